	.target	sm_90a

	.elftype	@"ET_EXEC"


//--------------------- .note.nv.tkinfo           --------------------------
	.section	.note.nv.tkinfo,"",@"SHT_NOTE"
	.sectionflags	@"SHF_NOTE_NV_TKINFO"
	.tkinfo
        /*0018*/ 	.word	0x00000002
        /*0030*/ 	.string	""
        /*0030*/ 	.string	"ptxas"
        /*0030*/ 	.string	"Cuda compilation tools, release 13.0, V13.0.88"
        /*0030*/ 	.string	"Build cuda_13.0.r13.0/compiler.36424714_0"
        /*0030*/ 	.string	"-arch sm_90a -m 64 "



//--------------------- .note.nv.cuinfo           --------------------------
	.section	.note.nv.cuinfo,"",@"SHT_NOTE"
	.sectionflags	@"SHF_NOTE_NV_CUINFO"
        /*0018*/ 	.short	0x0002
        /*001a*/ 	.short	0x005a
        /*001c*/ 	.short	0x0082
	.zero		2


//--------------------- .nv.info                  --------------------------
	.section	.nv.info,"",@"SHT_CUDA_INFO"
	.align	4


	//----- nvinfo : EIATTR_REGCOUNT
	.align		4
        /*0000*/ 	.byte	0x04, 0x2f
        /*0002*/ 	.short	(.L_32 - .L_31)
	.align		4
.L_31:
        /*0004*/ 	.word	index@(_ZN7cutlass13device_kernelIN5flash11enable_sm90INS1_16FlashAttnFwdSm90INS1_25CollectiveMainloopFwdSm90ILi2EN4cute5tupleIJNS5_1CILi1EEES8_S8_EEENS6_IJNS7_ILi128EEENS7_ILi96EEENS7_ILi64EEEEEELi256ENS_6half_tEfNS_4arch4Sm90ELb1ELb0ELb1ELb1ELb1ELb1ELb1ELb1ELb0ELb1ELb0ELb0EEENS1_21CollectiveEpilogueFwdINS6_IJSA_NS7_ILi256EEESB_EEES9_SE_SG_Li256ELb1ELb1ELb0ELb0EEENS1_36VarlenDynamicPersistentTileSchedulerILi128ELi96ELi256ELi128ELb0ELb1ELb1ELb1ELb1ELb1EEEEEEEEEvNT_6ParamsE)
        /*0008*/ 	.word	0x000000a8


	//----- nvinfo : EIATTR_FRAME_SIZE
	.align		4
.L_32:
        /*000c*/ 	.byte	0x04, 0x11
        /*000e*/ 	.short	(.L_34 - .L_33)
	.align		4
.L_33:
        /*0010*/ 	.word	index@(_ZN7cutlass13device_kernelIN5flash11enable_sm90INS1_16FlashAttnFwdSm90INS1_25CollectiveMainloopFwdSm90ILi2EN4cute5tupleIJNS5_1CILi1EEES8_S8_EEENS6_IJNS7_ILi128EEENS7_ILi96EEENS7_ILi64EEEEEELi256ENS_6half_tEfNS_4arch4Sm90ELb1ELb0ELb1ELb1ELb1ELb1ELb1ELb1ELb0ELb1ELb0ELb0EEENS1_21CollectiveEpilogueFwdINS6_IJSA_NS7_ILi256EEESB_EEES9_SE_SG_Li256ELb1ELb1ELb0ELb0EEENS1_36VarlenDynamicPersistentTileSchedulerILi128ELi96ELi256ELi128ELb0ELb1ELb1ELb1ELb1ELb1EEEEEEEEEvNT_6ParamsE)
        /*0014*/ 	.word	0x00000100


	//----- nvinfo : EIATTR_REGCOUNT
	.align		4
.L_34:
        /*0018*/ 	.byte	0x04, 0x2f
        /*001a*/ 	.short	(.L_36 - .L_35)
	.align		4
.L_35:
        /*001c*/ 	.word	index@(_ZN7cutlass13device_kernelIN5flash11enable_sm90INS1_16FlashAttnFwdSm90INS1_25CollectiveMainloopFwdSm90ILi2EN4cute5tupleIJNS5_1CILi1EEES8_S8_EEENS6_IJNS7_ILi128EEENS7_ILi96EEENS7_ILi64EEEEEELi256ENS_6half_tEfNS_4arch4Sm90ELb1ELb0ELb1ELb1ELb1ELb0ELb1ELb1ELb0ELb1ELb0ELb0EEENS1_21CollectiveEpilogueFwdINS6_IJSA_NS7_ILi256EEESB_EEES9_SE_SG_Li256ELb1ELb1ELb0ELb0EEENS1_36VarlenDynamicPersistentTileSchedulerILi128ELi96ELi256ELi128ELb0ELb1ELb1ELb1ELb1ELb1EEEEEEEEEvNT_6ParamsE)
        /*0020*/ 	.word	0x000000a8


	//----- nvinfo : EIATTR_FRAME_SIZE
	.align		4
.L_36:
        /*0024*/ 	.byte	0x04, 0x11
        /*0026*/ 	.short	(.L_38 - .L_37)
	.align		4
.L_37:
        /*0028*/ 	.word	index@(_ZN7cutlass13device_kernelIN5flash11enable_sm90INS1_16FlashAttnFwdSm90INS1_25CollectiveMainloopFwdSm90ILi2EN4cute5tupleIJNS5_1CILi1EEES8_S8_EEENS6_IJNS7_ILi128EEENS7_ILi96EEENS7_ILi64EEEEEELi256ENS_6half_tEfNS_4arch4Sm90ELb1ELb0ELb1ELb1ELb1ELb0ELb1ELb1ELb0ELb1ELb0ELb0EEENS1_21CollectiveEpilogueFwdINS6_IJSA_NS7_ILi256EEESB_EEES9_SE_SG_Li256ELb1ELb1ELb0ELb0EEENS1_36VarlenDynamicPersistentTileSchedulerILi128ELi96ELi256ELi128ELb0ELb1ELb1ELb1ELb1ELb1EEEEEEEEEvNT_6ParamsE)
        /*002c*/ 	.word	0x00000028


	//----- nvinfo : EIATTR_REGCOUNT
	.align		4
.L_38:
        /*0030*/ 	.byte	0x04, 0x2f
        /*0032*/ 	.short	(.L_40 - .L_39)
	.align		4
.L_39:
        /*0034*/ 	.word	index@(_ZN7cutlass13device_kernelIN5flash11enable_sm90INS1_16FlashAttnFwdSm90INS1_25CollectiveMainloopFwdSm90ILi2EN4cute5tupleIJNS5_1CILi1EEES8_S8_EEENS6_IJNS7_ILi128EEENS7_ILi96EEENS7_ILi64EEEEEELi256ENS_6half_tEfNS_4arch4Sm90ELb1ELb0ELb1ELb1ELb1ELb1ELb0ELb1ELb0ELb1ELb0ELb0EEENS1_21CollectiveEpilogueFwdINS6_IJSA_NS7_ILi256EEESB_EEES9_SE_SG_Li256ELb1ELb1ELb0ELb0EEENS1_36VarlenDynamicPersistentTileSchedulerILi128ELi96ELi256ELi128ELb0ELb1ELb1ELb1ELb1ELb1EEEEEEEEEvNT_6ParamsE)
        /*0038*/ 	.word	0x000000a8


	//----- nvinfo : EIATTR_FRAME_SIZE
	.align		4
.L_40:
        /*003c*/ 	.byte	0x04, 0x11
        /*003e*/ 	.short	(.L_42 - .L_41)
	.align		4
.L_41:
        /*0040*/ 	.word	index@(_ZN7cutlass13device_kernelIN5flash11enable_sm90INS1_16FlashAttnFwdSm90INS1_25CollectiveMainloopFwdSm90ILi2EN4cute5tupleIJNS5_1CILi1EEES8_S8_EEENS6_IJNS7_ILi128EEENS7_ILi96EEENS7_ILi64EEEEEELi256ENS_6half_tEfNS_4arch4Sm90ELb1ELb0ELb1ELb1ELb1ELb1ELb0ELb1ELb0ELb1ELb0ELb0EEENS1_21CollectiveEpilogueFwdINS6_IJSA_NS7_ILi256EEESB_EEES9_SE_SG_Li256ELb1ELb1ELb0ELb0EEENS1_36VarlenDynamicPersistentTileSchedulerILi128ELi96ELi256ELi128ELb0ELb1ELb1ELb1ELb1ELb1EEEEEEEEEvNT_6ParamsE)
        /*0044*/ 	.word	0x00000060


	//----- nvinfo : EIATTR_REGCOUNT
	.align		4
.L_42:
        /*0048*/ 	.byte	0x04, 0x2f
        /*004a*/ 	.short	(.L_44 - .L_43)
	.align		4
.L_43:
        /*004c*/ 	.word	index@(_ZN7cutlass13device_kernelIN5flash11enable_sm90INS1_16FlashAttnFwdSm90INS1_25CollectiveMainloopFwdSm90ILi2EN4cute5tupleIJNS5_1CILi1EEES8_S8_EEENS6_IJNS7_ILi128EEENS7_ILi96EEENS7_ILi64EEEEEELi256ENS_6half_tEfNS_4arch4Sm90ELb1ELb0ELb1ELb1ELb1ELb0ELb0ELb1ELb0ELb1ELb0ELb0EEENS1_21CollectiveEpilogueFwdINS6_IJSA_NS7_ILi256EEESB_EEES9_SE_SG_Li256ELb1ELb1ELb0ELb0EEENS1_36VarlenDynamicPersistentTileSchedulerILi128ELi96ELi256ELi128ELb0ELb1ELb1ELb1ELb1ELb1EEEEEEEEEvNT_6ParamsE)
        /*0050*/ 	.word	0x000000a8


	//----- nvinfo : EIATTR_FRAME_SIZE
	.align		4
.L_44:
        /*0054*/ 	.byte	0x04, 0x11
        /*0056*/ 	.short	(.L_46 - .L_45)
	.align		4
.L_45:
        /*0058*/ 	.word	index@(_ZN7cutlass13device_kernelIN5flash11enable_sm90INS1_16FlashAttnFwdSm90INS1_25CollectiveMainloopFwdSm90ILi2EN4cute5tupleIJNS5_1CILi1EEES8_S8_EEENS6_IJNS7_ILi128EEENS7_ILi96EEENS7_ILi64EEEEEELi256ENS_6half_tEfNS_4arch4Sm90ELb1ELb0ELb1ELb1ELb1ELb0ELb0ELb1ELb0ELb1ELb0ELb0EEENS1_21CollectiveEpilogueFwdINS6_IJSA_NS7_ILi256EEESB_EEES9_SE_SG_Li256ELb1ELb1ELb0ELb0EEENS1_36VarlenDynamicPersistentTileSchedulerILi128ELi96ELi256ELi128ELb0ELb1ELb1ELb1ELb1ELb1EEEEEEEEEvNT_6ParamsE)
        /*005c*/ 	.word	0x00000028


	//----- nvinfo : EIATTR_REGCOUNT
	.align		4
.L_46:
        /*0060*/ 	.byte	0x04, 0x2f
        /*0062*/ 	.short	(.L_48 - .L_47)
	.align		4
.L_47:
        /*0064*/ 	.word	index@(_ZN7cutlass13device_kernelIN5flash11enable_sm90INS1_16FlashAttnFwdSm90INS1_25CollectiveMainloopFwdSm90ILi2EN4cute5tupleIJNS5_1CILi1EEES8_S8_EEENS6_IJNS7_ILi128EEENS7_ILi96EEENS7_ILi64EEEEEELi256ENS_6half_tEfNS_4arch4Sm90ELb1ELb0ELb1ELb0ELb1ELb0ELb1ELb1ELb0ELb1ELb0ELb0EEENS1_21CollectiveEpilogueFwdINS6_IJSA_NS7_ILi256EEESB_EEES9_SE_SG_Li256ELb0ELb1ELb0ELb0EEENS1_30DynamicPersistentTileSchedulerILi256ELi128ELb0ELb1ELb1EEEEEEEEEvNT_6ParamsE)
        /*0068*/ 	.word	0x000000a8


	//----- nvinfo : EIATTR_FRAME_SIZE
	.align		4
.L_48:
        /*006c*/ 	.byte	0x04, 0x11
        /*006e*/ 	.short	(.L_50 - .L_49)
	.align		4
.L_49:
        /*0070*/ 	.word	index@(_ZN7cutlass13device_kernelIN5flash11enable_sm90INS1_16FlashAttnFwdSm90INS1_25CollectiveMainloopFwdSm90ILi2EN4cute5tupleIJNS5_1CILi1EEES8_S8_EEENS6_IJNS7_ILi128EEENS7_ILi96EEENS7_ILi64EEEEEELi256ENS_6half_tEfNS_4arch4Sm90ELb1ELb0ELb1ELb0ELb1ELb0ELb1ELb1ELb0ELb1ELb0ELb0EEENS1_21CollectiveEpilogueFwdINS6_IJSA_NS7_ILi256EEESB_EEES9_SE_SG_Li256ELb0ELb1ELb0ELb0EEENS1_30DynamicPersistentTileSchedulerILi256ELi128ELb0ELb1ELb1EEEEEEEEEvNT_6ParamsE)
        /*0074*/ 	.word	0x00000010


	//----- nvinfo : EIATTR_REGCOUNT
	.align		4
.L_50:
        /*0078*/ 	.byte	0x04, 0x2f
        /*007a*/ 	.short	(.L_52 - .L_51)
	.align		4
.L_51:
        /*007c*/ 	.word	index@(_ZN7cutlass13device_kernelIN5flash11enable_sm90INS1_16FlashAttnFwdSm90INS1_25CollectiveMainloopFwdSm90ILi2EN4cute5tupleIJNS5_1CILi1EEES8_S8_EEENS6_IJNS7_ILi128EEENS7_ILi96EEENS7_ILi64EEEEEELi256ENS_6half_tEfNS_4arch4Sm90ELb1ELb0ELb1ELb0ELb1ELb0ELb0ELb1ELb0ELb1ELb0ELb0EEENS1_21CollectiveEpilogueFwdINS6_IJSA_NS7_ILi256EEESB_EEES9_SE_SG_Li256ELb0ELb1ELb0ELb0EEENS1_30DynamicPersistentTileSchedulerILi256ELi128ELb0ELb1ELb1EEEEEEEEEvNT_6ParamsE)
        /*0080*/ 	.word	0x000000a8


	//----- nvinfo : EIATTR_FRAME_SIZE
	.align		4
.L_52:
        /*0084*/ 	.byte	0x04, 0x11
        /*0086*/ 	.short	(.L_54 - .L_53)
	.align		4
.L_53:
        /*0088*/ 	.word	index@(_ZN7cutlass13device_kernelIN5flash11enable_sm90INS1_16FlashAttnFwdSm90INS1_25CollectiveMainloopFwdSm90ILi2EN4cute5tupleIJNS5_1CILi1EEES8_S8_EEENS6_IJNS7_ILi128EEENS7_ILi96EEENS7_ILi64EEEEEELi256ENS_6half_tEfNS_4arch4Sm90ELb1ELb0ELb1ELb0ELb1ELb0ELb0ELb1ELb0ELb1ELb0ELb0EEENS1_21CollectiveEpilogueFwdINS6_IJSA_NS7_ILi256EEESB_EEES9_SE_SG_Li256ELb0ELb1ELb0ELb0EEENS1_30DynamicPersistentTileSchedulerILi256ELi128ELb0ELb1ELb1EEEEEEEEEvNT_6ParamsE)
        /*008c*/ 	.word	0x00000008


	//----- nvinfo : EIATTR_REGCOUNT
	.align		4
.L_54:
        /*0090*/ 	.byte	0x04, 0x2f
        /*0092*/ 	.short	(.L_56 - .L_55)
	.align		4
.L_55:
        /*0094*/ 	.word	index@(_ZN7cutlass13device_kernelIN5flash11enable_sm90INS1_16FlashAttnFwdSm90INS1_25CollectiveMainloopFwdSm90ILi2EN4cute5tupleIJNS5_1CILi1EEES8_S8_EEENS6_IJNS7_ILi128EEENS7_ILi96EEENS7_ILi64EEEEEELi256ENS_6half_tEfNS_4arch4Sm90ELb0ELb1ELb1ELb1ELb1ELb1ELb1ELb1ELb0ELb1ELb0ELb0EEENS1_21CollectiveEpilogueFwdINS6_IJSA_NS7_ILi256EEESB_EEES9_SE_SG_Li256ELb1ELb1ELb0ELb0EEENS1_36VarlenDynamicPersistentTileSchedulerILi128ELi96ELi256ELi128ELb0ELb1ELb1ELb1ELb0ELb1EEEEEEEEEvNT_6ParamsE)
        /*0098*/ 	.word	0x000000a8


	//----- nvinfo : EIATTR_FRAME_SIZE
	.align		4
.L_56:
        /*009c*/ 	.byte	0x04, 0x11
        /*009e*/ 	.short	(.L_58 - .L_57)
	.align		4
.L_57:
        /*00a0*/ 	.word	index@($_ZN7cutlass13device_kernelIN5flash11enable_sm90INS1_16FlashAttnFwdSm90INS1_25CollectiveMainloopFwdSm90ILi2EN4cute5tupleIJNS5_1CILi1EEES8_S8_EEENS6_IJNS7_ILi128EEENS7_ILi96EEENS7_ILi64EEEEEELi256ENS_6half_tEfNS_4arch4Sm90ELb0ELb1ELb1ELb1ELb1ELb1ELb1ELb1ELb0ELb1ELb0ELb0EEENS1_21CollectiveEpilogueFwdINS6_IJSA_NS7_ILi256EEESB_EEES9_SE_SG_Li256ELb1ELb1ELb0ELb0EEENS1_36VarlenDynamicPersistentTileSchedulerILi128ELi96ELi256ELi128ELb0ELb1ELb1ELb1ELb0ELb1EEEEEEEEEvNT_6ParamsE$_ZZN5flash25CollectiveMainloopFwdSm90ILi2EN4cute5tupleIJNS1_1CILi1EEES4_S4_EEENS2_IJNS3_ILi128EEENS3_ILi96EEENS3_ILi64EEEEEELi256EN7cutlass6half_tEfNSA_4arch4Sm90ELb0ELb1ELb1ELb1ELb1ELb1ELb1ELb1ELb0ELb1ELb0ELb0EE3mmaINS_16FlashAttnFwdSm90ISE_NS_21CollectiveEpilogueFwdINS2_IJS6_NS3_ILi256EEES7_EEES5_SB_SD_Li256ELb1ELb1ELb0ELb0EEENS_36VarlenDynamicPersistentTileSchedulerILi128ELi96ELi256ELi128ELb0ELb1ELb1ELb1ELb0ELb1EEEE13SharedStorageENS1_6TensorINS1_11ArrayEngineIfLm128EEENS1_6LayoutINS2_IJNS2_IJNS3_ILi2EEEST_NS3_ILi32EEEEEES4_S4_EEENS2_IJNS2_IJS4_ST_NS3_ILi4EEEEEENS3_ILi0EEESZ_EEEEEEENS_7SoftmaxILi2ELi0EEEEEbRKNSE_6ParamsENSA_13PipelineAsyncILi2EEES19_RNSA_13PipelineStateILj2EEERT0_RT1_iRiRKNS_16SeqlenInfoQKNewKILb1ELb1EEENS2_IJiiiiEEERT_ENKUliT_T0_T1_E_clIZSF_ISO_S12_S14_EbS17_S19_S19_S1C_S1E_S1G_iS1H_S1L_S1M_S1O_EUlRS1P_iE0_NS3_ILb1EEES1W_EEDaiS1P_S1Q_S1R_)
        /*00a4*/ 	.word	0x000004b0


	//----- nvinfo : EIATTR_FRAME_SIZE
	.align		4
.L_58:
        /*00a8*/ 	.byte	0x04, 0x11
        /*00aa*/ 	.short	(.L_60 - .L_59)
	.align		4
.L_59:
        /*00ac*/ 	.word	index@(_ZN7cutlass13device_kernelIN5flash11enable_sm90INS1_16FlashAttnFwdSm90INS1_25CollectiveMainloopFwdSm90ILi2EN4cute5tupleIJNS5_1CILi1EEES8_S8_EEENS6_IJNS7_ILi128EEENS7_ILi96EEENS7_ILi64EEEEEELi256ENS_6half_tEfNS_4arch4Sm90ELb0ELb1ELb1ELb1ELb1ELb1ELb1ELb1ELb0ELb1ELb0ELb0EEENS1_21CollectiveEpilogueFwdINS6_IJSA_NS7_ILi256EEESB_EEES9_SE_SG_Li256ELb1ELb1ELb0ELb0EEENS1_36VarlenDynamicPersistentTileSchedulerILi128ELi96ELi256ELi128ELb0ELb1ELb1ELb1ELb0ELb1EEEEEEEEEvNT_6ParamsE)
        /*00b0*/ 	.word	0x000004b0


	//----- nvinfo : EIATTR_REGCOUNT
	.align		4
.L_60:
        /*00b4*/ 	.byte	0x04, 0x2f
        /*00b6*/ 	.short	(.L_62 - .L_61)
	.align		4
.L_61:
        /*00b8*/ 	.word	index@(_ZN7cutlass13device_kernelIN5flash11enable_sm90INS1_16FlashAttnFwdSm90INS1_25CollectiveMainloopFwdSm90ILi2EN4cute5tupleIJNS5_1CILi1EEES8_S8_EEENS6_IJNS7_ILi128EEENS7_ILi96EEENS7_ILi64EEEEEELi256ENS_6half_tEfNS_4arch4Sm90ELb0ELb1ELb1ELb1ELb1ELb0ELb1ELb1ELb0ELb1ELb0ELb0EEENS1_21CollectiveEpilogueFwdINS6_IJSA_NS7_ILi256EEESB_EEES9_SE_SG_Li256ELb1ELb1ELb0ELb0EEENS1_36VarlenDynamicPersistentTileSchedulerILi128ELi96ELi256ELi128ELb0ELb1ELb1ELb1ELb0ELb1EEEEEEEEEvNT_6ParamsE)
        /*00bc*/ 	.word	0x000000a8


	//----- nvinfo : EIATTR_FRAME_SIZE
	.align		4
.L_62:
        /*00c0*/ 	.byte	0x04, 0x11
        /*00c2*/ 	.short	(.L_64 - .L_63)
	.align		4
.L_63:
        /*00c4*/ 	.word	index@($_ZN7cutlass13device_kernelIN5flash11enable_sm90INS1_16FlashAttnFwdSm90INS1_25CollectiveMainloopFwdSm90ILi2EN4cute5tupleIJNS5_1CILi1EEES8_S8_EEENS6_IJNS7_ILi128EEENS7_ILi96EEENS7_ILi64EEEEEELi256ENS_6half_tEfNS_4arch4Sm90ELb0ELb1ELb1ELb1ELb1ELb0ELb1ELb1ELb0ELb1ELb0ELb0EEENS1_21CollectiveEpilogueFwdINS6_IJSA_NS7_ILi256EEESB_EEES9_SE_SG_Li256ELb1ELb1ELb0ELb0EEENS1_36VarlenDynamicPersistentTileSchedulerILi128ELi96ELi256ELi128ELb0ELb1ELb1ELb1ELb0ELb1EEEEEEEEEvNT_6ParamsE$_ZZN5flash25CollectiveMainloopFwdSm90ILi2EN4cute5tupleIJNS1_1CILi1EEES4_S4_EEENS2_IJNS3_ILi128EEENS3_ILi96EEENS3_ILi64EEEEEELi256EN7cutlass6half_tEfNSA_4arch4Sm90ELb0ELb1ELb1ELb1ELb1ELb0ELb1ELb1ELb0ELb1ELb0ELb0EE3mmaINS_16FlashAttnFwdSm90ISE_NS_21CollectiveEpilogueFwdINS2_IJS6_NS3_ILi256EEES7_EEES5_SB_SD_Li256ELb1ELb1ELb0ELb0EEENS_36VarlenDynamicPersistentTileSchedulerILi128ELi96ELi256ELi128ELb0ELb1ELb1ELb1ELb0ELb1EEEE13SharedStorageENS1_6TensorINS1_11ArrayEngineIfLm128EEENS1_6LayoutINS2_IJNS2_IJNS3_ILi2EEEST_NS3_ILi32EEEEEES4_S4_EEENS2_IJNS2_IJS4_ST_NS3_ILi4EEEEEENS3_ILi0EEESZ_EEEEEEENS_7SoftmaxILi2ELi0EEEEEbRKNSE_6ParamsENSA_13PipelineAsyncILi2EEES19_RNSA_13PipelineStateILj2EEERT0_RT1_iRiRKNS_16SeqlenInfoQKNewKILb1ELb0EEENS2_IJiiiiEEERT_ENKUliT_T0_T1_E_clIZSF_ISO_S12_S14_EbS17_S19_S19_S1C_S1E_S1G_iS1H_S1L_S1M_S1O_EUlRS1P_iE1_NS3_ILb0EEENS3_ILb1EEEEEDaiS1P_S1Q_S1R_)
        /*00c8*/ 	.word	0x00000480


	//----- nvinfo : EIATTR_FRAME_SIZE
	.align		4
.L_64:
        /*00cc*/ 	.byte	0x04, 0x11
        /*00ce*/ 	.short	(.L_66 - .L_65)
	.align		4
.L_65:
        /*00d0*/ 	.word	index@(_ZN7cutlass13device_kernelIN5flash11enable_sm90INS1_16FlashAttnFwdSm90INS1_25CollectiveMainloopFwdSm90ILi2EN4cute5tupleIJNS5_1CILi1EEES8_S8_EEENS6_IJNS7_ILi128EEENS7_ILi96EEENS7_ILi64EEEEEELi256ENS_6half_tEfNS_4arch4Sm90ELb0ELb1ELb1ELb1ELb1ELb0ELb1ELb1ELb0ELb1ELb0ELb0EEENS1_21CollectiveEpilogueFwdINS6_IJSA_NS7_ILi256EEESB_EEES9_SE_SG_Li256ELb1ELb1ELb0ELb0EEENS1_36VarlenDynamicPersistentTileSchedulerILi128ELi96ELi256ELi128ELb0ELb1ELb1ELb1ELb0ELb1EEEEEEEEEvNT_6ParamsE)
        /*00d4*/ 	.word	0x00000480


	//----- nvinfo : EIATTR_REGCOUNT
	.align		4
.L_66:
        /*00d8*/ 	.byte	0x04, 0x2f
        /*00da*/ 	.short	(.L_68 - .L_67)
	.align		4
.L_67:
        /*00dc*/ 	.word	index@(_ZN7cutlass13device_kernelIN5flash11enable_sm90INS1_16FlashAttnFwdSm90INS1_25CollectiveMainloopFwdSm90ILi2EN4cute5tupleIJNS5_1CILi1EEES8_S8_EEENS6_IJNS7_ILi128EEENS7_ILi96EEENS7_ILi64EEEEEELi256ENS_6half_tEfNS_4arch4Sm90ELb0ELb1ELb1ELb1ELb1ELb1ELb0ELb1ELb0ELb1ELb0ELb0EEENS1_21CollectiveEpilogueFwdINS6_IJSA_NS7_ILi256EEESB_EEES9_SE_SG_Li256ELb1ELb1ELb0ELb0EEENS1_36VarlenDynamicPersistentTileSchedulerILi128ELi96ELi256ELi128ELb0ELb1ELb1ELb1ELb0ELb1EEEEEEEEEvNT_6ParamsE)
        /*00e0*/ 	.word	0x000000a8


	//----- nvinfo : EIATTR_FRAME_SIZE
	.align		4
.L_68:
        /*00e4*/ 	.byte	0x04, 0x11
        /*00e6*/ 	.short	(.L_70 - .L_69)
	.align		4
.L_69:
        /*00e8*/ 	.word	index@($_ZN7cutlass13device_kernelIN5flash11enable_sm90INS1_16FlashAttnFwdSm90INS1_25CollectiveMainloopFwdSm90ILi2EN4cute5tupleIJNS5_1CILi1EEES8_S8_EEENS6_IJNS7_ILi128EEENS7_ILi96EEENS7_ILi64EEEEEELi256ENS_6half_tEfNS_4arch4Sm90ELb0ELb1ELb1ELb1ELb1ELb1ELb0ELb1ELb0ELb1ELb0ELb0EEENS1_21CollectiveEpilogueFwdINS6_IJSA_NS7_ILi256EEESB_EEES9_SE_SG_Li256ELb1ELb1ELb0ELb0EEENS1_36VarlenDynamicPersistentTileSchedulerILi128ELi96ELi256ELi128ELb0ELb1ELb1ELb1ELb0ELb1EEEEEEEEEvNT_6ParamsE$_ZZN5flash25CollectiveMainloopFwdSm90ILi2EN4cute5tupleIJNS1_1CILi1EEES4_S4_EEENS2_IJNS3_ILi128EEENS3_ILi96EEENS3_ILi64EEEEEELi256EN7cutlass6half_tEfNSA_4arch4Sm90ELb0ELb1ELb1ELb1ELb1ELb1ELb0ELb1ELb0ELb1ELb0ELb0EE3mmaINS_16FlashAttnFwdSm90ISE_NS_21CollectiveEpilogueFwdINS2_IJS6_NS3_ILi256EEES7_EEES5_SB_SD_Li256ELb1ELb1ELb0ELb0EEENS_36VarlenDynamicPersistentTileSchedulerILi128ELi96ELi256ELi128ELb0ELb1ELb1ELb1ELb0ELb1EEEE13SharedStorageENS1_6TensorINS1_11ArrayEngineIfLm128EEENS1_6LayoutINS2_IJNS2_IJNS3_ILi2EEEST_NS3_ILi32EEEEEES4_S4_EEENS2_IJNS2_IJS4_ST_NS3_ILi4EEEEEENS3_ILi0EEESZ_EEEEEEENS_7SoftmaxILi2ELi0EEEEEbRKNSE_6ParamsENSA_13PipelineAsyncILi2EEES19_RNSA_13PipelineStateILj2EEERT0_RT1_iRiRKNS_16SeqlenInfoQKNewKILb1ELb1EEENS2_IJiiiiEEERT_ENKUliT_T0_T1_E_clIZSF_ISO_S12_S14_EbS17_S19_S19_S1C_S1E_S1G_iS1H_S1L_S1M_S1O_EUlRS1P_iE0_NS3_ILb1EEES1W_EEDaiS1P_S1Q_S1R_)
        /*00ec*/ 	.word	0x00000440


	//----- nvinfo : EIATTR_FRAME_SIZE
	.align		4
.L_70:
        /*00f0*/ 	.byte	0x04, 0x11
        /*00f2*/ 	.short	(.L_72 - .L_71)
	.align		4
.L_71:
        /*00f4*/ 	.word	index@(_ZN7cutlass13device_kernelIN5flash11enable_sm90INS1_16FlashAttnFwdSm90INS1_25CollectiveMainloopFwdSm90ILi2EN4cute5tupleIJNS5_1CILi1EEES8_S8_EEENS6_IJNS7_ILi128EEENS7_ILi96EEENS7_ILi64EEEEEELi256ENS_6half_tEfNS_4arch4Sm90ELb0ELb1ELb1ELb1ELb1ELb1ELb0ELb1ELb0ELb1ELb0ELb0EEENS1_21CollectiveEpilogueFwdINS6_IJSA_NS7_ILi256EEESB_EEES9_SE_SG_Li256ELb1ELb1ELb0ELb0EEENS1_36VarlenDynamicPersistentTileSchedulerILi128ELi96ELi256ELi128ELb0ELb1ELb1ELb1ELb0ELb1EEEEEEEEEvNT_6ParamsE)
        /*00f8*/ 	.word	0x00000440


	//----- nvinfo : EIATTR_REGCOUNT
	.align		4
.L_72:
        /*00fc*/ 	.byte	0x04, 0x2f
        /*00fe*/ 	.short	(.L_74 - .L_73)
	.align		4
.L_73:
        /*0100*/ 	.word	index@(_ZN7cutlass13device_kernelIN5flash11enable_sm90INS1_16FlashAttnFwdSm90INS1_25CollectiveMainloopFwdSm90ILi2EN4cute5tupleIJNS5_1CILi1EEES8_S8_EEENS6_IJNS7_ILi128EEENS7_ILi96EEENS7_ILi64EEEEEELi256ENS_6half_tEfNS_4arch4Sm90ELb0ELb1ELb1ELb1ELb1ELb0ELb0ELb1ELb0ELb1ELb0ELb0EEENS1_21CollectiveEpilogueFwdINS6_IJSA_NS7_ILi256EEESB_EEES9_SE_SG_Li256ELb1ELb1ELb0ELb0EEENS1_36VarlenDynamicPersistentTileSchedulerILi128ELi96ELi256ELi128ELb0ELb1ELb1ELb1ELb0ELb1EEEEEEEEEvNT_6ParamsE)
        /*0104*/ 	.word	0x000000a8


	//----- nvinfo : EIATTR_FRAME_SIZE
	.align		4
.L_74:
        /*0108*/ 	.byte	0x04, 0x11
        /*010a*/ 	.short	(.L_76 - .L_75)
	.align		4
.L_75:
        /*010c*/ 	.word	index@($_ZN7cutlass13device_kernelIN5flash11enable_sm90INS1_16FlashAttnFwdSm90INS1_25CollectiveMainloopFwdSm90ILi2EN4cute5tupleIJNS5_1CILi1EEES8_S8_EEENS6_IJNS7_ILi128EEENS7_ILi96EEENS7_ILi64EEEEEELi256ENS_6half_tEfNS_4arch4Sm90ELb0ELb1ELb1ELb1ELb1ELb0ELb0ELb1ELb0ELb1ELb0ELb0EEENS1_21CollectiveEpilogueFwdINS6_IJSA_NS7_ILi256EEESB_EEES9_SE_SG_Li256ELb1ELb1ELb0ELb0EEENS1_36VarlenDynamicPersistentTileSchedulerILi128ELi96ELi256ELi128ELb0ELb1ELb1ELb1ELb0ELb1EEEEEEEEEvNT_6ParamsE$_ZZN5flash25CollectiveMainloopFwdSm90ILi2EN4cute5tupleIJNS1_1CILi1EEES4_S4_EEENS2_IJNS3_ILi128EEENS3_ILi96EEENS3_ILi64EEEEEELi256EN7cutlass6half_tEfNSA_4arch4Sm90ELb0ELb1ELb1ELb1ELb1ELb0ELb0ELb1ELb0ELb1ELb0ELb0EE3mmaINS_16FlashAttnFwdSm90ISE_NS_21CollectiveEpilogueFwdINS2_IJS6_NS3_ILi256EEES7_EEES5_SB_SD_Li256ELb1ELb1ELb0ELb0EEENS_36VarlenDynamicPersistentTileSchedulerILi128ELi96ELi256ELi128ELb0ELb1ELb1ELb1ELb0ELb1EEEE13SharedStorageENS1_6TensorINS1_11ArrayEngineIfLm128EEENS1_6LayoutINS2_IJNS2_IJNS3_ILi2EEEST_NS3_ILi32EEEEEES4_S4_EEENS2_IJNS2_IJS4_ST_NS3_ILi4EEEEEENS3_ILi0EEESZ_EEEEEEENS_7SoftmaxILi2ELi0EEEEEbRKNSE_6ParamsENSA_13PipelineAsyncILi2EEES19_RNSA_13PipelineStateILj2EEERT0_RT1_iRiRKNS_16SeqlenInfoQKNewKILb1ELb0EEENS2_IJiiiiEEERT_ENKUliT_T0_T1_E_clIZSF_ISO_S12_S14_EbS17_S19_S19_S1C_S1E_S1G_iS1H_S1L_S1M_S1O_EUlRS1P_iE1_NS3_ILb0EEENS3_ILb1EEEEEDaiS1P_S1Q_S1R_)
        /*0110*/ 	.word	0x00000430


	//----- nvinfo : EIATTR_FRAME_SIZE
	.align		4
.L_76:
        /*0114*/ 	.byte	0x04, 0x11
        /*0116*/ 	.short	(.L_78 - .L_77)
	.align		4
.L_77:
        /*0118*/ 	.word	index@(_ZN7cutlass13device_kernelIN5flash11enable_sm90INS1_16FlashAttnFwdSm90INS1_25CollectiveMainloopFwdSm90ILi2EN4cute5tupleIJNS5_1CILi1EEES8_S8_EEENS6_IJNS7_ILi128EEENS7_ILi96EEENS7_ILi64EEEEEELi256ENS_6half_tEfNS_4arch4Sm90ELb0ELb1ELb1ELb1ELb1ELb0ELb0ELb1ELb0ELb1ELb0ELb0EEENS1_21CollectiveEpilogueFwdINS6_IJSA_NS7_ILi256EEESB_EEES9_SE_SG_Li256ELb1ELb1ELb0ELb0EEENS1_36VarlenDynamicPersistentTileSchedulerILi128ELi96ELi256ELi128ELb0ELb1ELb1ELb1ELb0ELb1EEEEEEEEEvNT_6ParamsE)
        /*011c*/ 	.word	0x00000430


	//----- nvinfo : EIATTR_REGCOUNT
	.align		4
.L_78:
        /*0120*/ 	.byte	0x04, 0x2f
        /*0122*/ 	.short	(.L_80 - .L_79)
	.align		4
.L_79:
        /*0124*/ 	.word	index@(_ZN7cutlass13device_kernelIN5flash11enable_sm90INS1_16FlashAttnFwdSm90INS1_25CollectiveMainloopFwdSm90ILi2EN4cute5tupleIJNS5_1CILi1EEES8_S8_EEENS6_IJNS7_ILi128EEENS7_ILi96EEENS7_ILi64EEEEEELi256ENS_6half_tEfNS_4arch4Sm90ELb0ELb1ELb1ELb0ELb1ELb0ELb1ELb1ELb0ELb1ELb0ELb0EEENS1_21CollectiveEpilogueFwdINS6_IJSA_NS7_ILi256EEESB_EEES9_SE_SG_Li256ELb0ELb1ELb0ELb0EEENS1_30DynamicPersistentTileSchedulerILi256ELi128ELb0ELb1ELb1EEEEEEEEEvNT_6ParamsE)
        /*0128*/ 	.word	0x000000a8


	//----- nvinfo : EIATTR_FRAME_SIZE
	.align		4
.L_80:
        /*012c*/ 	.byte	0x04, 0x11
        /*012e*/ 	.short	(.L_82 - .L_81)
	.align		4
.L_81:
        /*0130*/ 	.word	index@($_ZN7cutlass13device_kernelIN5flash11enable_sm90INS1_16FlashAttnFwdSm90INS1_25CollectiveMainloopFwdSm90ILi2EN4cute5tupleIJNS5_1CILi1EEES8_S8_EEENS6_IJNS7_ILi128EEENS7_ILi96EEENS7_ILi64EEEEEELi256ENS_6half_tEfNS_4arch4Sm90ELb0ELb1ELb1ELb0ELb1ELb0ELb1ELb1ELb0ELb1ELb0ELb0EEENS1_21CollectiveEpilogueFwdINS6_IJSA_NS7_ILi256EEESB_EEES9_SE_SG_Li256ELb0ELb1ELb0ELb0EEENS1_30DynamicPersistentTileSchedulerILi256ELi128ELb0ELb1ELb1EEEEEEEEEvNT_6ParamsE$_ZZN5flash25CollectiveMainloopFwdSm90ILi2EN4cute5tupleIJNS1_1CILi1EEES4_S4_EEENS2_IJNS3_ILi128EEENS3_ILi96EEENS3_ILi64EEEEEELi256EN7cutlass6half_tEfNSA_4arch4Sm90ELb0ELb1ELb1ELb0ELb1ELb0ELb1ELb1ELb0ELb1ELb0ELb0EE3mmaINS_16FlashAttnFwdSm90ISE_NS_21CollectiveEpilogueFwdINS2_IJS6_NS3_ILi256EEES7_EEES5_SB_SD_Li256ELb0ELb1ELb0ELb0EEENS_30DynamicPersistentTileSchedulerILi256ELi128ELb0ELb1ELb1EEEE13SharedStorageENS1_6TensorINS1_11ArrayEngineIfLm128EEENS1_6LayoutINS2_IJNS2_IJNS3_ILi2EEEST_NS3_ILi32EEEEEES4_S4_EEENS2_IJNS2_IJS4_ST_NS3_ILi4EEEEEENS3_ILi0EEESZ_EEEEEEENS_7SoftmaxILi2ELi0EEEEEbRKNSE_6ParamsENSA_13PipelineAsyncILi2EEES19_RNSA_13PipelineStateILj2EEERT0_RT1_iRiRKNS_16SeqlenInfoQKNewKILb0ELb0EEENS2_IJiiiiEEERT_ENKUliT_T0_T1_E_clIZSF_ISO_S12_S14_EbS17_S19_S19_S1C_S1E_S1G_iS1H_S1L_S1M_S1O_EUlRS1P_iE1_NS3_ILb0EEENS3_ILb1EEEEEDaiS1P_S1Q_S1R_)
        /*0134*/ 	.word	0x00000460


	//----- nvinfo : EIATTR_FRAME_SIZE
	.align		4
.L_82:
        /*0138*/ 	.byte	0x04, 0x11
        /*013a*/ 	.short	(.L_84 - .L_83)
	.align		4
.L_83:
        /*013c*/ 	.word	index@(_ZN7cutlass13device_kernelIN5flash11enable_sm90INS1_16FlashAttnFwdSm90INS1_25CollectiveMainloopFwdSm90ILi2EN4cute5tupleIJNS5_1CILi1EEES8_S8_EEENS6_IJNS7_ILi128EEENS7_ILi96EEENS7_ILi64EEEEEELi256ENS_6half_tEfNS_4arch4Sm90ELb0ELb1ELb1ELb0ELb1ELb0ELb1ELb1ELb0ELb1ELb0ELb0EEENS1_21CollectiveEpilogueFwdINS6_IJSA_NS7_ILi256EEESB_EEES9_SE_SG_Li256ELb0ELb1ELb0ELb0EEENS1_30DynamicPersistentTileSchedulerILi256ELi128ELb0ELb1ELb1EEEEEEEEEvNT_6ParamsE)
        /*0140*/ 	.word	0x00000460


	//----- nvinfo : EIATTR_REGCOUNT
	.align		4
.L_84:
        /*0144*/ 	.byte	0x04, 0x2f
        /*0146*/ 	.short	(.L_86 - .L_85)
	.align		4
.L_85:
        /*0148*/ 	.word	index@(_ZN7cutlass13device_kernelIN5flash11enable_sm90INS1_16FlashAttnFwdSm90INS1_25CollectiveMainloopFwdSm90ILi2EN4cute5tupleIJNS5_1CILi1EEES8_S8_EEENS6_IJNS7_ILi128EEENS7_ILi96EEENS7_ILi64EEEEEELi256ENS_6half_tEfNS_4arch4Sm90ELb0ELb1ELb1ELb0ELb1ELb0ELb0ELb1ELb0ELb1ELb0ELb0EEENS1_21CollectiveEpilogueFwdINS6_IJSA_NS7_ILi256EEESB_EEES9_SE_SG_Li256ELb0ELb1ELb0ELb0EEENS1_30DynamicPersistentTileSchedulerILi256ELi128ELb0ELb1ELb1EEEEEEEEEvNT_6ParamsE)
        /*014c*/ 	.word	0x000000a8


	//----- nvinfo : EIATTR_FRAME_SIZE
	.align		4
.L_86:
        /*0150*/ 	.byte	0x04, 0x11
        /*0152*/ 	.short	(.L_88 - .L_87)
	.align		4
.L_87:
        /*0154*/ 	.word	index@($_ZN7cutlass13device_kernelIN5flash11enable_sm90INS1_16FlashAttnFwdSm90INS1_25CollectiveMainloopFwdSm90ILi2EN4cute5tupleIJNS5_1CILi1EEES8_S8_EEENS6_IJNS7_ILi128EEENS7_ILi96EEENS7_ILi64EEEEEELi256ENS_6half_tEfNS_4arch4Sm90ELb0ELb1ELb1ELb0ELb1ELb0ELb0ELb1ELb0ELb1ELb0ELb0EEENS1_21CollectiveEpilogueFwdINS6_IJSA_NS7_ILi256EEESB_EEES9_SE_SG_Li256ELb0ELb1ELb0ELb0EEENS1_30DynamicPersistentTileSchedulerILi256ELi128ELb0ELb1ELb1EEEEEEEEEvNT_6ParamsE$_ZZN5flash25CollectiveMainloopFwdSm90ILi2EN4cute5tupleIJNS1_1CILi1EEES4_S4_EEENS2_IJNS3_ILi128EEENS3_ILi96EEENS3_ILi64EEEEEELi256EN7cutlass6half_tEfNSA_4arch4Sm90ELb0ELb1ELb1ELb0ELb1ELb0ELb0ELb1ELb0ELb1ELb0ELb0EE3mmaINS_16FlashAttnFwdSm90ISE_NS_21CollectiveEpilogueFwdINS2_IJS6_NS3_ILi256EEES7_EEES5_SB_SD_Li256ELb0ELb1ELb0ELb0EEENS_30DynamicPersistentTileSchedulerILi256ELi128ELb0ELb1ELb1EEEE13SharedStorageENS1_6TensorINS1_11ArrayEngineIfLm128EEENS1_6LayoutINS2_IJNS2_IJNS3_ILi2EEEST_NS3_ILi32EEEEEES4_S4_EEENS2_IJNS2_IJS4_ST_NS3_ILi4EEEEEENS3_ILi0EEESZ_EEEEEEENS_7SoftmaxILi2ELi0EEEEEbRKNSE_6ParamsENSA_13PipelineAsyncILi2EEES19_RNSA_13PipelineStateILj2EEERT0_RT1_iRiRKNS_16SeqlenInfoQKNewKILb0ELb0EEENS2_IJiiiiEEERT_ENKUliT_T0_T1_E_clIZSF_ISO_S12_S14_EbS17_S19_S19_S1C_S1E_S1G_iS1H_S1L_S1M_S1O_EUlRS1P_iE1_NS3_ILb0EEENS3_ILb1EEEEEDaiS1P_S1Q_S1R_)
        /*0158*/ 	.word	0x00000430


	//----- nvinfo : EIATTR_FRAME_SIZE
	.align		4
.L_88:
        /*015c*/ 	.byte	0x04, 0x11
        /*015e*/ 	.short	(.L_90 - .L_89)
	.align		4
.L_89:
        /*0160*/ 	.word	index@(_ZN7cutlass13device_kernelIN5flash11enable_sm90INS1_16FlashAttnFwdSm90INS1_25CollectiveMainloopFwdSm90ILi2EN4cute5tupleIJNS5_1CILi1EEES8_S8_EEENS6_IJNS7_ILi128EEENS7_ILi96EEENS7_ILi64EEEEEELi256ENS_6half_tEfNS_4arch4Sm90ELb0ELb1ELb1ELb0ELb1ELb0ELb0ELb1ELb0ELb1ELb0ELb0EEENS1_21CollectiveEpilogueFwdINS6_IJSA_NS7_ILi256EEESB_EEES9_SE_SG_Li256ELb0ELb1ELb0ELb0EEENS1_30DynamicPersistentTileSchedulerILi256ELi128ELb0ELb1ELb1EEEEEEEEEvNT_6ParamsE)
        /*0164*/ 	.word	0x00000430


	//----- nvinfo : EIATTR_REGCOUNT
	.align		4
.L_90:
        /*0168*/ 	.byte	0x04, 0x2f
        /*016a*/ 	.short	(.L_92 - .L_91)
	.align		4
.L_91:
        /*016c*/ 	.word	index@(_ZN7cutlass13device_kernelIN5flash11enable_sm90INS1_16FlashAttnFwdSm90INS1_25CollectiveMainloopFwdSm90ILi2EN4cute5tupleIJNS5_1CILi1EEES8_S8_EEENS6_IJNS7_ILi128EEENS7_ILi96EEENS7_ILi64EEEEEELi256ENS_6half_tEfNS_4arch4Sm90ELb0ELb0ELb1ELb1ELb1ELb1ELb1ELb1ELb0ELb1ELb0ELb0EEENS1_21CollectiveEpilogueFwdINS6_IJSA_NS7_ILi256EEESB_EEES9_SE_SG_Li256ELb1ELb1ELb0ELb0EEENS1_36VarlenDynamicPersistentTileSchedulerILi128ELi96ELi256ELi128ELb0ELb1ELb1ELb0ELb1ELb1EEEEEEEEEvNT_6ParamsE)
        /*0170*/ 	.word	0x000000a8


	//----- nvinfo : EIATTR_FRAME_SIZE
	.align		4
.L_92:
        /*0174*/ 	.byte	0x04, 0x11
        /*0176*/ 	.short	(.L_94 - .L_93)
	.align		4
.L_93:
        /*0178*/ 	.word	index@(_ZN7cutlass13device_kernelIN5flash11enable_sm90INS1_16FlashAttnFwdSm90INS1_25CollectiveMainloopFwdSm90ILi2EN4cute5tupleIJNS5_1CILi1EEES8_S8_EEENS6_IJNS7_ILi128EEENS7_ILi96EEENS7_ILi64EEEEEELi256ENS_6half_tEfNS_4arch4Sm90ELb0ELb0ELb1ELb1ELb1ELb1ELb1ELb1ELb0ELb1ELb0ELb0EEENS1_21CollectiveEpilogueFwdINS6_IJSA_NS7_ILi256EEESB_EEES9_SE_SG_Li256ELb1ELb1ELb0ELb0EEENS1_36VarlenDynamicPersistentTileSchedulerILi128ELi96ELi256ELi128ELb0ELb1ELb1ELb0ELb1ELb1EEEEEEEEEvNT_6ParamsE)
        /*017c*/ 	.word	0x00000090


	//----- nvinfo : EIATTR_REGCOUNT
	.align		4
.L_94:
        /*0180*/ 	.byte	0x04, 0x2f
        /*0182*/ 	.short	(.L_96 - .L_95)
	.align		4
.L_95:
        /*0184*/ 	.word	index@(_ZN7cutlass13device_kernelIN5flash11enable_sm90INS1_16FlashAttnFwdSm90INS1_25CollectiveMainloopFwdSm90ILi2EN4cute5tupleIJNS5_1CILi1EEES8_S8_EEENS6_IJNS7_ILi128EEENS7_ILi96EEENS7_ILi64EEEEEELi256ENS_6half_tEfNS_4arch4Sm90ELb0ELb0ELb1ELb1ELb1ELb0ELb1ELb1ELb0ELb1ELb0ELb0EEENS1_21CollectiveEpilogueFwdINS6_IJSA_NS7_ILi256EEESB_EEES9_SE_SG_Li256ELb1ELb1ELb0ELb0EEENS1_36VarlenDynamicPersistentTileSchedulerILi128ELi96ELi256ELi128ELb0ELb1ELb1ELb0ELb1ELb1EEEEEEEEEvNT_6ParamsE)
        /*0188*/ 	.word	0x000000a8


	//----- nvinfo : EIATTR_FRAME_SIZE
	.align		4
.L_96:
        /*018c*/ 	.byte	0x04, 0x11
        /*018e*/ 	.short	(.L_98 - .L_97)
	.align		4
.L_97:
        /*0190*/ 	.word	index@(_ZN7cutlass13device_kernelIN5flash11enable_sm90INS1_16FlashAttnFwdSm90INS1_25CollectiveMainloopFwdSm90ILi2EN4cute5tupleIJNS5_1CILi1EEES8_S8_EEENS6_IJNS7_ILi128EEENS7_ILi96EEENS7_ILi64EEEEEELi256ENS_6half_tEfNS_4arch4Sm90ELb0ELb0ELb1ELb1ELb1ELb0ELb1ELb1ELb0ELb1ELb0ELb0EEENS1_21CollectiveEpilogueFwdINS6_IJSA_NS7_ILi256EEESB_EEES9_SE_SG_Li256ELb1ELb1ELb0ELb0EEENS1_36VarlenDynamicPersistentTileSchedulerILi128ELi96ELi256ELi128ELb0ELb1ELb1ELb0ELb1ELb1EEEEEEEEEvNT_6ParamsE)
        /*0194*/ 	.word	0x00000028


	//----- nvinfo : EIATTR_REGCOUNT
	.align		4
.L_98:
        /*0198*/ 	.byte	0x04, 0x2f
        /*019a*/ 	.short	(.L_100 - .L_99)
	.align		4
.L_99:
        /*019c*/ 	.word	index@(_ZN7cutlass13device_kernelIN5flash11enable_sm90INS1_16FlashAttnFwdSm90INS1_25CollectiveMainloopFwdSm90ILi2EN4cute5tupleIJNS5_1CILi1EEES8_S8_EEENS6_IJNS7_ILi128EEENS7_ILi96EEENS7_ILi64EEEEEELi256ENS_6half_tEfNS_4arch4Sm90ELb0ELb0ELb1ELb1ELb1ELb1ELb0ELb1ELb0ELb1ELb0ELb0EEENS1_21CollectiveEpilogueFwdINS6_IJSA_NS7_ILi256EEESB_EEES9_SE_SG_Li256ELb1ELb1ELb0ELb0EEENS1_36VarlenDynamicPersistentTileSchedulerILi128ELi96ELi256ELi128ELb0ELb1ELb1ELb0ELb1ELb1EEEEEEEEEvNT_6ParamsE)
        /*01a0*/ 	.word	0x000000a8


	//----- nvinfo : EIATTR_FRAME_SIZE
	.align		4
.L_100:
        /*01a4*/ 	.byte	0x04, 0x11
        /*01a6*/ 	.short	(.L_102 - .L_101)
	.align		4
.L_101:
        /*01a8*/ 	.word	index@(_ZN7cutlass13device_kernelIN5flash11enable_sm90INS1_16FlashAttnFwdSm90INS1_25CollectiveMainloopFwdSm90ILi2EN4cute5tupleIJNS5_1CILi1EEES8_S8_EEENS6_IJNS7_ILi128EEENS7_ILi96EEENS7_ILi64EEEEEELi256ENS_6half_tEfNS_4arch4Sm90ELb0ELb0ELb1ELb1ELb1ELb1ELb0ELb1ELb0ELb1ELb0ELb0EEENS1_21CollectiveEpilogueFwdINS6_IJSA_NS7_ILi256EEESB_EEES9_SE_SG_Li256ELb1ELb1ELb0ELb0EEENS1_36VarlenDynamicPersistentTileSchedulerILi128ELi96ELi256ELi128ELb0ELb1ELb1ELb0ELb1ELb1EEEEEEEEEvNT_6ParamsE)
        /*01ac*/ 	.word	0x00000060


	//----- nvinfo : EIATTR_REGCOUNT
	.align		4
.L_102:
        /*01b0*/ 	.byte	0x04, 0x2f
        /*01b2*/ 	.short	(.L_104 - .L_103)
	.align		4
.L_103:
        /*01b4*/ 	.word	index@(_ZN7cutlass13device_kernelIN5flash11enable_sm90INS1_16FlashAttnFwdSm90INS1_25CollectiveMainloopFwdSm90ILi2EN4cute5tupleIJNS5_1CILi1EEES8_S8_EEENS6_IJNS7_ILi128EEENS7_ILi96EEENS7_ILi64EEEEEELi256ENS_6half_tEfNS_4arch4Sm90ELb0ELb0ELb1ELb1ELb1ELb0ELb0ELb1ELb0ELb1ELb0ELb0EEENS1_21CollectiveEpilogueFwdINS6_IJSA_NS7_ILi256EEESB_EEES9_SE_SG_Li256ELb1ELb1ELb0ELb0EEENS1_36VarlenDynamicPersistentTileSchedulerILi128ELi96ELi256ELi128ELb0ELb1ELb1ELb0ELb1ELb1EEEEEEEEEvNT_6ParamsE)
        /*01b8*/ 	.word	0x000000a8


	//----- nvinfo : EIATTR_FRAME_SIZE
	.align		4
.L_104:
        /*01bc*/ 	.byte	0x04, 0x11
        /*01be*/ 	.short	(.L_106 - .L_105)
	.align		4
.L_105:
        /*01c0*/ 	.word	index@(_ZN7cutlass13device_kernelIN5flash11enable_sm90INS1_16FlashAttnFwdSm90INS1_25CollectiveMainloopFwdSm90ILi2EN4cute5tupleIJNS5_1CILi1EEES8_S8_EEENS6_IJNS7_ILi128EEENS7_ILi96EEENS7_ILi64EEEEEELi256ENS_6half_tEfNS_4arch4Sm90ELb0ELb0ELb1ELb1ELb1ELb0ELb0ELb1ELb0ELb1ELb0ELb0EEENS1_21CollectiveEpilogueFwdINS6_IJSA_NS7_ILi256EEESB_EEES9_SE_SG_Li256ELb1ELb1ELb0ELb0EEENS1_36VarlenDynamicPersistentTileSchedulerILi128ELi96ELi256ELi128ELb0ELb1ELb1ELb0ELb1ELb1EEEEEEEEEvNT_6ParamsE)
        /*01c4*/ 	.word	0x00000030


	//----- nvinfo : EIATTR_REGCOUNT
	.align		4
.L_106:
        /*01c8*/ 	.byte	0x04, 0x2f
        /*01ca*/ 	.short	(.L_108 - .L_107)
	.align		4
.L_107:
        /*01cc*/ 	.word	index@(_ZN7cutlass13device_kernelIN5flash11enable_sm90INS1_16FlashAttnFwdSm90INS1_25CollectiveMainloopFwdSm90ILi2EN4cute5tupleIJNS5_1CILi1EEES8_S8_EEENS6_IJNS7_ILi128EEENS7_ILi96EEENS7_ILi64EEEEEELi256ENS_6half_tEfNS_4arch4Sm90ELb0ELb0ELb1ELb0ELb1ELb0ELb1ELb1ELb0ELb1ELb0ELb0EEENS1_21CollectiveEpilogueFwdINS6_IJSA_NS7_ILi256EEESB_EEES9_SE_SG_Li256ELb0ELb1ELb0ELb0EEENS1_29StaticPersistentTileSchedulerILb0EEEEEEEEEvNT_6ParamsE)
        /*01d0*/ 	.word	0x000000a8


	//----- nvinfo : EIATTR_FRAME_SIZE
	.align		4
.L_108:
        /*01d4*/ 	.byte	0x04, 0x11
        /*01d6*/ 	.short	(.L_110 - .L_109)
	.align		4
.L_109:
        /*01d8*/ 	.word	index@(_ZN7cutlass13device_kernelIN5flash11enable_sm90INS1_16FlashAttnFwdSm90INS1_25CollectiveMainloopFwdSm90ILi2EN4cute5tupleIJNS5_1CILi1EEES8_S8_EEENS6_IJNS7_ILi128EEENS7_ILi96EEENS7_ILi64EEEEEELi256ENS_6half_tEfNS_4arch4Sm90ELb0ELb0ELb1ELb0ELb1ELb0ELb1ELb1ELb0ELb1ELb0ELb0EEENS1_21CollectiveEpilogueFwdINS6_IJSA_NS7_ILi256EEESB_EEES9_SE_SG_Li256ELb0ELb1ELb0ELb0EEENS1_29StaticPersistentTileSchedulerILb0EEEEEEEEEvNT_6ParamsE)
        /*01dc*/ 	.word	0x00000020


	//----- nvinfo : EIATTR_REGCOUNT
	.align		4
.L_110:
        /*01e0*/ 	.byte	0x04, 0x2f
        /*01e2*/ 	.short	(.L_112 - .L_111)
	.align		4
.L_111:
        /*01e4*/ 	.word	index@(_ZN7cutlass13device_kernelIN5flash11enable_sm90INS1_16FlashAttnFwdSm90INS1_25CollectiveMainloopFwdSm90ILi2EN4cute5tupleIJNS5_1CILi1EEES8_S8_EEENS6_IJNS7_ILi128EEENS7_ILi96EEENS7_ILi64EEEEEELi256ENS_6half_tEfNS_4arch4Sm90ELb0ELb0ELb1ELb0ELb1ELb0ELb0ELb1ELb0ELb1ELb0ELb0EEENS1_21CollectiveEpilogueFwdINS6_IJSA_NS7_ILi256EEESB_EEES9_SE_SG_Li256ELb0ELb1ELb0ELb0EEENS1_29StaticPersistentTileSchedulerILb0EEEEEEEEEvNT_6ParamsE)
        /*01e8*/ 	.word	0x000000a8


	//----- nvinfo : EIATTR_FRAME_SIZE
	.align		4
.L_112:
        /*01ec*/ 	.byte	0x04, 0x11
        /*01ee*/ 	.short	(.L_114 - .L_113)
	.align		4
.L_113:
        /*01f0*/ 	.word	index@(_ZN7cutlass13device_kernelIN5flash11enable_sm90INS1_16FlashAttnFwdSm90INS1_25CollectiveMainloopFwdSm90ILi2EN4cute5tupleIJNS5_1CILi1EEES8_S8_EEENS6_IJNS7_ILi128EEENS7_ILi96EEENS7_ILi64EEEEEELi256ENS_6half_tEfNS_4arch4Sm90ELb0ELb0ELb1ELb0ELb1ELb0ELb0ELb1ELb0ELb1ELb0ELb0EEENS1_21CollectiveEpilogueFwdINS6_IJSA_NS7_ILi256EEESB_EEES9_SE_SG_Li256ELb0ELb1ELb0ELb0EEENS1_29StaticPersistentTileSchedulerILb0EEEEEEEEEvNT_6ParamsE)
        /*01f4*/ 	.word	0x00000020


	//----- nvinfo : EIATTR_REGCOUNT
	.align		4
.L_114:
        /*01f8*/ 	.byte	0x04, 0x2f
        /*01fa*/ 	.short	(.L_116 - .L_115)
	.align		4
.L_115:
        /*01fc*/ 	.word	index@(_ZN7cutlass13device_kernelIN5flash11enable_sm90INS1_16FlashAttnFwdSm90INS1_25CollectiveMainloopFwdSm90ILi2EN4cute5tupleIJNS5_1CILi1EEES8_S8_EEENS6_IJNS7_ILi64EEESA_SA_EEELi512ENS_6half_tEfNS_4arch4Sm90ELb1ELb0ELb1ELb1ELb1ELb1ELb1ELb0ELb0ELb1ELb0ELb0EEENS1_21CollectiveEpilogueFwdINS6_IJSA_NS7_ILi512EEESA_EEES9_SC_SE_Li256ELb1ELb1ELb0ELb0EEENS1_36VarlenDynamicPersistentTileSchedulerILi64ELi64ELi256ELi128ELb0ELb1ELb1ELb1ELb1ELb1EEEEEEEEEvNT_6ParamsE)
        /*0200*/ 	.word	0x000000a8


	//----- nvinfo : EIATTR_FRAME_SIZE
	.align		4
.L_116:
        /*0204*/ 	.byte	0x04, 0x11
        /*0206*/ 	.short	(.L_118 - .L_117)
	.align		4
.L_117:
        /*0208*/ 	.word	index@(_ZN7cutlass13device_kernelIN5flash11enable_sm90INS1_16FlashAttnFwdSm90INS1_25CollectiveMainloopFwdSm90ILi2EN4cute5tupleIJNS5_1CILi1EEES8_S8_EEENS6_IJNS7_ILi64EEESA_SA_EEELi512ENS_6half_tEfNS_4arch4Sm90ELb1ELb0ELb1ELb1ELb1ELb1ELb1ELb0ELb0ELb1ELb0ELb0EEENS1_21CollectiveEpilogueFwdINS6_IJSA_NS7_ILi512EEESA_EEES9_SC_SE_Li256ELb1ELb1ELb0ELb0EEENS1_36VarlenDynamicPersistentTileSchedulerILi64ELi64ELi256ELi128ELb0ELb1ELb1ELb1ELb1ELb1EEEEEEEEEvNT_6ParamsE)
        /*020c*/ 	.word	0x00000078


	//----- nvinfo : EIATTR_REGCOUNT
	.align		4
.L_118:
        /*0210*/ 	.byte	0x04, 0x2f
        /*0212*/ 	.short	(.L_120 - .L_119)
	.align		4
.L_119:
        /*0214*/ 	.word	index@(_ZN7cutlass13device_kernelIN5flash11enable_sm90INS1_16FlashAttnFwdSm90INS1_25CollectiveMainloopFwdSm90ILi2EN4cute5tupleIJNS5_1CILi1EEES8_S8_EEENS6_IJNS7_ILi64EEESA_SA_EEELi512ENS_6half_tEfNS_4arch4Sm90ELb1ELb0ELb1ELb1ELb1ELb0ELb1ELb0ELb0ELb1ELb0ELb0EEENS1_21CollectiveEpilogueFwdINS6_IJSA_NS7_ILi512EEESA_EEES9_SC_SE_Li256ELb1ELb1ELb0ELb0EEENS1_36VarlenDynamicPersistentTileSchedulerILi64ELi64ELi256ELi128ELb0ELb1ELb1ELb1ELb1ELb1EEEEEEEEEvNT_6ParamsE)
        /*0218*/ 	.word	0x000000a8


	//----- nvinfo : EIATTR_FRAME_SIZE
	.align		4
.L_120:
        /*021c*/ 	.byte	0x04, 0x11
        /*021e*/ 	.short	(.L_122 - .L_121)
	.align		4
.L_121:
        /*0220*/ 	.word	index@(_ZN7cutlass13device_kernelIN5flash11enable_sm90INS1_16FlashAttnFwdSm90INS1_25CollectiveMainloopFwdSm90ILi2EN4cute5tupleIJNS5_1CILi1EEES8_S8_EEENS6_IJNS7_ILi64EEESA_SA_EEELi512ENS_6half_tEfNS_4arch4Sm90ELb1ELb0ELb1ELb1ELb1ELb0ELb1ELb0ELb0ELb1ELb0ELb0EEENS1_21CollectiveEpilogueFwdINS6_IJSA_NS7_ILi512EEESA_EEES9_SC_SE_Li256ELb1ELb1ELb0ELb0EEENS1_36VarlenDynamicPersistentTileSchedulerILi64ELi64ELi256ELi128ELb0ELb1ELb1ELb1ELb1ELb1EEEEEEEEEvNT_6ParamsE)
        /*0224*/ 	.word	0x00000028


	//----- nvinfo : EIATTR_REGCOUNT
	.align		4
.L_122:
        /*0228*/ 	.byte	0x04, 0x2f
        /*022a*/ 	.short	(.L_124 - .L_123)
	.align		4
.L_123:
        /*022c*/ 	.word	index@(_ZN7cutlass13device_kernelIN5flash11enable_sm90INS1_16FlashAttnFwdSm90INS1_25CollectiveMainloopFwdSm90ILi2EN4cute5tupleIJNS5_1CILi1EEES8_S8_EEENS6_IJNS7_ILi64EEESA_SA_EEELi512ENS_6half_tEfNS_4arch4Sm90ELb1ELb0ELb1ELb1ELb1ELb1ELb0ELb0ELb0ELb1ELb0ELb0EEENS1_21CollectiveEpilogueFwdINS6_IJSA_NS7_ILi512EEESA_EEES9_SC_SE_Li256ELb1ELb1ELb0ELb0EEENS1_36VarlenDynamicPersistentTileSchedulerILi64ELi64ELi256ELi128ELb0ELb1ELb1ELb1ELb1ELb1EEEEEEEEEvNT_6ParamsE)
        /*0230*/ 	.word	0x000000a8


	//----- nvinfo : EIATTR_FRAME_SIZE
	.align		4
.L_124:
        /*0234*/ 	.byte	0x04, 0x11
        /*0236*/ 	.short	(.L_126 - .L_125)
	.align		4
.L_125:
        /*0238*/ 	.word	index@(_ZN7cutlass13device_kernelIN5flash11enable_sm90INS1_16FlashAttnFwdSm90INS1_25CollectiveMainloopFwdSm90ILi2EN4cute5tupleIJNS5_1CILi1EEES8_S8_EEENS6_IJNS7_ILi64EEESA_SA_EEELi512ENS_6half_tEfNS_4arch4Sm90ELb1ELb0ELb1ELb1ELb1ELb1ELb0ELb0ELb0ELb1ELb0ELb0EEENS1_21CollectiveEpilogueFwdINS6_IJSA_NS7_ILi512EEESA_EEES9_SC_SE_Li256ELb1ELb1ELb0ELb0EEENS1_36VarlenDynamicPersistentTileSchedulerILi64ELi64ELi256ELi128ELb0ELb1ELb1ELb1ELb1ELb1EEEEEEEEEvNT_6ParamsE)
        /*023c*/ 	.word	0x00000068


	//----- nvinfo : EIATTR_REGCOUNT
	.align		4
.L_126:
        /*0240*/ 	.byte	0x04, 0x2f
        /*0242*/ 	.short	(.L_128 - .L_127)
	.align		4
.L_127:
        /*0244*/ 	.word	index@(_ZN7cutlass13device_kernelIN5flash11enable_sm90INS1_16FlashAttnFwdSm90INS1_25CollectiveMainloopFwdSm90ILi2EN4cute5tupleIJNS5_1CILi1EEES8_S8_EEENS6_IJNS7_ILi64EEESA_SA_EEELi512ENS_6half_tEfNS_4arch4Sm90ELb1ELb0ELb1ELb1ELb1ELb0ELb0ELb0ELb0ELb1ELb0ELb0EEENS1_21CollectiveEpilogueFwdINS6_IJSA_NS7_ILi512EEESA_EEES9_SC_SE_Li256ELb1ELb1ELb0ELb0EEENS1_36VarlenDynamicPersistentTileSchedulerILi64ELi64ELi256ELi128ELb0ELb1ELb1ELb1ELb1ELb1EEEEEEEEEvNT_6ParamsE)
        /*0248*/ 	.word	0x000000a8


	//----- nvinfo : EIATTR_FRAME_SIZE
	.align		4
.L_128:
        /*024c*/ 	.byte	0x04, 0x11
        /*024e*/ 	.short	(.L_130 - .L_129)
	.align		4
.L_129:
        /*0250*/ 	.word	index@(_ZN7cutlass13device_kernelIN5flash11enable_sm90INS1_16FlashAttnFwdSm90INS1_25CollectiveMainloopFwdSm90ILi2EN4cute5tupleIJNS5_1CILi1EEES8_S8_EEENS6_IJNS7_ILi64EEESA_SA_EEELi512ENS_6half_tEfNS_4arch4Sm90ELb1ELb0ELb1ELb1ELb1ELb0ELb0ELb0ELb0ELb1ELb0ELb0EEENS1_21CollectiveEpilogueFwdINS6_IJSA_NS7_ILi512EEESA_EEES9_SC_SE_Li256ELb1ELb1ELb0ELb0EEENS1_36VarlenDynamicPersistentTileSchedulerILi64ELi64ELi256ELi128ELb0ELb1ELb1ELb1ELb1ELb1EEEEEEEEEvNT_6ParamsE)
        /*0254*/ 	.word	0x00000030


	//----- nvinfo : EIATTR_REGCOUNT
	.align		4
.L_130:
        /*0258*/ 	.byte	0x04, 0x2f
        /*025a*/ 	.short	(.L_132 - .L_131)
	.align		4
.L_131:
        /*025c*/ 	.word	index@(_ZN7cutlass13device_kernelIN5flash11enable_sm90INS1_16FlashAttnFwdSm90INS1_25CollectiveMainloopFwdSm90ILi2EN4cute5tupleIJNS5_1CILi1EEES8_S8_EEENS6_IJNS7_ILi64EEESA_SA_EEELi512ENS_6half_tEfNS_4arch4Sm90ELb1ELb0ELb1ELb0ELb1ELb0ELb1ELb0ELb0ELb1ELb0ELb0EEENS1_21CollectiveEpilogueFwdINS6_IJSA_NS7_ILi512EEESA_EEES9_SC_SE_Li256ELb0ELb1ELb0ELb0EEENS1_30DynamicPersistentTileSchedulerILi256ELi128ELb0ELb1ELb1EEEEEEEEEvNT_6ParamsE)
        /*0260*/ 	.word	0x000000a8


	//----- nvinfo : EIATTR_FRAME_SIZE
	.align		4
.L_132:
        /*0264*/ 	.byte	0x04, 0x11
        /*0266*/ 	.short	(.L_134 - .L_133)
	.align		4
.L_133:
        /*0268*/ 	.word	index@(_ZN7cutlass13device_kernelIN5flash11enable_sm90INS1_16FlashAttnFwdSm90INS1_25CollectiveMainloopFwdSm90ILi2EN4cute5tupleIJNS5_1CILi1EEES8_S8_EEENS6_IJNS7_ILi64EEESA_SA_EEELi512ENS_6half_tEfNS_4arch4Sm90ELb1ELb0ELb1ELb0ELb1ELb0ELb1ELb0ELb0ELb1ELb0ELb0EEENS1_21CollectiveEpilogueFwdINS6_IJSA_NS7_ILi512EEESA_EEES9_SC_SE_Li256ELb0ELb1ELb0ELb0EEENS1_30DynamicPersistentTileSchedulerILi256ELi128ELb0ELb1ELb1EEEEEEEEEvNT_6ParamsE)
        /*026c*/ 	.word	0x00000018


	//----- nvinfo : EIATTR_REGCOUNT
	.align		4
.L_134:
        /*0270*/ 	.byte	0x04, 0x2f
        /*0272*/ 	.short	(.L_136 - .L_135)
	.align		4
.L_135:
        /*0274*/ 	.word	index@(_ZN7cutlass13device_kernelIN5flash11enable_sm90INS1_16FlashAttnFwdSm90INS1_25CollectiveMainloopFwdSm90ILi2EN4cute5tupleIJNS5_1CILi1EEES8_S8_EEENS6_IJNS7_ILi64EEESA_SA_EEELi512ENS_6half_tEfNS_4arch4Sm90ELb1ELb0ELb1ELb0ELb1ELb0ELb0ELb0ELb0ELb1ELb0ELb0EEENS1_21CollectiveEpilogueFwdINS6_IJSA_NS7_ILi512EEESA_EEES9_SC_SE_Li256ELb0ELb1ELb0ELb0EEENS1_30DynamicPersistentTileSchedulerILi256ELi128ELb0ELb1ELb1EEEEEEEEEvNT_6ParamsE)
        /*0278*/ 	.word	0x000000a8


	//----- nvinfo : EIATTR_FRAME_SIZE
	.align		4
.L_136:
        /*027c*/ 	.byte	0x04, 0x11
        /*027e*/ 	.short	(.L_138 - .L_137)
	.align		4
.L_137:
        /*0280*/ 	.word	index@(_ZN7cutlass13device_kernelIN5flash11enable_sm90INS1_16FlashAttnFwdSm90INS1_25CollectiveMainloopFwdSm90ILi2EN4cute5tupleIJNS5_1CILi1EEES8_S8_EEENS6_IJNS7_ILi64EEESA_SA_EEELi512ENS_6half_tEfNS_4arch4Sm90ELb1ELb0ELb1ELb0ELb1ELb0ELb0ELb0ELb0ELb1ELb0ELb0EEENS1_21CollectiveEpilogueFwdINS6_IJSA_NS7_ILi512EEESA_EEES9_SC_SE_Li256ELb0ELb1ELb0ELb0EEENS1_30DynamicPersistentTileSchedulerILi256ELi128ELb0ELb1ELb1EEEEEEEEEvNT_6ParamsE)
        /*0284*/ 	.word	0x00000010


	//----- nvinfo : EIATTR_REGCOUNT
	.align		4
.L_138:
        /*0288*/ 	.byte	0x04, 0x2f
        /*028a*/ 	.short	(.L_140 - .L_139)
	.align		4
.L_139:
        /*028c*/ 	.word	index@(_ZN7cutlass13device_kernelIN5flash11enable_sm90INS1_16FlashAttnFwdSm90INS1_25CollectiveMainloopFwdSm90ILi2EN4cute5tupleIJNS5_1CILi1EEES8_S8_EEENS6_IJNS7_ILi64EEESA_SA_EEELi512ENS_6half_tEfNS_4arch4Sm90ELb0ELb1ELb1ELb1ELb1ELb1ELb1ELb0ELb0ELb1ELb0ELb0EEENS1_21CollectiveEpilogueFwdINS6_IJSA_NS7_ILi512EEESA_EEES9_SC_SE_Li256ELb1ELb1ELb0ELb0EEENS1_36VarlenDynamicPersistentTileSchedulerILi64ELi64ELi256ELi128ELb0ELb1ELb1ELb1ELb0ELb1EEEEEEEEEvNT_6ParamsE)
        /*0290*/ 	.word	0x000000a8


	//----- nvinfo : EIATTR_FRAME_SIZE
	.align		4
.L_140:
        /*0294*/ 	.byte	0x04, 0x11
        /*0296*/ 	.short	(.L_142 - .L_141)
	.align		4
.L_141:
        /*0298*/ 	.word	index@($_ZN7cutlass13device_kernelIN5flash11enable_sm90INS1_16FlashAttnFwdSm90INS1_25CollectiveMainloopFwdSm90ILi2EN4cute5tupleIJNS5_1CILi1EEES8_S8_EEENS6_IJNS7_ILi64EEESA_SA_EEELi512ENS_6half_tEfNS_4arch4Sm90ELb0ELb1ELb1ELb1ELb1ELb1ELb1ELb0ELb0ELb1ELb0ELb0EEENS1_21CollectiveEpilogueFwdINS6_IJSA_NS7_ILi512EEESA_EEES9_SC_SE_Li256ELb1ELb1ELb0ELb0EEENS1_36VarlenDynamicPersistentTileSchedulerILi64ELi64ELi256ELi128ELb0ELb1ELb1ELb1ELb0ELb1EEEEEEEEEvNT_6ParamsE$_ZZN5flash25CollectiveMainloopFwdSm90ILi2EN4cute5tupleIJNS1_1CILi1EEES4_S4_EEENS2_IJNS3_ILi64EEES6_S6_EEELi512EN7cutlass6half_tEfNS8_4arch4Sm90ELb0ELb1ELb1ELb1ELb1ELb1ELb1ELb0ELb0ELb1ELb0ELb0EE3mmaINS_16FlashAttnFwdSm90ISC_NS_21CollectiveEpilogueFwdINS2_IJS6_NS3_ILi512EEES6_EEES5_S9_SB_Li256ELb1ELb1ELb0ELb0EEENS_36VarlenDynamicPersistentTileSchedulerILi64ELi64ELi256ELi128ELb0ELb1ELb1ELb1ELb0ELb1EEEE13SharedStorageENS1_6TensorINS1_11ArrayEngineIfLm128EEENS1_6LayoutINS2_IJNS2_IJNS3_ILi2EEESR_NS3_ILi32EEEEEES4_S4_EEENS2_IJNS2_IJS4_SR_NS3_ILi4EEEEEENS3_ILi0EEESX_EEEEEEENS_7SoftmaxILi2ELi0EEEEEbRKNSC_6ParamsENS8_13PipelineAsyncILi2EEES17_RNS8_13PipelineStateILj2EEERT0_RT1_iRiRKNS_16SeqlenInfoQKNewKILb1ELb1EEENS2_IJiiiiEEERT_ENKUliT_T0_T1_E_clIZSD_ISM_S10_S12_EbS15_S17_S17_S1A_S1C_S1E_iS1F_S1J_S1K_S1M_EUlRS1N_iE0_NS3_ILb1EEES1U_EEDaiS1N_S1O_S1P_)
        /*029c*/ 	.word	0x00000460


	//----- nvinfo : EIATTR_FRAME_SIZE
	.align		4
.L_142:
        /*02a0*/ 	.byte	0x04, 0x11
        /*02a2*/ 	.short	(.L_144 - .L_143)
	.align		4
.L_143:
        /*02a4*/ 	.word	index@(_ZN7cutlass13device_kernelIN5flash11enable_sm90INS1_16FlashAttnFwdSm90INS1_25CollectiveMainloopFwdSm90ILi2EN4cute5tupleIJNS5_1CILi1EEES8_S8_EEENS6_IJNS7_ILi64EEESA_SA_EEELi512ENS_6half_tEfNS_4arch4Sm90ELb0ELb1ELb1ELb1ELb1ELb1ELb1ELb0ELb0ELb1ELb0ELb0EEENS1_21CollectiveEpilogueFwdINS6_IJSA_NS7_ILi512EEESA_EEES9_SC_SE_Li256ELb1ELb1ELb0ELb0EEENS1_36VarlenDynamicPersistentTileSchedulerILi64ELi64ELi256ELi128ELb0ELb1ELb1ELb1ELb0ELb1EEEEEEEEEvNT_6ParamsE)
        /*02a8*/ 	.word	0x00000460


	//----- nvinfo : EIATTR_REGCOUNT
	.align		4
.L_144:
        /*02ac*/ 	.byte	0x04, 0x2f
        /*02ae*/ 	.short	(.L_146 - .L_145)
	.align		4
.L_145:
        /*02b0*/ 	.word	index@(_ZN7cutlass13device_kernelIN5flash11enable_sm90INS1_16FlashAttnFwdSm90INS1_25CollectiveMainloopFwdSm90ILi2EN4cute5tupleIJNS5_1CILi1EEES8_S8_EEENS6_IJNS7_ILi64EEESA_SA_EEELi512ENS_6half_tEfNS_4arch4Sm90ELb0ELb1ELb1ELb1ELb1ELb0ELb1ELb0ELb0ELb1ELb0ELb0EEENS1_21CollectiveEpilogueFwdINS6_IJSA_NS7_ILi512EEESA_EEES9_SC_SE_Li256ELb1ELb1ELb0ELb0EEENS1_36VarlenDynamicPersistentTileSchedulerILi64ELi64ELi256ELi128ELb0ELb1ELb1ELb1ELb0ELb1EEEEEEEEEvNT_6ParamsE)
        /*02b4*/ 	.word	0x000000a8


	//----- nvinfo : EIATTR_FRAME_SIZE
	.align		4
.L_146:
        /*02b8*/ 	.byte	0x04, 0x11
        /*02ba*/ 	.short	(.L_148 - .L_147)
	.align		4
.L_147:
        /*02bc*/ 	.word	index@($_ZN7cutlass13device_kernelIN5flash11enable_sm90INS1_16FlashAttnFwdSm90INS1_25CollectiveMainloopFwdSm90ILi2EN4cute5tupleIJNS5_1CILi1EEES8_S8_EEENS6_IJNS7_ILi64EEESA_SA_EEELi512ENS_6half_tEfNS_4arch4Sm90ELb0ELb1ELb1ELb1ELb1ELb0ELb1ELb0ELb0ELb1ELb0ELb0EEENS1_21CollectiveEpilogueFwdINS6_IJSA_NS7_ILi512EEESA_EEES9_SC_SE_Li256ELb1ELb1ELb0ELb0EEENS1_36VarlenDynamicPersistentTileSchedulerILi64ELi64ELi256ELi128ELb0ELb1ELb1ELb1ELb0ELb1EEEEEEEEEvNT_6ParamsE$_ZZN5flash25CollectiveMainloopFwdSm90ILi2EN4cute5tupleIJNS1_1CILi1EEES4_S4_EEENS2_IJNS3_ILi64EEES6_S6_EEELi512EN7cutlass6half_tEfNS8_4arch4Sm90ELb0ELb1ELb1ELb1ELb1ELb0ELb1ELb0ELb0ELb1ELb0ELb0EE3mmaINS_16FlashAttnFwdSm90ISC_NS_21CollectiveEpilogueFwdINS2_IJS6_NS3_ILi512EEES6_EEES5_S9_SB_Li256ELb1ELb1ELb0ELb0EEENS_36VarlenDynamicPersistentTileSchedulerILi64ELi64ELi256ELi128ELb0ELb1ELb1ELb1ELb0ELb1EEEE13SharedStorageENS1_6TensorINS1_11ArrayEngineIfLm128EEENS1_6LayoutINS2_IJNS2_IJNS3_ILi2EEESR_NS3_ILi32EEEEEES4_S4_EEENS2_IJNS2_IJS4_SR_NS3_ILi4EEEEEENS3_ILi0EEESX_EEEEEEENS_7SoftmaxILi2ELi0EEEEEbRKNSC_6ParamsENS8_13PipelineAsyncILi2EEES17_RNS8_13PipelineStateILj2EEERT0_RT1_iRiRKNS_16SeqlenInfoQKNewKILb1ELb0EEENS2_IJiiiiEEERT_ENKUliT_T0_T1_E_clIZSD_ISM_S10_S12_EbS15_S17_S17_S1A_S1C_S1E_iS1F_S1J_S1K_S1M_EUlRS1N_iE1_NS3_ILb0EEENS3_ILb1EEEEEDaiS1N_S1O_S1P_)
        /*02c0*/ 	.word	0x00000450


	//----- nvinfo : EIATTR_FRAME_SIZE
	.align		4
.L_148:
        /*02c4*/ 	.byte	0x04, 0x11
        /*02c6*/ 	.short	(.L_150 - .L_149)
	.align		4
.L_149:
        /*02c8*/ 	.word	index@(_ZN7cutlass13device_kernelIN5flash11enable_sm90INS1_16FlashAttnFwdSm90INS1_25CollectiveMainloopFwdSm90ILi2EN4cute5tupleIJNS5_1CILi1EEES8_S8_EEENS6_IJNS7_ILi64EEESA_SA_EEELi512ENS_6half_tEfNS_4arch4Sm90ELb0ELb1ELb1ELb1ELb1ELb0ELb1ELb0ELb0ELb1ELb0ELb0EEENS1_21CollectiveEpilogueFwdINS6_IJSA_NS7_ILi512EEESA_EEES9_SC_SE_Li256ELb1ELb1ELb0ELb0EEENS1_36VarlenDynamicPersistentTileSchedulerILi64ELi64ELi256ELi128ELb0ELb1ELb1ELb1ELb0ELb1EEEEEEEEEvNT_6ParamsE)
        /*02cc*/ 	.word	0x00000450


	//----- nvinfo : EIATTR_REGCOUNT
	.align		4
.L_150:
        /*02d0*/ 	.byte	0x04, 0x2f
        /*02d2*/ 	.short	(.L_152 - .L_151)
	.align		4
.L_151:
        /*02d4*/ 	.word	index@(_ZN7cutlass13device_kernelIN5flash11enable_sm90INS1_16FlashAttnFwdSm90INS1_25CollectiveMainloopFwdSm90ILi2EN4cute5tupleIJNS5_1CILi1EEES8_S8_EEENS6_IJNS7_ILi64EEESA_SA_EEELi512ENS_6half_tEfNS_4arch4Sm90ELb0ELb1ELb1ELb1ELb1ELb1ELb0ELb0ELb0ELb1ELb0ELb0EEENS1_21CollectiveEpilogueFwdINS6_IJSA_NS7_ILi512EEESA_EEES9_SC_SE_Li256ELb1ELb1ELb0ELb0EEENS1_36VarlenDynamicPersistentTileSchedulerILi64ELi64ELi256ELi128ELb0ELb1ELb1ELb1ELb0ELb1EEEEEEEEEvNT_6ParamsE)
        /*02d8*/ 	.word	0x000000a8


	//----- nvinfo : EIATTR_FRAME_SIZE
	.align		4
.L_152:
        /*02dc*/ 	.byte	0x04, 0x11
        /*02de*/ 	.short	(.L_154 - .L_153)
	.align		4
.L_153:
        /*02e0*/ 	.word	index@(_ZN7cutlass13device_kernelIN5flash11enable_sm90INS1_16FlashAttnFwdSm90INS1_25CollectiveMainloopFwdSm90ILi2EN4cute5tupleIJNS5_1CILi1EEES8_S8_EEENS6_IJNS7_ILi64EEESA_SA_EEELi512ENS_6half_tEfNS_4arch4Sm90ELb0ELb1ELb1ELb1ELb1ELb1ELb0ELb0ELb0ELb1ELb0ELb0EEENS1_21CollectiveEpilogueFwdINS6_IJSA_NS7_ILi512EEESA_EEES9_SC_SE_Li256ELb1ELb1ELb0ELb0EEENS1_36VarlenDynamicPersistentTileSchedulerILi64ELi64ELi256ELi128ELb0ELb1ELb1ELb1ELb0ELb1EEEEEEEEEvNT_6ParamsE)
        /*02e4*/ 	.word	0x00000068


	//----- nvinfo : EIATTR_REGCOUNT
	.align		4
.L_154:
        /*02e8*/ 	.byte	0x04, 0x2f
        /*02ea*/ 	.short	(.L_156 - .L_155)
	.align		4
.L_155:
        /*02ec*/ 	.word	index@(_ZN7cutlass13device_kernelIN5flash11enable_sm90INS1_16FlashAttnFwdSm90INS1_25CollectiveMainloopFwdSm90ILi2EN4cute5tupleIJNS5_1CILi1EEES8_S8_EEENS6_IJNS7_ILi64EEESA_SA_EEELi512ENS_6half_tEfNS_4arch4Sm90ELb0ELb1ELb1ELb1ELb1ELb0ELb0ELb0ELb0ELb1ELb0ELb0EEENS1_21CollectiveEpilogueFwdINS6_IJSA_NS7_ILi512EEESA_EEES9_SC_SE_Li256ELb1ELb1ELb0ELb0EEENS1_36VarlenDynamicPersistentTileSchedulerILi64ELi64ELi256ELi128ELb0ELb1ELb1ELb1ELb0ELb1EEEEEEEEEvNT_6ParamsE)
        /*02f0*/ 	.word	0x000000a8


	//----- nvinfo : EIATTR_FRAME_SIZE
	.align		4
.L_156:
        /*02f4*/ 	.byte	0x04, 0x11
        /*02f6*/ 	.short	(.L_158 - .L_157)
	.align		4
.L_157:
        /*02f8*/ 	.word	index@(_ZN7cutlass13device_kernelIN5flash11enable_sm90INS1_16FlashAttnFwdSm90INS1_25CollectiveMainloopFwdSm90ILi2EN4cute5tupleIJNS5_1CILi1EEES8_S8_EEENS6_IJNS7_ILi64EEESA_SA_EEELi512ENS_6half_tEfNS_4arch4Sm90ELb0ELb1ELb1ELb1ELb1ELb0ELb0ELb0ELb0ELb1ELb0ELb0EEENS1_21CollectiveEpilogueFwdINS6_IJSA_NS7_ILi512EEESA_EEES9_SC_SE_Li256ELb1ELb1ELb0ELb0EEENS1_36VarlenDynamicPersistentTileSchedulerILi64ELi64ELi256ELi128ELb0ELb1ELb1ELb1ELb0ELb1EEEEEEEEEvNT_6ParamsE)
        /*02fc*/ 	.word	0x00000020


	//----- nvinfo : EIATTR_REGCOUNT
	.align		4
.L_158:
        /*0300*/ 	.byte	0x04, 0x2f
        /*0302*/ 	.short	(.L_160 - .L_159)
	.align		4
.L_159:
        /*0304*/ 	.word	index@(_ZN7cutlass13device_kernelIN5flash11enable_sm90INS1_16FlashAttnFwdSm90INS1_25CollectiveMainloopFwdSm90ILi2EN4cute5tupleIJNS5_1CILi1EEES8_S8_EEENS6_IJNS7_ILi64EEESA_SA_EEELi512ENS_6half_tEfNS_4arch4Sm90ELb0ELb1ELb1ELb0ELb1ELb0ELb1ELb0ELb0ELb1ELb0ELb0EEENS1_21CollectiveEpilogueFwdINS6_IJSA_NS7_ILi512EEESA_EEES9_SC_SE_Li256ELb0ELb1ELb0ELb0EEENS1_30DynamicPersistentTileSchedulerILi256ELi128ELb0ELb1ELb1EEEEEEEEEvNT_6ParamsE)
        /*0308*/ 	.word	0x000000a8


	//----- nvinfo : EIATTR_FRAME_SIZE
	.align		4
.L_160:
        /*030c*/ 	.byte	0x04, 0x11
        /*030e*/ 	.short	(.L_162 - .L_161)
	.align		4
.L_161:
        /*0310*/ 	.word	index@($_ZN7cutlass13device_kernelIN5flash11enable_sm90INS1_16FlashAttnFwdSm90INS1_25CollectiveMainloopFwdSm90ILi2EN4cute5tupleIJNS5_1CILi1EEES8_S8_EEENS6_IJNS7_ILi64EEESA_SA_EEELi512ENS_6half_tEfNS_4arch4Sm90ELb0ELb1ELb1ELb0ELb1ELb0ELb1ELb0ELb0ELb1ELb0ELb0EEENS1_21CollectiveEpilogueFwdINS6_IJSA_NS7_ILi512EEESA_EEES9_SC_SE_Li256ELb0ELb1ELb0ELb0EEENS1_30DynamicPersistentTileSchedulerILi256ELi128ELb0ELb1ELb1EEEEEEEEEvNT_6ParamsE$_ZZN5flash25CollectiveMainloopFwdSm90ILi2EN4cute5tupleIJNS1_1CILi1EEES4_S4_EEENS2_IJNS3_ILi64EEES6_S6_EEELi512EN7cutlass6half_tEfNS8_4arch4Sm90ELb0ELb1ELb1ELb0ELb1ELb0ELb1ELb0ELb0ELb1ELb0ELb0EE3mmaINS_16FlashAttnFwdSm90ISC_NS_21CollectiveEpilogueFwdINS2_IJS6_NS3_ILi512EEES6_EEES5_S9_SB_Li256ELb0ELb1ELb0ELb0EEENS_30DynamicPersistentTileSchedulerILi256ELi128ELb0ELb1ELb1EEEE13SharedStorageENS1_6TensorINS1_11ArrayEngineIfLm128EEENS1_6LayoutINS2_IJNS2_IJNS3_ILi2EEESR_NS3_ILi32EEEEEES4_S4_EEENS2_IJNS2_IJS4_SR_NS3_ILi4EEEEEENS3_ILi0EEESX_EEEEEEENS_7SoftmaxILi2ELi0EEEEEbRKNSC_6ParamsENS8_13PipelineAsyncILi2EEES17_RNS8_13PipelineStateILj2EEERT0_RT1_iRiRKNS_16SeqlenInfoQKNewKILb0ELb0EEENS2_IJiiiiEEERT_ENKUliT_T0_T1_E_clIZSD_ISM_S10_S12_EbS15_S17_S17_S1A_S1C_S1E_iS1F_S1J_S1K_S1M_EUlRS1N_iE1_NS3_ILb0EEENS3_ILb1EEEEEDaiS1N_S1O_S1P_)
        /*0314*/ 	.word	0x00000450


	//----- nvinfo : EIATTR_FRAME_SIZE
	.align		4
.L_162:
        /*0318*/ 	.byte	0x04, 0x11
        /*031a*/ 	.short	(.L_164 - .L_163)
	.align		4
.L_163:
        /*031c*/ 	.word	index@(_ZN7cutlass13device_kernelIN5flash11enable_sm90INS1_16FlashAttnFwdSm90INS1_25CollectiveMainloopFwdSm90ILi2EN4cute5tupleIJNS5_1CILi1EEES8_S8_EEENS6_IJNS7_ILi64EEESA_SA_EEELi512ENS_6half_tEfNS_4arch4Sm90ELb0ELb1ELb1ELb0ELb1ELb0ELb1ELb0ELb0ELb1ELb0ELb0EEENS1_21CollectiveEpilogueFwdINS6_IJSA_NS7_ILi512EEESA_EEES9_SC_SE_Li256ELb0ELb1ELb0ELb0EEENS1_30DynamicPersistentTileSchedulerILi256ELi128ELb0ELb1ELb1EEEEEEEEEvNT_6ParamsE)
        /*0320*/ 	.word	0x00000450


	//----- nvinfo : EIATTR_REGCOUNT
	.align		4
.L_164:
        /*0324*/ 	.byte	0x04, 0x2f
        /*0326*/ 	.short	(.L_166 - .L_165)
	.align		4
.L_165:
        /*0328*/ 	.word	index@(_ZN7cutlass13device_kernelIN5flash11enable_sm90INS1_16FlashAttnFwdSm90INS1_25CollectiveMainloopFwdSm90ILi2EN4cute5tupleIJNS5_1CILi1EEES8_S8_EEENS6_IJNS7_ILi64EEESA_SA_EEELi512ENS_6half_tEfNS_4arch4Sm90ELb0ELb1ELb1ELb0ELb1ELb0ELb0ELb0ELb0ELb1ELb0ELb0EEENS1_21CollectiveEpilogueFwdINS6_IJSA_NS7_ILi512EEESA_EEES9_SC_SE_Li256ELb0ELb1ELb0ELb0EEENS1_30DynamicPersistentTileSchedulerILi256ELi128ELb0ELb1ELb1EEEEEEEEEvNT_6ParamsE)
        /*032c*/ 	.word	0x000000a8


	//----- nvinfo : EIATTR_FRAME_SIZE
	.align		4
.L_166:
        /*0330*/ 	.byte	0x04, 0x11
        /*0332*/ 	.short	(.L_168 - .L_167)
	.align		4
.L_167:
        /*0334*/ 	.word	index@(_ZN7cutlass13device_kernelIN5flash11enable_sm90INS1_16FlashAttnFwdSm90INS1_25CollectiveMainloopFwdSm90ILi2EN4cute5tupleIJNS5_1CILi1EEES8_S8_EEENS6_IJNS7_ILi64EEESA_SA_EEELi512ENS_6half_tEfNS_4arch4Sm90ELb0ELb1ELb1ELb0ELb1ELb0ELb0ELb0ELb0ELb1ELb0ELb0EEENS1_21CollectiveEpilogueFwdINS6_IJSA_NS7_ILi512EEESA_EEES9_SC_SE_Li256ELb0ELb1ELb0ELb0EEENS1_30DynamicPersistentTileSchedulerILi256ELi128ELb0ELb1ELb1EEEEEEEEEvNT_6ParamsE)
        /*0338*/ 	.word	0x00000010


	//----- nvinfo : EIATTR_REGCOUNT
	.align		4
.L_168:
        /*033c*/ 	.byte	0x04, 0x2f
        /*033e*/ 	.short	(.L_170 - .L_169)
	.align		4
.L_169:
        /*0340*/ 	.word	index@(_ZN7cutlass13device_kernelIN5flash11enable_sm90INS1_16FlashAttnFwdSm90INS1_25CollectiveMainloopFwdSm90ILi2EN4cute5tupleIJNS5_1CILi1EEES8_S8_EEENS6_IJNS7_ILi64EEESA_SA_EEELi512ENS_6half_tEfNS_4arch4Sm90ELb0ELb0ELb1ELb1ELb1ELb1ELb1ELb0ELb0ELb1ELb0ELb0EEENS1_21CollectiveEpilogueFwdINS6_IJSA_NS7_ILi512EEESA_EEES9_SC_SE_Li256ELb1ELb1ELb0ELb0EEENS1_36VarlenDynamicPersistentTileSchedulerILi64ELi64ELi256ELi128ELb0ELb1ELb1ELb0ELb1ELb1EEEEEEEEEvNT_6ParamsE)
        /*0344*/ 	.word	0x000000a8


	//----- nvinfo : EIATTR_FRAME_SIZE
	.align		4
.L_170:
        /*0348*/ 	.byte	0x04, 0x11
        /*034a*/ 	.short	(.L_172 - .L_171)
	.align		4
.L_171:
        /*034c*/ 	.word	index@(_ZN7cutlass13device_kernelIN5flash11enable_sm90INS1_16FlashAttnFwdSm90INS1_25CollectiveMainloopFwdSm90ILi2EN4cute5tupleIJNS5_1CILi1EEES8_S8_EEENS6_IJNS7_ILi64EEESA_SA_EEELi512ENS_6half_tEfNS_4arch4Sm90ELb0ELb0ELb1ELb1ELb1ELb1ELb1ELb0ELb0ELb1ELb0ELb0EEENS1_21CollectiveEpilogueFwdINS6_IJSA_NS7_ILi512EEESA_EEES9_SC_SE_Li256ELb1ELb1ELb0ELb0EEENS1_36VarlenDynamicPersistentTileSchedulerILi64ELi64ELi256ELi128ELb0ELb1ELb1ELb0ELb1ELb1EEEEEEEEEvNT_6ParamsE)
        /*0350*/ 	.word	0x00000070


	//----- nvinfo : EIATTR_REGCOUNT
	.align		4
.L_172:
        /*0354*/ 	.byte	0x04, 0x2f
        /*0356*/ 	.short	(.L_174 - .L_173)
	.align		4
.L_173:
        /*0358*/ 	.word	index@(_ZN7cutlass13device_kernelIN5flash11enable_sm90INS1_16FlashAttnFwdSm90INS1_25CollectiveMainloopFwdSm90ILi2EN4cute5tupleIJNS5_1CILi1EEES8_S8_EEENS6_IJNS7_ILi64EEESA_SA_EEELi512ENS_6half_tEfNS_4arch4Sm90ELb0ELb0ELb1ELb1ELb1ELb0ELb1ELb0ELb0ELb1ELb0ELb0EEENS1_21CollectiveEpilogueFwdINS6_IJSA_NS7_ILi512EEESA_EEES9_SC_SE_Li256ELb1ELb1ELb0ELb0EEENS1_36VarlenDynamicPersistentTileSchedulerILi64ELi64ELi256ELi128ELb0ELb1ELb1ELb0ELb1ELb1EEEEEEEEEvNT_6ParamsE)
        /*035c*/ 	.word	0x000000a8


	//----- nvinfo : EIATTR_FRAME_SIZE
	.align		4
.L_174:
        /*0360*/ 	.byte	0x04, 0x11
        /*0362*/ 	.short	(.L_176 - .L_175)
	.align		4
.L_175:
        /*0364*/ 	.word	index@(_ZN7cutlass13device_kernelIN5flash11enable_sm90INS1_16FlashAttnFwdSm90INS1_25CollectiveMainloopFwdSm90ILi2EN4cute5tupleIJNS5_1CILi1EEES8_S8_EEENS6_IJNS7_ILi64EEESA_SA_EEELi512ENS_6half_tEfNS_4arch4Sm90ELb0ELb0ELb1ELb1ELb1ELb0ELb1ELb0ELb0ELb1ELb0ELb0EEENS1_21CollectiveEpilogueFwdINS6_IJSA_NS7_ILi512EEESA_EEES9_SC_SE_Li256ELb1ELb1ELb0ELb0EEENS1_36VarlenDynamicPersistentTileSchedulerILi64ELi64ELi256ELi128ELb0ELb1ELb1ELb0ELb1ELb1EEEEEEEEEvNT_6ParamsE)
        /*0368*/ 	.word	0x00000030


	//----- nvinfo : EIATTR_REGCOUNT
	.align		4
.L_176:
        /*036c*/ 	.byte	0x04, 0x2f
        /*036e*/ 	.short	(.L_178 - .L_177)
	.align		4
.L_177:
        /*0370*/ 	.word	index@(_ZN7cutlass13device_kernelIN5flash11enable_sm90INS1_16FlashAttnFwdSm90INS1_25CollectiveMainloopFwdSm90ILi2EN4cute5tupleIJNS5_1CILi1EEES8_S8_EEENS6_IJNS7_ILi64EEESA_SA_EEELi512ENS_6half_tEfNS_4arch4Sm90ELb0ELb0ELb1ELb1ELb1ELb1ELb0ELb0ELb0ELb1ELb0ELb0EEENS1_21CollectiveEpilogueFwdINS6_IJSA_NS7_ILi512EEESA_EEES9_SC_SE_Li256ELb1ELb1ELb0ELb0EEENS1_36VarlenDynamicPersistentTileSchedulerILi64ELi64ELi256ELi128ELb0ELb1ELb1ELb0ELb1ELb1EEEEEEEEEvNT_6ParamsE)
        /*0374*/ 	.word	0x000000a8


	//----- nvinfo : EIATTR_FRAME_SIZE
	.align		4
.L_178:
        /*0378*/ 	.byte	0x04, 0x11
        /*037a*/ 	.short	(.L_180 - .L_179)
	.align		4
.L_179:
        /*037c*/ 	.word	index@(_ZN7cutlass13device_kernelIN5flash11enable_sm90INS1_16FlashAttnFwdSm90INS1_25CollectiveMainloopFwdSm90ILi2EN4cute5tupleIJNS5_1CILi1EEES8_S8_EEENS6_IJNS7_ILi64EEESA_SA_EEELi512ENS_6half_tEfNS_4arch4Sm90ELb0ELb0ELb1ELb1ELb1ELb1ELb0ELb0ELb0ELb1ELb0ELb0EEENS1_21CollectiveEpilogueFwdINS6_IJSA_NS7_ILi512EEESA_EEES9_SC_SE_Li256ELb1ELb1ELb0ELb0EEENS1_36VarlenDynamicPersistentTileSchedulerILi64ELi64ELi256ELi128ELb0ELb1ELb1ELb0ELb1ELb1EEEEEEEEEvNT_6ParamsE)
        /*0380*/ 	.word	0x00000060


	//----- nvinfo : EIATTR_REGCOUNT
	.align		4
.L_180:
        /*0384*/ 	.byte	0x04, 0x2f
        /*0386*/ 	.short	(.L_182 - .L_181)
	.align		4
.L_181:
        /*0388*/ 	.word	index@(_ZN7cutlass13device_kernelIN5flash11enable_sm90INS1_16FlashAttnFwdSm90INS1_25CollectiveMainloopFwdSm90ILi2EN4cute5tupleIJNS5_1CILi1EEES8_S8_EEENS6_IJNS7_ILi64EEESA_SA_EEELi512ENS_6half_tEfNS_4arch4Sm90ELb0ELb0ELb1ELb1ELb1ELb0ELb0ELb0ELb0ELb1ELb0ELb0EEENS1_21CollectiveEpilogueFwdINS6_IJSA_NS7_ILi512EEESA_EEES9_SC_SE_Li256ELb1ELb1ELb0ELb0EEENS1_36VarlenDynamicPersistentTileSchedulerILi64ELi64ELi256ELi128ELb0ELb1ELb1ELb0ELb1ELb1EEEEEEEEEvNT_6ParamsE)
        /*038c*/ 	.word	0x000000a8


	//----- nvinfo : EIATTR_FRAME_SIZE
	.align		4
.L_182:
        /*0390*/ 	.byte	0x04, 0x11
        /*0392*/ 	.short	(.L_184 - .L_183)
	.align		4
.L_183:
        /*0394*/ 	.word	index@(_ZN7cutlass13device_kernelIN5flash11enable_sm90INS1_16FlashAttnFwdSm90INS1_25CollectiveMainloopFwdSm90ILi2EN4cute5tupleIJNS5_1CILi1EEES8_S8_EEENS6_IJNS7_ILi64EEESA_SA_EEELi512ENS_6half_tEfNS_4arch4Sm90ELb0ELb0ELb1ELb1ELb1ELb0ELb0ELb0ELb0ELb1ELb0ELb0EEENS1_21CollectiveEpilogueFwdINS6_IJSA_NS7_ILi512EEESA_EEES9_SC_SE_Li256ELb1ELb1ELb0ELb0EEENS1_36VarlenDynamicPersistentTileSchedulerILi64ELi64ELi256ELi128ELb0ELb1ELb1ELb0ELb1ELb1EEEEEEEEEvNT_6ParamsE)
        /*0398*/ 	.word	0x00000038


	//----- nvinfo : EIATTR_REGCOUNT
	.align		4
.L_184:
        /*039c*/ 	.byte	0x04, 0x2f
        /*039e*/ 	.short	(.L_186 - .L_185)
	.align		4
.L_185:
        /*03a0*/ 	.word	index@(_ZN7cutlass13device_kernelIN5flash11enable_sm90INS1_16FlashAttnFwdSm90INS1_25CollectiveMainloopFwdSm90ILi2EN4cute5tupleIJNS5_1CILi1EEES8_S8_EEENS6_IJNS7_ILi64EEESA_SA_EEELi512ENS_6half_tEfNS_4arch4Sm90ELb0ELb0ELb1ELb0ELb1ELb0ELb1ELb0ELb0ELb1ELb0ELb0EEENS1_21CollectiveEpilogueFwdINS6_IJSA_NS7_ILi512EEESA_EEES9_SC_SE_Li256ELb0ELb1ELb0ELb0EEENS1_29StaticPersistentTileSchedulerILb0EEEEEEEEEvNT_6ParamsE)
        /*03a4*/ 	.word	0x000000a8


	//----- nvinfo : EIATTR_FRAME_SIZE
	.align		4
.L_186:
        /*03a8*/ 	.byte	0x04, 0x11
        /*03aa*/ 	.short	(.L_188 - .L_187)
	.align		4
.L_187:
        /*03ac*/ 	.word	index@(_ZN7cutlass13device_kernelIN5flash11enable_sm90INS1_16FlashAttnFwdSm90INS1_25CollectiveMainloopFwdSm90ILi2EN4cute5tupleIJNS5_1CILi1EEES8_S8_EEENS6_IJNS7_ILi64EEESA_SA_EEELi512ENS_6half_tEfNS_4arch4Sm90ELb0ELb0ELb1ELb0ELb1ELb0ELb1ELb0ELb0ELb1ELb0ELb0EEENS1_21CollectiveEpilogueFwdINS6_IJSA_NS7_ILi512EEESA_EEES9_SC_SE_Li256ELb0ELb1ELb0ELb0EEENS1_29StaticPersistentTileSchedulerILb0EEEEEEEEEvNT_6ParamsE)
        /*03b0*/ 	.word	0x00000030


	//----- nvinfo : EIATTR_REGCOUNT
	.align		4
.L_188:
        /*03b4*/ 	.byte	0x04, 0x2f
        /*03b6*/ 	.short	(.L_190 - .L_189)
	.align		4
.L_189:
        /*03b8*/ 	.word	index@(_ZN7cutlass13device_kernelIN5flash11enable_sm90INS1_16FlashAttnFwdSm90INS1_25CollectiveMainloopFwdSm90ILi2EN4cute5tupleIJNS5_1CILi1EEES8_S8_EEENS6_IJNS7_ILi64EEESA_SA_EEELi512ENS_6half_tEfNS_4arch4Sm90ELb0ELb0ELb1ELb0ELb1ELb0ELb0ELb0ELb0ELb1ELb0ELb0EEENS1_21CollectiveEpilogueFwdINS6_IJSA_NS7_ILi512EEESA_EEES9_SC_SE_Li256ELb0ELb1ELb0ELb0EEENS1_29StaticPersistentTileSchedulerILb0EEEEEEEEEvNT_6ParamsE)
        /*03bc*/ 	.word	0x000000a8


	//----- nvinfo : EIATTR_FRAME_SIZE
	.align		4
.L_190:
        /*03c0*/ 	.byte	0x04, 0x11
        /*03c2*/ 	.short	(.L_192 - .L_191)
	.align		4
.L_191:
        /*03c4*/ 	.word	index@(_ZN7cutlass13device_kernelIN5flash11enable_sm90INS1_16FlashAttnFwdSm90INS1_25CollectiveMainloopFwdSm90ILi2EN4cute5tupleIJNS5_1CILi1EEES8_S8_EEENS6_IJNS7_ILi64EEESA_SA_EEELi512ENS_6half_tEfNS_4arch4Sm90ELb0ELb0ELb1ELb0ELb1ELb0ELb0ELb0ELb0ELb1ELb0ELb0EEENS1_21CollectiveEpilogueFwdINS6_IJSA_NS7_ILi512EEESA_EEES9_SC_SE_Li256ELb0ELb1ELb0ELb0EEENS1_29StaticPersistentTileSchedulerILb0EEEEEEEEEvNT_6ParamsE)
        /*03c8*/ 	.word	0x00000030


	//----- nvinfo : EIATTR_REGCOUNT
	.align		4
.L_192:
        /*03cc*/ 	.byte	0x04, 0x2f
        /*03ce*/ 	.short	(.L_194 - .L_193)
	.align		4
.L_193:
        /*03d0*/ 	.word	index@(_ZN7cutlass13device_kernelIN5flash11enable_sm90INS1_16FlashAttnFwdSm90INS1_25CollectiveMainloopFwdSm90ILi2EN4cute5tupleIJNS5_1CILi1EEES8_S8_EEENS6_IJNS7_ILi128EEENS7_ILi96EEENS7_ILi192EEEEEELi128ENS_6half_tEfNS_4arch4Sm90ELb1ELb0ELb1ELb1ELb1ELb1ELb0ELb1ELb1ELb1ELb0ELb0EEENS1_21CollectiveEpilogueFwdINS6_IJSA_SA_SB_EEES9_SE_SG_Li256ELb1ELb1ELb0ELb0EEENS1_36VarlenDynamicPersistentTileSchedulerILi128ELi96ELi256ELi128ELb0ELb1ELb1ELb1ELb1ELb1EEEEEEEEEvNT_6ParamsE)
        /*03d4*/ 	.word	0x000000a8


	//----- nvinfo : EIATTR_FRAME_SIZE
	.align		4
.L_194:
        /*03d8*/ 	.byte	0x04, 0x11
        /*03da*/ 	.short	(.L_196 - .L_195)
	.align		4
.L_195:
        /*03dc*/ 	.word	index@(_ZN7cutlass13device_kernelIN5flash11enable_sm90INS1_16FlashAttnFwdSm90INS1_25CollectiveMainloopFwdSm90ILi2EN4cute5tupleIJNS5_1CILi1EEES8_S8_EEENS6_IJNS7_ILi128EEENS7_ILi96EEENS7_ILi192EEEEEELi128ENS_6half_tEfNS_4arch4Sm90ELb1ELb0ELb1ELb1ELb1ELb1ELb0ELb1ELb1ELb1ELb0ELb0EEENS1_21CollectiveEpilogueFwdINS6_IJSA_SA_SB_EEES9_SE_SG_Li256ELb1ELb1ELb0ELb0EEENS1_36VarlenDynamicPersistentTileSchedulerILi128ELi96ELi256ELi128ELb0ELb1ELb1ELb1ELb1ELb1EEEEEEEEEvNT_6ParamsE)
        /*03e0*/ 	.word	0x00000050


	//----- nvinfo : EIATTR_REGCOUNT
	.align		4
.L_196:
        /*03e4*/ 	.byte	0x04, 0x2f
        /*03e6*/ 	.short	(.L_198 - .L_197)
	.align		4
.L_197:
        /*03e8*/ 	.word	index@(_ZN7cutlass13device_kernelIN5flash11enable_sm90INS1_16FlashAttnFwdSm90INS1_25CollectiveMainloopFwdSm90ILi2EN4cute5tupleIJNS5_1CILi1EEES8_S8_EEENS6_IJNS7_ILi128EEENS7_ILi96EEENS7_ILi192EEEEEELi128ENS_6half_tEfNS_4arch4Sm90ELb1ELb0ELb1ELb1ELb1ELb0ELb0ELb1ELb1ELb1ELb0ELb0EEENS1_21CollectiveEpilogueFwdINS6_IJSA_SA_SB_EEES9_SE_SG_Li256ELb1ELb1ELb0ELb0EEENS1_36VarlenDynamicPersistentTileSchedulerILi128ELi96ELi256ELi128ELb0ELb1ELb1ELb1ELb1ELb1EEEEEEEEEvNT_6ParamsE)
        /*03ec*/ 	.word	0x000000a8


	//----- nvinfo : EIATTR_FRAME_SIZE
	.align		4
.L_198:
        /*03f0*/ 	.byte	0x04, 0x11
        /*03f2*/ 	.short	(.L_200 - .L_199)
	.align		4
.L_199:
        /*03f4*/ 	.word	index@(_ZN7cutlass13device_kernelIN5flash11enable_sm90INS1_16FlashAttnFwdSm90INS1_25CollectiveMainloopFwdSm90ILi2EN4cute5tupleIJNS5_1CILi1EEES8_S8_EEENS6_IJNS7_ILi128EEENS7_ILi96EEENS7_ILi192EEEEEELi128ENS_6half_tEfNS_4arch4Sm90ELb1ELb0ELb1ELb1ELb1ELb0ELb0ELb1ELb1ELb1ELb0ELb0EEENS1_21CollectiveEpilogueFwdINS6_IJSA_SA_SB_EEES9_SE_SG_Li256ELb1ELb1ELb0ELb0EEENS1_36VarlenDynamicPersistentTileSchedulerILi128ELi96ELi256ELi128ELb0ELb1ELb1ELb1ELb1ELb1EEEEEEEEEvNT_6ParamsE)
        /*03f8*/ 	.word	0x00000020


	//----- nvinfo : EIATTR_REGCOUNT
	.align		4
.L_200:
        /*03fc*/ 	.byte	0x04, 0x2f
        /*03fe*/ 	.short	(.L_202 - .L_201)
	.align		4
.L_201:
        /*0400*/ 	.word	index@(_ZN7cutlass13device_kernelIN5flash11enable_sm90INS1_16FlashAttnFwdSm90INS1_25CollectiveMainloopFwdSm90ILi2EN4cute5tupleIJNS5_1CILi1EEES8_S8_EEENS6_IJNS7_ILi128EEENS7_ILi96EEENS7_ILi192EEEEEELi128ENS_6half_tEfNS_4arch4Sm90ELb1ELb0ELb1ELb0ELb1ELb0ELb0ELb1ELb1ELb1ELb0ELb0EEENS1_21CollectiveEpilogueFwdINS6_IJSA_SA_SB_EEES9_SE_SG_Li256ELb0ELb1ELb0ELb0EEENS1_30DynamicPersistentTileSchedulerILi256ELi128ELb0ELb1ELb1EEEEEEEEEvNT_6ParamsE)
        /*0404*/ 	.word	0x000000a8


	//----- nvinfo : EIATTR_FRAME_SIZE
	.align		4
.L_202:
        /*0408*/ 	.byte	0x04, 0x11
        /*040a*/ 	.short	(.L_204 - .L_203)
	.align		4
.L_203:
        /*040c*/ 	.word	index@(_ZN7cutlass13device_kernelIN5flash11enable_sm90INS1_16FlashAttnFwdSm90INS1_25CollectiveMainloopFwdSm90ILi2EN4cute5tupleIJNS5_1CILi1EEES8_S8_EEENS6_IJNS7_ILi128EEENS7_ILi96EEENS7_ILi192EEEEEELi128ENS_6half_tEfNS_4arch4Sm90ELb1ELb0ELb1ELb0ELb1ELb0ELb0ELb1ELb1ELb1ELb0ELb0EEENS1_21CollectiveEpilogueFwdINS6_IJSA_SA_SB_EEES9_SE_SG_Li256ELb0ELb1ELb0ELb0EEENS1_30DynamicPersistentTileSchedulerILi256ELi128ELb0ELb1ELb1EEEEEEEEEvNT_6ParamsE)
        /*0410*/ 	.word	0x00000008


	//----- nvinfo : EIATTR_REGCOUNT
	.align		4
.L_204:
        /*0414*/ 	.byte	0x04, 0x2f
        /*0416*/ 	.short	(.L_206 - .L_205)
	.align		4
.L_205:
        /*0418*/ 	.word	index@(_ZN7cutlass13device_kernelIN5flash11enable_sm90INS1_16FlashAttnFwdSm90INS1_25CollectiveMainloopFwdSm90ILi2EN4cute5tupleIJNS5_1CILi1EEES8_S8_EEENS6_IJNS7_ILi128EEENS7_ILi96EEENS7_ILi192EEEEEELi128ENS_6half_tEfNS_4arch4Sm90ELb0ELb1ELb1ELb1ELb1ELb1ELb0ELb1ELb1ELb1ELb0ELb0EEENS1_21CollectiveEpilogueFwdINS6_IJSA_SA_SB_EEES9_SE_SG_Li256ELb1ELb1ELb0ELb0EEENS1_36VarlenDynamicPersistentTileSchedulerILi128ELi96ELi256ELi128ELb0ELb1ELb1ELb1ELb0ELb1EEEEEEEEEvNT_6ParamsE)
        /*041c*/ 	.word	0x000000a8


	//----- nvinfo : EIATTR_FRAME_SIZE
	.align		4
.L_206:
        /*0420*/ 	.byte	0x04, 0x11
        /*0422*/ 	.short	(.L_208 - .L_207)
	.align		4
.L_207:
        /*0424*/ 	.word	index@(_ZN7cutlass13device_kernelIN5flash11enable_sm90INS1_16FlashAttnFwdSm90INS1_25CollectiveMainloopFwdSm90ILi2EN4cute5tupleIJNS5_1CILi1EEES8_S8_EEENS6_IJNS7_ILi128EEENS7_ILi96EEENS7_ILi192EEEEEELi128ENS_6half_tEfNS_4arch4Sm90ELb0ELb1ELb1ELb1ELb1ELb1ELb0ELb1ELb1ELb1ELb0ELb0EEENS1_21CollectiveEpilogueFwdINS6_IJSA_SA_SB_EEES9_SE_SG_Li256ELb1ELb1ELb0ELb0EEENS1_36VarlenDynamicPersistentTileSchedulerILi128ELi96ELi256ELi128ELb0ELb1ELb1ELb1ELb0ELb1EEEEEEEEEvNT_6ParamsE)
        /*0428*/ 	.word	0x00000050


	//----- nvinfo : EIATTR_REGCOUNT
	.align		4
.L_208:
        /*042c*/ 	.byte	0x04, 0x2f
        /*042e*/ 	.short	(.L_210 - .L_209)
	.align		4
.L_209:
        /*0430*/ 	.word	index@(_ZN7cutlass13device_kernelIN5flash11enable_sm90INS1_16FlashAttnFwdSm90INS1_25CollectiveMainloopFwdSm90ILi2EN4cute5tupleIJNS5_1CILi1EEES8_S8_EEENS6_IJNS7_ILi128EEENS7_ILi96EEENS7_ILi192EEEEEELi128ENS_6half_tEfNS_4arch4Sm90ELb0ELb1ELb1ELb1ELb1ELb0ELb0ELb1ELb1ELb1ELb0ELb0EEENS1_21CollectiveEpilogueFwdINS6_IJSA_SA_SB_EEES9_SE_SG_Li256ELb1ELb1ELb0ELb0EEENS1_36VarlenDynamicPersistentTileSchedulerILi128ELi96ELi256ELi128ELb0ELb1ELb1ELb1ELb0ELb1EEEEEEEEEvNT_6ParamsE)
        /*0434*/ 	.word	0x000000a8


	//----- nvinfo : EIATTR_FRAME_SIZE
	.align		4
.L_210:
        /*0438*/ 	.byte	0x04, 0x11
        /*043a*/ 	.short	(.L_212 - .L_211)
	.align		4
.L_211:
        /*043c*/ 	.word	index@(_ZN7cutlass13device_kernelIN5flash11enable_sm90INS1_16FlashAttnFwdSm90INS1_25CollectiveMainloopFwdSm90ILi2EN4cute5tupleIJNS5_1CILi1EEES8_S8_EEENS6_IJNS7_ILi128EEENS7_ILi96EEENS7_ILi192EEEEEELi128ENS_6half_tEfNS_4arch4Sm90ELb0ELb1ELb1ELb1ELb1ELb0ELb0ELb1ELb1ELb1ELb0ELb0EEENS1_21CollectiveEpilogueFwdINS6_IJSA_SA_SB_EEES9_SE_SG_Li256ELb1ELb1ELb0ELb0EEENS1_36VarlenDynamicPersistentTileSchedulerILi128ELi96ELi256ELi128ELb0ELb1ELb1ELb1ELb0ELb1EEEEEEEEEvNT_6ParamsE)
        /*0440*/ 	.word	0x00000020


	//----- nvinfo : EIATTR_REGCOUNT
	.align		4
.L_212:
        /*0444*/ 	.byte	0x04, 0x2f
        /*0446*/ 	.short	(.L_214 - .L_213)
	.align		4
.L_213:
        /*0448*/ 	.word	index@(_ZN7cutlass13device_kernelIN5flash11enable_sm90INS1_16FlashAttnFwdSm90INS1_25CollectiveMainloopFwdSm90ILi2EN4cute5tupleIJNS5_1CILi1EEES8_S8_EEENS6_IJNS7_ILi128EEENS7_ILi96EEENS7_ILi192EEEEEELi128ENS_6half_tEfNS_4arch4Sm90ELb0ELb1ELb1ELb0ELb1ELb0ELb0ELb1ELb1ELb1ELb0ELb0EEENS1_21CollectiveEpilogueFwdINS6_IJSA_SA_SB_EEES9_SE_SG_Li256ELb0ELb1ELb0ELb0EEENS1_30DynamicPersistentTileSchedulerILi256ELi128ELb0ELb1ELb1EEEEEEEEEvNT_6ParamsE)
        /*044c*/ 	.word	0x000000a8


	//----- nvinfo : EIATTR_FRAME_SIZE
	.align		4
.L_214:
        /*0450*/ 	.byte	0x04, 0x11
        /*0452*/ 	.short	(.L_216 - .L_215)
	.align		4
.L_215:
        /*0454*/ 	.word	index@(_ZN7cutlass13device_kernelIN5flash11enable_sm90INS1_16FlashAttnFwdSm90INS1_25CollectiveMainloopFwdSm90ILi2EN4cute5tupleIJNS5_1CILi1EEES8_S8_EEENS6_IJNS7_ILi128EEENS7_ILi96EEENS7_ILi192EEEEEELi128ENS_6half_tEfNS_4arch4Sm90ELb0ELb1ELb1ELb0ELb1ELb0ELb0ELb1ELb1ELb1ELb0ELb0EEENS1_21CollectiveEpilogueFwdINS6_IJSA_SA_SB_EEES9_SE_SG_Li256ELb0ELb1ELb0ELb0EEENS1_30DynamicPersistentTileSchedulerILi256ELi128ELb0ELb1ELb1EEEEEEEEEvNT_6ParamsE)
        /*0458*/ 	.word	0x00000008


	//----- nvinfo : EIATTR_REGCOUNT
	.align		4
.L_216:
        /*045c*/ 	.byte	0x04, 0x2f
        /*045e*/ 	.short	(.L_218 - .L_217)
	.align		4
.L_217:
        /*0460*/ 	.word	index@(_ZN7cutlass13device_kernelIN5flash11enable_sm90INS1_16FlashAttnFwdSm90INS1_25CollectiveMainloopFwdSm90ILi2EN4cute5tupleIJNS5_1CILi1EEES8_S8_EEENS6_IJNS7_ILi128EEENS7_ILi96EEENS7_ILi192EEEEEELi128ENS_6half_tEfNS_4arch4Sm90ELb0ELb0ELb1ELb1ELb1ELb1ELb0ELb1ELb1ELb1ELb0ELb0EEENS1_21CollectiveEpilogueFwdINS6_IJSA_SA_SB_EEES9_SE_SG_Li256ELb1ELb1ELb0ELb0EEENS1_36VarlenDynamicPersistentTileSchedulerILi128ELi96ELi256ELi128ELb0ELb1ELb1ELb0ELb1ELb1EEEEEEEEEvNT_6ParamsE)
        /*0464*/ 	.word	0x000000a8


	//----- nvinfo : EIATTR_FRAME_SIZE
	.align		4
.L_218:
        /*0468*/ 	.byte	0x04, 0x11
        /*046a*/ 	.short	(.L_220 - .L_219)
	.align		4
.L_219:
        /*046c*/ 	.word	index@(_ZN7cutlass13device_kernelIN5flash11enable_sm90INS1_16FlashAttnFwdSm90INS1_25CollectiveMainloopFwdSm90ILi2EN4cute5tupleIJNS5_1CILi1EEES8_S8_EEENS6_IJNS7_ILi128EEENS7_ILi96EEENS7_ILi192EEEEEELi128ENS_6half_tEfNS_4arch4Sm90ELb0ELb0ELb1ELb1ELb1ELb1ELb0ELb1ELb1ELb1ELb0ELb0EEENS1_21CollectiveEpilogueFwdINS6_IJSA_SA_SB_EEES9_SE_SG_Li256ELb1ELb1ELb0ELb0EEENS1_36VarlenDynamicPersistentTileSchedulerILi128ELi96ELi256ELi128ELb0ELb1ELb1ELb0ELb1ELb1EEEEEEEEEvNT_6ParamsE)
        /*0470*/ 	.word	0x00000058


	//----- nvinfo : EIATTR_REGCOUNT
	.align		4
.L_220:
        /*0474*/ 	.byte	0x04, 0x2f
        /*0476*/ 	.short	(.L_222 - .L_221)
	.align		4
.L_221:
        /*0478*/ 	.word	index@(_ZN7cutlass13device_kernelIN5flash11enable_sm90INS1_16FlashAttnFwdSm90INS1_25CollectiveMainloopFwdSm90ILi2EN4cute5tupleIJNS5_1CILi1EEES8_S8_EEENS6_IJNS7_ILi128EEENS7_ILi96EEENS7_ILi192EEEEEELi128ENS_6half_tEfNS_4arch4Sm90ELb0ELb0ELb1ELb1ELb1ELb0ELb0ELb1ELb1ELb1ELb0ELb0EEENS1_21CollectiveEpilogueFwdINS6_IJSA_SA_SB_EEES9_SE_SG_Li256ELb1ELb1ELb0ELb0EEENS1_36VarlenDynamicPersistentTileSchedulerILi128ELi96ELi256ELi128ELb0ELb1ELb1ELb0ELb1ELb1EEEEEEEEEvNT_6ParamsE)
        /*047c*/ 	.word	0x000000a8


	//----- nvinfo : EIATTR_FRAME_SIZE
	.align		4
.L_222:
        /*0480*/ 	.byte	0x04, 0x11
        /*0482*/ 	.short	(.L_224 - .L_223)
	.align		4
.L_223:
        /*0484*/ 	.word	index@(_ZN7cutlass13device_kernelIN5flash11enable_sm90INS1_16FlashAttnFwdSm90INS1_25CollectiveMainloopFwdSm90ILi2EN4cute5tupleIJNS5_1CILi1EEES8_S8_EEENS6_IJNS7_ILi128EEENS7_ILi96EEENS7_ILi192EEEEEELi128ENS_6half_tEfNS_4arch4Sm90ELb0ELb0ELb1ELb1ELb1ELb0ELb0ELb1ELb1ELb1ELb0ELb0EEENS1_21CollectiveEpilogueFwdINS6_IJSA_SA_SB_EEES9_SE_SG_Li256ELb1ELb1ELb0ELb0EEENS1_36VarlenDynamicPersistentTileSchedulerILi128ELi96ELi256ELi128ELb0ELb1ELb1ELb0ELb1ELb1EEEEEEEEEvNT_6ParamsE)
        /*0488*/ 	.word	0x00000028


	//----- nvinfo : EIATTR_REGCOUNT
	.align		4
.L_224:
        /*048c*/ 	.byte	0x04, 0x2f
        /*048e*/ 	.short	(.L_226 - .L_225)
	.align		4
.L_225:
        /*0490*/ 	.word	index@(_ZN7cutlass13device_kernelIN5flash11enable_sm90INS1_16FlashAttnFwdSm90INS1_25CollectiveMainloopFwdSm90ILi2EN4cute5tupleIJNS5_1CILi1EEES8_S8_EEENS6_IJNS7_ILi128EEENS7_ILi96EEENS7_ILi192EEEEEELi128ENS_6half_tEfNS_4arch4Sm90ELb0ELb0ELb1ELb0ELb1ELb0ELb0ELb1ELb1ELb1ELb0ELb0EEENS1_21CollectiveEpilogueFwdINS6_IJSA_SA_SB_EEES9_SE_SG_Li256ELb0ELb1ELb0ELb0EEENS1_29StaticPersistentTileSchedulerILb0EEEEEEEEEvNT_6ParamsE)
        /*0494*/ 	.word	0x000000a8


	//----- nvinfo : EIATTR_FRAME_SIZE
	.align		4
.L_226:
        /*0498*/ 	.byte	0x04, 0x11
        /*049a*/ 	.short	(.L_228 - .L_227)
	.align		4
.L_227:
        /*049c*/ 	.word	index@(_ZN7cutlass13device_kernelIN5flash11enable_sm90INS1_16FlashAttnFwdSm90INS1_25CollectiveMainloopFwdSm90ILi2EN4cute5tupleIJNS5_1CILi1EEES8_S8_EEENS6_IJNS7_ILi128EEENS7_ILi96EEENS7_ILi192EEEEEELi128ENS_6half_tEfNS_4arch4Sm90ELb0ELb0ELb1ELb0ELb1ELb0ELb0ELb1ELb1ELb1ELb0ELb0EEENS1_21CollectiveEpilogueFwdINS6_IJSA_SA_SB_EEES9_SE_SG_Li256ELb0ELb1ELb0ELb0EEENS1_29StaticPersistentTileSchedulerILb0EEEEEEEEEvNT_6ParamsE)
        /*04a0*/ 	.word	0x00000008


	//----- nvinfo : EIATTR_MIN_STACK_SIZE
	.align		4
.L_228:
        /*04a4*/ 	.byte	0x04, 0x12
        /*04a6*/ 	.short	(.L_230 - .L_229)
	.align		4
.L_229:
        /*04a8*/ 	.word	index@(_ZN7cutlass13device_kernelIN5flash11enable_sm90INS1_16FlashAttnFwdSm90INS1_25CollectiveMainloopFwdSm90ILi2EN4cute5tupleIJNS5_1CILi1EEES8_S8_EEENS6_IJNS7_ILi128EEENS7_ILi96EEENS7_ILi192EEEEEELi128ENS_6half_tEfNS_4arch4Sm90ELb0ELb0ELb1ELb0ELb1ELb0ELb0ELb1ELb1ELb1ELb0ELb0EEENS1_21CollectiveEpilogueFwdINS6_IJSA_SA_SB_EEES9_SE_SG_Li256ELb0ELb1ELb0ELb0EEENS1_29StaticPersistentTileSchedulerILb0EEEEEEEEEvNT_6ParamsE)
        /*04ac*/ 	.word	0x00000008


	//----- nvinfo : EIATTR_MIN_STACK_SIZE
	.align		4
.L_230:
        /*04b0*/ 	.byte	0x04, 0x12
        /*04b2*/ 	.short	(.L_232 - .L_231)
	.align		4
.L_231:
        /*04b4*/ 	.word	index@(_ZN7cutlass13device_kernelIN5flash11enable_sm90INS1_16FlashAttnFwdSm90INS1_25CollectiveMainloopFwdSm90ILi2EN4cute5tupleIJNS5_1CILi1EEES8_S8_EEENS6_IJNS7_ILi128EEENS7_ILi96EEENS7_ILi192EEEEEELi128ENS_6half_tEfNS_4arch4Sm90ELb0ELb0ELb1ELb1ELb1ELb0ELb0ELb1ELb1ELb1ELb0ELb0EEENS1_21CollectiveEpilogueFwdINS6_IJSA_SA_SB_EEES9_SE_SG_Li256ELb1ELb1ELb0ELb0EEENS1_36VarlenDynamicPersistentTileSchedulerILi128ELi96ELi256ELi128ELb0ELb1ELb1ELb0ELb1ELb1EEEEEEEEEvNT_6ParamsE)
        /*04b8*/ 	.word	0x00000028


	//----- nvinfo : EIATTR_MIN_STACK_SIZE
	.align		4
.L_232:
        /*04bc*/ 	.byte	0x04, 0x12
        /*04be*/ 	.short	(.L_234 - .L_233)
	.align		4
.L_233:
        /*04c0*/ 	.word	index@(_ZN7cutlass13device_kernelIN5flash11enable_sm90INS1_16FlashAttnFwdSm90INS1_25CollectiveMainloopFwdSm90ILi2EN4cute5tupleIJNS5_1CILi1EEES8_S8_EEENS6_IJNS7_ILi128EEENS7_ILi96EEENS7_ILi192EEEEEELi128ENS_6half_tEfNS_4arch4Sm90ELb0ELb0ELb1ELb1ELb1ELb1ELb0ELb1ELb1ELb1ELb0ELb0EEENS1_21CollectiveEpilogueFwdINS6_IJSA_SA_SB_EEES9_SE_SG_Li256ELb1ELb1ELb0ELb0EEENS1_36VarlenDynamicPersistentTileSchedulerILi128ELi96ELi256ELi128ELb0ELb1ELb1ELb0ELb1ELb1EEEEEEEEEvNT_6ParamsE)
        /*04c4*/ 	.word	0x00000058


	//----- nvinfo : EIATTR_MIN_STACK_SIZE
	.align		4
.L_234:
        /*04c8*/ 	.byte	0x04, 0x12
        /*04ca*/ 	.short	(.L_236 - .L_235)
	.align		4
.L_235:
        /*04cc*/ 	.word	index@(_ZN7cutlass13device_kernelIN5flash11enable_sm90INS1_16FlashAttnFwdSm90INS1_25CollectiveMainloopFwdSm90ILi2EN4cute5tupleIJNS5_1CILi1EEES8_S8_EEENS6_IJNS7_ILi128EEENS7_ILi96EEENS7_ILi192EEEEEELi128ENS_6half_tEfNS_4arch4Sm90ELb0ELb1ELb1ELb0ELb1ELb0ELb0ELb1ELb1ELb1ELb0ELb0EEENS1_21CollectiveEpilogueFwdINS6_IJSA_SA_SB_EEES9_SE_SG_Li256ELb0ELb1ELb0ELb0EEENS1_30DynamicPersistentTileSchedulerILi256ELi128ELb0ELb1ELb1EEEEEEEEEvNT_6ParamsE)
        /*04d0*/ 	.word	0x00000008


	//----- nvinfo : EIATTR_MIN_STACK_SIZE
	.align		4
.L_236:
        /*04d4*/ 	.byte	0x04, 0x12
        /*04d6*/ 	.short	(.L_238 - .L_237)
	.align		4
.L_237:
        /*04d8*/ 	.word	index@(_ZN7cutlass13device_kernelIN5flash11enable_sm90INS1_16FlashAttnFwdSm90INS1_25CollectiveMainloopFwdSm90ILi2EN4cute5tupleIJNS5_1CILi1EEES8_S8_EEENS6_IJNS7_ILi128EEENS7_ILi96EEENS7_ILi192EEEEEELi128ENS_6half_tEfNS_4arch4Sm90ELb0ELb1ELb1ELb1ELb1ELb0ELb0ELb1ELb1ELb1ELb0ELb0EEENS1_21CollectiveEpilogueFwdINS6_IJSA_SA_SB_EEES9_SE_SG_Li256ELb1ELb1ELb0ELb0EEENS1_36VarlenDynamicPersistentTileSchedulerILi128ELi96ELi256ELi128ELb0ELb1ELb1ELb1ELb0ELb1EEEEEEEEEvNT_6ParamsE)
        /*04dc*/ 	.word	0x00000020


	//----- nvinfo : EIATTR_MIN_STACK_SIZE
	.align		4
.L_238:
        /*04e0*/ 	.byte	0x04, 0x12
        /*04e2*/ 	.short	(.L_240 - .L_239)
	.align		4
.L_239:
        /*04e4*/ 	.word	index@(_ZN7cutlass13device_kernelIN5flash11enable_sm90INS1_16FlashAttnFwdSm90INS1_25CollectiveMainloopFwdSm90ILi2EN4cute5tupleIJNS5_1CILi1EEES8_S8_EEENS6_IJNS7_ILi128EEENS7_ILi96EEENS7_ILi192EEEEEELi128ENS_6half_tEfNS_4arch4Sm90ELb0ELb1ELb1ELb1ELb1ELb1ELb0ELb1ELb1ELb1ELb0ELb0EEENS1_21CollectiveEpilogueFwdINS6_IJSA_SA_SB_EEES9_SE_SG_Li256ELb1ELb1ELb0ELb0EEENS1_36VarlenDynamicPersistentTileSchedulerILi128ELi96ELi256ELi128ELb0ELb1ELb1ELb1ELb0ELb1EEEEEEEEEvNT_6ParamsE)
        /*04e8*/ 	.word	0x00000050


	//----- nvinfo : EIATTR_MIN_STACK_SIZE
	.align		4
.L_240:
        /*04ec*/ 	.byte	0x04, 0x12
        /*04ee*/ 	.short	(.L_242 - .L_241)
	.align		4
.L_241:
        /*04f0*/ 	.word	index@(_ZN7cutlass13device_kernelIN5flash11enable_sm90INS1_16FlashAttnFwdSm90INS1_25CollectiveMainloopFwdSm90ILi2EN4cute5tupleIJNS5_1CILi1EEES8_S8_EEENS6_IJNS7_ILi128EEENS7_ILi96EEENS7_ILi192EEEEEELi128ENS_6half_tEfNS_4arch4Sm90ELb1ELb0ELb1ELb0ELb1ELb0ELb0ELb1ELb1ELb1ELb0ELb0EEENS1_21CollectiveEpilogueFwdINS6_IJSA_SA_SB_EEES9_SE_SG_Li256ELb0ELb1ELb0ELb0EEENS1_30DynamicPersistentTileSchedulerILi256ELi128ELb0ELb1ELb1EEEEEEEEEvNT_6ParamsE)
        /*04f4*/ 	.word	0x00000008


	//----- nvinfo : EIATTR_MIN_STACK_SIZE
	.align		4
.L_242:
        /*04f8*/ 	.byte	0x04, 0x12
        /*04fa*/ 	.short	(.L_244 - .L_243)
	.align		4
.L_243:
        /*04fc*/ 	.word	index@(_ZN7cutlass13device_kernelIN5flash11enable_sm90INS1_16FlashAttnFwdSm90INS1_25CollectiveMainloopFwdSm90ILi2EN4cute5tupleIJNS5_1CILi1EEES8_S8_EEENS6_IJNS7_ILi128EEENS7_ILi96EEENS7_ILi192EEEEEELi128ENS_6half_tEfNS_4arch4Sm90ELb1ELb0ELb1ELb1ELb1ELb0ELb0ELb1ELb1ELb1ELb0ELb0EEENS1_21CollectiveEpilogueFwdINS6_IJSA_SA_SB_EEES9_SE_SG_Li256ELb1ELb1ELb0ELb0EEENS1_36VarlenDynamicPersistentTileSchedulerILi128ELi96ELi256ELi128ELb0ELb1ELb1ELb1ELb1ELb1EEEEEEEEEvNT_6ParamsE)
        /*0500*/ 	.word	0x00000020


	//----- nvinfo : EIATTR_MIN_STACK_SIZE
	.align		4
.L_244:
        /*0504*/ 	.byte	0x04, 0x12
        /*0506*/ 	.short	(.L_246 - .L_245)
	.align		4
.L_245:
        /*0508*/ 	.word	index@(_ZN7cutlass13device_kernelIN5flash11enable_sm90INS1_16FlashAttnFwdSm90INS1_25CollectiveMainloopFwdSm90ILi2EN4cute5tupleIJNS5_1CILi1EEES8_S8_EEENS6_IJNS7_ILi128EEENS7_ILi96EEENS7_ILi192EEEEEELi128ENS_6half_tEfNS_4arch4Sm90ELb1ELb0ELb1ELb1ELb1ELb1ELb0ELb1ELb1ELb1ELb0ELb0EEENS1_21CollectiveEpilogueFwdINS6_IJSA_SA_SB_EEES9_SE_SG_Li256ELb1ELb1ELb0ELb0EEENS1_36VarlenDynamicPersistentTileSchedulerILi128ELi96ELi256ELi128ELb0ELb1ELb1ELb1ELb1ELb1EEEEEEEEEvNT_6ParamsE)
        /*050c*/ 	.word	0x00000050


	//----- nvinfo : EIATTR_MIN_STACK_SIZE
	.align		4
.L_246:
        /*0510*/ 	.byte	0x04, 0x12
        /*0512*/ 	.short	(.L_248 - .L_247)
	.align		4
.L_247:
        /*0514*/ 	.word	index@(_ZN7cutlass13device_kernelIN5flash11enable_sm90INS1_16FlashAttnFwdSm90INS1_25CollectiveMainloopFwdSm90ILi2EN4cute5tupleIJNS5_1CILi1EEES8_S8_EEENS6_IJNS7_ILi64EEESA_SA_EEELi512ENS_6half_tEfNS_4arch4Sm90ELb0ELb0ELb1ELb0ELb1ELb0ELb0ELb0ELb0ELb1ELb0ELb0EEENS1_21CollectiveEpilogueFwdINS6_IJSA_NS7_ILi512EEESA_EEES9_SC_SE_Li256ELb0ELb1ELb0ELb0EEENS1_29StaticPersistentTileSchedulerILb0EEEEEEEEEvNT_6ParamsE)
        /*0518*/ 	.word	0x00000030


	//----- nvinfo : EIATTR_MIN_STACK_SIZE
	.align		4
.L_248:
        /*051c*/ 	.byte	0x04, 0x12
        /*051e*/ 	.short	(.L_250 - .L_249)
	.align		4
.L_249:
        /*0520*/ 	.word	index@(_ZN7cutlass13device_kernelIN5flash11enable_sm90INS1_16FlashAttnFwdSm90INS1_25CollectiveMainloopFwdSm90ILi2EN4cute5tupleIJNS5_1CILi1EEES8_S8_EEENS6_IJNS7_ILi64EEESA_SA_EEELi512ENS_6half_tEfNS_4arch4Sm90ELb0ELb0ELb1ELb0ELb1ELb0ELb1ELb0ELb0ELb1ELb0ELb0EEENS1_21CollectiveEpilogueFwdINS6_IJSA_NS7_ILi512EEESA_EEES9_SC_SE_Li256ELb0ELb1ELb0ELb0EEENS1_29StaticPersistentTileSchedulerILb0EEEEEEEEEvNT_6ParamsE)
        /*0524*/ 	.word	0x00000030


	//----- nvinfo : EIATTR_MIN_STACK_SIZE
	.align		4
.L_250:
        /*0528*/ 	.byte	0x04, 0x12
        /*052a*/ 	.short	(.L_252 - .L_251)
	.align		4
.L_251:
        /*052c*/ 	.word	index@(_ZN7cutlass13device_kernelIN5flash11enable_sm90INS1_16FlashAttnFwdSm90INS1_25CollectiveMainloopFwdSm90ILi2EN4cute5tupleIJNS5_1CILi1EEES8_S8_EEENS6_IJNS7_ILi64EEESA_SA_EEELi512ENS_6half_tEfNS_4arch4Sm90ELb0ELb0ELb1ELb1ELb1ELb0ELb0ELb0ELb0ELb1ELb0ELb0EEENS1_21CollectiveEpilogueFwdINS6_IJSA_NS7_ILi512EEESA_EEES9_SC_SE_Li256ELb1ELb1ELb0ELb0EEENS1_36VarlenDynamicPersistentTileSchedulerILi64ELi64ELi256ELi128ELb0ELb1ELb1ELb0ELb1ELb1EEEEEEEEEvNT_6ParamsE)
        /*0530*/ 	.word	0x00000038


	//----- nvinfo : EIATTR_MIN_STACK_SIZE
	.align		4
.L_252:
        /*0534*/ 	.byte	0x04, 0x12
        /*0536*/ 	.short	(.L_254 - .L_253)
	.align		4
.L_253:
        /*0538*/ 	.word	index@(_ZN7cutlass13device_kernelIN5flash11enable_sm90INS1_16FlashAttnFwdSm90INS1_25CollectiveMainloopFwdSm90ILi2EN4cute5tupleIJNS5_1CILi1EEES8_S8_EEENS6_IJNS7_ILi64EEESA_SA_EEELi512ENS_6half_tEfNS_4arch4Sm90ELb0ELb0ELb1ELb1ELb1ELb1ELb0ELb0ELb0ELb1ELb0ELb0EEENS1_21CollectiveEpilogueFwdINS6_IJSA_NS7_ILi512EEESA_EEES9_SC_SE_Li256ELb1ELb1ELb0ELb0EEENS1_36VarlenDynamicPersistentTileSchedulerILi64ELi64ELi256ELi128ELb0ELb1ELb1ELb0ELb1ELb1EEEEEEEEEvNT_6ParamsE)
        /*053c*/ 	.word	0x00000060


	//----- nvinfo : EIATTR_MIN_STACK_SIZE
	.align		4
.L_254:
        /*0540*/ 	.byte	0x04, 0x12
        /*0542*/ 	.short	(.L_256 - .L_255)
	.align		4
.L_255:
        /*0544*/ 	.word	index@(_ZN7cutlass13device_kernelIN5flash11enable_sm90INS1_16FlashAttnFwdSm90INS1_25CollectiveMainloopFwdSm90ILi2EN4cute5tupleIJNS5_1CILi1EEES8_S8_EEENS6_IJNS7_ILi64EEESA_SA_EEELi512ENS_6half_tEfNS_4arch4Sm90ELb0ELb0ELb1ELb1ELb1ELb0ELb1ELb0ELb0ELb1ELb0ELb0EEENS1_21CollectiveEpilogueFwdINS6_IJSA_NS7_ILi512EEESA_EEES9_SC_SE_Li256ELb1ELb1ELb0ELb0EEENS1_36VarlenDynamicPersistentTileSchedulerILi64ELi64ELi256ELi128ELb0ELb1ELb1ELb0ELb1ELb1EEEEEEEEEvNT_6ParamsE)
        /*0548*/ 	.word	0x00000030


	//----- nvinfo : EIATTR_MIN_STACK_SIZE
	.align		4
.L_256:
        /*054c*/ 	.byte	0x04, 0x12
        /*054e*/ 	.short	(.L_258 - .L_257)
	.align		4
.L_257:
        /*0550*/ 	.word	index@(_ZN7cutlass13device_kernelIN5flash11enable_sm90INS1_16FlashAttnFwdSm90INS1_25CollectiveMainloopFwdSm90ILi2EN4cute5tupleIJNS5_1CILi1EEES8_S8_EEENS6_IJNS7_ILi64EEESA_SA_EEELi512ENS_6half_tEfNS_4arch4Sm90ELb0ELb0ELb1ELb1ELb1ELb1ELb1ELb0ELb0ELb1ELb0ELb0EEENS1_21CollectiveEpilogueFwdINS6_IJSA_NS7_ILi512EEESA_EEES9_SC_SE_Li256ELb1ELb1ELb0ELb0EEENS1_36VarlenDynamicPersistentTileSchedulerILi64ELi64ELi256ELi128ELb0ELb1ELb1ELb0ELb1ELb1EEEEEEEEEvNT_6ParamsE)
        /*0554*/ 	.word	0x00000070


	//----- nvinfo : EIATTR_MIN_STACK_SIZE
	.align		4
.L_258:
        /*0558*/ 	.byte	0x04, 0x12
        /*055a*/ 	.short	(.L_260 - .L_259)
	.align		4
.L_259:
        /*055c*/ 	.word	index@(_ZN7cutlass13device_kernelIN5flash11enable_sm90INS1_16FlashAttnFwdSm90INS1_25CollectiveMainloopFwdSm90ILi2EN4cute5tupleIJNS5_1CILi1EEES8_S8_EEENS6_IJNS7_ILi64EEESA_SA_EEELi512ENS_6half_tEfNS_4arch4Sm90ELb0ELb1ELb1ELb0ELb1ELb0ELb0ELb0ELb0ELb1ELb0ELb0EEENS1_21CollectiveEpilogueFwdINS6_IJSA_NS7_ILi512EEESA_EEES9_SC_SE_Li256ELb0ELb1ELb0ELb0EEENS1_30DynamicPersistentTileSchedulerILi256ELi128ELb0ELb1ELb1EEEEEEEEEvNT_6ParamsE)
        /*0560*/ 	.word	0x00000010


	//----- nvinfo : EIATTR_MIN_STACK_SIZE
	.align		4
.L_260:
        /*0564*/ 	.byte	0x04, 0x12
        /*0566*/ 	.short	(.L_262 - .L_261)
	.align		4
.L_261:
        /*0568*/ 	.word	index@(_ZN7cutlass13device_kernelIN5flash11enable_sm90INS1_16FlashAttnFwdSm90INS1_25CollectiveMainloopFwdSm90ILi2EN4cute5tupleIJNS5_1CILi1EEES8_S8_EEENS6_IJNS7_ILi64EEESA_SA_EEELi512ENS_6half_tEfNS_4arch4Sm90ELb0ELb1ELb1ELb0ELb1ELb0ELb1ELb0ELb0ELb1ELb0ELb0EEENS1_21CollectiveEpilogueFwdINS6_IJSA_NS7_ILi512EEESA_EEES9_SC_SE_Li256ELb0ELb1ELb0ELb0EEENS1_30DynamicPersistentTileSchedulerILi256ELi128ELb0ELb1ELb1EEEEEEEEEvNT_6ParamsE)
        /*056c*/ 	.word	0x00000450


	//----- nvinfo : EIATTR_MIN_STACK_SIZE
	.align		4
.L_262:
        /*0570*/ 	.byte	0x04, 0x12
        /*0572*/ 	.short	(.L_264 - .L_263)
	.align		4
.L_263:
        /*0574*/ 	.word	index@(_ZN7cutlass13device_kernelIN5flash11enable_sm90INS1_16FlashAttnFwdSm90INS1_25CollectiveMainloopFwdSm90ILi2EN4cute5tupleIJNS5_1CILi1EEES8_S8_EEENS6_IJNS7_ILi64EEESA_SA_EEELi512ENS_6half_tEfNS_4arch4Sm90ELb0ELb1ELb1ELb1ELb1ELb0ELb0ELb0ELb0ELb1ELb0ELb0EEENS1_21CollectiveEpilogueFwdINS6_IJSA_NS7_ILi512EEESA_EEES9_SC_SE_Li256ELb1ELb1ELb0ELb0EEENS1_36VarlenDynamicPersistentTileSchedulerILi64ELi64ELi256ELi128ELb0ELb1ELb1ELb1ELb0ELb1EEEEEEEEEvNT_6ParamsE)
        /*0578*/ 	.word	0x00000020


	//----- nvinfo : EIATTR_MIN_STACK_SIZE
	.align		4
.L_264:
        /*057c*/ 	.byte	0x04, 0x12
        /*057e*/ 	.short	(.L_266 - .L_265)
	.align		4
.L_265:
        /*0580*/ 	.word	index@(_ZN7cutlass13device_kernelIN5flash11enable_sm90INS1_16FlashAttnFwdSm90INS1_25CollectiveMainloopFwdSm90ILi2EN4cute5tupleIJNS5_1CILi1EEES8_S8_EEENS6_IJNS7_ILi64EEESA_SA_EEELi512ENS_6half_tEfNS_4arch4Sm90ELb0ELb1ELb1ELb1ELb1ELb1ELb0ELb0ELb0ELb1ELb0ELb0EEENS1_21CollectiveEpilogueFwdINS6_IJSA_NS7_ILi512EEESA_EEES9_SC_SE_Li256ELb1ELb1ELb0ELb0EEENS1_36VarlenDynamicPersistentTileSchedulerILi64ELi64ELi256ELi128ELb0ELb1ELb1ELb1ELb0ELb1EEEEEEEEEvNT_6ParamsE)
        /*0584*/ 	.word	0x00000068


	//----- nvinfo : EIATTR_MIN_STACK_SIZE
	.align		4
.L_266:
        /*0588*/ 	.byte	0x04, 0x12
        /*058a*/ 	.short	(.L_268 - .L_267)
	.align		4
.L_267:
        /*058c*/ 	.word	index@(_ZN7cutlass13device_kernelIN5flash11enable_sm90INS1_16FlashAttnFwdSm90INS1_25CollectiveMainloopFwdSm90ILi2EN4cute5tupleIJNS5_1CILi1EEES8_S8_EEENS6_IJNS7_ILi64EEESA_SA_EEELi512ENS_6half_tEfNS_4arch4Sm90ELb0ELb1ELb1ELb1ELb1ELb0ELb1ELb0ELb0ELb1ELb0ELb0EEENS1_21CollectiveEpilogueFwdINS6_IJSA_NS7_ILi512EEESA_EEES9_SC_SE_Li256ELb1ELb1ELb0ELb0EEENS1_36VarlenDynamicPersistentTileSchedulerILi64ELi64ELi256ELi128ELb0ELb1ELb1ELb1ELb0ELb1EEEEEEEEEvNT_6ParamsE)
        /*0590*/ 	.word	0x00000450


	//----- nvinfo : EIATTR_MIN_STACK_SIZE
	.align		4
.L_268:
        /*0594*/ 	.byte	0x04, 0x12
        /*0596*/ 	.short	(.L_270 - .L_269)
	.align		4
.L_269:
        /*0598*/ 	.word	index@(_ZN7cutlass13device_kernelIN5flash11enable_sm90INS1_16FlashAttnFwdSm90INS1_25CollectiveMainloopFwdSm90ILi2EN4cute5tupleIJNS5_1CILi1EEES8_S8_EEENS6_IJNS7_ILi64EEESA_SA_EEELi512ENS_6half_tEfNS_4arch4Sm90ELb0ELb1ELb1ELb1ELb1ELb1ELb1ELb0ELb0ELb1ELb0ELb0EEENS1_21CollectiveEpilogueFwdINS6_IJSA_NS7_ILi512EEESA_EEES9_SC_SE_Li256ELb1ELb1ELb0ELb0EEENS1_36VarlenDynamicPersistentTileSchedulerILi64ELi64ELi256ELi128ELb0ELb1ELb1ELb1ELb0ELb1EEEEEEEEEvNT_6ParamsE)
        /*059c*/ 	.word	0x00000460


	//----- nvinfo : EIATTR_MIN_STACK_SIZE
	.align		4
.L_270:
        /*05a0*/ 	.byte	0x04, 0x12
        /*05a2*/ 	.short	(.L_272 - .L_271)
	.align		4
.L_271:
        /*05a4*/ 	.word	index@(_ZN7cutlass13device_kernelIN5flash11enable_sm90INS1_16FlashAttnFwdSm90INS1_25CollectiveMainloopFwdSm90ILi2EN4cute5tupleIJNS5_1CILi1EEES8_S8_EEENS6_IJNS7_ILi64EEESA_SA_EEELi512ENS_6half_tEfNS_4arch4Sm90ELb1ELb0ELb1ELb0ELb1ELb0ELb0ELb0ELb0ELb1ELb0ELb0EEENS1_21CollectiveEpilogueFwdINS6_IJSA_NS7_ILi512EEESA_EEES9_SC_SE_Li256ELb0ELb1ELb0ELb0EEENS1_30DynamicPersistentTileSchedulerILi256ELi128ELb0ELb1ELb1EEEEEEEEEvNT_6ParamsE)
        /*05a8*/ 	.word	0x00000010


	//----- nvinfo : EIATTR_MIN_STACK_SIZE
	.align		4
.L_272:
        /*05ac*/ 	.byte	0x04, 0x12
        /*05ae*/ 	.short	(.L_274 - .L_273)
	.align		4
.L_273:
        /*05b0*/ 	.word	index@(_ZN7cutlass13device_kernelIN5flash11enable_sm90INS1_16FlashAttnFwdSm90INS1_25CollectiveMainloopFwdSm90ILi2EN4cute5tupleIJNS5_1CILi1EEES8_S8_EEENS6_IJNS7_ILi64EEESA_SA_EEELi512ENS_6half_tEfNS_4arch4Sm90ELb1ELb0ELb1ELb0ELb1ELb0ELb1ELb0ELb0ELb1ELb0ELb0EEENS1_21CollectiveEpilogueFwdINS6_IJSA_NS7_ILi512EEESA_EEES9_SC_SE_Li256ELb0ELb1ELb0ELb0EEENS1_30DynamicPersistentTileSchedulerILi256ELi128ELb0ELb1ELb1EEEEEEEEEvNT_6ParamsE)
        /*05b4*/ 	.word	0x00000018


	//----- nvinfo : EIATTR_MIN_STACK_SIZE
	.align		4
.L_274:
        /*05b8*/ 	.byte	0x04, 0x12
        /*05ba*/ 	.short	(.L_276 - .L_275)
	.align		4
.L_275:
        /*05bc*/ 	.word	index@(_ZN7cutlass13device_kernelIN5flash11enable_sm90INS1_16FlashAttnFwdSm90INS1_25CollectiveMainloopFwdSm90ILi2EN4cute5tupleIJNS5_1CILi1EEES8_S8_EEENS6_IJNS7_ILi64EEESA_SA_EEELi512ENS_6half_tEfNS_4arch4Sm90ELb1ELb0ELb1ELb1ELb1ELb0ELb0ELb0ELb0ELb1ELb0ELb0EEENS1_21CollectiveEpilogueFwdINS6_IJSA_NS7_ILi512EEESA_EEES9_SC_SE_Li256ELb1ELb1ELb0ELb0EEENS1_36VarlenDynamicPersistentTileSchedulerILi64ELi64ELi256ELi128ELb0ELb1ELb1ELb1ELb1ELb1EEEEEEEEEvNT_6ParamsE)
        /*05c0*/ 	.word	0x00000030


	//----- nvinfo : EIATTR_MIN_STACK_SIZE
	.align		4
.L_276:
        /*05c4*/ 	.byte	0x04, 0x12
        /*05c6*/ 	.short	(.L_278 - .L_277)
	.align		4
.L_277:
        /*05c8*/ 	.word	index@(_ZN7cutlass13device_kernelIN5flash11enable_sm90INS1_16FlashAttnFwdSm90INS1_25CollectiveMainloopFwdSm90ILi2EN4cute5tupleIJNS5_1CILi1EEES8_S8_EEENS6_IJNS7_ILi64EEESA_SA_EEELi512ENS_6half_tEfNS_4arch4Sm90ELb1ELb0ELb1ELb1ELb1ELb1ELb0ELb0ELb0ELb1ELb0ELb0EEENS1_21CollectiveEpilogueFwdINS6_IJSA_NS7_ILi512EEESA_EEES9_SC_SE_Li256ELb1ELb1ELb0ELb0EEENS1_36VarlenDynamicPersistentTileSchedulerILi64ELi64ELi256ELi128ELb0ELb1ELb1ELb1ELb1ELb1EEEEEEEEEvNT_6ParamsE)
        /*05cc*/ 	.word	0x00000068


	//----- nvinfo : EIATTR_MIN_STACK_SIZE
	.align		4
.L_278:
        /*05d0*/ 	.byte	0x04, 0x12
        /*05d2*/ 	.short	(.L_280 - .L_279)
	.align		4
.L_279:
        /*05d4*/ 	.word	index@(_ZN7cutlass13device_kernelIN5flash11enable_sm90INS1_16FlashAttnFwdSm90INS1_25CollectiveMainloopFwdSm90ILi2EN4cute5tupleIJNS5_1CILi1EEES8_S8_EEENS6_IJNS7_ILi64EEESA_SA_EEELi512ENS_6half_tEfNS_4arch4Sm90ELb1ELb0ELb1ELb1ELb1ELb0ELb1ELb0ELb0ELb1ELb0ELb0EEENS1_21CollectiveEpilogueFwdINS6_IJSA_NS7_ILi512EEESA_EEES9_SC_SE_Li256ELb1ELb1ELb0ELb0EEENS1_36VarlenDynamicPersistentTileSchedulerILi64ELi64ELi256ELi128ELb0ELb1ELb1ELb1ELb1ELb1EEEEEEEEEvNT_6ParamsE)
        /*05d8*/ 	.word	0x00000028


	//----- nvinfo : EIATTR_MIN_STACK_SIZE
	.align		4
.L_280:
        /*05dc*/ 	.byte	0x04, 0x12
        /*05de*/ 	.short	(.L_282 - .L_281)
	.align		4
.L_281:
        /*05e0*/ 	.word	index@(_ZN7cutlass13device_kernelIN5flash11enable_sm90INS1_16FlashAttnFwdSm90INS1_25CollectiveMainloopFwdSm90ILi2EN4cute5tupleIJNS5_1CILi1EEES8_S8_EEENS6_IJNS7_ILi64EEESA_SA_EEELi512ENS_6half_tEfNS_4arch4Sm90ELb1ELb0ELb1ELb1ELb1ELb1ELb1ELb0ELb0ELb1ELb0ELb0EEENS1_21CollectiveEpilogueFwdINS6_IJSA_NS7_ILi512EEESA_EEES9_SC_SE_Li256ELb1ELb1ELb0ELb0EEENS1_36VarlenDynamicPersistentTileSchedulerILi64ELi64ELi256ELi128ELb0ELb1ELb1ELb1ELb1ELb1EEEEEEEEEvNT_6ParamsE)
        /*05e4*/ 	.word	0x00000078


	//----- nvinfo : EIATTR_MIN_STACK_SIZE
	.align		4
.L_282:
        /*05e8*/ 	.byte	0x04, 0x12
        /*05ea*/ 	.short	(.L_284 - .L_283)
	.align		4
.L_283:
        /*05ec*/ 	.word	index@(_ZN7cutlass13device_kernelIN5flash11enable_sm90INS1_16FlashAttnFwdSm90INS1_25CollectiveMainloopFwdSm90ILi2EN4cute5tupleIJNS5_1CILi1EEES8_S8_EEENS6_IJNS7_ILi128EEENS7_ILi96EEENS7_ILi64EEEEEELi256ENS_6half_tEfNS_4arch4Sm90ELb0ELb0ELb1ELb0ELb1ELb0ELb0ELb1ELb0ELb1ELb0ELb0EEENS1_21CollectiveEpilogueFwdINS6_IJSA_NS7_ILi256EEESB_EEES9_SE_SG_Li256ELb0ELb1ELb0ELb0EEENS1_29StaticPersistentTileSchedulerILb0EEEEEEEEEvNT_6ParamsE)
        /*05f0*/ 	.word	0x00000020


	//----- nvinfo : EIATTR_MIN_STACK_SIZE
	.align		4
.L_284:
        /*05f4*/ 	.byte	0x04, 0x12
        /*05f6*/ 	.short	(.L_286 - .L_285)
	.align		4
.L_285:
        /*05f8*/ 	.word	index@(_ZN7cutlass13device_kernelIN5flash11enable_sm90INS1_16FlashAttnFwdSm90INS1_25CollectiveMainloopFwdSm90ILi2EN4cute5tupleIJNS5_1CILi1EEES8_S8_EEENS6_IJNS7_ILi128EEENS7_ILi96EEENS7_ILi64EEEEEELi256ENS_6half_tEfNS_4arch4Sm90ELb0ELb0ELb1ELb0ELb1ELb0ELb1ELb1ELb0ELb1ELb0ELb0EEENS1_21CollectiveEpilogueFwdINS6_IJSA_NS7_ILi256EEESB_EEES9_SE_SG_Li256ELb0ELb1ELb0ELb0EEENS1_29StaticPersistentTileSchedulerILb0EEEEEEEEEvNT_6ParamsE)
        /*05fc*/ 	.word	0x00000020


	//----- nvinfo : EIATTR_MIN_STACK_SIZE
	.align		4
.L_286:
        /*0600*/ 	.byte	0x04, 0x12
        /*0602*/ 	.short	(.L_288 - .L_287)
	.align		4
.L_287:
        /*0604*/ 	.word	index@(_ZN7cutlass13device_kernelIN5flash11enable_sm90INS1_16FlashAttnFwdSm90INS1_25CollectiveMainloopFwdSm90ILi2EN4cute5tupleIJNS5_1CILi1EEES8_S8_EEENS6_IJNS7_ILi128EEENS7_ILi96EEENS7_ILi64EEEEEELi256ENS_6half_tEfNS_4arch4Sm90ELb0ELb0ELb1ELb1ELb1ELb0ELb0ELb1ELb0ELb1ELb0ELb0EEENS1_21CollectiveEpilogueFwdINS6_IJSA_NS7_ILi256EEESB_EEES9_SE_SG_Li256ELb1ELb1ELb0ELb0EEENS1_36VarlenDynamicPersistentTileSchedulerILi128ELi96ELi256ELi128ELb0ELb1ELb1ELb0ELb1ELb1EEEEEEEEEvNT_6ParamsE)
        /*0608*/ 	.word	0x00000030


	//----- nvinfo : EIATTR_MIN_STACK_SIZE
	.align		4
.L_288:
        /*060c*/ 	.byte	0x04, 0x12
        /*060e*/ 	.short	(.L_290 - .L_289)
	.align		4
.L_289:
        /*0610*/ 	.word	index@(_ZN7cutlass13device_kernelIN5flash11enable_sm90INS1_16FlashAttnFwdSm90INS1_25CollectiveMainloopFwdSm90ILi2EN4cute5tupleIJNS5_1CILi1EEES8_S8_EEENS6_IJNS7_ILi128EEENS7_ILi96EEENS7_ILi64EEEEEELi256ENS_6half_tEfNS_4arch4Sm90ELb0ELb0ELb1ELb1ELb1ELb1ELb0ELb1ELb0ELb1ELb0ELb0EEENS1_21CollectiveEpilogueFwdINS6_IJSA_NS7_ILi256EEESB_EEES9_SE_SG_Li256ELb1ELb1ELb0ELb0EEENS1_36VarlenDynamicPersistentTileSchedulerILi128ELi96ELi256ELi128ELb0ELb1ELb1ELb0ELb1ELb1EEEEEEEEEvNT_6ParamsE)
        /*0614*/ 	.word	0x00000060


	//----- nvinfo : EIATTR_MIN_STACK_SIZE
	.align		4
.L_290:
        /*0618*/ 	.byte	0x04, 0x12
        /*061a*/ 	.short	(.L_292 - .L_291)
	.align		4
.L_291:
        /*061c*/ 	.word	index@(_ZN7cutlass13device_kernelIN5flash11enable_sm90INS1_16FlashAttnFwdSm90INS1_25CollectiveMainloopFwdSm90ILi2EN4cute5tupleIJNS5_1CILi1EEES8_S8_EEENS6_IJNS7_ILi128EEENS7_ILi96EEENS7_ILi64EEEEEELi256ENS_6half_tEfNS_4arch4Sm90ELb0ELb0ELb1ELb1ELb1ELb0ELb1ELb1ELb0ELb1ELb0ELb0EEENS1_21CollectiveEpilogueFwdINS6_IJSA_NS7_ILi256EEESB_EEES9_SE_SG_Li256ELb1ELb1ELb0ELb0EEENS1_36VarlenDynamicPersistentTileSchedulerILi128ELi96ELi256ELi128ELb0ELb1ELb1ELb0ELb1ELb1EEEEEEEEEvNT_6ParamsE)
        /*0620*/ 	.word	0x00000028


	//----- nvinfo : EIATTR_MIN_STACK_SIZE
	.align		4
.L_292:
        /*0624*/ 	.byte	0x04, 0x12
        /*0626*/ 	.short	(.L_294 - .L_293)
	.align		4
.L_293:
        /*0628*/ 	.word	index@(_ZN7cutlass13device_kernelIN5flash11enable_sm90INS1_16FlashAttnFwdSm90INS1_25CollectiveMainloopFwdSm90ILi2EN4cute5tupleIJNS5_1CILi1EEES8_S8_EEENS6_IJNS7_ILi128EEENS7_ILi96EEENS7_ILi64EEEEEELi256ENS_6half_tEfNS_4arch4Sm90ELb0ELb0ELb1ELb1ELb1ELb1ELb1ELb1ELb0ELb1ELb0ELb0EEENS1_21CollectiveEpilogueFwdINS6_IJSA_NS7_ILi256EEESB_EEES9_SE_SG_Li256ELb1ELb1ELb0ELb0EEENS1_36VarlenDynamicPersistentTileSchedulerILi128ELi96ELi256ELi128ELb0ELb1ELb1ELb0ELb1ELb1EEEEEEEEEvNT_6ParamsE)
        /*062c*/ 	.word	0x00000090


	//----- nvinfo : EIATTR_MIN_STACK_SIZE
	.align		4
.L_294:
        /*0630*/ 	.byte	0x04, 0x12
        /*0632*/ 	.short	(.L_296 - .L_295)
	.align		4
.L_295:
        /*0634*/ 	.word	index@(_ZN7cutlass13device_kernelIN5flash11enable_sm90INS1_16FlashAttnFwdSm90INS1_25CollectiveMainloopFwdSm90ILi2EN4cute5tupleIJNS5_1CILi1EEES8_S8_EEENS6_IJNS7_ILi128EEENS7_ILi96EEENS7_ILi64EEEEEELi256ENS_6half_tEfNS_4arch4Sm90ELb0ELb1ELb1ELb0ELb1ELb0ELb0ELb1ELb0ELb1ELb0ELb0EEENS1_21CollectiveEpilogueFwdINS6_IJSA_NS7_ILi256EEESB_EEES9_SE_SG_Li256ELb0ELb1ELb0ELb0EEENS1_30DynamicPersistentTileSchedulerILi256ELi128ELb0ELb1ELb1EEEEEEEEEvNT_6ParamsE)
        /*0638*/ 	.word	0x00000430


	//----- nvinfo : EIATTR_MIN_STACK_SIZE
	.align		4
.L_296:
        /*063c*/ 	.byte	0x04, 0x12
        /*063e*/ 	.short	(.L_298 - .L_297)
	.align		4
.L_297:
        /*0640*/ 	.word	index@(_ZN7cutlass13device_kernelIN5flash11enable_sm90INS1_16FlashAttnFwdSm90INS1_25CollectiveMainloopFwdSm90ILi2EN4cute5tupleIJNS5_1CILi1EEES8_S8_EEENS6_IJNS7_ILi128EEENS7_ILi96EEENS7_ILi64EEEEEELi256ENS_6half_tEfNS_4arch4Sm90ELb0ELb1ELb1ELb0ELb1ELb0ELb1ELb1ELb0ELb1ELb0ELb0EEENS1_21CollectiveEpilogueFwdINS6_IJSA_NS7_ILi256EEESB_EEES9_SE_SG_Li256ELb0ELb1ELb0ELb0EEENS1_30DynamicPersistentTileSchedulerILi256ELi128ELb0ELb1ELb1EEEEEEEEEvNT_6ParamsE)
        /*0644*/ 	.word	0x00000460


	//----- nvinfo : EIATTR_MIN_STACK_SIZE
	.align		4
.L_298:
        /*0648*/ 	.byte	0x04, 0x12
        /*064a*/ 	.short	(.L_300 - .L_299)
	.align		4
.L_299:
        /*064c*/ 	.word	index@(_ZN7cutlass13device_kernelIN5flash11enable_sm90INS1_16FlashAttnFwdSm90INS1_25CollectiveMainloopFwdSm90ILi2EN4cute5tupleIJNS5_1CILi1EEES8_S8_EEENS6_IJNS7_ILi128EEENS7_ILi96EEENS7_ILi64EEEEEELi256ENS_6half_tEfNS_4arch4Sm90ELb0ELb1ELb1ELb1ELb1ELb0ELb0ELb1ELb0ELb1ELb0ELb0EEENS1_21CollectiveEpilogueFwdINS6_IJSA_NS7_ILi256EEESB_EEES9_SE_SG_Li256ELb1ELb1ELb0ELb0EEENS1_36VarlenDynamicPersistentTileSchedulerILi128ELi96ELi256ELi128ELb0ELb1ELb1ELb1ELb0ELb1EEEEEEEEEvNT_6ParamsE)
        /*0650*/ 	.word	0x00000430


	//----- nvinfo : EIATTR_MIN_STACK_SIZE
	.align		4
.L_300:
        /*0654*/ 	.byte	0x04, 0x12
        /*0656*/ 	.short	(.L_302 - .L_301)
	.align		4
.L_301:
        /*0658*/ 	.word	index@(_ZN7cutlass13device_kernelIN5flash11enable_sm90INS1_16FlashAttnFwdSm90INS1_25CollectiveMainloopFwdSm90ILi2EN4cute5tupleIJNS5_1CILi1EEES8_S8_EEENS6_IJNS7_ILi128EEENS7_ILi96EEENS7_ILi64EEEEEELi256ENS_6half_tEfNS_4arch4Sm90ELb0ELb1ELb1ELb1ELb1ELb1ELb0ELb1ELb0ELb1ELb0ELb0EEENS1_21CollectiveEpilogueFwdINS6_IJSA_NS7_ILi256EEESB_EEES9_SE_SG_Li256ELb1ELb1ELb0ELb0EEENS1_36VarlenDynamicPersistentTileSchedulerILi128ELi96ELi256ELi128ELb0ELb1ELb1ELb1ELb0ELb1EEEEEEEEEvNT_6ParamsE)
        /*065c*/ 	.word	0x00000440


	//----- nvinfo : EIATTR_MIN_STACK_SIZE
	.align		4
.L_302:
        /*0660*/ 	.byte	0x04, 0x12
        /*0662*/ 	.short	(.L_304 - .L_303)
	.align		4
.L_303:
        /*0664*/ 	.word	index@(_ZN7cutlass13device_kernelIN5flash11enable_sm90INS1_16FlashAttnFwdSm90INS1_25CollectiveMainloopFwdSm90ILi2EN4cute5tupleIJNS5_1CILi1EEES8_S8_EEENS6_IJNS7_ILi128EEENS7_ILi96EEENS7_ILi64EEEEEELi256ENS_6half_tEfNS_4arch4Sm90ELb0ELb1ELb1ELb1ELb1ELb0ELb1ELb1ELb0ELb1ELb0ELb0EEENS1_21CollectiveEpilogueFwdINS6_IJSA_NS7_ILi256EEESB_EEES9_SE_SG_Li256ELb1ELb1ELb0ELb0EEENS1_36VarlenDynamicPersistentTileSchedulerILi128ELi96ELi256ELi128ELb0ELb1ELb1ELb1ELb0ELb1EEEEEEEEEvNT_6ParamsE)
        /*0668*/ 	.word	0x00000480


	//----- nvinfo : EIATTR_MIN_STACK_SIZE
	.align		4
.L_304:
        /*066c*/ 	.byte	0x04, 0x12
        /*066e*/ 	.short	(.L_306 - .L_305)
	.align		4
.L_305:
        /*0670*/ 	.word	index@(_ZN7cutlass13device_kernelIN5flash11enable_sm90INS1_16FlashAttnFwdSm90INS1_25CollectiveMainloopFwdSm90ILi2EN4cute5tupleIJNS5_1CILi1EEES8_S8_EEENS6_IJNS7_ILi128EEENS7_ILi96EEENS7_ILi64EEEEEELi256ENS_6half_tEfNS_4arch4Sm90ELb0ELb1ELb1ELb1ELb1ELb1ELb1ELb1ELb0ELb1ELb0ELb0EEENS1_21CollectiveEpilogueFwdINS6_IJSA_NS7_ILi256EEESB_EEES9_SE_SG_Li256ELb1ELb1ELb0ELb0EEENS1_36VarlenDynamicPersistentTileSchedulerILi128ELi96ELi256ELi128ELb0ELb1ELb1ELb1ELb0ELb1EEEEEEEEEvNT_6ParamsE)
        /*0674*/ 	.word	0x000004b0


	//----- nvinfo : EIATTR_MIN_STACK_SIZE
	.align		4
.L_306:
        /*0678*/ 	.byte	0x04, 0x12
        /*067a*/ 	.short	(.L_308 - .L_307)
	.align		4
.L_307:
        /*067c*/ 	.word	index@(_ZN7cutlass13device_kernelIN5flash11enable_sm90INS1_16FlashAttnFwdSm90INS1_25CollectiveMainloopFwdSm90ILi2EN4cute5tupleIJNS5_1CILi1EEES8_S8_EEENS6_IJNS7_ILi128EEENS7_ILi96EEENS7_ILi64EEEEEELi256ENS_6half_tEfNS_4arch4Sm90ELb1ELb0ELb1ELb0ELb1ELb0ELb0ELb1ELb0ELb1ELb0ELb0EEENS1_21CollectiveEpilogueFwdINS6_IJSA_NS7_ILi256EEESB_EEES9_SE_SG_Li256ELb0ELb1ELb0ELb0EEENS1_30DynamicPersistentTileSchedulerILi256ELi128ELb0ELb1ELb1EEEEEEEEEvNT_6ParamsE)
        /*0680*/ 	.word	0x00000008


	//----- nvinfo : EIATTR_MIN_STACK_SIZE
	.align		4
.L_308:
        /*0684*/ 	.byte	0x04, 0x12
        /*0686*/ 	.short	(.L_310 - .L_309)
	.align		4
.L_309:
        /*0688*/ 	.word	index@(_ZN7cutlass13device_kernelIN5flash11enable_sm90INS1_16FlashAttnFwdSm90INS1_25CollectiveMainloopFwdSm90ILi2EN4cute5tupleIJNS5_1CILi1EEES8_S8_EEENS6_IJNS7_ILi128EEENS7_ILi96EEENS7_ILi64EEEEEELi256ENS_6half_tEfNS_4arch4Sm90ELb1ELb0ELb1ELb0ELb1ELb0ELb1ELb1ELb0ELb1ELb0ELb0EEENS1_21CollectiveEpilogueFwdINS6_IJSA_NS7_ILi256EEESB_EEES9_SE_SG_Li256ELb0ELb1ELb0ELb0EEENS1_30DynamicPersistentTileSchedulerILi256ELi128ELb0ELb1ELb1EEEEEEEEEvNT_6ParamsE)
        /*068c*/ 	.word	0x00000010


	//----- nvinfo : EIATTR_MIN_STACK_SIZE
	.align		4
.L_310:
        /*0690*/ 	.byte	0x04, 0x12
        /*0692*/ 	.short	(.L_312 - .L_311)
	.align		4
.L_311:
        /*0694*/ 	.word	index@(_ZN7cutlass13device_kernelIN5flash11enable_sm90INS1_16FlashAttnFwdSm90INS1_25CollectiveMainloopFwdSm90ILi2EN4cute5tupleIJNS5_1CILi1EEES8_S8_EEENS6_IJNS7_ILi128EEENS7_ILi96EEENS7_ILi64EEEEEELi256ENS_6half_tEfNS_4arch4Sm90ELb1ELb0ELb1ELb1ELb1ELb0ELb0ELb1ELb0ELb1ELb0ELb0EEENS1_21CollectiveEpilogueFwdINS6_IJSA_NS7_ILi256EEESB_EEES9_SE_SG_Li256ELb1ELb1ELb0ELb0EEENS1_36VarlenDynamicPersistentTileSchedulerILi128ELi96ELi256ELi128ELb0ELb1ELb1ELb1ELb1ELb1EEEEEEEEEvNT_6ParamsE)
        /*0698*/ 	.word	0x00000028


	//----- nvinfo : EIATTR_MIN_STACK_SIZE
	.align		4
.L_312:
        /*069c*/ 	.byte	0x04, 0x12
        /*069e*/ 	.short	(.L_314 - .L_313)
	.align		4
.L_313:
        /*06a0*/ 	.word	index@(_ZN7cutlass13device_kernelIN5flash11enable_sm90INS1_16FlashAttnFwdSm90INS1_25CollectiveMainloopFwdSm90ILi2EN4cute5tupleIJNS5_1CILi1EEES8_S8_EEENS6_IJNS7_ILi128EEENS7_ILi96EEENS7_ILi64EEEEEELi256ENS_6half_tEfNS_4arch4Sm90ELb1ELb0ELb1ELb1ELb1ELb1ELb0ELb1ELb0ELb1ELb0ELb0EEENS1_21CollectiveEpilogueFwdINS6_IJSA_NS7_ILi256EEESB_EEES9_SE_SG_Li256ELb1ELb1ELb0ELb0EEENS1_36VarlenDynamicPersistentTileSchedulerILi128ELi96ELi256ELi128ELb0ELb1ELb1ELb1ELb1ELb1EEEEEEEEEvNT_6ParamsE)
        /*06a4*/ 	.word	0x00000060


	//----- nvinfo : EIATTR_MIN_STACK_SIZE
	.align		4
.L_314:
        /*06a8*/ 	.byte	0x04, 0x12
        /*06aa*/ 	.short	(.L_316 - .L_315)
	.align		4
.L_315:
        /*06ac*/ 	.word	index@(_ZN7cutlass13device_kernelIN5flash11enable_sm90INS1_16FlashAttnFwdSm90INS1_25CollectiveMainloopFwdSm90ILi2EN4cute5tupleIJNS5_1CILi1EEES8_S8_EEENS6_IJNS7_ILi128EEENS7_ILi96EEENS7_ILi64EEEEEELi256ENS_6half_tEfNS_4arch4Sm90ELb1ELb0ELb1ELb1ELb1ELb0ELb1ELb1ELb0ELb1ELb0ELb0EEENS1_21CollectiveEpilogueFwdINS6_IJSA_NS7_ILi256EEESB_EEES9_SE_SG_Li256ELb1ELb1ELb0ELb0EEENS1_36VarlenDynamicPersistentTileSchedulerILi128ELi96ELi256ELi128ELb0ELb1ELb1ELb1ELb1ELb1EEEEEEEEEvNT_6ParamsE)
        /*06b0*/ 	.word	0x00000028


	//----- nvinfo : EIATTR_MIN_STACK_SIZE
	.align		4
.L_316:
        /*06b4*/ 	.byte	0x04, 0x12
        /*06b6*/ 	.short	(.L_318 - .L_317)
	.align		4
.L_317:
        /*06b8*/ 	.word	index@(_ZN7cutlass13device_kernelIN5flash11enable_sm90INS1_16FlashAttnFwdSm90INS1_25CollectiveMainloopFwdSm90ILi2EN4cute5tupleIJNS5_1CILi1EEES8_S8_EEENS6_IJNS7_ILi128EEENS7_ILi96EEENS7_ILi64EEEEEELi256ENS_6half_tEfNS_4arch4Sm90ELb1ELb0ELb1ELb1ELb1ELb1ELb1ELb1ELb0ELb1ELb0ELb0EEENS1_21CollectiveEpilogueFwdINS6_IJSA_NS7_ILi256EEESB_EEES9_SE_SG_Li256ELb1ELb1ELb0ELb0EEENS1_36VarlenDynamicPersistentTileSchedulerILi128ELi96ELi256ELi128ELb0ELb1ELb1ELb1ELb1ELb1EEEEEEEEEvNT_6ParamsE)
        /*06bc*/ 	.word	0x00000100
.L_318:


//--------------------- .nv.compat                --------------------------
	.section	.nv.compat,"",@"SHT_CUDA_COMPAT_INFO"
	.align	4
        /*0000*/ 	.byte	0x02, 0x09, 0x01, 0x00, 0x02, 0x02, 0x04, 0x00, 0x02, 0x05, 0x05, 0x00, 0x03, 0x07, 0x01, 0x01
        /*0010*/ 	.byte	0x02, 0x03, 0x01, 0x00, 0x02, 0x06, 0x01, 0x00, 0x04, 0x0b, 0x08, 0x00, 0x00, 0x00, 0x00, 0x00
        /*0020*/ 	.byte	0x00, 0x00, 0x00, 0x00


//--------------------- .nv.info._ZN7cutlass13device_kernelIN5flash11enable_sm90INS1_16FlashAttnFwdSm90INS1_25CollectiveMainloopFwdSm90ILi2EN4cute5tupleIJNS5_1CILi1EEES8_S8_EEENS6_IJNS7_ILi128EEENS7_ILi96EEENS7_ILi192EEEEEELi128ENS_6half_tEfNS_4arch4Sm90ELb0ELb0ELb1ELb0ELb1ELb0ELb0ELb1ELb1ELb1ELb0ELb0EEENS1_21CollectiveEpilogueFwdINS6_IJSA_SA_SB_EEES9_SE_SG_Li256ELb0ELb1ELb0ELb0EEENS1_29StaticPersistentTileSchedulerILb0EEEEEEEEEvNT_6ParamsE --------------------------
	.section	.nv.info._ZN7cutlass13device_kernelIN5flash11enable_sm90INS1_16FlashAttnFwdSm90INS1_25CollectiveMainloopFwdSm90ILi2EN4cute5tupleIJNS5_1CILi1EEES8_S8_EEENS6_IJNS7_ILi128EEENS7_ILi96EEENS7_ILi192EEEEEELi128ENS_6half_tEfNS_4arch4Sm90ELb0ELb0ELb1ELb0ELb1ELb0ELb0ELb1ELb1ELb1ELb0ELb0EEENS1_21CollectiveEpilogueFwdINS6_IJSA_SA_SB_EEES9_SE_SG_Li256ELb0ELb1ELb0ELb0EEENS1_29StaticPersistentTileSchedulerILb0EEEEEEEEEvNT_6ParamsE,"",@"SHT_CUDA_INFO"
	.sectionflags	@""
	.align	4


	//----- nvinfo : EIATTR_CUDA_API_VERSION
	.align		4
        /*0000*/ 	.byte	0x04, 0x37
        /*0002*/ 	.short	(.L_320 - .L_319)
.L_319:
        /*0004*/ 	.word	0x00000082


	//----- nvinfo : EIATTR_KPARAM_INFO
	.align		4
.L_320:
        /*0008*/ 	.byte	0x04, 0x17
        /*000a*/ 	.short	(.L_322 - .L_321)
.L_321:
        /*000c*/ 	.word	0x00000000
        /*0010*/ 	.short	0x0000
        /*0012*/ 	.short	0x0070
        /*0014*/ 	.byte	0x00, 0xf0, 0x01, 0x28


	//----- nvinfo : EIATTR_SPARSE_MMA_MASK
	.align		4
.L_322:
        /*0018*/ 	.byte	0x03, 0x50
        /*001a*/ 	.short	0x0000


	//----- nvinfo : EIATTR_MAXREG_COUNT
	.align		4
        /*001c*/ 	.byte	0x03, 0x1b
        /*001e*/ 	.short	0x00a8


	//----- nvinfo : EIATTR_NUM_BARRIERS
	.align		4
        /*0020*/ 	.byte	0x02, 0x4c
        /*0022*/ 	.byte	0x09
	.zero		1


	//----- nvinfo : EIATTR_EXTERNS
	.align		4
        /*0024*/ 	.byte	0x04, 0x0f
        /*0026*/ 	.short	(.L_324 - .L_323)


	//   ....[0]....
	.align		4
.L_323:
        /*0028*/ 	.word	index@(__assertfail)


	//----- nvinfo : EIATTR_ANNOTATIONS
	.align		4
.L_324:
        /*002c*/ 	.byte	0x04, 0x55
        /*002e*/ 	.short	(.L_326 - .L_325)


	//   ....[0]....
.L_325:
        /*0030*/ 	.word	0x00000001
        /*0034*/ 	.byte	0xa0, 0x08, 0x00, 0x00, 0x01, 0x00, 0x00, 0x00, 0x50, 0x09, 0x00, 0x00, 0x01, 0x00, 0x00, 0x00
        /*0044*/ 	.byte	0x50, 0x7b, 0x00, 0x00, 0x01, 0x00, 0x00, 0x00, 0x80, 0x7c, 0x00, 0x00, 0x01, 0x00, 0x00, 0x00
        /*0054*/ 	.byte	0xc0, 0x98, 0x00, 0x00, 0x01, 0x00, 0x00, 0x00, 0x60, 0xae, 0x00, 0x00, 0x01, 0x00, 0x00, 0x00
        /*0064*/ 	.byte	0x10, 0xaf, 0x00, 0x00, 0x01, 0x00, 0x00, 0x00, 0x90, 0xb0, 0x00, 0x00


	//----- nvinfo : EIATTR_MERCURY_ISA_VERSION
	.align		4
.L_326:
        /*0070*/ 	.byte	0x03, 0x5f
        /*0072*/ 	.short	0x0101


	//----- nvinfo : EIATTR_INT_WARP_WIDE_INSTR_OFFSETS
	.align		4
        /*0074*/ 	.byte	0x04, 0x31
        /*0076*/ 	.short	(.L_328 - .L_327)


	//   ....[0]....
.L_327:
        /*0078*/ 	.word	0x000000c0


	//   ....[1]....
        /*007c*/ 	.word	0x000000d0


	//   ....[2]....
        /*0080*/ 	.word	0x00000170


	//----- nvinfo : EIATTR_COOP_GROUP_MASK_REGIDS
	.align		4
.L_328:
        /*0084*/ 	.byte	0x04, 0x29
        /*0086*/ 	.short	(.L_330 - .L_329)


	//   ....[0]....
.L_329:
        /*0088*/ 	.word	0xffffffff


	//   ....[1]....
        /*008c*/ 	.word	0xffffffff


	//   ....[2]....
        /*0090*/ 	.word	0xffffffff


	//   ....[3]....
        /*0094*/ 	.word	0xffffffff


	//   ....[4]....
        /*0098*/ 	.word	0xffffffff


	//   ....[5]....
        /*009c*/ 	.word	0xffffffff


	//   ....[6]....
        /*00a0*/ 	.word	0xffffffff


	//   ....[7]....
        /*00a4*/ 	.word	0xffffffff


	//   ....[8]....
        /*00a8*/ 	.word	0xffffffff


	//   ....[9]....
        /*00ac*/ 	.word	0xffffffff


	//   ....[10]....
        /*00b0*/ 	.word	0xffffffff


	//   ....[11]....
        /*00b4*/ 	.word	0xffffffff


	//   ....[12]....
        /*00b8*/ 	.word	0xffffffff


	//   ....[13]....
        /*00bc*/ 	.word	0xffffffff


	//   ....[14]....
        /*00c0*/ 	.word	0xffffffff


	//   ....[15]....
        /*00c4*/ 	.word	0xffffffff


	//   ....[16]....
        /*00c8*/ 	.word	0xffffffff


	//   ....[17]....
        /*00cc*/ 	.word	0xffffffff


	//   ....[18]....
        /*00d0*/ 	.word	0xffffffff


	//   ....[19]....
        /*00d4*/ 	.word	0xffffffff


	//   ....[20]....
        /*00d8*/ 	.word	0xffffffff


	//   ....[21]....
        /*00dc*/ 	.word	0xffffffff


	//   ....[22]....
        /*00e0*/ 	.word	0xffffffff


	//   ....[23]....
        /*00e4*/ 	.word	0xffffffff


	//   ....[24]....
        /*00e8*/ 	.word	0xffffffff


	//   ....[25]....
        /*00ec*/ 	.word	0xffffffff


	//   ....[26]....
        /*00f0*/ 	.word	0xffffffff


	//   ....[27]....
        /*00f4*/ 	.word	0xffffffff


	//   ....[28]....
        /*00f8*/ 	.word	0xffffffff


	//   ....[29]....
        /*00fc*/ 	.word	0xffffffff


	//   ....[30]....
        /*0100*/ 	.word	0xffffffff


	//   ....[31]....
        /*0104*/ 	.word	0xffffffff


	//   ....[32]....
        /*0108*/ 	.word	0xffffffff


	//   ....[33]....
        /*010c*/ 	.word	0xffffffff


	//   ....[34]....
        /*0110*/ 	.word	0xffffffff


	//   ....[35]....
        /*0114*/ 	.word	0xffffffff


	//   ....[36]....
        /*0118*/ 	.word	0xffffffff


	//   ....[37]....
        /*011c*/ 	.word	0xffffffff


	//   ....[38]....
        /*0120*/ 	.word	0xffffffff


	//   ....[39]....
        /*0124*/ 	.word	0xffffffff


	//   ....[40]....
        /*0128*/ 	.word	0xffffffff


	//   ....[41]....
        /*012c*/ 	.word	0xffffffff


	//   ....[42]....
        /*0130*/ 	.word	0xffffffff


	//   ....[43]....
        /*0134*/ 	.word	0xffffffff


	//   ....[44]....
        /*0138*/ 	.word	0xffffffff


	//   ....[45]....
        /*013c*/ 	.word	0xffffffff


	//   ....[46]....
        /*0140*/ 	.word	0xffffffff


	//   ....[47]....
        /*0144*/ 	.word	0xffffffff


	//   ....[48]....
        /*0148*/ 	.word	0xffffffff


	//   ....[49]....
        /*014c*/ 	.word	0xffffffff


	//   ....[50]....
        /*0150*/ 	.word	0xffffffff


	//   ....[51]....
        /*0154*/ 	.word	0xffffffff


	//   ....[52]....
        /*0158*/ 	.word	0xffffffff


	//   ....[53]....
        /*015c*/ 	.word	0xffffffff


	//   ....[54]....
        /*0160*/ 	.word	0xffffffff


	//   ....[55]....
        /*0164*/ 	.word	0xffffffff


	//   ....[56]....
        /*0168*/ 	.word	0xffffffff


	//   ....[57]....
        /*016c*/ 	.word	0xffffffff


	//   ....[58]....
        /*0170*/ 	.word	0xffffffff


	//   ....[59]....
        /*0174*/ 	.word	0xffffffff


	//   ....[60]....
        /*0178*/ 	.word	0xffffffff


	//   ....[61]....
        /*017c*/ 	.word	0xffffffff


	//   ....[62]....
        /*0180*/ 	.word	0xffffffff


	//   ....[63]....
        /*0184*/ 	.word	0xffffffff


	//   ....[64]....
        /*0188*/ 	.word	0xffffffff


	//   ....[65]....
        /*018c*/ 	.word	0xffffffff


	//   ....[66]....
        /*0190*/ 	.word	0xffffffff


	//   ....[67]....
        /*0194*/ 	.word	0xffffffff


	//   ....[68]....
        /*0198*/ 	.word	0xffffffff


	//   ....[69]....
        /*019c*/ 	.word	0xffffffff


	//   ....[70]....
        /*01a0*/ 	.word	0xffffffff


	//   ....[71]....
        /*01a4*/ 	.word	0xffffffff


	//   ....[72]....
        /*01a8*/ 	.word	0xffffffff


	//   ....[73]....
        /*01ac*/ 	.word	0xffffffff


	//   ....[74]....
        /*01b0*/ 	.word	0xffffffff


	//   ....[75]....
        /*01b4*/ 	.word	0xffffffff


	//   ....[76]....
        /*01b8*/ 	.word	0xffffffff


	//   ....[77]....
        /*01bc*/ 	.word	0xffffffff


	//   ....[78]....
        /*01c0*/ 	.word	0xffffffff


	//   ....[79]....
        /*01c4*/ 	.word	0xffffffff


	//   ....[80]....
        /*01c8*/ 	.word	0xffffffff


	//   ....[81]....
        /*01cc*/ 	.word	0xffffffff


	//   ....[82]....
        /*01d0*/ 	.word	0xffffffff


	//   ....[83]....
        /*01d4*/ 	.word	0xffffffff


	//   ....[84]....
        /*01d8*/ 	.word	0xffffffff


	//   ....[85]....
        /*01dc*/ 	.word	0xffffffff


	//   ....[86]....
        /*01e0*/ 	.word	0xffffffff


	//   ....[87]....
        /*01e4*/ 	.word	0xffffffff


	//   ....[88]....
        /*01e8*/ 	.word	0xffffffff


	//   ....[89]....
        /*01ec*/ 	.word	0xffffffff


	//   ....[90]....
        /*01f0*/ 	.word	0xffffffff


	//   ....[91]....
        /*01f4*/ 	.word	0xffffffff


	//   ....[92]....
        /*01f8*/ 	.word	0xffffffff


	//   ....[93]....
        /*01fc*/ 	.word	0xffffffff


	//   ....[94]....
        /*0200*/ 	.word	0xffffffff


	//   ....[95]....
        /*0204*/ 	.word	0xffffffff


	//   ....[96]....
        /*0208*/ 	.word	0x0500000f


	//   ....[97]....
        /*020c*/ 	.word	0x0500000f


	//   ....[98]....
        /*0210*/ 	.word	0x0500000f


	//   ....[99]....
        /*0214*/ 	.word	0x0500000f


	//   ....[100]....
        /*0218*/ 	.word	0x0500000f


	//   ....[101]....
        /*021c*/ 	.word	0x0500000f


	//   ....[102]....
        /*0220*/ 	.word	0x0500000f


	//   ....[103]....
        /*0224*/ 	.word	0x0500000f


	//   ....[104]....
        /*0228*/ 	.word	0x0500000f


	//   ....[105]....
        /*022c*/ 	.word	0x0500000f


	//   ....[106]....
        /*0230*/ 	.word	0x0500000f


	//   ....[107]....
        /*0234*/ 	.word	0x0500000f


	//   ....[108]....
        /*0238*/ 	.word	0x0500000f


	//   ....[109]....
        /*023c*/ 	.word	0x0500000f


	//   ....[110]....
        /*0240*/ 	.word	0x0500000f


	//   ....[111]....
        /*0244*/ 	.word	0x0500000f


	//   ....[112]....
        /*0248*/ 	.word	0x0500000f


	//   ....[113]....
        /*024c*/ 	.word	0x0500000f


	//   ....[114]....
        /*0250*/ 	.word	0x0500000f


	//   ....[115]....
        /*0254*/ 	.word	0x0500000f


	//   ....[116]....
        /*0258*/ 	.word	0x0500000f


	//   ....[117]....
        /*025c*/ 	.word	0x0500000f


	//   ....[118]....
        /*0260*/ 	.word	0x0500000f


	//   ....[119]....
        /*0264*/ 	.word	0x0500000f


	//   ....[120]....
        /*0268*/ 	.word	0x0500000f


	//   ....[121]....
        /*026c*/ 	.word	0x0500000f


	//   ....[122]....
        /*0270*/ 	.word	0x0500000f


	//   ....[123]....
        /*0274*/ 	.word	0x0500000f


	//   ....[124]....
        /*0278*/ 	.word	0x0500000f


	//   ....[125]....
        /*027c*/ 	.word	0x0500000f


	//   ....[126]....
        /*0280*/ 	.word	0x0500000f


	//   ....[127]....
        /*0284*/ 	.word	0x0500000f


	//   ....[128]....
        /*0288*/ 	.word	0x0500000f


	//   ....[129]....
        /*028c*/ 	.word	0x0500000f


	//   ....[130]....
        /*0290*/ 	.word	0x0500000f


	//   ....[131]....
        /*0294*/ 	.word	0x0500000f


	//   ....[132]....
        /*0298*/ 	.word	0x0500000f


	//   ....[133]....
        /*029c*/ 	.word	0x0500000f


	//   ....[134]....
        /*02a0*/ 	.word	0x0500000f


	//   ....[135]....
        /*02a4*/ 	.word	0x0500000f


	//   ....[136]....
        /*02a8*/ 	.word	0x0500000f


	//   ....[137]....
        /*02ac*/ 	.word	0x0500000f


	//   ....[138]....
        /*02b0*/ 	.word	0x0500000f


	//   ....[139]....
        /*02b4*/ 	.word	0x0500000f


	//   ....[140]....
        /*02b8*/ 	.word	0x0500000f


	//   ....[141]....
        /*02bc*/ 	.word	0x0500000f


	//   ....[142]....
        /*02c0*/ 	.word	0x0500000f


	//   ....[143]....
        /*02c4*/ 	.word	0x0500000f


	//   ....[144]....
        /*02c8*/ 	.word	0x0500000f


	//   ....[145]....
        /*02cc*/ 	.word	0x0500000f


	//   ....[146]....
        /*02d0*/ 	.word	0x0500000f


	//   ....[147]....
        /*02d4*/ 	.word	0x0500000f


	//   ....[148]....
        /*02d8*/ 	.word	0x0500000f


	//   ....[149]....
        /*02dc*/ 	.word	0x0500000f


	//   ....[150]....
        /*02e0*/ 	.word	0x0500000f


	//   ....[151]....
        /*02e4*/ 	.word	0x0500000f


	//   ....[152]....
        /*02e8*/ 	.word	0x0500000f


	//   ....[153]....
        /*02ec*/ 	.word	0x0500000f


	//   ....[154]....
        /*02f0*/ 	.word	0x0500000f


	//   ....[155]....
        /*02f4*/ 	.word	0x0500000f


	//   ....[156]....
        /*02f8*/ 	.word	0x0500000f


	//   ....[157]....
        /*02fc*/ 	.word	0x0500000f


	//   ....[158]....
        /*0300*/ 	.word	0x0500000f


	//   ....[159]....
        /*0304*/ 	.word	0x0500000f


	//   ....[160]....
        /*0308*/ 	.word	0x0500000f


	//   ....[161]....
        /*030c*/ 	.word	0x0500000f


	//----- nvinfo : EIATTR_COOP_GROUP_INSTR_OFFSETS
	.align		4
.L_330:
        /*0310*/ 	.byte	0x04, 0x28
        /*0312*/ 	.short	(.L_332 - .L_331)


	//   ....[0]....
.L_331:
        /*0314*/ 	.word	0x00000070


	//   ....[1]....
        /*0318*/ 	.word	0x000000b0


	//   ....[2]....
        /*031c*/ 	.word	0x000002d0


	//   ....[3]....
        /*0320*/ 	.word	0x00000430


	//   ....[4]....
        /*0324*/ 	.word	0x00000550


	//   ....[5]....
        /*0328*/ 	.word	0x000006b0


	//   ....[6]....
        /*032c*/ 	.word	0x00000ce0


	//   ....[7]....
        /*0330*/ 	.word	0x000024f0


	//   ....[8]....
        /*0334*/ 	.word	0x00002560


	//   ....[9]....
        /*0338*/ 	.word	0x00002970


	//   ....[10]....
        /*033c*/ 	.word	0x00002a00


	//   ....[11]....
        /*0340*/ 	.word	0x00004db0


	//   ....[12]....
        /*0344*/ 	.word	0x00004dd0


	//   ....[13]....
        /*0348*/ 	.word	0x00004df0


	//   ....[14]....
        /*034c*/ 	.word	0x00004e20


	//   ....[15]....
        /*0350*/ 	.word	0x00005f50


	//   ....[16]....
        /*0354*/ 	.word	0x00005f80


	//   ....[17]....
        /*0358*/ 	.word	0x00006040


	//   ....[18]....
        /*035c*/ 	.word	0x00006050


	//   ....[19]....
        /*0360*/ 	.word	0x00007030


	//   ....[20]....
        /*0364*/ 	.word	0x00007060


	//   ....[21]....
        /*0368*/ 	.word	0x000070f0


	//   ....[22]....
        /*036c*/ 	.word	0x00007160


	//   ....[23]....
        /*0370*/ 	.word	0x000076d0


	//   ....[24]....
        /*0374*/ 	.word	0x00007710


	//   ....[25]....
        /*0378*/ 	.word	0x000077e0


	//   ....[26]....
        /*037c*/ 	.word	0x00007800


	//   ....[27]....
        /*0380*/ 	.word	0x000078b0


	//   ....[28]....
        /*0384*/ 	.word	0x000078d0


	//   ....[29]....
        /*0388*/ 	.word	0x00007990


	//   ....[30]....
        /*038c*/ 	.word	0x000079d0


	//   ....[31]....
        /*0390*/ 	.word	0x00008ab0


	//   ....[32]....
        /*0394*/ 	.word	0x00008ad0


	//   ....[33]....
        /*0398*/ 	.word	0x00008ae0


	//   ....[34]....
        /*039c*/ 	.word	0x00008b30


	//   ....[35]....
        /*03a0*/ 	.word	0x00008b80


	//   ....[36]....
        /*03a4*/ 	.word	0x00008bd0


	//   ....[37]....
        /*03a8*/ 	.word	0x00008c70


	//   ....[38]....
        /*03ac*/ 	.word	0x00008c90


	//   ....[39]....
        /*03b0*/ 	.word	0x00008d20


	//   ....[40]....
        /*03b4*/ 	.word	0x00008d40


	//   ....[41]....
        /*03b8*/ 	.word	0x00008dd0


	//   ....[42]....
        /*03bc*/ 	.word	0x00008df0


	//   ....[43]....
        /*03c0*/ 	.word	0x000093e0


	//   ....[44]....
        /*03c4*/ 	.word	0x00009400


	//   ....[45]....
        /*03c8*/ 	.word	0x00009430


	//   ....[46]....
        /*03cc*/ 	.word	0x00009470


	//   ....[47]....
        /*03d0*/ 	.word	0x000094f0


	//   ....[48]....
        /*03d4*/ 	.word	0x00009510


	//   ....[49]....
        /*03d8*/ 	.word	0x000095a0


	//   ....[50]....
        /*03dc*/ 	.word	0x000095d0


	//   ....[51]....
        /*03e0*/ 	.word	0x00009650


	//   ....[52]....
        /*03e4*/ 	.word	0x00009670


	//   ....[53]....
        /*03e8*/ 	.word	0x00009700


	//   ....[54]....
        /*03ec*/ 	.word	0x00009720


	//   ....[55]....
        /*03f0*/ 	.word	0x000097b0


	//   ....[56]....
        /*03f4*/ 	.word	0x000097e0


	//   ....[57]....
        /*03f8*/ 	.word	0x00009860


	//   ....[58]....
        /*03fc*/ 	.word	0x00009880


	//   ....[59]....
        /*0400*/ 	.word	0x00009ed0


	//   ....[60]....
        /*0404*/ 	.word	0x00009f00


	//   ....[61]....
        /*0408*/ 	.word	0x00009f10


	//   ....[62]....
        /*040c*/ 	.word	0x00009f30


	//   ....[63]....
        /*0410*/ 	.word	0x00009f80


	//   ....[64]....
        /*0414*/ 	.word	0x00009fa0


	//   ....[65]....
        /*0418*/ 	.word	0x0000a000


	//   ....[66]....
        /*041c*/ 	.word	0x0000a020


	//   ....[67]....
        /*0420*/ 	.word	0x0000a070


	//   ....[68]....
        /*0424*/ 	.word	0x0000a090


	//   ....[69]....
        /*0428*/ 	.word	0x0000a0e0


	//   ....[70]....
        /*042c*/ 	.word	0x0000a100


	//   ....[71]....
        /*0430*/ 	.word	0x0000a390


	//   ....[72]....
        /*0434*/ 	.word	0x0000a3b0


	//   ....[73]....
        /*0438*/ 	.word	0x0000a3d0


	//   ....[74]....
        /*043c*/ 	.word	0x0000a430


	//   ....[75]....
        /*0440*/ 	.word	0x0000a450


	//   ....[76]....
        /*0444*/ 	.word	0x0000a4b0


	//   ....[77]....
        /*0448*/ 	.word	0x0000a4d0


	//   ....[78]....
        /*044c*/ 	.word	0x0000a530


	//   ....[79]....
        /*0450*/ 	.word	0x0000a550


	//   ....[80]....
        /*0454*/ 	.word	0x0000a5b0


	//   ....[81]....
        /*0458*/ 	.word	0x0000a5d0


	//   ....[82]....
        /*045c*/ 	.word	0x0000a5e0


	//   ....[83]....
        /*0460*/ 	.word	0x0000aa50


	//   ....[84]....
        /*0464*/ 	.word	0x0000aa70


	//   ....[85]....
        /*0468*/ 	.word	0x0000aa90


	//   ....[86]....
        /*046c*/ 	.word	0x0000aad0


	//   ....[87]....
        /*0470*/ 	.word	0x0000ab20


	//   ....[88]....
        /*0474*/ 	.word	0x0000ab50


	//   ....[89]....
        /*0478*/ 	.word	0x0000aba0


	//   ....[90]....
        /*047c*/ 	.word	0x0000abd0


	//   ....[91]....
        /*0480*/ 	.word	0x0000ac20


	//   ....[92]....
        /*0484*/ 	.word	0x0000ac50


	//   ....[93]....
        /*0488*/ 	.word	0x0000aca0


	//   ....[94]....
        /*048c*/ 	.word	0x0000acd0


	//   ....[95]....
        /*0490*/ 	.word	0x0000b010


	//   ....[96]....
        /*0494*/ 	.word	0x0000b510


	//   ....[97]....
        /*0498*/ 	.word	0x0000b600


	//   ....[98]....
        /*049c*/ 	.word	0x0000b6a0


	//   ....[99]....
        /*04a0*/ 	.word	0x0000b730


	//   ....[100]....
        /*04a4*/ 	.word	0x0000b7f0


	//   ....[101]....
        /*04a8*/ 	.word	0x0000b870


	//   ....[102]....
        /*04ac*/ 	.word	0x0000b950


	//   ....[103]....
        /*04b0*/ 	.word	0x0000b9e0


	//   ....[104]....
        /*04b4*/ 	.word	0x0000bab0


	//   ....[105]....
        /*04b8*/ 	.word	0x0000bb40


	//   ....[106]....
        /*04bc*/ 	.word	0x0000bc10


	//   ....[107]....
        /*04c0*/ 	.word	0x0000bc90


	//   ....[108]....
        /*04c4*/ 	.word	0x0000bd60


	//   ....[109]....
        /*04c8*/ 	.word	0x0000bdf0


	//   ....[110]....
        /*04cc*/ 	.word	0x0000be60


	//   ....[111]....
        /*04d0*/ 	.word	0x0000bee0


	//   ....[112]....
        /*04d4*/ 	.word	0x0000bfa0


	//   ....[113]....
        /*04d8*/ 	.word	0x0000c010


	//   ....[114]....
        /*04dc*/ 	.word	0x0000c100


	//   ....[115]....
        /*04e0*/ 	.word	0x0000c190


	//   ....[116]....
        /*04e4*/ 	.word	0x0000c260


	//   ....[117]....
        /*04e8*/ 	.word	0x0000c2e0


	//   ....[118]....
        /*04ec*/ 	.word	0x0000c3c0


	//   ....[119]....
        /*04f0*/ 	.word	0x0000c430


	//   ....[120]....
        /*04f4*/ 	.word	0x0000c520


	//   ....[121]....
        /*04f8*/ 	.word	0x0000c5b0


	//   ....[122]....
        /*04fc*/ 	.word	0x0000c680


	//   ....[123]....
        /*0500*/ 	.word	0x0000c700


	//   ....[124]....
        /*0504*/ 	.word	0x0000c7c0


	//   ....[125]....
        /*0508*/ 	.word	0x0000c900


	//   ....[126]....
        /*050c*/ 	.word	0x0000c9b0


	//   ....[127]....
        /*0510*/ 	.word	0x0000ca10


	//   ....[128]....
        /*0514*/ 	.word	0x0000cad0


	//   ....[129]....
        /*0518*/ 	.word	0x0000cb30


	//   ....[130]....
        /*051c*/ 	.word	0x0000cbf0


	//   ....[131]....
        /*0520*/ 	.word	0x0000cc50


	//   ....[132]....
        /*0524*/ 	.word	0x0000cd10


	//   ....[133]....
        /*0528*/ 	.word	0x0000cd70


	//   ....[134]....
        /*052c*/ 	.word	0x0000ce30


	//   ....[135]....
        /*0530*/ 	.word	0x0000ce90


	//   ....[136]....
        /*0534*/ 	.word	0x0000cf50


	//   ....[137]....
        /*0538*/ 	.word	0x0000d030


	//   ....[138]....
        /*053c*/ 	.word	0x0000d0d0


	//   ....[139]....
        /*0540*/ 	.word	0x0000d130


	//   ....[140]....
        /*0544*/ 	.word	0x0000d200


	//   ....[141]....
        /*0548*/ 	.word	0x0000d260


	//   ....[142]....
        /*054c*/ 	.word	0x0000d330


	//   ....[143]....
        /*0550*/ 	.word	0x0000d390


	//   ....[144]....
        /*0554*/ 	.word	0x0000d460


	//   ....[145]....
        /*0558*/ 	.word	0x0000d4c0


	//   ....[146]....
        /*055c*/ 	.word	0x0000d590


	//   ....[147]....
        /*0560*/ 	.word	0x0000d5f0


	//   ....[148]....
        /*0564*/ 	.word	0x0000d6b0


	//   ....[149]....
        /*0568*/ 	.word	0x0000d7d0


	//   ....[150]....
        /*056c*/ 	.word	0x0000d870


	//   ....[151]....
        /*0570*/ 	.word	0x0000d8d0


	//   ....[152]....
        /*0574*/ 	.word	0x0000d9a0


	//   ....[153]....
        /*0578*/ 	.word	0x0000da40


	//   ....[154]....
        /*057c*/ 	.word	0x0000db00


	//   ....[155]....
        /*0580*/ 	.word	0x0000dba0


	//   ....[156]....
        /*0584*/ 	.word	0x0000dc60


	//   ....[157]....
        /*0588*/ 	.word	0x0000dd00


	//   ....[158]....
        /*058c*/ 	.word	0x0000ddc0


	//   ....[159]....
        /*0590*/ 	.word	0x0000de60


	//   ....[160]....
        /*0594*/ 	.word	0x0000df20


	//   ....[161]....
        /*0598*/ 	.word	0x0000e070


	//----- nvinfo : EIATTR_REG_RECONFIG
	.align		4
.L_332:
        /*059c*/ 	.byte	0x01, 0x54
	.zero		2


	//----- nvinfo : EIATTR_SYSCALL_OFFSETS
	.align		4
        /*05a0*/ 	.byte	0x04, 0x46
        /*05a2*/ 	.short	(.L_334 - .L_333)


	//   ....[0]....
.L_333:
        /*05a4*/ 	.word	0x00001050


	//   ....[1]....
        /*05a8*/ 	.word	0x00008260


	//   ....[2]....
        /*05ac*/ 	.word	0x000083a0


	//   ....[3]....
        /*05b0*/ 	.word	0x00008490


	//   ....[4]....
        /*05b4*/ 	.word	0x000090f0


	//----- nvinfo : EIATTR_MBARRIER_INSTR_OFFSETS
	.align		4
.L_334:
        /*05b8*/ 	.byte	0x04, 0x39
        /*05ba*/ 	.short	(.L_336 - .L_335)


	//   ....[0]....
.L_335:
        /*05bc*/ 	.word	0x00000180
        /*05c0*/ 	.word	0x000000ff
        /*05c4*/ 	.word	0x0002a800
        /*05c8*/ 	.short	0x0100
        /*05ca*/ 	.byte	0x08
	.zero		1


	//   ....[1]....
        /*05cc*/ 	.word	0x00000190
        /*05d0*/ 	.word	0x000000ff
        /*05d4*/ 	.word	0x0002a820
        /*05d8*/ 	.short	0x0100
        /*05da*/ 	.byte	0x08
	.zero		1


	//   ....[2]....
        /*05dc*/ 	.word	0x00000280
        /*05e0*/ 	.word	0x000000ff
        /*05e4*/ 	.word	0x0002a830
        /*05e8*/ 	.short	0x0100
        /*05ea*/ 	.byte	0x08
	.zero		1


	//   ....[3]....
        /*05ec*/ 	.word	0x00000290
        /*05f0*/ 	.word	0x000000ff
        /*05f4*/ 	.word	0x0002a840
        /*05f8*/ 	.short	0x0100
        /*05fa*/ 	.byte	0x08
	.zero		1


	//   ....[4]....
        /*05fc*/ 	.word	0x000002a0
        /*0600*/ 	.word	0x000000ff
        /*0604*/ 	.word	0x0002a838
        /*0608*/ 	.short	0x0100
        /*060a*/ 	.byte	0x08
	.zero		1


	//   ....[5]....
        /*060c*/ 	.word	0x000002b0
        /*0610*/ 	.word	0x000000ff
        /*0614*/ 	.word	0x0002a848
        /*0618*/ 	.short	0x0100
        /*061a*/ 	.byte	0x08
	.zero		1


	//   ....[6]....
        /*061c*/ 	.word	0x000003e0
        /*0620*/ 	.word	0x000000ff
        /*0624*/ 	.word	0x0002a850
        /*0628*/ 	.short	0x0100
        /*062a*/ 	.byte	0x08
	.zero		1


	//   ....[7]....
        /*062c*/ 	.word	0x000003f0
        /*0630*/ 	.word	0x000000ff
        /*0634*/ 	.word	0x0002a860
        /*0638*/ 	.short	0x0100
        /*063a*/ 	.byte	0x08
	.zero		1


	//   ....[8]....
        /*063c*/ 	.word	0x00000400
        /*0640*/ 	.word	0x000000ff
        /*0644*/ 	.word	0x0002a858
        /*0648*/ 	.short	0x0100
        /*064a*/ 	.byte	0x08
	.zero		1


	//   ....[9]....
        /*064c*/ 	.word	0x00000410
        /*0650*/ 	.word	0x000000ff
        /*0654*/ 	.word	0x0002a868
        /*0658*/ 	.short	0x0100
        /*065a*/ 	.byte	0x08
	.zero		1


	//   ....[10]....
        /*065c*/ 	.word	0x00000500
        /*0660*/ 	.word	0x000000ff
        /*0664*/ 	.word	0x0002a870
        /*0668*/ 	.short	0x0100
        /*066a*/ 	.byte	0x06
	.zero		1


	//   ....[11]....
        /*066c*/ 	.word	0x00000510
        /*0670*/ 	.word	0x000000ff
        /*0674*/ 	.word	0x0002a880
        /*0678*/ 	.short	0x0100
        /*067a*/ 	.byte	0x06
	.zero		1


	//   ....[12]....
        /*067c*/ 	.word	0x00000520
        /*0680*/ 	.word	0x000000ff
        /*0684*/ 	.word	0x0002a878
        /*0688*/ 	.short	0x0100
        /*068a*/ 	.byte	0x06
	.zero		1


	//   ....[13]....
        /*068c*/ 	.word	0x00000530
        /*0690*/ 	.word	0x000000ff
        /*0694*/ 	.word	0x0002a888
        /*0698*/ 	.short	0x0100
        /*069a*/ 	.byte	0x06
	.zero		1


	//   ....[14]....
        /*069c*/ 	.word	0x00000660
        /*06a0*/ 	.word	0x000000ff
        /*06a4*/ 	.word	0x0002a890
        /*06a8*/ 	.short	0x0100
        /*06aa*/ 	.byte	0x08
	.zero		1


	//   ....[15]....
        /*06ac*/ 	.word	0x00000670
        /*06b0*/ 	.word	0x000000ff
        /*06b4*/ 	.word	0x0002a8a0
        /*06b8*/ 	.short	0x0100
        /*06ba*/ 	.byte	0x08
	.zero		1


	//   ....[16]....
        /*06bc*/ 	.word	0x00000680
        /*06c0*/ 	.word	0x000000ff
        /*06c4*/ 	.word	0x0002a898
        /*06c8*/ 	.short	0x0100
        /*06ca*/ 	.byte	0x08
	.zero		1


	//   ....[17]....
        /*06cc*/ 	.word	0x00000690
        /*06d0*/ 	.word	0x000000ff
        /*06d4*/ 	.word	0x0002a8a8
        /*06d8*/ 	.short	0x0100
        /*06da*/ 	.byte	0x08
	.zero		1


	//   ....[18]....
        /*06dc*/ 	.word	0x000007d0
        /*06e0*/ 	.word	0x000000ff
        /*06e4*/ 	.word	0x0002a8b0
        /*06e8*/ 	.short	0x0100
        /*06ea*/ 	.byte	0x08
	.zero		1


	//   ....[19]....
        /*06ec*/ 	.word	0x000007e0
        /*06f0*/ 	.word	0x000000ff
        /*06f4*/ 	.word	0x0002a8c0
        /*06f8*/ 	.short	0x0100
        /*06fa*/ 	.byte	0x08
	.zero		1


	//   ....[20]....
        /*06fc*/ 	.word	0x000007f0
        /*0700*/ 	.word	0x000000ff
        /*0704*/ 	.word	0x0002a8b8
        /*0708*/ 	.short	0x0100
        /*070a*/ 	.byte	0x08
	.zero		1


	//   ....[21]....
        /*070c*/ 	.word	0x00000800
        /*0710*/ 	.word	0x000000ff
        /*0714*/ 	.word	0x0002a8c8
        /*0718*/ 	.short	0x0100
        /*071a*/ 	.byte	0x08
	.zero		1


	//   ....[22]....
        /*071c*/ 	.word	0x00001090
        /*0720*/ 	.word	0x000000ff
        /*0724*/ 	.word	0x0002a800
        /*0728*/ 	.short	0x010a
        /*072a*/ 	.byte	0x29
	.zero		1


	//   ....[23]....
        /*072c*/ 	.word	0x00001130
        /*0730*/ 	.word	0x00000000
        /*0734*/ 	.word	0x0002a830
        /*0738*/ 	.short	0x010a
        /*073a*/ 	.byte	0x3f
	.zero		1


	//   ....[24]....
        /*073c*/ 	.word	0x00001180
        /*0740*/ 	.word	0x00000000
        /*0744*/ 	.word	0x0002a830
        /*0748*/ 	.short	0x010a
        /*074a*/ 	.byte	0x3f
	.zero		1


	//   ....[25]....
        /*074c*/ 	.word	0x00001e20
        /*0750*/ 	.word	0x000000ff
        /*0754*/ 	.word	0x00000000
        /*0758*/ 	.short	0x0101
        /*075a*/ 	.byte	0x04
	.zero		1


	//   ....[26]....
        /*075c*/ 	.word	0x000038a0
        /*0760*/ 	.word	0x000000ff
        /*0764*/ 	.word	0x0002a830
        /*0768*/ 	.short	0x010a
        /*076a*/ 	.byte	0x08
	.zero		1


	//   ....[27]....
        /*076c*/ 	.word	0x000038e0
        /*0770*/ 	.word	0x000000ff
        /*0774*/ 	.word	0x0002a830
        /*0778*/ 	.short	0x010a
        /*077a*/ 	.byte	0x08
	.zero		1


	//   ....[28]....
        /*077c*/ 	.word	0x000041e0
        /*0780*/ 	.word	0x000000ff
        /*0784*/ 	.word	0x0002a850
        /*0788*/ 	.short	0x010a
        /*078a*/ 	.byte	0x09
	.zero		1


	//   ....[29]....
        /*078c*/ 	.word	0x00004220
        /*0790*/ 	.word	0x000000ff
        /*0794*/ 	.word	0x0002a850
        /*0798*/ 	.short	0x010a
        /*079a*/ 	.byte	0x09
	.zero		1


	//   ....[30]....
        /*079c*/ 	.word	0x000048b0
        /*07a0*/ 	.word	0x000000ff
        /*07a4*/ 	.word	0x00000000
        /*07a8*/ 	.short	0x0101
        /*07aa*/ 	.byte	0x08
	.zero		1


	//   ....[31]....
        /*07ac*/ 	.word	0x000058a0
        /*07b0*/ 	.word	0x000000ff
        /*07b4*/ 	.word	0x00000000
        /*07b8*/ 	.short	0x0101
        /*07ba*/ 	.byte	0x09
	.zero		1


	//   ....[32]....
        /*07bc*/ 	.word	0x00005ea0
        /*07c0*/ 	.word	0x000000ff
        /*07c4*/ 	.word	0x0002a850
        /*07c8*/ 	.short	0x010a
        /*07ca*/ 	.byte	0x0a
	.zero		1


	//   ....[33]....
        /*07cc*/ 	.word	0x00005ee0
        /*07d0*/ 	.word	0x000000ff
        /*07d4*/ 	.word	0x0002a850
        /*07d8*/ 	.short	0x010a
        /*07da*/ 	.byte	0x0a
	.zero		1


	//   ....[34]....
        /*07dc*/ 	.word	0x00006ac0
        /*07e0*/ 	.word	0x000000ff
        /*07e4*/ 	.word	0x00000000
        /*07e8*/ 	.short	0x0101
        /*07ea*/ 	.byte	0x05
	.zero		1


	//   ....[35]....
        /*07ec*/ 	.word	0x000076f0
        /*07f0*/ 	.word	0x000000ff
        /*07f4*/ 	.word	0x00000000
        /*07f8*/ 	.short	0x0101
        /*07fa*/ 	.byte	0x04
	.zero		1


	//   ....[36]....
        /*07fc*/ 	.word	0x00008900
        /*0800*/ 	.word	0x00000000
        /*0804*/ 	.word	0x0002a840
        /*0808*/ 	.short	0x010a
        /*080a*/ 	.byte	0x3f
	.zero		1


	//   ....[37]....
        /*080c*/ 	.word	0x00008ee0
        /*0810*/ 	.word	0x00000000
        /*0814*/ 	.word	0x0002a830
        /*0818*/ 	.short	0x0107
        /*081a*/ 	.byte	0x3f
	.zero		1


	//   ....[38]....
        /*081c*/ 	.word	0x00008f90
        /*0820*/ 	.word	0x00000000
        /*0824*/ 	.word	0x0002a830
        /*0828*/ 	.short	0x0101
        /*082a*/ 	.byte	0x3f
	.zero		1


	//   ....[39]....
        /*082c*/ 	.word	0x00009970
        /*0830*/ 	.word	0x000000ff
        /*0834*/ 	.word	0x0002a800
        /*0838*/ 	.short	0x0107
        /*083a*/ 	.byte	0x27
	.zero		1


	//   ....[40]....
        /*083c*/ 	.word	0x000099d0
        /*0840*/ 	.word	0x000000ff
        /*0844*/ 	.word	0x0002a800
        /*0848*/ 	.short	0x0101
        /*084a*/ 	.byte	0x27
	.zero		1


	//   ....[41]....
        /*084c*/ 	.word	0x000099f0
        /*0850*/ 	.word	0x000000ff
        /*0854*/ 	.word	0x0002a820
        /*0858*/ 	.short	0x010a
        /*085a*/ 	.byte	0x27
	.zero		1


	//   ....[42]....
        /*085c*/ 	.word	0x00009d00
        /*0860*/ 	.word	0x00000006
        /*0864*/ 	.word	0x0002a840
        /*0868*/ 	.short	0x010a
        /*086a*/ 	.byte	0x3f
	.zero		1


	//   ....[43]....
        /*086c*/ 	.word	0x0000a1d0
        /*0870*/ 	.word	0x00000006
        /*0874*/ 	.word	0x0002a830
        /*0878*/ 	.short	0x0107
        /*087a*/ 	.byte	0x3f
	.zero		1


	//   ....[44]....
        /*087c*/ 	.word	0x0000a280
        /*0880*/ 	.word	0x00000006
        /*0884*/ 	.word	0x0002a830
        /*0888*/ 	.short	0x0101
        /*088a*/ 	.byte	0x3f
	.zero		1


	//   ....[45]....
        /*088c*/ 	.word	0x0000a2f0
        /*0890*/ 	.word	0x00000006
        /*0894*/ 	.word	0x0002a860
        /*0898*/ 	.short	0x010a
        /*089a*/ 	.byte	0x3f
	.zero		1


	//   ....[46]....
        /*089c*/ 	.word	0x0000a710
        /*08a0*/ 	.word	0x00000006
        /*08a4*/ 	.word	0x0002a850
        /*08a8*/ 	.short	0x0107
        /*08aa*/ 	.byte	0x3f
	.zero		1


	//   ....[47]....
        /*08ac*/ 	.word	0x0000a850
        /*08b0*/ 	.word	0x00000006
        /*08b4*/ 	.word	0x0002a850
        /*08b8*/ 	.short	0x0101
        /*08ba*/ 	.byte	0x3f
	.zero		1


	//   ....[48]....
        /*08bc*/ 	.word	0x0000a9c0
        /*08c0*/ 	.word	0x00000004
        /*08c4*/ 	.word	0x0002a860
        /*08c8*/ 	.short	0x010a
        /*08ca*/ 	.byte	0x3f
	.zero		1


	//   ....[49]....
        /*08cc*/ 	.word	0x0000adb0
        /*08d0*/ 	.word	0x00000004
        /*08d4*/ 	.word	0x0002a850
        /*08d8*/ 	.short	0x0107
        /*08da*/ 	.byte	0x3f
	.zero		1


	//   ....[50]....
        /*08dc*/ 	.word	0x0000aea0
        /*08e0*/ 	.word	0x00000004
        /*08e4*/ 	.word	0x0002a850
        /*08e8*/ 	.short	0x0101
        /*08ea*/ 	.byte	0x3f
	.zero		1


	//   ....[51]....
        /*08ec*/ 	.word	0x0000af90
        /*08f0*/ 	.word	0x00000005
        /*08f4*/ 	.word	0x0002a820
        /*08f8*/ 	.short	0x010a
        /*08fa*/ 	.byte	0x3f
	.zero		1


	//   ....[52]....
        /*08fc*/ 	.word	0x0000b130
        /*0900*/ 	.word	0x00000003
        /*0904*/ 	.word	0x0002a840
        /*0908*/ 	.short	0x010a
        /*090a*/ 	.byte	0x3f
	.zero		1


	//   ....[53]....
        /*090c*/ 	.word	0x0000b1d0
        /*0910*/ 	.word	0x00000005
        /*0914*/ 	.word	0x0002a840
        /*0918*/ 	.short	0x010a
        /*091a*/ 	.byte	0x3f
	.zero		1


	//   ....[54]....
        /*091c*/ 	.word	0x0000b210
        /*0920*/ 	.word	0x00000003
        /*0924*/ 	.word	0x0002a860
        /*0928*/ 	.short	0x010a
        /*092a*/ 	.byte	0x3f
	.zero		1


	//   ....[55]....
        /*092c*/ 	.word	0x0000b250
        /*0930*/ 	.word	0x00000005
        /*0934*/ 	.word	0x0002a860
        /*0938*/ 	.short	0x010a
        /*093a*/ 	.byte	0x3f
	.zero		1


	//   ....[56]....
        /*093c*/ 	.word	0x0000b2c0
        /*0940*/ 	.word	0x00000003
        /*0944*/ 	.word	0x0002a800
        /*0948*/ 	.short	0x010a
        /*094a*/ 	.byte	0x3f
	.zero		1


	//   ....[57]....
        /*094c*/ 	.word	0x0000b310
        /*0950*/ 	.word	0x00000000
        /*0954*/ 	.word	0x0002a830
        /*0958*/ 	.short	0x010a
        /*095a*/ 	.byte	0x3f
	.zero		1


	//   ....[58]....
        /*095c*/ 	.word	0x0000b370
        /*0960*/ 	.word	0x00000007
        /*0964*/ 	.word	0x0002a830
        /*0968*/ 	.short	0x010a
        /*096a*/ 	.byte	0x3f
	.zero		1


	//   ....[59]....
        /*096c*/ 	.word	0x0000b3d0
        /*0970*/ 	.word	0x00000005
        /*0974*/ 	.word	0x0002a850
        /*0978*/ 	.short	0x010a
        /*097a*/ 	.byte	0x3f
	.zero		1


	//   ....[60]....
        /*097c*/ 	.word	0x0000b430
        /*0980*/ 	.word	0x00000005
        /*0984*/ 	.word	0x0002a850
        /*0988*/ 	.short	0x010a
        /*098a*/ 	.byte	0x3f
	.zero		1


	//   ....[61]....
        /*098c*/ 	.word	0x0000b550
        /*0990*/ 	.word	0x00000000
        /*0994*/ 	.word	0x0002a840
        /*0998*/ 	.short	0x010a
        /*099a*/ 	.byte	0x3f
	.zero		1


	//   ....[62]....
        /*099c*/ 	.word	0x0000c800
        /*09a0*/ 	.word	0x00000003
        /*09a4*/ 	.word	0x0002a820
        /*09a8*/ 	.short	0x010a
        /*09aa*/ 	.byte	0x3f
	.zero		1


	//   ....[63]....
        /*09ac*/ 	.word	0x0000c850
        /*09b0*/ 	.word	0x00000006
        /*09b4*/ 	.word	0x0002a840
        /*09b8*/ 	.short	0x010a
        /*09ba*/ 	.byte	0x3f
	.zero		1


	//   ....[64]....
        /*09bc*/ 	.word	0x0000cf80
        /*09c0*/ 	.word	0x00000006
        /*09c4*/ 	.word	0x0002a860
        /*09c8*/ 	.short	0x010a
        /*09ca*/ 	.byte	0x3f
	.zero		1


	//   ....[65]....
        /*09cc*/ 	.word	0x0000d720
        /*09d0*/ 	.word	0x00000004
        /*09d4*/ 	.word	0x0002a860
        /*09d8*/ 	.short	0x010a
        /*09da*/ 	.byte	0x3f
	.zero		1


	//   ....[66]....
        /*09dc*/ 	.word	0x0000df90
        /*09e0*/ 	.word	0x00000005
        /*09e4*/ 	.word	0x0002a820
        /*09e8*/ 	.short	0x010a
        /*09ea*/ 	.byte	0x3f
	.zero		1


	//   ....[67]....
        /*09ec*/ 	.word	0x0000e130
        /*09f0*/ 	.word	0x00000003
        /*09f4*/ 	.word	0x0002a840
        /*09f8*/ 	.short	0x010a
        /*09fa*/ 	.byte	0x3f
	.zero		1


	//   ....[68]....
        /*09fc*/ 	.word	0x0000e180
        /*0a00*/ 	.word	0x00000005
        /*0a04*/ 	.word	0x0002a840
        /*0a08*/ 	.short	0x010a
        /*0a0a*/ 	.byte	0x3f
	.zero		1


	//   ....[69]....
        /*0a0c*/ 	.word	0x0000e1d0
        /*0a10*/ 	.word	0x00000003
        /*0a14*/ 	.word	0x0002a860
        /*0a18*/ 	.short	0x010a
        /*0a1a*/ 	.byte	0x3f
	.zero		1


	//----- nvinfo : EIATTR_NUM_MBARRIERS
	.align		4
.L_336:
        /*0a1c*/ 	.byte	0x03, 0x38
        /*0a1e*/ 	.short	0x0016


	//----- nvinfo : EIATTR_EXIT_INSTR_OFFSETS
	.align		4
        /*0a20*/ 	.byte	0x04, 0x1c
        /*0a22*/ 	.short	(.L_338 - .L_337)


	//   ....[0]....
.L_337:
        /*0a24*/ 	.word	0x00000940


	//   ....[1]....
        /*0a28*/ 	.word	0x00007ab0


	//   ....[2]....
        /*0a2c*/ 	.word	0x0000b2a0


	//----- nvinfo : EIATTR_MAX_THREADS
	.align		4
.L_338:
        /*0a30*/ 	.byte	0x04, 0x05
        /*0a32*/ 	.short	(.L_340 - .L_339)
.L_339:
        /*0a34*/ 	.word	0x00000180
        /*0a38*/ 	.word	0x00000001
        /*0a3c*/ 	.word	0x00000001


	//----- nvinfo : EIATTR_CRS_STACK_SIZE
	.align		4
.L_340:
        /*0a40*/ 	.byte	0x04, 0x1e
        /*0a42*/ 	.short	(.L_342 - .L_341)
.L_341:
        /*0a44*/ 	.word	0x00000000


	//----- nvinfo : EIATTR_CBANK_PARAM_SIZE
	.align		4
.L_342:
        /*0a48*/ 	.byte	0x03, 0x19
        /*0a4a*/ 	.short	0x0a70


	//----- nvinfo : EIATTR_PARAM_CBANK
	.align		4
        /*0a4c*/ 	.byte	0x04, 0x0a
        /*0a4e*/ 	.short	(.L_344 - .L_343)
	.align		4
.L_343:
        /*0a50*/ 	.word	index@(.nv.constant0._ZN7cutlass13device_kernelIN5flash11enable_sm90INS1_16FlashAttnFwdSm90INS1_25CollectiveMainloopFwdSm90ILi2EN4cute5tupleIJNS5_1CILi1EEES8_S8_EEENS6_IJNS7_ILi128EEENS7_ILi96EEENS7_ILi192EEEEEELi128ENS_6half_tEfNS_4arch4Sm90ELb0ELb0ELb1ELb0ELb1ELb0ELb0ELb1ELb1ELb1ELb0ELb0EEENS1_21CollectiveEpilogueFwdINS6_IJSA_SA_SB_EEES9_SE_SG_Li256ELb0ELb1ELb0ELb0EEENS1_29StaticPersistentTileSchedulerILb0EEEEEEEEEvNT_6ParamsE)
        /*0a54*/ 	.short	0x0210
        /*0a56*/ 	.short	0x0a70


	//----- nvinfo : EIATTR_SW_WAR
	.align		4
.L_344:
        /*0a58*/ 	.byte	0x04, 0x36
        /*0a5a*/ 	.short	(.L_346 - .L_345)
.L_345:
        /*0a5c*/ 	.word	0x00000008
.L_346:


//--------------------- .nv.info._ZN7cutlass13device_kernelIN5flash11enable_sm90INS1_16FlashAttnFwdSm90INS1_25CollectiveMainloopFwdSm90ILi2EN4cute5tupleIJNS5_1CILi1EEES8_S8_EEENS6_IJNS7_ILi128EEENS7_ILi96EEENS7_ILi192EEEEEELi128ENS_6half_tEfNS_4arch4Sm90ELb0ELb0ELb1ELb1ELb1ELb0ELb0ELb1ELb1ELb1ELb0ELb0EEENS1_21CollectiveEpilogueFwdINS6_IJSA_SA_SB_EEES9_SE_SG_Li256ELb1ELb1ELb0ELb0EEENS1_36VarlenDynamicPersistentTileSchedulerILi128ELi96ELi256ELi128ELb0ELb1ELb1ELb0ELb1ELb1EEEEEEEEEvNT_6ParamsE --------------------------
	.section	.nv.info._ZN7cutlass13device_kernelIN5flash11enable_sm90INS1_16FlashAttnFwdSm90INS1_25CollectiveMainloopFwdSm90ILi2EN4cute5tupleIJNS5_1CILi1EEES8_S8_EEENS6_IJNS7_ILi128EEENS7_ILi96EEENS7_ILi192EEEEEELi128ENS_6half_tEfNS_4arch4Sm90ELb0ELb0ELb1ELb1ELb1ELb0ELb0ELb1ELb1ELb1ELb0ELb0EEENS1_21CollectiveEpilogueFwdINS6_IJSA_SA_SB_EEES9_SE_SG_Li256ELb1ELb1ELb0ELb0EEENS1_36VarlenDynamicPersistentTileSchedulerILi128ELi96ELi256ELi128ELb0ELb1ELb1ELb0ELb1ELb1EEEEEEEEEvNT_6ParamsE,"",@"SHT_CUDA_INFO"
	.sectionflags	@""
	.align	4


	//----- nvinfo : EIATTR_CUDA_API_VERSION
	.align		4
        /*0000*/ 	.byte	0x04, 0x37
        /*0002*/ 	.short	(.L_348 - .L_347)
.L_347:
        /*0004*/ 	.word	0x00000082


	//----- nvinfo : EIATTR_KPARAM_INFO
	.align		4
.L_348:
        /*0008*/ 	.byte	0x04, 0x17
        /*000a*/ 	.short	(.L_350 - .L_349)
.L_349:
        /*000c*/ 	.word	0x00000000
        /*0010*/ 	.short	0x0000
        /*0012*/ 	.short	0x0070
        /*0014*/ 	.byte	0x00, 0xf0, 0x01, 0x2a


	//----- nvinfo : EIATTR_SPARSE_MMA_MASK
	.align		4
.L_350:
        /*0018*/ 	.byte	0x03, 0x50
        /*001a*/ 	.short	0x0000


	//----- nvinfo : EIATTR_MAXREG_COUNT
	.align		4
        /*001c*/ 	.byte	0x03, 0x1b
        /*001e*/ 	.short	0x00a8


	//----- nvinfo : EIATTR_NUM_BARRIERS
	.align		4
        /*0020*/ 	.byte	0x02, 0x4c
        /*0022*/ 	.byte	0x09
	.zero		1


	//----- nvinfo : EIATTR_EXTERNS
	.align		4
        /*0024*/ 	.byte	0x04, 0x0f
        /*0026*/ 	.short	(.L_352 - .L_351)


	//   ....[0]....
	.align		4
.L_351:
        /*0028*/ 	.word	index@(__assertfail)


	//----- nvinfo : EIATTR_ANNOTATIONS
	.align		4
.L_352:
        /*002c*/ 	.byte	0x04, 0x55
        /*002e*/ 	.short	(.L_354 - .L_353)


	//   ....[0]....
.L_353:
        /*0030*/ 	.word	0x00000001
        /*0034*/ 	.byte	0x60, 0x08, 0x00, 0x00, 0x01, 0x00, 0x00, 0x00, 0x70, 0x09, 0x00, 0x00, 0x01, 0x00, 0x00, 0x00
        /* <DEDUP_REMOVED lines=14> */
        /*0124*/ 	.byte	0x00, 0xdd, 0x00, 0x00


	//----- nvinfo : EIATTR_MERCURY_ISA_VERSION
	.align		4
.L_354:
        /*0128*/ 	.byte	0x03, 0x5f
        /*012a*/ 	.short	0x0101


	//----- nvinfo : EIATTR_UNUSED_LOAD_BYTE_OFFSET
	.align		4
        /*012c*/ 	.byte	0x04, 0x44
        /*012e*/ 	.short	(.L_356 - .L_355)


	//   ....[0]....
.L_355:
        /*0130*/ 	.word	0x00000920
        /*0134*/ 	.word	0x0000fff0


	//   ....[1]....
        /*0138*/ 	.word	0x00006bd0
        /*013c*/ 	.word	0x0000fff0


	//----- nvinfo : EIATTR_INT_WARP_WIDE_INSTR_OFFSETS
	.align		4
.L_356:
        /*0140*/ 	.byte	0x04, 0x31
        /*0142*/ 	.short	(.L_358 - .L_357)


	//   ....[0]....
.L_357:
        /*0144*/ 	.word	0x000000c0


	//   ....[1]....
        /*0148*/ 	.word	0x000000d0


	//   ....[2]....
        /*014c*/ 	.word	0x00000170


	//   ....[3]....
        /*0150*/ 	.word	0x00009b20


	//   ....[4]....
        /*0154*/ 	.word	0x00009bb0


	//   ....[5]....
        /*0158*/ 	.word	0x0000caa0


	//   ....[6]....
        /*015c*/ 	.word	0x0000cb30


	//----- nvinfo : EIATTR_COOP_GROUP_MASK_REGIDS
	.align		4
.L_358:
        /*0160*/ 	.byte	0x04, 0x29
        /*0162*/ 	.short	(.L_360 - .L_359)


	//   ....[0]....
.L_359:
        /*0164*/ 	.word	0xffffffff


	//   ....[1]....
        /*0168*/ 	.word	0xffffffff


	//   ....[2]....
        /*016c*/ 	.word	0xffffffff


	//   ....[3]....
        /*0170*/ 	.word	0xffffffff


	//   ....[4]....
        /*0174*/ 	.word	0xffffffff


	//   ....[5]....
        /*0178*/ 	.word	0xffffffff


	//   ....[6]....
        /*017c*/ 	.word	0xffffffff


	//   ....[7]....
        /*0180*/ 	.word	0xffffffff


	//   ....[8]....
        /*0184*/ 	.word	0xffffffff


	//   ....[9]....
        /*0188*/ 	.word	0xffffffff


	//   ....[10]....
        /*018c*/ 	.word	0xffffffff


	//   ....[11]....
        /*0190*/ 	.word	0xffffffff


	//   ....[12]....
        /*0194*/ 	.word	0xffffffff


	//   ....[13]....
        /*0198*/ 	.word	0xffffffff


	//   ....[14]....
        /*019c*/ 	.word	0xffffffff


	//   ....[15]....
        /*01a0*/ 	.word	0xffffffff


	//   ....[16]....
        /*01a4*/ 	.word	0xffffffff


	//   ....[17]....
        /*01a8*/ 	.word	0xffffffff


	//   ....[18]....
        /*01ac*/ 	.word	0xffffffff


	//   ....[19]....
        /*01b0*/ 	.word	0xffffffff


	//   ....[20]....
        /*01b4*/ 	.word	0xffffffff


	//   ....[21]....
        /*01b8*/ 	.word	0xffffffff


	//   ....[22]....
        /*01bc*/ 	.word	0xffffffff


	//   ....[23]....
        /*01c0*/ 	.word	0xffffffff


	//   ....[24]....
        /*01c4*/ 	.word	0xffffffff


	//   ....[25]....
        /*01c8*/ 	.word	0xffffffff


	//   ....[26]....
        /*01cc*/ 	.word	0xffffffff


	//   ....[27]....
        /*01d0*/ 	.word	0xffffffff


	//   ....[28]....
        /*01d4*/ 	.word	0xffffffff


	//   ....[29]....
        /*01d8*/ 	.word	0xffffffff


	//   ....[30]....
        /*01dc*/ 	.word	0xffffffff


	//   ....[31]....
        /*01e0*/ 	.word	0xffffffff


	//   ....[32]....
        /*01e4*/ 	.word	0xffffffff


	//   ....[33]....
        /*01e8*/ 	.word	0xffffffff


	//   ....[34]....
        /*01ec*/ 	.word	0xffffffff


	//   ....[35]....
        /*01f0*/ 	.word	0xffffffff


	//   ....[36]....
        /*01f4*/ 	.word	0xffffffff


	//   ....[37]....
        /*01f8*/ 	.word	0xffffffff


	//   ....[38]....
        /*01fc*/ 	.word	0xffffffff


	//   ....[39]....
        /*0200*/ 	.word	0xffffffff


	//   ....[40]....
        /*0204*/ 	.word	0xffffffff


	//   ....[41]....
        /*0208*/ 	.word	0xffffffff


	//   ....[42]....
        /*020c*/ 	.word	0xffffffff


	//   ....[43]....
        /*0210*/ 	.word	0xffffffff


	//   ....[44]....
        /*0214*/ 	.word	0xffffffff


	//   ....[45]....
        /*0218*/ 	.word	0xffffffff


	//   ....[46]....
        /*021c*/ 	.word	0xffffffff


	//   ....[47]....
        /*0220*/ 	.word	0xffffffff


	//   ....[48]....
        /*0224*/ 	.word	0xffffffff


	//   ....[49]....
        /*0228*/ 	.word	0xffffffff


	//   ....[50]....
        /*022c*/ 	.word	0xffffffff


	//   ....[51]....
        /*0230*/ 	.word	0xffffffff


	//   ....[52]....
        /*0234*/ 	.word	0xffffffff


	//   ....[53]....
        /*0238*/ 	.word	0xffffffff


	//   ....[54]....
        /*023c*/ 	.word	0xffffffff


	//   ....[55]....
        /*0240*/ 	.word	0xffffffff


	//   ....[56]....
        /*0244*/ 	.word	0xffffffff


	//   ....[57]....
        /*0248*/ 	.word	0xffffffff


	//   ....[58]....
        /*024c*/ 	.word	0xffffffff


	//   ....[59]....
        /*0250*/ 	.word	0xffffffff


	//   ....[60]....
        /*0254*/ 	.word	0xffffffff


	//   ....[61]....
        /*0258*/ 	.word	0xffffffff


	//   ....[62]....
        /*025c*/ 	.word	0xffffffff


	//   ....[63]....
        /*0260*/ 	.word	0xffffffff


	//   ....[64]....
        /*0264*/ 	.word	0xffffffff


	//   ....[65]....
        /*0268*/ 	.word	0xffffffff


	//   ....[66]....
        /*026c*/ 	.word	0xffffffff


	//   ....[67]....
        /*0270*/ 	.word	0xffffffff


	//   ....[68]....
        /*0274*/ 	.word	0xffffffff


	//   ....[69]....
        /*0278*/ 	.word	0xffffffff


	//   ....[70]....
        /*027c*/ 	.word	0xffffffff


	//   ....[71]....
        /*0280*/ 	.word	0xffffffff


	//   ....[72]....
        /*0284*/ 	.word	0xffffffff


	//   ....[73]....
        /*0288*/ 	.word	0xffffffff


	//   ....[74]....
        /*028c*/ 	.word	0xffffffff


	//   ....[75]....
        /*0290*/ 	.word	0xffffffff


	//   ....[76]....
        /*0294*/ 	.word	0xffffffff


	//   ....[77]....
        /*0298*/ 	.word	0xffffffff


	//   ....[78]....
        /*029c*/ 	.word	0xffffffff


	//   ....[79]....
        /*02a0*/ 	.word	0xffffffff


	//   ....[80]....
        /*02a4*/ 	.word	0xffffffff


	//   ....[81]....
        /*02a8*/ 	.word	0xffffffff


	//   ....[82]....
        /*02ac*/ 	.word	0xffffffff


	//   ....[83]....
        /*02b0*/ 	.word	0xffffffff


	//   ....[84]....
        /*02b4*/ 	.word	0xffffffff


	//   ....[85]....
        /*02b8*/ 	.word	0xffffffff


	//   ....[86]....
        /*02bc*/ 	.word	0xffffffff


	//   ....[87]....
        /*02c0*/ 	.word	0xffffffff


	//   ....[88]....
        /*02c4*/ 	.word	0xffffffff


	//   ....[89]....
        /*02c8*/ 	.word	0xffffffff


	//   ....[90]....
        /*02cc*/ 	.word	0xffffffff


	//   ....[91]....
        /*02d0*/ 	.word	0xffffffff


	//   ....[92]....
        /*02d4*/ 	.word	0xffffffff


	//   ....[93]....
        /*02d8*/ 	.word	0xffffffff


	//   ....[94]....
        /*02dc*/ 	.word	0xffffffff


	//   ....[95]....
        /*02e0*/ 	.word	0xffffffff


	//   ....[96]....
        /*02e4*/ 	.word	0xffffffff


	//   ....[97]....
        /*02e8*/ 	.word	0xffffffff


	//   ....[98]....
        /*02ec*/ 	.word	0xffffffff


	//   ....[99]....
        /*02f0*/ 	.word	0xffffffff


	//   ....[100]....
        /*02f4*/ 	.word	0xffffffff


	//   ....[101]....
        /*02f8*/ 	.word	0xffffffff


	//   ....[102]....
        /*02fc*/ 	.word	0xffffffff


	//   ....[103]....
        /*0300*/ 	.word	0xffffffff


	//   ....[104]....
        /*0304*/ 	.word	0xffffffff


	//   ....[105]....
        /*0308*/ 	.word	0xffffffff


	//   ....[106]....
        /*030c*/ 	.word	0xffffffff


	//   ....[107]....
        /*0310*/ 	.word	0xffffffff


	//   ....[108]....
        /*0314*/ 	.word	0xffffffff


	//   ....[109]....
        /*0318*/ 	.word	0xffffffff


	//   ....[110]....
        /*031c*/ 	.word	0xffffffff


	//   ....[111]....
        /*0320*/ 	.word	0xffffffff


	//   ....[112]....
        /*0324*/ 	.word	0xffffffff


	//   ....[113]....
        /*0328*/ 	.word	0xffffffff


	//   ....[114]....
        /*032c*/ 	.word	0xffffffff


	//   ....[115]....
        /*0330*/ 	.word	0xffffffff


	//   ....[116]....
        /*0334*/ 	.word	0xffffffff


	//   ....[117]....
        /*0338*/ 	.word	0xffffffff


	//   ....[118]....
        /*033c*/ 	.word	0xffffffff


	//   ....[119]....
        /*0340*/ 	.word	0xffffffff


	//   ....[120]....
        /*0344*/ 	.word	0xffffffff


	//   ....[121]....
        /*0348*/ 	.word	0xffffffff


	//   ....[122]....
        /*034c*/ 	.word	0xffffffff


	//   ....[123]....
        /*0350*/ 	.word	0xffffffff


	//   ....[124]....
        /*0354*/ 	.word	0xffffffff


	//   ....[125]....
        /*0358*/ 	.word	0xffffffff


	//   ....[126]....
        /*035c*/ 	.word	0xffffffff


	//   ....[127]....
        /*0360*/ 	.word	0xffffffff


	//   ....[128]....
        /*0364*/ 	.word	0xffffffff


	//   ....[129]....
        /*0368*/ 	.word	0xffffffff


	//   ....[130]....
        /*036c*/ 	.word	0xffffffff


	//   ....[131]....
        /*0370*/ 	.word	0xffffffff


	//   ....[132]....
        /*0374*/ 	.word	0xffffffff


	//   ....[133]....
        /*0378*/ 	.word	0xffffffff


	//   ....[134]....
        /*037c*/ 	.word	0xffffffff


	//   ....[135]....
        /*0380*/ 	.word	0xffffffff


	//   ....[136]....
        /*0384*/ 	.word	0xffffffff


	//   ....[137]....
        /*0388*/ 	.word	0x0500000f


	//   ....[138]....
        /*038c*/ 	.word	0x0500000f


	//   ....[139]....
        /*0390*/ 	.word	0x0500000f


	//   ....[140]....
        /*0394*/ 	.word	0x0500000f


	//   ....[141]....
        /*0398*/ 	.word	0x0500000f


	//   ....[142]....
        /*039c*/ 	.word	0x0500000f


	//   ....[143]....
        /*03a0*/ 	.word	0x0500000f


	//   ....[144]....
        /*03a4*/ 	.word	0x0500000f


	//   ....[145]....
        /*03a8*/ 	.word	0x0500000f


	//   ....[146]....
        /*03ac*/ 	.word	0x0500000f


	//   ....[147]....
        /*03b0*/ 	.word	0x0500000f


	//   ....[148]....
        /*03b4*/ 	.word	0x0500000f


	//   ....[149]....
        /*03b8*/ 	.word	0x0500000f


	//   ....[150]....
        /*03bc*/ 	.word	0x0500000f


	//   ....[151]....
        /*03c0*/ 	.word	0x0500000f


	//   ....[152]....
        /*03c4*/ 	.word	0x0500000f


	//   ....[153]....
        /*03c8*/ 	.word	0x0500000f


	//   ....[154]....
        /*03cc*/ 	.word	0x0500000f


	//   ....[155]....
        /*03d0*/ 	.word	0x0500000f


	//   ....[156]....
        /*03d4*/ 	.word	0x0500000f


	//   ....[157]....
        /*03d8*/ 	.word	0x0500000f


	//   ....[158]....
        /*03dc*/ 	.word	0x0500000f


	//   ....[159]....
        /*03e0*/ 	.word	0x0500000f


	//   ....[160]....
        /*03e4*/ 	.word	0x0500000f


	//   ....[161]....
        /*03e8*/ 	.word	0x0500000f


	//   ....[162]....
        /*03ec*/ 	.word	0x0500000f


	//   ....[163]....
        /*03f0*/ 	.word	0x0500000f


	//   ....[164]....
        /*03f4*/ 	.word	0x0500000f


	//   ....[165]....
        /*03f8*/ 	.word	0x0500000f


	//   ....[166]....
        /*03fc*/ 	.word	0x0500000f


	//   ....[167]....
        /*0400*/ 	.word	0x0500000f


	//   ....[168]....
        /*0404*/ 	.word	0x0500000f


	//   ....[169]....
        /*0408*/ 	.word	0x0500000f


	//   ....[170]....
        /*040c*/ 	.word	0x0500000f


	//   ....[171]....
        /*0410*/ 	.word	0x0500000f


	//   ....[172]....
        /*0414*/ 	.word	0x0500000f


	//   ....[173]....
        /*0418*/ 	.word	0x0500000f


	//   ....[174]....
        /*041c*/ 	.word	0x0500000f


	//   ....[175]....
        /*0420*/ 	.word	0x0500000f


	//   ....[176]....
        /*0424*/ 	.word	0x0500000f


	//   ....[177]....
        /*0428*/ 	.word	0x0500000f


	//   ....[178]....
        /*042c*/ 	.word	0x0500000f


	//   ....[179]....
        /*0430*/ 	.word	0x0500000f


	//   ....[180]....
        /*0434*/ 	.word	0x0500000f


	//   ....[181]....
        /*0438*/ 	.word	0x0500000f


	//   ....[182]....
        /*043c*/ 	.word	0x0500000f


	//   ....[183]....
        /*0440*/ 	.word	0x0500000f


	//   ....[184]....
        /*0444*/ 	.word	0x0500000f


	//   ....[185]....
        /*0448*/ 	.word	0x0500000f


	//   ....[186]....
        /*044c*/ 	.word	0x0500000f


	//   ....[187]....
        /*0450*/ 	.word	0x0500000f


	//   ....[188]....
        /*0454*/ 	.word	0x0500000f


	//   ....[189]....
        /*0458*/ 	.word	0x0500000f


	//   ....[190]....
        /*045c*/ 	.word	0x0500000f


	//   ....[191]....
        /*0460*/ 	.word	0x0500000f


	//   ....[192]....
        /*0464*/ 	.word	0x0500000f


	//   ....[193]....
        /*0468*/ 	.word	0x0500000f


	//   ....[194]....
        /*046c*/ 	.word	0x0500000f


	//   ....[195]....
        /*0470*/ 	.word	0x0500000f


	//   ....[196]....
        /*0474*/ 	.word	0x0500000f


	//   ....[197]....
        /*0478*/ 	.word	0x0500000f


	//   ....[198]....
        /*047c*/ 	.word	0x0500000f


	//   ....[199]....
        /*0480*/ 	.word	0x0500000f


	//   ....[200]....
        /*0484*/ 	.word	0x0500000f


	//   ....[201]....
        /*0488*/ 	.word	0x0500000f


	//   ....[202]....
        /*048c*/ 	.word	0x0500000f


	//   ....[203]....
        /*0490*/ 	.word	0x0500000f


	//   ....[204]....
        /*0494*/ 	.word	0x0500000f


	//   ....[205]....
        /*0498*/ 	.word	0x0500000f


	//   ....[206]....
        /*049c*/ 	.word	0x0500000f


	//   ....[207]....
        /*04a0*/ 	.word	0x0500000f


	//   ....[208]....
        /*04a4*/ 	.word	0x0500000f


	//   ....[209]....
        /*04a8*/ 	.word	0x0500000f


	//   ....[210]....
        /*04ac*/ 	.word	0x0500000f


	//   ....[211]....
        /*04b0*/ 	.word	0x0500000f


	//   ....[212]....
        /*04b4*/ 	.word	0x0500000f


	//   ....[213]....
        /*04b8*/ 	.word	0x0500000f


	//   ....[214]....
        /*04bc*/ 	.word	0x0500000f


	//   ....[215]....
        /*04c0*/ 	.word	0x0500000f


	//   ....[216]....
        /*04c4*/ 	.word	0x0500000f


	//   ....[217]....
        /*04c8*/ 	.word	0x0500000f


	//   ....[218]....
        /*04cc*/ 	.word	0x0500000f


	//   ....[219]....
        /*04d0*/ 	.word	0x0500000f


	//----- nvinfo : EIATTR_COOP_GROUP_INSTR_OFFSETS
	.align		4
.L_360:
        /*04d4*/ 	.byte	0x04, 0x28
        /*04d6*/ 	.short	(.L_362 - .L_361)


	//   ....[0]....
.L_361:
        /*04d8*/ 	.word	0x00000070


	//   ....[1]....
        /*04dc*/ 	.word	0x000000b0


	//   ....[2]....
        /*04e0*/ 	.word	0x000002d0


	//   ....[3]....
        /*04e4*/ 	.word	0x00000430


	//   ....[4]....
        /*04e8*/ 	.word	0x00000550


	//   ....[5]....
        /*04ec*/ 	.word	0x000006b0


	//   ....[6]....
        /*04f0*/ 	.word	0x00001220


	//   ....[7]....
        /*04f4*/ 	.word	0x000028b0


	//   ....[8]....
        /*04f8*/ 	.word	0x00002920


	//   ....[9]....
        /*04fc*/ 	.word	0x00002d30


	//   ....[10]....
        /*0500*/ 	.word	0x00002dd0


	//   ....[11]....
        /*0504*/ 	.word	0x00005170


	//   ....[12]....
        /*0508*/ 	.word	0x00005190


	//   ....[13]....
        /*050c*/ 	.word	0x000051b0


	//   ....[14]....
        /*0510*/ 	.word	0x000051e0


	//   ....[15]....
        /*0514*/ 	.word	0x000062f0


	//   ....[16]....
        /*0518*/ 	.word	0x00006320


	//   ....[17]....
        /*051c*/ 	.word	0x00006400


	//   ....[18]....
        /*0520*/ 	.word	0x00006410


	//   ....[19]....
        /*0524*/ 	.word	0x00007620


	//   ....[20]....
        /*0528*/ 	.word	0x00007660


	//   ....[21]....
        /*052c*/ 	.word	0x000076a0


	//   ....[22]....
        /*0530*/ 	.word	0x000076d0


	//   ....[23]....
        /*0534*/ 	.word	0x00007c40


	//   ....[24]....
        /*0538*/ 	.word	0x00007c80


	//   ....[25]....
        /*053c*/ 	.word	0x00007d40


	//   ....[26]....
        /*0540*/ 	.word	0x00007d60


	//   ....[27]....
        /*0544*/ 	.word	0x00007e20


	//   ....[28]....
        /*0548*/ 	.word	0x00007e40


	//   ....[29]....
        /*054c*/ 	.word	0x00007f10


	//   ....[30]....
        /*0550*/ 	.word	0x00007f30


	//   ....[31]....
        /*0554*/ 	.word	0x00008770


	//   ....[32]....
        /*0558*/ 	.word	0x00008780


	//   ....[33]....
        /*055c*/ 	.word	0x00008840


	//   ....[34]....
        /*0560*/ 	.word	0x00008860


	//   ....[35]....
        /*0564*/ 	.word	0x00008920


	//   ....[36]....
        /*0568*/ 	.word	0x00008940


	//   ....[37]....
        /*056c*/ 	.word	0x00008a10


	//   ....[38]....
        /*0570*/ 	.word	0x00008a30


	//   ....[39]....
        /*0574*/ 	.word	0x00008b70


	//   ....[40]....
        /*0578*/ 	.word	0x00008d40


	//   ....[41]....
        /*057c*/ 	.word	0x00008d70


	//   ....[42]....
        /*0580*/ 	.word	0x00008da0


	//   ....[43]....
        /*0584*/ 	.word	0x00008dd0


	//   ....[44]....
        /*0588*/ 	.word	0x00008e00


	//   ....[45]....
        /*058c*/ 	.word	0x00008e30


	//   ....[46]....
        /*0590*/ 	.word	0x00008f80


	//   ....[47]....
        /*0594*/ 	.word	0x00008fb0


	//   ....[48]....
        /*0598*/ 	.word	0x00008fe0


	//   ....[49]....
        /*059c*/ 	.word	0x00009010


	//   ....[50]....
        /*05a0*/ 	.word	0x00009040


	//   ....[51]....
        /*05a4*/ 	.word	0x00009070


	//   ....[52]....
        /*05a8*/ 	.word	0x00009100


	//   ....[53]....
        /*05ac*/ 	.word	0x00009130


	//   ....[54]....
        /*05b0*/ 	.word	0x000091b0


	//   ....[55]....
        /*05b4*/ 	.word	0x0000a7c0


	//   ....[56]....
        /*05b8*/ 	.word	0x0000a7e0


	//   ....[57]....
        /*05bc*/ 	.word	0x0000a890


	//   ....[58]....
        /*05c0*/ 	.word	0x0000a8b0


	//   ....[59]....
        /*05c4*/ 	.word	0x0000a950


	//   ....[60]....
        /*05c8*/ 	.word	0x0000a970


	//   ....[61]....
        /*05cc*/ 	.word	0x0000aa10


	//   ....[62]....
        /*05d0*/ 	.word	0x0000aa30


	//   ....[63]....
        /*05d4*/ 	.word	0x0000aad0


	//   ....[64]....
        /*05d8*/ 	.word	0x0000aaf0


	//   ....[65]....
        /*05dc*/ 	.word	0x0000ab00


	//   ....[66]....
        /*05e0*/ 	.word	0x0000ab90


	//   ....[67]....
        /*05e4*/ 	.word	0x0000b320


	//   ....[68]....
        /*05e8*/ 	.word	0x0000b350


	//   ....[69]....
        /*05ec*/ 	.word	0x0000b370


	//   ....[70]....
        /*05f0*/ 	.word	0x0000b400


	//   ....[71]....
        /*05f4*/ 	.word	0x0000b410


	//   ....[72]....
        /*05f8*/ 	.word	0x0000b4b0


	//   ....[73]....
        /*05fc*/ 	.word	0x0000b4c0


	//   ....[74]....
        /*0600*/ 	.word	0x0000b560


	//   ....[75]....
        /*0604*/ 	.word	0x0000b570


	//   ....[76]....
        /*0608*/ 	.word	0x0000b610


	//   ....[77]....
        /*060c*/ 	.word	0x0000b620


	//   ....[78]....
        /*0610*/ 	.word	0x0000b6c0


	//   ....[79]....
        /*0614*/ 	.word	0x0000b6d0


	//   ....[80]....
        /*0618*/ 	.word	0x0000b770


	//   ....[81]....
        /*061c*/ 	.word	0x0000b780


	//   ....[82]....
        /*0620*/ 	.word	0x0000b790


	//   ....[83]....
        /*0624*/ 	.word	0x0000bf70


	//   ....[84]....
        /*0628*/ 	.word	0x0000bf80


	//   ....[85]....
        /*062c*/ 	.word	0x0000bfa0


	//   ....[86]....
        /*0630*/ 	.word	0x0000c020


	//   ....[87]....
        /*0634*/ 	.word	0x0000c030


	//   ....[88]....
        /*0638*/ 	.word	0x0000c090


	//   ....[89]....
        /*063c*/ 	.word	0x0000c0c0


	//   ....[90]....
        /*0640*/ 	.word	0x0000c100


	//   ....[91]....
        /*0644*/ 	.word	0x0000c130


	//   ....[92]....
        /*0648*/ 	.word	0x0000c170


	//   ....[93]....
        /*064c*/ 	.word	0x0000c1a0


	//   ....[94]....
        /*0650*/ 	.word	0x0000c1e0


	//   ....[95]....
        /*0654*/ 	.word	0x0000c460


	//   ....[96]....
        /*0658*/ 	.word	0x0000c480


	//   ....[97]....
        /*065c*/ 	.word	0x0000c510


	//   ....[98]....
        /*0660*/ 	.word	0x0000c520


	//   ....[99]....
        /*0664*/ 	.word	0x0000c590


	//   ....[100]....
        /*0668*/ 	.word	0x0000c5a0


	//   ....[101]....
        /*066c*/ 	.word	0x0000c610


	//   ....[102]....
        /*0670*/ 	.word	0x0000c620


	//   ....[103]....
        /*0674*/ 	.word	0x0000c690


	//   ....[104]....
        /*0678*/ 	.word	0x0000c6a0


	//   ....[105]....
        /*067c*/ 	.word	0x0000c6b0


	//   ....[106]....
        /*0680*/ 	.word	0x0000c720


	//   ....[107]....
        /*0684*/ 	.word	0x0000ccb0


	//   ....[108]....
        /*0688*/ 	.word	0x0000ccd0


	//   ....[109]....
        /*068c*/ 	.word	0x0000cce0


	//   ....[110]....
        /*0690*/ 	.word	0x0000ccf0


	//   ....[111]....
        /*0694*/ 	.word	0x0000cd60


	//   ....[112]....
        /*0698*/ 	.word	0x0000cd80


	//   ....[113]....
        /*069c*/ 	.word	0x0000cdf0


	//   ....[114]....
        /*06a0*/ 	.word	0x0000ce10


	//   ....[115]....
        /*06a4*/ 	.word	0x0000ce70


	//   ....[116]....
        /*06a8*/ 	.word	0x0000ce90


	//   ....[117]....
        /*06ac*/ 	.word	0x0000cee0


	//   ....[118]....
        /*06b0*/ 	.word	0x0000cf00


	//   ....[119]....
        /*06b4*/ 	.word	0x0000d300


	//   ....[120]....
        /*06b8*/ 	.word	0x0000d350


	//   ....[121]....
        /*06bc*/ 	.word	0x0000d380


	//   ....[122]....
        /*06c0*/ 	.word	0x0000d390


	//   ....[123]....
        /*06c4*/ 	.word	0x0000d3c0


	//   ....[124]....
        /*06c8*/ 	.word	0x0000d3f0


	//   ....[125]....
        /*06cc*/ 	.word	0x0000d420


	//   ....[126]....
        /*06d0*/ 	.word	0x0000d450


	//   ....[127]....
        /*06d4*/ 	.word	0x0000d5d0


	//   ....[128]....
        /*06d8*/ 	.word	0x0000d600


	//   ....[129]....
        /*06dc*/ 	.word	0x0000d630


	//   ....[130]....
        /*06e0*/ 	.word	0x0000d660


	//   ....[131]....
        /*06e4*/ 	.word	0x0000d690


	//   ....[132]....
        /*06e8*/ 	.word	0x0000d6c0


	//   ....[133]....
        /*06ec*/ 	.word	0x0000d780


	//   ....[134]....
        /*06f0*/ 	.word	0x0000d7a0


	//   ....[135]....
        /*06f4*/ 	.word	0x0000d810


	//   ....[136]....
        /*06f8*/ 	.word	0x0000dc80


	//   ....[137]....
        /*06fc*/ 	.word	0x0000e160


	//   ....[138]....
        /*0700*/ 	.word	0x0000e250


	//   ....[139]....
        /*0704*/ 	.word	0x0000e2f0


	//   ....[140]....
        /*0708*/ 	.word	0x0000e350


	//   ....[141]....
        /*070c*/ 	.word	0x0000e460


	//   ....[142]....
        /*0710*/ 	.word	0x0000e4d0


	//   ....[143]....
        /*0714*/ 	.word	0x0000e5e0


	//   ....[144]....
        /*0718*/ 	.word	0x0000e650


	//   ....[145]....
        /*071c*/ 	.word	0x0000e760


	//   ....[146]....
        /*0720*/ 	.word	0x0000e7d0


	//   ....[147]....
        /*0724*/ 	.word	0x0000e8e0


	//   ....[148]....
        /*0728*/ 	.word	0x0000e950


	//   ....[149]....
        /*072c*/ 	.word	0x0000e9f0


	//   ....[150]....
        /*0730*/ 	.word	0x0000eb00


	//   ....[151]....
        /*0734*/ 	.word	0x0000eb60


	//   ....[152]....
        /*0738*/ 	.word	0x0000ebc0


	//   ....[153]....
        /*073c*/ 	.word	0x0000ecc0


	//   ....[154]....
        /*0740*/ 	.word	0x0000ed20


	//   ....[155]....
        /*0744*/ 	.word	0x0000ee30


	//   ....[156]....
        /*0748*/ 	.word	0x0000ee90


	//   ....[157]....
        /*074c*/ 	.word	0x0000efa0


	//   ....[158]....
        /*0750*/ 	.word	0x0000f000


	//   ....[159]....
        /*0754*/ 	.word	0x0000f110


	//   ....[160]....
        /*0758*/ 	.word	0x0000f170


	//   ....[161]....
        /*075c*/ 	.word	0x0000f280


	//   ....[162]....
        /*0760*/ 	.word	0x0000f2e0


	//   ....[163]....
        /*0764*/ 	.word	0x0000f3f0


	//   ....[164]....
        /*0768*/ 	.word	0x0000f450


	//   ....[165]....
        /*076c*/ 	.word	0x0000f540


	//   ....[166]....
        /*0770*/ 	.word	0x0000f670


	//   ....[167]....
        /*0774*/ 	.word	0x0000f720


	//   ....[168]....
        /*0778*/ 	.word	0x0000f790


	//   ....[169]....
        /*077c*/ 	.word	0x0000f880


	//   ....[170]....
        /*0780*/ 	.word	0x0000f8e0


	//   ....[171]....
        /*0784*/ 	.word	0x0000f9b0


	//   ....[172]....
        /*0788*/ 	.word	0x0000fa10


	//   ....[173]....
        /*078c*/ 	.word	0x0000fae0


	//   ....[174]....
        /*0790*/ 	.word	0x0000fb40


	//   ....[175]....
        /*0794*/ 	.word	0x0000fc10


	//   ....[176]....
        /*0798*/ 	.word	0x0000fc70


	//   ....[177]....
        /*079c*/ 	.word	0x0000fd40


	//   ....[178]....
        /*07a0*/ 	.word	0x0000fe30


	//   ....[179]....
        /*07a4*/ 	.word	0x0000fed0


	//   ....[180]....
        /*07a8*/ 	.word	0x0000ff30


	//   ....[181]....
        /*07ac*/ 	.word	0x00010020


	//   ....[182]....
        /*07b0*/ 	.word	0x00010080


	//   ....[183]....
        /*07b4*/ 	.word	0x00010160


	//   ....[184]....
        /*07b8*/ 	.word	0x000101c0


	//   ....[185]....
        /*07bc*/ 	.word	0x000102a0


	//   ....[186]....
        /*07c0*/ 	.word	0x00010300


	//   ....[187]....
        /*07c4*/ 	.word	0x000103e0


	//   ....[188]....
        /*07c8*/ 	.word	0x00010440


	//   ....[189]....
        /*07cc*/ 	.word	0x00010510


	//   ....[190]....
        /*07d0*/ 	.word	0x00010640


	//   ....[191]....
        /*07d4*/ 	.word	0x00010710


	//   ....[192]....
        /*07d8*/ 	.word	0x000107d0


	//   ....[193]....
        /*07dc*/ 	.word	0x000108a0


	//   ....[194]....
        /*07e0*/ 	.word	0x00010900


	//   ....[195]....
        /*07e4*/ 	.word	0x000109d0


	//   ....[196]....
        /*07e8*/ 	.word	0x00010a30


	//   ....[197]....
        /*07ec*/ 	.word	0x00010b10


	//   ....[198]....
        /*07f0*/ 	.word	0x00010b70


	//   ....[199]....
        /*07f4*/ 	.word	0x00010c40


	//   ....[200]....
        /*07f8*/ 	.word	0x00010ca0


	//   ....[201]....
        /*07fc*/ 	.word	0x00010d60


	//   ....[202]....
        /*0800*/ 	.word	0x00010df0


	//   ....[203]....
        /*0804*/ 	.word	0x00010e90


	//   ....[204]....
        /*0808*/ 	.word	0x00010fb0


	//   ....[205]....
        /*080c*/ 	.word	0x00011020


	//   ....[206]....
        /*0810*/ 	.word	0x00011090


	//   ....[207]....
        /*0814*/ 	.word	0x00011100


	//   ....[208]....
        /*0818*/ 	.word	0x00011170


	//   ....[209]....
        /*081c*/ 	.word	0x000111f0


	//   ....[210]....
        /*0820*/ 	.word	0x00011280


	//   ....[211]....
        /*0824*/ 	.word	0x00011310


	//   ....[212]....
        /*0828*/ 	.word	0x00011380


	//   ....[213]....
        /*082c*/ 	.word	0x000113f0


	//   ....[214]....
        /*0830*/ 	.word	0x00011460


	//   ....[215]....
        /*0834*/ 	.word	0x000114e0


	//   ....[216]....
        /*0838*/ 	.word	0x00011550


	//   ....[217]....
        /*083c*/ 	.word	0x000115f0


	//   ....[218]....
        /*0840*/ 	.word	0x00011680


	//   ....[219]....
        /*0844*/ 	.word	0x000117a0


	//----- nvinfo : EIATTR_REG_RECONFIG
	.align		4
.L_362:
        /*0848*/ 	.byte	0x01, 0x54
	.zero		2


	//----- nvinfo : EIATTR_SYSCALL_OFFSETS
	.align		4
        /*084c*/ 	.byte	0x04, 0x46
        /*084e*/ 	.short	(.L_364 - .L_363)


	//   ....[0]....
.L_363:
        /*0850*/ 	.word	0x00001400


	//   ....[1]....
        /*0854*/ 	.word	0x00009d10


	//   ....[2]....
        /*0858*/ 	.word	0x00009e60


	//   ....[3]....
        /*085c*/ 	.word	0x00009f50


	//   ....[4]....
        /*0860*/ 	.word	0x0000af30


	//----- nvinfo : EIATTR_MBARRIER_INSTR_OFFSETS
	.align		4
.L_364:
        /*0864*/ 	.byte	0x04, 0x39
        /*0866*/ 	.short	(.L_366 - .L_365)


	//   ....[0]....
.L_365:
        /*0868*/ 	.word	0x00000180
        /*086c*/ 	.word	0x000000ff
        /*0870*/ 	.word	0x0002a800
        /*0874*/ 	.short	0x0100
        /*0876*/ 	.byte	0x08
	.zero		1


	//   ....[1]....
        /*0878*/ 	.word	0x00000190
        /*087c*/ 	.word	0x000000ff
        /*0880*/ 	.word	0x0002a820
        /*0884*/ 	.short	0x0100
        /*0886*/ 	.byte	0x08
	.zero		1


	//   ....[2]....
        /*0888*/ 	.word	0x00000280
        /*088c*/ 	.word	0x000000ff
        /*0890*/ 	.word	0x0002a830
        /*0894*/ 	.short	0x0100
        /*0896*/ 	.byte	0x08
	.zero		1


	//   ....[3]....
        /*0898*/ 	.word	0x00000290
        /*089c*/ 	.word	0x000000ff
        /*08a0*/ 	.word	0x0002a840
        /*08a4*/ 	.short	0x0100
        /*08a6*/ 	.byte	0x08
	.zero		1


	//   ....[4]....
        /*08a8*/ 	.word	0x000002a0
        /*08ac*/ 	.word	0x000000ff
        /*08b0*/ 	.word	0x0002a838
        /*08b4*/ 	.short	0x0100
        /*08b6*/ 	.byte	0x08
	.zero		1


	//   ....[5]....
        /*08b8*/ 	.word	0x000002b0
        /*08bc*/ 	.word	0x000000ff
        /*08c0*/ 	.word	0x0002a848
        /*08c4*/ 	.short	0x0100
        /*08c6*/ 	.byte	0x08
	.zero		1


	//   ....[6]....
        /*08c8*/ 	.word	0x000003e0
        /*08cc*/ 	.word	0x000000ff
        /*08d0*/ 	.word	0x0002a850
        /*08d4*/ 	.short	0x0100
        /*08d6*/ 	.byte	0x08
	.zero		1


	//   ....[7]....
        /*08d8*/ 	.word	0x000003f0
        /*08dc*/ 	.word	0x000000ff
        /*08e0*/ 	.word	0x0002a860
        /*08e4*/ 	.short	0x0100
        /*08e6*/ 	.byte	0x08
	.zero		1


	//   ....[8]....
        /*08e8*/ 	.word	0x00000400
        /*08ec*/ 	.word	0x000000ff
        /*08f0*/ 	.word	0x0002a858
        /*08f4*/ 	.short	0x0100
        /*08f6*/ 	.byte	0x08
	.zero		1


	//   ....[9]....
        /*08f8*/ 	.word	0x00000410
        /*08fc*/ 	.word	0x000000ff
        /*0900*/ 	.word	0x0002a868
        /*0904*/ 	.short	0x0100
        /*0906*/ 	.byte	0x08
	.zero		1


	//   ....[10]....
        /*0908*/ 	.word	0x00000500
        /*090c*/ 	.word	0x000000ff
        /*0910*/ 	.word	0x0002a870
        /*0914*/ 	.short	0x0100
        /*0916*/ 	.byte	0x06
	.zero		1


	//   ....[11]....
        /*0918*/ 	.word	0x00000510
        /*091c*/ 	.word	0x000000ff
        /*0920*/ 	.word	0x0002a880
        /*0924*/ 	.short	0x0100
        /*0926*/ 	.byte	0x06
	.zero		1


	//   ....[12]....
        /*0928*/ 	.word	0x00000520
        /*092c*/ 	.word	0x000000ff
        /*0930*/ 	.word	0x0002a878
        /*0934*/ 	.short	0x0100
        /*0936*/ 	.byte	0x06
	.zero		1


	//   ....[13]....
        /*0938*/ 	.word	0x00000530
        /*093c*/ 	.word	0x000000ff
        /*0940*/ 	.word	0x0002a888
        /*0944*/ 	.short	0x0100
        /*0946*/ 	.byte	0x06
	.zero		1


	//   ....[14]....
        /*0948*/ 	.word	0x00000660
        /*094c*/ 	.word	0x000000ff
        /*0950*/ 	.word	0x0002a890
        /*0954*/ 	.short	0x0100
        /*0956*/ 	.byte	0x08
	.zero		1


	//   ....[15]....
        /*0958*/ 	.word	0x00000670
        /*095c*/ 	.word	0x000000ff
        /*0960*/ 	.word	0x0002a8a0
        /*0964*/ 	.short	0x0100
        /*0966*/ 	.byte	0x08
	.zero		1


	//   ....[16]....
        /*0968*/ 	.word	0x00000680
        /*096c*/ 	.word	0x000000ff
        /*0970*/ 	.word	0x0002a898
        /*0974*/ 	.short	0x0100
        /*0976*/ 	.byte	0x08
	.zero		1


	//   ....[17]....
        /*0978*/ 	.word	0x00000690
        /*097c*/ 	.word	0x000000ff
        /*0980*/ 	.word	0x0002a8a8
        /*0984*/ 	.short	0x0100
        /*0986*/ 	.byte	0x08
	.zero		1


	//   ....[18]....
        /*0988*/ 	.word	0x000007c0
        /*098c*/ 	.word	0x000000ff
        /*0990*/ 	.word	0x0002a8b0
        /*0994*/ 	.short	0x0100
        /*0996*/ 	.byte	0x08
	.zero		1


	//   ....[19]....
        /*0998*/ 	.word	0x000007d0
        /*099c*/ 	.word	0x000000ff
        /*09a0*/ 	.word	0x0002a8c0
        /*09a4*/ 	.short	0x0100
        /*09a6*/ 	.byte	0x08
	.zero		1


	//   ....[20]....
        /*09a8*/ 	.word	0x000007e0
        /*09ac*/ 	.word	0x000000ff
        /*09b0*/ 	.word	0x0002a8b8
        /*09b4*/ 	.short	0x0100
        /*09b6*/ 	.byte	0x08
	.zero		1


	//   ....[21]....
        /*09b8*/ 	.word	0x000007f0
        /*09bc*/ 	.word	0x000000ff
        /*09c0*/ 	.word	0x0002a8c8
        /*09c4*/ 	.short	0x0100
        /*09c6*/ 	.byte	0x08
	.zero		1


	//   ....[22]....
        /*09c8*/ 	.word	0x00001460
        /*09cc*/ 	.word	0x000000ff
        /*09d0*/ 	.word	0x0002a800
        /*09d4*/ 	.short	0x010a
        /*09d6*/ 	.byte	0x2a
	.zero		1


	//   ....[23]....
        /*09d8*/ 	.word	0x000014e0
        /*09dc*/ 	.word	0x00000000
        /*09e0*/ 	.word	0x0002a830
        /*09e4*/ 	.short	0x010a
        /*09e6*/ 	.byte	0x3f
	.zero		1


	//   ....[24]....
        /*09e8*/ 	.word	0x00001530
        /*09ec*/ 	.word	0x00000000
        /*09f0*/ 	.word	0x0002a830
        /*09f4*/ 	.short	0x010a
        /*09f6*/ 	.byte	0x3f
	.zero		1


	//   ....[25]....
        /*09f8*/ 	.word	0x000021f0
        /*09fc*/ 	.word	0x000000ff
        /*0a00*/ 	.word	0x00000000
        /*0a04*/ 	.short	0x0101
        /*0a06*/ 	.byte	0x04
	.zero		1


	//   ....[26]....
        /*0a08*/ 	.word	0x00003c50
        /*0a0c*/ 	.word	0x000000ff
        /*0a10*/ 	.word	0x0002a830
        /*0a14*/ 	.short	0x010a
        /*0a16*/ 	.byte	0x08
	.zero		1


	//   ....[27]....
        /*0a18*/ 	.word	0x00003c90
        /*0a1c*/ 	.word	0x000000ff
        /*0a20*/ 	.word	0x0002a830
        /*0a24*/ 	.short	0x010a
        /*0a26*/ 	.byte	0x08
	.zero		1


	//   ....[28]....
        /*0a28*/ 	.word	0x00004590
        /*0a2c*/ 	.word	0x000000ff
        /*0a30*/ 	.word	0x0002a850
        /*0a34*/ 	.short	0x010a
        /*0a36*/ 	.byte	0x09
	.zero		1


	//   ....[29]....
        /*0a38*/ 	.word	0x000045d0
        /*0a3c*/ 	.word	0x000000ff
        /*0a40*/ 	.word	0x0002a850
        /*0a44*/ 	.short	0x010a
        /*0a46*/ 	.byte	0x09
	.zero		1


	//   ....[30]....
        /*0a48*/ 	.word	0x00004c70
        /*0a4c*/ 	.word	0x000000ff
        /*0a50*/ 	.word	0x00000000
        /*0a54*/ 	.short	0x0101
        /*0a56*/ 	.byte	0x08
	.zero		1


	//   ....[31]....
        /*0a58*/ 	.word	0x00005c60
        /*0a5c*/ 	.word	0x000000ff
        /*0a60*/ 	.word	0x00000000
        /*0a64*/ 	.short	0x0101
        /*0a66*/ 	.byte	0x09
	.zero		1


	//   ....[32]....
        /*0a68*/ 	.word	0x00006260
        /*0a6c*/ 	.word	0x000000ff
        /*0a70*/ 	.word	0x0002a850
        /*0a74*/ 	.short	0x010a
        /*0a76*/ 	.byte	0x05
	.zero		1


	//   ....[33]....
        /*0a78*/ 	.word	0x000062a0
        /*0a7c*/ 	.word	0x000000ff
        /*0a80*/ 	.word	0x0002a850
        /*0a84*/ 	.short	0x010a
        /*0a86*/ 	.byte	0x05
	.zero		1


	//   ....[34]....
        /*0a88*/ 	.word	0x000067b0
        /*0a8c*/ 	.word	0x000000ff
        /*0a90*/ 	.word	0x00000000
        /*0a94*/ 	.short	0x0101
        /*0a96*/ 	.byte	0x04
	.zero		1


	//   ....[35]....
        /*0a98*/ 	.word	0x00007c70
        /*0a9c*/ 	.word	0x0000001c
        /*0aa0*/ 	.word	0x00000000
        /*0aa4*/ 	.short	0x0101
        /*0aa6*/ 	.byte	0x3f
	.zero		1


	//   ....[36]....
        /*0aa8*/ 	.word	0x0000a580
        /*0aac*/ 	.word	0x00000007
        /*0ab0*/ 	.word	0x0002a840
        /*0ab4*/ 	.short	0x010a
        /*0ab6*/ 	.byte	0x3f
	.zero		1


	//   ....[37]....
        /*0ab8*/ 	.word	0x0000ac50
        /*0abc*/ 	.word	0x00000007
        /*0ac0*/ 	.word	0x0002a830
        /*0ac4*/ 	.short	0x0107
        /*0ac6*/ 	.byte	0x3f
	.zero		1


	//   ....[38]....
        /*0ac8*/ 	.word	0x0000ad30
        /*0acc*/ 	.word	0x00000007
        /*0ad0*/ 	.word	0x0002a830
        /*0ad4*/ 	.short	0x0101
        /*0ad6*/ 	.byte	0x3f
	.zero		1


	//   ....[39]....
        /*0ad8*/ 	.word	0x0000b8e0
        /*0adc*/ 	.word	0x00000016
        /*0ae0*/ 	.word	0x0002a800
        /*0ae4*/ 	.short	0x0107
        /*0ae6*/ 	.byte	0x3f
	.zero		1


	//   ....[40]....
        /*0ae8*/ 	.word	0x0000b9e0
        /*0aec*/ 	.word	0x00000016
        /*0af0*/ 	.word	0x0002a800
        /*0af4*/ 	.short	0x0101
        /*0af6*/ 	.byte	0x3f
	.zero		1


	//   ....[41]....
        /*0af8*/ 	.word	0x0000ba00
        /*0afc*/ 	.word	0x00000016
        /*0b00*/ 	.word	0x0002a820
        /*0b04*/ 	.short	0x010a
        /*0b06*/ 	.byte	0x3f
	.zero		1


	//   ....[42]....
        /*0b08*/ 	.word	0x0000bd80
        /*0b0c*/ 	.word	0x00000006
        /*0b10*/ 	.word	0x0002a840
        /*0b14*/ 	.short	0x010a
        /*0b16*/ 	.byte	0x3f
	.zero		1


	//   ....[43]....
        /*0b18*/ 	.word	0x0000c280
        /*0b1c*/ 	.word	0x00000006
        /*0b20*/ 	.word	0x0002a830
        /*0b24*/ 	.short	0x0107
        /*0b26*/ 	.byte	0x3f
	.zero		1


	//   ....[44]....
        /*0b28*/ 	.word	0x0000c340
        /*0b2c*/ 	.word	0x00000006
        /*0b30*/ 	.word	0x0002a830
        /*0b34*/ 	.short	0x0101
        /*0b36*/ 	.byte	0x3f
	.zero		1


	//   ....[45]....
        /*0b38*/ 	.word	0x0000c3a0
        /*0b3c*/ 	.word	0x00000004
        /*0b40*/ 	.word	0x0002a860
        /*0b44*/ 	.short	0x010a
        /*0b46*/ 	.byte	0x3f
	.zero		1


	//   ....[46]....
        /*0b48*/ 	.word	0x0000c800
        /*0b4c*/ 	.word	0x00000004
        /*0b50*/ 	.word	0x0002a850
        /*0b54*/ 	.short	0x0107
        /*0b56*/ 	.byte	0x3f
	.zero		1


	//   ....[47]....
        /*0b58*/ 	.word	0x0000c950
        /*0b5c*/ 	.word	0x00000004
        /*0b60*/ 	.word	0x0002a850
        /*0b64*/ 	.short	0x0101
        /*0b66*/ 	.byte	0x3f
	.zero		1


	//   ....[48]....
        /*0b68*/ 	.word	0x0000cbe0
        /*0b6c*/ 	.word	0x00000000
        /*0b70*/ 	.word	0x0002a860
        /*0b74*/ 	.short	0x010a
        /*0b76*/ 	.byte	0x3f
	.zero		1


	//   ....[49]....
        /*0b78*/ 	.word	0x0000d040
        /*0b7c*/ 	.word	0x00000000
        /*0b80*/ 	.word	0x0002a850
        /*0b84*/ 	.short	0x0107
        /*0b86*/ 	.byte	0x3f
	.zero		1


	//   ....[50]....
        /*0b88*/ 	.word	0x0000d100
        /*0b8c*/ 	.word	0x00000000
        /*0b90*/ 	.word	0x0002a850
        /*0b94*/ 	.short	0x0101
        /*0b96*/ 	.byte	0x3f
	.zero		1


	//   ....[51]....
        /*0b98*/ 	.word	0x0000dc00
        /*0b9c*/ 	.word	0x00000004
        /*0ba0*/ 	.word	0x0002a820
        /*0ba4*/ 	.short	0x010a
        /*0ba6*/ 	.byte	0x3f
	.zero		1


	//   ....[52]....
        /*0ba8*/ 	.word	0x0000dd80
        /*0bac*/ 	.word	0x00000005
        /*0bb0*/ 	.word	0x0002a840
        /*0bb4*/ 	.short	0x010a
        /*0bb6*/ 	.byte	0x3f
	.zero		1


	//   ....[53]....
        /*0bb8*/ 	.word	0x0000de20
        /*0bbc*/ 	.word	0x0000001b
        /*0bc0*/ 	.word	0x0002a840
        /*0bc4*/ 	.short	0x010a
        /*0bc6*/ 	.byte	0x3f
	.zero		1


	//   ....[54]....
        /*0bc8*/ 	.word	0x0000de60
        /*0bcc*/ 	.word	0x00000005
        /*0bd0*/ 	.word	0x0002a860
        /*0bd4*/ 	.short	0x010a
        /*0bd6*/ 	.byte	0x3f
	.zero		1


	//   ....[55]....
        /*0bd8*/ 	.word	0x0000dea0
        /*0bdc*/ 	.word	0x0000001b
        /*0be0*/ 	.word	0x0002a860
        /*0be4*/ 	.short	0x010a
        /*0be6*/ 	.byte	0x3f
	.zero		1


	//   ....[56]....
        /*0be8*/ 	.word	0x0000df10
        /*0bec*/ 	.word	0x00000003
        /*0bf0*/ 	.word	0x0002a800
        /*0bf4*/ 	.short	0x010a
        /*0bf6*/ 	.byte	0x3f
	.zero		1


	//   ....[57]....
        /*0bf8*/ 	.word	0x0000df60
        /*0bfc*/ 	.word	0x00000000
        /*0c00*/ 	.word	0x0002a830
        /*0c04*/ 	.short	0x010a
        /*0c06*/ 	.byte	0x3f
	.zero		1


	//   ....[58]....
        /*0c08*/ 	.word	0x0000dfc0
        /*0c0c*/ 	.word	0x0000000b
        /*0c10*/ 	.word	0x0002a830
        /*0c14*/ 	.short	0x010a
        /*0c16*/ 	.byte	0x3f
	.zero		1


	//   ....[59]....
        /*0c18*/ 	.word	0x0000e020
        /*0c1c*/ 	.word	0x00000009
        /*0c20*/ 	.word	0x0002a850
        /*0c24*/ 	.short	0x010a
        /*0c26*/ 	.byte	0x3f
	.zero		1


	//   ....[60]....
        /*0c28*/ 	.word	0x0000e080
        /*0c2c*/ 	.word	0x00000005
        /*0c30*/ 	.word	0x0002a850
        /*0c34*/ 	.short	0x010a
        /*0c36*/ 	.byte	0x3f
	.zero		1


	//   ....[61]....
        /*0c38*/ 	.word	0x0000e1a0
        /*0c3c*/ 	.word	0x00000007
        /*0c40*/ 	.word	0x0002a840
        /*0c44*/ 	.short	0x010a
        /*0c46*/ 	.byte	0x3f
	.zero		1


	//   ....[62]....
        /*0c48*/ 	.word	0x0000f570
        /*0c4c*/ 	.word	0x00000016
        /*0c50*/ 	.word	0x0002a820
        /*0c54*/ 	.short	0x010a
        /*0c56*/ 	.byte	0x3f
	.zero		1


	//   ....[63]....
        /*0c58*/ 	.word	0x0000f5c0
        /*0c5c*/ 	.word	0x00000006
        /*0c60*/ 	.word	0x0002a840
        /*0c64*/ 	.short	0x010a
        /*0c66*/ 	.byte	0x3f
	.zero		1


	//   ....[64]....
        /*0c68*/ 	.word	0x0000fd80
        /*0c6c*/ 	.word	0x00000004
        /*0c70*/ 	.word	0x0002a860
        /*0c74*/ 	.short	0x010a
        /*0c76*/ 	.byte	0x3f
	.zero		1


	//   ....[65]....
        /*0c78*/ 	.word	0x00010590
        /*0c7c*/ 	.word	0x00000000
        /*0c80*/ 	.word	0x0002a860
        /*0c84*/ 	.short	0x010a
        /*0c86*/ 	.byte	0x3f
	.zero		1


	//   ....[66]....
        /*0c88*/ 	.word	0x000116c0
        /*0c8c*/ 	.word	0x00000004
        /*0c90*/ 	.word	0x0002a820
        /*0c94*/ 	.short	0x010a
        /*0c96*/ 	.byte	0x3f
	.zero		1


	//   ....[67]....
        /*0c98*/ 	.word	0x00011860
        /*0c9c*/ 	.word	0x00000005
        /*0ca0*/ 	.word	0x0002a840
        /*0ca4*/ 	.short	0x010a
        /*0ca6*/ 	.byte	0x3f
	.zero		1


	//   ....[68]....
        /*0ca8*/ 	.word	0x000118b0
        /*0cac*/ 	.word	0x0000001b
        /*0cb0*/ 	.word	0x0002a840
        /*0cb4*/ 	.short	0x010a
        /*0cb6*/ 	.byte	0x3f
	.zero		1


	//   ....[69]....
        /*0cb8*/ 	.word	0x00011900
        /*0cbc*/ 	.word	0x00000005
        /*0cc0*/ 	.word	0x0002a860
        /*0cc4*/ 	.short	0x010a
        /*0cc6*/ 	.byte	0x3f
	.zero		1


	//----- nvinfo : EIATTR_NUM_MBARRIERS
	.align		4
.L_366:
        /*0cc8*/ 	.byte	0x03, 0x38
        /*0cca*/ 	.short	0x0016


	//----- nvinfo : EIATTR_EXIT_INSTR_OFFSETS
	.align		4
        /*0ccc*/ 	.byte	0x04, 0x1c
        /*0cce*/ 	.short	(.L_368 - .L_367)


	//   ....[0]....
.L_367:
        /*0cd0*/ 	.word	0x00000960


	//   ....[1]....
        /*0cd4*/ 	.word	0x00008b20


	//   ....[2]....
        /*0cd8*/ 	.word	0x0000def0


	//----- nvinfo : EIATTR_MAX_THREADS
	.align		4
.L_368:
        /*0cdc*/ 	.byte	0x04, 0x05
        /*0cde*/ 	.short	(.L_370 - .L_369)
.L_369:
        /*0ce0*/ 	.word	0x00000180
        /*0ce4*/ 	.word	0x00000001
        /*0ce8*/ 	.word	0x00000001


	//----- nvinfo : EIATTR_CRS_STACK_SIZE
	.align		4
.L_370:
        /*0cec*/ 	.byte	0x04, 0x1e
        /*0cee*/ 	.short	(.L_372 - .L_371)
.L_371:
        /*0cf0*/ 	.word	0x00000000


	//----- nvinfo : EIATTR_CBANK_PARAM_SIZE
	.align		4
.L_372:
        /*0cf4*/ 	.byte	0x03, 0x19
        /*0cf6*/ 	.short	0x0af0


	//----- nvinfo : EIATTR_PARAM_CBANK
	.align		4
        /*0cf8*/ 	.byte	0x04, 0x0a
        /*0cfa*/ 	.short	(.L_374 - .L_373)
	.align		4
.L_373:
        /*0cfc*/ 	.word	index@(.nv.constant0._ZN7cutlass13device_kernelIN5flash11enable_sm90INS1_16FlashAttnFwdSm90INS1_25CollectiveMainloopFwdSm90ILi2EN4cute5tupleIJNS5_1CILi1EEES8_S8_EEENS6_IJNS7_ILi128EEENS7_ILi96EEENS7_ILi192EEEEEELi128ENS_6half_tEfNS_4arch4Sm90ELb0ELb0ELb1ELb1ELb1ELb0ELb0ELb1ELb1ELb1ELb0ELb0EEENS1_21CollectiveEpilogueFwdINS6_IJSA_SA_SB_EEES9_SE_SG_Li256ELb1ELb1ELb0ELb0EEENS1_36VarlenDynamicPersistentTileSchedulerILi128ELi96ELi256ELi128ELb0ELb1ELb1ELb0ELb1ELb1EEEEEEEEEvNT_6ParamsE)
        /*0d00*/ 	.short	0x0210
        /*0d02*/ 	.short	0x0af0


	//----- nvinfo : EIATTR_SW_WAR
	.align		4
.L_374:
        /*0d04*/ 	.byte	0x04, 0x36
        /*0d06*/ 	.short	(.L_376 - .L_375)
.L_375:
        /*0d08*/ 	.word	0x00000008
.L_376:


//--------------------- .nv.info._ZN7cutlass13device_kernelIN5flash11enable_sm90INS1_16FlashAttnFwdSm90INS1_25CollectiveMainloopFwdSm90ILi2EN4cute5tupleIJNS5_1CILi1EEES8_S8_EEENS6_IJNS7_ILi128EEENS7_ILi96EEENS7_ILi192EEEEEELi128ENS_6half_tEfNS_4arch4Sm90ELb0ELb0ELb1ELb1ELb1ELb1ELb0ELb1ELb1ELb1ELb0ELb0EEENS1_21CollectiveEpilogueFwdINS6_IJSA_SA_SB_EEES9_SE_SG_Li256ELb1ELb1ELb0ELb0EEENS1_36VarlenDynamicPersistentTileSchedulerILi128ELi96ELi256ELi128ELb0ELb1ELb1ELb0ELb1ELb1EEEEEEEEEvNT_6ParamsE --------------------------
	.section	.nv.info._ZN7cutlass13device_kernelIN5flash11enable_sm90INS1_16FlashAttnFwdSm90INS1_25CollectiveMainloopFwdSm90ILi2EN4cute5tupleIJNS5_1CILi1EEES8_S8_EEENS6_IJNS7_ILi128EEENS7_ILi96EEENS7_ILi192EEEEEELi128ENS_6half_tEfNS_4arch4Sm90ELb0ELb0ELb1ELb1ELb1ELb1ELb0ELb1ELb1ELb1ELb0ELb0EEENS1_21CollectiveEpilogueFwdINS6_IJSA_SA_SB_EEES9_SE_SG_Li256ELb1ELb1ELb0ELb0EEENS1_36VarlenDynamicPersistentTileSchedulerILi128ELi96ELi256ELi128ELb0ELb1ELb1ELb0ELb1ELb1EEEEEEEEEvNT_6ParamsE,"",@"SHT_CUDA_INFO"
	.sectionflags	@""
	.align	4


	//----- nvinfo : EIATTR_CUDA_API_VERSION
	.align		4
        /*0000*/ 	.byte	0x04, 0x37
        /*0002*/ 	.short	(.L_378 - .L_377)
.L_377:
        /*0004*/ 	.word	0x00000082


	//----- nvinfo : EIATTR_KPARAM_INFO
	.align		4
.L_378:
        /*0008*/ 	.byte	0x04, 0x17
        /*000a*/ 	.short	(.L_380 - .L_379)
.L_379:
        /*000c*/ 	.word	0x00000000
        /*0010*/ 	.short	0x0000
        /*0012*/ 	.short	0x0070
        /*0014*/ 	.byte	0x00, 0xf0, 0x01, 0x2a


	//----- nvinfo : EIATTR_SPARSE_MMA_MASK
	.align		4
.L_380:
        /*0018*/ 	.byte	0x03, 0x50
        /*001a*/ 	.short	0x0000


	//----- nvinfo : EIATTR_MAXREG_COUNT
	.align		4
        /*001c*/ 	.byte	0x03, 0x1b
        /*001e*/ 	.short	0x00a8


	//----- nvinfo : EIATTR_NUM_BARRIERS
	.align		4
        /*0020*/ 	.byte	0x02, 0x4c
        /*0022*/ 	.byte	0x10
	.zero		1


	//----- nvinfo : EIATTR_EXTERNS
	.align		4
        /*0024*/ 	.byte	0x04, 0x0f
        /*0026*/ 	.short	(.L_382 - .L_381)


	//   ....[0]....
	.align		4
.L_381:
        /*0028*/ 	.word	index@(__assertfail)


	//----- nvinfo : EIATTR_ANNOTATIONS
	.align		4
.L_382:
        /*002c*/ 	.byte	0x04, 0x55
        /*002e*/ 	.short	(.L_384 - .L_383)


	//   ....[0]....
.L_383:
        /* <DEDUP_REMOVED lines=41> */


	//----- nvinfo : EIATTR_MERCURY_ISA_VERSION
	.align		4
.L_384:
        /*02a8*/ 	.byte	0x03, 0x5f
        /*02aa*/ 	.short	0x0101


	//----- nvinfo : EIATTR_UNUSED_LOAD_BYTE_OFFSET
	.align		4
        /*02ac*/ 	.byte	0x04, 0x44
        /*02ae*/ 	.short	(.L_386 - .L_385)


	//   ....[0]....
.L_385:
        /*02b0*/ 	.word	0x00000a50
        /*02b4*/ 	.word	0x0000fff0


	//   ....[1]....
        /*02b8*/ 	.word	0x00016690
        /*02bc*/ 	.word	0x0000fff0


	//----- nvinfo : EIATTR_INT_WARP_WIDE_INSTR_OFFSETS
	.align		4
.L_386:
        /*02c0*/ 	.byte	0x04, 0x31
        /*02c2*/ 	.short	(.L_388 - .L_387)


	//   ....[0]....
.L_387:
        /*02c4*/ 	.word	0x00000130


	//   ....[1]....
        /*02c8*/ 	.word	0x00000170


	//   ....[2]....
        /*02cc*/ 	.word	0x000001e0


	//   ....[3]....
        /*02d0*/ 	.word	0x0001aa60


	//   ....[4]....
        /*02d4*/ 	.word	0x0001aaf0


	//   ....[5]....
        /*02d8*/ 	.word	0x0001da20


	//   ....[6]....
        /*02dc*/ 	.word	0x0001dab0


	//----- nvinfo : EIATTR_COOP_GROUP_MASK_REGIDS
	.align		4
.L_388:
        /*02e0*/ 	.byte	0x04, 0x29
        /*02e2*/ 	.short	(.L_390 - .L_389)


	//   ....[0]....
.L_389:
        /*02e4*/ 	.word	0xffffffff


	//   ....[1]....
        /*02e8*/ 	.word	0xffffffff


	//   ....[2]....
        /*02ec*/ 	.word	0xffffffff


	//   ....[3]....
        /*02f0*/ 	.word	0xffffffff


	//   ....[4]....
        /*02f4*/ 	.word	0xffffffff


	//   ....[5]....
        /*02f8*/ 	.word	0xffffffff


	//   ....[6]....
        /*02fc*/ 	.word	0xffffffff


	//   ....[7]....
        /*0300*/ 	.word	0xffffffff


	//   ....[8]....
        /*0304*/ 	.word	0xffffffff


	//   ....[9]....
        /*0308*/ 	.word	0xffffffff


	//   ....[10]....
        /*030c*/ 	.word	0xffffffff


	//   ....[11]....
        /*0310*/ 	.word	0xffffffff


	//   ....[12]....
        /*0314*/ 	.word	0xffffffff


	//   ....[13]....
        /*0318*/ 	.word	0xffffffff


	//   ....[14]....
        /*031c*/ 	.word	0xffffffff


	//   ....[15]....
        /*0320*/ 	.word	0xffffffff


	//   ....[16]....
        /*0324*/ 	.word	0xffffffff


	//   ....[17]....
        /*0328*/ 	.word	0xffffffff


	//   ....[18]....
        /*032c*/ 	.word	0xffffffff


	//   ....[19]....
        /*0330*/ 	.word	0xffffffff


	//   ....[20]....
        /*0334*/ 	.word	0xffffffff


	//   ....[21]....
        /*0338*/ 	.word	0xffffffff


	//   ....[22]....
        /*033c*/ 	.word	0xffffffff


	//   ....[23]....
        /*0340*/ 	.word	0xffffffff


	//   ....[24]....
        /*0344*/ 	.word	0xffffffff


	//   ....[25]....
        /*0348*/ 	.word	0xffffffff


	//   ....[26]....
        /*034c*/ 	.word	0xffffffff


	//   ....[27]....
        /*0350*/ 	.word	0xffffffff


	//   ....[28]....
        /*0354*/ 	.word	0xffffffff


	//   ....[29]....
        /*0358*/ 	.word	0xffffffff


	//   ....[30]....
        /*035c*/ 	.word	0xffffffff


	//   ....[31]....
        /*0360*/ 	.word	0xffffffff


	//   ....[32]....
        /*0364*/ 	.word	0xffffffff


	//   ....[33]....
        /*0368*/ 	.word	0xffffffff


	//   ....[34]....
        /*036c*/ 	.word	0xffffffff


	//   ....[35]....
        /*0370*/ 	.word	0xffffffff


	//   ....[36]....
        /*0374*/ 	.word	0xffffffff


	//   ....[37]....
        /*0378*/ 	.word	0xffffffff


	//   ....[38]....
        /*037c*/ 	.word	0xffffffff


	//   ....[39]....
        /*0380*/ 	.word	0xffffffff


	//   ....[40]....
        /*0384*/ 	.word	0xffffffff


	//   ....[41]....
        /*0388*/ 	.word	0xffffffff


	//   ....[42]....
        /*038c*/ 	.word	0xffffffff


	//   ....[43]....
        /*0390*/ 	.word	0xffffffff


	//   ....[44]....
        /*0394*/ 	.word	0xffffffff


	//   ....[45]....
        /*0398*/ 	.word	0xffffffff


	//   ....[46]....
        /*039c*/ 	.word	0xffffffff


	//   ....[47]....
        /*03a0*/ 	.word	0xffffffff


	//   ....[48]....
        /*03a4*/ 	.word	0xffffffff


	//   ....[49]....
        /*03a8*/ 	.word	0xffffffff


	//   ....[50]....
        /*03ac*/ 	.word	0xffffffff


	//   ....[51]....
        /*03b0*/ 	.word	0xffffffff


	//   ....[52]....
        /*03b4*/ 	.word	0xffffffff


	//   ....[53]....
        /*03b8*/ 	.word	0xffffffff


	//   ....[54]....
        /*03bc*/ 	.word	0xffffffff


	//   ....[55]....
        /*03c0*/ 	.word	0xffffffff


	//   ....[56]....
        /*03c4*/ 	.word	0xffffffff


	//   ....[57]....
        /*03c8*/ 	.word	0xffffffff


	//   ....[58]....
        /*03cc*/ 	.word	0xffffffff


	//   ....[59]....
        /*03d0*/ 	.word	0xffffffff


	//   ....[60]....
        /*03d4*/ 	.word	0xffffffff


	//   ....[61]....
        /*03d8*/ 	.word	0xffffffff


	//   ....[62]....
        /*03dc*/ 	.word	0xffffffff


	//   ....[63]....
        /*03e0*/ 	.word	0xffffffff


	//   ....[64]....
        /*03e4*/ 	.word	0xffffffff


	//   ....[65]....
        /*03e8*/ 	.word	0xffffffff


	//   ....[66]....
        /*03ec*/ 	.word	0xffffffff


	//   ....[67]....
        /*03f0*/ 	.word	0xffffffff


	//   ....[68]....
        /*03f4*/ 	.word	0xffffffff


	//   ....[69]....
        /*03f8*/ 	.word	0xffffffff


	//   ....[70]....
        /*03fc*/ 	.word	0xffffffff


	//   ....[71]....
        /*0400*/ 	.word	0xffffffff


	//   ....[72]....
        /*0404*/ 	.word	0xffffffff


	//   ....[73]....
        /*0408*/ 	.word	0xffffffff


	//   ....[74]....
        /*040c*/ 	.word	0xffffffff


	//   ....[75]....
        /*0410*/ 	.word	0xffffffff


	//   ....[76]....
        /*0414*/ 	.word	0xffffffff


	//   ....[77]....
        /*0418*/ 	.word	0xffffffff


	//   ....[78]....
        /*041c*/ 	.word	0xffffffff


	//   ....[79]....
        /*0420*/ 	.word	0xffffffff


	//   ....[80]....
        /*0424*/ 	.word	0xffffffff


	//   ....[81]....
        /*0428*/ 	.word	0xffffffff


	//   ....[82]....
        /*042c*/ 	.word	0xffffffff


	//   ....[83]....
        /*0430*/ 	.word	0xffffffff


	//   ....[84]....
        /*0434*/ 	.word	0xffffffff


	//   ....[85]....
        /*0438*/ 	.word	0xffffffff


	//   ....[86]....
        /*043c*/ 	.word	0xffffffff


	//   ....[87]....
        /*0440*/ 	.word	0xffffffff


	//   ....[88]....
        /*0444*/ 	.word	0xffffffff


	//   ....[89]....
        /*0448*/ 	.word	0xffffffff


	//   ....[90]....
        /*044c*/ 	.word	0xffffffff


	//   ....[91]....
        /*0450*/ 	.word	0xffffffff


	//   ....[92]....
        /*0454*/ 	.word	0xffffffff


	//   ....[93]....
        /*0458*/ 	.word	0xffffffff


	//   ....[94]....
        /*045c*/ 	.word	0xffffffff


	//   ....[95]....
        /*0460*/ 	.word	0xffffffff


	//   ....[96]....
        /*0464*/ 	.word	0xffffffff


	//   ....[97]....
        /*0468*/ 	.word	0xffffffff


	//   ....[98]....
        /*046c*/ 	.word	0xffffffff


	//   ....[99]....
        /*0470*/ 	.word	0xffffffff


	//   ....[100]....
        /*0474*/ 	.word	0xffffffff


	//   ....[101]....
        /*0478*/ 	.word	0xffffffff


	//   ....[102]....
        /*047c*/ 	.word	0xffffffff


	//   ....[103]....
        /*0480*/ 	.word	0xffffffff


	//   ....[104]....
        /*0484*/ 	.word	0xffffffff


	//   ....[105]....
        /*0488*/ 	.word	0xffffffff


	//   ....[106]....
        /*048c*/ 	.word	0xffffffff


	//   ....[107]....
        /*0490*/ 	.word	0xffffffff


	//   ....[108]....
        /*0494*/ 	.word	0xffffffff


	//   ....[109]....
        /*0498*/ 	.word	0xffffffff


	//   ....[110]....
        /*049c*/ 	.word	0xffffffff


	//   ....[111]....
        /*04a0*/ 	.word	0xffffffff


	//   ....[112]....
        /*04a4*/ 	.word	0xffffffff


	//   ....[113]....
        /*04a8*/ 	.word	0xffffffff


	//   ....[114]....
        /*04ac*/ 	.word	0xffffffff


	//   ....[115]....
        /*04b0*/ 	.word	0xffffffff


	//   ....[116]....
        /*04b4*/ 	.word	0xffffffff


	//   ....[117]....
        /*04b8*/ 	.word	0xffffffff


	//   ....[118]....
        /*04bc*/ 	.word	0xffffffff


	//   ....[119]....
        /*04c0*/ 	.word	0xffffffff


	//   ....[120]....
        /*04c4*/ 	.word	0xffffffff


	//   ....[121]....
        /*04c8*/ 	.word	0xffffffff


	//   ....[122]....
        /*04cc*/ 	.word	0xffffffff


	//   ....[123]....
        /*04d0*/ 	.word	0xffffffff


	//   ....[124]....
        /*04d4*/ 	.word	0xffffffff


	//   ....[125]....
        /*04d8*/ 	.word	0xffffffff


	//   ....[126]....
        /*04dc*/ 	.word	0xffffffff


	//   ....[127]....
        /*04e0*/ 	.word	0xffffffff


	//   ....[128]....
        /*04e4*/ 	.word	0xffffffff


	//   ....[129]....
        /*04e8*/ 	.word	0xffffffff


	//   ....[130]....
        /*04ec*/ 	.word	0xffffffff


	//   ....[131]....
        /*04f0*/ 	.word	0xffffffff


	//   ....[132]....
        /*04f4*/ 	.word	0xffffffff


	//   ....[133]....
        /*04f8*/ 	.word	0xffffffff


	//   ....[134]....
        /*04fc*/ 	.word	0xffffffff


	//   ....[135]....
        /*0500*/ 	.word	0xffffffff


	//   ....[136]....
        /*0504*/ 	.word	0xffffffff


	//   ....[137]....
        /*0508*/ 	.word	0xffffffff


	//   ....[138]....
        /*050c*/ 	.word	0xffffffff


	//   ....[139]....
        /*0510*/ 	.word	0xffffffff


	//   ....[140]....
        /*0514*/ 	.word	0xffffffff


	//   ....[141]....
        /*0518*/ 	.word	0xffffffff


	//   ....[142]....
        /*051c*/ 	.word	0xffffffff


	//   ....[143]....
        /*0520*/ 	.word	0xffffffff


	//   ....[144]....
        /*0524*/ 	.word	0xffffffff


	//   ....[145]....
        /*0528*/ 	.word	0xffffffff


	//   ....[146]....
        /*052c*/ 	.word	0xffffffff


	//   ....[147]....
        /*0530*/ 	.word	0xffffffff


	//   ....[148]....
        /*0534*/ 	.word	0xffffffff


	//   ....[149]....
        /*0538*/ 	.word	0xffffffff


	//   ....[150]....
        /*053c*/ 	.word	0xffffffff


	//   ....[151]....
        /*0540*/ 	.word	0xffffffff


	//   ....[152]....
        /*0544*/ 	.word	0xffffffff


	//   ....[153]....
        /*0548*/ 	.word	0xffffffff


	//   ....[154]....
        /*054c*/ 	.word	0xffffffff


	//   ....[155]....
        /*0550*/ 	.word	0xffffffff


	//   ....[156]....
        /*0554*/ 	.word	0xffffffff


	//   ....[157]....
        /*0558*/ 	.word	0xffffffff


	//   ....[158]....
        /*055c*/ 	.word	0xffffffff


	//   ....[159]....
        /*0560*/ 	.word	0xffffffff


	//   ....[160]....
        /*0564*/ 	.word	0xffffffff


	//   ....[161]....
        /*0568*/ 	.word	0xffffffff


	//   ....[162]....
        /*056c*/ 	.word	0xffffffff


	//   ....[163]....
        /*0570*/ 	.word	0x0500000f


	//   ....[164]....
        /*0574*/ 	.word	0x0500000f


	//   ....[165]....
        /*0578*/ 	.word	0x0500000f


	//   ....[166]....
        /*057c*/ 	.word	0x0500000f


	//   ....[167]....
        /*0580*/ 	.word	0x0500000f


	//   ....[168]....
        /*0584*/ 	.word	0x0500000f


	//   ....[169]....
        /*0588*/ 	.word	0x0500000f


	//   ....[170]....
        /*058c*/ 	.word	0x0500000f


	//   ....[171]....
        /*0590*/ 	.word	0x0500000f


	//   ....[172]....
        /*0594*/ 	.word	0x0500000f


	//   ....[173]....
        /*0598*/ 	.word	0x0500000f


	//   ....[174]....
        /*059c*/ 	.word	0x0500000f


	//   ....[175]....
        /*05a0*/ 	.word	0x0500000f


	//   ....[176]....
        /*05a4*/ 	.word	0x0500000f


	//   ....[177]....
        /*05a8*/ 	.word	0x0500000f


	//   ....[178]....
        /*05ac*/ 	.word	0x0500000f


	//   ....[179]....
        /*05b0*/ 	.word	0x0500000f


	//   ....[180]....
        /*05b4*/ 	.word	0x0500000f


	//   ....[181]....
        /*05b8*/ 	.word	0x0500000f


	//   ....[182]....
        /*05bc*/ 	.word	0x0500000f


	//   ....[183]....
        /*05c0*/ 	.word	0x0500000f


	//   ....[184]....
        /*05c4*/ 	.word	0x0500000f


	//   ....[185]....
        /*05c8*/ 	.word	0x0500000f


	//   ....[186]....
        /*05cc*/ 	.word	0x0500000f


	//   ....[187]....
        /*05d0*/ 	.word	0x0500000f


	//   ....[188]....
        /*05d4*/ 	.word	0x0500000f


	//   ....[189]....
        /*05d8*/ 	.word	0x0500000f


	//   ....[190]....
        /*05dc*/ 	.word	0x0500000f


	//   ....[191]....
        /*05e0*/ 	.word	0x0500000f


	//   ....[192]....
        /*05e4*/ 	.word	0x0500000f


	//   ....[193]....
        /*05e8*/ 	.word	0x0500000f


	//   ....[194]....
        /*05ec*/ 	.word	0x0500000f


	//   ....[195]....
        /*05f0*/ 	.word	0x0500000f


	//   ....[196]....
        /*05f4*/ 	.word	0x0500000f


	//   ....[197]....
        /*05f8*/ 	.word	0x0500000f


	//   ....[198]....
        /*05fc*/ 	.word	0x0500000f


	//   ....[199]....
        /*0600*/ 	.word	0x0500000f


	//   ....[200]....
        /*0604*/ 	.word	0x0500000f


	//   ....[201]....
        /*0608*/ 	.word	0x0500000f


	//   ....[202]....
        /*060c*/ 	.word	0x0500000f


	//   ....[203]....
        /*0610*/ 	.word	0x0500000f


	//   ....[204]....
        /*0614*/ 	.word	0x0500000f


	//   ....[205]....
        /*0618*/ 	.word	0x0500000f


	//   ....[206]....
        /*061c*/ 	.word	0x0500000f


	//   ....[207]....
        /*0620*/ 	.word	0x0500000f


	//   ....[208]....
        /*0624*/ 	.word	0x0500000f


	//   ....[209]....
        /*0628*/ 	.word	0x0500000f


	//   ....[210]....
        /*062c*/ 	.word	0x0500000f


	//   ....[211]....
        /*0630*/ 	.word	0x0500000f


	//   ....[212]....
        /*0634*/ 	.word	0x0500000f


	//   ....[213]....
        /*0638*/ 	.word	0x0500000f


	//   ....[214]....
        /*063c*/ 	.word	0x0500000f


	//   ....[215]....
        /*0640*/ 	.word	0x0500000f


	//   ....[216]....
        /*0644*/ 	.word	0x0500000f


	//   ....[217]....
        /*0648*/ 	.word	0x0500000f


	//   ....[218]....
        /*064c*/ 	.word	0x0500000f


	//   ....[219]....
        /*0650*/ 	.word	0x0500000f


	//   ....[220]....
        /*0654*/ 	.word	0x0500000f


	//   ....[221]....
        /*0658*/ 	.word	0x0500000f


	//   ....[222]....
        /*065c*/ 	.word	0x0500000f


	//   ....[223]....
        /*0660*/ 	.word	0x0500000f


	//   ....[224]....
        /*0664*/ 	.word	0x0500000f


	//   ....[225]....
        /*0668*/ 	.word	0x0500000f


	//   ....[226]....
        /*066c*/ 	.word	0x0500000f


	//   ....[227]....
        /*0670*/ 	.word	0x0500000f


	//   ....[228]....
        /*0674*/ 	.word	0x0500000f


	//   ....[229]....
        /*0678*/ 	.word	0x0500000f


	//   ....[230]....
        /*067c*/ 	.word	0x0500000f


	//   ....[231]....
        /*0680*/ 	.word	0x0500000f


	//   ....[232]....
        /*0684*/ 	.word	0x0500000f


	//   ....[233]....
        /*0688*/ 	.word	0x0500000f


	//   ....[234]....
        /*068c*/ 	.word	0x0500000f


	//   ....[235]....
        /*0690*/ 	.word	0x0500000f


	//   ....[236]....
        /*0694*/ 	.word	0x0500000f


	//   ....[237]....
        /*0698*/ 	.word	0x0500000f


	//   ....[238]....
        /*069c*/ 	.word	0x0500000f


	//   ....[239]....
        /*06a0*/ 	.word	0x0500000f


	//   ....[240]....
        /*06a4*/ 	.word	0x0500000f


	//   ....[241]....
        /*06a8*/ 	.word	0x0500000f


	//   ....[242]....
        /*06ac*/ 	.word	0x0500000f


	//   ....[243]....
        /*06b0*/ 	.word	0x0500000f


	//   ....[244]....
        /*06b4*/ 	.word	0x0500000f


	//   ....[245]....
        /*06b8*/ 	.word	0x0500000f


	//   ....[246]....
        /*06bc*/ 	.word	0x0500000f


	//   ....[247]....
        /*06c0*/ 	.word	0x0500000f


	//   ....[248]....
        /*06c4*/ 	.word	0x0500000f


	//   ....[249]....
        /*06c8*/ 	.word	0x0500000f


	//   ....[250]....
        /*06cc*/ 	.word	0x0500000f


	//   ....[251]....
        /*06d0*/ 	.word	0x0500000f


	//   ....[252]....
        /*06d4*/ 	.word	0x0500000f


	//   ....[253]....
        /*06d8*/ 	.word	0x0500000f


	//   ....[254]....
        /*06dc*/ 	.word	0x0500000f


	//   ....[255]....
        /*06e0*/ 	.word	0x0500000f


	//   ....[0]....
        /*06e4*/ 	.word	0x0500000f


	//   ....[1]....
        /*06e8*/ 	.word	0x0500000f


	//   ....[2]....
        /*06ec*/ 	.word	0x0500000f


	//   ....[3]....
        /*06f0*/ 	.word	0x0500000f


	//   ....[4]....
        /*06f4*/ 	.word	0x0500000f


	//   ....[5]....
        /*06f8*/ 	.word	0x0500000f


	//   ....[6]....
        /*06fc*/ 	.word	0x0500000f


	//   ....[7]....
        /*0700*/ 	.word	0x0500000f


	//   ....[8]....
        /*0704*/ 	.word	0x0500000f


	//   ....[9]....
        /*0708*/ 	.word	0x0500000f


	//   ....[10]....
        /*070c*/ 	.word	0x0500000f


	//----- nvinfo : EIATTR_COOP_GROUP_INSTR_OFFSETS
	.align		4
.L_390:
        /*0710*/ 	.byte	0x04, 0x28
        /*0712*/ 	.short	(.L_392 - .L_391)


	//   ....[0]....
.L_391:
        /*0714*/ 	.word	0x00000060


	//   ....[1]....
        /*0718*/ 	.word	0x00000140


	//   ....[2]....
        /*071c*/ 	.word	0x00000190


	//   ....[3]....
        /*0720*/ 	.word	0x000003c0


	//   ....[4]....
        /*0724*/ 	.word	0x00000520


	//   ....[5]....
        /*0728*/ 	.word	0x00000640


	//   ....[6]....
        /*072c*/ 	.word	0x000007a0


	//   ....[7]....
        /*0730*/ 	.word	0x00003720


	//   ....[8]....
        /*0734*/ 	.word	0x00003730


	//   ....[9]....
        /*0738*/ 	.word	0x00004d30


	//   ....[10]....
        /*073c*/ 	.word	0x00004d40


	//   ....[11]....
        /*0740*/ 	.word	0x00006d40


	//   ....[12]....
        /*0744*/ 	.word	0x00006d50


	//   ....[13]....
        /*0748*/ 	.word	0x00008510


	//   ....[14]....
        /*074c*/ 	.word	0x00008520


	//   ....[15]....
        /*0750*/ 	.word	0x00009da0


	//   ....[16]....
        /*0754*/ 	.word	0x00009db0


	//   ....[17]....
        /*0758*/ 	.word	0x0000a040


	//   ....[18]....
        /*075c*/ 	.word	0x0000a050


	//   ....[19]....
        /*0760*/ 	.word	0x0000a5b0


	//   ....[20]....
        /*0764*/ 	.word	0x0000a5c0


	//   ....[21]....
        /*0768*/ 	.word	0x0000a740


	//   ....[22]....
        /*076c*/ 	.word	0x0000a760


	//   ....[23]....
        /*0770*/ 	.word	0x0000ace0


	//   ....[24]....
        /*0774*/ 	.word	0x0000b280


	//   ....[25]....
        /*0778*/ 	.word	0x0000b290


	//   ....[26]....
        /*077c*/ 	.word	0x0000b2a0


	//   ....[27]....
        /*0780*/ 	.word	0x0000b2b0


	//   ....[28]....
        /*0784*/ 	.word	0x0000dcf0


	//   ....[29]....
        /*0788*/ 	.word	0x0000dd00


	//   ....[30]....
        /*078c*/ 	.word	0x0000dd10


	//   ....[31]....
        /*0790*/ 	.word	0x0000dd20


	//   ....[32]....
        /*0794*/ 	.word	0x000120c0


	//   ....[33]....
        /*0798*/ 	.word	0x00012150


	//   ....[34]....
        /*079c*/ 	.word	0x00012460


	//   ....[35]....
        /*07a0*/ 	.word	0x000124e0


	//   ....[36]....
        /*07a4*/ 	.word	0x00014b90


	//   ....[37]....
        /*07a8*/ 	.word	0x00014bb0


	//   ....[38]....
        /*07ac*/ 	.word	0x00014bd0


	//   ....[39]....
        /*07b0*/ 	.word	0x00014bf0


	//   ....[40]....
        /*07b4*/ 	.word	0x00015d80


	//   ....[41]....
        /*07b8*/ 	.word	0x00015fa0


	//   ....[42]....
        /*07bc*/ 	.word	0x00015fd0


	//   ....[43]....
        /*07c0*/ 	.word	0x00016090


	//   ....[44]....
        /*07c4*/ 	.word	0x000170e0


	//   ....[45]....
        /*07c8*/ 	.word	0x00017120


	//   ....[46]....
        /*07cc*/ 	.word	0x00017160


	//   ....[47]....
        /*07d0*/ 	.word	0x00017190


	//   ....[48]....
        /*07d4*/ 	.word	0x00017710


	//   ....[49]....
        /*07d8*/ 	.word	0x00017760


	//   ....[50]....
        /*07dc*/ 	.word	0x00017820


	//   ....[51]....
        /*07e0*/ 	.word	0x00017840


	//   ....[52]....
        /*07e4*/ 	.word	0x00017900


	//   ....[53]....
        /*07e8*/ 	.word	0x00017920


	//   ....[54]....
        /*07ec*/ 	.word	0x000179f0


	//   ....[55]....
        /*07f0*/ 	.word	0x00017a10


	//   ....[56]....
        /*07f4*/ 	.word	0x00018270


	//   ....[57]....
        /*07f8*/ 	.word	0x00018280


	//   ....[58]....
        /*07fc*/ 	.word	0x00018340


	//   ....[59]....
        /*0800*/ 	.word	0x00018360


	//   ....[60]....
        /*0804*/ 	.word	0x00018420


	//   ....[61]....
        /*0808*/ 	.word	0x00018440


	//   ....[62]....
        /*080c*/ 	.word	0x00018510


	//   ....[63]....
        /*0810*/ 	.word	0x00018530


	//   ....[64]....
        /*0814*/ 	.word	0x00018680


	//   ....[65]....
        /*0818*/ 	.word	0x00018830


	//   ....[66]....
        /*081c*/ 	.word	0x00018860


	//   ....[67]....
        /*0820*/ 	.word	0x00018890


	//   ....[68]....
        /*0824*/ 	.word	0x000188c0


	//   ....[69]....
        /*0828*/ 	.word	0x000188f0


	//   ....[70]....
        /*082c*/ 	.word	0x00018920


	//   ....[71]....
        /*0830*/ 	.word	0x00018a90


	//   ....[72]....
        /*0834*/ 	.word	0x00018ac0


	//   ....[73]....
        /*0838*/ 	.word	0x00018af0


	//   ....[74]....
        /*083c*/ 	.word	0x00018b20


	//   ....[75]....
        /*0840*/ 	.word	0x00018b50


	//   ....[76]....
        /*0844*/ 	.word	0x00018b80


	//   ....[77]....
        /*0848*/ 	.word	0x00018c10


	//   ....[78]....
        /*084c*/ 	.word	0x00018c40


	//   ....[79]....
        /*0850*/ 	.word	0x00018cc0


	//   ....[80]....
        /*0854*/ 	.word	0x000197e0


	//   ....[81]....
        /*0858*/ 	.word	0x0001b720


	//   ....[82]....
        /*085c*/ 	.word	0x0001b740


	//   ....[83]....
        /*0860*/ 	.word	0x0001b7f0


	//   ....[84]....
        /*0864*/ 	.word	0x0001b810


	//   ....[85]....
        /*0868*/ 	.word	0x0001b8b0


	//   ....[86]....
        /*086c*/ 	.word	0x0001b8d0


	//   ....[87]....
        /*0870*/ 	.word	0x0001b970


	//   ....[88]....
        /*0874*/ 	.word	0x0001b990


	//   ....[89]....
        /*0878*/ 	.word	0x0001ba30


	//   ....[90]....
        /*087c*/ 	.word	0x0001ba50


	//   ....[91]....
        /*0880*/ 	.word	0x0001ba60


	//   ....[92]....
        /*0884*/ 	.word	0x0001baf0


	//   ....[93]....
        /*0888*/ 	.word	0x0001c2b0


	//   ....[94]....
        /*088c*/ 	.word	0x0001c2e0


	//   ....[95]....
        /*0890*/ 	.word	0x0001c300


	//   ....[96]....
        /*0894*/ 	.word	0x0001c390


	//   ....[97]....
        /*0898*/ 	.word	0x0001c3a0


	//   ....[98]....
        /*089c*/ 	.word	0x0001c440


	//   ....[99]....
        /*08a0*/ 	.word	0x0001c450


	//   ....[100]....
        /*08a4*/ 	.word	0x0001c4f0


	//   ....[101]....
        /*08a8*/ 	.word	0x0001c500


	//   ....[102]....
        /*08ac*/ 	.word	0x0001c5a0


	//   ....[103]....
        /*08b0*/ 	.word	0x0001c5b0


	//   ....[104]....
        /*08b4*/ 	.word	0x0001c650


	//   ....[105]....
        /*08b8*/ 	.word	0x0001c660


	//   ....[106]....
        /*08bc*/ 	.word	0x0001c700


	//   ....[107]....
        /*08c0*/ 	.word	0x0001c710


	//   ....[108]....
        /*08c4*/ 	.word	0x0001c720


	//   ....[109]....
        /*08c8*/ 	.word	0x0001cf00


	//   ....[110]....
        /*08cc*/ 	.word	0x0001cf10


	//   ....[111]....
        /*08d0*/ 	.word	0x0001cf20


	//   ....[112]....
        /*08d4*/ 	.word	0x0001cfb0


	//   ....[113]....
        /*08d8*/ 	.word	0x0001cfc0


	//   ....[114]....
        /*08dc*/ 	.word	0x0001d020


	//   ....[115]....
        /*08e0*/ 	.word	0x0001d050


	//   ....[116]....
        /*08e4*/ 	.word	0x0001d090


	//   ....[117]....
        /*08e8*/ 	.word	0x0001d0c0


	//   ....[118]....
        /*08ec*/ 	.word	0x0001d100


	//   ....[119]....
        /*08f0*/ 	.word	0x0001d130


	//   ....[120]....
        /*08f4*/ 	.word	0x0001d170


	//   ....[121]....
        /*08f8*/ 	.word	0x0001d3f0


	//   ....[122]....
        /*08fc*/ 	.word	0x0001d410


	//   ....[123]....
        /*0900*/ 	.word	0x0001d4a0


	//   ....[124]....
        /*0904*/ 	.word	0x0001d4b0


	//   ....[125]....
        /*0908*/ 	.word	0x0001d520


	//   ....[126]....
        /*090c*/ 	.word	0x0001d530


	//   ....[127]....
        /*0910*/ 	.word	0x0001d5a0


	//   ....[128]....
        /*0914*/ 	.word	0x0001d5b0


	//   ....[129]....
        /*0918*/ 	.word	0x0001d620


	//   ....[130]....
        /*091c*/ 	.word	0x0001d630


	//   ....[131]....
        /*0920*/ 	.word	0x0001d640


	//   ....[132]....
        /*0924*/ 	.word	0x0001d6b0


	//   ....[133]....
        /*0928*/ 	.word	0x0001dc40


	//   ....[134]....
        /*092c*/ 	.word	0x0001dc70


	//   ....[135]....
        /*0930*/ 	.word	0x0001dc90


	//   ....[136]....
        /*0934*/ 	.word	0x0001dca0


	//   ....[137]....
        /*0938*/ 	.word	0x0001dce0


	//   ....[138]....
        /*093c*/ 	.word	0x0001dd00


	//   ....[139]....
        /*0940*/ 	.word	0x0001dd70


	//   ....[140]....
        /*0944*/ 	.word	0x0001dd90


	//   ....[141]....
        /*0948*/ 	.word	0x0001ddf0


	//   ....[142]....
        /*094c*/ 	.word	0x0001de10


	//   ....[143]....
        /*0950*/ 	.word	0x0001de60


	//   ....[144]....
        /*0954*/ 	.word	0x0001de80


	//   ....[145]....
        /*0958*/ 	.word	0x0001e260


	//   ....[146]....
        /*095c*/ 	.word	0x0001e2c0


	//   ....[147]....
        /*0960*/ 	.word	0x0001e2f0


	//   ....[148]....
        /*0964*/ 	.word	0x0001e300


	//   ....[149]....
        /*0968*/ 	.word	0x0001e330


	//   ....[150]....
        /*096c*/ 	.word	0x0001e360


	//   ....[151]....
        /*0970*/ 	.word	0x0001e390


	//   ....[152]....
        /*0974*/ 	.word	0x0001e3c0


	//   ....[153]....
        /*0978*/ 	.word	0x0001e540


	//   ....[154]....
        /*097c*/ 	.word	0x0001e570


	//   ....[155]....
        /*0980*/ 	.word	0x0001e5a0


	//   ....[156]....
        /*0984*/ 	.word	0x0001e5d0


	//   ....[157]....
        /*0988*/ 	.word	0x0001e600


	//   ....[158]....
        /*098c*/ 	.word	0x0001e630


	//   ....[159]....
        /*0990*/ 	.word	0x0001e6f0


	//   ....[160]....
        /*0994*/ 	.word	0x0001e710


	//   ....[161]....
        /*0998*/ 	.word	0x0001e780


	//   ....[162]....
        /*099c*/ 	.word	0x0001ebf0


	//   ....[163]....
        /*09a0*/ 	.word	0x0001ef30


	//   ....[164]....
        /*09a4*/ 	.word	0x0001efc0


	//   ....[165]....
        /*09a8*/ 	.word	0x0001f060


	//   ....[166]....
        /*09ac*/ 	.word	0x0001f0f0


	//   ....[167]....
        /*09b0*/ 	.word	0x0001f1e0


	//   ....[168]....
        /*09b4*/ 	.word	0x0001f270


	//   ....[169]....
        /*09b8*/ 	.word	0x0001f310


	//   ....[170]....
        /*09bc*/ 	.word	0x0001f3a0


	//   ....[171]....
        /*09c0*/ 	.word	0x0001f490


	//   ....[172]....
        /*09c4*/ 	.word	0x0001f520


	//   ....[173]....
        /*09c8*/ 	.word	0x0001f5c0


	//   ....[174]....
        /*09cc*/ 	.word	0x0001f650


	//   ....[175]....
        /*09d0*/ 	.word	0x0001f740


	//   ....[176]....
        /*09d4*/ 	.word	0x0001f7d0


	//   ....[177]....
        /*09d8*/ 	.word	0x0001f820


	//   ....[178]....
        /*09dc*/ 	.word	0x0001f870


	//   ....[179]....
        /*09e0*/ 	.word	0x0001f950


	//   ....[180]....
        /*09e4*/ 	.word	0x0001f9e0


	//   ....[181]....
        /*09e8*/ 	.word	0x0001fa30


	//   ....[182]....
        /*09ec*/ 	.word	0x0001fa80


	//   ....[183]....
        /*09f0*/ 	.word	0x0001fce0


	//   ....[184]....
        /*09f4*/ 	.word	0x0001ffc0


	//   ....[185]....
        /*09f8*/ 	.word	0x000200b0


	//   ....[186]....
        /*09fc*/ 	.word	0x00020150


	//   ....[187]....
        /*0a00*/ 	.word	0x000201b0


	//   ....[188]....
        /*0a04*/ 	.word	0x000202c0


	//   ....[189]....
        /*0a08*/ 	.word	0x00020330


	//   ....[190]....
        /*0a0c*/ 	.word	0x00020440


	//   ....[191]....
        /*0a10*/ 	.word	0x000204b0


	//   ....[192]....
        /*0a14*/ 	.word	0x000205c0


	//   ....[193]....
        /*0a18*/ 	.word	0x00020630


	//   ....[194]....
        /*0a1c*/ 	.word	0x00020740


	//   ....[195]....
        /*0a20*/ 	.word	0x000207b0


	//   ....[196]....
        /*0a24*/ 	.word	0x00020890


	//   ....[197]....
        /*0a28*/ 	.word	0x00020990


	//   ....[198]....
        /*0a2c*/ 	.word	0x000209f0


	//   ....[199]....
        /*0a30*/ 	.word	0x00020a50


	//   ....[200]....
        /*0a34*/ 	.word	0x00020b50


	//   ....[201]....
        /*0a38*/ 	.word	0x00020bb0


	//   ....[202]....
        /*0a3c*/ 	.word	0x00020cc0


	//   ....[203]....
        /*0a40*/ 	.word	0x00020d20


	//   ....[204]....
        /*0a44*/ 	.word	0x00020e30


	//   ....[205]....
        /*0a48*/ 	.word	0x00020e90


	//   ....[206]....
        /*0a4c*/ 	.word	0x00020fa0


	//   ....[207]....
        /*0a50*/ 	.word	0x00021000


	//   ....[208]....
        /*0a54*/ 	.word	0x00021110


	//   ....[209]....
        /*0a58*/ 	.word	0x00021170


	//   ....[210]....
        /*0a5c*/ 	.word	0x00021280


	//   ....[211]....
        /*0a60*/ 	.word	0x000212e0


	//   ....[212]....
        /*0a64*/ 	.word	0x000213d0


	//   ....[213]....
        /*0a68*/ 	.word	0x00021500


	//   ....[214]....
        /*0a6c*/ 	.word	0x000215b0


	//   ....[215]....
        /*0a70*/ 	.word	0x00021620


	//   ....[216]....
        /*0a74*/ 	.word	0x00021710


	//   ....[217]....
        /*0a78*/ 	.word	0x00021770


	//   ....[218]....
        /*0a7c*/ 	.word	0x00021840


	//   ....[219]....
        /*0a80*/ 	.word	0x000218a0


	//   ....[220]....
        /*0a84*/ 	.word	0x00021970


	//   ....[221]....
        /*0a88*/ 	.word	0x000219d0


	//   ....[222]....
        /*0a8c*/ 	.word	0x00021aa0


	//   ....[223]....
        /*0a90*/ 	.word	0x00021b00


	//   ....[224]....
        /*0a94*/ 	.word	0x00021bd0


	//   ....[225]....
        /*0a98*/ 	.word	0x00021cc0


	//   ....[226]....
        /*0a9c*/ 	.word	0x00021d60


	//   ....[227]....
        /*0aa0*/ 	.word	0x00021dc0


	//   ....[228]....
        /*0aa4*/ 	.word	0x00021eb0


	//   ....[229]....
        /*0aa8*/ 	.word	0x00021f10


	//   ....[230]....
        /*0aac*/ 	.word	0x00021ff0


	//   ....[231]....
        /*0ab0*/ 	.word	0x00022050


	//   ....[232]....
        /*0ab4*/ 	.word	0x00022130


	//   ....[233]....
        /*0ab8*/ 	.word	0x00022190


	//   ....[234]....
        /*0abc*/ 	.word	0x00022270


	//   ....[235]....
        /*0ac0*/ 	.word	0x000222d0


	//   ....[236]....
        /*0ac4*/ 	.word	0x000223a0


	//   ....[237]....
        /*0ac8*/ 	.word	0x000224d0


	//   ....[238]....
        /*0acc*/ 	.word	0x000225a0


	//   ....[239]....
        /*0ad0*/ 	.word	0x00022660


	//   ....[240]....
        /*0ad4*/ 	.word	0x00022730


	//   ....[241]....
        /*0ad8*/ 	.word	0x00022790


	//   ....[242]....
        /*0adc*/ 	.word	0x00022860


	//   ....[243]....
        /*0ae0*/ 	.word	0x000228c0


	//   ....[244]....
        /*0ae4*/ 	.word	0x000229a0


	//   ....[245]....
        /*0ae8*/ 	.word	0x00022a00


	//   ....[246]....
        /*0aec*/ 	.word	0x00022ad0


	//   ....[247]....
        /*0af0*/ 	.word	0x00022b30


	//   ....[248]....
        /*0af4*/ 	.word	0x00022bf0


	//   ....[249]....
        /*0af8*/ 	.word	0x00022c80


	//   ....[250]....
        /*0afc*/ 	.word	0x00022d20


	//   ....[251]....
        /*0b00*/ 	.word	0x00022e40


	//   ....[252]....
        /*0b04*/ 	.word	0x00022eb0


	//   ....[253]....
        /*0b08*/ 	.word	0x00022f20


	//   ....[254]....
        /*0b0c*/ 	.word	0x00022f90


	//   ....[255]....
        /*0b10*/ 	.word	0x00023000


	//   ....[0]....
        /*0b14*/ 	.word	0x00023080


	//   ....[1]....
        /*0b18*/ 	.word	0x00023110


	//   ....[2]....
        /*0b1c*/ 	.word	0x000231a0


	//   ....[3]....
        /*0b20*/ 	.word	0x00023210


	//   ....[4]....
        /*0b24*/ 	.word	0x00023280


	//   ....[5]....
        /*0b28*/ 	.word	0x000232f0


	//   ....[6]....
        /*0b2c*/ 	.word	0x00023370


	//   ....[7]....
        /*0b30*/ 	.word	0x000233e0


	//   ....[8]....
        /*0b34*/ 	.word	0x00023480


	//   ....[9]....
        /*0b38*/ 	.word	0x00023510


	//   ....[10]....
        /*0b3c*/ 	.word	0x00023630


	//----- nvinfo : EIATTR_REG_RECONFIG
	.align		4
.L_392:
        /*0b40*/ 	.byte	0x01, 0x54
	.zero		2


	//----- nvinfo : EIATTR_SYSCALL_OFFSETS
	.align		4
        /*0b44*/ 	.byte	0x04, 0x46
        /*0b46*/ 	.short	(.L_394 - .L_393)


	//   ....[0]....
.L_393:
        /*0b48*/ 	.word	0x00001b00


	//   ....[1]....
        /*0b4c*/ 	.word	0x00001c50


	//   ....[2]....
        /*0b50*/ 	.word	0x0000ae80


	//   ....[3]....
        /*0b54*/ 	.word	0x0000b200


	//   ....[4]....
        /*0b58*/ 	.word	0x0001ac50


	//   ....[5]....
        /*0b5c*/ 	.word	0x0001ada0


	//   ....[6]....
        /*0b60*/ 	.word	0x0001ae90


	//   ....[7]....
        /*0b64*/ 	.word	0x0001bea0


	//----- nvinfo : EIATTR_MBARRIER_INSTR_OFFSETS
	.align		4
.L_394:
        /*0b68*/ 	.byte	0x04, 0x39
        /*0b6a*/ 	.short	(.L_396 - .L_395)


	//   ....[0]....
.L_395:
        /*0b6c*/ 	.word	0x00000270
        /*0b70*/ 	.word	0x000000ff
        /*0b74*/ 	.word	0x0002a800
        /*0b78*/ 	.short	0x0100
        /*0b7a*/ 	.byte	0x08
	.zero		1


	//   ....[1]....
        /*0b7c*/ 	.word	0x00000280
        /*0b80*/ 	.word	0x000000ff
        /*0b84*/ 	.word	0x0002a820
        /*0b88*/ 	.short	0x0100
        /*0b8a*/ 	.byte	0x08
	.zero		1


	//   ....[2]....
        /*0b8c*/ 	.word	0x00000370
        /*0b90*/ 	.word	0x000000ff
        /*0b94*/ 	.word	0x0002a830
        /*0b98*/ 	.short	0x0100
        /*0b9a*/ 	.byte	0x08
	.zero		1


	//   ....[3]....
        /*0b9c*/ 	.word	0x00000380
        /*0ba0*/ 	.word	0x000000ff
        /*0ba4*/ 	.word	0x0002a840
        /*0ba8*/ 	.short	0x0100
        /*0baa*/ 	.byte	0x08
	.zero		1


	//   ....[4]....
        /*0bac*/ 	.word	0x00000390
        /*0bb0*/ 	.word	0x000000ff
        /*0bb4*/ 	.word	0x0002a838
        /*0bb8*/ 	.short	0x0100
        /*0bba*/ 	.byte	0x08
	.zero		1


	//   ....[5]....
        /*0bbc*/ 	.word	0x000003a0
        /*0bc0*/ 	.word	0x000000ff
        /*0bc4*/ 	.word	0x0002a848
        /*0bc8*/ 	.short	0x0100
        /*0bca*/ 	.byte	0x08
	.zero		1


	//   ....[6]....
        /*0bcc*/ 	.word	0x000004d0
        /*0bd0*/ 	.word	0x000000ff
        /*0bd4*/ 	.word	0x0002a850
        /*0bd8*/ 	.short	0x0100
        /*0bda*/ 	.byte	0x08
	.zero		1


	//   ....[7]....
        /*0bdc*/ 	.word	0x000004e0
        /*0be0*/ 	.word	0x000000ff
        /*0be4*/ 	.word	0x0002a860
        /*0be8*/ 	.short	0x0100
        /*0bea*/ 	.byte	0x08
	.zero		1


	//   ....[8]....
        /*0bec*/ 	.word	0x000004f0
        /*0bf0*/ 	.word	0x000000ff
        /*0bf4*/ 	.word	0x0002a858
        /*0bf8*/ 	.short	0x0100
        /*0bfa*/ 	.byte	0x08
	.zero		1


	//   ....[9]....
        /*0bfc*/ 	.word	0x00000500
        /*0c00*/ 	.word	0x000000ff
        /*0c04*/ 	.word	0x0002a868
        /*0c08*/ 	.short	0x0100
        /*0c0a*/ 	.byte	0x08
	.zero		1


	//   ....[10]....
        /*0c0c*/ 	.word	0x000005f0
        /*0c10*/ 	.word	0x000000ff
        /*0c14*/ 	.word	0x0002a870
        /*0c18*/ 	.short	0x0100
        /*0c1a*/ 	.byte	0x06
	.zero		1


	//   ....[11]....
        /*0c1c*/ 	.word	0x00000600
        /*0c20*/ 	.word	0x000000ff
        /*0c24*/ 	.word	0x0002a880
        /*0c28*/ 	.short	0x0100
        /*0c2a*/ 	.byte	0x06
	.zero		1


	//   ....[12]....
        /*0c2c*/ 	.word	0x00000610
        /*0c30*/ 	.word	0x000000ff
        /*0c34*/ 	.word	0x0002a878
        /*0c38*/ 	.short	0x0100
        /*0c3a*/ 	.byte	0x06
	.zero		1


	//   ....[13]....
        /*0c3c*/ 	.word	0x00000620
        /*0c40*/ 	.word	0x000000ff
        /*0c44*/ 	.word	0x0002a888
        /*0c48*/ 	.short	0x0100
        /*0c4a*/ 	.byte	0x06
	.zero		1


	//   ....[14]....
        /*0c4c*/ 	.word	0x00000750
        /*0c50*/ 	.word	0x000000ff
        /*0c54*/ 	.word	0x0002a890
        /*0c58*/ 	.short	0x0100
        /*0c5a*/ 	.byte	0x08
	.zero		1


	//   ....[15]....
        /*0c5c*/ 	.word	0x00000760
        /*0c60*/ 	.word	0x000000ff
        /*0c64*/ 	.word	0x0002a8a0
        /*0c68*/ 	.short	0x0100
        /*0c6a*/ 	.byte	0x08
	.zero		1


	//   ....[16]....
        /*0c6c*/ 	.word	0x00000770
        /*0c70*/ 	.word	0x000000ff
        /*0c74*/ 	.word	0x0002a898
        /*0c78*/ 	.short	0x0100
        /*0c7a*/ 	.byte	0x08
	.zero		1


	//   ....[17]....
        /*0c7c*/ 	.word	0x00000780
        /*0c80*/ 	.word	0x000000ff
        /*0c84*/ 	.word	0x0002a8a8
        /*0c88*/ 	.short	0x0100
        /*0c8a*/ 	.byte	0x08
	.zero		1


	//   ....[18]....
        /*0c8c*/ 	.word	0x000008b0
        /*0c90*/ 	.word	0x000000ff
        /*0c94*/ 	.word	0x0002a8b0
        /*0c98*/ 	.short	0x0100
        /*0c9a*/ 	.byte	0x08
	.zero		1


	//   ....[19]....
        /*0c9c*/ 	.word	0x000008c0
        /*0ca0*/ 	.word	0x000000ff
        /*0ca4*/ 	.word	0x0002a8c0
        /*0ca8*/ 	.short	0x0100
        /*0caa*/ 	.byte	0x08
	.zero		1


	//   ....[20]....
        /*0cac*/ 	.word	0x000008d0
        /*0cb0*/ 	.word	0x000000ff
        /*0cb4*/ 	.word	0x0002a8b8
        /*0cb8*/ 	.short	0x0100
        /*0cba*/ 	.byte	0x08
	.zero		1


	//   ....[21]....
        /*0cbc*/ 	.word	0x000008e0
        /*0cc0*/ 	.word	0x000000ff
        /*0cc4*/ 	.word	0x0002a8c8
        /*0cc8*/ 	.short	0x0100
        /*0cca*/ 	.byte	0x08
	.zero		1


	//   ....[22]....
        /*0ccc*/ 	.word	0x000036d0
        /*0cd0*/ 	.word	0x00000058
        /*0cd4*/ 	.word	0x0002a890
        /*0cd8*/ 	.short	0x010a
        /*0cda*/ 	.byte	0x3f
	.zero		1


	//   ....[23]....
        /*0cdc*/ 	.word	0x00006ce0
        /*0ce0*/ 	.word	0x00000058
        /*0ce4*/ 	.word	0x0002a890
        /*0ce8*/ 	.short	0x010a
        /*0cea*/ 	.byte	0x3f
	.zero		1


	//   ....[24]....
        /*0cec*/ 	.word	0x00009be0
        /*0cf0*/ 	.word	0x00000058
        /*0cf4*/ 	.word	0x0002a890
        /*0cf8*/ 	.short	0x010a
        /*0cfa*/ 	.byte	0x3f
	.zero		1


	//   ....[25]....
        /*0cfc*/ 	.word	0x0000a3a0
        /*0d00*/ 	.word	0x0000000b
        /*0d04*/ 	.word	0x00000000
        /*0d08*/ 	.short	0x0101
        /*0d0a*/ 	.byte	0x3f
	.zero		1


	//   ....[26]....
        /*0d0c*/ 	.word	0x0000a3e0
        /*0d10*/ 	.word	0x00000058
        /*0d14*/ 	.word	0x0002a8b0
        /*0d18*/ 	.short	0x010a
        /*0d1a*/ 	.byte	0x3f
	.zero		1


	//   ....[27]....
        /*0d1c*/ 	.word	0x0000a990
        /*0d20*/ 	.word	0x00000058
        /*0d24*/ 	.word	0x00000000
        /*0d28*/ 	.short	0x0101
        /*0d2a*/ 	.byte	0x3f
	.zero		1


	//   ....[28]....
        /*0d2c*/ 	.word	0x0000af00
        /*0d30*/ 	.word	0x00000002
        /*0d34*/ 	.word	0x0002a800
        /*0d38*/ 	.short	0x010a
        /*0d3a*/ 	.byte	0x3f
	.zero		1


	//   ....[29]....
        /*0d3c*/ 	.word	0x0000af50
        /*0d40*/ 	.word	0x00000002
        /*0d44*/ 	.word	0x0002a800
        /*0d48*/ 	.short	0x010a
        /*0d4a*/ 	.byte	0x3f
	.zero		1


	//   ....[30]....
        /*0d4c*/ 	.word	0x0000b930
        /*0d50*/ 	.word	0x00000002
        /*0d54*/ 	.word	0x0002a800
        /*0d58*/ 	.short	0x010a
        /*0d5a*/ 	.byte	0x3f
	.zero		1


	//   ....[31]....
        /*0d5c*/ 	.word	0x0000e270
        /*0d60*/ 	.word	0x00000002
        /*0d64*/ 	.word	0x0002a800
        /*0d68*/ 	.short	0x010a
        /*0d6a*/ 	.byte	0x3f
	.zero		1


	//   ....[32]....
        /*0d6c*/ 	.word	0x00010960
        /*0d70*/ 	.word	0x00000000
        /*0d74*/ 	.word	0x0002a830
        /*0d78*/ 	.short	0x010a
        /*0d7a*/ 	.byte	0x3f
	.zero		1


	//   ....[33]....
        /*0d7c*/ 	.word	0x000109b0
        /*0d80*/ 	.word	0x00000000
        /*0d84*/ 	.word	0x0002a830
        /*0d88*/ 	.short	0x010a
        /*0d8a*/ 	.byte	0x3f
	.zero		1


	//   ....[34]....
        /*0d8c*/ 	.word	0x00011800
        /*0d90*/ 	.word	0x00000000
        /*0d94*/ 	.word	0x00000000
        /*0d98*/ 	.short	0x0101
        /*0d9a*/ 	.byte	0x3f
	.zero		1


	//   ....[35]....
        /*0d9c*/ 	.word	0x00013330
        /*0da0*/ 	.word	0x0000000f
        /*0da4*/ 	.word	0x0002a830
        /*0da8*/ 	.short	0x010a
        /*0daa*/ 	.byte	0x3f
	.zero		1


	//   ....[36]....
        /*0dac*/ 	.word	0x000133a0
        /*0db0*/ 	.word	0x0000000f
        /*0db4*/ 	.word	0x0002a830
        /*0db8*/ 	.short	0x010a
        /*0dba*/ 	.byte	0x3f
	.zero		1


	//   ....[37]....
        /*0dbc*/ 	.word	0x00013f10
        /*0dc0*/ 	.word	0x0000000a
        /*0dc4*/ 	.word	0x0002a850
        /*0dc8*/ 	.short	0x010a
        /*0dca*/ 	.byte	0x3f
	.zero		1


	//   ....[38]....
        /*0dcc*/ 	.word	0x00013fb0
        /*0dd0*/ 	.word	0x0000000a
        /*0dd4*/ 	.word	0x0002a850
        /*0dd8*/ 	.short	0x010a
        /*0dda*/ 	.byte	0x3f
	.zero		1


	//   ....[39]....
        /*0ddc*/ 	.word	0x000153e0
        /*0de0*/ 	.word	0x00000004
        /*0de4*/ 	.word	0x00000000
        /*0de8*/ 	.short	0x0101
        /*0dea*/ 	.byte	0x3f
	.zero		1


	//   ....[40]....
        /*0dec*/ 	.word	0x00015670
        /*0df0*/ 	.word	0x0000000a
        /*0df4*/ 	.word	0x00000000
        /*0df8*/ 	.short	0x0101
        /*0dfa*/ 	.byte	0x3f
	.zero		1


	//   ....[41]....
        /*0dfc*/ 	.word	0x00015c80
        /*0e00*/ 	.word	0x0000000e
        /*0e04*/ 	.word	0x0002a850
        /*0e08*/ 	.short	0x010a
        /*0e0a*/ 	.byte	0x3f
	.zero		1


	//   ....[42]....
        /*0e0c*/ 	.word	0x00015d20
        /*0e10*/ 	.word	0x0000000e
        /*0e14*/ 	.word	0x0002a850
        /*0e18*/ 	.short	0x010a
        /*0e1a*/ 	.byte	0x3f
	.zero		1


	//   ....[43]....
        /*0e1c*/ 	.word	0x00016210
        /*0e20*/ 	.word	0x00000002
        /*0e24*/ 	.word	0x00000000
        /*0e28*/ 	.short	0x0101
        /*0e2a*/ 	.byte	0x3f
	.zero		1


	//   ....[44]....
        /*0e2c*/ 	.word	0x00017720
        /*0e30*/ 	.word	0x00000000
        /*0e34*/ 	.word	0x00000000
        /*0e38*/ 	.short	0x0101
        /*0e3a*/ 	.byte	0x3f
	.zero		1


	//   ....[45]....
        /*0e3c*/ 	.word	0x000198c0
        /*0e40*/ 	.word	0x00000016
        /*0e44*/ 	.word	0x0002a820
        /*0e48*/ 	.short	0x010a
        /*0e4a*/ 	.byte	0x3f
	.zero		1


	//   ....[46]....
        /*0e4c*/ 	.word	0x00019950
        /*0e50*/ 	.word	0x00000009
        /*0e54*/ 	.word	0x0002a8a0
        /*0e58*/ 	.short	0x010a
        /*0e5a*/ 	.byte	0x3f
	.zero		1


	//   ....[47]....
        /*0e5c*/ 	.word	0x00019d90
        /*0e60*/ 	.word	0x00000009
        /*0e64*/ 	.word	0x0002a8c0
        /*0e68*/ 	.short	0x010a
        /*0e6a*/ 	.byte	0x3f
	.zero		1


	//   ....[48]....
        /*0e6c*/ 	.word	0x0001a1c0
        /*0e70*/ 	.word	0x00000006
        /*0e74*/ 	.word	0x0002a8a0
        /*0e78*/ 	.short	0x010a
        /*0e7a*/ 	.byte	0x3f
	.zero		1


	//   ....[49]....
        /*0e7c*/ 	.word	0x0001a5f0
        /*0e80*/ 	.word	0x00000006
        /*0e84*/ 	.word	0x0002a8c0
        /*0e88*/ 	.short	0x010a
        /*0e8a*/ 	.byte	0x3f
	.zero		1


	//   ....[50]....
        /*0e8c*/ 	.word	0x0001b4d0
        /*0e90*/ 	.word	0x00000007
        /*0e94*/ 	.word	0x0002a840
        /*0e98*/ 	.short	0x010a
        /*0e9a*/ 	.byte	0x3f
	.zero		1


	//   ....[51]....
        /*0e9c*/ 	.word	0x0001bbb0
        /*0ea0*/ 	.word	0x00000007
        /*0ea4*/ 	.word	0x0002a830
        /*0ea8*/ 	.short	0x0107
        /*0eaa*/ 	.byte	0x3f
	.zero		1


	//   ....[52]....
        /*0eac*/ 	.word	0x0001bc70
        /*0eb0*/ 	.word	0x00000007
        /*0eb4*/ 	.word	0x0002a830
        /*0eb8*/ 	.short	0x0101
        /*0eba*/ 	.byte	0x3f
	.zero		1


	//   ....[53]....
        /*0ebc*/ 	.word	0x0001c870
        /*0ec0*/ 	.word	0x00000016
        /*0ec4*/ 	.word	0x0002a800
        /*0ec8*/ 	.short	0x0107
        /*0eca*/ 	.byte	0x3f
	.zero		1


	//   ....[54]....
        /*0ecc*/ 	.word	0x0001c970
        /*0ed0*/ 	.word	0x00000016
        /*0ed4*/ 	.word	0x0002a800
        /*0ed8*/ 	.short	0x0101
        /*0eda*/ 	.byte	0x3f
	.zero		1


	//   ....[55]....
        /*0edc*/ 	.word	0x0001c990
        /*0ee0*/ 	.word	0x00000016
        /*0ee4*/ 	.word	0x0002a820
        /*0ee8*/ 	.short	0x010a
        /*0eea*/ 	.byte	0x3f
	.zero		1


	//   ....[56]....
        /*0eec*/ 	.word	0x0001cd10
        /*0ef0*/ 	.word	0x00000005
        /*0ef4*/ 	.word	0x0002a840
        /*0ef8*/ 	.short	0x010a
        /*0efa*/ 	.byte	0x3f
	.zero		1


	//   ....[57]....
        /*0efc*/ 	.word	0x0001d210
        /*0f00*/ 	.word	0x00000005
        /*0f04*/ 	.word	0x0002a830
        /*0f08*/ 	.short	0x0107
        /*0f0a*/ 	.byte	0x3f
	.zero		1


	//   ....[58]....
        /*0f0c*/ 	.word	0x0001d2c0
        /*0f10*/ 	.word	0x00000005
        /*0f14*/ 	.word	0x0002a830
        /*0f18*/ 	.short	0x0101
        /*0f1a*/ 	.byte	0x3f
	.zero		1


	//   ....[59]....
        /*0f1c*/ 	.word	0x0001d320
        /*0f20*/ 	.word	0x00000005
        /*0f24*/ 	.word	0x0002a860
        /*0f28*/ 	.short	0x010a
        /*0f2a*/ 	.byte	0x3f
	.zero		1


	//   ....[60]....
        /*0f2c*/ 	.word	0x0001d790
        /*0f30*/ 	.word	0x00000005
        /*0f34*/ 	.word	0x0002a850
        /*0f38*/ 	.short	0x0107
        /*0f3a*/ 	.byte	0x3f
	.zero		1


	//   ....[61]....
        /*0f3c*/ 	.word	0x0001d8d0
        /*0f40*/ 	.word	0x00000005
        /*0f44*/ 	.word	0x0002a850
        /*0f48*/ 	.short	0x0101
        /*0f4a*/ 	.byte	0x3f
	.zero		1


	//   ....[62]....
        /*0f4c*/ 	.word	0x0001db50
        /*0f50*/ 	.word	0x00000000
        /*0f54*/ 	.word	0x0002a860
        /*0f58*/ 	.short	0x010a
        /*0f5a*/ 	.byte	0x3f
	.zero		1


	//   ....[63]....
        /*0f5c*/ 	.word	0x0001dfc0
        /*0f60*/ 	.word	0x00000000
        /*0f64*/ 	.word	0x0002a850
        /*0f68*/ 	.short	0x0107
        /*0f6a*/ 	.byte	0x3f
	.zero		1


	//   ....[64]....
        /*0f6c*/ 	.word	0x0001e080
        /*0f70*/ 	.word	0x00000000
        /*0f74*/ 	.word	0x0002a850
        /*0f78*/ 	.short	0x0101
        /*0f7a*/ 	.byte	0x3f
	.zero		1


	//   ....[65]....
        /*0f7c*/ 	.word	0x0001eb70
        /*0f80*/ 	.word	0x00000005
        /*0f84*/ 	.word	0x0002a820
        /*0f88*/ 	.short	0x010a
        /*0f8a*/ 	.byte	0x3f
	.zero		1


	//   ....[66]....
        /*0f8c*/ 	.word	0x0001ed00
        /*0f90*/ 	.word	0x00000003
        /*0f94*/ 	.word	0x0002a840
        /*0f98*/ 	.short	0x010a
        /*0f9a*/ 	.byte	0x3f
	.zero		1


	//   ....[67]....
        /*0f9c*/ 	.word	0x0001eda0
        /*0fa0*/ 	.word	0x00000005
        /*0fa4*/ 	.word	0x0002a840
        /*0fa8*/ 	.short	0x010a
        /*0faa*/ 	.byte	0x3f
	.zero		1


	//   ....[68]....
        /*0fac*/ 	.word	0x0001ede0
        /*0fb0*/ 	.word	0x00000003
        /*0fb4*/ 	.word	0x0002a860
        /*0fb8*/ 	.short	0x010a
        /*0fba*/ 	.byte	0x3f
	.zero		1


	//   ....[69]....
        /*0fbc*/ 	.word	0x0001ee20
        /*0fc0*/ 	.word	0x00000005
        /*0fc4*/ 	.word	0x0002a860
        /*0fc8*/ 	.short	0x010a
        /*0fca*/ 	.byte	0x3f
	.zero		1


	//   ....[70]....
        /*0fcc*/ 	.word	0x0001ee80
        /*0fd0*/ 	.word	0x00000058
        /*0fd4*/ 	.word	0x0002a890
        /*0fd8*/ 	.short	0x010a
        /*0fda*/ 	.byte	0x3f
	.zero		1


	//   ....[71]....
        /*0fdc*/ 	.word	0x0001f130
        /*0fe0*/ 	.word	0x00000058
        /*0fe4*/ 	.word	0x0002a890
        /*0fe8*/ 	.short	0x010a
        /*0fea*/ 	.byte	0x3f
	.zero		1


	//   ....[72]....
        /*0fec*/ 	.word	0x0001f3e0
        /*0ff0*/ 	.word	0x00000058
        /*0ff4*/ 	.word	0x0002a890
        /*0ff8*/ 	.short	0x010a
        /*0ffa*/ 	.byte	0x3f
	.zero		1


	//   ....[73]....
        /*0ffc*/ 	.word	0x0001f690
        /*1000*/ 	.word	0x00000058
        /*1004*/ 	.word	0x0002a8b0
        /*1008*/ 	.short	0x010a
        /*100a*/ 	.byte	0x3f
	.zero		1


	//   ....[74]....
        /*100c*/ 	.word	0x0001f8a0
        /*1010*/ 	.word	0x00000002
        /*1014*/ 	.word	0x0002a800
        /*1018*/ 	.short	0x010a
        /*101a*/ 	.byte	0x3f
	.zero		1


	//   ....[75]....
        /*101c*/ 	.word	0x0001fac0
        /*1020*/ 	.word	0x00000002
        /*1024*/ 	.word	0x0002a800
        /*1028*/ 	.short	0x010a
        /*102a*/ 	.byte	0x3f
	.zero		1


	//   ....[76]....
        /*102c*/ 	.word	0x0001fb10
        /*1030*/ 	.word	0x00000000
        /*1034*/ 	.word	0x0002a830
        /*1038*/ 	.short	0x010a
        /*103a*/ 	.byte	0x3f
	.zero		1


	//   ....[77]....
        /*103c*/ 	.word	0x0001fb60
        /*1040*/ 	.word	0x0000000f
        /*1044*/ 	.word	0x0002a830
        /*1048*/ 	.short	0x010a
        /*104a*/ 	.byte	0x3f
	.zero		1


	//   ....[78]....
        /*104c*/ 	.word	0x0001fbb0
        /*1050*/ 	.word	0x0000000a
        /*1054*/ 	.word	0x0002a850
        /*1058*/ 	.short	0x010a
        /*105a*/ 	.byte	0x3f
	.zero		1


	//   ....[79]....
        /*105c*/ 	.word	0x0001fc00
        /*1060*/ 	.word	0x0000000e
        /*1064*/ 	.word	0x0002a850
        /*1068*/ 	.short	0x010a
        /*106a*/ 	.byte	0x3f
	.zero		1


	//   ....[80]....
        /*106c*/ 	.word	0x0001fda0
        /*1070*/ 	.word	0x00000016
        /*1074*/ 	.word	0x0002a820
        /*1078*/ 	.short	0x010a
        /*107a*/ 	.byte	0x3f
	.zero		1


	//   ....[81]....
        /*107c*/ 	.word	0x0001fdf0
        /*1080*/ 	.word	0x00000009
        /*1084*/ 	.word	0x0002a8a0
        /*1088*/ 	.short	0x010a
        /*108a*/ 	.byte	0x3f
	.zero		1


	//   ....[82]....
        /*108c*/ 	.word	0x0001fe40
        /*1090*/ 	.word	0x00000009
        /*1094*/ 	.word	0x0002a8c0
        /*1098*/ 	.short	0x010a
        /*109a*/ 	.byte	0x3f
	.zero		1


	//   ....[83]....
        /*109c*/ 	.word	0x0001fe90
        /*10a0*/ 	.word	0x00000006
        /*10a4*/ 	.word	0x0002a8a0
        /*10a8*/ 	.short	0x010a
        /*10aa*/ 	.byte	0x3f
	.zero		1


	//   ....[84]....
        /*10ac*/ 	.word	0x0001fee0
        /*10b0*/ 	.word	0x00000006
        /*10b4*/ 	.word	0x0002a8c0
        /*10b8*/ 	.short	0x010a
        /*10ba*/ 	.byte	0x3f
	.zero		1


	//   ....[85]....
        /*10bc*/ 	.word	0x00020000
        /*10c0*/ 	.word	0x00000007
        /*10c4*/ 	.word	0x0002a840
        /*10c8*/ 	.short	0x010a
        /*10ca*/ 	.byte	0x3f
	.zero		1


	//   ....[86]....
        /*10cc*/ 	.word	0x00021400
        /*10d0*/ 	.word	0x00000016
        /*10d4*/ 	.word	0x0002a820
        /*10d8*/ 	.short	0x010a
        /*10da*/ 	.byte	0x3f
	.zero		1


	//   ....[87]....
        /*10dc*/ 	.word	0x00021450
        /*10e0*/ 	.word	0x00000005
        /*10e4*/ 	.word	0x0002a840
        /*10e8*/ 	.short	0x010a
        /*10ea*/ 	.byte	0x3f
	.zero		1


	//   ....[88]....
        /*10ec*/ 	.word	0x00021c10
        /*10f0*/ 	.word	0x00000005
        /*10f4*/ 	.word	0x0002a860
        /*10f8*/ 	.short	0x010a
        /*10fa*/ 	.byte	0x3f
	.zero		1


	//   ....[89]....
        /*10fc*/ 	.word	0x00022420
        /*1100*/ 	.word	0x00000000
        /*1104*/ 	.word	0x0002a860
        /*1108*/ 	.short	0x010a
        /*110a*/ 	.byte	0x3f
	.zero		1


	//   ....[90]....
        /*110c*/ 	.word	0x00023550
        /*1110*/ 	.word	0x00000005
        /*1114*/ 	.word	0x0002a820
        /*1118*/ 	.short	0x010a
        /*111a*/ 	.byte	0x3f
	.zero		1


	//   ....[91]....
        /*111c*/ 	.word	0x000236f0
        /*1120*/ 	.word	0x00000003
        /*1124*/ 	.word	0x0002a840
        /*1128*/ 	.short	0x010a
        /*112a*/ 	.byte	0x3f
	.zero		1


	//   ....[92]....
        /*112c*/ 	.word	0x00023740
        /*1130*/ 	.word	0x00000005
        /*1134*/ 	.word	0x0002a840
        /*1138*/ 	.short	0x010a
        /*113a*/ 	.byte	0x3f
	.zero		1


	//   ....[93]....
        /*113c*/ 	.word	0x00023790
        /*1140*/ 	.word	0x00000003
        /*1144*/ 	.word	0x0002a860
        /*1148*/ 	.short	0x010a
        /*114a*/ 	.byte	0x3f
	.zero		1


	//----- nvinfo : EIATTR_NUM_MBARRIERS
	.align		4
.L_396:
        /*114c*/ 	.byte	0x03, 0x38
        /*114e*/ 	.short	0x0016


	//----- nvinfo : EIATTR_EXIT_INSTR_OFFSETS
	.align		4
        /*1150*/ 	.byte	0x04, 0x1c
        /*1152*/ 	.short	(.L_398 - .L_397)


	//   ....[0]....
.L_397:
        /*1154*/ 	.word	0x0001ee70


	//----- nvinfo : EIATTR_MAX_THREADS
	.align		4
.L_398:
        /*1158*/ 	.byte	0x04, 0x05
        /*115a*/ 	.short	(.L_400 - .L_399)
.L_399:
        /*115c*/ 	.word	0x00000180
        /*1160*/ 	.word	0x00000001
        /*1164*/ 	.word	0x00000001


	//----- nvinfo : EIATTR_CRS_STACK_SIZE
	.align		4
.L_400:
        /*1168*/ 	.byte	0x04, 0x1e
        /*116a*/ 	.short	(.L_402 - .L_401)
.L_401:
        /*116c*/ 	.word	0x00000000


	//----- nvinfo : EIATTR_CBANK_PARAM_SIZE
	.align		4
.L_402:
        /*1170*/ 	.byte	0x03, 0x19
        /*1172*/ 	.short	0x0af0


	//----- nvinfo : EIATTR_PARAM_CBANK
	.align		4
        /*1174*/ 	.byte	0x04, 0x0a
        /*1176*/ 	.short	(.L_404 - .L_403)
	.align		4
.L_403:
        /*1178*/ 	.word	index@(.nv.constant0._ZN7cutlass13device_kernelIN5flash11enable_sm90INS1_16FlashAttnFwdSm90INS1_25CollectiveMainloopFwdSm90ILi2EN4cute5tupleIJNS5_1CILi1EEES8_S8_EEENS6_IJNS7_ILi128EEENS7_ILi96EEENS7_ILi192EEEEEELi128ENS_6half_tEfNS_4arch4Sm90ELb0ELb0ELb1ELb1ELb1ELb1ELb0ELb1ELb1ELb1ELb0ELb0EEENS1_21CollectiveEpilogueFwdINS6_IJSA_SA_SB_EEES9_SE_SG_Li256ELb1ELb1ELb0ELb0EEENS1_36VarlenDynamicPersistentTileSchedulerILi128ELi96ELi256ELi128ELb0ELb1ELb1ELb0ELb1ELb1EEEEEEEEEvNT_6ParamsE)
        /*117c*/ 	.short	0x0210
        /*117e*/ 	.short	0x0af0


	//----- nvinfo : EIATTR_SW_WAR
	.align		4
.L_404:
        /*1180*/ 	.byte	0x04, 0x36
        /*1182*/ 	.short	(.L_406 - .L_405)
.L_405:
        /*1184*/ 	.word	0x00000008
.L_406:


//--------------------- .nv.info._ZN7cutlass13device_kernelIN5flash11enable_sm90INS1_16FlashAttnFwdSm90INS1_25CollectiveMainloopFwdSm90ILi2EN4cute5tupleIJNS5_1CILi1EEES8_S8_EEENS6_IJNS7_ILi128EEENS7_ILi96EEENS7_ILi192EEEEEELi128ENS_6half_tEfNS_4arch4Sm90ELb0ELb1ELb1ELb0ELb1ELb0ELb0ELb1ELb1ELb1ELb0ELb0EEENS1_21CollectiveEpilogueFwdINS6_IJSA_SA_SB_EEES9_SE_SG_Li256ELb0ELb1ELb0ELb0EEENS1_30DynamicPersistentTileSchedulerILi256ELi128ELb0ELb1ELb1EEEEEEEEEvNT_6ParamsE --------------------------
	.section	.nv.info._ZN7cutlass13device_kernelIN5flash11enable_sm90INS1_16FlashAttnFwdSm90INS1_25CollectiveMainloopFwdSm90ILi2EN4cute5tupleIJNS5_1CILi1EEES8_S8_EEENS6_IJNS7_ILi128EEENS7_ILi96EEENS7_ILi192EEEEEELi128ENS_6half_tEfNS_4arch4Sm90ELb0ELb1ELb1ELb0ELb1ELb0ELb0ELb1ELb1ELb1ELb0ELb0EEENS1_21CollectiveEpilogueFwdINS6_IJSA_SA_SB_EEES9_SE_SG_Li256ELb0ELb1ELb0ELb0EEENS1_30DynamicPersistentTileSchedulerILi256ELi128ELb0ELb1ELb1EEEEEEEEEvNT_6ParamsE,"",@"SHT_CUDA_INFO"
	.sectionflags	@""
	.align	4


	//----- nvinfo : EIATTR_CUDA_API_VERSION
	.align		4
        /*0000*/ 	.byte	0x04, 0x37
        /*0002*/ 	.short	(.L_408 - .L_407)
.L_407:
        /*0004*/ 	.word	0x00000082


	//----- nvinfo : EIATTR_KPARAM_INFO
	.align		4
.L_408:
        /*0008*/ 	.byte	0x04, 0x17
        /*000a*/ 	.short	(.L_410 - .L_409)
.L_409:
        /*000c*/ 	.word	0x00000000
        /*0010*/ 	.short	0x0000
        /*0012*/ 	.short	0x0070
        /*0014*/ 	.byte	0x00, 0xf0, 0x01, 0x2a


	//----- nvinfo : EIATTR_SPARSE_MMA_MASK
	.align		4
.L_410:
        /*0018*/ 	.byte	0x03, 0x50
        /*001a*/ 	.short	0x0000


	//----- nvinfo : EIATTR_MAXREG_COUNT
	.align		4
        /*001c*/ 	.byte	0x03, 0x1b
        /*001e*/ 	.short	0x00a8


	//----- nvinfo : EIATTR_NUM_BARRIERS
	.align		4
        /*0020*/ 	.byte	0x02, 0x4c
        /*0022*/ 	.byte	0x09
	.zero		1


	//----- nvinfo : EIATTR_EXTERNS
	.align		4
        /*0024*/ 	.byte	0x04, 0x0f
        /*0026*/ 	.short	(.L_412 - .L_411)


	//   ....[0]....
	.align		4
.L_411:
        /*0028*/ 	.word	index@(__assertfail)


	//----- nvinfo : EIATTR_ANNOTATIONS
	.align		4
.L_412:
        /*002c*/ 	.byte	0x04, 0x55
        /*002e*/ 	.short	(.L_414 - .L_413)


	//   ....[0]....
.L_413:
        /*0030*/ 	.word	0x00000001
        /*0034*/ 	.byte	0xa0, 0x08, 0x00, 0x00, 0x01, 0x00, 0x00, 0x00, 0x60, 0x09, 0x00, 0x00, 0x01, 0x00, 0x00, 0x00
        /*0044*/ 	.byte	0xa0, 0x01, 0x01, 0x00, 0x01, 0x00, 0x00, 0x00, 0x40, 0x02, 0x01, 0x00, 0x01, 0x00, 0x00, 0x00
        /*0054*/ 	.byte	0xd0, 0x02, 0x01, 0x00, 0x01, 0x00, 0x00, 0x00, 0xa0, 0x29, 0x01, 0x00, 0x01, 0x00, 0x00, 0x00
        /*0064*/ 	.byte	0xc0, 0x29, 0x01, 0x00, 0x01, 0x00, 0x00, 0x00, 0x10, 0x42, 0x01, 0x00, 0x01, 0x00, 0x00, 0x00
        /*0074*/ 	.byte	0xb0, 0x43, 0x01, 0x00


	//----- nvinfo : EIATTR_MERCURY_ISA_VERSION
	.align		4
.L_414:
        /*0078*/ 	.byte	0x03, 0x5f
        /*007a*/ 	.short	0x0101


	//----- nvinfo : EIATTR_INT_WARP_WIDE_INSTR_OFFSETS
	.align		4
        /*007c*/ 	.byte	0x04, 0x31
        /*007e*/ 	.short	(.L_416 - .L_415)


	//   ....[0]....
.L_415:
        /*0080*/ 	.word	0x000000c0


	//   ....[1]....
        /*0084*/ 	.word	0x000000d0


	//   ....[2]....
        /*0088*/ 	.word	0x00000170


	//   ....[3]....
        /*008c*/ 	.word	0x00010ec0


	//   ....[4]....
        /*0090*/ 	.word	0x00010f50


	//   ....[5]....
        /*0094*/ 	.word	0x00013a30


	//   ....[6]....
        /*0098*/ 	.word	0x00013ac0


	//----- nvinfo : EIATTR_COOP_GROUP_MASK_REGIDS
	.align		4
.L_416:
        /*009c*/ 	.byte	0x04, 0x29
        /*009e*/ 	.short	(.L_418 - .L_417)


	//   ....[0]....
.L_417:
        /*00a0*/ 	.word	0xffffffff


	//   ....[1]....
        /*00a4*/ 	.word	0xffffffff


	//   ....[2]....
        /*00a8*/ 	.word	0xffffffff


	//   ....[3]....
        /*00ac*/ 	.word	0xffffffff


	//   ....[4]....
        /*00b0*/ 	.word	0xffffffff


	//   ....[5]....
        /*00b4*/ 	.word	0xffffffff


	//   ....[6]....
        /*00b8*/ 	.word	0xffffffff


	//   ....[7]....
        /*00bc*/ 	.word	0xffffffff


	//   ....[8]....
        /*00c0*/ 	.word	0xffffffff


	//   ....[9]....
        /*00c4*/ 	.word	0xffffffff


	//   ....[10]....
        /*00c8*/ 	.word	0xffffffff


	//   ....[11]....
        /*00cc*/ 	.word	0xffffffff


	//   ....[12]....
        /*00d0*/ 	.word	0xffffffff


	//   ....[13]....
        /*00d4*/ 	.word	0xffffffff


	//   ....[14]....
        /*00d8*/ 	.word	0xffffffff


	//   ....[15]....
        /*00dc*/ 	.word	0xffffffff


	//   ....[16]....
        /*00e0*/ 	.word	0xffffffff


	//   ....[17]....
        /*00e4*/ 	.word	0xffffffff


	//   ....[18]....
        /*00e8*/ 	.word	0xffffffff


	//   ....[19]....
        /*00ec*/ 	.word	0xffffffff


	//   ....[20]....
        /*00f0*/ 	.word	0xffffffff


	//   ....[21]....
        /*00f4*/ 	.word	0xffffffff


	//   ....[22]....
        /*00f8*/ 	.word	0xffffffff


	//   ....[23]....
        /*00fc*/ 	.word	0xffffffff


	//   ....[24]....
        /*0100*/ 	.word	0xffffffff


	//   ....[25]....
        /*0104*/ 	.word	0xffffffff


	//   ....[26]....
        /*0108*/ 	.word	0xffffffff


	//   ....[27]....
        /*010c*/ 	.word	0xffffffff


	//   ....[28]....
        /*0110*/ 	.word	0xffffffff


	//   ....[29]....
        /*0114*/ 	.word	0xffffffff


	//   ....[30]....
        /*0118*/ 	.word	0xffffffff


	//   ....[31]....
        /*011c*/ 	.word	0xffffffff


	//   ....[32]....
        /*0120*/ 	.word	0xffffffff


	//   ....[33]....
        /*0124*/ 	.word	0xffffffff


	//   ....[34]....
        /*0128*/ 	.word	0xffffffff


	//   ....[35]....
        /*012c*/ 	.word	0xffffffff


	//   ....[36]....
        /*0130*/ 	.word	0xffffffff


	//   ....[37]....
        /*0134*/ 	.word	0xffffffff


	//   ....[38]....
        /*0138*/ 	.word	0xffffffff


	//   ....[39]....
        /*013c*/ 	.word	0xffffffff


	//   ....[40]....
        /*0140*/ 	.word	0xffffffff


	//   ....[41]....
        /*0144*/ 	.word	0xffffffff


	//   ....[42]....
        /*0148*/ 	.word	0xffffffff


	//   ....[43]....
        /*014c*/ 	.word	0xffffffff


	//   ....[44]....
        /*0150*/ 	.word	0xffffffff


	//   ....[45]....
        /*0154*/ 	.word	0xffffffff


	//   ....[46]....
        /*0158*/ 	.word	0xffffffff


	//   ....[47]....
        /*015c*/ 	.word	0xffffffff


	//   ....[48]....
        /*0160*/ 	.word	0xffffffff


	//   ....[49]....
        /*0164*/ 	.word	0xffffffff


	//   ....[50]....
        /*0168*/ 	.word	0xffffffff


	//   ....[51]....
        /*016c*/ 	.word	0xffffffff


	//   ....[52]....
        /*0170*/ 	.word	0xffffffff


	//   ....[53]....
        /*0174*/ 	.word	0xffffffff


	//   ....[54]....
        /*0178*/ 	.word	0xffffffff


	//   ....[55]....
        /*017c*/ 	.word	0xffffffff


	//   ....[56]....
        /*0180*/ 	.word	0xffffffff


	//   ....[57]....
        /*0184*/ 	.word	0xffffffff


	//   ....[58]....
        /*0188*/ 	.word	0xffffffff


	//   ....[59]....
        /*018c*/ 	.word	0xffffffff


	//   ....[60]....
        /*0190*/ 	.word	0xffffffff


	//   ....[61]....
        /*0194*/ 	.word	0xffffffff


	//   ....[62]....
        /*0198*/ 	.word	0xffffffff


	//   ....[63]....
        /*019c*/ 	.word	0xffffffff


	//   ....[64]....
        /*01a0*/ 	.word	0xffffffff


	//   ....[65]....
        /*01a4*/ 	.word	0xffffffff


	//   ....[66]....
        /*01a8*/ 	.word	0xffffffff


	//   ....[67]....
        /*01ac*/ 	.word	0xffffffff


	//   ....[68]....
        /*01b0*/ 	.word	0xffffffff


	//   ....[69]....
        /*01b4*/ 	.word	0xffffffff


	//   ....[70]....
        /*01b8*/ 	.word	0xffffffff


	//   ....[71]....
        /*01bc*/ 	.word	0xffffffff


	//   ....[72]....
        /*01c0*/ 	.word	0xffffffff


	//   ....[73]....
        /*01c4*/ 	.word	0xffffffff


	//   ....[74]....
        /*01c8*/ 	.word	0xffffffff


	//   ....[75]....
        /*01cc*/ 	.word	0xffffffff


	//   ....[76]....
        /*01d0*/ 	.word	0xffffffff


	//   ....[77]....
        /*01d4*/ 	.word	0xffffffff


	//   ....[78]....
        /*01d8*/ 	.word	0xffffffff


	//   ....[79]....
        /*01dc*/ 	.word	0xffffffff


	//   ....[80]....
        /*01e0*/ 	.word	0xffffffff


	//   ....[81]....
        /*01e4*/ 	.word	0xffffffff


	//   ....[82]....
        /*01e8*/ 	.word	0xffffffff


	//   ....[83]....
        /*01ec*/ 	.word	0xffffffff


	//   ....[84]....
        /*01f0*/ 	.word	0xffffffff


	//   ....[85]....
        /*01f4*/ 	.word	0xffffffff


	//   ....[86]....
        /*01f8*/ 	.word	0xffffffff


	//   ....[87]....
        /*01fc*/ 	.word	0xffffffff


	//   ....[88]....
        /*0200*/ 	.word	0xffffffff


	//   ....[89]....
        /*0204*/ 	.word	0xffffffff


	//   ....[90]....
        /*0208*/ 	.word	0xffffffff


	//   ....[91]....
        /*020c*/ 	.word	0xffffffff


	//   ....[92]....
        /*0210*/ 	.word	0xffffffff


	//   ....[93]....
        /*0214*/ 	.word	0xffffffff


	//   ....[94]....
        /*0218*/ 	.word	0xffffffff


	//   ....[95]....
        /*021c*/ 	.word	0xffffffff


	//   ....[96]....
        /*0220*/ 	.word	0xffffffff


	//   ....[97]....
        /*0224*/ 	.word	0xffffffff


	//   ....[98]....
        /*0228*/ 	.word	0xffffffff


	//   ....[99]....
        /*022c*/ 	.word	0xffffffff


	//   ....[100]....
        /*0230*/ 	.word	0xffffffff


	//   ....[101]....
        /*0234*/ 	.word	0xffffffff


	//   ....[102]....
        /*0238*/ 	.word	0xffffffff


	//   ....[103]....
        /*023c*/ 	.word	0xffffffff


	//   ....[104]....
        /*0240*/ 	.word	0xffffffff


	//   ....[105]....
        /*0244*/ 	.word	0xffffffff


	//   ....[106]....
        /*0248*/ 	.word	0xffffffff


	//   ....[107]....
        /*024c*/ 	.word	0xffffffff


	//   ....[108]....
        /*0250*/ 	.word	0xffffffff


	//   ....[109]....
        /*0254*/ 	.word	0xffffffff


	//   ....[110]....
        /*0258*/ 	.word	0xffffffff


	//   ....[111]....
        /*025c*/ 	.word	0xffffffff


	//   ....[112]....
        /*0260*/ 	.word	0xffffffff


	//   ....[113]....
        /*0264*/ 	.word	0xffffffff


	//   ....[114]....
        /*0268*/ 	.word	0xffffffff


	//   ....[115]....
        /*026c*/ 	.word	0xffffffff


	//   ....[116]....
        /*0270*/ 	.word	0xffffffff


	//   ....[117]....
        /*0274*/ 	.word	0xffffffff


	//   ....[118]....
        /*0278*/ 	.word	0xffffffff


	//   ....[119]....
        /*027c*/ 	.word	0xffffffff


	//   ....[120]....
        /*0280*/ 	.word	0x0500000f


	//   ....[121]....
        /*0284*/ 	.word	0x0500000f


	//   ....[122]....
        /*0288*/ 	.word	0x0500000f


	//   ....[123]....
        /*028c*/ 	.word	0x0500000f


	//   ....[124]....
        /*0290*/ 	.word	0x0500000f


	//   ....[125]....
        /*0294*/ 	.word	0x0500000f


	//   ....[126]....
        /*0298*/ 	.word	0x0500000f


	//   ....[127]....
        /*029c*/ 	.word	0x0500000f


	//   ....[128]....
        /*02a0*/ 	.word	0x0500000f


	//   ....[129]....
        /*02a4*/ 	.word	0x0500000f


	//   ....[130]....
        /*02a8*/ 	.word	0x0500000f


	//   ....[131]....
        /*02ac*/ 	.word	0x0500000f


	//   ....[132]....
        /*02b0*/ 	.word	0x0500000f


	//   ....[133]....
        /*02b4*/ 	.word	0x0500000f


	//   ....[134]....
        /*02b8*/ 	.word	0x0500000f


	//   ....[135]....
        /*02bc*/ 	.word	0x0500000f


	//   ....[136]....
        /*02c0*/ 	.word	0x0500000f


	//   ....[137]....
        /*02c4*/ 	.word	0x0500000f


	//   ....[138]....
        /*02c8*/ 	.word	0x0500000f


	//   ....[139]....
        /*02cc*/ 	.word	0x0500000f


	//   ....[140]....
        /*02d0*/ 	.word	0x0500000f


	//   ....[141]....
        /*02d4*/ 	.word	0x0500000f


	//   ....[142]....
        /*02d8*/ 	.word	0x0500000f


	//   ....[143]....
        /*02dc*/ 	.word	0x0500000f


	//   ....[144]....
        /*02e0*/ 	.word	0x0500000f


	//   ....[145]....
        /*02e4*/ 	.word	0x0500000f


	//   ....[146]....
        /*02e8*/ 	.word	0x0500000f


	//   ....[147]....
        /*02ec*/ 	.word	0x0500000f


	//   ....[148]....
        /*02f0*/ 	.word	0x0500000f


	//   ....[149]....
        /*02f4*/ 	.word	0x0500000f


	//   ....[150]....
        /*02f8*/ 	.word	0x0500000f


	//   ....[151]....
        /*02fc*/ 	.word	0x0500000f


	//   ....[152]....
        /*0300*/ 	.word	0x0500000f


	//   ....[153]....
        /*0304*/ 	.word	0x0500000f


	//   ....[154]....
        /*0308*/ 	.word	0x0500000f


	//   ....[155]....
        /*030c*/ 	.word	0x0500000f


	//   ....[156]....
        /*0310*/ 	.word	0x0500000f


	//   ....[157]....
        /*0314*/ 	.word	0x0500000f


	//   ....[158]....
        /*0318*/ 	.word	0x0500000f


	//   ....[159]....
        /*031c*/ 	.word	0x0500000f


	//   ....[160]....
        /*0320*/ 	.word	0x0500000f


	//   ....[161]....
        /*0324*/ 	.word	0x0500000f


	//   ....[162]....
        /*0328*/ 	.word	0x0500000f


	//   ....[163]....
        /*032c*/ 	.word	0x0500000f


	//   ....[164]....
        /*0330*/ 	.word	0x0500000f


	//   ....[165]....
        /*0334*/ 	.word	0x0500000f


	//   ....[166]....
        /*0338*/ 	.word	0x0500000f


	//   ....[167]....
        /*033c*/ 	.word	0x0500000f


	//   ....[168]....
        /*0340*/ 	.word	0x0500000f


	//   ....[169]....
        /*0344*/ 	.word	0x0500000f


	//   ....[170]....
        /*0348*/ 	.word	0x0500000f


	//   ....[171]....
        /*034c*/ 	.word	0x0500000f


	//   ....[172]....
        /*0350*/ 	.word	0x0500000f


	//   ....[173]....
        /*0354*/ 	.word	0x0500000f


	//   ....[174]....
        /*0358*/ 	.word	0x0500000f


	//   ....[175]....
        /*035c*/ 	.word	0x0500000f


	//   ....[176]....
        /*0360*/ 	.word	0x0500000f


	//   ....[177]....
        /*0364*/ 	.word	0x0500000f


	//   ....[178]....
        /*0368*/ 	.word	0x0500000f


	//   ....[179]....
        /*036c*/ 	.word	0x0500000f


	//   ....[180]....
        /*0370*/ 	.word	0x0500000f


	//   ....[181]....
        /*0374*/ 	.word	0x0500000f


	//   ....[182]....
        /*0378*/ 	.word	0x0500000f


	//   ....[183]....
        /*037c*/ 	.word	0x0500000f


	//   ....[184]....
        /*0380*/ 	.word	0x0500000f


	//   ....[185]....
        /*0384*/ 	.word	0x0500000f


	//   ....[186]....
        /*0388*/ 	.word	0x0500000f


	//----- nvinfo : EIATTR_COOP_GROUP_INSTR_OFFSETS
	.align		4
.L_418:
        /*038c*/ 	.byte	0x04, 0x28
        /*038e*/ 	.short	(.L_420 - .L_419)


	//   ....[0]....
.L_419:
        /*0390*/ 	.word	0x00000070


	//   ....[1]....
        /*0394*/ 	.word	0x000000b0


	//   ....[2]....
        /*0398*/ 	.word	0x000002d0


	//   ....[3]....
        /*039c*/ 	.word	0x00000430


	//   ....[4]....
        /*03a0*/ 	.word	0x00000550


	//   ....[5]....
        /*03a4*/ 	.word	0x000006b0


	//   ....[6]....
        /*03a8*/ 	.word	0x00001720


	//   ....[7]....
        /*03ac*/ 	.word	0x000023a0


	//   ....[8]....
        /*03b0*/ 	.word	0x000029f0


	//   ....[9]....
        /*03b4*/ 	.word	0x00003740


	//   ....[10]....
        /*03b8*/ 	.word	0x00003860


	//   ....[11]....
        /*03bc*/ 	.word	0x00003dc0


	//   ....[12]....
        /*03c0*/ 	.word	0x00003ec0


	//   ....[13]....
        /*03c4*/ 	.word	0x00005ba0


	//   ....[14]....
        /*03c8*/ 	.word	0x000067e0


	//   ....[15]....
        /*03cc*/ 	.word	0x00006e50


	//   ....[16]....
        /*03d0*/ 	.word	0x00006f70


	//   ....[17]....
        /*03d4*/ 	.word	0x00007510


	//   ....[18]....
        /*03d8*/ 	.word	0x00007570


	//   ....[19]....
        /*03dc*/ 	.word	0x00009760


	//   ....[20]....
        /*03e0*/ 	.word	0x00009790


	//   ....[21]....
        /*03e4*/ 	.word	0x000097b0


	//   ....[22]....
        /*03e8*/ 	.word	0x000097d0


	//   ....[23]....
        /*03ec*/ 	.word	0x0000b410


	//   ....[24]....
        /*03f0*/ 	.word	0x0000bf90


	//   ....[25]....
        /*03f4*/ 	.word	0x0000c710


	//   ....[26]....
        /*03f8*/ 	.word	0x0000c830


	//   ....[27]....
        /*03fc*/ 	.word	0x0000cdc0


	//   ....[28]....
        /*0400*/ 	.word	0x0000ce20


	//   ....[29]....
        /*0404*/ 	.word	0x0000dcd0


	//   ....[30]....
        /*0408*/ 	.word	0x0000dd00


	//   ....[31]....
        /*040c*/ 	.word	0x0000ddc0


	//   ....[32]....
        /*0410*/ 	.word	0x0000ddd0


	//   ....[33]....
        /*0414*/ 	.word	0x0000eed0


	//   ....[34]....
        /*0418*/ 	.word	0x0000ef10


	//   ....[35]....
        /*041c*/ 	.word	0x0000ef40


	//   ....[36]....
        /*0420*/ 	.word	0x0000efa0


	//   ....[37]....
        /*0424*/ 	.word	0x0000f440


	//   ....[38]....
        /*0428*/ 	.word	0x0000f480


	//   ....[39]....
        /*042c*/ 	.word	0x0000f540


	//   ....[40]....
        /*0430*/ 	.word	0x0000f560


	//   ....[41]....
        /*0434*/ 	.word	0x0000f620


	//   ....[42]....
        /*0438*/ 	.word	0x0000f640


	//   ....[43]....
        /*043c*/ 	.word	0x0000f710


	//   ....[44]....
        /*0440*/ 	.word	0x0000f730


	//   ....[45]....
        /*0444*/ 	.word	0x0000fd80


	//   ....[46]....
        /*0448*/ 	.word	0x0000fda0


	//   ....[47]....
        /*044c*/ 	.word	0x0000fe60


	//   ....[48]....
        /*0450*/ 	.word	0x0000fe80


	//   ....[49]....
        /*0454*/ 	.word	0x0000ff40


	//   ....[50]....
        /*0458*/ 	.word	0x0000ff60


	//   ....[51]....
        /*045c*/ 	.word	0x00010030


	//   ....[52]....
        /*0460*/ 	.word	0x00010050


	//   ....[53]....
        /*0464*/ 	.word	0x000101d0


	//   ....[54]....
        /*0468*/ 	.word	0x00011a30


	//   ....[55]....
        /*046c*/ 	.word	0x00011a50


	//   ....[56]....
        /*0470*/ 	.word	0x00011a60


	//   ....[57]....
        /*0474*/ 	.word	0x00011aa0


	//   ....[58]....
        /*0478*/ 	.word	0x00011b30


	//   ....[59]....
        /*047c*/ 	.word	0x00011b50


	//   ....[60]....
        /*0480*/ 	.word	0x00011be0


	//   ....[61]....
        /*0484*/ 	.word	0x00011c00


	//   ....[62]....
        /*0488*/ 	.word	0x00011c90


	//   ....[63]....
        /*048c*/ 	.word	0x00011cb0


	//   ....[64]....
        /*0490*/ 	.word	0x00011d40


	//   ....[65]....
        /*0494*/ 	.word	0x00011d60


	//   ....[66]....
        /*0498*/ 	.word	0x000123a0


	//   ....[67]....
        /*049c*/ 	.word	0x000123c0


	//   ....[68]....
        /*04a0*/ 	.word	0x000123f0


	//   ....[69]....
        /*04a4*/ 	.word	0x00012430


	//   ....[70]....
        /*04a8*/ 	.word	0x000124b0


	//   ....[71]....
        /*04ac*/ 	.word	0x000124e0


	//   ....[72]....
        /*04b0*/ 	.word	0x00012560


	//   ....[73]....
        /*04b4*/ 	.word	0x00012590


	//   ....[74]....
        /*04b8*/ 	.word	0x00012610


	//   ....[75]....
        /*04bc*/ 	.word	0x00012640


	//   ....[76]....
        /*04c0*/ 	.word	0x000126c0


	//   ....[77]....
        /*04c4*/ 	.word	0x000126f0


	//   ....[78]....
        /*04c8*/ 	.word	0x00012770


	//   ....[79]....
        /*04cc*/ 	.word	0x000127a0


	//   ....[80]....
        /*04d0*/ 	.word	0x00012820


	//   ....[81]....
        /*04d4*/ 	.word	0x00012840


	//   ....[82]....
        /*04d8*/ 	.word	0x00012f60


	//   ....[83]....
        /*04dc*/ 	.word	0x00012f90


	//   ....[84]....
        /*04e0*/ 	.word	0x00012fa0


	//   ....[85]....
        /*04e4*/ 	.word	0x00012fc0


	//   ....[86]....
        /*04e8*/ 	.word	0x00013010


	//   ....[87]....
        /*04ec*/ 	.word	0x00013030


	//   ....[88]....
        /*04f0*/ 	.word	0x00013090


	//   ....[89]....
        /*04f4*/ 	.word	0x000130b0


	//   ....[90]....
        /*04f8*/ 	.word	0x00013100


	//   ....[91]....
        /*04fc*/ 	.word	0x00013120


	//   ....[92]....
        /*0500*/ 	.word	0x00013170


	//   ....[93]....
        /*0504*/ 	.word	0x00013190


	//   ....[94]....
        /*0508*/ 	.word	0x00013420


	//   ....[95]....
        /*050c*/ 	.word	0x00013440


	//   ....[96]....
        /*0510*/ 	.word	0x00013460


	//   ....[97]....
        /*0514*/ 	.word	0x000134c0


	//   ....[98]....
        /*0518*/ 	.word	0x000134e0


	//   ....[99]....
        /*051c*/ 	.word	0x00013540


	//   ....[100]....
        /*0520*/ 	.word	0x00013560


	//   ....[101]....
        /*0524*/ 	.word	0x000135c0


	//   ....[102]....
        /*0528*/ 	.word	0x000135e0


	//   ....[103]....
        /*052c*/ 	.word	0x00013640


	//   ....[104]....
        /*0530*/ 	.word	0x00013660


	//   ....[105]....
        /*0534*/ 	.word	0x00013670


	//   ....[106]....
        /*0538*/ 	.word	0x00013c00


	//   ....[107]....
        /*053c*/ 	.word	0x00013c20


	//   ....[108]....
        /*0540*/ 	.word	0x00013c40


	//   ....[109]....
        /*0544*/ 	.word	0x00013c80


	//   ....[110]....
        /*0548*/ 	.word	0x00013cd0


	//   ....[111]....
        /*054c*/ 	.word	0x00013d00


	//   ....[112]....
        /*0550*/ 	.word	0x00013d50


	//   ....[113]....
        /*0554*/ 	.word	0x00013d80


	//   ....[114]....
        /*0558*/ 	.word	0x00013dd0


	//   ....[115]....
        /*055c*/ 	.word	0x00013e00


	//   ....[116]....
        /*0560*/ 	.word	0x00013e50


	//   ....[117]....
        /*0564*/ 	.word	0x00013e80


	//   ....[118]....
        /*0568*/ 	.word	0x00014150


	//   ....[119]....
        /*056c*/ 	.word	0x00014330


	//   ....[120]....
        /*0570*/ 	.word	0x000149a0


	//   ....[121]....
        /*0574*/ 	.word	0x00014a80


	//   ....[122]....
        /*0578*/ 	.word	0x00014b20


	//   ....[123]....
        /*057c*/ 	.word	0x00014ba0


	//   ....[124]....
        /*0580*/ 	.word	0x00014c60


	//   ....[125]....
        /*0584*/ 	.word	0x00014ce0


	//   ....[126]....
        /*0588*/ 	.word	0x00014dc0


	//   ....[127]....
        /*058c*/ 	.word	0x00014e40


	//   ....[128]....
        /*0590*/ 	.word	0x00014f20


	//   ....[129]....
        /*0594*/ 	.word	0x00014fa0


	//   ....[130]....
        /*0598*/ 	.word	0x00015080


	//   ....[131]....
        /*059c*/ 	.word	0x00015100


	//   ....[132]....
        /*05a0*/ 	.word	0x000151d0


	//   ....[133]....
        /*05a4*/ 	.word	0x00015260


	//   ....[134]....
        /*05a8*/ 	.word	0x000152d0


	//   ....[135]....
        /*05ac*/ 	.word	0x00015350


	//   ....[136]....
        /*05b0*/ 	.word	0x00015410


	//   ....[137]....
        /*05b4*/ 	.word	0x00015480


	//   ....[138]....
        /*05b8*/ 	.word	0x00015570


	//   ....[139]....
        /*05bc*/ 	.word	0x000155e0


	//   ....[140]....
        /*05c0*/ 	.word	0x000156d0


	//   ....[141]....
        /*05c4*/ 	.word	0x00015740


	//   ....[142]....
        /*05c8*/ 	.word	0x00015830


	//   ....[143]....
        /*05cc*/ 	.word	0x000158a0


	//   ....[144]....
        /*05d0*/ 	.word	0x00015990


	//   ....[145]....
        /*05d4*/ 	.word	0x00015a00


	//   ....[146]....
        /*05d8*/ 	.word	0x00015af0


	//   ....[147]....
        /*05dc*/ 	.word	0x00015b60


	//   ....[148]....
        /*05e0*/ 	.word	0x00015c30


	//   ....[149]....
        /*05e4*/ 	.word	0x00015d60


	//   ....[150]....
        /*05e8*/ 	.word	0x00015e00


	//   ....[151]....
        /*05ec*/ 	.word	0x00015e70


	//   ....[152]....
        /*05f0*/ 	.word	0x00015f30


	//   ....[153]....
        /*05f4*/ 	.word	0x00015f90


	//   ....[154]....
        /*05f8*/ 	.word	0x00016050


	//   ....[155]....
        /*05fc*/ 	.word	0x000160b0


	//   ....[156]....
        /*0600*/ 	.word	0x00016170


	//   ....[157]....
        /*0604*/ 	.word	0x000161d0


	//   ....[158]....
        /*0608*/ 	.word	0x00016290


	//   ....[159]....
        /*060c*/ 	.word	0x000162f0


	//   ....[160]....
        /*0610*/ 	.word	0x000163b0


	//   ....[161]....
        /*0614*/ 	.word	0x00016490


	//   ....[162]....
        /*0618*/ 	.word	0x00016530


	//   ....[163]....
        /*061c*/ 	.word	0x00016590


	//   ....[164]....
        /*0620*/ 	.word	0x00016660


	//   ....[165]....
        /*0624*/ 	.word	0x000166c0


	//   ....[166]....
        /*0628*/ 	.word	0x00016790


	//   ....[167]....
        /*062c*/ 	.word	0x000167f0


	//   ....[168]....
        /*0630*/ 	.word	0x000168c0


	//   ....[169]....
        /*0634*/ 	.word	0x00016920


	//   ....[170]....
        /*0638*/ 	.word	0x000169f0


	//   ....[171]....
        /*063c*/ 	.word	0x00016a50


	//   ....[172]....
        /*0640*/ 	.word	0x00016b10


	//   ....[173]....
        /*0644*/ 	.word	0x00016c30


	//   ....[174]....
        /*0648*/ 	.word	0x00016cd0


	//   ....[175]....
        /*064c*/ 	.word	0x00016d30


	//   ....[176]....
        /*0650*/ 	.word	0x00016e00


	//   ....[177]....
        /*0654*/ 	.word	0x00016ea0


	//   ....[178]....
        /*0658*/ 	.word	0x00016f60


	//   ....[179]....
        /*065c*/ 	.word	0x00017000


	//   ....[180]....
        /*0660*/ 	.word	0x000170c0


	//   ....[181]....
        /*0664*/ 	.word	0x00017160


	//   ....[182]....
        /*0668*/ 	.word	0x00017220


	//   ....[183]....
        /*066c*/ 	.word	0x000172c0


	//   ....[184]....
        /*0670*/ 	.word	0x00017380


	//   ....[185]....
        /*0674*/ 	.word	0x00017450


	//   ....[186]....
        /*0678*/ 	.word	0x00017570


	//----- nvinfo : EIATTR_REG_RECONFIG
	.align		4
.L_420:
        /*067c*/ 	.byte	0x01, 0x54
	.zero		2


	//----- nvinfo : EIATTR_SYSCALL_OFFSETS
	.align		4
        /*0680*/ 	.byte	0x04, 0x46
        /*0682*/ 	.short	(.L_422 - .L_421)


	//   ....[0]....
.L_421:
        /*0684*/ 	.word	0x00001900


	//   ....[1]....
        /*0688*/ 	.word	0x000110b0


	//   ....[2]....
        /*068c*/ 	.word	0x00011200


	//   ....[3]....
        /*0690*/ 	.word	0x000112f0


	//   ....[4]....
        /*0694*/ 	.word	0x00012060


	//----- nvinfo : EIATTR_MBARRIER_INSTR_OFFSETS
	.align		4
.L_422:
        /*0698*/ 	.byte	0x04, 0x39
        /*069a*/ 	.short	(.L_424 - .L_423)


	//   ....[0]....
.L_423:
        /*069c*/ 	.word	0x00000180
        /*06a0*/ 	.word	0x000000ff
        /*06a4*/ 	.word	0x0002a800
        /*06a8*/ 	.short	0x0100
        /*06aa*/ 	.byte	0x08
	.zero		1


	//   ....[1]....
        /*06ac*/ 	.word	0x00000190
        /*06b0*/ 	.word	0x000000ff
        /*06b4*/ 	.word	0x0002a820
        /*06b8*/ 	.short	0x0100
        /*06ba*/ 	.byte	0x08
	.zero		1


	//   ....[2]....
        /*06bc*/ 	.word	0x00000280
        /*06c0*/ 	.word	0x000000ff
        /*06c4*/ 	.word	0x0002a830
        /*06c8*/ 	.short	0x0100
        /*06ca*/ 	.byte	0x08
	.zero		1


	//   ....[3]....
        /*06cc*/ 	.word	0x00000290
        /*06d0*/ 	.word	0x000000ff
        /*06d4*/ 	.word	0x0002a840
        /*06d8*/ 	.short	0x0100
        /*06da*/ 	.byte	0x08
	.zero		1


	//   ....[4]....
        /*06dc*/ 	.word	0x000002a0
        /*06e0*/ 	.word	0x000000ff
        /*06e4*/ 	.word	0x0002a838
        /*06e8*/ 	.short	0x0100
        /*06ea*/ 	.byte	0x08
	.zero		1


	//   ....[5]....
        /*06ec*/ 	.word	0x000002b0
        /*06f0*/ 	.word	0x000000ff
        /*06f4*/ 	.word	0x0002a848
        /*06f8*/ 	.short	0x0100
        /*06fa*/ 	.byte	0x08
	.zero		1


	//   ....[6]....
        /*06fc*/ 	.word	0x000003e0
        /*0700*/ 	.word	0x000000ff
        /*0704*/ 	.word	0x0002a850
        /*0708*/ 	.short	0x0100
        /*070a*/ 	.byte	0x08
	.zero		1


	//   ....[7]....
        /*070c*/ 	.word	0x000003f0
        /*0710*/ 	.word	0x000000ff
        /*0714*/ 	.word	0x0002a860
        /*0718*/ 	.short	0x0100
        /*071a*/ 	.byte	0x08
	.zero		1


	//   ....[8]....
        /*071c*/ 	.word	0x00000400
        /*0720*/ 	.word	0x000000ff
        /*0724*/ 	.word	0x0002a858
        /*0728*/ 	.short	0x0100
        /*072a*/ 	.byte	0x08
	.zero		1


	//   ....[9]....
        /*072c*/ 	.word	0x00000410
        /*0730*/ 	.word	0x000000ff
        /*0734*/ 	.word	0x0002a868
        /*0738*/ 	.short	0x0100
        /*073a*/ 	.byte	0x08
	.zero		1


	//   ....[10]....
        /*073c*/ 	.word	0x00000500
        /*0740*/ 	.word	0x000000ff
        /*0744*/ 	.word	0x0002a870
        /*0748*/ 	.short	0x0100
        /*074a*/ 	.byte	0x06
	.zero		1


	//   ....[11]....
        /*074c*/ 	.word	0x00000510
        /*0750*/ 	.word	0x000000ff
        /*0754*/ 	.word	0x0002a880
        /*0758*/ 	.short	0x0100
        /*075a*/ 	.byte	0x06
	.zero		1


	//   ....[12]....
        /*075c*/ 	.word	0x00000520
        /*0760*/ 	.word	0x000000ff
        /*0764*/ 	.word	0x0002a878
        /*0768*/ 	.short	0x0100
        /*076a*/ 	.byte	0x06
	.zero		1


	//   ....[13]....
        /*076c*/ 	.word	0x00000530
        /*0770*/ 	.word	0x000000ff
        /*0774*/ 	.word	0x0002a888
        /*0778*/ 	.short	0x0100
        /*077a*/ 	.byte	0x06
	.zero		1


	//   ....[14]....
        /*077c*/ 	.word	0x00000660
        /*0780*/ 	.word	0x000000ff
        /*0784*/ 	.word	0x0002a890
        /*0788*/ 	.short	0x0100
        /*078a*/ 	.byte	0x08
	.zero		1


	//   ....[15]....
        /*078c*/ 	.word	0x00000670
        /*0790*/ 	.word	0x000000ff
        /*0794*/ 	.word	0x0002a8a0
        /*0798*/ 	.short	0x0100
        /*079a*/ 	.byte	0x08
	.zero		1


	//   ....[16]....
        /*079c*/ 	.word	0x00000680
        /*07a0*/ 	.word	0x000000ff
        /*07a4*/ 	.word	0x0002a898
        /*07a8*/ 	.short	0x0100
        /*07aa*/ 	.byte	0x08
	.zero		1


	//   ....[17]....
        /*07ac*/ 	.word	0x00000690
        /*07b0*/ 	.word	0x000000ff
        /*07b4*/ 	.word	0x0002a8a8
        /*07b8*/ 	.short	0x0100
        /*07ba*/ 	.byte	0x08
	.zero		1


	//   ....[18]....
        /*07bc*/ 	.word	0x000007d0
        /*07c0*/ 	.word	0x000000ff
        /*07c4*/ 	.word	0x0002a8b0
        /*07c8*/ 	.short	0x0100
        /*07ca*/ 	.byte	0x08
	.zero		1


	//   ....[19]....
        /*07cc*/ 	.word	0x000007e0
        /*07d0*/ 	.word	0x000000ff
        /*07d4*/ 	.word	0x0002a8c0
        /*07d8*/ 	.short	0x0100
        /*07da*/ 	.byte	0x08
	.zero		1


	//   ....[20]....
        /*07dc*/ 	.word	0x000007f0
        /*07e0*/ 	.word	0x000000ff
        /*07e4*/ 	.word	0x0002a8b8
        /*07e8*/ 	.short	0x0100
        /*07ea*/ 	.byte	0x08
	.zero		1


	//   ....[21]....
        /*07ec*/ 	.word	0x00000800
        /*07f0*/ 	.word	0x000000ff
        /*07f4*/ 	.word	0x0002a8c8
        /*07f8*/ 	.short	0x0100
        /*07fa*/ 	.byte	0x08
	.zero		1


	//   ....[22]....
        /*07fc*/ 	.word	0x00001970
        /*0800*/ 	.word	0x000000ff
        /*0804*/ 	.word	0x0002a800
        /*0808*/ 	.short	0x010a
        /*080a*/ 	.byte	0x28
	.zero		1


	//   ....[23]....
        /*080c*/ 	.word	0x000019f0
        /*0810*/ 	.word	0x0000000f
        /*0814*/ 	.word	0x0002a830
        /*0818*/ 	.short	0x010a
        /*081a*/ 	.byte	0x3f
	.zero		1


	//   ....[24]....
        /*081c*/ 	.word	0x00001a30
        /*0820*/ 	.word	0x0000000f
        /*0824*/ 	.word	0x0002a830
        /*0828*/ 	.short	0x010a
        /*082a*/ 	.byte	0x3f
	.zero		1


	//   ....[25]....
        /*082c*/ 	.word	0x000024a0
        /*0830*/ 	.word	0x000000ff
        /*0834*/ 	.word	0x00000000
        /*0838*/ 	.short	0x0101
        /*083a*/ 	.byte	0x04
	.zero		1


	//   ....[26]....
        /*083c*/ 	.word	0x00004c60
        /*0840*/ 	.word	0x000000ff
        /*0844*/ 	.word	0x0002a830
        /*0848*/ 	.short	0x010a
        /*084a*/ 	.byte	0x07
	.zero		1


	//   ....[27]....
        /*084c*/ 	.word	0x00004ca0
        /*0850*/ 	.word	0x000000ff
        /*0854*/ 	.word	0x0002a830
        /*0858*/ 	.short	0x010a
        /*085a*/ 	.byte	0x07
	.zero		1


	//   ....[28]....
        /*085c*/ 	.word	0x00005580
        /*0860*/ 	.word	0x000000ff
        /*0864*/ 	.word	0x0002a850
        /*0868*/ 	.short	0x010a
        /*086a*/ 	.byte	0x06
	.zero		1


	//   ....[29]....
        /*086c*/ 	.word	0x000055c0
        /*0870*/ 	.word	0x000000ff
        /*0874*/ 	.word	0x0002a850
        /*0878*/ 	.short	0x010a
        /*087a*/ 	.byte	0x06
	.zero		1


	//   ....[30]....
        /*087c*/ 	.word	0x00005c70
        /*0880*/ 	.word	0x000000ff
        /*0884*/ 	.word	0x00000000
        /*0888*/ 	.short	0x0101
        /*088a*/ 	.byte	0x07
	.zero		1


	//   ....[31]....
        /*088c*/ 	.word	0x00007dc0
        /*0890*/ 	.word	0x000000ff
        /*0894*/ 	.word	0x00000000
        /*0898*/ 	.short	0x0101
        /*089a*/ 	.byte	0x06
	.zero		1


	//   ....[32]....
        /*089c*/ 	.word	0x00008260
        /*08a0*/ 	.word	0x000000ff
        /*08a4*/ 	.word	0x0002a830
        /*08a8*/ 	.short	0x010a
        /*08aa*/ 	.byte	0x07
	.zero		1


	//   ....[33]....
        /*08ac*/ 	.word	0x000082a0
        /*08b0*/ 	.word	0x000000ff
        /*08b4*/ 	.word	0x0002a830
        /*08b8*/ 	.short	0x010a
        /*08ba*/ 	.byte	0x07
	.zero		1


	//   ....[34]....
        /*08bc*/ 	.word	0x00008b80
        /*08c0*/ 	.word	0x000000ff
        /*08c4*/ 	.word	0x0002a850
        /*08c8*/ 	.short	0x010a
        /*08ca*/ 	.byte	0x06
	.zero		1


	//   ....[35]....
        /*08cc*/ 	.word	0x00008bc0
        /*08d0*/ 	.word	0x000000ff
        /*08d4*/ 	.word	0x0002a850
        /*08d8*/ 	.short	0x010a
        /*08da*/ 	.byte	0x06
	.zero		1


	//   ....[36]....
        /*08dc*/ 	.word	0x00009270
        /*08e0*/ 	.word	0x000000ff
        /*08e4*/ 	.word	0x00000000
        /*08e8*/ 	.short	0x0101
        /*08ea*/ 	.byte	0x07
	.zero		1


	//   ....[37]....
        /*08ec*/ 	.word	0x0000a260
        /*08f0*/ 	.word	0x000000ff
        /*08f4*/ 	.word	0x00000000
        /*08f8*/ 	.short	0x0101
        /*08fa*/ 	.byte	0x06
	.zero		1


	//   ....[38]....
        /*08fc*/ 	.word	0x0000a520
        /*0900*/ 	.word	0x000000ff
        /*0904*/ 	.word	0x0002a830
        /*0908*/ 	.short	0x010a
        /*090a*/ 	.byte	0x06
	.zero		1


	//   ....[39]....
        /*090c*/ 	.word	0x0000a560
        /*0910*/ 	.word	0x000000ff
        /*0914*/ 	.word	0x0002a830
        /*0918*/ 	.short	0x010a
        /*091a*/ 	.byte	0x06
	.zero		1


	//   ....[40]....
        /*091c*/ 	.word	0x0000ae40
        /*0920*/ 	.word	0x000000ff
        /*0924*/ 	.word	0x0002a850
        /*0928*/ 	.short	0x010a
        /*092a*/ 	.byte	0x0a
	.zero		1


	//   ....[41]....
        /*092c*/ 	.word	0x0000ae80
        /*0930*/ 	.word	0x000000ff
        /*0934*/ 	.word	0x0002a850
        /*0938*/ 	.short	0x010a
        /*093a*/ 	.byte	0x0a
	.zero		1


	//   ....[42]....
        /*093c*/ 	.word	0x0000b4d0
        /*0940*/ 	.word	0x000000ff
        /*0944*/ 	.word	0x00000000
        /*0948*/ 	.short	0x0101
        /*094a*/ 	.byte	0x04
	.zero		1


	//   ....[43]....
        /*094c*/ 	.word	0x0000d680
        /*0950*/ 	.word	0x000000ff
        /*0954*/ 	.word	0x00000000
        /*0958*/ 	.short	0x0101
        /*095a*/ 	.byte	0x0a
	.zero		1


	//   ....[44]....
        /*095c*/ 	.word	0x0000dc40
        /*0960*/ 	.word	0x000000ff
        /*0964*/ 	.word	0x0002a850
        /*0968*/ 	.short	0x010a
        /*096a*/ 	.byte	0x05
	.zero		1


	//   ....[45]....
        /*096c*/ 	.word	0x0000dc80
        /*0970*/ 	.word	0x000000ff
        /*0974*/ 	.word	0x0002a850
        /*0978*/ 	.short	0x010a
        /*097a*/ 	.byte	0x05
	.zero		1


	//   ....[46]....
        /*097c*/ 	.word	0x0000e150
        /*0980*/ 	.word	0x000000ff
        /*0984*/ 	.word	0x00000000
        /*0988*/ 	.short	0x0101
        /*098a*/ 	.byte	0x04
	.zero		1


	//   ....[47]....
        /*098c*/ 	.word	0x0000f470
        /*0990*/ 	.word	0x00000017
        /*0994*/ 	.word	0x00000000
        /*0998*/ 	.short	0x0101
        /*099a*/ 	.byte	0x3f
	.zero		1


	//   ....[48]....
        /*099c*/ 	.word	0x00011840
        /*09a0*/ 	.word	0x00000000
        /*09a4*/ 	.word	0x0002a840
        /*09a8*/ 	.short	0x010a
        /*09aa*/ 	.byte	0x3f
	.zero		1


	//   ....[49]....
        /*09ac*/ 	.word	0x00011e50
        /*09b0*/ 	.word	0x00000000
        /*09b4*/ 	.word	0x0002a830
        /*09b8*/ 	.short	0x0107
        /*09ba*/ 	.byte	0x3f
	.zero		1


	//   ....[50]....
        /*09bc*/ 	.word	0x00011f00
        /*09c0*/ 	.word	0x00000000
        /*09c4*/ 	.word	0x0002a830
        /*09c8*/ 	.short	0x0101
        /*09ca*/ 	.byte	0x3f
	.zero		1


	//   ....[51]....
        /*09cc*/ 	.word	0x00012930
        /*09d0*/ 	.word	0x00000010
        /*09d4*/ 	.word	0x0002a800
        /*09d8*/ 	.short	0x0107
        /*09da*/ 	.byte	0x3f
	.zero		1


	//   ....[52]....
        /*09dc*/ 	.word	0x00012a20
        /*09e0*/ 	.word	0x00000010
        /*09e4*/ 	.word	0x0002a800
        /*09e8*/ 	.short	0x0101
        /*09ea*/ 	.byte	0x3f
	.zero		1


	//   ....[53]....
        /*09ec*/ 	.word	0x00012a40
        /*09f0*/ 	.word	0x00000010
        /*09f4*/ 	.word	0x0002a820
        /*09f8*/ 	.short	0x010a
        /*09fa*/ 	.byte	0x3f
	.zero		1


	//   ....[54]....
        /*09fc*/ 	.word	0x00012d90
        /*0a00*/ 	.word	0x00000006
        /*0a04*/ 	.word	0x0002a840
        /*0a08*/ 	.short	0x010a
        /*0a0a*/ 	.byte	0x3f
	.zero		1


	//   ....[55]....
        /*0a0c*/ 	.word	0x00013260
        /*0a10*/ 	.word	0x00000006
        /*0a14*/ 	.word	0x0002a830
        /*0a18*/ 	.short	0x0107
        /*0a1a*/ 	.byte	0x3f
	.zero		1


	//   ....[56]....
        /*0a1c*/ 	.word	0x00013310
        /*0a20*/ 	.word	0x00000006
        /*0a24*/ 	.word	0x0002a830
        /*0a28*/ 	.short	0x0101
        /*0a2a*/ 	.byte	0x3f
	.zero		1


	//   ....[57]....
        /*0a2c*/ 	.word	0x00013370
        /*0a30*/ 	.word	0x00000006
        /*0a34*/ 	.word	0x0002a860
        /*0a38*/ 	.short	0x010a
        /*0a3a*/ 	.byte	0x3f
	.zero		1


	//   ....[58]....
        /*0a3c*/ 	.word	0x000137a0
        /*0a40*/ 	.word	0x00000006
        /*0a44*/ 	.word	0x0002a850
        /*0a48*/ 	.short	0x0107
        /*0a4a*/ 	.byte	0x3f
	.zero		1


	//   ....[59]....
        /*0a4c*/ 	.word	0x000138e0
        /*0a50*/ 	.word	0x00000006
        /*0a54*/ 	.word	0x0002a850
        /*0a58*/ 	.short	0x0101
        /*0a5a*/ 	.byte	0x3f
	.zero		1


	//   ....[60]....
        /*0a5c*/ 	.word	0x00013b60
        /*0a60*/ 	.word	0x00000004
        /*0a64*/ 	.word	0x0002a860
        /*0a68*/ 	.short	0x010a
        /*0a6a*/ 	.byte	0x3f
	.zero		1


	//   ....[61]....
        /*0a6c*/ 	.word	0x00013f60
        /*0a70*/ 	.word	0x00000004
        /*0a74*/ 	.word	0x0002a850
        /*0a78*/ 	.short	0x0107
        /*0a7a*/ 	.byte	0x3f
	.zero		1


	//   ....[62]....
        /*0a7c*/ 	.word	0x00014010
        /*0a80*/ 	.word	0x00000004
        /*0a84*/ 	.word	0x0002a850
        /*0a88*/ 	.short	0x0101
        /*0a8a*/ 	.byte	0x3f
	.zero		1


	//   ....[63]....
        /*0a8c*/ 	.word	0x000142b0
        /*0a90*/ 	.word	0x00000004
        /*0a94*/ 	.word	0x0002a820
        /*0a98*/ 	.short	0x010a
        /*0a9a*/ 	.byte	0x3f
	.zero		1


	//   ....[64]....
        /*0a9c*/ 	.word	0x00014450
        /*0aa0*/ 	.word	0x00000005
        /*0aa4*/ 	.word	0x0002a840
        /*0aa8*/ 	.short	0x010a
        /*0aaa*/ 	.byte	0x3f
	.zero		1


	//   ....[65]....
        /*0aac*/ 	.word	0x000144f0
        /*0ab0*/ 	.word	0x00000017
        /*0ab4*/ 	.word	0x0002a840
        /*0ab8*/ 	.short	0x010a
        /*0aba*/ 	.byte	0x3f
	.zero		1


	//   ....[66]....
        /*0abc*/ 	.word	0x00014530
        /*0ac0*/ 	.word	0x00000005
        /*0ac4*/ 	.word	0x0002a860
        /*0ac8*/ 	.short	0x010a
        /*0aca*/ 	.byte	0x3f
	.zero		1


	//   ....[67]....
        /*0acc*/ 	.word	0x00014570
        /*0ad0*/ 	.word	0x00000017
        /*0ad4*/ 	.word	0x0002a860
        /*0ad8*/ 	.short	0x010a
        /*0ada*/ 	.byte	0x3f
	.zero		1


	//   ....[68]....
        /*0adc*/ 	.word	0x000145e0
        /*0ae0*/ 	.word	0x00000003
        /*0ae4*/ 	.word	0x0002a800
        /*0ae8*/ 	.short	0x010a
        /*0aea*/ 	.byte	0x3f
	.zero		1


	//   ....[69]....
        /*0aec*/ 	.word	0x00014630
        /*0af0*/ 	.word	0x0000000f
        /*0af4*/ 	.word	0x0002a830
        /*0af8*/ 	.short	0x010a
        /*0afa*/ 	.byte	0x3f
	.zero		1


	//   ....[70]....
        /*0afc*/ 	.word	0x00014690
        /*0b00*/ 	.word	0x0000000e
        /*0b04*/ 	.word	0x0002a830
        /*0b08*/ 	.short	0x010a
        /*0b0a*/ 	.byte	0x3f
	.zero		1


	//   ....[71]....
        /*0b0c*/ 	.word	0x000146f0
        /*0b10*/ 	.word	0x0000000d
        /*0b14*/ 	.word	0x0002a850
        /*0b18*/ 	.short	0x010a
        /*0b1a*/ 	.byte	0x3f
	.zero		1


	//   ....[72]....
        /*0b1c*/ 	.word	0x00014750
        /*0b20*/ 	.word	0x0000000c
        /*0b24*/ 	.word	0x0002a830
        /*0b28*/ 	.short	0x010a
        /*0b2a*/ 	.byte	0x3f
	.zero		1


	//   ....[73]....
        /*0b2c*/ 	.word	0x000147b0
        /*0b30*/ 	.word	0x0000000b
        /*0b34*/ 	.word	0x0002a850
        /*0b38*/ 	.short	0x010a
        /*0b3a*/ 	.byte	0x3f
	.zero		1


	//   ....[74]....
        /*0b3c*/ 	.word	0x00014810
        /*0b40*/ 	.word	0x0000000e
        /*0b44*/ 	.word	0x0002a830
        /*0b48*/ 	.short	0x010a
        /*0b4a*/ 	.byte	0x3f
	.zero		1


	//   ....[75]....
        /*0b4c*/ 	.word	0x00014870
        /*0b50*/ 	.word	0x0000000b
        /*0b54*/ 	.word	0x0002a850
        /*0b58*/ 	.short	0x010a
        /*0b5a*/ 	.byte	0x3f
	.zero		1


	//   ....[76]....
        /*0b5c*/ 	.word	0x000148d0
        /*0b60*/ 	.word	0x00000005
        /*0b64*/ 	.word	0x0002a850
        /*0b68*/ 	.short	0x010a
        /*0b6a*/ 	.byte	0x3f
	.zero		1


	//   ....[77]....
        /*0b6c*/ 	.word	0x000149d0
        /*0b70*/ 	.word	0x00000000
        /*0b74*/ 	.word	0x0002a840
        /*0b78*/ 	.short	0x010a
        /*0b7a*/ 	.byte	0x3f
	.zero		1


	//   ....[78]....
        /*0b7c*/ 	.word	0x00015c60
        /*0b80*/ 	.word	0x00000010
        /*0b84*/ 	.word	0x0002a820
        /*0b88*/ 	.short	0x010a
        /*0b8a*/ 	.byte	0x3f
	.zero		1


	//   ....[79]....
        /*0b8c*/ 	.word	0x00015cb0
        /*0b90*/ 	.word	0x00000006
        /*0b94*/ 	.word	0x0002a840
        /*0b98*/ 	.short	0x010a
        /*0b9a*/ 	.byte	0x3f
	.zero		1


	//   ....[80]....
        /*0b9c*/ 	.word	0x000163e0
        /*0ba0*/ 	.word	0x00000006
        /*0ba4*/ 	.word	0x0002a860
        /*0ba8*/ 	.short	0x010a
        /*0baa*/ 	.byte	0x3f
	.zero		1


	//   ....[81]....
        /*0bac*/ 	.word	0x00016b80
        /*0bb0*/ 	.word	0x00000004
        /*0bb4*/ 	.word	0x0002a860
        /*0bb8*/ 	.short	0x010a
        /*0bba*/ 	.byte	0x3f
	.zero		1


	//   ....[82]....
        /*0bbc*/ 	.word	0x00017490
        /*0bc0*/ 	.word	0x00000004
        /*0bc4*/ 	.word	0x0002a820
        /*0bc8*/ 	.short	0x010a
        /*0bca*/ 	.byte	0x3f
	.zero		1


	//   ....[83]....
        /*0bcc*/ 	.word	0x00017630
        /*0bd0*/ 	.word	0x00000005
        /*0bd4*/ 	.word	0x0002a840
        /*0bd8*/ 	.short	0x010a
        /*0bda*/ 	.byte	0x3f
	.zero		1


	//   ....[84]....
        /*0bdc*/ 	.word	0x00017680
        /*0be0*/ 	.word	0x00000017
        /*0be4*/ 	.word	0x0002a840
        /*0be8*/ 	.short	0x010a
        /*0bea*/ 	.byte	0x3f
	.zero		1


	//   ....[85]....
        /*0bec*/ 	.word	0x000176d0
        /*0bf0*/ 	.word	0x00000005
        /*0bf4*/ 	.word	0x0002a860
        /*0bf8*/ 	.short	0x010a
        /*0bfa*/ 	.byte	0x3f
	.zero		1


	//----- nvinfo : EIATTR_NUM_MBARRIERS
	.align		4
.L_424:
        /*0bfc*/ 	.byte	0x03, 0x38
        /*0bfe*/ 	.short	0x0016


	//----- nvinfo : EIATTR_EXIT_INSTR_OFFSETS
	.align		4
        /*0c00*/ 	.byte	0x04, 0x1c
        /*0c02*/ 	.short	(.L_426 - .L_425)


	//   ....[0]....
.L_425:
        /*0c04*/ 	.word	0x00000950


	//   ....[1]....
        /*0c08*/ 	.word	0x00010140


	//   ....[2]....
        /*0c0c*/ 	.word	0x000145c0


	//----- nvinfo : EIATTR_MAX_THREADS
	.align		4
.L_426:
        /*0c10*/ 	.byte	0x04, 0x05
        /*0c12*/ 	.short	(.L_428 - .L_427)
.L_427:
        /*0c14*/ 	.word	0x00000180
        /*0c18*/ 	.word	0x00000001
        /*0c1c*/ 	.word	0x00000001


	//----- nvinfo : EIATTR_CRS_STACK_SIZE
	.align		4
.L_428:
        /*0c20*/ 	.byte	0x04, 0x1e
        /*0c22*/ 	.short	(.L_430 - .L_429)
.L_429:
        /*0c24*/ 	.word	0x00000000


	//----- nvinfo : EIATTR_CBANK_PARAM_SIZE
	.align		4
.L_430:
        /*0c28*/ 	.byte	0x03, 0x19
        /*0c2a*/ 	.short	0x0af0


	//----- nvinfo : EIATTR_PARAM_CBANK
	.align		4
        /*0c2c*/ 	.byte	0x04, 0x0a
        /*0c2e*/ 	.short	(.L_432 - .L_431)
	.align		4
.L_431:
        /*0c30*/ 	.word	index@(.nv.constant0._ZN7cutlass13device_kernelIN5flash11enable_sm90INS1_16FlashAttnFwdSm90INS1_25CollectiveMainloopFwdSm90ILi2EN4cute5tupleIJNS5_1CILi1EEES8_S8_EEENS6_IJNS7_ILi128EEENS7_ILi96EEENS7_ILi192EEEEEELi128ENS_6half_tEfNS_4arch4Sm90ELb0ELb1ELb1ELb0ELb1ELb0ELb0ELb1ELb1ELb1ELb0ELb0EEENS1_21CollectiveEpilogueFwdINS6_IJSA_SA_SB_EEES9_SE_SG_Li256ELb0ELb1ELb0ELb0EEENS1_30DynamicPersistentTileSchedulerILi256ELi128ELb0ELb1ELb1EEEEEEEEEvNT_6ParamsE)
        /*0c34*/ 	.short	0x0210
        /*0c36*/ 	.short	0x0af0


	//----- nvinfo : EIATTR_SW_WAR
	.align		4
.L_432:
        /*0c38*/ 	.byte	0x04, 0x36
        /*0c3a*/ 	.short	(.L_434 - .L_433)
.L_433:
        /*0c3c*/ 	.word	0x00000008
.L_434:


//--------------------- .nv.info._ZN7cutlass13device_kernelIN5flash11enable_sm90INS1_16FlashAttnFwdSm90INS1_25CollectiveMainloopFwdSm90ILi2EN4cute5tupleIJNS5_1CILi1EEES8_S8_EEENS6_IJNS7_ILi128EEENS7_ILi96EEENS7_ILi192EEEEEELi128ENS_6half_tEfNS_4arch4Sm90ELb0ELb1ELb1ELb1ELb1ELb0ELb0ELb1ELb1ELb1ELb0ELb0EEENS1_21CollectiveEpilogueFwdINS6_IJSA_SA_SB_EEES9_SE_SG_Li256ELb1ELb1ELb0ELb0EEENS1_36VarlenDynamicPersistentTileSchedulerILi128ELi96ELi256ELi128ELb0ELb1ELb1ELb1ELb0ELb1EEEEEEEEEvNT_6ParamsE --------------------------
	.section	.nv.info._ZN7cutlass13device_kernelIN5flash11enable_sm90INS1_16FlashAttnFwdSm90INS1_25CollectiveMainloopFwdSm90ILi2EN4cute5tupleIJNS5_1CILi1EEES8_S8_EEENS6_IJNS7_ILi128EEENS7_ILi96EEENS7_ILi192EEEEEELi128ENS_6half_tEfNS_4arch4Sm90ELb0ELb1ELb1ELb1ELb1ELb0ELb0ELb1ELb1ELb1ELb0ELb0EEENS1_21CollectiveEpilogueFwdINS6_IJSA_SA_SB_EEES9_SE_SG_Li256ELb1ELb1ELb0ELb0EEENS1_36VarlenDynamicPersistentTileSchedulerILi128ELi96ELi256ELi128ELb0ELb1ELb1ELb1ELb0ELb1EEEEEEEEEvNT_6ParamsE,"",@"SHT_CUDA_INFO"
	.sectionflags	@""
	.align	4


	//----- nvinfo : EIATTR_CUDA_API_VERSION
	.align		4
        /*0000*/ 	.byte	0x04, 0x37
        /*0002*/ 	.short	(.L_436 - .L_435)
.L_435:
        /*0004*/ 	.word	0x00000082


	//----- nvinfo : EIATTR_KPARAM_INFO
	.align		4
.L_436:
        /*0008*/ 	.byte	0x04, 0x17
        /*000a*/ 	.short	(.L_438 - .L_437)
.L_437:
        /*000c*/ 	.word	0x00000000
        /*0010*/ 	.short	0x0000
        /*0012*/ 	.short	0x0070
        /*0014*/ 	.byte	0x00, 0xf0, 0x01, 0x2a


	//----- nvinfo : EIATTR_SPARSE_MMA_MASK
	.align		4
.L_438:
        /*0018*/ 	.byte	0x03, 0x50
        /*001a*/ 	.short	0x0000


	//----- nvinfo : EIATTR_MAXREG_COUNT
	.align		4
        /*001c*/ 	.byte	0x03, 0x1b
        /*001e*/ 	.short	0x00a8


	//----- nvinfo : EIATTR_NUM_BARRIERS
	.align		4
        /*0020*/ 	.byte	0x02, 0x4c
        /*0022*/ 	.byte	0x09
	.zero		1


	//----- nvinfo : EIATTR_EXTERNS
	.align		4
        /*0024*/ 	.byte	0x04, 0x0f
        /*0026*/ 	.short	(.L_440 - .L_439)


	//   ....[0]....
	.align		4
.L_439:
        /*0028*/ 	.word	index@(__assertfail)


	//----- nvinfo : EIATTR_ANNOTATIONS
	.align		4
.L_440:
        /*002c*/ 	.byte	0x04, 0x55
        /*002e*/ 	.short	(.L_442 - .L_441)


	//   ....[0]....
.L_441:
        /* <DEDUP_REMOVED lines=19> */
        /*0154*/ 	.byte	0x50, 0x5e, 0x01, 0x00, 0x01, 0x00, 0x00, 0x00, 0xf0, 0x5f, 0x01, 0x00


	//----- nvinfo : EIATTR_MERCURY_ISA_VERSION
	.align		4
.L_442:
        /*0160*/ 	.byte	0x03, 0x5f
        /*0162*/ 	.short	0x0101


	//----- nvinfo : EIATTR_UNUSED_LOAD_BYTE_OFFSET
	.align		4
        /*0164*/ 	.byte	0x04, 0x44
        /*0166*/ 	.short	(.L_444 - .L_443)


	//   ....[0]....
.L_443:
        /*0168*/ 	.word	0x00000950
        /*016c*/ 	.word	0x0000fff0


	//   ....[1]....
        /*0170*/ 	.word	0x0000e5e0
        /*0174*/ 	.word	0x0000fff0


	//----- nvinfo : EIATTR_INT_WARP_WIDE_INSTR_OFFSETS
	.align		4
.L_444:
        /*0178*/ 	.byte	0x04, 0x31
        /*017a*/ 	.short	(.L_446 - .L_445)


	//   ....[0]....
.L_445:
        /*017c*/ 	.word	0x000000c0


	//   ....[1]....
        /*0180*/ 	.word	0x000000d0


	//   ....[2]....
        /*0184*/ 	.word	0x00000170


	//   ....[3]....
        /*0188*/ 	.word	0x00011b50


	//   ....[4]....
        /*018c*/ 	.word	0x00011be0


	//   ....[5]....
        /*0190*/ 	.word	0x00014b50


	//   ....[6]....
        /*0194*/ 	.word	0x00014be0


	//----- nvinfo : EIATTR_COOP_GROUP_MASK_REGIDS
	.align		4
.L_446:
        /*0198*/ 	.byte	0x04, 0x29
        /*019a*/ 	.short	(.L_448 - .L_447)


	//   ....[0]....
.L_447:
        /*019c*/ 	.word	0xffffffff


	//   ....[1]....
        /*01a0*/ 	.word	0xffffffff


	//   ....[2]....
        /*01a4*/ 	.word	0xffffffff


	//   ....[3]....
        /*01a8*/ 	.word	0xffffffff


	//   ....[4]....
        /*01ac*/ 	.word	0xffffffff


	//   ....[5]....
        /*01b0*/ 	.word	0xffffffff


	//   ....[6]....
        /*01b4*/ 	.word	0xffffffff


	//   ....[7]....
        /*01b8*/ 	.word	0xffffffff


	//   ....[8]....
        /*01bc*/ 	.word	0xffffffff


	//   ....[9]....
        /*01c0*/ 	.word	0xffffffff


	//   ....[10]....
        /*01c4*/ 	.word	0xffffffff


	//   ....[11]....
        /*01c8*/ 	.word	0xffffffff


	//   ....[12]....
        /*01cc*/ 	.word	0xffffffff


	//   ....[13]....
        /*01d0*/ 	.word	0xffffffff


	//   ....[14]....
        /*01d4*/ 	.word	0xffffffff


	//   ....[15]....
        /*01d8*/ 	.word	0xffffffff


	//   ....[16]....
        /*01dc*/ 	.word	0xffffffff


	//   ....[17]....
        /*01e0*/ 	.word	0xffffffff


	//   ....[18]....
        /*01e4*/ 	.word	0xffffffff


	//   ....[19]....
        /*01e8*/ 	.word	0xffffffff


	//   ....[20]....
        /*01ec*/ 	.word	0xffffffff


	//   ....[21]....
        /*01f0*/ 	.word	0xffffffff


	//   ....[22]....
        /*01f4*/ 	.word	0xffffffff


	//   ....[23]....
        /*01f8*/ 	.word	0xffffffff


	//   ....[24]....
        /*01fc*/ 	.word	0xffffffff


	//   ....[25]....
        /*0200*/ 	.word	0xffffffff


	//   ....[26]....
        /*0204*/ 	.word	0xffffffff


	//   ....[27]....
        /*0208*/ 	.word	0xffffffff


	//   ....[28]....
        /*020c*/ 	.word	0xffffffff


	//   ....[29]....
        /*0210*/ 	.word	0xffffffff


	//   ....[30]....
        /*0214*/ 	.word	0xffffffff


	//   ....[31]....
        /*0218*/ 	.word	0xffffffff


	//   ....[32]....
        /*021c*/ 	.word	0xffffffff


	//   ....[33]....
        /*0220*/ 	.word	0xffffffff


	//   ....[34]....
        /*0224*/ 	.word	0xffffffff


	//   ....[35]....
        /*0228*/ 	.word	0xffffffff


	//   ....[36]....
        /*022c*/ 	.word	0xffffffff


	//   ....[37]....
        /*0230*/ 	.word	0xffffffff


	//   ....[38]....
        /*0234*/ 	.word	0xffffffff


	//   ....[39]....
        /*0238*/ 	.word	0xffffffff


	//   ....[40]....
        /*023c*/ 	.word	0xffffffff


	//   ....[41]....
        /*0240*/ 	.word	0xffffffff


	//   ....[42]....
        /*0244*/ 	.word	0xffffffff


	//   ....[43]....
        /*0248*/ 	.word	0xffffffff


	//   ....[44]....
        /*024c*/ 	.word	0xffffffff


	//   ....[45]....
        /*0250*/ 	.word	0xffffffff


	//   ....[46]....
        /*0254*/ 	.word	0xffffffff


	//   ....[47]....
        /*0258*/ 	.word	0xffffffff


	//   ....[48]....
        /*025c*/ 	.word	0xffffffff


	//   ....[49]....
        /*0260*/ 	.word	0xffffffff


	//   ....[50]....
        /*0264*/ 	.word	0xffffffff


	//   ....[51]....
        /*0268*/ 	.word	0xffffffff


	//   ....[52]....
        /*026c*/ 	.word	0xffffffff


	//   ....[53]....
        /*0270*/ 	.word	0xffffffff


	//   ....[54]....
        /*0274*/ 	.word	0xffffffff


	//   ....[55]....
        /*0278*/ 	.word	0xffffffff


	//   ....[56]....
        /*027c*/ 	.word	0xffffffff


	//   ....[57]....
        /*0280*/ 	.word	0xffffffff


	//   ....[58]....
        /*0284*/ 	.word	0xffffffff


	//   ....[59]....
        /*0288*/ 	.word	0xffffffff


	//   ....[60]....
        /*028c*/ 	.word	0xffffffff


	//   ....[61]....
        /*0290*/ 	.word	0xffffffff


	//   ....[62]....
        /*0294*/ 	.word	0xffffffff


	//   ....[63]....
        /*0298*/ 	.word	0xffffffff


	//   ....[64]....
        /*029c*/ 	.word	0xffffffff


	//   ....[65]....
        /*02a0*/ 	.word	0xffffffff


	//   ....[66]....
        /*02a4*/ 	.word	0xffffffff


	//   ....[67]....
        /*02a8*/ 	.word	0xffffffff


	//   ....[68]....
        /*02ac*/ 	.word	0xffffffff


	//   ....[69]....
        /*02b0*/ 	.word	0xffffffff


	//   ....[70]....
        /*02b4*/ 	.word	0xffffffff


	//   ....[71]....
        /*02b8*/ 	.word	0xffffffff


	//   ....[72]....
        /*02bc*/ 	.word	0xffffffff


	//   ....[73]....
        /*02c0*/ 	.word	0xffffffff


	//   ....[74]....
        /*02c4*/ 	.word	0xffffffff


	//   ....[75]....
        /*02c8*/ 	.word	0xffffffff


	//   ....[76]....
        /*02cc*/ 	.word	0xffffffff


	//   ....[77]....
        /*02d0*/ 	.word	0xffffffff


	//   ....[78]....
        /*02d4*/ 	.word	0xffffffff


	//   ....[79]....
        /*02d8*/ 	.word	0xffffffff


	//   ....[80]....
        /*02dc*/ 	.word	0xffffffff


	//   ....[81]....
        /*02e0*/ 	.word	0xffffffff


	//   ....[82]....
        /*02e4*/ 	.word	0xffffffff


	//   ....[83]....
        /*02e8*/ 	.word	0xffffffff


	//   ....[84]....
        /*02ec*/ 	.word	0xffffffff


	//   ....[85]....
        /*02f0*/ 	.word	0xffffffff


	//   ....[86]....
        /*02f4*/ 	.word	0xffffffff


	//   ....[87]....
        /*02f8*/ 	.word	0xffffffff


	//   ....[88]....
        /*02fc*/ 	.word	0xffffffff


	//   ....[89]....
        /*0300*/ 	.word	0xffffffff


	//   ....[90]....
        /*0304*/ 	.word	0xffffffff


	//   ....[91]....
        /*0308*/ 	.word	0xffffffff


	//   ....[92]....
        /*030c*/ 	.word	0xffffffff


	//   ....[93]....
        /*0310*/ 	.word	0xffffffff


	//   ....[94]....
        /*0314*/ 	.word	0xffffffff


	//   ....[95]....
        /*0318*/ 	.word	0xffffffff


	//   ....[96]....
        /*031c*/ 	.word	0xffffffff


	//   ....[97]....
        /*0320*/ 	.word	0xffffffff


	//   ....[98]....
        /*0324*/ 	.word	0xffffffff


	//   ....[99]....
        /*0328*/ 	.word	0xffffffff


	//   ....[100]....
        /*032c*/ 	.word	0xffffffff


	//   ....[101]....
        /*0330*/ 	.word	0xffffffff


	//   ....[102]....
        /*0334*/ 	.word	0xffffffff


	//   ....[103]....
        /*0338*/ 	.word	0xffffffff


	//   ....[104]....
        /*033c*/ 	.word	0xffffffff


	//   ....[105]....
        /*0340*/ 	.word	0xffffffff


	//   ....[106]....
        /*0344*/ 	.word	0xffffffff


	//   ....[107]....
        /*0348*/ 	.word	0xffffffff


	//   ....[108]....
        /*034c*/ 	.word	0xffffffff


	//   ....[109]....
        /*0350*/ 	.word	0xffffffff


	//   ....[110]....
        /*0354*/ 	.word	0xffffffff


	//   ....[111]....
        /*0358*/ 	.word	0xffffffff


	//   ....[112]....
        /*035c*/ 	.word	0xffffffff


	//   ....[113]....
        /*0360*/ 	.word	0xffffffff


	//   ....[114]....
        /*0364*/ 	.word	0xffffffff


	//   ....[115]....
        /*0368*/ 	.word	0xffffffff


	//   ....[116]....
        /*036c*/ 	.word	0xffffffff


	//   ....[117]....
        /*0370*/ 	.word	0xffffffff


	//   ....[118]....
        /*0374*/ 	.word	0xffffffff


	//   ....[119]....
        /*0378*/ 	.word	0xffffffff


	//   ....[120]....
        /*037c*/ 	.word	0xffffffff


	//   ....[121]....
        /*0380*/ 	.word	0xffffffff


	//   ....[122]....
        /*0384*/ 	.word	0xffffffff


	//   ....[123]....
        /*0388*/ 	.word	0xffffffff


	//   ....[124]....
        /*038c*/ 	.word	0xffffffff


	//   ....[125]....
        /*0390*/ 	.word	0xffffffff


	//   ....[126]....
        /*0394*/ 	.word	0xffffffff


	//   ....[127]....
        /*0398*/ 	.word	0xffffffff


	//   ....[128]....
        /*039c*/ 	.word	0xffffffff


	//   ....[129]....
        /*03a0*/ 	.word	0xffffffff


	//   ....[130]....
        /*03a4*/ 	.word	0xffffffff


	//   ....[131]....
        /*03a8*/ 	.word	0xffffffff


	//   ....[132]....
        /*03ac*/ 	.word	0xffffffff


	//   ....[133]....
        /*03b0*/ 	.word	0xffffffff


	//   ....[134]....
        /*03b4*/ 	.word	0xffffffff


	//   ....[135]....
        /*03b8*/ 	.word	0xffffffff


	//   ....[136]....
        /*03bc*/ 	.word	0xffffffff


	//   ....[137]....
        /*03c0*/ 	.word	0xffffffff


	//   ....[138]....
        /*03c4*/ 	.word	0xffffffff


	//   ....[139]....
        /*03c8*/ 	.word	0xffffffff


	//   ....[140]....
        /*03cc*/ 	.word	0xffffffff


	//   ....[141]....
        /*03d0*/ 	.word	0xffffffff


	//   ....[142]....
        /*03d4*/ 	.word	0xffffffff


	//   ....[143]....
        /*03d8*/ 	.word	0xffffffff


	//   ....[144]....
        /*03dc*/ 	.word	0xffffffff


	//   ....[145]....
        /*03e0*/ 	.word	0xffffffff


	//   ....[146]....
        /*03e4*/ 	.word	0xffffffff


	//   ....[147]....
        /*03e8*/ 	.word	0xffffffff


	//   ....[148]....
        /*03ec*/ 	.word	0xffffffff


	//   ....[149]....
        /*03f0*/ 	.word	0xffffffff


	//   ....[150]....
        /*03f4*/ 	.word	0xffffffff


	//   ....[151]....
        /*03f8*/ 	.word	0x0500000f


	//   ....[152]....
        /*03fc*/ 	.word	0x0500000f


	//   ....[153]....
        /*0400*/ 	.word	0x0500000f


	//   ....[154]....
        /*0404*/ 	.word	0x0500000f


	//   ....[155]....
        /*0408*/ 	.word	0x0500000f


	//   ....[156]....
        /*040c*/ 	.word	0x0500000f


	//   ....[157]....
        /*0410*/ 	.word	0x0500000f


	//   ....[158]....
        /*0414*/ 	.word	0x0500000f


	//   ....[159]....
        /*0418*/ 	.word	0x0500000f


	//   ....[160]....
        /*041c*/ 	.word	0x0500000f


	//   ....[161]....
        /*0420*/ 	.word	0x0500000f


	//   ....[162]....
        /*0424*/ 	.word	0x0500000f


	//   ....[163]....
        /*0428*/ 	.word	0x0500000f


	//   ....[164]....
        /*042c*/ 	.word	0x0500000f


	//   ....[165]....
        /*0430*/ 	.word	0x0500000f


	//   ....[166]....
        /*0434*/ 	.word	0x0500000f


	//   ....[167]....
        /*0438*/ 	.word	0x0500000f


	//   ....[168]....
        /*043c*/ 	.word	0x0500000f


	//   ....[169]....
        /*0440*/ 	.word	0x0500000f


	//   ....[170]....
        /*0444*/ 	.word	0x0500000f


	//   ....[171]....
        /*0448*/ 	.word	0x0500000f


	//   ....[172]....
        /*044c*/ 	.word	0x0500000f


	//   ....[173]....
        /*0450*/ 	.word	0x0500000f


	//   ....[174]....
        /*0454*/ 	.word	0x0500000f


	//   ....[175]....
        /*0458*/ 	.word	0x0500000f


	//   ....[176]....
        /*045c*/ 	.word	0x0500000f


	//   ....[177]....
        /*0460*/ 	.word	0x0500000f


	//   ....[178]....
        /*0464*/ 	.word	0x0500000f


	//   ....[179]....
        /*0468*/ 	.word	0x0500000f


	//   ....[180]....
        /*046c*/ 	.word	0x0500000f


	//   ....[181]....
        /*0470*/ 	.word	0x0500000f


	//   ....[182]....
        /*0474*/ 	.word	0x0500000f


	//   ....[183]....
        /*0478*/ 	.word	0x0500000f


	//   ....[184]....
        /*047c*/ 	.word	0x0500000f


	//   ....[185]....
        /*0480*/ 	.word	0x0500000f


	//   ....[186]....
        /*0484*/ 	.word	0x0500000f


	//   ....[187]....
        /*0488*/ 	.word	0x0500000f


	//   ....[188]....
        /*048c*/ 	.word	0x0500000f


	//   ....[189]....
        /*0490*/ 	.word	0x0500000f


	//   ....[190]....
        /*0494*/ 	.word	0x0500000f


	//   ....[191]....
        /*0498*/ 	.word	0x0500000f


	//   ....[192]....
        /*049c*/ 	.word	0x0500000f


	//   ....[193]....
        /*04a0*/ 	.word	0x0500000f


	//   ....[194]....
        /*04a4*/ 	.word	0x0500000f


	//   ....[195]....
        /*04a8*/ 	.word	0x0500000f


	//   ....[196]....
        /*04ac*/ 	.word	0x0500000f


	//   ....[197]....
        /*04b0*/ 	.word	0x0500000f


	//   ....[198]....
        /*04b4*/ 	.word	0x0500000f


	//   ....[199]....
        /*04b8*/ 	.word	0x0500000f


	//   ....[200]....
        /*04bc*/ 	.word	0x0500000f


	//   ....[201]....
        /*04c0*/ 	.word	0x0500000f


	//   ....[202]....
        /*04c4*/ 	.word	0x0500000f


	//   ....[203]....
        /*04c8*/ 	.word	0x0500000f


	//   ....[204]....
        /*04cc*/ 	.word	0x0500000f


	//   ....[205]....
        /*04d0*/ 	.word	0x0500000f


	//   ....[206]....
        /*04d4*/ 	.word	0x0500000f


	//   ....[207]....
        /*04d8*/ 	.word	0x0500000f


	//   ....[208]....
        /*04dc*/ 	.word	0x0500000f


	//   ....[209]....
        /*04e0*/ 	.word	0x0500000f


	//   ....[210]....
        /*04e4*/ 	.word	0x0500000f


	//   ....[211]....
        /*04e8*/ 	.word	0x0500000f


	//   ....[212]....
        /*04ec*/ 	.word	0x0500000f


	//   ....[213]....
        /*04f0*/ 	.word	0x0500000f


	//   ....[214]....
        /*04f4*/ 	.word	0x0500000f


	//   ....[215]....
        /*04f8*/ 	.word	0x0500000f


	//   ....[216]....
        /*04fc*/ 	.word	0x0500000f


	//   ....[217]....
        /*0500*/ 	.word	0x0500000f


	//   ....[218]....
        /*0504*/ 	.word	0x0500000f


	//   ....[219]....
        /*0508*/ 	.word	0x0500000f


	//   ....[220]....
        /*050c*/ 	.word	0x0500000f


	//   ....[221]....
        /*0510*/ 	.word	0x0500000f


	//   ....[222]....
        /*0514*/ 	.word	0x0500000f


	//   ....[223]....
        /*0518*/ 	.word	0x0500000f


	//   ....[224]....
        /*051c*/ 	.word	0x0500000f


	//   ....[225]....
        /*0520*/ 	.word	0x0500000f


	//   ....[226]....
        /*0524*/ 	.word	0x0500000f


	//   ....[227]....
        /*0528*/ 	.word	0x0500000f


	//   ....[228]....
        /*052c*/ 	.word	0x0500000f


	//   ....[229]....
        /*0530*/ 	.word	0x0500000f


	//   ....[230]....
        /*0534*/ 	.word	0x0500000f


	//   ....[231]....
        /*0538*/ 	.word	0x0500000f


	//   ....[232]....
        /*053c*/ 	.word	0x0500000f


	//   ....[233]....
        /*0540*/ 	.word	0x0500000f


	//----- nvinfo : EIATTR_COOP_GROUP_INSTR_OFFSETS
	.align		4
.L_448:
        /*0544*/ 	.byte	0x04, 0x28
        /*0546*/ 	.short	(.L_450 - .L_449)


	//   ....[0]....
.L_449:
        /*0548*/ 	.word	0x00000070


	//   ....[1]....
        /*054c*/ 	.word	0x000000b0


	//   ....[2]....
        /*0550*/ 	.word	0x000002d0


	//   ....[3]....
        /*0554*/ 	.word	0x00000430


	//   ....[4]....
        /*0558*/ 	.word	0x00000550


	//   ....[5]....
        /*055c*/ 	.word	0x000006b0


	//   ....[6]....
        /*0560*/ 	.word	0x00001780


	//   ....[7]....
        /*0564*/ 	.word	0x00002410


	//   ....[8]....
        /*0568*/ 	.word	0x00002a50


	//   ....[9]....
        /*056c*/ 	.word	0x000037b0


	//   ....[10]....
        /*0570*/ 	.word	0x000038c0


	//   ....[11]....
        /*0574*/ 	.word	0x00003e20


	//   ....[12]....
        /*0578*/ 	.word	0x00003eb0


	//   ....[13]....
        /*057c*/ 	.word	0x00005bc0


	//   ....[14]....
        /*0580*/ 	.word	0x00006840


	//   ....[15]....
        /*0584*/ 	.word	0x00006eb0


	//   ....[16]....
        /*0588*/ 	.word	0x00006fd0


	//   ....[17]....
        /*058c*/ 	.word	0x00007570


	//   ....[18]....
        /*0590*/ 	.word	0x000075d0


	//   ....[19]....
        /*0594*/ 	.word	0x000097d0


	//   ....[20]....
        /*0598*/ 	.word	0x00009800


	//   ....[21]....
        /*059c*/ 	.word	0x00009820


	//   ....[22]....
        /*05a0*/ 	.word	0x00009840


	//   ....[23]....
        /*05a4*/ 	.word	0x0000b480


	//   ....[24]....
        /*05a8*/ 	.word	0x0000c000


	//   ....[25]....
        /*05ac*/ 	.word	0x0000c7b0


	//   ....[26]....
        /*05b0*/ 	.word	0x0000c8c0


	//   ....[27]....
        /*05b4*/ 	.word	0x0000ce30


	//   ....[28]....
        /*05b8*/ 	.word	0x0000ce90


	//   ....[29]....
        /*05bc*/ 	.word	0x0000dd40


	//   ....[30]....
        /*05c0*/ 	.word	0x0000dd70


	//   ....[31]....
        /*05c4*/ 	.word	0x0000de20


	//   ....[32]....
        /*05c8*/ 	.word	0x0000de30


	//   ....[33]....
        /*05cc*/ 	.word	0x0000f050


	//   ....[34]....
        /*05d0*/ 	.word	0x0000f090


	//   ....[35]....
        /*05d4*/ 	.word	0x0000f0d0


	//   ....[36]....
        /*05d8*/ 	.word	0x0000f100


	//   ....[37]....
        /*05dc*/ 	.word	0x0000f660


	//   ....[38]....
        /*05e0*/ 	.word	0x0000f6a0


	//   ....[39]....
        /*05e4*/ 	.word	0x0000f760


	//   ....[40]....
        /*05e8*/ 	.word	0x0000f780


	//   ....[41]....
        /*05ec*/ 	.word	0x0000f840


	//   ....[42]....
        /*05f0*/ 	.word	0x0000f860


	//   ....[43]....
        /*05f4*/ 	.word	0x0000f930


	//   ....[44]....
        /*05f8*/ 	.word	0x0000f950


	//   ....[45]....
        /*05fc*/ 	.word	0x00010160


	//   ....[46]....
        /*0600*/ 	.word	0x00010180


	//   ....[47]....
        /*0604*/ 	.word	0x00010240


	//   ....[48]....
        /*0608*/ 	.word	0x00010260


	//   ....[49]....
        /*060c*/ 	.word	0x00010320


	//   ....[50]....
        /*0610*/ 	.word	0x00010340


	//   ....[51]....
        /*0614*/ 	.word	0x00010410


	//   ....[52]....
        /*0618*/ 	.word	0x00010430


	//   ....[53]....
        /*061c*/ 	.word	0x00010570


	//   ....[54]....
        /*0620*/ 	.word	0x00010760


	//   ....[55]....
        /*0624*/ 	.word	0x00010790


	//   ....[56]....
        /*0628*/ 	.word	0x000107c0


	//   ....[57]....
        /*062c*/ 	.word	0x000107f0


	//   ....[58]....
        /*0630*/ 	.word	0x00010820


	//   ....[59]....
        /*0634*/ 	.word	0x00010850


	//   ....[60]....
        /*0638*/ 	.word	0x000109a0


	//   ....[61]....
        /*063c*/ 	.word	0x000109d0


	//   ....[62]....
        /*0640*/ 	.word	0x00010a00


	//   ....[63]....
        /*0644*/ 	.word	0x00010a30


	//   ....[64]....
        /*0648*/ 	.word	0x00010a60


	//   ....[65]....
        /*064c*/ 	.word	0x00010a90


	//   ....[66]....
        /*0650*/ 	.word	0x00010b20


	//   ....[67]....
        /*0654*/ 	.word	0x00010b80


	//   ....[68]....
        /*0658*/ 	.word	0x00010c10


	//   ....[69]....
        /*065c*/ 	.word	0x00012860


	//   ....[70]....
        /*0660*/ 	.word	0x00012880


	//   ....[71]....
        /*0664*/ 	.word	0x00012930


	//   ....[72]....
        /*0668*/ 	.word	0x00012950


	//   ....[73]....
        /*066c*/ 	.word	0x000129f0


	//   ....[74]....
        /*0670*/ 	.word	0x00012a10


	//   ....[75]....
        /*0674*/ 	.word	0x00012ab0


	//   ....[76]....
        /*0678*/ 	.word	0x00012ad0


	//   ....[77]....
        /*067c*/ 	.word	0x00012b70


	//   ....[78]....
        /*0680*/ 	.word	0x00012b90


	//   ....[79]....
        /*0684*/ 	.word	0x00012ba0


	//   ....[80]....
        /*0688*/ 	.word	0x00012c30


	//   ....[81]....
        /*068c*/ 	.word	0x000133b0


	//   ....[82]....
        /*0690*/ 	.word	0x000133e0


	//   ....[83]....
        /*0694*/ 	.word	0x00013400


	//   ....[84]....
        /*0698*/ 	.word	0x00013490


	//   ....[85]....
        /*069c*/ 	.word	0x000134a0


	//   ....[86]....
        /*06a0*/ 	.word	0x00013540


	//   ....[87]....
        /*06a4*/ 	.word	0x00013550


	//   ....[88]....
        /*06a8*/ 	.word	0x000135f0


	//   ....[89]....
        /*06ac*/ 	.word	0x00013600


	//   ....[90]....
        /*06b0*/ 	.word	0x000136a0


	//   ....[91]....
        /*06b4*/ 	.word	0x000136b0


	//   ....[92]....
        /*06b8*/ 	.word	0x00013750


	//   ....[93]....
        /*06bc*/ 	.word	0x00013760


	//   ....[94]....
        /*06c0*/ 	.word	0x00013800


	//   ....[95]....
        /*06c4*/ 	.word	0x00013810


	//   ....[96]....
        /*06c8*/ 	.word	0x00013820


	//   ....[97]....
        /*06cc*/ 	.word	0x00014020


	//   ....[98]....
        /*06d0*/ 	.word	0x00014030


	//   ....[99]....
        /*06d4*/ 	.word	0x00014050


	//   ....[100]....
        /*06d8*/ 	.word	0x000140d0


	//   ....[101]....
        /*06dc*/ 	.word	0x000140e0


	//   ....[102]....
        /*06e0*/ 	.word	0x00014140


	//   ....[103]....
        /*06e4*/ 	.word	0x00014170


	//   ....[104]....
        /*06e8*/ 	.word	0x000141b0


	//   ....[105]....
        /*06ec*/ 	.word	0x000141e0


	//   ....[106]....
        /*06f0*/ 	.word	0x00014220


	//   ....[107]....
        /*06f4*/ 	.word	0x00014250


	//   ....[108]....
        /*06f8*/ 	.word	0x00014290


	//   ....[109]....
        /*06fc*/ 	.word	0x00014510


	//   ....[110]....
        /*0700*/ 	.word	0x00014530


	//   ....[111]....
        /*0704*/ 	.word	0x000145c0


	//   ....[112]....
        /*0708*/ 	.word	0x000145d0


	//   ....[113]....
        /*070c*/ 	.word	0x00014640


	//   ....[114]....
        /*0710*/ 	.word	0x00014650


	//   ....[115]....
        /*0714*/ 	.word	0x000146c0


	//   ....[116]....
        /*0718*/ 	.word	0x000146d0


	//   ....[117]....
        /*071c*/ 	.word	0x00014740


	//   ....[118]....
        /*0720*/ 	.word	0x00014750


	//   ....[119]....
        /*0724*/ 	.word	0x00014760


	//   ....[120]....
        /*0728*/ 	.word	0x000147d0


	//   ....[121]....
        /*072c*/ 	.word	0x00014d60


	//   ....[122]....
        /*0730*/ 	.word	0x00014d80


	//   ....[123]....
        /*0734*/ 	.word	0x00014d90


	//   ....[124]....
        /*0738*/ 	.word	0x00014da0


	//   ....[125]....
        /*073c*/ 	.word	0x00014e10


	//   ....[126]....
        /*0740*/ 	.word	0x00014e30


	//   ....[127]....
        /*0744*/ 	.word	0x00014ea0


	//   ....[128]....
        /*0748*/ 	.word	0x00014ec0


	//   ....[129]....
        /*074c*/ 	.word	0x00014f20


	//   ....[130]....
        /*0750*/ 	.word	0x00014f40


	//   ....[131]....
        /*0754*/ 	.word	0x00014f90


	//   ....[132]....
        /*0758*/ 	.word	0x00014fb0


	//   ....[133]....
        /*075c*/ 	.word	0x000153c0


	//   ....[134]....
        /*0760*/ 	.word	0x000153f0


	//   ....[135]....
        /*0764*/ 	.word	0x00015420


	//   ....[136]....
        /*0768*/ 	.word	0x00015450


	//   ....[137]....
        /*076c*/ 	.word	0x00015480


	//   ....[138]....
        /*0770*/ 	.word	0x000154b0


	//   ....[139]....
        /*0774*/ 	.word	0x000154e0


	//   ....[140]....
        /*0778*/ 	.word	0x00015510


	//   ....[141]....
        /*077c*/ 	.word	0x00015690


	//   ....[142]....
        /*0780*/ 	.word	0x000156c0


	//   ....[143]....
        /*0784*/ 	.word	0x000156f0


	//   ....[144]....
        /*0788*/ 	.word	0x00015720


	//   ....[145]....
        /*078c*/ 	.word	0x00015750


	//   ....[146]....
        /*0790*/ 	.word	0x00015780


	//   ....[147]....
        /*0794*/ 	.word	0x00015840


	//   ....[148]....
        /*0798*/ 	.word	0x00015860


	//   ....[149]....
        /*079c*/ 	.word	0x000158d0


	//   ....[150]....
        /*07a0*/ 	.word	0x00015f70


	//   ....[151]....
        /*07a4*/ 	.word	0x000165e0


	//   ....[152]....
        /*07a8*/ 	.word	0x000166d0


	//   ....[153]....
        /*07ac*/ 	.word	0x00016770


	//   ....[154]....
        /*07b0*/ 	.word	0x000167d0


	//   ....[155]....
        /*07b4*/ 	.word	0x000168e0


	//   ....[156]....
        /*07b8*/ 	.word	0x00016950


	//   ....[157]....
        /*07bc*/ 	.word	0x00016a60


	//   ....[158]....
        /*07c0*/ 	.word	0x00016ad0


	//   ....[159]....
        /*07c4*/ 	.word	0x00016be0


	//   ....[160]....
        /*07c8*/ 	.word	0x00016c50


	//   ....[161]....
        /*07cc*/ 	.word	0x00016d60


	//   ....[162]....
        /*07d0*/ 	.word	0x00016dd0


	//   ....[163]....
        /*07d4*/ 	.word	0x00016e70


	//   ....[164]....
        /*07d8*/ 	.word	0x00016f80


	//   ....[165]....
        /*07dc*/ 	.word	0x00016ff0


	//   ....[166]....
        /*07e0*/ 	.word	0x00017050


	//   ....[167]....
        /*07e4*/ 	.word	0x00017140


	//   ....[168]....
        /*07e8*/ 	.word	0x000171a0


	//   ....[169]....
        /*07ec*/ 	.word	0x000172b0


	//   ....[170]....
        /*07f0*/ 	.word	0x00017310


	//   ....[171]....
        /*07f4*/ 	.word	0x00017420


	//   ....[172]....
        /*07f8*/ 	.word	0x00017480


	//   ....[173]....
        /*07fc*/ 	.word	0x00017590


	//   ....[174]....
        /*0800*/ 	.word	0x000175f0


	//   ....[175]....
        /*0804*/ 	.word	0x00017700


	//   ....[176]....
        /*0808*/ 	.word	0x00017760


	//   ....[177]....
        /*080c*/ 	.word	0x00017870


	//   ....[178]....
        /*0810*/ 	.word	0x000178d0


	//   ....[179]....
        /*0814*/ 	.word	0x000179c0


	//   ....[180]....
        /*0818*/ 	.word	0x00017af0


	//   ....[181]....
        /*081c*/ 	.word	0x00017ba0


	//   ....[182]....
        /*0820*/ 	.word	0x00017c20


	//   ....[183]....
        /*0824*/ 	.word	0x00017d00


	//   ....[184]....
        /*0828*/ 	.word	0x00017d60


	//   ....[185]....
        /*082c*/ 	.word	0x00017e30


	//   ....[186]....
        /*0830*/ 	.word	0x00017e90


	//   ....[187]....
        /*0834*/ 	.word	0x00017f60


	//   ....[188]....
        /*0838*/ 	.word	0x00017fc0


	//   ....[189]....
        /*083c*/ 	.word	0x00018090


	//   ....[190]....
        /*0840*/ 	.word	0x000180f0


	//   ....[191]....
        /*0844*/ 	.word	0x000181c0


	//   ....[192]....
        /*0848*/ 	.word	0x000182b0


	//   ....[193]....
        /*084c*/ 	.word	0x00018350


	//   ....[194]....
        /*0850*/ 	.word	0x000183b0


	//   ....[195]....
        /*0854*/ 	.word	0x000184a0


	//   ....[196]....
        /*0858*/ 	.word	0x00018500


	//   ....[197]....
        /*085c*/ 	.word	0x000185e0


	//   ....[198]....
        /*0860*/ 	.word	0x00018640


	//   ....[199]....
        /*0864*/ 	.word	0x00018720


	//   ....[200]....
        /*0868*/ 	.word	0x00018780


	//   ....[201]....
        /*086c*/ 	.word	0x00018860


	//   ....[202]....
        /*0870*/ 	.word	0x000188c0


	//   ....[203]....
        /*0874*/ 	.word	0x00018990


	//   ....[204]....
        /*0878*/ 	.word	0x00018ac0


	//   ....[205]....
        /*087c*/ 	.word	0x00018bb0


	//   ....[206]....
        /*0880*/ 	.word	0x00018c50


	//   ....[207]....
        /*0884*/ 	.word	0x00018d20


	//   ....[208]....
        /*0888*/ 	.word	0x00018d80


	//   ....[209]....
        /*088c*/ 	.word	0x00018e50


	//   ....[210]....
        /*0890*/ 	.word	0x00018eb0


	//   ....[211]....
        /*0894*/ 	.word	0x00018f90


	//   ....[212]....
        /*0898*/ 	.word	0x00018ff0


	//   ....[213]....
        /*089c*/ 	.word	0x000190c0


	//   ....[214]....
        /*08a0*/ 	.word	0x00019120


	//   ....[215]....
        /*08a4*/ 	.word	0x000191e0


	//   ....[216]....
        /*08a8*/ 	.word	0x00019270


	//   ....[217]....
        /*08ac*/ 	.word	0x00019310


	//   ....[218]....
        /*08b0*/ 	.word	0x00019430


	//   ....[219]....
        /*08b4*/ 	.word	0x000194a0


	//   ....[220]....
        /*08b8*/ 	.word	0x00019510


	//   ....[221]....
        /*08bc*/ 	.word	0x00019580


	//   ....[222]....
        /*08c0*/ 	.word	0x000195f0


	//   ....[223]....
        /*08c4*/ 	.word	0x00019670


	//   ....[224]....
        /*08c8*/ 	.word	0x00019700


	//   ....[225]....
        /*08cc*/ 	.word	0x00019790


	//   ....[226]....
        /*08d0*/ 	.word	0x00019800


	//   ....[227]....
        /*08d4*/ 	.word	0x00019870


	//   ....[228]....
        /*08d8*/ 	.word	0x000198e0


	//   ....[229]....
        /*08dc*/ 	.word	0x00019960


	//   ....[230]....
        /*08e0*/ 	.word	0x000199d0


	//   ....[231]....
        /*08e4*/ 	.word	0x00019a70


	//   ....[232]....
        /*08e8*/ 	.word	0x00019b00


	//   ....[233]....
        /*08ec*/ 	.word	0x00019c20


	//----- nvinfo : EIATTR_REG_RECONFIG
	.align		4
.L_450:
        /*08f0*/ 	.byte	0x01, 0x54
	.zero		2


	//----- nvinfo : EIATTR_SYSCALL_OFFSETS
	.align		4
        /*08f4*/ 	.byte	0x04, 0x46
        /*08f6*/ 	.short	(.L_452 - .L_451)


	//   ....[0]....
.L_451:
        /*08f8*/ 	.word	0x00001960


	//   ....[1]....
        /*08fc*/ 	.word	0x00011d40


	//   ....[2]....
        /*0900*/ 	.word	0x00011e90


	//   ....[3]....
        /*0904*/ 	.word	0x00011f80


	//   ....[4]....
        /*0908*/ 	.word	0x00012f80


	//----- nvinfo : EIATTR_MBARRIER_INSTR_OFFSETS
	.align		4
.L_452:
        /*090c*/ 	.byte	0x04, 0x39
        /*090e*/ 	.short	(.L_454 - .L_453)


	//   ....[0]....
.L_453:
        /*0910*/ 	.word	0x00000180
        /*0914*/ 	.word	0x000000ff
        /*0918*/ 	.word	0x0002a800
        /*091c*/ 	.short	0x0100
        /*091e*/ 	.byte	0x08
	.zero		1


	//   ....[1]....
        /*0920*/ 	.word	0x00000190
        /*0924*/ 	.word	0x000000ff
        /*0928*/ 	.word	0x0002a820
        /*092c*/ 	.short	0x0100
        /*092e*/ 	.byte	0x08
	.zero		1


	//   ....[2]....
        /*0930*/ 	.word	0x00000280
        /*0934*/ 	.word	0x000000ff
        /*0938*/ 	.word	0x0002a830
        /*093c*/ 	.short	0x0100
        /*093e*/ 	.byte	0x08
	.zero		1


	//   ....[3]....
        /*0940*/ 	.word	0x00000290
        /*0944*/ 	.word	0x000000ff
        /*0948*/ 	.word	0x0002a840
        /*094c*/ 	.short	0x0100
        /*094e*/ 	.byte	0x08
	.zero		1


	//   ....[4]....
        /*0950*/ 	.word	0x000002a0
        /*0954*/ 	.word	0x000000ff
        /*0958*/ 	.word	0x0002a838
        /*095c*/ 	.short	0x0100
        /*095e*/ 	.byte	0x08
	.zero		1


	//   ....[5]....
        /*0960*/ 	.word	0x000002b0
        /*0964*/ 	.word	0x000000ff
        /*0968*/ 	.word	0x0002a848
        /*096c*/ 	.short	0x0100
        /*096e*/ 	.byte	0x08
	.zero		1


	//   ....[6]....
        /*0970*/ 	.word	0x000003e0
        /*0974*/ 	.word	0x000000ff
        /*0978*/ 	.word	0x0002a850
        /*097c*/ 	.short	0x0100
        /*097e*/ 	.byte	0x08
	.zero		1


	//   ....[7]....
        /*0980*/ 	.word	0x000003f0
        /*0984*/ 	.word	0x000000ff
        /*0988*/ 	.word	0x0002a860
        /*098c*/ 	.short	0x0100
        /*098e*/ 	.byte	0x08
	.zero		1


	//   ....[8]....
        /*0990*/ 	.word	0x00000400
        /*0994*/ 	.word	0x000000ff
        /*0998*/ 	.word	0x0002a858
        /*099c*/ 	.short	0x0100
        /*099e*/ 	.byte	0x08
	.zero		1


	//   ....[9]....
        /*09a0*/ 	.word	0x00000410
        /*09a4*/ 	.word	0x000000ff
        /*09a8*/ 	.word	0x0002a868
        /*09ac*/ 	.short	0x0100
        /*09ae*/ 	.byte	0x08
	.zero		1


	//   ....[10]....
        /*09b0*/ 	.word	0x00000500
        /*09b4*/ 	.word	0x000000ff
        /*09b8*/ 	.word	0x0002a870
        /*09bc*/ 	.short	0x0100
        /*09be*/ 	.byte	0x06
	.zero		1


	//   ....[11]....
        /*09c0*/ 	.word	0x00000510
        /*09c4*/ 	.word	0x000000ff
        /*09c8*/ 	.word	0x0002a880
        /*09cc*/ 	.short	0x0100
        /*09ce*/ 	.byte	0x06
	.zero		1


	//   ....[12]....
        /*09d0*/ 	.word	0x00000520
        /*09d4*/ 	.word	0x000000ff
        /*09d8*/ 	.word	0x0002a878
        /*09dc*/ 	.short	0x0100
        /*09de*/ 	.byte	0x06
	.zero		1


	//   ....[13]....
        /*09e0*/ 	.word	0x00000530
        /*09e4*/ 	.word	0x000000ff
        /*09e8*/ 	.word	0x0002a888
        /*09ec*/ 	.short	0x0100
        /*09ee*/ 	.byte	0x06
	.zero		1


	//   ....[14]....
        /*09f0*/ 	.word	0x00000660
        /*09f4*/ 	.word	0x000000ff
        /*09f8*/ 	.word	0x0002a890
        /*09fc*/ 	.short	0x0100
        /*09fe*/ 	.byte	0x08
	.zero		1


	//   ....[15]....
        /*0a00*/ 	.word	0x00000670
        /*0a04*/ 	.word	0x000000ff
        /*0a08*/ 	.word	0x0002a8a0
        /*0a0c*/ 	.short	0x0100
        /*0a0e*/ 	.byte	0x08
	.zero		1


	//   ....[16]....
        /*0a10*/ 	.word	0x00000680
        /*0a14*/ 	.word	0x000000ff
        /*0a18*/ 	.word	0x0002a898
        /*0a1c*/ 	.short	0x0100
        /*0a1e*/ 	.byte	0x08
	.zero		1


	//   ....[17]....
        /*0a20*/ 	.word	0x00000690
        /*0a24*/ 	.word	0x000000ff
        /*0a28*/ 	.word	0x0002a8a8
        /*0a2c*/ 	.short	0x0100
        /*0a2e*/ 	.byte	0x08
	.zero		1


	//   ....[18]....
        /*0a30*/ 	.word	0x000007d0
        /*0a34*/ 	.word	0x000000ff
        /*0a38*/ 	.word	0x0002a8b0
        /*0a3c*/ 	.short	0x0100
        /*0a3e*/ 	.byte	0x08
	.zero		1


	//   ....[19]....
        /*0a40*/ 	.word	0x000007e0
        /*0a44*/ 	.word	0x000000ff
        /*0a48*/ 	.word	0x0002a8c0
        /*0a4c*/ 	.short	0x0100
        /*0a4e*/ 	.byte	0x08
	.zero		1


	//   ....[20]....
        /*0a50*/ 	.word	0x000007f0
        /*0a54*/ 	.word	0x000000ff
        /*0a58*/ 	.word	0x0002a8b8
        /*0a5c*/ 	.short	0x0100
        /*0a5e*/ 	.byte	0x08
	.zero		1


	//   ....[21]....
        /*0a60*/ 	.word	0x00000800
        /*0a64*/ 	.word	0x000000ff
        /*0a68*/ 	.word	0x0002a8c8
        /*0a6c*/ 	.short	0x0100
        /*0a6e*/ 	.byte	0x08
	.zero		1


	//   ....[22]....
        /*0a70*/ 	.word	0x000019d0
        /*0a74*/ 	.word	0x000000ff
        /*0a78*/ 	.word	0x0002a800
        /*0a7c*/ 	.short	0x010a
        /*0a7e*/ 	.byte	0x28
	.zero		1


	//   ....[23]....
        /*0a80*/ 	.word	0x00001a50
        /*0a84*/ 	.word	0x0000000f
        /*0a88*/ 	.word	0x0002a830
        /*0a8c*/ 	.short	0x010a
        /*0a8e*/ 	.byte	0x3f
	.zero		1


	//   ....[24]....
        /*0a90*/ 	.word	0x00001a90
        /*0a94*/ 	.word	0x0000000f
        /*0a98*/ 	.word	0x0002a830
        /*0a9c*/ 	.short	0x010a
        /*0a9e*/ 	.byte	0x3f
	.zero		1


	//   ....[25]....
        /*0aa0*/ 	.word	0x000024d0
        /*0aa4*/ 	.word	0x000000ff
        /*0aa8*/ 	.word	0x00000000
        /*0aac*/ 	.short	0x0101
        /*0aae*/ 	.byte	0x04
	.zero		1


	//   ....[26]....
        /*0ab0*/ 	.word	0x00004cc0
        /*0ab4*/ 	.word	0x000000ff
        /*0ab8*/ 	.word	0x0002a830
        /*0abc*/ 	.short	0x010a
        /*0abe*/ 	.byte	0x07
	.zero		1


	//   ....[27]....
        /*0ac0*/ 	.word	0x00004d00
        /*0ac4*/ 	.word	0x000000ff
        /*0ac8*/ 	.word	0x0002a830
        /*0acc*/ 	.short	0x010a
        /*0ace*/ 	.byte	0x07
	.zero		1


	//   ....[28]....
        /*0ad0*/ 	.word	0x000055e0
        /*0ad4*/ 	.word	0x000000ff
        /*0ad8*/ 	.word	0x0002a850
        /*0adc*/ 	.short	0x010a
        /*0ade*/ 	.byte	0x06
	.zero		1


	//   ....[29]....
        /*0ae0*/ 	.word	0x00005620
        /*0ae4*/ 	.word	0x000000ff
        /*0ae8*/ 	.word	0x0002a850
        /*0aec*/ 	.short	0x010a
        /*0aee*/ 	.byte	0x06
	.zero		1


	//   ....[30]....
        /*0af0*/ 	.word	0x00005cd0
        /*0af4*/ 	.word	0x000000ff
        /*0af8*/ 	.word	0x00000000
        /*0afc*/ 	.short	0x0101
        /*0afe*/ 	.byte	0x07
	.zero		1


	//   ....[31]....
        /*0b00*/ 	.word	0x00007e20
        /*0b04*/ 	.word	0x000000ff
        /*0b08*/ 	.word	0x00000000
        /*0b0c*/ 	.short	0x0101
        /*0b0e*/ 	.byte	0x06
	.zero		1


	//   ....[32]....
        /*0b10*/ 	.word	0x000082d0
        /*0b14*/ 	.word	0x000000ff
        /*0b18*/ 	.word	0x0002a830
        /*0b1c*/ 	.short	0x010a
        /*0b1e*/ 	.byte	0x07
	.zero		1


	//   ....[33]....
        /*0b20*/ 	.word	0x00008310
        /*0b24*/ 	.word	0x000000ff
        /*0b28*/ 	.word	0x0002a830
        /*0b2c*/ 	.short	0x010a
        /*0b2e*/ 	.byte	0x07
	.zero		1


	//   ....[34]....
        /*0b30*/ 	.word	0x00008bf0
        /*0b34*/ 	.word	0x000000ff
        /*0b38*/ 	.word	0x0002a850
        /*0b3c*/ 	.short	0x010a
        /*0b3e*/ 	.byte	0x06
	.zero		1


	//   ....[35]....
        /*0b40*/ 	.word	0x00008c30
        /*0b44*/ 	.word	0x000000ff
        /*0b48*/ 	.word	0x0002a850
        /*0b4c*/ 	.short	0x010a
        /*0b4e*/ 	.byte	0x06
	.zero		1


	//   ....[36]....
        /*0b50*/ 	.word	0x000092e0
        /*0b54*/ 	.word	0x000000ff
        /*0b58*/ 	.word	0x00000000
        /*0b5c*/ 	.short	0x0101
        /*0b5e*/ 	.byte	0x07
	.zero		1


	//   ....[37]....
        /*0b60*/ 	.word	0x0000a2d0
        /*0b64*/ 	.word	0x000000ff
        /*0b68*/ 	.word	0x00000000
        /*0b6c*/ 	.short	0x0101
        /*0b6e*/ 	.byte	0x06
	.zero		1


	//   ....[38]....
        /*0b70*/ 	.word	0x0000a580
        /*0b74*/ 	.word	0x000000ff
        /*0b78*/ 	.word	0x0002a830
        /*0b7c*/ 	.short	0x010a
        /*0b7e*/ 	.byte	0x06
	.zero		1


	//   ....[39]....
        /*0b80*/ 	.word	0x0000a5c0
        /*0b84*/ 	.word	0x000000ff
        /*0b88*/ 	.word	0x0002a830
        /*0b8c*/ 	.short	0x010a
        /*0b8e*/ 	.byte	0x06
	.zero		1


	//   ....[40]....
        /*0b90*/ 	.word	0x0000aea0
        /*0b94*/ 	.word	0x000000ff
        /*0b98*/ 	.word	0x0002a850
        /*0b9c*/ 	.short	0x010a
        /*0b9e*/ 	.byte	0x0a
	.zero		1


	//   ....[41]....
        /*0ba0*/ 	.word	0x0000aee0
        /*0ba4*/ 	.word	0x000000ff
        /*0ba8*/ 	.word	0x0002a850
        /*0bac*/ 	.short	0x010a
        /*0bae*/ 	.byte	0x0a
	.zero		1


	//   ....[42]....
        /*0bb0*/ 	.word	0x0000b530
        /*0bb4*/ 	.word	0x000000ff
        /*0bb8*/ 	.word	0x00000000
        /*0bbc*/ 	.short	0x0101
        /*0bbe*/ 	.byte	0x04
	.zero		1


	//   ....[43]....
        /*0bc0*/ 	.word	0x0000d6e0
        /*0bc4*/ 	.word	0x000000ff
        /*0bc8*/ 	.word	0x00000000
        /*0bcc*/ 	.short	0x0101
        /*0bce*/ 	.byte	0x0a
	.zero		1


	//   ....[44]....
        /*0bd0*/ 	.word	0x0000dcb0
        /*0bd4*/ 	.word	0x000000ff
        /*0bd8*/ 	.word	0x0002a850
        /*0bdc*/ 	.short	0x010a
        /*0bde*/ 	.byte	0x05
	.zero		1


	//   ....[45]....
        /*0be0*/ 	.word	0x0000dcf0
        /*0be4*/ 	.word	0x000000ff
        /*0be8*/ 	.word	0x0002a850
        /*0bec*/ 	.short	0x010a
        /*0bee*/ 	.byte	0x05
	.zero		1


	//   ....[46]....
        /*0bf0*/ 	.word	0x0000e1c0
        /*0bf4*/ 	.word	0x000000ff
        /*0bf8*/ 	.word	0x00000000
        /*0bfc*/ 	.short	0x0101
        /*0bfe*/ 	.byte	0x04
	.zero		1


	//   ....[47]....
        /*0c00*/ 	.word	0x0000f690
        /*0c04*/ 	.word	0x00000003
        /*0c08*/ 	.word	0x00000000
        /*0c0c*/ 	.short	0x0101
        /*0c0e*/ 	.byte	0x3f
	.zero		1


	//   ....[48]....
        /*0c10*/ 	.word	0x00012610
        /*0c14*/ 	.word	0x00000007
        /*0c18*/ 	.word	0x0002a840
        /*0c1c*/ 	.short	0x010a
        /*0c1e*/ 	.byte	0x3f
	.zero		1


	//   ....[49]....
        /*0c20*/ 	.word	0x00012cf0
        /*0c24*/ 	.word	0x00000007
        /*0c28*/ 	.word	0x0002a830
        /*0c2c*/ 	.short	0x0107
        /*0c2e*/ 	.byte	0x3f
	.zero		1


	//   ....[50]....
        /*0c30*/ 	.word	0x00012db0
        /*0c34*/ 	.word	0x00000007
        /*0c38*/ 	.word	0x0002a830
        /*0c3c*/ 	.short	0x0101
        /*0c3e*/ 	.byte	0x3f
	.zero		1


	//   ....[51]....
        /*0c40*/ 	.word	0x00013970
        /*0c44*/ 	.word	0x00000016
        /*0c48*/ 	.word	0x0002a800
        /*0c4c*/ 	.short	0x0107
        /*0c4e*/ 	.byte	0x3f
	.zero		1


	//   ....[52]....
        /*0c50*/ 	.word	0x00013a90
        /*0c54*/ 	.word	0x00000016
        /*0c58*/ 	.word	0x0002a800
        /*0c5c*/ 	.short	0x0101
        /*0c5e*/ 	.byte	0x3f
	.zero		1


	//   ....[53]....
        /*0c60*/ 	.word	0x00013ab0
        /*0c64*/ 	.word	0x00000016
        /*0c68*/ 	.word	0x0002a820
        /*0c6c*/ 	.short	0x010a
        /*0c6e*/ 	.byte	0x3f
	.zero		1


	//   ....[54]....
        /*0c70*/ 	.word	0x00013e20
        /*0c74*/ 	.word	0x00000006
        /*0c78*/ 	.word	0x0002a840
        /*0c7c*/ 	.short	0x010a
        /*0c7e*/ 	.byte	0x3f
	.zero		1


	//   ....[55]....
        /*0c80*/ 	.word	0x00014330
        /*0c84*/ 	.word	0x00000006
        /*0c88*/ 	.word	0x0002a830
        /*0c8c*/ 	.short	0x0107
        /*0c8e*/ 	.byte	0x3f
	.zero		1


	//   ....[56]....
        /*0c90*/ 	.word	0x000143f0
        /*0c94*/ 	.word	0x00000006
        /*0c98*/ 	.word	0x0002a830
        /*0c9c*/ 	.short	0x0101
        /*0c9e*/ 	.byte	0x3f
	.zero		1


	//   ....[57]....
        /*0ca0*/ 	.word	0x00014450
        /*0ca4*/ 	.word	0x00000005
        /*0ca8*/ 	.word	0x0002a860
        /*0cac*/ 	.short	0x010a
        /*0cae*/ 	.byte	0x3f
	.zero		1


	//   ....[58]....
        /*0cb0*/ 	.word	0x000148b0
        /*0cb4*/ 	.word	0x00000005
        /*0cb8*/ 	.word	0x0002a850
        /*0cbc*/ 	.short	0x0107
        /*0cbe*/ 	.byte	0x3f
	.zero		1


	//   ....[59]....
        /*0cc0*/ 	.word	0x00014a00
        /*0cc4*/ 	.word	0x00000005
        /*0cc8*/ 	.word	0x0002a850
        /*0ccc*/ 	.short	0x0101
        /*0cce*/ 	.byte	0x3f
	.zero		1


	//   ....[60]....
        /*0cd0*/ 	.word	0x00014c90
        /*0cd4*/ 	.word	0x00000000
        /*0cd8*/ 	.word	0x0002a860
        /*0cdc*/ 	.short	0x010a
        /*0cde*/ 	.byte	0x3f
	.zero		1


	//   ....[61]....
        /*0ce0*/ 	.word	0x000150f0
        /*0ce4*/ 	.word	0x00000000
        /*0ce8*/ 	.word	0x0002a850
        /*0cec*/ 	.short	0x0107
        /*0cee*/ 	.byte	0x3f
	.zero		1


	//   ....[62]....
        /*0cf0*/ 	.word	0x000151c0
        /*0cf4*/ 	.word	0x00000000
        /*0cf8*/ 	.word	0x0002a850
        /*0cfc*/ 	.short	0x0101
        /*0cfe*/ 	.byte	0x3f
	.zero		1


	//   ....[63]....
        /*0d00*/ 	.word	0x00015ef0
        /*0d04*/ 	.word	0x00000005
        /*0d08*/ 	.word	0x0002a820
        /*0d0c*/ 	.short	0x010a
        /*0d0e*/ 	.byte	0x3f
	.zero		1


	//   ....[64]....
        /*0d10*/ 	.word	0x00016090
        /*0d14*/ 	.word	0x00000003
        /*0d18*/ 	.word	0x0002a840
        /*0d1c*/ 	.short	0x010a
        /*0d1e*/ 	.byte	0x3f
	.zero		1


	//   ....[65]....
        /*0d20*/ 	.word	0x00016130
        /*0d24*/ 	.word	0x00000019
        /*0d28*/ 	.word	0x0002a840
        /*0d2c*/ 	.short	0x010a
        /*0d2e*/ 	.byte	0x3f
	.zero		1


	//   ....[66]....
        /*0d30*/ 	.word	0x00016170
        /*0d34*/ 	.word	0x00000003
        /*0d38*/ 	.word	0x0002a860
        /*0d3c*/ 	.short	0x010a
        /*0d3e*/ 	.byte	0x3f
	.zero		1


	//   ....[67]....
        /*0d40*/ 	.word	0x000161b0
        /*0d44*/ 	.word	0x00000019
        /*0d48*/ 	.word	0x0002a860
        /*0d4c*/ 	.short	0x010a
        /*0d4e*/ 	.byte	0x3f
	.zero		1


	//   ....[68]....
        /*0d50*/ 	.word	0x00016220
        /*0d54*/ 	.word	0x00000003
        /*0d58*/ 	.word	0x0002a800
        /*0d5c*/ 	.short	0x010a
        /*0d5e*/ 	.byte	0x3f
	.zero		1


	//   ....[69]....
        /*0d60*/ 	.word	0x00016270
        /*0d64*/ 	.word	0x0000000f
        /*0d68*/ 	.word	0x0002a830
        /*0d6c*/ 	.short	0x010a
        /*0d6e*/ 	.byte	0x3f
	.zero		1


	//   ....[70]....
        /*0d70*/ 	.word	0x000162d0
        /*0d74*/ 	.word	0x0000000e
        /*0d78*/ 	.word	0x0002a830
        /*0d7c*/ 	.short	0x010a
        /*0d7e*/ 	.byte	0x3f
	.zero		1


	//   ....[71]....
        /*0d80*/ 	.word	0x00016330
        /*0d84*/ 	.word	0x0000000d
        /*0d88*/ 	.word	0x0002a850
        /*0d8c*/ 	.short	0x010a
        /*0d8e*/ 	.byte	0x3f
	.zero		1


	//   ....[72]....
        /*0d90*/ 	.word	0x00016390
        /*0d94*/ 	.word	0x0000000c
        /*0d98*/ 	.word	0x0002a830
        /*0d9c*/ 	.short	0x010a
        /*0d9e*/ 	.byte	0x3f
	.zero		1


	//   ....[73]....
        /*0da0*/ 	.word	0x000163f0
        /*0da4*/ 	.word	0x0000000b
        /*0da8*/ 	.word	0x0002a850
        /*0dac*/ 	.short	0x010a
        /*0dae*/ 	.byte	0x3f
	.zero		1


	//   ....[74]....
        /*0db0*/ 	.word	0x00016450
        /*0db4*/ 	.word	0x0000000e
        /*0db8*/ 	.word	0x0002a830
        /*0dbc*/ 	.short	0x010a
        /*0dbe*/ 	.byte	0x3f
	.zero		1


	//   ....[75]....
        /*0dc0*/ 	.word	0x000164b0
        /*0dc4*/ 	.word	0x0000000b
        /*0dc8*/ 	.word	0x0002a850
        /*0dcc*/ 	.short	0x010a
        /*0dce*/ 	.byte	0x3f
	.zero		1


	//   ....[76]....
        /*0dd0*/ 	.word	0x00016510
        /*0dd4*/ 	.word	0x00000005
        /*0dd8*/ 	.word	0x0002a850
        /*0ddc*/ 	.short	0x010a
        /*0dde*/ 	.byte	0x3f
	.zero		1


	//   ....[77]....
        /*0de0*/ 	.word	0x00016620
        /*0de4*/ 	.word	0x00000007
        /*0de8*/ 	.word	0x0002a840
        /*0dec*/ 	.short	0x010a
        /*0dee*/ 	.byte	0x3f
	.zero		1


	//   ....[78]....
        /*0df0*/ 	.word	0x000179f0
        /*0df4*/ 	.word	0x00000016
        /*0df8*/ 	.word	0x0002a820
        /*0dfc*/ 	.short	0x010a
        /*0dfe*/ 	.byte	0x3f
	.zero		1


	//   ....[79]....
        /*0e00*/ 	.word	0x00017a40
        /*0e04*/ 	.word	0x00000006
        /*0e08*/ 	.word	0x0002a840
        /*0e0c*/ 	.short	0x010a
        /*0e0e*/ 	.byte	0x3f
	.zero		1


	//   ....[80]....
        /*0e10*/ 	.word	0x00018200
        /*0e14*/ 	.word	0x00000005
        /*0e18*/ 	.word	0x0002a860
        /*0e1c*/ 	.short	0x010a
        /*0e1e*/ 	.byte	0x3f
	.zero		1


	//   ....[81]....
        /*0e20*/ 	.word	0x00018a10
        /*0e24*/ 	.word	0x00000000
        /*0e28*/ 	.word	0x0002a860
        /*0e2c*/ 	.short	0x010a
        /*0e2e*/ 	.byte	0x3f
	.zero		1


	//   ....[82]....
        /*0e30*/ 	.word	0x00019b40
        /*0e34*/ 	.word	0x00000005
        /*0e38*/ 	.word	0x0002a820
        /*0e3c*/ 	.short	0x010a
        /*0e3e*/ 	.byte	0x3f
	.zero		1


	//   ....[83]....
        /*0e40*/ 	.word	0x00019ce0
        /*0e44*/ 	.word	0x00000003
        /*0e48*/ 	.word	0x0002a840
        /*0e4c*/ 	.short	0x010a
        /*0e4e*/ 	.byte	0x3f
	.zero		1


	//   ....[84]....
        /*0e50*/ 	.word	0x00019d30
        /*0e54*/ 	.word	0x00000019
        /*0e58*/ 	.word	0x0002a840
        /*0e5c*/ 	.short	0x010a
        /*0e5e*/ 	.byte	0x3f
	.zero		1


	//   ....[85]....
        /*0e60*/ 	.word	0x00019d80
        /*0e64*/ 	.word	0x00000003
        /*0e68*/ 	.word	0x0002a860
        /*0e6c*/ 	.short	0x010a
        /*0e6e*/ 	.byte	0x3f
	.zero		1


	//----- nvinfo : EIATTR_NUM_MBARRIERS
	.align		4
.L_454:
        /*0e70*/ 	.byte	0x03, 0x38
        /*0e72*/ 	.short	0x0016


	//----- nvinfo : EIATTR_EXIT_INSTR_OFFSETS
	.align		4
        /*0e74*/ 	.byte	0x04, 0x1c
        /*0e76*/ 	.short	(.L_456 - .L_455)


	//   ....[0]....
.L_455:
        /*0e78*/ 	.word	0x00000990


	//   ....[1]....
        /*0e7c*/ 	.word	0x00010520


	//   ....[2]....
        /*0e80*/ 	.word	0x00016200


	//----- nvinfo : EIATTR_MAX_THREADS
	.align		4
.L_456:
        /*0e84*/ 	.byte	0x04, 0x05
        /*0e86*/ 	.short	(.L_458 - .L_457)
.L_457:
        /*0e88*/ 	.word	0x00000180
        /*0e8c*/ 	.word	0x00000001
        /*0e90*/ 	.word	0x00000001


	//----- nvinfo : EIATTR_CRS_STACK_SIZE
	.align		4
.L_458:
        /*0e94*/ 	.byte	0x04, 0x1e
        /*0e96*/ 	.short	(.L_460 - .L_459)
.L_459:
        /*0e98*/ 	.word	0x00000000


	//----- nvinfo : EIATTR_CBANK_PARAM_SIZE
	.align		4
.L_460:
        /*0e9c*/ 	.byte	0x03, 0x19
        /*0e9e*/ 	.short	0x0af0


	//----- nvinfo : EIATTR_PARAM_CBANK
	.align		4
        /*0ea0*/ 	.byte	0x04, 0x0a
        /*0ea2*/ 	.short	(.L_462 - .L_461)
	.align		4
.L_461:
        /*0ea4*/ 	.word	index@(.nv.constant0._ZN7cutlass13device_kernelIN5flash11enable_sm90INS1_16FlashAttnFwdSm90INS1_25CollectiveMainloopFwdSm90ILi2EN4cute5tupleIJNS5_1CILi1EEES8_S8_EEENS6_IJNS7_ILi128EEENS7_ILi96EEENS7_ILi192EEEEEELi128ENS_6half_tEfNS_4arch4Sm90ELb0ELb1ELb1ELb1ELb1ELb0ELb0ELb1ELb1ELb1ELb0ELb0EEENS1_21CollectiveEpilogueFwdINS6_IJSA_SA_SB_EEES9_SE_SG_Li256ELb1ELb1ELb0ELb0EEENS1_36VarlenDynamicPersistentTileSchedulerILi128ELi96ELi256ELi128ELb0ELb1ELb1ELb1ELb0ELb1EEEEEEEEEvNT_6ParamsE)
        /*0ea8*/ 	.short	0x0210
        /*0eaa*/ 	.short	0x0af0


	//----- nvinfo : EIATTR_SW_WAR
	.align		4
.L_462:
        /*0eac*/ 	.byte	0x04, 0x36
        /*0eae*/ 	.short	(.L_464 - .L_463)
.L_463:
        /*0eb0*/ 	.word	0x00000008
.L_464:


//--------------------- .nv.info._ZN7cutlass13device_kernelIN5flash11enable_sm90INS1_16FlashAttnFwdSm90INS1_25CollectiveMainloopFwdSm90ILi2EN4cute5tupleIJNS5_1CILi1EEES8_S8_EEENS6_IJNS7_ILi128EEENS7_ILi96EEENS7_ILi192EEEEEELi128ENS_6half_tEfNS_4arch4Sm90ELb0ELb1ELb1ELb1ELb1ELb1ELb0ELb1ELb1ELb1ELb0ELb0EEENS1_21CollectiveEpilogueFwdINS6_IJSA_SA_SB_EEES9_SE_SG_Li256ELb1ELb1ELb0ELb0EEENS1_36VarlenDynamicPersistentTileSchedulerILi128ELi96ELi256ELi128ELb0ELb1ELb1ELb1ELb0ELb1EEEEEEEEEvNT_6ParamsE --------------------------
	.section	.nv.info._ZN7cutlass13device_kernelIN5flash11enable_sm90INS1_16FlashAttnFwdSm90INS1_25CollectiveMainloopFwdSm90ILi2EN4cute5tupleIJNS5_1CILi1EEES8_S8_EEENS6_IJNS7_ILi128EEENS7_ILi96EEENS7_ILi192EEEEEELi128ENS_6half_tEfNS_4arch4Sm90ELb0ELb1ELb1ELb1ELb1ELb1ELb0ELb1ELb1ELb1ELb0ELb0EEENS1_21CollectiveEpilogueFwdINS6_IJSA_SA_SB_EEES9_SE_SG_Li256ELb1ELb1ELb0ELb0EEENS1_36VarlenDynamicPersistentTileSchedulerILi128ELi96ELi256ELi128ELb0ELb1ELb1ELb1ELb0ELb1EEEEEEEEEvNT_6ParamsE,"",@"SHT_CUDA_INFO"
	.sectionflags	@""
	.align	4


	//----- nvinfo : EIATTR_CUDA_API_VERSION
	.align		4
        /*0000*/ 	.byte	0x04, 0x37
        /*0002*/ 	.short	(.L_466 - .L_465)
.L_465:
        /*0004*/ 	.word	0x00000082


	//----- nvinfo : EIATTR_KPARAM_INFO
	.align		4
.L_466:
        /*0008*/ 	.byte	0x04, 0x17
        /*000a*/ 	.short	(.L_468 - .L_467)
.L_467:
        /*000c*/ 	.word	0x00000000
        /*0010*/ 	.short	0x0000
        /*0012*/ 	.short	0x0070
        /*0014*/ 	.byte	0x00, 0xf0, 0x01, 0x2a


	//----- nvinfo : EIATTR_SPARSE_MMA_MASK
	.align		4
.L_468:
        /*0018*/ 	.byte	0x03, 0x50
        /*001a*/ 	.short	0x0000


	//----- nvinfo : EIATTR_MAXREG_COUNT
	.align		4
        /*001c*/ 	.byte	0x03, 0x1b
        /*001e*/ 	.short	0x00a8


	//----- nvinfo : EIATTR_NUM_BARRIERS
	.align		4
        /*0020*/ 	.byte	0x02, 0x4c
        /*0022*/ 	.byte	0x10
	.zero		1


	//----- nvinfo : EIATTR_EXTERNS
	.align		4
        /*0024*/ 	.byte	0x04, 0x0f
        /*0026*/ 	.short	(.L_470 - .L_469)


	//   ....[0]....
	.align		4
.L_469:
        /*0028*/ 	.word	index@(__assertfail)


	//----- nvinfo : EIATTR_ANNOTATIONS
	.align		4
.L_470:
        /*002c*/ 	.byte	0x04, 0x55
        /*002e*/ 	.short	(.L_472 - .L_471)


	//   ....[0]....
.L_471:
        /* <DEDUP_REMOVED lines=40> */


	//----- nvinfo : EIATTR_MERCURY_ISA_VERSION
	.align		4
.L_472:
        /*0298*/ 	.byte	0x03, 0x5f
        /*029a*/ 	.short	0x0101


	//----- nvinfo : EIATTR_UNUSED_LOAD_BYTE_OFFSET
	.align		4
        /*029c*/ 	.byte	0x04, 0x44
        /*029e*/ 	.short	(.L_474 - .L_473)


	//   ....[0]....
.L_473:
        /*02a0*/ 	.word	0x00000a50
        /*02a4*/ 	.word	0x0000fff0


	//   ....[1]....
        /*02a8*/ 	.word	0x0001fff0
        /*02ac*/ 	.word	0x0000fff0


	//----- nvinfo : EIATTR_INT_WARP_WIDE_INSTR_OFFSETS
	.align		4
.L_474:
        /*02b0*/ 	.byte	0x04, 0x31
        /*02b2*/ 	.short	(.L_476 - .L_475)


	//   ....[0]....
.L_475:
        /*02b4*/ 	.word	0x00000130


	//   ....[1]....
        /*02b8*/ 	.word	0x00000170


	//   ....[2]....
        /*02bc*/ 	.word	0x000001e0


	//   ....[3]....
        /*02c0*/ 	.word	0x00024d50


	//   ....[4]....
        /*02c4*/ 	.word	0x00024de0


	//   ....[5]....
        /*02c8*/ 	.word	0x00027db0


	//   ....[6]....
        /*02cc*/ 	.word	0x00027e40


	//----- nvinfo : EIATTR_COOP_GROUP_MASK_REGIDS
	.align		4
.L_476:
        /*02d0*/ 	.byte	0x04, 0x29
        /*02d2*/ 	.short	(.L_478 - .L_477)


	//   ....[0]....
.L_477:
        /*02d4*/ 	.word	0xffffffff


	//   ....[1]....
        /*02d8*/ 	.word	0xffffffff


	//   ....[2]....
        /*02dc*/ 	.word	0xffffffff


	//   ....[3]....
        /*02e0*/ 	.word	0xffffffff


	//   ....[4]....
        /*02e4*/ 	.word	0xffffffff


	//   ....[5]....
        /*02e8*/ 	.word	0xffffffff


	//   ....[6]....
        /*02ec*/ 	.word	0xffffffff


	//   ....[7]....
        /*02f0*/ 	.word	0xffffffff


	//   ....[8]....
        /*02f4*/ 	.word	0xffffffff


	//   ....[9]....
        /*02f8*/ 	.word	0xffffffff


	//   ....[10]....
        /*02fc*/ 	.word	0xffffffff


	//   ....[11]....
        /*0300*/ 	.word	0xffffffff


	//   ....[12]....
        /*0304*/ 	.word	0xffffffff


	//   ....[13]....
        /*0308*/ 	.word	0xffffffff


	//   ....[14]....
        /*030c*/ 	.word	0xffffffff


	//   ....[15]....
        /*0310*/ 	.word	0xffffffff


	//   ....[16]....
        /*0314*/ 	.word	0xffffffff


	//   ....[17]....
        /*0318*/ 	.word	0xffffffff


	//   ....[18]....
        /*031c*/ 	.word	0xffffffff


	//   ....[19]....
        /*0320*/ 	.word	0xffffffff


	//   ....[20]....
        /*0324*/ 	.word	0xffffffff


	//   ....[21]....
        /*0328*/ 	.word	0xffffffff


	//   ....[22]....
        /*032c*/ 	.word	0xffffffff


	//   ....[23]....
        /*0330*/ 	.word	0xffffffff


	//   ....[24]....
        /*0334*/ 	.word	0xffffffff


	//   ....[25]....
        /*0338*/ 	.word	0xffffffff


	//   ....[26]....
        /*033c*/ 	.word	0xffffffff


	//   ....[27]....
        /*0340*/ 	.word	0xffffffff


	//   ....[28]....
        /*0344*/ 	.word	0xffffffff


	//   ....[29]....
        /*0348*/ 	.word	0xffffffff


	//   ....[30]....
        /*034c*/ 	.word	0xffffffff


	//   ....[31]....
        /*0350*/ 	.word	0xffffffff


	//   ....[32]....
        /*0354*/ 	.word	0xffffffff


	//   ....[33]....
        /*0358*/ 	.word	0xffffffff


	//   ....[34]....
        /*035c*/ 	.word	0xffffffff


	//   ....[35]....
        /*0360*/ 	.word	0xffffffff


	//   ....[36]....
        /*0364*/ 	.word	0xffffffff


	//   ....[37]....
        /*0368*/ 	.word	0xffffffff


	//   ....[38]....
        /*036c*/ 	.word	0xffffffff


	//   ....[39]....
        /*0370*/ 	.word	0xffffffff


	//   ....[40]....
        /*0374*/ 	.word	0xffffffff


	//   ....[41]....
        /*0378*/ 	.word	0xffffffff


	//   ....[42]....
        /*037c*/ 	.word	0xffffffff


	//   ....[43]....
        /*0380*/ 	.word	0xffffffff


	//   ....[44]....
        /*0384*/ 	.word	0xffffffff


	//   ....[45]....
        /*0388*/ 	.word	0xffffffff


	//   ....[46]....
        /*038c*/ 	.word	0xffffffff


	//   ....[47]....
        /*0390*/ 	.word	0xffffffff


	//   ....[48]....
        /*0394*/ 	.word	0xffffffff


	//   ....[49]....
        /*0398*/ 	.word	0xffffffff


	//   ....[50]....
        /*039c*/ 	.word	0xffffffff


	//   ....[51]....
        /*03a0*/ 	.word	0xffffffff


	//   ....[52]....
        /*03a4*/ 	.word	0xffffffff


	//   ....[53]....
        /*03a8*/ 	.word	0xffffffff


	//   ....[54]....
        /*03ac*/ 	.word	0xffffffff


	//   ....[55]....
        /*03b0*/ 	.word	0xffffffff


	//   ....[56]....
        /*03b4*/ 	.word	0xffffffff


	//   ....[57]....
        /*03b8*/ 	.word	0xffffffff


	//   ....[58]....
        /*03bc*/ 	.word	0xffffffff


	//   ....[59]....
        /*03c0*/ 	.word	0xffffffff


	//   ....[60]....
        /*03c4*/ 	.word	0xffffffff


	//   ....[61]....
        /*03c8*/ 	.word	0xffffffff


	//   ....[62]....
        /*03cc*/ 	.word	0xffffffff


	//   ....[63]....
        /*03d0*/ 	.word	0xffffffff


	//   ....[64]....
        /*03d4*/ 	.word	0xffffffff


	//   ....[65]....
        /*03d8*/ 	.word	0xffffffff


	//   ....[66]....
        /*03dc*/ 	.word	0xffffffff


	//   ....[67]....
        /*03e0*/ 	.word	0xffffffff


	//   ....[68]....
        /*03e4*/ 	.word	0xffffffff


	//   ....[69]....
        /*03e8*/ 	.word	0xffffffff


	//   ....[70]....
        /*03ec*/ 	.word	0xffffffff


	//   ....[71]....
        /*03f0*/ 	.word	0xffffffff


	//   ....[72]....
        /*03f4*/ 	.word	0xffffffff


	//   ....[73]....
        /*03f8*/ 	.word	0xffffffff


	//   ....[74]....
        /*03fc*/ 	.word	0xffffffff


	//   ....[75]....
        /*0400*/ 	.word	0xffffffff


	//   ....[76]....
        /*0404*/ 	.word	0xffffffff


	//   ....[77]....
        /*0408*/ 	.word	0xffffffff


	//   ....[78]....
        /*040c*/ 	.word	0xffffffff


	//   ....[79]....
        /*0410*/ 	.word	0xffffffff


	//   ....[80]....
        /*0414*/ 	.word	0xffffffff


	//   ....[81]....
        /*0418*/ 	.word	0xffffffff


	//   ....[82]....
        /*041c*/ 	.word	0xffffffff


	//   ....[83]....
        /*0420*/ 	.word	0xffffffff


	//   ....[84]....
        /*0424*/ 	.word	0xffffffff


	//   ....[85]....
        /*0428*/ 	.word	0xffffffff


	//   ....[86]....
        /*042c*/ 	.word	0xffffffff


	//   ....[87]....
        /*0430*/ 	.word	0xffffffff


	//   ....[88]....
        /*0434*/ 	.word	0xffffffff


	//   ....[89]....
        /*0438*/ 	.word	0xffffffff


	//   ....[90]....
        /*043c*/ 	.word	0xffffffff


	//   ....[91]....
        /*0440*/ 	.word	0xffffffff


	//   ....[92]....
        /*0444*/ 	.word	0xffffffff


	//   ....[93]....
        /*0448*/ 	.word	0xffffffff


	//   ....[94]....
        /*044c*/ 	.word	0xffffffff


	//   ....[95]....
        /*0450*/ 	.word	0xffffffff


	//   ....[96]....
        /*0454*/ 	.word	0xffffffff


	//   ....[97]....
        /*0458*/ 	.word	0xffffffff


	//   ....[98]....
        /*045c*/ 	.word	0xffffffff


	//   ....[99]....
        /*0460*/ 	.word	0xffffffff


	//   ....[100]....
        /*0464*/ 	.word	0xffffffff


	//   ....[101]....
        /*0468*/ 	.word	0xffffffff


	//   ....[102]....
        /*046c*/ 	.word	0xffffffff


	//   ....[103]....
        /*0470*/ 	.word	0xffffffff


	//   ....[104]....
        /*0474*/ 	.word	0xffffffff


	//   ....[105]....
        /*0478*/ 	.word	0xffffffff


	//   ....[106]....
        /*047c*/ 	.word	0xffffffff


	//   ....[107]....
        /*0480*/ 	.word	0xffffffff


	//   ....[108]....
        /*0484*/ 	.word	0xffffffff


	//   ....[109]....
        /*0488*/ 	.word	0xffffffff


	//   ....[110]....
        /*048c*/ 	.word	0xffffffff


	//   ....[111]....
        /*0490*/ 	.word	0xffffffff


	//   ....[112]....
        /*0494*/ 	.word	0xffffffff


	//   ....[113]....
        /*0498*/ 	.word	0xffffffff


	//   ....[114]....
        /*049c*/ 	.word	0xffffffff


	//   ....[115]....
        /*04a0*/ 	.word	0xffffffff


	//   ....[116]....
        /*04a4*/ 	.word	0xffffffff


	//   ....[117]....
        /*04a8*/ 	.word	0xffffffff


	//   ....[118]....
        /*04ac*/ 	.word	0xffffffff


	//   ....[119]....
        /*04b0*/ 	.word	0xffffffff


	//   ....[120]....
        /*04b4*/ 	.word	0xffffffff


	//   ....[121]....
        /*04b8*/ 	.word	0xffffffff


	//   ....[122]....
        /*04bc*/ 	.word	0xffffffff


	//   ....[123]....
        /*04c0*/ 	.word	0xffffffff


	//   ....[124]....
        /*04c4*/ 	.word	0xffffffff


	//   ....[125]....
        /*04c8*/ 	.word	0xffffffff


	//   ....[126]....
        /*04cc*/ 	.word	0xffffffff


	//   ....[127]....
        /*04d0*/ 	.word	0xffffffff


	//   ....[128]....
        /*04d4*/ 	.word	0xffffffff


	//   ....[129]....
        /*04d8*/ 	.word	0xffffffff


	//   ....[130]....
        /*04dc*/ 	.word	0xffffffff


	//   ....[131]....
        /*04e0*/ 	.word	0xffffffff


	//   ....[132]....
        /*04e4*/ 	.word	0xffffffff


	//   ....[133]....
        /*04e8*/ 	.word	0xffffffff


	//   ....[134]....
        /*04ec*/ 	.word	0xffffffff


	//   ....[135]....
        /*04f0*/ 	.word	0xffffffff


	//   ....[136]....
        /*04f4*/ 	.word	0xffffffff


	//   ....[137]....
        /*04f8*/ 	.word	0xffffffff


	//   ....[138]....
        /*04fc*/ 	.word	0xffffffff


	//   ....[139]....
        /*0500*/ 	.word	0xffffffff


	//   ....[140]....
        /*0504*/ 	.word	0xffffffff


	//   ....[141]....
        /*0508*/ 	.word	0xffffffff


	//   ....[142]....
        /*050c*/ 	.word	0xffffffff


	//   ....[143]....
        /*0510*/ 	.word	0xffffffff


	//   ....[144]....
        /*0514*/ 	.word	0xffffffff


	//   ....[145]....
        /*0518*/ 	.word	0xffffffff


	//   ....[146]....
        /*051c*/ 	.word	0xffffffff


	//   ....[147]....
        /*0520*/ 	.word	0xffffffff


	//   ....[148]....
        /*0524*/ 	.word	0xffffffff


	//   ....[149]....
        /*0528*/ 	.word	0xffffffff


	//   ....[150]....
        /*052c*/ 	.word	0xffffffff


	//   ....[151]....
        /*0530*/ 	.word	0xffffffff


	//   ....[152]....
        /*0534*/ 	.word	0xffffffff


	//   ....[153]....
        /*0538*/ 	.word	0xffffffff


	//   ....[154]....
        /*053c*/ 	.word	0xffffffff


	//   ....[155]....
        /*0540*/ 	.word	0xffffffff


	//   ....[156]....
        /*0544*/ 	.word	0xffffffff


	//   ....[157]....
        /*0548*/ 	.word	0xffffffff


	//   ....[158]....
        /*054c*/ 	.word	0xffffffff


	//   ....[159]....
        /*0550*/ 	.word	0xffffffff


	//   ....[160]....
        /*0554*/ 	.word	0xffffffff


	//   ....[161]....
        /*0558*/ 	.word	0xffffffff


	//   ....[162]....
        /*055c*/ 	.word	0xffffffff


	//   ....[163]....
        /*0560*/ 	.word	0xffffffff


	//   ....[164]....
        /*0564*/ 	.word	0xffffffff


	//   ....[165]....
        /*0568*/ 	.word	0xffffffff


	//   ....[166]....
        /*056c*/ 	.word	0xffffffff


	//   ....[167]....
        /*0570*/ 	.word	0xffffffff


	//   ....[168]....
        /*0574*/ 	.word	0xffffffff


	//   ....[169]....
        /*0578*/ 	.word	0xffffffff


	//   ....[170]....
        /*057c*/ 	.word	0xffffffff


	//   ....[171]....
        /*0580*/ 	.word	0xffffffff


	//   ....[172]....
        /*0584*/ 	.word	0xffffffff


	//   ....[173]....
        /*0588*/ 	.word	0xffffffff


	//   ....[174]....
        /*058c*/ 	.word	0xffffffff


	//   ....[175]....
        /*0590*/ 	.word	0xffffffff


	//   ....[176]....
        /*0594*/ 	.word	0xffffffff


	//   ....[177]....
        /*0598*/ 	.word	0xffffffff


	//   ....[178]....
        /*059c*/ 	.word	0xffffffff


	//   ....[179]....
        /*05a0*/ 	.word	0xffffffff


	//   ....[180]....
        /*05a4*/ 	.word	0xffffffff


	//   ....[181]....
        /*05a8*/ 	.word	0xffffffff


	//   ....[182]....
        /*05ac*/ 	.word	0xffffffff


	//   ....[183]....
        /*05b0*/ 	.word	0xffffffff


	//   ....[184]....
        /*05b4*/ 	.word	0xffffffff


	//   ....[185]....
        /*05b8*/ 	.word	0x0500000f


	//   ....[186]....
        /*05bc*/ 	.word	0x0500000f


	//   ....[187]....
        /*05c0*/ 	.word	0x0500000f


	//   ....[188]....
        /*05c4*/ 	.word	0x0500000f


	//   ....[189]....
        /*05c8*/ 	.word	0x0500000f


	//   ....[190]....
        /*05cc*/ 	.word	0x0500000f


	//   ....[191]....
        /*05d0*/ 	.word	0x0500000f


	//   ....[192]....
        /*05d4*/ 	.word	0x0500000f


	//   ....[193]....
        /*05d8*/ 	.word	0x0500000f


	//   ....[194]....
        /*05dc*/ 	.word	0x0500000f


	//   ....[195]....
        /*05e0*/ 	.word	0x0500000f


	//   ....[196]....
        /*05e4*/ 	.word	0x0500000f


	//   ....[197]....
        /*05e8*/ 	.word	0x0500000f


	//   ....[198]....
        /*05ec*/ 	.word	0x0500000f


	//   ....[199]....
        /*05f0*/ 	.word	0x0500000f


	//   ....[200]....
        /*05f4*/ 	.word	0x0500000f


	//   ....[201]....
        /*05f8*/ 	.word	0x0500000f


	//   ....[202]....
        /*05fc*/ 	.word	0x0500000f


	//   ....[203]....
        /*0600*/ 	.word	0x0500000f


	//   ....[204]....
        /*0604*/ 	.word	0x0500000f


	//   ....[205]....
        /*0608*/ 	.word	0x0500000f


	//   ....[206]....
        /*060c*/ 	.word	0x0500000f


	//   ....[207]....
        /*0610*/ 	.word	0x0500000f


	//   ....[208]....
        /*0614*/ 	.word	0x0500000f


	//   ....[209]....
        /*0618*/ 	.word	0x0500000f


	//   ....[210]....
        /*061c*/ 	.word	0x0500000f


	//   ....[211]....
        /*0620*/ 	.word	0x0500000f


	//   ....[212]....
        /*0624*/ 	.word	0x0500000f


	//   ....[213]....
        /*0628*/ 	.word	0x0500000f


	//   ....[214]....
        /*062c*/ 	.word	0x0500000f


	//   ....[215]....
        /*0630*/ 	.word	0x0500000f


	//   ....[216]....
        /*0634*/ 	.word	0x0500000f


	//   ....[217]....
        /*0638*/ 	.word	0x0500000f


	//   ....[218]....
        /*063c*/ 	.word	0x0500000f


	//   ....[219]....
        /*0640*/ 	.word	0x0500000f


	//   ....[220]....
        /*0644*/ 	.word	0x0500000f


	//   ....[221]....
        /*0648*/ 	.word	0x0500000f


	//   ....[222]....
        /*064c*/ 	.word	0x0500000f


	//   ....[223]....
        /*0650*/ 	.word	0x0500000f


	//   ....[224]....
        /*0654*/ 	.word	0x0500000f


	//   ....[225]....
        /*0658*/ 	.word	0x0500000f


	//   ....[226]....
        /*065c*/ 	.word	0x0500000f


	//   ....[227]....
        /*0660*/ 	.word	0x0500000f


	//   ....[228]....
        /*0664*/ 	.word	0x0500000f


	//   ....[229]....
        /*0668*/ 	.word	0x0500000f


	//   ....[230]....
        /*066c*/ 	.word	0x0500000f


	//   ....[231]....
        /*0670*/ 	.word	0x0500000f


	//   ....[232]....
        /*0674*/ 	.word	0x0500000f


	//   ....[233]....
        /*0678*/ 	.word	0x0500000f


	//   ....[234]....
        /*067c*/ 	.word	0x0500000f


	//   ....[235]....
        /*0680*/ 	.word	0x0500000f


	//   ....[236]....
        /*0684*/ 	.word	0x0500000f


	//   ....[237]....
        /*0688*/ 	.word	0x0500000f


	//   ....[238]....
        /*068c*/ 	.word	0x0500000f


	//   ....[239]....
        /*0690*/ 	.word	0x0500000f


	//   ....[240]....
        /*0694*/ 	.word	0x0500000f


	//   ....[241]....
        /*0698*/ 	.word	0x0500000f


	//   ....[242]....
        /*069c*/ 	.word	0x0500000f


	//   ....[243]....
        /*06a0*/ 	.word	0x0500000f


	//   ....[244]....
        /*06a4*/ 	.word	0x0500000f


	//   ....[245]....
        /*06a8*/ 	.word	0x0500000f


	//   ....[246]....
        /*06ac*/ 	.word	0x0500000f


	//   ....[247]....
        /*06b0*/ 	.word	0x0500000f


	//   ....[248]....
        /*06b4*/ 	.word	0x0500000f


	//   ....[249]....
        /*06b8*/ 	.word	0x0500000f


	//   ....[250]....
        /*06bc*/ 	.word	0x0500000f


	//   ....[251]....
        /*06c0*/ 	.word	0x0500000f


	//   ....[252]....
        /*06c4*/ 	.word	0x0500000f


	//   ....[253]....
        /*06c8*/ 	.word	0x0500000f


	//   ....[254]....
        /*06cc*/ 	.word	0x0500000f


	//   ....[255]....
        /*06d0*/ 	.word	0x0500000f


	//   ....[0]....
        /*06d4*/ 	.word	0x0500000f


	//   ....[1]....
        /*06d8*/ 	.word	0x0500000f


	//   ....[2]....
        /*06dc*/ 	.word	0x0500000f


	//   ....[3]....
        /*06e0*/ 	.word	0x0500000f


	//   ....[4]....
        /*06e4*/ 	.word	0x0500000f


	//   ....[5]....
        /*06e8*/ 	.word	0x0500000f


	//   ....[6]....
        /*06ec*/ 	.word	0x0500000f


	//   ....[7]....
        /*06f0*/ 	.word	0x0500000f


	//   ....[8]....
        /*06f4*/ 	.word	0x0500000f


	//   ....[9]....
        /*06f8*/ 	.word	0x0500000f


	//   ....[10]....
        /*06fc*/ 	.word	0x0500000f


	//   ....[11]....
        /*0700*/ 	.word	0x0500000f


	//   ....[12]....
        /*0704*/ 	.word	0x0500000f


	//   ....[13]....
        /*0708*/ 	.word	0x0500000f


	//   ....[14]....
        /*070c*/ 	.word	0x0500000f


	//   ....[15]....
        /*0710*/ 	.word	0x0500000f


	//   ....[16]....
        /*0714*/ 	.word	0x0500000f


	//   ....[17]....
        /*0718*/ 	.word	0x0500000f


	//   ....[18]....
        /*071c*/ 	.word	0x0500000f


	//   ....[19]....
        /*0720*/ 	.word	0x0500000f


	//   ....[20]....
        /*0724*/ 	.word	0x0500000f


	//   ....[21]....
        /*0728*/ 	.word	0x0500000f


	//   ....[22]....
        /*072c*/ 	.word	0x0500000f


	//   ....[23]....
        /*0730*/ 	.word	0x0500000f


	//   ....[24]....
        /*0734*/ 	.word	0x0500000f


	//   ....[25]....
        /*0738*/ 	.word	0x0500000f


	//   ....[26]....
        /*073c*/ 	.word	0x0500000f


	//   ....[27]....
        /*0740*/ 	.word	0x0500000f


	//   ....[28]....
        /*0744*/ 	.word	0x0500000f


	//   ....[29]....
        /*0748*/ 	.word	0x0500000f


	//   ....[30]....
        /*074c*/ 	.word	0x0500000f


	//   ....[31]....
        /*0750*/ 	.word	0x0500000f


	//   ....[32]....
        /*0754*/ 	.word	0x0500000f


	//   ....[33]....
        /*0758*/ 	.word	0x0500000f


	//   ....[34]....
        /*075c*/ 	.word	0x0500000f


	//   ....[35]....
        /*0760*/ 	.word	0x0500000f


	//   ....[36]....
        /*0764*/ 	.word	0x0500000f


	//   ....[37]....
        /*0768*/ 	.word	0x0500000f


	//   ....[38]....
        /*076c*/ 	.word	0x0500000f


	//   ....[39]....
        /*0770*/ 	.word	0x0500000f


	//   ....[40]....
        /*0774*/ 	.word	0x0500000f


	//----- nvinfo : EIATTR_COOP_GROUP_INSTR_OFFSETS
	.align		4
.L_478:
        /*0778*/ 	.byte	0x04, 0x28
        /*077a*/ 	.short	(.L_480 - .L_479)


	//   ....[0]....
.L_479:
        /*077c*/ 	.word	0x00000060


	//   ....[1]....
        /*0780*/ 	.word	0x00000140


	//   ....[2]....
        /*0784*/ 	.word	0x00000190


	//   ....[3]....
        /*0788*/ 	.word	0x000003c0


	//   ....[4]....
        /*078c*/ 	.word	0x00000520


	//   ....[5]....
        /*0790*/ 	.word	0x00000640


	//   ....[6]....
        /*0794*/ 	.word	0x000007a0


	//   ....[7]....
        /*0798*/ 	.word	0x00003a50


	//   ....[8]....
        /*079c*/ 	.word	0x00003a60


	//   ....[9]....
        /*07a0*/ 	.word	0x00005060


	//   ....[10]....
        /*07a4*/ 	.word	0x00005070


	//   ....[11]....
        /*07a8*/ 	.word	0x00007090


	//   ....[12]....
        /*07ac*/ 	.word	0x000070a0


	//   ....[13]....
        /*07b0*/ 	.word	0x00008780


	//   ....[14]....
        /*07b4*/ 	.word	0x00008790


	//   ....[15]....
        /*07b8*/ 	.word	0x0000a010


	//   ....[16]....
        /*07bc*/ 	.word	0x0000a020


	//   ....[17]....
        /*07c0*/ 	.word	0x0000a2b0


	//   ....[18]....
        /*07c4*/ 	.word	0x0000a2c0


	//   ....[19]....
        /*07c8*/ 	.word	0x0000a820


	//   ....[20]....
        /*07cc*/ 	.word	0x0000a830


	//   ....[21]....
        /*07d0*/ 	.word	0x0000a9b0


	//   ....[22]....
        /*07d4*/ 	.word	0x0000a9d0


	//   ....[23]....
        /*07d8*/ 	.word	0x0000b350


	//   ....[24]....
        /*07dc*/ 	.word	0x0000ba50


	//   ....[25]....
        /*07e0*/ 	.word	0x0000ba60


	//   ....[26]....
        /*07e4*/ 	.word	0x0000ba70


	//   ....[27]....
        /*07e8*/ 	.word	0x0000ba80


	//   ....[28]....
        /*07ec*/ 	.word	0x0000c250


	//   ....[29]....
        /*07f0*/ 	.word	0x0000c260


	//   ....[30]....
        /*07f4*/ 	.word	0x0000c270


	//   ....[31]....
        /*07f8*/ 	.word	0x0000c280


	//   ....[32]....
        /*07fc*/ 	.word	0x0000efe0


	//   ....[33]....
        /*0800*/ 	.word	0x0000eff0


	//   ....[34]....
        /*0804*/ 	.word	0x0000f000


	//   ....[35]....
        /*0808*/ 	.word	0x0000f010


	//   ....[36]....
        /*080c*/ 	.word	0x0000f640


	//   ....[37]....
        /*0810*/ 	.word	0x0000f650


	//   ....[38]....
        /*0814*/ 	.word	0x0000f660


	//   ....[39]....
        /*0818*/ 	.word	0x0000f670


	//   ....[40]....
        /*081c*/ 	.word	0x000130b0


	//   ....[41]....
        /*0820*/ 	.word	0x000135a0


	//   ....[42]....
        /*0824*/ 	.word	0x00014290


	//   ....[43]....
        /*0828*/ 	.word	0x000143a0


	//   ....[44]....
        /*082c*/ 	.word	0x00014940


	//   ....[45]....
        /*0830*/ 	.word	0x000149c0


	//   ....[46]....
        /*0834*/ 	.word	0x00016aa0


	//   ....[47]....
        /*0838*/ 	.word	0x00017040


	//   ....[48]....
        /*083c*/ 	.word	0x00017ec0


	//   ....[49]....
        /*0840*/ 	.word	0x00017fe0


	//   ....[50]....
        /*0844*/ 	.word	0x00018550


	//   ....[51]....
        /*0848*/ 	.word	0x000185c0


	//   ....[52]....
        /*084c*/ 	.word	0x0001ac20


	//   ....[53]....
        /*0850*/ 	.word	0x0001ac50


	//   ....[54]....
        /*0854*/ 	.word	0x0001ac70


	//   ....[55]....
        /*0858*/ 	.word	0x0001ac90


	//   ....[56]....
        /*085c*/ 	.word	0x0001cca0


	//   ....[57]....
        /*0860*/ 	.word	0x0001d230


	//   ....[58]....
        /*0864*/ 	.word	0x0001e0b0


	//   ....[59]....
        /*0868*/ 	.word	0x0001e1d0


	//   ....[60]....
        /*086c*/ 	.word	0x0001e750


	//   ....[61]....
        /*0870*/ 	.word	0x0001e7d0


	//   ....[62]....
        /*0874*/ 	.word	0x0001f6e0


	//   ....[63]....
        /*0878*/ 	.word	0x0001f8f0


	//   ....[64]....
        /*087c*/ 	.word	0x0001f920


	//   ....[65]....
        /*0880*/ 	.word	0x0001f9e0


	//   ....[66]....
        /*0884*/ 	.word	0x00020a50


	//   ....[67]....
        /*0888*/ 	.word	0x00020a90


	//   ....[68]....
        /*088c*/ 	.word	0x00020ad0


	//   ....[69]....
        /*0890*/ 	.word	0x00020b00


	//   ....[70]....
        /*0894*/ 	.word	0x00021090


	//   ....[71]....
        /*0898*/ 	.word	0x000210a0


	//   ....[72]....
        /*089c*/ 	.word	0x00021160


	//   ....[73]....
        /*08a0*/ 	.word	0x00021180


	//   ....[74]....
        /*08a4*/ 	.word	0x00021240


	//   ....[75]....
        /*08a8*/ 	.word	0x00021260


	//   ....[76]....
        /*08ac*/ 	.word	0x00021330


	//   ....[77]....
        /*08b0*/ 	.word	0x00021350


	//   ....[78]....
        /*08b4*/ 	.word	0x00021b70


	//   ....[79]....
        /*08b8*/ 	.word	0x00021b90


	//   ....[80]....
        /*08bc*/ 	.word	0x00021c50


	//   ....[81]....
        /*08c0*/ 	.word	0x00021c70


	//   ....[82]....
        /*08c4*/ 	.word	0x00021d30


	//   ....[83]....
        /*08c8*/ 	.word	0x00021d50


	//   ....[84]....
        /*08cc*/ 	.word	0x00021e20


	//   ....[85]....
        /*08d0*/ 	.word	0x00021e40


	//   ....[86]....
        /*08d4*/ 	.word	0x00021f90


	//   ....[87]....
        /*08d8*/ 	.word	0x00022140


	//   ....[88]....
        /*08dc*/ 	.word	0x00022170


	//   ....[89]....
        /*08e0*/ 	.word	0x000221a0


	//   ....[90]....
        /*08e4*/ 	.word	0x000221d0


	//   ....[91]....
        /*08e8*/ 	.word	0x00022200


	//   ....[92]....
        /*08ec*/ 	.word	0x00022230


	//   ....[93]....
        /*08f0*/ 	.word	0x000223a0


	//   ....[94]....
        /*08f4*/ 	.word	0x000223d0


	//   ....[95]....
        /*08f8*/ 	.word	0x00022400


	//   ....[96]....
        /*08fc*/ 	.word	0x00022430


	//   ....[97]....
        /*0900*/ 	.word	0x00022460


	//   ....[98]....
        /*0904*/ 	.word	0x00022490


	//   ....[99]....
        /*0908*/ 	.word	0x00022520


	//   ....[100]....
        /*090c*/ 	.word	0x00022580


	//   ....[101]....
        /*0910*/ 	.word	0x00022610


	//   ....[102]....
        /*0914*/ 	.word	0x000236b0


	//   ....[103]....
        /*0918*/ 	.word	0x00025a20


	//   ....[104]....
        /*091c*/ 	.word	0x00025a40


	//   ....[105]....
        /*0920*/ 	.word	0x00025af0


	//   ....[106]....
        /*0924*/ 	.word	0x00025b10


	//   ....[107]....
        /*0928*/ 	.word	0x00025bb0


	//   ....[108]....
        /*092c*/ 	.word	0x00025bd0


	//   ....[109]....
        /*0930*/ 	.word	0x00025c70


	//   ....[110]....
        /*0934*/ 	.word	0x00025c90


	//   ....[111]....
        /*0938*/ 	.word	0x00025d30


	//   ....[112]....
        /*093c*/ 	.word	0x00025d50


	//   ....[113]....
        /*0940*/ 	.word	0x00025d60


	//   ....[114]....
        /*0944*/ 	.word	0x00025df0


	//   ....[115]....
        /*0948*/ 	.word	0x000265b0


	//   ....[116]....
        /*094c*/ 	.word	0x000265e0


	//   ....[117]....
        /*0950*/ 	.word	0x00026610


	//   ....[118]....
        /*0954*/ 	.word	0x000266c0


	//   ....[119]....
        /*0958*/ 	.word	0x000266d0


	//   ....[120]....
        /*095c*/ 	.word	0x00026780


	//   ....[121]....
        /*0960*/ 	.word	0x00026790


	//   ....[122]....
        /*0964*/ 	.word	0x00026840


	//   ....[123]....
        /*0968*/ 	.word	0x00026850


	//   ....[124]....
        /*096c*/ 	.word	0x00026900


	//   ....[125]....
        /*0970*/ 	.word	0x00026910


	//   ....[126]....
        /*0974*/ 	.word	0x000269c0


	//   ....[127]....
        /*0978*/ 	.word	0x000269d0


	//   ....[128]....
        /*097c*/ 	.word	0x00026a70


	//   ....[129]....
        /*0980*/ 	.word	0x00026a80


	//   ....[130]....
        /*0984*/ 	.word	0x00026a90


	//   ....[131]....
        /*0988*/ 	.word	0x00027280


	//   ....[132]....
        /*098c*/ 	.word	0x00027290


	//   ....[133]....
        /*0990*/ 	.word	0x000272a0


	//   ....[134]....
        /*0994*/ 	.word	0x00027330


	//   ....[135]....
        /*0998*/ 	.word	0x00027340


	//   ....[136]....
        /*099c*/ 	.word	0x000273a0


	//   ....[137]....
        /*09a0*/ 	.word	0x000273d0


	//   ....[138]....
        /*09a4*/ 	.word	0x00027410


	//   ....[139]....
        /*09a8*/ 	.word	0x00027440


	//   ....[140]....
        /*09ac*/ 	.word	0x00027480


	//   ....[141]....
        /*09b0*/ 	.word	0x000274b0


	//   ....[142]....
        /*09b4*/ 	.word	0x000274f0


	//   ....[143]....
        /*09b8*/ 	.word	0x00027770


	//   ....[144]....
        /*09bc*/ 	.word	0x00027790


	//   ....[145]....
        /*09c0*/ 	.word	0x00027820


	//   ....[146]....
        /*09c4*/ 	.word	0x00027830


	//   ....[147]....
        /*09c8*/ 	.word	0x000278a0


	//   ....[148]....
        /*09cc*/ 	.word	0x000278b0


	//   ....[149]....
        /*09d0*/ 	.word	0x00027920


	//   ....[150]....
        /*09d4*/ 	.word	0x00027930


	//   ....[151]....
        /*09d8*/ 	.word	0x000279a0


	//   ....[152]....
        /*09dc*/ 	.word	0x000279b0


	//   ....[153]....
        /*09e0*/ 	.word	0x000279c0


	//   ....[154]....
        /*09e4*/ 	.word	0x00027a30


	//   ....[155]....
        /*09e8*/ 	.word	0x00027fd0


	//   ....[156]....
        /*09ec*/ 	.word	0x00028000


	//   ....[157]....
        /*09f0*/ 	.word	0x00028020


	//   ....[158]....
        /*09f4*/ 	.word	0x00028030


	//   ....[159]....
        /*09f8*/ 	.word	0x00028070


	//   ....[160]....
        /*09fc*/ 	.word	0x00028090


	//   ....[161]....
        /*0a00*/ 	.word	0x00028100


	//   ....[162]....
        /*0a04*/ 	.word	0x00028120


	//   ....[163]....
        /*0a08*/ 	.word	0x00028180


	//   ....[164]....
        /*0a0c*/ 	.word	0x000281a0


	//   ....[165]....
        /*0a10*/ 	.word	0x000281f0


	//   ....[166]....
        /*0a14*/ 	.word	0x00028210


	//   ....[167]....
        /*0a18*/ 	.word	0x00028600


	//   ....[168]....
        /*0a1c*/ 	.word	0x00028630


	//   ....[169]....
        /*0a20*/ 	.word	0x00028660


	//   ....[170]....
        /*0a24*/ 	.word	0x00028690


	//   ....[171]....
        /*0a28*/ 	.word	0x000286c0


	//   ....[172]....
        /*0a2c*/ 	.word	0x000286f0


	//   ....[173]....
        /*0a30*/ 	.word	0x00028720


	//   ....[174]....
        /*0a34*/ 	.word	0x00028750


	//   ....[175]....
        /*0a38*/ 	.word	0x000288d0


	//   ....[176]....
        /*0a3c*/ 	.word	0x00028900


	//   ....[177]....
        /*0a40*/ 	.word	0x00028930


	//   ....[178]....
        /*0a44*/ 	.word	0x00028960


	//   ....[179]....
        /*0a48*/ 	.word	0x00028990


	//   ....[180]....
        /*0a4c*/ 	.word	0x000289c0


	//   ....[181]....
        /*0a50*/ 	.word	0x00028a80


	//   ....[182]....
        /*0a54*/ 	.word	0x00028aa0


	//   ....[183]....
        /*0a58*/ 	.word	0x00028b10


	//   ....[184]....
        /*0a5c*/ 	.word	0x000291b0


	//   ....[185]....
        /*0a60*/ 	.word	0x000294f0


	//   ....[186]....
        /*0a64*/ 	.word	0x00029580


	//   ....[187]....
        /*0a68*/ 	.word	0x00029620


	//   ....[188]....
        /*0a6c*/ 	.word	0x000296b0


	//   ....[189]....
        /*0a70*/ 	.word	0x000297a0


	//   ....[190]....
        /*0a74*/ 	.word	0x00029830


	//   ....[191]....
        /*0a78*/ 	.word	0x000298d0


	//   ....[192]....
        /*0a7c*/ 	.word	0x00029960


	//   ....[193]....
        /*0a80*/ 	.word	0x00029a50


	//   ....[194]....
        /*0a84*/ 	.word	0x00029ae0


	//   ....[195]....
        /*0a88*/ 	.word	0x00029b80


	//   ....[196]....
        /*0a8c*/ 	.word	0x00029c10


	//   ....[197]....
        /*0a90*/ 	.word	0x00029d00


	//   ....[198]....
        /*0a94*/ 	.word	0x00029d90


	//   ....[199]....
        /*0a98*/ 	.word	0x00029de0


	//   ....[200]....
        /*0a9c*/ 	.word	0x00029e30


	//   ....[201]....
        /*0aa0*/ 	.word	0x00029ec0


	//   ....[202]....
        /*0aa4*/ 	.word	0x00029f50


	//   ....[203]....
        /*0aa8*/ 	.word	0x00029fa0


	//   ....[204]....
        /*0aac*/ 	.word	0x00029ff0


	//   ....[205]....
        /*0ab0*/ 	.word	0x0002a0e0


	//   ....[206]....
        /*0ab4*/ 	.word	0x0002a170


	//   ....[207]....
        /*0ab8*/ 	.word	0x0002a1c0


	//   ....[208]....
        /*0abc*/ 	.word	0x0002a210


	//   ....[209]....
        /*0ac0*/ 	.word	0x0002a2a0


	//   ....[210]....
        /*0ac4*/ 	.word	0x0002a330


	//   ....[211]....
        /*0ac8*/ 	.word	0x0002a380


	//   ....[212]....
        /*0acc*/ 	.word	0x0002a3d0


	//   ....[213]....
        /*0ad0*/ 	.word	0x0002a770


	//   ....[214]....
        /*0ad4*/ 	.word	0x0002aa50


	//   ....[215]....
        /*0ad8*/ 	.word	0x0002ab40


	//   ....[216]....
        /*0adc*/ 	.word	0x0002abe0


	//   ....[217]....
        /*0ae0*/ 	.word	0x0002ac40


	//   ....[218]....
        /*0ae4*/ 	.word	0x0002ad50


	//   ....[219]....
        /*0ae8*/ 	.word	0x0002adc0


	//   ....[220]....
        /*0aec*/ 	.word	0x0002aed0


	//   ....[221]....
        /*0af0*/ 	.word	0x0002af40


	//   ....[222]....
        /*0af4*/ 	.word	0x0002b050


	//   ....[223]....
        /*0af8*/ 	.word	0x0002b0c0


	//   ....[224]....
        /*0afc*/ 	.word	0x0002b1d0


	//   ....[225]....
        /*0b00*/ 	.word	0x0002b240


	//   ....[226]....
        /*0b04*/ 	.word	0x0002b2e0


	//   ....[227]....
        /*0b08*/ 	.word	0x0002b3f0


	//   ....[228]....
        /*0b0c*/ 	.word	0x0002b460


	//   ....[229]....
        /*0b10*/ 	.word	0x0002b4c0


	//   ....[230]....
        /*0b14*/ 	.word	0x0002b5e0


	//   ....[231]....
        /*0b18*/ 	.word	0x0002b640


	//   ....[232]....
        /*0b1c*/ 	.word	0x0002b760


	//   ....[233]....
        /*0b20*/ 	.word	0x0002b7c0


	//   ....[234]....
        /*0b24*/ 	.word	0x0002b8e0


	//   ....[235]....
        /*0b28*/ 	.word	0x0002b940


	//   ....[236]....
        /*0b2c*/ 	.word	0x0002ba60


	//   ....[237]....
        /*0b30*/ 	.word	0x0002bac0


	//   ....[238]....
        /*0b34*/ 	.word	0x0002bbe0


	//   ....[239]....
        /*0b38*/ 	.word	0x0002bc40


	//   ....[240]....
        /*0b3c*/ 	.word	0x0002bd50


	//   ....[241]....
        /*0b40*/ 	.word	0x0002bdb0


	//   ....[242]....
        /*0b44*/ 	.word	0x0002beb0


	//   ....[243]....
        /*0b48*/ 	.word	0x0002bfe0


	//   ....[244]....
        /*0b4c*/ 	.word	0x0002c090


	//   ....[245]....
        /*0b50*/ 	.word	0x0002c100


	//   ....[246]....
        /*0b54*/ 	.word	0x0002c1f0


	//   ....[247]....
        /*0b58*/ 	.word	0x0002c250


	//   ....[248]....
        /*0b5c*/ 	.word	0x0002c320


	//   ....[249]....
        /*0b60*/ 	.word	0x0002c380


	//   ....[250]....
        /*0b64*/ 	.word	0x0002c450


	//   ....[251]....
        /*0b68*/ 	.word	0x0002c4b0


	//   ....[252]....
        /*0b6c*/ 	.word	0x0002c580


	//   ....[253]....
        /*0b70*/ 	.word	0x0002c5e0


	//   ....[254]....
        /*0b74*/ 	.word	0x0002c6b0


	//   ....[255]....
        /*0b78*/ 	.word	0x0002c7a0


	//   ....[0]....
        /*0b7c*/ 	.word	0x0002c840


	//   ....[1]....
        /*0b80*/ 	.word	0x0002c8a0


	//   ....[2]....
        /*0b84*/ 	.word	0x0002c990


	//   ....[3]....
        /*0b88*/ 	.word	0x0002c9f0


	//   ....[4]....
        /*0b8c*/ 	.word	0x0002cad0


	//   ....[5]....
        /*0b90*/ 	.word	0x0002cb30


	//   ....[6]....
        /*0b94*/ 	.word	0x0002cc10


	//   ....[7]....
        /*0b98*/ 	.word	0x0002cc70


	//   ....[8]....
        /*0b9c*/ 	.word	0x0002cd50


	//   ....[9]....
        /*0ba0*/ 	.word	0x0002cdb0


	//   ....[10]....
        /*0ba4*/ 	.word	0x0002ce80


	//   ....[11]....
        /*0ba8*/ 	.word	0x0002cfb0


	//   ....[12]....
        /*0bac*/ 	.word	0x0002d090


	//   ....[13]....
        /*0bb0*/ 	.word	0x0002d140


	//   ....[14]....
        /*0bb4*/ 	.word	0x0002d210


	//   ....[15]....
        /*0bb8*/ 	.word	0x0002d270


	//   ....[16]....
        /*0bbc*/ 	.word	0x0002d340


	//   ....[17]....
        /*0bc0*/ 	.word	0x0002d3a0


	//   ....[18]....
        /*0bc4*/ 	.word	0x0002d480


	//   ....[19]....
        /*0bc8*/ 	.word	0x0002d4e0


	//   ....[20]....
        /*0bcc*/ 	.word	0x0002d5b0


	//   ....[21]....
        /*0bd0*/ 	.word	0x0002d610


	//   ....[22]....
        /*0bd4*/ 	.word	0x0002d6d0


	//   ....[23]....
        /*0bd8*/ 	.word	0x0002d760


	//   ....[24]....
        /*0bdc*/ 	.word	0x0002d800


	//   ....[25]....
        /*0be0*/ 	.word	0x0002d920


	//   ....[26]....
        /*0be4*/ 	.word	0x0002d990


	//   ....[27]....
        /*0be8*/ 	.word	0x0002da00


	//   ....[28]....
        /*0bec*/ 	.word	0x0002da70


	//   ....[29]....
        /*0bf0*/ 	.word	0x0002dae0


	//   ....[30]....
        /*0bf4*/ 	.word	0x0002db60


	//   ....[31]....
        /*0bf8*/ 	.word	0x0002dbf0


	//   ....[32]....
        /*0bfc*/ 	.word	0x0002dc80


	//   ....[33]....
        /*0c00*/ 	.word	0x0002dcf0


	//   ....[34]....
        /*0c04*/ 	.word	0x0002dd60


	//   ....[35]....
        /*0c08*/ 	.word	0x0002ddd0


	//   ....[36]....
        /*0c0c*/ 	.word	0x0002de50


	//   ....[37]....
        /*0c10*/ 	.word	0x0002dec0


	//   ....[38]....
        /*0c14*/ 	.word	0x0002df60


	//   ....[39]....
        /*0c18*/ 	.word	0x0002dff0


	//   ....[40]....
        /*0c1c*/ 	.word	0x0002e110


	//----- nvinfo : EIATTR_REG_RECONFIG
	.align		4
.L_480:
        /*0c20*/ 	.byte	0x01, 0x54
	.zero		2


	//----- nvinfo : EIATTR_SYSCALL_OFFSETS
	.align		4
        /*0c24*/ 	.byte	0x04, 0x46
        /*0c26*/ 	.short	(.L_482 - .L_481)


	//   ....[0]....
.L_481:
        /*0c28*/ 	.word	0x00001e00


	//   ....[1]....
        /*0c2c*/ 	.word	0x00001f50


	//   ....[2]....
        /*0c30*/ 	.word	0x0000b4f0


	//   ....[3]....
        /*0c34*/ 	.word	0x0000b810


	//   ....[4]....
        /*0c38*/ 	.word	0x00024f40


	//   ....[5]....
        /*0c3c*/ 	.word	0x00025090


	//   ....[6]....
        /*0c40*/ 	.word	0x00025180


	//   ....[7]....
        /*0c44*/ 	.word	0x000261b0


	//----- nvinfo : EIATTR_MBARRIER_INSTR_OFFSETS
	.align		4
.L_482:
        /*0c48*/ 	.byte	0x04, 0x39
        /*0c4a*/ 	.short	(.L_484 - .L_483)


	//   ....[0]....
.L_483:
        /*0c4c*/ 	.word	0x00000270
        /*0c50*/ 	.word	0x000000ff
        /*0c54*/ 	.word	0x0002a800
        /*0c58*/ 	.short	0x0100
        /*0c5a*/ 	.byte	0x08
	.zero		1


	//   ....[1]....
        /*0c5c*/ 	.word	0x00000280
        /*0c60*/ 	.word	0x000000ff
        /*0c64*/ 	.word	0x0002a820
        /*0c68*/ 	.short	0x0100
        /*0c6a*/ 	.byte	0x08
	.zero		1


	//   ....[2]....
        /*0c6c*/ 	.word	0x00000370
        /*0c70*/ 	.word	0x000000ff
        /*0c74*/ 	.word	0x0002a830
        /*0c78*/ 	.short	0x0100
        /*0c7a*/ 	.byte	0x08
	.zero		1


	//   ....[3]....
        /*0c7c*/ 	.word	0x00000380
        /*0c80*/ 	.word	0x000000ff
        /*0c84*/ 	.word	0x0002a840
        /*0c88*/ 	.short	0x0100
        /*0c8a*/ 	.byte	0x08
	.zero		1


	//   ....[4]....
        /*0c8c*/ 	.word	0x00000390
        /*0c90*/ 	.word	0x000000ff
        /*0c94*/ 	.word	0x0002a838
        /*0c98*/ 	.short	0x0100
        /*0c9a*/ 	.byte	0x08
	.zero		1


	//   ....[5]....
        /*0c9c*/ 	.word	0x000003a0
        /*0ca0*/ 	.word	0x000000ff
        /*0ca4*/ 	.word	0x0002a848
        /*0ca8*/ 	.short	0x0100
        /*0caa*/ 	.byte	0x08
	.zero		1


	//   ....[6]....
        /*0cac*/ 	.word	0x000004d0
        /*0cb0*/ 	.word	0x000000ff
        /*0cb4*/ 	.word	0x0002a850
        /*0cb8*/ 	.short	0x0100
        /*0cba*/ 	.byte	0x08
	.zero		1


	//   ....[7]....
        /*0cbc*/ 	.word	0x000004e0
        /*0cc0*/ 	.word	0x000000ff
        /*0cc4*/ 	.word	0x0002a860
        /*0cc8*/ 	.short	0x0100
        /*0cca*/ 	.byte	0x08
	.zero		1


	//   ....[8]....
        /*0ccc*/ 	.word	0x000004f0
        /*0cd0*/ 	.word	0x000000ff
        /*0cd4*/ 	.word	0x0002a858
        /*0cd8*/ 	.short	0x0100
        /*0cda*/ 	.byte	0x08
	.zero		1


	//   ....[9]....
        /*0cdc*/ 	.word	0x00000500
        /*0ce0*/ 	.word	0x000000ff
        /*0ce4*/ 	.word	0x0002a868
        /*0ce8*/ 	.short	0x0100
        /*0cea*/ 	.byte	0x08
	.zero		1


	//   ....[10]....
        /*0cec*/ 	.word	0x000005f0
        /*0cf0*/ 	.word	0x000000ff
        /*0cf4*/ 	.word	0x0002a870
        /*0cf8*/ 	.short	0x0100
        /*0cfa*/ 	.byte	0x06
	.zero		1


	//   ....[11]....
        /*0cfc*/ 	.word	0x00000600
        /*0d00*/ 	.word	0x000000ff
        /*0d04*/ 	.word	0x0002a880
        /*0d08*/ 	.short	0x0100
        /*0d0a*/ 	.byte	0x06
	.zero		1


	//   ....[12]....
        /*0d0c*/ 	.word	0x00000610
        /*0d10*/ 	.word	0x000000ff
        /*0d14*/ 	.word	0x0002a878
        /*0d18*/ 	.short	0x0100
        /*0d1a*/ 	.byte	0x06
	.zero		1


	//   ....[13]....
        /*0d1c*/ 	.word	0x00000620
        /*0d20*/ 	.word	0x000000ff
        /*0d24*/ 	.word	0x0002a888
        /*0d28*/ 	.short	0x0100
        /*0d2a*/ 	.byte	0x06
	.zero		1


	//   ....[14]....
        /*0d2c*/ 	.word	0x00000750
        /*0d30*/ 	.word	0x000000ff
        /*0d34*/ 	.word	0x0002a890
        /*0d38*/ 	.short	0x0100
        /*0d3a*/ 	.byte	0x08
	.zero		1


	//   ....[15]....
        /*0d3c*/ 	.word	0x00000760
        /*0d40*/ 	.word	0x000000ff
        /*0d44*/ 	.word	0x0002a8a0
        /*0d48*/ 	.short	0x0100
        /*0d4a*/ 	.byte	0x08
	.zero		1


	//   ....[16]....
        /*0d4c*/ 	.word	0x00000770
        /*0d50*/ 	.word	0x000000ff
        /*0d54*/ 	.word	0x0002a898
        /*0d58*/ 	.short	0x0100
        /*0d5a*/ 	.byte	0x08
	.zero		1


	//   ....[17]....
        /*0d5c*/ 	.word	0x00000780
        /*0d60*/ 	.word	0x000000ff
        /*0d64*/ 	.word	0x0002a8a8
        /*0d68*/ 	.short	0x0100
        /*0d6a*/ 	.byte	0x08
	.zero		1


	//   ....[18]....
        /*0d6c*/ 	.word	0x000008b0
        /*0d70*/ 	.word	0x000000ff
        /*0d74*/ 	.word	0x0002a8b0
        /*0d78*/ 	.short	0x0100
        /*0d7a*/ 	.byte	0x08
	.zero		1


	//   ....[19]....
        /*0d7c*/ 	.word	0x000008c0
        /*0d80*/ 	.word	0x000000ff
        /*0d84*/ 	.word	0x0002a8c0
        /*0d88*/ 	.short	0x0100
        /*0d8a*/ 	.byte	0x08
	.zero		1


	//   ....[20]....
        /*0d8c*/ 	.word	0x000008d0
        /*0d90*/ 	.word	0x000000ff
        /*0d94*/ 	.word	0x0002a8b8
        /*0d98*/ 	.short	0x0100
        /*0d9a*/ 	.byte	0x08
	.zero		1


	//   ....[21]....
        /*0d9c*/ 	.word	0x000008e0
        /*0da0*/ 	.word	0x000000ff
        /*0da4*/ 	.word	0x0002a8c8
        /*0da8*/ 	.short	0x0100
        /*0daa*/ 	.byte	0x08
	.zero		1


	//   ....[22]....
        /*0dac*/ 	.word	0x00003a00
        /*0db0*/ 	.word	0x00000056
        /*0db4*/ 	.word	0x0002a890
        /*0db8*/ 	.short	0x010a
        /*0dba*/ 	.byte	0x3f
	.zero		1


	//   ....[23]....
        /*0dbc*/ 	.word	0x00007030
        /*0dc0*/ 	.word	0x00000056
        /*0dc4*/ 	.word	0x0002a890
        /*0dc8*/ 	.short	0x010a
        /*0dca*/ 	.byte	0x3f
	.zero		1


	//   ....[24]....
        /*0dcc*/ 	.word	0x00009e50
        /*0dd0*/ 	.word	0x00000056
        /*0dd4*/ 	.word	0x0002a890
        /*0dd8*/ 	.short	0x010a
        /*0dda*/ 	.byte	0x3f
	.zero		1


	//   ....[25]....
        /*0ddc*/ 	.word	0x0000a610
        /*0de0*/ 	.word	0x0000000b
        /*0de4*/ 	.word	0x00000000
        /*0de8*/ 	.short	0x0101
        /*0dea*/ 	.byte	0x3f
	.zero		1


	//   ....[26]....
        /*0dec*/ 	.word	0x0000a650
        /*0df0*/ 	.word	0x00000056
        /*0df4*/ 	.word	0x0002a8b0
        /*0df8*/ 	.short	0x010a
        /*0dfa*/ 	.byte	0x3f
	.zero		1


	//   ....[27]....
        /*0dfc*/ 	.word	0x0000ac00
        /*0e00*/ 	.word	0x00000056
        /*0e04*/ 	.word	0x00000000
        /*0e08*/ 	.short	0x0101
        /*0e0a*/ 	.byte	0x3f
	.zero		1


	//   ....[28]....
        /*0e0c*/ 	.word	0x0000b570
        /*0e10*/ 	.word	0x00000012
        /*0e14*/ 	.word	0x0002a800
        /*0e18*/ 	.short	0x010a
        /*0e1a*/ 	.byte	0x3f
	.zero		1


	//   ....[29]....
        /*0e1c*/ 	.word	0x0000b5c0
        /*0e20*/ 	.word	0x00000012
        /*0e24*/ 	.word	0x0002a800
        /*0e28*/ 	.short	0x010a
        /*0e2a*/ 	.byte	0x3f
	.zero		1


	//   ....[30]....
        /*0e2c*/ 	.word	0x0000c910
        /*0e30*/ 	.word	0x00000012
        /*0e34*/ 	.word	0x0002a800
        /*0e38*/ 	.short	0x010a
        /*0e3a*/ 	.byte	0x3f
	.zero		1


	//   ....[31]....
        /*0e3c*/ 	.word	0x0000fb20
        /*0e40*/ 	.word	0x00000012
        /*0e44*/ 	.word	0x0002a800
        /*0e48*/ 	.short	0x010a
        /*0e4a*/ 	.byte	0x3f
	.zero		1


	//   ....[32]....
        /*0e4c*/ 	.word	0x00012310
        /*0e50*/ 	.word	0x00000004
        /*0e54*/ 	.word	0x0002a830
        /*0e58*/ 	.short	0x010a
        /*0e5a*/ 	.byte	0x3f
	.zero		1


	//   ....[33]....
        /*0e5c*/ 	.word	0x00012350
        /*0e60*/ 	.word	0x00000004
        /*0e64*/ 	.word	0x0002a830
        /*0e68*/ 	.short	0x010a
        /*0e6a*/ 	.byte	0x3f
	.zero		1


	//   ....[34]....
        /*0e6c*/ 	.word	0x000130f0
        /*0e70*/ 	.word	0x00000005
        /*0e74*/ 	.word	0x00000000
        /*0e78*/ 	.short	0x0101
        /*0e7a*/ 	.byte	0x3f
	.zero		1


	//   ....[35]....
        /*0e7c*/ 	.word	0x000157f0
        /*0e80*/ 	.word	0x00000014
        /*0e84*/ 	.word	0x0002a830
        /*0e88*/ 	.short	0x010a
        /*0e8a*/ 	.byte	0x3f
	.zero		1


	//   ....[36]....
        /*0e8c*/ 	.word	0x00015860
        /*0e90*/ 	.word	0x00000014
        /*0e94*/ 	.word	0x0002a830
        /*0e98*/ 	.short	0x010a
        /*0e9a*/ 	.byte	0x3f
	.zero		1


	//   ....[37]....
        /*0e9c*/ 	.word	0x000163f0
        /*0ea0*/ 	.word	0x0000000c
        /*0ea4*/ 	.word	0x0002a850
        /*0ea8*/ 	.short	0x010a
        /*0eaa*/ 	.byte	0x3f
	.zero		1


	//   ....[38]....
        /*0eac*/ 	.word	0x00016490
        /*0eb0*/ 	.word	0x0000000c
        /*0eb4*/ 	.word	0x0002a850
        /*0eb8*/ 	.short	0x010a
        /*0eba*/ 	.byte	0x3f
	.zero		1


	//   ....[39]....
        /*0ebc*/ 	.word	0x00016b80
        /*0ec0*/ 	.word	0x0000000b
        /*0ec4*/ 	.word	0x00000000
        /*0ec8*/ 	.short	0x0101
        /*0eca*/ 	.byte	0x3f
	.zero		1


	//   ....[40]....
        /*0ecc*/ 	.word	0x00018e10
        /*0ed0*/ 	.word	0x00000065
        /*0ed4*/ 	.word	0x00000000
        /*0ed8*/ 	.short	0x0101
        /*0eda*/ 	.byte	0x3f
	.zero		1


	//   ....[41]....
        /*0edc*/ 	.word	0x000193a0
        /*0ee0*/ 	.word	0x00000014
        /*0ee4*/ 	.word	0x0002a830
        /*0ee8*/ 	.short	0x010a
        /*0eea*/ 	.byte	0x3f
	.zero		1


	//   ....[42]....
        /*0eec*/ 	.word	0x00019410
        /*0ef0*/ 	.word	0x00000014
        /*0ef4*/ 	.word	0x0002a830
        /*0ef8*/ 	.short	0x010a
        /*0efa*/ 	.byte	0x3f
	.zero		1


	//   ....[43]....
        /*0efc*/ 	.word	0x00019fa0
        /*0f00*/ 	.word	0x00000008
        /*0f04*/ 	.word	0x0002a850
        /*0f08*/ 	.short	0x010a
        /*0f0a*/ 	.byte	0x3f
	.zero		1


	//   ....[44]....
        /*0f0c*/ 	.word	0x0001a040
        /*0f10*/ 	.word	0x00000008
        /*0f14*/ 	.word	0x0002a850
        /*0f18*/ 	.short	0x010a
        /*0f1a*/ 	.byte	0x3f
	.zero		1


	//   ....[45]....
        /*0f1c*/ 	.word	0x0001b4c0
        /*0f20*/ 	.word	0x00000005
        /*0f24*/ 	.word	0x00000000
        /*0f28*/ 	.short	0x0101
        /*0f2a*/ 	.byte	0x3f
	.zero		1


	//   ....[46]....
        /*0f2c*/ 	.word	0x0001b730
        /*0f30*/ 	.word	0x00000065
        /*0f34*/ 	.word	0x00000000
        /*0f38*/ 	.short	0x0101
        /*0f3a*/ 	.byte	0x3f
	.zero		1


	//   ....[47]....
        /*0f3c*/ 	.word	0x0001b9f0
        /*0f40*/ 	.word	0x00000004
        /*0f44*/ 	.word	0x0002a830
        /*0f48*/ 	.short	0x010a
        /*0f4a*/ 	.byte	0x3f
	.zero		1


	//   ....[48]....
        /*0f4c*/ 	.word	0x0001ba60
        /*0f50*/ 	.word	0x00000004
        /*0f54*/ 	.word	0x0002a830
        /*0f58*/ 	.short	0x010a
        /*0f5a*/ 	.byte	0x3f
	.zero		1


	//   ....[49]....
        /*0f5c*/ 	.word	0x0001c5f0
        /*0f60*/ 	.word	0x0000000b
        /*0f64*/ 	.word	0x0002a850
        /*0f68*/ 	.short	0x010a
        /*0f6a*/ 	.byte	0x3f
	.zero		1


	//   ....[50]....
        /*0f6c*/ 	.word	0x0001c690
        /*0f70*/ 	.word	0x0000000b
        /*0f74*/ 	.word	0x0002a850
        /*0f78*/ 	.short	0x010a
        /*0f7a*/ 	.byte	0x3f
	.zero		1


	//   ....[51]....
        /*0f7c*/ 	.word	0x0001cd80
        /*0f80*/ 	.word	0x00000003
        /*0f84*/ 	.word	0x00000000
        /*0f88*/ 	.short	0x0101
        /*0f8a*/ 	.byte	0x3f
	.zero		1


	//   ....[52]....
        /*0f8c*/ 	.word	0x0001efe0
        /*0f90*/ 	.word	0x0000000b
        /*0f94*/ 	.word	0x00000000
        /*0f98*/ 	.short	0x0101
        /*0f9a*/ 	.byte	0x3f
	.zero		1


	//   ....[53]....
        /*0f9c*/ 	.word	0x0001f5e0
        /*0fa0*/ 	.word	0x0000000b
        /*0fa4*/ 	.word	0x0002a850
        /*0fa8*/ 	.short	0x010a
        /*0faa*/ 	.byte	0x3f
	.zero		1


	//   ....[54]....
        /*0fac*/ 	.word	0x0001f680
        /*0fb0*/ 	.word	0x0000000b
        /*0fb4*/ 	.word	0x0002a850
        /*0fb8*/ 	.short	0x010a
        /*0fba*/ 	.byte	0x3f
	.zero		1


	//   ....[55]....
        /*0fbc*/ 	.word	0x0001fb80
        /*0fc0*/ 	.word	0x00000003
        /*0fc4*/ 	.word	0x00000000
        /*0fc8*/ 	.short	0x0101
        /*0fca*/ 	.byte	0x3f
	.zero		1


	//   ....[56]....
        /*0fcc*/ 	.word	0x00021080
        /*0fd0*/ 	.word	0x00000000
        /*0fd4*/ 	.word	0x00000000
        /*0fd8*/ 	.short	0x0101
        /*0fda*/ 	.byte	0x3f
	.zero		1


	//   ....[57]....
        /*0fdc*/ 	.word	0x00023790
        /*0fe0*/ 	.word	0x00000017
        /*0fe4*/ 	.word	0x0002a820
        /*0fe8*/ 	.short	0x010a
        /*0fea*/ 	.byte	0x3f
	.zero		1


	//   ....[58]....
        /*0fec*/ 	.word	0x00023820
        /*0ff0*/ 	.word	0x00000003
        /*0ff4*/ 	.word	0x0002a8a0
        /*0ff8*/ 	.short	0x010a
        /*0ffa*/ 	.byte	0x3f
	.zero		1


	//   ....[59]....
        /*0ffc*/ 	.word	0x00023c60
        /*1000*/ 	.word	0x00000003
        /*1004*/ 	.word	0x0002a8c0
        /*1008*/ 	.short	0x010a
        /*100a*/ 	.byte	0x3f
	.zero		1


	//   ....[60]....
        /*100c*/ 	.word	0x00024090
        /*1010*/ 	.word	0x0000000b
        /*1014*/ 	.word	0x0002a8a0
        /*1018*/ 	.short	0x010a
        /*101a*/ 	.byte	0x3f
	.zero		1


	//   ....[61]....
        /*101c*/ 	.word	0x000244c0
        /*1020*/ 	.word	0x0000000b
        /*1024*/ 	.word	0x0002a8c0
        /*1028*/ 	.short	0x010a
        /*102a*/ 	.byte	0x3f
	.zero		1


	//   ....[62]....
        /*102c*/ 	.word	0x000257d0
        /*1030*/ 	.word	0x00000007
        /*1034*/ 	.word	0x0002a840
        /*1038*/ 	.short	0x010a
        /*103a*/ 	.byte	0x3f
	.zero		1


	//   ....[63]....
        /*103c*/ 	.word	0x00025eb0
        /*1040*/ 	.word	0x00000007
        /*1044*/ 	.word	0x0002a830
        /*1048*/ 	.short	0x0107
        /*104a*/ 	.byte	0x3f
	.zero		1


	//   ....[64]....
        /*104c*/ 	.word	0x00025f60
        /*1050*/ 	.word	0x00000007
        /*1054*/ 	.word	0x0002a830
        /*1058*/ 	.short	0x0101
        /*105a*/ 	.byte	0x3f
	.zero		1


	//   ....[65]....
        /*105c*/ 	.word	0x00026bf0
        /*1060*/ 	.word	0x00000017
        /*1064*/ 	.word	0x0002a800
        /*1068*/ 	.short	0x0107
        /*106a*/ 	.byte	0x3f
	.zero		1


	//   ....[66]....
        /*106c*/ 	.word	0x00026d00
        /*1070*/ 	.word	0x00000017
        /*1074*/ 	.word	0x0002a800
        /*1078*/ 	.short	0x0101
        /*107a*/ 	.byte	0x3f
	.zero		1


	//   ....[67]....
        /*107c*/ 	.word	0x00026d20
        /*1080*/ 	.word	0x00000017
        /*1084*/ 	.word	0x0002a820
        /*1088*/ 	.short	0x010a
        /*108a*/ 	.byte	0x3f
	.zero		1


	//   ....[68]....
        /*108c*/ 	.word	0x00027090
        /*1090*/ 	.word	0x00000005
        /*1094*/ 	.word	0x0002a840
        /*1098*/ 	.short	0x010a
        /*109a*/ 	.byte	0x3f
	.zero		1


	//   ....[69]....
        /*109c*/ 	.word	0x00027590
        /*10a0*/ 	.word	0x00000005
        /*10a4*/ 	.word	0x0002a830
        /*10a8*/ 	.short	0x0107
        /*10aa*/ 	.byte	0x3f
	.zero		1


	//   ....[70]....
        /*10ac*/ 	.word	0x00027640
        /*10b0*/ 	.word	0x00000005
        /*10b4*/ 	.word	0x0002a830
        /*10b8*/ 	.short	0x0101
        /*10ba*/ 	.byte	0x3f
	.zero		1


	//   ....[71]....
        /*10bc*/ 	.word	0x000276a0
        /*10c0*/ 	.word	0x00000005
        /*10c4*/ 	.word	0x0002a860
        /*10c8*/ 	.short	0x010a
        /*10ca*/ 	.byte	0x3f
	.zero		1


	//   ....[72]....
        /*10cc*/ 	.word	0x00027b10
        /*10d0*/ 	.word	0x00000005
        /*10d4*/ 	.word	0x0002a850
        /*10d8*/ 	.short	0x0107
        /*10da*/ 	.byte	0x3f
	.zero		1


	//   ....[73]....
        /*10dc*/ 	.word	0x00027c50
        /*10e0*/ 	.word	0x00000005
        /*10e4*/ 	.word	0x0002a850
        /*10e8*/ 	.short	0x0101
        /*10ea*/ 	.byte	0x3f
	.zero		1


	//   ....[74]....
        /*10ec*/ 	.word	0x00027ee0
        /*10f0*/ 	.word	0x00000000
        /*10f4*/ 	.word	0x0002a860
        /*10f8*/ 	.short	0x010a
        /*10fa*/ 	.byte	0x3f
	.zero		1


	//   ....[75]....
        /*10fc*/ 	.word	0x00028350
        /*1100*/ 	.word	0x00000000
        /*1104*/ 	.word	0x0002a850
        /*1108*/ 	.short	0x0107
        /*110a*/ 	.byte	0x3f
	.zero		1


	//   ....[76]....
        /*110c*/ 	.word	0x00028410
        /*1110*/ 	.word	0x00000000
        /*1114*/ 	.word	0x0002a850
        /*1118*/ 	.short	0x0101
        /*111a*/ 	.byte	0x3f
	.zero		1


	//   ....[77]....
        /*111c*/ 	.word	0x00029130
        /*1120*/ 	.word	0x00000005
        /*1124*/ 	.word	0x0002a820
        /*1128*/ 	.short	0x010a
        /*112a*/ 	.byte	0x3f
	.zero		1


	//   ....[78]....
        /*112c*/ 	.word	0x000292c0
        /*1130*/ 	.word	0x00000003
        /*1134*/ 	.word	0x0002a840
        /*1138*/ 	.short	0x010a
        /*113a*/ 	.byte	0x3f
	.zero		1


	//   ....[79]....
        /*113c*/ 	.word	0x00029360
        /*1140*/ 	.word	0x0000001b
        /*1144*/ 	.word	0x0002a840
        /*1148*/ 	.short	0x010a
        /*114a*/ 	.byte	0x3f
	.zero		1


	//   ....[80]....
        /*114c*/ 	.word	0x000293a0
        /*1150*/ 	.word	0x00000003
        /*1154*/ 	.word	0x0002a860
        /*1158*/ 	.short	0x010a
        /*115a*/ 	.byte	0x3f
	.zero		1


	//   ....[81]....
        /*115c*/ 	.word	0x000293e0
        /*1160*/ 	.word	0x0000001b
        /*1164*/ 	.word	0x0002a860
        /*1168*/ 	.short	0x010a
        /*116a*/ 	.byte	0x3f
	.zero		1


	//   ....[82]....
        /*116c*/ 	.word	0x00029440
        /*1170*/ 	.word	0x00000056
        /*1174*/ 	.word	0x0002a890
        /*1178*/ 	.short	0x010a
        /*117a*/ 	.byte	0x3f
	.zero		1


	//   ....[83]....
        /*117c*/ 	.word	0x000296f0
        /*1180*/ 	.word	0x00000056
        /*1184*/ 	.word	0x0002a890
        /*1188*/ 	.short	0x010a
        /*118a*/ 	.byte	0x3f
	.zero		1


	//   ....[84]....
        /*118c*/ 	.word	0x000299a0
        /*1190*/ 	.word	0x00000056
        /*1194*/ 	.word	0x0002a890
        /*1198*/ 	.short	0x010a
        /*119a*/ 	.byte	0x3f
	.zero		1


	//   ....[85]....
        /*119c*/ 	.word	0x00029c50
        /*11a0*/ 	.word	0x00000056
        /*11a4*/ 	.word	0x0002a8b0
        /*11a8*/ 	.short	0x010a
        /*11aa*/ 	.byte	0x3f
	.zero		1


	//   ....[86]....
        /*11ac*/ 	.word	0x0002a030
        /*11b0*/ 	.word	0x00000012
        /*11b4*/ 	.word	0x0002a800
        /*11b8*/ 	.short	0x010a
        /*11ba*/ 	.byte	0x3f
	.zero		1


	//   ....[87]....
        /*11bc*/ 	.word	0x0002a410
        /*11c0*/ 	.word	0x00000012
        /*11c4*/ 	.word	0x0002a800
        /*11c8*/ 	.short	0x010a
        /*11ca*/ 	.byte	0x3f
	.zero		1


	//   ....[88]....
        /*11cc*/ 	.word	0x0002a460
        /*11d0*/ 	.word	0x00000004
        /*11d4*/ 	.word	0x0002a830
        /*11d8*/ 	.short	0x010a
        /*11da*/ 	.byte	0x3f
	.zero		1


	//   ....[89]....
        /*11dc*/ 	.word	0x0002a4b0
        /*11e0*/ 	.word	0x00000014
        /*11e4*/ 	.word	0x0002a830
        /*11e8*/ 	.short	0x010a
        /*11ea*/ 	.byte	0x3f
	.zero		1


	//   ....[90]....
        /*11ec*/ 	.word	0x0002a500
        /*11f0*/ 	.word	0x0000000c
        /*11f4*/ 	.word	0x0002a850
        /*11f8*/ 	.short	0x010a
        /*11fa*/ 	.byte	0x3f
	.zero		1


	//   ....[91]....
        /*11fc*/ 	.word	0x0002a550
        /*1200*/ 	.word	0x00000014
        /*1204*/ 	.word	0x0002a830
        /*1208*/ 	.short	0x010a
        /*120a*/ 	.byte	0x3f
	.zero		1


	//   ....[92]....
        /*120c*/ 	.word	0x0002a5a0
        /*1210*/ 	.word	0x00000008
        /*1214*/ 	.word	0x0002a850
        /*1218*/ 	.short	0x010a
        /*121a*/ 	.byte	0x3f
	.zero		1


	//   ....[93]....
        /*121c*/ 	.word	0x0002a5f0
        /*1220*/ 	.word	0x00000004
        /*1224*/ 	.word	0x0002a830
        /*1228*/ 	.short	0x010a
        /*122a*/ 	.byte	0x3f
	.zero		1


	//   ....[94]....
        /*122c*/ 	.word	0x0002a640
        /*1230*/ 	.word	0x0000000b
        /*1234*/ 	.word	0x0002a850
        /*1238*/ 	.short	0x010a
        /*123a*/ 	.byte	0x3f
	.zero		1


	//   ....[95]....
        /*123c*/ 	.word	0x0002a690
        /*1240*/ 	.word	0x0000000b
        /*1244*/ 	.word	0x0002a850
        /*1248*/ 	.short	0x010a
        /*124a*/ 	.byte	0x3f
	.zero		1


	//   ....[96]....
        /*124c*/ 	.word	0x0002a830
        /*1250*/ 	.word	0x00000017
        /*1254*/ 	.word	0x0002a820
        /*1258*/ 	.short	0x010a
        /*125a*/ 	.byte	0x3f
	.zero		1


	//   ....[97]....
        /*125c*/ 	.word	0x0002a880
        /*1260*/ 	.word	0x00000003
        /*1264*/ 	.word	0x0002a8a0
        /*1268*/ 	.short	0x010a
        /*126a*/ 	.byte	0x3f
	.zero		1


	//   ....[98]....
        /*126c*/ 	.word	0x0002a8d0
        /*1270*/ 	.word	0x00000003
        /*1274*/ 	.word	0x0002a8c0
        /*1278*/ 	.short	0x010a
        /*127a*/ 	.byte	0x3f
	.zero		1


	//   ....[99]....
        /*127c*/ 	.word	0x0002a920
        /*1280*/ 	.word	0x0000000b
        /*1284*/ 	.word	0x0002a8a0
        /*1288*/ 	.short	0x010a
        /*128a*/ 	.byte	0x3f
	.zero		1


	//   ....[100]....
        /*128c*/ 	.word	0x0002a970
        /*1290*/ 	.word	0x0000000b
        /*1294*/ 	.word	0x0002a8c0
        /*1298*/ 	.short	0x010a
        /*129a*/ 	.byte	0x3f
	.zero		1


	//   ....[101]....
        /*129c*/ 	.word	0x0002aa90
        /*12a0*/ 	.word	0x00000007
        /*12a4*/ 	.word	0x0002a840
        /*12a8*/ 	.short	0x010a
        /*12aa*/ 	.byte	0x3f
	.zero		1


	//   ....[102]....
        /*12ac*/ 	.word	0x0002bee0
        /*12b0*/ 	.word	0x00000017
        /*12b4*/ 	.word	0x0002a820
        /*12b8*/ 	.short	0x010a
        /*12ba*/ 	.byte	0x3f
	.zero		1


	//   ....[103]....
        /*12bc*/ 	.word	0x0002bf30
        /*12c0*/ 	.word	0x00000005
        /*12c4*/ 	.word	0x0002a840
        /*12c8*/ 	.short	0x010a
        /*12ca*/ 	.byte	0x3f
	.zero		1


	//   ....[104]....
        /*12cc*/ 	.word	0x0002c6f0
        /*12d0*/ 	.word	0x00000005
        /*12d4*/ 	.word	0x0002a860
        /*12d8*/ 	.short	0x010a
        /*12da*/ 	.byte	0x3f
	.zero		1


	//   ....[105]....
        /*12dc*/ 	.word	0x0002cf00
        /*12e0*/ 	.word	0x00000000
        /*12e4*/ 	.word	0x0002a860
        /*12e8*/ 	.short	0x010a
        /*12ea*/ 	.byte	0x3f
	.zero		1


	//   ....[106]....
        /*12ec*/ 	.word	0x0002e030
        /*12f0*/ 	.word	0x00000005
        /*12f4*/ 	.word	0x0002a820
        /*12f8*/ 	.short	0x010a
        /*12fa*/ 	.byte	0x3f
	.zero		1


	//   ....[107]....
        /*12fc*/ 	.word	0x0002e1d0
        /*1300*/ 	.word	0x00000003
        /*1304*/ 	.word	0x0002a840
        /*1308*/ 	.short	0x010a
        /*130a*/ 	.byte	0x3f
	.zero		1


	//   ....[108]....
        /*130c*/ 	.word	0x0002e220
        /*1310*/ 	.word	0x0000001b
        /*1314*/ 	.word	0x0002a840
        /*1318*/ 	.short	0x010a
        /*131a*/ 	.byte	0x3f
	.zero		1


	//   ....[109]....
        /*131c*/ 	.word	0x0002e270
        /*1320*/ 	.word	0x00000003
        /*1324*/ 	.word	0x0002a860
        /*1328*/ 	.short	0x010a
        /*132a*/ 	.byte	0x3f
	.zero		1


	//----- nvinfo : EIATTR_NUM_MBARRIERS
	.align		4
.L_484:
        /*132c*/ 	.byte	0x03, 0x38
        /*132e*/ 	.short	0x0016


	//----- nvinfo : EIATTR_EXIT_INSTR_OFFSETS
	.align		4
        /*1330*/ 	.byte	0x04, 0x1c
        /*1332*/ 	.short	(.L_486 - .L_485)


	//   ....[0]....
.L_485:
        /*1334*/ 	.word	0x00029430


	//----- nvinfo : EIATTR_MAX_THREADS
	.align		4
.L_486:
        /*1338*/ 	.byte	0x04, 0x05
        /*133a*/ 	.short	(.L_488 - .L_487)
.L_487:
        /*133c*/ 	.word	0x00000180
        /*1340*/ 	.word	0x00000001
        /*1344*/ 	.word	0x00000001


	//----- nvinfo : EIATTR_CRS_STACK_SIZE
	.align		4
.L_488:
        /*1348*/ 	.byte	0x04, 0x1e
        /*134a*/ 	.short	(.L_490 - .L_489)
.L_489:
        /*134c*/ 	.word	0x00000000


	//----- nvinfo : EIATTR_CBANK_PARAM_SIZE
	.align		4
.L_490:
        /*1350*/ 	.byte	0x03, 0x19
        /*1352*/ 	.short	0x0af0


	//----- nvinfo : EIATTR_PARAM_CBANK
	.align		4
        /*1354*/ 	.byte	0x04, 0x0a
        /*1356*/ 	.short	(.L_492 - .L_491)
	.align		4
.L_491:
        /*1358*/ 	.word	index@(.nv.constant0._ZN7cutlass13device_kernelIN5flash11enable_sm90INS1_16FlashAttnFwdSm90INS1_25CollectiveMainloopFwdSm90ILi2EN4cute5tupleIJNS5_1CILi1EEES8_S8_EEENS6_IJNS7_ILi128EEENS7_ILi96EEENS7_ILi192EEEEEELi128ENS_6half_tEfNS_4arch4Sm90ELb0ELb1ELb1ELb1ELb1ELb1ELb0ELb1ELb1ELb1ELb0ELb0EEENS1_21CollectiveEpilogueFwdINS6_IJSA_SA_SB_EEES9_SE_SG_Li256ELb1ELb1ELb0ELb0EEENS1_36VarlenDynamicPersistentTileSchedulerILi128ELi96ELi256ELi128ELb0ELb1ELb1ELb1ELb0ELb1EEEEEEEEEvNT_6ParamsE)
        /*135c*/ 	.short	0x0210
        /*135e*/ 	.short	0x0af0


	//----- nvinfo : EIATTR_SW_WAR
	.align		4
.L_492:
        /*1360*/ 	.byte	0x04, 0x36
        /*1362*/ 	.short	(.L_494 - .L_493)
.L_493:
        /*1364*/ 	.word	0x00000008
.L_494:


//--------------------- .nv.info._ZN7cutlass13device_kernelIN5flash11enable_sm90INS1_16FlashAttnFwdSm90INS1_25CollectiveMainloopFwdSm90ILi2EN4cute5tupleIJNS5_1CILi1EEES8_S8_EEENS6_IJNS7_ILi128EEENS7_ILi96EEENS7_ILi192EEEEEELi128ENS_6half_tEfNS_4arch4Sm90ELb1ELb0ELb1ELb0ELb1ELb0ELb0ELb1ELb1ELb1ELb0ELb0EEENS1_21CollectiveEpilogueFwdINS6_IJSA_SA_SB_EEES9_SE_SG_Li256ELb0ELb1ELb0ELb0EEENS1_30DynamicPersistentTileSchedulerILi256ELi128ELb0ELb1ELb1EEEEEEEEEvNT_6ParamsE --------------------------
	.section	.nv.info._ZN7cutlass13device_kernelIN5flash11enable_sm90INS1_16FlashAttnFwdSm90INS1_25CollectiveMainloopFwdSm90ILi2EN4cute5tupleIJNS5_1CILi1EEES8_S8_EEENS6_IJNS7_ILi128EEENS7_ILi96EEENS7_ILi192EEEEEELi128ENS_6half_tEfNS_4arch4Sm90ELb1ELb0ELb1ELb0ELb1ELb0ELb0ELb1ELb1ELb1ELb0ELb0EEENS1_21CollectiveEpilogueFwdINS6_IJSA_SA_SB_EEES9_SE_SG_Li256ELb0ELb1ELb0ELb0EEENS1_30DynamicPersistentTileSchedulerILi256ELi128ELb0ELb1ELb1EEEEEEEEEvNT_6ParamsE,"",@"SHT_CUDA_INFO"
	.sectionflags	@""
	.align	4


	//----- nvinfo : EIATTR_CUDA_API_VERSION
	.align		4
        /*0000*/ 	.byte	0x04, 0x37
        /*0002*/ 	.short	(.L_496 - .L_495)
.L_495:
        /*0004*/ 	.word	0x00000082


	//----- nvinfo : EIATTR_KPARAM_INFO
	.align		4
.L_496:
        /*0008*/ 	.byte	0x04, 0x17
        /*000a*/ 	.short	(.L_498 - .L_497)
.L_497:
        /*000c*/ 	.word	0x00000000
        /*0010*/ 	.short	0x0000
        /*0012*/ 	.short	0x0070
        /*0014*/ 	.byte	0x00, 0xf0, 0x01, 0x2a


	//----- nvinfo : EIATTR_SPARSE_MMA_MASK
	.align		4
.L_498:
        /*0018*/ 	.byte	0x03, 0x50
        /*001a*/ 	.short	0x0000


	//----- nvinfo : EIATTR_MAXREG_COUNT
	.align		4
        /*001c*/ 	.byte	0x03, 0x1b
        /*001e*/ 	.short	0x00a8


	//----- nvinfo : EIATTR_NUM_BARRIERS
	.align		4
        /*0020*/ 	.byte	0x02, 0x4c
        /*0022*/ 	.byte	0x09
	.zero		1


	//----- nvinfo : EIATTR_EXTERNS
	.align		4
        /*0024*/ 	.byte	0x04, 0x0f
        /*0026*/ 	.short	(.L_500 - .L_499)


	//   ....[0]....
	.align		4
.L_499:
        /*0028*/ 	.word	index@(__assertfail)


	//----- nvinfo : EIATTR_ANNOTATIONS
	.align		4
.L_500:
        /*002c*/ 	.byte	0x04, 0x55
        /*002e*/ 	.short	(.L_502 - .L_501)


	//   ....[0]....
.L_501:
        /*0030*/ 	.word	0x00000001
        /*0034*/ 	.byte	0xc0, 0xb2, 0x00, 0x00, 0x01, 0x00, 0x00, 0x00, 0xf0, 0xb3, 0x00, 0x00, 0x01, 0x00, 0x00, 0x00
        /*0044*/ 	.byte	0x20, 0xd7, 0x00, 0x00, 0x01, 0x00, 0x00, 0x00, 0x40, 0xd7, 0x00, 0x00, 0x01, 0x00, 0x00, 0x00
        /*0054*/ 	.byte	0xe0, 0xef, 0x00, 0x00


	//----- nvinfo : EIATTR_MERCURY_ISA_VERSION
	.align		4
.L_502:
        /*0058*/ 	.byte	0x03, 0x5f
        /*005a*/ 	.short	0x0101


	//----- nvinfo : EIATTR_INT_WARP_WIDE_INSTR_OFFSETS
	.align		4
        /*005c*/ 	.byte	0x04, 0x31
        /*005e*/ 	.short	(.L_504 - .L_503)


	//   ....[0]....
.L_503:
        /*0060*/ 	.word	0x000000c0


	//   ....[1]....
        /*0064*/ 	.word	0x000000d0


	//   ....[2]....
        /*0068*/ 	.word	0x00000170


	//   ....[3]....
        /*006c*/ 	.word	0x0000bc10


	//   ....[4]....
        /*0070*/ 	.word	0x0000bca0


	//   ....[5]....
        /*0074*/ 	.word	0x0000e7e0


	//   ....[6]....
        /*0078*/ 	.word	0x0000e870


	//----- nvinfo : EIATTR_COOP_GROUP_MASK_REGIDS
	.align		4
.L_504:
        /*007c*/ 	.byte	0x04, 0x29
        /*007e*/ 	.short	(.L_506 - .L_505)


	//   ....[0]....
.L_505:
        /*0080*/ 	.word	0xffffffff


	//   ....[1]....
        /*0084*/ 	.word	0xffffffff


	//   ....[2]....
        /*0088*/ 	.word	0xffffffff


	//   ....[3]....
        /*008c*/ 	.word	0xffffffff


	//   ....[4]....
        /*0090*/ 	.word	0xffffffff


	//   ....[5]....
        /*0094*/ 	.word	0xffffffff


	//   ....[6]....
        /*0098*/ 	.word	0xffffffff


	//   ....[7]....
        /*009c*/ 	.word	0xffffffff


	//   ....[8]....
        /*00a0*/ 	.word	0xffffffff


	//   ....[9]....
        /*00a4*/ 	.word	0xffffffff


	//   ....[10]....
        /*00a8*/ 	.word	0xffffffff


	//   ....[11]....
        /*00ac*/ 	.word	0xffffffff


	//   ....[12]....
        /*00b0*/ 	.word	0xffffffff


	//   ....[13]....
        /*00b4*/ 	.word	0xffffffff


	//   ....[14]....
        /*00b8*/ 	.word	0xffffffff


	//   ....[15]....
        /*00bc*/ 	.word	0xffffffff


	//   ....[16]....
        /*00c0*/ 	.word	0xffffffff


	//   ....[17]....
        /*00c4*/ 	.word	0xffffffff


	//   ....[18]....
        /*00c8*/ 	.word	0xffffffff


	//   ....[19]....
        /*00cc*/ 	.word	0xffffffff


	//   ....[20]....
        /*00d0*/ 	.word	0xffffffff


	//   ....[21]....
        /*00d4*/ 	.word	0xffffffff


	//   ....[22]....
        /*00d8*/ 	.word	0xffffffff


	//   ....[23]....
        /*00dc*/ 	.word	0xffffffff


	//   ....[24]....
        /*00e0*/ 	.word	0xffffffff


	//   ....[25]....
        /*00e4*/ 	.word	0xffffffff


	//   ....[26]....
        /*00e8*/ 	.word	0xffffffff


	//   ....[27]....
        /*00ec*/ 	.word	0xffffffff


	//   ....[28]....
        /*00f0*/ 	.word	0xffffffff


	//   ....[29]....
        /*00f4*/ 	.word	0xffffffff


	//   ....[30]....
        /*00f8*/ 	.word	0xffffffff


	//   ....[31]....
        /*00fc*/ 	.word	0xffffffff


	//   ....[32]....
        /*0100*/ 	.word	0xffffffff


	//   ....[33]....
        /*0104*/ 	.word	0xffffffff


	//   ....[34]....
        /*0108*/ 	.word	0xffffffff


	//   ....[35]....
        /*010c*/ 	.word	0xffffffff


	//   ....[36]....
        /*0110*/ 	.word	0xffffffff


	//   ....[37]....
        /*0114*/ 	.word	0xffffffff


	//   ....[38]....
        /*0118*/ 	.word	0xffffffff


	//   ....[39]....
        /*011c*/ 	.word	0xffffffff


	//   ....[40]....
        /*0120*/ 	.word	0xffffffff


	//   ....[41]....
        /*0124*/ 	.word	0xffffffff


	//   ....[42]....
        /*0128*/ 	.word	0xffffffff


	//   ....[43]....
        /*012c*/ 	.word	0xffffffff


	//   ....[44]....
        /*0130*/ 	.word	0xffffffff


	//   ....[45]....
        /*0134*/ 	.word	0xffffffff


	//   ....[46]....
        /*0138*/ 	.word	0xffffffff


	//   ....[47]....
        /*013c*/ 	.word	0xffffffff


	//   ....[48]....
        /*0140*/ 	.word	0xffffffff


	//   ....[49]....
        /*0144*/ 	.word	0xffffffff


	//   ....[50]....
        /*0148*/ 	.word	0xffffffff


	//   ....[51]....
        /*014c*/ 	.word	0xffffffff


	//   ....[52]....
        /*0150*/ 	.word	0xffffffff


	//   ....[53]....
        /*0154*/ 	.word	0xffffffff


	//   ....[54]....
        /*0158*/ 	.word	0xffffffff


	//   ....[55]....
        /*015c*/ 	.word	0xffffffff


	//   ....[56]....
        /*0160*/ 	.word	0xffffffff


	//   ....[57]....
        /*0164*/ 	.word	0xffffffff


	//   ....[58]....
        /*0168*/ 	.word	0xffffffff


	//   ....[59]....
        /*016c*/ 	.word	0xffffffff


	//   ....[60]....
        /*0170*/ 	.word	0xffffffff


	//   ....[61]....
        /*0174*/ 	.word	0xffffffff


	//   ....[62]....
        /*0178*/ 	.word	0xffffffff


	//   ....[63]....
        /*017c*/ 	.word	0xffffffff


	//   ....[64]....
        /*0180*/ 	.word	0xffffffff


	//   ....[65]....
        /*0184*/ 	.word	0xffffffff


	//   ....[66]....
        /*0188*/ 	.word	0xffffffff


	//   ....[67]....
        /*018c*/ 	.word	0xffffffff


	//   ....[68]....
        /*0190*/ 	.word	0xffffffff


	//   ....[69]....
        /*0194*/ 	.word	0xffffffff


	//   ....[70]....
        /*0198*/ 	.word	0xffffffff


	//   ....[71]....
        /*019c*/ 	.word	0xffffffff


	//   ....[72]....
        /*01a0*/ 	.word	0xffffffff


	//   ....[73]....
        /*01a4*/ 	.word	0xffffffff


	//   ....[74]....
        /*01a8*/ 	.word	0xffffffff


	//   ....[75]....
        /*01ac*/ 	.word	0xffffffff


	//   ....[76]....
        /*01b0*/ 	.word	0xffffffff


	//   ....[77]....
        /*01b4*/ 	.word	0xffffffff


	//   ....[78]....
        /*01b8*/ 	.word	0xffffffff


	//   ....[79]....
        /*01bc*/ 	.word	0xffffffff


	//   ....[80]....
        /*01c0*/ 	.word	0xffffffff


	//   ....[81]....
        /*01c4*/ 	.word	0xffffffff


	//   ....[82]....
        /*01c8*/ 	.word	0xffffffff


	//   ....[83]....
        /*01cc*/ 	.word	0xffffffff


	//   ....[84]....
        /*01d0*/ 	.word	0xffffffff


	//   ....[85]....
        /*01d4*/ 	.word	0xffffffff


	//   ....[86]....
        /*01d8*/ 	.word	0xffffffff


	//   ....[87]....
        /*01dc*/ 	.word	0xffffffff


	//   ....[88]....
        /*01e0*/ 	.word	0xffffffff


	//   ....[89]....
        /*01e4*/ 	.word	0xffffffff


	//   ....[90]....
        /*01e8*/ 	.word	0xffffffff


	//   ....[91]....
        /*01ec*/ 	.word	0xffffffff


	//   ....[92]....
        /*01f0*/ 	.word	0xffffffff


	//   ....[93]....
        /*01f4*/ 	.word	0xffffffff


	//   ....[94]....
        /*01f8*/ 	.word	0xffffffff


	//   ....[95]....
        /*01fc*/ 	.word	0xffffffff


	//   ....[96]....
        /*0200*/ 	.word	0xffffffff


	//   ....[97]....
        /*0204*/ 	.word	0xffffffff


	//   ....[98]....
        /*0208*/ 	.word	0xffffffff


	//   ....[99]....
        /*020c*/ 	.word	0xffffffff


	//   ....[100]....
        /*0210*/ 	.word	0xffffffff


	//   ....[101]....
        /*0214*/ 	.word	0xffffffff


	//   ....[102]....
        /*0218*/ 	.word	0xffffffff


	//   ....[103]....
        /*021c*/ 	.word	0xffffffff


	//   ....[104]....
        /*0220*/ 	.word	0xffffffff


	//   ....[105]....
        /*0224*/ 	.word	0xffffffff


	//   ....[106]....
        /*0228*/ 	.word	0xffffffff


	//   ....[107]....
        /*022c*/ 	.word	0xffffffff


	//   ....[108]....
        /*0230*/ 	.word	0xffffffff


	//   ....[109]....
        /*0234*/ 	.word	0xffffffff


	//   ....[110]....
        /*0238*/ 	.word	0xffffffff


	//   ....[111]....
        /*023c*/ 	.word	0xffffffff


	//   ....[112]....
        /*0240*/ 	.word	0xffffffff


	//   ....[113]....
        /*0244*/ 	.word	0xffffffff


	//   ....[114]....
        /*0248*/ 	.word	0x0500000f


	//   ....[115]....
        /*024c*/ 	.word	0x0500000f


	//   ....[116]....
        /*0250*/ 	.word	0x0500000f


	//   ....[117]....
        /*0254*/ 	.word	0x0500000f


	//   ....[118]....
        /*0258*/ 	.word	0x0500000f


	//   ....[119]....
        /*025c*/ 	.word	0x0500000f


	//   ....[120]....
        /*0260*/ 	.word	0x0500000f


	//   ....[121]....
        /*0264*/ 	.word	0x0500000f


	//   ....[122]....
        /*0268*/ 	.word	0x0500000f


	//   ....[123]....
        /*026c*/ 	.word	0x0500000f


	//   ....[124]....
        /*0270*/ 	.word	0x0500000f


	//   ....[125]....
        /*0274*/ 	.word	0x0500000f


	//   ....[126]....
        /*0278*/ 	.word	0x0500000f


	//   ....[127]....
        /*027c*/ 	.word	0x0500000f


	//   ....[128]....
        /*0280*/ 	.word	0x0500000f


	//   ....[129]....
        /*0284*/ 	.word	0x0500000f


	//   ....[130]....
        /*0288*/ 	.word	0x0500000f


	//   ....[131]....
        /*028c*/ 	.word	0x0500000f


	//   ....[132]....
        /*0290*/ 	.word	0x0500000f


	//   ....[133]....
        /*0294*/ 	.word	0x0500000f


	//   ....[134]....
        /*0298*/ 	.word	0x0500000f


	//   ....[135]....
        /*029c*/ 	.word	0x0500000f


	//   ....[136]....
        /*02a0*/ 	.word	0x0500000f


	//   ....[137]....
        /*02a4*/ 	.word	0x0500000f


	//   ....[138]....
        /*02a8*/ 	.word	0x0500000f


	//   ....[139]....
        /*02ac*/ 	.word	0x0500000f


	//   ....[140]....
        /*02b0*/ 	.word	0x0500000f


	//   ....[141]....
        /*02b4*/ 	.word	0x0500000f


	//   ....[142]....
        /*02b8*/ 	.word	0x0500000f


	//   ....[143]....
        /*02bc*/ 	.word	0x0500000f


	//   ....[144]....
        /*02c0*/ 	.word	0x0500000f


	//   ....[145]....
        /*02c4*/ 	.word	0x0500000f


	//   ....[146]....
        /*02c8*/ 	.word	0x0500000f


	//   ....[147]....
        /*02cc*/ 	.word	0x0500000f


	//   ....[148]....
        /*02d0*/ 	.word	0x0500000f


	//   ....[149]....
        /*02d4*/ 	.word	0x0500000f


	//   ....[150]....
        /*02d8*/ 	.word	0x0500000f


	//   ....[151]....
        /*02dc*/ 	.word	0x0500000f


	//   ....[152]....
        /*02e0*/ 	.word	0x0500000f


	//   ....[153]....
        /*02e4*/ 	.word	0x0500000f


	//   ....[154]....
        /*02e8*/ 	.word	0x0500000f


	//   ....[155]....
        /*02ec*/ 	.word	0x0500000f


	//   ....[156]....
        /*02f0*/ 	.word	0x0500000f


	//   ....[157]....
        /*02f4*/ 	.word	0x0500000f


	//   ....[158]....
        /*02f8*/ 	.word	0x0500000f


	//   ....[159]....
        /*02fc*/ 	.word	0x0500000f


	//   ....[160]....
        /*0300*/ 	.word	0x0500000f


	//   ....[161]....
        /*0304*/ 	.word	0x0500000f


	//   ....[162]....
        /*0308*/ 	.word	0x0500000f


	//   ....[163]....
        /*030c*/ 	.word	0x0500000f


	//   ....[164]....
        /*0310*/ 	.word	0x0500000f


	//   ....[165]....
        /*0314*/ 	.word	0x0500000f


	//   ....[166]....
        /*0318*/ 	.word	0x0500000f


	//   ....[167]....
        /*031c*/ 	.word	0x0500000f


	//   ....[168]....
        /*0320*/ 	.word	0x0500000f


	//   ....[169]....
        /*0324*/ 	.word	0x0500000f


	//   ....[170]....
        /*0328*/ 	.word	0x0500000f


	//   ....[171]....
        /*032c*/ 	.word	0x0500000f


	//   ....[172]....
        /*0330*/ 	.word	0x0500000f


	//   ....[173]....
        /*0334*/ 	.word	0x0500000f


	//   ....[174]....
        /*0338*/ 	.word	0x0500000f


	//   ....[175]....
        /*033c*/ 	.word	0x0500000f


	//   ....[176]....
        /*0340*/ 	.word	0x0500000f


	//   ....[177]....
        /*0344*/ 	.word	0x0500000f


	//   ....[178]....
        /*0348*/ 	.word	0x0500000f


	//   ....[179]....
        /*034c*/ 	.word	0x0500000f


	//   ....[180]....
        /*0350*/ 	.word	0x0500000f


	//----- nvinfo : EIATTR_COOP_GROUP_INSTR_OFFSETS
	.align		4
.L_506:
        /*0354*/ 	.byte	0x04, 0x28
        /*0356*/ 	.short	(.L_508 - .L_507)


	//   ....[0]....
.L_507:
        /*0358*/ 	.word	0x00000070


	//   ....[1]....
        /*035c*/ 	.word	0x000000b0


	//   ....[2]....
        /*0360*/ 	.word	0x000002d0


	//   ....[3]....
        /*0364*/ 	.word	0x00000430


	//   ....[4]....
        /*0368*/ 	.word	0x00000550


	//   ....[5]....
        /*036c*/ 	.word	0x000006b0


	//   ....[6]....
        /*0370*/ 	.word	0x00001390


	//   ....[7]....
        /*0374*/ 	.word	0x00002000


	//   ....[8]....
        /*0378*/ 	.word	0x00002040


	//   ....[9]....
        /*037c*/ 	.word	0x00002790


	//   ....[10]....
        /*0380*/ 	.word	0x00002800


	//   ....[11]....
        /*0384*/ 	.word	0x00002ff0


	//   ....[12]....
        /*0388*/ 	.word	0x00003070


	//   ....[13]....
        /*038c*/ 	.word	0x00004c70


	//   ....[14]....
        /*0390*/ 	.word	0x00004cb0


	//   ....[15]....
        /*0394*/ 	.word	0x000053c0


	//   ....[16]....
        /*0398*/ 	.word	0x000054b0


	//   ....[17]....
        /*039c*/ 	.word	0x00005b80


	//   ....[18]....
        /*03a0*/ 	.word	0x00005bf0


	//   ....[19]....
        /*03a4*/ 	.word	0x00007c90


	//   ....[20]....
        /*03a8*/ 	.word	0x00007cc0


	//   ....[21]....
        /*03ac*/ 	.word	0x00007cf0


	//   ....[22]....
        /*03b0*/ 	.word	0x00007d10


	//   ....[23]....
        /*03b4*/ 	.word	0x00008df0


	//   ....[24]....
        /*03b8*/ 	.word	0x00008e30


	//   ....[25]....
        /*03bc*/ 	.word	0x00008ef0


	//   ....[26]....
        /*03c0*/ 	.word	0x00008f00


	//   ....[27]....
        /*03c4*/ 	.word	0x0000a070


	//   ....[28]....
        /*03c8*/ 	.word	0x0000a0d0


	//   ....[29]....
        /*03cc*/ 	.word	0x0000a140


	//   ....[30]....
        /*03d0*/ 	.word	0x0000a1c0


	//   ....[31]....
        /*03d4*/ 	.word	0x0000a560


	//   ....[32]....
        /*03d8*/ 	.word	0x0000a5a0


	//   ....[33]....
        /*03dc*/ 	.word	0x0000a660


	//   ....[34]....
        /*03e0*/ 	.word	0x0000a680


	//   ....[35]....
        /*03e4*/ 	.word	0x0000a740


	//   ....[36]....
        /*03e8*/ 	.word	0x0000a760


	//   ....[37]....
        /*03ec*/ 	.word	0x0000a830


	//   ....[38]....
        /*03f0*/ 	.word	0x0000a850


	//   ....[39]....
        /*03f4*/ 	.word	0x0000aeb0


	//   ....[40]....
        /*03f8*/ 	.word	0x0000aec0


	//   ....[41]....
        /*03fc*/ 	.word	0x0000af80


	//   ....[42]....
        /*0400*/ 	.word	0x0000afa0


	//   ....[43]....
        /*0404*/ 	.word	0x0000b060


	//   ....[44]....
        /*0408*/ 	.word	0x0000b080


	//   ....[45]....
        /*040c*/ 	.word	0x0000b150


	//   ....[46]....
        /*0410*/ 	.word	0x0000b170


	//   ....[47]....
        /*0414*/ 	.word	0x0000b2f0


	//   ....[48]....
        /*0418*/ 	.word	0x0000c780


	//   ....[49]....
        /*041c*/ 	.word	0x0000c7a0


	//   ....[50]....
        /*0420*/ 	.word	0x0000c7b0


	//   ....[51]....
        /*0424*/ 	.word	0x0000c7f0


	//   ....[52]....
        /*0428*/ 	.word	0x0000c880


	//   ....[53]....
        /*042c*/ 	.word	0x0000c8a0


	//   ....[54]....
        /*0430*/ 	.word	0x0000c930


	//   ....[55]....
        /*0434*/ 	.word	0x0000c950


	//   ....[56]....
        /*0438*/ 	.word	0x0000c9e0


	//   ....[57]....
        /*043c*/ 	.word	0x0000ca00


	//   ....[58]....
        /*0440*/ 	.word	0x0000ca90


	//   ....[59]....
        /*0444*/ 	.word	0x0000cab0


	//   ....[60]....
        /*0448*/ 	.word	0x0000d110


	//   ....[61]....
        /*044c*/ 	.word	0x0000d130


	//   ....[62]....
        /*0450*/ 	.word	0x0000d150


	//   ....[63]....
        /*0454*/ 	.word	0x0000d1b0


	//   ....[64]....
        /*0458*/ 	.word	0x0000d230


	//   ....[65]....
        /*045c*/ 	.word	0x0000d260


	//   ....[66]....
        /*0460*/ 	.word	0x0000d2e0


	//   ....[67]....
        /*0464*/ 	.word	0x0000d310


	//   ....[68]....
        /*0468*/ 	.word	0x0000d390


	//   ....[69]....
        /*046c*/ 	.word	0x0000d3c0


	//   ....[70]....
        /*0470*/ 	.word	0x0000d440


	//   ....[71]....
        /*0474*/ 	.word	0x0000d470


	//   ....[72]....
        /*0478*/ 	.word	0x0000d4f0


	//   ....[73]....
        /*047c*/ 	.word	0x0000d520


	//   ....[74]....
        /*0480*/ 	.word	0x0000d5a0


	//   ....[75]....
        /*0484*/ 	.word	0x0000d5c0


	//   ....[76]....
        /*0488*/ 	.word	0x0000dcf0


	//   ....[77]....
        /*048c*/ 	.word	0x0000dd20


	//   ....[78]....
        /*0490*/ 	.word	0x0000dd30


	//   ....[79]....
        /*0494*/ 	.word	0x0000dd50


	//   ....[80]....
        /*0498*/ 	.word	0x0000dda0


	//   ....[81]....
        /*049c*/ 	.word	0x0000ddc0


	//   ....[82]....
        /*04a0*/ 	.word	0x0000de20


	//   ....[83]....
        /*04a4*/ 	.word	0x0000de40


	//   ....[84]....
        /*04a8*/ 	.word	0x0000de90


	//   ....[85]....
        /*04ac*/ 	.word	0x0000deb0


	//   ....[86]....
        /*04b0*/ 	.word	0x0000df00


	//   ....[87]....
        /*04b4*/ 	.word	0x0000df20


	//   ....[88]....
        /*04b8*/ 	.word	0x0000e1c0


	//   ....[89]....
        /*04bc*/ 	.word	0x0000e1e0


	//   ....[90]....
        /*04c0*/ 	.word	0x0000e200


	//   ....[91]....
        /*04c4*/ 	.word	0x0000e260


	//   ....[92]....
        /*04c8*/ 	.word	0x0000e280


	//   ....[93]....
        /*04cc*/ 	.word	0x0000e2e0


	//   ....[94]....
        /*04d0*/ 	.word	0x0000e300


	//   ....[95]....
        /*04d4*/ 	.word	0x0000e360


	//   ....[96]....
        /*04d8*/ 	.word	0x0000e380


	//   ....[97]....
        /*04dc*/ 	.word	0x0000e3e0


	//   ....[98]....
        /*04e0*/ 	.word	0x0000e400


	//   ....[99]....
        /*04e4*/ 	.word	0x0000e410


	//   ....[100]....
        /*04e8*/ 	.word	0x0000e9c0


	//   ....[101]....
        /*04ec*/ 	.word	0x0000e9e0


	//   ....[102]....
        /*04f0*/ 	.word	0x0000e9f0


	//   ....[103]....
        /*04f4*/ 	.word	0x0000ea10


	//   ....[104]....
        /*04f8*/ 	.word	0x0000ea90


	//   ....[105]....
        /*04fc*/ 	.word	0x0000eac0


	//   ....[106]....
        /*0500*/ 	.word	0x0000eb10


	//   ....[107]....
        /*0504*/ 	.word	0x0000eb40


	//   ....[108]....
        /*0508*/ 	.word	0x0000eb90


	//   ....[109]....
        /*050c*/ 	.word	0x0000ebc0


	//   ....[110]....
        /*0510*/ 	.word	0x0000ec10


	//   ....[111]....
        /*0514*/ 	.word	0x0000ec40


	//   ....[112]....
        /*0518*/ 	.word	0x0000ef20


	//   ....[113]....
        /*051c*/ 	.word	0x0000f100


	//   ....[114]....
        /*0520*/ 	.word	0x0000f690


	//   ....[115]....
        /*0524*/ 	.word	0x0000f770


	//   ....[116]....
        /*0528*/ 	.word	0x0000f810


	//   ....[117]....
        /*052c*/ 	.word	0x0000f890


	//   ....[118]....
        /*0530*/ 	.word	0x0000f950


	//   ....[119]....
        /*0534*/ 	.word	0x0000f9d0


	//   ....[120]....
        /*0538*/ 	.word	0x0000fab0


	//   ....[121]....
        /*053c*/ 	.word	0x0000fb40


	//   ....[122]....
        /*0540*/ 	.word	0x0000fc10


	//   ....[123]....
        /*0544*/ 	.word	0x0000fca0


	//   ....[124]....
        /*0548*/ 	.word	0x0000fd70


	//   ....[125]....
        /*054c*/ 	.word	0x0000fdf0


	//   ....[126]....
        /*0550*/ 	.word	0x0000fec0


	//   ....[127]....
        /*0554*/ 	.word	0x0000ff50


	//   ....[128]....
        /*0558*/ 	.word	0x0000ffd0


	//   ....[129]....
        /*055c*/ 	.word	0x00010050


	//   ....[130]....
        /*0560*/ 	.word	0x00010110


	//   ....[131]....
        /*0564*/ 	.word	0x00010180


	//   ....[132]....
        /*0568*/ 	.word	0x00010270


	//   ....[133]....
        /*056c*/ 	.word	0x00010300


	//   ....[134]....
        /*0570*/ 	.word	0x000103d0


	//   ....[135]....
        /*0574*/ 	.word	0x00010450


	//   ....[136]....
        /*0578*/ 	.word	0x00010530


	//   ....[137]....
        /*057c*/ 	.word	0x000105a0


	//   ....[138]....
        /*0580*/ 	.word	0x00010690


	//   ....[139]....
        /*0584*/ 	.word	0x00010720


	//   ....[140]....
        /*0588*/ 	.word	0x000107f0


	//   ....[141]....
        /*058c*/ 	.word	0x00010870


	//   ....[142]....
        /*0590*/ 	.word	0x00010930


	//   ....[143]....
        /*0594*/ 	.word	0x00010a60


	//   ....[144]....
        /*0598*/ 	.word	0x00010b10


	//   ....[145]....
        /*059c*/ 	.word	0x00010b70


	//   ....[146]....
        /*05a0*/ 	.word	0x00010c30


	//   ....[147]....
        /*05a4*/ 	.word	0x00010c90


	//   ....[148]....
        /*05a8*/ 	.word	0x00010d50


	//   ....[149]....
        /*05ac*/ 	.word	0x00010db0


	//   ....[150]....
        /*05b0*/ 	.word	0x00010e70


	//   ....[151]....
        /*05b4*/ 	.word	0x00010ed0


	//   ....[152]....
        /*05b8*/ 	.word	0x00010f90


	//   ....[153]....
        /*05bc*/ 	.word	0x00010ff0


	//   ....[154]....
        /*05c0*/ 	.word	0x000110b0


	//   ....[155]....
        /*05c4*/ 	.word	0x00011190


	//   ....[156]....
        /*05c8*/ 	.word	0x00011230


	//   ....[157]....
        /*05cc*/ 	.word	0x00011290


	//   ....[158]....
        /*05d0*/ 	.word	0x00011360


	//   ....[159]....
        /*05d4*/ 	.word	0x000113c0


	//   ....[160]....
        /*05d8*/ 	.word	0x00011490


	//   ....[161]....
        /*05dc*/ 	.word	0x000114f0


	//   ....[162]....
        /*05e0*/ 	.word	0x000115c0


	//   ....[163]....
        /*05e4*/ 	.word	0x00011620


	//   ....[164]....
        /*05e8*/ 	.word	0x000116f0


	//   ....[165]....
        /*05ec*/ 	.word	0x00011750


	//   ....[166]....
        /*05f0*/ 	.word	0x00011810


	//   ....[167]....
        /*05f4*/ 	.word	0x00011930


	//   ....[168]....
        /*05f8*/ 	.word	0x000119d0


	//   ....[169]....
        /*05fc*/ 	.word	0x00011a30


	//   ....[170]....
        /*0600*/ 	.word	0x00011b00


	//   ....[171]....
        /*0604*/ 	.word	0x00011ba0


	//   ....[172]....
        /*0608*/ 	.word	0x00011c60


	//   ....[173]....
        /*060c*/ 	.word	0x00011d00


	//   ....[174]....
        /*0610*/ 	.word	0x00011dc0


	//   ....[175]....
        /*0614*/ 	.word	0x00011e60


	//   ....[176]....
        /*0618*/ 	.word	0x00011f20


	//   ....[177]....
        /*061c*/ 	.word	0x00011fc0


	//   ....[178]....
        /*0620*/ 	.word	0x00012080


	//   ....[179]....
        /*0624*/ 	.word	0x00012150


	//   ....[180]....
        /*0628*/ 	.word	0x00012270


	//----- nvinfo : EIATTR_REG_RECONFIG
	.align		4
.L_508:
        /*062c*/ 	.byte	0x01, 0x54
	.zero		2


	//----- nvinfo : EIATTR_SYSCALL_OFFSETS
	.align		4
        /*0630*/ 	.byte	0x04, 0x46
        /*0632*/ 	.short	(.L_510 - .L_509)


	//   ....[0]....
.L_509:
        /*0634*/ 	.word	0x00001570


	//   ....[1]....
        /*0638*/ 	.word	0x0000be00


	//   ....[2]....
        /*063c*/ 	.word	0x0000bf50


	//   ....[3]....
        /*0640*/ 	.word	0x0000c040


	//   ....[4]....
        /*0644*/ 	.word	0x0000cdc0


	//----- nvinfo : EIATTR_MBARRIER_INSTR_OFFSETS
	.align		4
.L_510:
        /*0648*/ 	.byte	0x04, 0x39
        /*064a*/ 	.short	(.L_512 - .L_511)


	//   ....[0]....
.L_511:
        /*064c*/ 	.word	0x00000180
        /*0650*/ 	.word	0x000000ff
        /*0654*/ 	.word	0x0002a800
        /*0658*/ 	.short	0x0100
        /*065a*/ 	.byte	0x08
	.zero		1


	//   ....[1]....
        /*065c*/ 	.word	0x00000190
        /*0660*/ 	.word	0x000000ff
        /*0664*/ 	.word	0x0002a820
        /*0668*/ 	.short	0x0100
        /*066a*/ 	.byte	0x08
	.zero		1


	//   ....[2]....
        /*066c*/ 	.word	0x00000280
        /*0670*/ 	.word	0x000000ff
        /*0674*/ 	.word	0x0002a830
        /*0678*/ 	.short	0x0100
        /*067a*/ 	.byte	0x08
	.zero		1


	//   ....[3]....
        /*067c*/ 	.word	0x00000290
        /*0680*/ 	.word	0x000000ff
        /*0684*/ 	.word	0x0002a840
        /*0688*/ 	.short	0x0100
        /*068a*/ 	.byte	0x08
	.zero		1


	//   ....[4]....
        /*068c*/ 	.word	0x000002a0
        /*0690*/ 	.word	0x000000ff
        /*0694*/ 	.word	0x0002a838
        /*0698*/ 	.short	0x0100
        /*069a*/ 	.byte	0x08
	.zero		1


	//   ....[5]....
        /*069c*/ 	.word	0x000002b0
        /*06a0*/ 	.word	0x000000ff
        /*06a4*/ 	.word	0x0002a848
        /*06a8*/ 	.short	0x0100
        /*06aa*/ 	.byte	0x08
	.zero		1


	//   ....[6]....
        /*06ac*/ 	.word	0x000003e0
        /*06b0*/ 	.word	0x000000ff
        /*06b4*/ 	.word	0x0002a850
        /*06b8*/ 	.short	0x0100
        /*06ba*/ 	.byte	0x08
	.zero		1


	//   ....[7]....
        /*06bc*/ 	.word	0x000003f0
        /*06c0*/ 	.word	0x000000ff
        /*06c4*/ 	.word	0x0002a860
        /*06c8*/ 	.short	0x0100
        /*06ca*/ 	.byte	0x08
	.zero		1


	//   ....[8]....
        /*06cc*/ 	.word	0x00000400
        /*06d0*/ 	.word	0x000000ff
        /*06d4*/ 	.word	0x0002a858
        /*06d8*/ 	.short	0x0100
        /*06da*/ 	.byte	0x08
	.zero		1


	//   ....[9]....
        /*06dc*/ 	.word	0x00000410
        /*06e0*/ 	.word	0x000000ff
        /*06e4*/ 	.word	0x0002a868
        /*06e8*/ 	.short	0x0100
        /*06ea*/ 	.byte	0x08
	.zero		1


	//   ....[10]....
        /*06ec*/ 	.word	0x00000500
        /*06f0*/ 	.word	0x000000ff
        /*06f4*/ 	.word	0x0002a870
        /*06f8*/ 	.short	0x0100
        /*06fa*/ 	.byte	0x06
	.zero		1


	//   ....[11]....
        /*06fc*/ 	.word	0x00000510
        /*0700*/ 	.word	0x000000ff
        /*0704*/ 	.word	0x0002a880
        /*0708*/ 	.short	0x0100
        /*070a*/ 	.byte	0x06
	.zero		1


	//   ....[12]....
        /*070c*/ 	.word	0x00000520
        /*0710*/ 	.word	0x000000ff
        /*0714*/ 	.word	0x0002a878
        /*0718*/ 	.short	0x0100
        /*071a*/ 	.byte	0x06
	.zero		1


	//   ....[13]....
        /*071c*/ 	.word	0x00000530
        /*0720*/ 	.word	0x000000ff
        /*0724*/ 	.word	0x0002a888
        /*0728*/ 	.short	0x0100
        /*072a*/ 	.byte	0x06
	.zero		1


	//   ....[14]....
        /*072c*/ 	.word	0x00000660
        /*0730*/ 	.word	0x000000ff
        /*0734*/ 	.word	0x0002a890
        /*0738*/ 	.short	0x0100
        /*073a*/ 	.byte	0x08
	.zero		1


	//   ....[15]....
        /*073c*/ 	.word	0x00000670
        /*0740*/ 	.word	0x000000ff
        /*0744*/ 	.word	0x0002a8a0
        /*0748*/ 	.short	0x0100
        /*074a*/ 	.byte	0x08
	.zero		1


	//   ....[16]....
        /*074c*/ 	.word	0x00000680
        /*0750*/ 	.word	0x000000ff
        /*0754*/ 	.word	0x0002a898
        /*0758*/ 	.short	0x0100
        /*075a*/ 	.byte	0x08
	.zero		1


	//   ....[17]....
        /*075c*/ 	.word	0x00000690
        /*0760*/ 	.word	0x000000ff
        /*0764*/ 	.word	0x0002a8a8
        /*0768*/ 	.short	0x0100
        /*076a*/ 	.byte	0x08
	.zero		1


	//   ....[18]....
        /*076c*/ 	.word	0x000007d0
        /*0770*/ 	.word	0x000000ff
        /*0774*/ 	.word	0x0002a8b0
        /*0778*/ 	.short	0x0100
        /*077a*/ 	.byte	0x08
	.zero		1


	//   ....[19]....
        /*077c*/ 	.word	0x000007e0
        /*0780*/ 	.word	0x000000ff
        /*0784*/ 	.word	0x0002a8c0
        /*0788*/ 	.short	0x0100
        /*078a*/ 	.byte	0x08
	.zero		1


	//   ....[20]....
        /*078c*/ 	.word	0x000007f0
        /*0790*/ 	.word	0x000000ff
        /*0794*/ 	.word	0x0002a8b8
        /*0798*/ 	.short	0x0100
        /*079a*/ 	.byte	0x08
	.zero		1


	//   ....[21]....
        /*079c*/ 	.word	0x00000800
        /*07a0*/ 	.word	0x000000ff
        /*07a4*/ 	.word	0x0002a8c8
        /*07a8*/ 	.short	0x0100
        /*07aa*/ 	.byte	0x08
	.zero		1


	//   ....[22]....
        /*07ac*/ 	.word	0x000015e0
        /*07b0*/ 	.word	0x000000ff
        /*07b4*/ 	.word	0x0002a800
        /*07b8*/ 	.short	0x010a
        /*07ba*/ 	.byte	0x28
	.zero		1


	//   ....[23]....
        /*07bc*/ 	.word	0x00001660
        /*07c0*/ 	.word	0x00000000
        /*07c4*/ 	.word	0x0002a830
        /*07c8*/ 	.short	0x010a
        /*07ca*/ 	.byte	0x3f
	.zero		1


	//   ....[24]....
        /*07cc*/ 	.word	0x000016a0
        /*07d0*/ 	.word	0x00000000
        /*07d4*/ 	.word	0x0002a830
        /*07d8*/ 	.short	0x010a
        /*07da*/ 	.byte	0x3f
	.zero		1


	//   ....[25]....
        /*07dc*/ 	.word	0x00002f80
        /*07e0*/ 	.word	0x000000ff
        /*07e4*/ 	.word	0x00000000
        /*07e8*/ 	.short	0x0101
        /*07ea*/ 	.byte	0x04
	.zero		1


	//   ....[26]....
        /*07ec*/ 	.word	0x00003d00
        /*07f0*/ 	.word	0x000000ff
        /*07f4*/ 	.word	0x0002a830
        /*07f8*/ 	.short	0x010a
        /*07fa*/ 	.byte	0x07
	.zero		1


	//   ....[27]....
        /*07fc*/ 	.word	0x00003d40
        /*0800*/ 	.word	0x000000ff
        /*0804*/ 	.word	0x0002a830
        /*0808*/ 	.short	0x010a
        /*080a*/ 	.byte	0x07
	.zero		1


	//   ....[28]....
        /*080c*/ 	.word	0x00004680
        /*0810*/ 	.word	0x000000ff
        /*0814*/ 	.word	0x0002a850
        /*0818*/ 	.short	0x010a
        /*081a*/ 	.byte	0x0a
	.zero		1


	//   ....[29]....
        /*081c*/ 	.word	0x000046c0
        /*0820*/ 	.word	0x000000ff
        /*0824*/ 	.word	0x0002a850
        /*0828*/ 	.short	0x010a
        /*082a*/ 	.byte	0x0a
	.zero		1


	//   ....[30]....
        /*082c*/ 	.word	0x00004e00
        /*0830*/ 	.word	0x000000ff
        /*0834*/ 	.word	0x00000000
        /*0838*/ 	.short	0x0101
        /*083a*/ 	.byte	0x07
	.zero		1


	//   ....[31]....
        /*083c*/ 	.word	0x000064a0
        /*0840*/ 	.word	0x000000ff
        /*0844*/ 	.word	0x00000000
        /*0848*/ 	.short	0x0101
        /*084a*/ 	.byte	0x0a
	.zero		1


	//   ....[32]....
        /*084c*/ 	.word	0x00006730
        /*0850*/ 	.word	0x000000ff
        /*0854*/ 	.word	0x0002a830
        /*0858*/ 	.short	0x010a
        /*085a*/ 	.byte	0x07
	.zero		1


	//   ....[33]....
        /*085c*/ 	.word	0x00006770
        /*0860*/ 	.word	0x000000ff
        /*0864*/ 	.word	0x0002a830
        /*0868*/ 	.short	0x010a
        /*086a*/ 	.byte	0x07
	.zero		1


	//   ....[34]....
        /*086c*/ 	.word	0x000070b0
        /*0870*/ 	.word	0x000000ff
        /*0874*/ 	.word	0x0002a850
        /*0878*/ 	.short	0x010a
        /*087a*/ 	.byte	0x07
	.zero		1


	//   ....[35]....
        /*087c*/ 	.word	0x000070f0
        /*0880*/ 	.word	0x000000ff
        /*0884*/ 	.word	0x0002a850
        /*0888*/ 	.short	0x010a
        /*088a*/ 	.byte	0x07
	.zero		1


	//   ....[36]....
        /*088c*/ 	.word	0x000077a0
        /*0890*/ 	.word	0x000000ff
        /*0894*/ 	.word	0x00000000
        /*0898*/ 	.short	0x0101
        /*089a*/ 	.byte	0x04
	.zero		1


	//   ....[37]....
        /*089c*/ 	.word	0x00008790
        /*08a0*/ 	.word	0x000000ff
        /*08a4*/ 	.word	0x00000000
        /*08a8*/ 	.short	0x0101
        /*08aa*/ 	.byte	0x07
	.zero		1


	//   ....[38]....
        /*08ac*/ 	.word	0x00008d60
        /*08b0*/ 	.word	0x000000ff
        /*08b4*/ 	.word	0x0002a850
        /*08b8*/ 	.short	0x010a
        /*08ba*/ 	.byte	0x05
	.zero		1


	//   ....[39]....
        /*08bc*/ 	.word	0x00008da0
        /*08c0*/ 	.word	0x000000ff
        /*08c4*/ 	.word	0x0002a850
        /*08c8*/ 	.short	0x010a
        /*08ca*/ 	.byte	0x05
	.zero		1


	//   ....[40]....
        /*08cc*/ 	.word	0x00009270
        /*08d0*/ 	.word	0x000000ff
        /*08d4*/ 	.word	0x00000000
        /*08d8*/ 	.short	0x0101
        /*08da*/ 	.byte	0x04
	.zero		1


	//   ....[41]....
        /*08dc*/ 	.word	0x0000a590
        /*08e0*/ 	.word	0x00000028
        /*08e4*/ 	.word	0x00000000
        /*08e8*/ 	.short	0x0101
        /*08ea*/ 	.byte	0x3f
	.zero		1


	//   ....[42]....
        /*08ec*/ 	.word	0x0000c590
        /*08f0*/ 	.word	0x00000000
        /*08f4*/ 	.word	0x0002a840
        /*08f8*/ 	.short	0x010a
        /*08fa*/ 	.byte	0x3f
	.zero		1


	//   ....[43]....
        /*08fc*/ 	.word	0x0000cba0
        /*0900*/ 	.word	0x00000000
        /*0904*/ 	.word	0x0002a830
        /*0908*/ 	.short	0x0107
        /*090a*/ 	.byte	0x3f
	.zero		1


	//   ....[44]....
        /*090c*/ 	.word	0x0000cc60
        /*0910*/ 	.word	0x00000000
        /*0914*/ 	.word	0x0002a830
        /*0918*/ 	.short	0x0101
        /*091a*/ 	.byte	0x3f
	.zero		1


	//   ....[45]....
        /*091c*/ 	.word	0x0000d6b0
        /*0920*/ 	.word	0x00000011
        /*0924*/ 	.word	0x0002a800
        /*0928*/ 	.short	0x0107
        /*092a*/ 	.byte	0x3f
	.zero		1


	//   ....[46]....
        /*092c*/ 	.word	0x0000d7a0
        /*0930*/ 	.word	0x00000011
        /*0934*/ 	.word	0x0002a800
        /*0938*/ 	.short	0x0101
        /*093a*/ 	.byte	0x3f
	.zero		1


	//   ....[47]....
        /*093c*/ 	.word	0x0000d7c0
        /*0940*/ 	.word	0x00000011
        /*0944*/ 	.word	0x0002a820
        /*0948*/ 	.short	0x010a
        /*094a*/ 	.byte	0x3f
	.zero		1


	//   ....[48]....
        /*094c*/ 	.word	0x0000db20
        /*0950*/ 	.word	0x00000006
        /*0954*/ 	.word	0x0002a840
        /*0958*/ 	.short	0x010a
        /*095a*/ 	.byte	0x3f
	.zero		1


	//   ....[49]....
        /*095c*/ 	.word	0x0000dff0
        /*0960*/ 	.word	0x00000006
        /*0964*/ 	.word	0x0002a830
        /*0968*/ 	.short	0x0107
        /*096a*/ 	.byte	0x3f
	.zero		1


	//   ....[50]....
        /*096c*/ 	.word	0x0000e0b0
        /*0970*/ 	.word	0x00000006
        /*0974*/ 	.word	0x0002a830
        /*0978*/ 	.short	0x0101
        /*097a*/ 	.byte	0x3f
	.zero		1


	//   ....[51]....
        /*097c*/ 	.word	0x0000e110
        /*0980*/ 	.word	0x00000006
        /*0984*/ 	.word	0x0002a860
        /*0988*/ 	.short	0x010a
        /*098a*/ 	.byte	0x3f
	.zero		1


	//   ....[52]....
        /*098c*/ 	.word	0x0000e540
        /*0990*/ 	.word	0x00000006
        /*0994*/ 	.word	0x0002a850
        /*0998*/ 	.short	0x0107
        /*099a*/ 	.byte	0x3f
	.zero		1


	//   ....[53]....
        /*099c*/ 	.word	0x0000e690
        /*09a0*/ 	.word	0x00000006
        /*09a4*/ 	.word	0x0002a850
        /*09a8*/ 	.short	0x0101
        /*09aa*/ 	.byte	0x3f
	.zero		1


	//   ....[54]....
        /*09ac*/ 	.word	0x0000e920
        /*09b0*/ 	.word	0x00000004
        /*09b4*/ 	.word	0x0002a860
        /*09b8*/ 	.short	0x010a
        /*09ba*/ 	.byte	0x3f
	.zero		1


	//   ....[55]....
        /*09bc*/ 	.word	0x0000ed20
        /*09c0*/ 	.word	0x00000004
        /*09c4*/ 	.word	0x0002a850
        /*09c8*/ 	.short	0x0107
        /*09ca*/ 	.byte	0x3f
	.zero		1


	//   ....[56]....
        /*09cc*/ 	.word	0x0000ede0
        /*09d0*/ 	.word	0x00000004
        /*09d4*/ 	.word	0x0002a850
        /*09d8*/ 	.short	0x0101
        /*09da*/ 	.byte	0x3f
	.zero		1


	//   ....[57]....
        /*09dc*/ 	.word	0x0000f080
        /*09e0*/ 	.word	0x00000004
        /*09e4*/ 	.word	0x0002a820
        /*09e8*/ 	.short	0x010a
        /*09ea*/ 	.byte	0x3f
	.zero		1


	//   ....[58]....
        /*09ec*/ 	.word	0x0000f200
        /*09f0*/ 	.word	0x00000005
        /*09f4*/ 	.word	0x0002a840
        /*09f8*/ 	.short	0x010a
        /*09fa*/ 	.byte	0x3f
	.zero		1


	//   ....[59]....
        /*09fc*/ 	.word	0x0000f2a0
        /*0a00*/ 	.word	0x00000017
        /*0a04*/ 	.word	0x0002a840
        /*0a08*/ 	.short	0x010a
        /*0a0a*/ 	.byte	0x3f
	.zero		1


	//   ....[60]....
        /*0a0c*/ 	.word	0x0000f2e0
        /*0a10*/ 	.word	0x00000005
        /*0a14*/ 	.word	0x0002a860
        /*0a18*/ 	.short	0x010a
        /*0a1a*/ 	.byte	0x3f
	.zero		1


	//   ....[61]....
        /*0a1c*/ 	.word	0x0000f320
        /*0a20*/ 	.word	0x00000017
        /*0a24*/ 	.word	0x0002a860
        /*0a28*/ 	.short	0x010a
        /*0a2a*/ 	.byte	0x3f
	.zero		1


	//   ....[62]....
        /*0a2c*/ 	.word	0x0000f390
        /*0a30*/ 	.word	0x00000003
        /*0a34*/ 	.word	0x0002a800
        /*0a38*/ 	.short	0x010a
        /*0a3a*/ 	.byte	0x3f
	.zero		1


	//   ....[63]....
        /*0a3c*/ 	.word	0x0000f3e0
        /*0a40*/ 	.word	0x00000000
        /*0a44*/ 	.word	0x0002a830
        /*0a48*/ 	.short	0x010a
        /*0a4a*/ 	.byte	0x3f
	.zero		1


	//   ....[64]....
        /*0a4c*/ 	.word	0x0000f440
        /*0a50*/ 	.word	0x0000000a
        /*0a54*/ 	.word	0x0002a830
        /*0a58*/ 	.short	0x010a
        /*0a5a*/ 	.byte	0x3f
	.zero		1


	//   ....[65]....
        /*0a5c*/ 	.word	0x0000f4a0
        /*0a60*/ 	.word	0x00000009
        /*0a64*/ 	.word	0x0002a850
        /*0a68*/ 	.short	0x010a
        /*0a6a*/ 	.byte	0x3f
	.zero		1


	//   ....[66]....
        /*0a6c*/ 	.word	0x0000f500
        /*0a70*/ 	.word	0x0000000a
        /*0a74*/ 	.word	0x0002a830
        /*0a78*/ 	.short	0x010a
        /*0a7a*/ 	.byte	0x3f
	.zero		1


	//   ....[67]....
        /*0a7c*/ 	.word	0x0000f560
        /*0a80*/ 	.word	0x00000009
        /*0a84*/ 	.word	0x0002a850
        /*0a88*/ 	.short	0x010a
        /*0a8a*/ 	.byte	0x3f
	.zero		1


	//   ....[68]....
        /*0a8c*/ 	.word	0x0000f5c0
        /*0a90*/ 	.word	0x00000003
        /*0a94*/ 	.word	0x0002a850
        /*0a98*/ 	.short	0x010a
        /*0a9a*/ 	.byte	0x3f
	.zero		1


	//   ....[69]....
        /*0a9c*/ 	.word	0x0000f6c0
        /*0aa0*/ 	.word	0x00000000
        /*0aa4*/ 	.word	0x0002a840
        /*0aa8*/ 	.short	0x010a
        /*0aaa*/ 	.byte	0x3f
	.zero		1


	//   ....[70]....
        /*0aac*/ 	.word	0x00010960
        /*0ab0*/ 	.word	0x00000011
        /*0ab4*/ 	.word	0x0002a820
        /*0ab8*/ 	.short	0x010a
        /*0aba*/ 	.byte	0x3f
	.zero		1


	//   ....[71]....
        /*0abc*/ 	.word	0x000109b0
        /*0ac0*/ 	.word	0x00000006
        /*0ac4*/ 	.word	0x0002a840
        /*0ac8*/ 	.short	0x010a
        /*0aca*/ 	.byte	0x3f
	.zero		1


	//   ....[72]....
        /*0acc*/ 	.word	0x000110e0
        /*0ad0*/ 	.word	0x00000006
        /*0ad4*/ 	.word	0x0002a860
        /*0ad8*/ 	.short	0x010a
        /*0ada*/ 	.byte	0x3f
	.zero		1


	//   ....[73]....
        /*0adc*/ 	.word	0x00011880
        /*0ae0*/ 	.word	0x00000004
        /*0ae4*/ 	.word	0x0002a860
        /*0ae8*/ 	.short	0x010a
        /*0aea*/ 	.byte	0x3f
	.zero		1


	//   ....[74]....
        /*0aec*/ 	.word	0x00012190
        /*0af0*/ 	.word	0x00000004
        /*0af4*/ 	.word	0x0002a820
        /*0af8*/ 	.short	0x010a
        /*0afa*/ 	.byte	0x3f
	.zero		1


	//   ....[75]....
        /*0afc*/ 	.word	0x00012330
        /*0b00*/ 	.word	0x00000005
        /*0b04*/ 	.word	0x0002a840
        /*0b08*/ 	.short	0x010a
        /*0b0a*/ 	.byte	0x3f
	.zero		1


	//   ....[76]....
        /*0b0c*/ 	.word	0x00012380
        /*0b10*/ 	.word	0x00000017
        /*0b14*/ 	.word	0x0002a840
        /*0b18*/ 	.short	0x010a
        /*0b1a*/ 	.byte	0x3f
	.zero		1


	//   ....[77]....
        /*0b1c*/ 	.word	0x000123d0
        /*0b20*/ 	.word	0x00000005
        /*0b24*/ 	.word	0x0002a860
        /*0b28*/ 	.short	0x010a
        /*0b2a*/ 	.byte	0x3f
	.zero		1


	//----- nvinfo : EIATTR_NUM_MBARRIERS
	.align		4
.L_512:
        /*0b2c*/ 	.byte	0x03, 0x38
        /*0b2e*/ 	.short	0x0016


	//----- nvinfo : EIATTR_EXIT_INSTR_OFFSETS
	.align		4
        /*0b30*/ 	.byte	0x04, 0x1c
        /*0b32*/ 	.short	(.L_514 - .L_513)


	//   ....[0]....
.L_513:
        /*0b34*/ 	.word	0x00000930


	//   ....[1]....
        /*0b38*/ 	.word	0x0000b260


	//   ....[2]....
        /*0b3c*/ 	.word	0x0000f370


	//----- nvinfo : EIATTR_MAX_THREADS
	.align		4
.L_514:
        /*0b40*/ 	.byte	0x04, 0x05
        /*0b42*/ 	.short	(.L_516 - .L_515)
.L_515:
        /*0b44*/ 	.word	0x00000180
        /*0b48*/ 	.word	0x00000001
        /*0b4c*/ 	.word	0x00000001


	//----- nvinfo : EIATTR_CRS_STACK_SIZE
	.align		4
.L_516:
        /*0b50*/ 	.byte	0x04, 0x1e
        /*0b52*/ 	.short	(.L_518 - .L_517)
.L_517:
        /*0b54*/ 	.word	0x00000000


	//----- nvinfo : EIATTR_CBANK_PARAM_SIZE
	.align		4
.L_518:
        /*0b58*/ 	.byte	0x03, 0x19
        /*0b5a*/ 	.short	0x0af0


	//----- nvinfo : EIATTR_PARAM_CBANK
	.align		4
        /*0b5c*/ 	.byte	0x04, 0x0a
        /*0b5e*/ 	.short	(.L_520 - .L_519)
	.align		4
.L_519:
        /*0b60*/ 	.word	index@(.nv.constant0._ZN7cutlass13device_kernelIN5flash11enable_sm90INS1_16FlashAttnFwdSm90INS1_25CollectiveMainloopFwdSm90ILi2EN4cute5tupleIJNS5_1CILi1EEES8_S8_EEENS6_IJNS7_ILi128EEENS7_ILi96EEENS7_ILi192EEEEEELi128ENS_6half_tEfNS_4arch4Sm90ELb1ELb0ELb1ELb0ELb1ELb0ELb0ELb1ELb1ELb1ELb0ELb0EEENS1_21CollectiveEpilogueFwdINS6_IJSA_SA_SB_EEES9_SE_SG_Li256ELb0ELb1ELb0ELb0EEENS1_30DynamicPersistentTileSchedulerILi256ELi128ELb0ELb1ELb1EEEEEEEEEvNT_6ParamsE)
        /*0b64*/ 	.short	0x0210
        /*0b66*/ 	.short	0x0af0


	//----- nvinfo : EIATTR_SW_WAR
	.align		4
.L_520:
        /*0b68*/ 	.byte	0x04, 0x36
        /*0b6a*/ 	.short	(.L_522 - .L_521)
.L_521:
        /*0b6c*/ 	.word	0x00000008
.L_522:


//--------------------- .nv.info._ZN7cutlass13device_kernelIN5flash11enable_sm90INS1_16FlashAttnFwdSm90INS1_25CollectiveMainloopFwdSm90ILi2EN4cute5tupleIJNS5_1CILi1EEES8_S8_EEENS6_IJNS7_ILi128EEENS7_ILi96EEENS7_ILi192EEEEEELi128ENS_6half_tEfNS_4arch4Sm90ELb1ELb0ELb1ELb1ELb1ELb0ELb0ELb1ELb1ELb1ELb0ELb0EEENS1_21CollectiveEpilogueFwdINS6_IJSA_SA_SB_EEES9_SE_SG_Li256ELb1ELb1ELb0ELb0EEENS1_36VarlenDynamicPersistentTileSchedulerILi128ELi96ELi256ELi128ELb0ELb1ELb1ELb1ELb1ELb1EEEEEEEEEvNT_6ParamsE --------------------------
	.section	.nv.info._ZN7cutlass13device_kernelIN5flash11enable_sm90INS1_16FlashAttnFwdSm90INS1_25CollectiveMainloopFwdSm90ILi2EN4cute5tupleIJNS5_1CILi1EEES8_S8_EEENS6_IJNS7_ILi128EEENS7_ILi96EEENS7_ILi192EEEEEELi128ENS_6half_tEfNS_4arch4Sm90ELb1ELb0ELb1ELb1ELb1ELb0ELb0ELb1ELb1ELb1ELb0ELb0EEENS1_21CollectiveEpilogueFwdINS6_IJSA_SA_SB_EEES9_SE_SG_Li256ELb1ELb1ELb0ELb0EEENS1_36VarlenDynamicPersistentTileSchedulerILi128ELi96ELi256ELi128ELb0ELb1ELb1ELb1ELb1ELb1EEEEEEEEEvNT_6ParamsE,"",@"SHT_CUDA_INFO"
	.sectionflags	@""
	.align	4


	//----- nvinfo : EIATTR_CUDA_API_VERSION
	.align		4
        /*0000*/ 	.byte	0x04, 0x37
        /*0002*/ 	.short	(.L_524 - .L_523)
.L_523:
        /*0004*/ 	.word	0x00000082


	//----- nvinfo : EIATTR_KPARAM_INFO
	.align		4
.L_524:
        /*0008*/ 	.byte	0x04, 0x17
        /*000a*/ 	.short	(.L_526 - .L_525)
.L_525:
        /*000c*/ 	.word	0x00000000
        /*0010*/ 	.short	0x0000
        /*0012*/ 	.short	0x0070
        /*0014*/ 	.byte	0x00, 0xf0, 0x01, 0x2a


	//----- nvinfo : EIATTR_SPARSE_MMA_MASK
	.align		4
.L_526:
        /*0018*/ 	.byte	0x03, 0x50
        /*001a*/ 	.short	0x0000


	//----- nvinfo : EIATTR_MAXREG_COUNT
	.align		4
        /*001c*/ 	.byte	0x03, 0x1b
        /*001e*/ 	.short	0x00a8


	//----- nvinfo : EIATTR_NUM_BARRIERS
	.align		4
        /*0020*/ 	.byte	0x02, 0x4c
        /*0022*/ 	.byte	0x09
	.zero		1


	//----- nvinfo : EIATTR_EXTERNS
	.align		4
        /*0024*/ 	.byte	0x04, 0x0f
        /*0026*/ 	.short	(.L_528 - .L_527)


	//   ....[0]....
	.align		4
.L_527:
        /*0028*/ 	.word	index@(__assertfail)


	//----- nvinfo : EIATTR_ANNOTATIONS
	.align		4
.L_528:
        /*002c*/ 	.byte	0x04, 0x55
        /*002e*/ 	.short	(.L_530 - .L_529)


	//   ....[0]....
.L_529:
        /* <DEDUP_REMOVED lines=11> */


	//----- nvinfo : EIATTR_MERCURY_ISA_VERSION
	.align		4
.L_530:
        /*00d0*/ 	.byte	0x03, 0x5f
        /*00d2*/ 	.short	0x0101


	//----- nvinfo : EIATTR_UNUSED_LOAD_BYTE_OFFSET
	.align		4
        /*00d4*/ 	.byte	0x04, 0x44
        /*00d6*/ 	.short	(.L_532 - .L_531)


	//   ....[0]....
.L_531:
        /*00d8*/ 	.word	0x00000930
        /*00dc*/ 	.word	0x0000fff0


	//   ....[1]....
        /*00e0*/ 	.word	0x00009680
        /*00e4*/ 	.word	0x0000fff0


	//----- nvinfo : EIATTR_INT_WARP_WIDE_INSTR_OFFSETS
	.align		4
.L_532:
        /*00e8*/ 	.byte	0x04, 0x31
        /*00ea*/ 	.short	(.L_534 - .L_533)


	//   ....[0]....
.L_533:
        /*00ec*/ 	.word	0x000000c0


	//   ....[1]....
        /*00f0*/ 	.word	0x000000d0


	//   ....[2]....
        /*00f4*/ 	.word	0x00000170


	//   ....[3]....
        /*00f8*/ 	.word	0x0000c8d0


	//   ....[4]....
        /*00fc*/ 	.word	0x0000c960


	//   ....[5]....
        /*0100*/ 	.word	0x0000f880


	//   ....[6]....
        /*0104*/ 	.word	0x0000f910


	//----- nvinfo : EIATTR_COOP_GROUP_MASK_REGIDS
	.align		4
.L_534:
        /*0108*/ 	.byte	0x04, 0x29
        /*010a*/ 	.short	(.L_536 - .L_535)


	//   ....[0]....
.L_535:
        /*010c*/ 	.word	0xffffffff


	//   ....[1]....
        /*0110*/ 	.word	0xffffffff


	//   ....[2]....
        /*0114*/ 	.word	0xffffffff


	//   ....[3]....
        /*0118*/ 	.word	0xffffffff


	//   ....[4]....
        /*011c*/ 	.word	0xffffffff


	//   ....[5]....
        /*0120*/ 	.word	0xffffffff


	//   ....[6]....
        /*0124*/ 	.word	0xffffffff


	//   ....[7]....
        /*0128*/ 	.word	0xffffffff


	//   ....[8]....
        /*012c*/ 	.word	0xffffffff


	//   ....[9]....
        /*0130*/ 	.word	0xffffffff


	//   ....[10]....
        /*0134*/ 	.word	0xffffffff


	//   ....[11]....
        /*0138*/ 	.word	0xffffffff


	//   ....[12]....
        /*013c*/ 	.word	0xffffffff


	//   ....[13]....
        /*0140*/ 	.word	0xffffffff


	//   ....[14]....
        /*0144*/ 	.word	0xffffffff


	//   ....[15]....
        /*0148*/ 	.word	0xffffffff


	//   ....[16]....
        /*014c*/ 	.word	0xffffffff


	//   ....[17]....
        /*0150*/ 	.word	0xffffffff


	//   ....[18]....
        /*0154*/ 	.word	0xffffffff


	//   ....[19]....
        /*0158*/ 	.word	0xffffffff


	//   ....[20]....
        /*015c*/ 	.word	0xffffffff


	//   ....[21]....
        /*0160*/ 	.word	0xffffffff


	//   ....[22]....
        /*0164*/ 	.word	0xffffffff


	//   ....[23]....
        /*0168*/ 	.word	0xffffffff


	//   ....[24]....
        /*016c*/ 	.word	0xffffffff


	//   ....[25]....
        /*0170*/ 	.word	0xffffffff


	//   ....[26]....
        /*0174*/ 	.word	0xffffffff


	//   ....[27]....
        /*0178*/ 	.word	0xffffffff


	//   ....[28]....
        /*017c*/ 	.word	0xffffffff


	//   ....[29]....
        /*0180*/ 	.word	0xffffffff


	//   ....[30]....
        /*0184*/ 	.word	0xffffffff


	//   ....[31]....
        /*0188*/ 	.word	0xffffffff


	//   ....[32]....
        /*018c*/ 	.word	0xffffffff


	//   ....[33]....
        /*0190*/ 	.word	0xffffffff


	//   ....[34]....
        /*0194*/ 	.word	0xffffffff


	//   ....[35]....
        /*0198*/ 	.word	0xffffffff


	//   ....[36]....
        /*019c*/ 	.word	0xffffffff


	//   ....[37]....
        /*01a0*/ 	.word	0xffffffff


	//   ....[38]....
        /*01a4*/ 	.word	0xffffffff


	//   ....[39]....
        /*01a8*/ 	.word	0xffffffff


	//   ....[40]....
        /*01ac*/ 	.word	0xffffffff


	//   ....[41]....
        /*01b0*/ 	.word	0xffffffff


	//   ....[42]....
        /*01b4*/ 	.word	0xffffffff


	//   ....[43]....
        /*01b8*/ 	.word	0xffffffff


	//   ....[44]....
        /*01bc*/ 	.word	0xffffffff


	//   ....[45]....
        /*01c0*/ 	.word	0xffffffff


	//   ....[46]....
        /*01c4*/ 	.word	0xffffffff


	//   ....[47]....
        /*01c8*/ 	.word	0xffffffff


	//   ....[48]....
        /*01cc*/ 	.word	0xffffffff


	//   ....[49]....
        /*01d0*/ 	.word	0xffffffff


	//   ....[50]....
        /*01d4*/ 	.word	0xffffffff


	//   ....[51]....
        /*01d8*/ 	.word	0xffffffff


	//   ....[52]....
        /*01dc*/ 	.word	0xffffffff


	//   ....[53]....
        /*01e0*/ 	.word	0xffffffff


	//   ....[54]....
        /*01e4*/ 	.word	0xffffffff


	//   ....[55]....
        /*01e8*/ 	.word	0xffffffff


	//   ....[56]....
        /*01ec*/ 	.word	0xffffffff


	//   ....[57]....
        /*01f0*/ 	.word	0xffffffff


	//   ....[58]....
        /*01f4*/ 	.word	0xffffffff


	//   ....[59]....
        /*01f8*/ 	.word	0xffffffff


	//   ....[60]....
        /*01fc*/ 	.word	0xffffffff


	//   ....[61]....
        /*0200*/ 	.word	0xffffffff


	//   ....[62]....
        /*0204*/ 	.word	0xffffffff


	//   ....[63]....
        /*0208*/ 	.word	0xffffffff


	//   ....[64]....
        /*020c*/ 	.word	0xffffffff


	//   ....[65]....
        /*0210*/ 	.word	0xffffffff


	//   ....[66]....
        /*0214*/ 	.word	0xffffffff


	//   ....[67]....
        /*0218*/ 	.word	0xffffffff


	//   ....[68]....
        /*021c*/ 	.word	0xffffffff


	//   ....[69]....
        /*0220*/ 	.word	0xffffffff


	//   ....[70]....
        /*0224*/ 	.word	0xffffffff


	//   ....[71]....
        /*0228*/ 	.word	0xffffffff


	//   ....[72]....
        /*022c*/ 	.word	0xffffffff


	//   ....[73]....
        /*0230*/ 	.word	0xffffffff


	//   ....[74]....
        /*0234*/ 	.word	0xffffffff


	//   ....[75]....
        /*0238*/ 	.word	0xffffffff


	//   ....[76]....
        /*023c*/ 	.word	0xffffffff


	//   ....[77]....
        /*0240*/ 	.word	0xffffffff


	//   ....[78]....
        /*0244*/ 	.word	0xffffffff


	//   ....[79]....
        /*0248*/ 	.word	0xffffffff


	//   ....[80]....
        /*024c*/ 	.word	0xffffffff


	//   ....[81]....
        /*0250*/ 	.word	0xffffffff


	//   ....[82]....
        /*0254*/ 	.word	0xffffffff


	//   ....[83]....
        /*0258*/ 	.word	0xffffffff


	//   ....[84]....
        /*025c*/ 	.word	0xffffffff


	//   ....[85]....
        /*0260*/ 	.word	0xffffffff


	//   ....[86]....
        /*0264*/ 	.word	0xffffffff


	//   ....[87]....
        /*0268*/ 	.word	0xffffffff


	//   ....[88]....
        /*026c*/ 	.word	0xffffffff


	//   ....[89]....
        /*0270*/ 	.word	0xffffffff


	//   ....[90]....
        /*0274*/ 	.word	0xffffffff


	//   ....[91]....
        /*0278*/ 	.word	0xffffffff


	//   ....[92]....
        /*027c*/ 	.word	0xffffffff


	//   ....[93]....
        /*0280*/ 	.word	0xffffffff


	//   ....[94]....
        /*0284*/ 	.word	0xffffffff


	//   ....[95]....
        /*0288*/ 	.word	0xffffffff


	//   ....[96]....
        /*028c*/ 	.word	0xffffffff


	//   ....[97]....
        /*0290*/ 	.word	0xffffffff


	//   ....[98]....
        /*0294*/ 	.word	0xffffffff


	//   ....[99]....
        /*0298*/ 	.word	0xffffffff


	//   ....[100]....
        /*029c*/ 	.word	0xffffffff


	//   ....[101]....
        /*02a0*/ 	.word	0xffffffff


	//   ....[102]....
        /*02a4*/ 	.word	0xffffffff


	//   ....[103]....
        /*02a8*/ 	.word	0xffffffff


	//   ....[104]....
        /*02ac*/ 	.word	0xffffffff


	//   ....[105]....
        /*02b0*/ 	.word	0xffffffff


	//   ....[106]....
        /*02b4*/ 	.word	0xffffffff


	//   ....[107]....
        /*02b8*/ 	.word	0xffffffff


	//   ....[108]....
        /*02bc*/ 	.word	0xffffffff


	//   ....[109]....
        /*02c0*/ 	.word	0xffffffff


	//   ....[110]....
        /*02c4*/ 	.word	0xffffffff


	//   ....[111]....
        /*02c8*/ 	.word	0xffffffff


	//   ....[112]....
        /*02cc*/ 	.word	0xffffffff


	//   ....[113]....
        /*02d0*/ 	.word	0xffffffff


	//   ....[114]....
        /*02d4*/ 	.word	0xffffffff


	//   ....[115]....
        /*02d8*/ 	.word	0xffffffff


	//   ....[116]....
        /*02dc*/ 	.word	0xffffffff


	//   ....[117]....
        /*02e0*/ 	.word	0xffffffff


	//   ....[118]....
        /*02e4*/ 	.word	0xffffffff


	//   ....[119]....
        /*02e8*/ 	.word	0xffffffff


	//   ....[120]....
        /*02ec*/ 	.word	0xffffffff


	//   ....[121]....
        /*02f0*/ 	.word	0xffffffff


	//   ....[122]....
        /*02f4*/ 	.word	0xffffffff


	//   ....[123]....
        /*02f8*/ 	.word	0xffffffff


	//   ....[124]....
        /*02fc*/ 	.word	0xffffffff


	//   ....[125]....
        /*0300*/ 	.word	0xffffffff


	//   ....[126]....
        /*0304*/ 	.word	0xffffffff


	//   ....[127]....
        /*0308*/ 	.word	0xffffffff


	//   ....[128]....
        /*030c*/ 	.word	0xffffffff


	//   ....[129]....
        /*0310*/ 	.word	0xffffffff


	//   ....[130]....
        /*0314*/ 	.word	0xffffffff


	//   ....[131]....
        /*0318*/ 	.word	0xffffffff


	//   ....[132]....
        /*031c*/ 	.word	0xffffffff


	//   ....[133]....
        /*0320*/ 	.word	0xffffffff


	//   ....[134]....
        /*0324*/ 	.word	0xffffffff


	//   ....[135]....
        /*0328*/ 	.word	0xffffffff


	//   ....[136]....
        /*032c*/ 	.word	0xffffffff


	//   ....[137]....
        /*0330*/ 	.word	0xffffffff


	//   ....[138]....
        /*0334*/ 	.word	0xffffffff


	//   ....[139]....
        /*0338*/ 	.word	0xffffffff


	//   ....[140]....
        /*033c*/ 	.word	0xffffffff


	//   ....[141]....
        /*0340*/ 	.word	0xffffffff


	//   ....[142]....
        /*0344*/ 	.word	0xffffffff


	//   ....[143]....
        /*0348*/ 	.word	0xffffffff


	//   ....[144]....
        /*034c*/ 	.word	0xffffffff


	//   ....[145]....
        /*0350*/ 	.word	0x0500000f


	//   ....[146]....
        /*0354*/ 	.word	0x0500000f


	//   ....[147]....
        /*0358*/ 	.word	0x0500000f


	//   ....[148]....
        /*035c*/ 	.word	0x0500000f


	//   ....[149]....
        /*0360*/ 	.word	0x0500000f


	//   ....[150]....
        /*0364*/ 	.word	0x0500000f


	//   ....[151]....
        /*0368*/ 	.word	0x0500000f


	//   ....[152]....
        /*036c*/ 	.word	0x0500000f


	//   ....[153]....
        /*0370*/ 	.word	0x0500000f


	//   ....[154]....
        /*0374*/ 	.word	0x0500000f


	//   ....[155]....
        /*0378*/ 	.word	0x0500000f


	//   ....[156]....
        /*037c*/ 	.word	0x0500000f


	//   ....[157]....
        /*0380*/ 	.word	0x0500000f


	//   ....[158]....
        /*0384*/ 	.word	0x0500000f


	//   ....[159]....
        /*0388*/ 	.word	0x0500000f


	//   ....[160]....
        /*038c*/ 	.word	0x0500000f


	//   ....[161]....
        /*0390*/ 	.word	0x0500000f


	//   ....[162]....
        /*0394*/ 	.word	0x0500000f


	//   ....[163]....
        /*0398*/ 	.word	0x0500000f


	//   ....[164]....
        /*039c*/ 	.word	0x0500000f


	//   ....[165]....
        /*03a0*/ 	.word	0x0500000f


	//   ....[166]....
        /*03a4*/ 	.word	0x0500000f


	//   ....[167]....
        /*03a8*/ 	.word	0x0500000f


	//   ....[168]....
        /*03ac*/ 	.word	0x0500000f


	//   ....[169]....
        /*03b0*/ 	.word	0x0500000f


	//   ....[170]....
        /*03b4*/ 	.word	0x0500000f


	//   ....[171]....
        /*03b8*/ 	.word	0x0500000f


	//   ....[172]....
        /*03bc*/ 	.word	0x0500000f


	//   ....[173]....
        /*03c0*/ 	.word	0x0500000f


	//   ....[174]....
        /*03c4*/ 	.word	0x0500000f


	//   ....[175]....
        /*03c8*/ 	.word	0x0500000f


	//   ....[176]....
        /*03cc*/ 	.word	0x0500000f


	//   ....[177]....
        /*03d0*/ 	.word	0x0500000f


	//   ....[178]....
        /*03d4*/ 	.word	0x0500000f


	//   ....[179]....
        /*03d8*/ 	.word	0x0500000f


	//   ....[180]....
        /*03dc*/ 	.word	0x0500000f


	//   ....[181]....
        /*03e0*/ 	.word	0x0500000f


	//   ....[182]....
        /*03e4*/ 	.word	0x0500000f


	//   ....[183]....
        /*03e8*/ 	.word	0x0500000f


	//   ....[184]....
        /*03ec*/ 	.word	0x0500000f


	//   ....[185]....
        /*03f0*/ 	.word	0x0500000f


	//   ....[186]....
        /*03f4*/ 	.word	0x0500000f


	//   ....[187]....
        /*03f8*/ 	.word	0x0500000f


	//   ....[188]....
        /*03fc*/ 	.word	0x0500000f


	//   ....[189]....
        /*0400*/ 	.word	0x0500000f


	//   ....[190]....
        /*0404*/ 	.word	0x0500000f


	//   ....[191]....
        /*0408*/ 	.word	0x0500000f


	//   ....[192]....
        /*040c*/ 	.word	0x0500000f


	//   ....[193]....
        /*0410*/ 	.word	0x0500000f


	//   ....[194]....
        /*0414*/ 	.word	0x0500000f


	//   ....[195]....
        /*0418*/ 	.word	0x0500000f


	//   ....[196]....
        /*041c*/ 	.word	0x0500000f


	//   ....[197]....
        /*0420*/ 	.word	0x0500000f


	//   ....[198]....
        /*0424*/ 	.word	0x0500000f


	//   ....[199]....
        /*0428*/ 	.word	0x0500000f


	//   ....[200]....
        /*042c*/ 	.word	0x0500000f


	//   ....[201]....
        /*0430*/ 	.word	0x0500000f


	//   ....[202]....
        /*0434*/ 	.word	0x0500000f


	//   ....[203]....
        /*0438*/ 	.word	0x0500000f


	//   ....[204]....
        /*043c*/ 	.word	0x0500000f


	//   ....[205]....
        /*0440*/ 	.word	0x0500000f


	//   ....[206]....
        /*0444*/ 	.word	0x0500000f


	//   ....[207]....
        /*0448*/ 	.word	0x0500000f


	//   ....[208]....
        /*044c*/ 	.word	0x0500000f


	//   ....[209]....
        /*0450*/ 	.word	0x0500000f


	//   ....[210]....
        /*0454*/ 	.word	0x0500000f


	//   ....[211]....
        /*0458*/ 	.word	0x0500000f


	//   ....[212]....
        /*045c*/ 	.word	0x0500000f


	//   ....[213]....
        /*0460*/ 	.word	0x0500000f


	//   ....[214]....
        /*0464*/ 	.word	0x0500000f


	//   ....[215]....
        /*0468*/ 	.word	0x0500000f


	//   ....[216]....
        /*046c*/ 	.word	0x0500000f


	//   ....[217]....
        /*0470*/ 	.word	0x0500000f


	//   ....[218]....
        /*0474*/ 	.word	0x0500000f


	//   ....[219]....
        /*0478*/ 	.word	0x0500000f


	//   ....[220]....
        /*047c*/ 	.word	0x0500000f


	//   ....[221]....
        /*0480*/ 	.word	0x0500000f


	//   ....[222]....
        /*0484*/ 	.word	0x0500000f


	//   ....[223]....
        /*0488*/ 	.word	0x0500000f


	//   ....[224]....
        /*048c*/ 	.word	0x0500000f


	//   ....[225]....
        /*0490*/ 	.word	0x0500000f


	//   ....[226]....
        /*0494*/ 	.word	0x0500000f


	//   ....[227]....
        /*0498*/ 	.word	0x0500000f


	//----- nvinfo : EIATTR_COOP_GROUP_INSTR_OFFSETS
	.align		4
.L_536:
        /*049c*/ 	.byte	0x04, 0x28
        /*049e*/ 	.short	(.L_538 - .L_537)


	//   ....[0]....
.L_537:
        /*04a0*/ 	.word	0x00000070


	//   ....[1]....
        /*04a4*/ 	.word	0x000000b0


	//   ....[2]....
        /*04a8*/ 	.word	0x000002d0


	//   ....[3]....
        /*04ac*/ 	.word	0x00000430


	//   ....[4]....
        /*04b0*/ 	.word	0x00000550


	//   ....[5]....
        /*04b4*/ 	.word	0x000006b0


	//   ....[6]....
        /*04b8*/ 	.word	0x000013f0


	//   ....[7]....
        /*04bc*/ 	.word	0x00002070


	//   ....[8]....
        /*04c0*/ 	.word	0x000020b0


	//   ....[9]....
        /*04c4*/ 	.word	0x00002850


	//   ....[10]....
        /*04c8*/ 	.word	0x00002910


	//   ....[11]....
        /*04cc*/ 	.word	0x00003000


	//   ....[12]....
        /*04d0*/ 	.word	0x00003090


	//   ....[13]....
        /*04d4*/ 	.word	0x00004c60


	//   ....[14]....
        /*04d8*/ 	.word	0x00004ca0


	//   ....[15]....
        /*04dc*/ 	.word	0x000053c0


	//   ....[16]....
        /*04e0*/ 	.word	0x000054a0


	//   ....[17]....
        /*04e4*/ 	.word	0x00005b80


	//   ....[18]....
        /*04e8*/ 	.word	0x00005c00


	//   ....[19]....
        /*04ec*/ 	.word	0x00007c80


	//   ....[20]....
        /*04f0*/ 	.word	0x00007cb0


	//   ....[21]....
        /*04f4*/ 	.word	0x00007ce0


	//   ....[22]....
        /*04f8*/ 	.word	0x00007d00


	//   ....[23]....
        /*04fc*/ 	.word	0x00008de0


	//   ....[24]....
        /*0500*/ 	.word	0x00008e10


	//   ....[25]....
        /*0504*/ 	.word	0x00008eb0


	//   ....[26]....
        /*0508*/ 	.word	0x00008ec0


	//   ....[27]....
        /*050c*/ 	.word	0x0000a0c0


	//   ....[28]....
        /*0510*/ 	.word	0x0000a100


	//   ....[29]....
        /*0514*/ 	.word	0x0000a140


	//   ....[30]....
        /*0518*/ 	.word	0x0000a170


	//   ....[31]....
        /*051c*/ 	.word	0x0000a6e0


	//   ....[32]....
        /*0520*/ 	.word	0x0000a720


	//   ....[33]....
        /*0524*/ 	.word	0x0000a7e0


	//   ....[34]....
        /*0528*/ 	.word	0x0000a800


	//   ....[35]....
        /*052c*/ 	.word	0x0000a8c0


	//   ....[36]....
        /*0530*/ 	.word	0x0000a8e0


	//   ....[37]....
        /*0534*/ 	.word	0x0000a9b0


	//   ....[38]....
        /*0538*/ 	.word	0x0000a9d0


	//   ....[39]....
        /*053c*/ 	.word	0x0000b200


	//   ....[40]....
        /*0540*/ 	.word	0x0000b210


	//   ....[41]....
        /*0544*/ 	.word	0x0000b2d0


	//   ....[42]....
        /*0548*/ 	.word	0x0000b2f0


	//   ....[43]....
        /*054c*/ 	.word	0x0000b3b0


	//   ....[44]....
        /*0550*/ 	.word	0x0000b3d0


	//   ....[45]....
        /*0554*/ 	.word	0x0000b4a0


	//   ....[46]....
        /*0558*/ 	.word	0x0000b4c0


	//   ....[47]....
        /*055c*/ 	.word	0x0000b600


	//   ....[48]....
        /*0560*/ 	.word	0x0000b7d0


	//   ....[49]....
        /*0564*/ 	.word	0x0000b800


	//   ....[50]....
        /*0568*/ 	.word	0x0000b830


	//   ....[51]....
        /*056c*/ 	.word	0x0000b860


	//   ....[52]....
        /*0570*/ 	.word	0x0000b890


	//   ....[53]....
        /*0574*/ 	.word	0x0000b8c0


	//   ....[54]....
        /*0578*/ 	.word	0x0000ba10


	//   ....[55]....
        /*057c*/ 	.word	0x0000ba40


	//   ....[56]....
        /*0580*/ 	.word	0x0000ba70


	//   ....[57]....
        /*0584*/ 	.word	0x0000baa0


	//   ....[58]....
        /*0588*/ 	.word	0x0000bad0


	//   ....[59]....
        /*058c*/ 	.word	0x0000bb00


	//   ....[60]....
        /*0590*/ 	.word	0x0000bb90


	//   ....[61]....
        /*0594*/ 	.word	0x0000bbf0


	//   ....[62]....
        /*0598*/ 	.word	0x0000bc80


	//   ....[63]....
        /*059c*/ 	.word	0x0000d580


	//   ....[64]....
        /*05a0*/ 	.word	0x0000d5a0


	//   ....[65]....
        /*05a4*/ 	.word	0x0000d650


	//   ....[66]....
        /*05a8*/ 	.word	0x0000d670


	//   ....[67]....
        /*05ac*/ 	.word	0x0000d710


	//   ....[68]....
        /*05b0*/ 	.word	0x0000d730


	//   ....[69]....
        /*05b4*/ 	.word	0x0000d7d0


	//   ....[70]....
        /*05b8*/ 	.word	0x0000d7f0


	//   ....[71]....
        /*05bc*/ 	.word	0x0000d890


	//   ....[72]....
        /*05c0*/ 	.word	0x0000d8b0


	//   ....[73]....
        /*05c4*/ 	.word	0x0000d8c0


	//   ....[74]....
        /*05c8*/ 	.word	0x0000d950


	//   ....[75]....
        /*05cc*/ 	.word	0x0000e100


	//   ....[76]....
        /*05d0*/ 	.word	0x0000e130


	//   ....[77]....
        /*05d4*/ 	.word	0x0000e190


	//   ....[78]....
        /*05d8*/ 	.word	0x0000e1f0


	//   ....[79]....
        /*05dc*/ 	.word	0x0000e240


	//   ....[80]....
        /*05e0*/ 	.word	0x0000e2a0


	//   ....[81]....
        /*05e4*/ 	.word	0x0000e2f0


	//   ....[82]....
        /*05e8*/ 	.word	0x0000e350


	//   ....[83]....
        /*05ec*/ 	.word	0x0000e390


	//   ....[84]....
        /*05f0*/ 	.word	0x0000e400


	//   ....[85]....
        /*05f4*/ 	.word	0x0000e440


	//   ....[86]....
        /*05f8*/ 	.word	0x0000e4b0


	//   ....[87]....
        /*05fc*/ 	.word	0x0000e4f0


	//   ....[88]....
        /*0600*/ 	.word	0x0000e550


	//   ....[89]....
        /*0604*/ 	.word	0x0000e570


	//   ....[90]....
        /*0608*/ 	.word	0x0000e5b0


	//   ....[91]....
        /*060c*/ 	.word	0x0000ed60


	//   ....[92]....
        /*0610*/ 	.word	0x0000ed70


	//   ....[93]....
        /*0614*/ 	.word	0x0000ed90


	//   ....[94]....
        /*0618*/ 	.word	0x0000ee10


	//   ....[95]....
        /*061c*/ 	.word	0x0000ee20


	//   ....[96]....
        /*0620*/ 	.word	0x0000ee80


	//   ....[97]....
        /*0624*/ 	.word	0x0000eeb0


	//   ....[98]....
        /*0628*/ 	.word	0x0000eef0


	//   ....[99]....
        /*062c*/ 	.word	0x0000ef20


	//   ....[100]....
        /*0630*/ 	.word	0x0000ef60


	//   ....[101]....
        /*0634*/ 	.word	0x0000ef90


	//   ....[102]....
        /*0638*/ 	.word	0x0000efd0


	//   ....[103]....
        /*063c*/ 	.word	0x0000f250


	//   ....[104]....
        /*0640*/ 	.word	0x0000f270


	//   ....[105]....
        /*0644*/ 	.word	0x0000f280


	//   ....[106]....
        /*0648*/ 	.word	0x0000f300


	//   ....[107]....
        /*064c*/ 	.word	0x0000f310


	//   ....[108]....
        /*0650*/ 	.word	0x0000f380


	//   ....[109]....
        /*0654*/ 	.word	0x0000f390


	//   ....[110]....
        /*0658*/ 	.word	0x0000f400


	//   ....[111]....
        /*065c*/ 	.word	0x0000f410


	//   ....[112]....
        /*0660*/ 	.word	0x0000f480


	//   ....[113]....
        /*0664*/ 	.word	0x0000f490


	//   ....[114]....
        /*0668*/ 	.word	0x0000f4a0


	//   ....[115]....
        /*066c*/ 	.word	0x0000fa90


	//   ....[116]....
        /*0670*/ 	.word	0x0000fab0


	//   ....[117]....
        /*0674*/ 	.word	0x0000fac0


	//   ....[118]....
        /*0678*/ 	.word	0x0000fad0


	//   ....[119]....
        /*067c*/ 	.word	0x0000fb40


	//   ....[120]....
        /*0680*/ 	.word	0x0000fb60


	//   ....[121]....
        /*0684*/ 	.word	0x0000fbd0


	//   ....[122]....
        /*0688*/ 	.word	0x0000fbf0


	//   ....[123]....
        /*068c*/ 	.word	0x0000fc50


	//   ....[124]....
        /*0690*/ 	.word	0x0000fc70


	//   ....[125]....
        /*0694*/ 	.word	0x0000fcc0


	//   ....[126]....
        /*0698*/ 	.word	0x0000fce0


	//   ....[127]....
        /*069c*/ 	.word	0x000100e0


	//   ....[128]....
        /*06a0*/ 	.word	0x00010130


	//   ....[129]....
        /*06a4*/ 	.word	0x00010160


	//   ....[130]....
        /*06a8*/ 	.word	0x00010170


	//   ....[131]....
        /*06ac*/ 	.word	0x000101a0


	//   ....[132]....
        /*06b0*/ 	.word	0x000101d0


	//   ....[133]....
        /*06b4*/ 	.word	0x00010200


	//   ....[134]....
        /*06b8*/ 	.word	0x00010230


	//   ....[135]....
        /*06bc*/ 	.word	0x000103b0


	//   ....[136]....
        /*06c0*/ 	.word	0x000103e0


	//   ....[137]....
        /*06c4*/ 	.word	0x00010410


	//   ....[138]....
        /*06c8*/ 	.word	0x00010440


	//   ....[139]....
        /*06cc*/ 	.word	0x00010470


	//   ....[140]....
        /*06d0*/ 	.word	0x000104a0


	//   ....[141]....
        /*06d4*/ 	.word	0x00010560


	//   ....[142]....
        /*06d8*/ 	.word	0x00010580


	//   ....[143]....
        /*06dc*/ 	.word	0x000105f0


	//   ....[144]....
        /*06e0*/ 	.word	0x00010c90


	//   ....[145]....
        /*06e4*/ 	.word	0x00011220


	//   ....[146]....
        /*06e8*/ 	.word	0x00011310


	//   ....[147]....
        /*06ec*/ 	.word	0x000113b0


	//   ....[148]....
        /*06f0*/ 	.word	0x00011410


	//   ....[149]....
        /*06f4*/ 	.word	0x00011530


	//   ....[150]....
        /*06f8*/ 	.word	0x00011590


	//   ....[151]....
        /*06fc*/ 	.word	0x000116a0


	//   ....[152]....
        /*0700*/ 	.word	0x00011710


	//   ....[153]....
        /*0704*/ 	.word	0x00011820


	//   ....[154]....
        /*0708*/ 	.word	0x00011890


	//   ....[155]....
        /*070c*/ 	.word	0x000119a0


	//   ....[156]....
        /*0710*/ 	.word	0x00011a10


	//   ....[157]....
        /*0714*/ 	.word	0x00011ab0


	//   ....[158]....
        /*0718*/ 	.word	0x00011bc0


	//   ....[159]....
        /*071c*/ 	.word	0x00011c30


	//   ....[160]....
        /*0720*/ 	.word	0x00011cb0


	//   ....[161]....
        /*0724*/ 	.word	0x00011d80


	//   ....[162]....
        /*0728*/ 	.word	0x00011e00


	//   ....[163]....
        /*072c*/ 	.word	0x00011ee0


	//   ....[164]....
        /*0730*/ 	.word	0x00011f60


	//   ....[165]....
        /*0734*/ 	.word	0x00012040


	//   ....[166]....
        /*0738*/ 	.word	0x000120c0


	//   ....[167]....
        /*073c*/ 	.word	0x000121a0


	//   ....[168]....
        /*0740*/ 	.word	0x00012220


	//   ....[169]....
        /*0744*/ 	.word	0x00012300


	//   ....[170]....
        /*0748*/ 	.word	0x00012380


	//   ....[171]....
        /*074c*/ 	.word	0x00012450


	//   ....[172]....
        /*0750*/ 	.word	0x000124d0


	//   ....[173]....
        /*0754*/ 	.word	0x00012590


	//   ....[174]....
        /*0758*/ 	.word	0x000126c0


	//   ....[175]....
        /*075c*/ 	.word	0x00012770


	//   ....[176]....
        /*0760*/ 	.word	0x000127e0


	//   ....[177]....
        /*0764*/ 	.word	0x000128d0


	//   ....[178]....
        /*0768*/ 	.word	0x00012930


	//   ....[179]....
        /*076c*/ 	.word	0x00012a00


	//   ....[180]....
        /*0770*/ 	.word	0x00012a60


	//   ....[181]....
        /*0774*/ 	.word	0x00012b30


	//   ....[182]....
        /*0778*/ 	.word	0x00012b90


	//   ....[183]....
        /*077c*/ 	.word	0x00012c60


	//   ....[184]....
        /*0780*/ 	.word	0x00012cc0


	//   ....[185]....
        /*0784*/ 	.word	0x00012d90


	//   ....[186]....
        /*0788*/ 	.word	0x00012e80


	//   ....[187]....
        /*078c*/ 	.word	0x00012f20


	//   ....[188]....
        /*0790*/ 	.word	0x00012f80


	//   ....[189]....
        /*0794*/ 	.word	0x00013070


	//   ....[190]....
        /*0798*/ 	.word	0x000130d0


	//   ....[191]....
        /*079c*/ 	.word	0x000131b0


	//   ....[192]....
        /*07a0*/ 	.word	0x00013210


	//   ....[193]....
        /*07a4*/ 	.word	0x000132f0


	//   ....[194]....
        /*07a8*/ 	.word	0x00013350


	//   ....[195]....
        /*07ac*/ 	.word	0x00013430


	//   ....[196]....
        /*07b0*/ 	.word	0x00013490


	//   ....[197]....
        /*07b4*/ 	.word	0x00013560


	//   ....[198]....
        /*07b8*/ 	.word	0x00013680


	//   ....[199]....
        /*07bc*/ 	.word	0x00013750


	//   ....[200]....
        /*07c0*/ 	.word	0x00013810


	//   ....[201]....
        /*07c4*/ 	.word	0x000138e0


	//   ....[202]....
        /*07c8*/ 	.word	0x00013940


	//   ....[203]....
        /*07cc*/ 	.word	0x00013a10


	//   ....[204]....
        /*07d0*/ 	.word	0x00013a70


	//   ....[205]....
        /*07d4*/ 	.word	0x00013b50


	//   ....[206]....
        /*07d8*/ 	.word	0x00013bb0


	//   ....[207]....
        /*07dc*/ 	.word	0x00013c80


	//   ....[208]....
        /*07e0*/ 	.word	0x00013ce0


	//   ....[209]....
        /*07e4*/ 	.word	0x00013da0


	//   ....[210]....
        /*07e8*/ 	.word	0x00013e30


	//   ....[211]....
        /*07ec*/ 	.word	0x00013ed0


	//   ....[212]....
        /*07f0*/ 	.word	0x00013ff0


	//   ....[213]....
        /*07f4*/ 	.word	0x00014060


	//   ....[214]....
        /*07f8*/ 	.word	0x000140d0


	//   ....[215]....
        /*07fc*/ 	.word	0x00014140


	//   ....[216]....
        /*0800*/ 	.word	0x000141b0


	//   ....[217]....
        /*0804*/ 	.word	0x00014230


	//   ....[218]....
        /*0808*/ 	.word	0x000142c0


	//   ....[219]....
        /*080c*/ 	.word	0x00014350


	//   ....[220]....
        /*0810*/ 	.word	0x000143c0


	//   ....[221]....
        /*0814*/ 	.word	0x00014430


	//   ....[222]....
        /*0818*/ 	.word	0x000144a0


	//   ....[223]....
        /*081c*/ 	.word	0x00014520


	//   ....[224]....
        /*0820*/ 	.word	0x00014590


	//   ....[225]....
        /*0824*/ 	.word	0x00014630


	//   ....[226]....
        /*0828*/ 	.word	0x000146c0


	//   ....[227]....
        /*082c*/ 	.word	0x000147e0


	//----- nvinfo : EIATTR_REG_RECONFIG
	.align		4
.L_538:
        /*0830*/ 	.byte	0x01, 0x54
	.zero		2


	//----- nvinfo : EIATTR_SYSCALL_OFFSETS
	.align		4
        /*0834*/ 	.byte	0x04, 0x46
        /*0836*/ 	.short	(.L_540 - .L_539)


	//   ....[0]....
.L_539:
        /*0838*/ 	.word	0x000015d0


	//   ....[1]....
        /*083c*/ 	.word	0x0000cac0


	//   ....[2]....
        /*0840*/ 	.word	0x0000cc10


	//   ....[3]....
        /*0844*/ 	.word	0x0000cd00


	//   ....[4]....
        /*0848*/ 	.word	0x0000dcf0


	//----- nvinfo : EIATTR_MBARRIER_INSTR_OFFSETS
	.align		4
.L_540:
        /*084c*/ 	.byte	0x04, 0x39
        /*084e*/ 	.short	(.L_542 - .L_541)


	//   ....[0]....
.L_541:
        /*0850*/ 	.word	0x00000180
        /*0854*/ 	.word	0x000000ff
        /*0858*/ 	.word	0x0002a800
        /*085c*/ 	.short	0x0100
        /*085e*/ 	.byte	0x08
	.zero		1


	//   ....[1]....
        /*0860*/ 	.word	0x00000190
        /*0864*/ 	.word	0x000000ff
        /*0868*/ 	.word	0x0002a820
        /*086c*/ 	.short	0x0100
        /*086e*/ 	.byte	0x08
	.zero		1


	//   ....[2]....
        /*0870*/ 	.word	0x00000280
        /*0874*/ 	.word	0x000000ff
        /*0878*/ 	.word	0x0002a830
        /*087c*/ 	.short	0x0100
        /*087e*/ 	.byte	0x08
	.zero		1


	//   ....[3]....
        /*0880*/ 	.word	0x00000290
        /*0884*/ 	.word	0x000000ff
        /*0888*/ 	.word	0x0002a840
        /*088c*/ 	.short	0x0100
        /*088e*/ 	.byte	0x08
	.zero		1


	//   ....[4]....
        /*0890*/ 	.word	0x000002a0
        /*0894*/ 	.word	0x000000ff
        /*0898*/ 	.word	0x0002a838
        /*089c*/ 	.short	0x0100
        /*089e*/ 	.byte	0x08
	.zero		1


	//   ....[5]....
        /*08a0*/ 	.word	0x000002b0
        /*08a4*/ 	.word	0x000000ff
        /*08a8*/ 	.word	0x0002a848
        /*08ac*/ 	.short	0x0100
        /*08ae*/ 	.byte	0x08
	.zero		1


	//   ....[6]....
        /*08b0*/ 	.word	0x000003e0
        /*08b4*/ 	.word	0x000000ff
        /*08b8*/ 	.word	0x0002a850
        /*08bc*/ 	.short	0x0100
        /*08be*/ 	.byte	0x08
	.zero		1


	//   ....[7]....
        /*08c0*/ 	.word	0x000003f0
        /*08c4*/ 	.word	0x000000ff
        /*08c8*/ 	.word	0x0002a860
        /*08cc*/ 	.short	0x0100
        /*08ce*/ 	.byte	0x08
	.zero		1


	//   ....[8]....
        /*08d0*/ 	.word	0x00000400
        /*08d4*/ 	.word	0x000000ff
        /*08d8*/ 	.word	0x0002a858
        /*08dc*/ 	.short	0x0100
        /*08de*/ 	.byte	0x08
	.zero		1


	//   ....[9]....
        /*08e0*/ 	.word	0x00000410
        /*08e4*/ 	.word	0x000000ff
        /*08e8*/ 	.word	0x0002a868
        /*08ec*/ 	.short	0x0100
        /*08ee*/ 	.byte	0x08
	.zero		1


	//   ....[10]....
        /*08f0*/ 	.word	0x00000500
        /*08f4*/ 	.word	0x000000ff
        /*08f8*/ 	.word	0x0002a870
        /*08fc*/ 	.short	0x0100
        /*08fe*/ 	.byte	0x06
	.zero		1


	//   ....[11]....
        /*0900*/ 	.word	0x00000510
        /*0904*/ 	.word	0x000000ff
        /*0908*/ 	.word	0x0002a880
        /*090c*/ 	.short	0x0100
        /*090e*/ 	.byte	0x06
	.zero		1


	//   ....[12]....
        /*0910*/ 	.word	0x00000520
        /*0914*/ 	.word	0x000000ff
        /*0918*/ 	.word	0x0002a878
        /*091c*/ 	.short	0x0100
        /*091e*/ 	.byte	0x06
	.zero		1


	//   ....[13]....
        /*0920*/ 	.word	0x00000530
        /*0924*/ 	.word	0x000000ff
        /*0928*/ 	.word	0x0002a888
        /*092c*/ 	.short	0x0100
        /*092e*/ 	.byte	0x06
	.zero		1


	//   ....[14]....
        /*0930*/ 	.word	0x00000660
        /*0934*/ 	.word	0x000000ff
        /*0938*/ 	.word	0x0002a890
        /*093c*/ 	.short	0x0100
        /*093e*/ 	.byte	0x08
	.zero		1


	//   ....[15]....
        /*0940*/ 	.word	0x00000670
        /*0944*/ 	.word	0x000000ff
        /*0948*/ 	.word	0x0002a8a0
        /*094c*/ 	.short	0x0100
        /*094e*/ 	.byte	0x08
	.zero		1


	//   ....[16]....
        /*0950*/ 	.word	0x00000680
        /*0954*/ 	.word	0x000000ff
        /*0958*/ 	.word	0x0002a898
        /*095c*/ 	.short	0x0100
        /*095e*/ 	.byte	0x08
	.zero		1


	//   ....[17]....
        /*0960*/ 	.word	0x00000690
        /*0964*/ 	.word	0x000000ff
        /*0968*/ 	.word	0x0002a8a8
        /*096c*/ 	.short	0x0100
        /*096e*/ 	.byte	0x08
	.zero		1


	//   ....[18]....
        /*0970*/ 	.word	0x000007d0
        /*0974*/ 	.word	0x000000ff
        /*0978*/ 	.word	0x0002a8b0
        /*097c*/ 	.short	0x0100
        /*097e*/ 	.byte	0x08
	.zero		1


	//   ....[19]....
        /*0980*/ 	.word	0x000007e0
        /*0984*/ 	.word	0x000000ff
        /*0988*/ 	.word	0x0002a8c0
        /*098c*/ 	.short	0x0100
        /*098e*/ 	.byte	0x08
	.zero		1


	//   ....[20]....
        /*0990*/ 	.word	0x000007f0
        /*0994*/ 	.word	0x000000ff
        /*0998*/ 	.word	0x0002a8b8
        /*099c*/ 	.short	0x0100
        /*099e*/ 	.byte	0x08
	.zero		1


	//   ....[21]....
        /*09a0*/ 	.word	0x00000800
        /*09a4*/ 	.word	0x000000ff
        /*09a8*/ 	.word	0x0002a8c8
        /*09ac*/ 	.short	0x0100
        /*09ae*/ 	.byte	0x08
	.zero		1


	//   ....[22]....
        /*09b0*/ 	.word	0x00001640
        /*09b4*/ 	.word	0x000000ff
        /*09b8*/ 	.word	0x0002a800
        /*09bc*/ 	.short	0x010a
        /*09be*/ 	.byte	0x28
	.zero		1


	//   ....[23]....
        /*09c0*/ 	.word	0x000016c0
        /*09c4*/ 	.word	0x00000000
        /*09c8*/ 	.word	0x0002a830
        /*09cc*/ 	.short	0x010a
        /*09ce*/ 	.byte	0x3f
	.zero		1


	//   ....[24]....
        /*09d0*/ 	.word	0x00001700
        /*09d4*/ 	.word	0x00000000
        /*09d8*/ 	.word	0x0002a830
        /*09dc*/ 	.short	0x010a
        /*09de*/ 	.byte	0x3f
	.zero		1


	//   ....[25]....
        /*09e0*/ 	.word	0x00002450
        /*09e4*/ 	.word	0x000000ff
        /*09e8*/ 	.word	0x00000000
        /*09ec*/ 	.short	0x0101
        /*09ee*/ 	.byte	0x04
	.zero		1


	//   ....[26]....
        /*09f0*/ 	.word	0x00003d00
        /*09f4*/ 	.word	0x000000ff
        /*09f8*/ 	.word	0x0002a830
        /*09fc*/ 	.short	0x010a
        /*09fe*/ 	.byte	0x07
	.zero		1


	//   ....[27]....
        /*0a00*/ 	.word	0x00003d40
        /*0a04*/ 	.word	0x000000ff
        /*0a08*/ 	.word	0x0002a830
        /*0a0c*/ 	.short	0x010a
        /*0a0e*/ 	.byte	0x07
	.zero		1


	//   ....[28]....
        /*0a10*/ 	.word	0x00004680
        /*0a14*/ 	.word	0x000000ff
        /*0a18*/ 	.word	0x0002a850
        /*0a1c*/ 	.short	0x010a
        /*0a1e*/ 	.byte	0x0a
	.zero		1


	//   ....[29]....
        /*0a20*/ 	.word	0x000046c0
        /*0a24*/ 	.word	0x000000ff
        /*0a28*/ 	.word	0x0002a850
        /*0a2c*/ 	.short	0x010a
        /*0a2e*/ 	.byte	0x0a
	.zero		1


	//   ....[30]....
        /*0a30*/ 	.word	0x00004d90
        /*0a34*/ 	.word	0x000000ff
        /*0a38*/ 	.word	0x00000000
        /*0a3c*/ 	.short	0x0101
        /*0a3e*/ 	.byte	0x07
	.zero		1


	//   ....[31]....
        /*0a40*/ 	.word	0x00006490
        /*0a44*/ 	.word	0x000000ff
        /*0a48*/ 	.word	0x00000000
        /*0a4c*/ 	.short	0x0101
        /*0a4e*/ 	.byte	0x0a
	.zero		1


	//   ....[32]....
        /*0a50*/ 	.word	0x00006720
        /*0a54*/ 	.word	0x000000ff
        /*0a58*/ 	.word	0x0002a830
        /*0a5c*/ 	.short	0x010a
        /*0a5e*/ 	.byte	0x07
	.zero		1


	//   ....[33]....
        /*0a60*/ 	.word	0x00006760
        /*0a64*/ 	.word	0x000000ff
        /*0a68*/ 	.word	0x0002a830
        /*0a6c*/ 	.short	0x010a
        /*0a6e*/ 	.byte	0x07
	.zero		1


	//   ....[34]....
        /*0a70*/ 	.word	0x000070a0
        /*0a74*/ 	.word	0x000000ff
        /*0a78*/ 	.word	0x0002a850
        /*0a7c*/ 	.short	0x010a
        /*0a7e*/ 	.byte	0x07
	.zero		1


	//   ....[35]....
        /*0a80*/ 	.word	0x000070e0
        /*0a84*/ 	.word	0x000000ff
        /*0a88*/ 	.word	0x0002a850
        /*0a8c*/ 	.short	0x010a
        /*0a8e*/ 	.byte	0x07
	.zero		1


	//   ....[36]....
        /*0a90*/ 	.word	0x00007790
        /*0a94*/ 	.word	0x000000ff
        /*0a98*/ 	.word	0x00000000
        /*0a9c*/ 	.short	0x0101
        /*0a9e*/ 	.byte	0x04
	.zero		1


	//   ....[37]....
        /*0aa0*/ 	.word	0x00008790
        /*0aa4*/ 	.word	0x000000ff
        /*0aa8*/ 	.word	0x00000000
        /*0aac*/ 	.short	0x0101
        /*0aae*/ 	.byte	0x07
	.zero		1


	//   ....[38]....
        /*0ab0*/ 	.word	0x00008d50
        /*0ab4*/ 	.word	0x000000ff
        /*0ab8*/ 	.word	0x0002a850
        /*0abc*/ 	.short	0x010a
        /*0abe*/ 	.byte	0x05
	.zero		1


	//   ....[39]....
        /*0ac0*/ 	.word	0x00008d90
        /*0ac4*/ 	.word	0x000000ff
        /*0ac8*/ 	.word	0x0002a850
        /*0acc*/ 	.short	0x010a
        /*0ace*/ 	.byte	0x05
	.zero		1


	//   ....[40]....
        /*0ad0*/ 	.word	0x00009260
        /*0ad4*/ 	.word	0x000000ff
        /*0ad8*/ 	.word	0x00000000
        /*0adc*/ 	.short	0x0101
        /*0ade*/ 	.byte	0x04
	.zero		1


	//   ....[41]....
        /*0ae0*/ 	.word	0x0000a710
        /*0ae4*/ 	.word	0x00000003
        /*0ae8*/ 	.word	0x00000000
        /*0aec*/ 	.short	0x0101
        /*0aee*/ 	.byte	0x3f
	.zero		1


	//   ....[42]....
        /*0af0*/ 	.word	0x0000d340
        /*0af4*/ 	.word	0x00000007
        /*0af8*/ 	.word	0x0002a840
        /*0afc*/ 	.short	0x010a
        /*0afe*/ 	.byte	0x3f
	.zero		1


	//   ....[43]....
        /*0b00*/ 	.word	0x0000da10
        /*0b04*/ 	.word	0x00000007
        /*0b08*/ 	.word	0x0002a830
        /*0b0c*/ 	.short	0x0107
        /*0b0e*/ 	.byte	0x3f
	.zero		1


	//   ....[44]....
        /*0b10*/ 	.word	0x0000daf0
        /*0b14*/ 	.word	0x00000007
        /*0b18*/ 	.word	0x0002a830
        /*0b1c*/ 	.short	0x0101
        /*0b1e*/ 	.byte	0x3f
	.zero		1


	//   ....[45]....
        /*0b20*/ 	.word	0x0000e6c0
        /*0b24*/ 	.word	0x00000016
        /*0b28*/ 	.word	0x0002a800
        /*0b2c*/ 	.short	0x0107
        /*0b2e*/ 	.byte	0x3f
	.zero		1


	//   ....[46]....
        /*0b30*/ 	.word	0x0000e7c0
        /*0b34*/ 	.word	0x00000016
        /*0b38*/ 	.word	0x0002a800
        /*0b3c*/ 	.short	0x0101
        /*0b3e*/ 	.byte	0x3f
	.zero		1


	//   ....[47]....
        /*0b40*/ 	.word	0x0000e7e0
        /*0b44*/ 	.word	0x00000016
        /*0b48*/ 	.word	0x0002a820
        /*0b4c*/ 	.short	0x010a
        /*0b4e*/ 	.byte	0x3f
	.zero		1


	//   ....[48]....
        /*0b50*/ 	.word	0x0000eb70
        /*0b54*/ 	.word	0x00000006
        /*0b58*/ 	.word	0x0002a840
        /*0b5c*/ 	.short	0x010a
        /*0b5e*/ 	.byte	0x3f
	.zero		1


	//   ....[49]....
        /*0b60*/ 	.word	0x0000f070
        /*0b64*/ 	.word	0x00000006
        /*0b68*/ 	.word	0x0002a830
        /*0b6c*/ 	.short	0x0107
        /*0b6e*/ 	.byte	0x3f
	.zero		1


	//   ....[50]....
        /*0b70*/ 	.word	0x0000f130
        /*0b74*/ 	.word	0x00000006
        /*0b78*/ 	.word	0x0002a830
        /*0b7c*/ 	.short	0x0101
        /*0b7e*/ 	.byte	0x3f
	.zero		1


	//   ....[51]....
        /*0b80*/ 	.word	0x0000f190
        /*0b84*/ 	.word	0x00000004
        /*0b88*/ 	.word	0x0002a860
        /*0b8c*/ 	.short	0x010a
        /*0b8e*/ 	.byte	0x3f
	.zero		1


	//   ....[52]....
        /*0b90*/ 	.word	0x0000f5e0
        /*0b94*/ 	.word	0x00000004
        /*0b98*/ 	.word	0x0002a850
        /*0b9c*/ 	.short	0x0107
        /*0b9e*/ 	.byte	0x3f
	.zero		1


	//   ....[53]....
        /*0ba0*/ 	.word	0x0000f730
        /*0ba4*/ 	.word	0x00000004
        /*0ba8*/ 	.word	0x0002a850
        /*0bac*/ 	.short	0x0101
        /*0bae*/ 	.byte	0x3f
	.zero		1


	//   ....[54]....
        /*0bb0*/ 	.word	0x0000f9c0
        /*0bb4*/ 	.word	0x00000000
        /*0bb8*/ 	.word	0x0002a860
        /*0bbc*/ 	.short	0x010a
        /*0bbe*/ 	.byte	0x3f
	.zero		1


	//   ....[55]....
        /*0bc0*/ 	.word	0x0000fe20
        /*0bc4*/ 	.word	0x00000000
        /*0bc8*/ 	.word	0x0002a850
        /*0bcc*/ 	.short	0x0107
        /*0bce*/ 	.byte	0x3f
	.zero		1


	//   ....[56]....
        /*0bd0*/ 	.word	0x0000fee0
        /*0bd4*/ 	.word	0x00000000
        /*0bd8*/ 	.word	0x0002a850
        /*0bdc*/ 	.short	0x0101
        /*0bde*/ 	.byte	0x3f
	.zero		1


	//   ....[57]....
        /*0be0*/ 	.word	0x00010c10
        /*0be4*/ 	.word	0x00000004
        /*0be8*/ 	.word	0x0002a820
        /*0bec*/ 	.short	0x010a
        /*0bee*/ 	.byte	0x3f
	.zero		1


	//   ....[58]....
        /*0bf0*/ 	.word	0x00010d90
        /*0bf4*/ 	.word	0x00000005
        /*0bf8*/ 	.word	0x0002a840
        /*0bfc*/ 	.short	0x010a
        /*0bfe*/ 	.byte	0x3f
	.zero		1


	//   ....[59]....
        /*0c00*/ 	.word	0x00010e30
        /*0c04*/ 	.word	0x0000001b
        /*0c08*/ 	.word	0x0002a840
        /*0c0c*/ 	.short	0x010a
        /*0c0e*/ 	.byte	0x3f
	.zero		1


	//   ....[60]....
        /*0c10*/ 	.word	0x00010e70
        /*0c14*/ 	.word	0x00000005
        /*0c18*/ 	.word	0x0002a860
        /*0c1c*/ 	.short	0x010a
        /*0c1e*/ 	.byte	0x3f
	.zero		1


	//   ....[61]....
        /*0c20*/ 	.word	0x00010eb0
        /*0c24*/ 	.word	0x0000001b
        /*0c28*/ 	.word	0x0002a860
        /*0c2c*/ 	.short	0x010a
        /*0c2e*/ 	.byte	0x3f
	.zero		1


	//   ....[62]....
        /*0c30*/ 	.word	0x00010f20
        /*0c34*/ 	.word	0x00000003
        /*0c38*/ 	.word	0x0002a800
        /*0c3c*/ 	.short	0x010a
        /*0c3e*/ 	.byte	0x3f
	.zero		1


	//   ....[63]....
        /*0c40*/ 	.word	0x00010f70
        /*0c44*/ 	.word	0x00000000
        /*0c48*/ 	.word	0x0002a830
        /*0c4c*/ 	.short	0x010a
        /*0c4e*/ 	.byte	0x3f
	.zero		1


	//   ....[64]....
        /*0c50*/ 	.word	0x00010fd0
        /*0c54*/ 	.word	0x0000000a
        /*0c58*/ 	.word	0x0002a830
        /*0c5c*/ 	.short	0x010a
        /*0c5e*/ 	.byte	0x3f
	.zero		1


	//   ....[65]....
        /*0c60*/ 	.word	0x00011030
        /*0c64*/ 	.word	0x00000009
        /*0c68*/ 	.word	0x0002a850
        /*0c6c*/ 	.short	0x010a
        /*0c6e*/ 	.byte	0x3f
	.zero		1


	//   ....[66]....
        /*0c70*/ 	.word	0x00011090
        /*0c74*/ 	.word	0x0000000a
        /*0c78*/ 	.word	0x0002a830
        /*0c7c*/ 	.short	0x010a
        /*0c7e*/ 	.byte	0x3f
	.zero		1


	//   ....[67]....
        /*0c80*/ 	.word	0x000110f0
        /*0c84*/ 	.word	0x00000009
        /*0c88*/ 	.word	0x0002a850
        /*0c8c*/ 	.short	0x010a
        /*0c8e*/ 	.byte	0x3f
	.zero		1


	//   ....[68]....
        /*0c90*/ 	.word	0x00011150
        /*0c94*/ 	.word	0x00000003
        /*0c98*/ 	.word	0x0002a850
        /*0c9c*/ 	.short	0x010a
        /*0c9e*/ 	.byte	0x3f
	.zero		1


	//   ....[69]....
        /*0ca0*/ 	.word	0x00011260
        /*0ca4*/ 	.word	0x00000007
        /*0ca8*/ 	.word	0x0002a840
        /*0cac*/ 	.short	0x010a
        /*0cae*/ 	.byte	0x3f
	.zero		1


	//   ....[70]....
        /*0cb0*/ 	.word	0x000125c0
        /*0cb4*/ 	.word	0x00000016
        /*0cb8*/ 	.word	0x0002a820
        /*0cbc*/ 	.short	0x010a
        /*0cbe*/ 	.byte	0x3f
	.zero		1


	//   ....[71]....
        /*0cc0*/ 	.word	0x00012610
        /*0cc4*/ 	.word	0x00000006
        /*0cc8*/ 	.word	0x0002a840
        /*0ccc*/ 	.short	0x010a
        /*0cce*/ 	.byte	0x3f
	.zero		1


	//   ....[72]....
        /*0cd0*/ 	.word	0x00012dd0
        /*0cd4*/ 	.word	0x00000004
        /*0cd8*/ 	.word	0x0002a860
        /*0cdc*/ 	.short	0x010a
        /*0cde*/ 	.byte	0x3f
	.zero		1


	//   ....[73]....
        /*0ce0*/ 	.word	0x000135d0
        /*0ce4*/ 	.word	0x00000000
        /*0ce8*/ 	.word	0x0002a860
        /*0cec*/ 	.short	0x010a
        /*0cee*/ 	.byte	0x3f
	.zero		1


	//   ....[74]....
        /*0cf0*/ 	.word	0x00014700
        /*0cf4*/ 	.word	0x00000004
        /*0cf8*/ 	.word	0x0002a820
        /*0cfc*/ 	.short	0x010a
        /*0cfe*/ 	.byte	0x3f
	.zero		1


	//   ....[75]....
        /*0d00*/ 	.word	0x000148a0
        /*0d04*/ 	.word	0x00000005
        /*0d08*/ 	.word	0x0002a840
        /*0d0c*/ 	.short	0x010a
        /*0d0e*/ 	.byte	0x3f
	.zero		1


	//   ....[76]....
        /*0d10*/ 	.word	0x000148f0
        /*0d14*/ 	.word	0x0000001b
        /*0d18*/ 	.word	0x0002a840
        /*0d1c*/ 	.short	0x010a
        /*0d1e*/ 	.byte	0x3f
	.zero		1


	//   ....[77]....
        /*0d20*/ 	.word	0x00014940
        /*0d24*/ 	.word	0x00000005
        /*0d28*/ 	.word	0x0002a860
        /*0d2c*/ 	.short	0x010a
        /*0d2e*/ 	.byte	0x3f
	.zero		1


	//----- nvinfo : EIATTR_NUM_MBARRIERS
	.align		4
.L_542:
        /*0d30*/ 	.byte	0x03, 0x38
        /*0d32*/ 	.short	0x0016


	//----- nvinfo : EIATTR_EXIT_INSTR_OFFSETS
	.align		4
        /*0d34*/ 	.byte	0x04, 0x1c
        /*0d36*/ 	.short	(.L_544 - .L_543)


	//   ....[0]....
.L_543:
        /*0d38*/ 	.word	0x00000970


	//   ....[1]....
        /*0d3c*/ 	.word	0x0000b5b0


	//   ....[2]....
        /*0d40*/ 	.word	0x00010f00


	//----- nvinfo : EIATTR_MAX_THREADS
	.align		4
.L_544:
        /*0d44*/ 	.byte	0x04, 0x05
        /*0d46*/ 	.short	(.L_546 - .L_545)
.L_545:
        /*0d48*/ 	.word	0x00000180
        /*0d4c*/ 	.word	0x00000001
        /*0d50*/ 	.word	0x00000001


	//----- nvinfo : EIATTR_CRS_STACK_SIZE
	.align		4
.L_546:
        /*0d54*/ 	.byte	0x04, 0x1e
        /*0d56*/ 	.short	(.L_548 - .L_547)
.L_547:
        /*0d58*/ 	.word	0x00000000


	//----- nvinfo : EIATTR_CBANK_PARAM_SIZE
	.align		4
.L_548:
        /*0d5c*/ 	.byte	0x03, 0x19
        /*0d5e*/ 	.short	0x0af0


	//----- nvinfo : EIATTR_PARAM_CBANK
	.align		4
        /*0d60*/ 	.byte	0x04, 0x0a
        /*0d62*/ 	.short	(.L_550 - .L_549)
	.align		4
.L_549:
        /*0d64*/ 	.word	index@(.nv.constant0._ZN7cutlass13device_kernelIN5flash11enable_sm90INS1_16FlashAttnFwdSm90INS1_25CollectiveMainloopFwdSm90ILi2EN4cute5tupleIJNS5_1CILi1EEES8_S8_EEENS6_IJNS7_ILi128EEENS7_ILi96EEENS7_ILi192EEEEEELi128ENS_6half_tEfNS_4arch4Sm90ELb1ELb0ELb1ELb1ELb1ELb0ELb0ELb1ELb1ELb1ELb0ELb0EEENS1_21CollectiveEpilogueFwdINS6_IJSA_SA_SB_EEES9_SE_SG_Li256ELb1ELb1ELb0ELb0EEENS1_36VarlenDynamicPersistentTileSchedulerILi128ELi96ELi256ELi128ELb0ELb1ELb1ELb1ELb1ELb1EEEEEEEEEvNT_6ParamsE)
        /*0d68*/ 	.short	0x0210
        /*0d6a*/ 	.short	0x0af0


	//----- nvinfo : EIATTR_SW_WAR
	.align		4
.L_550:
        /*0d6c*/ 	.byte	0x04, 0x36
        /*0d6e*/ 	.short	(.L_552 - .L_551)
.L_551:
        /*0d70*/ 	.word	0x00000008
.L_552:


//--------------------- .nv.info._ZN7cutlass13device_kernelIN5flash11enable_sm90INS1_16FlashAttnFwdSm90INS1_25CollectiveMainloopFwdSm90ILi2EN4cute5tupleIJNS5_1CILi1EEES8_S8_EEENS6_IJNS7_ILi128EEENS7_ILi96EEENS7_ILi192EEEEEELi128ENS_6half_tEfNS_4arch4Sm90ELb1ELb0ELb1ELb1ELb1ELb1ELb0ELb1ELb1ELb1ELb0ELb0EEENS1_21CollectiveEpilogueFwdINS6_IJSA_SA_SB_EEES9_SE_SG_Li256ELb1ELb1ELb0ELb0EEENS1_36VarlenDynamicPersistentTileSchedulerILi128ELi96ELi256ELi128ELb0ELb1ELb1ELb1ELb1ELb1EEEEEEEEEvNT_6ParamsE --------------------------
	.section	.nv.info._ZN7cutlass13device_kernelIN5flash11enable_sm90INS1_16FlashAttnFwdSm90INS1_25CollectiveMainloopFwdSm90ILi2EN4cute5tupleIJNS5_1CILi1EEES8_S8_EEENS6_IJNS7_ILi128EEENS7_ILi96EEENS7_ILi192EEEEEELi128ENS_6half_tEfNS_4arch4Sm90ELb1ELb0ELb1ELb1ELb1ELb1ELb0ELb1ELb1ELb1ELb0ELb0EEENS1_21CollectiveEpilogueFwdINS6_IJSA_SA_SB_EEES9_SE_SG_Li256ELb1ELb1ELb0ELb0EEENS1_36VarlenDynamicPersistentTileSchedulerILi128ELi96ELi256ELi128ELb0ELb1ELb1ELb1ELb1ELb1EEEEEEEEEvNT_6ParamsE,"",@"SHT_CUDA_INFO"
	.sectionflags	@""
	.align	4


	//----- nvinfo : EIATTR_CUDA_API_VERSION
	.align		4
        /*0000*/ 	.byte	0x04, 0x37
        /*0002*/ 	.short	(.L_554 - .L_553)
.L_553:
        /*0004*/ 	.word	0x00000082


	//----- nvinfo : EIATTR_KPARAM_INFO
	.align		4
.L_554:
        /*0008*/ 	.byte	0x04, 0x17
        /*000a*/ 	.short	(.L_556 - .L_555)
.L_555:
        /*000c*/ 	.word	0x00000000
        /*0010*/ 	.short	0x0000
        /*0012*/ 	.short	0x0070
        /*0014*/ 	.byte	0x00, 0xf0, 0x01, 0x2a


	//----- nvinfo : EIATTR_SPARSE_MMA_MASK
	.align		4
.L_556:
        /*0018*/ 	.byte	0x03, 0x50
        /*001a*/ 	.short	0x0000


	//----- nvinfo : EIATTR_MAXREG_COUNT
	.align		4
        /*001c*/ 	.byte	0x03, 0x1b
        /*001e*/ 	.short	0x00a8


	//----- nvinfo : EIATTR_NUM_BARRIERS
	.align		4
        /*0020*/ 	.byte	0x02, 0x4c
        /*0022*/ 	.byte	0x10
	.zero		1


	//----- nvinfo : EIATTR_EXTERNS
	.align		4
        /*0024*/ 	.byte	0x04, 0x0f
        /*0026*/ 	.short	(.L_558 - .L_557)


	//   ....[0]....
	.align		4
.L_557:
        /*0028*/ 	.word	index@(__assertfail)


	//----- nvinfo : EIATTR_ANNOTATIONS
	.align		4
.L_558:
        /*002c*/ 	.byte	0x04, 0x55
        /*002e*/ 	.short	(.L_560 - .L_559)


	//   ....[0]....
.L_559:
        /* <DEDUP_REMOVED lines=38> */


	//----- nvinfo : EIATTR_MERCURY_ISA_VERSION
	.align		4
.L_560:
        /*0278*/ 	.byte	0x03, 0x5f
        /*027a*/ 	.short	0x0101


	//----- nvinfo : EIATTR_UNUSED_LOAD_BYTE_OFFSET
	.align		4
        /*027c*/ 	.byte	0x04, 0x44
        /*027e*/ 	.short	(.L_562 - .L_561)


	//   ....[0]....
.L_561:
        /*0280*/ 	.word	0x00000a50
        /*0284*/ 	.word	0x0000fff0


	//   ....[1]....
        /*0288*/ 	.word	0x0001a660
        /*028c*/ 	.word	0x0000fff0


	//----- nvinfo : EIATTR_INT_WARP_WIDE_INSTR_OFFSETS
	.align		4
.L_562:
        /*0290*/ 	.byte	0x04, 0x31
        /*0292*/ 	.short	(.L_564 - .L_563)


	//   ....[0]....
.L_563:
        /*0294*/ 	.word	0x00000130


	//   ....[1]....
        /*0298*/ 	.word	0x00000170


	//   ....[2]....
        /*029c*/ 	.word	0x000001e0


	//   ....[3]....
        /*02a0*/ 	.word	0x0001ed90


	//   ....[4]....
        /*02a4*/ 	.word	0x0001ee20


	//   ....[5]....
        /*02a8*/ 	.word	0x00021d30


	//   ....[6]....
        /*02ac*/ 	.word	0x00021dc0


	//----- nvinfo : EIATTR_COOP_GROUP_MASK_REGIDS
	.align		4
.L_564:
        /*02b0*/ 	.byte	0x04, 0x29
        /*02b2*/ 	.short	(.L_566 - .L_565)


	//   ....[0]....
.L_565:
        /*02b4*/ 	.word	0xffffffff


	//   ....[1]....
        /*02b8*/ 	.word	0xffffffff


	//   ....[2]....
        /*02bc*/ 	.word	0xffffffff


	//   ....[3]....
        /*02c0*/ 	.word	0xffffffff


	//   ....[4]....
        /*02c4*/ 	.word	0xffffffff


	//   ....[5]....
        /*02c8*/ 	.word	0xffffffff


	//   ....[6]....
        /*02cc*/ 	.word	0xffffffff


	//   ....[7]....
        /*02d0*/ 	.word	0xffffffff


	//   ....[8]....
        /*02d4*/ 	.word	0xffffffff


	//   ....[9]....
        /*02d8*/ 	.word	0xffffffff


	//   ....[10]....
        /*02dc*/ 	.word	0xffffffff


	//   ....[11]....
        /*02e0*/ 	.word	0xffffffff


	//   ....[12]....
        /*02e4*/ 	.word	0xffffffff


	//   ....[13]....
        /*02e8*/ 	.word	0xffffffff


	//   ....[14]....
        /*02ec*/ 	.word	0xffffffff


	//   ....[15]....
        /*02f0*/ 	.word	0xffffffff


	//   ....[16]....
        /*02f4*/ 	.word	0xffffffff


	//   ....[17]....
        /*02f8*/ 	.word	0xffffffff


	//   ....[18]....
        /*02fc*/ 	.word	0xffffffff


	//   ....[19]....
        /*0300*/ 	.word	0xffffffff


	//   ....[20]....
        /*0304*/ 	.word	0xffffffff


	//   ....[21]....
        /*0308*/ 	.word	0xffffffff


	//   ....[22]....
        /*030c*/ 	.word	0xffffffff


	//   ....[23]....
        /*0310*/ 	.word	0xffffffff


	//   ....[24]....
        /*0314*/ 	.word	0xffffffff


	//   ....[25]....
        /*0318*/ 	.word	0xffffffff


	//   ....[26]....
        /*031c*/ 	.word	0xffffffff


	//   ....[27]....
        /*0320*/ 	.word	0xffffffff


	//   ....[28]....
        /*0324*/ 	.word	0xffffffff


	//   ....[29]....
        /*0328*/ 	.word	0xffffffff


	//   ....[30]....
        /*032c*/ 	.word	0xffffffff


	//   ....[31]....
        /*0330*/ 	.word	0xffffffff


	//   ....[32]....
        /*0334*/ 	.word	0xffffffff


	//   ....[33]....
        /*0338*/ 	.word	0xffffffff


	//   ....[34]....
        /*033c*/ 	.word	0xffffffff


	//   ....[35]....
        /*0340*/ 	.word	0xffffffff


	//   ....[36]....
        /*0344*/ 	.word	0xffffffff


	//   ....[37]....
        /*0348*/ 	.word	0xffffffff


	//   ....[38]....
        /*034c*/ 	.word	0xffffffff


	//   ....[39]....
        /*0350*/ 	.word	0xffffffff


	//   ....[40]....
        /*0354*/ 	.word	0xffffffff


	//   ....[41]....
        /*0358*/ 	.word	0xffffffff


	//   ....[42]....
        /*035c*/ 	.word	0xffffffff


	//   ....[43]....
        /*0360*/ 	.word	0xffffffff


	//   ....[44]....
        /*0364*/ 	.word	0xffffffff


	//   ....[45]....
        /*0368*/ 	.word	0xffffffff


	//   ....[46]....
        /*036c*/ 	.word	0xffffffff


	//   ....[47]....
        /*0370*/ 	.word	0xffffffff


	//   ....[48]....
        /*0374*/ 	.word	0xffffffff


	//   ....[49]....
        /*0378*/ 	.word	0xffffffff


	//   ....[50]....
        /*037c*/ 	.word	0xffffffff


	//   ....[51]....
        /*0380*/ 	.word	0xffffffff


	//   ....[52]....
        /*0384*/ 	.word	0xffffffff


	//   ....[53]....
        /*0388*/ 	.word	0xffffffff


	//   ....[54]....
        /*038c*/ 	.word	0xffffffff


	//   ....[55]....
        /*0390*/ 	.word	0xffffffff


	//   ....[56]....
        /*0394*/ 	.word	0xffffffff


	//   ....[57]....
        /*0398*/ 	.word	0xffffffff


	//   ....[58]....
        /*039c*/ 	.word	0xffffffff


	//   ....[59]....
        /*03a0*/ 	.word	0xffffffff


	//   ....[60]....
        /*03a4*/ 	.word	0xffffffff


	//   ....[61]....
        /*03a8*/ 	.word	0xffffffff


	//   ....[62]....
        /*03ac*/ 	.word	0xffffffff


	//   ....[63]....
        /*03b0*/ 	.word	0xffffffff


	//   ....[64]....
        /*03b4*/ 	.word	0xffffffff


	//   ....[65]....
        /*03b8*/ 	.word	0xffffffff


	//   ....[66]....
        /*03bc*/ 	.word	0xffffffff


	//   ....[67]....
        /*03c0*/ 	.word	0xffffffff


	//   ....[68]....
        /*03c4*/ 	.word	0xffffffff


	//   ....[69]....
        /*03c8*/ 	.word	0xffffffff


	//   ....[70]....
        /*03cc*/ 	.word	0xffffffff


	//   ....[71]....
        /*03d0*/ 	.word	0xffffffff


	//   ....[72]....
        /*03d4*/ 	.word	0xffffffff


	//   ....[73]....
        /*03d8*/ 	.word	0xffffffff


	//   ....[74]....
        /*03dc*/ 	.word	0xffffffff


	//   ....[75]....
        /*03e0*/ 	.word	0xffffffff


	//   ....[76]....
        /*03e4*/ 	.word	0xffffffff


	//   ....[77]....
        /*03e8*/ 	.word	0xffffffff


	//   ....[78]....
        /*03ec*/ 	.word	0xffffffff


	//   ....[79]....
        /*03f0*/ 	.word	0xffffffff


	//   ....[80]....
        /*03f4*/ 	.word	0xffffffff


	//   ....[81]....
        /*03f8*/ 	.word	0xffffffff


	//   ....[82]....
        /*03fc*/ 	.word	0xffffffff


	//   ....[83]....
        /*0400*/ 	.word	0xffffffff


	//   ....[84]....
        /*0404*/ 	.word	0xffffffff


	//   ....[85]....
        /*0408*/ 	.word	0xffffffff


	//   ....[86]....
        /*040c*/ 	.word	0xffffffff


	//   ....[87]....
        /*0410*/ 	.word	0xffffffff


	//   ....[88]....
        /*0414*/ 	.word	0xffffffff


	//   ....[89]....
        /*0418*/ 	.word	0xffffffff


	//   ....[90]....
        /*041c*/ 	.word	0xffffffff


	//   ....[91]....
        /*0420*/ 	.word	0xffffffff


	//   ....[92]....
        /*0424*/ 	.word	0xffffffff


	//   ....[93]....
        /*0428*/ 	.word	0xffffffff


	//   ....[94]....
        /*042c*/ 	.word	0xffffffff


	//   ....[95]....
        /*0430*/ 	.word	0xffffffff


	//   ....[96]....
        /*0434*/ 	.word	0xffffffff


	//   ....[97]....
        /*0438*/ 	.word	0xffffffff


	//   ....[98]....
        /*043c*/ 	.word	0xffffffff


	//   ....[99]....
        /*0440*/ 	.word	0xffffffff


	//   ....[100]....
        /*0444*/ 	.word	0xffffffff


	//   ....[101]....
        /*0448*/ 	.word	0xffffffff


	//   ....[102]....
        /*044c*/ 	.word	0xffffffff


	//   ....[103]....
        /*0450*/ 	.word	0xffffffff


	//   ....[104]....
        /*0454*/ 	.word	0xffffffff


	//   ....[105]....
        /*0458*/ 	.word	0xffffffff


	//   ....[106]....
        /*045c*/ 	.word	0xffffffff


	//   ....[107]....
        /*0460*/ 	.word	0xffffffff


	//   ....[108]....
        /*0464*/ 	.word	0xffffffff


	//   ....[109]....
        /*0468*/ 	.word	0xffffffff


	//   ....[110]....
        /*046c*/ 	.word	0xffffffff


	//   ....[111]....
        /*0470*/ 	.word	0xffffffff


	//   ....[112]....
        /*0474*/ 	.word	0xffffffff


	//   ....[113]....
        /*0478*/ 	.word	0xffffffff


	//   ....[114]....
        /*047c*/ 	.word	0xffffffff


	//   ....[115]....
        /*0480*/ 	.word	0xffffffff


	//   ....[116]....
        /*0484*/ 	.word	0xffffffff


	//   ....[117]....
        /*0488*/ 	.word	0xffffffff


	//   ....[118]....
        /*048c*/ 	.word	0xffffffff


	//   ....[119]....
        /*0490*/ 	.word	0xffffffff


	//   ....[120]....
        /*0494*/ 	.word	0xffffffff


	//   ....[121]....
        /*0498*/ 	.word	0xffffffff


	//   ....[122]....
        /*049c*/ 	.word	0xffffffff


	//   ....[123]....
        /*04a0*/ 	.word	0xffffffff


	//   ....[124]....
        /*04a4*/ 	.word	0xffffffff


	//   ....[125]....
        /*04a8*/ 	.word	0xffffffff


	//   ....[126]....
        /*04ac*/ 	.word	0xffffffff


	//   ....[127]....
        /*04b0*/ 	.word	0xffffffff


	//   ....[128]....
        /*04b4*/ 	.word	0xffffffff


	//   ....[129]....
        /*04b8*/ 	.word	0xffffffff


	//   ....[130]....
        /*04bc*/ 	.word	0xffffffff


	//   ....[131]....
        /*04c0*/ 	.word	0xffffffff


	//   ....[132]....
        /*04c4*/ 	.word	0xffffffff


	//   ....[133]....
        /*04c8*/ 	.word	0xffffffff


	//   ....[134]....
        /*04cc*/ 	.word	0xffffffff


	//   ....[135]....
        /*04d0*/ 	.word	0xffffffff


	//   ....[136]....
        /*04d4*/ 	.word	0xffffffff


	//   ....[137]....
        /*04d8*/ 	.word	0xffffffff


	//   ....[138]....
        /*04dc*/ 	.word	0xffffffff


	//   ....[139]....
        /*04e0*/ 	.word	0xffffffff


	//   ....[140]....
        /*04e4*/ 	.word	0xffffffff


	//   ....[141]....
        /*04e8*/ 	.word	0xffffffff


	//   ....[142]....
        /*04ec*/ 	.word	0xffffffff


	//   ....[143]....
        /*04f0*/ 	.word	0xffffffff


	//   ....[144]....
        /*04f4*/ 	.word	0xffffffff


	//   ....[145]....
        /*04f8*/ 	.word	0xffffffff


	//   ....[146]....
        /*04fc*/ 	.word	0xffffffff


	//   ....[147]....
        /*0500*/ 	.word	0xffffffff


	//   ....[148]....
        /*0504*/ 	.word	0xffffffff


	//   ....[149]....
        /*0508*/ 	.word	0xffffffff


	//   ....[150]....
        /*050c*/ 	.word	0xffffffff


	//   ....[151]....
        /*0510*/ 	.word	0xffffffff


	//   ....[152]....
        /*0514*/ 	.word	0xffffffff


	//   ....[153]....
        /*0518*/ 	.word	0xffffffff


	//   ....[154]....
        /*051c*/ 	.word	0xffffffff


	//   ....[155]....
        /*0520*/ 	.word	0xffffffff


	//   ....[156]....
        /*0524*/ 	.word	0xffffffff


	//   ....[157]....
        /*0528*/ 	.word	0xffffffff


	//   ....[158]....
        /*052c*/ 	.word	0xffffffff


	//   ....[159]....
        /*0530*/ 	.word	0xffffffff


	//   ....[160]....
        /*0534*/ 	.word	0xffffffff


	//   ....[161]....
        /*0538*/ 	.word	0xffffffff


	//   ....[162]....
        /*053c*/ 	.word	0xffffffff


	//   ....[163]....
        /*0540*/ 	.word	0xffffffff


	//   ....[164]....
        /*0544*/ 	.word	0xffffffff


	//   ....[165]....
        /*0548*/ 	.word	0xffffffff


	//   ....[166]....
        /*054c*/ 	.word	0xffffffff


	//   ....[167]....
        /*0550*/ 	.word	0xffffffff


	//   ....[168]....
        /*0554*/ 	.word	0xffffffff


	//   ....[169]....
        /*0558*/ 	.word	0xffffffff


	//   ....[170]....
        /*055c*/ 	.word	0xffffffff


	//   ....[171]....
        /*0560*/ 	.word	0xffffffff


	//   ....[172]....
        /*0564*/ 	.word	0xffffffff


	//   ....[173]....
        /*0568*/ 	.word	0xffffffff


	//   ....[174]....
        /*056c*/ 	.word	0xffffffff


	//   ....[175]....
        /*0570*/ 	.word	0xffffffff


	//   ....[176]....
        /*0574*/ 	.word	0xffffffff


	//   ....[177]....
        /*0578*/ 	.word	0xffffffff


	//   ....[178]....
        /*057c*/ 	.word	0xffffffff


	//   ....[179]....
        /*0580*/ 	.word	0x0500000f


	//   ....[180]....
        /*0584*/ 	.word	0x0500000f


	//   ....[181]....
        /*0588*/ 	.word	0x0500000f


	//   ....[182]....
        /*058c*/ 	.word	0x0500000f


	//   ....[183]....
        /*0590*/ 	.word	0x0500000f


	//   ....[184]....
        /*0594*/ 	.word	0x0500000f


	//   ....[185]....
        /*0598*/ 	.word	0x0500000f


	//   ....[186]....
        /*059c*/ 	.word	0x0500000f


	//   ....[187]....
        /*05a0*/ 	.word	0x0500000f


	//   ....[188]....
        /*05a4*/ 	.word	0x0500000f


	//   ....[189]....
        /*05a8*/ 	.word	0x0500000f


	//   ....[190]....
        /*05ac*/ 	.word	0x0500000f


	//   ....[191]....
        /*05b0*/ 	.word	0x0500000f


	//   ....[192]....
        /*05b4*/ 	.word	0x0500000f


	//   ....[193]....
        /*05b8*/ 	.word	0x0500000f


	//   ....[194]....
        /*05bc*/ 	.word	0x0500000f


	//   ....[195]....
        /*05c0*/ 	.word	0x0500000f


	//   ....[196]....
        /*05c4*/ 	.word	0x0500000f


	//   ....[197]....
        /*05c8*/ 	.word	0x0500000f


	//   ....[198]....
        /*05cc*/ 	.word	0x0500000f


	//   ....[199]....
        /*05d0*/ 	.word	0x0500000f


	//   ....[200]....
        /*05d4*/ 	.word	0x0500000f


	//   ....[201]....
        /*05d8*/ 	.word	0x0500000f


	//   ....[202]....
        /*05dc*/ 	.word	0x0500000f


	//   ....[203]....
        /*05e0*/ 	.word	0x0500000f


	//   ....[204]....
        /*05e4*/ 	.word	0x0500000f


	//   ....[205]....
        /*05e8*/ 	.word	0x0500000f


	//   ....[206]....
        /*05ec*/ 	.word	0x0500000f


	//   ....[207]....
        /*05f0*/ 	.word	0x0500000f


	//   ....[208]....
        /*05f4*/ 	.word	0x0500000f


	//   ....[209]....
        /*05f8*/ 	.word	0x0500000f


	//   ....[210]....
        /*05fc*/ 	.word	0x0500000f


	//   ....[211]....
        /*0600*/ 	.word	0x0500000f


	//   ....[212]....
        /*0604*/ 	.word	0x0500000f


	//   ....[213]....
        /*0608*/ 	.word	0x0500000f


	//   ....[214]....
        /*060c*/ 	.word	0x0500000f


	//   ....[215]....
        /*0610*/ 	.word	0x0500000f


	//   ....[216]....
        /*0614*/ 	.word	0x0500000f


	//   ....[217]....
        /*0618*/ 	.word	0x0500000f


	//   ....[218]....
        /*061c*/ 	.word	0x0500000f


	//   ....[219]....
        /*0620*/ 	.word	0x0500000f


	//   ....[220]....
        /*0624*/ 	.word	0x0500000f


	//   ....[221]....
        /*0628*/ 	.word	0x0500000f


	//   ....[222]....
        /*062c*/ 	.word	0x0500000f


	//   ....[223]....
        /*0630*/ 	.word	0x0500000f


	//   ....[224]....
        /*0634*/ 	.word	0x0500000f


	//   ....[225]....
        /*0638*/ 	.word	0x0500000f


	//   ....[226]....
        /*063c*/ 	.word	0x0500000f


	//   ....[227]....
        /*0640*/ 	.word	0x0500000f


	//   ....[228]....
        /*0644*/ 	.word	0x0500000f


	//   ....[229]....
        /*0648*/ 	.word	0x0500000f


	//   ....[230]....
        /*064c*/ 	.word	0x0500000f


	//   ....[231]....
        /*0650*/ 	.word	0x0500000f


	//   ....[232]....
        /*0654*/ 	.word	0x0500000f


	//   ....[233]....
        /*0658*/ 	.word	0x0500000f


	//   ....[234]....
        /*065c*/ 	.word	0x0500000f


	//   ....[235]....
        /*0660*/ 	.word	0x0500000f


	//   ....[236]....
        /*0664*/ 	.word	0x0500000f


	//   ....[237]....
        /*0668*/ 	.word	0x0500000f


	//   ....[238]....
        /*066c*/ 	.word	0x0500000f


	//   ....[239]....
        /*0670*/ 	.word	0x0500000f


	//   ....[240]....
        /*0674*/ 	.word	0x0500000f


	//   ....[241]....
        /*0678*/ 	.word	0x0500000f


	//   ....[242]....
        /*067c*/ 	.word	0x0500000f


	//   ....[243]....
        /*0680*/ 	.word	0x0500000f


	//   ....[244]....
        /*0684*/ 	.word	0x0500000f


	//   ....[245]....
        /*0688*/ 	.word	0x0500000f


	//   ....[246]....
        /*068c*/ 	.word	0x0500000f


	//   ....[247]....
        /*0690*/ 	.word	0x0500000f


	//   ....[248]....
        /*0694*/ 	.word	0x0500000f


	//   ....[249]....
        /*0698*/ 	.word	0x0500000f


	//   ....[250]....
        /*069c*/ 	.word	0x0500000f


	//   ....[251]....
        /*06a0*/ 	.word	0x0500000f


	//   ....[252]....
        /*06a4*/ 	.word	0x0500000f


	//   ....[253]....
        /*06a8*/ 	.word	0x0500000f


	//   ....[254]....
        /*06ac*/ 	.word	0x0500000f


	//   ....[255]....
        /*06b0*/ 	.word	0x0500000f


	//   ....[0]....
        /*06b4*/ 	.word	0x0500000f


	//   ....[1]....
        /*06b8*/ 	.word	0x0500000f


	//   ....[2]....
        /*06bc*/ 	.word	0x0500000f


	//   ....[3]....
        /*06c0*/ 	.word	0x0500000f


	//   ....[4]....
        /*06c4*/ 	.word	0x0500000f


	//   ....[5]....
        /*06c8*/ 	.word	0x0500000f


	//   ....[6]....
        /*06cc*/ 	.word	0x0500000f


	//   ....[7]....
        /*06d0*/ 	.word	0x0500000f


	//   ....[8]....
        /*06d4*/ 	.word	0x0500000f


	//   ....[9]....
        /*06d8*/ 	.word	0x0500000f


	//   ....[10]....
        /*06dc*/ 	.word	0x0500000f


	//   ....[11]....
        /*06e0*/ 	.word	0x0500000f


	//   ....[12]....
        /*06e4*/ 	.word	0x0500000f


	//   ....[13]....
        /*06e8*/ 	.word	0x0500000f


	//   ....[14]....
        /*06ec*/ 	.word	0x0500000f


	//   ....[15]....
        /*06f0*/ 	.word	0x0500000f


	//   ....[16]....
        /*06f4*/ 	.word	0x0500000f


	//   ....[17]....
        /*06f8*/ 	.word	0x0500000f


	//   ....[18]....
        /*06fc*/ 	.word	0x0500000f


	//   ....[19]....
        /*0700*/ 	.word	0x0500000f


	//   ....[20]....
        /*0704*/ 	.word	0x0500000f


	//   ....[21]....
        /*0708*/ 	.word	0x0500000f


	//   ....[22]....
        /*070c*/ 	.word	0x0500000f


	//   ....[23]....
        /*0710*/ 	.word	0x0500000f


	//   ....[24]....
        /*0714*/ 	.word	0x0500000f


	//   ....[25]....
        /*0718*/ 	.word	0x0500000f


	//   ....[26]....
        /*071c*/ 	.word	0x0500000f


	//   ....[27]....
        /*0720*/ 	.word	0x0500000f


	//   ....[28]....
        /*0724*/ 	.word	0x0500000f


	//   ....[29]....
        /*0728*/ 	.word	0x0500000f


	//   ....[30]....
        /*072c*/ 	.word	0x0500000f


	//   ....[31]....
        /*0730*/ 	.word	0x0500000f


	//   ....[32]....
        /*0734*/ 	.word	0x0500000f


	//   ....[33]....
        /*0738*/ 	.word	0x0500000f


	//   ....[34]....
        /*073c*/ 	.word	0x0500000f


	//----- nvinfo : EIATTR_COOP_GROUP_INSTR_OFFSETS
	.align		4
.L_566:
        /*0740*/ 	.byte	0x04, 0x28
        /*0742*/ 	.short	(.L_568 - .L_567)


	//   ....[0]....
.L_567:
        /*0744*/ 	.word	0x00000060


	//   ....[1]....
        /*0748*/ 	.word	0x00000140


	//   ....[2]....
        /*074c*/ 	.word	0x00000190


	//   ....[3]....
        /*0750*/ 	.word	0x000003c0


	//   ....[4]....
        /*0754*/ 	.word	0x00000520


	//   ....[5]....
        /*0758*/ 	.word	0x00000640


	//   ....[6]....
        /*075c*/ 	.word	0x000007a0


	//   ....[7]....
        /*0760*/ 	.word	0x00003740


	//   ....[8]....
        /*0764*/ 	.word	0x00003750


	//   ....[9]....
        /*0768*/ 	.word	0x00004d50


	//   ....[10]....
        /*076c*/ 	.word	0x00004d60


	//   ....[11]....
        /*0770*/ 	.word	0x00006d10


	//   ....[12]....
        /*0774*/ 	.word	0x00006d20


	//   ....[13]....
        /*0778*/ 	.word	0x00008460


	//   ....[14]....
        /*077c*/ 	.word	0x00008470


	//   ....[15]....
        /*0780*/ 	.word	0x00009cd0


	//   ....[16]....
        /*0784*/ 	.word	0x00009ce0


	//   ....[17]....
        /*0788*/ 	.word	0x00009f70


	//   ....[18]....
        /*078c*/ 	.word	0x00009f80


	//   ....[19]....
        /*0790*/ 	.word	0x0000a4c0


	//   ....[20]....
        /*0794*/ 	.word	0x0000a4f0


	//   ....[21]....
        /*0798*/ 	.word	0x0000a670


	//   ....[22]....
        /*079c*/ 	.word	0x0000a690


	//   ....[23]....
        /*07a0*/ 	.word	0x0000acd0


	//   ....[24]....
        /*07a4*/ 	.word	0x0000b3d0


	//   ....[25]....
        /*07a8*/ 	.word	0x0000b3e0


	//   ....[26]....
        /*07ac*/ 	.word	0x0000b3f0


	//   ....[27]....
        /*07b0*/ 	.word	0x0000b400


	//   ....[28]....
        /*07b4*/ 	.word	0x0000bbd0


	//   ....[29]....
        /*07b8*/ 	.word	0x0000bbe0


	//   ....[30]....
        /*07bc*/ 	.word	0x0000bbf0


	//   ....[31]....
        /*07c0*/ 	.word	0x0000bc00


	//   ....[32]....
        /*07c4*/ 	.word	0x0000e960


	//   ....[33]....
        /*07c8*/ 	.word	0x0000e970


	//   ....[34]....
        /*07cc*/ 	.word	0x0000e980


	//   ....[35]....
        /*07d0*/ 	.word	0x0000e990


	//   ....[36]....
        /*07d4*/ 	.word	0x0000efc0


	//   ....[37]....
        /*07d8*/ 	.word	0x0000efd0


	//   ....[38]....
        /*07dc*/ 	.word	0x0000efe0


	//   ....[39]....
        /*07e0*/ 	.word	0x0000eff0


	//   ....[40]....
        /*07e4*/ 	.word	0x00012a50


	//   ....[41]....
        /*07e8*/ 	.word	0x00012a90


	//   ....[42]....
        /*07ec*/ 	.word	0x000130e0


	//   ....[43]....
        /*07f0*/ 	.word	0x00013220


	//   ....[44]....
        /*07f4*/ 	.word	0x00013980


	//   ....[45]....
        /*07f8*/ 	.word	0x00013a20


	//   ....[46]....
        /*07fc*/ 	.word	0x00015760


	//   ....[47]....
        /*0800*/ 	.word	0x000157f0


	//   ....[48]....
        /*0804*/ 	.word	0x00015f60


	//   ....[49]....
        /*0808*/ 	.word	0x00016030


	//   ....[50]....
        /*080c*/ 	.word	0x00016710


	//   ....[51]....
        /*0810*/ 	.word	0x00016760


	//   ....[52]....
        /*0814*/ 	.word	0x00018b50


	//   ....[53]....
        /*0818*/ 	.word	0x00018b70


	//   ....[54]....
        /*081c*/ 	.word	0x00018bb0


	//   ....[55]....
        /*0820*/ 	.word	0x00018bc0


	//   ....[56]....
        /*0824*/ 	.word	0x00019f30


	//   ....[57]....
        /*0828*/ 	.word	0x00019fa0


	//   ....[58]....
        /*082c*/ 	.word	0x00019fd0


	//   ....[59]....
        /*0830*/ 	.word	0x00019fe0


	//   ....[60]....
        /*0834*/ 	.word	0x0001b0a0


	//   ....[61]....
        /*0838*/ 	.word	0x0001b0e0


	//   ....[62]....
        /*083c*/ 	.word	0x0001b120


	//   ....[63]....
        /*0840*/ 	.word	0x0001b150


	//   ....[64]....
        /*0844*/ 	.word	0x0001b6d0


	//   ....[65]....
        /*0848*/ 	.word	0x0001b700


	//   ....[66]....
        /*084c*/ 	.word	0x0001b7c0


	//   ....[67]....
        /*0850*/ 	.word	0x0001b7e0


	//   ....[68]....
        /*0854*/ 	.word	0x0001b8a0


	//   ....[69]....
        /*0858*/ 	.word	0x0001b8c0


	//   ....[70]....
        /*085c*/ 	.word	0x0001b990


	//   ....[71]....
        /*0860*/ 	.word	0x0001b9b0


	//   ....[72]....
        /*0864*/ 	.word	0x0001c1d0


	//   ....[73]....
        /*0868*/ 	.word	0x0001c1e0


	//   ....[74]....
        /*086c*/ 	.word	0x0001c2a0


	//   ....[75]....
        /*0870*/ 	.word	0x0001c2c0


	//   ....[76]....
        /*0874*/ 	.word	0x0001c380


	//   ....[77]....
        /*0878*/ 	.word	0x0001c3a0


	//   ....[78]....
        /*087c*/ 	.word	0x0001c470


	//   ....[79]....
        /*0880*/ 	.word	0x0001c490


	//   ....[80]....
        /*0884*/ 	.word	0x0001c5e0


	//   ....[81]....
        /*0888*/ 	.word	0x0001c790


	//   ....[82]....
        /*088c*/ 	.word	0x0001c7c0


	//   ....[83]....
        /*0890*/ 	.word	0x0001c7f0


	//   ....[84]....
        /*0894*/ 	.word	0x0001c820


	//   ....[85]....
        /*0898*/ 	.word	0x0001c850


	//   ....[86]....
        /*089c*/ 	.word	0x0001c880


	//   ....[87]....
        /*08a0*/ 	.word	0x0001c9f0


	//   ....[88]....
        /*08a4*/ 	.word	0x0001ca20


	//   ....[89]....
        /*08a8*/ 	.word	0x0001ca50


	//   ....[90]....
        /*08ac*/ 	.word	0x0001ca80


	//   ....[91]....
        /*08b0*/ 	.word	0x0001cab0


	//   ....[92]....
        /*08b4*/ 	.word	0x0001cae0


	//   ....[93]....
        /*08b8*/ 	.word	0x0001cb70


	//   ....[94]....
        /*08bc*/ 	.word	0x0001cbd0


	//   ....[95]....
        /*08c0*/ 	.word	0x0001cc60


	//   ....[96]....
        /*08c4*/ 	.word	0x0001da50


	//   ....[97]....
        /*08c8*/ 	.word	0x0001fa50


	//   ....[98]....
        /*08cc*/ 	.word	0x0001fa70


	//   ....[99]....
        /*08d0*/ 	.word	0x0001fb20


	//   ....[100]....
        /*08d4*/ 	.word	0x0001fb40


	//   ....[101]....
        /*08d8*/ 	.word	0x0001fbe0


	//   ....[102]....
        /*08dc*/ 	.word	0x0001fc00


	//   ....[103]....
        /*08e0*/ 	.word	0x0001fca0


	//   ....[104]....
        /*08e4*/ 	.word	0x0001fcc0


	//   ....[105]....
        /*08e8*/ 	.word	0x0001fd60


	//   ....[106]....
        /*08ec*/ 	.word	0x0001fd80


	//   ....[107]....
        /*08f0*/ 	.word	0x0001fd90


	//   ....[108]....
        /*08f4*/ 	.word	0x0001fe20


	//   ....[109]....
        /*08f8*/ 	.word	0x000205d0


	//   ....[110]....
        /*08fc*/ 	.word	0x00020600


	//   ....[111]....
        /*0900*/ 	.word	0x00020620


	//   ....[112]....
        /*0904*/ 	.word	0x000206b0


	//   ....[113]....
        /*0908*/ 	.word	0x000206c0


	//   ....[114]....
        /*090c*/ 	.word	0x00020760


	//   ....[115]....
        /*0910*/ 	.word	0x00020770


	//   ....[116]....
        /*0914*/ 	.word	0x00020810


	//   ....[117]....
        /*0918*/ 	.word	0x00020820


	//   ....[118]....
        /*091c*/ 	.word	0x000208c0


	//   ....[119]....
        /*0920*/ 	.word	0x000208d0


	//   ....[120]....
        /*0924*/ 	.word	0x00020970


	//   ....[121]....
        /*0928*/ 	.word	0x00020980


	//   ....[122]....
        /*092c*/ 	.word	0x00020a20


	//   ....[123]....
        /*0930*/ 	.word	0x00020a30


	//   ....[124]....
        /*0934*/ 	.word	0x00020a40


	//   ....[125]....
        /*0938*/ 	.word	0x00021210


	//   ....[126]....
        /*093c*/ 	.word	0x00021220


	//   ....[127]....
        /*0940*/ 	.word	0x00021230


	//   ....[128]....
        /*0944*/ 	.word	0x000212c0


	//   ....[129]....
        /*0948*/ 	.word	0x000212d0


	//   ....[130]....
        /*094c*/ 	.word	0x00021330


	//   ....[131]....
        /*0950*/ 	.word	0x00021360


	//   ....[132]....
        /*0954*/ 	.word	0x000213a0


	//   ....[133]....
        /*0958*/ 	.word	0x000213d0


	//   ....[134]....
        /*095c*/ 	.word	0x00021410


	//   ....[135]....
        /*0960*/ 	.word	0x00021440


	//   ....[136]....
        /*0964*/ 	.word	0x00021480


	//   ....[137]....
        /*0968*/ 	.word	0x00021700


	//   ....[138]....
        /*096c*/ 	.word	0x00021720


	//   ....[139]....
        /*0970*/ 	.word	0x000217b0


	//   ....[140]....
        /*0974*/ 	.word	0x000217c0


	//   ....[141]....
        /*0978*/ 	.word	0x00021830


	//   ....[142]....
        /*097c*/ 	.word	0x00021840


	//   ....[143]....
        /*0980*/ 	.word	0x000218b0


	//   ....[144]....
        /*0984*/ 	.word	0x000218c0


	//   ....[145]....
        /*0988*/ 	.word	0x00021930


	//   ....[146]....
        /*098c*/ 	.word	0x00021940


	//   ....[147]....
        /*0990*/ 	.word	0x00021950


	//   ....[148]....
        /*0994*/ 	.word	0x000219c0


	//   ....[149]....
        /*0998*/ 	.word	0x00021f50


	//   ....[150]....
        /*099c*/ 	.word	0x00021f80


	//   ....[151]....
        /*09a0*/ 	.word	0x00021fa0


	//   ....[152]....
        /*09a4*/ 	.word	0x00021fb0


	//   ....[153]....
        /*09a8*/ 	.word	0x00021ff0


	//   ....[154]....
        /*09ac*/ 	.word	0x00022010


	//   ....[155]....
        /*09b0*/ 	.word	0x00022080


	//   ....[156]....
        /*09b4*/ 	.word	0x000220a0


	//   ....[157]....
        /*09b8*/ 	.word	0x00022100


	//   ....[158]....
        /*09bc*/ 	.word	0x00022120


	//   ....[159]....
        /*09c0*/ 	.word	0x00022170


	//   ....[160]....
        /*09c4*/ 	.word	0x00022190


	//   ....[161]....
        /*09c8*/ 	.word	0x00022570


	//   ....[162]....
        /*09cc*/ 	.word	0x000225a0


	//   ....[163]....
        /*09d0*/ 	.word	0x000225e0


	//   ....[164]....
        /*09d4*/ 	.word	0x00022610


	//   ....[165]....
        /*09d8*/ 	.word	0x00022640


	//   ....[166]....
        /*09dc*/ 	.word	0x00022670


	//   ....[167]....
        /*09e0*/ 	.word	0x000226a0


	//   ....[168]....
        /*09e4*/ 	.word	0x000226d0


	//   ....[169]....
        /*09e8*/ 	.word	0x00022850


	//   ....[170]....
        /*09ec*/ 	.word	0x00022880


	//   ....[171]....
        /*09f0*/ 	.word	0x000228b0


	//   ....[172]....
        /*09f4*/ 	.word	0x000228e0


	//   ....[173]....
        /*09f8*/ 	.word	0x00022910


	//   ....[174]....
        /*09fc*/ 	.word	0x00022940


	//   ....[175]....
        /*0a00*/ 	.word	0x00022a00


	//   ....[176]....
        /*0a04*/ 	.word	0x00022a20


	//   ....[177]....
        /*0a08*/ 	.word	0x00022a90


	//   ....[178]....
        /*0a0c*/ 	.word	0x00023130


	//   ....[179]....
        /*0a10*/ 	.word	0x00023470


	//   ....[180]....
        /*0a14*/ 	.word	0x00023500


	//   ....[181]....
        /*0a18*/ 	.word	0x000235a0


	//   ....[182]....
        /*0a1c*/ 	.word	0x00023630


	//   ....[183]....
        /*0a20*/ 	.word	0x00023720


	//   ....[184]....
        /*0a24*/ 	.word	0x000237b0


	//   ....[185]....
        /*0a28*/ 	.word	0x00023850


	//   ....[186]....
        /*0a2c*/ 	.word	0x000238e0


	//   ....[187]....
        /*0a30*/ 	.word	0x000239d0


	//   ....[188]....
        /*0a34*/ 	.word	0x00023a60


	//   ....[189]....
        /*0a38*/ 	.word	0x00023b00


	//   ....[190]....
        /*0a3c*/ 	.word	0x00023b90


	//   ....[191]....
        /*0a40*/ 	.word	0x00023c80


	//   ....[192]....
        /*0a44*/ 	.word	0x00023d10


	//   ....[193]....
        /*0a48*/ 	.word	0x00023d60


	//   ....[194]....
        /*0a4c*/ 	.word	0x00023db0


	//   ....[195]....
        /*0a50*/ 	.word	0x00023e40


	//   ....[196]....
        /*0a54*/ 	.word	0x00023ed0


	//   ....[197]....
        /*0a58*/ 	.word	0x00023f20


	//   ....[198]....
        /*0a5c*/ 	.word	0x00023f70


	//   ....[199]....
        /*0a60*/ 	.word	0x00024060


	//   ....[200]....
        /*0a64*/ 	.word	0x000240f0


	//   ....[201]....
        /*0a68*/ 	.word	0x00024140


	//   ....[202]....
        /*0a6c*/ 	.word	0x00024190


	//   ....[203]....
        /*0a70*/ 	.word	0x00024220


	//   ....[204]....
        /*0a74*/ 	.word	0x000242b0


	//   ....[205]....
        /*0a78*/ 	.word	0x00024300


	//   ....[206]....
        /*0a7c*/ 	.word	0x00024350


	//   ....[207]....
        /*0a80*/ 	.word	0x00024650


	//   ....[208]....
        /*0a84*/ 	.word	0x00024930


	//   ....[209]....
        /*0a88*/ 	.word	0x00024a20


	//   ....[210]....
        /*0a8c*/ 	.word	0x00024ac0


	//   ....[211]....
        /*0a90*/ 	.word	0x00024b20


	//   ....[212]....
        /*0a94*/ 	.word	0x00024c30


	//   ....[213]....
        /*0a98*/ 	.word	0x00024ca0


	//   ....[214]....
        /*0a9c*/ 	.word	0x00024db0


	//   ....[215]....
        /*0aa0*/ 	.word	0x00024e20


	//   ....[216]....
        /*0aa4*/ 	.word	0x00024f30


	//   ....[217]....
        /*0aa8*/ 	.word	0x00024fa0


	//   ....[218]....
        /*0aac*/ 	.word	0x000250b0


	//   ....[219]....
        /*0ab0*/ 	.word	0x00025120


	//   ....[220]....
        /*0ab4*/ 	.word	0x00025200


	//   ....[221]....
        /*0ab8*/ 	.word	0x00025300


	//   ....[222]....
        /*0abc*/ 	.word	0x00025360


	//   ....[223]....
        /*0ac0*/ 	.word	0x000253c0


	//   ....[224]....
        /*0ac4*/ 	.word	0x000254c0


	//   ....[225]....
        /*0ac8*/ 	.word	0x00025520


	//   ....[226]....
        /*0acc*/ 	.word	0x00025630


	//   ....[227]....
        /*0ad0*/ 	.word	0x00025690


	//   ....[228]....
        /*0ad4*/ 	.word	0x000257a0


	//   ....[229]....
        /*0ad8*/ 	.word	0x00025800


	//   ....[230]....
        /*0adc*/ 	.word	0x00025910


	//   ....[231]....
        /*0ae0*/ 	.word	0x00025970


	//   ....[232]....
        /*0ae4*/ 	.word	0x00025a80


	//   ....[233]....
        /*0ae8*/ 	.word	0x00025ae0


	//   ....[234]....
        /*0aec*/ 	.word	0x00025bf0


	//   ....[235]....
        /*0af0*/ 	.word	0x00025c50


	//   ....[236]....
        /*0af4*/ 	.word	0x00025d40


	//   ....[237]....
        /*0af8*/ 	.word	0x00025e70


	//   ....[238]....
        /*0afc*/ 	.word	0x00025f20


	//   ....[239]....
        /*0b00*/ 	.word	0x00025f90


	//   ....[240]....
        /*0b04*/ 	.word	0x00026080


	//   ....[241]....
        /*0b08*/ 	.word	0x000260e0


	//   ....[242]....
        /*0b0c*/ 	.word	0x000261b0


	//   ....[243]....
        /*0b10*/ 	.word	0x00026210


	//   ....[244]....
        /*0b14*/ 	.word	0x000262e0


	//   ....[245]....
        /*0b18*/ 	.word	0x00026340


	//   ....[246]....
        /*0b1c*/ 	.word	0x00026410


	//   ....[247]....
        /*0b20*/ 	.word	0x00026470


	//   ....[248]....
        /*0b24*/ 	.word	0x00026540


	//   ....[249]....
        /*0b28*/ 	.word	0x00026630


	//   ....[250]....
        /*0b2c*/ 	.word	0x000266d0


	//   ....[251]....
        /*0b30*/ 	.word	0x00026730


	//   ....[252]....
        /*0b34*/ 	.word	0x00026820


	//   ....[253]....
        /*0b38*/ 	.word	0x00026880


	//   ....[254]....
        /*0b3c*/ 	.word	0x00026960


	//   ....[255]....
        /*0b40*/ 	.word	0x000269c0


	//   ....[0]....
        /*0b44*/ 	.word	0x00026aa0


	//   ....[1]....
        /*0b48*/ 	.word	0x00026b00


	//   ....[2]....
        /*0b4c*/ 	.word	0x00026be0


	//   ....[3]....
        /*0b50*/ 	.word	0x00026c40


	//   ....[4]....
        /*0b54*/ 	.word	0x00026d10


	//   ....[5]....
        /*0b58*/ 	.word	0x00026e40


	//   ....[6]....
        /*0b5c*/ 	.word	0x00026f10


	//   ....[7]....
        /*0b60*/ 	.word	0x00026fd0


	//   ....[8]....
        /*0b64*/ 	.word	0x000270a0


	//   ....[9]....
        /*0b68*/ 	.word	0x00027100


	//   ....[10]....
        /*0b6c*/ 	.word	0x000271d0


	//   ....[11]....
        /*0b70*/ 	.word	0x00027230


	//   ....[12]....
        /*0b74*/ 	.word	0x00027310


	//   ....[13]....
        /*0b78*/ 	.word	0x00027370


	//   ....[14]....
        /*0b7c*/ 	.word	0x00027440


	//   ....[15]....
        /*0b80*/ 	.word	0x000274a0


	//   ....[16]....
        /*0b84*/ 	.word	0x00027560


	//   ....[17]....
        /*0b88*/ 	.word	0x000275f0


	//   ....[18]....
        /*0b8c*/ 	.word	0x00027690


	//   ....[19]....
        /*0b90*/ 	.word	0x000277b0


	//   ....[20]....
        /*0b94*/ 	.word	0x00027820


	//   ....[21]....
        /*0b98*/ 	.word	0x00027890


	//   ....[22]....
        /*0b9c*/ 	.word	0x00027900


	//   ....[23]....
        /*0ba0*/ 	.word	0x00027970


	//   ....[24]....
        /*0ba4*/ 	.word	0x000279f0


	//   ....[25]....
        /*0ba8*/ 	.word	0x00027a80


	//   ....[26]....
        /*0bac*/ 	.word	0x00027b10


	//   ....[27]....
        /*0bb0*/ 	.word	0x00027b80


	//   ....[28]....
        /*0bb4*/ 	.word	0x00027bf0


	//   ....[29]....
        /*0bb8*/ 	.word	0x00027c60


	//   ....[30]....
        /*0bbc*/ 	.word	0x00027ce0


	//   ....[31]....
        /*0bc0*/ 	.word	0x00027d50


	//   ....[32]....
        /*0bc4*/ 	.word	0x00027df0


	//   ....[33]....
        /*0bc8*/ 	.word	0x00027e80


	//   ....[34]....
        /*0bcc*/ 	.word	0x00027fa0


	//----- nvinfo : EIATTR_REG_RECONFIG
	.align		4
.L_568:
        /*0bd0*/ 	.byte	0x01, 0x54
	.zero		2


	//----- nvinfo : EIATTR_SYSCALL_OFFSETS
	.align		4
        /*0bd4*/ 	.byte	0x04, 0x46
        /*0bd6*/ 	.short	(.L_570 - .L_569)


	//   ....[0]....
.L_569:
        /*0bd8*/ 	.word	0x00001b00


	//   ....[1]....
        /*0bdc*/ 	.word	0x00001c50


	//   ....[2]....
        /*0be0*/ 	.word	0x0000ae70


	//   ....[3]....
        /*0be4*/ 	.word	0x0000b190


	//   ....[4]....
        /*0be8*/ 	.word	0x0001ef80


	//   ....[5]....
        /*0bec*/ 	.word	0x0001f0d0


	//   ....[6]....
        /*0bf0*/ 	.word	0x0001f1c0


	//   ....[7]....
        /*0bf4*/ 	.word	0x000201d0


	//----- nvinfo : EIATTR_MBARRIER_INSTR_OFFSETS
	.align		4
.L_570:
        /*0bf8*/ 	.byte	0x04, 0x39
        /*0bfa*/ 	.short	(.L_572 - .L_571)


	//   ....[0]....
.L_571:
        /*0bfc*/ 	.word	0x00000270
        /*0c00*/ 	.word	0x000000ff
        /*0c04*/ 	.word	0x0002a800
        /*0c08*/ 	.short	0x0100
        /*0c0a*/ 	.byte	0x08
	.zero		1


	//   ....[1]....
        /*0c0c*/ 	.word	0x00000280
        /*0c10*/ 	.word	0x000000ff
        /*0c14*/ 	.word	0x0002a820
        /*0c18*/ 	.short	0x0100
        /*0c1a*/ 	.byte	0x08
	.zero		1


	//   ....[2]....
        /*0c1c*/ 	.word	0x00000370
        /*0c20*/ 	.word	0x000000ff
        /*0c24*/ 	.word	0x0002a830
        /*0c28*/ 	.short	0x0100
        /*0c2a*/ 	.byte	0x08
	.zero		1


	//   ....[3]....
        /*0c2c*/ 	.word	0x00000380
        /*0c30*/ 	.word	0x000000ff
        /*0c34*/ 	.word	0x0002a840
        /*0c38*/ 	.short	0x0100
        /*0c3a*/ 	.byte	0x08
	.zero		1


	//   ....[4]....
        /*0c3c*/ 	.word	0x00000390
        /*0c40*/ 	.word	0x000000ff
        /*0c44*/ 	.word	0x0002a838
        /*0c48*/ 	.short	0x0100
        /*0c4a*/ 	.byte	0x08
	.zero		1


	//   ....[5]....
        /*0c4c*/ 	.word	0x000003a0
        /*0c50*/ 	.word	0x000000ff
        /*0c54*/ 	.word	0x0002a848
        /*0c58*/ 	.short	0x0100
        /*0c5a*/ 	.byte	0x08
	.zero		1


	//   ....[6]....
        /*0c5c*/ 	.word	0x000004d0
        /*0c60*/ 	.word	0x000000ff
        /*0c64*/ 	.word	0x0002a850
        /*0c68*/ 	.short	0x0100
        /*0c6a*/ 	.byte	0x08
	.zero		1


	//   ....[7]....
        /*0c6c*/ 	.word	0x000004e0
        /*0c70*/ 	.word	0x000000ff
        /*0c74*/ 	.word	0x0002a860
        /*0c78*/ 	.short	0x0100
        /*0c7a*/ 	.byte	0x08
	.zero		1


	//   ....[8]....
        /*0c7c*/ 	.word	0x000004f0
        /*0c80*/ 	.word	0x000000ff
        /*0c84*/ 	.word	0x0002a858
        /*0c88*/ 	.short	0x0100
        /*0c8a*/ 	.byte	0x08
	.zero		1


	//   ....[9]....
        /*0c8c*/ 	.word	0x00000500
        /*0c90*/ 	.word	0x000000ff
        /*0c94*/ 	.word	0x0002a868
        /*0c98*/ 	.short	0x0100
        /*0c9a*/ 	.byte	0x08
	.zero		1


	//   ....[10]....
        /*0c9c*/ 	.word	0x000005f0
        /*0ca0*/ 	.word	0x000000ff
        /*0ca4*/ 	.word	0x0002a870
        /*0ca8*/ 	.short	0x0100
        /*0caa*/ 	.byte	0x06
	.zero		1


	//   ....[11]....
        /*0cac*/ 	.word	0x00000600
        /*0cb0*/ 	.word	0x000000ff
        /*0cb4*/ 	.word	0x0002a880
        /*0cb8*/ 	.short	0x0100
        /*0cba*/ 	.byte	0x06
	.zero		1


	//   ....[12]....
        /*0cbc*/ 	.word	0x00000610
        /*0cc0*/ 	.word	0x000000ff
        /*0cc4*/ 	.word	0x0002a878
        /*0cc8*/ 	.short	0x0100
        /*0cca*/ 	.byte	0x06
	.zero		1


	//   ....[13]....
        /*0ccc*/ 	.word	0x00000620
        /*0cd0*/ 	.word	0x000000ff
        /*0cd4*/ 	.word	0x0002a888
        /*0cd8*/ 	.short	0x0100
        /*0cda*/ 	.byte	0x06
	.zero		1


	//   ....[14]....
        /*0cdc*/ 	.word	0x00000750
        /*0ce0*/ 	.word	0x000000ff
        /*0ce4*/ 	.word	0x0002a890
        /*0ce8*/ 	.short	0x0100
        /*0cea*/ 	.byte	0x08
	.zero		1


	//   ....[15]....
        /*0cec*/ 	.word	0x00000760
        /*0cf0*/ 	.word	0x000000ff
        /*0cf4*/ 	.word	0x0002a8a0
        /*0cf8*/ 	.short	0x0100
        /*0cfa*/ 	.byte	0x08
	.zero		1


	//   ....[16]....
        /*0cfc*/ 	.word	0x00000770
        /*0d00*/ 	.word	0x000000ff
        /*0d04*/ 	.word	0x0002a898
        /*0d08*/ 	.short	0x0100
        /*0d0a*/ 	.byte	0x08
	.zero		1


	//   ....[17]....
        /*0d0c*/ 	.word	0x00000780
        /*0d10*/ 	.word	0x000000ff
        /*0d14*/ 	.word	0x0002a8a8
        /*0d18*/ 	.short	0x0100
        /*0d1a*/ 	.byte	0x08
	.zero		1


	//   ....[18]....
        /*0d1c*/ 	.word	0x000008b0
        /*0d20*/ 	.word	0x000000ff
        /*0d24*/ 	.word	0x0002a8b0
        /*0d28*/ 	.short	0x0100
        /*0d2a*/ 	.byte	0x08
	.zero		1


	//   ....[19]....
        /*0d2c*/ 	.word	0x000008c0
        /*0d30*/ 	.word	0x000000ff
        /*0d34*/ 	.word	0x0002a8c0
        /*0d38*/ 	.short	0x0100
        /*0d3a*/ 	.byte	0x08
	.zero		1


	//   ....[20]....
        /*0d3c*/ 	.word	0x000008d0
        /*0d40*/ 	.word	0x000000ff
        /*0d44*/ 	.word	0x0002a8b8
        /*0d48*/ 	.short	0x0100
        /*0d4a*/ 	.byte	0x08
	.zero		1


	//   ....[21]....
        /*0d4c*/ 	.word	0x000008e0
        /*0d50*/ 	.word	0x000000ff
        /*0d54*/ 	.word	0x0002a8c8
        /*0d58*/ 	.short	0x0100
        /*0d5a*/ 	.byte	0x08
	.zero		1


	//   ....[22]....
        /*0d5c*/ 	.word	0x000036f0
        /*0d60*/ 	.word	0x00000056
        /*0d64*/ 	.word	0x0002a890
        /*0d68*/ 	.short	0x010a
        /*0d6a*/ 	.byte	0x3f
	.zero		1


	//   ....[23]....
        /*0d6c*/ 	.word	0x00006cb0
        /*0d70*/ 	.word	0x00000056
        /*0d74*/ 	.word	0x0002a890
        /*0d78*/ 	.short	0x010a
        /*0d7a*/ 	.byte	0x3f
	.zero		1


	//   ....[24]....
        /*0d7c*/ 	.word	0x00009b10
        /*0d80*/ 	.word	0x00000056
        /*0d84*/ 	.word	0x0002a890
        /*0d88*/ 	.short	0x010a
        /*0d8a*/ 	.byte	0x3f
	.zero		1


	//   ....[25]....
        /*0d8c*/ 	.word	0x0000a2d0
        /*0d90*/ 	.word	0x0000000b
        /*0d94*/ 	.word	0x00000000
        /*0d98*/ 	.short	0x0101
        /*0d9a*/ 	.byte	0x3f
	.zero		1


	//   ....[26]....
        /*0d9c*/ 	.word	0x0000a310
        /*0da0*/ 	.word	0x00000056
        /*0da4*/ 	.word	0x0002a8b0
        /*0da8*/ 	.short	0x010a
        /*0daa*/ 	.byte	0x3f
	.zero		1


	//   ....[27]....
        /*0dac*/ 	.word	0x0000a8c0
        /*0db0*/ 	.word	0x00000056
        /*0db4*/ 	.word	0x00000000
        /*0db8*/ 	.short	0x0101
        /*0dba*/ 	.byte	0x3f
	.zero		1


	//   ....[28]....
        /*0dbc*/ 	.word	0x0000aef0
        /*0dc0*/ 	.word	0x00000002
        /*0dc4*/ 	.word	0x0002a800
        /*0dc8*/ 	.short	0x010a
        /*0dca*/ 	.byte	0x3f
	.zero		1


	//   ....[29]....
        /*0dcc*/ 	.word	0x0000af40
        /*0dd0*/ 	.word	0x00000002
        /*0dd4*/ 	.word	0x0002a800
        /*0dd8*/ 	.short	0x010a
        /*0dda*/ 	.byte	0x3f
	.zero		1


	//   ....[30]....
        /*0ddc*/ 	.word	0x0000c290
        /*0de0*/ 	.word	0x00000002
        /*0de4*/ 	.word	0x0002a800
        /*0de8*/ 	.short	0x010a
        /*0dea*/ 	.byte	0x3f
	.zero		1


	//   ....[31]....
        /*0dec*/ 	.word	0x0000f470
        /*0df0*/ 	.word	0x00000002
        /*0df4*/ 	.word	0x0002a800
        /*0df8*/ 	.short	0x010a
        /*0dfa*/ 	.byte	0x3f
	.zero		1


	//   ....[32]....
        /*0dfc*/ 	.word	0x00011c90
        /*0e00*/ 	.word	0x00000000
        /*0e04*/ 	.word	0x0002a830
        /*0e08*/ 	.short	0x010a
        /*0e0a*/ 	.byte	0x3f
	.zero		1


	//   ....[33]....
        /*0e0c*/ 	.word	0x00011cd0
        /*0e10*/ 	.word	0x00000000
        /*0e14*/ 	.word	0x0002a830
        /*0e18*/ 	.short	0x010a
        /*0e1a*/ 	.byte	0x3f
	.zero		1


	//   ....[34]....
        /*0e1c*/ 	.word	0x00012a20
        /*0e20*/ 	.word	0x00000000
        /*0e24*/ 	.word	0x00000000
        /*0e28*/ 	.short	0x0101
        /*0e2a*/ 	.byte	0x3f
	.zero		1


	//   ....[35]....
        /*0e2c*/ 	.word	0x000145a0
        /*0e30*/ 	.word	0x0000000f
        /*0e34*/ 	.word	0x0002a830
        /*0e38*/ 	.short	0x010a
        /*0e3a*/ 	.byte	0x3f
	.zero		1


	//   ....[36]....
        /*0e3c*/ 	.word	0x00014610
        /*0e40*/ 	.word	0x0000000f
        /*0e44*/ 	.word	0x0002a830
        /*0e48*/ 	.short	0x010a
        /*0e4a*/ 	.byte	0x3f
	.zero		1


	//   ....[37]....
        /*0e4c*/ 	.word	0x00015180
        /*0e50*/ 	.word	0x0000000b
        /*0e54*/ 	.word	0x0002a850
        /*0e58*/ 	.short	0x010a
        /*0e5a*/ 	.byte	0x3f
	.zero		1


	//   ....[38]....
        /*0e5c*/ 	.word	0x00015220
        /*0e60*/ 	.word	0x0000000b
        /*0e64*/ 	.word	0x0002a850
        /*0e68*/ 	.short	0x010a
        /*0e6a*/ 	.byte	0x3f
	.zero		1


	//   ....[39]....
        /*0e6c*/ 	.word	0x00016df0
        /*0e70*/ 	.word	0x00000004
        /*0e74*/ 	.word	0x00000000
        /*0e78*/ 	.short	0x0101
        /*0e7a*/ 	.byte	0x3f
	.zero		1


	//   ....[40]....
        /*0e7c*/ 	.word	0x00017030
        /*0e80*/ 	.word	0x00000066
        /*0e84*/ 	.word	0x00000000
        /*0e88*/ 	.short	0x0101
        /*0e8a*/ 	.byte	0x3f
	.zero		1


	//   ....[41]....
        /*0e8c*/ 	.word	0x000172f0
        /*0e90*/ 	.word	0x0000000a
        /*0e94*/ 	.word	0x0002a830
        /*0e98*/ 	.short	0x010a
        /*0e9a*/ 	.byte	0x3f
	.zero		1


	//   ....[42]....
        /*0e9c*/ 	.word	0x00017360
        /*0ea0*/ 	.word	0x0000000a
        /*0ea4*/ 	.word	0x0002a830
        /*0ea8*/ 	.short	0x010a
        /*0eaa*/ 	.byte	0x3f
	.zero		1


	//   ....[43]....
        /*0eac*/ 	.word	0x00017ed0
        /*0eb0*/ 	.word	0x0000000b
        /*0eb4*/ 	.word	0x0002a850
        /*0eb8*/ 	.short	0x010a
        /*0eba*/ 	.byte	0x3f
	.zero		1


	//   ....[44]....
        /*0ebc*/ 	.word	0x00017f70
        /*0ec0*/ 	.word	0x0000000b
        /*0ec4*/ 	.word	0x0002a850
        /*0ec8*/ 	.short	0x010a
        /*0eca*/ 	.byte	0x3f
	.zero		1


	//   ....[45]....
        /*0ecc*/ 	.word	0x00019390
        /*0ed0*/ 	.word	0x00000004
        /*0ed4*/ 	.word	0x00000000
        /*0ed8*/ 	.short	0x0101
        /*0eda*/ 	.byte	0x3f
	.zero		1


	//   ....[46]....
        /*0edc*/ 	.word	0x00019660
        /*0ee0*/ 	.word	0x00000078
        /*0ee4*/ 	.word	0x00000000
        /*0ee8*/ 	.short	0x0101
        /*0eea*/ 	.byte	0x3f
	.zero		1


	//   ....[47]....
        /*0eec*/ 	.word	0x00019c50
        /*0ef0*/ 	.word	0x0000000c
        /*0ef4*/ 	.word	0x0002a850
        /*0ef8*/ 	.short	0x010a
        /*0efa*/ 	.byte	0x3f
	.zero		1


	//   ....[48]....
        /*0efc*/ 	.word	0x00019cf0
        /*0f00*/ 	.word	0x0000000c
        /*0f04*/ 	.word	0x0002a850
        /*0f08*/ 	.short	0x010a
        /*0f0a*/ 	.byte	0x3f
	.zero		1


	//   ....[49]....
        /*0f0c*/ 	.word	0x0001a1e0
        /*0f10*/ 	.word	0x00000002
        /*0f14*/ 	.word	0x00000000
        /*0f18*/ 	.short	0x0101
        /*0f1a*/ 	.byte	0x3f
	.zero		1


	//   ....[50]....
        /*0f1c*/ 	.word	0x0001b6e0
        /*0f20*/ 	.word	0x00000000
        /*0f24*/ 	.word	0x00000000
        /*0f28*/ 	.short	0x0101
        /*0f2a*/ 	.byte	0x3f
	.zero		1


	//   ....[51]....
        /*0f2c*/ 	.word	0x0001db30
        /*0f30*/ 	.word	0x00000016
        /*0f34*/ 	.word	0x0002a820
        /*0f38*/ 	.short	0x010a
        /*0f3a*/ 	.byte	0x3f
	.zero		1


	//   ....[52]....
        /*0f3c*/ 	.word	0x0001dbc0
        /*0f40*/ 	.word	0x0000000b
        /*0f44*/ 	.word	0x0002a8a0
        /*0f48*/ 	.short	0x010a
        /*0f4a*/ 	.byte	0x3f
	.zero		1


	//   ....[53]....
        /*0f4c*/ 	.word	0x0001e000
        /*0f50*/ 	.word	0x0000000b
        /*0f54*/ 	.word	0x0002a8c0
        /*0f58*/ 	.short	0x010a
        /*0f5a*/ 	.byte	0x3f
	.zero		1


	//   ....[54]....
        /*0f5c*/ 	.word	0x0001e430
        /*0f60*/ 	.word	0x0000000a
        /*0f64*/ 	.word	0x0002a8a0
        /*0f68*/ 	.short	0x010a
        /*0f6a*/ 	.byte	0x3f
	.zero		1


	//   ....[55]....
        /*0f6c*/ 	.word	0x0001e860
        /*0f70*/ 	.word	0x0000000a
        /*0f74*/ 	.word	0x0002a8c0
        /*0f78*/ 	.short	0x010a
        /*0f7a*/ 	.byte	0x3f
	.zero		1


	//   ....[56]....
        /*0f7c*/ 	.word	0x0001f800
        /*0f80*/ 	.word	0x00000007
        /*0f84*/ 	.word	0x0002a840
        /*0f88*/ 	.short	0x010a
        /*0f8a*/ 	.byte	0x3f
	.zero		1


	//   ....[57]....
        /*0f8c*/ 	.word	0x0001fee0
        /*0f90*/ 	.word	0x00000007
        /*0f94*/ 	.word	0x0002a830
        /*0f98*/ 	.short	0x0107
        /*0f9a*/ 	.byte	0x3f
	.zero		1


	//   ....[58]....
        /*0f9c*/ 	.word	0x0001ffa0
        /*0fa0*/ 	.word	0x00000007
        /*0fa4*/ 	.word	0x0002a830
        /*0fa8*/ 	.short	0x0101
        /*0faa*/ 	.byte	0x3f
	.zero		1


	//   ....[59]....
        /*0fac*/ 	.word	0x00020b90
        /*0fb0*/ 	.word	0x00000016
        /*0fb4*/ 	.word	0x0002a800
        /*0fb8*/ 	.short	0x0107
        /*0fba*/ 	.byte	0x3f
	.zero		1


	//   ....[60]....
        /*0fbc*/ 	.word	0x00020c90
        /*0fc0*/ 	.word	0x00000016
        /*0fc4*/ 	.word	0x0002a800
        /*0fc8*/ 	.short	0x0101
        /*0fca*/ 	.byte	0x3f
	.zero		1


	//   ....[61]....
        /*0fcc*/ 	.word	0x00020cb0
        /*0fd0*/ 	.word	0x00000016
        /*0fd4*/ 	.word	0x0002a820
        /*0fd8*/ 	.short	0x010a
        /*0fda*/ 	.byte	0x3f
	.zero		1


	//   ....[62]....
        /*0fdc*/ 	.word	0x00021020
        /*0fe0*/ 	.word	0x00000005
        /*0fe4*/ 	.word	0x0002a840
        /*0fe8*/ 	.short	0x010a
        /*0fea*/ 	.byte	0x3f
	.zero		1


	//   ....[63]....
        /*0fec*/ 	.word	0x00021520
        /*0ff0*/ 	.word	0x00000005
        /*0ff4*/ 	.word	0x0002a830
        /*0ff8*/ 	.short	0x0107
        /*0ffa*/ 	.byte	0x3f
	.zero		1


	//   ....[64]....
        /*0ffc*/ 	.word	0x000215d0
        /*1000*/ 	.word	0x00000005
        /*1004*/ 	.word	0x0002a830
        /*1008*/ 	.short	0x0101
        /*100a*/ 	.byte	0x3f
	.zero		1


	//   ....[65]....
        /*100c*/ 	.word	0x00021630
        /*1010*/ 	.word	0x00000005
        /*1014*/ 	.word	0x0002a860
        /*1018*/ 	.short	0x010a
        /*101a*/ 	.byte	0x3f
	.zero		1


	//   ....[66]....
        /*101c*/ 	.word	0x00021aa0
        /*1020*/ 	.word	0x00000005
        /*1024*/ 	.word	0x0002a850
        /*1028*/ 	.short	0x0107
        /*102a*/ 	.byte	0x3f
	.zero		1


	//   ....[67]....
        /*102c*/ 	.word	0x00021be0
        /*1030*/ 	.word	0x00000005
        /*1034*/ 	.word	0x0002a850
        /*1038*/ 	.short	0x0101
        /*103a*/ 	.byte	0x3f
	.zero		1


	//   ....[68]....
        /*103c*/ 	.word	0x00021e60
        /*1040*/ 	.word	0x00000000
        /*1044*/ 	.word	0x0002a860
        /*1048*/ 	.short	0x010a
        /*104a*/ 	.byte	0x3f
	.zero		1


	//   ....[69]....
        /*104c*/ 	.word	0x000222d0
        /*1050*/ 	.word	0x00000000
        /*1054*/ 	.word	0x0002a850
        /*1058*/ 	.short	0x0107
        /*105a*/ 	.byte	0x3f
	.zero		1


	//   ....[70]....
        /*105c*/ 	.word	0x00022390
        /*1060*/ 	.word	0x00000000
        /*1064*/ 	.word	0x0002a850
        /*1068*/ 	.short	0x0101
        /*106a*/ 	.byte	0x3f
	.zero		1


	//   ....[71]....
        /*106c*/ 	.word	0x000230b0
        /*1070*/ 	.word	0x00000005
        /*1074*/ 	.word	0x0002a820
        /*1078*/ 	.short	0x010a
        /*107a*/ 	.byte	0x3f
	.zero		1


	//   ....[72]....
        /*107c*/ 	.word	0x00023240
        /*1080*/ 	.word	0x00000003
        /*1084*/ 	.word	0x0002a840
        /*1088*/ 	.short	0x010a
        /*108a*/ 	.byte	0x3f
	.zero		1


	//   ....[73]....
        /*108c*/ 	.word	0x000232e0
        /*1090*/ 	.word	0x00000005
        /*1094*/ 	.word	0x0002a840
        /*1098*/ 	.short	0x010a
        /*109a*/ 	.byte	0x3f
	.zero		1


	//   ....[74]....
        /*109c*/ 	.word	0x00023320
        /*10a0*/ 	.word	0x00000003
        /*10a4*/ 	.word	0x0002a860
        /*10a8*/ 	.short	0x010a
        /*10aa*/ 	.byte	0x3f
	.zero		1


	//   ....[75]....
        /*10ac*/ 	.word	0x00023360
        /*10b0*/ 	.word	0x00000005
        /*10b4*/ 	.word	0x0002a860
        /*10b8*/ 	.short	0x010a
        /*10ba*/ 	.byte	0x3f
	.zero		1


	//   ....[76]....
        /*10bc*/ 	.word	0x000233c0
        /*10c0*/ 	.word	0x00000056
        /*10c4*/ 	.word	0x0002a890
        /*10c8*/ 	.short	0x010a
        /*10ca*/ 	.byte	0x3f
	.zero		1


	//   ....[77]....
        /*10cc*/ 	.word	0x00023670
        /*10d0*/ 	.word	0x00000056
        /*10d4*/ 	.word	0x0002a890
        /*10d8*/ 	.short	0x010a
        /*10da*/ 	.byte	0x3f
	.zero		1


	//   ....[78]....
        /*10dc*/ 	.word	0x00023920
        /*10e0*/ 	.word	0x00000056
        /*10e4*/ 	.word	0x0002a890
        /*10e8*/ 	.short	0x010a
        /*10ea*/ 	.byte	0x3f
	.zero		1


	//   ....[79]....
        /*10ec*/ 	.word	0x00023bd0
        /*10f0*/ 	.word	0x00000056
        /*10f4*/ 	.word	0x0002a8b0
        /*10f8*/ 	.short	0x010a
        /*10fa*/ 	.byte	0x3f
	.zero		1


	//   ....[80]....
        /*10fc*/ 	.word	0x00023fb0
        /*1100*/ 	.word	0x00000002
        /*1104*/ 	.word	0x0002a800
        /*1108*/ 	.short	0x010a
        /*110a*/ 	.byte	0x3f
	.zero		1


	//   ....[81]....
        /*110c*/ 	.word	0x00024390
        /*1110*/ 	.word	0x00000002
        /*1114*/ 	.word	0x0002a800
        /*1118*/ 	.short	0x010a
        /*111a*/ 	.byte	0x3f
	.zero		1


	//   ....[82]....
        /*111c*/ 	.word	0x000243e0
        /*1120*/ 	.word	0x00000000
        /*1124*/ 	.word	0x0002a830
        /*1128*/ 	.short	0x010a
        /*112a*/ 	.byte	0x3f
	.zero		1


	//   ....[83]....
        /*112c*/ 	.word	0x00024430
        /*1130*/ 	.word	0x0000000f
        /*1134*/ 	.word	0x0002a830
        /*1138*/ 	.short	0x010a
        /*113a*/ 	.byte	0x3f
	.zero		1


	//   ....[84]....
        /*113c*/ 	.word	0x00024480
        /*1140*/ 	.word	0x0000000b
        /*1144*/ 	.word	0x0002a850
        /*1148*/ 	.short	0x010a
        /*114a*/ 	.byte	0x3f
	.zero		1


	//   ....[85]....
        /*114c*/ 	.word	0x000244d0
        /*1150*/ 	.word	0x0000000a
        /*1154*/ 	.word	0x0002a830
        /*1158*/ 	.short	0x010a
        /*115a*/ 	.byte	0x3f
	.zero		1


	//   ....[86]....
        /*115c*/ 	.word	0x00024520
        /*1160*/ 	.word	0x0000000b
        /*1164*/ 	.word	0x0002a850
        /*1168*/ 	.short	0x010a
        /*116a*/ 	.byte	0x3f
	.zero		1


	//   ....[87]....
        /*116c*/ 	.word	0x00024570
        /*1170*/ 	.word	0x0000000c
        /*1174*/ 	.word	0x0002a850
        /*1178*/ 	.short	0x010a
        /*117a*/ 	.byte	0x3f
	.zero		1


	//   ....[88]....
        /*117c*/ 	.word	0x00024710
        /*1180*/ 	.word	0x00000016
        /*1184*/ 	.word	0x0002a820
        /*1188*/ 	.short	0x010a
        /*118a*/ 	.byte	0x3f
	.zero		1


	//   ....[89]....
        /*118c*/ 	.word	0x00024760
        /*1190*/ 	.word	0x0000000b
        /*1194*/ 	.word	0x0002a8a0
        /*1198*/ 	.short	0x010a
        /*119a*/ 	.byte	0x3f
	.zero		1


	//   ....[90]....
        /*119c*/ 	.word	0x000247b0
        /*11a0*/ 	.word	0x0000000b
        /*11a4*/ 	.word	0x0002a8c0
        /*11a8*/ 	.short	0x010a
        /*11aa*/ 	.byte	0x3f
	.zero		1


	//   ....[91]....
        /*11ac*/ 	.word	0x00024800
        /*11b0*/ 	.word	0x0000000a
        /*11b4*/ 	.word	0x0002a8a0
        /*11b8*/ 	.short	0x010a
        /*11ba*/ 	.byte	0x3f
	.zero		1


	//   ....[92]....
        /*11bc*/ 	.word	0x00024850
        /*11c0*/ 	.word	0x0000000a
        /*11c4*/ 	.word	0x0002a8c0
        /*11c8*/ 	.short	0x010a
        /*11ca*/ 	.byte	0x3f
	.zero		1


	//   ....[93]....
        /*11cc*/ 	.word	0x00024970
        /*11d0*/ 	.word	0x00000007
        /*11d4*/ 	.word	0x0002a840
        /*11d8*/ 	.short	0x010a
        /*11da*/ 	.byte	0x3f
	.zero		1


	//   ....[94]....
        /*11dc*/ 	.word	0x00025d70
        /*11e0*/ 	.word	0x00000016
        /*11e4*/ 	.word	0x0002a820
        /*11e8*/ 	.short	0x010a
        /*11ea*/ 	.byte	0x3f
	.zero		1


	//   ....[95]....
        /*11ec*/ 	.word	0x00025dc0
        /*11f0*/ 	.word	0x00000005
        /*11f4*/ 	.word	0x0002a840
        /*11f8*/ 	.short	0x010a
        /*11fa*/ 	.byte	0x3f
	.zero		1


	//   ....[96]....
        /*11fc*/ 	.word	0x00026580
        /*1200*/ 	.word	0x00000005
        /*1204*/ 	.word	0x0002a860
        /*1208*/ 	.short	0x010a
        /*120a*/ 	.byte	0x3f
	.zero		1


	//   ....[97]....
        /*120c*/ 	.word	0x00026d90
        /*1210*/ 	.word	0x00000000
        /*1214*/ 	.word	0x0002a860
        /*1218*/ 	.short	0x010a
        /*121a*/ 	.byte	0x3f
	.zero		1


	//   ....[98]....
        /*121c*/ 	.word	0x00027ec0
        /*1220*/ 	.word	0x00000005
        /*1224*/ 	.word	0x0002a820
        /*1228*/ 	.short	0x010a
        /*122a*/ 	.byte	0x3f
	.zero		1


	//   ....[99]....
        /*122c*/ 	.word	0x00028060
        /*1230*/ 	.word	0x00000003
        /*1234*/ 	.word	0x0002a840
        /*1238*/ 	.short	0x010a
        /*123a*/ 	.byte	0x3f
	.zero		1


	//   ....[100]....
        /*123c*/ 	.word	0x000280b0
        /*1240*/ 	.word	0x00000005
        /*1244*/ 	.word	0x0002a840
        /*1248*/ 	.short	0x010a
        /*124a*/ 	.byte	0x3f
	.zero		1


	//   ....[101]....
        /*124c*/ 	.word	0x00028100
        /*1250*/ 	.word	0x00000003
        /*1254*/ 	.word	0x0002a860
        /*1258*/ 	.short	0x010a
        /*125a*/ 	.byte	0x3f
	.zero		1


	//----- nvinfo : EIATTR_NUM_MBARRIERS
	.align		4
.L_572:
        /*125c*/ 	.byte	0x03, 0x38
        /*125e*/ 	.short	0x0016


	//----- nvinfo : EIATTR_EXIT_INSTR_OFFSETS
	.align		4
        /*1260*/ 	.byte	0x04, 0x1c
        /*1262*/ 	.short	(.L_574 - .L_573)


	//   ....[0]....
.L_573:
        /*1264*/ 	.word	0x000233b0


	//----- nvinfo : EIATTR_MAX_THREADS
	.align		4
.L_574:
        /*1268*/ 	.byte	0x04, 0x05
        /*126a*/ 	.short	(.L_576 - .L_575)
.L_575:
        /*126c*/ 	.word	0x00000180
        /*1270*/ 	.word	0x00000001
        /*1274*/ 	.word	0x00000001


	//----- nvinfo : EIATTR_CRS_STACK_SIZE
	.align		4
.L_576:
        /*1278*/ 	.byte	0x04, 0x1e
        /*127a*/ 	.short	(.L_578 - .L_577)
.L_577:
        /*127c*/ 	.word	0x00000000


	//----- nvinfo : EIATTR_CBANK_PARAM_SIZE
	.align		4
.L_578:
        /*1280*/ 	.byte	0x03, 0x19
        /*1282*/ 	.short	0x0af0


	//----- nvinfo : EIATTR_PARAM_CBANK
	.align		4
        /*1284*/ 	.byte	0x04, 0x0a
        /*1286*/ 	.short	(.L_580 - .L_579)
	.align		4
.L_579:
        /*1288*/ 	.word	index@(.nv.constant0._ZN7cutlass13device_kernelIN5flash11enable_sm90INS1_16FlashAttnFwdSm90INS1_25CollectiveMainloopFwdSm90ILi2EN4cute5tupleIJNS5_1CILi1EEES8_S8_EEENS6_IJNS7_ILi128EEENS7_ILi96EEENS7_ILi192EEEEEELi128ENS_6half_tEfNS_4arch4Sm90ELb1ELb0ELb1ELb1ELb1ELb1ELb0ELb1ELb1ELb1ELb0ELb0EEENS1_21CollectiveEpilogueFwdINS6_IJSA_SA_SB_EEES9_SE_SG_Li256ELb1ELb1ELb0ELb0EEENS1_36VarlenDynamicPersistentTileSchedulerILi128ELi96ELi256ELi128ELb0ELb1ELb1ELb1ELb1ELb1EEEEEEEEEvNT_6ParamsE)
        /*128c*/ 	.short	0x0210
        /*128e*/ 	.short	0x0af0


	//----- nvinfo : EIATTR_SW_WAR
	.align		4
.L_580:
        /*1290*/ 	.byte	0x04, 0x36
        /*1292*/ 	.short	(.L_582 - .L_581)
.L_581:
        /*1294*/ 	.word	0x00000008
.L_582:


//--------------------- .nv.info._ZN7cutlass13device_kernelIN5flash11enable_sm90INS1_16FlashAttnFwdSm90INS1_25CollectiveMainloopFwdSm90ILi2EN4cute5tupleIJNS5_1CILi1EEES8_S8_EEENS6_IJNS7_ILi64EEESA_SA_EEELi512ENS_6half_tEfNS_4arch4Sm90ELb0ELb0ELb1ELb0ELb1ELb0ELb0ELb0ELb0ELb1ELb0ELb0EEENS1_21CollectiveEpilogueFwdINS6_IJSA_NS7_ILi512EEESA_EEES9_SC_SE_Li256ELb0ELb1ELb0ELb0EEENS1_29StaticPersistentTileSchedulerILb0EEEEEEEEEvNT_6ParamsE --------------------------
	.section	.nv.info._ZN7cutlass13device_kernelIN5flash11enable_sm90INS1_16FlashAttnFwdSm90INS1_25CollectiveMainloopFwdSm90ILi2EN4cute5tupleIJNS5_1CILi1EEES8_S8_EEENS6_IJNS7_ILi64EEESA_SA_EEELi512ENS_6half_tEfNS_4arch4Sm90ELb0ELb0ELb1ELb0ELb1ELb0ELb0ELb0ELb0ELb1ELb0ELb0EEENS1_21CollectiveEpilogueFwdINS6_IJSA_NS7_ILi512EEESA_EEES9_SC_SE_Li256ELb0ELb1ELb0ELb0EEENS1_29StaticPersistentTileSchedulerILb0EEEEEEEEEvNT_6ParamsE,"",@"SHT_CUDA_INFO"
	.sectionflags	@""
	.align	4


	//----- nvinfo : EIATTR_CUDA_API_VERSION
	.align		4
        /*0000*/ 	.byte	0x04, 0x37
        /*0002*/ 	.short	(.L_584 - .L_583)
.L_583:
        /*0004*/ 	.word	0x00000082


	//----- nvinfo : EIATTR_KPARAM_INFO
	.align		4
.L_584:
        /*0008*/ 	.byte	0x04, 0x17
        /*000a*/ 	.short	(.L_586 - .L_585)
.L_585:
        /*000c*/ 	.word	0x00000000
        /*0010*/ 	.short	0x0000
        /*0012*/ 	.short	0x0070
        /*0014*/ 	.byte	0x00, 0xf0, 0x01, 0x28


	//----- nvinfo : EIATTR_SPARSE_MMA_MASK
	.align		4
.L_586:
        /*0018*/ 	.byte	0x03, 0x50
        /*001a*/ 	.short	0x0000


	//----- nvinfo : EIATTR_MAXREG_COUNT
	.align		4
        /*001c*/ 	.byte	0x03, 0x1b
        /*001e*/ 	.short	0x00a8


	//----- nvinfo : EIATTR_NUM_BARRIERS
	.align		4
        /*0020*/ 	.byte	0x02, 0x4c
        /*0022*/ 	.byte	0x10
	.zero		1


	//----- nvinfo : EIATTR_EXTERNS
	.align		4
        /*0024*/ 	.byte	0x04, 0x0f
        /*0026*/ 	.short	(.L_588 - .L_587)


	//   ....[0]....
	.align		4
.L_587:
        /*0028*/ 	.word	index@(__assertfail)


	//----- nvinfo : EIATTR_ANNOTATIONS
	.align		4
.L_588:
        /*002c*/ 	.byte	0x04, 0x55
        /*002e*/ 	.short	(.L_590 - .L_589)


	//   ....[0]....
.L_589:
        /* <DEDUP_REMOVED lines=15> */


	//----- nvinfo : EIATTR_MERCURY_ISA_VERSION
	.align		4
.L_590:
        /*0108*/ 	.byte	0x03, 0x5f
        /*010a*/ 	.short	0x0101


	//----- nvinfo : EIATTR_INT_WARP_WIDE_INSTR_OFFSETS
	.align		4
        /*010c*/ 	.byte	0x04, 0x31
        /*010e*/ 	.short	(.L_592 - .L_591)


	//   ....[0]....
.L_591:
        /*0110*/ 	.word	0x000000c0


	//   ....[1]....
        /*0114*/ 	.word	0x000000d0


	//   ....[2]....
        /*0118*/ 	.word	0x00000170


	//----- nvinfo : EIATTR_COOP_GROUP_MASK_REGIDS
	.align		4
.L_592:
        /*011c*/ 	.byte	0x04, 0x29
        /*011e*/ 	.short	(.L_594 - .L_593)


	//   ....[0]....
.L_593:
        /*0120*/ 	.word	0xffffffff


	//   ....[1]....
        /*0124*/ 	.word	0xffffffff


	//   ....[2]....
        /*0128*/ 	.word	0xffffffff


	//   ....[3]....
        /*012c*/ 	.word	0xffffffff


	//   ....[4]....
        /*0130*/ 	.word	0xffffffff


	//   ....[5]....
        /*0134*/ 	.word	0xffffffff


	//   ....[6]....
        /*0138*/ 	.word	0xffffffff


	//   ....[7]....
        /*013c*/ 	.word	0xffffffff


	//   ....[8]....
        /*0140*/ 	.word	0xffffffff


	//   ....[9]....
        /*0144*/ 	.word	0xffffffff


	//   ....[10]....
        /*0148*/ 	.word	0xffffffff


	//   ....[11]....
        /*014c*/ 	.word	0xffffffff


	//   ....[12]....
        /*0150*/ 	.word	0xffffffff


	//   ....[13]....
        /*0154*/ 	.word	0xffffffff


	//   ....[14]....
        /*0158*/ 	.word	0xffffffff


	//   ....[15]....
        /*015c*/ 	.word	0xffffffff


	//   ....[16]....
        /*0160*/ 	.word	0xffffffff


	//   ....[17]....
        /*0164*/ 	.word	0xffffffff


	//   ....[18]....
        /*0168*/ 	.word	0xffffffff


	//   ....[19]....
        /*016c*/ 	.word	0xffffffff


	//   ....[20]....
        /*0170*/ 	.word	0xffffffff


	//   ....[21]....
        /*0174*/ 	.word	0xffffffff


	//   ....[22]....
        /*0178*/ 	.word	0xffffffff


	//   ....[23]....
        /*017c*/ 	.word	0xffffffff


	//   ....[24]....
        /*0180*/ 	.word	0xffffffff


	//   ....[25]....
        /*0184*/ 	.word	0xffffffff


	//   ....[26]....
        /*0188*/ 	.word	0xffffffff


	//   ....[27]....
        /*018c*/ 	.word	0xffffffff


	//   ....[28]....
        /*0190*/ 	.word	0xffffffff


	//   ....[29]....
        /*0194*/ 	.word	0xffffffff


	//   ....[30]....
        /*0198*/ 	.word	0xffffffff


	//   ....[31]....
        /*019c*/ 	.word	0xffffffff


	//   ....[32]....
        /*01a0*/ 	.word	0xffffffff


	//   ....[33]....
        /*01a4*/ 	.word	0xffffffff


	//   ....[34]....
        /*01a8*/ 	.word	0xffffffff


	//   ....[35]....
        /*01ac*/ 	.word	0xffffffff


	//   ....[36]....
        /*01b0*/ 	.word	0xffffffff


	//   ....[37]....
        /*01b4*/ 	.word	0xffffffff


	//   ....[38]....
        /*01b8*/ 	.word	0xffffffff


	//   ....[39]....
        /*01bc*/ 	.word	0xffffffff


	//   ....[40]....
        /*01c0*/ 	.word	0xffffffff


	//   ....[41]....
        /*01c4*/ 	.word	0xffffffff


	//   ....[42]....
        /*01c8*/ 	.word	0xffffffff


	//   ....[43]....
        /*01cc*/ 	.word	0xffffffff


	//   ....[44]....
        /*01d0*/ 	.word	0xffffffff


	//   ....[45]....
        /*01d4*/ 	.word	0xffffffff


	//   ....[46]....
        /*01d8*/ 	.word	0xffffffff


	//   ....[47]....
        /*01dc*/ 	.word	0xffffffff


	//   ....[48]....
        /*01e0*/ 	.word	0xffffffff


	//   ....[49]....
        /*01e4*/ 	.word	0xffffffff


	//   ....[50]....
        /*01e8*/ 	.word	0xffffffff


	//   ....[51]....
        /*01ec*/ 	.word	0xffffffff


	//   ....[52]....
        /*01f0*/ 	.word	0xffffffff


	//   ....[53]....
        /*01f4*/ 	.word	0xffffffff


	//   ....[54]....
        /*01f8*/ 	.word	0xffffffff


	//   ....[55]....
        /*01fc*/ 	.word	0xffffffff


	//   ....[56]....
        /*0200*/ 	.word	0xffffffff


	//   ....[57]....
        /*0204*/ 	.word	0xffffffff


	//   ....[58]....
        /*0208*/ 	.word	0xffffffff


	//   ....[59]....
        /*020c*/ 	.word	0xffffffff


	//   ....[60]....
        /*0210*/ 	.word	0xffffffff


	//   ....[61]....
        /*0214*/ 	.word	0xffffffff


	//   ....[62]....
        /*0218*/ 	.word	0xffffffff


	//   ....[63]....
        /*021c*/ 	.word	0xffffffff


	//   ....[64]....
        /*0220*/ 	.word	0xffffffff


	//   ....[65]....
        /*0224*/ 	.word	0xffffffff


	//   ....[66]....
        /*0228*/ 	.word	0xffffffff


	//   ....[67]....
        /*022c*/ 	.word	0xffffffff


	//   ....[68]....
        /*0230*/ 	.word	0xffffffff


	//   ....[69]....
        /*0234*/ 	.word	0xffffffff


	//   ....[70]....
        /*0238*/ 	.word	0xffffffff


	//   ....[71]....
        /*023c*/ 	.word	0xffffffff


	//   ....[72]....
        /*0240*/ 	.word	0x0500000f


	//   ....[73]....
        /*0244*/ 	.word	0x0500000f


	//   ....[74]....
        /*0248*/ 	.word	0x0500000f


	//   ....[75]....
        /*024c*/ 	.word	0x0500000f


	//   ....[76]....
        /*0250*/ 	.word	0x0500000f


	//   ....[77]....
        /*0254*/ 	.word	0x0500000f


	//   ....[78]....
        /*0258*/ 	.word	0x0500000f


	//   ....[79]....
        /*025c*/ 	.word	0x0500000f


	//   ....[80]....
        /*0260*/ 	.word	0x0500000f


	//   ....[81]....
        /*0264*/ 	.word	0x0500000f


	//   ....[82]....
        /*0268*/ 	.word	0x0500000f


	//   ....[83]....
        /*026c*/ 	.word	0x0500000f


	//   ....[84]....
        /*0270*/ 	.word	0x0500000f


	//   ....[85]....
        /*0274*/ 	.word	0x0500000f


	//   ....[86]....
        /*0278*/ 	.word	0x0500000f


	//   ....[87]....
        /*027c*/ 	.word	0x0500000f


	//   ....[88]....
        /*0280*/ 	.word	0x0500000f


	//   ....[89]....
        /*0284*/ 	.word	0x0500000f


	//   ....[90]....
        /*0288*/ 	.word	0x0500000f


	//   ....[91]....
        /*028c*/ 	.word	0x0500000f


	//   ....[92]....
        /*0290*/ 	.word	0x0500000f


	//   ....[93]....
        /*0294*/ 	.word	0x0500000f


	//   ....[94]....
        /*0298*/ 	.word	0x0500000f


	//   ....[95]....
        /*029c*/ 	.word	0x0500000f


	//   ....[96]....
        /*02a0*/ 	.word	0x0500000f


	//   ....[97]....
        /*02a4*/ 	.word	0x0500000f


	//   ....[98]....
        /*02a8*/ 	.word	0x0500000f


	//   ....[99]....
        /*02ac*/ 	.word	0x0500000f


	//   ....[100]....
        /*02b0*/ 	.word	0x0500000f


	//   ....[101]....
        /*02b4*/ 	.word	0x0500000f


	//   ....[102]....
        /*02b8*/ 	.word	0x0500000f


	//   ....[103]....
        /*02bc*/ 	.word	0x0500000f


	//   ....[104]....
        /*02c0*/ 	.word	0x0500000f


	//   ....[105]....
        /*02c4*/ 	.word	0x0500000f


	//   ....[106]....
        /*02c8*/ 	.word	0x0500000f


	//   ....[107]....
        /*02cc*/ 	.word	0x0500000f


	//   ....[108]....
        /*02d0*/ 	.word	0x0500000f


	//   ....[109]....
        /*02d4*/ 	.word	0x0500000f


	//   ....[110]....
        /*02d8*/ 	.word	0x0500000f


	//   ....[111]....
        /*02dc*/ 	.word	0x0500000f


	//   ....[112]....
        /*02e0*/ 	.word	0x0500000f


	//   ....[113]....
        /*02e4*/ 	.word	0x0500000f


	//----- nvinfo : EIATTR_COOP_GROUP_INSTR_OFFSETS
	.align		4
.L_594:
        /*02e8*/ 	.byte	0x04, 0x28
        /*02ea*/ 	.short	(.L_596 - .L_595)


	//   ....[0]....
.L_595:
        /*02ec*/ 	.word	0x00000070


	//   ....[1]....
        /*02f0*/ 	.word	0x000000b0


	//   ....[2]....
        /*02f4*/ 	.word	0x00000290


	//   ....[3]....
        /*02f8*/ 	.word	0x000003f0


	//   ....[4]....
        /*02fc*/ 	.word	0x00000510


	//   ....[5]....
        /*0300*/ 	.word	0x00000670


	//   ....[6]....
        /*0304*/ 	.word	0x000010e0


	//   ....[7]....
        /*0308*/ 	.word	0x000029c0


	//   ....[8]....
        /*030c*/ 	.word	0x00003790


	//   ....[9]....
        /*0310*/ 	.word	0x00003820


	//   ....[10]....
        /*0314*/ 	.word	0x00003a20


	//   ....[11]....
        /*0318*/ 	.word	0x00003b00


	//   ....[12]....
        /*031c*/ 	.word	0x00004370


	//   ....[13]....
        /*0320*/ 	.word	0x00004ba0


	//   ....[14]....
        /*0324*/ 	.word	0x00004c40


	//   ....[15]....
        /*0328*/ 	.word	0x00004f00


	//   ....[16]....
        /*032c*/ 	.word	0x00005040


	//   ....[17]....
        /*0330*/ 	.word	0x000060c0


	//   ....[18]....
        /*0334*/ 	.word	0x00006170


	//   ....[19]....
        /*0338*/ 	.word	0x000061a0


	//   ....[20]....
        /*033c*/ 	.word	0x00006200


	//   ....[21]....
        /*0340*/ 	.word	0x00006240


	//   ....[22]....
        /*0344*/ 	.word	0x00007540


	//   ....[23]....
        /*0348*/ 	.word	0x00007fa0


	//   ....[24]....
        /*034c*/ 	.word	0x00007fd0


	//   ....[25]....
        /*0350*/ 	.word	0x00007ff0


	//   ....[26]....
        /*0354*/ 	.word	0x00008010


	//   ....[27]....
        /*0358*/ 	.word	0x00008630


	//   ....[28]....
        /*035c*/ 	.word	0x00008650


	//   ....[29]....
        /*0360*/ 	.word	0x000088a0


	//   ....[30]....
        /*0364*/ 	.word	0x000088d0


	//   ....[31]....
        /*0368*/ 	.word	0x0000a300


	//   ....[32]....
        /*036c*/ 	.word	0x0000a330


	//   ....[33]....
        /*0370*/ 	.word	0x0000a350


	//   ....[34]....
        /*0374*/ 	.word	0x0000a390


	//   ....[35]....
        /*0378*/ 	.word	0x0000a400


	//   ....[36]....
        /*037c*/ 	.word	0x0000a420


	//   ....[37]....
        /*0380*/ 	.word	0x0000a440


	//   ....[38]....
        /*0384*/ 	.word	0x0000a460


	//   ....[39]....
        /*0388*/ 	.word	0x0000aa90


	//   ....[40]....
        /*038c*/ 	.word	0x0000aab0


	//   ....[41]....
        /*0390*/ 	.word	0x0000aad0


	//   ....[42]....
        /*0394*/ 	.word	0x0000ab20


	//   ....[43]....
        /*0398*/ 	.word	0x0000ab70


	//   ....[44]....
        /*039c*/ 	.word	0x0000ab90


	//   ....[45]....
        /*03a0*/ 	.word	0x0000abc0


	//   ....[46]....
        /*03a4*/ 	.word	0x0000abe0


	//   ....[47]....
        /*03a8*/ 	.word	0x0000b0b0


	//   ....[48]....
        /*03ac*/ 	.word	0x0000b0e0


	//   ....[49]....
        /*03b0*/ 	.word	0x0000b1c0


	//   ....[50]....
        /*03b4*/ 	.word	0x0000b1f0


	//   ....[51]....
        /*03b8*/ 	.word	0x0000b2a0


	//   ....[52]....
        /*03bc*/ 	.word	0x0000b2d0


	//   ....[53]....
        /*03c0*/ 	.word	0x0000b5e0


	//   ....[54]....
        /*03c4*/ 	.word	0x0000b650


	//   ....[55]....
        /*03c8*/ 	.word	0x0000bd00


	//   ....[56]....
        /*03cc*/ 	.word	0x0000bd20


	//   ....[57]....
        /*03d0*/ 	.word	0x0000bd30


	//   ....[58]....
        /*03d4*/ 	.word	0x0000bd40


	//   ....[59]....
        /*03d8*/ 	.word	0x0000bd60


	//   ....[60]....
        /*03dc*/ 	.word	0x0000bdc0


	//   ....[61]....
        /*03e0*/ 	.word	0x0000bdd0


	//   ....[62]....
        /*03e4*/ 	.word	0x0000bde0


	//   ....[63]....
        /*03e8*/ 	.word	0x0000c140


	//   ....[64]....
        /*03ec*/ 	.word	0x0000c170


	//   ....[65]....
        /*03f0*/ 	.word	0x0000c1c0


	//   ....[66]....
        /*03f4*/ 	.word	0x0000c1e0


	//   ....[67]....
        /*03f8*/ 	.word	0x0000c270


	//   ....[68]....
        /*03fc*/ 	.word	0x0000c290


	//   ....[69]....
        /*0400*/ 	.word	0x0000c2b0


	//   ....[70]....
        /*0404*/ 	.word	0x0000c2d0


	//   ....[71]....
        /*0408*/ 	.word	0x0000c870


	//   ....[72]....
        /*040c*/ 	.word	0x0000ce00


	//   ....[73]....
        /*0410*/ 	.word	0x0000cef0


	//   ....[74]....
        /*0414*/ 	.word	0x0000cf90


	//   ....[75]....
        /*0418*/ 	.word	0x0000d000


	//   ....[76]....
        /*041c*/ 	.word	0x0000d0e0


	//   ....[77]....
        /*0420*/ 	.word	0x0000d150


	//   ....[78]....
        /*0424*/ 	.word	0x0000d220


	//   ....[79]....
        /*0428*/ 	.word	0x0000d290


	//   ....[80]....
        /*042c*/ 	.word	0x0000d350


	//   ....[81]....
        /*0430*/ 	.word	0x0000d3e0


	//   ....[82]....
        /*0434*/ 	.word	0x0000d450


	//   ....[83]....
        /*0438*/ 	.word	0x0000d4d0


	//   ....[84]....
        /*043c*/ 	.word	0x0000d570


	//   ....[85]....
        /*0440*/ 	.word	0x0000d5d0


	//   ....[86]....
        /*0444*/ 	.word	0x0000d690


	//   ....[87]....
        /*0448*/ 	.word	0x0000d6f0


	//   ....[88]....
        /*044c*/ 	.word	0x0000d790


	//   ....[89]....
        /*0450*/ 	.word	0x0000d8d0


	//   ....[90]....
        /*0454*/ 	.word	0x0000d9b0


	//   ....[91]....
        /*0458*/ 	.word	0x0000db30


	//   ....[92]....
        /*045c*/ 	.word	0x0000dc70


	//   ....[93]....
        /*0460*/ 	.word	0x0000dd80


	//   ....[94]....
        /*0464*/ 	.word	0x0000dec0


	//   ....[95]....
        /*0468*/ 	.word	0x0000dfd0


	//   ....[96]....
        /*046c*/ 	.word	0x0000e0a0


	//   ....[97]....
        /*0470*/ 	.word	0x0000e180


	//   ....[98]....
        /*0474*/ 	.word	0x0000e220


	//   ....[99]....
        /*0478*/ 	.word	0x0000e280


	//   ....[100]....
        /*047c*/ 	.word	0x0000e320


	//   ....[101]....
        /*0480*/ 	.word	0x0000e380


	//   ....[102]....
        /*0484*/ 	.word	0x0000e430


	//   ....[103]....
        /*0488*/ 	.word	0x0000e490


	//   ....[104]....
        /*048c*/ 	.word	0x0000e540


	//   ....[105]....
        /*0490*/ 	.word	0x0000e620


	//   ....[106]....
        /*0494*/ 	.word	0x0000e6e0


	//   ....[107]....
        /*0498*/ 	.word	0x0000e7c0


	//   ....[108]....
        /*049c*/ 	.word	0x0000e8d0


	//   ....[109]....
        /*04a0*/ 	.word	0x0000e9e0


	//   ....[110]....
        /*04a4*/ 	.word	0x0000eac0


	//   ....[111]....
        /*04a8*/ 	.word	0x0000ebc0


	//   ....[112]....
        /*04ac*/ 	.word	0x0000ec90


	//   ....[113]....
        /*04b0*/ 	.word	0x0000eda0


	//----- nvinfo : EIATTR_REG_RECONFIG
	.align		4
.L_596:
        /*04b4*/ 	.byte	0x01, 0x54
	.zero		2


	//----- nvinfo : EIATTR_SYSCALL_OFFSETS
	.align		4
        /*04b8*/ 	.byte	0x04, 0x46
        /*04ba*/ 	.short	(.L_598 - .L_597)


	//   ....[0]....
.L_597:
        /*04bc*/ 	.word	0x00002b80


	//   ....[1]....
        /*04c0*/ 	.word	0x00009bb0


	//   ....[2]....
        /*04c4*/ 	.word	0x00009cf0


	//   ....[3]....
        /*04c8*/ 	.word	0x00009de0


	//   ....[4]....
        /*04cc*/ 	.word	0x0000a790


	//----- nvinfo : EIATTR_MBARRIER_INSTR_OFFSETS
	.align		4
.L_598:
        /*04d0*/ 	.byte	0x04, 0x39
        /*04d2*/ 	.short	(.L_600 - .L_599)


	//   ....[0]....
.L_599:
        /*04d4*/ 	.word	0x00000180
        /*04d8*/ 	.word	0x000000ff
        /*04dc*/ 	.word	0x00028c00
        /*04e0*/ 	.short	0x0100
        /*04e2*/ 	.byte	0x08
	.zero		1


	//   ....[1]....
        /*04e4*/ 	.word	0x00000190
        /*04e8*/ 	.word	0x000000ff
        /*04ec*/ 	.word	0x00028c20
        /*04f0*/ 	.short	0x0100
        /*04f2*/ 	.byte	0x08
	.zero		1


	//   ....[2]....
        /*04f4*/ 	.word	0x00000240
        /*04f8*/ 	.word	0x000000ff
        /*04fc*/ 	.word	0x00028c30
        /*0500*/ 	.short	0x0100
        /*0502*/ 	.byte	0x06
	.zero		1


	//   ....[3]....
        /*0504*/ 	.word	0x00000250
        /*0508*/ 	.word	0x000000ff
        /*050c*/ 	.word	0x00028c40
        /*0510*/ 	.short	0x0100
        /*0512*/ 	.byte	0x06
	.zero		1


	//   ....[4]....
        /*0514*/ 	.word	0x00000260
        /*0518*/ 	.word	0x000000ff
        /*051c*/ 	.word	0x00028c38
        /*0520*/ 	.short	0x0100
        /*0522*/ 	.byte	0x06
	.zero		1


	//   ....[5]....
        /*0524*/ 	.word	0x00000270
        /*0528*/ 	.word	0x000000ff
        /*052c*/ 	.word	0x00028c48
        /*0530*/ 	.short	0x0100
        /*0532*/ 	.byte	0x06
	.zero		1


	//   ....[6]....
        /*0534*/ 	.word	0x000003a0
        /*0538*/ 	.word	0x000000ff
        /*053c*/ 	.word	0x00028c50
        /*0540*/ 	.short	0x0100
        /*0542*/ 	.byte	0x08
	.zero		1


	//   ....[7]....
        /*0544*/ 	.word	0x000003b0
        /*0548*/ 	.word	0x000000ff
        /*054c*/ 	.word	0x00028c60
        /*0550*/ 	.short	0x0100
        /*0552*/ 	.byte	0x08
	.zero		1


	//   ....[8]....
        /*0554*/ 	.word	0x000003c0
        /*0558*/ 	.word	0x000000ff
        /*055c*/ 	.word	0x00028c58
        /*0560*/ 	.short	0x0100
        /*0562*/ 	.byte	0x08
	.zero		1


	//   ....[9]....
        /*0564*/ 	.word	0x000003d0
        /*0568*/ 	.word	0x000000ff
        /*056c*/ 	.word	0x00028c68
        /*0570*/ 	.short	0x0100
        /*0572*/ 	.byte	0x08
	.zero		1


	//   ....[10]....
        /*0574*/ 	.word	0x000004c0
        /*0578*/ 	.word	0x000000ff
        /*057c*/ 	.word	0x00028c70
        /*0580*/ 	.short	0x0100
        /*0582*/ 	.byte	0x06
	.zero		1


	//   ....[11]....
        /*0584*/ 	.word	0x000004d0
        /*0588*/ 	.word	0x000000ff
        /*058c*/ 	.word	0x00028c80
        /*0590*/ 	.short	0x0100
        /*0592*/ 	.byte	0x06
	.zero		1


	//   ....[12]....
        /*0594*/ 	.word	0x000004e0
        /*0598*/ 	.word	0x000000ff
        /*059c*/ 	.word	0x00028c78
        /*05a0*/ 	.short	0x0100
        /*05a2*/ 	.byte	0x06
	.zero		1


	//   ....[13]....
        /*05a4*/ 	.word	0x000004f0
        /*05a8*/ 	.word	0x000000ff
        /*05ac*/ 	.word	0x00028c88
        /*05b0*/ 	.short	0x0100
        /*05b2*/ 	.byte	0x06
	.zero		1


	//   ....[14]....
        /*05b4*/ 	.word	0x00000620
        /*05b8*/ 	.word	0x000000ff
        /*05bc*/ 	.word	0x00028c90
        /*05c0*/ 	.short	0x0100
        /*05c2*/ 	.byte	0x08
	.zero		1


	//   ....[15]....
        /*05c4*/ 	.word	0x00000630
        /*05c8*/ 	.word	0x000000ff
        /*05cc*/ 	.word	0x00028ca0
        /*05d0*/ 	.short	0x0100
        /*05d2*/ 	.byte	0x08
	.zero		1


	//   ....[16]....
        /*05d4*/ 	.word	0x00000640
        /*05d8*/ 	.word	0x000000ff
        /*05dc*/ 	.word	0x00028c98
        /*05e0*/ 	.short	0x0100
        /*05e2*/ 	.byte	0x08
	.zero		1


	//   ....[17]....
        /*05e4*/ 	.word	0x00000650
        /*05e8*/ 	.word	0x000000ff
        /*05ec*/ 	.word	0x00028ca8
        /*05f0*/ 	.short	0x0100
        /*05f2*/ 	.byte	0x08
	.zero		1


	//   ....[18]....
        /*05f4*/ 	.word	0x00000790
        /*05f8*/ 	.word	0x000000ff
        /*05fc*/ 	.word	0x00028cb0
        /*0600*/ 	.short	0x0100
        /*0602*/ 	.byte	0x08
	.zero		1


	//   ....[19]....
        /*0604*/ 	.word	0x000007a0
        /*0608*/ 	.word	0x000000ff
        /*060c*/ 	.word	0x00028cc0
        /*0610*/ 	.short	0x0100
        /*0612*/ 	.byte	0x08
	.zero		1


	//   ....[20]....
        /*0614*/ 	.word	0x000007b0
        /*0618*/ 	.word	0x000000ff
        /*061c*/ 	.word	0x00028cb8
        /*0620*/ 	.short	0x0100
        /*0622*/ 	.byte	0x08
	.zero		1


	//   ....[21]....
        /*0624*/ 	.word	0x000007c0
        /*0628*/ 	.word	0x000000ff
        /*062c*/ 	.word	0x00028cc8
        /*0630*/ 	.short	0x0100
        /*0632*/ 	.byte	0x08
	.zero		1


	//   ....[22]....
        /*0634*/ 	.word	0x000011f0
        /*0638*/ 	.word	0x000000ff
        /*063c*/ 	.word	0x00028c50
        /*0640*/ 	.short	0x010a
        /*0642*/ 	.byte	0x10
	.zero		1


	//   ....[23]....
        /*0644*/ 	.word	0x000014d0
        /*0648*/ 	.word	0x000000ff
        /*064c*/ 	.word	0x00000000
        /*0650*/ 	.short	0x0101
        /*0652*/ 	.byte	0x06
	.zero		1


	//   ....[24]....
        /*0654*/ 	.word	0x00001e10
        /*0658*/ 	.word	0x000000ff
        /*065c*/ 	.word	0x00028c50
        /*0660*/ 	.short	0x010a
        /*0662*/ 	.byte	0x06
	.zero		1


	//   ....[25]....
        /*0664*/ 	.word	0x00001e50
        /*0668*/ 	.word	0x000000ff
        /*066c*/ 	.word	0x00028c50
        /*0670*/ 	.short	0x010a
        /*0672*/ 	.byte	0x06
	.zero		1


	//   ....[26]....
        /*0674*/ 	.word	0x000020b0
        /*0678*/ 	.word	0x000000ff
        /*067c*/ 	.word	0x00000000
        /*0680*/ 	.short	0x0101
        /*0682*/ 	.byte	0x06
	.zero		1


	//   ....[27]....
        /*0684*/ 	.word	0x00002c00
        /*0688*/ 	.word	0x000000ff
        /*068c*/ 	.word	0x00028c00
        /*0690*/ 	.short	0x010a
        /*0692*/ 	.byte	0x2a
	.zero		1


	//   ....[28]....
        /*0694*/ 	.word	0x00002c80
        /*0698*/ 	.word	0x00000007
        /*069c*/ 	.word	0x00028c30
        /*06a0*/ 	.short	0x010a
        /*06a2*/ 	.byte	0x3f
	.zero		1


	//   ....[29]....
        /*06a4*/ 	.word	0x00002cc0
        /*06a8*/ 	.word	0x00000007
        /*06ac*/ 	.word	0x00028c30
        /*06b0*/ 	.short	0x010a
        /*06b2*/ 	.byte	0x3f
	.zero		1


	//   ....[30]....
        /*06b4*/ 	.word	0x000033f0
        /*06b8*/ 	.word	0x000000ff
        /*06bc*/ 	.word	0x00000000
        /*06c0*/ 	.short	0x0101
        /*06c2*/ 	.byte	0x06
	.zero		1


	//   ....[31]....
        /*06c4*/ 	.word	0x00004120
        /*06c8*/ 	.word	0x00000007
        /*06cc*/ 	.word	0x00028c50
        /*06d0*/ 	.short	0x010a
        /*06d2*/ 	.byte	0x3f
	.zero		1


	//   ....[32]....
        /*06d4*/ 	.word	0x00004170
        /*06d8*/ 	.word	0x00000007
        /*06dc*/ 	.word	0x00028c50
        /*06e0*/ 	.short	0x010a
        /*06e2*/ 	.byte	0x3f
	.zero		1


	//   ....[33]....
        /*06e4*/ 	.word	0x00004400
        /*06e8*/ 	.word	0x000000ff
        /*06ec*/ 	.word	0x00000000
        /*06f0*/ 	.short	0x0101
        /*06f2*/ 	.byte	0x06
	.zero		1


	//   ....[34]....
        /*06f4*/ 	.word	0x00004550
        /*06f8*/ 	.word	0x000000ff
        /*06fc*/ 	.word	0x00028c30
        /*0700*/ 	.short	0x010a
        /*0702*/ 	.byte	0x15
	.zero		1


	//   ....[35]....
        /*0704*/ 	.word	0x00004590
        /*0708*/ 	.word	0x000000ff
        /*070c*/ 	.word	0x00028c30
        /*0710*/ 	.short	0x010a
        /*0712*/ 	.byte	0x15
	.zero		1


	//   ....[36]....
        /*0714*/ 	.word	0x000049a0
        /*0718*/ 	.word	0x000000ff
        /*071c*/ 	.word	0x00000000
        /*0720*/ 	.short	0x0101
        /*0722*/ 	.byte	0x06
	.zero		1


	//   ....[37]....
        /*0724*/ 	.word	0x00005e80
        /*0728*/ 	.word	0x000000ff
        /*072c*/ 	.word	0x00028c50
        /*0730*/ 	.short	0x010a
        /*0732*/ 	.byte	0x15
	.zero		1


	//   ....[38]....
        /*0734*/ 	.word	0x00005ec0
        /*0738*/ 	.word	0x000000ff
        /*073c*/ 	.word	0x00028c50
        /*0740*/ 	.short	0x010a
        /*0742*/ 	.byte	0x15
	.zero		1


	//   ....[39]....
        /*0744*/ 	.word	0x00006150
        /*0748*/ 	.word	0x000000ff
        /*074c*/ 	.word	0x00000000
        /*0750*/ 	.short	0x0101
        /*0752*/ 	.byte	0x15
	.zero		1


	//   ....[40]....
        /*0754*/ 	.word	0x00008660
        /*0758*/ 	.word	0x000000ff
        /*075c*/ 	.word	0x00000000
        /*0760*/ 	.short	0x0101
        /*0762*/ 	.byte	0x04
	.zero		1


	//   ....[41]....
        /*0764*/ 	.word	0x0000a100
        /*0768*/ 	.word	0x00000013
        /*076c*/ 	.word	0x00028c40
        /*0770*/ 	.short	0x010a
        /*0772*/ 	.byte	0x3f
	.zero		1


	//   ....[42]....
        /*0774*/ 	.word	0x0000a570
        /*0778*/ 	.word	0x00000013
        /*077c*/ 	.word	0x00028c30
        /*0780*/ 	.short	0x0107
        /*0782*/ 	.byte	0x3f
	.zero		1


	//   ....[43]....
        /*0784*/ 	.word	0x0000a630
        /*0788*/ 	.word	0x00000013
        /*078c*/ 	.word	0x00028c30
        /*0790*/ 	.short	0x0101
        /*0792*/ 	.byte	0x3f
	.zero		1


	//   ....[44]....
        /*0794*/ 	.word	0x0000aca0
        /*0798*/ 	.word	0x000000ff
        /*079c*/ 	.word	0x00028c00
        /*07a0*/ 	.short	0x0107
        /*07a2*/ 	.byte	0x27
	.zero		1


	//   ....[45]....
        /*07a4*/ 	.word	0x0000ad00
        /*07a8*/ 	.word	0x000000ff
        /*07ac*/ 	.word	0x00028c00
        /*07b0*/ 	.short	0x0101
        /*07b2*/ 	.byte	0x27
	.zero		1


	//   ....[46]....
        /*07b4*/ 	.word	0x0000ad20
        /*07b8*/ 	.word	0x000000ff
        /*07bc*/ 	.word	0x00028c20
        /*07c0*/ 	.short	0x010a
        /*07c2*/ 	.byte	0x27
	.zero		1


	//   ....[47]....
        /*07c4*/ 	.word	0x0000adb0
        /*07c8*/ 	.word	0x00000013
        /*07cc*/ 	.word	0x00028c60
        /*07d0*/ 	.short	0x010a
        /*07d2*/ 	.byte	0x3f
	.zero		1


	//   ....[48]....
        /*07d4*/ 	.word	0x0000b7e0
        /*07d8*/ 	.word	0x00000013
        /*07dc*/ 	.word	0x00028c50
        /*07e0*/ 	.short	0x0107
        /*07e2*/ 	.byte	0x3f
	.zero		1


	//   ....[49]....
        /*07e4*/ 	.word	0x0000b8c0
        /*07e8*/ 	.word	0x00000013
        /*07ec*/ 	.word	0x00028c50
        /*07f0*/ 	.short	0x0101
        /*07f2*/ 	.byte	0x3f
	.zero		1


	//   ....[50]....
        /*07f4*/ 	.word	0x0000bb60
        /*07f8*/ 	.word	0x00000009
        /*07fc*/ 	.word	0x00028c40
        /*0800*/ 	.short	0x010a
        /*0802*/ 	.byte	0x3f
	.zero		1


	//   ....[51]....
        /*0804*/ 	.word	0x0000be90
        /*0808*/ 	.word	0x00000009
        /*080c*/ 	.word	0x00028c30
        /*0810*/ 	.short	0x0107
        /*0812*/ 	.byte	0x3f
	.zero		1


	//   ....[52]....
        /*0814*/ 	.word	0x0000bf50
        /*0818*/ 	.word	0x00000009
        /*081c*/ 	.word	0x00028c30
        /*0820*/ 	.short	0x0101
        /*0822*/ 	.byte	0x3f
	.zero		1


	//   ....[53]....
        /*0824*/ 	.word	0x0000bf80
        /*0828*/ 	.word	0x00000009
        /*082c*/ 	.word	0x00028c60
        /*0830*/ 	.short	0x010a
        /*0832*/ 	.byte	0x3f
	.zero		1


	//   ....[54]....
        /*0834*/ 	.word	0x0000c590
        /*0838*/ 	.word	0x00000009
        /*083c*/ 	.word	0x00028c50
        /*0840*/ 	.short	0x0107
        /*0842*/ 	.byte	0x3f
	.zero		1


	//   ....[55]....
        /*0844*/ 	.word	0x0000c670
        /*0848*/ 	.word	0x00000009
        /*084c*/ 	.word	0x00028c50
        /*0850*/ 	.short	0x0101
        /*0852*/ 	.byte	0x3f
	.zero		1


	//   ....[56]....
        /*0854*/ 	.word	0x0000c7f0
        /*0858*/ 	.word	0x00000004
        /*085c*/ 	.word	0x00028c20
        /*0860*/ 	.short	0x010a
        /*0862*/ 	.byte	0x3f
	.zero		1


	//   ....[57]....
        /*0864*/ 	.word	0x0000c970
        /*0868*/ 	.word	0x00000005
        /*086c*/ 	.word	0x00028c40
        /*0870*/ 	.short	0x010a
        /*0872*/ 	.byte	0x3f
	.zero		1


	//   ....[58]....
        /*0874*/ 	.word	0x0000ca10
        /*0878*/ 	.word	0x00000011
        /*087c*/ 	.word	0x00028c40
        /*0880*/ 	.short	0x010a
        /*0882*/ 	.byte	0x3f
	.zero		1


	//   ....[59]....
        /*0884*/ 	.word	0x0000ca50
        /*0888*/ 	.word	0x00000005
        /*088c*/ 	.word	0x00028c60
        /*0890*/ 	.short	0x010a
        /*0892*/ 	.byte	0x3f
	.zero		1


	//   ....[60]....
        /*0894*/ 	.word	0x0000ca90
        /*0898*/ 	.word	0x00000011
        /*089c*/ 	.word	0x00028c60
        /*08a0*/ 	.short	0x010a
        /*08a2*/ 	.byte	0x3f
	.zero		1


	//   ....[61]....
        /*08a4*/ 	.word	0x0000cb00
        /*08a8*/ 	.word	0x00000003
        /*08ac*/ 	.word	0x00028c50
        /*08b0*/ 	.short	0x010a
        /*08b2*/ 	.byte	0x3f
	.zero		1


	//   ....[62]....
        /*08b4*/ 	.word	0x0000cb60
        /*08b8*/ 	.word	0x00000004
        /*08bc*/ 	.word	0x00028c50
        /*08c0*/ 	.short	0x010a
        /*08c2*/ 	.byte	0x3f
	.zero		1


	//   ....[63]....
        /*08c4*/ 	.word	0x0000cbc0
        /*08c8*/ 	.word	0x00000003
        /*08cc*/ 	.word	0x00028c00
        /*08d0*/ 	.short	0x010a
        /*08d2*/ 	.byte	0x3f
	.zero		1


	//   ....[64]....
        /*08d4*/ 	.word	0x0000cc10
        /*08d8*/ 	.word	0x00000007
        /*08dc*/ 	.word	0x00028c30
        /*08e0*/ 	.short	0x010a
        /*08e2*/ 	.byte	0x3f
	.zero		1


	//   ....[65]....
        /*08e4*/ 	.word	0x0000cc60
        /*08e8*/ 	.word	0x00000007
        /*08ec*/ 	.word	0x00028c50
        /*08f0*/ 	.short	0x010a
        /*08f2*/ 	.byte	0x3f
	.zero		1


	//   ....[66]....
        /*08f4*/ 	.word	0x0000ccc0
        /*08f8*/ 	.word	0x00000004
        /*08fc*/ 	.word	0x00028c30
        /*0900*/ 	.short	0x010a
        /*0902*/ 	.byte	0x3f
	.zero		1


	//   ....[67]....
        /*0904*/ 	.word	0x0000cd20
        /*0908*/ 	.word	0x00000008
        /*090c*/ 	.word	0x00028c50
        /*0910*/ 	.short	0x010a
        /*0912*/ 	.byte	0x3f
	.zero		1


	//   ....[68]....
        /*0914*/ 	.word	0x0000ce40
        /*0918*/ 	.word	0x00000013
        /*091c*/ 	.word	0x00028c40
        /*0920*/ 	.short	0x010a
        /*0922*/ 	.byte	0x3f
	.zero		1


	//   ....[69]....
        /*0924*/ 	.word	0x0000d7d0
        /*0928*/ 	.word	0x00000003
        /*092c*/ 	.word	0x00028c20
        /*0930*/ 	.short	0x010a
        /*0932*/ 	.byte	0x3f
	.zero		1


	//   ....[70]....
        /*0934*/ 	.word	0x0000d820
        /*0938*/ 	.word	0x00000013
        /*093c*/ 	.word	0x00028c60
        /*0940*/ 	.short	0x010a
        /*0942*/ 	.byte	0x3f
	.zero		1


	//   ....[71]....
        /*0944*/ 	.word	0x0000e0d0
        /*0948*/ 	.word	0x00000009
        /*094c*/ 	.word	0x00028c40
        /*0950*/ 	.short	0x010a
        /*0952*/ 	.byte	0x3f
	.zero		1


	//   ....[72]....
        /*0954*/ 	.word	0x0000e570
        /*0958*/ 	.word	0x00000009
        /*095c*/ 	.word	0x00028c60
        /*0960*/ 	.short	0x010a
        /*0962*/ 	.byte	0x3f
	.zero		1


	//   ....[73]....
        /*0964*/ 	.word	0x0000ecc0
        /*0968*/ 	.word	0x00000004
        /*096c*/ 	.word	0x00028c20
        /*0970*/ 	.short	0x010a
        /*0972*/ 	.byte	0x3f
	.zero		1


	//   ....[74]....
        /*0974*/ 	.word	0x0000ee60
        /*0978*/ 	.word	0x00000005
        /*097c*/ 	.word	0x00028c40
        /*0980*/ 	.short	0x010a
        /*0982*/ 	.byte	0x3f
	.zero		1


	//   ....[75]....
        /*0984*/ 	.word	0x0000eeb0
        /*0988*/ 	.word	0x00000011
        /*098c*/ 	.word	0x00028c40
        /*0990*/ 	.short	0x010a
        /*0992*/ 	.byte	0x3f
	.zero		1


	//   ....[76]....
        /*0994*/ 	.word	0x0000ef00
        /*0998*/ 	.word	0x00000005
        /*099c*/ 	.word	0x00028c60
        /*09a0*/ 	.short	0x010a
        /*09a2*/ 	.byte	0x3f
	.zero		1


	//----- nvinfo : EIATTR_NUM_MBARRIERS
	.align		4
.L_600:
        /*09a4*/ 	.byte	0x03, 0x38
        /*09a6*/ 	.short	0x0016


	//----- nvinfo : EIATTR_EXIT_INSTR_OFFSETS
	.align		4
        /*09a8*/ 	.byte	0x04, 0x1c
        /*09aa*/ 	.short	(.L_602 - .L_601)


	//   ....[0]....
.L_601:
        /*09ac*/ 	.word	0x00000920


	//   ....[1]....
        /*09b0*/ 	.word	0x00008b20


	//   ....[2]....
        /*09b4*/ 	.word	0x0000cae0


	//----- nvinfo : EIATTR_MAX_THREADS
	.align		4
.L_602:
        /*09b8*/ 	.byte	0x04, 0x05
        /*09ba*/ 	.short	(.L_604 - .L_603)
.L_603:
        /*09bc*/ 	.word	0x00000180
        /*09c0*/ 	.word	0x00000001
        /*09c4*/ 	.word	0x00000001


	//----- nvinfo : EIATTR_CRS_STACK_SIZE
	.align		4
.L_604:
        /*09c8*/ 	.byte	0x04, 0x1e
        /*09ca*/ 	.short	(.L_606 - .L_605)
.L_605:
        /*09cc*/ 	.word	0x00000000


	//----- nvinfo : EIATTR_CBANK_PARAM_SIZE
	.align		4
.L_606:
        /*09d0*/ 	.byte	0x03, 0x19
        /*09d2*/ 	.short	0x0a70


	//----- nvinfo : EIATTR_PARAM_CBANK
	.align		4
        /*09d4*/ 	.byte	0x04, 0x0a
        /*09d6*/ 	.short	(.L_608 - .L_607)
	.align		4
.L_607:
        /*09d8*/ 	.word	index@(.nv.constant0._ZN7cutlass13device_kernelIN5flash11enable_sm90INS1_16FlashAttnFwdSm90INS1_25CollectiveMainloopFwdSm90ILi2EN4cute5tupleIJNS5_1CILi1EEES8_S8_EEENS6_IJNS7_ILi64EEESA_SA_EEELi512ENS_6half_tEfNS_4arch4Sm90ELb0ELb0ELb1ELb0ELb1ELb0ELb0ELb0ELb0ELb1ELb0ELb0EEENS1_21CollectiveEpilogueFwdINS6_IJSA_NS7_ILi512EEESA_EEES9_SC_SE_Li256ELb0ELb1ELb0ELb0EEENS1_29StaticPersistentTileSchedulerILb0EEEEEEEEEvNT_6ParamsE)
        /*09dc*/ 	.short	0x0210
        /*09de*/ 	.short	0x0a70


	//----- nvinfo : EIATTR_SW_WAR
	.align		4
.L_608:
        /*09e0*/ 	.byte	0x04, 0x36
        /*09e2*/ 	.short	(.L_610 - .L_609)
.L_609:
        /*09e4*/ 	.word	0x00000008
.L_610:


//--------------------- .nv.info._ZN7cutlass13device_kernelIN5flash11enable_sm90INS1_16FlashAttnFwdSm90INS1_25CollectiveMainloopFwdSm90ILi2EN4cute5tupleIJNS5_1CILi1EEES8_S8_EEENS6_IJNS7_ILi64EEESA_SA_EEELi512ENS_6half_tEfNS_4arch4Sm90ELb0ELb0ELb1ELb0ELb1ELb0ELb1ELb0ELb0ELb1ELb0ELb0EEENS1_21CollectiveEpilogueFwdINS6_IJSA_NS7_ILi512EEESA_EEES9_SC_SE_Li256ELb0ELb1ELb0ELb0EEENS1_29StaticPersistentTileSchedulerILb0EEEEEEEEEvNT_6ParamsE --------------------------
	.section	.nv.info._ZN7cutlass13device_kernelIN5flash11enable_sm90INS1_16FlashAttnFwdSm90INS1_25CollectiveMainloopFwdSm90ILi2EN4cute5tupleIJNS5_1CILi1EEES8_S8_EEENS6_IJNS7_ILi64EEESA_SA_EEELi512ENS_6half_tEfNS_4arch4Sm90ELb0ELb0ELb1ELb0ELb1ELb0ELb1ELb0ELb0ELb1ELb0ELb0EEENS1_21CollectiveEpilogueFwdINS6_IJSA_NS7_ILi512EEESA_EEES9_SC_SE_Li256ELb0ELb1ELb0ELb0EEENS1_29StaticPersistentTileSchedulerILb0EEEEEEEEEvNT_6ParamsE,"",@"SHT_CUDA_INFO"
	.sectionflags	@""
	.align	4


	//----- nvinfo : EIATTR_CUDA_API_VERSION
	.align		4
        /*0000*/ 	.byte	0x04, 0x37
        /*0002*/ 	.short	(.L_612 - .L_611)
.L_611:
        /*0004*/ 	.word	0x00000082


	//----- nvinfo : EIATTR_KPARAM_INFO
	.align		4
.L_612:
        /*0008*/ 	.byte	0x04, 0x17
        /*000a*/ 	.short	(.L_614 - .L_613)
.L_613:
        /*000c*/ 	.word	0x00000000
        /*0010*/ 	.short	0x0000
        /*0012*/ 	.short	0x0070
        /*0014*/ 	.byte	0x00, 0xf0, 0x01, 0x2c


	//----- nvinfo : EIATTR_SPARSE_MMA_MASK
	.align		4
.L_614:
        /*0018*/ 	.byte	0x03, 0x50
        /*001a*/ 	.short	0x0000


	//----- nvinfo : EIATTR_MAXREG_COUNT
	.align		4
        /*001c*/ 	.byte	0x03, 0x1b
        /*001e*/ 	.short	0x00a8


	//----- nvinfo : EIATTR_NUM_BARRIERS
	.align		4
        /*0020*/ 	.byte	0x02, 0x4c
        /*0022*/ 	.byte	0x10
	.zero		1


	//----- nvinfo : EIATTR_EXTERNS
	.align		4
        /*0024*/ 	.byte	0x04, 0x0f
        /*0026*/ 	.short	(.L_616 - .L_615)


	//   ....[0]....
	.align		4
.L_615:
        /*0028*/ 	.word	index@(__assertfail)


	//----- nvinfo : EIATTR_ANNOTATIONS
	.align		4
.L_616:
        /*002c*/ 	.byte	0x04, 0x55
        /*002e*/ 	.short	(.L_618 - .L_617)


	//   ....[0]....
.L_617:
        /* <DEDUP_REMOVED lines=17> */


	//----- nvinfo : EIATTR_MERCURY_ISA_VERSION
	.align		4
.L_618:
        /*0128*/ 	.byte	0x03, 0x5f
        /*012a*/ 	.short	0x0101


	//----- nvinfo : EIATTR_INT_WARP_WIDE_INSTR_OFFSETS
	.align		4
        /*012c*/ 	.byte	0x04, 0x31
        /*012e*/ 	.short	(.L_620 - .L_619)


	//   ....[0]....
.L_619:
        /*0130*/ 	.word	0x000000d0


	//   ....[1]....
        /*0134*/ 	.word	0x000000e0


	//   ....[2]....
        /*0138*/ 	.word	0x000000f0


	//   ....[3]....
        /*013c*/ 	.word	0x00000190


	//----- nvinfo : EIATTR_COOP_GROUP_MASK_REGIDS
	.align		4
.L_620:
        /*0140*/ 	.byte	0x04, 0x29
        /*0142*/ 	.short	(.L_622 - .L_621)


	//   ....[0]....
.L_621:
        /*0144*/ 	.word	0xffffffff


	//   ....[1]....
        /*0148*/ 	.word	0xffffffff


	//   ....[2]....
        /*014c*/ 	.word	0xffffffff


	//   ....[3]....
        /*0150*/ 	.word	0xffffffff


	//   ....[4]....
        /*0154*/ 	.word	0xffffffff


	//   ....[5]....
        /*0158*/ 	.word	0xffffffff


	//   ....[6]....
        /*015c*/ 	.word	0xffffffff


	//   ....[7]....
        /*0160*/ 	.word	0xffffffff


	//   ....[8]....
        /*0164*/ 	.word	0xffffffff


	//   ....[9]....
        /*0168*/ 	.word	0xffffffff


	//   ....[10]....
        /*016c*/ 	.word	0xffffffff


	//   ....[11]....
        /*0170*/ 	.word	0xffffffff


	//   ....[12]....
        /*0174*/ 	.word	0xffffffff


	//   ....[13]....
        /*0178*/ 	.word	0xffffffff


	//   ....[14]....
        /*017c*/ 	.word	0xffffffff


	//   ....[15]....
        /*0180*/ 	.word	0xffffffff


	//   ....[16]....
        /*0184*/ 	.word	0xffffffff


	//   ....[17]....
        /*0188*/ 	.word	0xffffffff


	//   ....[18]....
        /*018c*/ 	.word	0xffffffff


	//   ....[19]....
        /*0190*/ 	.word	0xffffffff


	//   ....[20]....
        /*0194*/ 	.word	0xffffffff


	//   ....[21]....
        /*0198*/ 	.word	0xffffffff


	//   ....[22]....
        /*019c*/ 	.word	0xffffffff


	//   ....[23]....
        /*01a0*/ 	.word	0xffffffff


	//   ....[24]....
        /*01a4*/ 	.word	0xffffffff


	//   ....[25]....
        /*01a8*/ 	.word	0xffffffff


	//   ....[26]....
        /*01ac*/ 	.word	0xffffffff


	//   ....[27]....
        /*01b0*/ 	.word	0xffffffff


	//   ....[28]....
        /*01b4*/ 	.word	0xffffffff


	//   ....[29]....
        /*01b8*/ 	.word	0xffffffff


	//   ....[30]....
        /*01bc*/ 	.word	0xffffffff


	//   ....[31]....
        /*01c0*/ 	.word	0xffffffff


	//   ....[32]....
        /*01c4*/ 	.word	0xffffffff


	//   ....[33]....
        /*01c8*/ 	.word	0xffffffff


	//   ....[34]....
        /*01cc*/ 	.word	0xffffffff


	//   ....[35]....
        /*01d0*/ 	.word	0xffffffff


	//   ....[36]....
        /*01d4*/ 	.word	0xffffffff


	//   ....[37]....
        /*01d8*/ 	.word	0xffffffff


	//   ....[38]....
        /*01dc*/ 	.word	0xffffffff


	//   ....[39]....
        /*01e0*/ 	.word	0xffffffff


	//   ....[40]....
        /*01e4*/ 	.word	0xffffffff


	//   ....[41]....
        /*01e8*/ 	.word	0xffffffff


	//   ....[42]....
        /*01ec*/ 	.word	0xffffffff


	//   ....[43]....
        /*01f0*/ 	.word	0xffffffff


	//   ....[44]....
        /*01f4*/ 	.word	0xffffffff


	//   ....[45]....
        /*01f8*/ 	.word	0xffffffff


	//   ....[46]....
        /*01fc*/ 	.word	0xffffffff


	//   ....[47]....
        /*0200*/ 	.word	0xffffffff


	//   ....[48]....
        /*0204*/ 	.word	0xffffffff


	//   ....[49]....
        /*0208*/ 	.word	0xffffffff


	//   ....[50]....
        /*020c*/ 	.word	0xffffffff


	//   ....[51]....
        /*0210*/ 	.word	0xffffffff


	//   ....[52]....
        /*0214*/ 	.word	0xffffffff


	//   ....[53]....
        /*0218*/ 	.word	0xffffffff


	//   ....[54]....
        /*021c*/ 	.word	0xffffffff


	//   ....[55]....
        /*0220*/ 	.word	0xffffffff


	//   ....[56]....
        /*0224*/ 	.word	0xffffffff


	//   ....[57]....
        /*0228*/ 	.word	0xffffffff


	//   ....[58]....
        /*022c*/ 	.word	0xffffffff


	//   ....[59]....
        /*0230*/ 	.word	0xffffffff


	//   ....[60]....
        /*0234*/ 	.word	0xffffffff


	//   ....[61]....
        /*0238*/ 	.word	0xffffffff


	//   ....[62]....
        /*023c*/ 	.word	0xffffffff


	//   ....[63]....
        /*0240*/ 	.word	0xffffffff


	//   ....[64]....
        /*0244*/ 	.word	0xffffffff


	//   ....[65]....
        /*0248*/ 	.word	0xffffffff


	//   ....[66]....
        /*024c*/ 	.word	0xffffffff


	//   ....[67]....
        /*0250*/ 	.word	0xffffffff


	//   ....[68]....
        /*0254*/ 	.word	0xffffffff


	//   ....[69]....
        /*0258*/ 	.word	0xffffffff


	//   ....[70]....
        /*025c*/ 	.word	0xffffffff


	//   ....[71]....
        /*0260*/ 	.word	0xffffffff


	//   ....[72]....
        /*0264*/ 	.word	0xffffffff


	//   ....[73]....
        /*0268*/ 	.word	0xffffffff


	//   ....[74]....
        /*026c*/ 	.word	0xffffffff


	//   ....[75]....
        /*0270*/ 	.word	0xffffffff


	//   ....[76]....
        /*0274*/ 	.word	0xffffffff


	//   ....[77]....
        /*0278*/ 	.word	0xffffffff


	//   ....[78]....
        /*027c*/ 	.word	0xffffffff


	//   ....[79]....
        /*0280*/ 	.word	0xffffffff


	//   ....[80]....
        /*0284*/ 	.word	0xffffffff


	//   ....[81]....
        /*0288*/ 	.word	0xffffffff


	//   ....[82]....
        /*028c*/ 	.word	0x0500000f


	//   ....[83]....
        /*0290*/ 	.word	0x0500000f


	//   ....[84]....
        /*0294*/ 	.word	0x0500000f


	//   ....[85]....
        /*0298*/ 	.word	0x0500000f


	//   ....[86]....
        /*029c*/ 	.word	0x0500000f


	//   ....[87]....
        /*02a0*/ 	.word	0x0500000f


	//   ....[88]....
        /*02a4*/ 	.word	0x0500000f


	//   ....[89]....
        /*02a8*/ 	.word	0x0500000f


	//   ....[90]....
        /*02ac*/ 	.word	0x0500000f


	//   ....[91]....
        /*02b0*/ 	.word	0x0500000f


	//   ....[92]....
        /*02b4*/ 	.word	0x0500000f


	//   ....[93]....
        /*02b8*/ 	.word	0x0500000f


	//   ....[94]....
        /*02bc*/ 	.word	0x0500000f


	//   ....[95]....
        /*02c0*/ 	.word	0x0500000f


	//   ....[96]....
        /*02c4*/ 	.word	0x0500000f


	//   ....[97]....
        /*02c8*/ 	.word	0x0500000f


	//   ....[98]....
        /*02cc*/ 	.word	0x0500000f


	//   ....[99]....
        /*02d0*/ 	.word	0x0500000f


	//   ....[100]....
        /*02d4*/ 	.word	0x0500000f


	//   ....[101]....
        /*02d8*/ 	.word	0x0500000f


	//   ....[102]....
        /*02dc*/ 	.word	0x0500000f


	//   ....[103]....
        /*02e0*/ 	.word	0x0500000f


	//   ....[104]....
        /*02e4*/ 	.word	0x0500000f


	//   ....[105]....
        /*02e8*/ 	.word	0x0500000f


	//   ....[106]....
        /*02ec*/ 	.word	0x0500000f


	//   ....[107]....
        /*02f0*/ 	.word	0x0500000f


	//   ....[108]....
        /*02f4*/ 	.word	0x0500000f


	//   ....[109]....
        /*02f8*/ 	.word	0x0500000f


	//   ....[110]....
        /*02fc*/ 	.word	0x0500000f


	//   ....[111]....
        /*0300*/ 	.word	0x0500000f


	//   ....[112]....
        /*0304*/ 	.word	0x0500000f


	//   ....[113]....
        /*0308*/ 	.word	0x0500000f


	//   ....[114]....
        /*030c*/ 	.word	0x0500000f


	//   ....[115]....
        /*0310*/ 	.word	0x0500000f


	//   ....[116]....
        /*0314*/ 	.word	0x0500000f


	//   ....[117]....
        /*0318*/ 	.word	0x0500000f


	//   ....[118]....
        /*031c*/ 	.word	0x0500000f


	//   ....[119]....
        /*0320*/ 	.word	0x0500000f


	//   ....[120]....
        /*0324*/ 	.word	0x0500000f


	//   ....[121]....
        /*0328*/ 	.word	0x0500000f


	//   ....[122]....
        /*032c*/ 	.word	0x0500000f


	//   ....[123]....
        /*0330*/ 	.word	0x0500000f


	//   ....[124]....
        /*0334*/ 	.word	0x0500000f


	//   ....[125]....
        /*0338*/ 	.word	0x0500000f


	//   ....[126]....
        /*033c*/ 	.word	0x0500000f


	//   ....[127]....
        /*0340*/ 	.word	0x0500000f


	//   ....[128]....
        /*0344*/ 	.word	0x0500000f


	//   ....[129]....
        /*0348*/ 	.word	0x0500000f


	//   ....[130]....
        /*034c*/ 	.word	0x0500000f


	//   ....[131]....
        /*0350*/ 	.word	0x0500000f


	//----- nvinfo : EIATTR_COOP_GROUP_INSTR_OFFSETS
	.align		4
.L_622:
        /*0354*/ 	.byte	0x04, 0x28
        /*0356*/ 	.short	(.L_624 - .L_623)


	//   ....[0]....
.L_623:
        /*0358*/ 	.word	0x00000080


	//   ....[1]....
        /*035c*/ 	.word	0x00000090


	//   ....[2]....
        /*0360*/ 	.word	0x000002c0


	//   ....[3]....
        /*0364*/ 	.word	0x00000420


	//   ....[4]....
        /*0368*/ 	.word	0x00000540


	//   ....[5]....
        /*036c*/ 	.word	0x000006a0


	//   ....[6]....
        /*0370*/ 	.word	0x000010b0


	//   ....[7]....
        /*0374*/ 	.word	0x00002810


	//   ....[8]....
        /*0378*/ 	.word	0x00002fb0


	//   ....[9]....
        /*037c*/ 	.word	0x00004780


	//   ....[10]....
        /*0380*/ 	.word	0x00004800


	//   ....[11]....
        /*0384*/ 	.word	0x00004a70


	//   ....[12]....
        /*0388*/ 	.word	0x00004b00


	//   ....[13]....
        /*038c*/ 	.word	0x000052e0


	//   ....[14]....
        /*0390*/ 	.word	0x00005890


	//   ....[15]....
        /*0394*/ 	.word	0x00006d40


	//   ....[16]....
        /*0398*/ 	.word	0x00006df0


	//   ....[17]....
        /*039c*/ 	.word	0x000070e0


	//   ....[18]....
        /*03a0*/ 	.word	0x000072a0


	//   ....[19]....
        /*03a4*/ 	.word	0x000081a0


	//   ....[20]....
        /*03a8*/ 	.word	0x00008250


	//   ....[21]....
        /*03ac*/ 	.word	0x00008280


	//   ....[22]....
        /*03b0*/ 	.word	0x00008340


	//   ....[23]....
        /*03b4*/ 	.word	0x00008360


	//   ....[24]....
        /*03b8*/ 	.word	0x000093b0


	//   ....[25]....
        /*03bc*/ 	.word	0x0000a020


	//   ....[26]....
        /*03c0*/ 	.word	0x0000a060


	//   ....[27]....
        /*03c4*/ 	.word	0x0000a080


	//   ....[28]....
        /*03c8*/ 	.word	0x0000a0a0


	//   ....[29]....
        /*03cc*/ 	.word	0x0000a6d0


	//   ....[30]....
        /*03d0*/ 	.word	0x0000a6f0


	//   ....[31]....
        /*03d4*/ 	.word	0x0000a930


	//   ....[32]....
        /*03d8*/ 	.word	0x0000a960


	//   ....[33]....
        /*03dc*/ 	.word	0x0000c640


	//   ....[34]....
        /*03e0*/ 	.word	0x0000c670


	//   ....[35]....
        /*03e4*/ 	.word	0x0000c710


	//   ....[36]....
        /*03e8*/ 	.word	0x0000c730


	//   ....[37]....
        /*03ec*/ 	.word	0x0000c7a0


	//   ....[38]....
        /*03f0*/ 	.word	0x0000c7c0


	//   ....[39]....
        /*03f4*/ 	.word	0x0000c7d0


	//   ....[40]....
        /*03f8*/ 	.word	0x0000c7e0


	//   ....[41]....
        /*03fc*/ 	.word	0x0000ce80


	//   ....[42]....
        /*0400*/ 	.word	0x0000ceb0


	//   ....[43]....
        /*0404*/ 	.word	0x0000cf70


	//   ....[44]....
        /*0408*/ 	.word	0x0000cf80


	//   ....[45]....
        /*040c*/ 	.word	0x0000d010


	//   ....[46]....
        /*0410*/ 	.word	0x0000d020


	//   ....[47]....
        /*0414*/ 	.word	0x0000d040


	//   ....[48]....
        /*0418*/ 	.word	0x0000d080


	//   ....[49]....
        /*041c*/ 	.word	0x0000d5e0


	//   ....[50]....
        /*0420*/ 	.word	0x0000d610


	//   ....[51]....
        /*0424*/ 	.word	0x0000d620


	//   ....[52]....
        /*0428*/ 	.word	0x0000d640


	//   ....[53]....
        /*042c*/ 	.word	0x0000d7b0


	//   ....[54]....
        /*0430*/ 	.word	0x0000d7f0


	//   ....[55]....
        /*0434*/ 	.word	0x0000d810


	//   ....[56]....
        /*0438*/ 	.word	0x0000d8e0


	//   ....[57]....
        /*043c*/ 	.word	0x0000de00


	//   ....[58]....
        /*0440*/ 	.word	0x0000de30


	//   ....[59]....
        /*0444*/ 	.word	0x0000de60


	//   ....[60]....
        /*0448*/ 	.word	0x0000df20


	//   ....[61]....
        /*044c*/ 	.word	0x0000df60


	//   ....[62]....
        /*0450*/ 	.word	0x0000df80


	//   ....[63]....
        /*0454*/ 	.word	0x0000dfa0


	//   ....[64]....
        /*0458*/ 	.word	0x0000e330


	//   ....[65]....
        /*045c*/ 	.word	0x0000eb90


	//   ....[66]....
        /*0460*/ 	.word	0x0000ebb0


	//   ....[67]....
        /*0464*/ 	.word	0x0000ec00


	//   ....[68]....
        /*0468*/ 	.word	0x0000ec10


	//   ....[69]....
        /*046c*/ 	.word	0x0000ec50


	//   ....[70]....
        /*0470*/ 	.word	0x0000ec60


	//   ....[71]....
        /*0474*/ 	.word	0x0000ec70


	//   ....[72]....
        /*0478*/ 	.word	0x0000ecb0


	//   ....[73]....
        /*047c*/ 	.word	0x0000efe0


	//   ....[74]....
        /*0480*/ 	.word	0x0000f010


	//   ....[75]....
        /*0484*/ 	.word	0x0000f040


	//   ....[76]....
        /*0488*/ 	.word	0x0000f080


	//   ....[77]....
        /*048c*/ 	.word	0x0000f0a0


	//   ....[78]....
        /*0490*/ 	.word	0x0000f160


	//   ....[79]....
        /*0494*/ 	.word	0x0000f180


	//   ....[80]....
        /*0498*/ 	.word	0x0000f200


	//   ....[81]....
        /*049c*/ 	.word	0x0000f740


	//   ....[82]....
        /*04a0*/ 	.word	0x0000fc60


	//   ....[83]....
        /*04a4*/ 	.word	0x0000fd50


	//   ....[84]....
        /*04a8*/ 	.word	0x0000fdf0


	//   ....[85]....
        /*04ac*/ 	.word	0x0000fe60


	//   ....[86]....
        /*04b0*/ 	.word	0x0000ff50


	//   ....[87]....
        /*04b4*/ 	.word	0x0000ffc0


	//   ....[88]....
        /*04b8*/ 	.word	0x000100b0


	//   ....[89]....
        /*04bc*/ 	.word	0x00010120


	//   ....[90]....
        /*04c0*/ 	.word	0x000101c0


	//   ....[91]....
        /*04c4*/ 	.word	0x000102b0


	//   ....[92]....
        /*04c8*/ 	.word	0x00010330


	//   ....[93]....
        /*04cc*/ 	.word	0x00010390


	//   ....[94]....
        /*04d0*/ 	.word	0x00010480


	//   ....[95]....
        /*04d4*/ 	.word	0x00010500


	//   ....[96]....
        /*04d8*/ 	.word	0x000105e0


	//   ....[97]....
        /*04dc*/ 	.word	0x00010650


	//   ....[98]....
        /*04e0*/ 	.word	0x00010710


	//   ....[99]....
        /*04e4*/ 	.word	0x000107b0


	//   ....[100]....
        /*04e8*/ 	.word	0x00010860


	//   ....[101]....
        /*04ec*/ 	.word	0x000109a0


	//   ....[102]....
        /*04f0*/ 	.word	0x00010a90


	//   ....[103]....
        /*04f4*/ 	.word	0x00010c40


	//   ....[104]....
        /*04f8*/ 	.word	0x00010c90


	//   ....[105]....
        /*04fc*/ 	.word	0x00010da0


	//   ....[106]....
        /*0500*/ 	.word	0x00010e80


	//   ....[107]....
        /*0504*/ 	.word	0x00011000


	//   ....[108]....
        /*0508*/ 	.word	0x000110f0


	//   ....[109]....
        /*050c*/ 	.word	0x00011250


	//   ....[110]....
        /*0510*/ 	.word	0x00011390


	//   ....[111]....
        /*0514*/ 	.word	0x000114a0


	//   ....[112]....
        /*0518*/ 	.word	0x000115e0


	//   ....[113]....
        /*051c*/ 	.word	0x000116e0


	//   ....[114]....
        /*0520*/ 	.word	0x000117b0


	//   ....[115]....
        /*0524*/ 	.word	0x00011890


	//   ....[116]....
        /*0528*/ 	.word	0x00011930


	//   ....[117]....
        /*052c*/ 	.word	0x00011990


	//   ....[118]....
        /*0530*/ 	.word	0x00011a40


	//   ....[119]....
        /*0534*/ 	.word	0x00011aa0


	//   ....[120]....
        /*0538*/ 	.word	0x00011b50


	//   ....[121]....
        /*053c*/ 	.word	0x00011bb0


	//   ....[122]....
        /*0540*/ 	.word	0x00011c60


	//   ....[123]....
        /*0544*/ 	.word	0x00011d50


	//   ....[124]....
        /*0548*/ 	.word	0x00011e20


	//   ....[125]....
        /*054c*/ 	.word	0x00011ef0


	//   ....[126]....
        /*0550*/ 	.word	0x00012000


	//   ....[127]....
        /*0554*/ 	.word	0x00012120


	//   ....[128]....
        /*0558*/ 	.word	0x00012200


	//   ....[129]....
        /*055c*/ 	.word	0x00012300


	//   ....[130]....
        /*0560*/ 	.word	0x000123d0


	//   ....[131]....
        /*0564*/ 	.word	0x000124e0


	//----- nvinfo : EIATTR_REG_RECONFIG
	.align		4
.L_624:
        /*0568*/ 	.byte	0x01, 0x54
	.zero		2


	//----- nvinfo : EIATTR_SYSCALL_OFFSETS
	.align		4
        /*056c*/ 	.byte	0x04, 0x46
        /*056e*/ 	.short	(.L_626 - .L_625)


	//   ....[0]....
.L_625:
        /*0570*/ 	.word	0x00002a10


	//   ....[1]....
        /*0574*/ 	.word	0x0000bee0


	//   ....[2]....
        /*0578*/ 	.word	0x0000c020


	//   ....[3]....
        /*057c*/ 	.word	0x0000c110


	//   ....[4]....
        /*0580*/ 	.word	0x0000cb20


	//   ....[5]....
        /*0584*/ 	.word	0x0000d2c0


	//----- nvinfo : EIATTR_MBARRIER_INSTR_OFFSETS
	.align		4
.L_626:
        /*0588*/ 	.byte	0x04, 0x39
        /*058a*/ 	.short	(.L_628 - .L_627)


	//   ....[0]....
.L_627:
        /*058c*/ 	.word	0x000001a0
        /*0590*/ 	.word	0x000000ff
        /*0594*/ 	.word	0x00038800
        /*0598*/ 	.short	0x0100
        /*059a*/ 	.byte	0x08
	.zero		1


	//   ....[1]....
        /*059c*/ 	.word	0x000001b0
        /*05a0*/ 	.word	0x000000ff
        /*05a4*/ 	.word	0x00038810
        /*05a8*/ 	.short	0x0100
        /*05aa*/ 	.byte	0x08
	.zero		1


	//   ....[2]....
        /*05ac*/ 	.word	0x000001c0
        /*05b0*/ 	.word	0x000000ff
        /*05b4*/ 	.word	0x00038820
        /*05b8*/ 	.short	0x0100
        /*05ba*/ 	.byte	0x08
	.zero		1


	//   ....[3]....
        /*05bc*/ 	.word	0x00000270
        /*05c0*/ 	.word	0x000000ff
        /*05c4*/ 	.word	0x00038830
        /*05c8*/ 	.short	0x0100
        /*05ca*/ 	.byte	0x06
	.zero		1


	//   ....[4]....
        /*05cc*/ 	.word	0x00000280
        /*05d0*/ 	.word	0x000000ff
        /*05d4*/ 	.word	0x00038840
        /*05d8*/ 	.short	0x0100
        /*05da*/ 	.byte	0x06
	.zero		1


	//   ....[5]....
        /*05dc*/ 	.word	0x00000290
        /*05e0*/ 	.word	0x000000ff
        /*05e4*/ 	.word	0x00038838
        /*05e8*/ 	.short	0x0100
        /*05ea*/ 	.byte	0x06
	.zero		1


	//   ....[6]....
        /*05ec*/ 	.word	0x000002a0
        /*05f0*/ 	.word	0x000000ff
        /*05f4*/ 	.word	0x00038848
        /*05f8*/ 	.short	0x0100
        /*05fa*/ 	.byte	0x06
	.zero		1


	//   ....[7]....
        /*05fc*/ 	.word	0x000003d0
        /*0600*/ 	.word	0x000000ff
        /*0604*/ 	.word	0x00038850
        /*0608*/ 	.short	0x0100
        /*060a*/ 	.byte	0x08
	.zero		1


	//   ....[8]....
        /*060c*/ 	.word	0x000003e0
        /*0610*/ 	.word	0x000000ff
        /*0614*/ 	.word	0x00038860
        /*0618*/ 	.short	0x0100
        /*061a*/ 	.byte	0x08
	.zero		1


	//   ....[9]....
        /*061c*/ 	.word	0x000003f0
        /*0620*/ 	.word	0x000000ff
        /*0624*/ 	.word	0x00038858
        /*0628*/ 	.short	0x0100
        /*062a*/ 	.byte	0x08
	.zero		1


	//   ....[10]....
        /*062c*/ 	.word	0x00000400
        /*0630*/ 	.word	0x000000ff
        /*0634*/ 	.word	0x00038868
        /*0638*/ 	.short	0x0100
        /*063a*/ 	.byte	0x08
	.zero		1


	//   ....[11]....
        /*063c*/ 	.word	0x000004f0
        /*0640*/ 	.word	0x000000ff
        /*0644*/ 	.word	0x00038870
        /*0648*/ 	.short	0x0100
        /*064a*/ 	.byte	0x06
	.zero		1


	//   ....[12]....
        /*064c*/ 	.word	0x00000500
        /*0650*/ 	.word	0x000000ff
        /*0654*/ 	.word	0x00038880
        /*0658*/ 	.short	0x0100
        /*065a*/ 	.byte	0x06
	.zero		1


	//   ....[13]....
        /*065c*/ 	.word	0x00000510
        /*0660*/ 	.word	0x000000ff
        /*0664*/ 	.word	0x00038878
        /*0668*/ 	.short	0x0100
        /*066a*/ 	.byte	0x06
	.zero		1


	//   ....[14]....
        /*066c*/ 	.word	0x00000520
        /*0670*/ 	.word	0x000000ff
        /*0674*/ 	.word	0x00038888
        /*0678*/ 	.short	0x0100
        /*067a*/ 	.byte	0x06
	.zero		1


	//   ....[15]....
        /*067c*/ 	.word	0x00000650
        /*0680*/ 	.word	0x000000ff
        /*0684*/ 	.word	0x00038890
        /*0688*/ 	.short	0x0100
        /*068a*/ 	.byte	0x08
	.zero		1


	//   ....[16]....
        /*068c*/ 	.word	0x00000660
        /*0690*/ 	.word	0x000000ff
        /*0694*/ 	.word	0x000388a0
        /*0698*/ 	.short	0x0100
        /*069a*/ 	.byte	0x08
	.zero		1


	//   ....[17]....
        /*069c*/ 	.word	0x00000670
        /*06a0*/ 	.word	0x000000ff
        /*06a4*/ 	.word	0x00038898
        /*06a8*/ 	.short	0x0100
        /*06aa*/ 	.byte	0x08
	.zero		1


	//   ....[18]....
        /*06ac*/ 	.word	0x00000680
        /*06b0*/ 	.word	0x000000ff
        /*06b4*/ 	.word	0x000388a8
        /*06b8*/ 	.short	0x0100
        /*06ba*/ 	.byte	0x08
	.zero		1


	//   ....[19]....
        /*06bc*/ 	.word	0x000007b0
        /*06c0*/ 	.word	0x000000ff
        /*06c4*/ 	.word	0x000388b0
        /*06c8*/ 	.short	0x0100
        /*06ca*/ 	.byte	0x08
	.zero		1


	//   ....[20]....
        /*06cc*/ 	.word	0x000007c0
        /*06d0*/ 	.word	0x000000ff
        /*06d4*/ 	.word	0x000388c0
        /*06d8*/ 	.short	0x0100
        /*06da*/ 	.byte	0x08
	.zero		1


	//   ....[21]....
        /*06dc*/ 	.word	0x000007d0
        /*06e0*/ 	.word	0x000000ff
        /*06e4*/ 	.word	0x000388b8
        /*06e8*/ 	.short	0x0100
        /*06ea*/ 	.byte	0x08
	.zero		1


	//   ....[22]....
        /*06ec*/ 	.word	0x000007e0
        /*06f0*/ 	.word	0x000000ff
        /*06f4*/ 	.word	0x000388c8
        /*06f8*/ 	.short	0x0100
        /*06fa*/ 	.byte	0x08
	.zero		1


	//   ....[23]....
        /*06fc*/ 	.word	0x00001400
        /*0700*/ 	.word	0x000000ff
        /*0704*/ 	.word	0x00000000
        /*0708*/ 	.short	0x0101
        /*070a*/ 	.byte	0x06
	.zero		1


	//   ....[24]....
        /*070c*/ 	.word	0x00001f00
        /*0710*/ 	.word	0x000000ff
        /*0714*/ 	.word	0x00000000
        /*0718*/ 	.short	0x0101
        /*071a*/ 	.byte	0x06
	.zero		1


	//   ....[25]....
        /*071c*/ 	.word	0x00002a70
        /*0720*/ 	.word	0x000000ff
        /*0724*/ 	.word	0x00038800
        /*0728*/ 	.short	0x010a
        /*072a*/ 	.byte	0x26
	.zero		1


	//   ....[26]....
        /*072c*/ 	.word	0x00002ae0
        /*0730*/ 	.word	0x00000003
        /*0734*/ 	.word	0x00038830
        /*0738*/ 	.short	0x010a
        /*073a*/ 	.byte	0x3f
	.zero		1


	//   ....[27]....
        /*073c*/ 	.word	0x00002b20
        /*0740*/ 	.word	0x00000003
        /*0744*/ 	.word	0x00038830
        /*0748*/ 	.short	0x010a
        /*074a*/ 	.byte	0x3f
	.zero		1


	//   ....[28]....
        /*074c*/ 	.word	0x00002da0
        /*0750*/ 	.word	0x000000ff
        /*0754*/ 	.word	0x00038810
        /*0758*/ 	.short	0x010a
        /*075a*/ 	.byte	0x26
	.zero		1


	//   ....[29]....
        /*075c*/ 	.word	0x00002de0
        /*0760*/ 	.word	0x00000003
        /*0764*/ 	.word	0x00038850
        /*0768*/ 	.short	0x010a
        /*076a*/ 	.byte	0x3f
	.zero		1


	//   ....[30]....
        /*076c*/ 	.word	0x00002e20
        /*0770*/ 	.word	0x00000003
        /*0774*/ 	.word	0x00038850
        /*0778*/ 	.short	0x010a
        /*077a*/ 	.byte	0x3f
	.zero		1


	//   ....[31]....
        /*077c*/ 	.word	0x00004ab0
        /*0780*/ 	.word	0x000000ff
        /*0784*/ 	.word	0x00000000
        /*0788*/ 	.short	0x0101
        /*078a*/ 	.byte	0x07
	.zero		1


	//   ....[32]....
        /*078c*/ 	.word	0x00005360
        /*0790*/ 	.word	0x000000ff
        /*0794*/ 	.word	0x00000000
        /*0798*/ 	.short	0x0101
        /*079a*/ 	.byte	0x07
	.zero		1


	//   ....[33]....
        /*079c*/ 	.word	0x00005470
        /*07a0*/ 	.word	0x000000ff
        /*07a4*/ 	.word	0x00038830
        /*07a8*/ 	.short	0x010a
        /*07aa*/ 	.byte	0x07
	.zero		1


	//   ....[34]....
        /*07ac*/ 	.word	0x000054b0
        /*07b0*/ 	.word	0x000000ff
        /*07b4*/ 	.word	0x00038830
        /*07b8*/ 	.short	0x010a
        /*07ba*/ 	.byte	0x07
	.zero		1


	//   ....[35]....
        /*07bc*/ 	.word	0x000056c0
        /*07c0*/ 	.word	0x000000ff
        /*07c4*/ 	.word	0x00038850
        /*07c8*/ 	.short	0x010a
        /*07ca*/ 	.byte	0x07
	.zero		1


	//   ....[36]....
        /*07cc*/ 	.word	0x00005700
        /*07d0*/ 	.word	0x000000ff
        /*07d4*/ 	.word	0x00038850
        /*07d8*/ 	.short	0x010a
        /*07da*/ 	.byte	0x07
	.zero		1


	//   ....[37]....
        /*07dc*/ 	.word	0x00006bc0
        /*07e0*/ 	.word	0x000000ff
        /*07e4*/ 	.word	0x00000000
        /*07e8*/ 	.short	0x0101
        /*07ea*/ 	.byte	0x0b
	.zero		1


	//   ....[38]....
        /*07ec*/ 	.word	0x00008230
        /*07f0*/ 	.word	0x000000ff
        /*07f4*/ 	.word	0x00000000
        /*07f8*/ 	.short	0x0101
        /*07fa*/ 	.byte	0x07
	.zero		1


	//   ....[39]....
        /*07fc*/ 	.word	0x0000a6e0
        /*0800*/ 	.word	0x000000ff
        /*0804*/ 	.word	0x00000000
        /*0808*/ 	.short	0x0101
        /*080a*/ 	.byte	0x04
	.zero		1


	//   ....[40]....
        /*080c*/ 	.word	0x0000c430
        /*0810*/ 	.word	0x00000019
        /*0814*/ 	.word	0x00038840
        /*0818*/ 	.short	0x010a
        /*081a*/ 	.byte	0x3f
	.zero		1


	//   ....[41]....
        /*081c*/ 	.word	0x0000c8e0
        /*0820*/ 	.word	0x00000019
        /*0824*/ 	.word	0x00038830
        /*0828*/ 	.short	0x0107
        /*082a*/ 	.byte	0x3f
	.zero		1


	//   ....[42]....
        /*082c*/ 	.word	0x0000c9a0
        /*0830*/ 	.word	0x00000019
        /*0834*/ 	.word	0x00038830
        /*0838*/ 	.short	0x0101
        /*083a*/ 	.byte	0x3f
	.zero		1


	//   ....[43]....
        /*083c*/ 	.word	0x0000d140
        /*0840*/ 	.word	0x000000ff
        /*0844*/ 	.word	0x00038800
        /*0848*/ 	.short	0x0107
        /*084a*/ 	.byte	0x25
	.zero		1


	//   ....[44]....
        /*084c*/ 	.word	0x0000d190
        /*0850*/ 	.word	0x000000ff
        /*0854*/ 	.word	0x00038800
        /*0858*/ 	.short	0x0101
        /*085a*/ 	.byte	0x25
	.zero		1


	//   ....[45]....
        /*085c*/ 	.word	0x0000db00
        /*0860*/ 	.word	0x000000ff
        /*0864*/ 	.word	0x00038810
        /*0868*/ 	.short	0x0107
        /*086a*/ 	.byte	0x25
	.zero		1


	//   ....[46]....
        /*086c*/ 	.word	0x0000db60
        /*0870*/ 	.word	0x000000ff
        /*0874*/ 	.word	0x00038810
        /*0878*/ 	.short	0x0101
        /*087a*/ 	.byte	0x25
	.zero		1


	//   ....[47]....
        /*087c*/ 	.word	0x0000db80
        /*0880*/ 	.word	0x000000ff
        /*0884*/ 	.word	0x00038820
        /*0888*/ 	.short	0x010a
        /*088a*/ 	.byte	0x25
	.zero		1


	//   ....[48]....
        /*088c*/ 	.word	0x0000dc10
        /*0890*/ 	.word	0x00000019
        /*0894*/ 	.word	0x00038860
        /*0898*/ 	.short	0x010a
        /*089a*/ 	.byte	0x3f
	.zero		1


	//   ....[49]....
        /*089c*/ 	.word	0x0000e670
        /*08a0*/ 	.word	0x00000019
        /*08a4*/ 	.word	0x00038850
        /*08a8*/ 	.short	0x0107
        /*08aa*/ 	.byte	0x3f
	.zero		1


	//   ....[50]....
        /*08ac*/ 	.word	0x0000e750
        /*08b0*/ 	.word	0x00000019
        /*08b4*/ 	.word	0x00038850
        /*08b8*/ 	.short	0x0101
        /*08ba*/ 	.byte	0x3f
	.zero		1


	//   ....[51]....
        /*08bc*/ 	.word	0x0000e9f0
        /*08c0*/ 	.word	0x00000008
        /*08c4*/ 	.word	0x00038840
        /*08c8*/ 	.short	0x010a
        /*08ca*/ 	.byte	0x3f
	.zero		1


	//   ....[52]....
        /*08cc*/ 	.word	0x0000ed30
        /*08d0*/ 	.word	0x00000008
        /*08d4*/ 	.word	0x00038830
        /*08d8*/ 	.short	0x0107
        /*08da*/ 	.byte	0x3f
	.zero		1


	//   ....[53]....
        /*08dc*/ 	.word	0x0000edf0
        /*08e0*/ 	.word	0x00000008
        /*08e4*/ 	.word	0x00038830
        /*08e8*/ 	.short	0x0101
        /*08ea*/ 	.byte	0x3f
	.zero		1


	//   ....[54]....
        /*08ec*/ 	.word	0x0000ee20
        /*08f0*/ 	.word	0x00000008
        /*08f4*/ 	.word	0x00038860
        /*08f8*/ 	.short	0x010a
        /*08fa*/ 	.byte	0x3f
	.zero		1


	//   ....[55]....
        /*08fc*/ 	.word	0x0000f460
        /*0900*/ 	.word	0x00000008
        /*0904*/ 	.word	0x00038850
        /*0908*/ 	.short	0x0107
        /*090a*/ 	.byte	0x3f
	.zero		1


	//   ....[56]....
        /*090c*/ 	.word	0x0000f530
        /*0910*/ 	.word	0x00000008
        /*0914*/ 	.word	0x00038850
        /*0918*/ 	.short	0x0101
        /*091a*/ 	.byte	0x3f
	.zero		1


	//   ....[57]....
        /*091c*/ 	.word	0x0000f6c0
        /*0920*/ 	.word	0x00000005
        /*0924*/ 	.word	0x00038820
        /*0928*/ 	.short	0x010a
        /*092a*/ 	.byte	0x3f
	.zero		1


	//   ....[58]....
        /*092c*/ 	.word	0x0000f830
        /*0930*/ 	.word	0x00000003
        /*0934*/ 	.word	0x00038840
        /*0938*/ 	.short	0x010a
        /*093a*/ 	.byte	0x3f
	.zero		1


	//   ....[59]....
        /*093c*/ 	.word	0x0000f8d0
        /*0940*/ 	.word	0x00000005
        /*0944*/ 	.word	0x00038840
        /*0948*/ 	.short	0x010a
        /*094a*/ 	.byte	0x3f
	.zero		1


	//   ....[60]....
        /*094c*/ 	.word	0x0000f910
        /*0950*/ 	.word	0x00000003
        /*0954*/ 	.word	0x00038860
        /*0958*/ 	.short	0x010a
        /*095a*/ 	.byte	0x3f
	.zero		1


	//   ....[61]....
        /*095c*/ 	.word	0x0000f950
        /*0960*/ 	.word	0x00000005
        /*0964*/ 	.word	0x00038860
        /*0968*/ 	.short	0x010a
        /*096a*/ 	.byte	0x3f
	.zero		1


	//   ....[62]....
        /*096c*/ 	.word	0x0000f9c0
        /*0970*/ 	.word	0x00000003
        /*0974*/ 	.word	0x00038800
        /*0978*/ 	.short	0x010a
        /*097a*/ 	.byte	0x3f
	.zero		1


	//   ....[63]....
        /*097c*/ 	.word	0x0000fa10
        /*0980*/ 	.word	0x00000003
        /*0984*/ 	.word	0x00038830
        /*0988*/ 	.short	0x010a
        /*098a*/ 	.byte	0x3f
	.zero		1


	//   ....[64]....
        /*098c*/ 	.word	0x0000fa70
        /*0990*/ 	.word	0x00000005
        /*0994*/ 	.word	0x00038810
        /*0998*/ 	.short	0x010a
        /*099a*/ 	.byte	0x3f
	.zero		1


	//   ....[65]....
        /*099c*/ 	.word	0x0000fac0
        /*09a0*/ 	.word	0x00000003
        /*09a4*/ 	.word	0x00038850
        /*09a8*/ 	.short	0x010a
        /*09aa*/ 	.byte	0x3f
	.zero		1


	//   ....[66]....
        /*09ac*/ 	.word	0x0000fb20
        /*09b0*/ 	.word	0x00000005
        /*09b4*/ 	.word	0x00038830
        /*09b8*/ 	.short	0x010a
        /*09ba*/ 	.byte	0x3f
	.zero		1


	//   ....[67]....
        /*09bc*/ 	.word	0x0000fb80
        /*09c0*/ 	.word	0x00000005
        /*09c4*/ 	.word	0x00038850
        /*09c8*/ 	.short	0x010a
        /*09ca*/ 	.byte	0x3f
	.zero		1


	//   ....[68]....
        /*09cc*/ 	.word	0x0000fca0
        /*09d0*/ 	.word	0x00000019
        /*09d4*/ 	.word	0x00038840
        /*09d8*/ 	.short	0x010a
        /*09da*/ 	.byte	0x3f
	.zero		1


	//   ....[69]....
        /*09dc*/ 	.word	0x00010f00
        /*09e0*/ 	.word	0x00000003
        /*09e4*/ 	.word	0x00038820
        /*09e8*/ 	.short	0x010a
        /*09ea*/ 	.byte	0x3f
	.zero		1


	//   ....[70]....
        /*09ec*/ 	.word	0x00010f50
        /*09f0*/ 	.word	0x00000019
        /*09f4*/ 	.word	0x00038860
        /*09f8*/ 	.short	0x010a
        /*09fa*/ 	.byte	0x3f
	.zero		1


	//   ....[71]....
        /*09fc*/ 	.word	0x000117e0
        /*0a00*/ 	.word	0x00000008
        /*0a04*/ 	.word	0x00038840
        /*0a08*/ 	.short	0x010a
        /*0a0a*/ 	.byte	0x3f
	.zero		1


	//   ....[72]....
        /*0a0c*/ 	.word	0x00011ca0
        /*0a10*/ 	.word	0x00000008
        /*0a14*/ 	.word	0x00038860
        /*0a18*/ 	.short	0x010a
        /*0a1a*/ 	.byte	0x3f
	.zero		1


	//   ....[73]....
        /*0a1c*/ 	.word	0x00012400
        /*0a20*/ 	.word	0x00000005
        /*0a24*/ 	.word	0x00038820
        /*0a28*/ 	.short	0x010a
        /*0a2a*/ 	.byte	0x3f
	.zero		1


	//   ....[74]....
        /*0a2c*/ 	.word	0x000125a0
        /*0a30*/ 	.word	0x00000003
        /*0a34*/ 	.word	0x00038840
        /*0a38*/ 	.short	0x010a
        /*0a3a*/ 	.byte	0x3f
	.zero		1


	//   ....[75]....
        /*0a3c*/ 	.word	0x000125f0
        /*0a40*/ 	.word	0x00000005
        /*0a44*/ 	.word	0x00038840
        /*0a48*/ 	.short	0x010a
        /*0a4a*/ 	.byte	0x3f
	.zero		1


	//   ....[76]....
        /*0a4c*/ 	.word	0x00012640
        /*0a50*/ 	.word	0x00000003
        /*0a54*/ 	.word	0x00038860
        /*0a58*/ 	.short	0x010a
        /*0a5a*/ 	.byte	0x3f
	.zero		1


	//----- nvinfo : EIATTR_NUM_MBARRIERS
	.align		4
.L_628:
        /*0a5c*/ 	.byte	0x03, 0x38
        /*0a5e*/ 	.short	0x0017


	//----- nvinfo : EIATTR_EXIT_INSTR_OFFSETS
	.align		4
        /*0a60*/ 	.byte	0x04, 0x1c
        /*0a62*/ 	.short	(.L_630 - .L_629)


	//   ....[0]....
.L_629:
        /*0a64*/ 	.word	0x00000930


	//   ....[1]....
        /*0a68*/ 	.word	0x0000abb0


	//   ....[2]....
        /*0a6c*/ 	.word	0x0000f9a0


	//----- nvinfo : EIATTR_MAX_THREADS
	.align		4
.L_630:
        /*0a70*/ 	.byte	0x04, 0x05
        /*0a72*/ 	.short	(.L_632 - .L_631)
.L_631:
        /*0a74*/ 	.word	0x00000180
        /*0a78*/ 	.word	0x00000001
        /*0a7c*/ 	.word	0x00000001


	//----- nvinfo : EIATTR_CRS_STACK_SIZE
	.align		4
.L_632:
        /*0a80*/ 	.byte	0x04, 0x1e
        /*0a82*/ 	.short	(.L_634 - .L_633)
.L_633:
        /*0a84*/ 	.word	0x00000000


	//----- nvinfo : EIATTR_CBANK_PARAM_SIZE
	.align		4
.L_634:
        /*0a88*/ 	.byte	0x03, 0x19
        /*0a8a*/ 	.short	0x0b70


	//----- nvinfo : EIATTR_PARAM_CBANK
	.align		4
        /*0a8c*/ 	.byte	0x04, 0x0a
        /*0a8e*/ 	.short	(.L_636 - .L_635)
	.align		4
.L_635:
        /*0a90*/ 	.word	index@(.nv.constant0._ZN7cutlass13device_kernelIN5flash11enable_sm90INS1_16FlashAttnFwdSm90INS1_25CollectiveMainloopFwdSm90ILi2EN4cute5tupleIJNS5_1CILi1EEES8_S8_EEENS6_IJNS7_ILi64EEESA_SA_EEELi512ENS_6half_tEfNS_4arch4Sm90ELb0ELb0ELb1ELb0ELb1ELb0ELb1ELb0ELb0ELb1ELb0ELb0EEENS1_21CollectiveEpilogueFwdINS6_IJSA_NS7_ILi512EEESA_EEES9_SC_SE_Li256ELb0ELb1ELb0ELb0EEENS1_29StaticPersistentTileSchedulerILb0EEEEEEEEEvNT_6ParamsE)
        /*0a94*/ 	.short	0x0210
        /*0a96*/ 	.short	0x0b70


	//----- nvinfo : EIATTR_SW_WAR
	.align		4
.L_636:
        /*0a98*/ 	.byte	0x04, 0x36
        /*0a9a*/ 	.short	(.L_638 - .L_637)
.L_637:
        /*0a9c*/ 	.word	0x00000008
.L_638:


//--------------------- .nv.info._ZN7cutlass13device_kernelIN5flash11enable_sm90INS1_16FlashAttnFwdSm90INS1_25CollectiveMainloopFwdSm90ILi2EN4cute5tupleIJNS5_1CILi1EEES8_S8_EEENS6_IJNS7_ILi64EEESA_SA_EEELi512ENS_6half_tEfNS_4arch4Sm90ELb0ELb0ELb1ELb1ELb1ELb0ELb0ELb0ELb0ELb1ELb0ELb0EEENS1_21CollectiveEpilogueFwdINS6_IJSA_NS7_ILi512EEESA_EEES9_SC_SE_Li256ELb1ELb1ELb0ELb0EEENS1_36VarlenDynamicPersistentTileSchedulerILi64ELi64ELi256ELi128ELb0ELb1ELb1ELb0ELb1ELb1EEEEEEEEEvNT_6ParamsE --------------------------
	.section	.nv.info._ZN7cutlass13device_kernelIN5flash11enable_sm90INS1_16FlashAttnFwdSm90INS1_25CollectiveMainloopFwdSm90ILi2EN4cute5tupleIJNS5_1CILi1EEES8_S8_EEENS6_IJNS7_ILi64EEESA_SA_EEELi512ENS_6half_tEfNS_4arch4Sm90ELb0ELb0ELb1ELb1ELb1ELb0ELb0ELb0ELb0ELb1ELb0ELb0EEENS1_21CollectiveEpilogueFwdINS6_IJSA_NS7_ILi512EEESA_EEES9_SC_SE_Li256ELb1ELb1ELb0ELb0EEENS1_36VarlenDynamicPersistentTileSchedulerILi64ELi64ELi256ELi128ELb0ELb1ELb1ELb0ELb1ELb1EEEEEEEEEvNT_6ParamsE,"",@"SHT_CUDA_INFO"
	.sectionflags	@""
	.align	4


	//----- nvinfo : EIATTR_CUDA_API_VERSION
	.align		4
        /*0000*/ 	.byte	0x04, 0x37
        /*0002*/ 	.short	(.L_640 - .L_639)
.L_639:
        /*0004*/ 	.word	0x00000082


	//----- nvinfo : EIATTR_KPARAM_INFO
	.align		4
.L_640:
        /*0008*/ 	.byte	0x04, 0x17
        /*000a*/ 	.short	(.L_642 - .L_641)
.L_641:
        /*000c*/ 	.word	0x00000000
        /*0010*/ 	.short	0x0000
        /*0012*/ 	.short	0x0070
        /*0014*/ 	.byte	0x00, 0xf0, 0x01, 0x2a


	//----- nvinfo : EIATTR_SPARSE_MMA_MASK
	.align		4
.L_642:
        /*0018*/ 	.byte	0x03, 0x50
        /*001a*/ 	.short	0x0000


	//----- nvinfo : EIATTR_MAXREG_COUNT
	.align		4
        /*001c*/ 	.byte	0x03, 0x1b
        /*001e*/ 	.short	0x00a8


	//----- nvinfo : EIATTR_NUM_BARRIERS
	.align		4
        /*0020*/ 	.byte	0x02, 0x4c
        /*0022*/ 	.byte	0x10
	.zero		1


	//----- nvinfo : EIATTR_EXTERNS
	.align		4
        /*0024*/ 	.byte	0x04, 0x0f
        /*0026*/ 	.short	(.L_644 - .L_643)


	//   ....[0]....
	.align		4
.L_643:
        /*0028*/ 	.word	index@(__assertfail)


	//----- nvinfo : EIATTR_ANNOTATIONS
	.align		4
.L_644:
        /*002c*/ 	.byte	0x04, 0x55
        /*002e*/ 	.short	(.L_646 - .L_645)


	//   ....[0]....
.L_645:
        /* <DEDUP_REMOVED lines=19> */


	//----- nvinfo : EIATTR_MERCURY_ISA_VERSION
	.align		4
.L_646:
        /*0150*/ 	.byte	0x03, 0x5f
        /*0152*/ 	.short	0x0101


	//----- nvinfo : EIATTR_UNUSED_LOAD_BYTE_OFFSET
	.align		4
        /*0154*/ 	.byte	0x04, 0x44
        /*0156*/ 	.short	(.L_648 - .L_647)


	//   ....[0]....
.L_647:
        /*0158*/ 	.word	0x00000950
        /*015c*/ 	.word	0x0000fff0


	//   ....[1]....
        /*0160*/ 	.word	0x00007380
        /*0164*/ 	.word	0x0000fff0


	//----- nvinfo : EIATTR_INT_WARP_WIDE_INSTR_OFFSETS
	.align		4
.L_648:
        /*0168*/ 	.byte	0x04, 0x31
        /*016a*/ 	.short	(.L_650 - .L_649)


	//   ....[0]....
.L_649:
        /*016c*/ 	.word	0x000000c0


	//   ....[1]....
        /*0170*/ 	.word	0x000000d0


	//   ....[2]....
        /*0174*/ 	.word	0x00000170


	//   ....[3]....
        /*0178*/ 	.word	0x0000b390


	//   ....[4]....
        /*017c*/ 	.word	0x0000b420


	//   ....[5]....
        /*0180*/ 	.word	0x0000e8b0


	//   ....[6]....
        /*0184*/ 	.word	0x0000e940


	//----- nvinfo : EIATTR_COOP_GROUP_MASK_REGIDS
	.align		4
.L_650:
        /*0188*/ 	.byte	0x04, 0x29
        /*018a*/ 	.short	(.L_652 - .L_651)


	//   ....[0]....
.L_651:
        /*018c*/ 	.word	0xffffffff


	//   ....[1]....
        /*0190*/ 	.word	0xffffffff


	//   ....[2]....
        /*0194*/ 	.word	0xffffffff


	//   ....[3]....
        /*0198*/ 	.word	0xffffffff


	//   ....[4]....
        /*019c*/ 	.word	0xffffffff


	//   ....[5]....
        /*01a0*/ 	.word	0xffffffff


	//   ....[6]....
        /*01a4*/ 	.word	0xffffffff


	//   ....[7]....
        /*01a8*/ 	.word	0xffffffff


	//   ....[8]....
        /*01ac*/ 	.word	0xffffffff


	//   ....[9]....
        /*01b0*/ 	.word	0xffffffff


	//   ....[10]....
        /*01b4*/ 	.word	0xffffffff


	//   ....[11]....
        /*01b8*/ 	.word	0xffffffff


	//   ....[12]....
        /*01bc*/ 	.word	0xffffffff


	//   ....[13]....
        /*01c0*/ 	.word	0xffffffff


	//   ....[14]....
        /*01c4*/ 	.word	0xffffffff


	//   ....[15]....
        /*01c8*/ 	.word	0xffffffff


	//   ....[16]....
        /*01cc*/ 	.word	0xffffffff


	//   ....[17]....
        /*01d0*/ 	.word	0xffffffff


	//   ....[18]....
        /*01d4*/ 	.word	0xffffffff


	//   ....[19]....
        /*01d8*/ 	.word	0xffffffff


	//   ....[20]....
        /*01dc*/ 	.word	0xffffffff


	//   ....[21]....
        /*01e0*/ 	.word	0xffffffff


	//   ....[22]....
        /*01e4*/ 	.word	0xffffffff


	//   ....[23]....
        /*01e8*/ 	.word	0xffffffff


	//   ....[24]....
        /*01ec*/ 	.word	0xffffffff


	//   ....[25]....
        /*01f0*/ 	.word	0xffffffff


	//   ....[26]....
        /*01f4*/ 	.word	0xffffffff


	//   ....[27]....
        /*01f8*/ 	.word	0xffffffff


	//   ....[28]....
        /*01fc*/ 	.word	0xffffffff


	//   ....[29]....
        /*0200*/ 	.word	0xffffffff


	//   ....[30]....
        /*0204*/ 	.word	0xffffffff


	//   ....[31]....
        /*0208*/ 	.word	0xffffffff


	//   ....[32]....
        /*020c*/ 	.word	0xffffffff


	//   ....[33]....
        /*0210*/ 	.word	0xffffffff


	//   ....[34]....
        /*0214*/ 	.word	0xffffffff


	//   ....[35]....
        /*0218*/ 	.word	0xffffffff


	//   ....[36]....
        /*021c*/ 	.word	0xffffffff


	//   ....[37]....
        /*0220*/ 	.word	0xffffffff


	//   ....[38]....
        /*0224*/ 	.word	0xffffffff


	//   ....[39]....
        /*0228*/ 	.word	0xffffffff


	//   ....[40]....
        /*022c*/ 	.word	0xffffffff


	//   ....[41]....
        /*0230*/ 	.word	0xffffffff


	//   ....[42]....
        /*0234*/ 	.word	0xffffffff


	//   ....[43]....
        /*0238*/ 	.word	0xffffffff


	//   ....[44]....
        /*023c*/ 	.word	0xffffffff


	//   ....[45]....
        /*0240*/ 	.word	0xffffffff


	//   ....[46]....
        /*0244*/ 	.word	0xffffffff


	//   ....[47]....
        /*0248*/ 	.word	0xffffffff


	//   ....[48]....
        /*024c*/ 	.word	0xffffffff


	//   ....[49]....
        /*0250*/ 	.word	0xffffffff


	//   ....[50]....
        /*0254*/ 	.word	0xffffffff


	//   ....[51]....
        /*0258*/ 	.word	0xffffffff


	//   ....[52]....
        /*025c*/ 	.word	0xffffffff


	//   ....[53]....
        /*0260*/ 	.word	0xffffffff


	//   ....[54]....
        /*0264*/ 	.word	0xffffffff


	//   ....[55]....
        /*0268*/ 	.word	0xffffffff


	//   ....[56]....
        /*026c*/ 	.word	0xffffffff


	//   ....[57]....
        /*0270*/ 	.word	0xffffffff


	//   ....[58]....
        /*0274*/ 	.word	0xffffffff


	//   ....[59]....
        /*0278*/ 	.word	0xffffffff


	//   ....[60]....
        /*027c*/ 	.word	0xffffffff


	//   ....[61]....
        /*0280*/ 	.word	0xffffffff


	//   ....[62]....
        /*0284*/ 	.word	0xffffffff


	//   ....[63]....
        /*0288*/ 	.word	0xffffffff


	//   ....[64]....
        /*028c*/ 	.word	0xffffffff


	//   ....[65]....
        /*0290*/ 	.word	0xffffffff


	//   ....[66]....
        /*0294*/ 	.word	0xffffffff


	//   ....[67]....
        /*0298*/ 	.word	0xffffffff


	//   ....[68]....
        /*029c*/ 	.word	0xffffffff


	//   ....[69]....
        /*02a0*/ 	.word	0xffffffff


	//   ....[70]....
        /*02a4*/ 	.word	0xffffffff


	//   ....[71]....
        /*02a8*/ 	.word	0xffffffff


	//   ....[72]....
        /*02ac*/ 	.word	0xffffffff


	//   ....[73]....
        /*02b0*/ 	.word	0xffffffff


	//   ....[74]....
        /*02b4*/ 	.word	0xffffffff


	//   ....[75]....
        /*02b8*/ 	.word	0xffffffff


	//   ....[76]....
        /*02bc*/ 	.word	0xffffffff


	//   ....[77]....
        /*02c0*/ 	.word	0xffffffff


	//   ....[78]....
        /*02c4*/ 	.word	0xffffffff


	//   ....[79]....
        /*02c8*/ 	.word	0xffffffff


	//   ....[80]....
        /*02cc*/ 	.word	0xffffffff


	//   ....[81]....
        /*02d0*/ 	.word	0xffffffff


	//   ....[82]....
        /*02d4*/ 	.word	0xffffffff


	//   ....[83]....
        /*02d8*/ 	.word	0xffffffff


	//   ....[84]....
        /*02dc*/ 	.word	0xffffffff


	//   ....[85]....
        /*02e0*/ 	.word	0xffffffff


	//   ....[86]....
        /*02e4*/ 	.word	0xffffffff


	//   ....[87]....
        /*02e8*/ 	.word	0xffffffff


	//   ....[88]....
        /*02ec*/ 	.word	0xffffffff


	//   ....[89]....
        /*02f0*/ 	.word	0xffffffff


	//   ....[90]....
        /*02f4*/ 	.word	0xffffffff


	//   ....[91]....
        /*02f8*/ 	.word	0xffffffff


	//   ....[92]....
        /*02fc*/ 	.word	0xffffffff


	//   ....[93]....
        /*0300*/ 	.word	0xffffffff


	//   ....[94]....
        /*0304*/ 	.word	0xffffffff


	//   ....[95]....
        /*0308*/ 	.word	0xffffffff


	//   ....[96]....
        /*030c*/ 	.word	0xffffffff


	//   ....[97]....
        /*0310*/ 	.word	0xffffffff


	//   ....[98]....
        /*0314*/ 	.word	0xffffffff


	//   ....[99]....
        /*0318*/ 	.word	0xffffffff


	//   ....[100]....
        /*031c*/ 	.word	0xffffffff


	//   ....[101]....
        /*0320*/ 	.word	0xffffffff


	//   ....[102]....
        /*0324*/ 	.word	0xffffffff


	//   ....[103]....
        /*0328*/ 	.word	0xffffffff


	//   ....[104]....
        /*032c*/ 	.word	0xffffffff


	//   ....[105]....
        /*0330*/ 	.word	0xffffffff


	//   ....[106]....
        /*0334*/ 	.word	0xffffffff


	//   ....[107]....
        /*0338*/ 	.word	0xffffffff


	//   ....[108]....
        /*033c*/ 	.word	0xffffffff


	//   ....[109]....
        /*0340*/ 	.word	0x0500000f


	//   ....[110]....
        /*0344*/ 	.word	0x0500000f


	//   ....[111]....
        /*0348*/ 	.word	0x0500000f


	//   ....[112]....
        /*034c*/ 	.word	0x0500000f


	//   ....[113]....
        /*0350*/ 	.word	0x0500000f


	//   ....[114]....
        /*0354*/ 	.word	0x0500000f


	//   ....[115]....
        /*0358*/ 	.word	0x0500000f


	//   ....[116]....
        /*035c*/ 	.word	0x0500000f


	//   ....[117]....
        /*0360*/ 	.word	0x0500000f


	//   ....[118]....
        /*0364*/ 	.word	0x0500000f


	//   ....[119]....
        /*0368*/ 	.word	0x0500000f


	//   ....[120]....
        /*036c*/ 	.word	0x0500000f


	//   ....[121]....
        /*0370*/ 	.word	0x0500000f


	//   ....[122]....
        /*0374*/ 	.word	0x0500000f


	//   ....[123]....
        /*0378*/ 	.word	0x0500000f


	//   ....[124]....
        /*037c*/ 	.word	0x0500000f


	//   ....[125]....
        /*0380*/ 	.word	0x0500000f


	//   ....[126]....
        /*0384*/ 	.word	0x0500000f


	//   ....[127]....
        /*0388*/ 	.word	0x0500000f


	//   ....[128]....
        /*038c*/ 	.word	0x0500000f


	//   ....[129]....
        /*0390*/ 	.word	0x0500000f


	//   ....[130]....
        /*0394*/ 	.word	0x0500000f


	//   ....[131]....
        /*0398*/ 	.word	0x0500000f


	//   ....[132]....
        /*039c*/ 	.word	0x0500000f


	//   ....[133]....
        /*03a0*/ 	.word	0x0500000f


	//   ....[134]....
        /*03a4*/ 	.word	0x0500000f


	//   ....[135]....
        /*03a8*/ 	.word	0x0500000f


	//   ....[136]....
        /*03ac*/ 	.word	0x0500000f


	//   ....[137]....
        /*03b0*/ 	.word	0x0500000f


	//   ....[138]....
        /*03b4*/ 	.word	0x0500000f


	//   ....[139]....
        /*03b8*/ 	.word	0x0500000f


	//   ....[140]....
        /*03bc*/ 	.word	0x0500000f


	//   ....[141]....
        /*03c0*/ 	.word	0x0500000f


	//   ....[142]....
        /*03c4*/ 	.word	0x0500000f


	//   ....[143]....
        /*03c8*/ 	.word	0x0500000f


	//   ....[144]....
        /*03cc*/ 	.word	0x0500000f


	//   ....[145]....
        /*03d0*/ 	.word	0x0500000f


	//   ....[146]....
        /*03d4*/ 	.word	0x0500000f


	//   ....[147]....
        /*03d8*/ 	.word	0x0500000f


	//   ....[148]....
        /*03dc*/ 	.word	0x0500000f


	//   ....[149]....
        /*03e0*/ 	.word	0x0500000f


	//   ....[150]....
        /*03e4*/ 	.word	0x0500000f


	//   ....[151]....
        /*03e8*/ 	.word	0x0500000f


	//   ....[152]....
        /*03ec*/ 	.word	0x0500000f


	//   ....[153]....
        /*03f0*/ 	.word	0x0500000f


	//   ....[154]....
        /*03f4*/ 	.word	0x0500000f


	//   ....[155]....
        /*03f8*/ 	.word	0x0500000f


	//   ....[156]....
        /*03fc*/ 	.word	0x0500000f


	//   ....[157]....
        /*0400*/ 	.word	0x0500000f


	//   ....[158]....
        /*0404*/ 	.word	0x0500000f


	//   ....[159]....
        /*0408*/ 	.word	0x0500000f


	//   ....[160]....
        /*040c*/ 	.word	0x0500000f


	//   ....[161]....
        /*0410*/ 	.word	0x0500000f


	//   ....[162]....
        /*0414*/ 	.word	0x0500000f


	//   ....[163]....
        /*0418*/ 	.word	0x0500000f


	//   ....[164]....
        /*041c*/ 	.word	0x0500000f


	//   ....[165]....
        /*0420*/ 	.word	0x0500000f


	//   ....[166]....
        /*0424*/ 	.word	0x0500000f


	//   ....[167]....
        /*0428*/ 	.word	0x0500000f


	//----- nvinfo : EIATTR_COOP_GROUP_INSTR_OFFSETS
	.align		4
.L_652:
        /*042c*/ 	.byte	0x04, 0x28
        /*042e*/ 	.short	(.L_654 - .L_653)


	//   ....[0]....
.L_653:
        /*0430*/ 	.word	0x00000070


	//   ....[1]....
        /*0434*/ 	.word	0x000000b0


	//   ....[2]....
        /*0438*/ 	.word	0x00000290


	//   ....[3]....
        /*043c*/ 	.word	0x000003f0


	//   ....[4]....
        /*0440*/ 	.word	0x00000510


	//   ....[5]....
        /*0444*/ 	.word	0x00000670


	//   ....[6]....
        /*0448*/ 	.word	0x000017c0


	//   ....[7]....
        /*044c*/ 	.word	0x000030d0


	//   ....[8]....
        /*0450*/ 	.word	0x00003ea0


	//   ....[9]....
        /*0454*/ 	.word	0x00003f30


	//   ....[10]....
        /*0458*/ 	.word	0x00004130


	//   ....[11]....
        /*045c*/ 	.word	0x00004210


	//   ....[12]....
        /*0460*/ 	.word	0x00004a80


	//   ....[13]....
        /*0464*/ 	.word	0x000052b0


	//   ....[14]....
        /*0468*/ 	.word	0x00005330


	//   ....[15]....
        /*046c*/ 	.word	0x00005630


	//   ....[16]....
        /*0470*/ 	.word	0x000057f0


	//   ....[17]....
        /*0474*/ 	.word	0x000067d0


	//   ....[18]....
        /*0478*/ 	.word	0x00006880


	//   ....[19]....
        /*047c*/ 	.word	0x000068c0


	//   ....[20]....
        /*0480*/ 	.word	0x00006940


	//   ....[21]....
        /*0484*/ 	.word	0x00006970


	//   ....[22]....
        /*0488*/ 	.word	0x000082a0


	//   ....[23]....
        /*048c*/ 	.word	0x000088e0


	//   ....[24]....
        /*0490*/ 	.word	0x00008920


	//   ....[25]....
        /*0494*/ 	.word	0x00008940


	//   ....[26]....
        /*0498*/ 	.word	0x00008960


	//   ....[27]....
        /*049c*/ 	.word	0x00009010


	//   ....[28]....
        /*04a0*/ 	.word	0x00009020


	//   ....[29]....
        /*04a4*/ 	.word	0x00009250


	//   ....[30]....
        /*04a8*/ 	.word	0x00009270


	//   ....[31]....
        /*04ac*/ 	.word	0x00009e60


	//   ....[32]....
        /*04b0*/ 	.word	0x00009e80


	//   ....[33]....
        /*04b4*/ 	.word	0x0000a0c0


	//   ....[34]....
        /*04b8*/ 	.word	0x0000a0e0


	//   ....[35]....
        /*04bc*/ 	.word	0x0000a390


	//   ....[36]....
        /*04c0*/ 	.word	0x0000a560


	//   ....[37]....
        /*04c4*/ 	.word	0x0000a590


	//   ....[38]....
        /*04c8*/ 	.word	0x0000a5c0


	//   ....[39]....
        /*04cc*/ 	.word	0x0000a5f0


	//   ....[40]....
        /*04d0*/ 	.word	0x0000a620


	//   ....[41]....
        /*04d4*/ 	.word	0x0000a650


	//   ....[42]....
        /*04d8*/ 	.word	0x0000a7a0


	//   ....[43]....
        /*04dc*/ 	.word	0x0000a7d0


	//   ....[44]....
        /*04e0*/ 	.word	0x0000a800


	//   ....[45]....
        /*04e4*/ 	.word	0x0000a830


	//   ....[46]....
        /*04e8*/ 	.word	0x0000a860


	//   ....[47]....
        /*04ec*/ 	.word	0x0000a890


	//   ....[48]....
        /*04f0*/ 	.word	0x0000a920


	//   ....[49]....
        /*04f4*/ 	.word	0x0000a950


	//   ....[50]....
        /*04f8*/ 	.word	0x0000a9d0


	//   ....[51]....
        /*04fc*/ 	.word	0x0000c120


	//   ....[52]....
        /*0500*/ 	.word	0x0000c140


	//   ....[53]....
        /*0504*/ 	.word	0x0000c1d0


	//   ....[54]....
        /*0508*/ 	.word	0x0000c1f0


	//   ....[55]....
        /*050c*/ 	.word	0x0000c270


	//   ....[56]....
        /*0510*/ 	.word	0x0000c290


	//   ....[57]....
        /*0514*/ 	.word	0x0000c2a0


	//   ....[58]....
        /*0518*/ 	.word	0x0000c2b0


	//   ....[59]....
        /*051c*/ 	.word	0x0000ca50


	//   ....[60]....
        /*0520*/ 	.word	0x0000ca80


	//   ....[61]....
        /*0524*/ 	.word	0x0000cb20


	//   ....[62]....
        /*0528*/ 	.word	0x0000cb40


	//   ....[63]....
        /*052c*/ 	.word	0x0000cbc0


	//   ....[64]....
        /*0530*/ 	.word	0x0000cbe0


	//   ....[65]....
        /*0534*/ 	.word	0x0000cbf0


	//   ....[66]....
        /*0538*/ 	.word	0x0000cc00


	//   ....[67]....
        /*053c*/ 	.word	0x0000d0a0


	//   ....[68]....
        /*0540*/ 	.word	0x0000d160


	//   ....[69]....
        /*0544*/ 	.word	0x0000d2b0


	//   ....[70]....
        /*0548*/ 	.word	0x0000d2f0


	//   ....[71]....
        /*054c*/ 	.word	0x0000d300


	//   ....[72]....
        /*0550*/ 	.word	0x0000d310


	//   ....[73]....
        /*0554*/ 	.word	0x0000d460


	//   ....[74]....
        /*0558*/ 	.word	0x0000d5b0


	//   ....[75]....
        /*055c*/ 	.word	0x0000ddc0


	//   ....[76]....
        /*0560*/ 	.word	0x0000dde0


	//   ....[77]....
        /*0564*/ 	.word	0x0000de30


	//   ....[78]....
        /*0568*/ 	.word	0x0000de40


	//   ....[79]....
        /*056c*/ 	.word	0x0000de80


	//   ....[80]....
        /*0570*/ 	.word	0x0000de90


	//   ....[81]....
        /*0574*/ 	.word	0x0000dea0


	//   ....[82]....
        /*0578*/ 	.word	0x0000dee0


	//   ....[83]....
        /*057c*/ 	.word	0x0000e200


	//   ....[84]....
        /*0580*/ 	.word	0x0000e240


	//   ....[85]....
        /*0584*/ 	.word	0x0000e260


	//   ....[86]....
        /*0588*/ 	.word	0x0000e280


	//   ....[87]....
        /*058c*/ 	.word	0x0000e2b0


	//   ....[88]....
        /*0590*/ 	.word	0x0000e2d0


	//   ....[89]....
        /*0594*/ 	.word	0x0000e3d0


	//   ....[90]....
        /*0598*/ 	.word	0x0000e520


	//   ....[91]....
        /*059c*/ 	.word	0x0000eb20


	//   ....[92]....
        /*05a0*/ 	.word	0x0000eb50


	//   ....[93]....
        /*05a4*/ 	.word	0x0000eb80


	//   ....[94]....
        /*05a8*/ 	.word	0x0000ebb0


	//   ....[95]....
        /*05ac*/ 	.word	0x0000ebe0


	//   ....[96]....
        /*05b0*/ 	.word	0x0000ec10


	//   ....[97]....
        /*05b4*/ 	.word	0x0000ec40


	//   ....[98]....
        /*05b8*/ 	.word	0x0000ec70


	//   ....[99]....
        /*05bc*/ 	.word	0x0000edf0


	//   ....[100]....
        /*05c0*/ 	.word	0x0000ee20


	//   ....[101]....
        /*05c4*/ 	.word	0x0000ee50


	//   ....[102]....
        /*05c8*/ 	.word	0x0000ee80


	//   ....[103]....
        /*05cc*/ 	.word	0x0000eeb0


	//   ....[104]....
        /*05d0*/ 	.word	0x0000eee0


	//   ....[105]....
        /*05d4*/ 	.word	0x0000efa0


	//   ....[106]....
        /*05d8*/ 	.word	0x0000efc0


	//   ....[107]....
        /*05dc*/ 	.word	0x0000f030


	//   ....[108]....
        /*05e0*/ 	.word	0x0000f4a0


	//   ....[109]....
        /*05e4*/ 	.word	0x0000fa20


	//   ....[110]....
        /*05e8*/ 	.word	0x0000fb10


	//   ....[111]....
        /*05ec*/ 	.word	0x0000fbb0


	//   ....[112]....
        /*05f0*/ 	.word	0x0000fc10


	//   ....[113]....
        /*05f4*/ 	.word	0x0000fd00


	//   ....[114]....
        /*05f8*/ 	.word	0x0000fd70


	//   ....[115]....
        /*05fc*/ 	.word	0x0000fe60


	//   ....[116]....
        /*0600*/ 	.word	0x0000fed0


	//   ....[117]....
        /*0604*/ 	.word	0x0000ff70


	//   ....[118]....
        /*0608*/ 	.word	0x00010060


	//   ....[119]....
        /*060c*/ 	.word	0x000100d0


	//   ....[120]....
        /*0610*/ 	.word	0x00010130


	//   ....[121]....
        /*0614*/ 	.word	0x00010220


	//   ....[122]....
        /*0618*/ 	.word	0x00010280


	//   ....[123]....
        /*061c*/ 	.word	0x00010380


	//   ....[124]....
        /*0620*/ 	.word	0x000103e0


	//   ....[125]....
        /*0624*/ 	.word	0x00010480


	//   ....[126]....
        /*0628*/ 	.word	0x00010600


	//   ....[127]....
        /*062c*/ 	.word	0x000106f0


	//   ....[128]....
        /*0630*/ 	.word	0x00010980


	//   ....[129]....
        /*0634*/ 	.word	0x000109d0


	//   ....[130]....
        /*0638*/ 	.word	0x00010ba0


	//   ....[131]....
        /*063c*/ 	.word	0x00010bf0


	//   ....[132]....
        /*0640*/ 	.word	0x00010dc0


	//   ....[133]....
        /*0644*/ 	.word	0x00010e10


	//   ....[134]....
        /*0648*/ 	.word	0x00010f00


	//   ....[135]....
        /*064c*/ 	.word	0x00010fa0


	//   ....[136]....
        /*0650*/ 	.word	0x00011000


	//   ....[137]....
        /*0654*/ 	.word	0x000110b0


	//   ....[138]....
        /*0658*/ 	.word	0x00011110


	//   ....[139]....
        /*065c*/ 	.word	0x000111c0


	//   ....[140]....
        /*0660*/ 	.word	0x00011220


	//   ....[141]....
        /*0664*/ 	.word	0x000112d0


	//   ....[142]....
        /*0668*/ 	.word	0x000113c0


	//   ....[143]....
        /*066c*/ 	.word	0x00011490


	//   ....[144]....
        /*0670*/ 	.word	0x000115b0


	//   ....[145]....
        /*0674*/ 	.word	0x000116b0


	//   ....[146]....
        /*0678*/ 	.word	0x000117e0


	//   ....[147]....
        /*067c*/ 	.word	0x000118c0


	//   ....[148]....
        /*0680*/ 	.word	0x000119c0


	//   ....[149]....
        /*0684*/ 	.word	0x00011aa0


	//   ....[150]....
        /*0688*/ 	.word	0x00011b30


	//   ....[151]....
        /*068c*/ 	.word	0x00011bd0


	//   ....[152]....
        /*0690*/ 	.word	0x00011cf0


	//   ....[153]....
        /*0694*/ 	.word	0x00011d60


	//   ....[154]....
        /*0698*/ 	.word	0x00011dd0


	//   ....[155]....
        /*069c*/ 	.word	0x00011e40


	//   ....[156]....
        /*06a0*/ 	.word	0x00011eb0


	//   ....[157]....
        /*06a4*/ 	.word	0x00011f30


	//   ....[158]....
        /*06a8*/ 	.word	0x00011fc0


	//   ....[159]....
        /*06ac*/ 	.word	0x00012050


	//   ....[160]....
        /*06b0*/ 	.word	0x000120c0


	//   ....[161]....
        /*06b4*/ 	.word	0x00012130


	//   ....[162]....
        /*06b8*/ 	.word	0x000121a0


	//   ....[163]....
        /*06bc*/ 	.word	0x00012220


	//   ....[164]....
        /*06c0*/ 	.word	0x00012290


	//   ....[165]....
        /*06c4*/ 	.word	0x00012330


	//   ....[166]....
        /*06c8*/ 	.word	0x000123c0


	//   ....[167]....
        /*06cc*/ 	.word	0x000124e0


	//----- nvinfo : EIATTR_REG_RECONFIG
	.align		4
.L_654:
        /*06d0*/ 	.byte	0x01, 0x54
	.zero		2


	//----- nvinfo : EIATTR_SYSCALL_OFFSETS
	.align		4
        /*06d4*/ 	.byte	0x04, 0x46
        /*06d6*/ 	.short	(.L_656 - .L_655)


	//   ....[0]....
.L_655:
        /*06d8*/ 	.word	0x00003290


	//   ....[1]....
        /*06dc*/ 	.word	0x0000b580


	//   ....[2]....
        /*06e0*/ 	.word	0x0000b6d0


	//   ....[3]....
        /*06e4*/ 	.word	0x0000b7c0


	//   ....[4]....
        /*06e8*/ 	.word	0x0000c6f0


	//----- nvinfo : EIATTR_MBARRIER_INSTR_OFFSETS
	.align		4
.L_656:
        /*06ec*/ 	.byte	0x04, 0x39
        /*06ee*/ 	.short	(.L_658 - .L_657)


	//   ....[0]....
.L_657:
        /*06f0*/ 	.word	0x00000180
        /*06f4*/ 	.word	0x000000ff
        /*06f8*/ 	.word	0x00028c00
        /*06fc*/ 	.short	0x0100
        /*06fe*/ 	.byte	0x08
	.zero		1


	//   ....[1]....
        /*0700*/ 	.word	0x00000190
        /*0704*/ 	.word	0x000000ff
        /*0708*/ 	.word	0x00028c20
        /*070c*/ 	.short	0x0100
        /*070e*/ 	.byte	0x08
	.zero		1


	//   ....[2]....
        /*0710*/ 	.word	0x00000240
        /*0714*/ 	.word	0x000000ff
        /*0718*/ 	.word	0x00028c30
        /*071c*/ 	.short	0x0100
        /*071e*/ 	.byte	0x06
	.zero		1


	//   ....[3]....
        /*0720*/ 	.word	0x00000250
        /*0724*/ 	.word	0x000000ff
        /*0728*/ 	.word	0x00028c40
        /*072c*/ 	.short	0x0100
        /*072e*/ 	.byte	0x06
	.zero		1


	//   ....[4]....
        /*0730*/ 	.word	0x00000260
        /*0734*/ 	.word	0x000000ff
        /*0738*/ 	.word	0x00028c38
        /*073c*/ 	.short	0x0100
        /*073e*/ 	.byte	0x06
	.zero		1


	//   ....[5]....
        /*0740*/ 	.word	0x00000270
        /*0744*/ 	.word	0x000000ff
        /*0748*/ 	.word	0x00028c48
        /*074c*/ 	.short	0x0100
        /*074e*/ 	.byte	0x06
	.zero		1


	//   ....[6]....
        /*0750*/ 	.word	0x000003a0
        /*0754*/ 	.word	0x000000ff
        /*0758*/ 	.word	0x00028c50
        /*075c*/ 	.short	0x0100
        /*075e*/ 	.byte	0x08
	.zero		1


	//   ....[7]....
        /*0760*/ 	.word	0x000003b0
        /*0764*/ 	.word	0x000000ff
        /*0768*/ 	.word	0x00028c60
        /*076c*/ 	.short	0x0100
        /*076e*/ 	.byte	0x08
	.zero		1


	//   ....[8]....
        /*0770*/ 	.word	0x000003c0
        /*0774*/ 	.word	0x000000ff
        /*0778*/ 	.word	0x00028c58
        /*077c*/ 	.short	0x0100
        /*077e*/ 	.byte	0x08
	.zero		1


	//   ....[9]....
        /*0780*/ 	.word	0x000003d0
        /*0784*/ 	.word	0x000000ff
        /*0788*/ 	.word	0x00028c68
        /*078c*/ 	.short	0x0100
        /*078e*/ 	.byte	0x08
	.zero		1


	//   ....[10]....
        /*0790*/ 	.word	0x000004c0
        /*0794*/ 	.word	0x000000ff
        /*0798*/ 	.word	0x00028c70
        /*079c*/ 	.short	0x0100
        /*079e*/ 	.byte	0x06
	.zero		1


	//   ....[11]....
        /*07a0*/ 	.word	0x000004d0
        /*07a4*/ 	.word	0x000000ff
        /*07a8*/ 	.word	0x00028c80
        /*07ac*/ 	.short	0x0100
        /*07ae*/ 	.byte	0x06
	.zero		1


	//   ....[12]....
        /*07b0*/ 	.word	0x000004e0
        /*07b4*/ 	.word	0x000000ff
        /*07b8*/ 	.word	0x00028c78
        /*07bc*/ 	.short	0x0100
        /*07be*/ 	.byte	0x06
	.zero		1


	//   ....[13]....
        /*07c0*/ 	.word	0x000004f0
        /*07c4*/ 	.word	0x000000ff
        /*07c8*/ 	.word	0x00028c88
        /*07cc*/ 	.short	0x0100
        /*07ce*/ 	.byte	0x06
	.zero		1


	//   ....[14]....
        /*07d0*/ 	.word	0x00000620
        /*07d4*/ 	.word	0x000000ff
        /*07d8*/ 	.word	0x00028c90
        /*07dc*/ 	.short	0x0100
        /*07de*/ 	.byte	0x08
	.zero		1


	//   ....[15]....
        /*07e0*/ 	.word	0x00000630
        /*07e4*/ 	.word	0x000000ff
        /*07e8*/ 	.word	0x00028ca0
        /*07ec*/ 	.short	0x0100
        /*07ee*/ 	.byte	0x08
	.zero		1


	//   ....[16]....
        /*07f0*/ 	.word	0x00000640
        /*07f4*/ 	.word	0x000000ff
        /*07f8*/ 	.word	0x00028c98
        /*07fc*/ 	.short	0x0100
        /*07fe*/ 	.byte	0x08
	.zero		1


	//   ....[17]....
        /*0800*/ 	.word	0x00000650
        /*0804*/ 	.word	0x000000ff
        /*0808*/ 	.word	0x00028ca8
        /*080c*/ 	.short	0x0100
        /*080e*/ 	.byte	0x08
	.zero		1


	//   ....[18]....
        /*0810*/ 	.word	0x00000790
        /*0814*/ 	.word	0x000000ff
        /*0818*/ 	.word	0x00028cb0
        /*081c*/ 	.short	0x0100
        /*081e*/ 	.byte	0x08
	.zero		1


	//   ....[19]....
        /*0820*/ 	.word	0x000007a0
        /*0824*/ 	.word	0x000000ff
        /*0828*/ 	.word	0x00028cc0
        /*082c*/ 	.short	0x0100
        /*082e*/ 	.byte	0x08
	.zero		1


	//   ....[20]....
        /*0830*/ 	.word	0x000007b0
        /*0834*/ 	.word	0x000000ff
        /*0838*/ 	.word	0x00028cb8
        /*083c*/ 	.short	0x0100
        /*083e*/ 	.byte	0x08
	.zero		1


	//   ....[21]....
        /*0840*/ 	.word	0x000007c0
        /*0844*/ 	.word	0x000000ff
        /*0848*/ 	.word	0x00028cc8
        /*084c*/ 	.short	0x0100
        /*084e*/ 	.byte	0x08
	.zero		1


	//   ....[22]....
        /*0850*/ 	.word	0x000018d0
        /*0854*/ 	.word	0x000000ff
        /*0858*/ 	.word	0x00028c50
        /*085c*/ 	.short	0x010a
        /*085e*/ 	.byte	0x10
	.zero		1


	//   ....[23]....
        /*0860*/ 	.word	0x00001bb0
        /*0864*/ 	.word	0x000000ff
        /*0868*/ 	.word	0x00000000
        /*086c*/ 	.short	0x0101
        /*086e*/ 	.byte	0x06
	.zero		1


	//   ....[24]....
        /*0870*/ 	.word	0x00002510
        /*0874*/ 	.word	0x000000ff
        /*0878*/ 	.word	0x00028c50
        /*087c*/ 	.short	0x010a
        /*087e*/ 	.byte	0x15
	.zero		1


	//   ....[25]....
        /*0880*/ 	.word	0x00002550
        /*0884*/ 	.word	0x000000ff
        /*0888*/ 	.word	0x00028c50
        /*088c*/ 	.short	0x010a
        /*088e*/ 	.byte	0x15
	.zero		1


	//   ....[26]....
        /*0890*/ 	.word	0x00002780
        /*0894*/ 	.word	0x000000ff
        /*0898*/ 	.word	0x00000000
        /*089c*/ 	.short	0x0101
        /*089e*/ 	.byte	0x06
	.zero		1


	//   ....[27]....
        /*08a0*/ 	.word	0x00003310
        /*08a4*/ 	.word	0x000000ff
        /*08a8*/ 	.word	0x00028c00
        /*08ac*/ 	.short	0x010a
        /*08ae*/ 	.byte	0x29
	.zero		1


	//   ....[28]....
        /*08b0*/ 	.word	0x00003390
        /*08b4*/ 	.word	0x00000007
        /*08b8*/ 	.word	0x00028c30
        /*08bc*/ 	.short	0x010a
        /*08be*/ 	.byte	0x3f
	.zero		1


	//   ....[29]....
        /*08c0*/ 	.word	0x000033d0
        /*08c4*/ 	.word	0x00000007
        /*08c8*/ 	.word	0x00028c30
        /*08cc*/ 	.short	0x010a
        /*08ce*/ 	.byte	0x3f
	.zero		1


	//   ....[30]....
        /*08d0*/ 	.word	0x00003b00
        /*08d4*/ 	.word	0x000000ff
        /*08d8*/ 	.word	0x00000000
        /*08dc*/ 	.short	0x0101
        /*08de*/ 	.byte	0x06
	.zero		1


	//   ....[31]....
        /*08e0*/ 	.word	0x00004830
        /*08e4*/ 	.word	0x00000007
        /*08e8*/ 	.word	0x00028c50
        /*08ec*/ 	.short	0x010a
        /*08ee*/ 	.byte	0x3f
	.zero		1


	//   ....[32]....
        /*08f0*/ 	.word	0x00004880
        /*08f4*/ 	.word	0x00000007
        /*08f8*/ 	.word	0x00028c50
        /*08fc*/ 	.short	0x010a
        /*08fe*/ 	.byte	0x3f
	.zero		1


	//   ....[33]....
        /*0900*/ 	.word	0x00004b10
        /*0904*/ 	.word	0x000000ff
        /*0908*/ 	.word	0x00000000
        /*090c*/ 	.short	0x0101
        /*090e*/ 	.byte	0x06
	.zero		1


	//   ....[34]....
        /*0910*/ 	.word	0x00004c60
        /*0914*/ 	.word	0x000000ff
        /*0918*/ 	.word	0x00028c30
        /*091c*/ 	.short	0x010a
        /*091e*/ 	.byte	0x15
	.zero		1


	//   ....[35]....
        /*0920*/ 	.word	0x00004ca0
        /*0924*/ 	.word	0x000000ff
        /*0928*/ 	.word	0x00028c30
        /*092c*/ 	.short	0x010a
        /*092e*/ 	.byte	0x15
	.zero		1


	//   ....[36]....
        /*0930*/ 	.word	0x00005100
        /*0934*/ 	.word	0x000000ff
        /*0938*/ 	.word	0x00000000
        /*093c*/ 	.short	0x0101
        /*093e*/ 	.byte	0x06
	.zero		1


	//   ....[37]....
        /*0940*/ 	.word	0x00006590
        /*0944*/ 	.word	0x000000ff
        /*0948*/ 	.word	0x00028c50
        /*094c*/ 	.short	0x010a
        /*094e*/ 	.byte	0x15
	.zero		1


	//   ....[38]....
        /*0950*/ 	.word	0x000065d0
        /*0954*/ 	.word	0x000000ff
        /*0958*/ 	.word	0x00028c50
        /*095c*/ 	.short	0x010a
        /*095e*/ 	.byte	0x15
	.zero		1


	//   ....[39]....
        /*0960*/ 	.word	0x00006860
        /*0964*/ 	.word	0x000000ff
        /*0968*/ 	.word	0x00000000
        /*096c*/ 	.short	0x0101
        /*096e*/ 	.byte	0x15
	.zero		1


	//   ....[40]....
        /*0970*/ 	.word	0x00008fe0
        /*0974*/ 	.word	0x000000ff
        /*0978*/ 	.word	0x00000000
        /*097c*/ 	.short	0x0101
        /*097e*/ 	.byte	0x04
	.zero		1


	//   ....[41]....
        /*0980*/ 	.word	0x0000bed0
        /*0984*/ 	.word	0x0000001b
        /*0988*/ 	.word	0x00028c40
        /*098c*/ 	.short	0x010a
        /*098e*/ 	.byte	0x3f
	.zero		1


	//   ....[42]....
        /*0990*/ 	.word	0x0000c3b0
        /*0994*/ 	.word	0x0000001b
        /*0998*/ 	.word	0x00028c30
        /*099c*/ 	.short	0x0107
        /*099e*/ 	.byte	0x3f
	.zero		1


	//   ....[43]....
        /*09a0*/ 	.word	0x0000c490
        /*09a4*/ 	.word	0x0000001b
        /*09a8*/ 	.word	0x00028c30
        /*09ac*/ 	.short	0x0101
        /*09ae*/ 	.byte	0x3f
	.zero		1


	//   ....[44]....
        /*09b0*/ 	.word	0x0000cd00
        /*09b4*/ 	.word	0x00000017
        /*09b8*/ 	.word	0x00028c00
        /*09bc*/ 	.short	0x0107
        /*09be*/ 	.byte	0x3f
	.zero		1


	//   ....[45]....
        /*09c0*/ 	.word	0x0000cdf0
        /*09c4*/ 	.word	0x00000017
        /*09c8*/ 	.word	0x00028c00
        /*09cc*/ 	.short	0x0101
        /*09ce*/ 	.byte	0x3f
	.zero		1


	//   ....[46]....
        /*09d0*/ 	.word	0x0000ce10
        /*09d4*/ 	.word	0x00000017
        /*09d8*/ 	.word	0x00028c20
        /*09dc*/ 	.short	0x010a
        /*09de*/ 	.byte	0x3f
	.zero		1


	//   ....[47]....
        /*09e0*/ 	.word	0x0000cea0
        /*09e4*/ 	.word	0x0000001b
        /*09e8*/ 	.word	0x00028c60
        /*09ec*/ 	.short	0x010a
        /*09ee*/ 	.byte	0x3f
	.zero		1


	//   ....[48]....
        /*09f0*/ 	.word	0x0000d7d0
        /*09f4*/ 	.word	0x0000001b
        /*09f8*/ 	.word	0x00028c50
        /*09fc*/ 	.short	0x0107
        /*09fe*/ 	.byte	0x3f
	.zero		1


	//   ....[49]....
        /*0a00*/ 	.word	0x0000d8a0
        /*0a04*/ 	.word	0x0000001b
        /*0a08*/ 	.word	0x00028c50
        /*0a0c*/ 	.short	0x0101
        /*0a0e*/ 	.byte	0x3f
	.zero		1


	//   ....[50]....
        /*0a10*/ 	.word	0x0000dc20
        /*0a14*/ 	.word	0x00000006
        /*0a18*/ 	.word	0x00028c40
        /*0a1c*/ 	.short	0x010a
        /*0a1e*/ 	.byte	0x3f
	.zero		1


	//   ....[51]....
        /*0a20*/ 	.word	0x0000df60
        /*0a24*/ 	.word	0x00000006
        /*0a28*/ 	.word	0x00028c30
        /*0a2c*/ 	.short	0x0107
        /*0a2e*/ 	.byte	0x3f
	.zero		1


	//   ....[52]....
        /*0a30*/ 	.word	0x0000e020
        /*0a34*/ 	.word	0x00000006
        /*0a38*/ 	.word	0x00028c30
        /*0a3c*/ 	.short	0x0101
        /*0a3e*/ 	.byte	0x3f
	.zero		1


	//   ....[53]....
        /*0a40*/ 	.word	0x0000e050
        /*0a44*/ 	.word	0x00000006
        /*0a48*/ 	.word	0x00028c60
        /*0a4c*/ 	.short	0x010a
        /*0a4e*/ 	.byte	0x3f
	.zero		1


	//   ....[54]....
        /*0a50*/ 	.word	0x0000e720
        /*0a54*/ 	.word	0x00000006
        /*0a58*/ 	.word	0x00028c50
        /*0a5c*/ 	.short	0x0107
        /*0a5e*/ 	.byte	0x3f
	.zero		1


	//   ....[55]....
        /*0a60*/ 	.word	0x0000e7e0
        /*0a64*/ 	.word	0x00000006
        /*0a68*/ 	.word	0x00028c50
        /*0a6c*/ 	.short	0x0101
        /*0a6e*/ 	.byte	0x3f
	.zero		1


	//   ....[56]....
        /*0a70*/ 	.word	0x0000f420
        /*0a74*/ 	.word	0x00000005
        /*0a78*/ 	.word	0x00028c20
        /*0a7c*/ 	.short	0x010a
        /*0a7e*/ 	.byte	0x3f
	.zero		1


	//   ....[57]....
        /*0a80*/ 	.word	0x0000f5a0
        /*0a84*/ 	.word	0x00000003
        /*0a88*/ 	.word	0x00028c40
        /*0a8c*/ 	.short	0x010a
        /*0a8e*/ 	.byte	0x3f
	.zero		1


	//   ....[58]....
        /*0a90*/ 	.word	0x0000f640
        /*0a94*/ 	.word	0x00000005
        /*0a98*/ 	.word	0x00028c40
        /*0a9c*/ 	.short	0x010a
        /*0a9e*/ 	.byte	0x3f
	.zero		1


	//   ....[59]....
        /*0aa0*/ 	.word	0x0000f680
        /*0aa4*/ 	.word	0x00000003
        /*0aa8*/ 	.word	0x00028c60
        /*0aac*/ 	.short	0x010a
        /*0aae*/ 	.byte	0x3f
	.zero		1


	//   ....[60]....
        /*0ab0*/ 	.word	0x0000f6c0
        /*0ab4*/ 	.word	0x00000005
        /*0ab8*/ 	.word	0x00028c60
        /*0abc*/ 	.short	0x010a
        /*0abe*/ 	.byte	0x3f
	.zero		1


	//   ....[61]....
        /*0ac0*/ 	.word	0x0000f730
        /*0ac4*/ 	.word	0x00000003
        /*0ac8*/ 	.word	0x00028c50
        /*0acc*/ 	.short	0x010a
        /*0ace*/ 	.byte	0x3f
	.zero		1


	//   ....[62]....
        /*0ad0*/ 	.word	0x0000f790
        /*0ad4*/ 	.word	0x00000004
        /*0ad8*/ 	.word	0x00028c50
        /*0adc*/ 	.short	0x010a
        /*0ade*/ 	.byte	0x3f
	.zero		1


	//   ....[63]....
        /*0ae0*/ 	.word	0x0000f7f0
        /*0ae4*/ 	.word	0x00000003
        /*0ae8*/ 	.word	0x00028c00
        /*0aec*/ 	.short	0x010a
        /*0aee*/ 	.byte	0x3f
	.zero		1


	//   ....[64]....
        /*0af0*/ 	.word	0x0000f840
        /*0af4*/ 	.word	0x00000007
        /*0af8*/ 	.word	0x00028c30
        /*0afc*/ 	.short	0x010a
        /*0afe*/ 	.byte	0x3f
	.zero		1


	//   ....[65]....
        /*0b00*/ 	.word	0x0000f890
        /*0b04*/ 	.word	0x00000007
        /*0b08*/ 	.word	0x00028c50
        /*0b0c*/ 	.short	0x010a
        /*0b0e*/ 	.byte	0x3f
	.zero		1


	//   ....[66]....
        /*0b10*/ 	.word	0x0000f8f0
        /*0b14*/ 	.word	0x00000004
        /*0b18*/ 	.word	0x00028c30
        /*0b1c*/ 	.short	0x010a
        /*0b1e*/ 	.byte	0x3f
	.zero		1


	//   ....[67]....
        /*0b20*/ 	.word	0x0000f950
        /*0b24*/ 	.word	0x00000008
        /*0b28*/ 	.word	0x00028c50
        /*0b2c*/ 	.short	0x010a
        /*0b2e*/ 	.byte	0x3f
	.zero		1


	//   ....[68]....
        /*0b30*/ 	.word	0x0000fa60
        /*0b34*/ 	.word	0x0000001b
        /*0b38*/ 	.word	0x00028c40
        /*0b3c*/ 	.short	0x010a
        /*0b3e*/ 	.byte	0x3f
	.zero		1


	//   ....[69]....
        /*0b40*/ 	.word	0x00010500
        /*0b44*/ 	.word	0x00000017
        /*0b48*/ 	.word	0x00028c20
        /*0b4c*/ 	.short	0x010a
        /*0b4e*/ 	.byte	0x3f
	.zero		1


	//   ....[70]....
        /*0b50*/ 	.word	0x00010550
        /*0b54*/ 	.word	0x0000001b
        /*0b58*/ 	.word	0x00028c60
        /*0b5c*/ 	.short	0x010a
        /*0b5e*/ 	.byte	0x3f
	.zero		1


	//   ....[71]....
        /*0b60*/ 	.word	0x00010e50
        /*0b64*/ 	.word	0x00000006
        /*0b68*/ 	.word	0x00028c40
        /*0b6c*/ 	.short	0x010a
        /*0b6e*/ 	.byte	0x3f
	.zero		1


	//   ....[72]....
        /*0b70*/ 	.word	0x00011310
        /*0b74*/ 	.word	0x00000006
        /*0b78*/ 	.word	0x00028c60
        /*0b7c*/ 	.short	0x010a
        /*0b7e*/ 	.byte	0x3f
	.zero		1


	//   ....[73]....
        /*0b80*/ 	.word	0x00012400
        /*0b84*/ 	.word	0x00000005
        /*0b88*/ 	.word	0x00028c20
        /*0b8c*/ 	.short	0x010a
        /*0b8e*/ 	.byte	0x3f
	.zero		1


	//   ....[74]....
        /*0b90*/ 	.word	0x000125a0
        /*0b94*/ 	.word	0x00000003
        /*0b98*/ 	.word	0x00028c40
        /*0b9c*/ 	.short	0x010a
        /*0b9e*/ 	.byte	0x3f
	.zero		1


	//   ....[75]....
        /*0ba0*/ 	.word	0x000125f0
        /*0ba4*/ 	.word	0x00000005
        /*0ba8*/ 	.word	0x00028c40
        /*0bac*/ 	.short	0x010a
        /*0bae*/ 	.byte	0x3f
	.zero		1


	//   ....[76]....
        /*0bb0*/ 	.word	0x00012640
        /*0bb4*/ 	.word	0x00000003
        /*0bb8*/ 	.word	0x00028c60
        /*0bbc*/ 	.short	0x010a
        /*0bbe*/ 	.byte	0x3f
	.zero		1


	//----- nvinfo : EIATTR_NUM_MBARRIERS
	.align		4
.L_658:
        /*0bc0*/ 	.byte	0x03, 0x38
        /*0bc2*/ 	.short	0x0016


	//----- nvinfo : EIATTR_EXIT_INSTR_OFFSETS
	.align		4
        /*0bc4*/ 	.byte	0x04, 0x1c
        /*0bc6*/ 	.short	(.L_660 - .L_659)


	//   ....[0]....
.L_659:
        /*0bc8*/ 	.word	0x00000980


	//   ....[1]....
        /*0bcc*/ 	.word	0x0000a340


	//   ....[2]....
        /*0bd0*/ 	.word	0x0000f710


	//----- nvinfo : EIATTR_MAX_THREADS
	.align		4
.L_660:
        /*0bd4*/ 	.byte	0x04, 0x05
        /*0bd6*/ 	.short	(.L_662 - .L_661)
.L_661:
        /*0bd8*/ 	.word	0x00000180
        /*0bdc*/ 	.word	0x00000001
        /*0be0*/ 	.word	0x00000001


	//----- nvinfo : EIATTR_CRS_STACK_SIZE
	.align		4
.L_662:
        /*0be4*/ 	.byte	0x04, 0x1e
        /*0be6*/ 	.short	(.L_664 - .L_663)
.L_663:
        /*0be8*/ 	.word	0x00000000


	//----- nvinfo : EIATTR_CBANK_PARAM_SIZE
	.align		4
.L_664:
        /*0bec*/ 	.byte	0x03, 0x19
        /*0bee*/ 	.short	0x0af0


	//----- nvinfo : EIATTR_PARAM_CBANK
	.align		4
        /*0bf0*/ 	.byte	0x04, 0x0a
        /*0bf2*/ 	.short	(.L_666 - .L_665)
	.align		4
.L_665:
        /*0bf4*/ 	.word	index@(.nv.constant0._ZN7cutlass13device_kernelIN5flash11enable_sm90INS1_16FlashAttnFwdSm90INS1_25CollectiveMainloopFwdSm90ILi2EN4cute5tupleIJNS5_1CILi1EEES8_S8_EEENS6_IJNS7_ILi64EEESA_SA_EEELi512ENS_6half_tEfNS_4arch4Sm90ELb0ELb0ELb1ELb1ELb1ELb0ELb0ELb0ELb0ELb1ELb0ELb0EEENS1_21CollectiveEpilogueFwdINS6_IJSA_NS7_ILi512EEESA_EEES9_SC_SE_Li256ELb1ELb1ELb0ELb0EEENS1_36VarlenDynamicPersistentTileSchedulerILi64ELi64ELi256ELi128ELb0ELb1ELb1ELb0ELb1ELb1EEEEEEEEEvNT_6ParamsE)
        /*0bf8*/ 	.short	0x0210
        /*0bfa*/ 	.short	0x0af0


	//----- nvinfo : EIATTR_SW_WAR
	.align		4
.L_666:
        /*0bfc*/ 	.byte	0x04, 0x36
        /*0bfe*/ 	.short	(.L_668 - .L_667)
.L_667:
        /*0c00*/ 	.word	0x00000008
.L_668:


//--------------------- .nv.info._ZN7cutlass13device_kernelIN5flash11enable_sm90INS1_16FlashAttnFwdSm90INS1_25CollectiveMainloopFwdSm90ILi2EN4cute5tupleIJNS5_1CILi1EEES8_S8_EEENS6_IJNS7_ILi64EEESA_SA_EEELi512ENS_6half_tEfNS_4arch4Sm90ELb0ELb0ELb1ELb1ELb1ELb1ELb0ELb0ELb0ELb1ELb0ELb0EEENS1_21CollectiveEpilogueFwdINS6_IJSA_NS7_ILi512EEESA_EEES9_SC_SE_Li256ELb1ELb1ELb0ELb0EEENS1_36VarlenDynamicPersistentTileSchedulerILi64ELi64ELi256ELi128ELb0ELb1ELb1ELb0ELb1ELb1EEEEEEEEEvNT_6ParamsE --------------------------
	.section	.nv.info._ZN7cutlass13device_kernelIN5flash11enable_sm90INS1_16FlashAttnFwdSm90INS1_25CollectiveMainloopFwdSm90ILi2EN4cute5tupleIJNS5_1CILi1EEES8_S8_EEENS6_IJNS7_ILi64EEESA_SA_EEELi512ENS_6half_tEfNS_4arch4Sm90ELb0ELb0ELb1ELb1ELb1ELb1ELb0ELb0ELb0ELb1ELb0ELb0EEENS1_21CollectiveEpilogueFwdINS6_IJSA_NS7_ILi512EEESA_EEES9_SC_SE_Li256ELb1ELb1ELb0ELb0EEENS1_36VarlenDynamicPersistentTileSchedulerILi64ELi64ELi256ELi128ELb0ELb1ELb1ELb0ELb1ELb1EEEEEEEEEvNT_6ParamsE,"",@"SHT_CUDA_INFO"
	.sectionflags	@""
	.align	4


	//----- nvinfo : EIATTR_CUDA_API_VERSION
	.align		4
        /*0000*/ 	.byte	0x04, 0x37
        /*0002*/ 	.short	(.L_670 - .L_669)
.L_669:
        /*0004*/ 	.word	0x00000082


	//----- nvinfo : EIATTR_KPARAM_INFO
	.align		4
.L_670:
        /*0008*/ 	.byte	0x04, 0x17
        /*000a*/ 	.short	(.L_672 - .L_671)
.L_671:
        /*000c*/ 	.word	0x00000000
        /*0010*/ 	.short	0x0000
        /*0012*/ 	.short	0x0070
        /*0014*/ 	.byte	0x00, 0xf0, 0x01, 0x2a


	//----- nvinfo : EIATTR_SPARSE_MMA_MASK
	.align		4
.L_672:
        /*0018*/ 	.byte	0x03, 0x50
        /*001a*/ 	.short	0x0000


	//----- nvinfo : EIATTR_MAXREG_COUNT
	.align		4
        /*001c*/ 	.byte	0x03, 0x1b
        /*001e*/ 	.short	0x00a8


	//----- nvinfo : EIATTR_NUM_BARRIERS
	.align		4
        /*0020*/ 	.byte	0x02, 0x4c
        /*0022*/ 	.byte	0x10
	.zero		1


	//----- nvinfo : EIATTR_EXTERNS
	.align		4
        /*0024*/ 	.byte	0x04, 0x0f
        /*0026*/ 	.short	(.L_674 - .L_673)


	//   ....[0]....
	.align		4
.L_673:
        /*0028*/ 	.word	index@(__assertfail)


	//----- nvinfo : EIATTR_ANNOTATIONS
	.align		4
.L_674:
        /*002c*/ 	.byte	0x04, 0x55
        /*002e*/ 	.short	(.L_676 - .L_675)


	//   ....[0]....
.L_675:
        /* <DEDUP_REMOVED lines=47> */


	//----- nvinfo : EIATTR_MERCURY_ISA_VERSION
	.align		4
.L_676:
        /*0310*/ 	.byte	0x03, 0x5f
        /*0312*/ 	.short	0x0101


	//----- nvinfo : EIATTR_UNUSED_LOAD_BYTE_OFFSET
	.align		4
        /*0314*/ 	.byte	0x04, 0x44
        /*0316*/ 	.short	(.L_678 - .L_677)


	//   ....[0]....
.L_677:
        /*0318*/ 	.word	0x00000a20
        /*031c*/ 	.word	0x0000fff0


	//   ....[1]....
        /*0320*/ 	.word	0x0000d220
        /*0324*/ 	.word	0x0000fff0


	//----- nvinfo : EIATTR_INT_WARP_WIDE_INSTR_OFFSETS
	.align		4
.L_678:
        /*0328*/ 	.byte	0x04, 0x31
        /*032a*/ 	.short	(.L_680 - .L_679)


	//   ....[0]....
.L_679:
        /*032c*/ 	.word	0x00000130


	//   ....[1]....
        /*0330*/ 	.word	0x00000170


	//   ....[2]....
        /*0334*/ 	.word	0x00000240


	//   ....[3]....
        /*0338*/ 	.word	0x00013050


	//   ....[4]....
        /*033c*/ 	.word	0x000130e0


	//   ....[5]....
        /*0340*/ 	.word	0x000166c0


	//   ....[6]....
        /*0344*/ 	.word	0x00016750


	//----- nvinfo : EIATTR_COOP_GROUP_MASK_REGIDS
	.align		4
.L_680:
        /*0348*/ 	.byte	0x04, 0x29
        /*034a*/ 	.short	(.L_682 - .L_681)


	//   ....[0]....
.L_681:
        /*034c*/ 	.word	0xffffffff


	//   ....[1]....
        /*0350*/ 	.word	0xffffffff


	//   ....[2]....
        /*0354*/ 	.word	0xffffffff


	//   ....[3]....
        /*0358*/ 	.word	0xffffffff


	//   ....[4]....
        /*035c*/ 	.word	0xffffffff


	//   ....[5]....
        /*0360*/ 	.word	0xffffffff


	//   ....[6]....
        /*0364*/ 	.word	0xffffffff


	//   ....[7]....
        /*0368*/ 	.word	0xffffffff


	//   ....[8]....
        /*036c*/ 	.word	0xffffffff


	//   ....[9]....
        /*0370*/ 	.word	0xffffffff


	//   ....[10]....
        /*0374*/ 	.word	0xffffffff


	//   ....[11]....
        /*0378*/ 	.word	0xffffffff


	//   ....[12]....
        /*037c*/ 	.word	0xffffffff


	//   ....[13]....
        /*0380*/ 	.word	0xffffffff


	//   ....[14]....
        /*0384*/ 	.word	0xffffffff


	//   ....[15]....
        /*0388*/ 	.word	0xffffffff


	//   ....[16]....
        /*038c*/ 	.word	0xffffffff


	//   ....[17]....
        /*0390*/ 	.word	0xffffffff


	//   ....[18]....
        /*0394*/ 	.word	0xffffffff


	//   ....[19]....
        /*0398*/ 	.word	0xffffffff


	//   ....[20]....
        /*039c*/ 	.word	0xffffffff


	//   ....[21]....
        /*03a0*/ 	.word	0xffffffff


	//   ....[22]....
        /*03a4*/ 	.word	0xffffffff


	//   ....[23]....
        /*03a8*/ 	.word	0xffffffff


	//   ....[24]....
        /*03ac*/ 	.word	0xffffffff


	//   ....[25]....
        /*03b0*/ 	.word	0xffffffff


	//   ....[26]....
        /*03b4*/ 	.word	0xffffffff


	//   ....[27]....
        /*03b8*/ 	.word	0xffffffff


	//   ....[28]....
        /*03bc*/ 	.word	0xffffffff


	//   ....[29]....
        /*03c0*/ 	.word	0xffffffff


	//   ....[30]....
        /*03c4*/ 	.word	0xffffffff


	//   ....[31]....
        /*03c8*/ 	.word	0xffffffff


	//   ....[32]....
        /*03cc*/ 	.word	0xffffffff


	//   ....[33]....
        /*03d0*/ 	.word	0xffffffff


	//   ....[34]....
        /*03d4*/ 	.word	0xffffffff


	//   ....[35]....
        /*03d8*/ 	.word	0xffffffff


	//   ....[36]....
        /*03dc*/ 	.word	0xffffffff


	//   ....[37]....
        /*03e0*/ 	.word	0xffffffff


	//   ....[38]....
        /*03e4*/ 	.word	0xffffffff


	//   ....[39]....
        /*03e8*/ 	.word	0xffffffff


	//   ....[40]....
        /*03ec*/ 	.word	0xffffffff


	//   ....[41]....
        /*03f0*/ 	.word	0xffffffff


	//   ....[42]....
        /*03f4*/ 	.word	0xffffffff


	//   ....[43]....
        /*03f8*/ 	.word	0xffffffff


	//   ....[44]....
        /*03fc*/ 	.word	0xffffffff


	//   ....[45]....
        /*0400*/ 	.word	0xffffffff


	//   ....[46]....
        /*0404*/ 	.word	0xffffffff


	//   ....[47]....
        /*0408*/ 	.word	0xffffffff


	//   ....[48]....
        /*040c*/ 	.word	0xffffffff


	//   ....[49]....
        /*0410*/ 	.word	0xffffffff


	//   ....[50]....
        /*0414*/ 	.word	0xffffffff


	//   ....[51]....
        /*0418*/ 	.word	0xffffffff


	//   ....[52]....
        /*041c*/ 	.word	0xffffffff


	//   ....[53]....
        /*0420*/ 	.word	0xffffffff


	//   ....[54]....
        /*0424*/ 	.word	0xffffffff


	//   ....[55]....
        /*0428*/ 	.word	0xffffffff


	//   ....[56]....
        /*042c*/ 	.word	0xffffffff


	//   ....[57]....
        /*0430*/ 	.word	0xffffffff


	//   ....[58]....
        /*0434*/ 	.word	0xffffffff


	//   ....[59]....
        /*0438*/ 	.word	0xffffffff


	//   ....[60]....
        /*043c*/ 	.word	0xffffffff


	//   ....[61]....
        /*0440*/ 	.word	0xffffffff


	//   ....[62]....
        /*0444*/ 	.word	0xffffffff


	//   ....[63]....
        /*0448*/ 	.word	0xffffffff


	//   ....[64]....
        /*044c*/ 	.word	0xffffffff


	//   ....[65]....
        /*0450*/ 	.word	0xffffffff


	//   ....[66]....
        /*0454*/ 	.word	0xffffffff


	//   ....[67]....
        /*0458*/ 	.word	0xffffffff


	//   ....[68]....
        /*045c*/ 	.word	0xffffffff


	//   ....[69]....
        /*0460*/ 	.word	0xffffffff


	//   ....[70]....
        /*0464*/ 	.word	0xffffffff


	//   ....[71]....
        /*0468*/ 	.word	0xffffffff


	//   ....[72]....
        /*046c*/ 	.word	0xffffffff


	//   ....[73]....
        /*0470*/ 	.word	0xffffffff


	//   ....[74]....
        /*0474*/ 	.word	0xffffffff


	//   ....[75]....
        /*0478*/ 	.word	0xffffffff


	//   ....[76]....
        /*047c*/ 	.word	0xffffffff


	//   ....[77]....
        /*0480*/ 	.word	0xffffffff


	//   ....[78]....
        /*0484*/ 	.word	0xffffffff


	//   ....[79]....
        /*0488*/ 	.word	0xffffffff


	//   ....[80]....
        /*048c*/ 	.word	0xffffffff


	//   ....[81]....
        /*0490*/ 	.word	0xffffffff


	//   ....[82]....
        /*0494*/ 	.word	0xffffffff


	//   ....[83]....
        /*0498*/ 	.word	0xffffffff


	//   ....[84]....
        /*049c*/ 	.word	0xffffffff


	//   ....[85]....
        /*04a0*/ 	.word	0xffffffff


	//   ....[86]....
        /*04a4*/ 	.word	0xffffffff


	//   ....[87]....
        /*04a8*/ 	.word	0xffffffff


	//   ....[88]....
        /*04ac*/ 	.word	0xffffffff


	//   ....[89]....
        /*04b0*/ 	.word	0xffffffff


	//   ....[90]....
        /*04b4*/ 	.word	0xffffffff


	//   ....[91]....
        /*04b8*/ 	.word	0xffffffff


	//   ....[92]....
        /*04bc*/ 	.word	0xffffffff


	//   ....[93]....
        /*04c0*/ 	.word	0xffffffff


	//   ....[94]....
        /*04c4*/ 	.word	0xffffffff


	//   ....[95]....
        /*04c8*/ 	.word	0xffffffff


	//   ....[96]....
        /*04cc*/ 	.word	0xffffffff


	//   ....[97]....
        /*04d0*/ 	.word	0xffffffff


	//   ....[98]....
        /*04d4*/ 	.word	0xffffffff


	//   ....[99]....
        /*04d8*/ 	.word	0xffffffff


	//   ....[100]....
        /*04dc*/ 	.word	0xffffffff


	//   ....[101]....
        /*04e0*/ 	.word	0xffffffff


	//   ....[102]....
        /*04e4*/ 	.word	0xffffffff


	//   ....[103]....
        /*04e8*/ 	.word	0xffffffff


	//   ....[104]....
        /*04ec*/ 	.word	0xffffffff


	//   ....[105]....
        /*04f0*/ 	.word	0xffffffff


	//   ....[106]....
        /*04f4*/ 	.word	0xffffffff


	//   ....[107]....
        /*04f8*/ 	.word	0xffffffff


	//   ....[108]....
        /*04fc*/ 	.word	0xffffffff


	//   ....[109]....
        /*0500*/ 	.word	0xffffffff


	//   ....[110]....
        /*0504*/ 	.word	0xffffffff


	//   ....[111]....
        /*0508*/ 	.word	0xffffffff


	//   ....[112]....
        /*050c*/ 	.word	0xffffffff


	//   ....[113]....
        /*0510*/ 	.word	0xffffffff


	//   ....[114]....
        /*0514*/ 	.word	0xffffffff


	//   ....[115]....
        /*0518*/ 	.word	0xffffffff


	//   ....[116]....
        /*051c*/ 	.word	0xffffffff


	//   ....[117]....
        /*0520*/ 	.word	0xffffffff


	//   ....[118]....
        /*0524*/ 	.word	0xffffffff


	//   ....[119]....
        /*0528*/ 	.word	0xffffffff


	//   ....[120]....
        /*052c*/ 	.word	0xffffffff


	//   ....[121]....
        /*0530*/ 	.word	0xffffffff


	//   ....[122]....
        /*0534*/ 	.word	0xffffffff


	//   ....[123]....
        /*0538*/ 	.word	0xffffffff


	//   ....[124]....
        /*053c*/ 	.word	0xffffffff


	//   ....[125]....
        /*0540*/ 	.word	0xffffffff


	//   ....[126]....
        /*0544*/ 	.word	0xffffffff


	//   ....[127]....
        /*0548*/ 	.word	0x0500000f


	//   ....[128]....
        /*054c*/ 	.word	0x0500000f


	//   ....[129]....
        /*0550*/ 	.word	0x0500000f


	//   ....[130]....
        /*0554*/ 	.word	0x0500000f


	//   ....[131]....
        /*0558*/ 	.word	0x0500000f


	//   ....[132]....
        /*055c*/ 	.word	0x0500000f


	//   ....[133]....
        /*0560*/ 	.word	0x0500000f


	//   ....[134]....
        /*0564*/ 	.word	0x0500000f


	//   ....[135]....
        /*0568*/ 	.word	0x0500000f


	//   ....[136]....
        /*056c*/ 	.word	0x0500000f


	//   ....[137]....
        /*0570*/ 	.word	0x0500000f


	//   ....[138]....
        /*0574*/ 	.word	0x0500000f


	//   ....[139]....
        /*0578*/ 	.word	0x0500000f


	//   ....[140]....
        /*057c*/ 	.word	0x0500000f


	//   ....[141]....
        /*0580*/ 	.word	0x0500000f


	//   ....[142]....
        /*0584*/ 	.word	0x0500000f


	//   ....[143]....
        /*0588*/ 	.word	0x0500000f


	//   ....[144]....
        /*058c*/ 	.word	0x0500000f


	//   ....[145]....
        /*0590*/ 	.word	0x0500000f


	//   ....[146]....
        /*0594*/ 	.word	0x0500000f


	//   ....[147]....
        /*0598*/ 	.word	0x0500000f


	//   ....[148]....
        /*059c*/ 	.word	0x0500000f


	//   ....[149]....
        /*05a0*/ 	.word	0x0500000f


	//   ....[150]....
        /*05a4*/ 	.word	0x0500000f


	//   ....[151]....
        /*05a8*/ 	.word	0x0500000f


	//   ....[152]....
        /*05ac*/ 	.word	0x0500000f


	//   ....[153]....
        /*05b0*/ 	.word	0x0500000f


	//   ....[154]....
        /*05b4*/ 	.word	0x0500000f


	//   ....[155]....
        /*05b8*/ 	.word	0x0500000f


	//   ....[156]....
        /*05bc*/ 	.word	0x0500000f


	//   ....[157]....
        /*05c0*/ 	.word	0x0500000f


	//   ....[158]....
        /*05c4*/ 	.word	0x0500000f


	//   ....[159]....
        /*05c8*/ 	.word	0x0500000f


	//   ....[160]....
        /*05cc*/ 	.word	0x0500000f


	//   ....[161]....
        /*05d0*/ 	.word	0x0500000f


	//   ....[162]....
        /*05d4*/ 	.word	0x0500000f


	//   ....[163]....
        /*05d8*/ 	.word	0x0500000f


	//   ....[164]....
        /*05dc*/ 	.word	0x0500000f


	//   ....[165]....
        /*05e0*/ 	.word	0x0500000f


	//   ....[166]....
        /*05e4*/ 	.word	0x0500000f


	//   ....[167]....
        /*05e8*/ 	.word	0x0500000f


	//   ....[168]....
        /*05ec*/ 	.word	0x0500000f


	//   ....[169]....
        /*05f0*/ 	.word	0x0500000f


	//   ....[170]....
        /*05f4*/ 	.word	0x0500000f


	//   ....[171]....
        /*05f8*/ 	.word	0x0500000f


	//   ....[172]....
        /*05fc*/ 	.word	0x0500000f


	//   ....[173]....
        /*0600*/ 	.word	0x0500000f


	//   ....[174]....
        /*0604*/ 	.word	0x0500000f


	//   ....[175]....
        /*0608*/ 	.word	0x0500000f


	//   ....[176]....
        /*060c*/ 	.word	0x0500000f


	//   ....[177]....
        /*0610*/ 	.word	0x0500000f


	//   ....[178]....
        /*0614*/ 	.word	0x0500000f


	//   ....[179]....
        /*0618*/ 	.word	0x0500000f


	//   ....[180]....
        /*061c*/ 	.word	0x0500000f


	//   ....[181]....
        /*0620*/ 	.word	0x0500000f


	//   ....[182]....
        /*0624*/ 	.word	0x0500000f


	//   ....[183]....
        /*0628*/ 	.word	0x0500000f


	//   ....[184]....
        /*062c*/ 	.word	0x0500000f


	//   ....[185]....
        /*0630*/ 	.word	0x0500000f


	//   ....[186]....
        /*0634*/ 	.word	0x0500000f


	//   ....[187]....
        /*0638*/ 	.word	0x0500000f


	//   ....[188]....
        /*063c*/ 	.word	0x0500000f


	//   ....[189]....
        /*0640*/ 	.word	0x0500000f


	//   ....[190]....
        /*0644*/ 	.word	0x0500000f


	//   ....[191]....
        /*0648*/ 	.word	0x0500000f


	//   ....[192]....
        /*064c*/ 	.word	0x0500000f


	//   ....[193]....
        /*0650*/ 	.word	0x0500000f


	//   ....[194]....
        /*0654*/ 	.word	0x0500000f


	//   ....[195]....
        /*0658*/ 	.word	0x0500000f


	//   ....[196]....
        /*065c*/ 	.word	0x0500000f


	//   ....[197]....
        /*0660*/ 	.word	0x0500000f


	//   ....[198]....
        /*0664*/ 	.word	0x0500000f


	//   ....[199]....
        /*0668*/ 	.word	0x0500000f


	//   ....[200]....
        /*066c*/ 	.word	0x0500000f


	//----- nvinfo : EIATTR_COOP_GROUP_INSTR_OFFSETS
	.align		4
.L_682:
        /*0670*/ 	.byte	0x04, 0x28
        /*0672*/ 	.short	(.L_684 - .L_683)


	//   ....[0]....
.L_683:
        /*0674*/ 	.word	0x00000060


	//   ....[1]....
        /*0678*/ 	.word	0x00000140


	//   ....[2]....
        /*067c*/ 	.word	0x00000180


	//   ....[3]....
        /*0680*/ 	.word	0x00000370


	//   ....[4]....
        /*0684*/ 	.word	0x000004d0


	//   ....[5]....
        /*0688*/ 	.word	0x000005f0


	//   ....[6]....
        /*068c*/ 	.word	0x00000750


	//   ....[7]....
        /*0690*/ 	.word	0x00002a00


	//   ....[8]....
        /*0694*/ 	.word	0x00002a10


	//   ....[9]....
        /*0698*/ 	.word	0x00003440


	//   ....[10]....
        /*069c*/ 	.word	0x00003450


	//   ....[11]....
        /*06a0*/ 	.word	0x00003da0


	//   ....[12]....
        /*06a4*/ 	.word	0x00003db0


	//   ....[13]....
        /*06a8*/ 	.word	0x00004190


	//   ....[14]....
        /*06ac*/ 	.word	0x000041a0


	//   ....[15]....
        /*06b0*/ 	.word	0x00004e90


	//   ....[16]....
        /*06b4*/ 	.word	0x00006970


	//   ....[17]....
        /*06b8*/ 	.word	0x00006f30


	//   ....[18]....
        /*06bc*/ 	.word	0x00006f40


	//   ....[19]....
        /*06c0*/ 	.word	0x00006f50


	//   ....[20]....
        /*06c4*/ 	.word	0x00006f60


	//   ....[21]....
        /*06c8*/ 	.word	0x00007f30


	//   ....[22]....
        /*06cc*/ 	.word	0x00007f40


	//   ....[23]....
        /*06d0*/ 	.word	0x00007f50


	//   ....[24]....
        /*06d4*/ 	.word	0x00007f60


	//   ....[25]....
        /*06d8*/ 	.word	0x00009b40


	//   ....[26]....
        /*06dc*/ 	.word	0x00009bf0


	//   ....[27]....
        /*06e0*/ 	.word	0x00009db0


	//   ....[28]....
        /*06e4*/ 	.word	0x00009e50


	//   ....[29]....
        /*06e8*/ 	.word	0x0000a7c0


	//   ....[30]....
        /*06ec*/ 	.word	0x0000b000


	//   ....[31]....
        /*06f0*/ 	.word	0x0000b050


	//   ....[32]....
        /*06f4*/ 	.word	0x0000b930


	//   ....[33]....
        /*06f8*/ 	.word	0x0000b9c0


	//   ....[34]....
        /*06fc*/ 	.word	0x0000c660


	//   ....[35]....
        /*0700*/ 	.word	0x0000c730


	//   ....[36]....
        /*0704*/ 	.word	0x0000c740


	//   ....[37]....
        /*0708*/ 	.word	0x0000c780


	//   ....[38]....
        /*070c*/ 	.word	0x0000c790


	//   ....[39]....
        /*0710*/ 	.word	0x0000e310


	//   ....[40]....
        /*0714*/ 	.word	0x0000e7f0


	//   ....[41]....
        /*0718*/ 	.word	0x0000e810


	//   ....[42]....
        /*071c*/ 	.word	0x0000e840


	//   ....[43]....
        /*0720*/ 	.word	0x0000e850


	//   ....[44]....
        /*0724*/ 	.word	0x0000efc0


	//   ....[45]....
        /*0728*/ 	.word	0x0000f000


	//   ....[46]....
        /*072c*/ 	.word	0x0000f280


	//   ....[47]....
        /*0730*/ 	.word	0x0000f2a0


	//   ....[48]....
        /*0734*/ 	.word	0x0000ff70


	//   ....[49]....
        /*0738*/ 	.word	0x0000ffa0


	//   ....[50]....
        /*073c*/ 	.word	0x00010230


	//   ....[51]....
        /*0740*/ 	.word	0x00010250


	//   ....[52]....
        /*0744*/ 	.word	0x00010500


	//   ....[53]....
        /*0748*/ 	.word	0x000106b0


	//   ....[54]....
        /*074c*/ 	.word	0x000106e0


	//   ....[55]....
        /*0750*/ 	.word	0x00010710


	//   ....[56]....
        /*0754*/ 	.word	0x00010740


	//   ....[57]....
        /*0758*/ 	.word	0x00010770


	//   ....[58]....
        /*075c*/ 	.word	0x000107a0


	//   ....[59]....
        /*0760*/ 	.word	0x00010910


	//   ....[60]....
        /*0764*/ 	.word	0x00010940


	//   ....[61]....
        /*0768*/ 	.word	0x00010970


	//   ....[62]....
        /*076c*/ 	.word	0x000109a0


	//   ....[63]....
        /*0770*/ 	.word	0x000109d0


	//   ....[64]....
        /*0774*/ 	.word	0x00010a00


	//   ....[65]....
        /*0778*/ 	.word	0x00010a90


	//   ....[66]....
        /*077c*/ 	.word	0x00010ac0


	//   ....[67]....
        /*0780*/ 	.word	0x00010b40


	//   ....[68]....
        /*0784*/ 	.word	0x00011670


	//   ....[69]....
        /*0788*/ 	.word	0x00013e80


	//   ....[70]....
        /*078c*/ 	.word	0x00013ea0


	//   ....[71]....
        /*0790*/ 	.word	0x00013f30


	//   ....[72]....
        /*0794*/ 	.word	0x00013f50


	//   ....[73]....
        /*0798*/ 	.word	0x00013fd0


	//   ....[74]....
        /*079c*/ 	.word	0x00013ff0


	//   ....[75]....
        /*07a0*/ 	.word	0x00014000


	//   ....[76]....
        /*07a4*/ 	.word	0x00014010


	//   ....[77]....
        /*07a8*/ 	.word	0x00014830


	//   ....[78]....
        /*07ac*/ 	.word	0x00014860


	//   ....[79]....
        /*07b0*/ 	.word	0x00014900


	//   ....[80]....
        /*07b4*/ 	.word	0x00014920


	//   ....[81]....
        /*07b8*/ 	.word	0x000149a0


	//   ....[82]....
        /*07bc*/ 	.word	0x000149c0


	//   ....[83]....
        /*07c0*/ 	.word	0x000149d0


	//   ....[84]....
        /*07c4*/ 	.word	0x00014a40


	//   ....[85]....
        /*07c8*/ 	.word	0x00014e90


	//   ....[86]....
        /*07cc*/ 	.word	0x00014f50


	//   ....[87]....
        /*07d0*/ 	.word	0x000150a0


	//   ....[88]....
        /*07d4*/ 	.word	0x000150e0


	//   ....[89]....
        /*07d8*/ 	.word	0x000150f0


	//   ....[90]....
        /*07dc*/ 	.word	0x00015100


	//   ....[91]....
        /*07e0*/ 	.word	0x00015250


	//   ....[92]....
        /*07e4*/ 	.word	0x000153a0


	//   ....[93]....
        /*07e8*/ 	.word	0x00015bd0


	//   ....[94]....
        /*07ec*/ 	.word	0x00015bf0


	//   ....[95]....
        /*07f0*/ 	.word	0x00015c40


	//   ....[96]....
        /*07f4*/ 	.word	0x00015c50


	//   ....[97]....
        /*07f8*/ 	.word	0x00015c90


	//   ....[98]....
        /*07fc*/ 	.word	0x00015ca0


	//   ....[99]....
        /*0800*/ 	.word	0x00015cb0


	//   ....[100]....
        /*0804*/ 	.word	0x00015cf0


	//   ....[101]....
        /*0808*/ 	.word	0x00016010


	//   ....[102]....
        /*080c*/ 	.word	0x00016050


	//   ....[103]....
        /*0810*/ 	.word	0x00016070


	//   ....[104]....
        /*0814*/ 	.word	0x00016090


	//   ....[105]....
        /*0818*/ 	.word	0x000160c0


	//   ....[106]....
        /*081c*/ 	.word	0x000160e0


	//   ....[107]....
        /*0820*/ 	.word	0x000161e0


	//   ....[108]....
        /*0824*/ 	.word	0x00016330


	//   ....[109]....
        /*0828*/ 	.word	0x00016920


	//   ....[110]....
        /*082c*/ 	.word	0x00016950


	//   ....[111]....
        /*0830*/ 	.word	0x00016990


	//   ....[112]....
        /*0834*/ 	.word	0x000169c0


	//   ....[113]....
        /*0838*/ 	.word	0x000169f0


	//   ....[114]....
        /*083c*/ 	.word	0x00016a20


	//   ....[115]....
        /*0840*/ 	.word	0x00016a50


	//   ....[116]....
        /*0844*/ 	.word	0x00016a80


	//   ....[117]....
        /*0848*/ 	.word	0x00016c00


	//   ....[118]....
        /*084c*/ 	.word	0x00016c30


	//   ....[119]....
        /*0850*/ 	.word	0x00016c60


	//   ....[120]....
        /*0854*/ 	.word	0x00016c90


	//   ....[121]....
        /*0858*/ 	.word	0x00016cc0


	//   ....[122]....
        /*085c*/ 	.word	0x00016cf0


	//   ....[123]....
        /*0860*/ 	.word	0x00016db0


	//   ....[124]....
        /*0864*/ 	.word	0x00016dd0


	//   ....[125]....
        /*0868*/ 	.word	0x00016e40


	//   ....[126]....
        /*086c*/ 	.word	0x000172b0


	//   ....[127]....
        /*0870*/ 	.word	0x000175c0


	//   ....[128]....
        /*0874*/ 	.word	0x00017650


	//   ....[129]....
        /*0878*/ 	.word	0x00017730


	//   ....[130]....
        /*087c*/ 	.word	0x000177c0


	//   ....[131]....
        /*0880*/ 	.word	0x000178a0


	//   ....[132]....
        /*0884*/ 	.word	0x00017930


	//   ....[133]....
        /*0888*/ 	.word	0x00017ab0


	//   ....[134]....
        /*088c*/ 	.word	0x00017b40


	//   ....[135]....
        /*0890*/ 	.word	0x00017b90


	//   ....[136]....
        /*0894*/ 	.word	0x00017be0


	//   ....[137]....
        /*0898*/ 	.word	0x00017cc0


	//   ....[138]....
        /*089c*/ 	.word	0x00017d50


	//   ....[139]....
        /*08a0*/ 	.word	0x00017da0


	//   ....[140]....
        /*08a4*/ 	.word	0x00017df0


	//   ....[141]....
        /*08a8*/ 	.word	0x00018040


	//   ....[142]....
        /*08ac*/ 	.word	0x00018320


	//   ....[143]....
        /*08b0*/ 	.word	0x00018410


	//   ....[144]....
        /*08b4*/ 	.word	0x000184b0


	//   ....[145]....
        /*08b8*/ 	.word	0x00018510


	//   ....[146]....
        /*08bc*/ 	.word	0x00018600


	//   ....[147]....
        /*08c0*/ 	.word	0x00018670


	//   ....[148]....
        /*08c4*/ 	.word	0x00018760


	//   ....[149]....
        /*08c8*/ 	.word	0x000187d0


	//   ....[150]....
        /*08cc*/ 	.word	0x000188b0


	//   ....[151]....
        /*08d0*/ 	.word	0x00018970


	//   ....[152]....
        /*08d4*/ 	.word	0x000189d0


	//   ....[153]....
        /*08d8*/ 	.word	0x00018a30


	//   ....[154]....
        /*08dc*/ 	.word	0x00018b20


	//   ....[155]....
        /*08e0*/ 	.word	0x00018b80


	//   ....[156]....
        /*08e4*/ 	.word	0x00018c80


	//   ....[157]....
        /*08e8*/ 	.word	0x00018ce0


	//   ....[158]....
        /*08ec*/ 	.word	0x00018dc0


	//   ....[159]....
        /*08f0*/ 	.word	0x00018f00


	//   ....[160]....
        /*08f4*/ 	.word	0x00018fe0


	//   ....[161]....
        /*08f8*/ 	.word	0x00019280


	//   ....[162]....
        /*08fc*/ 	.word	0x000192d0


	//   ....[163]....
        /*0900*/ 	.word	0x000194a0


	//   ....[164]....
        /*0904*/ 	.word	0x000194f0


	//   ....[165]....
        /*0908*/ 	.word	0x000196c0


	//   ....[166]....
        /*090c*/ 	.word	0x00019710


	//   ....[167]....
        /*0910*/ 	.word	0x00019800


	//   ....[168]....
        /*0914*/ 	.word	0x000198a0


	//   ....[169]....
        /*0918*/ 	.word	0x00019900


	//   ....[170]....
        /*091c*/ 	.word	0x000199b0


	//   ....[171]....
        /*0920*/ 	.word	0x00019a10


	//   ....[172]....
        /*0924*/ 	.word	0x00019ac0


	//   ....[173]....
        /*0928*/ 	.word	0x00019b20


	//   ....[174]....
        /*092c*/ 	.word	0x00019bd0


	//   ....[175]....
        /*0930*/ 	.word	0x00019cc0


	//   ....[176]....
        /*0934*/ 	.word	0x00019da0


	//   ....[177]....
        /*0938*/ 	.word	0x00019eb0


	//   ....[178]....
        /*093c*/ 	.word	0x00019fb0


	//   ....[179]....
        /*0940*/ 	.word	0x0001a0e0


	//   ....[180]....
        /*0944*/ 	.word	0x0001a1c0


	//   ....[181]....
        /*0948*/ 	.word	0x0001a2c0


	//   ....[182]....
        /*094c*/ 	.word	0x0001a3a0


	//   ....[183]....
        /*0950*/ 	.word	0x0001a430


	//   ....[184]....
        /*0954*/ 	.word	0x0001a4d0


	//   ....[185]....
        /*0958*/ 	.word	0x0001a5f0


	//   ....[186]....
        /*095c*/ 	.word	0x0001a660


	//   ....[187]....
        /*0960*/ 	.word	0x0001a6d0


	//   ....[188]....
        /*0964*/ 	.word	0x0001a740


	//   ....[189]....
        /*0968*/ 	.word	0x0001a7b0


	//   ....[190]....
        /*096c*/ 	.word	0x0001a830


	//   ....[191]....
        /*0970*/ 	.word	0x0001a8c0


	//   ....[192]....
        /*0974*/ 	.word	0x0001a950


	//   ....[193]....
        /*0978*/ 	.word	0x0001a9c0


	//   ....[194]....
        /*097c*/ 	.word	0x0001aa30


	//   ....[195]....
        /*0980*/ 	.word	0x0001aaa0


	//   ....[196]....
        /*0984*/ 	.word	0x0001ab20


	//   ....[197]....
        /*0988*/ 	.word	0x0001ab90


	//   ....[198]....
        /*098c*/ 	.word	0x0001ac30


	//   ....[199]....
        /*0990*/ 	.word	0x0001acc0


	//   ....[200]....
        /*0994*/ 	.word	0x0001ade0


	//----- nvinfo : EIATTR_REG_RECONFIG
	.align		4
.L_684:
        /*0998*/ 	.byte	0x01, 0x54
	.zero		2


	//----- nvinfo : EIATTR_SYSCALL_OFFSETS
	.align		4
        /*099c*/ 	.byte	0x04, 0x46
        /*099e*/ 	.short	(.L_686 - .L_685)


	//   ....[0]....
.L_685:
        /*09a0*/ 	.word	0x00001ca0


	//   ....[1]....
        /*09a4*/ 	.word	0x00001df0


	//   ....[2]....
        /*09a8*/ 	.word	0x00006b10


	//   ....[3]....
        /*09ac*/ 	.word	0x00006ea0


	//   ....[4]....
        /*09b0*/ 	.word	0x00013240


	//   ....[5]....
        /*09b4*/ 	.word	0x00013390


	//   ....[6]....
        /*09b8*/ 	.word	0x00013480


	//   ....[7]....
        /*09bc*/ 	.word	0x00014470


	//----- nvinfo : EIATTR_MBARRIER_INSTR_OFFSETS
	.align		4
.L_686:
        /*09c0*/ 	.byte	0x04, 0x39
        /*09c2*/ 	.short	(.L_688 - .L_687)


	//   ....[0]....
.L_687:
        /*09c4*/ 	.word	0x00000260
        /*09c8*/ 	.word	0x000000ff
        /*09cc*/ 	.word	0x00028c00
        /*09d0*/ 	.short	0x0100
        /*09d2*/ 	.byte	0x08
	.zero		1


	//   ....[1]....
        /*09d4*/ 	.word	0x00000270
        /*09d8*/ 	.word	0x000000ff
        /*09dc*/ 	.word	0x00028c20
        /*09e0*/ 	.short	0x0100
        /*09e2*/ 	.byte	0x08
	.zero		1


	//   ....[2]....
        /*09e4*/ 	.word	0x00000320
        /*09e8*/ 	.word	0x000000ff
        /*09ec*/ 	.word	0x00028c30
        /*09f0*/ 	.short	0x0100
        /*09f2*/ 	.byte	0x06
	.zero		1


	//   ....[3]....
        /*09f4*/ 	.word	0x00000330
        /*09f8*/ 	.word	0x000000ff
        /*09fc*/ 	.word	0x00028c40
        /*0a00*/ 	.short	0x0100
        /*0a02*/ 	.byte	0x06
	.zero		1


	//   ....[4]....
        /*0a04*/ 	.word	0x00000340
        /*0a08*/ 	.word	0x000000ff
        /*0a0c*/ 	.word	0x00028c38
        /*0a10*/ 	.short	0x0100
        /*0a12*/ 	.byte	0x06
	.zero		1


	//   ....[5]....
        /*0a14*/ 	.word	0x00000350
        /*0a18*/ 	.word	0x000000ff
        /*0a1c*/ 	.word	0x00028c48
        /*0a20*/ 	.short	0x0100
        /*0a22*/ 	.byte	0x06
	.zero		1


	//   ....[6]....
        /*0a24*/ 	.word	0x00000480
        /*0a28*/ 	.word	0x000000ff
        /*0a2c*/ 	.word	0x00028c50
        /*0a30*/ 	.short	0x0100
        /*0a32*/ 	.byte	0x08
	.zero		1


	//   ....[7]....
        /*0a34*/ 	.word	0x00000490
        /*0a38*/ 	.word	0x000000ff
        /*0a3c*/ 	.word	0x00028c60
        /*0a40*/ 	.short	0x0100
        /*0a42*/ 	.byte	0x08
	.zero		1


	//   ....[8]....
        /*0a44*/ 	.word	0x000004a0
        /*0a48*/ 	.word	0x000000ff
        /*0a4c*/ 	.word	0x00028c58
        /*0a50*/ 	.short	0x0100
        /*0a52*/ 	.byte	0x08
	.zero		1


	//   ....[9]....
        /*0a54*/ 	.word	0x000004b0
        /*0a58*/ 	.word	0x000000ff
        /*0a5c*/ 	.word	0x00028c68
        /*0a60*/ 	.short	0x0100
        /*0a62*/ 	.byte	0x08
	.zero		1


	//   ....[10]....
        /*0a64*/ 	.word	0x000005a0
        /*0a68*/ 	.word	0x000000ff
        /*0a6c*/ 	.word	0x00028c70
        /*0a70*/ 	.short	0x0100
        /*0a72*/ 	.byte	0x06
	.zero		1


	//   ....[11]....
        /*0a74*/ 	.word	0x000005b0
        /*0a78*/ 	.word	0x000000ff
        /*0a7c*/ 	.word	0x00028c80
        /*0a80*/ 	.short	0x0100
        /*0a82*/ 	.byte	0x06
	.zero		1


	//   ....[12]....
        /*0a84*/ 	.word	0x000005c0
        /*0a88*/ 	.word	0x000000ff
        /*0a8c*/ 	.word	0x00028c78
        /*0a90*/ 	.short	0x0100
        /*0a92*/ 	.byte	0x06
	.zero		1


	//   ....[13]....
        /*0a94*/ 	.word	0x000005d0
        /*0a98*/ 	.word	0x000000ff
        /*0a9c*/ 	.word	0x00028c88
        /*0aa0*/ 	.short	0x0100
        /*0aa2*/ 	.byte	0x06
	.zero		1


	//   ....[14]....
        /*0aa4*/ 	.word	0x00000700
        /*0aa8*/ 	.word	0x000000ff
        /*0aac*/ 	.word	0x00028c90
        /*0ab0*/ 	.short	0x0100
        /*0ab2*/ 	.byte	0x08
	.zero		1


	//   ....[15]....
        /*0ab4*/ 	.word	0x00000710
        /*0ab8*/ 	.word	0x000000ff
        /*0abc*/ 	.word	0x00028ca0
        /*0ac0*/ 	.short	0x0100
        /*0ac2*/ 	.byte	0x08
	.zero		1


	//   ....[16]....
        /*0ac4*/ 	.word	0x00000720
        /*0ac8*/ 	.word	0x000000ff
        /*0acc*/ 	.word	0x00028c98
        /*0ad0*/ 	.short	0x0100
        /*0ad2*/ 	.byte	0x08
	.zero		1


	//   ....[17]....
        /*0ad4*/ 	.word	0x00000730
        /*0ad8*/ 	.word	0x000000ff
        /*0adc*/ 	.word	0x00028ca8
        /*0ae0*/ 	.short	0x0100
        /*0ae2*/ 	.byte	0x08
	.zero		1


	//   ....[18]....
        /*0ae4*/ 	.word	0x00000860
        /*0ae8*/ 	.word	0x000000ff
        /*0aec*/ 	.word	0x00028cb0
        /*0af0*/ 	.short	0x0100
        /*0af2*/ 	.byte	0x08
	.zero		1


	//   ....[19]....
        /*0af4*/ 	.word	0x00000870
        /*0af8*/ 	.word	0x000000ff
        /*0afc*/ 	.word	0x00028cc0
        /*0b00*/ 	.short	0x0100
        /*0b02*/ 	.byte	0x08
	.zero		1


	//   ....[20]....
        /*0b04*/ 	.word	0x00000880
        /*0b08*/ 	.word	0x000000ff
        /*0b0c*/ 	.word	0x00028cb8
        /*0b10*/ 	.short	0x0100
        /*0b12*/ 	.byte	0x08
	.zero		1


	//   ....[21]....
        /*0b14*/ 	.word	0x00000890
        /*0b18*/ 	.word	0x000000ff
        /*0b1c*/ 	.word	0x00028cc8
        /*0b20*/ 	.short	0x0100
        /*0b22*/ 	.byte	0x08
	.zero		1


	//   ....[22]....
        /*0b24*/ 	.word	0x000029b0
        /*0b28*/ 	.word	0x00000040
        /*0b2c*/ 	.word	0x00028c90
        /*0b30*/ 	.short	0x010a
        /*0b32*/ 	.byte	0x3f
	.zero		1


	//   ....[23]....
        /*0b34*/ 	.word	0x000033f0
        /*0b38*/ 	.word	0x00000040
        /*0b3c*/ 	.word	0x00028c90
        /*0b40*/ 	.short	0x010a
        /*0b42*/ 	.byte	0x3f
	.zero		1


	//   ....[24]....
        /*0b44*/ 	.word	0x00003bf0
        /*0b48*/ 	.word	0x00000040
        /*0b4c*/ 	.word	0x00028c90
        /*0b50*/ 	.short	0x010a
        /*0b52*/ 	.byte	0x3f
	.zero		1


	//   ....[25]....
        /*0b54*/ 	.word	0x00003fd0
        /*0b58*/ 	.word	0x00000004
        /*0b5c*/ 	.word	0x00000000
        /*0b60*/ 	.short	0x0101
        /*0b62*/ 	.byte	0x3f
	.zero		1


	//   ....[26]....
        /*0b64*/ 	.word	0x00004010
        /*0b68*/ 	.word	0x00000040
        /*0b6c*/ 	.word	0x00028cb0
        /*0b70*/ 	.short	0x010a
        /*0b72*/ 	.byte	0x3f
	.zero		1


	//   ....[27]....
        /*0b74*/ 	.word	0x00004840
        /*0b78*/ 	.word	0x00000040
        /*0b7c*/ 	.word	0x00000000
        /*0b80*/ 	.short	0x0101
        /*0b82*/ 	.byte	0x3f
	.zero		1


	//   ....[28]....
        /*0b84*/ 	.word	0x00004f80
        /*0b88*/ 	.word	0x00000003
        /*0b8c*/ 	.word	0x00028c50
        /*0b90*/ 	.short	0x010a
        /*0b92*/ 	.byte	0x3f
	.zero		1


	//   ....[29]....
        /*0b94*/ 	.word	0x00005330
        /*0b98*/ 	.word	0x0000000a
        /*0b9c*/ 	.word	0x00000000
        /*0ba0*/ 	.short	0x0101
        /*0ba2*/ 	.byte	0x3f
	.zero		1


	//   ....[30]....
        /*0ba4*/ 	.word	0x00005c60
        /*0ba8*/ 	.word	0x00000003
        /*0bac*/ 	.word	0x00028c50
        /*0bb0*/ 	.short	0x010a
        /*0bb2*/ 	.byte	0x3f
	.zero		1


	//   ....[31]....
        /*0bb4*/ 	.word	0x00005cb0
        /*0bb8*/ 	.word	0x00000003
        /*0bbc*/ 	.word	0x00028c50
        /*0bc0*/ 	.short	0x010a
        /*0bc2*/ 	.byte	0x3f
	.zero		1


	//   ....[32]....
        /*0bc4*/ 	.word	0x00005fc0
        /*0bc8*/ 	.word	0x0000000a
        /*0bcc*/ 	.word	0x00000000
        /*0bd0*/ 	.short	0x0101
        /*0bd2*/ 	.byte	0x3f
	.zero		1


	//   ....[33]....
        /*0bd4*/ 	.word	0x00006bb0
        /*0bd8*/ 	.word	0x00000002
        /*0bdc*/ 	.word	0x00028c00
        /*0be0*/ 	.short	0x010a
        /*0be2*/ 	.byte	0x3f
	.zero		1


	//   ....[34]....
        /*0be4*/ 	.word	0x00006c00
        /*0be8*/ 	.word	0x00000002
        /*0bec*/ 	.word	0x00028c00
        /*0bf0*/ 	.short	0x010a
        /*0bf2*/ 	.byte	0x3f
	.zero		1


	//   ....[35]....
        /*0bf4*/ 	.word	0x00007230
        /*0bf8*/ 	.word	0x00000002
        /*0bfc*/ 	.word	0x00028c00
        /*0c00*/ 	.short	0x010a
        /*0c02*/ 	.byte	0x3f
	.zero		1


	//   ....[36]....
        /*0c04*/ 	.word	0x00008130
        /*0c08*/ 	.word	0x00000002
        /*0c0c*/ 	.word	0x00028c00
        /*0c10*/ 	.short	0x010a
        /*0c12*/ 	.byte	0x3f
	.zero		1


	//   ....[37]....
        /*0c14*/ 	.word	0x00008f70
        /*0c18*/ 	.word	0x0000000c
        /*0c1c*/ 	.word	0x00028c30
        /*0c20*/ 	.short	0x010a
        /*0c22*/ 	.byte	0x3f
	.zero		1


	//   ....[38]....
        /*0c24*/ 	.word	0x00009020
        /*0c28*/ 	.word	0x0000000c
        /*0c2c*/ 	.word	0x00028c30
        /*0c30*/ 	.short	0x010a
        /*0c32*/ 	.byte	0x3f
	.zero		1


	//   ....[39]....
        /*0c34*/ 	.word	0x0000a0b0
        /*0c38*/ 	.word	0x00000000
        /*0c3c*/ 	.word	0x00000000
        /*0c40*/ 	.short	0x0101
        /*0c42*/ 	.byte	0x3f
	.zero		1


	//   ....[40]....
        /*0c44*/ 	.word	0x0000a4c0
        /*0c48*/ 	.word	0x0000000c
        /*0c4c*/ 	.word	0x00028c50
        /*0c50*/ 	.short	0x010a
        /*0c52*/ 	.byte	0x3f
	.zero		1


	//   ....[41]....
        /*0c54*/ 	.word	0x0000a560
        /*0c58*/ 	.word	0x0000000c
        /*0c5c*/ 	.word	0x00028c50
        /*0c60*/ 	.short	0x010a
        /*0c62*/ 	.byte	0x3f
	.zero		1


	//   ....[42]....
        /*0c64*/ 	.word	0x0000a840
        /*0c68*/ 	.word	0x0000000c
        /*0c6c*/ 	.word	0x00000000
        /*0c70*/ 	.short	0x0101
        /*0c72*/ 	.byte	0x3f
	.zero		1


	//   ....[43]....
        /*0c74*/ 	.word	0x0000a960
        /*0c78*/ 	.word	0x0000000c
        /*0c7c*/ 	.word	0x00028c30
        /*0c80*/ 	.short	0x010a
        /*0c82*/ 	.byte	0x3f
	.zero		1


	//   ....[44]....
        /*0c84*/ 	.word	0x0000aa10
        /*0c88*/ 	.word	0x0000000c
        /*0c8c*/ 	.word	0x00028c30
        /*0c90*/ 	.short	0x010a
        /*0c92*/ 	.byte	0x3f
	.zero		1


	//   ....[45]....
        /*0c94*/ 	.word	0x0000b5d0
        /*0c98*/ 	.word	0x000000a6
        /*0c9c*/ 	.word	0x00000000
        /*0ca0*/ 	.short	0x0101
        /*0ca2*/ 	.byte	0x3f
	.zero		1


	//   ....[46]....
        /*0ca4*/ 	.word	0x0000c390
        /*0ca8*/ 	.word	0x0000000c
        /*0cac*/ 	.word	0x00028c50
        /*0cb0*/ 	.short	0x010a
        /*0cb2*/ 	.byte	0x3f
	.zero		1


	//   ....[47]....
        /*0cb4*/ 	.word	0x0000c3e0
        /*0cb8*/ 	.word	0x0000000c
        /*0cbc*/ 	.word	0x00028c50
        /*0cc0*/ 	.short	0x010a
        /*0cc2*/ 	.byte	0x3f
	.zero		1


	//   ....[48]....
        /*0cc4*/ 	.word	0x0000c6f0
        /*0cc8*/ 	.word	0x0000000c
        /*0ccc*/ 	.word	0x00000000
        /*0cd0*/ 	.short	0x0101
        /*0cd2*/ 	.byte	0x3f
	.zero		1


	//   ....[49]....
        /*0cd4*/ 	.word	0x0000ef80
        /*0cd8*/ 	.word	0x00000000
        /*0cdc*/ 	.word	0x00000000
        /*0ce0*/ 	.short	0x0101
        /*0ce2*/ 	.byte	0x3f
	.zero		1


	//   ....[50]....
        /*0ce4*/ 	.word	0x00011750
        /*0ce8*/ 	.word	0x00000017
        /*0cec*/ 	.word	0x00028c20
        /*0cf0*/ 	.short	0x010a
        /*0cf2*/ 	.byte	0x3f
	.zero		1


	//   ....[51]....
        /*0cf4*/ 	.word	0x000117e0
        /*0cf8*/ 	.word	0x00000003
        /*0cfc*/ 	.word	0x00028ca0
        /*0d00*/ 	.short	0x010a
        /*0d02*/ 	.byte	0x3f
	.zero		1


	//   ....[52]....
        /*0d04*/ 	.word	0x00011a30
        /*0d08*/ 	.word	0x00000003
        /*0d0c*/ 	.word	0x00028cc0
        /*0d10*/ 	.short	0x010a
        /*0d12*/ 	.byte	0x3f
	.zero		1


	//   ....[53]....
        /*0d14*/ 	.word	0x00012400
        /*0d18*/ 	.word	0x00000006
        /*0d1c*/ 	.word	0x00028ca0
        /*0d20*/ 	.short	0x010a
        /*0d22*/ 	.byte	0x3f
	.zero		1


	//   ....[54]....
        /*0d24*/ 	.word	0x00012640
        /*0d28*/ 	.word	0x00000006
        /*0d2c*/ 	.word	0x00028cc0
        /*0d30*/ 	.short	0x010a
        /*0d32*/ 	.byte	0x3f
	.zero		1


	//   ....[55]....
        /*0d34*/ 	.word	0x00013c10
        /*0d38*/ 	.word	0x0000001b
        /*0d3c*/ 	.word	0x00028c40
        /*0d40*/ 	.short	0x010a
        /*0d42*/ 	.byte	0x3f
	.zero		1


	//   ....[56]....
        /*0d44*/ 	.word	0x00014110
        /*0d48*/ 	.word	0x0000001b
        /*0d4c*/ 	.word	0x00028c30
        /*0d50*/ 	.short	0x0107
        /*0d52*/ 	.byte	0x3f
	.zero		1


	//   ....[57]....
        /*0d54*/ 	.word	0x000141e0
        /*0d58*/ 	.word	0x0000001b
        /*0d5c*/ 	.word	0x00028c30
        /*0d60*/ 	.short	0x0101
        /*0d62*/ 	.byte	0x3f
	.zero		1


	//   ....[58]....
        /*0d64*/ 	.word	0x00014ae0
        /*0d68*/ 	.word	0x00000017
        /*0d6c*/ 	.word	0x00028c00
        /*0d70*/ 	.short	0x0107
        /*0d72*/ 	.byte	0x3f
	.zero		1


	//   ....[59]....
        /*0d74*/ 	.word	0x00014bd0
        /*0d78*/ 	.word	0x00000017
        /*0d7c*/ 	.word	0x00028c00
        /*0d80*/ 	.short	0x0101
        /*0d82*/ 	.byte	0x3f
	.zero		1


	//   ....[60]....
        /*0d84*/ 	.word	0x00014bf0
        /*0d88*/ 	.word	0x00000017
        /*0d8c*/ 	.word	0x00028c20
        /*0d90*/ 	.short	0x010a
        /*0d92*/ 	.byte	0x3f
	.zero		1


	//   ....[61]....
        /*0d94*/ 	.word	0x00014c80
        /*0d98*/ 	.word	0x0000001b
        /*0d9c*/ 	.word	0x00028c60
        /*0da0*/ 	.short	0x010a
        /*0da2*/ 	.byte	0x3f
	.zero		1


	//   ....[62]....
        /*0da4*/ 	.word	0x000155c0
        /*0da8*/ 	.word	0x0000001b
        /*0dac*/ 	.word	0x00028c50
        /*0db0*/ 	.short	0x0107
        /*0db2*/ 	.byte	0x3f
	.zero		1


	//   ....[63]....
        /*0db4*/ 	.word	0x00015690
        /*0db8*/ 	.word	0x0000001b
        /*0dbc*/ 	.word	0x00028c50
        /*0dc0*/ 	.short	0x0101
        /*0dc2*/ 	.byte	0x3f
	.zero		1


	//   ....[64]....
        /*0dc4*/ 	.word	0x00015a30
        /*0dc8*/ 	.word	0x00000006
        /*0dcc*/ 	.word	0x00028c40
        /*0dd0*/ 	.short	0x010a
        /*0dd2*/ 	.byte	0x3f
	.zero		1


	//   ....[65]....
        /*0dd4*/ 	.word	0x00015d70
        /*0dd8*/ 	.word	0x00000006
        /*0ddc*/ 	.word	0x00028c30
        /*0de0*/ 	.short	0x0107
        /*0de2*/ 	.byte	0x3f
	.zero		1


	//   ....[66]....
        /*0de4*/ 	.word	0x00015e30
        /*0de8*/ 	.word	0x00000006
        /*0dec*/ 	.word	0x00028c30
        /*0df0*/ 	.short	0x0101
        /*0df2*/ 	.byte	0x3f
	.zero		1


	//   ....[67]....
        /*0df4*/ 	.word	0x00015e60
        /*0df8*/ 	.word	0x00000006
        /*0dfc*/ 	.word	0x00028c60
        /*0e00*/ 	.short	0x010a
        /*0e02*/ 	.byte	0x3f
	.zero		1


	//   ....[68]....
        /*0e04*/ 	.word	0x00016530
        /*0e08*/ 	.word	0x00000006
        /*0e0c*/ 	.word	0x00028c50
        /*0e10*/ 	.short	0x0107
        /*0e12*/ 	.byte	0x3f
	.zero		1


	//   ....[69]....
        /*0e14*/ 	.word	0x000165f0
        /*0e18*/ 	.word	0x00000006
        /*0e1c*/ 	.word	0x00028c50
        /*0e20*/ 	.short	0x0101
        /*0e22*/ 	.byte	0x3f
	.zero		1


	//   ....[70]....
        /*0e24*/ 	.word	0x00017230
        /*0e28*/ 	.word	0x00000004
        /*0e2c*/ 	.word	0x00028c20
        /*0e30*/ 	.short	0x010a
        /*0e32*/ 	.byte	0x3f
	.zero		1


	//   ....[71]....
        /*0e34*/ 	.word	0x00017390
        /*0e38*/ 	.word	0x00000005
        /*0e3c*/ 	.word	0x00028c40
        /*0e40*/ 	.short	0x010a
        /*0e42*/ 	.byte	0x3f
	.zero		1


	//   ....[72]....
        /*0e44*/ 	.word	0x00017430
        /*0e48*/ 	.word	0x00000019
        /*0e4c*/ 	.word	0x00028c40
        /*0e50*/ 	.short	0x010a
        /*0e52*/ 	.byte	0x3f
	.zero		1


	//   ....[73]....
        /*0e54*/ 	.word	0x00017470
        /*0e58*/ 	.word	0x00000005
        /*0e5c*/ 	.word	0x00028c60
        /*0e60*/ 	.short	0x010a
        /*0e62*/ 	.byte	0x3f
	.zero		1


	//   ....[74]....
        /*0e64*/ 	.word	0x000174b0
        /*0e68*/ 	.word	0x00000019
        /*0e6c*/ 	.word	0x00028c60
        /*0e70*/ 	.short	0x010a
        /*0e72*/ 	.byte	0x3f
	.zero		1


	//   ....[75]....
        /*0e74*/ 	.word	0x00017510
        /*0e78*/ 	.word	0x00000040
        /*0e7c*/ 	.word	0x00028c90
        /*0e80*/ 	.short	0x010a
        /*0e82*/ 	.byte	0x3f
	.zero		1


	//   ....[76]....
        /*0e84*/ 	.word	0x00017680
        /*0e88*/ 	.word	0x00000040
        /*0e8c*/ 	.word	0x00028c90
        /*0e90*/ 	.short	0x010a
        /*0e92*/ 	.byte	0x3f
	.zero		1


	//   ....[77]....
        /*0e94*/ 	.word	0x00017800
        /*0e98*/ 	.word	0x00000040
        /*0e9c*/ 	.word	0x00028c90
        /*0ea0*/ 	.short	0x010a
        /*0ea2*/ 	.byte	0x3f
	.zero		1


	//   ....[78]....
        /*0ea4*/ 	.word	0x00017960
        /*0ea8*/ 	.word	0x00000040
        /*0eac*/ 	.word	0x00028cb0
        /*0eb0*/ 	.short	0x010a
        /*0eb2*/ 	.byte	0x3f
	.zero		1


	//   ....[79]....
        /*0eb4*/ 	.word	0x000179b0
        /*0eb8*/ 	.word	0x00000003
        /*0ebc*/ 	.word	0x00028c50
        /*0ec0*/ 	.short	0x010a
        /*0ec2*/ 	.byte	0x3f
	.zero		1


	//   ....[80]....
        /*0ec4*/ 	.word	0x00017a00
        /*0ec8*/ 	.word	0x00000003
        /*0ecc*/ 	.word	0x00028c50
        /*0ed0*/ 	.short	0x010a
        /*0ed2*/ 	.byte	0x3f
	.zero		1


	//   ....[81]....
        /*0ed4*/ 	.word	0x00017c10
        /*0ed8*/ 	.word	0x00000002
        /*0edc*/ 	.word	0x00028c00
        /*0ee0*/ 	.short	0x010a
        /*0ee2*/ 	.byte	0x3f
	.zero		1


	//   ....[82]....
        /*0ee4*/ 	.word	0x00017e20
        /*0ee8*/ 	.word	0x00000002
        /*0eec*/ 	.word	0x00028c00
        /*0ef0*/ 	.short	0x010a
        /*0ef2*/ 	.byte	0x3f
	.zero		1


	//   ....[83]....
        /*0ef4*/ 	.word	0x00017e70
        /*0ef8*/ 	.word	0x0000000c
        /*0efc*/ 	.word	0x00028c30
        /*0f00*/ 	.short	0x010a
        /*0f02*/ 	.byte	0x3f
	.zero		1


	//   ....[84]....
        /*0f04*/ 	.word	0x00017ec0
        /*0f08*/ 	.word	0x0000000c
        /*0f0c*/ 	.word	0x00028c50
        /*0f10*/ 	.short	0x010a
        /*0f12*/ 	.byte	0x3f
	.zero		1


	//   ....[85]....
        /*0f14*/ 	.word	0x00017f10
        /*0f18*/ 	.word	0x0000000c
        /*0f1c*/ 	.word	0x00028c30
        /*0f20*/ 	.short	0x010a
        /*0f22*/ 	.byte	0x3f
	.zero		1


	//   ....[86]....
        /*0f24*/ 	.word	0x00017f60
        /*0f28*/ 	.word	0x0000000c
        /*0f2c*/ 	.word	0x00028c50
        /*0f30*/ 	.short	0x010a
        /*0f32*/ 	.byte	0x3f
	.zero		1


	//   ....[87]....
        /*0f34*/ 	.word	0x00018100
        /*0f38*/ 	.word	0x00000017
        /*0f3c*/ 	.word	0x00028c20
        /*0f40*/ 	.short	0x010a
        /*0f42*/ 	.byte	0x3f
	.zero		1


	//   ....[88]....
        /*0f44*/ 	.word	0x00018150
        /*0f48*/ 	.word	0x00000003
        /*0f4c*/ 	.word	0x00028ca0
        /*0f50*/ 	.short	0x010a
        /*0f52*/ 	.byte	0x3f
	.zero		1


	//   ....[89]....
        /*0f54*/ 	.word	0x000181a0
        /*0f58*/ 	.word	0x00000003
        /*0f5c*/ 	.word	0x00028cc0
        /*0f60*/ 	.short	0x010a
        /*0f62*/ 	.byte	0x3f
	.zero		1


	//   ....[90]....
        /*0f64*/ 	.word	0x000181f0
        /*0f68*/ 	.word	0x00000006
        /*0f6c*/ 	.word	0x00028ca0
        /*0f70*/ 	.short	0x010a
        /*0f72*/ 	.byte	0x3f
	.zero		1


	//   ....[91]....
        /*0f74*/ 	.word	0x00018240
        /*0f78*/ 	.word	0x00000006
        /*0f7c*/ 	.word	0x00028cc0
        /*0f80*/ 	.short	0x010a
        /*0f82*/ 	.byte	0x3f
	.zero		1


	//   ....[92]....
        /*0f84*/ 	.word	0x00018360
        /*0f88*/ 	.word	0x0000001b
        /*0f8c*/ 	.word	0x00028c40
        /*0f90*/ 	.short	0x010a
        /*0f92*/ 	.byte	0x3f
	.zero		1


	//   ....[93]....
        /*0f94*/ 	.word	0x00018e00
        /*0f98*/ 	.word	0x00000017
        /*0f9c*/ 	.word	0x00028c20
        /*0fa0*/ 	.short	0x010a
        /*0fa2*/ 	.byte	0x3f
	.zero		1


	//   ....[94]....
        /*0fa4*/ 	.word	0x00018e50
        /*0fa8*/ 	.word	0x0000001b
        /*0fac*/ 	.word	0x00028c60
        /*0fb0*/ 	.short	0x010a
        /*0fb2*/ 	.byte	0x3f
	.zero		1


	//   ....[95]....
        /*0fb4*/ 	.word	0x00019750
        /*0fb8*/ 	.word	0x00000006
        /*0fbc*/ 	.word	0x00028c40
        /*0fc0*/ 	.short	0x010a
        /*0fc2*/ 	.byte	0x3f
	.zero		1


	//   ....[96]....
        /*0fc4*/ 	.word	0x00019c10
        /*0fc8*/ 	.word	0x00000006
        /*0fcc*/ 	.word	0x00028c60
        /*0fd0*/ 	.short	0x010a
        /*0fd2*/ 	.byte	0x3f
	.zero		1


	//   ....[97]....
        /*0fd4*/ 	.word	0x0001ad00
        /*0fd8*/ 	.word	0x00000004
        /*0fdc*/ 	.word	0x00028c20
        /*0fe0*/ 	.short	0x010a
        /*0fe2*/ 	.byte	0x3f
	.zero		1


	//   ....[98]....
        /*0fe4*/ 	.word	0x0001aea0
        /*0fe8*/ 	.word	0x00000005
        /*0fec*/ 	.word	0x00028c40
        /*0ff0*/ 	.short	0x010a
        /*0ff2*/ 	.byte	0x3f
	.zero		1


	//   ....[99]....
        /*0ff4*/ 	.word	0x0001aef0
        /*0ff8*/ 	.word	0x00000019
        /*0ffc*/ 	.word	0x00028c40
        /*1000*/ 	.short	0x010a
        /*1002*/ 	.byte	0x3f
	.zero		1


	//   ....[100]....
        /*1004*/ 	.word	0x0001af40
        /*1008*/ 	.word	0x00000005
        /*100c*/ 	.word	0x00028c60
        /*1010*/ 	.short	0x010a
        /*1012*/ 	.byte	0x3f
	.zero		1


	//----- nvinfo : EIATTR_NUM_MBARRIERS
	.align		4
.L_688:
        /*1014*/ 	.byte	0x03, 0x38
        /*1016*/ 	.short	0x0016


	//----- nvinfo : EIATTR_EXIT_INSTR_OFFSETS
	.align		4
        /*1018*/ 	.byte	0x04, 0x1c
        /*101a*/ 	.short	(.L_690 - .L_689)


	//   ....[0]....
.L_689:
        /*101c*/ 	.word	0x00017500


	//----- nvinfo : EIATTR_MAX_THREADS
	.align		4
.L_690:
        /*1020*/ 	.byte	0x04, 0x05
        /*1022*/ 	.short	(.L_692 - .L_691)
.L_691:
        /*1024*/ 	.word	0x00000180
        /*1028*/ 	.word	0x00000001
        /*102c*/ 	.word	0x00000001


	//----- nvinfo : EIATTR_CRS_STACK_SIZE
	.align		4
.L_692:
        /*1030*/ 	.byte	0x04, 0x1e
        /*1032*/ 	.short	(.L_694 - .L_693)
.L_693:
        /*1034*/ 	.word	0x00000000


	//----- nvinfo : EIATTR_CBANK_PARAM_SIZE
	.align		4
.L_694:
        /*1038*/ 	.byte	0x03, 0x19
        /*103a*/ 	.short	0x0af0


	//----- nvinfo : EIATTR_PARAM_CBANK
	.align		4
        /*103c*/ 	.byte	0x04, 0x0a
        /*103e*/ 	.short	(.L_696 - .L_695)
	.align		4
.L_695:
        /*1040*/ 	.word	index@(.nv.constant0._ZN7cutlass13device_kernelIN5flash11enable_sm90INS1_16FlashAttnFwdSm90INS1_25CollectiveMainloopFwdSm90ILi2EN4cute5tupleIJNS5_1CILi1EEES8_S8_EEENS6_IJNS7_ILi64EEESA_SA_EEELi512ENS_6half_tEfNS_4arch4Sm90ELb0ELb0ELb1ELb1ELb1ELb1ELb0ELb0ELb0ELb1ELb0ELb0EEENS1_21CollectiveEpilogueFwdINS6_IJSA_NS7_ILi512EEESA_EEES9_SC_SE_Li256ELb1ELb1ELb0ELb0EEENS1_36VarlenDynamicPersistentTileSchedulerILi64ELi64ELi256ELi128ELb0ELb1ELb1ELb0ELb1ELb1EEEEEEEEEvNT_6ParamsE)
        /*1044*/ 	.short	0x0210
        /*1046*/ 	.short	0x0af0


	//----- nvinfo : EIATTR_SW_WAR
	.align		4
.L_696:
        /*1048*/ 	.byte	0x04, 0x36
        /*104a*/ 	.short	(.L_698 - .L_697)
.L_697:
        /*104c*/ 	.word	0x00000008
.L_698:


//--------------------- .nv.info._ZN7cutlass13device_kernelIN5flash11enable_sm90INS1_16FlashAttnFwdSm90INS1_25CollectiveMainloopFwdSm90ILi2EN4cute5tupleIJNS5_1CILi1EEES8_S8_EEENS6_IJNS7_ILi64EEESA_SA_EEELi512ENS_6half_tEfNS_4arch4Sm90ELb0ELb0ELb1ELb1ELb1ELb0ELb1ELb0ELb0ELb1ELb0ELb0EEENS1_21CollectiveEpilogueFwdINS6_IJSA_NS7_ILi512EEESA_EEES9_SC_SE_Li256ELb1ELb1ELb0ELb0EEENS1_36VarlenDynamicPersistentTileSchedulerILi64ELi64ELi256ELi128ELb0ELb1ELb1ELb0ELb1ELb1EEEEEEEEEvNT_6ParamsE --------------------------
	.section	.nv.info._ZN7cutlass13device_kernelIN5flash11enable_sm90INS1_16FlashAttnFwdSm90INS1_25CollectiveMainloopFwdSm90ILi2EN4cute5tupleIJNS5_1CILi1EEES8_S8_EEENS6_IJNS7_ILi64EEESA_SA_EEELi512ENS_6half_tEfNS_4arch4Sm90ELb0ELb0ELb1ELb1ELb1ELb0ELb1ELb0ELb0ELb1ELb0ELb0EEENS1_21CollectiveEpilogueFwdINS6_IJSA_NS7_ILi512EEESA_EEES9_SC_SE_Li256ELb1ELb1ELb0ELb0EEENS1_36VarlenDynamicPersistentTileSchedulerILi64ELi64ELi256ELi128ELb0ELb1ELb1ELb0ELb1ELb1EEEEEEEEEvNT_6ParamsE,"",@"SHT_CUDA_INFO"
	.sectionflags	@""
	.align	4


	//----- nvinfo : EIATTR_CUDA_API_VERSION
	.align		4
        /*0000*/ 	.byte	0x04, 0x37
        /*0002*/ 	.short	(.L_700 - .L_699)
.L_699:
        /*0004*/ 	.word	0x00000082


	//----- nvinfo : EIATTR_KPARAM_INFO
	.align		4
.L_700:
        /*0008*/ 	.byte	0x04, 0x17
        /*000a*/ 	.short	(.L_702 - .L_701)
.L_701:
        /*000c*/ 	.word	0x00000000
        /*0010*/ 	.short	0x0000
        /*0012*/ 	.short	0x0070
        /*0014*/ 	.byte	0x00, 0xf0, 0x01, 0x2e


	//----- nvinfo : EIATTR_SPARSE_MMA_MASK
	.align		4
.L_702:
        /*0018*/ 	.byte	0x03, 0x50
        /*001a*/ 	.short	0x0000


	//----- nvinfo : EIATTR_MAXREG_COUNT
	.align		4
        /*001c*/ 	.byte	0x03, 0x1b
        /*001e*/ 	.short	0x00a8


	//----- nvinfo : EIATTR_NUM_BARRIERS
	.align		4
        /*0020*/ 	.byte	0x02, 0x4c
        /*0022*/ 	.byte	0x10
	.zero		1


	//----- nvinfo : EIATTR_EXTERNS
	.align		4
        /*0024*/ 	.byte	0x04, 0x0f
        /*0026*/ 	.short	(.L_704 - .L_703)


	//   ....[0]....
	.align		4
.L_703:
        /*0028*/ 	.word	index@(__assertfail)


	//----- nvinfo : EIATTR_ANNOTATIONS
	.align		4
.L_704:
        /*002c*/ 	.byte	0x04, 0x55
        /*002e*/ 	.short	(.L_706 - .L_705)


	//   ....[0]....
.L_705:
        /* <DEDUP_REMOVED lines=18> */


	//----- nvinfo : EIATTR_MERCURY_ISA_VERSION
	.align		4
.L_706:
        /*0140*/ 	.byte	0x03, 0x5f
        /*0142*/ 	.short	0x0101


	//----- nvinfo : EIATTR_UNUSED_LOAD_BYTE_OFFSET
	.align		4
        /*0144*/ 	.byte	0x04, 0x44
        /*0146*/ 	.short	(.L_708 - .L_707)


	//   ....[0]....
.L_707:
        /*0148*/ 	.word	0x00000970
        /*014c*/ 	.word	0x0000fff0


	//   ....[1]....
        /*0150*/ 	.word	0x000092e0
        /*0154*/ 	.word	0x0000fff0


	//----- nvinfo : EIATTR_INT_WARP_WIDE_INSTR_OFFSETS
	.align		4
.L_708:
        /*0158*/ 	.byte	0x04, 0x31
        /*015a*/ 	.short	(.L_710 - .L_709)


	//   ....[0]....
.L_709:
        /*015c*/ 	.word	0x000000c0


	//   ....[1]....
        /*0160*/ 	.word	0x000000d0


	//   ....[2]....
        /*0164*/ 	.word	0x000000e0


	//   ....[3]....
        /*0168*/ 	.word	0x00000180


	//   ....[4]....
        /*016c*/ 	.word	0x0000d140


	//   ....[5]....
        /*0170*/ 	.word	0x0000d1d0


	//   ....[6]....
        /*0174*/ 	.word	0x00011530


	//   ....[7]....
        /*0178*/ 	.word	0x000115c0


	//----- nvinfo : EIATTR_COOP_GROUP_MASK_REGIDS
	.align		4
.L_710:
        /*017c*/ 	.byte	0x04, 0x29
        /*017e*/ 	.short	(.L_712 - .L_711)


	//   ....[0]....
.L_711:
        /*0180*/ 	.word	0xffffffff


	//   ....[1]....
        /*0184*/ 	.word	0xffffffff


	//   ....[2]....
        /*0188*/ 	.word	0xffffffff


	//   ....[3]....
        /*018c*/ 	.word	0xffffffff


	//   ....[4]....
        /*0190*/ 	.word	0xffffffff


	//   ....[5]....
        /*0194*/ 	.word	0xffffffff


	//   ....[6]....
        /*0198*/ 	.word	0xffffffff


	//   ....[7]....
        /*019c*/ 	.word	0xffffffff


	//   ....[8]....
        /*01a0*/ 	.word	0xffffffff


	//   ....[9]....
        /*01a4*/ 	.word	0xffffffff


	//   ....[10]....
        /*01a8*/ 	.word	0xffffffff


	//   ....[11]....
        /*01ac*/ 	.word	0xffffffff


	//   ....[12]....
        /*01b0*/ 	.word	0xffffffff


	//   ....[13]....
        /*01b4*/ 	.word	0xffffffff


	//   ....[14]....
        /*01b8*/ 	.word	0xffffffff


	//   ....[15]....
        /*01bc*/ 	.word	0xffffffff


	//   ....[16]....
        /*01c0*/ 	.word	0xffffffff


	//   ....[17]....
        /*01c4*/ 	.word	0xffffffff


	//   ....[18]....
        /*01c8*/ 	.word	0xffffffff


	//   ....[19]....
        /*01cc*/ 	.word	0xffffffff


	//   ....[20]....
        /*01d0*/ 	.word	0xffffffff


	//   ....[21]....
        /*01d4*/ 	.word	0xffffffff


	//   ....[22]....
        /*01d8*/ 	.word	0xffffffff


	//   ....[23]....
        /*01dc*/ 	.word	0xffffffff


	//   ....[24]....
        /*01e0*/ 	.word	0xffffffff


	//   ....[25]....
        /*01e4*/ 	.word	0xffffffff


	//   ....[26]....
        /*01e8*/ 	.word	0xffffffff


	//   ....[27]....
        /*01ec*/ 	.word	0xffffffff


	//   ....[28]....
        /*01f0*/ 	.word	0xffffffff


	//   ....[29]....
        /*01f4*/ 	.word	0xffffffff


	//   ....[30]....
        /*01f8*/ 	.word	0xffffffff


	//   ....[31]....
        /*01fc*/ 	.word	0xffffffff


	//   ....[32]....
        /*0200*/ 	.word	0xffffffff


	//   ....[33]....
        /*0204*/ 	.word	0xffffffff


	//   ....[34]....
        /*0208*/ 	.word	0xffffffff


	//   ....[35]....
        /*020c*/ 	.word	0xffffffff


	//   ....[36]....
        /*0210*/ 	.word	0xffffffff


	//   ....[37]....
        /*0214*/ 	.word	0xffffffff


	//   ....[38]....
        /*0218*/ 	.word	0xffffffff


	//   ....[39]....
        /*021c*/ 	.word	0xffffffff


	//   ....[40]....
        /*0220*/ 	.word	0xffffffff


	//   ....[41]....
        /*0224*/ 	.word	0xffffffff


	//   ....[42]....
        /*0228*/ 	.word	0xffffffff


	//   ....[43]....
        /*022c*/ 	.word	0xffffffff


	//   ....[44]....
        /*0230*/ 	.word	0xffffffff


	//   ....[45]....
        /*0234*/ 	.word	0xffffffff


	//   ....[46]....
        /*0238*/ 	.word	0xffffffff


	//   ....[47]....
        /*023c*/ 	.word	0xffffffff


	//   ....[48]....
        /*0240*/ 	.word	0xffffffff


	//   ....[49]....
        /*0244*/ 	.word	0xffffffff


	//   ....[50]....
        /*0248*/ 	.word	0xffffffff


	//   ....[51]....
        /*024c*/ 	.word	0xffffffff


	//   ....[52]....
        /*0250*/ 	.word	0xffffffff


	//   ....[53]....
        /*0254*/ 	.word	0xffffffff


	//   ....[54]....
        /*0258*/ 	.word	0xffffffff


	//   ....[55]....
        /*025c*/ 	.word	0xffffffff


	//   ....[56]....
        /*0260*/ 	.word	0xffffffff


	//   ....[57]....
        /*0264*/ 	.word	0xffffffff


	//   ....[58]....
        /*0268*/ 	.word	0xffffffff


	//   ....[59]....
        /*026c*/ 	.word	0xffffffff


	//   ....[60]....
        /*0270*/ 	.word	0xffffffff


	//   ....[61]....
        /*0274*/ 	.word	0xffffffff


	//   ....[62]....
        /*0278*/ 	.word	0xffffffff


	//   ....[63]....
        /*027c*/ 	.word	0xffffffff


	//   ....[64]....
        /*0280*/ 	.word	0xffffffff


	//   ....[65]....
        /*0284*/ 	.word	0xffffffff


	//   ....[66]....
        /*0288*/ 	.word	0xffffffff


	//   ....[67]....
        /*028c*/ 	.word	0xffffffff


	//   ....[68]....
        /*0290*/ 	.word	0xffffffff


	//   ....[69]....
        /*0294*/ 	.word	0xffffffff


	//   ....[70]....
        /*0298*/ 	.word	0xffffffff


	//   ....[71]....
        /*029c*/ 	.word	0xffffffff


	//   ....[72]....
        /*02a0*/ 	.word	0xffffffff


	//   ....[73]....
        /*02a4*/ 	.word	0xffffffff


	//   ....[74]....
        /*02a8*/ 	.word	0xffffffff


	//   ....[75]....
        /*02ac*/ 	.word	0xffffffff


	//   ....[76]....
        /*02b0*/ 	.word	0xffffffff


	//   ....[77]....
        /*02b4*/ 	.word	0xffffffff


	//   ....[78]....
        /*02b8*/ 	.word	0xffffffff


	//   ....[79]....
        /*02bc*/ 	.word	0xffffffff


	//   ....[80]....
        /*02c0*/ 	.word	0xffffffff


	//   ....[81]....
        /*02c4*/ 	.word	0xffffffff


	//   ....[82]....
        /*02c8*/ 	.word	0xffffffff


	//   ....[83]....
        /*02cc*/ 	.word	0xffffffff


	//   ....[84]....
        /*02d0*/ 	.word	0xffffffff


	//   ....[85]....
        /*02d4*/ 	.word	0xffffffff


	//   ....[86]....
        /*02d8*/ 	.word	0xffffffff


	//   ....[87]....
        /*02dc*/ 	.word	0xffffffff


	//   ....[88]....
        /*02e0*/ 	.word	0xffffffff


	//   ....[89]....
        /*02e4*/ 	.word	0xffffffff


	//   ....[90]....
        /*02e8*/ 	.word	0xffffffff


	//   ....[91]....
        /*02ec*/ 	.word	0xffffffff


	//   ....[92]....
        /*02f0*/ 	.word	0xffffffff


	//   ....[93]....
        /*02f4*/ 	.word	0xffffffff


	//   ....[94]....
        /*02f8*/ 	.word	0xffffffff


	//   ....[95]....
        /*02fc*/ 	.word	0xffffffff


	//   ....[96]....
        /*0300*/ 	.word	0xffffffff


	//   ....[97]....
        /*0304*/ 	.word	0xffffffff


	//   ....[98]....
        /*0308*/ 	.word	0xffffffff


	//   ....[99]....
        /*030c*/ 	.word	0xffffffff


	//   ....[100]....
        /*0310*/ 	.word	0xffffffff


	//   ....[101]....
        /*0314*/ 	.word	0xffffffff


	//   ....[102]....
        /*0318*/ 	.word	0xffffffff


	//   ....[103]....
        /*031c*/ 	.word	0xffffffff


	//   ....[104]....
        /*0320*/ 	.word	0xffffffff


	//   ....[105]....
        /*0324*/ 	.word	0xffffffff


	//   ....[106]....
        /*0328*/ 	.word	0xffffffff


	//   ....[107]....
        /*032c*/ 	.word	0xffffffff


	//   ....[108]....
        /*0330*/ 	.word	0xffffffff


	//   ....[109]....
        /*0334*/ 	.word	0xffffffff


	//   ....[110]....
        /*0338*/ 	.word	0xffffffff


	//   ....[111]....
        /*033c*/ 	.word	0xffffffff


	//   ....[112]....
        /*0340*/ 	.word	0xffffffff


	//   ....[113]....
        /*0344*/ 	.word	0xffffffff


	//   ....[114]....
        /*0348*/ 	.word	0xffffffff


	//   ....[115]....
        /*034c*/ 	.word	0xffffffff


	//   ....[116]....
        /*0350*/ 	.word	0xffffffff


	//   ....[117]....
        /*0354*/ 	.word	0xffffffff


	//   ....[118]....
        /*0358*/ 	.word	0xffffffff


	//   ....[119]....
        /*035c*/ 	.word	0x0500000f


	//   ....[120]....
        /*0360*/ 	.word	0x0500000f


	//   ....[121]....
        /*0364*/ 	.word	0x0500000f


	//   ....[122]....
        /*0368*/ 	.word	0x0500000f


	//   ....[123]....
        /*036c*/ 	.word	0x0500000f


	//   ....[124]....
        /*0370*/ 	.word	0x0500000f


	//   ....[125]....
        /*0374*/ 	.word	0x0500000f


	//   ....[126]....
        /*0378*/ 	.word	0x0500000f


	//   ....[127]....
        /*037c*/ 	.word	0x0500000f


	//   ....[128]....
        /*0380*/ 	.word	0x0500000f


	//   ....[129]....
        /*0384*/ 	.word	0x0500000f


	//   ....[130]....
        /*0388*/ 	.word	0x0500000f


	//   ....[131]....
        /*038c*/ 	.word	0x0500000f


	//   ....[132]....
        /*0390*/ 	.word	0x0500000f


	//   ....[133]....
        /*0394*/ 	.word	0x0500000f


	//   ....[134]....
        /*0398*/ 	.word	0x0500000f


	//   ....[135]....
        /*039c*/ 	.word	0x0500000f


	//   ....[136]....
        /*03a0*/ 	.word	0x0500000f


	//   ....[137]....
        /*03a4*/ 	.word	0x0500000f


	//   ....[138]....
        /*03a8*/ 	.word	0x0500000f


	//   ....[139]....
        /*03ac*/ 	.word	0x0500000f


	//   ....[140]....
        /*03b0*/ 	.word	0x0500000f


	//   ....[141]....
        /*03b4*/ 	.word	0x0500000f


	//   ....[142]....
        /*03b8*/ 	.word	0x0500000f


	//   ....[143]....
        /*03bc*/ 	.word	0x0500000f


	//   ....[144]....
        /*03c0*/ 	.word	0x0500000f


	//   ....[145]....
        /*03c4*/ 	.word	0x0500000f


	//   ....[146]....
        /*03c8*/ 	.word	0x0500000f


	//   ....[147]....
        /*03cc*/ 	.word	0x0500000f


	//   ....[148]....
        /*03d0*/ 	.word	0x0500000f


	//   ....[149]....
        /*03d4*/ 	.word	0x0500000f


	//   ....[150]....
        /*03d8*/ 	.word	0x0500000f


	//   ....[151]....
        /*03dc*/ 	.word	0x0500000f


	//   ....[152]....
        /*03e0*/ 	.word	0x0500000f


	//   ....[153]....
        /*03e4*/ 	.word	0x0500000f


	//   ....[154]....
        /*03e8*/ 	.word	0x0500000f


	//   ....[155]....
        /*03ec*/ 	.word	0x0500000f


	//   ....[156]....
        /*03f0*/ 	.word	0x0500000f


	//   ....[157]....
        /*03f4*/ 	.word	0x0500000f


	//   ....[158]....
        /*03f8*/ 	.word	0x0500000f


	//   ....[159]....
        /*03fc*/ 	.word	0x0500000f


	//   ....[160]....
        /*0400*/ 	.word	0x0500000f


	//   ....[161]....
        /*0404*/ 	.word	0x0500000f


	//   ....[162]....
        /*0408*/ 	.word	0x0500000f


	//   ....[163]....
        /*040c*/ 	.word	0x0500000f


	//   ....[164]....
        /*0410*/ 	.word	0x0500000f


	//   ....[165]....
        /*0414*/ 	.word	0x0500000f


	//   ....[166]....
        /*0418*/ 	.word	0x0500000f


	//   ....[167]....
        /*041c*/ 	.word	0x0500000f


	//   ....[168]....
        /*0420*/ 	.word	0x0500000f


	//   ....[169]....
        /*0424*/ 	.word	0x0500000f


	//   ....[170]....
        /*0428*/ 	.word	0x0500000f


	//   ....[171]....
        /*042c*/ 	.word	0x0500000f


	//   ....[172]....
        /*0430*/ 	.word	0x0500000f


	//   ....[173]....
        /*0434*/ 	.word	0x0500000f


	//   ....[174]....
        /*0438*/ 	.word	0x0500000f


	//   ....[175]....
        /*043c*/ 	.word	0x0500000f


	//   ....[176]....
        /*0440*/ 	.word	0x0500000f


	//   ....[177]....
        /*0444*/ 	.word	0x0500000f


	//   ....[178]....
        /*0448*/ 	.word	0x0500000f


	//   ....[179]....
        /*044c*/ 	.word	0x0500000f


	//   ....[180]....
        /*0450*/ 	.word	0x0500000f


	//   ....[181]....
        /*0454*/ 	.word	0x0500000f


	//   ....[182]....
        /*0458*/ 	.word	0x0500000f


	//   ....[183]....
        /*045c*/ 	.word	0x0500000f


	//   ....[184]....
        /*0460*/ 	.word	0x0500000f


	//   ....[185]....
        /*0464*/ 	.word	0x0500000f


	//----- nvinfo : EIATTR_COOP_GROUP_INSTR_OFFSETS
	.align		4
.L_712:
        /*0468*/ 	.byte	0x04, 0x28
        /*046a*/ 	.short	(.L_714 - .L_713)


	//   ....[0]....
.L_713:
        /*046c*/ 	.word	0x00000080


	//   ....[1]....
        /*0470*/ 	.word	0x00000090


	//   ....[2]....
        /*0474*/ 	.word	0x000002b0


	//   ....[3]....
        /*0478*/ 	.word	0x00000410


	//   ....[4]....
        /*047c*/ 	.word	0x00000530


	//   ....[5]....
        /*0480*/ 	.word	0x00000690


	//   ....[6]....
        /*0484*/ 	.word	0x000016d0


	//   ....[7]....
        /*0488*/ 	.word	0x00002e30


	//   ....[8]....
        /*048c*/ 	.word	0x000035a0


	//   ....[9]....
        /*0490*/ 	.word	0x00004dd0


	//   ....[10]....
        /*0494*/ 	.word	0x00004e60


	//   ....[11]....
        /*0498*/ 	.word	0x00005060


	//   ....[12]....
        /*049c*/ 	.word	0x00005100


	//   ....[13]....
        /*04a0*/ 	.word	0x000058c0


	//   ....[14]....
        /*04a4*/ 	.word	0x00005e00


	//   ....[15]....
        /*04a8*/ 	.word	0x00007300


	//   ....[16]....
        /*04ac*/ 	.word	0x00007370


	//   ....[17]....
        /*04b0*/ 	.word	0x00007650


	//   ....[18]....
        /*04b4*/ 	.word	0x00007810


	//   ....[19]....
        /*04b8*/ 	.word	0x00008730


	//   ....[20]....
        /*04bc*/ 	.word	0x000087e0


	//   ....[21]....
        /*04c0*/ 	.word	0x00008810


	//   ....[22]....
        /*04c4*/ 	.word	0x00008890


	//   ....[23]....
        /*04c8*/ 	.word	0x000088c0


	//   ....[24]....
        /*04cc*/ 	.word	0x0000a2d0


	//   ....[25]....
        /*04d0*/ 	.word	0x0000a780


	//   ....[26]....
        /*04d4*/ 	.word	0x0000a7b0


	//   ....[27]....
        /*04d8*/ 	.word	0x0000a7d0


	//   ....[28]....
        /*04dc*/ 	.word	0x0000a800


	//   ....[29]....
        /*04e0*/ 	.word	0x0000ae90


	//   ....[30]....
        /*04e4*/ 	.word	0x0000aea0


	//   ....[31]....
        /*04e8*/ 	.word	0x0000b0d0


	//   ....[32]....
        /*04ec*/ 	.word	0x0000b0f0


	//   ....[33]....
        /*04f0*/ 	.word	0x0000bc20


	//   ....[34]....
        /*04f4*/ 	.word	0x0000bc50


	//   ....[35]....
        /*04f8*/ 	.word	0x0000be90


	//   ....[36]....
        /*04fc*/ 	.word	0x0000beb0


	//   ....[37]....
        /*0500*/ 	.word	0x0000c150


	//   ....[38]....
        /*0504*/ 	.word	0x0000c320


	//   ....[39]....
        /*0508*/ 	.word	0x0000c350


	//   ....[40]....
        /*050c*/ 	.word	0x0000c380


	//   ....[41]....
        /*0510*/ 	.word	0x0000c3b0


	//   ....[42]....
        /*0514*/ 	.word	0x0000c3e0


	//   ....[43]....
        /*0518*/ 	.word	0x0000c410


	//   ....[44]....
        /*051c*/ 	.word	0x0000c560


	//   ....[45]....
        /*0520*/ 	.word	0x0000c590


	//   ....[46]....
        /*0524*/ 	.word	0x0000c5c0


	//   ....[47]....
        /*0528*/ 	.word	0x0000c5f0


	//   ....[48]....
        /*052c*/ 	.word	0x0000c620


	//   ....[49]....
        /*0530*/ 	.word	0x0000c650


	//   ....[50]....
        /*0534*/ 	.word	0x0000c6e0


	//   ....[51]....
        /*0538*/ 	.word	0x0000c710


	//   ....[52]....
        /*053c*/ 	.word	0x0000c790


	//   ....[53]....
        /*0540*/ 	.word	0x0000df60


	//   ....[54]....
        /*0544*/ 	.word	0x0000df80


	//   ....[55]....
        /*0548*/ 	.word	0x0000e010


	//   ....[56]....
        /*054c*/ 	.word	0x0000e030


	//   ....[57]....
        /*0550*/ 	.word	0x0000e0b0


	//   ....[58]....
        /*0554*/ 	.word	0x0000e0d0


	//   ....[59]....
        /*0558*/ 	.word	0x0000e0e0


	//   ....[60]....
        /*055c*/ 	.word	0x0000e0f0


	//   ....[61]....
        /*0560*/ 	.word	0x0000e880


	//   ....[62]....
        /*0564*/ 	.word	0x0000e8c0


	//   ....[63]....
        /*0568*/ 	.word	0x0000e980


	//   ....[64]....
        /*056c*/ 	.word	0x0000e9a0


	//   ....[65]....
        /*0570*/ 	.word	0x0000ea40


	//   ....[66]....
        /*0574*/ 	.word	0x0000ea60


	//   ....[67]....
        /*0578*/ 	.word	0x0000ea70


	//   ....[68]....
        /*057c*/ 	.word	0x0000eaf0


	//   ....[69]....
        /*0580*/ 	.word	0x0000f360


	//   ....[70]....
        /*0584*/ 	.word	0x0000f380


	//   ....[71]....
        /*0588*/ 	.word	0x0000f520


	//   ....[72]....
        /*058c*/ 	.word	0x0000f550


	//   ....[73]....
        /*0590*/ 	.word	0x0000f660


	//   ....[74]....
        /*0594*/ 	.word	0x0000f670


	//   ....[75]....
        /*0598*/ 	.word	0x0000f6a0


	//   ....[76]....
        /*059c*/ 	.word	0x0000f6b0


	//   ....[77]....
        /*05a0*/ 	.word	0x0000fce0


	//   ....[78]....
        /*05a4*/ 	.word	0x0000fd40


	//   ....[79]....
        /*05a8*/ 	.word	0x0000ff00


	//   ....[80]....
        /*05ac*/ 	.word	0x0000ff40


	//   ....[81]....
        /*05b0*/ 	.word	0x0000ff50


	//   ....[82]....
        /*05b4*/ 	.word	0x0000ff60


	//   ....[83]....
        /*05b8*/ 	.word	0x000100b0


	//   ....[84]....
        /*05bc*/ 	.word	0x00010200


	//   ....[85]....
        /*05c0*/ 	.word	0x00010a40


	//   ....[86]....
        /*05c4*/ 	.word	0x00010a60


	//   ....[87]....
        /*05c8*/ 	.word	0x00010ab0


	//   ....[88]....
        /*05cc*/ 	.word	0x00010ac0


	//   ....[89]....
        /*05d0*/ 	.word	0x00010b00


	//   ....[90]....
        /*05d4*/ 	.word	0x00010b10


	//   ....[91]....
        /*05d8*/ 	.word	0x00010b20


	//   ....[92]....
        /*05dc*/ 	.word	0x00010b60


	//   ....[93]....
        /*05e0*/ 	.word	0x00010e80


	//   ....[94]....
        /*05e4*/ 	.word	0x00010ec0


	//   ....[95]....
        /*05e8*/ 	.word	0x00010ee0


	//   ....[96]....
        /*05ec*/ 	.word	0x00010f00


	//   ....[97]....
        /*05f0*/ 	.word	0x00010f30


	//   ....[98]....
        /*05f4*/ 	.word	0x00010f50


	//   ....[99]....
        /*05f8*/ 	.word	0x00011050


	//   ....[100]....
        /*05fc*/ 	.word	0x000111a0


	//   ....[101]....
        /*0600*/ 	.word	0x000117a0


	//   ....[102]....
        /*0604*/ 	.word	0x000117d0


	//   ....[103]....
        /*0608*/ 	.word	0x00011800


	//   ....[104]....
        /*060c*/ 	.word	0x00011830


	//   ....[105]....
        /*0610*/ 	.word	0x00011860


	//   ....[106]....
        /*0614*/ 	.word	0x00011890


	//   ....[107]....
        /*0618*/ 	.word	0x000118c0


	//   ....[108]....
        /*061c*/ 	.word	0x000118f0


	//   ....[109]....
        /*0620*/ 	.word	0x00011a70


	//   ....[110]....
        /*0624*/ 	.word	0x00011aa0


	//   ....[111]....
        /*0628*/ 	.word	0x00011ad0


	//   ....[112]....
        /*062c*/ 	.word	0x00011b00


	//   ....[113]....
        /*0630*/ 	.word	0x00011b30


	//   ....[114]....
        /*0634*/ 	.word	0x00011b60


	//   ....[115]....
        /*0638*/ 	.word	0x00011c20


	//   ....[116]....
        /*063c*/ 	.word	0x00011c40


	//   ....[117]....
        /*0640*/ 	.word	0x00011cb0


	//   ....[118]....
        /*0644*/ 	.word	0x00012120


	//   ....[119]....
        /*0648*/ 	.word	0x00012640


	//   ....[120]....
        /*064c*/ 	.word	0x00012730


	//   ....[121]....
        /*0650*/ 	.word	0x000127d0


	//   ....[122]....
        /*0654*/ 	.word	0x00012830


	//   ....[123]....
        /*0658*/ 	.word	0x00012920


	//   ....[124]....
        /*065c*/ 	.word	0x00012990


	//   ....[125]....
        /*0660*/ 	.word	0x00012a80


	//   ....[126]....
        /*0664*/ 	.word	0x00012af0


	//   ....[127]....
        /*0668*/ 	.word	0x00012b90


	//   ....[128]....
        /*066c*/ 	.word	0x00012c90


	//   ....[129]....
        /*0670*/ 	.word	0x00012d20


	//   ....[130]....
        /*0674*/ 	.word	0x00012d80


	//   ....[131]....
        /*0678*/ 	.word	0x00012e70


	//   ....[132]....
        /*067c*/ 	.word	0x00012ef0


	//   ....[133]....
        /*0680*/ 	.word	0x00012ff0


	//   ....[134]....
        /*0684*/ 	.word	0x00013060


	//   ....[135]....
        /*0688*/ 	.word	0x00013140


	//   ....[136]....
        /*068c*/ 	.word	0x00013450


	//   ....[137]....
        /*0690*/ 	.word	0x00013510


	//   ....[138]....
        /*0694*/ 	.word	0x00013780


	//   ....[139]....
        /*0698*/ 	.word	0x000137d0


	//   ....[140]....
        /*069c*/ 	.word	0x000139e0


	//   ....[141]....
        /*06a0*/ 	.word	0x00013a30


	//   ....[142]....
        /*06a4*/ 	.word	0x00013be0


	//   ....[143]....
        /*06a8*/ 	.word	0x00013c30


	//   ....[144]....
        /*06ac*/ 	.word	0x00013d70


	//   ....[145]....
        /*06b0*/ 	.word	0x00013e70


	//   ....[146]....
        /*06b4*/ 	.word	0x000140e0


	//   ....[147]....
        /*06b8*/ 	.word	0x00014130


	//   ....[148]....
        /*06bc*/ 	.word	0x00014300


	//   ....[149]....
        /*06c0*/ 	.word	0x00014350


	//   ....[150]....
        /*06c4*/ 	.word	0x00014520


	//   ....[151]....
        /*06c8*/ 	.word	0x00014570


	//   ....[152]....
        /*06cc*/ 	.word	0x00014660


	//   ....[153]....
        /*06d0*/ 	.word	0x00014700


	//   ....[154]....
        /*06d4*/ 	.word	0x00014760


	//   ....[155]....
        /*06d8*/ 	.word	0x00014810


	//   ....[156]....
        /*06dc*/ 	.word	0x00014870


	//   ....[157]....
        /*06e0*/ 	.word	0x00014920


	//   ....[158]....
        /*06e4*/ 	.word	0x00014980


	//   ....[159]....
        /*06e8*/ 	.word	0x00014a30


	//   ....[160]....
        /*06ec*/ 	.word	0x00014b20


	//   ....[161]....
        /*06f0*/ 	.word	0x00014bf0


	//   ....[162]....
        /*06f4*/ 	.word	0x00014d10


	//   ....[163]....
        /*06f8*/ 	.word	0x00014e10


	//   ....[164]....
        /*06fc*/ 	.word	0x00014f40


	//   ....[165]....
        /*0700*/ 	.word	0x00015020


	//   ....[166]....
        /*0704*/ 	.word	0x00015120


	//   ....[167]....
        /*0708*/ 	.word	0x00015200


	//   ....[168]....
        /*070c*/ 	.word	0x00015290


	//   ....[169]....
        /*0710*/ 	.word	0x00015330


	//   ....[170]....
        /*0714*/ 	.word	0x00015450


	//   ....[171]....
        /*0718*/ 	.word	0x000154c0


	//   ....[172]....
        /*071c*/ 	.word	0x00015530


	//   ....[173]....
        /*0720*/ 	.word	0x000155a0


	//   ....[174]....
        /*0724*/ 	.word	0x00015610


	//   ....[175]....
        /*0728*/ 	.word	0x00015690


	//   ....[176]....
        /*072c*/ 	.word	0x00015720


	//   ....[177]....
        /*0730*/ 	.word	0x000157b0


	//   ....[178]....
        /*0734*/ 	.word	0x00015820


	//   ....[179]....
        /*0738*/ 	.word	0x00015890


	//   ....[180]....
        /*073c*/ 	.word	0x00015900


	//   ....[181]....
        /*0740*/ 	.word	0x00015980


	//   ....[182]....
        /*0744*/ 	.word	0x000159f0


	//   ....[183]....
        /*0748*/ 	.word	0x00015a90


	//   ....[184]....
        /*074c*/ 	.word	0x00015b20


	//   ....[185]....
        /*0750*/ 	.word	0x00015c40


	//----- nvinfo : EIATTR_REG_RECONFIG
	.align		4
.L_714:
        /*0754*/ 	.byte	0x01, 0x54
	.zero		2


	//----- nvinfo : EIATTR_SYSCALL_OFFSETS
	.align		4
        /*0758*/ 	.byte	0x04, 0x46
        /*075a*/ 	.short	(.L_716 - .L_715)


	//   ....[0]....
.L_715:
        /*075c*/ 	.word	0x00002ff0


	//   ....[1]....
        /*0760*/ 	.word	0x0000d330


	//   ....[2]....
        /*0764*/ 	.word	0x0000d480


	//   ....[3]....
        /*0768*/ 	.word	0x0000d570


	//   ....[4]....
        /*076c*/ 	.word	0x0000e490


	//   ....[5]....
        /*0770*/ 	.word	0x0000ed70


	//----- nvinfo : EIATTR_MBARRIER_INSTR_OFFSETS
	.align		4
.L_716:
        /*0774*/ 	.byte	0x04, 0x39
        /*0776*/ 	.short	(.L_718 - .L_717)


	//   ....[0]....
.L_717:
        /*0778*/ 	.word	0x00000190
        /*077c*/ 	.word	0x000000ff
        /*0780*/ 	.word	0x00038800
        /*0784*/ 	.short	0x0100
        /*0786*/ 	.byte	0x08
	.zero		1


	//   ....[1]....
        /*0788*/ 	.word	0x000001a0
        /*078c*/ 	.word	0x000000ff
        /*0790*/ 	.word	0x00038810
        /*0794*/ 	.short	0x0100
        /*0796*/ 	.byte	0x08
	.zero		1


	//   ....[2]....
        /*0798*/ 	.word	0x000001b0
        /*079c*/ 	.word	0x000000ff
        /*07a0*/ 	.word	0x00038820
        /*07a4*/ 	.short	0x0100
        /*07a6*/ 	.byte	0x08
	.zero		1


	//   ....[3]....
        /*07a8*/ 	.word	0x00000260
        /*07ac*/ 	.word	0x000000ff
        /*07b0*/ 	.word	0x00038830
        /*07b4*/ 	.short	0x0100
        /*07b6*/ 	.byte	0x06
	.zero		1


	//   ....[4]....
        /*07b8*/ 	.word	0x00000270
        /*07bc*/ 	.word	0x000000ff
        /*07c0*/ 	.word	0x00038840
        /*07c4*/ 	.short	0x0100
        /*07c6*/ 	.byte	0x06
	.zero		1


	//   ....[5]....
        /*07c8*/ 	.word	0x00000280
        /*07cc*/ 	.word	0x000000ff
        /*07d0*/ 	.word	0x00038838
        /*07d4*/ 	.short	0x0100
        /*07d6*/ 	.byte	0x06
	.zero		1


	//   ....[6]....
        /*07d8*/ 	.word	0x00000290
        /*07dc*/ 	.word	0x000000ff
        /*07e0*/ 	.word	0x00038848
        /*07e4*/ 	.short	0x0100
        /*07e6*/ 	.byte	0x06
	.zero		1


	//   ....[7]....
        /*07e8*/ 	.word	0x000003c0
        /*07ec*/ 	.word	0x000000ff
        /*07f0*/ 	.word	0x00038850
        /*07f4*/ 	.short	0x0100
        /*07f6*/ 	.byte	0x08
	.zero		1


	//   ....[8]....
        /*07f8*/ 	.word	0x000003d0
        /*07fc*/ 	.word	0x000000ff
        /*0800*/ 	.word	0x00038860
        /*0804*/ 	.short	0x0100
        /*0806*/ 	.byte	0x08
	.zero		1


	//   ....[9]....
        /*0808*/ 	.word	0x000003e0
        /*080c*/ 	.word	0x000000ff
        /*0810*/ 	.word	0x00038858
        /*0814*/ 	.short	0x0100
        /*0816*/ 	.byte	0x08
	.zero		1


	//   ....[10]....
        /*0818*/ 	.word	0x000003f0
        /*081c*/ 	.word	0x000000ff
        /*0820*/ 	.word	0x00038868
        /*0824*/ 	.short	0x0100
        /*0826*/ 	.byte	0x08
	.zero		1


	//   ....[11]....
        /*0828*/ 	.word	0x000004e0
        /*082c*/ 	.word	0x000000ff
        /*0830*/ 	.word	0x00038870
        /*0834*/ 	.short	0x0100
        /*0836*/ 	.byte	0x06
	.zero		1


	//   ....[12]....
        /*0838*/ 	.word	0x000004f0
        /*083c*/ 	.word	0x000000ff
        /*0840*/ 	.word	0x00038880
        /*0844*/ 	.short	0x0100
        /*0846*/ 	.byte	0x06
	.zero		1


	//   ....[13]....
        /*0848*/ 	.word	0x00000500
        /*084c*/ 	.word	0x000000ff
        /*0850*/ 	.word	0x00038878
        /*0854*/ 	.short	0x0100
        /*0856*/ 	.byte	0x06
	.zero		1


	//   ....[14]....
        /*0858*/ 	.word	0x00000510
        /*085c*/ 	.word	0x000000ff
        /*0860*/ 	.word	0x00038888
        /*0864*/ 	.short	0x0100
        /*0866*/ 	.byte	0x06
	.zero		1


	//   ....[15]....
        /*0868*/ 	.word	0x00000640
        /*086c*/ 	.word	0x000000ff
        /*0870*/ 	.word	0x00038890
        /*0874*/ 	.short	0x0100
        /*0876*/ 	.byte	0x08
	.zero		1


	//   ....[16]....
        /*0878*/ 	.word	0x00000650
        /*087c*/ 	.word	0x000000ff
        /*0880*/ 	.word	0x000388a0
        /*0884*/ 	.short	0x0100
        /*0886*/ 	.byte	0x08
	.zero		1


	//   ....[17]....
        /*0888*/ 	.word	0x00000660
        /*088c*/ 	.word	0x000000ff
        /*0890*/ 	.word	0x00038898
        /*0894*/ 	.short	0x0100
        /*0896*/ 	.byte	0x08
	.zero		1


	//   ....[18]....
        /*0898*/ 	.word	0x00000670
        /*089c*/ 	.word	0x000000ff
        /*08a0*/ 	.word	0x000388a8
        /*08a4*/ 	.short	0x0100
        /*08a6*/ 	.byte	0x08
	.zero		1


	//   ....[19]....
        /*08a8*/ 	.word	0x000007b0
        /*08ac*/ 	.word	0x000000ff
        /*08b0*/ 	.word	0x000388b0
        /*08b4*/ 	.short	0x0100
        /*08b6*/ 	.byte	0x08
	.zero		1


	//   ....[20]....
        /*08b8*/ 	.word	0x000007c0
        /*08bc*/ 	.word	0x000000ff
        /*08c0*/ 	.word	0x000388c0
        /*08c4*/ 	.short	0x0100
        /*08c6*/ 	.byte	0x08
	.zero		1


	//   ....[21]....
        /*08c8*/ 	.word	0x000007d0
        /*08cc*/ 	.word	0x000000ff
        /*08d0*/ 	.word	0x000388b8
        /*08d4*/ 	.short	0x0100
        /*08d6*/ 	.byte	0x08
	.zero		1


	//   ....[22]....
        /*08d8*/ 	.word	0x000007e0
        /*08dc*/ 	.word	0x000000ff
        /*08e0*/ 	.word	0x000388c8
        /*08e4*/ 	.short	0x0100
        /*08e6*/ 	.byte	0x08
	.zero		1


	//   ....[23]....
        /*08e8*/ 	.word	0x00001a30
        /*08ec*/ 	.word	0x000000ff
        /*08f0*/ 	.word	0x00000000
        /*08f4*/ 	.short	0x0101
        /*08f6*/ 	.byte	0x06
	.zero		1


	//   ....[24]....
        /*08f8*/ 	.word	0x00002500
        /*08fc*/ 	.word	0x000000ff
        /*0900*/ 	.word	0x00000000
        /*0904*/ 	.short	0x0101
        /*0906*/ 	.byte	0x06
	.zero		1


	//   ....[25]....
        /*0908*/ 	.word	0x00003060
        /*090c*/ 	.word	0x000000ff
        /*0910*/ 	.word	0x00038800
        /*0914*/ 	.short	0x010a
        /*0916*/ 	.byte	0x28
	.zero		1


	//   ....[26]....
        /*0918*/ 	.word	0x000030d0
        /*091c*/ 	.word	0x00000007
        /*0920*/ 	.word	0x00038830
        /*0924*/ 	.short	0x010a
        /*0926*/ 	.byte	0x3f
	.zero		1


	//   ....[27]....
        /*0928*/ 	.word	0x00003110
        /*092c*/ 	.word	0x00000007
        /*0930*/ 	.word	0x00038830
        /*0934*/ 	.short	0x010a
        /*0936*/ 	.byte	0x3f
	.zero		1


	//   ....[28]....
        /*0938*/ 	.word	0x00003390
        /*093c*/ 	.word	0x000000ff
        /*0940*/ 	.word	0x00038810
        /*0944*/ 	.short	0x010a
        /*0946*/ 	.byte	0x28
	.zero		1


	//   ....[29]....
        /*0948*/ 	.word	0x000033d0
        /*094c*/ 	.word	0x00000007
        /*0950*/ 	.word	0x00038850
        /*0954*/ 	.short	0x010a
        /*0956*/ 	.byte	0x3f
	.zero		1


	//   ....[30]....
        /*0958*/ 	.word	0x00003410
        /*095c*/ 	.word	0x00000007
        /*0960*/ 	.word	0x00038850
        /*0964*/ 	.short	0x010a
        /*0966*/ 	.byte	0x3f
	.zero		1


	//   ....[31]....
        /*0968*/ 	.word	0x00004a20
        /*096c*/ 	.word	0x000000ff
        /*0970*/ 	.word	0x00000000
        /*0974*/ 	.short	0x0101
        /*0976*/ 	.byte	0x06
	.zero		1


	//   ....[32]....
        /*0978*/ 	.word	0x00005940
        /*097c*/ 	.word	0x000000ff
        /*0980*/ 	.word	0x00000000
        /*0984*/ 	.short	0x0101
        /*0986*/ 	.byte	0x06
	.zero		1


	//   ....[33]....
        /*0988*/ 	.word	0x00005a50
        /*098c*/ 	.word	0x000000ff
        /*0990*/ 	.word	0x00038830
        /*0994*/ 	.short	0x010a
        /*0996*/ 	.byte	0x06
	.zero		1


	//   ....[34]....
        /*0998*/ 	.word	0x00005a90
        /*099c*/ 	.word	0x000000ff
        /*09a0*/ 	.word	0x00038830
        /*09a4*/ 	.short	0x010a
        /*09a6*/ 	.byte	0x06
	.zero		1


	//   ....[35]....
        /*09a8*/ 	.word	0x00005c70
        /*09ac*/ 	.word	0x000000ff
        /*09b0*/ 	.word	0x00038850
        /*09b4*/ 	.short	0x010a
        /*09b6*/ 	.byte	0x06
	.zero		1


	//   ....[36]....
        /*09b8*/ 	.word	0x00005cb0
        /*09bc*/ 	.word	0x000000ff
        /*09c0*/ 	.word	0x00038850
        /*09c4*/ 	.short	0x010a
        /*09c6*/ 	.byte	0x06
	.zero		1


	//   ....[37]....
        /*09c8*/ 	.word	0x00007220
        /*09cc*/ 	.word	0x000000ff
        /*09d0*/ 	.word	0x00000000
        /*09d4*/ 	.short	0x0101
        /*09d6*/ 	.byte	0x0a
	.zero		1


	//   ....[38]....
        /*09d8*/ 	.word	0x000087c0
        /*09dc*/ 	.word	0x000000ff
        /*09e0*/ 	.word	0x00000000
        /*09e4*/ 	.short	0x0101
        /*09e6*/ 	.byte	0x06
	.zero		1


	//   ....[39]....
        /*09e8*/ 	.word	0x0000adf0
        /*09ec*/ 	.word	0x000000ff
        /*09f0*/ 	.word	0x00000000
        /*09f4*/ 	.short	0x0101
        /*09f6*/ 	.byte	0x05
	.zero		1


	//   ....[40]....
        /*09f8*/ 	.word	0x0000dcc0
        /*09fc*/ 	.word	0x0000001e
        /*0a00*/ 	.word	0x00038840
        /*0a04*/ 	.short	0x010a
        /*0a06*/ 	.byte	0x3f
	.zero		1


	//   ....[41]....
        /*0a08*/ 	.word	0x0000e1f0
        /*0a0c*/ 	.word	0x0000001e
        /*0a10*/ 	.word	0x00038830
        /*0a14*/ 	.short	0x0107
        /*0a16*/ 	.byte	0x3f
	.zero		1


	//   ....[42]....
        /*0a18*/ 	.word	0x0000e2d0
        /*0a1c*/ 	.word	0x0000001e
        /*0a20*/ 	.word	0x00038830
        /*0a24*/ 	.short	0x0101
        /*0a26*/ 	.byte	0x3f
	.zero		1


	//   ....[43]....
        /*0a28*/ 	.word	0x0000ebb0
        /*0a2c*/ 	.word	0x00000017
        /*0a30*/ 	.word	0x00038800
        /*0a34*/ 	.short	0x0107
        /*0a36*/ 	.byte	0x3f
	.zero		1


	//   ....[44]....
        /*0a38*/ 	.word	0x0000ec40
        /*0a3c*/ 	.word	0x00000017
        /*0a40*/ 	.word	0x00038800
        /*0a44*/ 	.short	0x0101
        /*0a46*/ 	.byte	0x3f
	.zero		1


	//   ....[45]....
        /*0a48*/ 	.word	0x0000f950
        /*0a4c*/ 	.word	0x00000017
        /*0a50*/ 	.word	0x00038810
        /*0a54*/ 	.short	0x0107
        /*0a56*/ 	.byte	0x3f
	.zero		1


	//   ....[46]....
        /*0a58*/ 	.word	0x0000fa50
        /*0a5c*/ 	.word	0x00000017
        /*0a60*/ 	.word	0x00038810
        /*0a64*/ 	.short	0x0101
        /*0a66*/ 	.byte	0x3f
	.zero		1


	//   ....[47]....
        /*0a68*/ 	.word	0x0000fa70
        /*0a6c*/ 	.word	0x00000017
        /*0a70*/ 	.word	0x00038820
        /*0a74*/ 	.short	0x010a
        /*0a76*/ 	.byte	0x3f
	.zero		1


	//   ....[48]....
        /*0a78*/ 	.word	0x0000fb00
        /*0a7c*/ 	.word	0x0000001e
        /*0a80*/ 	.word	0x00038860
        /*0a84*/ 	.short	0x010a
        /*0a86*/ 	.byte	0x3f
	.zero		1


	//   ....[49]....
        /*0a88*/ 	.word	0x00010420
        /*0a8c*/ 	.word	0x0000001e
        /*0a90*/ 	.word	0x00038850
        /*0a94*/ 	.short	0x0107
        /*0a96*/ 	.byte	0x3f
	.zero		1


	//   ....[50]....
        /*0a98*/ 	.word	0x000104f0
        /*0a9c*/ 	.word	0x0000001e
        /*0aa0*/ 	.word	0x00038850
        /*0aa4*/ 	.short	0x0101
        /*0aa6*/ 	.byte	0x3f
	.zero		1


	//   ....[51]....
        /*0aa8*/ 	.word	0x000108a0
        /*0aac*/ 	.word	0x00000006
        /*0ab0*/ 	.word	0x00038840
        /*0ab4*/ 	.short	0x010a
        /*0ab6*/ 	.byte	0x3f
	.zero		1


	//   ....[52]....
        /*0ab8*/ 	.word	0x00010be0
        /*0abc*/ 	.word	0x00000006
        /*0ac0*/ 	.word	0x00038830
        /*0ac4*/ 	.short	0x0107
        /*0ac6*/ 	.byte	0x3f
	.zero		1


	//   ....[53]....
        /*0ac8*/ 	.word	0x00010ca0
        /*0acc*/ 	.word	0x00000006
        /*0ad0*/ 	.word	0x00038830
        /*0ad4*/ 	.short	0x0101
        /*0ad6*/ 	.byte	0x3f
	.zero		1


	//   ....[54]....
        /*0ad8*/ 	.word	0x00010cd0
        /*0adc*/ 	.word	0x00000006
        /*0ae0*/ 	.word	0x00038860
        /*0ae4*/ 	.short	0x010a
        /*0ae6*/ 	.byte	0x3f
	.zero		1


	//   ....[55]....
        /*0ae8*/ 	.word	0x000113a0
        /*0aec*/ 	.word	0x00000006
        /*0af0*/ 	.word	0x00038850
        /*0af4*/ 	.short	0x0107
        /*0af6*/ 	.byte	0x3f
	.zero		1


	//   ....[56]....
        /*0af8*/ 	.word	0x00011460
        /*0afc*/ 	.word	0x00000006
        /*0b00*/ 	.word	0x00038850
        /*0b04*/ 	.short	0x0101
        /*0b06*/ 	.byte	0x3f
	.zero		1


	//   ....[57]....
        /*0b08*/ 	.word	0x000120a0
        /*0b0c*/ 	.word	0x00000007
        /*0b10*/ 	.word	0x00038820
        /*0b14*/ 	.short	0x010a
        /*0b16*/ 	.byte	0x3f
	.zero		1


	//   ....[58]....
        /*0b18*/ 	.word	0x00012220
        /*0b1c*/ 	.word	0x00000005
        /*0b20*/ 	.word	0x00038840
        /*0b24*/ 	.short	0x010a
        /*0b26*/ 	.byte	0x3f
	.zero		1


	//   ....[59]....
        /*0b28*/ 	.word	0x000122c0
        /*0b2c*/ 	.word	0x00000003
        /*0b30*/ 	.word	0x00038840
        /*0b34*/ 	.short	0x010a
        /*0b36*/ 	.byte	0x3f
	.zero		1


	//   ....[60]....
        /*0b38*/ 	.word	0x00012300
        /*0b3c*/ 	.word	0x00000005
        /*0b40*/ 	.word	0x00038860
        /*0b44*/ 	.short	0x010a
        /*0b46*/ 	.byte	0x3f
	.zero		1


	//   ....[61]....
        /*0b48*/ 	.word	0x00012340
        /*0b4c*/ 	.word	0x00000003
        /*0b50*/ 	.word	0x00038860
        /*0b54*/ 	.short	0x010a
        /*0b56*/ 	.byte	0x3f
	.zero		1


	//   ....[62]....
        /*0b58*/ 	.word	0x000123b0
        /*0b5c*/ 	.word	0x00000000
        /*0b60*/ 	.word	0x00038800
        /*0b64*/ 	.short	0x010a
        /*0b66*/ 	.byte	0x3f
	.zero		1


	//   ....[63]....
        /*0b68*/ 	.word	0x00012400
        /*0b6c*/ 	.word	0x00000007
        /*0b70*/ 	.word	0x00038830
        /*0b74*/ 	.short	0x010a
        /*0b76*/ 	.byte	0x3f
	.zero		1


	//   ....[64]....
        /*0b78*/ 	.word	0x00012460
        /*0b7c*/ 	.word	0x00000006
        /*0b80*/ 	.word	0x00038810
        /*0b84*/ 	.short	0x010a
        /*0b86*/ 	.byte	0x3f
	.zero		1


	//   ....[65]....
        /*0b88*/ 	.word	0x000124b0
        /*0b8c*/ 	.word	0x00000007
        /*0b90*/ 	.word	0x00038850
        /*0b94*/ 	.short	0x010a
        /*0b96*/ 	.byte	0x3f
	.zero		1


	//   ....[66]....
        /*0b98*/ 	.word	0x00012510
        /*0b9c*/ 	.word	0x00000004
        /*0ba0*/ 	.word	0x00038830
        /*0ba4*/ 	.short	0x010a
        /*0ba6*/ 	.byte	0x3f
	.zero		1


	//   ....[67]....
        /*0ba8*/ 	.word	0x00012570
        /*0bac*/ 	.word	0x00000004
        /*0bb0*/ 	.word	0x00038850
        /*0bb4*/ 	.short	0x010a
        /*0bb6*/ 	.byte	0x3f
	.zero		1


	//   ....[68]....
        /*0bb8*/ 	.word	0x00012680
        /*0bbc*/ 	.word	0x0000001e
        /*0bc0*/ 	.word	0x00038840
        /*0bc4*/ 	.short	0x010a
        /*0bc6*/ 	.byte	0x3f
	.zero		1


	//   ....[69]....
        /*0bc8*/ 	.word	0x00013c70
        /*0bcc*/ 	.word	0x00000017
        /*0bd0*/ 	.word	0x00038820
        /*0bd4*/ 	.short	0x010a
        /*0bd6*/ 	.byte	0x3f
	.zero		1


	//   ....[70]....
        /*0bd8*/ 	.word	0x00013cc0
        /*0bdc*/ 	.word	0x0000001e
        /*0be0*/ 	.word	0x00038860
        /*0be4*/ 	.short	0x010a
        /*0be6*/ 	.byte	0x3f
	.zero		1


	//   ....[71]....
        /*0be8*/ 	.word	0x000145b0
        /*0bec*/ 	.word	0x00000006
        /*0bf0*/ 	.word	0x00038840
        /*0bf4*/ 	.short	0x010a
        /*0bf6*/ 	.byte	0x3f
	.zero		1


	//   ....[72]....
        /*0bf8*/ 	.word	0x00014a70
        /*0bfc*/ 	.word	0x00000006
        /*0c00*/ 	.word	0x00038860
        /*0c04*/ 	.short	0x010a
        /*0c06*/ 	.byte	0x3f
	.zero		1


	//   ....[73]....
        /*0c08*/ 	.word	0x00015b60
        /*0c0c*/ 	.word	0x00000007
        /*0c10*/ 	.word	0x00038820
        /*0c14*/ 	.short	0x010a
        /*0c16*/ 	.byte	0x3f
	.zero		1


	//   ....[74]....
        /*0c18*/ 	.word	0x00015d00
        /*0c1c*/ 	.word	0x00000005
        /*0c20*/ 	.word	0x00038840
        /*0c24*/ 	.short	0x010a
        /*0c26*/ 	.byte	0x3f
	.zero		1


	//   ....[75]....
        /*0c28*/ 	.word	0x00015d50
        /*0c2c*/ 	.word	0x00000003
        /*0c30*/ 	.word	0x00038840
        /*0c34*/ 	.short	0x010a
        /*0c36*/ 	.byte	0x3f
	.zero		1


	//   ....[76]....
        /*0c38*/ 	.word	0x00015da0
        /*0c3c*/ 	.word	0x00000005
        /*0c40*/ 	.word	0x00038860
        /*0c44*/ 	.short	0x010a
        /*0c46*/ 	.byte	0x3f
	.zero		1


	//----- nvinfo : EIATTR_NUM_MBARRIERS
	.align		4
.L_718:
        /*0c48*/ 	.byte	0x03, 0x38
        /*0c4a*/ 	.short	0x0017


	//----- nvinfo : EIATTR_EXIT_INSTR_OFFSETS
	.align		4
        /*0c4c*/ 	.byte	0x04, 0x1c
        /*0c4e*/ 	.short	(.L_720 - .L_719)


	//   ....[0]....
.L_719:
        /*0c50*/ 	.word	0x000009a0


	//   ....[1]....
        /*0c54*/ 	.word	0x0000c100


	//   ....[2]....
        /*0c58*/ 	.word	0x00012390


	//----- nvinfo : EIATTR_MAX_THREADS
	.align		4
.L_720:
        /*0c5c*/ 	.byte	0x04, 0x05
        /*0c5e*/ 	.short	(.L_722 - .L_721)
.L_721:
        /*0c60*/ 	.word	0x00000180
        /*0c64*/ 	.word	0x00000001
        /*0c68*/ 	.word	0x00000001


	//----- nvinfo : EIATTR_CRS_STACK_SIZE
	.align		4
.L_722:
        /*0c6c*/ 	.byte	0x04, 0x1e
        /*0c6e*/ 	.short	(.L_724 - .L_723)
.L_723:
        /*0c70*/ 	.word	0x00000000


	//----- nvinfo : EIATTR_CBANK_PARAM_SIZE
	.align		4
.L_724:
        /*0c74*/ 	.byte	0x03, 0x19
        /*0c76*/ 	.short	0x0bf0


	//----- nvinfo : EIATTR_PARAM_CBANK
	.align		4
        /*0c78*/ 	.byte	0x04, 0x0a
        /*0c7a*/ 	.short	(.L_726 - .L_725)
	.align		4
.L_725:
        /*0c7c*/ 	.word	index@(.nv.constant0._ZN7cutlass13device_kernelIN5flash11enable_sm90INS1_16FlashAttnFwdSm90INS1_25CollectiveMainloopFwdSm90ILi2EN4cute5tupleIJNS5_1CILi1EEES8_S8_EEENS6_IJNS7_ILi64EEESA_SA_EEELi512ENS_6half_tEfNS_4arch4Sm90ELb0ELb0ELb1ELb1ELb1ELb0ELb1ELb0ELb0ELb1ELb0ELb0EEENS1_21CollectiveEpilogueFwdINS6_IJSA_NS7_ILi512EEESA_EEES9_SC_SE_Li256ELb1ELb1ELb0ELb0EEENS1_36VarlenDynamicPersistentTileSchedulerILi64ELi64ELi256ELi128ELb0ELb1ELb1ELb0ELb1ELb1EEEEEEEEEvNT_6ParamsE)
        /*0c80*/ 	.short	0x0210
        /*0c82*/ 	.short	0x0bf0


	//----- nvinfo : EIATTR_SW_WAR
	.align		4
.L_726:
        /*0c84*/ 	.byte	0x04, 0x36
        /*0c86*/ 	.short	(.L_728 - .L_727)
.L_727:
        /*0c88*/ 	.word	0x00000008
.L_728:


//--------------------- .nv.info._ZN7cutlass13device_kernelIN5flash11enable_sm90INS1_16FlashAttnFwdSm90INS1_25CollectiveMainloopFwdSm90ILi2EN4cute5tupleIJNS5_1CILi1EEES8_S8_EEENS6_IJNS7_ILi64EEESA_SA_EEELi512ENS_6half_tEfNS_4arch4Sm90ELb0ELb0ELb1ELb1ELb1ELb1ELb1ELb0ELb0ELb1ELb0ELb0EEENS1_21CollectiveEpilogueFwdINS6_IJSA_NS7_ILi512EEESA_EEES9_SC_SE_Li256ELb1ELb1ELb0ELb0EEENS1_36VarlenDynamicPersistentTileSchedulerILi64ELi64ELi256ELi128ELb0ELb1ELb1ELb0ELb1ELb1EEEEEEEEEvNT_6ParamsE --------------------------
	.section	.nv.info._ZN7cutlass13device_kernelIN5flash11enable_sm90INS1_16FlashAttnFwdSm90INS1_25CollectiveMainloopFwdSm90ILi2EN4cute5tupleIJNS5_1CILi1EEES8_S8_EEENS6_IJNS7_ILi64EEESA_SA_EEELi512ENS_6half_tEfNS_4arch4Sm90ELb0ELb0ELb1ELb1ELb1ELb1ELb1ELb0ELb0ELb1ELb0ELb0EEENS1_21CollectiveEpilogueFwdINS6_IJSA_NS7_ILi512EEESA_EEES9_SC_SE_Li256ELb1ELb1ELb0ELb0EEENS1_36VarlenDynamicPersistentTileSchedulerILi64ELi64ELi256ELi128ELb0ELb1ELb1ELb0ELb1ELb1EEEEEEEEEvNT_6ParamsE,"",@"SHT_CUDA_INFO"
	.sectionflags	@""
	.align	4


	//----- nvinfo : EIATTR_CUDA_API_VERSION
	.align		4
        /*0000*/ 	.byte	0x04, 0x37
        /*0002*/ 	.short	(.L_730 - .L_729)
.L_729:
        /*0004*/ 	.word	0x00000082


	//----- nvinfo : EIATTR_KPARAM_INFO
	.align		4
.L_730:
        /*0008*/ 	.byte	0x04, 0x17
        /*000a*/ 	.short	(.L_732 - .L_731)
.L_731:
        /*000c*/ 	.word	0x00000000
        /*0010*/ 	.short	0x0000
        /*0012*/ 	.short	0x0070
        /*0014*/ 	.byte	0x00, 0xf0, 0x01, 0x2e


	//----- nvinfo : EIATTR_SPARSE_MMA_MASK
	.align		4
.L_732:
        /*0018*/ 	.byte	0x03, 0x50
        /*001a*/ 	.short	0x0000


	//----- nvinfo : EIATTR_MAXREG_COUNT
	.align		4
        /*001c*/ 	.byte	0x03, 0x1b
        /*001e*/ 	.short	0x00a8


	//----- nvinfo : EIATTR_NUM_BARRIERS
	.align		4
        /*0020*/ 	.byte	0x02, 0x4c
        /*0022*/ 	.byte	0x10
	.zero		1


	//----- nvinfo : EIATTR_EXTERNS
	.align		4
        /*0024*/ 	.byte	0x04, 0x0f
        /*0026*/ 	.short	(.L_734 - .L_733)


	//   ....[0]....
	.align		4
.L_733:
        /*0028*/ 	.word	index@(__assertfail)


	//----- nvinfo : EIATTR_ANNOTATIONS
	.align		4
.L_734:
        /*002c*/ 	.byte	0x04, 0x55
        /*002e*/ 	.short	(.L_736 - .L_735)


	//   ....[0]....
.L_735:
        /* <DEDUP_REMOVED lines=64> */


	//----- nvinfo : EIATTR_MERCURY_ISA_VERSION
	.align		4
.L_736:
        /*0420*/ 	.byte	0x03, 0x5f
        /*0422*/ 	.short	0x0101


	//----- nvinfo : EIATTR_UNUSED_LOAD_BYTE_OFFSET
	.align		4
        /*0424*/ 	.byte	0x04, 0x44
        /*0426*/ 	.short	(.L_738 - .L_737)


	//   ....[0]....
.L_737:
        /*0428*/ 	.word	0x00000a50
        /*042c*/ 	.word	0x0000fff0


	//   ....[1]....
        /*0430*/ 	.word	0x000103d0
        /*0434*/ 	.word	0x0000fff0


	//----- nvinfo : EIATTR_INT_WARP_WIDE_INSTR_OFFSETS
	.align		4
.L_738:
        /*0438*/ 	.byte	0x04, 0x31
        /*043a*/ 	.short	(.L_740 - .L_739)


	//   ....[0]....
.L_739:
        /*043c*/ 	.word	0x00000130


	//   ....[1]....
        /*0440*/ 	.word	0x00000170


	//   ....[2]....
        /*0444*/ 	.word	0x000001e0


	//   ....[3]....
        /*0448*/ 	.word	0x00000250


	//   ....[4]....
        /*044c*/ 	.word	0x00016210


	//   ....[5]....
        /*0450*/ 	.word	0x000162a0


	//   ....[6]....
        /*0454*/ 	.word	0x0001a7c0


	//   ....[7]....
        /*0458*/ 	.word	0x0001a850


	//----- nvinfo : EIATTR_COOP_GROUP_MASK_REGIDS
	.align		4
.L_740:
        /*045c*/ 	.byte	0x04, 0x29
        /*045e*/ 	.short	(.L_742 - .L_741)


	//   ....[0]....
.L_741:
        /*0460*/ 	.word	0xffffffff


	//   ....[1]....
        /*0464*/ 	.word	0xffffffff


	//   ....[2]....
        /*0468*/ 	.word	0xffffffff


	//   ....[3]....
        /*046c*/ 	.word	0xffffffff


	//   ....[4]....
        /*0470*/ 	.word	0xffffffff


	//   ....[5]....
        /*0474*/ 	.word	0xffffffff


	//   ....[6]....
        /*0478*/ 	.word	0xffffffff


	//   ....[7]....
        /*047c*/ 	.word	0xffffffff


	//   ....[8]....
        /*0480*/ 	.word	0xffffffff


	//   ....[9]....
        /*0484*/ 	.word	0xffffffff


	//   ....[10]....
        /*0488*/ 	.word	0xffffffff


	//   ....[11]....
        /*048c*/ 	.word	0xffffffff


	//   ....[12]....
        /*0490*/ 	.word	0xffffffff


	//   ....[13]....
        /*0494*/ 	.word	0xffffffff


	//   ....[14]....
        /*0498*/ 	.word	0xffffffff


	//   ....[15]....
        /*049c*/ 	.word	0xffffffff


	//   ....[16]....
        /*04a0*/ 	.word	0xffffffff


	//   ....[17]....
        /*04a4*/ 	.word	0xffffffff


	//   ....[18]....
        /*04a8*/ 	.word	0xffffffff


	//   ....[19]....
        /*04ac*/ 	.word	0xffffffff


	//   ....[20]....
        /*04b0*/ 	.word	0xffffffff


	//   ....[21]....
        /*04b4*/ 	.word	0xffffffff


	//   ....[22]....
        /*04b8*/ 	.word	0xffffffff


	//   ....[23]....
        /*04bc*/ 	.word	0xffffffff


	//   ....[24]....
        /*04c0*/ 	.word	0xffffffff


	//   ....[25]....
        /*04c4*/ 	.word	0xffffffff


	//   ....[26]....
        /*04c8*/ 	.word	0xffffffff


	//   ....[27]....
        /*04cc*/ 	.word	0xffffffff


	//   ....[28]....
        /*04d0*/ 	.word	0xffffffff


	//   ....[29]....
        /*04d4*/ 	.word	0xffffffff


	//   ....[30]....
        /*04d8*/ 	.word	0xffffffff


	//   ....[31]....
        /*04dc*/ 	.word	0xffffffff


	//   ....[32]....
        /*04e0*/ 	.word	0xffffffff


	//   ....[33]....
        /*04e4*/ 	.word	0xffffffff


	//   ....[34]....
        /*04e8*/ 	.word	0xffffffff


	//   ....[35]....
        /*04ec*/ 	.word	0xffffffff


	//   ....[36]....
        /*04f0*/ 	.word	0xffffffff


	//   ....[37]....
        /*04f4*/ 	.word	0xffffffff


	//   ....[38]....
        /*04f8*/ 	.word	0xffffffff


	//   ....[39]....
        /*04fc*/ 	.word	0xffffffff


	//   ....[40]....
        /*0500*/ 	.word	0xffffffff


	//   ....[41]....
        /*0504*/ 	.word	0xffffffff


	//   ....[42]....
        /*0508*/ 	.word	0xffffffff


	//   ....[43]....
        /*050c*/ 	.word	0xffffffff


	//   ....[44]....
        /*0510*/ 	.word	0xffffffff


	//   ....[45]....
        /*0514*/ 	.word	0xffffffff


	//   ....[46]....
        /*0518*/ 	.word	0xffffffff


	//   ....[47]....
        /*051c*/ 	.word	0xffffffff


	//   ....[48]....
        /*0520*/ 	.word	0xffffffff


	//   ....[49]....
        /*0524*/ 	.word	0xffffffff


	//   ....[50]....
        /*0528*/ 	.word	0xffffffff


	//   ....[51]....
        /*052c*/ 	.word	0xffffffff


	//   ....[52]....
        /*0530*/ 	.word	0xffffffff


	//   ....[53]....
        /*0534*/ 	.word	0xffffffff


	//   ....[54]....
        /*0538*/ 	.word	0xffffffff


	//   ....[55]....
        /*053c*/ 	.word	0xffffffff


	//   ....[56]....
        /*0540*/ 	.word	0xffffffff


	//   ....[57]....
        /*0544*/ 	.word	0xffffffff


	//   ....[58]....
        /*0548*/ 	.word	0xffffffff


	//   ....[59]....
        /*054c*/ 	.word	0xffffffff


	//   ....[60]....
        /*0550*/ 	.word	0xffffffff


	//   ....[61]....
        /*0554*/ 	.word	0xffffffff


	//   ....[62]....
        /*0558*/ 	.word	0xffffffff


	//   ....[63]....
        /*055c*/ 	.word	0xffffffff


	//   ....[64]....
        /*0560*/ 	.word	0xffffffff


	//   ....[65]....
        /*0564*/ 	.word	0xffffffff


	//   ....[66]....
        /*0568*/ 	.word	0xffffffff


	//   ....[67]....
        /*056c*/ 	.word	0xffffffff


	//   ....[68]....
        /*0570*/ 	.word	0xffffffff


	//   ....[69]....
        /*0574*/ 	.word	0xffffffff


	//   ....[70]....
        /*0578*/ 	.word	0xffffffff


	//   ....[71]....
        /*057c*/ 	.word	0xffffffff


	//   ....[72]....
        /*0580*/ 	.word	0xffffffff


	//   ....[73]....
        /*0584*/ 	.word	0xffffffff


	//   ....[74]....
        /*0588*/ 	.word	0xffffffff


	//   ....[75]....
        /*058c*/ 	.word	0xffffffff


	//   ....[76]....
        /*0590*/ 	.word	0xffffffff


	//   ....[77]....
        /*0594*/ 	.word	0xffffffff


	//   ....[78]....
        /*0598*/ 	.word	0xffffffff


	//   ....[79]....
        /*059c*/ 	.word	0xffffffff


	//   ....[80]....
        /*05a0*/ 	.word	0xffffffff


	//   ....[81]....
        /*05a4*/ 	.word	0xffffffff


	//   ....[82]....
        /*05a8*/ 	.word	0xffffffff


	//   ....[83]....
        /*05ac*/ 	.word	0xffffffff


	//   ....[84]....
        /*05b0*/ 	.word	0xffffffff


	//   ....[85]....
        /*05b4*/ 	.word	0xffffffff


	//   ....[86]....
        /*05b8*/ 	.word	0xffffffff


	//   ....[87]....
        /*05bc*/ 	.word	0xffffffff


	//   ....[88]....
        /*05c0*/ 	.word	0xffffffff


	//   ....[89]....
        /*05c4*/ 	.word	0xffffffff


	//   ....[90]....
        /*05c8*/ 	.word	0xffffffff


	//   ....[91]....
        /*05cc*/ 	.word	0xffffffff


	//   ....[92]....
        /*05d0*/ 	.word	0xffffffff


	//   ....[93]....
        /*05d4*/ 	.word	0xffffffff


	//   ....[94]....
        /*05d8*/ 	.word	0xffffffff


	//   ....[95]....
        /*05dc*/ 	.word	0xffffffff


	//   ....[96]....
        /*05e0*/ 	.word	0xffffffff


	//   ....[97]....
        /*05e4*/ 	.word	0xffffffff


	//   ....[98]....
        /*05e8*/ 	.word	0xffffffff


	//   ....[99]....
        /*05ec*/ 	.word	0xffffffff


	//   ....[100]....
        /*05f0*/ 	.word	0xffffffff


	//   ....[101]....
        /*05f4*/ 	.word	0xffffffff


	//   ....[102]....
        /*05f8*/ 	.word	0xffffffff


	//   ....[103]....
        /*05fc*/ 	.word	0xffffffff


	//   ....[104]....
        /*0600*/ 	.word	0xffffffff


	//   ....[105]....
        /*0604*/ 	.word	0xffffffff


	//   ....[106]....
        /*0608*/ 	.word	0xffffffff


	//   ....[107]....
        /*060c*/ 	.word	0xffffffff


	//   ....[108]....
        /*0610*/ 	.word	0xffffffff


	//   ....[109]....
        /*0614*/ 	.word	0xffffffff


	//   ....[110]....
        /*0618*/ 	.word	0xffffffff


	//   ....[111]....
        /*061c*/ 	.word	0xffffffff


	//   ....[112]....
        /*0620*/ 	.word	0xffffffff


	//   ....[113]....
        /*0624*/ 	.word	0xffffffff


	//   ....[114]....
        /*0628*/ 	.word	0xffffffff


	//   ....[115]....
        /*062c*/ 	.word	0xffffffff


	//   ....[116]....
        /*0630*/ 	.word	0xffffffff


	//   ....[117]....
        /*0634*/ 	.word	0xffffffff


	//   ....[118]....
        /*0638*/ 	.word	0xffffffff


	//   ....[119]....
        /*063c*/ 	.word	0xffffffff


	//   ....[120]....
        /*0640*/ 	.word	0xffffffff


	//   ....[121]....
        /*0644*/ 	.word	0xffffffff


	//   ....[122]....
        /*0648*/ 	.word	0xffffffff


	//   ....[123]....
        /*064c*/ 	.word	0xffffffff


	//   ....[124]....
        /*0650*/ 	.word	0xffffffff


	//   ....[125]....
        /*0654*/ 	.word	0xffffffff


	//   ....[126]....
        /*0658*/ 	.word	0xffffffff


	//   ....[127]....
        /*065c*/ 	.word	0xffffffff


	//   ....[128]....
        /*0660*/ 	.word	0xffffffff


	//   ....[129]....
        /*0664*/ 	.word	0xffffffff


	//   ....[130]....
        /*0668*/ 	.word	0xffffffff


	//   ....[131]....
        /*066c*/ 	.word	0xffffffff


	//   ....[132]....
        /*0670*/ 	.word	0xffffffff


	//   ....[133]....
        /*0674*/ 	.word	0xffffffff


	//   ....[134]....
        /*0678*/ 	.word	0xffffffff


	//   ....[135]....
        /*067c*/ 	.word	0xffffffff


	//   ....[136]....
        /*0680*/ 	.word	0xffffffff


	//   ....[137]....
        /*0684*/ 	.word	0x0500000f


	//   ....[138]....
        /*0688*/ 	.word	0x0500000f


	//   ....[139]....
        /*068c*/ 	.word	0x0500000f


	//   ....[140]....
        /*0690*/ 	.word	0x0500000f


	//   ....[141]....
        /*0694*/ 	.word	0x0500000f


	//   ....[142]....
        /*0698*/ 	.word	0x0500000f


	//   ....[143]....
        /*069c*/ 	.word	0x0500000f


	//   ....[144]....
        /*06a0*/ 	.word	0x0500000f


	//   ....[145]....
        /*06a4*/ 	.word	0x0500000f


	//   ....[146]....
        /*06a8*/ 	.word	0x0500000f


	//   ....[147]....
        /*06ac*/ 	.word	0x0500000f


	//   ....[148]....
        /*06b0*/ 	.word	0x0500000f


	//   ....[149]....
        /*06b4*/ 	.word	0x0500000f


	//   ....[150]....
        /*06b8*/ 	.word	0x0500000f


	//   ....[151]....
        /*06bc*/ 	.word	0x0500000f


	//   ....[152]....
        /*06c0*/ 	.word	0x0500000f


	//   ....[153]....
        /*06c4*/ 	.word	0x0500000f


	//   ....[154]....
        /*06c8*/ 	.word	0x0500000f


	//   ....[155]....
        /*06cc*/ 	.word	0x0500000f


	//   ....[156]....
        /*06d0*/ 	.word	0x0500000f


	//   ....[157]....
        /*06d4*/ 	.word	0x0500000f


	//   ....[158]....
        /*06d8*/ 	.word	0x0500000f


	//   ....[159]....
        /*06dc*/ 	.word	0x0500000f


	//   ....[160]....
        /*06e0*/ 	.word	0x0500000f


	//   ....[161]....
        /*06e4*/ 	.word	0x0500000f


	//   ....[162]....
        /*06e8*/ 	.word	0x0500000f


	//   ....[163]....
        /*06ec*/ 	.word	0x0500000f


	//   ....[164]....
        /*06f0*/ 	.word	0x0500000f


	//   ....[165]....
        /*06f4*/ 	.word	0x0500000f


	//   ....[166]....
        /*06f8*/ 	.word	0x0500000f


	//   ....[167]....
        /*06fc*/ 	.word	0x0500000f


	//   ....[168]....
        /*0700*/ 	.word	0x0500000f


	//   ....[169]....
        /*0704*/ 	.word	0x0500000f


	//   ....[170]....
        /*0708*/ 	.word	0x0500000f


	//   ....[171]....
        /*070c*/ 	.word	0x0500000f


	//   ....[172]....
        /*0710*/ 	.word	0x0500000f


	//   ....[173]....
        /*0714*/ 	.word	0x0500000f


	//   ....[174]....
        /*0718*/ 	.word	0x0500000f


	//   ....[175]....
        /*071c*/ 	.word	0x0500000f


	//   ....[176]....
        /*0720*/ 	.word	0x0500000f


	//   ....[177]....
        /*0724*/ 	.word	0x0500000f


	//   ....[178]....
        /*0728*/ 	.word	0x0500000f


	//   ....[179]....
        /*072c*/ 	.word	0x0500000f


	//   ....[180]....
        /*0730*/ 	.word	0x0500000f


	//   ....[181]....
        /*0734*/ 	.word	0x0500000f


	//   ....[182]....
        /*0738*/ 	.word	0x0500000f


	//   ....[183]....
        /*073c*/ 	.word	0x0500000f


	//   ....[184]....
        /*0740*/ 	.word	0x0500000f


	//   ....[185]....
        /*0744*/ 	.word	0x0500000f


	//   ....[186]....
        /*0748*/ 	.word	0x0500000f


	//   ....[187]....
        /*074c*/ 	.word	0x0500000f


	//   ....[188]....
        /*0750*/ 	.word	0x0500000f


	//   ....[189]....
        /*0754*/ 	.word	0x0500000f


	//   ....[190]....
        /*0758*/ 	.word	0x0500000f


	//   ....[191]....
        /*075c*/ 	.word	0x0500000f


	//   ....[192]....
        /*0760*/ 	.word	0x0500000f


	//   ....[193]....
        /*0764*/ 	.word	0x0500000f


	//   ....[194]....
        /*0768*/ 	.word	0x0500000f


	//   ....[195]....
        /*076c*/ 	.word	0x0500000f


	//   ....[196]....
        /*0770*/ 	.word	0x0500000f


	//   ....[197]....
        /*0774*/ 	.word	0x0500000f


	//   ....[198]....
        /*0778*/ 	.word	0x0500000f


	//   ....[199]....
        /*077c*/ 	.word	0x0500000f


	//   ....[200]....
        /*0780*/ 	.word	0x0500000f


	//   ....[201]....
        /*0784*/ 	.word	0x0500000f


	//   ....[202]....
        /*0788*/ 	.word	0x0500000f


	//   ....[203]....
        /*078c*/ 	.word	0x0500000f


	//   ....[204]....
        /*0790*/ 	.word	0x0500000f


	//   ....[205]....
        /*0794*/ 	.word	0x0500000f


	//   ....[206]....
        /*0798*/ 	.word	0x0500000f


	//   ....[207]....
        /*079c*/ 	.word	0x0500000f


	//   ....[208]....
        /*07a0*/ 	.word	0x0500000f


	//   ....[209]....
        /*07a4*/ 	.word	0x0500000f


	//   ....[210]....
        /*07a8*/ 	.word	0x0500000f


	//   ....[211]....
        /*07ac*/ 	.word	0x0500000f


	//   ....[212]....
        /*07b0*/ 	.word	0x0500000f


	//   ....[213]....
        /*07b4*/ 	.word	0x0500000f


	//   ....[214]....
        /*07b8*/ 	.word	0x0500000f


	//   ....[215]....
        /*07bc*/ 	.word	0x0500000f


	//   ....[216]....
        /*07c0*/ 	.word	0x0500000f


	//   ....[217]....
        /*07c4*/ 	.word	0x0500000f


	//   ....[218]....
        /*07c8*/ 	.word	0x0500000f


	//----- nvinfo : EIATTR_COOP_GROUP_INSTR_OFFSETS
	.align		4
.L_742:
        /*07cc*/ 	.byte	0x04, 0x28
        /*07ce*/ 	.short	(.L_744 - .L_743)


	//   ....[0]....
.L_743:
        /*07d0*/ 	.word	0x00000060


	//   ....[1]....
        /*07d4*/ 	.word	0x00000140


	//   ....[2]....
        /*07d8*/ 	.word	0x00000180


	//   ....[3]....
        /*07dc*/ 	.word	0x00000390


	//   ....[4]....
        /*07e0*/ 	.word	0x000004f0


	//   ....[5]....
        /*07e4*/ 	.word	0x00000610


	//   ....[6]....
        /*07e8*/ 	.word	0x00000770


	//   ....[7]....
        /*07ec*/ 	.word	0x00002aa0


	//   ....[8]....
        /*07f0*/ 	.word	0x00002ab0


	//   ....[9]....
        /*07f4*/ 	.word	0x000034e0


	//   ....[10]....
        /*07f8*/ 	.word	0x000034f0


	//   ....[11]....
        /*07fc*/ 	.word	0x00003e40


	//   ....[12]....
        /*0800*/ 	.word	0x00003e50


	//   ....[13]....
        /*0804*/ 	.word	0x00004230


	//   ....[14]....
        /*0808*/ 	.word	0x00004240


	//   ....[15]....
        /*080c*/ 	.word	0x00005070


	//   ....[16]....
        /*0810*/ 	.word	0x00006920


	//   ....[17]....
        /*0814*/ 	.word	0x00006ee0


	//   ....[18]....
        /*0818*/ 	.word	0x00006ef0


	//   ....[19]....
        /*081c*/ 	.word	0x00006f00


	//   ....[20]....
        /*0820*/ 	.word	0x00006f10


	//   ....[21]....
        /*0824*/ 	.word	0x00007ee0


	//   ....[22]....
        /*0828*/ 	.word	0x00007ef0


	//   ....[23]....
        /*082c*/ 	.word	0x00007f00


	//   ....[24]....
        /*0830*/ 	.word	0x00007f10


	//   ....[25]....
        /*0834*/ 	.word	0x000095c0


	//   ....[26]....
        /*0838*/ 	.word	0x0000b4e0


	//   ....[27]....
        /*083c*/ 	.word	0x0000b5d0


	//   ....[28]....
        /*0840*/ 	.word	0x0000b690


	//   ....[29]....
        /*0844*/ 	.word	0x0000b7d0


	//   ....[30]....
        /*0848*/ 	.word	0x0000c090


	//   ....[31]....
        /*084c*/ 	.word	0x0000c7e0


	//   ....[32]....
        /*0850*/ 	.word	0x0000e240


	//   ....[33]....
        /*0854*/ 	.word	0x0000e290


	//   ....[34]....
        /*0858*/ 	.word	0x0000eb70


	//   ....[35]....
        /*085c*/ 	.word	0x0000ec10


	//   ....[36]....
        /*0860*/ 	.word	0x0000f800


	//   ....[37]....
        /*0864*/ 	.word	0x0000f8f0


	//   ....[38]....
        /*0868*/ 	.word	0x0000f900


	//   ....[39]....
        /*086c*/ 	.word	0x0000f930


	//   ....[40]....
        /*0870*/ 	.word	0x0000f940


	//   ....[41]....
        /*0874*/ 	.word	0x000114d0


	//   ....[42]....
        /*0878*/ 	.word	0x00011990


	//   ....[43]....
        /*087c*/ 	.word	0x000119c0


	//   ....[44]....
        /*0880*/ 	.word	0x000119f0


	//   ....[45]....
        /*0884*/ 	.word	0x00011a00


	//   ....[46]....
        /*0888*/ 	.word	0x00012170


	//   ....[47]....
        /*088c*/ 	.word	0x000121a0


	//   ....[48]....
        /*0890*/ 	.word	0x00012430


	//   ....[49]....
        /*0894*/ 	.word	0x00012450


	//   ....[50]....
        /*0898*/ 	.word	0x00013110


	//   ....[51]....
        /*089c*/ 	.word	0x00013140


	//   ....[52]....
        /*08a0*/ 	.word	0x000133e0


	//   ....[53]....
        /*08a4*/ 	.word	0x00013400


	//   ....[54]....
        /*08a8*/ 	.word	0x000136b0


	//   ....[55]....
        /*08ac*/ 	.word	0x00013860


	//   ....[56]....
        /*08b0*/ 	.word	0x00013890


	//   ....[57]....
        /*08b4*/ 	.word	0x000138c0


	//   ....[58]....
        /*08b8*/ 	.word	0x000138f0


	//   ....[59]....
        /*08bc*/ 	.word	0x00013920


	//   ....[60]....
        /*08c0*/ 	.word	0x00013950


	//   ....[61]....
        /*08c4*/ 	.word	0x00013ac0


	//   ....[62]....
        /*08c8*/ 	.word	0x00013af0


	//   ....[63]....
        /*08cc*/ 	.word	0x00013b20


	//   ....[64]....
        /*08d0*/ 	.word	0x00013b50


	//   ....[65]....
        /*08d4*/ 	.word	0x00013b80


	//   ....[66]....
        /*08d8*/ 	.word	0x00013bb0


	//   ....[67]....
        /*08dc*/ 	.word	0x00013c40


	//   ....[68]....
        /*08e0*/ 	.word	0x00013c70


	//   ....[69]....
        /*08e4*/ 	.word	0x00013cf0


	//   ....[70]....
        /*08e8*/ 	.word	0x00014830


	//   ....[71]....
        /*08ec*/ 	.word	0x00017040


	//   ....[72]....
        /*08f0*/ 	.word	0x00017060


	//   ....[73]....
        /*08f4*/ 	.word	0x000170f0


	//   ....[74]....
        /*08f8*/ 	.word	0x00017110


	//   ....[75]....
        /*08fc*/ 	.word	0x00017190


	//   ....[76]....
        /*0900*/ 	.word	0x000171b0


	//   ....[77]....
        /*0904*/ 	.word	0x000171c0


	//   ....[78]....
        /*0908*/ 	.word	0x000171d0


	//   ....[79]....
        /*090c*/ 	.word	0x000179a0


	//   ....[80]....
        /*0910*/ 	.word	0x000179d0


	//   ....[81]....
        /*0914*/ 	.word	0x00017a80


	//   ....[82]....
        /*0918*/ 	.word	0x00017a90


	//   ....[83]....
        /*091c*/ 	.word	0x00017aa0


	//   ....[84]....
        /*0920*/ 	.word	0x00017ab0


	//   ....[85]....
        /*0924*/ 	.word	0x00017b30


	//   ....[86]....
        /*0928*/ 	.word	0x00017b40


	//   ....[87]....
        /*092c*/ 	.word	0x000184b0


	//   ....[88]....
        /*0930*/ 	.word	0x00018540


	//   ....[89]....
        /*0934*/ 	.word	0x000185c0


	//   ....[90]....
        /*0938*/ 	.word	0x00018710


	//   ....[91]....
        /*093c*/ 	.word	0x00018770


	//   ....[92]....
        /*0940*/ 	.word	0x00018790


	//   ....[93]....
        /*0944*/ 	.word	0x000187a0


	//   ....[94]....
        /*0948*/ 	.word	0x00018a30


	//   ....[95]....
        /*094c*/ 	.word	0x00018f90


	//   ....[96]....
        /*0950*/ 	.word	0x00018fc0


	//   ....[97]....
        /*0954*/ 	.word	0x000191b0


	//   ....[98]....
        /*0958*/ 	.word	0x000191f0


	//   ....[99]....
        /*095c*/ 	.word	0x00019200


	//   ....[100]....
        /*0960*/ 	.word	0x00019210


	//   ....[101]....
        /*0964*/ 	.word	0x00019360


	//   ....[102]....
        /*0968*/ 	.word	0x000194b0


	//   ....[103]....
        /*096c*/ 	.word	0x00019cd0


	//   ....[104]....
        /*0970*/ 	.word	0x00019cf0


	//   ....[105]....
        /*0974*/ 	.word	0x00019d40


	//   ....[106]....
        /*0978*/ 	.word	0x00019d50


	//   ....[107]....
        /*097c*/ 	.word	0x00019d90


	//   ....[108]....
        /*0980*/ 	.word	0x00019da0


	//   ....[109]....
        /*0984*/ 	.word	0x00019db0


	//   ....[110]....
        /*0988*/ 	.word	0x00019df0


	//   ....[111]....
        /*098c*/ 	.word	0x0001a110


	//   ....[112]....
        /*0990*/ 	.word	0x0001a150


	//   ....[113]....
        /*0994*/ 	.word	0x0001a170


	//   ....[114]....
        /*0998*/ 	.word	0x0001a190


	//   ....[115]....
        /*099c*/ 	.word	0x0001a1c0


	//   ....[116]....
        /*09a0*/ 	.word	0x0001a1e0


	//   ....[117]....
        /*09a4*/ 	.word	0x0001a2e0


	//   ....[118]....
        /*09a8*/ 	.word	0x0001a430


	//   ....[119]....
        /*09ac*/ 	.word	0x0001aa20


	//   ....[120]....
        /*09b0*/ 	.word	0x0001aa50


	//   ....[121]....
        /*09b4*/ 	.word	0x0001aa90


	//   ....[122]....
        /*09b8*/ 	.word	0x0001aac0


	//   ....[123]....
        /*09bc*/ 	.word	0x0001aaf0


	//   ....[124]....
        /*09c0*/ 	.word	0x0001ab20


	//   ....[125]....
        /*09c4*/ 	.word	0x0001ab50


	//   ....[126]....
        /*09c8*/ 	.word	0x0001ab80


	//   ....[127]....
        /*09cc*/ 	.word	0x0001ad00


	//   ....[128]....
        /*09d0*/ 	.word	0x0001ad30


	//   ....[129]....
        /*09d4*/ 	.word	0x0001ad60


	//   ....[130]....
        /*09d8*/ 	.word	0x0001ad90


	//   ....[131]....
        /*09dc*/ 	.word	0x0001adc0


	//   ....[132]....
        /*09e0*/ 	.word	0x0001adf0


	//   ....[133]....
        /*09e4*/ 	.word	0x0001aeb0


	//   ....[134]....
        /*09e8*/ 	.word	0x0001aed0


	//   ....[135]....
        /*09ec*/ 	.word	0x0001af40


	//   ....[136]....
        /*09f0*/ 	.word	0x0001b3b0


	//   ....[137]....
        /*09f4*/ 	.word	0x0001b6d0


	//   ....[138]....
        /*09f8*/ 	.word	0x0001b760


	//   ....[139]....
        /*09fc*/ 	.word	0x0001b840


	//   ....[140]....
        /*0a00*/ 	.word	0x0001b8d0


	//   ....[141]....
        /*0a04*/ 	.word	0x0001b9b0


	//   ....[142]....
        /*0a08*/ 	.word	0x0001ba40


	//   ....[143]....
        /*0a0c*/ 	.word	0x0001bb20


	//   ....[144]....
        /*0a10*/ 	.word	0x0001bbb0


	//   ....[145]....
        /*0a14*/ 	.word	0x0001bc00


	//   ....[146]....
        /*0a18*/ 	.word	0x0001bc50


	//   ....[147]....
        /*0a1c*/ 	.word	0x0001bd30


	//   ....[148]....
        /*0a20*/ 	.word	0x0001bdc0


	//   ....[149]....
        /*0a24*/ 	.word	0x0001be10


	//   ....[150]....
        /*0a28*/ 	.word	0x0001be60


	//   ....[151]....
        /*0a2c*/ 	.word	0x0001c100


	//   ....[152]....
        /*0a30*/ 	.word	0x0001c3e0


	//   ....[153]....
        /*0a34*/ 	.word	0x0001c4d0


	//   ....[154]....
        /*0a38*/ 	.word	0x0001c570


	//   ....[155]....
        /*0a3c*/ 	.word	0x0001c5d0


	//   ....[156]....
        /*0a40*/ 	.word	0x0001c6c0


	//   ....[157]....
        /*0a44*/ 	.word	0x0001c730


	//   ....[158]....
        /*0a48*/ 	.word	0x0001c820


	//   ....[159]....
        /*0a4c*/ 	.word	0x0001c890


	//   ....[160]....
        /*0a50*/ 	.word	0x0001c930


	//   ....[161]....
        /*0a54*/ 	.word	0x0001ca30


	//   ....[162]....
        /*0a58*/ 	.word	0x0001cac0


	//   ....[163]....
        /*0a5c*/ 	.word	0x0001cb20


	//   ....[164]....
        /*0a60*/ 	.word	0x0001cbe0


	//   ....[165]....
        /*0a64*/ 	.word	0x0001cc40


	//   ....[166]....
        /*0a68*/ 	.word	0x0001cce0


	//   ....[167]....
        /*0a6c*/ 	.word	0x0001cd90


	//   ....[168]....
        /*0a70*/ 	.word	0x0001ce30


	//   ....[169]....
        /*0a74*/ 	.word	0x0001d160


	//   ....[170]....
        /*0a78*/ 	.word	0x0001d220


	//   ....[171]....
        /*0a7c*/ 	.word	0x0001d490


	//   ....[172]....
        /*0a80*/ 	.word	0x0001d510


	//   ....[173]....
        /*0a84*/ 	.word	0x0001d720


	//   ....[174]....
        /*0a88*/ 	.word	0x0001d770


	//   ....[175]....
        /*0a8c*/ 	.word	0x0001d8e0


	//   ....[176]....
        /*0a90*/ 	.word	0x0001d970


	//   ....[177]....
        /*0a94*/ 	.word	0x0001dab0


	//   ....[178]....
        /*0a98*/ 	.word	0x0001dbb0


	//   ....[179]....
        /*0a9c*/ 	.word	0x0001de20


	//   ....[180]....
        /*0aa0*/ 	.word	0x0001de70


	//   ....[181]....
        /*0aa4*/ 	.word	0x0001e040


	//   ....[182]....
        /*0aa8*/ 	.word	0x0001e090


	//   ....[183]....
        /*0aac*/ 	.word	0x0001e260


	//   ....[184]....
        /*0ab0*/ 	.word	0x0001e2b0


	//   ....[185]....
        /*0ab4*/ 	.word	0x0001e3a0


	//   ....[186]....
        /*0ab8*/ 	.word	0x0001e440


	//   ....[187]....
        /*0abc*/ 	.word	0x0001e4a0


	//   ....[188]....
        /*0ac0*/ 	.word	0x0001e550


	//   ....[189]....
        /*0ac4*/ 	.word	0x0001e5b0


	//   ....[190]....
        /*0ac8*/ 	.word	0x0001e660


	//   ....[191]....
        /*0acc*/ 	.word	0x0001e6c0


	//   ....[192]....
        /*0ad0*/ 	.word	0x0001e770


	//   ....[193]....
        /*0ad4*/ 	.word	0x0001e860


	//   ....[194]....
        /*0ad8*/ 	.word	0x0001e940


	//   ....[195]....
        /*0adc*/ 	.word	0x0001ea50


	//   ....[196]....
        /*0ae0*/ 	.word	0x0001eb50


	//   ....[197]....
        /*0ae4*/ 	.word	0x0001ec80


	//   ....[198]....
        /*0ae8*/ 	.word	0x0001ed60


	//   ....[199]....
        /*0aec*/ 	.word	0x0001ee60


	//   ....[200]....
        /*0af0*/ 	.word	0x0001ef40


	//   ....[201]....
        /*0af4*/ 	.word	0x0001efd0


	//   ....[202]....
        /*0af8*/ 	.word	0x0001f070


	//   ....[203]....
        /*0afc*/ 	.word	0x0001f190


	//   ....[204]....
        /*0b00*/ 	.word	0x0001f200


	//   ....[205]....
        /*0b04*/ 	.word	0x0001f270


	//   ....[206]....
        /*0b08*/ 	.word	0x0001f2e0


	//   ....[207]....
        /*0b0c*/ 	.word	0x0001f350


	//   ....[208]....
        /*0b10*/ 	.word	0x0001f3d0


	//   ....[209]....
        /*0b14*/ 	.word	0x0001f460


	//   ....[210]....
        /*0b18*/ 	.word	0x0001f4f0


	//   ....[211]....
        /*0b1c*/ 	.word	0x0001f560


	//   ....[212]....
        /*0b20*/ 	.word	0x0001f5d0


	//   ....[213]....
        /*0b24*/ 	.word	0x0001f640


	//   ....[214]....
        /*0b28*/ 	.word	0x0001f6c0


	//   ....[215]....
        /*0b2c*/ 	.word	0x0001f730


	//   ....[216]....
        /*0b30*/ 	.word	0x0001f7d0


	//   ....[217]....
        /*0b34*/ 	.word	0x0001f860


	//   ....[218]....
        /*0b38*/ 	.word	0x0001f980


	//----- nvinfo : EIATTR_REG_RECONFIG
	.align		4
.L_744:
        /*0b3c*/ 	.byte	0x01, 0x54
	.zero		2


	//----- nvinfo : EIATTR_SYSCALL_OFFSETS
	.align		4
        /*0b40*/ 	.byte	0x04, 0x46
        /*0b42*/ 	.short	(.L_746 - .L_745)


	//   ....[0]....
.L_745:
        /*0b44*/ 	.word	0x00001d40


	//   ....[1]....
        /*0b48*/ 	.word	0x00001e90


	//   ....[2]....
        /*0b4c*/ 	.word	0x00006ac0


	//   ....[3]....
        /*0b50*/ 	.word	0x00006e50


	//   ....[4]....
        /*0b54*/ 	.word	0x00016400


	//   ....[5]....
        /*0b58*/ 	.word	0x00016550


	//   ....[6]....
        /*0b5c*/ 	.word	0x00016640


	//   ....[7]....
        /*0b60*/ 	.word	0x000175a0


	//   ....[8]....
        /*0b64*/ 	.word	0x00017e10


	//----- nvinfo : EIATTR_MBARRIER_INSTR_OFFSETS
	.align		4
.L_746:
        /*0b68*/ 	.byte	0x04, 0x39
        /*0b6a*/ 	.short	(.L_748 - .L_747)


	//   ....[0]....
.L_747:
        /*0b6c*/ 	.word	0x00000270
        /*0b70*/ 	.word	0x000000ff
        /*0b74*/ 	.word	0x00038800
        /*0b78*/ 	.short	0x0100
        /*0b7a*/ 	.byte	0x08
	.zero		1


	//   ....[1]....
        /*0b7c*/ 	.word	0x00000280
        /*0b80*/ 	.word	0x000000ff
        /*0b84*/ 	.word	0x00038810
        /*0b88*/ 	.short	0x0100
        /*0b8a*/ 	.byte	0x08
	.zero		1


	//   ....[2]....
        /*0b8c*/ 	.word	0x00000290
        /*0b90*/ 	.word	0x000000ff
        /*0b94*/ 	.word	0x00038820
        /*0b98*/ 	.short	0x0100
        /*0b9a*/ 	.byte	0x08
	.zero		1


	//   ....[3]....
        /*0b9c*/ 	.word	0x00000340
        /*0ba0*/ 	.word	0x000000ff
        /*0ba4*/ 	.word	0x00038830
        /*0ba8*/ 	.short	0x0100
        /*0baa*/ 	.byte	0x06
	.zero		1


	//   ....[4]....
        /*0bac*/ 	.word	0x00000350
        /*0bb0*/ 	.word	0x000000ff
        /*0bb4*/ 	.word	0x00038840
        /*0bb8*/ 	.short	0x0100
        /*0bba*/ 	.byte	0x06
	.zero		1


	//   ....[5]....
        /*0bbc*/ 	.word	0x00000360
        /*0bc0*/ 	.word	0x000000ff
        /*0bc4*/ 	.word	0x00038838
        /*0bc8*/ 	.short	0x0100
        /*0bca*/ 	.byte	0x06
	.zero		1


	//   ....[6]....
        /*0bcc*/ 	.word	0x00000370
        /*0bd0*/ 	.word	0x000000ff
        /*0bd4*/ 	.word	0x00038848
        /*0bd8*/ 	.short	0x0100
        /*0bda*/ 	.byte	0x06
	.zero		1


	//   ....[7]....
        /*0bdc*/ 	.word	0x000004a0
        /*0be0*/ 	.word	0x000000ff
        /*0be4*/ 	.word	0x00038850
        /*0be8*/ 	.short	0x0100
        /*0bea*/ 	.byte	0x08
	.zero		1


	//   ....[8]....
        /*0bec*/ 	.word	0x000004b0
        /*0bf0*/ 	.word	0x000000ff
        /*0bf4*/ 	.word	0x00038860
        /*0bf8*/ 	.short	0x0100
        /*0bfa*/ 	.byte	0x08
	.zero		1


	//   ....[9]....
        /*0bfc*/ 	.word	0x000004c0
        /*0c00*/ 	.word	0x000000ff
        /*0c04*/ 	.word	0x00038858
        /*0c08*/ 	.short	0x0100
        /*0c0a*/ 	.byte	0x08
	.zero		1


	//   ....[10]....
        /*0c0c*/ 	.word	0x000004d0
        /*0c10*/ 	.word	0x000000ff
        /*0c14*/ 	.word	0x00038868
        /*0c18*/ 	.short	0x0100
        /*0c1a*/ 	.byte	0x08
	.zero		1


	//   ....[11]....
        /*0c1c*/ 	.word	0x000005c0
        /*0c20*/ 	.word	0x000000ff
        /*0c24*/ 	.word	0x00038870
        /*0c28*/ 	.short	0x0100
        /*0c2a*/ 	.byte	0x06
	.zero		1


	//   ....[12]....
        /*0c2c*/ 	.word	0x000005d0
        /*0c30*/ 	.word	0x000000ff
        /*0c34*/ 	.word	0x00038880
        /*0c38*/ 	.short	0x0100
        /*0c3a*/ 	.byte	0x06
	.zero		1


	//   ....[13]....
        /*0c3c*/ 	.word	0x000005e0
        /*0c40*/ 	.word	0x000000ff
        /*0c44*/ 	.word	0x00038878
        /*0c48*/ 	.short	0x0100
        /*0c4a*/ 	.byte	0x06
	.zero		1


	//   ....[14]....
        /*0c4c*/ 	.word	0x000005f0
        /*0c50*/ 	.word	0x000000ff
        /*0c54*/ 	.word	0x00038888
        /*0c58*/ 	.short	0x0100
        /*0c5a*/ 	.byte	0x06
	.zero		1


	//   ....[15]....
        /*0c5c*/ 	.word	0x00000720
        /*0c60*/ 	.word	0x000000ff
        /*0c64*/ 	.word	0x00038890
        /*0c68*/ 	.short	0x0100
        /*0c6a*/ 	.byte	0x08
	.zero		1


	//   ....[16]....
        /*0c6c*/ 	.word	0x00000730
        /*0c70*/ 	.word	0x000000ff
        /*0c74*/ 	.word	0x000388a0
        /*0c78*/ 	.short	0x0100
        /*0c7a*/ 	.byte	0x08
	.zero		1


	//   ....[17]....
        /*0c7c*/ 	.word	0x00000740
        /*0c80*/ 	.word	0x000000ff
        /*0c84*/ 	.word	0x00038898
        /*0c88*/ 	.short	0x0100
        /*0c8a*/ 	.byte	0x08
	.zero		1


	//   ....[18]....
        /*0c8c*/ 	.word	0x00000750
        /*0c90*/ 	.word	0x000000ff
        /*0c94*/ 	.word	0x000388a8
        /*0c98*/ 	.short	0x0100
        /*0c9a*/ 	.byte	0x08
	.zero		1


	//   ....[19]....
        /*0c9c*/ 	.word	0x00000880
        /*0ca0*/ 	.word	0x000000ff
        /*0ca4*/ 	.word	0x000388b0
        /*0ca8*/ 	.short	0x0100
        /*0caa*/ 	.byte	0x08
	.zero		1


	//   ....[20]....
        /*0cac*/ 	.word	0x00000890
        /*0cb0*/ 	.word	0x000000ff
        /*0cb4*/ 	.word	0x000388c0
        /*0cb8*/ 	.short	0x0100
        /*0cba*/ 	.byte	0x08
	.zero		1


	//   ....[21]....
        /*0cbc*/ 	.word	0x000008a0
        /*0cc0*/ 	.word	0x000000ff
        /*0cc4*/ 	.word	0x000388b8
        /*0cc8*/ 	.short	0x0100
        /*0cca*/ 	.byte	0x08
	.zero		1


	//   ....[22]....
        /*0ccc*/ 	.word	0x000008b0
        /*0cd0*/ 	.word	0x000000ff
        /*0cd4*/ 	.word	0x000388c8
        /*0cd8*/ 	.short	0x0100
        /*0cda*/ 	.byte	0x08
	.zero		1


	//   ....[23]....
        /*0cdc*/ 	.word	0x00002a50
        /*0ce0*/ 	.word	0x00000040
        /*0ce4*/ 	.word	0x00038890
        /*0ce8*/ 	.short	0x010a
        /*0cea*/ 	.byte	0x3f
	.zero		1


	//   ....[24]....
        /*0cec*/ 	.word	0x00003490
        /*0cf0*/ 	.word	0x00000040
        /*0cf4*/ 	.word	0x00038890
        /*0cf8*/ 	.short	0x010a
        /*0cfa*/ 	.byte	0x3f
	.zero		1


	//   ....[25]....
        /*0cfc*/ 	.word	0x00003c90
        /*0d00*/ 	.word	0x00000040
        /*0d04*/ 	.word	0x00038890
        /*0d08*/ 	.short	0x010a
        /*0d0a*/ 	.byte	0x3f
	.zero		1


	//   ....[26]....
        /*0d0c*/ 	.word	0x00004070
        /*0d10*/ 	.word	0x00000004
        /*0d14*/ 	.word	0x00000000
        /*0d18*/ 	.short	0x0101
        /*0d1a*/ 	.byte	0x3f
	.zero		1


	//   ....[27]....
        /*0d1c*/ 	.word	0x000040b0
        /*0d20*/ 	.word	0x00000040
        /*0d24*/ 	.word	0x000388b0
        /*0d28*/ 	.short	0x010a
        /*0d2a*/ 	.byte	0x3f
	.zero		1


	//   ....[28]....
        /*0d2c*/ 	.word	0x00004940
        /*0d30*/ 	.word	0x00000040
        /*0d34*/ 	.word	0x00000000
        /*0d38*/ 	.short	0x0101
        /*0d3a*/ 	.byte	0x3f
	.zero		1


	//   ....[29]....
        /*0d3c*/ 	.word	0x000053c0
        /*0d40*/ 	.word	0x00000003
        /*0d44*/ 	.word	0x00000000
        /*0d48*/ 	.short	0x0101
        /*0d4a*/ 	.byte	0x3f
	.zero		1


	//   ....[30]....
        /*0d4c*/ 	.word	0x00005f90
        /*0d50*/ 	.word	0x00000003
        /*0d54*/ 	.word	0x00000000
        /*0d58*/ 	.short	0x0101
        /*0d5a*/ 	.byte	0x3f
	.zero		1


	//   ....[31]....
        /*0d5c*/ 	.word	0x00006b60
        /*0d60*/ 	.word	0x00000002
        /*0d64*/ 	.word	0x00038800
        /*0d68*/ 	.short	0x010a
        /*0d6a*/ 	.byte	0x3f
	.zero		1


	//   ....[32]....
        /*0d6c*/ 	.word	0x00006bb0
        /*0d70*/ 	.word	0x00000002
        /*0d74*/ 	.word	0x00038800
        /*0d78*/ 	.short	0x010a
        /*0d7a*/ 	.byte	0x3f
	.zero		1


	//   ....[33]....
        /*0d7c*/ 	.word	0x000071e0
        /*0d80*/ 	.word	0x00000002
        /*0d84*/ 	.word	0x00038800
        /*0d88*/ 	.short	0x010a
        /*0d8a*/ 	.byte	0x3f
	.zero		1


	//   ....[34]....
        /*0d8c*/ 	.word	0x000080e0
        /*0d90*/ 	.word	0x00000002
        /*0d94*/ 	.word	0x00038800
        /*0d98*/ 	.short	0x010a
        /*0d9a*/ 	.byte	0x3f
	.zero		1


	//   ....[35]....
        /*0d9c*/ 	.word	0x00008f20
        /*0da0*/ 	.word	0x0000000b
        /*0da4*/ 	.word	0x00038830
        /*0da8*/ 	.short	0x010a
        /*0daa*/ 	.byte	0x3f
	.zero		1


	//   ....[36]....
        /*0dac*/ 	.word	0x00008fd0
        /*0db0*/ 	.word	0x0000000b
        /*0db4*/ 	.word	0x00038830
        /*0db8*/ 	.short	0x010a
        /*0dba*/ 	.byte	0x3f
	.zero		1


	//   ....[37]....
        /*0dbc*/ 	.word	0x000092e0
        /*0dc0*/ 	.word	0x00000002
        /*0dc4*/ 	.word	0x00038810
        /*0dc8*/ 	.short	0x010a
        /*0dca*/ 	.byte	0x3f
	.zero		1


	//   ....[38]....
        /*0dcc*/ 	.word	0x00009330
        /*0dd0*/ 	.word	0x0000000b
        /*0dd4*/ 	.word	0x00038850
        /*0dd8*/ 	.short	0x010a
        /*0dda*/ 	.byte	0x3f
	.zero		1


	//   ....[39]....
        /*0ddc*/ 	.word	0x000093e0
        /*0de0*/ 	.word	0x0000000b
        /*0de4*/ 	.word	0x00038850
        /*0de8*/ 	.short	0x010a
        /*0dea*/ 	.byte	0x3f
	.zero		1


	//   ....[40]....
        /*0dec*/ 	.word	0x0000ba70
        /*0df0*/ 	.word	0x0000000a
        /*0df4*/ 	.word	0x00000000
        /*0df8*/ 	.short	0x0101
        /*0dfa*/ 	.byte	0x3f
	.zero		1


	//   ....[41]....
        /*0dfc*/ 	.word	0x0000c130
        /*0e00*/ 	.word	0x0000000b
        /*0e04*/ 	.word	0x00000000
        /*0e08*/ 	.short	0x0101
        /*0e0a*/ 	.byte	0x3f
	.zero		1


	//   ....[42]....
        /*0e0c*/ 	.word	0x0000c250
        /*0e10*/ 	.word	0x0000000c
        /*0e14*/ 	.word	0x00038830
        /*0e18*/ 	.short	0x010a
        /*0e1a*/ 	.byte	0x3f
	.zero		1


	//   ....[43]....
        /*0e1c*/ 	.word	0x0000c300
        /*0e20*/ 	.word	0x0000000c
        /*0e24*/ 	.word	0x00038830
        /*0e28*/ 	.short	0x010a
        /*0e2a*/ 	.byte	0x3f
	.zero		1


	//   ....[44]....
        /*0e2c*/ 	.word	0x0000c570
        /*0e30*/ 	.word	0x0000000c
        /*0e34*/ 	.word	0x00038850
        /*0e38*/ 	.short	0x010a
        /*0e3a*/ 	.byte	0x3f
	.zero		1


	//   ....[45]....
        /*0e3c*/ 	.word	0x0000c5e0
        /*0e40*/ 	.word	0x0000000c
        /*0e44*/ 	.word	0x00038850
        /*0e48*/ 	.short	0x010a
        /*0e4a*/ 	.byte	0x3f
	.zero		1


	//   ....[46]....
        /*0e4c*/ 	.word	0x0000e630
        /*0e50*/ 	.word	0x000000a9
        /*0e54*/ 	.word	0x00000000
        /*0e58*/ 	.short	0x0101
        /*0e5a*/ 	.byte	0x3f
	.zero		1


	//   ....[47]....
        /*0e5c*/ 	.word	0x0000f890
        /*0e60*/ 	.word	0x0000000c
        /*0e64*/ 	.word	0x00000000
        /*0e68*/ 	.short	0x0101
        /*0e6a*/ 	.byte	0x3f
	.zero		1


	//   ....[48]....
        /*0e6c*/ 	.word	0x00012150
        /*0e70*/ 	.word	0x00000000
        /*0e74*/ 	.word	0x00000000
        /*0e78*/ 	.short	0x0101
        /*0e7a*/ 	.byte	0x3f
	.zero		1


	//   ....[49]....
        /*0e7c*/ 	.word	0x00014910
        /*0e80*/ 	.word	0x00000017
        /*0e84*/ 	.word	0x00038820
        /*0e88*/ 	.short	0x010a
        /*0e8a*/ 	.byte	0x3f
	.zero		1


	//   ....[50]....
        /*0e8c*/ 	.word	0x000149a0
        /*0e90*/ 	.word	0x00000003
        /*0e94*/ 	.word	0x000388a0
        /*0e98*/ 	.short	0x010a
        /*0e9a*/ 	.byte	0x3f
	.zero		1


	//   ....[51]....
        /*0e9c*/ 	.word	0x00014bf0
        /*0ea0*/ 	.word	0x00000003
        /*0ea4*/ 	.word	0x000388c0
        /*0ea8*/ 	.short	0x010a
        /*0eaa*/ 	.byte	0x3f
	.zero		1


	//   ....[52]....
        /*0eac*/ 	.word	0x000155c0
        /*0eb0*/ 	.word	0x00000006
        /*0eb4*/ 	.word	0x000388a0
        /*0eb8*/ 	.short	0x010a
        /*0eba*/ 	.byte	0x3f
	.zero		1


	//   ....[53]....
        /*0ebc*/ 	.word	0x00015800
        /*0ec0*/ 	.word	0x00000006
        /*0ec4*/ 	.word	0x000388c0
        /*0ec8*/ 	.short	0x010a
        /*0eca*/ 	.byte	0x3f
	.zero		1


	//   ....[54]....
        /*0ecc*/ 	.word	0x00016dc0
        /*0ed0*/ 	.word	0x0000001b
        /*0ed4*/ 	.word	0x00038840
        /*0ed8*/ 	.short	0x010a
        /*0eda*/ 	.byte	0x3f
	.zero		1


	//   ....[55]....
        /*0edc*/ 	.word	0x000172d0
        /*0ee0*/ 	.word	0x0000001b
        /*0ee4*/ 	.word	0x00038830
        /*0ee8*/ 	.short	0x0107
        /*0eea*/ 	.byte	0x3f
	.zero		1


	//   ....[56]....
        /*0eec*/ 	.word	0x000173a0
        /*0ef0*/ 	.word	0x0000001b
        /*0ef4*/ 	.word	0x00038830
        /*0ef8*/ 	.short	0x0101
        /*0efa*/ 	.byte	0x3f
	.zero		1


	//   ....[57]....
        /*0efc*/ 	.word	0x00017c50
        /*0f00*/ 	.word	0x00000017
        /*0f04*/ 	.word	0x00038800
        /*0f08*/ 	.short	0x0107
        /*0f0a*/ 	.byte	0x3f
	.zero		1


	//   ....[58]....
        /*0f0c*/ 	.word	0x00017ce0
        /*0f10*/ 	.word	0x00000017
        /*0f14*/ 	.word	0x00038800
        /*0f18*/ 	.short	0x0101
        /*0f1a*/ 	.byte	0x3f
	.zero		1


	//   ....[59]....
        /*0f1c*/ 	.word	0x00018bf0
        /*0f20*/ 	.word	0x00000017
        /*0f24*/ 	.word	0x00038810
        /*0f28*/ 	.short	0x0107
        /*0f2a*/ 	.byte	0x3f
	.zero		1


	//   ....[60]....
        /*0f2c*/ 	.word	0x00018cf0
        /*0f30*/ 	.word	0x00000017
        /*0f34*/ 	.word	0x00038810
        /*0f38*/ 	.short	0x0101
        /*0f3a*/ 	.byte	0x3f
	.zero		1


	//   ....[61]....
        /*0f3c*/ 	.word	0x00018d10
        /*0f40*/ 	.word	0x00000017
        /*0f44*/ 	.word	0x00038820
        /*0f48*/ 	.short	0x010a
        /*0f4a*/ 	.byte	0x3f
	.zero		1


	//   ....[62]....
        /*0f4c*/ 	.word	0x00018da0
        /*0f50*/ 	.word	0x0000001b
        /*0f54*/ 	.word	0x00038860
        /*0f58*/ 	.short	0x010a
        /*0f5a*/ 	.byte	0x3f
	.zero		1


	//   ....[63]....
        /*0f5c*/ 	.word	0x000196d0
        /*0f60*/ 	.word	0x0000001b
        /*0f64*/ 	.word	0x00038850
        /*0f68*/ 	.short	0x0107
        /*0f6a*/ 	.byte	0x3f
	.zero		1


	//   ....[64]....
        /*0f6c*/ 	.word	0x000197a0
        /*0f70*/ 	.word	0x0000001b
        /*0f74*/ 	.word	0x00038850
        /*0f78*/ 	.short	0x0101
        /*0f7a*/ 	.byte	0x3f
	.zero		1


	//   ....[65]....
        /*0f7c*/ 	.word	0x00019b30
        /*0f80*/ 	.word	0x00000006
        /*0f84*/ 	.word	0x00038840
        /*0f88*/ 	.short	0x010a
        /*0f8a*/ 	.byte	0x3f
	.zero		1


	//   ....[66]....
        /*0f8c*/ 	.word	0x00019e70
        /*0f90*/ 	.word	0x00000006
        /*0f94*/ 	.word	0x00038830
        /*0f98*/ 	.short	0x0107
        /*0f9a*/ 	.byte	0x3f
	.zero		1


	//   ....[67]....
        /*0f9c*/ 	.word	0x00019f30
        /*0fa0*/ 	.word	0x00000006
        /*0fa4*/ 	.word	0x00038830
        /*0fa8*/ 	.short	0x0101
        /*0faa*/ 	.byte	0x3f
	.zero		1


	//   ....[68]....
        /*0fac*/ 	.word	0x00019f60
        /*0fb0*/ 	.word	0x00000006
        /*0fb4*/ 	.word	0x00038860
        /*0fb8*/ 	.short	0x010a
        /*0fba*/ 	.byte	0x3f
	.zero		1


	//   ....[69]....
        /*0fbc*/ 	.word	0x0001a630
        /*0fc0*/ 	.word	0x00000006
        /*0fc4*/ 	.word	0x00038850
        /*0fc8*/ 	.short	0x0107
        /*0fca*/ 	.byte	0x3f
	.zero		1


	//   ....[70]....
        /*0fcc*/ 	.word	0x0001a6f0
        /*0fd0*/ 	.word	0x00000006
        /*0fd4*/ 	.word	0x00038850
        /*0fd8*/ 	.short	0x0101
        /*0fda*/ 	.byte	0x3f
	.zero		1


	//   ....[71]....
        /*0fdc*/ 	.word	0x0001b330
        /*0fe0*/ 	.word	0x00000004
        /*0fe4*/ 	.word	0x00038820
        /*0fe8*/ 	.short	0x010a
        /*0fea*/ 	.byte	0x3f
	.zero		1


	//   ....[72]....
        /*0fec*/ 	.word	0x0001b4a0
        /*0ff0*/ 	.word	0x00000005
        /*0ff4*/ 	.word	0x00038840
        /*0ff8*/ 	.short	0x010a
        /*0ffa*/ 	.byte	0x3f
	.zero		1


	//   ....[73]....
        /*0ffc*/ 	.word	0x0001b540
        /*1000*/ 	.word	0x00000019
        /*1004*/ 	.word	0x00038840
        /*1008*/ 	.short	0x010a
        /*100a*/ 	.byte	0x3f
	.zero		1


	//   ....[74]....
        /*100c*/ 	.word	0x0001b580
        /*1010*/ 	.word	0x00000005
        /*1014*/ 	.word	0x00038860
        /*1018*/ 	.short	0x010a
        /*101a*/ 	.byte	0x3f
	.zero		1


	//   ....[75]....
        /*101c*/ 	.word	0x0001b5c0
        /*1020*/ 	.word	0x00000019
        /*1024*/ 	.word	0x00038860
        /*1028*/ 	.short	0x010a
        /*102a*/ 	.byte	0x3f
	.zero		1


	//   ....[76]....
        /*102c*/ 	.word	0x0001b620
        /*1030*/ 	.word	0x00000040
        /*1034*/ 	.word	0x00038890
        /*1038*/ 	.short	0x010a
        /*103a*/ 	.byte	0x3f
	.zero		1


	//   ....[77]....
        /*103c*/ 	.word	0x0001b790
        /*1040*/ 	.word	0x00000040
        /*1044*/ 	.word	0x00038890
        /*1048*/ 	.short	0x010a
        /*104a*/ 	.byte	0x3f
	.zero		1


	//   ....[78]....
        /*104c*/ 	.word	0x0001b910
        /*1050*/ 	.word	0x00000040
        /*1054*/ 	.word	0x00038890
        /*1058*/ 	.short	0x010a
        /*105a*/ 	.byte	0x3f
	.zero		1


	//   ....[79]....
        /*105c*/ 	.word	0x0001ba70
        /*1060*/ 	.word	0x00000040
        /*1064*/ 	.word	0x000388b0
        /*1068*/ 	.short	0x010a
        /*106a*/ 	.byte	0x3f
	.zero		1


	//   ....[80]....
        /*106c*/ 	.word	0x0001bc80
        /*1070*/ 	.word	0x00000002
        /*1074*/ 	.word	0x00038800
        /*1078*/ 	.short	0x010a
        /*107a*/ 	.byte	0x3f
	.zero		1


	//   ....[81]....
        /*107c*/ 	.word	0x0001be90
        /*1080*/ 	.word	0x00000002
        /*1084*/ 	.word	0x00038800
        /*1088*/ 	.short	0x010a
        /*108a*/ 	.byte	0x3f
	.zero		1


	//   ....[82]....
        /*108c*/ 	.word	0x0001bee0
        /*1090*/ 	.word	0x0000000b
        /*1094*/ 	.word	0x00038830
        /*1098*/ 	.short	0x010a
        /*109a*/ 	.byte	0x3f
	.zero		1


	//   ....[83]....
        /*109c*/ 	.word	0x0001bf30
        /*10a0*/ 	.word	0x00000002
        /*10a4*/ 	.word	0x00038810
        /*10a8*/ 	.short	0x010a
        /*10aa*/ 	.byte	0x3f
	.zero		1


	//   ....[84]....
        /*10ac*/ 	.word	0x0001bf80
        /*10b0*/ 	.word	0x0000000b
        /*10b4*/ 	.word	0x00038850
        /*10b8*/ 	.short	0x010a
        /*10ba*/ 	.byte	0x3f
	.zero		1


	//   ....[85]....
        /*10bc*/ 	.word	0x0001bfd0
        /*10c0*/ 	.word	0x0000000c
        /*10c4*/ 	.word	0x00038830
        /*10c8*/ 	.short	0x010a
        /*10ca*/ 	.byte	0x3f
	.zero		1


	//   ....[86]....
        /*10cc*/ 	.word	0x0001c020
        /*10d0*/ 	.word	0x0000000c
        /*10d4*/ 	.word	0x00038850
        /*10d8*/ 	.short	0x010a
        /*10da*/ 	.byte	0x3f
	.zero		1


	//   ....[87]....
        /*10dc*/ 	.word	0x0001c1c0
        /*10e0*/ 	.word	0x00000017
        /*10e4*/ 	.word	0x00038820
        /*10e8*/ 	.short	0x010a
        /*10ea*/ 	.byte	0x3f
	.zero		1


	//   ....[88]....
        /*10ec*/ 	.word	0x0001c210
        /*10f0*/ 	.word	0x00000003
        /*10f4*/ 	.word	0x000388a0
        /*10f8*/ 	.short	0x010a
        /*10fa*/ 	.byte	0x3f
	.zero		1


	//   ....[89]....
        /*10fc*/ 	.word	0x0001c260
        /*1100*/ 	.word	0x00000003
        /*1104*/ 	.word	0x000388c0
        /*1108*/ 	.short	0x010a
        /*110a*/ 	.byte	0x3f
	.zero		1


	//   ....[90]....
        /*110c*/ 	.word	0x0001c2b0
        /*1110*/ 	.word	0x00000006
        /*1114*/ 	.word	0x000388a0
        /*1118*/ 	.short	0x010a
        /*111a*/ 	.byte	0x3f
	.zero		1


	//   ....[91]....
        /*111c*/ 	.word	0x0001c300
        /*1120*/ 	.word	0x00000006
        /*1124*/ 	.word	0x000388c0
        /*1128*/ 	.short	0x010a
        /*112a*/ 	.byte	0x3f
	.zero		1


	//   ....[92]....
        /*112c*/ 	.word	0x0001c420
        /*1130*/ 	.word	0x0000001b
        /*1134*/ 	.word	0x00038840
        /*1138*/ 	.short	0x010a
        /*113a*/ 	.byte	0x3f
	.zero		1


	//   ....[93]....
        /*113c*/ 	.word	0x0001d9b0
        /*1140*/ 	.word	0x00000017
        /*1144*/ 	.word	0x00038820
        /*1148*/ 	.short	0x010a
        /*114a*/ 	.byte	0x3f
	.zero		1


	//   ....[94]....
        /*114c*/ 	.word	0x0001da00
        /*1150*/ 	.word	0x0000001b
        /*1154*/ 	.word	0x00038860
        /*1158*/ 	.short	0x010a
        /*115a*/ 	.byte	0x3f
	.zero		1


	//   ....[95]....
        /*115c*/ 	.word	0x0001e2f0
        /*1160*/ 	.word	0x00000006
        /*1164*/ 	.word	0x00038840
        /*1168*/ 	.short	0x010a
        /*116a*/ 	.byte	0x3f
	.zero		1


	//   ....[96]....
        /*116c*/ 	.word	0x0001e7b0
        /*1170*/ 	.word	0x00000006
        /*1174*/ 	.word	0x00038860
        /*1178*/ 	.short	0x010a
        /*117a*/ 	.byte	0x3f
	.zero		1


	//   ....[97]....
        /*117c*/ 	.word	0x0001f8a0
        /*1180*/ 	.word	0x00000004
        /*1184*/ 	.word	0x00038820
        /*1188*/ 	.short	0x010a
        /*118a*/ 	.byte	0x3f
	.zero		1


	//   ....[98]....
        /*118c*/ 	.word	0x0001fa40
        /*1190*/ 	.word	0x00000005
        /*1194*/ 	.word	0x00038840
        /*1198*/ 	.short	0x010a
        /*119a*/ 	.byte	0x3f
	.zero		1


	//   ....[99]....
        /*119c*/ 	.word	0x0001fa90
        /*11a0*/ 	.word	0x00000019
        /*11a4*/ 	.word	0x00038840
        /*11a8*/ 	.short	0x010a
        /*11aa*/ 	.byte	0x3f
	.zero		1


	//   ....[100]....
        /*11ac*/ 	.word	0x0001fae0
        /*11b0*/ 	.word	0x00000005
        /*11b4*/ 	.word	0x00038860
        /*11b8*/ 	.short	0x010a
        /*11ba*/ 	.byte	0x3f
	.zero		1


	//----- nvinfo : EIATTR_NUM_MBARRIERS
	.align		4
.L_748:
        /*11bc*/ 	.byte	0x03, 0x38
        /*11be*/ 	.short	0x0017


	//----- nvinfo : EIATTR_EXIT_INSTR_OFFSETS
	.align		4
        /*11c0*/ 	.byte	0x04, 0x1c
        /*11c2*/ 	.short	(.L_750 - .L_749)


	//   ....[0]....
.L_749:
        /*11c4*/ 	.word	0x0001b610


	//----- nvinfo : EIATTR_MAX_THREADS
	.align		4
.L_750:
        /*11c8*/ 	.byte	0x04, 0x05
        /*11ca*/ 	.short	(.L_752 - .L_751)
.L_751:
        /*11cc*/ 	.word	0x00000180
        /*11d0*/ 	.word	0x00000001
        /*11d4*/ 	.word	0x00000001


	//----- nvinfo : EIATTR_CRS_STACK_SIZE
	.align		4
.L_752:
        /*11d8*/ 	.byte	0x04, 0x1e
        /*11da*/ 	.short	(.L_754 - .L_753)
.L_753:
        /*11dc*/ 	.word	0x00000000


	//----- nvinfo : EIATTR_CBANK_PARAM_SIZE
	.align		4
.L_754:
        /*11e0*/ 	.byte	0x03, 0x19
        /*11e2*/ 	.short	0x0bf0


	//----- nvinfo : EIATTR_PARAM_CBANK
	.align		4
        /*11e4*/ 	.byte	0x04, 0x0a
        /*11e6*/ 	.short	(.L_756 - .L_755)
	.align		4
.L_755:
        /*11e8*/ 	.word	index@(.nv.constant0._ZN7cutlass13device_kernelIN5flash11enable_sm90INS1_16FlashAttnFwdSm90INS1_25CollectiveMainloopFwdSm90ILi2EN4cute5tupleIJNS5_1CILi1EEES8_S8_EEENS6_IJNS7_ILi64EEESA_SA_EEELi512ENS_6half_tEfNS_4arch4Sm90ELb0ELb0ELb1ELb1ELb1ELb1ELb1ELb0ELb0ELb1ELb0ELb0EEENS1_21CollectiveEpilogueFwdINS6_IJSA_NS7_ILi512EEESA_EEES9_SC_SE_Li256ELb1ELb1ELb0ELb0EEENS1_36VarlenDynamicPersistentTileSchedulerILi64ELi64ELi256ELi128ELb0ELb1ELb1ELb0ELb1ELb1EEEEEEEEEvNT_6ParamsE)
        /*11ec*/ 	.short	0x0210
        /*11ee*/ 	.short	0x0bf0


	//----- nvinfo : EIATTR_SW_WAR
	.align		4
.L_756:
        /*11f0*/ 	.byte	0x04, 0x36
        /*11f2*/ 	.short	(.L_758 - .L_757)
.L_757:
        /*11f4*/ 	.word	0x00000008
.L_758:


//--------------------- .nv.info._ZN7cutlass13device_kernelIN5flash11enable_sm90INS1_16FlashAttnFwdSm90INS1_25CollectiveMainloopFwdSm90ILi2EN4cute5tupleIJNS5_1CILi1EEES8_S8_EEENS6_IJNS7_ILi64EEESA_SA_EEELi512ENS_6half_tEfNS_4arch4Sm90ELb0ELb1ELb1ELb0ELb1ELb0ELb0ELb0ELb0ELb1ELb0ELb0EEENS1_21CollectiveEpilogueFwdINS6_IJSA_NS7_ILi512EEESA_EEES9_SC_SE_Li256ELb0ELb1ELb0ELb0EEENS1_30DynamicPersistentTileSchedulerILi256ELi128ELb0ELb1ELb1EEEEEEEEEvNT_6ParamsE --------------------------
	.section	.nv.info._ZN7cutlass13device_kernelIN5flash11enable_sm90INS1_16FlashAttnFwdSm90INS1_25CollectiveMainloopFwdSm90ILi2EN4cute5tupleIJNS5_1CILi1EEES8_S8_EEENS6_IJNS7_ILi64EEESA_SA_EEELi512ENS_6half_tEfNS_4arch4Sm90ELb0ELb1ELb1ELb0ELb1ELb0ELb0ELb0ELb0ELb1ELb0ELb0EEENS1_21CollectiveEpilogueFwdINS6_IJSA_NS7_ILi512EEESA_EEES9_SC_SE_Li256ELb0ELb1ELb0ELb0EEENS1_30DynamicPersistentTileSchedulerILi256ELi128ELb0ELb1ELb1EEEEEEEEEvNT_6ParamsE,"",@"SHT_CUDA_INFO"
	.sectionflags	@""
	.align	4


	//----- nvinfo : EIATTR_CUDA_API_VERSION
	.align		4
        /*0000*/ 	.byte	0x04, 0x37
        /*0002*/ 	.short	(.L_760 - .L_759)
.L_759:
        /*0004*/ 	.word	0x00000082


	//----- nvinfo : EIATTR_KPARAM_INFO
	.align		4
.L_760:
        /*0008*/ 	.byte	0x04, 0x17
        /*000a*/ 	.short	(.L_762 - .L_761)
.L_761:
        /*000c*/ 	.word	0x00000000
        /*0010*/ 	.short	0x0000
        /*0012*/ 	.short	0x0070
        /*0014*/ 	.byte	0x00, 0xf0, 0x01, 0x2a


	//----- nvinfo : EIATTR_SPARSE_MMA_MASK
	.align		4
.L_762:
        /*0018*/ 	.byte	0x03, 0x50
        /*001a*/ 	.short	0x0000


	//----- nvinfo : EIATTR_MAXREG_COUNT
	.align		4
        /*001c*/ 	.byte	0x03, 0x1b
        /*001e*/ 	.short	0x00a8


	//----- nvinfo : EIATTR_NUM_BARRIERS
	.align		4
        /*0020*/ 	.byte	0x02, 0x4c
        /*0022*/ 	.byte	0x10
	.zero		1


	//----- nvinfo : EIATTR_EXTERNS
	.align		4
        /*0024*/ 	.byte	0x04, 0x0f
        /*0026*/ 	.short	(.L_764 - .L_763)


	//   ....[0]....
	.align		4
.L_763:
        /*0028*/ 	.word	index@(__assertfail)


	//----- nvinfo : EIATTR_ANNOTATIONS
	.align		4
.L_764:
        /*002c*/ 	.byte	0x04, 0x55
        /*002e*/ 	.short	(.L_766 - .L_765)


	//   ....[0]....
.L_765:
        /*0030*/ 	.word	0x00000001
        /*0034*/ 	.byte	0x20, 0x0a, 0x01, 0x00, 0x01, 0x00, 0x00, 0x00, 0x30, 0x0b, 0x01, 0x00, 0x01, 0x00, 0x00, 0x00
        /*0044*/ 	.byte	0x20, 0x0f, 0x01, 0x00, 0x01, 0x00, 0x00, 0x00, 0x80, 0x21, 0x01, 0x00, 0x01, 0x00, 0x00, 0x00
        /*0054*/ 	.byte	0x40, 0x27, 0x01, 0x00, 0x01, 0x00, 0x00, 0x00, 0x20, 0x2d, 0x01, 0x00, 0x01, 0x00, 0x00, 0x00
        /*0064*/ 	.byte	0x40, 0x2d, 0x01, 0x00, 0x01, 0x00, 0x00, 0x00, 0x80, 0x2e, 0x01, 0x00, 0x01, 0x00, 0x00, 0x00
        /*0074*/ 	.byte	0x30, 0x49, 0x01, 0x00


	//----- nvinfo : EIATTR_MERCURY_ISA_VERSION
	.align		4
.L_766:
        /*0078*/ 	.byte	0x03, 0x5f
        /*007a*/ 	.short	0x0101


	//----- nvinfo : EIATTR_INT_WARP_WIDE_INSTR_OFFSETS
	.align		4
        /*007c*/ 	.byte	0x04, 0x31
        /*007e*/ 	.short	(.L_768 - .L_767)


	//   ....[0]....
.L_767:
        /*0080*/ 	.word	0x000000c0


	//   ....[1]....
        /*0084*/ 	.word	0x000000d0


	//   ....[2]....
        /*0088*/ 	.word	0x00000170


	//   ....[3]....
        /*008c*/ 	.word	0x000118a0


	//   ....[4]....
        /*0090*/ 	.word	0x00011930


	//   ....[5]....
        /*0094*/ 	.word	0x000146c0


	//   ....[6]....
        /*0098*/ 	.word	0x00014750


	//----- nvinfo : EIATTR_COOP_GROUP_MASK_REGIDS
	.align		4
.L_768:
        /*009c*/ 	.byte	0x04, 0x29
        /*009e*/ 	.short	(.L_770 - .L_769)


	//   ....[0]....
.L_769:
        /*00a0*/ 	.word	0xffffffff


	//   ....[1]....
        /*00a4*/ 	.word	0xffffffff


	//   ....[2]....
        /*00a8*/ 	.word	0xffffffff


	//   ....[3]....
        /*00ac*/ 	.word	0xffffffff


	//   ....[4]....
        /*00b0*/ 	.word	0xffffffff


	//   ....[5]....
        /*00b4*/ 	.word	0xffffffff


	//   ....[6]....
        /*00b8*/ 	.word	0xffffffff


	//   ....[7]....
        /*00bc*/ 	.word	0xffffffff


	//   ....[8]....
        /*00c0*/ 	.word	0xffffffff


	//   ....[9]....
        /*00c4*/ 	.word	0xffffffff


	//   ....[10]....
        /*00c8*/ 	.word	0xffffffff


	//   ....[11]....
        /*00cc*/ 	.word	0xffffffff


	//   ....[12]....
        /*00d0*/ 	.word	0xffffffff


	//   ....[13]....
        /*00d4*/ 	.word	0xffffffff


	//   ....[14]....
        /*00d8*/ 	.word	0xffffffff


	//   ....[15]....
        /*00dc*/ 	.word	0xffffffff


	//   ....[16]....
        /*00e0*/ 	.word	0xffffffff


	//   ....[17]....
        /*00e4*/ 	.word	0xffffffff


	//   ....[18]....
        /*00e8*/ 	.word	0xffffffff


	//   ....[19]....
        /*00ec*/ 	.word	0xffffffff


	//   ....[20]....
        /*00f0*/ 	.word	0xffffffff


	//   ....[21]....
        /*00f4*/ 	.word	0xffffffff


	//   ....[22]....
        /*00f8*/ 	.word	0xffffffff


	//   ....[23]....
        /*00fc*/ 	.word	0xffffffff


	//   ....[24]....
        /*0100*/ 	.word	0xffffffff


	//   ....[25]....
        /*0104*/ 	.word	0xffffffff


	//   ....[26]....
        /*0108*/ 	.word	0xffffffff


	//   ....[27]....
        /*010c*/ 	.word	0xffffffff


	//   ....[28]....
        /*0110*/ 	.word	0xffffffff


	//   ....[29]....
        /*0114*/ 	.word	0xffffffff


	//   ....[30]....
        /*0118*/ 	.word	0xffffffff


	//   ....[31]....
        /*011c*/ 	.word	0xffffffff


	//   ....[32]....
        /*0120*/ 	.word	0xffffffff


	//   ....[33]....
        /*0124*/ 	.word	0xffffffff


	//   ....[34]....
        /*0128*/ 	.word	0xffffffff


	//   ....[35]....
        /*012c*/ 	.word	0xffffffff


	//   ....[36]....
        /*0130*/ 	.word	0xffffffff


	//   ....[37]....
        /*0134*/ 	.word	0xffffffff


	//   ....[38]....
        /*0138*/ 	.word	0xffffffff


	//   ....[39]....
        /*013c*/ 	.word	0xffffffff


	//   ....[40]....
        /*0140*/ 	.word	0xffffffff


	//   ....[41]....
        /*0144*/ 	.word	0xffffffff


	//   ....[42]....
        /*0148*/ 	.word	0xffffffff


	//   ....[43]....
        /*014c*/ 	.word	0xffffffff


	//   ....[44]....
        /*0150*/ 	.word	0xffffffff


	//   ....[45]....
        /*0154*/ 	.word	0xffffffff


	//   ....[46]....
        /*0158*/ 	.word	0xffffffff


	//   ....[47]....
        /*015c*/ 	.word	0xffffffff


	//   ....[48]....
        /*0160*/ 	.word	0xffffffff


	//   ....[49]....
        /*0164*/ 	.word	0xffffffff


	//   ....[50]....
        /*0168*/ 	.word	0xffffffff


	//   ....[51]....
        /*016c*/ 	.word	0xffffffff


	//   ....[52]....
        /*0170*/ 	.word	0xffffffff


	//   ....[53]....
        /*0174*/ 	.word	0xffffffff


	//   ....[54]....
        /*0178*/ 	.word	0xffffffff


	//   ....[55]....
        /*017c*/ 	.word	0xffffffff


	//   ....[56]....
        /*0180*/ 	.word	0xffffffff


	//   ....[57]....
        /*0184*/ 	.word	0xffffffff


	//   ....[58]....
        /*0188*/ 	.word	0xffffffff


	//   ....[59]....
        /*018c*/ 	.word	0xffffffff


	//   ....[60]....
        /*0190*/ 	.word	0xffffffff


	//   ....[61]....
        /*0194*/ 	.word	0xffffffff


	//   ....[62]....
        /*0198*/ 	.word	0xffffffff


	//   ....[63]....
        /*019c*/ 	.word	0xffffffff


	//   ....[64]....
        /*01a0*/ 	.word	0xffffffff


	//   ....[65]....
        /*01a4*/ 	.word	0xffffffff


	//   ....[66]....
        /*01a8*/ 	.word	0xffffffff


	//   ....[67]....
        /*01ac*/ 	.word	0xffffffff


	//   ....[68]....
        /*01b0*/ 	.word	0xffffffff


	//   ....[69]....
        /*01b4*/ 	.word	0xffffffff


	//   ....[70]....
        /*01b8*/ 	.word	0xffffffff


	//   ....[71]....
        /*01bc*/ 	.word	0xffffffff


	//   ....[72]....
        /*01c0*/ 	.word	0xffffffff


	//   ....[73]....
        /*01c4*/ 	.word	0xffffffff


	//   ....[74]....
        /*01c8*/ 	.word	0xffffffff


	//   ....[75]....
        /*01cc*/ 	.word	0xffffffff


	//   ....[76]....
        /*01d0*/ 	.word	0xffffffff


	//   ....[77]....
        /*01d4*/ 	.word	0xffffffff


	//   ....[78]....
        /*01d8*/ 	.word	0xffffffff


	//   ....[79]....
        /*01dc*/ 	.word	0xffffffff


	//   ....[80]....
        /*01e0*/ 	.word	0xffffffff


	//   ....[81]....
        /*01e4*/ 	.word	0xffffffff


	//   ....[82]....
        /*01e8*/ 	.word	0xffffffff


	//   ....[83]....
        /*01ec*/ 	.word	0xffffffff


	//   ....[84]....
        /*01f0*/ 	.word	0xffffffff


	//   ....[85]....
        /*01f4*/ 	.word	0xffffffff


	//   ....[86]....
        /*01f8*/ 	.word	0xffffffff


	//   ....[87]....
        /*01fc*/ 	.word	0xffffffff


	//   ....[88]....
        /*0200*/ 	.word	0xffffffff


	//   ....[89]....
        /*0204*/ 	.word	0xffffffff


	//   ....[90]....
        /*0208*/ 	.word	0xffffffff


	//   ....[91]....
        /*020c*/ 	.word	0xffffffff


	//   ....[92]....
        /*0210*/ 	.word	0xffffffff


	//   ....[93]....
        /*0214*/ 	.word	0xffffffff


	//   ....[94]....
        /*0218*/ 	.word	0x0500000f


	//   ....[95]....
        /*021c*/ 	.word	0x0500000f


	//   ....[96]....
        /*0220*/ 	.word	0x0500000f


	//   ....[97]....
        /*0224*/ 	.word	0x0500000f


	//   ....[98]....
        /*0228*/ 	.word	0x0500000f


	//   ....[99]....
        /*022c*/ 	.word	0x0500000f


	//   ....[100]....
        /*0230*/ 	.word	0x0500000f


	//   ....[101]....
        /*0234*/ 	.word	0x0500000f


	//   ....[102]....
        /*0238*/ 	.word	0x0500000f


	//   ....[103]....
        /*023c*/ 	.word	0x0500000f


	//   ....[104]....
        /*0240*/ 	.word	0x0500000f


	//   ....[105]....
        /*0244*/ 	.word	0x0500000f


	//   ....[106]....
        /*0248*/ 	.word	0x0500000f


	//   ....[107]....
        /*024c*/ 	.word	0x0500000f


	//   ....[108]....
        /*0250*/ 	.word	0x0500000f


	//   ....[109]....
        /*0254*/ 	.word	0x0500000f


	//   ....[110]....
        /*0258*/ 	.word	0x0500000f


	//   ....[111]....
        /*025c*/ 	.word	0x0500000f


	//   ....[112]....
        /*0260*/ 	.word	0x0500000f


	//   ....[113]....
        /*0264*/ 	.word	0x0500000f


	//   ....[114]....
        /*0268*/ 	.word	0x0500000f


	//   ....[115]....
        /*026c*/ 	.word	0x0500000f


	//   ....[116]....
        /*0270*/ 	.word	0x0500000f


	//   ....[117]....
        /*0274*/ 	.word	0x0500000f


	//   ....[118]....
        /*0278*/ 	.word	0x0500000f


	//   ....[119]....
        /*027c*/ 	.word	0x0500000f


	//   ....[120]....
        /*0280*/ 	.word	0x0500000f


	//   ....[121]....
        /*0284*/ 	.word	0x0500000f


	//   ....[122]....
        /*0288*/ 	.word	0x0500000f


	//   ....[123]....
        /*028c*/ 	.word	0x0500000f


	//   ....[124]....
        /*0290*/ 	.word	0x0500000f


	//   ....[125]....
        /*0294*/ 	.word	0x0500000f


	//   ....[126]....
        /*0298*/ 	.word	0x0500000f


	//   ....[127]....
        /*029c*/ 	.word	0x0500000f


	//   ....[128]....
        /*02a0*/ 	.word	0x0500000f


	//   ....[129]....
        /*02a4*/ 	.word	0x0500000f


	//   ....[130]....
        /*02a8*/ 	.word	0x0500000f


	//   ....[131]....
        /*02ac*/ 	.word	0x0500000f


	//   ....[132]....
        /*02b0*/ 	.word	0x0500000f


	//   ....[133]....
        /*02b4*/ 	.word	0x0500000f


	//   ....[134]....
        /*02b8*/ 	.word	0x0500000f


	//   ....[135]....
        /*02bc*/ 	.word	0x0500000f


	//   ....[136]....
        /*02c0*/ 	.word	0x0500000f


	//----- nvinfo : EIATTR_COOP_GROUP_INSTR_OFFSETS
	.align		4
.L_770:
        /*02c4*/ 	.byte	0x04, 0x28
        /*02c6*/ 	.short	(.L_772 - .L_771)


	//   ....[0]....
.L_771:
        /*02c8*/ 	.word	0x00000070


	//   ....[1]....
        /*02cc*/ 	.word	0x000000b0


	//   ....[2]....
        /*02d0*/ 	.word	0x00000290


	//   ....[3]....
        /*02d4*/ 	.word	0x000003f0


	//   ....[4]....
        /*02d8*/ 	.word	0x00000510


	//   ....[5]....
        /*02dc*/ 	.word	0x00000670


	//   ....[6]....
        /*02e0*/ 	.word	0x00001b50


	//   ....[7]....
        /*02e4*/ 	.word	0x00003cc0


	//   ....[8]....
        /*02e8*/ 	.word	0x00004430


	//   ....[9]....
        /*02ec*/ 	.word	0x00004a40


	//   ....[10]....
        /*02f0*/ 	.word	0x00005360


	//   ....[11]....
        /*02f4*/ 	.word	0x00005480


	//   ....[12]....
        /*02f8*/ 	.word	0x000057f0


	//   ....[13]....
        /*02fc*/ 	.word	0x00005870


	//   ....[14]....
        /*0300*/ 	.word	0x000060e0


	//   ....[15]....
        /*0304*/ 	.word	0x000068c0


	//   ....[16]....
        /*0308*/ 	.word	0x00006e10


	//   ....[17]....
        /*030c*/ 	.word	0x00007510


	//   ....[18]....
        /*0310*/ 	.word	0x00007610


	//   ....[19]....
        /*0314*/ 	.word	0x00007990


	//   ....[20]....
        /*0318*/ 	.word	0x00007a60


	//   ....[21]....
        /*031c*/ 	.word	0x00008b70


	//   ....[22]....
        /*0320*/ 	.word	0x000095c0


	//   ....[23]....
        /*0324*/ 	.word	0x00009650


	//   ....[24]....
        /*0328*/ 	.word	0x00009910


	//   ....[25]....
        /*032c*/ 	.word	0x00009ad0


	//   ....[26]....
        /*0330*/ 	.word	0x0000aae0


	//   ....[27]....
        /*0334*/ 	.word	0x0000b090


	//   ....[28]....
        /*0338*/ 	.word	0x0000b5d0


	//   ....[29]....
        /*033c*/ 	.word	0x0000bcc0


	//   ....[30]....
        /*0340*/ 	.word	0x0000bdc0


	//   ....[31]....
        /*0344*/ 	.word	0x0000c180


	//   ....[32]....
        /*0348*/ 	.word	0x0000c2a0


	//   ....[33]....
        /*034c*/ 	.word	0x0000d330


	//   ....[34]....
        /*0350*/ 	.word	0x0000d400


	//   ....[35]....
        /*0354*/ 	.word	0x0000d440


	//   ....[36]....
        /*0358*/ 	.word	0x0000d4d0


	//   ....[37]....
        /*035c*/ 	.word	0x0000d510


	//   ....[38]....
        /*0360*/ 	.word	0x0000e7b0


	//   ....[39]....
        /*0364*/ 	.word	0x0000f220


	//   ....[40]....
        /*0368*/ 	.word	0x0000f250


	//   ....[41]....
        /*036c*/ 	.word	0x0000f280


	//   ....[42]....
        /*0370*/ 	.word	0x0000f2a0


	//   ....[43]....
        /*0374*/ 	.word	0x0000f8f0


	//   ....[44]....
        /*0378*/ 	.word	0x0000f900


	//   ....[45]....
        /*037c*/ 	.word	0x0000fb30


	//   ....[46]....
        /*0380*/ 	.word	0x0000fb50


	//   ....[47]....
        /*0384*/ 	.word	0x000104d0


	//   ....[48]....
        /*0388*/ 	.word	0x00010500


	//   ....[49]....
        /*038c*/ 	.word	0x00010740


	//   ....[50]....
        /*0390*/ 	.word	0x00010760


	//   ....[51]....
        /*0394*/ 	.word	0x00010a50


	//   ....[52]....
        /*0398*/ 	.word	0x000122e0


	//   ....[53]....
        /*039c*/ 	.word	0x00012300


	//   ....[54]....
        /*03a0*/ 	.word	0x00012340


	//   ....[55]....
        /*03a4*/ 	.word	0x00012370


	//   ....[56]....
        /*03a8*/ 	.word	0x000123c0


	//   ....[57]....
        /*03ac*/ 	.word	0x000123f0


	//   ....[58]....
        /*03b0*/ 	.word	0x00012410


	//   ....[59]....
        /*03b4*/ 	.word	0x00012450


	//   ....[60]....
        /*03b8*/ 	.word	0x00012a80


	//   ....[61]....
        /*03bc*/ 	.word	0x00012aa0


	//   ....[62]....
        /*03c0*/ 	.word	0x00012b00


	//   ....[63]....
        /*03c4*/ 	.word	0x00012b40


	//   ....[64]....
        /*03c8*/ 	.word	0x00012b80


	//   ....[65]....
        /*03cc*/ 	.word	0x00012bb0


	//   ....[66]....
        /*03d0*/ 	.word	0x00012bc0


	//   ....[67]....
        /*03d4*/ 	.word	0x00012c00


	//   ....[68]....
        /*03d8*/ 	.word	0x00013060


	//   ....[69]....
        /*03dc*/ 	.word	0x00013090


	//   ....[70]....
        /*03e0*/ 	.word	0x000130c0


	//   ....[71]....
        /*03e4*/ 	.word	0x00013120


	//   ....[72]....
        /*03e8*/ 	.word	0x00013270


	//   ....[73]....
        /*03ec*/ 	.word	0x00013290


	//   ....[74]....
        /*03f0*/ 	.word	0x000132a0


	//   ....[75]....
        /*03f4*/ 	.word	0x000133f0


	//   ....[76]....
        /*03f8*/ 	.word	0x00013c50


	//   ....[77]....
        /*03fc*/ 	.word	0x00013c70


	//   ....[78]....
        /*0400*/ 	.word	0x00013c90


	//   ....[79]....
        /*0404*/ 	.word	0x00013cc0


	//   ....[80]....
        /*0408*/ 	.word	0x00013ce0


	//   ....[81]....
        /*040c*/ 	.word	0x00013d10


	//   ....[82]....
        /*0410*/ 	.word	0x00013d30


	//   ....[83]....
        /*0414*/ 	.word	0x00013d40


	//   ....[84]....
        /*0418*/ 	.word	0x00014080


	//   ....[85]....
        /*041c*/ 	.word	0x000140c0


	//   ....[86]....
        /*0420*/ 	.word	0x000140f0


	//   ....[87]....
        /*0424*/ 	.word	0x00014130


	//   ....[88]....
        /*0428*/ 	.word	0x00014150


	//   ....[89]....
        /*042c*/ 	.word	0x00014200


	//   ....[90]....
        /*0430*/ 	.word	0x00014220


	//   ....[91]....
        /*0434*/ 	.word	0x00014230


	//   ....[92]....
        /*0438*/ 	.word	0x00014870


	//   ....[93]....
        /*043c*/ 	.word	0x00014a50


	//   ....[94]....
        /*0440*/ 	.word	0x00015150


	//   ....[95]....
        /*0444*/ 	.word	0x00015230


	//   ....[96]....
        /*0448*/ 	.word	0x000152d0


	//   ....[97]....
        /*044c*/ 	.word	0x00015350


	//   ....[98]....
        /*0450*/ 	.word	0x00015400


	//   ....[99]....
        /*0454*/ 	.word	0x00015480


	//   ....[100]....
        /*0458*/ 	.word	0x00015530


	//   ....[101]....
        /*045c*/ 	.word	0x000155b0


	//   ....[102]....
        /*0460*/ 	.word	0x00015640


	//   ....[103]....
        /*0464*/ 	.word	0x000156d0


	//   ....[104]....
        /*0468*/ 	.word	0x00015740


	//   ....[105]....
        /*046c*/ 	.word	0x000157c0


	//   ....[106]....
        /*0470*/ 	.word	0x00015870


	//   ....[107]....
        /*0474*/ 	.word	0x000158f0


	//   ....[108]....
        /*0478*/ 	.word	0x00015990


	//   ....[109]....
        /*047c*/ 	.word	0x00015a10


	//   ....[110]....
        /*0480*/ 	.word	0x00015aa0


	//   ....[111]....
        /*0484*/ 	.word	0x00015bd0


	//   ....[112]....
        /*0488*/ 	.word	0x00015cd0


	//   ....[113]....
        /*048c*/ 	.word	0x00015ef0


	//   ....[114]....
        /*0490*/ 	.word	0x00015f40


	//   ....[115]....
        /*0494*/ 	.word	0x00016100


	//   ....[116]....
        /*0498*/ 	.word	0x00016150


	//   ....[117]....
        /*049c*/ 	.word	0x00016310


	//   ....[118]....
        /*04a0*/ 	.word	0x00016360


	//   ....[119]....
        /*04a4*/ 	.word	0x00016440


	//   ....[120]....
        /*04a8*/ 	.word	0x000164e0


	//   ....[121]....
        /*04ac*/ 	.word	0x00016540


	//   ....[122]....
        /*04b0*/ 	.word	0x000165e0


	//   ....[123]....
        /*04b4*/ 	.word	0x00016640


	//   ....[124]....
        /*04b8*/ 	.word	0x000166e0


	//   ....[125]....
        /*04bc*/ 	.word	0x00016740


	//   ....[126]....
        /*04c0*/ 	.word	0x000167e0


	//   ....[127]....
        /*04c4*/ 	.word	0x000168c0


	//   ....[128]....
        /*04c8*/ 	.word	0x00016990


	//   ....[129]....
        /*04cc*/ 	.word	0x00016a80


	//   ....[130]....
        /*04d0*/ 	.word	0x00016b90


	//   ....[131]....
        /*04d4*/ 	.word	0x00016ca0


	//   ....[132]....
        /*04d8*/ 	.word	0x00016d80


	//   ....[133]....
        /*04dc*/ 	.word	0x00016e90


	//   ....[134]....
        /*04e0*/ 	.word	0x00016f70


	//   ....[135]....
        /*04e4*/ 	.word	0x00017000


	//   ....[136]....
        /*04e8*/ 	.word	0x00017120


	//----- nvinfo : EIATTR_REG_RECONFIG
	.align		4
.L_772:
        /*04ec*/ 	.byte	0x01, 0x54
	.zero		2


	//----- nvinfo : EIATTR_SYSCALL_OFFSETS
	.align		4
        /*04f0*/ 	.byte	0x04, 0x46
        /*04f2*/ 	.short	(.L_774 - .L_773)


	//   ....[0]....
.L_773:
        /*04f4*/ 	.word	0x00003e90


	//   ....[1]....
        /*04f8*/ 	.word	0x00011a90


	//   ....[2]....
        /*04fc*/ 	.word	0x00011be0


	//   ....[3]....
        /*0500*/ 	.word	0x00011cd0


	//   ....[4]....
        /*0504*/ 	.word	0x00012720


	//----- nvinfo : EIATTR_MBARRIER_INSTR_OFFSETS
	.align		4
.L_774:
        /*0508*/ 	.byte	0x04, 0x39
        /*050a*/ 	.short	(.L_776 - .L_775)


	//   ....[0]....
.L_775:
        /*050c*/ 	.word	0x00000180
        /*0510*/ 	.word	0x000000ff
        /*0514*/ 	.word	0x00028c00
        /*0518*/ 	.short	0x0100
        /*051a*/ 	.byte	0x08
	.zero		1


	//   ....[1]....
        /*051c*/ 	.word	0x00000190
        /*0520*/ 	.word	0x000000ff
        /*0524*/ 	.word	0x00028c20
        /*0528*/ 	.short	0x0100
        /*052a*/ 	.byte	0x08
	.zero		1


	//   ....[2]....
        /*052c*/ 	.word	0x00000240
        /*0530*/ 	.word	0x000000ff
        /*0534*/ 	.word	0x00028c30
        /*0538*/ 	.short	0x0100
        /*053a*/ 	.byte	0x06
	.zero		1


	//   ....[3]....
        /*053c*/ 	.word	0x00000250
        /*0540*/ 	.word	0x000000ff
        /*0544*/ 	.word	0x00028c40
        /*0548*/ 	.short	0x0100
        /*054a*/ 	.byte	0x06
	.zero		1


	//   ....[4]....
        /*054c*/ 	.word	0x00000260
        /*0550*/ 	.word	0x000000ff
        /*0554*/ 	.word	0x00028c38
        /*0558*/ 	.short	0x0100
        /*055a*/ 	.byte	0x06
	.zero		1


	//   ....[5]....
        /*055c*/ 	.word	0x00000270
        /*0560*/ 	.word	0x000000ff
        /*0564*/ 	.word	0x00028c48
        /*0568*/ 	.short	0x0100
        /*056a*/ 	.byte	0x06
	.zero		1


	//   ....[6]....
        /*056c*/ 	.word	0x000003a0
        /*0570*/ 	.word	0x000000ff
        /*0574*/ 	.word	0x00028c50
        /*0578*/ 	.short	0x0100
        /*057a*/ 	.byte	0x08
	.zero		1


	//   ....[7]....
        /*057c*/ 	.word	0x000003b0
        /*0580*/ 	.word	0x000000ff
        /*0584*/ 	.word	0x00028c60
        /*0588*/ 	.short	0x0100
        /*058a*/ 	.byte	0x08
	.zero		1


	//   ....[8]....
        /*058c*/ 	.word	0x000003c0
        /*0590*/ 	.word	0x000000ff
        /*0594*/ 	.word	0x00028c58
        /*0598*/ 	.short	0x0100
        /*059a*/ 	.byte	0x08
	.zero		1


	//   ....[9]....
        /*059c*/ 	.word	0x000003d0
        /*05a0*/ 	.word	0x000000ff
        /*05a4*/ 	.word	0x00028c68
        /*05a8*/ 	.short	0x0100
        /*05aa*/ 	.byte	0x08
	.zero		1


	//   ....[10]....
        /*05ac*/ 	.word	0x000004c0
        /*05b0*/ 	.word	0x000000ff
        /*05b4*/ 	.word	0x00028c70
        /*05b8*/ 	.short	0x0100
        /*05ba*/ 	.byte	0x06
	.zero		1


	//   ....[11]....
        /*05bc*/ 	.word	0x000004d0
        /*05c0*/ 	.word	0x000000ff
        /*05c4*/ 	.word	0x00028c80
        /*05c8*/ 	.short	0x0100
        /*05ca*/ 	.byte	0x06
	.zero		1


	//   ....[12]....
        /*05cc*/ 	.word	0x000004e0
        /*05d0*/ 	.word	0x000000ff
        /*05d4*/ 	.word	0x00028c78
        /*05d8*/ 	.short	0x0100
        /*05da*/ 	.byte	0x06
	.zero		1


	//   ....[13]....
        /*05dc*/ 	.word	0x000004f0
        /*05e0*/ 	.word	0x000000ff
        /*05e4*/ 	.word	0x00028c88
        /*05e8*/ 	.short	0x0100
        /*05ea*/ 	.byte	0x06
	.zero		1


	//   ....[14]....
        /*05ec*/ 	.word	0x00000620
        /*05f0*/ 	.word	0x000000ff
        /*05f4*/ 	.word	0x00028c90
        /*05f8*/ 	.short	0x0100
        /*05fa*/ 	.byte	0x08
	.zero		1


	//   ....[15]....
        /*05fc*/ 	.word	0x00000630
        /*0600*/ 	.word	0x000000ff
        /*0604*/ 	.word	0x00028ca0
        /*0608*/ 	.short	0x0100
        /*060a*/ 	.byte	0x08
	.zero		1


	//   ....[16]....
        /*060c*/ 	.word	0x00000640
        /*0610*/ 	.word	0x000000ff
        /*0614*/ 	.word	0x00028c98
        /*0618*/ 	.short	0x0100
        /*061a*/ 	.byte	0x08
	.zero		1


	//   ....[17]....
        /*061c*/ 	.word	0x00000650
        /*0620*/ 	.word	0x000000ff
        /*0624*/ 	.word	0x00028ca8
        /*0628*/ 	.short	0x0100
        /*062a*/ 	.byte	0x08
	.zero		1


	//   ....[18]....
        /*062c*/ 	.word	0x00000790
        /*0630*/ 	.word	0x000000ff
        /*0634*/ 	.word	0x00028cb0
        /*0638*/ 	.short	0x0100
        /*063a*/ 	.byte	0x08
	.zero		1


	//   ....[19]....
        /*063c*/ 	.word	0x000007a0
        /*0640*/ 	.word	0x000000ff
        /*0644*/ 	.word	0x00028cc0
        /*0648*/ 	.short	0x0100
        /*064a*/ 	.byte	0x08
	.zero		1


	//   ....[20]....
        /*064c*/ 	.word	0x000007b0
        /*0650*/ 	.word	0x000000ff
        /*0654*/ 	.word	0x00028cb8
        /*0658*/ 	.short	0x0100
        /*065a*/ 	.byte	0x08
	.zero		1


	//   ....[21]....
        /*065c*/ 	.word	0x000007c0
        /*0660*/ 	.word	0x000000ff
        /*0664*/ 	.word	0x00028cc8
        /*0668*/ 	.short	0x0100
        /*066a*/ 	.byte	0x08
	.zero		1


	//   ....[22]....
        /*066c*/ 	.word	0x00001c60
        /*0670*/ 	.word	0x000000ff
        /*0674*/ 	.word	0x00028c50
        /*0678*/ 	.short	0x010a
        /*067a*/ 	.byte	0x15
	.zero		1


	//   ....[23]....
        /*067c*/ 	.word	0x00001f20
        /*0680*/ 	.word	0x000000ff
        /*0684*/ 	.word	0x00000000
        /*0688*/ 	.short	0x0101
        /*068a*/ 	.byte	0x06
	.zero		1


	//   ....[24]....
        /*068c*/ 	.word	0x00002860
        /*0690*/ 	.word	0x000000ff
        /*0694*/ 	.word	0x00028c50
        /*0698*/ 	.short	0x010a
        /*069a*/ 	.byte	0x15
	.zero		1


	//   ....[25]....
        /*069c*/ 	.word	0x000028a0
        /*06a0*/ 	.word	0x000000ff
        /*06a4*/ 	.word	0x00028c50
        /*06a8*/ 	.short	0x010a
        /*06aa*/ 	.byte	0x15
	.zero		1


	//   ....[26]....
        /*06ac*/ 	.word	0x00002a80
        /*06b0*/ 	.word	0x000000ff
        /*06b4*/ 	.word	0x00000000
        /*06b8*/ 	.short	0x0101
        /*06ba*/ 	.byte	0x06
	.zero		1


	//   ....[27]....
        /*06bc*/ 	.word	0x00003f10
        /*06c0*/ 	.word	0x000000ff
        /*06c4*/ 	.word	0x00028c00
        /*06c8*/ 	.short	0x010a
        /*06ca*/ 	.byte	0x2a
	.zero		1


	//   ....[28]....
        /*06cc*/ 	.word	0x00003f90
        /*06d0*/ 	.word	0x00000007
        /*06d4*/ 	.word	0x00028c30
        /*06d8*/ 	.short	0x010a
        /*06da*/ 	.byte	0x3f
	.zero		1


	//   ....[29]....
        /*06dc*/ 	.word	0x00003fd0
        /*06e0*/ 	.word	0x00000007
        /*06e4*/ 	.word	0x00028c30
        /*06e8*/ 	.short	0x010a
        /*06ea*/ 	.byte	0x3f
	.zero		1


	//   ....[30]....
        /*06ec*/ 	.word	0x000045a0
        /*06f0*/ 	.word	0x000000ff
        /*06f4*/ 	.word	0x00000000
        /*06f8*/ 	.short	0x0101
        /*06fa*/ 	.byte	0x06
	.zero		1


	//   ....[31]....
        /*06fc*/ 	.word	0x00005ea0
        /*0700*/ 	.word	0x00000007
        /*0704*/ 	.word	0x00028c50
        /*0708*/ 	.short	0x010a
        /*070a*/ 	.byte	0x3f
	.zero		1


	//   ....[32]....
        /*070c*/ 	.word	0x00005ee0
        /*0710*/ 	.word	0x00000007
        /*0714*/ 	.word	0x00028c50
        /*0718*/ 	.short	0x010a
        /*071a*/ 	.byte	0x3f
	.zero		1


	//   ....[33]....
        /*071c*/ 	.word	0x00006200
        /*0720*/ 	.word	0x000000ff
        /*0724*/ 	.word	0x00000000
        /*0728*/ 	.short	0x0101
        /*072a*/ 	.byte	0x0b
	.zero		1


	//   ....[34]....
        /*072c*/ 	.word	0x00006520
        /*0730*/ 	.word	0x000000ff
        /*0734*/ 	.word	0x00028c30
        /*0738*/ 	.short	0x010a
        /*073a*/ 	.byte	0x15
	.zero		1


	//   ....[35]....
        /*073c*/ 	.word	0x00006560
        /*0740*/ 	.word	0x000000ff
        /*0744*/ 	.word	0x00028c30
        /*0748*/ 	.short	0x010a
        /*074a*/ 	.byte	0x15
	.zero		1


	//   ....[36]....
        /*074c*/ 	.word	0x00006a20
        /*0750*/ 	.word	0x000000ff
        /*0754*/ 	.word	0x00000000
        /*0758*/ 	.short	0x0101
        /*075a*/ 	.byte	0x06
	.zero		1


	//   ....[37]....
        /*075c*/ 	.word	0x00008930
        /*0760*/ 	.word	0x000000ff
        /*0764*/ 	.word	0x00028c50
        /*0768*/ 	.short	0x010a
        /*076a*/ 	.byte	0x15
	.zero		1


	//   ....[38]....
        /*076c*/ 	.word	0x00008970
        /*0770*/ 	.word	0x000000ff
        /*0774*/ 	.word	0x00028c50
        /*0778*/ 	.short	0x010a
        /*077a*/ 	.byte	0x15
	.zero		1


	//   ....[39]....
        /*077c*/ 	.word	0x00008c20
        /*0780*/ 	.word	0x000000ff
        /*0784*/ 	.word	0x00000000
        /*0788*/ 	.short	0x0101
        /*078a*/ 	.byte	0x15
	.zero		1


	//   ....[40]....
        /*078c*/ 	.word	0x00008fb0
        /*0790*/ 	.word	0x000000ff
        /*0794*/ 	.word	0x00028c30
        /*0798*/ 	.short	0x010a
        /*079a*/ 	.byte	0x15
	.zero		1


	//   ....[41]....
        /*079c*/ 	.word	0x00008ff0
        /*07a0*/ 	.word	0x000000ff
        /*07a4*/ 	.word	0x00028c30
        /*07a8*/ 	.short	0x010a
        /*07aa*/ 	.byte	0x15
	.zero		1


	//   ....[42]....
        /*07ac*/ 	.word	0x00009410
        /*07b0*/ 	.word	0x000000ff
        /*07b4*/ 	.word	0x00000000
        /*07b8*/ 	.short	0x0101
        /*07ba*/ 	.byte	0x06
	.zero		1


	//   ....[43]....
        /*07bc*/ 	.word	0x0000a8a0
        /*07c0*/ 	.word	0x000000ff
        /*07c4*/ 	.word	0x00028c50
        /*07c8*/ 	.short	0x010a
        /*07ca*/ 	.byte	0x15
	.zero		1


	//   ....[44]....
        /*07cc*/ 	.word	0x0000a8e0
        /*07d0*/ 	.word	0x000000ff
        /*07d4*/ 	.word	0x00028c50
        /*07d8*/ 	.short	0x010a
        /*07da*/ 	.byte	0x15
	.zero		1


	//   ....[45]....
        /*07dc*/ 	.word	0x0000ab70
        /*07e0*/ 	.word	0x000000ff
        /*07e4*/ 	.word	0x00000000
        /*07e8*/ 	.short	0x0101
        /*07ea*/ 	.byte	0x15
	.zero		1


	//   ....[46]....
        /*07ec*/ 	.word	0x0000acf0
        /*07f0*/ 	.word	0x000000ff
        /*07f4*/ 	.word	0x00028c30
        /*07f8*/ 	.short	0x010a
        /*07fa*/ 	.byte	0x14
	.zero		1


	//   ....[47]....
        /*07fc*/ 	.word	0x0000ad30
        /*0800*/ 	.word	0x000000ff
        /*0804*/ 	.word	0x00028c30
        /*0808*/ 	.short	0x010a
        /*080a*/ 	.byte	0x14
	.zero		1


	//   ....[48]....
        /*080c*/ 	.word	0x0000b1d0
        /*0810*/ 	.word	0x000000ff
        /*0814*/ 	.word	0x00000000
        /*0818*/ 	.short	0x0101
        /*081a*/ 	.byte	0x06
	.zero		1


	//   ....[49]....
        /*081c*/ 	.word	0x0000d0f0
        /*0820*/ 	.word	0x000000ff
        /*0824*/ 	.word	0x00028c50
        /*0828*/ 	.short	0x010a
        /*082a*/ 	.byte	0x14
	.zero		1


	//   ....[50]....
        /*082c*/ 	.word	0x0000d130
        /*0830*/ 	.word	0x000000ff
        /*0834*/ 	.word	0x00028c50
        /*0838*/ 	.short	0x010a
        /*083a*/ 	.byte	0x14
	.zero		1


	//   ....[51]....
        /*083c*/ 	.word	0x0000d3e0
        /*0840*/ 	.word	0x000000ff
        /*0844*/ 	.word	0x00000000
        /*0848*/ 	.short	0x0101
        /*084a*/ 	.byte	0x14
	.zero		1


	//   ....[52]....
        /*084c*/ 	.word	0x0000f8c0
        /*0850*/ 	.word	0x000000ff
        /*0854*/ 	.word	0x00000000
        /*0858*/ 	.short	0x0101
        /*085a*/ 	.byte	0x05
	.zero		1


	//   ....[53]....
        /*085c*/ 	.word	0x000120d0
        /*0860*/ 	.word	0x00000019
        /*0864*/ 	.word	0x00028c40
        /*0868*/ 	.short	0x010a
        /*086a*/ 	.byte	0x3f
	.zero		1


	//   ....[54]....
        /*086c*/ 	.word	0x00012500
        /*0870*/ 	.word	0x00000019
        /*0874*/ 	.word	0x00028c30
        /*0878*/ 	.short	0x0107
        /*087a*/ 	.byte	0x3f
	.zero		1


	//   ....[55]....
        /*087c*/ 	.word	0x000125d0
        /*0880*/ 	.word	0x00000019
        /*0884*/ 	.word	0x00028c30
        /*0888*/ 	.short	0x0101
        /*088a*/ 	.byte	0x3f
	.zero		1


	//   ....[56]....
        /*088c*/ 	.word	0x00012cb0
        /*0890*/ 	.word	0x00000011
        /*0894*/ 	.word	0x00028c00
        /*0898*/ 	.short	0x0107
        /*089a*/ 	.byte	0x3f
	.zero		1


	//   ....[57]....
        /*089c*/ 	.word	0x00012da0
        /*08a0*/ 	.word	0x00000011
        /*08a4*/ 	.word	0x00028c00
        /*08a8*/ 	.short	0x0101
        /*08aa*/ 	.byte	0x3f
	.zero		1


	//   ....[58]....
        /*08ac*/ 	.word	0x00012dc0
        /*08b0*/ 	.word	0x00000011
        /*08b4*/ 	.word	0x00028c20
        /*08b8*/ 	.short	0x010a
        /*08ba*/ 	.byte	0x3f
	.zero		1


	//   ....[59]....
        /*08bc*/ 	.word	0x00012e50
        /*08c0*/ 	.word	0x00000019
        /*08c4*/ 	.word	0x00028c60
        /*08c8*/ 	.short	0x010a
        /*08ca*/ 	.byte	0x3f
	.zero		1


	//   ....[60]....
        /*08cc*/ 	.word	0x000136b0
        /*08d0*/ 	.word	0x00000019
        /*08d4*/ 	.word	0x00028c50
        /*08d8*/ 	.short	0x0107
        /*08da*/ 	.byte	0x3f
	.zero		1


	//   ....[61]....
        /*08dc*/ 	.word	0x00013780
        /*08e0*/ 	.word	0x00000019
        /*08e4*/ 	.word	0x00028c50
        /*08e8*/ 	.short	0x0101
        /*08ea*/ 	.byte	0x3f
	.zero		1


	//   ....[62]....
        /*08ec*/ 	.word	0x00013ab0
        /*08f0*/ 	.word	0x00000008
        /*08f4*/ 	.word	0x00028c40
        /*08f8*/ 	.short	0x010a
        /*08fa*/ 	.byte	0x3f
	.zero		1


	//   ....[63]....
        /*08fc*/ 	.word	0x00013de0
        /*0900*/ 	.word	0x00000008
        /*0904*/ 	.word	0x00028c30
        /*0908*/ 	.short	0x0107
        /*090a*/ 	.byte	0x3f
	.zero		1


	//   ....[64]....
        /*090c*/ 	.word	0x00013ea0
        /*0910*/ 	.word	0x00000008
        /*0914*/ 	.word	0x00028c30
        /*0918*/ 	.short	0x0101
        /*091a*/ 	.byte	0x3f
	.zero		1


	//   ....[65]....
        /*091c*/ 	.word	0x00013ed0
        /*0920*/ 	.word	0x00000008
        /*0924*/ 	.word	0x00028c60
        /*0928*/ 	.short	0x010a
        /*092a*/ 	.byte	0x3f
	.zero		1


	//   ....[66]....
        /*092c*/ 	.word	0x00014530
        /*0930*/ 	.word	0x00000008
        /*0934*/ 	.word	0x00028c50
        /*0938*/ 	.short	0x0107
        /*093a*/ 	.byte	0x3f
	.zero		1


	//   ....[67]....
        /*093c*/ 	.word	0x000145f0
        /*0940*/ 	.word	0x00000008
        /*0944*/ 	.word	0x00028c50
        /*0948*/ 	.short	0x0101
        /*094a*/ 	.byte	0x3f
	.zero		1


	//   ....[68]....
        /*094c*/ 	.word	0x000149d0
        /*0950*/ 	.word	0x00000007
        /*0954*/ 	.word	0x00028c20
        /*0958*/ 	.short	0x010a
        /*095a*/ 	.byte	0x3f
	.zero		1


	//   ....[69]....
        /*095c*/ 	.word	0x00014b50
        /*0960*/ 	.word	0x00000005
        /*0964*/ 	.word	0x00028c40
        /*0968*/ 	.short	0x010a
        /*096a*/ 	.byte	0x3f
	.zero		1


	//   ....[70]....
        /*096c*/ 	.word	0x00014bf0
        /*0970*/ 	.word	0x00000003
        /*0974*/ 	.word	0x00028c40
        /*0978*/ 	.short	0x010a
        /*097a*/ 	.byte	0x3f
	.zero		1


	//   ....[71]....
        /*097c*/ 	.word	0x00014c30
        /*0980*/ 	.word	0x00000005
        /*0984*/ 	.word	0x00028c60
        /*0988*/ 	.short	0x010a
        /*098a*/ 	.byte	0x3f
	.zero		1


	//   ....[72]....
        /*098c*/ 	.word	0x00014c70
        /*0990*/ 	.word	0x00000003
        /*0994*/ 	.word	0x00028c60
        /*0998*/ 	.short	0x010a
        /*099a*/ 	.byte	0x3f
	.zero		1


	//   ....[73]....
        /*099c*/ 	.word	0x00014ce0
        /*09a0*/ 	.word	0x00000003
        /*09a4*/ 	.word	0x00028c50
        /*09a8*/ 	.short	0x010a
        /*09aa*/ 	.byte	0x3f
	.zero		1


	//   ....[74]....
        /*09ac*/ 	.word	0x00014d40
        /*09b0*/ 	.word	0x00000003
        /*09b4*/ 	.word	0x00028c50
        /*09b8*/ 	.short	0x010a
        /*09ba*/ 	.byte	0x3f
	.zero		1


	//   ....[75]....
        /*09bc*/ 	.word	0x00014da0
        /*09c0*/ 	.word	0x00000003
        /*09c4*/ 	.word	0x00028c00
        /*09c8*/ 	.short	0x010a
        /*09ca*/ 	.byte	0x3f
	.zero		1


	//   ....[76]....
        /*09cc*/ 	.word	0x00014df0
        /*09d0*/ 	.word	0x00000007
        /*09d4*/ 	.word	0x00028c30
        /*09d8*/ 	.short	0x010a
        /*09da*/ 	.byte	0x3f
	.zero		1


	//   ....[77]....
        /*09dc*/ 	.word	0x00014e40
        /*09e0*/ 	.word	0x00000007
        /*09e4*/ 	.word	0x00028c50
        /*09e8*/ 	.short	0x010a
        /*09ea*/ 	.byte	0x3f
	.zero		1


	//   ....[78]....
        /*09ec*/ 	.word	0x00014ea0
        /*09f0*/ 	.word	0x00000006
        /*09f4*/ 	.word	0x00028c30
        /*09f8*/ 	.short	0x010a
        /*09fa*/ 	.byte	0x3f
	.zero		1


	//   ....[79]....
        /*09fc*/ 	.word	0x00014f00
        /*0a00*/ 	.word	0x0000000a
        /*0a04*/ 	.word	0x00028c50
        /*0a08*/ 	.short	0x010a
        /*0a0a*/ 	.byte	0x3f
	.zero		1


	//   ....[80]....
        /*0a0c*/ 	.word	0x00014f60
        /*0a10*/ 	.word	0x00000005
        /*0a14*/ 	.word	0x00028c30
        /*0a18*/ 	.short	0x010a
        /*0a1a*/ 	.byte	0x3f
	.zero		1


	//   ....[81]....
        /*0a1c*/ 	.word	0x00014fc0
        /*0a20*/ 	.word	0x0000000b
        /*0a24*/ 	.word	0x00028c50
        /*0a28*/ 	.short	0x010a
        /*0a2a*/ 	.byte	0x3f
	.zero		1


	//   ....[82]....
        /*0a2c*/ 	.word	0x00015020
        /*0a30*/ 	.word	0x00000006
        /*0a34*/ 	.word	0x00028c30
        /*0a38*/ 	.short	0x010a
        /*0a3a*/ 	.byte	0x3f
	.zero		1


	//   ....[83]....
        /*0a3c*/ 	.word	0x00015080
        /*0a40*/ 	.word	0x0000000a
        /*0a44*/ 	.word	0x00028c50
        /*0a48*/ 	.short	0x010a
        /*0a4a*/ 	.byte	0x3f
	.zero		1


	//   ....[84]....
        /*0a4c*/ 	.word	0x00015180
        /*0a50*/ 	.word	0x00000019
        /*0a54*/ 	.word	0x00028c40
        /*0a58*/ 	.short	0x010a
        /*0a5a*/ 	.byte	0x3f
	.zero		1


	//   ....[85]....
        /*0a5c*/ 	.word	0x00015ad0
        /*0a60*/ 	.word	0x00000011
        /*0a64*/ 	.word	0x00028c20
        /*0a68*/ 	.short	0x010a
        /*0a6a*/ 	.byte	0x3f
	.zero		1


	//   ....[86]....
        /*0a6c*/ 	.word	0x00015b20
        /*0a70*/ 	.word	0x00000019
        /*0a74*/ 	.word	0x00028c60
        /*0a78*/ 	.short	0x010a
        /*0a7a*/ 	.byte	0x3f
	.zero		1


	//   ....[87]....
        /*0a7c*/ 	.word	0x00016390
        /*0a80*/ 	.word	0x00000008
        /*0a84*/ 	.word	0x00028c40
        /*0a88*/ 	.short	0x010a
        /*0a8a*/ 	.byte	0x3f
	.zero		1


	//   ....[88]....
        /*0a8c*/ 	.word	0x00016810
        /*0a90*/ 	.word	0x00000008
        /*0a94*/ 	.word	0x00028c60
        /*0a98*/ 	.short	0x010a
        /*0a9a*/ 	.byte	0x3f
	.zero		1


	//   ....[89]....
        /*0a9c*/ 	.word	0x00017040
        /*0aa0*/ 	.word	0x00000007
        /*0aa4*/ 	.word	0x00028c20
        /*0aa8*/ 	.short	0x010a
        /*0aaa*/ 	.byte	0x3f
	.zero		1


	//   ....[90]....
        /*0aac*/ 	.word	0x000171e0
        /*0ab0*/ 	.word	0x00000005
        /*0ab4*/ 	.word	0x00028c40
        /*0ab8*/ 	.short	0x010a
        /*0aba*/ 	.byte	0x3f
	.zero		1


	//   ....[91]....
        /*0abc*/ 	.word	0x00017230
        /*0ac0*/ 	.word	0x00000003
        /*0ac4*/ 	.word	0x00028c40
        /*0ac8*/ 	.short	0x010a
        /*0aca*/ 	.byte	0x3f
	.zero		1


	//   ....[92]....
        /*0acc*/ 	.word	0x00017280
        /*0ad0*/ 	.word	0x00000005
        /*0ad4*/ 	.word	0x00028c60
        /*0ad8*/ 	.short	0x010a
        /*0ada*/ 	.byte	0x3f
	.zero		1


	//----- nvinfo : EIATTR_NUM_MBARRIERS
	.align		4
.L_776:
        /*0adc*/ 	.byte	0x03, 0x38
        /*0ade*/ 	.short	0x0016


	//----- nvinfo : EIATTR_EXIT_INSTR_OFFSETS
	.align		4
        /*0ae0*/ 	.byte	0x04, 0x1c
        /*0ae2*/ 	.short	(.L_778 - .L_777)


	//   ....[0]....
.L_777:
        /*0ae4*/ 	.word	0x00000930


	//   ....[1]....
        /*0ae8*/ 	.word	0x000109c0


	//   ....[2]....
        /*0aec*/ 	.word	0x00014cc0


	//----- nvinfo : EIATTR_MAX_THREADS
	.align		4
.L_778:
        /*0af0*/ 	.byte	0x04, 0x05
        /*0af2*/ 	.short	(.L_780 - .L_779)
.L_779:
        /*0af4*/ 	.word	0x00000180
        /*0af8*/ 	.word	0x00000001
        /*0afc*/ 	.word	0x00000001


	//----- nvinfo : EIATTR_CRS_STACK_SIZE
	.align		4
.L_780:
        /*0b00*/ 	.byte	0x04, 0x1e
        /*0b02*/ 	.short	(.L_782 - .L_781)
.L_781:
        /*0b04*/ 	.word	0x00000000


	//----- nvinfo : EIATTR_CBANK_PARAM_SIZE
	.align		4
.L_782:
        /*0b08*/ 	.byte	0x03, 0x19
        /*0b0a*/ 	.short	0x0af0


	//----- nvinfo : EIATTR_PARAM_CBANK
	.align		4
        /*0b0c*/ 	.byte	0x04, 0x0a
        /*0b0e*/ 	.short	(.L_784 - .L_783)
	.align		4
.L_783:
        /*0b10*/ 	.word	index@(.nv.constant0._ZN7cutlass13device_kernelIN5flash11enable_sm90INS1_16FlashAttnFwdSm90INS1_25CollectiveMainloopFwdSm90ILi2EN4cute5tupleIJNS5_1CILi1EEES8_S8_EEENS6_IJNS7_ILi64EEESA_SA_EEELi512ENS_6half_tEfNS_4arch4Sm90ELb0ELb1ELb1ELb0ELb1ELb0ELb0ELb0ELb0ELb1ELb0ELb0EEENS1_21CollectiveEpilogueFwdINS6_IJSA_NS7_ILi512EEESA_EEES9_SC_SE_Li256ELb0ELb1ELb0ELb0EEENS1_30DynamicPersistentTileSchedulerILi256ELi128ELb0ELb1ELb1EEEEEEEEEvNT_6ParamsE)
        /*0b14*/ 	.short	0x0210
        /*0b16*/ 	.short	0x0af0


	//----- nvinfo : EIATTR_SW_WAR
	.align		4
.L_784:
        /*0b18*/ 	.byte	0x04, 0x36
        /*0b1a*/ 	.short	(.L_786 - .L_785)
.L_785:
        /*0b1c*/ 	.word	0x00000008
.L_786:


//--------------------- .nv.info._ZN7cutlass13device_kernelIN5flash11enable_sm90INS1_16FlashAttnFwdSm90INS1_25CollectiveMainloopFwdSm90ILi2EN4cute5tupleIJNS5_1CILi1EEES8_S8_EEENS6_IJNS7_ILi64EEESA_SA_EEELi512ENS_6half_tEfNS_4arch4Sm90ELb0ELb1ELb1ELb0ELb1ELb0ELb1ELb0ELb0ELb1ELb0ELb0EEENS1_21CollectiveEpilogueFwdINS6_IJSA_NS7_ILi512EEESA_EEES9_SC_SE_Li256ELb0ELb1ELb0ELb0EEENS1_30DynamicPersistentTileSchedulerILi256ELi128ELb0ELb1ELb1EEEEEEEEEvNT_6ParamsE --------------------------
	.section	.nv.info._ZN7cutlass13device_kernelIN5flash11enable_sm90INS1_16FlashAttnFwdSm90INS1_25CollectiveMainloopFwdSm90ILi2EN4cute5tupleIJNS5_1CILi1EEES8_S8_EEENS6_IJNS7_ILi64EEESA_SA_EEELi512ENS_6half_tEfNS_4arch4Sm90ELb0ELb1ELb1ELb0ELb1ELb0ELb1ELb0ELb0ELb1ELb0ELb0EEENS1_21CollectiveEpilogueFwdINS6_IJSA_NS7_ILi512EEESA_EEES9_SC_SE_Li256ELb0ELb1ELb0ELb0EEENS1_30DynamicPersistentTileSchedulerILi256ELi128ELb0ELb1ELb1EEEEEEEEEvNT_6ParamsE,"",@"SHT_CUDA_INFO"
	.sectionflags	@""
	.align	4


	//----- nvinfo : EIATTR_CUDA_API_VERSION
	.align		4
        /*0000*/ 	.byte	0x04, 0x37
        /*0002*/ 	.short	(.L_788 - .L_787)
.L_787:
        /*0004*/ 	.word	0x00000082


	//----- nvinfo : EIATTR_KPARAM_INFO
	.align		4
.L_788:
        /*0008*/ 	.byte	0x04, 0x17
        /*000a*/ 	.short	(.L_790 - .L_789)
.L_789:
        /*000c*/ 	.word	0x00000000
        /*0010*/ 	.short	0x0000
        /*0012*/ 	.short	0x0070
        /*0014*/ 	.byte	0x00, 0xf0, 0x01, 0x2e


	//----- nvinfo : EIATTR_SPARSE_MMA_MASK
	.align		4
.L_790:
        /*0018*/ 	.byte	0x03, 0x50
        /*001a*/ 	.short	0x0000


	//----- nvinfo : EIATTR_MAXREG_COUNT
	.align		4
        /*001c*/ 	.byte	0x03, 0x1b
        /*001e*/ 	.short	0x00a8


	//----- nvinfo : EIATTR_NUM_BARRIERS
	.align		4
        /*0020*/ 	.byte	0x02, 0x4c
        /*0022*/ 	.byte	0x10
	.zero		1


	//----- nvinfo : EIATTR_EXTERNS
	.align		4
        /*0024*/ 	.byte	0x04, 0x0f
        /*0026*/ 	.short	(.L_792 - .L_791)


	//   ....[0]....
	.align		4
.L_791:
        /*0028*/ 	.word	index@(__assertfail)


	//----- nvinfo : EIATTR_ANNOTATIONS
	.align		4
.L_792:
        /*002c*/ 	.byte	0x04, 0x55
        /*002e*/ 	.short	(.L_794 - .L_793)


	//   ....[0]....
.L_793:
        /* <DEDUP_REMOVED lines=12> */


	//----- nvinfo : EIATTR_MERCURY_ISA_VERSION
	.align		4
.L_794:
        /*00d8*/ 	.byte	0x03, 0x5f
        /*00da*/ 	.short	0x0101


	//----- nvinfo : EIATTR_INT_WARP_WIDE_INSTR_OFFSETS
	.align		4
        /*00dc*/ 	.byte	0x04, 0x31
        /*00de*/ 	.short	(.L_796 - .L_795)


	//   ....[0]....
.L_795:
        /*00e0*/ 	.word	0x000000c0


	//   ....[1]....
        /*00e4*/ 	.word	0x000000d0


	//   ....[2]....
        /*00e8*/ 	.word	0x000000e0


	//   ....[3]....
        /*00ec*/ 	.word	0x00000180


	//   ....[4]....
        /*00f0*/ 	.word	0x00026020


	//   ....[5]....
        /*00f4*/ 	.word	0x000260b0


	//   ....[6]....
        /*00f8*/ 	.word	0x000299c0


	//   ....[7]....
        /*00fc*/ 	.word	0x00029a50


	//----- nvinfo : EIATTR_COOP_GROUP_MASK_REGIDS
	.align		4
.L_796:
        /*0100*/ 	.byte	0x04, 0x29
        /*0102*/ 	.short	(.L_798 - .L_797)


	//   ....[0]....
.L_797:
        /*0104*/ 	.word	0xffffffff


	//   ....[1]....
        /*0108*/ 	.word	0xffffffff


	//   ....[2]....
        /*010c*/ 	.word	0xffffffff


	//   ....[3]....
        /*0110*/ 	.word	0xffffffff


	//   ....[4]....
        /*0114*/ 	.word	0xffffffff


	//   ....[5]....
        /*0118*/ 	.word	0xffffffff


	//   ....[6]....
        /*011c*/ 	.word	0xffffffff


	//   ....[7]....
        /*0120*/ 	.word	0xffffffff


	//   ....[8]....
        /*0124*/ 	.word	0xffffffff


	//   ....[9]....
        /*0128*/ 	.word	0xffffffff


	//   ....[10]....
        /*012c*/ 	.word	0xffffffff


	//   ....[11]....
        /*0130*/ 	.word	0xffffffff


	//   ....[12]....
        /*0134*/ 	.word	0xffffffff


	//   ....[13]....
        /*0138*/ 	.word	0xffffffff


	//   ....[14]....
        /*013c*/ 	.word	0xffffffff


	//   ....[15]....
        /*0140*/ 	.word	0xffffffff


	//   ....[16]....
        /*0144*/ 	.word	0xffffffff


	//   ....[17]....
        /*0148*/ 	.word	0xffffffff


	//   ....[18]....
        /*014c*/ 	.word	0xffffffff


	//   ....[19]....
        /*0150*/ 	.word	0xffffffff


	//   ....[20]....
        /*0154*/ 	.word	0xffffffff


	//   ....[21]....
        /*0158*/ 	.word	0xffffffff


	//   ....[22]....
        /*015c*/ 	.word	0xffffffff


	//   ....[23]....
        /*0160*/ 	.word	0xffffffff


	//   ....[24]....
        /*0164*/ 	.word	0xffffffff


	//   ....[25]....
        /*0168*/ 	.word	0xffffffff


	//   ....[26]....
        /*016c*/ 	.word	0xffffffff


	//   ....[27]....
        /*0170*/ 	.word	0xffffffff


	//   ....[28]....
        /*0174*/ 	.word	0xffffffff


	//   ....[29]....
        /*0178*/ 	.word	0xffffffff


	//   ....[30]....
        /*017c*/ 	.word	0xffffffff


	//   ....[31]....
        /*0180*/ 	.word	0xffffffff


	//   ....[32]....
        /*0184*/ 	.word	0xffffffff


	//   ....[33]....
        /*0188*/ 	.word	0xffffffff


	//   ....[34]....
        /*018c*/ 	.word	0xffffffff


	//   ....[35]....
        /*0190*/ 	.word	0xffffffff


	//   ....[36]....
        /*0194*/ 	.word	0xffffffff


	//   ....[37]....
        /*0198*/ 	.word	0xffffffff


	//   ....[38]....
        /*019c*/ 	.word	0xffffffff


	//   ....[39]....
        /*01a0*/ 	.word	0xffffffff


	//   ....[40]....
        /*01a4*/ 	.word	0xffffffff


	//   ....[41]....
        /*01a8*/ 	.word	0xffffffff


	//   ....[42]....
        /*01ac*/ 	.word	0xffffffff


	//   ....[43]....
        /*01b0*/ 	.word	0xffffffff


	//   ....[44]....
        /*01b4*/ 	.word	0xffffffff


	//   ....[45]....
        /*01b8*/ 	.word	0xffffffff


	//   ....[46]....
        /*01bc*/ 	.word	0xffffffff


	//   ....[47]....
        /*01c0*/ 	.word	0xffffffff


	//   ....[48]....
        /*01c4*/ 	.word	0xffffffff


	//   ....[49]....
        /*01c8*/ 	.word	0xffffffff


	//   ....[50]....
        /*01cc*/ 	.word	0xffffffff


	//   ....[51]....
        /*01d0*/ 	.word	0xffffffff


	//   ....[52]....
        /*01d4*/ 	.word	0xffffffff


	//   ....[53]....
        /*01d8*/ 	.word	0xffffffff


	//   ....[54]....
        /*01dc*/ 	.word	0xffffffff


	//   ....[55]....
        /*01e0*/ 	.word	0xffffffff


	//   ....[56]....
        /*01e4*/ 	.word	0xffffffff


	//   ....[57]....
        /*01e8*/ 	.word	0xffffffff


	//   ....[58]....
        /*01ec*/ 	.word	0xffffffff


	//   ....[59]....
        /*01f0*/ 	.word	0xffffffff


	//   ....[60]....
        /*01f4*/ 	.word	0xffffffff


	//   ....[61]....
        /*01f8*/ 	.word	0xffffffff


	//   ....[62]....
        /*01fc*/ 	.word	0xffffffff


	//   ....[63]....
        /*0200*/ 	.word	0xffffffff


	//   ....[64]....
        /*0204*/ 	.word	0xffffffff


	//   ....[65]....
        /*0208*/ 	.word	0xffffffff


	//   ....[66]....
        /*020c*/ 	.word	0xffffffff


	//   ....[67]....
        /*0210*/ 	.word	0xffffffff


	//   ....[68]....
        /*0214*/ 	.word	0xffffffff


	//   ....[69]....
        /*0218*/ 	.word	0xffffffff


	//   ....[70]....
        /*021c*/ 	.word	0xffffffff


	//   ....[71]....
        /*0220*/ 	.word	0xffffffff


	//   ....[72]....
        /*0224*/ 	.word	0xffffffff


	//   ....[73]....
        /*0228*/ 	.word	0xffffffff


	//   ....[74]....
        /*022c*/ 	.word	0xffffffff


	//   ....[75]....
        /*0230*/ 	.word	0xffffffff


	//   ....[76]....
        /*0234*/ 	.word	0xffffffff


	//   ....[77]....
        /*0238*/ 	.word	0xffffffff


	//   ....[78]....
        /*023c*/ 	.word	0xffffffff


	//   ....[79]....
        /*0240*/ 	.word	0xffffffff


	//   ....[80]....
        /*0244*/ 	.word	0xffffffff


	//   ....[81]....
        /*0248*/ 	.word	0xffffffff


	//   ....[82]....
        /*024c*/ 	.word	0xffffffff


	//   ....[83]....
        /*0250*/ 	.word	0xffffffff


	//   ....[84]....
        /*0254*/ 	.word	0xffffffff


	//   ....[85]....
        /*0258*/ 	.word	0xffffffff


	//   ....[86]....
        /*025c*/ 	.word	0xffffffff


	//   ....[87]....
        /*0260*/ 	.word	0xffffffff


	//   ....[88]....
        /*0264*/ 	.word	0xffffffff


	//   ....[89]....
        /*0268*/ 	.word	0xffffffff


	//   ....[90]....
        /*026c*/ 	.word	0xffffffff


	//   ....[91]....
        /*0270*/ 	.word	0xffffffff


	//   ....[92]....
        /*0274*/ 	.word	0xffffffff


	//   ....[93]....
        /*0278*/ 	.word	0xffffffff


	//   ....[94]....
        /*027c*/ 	.word	0xffffffff


	//   ....[95]....
        /*0280*/ 	.word	0xffffffff


	//   ....[96]....
        /*0284*/ 	.word	0xffffffff


	//   ....[97]....
        /*0288*/ 	.word	0xffffffff


	//   ....[98]....
        /*028c*/ 	.word	0x0500000f


	//   ....[99]....
        /*0290*/ 	.word	0x0500000f


	//   ....[100]....
        /*0294*/ 	.word	0x0500000f


	//   ....[101]....
        /*0298*/ 	.word	0x0500000f


	//   ....[102]....
        /*029c*/ 	.word	0x0500000f


	//   ....[103]....
        /*02a0*/ 	.word	0x0500000f


	//   ....[104]....
        /*02a4*/ 	.word	0x0500000f


	//   ....[105]....
        /*02a8*/ 	.word	0x0500000f


	//   ....[106]....
        /*02ac*/ 	.word	0x0500000f


	//   ....[107]....
        /*02b0*/ 	.word	0x0500000f


	//   ....[108]....
        /*02b4*/ 	.word	0x0500000f


	//   ....[109]....
        /*02b8*/ 	.word	0x0500000f


	//   ....[110]....
        /*02bc*/ 	.word	0x0500000f


	//   ....[111]....
        /*02c0*/ 	.word	0x0500000f


	//   ....[112]....
        /*02c4*/ 	.word	0x0500000f


	//   ....[113]....
        /*02c8*/ 	.word	0x0500000f


	//   ....[114]....
        /*02cc*/ 	.word	0x0500000f


	//   ....[115]....
        /*02d0*/ 	.word	0x0500000f


	//   ....[116]....
        /*02d4*/ 	.word	0x0500000f


	//   ....[117]....
        /*02d8*/ 	.word	0x0500000f


	//   ....[118]....
        /*02dc*/ 	.word	0x0500000f


	//   ....[119]....
        /*02e0*/ 	.word	0x0500000f


	//   ....[120]....
        /*02e4*/ 	.word	0x0500000f


	//   ....[121]....
        /*02e8*/ 	.word	0x0500000f


	//   ....[122]....
        /*02ec*/ 	.word	0x0500000f


	//   ....[123]....
        /*02f0*/ 	.word	0x0500000f


	//   ....[124]....
        /*02f4*/ 	.word	0x0500000f


	//   ....[125]....
        /*02f8*/ 	.word	0x0500000f


	//   ....[126]....
        /*02fc*/ 	.word	0x0500000f


	//   ....[127]....
        /*0300*/ 	.word	0x0500000f


	//   ....[128]....
        /*0304*/ 	.word	0x0500000f


	//   ....[129]....
        /*0308*/ 	.word	0x0500000f


	//   ....[130]....
        /*030c*/ 	.word	0x0500000f


	//   ....[131]....
        /*0310*/ 	.word	0x0500000f


	//   ....[132]....
        /*0314*/ 	.word	0x0500000f


	//   ....[133]....
        /*0318*/ 	.word	0x0500000f


	//   ....[134]....
        /*031c*/ 	.word	0x0500000f


	//   ....[135]....
        /*0320*/ 	.word	0x0500000f


	//   ....[136]....
        /*0324*/ 	.word	0x0500000f


	//   ....[137]....
        /*0328*/ 	.word	0x0500000f


	//   ....[138]....
        /*032c*/ 	.word	0x0500000f


	//   ....[139]....
        /*0330*/ 	.word	0x0500000f


	//   ....[140]....
        /*0334*/ 	.word	0x0500000f


	//   ....[141]....
        /*0338*/ 	.word	0x0500000f


	//   ....[142]....
        /*033c*/ 	.word	0x0500000f


	//   ....[143]....
        /*0340*/ 	.word	0x0500000f


	//   ....[144]....
        /*0344*/ 	.word	0x0500000f


	//   ....[145]....
        /*0348*/ 	.word	0x0500000f


	//   ....[146]....
        /*034c*/ 	.word	0x0500000f


	//   ....[147]....
        /*0350*/ 	.word	0x0500000f


	//   ....[148]....
        /*0354*/ 	.word	0x0500000f


	//   ....[149]....
        /*0358*/ 	.word	0xffffffff


	//   ....[150]....
        /*035c*/ 	.word	0xffffffff


	//   ....[151]....
        /*0360*/ 	.word	0xffffffff


	//   ....[152]....
        /*0364*/ 	.word	0xffffffff


	//   ....[153]....
        /*0368*/ 	.word	0xffffffff


	//   ....[154]....
        /*036c*/ 	.word	0xffffffff


	//   ....[155]....
        /*0370*/ 	.word	0xffffffff


	//   ....[156]....
        /*0374*/ 	.word	0xffffffff


	//----- nvinfo : EIATTR_COOP_GROUP_INSTR_OFFSETS
	.align		4
.L_798:
        /*0378*/ 	.byte	0x04, 0x28
        /*037a*/ 	.short	(.L_800 - .L_799)


	//   ....[0]....
.L_799:
        /*037c*/ 	.word	0x00000080


	//   ....[1]....
        /*0380*/ 	.word	0x00000090


	//   ....[2]....
        /*0384*/ 	.word	0x000002b0


	//   ....[3]....
        /*0388*/ 	.word	0x00000410


	//   ....[4]....
        /*038c*/ 	.word	0x00000530


	//   ....[5]....
        /*0390*/ 	.word	0x00000690


	//   ....[6]....
        /*0394*/ 	.word	0x000021c0


	//   ....[7]....
        /*0398*/ 	.word	0x00009c50


	//   ....[8]....
        /*039c*/ 	.word	0x0000bd40


	//   ....[9]....
        /*03a0*/ 	.word	0x0000d020


	//   ....[10]....
        /*03a4*/ 	.word	0x0000d5a0


	//   ....[11]....
        /*03a8*/ 	.word	0x0000e2e0


	//   ....[12]....
        /*03ac*/ 	.word	0x0000e3d0


	//   ....[13]....
        /*03b0*/ 	.word	0x0000e820


	//   ....[14]....
        /*03b4*/ 	.word	0x0000e8f0


	//   ....[15]....
        /*03b8*/ 	.word	0x00011450


	//   ....[16]....
        /*03bc*/ 	.word	0x00012db0


	//   ....[17]....
        /*03c0*/ 	.word	0x00014450


	//   ....[18]....
        /*03c4*/ 	.word	0x00014490


	//   ....[19]....
        /*03c8*/ 	.word	0x000144d0


	//   ....[20]....
        /*03cc*/ 	.word	0x000144f0


	//   ....[21]....
        /*03d0*/ 	.word	0x00018b70


	//   ....[22]....
        /*03d4*/ 	.word	0x00019f30


	//   ....[23]....
        /*03d8*/ 	.word	0x0001b250


	//   ....[24]....
        /*03dc*/ 	.word	0x0001b7c0


	//   ....[25]....
        /*03e0*/ 	.word	0x0001c3b0


	//   ....[26]....
        /*03e4*/ 	.word	0x0001c400


	//   ....[27]....
        /*03e8*/ 	.word	0x0001c440


	//   ....[28]....
        /*03ec*/ 	.word	0x0001c460


	//   ....[29]....
        /*03f0*/ 	.word	0x00020b60


	//   ....[30]....
        /*03f4*/ 	.word	0x00020cf0


	//   ....[31]....
        /*03f8*/ 	.word	0x00020d10


	//   ....[32]....
        /*03fc*/ 	.word	0x00020d50


	//   ....[33]....
        /*0400*/ 	.word	0x00020d70


	//   ....[34]....
        /*0404*/ 	.word	0x00022710


	//   ....[35]....
        /*0408*/ 	.word	0x000236e0


	//   ....[36]....
        /*040c*/ 	.word	0x00023710


	//   ....[37]....
        /*0410*/ 	.word	0x00023750


	//   ....[38]....
        /*0414*/ 	.word	0x00023760


	//   ....[39]....
        /*0418*/ 	.word	0x00023dc0


	//   ....[40]....
        /*041c*/ 	.word	0x00023dd0


	//   ....[41]....
        /*0420*/ 	.word	0x00024000


	//   ....[42]....
        /*0424*/ 	.word	0x00024020


	//   ....[43]....
        /*0428*/ 	.word	0x000249d0


	//   ....[44]....
        /*042c*/ 	.word	0x000249f0


	//   ....[45]....
        /*0430*/ 	.word	0x00024c30


	//   ....[46]....
        /*0434*/ 	.word	0x00024c50


	//   ....[47]....
        /*0438*/ 	.word	0x00024f40


	//   ....[48]....
        /*043c*/ 	.word	0x00026ac0


	//   ....[49]....
        /*0440*/ 	.word	0x00026ae0


	//   ....[50]....
        /*0444*/ 	.word	0x00026b00


	//   ....[51]....
        /*0448*/ 	.word	0x00026b50


	//   ....[52]....
        /*044c*/ 	.word	0x00026b80


	//   ....[53]....
        /*0450*/ 	.word	0x00026bd0


	//   ....[54]....
        /*0454*/ 	.word	0x00026c00


	//   ....[55]....
        /*0458*/ 	.word	0x00026c10


	//   ....[56]....
        /*045c*/ 	.word	0x000272b0


	//   ....[57]....
        /*0460*/ 	.word	0x000272e0


	//   ....[58]....
        /*0464*/ 	.word	0x00027330


	//   ....[59]....
        /*0468*/ 	.word	0x00027390


	//   ....[60]....
        /*046c*/ 	.word	0x000273b0


	//   ....[61]....
        /*0470*/ 	.word	0x00027430


	//   ....[62]....
        /*0474*/ 	.word	0x00027450


	//   ....[63]....
        /*0478*/ 	.word	0x00027470


	//   ....[64]....
        /*047c*/ 	.word	0x00027ac0


	//   ....[65]....
        /*0480*/ 	.word	0x00027af0


	//   ....[66]....
        /*0484*/ 	.word	0x00027b00


	//   ....[67]....
        /*0488*/ 	.word	0x00027ba0


	//   ....[68]....
        /*048c*/ 	.word	0x00027cb0


	//   ....[69]....
        /*0490*/ 	.word	0x00027cc0


	//   ....[70]....
        /*0494*/ 	.word	0x00027cd0


	//   ....[71]....
        /*0498*/ 	.word	0x00027de0


	//   ....[72]....
        /*049c*/ 	.word	0x00028370


	//   ....[73]....
        /*04a0*/ 	.word	0x000283a0


	//   ....[74]....
        /*04a4*/ 	.word	0x000283d0


	//   ....[75]....
        /*04a8*/ 	.word	0x00028430


	//   ....[76]....
        /*04ac*/ 	.word	0x00028580


	//   ....[77]....
        /*04b0*/ 	.word	0x000285a0


	//   ....[78]....
        /*04b4*/ 	.word	0x000285b0


	//   ....[79]....
        /*04b8*/ 	.word	0x00028700


	//   ....[80]....
        /*04bc*/ 	.word	0x00028f50


	//   ....[81]....
        /*04c0*/ 	.word	0x00028f70


	//   ....[82]....
        /*04c4*/ 	.word	0x00028f90


	//   ....[83]....
        /*04c8*/ 	.word	0x00028fc0


	//   ....[84]....
        /*04cc*/ 	.word	0x00028fd0


	//   ....[85]....
        /*04d0*/ 	.word	0x00029010


	//   ....[86]....
        /*04d4*/ 	.word	0x00029020


	//   ....[87]....
        /*04d8*/ 	.word	0x00029030


	//   ....[88]....
        /*04dc*/ 	.word	0x00029370


	//   ....[89]....
        /*04e0*/ 	.word	0x000293b0


	//   ....[90]....
        /*04e4*/ 	.word	0x000293d0


	//   ....[91]....
        /*04e8*/ 	.word	0x00029430


	//   ....[92]....
        /*04ec*/ 	.word	0x00029460


	//   ....[93]....
        /*04f0*/ 	.word	0x00029510


	//   ....[94]....
        /*04f4*/ 	.word	0x00029530


	//   ....[95]....
        /*04f8*/ 	.word	0x00029540


	//   ....[96]....
        /*04fc*/ 	.word	0x00029b70


	//   ....[97]....
        /*0500*/ 	.word	0x00029d50


	//   ....[98]....
        /*0504*/ 	.word	0x0002a2f0


	//   ....[99]....
        /*0508*/ 	.word	0x0002a3d0


	//   ....[100]....
        /*050c*/ 	.word	0x0002a470


	//   ....[101]....
        /*0510*/ 	.word	0x0002a4d0


	//   ....[102]....
        /*0514*/ 	.word	0x0002a590


	//   ....[103]....
        /*0518*/ 	.word	0x0002a600


	//   ....[104]....
        /*051c*/ 	.word	0x0002a6c0


	//   ....[105]....
        /*0520*/ 	.word	0x0002a730


	//   ....[106]....
        /*0524*/ 	.word	0x0002a7e0


	//   ....[107]....
        /*0528*/ 	.word	0x0002a880


	//   ....[108]....
        /*052c*/ 	.word	0x0002a900


	//   ....[109]....
        /*0530*/ 	.word	0x0002a960


	//   ....[110]....
        /*0534*/ 	.word	0x0002aa40


	//   ....[111]....
        /*0538*/ 	.word	0x0002aab0


	//   ....[112]....
        /*053c*/ 	.word	0x0002ab90


	//   ....[113]....
        /*0540*/ 	.word	0x0002abf0


	//   ....[114]....
        /*0544*/ 	.word	0x0002aca0


	//   ....[115]....
        /*0548*/ 	.word	0x0002ad30


	//   ....[116]....
        /*054c*/ 	.word	0x0002add0


	//   ....[117]....
        /*0550*/ 	.word	0x0002aef0


	//   ....[118]....
        /*0554*/ 	.word	0x0002afe0


	//   ....[119]....
        /*0558*/ 	.word	0x0002b190


	//   ....[120]....
        /*055c*/ 	.word	0x0002b1e0


	//   ....[121]....
        /*0560*/ 	.word	0x0002b2f0


	//   ....[122]....
        /*0564*/ 	.word	0x0002b3d0


	//   ....[123]....
        /*0568*/ 	.word	0x0002b540


	//   ....[124]....
        /*056c*/ 	.word	0x0002b640


	//   ....[125]....
        /*0570*/ 	.word	0x0002b860


	//   ....[126]....
        /*0574*/ 	.word	0x0002b8b0


	//   ....[127]....
        /*0578*/ 	.word	0x0002ba70


	//   ....[128]....
        /*057c*/ 	.word	0x0002bac0


	//   ....[129]....
        /*0580*/ 	.word	0x0002bc80


	//   ....[130]....
        /*0584*/ 	.word	0x0002bcd0


	//   ....[131]....
        /*0588*/ 	.word	0x0002bdb0


	//   ....[132]....
        /*058c*/ 	.word	0x0002be50


	//   ....[133]....
        /*0590*/ 	.word	0x0002beb0


	//   ....[134]....
        /*0594*/ 	.word	0x0002bf50


	//   ....[135]....
        /*0598*/ 	.word	0x0002bfb0


	//   ....[136]....
        /*059c*/ 	.word	0x0002c060


	//   ....[137]....
        /*05a0*/ 	.word	0x0002c0c0


	//   ....[138]....
        /*05a4*/ 	.word	0x0002c170


	//   ....[139]....
        /*05a8*/ 	.word	0x0002c250


	//   ....[140]....
        /*05ac*/ 	.word	0x0002c330


	//   ....[141]....
        /*05b0*/ 	.word	0x0002c410


	//   ....[142]....
        /*05b4*/ 	.word	0x0002c520


	//   ....[143]....
        /*05b8*/ 	.word	0x0002c630


	//   ....[144]....
        /*05bc*/ 	.word	0x0002c710


	//   ....[145]....
        /*05c0*/ 	.word	0x0002c820


	//   ....[146]....
        /*05c4*/ 	.word	0x0002c900


	//   ....[147]....
        /*05c8*/ 	.word	0x0002c990


	//   ....[148]....
        /*05cc*/ 	.word	0x0002cab0


	//   ....[149]....
        /*05d0*/ 	.word	0x0002eab0


	//   ....[150]....
        /*05d4*/ 	.word	0x00030280


	//   ....[151]....
        /*05d8*/ 	.word	0x00030890


	//   ....[152]....
        /*05dc*/ 	.word	0x000315d0


	//   ....[153]....
        /*05e0*/ 	.word	0x00031620


	//   ....[154]....
        /*05e4*/ 	.word	0x00031680


	//   ....[155]....
        /*05e8*/ 	.word	0x000316a0


	//   ....[156]....
        /*05ec*/ 	.word	0x0003e7c0


	//----- nvinfo : EIATTR_REG_RECONFIG
	.align		4
.L_800:
        /*05f0*/ 	.byte	0x01, 0x54
	.zero		2


	//----- nvinfo : EIATTR_SYSCALL_OFFSETS
	.align		4
        /*05f4*/ 	.byte	0x04, 0x46
        /*05f6*/ 	.short	(.L_802 - .L_801)


	//   ....[0]....
.L_801:
        /*05f8*/ 	.word	0x0000a200


	//   ....[1]....
        /*05fc*/ 	.word	0x00026210


	//   ....[2]....
        /*0600*/ 	.word	0x00026360


	//   ....[3]....
        /*0604*/ 	.word	0x00026450


	//   ....[4]....
        /*0608*/ 	.word	0x00026f00


	//   ....[5]....
        /*060c*/ 	.word	0x00027790


	//----- nvinfo : EIATTR_MBARRIER_INSTR_OFFSETS
	.align		4
.L_802:
        /*0610*/ 	.byte	0x04, 0x39
        /*0612*/ 	.short	(.L_804 - .L_803)


	//   ....[0]....
.L_803:
        /*0614*/ 	.word	0x00000190
        /*0618*/ 	.word	0x000000ff
        /*061c*/ 	.word	0x00038800
        /*0620*/ 	.short	0x0100
        /*0622*/ 	.byte	0x08
	.zero		1


	//   ....[1]....
        /*0624*/ 	.word	0x000001a0
        /*0628*/ 	.word	0x000000ff
        /*062c*/ 	.word	0x00038810
        /*0630*/ 	.short	0x0100
        /*0632*/ 	.byte	0x08
	.zero		1


	//   ....[2]....
        /*0634*/ 	.word	0x000001b0
        /*0638*/ 	.word	0x000000ff
        /*063c*/ 	.word	0x00038820
        /*0640*/ 	.short	0x0100
        /*0642*/ 	.byte	0x08
	.zero		1


	//   ....[3]....
        /*0644*/ 	.word	0x00000260
        /*0648*/ 	.word	0x000000ff
        /*064c*/ 	.word	0x00038830
        /*0650*/ 	.short	0x0100
        /*0652*/ 	.byte	0x06
	.zero		1


	//   ....[4]....
        /*0654*/ 	.word	0x00000270
        /*0658*/ 	.word	0x000000ff
        /*065c*/ 	.word	0x00038840
        /*0660*/ 	.short	0x0100
        /*0662*/ 	.byte	0x06
	.zero		1


	//   ....[5]....
        /*0664*/ 	.word	0x00000280
        /*0668*/ 	.word	0x000000ff
        /*066c*/ 	.word	0x00038838
        /*0670*/ 	.short	0x0100
        /*0672*/ 	.byte	0x06
	.zero		1


	//   ....[6]....
        /*0674*/ 	.word	0x00000290
        /*0678*/ 	.word	0x000000ff
        /*067c*/ 	.word	0x00038848
        /*0680*/ 	.short	0x0100
        /*0682*/ 	.byte	0x06
	.zero		1


	//   ....[7]....
        /*0684*/ 	.word	0x000003c0
        /*0688*/ 	.word	0x000000ff
        /*068c*/ 	.word	0x00038850
        /*0690*/ 	.short	0x0100
        /*0692*/ 	.byte	0x08
	.zero		1


	//   ....[8]....
        /*0694*/ 	.word	0x000003d0
        /*0698*/ 	.word	0x000000ff
        /*069c*/ 	.word	0x00038860
        /*06a0*/ 	.short	0x0100
        /*06a2*/ 	.byte	0x08
	.zero		1


	//   ....[9]....
        /*06a4*/ 	.word	0x000003e0
        /*06a8*/ 	.word	0x000000ff
        /*06ac*/ 	.word	0x00038858
        /*06b0*/ 	.short	0x0100
        /*06b2*/ 	.byte	0x08
	.zero		1


	//   ....[10]....
        /*06b4*/ 	.word	0x000003f0
        /*06b8*/ 	.word	0x000000ff
        /*06bc*/ 	.word	0x00038868
        /*06c0*/ 	.short	0x0100
        /*06c2*/ 	.byte	0x08
	.zero		1


	//   ....[11]....
        /*06c4*/ 	.word	0x000004e0
        /*06c8*/ 	.word	0x000000ff
        /*06cc*/ 	.word	0x00038870
        /*06d0*/ 	.short	0x0100
        /*06d2*/ 	.byte	0x06
	.zero		1


	//   ....[12]....
        /*06d4*/ 	.word	0x000004f0
        /*06d8*/ 	.word	0x000000ff
        /*06dc*/ 	.word	0x00038880
        /*06e0*/ 	.short	0x0100
        /*06e2*/ 	.byte	0x06
	.zero		1


	//   ....[13]....
        /*06e4*/ 	.word	0x00000500
        /*06e8*/ 	.word	0x000000ff
        /*06ec*/ 	.word	0x00038878
        /*06f0*/ 	.short	0x0100
        /*06f2*/ 	.byte	0x06
	.zero		1


	//   ....[14]....
        /*06f4*/ 	.word	0x00000510
        /*06f8*/ 	.word	0x000000ff
        /*06fc*/ 	.word	0x00038888
        /*0700*/ 	.short	0x0100
        /*0702*/ 	.byte	0x06
	.zero		1


	//   ....[15]....
        /*0704*/ 	.word	0x00000640
        /*0708*/ 	.word	0x000000ff
        /*070c*/ 	.word	0x00038890
        /*0710*/ 	.short	0x0100
        /*0712*/ 	.byte	0x08
	.zero		1


	//   ....[16]....
        /*0714*/ 	.word	0x00000650
        /*0718*/ 	.word	0x000000ff
        /*071c*/ 	.word	0x000388a0
        /*0720*/ 	.short	0x0100
        /*0722*/ 	.byte	0x08
	.zero		1


	//   ....[17]....
        /*0724*/ 	.word	0x00000660
        /*0728*/ 	.word	0x000000ff
        /*072c*/ 	.word	0x00038898
        /*0730*/ 	.short	0x0100
        /*0732*/ 	.byte	0x08
	.zero		1


	//   ....[18]....
        /*0734*/ 	.word	0x00000670
        /*0738*/ 	.word	0x000000ff
        /*073c*/ 	.word	0x000388a8
        /*0740*/ 	.short	0x0100
        /*0742*/ 	.byte	0x08
	.zero		1


	//   ....[19]....
        /*0744*/ 	.word	0x000007d0
        /*0748*/ 	.word	0x000000ff
        /*074c*/ 	.word	0x000388b0
        /*0750*/ 	.short	0x0100
        /*0752*/ 	.byte	0x08
	.zero		1


	//   ....[20]....
        /*0754*/ 	.word	0x000007e0
        /*0758*/ 	.word	0x000000ff
        /*075c*/ 	.word	0x000388c0
        /*0760*/ 	.short	0x0100
        /*0762*/ 	.byte	0x08
	.zero		1


	//   ....[21]....
        /*0764*/ 	.word	0x000007f0
        /*0768*/ 	.word	0x000000ff
        /*076c*/ 	.word	0x000388b8
        /*0770*/ 	.short	0x0100
        /*0772*/ 	.byte	0x08
	.zero		1


	//   ....[22]....
        /*0774*/ 	.word	0x00000800
        /*0778*/ 	.word	0x000000ff
        /*077c*/ 	.word	0x000388c8
        /*0780*/ 	.short	0x0100
        /*0782*/ 	.byte	0x08
	.zero		1


	//   ....[23]....
        /*0784*/ 	.word	0x00004570
        /*0788*/ 	.word	0x00000004
        /*078c*/ 	.word	0x00000000
        /*0790*/ 	.short	0x0101
        /*0792*/ 	.byte	0x3f
	.zero		1


	//   ....[24]....
        /*0794*/ 	.word	0x00008300
        /*0798*/ 	.word	0x00000006
        /*079c*/ 	.word	0x00000000
        /*07a0*/ 	.short	0x0101
        /*07a2*/ 	.byte	0x3f
	.zero		1


	//   ....[25]....
        /*07a4*/ 	.word	0x0000a720
        /*07a8*/ 	.word	0x000000ff
        /*07ac*/ 	.word	0x00038800
        /*07b0*/ 	.short	0x010a
        /*07b2*/ 	.byte	0x2c
	.zero		1


	//   ....[26]....
        /*07b4*/ 	.word	0x0000aba0
        /*07b8*/ 	.word	0x00000014
        /*07bc*/ 	.word	0x00000000
        /*07c0*/ 	.short	0x010a
        /*07c2*/ 	.byte	0x3f
	.zero		1


	//   ....[27]....
        /*07c4*/ 	.word	0x0000ac00
        /*07c8*/ 	.word	0x00000014
        /*07cc*/ 	.word	0x00000000
        /*07d0*/ 	.short	0x010a
        /*07d2*/ 	.byte	0x3f
	.zero		1


	//   ....[28]....
        /*07d4*/ 	.word	0x0000afb0
        /*07d8*/ 	.word	0x000000ff
        /*07dc*/ 	.word	0x00038810
        /*07e0*/ 	.short	0x010a
        /*07e2*/ 	.byte	0x2c
	.zero		1


	//   ....[29]....
        /*07e4*/ 	.word	0x0000b0b0
        /*07e8*/ 	.word	0x0000000c
        /*07ec*/ 	.word	0x00000000
        /*07f0*/ 	.short	0x010a
        /*07f2*/ 	.byte	0x3f
	.zero		1


	//   ....[30]....
        /*07f4*/ 	.word	0x0000b110
        /*07f8*/ 	.word	0x0000000c
        /*07fc*/ 	.word	0x00000000
        /*0800*/ 	.short	0x010a
        /*0802*/ 	.byte	0x3f
	.zero		1


	//   ....[31]....
        /*0804*/ 	.word	0x0000cd00
        /*0808*/ 	.word	0x00000003
        /*080c*/ 	.word	0x00000000
        /*0810*/ 	.short	0x0101
        /*0812*/ 	.byte	0x3f
	.zero		1


	//   ....[32]....
        /*0814*/ 	.word	0x00011560
        /*0818*/ 	.word	0x00000000
        /*081c*/ 	.word	0x00000000
        /*0820*/ 	.short	0x0101
        /*0822*/ 	.byte	0x3f
	.zero		1


	//   ....[33]....
        /*0824*/ 	.word	0x00011cd0
        /*0828*/ 	.word	0x00000006
        /*082c*/ 	.word	0x00000000
        /*0830*/ 	.short	0x010a
        /*0832*/ 	.byte	0x3f
	.zero		1


	//   ....[34]....
        /*0834*/ 	.word	0x00011d70
        /*0838*/ 	.word	0x00000008
        /*083c*/ 	.word	0x00000000
        /*0840*/ 	.short	0x010a
        /*0842*/ 	.byte	0x3f
	.zero		1


	//   ....[35]....
        /*0844*/ 	.word	0x00012190
        /*0848*/ 	.word	0x0000000e
        /*084c*/ 	.word	0x00000000
        /*0850*/ 	.short	0x010a
        /*0852*/ 	.byte	0x3f
	.zero		1


	//   ....[36]....
        /*0854*/ 	.word	0x000121f0
        /*0858*/ 	.word	0x0000000e
        /*085c*/ 	.word	0x00000000
        /*0860*/ 	.short	0x010a
        /*0862*/ 	.byte	0x3f
	.zero		1


	//   ....[37]....
        /*0864*/ 	.word	0x00013de0
        /*0868*/ 	.word	0x00000003
        /*086c*/ 	.word	0x00000000
        /*0870*/ 	.short	0x0101
        /*0872*/ 	.byte	0x3f
	.zero		1


	//   ....[38]....
        /*0874*/ 	.word	0x00018c80
        /*0878*/ 	.word	0x00000003
        /*087c*/ 	.word	0x00000000
        /*0880*/ 	.short	0x0101
        /*0882*/ 	.byte	0x3f
	.zero		1


	//   ....[39]....
        /*0884*/ 	.word	0x00018e50
        /*0888*/ 	.word	0x00000006
        /*088c*/ 	.word	0x00000000
        /*0890*/ 	.short	0x010a
        /*0892*/ 	.byte	0x3f
	.zero		1


	//   ....[40]....
        /*0894*/ 	.word	0x00018ef0
        /*0898*/ 	.word	0x00000008
        /*089c*/ 	.word	0x00000000
        /*08a0*/ 	.short	0x010a
        /*08a2*/ 	.byte	0x3f
	.zero		1


	//   ....[41]....
        /*08a4*/ 	.word	0x00019310
        /*08a8*/ 	.word	0x0000000e
        /*08ac*/ 	.word	0x00000000
        /*08b0*/ 	.short	0x010a
        /*08b2*/ 	.byte	0x3f
	.zero		1


	//   ....[42]....
        /*08b4*/ 	.word	0x00019370
        /*08b8*/ 	.word	0x0000000e
        /*08bc*/ 	.word	0x00000000
        /*08c0*/ 	.short	0x010a
        /*08c2*/ 	.byte	0x3f
	.zero		1


	//   ....[43]....
        /*08c4*/ 	.word	0x0001af60
        /*08c8*/ 	.word	0x00000003
        /*08cc*/ 	.word	0x00000000
        /*08d0*/ 	.short	0x0101
        /*08d2*/ 	.byte	0x3f
	.zero		1


	//   ....[44]....
        /*08d4*/ 	.word	0x00020c70
        /*08d8*/ 	.word	0x00000003
        /*08dc*/ 	.word	0x00000000
        /*08e0*/ 	.short	0x0101
        /*08e2*/ 	.byte	0x3f
	.zero		1


	//   ....[45]....
        /*08e4*/ 	.word	0x00023da0
        /*08e8*/ 	.word	0x000000ff
        /*08ec*/ 	.word	0x00000000
        /*08f0*/ 	.short	0x0101
        /*08f2*/ 	.byte	0x05
	.zero		1


	//   ....[46]....
        /*08f4*/ 	.word	0x00026870
        /*08f8*/ 	.word	0x0000001b
        /*08fc*/ 	.word	0x00038840
        /*0900*/ 	.short	0x010a
        /*0902*/ 	.byte	0x3f
	.zero		1


	//   ....[47]....
        /*0904*/ 	.word	0x00026ce0
        /*0908*/ 	.word	0x0000001b
        /*090c*/ 	.word	0x00038830
        /*0910*/ 	.short	0x0107
        /*0912*/ 	.byte	0x3f
	.zero		1


	//   ....[48]....
        /*0914*/ 	.word	0x00026d90
        /*0918*/ 	.word	0x0000001b
        /*091c*/ 	.word	0x00038830
        /*0920*/ 	.short	0x0101
        /*0922*/ 	.byte	0x3f
	.zero		1


	//   ....[49]....
        /*0924*/ 	.word	0x00027560
        /*0928*/ 	.word	0x00000011
        /*092c*/ 	.word	0x00038800
        /*0930*/ 	.short	0x0107
        /*0932*/ 	.byte	0x3f
	.zero		1


	//   ....[50]....
        /*0934*/ 	.word	0x00027600
        /*0938*/ 	.word	0x00000011
        /*093c*/ 	.word	0x00038800
        /*0940*/ 	.short	0x0101
        /*0942*/ 	.byte	0x3f
	.zero		1


	//   ....[51]....
        /*0944*/ 	.word	0x00027fc0
        /*0948*/ 	.word	0x00000011
        /*094c*/ 	.word	0x00038810
        /*0950*/ 	.short	0x0107
        /*0952*/ 	.byte	0x3f
	.zero		1


	//   ....[52]....
        /*0954*/ 	.word	0x000280b0
        /*0958*/ 	.word	0x00000011
        /*095c*/ 	.word	0x00038810
        /*0960*/ 	.short	0x0101
        /*0962*/ 	.byte	0x3f
	.zero		1


	//   ....[53]....
        /*0964*/ 	.word	0x000280d0
        /*0968*/ 	.word	0x00000011
        /*096c*/ 	.word	0x00038820
        /*0970*/ 	.short	0x010a
        /*0972*/ 	.byte	0x3f
	.zero		1


	//   ....[54]....
        /*0974*/ 	.word	0x00028150
        /*0978*/ 	.word	0x0000001b
        /*097c*/ 	.word	0x00038860
        /*0980*/ 	.short	0x010a
        /*0982*/ 	.byte	0x3f
	.zero		1


	//   ....[55]....
        /*0984*/ 	.word	0x000289c0
        /*0988*/ 	.word	0x0000001b
        /*098c*/ 	.word	0x00038850
        /*0990*/ 	.short	0x0107
        /*0992*/ 	.byte	0x3f
	.zero		1


	//   ....[56]....
        /*0994*/ 	.word	0x00028a80
        /*0998*/ 	.word	0x0000001b
        /*099c*/ 	.word	0x00038850
        /*09a0*/ 	.short	0x0101
        /*09a2*/ 	.byte	0x3f
	.zero		1


	//   ....[57]....
        /*09a4*/ 	.word	0x00028db0
        /*09a8*/ 	.word	0x00000008
        /*09ac*/ 	.word	0x00038840
        /*09b0*/ 	.short	0x010a
        /*09b2*/ 	.byte	0x3f
	.zero		1


	//   ....[58]....
        /*09b4*/ 	.word	0x000290e0
        /*09b8*/ 	.word	0x00000008
        /*09bc*/ 	.word	0x00038830
        /*09c0*/ 	.short	0x0107
        /*09c2*/ 	.byte	0x3f
	.zero		1


	//   ....[59]....
        /*09c4*/ 	.word	0x00029190
        /*09c8*/ 	.word	0x00000008
        /*09cc*/ 	.word	0x00038830
        /*09d0*/ 	.short	0x0101
        /*09d2*/ 	.byte	0x3f
	.zero		1


	//   ....[60]....
        /*09d4*/ 	.word	0x000291c0
        /*09d8*/ 	.word	0x00000008
        /*09dc*/ 	.word	0x00038860
        /*09e0*/ 	.short	0x010a
        /*09e2*/ 	.byte	0x3f
	.zero		1


	//   ....[61]....
        /*09e4*/ 	.word	0x00029840
        /*09e8*/ 	.word	0x00000008
        /*09ec*/ 	.word	0x00038850
        /*09f0*/ 	.short	0x0107
        /*09f2*/ 	.byte	0x3f
	.zero		1


	//   ....[62]....
        /*09f4*/ 	.word	0x000298f0
        /*09f8*/ 	.word	0x00000008
        /*09fc*/ 	.word	0x00038850
        /*0a00*/ 	.short	0x0101
        /*0a02*/ 	.byte	0x3f
	.zero		1


	//   ....[63]....
        /*0a04*/ 	.word	0x00029cd0
        /*0a08*/ 	.word	0x00000005
        /*0a0c*/ 	.word	0x00038820
        /*0a10*/ 	.short	0x010a
        /*0a12*/ 	.byte	0x3f
	.zero		1


	//   ....[64]....
        /*0a14*/ 	.word	0x00029e50
        /*0a18*/ 	.word	0x00000003
        /*0a1c*/ 	.word	0x00038840
        /*0a20*/ 	.short	0x010a
        /*0a22*/ 	.byte	0x3f
	.zero		1


	//   ....[65]....
        /*0a24*/ 	.word	0x00029ef0
        /*0a28*/ 	.word	0x00000005
        /*0a2c*/ 	.word	0x00038840
        /*0a30*/ 	.short	0x010a
        /*0a32*/ 	.byte	0x3f
	.zero		1


	//   ....[66]....
        /*0a34*/ 	.word	0x00029f30
        /*0a38*/ 	.word	0x00000003
        /*0a3c*/ 	.word	0x00038860
        /*0a40*/ 	.short	0x010a
        /*0a42*/ 	.byte	0x3f
	.zero		1


	//   ....[67]....
        /*0a44*/ 	.word	0x00029f70
        /*0a48*/ 	.word	0x00000005
        /*0a4c*/ 	.word	0x00038860
        /*0a50*/ 	.short	0x010a
        /*0a52*/ 	.byte	0x3f
	.zero		1


	//   ....[68]....
        /*0a54*/ 	.word	0x00029fe0
        /*0a58*/ 	.word	0x00000003
        /*0a5c*/ 	.word	0x00038800
        /*0a60*/ 	.short	0x010a
        /*0a62*/ 	.byte	0x3f
	.zero		1


	//   ....[69]....
        /*0a64*/ 	.word	0x0002a030
        /*0a68*/ 	.word	0x00000014
        /*0a6c*/ 	.word	0x00000000
        /*0a70*/ 	.short	0x010a
        /*0a72*/ 	.byte	0x3f
	.zero		1


	//   ....[70]....
        /*0a74*/ 	.word	0x0002a090
        /*0a78*/ 	.word	0x00000004
        /*0a7c*/ 	.word	0x00038810
        /*0a80*/ 	.short	0x010a
        /*0a82*/ 	.byte	0x3f
	.zero		1


	//   ....[71]....
        /*0a84*/ 	.word	0x0002a0e0
        /*0a88*/ 	.word	0x0000000c
        /*0a8c*/ 	.word	0x00000000
        /*0a90*/ 	.short	0x010a
        /*0a92*/ 	.byte	0x3f
	.zero		1


	//   ....[72]....
        /*0a94*/ 	.word	0x0002a130
        /*0a98*/ 	.word	0x00000008
        /*0a9c*/ 	.word	0x00000000
        /*0aa0*/ 	.short	0x010a
        /*0aa2*/ 	.byte	0x3f
	.zero		1


	//   ....[73]....
        /*0aa4*/ 	.word	0x0002a180
        /*0aa8*/ 	.word	0x0000000e
        /*0aac*/ 	.word	0x00000000
        /*0ab0*/ 	.short	0x010a
        /*0ab2*/ 	.byte	0x3f
	.zero		1


	//   ....[74]....
        /*0ab4*/ 	.word	0x0002a1d0
        /*0ab8*/ 	.word	0x00000008
        /*0abc*/ 	.word	0x00000000
        /*0ac0*/ 	.short	0x010a
        /*0ac2*/ 	.byte	0x3f
	.zero		1


	//   ....[75]....
        /*0ac4*/ 	.word	0x0002a220
        /*0ac8*/ 	.word	0x0000000e
        /*0acc*/ 	.word	0x00000000
        /*0ad0*/ 	.short	0x010a
        /*0ad2*/ 	.byte	0x3f
	.zero		1


	//   ....[76]....
        /*0ad4*/ 	.word	0x0002a320
        /*0ad8*/ 	.word	0x0000001b
        /*0adc*/ 	.word	0x00038840
        /*0ae0*/ 	.short	0x010a
        /*0ae2*/ 	.byte	0x3f
	.zero		1


	//   ....[77]....
        /*0ae4*/ 	.word	0x0002b440
        /*0ae8*/ 	.word	0x00000011
        /*0aec*/ 	.word	0x00038820
        /*0af0*/ 	.short	0x010a
        /*0af2*/ 	.byte	0x3f
	.zero		1


	//   ....[78]....
        /*0af4*/ 	.word	0x0002b490
        /*0af8*/ 	.word	0x0000001b
        /*0afc*/ 	.word	0x00038860
        /*0b00*/ 	.short	0x010a
        /*0b02*/ 	.byte	0x3f
	.zero		1


	//   ....[79]....
        /*0b04*/ 	.word	0x0002bd00
        /*0b08*/ 	.word	0x00000008
        /*0b0c*/ 	.word	0x00038840
        /*0b10*/ 	.short	0x010a
        /*0b12*/ 	.byte	0x3f
	.zero		1


	//   ....[80]....
        /*0b14*/ 	.word	0x0002c1a0
        /*0b18*/ 	.word	0x00000008
        /*0b1c*/ 	.word	0x00038860
        /*0b20*/ 	.short	0x010a
        /*0b22*/ 	.byte	0x3f
	.zero		1


	//   ....[81]....
        /*0b24*/ 	.word	0x0002c9d0
        /*0b28*/ 	.word	0x00000005
        /*0b2c*/ 	.word	0x00038820
        /*0b30*/ 	.short	0x010a
        /*0b32*/ 	.byte	0x3f
	.zero		1


	//   ....[82]....
        /*0b34*/ 	.word	0x0002cb70
        /*0b38*/ 	.word	0x00000003
        /*0b3c*/ 	.word	0x00038840
        /*0b40*/ 	.short	0x010a
        /*0b42*/ 	.byte	0x3f
	.zero		1


	//   ....[83]....
        /*0b44*/ 	.word	0x0002cbc0
        /*0b48*/ 	.word	0x00000005
        /*0b4c*/ 	.word	0x00038840
        /*0b50*/ 	.short	0x010a
        /*0b52*/ 	.byte	0x3f
	.zero		1


	//   ....[84]....
        /*0b54*/ 	.word	0x0002cc10
        /*0b58*/ 	.word	0x00000003
        /*0b5c*/ 	.word	0x00038860
        /*0b60*/ 	.short	0x010a
        /*0b62*/ 	.byte	0x3f
	.zero		1


	//   ....[85]....
        /*0b64*/ 	.word	0x0002cfd0
        /*0b68*/ 	.word	0x0000001a
        /*0b6c*/ 	.word	0x00000000
        /*0b70*/ 	.short	0x010a
        /*0b72*/ 	.byte	0x3f
	.zero		1


	//   ....[86]....
        /*0b74*/ 	.word	0x0002d110
        /*0b78*/ 	.word	0x0000000b
        /*0b7c*/ 	.word	0x00000000
        /*0b80*/ 	.short	0x010a
        /*0b82*/ 	.byte	0x3f
	.zero		1


	//   ....[87]....
        /*0b84*/ 	.word	0x0002d770
        /*0b88*/ 	.word	0x0000003a
        /*0b8c*/ 	.word	0x00000000
        /*0b90*/ 	.short	0x010a
        /*0b92*/ 	.byte	0x3f
	.zero		1


	//   ....[88]....
        /*0b94*/ 	.word	0x0002d8b0
        /*0b98*/ 	.word	0x00000038
        /*0b9c*/ 	.word	0x00000000
        /*0ba0*/ 	.short	0x010a
        /*0ba2*/ 	.byte	0x3f
	.zero		1


	//   ....[89]....
        /*0ba4*/ 	.word	0x0002fdd0
        /*0ba8*/ 	.word	0x0000000b
        /*0bac*/ 	.word	0x00000000
        /*0bb0*/ 	.short	0x0101
        /*0bb2*/ 	.byte	0x3f
	.zero		1


	//   ....[90]....
        /*0bb4*/ 	.word	0x0003e970
        /*0bb8*/ 	.word	0x00000007
        /*0bbc*/ 	.word	0x00000000
        /*0bc0*/ 	.short	0x0101
        /*0bc2*/ 	.byte	0x3f
	.zero		1


	//   ....[91]....
        /*0bc4*/ 	.word	0x0003e990
        /*0bc8*/ 	.word	0x0000000b
        /*0bcc*/ 	.word	0x00000000
        /*0bd0*/ 	.short	0x010a
        /*0bd2*/ 	.byte	0x3f
	.zero		1


	//   ....[92]....
        /*0bd4*/ 	.word	0x0003e9e0
        /*0bd8*/ 	.word	0x00000038
        /*0bdc*/ 	.word	0x00000000
        /*0be0*/ 	.short	0x010a
        /*0be2*/ 	.byte	0x3f
	.zero		1


	//----- nvinfo : EIATTR_NUM_MBARRIERS
	.align		4
.L_804:
        /*0be4*/ 	.byte	0x03, 0x38
        /*0be6*/ 	.short	0x0017


	//----- nvinfo : EIATTR_EXIT_INSTR_OFFSETS
	.align		4
        /*0be8*/ 	.byte	0x04, 0x1c
        /*0bea*/ 	.short	(.L_806 - .L_805)


	//   ....[0]....
.L_805:
        /*0bec*/ 	.word	0x00000a40


	//   ....[1]....
        /*0bf0*/ 	.word	0x00024eb0


	//   ....[2]....
        /*0bf4*/ 	.word	0x00029fc0


	//----- nvinfo : EIATTR_MAX_THREADS
	.align		4
.L_806:
        /*0bf8*/ 	.byte	0x04, 0x05
        /*0bfa*/ 	.short	(.L_808 - .L_807)
.L_807:
        /*0bfc*/ 	.word	0x00000180
        /*0c00*/ 	.word	0x00000001
        /*0c04*/ 	.word	0x00000001


	//----- nvinfo : EIATTR_CRS_STACK_SIZE
	.align		4
.L_808:
        /*0c08*/ 	.byte	0x04, 0x1e
        /*0c0a*/ 	.short	(.L_810 - .L_809)
.L_809:
        /*0c0c*/ 	.word	0x00000000


	//----- nvinfo : EIATTR_CBANK_PARAM_SIZE
	.align		4
.L_810:
        /*0c10*/ 	.byte	0x03, 0x19
        /*0c12*/ 	.short	0x0bf0


	//----- nvinfo : EIATTR_PARAM_CBANK
	.align		4
        /*0c14*/ 	.byte	0x04, 0x0a
        /*0c16*/ 	.short	(.L_812 - .L_811)
	.align		4
.L_811:
        /*0c18*/ 	.word	index@(.nv.constant0._ZN7cutlass13device_kernelIN5flash11enable_sm90INS1_16FlashAttnFwdSm90INS1_25CollectiveMainloopFwdSm90ILi2EN4cute5tupleIJNS5_1CILi1EEES8_S8_EEENS6_IJNS7_ILi64EEESA_SA_EEELi512ENS_6half_tEfNS_4arch4Sm90ELb0ELb1ELb1ELb0ELb1ELb0ELb1ELb0ELb0ELb1ELb0ELb0EEENS1_21CollectiveEpilogueFwdINS6_IJSA_NS7_ILi512EEESA_EEES9_SC_SE_Li256ELb0ELb1ELb0ELb0EEENS1_30DynamicPersistentTileSchedulerILi256ELi128ELb0ELb1ELb1EEEEEEEEEvNT_6ParamsE)
        /*0c1c*/ 	.short	0x0210
        /*0c1e*/ 	.short	0x0bf0


	//----- nvinfo : EIATTR_SW_WAR
	.align		4
.L_812:
        /*0c20*/ 	.byte	0x04, 0x36
        /*0c22*/ 	.short	(.L_814 - .L_813)
.L_813:
        /*0c24*/ 	.word	0x00000008
.L_814:


//--------------------- .nv.info._ZN7cutlass13device_kernelIN5flash11enable_sm90INS1_16FlashAttnFwdSm90INS1_25CollectiveMainloopFwdSm90ILi2EN4cute5tupleIJNS5_1CILi1EEES8_S8_EEENS6_IJNS7_ILi64EEESA_SA_EEELi512ENS_6half_tEfNS_4arch4Sm90ELb0ELb1ELb1ELb1ELb1ELb0ELb0ELb0ELb0ELb1ELb0ELb0EEENS1_21CollectiveEpilogueFwdINS6_IJSA_NS7_ILi512EEESA_EEES9_SC_SE_Li256ELb1ELb1ELb0ELb0EEENS1_36VarlenDynamicPersistentTileSchedulerILi64ELi64ELi256ELi128ELb0ELb1ELb1ELb1ELb0ELb1EEEEEEEEEvNT_6ParamsE --------------------------
	.section	.nv.info._ZN7cutlass13device_kernelIN5flash11enable_sm90INS1_16FlashAttnFwdSm90INS1_25CollectiveMainloopFwdSm90ILi2EN4cute5tupleIJNS5_1CILi1EEES8_S8_EEENS6_IJNS7_ILi64EEESA_SA_EEELi512ENS_6half_tEfNS_4arch4Sm90ELb0ELb1ELb1ELb1ELb1ELb0ELb0ELb0ELb0ELb1ELb0ELb0EEENS1_21CollectiveEpilogueFwdINS6_IJSA_NS7_ILi512EEESA_EEES9_SC_SE_Li256ELb1ELb1ELb0ELb0EEENS1_36VarlenDynamicPersistentTileSchedulerILi64ELi64ELi256ELi128ELb0ELb1ELb1ELb1ELb0ELb1EEEEEEEEEvNT_6ParamsE,"",@"SHT_CUDA_INFO"
	.sectionflags	@""
	.align	4


	//----- nvinfo : EIATTR_CUDA_API_VERSION
	.align		4
        /*0000*/ 	.byte	0x04, 0x37
        /*0002*/ 	.short	(.L_816 - .L_815)
.L_815:
        /*0004*/ 	.word	0x00000082


	//----- nvinfo : EIATTR_KPARAM_INFO
	.align		4
.L_816:
        /*0008*/ 	.byte	0x04, 0x17
        /*000a*/ 	.short	(.L_818 - .L_817)
.L_817:
        /*000c*/ 	.word	0x00000000
        /*0010*/ 	.short	0x0000
        /*0012*/ 	.short	0x0070
        /*0014*/ 	.byte	0x00, 0xf0, 0x01, 0x2a


	//----- nvinfo : EIATTR_SPARSE_MMA_MASK
	.align		4
.L_818:
        /*0018*/ 	.byte	0x03, 0x50
        /*001a*/ 	.short	0x0000


	//----- nvinfo : EIATTR_MAXREG_COUNT
	.align		4
        /*001c*/ 	.byte	0x03, 0x1b
        /*001e*/ 	.short	0x00a8


	//----- nvinfo : EIATTR_NUM_BARRIERS
	.align		4
        /*0020*/ 	.byte	0x02, 0x4c
        /*0022*/ 	.byte	0x10
	.zero		1


	//----- nvinfo : EIATTR_EXTERNS
	.align		4
        /*0024*/ 	.byte	0x04, 0x0f
        /*0026*/ 	.short	(.L_820 - .L_819)


	//   ....[0]....
	.align		4
.L_819:
        /*0028*/ 	.word	index@(__assertfail)


	//----- nvinfo : EIATTR_ANNOTATIONS
	.align		4
.L_820:
        /*002c*/ 	.byte	0x04, 0x55
        /*002e*/ 	.short	(.L_822 - .L_821)


	//   ....[0]....
.L_821:
        /* <DEDUP_REMOVED lines=10> */


	//----- nvinfo : EIATTR_MERCURY_ISA_VERSION
	.align		4
.L_822:
        /*00b8*/ 	.byte	0x03, 0x5f
        /*00ba*/ 	.short	0x0101


	//----- nvinfo : EIATTR_UNUSED_LOAD_BYTE_OFFSET
	.align		4
        /*00bc*/ 	.byte	0x04, 0x44
        /*00be*/ 	.short	(.L_824 - .L_823)


	//   ....[0]....
.L_823:
        /*00c0*/ 	.word	0x00000940
        /*00c4*/ 	.word	0x0000fff0


	//   ....[1]....
        /*00c8*/ 	.word	0x0000df70
        /*00cc*/ 	.word	0x0000fff0


	//----- nvinfo : EIATTR_INT_WARP_WIDE_INSTR_OFFSETS
	.align		4
.L_824:
        /*00d0*/ 	.byte	0x04, 0x31
        /*00d2*/ 	.short	(.L_826 - .L_825)


	//   ....[0]....
.L_825:
        /*00d4*/ 	.word	0x000000c0


	//   ....[1]....
        /*00d8*/ 	.word	0x000000d0


	//   ....[2]....
        /*00dc*/ 	.word	0x00000170


	//   ....[3]....
        /*00e0*/ 	.word	0x000124c0


	//   ....[4]....
        /*00e4*/ 	.word	0x00012550


	//   ....[5]....
        /*00e8*/ 	.word	0x00015a10


	//   ....[6]....
        /*00ec*/ 	.word	0x00015aa0


	//----- nvinfo : EIATTR_COOP_GROUP_MASK_REGIDS
	.align		4
.L_826:
        /*00f0*/ 	.byte	0x04, 0x29
        /*00f2*/ 	.short	(.L_828 - .L_827)


	//   ....[0]....
.L_827:
        /*00f4*/ 	.word	0xffffffff


	//   ....[1]....
        /*00f8*/ 	.word	0xffffffff


	//   ....[2]....
        /*00fc*/ 	.word	0xffffffff


	//   ....[3]....
        /*0100*/ 	.word	0xffffffff


	//   ....[4]....
        /*0104*/ 	.word	0xffffffff


	//   ....[5]....
        /*0108*/ 	.word	0xffffffff


	//   ....[6]....
        /*010c*/ 	.word	0xffffffff


	//   ....[7]....
        /*0110*/ 	.word	0xffffffff


	//   ....[8]....
        /*0114*/ 	.word	0xffffffff


	//   ....[9]....
        /*0118*/ 	.word	0xffffffff


	//   ....[10]....
        /*011c*/ 	.word	0xffffffff


	//   ....[11]....
        /*0120*/ 	.word	0xffffffff


	//   ....[12]....
        /*0124*/ 	.word	0xffffffff


	//   ....[13]....
        /*0128*/ 	.word	0xffffffff


	//   ....[14]....
        /*012c*/ 	.word	0xffffffff


	//   ....[15]....
        /*0130*/ 	.word	0xffffffff


	//   ....[16]....
        /*0134*/ 	.word	0xffffffff


	//   ....[17]....
        /*0138*/ 	.word	0xffffffff


	//   ....[18]....
        /*013c*/ 	.word	0xffffffff


	//   ....[19]....
        /*0140*/ 	.word	0xffffffff


	//   ....[20]....
        /*0144*/ 	.word	0xffffffff


	//   ....[21]....
        /*0148*/ 	.word	0xffffffff


	//   ....[22]....
        /*014c*/ 	.word	0xffffffff


	//   ....[23]....
        /*0150*/ 	.word	0xffffffff


	//   ....[24]....
        /*0154*/ 	.word	0xffffffff


	//   ....[25]....
        /*0158*/ 	.word	0xffffffff


	//   ....[26]....
        /*015c*/ 	.word	0xffffffff


	//   ....[27]....
        /*0160*/ 	.word	0xffffffff


	//   ....[28]....
        /*0164*/ 	.word	0xffffffff


	//   ....[29]....
        /*0168*/ 	.word	0xffffffff


	//   ....[30]....
        /*016c*/ 	.word	0xffffffff


	//   ....[31]....
        /*0170*/ 	.word	0xffffffff


	//   ....[32]....
        /*0174*/ 	.word	0xffffffff


	//   ....[33]....
        /*0178*/ 	.word	0xffffffff


	//   ....[34]....
        /*017c*/ 	.word	0xffffffff


	//   ....[35]....
        /*0180*/ 	.word	0xffffffff


	//   ....[36]....
        /*0184*/ 	.word	0xffffffff


	//   ....[37]....
        /*0188*/ 	.word	0xffffffff


	//   ....[38]....
        /*018c*/ 	.word	0xffffffff


	//   ....[39]....
        /*0190*/ 	.word	0xffffffff


	//   ....[40]....
        /*0194*/ 	.word	0xffffffff


	//   ....[41]....
        /*0198*/ 	.word	0xffffffff


	//   ....[42]....
        /*019c*/ 	.word	0xffffffff


	//   ....[43]....
        /*01a0*/ 	.word	0xffffffff


	//   ....[44]....
        /*01a4*/ 	.word	0xffffffff


	//   ....[45]....
        /*01a8*/ 	.word	0xffffffff


	//   ....[46]....
        /*01ac*/ 	.word	0xffffffff


	//   ....[47]....
        /*01b0*/ 	.word	0xffffffff


	//   ....[48]....
        /*01b4*/ 	.word	0xffffffff


	//   ....[49]....
        /*01b8*/ 	.word	0xffffffff


	//   ....[50]....
        /*01bc*/ 	.word	0xffffffff


	//   ....[51]....
        /*01c0*/ 	.word	0xffffffff


	//   ....[52]....
        /*01c4*/ 	.word	0xffffffff


	//   ....[53]....
        /*01c8*/ 	.word	0xffffffff


	//   ....[54]....
        /*01cc*/ 	.word	0xffffffff


	//   ....[55]....
        /*01d0*/ 	.word	0xffffffff


	//   ....[56]....
        /*01d4*/ 	.word	0xffffffff


	//   ....[57]....
        /*01d8*/ 	.word	0xffffffff


	//   ....[58]....
        /*01dc*/ 	.word	0xffffffff


	//   ....[59]....
        /*01e0*/ 	.word	0xffffffff


	//   ....[60]....
        /*01e4*/ 	.word	0xffffffff


	//   ....[61]....
        /*01e8*/ 	.word	0xffffffff


	//   ....[62]....
        /*01ec*/ 	.word	0xffffffff


	//   ....[63]....
        /*01f0*/ 	.word	0xffffffff


	//   ....[64]....
        /*01f4*/ 	.word	0xffffffff


	//   ....[65]....
        /*01f8*/ 	.word	0xffffffff


	//   ....[66]....
        /*01fc*/ 	.word	0xffffffff


	//   ....[67]....
        /*0200*/ 	.word	0xffffffff


	//   ....[68]....
        /*0204*/ 	.word	0xffffffff


	//   ....[69]....
        /*0208*/ 	.word	0xffffffff


	//   ....[70]....
        /*020c*/ 	.word	0xffffffff


	//   ....[71]....
        /*0210*/ 	.word	0xffffffff


	//   ....[72]....
        /*0214*/ 	.word	0xffffffff


	//   ....[73]....
        /*0218*/ 	.word	0xffffffff


	//   ....[74]....
        /*021c*/ 	.word	0xffffffff


	//   ....[75]....
        /*0220*/ 	.word	0xffffffff


	//   ....[76]....
        /*0224*/ 	.word	0xffffffff


	//   ....[77]....
        /*0228*/ 	.word	0xffffffff


	//   ....[78]....
        /*022c*/ 	.word	0xffffffff


	//   ....[79]....
        /*0230*/ 	.word	0xffffffff


	//   ....[80]....
        /*0234*/ 	.word	0xffffffff


	//   ....[81]....
        /*0238*/ 	.word	0xffffffff


	//   ....[82]....
        /*023c*/ 	.word	0xffffffff


	//   ....[83]....
        /*0240*/ 	.word	0xffffffff


	//   ....[84]....
        /*0244*/ 	.word	0xffffffff


	//   ....[85]....
        /*0248*/ 	.word	0xffffffff


	//   ....[86]....
        /*024c*/ 	.word	0xffffffff


	//   ....[87]....
        /*0250*/ 	.word	0xffffffff


	//   ....[88]....
        /*0254*/ 	.word	0xffffffff


	//   ....[89]....
        /*0258*/ 	.word	0xffffffff


	//   ....[90]....
        /*025c*/ 	.word	0xffffffff


	//   ....[91]....
        /*0260*/ 	.word	0xffffffff


	//   ....[92]....
        /*0264*/ 	.word	0xffffffff


	//   ....[93]....
        /*0268*/ 	.word	0xffffffff


	//   ....[94]....
        /*026c*/ 	.word	0xffffffff


	//   ....[95]....
        /*0270*/ 	.word	0xffffffff


	//   ....[96]....
        /*0274*/ 	.word	0xffffffff


	//   ....[97]....
        /*0278*/ 	.word	0xffffffff


	//   ....[98]....
        /*027c*/ 	.word	0xffffffff


	//   ....[99]....
        /*0280*/ 	.word	0xffffffff


	//   ....[100]....
        /*0284*/ 	.word	0xffffffff


	//   ....[101]....
        /*0288*/ 	.word	0xffffffff


	//   ....[102]....
        /*028c*/ 	.word	0xffffffff


	//   ....[103]....
        /*0290*/ 	.word	0xffffffff


	//   ....[104]....
        /*0294*/ 	.word	0xffffffff


	//   ....[105]....
        /*0298*/ 	.word	0xffffffff


	//   ....[106]....
        /*029c*/ 	.word	0xffffffff


	//   ....[107]....
        /*02a0*/ 	.word	0xffffffff


	//   ....[108]....
        /*02a4*/ 	.word	0xffffffff


	//   ....[109]....
        /*02a8*/ 	.word	0xffffffff


	//   ....[110]....
        /*02ac*/ 	.word	0xffffffff


	//   ....[111]....
        /*02b0*/ 	.word	0xffffffff


	//   ....[112]....
        /*02b4*/ 	.word	0xffffffff


	//   ....[113]....
        /*02b8*/ 	.word	0xffffffff


	//   ....[114]....
        /*02bc*/ 	.word	0xffffffff


	//   ....[115]....
        /*02c0*/ 	.word	0xffffffff


	//   ....[116]....
        /*02c4*/ 	.word	0xffffffff


	//   ....[117]....
        /*02c8*/ 	.word	0xffffffff


	//   ....[118]....
        /*02cc*/ 	.word	0xffffffff


	//   ....[119]....
        /*02d0*/ 	.word	0xffffffff


	//   ....[120]....
        /*02d4*/ 	.word	0xffffffff


	//   ....[121]....
        /*02d8*/ 	.word	0xffffffff


	//   ....[122]....
        /*02dc*/ 	.word	0xffffffff


	//   ....[123]....
        /*02e0*/ 	.word	0xffffffff


	//   ....[124]....
        /*02e4*/ 	.word	0xffffffff


	//   ....[125]....
        /*02e8*/ 	.word	0x0500000f


	//   ....[126]....
        /*02ec*/ 	.word	0x0500000f


	//   ....[127]....
        /*02f0*/ 	.word	0x0500000f


	//   ....[128]....
        /*02f4*/ 	.word	0x0500000f


	//   ....[129]....
        /*02f8*/ 	.word	0x0500000f


	//   ....[130]....
        /*02fc*/ 	.word	0x0500000f


	//   ....[131]....
        /*0300*/ 	.word	0x0500000f


	//   ....[132]....
        /*0304*/ 	.word	0x0500000f


	//   ....[133]....
        /*0308*/ 	.word	0x0500000f


	//   ....[134]....
        /*030c*/ 	.word	0x0500000f


	//   ....[135]....
        /*0310*/ 	.word	0x0500000f


	//   ....[136]....
        /*0314*/ 	.word	0x0500000f


	//   ....[137]....
        /*0318*/ 	.word	0x0500000f


	//   ....[138]....
        /*031c*/ 	.word	0x0500000f


	//   ....[139]....
        /*0320*/ 	.word	0x0500000f


	//   ....[140]....
        /*0324*/ 	.word	0x0500000f


	//   ....[141]....
        /*0328*/ 	.word	0x0500000f


	//   ....[142]....
        /*032c*/ 	.word	0x0500000f


	//   ....[143]....
        /*0330*/ 	.word	0x0500000f


	//   ....[144]....
        /*0334*/ 	.word	0x0500000f


	//   ....[145]....
        /*0338*/ 	.word	0x0500000f


	//   ....[146]....
        /*033c*/ 	.word	0x0500000f


	//   ....[147]....
        /*0340*/ 	.word	0x0500000f


	//   ....[148]....
        /*0344*/ 	.word	0x0500000f


	//   ....[149]....
        /*0348*/ 	.word	0x0500000f


	//   ....[150]....
        /*034c*/ 	.word	0x0500000f


	//   ....[151]....
        /*0350*/ 	.word	0x0500000f


	//   ....[152]....
        /*0354*/ 	.word	0x0500000f


	//   ....[153]....
        /*0358*/ 	.word	0x0500000f


	//   ....[154]....
        /*035c*/ 	.word	0x0500000f


	//   ....[155]....
        /*0360*/ 	.word	0x0500000f


	//   ....[156]....
        /*0364*/ 	.word	0x0500000f


	//   ....[157]....
        /*0368*/ 	.word	0x0500000f


	//   ....[158]....
        /*036c*/ 	.word	0x0500000f


	//   ....[159]....
        /*0370*/ 	.word	0x0500000f


	//   ....[160]....
        /*0374*/ 	.word	0x0500000f


	//   ....[161]....
        /*0378*/ 	.word	0x0500000f


	//   ....[162]....
        /*037c*/ 	.word	0x0500000f


	//   ....[163]....
        /*0380*/ 	.word	0x0500000f


	//   ....[164]....
        /*0384*/ 	.word	0x0500000f


	//   ....[165]....
        /*0388*/ 	.word	0x0500000f


	//   ....[166]....
        /*038c*/ 	.word	0x0500000f


	//   ....[167]....
        /*0390*/ 	.word	0x0500000f


	//   ....[168]....
        /*0394*/ 	.word	0x0500000f


	//   ....[169]....
        /*0398*/ 	.word	0x0500000f


	//   ....[170]....
        /*039c*/ 	.word	0x0500000f


	//   ....[171]....
        /*03a0*/ 	.word	0x0500000f


	//   ....[172]....
        /*03a4*/ 	.word	0x0500000f


	//   ....[173]....
        /*03a8*/ 	.word	0x0500000f


	//   ....[174]....
        /*03ac*/ 	.word	0x0500000f


	//   ....[175]....
        /*03b0*/ 	.word	0x0500000f


	//   ....[176]....
        /*03b4*/ 	.word	0x0500000f


	//   ....[177]....
        /*03b8*/ 	.word	0x0500000f


	//   ....[178]....
        /*03bc*/ 	.word	0x0500000f


	//   ....[179]....
        /*03c0*/ 	.word	0x0500000f


	//   ....[180]....
        /*03c4*/ 	.word	0x0500000f


	//   ....[181]....
        /*03c8*/ 	.word	0x0500000f


	//   ....[182]....
        /*03cc*/ 	.word	0x0500000f


	//   ....[183]....
        /*03d0*/ 	.word	0x0500000f


	//----- nvinfo : EIATTR_COOP_GROUP_INSTR_OFFSETS
	.align		4
.L_828:
        /*03d4*/ 	.byte	0x04, 0x28
        /*03d6*/ 	.short	(.L_830 - .L_829)


	//   ....[0]....
.L_829:
        /*03d8*/ 	.word	0x00000070


	//   ....[1]....
        /*03dc*/ 	.word	0x000000b0


	//   ....[2]....
        /*03e0*/ 	.word	0x00000290


	//   ....[3]....
        /*03e4*/ 	.word	0x000003f0


	//   ....[4]....
        /*03e8*/ 	.word	0x00000510


	//   ....[5]....
        /*03ec*/ 	.word	0x00000670


	//   ....[6]....
        /*03f0*/ 	.word	0x00001cc0


	//   ....[7]....
        /*03f4*/ 	.word	0x00003df0


	//   ....[8]....
        /*03f8*/ 	.word	0x00004560


	//   ....[9]....
        /*03fc*/ 	.word	0x00004fa0


	//   ....[10]....
        /*0400*/ 	.word	0x000055a0


	//   ....[11]....
        /*0404*/ 	.word	0x00005650


	//   ....[12]....
        /*0408*/ 	.word	0x000058c0


	//   ....[13]....
        /*040c*/ 	.word	0x00005930


	//   ....[14]....
        /*0410*/ 	.word	0x000061d0


	//   ....[15]....
        /*0414*/ 	.word	0x00006970


	//   ....[16]....
        /*0418*/ 	.word	0x00006ea0


	//   ....[17]....
        /*041c*/ 	.word	0x000075a0


	//   ....[18]....
        /*0420*/ 	.word	0x000076a0


	//   ....[19]....
        /*0424*/ 	.word	0x00007a50


	//   ....[20]....
        /*0428*/ 	.word	0x00007b70


	//   ....[21]....
        /*042c*/ 	.word	0x00008c00


	//   ....[22]....
        /*0430*/ 	.word	0x00009660


	//   ....[23]....
        /*0434*/ 	.word	0x00009710


	//   ....[24]....
        /*0438*/ 	.word	0x000099a0


	//   ....[25]....
        /*043c*/ 	.word	0x00009b60


	//   ....[26]....
        /*0440*/ 	.word	0x0000ab80


	//   ....[27]....
        /*0444*/ 	.word	0x0000b110


	//   ....[28]....
        /*0448*/ 	.word	0x0000b640


	//   ....[29]....
        /*044c*/ 	.word	0x0000bd30


	//   ....[30]....
        /*0450*/ 	.word	0x0000be30


	//   ....[31]....
        /*0454*/ 	.word	0x0000c1f0


	//   ....[32]....
        /*0458*/ 	.word	0x0000c310


	//   ....[33]....
        /*045c*/ 	.word	0x0000d3a0


	//   ....[34]....
        /*0460*/ 	.word	0x0000d470


	//   ....[35]....
        /*0464*/ 	.word	0x0000d4b0


	//   ....[36]....
        /*0468*/ 	.word	0x0000d550


	//   ....[37]....
        /*046c*/ 	.word	0x0000d580


	//   ....[38]....
        /*0470*/ 	.word	0x0000ee90


	//   ....[39]....
        /*0474*/ 	.word	0x0000f4d0


	//   ....[40]....
        /*0478*/ 	.word	0x0000f500


	//   ....[41]....
        /*047c*/ 	.word	0x0000f520


	//   ....[42]....
        /*0480*/ 	.word	0x0000f540


	//   ....[43]....
        /*0484*/ 	.word	0x0000fbc0


	//   ....[44]....
        /*0488*/ 	.word	0x0000fbe0


	//   ....[45]....
        /*048c*/ 	.word	0x0000fe10


	//   ....[46]....
        /*0490*/ 	.word	0x0000fe30


	//   ....[47]....
        /*0494*/ 	.word	0x000109d0


	//   ....[48]....
        /*0498*/ 	.word	0x00010a00


	//   ....[49]....
        /*049c*/ 	.word	0x00010c40


	//   ....[50]....
        /*04a0*/ 	.word	0x00010c60


	//   ....[51]....
        /*04a4*/ 	.word	0x00010f20


	//   ....[52]....
        /*04a8*/ 	.word	0x000110d0


	//   ....[53]....
        /*04ac*/ 	.word	0x00011100


	//   ....[54]....
        /*04b0*/ 	.word	0x00011130


	//   ....[55]....
        /*04b4*/ 	.word	0x00011160


	//   ....[56]....
        /*04b8*/ 	.word	0x00011190


	//   ....[57]....
        /*04bc*/ 	.word	0x000111c0


	//   ....[58]....
        /*04c0*/ 	.word	0x00011310


	//   ....[59]....
        /*04c4*/ 	.word	0x00011340


	//   ....[60]....
        /*04c8*/ 	.word	0x00011370


	//   ....[61]....
        /*04cc*/ 	.word	0x000113a0


	//   ....[62]....
        /*04d0*/ 	.word	0x000113d0


	//   ....[63]....
        /*04d4*/ 	.word	0x00011400


	//   ....[64]....
        /*04d8*/ 	.word	0x00011490


	//   ....[65]....
        /*04dc*/ 	.word	0x000114f0


	//   ....[66]....
        /*04e0*/ 	.word	0x00011580


	//   ....[67]....
        /*04e4*/ 	.word	0x000132e0


	//   ....[68]....
        /*04e8*/ 	.word	0x00013300


	//   ....[69]....
        /*04ec*/ 	.word	0x00013390


	//   ....[70]....
        /*04f0*/ 	.word	0x000133b0


	//   ....[71]....
        /*04f4*/ 	.word	0x00013430


	//   ....[72]....
        /*04f8*/ 	.word	0x00013450


	//   ....[73]....
        /*04fc*/ 	.word	0x00013460


	//   ....[74]....
        /*0500*/ 	.word	0x00013470


	//   ....[75]....
        /*0504*/ 	.word	0x00013bb0


	//   ....[76]....
        /*0508*/ 	.word	0x00013be0


	//   ....[77]....
        /*050c*/ 	.word	0x00013c80


	//   ....[78]....
        /*0510*/ 	.word	0x00013ca0


	//   ....[79]....
        /*0514*/ 	.word	0x00013d20


	//   ....[80]....
        /*0518*/ 	.word	0x00013d40


	//   ....[81]....
        /*051c*/ 	.word	0x00013d50


	//   ....[82]....
        /*0520*/ 	.word	0x00013d60


	//   ....[83]....
        /*0524*/ 	.word	0x000141d0


	//   ....[84]....
        /*0528*/ 	.word	0x00014200


	//   ....[85]....
        /*052c*/ 	.word	0x000143f0


	//   ....[86]....
        /*0530*/ 	.word	0x00014430


	//   ....[87]....
        /*0534*/ 	.word	0x00014440


	//   ....[88]....
        /*0538*/ 	.word	0x00014450


	//   ....[89]....
        /*053c*/ 	.word	0x000145a0


	//   ....[90]....
        /*0540*/ 	.word	0x000146f0


	//   ....[91]....
        /*0544*/ 	.word	0x00014f20


	//   ....[92]....
        /*0548*/ 	.word	0x00014f40


	//   ....[93]....
        /*054c*/ 	.word	0x00014f90


	//   ....[94]....
        /*0550*/ 	.word	0x00014fa0


	//   ....[95]....
        /*0554*/ 	.word	0x00014fe0


	//   ....[96]....
        /*0558*/ 	.word	0x00014ff0


	//   ....[97]....
        /*055c*/ 	.word	0x00015000


	//   ....[98]....
        /*0560*/ 	.word	0x00015040


	//   ....[99]....
        /*0564*/ 	.word	0x00015360


	//   ....[100]....
        /*0568*/ 	.word	0x000153a0


	//   ....[101]....
        /*056c*/ 	.word	0x000153c0


	//   ....[102]....
        /*0570*/ 	.word	0x000153e0


	//   ....[103]....
        /*0574*/ 	.word	0x00015410


	//   ....[104]....
        /*0578*/ 	.word	0x00015430


	//   ....[105]....
        /*057c*/ 	.word	0x00015530


	//   ....[106]....
        /*0580*/ 	.word	0x00015680


	//   ....[107]....
        /*0584*/ 	.word	0x00015c80


	//   ....[108]....
        /*0588*/ 	.word	0x00015cd0


	//   ....[109]....
        /*058c*/ 	.word	0x00015d00


	//   ....[110]....
        /*0590*/ 	.word	0x00015d30


	//   ....[111]....
        /*0594*/ 	.word	0x00015d40


	//   ....[112]....
        /*0598*/ 	.word	0x00015d70


	//   ....[113]....
        /*059c*/ 	.word	0x00015da0


	//   ....[114]....
        /*05a0*/ 	.word	0x00015dd0


	//   ....[115]....
        /*05a4*/ 	.word	0x00015f50


	//   ....[116]....
        /*05a8*/ 	.word	0x00015f80


	//   ....[117]....
        /*05ac*/ 	.word	0x00015fb0


	//   ....[118]....
        /*05b0*/ 	.word	0x00015fe0


	//   ....[119]....
        /*05b4*/ 	.word	0x00016010


	//   ....[120]....
        /*05b8*/ 	.word	0x00016040


	//   ....[121]....
        /*05bc*/ 	.word	0x00016100


	//   ....[122]....
        /*05c0*/ 	.word	0x00016120


	//   ....[123]....
        /*05c4*/ 	.word	0x00016190


	//   ....[124]....
        /*05c8*/ 	.word	0x00016830


	//   ....[125]....
        /*05cc*/ 	.word	0x00016f40


	//   ....[126]....
        /*05d0*/ 	.word	0x00017030


	//   ....[127]....
        /*05d4*/ 	.word	0x000170d0


	//   ....[128]....
        /*05d8*/ 	.word	0x00017130


	//   ....[129]....
        /*05dc*/ 	.word	0x00017220


	//   ....[130]....
        /*05e0*/ 	.word	0x00017290


	//   ....[131]....
        /*05e4*/ 	.word	0x00017380


	//   ....[132]....
        /*05e8*/ 	.word	0x000173f0


	//   ....[133]....
        /*05ec*/ 	.word	0x00017490


	//   ....[134]....
        /*05f0*/ 	.word	0x00017580


	//   ....[135]....
        /*05f4*/ 	.word	0x000175f0


	//   ....[136]....
        /*05f8*/ 	.word	0x00017650


	//   ....[137]....
        /*05fc*/ 	.word	0x00017740


	//   ....[138]....
        /*0600*/ 	.word	0x000177a0


	//   ....[139]....
        /*0604*/ 	.word	0x000178a0


	//   ....[140]....
        /*0608*/ 	.word	0x00017900


	//   ....[141]....
        /*060c*/ 	.word	0x000179e0


	//   ....[142]....
        /*0610*/ 	.word	0x00017b20


	//   ....[143]....
        /*0614*/ 	.word	0x00017c20


	//   ....[144]....
        /*0618*/ 	.word	0x00017e90


	//   ....[145]....
        /*061c*/ 	.word	0x00017ee0


	//   ....[146]....
        /*0620*/ 	.word	0x000180b0


	//   ....[147]....
        /*0624*/ 	.word	0x00018100


	//   ....[148]....
        /*0628*/ 	.word	0x000182d0


	//   ....[149]....
        /*062c*/ 	.word	0x00018320


	//   ....[150]....
        /*0630*/ 	.word	0x00018410


	//   ....[151]....
        /*0634*/ 	.word	0x000184b0


	//   ....[152]....
        /*0638*/ 	.word	0x00018510


	//   ....[153]....
        /*063c*/ 	.word	0x000185c0


	//   ....[154]....
        /*0640*/ 	.word	0x00018620


	//   ....[155]....
        /*0644*/ 	.word	0x000186d0


	//   ....[156]....
        /*0648*/ 	.word	0x00018730


	//   ....[157]....
        /*064c*/ 	.word	0x000187e0


	//   ....[158]....
        /*0650*/ 	.word	0x000188d0


	//   ....[159]....
        /*0654*/ 	.word	0x000189a0


	//   ....[160]....
        /*0658*/ 	.word	0x00018ac0


	//   ....[161]....
        /*065c*/ 	.word	0x00018bc0


	//   ....[162]....
        /*0660*/ 	.word	0x00018cf0


	//   ....[163]....
        /*0664*/ 	.word	0x00018dd0


	//   ....[164]....
        /*0668*/ 	.word	0x00018ed0


	//   ....[165]....
        /*066c*/ 	.word	0x00018fb0


	//   ....[166]....
        /*0670*/ 	.word	0x00019040


	//   ....[167]....
        /*0674*/ 	.word	0x000190e0


	//   ....[168]....
        /*0678*/ 	.word	0x00019200


	//   ....[169]....
        /*067c*/ 	.word	0x00019270


	//   ....[170]....
        /*0680*/ 	.word	0x000192e0


	//   ....[171]....
        /*0684*/ 	.word	0x00019350


	//   ....[172]....
        /*0688*/ 	.word	0x000193c0


	//   ....[173]....
        /*068c*/ 	.word	0x00019440


	//   ....[174]....
        /*0690*/ 	.word	0x000194d0


	//   ....[175]....
        /*0694*/ 	.word	0x00019560


	//   ....[176]....
        /*0698*/ 	.word	0x000195d0


	//   ....[177]....
        /*069c*/ 	.word	0x00019640


	//   ....[178]....
        /*06a0*/ 	.word	0x000196b0


	//   ....[179]....
        /*06a4*/ 	.word	0x00019730


	//   ....[180]....
        /*06a8*/ 	.word	0x000197a0


	//   ....[181]....
        /*06ac*/ 	.word	0x00019840


	//   ....[182]....
        /*06b0*/ 	.word	0x000198d0


	//   ....[183]....
        /*06b4*/ 	.word	0x000199f0


	//----- nvinfo : EIATTR_REG_RECONFIG
	.align		4
.L_830:
        /*06b8*/ 	.byte	0x01, 0x54
	.zero		2


	//----- nvinfo : EIATTR_SYSCALL_OFFSETS
	.align		4
        /*06bc*/ 	.byte	0x04, 0x46
        /*06be*/ 	.short	(.L_832 - .L_831)


	//   ....[0]....
.L_831:
        /*06c0*/ 	.word	0x00003fc0


	//   ....[1]....
        /*06c4*/ 	.word	0x000126b0


	//   ....[2]....
        /*06c8*/ 	.word	0x00012800


	//   ....[3]....
        /*06cc*/ 	.word	0x000128f0


	//   ....[4]....
        /*06d0*/ 	.word	0x00013790


	//----- nvinfo : EIATTR_MBARRIER_INSTR_OFFSETS
	.align		4
.L_832:
        /*06d4*/ 	.byte	0x04, 0x39
        /*06d6*/ 	.short	(.L_834 - .L_833)


	//   ....[0]....
.L_833:
        /*06d8*/ 	.word	0x00000180
        /*06dc*/ 	.word	0x000000ff
        /*06e0*/ 	.word	0x00028c00
        /*06e4*/ 	.short	0x0100
        /*06e6*/ 	.byte	0x08
	.zero		1


	//   ....[1]....
        /*06e8*/ 	.word	0x00000190
        /*06ec*/ 	.word	0x000000ff
        /*06f0*/ 	.word	0x00028c20
        /*06f4*/ 	.short	0x0100
        /*06f6*/ 	.byte	0x08
	.zero		1


	//   ....[2]....
        /*06f8*/ 	.word	0x00000240
        /*06fc*/ 	.word	0x000000ff
        /*0700*/ 	.word	0x00028c30
        /*0704*/ 	.short	0x0100
        /*0706*/ 	.byte	0x06
	.zero		1


	//   ....[3]....
        /*0708*/ 	.word	0x00000250
        /*070c*/ 	.word	0x000000ff
        /*0710*/ 	.word	0x00028c40
        /*0714*/ 	.short	0x0100
        /*0716*/ 	.byte	0x06
	.zero		1


	//   ....[4]....
        /*0718*/ 	.word	0x00000260
        /*071c*/ 	.word	0x000000ff
        /*0720*/ 	.word	0x00028c38
        /*0724*/ 	.short	0x0100
        /*0726*/ 	.byte	0x06
	.zero		1


	//   ....[5]....
        /*0728*/ 	.word	0x00000270
        /*072c*/ 	.word	0x000000ff
        /*0730*/ 	.word	0x00028c48
        /*0734*/ 	.short	0x0100
        /*0736*/ 	.byte	0x06
	.zero		1


	//   ....[6]....
        /*0738*/ 	.word	0x000003a0
        /*073c*/ 	.word	0x000000ff
        /*0740*/ 	.word	0x00028c50
        /*0744*/ 	.short	0x0100
        /*0746*/ 	.byte	0x08
	.zero		1


	//   ....[7]....
        /*0748*/ 	.word	0x000003b0
        /*074c*/ 	.word	0x000000ff
        /*0750*/ 	.word	0x00028c60
        /*0754*/ 	.short	0x0100
        /*0756*/ 	.byte	0x08
	.zero		1


	//   ....[8]....
        /*0758*/ 	.word	0x000003c0
        /*075c*/ 	.word	0x000000ff
        /*0760*/ 	.word	0x00028c58
        /*0764*/ 	.short	0x0100
        /*0766*/ 	.byte	0x08
	.zero		1


	//   ....[9]....
        /*0768*/ 	.word	0x000003d0
        /*076c*/ 	.word	0x000000ff
        /*0770*/ 	.word	0x00028c68
        /*0774*/ 	.short	0x0100
        /*0776*/ 	.byte	0x08
	.zero		1


	//   ....[10]....
        /*0778*/ 	.word	0x000004c0
        /*077c*/ 	.word	0x000000ff
        /*0780*/ 	.word	0x00028c70
        /*0784*/ 	.short	0x0100
        /*0786*/ 	.byte	0x06
	.zero		1


	//   ....[11]....
        /*0788*/ 	.word	0x000004d0
        /*078c*/ 	.word	0x000000ff
        /*0790*/ 	.word	0x00028c80
        /*0794*/ 	.short	0x0100
        /*0796*/ 	.byte	0x06
	.zero		1


	//   ....[12]....
        /*0798*/ 	.word	0x000004e0
        /*079c*/ 	.word	0x000000ff
        /*07a0*/ 	.word	0x00028c78
        /*07a4*/ 	.short	0x0100
        /*07a6*/ 	.byte	0x06
	.zero		1


	//   ....[13]....
        /*07a8*/ 	.word	0x000004f0
        /*07ac*/ 	.word	0x000000ff
        /*07b0*/ 	.word	0x00028c88
        /*07b4*/ 	.short	0x0100
        /*07b6*/ 	.byte	0x06
	.zero		1


	//   ....[14]....
        /*07b8*/ 	.word	0x00000620
        /*07bc*/ 	.word	0x000000ff
        /*07c0*/ 	.word	0x00028c90
        /*07c4*/ 	.short	0x0100
        /*07c6*/ 	.byte	0x08
	.zero		1


	//   ....[15]....
        /*07c8*/ 	.word	0x00000630
        /*07cc*/ 	.word	0x000000ff
        /*07d0*/ 	.word	0x00028ca0
        /*07d4*/ 	.short	0x0100
        /*07d6*/ 	.byte	0x08
	.zero		1


	//   ....[16]....
        /*07d8*/ 	.word	0x00000640
        /*07dc*/ 	.word	0x000000ff
        /*07e0*/ 	.word	0x00028c98
        /*07e4*/ 	.short	0x0100
        /*07e6*/ 	.byte	0x08
	.zero		1


	//   ....[17]....
        /*07e8*/ 	.word	0x00000650
        /*07ec*/ 	.word	0x000000ff
        /*07f0*/ 	.word	0x00028ca8
        /*07f4*/ 	.short	0x0100
        /*07f6*/ 	.byte	0x08
	.zero		1


	//   ....[18]....
        /*07f8*/ 	.word	0x00000790
        /*07fc*/ 	.word	0x000000ff
        /*0800*/ 	.word	0x00028cb0
        /*0804*/ 	.short	0x0100
        /*0806*/ 	.byte	0x08
	.zero		1


	//   ....[19]....
        /*0808*/ 	.word	0x000007a0
        /*080c*/ 	.word	0x000000ff
        /*0810*/ 	.word	0x00028cc0
        /*0814*/ 	.short	0x0100
        /*0816*/ 	.byte	0x08
	.zero		1


	//   ....[20]....
        /*0818*/ 	.word	0x000007b0
        /*081c*/ 	.word	0x000000ff
        /*0820*/ 	.word	0x00028cb8
        /*0824*/ 	.short	0x0100
        /*0826*/ 	.byte	0x08
	.zero		1


	//   ....[21]....
        /*0828*/ 	.word	0x000007c0
        /*082c*/ 	.word	0x000000ff
        /*0830*/ 	.word	0x00028cc8
        /*0834*/ 	.short	0x0100
        /*0836*/ 	.byte	0x08
	.zero		1


	//   ....[22]....
        /*0838*/ 	.word	0x00001dd0
        /*083c*/ 	.word	0x000000ff
        /*0840*/ 	.word	0x00028c50
        /*0844*/ 	.short	0x010a
        /*0846*/ 	.byte	0x15
	.zero		1


	//   ....[23]....
        /*0848*/ 	.word	0x00002090
        /*084c*/ 	.word	0x000000ff
        /*0850*/ 	.word	0x00000000
        /*0854*/ 	.short	0x0101
        /*0856*/ 	.byte	0x06
	.zero		1


	//   ....[24]....
        /*0858*/ 	.word	0x000029d0
        /*085c*/ 	.word	0x000000ff
        /*0860*/ 	.word	0x00028c50
        /*0864*/ 	.short	0x010a
        /*0866*/ 	.byte	0x15
	.zero		1


	//   ....[25]....
        /*0868*/ 	.word	0x00002a10
        /*086c*/ 	.word	0x000000ff
        /*0870*/ 	.word	0x00028c50
        /*0874*/ 	.short	0x010a
        /*0876*/ 	.byte	0x15
	.zero		1


	//   ....[26]....
        /*0878*/ 	.word	0x00002bf0
        /*087c*/ 	.word	0x000000ff
        /*0880*/ 	.word	0x00000000
        /*0884*/ 	.short	0x0101
        /*0886*/ 	.byte	0x06
	.zero		1


	//   ....[27]....
        /*0888*/ 	.word	0x00004040
        /*088c*/ 	.word	0x000000ff
        /*0890*/ 	.word	0x00028c00
        /*0894*/ 	.short	0x010a
        /*0896*/ 	.byte	0x29
	.zero		1


	//   ....[28]....
        /*0898*/ 	.word	0x000040c0
        /*089c*/ 	.word	0x00000007
        /*08a0*/ 	.word	0x00028c30
        /*08a4*/ 	.short	0x010a
        /*08a6*/ 	.byte	0x3f
	.zero		1


	//   ....[29]....
        /*08a8*/ 	.word	0x00004100
        /*08ac*/ 	.word	0x00000007
        /*08b0*/ 	.word	0x00028c30
        /*08b4*/ 	.short	0x010a
        /*08b6*/ 	.byte	0x3f
	.zero		1


	//   ....[30]....
        /*08b8*/ 	.word	0x000046b0
        /*08bc*/ 	.word	0x000000ff
        /*08c0*/ 	.word	0x00000000
        /*08c4*/ 	.short	0x0101
        /*08c6*/ 	.byte	0x06
	.zero		1


	//   ....[31]....
        /*08c8*/ 	.word	0x00005f90
        /*08cc*/ 	.word	0x00000007
        /*08d0*/ 	.word	0x00028c50
        /*08d4*/ 	.short	0x010a
        /*08d6*/ 	.byte	0x3f
	.zero		1


	//   ....[32]....
        /*08d8*/ 	.word	0x00005fd0
        /*08dc*/ 	.word	0x00000007
        /*08e0*/ 	.word	0x00028c50
        /*08e4*/ 	.short	0x010a
        /*08e6*/ 	.byte	0x3f
	.zero		1


	//   ....[33]....
        /*08e8*/ 	.word	0x000062b0
        /*08ec*/ 	.word	0x000000ff
        /*08f0*/ 	.word	0x00000000
        /*08f4*/ 	.short	0x0101
        /*08f6*/ 	.byte	0x0b
	.zero		1


	//   ....[34]....
        /*08f8*/ 	.word	0x000065d0
        /*08fc*/ 	.word	0x000000ff
        /*0900*/ 	.word	0x00028c30
        /*0904*/ 	.short	0x010a
        /*0906*/ 	.byte	0x16
	.zero		1


	//   ....[35]....
        /*0908*/ 	.word	0x00006610
        /*090c*/ 	.word	0x000000ff
        /*0910*/ 	.word	0x00028c30
        /*0914*/ 	.short	0x010a
        /*0916*/ 	.byte	0x16
	.zero		1


	//   ....[36]....
        /*0918*/ 	.word	0x00006ab0
        /*091c*/ 	.word	0x000000ff
        /*0920*/ 	.word	0x00000000
        /*0924*/ 	.short	0x0101
        /*0926*/ 	.byte	0x06
	.zero		1


	//   ....[37]....
        /*0928*/ 	.word	0x000089c0
        /*092c*/ 	.word	0x000000ff
        /*0930*/ 	.word	0x00028c50
        /*0934*/ 	.short	0x010a
        /*0936*/ 	.byte	0x16
	.zero		1


	//   ....[38]....
        /*0938*/ 	.word	0x00008a00
        /*093c*/ 	.word	0x000000ff
        /*0940*/ 	.word	0x00028c50
        /*0944*/ 	.short	0x010a
        /*0946*/ 	.byte	0x16
	.zero		1


	//   ....[39]....
        /*0948*/ 	.word	0x00008cb0
        /*094c*/ 	.word	0x000000ff
        /*0950*/ 	.word	0x00000000
        /*0954*/ 	.short	0x0101
        /*0956*/ 	.byte	0x16
	.zero		1


	//   ....[40]....
        /*0958*/ 	.word	0x00009050
        /*095c*/ 	.word	0x000000ff
        /*0960*/ 	.word	0x00028c30
        /*0964*/ 	.short	0x010a
        /*0966*/ 	.byte	0x16
	.zero		1


	//   ....[41]....
        /*0968*/ 	.word	0x00009090
        /*096c*/ 	.word	0x000000ff
        /*0970*/ 	.word	0x00028c30
        /*0974*/ 	.short	0x010a
        /*0976*/ 	.byte	0x16
	.zero		1


	//   ....[42]....
        /*0978*/ 	.word	0x000094b0
        /*097c*/ 	.word	0x000000ff
        /*0980*/ 	.word	0x00000000
        /*0984*/ 	.short	0x0101
        /*0986*/ 	.byte	0x06
	.zero		1


	//   ....[43]....
        /*0988*/ 	.word	0x0000a940
        /*098c*/ 	.word	0x000000ff
        /*0990*/ 	.word	0x00028c50
        /*0994*/ 	.short	0x010a
        /*0996*/ 	.byte	0x16
	.zero		1


	//   ....[44]....
        /*0998*/ 	.word	0x0000a980
        /*099c*/ 	.word	0x000000ff
        /*09a0*/ 	.word	0x00028c50
        /*09a4*/ 	.short	0x010a
        /*09a6*/ 	.byte	0x16
	.zero		1


	//   ....[45]....
        /*09a8*/ 	.word	0x0000ac10
        /*09ac*/ 	.word	0x000000ff
        /*09b0*/ 	.word	0x00000000
        /*09b4*/ 	.short	0x0101
        /*09b6*/ 	.byte	0x16
	.zero		1


	//   ....[46]....
        /*09b8*/ 	.word	0x0000ad70
        /*09bc*/ 	.word	0x000000ff
        /*09c0*/ 	.word	0x00028c30
        /*09c4*/ 	.short	0x010a
        /*09c6*/ 	.byte	0x14
	.zero		1


	//   ....[47]....
        /*09c8*/ 	.word	0x0000adb0
        /*09cc*/ 	.word	0x000000ff
        /*09d0*/ 	.word	0x00028c30
        /*09d4*/ 	.short	0x010a
        /*09d6*/ 	.byte	0x14
	.zero		1


	//   ....[48]....
        /*09d8*/ 	.word	0x0000b250
        /*09dc*/ 	.word	0x000000ff
        /*09e0*/ 	.word	0x00000000
        /*09e4*/ 	.short	0x0101
        /*09e6*/ 	.byte	0x06
	.zero		1


	//   ....[49]....
        /*09e8*/ 	.word	0x0000d160
        /*09ec*/ 	.word	0x000000ff
        /*09f0*/ 	.word	0x00028c50
        /*09f4*/ 	.short	0x010a
        /*09f6*/ 	.byte	0x14
	.zero		1


	//   ....[50]....
        /*09f8*/ 	.word	0x0000d1a0
        /*09fc*/ 	.word	0x000000ff
        /*0a00*/ 	.word	0x00028c50
        /*0a04*/ 	.short	0x010a
        /*0a06*/ 	.byte	0x14
	.zero		1


	//   ....[51]....
        /*0a08*/ 	.word	0x0000d450
        /*0a0c*/ 	.word	0x000000ff
        /*0a10*/ 	.word	0x00000000
        /*0a14*/ 	.short	0x0101
        /*0a16*/ 	.byte	0x14
	.zero		1


	//   ....[52]....
        /*0a18*/ 	.word	0x0000fbd0
        /*0a1c*/ 	.word	0x000000ff
        /*0a20*/ 	.word	0x00000000
        /*0a24*/ 	.short	0x0101
        /*0a26*/ 	.byte	0x04
	.zero		1


	//   ....[53]....
        /*0a28*/ 	.word	0x000130a0
        /*0a2c*/ 	.word	0x0000001b
        /*0a30*/ 	.word	0x00028c40
        /*0a34*/ 	.short	0x010a
        /*0a36*/ 	.byte	0x3f
	.zero		1


	//   ....[54]....
        /*0a38*/ 	.word	0x00013570
        /*0a3c*/ 	.word	0x0000001b
        /*0a40*/ 	.word	0x00028c30
        /*0a44*/ 	.short	0x0107
        /*0a46*/ 	.byte	0x3f
	.zero		1


	//   ....[55]....
        /*0a48*/ 	.word	0x00013640
        /*0a4c*/ 	.word	0x0000001b
        /*0a50*/ 	.word	0x00028c30
        /*0a54*/ 	.short	0x0101
        /*0a56*/ 	.byte	0x3f
	.zero		1


	//   ....[56]....
        /*0a58*/ 	.word	0x00013e60
        /*0a5c*/ 	.word	0x00000017
        /*0a60*/ 	.word	0x00028c00
        /*0a64*/ 	.short	0x0107
        /*0a66*/ 	.byte	0x3f
	.zero		1


	//   ....[57]....
        /*0a68*/ 	.word	0x00013f50
        /*0a6c*/ 	.word	0x00000017
        /*0a70*/ 	.word	0x00028c00
        /*0a74*/ 	.short	0x0101
        /*0a76*/ 	.byte	0x3f
	.zero		1


	//   ....[58]....
        /*0a78*/ 	.word	0x00013f70
        /*0a7c*/ 	.word	0x00000017
        /*0a80*/ 	.word	0x00028c20
        /*0a84*/ 	.short	0x010a
        /*0a86*/ 	.byte	0x3f
	.zero		1


	//   ....[59]....
        /*0a88*/ 	.word	0x00014000
        /*0a8c*/ 	.word	0x0000001b
        /*0a90*/ 	.word	0x00028c60
        /*0a94*/ 	.short	0x010a
        /*0a96*/ 	.byte	0x3f
	.zero		1


	//   ....[60]....
        /*0a98*/ 	.word	0x00014910
        /*0a9c*/ 	.word	0x0000001b
        /*0aa0*/ 	.word	0x00028c50
        /*0aa4*/ 	.short	0x0107
        /*0aa6*/ 	.byte	0x3f
	.zero		1


	//   ....[61]....
        /*0aa8*/ 	.word	0x000149e0
        /*0aac*/ 	.word	0x0000001b
        /*0ab0*/ 	.word	0x00028c50
        /*0ab4*/ 	.short	0x0101
        /*0ab6*/ 	.byte	0x3f
	.zero		1


	//   ....[62]....
        /*0ab8*/ 	.word	0x00014d80
        /*0abc*/ 	.word	0x00000006
        /*0ac0*/ 	.word	0x00028c40
        /*0ac4*/ 	.short	0x010a
        /*0ac6*/ 	.byte	0x3f
	.zero		1


	//   ....[63]....
        /*0ac8*/ 	.word	0x000150c0
        /*0acc*/ 	.word	0x00000006
        /*0ad0*/ 	.word	0x00028c30
        /*0ad4*/ 	.short	0x0107
        /*0ad6*/ 	.byte	0x3f
	.zero		1


	//   ....[64]....
        /*0ad8*/ 	.word	0x00015180
        /*0adc*/ 	.word	0x00000006
        /*0ae0*/ 	.word	0x00028c30
        /*0ae4*/ 	.short	0x0101
        /*0ae6*/ 	.byte	0x3f
	.zero		1


	//   ....[65]....
        /*0ae8*/ 	.word	0x000151b0
        /*0aec*/ 	.word	0x00000006
        /*0af0*/ 	.word	0x00028c60
        /*0af4*/ 	.short	0x010a
        /*0af6*/ 	.byte	0x3f
	.zero		1


	//   ....[66]....
        /*0af8*/ 	.word	0x00015880
        /*0afc*/ 	.word	0x00000006
        /*0b00*/ 	.word	0x00028c50
        /*0b04*/ 	.short	0x0107
        /*0b06*/ 	.byte	0x3f
	.zero		1


	//   ....[67]....
        /*0b08*/ 	.word	0x00015940
        /*0b0c*/ 	.word	0x00000006
        /*0b10*/ 	.word	0x00028c50
        /*0b14*/ 	.short	0x0101
        /*0b16*/ 	.byte	0x3f
	.zero		1


	//   ....[68]....
        /*0b18*/ 	.word	0x000167b0
        /*0b1c*/ 	.word	0x00000005
        /*0b20*/ 	.word	0x00028c20
        /*0b24*/ 	.short	0x010a
        /*0b26*/ 	.byte	0x3f
	.zero		1


	//   ....[69]....
        /*0b28*/ 	.word	0x00016930
        /*0b2c*/ 	.word	0x00000003
        /*0b30*/ 	.word	0x00028c40
        /*0b34*/ 	.short	0x010a
        /*0b36*/ 	.byte	0x3f
	.zero		1


	//   ....[70]....
        /*0b38*/ 	.word	0x000169d0
        /*0b3c*/ 	.word	0x00000005
        /*0b40*/ 	.word	0x00028c40
        /*0b44*/ 	.short	0x010a
        /*0b46*/ 	.byte	0x3f
	.zero		1


	//   ....[71]....
        /*0b48*/ 	.word	0x00016a10
        /*0b4c*/ 	.word	0x00000003
        /*0b50*/ 	.word	0x00028c60
        /*0b54*/ 	.short	0x010a
        /*0b56*/ 	.byte	0x3f
	.zero		1


	//   ....[72]....
        /*0b58*/ 	.word	0x00016a50
        /*0b5c*/ 	.word	0x00000005
        /*0b60*/ 	.word	0x00028c60
        /*0b64*/ 	.short	0x010a
        /*0b66*/ 	.byte	0x3f
	.zero		1


	//   ....[73]....
        /*0b68*/ 	.word	0x00016ac0
        /*0b6c*/ 	.word	0x00000006
        /*0b70*/ 	.word	0x00028c50
        /*0b74*/ 	.short	0x010a
        /*0b76*/ 	.byte	0x3f
	.zero		1


	//   ....[74]....
        /*0b78*/ 	.word	0x00016b20
        /*0b7c*/ 	.word	0x00000005
        /*0b80*/ 	.word	0x00028c50
        /*0b84*/ 	.short	0x010a
        /*0b86*/ 	.byte	0x3f
	.zero		1


	//   ....[75]....
        /*0b88*/ 	.word	0x00016b80
        /*0b8c*/ 	.word	0x00000003
        /*0b90*/ 	.word	0x00028c00
        /*0b94*/ 	.short	0x010a
        /*0b96*/ 	.byte	0x3f
	.zero		1


	//   ....[76]....
        /*0b98*/ 	.word	0x00016bd0
        /*0b9c*/ 	.word	0x00000007
        /*0ba0*/ 	.word	0x00028c30
        /*0ba4*/ 	.short	0x010a
        /*0ba6*/ 	.byte	0x3f
	.zero		1


	//   ....[77]....
        /*0ba8*/ 	.word	0x00016c20
        /*0bac*/ 	.word	0x00000007
        /*0bb0*/ 	.word	0x00028c50
        /*0bb4*/ 	.short	0x010a
        /*0bb6*/ 	.byte	0x3f
	.zero		1


	//   ....[78]....
        /*0bb8*/ 	.word	0x00016c80
        /*0bbc*/ 	.word	0x00000006
        /*0bc0*/ 	.word	0x00028c30
        /*0bc4*/ 	.short	0x010a
        /*0bc6*/ 	.byte	0x3f
	.zero		1


	//   ....[79]....
        /*0bc8*/ 	.word	0x00016ce0
        /*0bcc*/ 	.word	0x0000000a
        /*0bd0*/ 	.word	0x00028c50
        /*0bd4*/ 	.short	0x010a
        /*0bd6*/ 	.byte	0x3f
	.zero		1


	//   ....[80]....
        /*0bd8*/ 	.word	0x00016d40
        /*0bdc*/ 	.word	0x00000006
        /*0be0*/ 	.word	0x00028c30
        /*0be4*/ 	.short	0x010a
        /*0be6*/ 	.byte	0x3f
	.zero		1


	//   ....[81]....
        /*0be8*/ 	.word	0x00016da0
        /*0bec*/ 	.word	0x0000000a
        /*0bf0*/ 	.word	0x00028c50
        /*0bf4*/ 	.short	0x010a
        /*0bf6*/ 	.byte	0x3f
	.zero		1


	//   ....[82]....
        /*0bf8*/ 	.word	0x00016e00
        /*0bfc*/ 	.word	0x00000006
        /*0c00*/ 	.word	0x00028c30
        /*0c04*/ 	.short	0x010a
        /*0c06*/ 	.byte	0x3f
	.zero		1


	//   ....[83]....
        /*0c08*/ 	.word	0x00016e60
        /*0c0c*/ 	.word	0x0000000a
        /*0c10*/ 	.word	0x00028c50
        /*0c14*/ 	.short	0x010a
        /*0c16*/ 	.byte	0x3f
	.zero		1


	//   ....[84]....
        /*0c18*/ 	.word	0x00016f80
        /*0c1c*/ 	.word	0x0000001b
        /*0c20*/ 	.word	0x00028c40
        /*0c24*/ 	.short	0x010a
        /*0c26*/ 	.byte	0x3f
	.zero		1


	//   ....[85]....
        /*0c28*/ 	.word	0x00017a20
        /*0c2c*/ 	.word	0x00000017
        /*0c30*/ 	.word	0x00028c20
        /*0c34*/ 	.short	0x010a
        /*0c36*/ 	.byte	0x3f
	.zero		1


	//   ....[86]....
        /*0c38*/ 	.word	0x00017a70
        /*0c3c*/ 	.word	0x0000001b
        /*0c40*/ 	.word	0x00028c60
        /*0c44*/ 	.short	0x010a
        /*0c46*/ 	.byte	0x3f
	.zero		1


	//   ....[87]....
        /*0c48*/ 	.word	0x00018360
        /*0c4c*/ 	.word	0x00000006
        /*0c50*/ 	.word	0x00028c40
        /*0c54*/ 	.short	0x010a
        /*0c56*/ 	.byte	0x3f
	.zero		1


	//   ....[88]....
        /*0c58*/ 	.word	0x00018820
        /*0c5c*/ 	.word	0x00000006
        /*0c60*/ 	.word	0x00028c60
        /*0c64*/ 	.short	0x010a
        /*0c66*/ 	.byte	0x3f
	.zero		1


	//   ....[89]....
        /*0c68*/ 	.word	0x00019910
        /*0c6c*/ 	.word	0x00000005
        /*0c70*/ 	.word	0x00028c20
        /*0c74*/ 	.short	0x010a
        /*0c76*/ 	.byte	0x3f
	.zero		1


	//   ....[90]....
        /*0c78*/ 	.word	0x00019ab0
        /*0c7c*/ 	.word	0x00000003
        /*0c80*/ 	.word	0x00028c40
        /*0c84*/ 	.short	0x010a
        /*0c86*/ 	.byte	0x3f
	.zero		1


	//   ....[91]....
        /*0c88*/ 	.word	0x00019b00
        /*0c8c*/ 	.word	0x00000005
        /*0c90*/ 	.word	0x00028c40
        /*0c94*/ 	.short	0x010a
        /*0c96*/ 	.byte	0x3f
	.zero		1


	//   ....[92]....
        /*0c98*/ 	.word	0x00019b50
        /*0c9c*/ 	.word	0x00000003
        /*0ca0*/ 	.word	0x00028c60
        /*0ca4*/ 	.short	0x010a
        /*0ca6*/ 	.byte	0x3f
	.zero		1


	//----- nvinfo : EIATTR_NUM_MBARRIERS
	.align		4
.L_834:
        /*0ca8*/ 	.byte	0x03, 0x38
        /*0caa*/ 	.short	0x0016


	//----- nvinfo : EIATTR_EXIT_INSTR_OFFSETS
	.align		4
        /*0cac*/ 	.byte	0x04, 0x1c
        /*0cae*/ 	.short	(.L_836 - .L_835)


	//   ....[0]....
.L_835:
        /*0cb0*/ 	.word	0x00000970


	//   ....[1]....
        /*0cb4*/ 	.word	0x00010ec0


	//   ....[2]....
        /*0cb8*/ 	.word	0x00016aa0


	//----- nvinfo : EIATTR_MAX_THREADS
	.align		4
.L_836:
        /*0cbc*/ 	.byte	0x04, 0x05
        /*0cbe*/ 	.short	(.L_838 - .L_837)
.L_837:
        /*0cc0*/ 	.word	0x00000180
        /*0cc4*/ 	.word	0x00000001
        /*0cc8*/ 	.word	0x00000001


	//----- nvinfo : EIATTR_CRS_STACK_SIZE
	.align		4
.L_838:
        /*0ccc*/ 	.byte	0x04, 0x1e
        /*0cce*/ 	.short	(.L_840 - .L_839)
.L_839:
        /*0cd0*/ 	.word	0x00000000


	//----- nvinfo : EIATTR_CBANK_PARAM_SIZE
	.align		4
.L_840:
        /*0cd4*/ 	.byte	0x03, 0x19
        /*0cd6*/ 	.short	0x0af0


	//----- nvinfo : EIATTR_PARAM_CBANK
	.align		4
        /*0cd8*/ 	.byte	0x04, 0x0a
        /*0cda*/ 	.short	(.L_842 - .L_841)
	.align		4
.L_841:
        /*0cdc*/ 	.word	index@(.nv.constant0._ZN7cutlass13device_kernelIN5flash11enable_sm90INS1_16FlashAttnFwdSm90INS1_25CollectiveMainloopFwdSm90ILi2EN4cute5tupleIJNS5_1CILi1EEES8_S8_EEENS6_IJNS7_ILi64EEESA_SA_EEELi512ENS_6half_tEfNS_4arch4Sm90ELb0ELb1ELb1ELb1ELb1ELb0ELb0ELb0ELb0ELb1ELb0ELb0EEENS1_21CollectiveEpilogueFwdINS6_IJSA_NS7_ILi512EEESA_EEES9_SC_SE_Li256ELb1ELb1ELb0ELb0EEENS1_36VarlenDynamicPersistentTileSchedulerILi64ELi64ELi256ELi128ELb0ELb1ELb1ELb1ELb0ELb1EEEEEEEEEvNT_6ParamsE)
        /*0ce0*/ 	.short	0x0210
        /*0ce2*/ 	.short	0x0af0


	//----- nvinfo : EIATTR_SW_WAR
	.align		4
.L_842:
        /*0ce4*/ 	.byte	0x04, 0x36
        /*0ce6*/ 	.short	(.L_844 - .L_843)
.L_843:
        /*0ce8*/ 	.word	0x00000008
.L_844:


//--------------------- .nv.info._ZN7cutlass13device_kernelIN5flash11enable_sm90INS1_16FlashAttnFwdSm90INS1_25CollectiveMainloopFwdSm90ILi2EN4cute5tupleIJNS5_1CILi1EEES8_S8_EEENS6_IJNS7_ILi64EEESA_SA_EEELi512ENS_6half_tEfNS_4arch4Sm90ELb0ELb1ELb1ELb1ELb1ELb1ELb0ELb0ELb0ELb1ELb0ELb0EEENS1_21CollectiveEpilogueFwdINS6_IJSA_NS7_ILi512EEESA_EEES9_SC_SE_Li256ELb1ELb1ELb0ELb0EEENS1_36VarlenDynamicPersistentTileSchedulerILi64ELi64ELi256ELi128ELb0ELb1ELb1ELb1ELb0ELb1EEEEEEEEEvNT_6ParamsE --------------------------
	.section	.nv.info._ZN7cutlass13device_kernelIN5flash11enable_sm90INS1_16FlashAttnFwdSm90INS1_25CollectiveMainloopFwdSm90ILi2EN4cute5tupleIJNS5_1CILi1EEES8_S8_EEENS6_IJNS7_ILi64EEESA_SA_EEELi512ENS_6half_tEfNS_4arch4Sm90ELb0ELb1ELb1ELb1ELb1ELb1ELb0ELb0ELb0ELb1ELb0ELb0EEENS1_21CollectiveEpilogueFwdINS6_IJSA_NS7_ILi512EEESA_EEES9_SC_SE_Li256ELb1ELb1ELb0ELb0EEENS1_36VarlenDynamicPersistentTileSchedulerILi64ELi64ELi256ELi128ELb0ELb1ELb1ELb1ELb0ELb1EEEEEEEEEvNT_6ParamsE,"",@"SHT_CUDA_INFO"
	.sectionflags	@""
	.align	4


	//----- nvinfo : EIATTR_CUDA_API_VERSION
	.align		4
        /*0000*/ 	.byte	0x04, 0x37
        /*0002*/ 	.short	(.L_846 - .L_845)
.L_845:
        /*0004*/ 	.word	0x00000082


	//----- nvinfo : EIATTR_KPARAM_INFO
	.align		4
.L_846:
        /*0008*/ 	.byte	0x04, 0x17
        /*000a*/ 	.short	(.L_848 - .L_847)
.L_847:
        /*000c*/ 	.word	0x00000000
        /*0010*/ 	.short	0x0000
        /*0012*/ 	.short	0x0070
        /*0014*/ 	.byte	0x00, 0xf0, 0x01, 0x2a


	//----- nvinfo : EIATTR_SPARSE_MMA_MASK
	.align		4
.L_848:
        /*0018*/ 	.byte	0x03, 0x50
        /*001a*/ 	.short	0x0000


	//----- nvinfo : EIATTR_MAXREG_COUNT
	.align		4
        /*001c*/ 	.byte	0x03, 0x1b
        /*001e*/ 	.short	0x00a8


	//----- nvinfo : EIATTR_NUM_BARRIERS
	.align		4
        /*0020*/ 	.byte	0x02, 0x4c
        /*0022*/ 	.byte	0x10
	.zero		1


	//----- nvinfo : EIATTR_EXTERNS
	.align		4
        /*0024*/ 	.byte	0x04, 0x0f
        /*0026*/ 	.short	(.L_850 - .L_849)


	//   ....[0]....
	.align		4
.L_849:
        /*0028*/ 	.word	index@(__assertfail)


	//----- nvinfo : EIATTR_ANNOTATIONS
	.align		4
.L_850:
        /*002c*/ 	.byte	0x04, 0x55
        /*002e*/ 	.short	(.L_852 - .L_851)


	//   ....[0]....
.L_851:
        /* <DEDUP_REMOVED lines=48> */


	//----- nvinfo : EIATTR_MERCURY_ISA_VERSION
	.align		4
.L_852:
        /*0318*/ 	.byte	0x03, 0x5f
        /*031a*/ 	.short	0x0101


	//----- nvinfo : EIATTR_UNUSED_LOAD_BYTE_OFFSET
	.align		4
        /*031c*/ 	.byte	0x04, 0x44
        /*031e*/ 	.short	(.L_854 - .L_853)


	//   ....[0]....
.L_853:
        /*0320*/ 	.word	0x00000a20
        /*0324*/ 	.word	0x0000fff0


	//   ....[1]....
        /*0328*/ 	.word	0x00015340
        /*032c*/ 	.word	0x0000fff0


	//----- nvinfo : EIATTR_INT_WARP_WIDE_INSTR_OFFSETS
	.align		4
.L_854:
        /*0330*/ 	.byte	0x04, 0x31
        /*0332*/ 	.short	(.L_856 - .L_855)


	//   ....[0]....
.L_855:
        /*0334*/ 	.word	0x00000130


	//   ....[1]....
        /*0338*/ 	.word	0x00000170


	//   ....[2]....
        /*033c*/ 	.word	0x000001e0


	//   ....[3]....
        /*0340*/ 	.word	0x0001bac0


	//   ....[4]....
        /*0344*/ 	.word	0x0001bb50


	//   ....[5]....
        /*0348*/ 	.word	0x0001f100


	//   ....[6]....
        /*034c*/ 	.word	0x0001f190


	//----- nvinfo : EIATTR_COOP_GROUP_MASK_REGIDS
	.align		4
.L_856:
        /*0350*/ 	.byte	0x04, 0x29
        /*0352*/ 	.short	(.L_858 - .L_857)


	//   ....[0]....
.L_857:
        /*0354*/ 	.word	0xffffffff


	//   ....[1]....
        /*0358*/ 	.word	0xffffffff


	//   ....[2]....
        /*035c*/ 	.word	0xffffffff


	//   ....[3]....
        /*0360*/ 	.word	0xffffffff


	//   ....[4]....
        /*0364*/ 	.word	0xffffffff


	//   ....[5]....
        /*0368*/ 	.word	0xffffffff


	//   ....[6]....
        /*036c*/ 	.word	0xffffffff


	//   ....[7]....
        /*0370*/ 	.word	0xffffffff


	//   ....[8]....
        /*0374*/ 	.word	0xffffffff


	//   ....[9]....
        /*0378*/ 	.word	0xffffffff


	//   ....[10]....
        /*037c*/ 	.word	0xffffffff


	//   ....[11]....
        /*0380*/ 	.word	0xffffffff


	//   ....[12]....
        /*0384*/ 	.word	0xffffffff


	//   ....[13]....
        /*0388*/ 	.word	0xffffffff


	//   ....[14]....
        /*038c*/ 	.word	0xffffffff


	//   ....[15]....
        /*0390*/ 	.word	0xffffffff


	//   ....[16]....
        /*0394*/ 	.word	0xffffffff


	//   ....[17]....
        /*0398*/ 	.word	0xffffffff


	//   ....[18]....
        /*039c*/ 	.word	0xffffffff


	//   ....[19]....
        /*03a0*/ 	.word	0xffffffff


	//   ....[20]....
        /*03a4*/ 	.word	0xffffffff


	//   ....[21]....
        /*03a8*/ 	.word	0xffffffff


	//   ....[22]....
        /*03ac*/ 	.word	0xffffffff


	//   ....[23]....
        /*03b0*/ 	.word	0xffffffff


	//   ....[24]....
        /*03b4*/ 	.word	0xffffffff


	//   ....[25]....
        /*03b8*/ 	.word	0xffffffff


	//   ....[26]....
        /*03bc*/ 	.word	0xffffffff


	//   ....[27]....
        /*03c0*/ 	.word	0xffffffff


	//   ....[28]....
        /*03c4*/ 	.word	0xffffffff


	//   ....[29]....
        /*03c8*/ 	.word	0xffffffff


	//   ....[30]....
        /*03cc*/ 	.word	0xffffffff


	//   ....[31]....
        /*03d0*/ 	.word	0xffffffff


	//   ....[32]....
        /*03d4*/ 	.word	0xffffffff


	//   ....[33]....
        /*03d8*/ 	.word	0xffffffff


	//   ....[34]....
        /*03dc*/ 	.word	0xffffffff


	//   ....[35]....
        /*03e0*/ 	.word	0xffffffff


	//   ....[36]....
        /*03e4*/ 	.word	0xffffffff


	//   ....[37]....
        /*03e8*/ 	.word	0xffffffff


	//   ....[38]....
        /*03ec*/ 	.word	0xffffffff


	//   ....[39]....
        /*03f0*/ 	.word	0xffffffff


	//   ....[40]....
        /*03f4*/ 	.word	0xffffffff


	//   ....[41]....
        /*03f8*/ 	.word	0xffffffff


	//   ....[42]....
        /*03fc*/ 	.word	0xffffffff


	//   ....[43]....
        /*0400*/ 	.word	0xffffffff


	//   ....[44]....
        /*0404*/ 	.word	0xffffffff


	//   ....[45]....
        /*0408*/ 	.word	0xffffffff


	//   ....[46]....
        /*040c*/ 	.word	0xffffffff


	//   ....[47]....
        /*0410*/ 	.word	0xffffffff


	//   ....[48]....
        /*0414*/ 	.word	0xffffffff


	//   ....[49]....
        /*0418*/ 	.word	0xffffffff


	//   ....[50]....
        /*041c*/ 	.word	0xffffffff


	//   ....[51]....
        /*0420*/ 	.word	0xffffffff


	//   ....[52]....
        /*0424*/ 	.word	0xffffffff


	//   ....[53]....
        /*0428*/ 	.word	0xffffffff


	//   ....[54]....
        /*042c*/ 	.word	0xffffffff


	//   ....[55]....
        /*0430*/ 	.word	0xffffffff


	//   ....[56]....
        /*0434*/ 	.word	0xffffffff


	//   ....[57]....
        /*0438*/ 	.word	0xffffffff


	//   ....[58]....
        /*043c*/ 	.word	0xffffffff


	//   ....[59]....
        /*0440*/ 	.word	0xffffffff


	//   ....[60]....
        /*0444*/ 	.word	0xffffffff


	//   ....[61]....
        /*0448*/ 	.word	0xffffffff


	//   ....[62]....
        /*044c*/ 	.word	0xffffffff


	//   ....[63]....
        /*0450*/ 	.word	0xffffffff


	//   ....[64]....
        /*0454*/ 	.word	0xffffffff


	//   ....[65]....
        /*0458*/ 	.word	0xffffffff


	//   ....[66]....
        /*045c*/ 	.word	0xffffffff


	//   ....[67]....
        /*0460*/ 	.word	0xffffffff


	//   ....[68]....
        /*0464*/ 	.word	0xffffffff


	//   ....[69]....
        /*0468*/ 	.word	0xffffffff


	//   ....[70]....
        /*046c*/ 	.word	0xffffffff


	//   ....[71]....
        /*0470*/ 	.word	0xffffffff


	//   ....[72]....
        /*0474*/ 	.word	0xffffffff


	//   ....[73]....
        /*0478*/ 	.word	0xffffffff


	//   ....[74]....
        /*047c*/ 	.word	0xffffffff


	//   ....[75]....
        /*0480*/ 	.word	0xffffffff


	//   ....[76]....
        /*0484*/ 	.word	0xffffffff


	//   ....[77]....
        /*0488*/ 	.word	0xffffffff


	//   ....[78]....
        /*048c*/ 	.word	0xffffffff


	//   ....[79]....
        /*0490*/ 	.word	0xffffffff


	//   ....[80]....
        /*0494*/ 	.word	0xffffffff


	//   ....[81]....
        /*0498*/ 	.word	0xffffffff


	//   ....[82]....
        /*049c*/ 	.word	0xffffffff


	//   ....[83]....
        /*04a0*/ 	.word	0xffffffff


	//   ....[84]....
        /*04a4*/ 	.word	0xffffffff


	//   ....[85]....
        /*04a8*/ 	.word	0xffffffff


	//   ....[86]....
        /*04ac*/ 	.word	0xffffffff


	//   ....[87]....
        /*04b0*/ 	.word	0xffffffff


	//   ....[88]....
        /*04b4*/ 	.word	0xffffffff


	//   ....[89]....
        /*04b8*/ 	.word	0xffffffff


	//   ....[90]....
        /*04bc*/ 	.word	0xffffffff


	//   ....[91]....
        /*04c0*/ 	.word	0xffffffff


	//   ....[92]....
        /*04c4*/ 	.word	0xffffffff


	//   ....[93]....
        /*04c8*/ 	.word	0xffffffff


	//   ....[94]....
        /*04cc*/ 	.word	0xffffffff


	//   ....[95]....
        /*04d0*/ 	.word	0xffffffff


	//   ....[96]....
        /*04d4*/ 	.word	0xffffffff


	//   ....[97]....
        /*04d8*/ 	.word	0xffffffff


	//   ....[98]....
        /*04dc*/ 	.word	0xffffffff


	//   ....[99]....
        /*04e0*/ 	.word	0xffffffff


	//   ....[100]....
        /*04e4*/ 	.word	0xffffffff


	//   ....[101]....
        /*04e8*/ 	.word	0xffffffff


	//   ....[102]....
        /*04ec*/ 	.word	0xffffffff


	//   ....[103]....
        /*04f0*/ 	.word	0xffffffff


	//   ....[104]....
        /*04f4*/ 	.word	0xffffffff


	//   ....[105]....
        /*04f8*/ 	.word	0xffffffff


	//   ....[106]....
        /*04fc*/ 	.word	0xffffffff


	//   ....[107]....
        /*0500*/ 	.word	0xffffffff


	//   ....[108]....
        /*0504*/ 	.word	0xffffffff


	//   ....[109]....
        /*0508*/ 	.word	0xffffffff


	//   ....[110]....
        /*050c*/ 	.word	0xffffffff


	//   ....[111]....
        /*0510*/ 	.word	0xffffffff


	//   ....[112]....
        /*0514*/ 	.word	0xffffffff


	//   ....[113]....
        /*0518*/ 	.word	0xffffffff


	//   ....[114]....
        /*051c*/ 	.word	0xffffffff


	//   ....[115]....
        /*0520*/ 	.word	0xffffffff


	//   ....[116]....
        /*0524*/ 	.word	0xffffffff


	//   ....[117]....
        /*0528*/ 	.word	0xffffffff


	//   ....[118]....
        /*052c*/ 	.word	0xffffffff


	//   ....[119]....
        /*0530*/ 	.word	0xffffffff


	//   ....[120]....
        /*0534*/ 	.word	0xffffffff


	//   ....[121]....
        /*0538*/ 	.word	0xffffffff


	//   ....[122]....
        /*053c*/ 	.word	0xffffffff


	//   ....[123]....
        /*0540*/ 	.word	0xffffffff


	//   ....[124]....
        /*0544*/ 	.word	0xffffffff


	//   ....[125]....
        /*0548*/ 	.word	0xffffffff


	//   ....[126]....
        /*054c*/ 	.word	0xffffffff


	//   ....[127]....
        /*0550*/ 	.word	0xffffffff


	//   ....[128]....
        /*0554*/ 	.word	0xffffffff


	//   ....[129]....
        /*0558*/ 	.word	0xffffffff


	//   ....[130]....
        /*055c*/ 	.word	0xffffffff


	//   ....[131]....
        /*0560*/ 	.word	0xffffffff


	//   ....[132]....
        /*0564*/ 	.word	0xffffffff


	//   ....[133]....
        /*0568*/ 	.word	0xffffffff


	//   ....[134]....
        /*056c*/ 	.word	0xffffffff


	//   ....[135]....
        /*0570*/ 	.word	0xffffffff


	//   ....[136]....
        /*0574*/ 	.word	0xffffffff


	//   ....[137]....
        /*0578*/ 	.word	0xffffffff


	//   ....[138]....
        /*057c*/ 	.word	0xffffffff


	//   ....[139]....
        /*0580*/ 	.word	0xffffffff


	//   ....[140]....
        /*0584*/ 	.word	0xffffffff


	//   ....[141]....
        /*0588*/ 	.word	0xffffffff


	//   ....[142]....
        /*058c*/ 	.word	0xffffffff


	//   ....[143]....
        /*0590*/ 	.word	0xffffffff


	//   ....[144]....
        /*0594*/ 	.word	0xffffffff


	//   ....[145]....
        /*0598*/ 	.word	0xffffffff


	//   ....[146]....
        /*059c*/ 	.word	0xffffffff


	//   ....[147]....
        /*05a0*/ 	.word	0xffffffff


	//   ....[148]....
        /*05a4*/ 	.word	0xffffffff


	//   ....[149]....
        /*05a8*/ 	.word	0xffffffff


	//   ....[150]....
        /*05ac*/ 	.word	0xffffffff


	//   ....[151]....
        /*05b0*/ 	.word	0x0500000f


	//   ....[152]....
        /*05b4*/ 	.word	0x0500000f


	//   ....[153]....
        /*05b8*/ 	.word	0x0500000f


	//   ....[154]....
        /*05bc*/ 	.word	0x0500000f


	//   ....[155]....
        /*05c0*/ 	.word	0x0500000f


	//   ....[156]....
        /*05c4*/ 	.word	0x0500000f


	//   ....[157]....
        /*05c8*/ 	.word	0x0500000f


	//   ....[158]....
        /*05cc*/ 	.word	0x0500000f


	//   ....[159]....
        /*05d0*/ 	.word	0x0500000f


	//   ....[160]....
        /*05d4*/ 	.word	0x0500000f


	//   ....[161]....
        /*05d8*/ 	.word	0x0500000f


	//   ....[162]....
        /*05dc*/ 	.word	0x0500000f


	//   ....[163]....
        /*05e0*/ 	.word	0x0500000f


	//   ....[164]....
        /*05e4*/ 	.word	0x0500000f


	//   ....[165]....
        /*05e8*/ 	.word	0x0500000f


	//   ....[166]....
        /*05ec*/ 	.word	0x0500000f


	//   ....[167]....
        /*05f0*/ 	.word	0x0500000f


	//   ....[168]....
        /*05f4*/ 	.word	0x0500000f


	//   ....[169]....
        /*05f8*/ 	.word	0x0500000f


	//   ....[170]....
        /*05fc*/ 	.word	0x0500000f


	//   ....[171]....
        /*0600*/ 	.word	0x0500000f


	//   ....[172]....
        /*0604*/ 	.word	0x0500000f


	//   ....[173]....
        /*0608*/ 	.word	0x0500000f


	//   ....[174]....
        /*060c*/ 	.word	0x0500000f


	//   ....[175]....
        /*0610*/ 	.word	0x0500000f


	//   ....[176]....
        /*0614*/ 	.word	0x0500000f


	//   ....[177]....
        /*0618*/ 	.word	0x0500000f


	//   ....[178]....
        /*061c*/ 	.word	0x0500000f


	//   ....[179]....
        /*0620*/ 	.word	0x0500000f


	//   ....[180]....
        /*0624*/ 	.word	0x0500000f


	//   ....[181]....
        /*0628*/ 	.word	0x0500000f


	//   ....[182]....
        /*062c*/ 	.word	0x0500000f


	//   ....[183]....
        /*0630*/ 	.word	0x0500000f


	//   ....[184]....
        /*0634*/ 	.word	0x0500000f


	//   ....[185]....
        /*0638*/ 	.word	0x0500000f


	//   ....[186]....
        /*063c*/ 	.word	0x0500000f


	//   ....[187]....
        /*0640*/ 	.word	0x0500000f


	//   ....[188]....
        /*0644*/ 	.word	0x0500000f


	//   ....[189]....
        /*0648*/ 	.word	0x0500000f


	//   ....[190]....
        /*064c*/ 	.word	0x0500000f


	//   ....[191]....
        /*0650*/ 	.word	0x0500000f


	//   ....[192]....
        /*0654*/ 	.word	0x0500000f


	//   ....[193]....
        /*0658*/ 	.word	0x0500000f


	//   ....[194]....
        /*065c*/ 	.word	0x0500000f


	//   ....[195]....
        /*0660*/ 	.word	0x0500000f


	//   ....[196]....
        /*0664*/ 	.word	0x0500000f


	//   ....[197]....
        /*0668*/ 	.word	0x0500000f


	//   ....[198]....
        /*066c*/ 	.word	0x0500000f


	//   ....[199]....
        /*0670*/ 	.word	0x0500000f


	//   ....[200]....
        /*0674*/ 	.word	0x0500000f


	//   ....[201]....
        /*0678*/ 	.word	0x0500000f


	//   ....[202]....
        /*067c*/ 	.word	0x0500000f


	//   ....[203]....
        /*0680*/ 	.word	0x0500000f


	//   ....[204]....
        /*0684*/ 	.word	0x0500000f


	//   ....[205]....
        /*0688*/ 	.word	0x0500000f


	//   ....[206]....
        /*068c*/ 	.word	0x0500000f


	//   ....[207]....
        /*0690*/ 	.word	0x0500000f


	//   ....[208]....
        /*0694*/ 	.word	0x0500000f


	//   ....[209]....
        /*0698*/ 	.word	0x0500000f


	//   ....[210]....
        /*069c*/ 	.word	0x0500000f


	//   ....[211]....
        /*06a0*/ 	.word	0x0500000f


	//   ....[212]....
        /*06a4*/ 	.word	0x0500000f


	//   ....[213]....
        /*06a8*/ 	.word	0x0500000f


	//   ....[214]....
        /*06ac*/ 	.word	0x0500000f


	//   ....[215]....
        /*06b0*/ 	.word	0x0500000f


	//   ....[216]....
        /*06b4*/ 	.word	0x0500000f


	//   ....[217]....
        /*06b8*/ 	.word	0x0500000f


	//   ....[218]....
        /*06bc*/ 	.word	0x0500000f


	//   ....[219]....
        /*06c0*/ 	.word	0x0500000f


	//   ....[220]....
        /*06c4*/ 	.word	0x0500000f


	//   ....[221]....
        /*06c8*/ 	.word	0x0500000f


	//   ....[222]....
        /*06cc*/ 	.word	0x0500000f


	//   ....[223]....
        /*06d0*/ 	.word	0x0500000f


	//   ....[224]....
        /*06d4*/ 	.word	0x0500000f


	//   ....[225]....
        /*06d8*/ 	.word	0x0500000f


	//   ....[226]....
        /*06dc*/ 	.word	0x0500000f


	//   ....[227]....
        /*06e0*/ 	.word	0x0500000f


	//   ....[228]....
        /*06e4*/ 	.word	0x0500000f


	//   ....[229]....
        /*06e8*/ 	.word	0x0500000f


	//   ....[230]....
        /*06ec*/ 	.word	0x0500000f


	//   ....[231]....
        /*06f0*/ 	.word	0x0500000f


	//   ....[232]....
        /*06f4*/ 	.word	0x0500000f


	//----- nvinfo : EIATTR_COOP_GROUP_INSTR_OFFSETS
	.align		4
.L_858:
        /*06f8*/ 	.byte	0x04, 0x28
        /*06fa*/ 	.short	(.L_860 - .L_859)


	//   ....[0]....
.L_859:
        /*06fc*/ 	.word	0x00000060


	//   ....[1]....
        /*0700*/ 	.word	0x00000140


	//   ....[2]....
        /*0704*/ 	.word	0x00000190


	//   ....[3]....
        /*0708*/ 	.word	0x00000380


	//   ....[4]....
        /*070c*/ 	.word	0x000004e0


	//   ....[5]....
        /*0710*/ 	.word	0x00000600


	//   ....[6]....
        /*0714*/ 	.word	0x00000760


	//   ....[7]....
        /*0718*/ 	.word	0x00002e60


	//   ....[8]....
        /*071c*/ 	.word	0x00002e70


	//   ....[9]....
        /*0720*/ 	.word	0x000038b0


	//   ....[10]....
        /*0724*/ 	.word	0x000038c0


	//   ....[11]....
        /*0728*/ 	.word	0x000042a0


	//   ....[12]....
        /*072c*/ 	.word	0x000042b0


	//   ....[13]....
        /*0730*/ 	.word	0x00004680


	//   ....[14]....
        /*0734*/ 	.word	0x000046a0


	//   ....[15]....
        /*0738*/ 	.word	0x00005810


	//   ....[16]....
        /*073c*/ 	.word	0x00007bd0


	//   ....[17]....
        /*0740*/ 	.word	0x00008360


	//   ....[18]....
        /*0744*/ 	.word	0x00008370


	//   ....[19]....
        /*0748*/ 	.word	0x00008380


	//   ....[20]....
        /*074c*/ 	.word	0x00008390


	//   ....[21]....
        /*0750*/ 	.word	0x00008690


	//   ....[22]....
        /*0754*/ 	.word	0x000086a0


	//   ....[23]....
        /*0758*/ 	.word	0x000086b0


	//   ....[24]....
        /*075c*/ 	.word	0x000086c0


	//   ....[25]....
        /*0760*/ 	.word	0x00009970


	//   ....[26]....
        /*0764*/ 	.word	0x00009990


	//   ....[27]....
        /*0768*/ 	.word	0x000099a0


	//   ....[28]....
        /*076c*/ 	.word	0x000099b0


	//   ....[29]....
        /*0770*/ 	.word	0x00009aa0


	//   ....[30]....
        /*0774*/ 	.word	0x00009ac0


	//   ....[31]....
        /*0778*/ 	.word	0x00009b60


	//   ....[32]....
        /*077c*/ 	.word	0x00009b90


	//   ....[33]....
        /*0780*/ 	.word	0x0000b440


	//   ....[34]....
        /*0784*/ 	.word	0x0000bca0


	//   ....[35]....
        /*0788*/ 	.word	0x0000c1b0


	//   ....[36]....
        /*078c*/ 	.word	0x0000c2b0


	//   ....[37]....
        /*0790*/ 	.word	0x0000c5b0


	//   ....[38]....
        /*0794*/ 	.word	0x0000c670


	//   ....[39]....
        /*0798*/ 	.word	0x0000cf80


	//   ....[40]....
        /*079c*/ 	.word	0x0000d8e0


	//   ....[41]....
        /*07a0*/ 	.word	0x0000dcd0


	//   ....[42]....
        /*07a4*/ 	.word	0x0000e500


	//   ....[43]....
        /*07a8*/ 	.word	0x0000e600


	//   ....[44]....
        /*07ac*/ 	.word	0x0000ea70


	//   ....[45]....
        /*07b0*/ 	.word	0x0000eac0


	//   ....[46]....
        /*07b4*/ 	.word	0x0000fc70


	//   ....[47]....
        /*07b8*/ 	.word	0x000107a0


	//   ....[48]....
        /*07bc*/ 	.word	0x000107f0


	//   ....[49]....
        /*07c0*/ 	.word	0x00011160


	//   ....[50]....
        /*07c4*/ 	.word	0x000111b0


	//   ....[51]....
        /*07c8*/ 	.word	0x00011e00


	//   ....[52]....
        /*07cc*/ 	.word	0x00012550


	//   ....[53]....
        /*07d0*/ 	.word	0x00012980


	//   ....[54]....
        /*07d4*/ 	.word	0x00013050


	//   ....[55]....
        /*07d8*/ 	.word	0x00013100


	//   ....[56]....
        /*07dc*/ 	.word	0x00013730


	//   ....[57]....
        /*07e0*/ 	.word	0x00013900


	//   ....[58]....
        /*07e4*/ 	.word	0x00014750


	//   ....[59]....
        /*07e8*/ 	.word	0x00014850


	//   ....[60]....
        /*07ec*/ 	.word	0x00014860


	//   ....[61]....
        /*07f0*/ 	.word	0x000148a0


	//   ....[62]....
        /*07f4*/ 	.word	0x000148b0


	//   ....[63]....
        /*07f8*/ 	.word	0x000163c0


	//   ....[64]....
        /*07fc*/ 	.word	0x000168a0


	//   ....[65]....
        /*0800*/ 	.word	0x000168d0


	//   ....[66]....
        /*0804*/ 	.word	0x00016900


	//   ....[67]....
        /*0808*/ 	.word	0x00016910


	//   ....[68]....
        /*080c*/ 	.word	0x00017080


	//   ....[69]....
        /*0810*/ 	.word	0x000170b0


	//   ....[70]....
        /*0814*/ 	.word	0x00017340


	//   ....[71]....
        /*0818*/ 	.word	0x00017360


	//   ....[72]....
        /*081c*/ 	.word	0x00017ff0


	//   ....[73]....
        /*0820*/ 	.word	0x00018020


	//   ....[74]....
        /*0824*/ 	.word	0x000182b0


	//   ....[75]....
        /*0828*/ 	.word	0x000182d0


	//   ....[76]....
        /*082c*/ 	.word	0x00018580


	//   ....[77]....
        /*0830*/ 	.word	0x00018730


	//   ....[78]....
        /*0834*/ 	.word	0x00018760


	//   ....[79]....
        /*0838*/ 	.word	0x00018790


	//   ....[80]....
        /*083c*/ 	.word	0x000187c0


	//   ....[81]....
        /*0840*/ 	.word	0x000187f0


	//   ....[82]....
        /*0844*/ 	.word	0x00018820


	//   ....[83]....
        /*0848*/ 	.word	0x00018990


	//   ....[84]....
        /*084c*/ 	.word	0x000189c0


	//   ....[85]....
        /*0850*/ 	.word	0x000189f0


	//   ....[86]....
        /*0854*/ 	.word	0x00018a20


	//   ....[87]....
        /*0858*/ 	.word	0x00018a50


	//   ....[88]....
        /*085c*/ 	.word	0x00018a80


	//   ....[89]....
        /*0860*/ 	.word	0x00018b10


	//   ....[90]....
        /*0864*/ 	.word	0x00018b70


	//   ....[91]....
        /*0868*/ 	.word	0x00018c00


	//   ....[92]....
        /*086c*/ 	.word	0x00019cd0


	//   ....[93]....
        /*0870*/ 	.word	0x0001c8e0


	//   ....[94]....
        /*0874*/ 	.word	0x0001c900


	//   ....[95]....
        /*0878*/ 	.word	0x0001c990


	//   ....[96]....
        /*087c*/ 	.word	0x0001c9b0


	//   ....[97]....
        /*0880*/ 	.word	0x0001ca30


	//   ....[98]....
        /*0884*/ 	.word	0x0001ca50


	//   ....[99]....
        /*0888*/ 	.word	0x0001ca60


	//   ....[100]....
        /*088c*/ 	.word	0x0001ca70


	//   ....[101]....
        /*0890*/ 	.word	0x0001d280


	//   ....[102]....
        /*0894*/ 	.word	0x0001d2b0


	//   ....[103]....
        /*0898*/ 	.word	0x0001d350


	//   ....[104]....
        /*089c*/ 	.word	0x0001d370


	//   ....[105]....
        /*08a0*/ 	.word	0x0001d3f0


	//   ....[106]....
        /*08a4*/ 	.word	0x0001d410


	//   ....[107]....
        /*08a8*/ 	.word	0x0001d420


	//   ....[108]....
        /*08ac*/ 	.word	0x0001d490


	//   ....[109]....
        /*08b0*/ 	.word	0x0001d8e0


	//   ....[110]....
        /*08b4*/ 	.word	0x0001d9a0


	//   ....[111]....
        /*08b8*/ 	.word	0x0001daf0


	//   ....[112]....
        /*08bc*/ 	.word	0x0001db30


	//   ....[113]....
        /*08c0*/ 	.word	0x0001db40


	//   ....[114]....
        /*08c4*/ 	.word	0x0001db50


	//   ....[115]....
        /*08c8*/ 	.word	0x0001dca0


	//   ....[116]....
        /*08cc*/ 	.word	0x0001ddf0


	//   ....[117]....
        /*08d0*/ 	.word	0x0001e610


	//   ....[118]....
        /*08d4*/ 	.word	0x0001e630


	//   ....[119]....
        /*08d8*/ 	.word	0x0001e680


	//   ....[120]....
        /*08dc*/ 	.word	0x0001e690


	//   ....[121]....
        /*08e0*/ 	.word	0x0001e6d0


	//   ....[122]....
        /*08e4*/ 	.word	0x0001e6e0


	//   ....[123]....
        /*08e8*/ 	.word	0x0001e6f0


	//   ....[124]....
        /*08ec*/ 	.word	0x0001e730


	//   ....[125]....
        /*08f0*/ 	.word	0x0001ea50


	//   ....[126]....
        /*08f4*/ 	.word	0x0001ea90


	//   ....[127]....
        /*08f8*/ 	.word	0x0001eab0


	//   ....[128]....
        /*08fc*/ 	.word	0x0001ead0


	//   ....[129]....
        /*0900*/ 	.word	0x0001eb00


	//   ....[130]....
        /*0904*/ 	.word	0x0001eb20


	//   ....[131]....
        /*0908*/ 	.word	0x0001ec20


	//   ....[132]....
        /*090c*/ 	.word	0x0001ed70


	//   ....[133]....
        /*0910*/ 	.word	0x0001f370


	//   ....[134]....
        /*0914*/ 	.word	0x0001f3c0


	//   ....[135]....
        /*0918*/ 	.word	0x0001f3f0


	//   ....[136]....
        /*091c*/ 	.word	0x0001f420


	//   ....[137]....
        /*0920*/ 	.word	0x0001f430


	//   ....[138]....
        /*0924*/ 	.word	0x0001f460


	//   ....[139]....
        /*0928*/ 	.word	0x0001f490


	//   ....[140]....
        /*092c*/ 	.word	0x0001f4c0


	//   ....[141]....
        /*0930*/ 	.word	0x0001f640


	//   ....[142]....
        /*0934*/ 	.word	0x0001f670


	//   ....[143]....
        /*0938*/ 	.word	0x0001f6a0


	//   ....[144]....
        /*093c*/ 	.word	0x0001f6d0


	//   ....[145]....
        /*0940*/ 	.word	0x0001f700


	//   ....[146]....
        /*0944*/ 	.word	0x0001f730


	//   ....[147]....
        /*0948*/ 	.word	0x0001f7f0


	//   ....[148]....
        /*094c*/ 	.word	0x0001f810


	//   ....[149]....
        /*0950*/ 	.word	0x0001f880


	//   ....[150]....
        /*0954*/ 	.word	0x0001ff20


	//   ....[151]....
        /*0958*/ 	.word	0x00020240


	//   ....[152]....
        /*095c*/ 	.word	0x000202d0


	//   ....[153]....
        /*0960*/ 	.word	0x000203b0


	//   ....[154]....
        /*0964*/ 	.word	0x00020440


	//   ....[155]....
        /*0968*/ 	.word	0x00020520


	//   ....[156]....
        /*096c*/ 	.word	0x000205b0


	//   ....[157]....
        /*0970*/ 	.word	0x00020730


	//   ....[158]....
        /*0974*/ 	.word	0x000207c0


	//   ....[159]....
        /*0978*/ 	.word	0x00020810


	//   ....[160]....
        /*097c*/ 	.word	0x00020860


	//   ....[161]....
        /*0980*/ 	.word	0x000208f0


	//   ....[162]....
        /*0984*/ 	.word	0x00020980


	//   ....[163]....
        /*0988*/ 	.word	0x000209d0


	//   ....[164]....
        /*098c*/ 	.word	0x00020a20


	//   ....[165]....
        /*0990*/ 	.word	0x00020b10


	//   ....[166]....
        /*0994*/ 	.word	0x00020bc0


	//   ....[167]....
        /*0998*/ 	.word	0x00020c40


	//   ....[168]....
        /*099c*/ 	.word	0x00020cb0


	//   ....[169]....
        /*09a0*/ 	.word	0x00020de0


	//   ....[170]....
        /*09a4*/ 	.word	0x00020ef0


	//   ....[171]....
        /*09a8*/ 	.word	0x00020fc0


	//   ....[172]....
        /*09ac*/ 	.word	0x00021010


	//   ....[173]....
        /*09b0*/ 	.word	0x000213a0


	//   ....[174]....
        /*09b4*/ 	.word	0x00021680


	//   ....[175]....
        /*09b8*/ 	.word	0x00021770


	//   ....[176]....
        /*09bc*/ 	.word	0x00021810


	//   ....[177]....
        /*09c0*/ 	.word	0x00021870


	//   ....[178]....
        /*09c4*/ 	.word	0x00021960


	//   ....[179]....
        /*09c8*/ 	.word	0x000219d0


	//   ....[180]....
        /*09cc*/ 	.word	0x00021ac0


	//   ....[181]....
        /*09d0*/ 	.word	0x00021b30


	//   ....[182]....
        /*09d4*/ 	.word	0x00021c10


	//   ....[183]....
        /*09d8*/ 	.word	0x00021cc0


	//   ....[184]....
        /*09dc*/ 	.word	0x00021d30


	//   ....[185]....
        /*09e0*/ 	.word	0x00021d90


	//   ....[186]....
        /*09e4*/ 	.word	0x00021e80


	//   ....[187]....
        /*09e8*/ 	.word	0x00021ee0


	//   ....[188]....
        /*09ec*/ 	.word	0x00021fe0


	//   ....[189]....
        /*09f0*/ 	.word	0x00022040


	//   ....[190]....
        /*09f4*/ 	.word	0x00022120


	//   ....[191]....
        /*09f8*/ 	.word	0x00022260


	//   ....[192]....
        /*09fc*/ 	.word	0x00022360


	//   ....[193]....
        /*0a00*/ 	.word	0x000225e0


	//   ....[194]....
        /*0a04*/ 	.word	0x00022630


	//   ....[195]....
        /*0a08*/ 	.word	0x00022800


	//   ....[196]....
        /*0a0c*/ 	.word	0x00022850


	//   ....[197]....
        /*0a10*/ 	.word	0x00022a20


	//   ....[198]....
        /*0a14*/ 	.word	0x00022a70


	//   ....[199]....
        /*0a18*/ 	.word	0x00022b60


	//   ....[200]....
        /*0a1c*/ 	.word	0x00022c00


	//   ....[201]....
        /*0a20*/ 	.word	0x00022c60


	//   ....[202]....
        /*0a24*/ 	.word	0x00022d10


	//   ....[203]....
        /*0a28*/ 	.word	0x00022d70


	//   ....[204]....
        /*0a2c*/ 	.word	0x00022e20


	//   ....[205]....
        /*0a30*/ 	.word	0x00022e80


	//   ....[206]....
        /*0a34*/ 	.word	0x00022f30


	//   ....[207]....
        /*0a38*/ 	.word	0x00023020


	//   ....[208]....
        /*0a3c*/ 	.word	0x000230f0


	//   ....[209]....
        /*0a40*/ 	.word	0x00023210


	//   ....[210]....
        /*0a44*/ 	.word	0x00023310


	//   ....[211]....
        /*0a48*/ 	.word	0x00023440


	//   ....[212]....
        /*0a4c*/ 	.word	0x00023520


	//   ....[213]....
        /*0a50*/ 	.word	0x00023620


	//   ....[214]....
        /*0a54*/ 	.word	0x00023700


	//   ....[215]....
        /*0a58*/ 	.word	0x00023790


	//   ....[216]....
        /*0a5c*/ 	.word	0x00023830


	//   ....[217]....
        /*0a60*/ 	.word	0x00023950


	//   ....[218]....
        /*0a64*/ 	.word	0x000239c0


	//   ....[219]....
        /*0a68*/ 	.word	0x00023a30


	//   ....[220]....
        /*0a6c*/ 	.word	0x00023aa0


	//   ....[221]....
        /*0a70*/ 	.word	0x00023b10


	//   ....[222]....
        /*0a74*/ 	.word	0x00023b90


	//   ....[223]....
        /*0a78*/ 	.word	0x00023c20


	//   ....[224]....
        /*0a7c*/ 	.word	0x00023cb0


	//   ....[225]....
        /*0a80*/ 	.word	0x00023d20


	//   ....[226]....
        /*0a84*/ 	.word	0x00023d90


	//   ....[227]....
        /*0a88*/ 	.word	0x00023e00


	//   ....[228]....
        /*0a8c*/ 	.word	0x00023e80


	//   ....[229]....
        /*0a90*/ 	.word	0x00023ef0


	//   ....[230]....
        /*0a94*/ 	.word	0x00023f90


	//   ....[231]....
        /*0a98*/ 	.word	0x00024020


	//   ....[232]....
        /*0a9c*/ 	.word	0x00024140


	//----- nvinfo : EIATTR_REG_RECONFIG
	.align		4
.L_860:
        /*0aa0*/ 	.byte	0x01, 0x54
	.zero		2


	//----- nvinfo : EIATTR_SYSCALL_OFFSETS
	.align		4
        /*0aa4*/ 	.byte	0x04, 0x46
        /*0aa6*/ 	.short	(.L_862 - .L_861)


	//   ....[0]....
.L_861:
        /*0aa8*/ 	.word	0x000020a0


	//   ....[1]....
        /*0aac*/ 	.word	0x000021f0


	//   ....[2]....
        /*0ab0*/ 	.word	0x00007d80


	//   ....[3]....
        /*0ab4*/ 	.word	0x000080b0


	//   ....[4]....
        /*0ab8*/ 	.word	0x0001bcb0


	//   ....[5]....
        /*0abc*/ 	.word	0x0001be00


	//   ....[6]....
        /*0ac0*/ 	.word	0x0001bef0


	//   ....[7]....
        /*0ac4*/ 	.word	0x0001cec0


	//----- nvinfo : EIATTR_MBARRIER_INSTR_OFFSETS
	.align		4
.L_862:
        /*0ac8*/ 	.byte	0x04, 0x39
        /*0aca*/ 	.short	(.L_864 - .L_863)


	//   ....[0]....
.L_863:
        /*0acc*/ 	.word	0x00000270
        /*0ad0*/ 	.word	0x000000ff
        /*0ad4*/ 	.word	0x00028c00
        /*0ad8*/ 	.short	0x0100
        /*0ada*/ 	.byte	0x08
	.zero		1


	//   ....[1]....
        /*0adc*/ 	.word	0x00000280
        /*0ae0*/ 	.word	0x000000ff
        /*0ae4*/ 	.word	0x00028c20
        /*0ae8*/ 	.short	0x0100
        /*0aea*/ 	.byte	0x08
	.zero		1


	//   ....[2]....
        /*0aec*/ 	.word	0x00000330
        /*0af0*/ 	.word	0x000000ff
        /*0af4*/ 	.word	0x00028c30
        /*0af8*/ 	.short	0x0100
        /*0afa*/ 	.byte	0x06
	.zero		1


	//   ....[3]....
        /*0afc*/ 	.word	0x00000340
        /*0b00*/ 	.word	0x000000ff
        /*0b04*/ 	.word	0x00028c40
        /*0b08*/ 	.short	0x0100
        /*0b0a*/ 	.byte	0x06
	.zero		1


	//   ....[4]....
        /*0b0c*/ 	.word	0x00000350
        /*0b10*/ 	.word	0x000000ff
        /*0b14*/ 	.word	0x00028c38
        /*0b18*/ 	.short	0x0100
        /*0b1a*/ 	.byte	0x06
	.zero		1


	//   ....[5]....
        /*0b1c*/ 	.word	0x00000360
        /*0b20*/ 	.word	0x000000ff
        /*0b24*/ 	.word	0x00028c48
        /*0b28*/ 	.short	0x0100
        /*0b2a*/ 	.byte	0x06
	.zero		1


	//   ....[6]....
        /*0b2c*/ 	.word	0x00000490
        /*0b30*/ 	.word	0x000000ff
        /*0b34*/ 	.word	0x00028c50
        /*0b38*/ 	.short	0x0100
        /*0b3a*/ 	.byte	0x08
	.zero		1


	//   ....[7]....
        /*0b3c*/ 	.word	0x000004a0
        /*0b40*/ 	.word	0x000000ff
        /*0b44*/ 	.word	0x00028c60
        /*0b48*/ 	.short	0x0100
        /*0b4a*/ 	.byte	0x08
	.zero		1


	//   ....[8]....
        /*0b4c*/ 	.word	0x000004b0
        /*0b50*/ 	.word	0x000000ff
        /*0b54*/ 	.word	0x00028c58
        /*0b58*/ 	.short	0x0100
        /*0b5a*/ 	.byte	0x08
	.zero		1


	//   ....[9]....
        /*0b5c*/ 	.word	0x000004c0
        /*0b60*/ 	.word	0x000000ff
        /*0b64*/ 	.word	0x00028c68
        /*0b68*/ 	.short	0x0100
        /*0b6a*/ 	.byte	0x08
	.zero		1


	//   ....[10]....
        /*0b6c*/ 	.word	0x000005b0
        /*0b70*/ 	.word	0x000000ff
        /*0b74*/ 	.word	0x00028c70
        /*0b78*/ 	.short	0x0100
        /*0b7a*/ 	.byte	0x06
	.zero		1


	//   ....[11]....
        /*0b7c*/ 	.word	0x000005c0
        /*0b80*/ 	.word	0x000000ff
        /*0b84*/ 	.word	0x00028c80
        /*0b88*/ 	.short	0x0100
        /*0b8a*/ 	.byte	0x06
	.zero		1


	//   ....[12]....
        /*0b8c*/ 	.word	0x000005d0
        /*0b90*/ 	.word	0x000000ff
        /*0b94*/ 	.word	0x00028c78
        /*0b98*/ 	.short	0x0100
        /*0b9a*/ 	.byte	0x06
	.zero		1


	//   ....[13]....
        /*0b9c*/ 	.word	0x000005e0
        /*0ba0*/ 	.word	0x000000ff
        /*0ba4*/ 	.word	0x00028c88
        /*0ba8*/ 	.short	0x0100
        /*0baa*/ 	.byte	0x06
	.zero		1


	//   ....[14]....
        /*0bac*/ 	.word	0x00000710
        /*0bb0*/ 	.word	0x000000ff
        /*0bb4*/ 	.word	0x00028c90
        /*0bb8*/ 	.short	0x0100
        /*0bba*/ 	.byte	0x08
	.zero		1


	//   ....[15]....
        /*0bbc*/ 	.word	0x00000720
        /*0bc0*/ 	.word	0x000000ff
        /*0bc4*/ 	.word	0x00028ca0
        /*0bc8*/ 	.short	0x0100
        /*0bca*/ 	.byte	0x08
	.zero		1


	//   ....[16]....
        /*0bcc*/ 	.word	0x00000730
        /*0bd0*/ 	.word	0x000000ff
        /*0bd4*/ 	.word	0x00028c98
        /*0bd8*/ 	.short	0x0100
        /*0bda*/ 	.byte	0x08
	.zero		1


	//   ....[17]....
        /*0bdc*/ 	.word	0x00000740
        /*0be0*/ 	.word	0x000000ff
        /*0be4*/ 	.word	0x00028ca8
        /*0be8*/ 	.short	0x0100
        /*0bea*/ 	.byte	0x08
	.zero		1


	//   ....[18]....
        /*0bec*/ 	.word	0x00000870
        /*0bf0*/ 	.word	0x000000ff
        /*0bf4*/ 	.word	0x00028cb0
        /*0bf8*/ 	.short	0x0100
        /*0bfa*/ 	.byte	0x08
	.zero		1


	//   ....[19]....
        /*0bfc*/ 	.word	0x00000880
        /*0c00*/ 	.word	0x000000ff
        /*0c04*/ 	.word	0x00028cc0
        /*0c08*/ 	.short	0x0100
        /*0c0a*/ 	.byte	0x08
	.zero		1


	//   ....[20]....
        /*0c0c*/ 	.word	0x00000890
        /*0c10*/ 	.word	0x000000ff
        /*0c14*/ 	.word	0x00028cb8
        /*0c18*/ 	.short	0x0100
        /*0c1a*/ 	.byte	0x08
	.zero		1


	//   ....[21]....
        /*0c1c*/ 	.word	0x000008a0
        /*0c20*/ 	.word	0x000000ff
        /*0c24*/ 	.word	0x00028cc8
        /*0c28*/ 	.short	0x0100
        /*0c2a*/ 	.byte	0x08
	.zero		1


	//   ....[22]....
        /*0c2c*/ 	.word	0x00002e10
        /*0c30*/ 	.word	0x0000003f
        /*0c34*/ 	.word	0x00028c90
        /*0c38*/ 	.short	0x010a
        /*0c3a*/ 	.byte	0x3f
	.zero		1


	//   ....[23]....
        /*0c3c*/ 	.word	0x00003860
        /*0c40*/ 	.word	0x0000003f
        /*0c44*/ 	.word	0x00028c90
        /*0c48*/ 	.short	0x010a
        /*0c4a*/ 	.byte	0x3f
	.zero		1


	//   ....[24]....
        /*0c4c*/ 	.word	0x000040f0
        /*0c50*/ 	.word	0x0000003f
        /*0c54*/ 	.word	0x00028c90
        /*0c58*/ 	.short	0x010a
        /*0c5a*/ 	.byte	0x3f
	.zero		1


	//   ....[25]....
        /*0c5c*/ 	.word	0x000044d0
        /*0c60*/ 	.word	0x00000004
        /*0c64*/ 	.word	0x00000000
        /*0c68*/ 	.short	0x0101
        /*0c6a*/ 	.byte	0x3f
	.zero		1


	//   ....[26]....
        /*0c6c*/ 	.word	0x00004510
        /*0c70*/ 	.word	0x0000003f
        /*0c74*/ 	.word	0x00028cb0
        /*0c78*/ 	.short	0x010a
        /*0c7a*/ 	.byte	0x3f
	.zero		1


	//   ....[27]....
        /*0c7c*/ 	.word	0x00004df0
        /*0c80*/ 	.word	0x0000003f
        /*0c84*/ 	.word	0x00000000
        /*0c88*/ 	.short	0x0101
        /*0c8a*/ 	.byte	0x3f
	.zero		1


	//   ....[28]....
        /*0c8c*/ 	.word	0x00005930
        /*0c90*/ 	.word	0x00000003
        /*0c94*/ 	.word	0x00028c50
        /*0c98*/ 	.short	0x010a
        /*0c9a*/ 	.byte	0x3f
	.zero		1


	//   ....[29]....
        /*0c9c*/ 	.word	0x00005d00
        /*0ca0*/ 	.word	0x0000000e
        /*0ca4*/ 	.word	0x00000000
        /*0ca8*/ 	.short	0x0101
        /*0caa*/ 	.byte	0x3f
	.zero		1


	//   ....[30]....
        /*0cac*/ 	.word	0x00006620
        /*0cb0*/ 	.word	0x00000005
        /*0cb4*/ 	.word	0x00028c50
        /*0cb8*/ 	.short	0x010a
        /*0cba*/ 	.byte	0x3f
	.zero		1


	//   ....[31]....
        /*0cbc*/ 	.word	0x00006670
        /*0cc0*/ 	.word	0x00000005
        /*0cc4*/ 	.word	0x00028c50
        /*0cc8*/ 	.short	0x010a
        /*0cca*/ 	.byte	0x3f
	.zero		1


	//   ....[32]....
        /*0ccc*/ 	.word	0x00006960
        /*0cd0*/ 	.word	0x0000000e
        /*0cd4*/ 	.word	0x00000000
        /*0cd8*/ 	.short	0x0101
        /*0cda*/ 	.byte	0x3f
	.zero		1


	//   ....[33]....
        /*0cdc*/ 	.word	0x00007e20
        /*0ce0*/ 	.word	0x00000002
        /*0ce4*/ 	.word	0x00028c00
        /*0ce8*/ 	.short	0x010a
        /*0cea*/ 	.byte	0x3f
	.zero		1


	//   ....[34]....
        /*0cec*/ 	.word	0x00007e70
        /*0cf0*/ 	.word	0x00000002
        /*0cf4*/ 	.word	0x00028c00
        /*0cf8*/ 	.short	0x010a
        /*0cfa*/ 	.byte	0x3f
	.zero		1


	//   ....[35]....
        /*0cfc*/ 	.word	0x00008930
        /*0d00*/ 	.word	0x00000002
        /*0d04*/ 	.word	0x00028c00
        /*0d08*/ 	.short	0x010a
        /*0d0a*/ 	.byte	0x3f
	.zero		1


	//   ....[36]....
        /*0d0c*/ 	.word	0x00009df0
        /*0d10*/ 	.word	0x00000002
        /*0d14*/ 	.word	0x00028c00
        /*0d18*/ 	.short	0x010a
        /*0d1a*/ 	.byte	0x3f
	.zero		1


	//   ....[37]....
        /*0d1c*/ 	.word	0x0000acd0
        /*0d20*/ 	.word	0x0000000c
        /*0d24*/ 	.word	0x00028c30
        /*0d28*/ 	.short	0x010a
        /*0d2a*/ 	.byte	0x3f
	.zero		1


	//   ....[38]....
        /*0d2c*/ 	.word	0x0000ad80
        /*0d30*/ 	.word	0x0000000c
        /*0d34*/ 	.word	0x00028c30
        /*0d38*/ 	.short	0x010a
        /*0d3a*/ 	.byte	0x3f
	.zero		1


	//   ....[39]....
        /*0d3c*/ 	.word	0x0000b480
        /*0d40*/ 	.word	0x0000001e
        /*0d44*/ 	.word	0x00000000
        /*0d48*/ 	.short	0x0101
        /*0d4a*/ 	.byte	0x3f
	.zero		1


	//   ....[40]....
        /*0d4c*/ 	.word	0x0000cc70
        /*0d50*/ 	.word	0x0000000c
        /*0d54*/ 	.word	0x00028c50
        /*0d58*/ 	.short	0x010a
        /*0d5a*/ 	.byte	0x3f
	.zero		1


	//   ....[41]....
        /*0d5c*/ 	.word	0x0000cd20
        /*0d60*/ 	.word	0x0000000c
        /*0d64*/ 	.word	0x00028c50
        /*0d68*/ 	.short	0x010a
        /*0d6a*/ 	.byte	0x3f
	.zero		1


	//   ....[42]....
        /*0d6c*/ 	.word	0x0000d010
        /*0d70*/ 	.word	0x0000000c
        /*0d74*/ 	.word	0x00000000
        /*0d78*/ 	.short	0x0101
        /*0d7a*/ 	.byte	0x3f
	.zero		1


	//   ....[43]....
        /*0d7c*/ 	.word	0x0000d330
        /*0d80*/ 	.word	0x00000015
        /*0d84*/ 	.word	0x00028c30
        /*0d88*/ 	.short	0x010a
        /*0d8a*/ 	.byte	0x3f
	.zero		1


	//   ....[44]....
        /*0d8c*/ 	.word	0x0000d3a0
        /*0d90*/ 	.word	0x00000015
        /*0d94*/ 	.word	0x00028c30
        /*0d98*/ 	.short	0x010a
        /*0d9a*/ 	.byte	0x3f
	.zero		1


	//   ....[45]....
        /*0d9c*/ 	.word	0x0000d990
        /*0da0*/ 	.word	0x00000098
        /*0da4*/ 	.word	0x00000000
        /*0da8*/ 	.short	0x0101
        /*0daa*/ 	.byte	0x3f
	.zero		1


	//   ....[46]....
        /*0dac*/ 	.word	0x0000f9b0
        /*0db0*/ 	.word	0x00000015
        /*0db4*/ 	.word	0x00028c50
        /*0db8*/ 	.short	0x010a
        /*0dba*/ 	.byte	0x3f
	.zero		1


	//   ....[47]....
        /*0dbc*/ 	.word	0x0000fa00
        /*0dc0*/ 	.word	0x00000015
        /*0dc4*/ 	.word	0x00028c50
        /*0dc8*/ 	.short	0x010a
        /*0dca*/ 	.byte	0x3f
	.zero		1


	//   ....[48]....
        /*0dcc*/ 	.word	0x0000fd20
        /*0dd0*/ 	.word	0x00000015
        /*0dd4*/ 	.word	0x00000000
        /*0dd8*/ 	.short	0x0101
        /*0dda*/ 	.byte	0x3f
	.zero		1


	//   ....[49]....
        /*0ddc*/ 	.word	0x00010130
        /*0de0*/ 	.word	0x0000000c
        /*0de4*/ 	.word	0x00028c30
        /*0de8*/ 	.short	0x010a
        /*0dea*/ 	.byte	0x3f
	.zero		1


	//   ....[50]....
        /*0dec*/ 	.word	0x000101a0
        /*0df0*/ 	.word	0x0000000c
        /*0df4*/ 	.word	0x00028c30
        /*0df8*/ 	.short	0x010a
        /*0dfa*/ 	.byte	0x3f
	.zero		1


	//   ....[51]....
        /*0dfc*/ 	.word	0x00010e70
        /*0e00*/ 	.word	0x000000a0
        /*0e04*/ 	.word	0x00000000
        /*0e08*/ 	.short	0x0101
        /*0e0a*/ 	.byte	0x3f
	.zero		1


	//   ....[52]....
        /*0e0c*/ 	.word	0x00011b40
        /*0e10*/ 	.word	0x0000000c
        /*0e14*/ 	.word	0x00028c50
        /*0e18*/ 	.short	0x010a
        /*0e1a*/ 	.byte	0x3f
	.zero		1


	//   ....[53]....
        /*0e1c*/ 	.word	0x00011b90
        /*0e20*/ 	.word	0x0000000c
        /*0e24*/ 	.word	0x00028c50
        /*0e28*/ 	.short	0x010a
        /*0e2a*/ 	.byte	0x3f
	.zero		1


	//   ....[54]....
        /*0e2c*/ 	.word	0x00011e90
        /*0e30*/ 	.word	0x0000000c
        /*0e34*/ 	.word	0x00000000
        /*0e38*/ 	.short	0x0101
        /*0e3a*/ 	.byte	0x3f
	.zero		1


	//   ....[55]....
        /*0e3c*/ 	.word	0x00011fe0
        /*0e40*/ 	.word	0x00000015
        /*0e44*/ 	.word	0x00028c30
        /*0e48*/ 	.short	0x010a
        /*0e4a*/ 	.byte	0x3f
	.zero		1


	//   ....[56]....
        /*0e4c*/ 	.word	0x00012050
        /*0e50*/ 	.word	0x00000015
        /*0e54*/ 	.word	0x00028c30
        /*0e58*/ 	.short	0x010a
        /*0e5a*/ 	.byte	0x3f
	.zero		1


	//   ....[57]....
        /*0e5c*/ 	.word	0x000125e0
        /*0e60*/ 	.word	0x00000098
        /*0e64*/ 	.word	0x00000000
        /*0e68*/ 	.short	0x0101
        /*0e6a*/ 	.byte	0x3f
	.zero		1


	//   ....[58]....
        /*0e6c*/ 	.word	0x00014490
        /*0e70*/ 	.word	0x00000015
        /*0e74*/ 	.word	0x00028c50
        /*0e78*/ 	.short	0x010a
        /*0e7a*/ 	.byte	0x3f
	.zero		1


	//   ....[59]....
        /*0e7c*/ 	.word	0x000144e0
        /*0e80*/ 	.word	0x00000015
        /*0e84*/ 	.word	0x00028c50
        /*0e88*/ 	.short	0x010a
        /*0e8a*/ 	.byte	0x3f
	.zero		1


	//   ....[60]....
        /*0e8c*/ 	.word	0x000147f0
        /*0e90*/ 	.word	0x00000015
        /*0e94*/ 	.word	0x00000000
        /*0e98*/ 	.short	0x0101
        /*0e9a*/ 	.byte	0x3f
	.zero		1


	//   ....[61]....
        /*0e9c*/ 	.word	0x00017060
        /*0ea0*/ 	.word	0x00000000
        /*0ea4*/ 	.word	0x00000000
        /*0ea8*/ 	.short	0x0101
        /*0eaa*/ 	.byte	0x3f
	.zero		1


	//   ....[62]....
        /*0eac*/ 	.word	0x00019db0
        /*0eb0*/ 	.word	0x00000017
        /*0eb4*/ 	.word	0x00028c20
        /*0eb8*/ 	.short	0x010a
        /*0eba*/ 	.byte	0x3f
	.zero		1


	//   ....[63]....
        /*0ebc*/ 	.word	0x00019e40
        /*0ec0*/ 	.word	0x0000000c
        /*0ec4*/ 	.word	0x00028ca0
        /*0ec8*/ 	.short	0x010a
        /*0eca*/ 	.byte	0x3f
	.zero		1


	//   ....[64]....
        /*0ecc*/ 	.word	0x0001a090
        /*0ed0*/ 	.word	0x0000000c
        /*0ed4*/ 	.word	0x00028cc0
        /*0ed8*/ 	.short	0x010a
        /*0eda*/ 	.byte	0x3f
	.zero		1


	//   ....[65]....
        /*0edc*/ 	.word	0x0001aa60
        /*0ee0*/ 	.word	0x0000000a
        /*0ee4*/ 	.word	0x00028ca0
        /*0ee8*/ 	.short	0x010a
        /*0eea*/ 	.byte	0x3f
	.zero		1


	//   ....[66]....
        /*0eec*/ 	.word	0x0001aca0
        /*0ef0*/ 	.word	0x0000000a
        /*0ef4*/ 	.word	0x00028cc0
        /*0ef8*/ 	.short	0x010a
        /*0efa*/ 	.byte	0x3f
	.zero		1


	//   ....[67]....
        /*0efc*/ 	.word	0x0001c6c0
        /*0f00*/ 	.word	0x0000001b
        /*0f04*/ 	.word	0x00028c40
        /*0f08*/ 	.short	0x010a
        /*0f0a*/ 	.byte	0x3f
	.zero		1


	//   ....[68]....
        /*0f0c*/ 	.word	0x0001cb70
        /*0f10*/ 	.word	0x0000001b
        /*0f14*/ 	.word	0x00028c30
        /*0f18*/ 	.short	0x0107
        /*0f1a*/ 	.byte	0x3f
	.zero		1


	//   ....[69]....
        /*0f1c*/ 	.word	0x0001cc40
        /*0f20*/ 	.word	0x0000001b
        /*0f24*/ 	.word	0x00028c30
        /*0f28*/ 	.short	0x0101
        /*0f2a*/ 	.byte	0x3f
	.zero		1


	//   ....[70]....
        /*0f2c*/ 	.word	0x0001d530
        /*0f30*/ 	.word	0x00000017
        /*0f34*/ 	.word	0x00028c00
        /*0f38*/ 	.short	0x0107
        /*0f3a*/ 	.byte	0x3f
	.zero		1


	//   ....[71]....
        /*0f3c*/ 	.word	0x0001d620
        /*0f40*/ 	.word	0x00000017
        /*0f44*/ 	.word	0x00028c00
        /*0f48*/ 	.short	0x0101
        /*0f4a*/ 	.byte	0x3f
	.zero		1


	//   ....[72]....
        /*0f4c*/ 	.word	0x0001d640
        /*0f50*/ 	.word	0x00000017
        /*0f54*/ 	.word	0x00028c20
        /*0f58*/ 	.short	0x010a
        /*0f5a*/ 	.byte	0x3f
	.zero		1


	//   ....[73]....
        /*0f5c*/ 	.word	0x0001d6d0
        /*0f60*/ 	.word	0x0000001b
        /*0f64*/ 	.word	0x00028c60
        /*0f68*/ 	.short	0x010a
        /*0f6a*/ 	.byte	0x3f
	.zero		1


	//   ....[74]....
        /*0f6c*/ 	.word	0x0001e010
        /*0f70*/ 	.word	0x0000001b
        /*0f74*/ 	.word	0x00028c50
        /*0f78*/ 	.short	0x0107
        /*0f7a*/ 	.byte	0x3f
	.zero		1


	//   ....[75]....
        /*0f7c*/ 	.word	0x0001e0e0
        /*0f80*/ 	.word	0x0000001b
        /*0f84*/ 	.word	0x00028c50
        /*0f88*/ 	.short	0x0101
        /*0f8a*/ 	.byte	0x3f
	.zero		1


	//   ....[76]....
        /*0f8c*/ 	.word	0x0001e470
        /*0f90*/ 	.word	0x00000006
        /*0f94*/ 	.word	0x00028c40
        /*0f98*/ 	.short	0x010a
        /*0f9a*/ 	.byte	0x3f
	.zero		1


	//   ....[77]....
        /*0f9c*/ 	.word	0x0001e7b0
        /*0fa0*/ 	.word	0x00000006
        /*0fa4*/ 	.word	0x00028c30
        /*0fa8*/ 	.short	0x0107
        /*0faa*/ 	.byte	0x3f
	.zero		1


	//   ....[78]....
        /*0fac*/ 	.word	0x0001e870
        /*0fb0*/ 	.word	0x00000006
        /*0fb4*/ 	.word	0x00028c30
        /*0fb8*/ 	.short	0x0101
        /*0fba*/ 	.byte	0x3f
	.zero		1


	//   ....[79]....
        /*0fbc*/ 	.word	0x0001e8a0
        /*0fc0*/ 	.word	0x00000006
        /*0fc4*/ 	.word	0x00028c60
        /*0fc8*/ 	.short	0x010a
        /*0fca*/ 	.byte	0x3f
	.zero		1


	//   ....[80]....
        /*0fcc*/ 	.word	0x0001ef70
        /*0fd0*/ 	.word	0x00000006
        /*0fd4*/ 	.word	0x00028c50
        /*0fd8*/ 	.short	0x0107
        /*0fda*/ 	.byte	0x3f
	.zero		1


	//   ....[81]....
        /*0fdc*/ 	.word	0x0001f030
        /*0fe0*/ 	.word	0x00000006
        /*0fe4*/ 	.word	0x00028c50
        /*0fe8*/ 	.short	0x0101
        /*0fea*/ 	.byte	0x3f
	.zero		1


	//   ....[82]....
        /*0fec*/ 	.word	0x0001fea0
        /*0ff0*/ 	.word	0x00000004
        /*0ff4*/ 	.word	0x00028c20
        /*0ff8*/ 	.short	0x010a
        /*0ffa*/ 	.byte	0x3f
	.zero		1


	//   ....[83]....
        /*0ffc*/ 	.word	0x00020010
        /*1000*/ 	.word	0x00000005
        /*1004*/ 	.word	0x00028c40
        /*1008*/ 	.short	0x010a
        /*100a*/ 	.byte	0x3f
	.zero		1


	//   ....[84]....
        /*100c*/ 	.word	0x000200b0
        /*1010*/ 	.word	0x00000019
        /*1014*/ 	.word	0x00028c40
        /*1018*/ 	.short	0x010a
        /*101a*/ 	.byte	0x3f
	.zero		1


	//   ....[85]....
        /*101c*/ 	.word	0x000200f0
        /*1020*/ 	.word	0x00000005
        /*1024*/ 	.word	0x00028c60
        /*1028*/ 	.short	0x010a
        /*102a*/ 	.byte	0x3f
	.zero		1


	//   ....[86]....
        /*102c*/ 	.word	0x00020130
        /*1030*/ 	.word	0x00000019
        /*1034*/ 	.word	0x00028c60
        /*1038*/ 	.short	0x010a
        /*103a*/ 	.byte	0x3f
	.zero		1


	//   ....[87]....
        /*103c*/ 	.word	0x00020190
        /*1040*/ 	.word	0x0000003f
        /*1044*/ 	.word	0x00028c90
        /*1048*/ 	.short	0x010a
        /*104a*/ 	.byte	0x3f
	.zero		1


	//   ....[88]....
        /*104c*/ 	.word	0x00020300
        /*1050*/ 	.word	0x0000003f
        /*1054*/ 	.word	0x00028c90
        /*1058*/ 	.short	0x010a
        /*105a*/ 	.byte	0x3f
	.zero		1


	//   ....[89]....
        /*105c*/ 	.word	0x00020480
        /*1060*/ 	.word	0x0000003f
        /*1064*/ 	.word	0x00028c90
        /*1068*/ 	.short	0x010a
        /*106a*/ 	.byte	0x3f
	.zero		1


	//   ....[90]....
        /*106c*/ 	.word	0x000205e0
        /*1070*/ 	.word	0x0000003f
        /*1074*/ 	.word	0x00028cb0
        /*1078*/ 	.short	0x010a
        /*107a*/ 	.byte	0x3f
	.zero		1


	//   ....[91]....
        /*107c*/ 	.word	0x00020630
        /*1080*/ 	.word	0x00000003
        /*1084*/ 	.word	0x00028c50
        /*1088*/ 	.short	0x010a
        /*108a*/ 	.byte	0x3f
	.zero		1


	//   ....[92]....
        /*108c*/ 	.word	0x00020680
        /*1090*/ 	.word	0x00000005
        /*1094*/ 	.word	0x00028c50
        /*1098*/ 	.short	0x010a
        /*109a*/ 	.byte	0x3f
	.zero		1


	//   ....[93]....
        /*109c*/ 	.word	0x00020a50
        /*10a0*/ 	.word	0x00000002
        /*10a4*/ 	.word	0x00028c00
        /*10a8*/ 	.short	0x010a
        /*10aa*/ 	.byte	0x3f
	.zero		1


	//   ....[94]....
        /*10ac*/ 	.word	0x00021040
        /*10b0*/ 	.word	0x00000002
        /*10b4*/ 	.word	0x00028c00
        /*10b8*/ 	.short	0x010a
        /*10ba*/ 	.byte	0x3f
	.zero		1


	//   ....[95]....
        /*10bc*/ 	.word	0x00021090
        /*10c0*/ 	.word	0x0000000c
        /*10c4*/ 	.word	0x00028c30
        /*10c8*/ 	.short	0x010a
        /*10ca*/ 	.byte	0x3f
	.zero		1


	//   ....[96]....
        /*10cc*/ 	.word	0x000210e0
        /*10d0*/ 	.word	0x0000000c
        /*10d4*/ 	.word	0x00028c50
        /*10d8*/ 	.short	0x010a
        /*10da*/ 	.byte	0x3f
	.zero		1


	//   ....[97]....
        /*10dc*/ 	.word	0x00021130
        /*10e0*/ 	.word	0x00000015
        /*10e4*/ 	.word	0x00028c30
        /*10e8*/ 	.short	0x010a
        /*10ea*/ 	.byte	0x3f
	.zero		1


	//   ....[98]....
        /*10ec*/ 	.word	0x00021180
        /*10f0*/ 	.word	0x00000015
        /*10f4*/ 	.word	0x00028c50
        /*10f8*/ 	.short	0x010a
        /*10fa*/ 	.byte	0x3f
	.zero		1


	//   ....[99]....
        /*10fc*/ 	.word	0x000211d0
        /*1100*/ 	.word	0x0000000c
        /*1104*/ 	.word	0x00028c30
        /*1108*/ 	.short	0x010a
        /*110a*/ 	.byte	0x3f
	.zero		1


	//   ....[100]....
        /*110c*/ 	.word	0x00021220
        /*1110*/ 	.word	0x0000000c
        /*1114*/ 	.word	0x00028c50
        /*1118*/ 	.short	0x010a
        /*111a*/ 	.byte	0x3f
	.zero		1


	//   ....[101]....
        /*111c*/ 	.word	0x00021270
        /*1120*/ 	.word	0x00000015
        /*1124*/ 	.word	0x00028c30
        /*1128*/ 	.short	0x010a
        /*112a*/ 	.byte	0x3f
	.zero		1


	//   ....[102]....
        /*112c*/ 	.word	0x000212c0
        /*1130*/ 	.word	0x00000015
        /*1134*/ 	.word	0x00028c50
        /*1138*/ 	.short	0x010a
        /*113a*/ 	.byte	0x3f
	.zero		1


	//   ....[103]....
        /*113c*/ 	.word	0x00021460
        /*1140*/ 	.word	0x00000017
        /*1144*/ 	.word	0x00028c20
        /*1148*/ 	.short	0x010a
        /*114a*/ 	.byte	0x3f
	.zero		1


	//   ....[104]....
        /*114c*/ 	.word	0x000214b0
        /*1150*/ 	.word	0x0000000c
        /*1154*/ 	.word	0x00028ca0
        /*1158*/ 	.short	0x010a
        /*115a*/ 	.byte	0x3f
	.zero		1


	//   ....[105]....
        /*115c*/ 	.word	0x00021500
        /*1160*/ 	.word	0x0000000c
        /*1164*/ 	.word	0x00028cc0
        /*1168*/ 	.short	0x010a
        /*116a*/ 	.byte	0x3f
	.zero		1


	//   ....[106]....
        /*116c*/ 	.word	0x00021550
        /*1170*/ 	.word	0x0000000a
        /*1174*/ 	.word	0x00028ca0
        /*1178*/ 	.short	0x010a
        /*117a*/ 	.byte	0x3f
	.zero		1


	//   ....[107]....
        /*117c*/ 	.word	0x000215a0
        /*1180*/ 	.word	0x0000000a
        /*1184*/ 	.word	0x00028cc0
        /*1188*/ 	.short	0x010a
        /*118a*/ 	.byte	0x3f
	.zero		1


	//   ....[108]....
        /*118c*/ 	.word	0x000216c0
        /*1190*/ 	.word	0x0000001b
        /*1194*/ 	.word	0x00028c40
        /*1198*/ 	.short	0x010a
        /*119a*/ 	.byte	0x3f
	.zero		1


	//   ....[109]....
        /*119c*/ 	.word	0x00022160
        /*11a0*/ 	.word	0x00000017
        /*11a4*/ 	.word	0x00028c20
        /*11a8*/ 	.short	0x010a
        /*11aa*/ 	.byte	0x3f
	.zero		1


	//   ....[110]....
        /*11ac*/ 	.word	0x000221b0
        /*11b0*/ 	.word	0x0000001b
        /*11b4*/ 	.word	0x00028c60
        /*11b8*/ 	.short	0x010a
        /*11ba*/ 	.byte	0x3f
	.zero		1


	//   ....[111]....
        /*11bc*/ 	.word	0x00022ab0
        /*11c0*/ 	.word	0x00000006
        /*11c4*/ 	.word	0x00028c40
        /*11c8*/ 	.short	0x010a
        /*11ca*/ 	.byte	0x3f
	.zero		1


	//   ....[112]....
        /*11cc*/ 	.word	0x00022f70
        /*11d0*/ 	.word	0x00000006
        /*11d4*/ 	.word	0x00028c60
        /*11d8*/ 	.short	0x010a
        /*11da*/ 	.byte	0x3f
	.zero		1


	//   ....[113]....
        /*11dc*/ 	.word	0x00024060
        /*11e0*/ 	.word	0x00000004
        /*11e4*/ 	.word	0x00028c20
        /*11e8*/ 	.short	0x010a
        /*11ea*/ 	.byte	0x3f
	.zero		1


	//   ....[114]....
        /*11ec*/ 	.word	0x00024200
        /*11f0*/ 	.word	0x00000005
        /*11f4*/ 	.word	0x00028c40
        /*11f8*/ 	.short	0x010a
        /*11fa*/ 	.byte	0x3f
	.zero		1


	//   ....[115]....
        /*11fc*/ 	.word	0x00024250
        /*1200*/ 	.word	0x00000019
        /*1204*/ 	.word	0x00028c40
        /*1208*/ 	.short	0x010a
        /*120a*/ 	.byte	0x3f
	.zero		1


	//   ....[116]....
        /*120c*/ 	.word	0x000242a0
        /*1210*/ 	.word	0x00000005
        /*1214*/ 	.word	0x00028c60
        /*1218*/ 	.short	0x010a
        /*121a*/ 	.byte	0x3f
	.zero		1


	//----- nvinfo : EIATTR_NUM_MBARRIERS
	.align		4
.L_864:
        /*121c*/ 	.byte	0x03, 0x38
        /*121e*/ 	.short	0x0016


	//----- nvinfo : EIATTR_EXIT_INSTR_OFFSETS
	.align		4
        /*1220*/ 	.byte	0x04, 0x1c
        /*1222*/ 	.short	(.L_866 - .L_865)


	//   ....[0]....
.L_865:
        /*1224*/ 	.word	0x00020180


	//----- nvinfo : EIATTR_MAX_THREADS
	.align		4
.L_866:
        /*1228*/ 	.byte	0x04, 0x05
        /*122a*/ 	.short	(.L_868 - .L_867)
.L_867:
        /*122c*/ 	.word	0x00000180
        /*1230*/ 	.word	0x00000001
        /*1234*/ 	.word	0x00000001


	//----- nvinfo : EIATTR_CRS_STACK_SIZE
	.align		4
.L_868:
        /*1238*/ 	.byte	0x04, 0x1e
        /*123a*/ 	.short	(.L_870 - .L_869)
.L_869:
        /*123c*/ 	.word	0x00000000


	//----- nvinfo : EIATTR_CBANK_PARAM_SIZE
	.align		4
.L_870:
        /*1240*/ 	.byte	0x03, 0x19
        /*1242*/ 	.short	0x0af0


	//----- nvinfo : EIATTR_PARAM_CBANK
	.align		4
        /*1244*/ 	.byte	0x04, 0x0a
        /*1246*/ 	.short	(.L_872 - .L_871)
	.align		4
.L_871:
        /*1248*/ 	.word	index@(.nv.constant0._ZN7cutlass13device_kernelIN5flash11enable_sm90INS1_16FlashAttnFwdSm90INS1_25CollectiveMainloopFwdSm90ILi2EN4cute5tupleIJNS5_1CILi1EEES8_S8_EEENS6_IJNS7_ILi64EEESA_SA_EEELi512ENS_6half_tEfNS_4arch4Sm90ELb0ELb1ELb1ELb1ELb1ELb1ELb0ELb0ELb0ELb1ELb0ELb0EEENS1_21CollectiveEpilogueFwdINS6_IJSA_NS7_ILi512EEESA_EEES9_SC_SE_Li256ELb1ELb1ELb0ELb0EEENS1_36VarlenDynamicPersistentTileSchedulerILi64ELi64ELi256ELi128ELb0ELb1ELb1ELb1ELb0ELb1EEEEEEEEEvNT_6ParamsE)
        /*124c*/ 	.short	0x0210
        /*124e*/ 	.short	0x0af0


	//----- nvinfo : EIATTR_SW_WAR
	.align		4
.L_872:
        /*1250*/ 	.byte	0x04, 0x36
        /*1252*/ 	.short	(.L_874 - .L_873)
.L_873:
        /*1254*/ 	.word	0x00000008
.L_874:


//--------------------- .nv.info._ZN7cutlass13device_kernelIN5flash11enable_sm90INS1_16FlashAttnFwdSm90INS1_25CollectiveMainloopFwdSm90ILi2EN4cute5tupleIJNS5_1CILi1EEES8_S8_EEENS6_IJNS7_ILi64EEESA_SA_EEELi512ENS_6half_tEfNS_4arch4Sm90ELb0ELb1ELb1ELb1ELb1ELb0ELb1ELb0ELb0ELb1ELb0ELb0EEENS1_21CollectiveEpilogueFwdINS6_IJSA_NS7_ILi512EEESA_EEES9_SC_SE_Li256ELb1ELb1ELb0ELb0EEENS1_36VarlenDynamicPersistentTileSchedulerILi64ELi64ELi256ELi128ELb0ELb1ELb1ELb1ELb0ELb1EEEEEEEEEvNT_6ParamsE --------------------------
	.section	.nv.info._ZN7cutlass13device_kernelIN5flash11enable_sm90INS1_16FlashAttnFwdSm90INS1_25CollectiveMainloopFwdSm90ILi2EN4cute5tupleIJNS5_1CILi1EEES8_S8_EEENS6_IJNS7_ILi64EEESA_SA_EEELi512ENS_6half_tEfNS_4arch4Sm90ELb0ELb1ELb1ELb1ELb1ELb0ELb1ELb0ELb0ELb1ELb0ELb0EEENS1_21CollectiveEpilogueFwdINS6_IJSA_NS7_ILi512EEESA_EEES9_SC_SE_Li256ELb1ELb1ELb0ELb0EEENS1_36VarlenDynamicPersistentTileSchedulerILi64ELi64ELi256ELi128ELb0ELb1ELb1ELb1ELb0ELb1EEEEEEEEEvNT_6ParamsE,"",@"SHT_CUDA_INFO"
	.sectionflags	@""
	.align	4


	//----- nvinfo : EIATTR_CUDA_API_VERSION
	.align		4
        /*0000*/ 	.byte	0x04, 0x37
        /*0002*/ 	.short	(.L_876 - .L_875)
.L_875:
        /*0004*/ 	.word	0x00000082


	//----- nvinfo : EIATTR_KPARAM_INFO
	.align		4
.L_876:
        /*0008*/ 	.byte	0x04, 0x17
        /*000a*/ 	.short	(.L_878 - .L_877)
.L_877:
        /*000c*/ 	.word	0x00000000
        /*0010*/ 	.short	0x0000
        /*0012*/ 	.short	0x0070
        /*0014*/ 	.byte	0x00, 0xf0, 0x01, 0x2e


	//----- nvinfo : EIATTR_SPARSE_MMA_MASK
	.align		4
.L_878:
        /*0018*/ 	.byte	0x03, 0x50
        /*001a*/ 	.short	0x0000


	//----- nvinfo : EIATTR_MAXREG_COUNT
	.align		4
        /*001c*/ 	.byte	0x03, 0x1b
        /*001e*/ 	.short	0x00a8


	//----- nvinfo : EIATTR_NUM_BARRIERS
	.align		4
        /*0020*/ 	.byte	0x02, 0x4c
        /*0022*/ 	.byte	0x10
	.zero		1


	//----- nvinfo : EIATTR_EXTERNS
	.align		4
        /*0024*/ 	.byte	0x04, 0x0f
        /*0026*/ 	.short	(.L_880 - .L_879)


	//   ....[0]....
	.align		4
.L_879:
        /*0028*/ 	.word	index@(__assertfail)


	//----- nvinfo : EIATTR_ANNOTATIONS
	.align		4
.L_880:
        /*002c*/ 	.byte	0x04, 0x55
        /*002e*/ 	.short	(.L_882 - .L_881)


	//   ....[0]....
.L_881:
        /* <DEDUP_REMOVED lines=19> */


	//----- nvinfo : EIATTR_MERCURY_ISA_VERSION
	.align		4
.L_882:
        /*0148*/ 	.byte	0x03, 0x5f
        /*014a*/ 	.short	0x0101


	//----- nvinfo : EIATTR_UNUSED_LOAD_BYTE_OFFSET
	.align		4
        /*014c*/ 	.byte	0x04, 0x44
        /*014e*/ 	.short	(.L_884 - .L_883)


	//   ....[0]....
.L_883:
        /*0150*/ 	.word	0x00000a70
        /*0154*/ 	.word	0x0000fff0


	//   ....[1]....
        /*0158*/ 	.word	0x000222e0
        /*015c*/ 	.word	0x0000fff0


	//----- nvinfo : EIATTR_INT_WARP_WIDE_INSTR_OFFSETS
	.align		4
.L_884:
        /*0160*/ 	.byte	0x04, 0x31
        /*0162*/ 	.short	(.L_886 - .L_885)


	//   ....[0]....
.L_885:
        /*0164*/ 	.word	0x000000c0


	//   ....[1]....
        /*0168*/ 	.word	0x000000d0


	//   ....[2]....
        /*016c*/ 	.word	0x000000e0


	//   ....[3]....
        /*0170*/ 	.word	0x00000180


	//   ....[4]....
        /*0174*/ 	.word	0x00026ad0


	//   ....[5]....
        /*0178*/ 	.word	0x00026b60


	//   ....[6]....
        /*017c*/ 	.word	0x0002ae30


	//   ....[7]....
        /*0180*/ 	.word	0x0002aec0


	//----- nvinfo : EIATTR_COOP_GROUP_MASK_REGIDS
	.align		4
.L_886:
        /*0184*/ 	.byte	0x04, 0x29
        /*0186*/ 	.short	(.L_888 - .L_887)


	//   ....[0]....
.L_887:
        /*0188*/ 	.word	0xffffffff


	//   ....[1]....
        /*018c*/ 	.word	0xffffffff


	//   ....[2]....
        /*0190*/ 	.word	0xffffffff


	//   ....[3]....
        /*0194*/ 	.word	0xffffffff


	//   ....[4]....
        /*0198*/ 	.word	0xffffffff


	//   ....[5]....
        /*019c*/ 	.word	0xffffffff


	//   ....[6]....
        /*01a0*/ 	.word	0xffffffff


	//   ....[7]....
        /*01a4*/ 	.word	0xffffffff


	//   ....[8]....
        /*01a8*/ 	.word	0xffffffff


	//   ....[9]....
        /*01ac*/ 	.word	0xffffffff


	//   ....[10]....
        /*01b0*/ 	.word	0xffffffff


	//   ....[11]....
        /*01b4*/ 	.word	0xffffffff


	//   ....[12]....
        /*01b8*/ 	.word	0xffffffff


	//   ....[13]....
        /*01bc*/ 	.word	0xffffffff


	//   ....[14]....
        /*01c0*/ 	.word	0xffffffff


	//   ....[15]....
        /*01c4*/ 	.word	0xffffffff


	//   ....[16]....
        /*01c8*/ 	.word	0xffffffff


	//   ....[17]....
        /*01cc*/ 	.word	0xffffffff


	//   ....[18]....
        /*01d0*/ 	.word	0xffffffff


	//   ....[19]....
        /*01d4*/ 	.word	0xffffffff


	//   ....[20]....
        /*01d8*/ 	.word	0xffffffff


	//   ....[21]....
        /*01dc*/ 	.word	0xffffffff


	//   ....[22]....
        /*01e0*/ 	.word	0xffffffff


	//   ....[23]....
        /*01e4*/ 	.word	0xffffffff


	//   ....[24]....
        /*01e8*/ 	.word	0xffffffff


	//   ....[25]....
        /*01ec*/ 	.word	0xffffffff


	//   ....[26]....
        /*01f0*/ 	.word	0xffffffff


	//   ....[27]....
        /*01f4*/ 	.word	0xffffffff


	//   ....[28]....
        /*01f8*/ 	.word	0xffffffff


	//   ....[29]....
        /*01fc*/ 	.word	0xffffffff


	//   ....[30]....
        /*0200*/ 	.word	0xffffffff


	//   ....[31]....
        /*0204*/ 	.word	0xffffffff


	//   ....[32]....
        /*0208*/ 	.word	0xffffffff


	//   ....[33]....
        /*020c*/ 	.word	0xffffffff


	//   ....[34]....
        /*0210*/ 	.word	0xffffffff


	//   ....[35]....
        /*0214*/ 	.word	0xffffffff


	//   ....[36]....
        /*0218*/ 	.word	0xffffffff


	//   ....[37]....
        /*021c*/ 	.word	0xffffffff


	//   ....[38]....
        /*0220*/ 	.word	0xffffffff


	//   ....[39]....
        /*0224*/ 	.word	0xffffffff


	//   ....[40]....
        /*0228*/ 	.word	0xffffffff


	//   ....[41]....
        /*022c*/ 	.word	0xffffffff


	//   ....[42]....
        /*0230*/ 	.word	0xffffffff


	//   ....[43]....
        /*0234*/ 	.word	0xffffffff


	//   ....[44]....
        /*0238*/ 	.word	0xffffffff


	//   ....[45]....
        /*023c*/ 	.word	0xffffffff


	//   ....[46]....
        /*0240*/ 	.word	0xffffffff


	//   ....[47]....
        /*0244*/ 	.word	0xffffffff


	//   ....[48]....
        /*0248*/ 	.word	0xffffffff


	//   ....[49]....
        /*024c*/ 	.word	0xffffffff


	//   ....[50]....
        /*0250*/ 	.word	0xffffffff


	//   ....[51]....
        /*0254*/ 	.word	0xffffffff


	//   ....[52]....
        /*0258*/ 	.word	0xffffffff


	//   ....[53]....
        /*025c*/ 	.word	0xffffffff


	//   ....[54]....
        /*0260*/ 	.word	0xffffffff


	//   ....[55]....
        /*0264*/ 	.word	0xffffffff


	//   ....[56]....
        /*0268*/ 	.word	0xffffffff


	//   ....[57]....
        /*026c*/ 	.word	0xffffffff


	//   ....[58]....
        /*0270*/ 	.word	0xffffffff


	//   ....[59]....
        /*0274*/ 	.word	0xffffffff


	//   ....[60]....
        /*0278*/ 	.word	0xffffffff


	//   ....[61]....
        /*027c*/ 	.word	0xffffffff


	//   ....[62]....
        /*0280*/ 	.word	0xffffffff


	//   ....[63]....
        /*0284*/ 	.word	0xffffffff


	//   ....[64]....
        /*0288*/ 	.word	0xffffffff


	//   ....[65]....
        /*028c*/ 	.word	0xffffffff


	//   ....[66]....
        /*0290*/ 	.word	0xffffffff


	//   ....[67]....
        /*0294*/ 	.word	0xffffffff


	//   ....[68]....
        /*0298*/ 	.word	0xffffffff


	//   ....[69]....
        /*029c*/ 	.word	0xffffffff


	//   ....[70]....
        /*02a0*/ 	.word	0xffffffff


	//   ....[71]....
        /*02a4*/ 	.word	0xffffffff


	//   ....[72]....
        /*02a8*/ 	.word	0xffffffff


	//   ....[73]....
        /*02ac*/ 	.word	0xffffffff


	//   ....[74]....
        /*02b0*/ 	.word	0xffffffff


	//   ....[75]....
        /*02b4*/ 	.word	0xffffffff


	//   ....[76]....
        /*02b8*/ 	.word	0xffffffff


	//   ....[77]....
        /*02bc*/ 	.word	0xffffffff


	//   ....[78]....
        /*02c0*/ 	.word	0xffffffff


	//   ....[79]....
        /*02c4*/ 	.word	0xffffffff


	//   ....[80]....
        /*02c8*/ 	.word	0xffffffff


	//   ....[81]....
        /*02cc*/ 	.word	0xffffffff


	//   ....[82]....
        /*02d0*/ 	.word	0xffffffff


	//   ....[83]....
        /*02d4*/ 	.word	0xffffffff


	//   ....[84]....
        /*02d8*/ 	.word	0xffffffff


	//   ....[85]....
        /*02dc*/ 	.word	0xffffffff


	//   ....[86]....
        /*02e0*/ 	.word	0xffffffff


	//   ....[87]....
        /*02e4*/ 	.word	0xffffffff


	//   ....[88]....
        /*02e8*/ 	.word	0xffffffff


	//   ....[89]....
        /*02ec*/ 	.word	0xffffffff


	//   ....[90]....
        /*02f0*/ 	.word	0xffffffff


	//   ....[91]....
        /*02f4*/ 	.word	0xffffffff


	//   ....[92]....
        /*02f8*/ 	.word	0xffffffff


	//   ....[93]....
        /*02fc*/ 	.word	0xffffffff


	//   ....[94]....
        /*0300*/ 	.word	0xffffffff


	//   ....[95]....
        /*0304*/ 	.word	0xffffffff


	//   ....[96]....
        /*0308*/ 	.word	0xffffffff


	//   ....[97]....
        /*030c*/ 	.word	0xffffffff


	//   ....[98]....
        /*0310*/ 	.word	0xffffffff


	//   ....[99]....
        /*0314*/ 	.word	0xffffffff


	//   ....[100]....
        /*0318*/ 	.word	0xffffffff


	//   ....[101]....
        /*031c*/ 	.word	0xffffffff


	//   ....[102]....
        /*0320*/ 	.word	0xffffffff


	//   ....[103]....
        /*0324*/ 	.word	0xffffffff


	//   ....[104]....
        /*0328*/ 	.word	0xffffffff


	//   ....[105]....
        /*032c*/ 	.word	0xffffffff


	//   ....[106]....
        /*0330*/ 	.word	0xffffffff


	//   ....[107]....
        /*0334*/ 	.word	0xffffffff


	//   ....[108]....
        /*0338*/ 	.word	0xffffffff


	//   ....[109]....
        /*033c*/ 	.word	0xffffffff


	//   ....[110]....
        /*0340*/ 	.word	0xffffffff


	//   ....[111]....
        /*0344*/ 	.word	0xffffffff


	//   ....[112]....
        /*0348*/ 	.word	0xffffffff


	//   ....[113]....
        /*034c*/ 	.word	0xffffffff


	//   ....[114]....
        /*0350*/ 	.word	0xffffffff


	//   ....[115]....
        /*0354*/ 	.word	0xffffffff


	//   ....[116]....
        /*0358*/ 	.word	0xffffffff


	//   ....[117]....
        /*035c*/ 	.word	0xffffffff


	//   ....[118]....
        /*0360*/ 	.word	0xffffffff


	//   ....[119]....
        /*0364*/ 	.word	0xffffffff


	//   ....[120]....
        /*0368*/ 	.word	0xffffffff


	//   ....[121]....
        /*036c*/ 	.word	0xffffffff


	//   ....[122]....
        /*0370*/ 	.word	0xffffffff


	//   ....[123]....
        /*0374*/ 	.word	0xffffffff


	//   ....[124]....
        /*0378*/ 	.word	0xffffffff


	//   ....[125]....
        /*037c*/ 	.word	0xffffffff


	//   ....[126]....
        /*0380*/ 	.word	0xffffffff


	//   ....[127]....
        /*0384*/ 	.word	0xffffffff


	//   ....[128]....
        /*0388*/ 	.word	0xffffffff


	//   ....[129]....
        /*038c*/ 	.word	0x0500000f


	//   ....[130]....
        /*0390*/ 	.word	0x0500000f


	//   ....[131]....
        /*0394*/ 	.word	0x0500000f


	//   ....[132]....
        /*0398*/ 	.word	0x0500000f


	//   ....[133]....
        /*039c*/ 	.word	0x0500000f


	//   ....[134]....
        /*03a0*/ 	.word	0x0500000f


	//   ....[135]....
        /*03a4*/ 	.word	0x0500000f


	//   ....[136]....
        /*03a8*/ 	.word	0x0500000f


	//   ....[137]....
        /*03ac*/ 	.word	0x0500000f


	//   ....[138]....
        /*03b0*/ 	.word	0x0500000f


	//   ....[139]....
        /*03b4*/ 	.word	0x0500000f


	//   ....[140]....
        /*03b8*/ 	.word	0x0500000f


	//   ....[141]....
        /*03bc*/ 	.word	0x0500000f


	//   ....[142]....
        /*03c0*/ 	.word	0x0500000f


	//   ....[143]....
        /*03c4*/ 	.word	0x0500000f


	//   ....[144]....
        /*03c8*/ 	.word	0x0500000f


	//   ....[145]....
        /*03cc*/ 	.word	0x0500000f


	//   ....[146]....
        /*03d0*/ 	.word	0x0500000f


	//   ....[147]....
        /*03d4*/ 	.word	0x0500000f


	//   ....[148]....
        /*03d8*/ 	.word	0x0500000f


	//   ....[149]....
        /*03dc*/ 	.word	0x0500000f


	//   ....[150]....
        /*03e0*/ 	.word	0x0500000f


	//   ....[151]....
        /*03e4*/ 	.word	0x0500000f


	//   ....[152]....
        /*03e8*/ 	.word	0x0500000f


	//   ....[153]....
        /*03ec*/ 	.word	0x0500000f


	//   ....[154]....
        /*03f0*/ 	.word	0x0500000f


	//   ....[155]....
        /*03f4*/ 	.word	0x0500000f


	//   ....[156]....
        /*03f8*/ 	.word	0x0500000f


	//   ....[157]....
        /*03fc*/ 	.word	0x0500000f


	//   ....[158]....
        /*0400*/ 	.word	0x0500000f


	//   ....[159]....
        /*0404*/ 	.word	0x0500000f


	//   ....[160]....
        /*0408*/ 	.word	0x0500000f


	//   ....[161]....
        /*040c*/ 	.word	0x0500000f


	//   ....[162]....
        /*0410*/ 	.word	0x0500000f


	//   ....[163]....
        /*0414*/ 	.word	0x0500000f


	//   ....[164]....
        /*0418*/ 	.word	0x0500000f


	//   ....[165]....
        /*041c*/ 	.word	0x0500000f


	//   ....[166]....
        /*0420*/ 	.word	0x0500000f


	//   ....[167]....
        /*0424*/ 	.word	0x0500000f


	//   ....[168]....
        /*0428*/ 	.word	0x0500000f


	//   ....[169]....
        /*042c*/ 	.word	0x0500000f


	//   ....[170]....
        /*0430*/ 	.word	0x0500000f


	//   ....[171]....
        /*0434*/ 	.word	0x0500000f


	//   ....[172]....
        /*0438*/ 	.word	0x0500000f


	//   ....[173]....
        /*043c*/ 	.word	0x0500000f


	//   ....[174]....
        /*0440*/ 	.word	0x0500000f


	//   ....[175]....
        /*0444*/ 	.word	0x0500000f


	//   ....[176]....
        /*0448*/ 	.word	0x0500000f


	//   ....[177]....
        /*044c*/ 	.word	0x0500000f


	//   ....[178]....
        /*0450*/ 	.word	0x0500000f


	//   ....[179]....
        /*0454*/ 	.word	0x0500000f


	//   ....[180]....
        /*0458*/ 	.word	0x0500000f


	//   ....[181]....
        /*045c*/ 	.word	0x0500000f


	//   ....[182]....
        /*0460*/ 	.word	0x0500000f


	//   ....[183]....
        /*0464*/ 	.word	0x0500000f


	//   ....[184]....
        /*0468*/ 	.word	0x0500000f


	//   ....[185]....
        /*046c*/ 	.word	0x0500000f


	//   ....[186]....
        /*0470*/ 	.word	0x0500000f


	//   ....[187]....
        /*0474*/ 	.word	0x0500000f


	//   ....[188]....
        /*0478*/ 	.word	0x0500000f


	//   ....[189]....
        /*047c*/ 	.word	0x0500000f


	//   ....[190]....
        /*0480*/ 	.word	0x0500000f


	//   ....[191]....
        /*0484*/ 	.word	0x0500000f


	//   ....[192]....
        /*0488*/ 	.word	0x0500000f


	//   ....[193]....
        /*048c*/ 	.word	0x0500000f


	//   ....[194]....
        /*0490*/ 	.word	0x0500000f


	//   ....[195]....
        /*0494*/ 	.word	0x0500000f


	//   ....[196]....
        /*0498*/ 	.word	0xffffffff


	//   ....[197]....
        /*049c*/ 	.word	0xffffffff


	//   ....[198]....
        /*04a0*/ 	.word	0xffffffff


	//   ....[199]....
        /*04a4*/ 	.word	0xffffffff


	//   ....[200]....
        /*04a8*/ 	.word	0xffffffff


	//   ....[201]....
        /*04ac*/ 	.word	0xffffffff


	//   ....[202]....
        /*04b0*/ 	.word	0xffffffff


	//   ....[203]....
        /*04b4*/ 	.word	0xffffffff


	//----- nvinfo : EIATTR_COOP_GROUP_INSTR_OFFSETS
	.align		4
.L_888:
        /*04b8*/ 	.byte	0x04, 0x28
        /*04ba*/ 	.short	(.L_890 - .L_889)


	//   ....[0]....
.L_889:
        /*04bc*/ 	.word	0x00000080


	//   ....[1]....
        /*04c0*/ 	.word	0x00000090


	//   ....[2]....
        /*04c4*/ 	.word	0x000002b0


	//   ....[3]....
        /*04c8*/ 	.word	0x00000410


	//   ....[4]....
        /*04cc*/ 	.word	0x00000530


	//   ....[5]....
        /*04d0*/ 	.word	0x00000690


	//   ....[6]....
        /*04d4*/ 	.word	0x00002320


	//   ....[7]....
        /*04d8*/ 	.word	0x00009d50


	//   ....[8]....
        /*04dc*/ 	.word	0x0000be40


	//   ....[9]....
        /*04e0*/ 	.word	0x0000d120


	//   ....[10]....
        /*04e4*/ 	.word	0x0000d6a0


	//   ....[11]....
        /*04e8*/ 	.word	0x0000e3e0


	//   ....[12]....
        /*04ec*/ 	.word	0x0000e4d0


	//   ....[13]....
        /*04f0*/ 	.word	0x0000e920


	//   ....[14]....
        /*04f4*/ 	.word	0x0000e9f0


	//   ....[15]....
        /*04f8*/ 	.word	0x00011540


	//   ....[16]....
        /*04fc*/ 	.word	0x00012ea0


	//   ....[17]....
        /*0500*/ 	.word	0x00014540


	//   ....[18]....
        /*0504*/ 	.word	0x00014580


	//   ....[19]....
        /*0508*/ 	.word	0x000145c0


	//   ....[20]....
        /*050c*/ 	.word	0x000145e0


	//   ....[21]....
        /*0510*/ 	.word	0x00018c60


	//   ....[22]....
        /*0514*/ 	.word	0x0001a040


	//   ....[23]....
        /*0518*/ 	.word	0x0001b360


	//   ....[24]....
        /*051c*/ 	.word	0x0001b8d0


	//   ....[25]....
        /*0520*/ 	.word	0x0001c4c0


	//   ....[26]....
        /*0524*/ 	.word	0x0001c510


	//   ....[27]....
        /*0528*/ 	.word	0x0001c550


	//   ....[28]....
        /*052c*/ 	.word	0x0001c570


	//   ....[29]....
        /*0530*/ 	.word	0x00020c70


	//   ....[30]....
        /*0534*/ 	.word	0x00020e20


	//   ....[31]....
        /*0538*/ 	.word	0x00020e40


	//   ....[32]....
        /*053c*/ 	.word	0x00020e80


	//   ....[33]....
        /*0540*/ 	.word	0x00020ea0


	//   ....[34]....
        /*0544*/ 	.word	0x00023400


	//   ....[35]....
        /*0548*/ 	.word	0x00023a60


	//   ....[36]....
        /*054c*/ 	.word	0x00023a80


	//   ....[37]....
        /*0550*/ 	.word	0x00023ab0


	//   ....[38]....
        /*0554*/ 	.word	0x00023ac0


	//   ....[39]....
        /*0558*/ 	.word	0x00024160


	//   ....[40]....
        /*055c*/ 	.word	0x00024170


	//   ....[41]....
        /*0560*/ 	.word	0x000243a0


	//   ....[42]....
        /*0564*/ 	.word	0x000243c0


	//   ....[43]....
        /*0568*/ 	.word	0x00024f80


	//   ....[44]....
        /*056c*/ 	.word	0x00024fc0


	//   ....[45]....
        /*0570*/ 	.word	0x00025200


	//   ....[46]....
        /*0574*/ 	.word	0x00025220


	//   ....[47]....
        /*0578*/ 	.word	0x000254d0


	//   ....[48]....
        /*057c*/ 	.word	0x000256a0


	//   ....[49]....
        /*0580*/ 	.word	0x000256d0


	//   ....[50]....
        /*0584*/ 	.word	0x00025700


	//   ....[51]....
        /*0588*/ 	.word	0x00025730


	//   ....[52]....
        /*058c*/ 	.word	0x00025760


	//   ....[53]....
        /*0590*/ 	.word	0x00025790


	//   ....[54]....
        /*0594*/ 	.word	0x000258e0


	//   ....[55]....
        /*0598*/ 	.word	0x00025910


	//   ....[56]....
        /*059c*/ 	.word	0x00025940


	//   ....[57]....
        /*05a0*/ 	.word	0x00025970


	//   ....[58]....
        /*05a4*/ 	.word	0x000259a0


	//   ....[59]....
        /*05a8*/ 	.word	0x000259d0


	//   ....[60]....
        /*05ac*/ 	.word	0x00025a60


	//   ....[61]....
        /*05b0*/ 	.word	0x00025ac0


	//   ....[62]....
        /*05b4*/ 	.word	0x00025b50


	//   ....[63]....
        /*05b8*/ 	.word	0x000278c0


	//   ....[64]....
        /*05bc*/ 	.word	0x000278e0


	//   ....[65]....
        /*05c0*/ 	.word	0x00027970


	//   ....[66]....
        /*05c4*/ 	.word	0x00027990


	//   ....[67]....
        /*05c8*/ 	.word	0x00027a10


	//   ....[68]....
        /*05cc*/ 	.word	0x00027a30


	//   ....[69]....
        /*05d0*/ 	.word	0x00027a40


	//   ....[70]....
        /*05d4*/ 	.word	0x00027a50


	//   ....[71]....
        /*05d8*/ 	.word	0x000281f0


	//   ....[72]....
        /*05dc*/ 	.word	0x00028230


	//   ....[73]....
        /*05e0*/ 	.word	0x000282e0


	//   ....[74]....
        /*05e4*/ 	.word	0x000282f0


	//   ....[75]....
        /*05e8*/ 	.word	0x00028380


	//   ....[76]....
        /*05ec*/ 	.word	0x00028390


	//   ....[77]....
        /*05f0*/ 	.word	0x000283b0


	//   ....[78]....
        /*05f4*/ 	.word	0x000283f0


	//   ....[79]....
        /*05f8*/ 	.word	0x00028c70


	//   ....[80]....
        /*05fc*/ 	.word	0x00028c90


	//   ....[81]....
        /*0600*/ 	.word	0x00028e30


	//   ....[82]....
        /*0604*/ 	.word	0x00028e60


	//   ....[83]....
        /*0608*/ 	.word	0x00028f70


	//   ....[84]....
        /*060c*/ 	.word	0x00028f80


	//   ....[85]....
        /*0610*/ 	.word	0x00028fb0


	//   ....[86]....
        /*0614*/ 	.word	0x00028fc0


	//   ....[87]....
        /*0618*/ 	.word	0x000295f0


	//   ....[88]....
        /*061c*/ 	.word	0x00029650


	//   ....[89]....
        /*0620*/ 	.word	0x00029810


	//   ....[90]....
        /*0624*/ 	.word	0x00029850


	//   ....[91]....
        /*0628*/ 	.word	0x00029860


	//   ....[92]....
        /*062c*/ 	.word	0x00029870


	//   ....[93]....
        /*0630*/ 	.word	0x000299c0


	//   ....[94]....
        /*0634*/ 	.word	0x00029b10


	//   ....[95]....
        /*0638*/ 	.word	0x0002a340


	//   ....[96]....
        /*063c*/ 	.word	0x0002a360


	//   ....[97]....
        /*0640*/ 	.word	0x0002a3b0


	//   ....[98]....
        /*0644*/ 	.word	0x0002a3c0


	//   ....[99]....
        /*0648*/ 	.word	0x0002a400


	//   ....[100]....
        /*064c*/ 	.word	0x0002a410


	//   ....[101]....
        /*0650*/ 	.word	0x0002a420


	//   ....[102]....
        /*0654*/ 	.word	0x0002a460


	//   ....[103]....
        /*0658*/ 	.word	0x0002a780


	//   ....[104]....
        /*065c*/ 	.word	0x0002a7c0


	//   ....[105]....
        /*0660*/ 	.word	0x0002a7e0


	//   ....[106]....
        /*0664*/ 	.word	0x0002a800


	//   ....[107]....
        /*0668*/ 	.word	0x0002a830


	//   ....[108]....
        /*066c*/ 	.word	0x0002a850


	//   ....[109]....
        /*0670*/ 	.word	0x0002a950


	//   ....[110]....
        /*0674*/ 	.word	0x0002aaa0


	//   ....[111]....
        /*0678*/ 	.word	0x0002b0a0


	//   ....[112]....
        /*067c*/ 	.word	0x0002b0f0


	//   ....[113]....
        /*0680*/ 	.word	0x0002b120


	//   ....[114]....
        /*0684*/ 	.word	0x0002b150


	//   ....[115]....
        /*0688*/ 	.word	0x0002b160


	//   ....[116]....
        /*068c*/ 	.word	0x0002b190


	//   ....[117]....
        /*0690*/ 	.word	0x0002b1c0


	//   ....[118]....
        /*0694*/ 	.word	0x0002b1f0


	//   ....[119]....
        /*0698*/ 	.word	0x0002b370


	//   ....[120]....
        /*069c*/ 	.word	0x0002b3a0


	//   ....[121]....
        /*06a0*/ 	.word	0x0002b3d0


	//   ....[122]....
        /*06a4*/ 	.word	0x0002b400


	//   ....[123]....
        /*06a8*/ 	.word	0x0002b430


	//   ....[124]....
        /*06ac*/ 	.word	0x0002b460


	//   ....[125]....
        /*06b0*/ 	.word	0x0002b520


	//   ....[126]....
        /*06b4*/ 	.word	0x0002b540


	//   ....[127]....
        /*06b8*/ 	.word	0x0002b5b0


	//   ....[128]....
        /*06bc*/ 	.word	0x0002bc50


	//   ....[129]....
        /*06c0*/ 	.word	0x0002c1f0


	//   ....[130]....
        /*06c4*/ 	.word	0x0002c2e0


	//   ....[131]....
        /*06c8*/ 	.word	0x0002c380


	//   ....[132]....
        /*06cc*/ 	.word	0x0002c3e0


	//   ....[133]....
        /*06d0*/ 	.word	0x0002c4d0


	//   ....[134]....
        /*06d4*/ 	.word	0x0002c540


	//   ....[135]....
        /*06d8*/ 	.word	0x0002c630


	//   ....[136]....
        /*06dc*/ 	.word	0x0002c6a0


	//   ....[137]....
        /*06e0*/ 	.word	0x0002c740


	//   ....[138]....
        /*06e4*/ 	.word	0x0002c840


	//   ....[139]....
        /*06e8*/ 	.word	0x0002c8d0


	//   ....[140]....
        /*06ec*/ 	.word	0x0002c930


	//   ....[141]....
        /*06f0*/ 	.word	0x0002ca00


	//   ....[142]....
        /*06f4*/ 	.word	0x0002ca80


	//   ....[143]....
        /*06f8*/ 	.word	0x0002cb60


	//   ....[144]....
        /*06fc*/ 	.word	0x0002cbd0


	//   ....[145]....
        /*0700*/ 	.word	0x0002cc90


	//   ....[146]....
        /*0704*/ 	.word	0x0002cfa0


	//   ....[147]....
        /*0708*/ 	.word	0x0002d060


	//   ....[148]....
        /*070c*/ 	.word	0x0002d2d0


	//   ....[149]....
        /*0710*/ 	.word	0x0002d320


	//   ....[150]....
        /*0714*/ 	.word	0x0002d530


	//   ....[151]....
        /*0718*/ 	.word	0x0002d580


	//   ....[152]....
        /*071c*/ 	.word	0x0002d730


	//   ....[153]....
        /*0720*/ 	.word	0x0002d780


	//   ....[154]....
        /*0724*/ 	.word	0x0002d8c0


	//   ....[155]....
        /*0728*/ 	.word	0x0002d9c0


	//   ....[156]....
        /*072c*/ 	.word	0x0002dc30


	//   ....[157]....
        /*0730*/ 	.word	0x0002dc80


	//   ....[158]....
        /*0734*/ 	.word	0x0002de50


	//   ....[159]....
        /*0738*/ 	.word	0x0002dea0


	//   ....[160]....
        /*073c*/ 	.word	0x0002e070


	//   ....[161]....
        /*0740*/ 	.word	0x0002e0c0


	//   ....[162]....
        /*0744*/ 	.word	0x0002e1b0


	//   ....[163]....
        /*0748*/ 	.word	0x0002e250


	//   ....[164]....
        /*074c*/ 	.word	0x0002e2b0


	//   ....[165]....
        /*0750*/ 	.word	0x0002e360


	//   ....[166]....
        /*0754*/ 	.word	0x0002e3c0


	//   ....[167]....
        /*0758*/ 	.word	0x0002e470


	//   ....[168]....
        /*075c*/ 	.word	0x0002e4d0


	//   ....[169]....
        /*0760*/ 	.word	0x0002e580


	//   ....[170]....
        /*0764*/ 	.word	0x0002e670


	//   ....[171]....
        /*0768*/ 	.word	0x0002e750


	//   ....[172]....
        /*076c*/ 	.word	0x0002e860


	//   ....[173]....
        /*0770*/ 	.word	0x0002e960


	//   ....[174]....
        /*0774*/ 	.word	0x0002ea90


	//   ....[175]....
        /*0778*/ 	.word	0x0002eb70


	//   ....[176]....
        /*077c*/ 	.word	0x0002ec70


	//   ....[177]....
        /*0780*/ 	.word	0x0002ed50


	//   ....[178]....
        /*0784*/ 	.word	0x0002ede0


	//   ....[179]....
        /*0788*/ 	.word	0x0002ee80


	//   ....[180]....
        /*078c*/ 	.word	0x0002efa0


	//   ....[181]....
        /*0790*/ 	.word	0x0002f010


	//   ....[182]....
        /*0794*/ 	.word	0x0002f080


	//   ....[183]....
        /*0798*/ 	.word	0x0002f0f0


	//   ....[184]....
        /*079c*/ 	.word	0x0002f160


	//   ....[185]....
        /*07a0*/ 	.word	0x0002f1e0


	//   ....[186]....
        /*07a4*/ 	.word	0x0002f270


	//   ....[187]....
        /*07a8*/ 	.word	0x0002f300


	//   ....[188]....
        /*07ac*/ 	.word	0x0002f370


	//   ....[189]....
        /*07b0*/ 	.word	0x0002f3e0


	//   ....[190]....
        /*07b4*/ 	.word	0x0002f450


	//   ....[191]....
        /*07b8*/ 	.word	0x0002f4d0


	//   ....[192]....
        /*07bc*/ 	.word	0x0002f540


	//   ....[193]....
        /*07c0*/ 	.word	0x0002f5e0


	//   ....[194]....
        /*07c4*/ 	.word	0x0002f670


	//   ....[195]....
        /*07c8*/ 	.word	0x0002f790


	//   ....[196]....
        /*07cc*/ 	.word	0x00031790


	//   ....[197]....
        /*07d0*/ 	.word	0x00032f50


	//   ....[198]....
        /*07d4*/ 	.word	0x00033570


	//   ....[199]....
        /*07d8*/ 	.word	0x000342b0


	//   ....[200]....
        /*07dc*/ 	.word	0x000342f0


	//   ....[201]....
        /*07e0*/ 	.word	0x00034360


	//   ....[202]....
        /*07e4*/ 	.word	0x00034380


	//   ....[203]....
        /*07e8*/ 	.word	0x00041480


	//----- nvinfo : EIATTR_REG_RECONFIG
	.align		4
.L_890:
        /*07ec*/ 	.byte	0x01, 0x54
	.zero		2


	//----- nvinfo : EIATTR_SYSCALL_OFFSETS
	.align		4
        /*07f0*/ 	.byte	0x04, 0x46
        /*07f2*/ 	.short	(.L_892 - .L_891)


	//   ....[0]....
.L_891:
        /*07f4*/ 	.word	0x0000a300


	//   ....[1]....
        /*07f8*/ 	.word	0x00026cc0


	//   ....[2]....
        /*07fc*/ 	.word	0x00026e10


	//   ....[3]....
        /*0800*/ 	.word	0x00026f00


	//   ....[4]....
        /*0804*/ 	.word	0x00027df0


	//   ....[5]....
        /*0808*/ 	.word	0x00028680


	//----- nvinfo : EIATTR_MBARRIER_INSTR_OFFSETS
	.align		4
.L_892:
        /*080c*/ 	.byte	0x04, 0x39
        /*080e*/ 	.short	(.L_894 - .L_893)


	//   ....[0]....
.L_893:
        /*0810*/ 	.word	0x00000190
        /*0814*/ 	.word	0x000000ff
        /*0818*/ 	.word	0x00038800
        /*081c*/ 	.short	0x0100
        /*081e*/ 	.byte	0x08
	.zero		1


	//   ....[1]....
        /*0820*/ 	.word	0x000001a0
        /*0824*/ 	.word	0x000000ff
        /*0828*/ 	.word	0x00038810
        /*082c*/ 	.short	0x0100
        /*082e*/ 	.byte	0x08
	.zero		1


	//   ....[2]....
        /*0830*/ 	.word	0x000001b0
        /*0834*/ 	.word	0x000000ff
        /*0838*/ 	.word	0x00038820
        /*083c*/ 	.short	0x0100
        /*083e*/ 	.byte	0x08
	.zero		1


	//   ....[3]....
        /*0840*/ 	.word	0x00000260
        /*0844*/ 	.word	0x000000ff
        /*0848*/ 	.word	0x00038830
        /*084c*/ 	.short	0x0100
        /*084e*/ 	.byte	0x06
	.zero		1


	//   ....[4]....
        /*0850*/ 	.word	0x00000270
        /*0854*/ 	.word	0x000000ff
        /*0858*/ 	.word	0x00038840
        /*085c*/ 	.short	0x0100
        /*085e*/ 	.byte	0x06
	.zero		1


	//   ....[5]....
        /*0860*/ 	.word	0x00000280
        /*0864*/ 	.word	0x000000ff
        /*0868*/ 	.word	0x00038838
        /*086c*/ 	.short	0x0100
        /*086e*/ 	.byte	0x06
	.zero		1


	//   ....[6]....
        /*0870*/ 	.word	0x00000290
        /*0874*/ 	.word	0x000000ff
        /*0878*/ 	.word	0x00038848
        /*087c*/ 	.short	0x0100
        /*087e*/ 	.byte	0x06
	.zero		1


	//   ....[7]....
        /*0880*/ 	.word	0x000003c0
        /*0884*/ 	.word	0x000000ff
        /*0888*/ 	.word	0x00038850
        /*088c*/ 	.short	0x0100
        /*088e*/ 	.byte	0x08
	.zero		1


	//   ....[8]....
        /*0890*/ 	.word	0x000003d0
        /*0894*/ 	.word	0x000000ff
        /*0898*/ 	.word	0x00038860
        /*089c*/ 	.short	0x0100
        /*089e*/ 	.byte	0x08
	.zero		1


	//   ....[9]....
        /*08a0*/ 	.word	0x000003e0
        /*08a4*/ 	.word	0x000000ff
        /*08a8*/ 	.word	0x00038858
        /*08ac*/ 	.short	0x0100
        /*08ae*/ 	.byte	0x08
	.zero		1


	//   ....[10]....
        /*08b0*/ 	.word	0x000003f0
        /*08b4*/ 	.word	0x000000ff
        /*08b8*/ 	.word	0x00038868
        /*08bc*/ 	.short	0x0100
        /*08be*/ 	.byte	0x08
	.zero		1


	//   ....[11]....
        /*08c0*/ 	.word	0x000004e0
        /*08c4*/ 	.word	0x000000ff
        /*08c8*/ 	.word	0x00038870
        /*08cc*/ 	.short	0x0100
        /*08ce*/ 	.byte	0x06
	.zero		1


	//   ....[12]....
        /*08d0*/ 	.word	0x000004f0
        /*08d4*/ 	.word	0x000000ff
        /*08d8*/ 	.word	0x00038880
        /*08dc*/ 	.short	0x0100
        /*08de*/ 	.byte	0x06
	.zero		1


	//   ....[13]....
        /*08e0*/ 	.word	0x00000500
        /*08e4*/ 	.word	0x000000ff
        /*08e8*/ 	.word	0x00038878
        /*08ec*/ 	.short	0x0100
        /*08ee*/ 	.byte	0x06
	.zero		1


	//   ....[14]....
        /*08f0*/ 	.word	0x00000510
        /*08f4*/ 	.word	0x000000ff
        /*08f8*/ 	.word	0x00038888
        /*08fc*/ 	.short	0x0100
        /*08fe*/ 	.byte	0x06
	.zero		1


	//   ....[15]....
        /*0900*/ 	.word	0x00000640
        /*0904*/ 	.word	0x000000ff
        /*0908*/ 	.word	0x00038890
        /*090c*/ 	.short	0x0100
        /*090e*/ 	.byte	0x08
	.zero		1


	//   ....[16]....
        /*0910*/ 	.word	0x00000650
        /*0914*/ 	.word	0x000000ff
        /*0918*/ 	.word	0x000388a0
        /*091c*/ 	.short	0x0100
        /*091e*/ 	.byte	0x08
	.zero		1


	//   ....[17]....
        /*0920*/ 	.word	0x00000660
        /*0924*/ 	.word	0x000000ff
        /*0928*/ 	.word	0x00038898
        /*092c*/ 	.short	0x0100
        /*092e*/ 	.byte	0x08
	.zero		1


	//   ....[18]....
        /*0930*/ 	.word	0x00000670
        /*0934*/ 	.word	0x000000ff
        /*0938*/ 	.word	0x000388a8
        /*093c*/ 	.short	0x0100
        /*093e*/ 	.byte	0x08
	.zero		1


	//   ....[19]....
        /*0940*/ 	.word	0x000007b0
        /*0944*/ 	.word	0x000000ff
        /*0948*/ 	.word	0x000388b0
        /*094c*/ 	.short	0x0100
        /*094e*/ 	.byte	0x08
	.zero		1


	//   ....[20]....
        /*0950*/ 	.word	0x000007c0
        /*0954*/ 	.word	0x000000ff
        /*0958*/ 	.word	0x000388c0
        /*095c*/ 	.short	0x0100
        /*095e*/ 	.byte	0x08
	.zero		1


	//   ....[21]....
        /*0960*/ 	.word	0x000007d0
        /*0964*/ 	.word	0x000000ff
        /*0968*/ 	.word	0x000388b8
        /*096c*/ 	.short	0x0100
        /*096e*/ 	.byte	0x08
	.zero		1


	//   ....[22]....
        /*0970*/ 	.word	0x000007e0
        /*0974*/ 	.word	0x000000ff
        /*0978*/ 	.word	0x000388c8
        /*097c*/ 	.short	0x0100
        /*097e*/ 	.byte	0x08
	.zero		1


	//   ....[23]....
        /*0980*/ 	.word	0x000046d0
        /*0984*/ 	.word	0x00000004
        /*0988*/ 	.word	0x00000000
        /*098c*/ 	.short	0x0101
        /*098e*/ 	.byte	0x3f
	.zero		1


	//   ....[24]....
        /*0990*/ 	.word	0x00008460
        /*0994*/ 	.word	0x00000006
        /*0998*/ 	.word	0x00000000
        /*099c*/ 	.short	0x0101
        /*099e*/ 	.byte	0x3f
	.zero		1


	//   ....[25]....
        /*09a0*/ 	.word	0x0000a820
        /*09a4*/ 	.word	0x000000ff
        /*09a8*/ 	.word	0x00038800
        /*09ac*/ 	.short	0x010a
        /*09ae*/ 	.byte	0x2e
	.zero		1


	//   ....[26]....
        /*09b0*/ 	.word	0x0000aca0
        /*09b4*/ 	.word	0x00000014
        /*09b8*/ 	.word	0x00000000
        /*09bc*/ 	.short	0x010a
        /*09be*/ 	.byte	0x3f
	.zero		1


	//   ....[27]....
        /*09c0*/ 	.word	0x0000ad00
        /*09c4*/ 	.word	0x00000014
        /*09c8*/ 	.word	0x00000000
        /*09cc*/ 	.short	0x010a
        /*09ce*/ 	.byte	0x3f
	.zero		1


	//   ....[28]....
        /*09d0*/ 	.word	0x0000b0b0
        /*09d4*/ 	.word	0x000000ff
        /*09d8*/ 	.word	0x00038810
        /*09dc*/ 	.short	0x010a
        /*09de*/ 	.byte	0x2e
	.zero		1


	//   ....[29]....
        /*09e0*/ 	.word	0x0000b1b0
        /*09e4*/ 	.word	0x0000000c
        /*09e8*/ 	.word	0x00000000
        /*09ec*/ 	.short	0x010a
        /*09ee*/ 	.byte	0x3f
	.zero		1


	//   ....[30]....
        /*09f0*/ 	.word	0x0000b210
        /*09f4*/ 	.word	0x0000000c
        /*09f8*/ 	.word	0x00000000
        /*09fc*/ 	.short	0x010a
        /*09fe*/ 	.byte	0x3f
	.zero		1


	//   ....[31]....
        /*0a00*/ 	.word	0x0000ce00
        /*0a04*/ 	.word	0x00000003
        /*0a08*/ 	.word	0x00000000
        /*0a0c*/ 	.short	0x0101
        /*0a0e*/ 	.byte	0x3f
	.zero		1


	//   ....[32]....
        /*0a10*/ 	.word	0x00011650
        /*0a14*/ 	.word	0x00000000
        /*0a18*/ 	.word	0x00000000
        /*0a1c*/ 	.short	0x0101
        /*0a1e*/ 	.byte	0x3f
	.zero		1


	//   ....[33]....
        /*0a20*/ 	.word	0x00011dc0
        /*0a24*/ 	.word	0x00000006
        /*0a28*/ 	.word	0x00000000
        /*0a2c*/ 	.short	0x010a
        /*0a2e*/ 	.byte	0x3f
	.zero		1


	//   ....[34]....
        /*0a30*/ 	.word	0x00011e60
        /*0a34*/ 	.word	0x00000008
        /*0a38*/ 	.word	0x00000000
        /*0a3c*/ 	.short	0x010a
        /*0a3e*/ 	.byte	0x3f
	.zero		1


	//   ....[35]....
        /*0a40*/ 	.word	0x00012280
        /*0a44*/ 	.word	0x0000000e
        /*0a48*/ 	.word	0x00000000
        /*0a4c*/ 	.short	0x010a
        /*0a4e*/ 	.byte	0x3f
	.zero		1


	//   ....[36]....
        /*0a50*/ 	.word	0x000122e0
        /*0a54*/ 	.word	0x0000000e
        /*0a58*/ 	.word	0x00000000
        /*0a5c*/ 	.short	0x010a
        /*0a5e*/ 	.byte	0x3f
	.zero		1


	//   ....[37]....
        /*0a60*/ 	.word	0x00013ed0
        /*0a64*/ 	.word	0x00000003
        /*0a68*/ 	.word	0x00000000
        /*0a6c*/ 	.short	0x0101
        /*0a6e*/ 	.byte	0x3f
	.zero		1


	//   ....[38]....
        /*0a70*/ 	.word	0x00018d70
        /*0a74*/ 	.word	0x00000003
        /*0a78*/ 	.word	0x00000000
        /*0a7c*/ 	.short	0x0101
        /*0a7e*/ 	.byte	0x3f
	.zero		1


	//   ....[39]....
        /*0a80*/ 	.word	0x00018f60
        /*0a84*/ 	.word	0x00000006
        /*0a88*/ 	.word	0x00000000
        /*0a8c*/ 	.short	0x010a
        /*0a8e*/ 	.byte	0x3f
	.zero		1


	//   ....[40]....
        /*0a90*/ 	.word	0x00019000
        /*0a94*/ 	.word	0x00000008
        /*0a98*/ 	.word	0x00000000
        /*0a9c*/ 	.short	0x010a
        /*0a9e*/ 	.byte	0x3f
	.zero		1


	//   ....[41]....
        /*0aa0*/ 	.word	0x00019420
        /*0aa4*/ 	.word	0x0000000e
        /*0aa8*/ 	.word	0x00000000
        /*0aac*/ 	.short	0x010a
        /*0aae*/ 	.byte	0x3f
	.zero		1


	//   ....[42]....
        /*0ab0*/ 	.word	0x00019480
        /*0ab4*/ 	.word	0x0000000e
        /*0ab8*/ 	.word	0x00000000
        /*0abc*/ 	.short	0x010a
        /*0abe*/ 	.byte	0x3f
	.zero		1


	//   ....[43]....
        /*0ac0*/ 	.word	0x0001b070
        /*0ac4*/ 	.word	0x00000003
        /*0ac8*/ 	.word	0x00000000
        /*0acc*/ 	.short	0x0101
        /*0ace*/ 	.byte	0x3f
	.zero		1


	//   ....[44]....
        /*0ad0*/ 	.word	0x00020da0
        /*0ad4*/ 	.word	0x00000003
        /*0ad8*/ 	.word	0x00000000
        /*0adc*/ 	.short	0x0101
        /*0ade*/ 	.byte	0x3f
	.zero		1


	//   ....[45]....
        /*0ae0*/ 	.word	0x00024110
        /*0ae4*/ 	.word	0x000000ff
        /*0ae8*/ 	.word	0x00000000
        /*0aec*/ 	.short	0x0101
        /*0aee*/ 	.byte	0x04
	.zero		1


	//   ....[46]....
        /*0af0*/ 	.word	0x00027670
        /*0af4*/ 	.word	0x00000011
        /*0af8*/ 	.word	0x00038840
        /*0afc*/ 	.short	0x010a
        /*0afe*/ 	.byte	0x3f
	.zero		1


	//   ....[47]....
        /*0b00*/ 	.word	0x00027b50
        /*0b04*/ 	.word	0x00000011
        /*0b08*/ 	.word	0x00038830
        /*0b0c*/ 	.short	0x0107
        /*0b0e*/ 	.byte	0x3f
	.zero		1


	//   ....[48]....
        /*0b10*/ 	.word	0x00027c30
        /*0b14*/ 	.word	0x00000011
        /*0b18*/ 	.word	0x00038830
        /*0b1c*/ 	.short	0x0101
        /*0b1e*/ 	.byte	0x3f
	.zero		1


	//   ....[49]....
        /*0b20*/ 	.word	0x000284c0
        /*0b24*/ 	.word	0x00000017
        /*0b28*/ 	.word	0x00038800
        /*0b2c*/ 	.short	0x0107
        /*0b2e*/ 	.byte	0x3f
	.zero		1


	//   ....[50]....
        /*0b30*/ 	.word	0x00028550
        /*0b34*/ 	.word	0x00000017
        /*0b38*/ 	.word	0x00038800
        /*0b3c*/ 	.short	0x0101
        /*0b3e*/ 	.byte	0x3f
	.zero		1


	//   ....[51]....
        /*0b40*/ 	.word	0x00029260
        /*0b44*/ 	.word	0x00000017
        /*0b48*/ 	.word	0x00038810
        /*0b4c*/ 	.short	0x0107
        /*0b4e*/ 	.byte	0x3f
	.zero		1


	//   ....[52]....
        /*0b50*/ 	.word	0x00029360
        /*0b54*/ 	.word	0x00000017
        /*0b58*/ 	.word	0x00038810
        /*0b5c*/ 	.short	0x0101
        /*0b5e*/ 	.byte	0x3f
	.zero		1


	//   ....[53]....
        /*0b60*/ 	.word	0x00029380
        /*0b64*/ 	.word	0x00000017
        /*0b68*/ 	.word	0x00038820
        /*0b6c*/ 	.short	0x010a
        /*0b6e*/ 	.byte	0x3f
	.zero		1


	//   ....[54]....
        /*0b70*/ 	.word	0x00029410
        /*0b74*/ 	.word	0x00000011
        /*0b78*/ 	.word	0x00038860
        /*0b7c*/ 	.short	0x010a
        /*0b7e*/ 	.byte	0x3f
	.zero		1


	//   ....[55]....
        /*0b80*/ 	.word	0x00029d30
        /*0b84*/ 	.word	0x00000011
        /*0b88*/ 	.word	0x00038850
        /*0b8c*/ 	.short	0x0107
        /*0b8e*/ 	.byte	0x3f
	.zero		1


	//   ....[56]....
        /*0b90*/ 	.word	0x00029e00
        /*0b94*/ 	.word	0x00000011
        /*0b98*/ 	.word	0x00038850
        /*0b9c*/ 	.short	0x0101
        /*0b9e*/ 	.byte	0x3f
	.zero		1


	//   ....[57]....
        /*0ba0*/ 	.word	0x0002a1a0
        /*0ba4*/ 	.word	0x00000006
        /*0ba8*/ 	.word	0x00038840
        /*0bac*/ 	.short	0x010a
        /*0bae*/ 	.byte	0x3f
	.zero		1


	//   ....[58]....
        /*0bb0*/ 	.word	0x0002a4e0
        /*0bb4*/ 	.word	0x00000006
        /*0bb8*/ 	.word	0x00038830
        /*0bbc*/ 	.short	0x0107
        /*0bbe*/ 	.byte	0x3f
	.zero		1


	//   ....[59]....
        /*0bc0*/ 	.word	0x0002a5a0
        /*0bc4*/ 	.word	0x00000006
        /*0bc8*/ 	.word	0x00038830
        /*0bcc*/ 	.short	0x0101
        /*0bce*/ 	.byte	0x3f
	.zero		1


	//   ....[60]....
        /*0bd0*/ 	.word	0x0002a5d0
        /*0bd4*/ 	.word	0x00000006
        /*0bd8*/ 	.word	0x00038860
        /*0bdc*/ 	.short	0x010a
        /*0bde*/ 	.byte	0x3f
	.zero		1


	//   ....[61]....
        /*0be0*/ 	.word	0x0002aca0
        /*0be4*/ 	.word	0x00000006
        /*0be8*/ 	.word	0x00038850
        /*0bec*/ 	.short	0x0107
        /*0bee*/ 	.byte	0x3f
	.zero		1


	//   ....[62]....
        /*0bf0*/ 	.word	0x0002ad60
        /*0bf4*/ 	.word	0x00000006
        /*0bf8*/ 	.word	0x00038850
        /*0bfc*/ 	.short	0x0101
        /*0bfe*/ 	.byte	0x3f
	.zero		1


	//   ....[63]....
        /*0c00*/ 	.word	0x0002bbd0
        /*0c04*/ 	.word	0x00000007
        /*0c08*/ 	.word	0x00038820
        /*0c0c*/ 	.short	0x010a
        /*0c0e*/ 	.byte	0x3f
	.zero		1


	//   ....[64]....
        /*0c10*/ 	.word	0x0002bd50
        /*0c14*/ 	.word	0x00000005
        /*0c18*/ 	.word	0x00038840
        /*0c1c*/ 	.short	0x010a
        /*0c1e*/ 	.byte	0x3f
	.zero		1


	//   ....[65]....
        /*0c20*/ 	.word	0x0002bdf0
        /*0c24*/ 	.word	0x00000003
        /*0c28*/ 	.word	0x00038840
        /*0c2c*/ 	.short	0x010a
        /*0c2e*/ 	.byte	0x3f
	.zero		1


	//   ....[66]....
        /*0c30*/ 	.word	0x0002be30
        /*0c34*/ 	.word	0x00000005
        /*0c38*/ 	.word	0x00038860
        /*0c3c*/ 	.short	0x010a
        /*0c3e*/ 	.byte	0x3f
	.zero		1


	//   ....[67]....
        /*0c40*/ 	.word	0x0002be70
        /*0c44*/ 	.word	0x00000003
        /*0c48*/ 	.word	0x00038860
        /*0c4c*/ 	.short	0x010a
        /*0c4e*/ 	.byte	0x3f
	.zero		1


	//   ....[68]....
        /*0c50*/ 	.word	0x0002bee0
        /*0c54*/ 	.word	0x00000003
        /*0c58*/ 	.word	0x00038800
        /*0c5c*/ 	.short	0x010a
        /*0c5e*/ 	.byte	0x3f
	.zero		1


	//   ....[69]....
        /*0c60*/ 	.word	0x0002bf30
        /*0c64*/ 	.word	0x00000014
        /*0c68*/ 	.word	0x00000000
        /*0c6c*/ 	.short	0x010a
        /*0c6e*/ 	.byte	0x3f
	.zero		1


	//   ....[70]....
        /*0c70*/ 	.word	0x0002bf90
        /*0c74*/ 	.word	0x00000004
        /*0c78*/ 	.word	0x00038810
        /*0c7c*/ 	.short	0x010a
        /*0c7e*/ 	.byte	0x3f
	.zero		1


	//   ....[71]....
        /*0c80*/ 	.word	0x0002bfe0
        /*0c84*/ 	.word	0x0000000c
        /*0c88*/ 	.word	0x00000000
        /*0c8c*/ 	.short	0x010a
        /*0c8e*/ 	.byte	0x3f
	.zero		1


	//   ....[72]....
        /*0c90*/ 	.word	0x0002c030
        /*0c94*/ 	.word	0x00000008
        /*0c98*/ 	.word	0x00000000
        /*0c9c*/ 	.short	0x010a
        /*0c9e*/ 	.byte	0x3f
	.zero		1


	//   ....[73]....
        /*0ca0*/ 	.word	0x0002c080
        /*0ca4*/ 	.word	0x0000000e
        /*0ca8*/ 	.word	0x00000000
        /*0cac*/ 	.short	0x010a
        /*0cae*/ 	.byte	0x3f
	.zero		1


	//   ....[74]....
        /*0cb0*/ 	.word	0x0002c0d0
        /*0cb4*/ 	.word	0x00000008
        /*0cb8*/ 	.word	0x00000000
        /*0cbc*/ 	.short	0x010a
        /*0cbe*/ 	.byte	0x3f
	.zero		1


	//   ....[75]....
        /*0cc0*/ 	.word	0x0002c120
        /*0cc4*/ 	.word	0x0000000e
        /*0cc8*/ 	.word	0x00000000
        /*0ccc*/ 	.short	0x010a
        /*0cce*/ 	.byte	0x3f
	.zero		1


	//   ....[76]....
        /*0cd0*/ 	.word	0x0002c230
        /*0cd4*/ 	.word	0x00000011
        /*0cd8*/ 	.word	0x00038840
        /*0cdc*/ 	.short	0x010a
        /*0cde*/ 	.byte	0x3f
	.zero		1


	//   ....[77]....
        /*0ce0*/ 	.word	0x0002d7c0
        /*0ce4*/ 	.word	0x00000017
        /*0ce8*/ 	.word	0x00038820
        /*0cec*/ 	.short	0x010a
        /*0cee*/ 	.byte	0x3f
	.zero		1


	//   ....[78]....
        /*0cf0*/ 	.word	0x0002d810
        /*0cf4*/ 	.word	0x00000011
        /*0cf8*/ 	.word	0x00038860
        /*0cfc*/ 	.short	0x010a
        /*0cfe*/ 	.byte	0x3f
	.zero		1


	//   ....[79]....
        /*0d00*/ 	.word	0x0002e100
        /*0d04*/ 	.word	0x00000006
        /*0d08*/ 	.word	0x00038840
        /*0d0c*/ 	.short	0x010a
        /*0d0e*/ 	.byte	0x3f
	.zero		1


	//   ....[80]....
        /*0d10*/ 	.word	0x0002e5c0
        /*0d14*/ 	.word	0x00000006
        /*0d18*/ 	.word	0x00038860
        /*0d1c*/ 	.short	0x010a
        /*0d1e*/ 	.byte	0x3f
	.zero		1


	//   ....[81]....
        /*0d20*/ 	.word	0x0002f6b0
        /*0d24*/ 	.word	0x00000007
        /*0d28*/ 	.word	0x00038820
        /*0d2c*/ 	.short	0x010a
        /*0d2e*/ 	.byte	0x3f
	.zero		1


	//   ....[82]....
        /*0d30*/ 	.word	0x0002f850
        /*0d34*/ 	.word	0x00000005
        /*0d38*/ 	.word	0x00038840
        /*0d3c*/ 	.short	0x010a
        /*0d3e*/ 	.byte	0x3f
	.zero		1


	//   ....[83]....
        /*0d40*/ 	.word	0x0002f8a0
        /*0d44*/ 	.word	0x00000003
        /*0d48*/ 	.word	0x00038840
        /*0d4c*/ 	.short	0x010a
        /*0d4e*/ 	.byte	0x3f
	.zero		1


	//   ....[84]....
        /*0d50*/ 	.word	0x0002f8f0
        /*0d54*/ 	.word	0x00000005
        /*0d58*/ 	.word	0x00038860
        /*0d5c*/ 	.short	0x010a
        /*0d5e*/ 	.byte	0x3f
	.zero		1


	//   ....[85]....
        /*0d60*/ 	.word	0x0002fcb0
        /*0d64*/ 	.word	0x0000001a
        /*0d68*/ 	.word	0x00000000
        /*0d6c*/ 	.short	0x010a
        /*0d6e*/ 	.byte	0x3f
	.zero		1


	//   ....[86]....
        /*0d70*/ 	.word	0x0002fdf0
        /*0d74*/ 	.word	0x0000000b
        /*0d78*/ 	.word	0x00000000
        /*0d7c*/ 	.short	0x010a
        /*0d7e*/ 	.byte	0x3f
	.zero		1


	//   ....[87]....
        /*0d80*/ 	.word	0x00030450
        /*0d84*/ 	.word	0x0000003a
        /*0d88*/ 	.word	0x00000000
        /*0d8c*/ 	.short	0x010a
        /*0d8e*/ 	.byte	0x3f
	.zero		1


	//   ....[88]....
        /*0d90*/ 	.word	0x00030590
        /*0d94*/ 	.word	0x00000038
        /*0d98*/ 	.word	0x00000000
        /*0d9c*/ 	.short	0x010a
        /*0d9e*/ 	.byte	0x3f
	.zero		1


	//   ....[89]....
        /*0da0*/ 	.word	0x00032ab0
        /*0da4*/ 	.word	0x0000000b
        /*0da8*/ 	.word	0x00000000
        /*0dac*/ 	.short	0x0101
        /*0dae*/ 	.byte	0x3f
	.zero		1


	//   ....[90]....
        /*0db0*/ 	.word	0x00041630
        /*0db4*/ 	.word	0x00000007
        /*0db8*/ 	.word	0x00000000
        /*0dbc*/ 	.short	0x0101
        /*0dbe*/ 	.byte	0x3f
	.zero		1


	//   ....[91]....
        /*0dc0*/ 	.word	0x00041650
        /*0dc4*/ 	.word	0x0000000b
        /*0dc8*/ 	.word	0x00000000
        /*0dcc*/ 	.short	0x010a
        /*0dce*/ 	.byte	0x3f
	.zero		1


	//   ....[92]....
        /*0dd0*/ 	.word	0x000416a0
        /*0dd4*/ 	.word	0x00000038
        /*0dd8*/ 	.word	0x00000000
        /*0ddc*/ 	.short	0x010a
        /*0dde*/ 	.byte	0x3f
	.zero		1


	//----- nvinfo : EIATTR_NUM_MBARRIERS
	.align		4
.L_894:
        /*0de0*/ 	.byte	0x03, 0x38
        /*0de2*/ 	.short	0x0017


	//----- nvinfo : EIATTR_EXIT_INSTR_OFFSETS
	.align		4
        /*0de4*/ 	.byte	0x04, 0x1c
        /*0de6*/ 	.short	(.L_896 - .L_895)


	//   ....[0]....
.L_895:
        /*0de8*/ 	.word	0x00000aa0


	//   ....[1]....
        /*0dec*/ 	.word	0x00025480


	//   ....[2]....
        /*0df0*/ 	.word	0x0002bec0


	//----- nvinfo : EIATTR_MAX_THREADS
	.align		4
.L_896:
        /*0df4*/ 	.byte	0x04, 0x05
        /*0df6*/ 	.short	(.L_898 - .L_897)
.L_897:
        /*0df8*/ 	.word	0x00000180
        /*0dfc*/ 	.word	0x00000001
        /*0e00*/ 	.word	0x00000001


	//----- nvinfo : EIATTR_CRS_STACK_SIZE
	.align		4
.L_898:
        /*0e04*/ 	.byte	0x04, 0x1e
        /*0e06*/ 	.short	(.L_900 - .L_899)
.L_899:
        /*0e08*/ 	.word	0x00000000


	//----- nvinfo : EIATTR_CBANK_PARAM_SIZE
	.align		4
.L_900:
        /*0e0c*/ 	.byte	0x03, 0x19
        /*0e0e*/ 	.short	0x0bf0


	//----- nvinfo : EIATTR_PARAM_CBANK
	.align		4
        /*0e10*/ 	.byte	0x04, 0x0a
        /*0e12*/ 	.short	(.L_902 - .L_901)
	.align		4
.L_901:
        /*0e14*/ 	.word	index@(.nv.constant0._ZN7cutlass13device_kernelIN5flash11enable_sm90INS1_16FlashAttnFwdSm90INS1_25CollectiveMainloopFwdSm90ILi2EN4cute5tupleIJNS5_1CILi1EEES8_S8_EEENS6_IJNS7_ILi64EEESA_SA_EEELi512ENS_6half_tEfNS_4arch4Sm90ELb0ELb1ELb1ELb1ELb1ELb0ELb1ELb0ELb0ELb1ELb0ELb0EEENS1_21CollectiveEpilogueFwdINS6_IJSA_NS7_ILi512EEESA_EEES9_SC_SE_Li256ELb1ELb1ELb0ELb0EEENS1_36VarlenDynamicPersistentTileSchedulerILi64ELi64ELi256ELi128ELb0ELb1ELb1ELb1ELb0ELb1EEEEEEEEEvNT_6ParamsE)
        /*0e18*/ 	.short	0x0210
        /*0e1a*/ 	.short	0x0bf0


	//----- nvinfo : EIATTR_SW_WAR
	.align		4
.L_902:
        /*0e1c*/ 	.byte	0x04, 0x36
        /*0e1e*/ 	.short	(.L_904 - .L_903)
.L_903:
        /*0e20*/ 	.word	0x00000008
.L_904:


//--------------------- .nv.info._ZN7cutlass13device_kernelIN5flash11enable_sm90INS1_16FlashAttnFwdSm90INS1_25CollectiveMainloopFwdSm90ILi2EN4cute5tupleIJNS5_1CILi1EEES8_S8_EEENS6_IJNS7_ILi64EEESA_SA_EEELi512ENS_6half_tEfNS_4arch4Sm90ELb0ELb1ELb1ELb1ELb1ELb1ELb1ELb0ELb0ELb1ELb0ELb0EEENS1_21CollectiveEpilogueFwdINS6_IJSA_NS7_ILi512EEESA_EEES9_SC_SE_Li256ELb1ELb1ELb0ELb0EEENS1_36VarlenDynamicPersistentTileSchedulerILi64ELi64ELi256ELi128ELb0ELb1ELb1ELb1ELb0ELb1EEEEEEEEEvNT_6ParamsE --------------------------
	.section	.nv.info._ZN7cutlass13device_kernelIN5flash11enable_sm90INS1_16FlashAttnFwdSm90INS1_25CollectiveMainloopFwdSm90ILi2EN4cute5tupleIJNS5_1CILi1EEES8_S8_EEENS6_IJNS7_ILi64EEESA_SA_EEELi512ENS_6half_tEfNS_4arch4Sm90ELb0ELb1ELb1ELb1ELb1ELb1ELb1ELb0ELb0ELb1ELb0ELb0EEENS1_21CollectiveEpilogueFwdINS6_IJSA_NS7_ILi512EEESA_EEES9_SC_SE_Li256ELb1ELb1ELb0ELb0EEENS1_36VarlenDynamicPersistentTileSchedulerILi64ELi64ELi256ELi128ELb0ELb1ELb1ELb1ELb0ELb1EEEEEEEEEvNT_6ParamsE,"",@"SHT_CUDA_INFO"
	.sectionflags	@""
	.align	4


	//----- nvinfo : EIATTR_CUDA_API_VERSION
	.align		4
        /*0000*/ 	.byte	0x04, 0x37
        /*0002*/ 	.short	(.L_906 - .L_905)
.L_905:
        /*0004*/ 	.word	0x00000082


	//----- nvinfo : EIATTR_KPARAM_INFO
	.align		4
.L_906:
        /*0008*/ 	.byte	0x04, 0x17
        /*000a*/ 	.short	(.L_908 - .L_907)
.L_907:
        /*000c*/ 	.word	0x00000000
        /*0010*/ 	.short	0x0000
        /*0012*/ 	.short	0x0070
        /*0014*/ 	.byte	0x00, 0xf0, 0x01, 0x2e


	//----- nvinfo : EIATTR_SPARSE_MMA_MASK
	.align		4
.L_908:
        /*0018*/ 	.byte	0x03, 0x50
        /*001a*/ 	.short	0x0000


	//----- nvinfo : EIATTR_MAXREG_COUNT
	.align		4
        /*001c*/ 	.byte	0x03, 0x1b
        /*001e*/ 	.short	0x00a8


	//----- nvinfo : EIATTR_NUM_BARRIERS
	.align		4
        /*0020*/ 	.byte	0x02, 0x4c
        /*0022*/ 	.byte	0x10
	.zero		1


	//----- nvinfo : EIATTR_EXTERNS
	.align		4
        /*0024*/ 	.byte	0x04, 0x0f
        /*0026*/ 	.short	(.L_910 - .L_909)


	//   ....[0]....
	.align		4
.L_909:
        /*0028*/ 	.word	index@(__assertfail)


	//----- nvinfo : EIATTR_ANNOTATIONS
	.align		4
.L_910:
        /*002c*/ 	.byte	0x04, 0x55
        /*002e*/ 	.short	(.L_912 - .L_911)


	//   ....[0]....
.L_911:
        /* <DEDUP_REMOVED lines=44> */


	//----- nvinfo : EIATTR_MERCURY_ISA_VERSION
	.align		4
.L_912:
        /*02d8*/ 	.byte	0x03, 0x5f
        /*02da*/ 	.short	0x0101


	//----- nvinfo : EIATTR_UNUSED_LOAD_BYTE_OFFSET
	.align		4
        /*02dc*/ 	.byte	0x04, 0x44
        /*02de*/ 	.short	(.L_914 - .L_913)


	//   ....[0]....
.L_913:
        /*02e0*/ 	.word	0x00000ae0
        /*02e4*/ 	.word	0x0000fff0


	//   ....[1]....
        /*02e8*/ 	.word	0x00029dc0
        /*02ec*/ 	.word	0x0000fff0


	//----- nvinfo : EIATTR_INT_WARP_WIDE_INSTR_OFFSETS
	.align		4
.L_914:
        /*02f0*/ 	.byte	0x04, 0x31
        /*02f2*/ 	.short	(.L_916 - .L_915)


	//   ....[0]....
.L_915:
        /*02f4*/ 	.word	0x00000180


	//   ....[1]....
        /*02f8*/ 	.word	0x000001c0


	//   ....[2]....
        /*02fc*/ 	.word	0x00000230


	//   ....[3]....
        /*0300*/ 	.word	0x000002a0


	//   ....[4]....
        /*0304*/ 	.word	0x00030390


	//   ....[5]....
        /*0308*/ 	.word	0x00030420


	//   ....[6]....
        /*030c*/ 	.word	0x00034910


	//   ....[7]....
        /*0310*/ 	.word	0x000349a0


	//----- nvinfo : EIATTR_COOP_GROUP_MASK_REGIDS
	.align		4
.L_916:
        /*0314*/ 	.byte	0x04, 0x29
        /*0316*/ 	.short	(.L_918 - .L_917)


	//   ....[0]....
.L_917:
        /*0318*/ 	.word	0xffffffff


	//   ....[1]....
        /*031c*/ 	.word	0xffffffff


	//   ....[2]....
        /*0320*/ 	.word	0xffffffff


	//   ....[3]....
        /*0324*/ 	.word	0xffffffff


	//   ....[4]....
        /*0328*/ 	.word	0xffffffff


	//   ....[5]....
        /*032c*/ 	.word	0xffffffff


	//   ....[6]....
        /*0330*/ 	.word	0xffffffff


	//   ....[7]....
        /*0334*/ 	.word	0xffffffff


	//   ....[8]....
        /*0338*/ 	.word	0xffffffff


	//   ....[9]....
        /*033c*/ 	.word	0xffffffff


	//   ....[10]....
        /*0340*/ 	.word	0xffffffff


	//   ....[11]....
        /*0344*/ 	.word	0xffffffff


	//   ....[12]....
        /*0348*/ 	.word	0xffffffff


	//   ....[13]....
        /*034c*/ 	.word	0xffffffff


	//   ....[14]....
        /*0350*/ 	.word	0xffffffff


	//   ....[15]....
        /*0354*/ 	.word	0xffffffff


	//   ....[16]....
        /*0358*/ 	.word	0xffffffff


	//   ....[17]....
        /*035c*/ 	.word	0xffffffff


	//   ....[18]....
        /*0360*/ 	.word	0xffffffff


	//   ....[19]....
        /*0364*/ 	.word	0xffffffff


	//   ....[20]....
        /*0368*/ 	.word	0xffffffff


	//   ....[21]....
        /*036c*/ 	.word	0xffffffff


	//   ....[22]....
        /*0370*/ 	.word	0xffffffff


	//   ....[23]....
        /*0374*/ 	.word	0xffffffff


	//   ....[24]....
        /*0378*/ 	.word	0xffffffff


	//   ....[25]....
        /*037c*/ 	.word	0xffffffff


	//   ....[26]....
        /*0380*/ 	.word	0xffffffff


	//   ....[27]....
        /*0384*/ 	.word	0xffffffff


	//   ....[28]....
        /*0388*/ 	.word	0xffffffff


	//   ....[29]....
        /*038c*/ 	.word	0xffffffff


	//   ....[30]....
        /*0390*/ 	.word	0xffffffff


	//   ....[31]....
        /*0394*/ 	.word	0xffffffff


	//   ....[32]....
        /*0398*/ 	.word	0xffffffff


	//   ....[33]....
        /*039c*/ 	.word	0xffffffff


	//   ....[34]....
        /*03a0*/ 	.word	0xffffffff


	//   ....[35]....
        /*03a4*/ 	.word	0xffffffff


	//   ....[36]....
        /*03a8*/ 	.word	0xffffffff


	//   ....[37]....
        /*03ac*/ 	.word	0xffffffff


	//   ....[38]....
        /*03b0*/ 	.word	0xffffffff


	//   ....[39]....
        /*03b4*/ 	.word	0xffffffff


	//   ....[40]....
        /*03b8*/ 	.word	0xffffffff


	//   ....[41]....
        /*03bc*/ 	.word	0xffffffff


	//   ....[42]....
        /*03c0*/ 	.word	0xffffffff


	//   ....[43]....
        /*03c4*/ 	.word	0xffffffff


	//   ....[44]....
        /*03c8*/ 	.word	0xffffffff


	//   ....[45]....
        /*03cc*/ 	.word	0xffffffff


	//   ....[46]....
        /*03d0*/ 	.word	0xffffffff


	//   ....[47]....
        /*03d4*/ 	.word	0xffffffff


	//   ....[48]....
        /*03d8*/ 	.word	0xffffffff


	//   ....[49]....
        /*03dc*/ 	.word	0xffffffff


	//   ....[50]....
        /*03e0*/ 	.word	0xffffffff


	//   ....[51]....
        /*03e4*/ 	.word	0xffffffff


	//   ....[52]....
        /*03e8*/ 	.word	0xffffffff


	//   ....[53]....
        /*03ec*/ 	.word	0xffffffff


	//   ....[54]....
        /*03f0*/ 	.word	0xffffffff


	//   ....[55]....
        /*03f4*/ 	.word	0xffffffff


	//   ....[56]....
        /*03f8*/ 	.word	0xffffffff


	//   ....[57]....
        /*03fc*/ 	.word	0xffffffff


	//   ....[58]....
        /*0400*/ 	.word	0xffffffff


	//   ....[59]....
        /*0404*/ 	.word	0xffffffff


	//   ....[60]....
        /*0408*/ 	.word	0xffffffff


	//   ....[61]....
        /*040c*/ 	.word	0xffffffff


	//   ....[62]....
        /*0410*/ 	.word	0xffffffff


	//   ....[63]....
        /*0414*/ 	.word	0xffffffff


	//   ....[64]....
        /*0418*/ 	.word	0xffffffff


	//   ....[65]....
        /*041c*/ 	.word	0xffffffff


	//   ....[66]....
        /*0420*/ 	.word	0xffffffff


	//   ....[67]....
        /*0424*/ 	.word	0xffffffff


	//   ....[68]....
        /*0428*/ 	.word	0xffffffff


	//   ....[69]....
        /*042c*/ 	.word	0xffffffff


	//   ....[70]....
        /*0430*/ 	.word	0xffffffff


	//   ....[71]....
        /*0434*/ 	.word	0xffffffff


	//   ....[72]....
        /*0438*/ 	.word	0xffffffff


	//   ....[73]....
        /*043c*/ 	.word	0xffffffff


	//   ....[74]....
        /*0440*/ 	.word	0xffffffff


	//   ....[75]....
        /*0444*/ 	.word	0xffffffff


	//   ....[76]....
        /*0448*/ 	.word	0xffffffff


	//   ....[77]....
        /*044c*/ 	.word	0xffffffff


	//   ....[78]....
        /*0450*/ 	.word	0xffffffff


	//   ....[79]....
        /*0454*/ 	.word	0xffffffff


	//   ....[80]....
        /*0458*/ 	.word	0xffffffff


	//   ....[81]....
        /*045c*/ 	.word	0xffffffff


	//   ....[82]....
        /*0460*/ 	.word	0xffffffff


	//   ....[83]....
        /*0464*/ 	.word	0xffffffff


	//   ....[84]....
        /*0468*/ 	.word	0xffffffff


	//   ....[85]....
        /*046c*/ 	.word	0xffffffff


	//   ....[86]....
        /*0470*/ 	.word	0xffffffff


	//   ....[87]....
        /*0474*/ 	.word	0xffffffff


	//   ....[88]....
        /*0478*/ 	.word	0xffffffff


	//   ....[89]....
        /*047c*/ 	.word	0xffffffff


	//   ....[90]....
        /*0480*/ 	.word	0xffffffff


	//   ....[91]....
        /*0484*/ 	.word	0xffffffff


	//   ....[92]....
        /*0488*/ 	.word	0xffffffff


	//   ....[93]....
        /*048c*/ 	.word	0xffffffff


	//   ....[94]....
        /*0490*/ 	.word	0xffffffff


	//   ....[95]....
        /*0494*/ 	.word	0xffffffff


	//   ....[96]....
        /*0498*/ 	.word	0xffffffff


	//   ....[97]....
        /*049c*/ 	.word	0xffffffff


	//   ....[98]....
        /*04a0*/ 	.word	0xffffffff


	//   ....[99]....
        /*04a4*/ 	.word	0xffffffff


	//   ....[100]....
        /*04a8*/ 	.word	0xffffffff


	//   ....[101]....
        /*04ac*/ 	.word	0xffffffff


	//   ....[102]....
        /*04b0*/ 	.word	0xffffffff


	//   ....[103]....
        /*04b4*/ 	.word	0xffffffff


	//   ....[104]....
        /*04b8*/ 	.word	0xffffffff


	//   ....[105]....
        /*04bc*/ 	.word	0xffffffff


	//   ....[106]....
        /*04c0*/ 	.word	0xffffffff


	//   ....[107]....
        /*04c4*/ 	.word	0xffffffff


	//   ....[108]....
        /*04c8*/ 	.word	0xffffffff


	//   ....[109]....
        /*04cc*/ 	.word	0xffffffff


	//   ....[110]....
        /*04d0*/ 	.word	0xffffffff


	//   ....[111]....
        /*04d4*/ 	.word	0xffffffff


	//   ....[112]....
        /*04d8*/ 	.word	0xffffffff


	//   ....[113]....
        /*04dc*/ 	.word	0xffffffff


	//   ....[114]....
        /*04e0*/ 	.word	0xffffffff


	//   ....[115]....
        /*04e4*/ 	.word	0xffffffff


	//   ....[116]....
        /*04e8*/ 	.word	0xffffffff


	//   ....[117]....
        /*04ec*/ 	.word	0xffffffff


	//   ....[118]....
        /*04f0*/ 	.word	0xffffffff


	//   ....[119]....
        /*04f4*/ 	.word	0xffffffff


	//   ....[120]....
        /*04f8*/ 	.word	0xffffffff


	//   ....[121]....
        /*04fc*/ 	.word	0xffffffff


	//   ....[122]....
        /*0500*/ 	.word	0xffffffff


	//   ....[123]....
        /*0504*/ 	.word	0xffffffff


	//   ....[124]....
        /*0508*/ 	.word	0xffffffff


	//   ....[125]....
        /*050c*/ 	.word	0xffffffff


	//   ....[126]....
        /*0510*/ 	.word	0xffffffff


	//   ....[127]....
        /*0514*/ 	.word	0xffffffff


	//   ....[128]....
        /*0518*/ 	.word	0xffffffff


	//   ....[129]....
        /*051c*/ 	.word	0xffffffff


	//   ....[130]....
        /*0520*/ 	.word	0xffffffff


	//   ....[131]....
        /*0524*/ 	.word	0xffffffff


	//   ....[132]....
        /*0528*/ 	.word	0xffffffff


	//   ....[133]....
        /*052c*/ 	.word	0xffffffff


	//   ....[134]....
        /*0530*/ 	.word	0xffffffff


	//   ....[135]....
        /*0534*/ 	.word	0xffffffff


	//   ....[136]....
        /*0538*/ 	.word	0xffffffff


	//   ....[137]....
        /*053c*/ 	.word	0xffffffff


	//   ....[138]....
        /*0540*/ 	.word	0xffffffff


	//   ....[139]....
        /*0544*/ 	.word	0xffffffff


	//   ....[140]....
        /*0548*/ 	.word	0xffffffff


	//   ....[141]....
        /*054c*/ 	.word	0xffffffff


	//   ....[142]....
        /*0550*/ 	.word	0xffffffff


	//   ....[143]....
        /*0554*/ 	.word	0xffffffff


	//   ....[144]....
        /*0558*/ 	.word	0xffffffff


	//   ....[145]....
        /*055c*/ 	.word	0xffffffff


	//   ....[146]....
        /*0560*/ 	.word	0xffffffff


	//   ....[147]....
        /*0564*/ 	.word	0xffffffff


	//   ....[148]....
        /*0568*/ 	.word	0xffffffff


	//   ....[149]....
        /*056c*/ 	.word	0xffffffff


	//   ....[150]....
        /*0570*/ 	.word	0xffffffff


	//   ....[151]....
        /*0574*/ 	.word	0xffffffff


	//   ....[152]....
        /*0578*/ 	.word	0xffffffff


	//   ....[153]....
        /*057c*/ 	.word	0xffffffff


	//   ....[154]....
        /*0580*/ 	.word	0xffffffff


	//   ....[155]....
        /*0584*/ 	.word	0x0500000f


	//   ....[156]....
        /*0588*/ 	.word	0x0500000f


	//   ....[157]....
        /*058c*/ 	.word	0x0500000f


	//   ....[158]....
        /*0590*/ 	.word	0x0500000f


	//   ....[159]....
        /*0594*/ 	.word	0x0500000f


	//   ....[160]....
        /*0598*/ 	.word	0x0500000f


	//   ....[161]....
        /*059c*/ 	.word	0x0500000f


	//   ....[162]....
        /*05a0*/ 	.word	0x0500000f


	//   ....[163]....
        /*05a4*/ 	.word	0x0500000f


	//   ....[164]....
        /*05a8*/ 	.word	0x0500000f


	//   ....[165]....
        /*05ac*/ 	.word	0x0500000f


	//   ....[166]....
        /*05b0*/ 	.word	0x0500000f


	//   ....[167]....
        /*05b4*/ 	.word	0x0500000f


	//   ....[168]....
        /*05b8*/ 	.word	0x0500000f


	//   ....[169]....
        /*05bc*/ 	.word	0x0500000f


	//   ....[170]....
        /*05c0*/ 	.word	0x0500000f


	//   ....[171]....
        /*05c4*/ 	.word	0x0500000f


	//   ....[172]....
        /*05c8*/ 	.word	0x0500000f


	//   ....[173]....
        /*05cc*/ 	.word	0x0500000f


	//   ....[174]....
        /*05d0*/ 	.word	0x0500000f


	//   ....[175]....
        /*05d4*/ 	.word	0x0500000f


	//   ....[176]....
        /*05d8*/ 	.word	0x0500000f


	//   ....[177]....
        /*05dc*/ 	.word	0x0500000f


	//   ....[178]....
        /*05e0*/ 	.word	0x0500000f


	//   ....[179]....
        /*05e4*/ 	.word	0x0500000f


	//   ....[180]....
        /*05e8*/ 	.word	0x0500000f


	//   ....[181]....
        /*05ec*/ 	.word	0x0500000f


	//   ....[182]....
        /*05f0*/ 	.word	0x0500000f


	//   ....[183]....
        /*05f4*/ 	.word	0x0500000f


	//   ....[184]....
        /*05f8*/ 	.word	0x0500000f


	//   ....[185]....
        /*05fc*/ 	.word	0x0500000f


	//   ....[186]....
        /*0600*/ 	.word	0x0500000f


	//   ....[187]....
        /*0604*/ 	.word	0x0500000f


	//   ....[188]....
        /*0608*/ 	.word	0x0500000f


	//   ....[189]....
        /*060c*/ 	.word	0x0500000f


	//   ....[190]....
        /*0610*/ 	.word	0x0500000f


	//   ....[191]....
        /*0614*/ 	.word	0x0500000f


	//   ....[192]....
        /*0618*/ 	.word	0x0500000f


	//   ....[193]....
        /*061c*/ 	.word	0x0500000f


	//   ....[194]....
        /*0620*/ 	.word	0x0500000f


	//   ....[195]....
        /*0624*/ 	.word	0x0500000f


	//   ....[196]....
        /*0628*/ 	.word	0x0500000f


	//   ....[197]....
        /*062c*/ 	.word	0x0500000f


	//   ....[198]....
        /*0630*/ 	.word	0x0500000f


	//   ....[199]....
        /*0634*/ 	.word	0x0500000f


	//   ....[200]....
        /*0638*/ 	.word	0x0500000f


	//   ....[201]....
        /*063c*/ 	.word	0x0500000f


	//   ....[202]....
        /*0640*/ 	.word	0x0500000f


	//   ....[203]....
        /*0644*/ 	.word	0x0500000f


	//   ....[204]....
        /*0648*/ 	.word	0x0500000f


	//   ....[205]....
        /*064c*/ 	.word	0x0500000f


	//   ....[206]....
        /*0650*/ 	.word	0x0500000f


	//   ....[207]....
        /*0654*/ 	.word	0x0500000f


	//   ....[208]....
        /*0658*/ 	.word	0x0500000f


	//   ....[209]....
        /*065c*/ 	.word	0x0500000f


	//   ....[210]....
        /*0660*/ 	.word	0x0500000f


	//   ....[211]....
        /*0664*/ 	.word	0x0500000f


	//   ....[212]....
        /*0668*/ 	.word	0x0500000f


	//   ....[213]....
        /*066c*/ 	.word	0x0500000f


	//   ....[214]....
        /*0670*/ 	.word	0x0500000f


	//   ....[215]....
        /*0674*/ 	.word	0x0500000f


	//   ....[216]....
        /*0678*/ 	.word	0x0500000f


	//   ....[217]....
        /*067c*/ 	.word	0x0500000f


	//   ....[218]....
        /*0680*/ 	.word	0x0500000f


	//   ....[219]....
        /*0684*/ 	.word	0x0500000f


	//   ....[220]....
        /*0688*/ 	.word	0x0500000f


	//   ....[221]....
        /*068c*/ 	.word	0x0500000f


	//   ....[222]....
        /*0690*/ 	.word	0x0500000f


	//   ....[223]....
        /*0694*/ 	.word	0x0500000f


	//   ....[224]....
        /*0698*/ 	.word	0x0500000f


	//   ....[225]....
        /*069c*/ 	.word	0x0500000f


	//   ....[226]....
        /*06a0*/ 	.word	0x0500000f


	//   ....[227]....
        /*06a4*/ 	.word	0x0500000f


	//   ....[228]....
        /*06a8*/ 	.word	0x0500000f


	//   ....[229]....
        /*06ac*/ 	.word	0x0500000f


	//   ....[230]....
        /*06b0*/ 	.word	0x0500000f


	//   ....[231]....
        /*06b4*/ 	.word	0x0500000f


	//   ....[232]....
        /*06b8*/ 	.word	0x0500000f


	//   ....[233]....
        /*06bc*/ 	.word	0x0500000f


	//   ....[234]....
        /*06c0*/ 	.word	0x0500000f


	//   ....[235]....
        /*06c4*/ 	.word	0x0500000f


	//   ....[236]....
        /*06c8*/ 	.word	0x0500000f


	//   ....[237]....
        /*06cc*/ 	.word	0x0500000f


	//   ....[238]....
        /*06d0*/ 	.word	0x0500000f


	//   ....[239]....
        /*06d4*/ 	.word	0x0500000f


	//   ....[240]....
        /*06d8*/ 	.word	0x0500000f


	//   ....[241]....
        /*06dc*/ 	.word	0x0500000f


	//   ....[242]....
        /*06e0*/ 	.word	0x0500000f


	//   ....[243]....
        /*06e4*/ 	.word	0x0500000f


	//   ....[244]....
        /*06e8*/ 	.word	0x0500000f


	//   ....[245]....
        /*06ec*/ 	.word	0xffffffff


	//   ....[246]....
        /*06f0*/ 	.word	0xffffffff


	//   ....[247]....
        /*06f4*/ 	.word	0xffffffff


	//   ....[248]....
        /*06f8*/ 	.word	0xffffffff


	//   ....[249]....
        /*06fc*/ 	.word	0xffffffff


	//   ....[250]....
        /*0700*/ 	.word	0xffffffff


	//   ....[251]....
        /*0704*/ 	.word	0xffffffff


	//   ....[252]....
        /*0708*/ 	.word	0xffffffff


	//----- nvinfo : EIATTR_COOP_GROUP_INSTR_OFFSETS
	.align		4
.L_918:
        /*070c*/ 	.byte	0x04, 0x28
        /*070e*/ 	.short	(.L_920 - .L_919)


	//   ....[0]....
.L_919:
        /*0710*/ 	.word	0x000000c0


	//   ....[1]....
        /*0714*/ 	.word	0x00000190


	//   ....[2]....
        /*0718*/ 	.word	0x000001e0


	//   ....[3]....
        /*071c*/ 	.word	0x00000400


	//   ....[4]....
        /*0720*/ 	.word	0x00000560


	//   ....[5]....
        /*0724*/ 	.word	0x00000680


	//   ....[6]....
        /*0728*/ 	.word	0x000007e0


	//   ....[7]....
        /*072c*/ 	.word	0x00002d40


	//   ....[8]....
        /*0730*/ 	.word	0x00002d50


	//   ....[9]....
        /*0734*/ 	.word	0x00003770


	//   ....[10]....
        /*0738*/ 	.word	0x00003780


	//   ....[11]....
        /*073c*/ 	.word	0x000040f0


	//   ....[12]....
        /*0740*/ 	.word	0x00004100


	//   ....[13]....
        /*0744*/ 	.word	0x000044c0


	//   ....[14]....
        /*0748*/ 	.word	0x000044e0


	//   ....[15]....
        /*074c*/ 	.word	0x00005b30


	//   ....[16]....
        /*0750*/ 	.word	0x0000d7a0


	//   ....[17]....
        /*0754*/ 	.word	0x0000e770


	//   ....[18]....
        /*0758*/ 	.word	0x0000e780


	//   ....[19]....
        /*075c*/ 	.word	0x0000e790


	//   ....[20]....
        /*0760*/ 	.word	0x0000e7a0


	//   ....[21]....
        /*0764*/ 	.word	0x0000eae0


	//   ....[22]....
        /*0768*/ 	.word	0x0000eaf0


	//   ....[23]....
        /*076c*/ 	.word	0x0000eb00


	//   ....[24]....
        /*0770*/ 	.word	0x0000eb10


	//   ....[25]....
        /*0774*/ 	.word	0x0000fd40


	//   ....[26]....
        /*0778*/ 	.word	0x0000fd60


	//   ....[27]....
        /*077c*/ 	.word	0x0000fd70


	//   ....[28]....
        /*0780*/ 	.word	0x0000fd80


	//   ....[29]....
        /*0784*/ 	.word	0x0000fe60


	//   ....[30]....
        /*0788*/ 	.word	0x0000fe80


	//   ....[31]....
        /*078c*/ 	.word	0x0000fe90


	//   ....[32]....
        /*0790*/ 	.word	0x0000ff20


	//   ....[33]....
        /*0794*/ 	.word	0x00012860


	//   ....[34]....
        /*0798*/ 	.word	0x00013c00


	//   ....[35]....
        /*079c*/ 	.word	0x00014090


	//   ....[36]....
        /*07a0*/ 	.word	0x00014c80


	//   ....[37]....
        /*07a4*/ 	.word	0x00014cc0


	//   ....[38]....
        /*07a8*/ 	.word	0x00014d10


	//   ....[39]....
        /*07ac*/ 	.word	0x00014d30


	//   ....[40]....
        /*07b0*/ 	.word	0x00019440


	//   ....[41]....
        /*07b4*/ 	.word	0x0001aa50


	//   ....[42]....
        /*07b8*/ 	.word	0x0001c080


	//   ....[43]....
        /*07bc*/ 	.word	0x0001c0c0


	//   ....[44]....
        /*07c0*/ 	.word	0x0001c110


	//   ....[45]....
        /*07c4*/ 	.word	0x0001c130


	//   ....[46]....
        /*07c8*/ 	.word	0x000207c0


	//   ....[47]....
        /*07cc*/ 	.word	0x00021b90


	//   ....[48]....
        /*07d0*/ 	.word	0x00022f20


	//   ....[49]....
        /*07d4*/ 	.word	0x00023470


	//   ....[50]....
        /*07d8*/ 	.word	0x00023fa0


	//   ....[51]....
        /*07dc*/ 	.word	0x00023fe0


	//   ....[52]....
        /*07e0*/ 	.word	0x00024030


	//   ....[53]....
        /*07e4*/ 	.word	0x00024050


	//   ....[54]....
        /*07e8*/ 	.word	0x00028760


	//   ....[55]....
        /*07ec*/ 	.word	0x00028900


	//   ....[56]....
        /*07f0*/ 	.word	0x00028920


	//   ....[57]....
        /*07f4*/ 	.word	0x00028960


	//   ....[58]....
        /*07f8*/ 	.word	0x00028980


	//   ....[59]....
        /*07fc*/ 	.word	0x0002b170


	//   ....[60]....
        /*0800*/ 	.word	0x0002b4b0


	//   ....[61]....
        /*0804*/ 	.word	0x0002b4d0


	//   ....[62]....
        /*0808*/ 	.word	0x0002b500


	//   ....[63]....
        /*080c*/ 	.word	0x0002b510


	//   ....[64]....
        /*0810*/ 	.word	0x0002bb60


	//   ....[65]....
        /*0814*/ 	.word	0x0002bb80


	//   ....[66]....
        /*0818*/ 	.word	0x0002bdb0


	//   ....[67]....
        /*081c*/ 	.word	0x0002bdd0


	//   ....[68]....
        /*0820*/ 	.word	0x0002c8e0


	//   ....[69]....
        /*0824*/ 	.word	0x0002c900


	//   ....[70]....
        /*0828*/ 	.word	0x0002cb30


	//   ....[71]....
        /*082c*/ 	.word	0x0002cb50


	//   ....[72]....
        /*0830*/ 	.word	0x0002cdf0


	//   ....[73]....
        /*0834*/ 	.word	0x0002cfc0


	//   ....[74]....
        /*0838*/ 	.word	0x0002cff0


	//   ....[75]....
        /*083c*/ 	.word	0x0002d020


	//   ....[76]....
        /*0840*/ 	.word	0x0002d050


	//   ....[77]....
        /*0844*/ 	.word	0x0002d080


	//   ....[78]....
        /*0848*/ 	.word	0x0002d0b0


	//   ....[79]....
        /*084c*/ 	.word	0x0002d220


	//   ....[80]....
        /*0850*/ 	.word	0x0002d250


	//   ....[81]....
        /*0854*/ 	.word	0x0002d280


	//   ....[82]....
        /*0858*/ 	.word	0x0002d2b0


	//   ....[83]....
        /*085c*/ 	.word	0x0002d2e0


	//   ....[84]....
        /*0860*/ 	.word	0x0002d310


	//   ....[85]....
        /*0864*/ 	.word	0x0002d3a0


	//   ....[86]....
        /*0868*/ 	.word	0x0002d400


	//   ....[87]....
        /*086c*/ 	.word	0x0002d490


	//   ....[88]....
        /*0870*/ 	.word	0x0002e5a0


	//   ....[89]....
        /*0874*/ 	.word	0x000311a0


	//   ....[90]....
        /*0878*/ 	.word	0x000311c0


	//   ....[91]....
        /*087c*/ 	.word	0x00031250


	//   ....[92]....
        /*0880*/ 	.word	0x00031270


	//   ....[93]....
        /*0884*/ 	.word	0x000312f0


	//   ....[94]....
        /*0888*/ 	.word	0x00031310


	//   ....[95]....
        /*088c*/ 	.word	0x00031320


	//   ....[96]....
        /*0890*/ 	.word	0x00031330


	//   ....[97]....
        /*0894*/ 	.word	0x00031b10


	//   ....[98]....
        /*0898*/ 	.word	0x00031b40


	//   ....[99]....
        /*089c*/ 	.word	0x00031bf0


	//   ....[100]....
        /*08a0*/ 	.word	0x00031c00


	//   ....[101]....
        /*08a4*/ 	.word	0x00031c10


	//   ....[102]....
        /*08a8*/ 	.word	0x00031c20


	//   ....[103]....
        /*08ac*/ 	.word	0x00031ca0


	//   ....[104]....
        /*08b0*/ 	.word	0x00031cb0


	//   ....[105]....
        /*08b4*/ 	.word	0x00032610


	//   ....[106]....
        /*08b8*/ 	.word	0x000326a0


	//   ....[107]....
        /*08bc*/ 	.word	0x00032720


	//   ....[108]....
        /*08c0*/ 	.word	0x00032870


	//   ....[109]....
        /*08c4*/ 	.word	0x000328d0


	//   ....[110]....
        /*08c8*/ 	.word	0x000328f0


	//   ....[111]....
        /*08cc*/ 	.word	0x00032900


	//   ....[112]....
        /*08d0*/ 	.word	0x00032b90


	//   ....[113]....
        /*08d4*/ 	.word	0x000330f0


	//   ....[114]....
        /*08d8*/ 	.word	0x00033150


	//   ....[115]....
        /*08dc*/ 	.word	0x00033340


	//   ....[116]....
        /*08e0*/ 	.word	0x00033350


	//   ....[117]....
        /*08e4*/ 	.word	0x00033370


	//   ....[118]....
        /*08e8*/ 	.word	0x000333a0


	//   ....[119]....
        /*08ec*/ 	.word	0x000333c0


	//   ....[120]....
        /*08f0*/ 	.word	0x00033610


	//   ....[121]....
        /*08f4*/ 	.word	0x00033e20


	//   ....[122]....
        /*08f8*/ 	.word	0x00033e40


	//   ....[123]....
        /*08fc*/ 	.word	0x00033e90


	//   ....[124]....
        /*0900*/ 	.word	0x00033ea0


	//   ....[125]....
        /*0904*/ 	.word	0x00033ee0


	//   ....[126]....
        /*0908*/ 	.word	0x00033ef0


	//   ....[127]....
        /*090c*/ 	.word	0x00033f00


	//   ....[128]....
        /*0910*/ 	.word	0x00033f40


	//   ....[129]....
        /*0914*/ 	.word	0x00034260


	//   ....[130]....
        /*0918*/ 	.word	0x000342a0


	//   ....[131]....
        /*091c*/ 	.word	0x000342c0


	//   ....[132]....
        /*0920*/ 	.word	0x000342e0


	//   ....[133]....
        /*0924*/ 	.word	0x00034310


	//   ....[134]....
        /*0928*/ 	.word	0x00034330


	//   ....[135]....
        /*092c*/ 	.word	0x00034430


	//   ....[136]....
        /*0930*/ 	.word	0x00034580


	//   ....[137]....
        /*0934*/ 	.word	0x00034b80


	//   ....[138]....
        /*0938*/ 	.word	0x00034bd0


	//   ....[139]....
        /*093c*/ 	.word	0x00034c00


	//   ....[140]....
        /*0940*/ 	.word	0x00034c30


	//   ....[141]....
        /*0944*/ 	.word	0x00034c40


	//   ....[142]....
        /*0948*/ 	.word	0x00034c70


	//   ....[143]....
        /*094c*/ 	.word	0x00034ca0


	//   ....[144]....
        /*0950*/ 	.word	0x00034cd0


	//   ....[145]....
        /*0954*/ 	.word	0x00034e50


	//   ....[146]....
        /*0958*/ 	.word	0x00034e80


	//   ....[147]....
        /*095c*/ 	.word	0x00034eb0


	//   ....[148]....
        /*0960*/ 	.word	0x00034ee0


	//   ....[149]....
        /*0964*/ 	.word	0x00034f10


	//   ....[150]....
        /*0968*/ 	.word	0x00034f40


	//   ....[151]....
        /*096c*/ 	.word	0x00035000


	//   ....[152]....
        /*0970*/ 	.word	0x00035020


	//   ....[153]....
        /*0974*/ 	.word	0x00035090


	//   ....[154]....
        /*0978*/ 	.word	0x00035730


	//   ....[155]....
        /*097c*/ 	.word	0x00035a50


	//   ....[156]....
        /*0980*/ 	.word	0x00035ae0


	//   ....[157]....
        /*0984*/ 	.word	0x00035bc0


	//   ....[158]....
        /*0988*/ 	.word	0x00035c50


	//   ....[159]....
        /*098c*/ 	.word	0x00035d30


	//   ....[160]....
        /*0990*/ 	.word	0x00035dc0


	//   ....[161]....
        /*0994*/ 	.word	0x00035ea0


	//   ....[162]....
        /*0998*/ 	.word	0x00035f30


	//   ....[163]....
        /*099c*/ 	.word	0x00035f80


	//   ....[164]....
        /*09a0*/ 	.word	0x00035fd0


	//   ....[165]....
        /*09a4*/ 	.word	0x00036070


	//   ....[166]....
        /*09a8*/ 	.word	0x00036100


	//   ....[167]....
        /*09ac*/ 	.word	0x00036150


	//   ....[168]....
        /*09b0*/ 	.word	0x000361a0


	//   ....[169]....
        /*09b4*/ 	.word	0x00036290


	//   ....[170]....
        /*09b8*/ 	.word	0x00036340


	//   ....[171]....
        /*09bc*/ 	.word	0x000363c0


	//   ....[172]....
        /*09c0*/ 	.word	0x00036430


	//   ....[173]....
        /*09c4*/ 	.word	0x00036540


	//   ....[174]....
        /*09c8*/ 	.word	0x00036650


	//   ....[175]....
        /*09cc*/ 	.word	0x00036720


	//   ....[176]....
        /*09d0*/ 	.word	0x00036770


	//   ....[177]....
        /*09d4*/ 	.word	0x00036a60


	//   ....[178]....
        /*09d8*/ 	.word	0x00036d30


	//   ....[179]....
        /*09dc*/ 	.word	0x00036e20


	//   ....[180]....
        /*09e0*/ 	.word	0x00036ec0


	//   ....[181]....
        /*09e4*/ 	.word	0x00036f20


	//   ....[182]....
        /*09e8*/ 	.word	0x00037010


	//   ....[183]....
        /*09ec*/ 	.word	0x00037080


	//   ....[184]....
        /*09f0*/ 	.word	0x00037170


	//   ....[185]....
        /*09f4*/ 	.word	0x000371e0


	//   ....[186]....
        /*09f8*/ 	.word	0x00037280


	//   ....[187]....
        /*09fc*/ 	.word	0x00037370


	//   ....[188]....
        /*0a00*/ 	.word	0x00037410


	//   ....[189]....
        /*0a04*/ 	.word	0x00037470


	//   ....[190]....
        /*0a08*/ 	.word	0x00037530


	//   ....[191]....
        /*0a0c*/ 	.word	0x00037590


	//   ....[192]....
        /*0a10*/ 	.word	0x00037630


	//   ....[193]....
        /*0a14*/ 	.word	0x000376e0


	//   ....[194]....
        /*0a18*/ 	.word	0x00037780


	//   ....[195]....
        /*0a1c*/ 	.word	0x00037ab0


	//   ....[196]....
        /*0a20*/ 	.word	0x00037b70


	//   ....[197]....
        /*0a24*/ 	.word	0x00037de0


	//   ....[198]....
        /*0a28*/ 	.word	0x00037e60


	//   ....[199]....
        /*0a2c*/ 	.word	0x00038070


	//   ....[200]....
        /*0a30*/ 	.word	0x000380c0


	//   ....[201]....
        /*0a34*/ 	.word	0x00038230


	//   ....[202]....
        /*0a38*/ 	.word	0x000382c0


	//   ....[203]....
        /*0a3c*/ 	.word	0x00038400


	//   ....[204]....
        /*0a40*/ 	.word	0x00038500


	//   ....[205]....
        /*0a44*/ 	.word	0x00038770


	//   ....[206]....
        /*0a48*/ 	.word	0x000387c0


	//   ....[207]....
        /*0a4c*/ 	.word	0x00038990


	//   ....[208]....
        /*0a50*/ 	.word	0x000389e0


	//   ....[209]....
        /*0a54*/ 	.word	0x00038bb0


	//   ....[210]....
        /*0a58*/ 	.word	0x00038c00


	//   ....[211]....
        /*0a5c*/ 	.word	0x00038cf0


	//   ....[212]....
        /*0a60*/ 	.word	0x00038d90


	//   ....[213]....
        /*0a64*/ 	.word	0x00038df0


	//   ....[214]....
        /*0a68*/ 	.word	0x00038ea0


	//   ....[215]....
        /*0a6c*/ 	.word	0x00038f00


	//   ....[216]....
        /*0a70*/ 	.word	0x00038fb0


	//   ....[217]....
        /*0a74*/ 	.word	0x00039010


	//   ....[218]....
        /*0a78*/ 	.word	0x000390c0


	//   ....[219]....
        /*0a7c*/ 	.word	0x000391b0


	//   ....[220]....
        /*0a80*/ 	.word	0x00039290


	//   ....[221]....
        /*0a84*/ 	.word	0x000393a0


	//   ....[222]....
        /*0a88*/ 	.word	0x000394a0


	//   ....[223]....
        /*0a8c*/ 	.word	0x000395d0


	//   ....[224]....
        /*0a90*/ 	.word	0x000396b0


	//   ....[225]....
        /*0a94*/ 	.word	0x000397b0


	//   ....[226]....
        /*0a98*/ 	.word	0x00039890


	//   ....[227]....
        /*0a9c*/ 	.word	0x00039920


	//   ....[228]....
        /*0aa0*/ 	.word	0x000399c0


	//   ....[229]....
        /*0aa4*/ 	.word	0x00039ae0


	//   ....[230]....
        /*0aa8*/ 	.word	0x00039b50


	//   ....[231]....
        /*0aac*/ 	.word	0x00039bc0


	//   ....[232]....
        /*0ab0*/ 	.word	0x00039c30


	//   ....[233]....
        /*0ab4*/ 	.word	0x00039ca0


	//   ....[234]....
        /*0ab8*/ 	.word	0x00039d20


	//   ....[235]....
        /*0abc*/ 	.word	0x00039db0


	//   ....[236]....
        /*0ac0*/ 	.word	0x00039e40


	//   ....[237]....
        /*0ac4*/ 	.word	0x00039eb0


	//   ....[238]....
        /*0ac8*/ 	.word	0x00039f20


	//   ....[239]....
        /*0acc*/ 	.word	0x00039f90


	//   ....[240]....
        /*0ad0*/ 	.word	0x0003a010


	//   ....[241]....
        /*0ad4*/ 	.word	0x0003a080


	//   ....[242]....
        /*0ad8*/ 	.word	0x0003a120


	//   ....[243]....
        /*0adc*/ 	.word	0x0003a1b0


	//   ....[244]....
        /*0ae0*/ 	.word	0x0003a2d0


	//   ....[245]....
        /*0ae4*/ 	.word	0x0003c210


	//   ....[246]....
        /*0ae8*/ 	.word	0x0003d9b0


	//   ....[247]....
        /*0aec*/ 	.word	0x0003dfa0


	//   ....[248]....
        /*0af0*/ 	.word	0x0003ecb0


	//   ....[249]....
        /*0af4*/ 	.word	0x0003ed00


	//   ....[250]....
        /*0af8*/ 	.word	0x0003ed20


	//   ....[251]....
        /*0afc*/ 	.word	0x0003ed30


	//   ....[252]....
        /*0b00*/ 	.word	0x00049980


	//----- nvinfo : EIATTR_REG_RECONFIG
	.align		4
.L_920:
        /*0b04*/ 	.byte	0x01, 0x54
	.zero		2


	//----- nvinfo : EIATTR_SYSCALL_OFFSETS
	.align		4
        /*0b08*/ 	.byte	0x04, 0x46
        /*0b0a*/ 	.short	(.L_922 - .L_921)


	//   ....[0]....
.L_921:
        /*0b0c*/ 	.word	0x00002030


	//   ....[1]....
        /*0b10*/ 	.word	0x00002180


	//   ....[2]....
        /*0b14*/ 	.word	0x0000dbd0


	//   ....[3]....
        /*0b18*/ 	.word	0x0000e520


	//   ....[4]....
        /*0b1c*/ 	.word	0x00030580


	//   ....[5]....
        /*0b20*/ 	.word	0x000306d0


	//   ....[6]....
        /*0b24*/ 	.word	0x000307c0


	//   ....[7]....
        /*0b28*/ 	.word	0x00031700


	//   ....[8]....
        /*0b2c*/ 	.word	0x00031f80


	//----- nvinfo : EIATTR_MBARRIER_INSTR_OFFSETS
	.align		4
.L_922:
        /*0b30*/ 	.byte	0x04, 0x39
        /*0b32*/ 	.short	(.L_924 - .L_923)


	//   ....[0]....
.L_923:
        /*0b34*/ 	.word	0x000002d0
        /*0b38*/ 	.word	0x000000ff
        /*0b3c*/ 	.word	0x00038800
        /*0b40*/ 	.short	0x0100
        /*0b42*/ 	.byte	0x08
	.zero		1


	//   ....[1]....
        /*0b44*/ 	.word	0x000002f0
        /*0b48*/ 	.word	0x000000ff
        /*0b4c*/ 	.word	0x00038810
        /*0b50*/ 	.short	0x0100
        /*0b52*/ 	.byte	0x08
	.zero		1


	//   ....[2]....
        /*0b54*/ 	.word	0x00000300
        /*0b58*/ 	.word	0x000000ff
        /*0b5c*/ 	.word	0x00038820
        /*0b60*/ 	.short	0x0100
        /*0b62*/ 	.byte	0x08
	.zero		1


	//   ....[3]....
        /*0b64*/ 	.word	0x000003b0
        /*0b68*/ 	.word	0x000000ff
        /*0b6c*/ 	.word	0x00038830
        /*0b70*/ 	.short	0x0100
        /*0b72*/ 	.byte	0x06
	.zero		1


	//   ....[4]....
        /*0b74*/ 	.word	0x000003c0
        /*0b78*/ 	.word	0x000000ff
        /*0b7c*/ 	.word	0x00038840
        /*0b80*/ 	.short	0x0100
        /*0b82*/ 	.byte	0x06
	.zero		1


	//   ....[5]....
        /*0b84*/ 	.word	0x000003d0
        /*0b88*/ 	.word	0x000000ff
        /*0b8c*/ 	.word	0x00038838
        /*0b90*/ 	.short	0x0100
        /*0b92*/ 	.byte	0x06
	.zero		1


	//   ....[6]....
        /*0b94*/ 	.word	0x000003e0
        /*0b98*/ 	.word	0x000000ff
        /*0b9c*/ 	.word	0x00038848
        /*0ba0*/ 	.short	0x0100
        /*0ba2*/ 	.byte	0x06
	.zero		1


	//   ....[7]....
        /*0ba4*/ 	.word	0x00000510
        /*0ba8*/ 	.word	0x000000ff
        /*0bac*/ 	.word	0x00038850
        /*0bb0*/ 	.short	0x0100
        /*0bb2*/ 	.byte	0x08
	.zero		1


	//   ....[8]....
        /*0bb4*/ 	.word	0x00000520
        /*0bb8*/ 	.word	0x000000ff
        /*0bbc*/ 	.word	0x00038860
        /*0bc0*/ 	.short	0x0100
        /*0bc2*/ 	.byte	0x08
	.zero		1


	//   ....[9]....
        /*0bc4*/ 	.word	0x00000530
        /*0bc8*/ 	.word	0x000000ff
        /*0bcc*/ 	.word	0x00038858
        /*0bd0*/ 	.short	0x0100
        /*0bd2*/ 	.byte	0x08
	.zero		1


	//   ....[10]....
        /*0bd4*/ 	.word	0x00000540
        /*0bd8*/ 	.word	0x000000ff
        /*0bdc*/ 	.word	0x00038868
        /*0be0*/ 	.short	0x0100
        /*0be2*/ 	.byte	0x08
	.zero		1


	//   ....[11]....
        /*0be4*/ 	.word	0x00000630
        /*0be8*/ 	.word	0x000000ff
        /*0bec*/ 	.word	0x00038870
        /*0bf0*/ 	.short	0x0100
        /*0bf2*/ 	.byte	0x06
	.zero		1


	//   ....[12]....
        /*0bf4*/ 	.word	0x00000640
        /*0bf8*/ 	.word	0x000000ff
        /*0bfc*/ 	.word	0x00038880
        /*0c00*/ 	.short	0x0100
        /*0c02*/ 	.byte	0x06
	.zero		1


	//   ....[13]....
        /*0c04*/ 	.word	0x00000650
        /*0c08*/ 	.word	0x000000ff
        /*0c0c*/ 	.word	0x00038878
        /*0c10*/ 	.short	0x0100
        /*0c12*/ 	.byte	0x06
	.zero		1


	//   ....[14]....
        /*0c14*/ 	.word	0x00000660
        /*0c18*/ 	.word	0x000000ff
        /*0c1c*/ 	.word	0x00038888
        /*0c20*/ 	.short	0x0100
        /*0c22*/ 	.byte	0x06
	.zero		1


	//   ....[15]....
        /*0c24*/ 	.word	0x00000790
        /*0c28*/ 	.word	0x000000ff
        /*0c2c*/ 	.word	0x00038890
        /*0c30*/ 	.short	0x0100
        /*0c32*/ 	.byte	0x08
	.zero		1


	//   ....[16]....
        /*0c34*/ 	.word	0x000007a0
        /*0c38*/ 	.word	0x000000ff
        /*0c3c*/ 	.word	0x000388a0
        /*0c40*/ 	.short	0x0100
        /*0c42*/ 	.byte	0x08
	.zero		1


	//   ....[17]....
        /*0c44*/ 	.word	0x000007b0
        /*0c48*/ 	.word	0x000000ff
        /*0c4c*/ 	.word	0x00038898
        /*0c50*/ 	.short	0x0100
        /*0c52*/ 	.byte	0x08
	.zero		1


	//   ....[18]....
        /*0c54*/ 	.word	0x000007c0
        /*0c58*/ 	.word	0x000000ff
        /*0c5c*/ 	.word	0x000388a8
        /*0c60*/ 	.short	0x0100
        /*0c62*/ 	.byte	0x08
	.zero		1


	//   ....[19]....
        /*0c64*/ 	.word	0x000008f0
        /*0c68*/ 	.word	0x000000ff
        /*0c6c*/ 	.word	0x000388b0
        /*0c70*/ 	.short	0x0100
        /*0c72*/ 	.byte	0x08
	.zero		1


	//   ....[20]....
        /*0c74*/ 	.word	0x00000900
        /*0c78*/ 	.word	0x000000ff
        /*0c7c*/ 	.word	0x000388c0
        /*0c80*/ 	.short	0x0100
        /*0c82*/ 	.byte	0x08
	.zero		1


	//   ....[21]....
        /*0c84*/ 	.word	0x00000910
        /*0c88*/ 	.word	0x000000ff
        /*0c8c*/ 	.word	0x000388b8
        /*0c90*/ 	.short	0x0100
        /*0c92*/ 	.byte	0x08
	.zero		1


	//   ....[22]....
        /*0c94*/ 	.word	0x00000920
        /*0c98*/ 	.word	0x000000ff
        /*0c9c*/ 	.word	0x000388c8
        /*0ca0*/ 	.short	0x0100
        /*0ca2*/ 	.byte	0x08
	.zero		1


	//   ....[23]....
        /*0ca4*/ 	.word	0x00002cf0
        /*0ca8*/ 	.word	0x0000003d
        /*0cac*/ 	.word	0x00038890
        /*0cb0*/ 	.short	0x010a
        /*0cb2*/ 	.byte	0x3f
	.zero		1


	//   ....[24]....
        /*0cb4*/ 	.word	0x00003720
        /*0cb8*/ 	.word	0x0000003d
        /*0cbc*/ 	.word	0x00038890
        /*0cc0*/ 	.short	0x010a
        /*0cc2*/ 	.byte	0x3f
	.zero		1


	//   ....[25]....
        /*0cc4*/ 	.word	0x00003f40
        /*0cc8*/ 	.word	0x0000003d
        /*0ccc*/ 	.word	0x00038890
        /*0cd0*/ 	.short	0x010a
        /*0cd2*/ 	.byte	0x3f
	.zero		1


	//   ....[26]....
        /*0cd4*/ 	.word	0x00004320
        /*0cd8*/ 	.word	0x00000004
        /*0cdc*/ 	.word	0x00000000
        /*0ce0*/ 	.short	0x0101
        /*0ce2*/ 	.byte	0x3f
	.zero		1


	//   ....[27]....
        /*0ce4*/ 	.word	0x00004350
        /*0ce8*/ 	.word	0x0000003d
        /*0cec*/ 	.word	0x000388b0
        /*0cf0*/ 	.short	0x010a
        /*0cf2*/ 	.byte	0x3f
	.zero		1


	//   ....[28]....
        /*0cf4*/ 	.word	0x00004b60
        /*0cf8*/ 	.word	0x0000003d
        /*0cfc*/ 	.word	0x00000000
        /*0d00*/ 	.short	0x0101
        /*0d02*/ 	.byte	0x3f
	.zero		1


	//   ....[29]....
        /*0d04*/ 	.word	0x00007f60
        /*0d08*/ 	.word	0x0000000c
        /*0d0c*/ 	.word	0x00000000
        /*0d10*/ 	.short	0x0101
        /*0d12*/ 	.byte	0x3f
	.zero		1


	//   ....[30]....
        /*0d14*/ 	.word	0x0000bd70
        /*0d18*/ 	.word	0x0000000c
        /*0d1c*/ 	.word	0x00000000
        /*0d20*/ 	.short	0x0101
        /*0d22*/ 	.byte	0x3f
	.zero		1


	//   ....[31]....
        /*0d24*/ 	.word	0x0000e2a0
        /*0d28*/ 	.word	0x00000002
        /*0d2c*/ 	.word	0x00038800
        /*0d30*/ 	.short	0x010a
        /*0d32*/ 	.byte	0x3f
	.zero		1


	//   ....[32]....
        /*0d34*/ 	.word	0x0000e2f0
        /*0d38*/ 	.word	0x00000002
        /*0d3c*/ 	.word	0x00038800
        /*0d40*/ 	.short	0x010a
        /*0d42*/ 	.byte	0x3f
	.zero		1


	//   ....[33]....
        /*0d44*/ 	.word	0x0000ed70
        /*0d48*/ 	.word	0x00000002
        /*0d4c*/ 	.word	0x00038800
        /*0d50*/ 	.short	0x010a
        /*0d52*/ 	.byte	0x3f
	.zero		1


	//   ....[34]....
        /*0d54*/ 	.word	0x000101b0
        /*0d58*/ 	.word	0x00000002
        /*0d5c*/ 	.word	0x00038800
        /*0d60*/ 	.short	0x010a
        /*0d62*/ 	.byte	0x3f
	.zero		1


	//   ....[35]....
        /*0d64*/ 	.word	0x00011780
        /*0d68*/ 	.word	0x00000004
        /*0d6c*/ 	.word	0x00000000
        /*0d70*/ 	.short	0x010a
        /*0d72*/ 	.byte	0x3f
	.zero		1


	//   ....[36]....
        /*0d74*/ 	.word	0x00011820
        /*0d78*/ 	.word	0x00000006
        /*0d7c*/ 	.word	0x00000000
        /*0d80*/ 	.short	0x010a
        /*0d82*/ 	.byte	0x3f
	.zero		1


	//   ....[37]....
        /*0d84*/ 	.word	0x00011c40
        /*0d88*/ 	.word	0x00000002
        /*0d8c*/ 	.word	0x00000000
        /*0d90*/ 	.short	0x010a
        /*0d92*/ 	.byte	0x3f
	.zero		1


	//   ....[38]....
        /*0d94*/ 	.word	0x00011ca0
        /*0d98*/ 	.word	0x00000002
        /*0d9c*/ 	.word	0x00000000
        /*0da0*/ 	.short	0x010a
        /*0da2*/ 	.byte	0x3f
	.zero		1


	//   ....[39]....
        /*0da4*/ 	.word	0x00013830
        /*0da8*/ 	.word	0x0000000e
        /*0dac*/ 	.word	0x00000000
        /*0db0*/ 	.short	0x0101
        /*0db2*/ 	.byte	0x3f
	.zero		1


	//   ....[40]....
        /*0db4*/ 	.word	0x00019550
        /*0db8*/ 	.word	0x00000002
        /*0dbc*/ 	.word	0x00000000
        /*0dc0*/ 	.short	0x0101
        /*0dc2*/ 	.byte	0x3f
	.zero		1


	//   ....[41]....
        /*0dc4*/ 	.word	0x00019970
        /*0dc8*/ 	.word	0x00000004
        /*0dcc*/ 	.word	0x00000000
        /*0dd0*/ 	.short	0x010a
        /*0dd2*/ 	.byte	0x3f
	.zero		1


	//   ....[42]....
        /*0dd4*/ 	.word	0x00019a10
        /*0dd8*/ 	.word	0x00000006
        /*0ddc*/ 	.word	0x00000000
        /*0de0*/ 	.short	0x010a
        /*0de2*/ 	.byte	0x3f
	.zero		1


	//   ....[43]....
        /*0de4*/ 	.word	0x00019e30
        /*0de8*/ 	.word	0x0000000e
        /*0dec*/ 	.word	0x00000000
        /*0df0*/ 	.short	0x010a
        /*0df2*/ 	.byte	0x3f
	.zero		1


	//   ....[44]....
        /*0df4*/ 	.word	0x00019e90
        /*0df8*/ 	.word	0x0000000e
        /*0dfc*/ 	.word	0x00000000
        /*0e00*/ 	.short	0x010a
        /*0e02*/ 	.byte	0x3f
	.zero		1


	//   ....[45]....
        /*0e04*/ 	.word	0x0001ba20
        /*0e08*/ 	.word	0x0000000e
        /*0e0c*/ 	.word	0x00000000
        /*0e10*/ 	.short	0x0101
        /*0e12*/ 	.byte	0x3f
	.zero		1


	//   ....[46]....
        /*0e14*/ 	.word	0x000208d0
        /*0e18*/ 	.word	0x00000002
        /*0e1c*/ 	.word	0x00000000
        /*0e20*/ 	.short	0x0101
        /*0e22*/ 	.byte	0x3f
	.zero		1


	//   ....[47]....
        /*0e24*/ 	.word	0x00020aa0
        /*0e28*/ 	.word	0x00000004
        /*0e2c*/ 	.word	0x00000000
        /*0e30*/ 	.short	0x010a
        /*0e32*/ 	.byte	0x3f
	.zero		1


	//   ....[48]....
        /*0e34*/ 	.word	0x00020b40
        /*0e38*/ 	.word	0x00000006
        /*0e3c*/ 	.word	0x00000000
        /*0e40*/ 	.short	0x010a
        /*0e42*/ 	.byte	0x3f
	.zero		1


	//   ....[49]....
        /*0e44*/ 	.word	0x00020f60
        /*0e48*/ 	.word	0x0000000c
        /*0e4c*/ 	.word	0x00000000
        /*0e50*/ 	.short	0x010a
        /*0e52*/ 	.byte	0x3f
	.zero		1


	//   ....[50]....
        /*0e54*/ 	.word	0x00020fc0
        /*0e58*/ 	.word	0x0000000c
        /*0e5c*/ 	.word	0x00000000
        /*0e60*/ 	.short	0x010a
        /*0e62*/ 	.byte	0x3f
	.zero		1


	//   ....[51]....
        /*0e64*/ 	.word	0x00022b50
        /*0e68*/ 	.word	0x0000000c
        /*0e6c*/ 	.word	0x00000000
        /*0e70*/ 	.short	0x0101
        /*0e72*/ 	.byte	0x3f
	.zero		1


	//   ....[52]....
        /*0e74*/ 	.word	0x00028870
        /*0e78*/ 	.word	0x00000002
        /*0e7c*/ 	.word	0x00000000
        /*0e80*/ 	.short	0x0101
        /*0e82*/ 	.byte	0x3f
	.zero		1


	//   ....[53]....
        /*0e84*/ 	.word	0x0002bb50
        /*0e88*/ 	.word	0x00000003
        /*0e8c*/ 	.word	0x00000000
        /*0e90*/ 	.short	0x0101
        /*0e92*/ 	.byte	0x3f
	.zero		1


	//   ....[54]....
        /*0e94*/ 	.word	0x0002e680
        /*0e98*/ 	.word	0x00000017
        /*0e9c*/ 	.word	0x00038820
        /*0ea0*/ 	.short	0x010a
        /*0ea2*/ 	.byte	0x3f
	.zero		1


	//   ....[55]....
        /*0ea4*/ 	.word	0x0002e730
        /*0ea8*/ 	.word	0x00000003
        /*0eac*/ 	.word	0x000388a0
        /*0eb0*/ 	.short	0x010a
        /*0eb2*/ 	.byte	0x3f
	.zero		1


	//   ....[56]....
        /*0eb4*/ 	.word	0x0002e960
        /*0eb8*/ 	.word	0x00000003
        /*0ebc*/ 	.word	0x000388c0
        /*0ec0*/ 	.short	0x010a
        /*0ec2*/ 	.byte	0x3f
	.zero		1


	//   ....[57]....
        /*0ec4*/ 	.word	0x0002f350
        /*0ec8*/ 	.word	0x0000000a
        /*0ecc*/ 	.word	0x000388a0
        /*0ed0*/ 	.short	0x010a
        /*0ed2*/ 	.byte	0x3f
	.zero		1


	//   ....[58]....
        /*0ed4*/ 	.word	0x0002f570
        /*0ed8*/ 	.word	0x0000000a
        /*0edc*/ 	.word	0x000388c0
        /*0ee0*/ 	.short	0x010a
        /*0ee2*/ 	.byte	0x3f
	.zero		1


	//   ....[59]....
        /*0ee4*/ 	.word	0x00030f70
        /*0ee8*/ 	.word	0x00000011
        /*0eec*/ 	.word	0x00038840
        /*0ef0*/ 	.short	0x010a
        /*0ef2*/ 	.byte	0x3f
	.zero		1


	//   ....[60]....
        /*0ef4*/ 	.word	0x00031430
        /*0ef8*/ 	.word	0x00000011
        /*0efc*/ 	.word	0x00038830
        /*0f00*/ 	.short	0x0107
        /*0f02*/ 	.byte	0x3f
	.zero		1


	//   ....[61]....
        /*0f04*/ 	.word	0x00031500
        /*0f08*/ 	.word	0x00000011
        /*0f0c*/ 	.word	0x00038830
        /*0f10*/ 	.short	0x0101
        /*0f12*/ 	.byte	0x3f
	.zero		1


	//   ....[62]....
        /*0f14*/ 	.word	0x00031dc0
        /*0f18*/ 	.word	0x00000017
        /*0f1c*/ 	.word	0x00038800
        /*0f20*/ 	.short	0x0107
        /*0f22*/ 	.byte	0x3f
	.zero		1


	//   ....[63]....
        /*0f24*/ 	.word	0x00031e50
        /*0f28*/ 	.word	0x00000017
        /*0f2c*/ 	.word	0x00038800
        /*0f30*/ 	.short	0x0101
        /*0f32*/ 	.byte	0x3f
	.zero		1


	//   ....[64]....
        /*0f34*/ 	.word	0x00032d50
        /*0f38*/ 	.word	0x00000017
        /*0f3c*/ 	.word	0x00038810
        /*0f40*/ 	.short	0x0107
        /*0f42*/ 	.byte	0x3f
	.zero		1


	//   ....[65]....
        /*0f44*/ 	.word	0x00032e50
        /*0f48*/ 	.word	0x00000017
        /*0f4c*/ 	.word	0x00038810
        /*0f50*/ 	.short	0x0101
        /*0f52*/ 	.byte	0x3f
	.zero		1


	//   ....[66]....
        /*0f54*/ 	.word	0x00032e70
        /*0f58*/ 	.word	0x00000017
        /*0f5c*/ 	.word	0x00038820
        /*0f60*/ 	.short	0x010a
        /*0f62*/ 	.byte	0x3f
	.zero		1


	//   ....[67]....
        /*0f64*/ 	.word	0x00032f00
        /*0f68*/ 	.word	0x00000011
        /*0f6c*/ 	.word	0x00038860
        /*0f70*/ 	.short	0x010a
        /*0f72*/ 	.byte	0x3f
	.zero		1


	//   ....[68]....
        /*0f74*/ 	.word	0x00033830
        /*0f78*/ 	.word	0x00000011
        /*0f7c*/ 	.word	0x00038850
        /*0f80*/ 	.short	0x0107
        /*0f82*/ 	.byte	0x3f
	.zero		1


	//   ....[69]....
        /*0f84*/ 	.word	0x00033900
        /*0f88*/ 	.word	0x00000011
        /*0f8c*/ 	.word	0x00038850
        /*0f90*/ 	.short	0x0101
        /*0f92*/ 	.byte	0x3f
	.zero		1


	//   ....[70]....
        /*0f94*/ 	.word	0x00033c80
        /*0f98*/ 	.word	0x00000006
        /*0f9c*/ 	.word	0x00038840
        /*0fa0*/ 	.short	0x010a
        /*0fa2*/ 	.byte	0x3f
	.zero		1


	//   ....[71]....
        /*0fa4*/ 	.word	0x00033fc0
        /*0fa8*/ 	.word	0x00000006
        /*0fac*/ 	.word	0x00038830
        /*0fb0*/ 	.short	0x0107
        /*0fb2*/ 	.byte	0x3f
	.zero		1


	//   ....[72]....
        /*0fb4*/ 	.word	0x00034080
        /*0fb8*/ 	.word	0x00000006
        /*0fbc*/ 	.word	0x00038830
        /*0fc0*/ 	.short	0x0101
        /*0fc2*/ 	.byte	0x3f
	.zero		1


	//   ....[73]....
        /*0fc4*/ 	.word	0x000340b0
        /*0fc8*/ 	.word	0x00000006
        /*0fcc*/ 	.word	0x00038860
        /*0fd0*/ 	.short	0x010a
        /*0fd2*/ 	.byte	0x3f
	.zero		1


	//   ....[74]....
        /*0fd4*/ 	.word	0x00034780
        /*0fd8*/ 	.word	0x00000006
        /*0fdc*/ 	.word	0x00038850
        /*0fe0*/ 	.short	0x0107
        /*0fe2*/ 	.byte	0x3f
	.zero		1


	//   ....[75]....
        /*0fe4*/ 	.word	0x00034840
        /*0fe8*/ 	.word	0x00000006
        /*0fec*/ 	.word	0x00038850
        /*0ff0*/ 	.short	0x0101
        /*0ff2*/ 	.byte	0x3f
	.zero		1


	//   ....[76]....
        /*0ff4*/ 	.word	0x000356b0
        /*0ff8*/ 	.word	0x00000004
        /*0ffc*/ 	.word	0x00038820
        /*1000*/ 	.short	0x010a
        /*1002*/ 	.byte	0x3f
	.zero		1


	//   ....[77]....
        /*1004*/ 	.word	0x00035820
        /*1008*/ 	.word	0x00000005
        /*100c*/ 	.word	0x00038840
        /*1010*/ 	.short	0x010a
        /*1012*/ 	.byte	0x3f
	.zero		1


	//   ....[78]....
        /*1014*/ 	.word	0x000358c0
        /*1018*/ 	.word	0x00000019
        /*101c*/ 	.word	0x00038840
        /*1020*/ 	.short	0x010a
        /*1022*/ 	.byte	0x3f
	.zero		1


	//   ....[79]....
        /*1024*/ 	.word	0x00035900
        /*1028*/ 	.word	0x00000005
        /*102c*/ 	.word	0x00038860
        /*1030*/ 	.short	0x010a
        /*1032*/ 	.byte	0x3f
	.zero		1


	//   ....[80]....
        /*1034*/ 	.word	0x00035940
        /*1038*/ 	.word	0x00000019
        /*103c*/ 	.word	0x00038860
        /*1040*/ 	.short	0x010a
        /*1042*/ 	.byte	0x3f
	.zero		1


	//   ....[81]....
        /*1044*/ 	.word	0x000359a0
        /*1048*/ 	.word	0x0000003d
        /*104c*/ 	.word	0x00038890
        /*1050*/ 	.short	0x010a
        /*1052*/ 	.byte	0x3f
	.zero		1


	//   ....[82]....
        /*1054*/ 	.word	0x00035b10
        /*1058*/ 	.word	0x0000003d
        /*105c*/ 	.word	0x00038890
        /*1060*/ 	.short	0x010a
        /*1062*/ 	.byte	0x3f
	.zero		1


	//   ....[83]....
        /*1064*/ 	.word	0x00035c90
        /*1068*/ 	.word	0x0000003d
        /*106c*/ 	.word	0x00038890
        /*1070*/ 	.short	0x010a
        /*1072*/ 	.byte	0x3f
	.zero		1


	//   ....[84]....
        /*1074*/ 	.word	0x00035df0
        /*1078*/ 	.word	0x0000003d
        /*107c*/ 	.word	0x000388b0
        /*1080*/ 	.short	0x010a
        /*1082*/ 	.byte	0x3f
	.zero		1


	//   ....[85]....
        /*1084*/ 	.word	0x000361d0
        /*1088*/ 	.word	0x00000002
        /*108c*/ 	.word	0x00038800
        /*1090*/ 	.short	0x010a
        /*1092*/ 	.byte	0x3f
	.zero		1


	//   ....[86]....
        /*1094*/ 	.word	0x000367a0
        /*1098*/ 	.word	0x00000002
        /*109c*/ 	.word	0x00038800
        /*10a0*/ 	.short	0x010a
        /*10a2*/ 	.byte	0x3f
	.zero		1


	//   ....[87]....
        /*10a4*/ 	.word	0x000367f0
        /*10a8*/ 	.word	0x00000006
        /*10ac*/ 	.word	0x00000000
        /*10b0*/ 	.short	0x010a
        /*10b2*/ 	.byte	0x3f
	.zero		1


	//   ....[88]....
        /*10b4*/ 	.word	0x00036840
        /*10b8*/ 	.word	0x00000002
        /*10bc*/ 	.word	0x00000000
        /*10c0*/ 	.short	0x010a
        /*10c2*/ 	.byte	0x3f
	.zero		1


	//   ....[89]....
        /*10c4*/ 	.word	0x00036890
        /*10c8*/ 	.word	0x00000006
        /*10cc*/ 	.word	0x00000000
        /*10d0*/ 	.short	0x010a
        /*10d2*/ 	.byte	0x3f
	.zero		1


	//   ....[90]....
        /*10d4*/ 	.word	0x000368e0
        /*10d8*/ 	.word	0x0000000e
        /*10dc*/ 	.word	0x00000000
        /*10e0*/ 	.short	0x010a
        /*10e2*/ 	.byte	0x3f
	.zero		1


	//   ....[91]....
        /*10e4*/ 	.word	0x00036930
        /*10e8*/ 	.word	0x00000006
        /*10ec*/ 	.word	0x00000000
        /*10f0*/ 	.short	0x010a
        /*10f2*/ 	.byte	0x3f
	.zero		1


	//   ....[92]....
        /*10f4*/ 	.word	0x00036980
        /*10f8*/ 	.word	0x0000000c
        /*10fc*/ 	.word	0x00000000
        /*1100*/ 	.short	0x010a
        /*1102*/ 	.byte	0x3f
	.zero		1


	//   ....[93]....
        /*1104*/ 	.word	0x00036b20
        /*1108*/ 	.word	0x00000017
        /*110c*/ 	.word	0x00038820
        /*1110*/ 	.short	0x010a
        /*1112*/ 	.byte	0x3f
	.zero		1


	//   ....[94]....
        /*1114*/ 	.word	0x00036b70
        /*1118*/ 	.word	0x00000003
        /*111c*/ 	.word	0x000388a0
        /*1120*/ 	.short	0x010a
        /*1122*/ 	.byte	0x3f
	.zero		1


	//   ....[95]....
        /*1124*/ 	.word	0x00036bc0
        /*1128*/ 	.word	0x00000003
        /*112c*/ 	.word	0x000388c0
        /*1130*/ 	.short	0x010a
        /*1132*/ 	.byte	0x3f
	.zero		1


	//   ....[96]....
        /*1134*/ 	.word	0x00036c10
        /*1138*/ 	.word	0x0000000a
        /*113c*/ 	.word	0x000388a0
        /*1140*/ 	.short	0x010a
        /*1142*/ 	.byte	0x3f
	.zero		1


	//   ....[97]....
        /*1144*/ 	.word	0x00036c60
        /*1148*/ 	.word	0x0000000a
        /*114c*/ 	.word	0x000388c0
        /*1150*/ 	.short	0x010a
        /*1152*/ 	.byte	0x3f
	.zero		1


	//   ....[98]....
        /*1154*/ 	.word	0x00036d70
        /*1158*/ 	.word	0x00000011
        /*115c*/ 	.word	0x00038840
        /*1160*/ 	.short	0x010a
        /*1162*/ 	.byte	0x3f
	.zero		1


	//   ....[99]....
        /*1164*/ 	.word	0x00038300
        /*1168*/ 	.word	0x00000017
        /*116c*/ 	.word	0x00038820
        /*1170*/ 	.short	0x010a
        /*1172*/ 	.byte	0x3f
	.zero		1


	//   ....[100]....
        /*1174*/ 	.word	0x00038350
        /*1178*/ 	.word	0x00000011
        /*117c*/ 	.word	0x00038860
        /*1180*/ 	.short	0x010a
        /*1182*/ 	.byte	0x3f
	.zero		1


	//   ....[101]....
        /*1184*/ 	.word	0x00038c40
        /*1188*/ 	.word	0x00000006
        /*118c*/ 	.word	0x00038840
        /*1190*/ 	.short	0x010a
        /*1192*/ 	.byte	0x3f
	.zero		1


	//   ....[102]....
        /*1194*/ 	.word	0x00039100
        /*1198*/ 	.word	0x00000006
        /*119c*/ 	.word	0x00038860
        /*11a0*/ 	.short	0x010a
        /*11a2*/ 	.byte	0x3f
	.zero		1


	//   ....[103]....
        /*11a4*/ 	.word	0x0003a1f0
        /*11a8*/ 	.word	0x00000004
        /*11ac*/ 	.word	0x00038820
        /*11b0*/ 	.short	0x010a
        /*11b2*/ 	.byte	0x3f
	.zero		1


	//   ....[104]....
        /*11b4*/ 	.word	0x0003a390
        /*11b8*/ 	.word	0x00000005
        /*11bc*/ 	.word	0x00038840
        /*11c0*/ 	.short	0x010a
        /*11c2*/ 	.byte	0x3f
	.zero		1


	//   ....[105]....
        /*11c4*/ 	.word	0x0003a3e0
        /*11c8*/ 	.word	0x00000019
        /*11cc*/ 	.word	0x00038840
        /*11d0*/ 	.short	0x010a
        /*11d2*/ 	.byte	0x3f
	.zero		1


	//   ....[106]....
        /*11d4*/ 	.word	0x0003a430
        /*11d8*/ 	.word	0x00000005
        /*11dc*/ 	.word	0x00038860
        /*11e0*/ 	.short	0x010a
        /*11e2*/ 	.byte	0x3f
	.zero		1


	//   ....[107]....
        /*11e4*/ 	.word	0x0003a650
        /*11e8*/ 	.word	0x00000009
        /*11ec*/ 	.word	0x00000000
        /*11f0*/ 	.short	0x010a
        /*11f2*/ 	.byte	0x3f
	.zero		1


	//   ....[108]....
        /*11f4*/ 	.word	0x0003a790
        /*11f8*/ 	.word	0x0000000c
        /*11fc*/ 	.word	0x00000000
        /*1200*/ 	.short	0x010a
        /*1202*/ 	.byte	0x3f
	.zero		1


	//   ....[109]....
        /*1204*/ 	.word	0x0003ad50
        /*1208*/ 	.word	0x0000000c
        /*120c*/ 	.word	0x00038810
        /*1210*/ 	.short	0x010a
        /*1212*/ 	.byte	0x3f
	.zero		1


	//   ....[110]....
        /*1214*/ 	.word	0x0003aed0
        /*1218*/ 	.word	0x0000000e
        /*121c*/ 	.word	0x00000000
        /*1220*/ 	.short	0x010a
        /*1222*/ 	.byte	0x3f
	.zero		1


	//   ....[111]....
        /*1224*/ 	.word	0x0003b010
        /*1228*/ 	.word	0x0000000c
        /*122c*/ 	.word	0x00000000
        /*1230*/ 	.short	0x010a
        /*1232*/ 	.byte	0x3f
	.zero		1


	//   ....[112]....
        /*1234*/ 	.word	0x0003d4e0
        /*1238*/ 	.word	0x00000009
        /*123c*/ 	.word	0x00000000
        /*1240*/ 	.short	0x0101
        /*1242*/ 	.byte	0x3f
	.zero		1


	//   ....[113]....
        /*1244*/ 	.word	0x00049b40
        /*1248*/ 	.word	0x00000000
        /*124c*/ 	.word	0x00000000
        /*1250*/ 	.short	0x0101
        /*1252*/ 	.byte	0x3f
	.zero		1


	//   ....[114]....
        /*1254*/ 	.word	0x00049b60
        /*1258*/ 	.word	0x0000000c
        /*125c*/ 	.word	0x00000000
        /*1260*/ 	.short	0x010a
        /*1262*/ 	.byte	0x3f
	.zero		1


	//   ....[115]....
        /*1264*/ 	.word	0x00049bb0
        /*1268*/ 	.word	0x0000000c
        /*126c*/ 	.word	0x00038810
        /*1270*/ 	.short	0x010a
        /*1272*/ 	.byte	0x3f
	.zero		1


	//   ....[116]....
        /*1274*/ 	.word	0x00049c00
        /*1278*/ 	.word	0x0000000c
        /*127c*/ 	.word	0x00000000
        /*1280*/ 	.short	0x010a
        /*1282*/ 	.byte	0x3f
	.zero		1


	//----- nvinfo : EIATTR_NUM_MBARRIERS
	.align		4
.L_924:
        /*1284*/ 	.byte	0x03, 0x38
        /*1286*/ 	.short	0x0017


	//----- nvinfo : EIATTR_EXIT_INSTR_OFFSETS
	.align		4
        /*1288*/ 	.byte	0x04, 0x1c
        /*128a*/ 	.short	(.L_926 - .L_925)


	//   ....[0]....
.L_925:
        /*128c*/ 	.word	0x00035990


	//----- nvinfo : EIATTR_MAX_THREADS
	.align		4
.L_926:
        /*1290*/ 	.byte	0x04, 0x05
        /*1292*/ 	.short	(.L_928 - .L_927)
.L_927:
        /*1294*/ 	.word	0x00000180
        /*1298*/ 	.word	0x00000001
        /*129c*/ 	.word	0x00000001


	//----- nvinfo : EIATTR_CRS_STACK_SIZE
	.align		4
.L_928:
        /*12a0*/ 	.byte	0x04, 0x1e
        /*12a2*/ 	.short	(.L_930 - .L_929)
.L_929:
        /*12a4*/ 	.word	0x00000000


	//----- nvinfo : EIATTR_CBANK_PARAM_SIZE
	.align		4
.L_930:
        /*12a8*/ 	.byte	0x03, 0x19
        /*12aa*/ 	.short	0x0bf0


	//----- nvinfo : EIATTR_PARAM_CBANK
	.align		4
        /*12ac*/ 	.byte	0x04, 0x0a
        /*12ae*/ 	.short	(.L_932 - .L_931)
	.align		4
.L_931:
        /*12b0*/ 	.word	index@(.nv.constant0._ZN7cutlass13device_kernelIN5flash11enable_sm90INS1_16FlashAttnFwdSm90INS1_25CollectiveMainloopFwdSm90ILi2EN4cute5tupleIJNS5_1CILi1EEES8_S8_EEENS6_IJNS7_ILi64EEESA_SA_EEELi512ENS_6half_tEfNS_4arch4Sm90ELb0ELb1ELb1ELb1ELb1ELb1ELb1ELb0ELb0ELb1ELb0ELb0EEENS1_21CollectiveEpilogueFwdINS6_IJSA_NS7_ILi512EEESA_EEES9_SC_SE_Li256ELb1ELb1ELb0ELb0EEENS1_36VarlenDynamicPersistentTileSchedulerILi64ELi64ELi256ELi128ELb0ELb1ELb1ELb1ELb0ELb1EEEEEEEEEvNT_6ParamsE)
        /*12b4*/ 	.short	0x0210
        /*12b6*/ 	.short	0x0bf0


	//----- nvinfo : EIATTR_SW_WAR
	.align		4
.L_932:
        /*12b8*/ 	.byte	0x04, 0x36
        /*12ba*/ 	.short	(.L_934 - .L_933)
.L_933:
        /*12bc*/ 	.word	0x00000008
.L_934:


//--------------------- .nv.info._ZN7cutlass13device_kernelIN5flash11enable_sm90INS1_16FlashAttnFwdSm90INS1_25CollectiveMainloopFwdSm90ILi2EN4cute5tupleIJNS5_1CILi1EEES8_S8_EEENS6_IJNS7_ILi64EEESA_SA_EEELi512ENS_6half_tEfNS_4arch4Sm90ELb1ELb0ELb1ELb0ELb1ELb0ELb0ELb0ELb0ELb1ELb0ELb0EEENS1_21CollectiveEpilogueFwdINS6_IJSA_NS7_ILi512EEESA_EEES9_SC_SE_Li256ELb0ELb1ELb0ELb0EEENS1_30DynamicPersistentTileSchedulerILi256ELi128ELb0ELb1ELb1EEEEEEEEEvNT_6ParamsE --------------------------
	.section	.nv.info._ZN7cutlass13device_kernelIN5flash11enable_sm90INS1_16FlashAttnFwdSm90INS1_25CollectiveMainloopFwdSm90ILi2EN4cute5tupleIJNS5_1CILi1EEES8_S8_EEENS6_IJNS7_ILi64EEESA_SA_EEELi512ENS_6half_tEfNS_4arch4Sm90ELb1ELb0ELb1ELb0ELb1ELb0ELb0ELb0ELb0ELb1ELb0ELb0EEENS1_21CollectiveEpilogueFwdINS6_IJSA_NS7_ILi512EEESA_EEES9_SC_SE_Li256ELb0ELb1ELb0ELb0EEENS1_30DynamicPersistentTileSchedulerILi256ELi128ELb0ELb1ELb1EEEEEEEEEvNT_6ParamsE,"",@"SHT_CUDA_INFO"
	.sectionflags	@""
	.align	4


	//----- nvinfo : EIATTR_CUDA_API_VERSION
	.align		4
        /*0000*/ 	.byte	0x04, 0x37
        /*0002*/ 	.short	(.L_936 - .L_935)
.L_935:
        /*0004*/ 	.word	0x00000082


	//----- nvinfo : EIATTR_KPARAM_INFO
	.align		4
.L_936:
        /*0008*/ 	.byte	0x04, 0x17
        /*000a*/ 	.short	(.L_938 - .L_937)
.L_937:
        /*000c*/ 	.word	0x00000000
        /*0010*/ 	.short	0x0000
        /*0012*/ 	.short	0x0070
        /*0014*/ 	.byte	0x00, 0xf0, 0x01, 0x2a


	//----- nvinfo : EIATTR_SPARSE_MMA_MASK
	.align		4
.L_938:
        /*0018*/ 	.byte	0x03, 0x50
        /*001a*/ 	.short	0x0000


	//----- nvinfo : EIATTR_MAXREG_COUNT
	.align		4
        /*001c*/ 	.byte	0x03, 0x1b
        /*001e*/ 	.short	0x00a8


	//----- nvinfo : EIATTR_NUM_BARRIERS
	.align		4
        /*0020*/ 	.byte	0x02, 0x4c
        /*0022*/ 	.byte	0x10
	.zero		1


	//----- nvinfo : EIATTR_EXTERNS
	.align		4
        /*0024*/ 	.byte	0x04, 0x0f
        /*0026*/ 	.short	(.L_940 - .L_939)


	//   ....[0]....
	.align		4
.L_939:
        /*0028*/ 	.word	index@(__assertfail)


	//----- nvinfo : EIATTR_ANNOTATIONS
	.align		4
.L_940:
        /*002c*/ 	.byte	0x04, 0x55
        /*002e*/ 	.short	(.L_942 - .L_941)


	//   ....[0]....
.L_941:
        /*0030*/ 	.word	0x00000001
        /*0034*/ 	.byte	0x10, 0xc9, 0x00, 0x00, 0x01, 0x00, 0x00, 0x00, 0x20, 0xca, 0x00, 0x00, 0x01, 0x00, 0x00, 0x00
        /*0044*/ 	.byte	0x30, 0xce, 0x00, 0x00, 0x01, 0x00, 0x00, 0x00, 0xd0, 0xdc, 0x00, 0x00, 0x01, 0x00, 0x00, 0x00
        /*0054*/ 	.byte	0x90, 0xe2, 0x00, 0x00, 0x01, 0x00, 0x00, 0x00, 0x90, 0xe8, 0x00, 0x00, 0x01, 0x00, 0x00, 0x00
        /*0064*/ 	.byte	0xb0, 0xe8, 0x00, 0x00, 0x01, 0x00, 0x00, 0x00, 0xf0, 0xe9, 0x00, 0x00, 0x01, 0x00, 0x00, 0x00
        /*0074*/ 	.byte	0xa0, 0x04, 0x01, 0x00


	//----- nvinfo : EIATTR_MERCURY_ISA_VERSION
	.align		4
.L_942:
        /*0078*/ 	.byte	0x03, 0x5f
        /*007a*/ 	.short	0x0101


	//----- nvinfo : EIATTR_INT_WARP_WIDE_INSTR_OFFSETS
	.align		4
        /*007c*/ 	.byte	0x04, 0x31
        /*007e*/ 	.short	(.L_944 - .L_943)


	//   ....[0]....
.L_943:
        /*0080*/ 	.word	0x000000c0


	//   ....[1]....
        /*0084*/ 	.word	0x000000d0


	//   ....[2]....
        /*0088*/ 	.word	0x00000170


	//   ....[3]....
        /*008c*/ 	.word	0x0000d3f0


	//   ....[4]....
        /*0090*/ 	.word	0x0000d480


	//   ....[5]....
        /*0094*/ 	.word	0x00010230


	//   ....[6]....
        /*0098*/ 	.word	0x000102c0


	//----- nvinfo : EIATTR_COOP_GROUP_MASK_REGIDS
	.align		4
.L_944:
        /*009c*/ 	.byte	0x04, 0x29
        /*009e*/ 	.short	(.L_946 - .L_945)


	//   ....[0]....
.L_945:
        /*00a0*/ 	.word	0xffffffff


	//   ....[1]....
        /*00a4*/ 	.word	0xffffffff


	//   ....[2]....
        /*00a8*/ 	.word	0xffffffff


	//   ....[3]....
        /*00ac*/ 	.word	0xffffffff


	//   ....[4]....
        /*00b0*/ 	.word	0xffffffff


	//   ....[5]....
        /*00b4*/ 	.word	0xffffffff


	//   ....[6]....
        /*00b8*/ 	.word	0xffffffff


	//   ....[7]....
        /*00bc*/ 	.word	0xffffffff


	//   ....[8]....
        /*00c0*/ 	.word	0xffffffff


	//   ....[9]....
        /*00c4*/ 	.word	0xffffffff


	//   ....[10]....
        /*00c8*/ 	.word	0xffffffff


	//   ....[11]....
        /*00cc*/ 	.word	0xffffffff


	//   ....[12]....
        /*00d0*/ 	.word	0xffffffff


	//   ....[13]....
        /*00d4*/ 	.word	0xffffffff


	//   ....[14]....
        /*00d8*/ 	.word	0xffffffff


	//   ....[15]....
        /*00dc*/ 	.word	0xffffffff


	//   ....[16]....
        /*00e0*/ 	.word	0xffffffff


	//   ....[17]....
        /*00e4*/ 	.word	0xffffffff


	//   ....[18]....
        /*00e8*/ 	.word	0xffffffff


	//   ....[19]....
        /*00ec*/ 	.word	0xffffffff


	//   ....[20]....
        /*00f0*/ 	.word	0xffffffff


	//   ....[21]....
        /*00f4*/ 	.word	0xffffffff


	//   ....[22]....
        /*00f8*/ 	.word	0xffffffff


	//   ....[23]....
        /*00fc*/ 	.word	0xffffffff


	//   ....[24]....
        /*0100*/ 	.word	0xffffffff


	//   ....[25]....
        /*0104*/ 	.word	0xffffffff


	//   ....[26]....
        /*0108*/ 	.word	0xffffffff


	//   ....[27]....
        /*010c*/ 	.word	0xffffffff


	//   ....[28]....
        /*0110*/ 	.word	0xffffffff


	//   ....[29]....
        /*0114*/ 	.word	0xffffffff


	//   ....[30]....
        /*0118*/ 	.word	0xffffffff


	//   ....[31]....
        /*011c*/ 	.word	0xffffffff


	//   ....[32]....
        /*0120*/ 	.word	0xffffffff


	//   ....[33]....
        /*0124*/ 	.word	0xffffffff


	//   ....[34]....
        /*0128*/ 	.word	0xffffffff


	//   ....[35]....
        /*012c*/ 	.word	0xffffffff


	//   ....[36]....
        /*0130*/ 	.word	0xffffffff


	//   ....[37]....
        /*0134*/ 	.word	0xffffffff


	//   ....[38]....
        /*0138*/ 	.word	0xffffffff


	//   ....[39]....
        /*013c*/ 	.word	0xffffffff


	//   ....[40]....
        /*0140*/ 	.word	0xffffffff


	//   ....[41]....
        /*0144*/ 	.word	0xffffffff


	//   ....[42]....
        /*0148*/ 	.word	0xffffffff


	//   ....[43]....
        /*014c*/ 	.word	0xffffffff


	//   ....[44]....
        /*0150*/ 	.word	0xffffffff


	//   ....[45]....
        /*0154*/ 	.word	0xffffffff


	//   ....[46]....
        /*0158*/ 	.word	0xffffffff


	//   ....[47]....
        /*015c*/ 	.word	0xffffffff


	//   ....[48]....
        /*0160*/ 	.word	0xffffffff


	//   ....[49]....
        /*0164*/ 	.word	0xffffffff


	//   ....[50]....
        /*0168*/ 	.word	0xffffffff


	//   ....[51]....
        /*016c*/ 	.word	0xffffffff


	//   ....[52]....
        /*0170*/ 	.word	0xffffffff


	//   ....[53]....
        /*0174*/ 	.word	0xffffffff


	//   ....[54]....
        /*0178*/ 	.word	0xffffffff


	//   ....[55]....
        /*017c*/ 	.word	0xffffffff


	//   ....[56]....
        /*0180*/ 	.word	0xffffffff


	//   ....[57]....
        /*0184*/ 	.word	0xffffffff


	//   ....[58]....
        /*0188*/ 	.word	0xffffffff


	//   ....[59]....
        /*018c*/ 	.word	0xffffffff


	//   ....[60]....
        /*0190*/ 	.word	0xffffffff


	//   ....[61]....
        /*0194*/ 	.word	0xffffffff


	//   ....[62]....
        /*0198*/ 	.word	0xffffffff


	//   ....[63]....
        /*019c*/ 	.word	0xffffffff


	//   ....[64]....
        /*01a0*/ 	.word	0xffffffff


	//   ....[65]....
        /*01a4*/ 	.word	0xffffffff


	//   ....[66]....
        /*01a8*/ 	.word	0xffffffff


	//   ....[67]....
        /*01ac*/ 	.word	0xffffffff


	//   ....[68]....
        /*01b0*/ 	.word	0xffffffff


	//   ....[69]....
        /*01b4*/ 	.word	0xffffffff


	//   ....[70]....
        /*01b8*/ 	.word	0xffffffff


	//   ....[71]....
        /*01bc*/ 	.word	0xffffffff


	//   ....[72]....
        /*01c0*/ 	.word	0xffffffff


	//   ....[73]....
        /*01c4*/ 	.word	0xffffffff


	//   ....[74]....
        /*01c8*/ 	.word	0xffffffff


	//   ....[75]....
        /*01cc*/ 	.word	0xffffffff


	//   ....[76]....
        /*01d0*/ 	.word	0xffffffff


	//   ....[77]....
        /*01d4*/ 	.word	0xffffffff


	//   ....[78]....
        /*01d8*/ 	.word	0xffffffff


	//   ....[79]....
        /*01dc*/ 	.word	0xffffffff


	//   ....[80]....
        /*01e0*/ 	.word	0xffffffff


	//   ....[81]....
        /*01e4*/ 	.word	0xffffffff


	//   ....[82]....
        /*01e8*/ 	.word	0xffffffff


	//   ....[83]....
        /*01ec*/ 	.word	0xffffffff


	//   ....[84]....
        /*01f0*/ 	.word	0xffffffff


	//   ....[85]....
        /*01f4*/ 	.word	0xffffffff


	//   ....[86]....
        /*01f8*/ 	.word	0xffffffff


	//   ....[87]....
        /*01fc*/ 	.word	0x0500000f


	//   ....[88]....
        /*0200*/ 	.word	0x0500000f


	//   ....[89]....
        /*0204*/ 	.word	0x0500000f


	//   ....[90]....
        /*0208*/ 	.word	0x0500000f


	//   ....[91]....
        /*020c*/ 	.word	0x0500000f


	//   ....[92]....
        /*0210*/ 	.word	0x0500000f


	//   ....[93]....
        /*0214*/ 	.word	0x0500000f


	//   ....[94]....
        /*0218*/ 	.word	0x0500000f


	//   ....[95]....
        /*021c*/ 	.word	0x0500000f


	//   ....[96]....
        /*0220*/ 	.word	0x0500000f


	//   ....[97]....
        /*0224*/ 	.word	0x0500000f


	//   ....[98]....
        /*0228*/ 	.word	0x0500000f


	//   ....[99]....
        /*022c*/ 	.word	0x0500000f


	//   ....[100]....
        /*0230*/ 	.word	0x0500000f


	//   ....[101]....
        /*0234*/ 	.word	0x0500000f


	//   ....[102]....
        /*0238*/ 	.word	0x0500000f


	//   ....[103]....
        /*023c*/ 	.word	0x0500000f


	//   ....[104]....
        /*0240*/ 	.word	0x0500000f


	//   ....[105]....
        /*0244*/ 	.word	0x0500000f


	//   ....[106]....
        /*0248*/ 	.word	0x0500000f


	//   ....[107]....
        /*024c*/ 	.word	0x0500000f


	//   ....[108]....
        /*0250*/ 	.word	0x0500000f


	//   ....[109]....
        /*0254*/ 	.word	0x0500000f


	//   ....[110]....
        /*0258*/ 	.word	0x0500000f


	//   ....[111]....
        /*025c*/ 	.word	0x0500000f


	//   ....[112]....
        /*0260*/ 	.word	0x0500000f


	//   ....[113]....
        /*0264*/ 	.word	0x0500000f


	//   ....[114]....
        /*0268*/ 	.word	0x0500000f


	//   ....[115]....
        /*026c*/ 	.word	0x0500000f


	//   ....[116]....
        /*0270*/ 	.word	0x0500000f


	//   ....[117]....
        /*0274*/ 	.word	0x0500000f


	//   ....[118]....
        /*0278*/ 	.word	0x0500000f


	//   ....[119]....
        /*027c*/ 	.word	0x0500000f


	//   ....[120]....
        /*0280*/ 	.word	0x0500000f


	//   ....[121]....
        /*0284*/ 	.word	0x0500000f


	//   ....[122]....
        /*0288*/ 	.word	0x0500000f


	//   ....[123]....
        /*028c*/ 	.word	0x0500000f


	//   ....[124]....
        /*0290*/ 	.word	0x0500000f


	//   ....[125]....
        /*0294*/ 	.word	0x0500000f


	//   ....[126]....
        /*0298*/ 	.word	0x0500000f


	//   ....[127]....
        /*029c*/ 	.word	0x0500000f


	//   ....[128]....
        /*02a0*/ 	.word	0x0500000f


	//   ....[129]....
        /*02a4*/ 	.word	0x0500000f


	//----- nvinfo : EIATTR_COOP_GROUP_INSTR_OFFSETS
	.align		4
.L_946:
        /*02a8*/ 	.byte	0x04, 0x28
        /*02aa*/ 	.short	(.L_948 - .L_947)


	//   ....[0]....
.L_947:
        /*02ac*/ 	.word	0x00000070


	//   ....[1]....
        /*02b0*/ 	.word	0x000000b0


	//   ....[2]....
        /*02b4*/ 	.word	0x00000290


	//   ....[3]....
        /*02b8*/ 	.word	0x000003f0


	//   ....[4]....
        /*02bc*/ 	.word	0x00000510


	//   ....[5]....
        /*02c0*/ 	.word	0x00000670


	//   ....[6]....
        /*02c4*/ 	.word	0x00001830


	//   ....[7]....
        /*02c8*/ 	.word	0x00003610


	//   ....[8]....
        /*02cc*/ 	.word	0x00003d90


	//   ....[9]....
        /*02d0*/ 	.word	0x00003e30


	//   ....[10]....
        /*02d4*/ 	.word	0x000043e0


	//   ....[11]....
        /*02d8*/ 	.word	0x000044b0


	//   ....[12]....
        /*02dc*/ 	.word	0x00004900


	//   ....[13]....
        /*02e0*/ 	.word	0x00004980


	//   ....[14]....
        /*02e4*/ 	.word	0x000051d0


	//   ....[15]....
        /*02e8*/ 	.word	0x00005800


	//   ....[16]....
        /*02ec*/ 	.word	0x00005d90


	//   ....[17]....
        /*02f0*/ 	.word	0x00005db0


	//   ....[18]....
        /*02f4*/ 	.word	0x00005e50


	//   ....[19]....
        /*02f8*/ 	.word	0x00006210


	//   ....[20]....
        /*02fc*/ 	.word	0x00006390


	//   ....[21]....
        /*0300*/ 	.word	0x00007510


	//   ....[22]....
        /*0304*/ 	.word	0x00007d10


	//   ....[23]....
        /*0308*/ 	.word	0x00007db0


	//   ....[24]....
        /*030c*/ 	.word	0x000080c0


	//   ....[25]....
        /*0310*/ 	.word	0x00008290


	//   ....[26]....
        /*0314*/ 	.word	0x00009230


	//   ....[27]....
        /*0318*/ 	.word	0x00009300


	//   ....[28]....
        /*031c*/ 	.word	0x00009340


	//   ....[29]....
        /*0320*/ 	.word	0x000093d0


	//   ....[30]....
        /*0324*/ 	.word	0x00009410


	//   ....[31]....
        /*0328*/ 	.word	0x00009e50


	//   ....[32]....
        /*032c*/ 	.word	0x0000b120


	//   ....[33]....
        /*0330*/ 	.word	0x0000b150


	//   ....[34]....
        /*0334*/ 	.word	0x0000b180


	//   ....[35]....
        /*0338*/ 	.word	0x0000b1a0


	//   ....[36]....
        /*033c*/ 	.word	0x0000b7e0


	//   ....[37]....
        /*0340*/ 	.word	0x0000b800


	//   ....[38]....
        /*0344*/ 	.word	0x0000ba30


	//   ....[39]....
        /*0348*/ 	.word	0x0000ba50


	//   ....[40]....
        /*034c*/ 	.word	0x0000c3e0


	//   ....[41]....
        /*0350*/ 	.word	0x0000c400


	//   ....[42]....
        /*0354*/ 	.word	0x0000c630


	//   ....[43]....
        /*0358*/ 	.word	0x0000c650


	//   ....[44]....
        /*035c*/ 	.word	0x0000c940


	//   ....[45]....
        /*0360*/ 	.word	0x0000de30


	//   ....[46]....
        /*0364*/ 	.word	0x0000de50


	//   ....[47]....
        /*0368*/ 	.word	0x0000de90


	//   ....[48]....
        /*036c*/ 	.word	0x0000dec0


	//   ....[49]....
        /*0370*/ 	.word	0x0000df10


	//   ....[50]....
        /*0374*/ 	.word	0x0000df40


	//   ....[51]....
        /*0378*/ 	.word	0x0000df60


	//   ....[52]....
        /*037c*/ 	.word	0x0000dfa0


	//   ....[53]....
        /*0380*/ 	.word	0x0000e5e0


	//   ....[54]....
        /*0384*/ 	.word	0x0000e600


	//   ....[55]....
        /*0388*/ 	.word	0x0000e670


	//   ....[56]....
        /*038c*/ 	.word	0x0000e6b0


	//   ....[57]....
        /*0390*/ 	.word	0x0000e6f0


	//   ....[58]....
        /*0394*/ 	.word	0x0000e720


	//   ....[59]....
        /*0398*/ 	.word	0x0000e730


	//   ....[60]....
        /*039c*/ 	.word	0x0000e770


	//   ....[61]....
        /*03a0*/ 	.word	0x0000ebc0


	//   ....[62]....
        /*03a4*/ 	.word	0x0000ebf0


	//   ....[63]....
        /*03a8*/ 	.word	0x0000ec20


	//   ....[64]....
        /*03ac*/ 	.word	0x0000ec90


	//   ....[65]....
        /*03b0*/ 	.word	0x0000ede0


	//   ....[66]....
        /*03b4*/ 	.word	0x0000ee00


	//   ....[67]....
        /*03b8*/ 	.word	0x0000ee10


	//   ....[68]....
        /*03bc*/ 	.word	0x0000ef60


	//   ....[69]....
        /*03c0*/ 	.word	0x0000f7c0


	//   ....[70]....
        /*03c4*/ 	.word	0x0000f7e0


	//   ....[71]....
        /*03c8*/ 	.word	0x0000f800


	//   ....[72]....
        /*03cc*/ 	.word	0x0000f830


	//   ....[73]....
        /*03d0*/ 	.word	0x0000f850


	//   ....[74]....
        /*03d4*/ 	.word	0x0000f880


	//   ....[75]....
        /*03d8*/ 	.word	0x0000f8a0


	//   ....[76]....
        /*03dc*/ 	.word	0x0000f8b0


	//   ....[77]....
        /*03e0*/ 	.word	0x0000fbf0


	//   ....[78]....
        /*03e4*/ 	.word	0x0000fc30


	//   ....[79]....
        /*03e8*/ 	.word	0x0000fc60


	//   ....[80]....
        /*03ec*/ 	.word	0x0000fca0


	//   ....[81]....
        /*03f0*/ 	.word	0x0000fcc0


	//   ....[82]....
        /*03f4*/ 	.word	0x0000fd70


	//   ....[83]....
        /*03f8*/ 	.word	0x0000fd90


	//   ....[84]....
        /*03fc*/ 	.word	0x0000fda0


	//   ....[85]....
        /*0400*/ 	.word	0x000103e0


	//   ....[86]....
        /*0404*/ 	.word	0x000105c0


	//   ....[87]....
        /*0408*/ 	.word	0x00010c00


	//   ....[88]....
        /*040c*/ 	.word	0x00010ce0


	//   ....[89]....
        /*0410*/ 	.word	0x00010d80


	//   ....[90]....
        /*0414*/ 	.word	0x00010e00


	//   ....[91]....
        /*0418*/ 	.word	0x00010eb0


	//   ....[92]....
        /*041c*/ 	.word	0x00010f30


	//   ....[93]....
        /*0420*/ 	.word	0x00010fe0


	//   ....[94]....
        /*0424*/ 	.word	0x00011060


	//   ....[95]....
        /*0428*/ 	.word	0x000110f0


	//   ....[96]....
        /*042c*/ 	.word	0x00011180


	//   ....[97]....
        /*0430*/ 	.word	0x00011200


	//   ....[98]....
        /*0434*/ 	.word	0x00011280


	//   ....[99]....
        /*0438*/ 	.word	0x00011330


	//   ....[100]....
        /*043c*/ 	.word	0x000113b0


	//   ....[101]....
        /*0440*/ 	.word	0x00011450


	//   ....[102]....
        /*0444*/ 	.word	0x000114d0


	//   ....[103]....
        /*0448*/ 	.word	0x00011560


	//   ....[104]....
        /*044c*/ 	.word	0x00011690


	//   ....[105]....
        /*0450*/ 	.word	0x00011770


	//   ....[106]....
        /*0454*/ 	.word	0x000119b0


	//   ....[107]....
        /*0458*/ 	.word	0x00011a00


	//   ....[108]....
        /*045c*/ 	.word	0x00011bc0


	//   ....[109]....
        /*0460*/ 	.word	0x00011c10


	//   ....[110]....
        /*0464*/ 	.word	0x00011dd0


	//   ....[111]....
        /*0468*/ 	.word	0x00011e20


	//   ....[112]....
        /*046c*/ 	.word	0x00011f00


	//   ....[113]....
        /*0470*/ 	.word	0x00011fa0


	//   ....[114]....
        /*0474*/ 	.word	0x00012000


	//   ....[115]....
        /*0478*/ 	.word	0x000120a0


	//   ....[116]....
        /*047c*/ 	.word	0x00012100


	//   ....[117]....
        /*0480*/ 	.word	0x000121a0


	//   ....[118]....
        /*0484*/ 	.word	0x00012200


	//   ....[119]....
        /*0488*/ 	.word	0x000122a0


	//   ....[120]....
        /*048c*/ 	.word	0x00012380


	//   ....[121]....
        /*0490*/ 	.word	0x00012440


	//   ....[122]....
        /*0494*/ 	.word	0x00012540


	//   ....[123]....
        /*0498*/ 	.word	0x00012650


	//   ....[124]....
        /*049c*/ 	.word	0x00012760


	//   ....[125]....
        /*04a0*/ 	.word	0x00012840


	//   ....[126]....
        /*04a4*/ 	.word	0x00012950


	//   ....[127]....
        /*04a8*/ 	.word	0x00012a30


	//   ....[128]....
        /*04ac*/ 	.word	0x00012ac0


	//   ....[129]....
        /*04b0*/ 	.word	0x00012be0


	//----- nvinfo : EIATTR_REG_RECONFIG
	.align		4
.L_948:
        /*04b4*/ 	.byte	0x01, 0x54
	.zero		2


	//----- nvinfo : EIATTR_SYSCALL_OFFSETS
	.align		4
        /*04b8*/ 	.byte	0x04, 0x46
        /*04ba*/ 	.short	(.L_950 - .L_949)


	//   ....[0]....
.L_949:
        /*04bc*/ 	.word	0x000037e0


	//   ....[1]....
        /*04c0*/ 	.word	0x0000d5e0


	//   ....[2]....
        /*04c4*/ 	.word	0x0000d730


	//   ....[3]....
        /*04c8*/ 	.word	0x0000d820


	//   ....[4]....
        /*04cc*/ 	.word	0x0000e270


	//----- nvinfo : EIATTR_MBARRIER_INSTR_OFFSETS
	.align		4
.L_950:
        /*04d0*/ 	.byte	0x04, 0x39
        /*04d2*/ 	.short	(.L_952 - .L_951)


	//   ....[0]....
.L_951:
        /*04d4*/ 	.word	0x00000180
        /*04d8*/ 	.word	0x000000ff
        /*04dc*/ 	.word	0x00028c00
        /*04e0*/ 	.short	0x0100
        /*04e2*/ 	.byte	0x08
	.zero		1


	//   ....[1]....
        /*04e4*/ 	.word	0x00000190
        /*04e8*/ 	.word	0x000000ff
        /*04ec*/ 	.word	0x00028c20
        /*04f0*/ 	.short	0x0100
        /*04f2*/ 	.byte	0x08
	.zero		1


	//   ....[2]....
        /*04f4*/ 	.word	0x00000240
        /*04f8*/ 	.word	0x000000ff
        /*04fc*/ 	.word	0x00028c30
        /*0500*/ 	.short	0x0100
        /*0502*/ 	.byte	0x06
	.zero		1


	//   ....[3]....
        /*0504*/ 	.word	0x00000250
        /*0508*/ 	.word	0x000000ff
        /*050c*/ 	.word	0x00028c40
        /*0510*/ 	.short	0x0100
        /*0512*/ 	.byte	0x06
	.zero		1


	//   ....[4]....
        /*0514*/ 	.word	0x00000260
        /*0518*/ 	.word	0x000000ff
        /*051c*/ 	.word	0x00028c38
        /*0520*/ 	.short	0x0100
        /*0522*/ 	.byte	0x06
	.zero		1


	//   ....[5]....
        /*0524*/ 	.word	0x00000270
        /*0528*/ 	.word	0x000000ff
        /*052c*/ 	.word	0x00028c48
        /*0530*/ 	.short	0x0100
        /*0532*/ 	.byte	0x06
	.zero		1


	//   ....[6]....
        /*0534*/ 	.word	0x000003a0
        /*0538*/ 	.word	0x000000ff
        /*053c*/ 	.word	0x00028c50
        /*0540*/ 	.short	0x0100
        /*0542*/ 	.byte	0x08
	.zero		1


	//   ....[7]....
        /*0544*/ 	.word	0x000003b0
        /*0548*/ 	.word	0x000000ff
        /*054c*/ 	.word	0x00028c60
        /*0550*/ 	.short	0x0100
        /*0552*/ 	.byte	0x08
	.zero		1


	//   ....[8]....
        /*0554*/ 	.word	0x000003c0
        /*0558*/ 	.word	0x000000ff
        /*055c*/ 	.word	0x00028c58
        /*0560*/ 	.short	0x0100
        /*0562*/ 	.byte	0x08
	.zero		1


	//   ....[9]....
        /*0564*/ 	.word	0x000003d0
        /*0568*/ 	.word	0x000000ff
        /*056c*/ 	.word	0x00028c68
        /*0570*/ 	.short	0x0100
        /*0572*/ 	.byte	0x08
	.zero		1


	//   ....[10]....
        /*0574*/ 	.word	0x000004c0
        /*0578*/ 	.word	0x000000ff
        /*057c*/ 	.word	0x00028c70
        /*0580*/ 	.short	0x0100
        /*0582*/ 	.byte	0x06
	.zero		1


	//   ....[11]....
        /*0584*/ 	.word	0x000004d0
        /*0588*/ 	.word	0x000000ff
        /*058c*/ 	.word	0x00028c80
        /*0590*/ 	.short	0x0100
        /*0592*/ 	.byte	0x06
	.zero		1


	//   ....[12]....
        /*0594*/ 	.word	0x000004e0
        /*0598*/ 	.word	0x000000ff
        /*059c*/ 	.word	0x00028c78
        /*05a0*/ 	.short	0x0100
        /*05a2*/ 	.byte	0x06
	.zero		1


	//   ....[13]....
        /*05a4*/ 	.word	0x000004f0
        /*05a8*/ 	.word	0x000000ff
        /*05ac*/ 	.word	0x00028c88
        /*05b0*/ 	.short	0x0100
        /*05b2*/ 	.byte	0x06
	.zero		1


	//   ....[14]....
        /*05b4*/ 	.word	0x00000620
        /*05b8*/ 	.word	0x000000ff
        /*05bc*/ 	.word	0x00028c90
        /*05c0*/ 	.short	0x0100
        /*05c2*/ 	.byte	0x08
	.zero		1


	//   ....[15]....
        /*05c4*/ 	.word	0x00000630
        /*05c8*/ 	.word	0x000000ff
        /*05cc*/ 	.word	0x00028ca0
        /*05d0*/ 	.short	0x0100
        /*05d2*/ 	.byte	0x08
	.zero		1


	//   ....[16]....
        /*05d4*/ 	.word	0x00000640
        /*05d8*/ 	.word	0x000000ff
        /*05dc*/ 	.word	0x00028c98
        /*05e0*/ 	.short	0x0100
        /*05e2*/ 	.byte	0x08
	.zero		1


	//   ....[17]....
        /*05e4*/ 	.word	0x00000650
        /*05e8*/ 	.word	0x000000ff
        /*05ec*/ 	.word	0x00028ca8
        /*05f0*/ 	.short	0x0100
        /*05f2*/ 	.byte	0x08
	.zero		1


	//   ....[18]....
        /*05f4*/ 	.word	0x00000790
        /*05f8*/ 	.word	0x000000ff
        /*05fc*/ 	.word	0x00028cb0
        /*0600*/ 	.short	0x0100
        /*0602*/ 	.byte	0x08
	.zero		1


	//   ....[19]....
        /*0604*/ 	.word	0x000007a0
        /*0608*/ 	.word	0x000000ff
        /*060c*/ 	.word	0x00028cc0
        /*0610*/ 	.short	0x0100
        /*0612*/ 	.byte	0x08
	.zero		1


	//   ....[20]....
        /*0614*/ 	.word	0x000007b0
        /*0618*/ 	.word	0x000000ff
        /*061c*/ 	.word	0x00028cb8
        /*0620*/ 	.short	0x0100
        /*0622*/ 	.byte	0x08
	.zero		1


	//   ....[21]....
        /*0624*/ 	.word	0x000007c0
        /*0628*/ 	.word	0x000000ff
        /*062c*/ 	.word	0x00028cc8
        /*0630*/ 	.short	0x0100
        /*0632*/ 	.byte	0x08
	.zero		1


	//   ....[22]....
        /*0634*/ 	.word	0x00001940
        /*0638*/ 	.word	0x000000ff
        /*063c*/ 	.word	0x00028c50
        /*0640*/ 	.short	0x010a
        /*0642*/ 	.byte	0x15
	.zero		1


	//   ....[23]....
        /*0644*/ 	.word	0x00001bf0
        /*0648*/ 	.word	0x000000ff
        /*064c*/ 	.word	0x00000000
        /*0650*/ 	.short	0x0101
        /*0652*/ 	.byte	0x06
	.zero		1


	//   ....[24]....
        /*0654*/ 	.word	0x00002540
        /*0658*/ 	.word	0x000000ff
        /*065c*/ 	.word	0x00028c50
        /*0660*/ 	.short	0x010a
        /*0662*/ 	.byte	0x15
	.zero		1


	//   ....[25]....
        /*0664*/ 	.word	0x00002580
        /*0668*/ 	.word	0x000000ff
        /*066c*/ 	.word	0x00028c50
        /*0670*/ 	.short	0x010a
        /*0672*/ 	.byte	0x15
	.zero		1


	//   ....[26]....
        /*0674*/ 	.word	0x00002760
        /*0678*/ 	.word	0x000000ff
        /*067c*/ 	.word	0x00000000
        /*0680*/ 	.short	0x0101
        /*0682*/ 	.byte	0x06
	.zero		1


	//   ....[27]....
        /*0684*/ 	.word	0x00003860
        /*0688*/ 	.word	0x000000ff
        /*068c*/ 	.word	0x00028c00
        /*0690*/ 	.short	0x010a
        /*0692*/ 	.byte	0x2a
	.zero		1


	//   ....[28]....
        /*0694*/ 	.word	0x000038e0
        /*0698*/ 	.word	0x00000007
        /*069c*/ 	.word	0x00028c30
        /*06a0*/ 	.short	0x010a
        /*06a2*/ 	.byte	0x3f
	.zero		1


	//   ....[29]....
        /*06a4*/ 	.word	0x00003920
        /*06a8*/ 	.word	0x00000007
        /*06ac*/ 	.word	0x00028c30
        /*06b0*/ 	.short	0x010a
        /*06b2*/ 	.byte	0x3f
	.zero		1


	//   ....[30]....
        /*06b4*/ 	.word	0x00004480
        /*06b8*/ 	.word	0x000000ff
        /*06bc*/ 	.word	0x00000000
        /*06c0*/ 	.short	0x0101
        /*06c2*/ 	.byte	0x06
	.zero		1


	//   ....[31]....
        /*06c4*/ 	.word	0x00004f90
        /*06c8*/ 	.word	0x00000007
        /*06cc*/ 	.word	0x00028c50
        /*06d0*/ 	.short	0x010a
        /*06d2*/ 	.byte	0x3f
	.zero		1


	//   ....[32]....
        /*06d4*/ 	.word	0x00004fd0
        /*06d8*/ 	.word	0x00000007
        /*06dc*/ 	.word	0x00028c50
        /*06e0*/ 	.short	0x010a
        /*06e2*/ 	.byte	0x3f
	.zero		1


	//   ....[33]....
        /*06e4*/ 	.word	0x000052e0
        /*06e8*/ 	.word	0x000000ff
        /*06ec*/ 	.word	0x00000000
        /*06f0*/ 	.short	0x0101
        /*06f2*/ 	.byte	0x06
	.zero		1


	//   ....[34]....
        /*06f4*/ 	.word	0x00005460
        /*06f8*/ 	.word	0x000000ff
        /*06fc*/ 	.word	0x00028c30
        /*0700*/ 	.short	0x010a
        /*0702*/ 	.byte	0x17
	.zero		1


	//   ....[35]....
        /*0704*/ 	.word	0x000054a0
        /*0708*/ 	.word	0x000000ff
        /*070c*/ 	.word	0x00028c30
        /*0710*/ 	.short	0x010a
        /*0712*/ 	.byte	0x17
	.zero		1


	//   ....[36]....
        /*0714*/ 	.word	0x00005a40
        /*0718*/ 	.word	0x000000ff
        /*071c*/ 	.word	0x00000000
        /*0720*/ 	.short	0x0101
        /*0722*/ 	.byte	0x06
	.zero		1


	//   ....[37]....
        /*0724*/ 	.word	0x000072d0
        /*0728*/ 	.word	0x000000ff
        /*072c*/ 	.word	0x00028c50
        /*0730*/ 	.short	0x010a
        /*0732*/ 	.byte	0x17
	.zero		1


	//   ....[38]....
        /*0734*/ 	.word	0x00007310
        /*0738*/ 	.word	0x000000ff
        /*073c*/ 	.word	0x00028c50
        /*0740*/ 	.short	0x010a
        /*0742*/ 	.byte	0x17
	.zero		1


	//   ....[39]....
        /*0744*/ 	.word	0x000075d0
        /*0748*/ 	.word	0x000000ff
        /*074c*/ 	.word	0x00000000
        /*0750*/ 	.short	0x0101
        /*0752*/ 	.byte	0x17
	.zero		1


	//   ....[40]....
        /*0754*/ 	.word	0x00007700
        /*0758*/ 	.word	0x000000ff
        /*075c*/ 	.word	0x00028c30
        /*0760*/ 	.short	0x010a
        /*0762*/ 	.byte	0x16
	.zero		1


	//   ....[41]....
        /*0764*/ 	.word	0x00007740
        /*0768*/ 	.word	0x000000ff
        /*076c*/ 	.word	0x00028c30
        /*0770*/ 	.short	0x010a
        /*0772*/ 	.byte	0x16
	.zero		1


	//   ....[42]....
        /*0774*/ 	.word	0x00007b40
        /*0778*/ 	.word	0x000000ff
        /*077c*/ 	.word	0x00000000
        /*0780*/ 	.short	0x0101
        /*0782*/ 	.byte	0x06
	.zero		1


	//   ....[43]....
        /*0784*/ 	.word	0x00008ff0
        /*0788*/ 	.word	0x000000ff
        /*078c*/ 	.word	0x00028c50
        /*0790*/ 	.short	0x010a
        /*0792*/ 	.byte	0x16
	.zero		1


	//   ....[44]....
        /*0794*/ 	.word	0x00009030
        /*0798*/ 	.word	0x000000ff
        /*079c*/ 	.word	0x00028c50
        /*07a0*/ 	.short	0x010a
        /*07a2*/ 	.byte	0x16
	.zero		1


	//   ....[45]....
        /*07a4*/ 	.word	0x000092e0
        /*07a8*/ 	.word	0x000000ff
        /*07ac*/ 	.word	0x00000000
        /*07b0*/ 	.short	0x0101
        /*07b2*/ 	.byte	0x16
	.zero		1


	//   ....[46]....
        /*07b4*/ 	.word	0x0000b7c0
        /*07b8*/ 	.word	0x000000ff
        /*07bc*/ 	.word	0x00000000
        /*07c0*/ 	.short	0x0101
        /*07c2*/ 	.byte	0x05
	.zero		1


	//   ....[47]....
        /*07c4*/ 	.word	0x0000dc20
        /*07c8*/ 	.word	0x00000019
        /*07cc*/ 	.word	0x00028c40
        /*07d0*/ 	.short	0x010a
        /*07d2*/ 	.byte	0x3f
	.zero		1


	//   ....[48]....
        /*07d4*/ 	.word	0x0000e050
        /*07d8*/ 	.word	0x00000019
        /*07dc*/ 	.word	0x00028c30
        /*07e0*/ 	.short	0x0107
        /*07e2*/ 	.byte	0x3f
	.zero		1


	//   ....[49]....
        /*07e4*/ 	.word	0x0000e120
        /*07e8*/ 	.word	0x00000019
        /*07ec*/ 	.word	0x00028c30
        /*07f0*/ 	.short	0x0101
        /*07f2*/ 	.byte	0x3f
	.zero		1


	//   ....[50]....
        /*07f4*/ 	.word	0x0000e820
        /*07f8*/ 	.word	0x00000011
        /*07fc*/ 	.word	0x00028c00
        /*0800*/ 	.short	0x0107
        /*0802*/ 	.byte	0x3f
	.zero		1


	//   ....[51]....
        /*0804*/ 	.word	0x0000e910
        /*0808*/ 	.word	0x00000011
        /*080c*/ 	.word	0x00028c00
        /*0810*/ 	.short	0x0101
        /*0812*/ 	.byte	0x3f
	.zero		1


	//   ....[52]....
        /*0814*/ 	.word	0x0000e930
        /*0818*/ 	.word	0x00000011
        /*081c*/ 	.word	0x00028c20
        /*0820*/ 	.short	0x010a
        /*0822*/ 	.byte	0x3f
	.zero		1


	//   ....[53]....
        /*0824*/ 	.word	0x0000e9c0
        /*0828*/ 	.word	0x00000019
        /*082c*/ 	.word	0x00028c60
        /*0830*/ 	.short	0x010a
        /*0832*/ 	.byte	0x3f
	.zero		1


	//   ....[54]....
        /*0834*/ 	.word	0x0000f220
        /*0838*/ 	.word	0x00000019
        /*083c*/ 	.word	0x00028c50
        /*0840*/ 	.short	0x0107
        /*0842*/ 	.byte	0x3f
	.zero		1


	//   ....[55]....
        /*0844*/ 	.word	0x0000f2f0
        /*0848*/ 	.word	0x00000019
        /*084c*/ 	.word	0x00028c50
        /*0850*/ 	.short	0x0101
        /*0852*/ 	.byte	0x3f
	.zero		1


	//   ....[56]....
        /*0854*/ 	.word	0x0000f620
        /*0858*/ 	.word	0x00000008
        /*085c*/ 	.word	0x00028c40
        /*0860*/ 	.short	0x010a
        /*0862*/ 	.byte	0x3f
	.zero		1


	//   ....[57]....
        /*0864*/ 	.word	0x0000f950
        /*0868*/ 	.word	0x00000008
        /*086c*/ 	.word	0x00028c30
        /*0870*/ 	.short	0x0107
        /*0872*/ 	.byte	0x3f
	.zero		1


	//   ....[58]....
        /*0874*/ 	.word	0x0000fa10
        /*0878*/ 	.word	0x00000008
        /*087c*/ 	.word	0x00028c30
        /*0880*/ 	.short	0x0101
        /*0882*/ 	.byte	0x3f
	.zero		1


	//   ....[59]....
        /*0884*/ 	.word	0x0000fa40
        /*0888*/ 	.word	0x00000008
        /*088c*/ 	.word	0x00028c60
        /*0890*/ 	.short	0x010a
        /*0892*/ 	.byte	0x3f
	.zero		1


	//   ....[60]....
        /*0894*/ 	.word	0x000100a0
        /*0898*/ 	.word	0x00000008
        /*089c*/ 	.word	0x00028c50
        /*08a0*/ 	.short	0x0107
        /*08a2*/ 	.byte	0x3f
	.zero		1


	//   ....[61]....
        /*08a4*/ 	.word	0x00010160
        /*08a8*/ 	.word	0x00000008
        /*08ac*/ 	.word	0x00028c50
        /*08b0*/ 	.short	0x0101
        /*08b2*/ 	.byte	0x3f
	.zero		1


	//   ....[62]....
        /*08b4*/ 	.word	0x00010540
        /*08b8*/ 	.word	0x00000007
        /*08bc*/ 	.word	0x00028c20
        /*08c0*/ 	.short	0x010a
        /*08c2*/ 	.byte	0x3f
	.zero		1


	//   ....[63]....
        /*08c4*/ 	.word	0x000106c0
        /*08c8*/ 	.word	0x00000005
        /*08cc*/ 	.word	0x00028c40
        /*08d0*/ 	.short	0x010a
        /*08d2*/ 	.byte	0x3f
	.zero		1


	//   ....[64]....
        /*08d4*/ 	.word	0x00010760
        /*08d8*/ 	.word	0x00000003
        /*08dc*/ 	.word	0x00028c40
        /*08e0*/ 	.short	0x010a
        /*08e2*/ 	.byte	0x3f
	.zero		1


	//   ....[65]....
        /*08e4*/ 	.word	0x000107a0
        /*08e8*/ 	.word	0x00000005
        /*08ec*/ 	.word	0x00028c60
        /*08f0*/ 	.short	0x010a
        /*08f2*/ 	.byte	0x3f
	.zero		1


	//   ....[66]....
        /*08f4*/ 	.word	0x000107e0
        /*08f8*/ 	.word	0x00000003
        /*08fc*/ 	.word	0x00028c60
        /*0900*/ 	.short	0x010a
        /*0902*/ 	.byte	0x3f
	.zero		1


	//   ....[67]....
        /*0904*/ 	.word	0x00010850
        /*0908*/ 	.word	0x00000003
        /*090c*/ 	.word	0x00028c50
        /*0910*/ 	.short	0x010a
        /*0912*/ 	.byte	0x3f
	.zero		1


	//   ....[68]....
        /*0914*/ 	.word	0x000108b0
        /*0918*/ 	.word	0x00000003
        /*091c*/ 	.word	0x00028c50
        /*0920*/ 	.short	0x010a
        /*0922*/ 	.byte	0x3f
	.zero		1


	//   ....[69]....
        /*0924*/ 	.word	0x00010910
        /*0928*/ 	.word	0x00000003
        /*092c*/ 	.word	0x00028c00
        /*0930*/ 	.short	0x010a
        /*0932*/ 	.byte	0x3f
	.zero		1


	//   ....[70]....
        /*0934*/ 	.word	0x00010960
        /*0938*/ 	.word	0x00000007
        /*093c*/ 	.word	0x00028c30
        /*0940*/ 	.short	0x010a
        /*0942*/ 	.byte	0x3f
	.zero		1


	//   ....[71]....
        /*0944*/ 	.word	0x000109b0
        /*0948*/ 	.word	0x00000007
        /*094c*/ 	.word	0x00028c50
        /*0950*/ 	.short	0x010a
        /*0952*/ 	.byte	0x3f
	.zero		1


	//   ....[72]....
        /*0954*/ 	.word	0x00010a10
        /*0958*/ 	.word	0x00000006
        /*095c*/ 	.word	0x00028c30
        /*0960*/ 	.short	0x010a
        /*0962*/ 	.byte	0x3f
	.zero		1


	//   ....[73]....
        /*0964*/ 	.word	0x00010a70
        /*0968*/ 	.word	0x00000008
        /*096c*/ 	.word	0x00028c50
        /*0970*/ 	.short	0x010a
        /*0972*/ 	.byte	0x3f
	.zero		1


	//   ....[74]....
        /*0974*/ 	.word	0x00010ad0
        /*0978*/ 	.word	0x00000006
        /*097c*/ 	.word	0x00028c30
        /*0980*/ 	.short	0x010a
        /*0982*/ 	.byte	0x3f
	.zero		1


	//   ....[75]....
        /*0984*/ 	.word	0x00010b30
        /*0988*/ 	.word	0x00000008
        /*098c*/ 	.word	0x00028c50
        /*0990*/ 	.short	0x010a
        /*0992*/ 	.byte	0x3f
	.zero		1


	//   ....[76]....
        /*0994*/ 	.word	0x00010c30
        /*0998*/ 	.word	0x00000019
        /*099c*/ 	.word	0x00028c40
        /*09a0*/ 	.short	0x010a
        /*09a2*/ 	.byte	0x3f
	.zero		1


	//   ....[77]....
        /*09a4*/ 	.word	0x00011590
        /*09a8*/ 	.word	0x00000011
        /*09ac*/ 	.word	0x00028c20
        /*09b0*/ 	.short	0x010a
        /*09b2*/ 	.byte	0x3f
	.zero		1


	//   ....[78]....
        /*09b4*/ 	.word	0x000115e0
        /*09b8*/ 	.word	0x00000019
        /*09bc*/ 	.word	0x00028c60
        /*09c0*/ 	.short	0x010a
        /*09c2*/ 	.byte	0x3f
	.zero		1


	//   ....[79]....
        /*09c4*/ 	.word	0x00011e50
        /*09c8*/ 	.word	0x00000008
        /*09cc*/ 	.word	0x00028c40
        /*09d0*/ 	.short	0x010a
        /*09d2*/ 	.byte	0x3f
	.zero		1


	//   ....[80]....
        /*09d4*/ 	.word	0x000122d0
        /*09d8*/ 	.word	0x00000008
        /*09dc*/ 	.word	0x00028c60
        /*09e0*/ 	.short	0x010a
        /*09e2*/ 	.byte	0x3f
	.zero		1


	//   ....[81]....
        /*09e4*/ 	.word	0x00012b00
        /*09e8*/ 	.word	0x00000007
        /*09ec*/ 	.word	0x00028c20
        /*09f0*/ 	.short	0x010a
        /*09f2*/ 	.byte	0x3f
	.zero		1


	//   ....[82]....
        /*09f4*/ 	.word	0x00012ca0
        /*09f8*/ 	.word	0x00000005
        /*09fc*/ 	.word	0x00028c40
        /*0a00*/ 	.short	0x010a
        /*0a02*/ 	.byte	0x3f
	.zero		1


	//   ....[83]....
        /*0a04*/ 	.word	0x00012cf0
        /*0a08*/ 	.word	0x00000003
        /*0a0c*/ 	.word	0x00028c40
        /*0a10*/ 	.short	0x010a
        /*0a12*/ 	.byte	0x3f
	.zero		1


	//   ....[84]....
        /*0a14*/ 	.word	0x00012d40
        /*0a18*/ 	.word	0x00000005
        /*0a1c*/ 	.word	0x00028c60
        /*0a20*/ 	.short	0x010a
        /*0a22*/ 	.byte	0x3f
	.zero		1


	//----- nvinfo : EIATTR_NUM_MBARRIERS
	.align		4
.L_952:
        /*0a24*/ 	.byte	0x03, 0x38
        /*0a26*/ 	.short	0x0016


	//----- nvinfo : EIATTR_EXIT_INSTR_OFFSETS
	.align		4
        /*0a28*/ 	.byte	0x04, 0x1c
        /*0a2a*/ 	.short	(.L_954 - .L_953)


	//   ....[0]....
.L_953:
        /*0a2c*/ 	.word	0x00000930


	//   ....[1]....
        /*0a30*/ 	.word	0x0000c8b0


	//   ....[2]....
        /*0a34*/ 	.word	0x00010830


	//----- nvinfo : EIATTR_MAX_THREADS
	.align		4
.L_954:
        /*0a38*/ 	.byte	0x04, 0x05
        /*0a3a*/ 	.short	(.L_956 - .L_955)
.L_955:
        /*0a3c*/ 	.word	0x00000180
        /*0a40*/ 	.word	0x00000001
        /*0a44*/ 	.word	0x00000001


	//----- nvinfo : EIATTR_CRS_STACK_SIZE
	.align		4
.L_956:
        /*0a48*/ 	.byte	0x04, 0x1e
        /*0a4a*/ 	.short	(.L_958 - .L_957)
.L_957:
        /*0a4c*/ 	.word	0x00000000


	//----- nvinfo : EIATTR_CBANK_PARAM_SIZE
	.align		4
.L_958:
        /*0a50*/ 	.byte	0x03, 0x19
        /*0a52*/ 	.short	0x0af0


	//----- nvinfo : EIATTR_PARAM_CBANK
	.align		4
        /*0a54*/ 	.byte	0x04, 0x0a
        /*0a56*/ 	.short	(.L_960 - .L_959)
	.align		4
.L_959:
        /*0a58*/ 	.word	index@(.nv.constant0._ZN7cutlass13device_kernelIN5flash11enable_sm90INS1_16FlashAttnFwdSm90INS1_25CollectiveMainloopFwdSm90ILi2EN4cute5tupleIJNS5_1CILi1EEES8_S8_EEENS6_IJNS7_ILi64EEESA_SA_EEELi512ENS_6half_tEfNS_4arch4Sm90ELb1ELb0ELb1ELb0ELb1ELb0ELb0ELb0ELb0ELb1ELb0ELb0EEENS1_21CollectiveEpilogueFwdINS6_IJSA_NS7_ILi512EEESA_EEES9_SC_SE_Li256ELb0ELb1ELb0ELb0EEENS1_30DynamicPersistentTileSchedulerILi256ELi128ELb0ELb1ELb1EEEEEEEEEvNT_6ParamsE)
        /*0a5c*/ 	.short	0x0210
        /*0a5e*/ 	.short	0x0af0


	//----- nvinfo : EIATTR_SW_WAR
	.align		4
.L_960:
        /*0a60*/ 	.byte	0x04, 0x36
        /*0a62*/ 	.short	(.L_962 - .L_961)
.L_961:
        /*0a64*/ 	.word	0x00000008
.L_962:


//--------------------- .nv.info._ZN7cutlass13device_kernelIN5flash11enable_sm90INS1_16FlashAttnFwdSm90INS1_25CollectiveMainloopFwdSm90ILi2EN4cute5tupleIJNS5_1CILi1EEES8_S8_EEENS6_IJNS7_ILi64EEESA_SA_EEELi512ENS_6half_tEfNS_4arch4Sm90ELb1ELb0ELb1ELb0ELb1ELb0ELb1ELb0ELb0ELb1ELb0ELb0EEENS1_21CollectiveEpilogueFwdINS6_IJSA_NS7_ILi512EEESA_EEES9_SC_SE_Li256ELb0ELb1ELb0ELb0EEENS1_30DynamicPersistentTileSchedulerILi256ELi128ELb0ELb1ELb1EEEEEEEEEvNT_6ParamsE --------------------------
	.section	.nv.info._ZN7cutlass13device_kernelIN5flash11enable_sm90INS1_16FlashAttnFwdSm90INS1_25CollectiveMainloopFwdSm90ILi2EN4cute5tupleIJNS5_1CILi1EEES8_S8_EEENS6_IJNS7_ILi64EEESA_SA_EEELi512ENS_6half_tEfNS_4arch4Sm90ELb1ELb0ELb1ELb0ELb1ELb0ELb1ELb0ELb0ELb1ELb0ELb0EEENS1_21CollectiveEpilogueFwdINS6_IJSA_NS7_ILi512EEESA_EEES9_SC_SE_Li256ELb0ELb1ELb0ELb0EEENS1_30DynamicPersistentTileSchedulerILi256ELi128ELb0ELb1ELb1EEEEEEEEEvNT_6ParamsE,"",@"SHT_CUDA_INFO"
	.sectionflags	@""
	.align	4


	//----- nvinfo : EIATTR_CUDA_API_VERSION
	.align		4
        /*0000*/ 	.byte	0x04, 0x37
        /*0002*/ 	.short	(.L_964 - .L_963)
.L_963:
        /*0004*/ 	.word	0x00000082


	//----- nvinfo : EIATTR_KPARAM_INFO
	.align		4
.L_964:
        /*0008*/ 	.byte	0x04, 0x17
        /*000a*/ 	.short	(.L_966 - .L_965)
.L_965:
        /*000c*/ 	.word	0x00000000
        /*0010*/ 	.short	0x0000
        /*0012*/ 	.short	0x0070
        /*0014*/ 	.byte	0x00, 0xf0, 0x01, 0x2e


	//----- nvinfo : EIATTR_SPARSE_MMA_MASK
	.align		4
.L_966:
        /*0018*/ 	.byte	0x03, 0x50
        /*001a*/ 	.short	0x0000


	//----- nvinfo : EIATTR_MAXREG_COUNT
	.align		4
        /*001c*/ 	.byte	0x03, 0x1b
        /*001e*/ 	.short	0x00a8


	//----- nvinfo : EIATTR_NUM_BARRIERS
	.align		4
        /*0020*/ 	.byte	0x02, 0x4c
        /*0022*/ 	.byte	0x10
	.zero		1


	//----- nvinfo : EIATTR_EXTERNS
	.align		4
        /*0024*/ 	.byte	0x04, 0x0f
        /*0026*/ 	.short	(.L_968 - .L_967)


	//   ....[0]....
	.align		4
.L_967:
        /*0028*/ 	.word	index@(__assertfail)


	//----- nvinfo : EIATTR_ANNOTATIONS
	.align		4
.L_968:
        /*002c*/ 	.byte	0x04, 0x55
        /*002e*/ 	.short	(.L_970 - .L_969)


	//   ....[0]....
.L_969:
        /*0030*/ 	.word	0x00000001
        /*0034*/ 	.byte	0xe0, 0x05, 0x01, 0x00, 0x01, 0x00, 0x00, 0x00, 0xe0, 0x06, 0x01, 0x00, 0x01, 0x00, 0x00, 0x00
        /*0044*/ 	.byte	0x20, 0x0e, 0x01, 0x00, 0x01, 0x00, 0x00, 0x00, 0x50, 0x0e, 0x01, 0x00, 0x01, 0x00, 0x00, 0x00
        /*0054*/ 	.byte	0x40, 0x1c, 0x01, 0x00, 0x01, 0x00, 0x00, 0x00, 0x50, 0x1c, 0x01, 0x00, 0x01, 0x00, 0x00, 0x00
        /*0064*/ 	.byte	0xb0, 0x2a, 0x01, 0x00, 0x01, 0x00, 0x00, 0x00, 0xc0, 0x2a, 0x01, 0x00, 0x01, 0x00, 0x00, 0x00
        /*0074*/ 	.byte	0x40, 0x33, 0x01, 0x00, 0x01, 0x00, 0x00, 0x00, 0x60, 0x33, 0x01, 0x00, 0x01, 0x00, 0x00, 0x00
        /*0084*/ 	.byte	0xa0, 0x34, 0x01, 0x00, 0x01, 0x00, 0x00, 0x00, 0xc0, 0x34, 0x01, 0x00, 0x01, 0x00, 0x00, 0x00
        /*0094*/ 	.byte	0xb0, 0x4f, 0x01, 0x00


	//----- nvinfo : EIATTR_MERCURY_ISA_VERSION
	.align		4
.L_970:
        /*0098*/ 	.byte	0x03, 0x5f
        /*009a*/ 	.short	0x0101


	//----- nvinfo : EIATTR_INT_WARP_WIDE_INSTR_OFFSETS
	.align		4
        /*009c*/ 	.byte	0x04, 0x31
        /*009e*/ 	.short	(.L_972 - .L_971)


	//   ....[0]....
.L_971:
        /*00a0*/ 	.word	0x000000c0


	//   ....[1]....
        /*00a4*/ 	.word	0x000000d0


	//   ....[2]....
        /*00a8*/ 	.word	0x000000e0


	//   ....[3]....
        /*00ac*/ 	.word	0x00000180


	//   ....[4]....
        /*00b0*/ 	.word	0x00011360


	//   ....[5]....
        /*00b4*/ 	.word	0x000113f0


	//   ....[6]....
        /*00b8*/ 	.word	0x00014d40


	//   ....[7]....
        /*00bc*/ 	.word	0x00014dd0


	//----- nvinfo : EIATTR_COOP_GROUP_MASK_REGIDS
	.align		4
.L_972:
        /*00c0*/ 	.byte	0x04, 0x29
        /*00c2*/ 	.short	(.L_974 - .L_973)


	//   ....[0]....
.L_973:
        /*00c4*/ 	.word	0xffffffff


	//   ....[1]....
        /*00c8*/ 	.word	0xffffffff


	//   ....[2]....
        /*00cc*/ 	.word	0xffffffff


	//   ....[3]....
        /*00d0*/ 	.word	0xffffffff


	//   ....[4]....
        /*00d4*/ 	.word	0xffffffff


	//   ....[5]....
        /*00d8*/ 	.word	0xffffffff


	//   ....[6]....
        /*00dc*/ 	.word	0xffffffff


	//   ....[7]....
        /*00e0*/ 	.word	0xffffffff


	//   ....[8]....
        /*00e4*/ 	.word	0xffffffff


	//   ....[9]....
        /*00e8*/ 	.word	0xffffffff


	//   ....[10]....
        /*00ec*/ 	.word	0xffffffff


	//   ....[11]....
        /*00f0*/ 	.word	0xffffffff


	//   ....[12]....
        /*00f4*/ 	.word	0xffffffff


	//   ....[13]....
        /*00f8*/ 	.word	0xffffffff


	//   ....[14]....
        /*00fc*/ 	.word	0xffffffff


	//   ....[15]....
        /*0100*/ 	.word	0xffffffff


	//   ....[16]....
        /*0104*/ 	.word	0xffffffff


	//   ....[17]....
        /*0108*/ 	.word	0xffffffff


	//   ....[18]....
        /*010c*/ 	.word	0xffffffff


	//   ....[19]....
        /*0110*/ 	.word	0xffffffff


	//   ....[20]....
        /*0114*/ 	.word	0xffffffff


	//   ....[21]....
        /*0118*/ 	.word	0xffffffff


	//   ....[22]....
        /*011c*/ 	.word	0xffffffff


	//   ....[23]....
        /*0120*/ 	.word	0xffffffff


	//   ....[24]....
        /*0124*/ 	.word	0xffffffff


	//   ....[25]....
        /*0128*/ 	.word	0xffffffff


	//   ....[26]....
        /*012c*/ 	.word	0xffffffff


	//   ....[27]....
        /*0130*/ 	.word	0xffffffff


	//   ....[28]....
        /*0134*/ 	.word	0xffffffff


	//   ....[29]....
        /*0138*/ 	.word	0xffffffff


	//   ....[30]....
        /*013c*/ 	.word	0xffffffff


	//   ....[31]....
        /*0140*/ 	.word	0xffffffff


	//   ....[32]....
        /*0144*/ 	.word	0xffffffff


	//   ....[33]....
        /*0148*/ 	.word	0xffffffff


	//   ....[34]....
        /*014c*/ 	.word	0xffffffff


	//   ....[35]....
        /*0150*/ 	.word	0xffffffff


	//   ....[36]....
        /*0154*/ 	.word	0xffffffff


	//   ....[37]....
        /*0158*/ 	.word	0xffffffff


	//   ....[38]....
        /*015c*/ 	.word	0xffffffff


	//   ....[39]....
        /*0160*/ 	.word	0xffffffff


	//   ....[40]....
        /*0164*/ 	.word	0xffffffff


	//   ....[41]....
        /*0168*/ 	.word	0xffffffff


	//   ....[42]....
        /*016c*/ 	.word	0xffffffff


	//   ....[43]....
        /*0170*/ 	.word	0xffffffff


	//   ....[44]....
        /*0174*/ 	.word	0xffffffff


	//   ....[45]....
        /*0178*/ 	.word	0xffffffff


	//   ....[46]....
        /*017c*/ 	.word	0xffffffff


	//   ....[47]....
        /*0180*/ 	.word	0xffffffff


	//   ....[48]....
        /*0184*/ 	.word	0xffffffff


	//   ....[49]....
        /*0188*/ 	.word	0xffffffff


	//   ....[50]....
        /*018c*/ 	.word	0xffffffff


	//   ....[51]....
        /*0190*/ 	.word	0xffffffff


	//   ....[52]....
        /*0194*/ 	.word	0xffffffff


	//   ....[53]....
        /*0198*/ 	.word	0xffffffff


	//   ....[54]....
        /*019c*/ 	.word	0xffffffff


	//   ....[55]....
        /*01a0*/ 	.word	0xffffffff


	//   ....[56]....
        /*01a4*/ 	.word	0xffffffff


	//   ....[57]....
        /*01a8*/ 	.word	0xffffffff


	//   ....[58]....
        /*01ac*/ 	.word	0xffffffff


	//   ....[59]....
        /*01b0*/ 	.word	0xffffffff


	//   ....[60]....
        /*01b4*/ 	.word	0xffffffff


	//   ....[61]....
        /*01b8*/ 	.word	0xffffffff


	//   ....[62]....
        /*01bc*/ 	.word	0xffffffff


	//   ....[63]....
        /*01c0*/ 	.word	0xffffffff


	//   ....[64]....
        /*01c4*/ 	.word	0xffffffff


	//   ....[65]....
        /*01c8*/ 	.word	0xffffffff


	//   ....[66]....
        /*01cc*/ 	.word	0xffffffff


	//   ....[67]....
        /*01d0*/ 	.word	0xffffffff


	//   ....[68]....
        /*01d4*/ 	.word	0xffffffff


	//   ....[69]....
        /*01d8*/ 	.word	0xffffffff


	//   ....[70]....
        /*01dc*/ 	.word	0xffffffff


	//   ....[71]....
        /*01e0*/ 	.word	0xffffffff


	//   ....[72]....
        /*01e4*/ 	.word	0xffffffff


	//   ....[73]....
        /*01e8*/ 	.word	0xffffffff


	//   ....[74]....
        /*01ec*/ 	.word	0xffffffff


	//   ....[75]....
        /*01f0*/ 	.word	0xffffffff


	//   ....[76]....
        /*01f4*/ 	.word	0xffffffff


	//   ....[77]....
        /*01f8*/ 	.word	0xffffffff


	//   ....[78]....
        /*01fc*/ 	.word	0xffffffff


	//   ....[79]....
        /*0200*/ 	.word	0xffffffff


	//   ....[80]....
        /*0204*/ 	.word	0xffffffff


	//   ....[81]....
        /*0208*/ 	.word	0xffffffff


	//   ....[82]....
        /*020c*/ 	.word	0xffffffff


	//   ....[83]....
        /*0210*/ 	.word	0xffffffff


	//   ....[84]....
        /*0214*/ 	.word	0xffffffff


	//   ....[85]....
        /*0218*/ 	.word	0xffffffff


	//   ....[86]....
        /*021c*/ 	.word	0xffffffff


	//   ....[87]....
        /*0220*/ 	.word	0xffffffff


	//   ....[88]....
        /*0224*/ 	.word	0xffffffff


	//   ....[89]....
        /*0228*/ 	.word	0xffffffff


	//   ....[90]....
        /*022c*/ 	.word	0xffffffff


	//   ....[91]....
        /*0230*/ 	.word	0xffffffff


	//   ....[92]....
        /*0234*/ 	.word	0xffffffff


	//   ....[93]....
        /*0238*/ 	.word	0xffffffff


	//   ....[94]....
        /*023c*/ 	.word	0xffffffff


	//   ....[95]....
        /*0240*/ 	.word	0xffffffff


	//   ....[96]....
        /*0244*/ 	.word	0xffffffff


	//   ....[97]....
        /*0248*/ 	.word	0xffffffff


	//   ....[98]....
        /*024c*/ 	.word	0x0500000f


	//   ....[99]....
        /*0250*/ 	.word	0x0500000f


	//   ....[100]....
        /*0254*/ 	.word	0x0500000f


	//   ....[101]....
        /*0258*/ 	.word	0x0500000f


	//   ....[102]....
        /*025c*/ 	.word	0x0500000f


	//   ....[103]....
        /*0260*/ 	.word	0x0500000f


	//   ....[104]....
        /*0264*/ 	.word	0x0500000f


	//   ....[105]....
        /*0268*/ 	.word	0x0500000f


	//   ....[106]....
        /*026c*/ 	.word	0x0500000f


	//   ....[107]....
        /*0270*/ 	.word	0x0500000f


	//   ....[108]....
        /*0274*/ 	.word	0x0500000f


	//   ....[109]....
        /*0278*/ 	.word	0x0500000f


	//   ....[110]....
        /*027c*/ 	.word	0x0500000f


	//   ....[111]....
        /*0280*/ 	.word	0x0500000f


	//   ....[112]....
        /*0284*/ 	.word	0x0500000f


	//   ....[113]....
        /*0288*/ 	.word	0x0500000f


	//   ....[114]....
        /*028c*/ 	.word	0x0500000f


	//   ....[115]....
        /*0290*/ 	.word	0x0500000f


	//   ....[116]....
        /*0294*/ 	.word	0x0500000f


	//   ....[117]....
        /*0298*/ 	.word	0x0500000f


	//   ....[118]....
        /*029c*/ 	.word	0x0500000f


	//   ....[119]....
        /*02a0*/ 	.word	0x0500000f


	//   ....[120]....
        /*02a4*/ 	.word	0x0500000f


	//   ....[121]....
        /*02a8*/ 	.word	0x0500000f


	//   ....[122]....
        /*02ac*/ 	.word	0x0500000f


	//   ....[123]....
        /*02b0*/ 	.word	0x0500000f


	//   ....[124]....
        /*02b4*/ 	.word	0x0500000f


	//   ....[125]....
        /*02b8*/ 	.word	0x0500000f


	//   ....[126]....
        /*02bc*/ 	.word	0x0500000f


	//   ....[127]....
        /*02c0*/ 	.word	0x0500000f


	//   ....[128]....
        /*02c4*/ 	.word	0x0500000f


	//   ....[129]....
        /*02c8*/ 	.word	0x0500000f


	//   ....[130]....
        /*02cc*/ 	.word	0x0500000f


	//   ....[131]....
        /*02d0*/ 	.word	0x0500000f


	//   ....[132]....
        /*02d4*/ 	.word	0x0500000f


	//   ....[133]....
        /*02d8*/ 	.word	0x0500000f


	//   ....[134]....
        /*02dc*/ 	.word	0x0500000f


	//   ....[135]....
        /*02e0*/ 	.word	0x0500000f


	//   ....[136]....
        /*02e4*/ 	.word	0x0500000f


	//   ....[137]....
        /*02e8*/ 	.word	0x0500000f


	//   ....[138]....
        /*02ec*/ 	.word	0x0500000f


	//   ....[139]....
        /*02f0*/ 	.word	0x0500000f


	//   ....[140]....
        /*02f4*/ 	.word	0x0500000f


	//   ....[141]....
        /*02f8*/ 	.word	0x0500000f


	//   ....[142]....
        /*02fc*/ 	.word	0x0500000f


	//   ....[143]....
        /*0300*/ 	.word	0x0500000f


	//   ....[144]....
        /*0304*/ 	.word	0x0500000f


	//   ....[145]....
        /*0308*/ 	.word	0x0500000f


	//   ....[146]....
        /*030c*/ 	.word	0x0500000f


	//   ....[147]....
        /*0310*/ 	.word	0x0500000f


	//   ....[148]....
        /*0314*/ 	.word	0x0500000f


	//----- nvinfo : EIATTR_COOP_GROUP_INSTR_OFFSETS
	.align		4
.L_974:
        /*0318*/ 	.byte	0x04, 0x28
        /*031a*/ 	.short	(.L_976 - .L_975)


	//   ....[0]....
.L_975:
        /*031c*/ 	.word	0x00000080


	//   ....[1]....
        /*0320*/ 	.word	0x00000090


	//   ....[2]....
        /*0324*/ 	.word	0x000002b0


	//   ....[3]....
        /*0328*/ 	.word	0x00000410


	//   ....[4]....
        /*032c*/ 	.word	0x00000530


	//   ....[5]....
        /*0330*/ 	.word	0x00000690


	//   ....[6]....
        /*0334*/ 	.word	0x00001860


	//   ....[7]....
        /*0338*/ 	.word	0x000035b0


	//   ....[8]....
        /*033c*/ 	.word	0x00004540


	//   ....[9]....
        /*0340*/ 	.word	0x00005450


	//   ....[10]....
        /*0344*/ 	.word	0x00005490


	//   ....[11]....
        /*0348*/ 	.word	0x000058f0


	//   ....[12]....
        /*034c*/ 	.word	0x00005a30


	//   ....[13]....
        /*0350*/ 	.word	0x00005d80


	//   ....[14]....
        /*0354*/ 	.word	0x00005e40


	//   ....[15]....
        /*0358*/ 	.word	0x00006660


	//   ....[16]....
        /*035c*/ 	.word	0x000073f0


	//   ....[17]....
        /*0360*/ 	.word	0x00008280


	//   ....[18]....
        /*0364*/ 	.word	0x000082a0


	//   ....[19]....
        /*0368*/ 	.word	0x00008720


	//   ....[20]....
        /*036c*/ 	.word	0x00008860


	//   ....[21]....
        /*0370*/ 	.word	0x00008bf0


	//   ....[22]....
        /*0374*/ 	.word	0x00008c70


	//   ....[23]....
        /*0378*/ 	.word	0x00009db0


	//   ....[24]....
        /*037c*/ 	.word	0x0000aa90


	//   ....[25]....
        /*0380*/ 	.word	0x0000ba70


	//   ....[26]....
        /*0384*/ 	.word	0x0000bae0


	//   ....[27]....
        /*0388*/ 	.word	0x0000be20


	//   ....[28]....
        /*038c*/ 	.word	0x0000bfe0


	//   ....[29]....
        /*0390*/ 	.word	0x0000cf30


	//   ....[30]....
        /*0394*/ 	.word	0x0000d000


	//   ....[31]....
        /*0398*/ 	.word	0x0000d030


	//   ....[32]....
        /*039c*/ 	.word	0x0000d090


	//   ....[33]....
        /*03a0*/ 	.word	0x0000d0b0


	//   ....[34]....
        /*03a4*/ 	.word	0x0000e2b0


	//   ....[35]....
        /*03a8*/ 	.word	0x0000edf0


	//   ....[36]....
        /*03ac*/ 	.word	0x0000ee20


	//   ....[37]....
        /*03b0*/ 	.word	0x0000ee50


	//   ....[38]....
        /*03b4*/ 	.word	0x0000ee70


	//   ....[39]....
        /*03b8*/ 	.word	0x0000f4b0


	//   ....[40]....
        /*03bc*/ 	.word	0x0000f4d0


	//   ....[41]....
        /*03c0*/ 	.word	0x0000f700


	//   ....[42]....
        /*03c4*/ 	.word	0x0000f720


	//   ....[43]....
        /*03c8*/ 	.word	0x000100a0


	//   ....[44]....
        /*03cc*/ 	.word	0x000100c0


	//   ....[45]....
        /*03d0*/ 	.word	0x00010300


	//   ....[46]....
        /*03d4*/ 	.word	0x00010320


	//   ....[47]....
        /*03d8*/ 	.word	0x00010610


	//   ....[48]....
        /*03dc*/ 	.word	0x00011e00


	//   ....[49]....
        /*03e0*/ 	.word	0x00011e20


	//   ....[50]....
        /*03e4*/ 	.word	0x00011e40


	//   ....[51]....
        /*03e8*/ 	.word	0x00011e90


	//   ....[52]....
        /*03ec*/ 	.word	0x00011ec0


	//   ....[53]....
        /*03f0*/ 	.word	0x00011f10


	//   ....[54]....
        /*03f4*/ 	.word	0x00011f40


	//   ....[55]....
        /*03f8*/ 	.word	0x00011f50


	//   ....[56]....
        /*03fc*/ 	.word	0x00012610


	//   ....[57]....
        /*0400*/ 	.word	0x00012640


	//   ....[58]....
        /*0404*/ 	.word	0x00012690


	//   ....[59]....
        /*0408*/ 	.word	0x00012700


	//   ....[60]....
        /*040c*/ 	.word	0x00012720


	//   ....[61]....
        /*0410*/ 	.word	0x000127a0


	//   ....[62]....
        /*0414*/ 	.word	0x000127c0


	//   ....[63]....
        /*0418*/ 	.word	0x000127e0


	//   ....[64]....
        /*041c*/ 	.word	0x00012de0


	//   ....[65]....
        /*0420*/ 	.word	0x00012e10


	//   ....[66]....
        /*0424*/ 	.word	0x00012e70


	//   ....[67]....
        /*0428*/ 	.word	0x00012f60


	//   ....[68]....
        /*042c*/ 	.word	0x00012f80


	//   ....[69]....
        /*0430*/ 	.word	0x00013080


	//   ....[70]....
        /*0434*/ 	.word	0x00013090


	//   ....[71]....
        /*0438*/ 	.word	0x000130c0


	//   ....[72]....
        /*043c*/ 	.word	0x00013690


	//   ....[73]....
        /*0440*/ 	.word	0x000136c0


	//   ....[74]....
        /*0444*/ 	.word	0x000136f0


	//   ....[75]....
        /*0448*/ 	.word	0x00013750


	//   ....[76]....
        /*044c*/ 	.word	0x000138a0


	//   ....[77]....
        /*0450*/ 	.word	0x000138c0


	//   ....[78]....
        /*0454*/ 	.word	0x000138d0


	//   ....[79]....
        /*0458*/ 	.word	0x00013a20


	//   ....[80]....
        /*045c*/ 	.word	0x000142a0


	//   ....[81]....
        /*0460*/ 	.word	0x000142c0


	//   ....[82]....
        /*0464*/ 	.word	0x00014310


	//   ....[83]....
        /*0468*/ 	.word	0x00014320


	//   ....[84]....
        /*046c*/ 	.word	0x00014360


	//   ....[85]....
        /*0470*/ 	.word	0x00014370


	//   ....[86]....
        /*0474*/ 	.word	0x00014380


	//   ....[87]....
        /*0478*/ 	.word	0x000143c0


	//   ....[88]....
        /*047c*/ 	.word	0x000146e0


	//   ....[89]....
        /*0480*/ 	.word	0x00014720


	//   ....[90]....
        /*0484*/ 	.word	0x00014740


	//   ....[91]....
        /*0488*/ 	.word	0x000147b0


	//   ....[92]....
        /*048c*/ 	.word	0x000147d0


	//   ....[93]....
        /*0490*/ 	.word	0x000147f0


	//   ....[94]....
        /*0494*/ 	.word	0x00014890


	//   ....[95]....
        /*0498*/ 	.word	0x000148b0


	//   ....[96]....
        /*049c*/ 	.word	0x00014ef0


	//   ....[97]....
        /*04a0*/ 	.word	0x000150d0


	//   ....[98]....
        /*04a4*/ 	.word	0x00015650


	//   ....[99]....
        /*04a8*/ 	.word	0x00015730


	//   ....[100]....
        /*04ac*/ 	.word	0x000157d0


	//   ....[101]....
        /*04b0*/ 	.word	0x00015830


	//   ....[102]....
        /*04b4*/ 	.word	0x000158f0


	//   ....[103]....
        /*04b8*/ 	.word	0x00015960


	//   ....[104]....
        /*04bc*/ 	.word	0x00015a30


	//   ....[105]....
        /*04c0*/ 	.word	0x00015a90


	//   ....[106]....
        /*04c4*/ 	.word	0x00015b40


	//   ....[107]....
        /*04c8*/ 	.word	0x00015bf0


	//   ....[108]....
        /*04cc*/ 	.word	0x00015c70


	//   ....[109]....
        /*04d0*/ 	.word	0x00015cd0


	//   ....[110]....
        /*04d4*/ 	.word	0x00015db0


	//   ....[111]....
        /*04d8*/ 	.word	0x00015e20


	//   ....[112]....
        /*04dc*/ 	.word	0x00015f00


	//   ....[113]....
        /*04e0*/ 	.word	0x00015f60


	//   ....[114]....
        /*04e4*/ 	.word	0x00016010


	//   ....[115]....
        /*04e8*/ 	.word	0x000160a0


	//   ....[116]....
        /*04ec*/ 	.word	0x00016150


	//   ....[117]....
        /*04f0*/ 	.word	0x00016250


	//   ....[118]....
        /*04f4*/ 	.word	0x00016340


	//   ....[119]....
        /*04f8*/ 	.word	0x000164f0


	//   ....[120]....
        /*04fc*/ 	.word	0x00016540


	//   ....[121]....
        /*0500*/ 	.word	0x00016650


	//   ....[122]....
        /*0504*/ 	.word	0x00016730


	//   ....[123]....
        /*0508*/ 	.word	0x000168a0


	//   ....[124]....
        /*050c*/ 	.word	0x000169a0


	//   ....[125]....
        /*0510*/ 	.word	0x00016bc0


	//   ....[126]....
        /*0514*/ 	.word	0x00016c10


	//   ....[127]....
        /*0518*/ 	.word	0x00016dd0


	//   ....[128]....
        /*051c*/ 	.word	0x00016e20


	//   ....[129]....
        /*0520*/ 	.word	0x00016fe0


	//   ....[130]....
        /*0524*/ 	.word	0x00017030


	//   ....[131]....
        /*0528*/ 	.word	0x00017110


	//   ....[132]....
        /*052c*/ 	.word	0x000171b0


	//   ....[133]....
        /*0530*/ 	.word	0x00017210


	//   ....[134]....
        /*0534*/ 	.word	0x000172c0


	//   ....[135]....
        /*0538*/ 	.word	0x00017320


	//   ....[136]....
        /*053c*/ 	.word	0x000173d0


	//   ....[137]....
        /*0540*/ 	.word	0x00017430


	//   ....[138]....
        /*0544*/ 	.word	0x000174e0


	//   ....[139]....
        /*0548*/ 	.word	0x000175d0


	//   ....[140]....
        /*054c*/ 	.word	0x000176b0


	//   ....[141]....
        /*0550*/ 	.word	0x00017790


	//   ....[142]....
        /*0554*/ 	.word	0x000178a0


	//   ....[143]....
        /*0558*/ 	.word	0x000179c0


	//   ....[144]....
        /*055c*/ 	.word	0x00017aa0


	//   ....[145]....
        /*0560*/ 	.word	0x00017bb0


	//   ....[146]....
        /*0564*/ 	.word	0x00017c90


	//   ....[147]....
        /*0568*/ 	.word	0x00017d20


	//   ....[148]....
        /*056c*/ 	.word	0x00017e40


	//----- nvinfo : EIATTR_REG_RECONFIG
	.align		4
.L_976:
        /*0570*/ 	.byte	0x01, 0x54
	.zero		2


	//----- nvinfo : EIATTR_SYSCALL_OFFSETS
	.align		4
        /*0574*/ 	.byte	0x04, 0x46
        /*0576*/ 	.short	(.L_978 - .L_977)


	//   ....[0]....
.L_977:
        /*0578*/ 	.word	0x00003760


	//   ....[1]....
        /*057c*/ 	.word	0x00011550


	//   ....[2]....
        /*0580*/ 	.word	0x000116a0


	//   ....[3]....
        /*0584*/ 	.word	0x00011790


	//   ....[4]....
        /*0588*/ 	.word	0x00012250


	//   ....[5]....
        /*058c*/ 	.word	0x00012a90


	//----- nvinfo : EIATTR_MBARRIER_INSTR_OFFSETS
	.align		4
.L_978:
        /*0590*/ 	.byte	0x04, 0x39
        /*0592*/ 	.short	(.L_980 - .L_979)


	//   ....[0]....
.L_979:
        /*0594*/ 	.word	0x00000190
        /*0598*/ 	.word	0x000000ff
        /*059c*/ 	.word	0x00038800
        /*05a0*/ 	.short	0x0100
        /*05a2*/ 	.byte	0x08
	.zero		1


	//   ....[1]....
        /*05a4*/ 	.word	0x000001a0
        /*05a8*/ 	.word	0x000000ff
        /*05ac*/ 	.word	0x00038810
        /*05b0*/ 	.short	0x0100
        /*05b2*/ 	.byte	0x08
	.zero		1


	//   ....[2]....
        /*05b4*/ 	.word	0x000001b0
        /*05b8*/ 	.word	0x000000ff
        /*05bc*/ 	.word	0x00038820
        /*05c0*/ 	.short	0x0100
        /*05c2*/ 	.byte	0x08
	.zero		1


	//   ....[3]....
        /*05c4*/ 	.word	0x00000260
        /*05c8*/ 	.word	0x000000ff
        /*05cc*/ 	.word	0x00038830
        /*05d0*/ 	.short	0x0100
        /*05d2*/ 	.byte	0x06
	.zero		1


	//   ....[4]....
        /*05d4*/ 	.word	0x00000270
        /*05d8*/ 	.word	0x000000ff
        /*05dc*/ 	.word	0x00038840
        /*05e0*/ 	.short	0x0100
        /*05e2*/ 	.byte	0x06
	.zero		1


	//   ....[5]....
        /*05e4*/ 	.word	0x00000280
        /*05e8*/ 	.word	0x000000ff
        /*05ec*/ 	.word	0x00038838
        /*05f0*/ 	.short	0x0100
        /*05f2*/ 	.byte	0x06
	.zero		1


	//   ....[6]....
        /*05f4*/ 	.word	0x00000290
        /*05f8*/ 	.word	0x000000ff
        /*05fc*/ 	.word	0x00038848
        /*0600*/ 	.short	0x0100
        /*0602*/ 	.byte	0x06
	.zero		1


	//   ....[7]....
        /*0604*/ 	.word	0x000003c0
        /*0608*/ 	.word	0x000000ff
        /*060c*/ 	.word	0x00038850
        /*0610*/ 	.short	0x0100
        /*0612*/ 	.byte	0x08
	.zero		1


	//   ....[8]....
        /*0614*/ 	.word	0x000003d0
        /*0618*/ 	.word	0x000000ff
        /*061c*/ 	.word	0x00038860
        /*0620*/ 	.short	0x0100
        /*0622*/ 	.byte	0x08
	.zero		1


	//   ....[9]....
        /*0624*/ 	.word	0x000003e0
        /*0628*/ 	.word	0x000000ff
        /*062c*/ 	.word	0x00038858
        /*0630*/ 	.short	0x0100
        /*0632*/ 	.byte	0x08
	.zero		1


	//   ....[10]....
        /*0634*/ 	.word	0x000003f0
        /*0638*/ 	.word	0x000000ff
        /*063c*/ 	.word	0x00038868
        /*0640*/ 	.short	0x0100
        /*0642*/ 	.byte	0x08
	.zero		1


	//   ....[11]....
        /*0644*/ 	.word	0x000004e0
        /*0648*/ 	.word	0x000000ff
        /*064c*/ 	.word	0x00038870
        /*0650*/ 	.short	0x0100
        /*0652*/ 	.byte	0x06
	.zero		1


	//   ....[12]....
        /*0654*/ 	.word	0x000004f0
        /*0658*/ 	.word	0x000000ff
        /*065c*/ 	.word	0x00038880
        /*0660*/ 	.short	0x0100
        /*0662*/ 	.byte	0x06
	.zero		1


	//   ....[13]....
        /*0664*/ 	.word	0x00000500
        /*0668*/ 	.word	0x000000ff
        /*066c*/ 	.word	0x00038878
        /*0670*/ 	.short	0x0100
        /*0672*/ 	.byte	0x06
	.zero		1


	//   ....[14]....
        /*0674*/ 	.word	0x00000510
        /*0678*/ 	.word	0x000000ff
        /*067c*/ 	.word	0x00038888
        /*0680*/ 	.short	0x0100
        /*0682*/ 	.byte	0x06
	.zero		1


	//   ....[15]....
        /*0684*/ 	.word	0x00000640
        /*0688*/ 	.word	0x000000ff
        /*068c*/ 	.word	0x00038890
        /*0690*/ 	.short	0x0100
        /*0692*/ 	.byte	0x08
	.zero		1


	//   ....[16]....
        /*0694*/ 	.word	0x00000650
        /*0698*/ 	.word	0x000000ff
        /*069c*/ 	.word	0x000388a0
        /*06a0*/ 	.short	0x0100
        /*06a2*/ 	.byte	0x08
	.zero		1


	//   ....[17]....
        /*06a4*/ 	.word	0x00000660
        /*06a8*/ 	.word	0x000000ff
        /*06ac*/ 	.word	0x00038898
        /*06b0*/ 	.short	0x0100
        /*06b2*/ 	.byte	0x08
	.zero		1


	//   ....[18]....
        /*06b4*/ 	.word	0x00000670
        /*06b8*/ 	.word	0x000000ff
        /*06bc*/ 	.word	0x000388a8
        /*06c0*/ 	.short	0x0100
        /*06c2*/ 	.byte	0x08
	.zero		1


	//   ....[19]....
        /*06c4*/ 	.word	0x000007b0
        /*06c8*/ 	.word	0x000000ff
        /*06cc*/ 	.word	0x000388b0
        /*06d0*/ 	.short	0x0100
        /*06d2*/ 	.byte	0x08
	.zero		1


	//   ....[20]....
        /*06d4*/ 	.word	0x000007c0
        /*06d8*/ 	.word	0x000000ff
        /*06dc*/ 	.word	0x000388c0
        /*06e0*/ 	.short	0x0100
        /*06e2*/ 	.byte	0x08
	.zero		1


	//   ....[21]....
        /*06e4*/ 	.word	0x000007d0
        /*06e8*/ 	.word	0x000000ff
        /*06ec*/ 	.word	0x000388b8
        /*06f0*/ 	.short	0x0100
        /*06f2*/ 	.byte	0x08
	.zero		1


	//   ....[22]....
        /*06f4*/ 	.word	0x000007e0
        /*06f8*/ 	.word	0x000000ff
        /*06fc*/ 	.word	0x000388c8
        /*0700*/ 	.short	0x0100
        /*0702*/ 	.byte	0x08
	.zero		1


	//   ....[23]....
        /*0704*/ 	.word	0x00001c30
        /*0708*/ 	.word	0x00000000
        /*070c*/ 	.word	0x00000000
        /*0710*/ 	.short	0x0101
        /*0712*/ 	.byte	0x3f
	.zero		1


	//   ....[24]....
        /*0714*/ 	.word	0x00002730
        /*0718*/ 	.word	0x00000000
        /*071c*/ 	.word	0x00000000
        /*0720*/ 	.short	0x0101
        /*0722*/ 	.byte	0x3f
	.zero		1


	//   ....[25]....
        /*0724*/ 	.word	0x000037e0
        /*0728*/ 	.word	0x00000011
        /*072c*/ 	.word	0x00038800
        /*0730*/ 	.short	0x010a
        /*0732*/ 	.byte	0x3f
	.zero		1


	//   ....[26]....
        /*0734*/ 	.word	0x00003840
        /*0738*/ 	.word	0x00000009
        /*073c*/ 	.word	0x00038830
        /*0740*/ 	.short	0x010a
        /*0742*/ 	.byte	0x3f
	.zero		1


	//   ....[27]....
        /*0744*/ 	.word	0x000038b0
        /*0748*/ 	.word	0x00000009
        /*074c*/ 	.word	0x00038830
        /*0750*/ 	.short	0x010a
        /*0752*/ 	.byte	0x3f
	.zero		1


	//   ....[28]....
        /*0754*/ 	.word	0x00003b30
        /*0758*/ 	.word	0x00000011
        /*075c*/ 	.word	0x00038810
        /*0760*/ 	.short	0x010a
        /*0762*/ 	.byte	0x3f
	.zero		1


	//   ....[29]....
        /*0764*/ 	.word	0x00003b70
        /*0768*/ 	.word	0x00000009
        /*076c*/ 	.word	0x00038850
        /*0770*/ 	.short	0x010a
        /*0772*/ 	.byte	0x3f
	.zero		1


	//   ....[30]....
        /*0774*/ 	.word	0x00003c40
        /*0778*/ 	.word	0x00000009
        /*077c*/ 	.word	0x00038850
        /*0780*/ 	.short	0x010a
        /*0782*/ 	.byte	0x3f
	.zero		1


	//   ....[31]....
        /*0784*/ 	.word	0x00006060
        /*0788*/ 	.word	0x00000018
        /*078c*/ 	.word	0x00000000
        /*0790*/ 	.short	0x0101
        /*0792*/ 	.byte	0x3f
	.zero		1


	//   ....[32]....
        /*0794*/ 	.word	0x00006790
        /*0798*/ 	.word	0x0000000a
        /*079c*/ 	.word	0x00000000
        /*07a0*/ 	.short	0x0101
        /*07a2*/ 	.byte	0x3f
	.zero		1


	//   ....[33]....
        /*07a4*/ 	.word	0x000068f0
        /*07a8*/ 	.word	0x00000009
        /*07ac*/ 	.word	0x00038830
        /*07b0*/ 	.short	0x010a
        /*07b2*/ 	.byte	0x3f
	.zero		1


	//   ....[34]....
        /*07b4*/ 	.word	0x00006940
        /*07b8*/ 	.word	0x00000009
        /*07bc*/ 	.word	0x00038830
        /*07c0*/ 	.short	0x010a
        /*07c2*/ 	.byte	0x3f
	.zero		1


	//   ....[35]....
        /*07c4*/ 	.word	0x00006ac0
        /*07c8*/ 	.word	0x00000009
        /*07cc*/ 	.word	0x00038850
        /*07d0*/ 	.short	0x010a
        /*07d2*/ 	.byte	0x3f
	.zero		1


	//   ....[36]....
        /*07d4*/ 	.word	0x00006b10
        /*07d8*/ 	.word	0x00000009
        /*07dc*/ 	.word	0x00038850
        /*07e0*/ 	.short	0x010a
        /*07e2*/ 	.byte	0x3f
	.zero		1


	//   ....[37]....
        /*07e4*/ 	.word	0x00008ec0
        /*07e8*/ 	.word	0x00000098
        /*07ec*/ 	.word	0x00000000
        /*07f0*/ 	.short	0x0101
        /*07f2*/ 	.byte	0x3f
	.zero		1


	//   ....[38]....
        /*07f4*/ 	.word	0x00009e60
        /*07f8*/ 	.word	0x0000000a
        /*07fc*/ 	.word	0x00000000
        /*0800*/ 	.short	0x0101
        /*0802*/ 	.byte	0x3f
	.zero		1


	//   ....[39]....
        /*0804*/ 	.word	0x00009f90
        /*0808*/ 	.word	0x00000009
        /*080c*/ 	.word	0x00038830
        /*0810*/ 	.short	0x010a
        /*0812*/ 	.byte	0x3f
	.zero		1


	//   ....[40]....
        /*0814*/ 	.word	0x00009fe0
        /*0818*/ 	.word	0x00000009
        /*081c*/ 	.word	0x00038830
        /*0820*/ 	.short	0x010a
        /*0822*/ 	.byte	0x3f
	.zero		1


	//   ....[41]....
        /*0824*/ 	.word	0x0000a160
        /*0828*/ 	.word	0x00000009
        /*082c*/ 	.word	0x00038850
        /*0830*/ 	.short	0x010a
        /*0832*/ 	.byte	0x3f
	.zero		1


	//   ....[42]....
        /*0834*/ 	.word	0x0000a1b0
        /*0838*/ 	.word	0x00000009
        /*083c*/ 	.word	0x00038850
        /*0840*/ 	.short	0x010a
        /*0842*/ 	.byte	0x3f
	.zero		1


	//   ....[43]....
        /*0844*/ 	.word	0x0000bed0
        /*0848*/ 	.word	0x00000098
        /*084c*/ 	.word	0x00000000
        /*0850*/ 	.short	0x0101
        /*0852*/ 	.byte	0x3f
	.zero		1


	//   ....[44]....
        /*0854*/ 	.word	0x0000cfe0
        /*0858*/ 	.word	0x0000000a
        /*085c*/ 	.word	0x00000000
        /*0860*/ 	.short	0x0101
        /*0862*/ 	.byte	0x3f
	.zero		1


	//   ....[45]....
        /*0864*/ 	.word	0x0000f4a0
        /*0868*/ 	.word	0x00000000
        /*086c*/ 	.word	0x00000000
        /*0870*/ 	.short	0x0101
        /*0872*/ 	.byte	0x3f
	.zero		1


	//   ....[46]....
        /*0874*/ 	.word	0x00011bb0
        /*0878*/ 	.word	0x0000001b
        /*087c*/ 	.word	0x00038840
        /*0880*/ 	.short	0x010a
        /*0882*/ 	.byte	0x3f
	.zero		1


	//   ....[47]....
        /*0884*/ 	.word	0x00012020
        /*0888*/ 	.word	0x0000001b
        /*088c*/ 	.word	0x00038830
        /*0890*/ 	.short	0x0107
        /*0892*/ 	.byte	0x3f
	.zero		1


	//   ....[48]....
        /*0894*/ 	.word	0x000120e0
        /*0898*/ 	.word	0x0000001b
        /*089c*/ 	.word	0x00038830
        /*08a0*/ 	.short	0x0101
        /*08a2*/ 	.byte	0x3f
	.zero		1


	//   ....[49]....
        /*08a4*/ 	.word	0x000128d0
        /*08a8*/ 	.word	0x00000011
        /*08ac*/ 	.word	0x00038800
        /*08b0*/ 	.short	0x0107
        /*08b2*/ 	.byte	0x3f
	.zero		1


	//   ....[50]....
        /*08b4*/ 	.word	0x00012960
        /*08b8*/ 	.word	0x00000011
        /*08bc*/ 	.word	0x00038800
        /*08c0*/ 	.short	0x0101
        /*08c2*/ 	.byte	0x3f
	.zero		1


	//   ....[51]....
        /*08c4*/ 	.word	0x000132d0
        /*08c8*/ 	.word	0x00000011
        /*08cc*/ 	.word	0x00038810
        /*08d0*/ 	.short	0x0107
        /*08d2*/ 	.byte	0x3f
	.zero		1


	//   ....[52]....
        /*08d4*/ 	.word	0x000133c0
        /*08d8*/ 	.word	0x00000011
        /*08dc*/ 	.word	0x00038810
        /*08e0*/ 	.short	0x0101
        /*08e2*/ 	.byte	0x3f
	.zero		1


	//   ....[53]....
        /*08e4*/ 	.word	0x000133e0
        /*08e8*/ 	.word	0x00000011
        /*08ec*/ 	.word	0x00038820
        /*08f0*/ 	.short	0x010a
        /*08f2*/ 	.byte	0x3f
	.zero		1


	//   ....[54]....
        /*08f4*/ 	.word	0x00013470
        /*08f8*/ 	.word	0x0000001b
        /*08fc*/ 	.word	0x00038860
        /*0900*/ 	.short	0x010a
        /*0902*/ 	.byte	0x3f
	.zero		1


	//   ....[55]....
        /*0904*/ 	.word	0x00013ce0
        /*0908*/ 	.word	0x0000001b
        /*090c*/ 	.word	0x00038850
        /*0910*/ 	.short	0x0107
        /*0912*/ 	.byte	0x3f
	.zero		1


	//   ....[56]....
        /*0914*/ 	.word	0x00013db0
        /*0918*/ 	.word	0x0000001b
        /*091c*/ 	.word	0x00038850
        /*0920*/ 	.short	0x0101
        /*0922*/ 	.byte	0x3f
	.zero		1


	//   ....[57]....
        /*0924*/ 	.word	0x00014100
        /*0928*/ 	.word	0x00000008
        /*092c*/ 	.word	0x00038840
        /*0930*/ 	.short	0x010a
        /*0932*/ 	.byte	0x3f
	.zero		1


	//   ....[58]....
        /*0934*/ 	.word	0x00014440
        /*0938*/ 	.word	0x00000008
        /*093c*/ 	.word	0x00038830
        /*0940*/ 	.short	0x0107
        /*0942*/ 	.byte	0x3f
	.zero		1


	//   ....[59]....
        /*0944*/ 	.word	0x00014500
        /*0948*/ 	.word	0x00000008
        /*094c*/ 	.word	0x00038830
        /*0950*/ 	.short	0x0101
        /*0952*/ 	.byte	0x3f
	.zero		1


	//   ....[60]....
        /*0954*/ 	.word	0x00014530
        /*0958*/ 	.word	0x00000008
        /*095c*/ 	.word	0x00038860
        /*0960*/ 	.short	0x010a
        /*0962*/ 	.byte	0x3f
	.zero		1


	//   ....[61]....
        /*0964*/ 	.word	0x00014bb0
        /*0968*/ 	.word	0x00000008
        /*096c*/ 	.word	0x00038850
        /*0970*/ 	.short	0x0107
        /*0972*/ 	.byte	0x3f
	.zero		1


	//   ....[62]....
        /*0974*/ 	.word	0x00014c70
        /*0978*/ 	.word	0x00000008
        /*097c*/ 	.word	0x00038850
        /*0980*/ 	.short	0x0101
        /*0982*/ 	.byte	0x3f
	.zero		1


	//   ....[63]....
        /*0984*/ 	.word	0x00015050
        /*0988*/ 	.word	0x00000005
        /*098c*/ 	.word	0x00038820
        /*0990*/ 	.short	0x010a
        /*0992*/ 	.byte	0x3f
	.zero		1


	//   ....[64]....
        /*0994*/ 	.word	0x000151d0
        /*0998*/ 	.word	0x00000003
        /*099c*/ 	.word	0x00038840
        /*09a0*/ 	.short	0x010a
        /*09a2*/ 	.byte	0x3f
	.zero		1


	//   ....[65]....
        /*09a4*/ 	.word	0x00015270
        /*09a8*/ 	.word	0x00000005
        /*09ac*/ 	.word	0x00038840
        /*09b0*/ 	.short	0x010a
        /*09b2*/ 	.byte	0x3f
	.zero		1


	//   ....[66]....
        /*09b4*/ 	.word	0x000152b0
        /*09b8*/ 	.word	0x00000003
        /*09bc*/ 	.word	0x00038860
        /*09c0*/ 	.short	0x010a
        /*09c2*/ 	.byte	0x3f
	.zero		1


	//   ....[67]....
        /*09c4*/ 	.word	0x000152f0
        /*09c8*/ 	.word	0x00000005
        /*09cc*/ 	.word	0x00038860
        /*09d0*/ 	.short	0x010a
        /*09d2*/ 	.byte	0x3f
	.zero		1


	//   ....[68]....
        /*09d4*/ 	.word	0x00015350
        /*09d8*/ 	.word	0x00000011
        /*09dc*/ 	.word	0x00038800
        /*09e0*/ 	.short	0x010a
        /*09e2*/ 	.byte	0x3f
	.zero		1


	//   ....[69]....
        /*09e4*/ 	.word	0x000153a0
        /*09e8*/ 	.word	0x00000009
        /*09ec*/ 	.word	0x00038830
        /*09f0*/ 	.short	0x010a
        /*09f2*/ 	.byte	0x3f
	.zero		1


	//   ....[70]....
        /*09f4*/ 	.word	0x000153f0
        /*09f8*/ 	.word	0x00000011
        /*09fc*/ 	.word	0x00038810
        /*0a00*/ 	.short	0x010a
        /*0a02*/ 	.byte	0x3f
	.zero		1


	//   ....[71]....
        /*0a04*/ 	.word	0x00015440
        /*0a08*/ 	.word	0x00000009
        /*0a0c*/ 	.word	0x00038850
        /*0a10*/ 	.short	0x010a
        /*0a12*/ 	.byte	0x3f
	.zero		1


	//   ....[72]....
        /*0a14*/ 	.word	0x00015490
        /*0a18*/ 	.word	0x00000009
        /*0a1c*/ 	.word	0x00038830
        /*0a20*/ 	.short	0x010a
        /*0a22*/ 	.byte	0x3f
	.zero		1


	//   ....[73]....
        /*0a24*/ 	.word	0x000154e0
        /*0a28*/ 	.word	0x00000009
        /*0a2c*/ 	.word	0x00038850
        /*0a30*/ 	.short	0x010a
        /*0a32*/ 	.byte	0x3f
	.zero		1


	//   ....[74]....
        /*0a34*/ 	.word	0x00015530
        /*0a38*/ 	.word	0x00000009
        /*0a3c*/ 	.word	0x00038830
        /*0a40*/ 	.short	0x010a
        /*0a42*/ 	.byte	0x3f
	.zero		1


	//   ....[75]....
        /*0a44*/ 	.word	0x00015580
        /*0a48*/ 	.word	0x00000009
        /*0a4c*/ 	.word	0x00038850
        /*0a50*/ 	.short	0x010a
        /*0a52*/ 	.byte	0x3f
	.zero		1


	//   ....[76]....
        /*0a54*/ 	.word	0x00015680
        /*0a58*/ 	.word	0x0000001b
        /*0a5c*/ 	.word	0x00038840
        /*0a60*/ 	.short	0x010a
        /*0a62*/ 	.byte	0x3f
	.zero		1


	//   ....[77]....
        /*0a64*/ 	.word	0x000167a0
        /*0a68*/ 	.word	0x00000011
        /*0a6c*/ 	.word	0x00038820
        /*0a70*/ 	.short	0x010a
        /*0a72*/ 	.byte	0x3f
	.zero		1


	//   ....[78]....
        /*0a74*/ 	.word	0x000167f0
        /*0a78*/ 	.word	0x0000001b
        /*0a7c*/ 	.word	0x00038860
        /*0a80*/ 	.short	0x010a
        /*0a82*/ 	.byte	0x3f
	.zero		1


	//   ....[79]....
        /*0a84*/ 	.word	0x00017060
        /*0a88*/ 	.word	0x00000008
        /*0a8c*/ 	.word	0x00038840
        /*0a90*/ 	.short	0x010a
        /*0a92*/ 	.byte	0x3f
	.zero		1


	//   ....[80]....
        /*0a94*/ 	.word	0x00017520
        /*0a98*/ 	.word	0x00000008
        /*0a9c*/ 	.word	0x00038860
        /*0aa0*/ 	.short	0x010a
        /*0aa2*/ 	.byte	0x3f
	.zero		1


	//   ....[81]....
        /*0aa4*/ 	.word	0x00017d60
        /*0aa8*/ 	.word	0x00000005
        /*0aac*/ 	.word	0x00038820
        /*0ab0*/ 	.short	0x010a
        /*0ab2*/ 	.byte	0x3f
	.zero		1


	//   ....[82]....
        /*0ab4*/ 	.word	0x00017f00
        /*0ab8*/ 	.word	0x00000003
        /*0abc*/ 	.word	0x00038840
        /*0ac0*/ 	.short	0x010a
        /*0ac2*/ 	.byte	0x3f
	.zero		1


	//   ....[83]....
        /*0ac4*/ 	.word	0x00017f50
        /*0ac8*/ 	.word	0x00000005
        /*0acc*/ 	.word	0x00038840
        /*0ad0*/ 	.short	0x010a
        /*0ad2*/ 	.byte	0x3f
	.zero		1


	//   ....[84]....
        /*0ad4*/ 	.word	0x00017fa0
        /*0ad8*/ 	.word	0x00000003
        /*0adc*/ 	.word	0x00038860
        /*0ae0*/ 	.short	0x010a
        /*0ae2*/ 	.byte	0x3f
	.zero		1


	//----- nvinfo : EIATTR_NUM_MBARRIERS
	.align		4
.L_980:
        /*0ae4*/ 	.byte	0x03, 0x38
        /*0ae6*/ 	.short	0x0017


	//----- nvinfo : EIATTR_EXIT_INSTR_OFFSETS
	.align		4
        /*0ae8*/ 	.byte	0x04, 0x1c
        /*0aea*/ 	.short	(.L_982 - .L_981)


	//   ....[0]....
.L_981:
        /*0aec*/ 	.word	0x00000960


	//   ....[1]....
        /*0af0*/ 	.word	0x00010580


	//   ....[2]....
        /*0af4*/ 	.word	0x00015340


	//----- nvinfo : EIATTR_MAX_THREADS
	.align		4
.L_982:
        /*0af8*/ 	.byte	0x04, 0x05
        /*0afa*/ 	.short	(.L_984 - .L_983)
.L_983:
        /*0afc*/ 	.word	0x00000180
        /*0b00*/ 	.word	0x00000001
        /*0b04*/ 	.word	0x00000001


	//----- nvinfo : EIATTR_CRS_STACK_SIZE
	.align		4
.L_984:
        /*0b08*/ 	.byte	0x04, 0x1e
        /*0b0a*/ 	.short	(.L_986 - .L_985)
.L_985:
        /*0b0c*/ 	.word	0x00000000


	//----- nvinfo : EIATTR_CBANK_PARAM_SIZE
	.align		4
.L_986:
        /*0b10*/ 	.byte	0x03, 0x19
        /*0b12*/ 	.short	0x0bf0


	//----- nvinfo : EIATTR_PARAM_CBANK
	.align		4
        /*0b14*/ 	.byte	0x04, 0x0a
        /*0b16*/ 	.short	(.L_988 - .L_987)
	.align		4
.L_987:
        /*0b18*/ 	.word	index@(.nv.constant0._ZN7cutlass13device_kernelIN5flash11enable_sm90INS1_16FlashAttnFwdSm90INS1_25CollectiveMainloopFwdSm90ILi2EN4cute5tupleIJNS5_1CILi1EEES8_S8_EEENS6_IJNS7_ILi64EEESA_SA_EEELi512ENS_6half_tEfNS_4arch4Sm90ELb1ELb0ELb1ELb0ELb1ELb0ELb1ELb0ELb0ELb1ELb0ELb0EEENS1_21CollectiveEpilogueFwdINS6_IJSA_NS7_ILi512EEESA_EEES9_SC_SE_Li256ELb0ELb1ELb0ELb0EEENS1_30DynamicPersistentTileSchedulerILi256ELi128ELb0ELb1ELb1EEEEEEEEEvNT_6ParamsE)
        /*0b1c*/ 	.short	0x0210
        /*0b1e*/ 	.short	0x0bf0


	//----- nvinfo : EIATTR_SW_WAR
	.align		4
.L_988:
        /*0b20*/ 	.byte	0x04, 0x36
        /*0b22*/ 	.short	(.L_990 - .L_989)
.L_989:
        /*0b24*/ 	.word	0x00000008
.L_990:


//--------------------- .nv.info._ZN7cutlass13device_kernelIN5flash11enable_sm90INS1_16FlashAttnFwdSm90INS1_25CollectiveMainloopFwdSm90ILi2EN4cute5tupleIJNS5_1CILi1EEES8_S8_EEENS6_IJNS7_ILi64EEESA_SA_EEELi512ENS_6half_tEfNS_4arch4Sm90ELb1ELb0ELb1ELb1ELb1ELb0ELb0ELb0ELb0ELb1ELb0ELb0EEENS1_21CollectiveEpilogueFwdINS6_IJSA_NS7_ILi512EEESA_EEES9_SC_SE_Li256ELb1ELb1ELb0ELb0EEENS1_36VarlenDynamicPersistentTileSchedulerILi64ELi64ELi256ELi128ELb0ELb1ELb1ELb1ELb1ELb1EEEEEEEEEvNT_6ParamsE --------------------------
	.section	.nv.info._ZN7cutlass13device_kernelIN5flash11enable_sm90INS1_16FlashAttnFwdSm90INS1_25CollectiveMainloopFwdSm90ILi2EN4cute5tupleIJNS5_1CILi1EEES8_S8_EEENS6_IJNS7_ILi64EEESA_SA_EEELi512ENS_6half_tEfNS_4arch4Sm90ELb1ELb0ELb1ELb1ELb1ELb0ELb0ELb0ELb0ELb1ELb0ELb0EEENS1_21CollectiveEpilogueFwdINS6_IJSA_NS7_ILi512EEESA_EEES9_SC_SE_Li256ELb1ELb1ELb0ELb0EEENS1_36VarlenDynamicPersistentTileSchedulerILi64ELi64ELi256ELi128ELb0ELb1ELb1ELb1ELb1ELb1EEEEEEEEEvNT_6ParamsE,"",@"SHT_CUDA_INFO"
	.sectionflags	@""
	.align	4


	//----- nvinfo : EIATTR_CUDA_API_VERSION
	.align		4
        /*0000*/ 	.byte	0x04, 0x37
        /*0002*/ 	.short	(.L_992 - .L_991)
.L_991:
        /*0004*/ 	.word	0x00000082


	//----- nvinfo : EIATTR_KPARAM_INFO
	.align		4
.L_992:
        /*0008*/ 	.byte	0x04, 0x17
        /*000a*/ 	.short	(.L_994 - .L_993)
.L_993:
        /*000c*/ 	.word	0x00000000
        /*0010*/ 	.short	0x0000
        /*0012*/ 	.short	0x0070
        /*0014*/ 	.byte	0x00, 0xf0, 0x01, 0x2a


	//----- nvinfo : EIATTR_SPARSE_MMA_MASK
	.align		4
.L_994:
        /*0018*/ 	.byte	0x03, 0x50
        /*001a*/ 	.short	0x0000


	//----- nvinfo : EIATTR_MAXREG_COUNT
	.align		4
        /*001c*/ 	.byte	0x03, 0x1b
        /*001e*/ 	.short	0x00a8


	//----- nvinfo : EIATTR_NUM_BARRIERS
	.align		4
        /*0020*/ 	.byte	0x02, 0x4c
        /*0022*/ 	.byte	0x10
	.zero		1


	//----- nvinfo : EIATTR_EXTERNS
	.align		4
        /*0024*/ 	.byte	0x04, 0x0f
        /*0026*/ 	.short	(.L_996 - .L_995)


	//   ....[0]....
	.align		4
.L_995:
        /*0028*/ 	.word	index@(__assertfail)


	//----- nvinfo : EIATTR_ANNOTATIONS
	.align		4
.L_996:
        /*002c*/ 	.byte	0x04, 0x55
        /*002e*/ 	.short	(.L_998 - .L_997)


	//   ....[0]....
.L_997:
        /* <DEDUP_REMOVED lines=18> */


	//----- nvinfo : EIATTR_MERCURY_ISA_VERSION
	.align		4
.L_998:
        /*0138*/ 	.byte	0x03, 0x5f
        /*013a*/ 	.short	0x0101


	//----- nvinfo : EIATTR_UNUSED_LOAD_BYTE_OFFSET
	.align		4
        /*013c*/ 	.byte	0x04, 0x44
        /*013e*/ 	.short	(.L_1000 - .L_999)


	//   ....[0]....
.L_999:
        /*0140*/ 	.word	0x00000940
        /*0144*/ 	.word	0x0000fff0


	//   ....[1]....
        /*0148*/ 	.word	0x00009f20
        /*014c*/ 	.word	0x0000fff0


	//----- nvinfo : EIATTR_INT_WARP_WIDE_INSTR_OFFSETS
	.align		4
.L_1000:
        /*0150*/ 	.byte	0x04, 0x31
        /*0152*/ 	.short	(.L_1002 - .L_1001)


	//   ....[0]....
.L_1001:
        /*0154*/ 	.word	0x000000c0


	//   ....[1]....
        /*0158*/ 	.word	0x000000d0


	//   ....[2]....
        /*015c*/ 	.word	0x00000170


	//   ....[3]....
        /*0160*/ 	.word	0x0000e1d0


	//   ....[4]....
        /*0164*/ 	.word	0x0000e260


	//   ....[5]....
        /*0168*/ 	.word	0x000116d0


	//   ....[6]....
        /*016c*/ 	.word	0x00011760


	//----- nvinfo : EIATTR_COOP_GROUP_MASK_REGIDS
	.align		4
.L_1002:
        /*0170*/ 	.byte	0x04, 0x29
        /*0172*/ 	.short	(.L_1004 - .L_1003)


	//   ....[0]....
.L_1003:
        /*0174*/ 	.word	0xffffffff


	//   ....[1]....
        /*0178*/ 	.word	0xffffffff


	//   ....[2]....
        /*017c*/ 	.word	0xffffffff


	//   ....[3]....
        /*0180*/ 	.word	0xffffffff


	//   ....[4]....
        /*0184*/ 	.word	0xffffffff


	//   ....[5]....
        /*0188*/ 	.word	0xffffffff


	//   ....[6]....
        /*018c*/ 	.word	0xffffffff


	//   ....[7]....
        /*0190*/ 	.word	0xffffffff


	//   ....[8]....
        /*0194*/ 	.word	0xffffffff


	//   ....[9]....
        /*0198*/ 	.word	0xffffffff


	//   ....[10]....
        /*019c*/ 	.word	0xffffffff


	//   ....[11]....
        /*01a0*/ 	.word	0xffffffff


	//   ....[12]....
        /*01a4*/ 	.word	0xffffffff


	//   ....[13]....
        /*01a8*/ 	.word	0xffffffff


	//   ....[14]....
        /*01ac*/ 	.word	0xffffffff


	//   ....[15]....
        /*01b0*/ 	.word	0xffffffff


	//   ....[16]....
        /*01b4*/ 	.word	0xffffffff


	//   ....[17]....
        /*01b8*/ 	.word	0xffffffff


	//   ....[18]....
        /*01bc*/ 	.word	0xffffffff


	//   ....[19]....
        /*01c0*/ 	.word	0xffffffff


	//   ....[20]....
        /*01c4*/ 	.word	0xffffffff


	//   ....[21]....
        /*01c8*/ 	.word	0xffffffff


	//   ....[22]....
        /*01cc*/ 	.word	0xffffffff


	//   ....[23]....
        /*01d0*/ 	.word	0xffffffff


	//   ....[24]....
        /*01d4*/ 	.word	0xffffffff


	//   ....[25]....
        /*01d8*/ 	.word	0xffffffff


	//   ....[26]....
        /*01dc*/ 	.word	0xffffffff


	//   ....[27]....
        /*01e0*/ 	.word	0xffffffff


	//   ....[28]....
        /*01e4*/ 	.word	0xffffffff


	//   ....[29]....
        /*01e8*/ 	.word	0xffffffff


	//   ....[30]....
        /*01ec*/ 	.word	0xffffffff


	//   ....[31]....
        /*01f0*/ 	.word	0xffffffff


	//   ....[32]....
        /*01f4*/ 	.word	0xffffffff


	//   ....[33]....
        /*01f8*/ 	.word	0xffffffff


	//   ....[34]....
        /*01fc*/ 	.word	0xffffffff


	//   ....[35]....
        /*0200*/ 	.word	0xffffffff


	//   ....[36]....
        /*0204*/ 	.word	0xffffffff


	//   ....[37]....
        /*0208*/ 	.word	0xffffffff


	//   ....[38]....
        /*020c*/ 	.word	0xffffffff


	//   ....[39]....
        /*0210*/ 	.word	0xffffffff


	//   ....[40]....
        /*0214*/ 	.word	0xffffffff


	//   ....[41]....
        /*0218*/ 	.word	0xffffffff


	//   ....[42]....
        /*021c*/ 	.word	0xffffffff


	//   ....[43]....
        /*0220*/ 	.word	0xffffffff


	//   ....[44]....
        /*0224*/ 	.word	0xffffffff


	//   ....[45]....
        /*0228*/ 	.word	0xffffffff


	//   ....[46]....
        /*022c*/ 	.word	0xffffffff


	//   ....[47]....
        /*0230*/ 	.word	0xffffffff


	//   ....[48]....
        /*0234*/ 	.word	0xffffffff


	//   ....[49]....
        /*0238*/ 	.word	0xffffffff


	//   ....[50]....
        /*023c*/ 	.word	0xffffffff


	//   ....[51]....
        /*0240*/ 	.word	0xffffffff


	//   ....[52]....
        /*0244*/ 	.word	0xffffffff


	//   ....[53]....
        /*0248*/ 	.word	0xffffffff


	//   ....[54]....
        /*024c*/ 	.word	0xffffffff


	//   ....[55]....
        /*0250*/ 	.word	0xffffffff


	//   ....[56]....
        /*0254*/ 	.word	0xffffffff


	//   ....[57]....
        /*0258*/ 	.word	0xffffffff


	//   ....[58]....
        /*025c*/ 	.word	0xffffffff


	//   ....[59]....
        /*0260*/ 	.word	0xffffffff


	//   ....[60]....
        /*0264*/ 	.word	0xffffffff


	//   ....[61]....
        /*0268*/ 	.word	0xffffffff


	//   ....[62]....
        /*026c*/ 	.word	0xffffffff


	//   ....[63]....
        /*0270*/ 	.word	0xffffffff


	//   ....[64]....
        /*0274*/ 	.word	0xffffffff


	//   ....[65]....
        /*0278*/ 	.word	0xffffffff


	//   ....[66]....
        /*027c*/ 	.word	0xffffffff


	//   ....[67]....
        /*0280*/ 	.word	0xffffffff


	//   ....[68]....
        /*0284*/ 	.word	0xffffffff


	//   ....[69]....
        /*0288*/ 	.word	0xffffffff


	//   ....[70]....
        /*028c*/ 	.word	0xffffffff


	//   ....[71]....
        /*0290*/ 	.word	0xffffffff


	//   ....[72]....
        /*0294*/ 	.word	0xffffffff


	//   ....[73]....
        /*0298*/ 	.word	0xffffffff


	//   ....[74]....
        /*029c*/ 	.word	0xffffffff


	//   ....[75]....
        /*02a0*/ 	.word	0xffffffff


	//   ....[76]....
        /*02a4*/ 	.word	0xffffffff


	//   ....[77]....
        /*02a8*/ 	.word	0xffffffff


	//   ....[78]....
        /*02ac*/ 	.word	0xffffffff


	//   ....[79]....
        /*02b0*/ 	.word	0xffffffff


	//   ....[80]....
        /*02b4*/ 	.word	0xffffffff


	//   ....[81]....
        /*02b8*/ 	.word	0xffffffff


	//   ....[82]....
        /*02bc*/ 	.word	0xffffffff


	//   ....[83]....
        /*02c0*/ 	.word	0xffffffff


	//   ....[84]....
        /*02c4*/ 	.word	0xffffffff


	//   ....[85]....
        /*02c8*/ 	.word	0xffffffff


	//   ....[86]....
        /*02cc*/ 	.word	0xffffffff


	//   ....[87]....
        /*02d0*/ 	.word	0xffffffff


	//   ....[88]....
        /*02d4*/ 	.word	0xffffffff


	//   ....[89]....
        /*02d8*/ 	.word	0xffffffff


	//   ....[90]....
        /*02dc*/ 	.word	0xffffffff


	//   ....[91]....
        /*02e0*/ 	.word	0xffffffff


	//   ....[92]....
        /*02e4*/ 	.word	0xffffffff


	//   ....[93]....
        /*02e8*/ 	.word	0xffffffff


	//   ....[94]....
        /*02ec*/ 	.word	0xffffffff


	//   ....[95]....
        /*02f0*/ 	.word	0xffffffff


	//   ....[96]....
        /*02f4*/ 	.word	0xffffffff


	//   ....[97]....
        /*02f8*/ 	.word	0xffffffff


	//   ....[98]....
        /*02fc*/ 	.word	0xffffffff


	//   ....[99]....
        /*0300*/ 	.word	0xffffffff


	//   ....[100]....
        /*0304*/ 	.word	0xffffffff


	//   ....[101]....
        /*0308*/ 	.word	0xffffffff


	//   ....[102]....
        /*030c*/ 	.word	0xffffffff


	//   ....[103]....
        /*0310*/ 	.word	0xffffffff


	//   ....[104]....
        /*0314*/ 	.word	0xffffffff


	//   ....[105]....
        /*0318*/ 	.word	0xffffffff


	//   ....[106]....
        /*031c*/ 	.word	0xffffffff


	//   ....[107]....
        /*0320*/ 	.word	0xffffffff


	//   ....[108]....
        /*0324*/ 	.word	0xffffffff


	//   ....[109]....
        /*0328*/ 	.word	0xffffffff


	//   ....[110]....
        /*032c*/ 	.word	0xffffffff


	//   ....[111]....
        /*0330*/ 	.word	0xffffffff


	//   ....[112]....
        /*0334*/ 	.word	0xffffffff


	//   ....[113]....
        /*0338*/ 	.word	0xffffffff


	//   ....[114]....
        /*033c*/ 	.word	0xffffffff


	//   ....[115]....
        /*0340*/ 	.word	0xffffffff


	//   ....[116]....
        /*0344*/ 	.word	0xffffffff


	//   ....[117]....
        /*0348*/ 	.word	0xffffffff


	//   ....[118]....
        /*034c*/ 	.word	0x0500000f


	//   ....[119]....
        /*0350*/ 	.word	0x0500000f


	//   ....[120]....
        /*0354*/ 	.word	0x0500000f


	//   ....[121]....
        /*0358*/ 	.word	0x0500000f


	//   ....[122]....
        /*035c*/ 	.word	0x0500000f


	//   ....[123]....
        /*0360*/ 	.word	0x0500000f


	//   ....[124]....
        /*0364*/ 	.word	0x0500000f


	//   ....[125]....
        /*0368*/ 	.word	0x0500000f


	//   ....[126]....
        /*036c*/ 	.word	0x0500000f


	//   ....[127]....
        /*0370*/ 	.word	0x0500000f


	//   ....[128]....
        /*0374*/ 	.word	0x0500000f


	//   ....[129]....
        /*0378*/ 	.word	0x0500000f


	//   ....[130]....
        /*037c*/ 	.word	0x0500000f


	//   ....[131]....
        /*0380*/ 	.word	0x0500000f


	//   ....[132]....
        /*0384*/ 	.word	0x0500000f


	//   ....[133]....
        /*0388*/ 	.word	0x0500000f


	//   ....[134]....
        /*038c*/ 	.word	0x0500000f


	//   ....[135]....
        /*0390*/ 	.word	0x0500000f


	//   ....[136]....
        /*0394*/ 	.word	0x0500000f


	//   ....[137]....
        /*0398*/ 	.word	0x0500000f


	//   ....[138]....
        /*039c*/ 	.word	0x0500000f


	//   ....[139]....
        /*03a0*/ 	.word	0x0500000f


	//   ....[140]....
        /*03a4*/ 	.word	0x0500000f


	//   ....[141]....
        /*03a8*/ 	.word	0x0500000f


	//   ....[142]....
        /*03ac*/ 	.word	0x0500000f


	//   ....[143]....
        /*03b0*/ 	.word	0x0500000f


	//   ....[144]....
        /*03b4*/ 	.word	0x0500000f


	//   ....[145]....
        /*03b8*/ 	.word	0x0500000f


	//   ....[146]....
        /*03bc*/ 	.word	0x0500000f


	//   ....[147]....
        /*03c0*/ 	.word	0x0500000f


	//   ....[148]....
        /*03c4*/ 	.word	0x0500000f


	//   ....[149]....
        /*03c8*/ 	.word	0x0500000f


	//   ....[150]....
        /*03cc*/ 	.word	0x0500000f


	//   ....[151]....
        /*03d0*/ 	.word	0x0500000f


	//   ....[152]....
        /*03d4*/ 	.word	0x0500000f


	//   ....[153]....
        /*03d8*/ 	.word	0x0500000f


	//   ....[154]....
        /*03dc*/ 	.word	0x0500000f


	//   ....[155]....
        /*03e0*/ 	.word	0x0500000f


	//   ....[156]....
        /*03e4*/ 	.word	0x0500000f


	//   ....[157]....
        /*03e8*/ 	.word	0x0500000f


	//   ....[158]....
        /*03ec*/ 	.word	0x0500000f


	//   ....[159]....
        /*03f0*/ 	.word	0x0500000f


	//   ....[160]....
        /*03f4*/ 	.word	0x0500000f


	//   ....[161]....
        /*03f8*/ 	.word	0x0500000f


	//   ....[162]....
        /*03fc*/ 	.word	0x0500000f


	//   ....[163]....
        /*0400*/ 	.word	0x0500000f


	//   ....[164]....
        /*0404*/ 	.word	0x0500000f


	//   ....[165]....
        /*0408*/ 	.word	0x0500000f


	//   ....[166]....
        /*040c*/ 	.word	0x0500000f


	//   ....[167]....
        /*0410*/ 	.word	0x0500000f


	//   ....[168]....
        /*0414*/ 	.word	0x0500000f


	//   ....[169]....
        /*0418*/ 	.word	0x0500000f


	//   ....[170]....
        /*041c*/ 	.word	0x0500000f


	//   ....[171]....
        /*0420*/ 	.word	0x0500000f


	//   ....[172]....
        /*0424*/ 	.word	0x0500000f


	//   ....[173]....
        /*0428*/ 	.word	0x0500000f


	//   ....[174]....
        /*042c*/ 	.word	0x0500000f


	//   ....[175]....
        /*0430*/ 	.word	0x0500000f


	//   ....[176]....
        /*0434*/ 	.word	0x0500000f


	//----- nvinfo : EIATTR_COOP_GROUP_INSTR_OFFSETS
	.align		4
.L_1004:
        /*0438*/ 	.byte	0x04, 0x28
        /*043a*/ 	.short	(.L_1006 - .L_1005)


	//   ....[0]....
.L_1005:
        /*043c*/ 	.word	0x00000070


	//   ....[1]....
        /*0440*/ 	.word	0x000000b0


	//   ....[2]....
        /*0444*/ 	.word	0x00000290


	//   ....[3]....
        /*0448*/ 	.word	0x000003f0


	//   ....[4]....
        /*044c*/ 	.word	0x00000510


	//   ....[5]....
        /*0450*/ 	.word	0x00000670


	//   ....[6]....
        /*0454*/ 	.word	0x000019e0


	//   ....[7]....
        /*0458*/ 	.word	0x00003780


	//   ....[8]....
        /*045c*/ 	.word	0x00003ef0


	//   ....[9]....
        /*0460*/ 	.word	0x00003f60


	//   ....[10]....
        /*0464*/ 	.word	0x00004520


	//   ....[11]....
        /*0468*/ 	.word	0x000045f0


	//   ....[12]....
        /*046c*/ 	.word	0x00004a40


	//   ....[13]....
        /*0470*/ 	.word	0x00004ac0


	//   ....[14]....
        /*0474*/ 	.word	0x00005310


	//   ....[15]....
        /*0478*/ 	.word	0x00005920


	//   ....[16]....
        /*047c*/ 	.word	0x00005ec0


	//   ....[17]....
        /*0480*/ 	.word	0x00005ed0


	//   ....[18]....
        /*0484*/ 	.word	0x00005f60


	//   ....[19]....
        /*0488*/ 	.word	0x00006330


	//   ....[20]....
        /*048c*/ 	.word	0x000064b0


	//   ....[21]....
        /*0490*/ 	.word	0x00007630


	//   ....[22]....
        /*0494*/ 	.word	0x00007e30


	//   ....[23]....
        /*0498*/ 	.word	0x00007ed0


	//   ....[24]....
        /*049c*/ 	.word	0x000081e0


	//   ....[25]....
        /*04a0*/ 	.word	0x000083b0


	//   ....[26]....
        /*04a4*/ 	.word	0x00009350


	//   ....[27]....
        /*04a8*/ 	.word	0x00009420


	//   ....[28]....
        /*04ac*/ 	.word	0x00009460


	//   ....[29]....
        /*04b0*/ 	.word	0x00009500


	//   ....[30]....
        /*04b4*/ 	.word	0x00009530


	//   ....[31]....
        /*04b8*/ 	.word	0x0000ae40


	//   ....[32]....
        /*04bc*/ 	.word	0x0000b470


	//   ....[33]....
        /*04c0*/ 	.word	0x0000b4a0


	//   ....[34]....
        /*04c4*/ 	.word	0x0000b4c0


	//   ....[35]....
        /*04c8*/ 	.word	0x0000b4e0


	//   ....[36]....
        /*04cc*/ 	.word	0x0000bb60


	//   ....[37]....
        /*04d0*/ 	.word	0x0000bb80


	//   ....[38]....
        /*04d4*/ 	.word	0x0000bdb0


	//   ....[39]....
        /*04d8*/ 	.word	0x0000bdd0


	//   ....[40]....
        /*04dc*/ 	.word	0x0000c9a0


	//   ....[41]....
        /*04e0*/ 	.word	0x0000c9c0


	//   ....[42]....
        /*04e4*/ 	.word	0x0000cbf0


	//   ....[43]....
        /*04e8*/ 	.word	0x0000cc10


	//   ....[44]....
        /*04ec*/ 	.word	0x0000ced0


	//   ....[45]....
        /*04f0*/ 	.word	0x0000d080


	//   ....[46]....
        /*04f4*/ 	.word	0x0000d0b0


	//   ....[47]....
        /*04f8*/ 	.word	0x0000d0e0


	//   ....[48]....
        /*04fc*/ 	.word	0x0000d110


	//   ....[49]....
        /*0500*/ 	.word	0x0000d140


	//   ....[50]....
        /*0504*/ 	.word	0x0000d170


	//   ....[51]....
        /*0508*/ 	.word	0x0000d2c0


	//   ....[52]....
        /*050c*/ 	.word	0x0000d2f0


	//   ....[53]....
        /*0510*/ 	.word	0x0000d320


	//   ....[54]....
        /*0514*/ 	.word	0x0000d350


	//   ....[55]....
        /*0518*/ 	.word	0x0000d380


	//   ....[56]....
        /*051c*/ 	.word	0x0000d3b0


	//   ....[57]....
        /*0520*/ 	.word	0x0000d440


	//   ....[58]....
        /*0524*/ 	.word	0x0000d4a0


	//   ....[59]....
        /*0528*/ 	.word	0x0000d530


	//   ....[60]....
        /*052c*/ 	.word	0x0000ef60


	//   ....[61]....
        /*0530*/ 	.word	0x0000ef80


	//   ....[62]....
        /*0534*/ 	.word	0x0000f010


	//   ....[63]....
        /*0538*/ 	.word	0x0000f030


	//   ....[64]....
        /*053c*/ 	.word	0x0000f0b0


	//   ....[65]....
        /*0540*/ 	.word	0x0000f0d0


	//   ....[66]....
        /*0544*/ 	.word	0x0000f0e0


	//   ....[67]....
        /*0548*/ 	.word	0x0000f0f0


	//   ....[68]....
        /*054c*/ 	.word	0x0000f870


	//   ....[69]....
        /*0550*/ 	.word	0x0000f8a0


	//   ....[70]....
        /*0554*/ 	.word	0x0000f940


	//   ....[71]....
        /*0558*/ 	.word	0x0000f960


	//   ....[72]....
        /*055c*/ 	.word	0x0000f9e0


	//   ....[73]....
        /*0560*/ 	.word	0x0000fa00


	//   ....[74]....
        /*0564*/ 	.word	0x0000fa10


	//   ....[75]....
        /*0568*/ 	.word	0x0000fa20


	//   ....[76]....
        /*056c*/ 	.word	0x0000fec0


	//   ....[77]....
        /*0570*/ 	.word	0x0000ff80


	//   ....[78]....
        /*0574*/ 	.word	0x000100d0


	//   ....[79]....
        /*0578*/ 	.word	0x00010110


	//   ....[80]....
        /*057c*/ 	.word	0x00010120


	//   ....[81]....
        /*0580*/ 	.word	0x00010130


	//   ....[82]....
        /*0584*/ 	.word	0x00010280


	//   ....[83]....
        /*0588*/ 	.word	0x000103d0


	//   ....[84]....
        /*058c*/ 	.word	0x00010be0


	//   ....[85]....
        /*0590*/ 	.word	0x00010c00


	//   ....[86]....
        /*0594*/ 	.word	0x00010c50


	//   ....[87]....
        /*0598*/ 	.word	0x00010c60


	//   ....[88]....
        /*059c*/ 	.word	0x00010ca0


	//   ....[89]....
        /*05a0*/ 	.word	0x00010cb0


	//   ....[90]....
        /*05a4*/ 	.word	0x00010cc0


	//   ....[91]....
        /*05a8*/ 	.word	0x00010d00


	//   ....[92]....
        /*05ac*/ 	.word	0x00011020


	//   ....[93]....
        /*05b0*/ 	.word	0x00011060


	//   ....[94]....
        /*05b4*/ 	.word	0x00011080


	//   ....[95]....
        /*05b8*/ 	.word	0x000110a0


	//   ....[96]....
        /*05bc*/ 	.word	0x000110d0


	//   ....[97]....
        /*05c0*/ 	.word	0x000110f0


	//   ....[98]....
        /*05c4*/ 	.word	0x000111f0


	//   ....[99]....
        /*05c8*/ 	.word	0x00011340


	//   ....[100]....
        /*05cc*/ 	.word	0x00011940


	//   ....[101]....
        /*05d0*/ 	.word	0x00011990


	//   ....[102]....
        /*05d4*/ 	.word	0x000119c0


	//   ....[103]....
        /*05d8*/ 	.word	0x000119f0


	//   ....[104]....
        /*05dc*/ 	.word	0x00011a00


	//   ....[105]....
        /*05e0*/ 	.word	0x00011a30


	//   ....[106]....
        /*05e4*/ 	.word	0x00011a60


	//   ....[107]....
        /*05e8*/ 	.word	0x00011a90


	//   ....[108]....
        /*05ec*/ 	.word	0x00011c10


	//   ....[109]....
        /*05f0*/ 	.word	0x00011c40


	//   ....[110]....
        /*05f4*/ 	.word	0x00011c70


	//   ....[111]....
        /*05f8*/ 	.word	0x00011ca0


	//   ....[112]....
        /*05fc*/ 	.word	0x00011cd0


	//   ....[113]....
        /*0600*/ 	.word	0x00011d00


	//   ....[114]....
        /*0604*/ 	.word	0x00011dc0


	//   ....[115]....
        /*0608*/ 	.word	0x00011de0


	//   ....[116]....
        /*060c*/ 	.word	0x00011e50


	//   ....[117]....
        /*0610*/ 	.word	0x000124f0


	//   ....[118]....
        /*0614*/ 	.word	0x00012b40


	//   ....[119]....
        /*0618*/ 	.word	0x00012c30


	//   ....[120]....
        /*061c*/ 	.word	0x00012cd0


	//   ....[121]....
        /*0620*/ 	.word	0x00012d30


	//   ....[122]....
        /*0624*/ 	.word	0x00012e20


	//   ....[123]....
        /*0628*/ 	.word	0x00012e90


	//   ....[124]....
        /*062c*/ 	.word	0x00012f80


	//   ....[125]....
        /*0630*/ 	.word	0x00012ff0


	//   ....[126]....
        /*0634*/ 	.word	0x00013090


	//   ....[127]....
        /*0638*/ 	.word	0x00013180


	//   ....[128]....
        /*063c*/ 	.word	0x000131f0


	//   ....[129]....
        /*0640*/ 	.word	0x00013250


	//   ....[130]....
        /*0644*/ 	.word	0x00013340


	//   ....[131]....
        /*0648*/ 	.word	0x000133a0


	//   ....[132]....
        /*064c*/ 	.word	0x000134a0


	//   ....[133]....
        /*0650*/ 	.word	0x00013500


	//   ....[134]....
        /*0654*/ 	.word	0x000135a0


	//   ....[135]....
        /*0658*/ 	.word	0x00013720


	//   ....[136]....
        /*065c*/ 	.word	0x00013810


	//   ....[137]....
        /*0660*/ 	.word	0x00013aa0


	//   ....[138]....
        /*0664*/ 	.word	0x00013af0


	//   ....[139]....
        /*0668*/ 	.word	0x00013cc0


	//   ....[140]....
        /*066c*/ 	.word	0x00013d10


	//   ....[141]....
        /*0670*/ 	.word	0x00013ee0


	//   ....[142]....
        /*0674*/ 	.word	0x00013f30


	//   ....[143]....
        /*0678*/ 	.word	0x00014020


	//   ....[144]....
        /*067c*/ 	.word	0x000140c0


	//   ....[145]....
        /*0680*/ 	.word	0x00014120


	//   ....[146]....
        /*0684*/ 	.word	0x000141d0


	//   ....[147]....
        /*0688*/ 	.word	0x00014230


	//   ....[148]....
        /*068c*/ 	.word	0x000142e0


	//   ....[149]....
        /*0690*/ 	.word	0x00014340


	//   ....[150]....
        /*0694*/ 	.word	0x000143f0


	//   ....[151]....
        /*0698*/ 	.word	0x000144e0


	//   ....[152]....
        /*069c*/ 	.word	0x000145b0


	//   ....[153]....
        /*06a0*/ 	.word	0x000146d0


	//   ....[154]....
        /*06a4*/ 	.word	0x000147d0


	//   ....[155]....
        /*06a8*/ 	.word	0x00014900


	//   ....[156]....
        /*06ac*/ 	.word	0x000149e0


	//   ....[157]....
        /*06b0*/ 	.word	0x00014ae0


	//   ....[158]....
        /*06b4*/ 	.word	0x00014bc0


	//   ....[159]....
        /*06b8*/ 	.word	0x00014c50


	//   ....[160]....
        /*06bc*/ 	.word	0x00014cf0


	//   ....[161]....
        /*06c0*/ 	.word	0x00014e10


	//   ....[162]....
        /*06c4*/ 	.word	0x00014e80


	//   ....[163]....
        /*06c8*/ 	.word	0x00014ef0


	//   ....[164]....
        /*06cc*/ 	.word	0x00014f60


	//   ....[165]....
        /*06d0*/ 	.word	0x00014fd0


	//   ....[166]....
        /*06d4*/ 	.word	0x00015050


	//   ....[167]....
        /*06d8*/ 	.word	0x000150e0


	//   ....[168]....
        /*06dc*/ 	.word	0x00015170


	//   ....[169]....
        /*06e0*/ 	.word	0x000151e0


	//   ....[170]....
        /*06e4*/ 	.word	0x00015250


	//   ....[171]....
        /*06e8*/ 	.word	0x000152c0


	//   ....[172]....
        /*06ec*/ 	.word	0x00015340


	//   ....[173]....
        /*06f0*/ 	.word	0x000153b0


	//   ....[174]....
        /*06f4*/ 	.word	0x00015450


	//   ....[175]....
        /*06f8*/ 	.word	0x000154e0


	//   ....[176]....
        /*06fc*/ 	.word	0x00015600


	//----- nvinfo : EIATTR_REG_RECONFIG
	.align		4
.L_1006:
        /*0700*/ 	.byte	0x01, 0x54
	.zero		2


	//----- nvinfo : EIATTR_SYSCALL_OFFSETS
	.align		4
        /*0704*/ 	.byte	0x04, 0x46
        /*0706*/ 	.short	(.L_1008 - .L_1007)


	//   ....[0]....
.L_1007:
        /*0708*/ 	.word	0x00003950


	//   ....[1]....
        /*070c*/ 	.word	0x0000e3c0


	//   ....[2]....
        /*0710*/ 	.word	0x0000e510


	//   ....[3]....
        /*0714*/ 	.word	0x0000e600


	//   ....[4]....
        /*0718*/ 	.word	0x0000f510


	//----- nvinfo : EIATTR_MBARRIER_INSTR_OFFSETS
	.align		4
.L_1008:
        /*071c*/ 	.byte	0x04, 0x39
        /*071e*/ 	.short	(.L_1010 - .L_1009)


	//   ....[0]....
.L_1009:
        /*0720*/ 	.word	0x00000180
        /*0724*/ 	.word	0x000000ff
        /*0728*/ 	.word	0x00028c00
        /*072c*/ 	.short	0x0100
        /*072e*/ 	.byte	0x08
	.zero		1


	//   ....[1]....
        /*0730*/ 	.word	0x00000190
        /*0734*/ 	.word	0x000000ff
        /*0738*/ 	.word	0x00028c20
        /*073c*/ 	.short	0x0100
        /*073e*/ 	.byte	0x08
	.zero		1


	//   ....[2]....
        /*0740*/ 	.word	0x00000240
        /*0744*/ 	.word	0x000000ff
        /*0748*/ 	.word	0x00028c30
        /*074c*/ 	.short	0x0100
        /*074e*/ 	.byte	0x06
	.zero		1


	//   ....[3]....
        /*0750*/ 	.word	0x00000250
        /*0754*/ 	.word	0x000000ff
        /*0758*/ 	.word	0x00028c40
        /*075c*/ 	.short	0x0100
        /*075e*/ 	.byte	0x06
	.zero		1


	//   ....[4]....
        /*0760*/ 	.word	0x00000260
        /*0764*/ 	.word	0x000000ff
        /*0768*/ 	.word	0x00028c38
        /*076c*/ 	.short	0x0100
        /*076e*/ 	.byte	0x06
	.zero		1


	//   ....[5]....
        /*0770*/ 	.word	0x00000270
        /*0774*/ 	.word	0x000000ff
        /*0778*/ 	.word	0x00028c48
        /*077c*/ 	.short	0x0100
        /*077e*/ 	.byte	0x06
	.zero		1


	//   ....[6]....
        /*0780*/ 	.word	0x000003a0
        /*0784*/ 	.word	0x000000ff
        /*0788*/ 	.word	0x00028c50
        /*078c*/ 	.short	0x0100
        /*078e*/ 	.byte	0x08
	.zero		1


	//   ....[7]....
        /*0790*/ 	.word	0x000003b0
        /*0794*/ 	.word	0x000000ff
        /*0798*/ 	.word	0x00028c60
        /*079c*/ 	.short	0x0100
        /*079e*/ 	.byte	0x08
	.zero		1


	//   ....[8]....
        /*07a0*/ 	.word	0x000003c0
        /*07a4*/ 	.word	0x000000ff
        /*07a8*/ 	.word	0x00028c58
        /*07ac*/ 	.short	0x0100
        /*07ae*/ 	.byte	0x08
	.zero		1


	//   ....[9]....
        /*07b0*/ 	.word	0x000003d0
        /*07b4*/ 	.word	0x000000ff
        /*07b8*/ 	.word	0x00028c68
        /*07bc*/ 	.short	0x0100
        /*07be*/ 	.byte	0x08
	.zero		1


	//   ....[10]....
        /*07c0*/ 	.word	0x000004c0
        /*07c4*/ 	.word	0x000000ff
        /*07c8*/ 	.word	0x00028c70
        /*07cc*/ 	.short	0x0100
        /*07ce*/ 	.byte	0x06
	.zero		1


	//   ....[11]....
        /*07d0*/ 	.word	0x000004d0
        /*07d4*/ 	.word	0x000000ff
        /*07d8*/ 	.word	0x00028c80
        /*07dc*/ 	.short	0x0100
        /*07de*/ 	.byte	0x06
	.zero		1


	//   ....[12]....
        /*07e0*/ 	.word	0x000004e0
        /*07e4*/ 	.word	0x000000ff
        /*07e8*/ 	.word	0x00028c78
        /*07ec*/ 	.short	0x0100
        /*07ee*/ 	.byte	0x06
	.zero		1


	//   ....[13]....
        /*07f0*/ 	.word	0x000004f0
        /*07f4*/ 	.word	0x000000ff
        /*07f8*/ 	.word	0x00028c88
        /*07fc*/ 	.short	0x0100
        /*07fe*/ 	.byte	0x06
	.zero		1


	//   ....[14]....
        /*0800*/ 	.word	0x00000620
        /*0804*/ 	.word	0x000000ff
        /*0808*/ 	.word	0x00028c90
        /*080c*/ 	.short	0x0100
        /*080e*/ 	.byte	0x08
	.zero		1


	//   ....[15]....
        /*0810*/ 	.word	0x00000630
        /*0814*/ 	.word	0x000000ff
        /*0818*/ 	.word	0x00028ca0
        /*081c*/ 	.short	0x0100
        /*081e*/ 	.byte	0x08
	.zero		1


	//   ....[16]....
        /*0820*/ 	.word	0x00000640
        /*0824*/ 	.word	0x000000ff
        /*0828*/ 	.word	0x00028c98
        /*082c*/ 	.short	0x0100
        /*082e*/ 	.byte	0x08
	.zero		1


	//   ....[17]....
        /*0830*/ 	.word	0x00000650
        /*0834*/ 	.word	0x000000ff
        /*0838*/ 	.word	0x00028ca8
        /*083c*/ 	.short	0x0100
        /*083e*/ 	.byte	0x08
	.zero		1


	//   ....[18]....
        /*0840*/ 	.word	0x00000790
        /*0844*/ 	.word	0x000000ff
        /*0848*/ 	.word	0x00028cb0
        /*084c*/ 	.short	0x0100
        /*084e*/ 	.byte	0x08
	.zero		1


	//   ....[19]....
        /*0850*/ 	.word	0x000007a0
        /*0854*/ 	.word	0x000000ff
        /*0858*/ 	.word	0x00028cc0
        /*085c*/ 	.short	0x0100
        /*085e*/ 	.byte	0x08
	.zero		1


	//   ....[20]....
        /*0860*/ 	.word	0x000007b0
        /*0864*/ 	.word	0x000000ff
        /*0868*/ 	.word	0x00028cb8
        /*086c*/ 	.short	0x0100
        /*086e*/ 	.byte	0x08
	.zero		1


	//   ....[21]....
        /*0870*/ 	.word	0x000007c0
        /*0874*/ 	.word	0x000000ff
        /*0878*/ 	.word	0x00028cc8
        /*087c*/ 	.short	0x0100
        /*087e*/ 	.byte	0x08
	.zero		1


	//   ....[22]....
        /*0880*/ 	.word	0x00001af0
        /*0884*/ 	.word	0x000000ff
        /*0888*/ 	.word	0x00028c50
        /*088c*/ 	.short	0x010a
        /*088e*/ 	.byte	0x15
	.zero		1


	//   ....[23]....
        /*0890*/ 	.word	0x00001da0
        /*0894*/ 	.word	0x000000ff
        /*0898*/ 	.word	0x00000000
        /*089c*/ 	.short	0x0101
        /*089e*/ 	.byte	0x06
	.zero		1


	//   ....[24]....
        /*08a0*/ 	.word	0x000026f0
        /*08a4*/ 	.word	0x000000ff
        /*08a8*/ 	.word	0x00028c50
        /*08ac*/ 	.short	0x010a
        /*08ae*/ 	.byte	0x15
	.zero		1


	//   ....[25]....
        /*08b0*/ 	.word	0x00002730
        /*08b4*/ 	.word	0x000000ff
        /*08b8*/ 	.word	0x00028c50
        /*08bc*/ 	.short	0x010a
        /*08be*/ 	.byte	0x15
	.zero		1


	//   ....[26]....
        /*08c0*/ 	.word	0x00002910
        /*08c4*/ 	.word	0x000000ff
        /*08c8*/ 	.word	0x00000000
        /*08cc*/ 	.short	0x0101
        /*08ce*/ 	.byte	0x06
	.zero		1


	//   ....[27]....
        /*08d0*/ 	.word	0x000039d0
        /*08d4*/ 	.word	0x000000ff
        /*08d8*/ 	.word	0x00028c00
        /*08dc*/ 	.short	0x010a
        /*08de*/ 	.byte	0x29
	.zero		1


	//   ....[28]....
        /*08e0*/ 	.word	0x00003a50
        /*08e4*/ 	.word	0x00000007
        /*08e8*/ 	.word	0x00028c30
        /*08ec*/ 	.short	0x010a
        /*08ee*/ 	.byte	0x3f
	.zero		1


	//   ....[29]....
        /*08f0*/ 	.word	0x00003a90
        /*08f4*/ 	.word	0x00000007
        /*08f8*/ 	.word	0x00028c30
        /*08fc*/ 	.short	0x010a
        /*08fe*/ 	.byte	0x3f
	.zero		1


	//   ....[30]....
        /*0900*/ 	.word	0x000045c0
        /*0904*/ 	.word	0x000000ff
        /*0908*/ 	.word	0x00000000
        /*090c*/ 	.short	0x0101
        /*090e*/ 	.byte	0x06
	.zero		1


	//   ....[31]....
        /*0910*/ 	.word	0x000050d0
        /*0914*/ 	.word	0x00000007
        /*0918*/ 	.word	0x00028c50
        /*091c*/ 	.short	0x010a
        /*091e*/ 	.byte	0x3f
	.zero		1


	//   ....[32]....
        /*0920*/ 	.word	0x00005110
        /*0924*/ 	.word	0x00000007
        /*0928*/ 	.word	0x00028c50
        /*092c*/ 	.short	0x010a
        /*092e*/ 	.byte	0x3f
	.zero		1


	//   ....[33]....
        /*0930*/ 	.word	0x00005410
        /*0934*/ 	.word	0x000000ff
        /*0938*/ 	.word	0x00000000
        /*093c*/ 	.short	0x0101
        /*093e*/ 	.byte	0x06
	.zero		1


	//   ....[34]....
        /*0940*/ 	.word	0x00005580
        /*0944*/ 	.word	0x000000ff
        /*0948*/ 	.word	0x00028c30
        /*094c*/ 	.short	0x010a
        /*094e*/ 	.byte	0x17
	.zero		1


	//   ....[35]....
        /*0950*/ 	.word	0x000055c0
        /*0954*/ 	.word	0x000000ff
        /*0958*/ 	.word	0x00028c30
        /*095c*/ 	.short	0x010a
        /*095e*/ 	.byte	0x17
	.zero		1


	//   ....[36]....
        /*0960*/ 	.word	0x00005b50
        /*0964*/ 	.word	0x000000ff
        /*0968*/ 	.word	0x00000000
        /*096c*/ 	.short	0x0101
        /*096e*/ 	.byte	0x06
	.zero		1


	//   ....[37]....
        /*0970*/ 	.word	0x000073f0
        /*0974*/ 	.word	0x000000ff
        /*0978*/ 	.word	0x00028c50
        /*097c*/ 	.short	0x010a
        /*097e*/ 	.byte	0x17
	.zero		1


	//   ....[38]....
        /*0980*/ 	.word	0x00007430
        /*0984*/ 	.word	0x000000ff
        /*0988*/ 	.word	0x00028c50
        /*098c*/ 	.short	0x010a
        /*098e*/ 	.byte	0x17
	.zero		1


	//   ....[39]....
        /*0990*/ 	.word	0x000076f0
        /*0994*/ 	.word	0x000000ff
        /*0998*/ 	.word	0x00000000
        /*099c*/ 	.short	0x0101
        /*099e*/ 	.byte	0x17
	.zero		1


	//   ....[40]....
        /*09a0*/ 	.word	0x00007820
        /*09a4*/ 	.word	0x000000ff
        /*09a8*/ 	.word	0x00028c30
        /*09ac*/ 	.short	0x010a
        /*09ae*/ 	.byte	0x16
	.zero		1


	//   ....[41]....
        /*09b0*/ 	.word	0x00007860
        /*09b4*/ 	.word	0x000000ff
        /*09b8*/ 	.word	0x00028c30
        /*09bc*/ 	.short	0x010a
        /*09be*/ 	.byte	0x16
	.zero		1


	//   ....[42]....
        /*09c0*/ 	.word	0x00007c60
        /*09c4*/ 	.word	0x000000ff
        /*09c8*/ 	.word	0x00000000
        /*09cc*/ 	.short	0x0101
        /*09ce*/ 	.byte	0x06
	.zero		1


	//   ....[43]....
        /*09d0*/ 	.word	0x00009110
        /*09d4*/ 	.word	0x000000ff
        /*09d8*/ 	.word	0x00028c50
        /*09dc*/ 	.short	0x010a
        /*09de*/ 	.byte	0x16
	.zero		1


	//   ....[44]....
        /*09e0*/ 	.word	0x00009150
        /*09e4*/ 	.word	0x000000ff
        /*09e8*/ 	.word	0x00028c50
        /*09ec*/ 	.short	0x010a
        /*09ee*/ 	.byte	0x16
	.zero		1


	//   ....[45]....
        /*09f0*/ 	.word	0x00009400
        /*09f4*/ 	.word	0x000000ff
        /*09f8*/ 	.word	0x00000000
        /*09fc*/ 	.short	0x0101
        /*09fe*/ 	.byte	0x16
	.zero		1


	//   ....[46]....
        /*0a00*/ 	.word	0x0000bb70
        /*0a04*/ 	.word	0x000000ff
        /*0a08*/ 	.word	0x00000000
        /*0a0c*/ 	.short	0x0101
        /*0a0e*/ 	.byte	0x04
	.zero		1


	//   ....[47]....
        /*0a10*/ 	.word	0x0000ed20
        /*0a14*/ 	.word	0x0000001b
        /*0a18*/ 	.word	0x00028c40
        /*0a1c*/ 	.short	0x010a
        /*0a1e*/ 	.byte	0x3f
	.zero		1


	//   ....[48]....
        /*0a20*/ 	.word	0x0000f1f0
        /*0a24*/ 	.word	0x0000001b
        /*0a28*/ 	.word	0x00028c30
        /*0a2c*/ 	.short	0x0107
        /*0a2e*/ 	.byte	0x3f
	.zero		1


	//   ....[49]....
        /*0a30*/ 	.word	0x0000f2d0
        /*0a34*/ 	.word	0x0000001b
        /*0a38*/ 	.word	0x00028c30
        /*0a3c*/ 	.short	0x0101
        /*0a3e*/ 	.byte	0x3f
	.zero		1


	//   ....[50]....
        /*0a40*/ 	.word	0x0000fb20
        /*0a44*/ 	.word	0x00000017
        /*0a48*/ 	.word	0x00028c00
        /*0a4c*/ 	.short	0x0107
        /*0a4e*/ 	.byte	0x3f
	.zero		1


	//   ....[51]....
        /*0a50*/ 	.word	0x0000fc10
        /*0a54*/ 	.word	0x00000017
        /*0a58*/ 	.word	0x00028c00
        /*0a5c*/ 	.short	0x0101
        /*0a5e*/ 	.byte	0x3f
	.zero		1


	//   ....[52]....
        /*0a60*/ 	.word	0x0000fc30
        /*0a64*/ 	.word	0x00000017
        /*0a68*/ 	.word	0x00028c20
        /*0a6c*/ 	.short	0x010a
        /*0a6e*/ 	.byte	0x3f
	.zero		1


	//   ....[53]....
        /*0a70*/ 	.word	0x0000fcc0
        /*0a74*/ 	.word	0x0000001b
        /*0a78*/ 	.word	0x00028c60
        /*0a7c*/ 	.short	0x010a
        /*0a7e*/ 	.byte	0x3f
	.zero		1


	//   ....[54]....
        /*0a80*/ 	.word	0x000105f0
        /*0a84*/ 	.word	0x0000001b
        /*0a88*/ 	.word	0x00028c50
        /*0a8c*/ 	.short	0x0107
        /*0a8e*/ 	.byte	0x3f
	.zero		1


	//   ....[55]....
        /*0a90*/ 	.word	0x000106c0
        /*0a94*/ 	.word	0x0000001b
        /*0a98*/ 	.word	0x00028c50
        /*0a9c*/ 	.short	0x0101
        /*0a9e*/ 	.byte	0x3f
	.zero		1


	//   ....[56]....
        /*0aa0*/ 	.word	0x00010a40
        /*0aa4*/ 	.word	0x00000006
        /*0aa8*/ 	.word	0x00028c40
        /*0aac*/ 	.short	0x010a
        /*0aae*/ 	.byte	0x3f
	.zero		1


	//   ....[57]....
        /*0ab0*/ 	.word	0x00010d80
        /*0ab4*/ 	.word	0x00000006
        /*0ab8*/ 	.word	0x00028c30
        /*0abc*/ 	.short	0x0107
        /*0abe*/ 	.byte	0x3f
	.zero		1


	//   ....[58]....
        /*0ac0*/ 	.word	0x00010e40
        /*0ac4*/ 	.word	0x00000006
        /*0ac8*/ 	.word	0x00028c30
        /*0acc*/ 	.short	0x0101
        /*0ace*/ 	.byte	0x3f
	.zero		1


	//   ....[59]....
        /*0ad0*/ 	.word	0x00010e70
        /*0ad4*/ 	.word	0x00000006
        /*0ad8*/ 	.word	0x00028c60
        /*0adc*/ 	.short	0x010a
        /*0ade*/ 	.byte	0x3f
	.zero		1


	//   ....[60]....
        /*0ae0*/ 	.word	0x00011540
        /*0ae4*/ 	.word	0x00000006
        /*0ae8*/ 	.word	0x00028c50
        /*0aec*/ 	.short	0x0107
        /*0aee*/ 	.byte	0x3f
	.zero		1


	//   ....[61]....
        /*0af0*/ 	.word	0x00011600
        /*0af4*/ 	.word	0x00000006
        /*0af8*/ 	.word	0x00028c50
        /*0afc*/ 	.short	0x0101
        /*0afe*/ 	.byte	0x3f
	.zero		1


	//   ....[62]....
        /*0b00*/ 	.word	0x00012470
        /*0b04*/ 	.word	0x00000005
        /*0b08*/ 	.word	0x00028c20
        /*0b0c*/ 	.short	0x010a
        /*0b0e*/ 	.byte	0x3f
	.zero		1


	//   ....[63]....
        /*0b10*/ 	.word	0x000125f0
        /*0b14*/ 	.word	0x00000003
        /*0b18*/ 	.word	0x00028c40
        /*0b1c*/ 	.short	0x010a
        /*0b1e*/ 	.byte	0x3f
	.zero		1


	//   ....[64]....
        /*0b20*/ 	.word	0x00012690
        /*0b24*/ 	.word	0x00000005
        /*0b28*/ 	.word	0x00028c40
        /*0b2c*/ 	.short	0x010a
        /*0b2e*/ 	.byte	0x3f
	.zero		1


	//   ....[65]....
        /*0b30*/ 	.word	0x000126d0
        /*0b34*/ 	.word	0x00000003
        /*0b38*/ 	.word	0x00028c60
        /*0b3c*/ 	.short	0x010a
        /*0b3e*/ 	.byte	0x3f
	.zero		1


	//   ....[66]....
        /*0b40*/ 	.word	0x00012710
        /*0b44*/ 	.word	0x00000005
        /*0b48*/ 	.word	0x00028c60
        /*0b4c*/ 	.short	0x010a
        /*0b4e*/ 	.byte	0x3f
	.zero		1


	//   ....[67]....
        /*0b50*/ 	.word	0x00012780
        /*0b54*/ 	.word	0x00000004
        /*0b58*/ 	.word	0x00028c50
        /*0b5c*/ 	.short	0x010a
        /*0b5e*/ 	.byte	0x3f
	.zero		1


	//   ....[68]....
        /*0b60*/ 	.word	0x000127e0
        /*0b64*/ 	.word	0x00000004
        /*0b68*/ 	.word	0x00028c50
        /*0b6c*/ 	.short	0x010a
        /*0b6e*/ 	.byte	0x3f
	.zero		1


	//   ....[69]....
        /*0b70*/ 	.word	0x00012840
        /*0b74*/ 	.word	0x00000003
        /*0b78*/ 	.word	0x00028c00
        /*0b7c*/ 	.short	0x010a
        /*0b7e*/ 	.byte	0x3f
	.zero		1


	//   ....[70]....
        /*0b80*/ 	.word	0x00012890
        /*0b84*/ 	.word	0x00000007
        /*0b88*/ 	.word	0x00028c30
        /*0b8c*/ 	.short	0x010a
        /*0b8e*/ 	.byte	0x3f
	.zero		1


	//   ....[71]....
        /*0b90*/ 	.word	0x000128e0
        /*0b94*/ 	.word	0x00000007
        /*0b98*/ 	.word	0x00028c50
        /*0b9c*/ 	.short	0x010a
        /*0b9e*/ 	.byte	0x3f
	.zero		1


	//   ....[72]....
        /*0ba0*/ 	.word	0x00012940
        /*0ba4*/ 	.word	0x00000006
        /*0ba8*/ 	.word	0x00028c30
        /*0bac*/ 	.short	0x010a
        /*0bae*/ 	.byte	0x3f
	.zero		1


	//   ....[73]....
        /*0bb0*/ 	.word	0x000129a0
        /*0bb4*/ 	.word	0x00000008
        /*0bb8*/ 	.word	0x00028c50
        /*0bbc*/ 	.short	0x010a
        /*0bbe*/ 	.byte	0x3f
	.zero		1


	//   ....[74]....
        /*0bc0*/ 	.word	0x00012a00
        /*0bc4*/ 	.word	0x00000006
        /*0bc8*/ 	.word	0x00028c30
        /*0bcc*/ 	.short	0x010a
        /*0bce*/ 	.byte	0x3f
	.zero		1


	//   ....[75]....
        /*0bd0*/ 	.word	0x00012a60
        /*0bd4*/ 	.word	0x00000008
        /*0bd8*/ 	.word	0x00028c50
        /*0bdc*/ 	.short	0x010a
        /*0bde*/ 	.byte	0x3f
	.zero		1


	//   ....[76]....
        /*0be0*/ 	.word	0x00012b80
        /*0be4*/ 	.word	0x0000001b
        /*0be8*/ 	.word	0x00028c40
        /*0bec*/ 	.short	0x010a
        /*0bee*/ 	.byte	0x3f
	.zero		1


	//   ....[77]....
        /*0bf0*/ 	.word	0x00013620
        /*0bf4*/ 	.word	0x00000017
        /*0bf8*/ 	.word	0x00028c20
        /*0bfc*/ 	.short	0x010a
        /*0bfe*/ 	.byte	0x3f
	.zero		1


	//   ....[78]....
        /*0c00*/ 	.word	0x00013670
        /*0c04*/ 	.word	0x0000001b
        /*0c08*/ 	.word	0x00028c60
        /*0c0c*/ 	.short	0x010a
        /*0c0e*/ 	.byte	0x3f
	.zero		1


	//   ....[79]....
        /*0c10*/ 	.word	0x00013f70
        /*0c14*/ 	.word	0x00000006
        /*0c18*/ 	.word	0x00028c40
        /*0c1c*/ 	.short	0x010a
        /*0c1e*/ 	.byte	0x3f
	.zero		1


	//   ....[80]....
        /*0c20*/ 	.word	0x00014430
        /*0c24*/ 	.word	0x00000006
        /*0c28*/ 	.word	0x00028c60
        /*0c2c*/ 	.short	0x010a
        /*0c2e*/ 	.byte	0x3f
	.zero		1


	//   ....[81]....
        /*0c30*/ 	.word	0x00015520
        /*0c34*/ 	.word	0x00000005
        /*0c38*/ 	.word	0x00028c20
        /*0c3c*/ 	.short	0x010a
        /*0c3e*/ 	.byte	0x3f
	.zero		1


	//   ....[82]....
        /*0c40*/ 	.word	0x000156c0
        /*0c44*/ 	.word	0x00000003
        /*0c48*/ 	.word	0x00028c40
        /*0c4c*/ 	.short	0x010a
        /*0c4e*/ 	.byte	0x3f
	.zero		1


	//   ....[83]....
        /*0c50*/ 	.word	0x00015710
        /*0c54*/ 	.word	0x00000005
        /*0c58*/ 	.word	0x00028c40
        /*0c5c*/ 	.short	0x010a
        /*0c5e*/ 	.byte	0x3f
	.zero		1


	//   ....[84]....
        /*0c60*/ 	.word	0x00015760
        /*0c64*/ 	.word	0x00000003
        /*0c68*/ 	.word	0x00028c60
        /*0c6c*/ 	.short	0x010a
        /*0c6e*/ 	.byte	0x3f
	.zero		1


	//----- nvinfo : EIATTR_NUM_MBARRIERS
	.align		4
.L_1010:
        /*0c70*/ 	.byte	0x03, 0x38
        /*0c72*/ 	.short	0x0016


	//----- nvinfo : EIATTR_EXIT_INSTR_OFFSETS
	.align		4
        /*0c74*/ 	.byte	0x04, 0x1c
        /*0c76*/ 	.short	(.L_1012 - .L_1011)


	//   ....[0]....
.L_1011:
        /*0c78*/ 	.word	0x00000970


	//   ....[1]....
        /*0c7c*/ 	.word	0x0000ce70


	//   ....[2]....
        /*0c80*/ 	.word	0x00012760


	//----- nvinfo : EIATTR_MAX_THREADS
	.align		4
.L_1012:
        /*0c84*/ 	.byte	0x04, 0x05
        /*0c86*/ 	.short	(.L_1014 - .L_1013)
.L_1013:
        /*0c88*/ 	.word	0x00000180
        /*0c8c*/ 	.word	0x00000001
        /*0c90*/ 	.word	0x00000001


	//----- nvinfo : EIATTR_CRS_STACK_SIZE
	.align		4
.L_1014:
        /*0c94*/ 	.byte	0x04, 0x1e
        /*0c96*/ 	.short	(.L_1016 - .L_1015)
.L_1015:
        /*0c98*/ 	.word	0x00000000


	//----- nvinfo : EIATTR_CBANK_PARAM_SIZE
	.align		4
.L_1016:
        /*0c9c*/ 	.byte	0x03, 0x19
        /*0c9e*/ 	.short	0x0af0


	//----- nvinfo : EIATTR_PARAM_CBANK
	.align		4
        /*0ca0*/ 	.byte	0x04, 0x0a
        /*0ca2*/ 	.short	(.L_1018 - .L_1017)
	.align		4
.L_1017:
        /*0ca4*/ 	.word	index@(.nv.constant0._ZN7cutlass13device_kernelIN5flash11enable_sm90INS1_16FlashAttnFwdSm90INS1_25CollectiveMainloopFwdSm90ILi2EN4cute5tupleIJNS5_1CILi1EEES8_S8_EEENS6_IJNS7_ILi64EEESA_SA_EEELi512ENS_6half_tEfNS_4arch4Sm90ELb1ELb0ELb1ELb1ELb1ELb0ELb0ELb0ELb0ELb1ELb0ELb0EEENS1_21CollectiveEpilogueFwdINS6_IJSA_NS7_ILi512EEESA_EEES9_SC_SE_Li256ELb1ELb1ELb0ELb0EEENS1_36VarlenDynamicPersistentTileSchedulerILi64ELi64ELi256ELi128ELb0ELb1ELb1ELb1ELb1ELb1EEEEEEEEEvNT_6ParamsE)
        /*0ca8*/ 	.short	0x0210
        /*0caa*/ 	.short	0x0af0


	//----- nvinfo : EIATTR_SW_WAR
	.align		4
.L_1018:
        /*0cac*/ 	.byte	0x04, 0x36
        /*0cae*/ 	.short	(.L_1020 - .L_1019)
.L_1019:
        /*0cb0*/ 	.word	0x00000008
.L_1020:


//--------------------- .nv.info._ZN7cutlass13device_kernelIN5flash11enable_sm90INS1_16FlashAttnFwdSm90INS1_25CollectiveMainloopFwdSm90ILi2EN4cute5tupleIJNS5_1CILi1EEES8_S8_EEENS6_IJNS7_ILi64EEESA_SA_EEELi512ENS_6half_tEfNS_4arch4Sm90ELb1ELb0ELb1ELb1ELb1ELb1ELb0ELb0ELb0ELb1ELb0ELb0EEENS1_21CollectiveEpilogueFwdINS6_IJSA_NS7_ILi512EEESA_EEES9_SC_SE_Li256ELb1ELb1ELb0ELb0EEENS1_36VarlenDynamicPersistentTileSchedulerILi64ELi64ELi256ELi128ELb0ELb1ELb1ELb1ELb1ELb1EEEEEEEEEvNT_6ParamsE --------------------------
	.section	.nv.info._ZN7cutlass13device_kernelIN5flash11enable_sm90INS1_16FlashAttnFwdSm90INS1_25CollectiveMainloopFwdSm90ILi2EN4cute5tupleIJNS5_1CILi1EEES8_S8_EEENS6_IJNS7_ILi64EEESA_SA_EEELi512ENS_6half_tEfNS_4arch4Sm90ELb1ELb0ELb1ELb1ELb1ELb1ELb0ELb0ELb0ELb1ELb0ELb0EEENS1_21CollectiveEpilogueFwdINS6_IJSA_NS7_ILi512EEESA_EEES9_SC_SE_Li256ELb1ELb1ELb0ELb0EEENS1_36VarlenDynamicPersistentTileSchedulerILi64ELi64ELi256ELi128ELb0ELb1ELb1ELb1ELb1ELb1EEEEEEEEEvNT_6ParamsE,"",@"SHT_CUDA_INFO"
	.sectionflags	@""
	.align	4


	//----- nvinfo : EIATTR_CUDA_API_VERSION
	.align		4
        /*0000*/ 	.byte	0x04, 0x37
        /*0002*/ 	.short	(.L_1022 - .L_1021)
.L_1021:
        /*0004*/ 	.word	0x00000082


	//----- nvinfo : EIATTR_KPARAM_INFO
	.align		4
.L_1022:
        /*0008*/ 	.byte	0x04, 0x17
        /*000a*/ 	.short	(.L_1024 - .L_1023)
.L_1023:
        /*000c*/ 	.word	0x00000000
        /*0010*/ 	.short	0x0000
        /*0012*/ 	.short	0x0070
        /*0014*/ 	.byte	0x00, 0xf0, 0x01, 0x2a


	//----- nvinfo : EIATTR_SPARSE_MMA_MASK
	.align		4
.L_1024:
        /*0018*/ 	.byte	0x03, 0x50
        /*001a*/ 	.short	0x0000


	//----- nvinfo : EIATTR_MAXREG_COUNT
	.align		4
        /*001c*/ 	.byte	0x03, 0x1b
        /*001e*/ 	.short	0x00a8


	//----- nvinfo : EIATTR_NUM_BARRIERS
	.align		4
        /*0020*/ 	.byte	0x02, 0x4c
        /*0022*/ 	.byte	0x10
	.zero		1


	//----- nvinfo : EIATTR_EXTERNS
	.align		4
        /*0024*/ 	.byte	0x04, 0x0f
        /*0026*/ 	.short	(.L_1026 - .L_1025)


	//   ....[0]....
	.align		4
.L_1025:
        /*0028*/ 	.word	index@(__assertfail)


	//----- nvinfo : EIATTR_ANNOTATIONS
	.align		4
.L_1026:
        /*002c*/ 	.byte	0x04, 0x55
        /*002e*/ 	.short	(.L_1028 - .L_1027)


	//   ....[0]....
.L_1027:
        /* <DEDUP_REMOVED lines=51> */


	//----- nvinfo : EIATTR_MERCURY_ISA_VERSION
	.align		4
.L_1028:
        /*0350*/ 	.byte	0x03, 0x5f
        /*0352*/ 	.short	0x0101


	//----- nvinfo : EIATTR_UNUSED_LOAD_BYTE_OFFSET
	.align		4
        /*0354*/ 	.byte	0x04, 0x44
        /*0356*/ 	.short	(.L_1030 - .L_1029)


	//   ....[0]....
.L_1029:
        /*0358*/ 	.word	0x00000a10
        /*035c*/ 	.word	0x0000fff0


	//   ....[1]....
        /*0360*/ 	.word	0x00010a10
        /*0364*/ 	.word	0x0000fff0


	//----- nvinfo : EIATTR_INT_WARP_WIDE_INSTR_OFFSETS
	.align		4
.L_1030:
        /*0368*/ 	.byte	0x04, 0x31
        /*036a*/ 	.short	(.L_1032 - .L_1031)


	//   ....[0]....
.L_1031:
        /*036c*/ 	.word	0x00000130


	//   ....[1]....
        /*0370*/ 	.word	0x00000160


	//   ....[2]....
        /*0374*/ 	.word	0x00000230


	//   ....[3]....
        /*0378*/ 	.word	0x00016bd0


	//   ....[4]....
        /*037c*/ 	.word	0x00016c60


	//   ....[5]....
        /*0380*/ 	.word	0x0001a220


	//   ....[6]....
        /*0384*/ 	.word	0x0001a2b0


	//----- nvinfo : EIATTR_COOP_GROUP_MASK_REGIDS
	.align		4
.L_1032:
        /*0388*/ 	.byte	0x04, 0x29
        /*038a*/ 	.short	(.L_1034 - .L_1033)


	//   ....[0]....
.L_1033:
        /*038c*/ 	.word	0xffffffff


	//   ....[1]....
        /*0390*/ 	.word	0xffffffff


	//   ....[2]....
        /*0394*/ 	.word	0xffffffff


	//   ....[3]....
        /*0398*/ 	.word	0xffffffff


	//   ....[4]....
        /*039c*/ 	.word	0xffffffff


	//   ....[5]....
        /*03a0*/ 	.word	0xffffffff


	//   ....[6]....
        /*03a4*/ 	.word	0xffffffff


	//   ....[7]....
        /*03a8*/ 	.word	0xffffffff


	//   ....[8]....
        /*03ac*/ 	.word	0xffffffff


	//   ....[9]....
        /*03b0*/ 	.word	0xffffffff


	//   ....[10]....
        /*03b4*/ 	.word	0xffffffff


	//   ....[11]....
        /*03b8*/ 	.word	0xffffffff


	//   ....[12]....
        /*03bc*/ 	.word	0xffffffff


	//   ....[13]....
        /*03c0*/ 	.word	0xffffffff


	//   ....[14]....
        /*03c4*/ 	.word	0xffffffff


	//   ....[15]....
        /*03c8*/ 	.word	0xffffffff


	//   ....[16]....
        /*03cc*/ 	.word	0xffffffff


	//   ....[17]....
        /*03d0*/ 	.word	0xffffffff


	//   ....[18]....
        /*03d4*/ 	.word	0xffffffff


	//   ....[19]....
        /*03d8*/ 	.word	0xffffffff


	//   ....[20]....
        /*03dc*/ 	.word	0xffffffff


	//   ....[21]....
        /*03e0*/ 	.word	0xffffffff


	//   ....[22]....
        /*03e4*/ 	.word	0xffffffff


	//   ....[23]....
        /*03e8*/ 	.word	0xffffffff


	//   ....[24]....
        /*03ec*/ 	.word	0xffffffff


	//   ....[25]....
        /*03f0*/ 	.word	0xffffffff


	//   ....[26]....
        /*03f4*/ 	.word	0xffffffff


	//   ....[27]....
        /*03f8*/ 	.word	0xffffffff


	//   ....[28]....
        /*03fc*/ 	.word	0xffffffff


	//   ....[29]....
        /*0400*/ 	.word	0xffffffff


	//   ....[30]....
        /*0404*/ 	.word	0xffffffff


	//   ....[31]....
        /*0408*/ 	.word	0xffffffff


	//   ....[32]....
        /*040c*/ 	.word	0xffffffff


	//   ....[33]....
        /*0410*/ 	.word	0xffffffff


	//   ....[34]....
        /*0414*/ 	.word	0xffffffff


	//   ....[35]....
        /*0418*/ 	.word	0xffffffff


	//   ....[36]....
        /*041c*/ 	.word	0xffffffff


	//   ....[37]....
        /*0420*/ 	.word	0xffffffff


	//   ....[38]....
        /*0424*/ 	.word	0xffffffff


	//   ....[39]....
        /*0428*/ 	.word	0xffffffff


	//   ....[40]....
        /*042c*/ 	.word	0xffffffff


	//   ....[41]....
        /*0430*/ 	.word	0xffffffff


	//   ....[42]....
        /*0434*/ 	.word	0xffffffff


	//   ....[43]....
        /*0438*/ 	.word	0xffffffff


	//   ....[44]....
        /*043c*/ 	.word	0xffffffff


	//   ....[45]....
        /*0440*/ 	.word	0xffffffff


	//   ....[46]....
        /*0444*/ 	.word	0xffffffff


	//   ....[47]....
        /*0448*/ 	.word	0xffffffff


	//   ....[48]....
        /*044c*/ 	.word	0xffffffff


	//   ....[49]....
        /*0450*/ 	.word	0xffffffff


	//   ....[50]....
        /*0454*/ 	.word	0xffffffff


	//   ....[51]....
        /*0458*/ 	.word	0xffffffff


	//   ....[52]....
        /*045c*/ 	.word	0xffffffff


	//   ....[53]....
        /*0460*/ 	.word	0xffffffff


	//   ....[54]....
        /*0464*/ 	.word	0xffffffff


	//   ....[55]....
        /*0468*/ 	.word	0xffffffff


	//   ....[56]....
        /*046c*/ 	.word	0xffffffff


	//   ....[57]....
        /*0470*/ 	.word	0xffffffff


	//   ....[58]....
        /*0474*/ 	.word	0xffffffff


	//   ....[59]....
        /*0478*/ 	.word	0xffffffff


	//   ....[60]....
        /*047c*/ 	.word	0xffffffff


	//   ....[61]....
        /*0480*/ 	.word	0xffffffff


	//   ....[62]....
        /*0484*/ 	.word	0xffffffff


	//   ....[63]....
        /*0488*/ 	.word	0xffffffff


	//   ....[64]....
        /*048c*/ 	.word	0xffffffff


	//   ....[65]....
        /*0490*/ 	.word	0xffffffff


	//   ....[66]....
        /*0494*/ 	.word	0xffffffff


	//   ....[67]....
        /*0498*/ 	.word	0xffffffff


	//   ....[68]....
        /*049c*/ 	.word	0xffffffff


	//   ....[69]....
        /*04a0*/ 	.word	0xffffffff


	//   ....[70]....
        /*04a4*/ 	.word	0xffffffff


	//   ....[71]....
        /*04a8*/ 	.word	0xffffffff


	//   ....[72]....
        /*04ac*/ 	.word	0xffffffff


	//   ....[73]....
        /*04b0*/ 	.word	0xffffffff


	//   ....[74]....
        /*04b4*/ 	.word	0xffffffff


	//   ....[75]....
        /*04b8*/ 	.word	0xffffffff


	//   ....[76]....
        /*04bc*/ 	.word	0xffffffff


	//   ....[77]....
        /*04c0*/ 	.word	0xffffffff


	//   ....[78]....
        /*04c4*/ 	.word	0xffffffff


	//   ....[79]....
        /*04c8*/ 	.word	0xffffffff


	//   ....[80]....
        /*04cc*/ 	.word	0xffffffff


	//   ....[81]....
        /*04d0*/ 	.word	0xffffffff


	//   ....[82]....
        /*04d4*/ 	.word	0xffffffff


	//   ....[83]....
        /*04d8*/ 	.word	0xffffffff


	//   ....[84]....
        /*04dc*/ 	.word	0xffffffff


	//   ....[85]....
        /*04e0*/ 	.word	0xffffffff


	//   ....[86]....
        /*04e4*/ 	.word	0xffffffff


	//   ....[87]....
        /*04e8*/ 	.word	0xffffffff


	//   ....[88]....
        /*04ec*/ 	.word	0xffffffff


	//   ....[89]....
        /*04f0*/ 	.word	0xffffffff


	//   ....[90]....
        /*04f4*/ 	.word	0xffffffff


	//   ....[91]....
        /*04f8*/ 	.word	0xffffffff


	//   ....[92]....
        /*04fc*/ 	.word	0xffffffff


	//   ....[93]....
        /*0500*/ 	.word	0xffffffff


	//   ....[94]....
        /*0504*/ 	.word	0xffffffff


	//   ....[95]....
        /*0508*/ 	.word	0xffffffff


	//   ....[96]....
        /*050c*/ 	.word	0xffffffff


	//   ....[97]....
        /*0510*/ 	.word	0xffffffff


	//   ....[98]....
        /*0514*/ 	.word	0xffffffff


	//   ....[99]....
        /*0518*/ 	.word	0xffffffff


	//   ....[100]....
        /*051c*/ 	.word	0xffffffff


	//   ....[101]....
        /*0520*/ 	.word	0xffffffff


	//   ....[102]....
        /*0524*/ 	.word	0xffffffff


	//   ....[103]....
        /*0528*/ 	.word	0xffffffff


	//   ....[104]....
        /*052c*/ 	.word	0xffffffff


	//   ....[105]....
        /*0530*/ 	.word	0xffffffff


	//   ....[106]....
        /*0534*/ 	.word	0xffffffff


	//   ....[107]....
        /*0538*/ 	.word	0xffffffff


	//   ....[108]....
        /*053c*/ 	.word	0xffffffff


	//   ....[109]....
        /*0540*/ 	.word	0xffffffff


	//   ....[110]....
        /*0544*/ 	.word	0xffffffff


	//   ....[111]....
        /*0548*/ 	.word	0xffffffff


	//   ....[112]....
        /*054c*/ 	.word	0xffffffff


	//   ....[113]....
        /*0550*/ 	.word	0xffffffff


	//   ....[114]....
        /*0554*/ 	.word	0xffffffff


	//   ....[115]....
        /*0558*/ 	.word	0xffffffff


	//   ....[116]....
        /*055c*/ 	.word	0xffffffff


	//   ....[117]....
        /*0560*/ 	.word	0xffffffff


	//   ....[118]....
        /*0564*/ 	.word	0xffffffff


	//   ....[119]....
        /*0568*/ 	.word	0xffffffff


	//   ....[120]....
        /*056c*/ 	.word	0xffffffff


	//   ....[121]....
        /*0570*/ 	.word	0xffffffff


	//   ....[122]....
        /*0574*/ 	.word	0xffffffff


	//   ....[123]....
        /*0578*/ 	.word	0xffffffff


	//   ....[124]....
        /*057c*/ 	.word	0xffffffff


	//   ....[125]....
        /*0580*/ 	.word	0xffffffff


	//   ....[126]....
        /*0584*/ 	.word	0xffffffff


	//   ....[127]....
        /*0588*/ 	.word	0xffffffff


	//   ....[128]....
        /*058c*/ 	.word	0xffffffff


	//   ....[129]....
        /*0590*/ 	.word	0xffffffff


	//   ....[130]....
        /*0594*/ 	.word	0xffffffff


	//   ....[131]....
        /*0598*/ 	.word	0xffffffff


	//   ....[132]....
        /*059c*/ 	.word	0xffffffff


	//   ....[133]....
        /*05a0*/ 	.word	0xffffffff


	//   ....[134]....
        /*05a4*/ 	.word	0xffffffff


	//   ....[135]....
        /*05a8*/ 	.word	0xffffffff


	//   ....[136]....
        /*05ac*/ 	.word	0xffffffff


	//   ....[137]....
        /*05b0*/ 	.word	0xffffffff


	//   ....[138]....
        /*05b4*/ 	.word	0xffffffff


	//   ....[139]....
        /*05b8*/ 	.word	0xffffffff


	//   ....[140]....
        /*05bc*/ 	.word	0xffffffff


	//   ....[141]....
        /*05c0*/ 	.word	0xffffffff


	//   ....[142]....
        /*05c4*/ 	.word	0xffffffff


	//   ....[143]....
        /*05c8*/ 	.word	0xffffffff


	//   ....[144]....
        /*05cc*/ 	.word	0x0500000f


	//   ....[145]....
        /*05d0*/ 	.word	0x0500000f


	//   ....[146]....
        /*05d4*/ 	.word	0x0500000f


	//   ....[147]....
        /*05d8*/ 	.word	0x0500000f


	//   ....[148]....
        /*05dc*/ 	.word	0x0500000f


	//   ....[149]....
        /*05e0*/ 	.word	0x0500000f


	//   ....[150]....
        /*05e4*/ 	.word	0x0500000f


	//   ....[151]....
        /*05e8*/ 	.word	0x0500000f


	//   ....[152]....
        /*05ec*/ 	.word	0x0500000f


	//   ....[153]....
        /*05f0*/ 	.word	0x0500000f


	//   ....[154]....
        /*05f4*/ 	.word	0x0500000f


	//   ....[155]....
        /*05f8*/ 	.word	0x0500000f


	//   ....[156]....
        /*05fc*/ 	.word	0x0500000f


	//   ....[157]....
        /*0600*/ 	.word	0x0500000f


	//   ....[158]....
        /*0604*/ 	.word	0x0500000f


	//   ....[159]....
        /*0608*/ 	.word	0x0500000f


	//   ....[160]....
        /*060c*/ 	.word	0x0500000f


	//   ....[161]....
        /*0610*/ 	.word	0x0500000f


	//   ....[162]....
        /*0614*/ 	.word	0x0500000f


	//   ....[163]....
        /*0618*/ 	.word	0x0500000f


	//   ....[164]....
        /*061c*/ 	.word	0x0500000f


	//   ....[165]....
        /*0620*/ 	.word	0x0500000f


	//   ....[166]....
        /*0624*/ 	.word	0x0500000f


	//   ....[167]....
        /*0628*/ 	.word	0x0500000f


	//   ....[168]....
        /*062c*/ 	.word	0x0500000f


	//   ....[169]....
        /*0630*/ 	.word	0x0500000f


	//   ....[170]....
        /*0634*/ 	.word	0x0500000f


	//   ....[171]....
        /*0638*/ 	.word	0x0500000f


	//   ....[172]....
        /*063c*/ 	.word	0x0500000f


	//   ....[173]....
        /*0640*/ 	.word	0x0500000f


	//   ....[174]....
        /*0644*/ 	.word	0x0500000f


	//   ....[175]....
        /*0648*/ 	.word	0x0500000f


	//   ....[176]....
        /*064c*/ 	.word	0x0500000f


	//   ....[177]....
        /*0650*/ 	.word	0x0500000f


	//   ....[178]....
        /*0654*/ 	.word	0x0500000f


	//   ....[179]....
        /*0658*/ 	.word	0x0500000f


	//   ....[180]....
        /*065c*/ 	.word	0x0500000f


	//   ....[181]....
        /*0660*/ 	.word	0x0500000f


	//   ....[182]....
        /*0664*/ 	.word	0x0500000f


	//   ....[183]....
        /*0668*/ 	.word	0x0500000f


	//   ....[184]....
        /*066c*/ 	.word	0x0500000f


	//   ....[185]....
        /*0670*/ 	.word	0x0500000f


	//   ....[186]....
        /*0674*/ 	.word	0x0500000f


	//   ....[187]....
        /*0678*/ 	.word	0x0500000f


	//   ....[188]....
        /*067c*/ 	.word	0x0500000f


	//   ....[189]....
        /*0680*/ 	.word	0x0500000f


	//   ....[190]....
        /*0684*/ 	.word	0x0500000f


	//   ....[191]....
        /*0688*/ 	.word	0x0500000f


	//   ....[192]....
        /*068c*/ 	.word	0x0500000f


	//   ....[193]....
        /*0690*/ 	.word	0x0500000f


	//   ....[194]....
        /*0694*/ 	.word	0x0500000f


	//   ....[195]....
        /*0698*/ 	.word	0x0500000f


	//   ....[196]....
        /*069c*/ 	.word	0x0500000f


	//   ....[197]....
        /*06a0*/ 	.word	0x0500000f


	//   ....[198]....
        /*06a4*/ 	.word	0x0500000f


	//   ....[199]....
        /*06a8*/ 	.word	0x0500000f


	//   ....[200]....
        /*06ac*/ 	.word	0x0500000f


	//   ....[201]....
        /*06b0*/ 	.word	0x0500000f


	//   ....[202]....
        /*06b4*/ 	.word	0x0500000f


	//   ....[203]....
        /*06b8*/ 	.word	0x0500000f


	//   ....[204]....
        /*06bc*/ 	.word	0x0500000f


	//   ....[205]....
        /*06c0*/ 	.word	0x0500000f


	//   ....[206]....
        /*06c4*/ 	.word	0x0500000f


	//   ....[207]....
        /*06c8*/ 	.word	0x0500000f


	//   ....[208]....
        /*06cc*/ 	.word	0x0500000f


	//   ....[209]....
        /*06d0*/ 	.word	0x0500000f


	//   ....[210]....
        /*06d4*/ 	.word	0x0500000f


	//   ....[211]....
        /*06d8*/ 	.word	0x0500000f


	//   ....[212]....
        /*06dc*/ 	.word	0x0500000f


	//   ....[213]....
        /*06e0*/ 	.word	0x0500000f


	//   ....[214]....
        /*06e4*/ 	.word	0x0500000f


	//   ....[215]....
        /*06e8*/ 	.word	0x0500000f


	//   ....[216]....
        /*06ec*/ 	.word	0x0500000f


	//   ....[217]....
        /*06f0*/ 	.word	0x0500000f


	//   ....[218]....
        /*06f4*/ 	.word	0x0500000f


	//   ....[219]....
        /*06f8*/ 	.word	0x0500000f


	//   ....[220]....
        /*06fc*/ 	.word	0x0500000f


	//   ....[221]....
        /*0700*/ 	.word	0x0500000f


	//   ....[222]....
        /*0704*/ 	.word	0x0500000f


	//   ....[223]....
        /*0708*/ 	.word	0x0500000f


	//   ....[224]....
        /*070c*/ 	.word	0x0500000f


	//   ....[225]....
        /*0710*/ 	.word	0x0500000f


	//----- nvinfo : EIATTR_COOP_GROUP_INSTR_OFFSETS
	.align		4
.L_1034:
        /*0714*/ 	.byte	0x04, 0x28
        /*0716*/ 	.short	(.L_1036 - .L_1035)


	//   ....[0]....
.L_1035:
        /*0718*/ 	.word	0x00000060


	//   ....[1]....
        /*071c*/ 	.word	0x00000120


	//   ....[2]....
        /*0720*/ 	.word	0x000001f0


	//   ....[3]....
        /*0724*/ 	.word	0x00000370


	//   ....[4]....
        /*0728*/ 	.word	0x000004d0


	//   ....[5]....
        /*072c*/ 	.word	0x000005f0


	//   ....[6]....
        /*0730*/ 	.word	0x00000750


	//   ....[7]....
        /*0734*/ 	.word	0x00002b00


	//   ....[8]....
        /*0738*/ 	.word	0x00002b10


	//   ....[9]....
        /*073c*/ 	.word	0x00003540


	//   ....[10]....
        /*0740*/ 	.word	0x00003550


	//   ....[11]....
        /*0744*/ 	.word	0x00003ea0


	//   ....[12]....
        /*0748*/ 	.word	0x00003eb0


	//   ....[13]....
        /*074c*/ 	.word	0x00004290


	//   ....[14]....
        /*0750*/ 	.word	0x000042a0


	//   ....[15]....
        /*0754*/ 	.word	0x000050a0


	//   ....[16]....
        /*0758*/ 	.word	0x000070a0


	//   ....[17]....
        /*075c*/ 	.word	0x00007820


	//   ....[18]....
        /*0760*/ 	.word	0x00007830


	//   ....[19]....
        /*0764*/ 	.word	0x00007840


	//   ....[20]....
        /*0768*/ 	.word	0x00007850


	//   ....[21]....
        /*076c*/ 	.word	0x00007b70


	//   ....[22]....
        /*0770*/ 	.word	0x00007b80


	//   ....[23]....
        /*0774*/ 	.word	0x00007b90


	//   ....[24]....
        /*0778*/ 	.word	0x00007ba0


	//   ....[25]....
        /*077c*/ 	.word	0x00008e00


	//   ....[26]....
        /*0780*/ 	.word	0x00008e20


	//   ....[27]....
        /*0784*/ 	.word	0x00008e30


	//   ....[28]....
        /*0788*/ 	.word	0x00008e40


	//   ....[29]....
        /*078c*/ 	.word	0x00008f30


	//   ....[30]....
        /*0790*/ 	.word	0x00008f50


	//   ....[31]....
        /*0794*/ 	.word	0x00008ff0


	//   ....[32]....
        /*0798*/ 	.word	0x00009020


	//   ....[33]....
        /*079c*/ 	.word	0x0000a7c0


	//   ....[34]....
        /*07a0*/ 	.word	0x0000a820


	//   ....[35]....
        /*07a4*/ 	.word	0x0000ac80


	//   ....[36]....
        /*07a8*/ 	.word	0x0000ada0


	//   ....[37]....
        /*07ac*/ 	.word	0x0000b120


	//   ....[38]....
        /*07b0*/ 	.word	0x0000b1e0


	//   ....[39]....
        /*07b4*/ 	.word	0x0000bb60


	//   ....[40]....
        /*07b8*/ 	.word	0x0000c2c0


	//   ....[41]....
        /*07bc*/ 	.word	0x0000c310


	//   ....[42]....
        /*07c0*/ 	.word	0x0000c8b0


	//   ....[43]....
        /*07c4*/ 	.word	0x0000c9a0


	//   ....[44]....
        /*07c8*/ 	.word	0x0000d1a0


	//   ....[45]....
        /*07cc*/ 	.word	0x0000d2f0


	//   ....[46]....
        /*07d0*/ 	.word	0x0000dfa0


	//   ....[47]....
        /*07d4*/ 	.word	0x0000e7d0


	//   ....[48]....
        /*07d8*/ 	.word	0x0000e820


	//   ....[49]....
        /*07dc*/ 	.word	0x0000f190


	//   ....[50]....
        /*07e0*/ 	.word	0x0000f1e0


	//   ....[51]....
        /*07e4*/ 	.word	0x0000fe30


	//   ....[52]....
        /*07e8*/ 	.word	0x0000ff20


	//   ....[53]....
        /*07ec*/ 	.word	0x0000ff30


	//   ....[54]....
        /*07f0*/ 	.word	0x0000ff70


	//   ....[55]....
        /*07f4*/ 	.word	0x0000ff80


	//   ....[56]....
        /*07f8*/ 	.word	0x00011b00


	//   ....[57]....
        /*07fc*/ 	.word	0x00011fc0


	//   ....[58]....
        /*0800*/ 	.word	0x00011fe0


	//   ....[59]....
        /*0804*/ 	.word	0x00012010


	//   ....[60]....
        /*0808*/ 	.word	0x00012020


	//   ....[61]....
        /*080c*/ 	.word	0x00012790


	//   ....[62]....
        /*0810*/ 	.word	0x000127e0


	//   ....[63]....
        /*0814*/ 	.word	0x00012a50


	//   ....[64]....
        /*0818*/ 	.word	0x00012a70


	//   ....[65]....
        /*081c*/ 	.word	0x00013730


	//   ....[66]....
        /*0820*/ 	.word	0x00013760


	//   ....[67]....
        /*0824*/ 	.word	0x000139e0


	//   ....[68]....
        /*0828*/ 	.word	0x00013a00


	//   ....[69]....
        /*082c*/ 	.word	0x00013cb0


	//   ....[70]....
        /*0830*/ 	.word	0x00013e60


	//   ....[71]....
        /*0834*/ 	.word	0x00013e90


	//   ....[72]....
        /*0838*/ 	.word	0x00013ec0


	//   ....[73]....
        /*083c*/ 	.word	0x00013ef0


	//   ....[74]....
        /*0840*/ 	.word	0x00013f20


	//   ....[75]....
        /*0844*/ 	.word	0x00013f50


	//   ....[76]....
        /*0848*/ 	.word	0x000140c0


	//   ....[77]....
        /*084c*/ 	.word	0x000140f0


	//   ....[78]....
        /*0850*/ 	.word	0x00014120


	//   ....[79]....
        /*0854*/ 	.word	0x00014150


	//   ....[80]....
        /*0858*/ 	.word	0x00014180


	//   ....[81]....
        /*085c*/ 	.word	0x000141b0


	//   ....[82]....
        /*0860*/ 	.word	0x00014240


	//   ....[83]....
        /*0864*/ 	.word	0x000142a0


	//   ....[84]....
        /*0868*/ 	.word	0x00014330


	//   ....[85]....
        /*086c*/ 	.word	0x00015130


	//   ....[86]....
        /*0870*/ 	.word	0x000179f0


	//   ....[87]....
        /*0874*/ 	.word	0x00017a10


	//   ....[88]....
        /*0878*/ 	.word	0x00017aa0


	//   ....[89]....
        /*087c*/ 	.word	0x00017ac0


	//   ....[90]....
        /*0880*/ 	.word	0x00017b40


	//   ....[91]....
        /*0884*/ 	.word	0x00017b60


	//   ....[92]....
        /*0888*/ 	.word	0x00017b70


	//   ....[93]....
        /*088c*/ 	.word	0x00017b80


	//   ....[94]....
        /*0890*/ 	.word	0x000183a0


	//   ....[95]....
        /*0894*/ 	.word	0x000183d0


	//   ....[96]....
        /*0898*/ 	.word	0x00018470


	//   ....[97]....
        /*089c*/ 	.word	0x00018490


	//   ....[98]....
        /*08a0*/ 	.word	0x00018510


	//   ....[99]....
        /*08a4*/ 	.word	0x00018530


	//   ....[100]....
        /*08a8*/ 	.word	0x00018540


	//   ....[101]....
        /*08ac*/ 	.word	0x000185b0


	//   ....[102]....
        /*08b0*/ 	.word	0x00018a00


	//   ....[103]....
        /*08b4*/ 	.word	0x00018ac0


	//   ....[104]....
        /*08b8*/ 	.word	0x00018c10


	//   ....[105]....
        /*08bc*/ 	.word	0x00018c50


	//   ....[106]....
        /*08c0*/ 	.word	0x00018c60


	//   ....[107]....
        /*08c4*/ 	.word	0x00018c70


	//   ....[108]....
        /*08c8*/ 	.word	0x00018dc0


	//   ....[109]....
        /*08cc*/ 	.word	0x00018f10


	//   ....[110]....
        /*08d0*/ 	.word	0x00019730


	//   ....[111]....
        /*08d4*/ 	.word	0x00019750


	//   ....[112]....
        /*08d8*/ 	.word	0x000197a0


	//   ....[113]....
        /*08dc*/ 	.word	0x000197b0


	//   ....[114]....
        /*08e0*/ 	.word	0x000197f0


	//   ....[115]....
        /*08e4*/ 	.word	0x00019800


	//   ....[116]....
        /*08e8*/ 	.word	0x00019810


	//   ....[117]....
        /*08ec*/ 	.word	0x00019850


	//   ....[118]....
        /*08f0*/ 	.word	0x00019b70


	//   ....[119]....
        /*08f4*/ 	.word	0x00019bb0


	//   ....[120]....
        /*08f8*/ 	.word	0x00019bd0


	//   ....[121]....
        /*08fc*/ 	.word	0x00019bf0


	//   ....[122]....
        /*0900*/ 	.word	0x00019c20


	//   ....[123]....
        /*0904*/ 	.word	0x00019c40


	//   ....[124]....
        /*0908*/ 	.word	0x00019d40


	//   ....[125]....
        /*090c*/ 	.word	0x00019e90


	//   ....[126]....
        /*0910*/ 	.word	0x0001a480


	//   ....[127]....
        /*0914*/ 	.word	0x0001a4b0


	//   ....[128]....
        /*0918*/ 	.word	0x0001a4f0


	//   ....[129]....
        /*091c*/ 	.word	0x0001a520


	//   ....[130]....
        /*0920*/ 	.word	0x0001a550


	//   ....[131]....
        /*0924*/ 	.word	0x0001a580


	//   ....[132]....
        /*0928*/ 	.word	0x0001a5b0


	//   ....[133]....
        /*092c*/ 	.word	0x0001a5e0


	//   ....[134]....
        /*0930*/ 	.word	0x0001a760


	//   ....[135]....
        /*0934*/ 	.word	0x0001a790


	//   ....[136]....
        /*0938*/ 	.word	0x0001a7c0


	//   ....[137]....
        /*093c*/ 	.word	0x0001a7f0


	//   ....[138]....
        /*0940*/ 	.word	0x0001a820


	//   ....[139]....
        /*0944*/ 	.word	0x0001a850


	//   ....[140]....
        /*0948*/ 	.word	0x0001a910


	//   ....[141]....
        /*094c*/ 	.word	0x0001a930


	//   ....[142]....
        /*0950*/ 	.word	0x0001a9a0


	//   ....[143]....
        /*0954*/ 	.word	0x0001b040


	//   ....[144]....
        /*0958*/ 	.word	0x0001b350


	//   ....[145]....
        /*095c*/ 	.word	0x0001b3e0


	//   ....[146]....
        /*0960*/ 	.word	0x0001b4c0


	//   ....[147]....
        /*0964*/ 	.word	0x0001b550


	//   ....[148]....
        /*0968*/ 	.word	0x0001b630


	//   ....[149]....
        /*096c*/ 	.word	0x0001b6c0


	//   ....[150]....
        /*0970*/ 	.word	0x0001b840


	//   ....[151]....
        /*0974*/ 	.word	0x0001b8d0


	//   ....[152]....
        /*0978*/ 	.word	0x0001b920


	//   ....[153]....
        /*097c*/ 	.word	0x0001b970


	//   ....[154]....
        /*0980*/ 	.word	0x0001ba00


	//   ....[155]....
        /*0984*/ 	.word	0x0001ba90


	//   ....[156]....
        /*0988*/ 	.word	0x0001bae0


	//   ....[157]....
        /*098c*/ 	.word	0x0001bb30


	//   ....[158]....
        /*0990*/ 	.word	0x0001bc20


	//   ....[159]....
        /*0994*/ 	.word	0x0001bcd0


	//   ....[160]....
        /*0998*/ 	.word	0x0001bd50


	//   ....[161]....
        /*099c*/ 	.word	0x0001bdc0


	//   ....[162]....
        /*09a0*/ 	.word	0x0001bf00


	//   ....[163]....
        /*09a4*/ 	.word	0x0001c000


	//   ....[164]....
        /*09a8*/ 	.word	0x0001c0d0


	//   ....[165]....
        /*09ac*/ 	.word	0x0001c120


	//   ....[166]....
        /*09b0*/ 	.word	0x0001c410


	//   ....[167]....
        /*09b4*/ 	.word	0x0001c6f0


	//   ....[168]....
        /*09b8*/ 	.word	0x0001c7e0


	//   ....[169]....
        /*09bc*/ 	.word	0x0001c880


	//   ....[170]....
        /*09c0*/ 	.word	0x0001c8e0


	//   ....[171]....
        /*09c4*/ 	.word	0x0001c9d0


	//   ....[172]....
        /*09c8*/ 	.word	0x0001ca40


	//   ....[173]....
        /*09cc*/ 	.word	0x0001cb30


	//   ....[174]....
        /*09d0*/ 	.word	0x0001cba0


	//   ....[175]....
        /*09d4*/ 	.word	0x0001cc40


	//   ....[176]....
        /*09d8*/ 	.word	0x0001cd30


	//   ....[177]....
        /*09dc*/ 	.word	0x0001cda0


	//   ....[178]....
        /*09e0*/ 	.word	0x0001ce00


	//   ....[179]....
        /*09e4*/ 	.word	0x0001cef0


	//   ....[180]....
        /*09e8*/ 	.word	0x0001cf50


	//   ....[181]....
        /*09ec*/ 	.word	0x0001d050


	//   ....[182]....
        /*09f0*/ 	.word	0x0001d0b0


	//   ....[183]....
        /*09f4*/ 	.word	0x0001d190


	//   ....[184]....
        /*09f8*/ 	.word	0x0001d2d0


	//   ....[185]....
        /*09fc*/ 	.word	0x0001d3d0


	//   ....[186]....
        /*0a00*/ 	.word	0x0001d650


	//   ....[187]....
        /*0a04*/ 	.word	0x0001d6a0


	//   ....[188]....
        /*0a08*/ 	.word	0x0001d870


	//   ....[189]....
        /*0a0c*/ 	.word	0x0001d8c0


	//   ....[190]....
        /*0a10*/ 	.word	0x0001da90


	//   ....[191]....
        /*0a14*/ 	.word	0x0001dae0


	//   ....[192]....
        /*0a18*/ 	.word	0x0001dbd0


	//   ....[193]....
        /*0a1c*/ 	.word	0x0001dc70


	//   ....[194]....
        /*0a20*/ 	.word	0x0001dcd0


	//   ....[195]....
        /*0a24*/ 	.word	0x0001dd80


	//   ....[196]....
        /*0a28*/ 	.word	0x0001dde0


	//   ....[197]....
        /*0a2c*/ 	.word	0x0001de90


	//   ....[198]....
        /*0a30*/ 	.word	0x0001def0


	//   ....[199]....
        /*0a34*/ 	.word	0x0001dfa0


	//   ....[200]....
        /*0a38*/ 	.word	0x0001e090


	//   ....[201]....
        /*0a3c*/ 	.word	0x0001e160


	//   ....[202]....
        /*0a40*/ 	.word	0x0001e280


	//   ....[203]....
        /*0a44*/ 	.word	0x0001e380


	//   ....[204]....
        /*0a48*/ 	.word	0x0001e4b0


	//   ....[205]....
        /*0a4c*/ 	.word	0x0001e590


	//   ....[206]....
        /*0a50*/ 	.word	0x0001e690


	//   ....[207]....
        /*0a54*/ 	.word	0x0001e770


	//   ....[208]....
        /*0a58*/ 	.word	0x0001e800


	//   ....[209]....
        /*0a5c*/ 	.word	0x0001e8a0


	//   ....[210]....
        /*0a60*/ 	.word	0x0001e9c0


	//   ....[211]....
        /*0a64*/ 	.word	0x0001ea30


	//   ....[212]....
        /*0a68*/ 	.word	0x0001eaa0


	//   ....[213]....
        /*0a6c*/ 	.word	0x0001eb10


	//   ....[214]....
        /*0a70*/ 	.word	0x0001eb80


	//   ....[215]....
        /*0a74*/ 	.word	0x0001ec00


	//   ....[216]....
        /*0a78*/ 	.word	0x0001ec90


	//   ....[217]....
        /*0a7c*/ 	.word	0x0001ed20


	//   ....[218]....
        /*0a80*/ 	.word	0x0001ed90


	//   ....[219]....
        /*0a84*/ 	.word	0x0001ee00


	//   ....[220]....
        /*0a88*/ 	.word	0x0001ee70


	//   ....[221]....
        /*0a8c*/ 	.word	0x0001eef0


	//   ....[222]....
        /*0a90*/ 	.word	0x0001ef60


	//   ....[223]....
        /*0a94*/ 	.word	0x0001f000


	//   ....[224]....
        /*0a98*/ 	.word	0x0001f090


	//   ....[225]....
        /*0a9c*/ 	.word	0x0001f1c0


	//----- nvinfo : EIATTR_REG_RECONFIG
	.align		4
.L_1036:
        /*0aa0*/ 	.byte	0x01, 0x54
	.zero		2


	//----- nvinfo : EIATTR_SYSCALL_OFFSETS
	.align		4
        /*0aa4*/ 	.byte	0x04, 0x46
        /*0aa6*/ 	.short	(.L_1038 - .L_1037)


	//   ....[0]....
.L_1037:
        /*0aa8*/ 	.word	0x00001db0


	//   ....[1]....
        /*0aac*/ 	.word	0x00001f00


	//   ....[2]....
        /*0ab0*/ 	.word	0x00007240


	//   ....[3]....
        /*0ab4*/ 	.word	0x00007570


	//   ....[4]....
        /*0ab8*/ 	.word	0x00016dc0


	//   ....[5]....
        /*0abc*/ 	.word	0x00016f10


	//   ....[6]....
        /*0ac0*/ 	.word	0x00017000


	//   ....[7]....
        /*0ac4*/ 	.word	0x00017fe0


	//----- nvinfo : EIATTR_MBARRIER_INSTR_OFFSETS
	.align		4
.L_1038:
        /*0ac8*/ 	.byte	0x04, 0x39
        /*0aca*/ 	.short	(.L_1040 - .L_1039)


	//   ....[0]....
.L_1039:
        /*0acc*/ 	.word	0x00000250
        /*0ad0*/ 	.word	0x000000ff
        /*0ad4*/ 	.word	0x00028c00
        /*0ad8*/ 	.short	0x0100
        /*0ada*/ 	.byte	0x08
	.zero		1


	//   ....[1]....
        /*0adc*/ 	.word	0x00000270
        /*0ae0*/ 	.word	0x000000ff
        /*0ae4*/ 	.word	0x00028c20
        /*0ae8*/ 	.short	0x0100
        /*0aea*/ 	.byte	0x08
	.zero		1


	//   ....[2]....
        /*0aec*/ 	.word	0x00000320
        /*0af0*/ 	.word	0x000000ff
        /*0af4*/ 	.word	0x00028c30
        /*0af8*/ 	.short	0x0100
        /*0afa*/ 	.byte	0x06
	.zero		1


	//   ....[3]....
        /*0afc*/ 	.word	0x00000330
        /*0b00*/ 	.word	0x000000ff
        /*0b04*/ 	.word	0x00028c40
        /*0b08*/ 	.short	0x0100
        /*0b0a*/ 	.byte	0x06
	.zero		1


	//   ....[4]....
        /*0b0c*/ 	.word	0x00000340
        /*0b10*/ 	.word	0x000000ff
        /*0b14*/ 	.word	0x00028c38
        /*0b18*/ 	.short	0x0100
        /*0b1a*/ 	.byte	0x06
	.zero		1


	//   ....[5]....
        /*0b1c*/ 	.word	0x00000350
        /*0b20*/ 	.word	0x000000ff
        /*0b24*/ 	.word	0x00028c48
        /*0b28*/ 	.short	0x0100
        /*0b2a*/ 	.byte	0x06
	.zero		1


	//   ....[6]....
        /*0b2c*/ 	.word	0x00000480
        /*0b30*/ 	.word	0x000000ff
        /*0b34*/ 	.word	0x00028c50
        /*0b38*/ 	.short	0x0100
        /*0b3a*/ 	.byte	0x08
	.zero		1


	//   ....[7]....
        /*0b3c*/ 	.word	0x00000490
        /*0b40*/ 	.word	0x000000ff
        /*0b44*/ 	.word	0x00028c60
        /*0b48*/ 	.short	0x0100
        /*0b4a*/ 	.byte	0x08
	.zero		1


	//   ....[8]....
        /*0b4c*/ 	.word	0x000004a0
        /*0b50*/ 	.word	0x000000ff
        /*0b54*/ 	.word	0x00028c58
        /*0b58*/ 	.short	0x0100
        /*0b5a*/ 	.byte	0x08
	.zero		1


	//   ....[9]....
        /*0b5c*/ 	.word	0x000004b0
        /*0b60*/ 	.word	0x000000ff
        /*0b64*/ 	.word	0x00028c68
        /*0b68*/ 	.short	0x0100
        /*0b6a*/ 	.byte	0x08
	.zero		1


	//   ....[10]....
        /*0b6c*/ 	.word	0x000005a0
        /*0b70*/ 	.word	0x000000ff
        /*0b74*/ 	.word	0x00028c70
        /*0b78*/ 	.short	0x0100
        /*0b7a*/ 	.byte	0x06
	.zero		1


	//   ....[11]....
        /*0b7c*/ 	.word	0x000005b0
        /*0b80*/ 	.word	0x000000ff
        /*0b84*/ 	.word	0x00028c80
        /*0b88*/ 	.short	0x0100
        /*0b8a*/ 	.byte	0x06
	.zero		1


	//   ....[12]....
        /*0b8c*/ 	.word	0x000005c0
        /*0b90*/ 	.word	0x000000ff
        /*0b94*/ 	.word	0x00028c78
        /*0b98*/ 	.short	0x0100
        /*0b9a*/ 	.byte	0x06
	.zero		1


	//   ....[13]....
        /*0b9c*/ 	.word	0x000005d0
        /*0ba0*/ 	.word	0x000000ff
        /*0ba4*/ 	.word	0x00028c88
        /*0ba8*/ 	.short	0x0100
        /*0baa*/ 	.byte	0x06
	.zero		1


	//   ....[14]....
        /*0bac*/ 	.word	0x00000700
        /*0bb0*/ 	.word	0x000000ff
        /*0bb4*/ 	.word	0x00028c90
        /*0bb8*/ 	.short	0x0100
        /*0bba*/ 	.byte	0x08
	.zero		1


	//   ....[15]....
        /*0bbc*/ 	.word	0x00000710
        /*0bc0*/ 	.word	0x000000ff
        /*0bc4*/ 	.word	0x00028ca0
        /*0bc8*/ 	.short	0x0100
        /*0bca*/ 	.byte	0x08
	.zero		1


	//   ....[16]....
        /*0bcc*/ 	.word	0x00000720
        /*0bd0*/ 	.word	0x000000ff
        /*0bd4*/ 	.word	0x00028c98
        /*0bd8*/ 	.short	0x0100
        /*0bda*/ 	.byte	0x08
	.zero		1


	//   ....[17]....
        /*0bdc*/ 	.word	0x00000730
        /*0be0*/ 	.word	0x000000ff
        /*0be4*/ 	.word	0x00028ca8
        /*0be8*/ 	.short	0x0100
        /*0bea*/ 	.byte	0x08
	.zero		1


	//   ....[18]....
        /*0bec*/ 	.word	0x00000860
        /*0bf0*/ 	.word	0x000000ff
        /*0bf4*/ 	.word	0x00028cb0
        /*0bf8*/ 	.short	0x0100
        /*0bfa*/ 	.byte	0x08
	.zero		1


	//   ....[19]....
        /*0bfc*/ 	.word	0x00000870
        /*0c00*/ 	.word	0x000000ff
        /*0c04*/ 	.word	0x00028cc0
        /*0c08*/ 	.short	0x0100
        /*0c0a*/ 	.byte	0x08
	.zero		1


	//   ....[20]....
        /*0c0c*/ 	.word	0x00000880
        /*0c10*/ 	.word	0x000000ff
        /*0c14*/ 	.word	0x00028cb8
        /*0c18*/ 	.short	0x0100
        /*0c1a*/ 	.byte	0x08
	.zero		1


	//   ....[21]....
        /*0c1c*/ 	.word	0x00000890
        /*0c20*/ 	.word	0x000000ff
        /*0c24*/ 	.word	0x00028cc8
        /*0c28*/ 	.short	0x0100
        /*0c2a*/ 	.byte	0x08
	.zero		1


	//   ....[22]....
        /*0c2c*/ 	.word	0x00002ab0
        /*0c30*/ 	.word	0x0000003f
        /*0c34*/ 	.word	0x00028c90
        /*0c38*/ 	.short	0x010a
        /*0c3a*/ 	.byte	0x3f
	.zero		1


	//   ....[23]....
        /*0c3c*/ 	.word	0x000034f0
        /*0c40*/ 	.word	0x0000003f
        /*0c44*/ 	.word	0x00028c90
        /*0c48*/ 	.short	0x010a
        /*0c4a*/ 	.byte	0x3f
	.zero		1


	//   ....[24]....
        /*0c4c*/ 	.word	0x00003cf0
        /*0c50*/ 	.word	0x0000003f
        /*0c54*/ 	.word	0x00028c90
        /*0c58*/ 	.short	0x010a
        /*0c5a*/ 	.byte	0x3f
	.zero		1


	//   ....[25]....
        /*0c5c*/ 	.word	0x000040d0
        /*0c60*/ 	.word	0x00000004
        /*0c64*/ 	.word	0x00000000
        /*0c68*/ 	.short	0x0101
        /*0c6a*/ 	.byte	0x3f
	.zero		1


	//   ....[26]....
        /*0c6c*/ 	.word	0x00004110
        /*0c70*/ 	.word	0x0000003f
        /*0c74*/ 	.word	0x00028cb0
        /*0c78*/ 	.short	0x010a
        /*0c7a*/ 	.byte	0x3f
	.zero		1


	//   ....[27]....
        /*0c7c*/ 	.word	0x000049d0
        /*0c80*/ 	.word	0x0000003f
        /*0c84*/ 	.word	0x00000000
        /*0c88*/ 	.short	0x0101
        /*0c8a*/ 	.byte	0x3f
	.zero		1


	//   ....[28]....
        /*0c8c*/ 	.word	0x000051a0
        /*0c90*/ 	.word	0x00000003
        /*0c94*/ 	.word	0x00028c50
        /*0c98*/ 	.short	0x010a
        /*0c9a*/ 	.byte	0x3f
	.zero		1


	//   ....[29]....
        /*0c9c*/ 	.word	0x00005540
        /*0ca0*/ 	.word	0x00000003
        /*0ca4*/ 	.word	0x00000000
        /*0ca8*/ 	.short	0x0101
        /*0caa*/ 	.byte	0x3f
	.zero		1


	//   ....[30]....
        /*0cac*/ 	.word	0x00005e70
        /*0cb0*/ 	.word	0x00000014
        /*0cb4*/ 	.word	0x00028c50
        /*0cb8*/ 	.short	0x010a
        /*0cba*/ 	.byte	0x3f
	.zero		1


	//   ....[31]....
        /*0cbc*/ 	.word	0x00005ec0
        /*0cc0*/ 	.word	0x00000014
        /*0cc4*/ 	.word	0x00028c50
        /*0cc8*/ 	.short	0x010a
        /*0cca*/ 	.byte	0x3f
	.zero		1


	//   ....[32]....
        /*0ccc*/ 	.word	0x000061a0
        /*0cd0*/ 	.word	0x0000000d
        /*0cd4*/ 	.word	0x00000000
        /*0cd8*/ 	.short	0x0101
        /*0cda*/ 	.byte	0x3f
	.zero		1


	//   ....[33]....
        /*0cdc*/ 	.word	0x000072e0
        /*0ce0*/ 	.word	0x00000002
        /*0ce4*/ 	.word	0x00028c00
        /*0ce8*/ 	.short	0x010a
        /*0cea*/ 	.byte	0x3f
	.zero		1


	//   ....[34]....
        /*0cec*/ 	.word	0x00007330
        /*0cf0*/ 	.word	0x00000002
        /*0cf4*/ 	.word	0x00028c00
        /*0cf8*/ 	.short	0x010a
        /*0cfa*/ 	.byte	0x3f
	.zero		1


	//   ....[35]....
        /*0cfc*/ 	.word	0x00007e00
        /*0d00*/ 	.word	0x00000002
        /*0d04*/ 	.word	0x00028c00
        /*0d08*/ 	.short	0x010a
        /*0d0a*/ 	.byte	0x3f
	.zero		1


	//   ....[36]....
        /*0d0c*/ 	.word	0x00009280
        /*0d10*/ 	.word	0x00000002
        /*0d14*/ 	.word	0x00028c00
        /*0d18*/ 	.short	0x010a
        /*0d1a*/ 	.byte	0x3f
	.zero		1


	//   ....[37]....
        /*0d1c*/ 	.word	0x0000a0e0
        /*0d20*/ 	.word	0x00000015
        /*0d24*/ 	.word	0x00028c30
        /*0d28*/ 	.short	0x010a
        /*0d2a*/ 	.byte	0x3f
	.zero		1


	//   ....[38]....
        /*0d2c*/ 	.word	0x0000a190
        /*0d30*/ 	.word	0x00000015
        /*0d34*/ 	.word	0x00028c30
        /*0d38*/ 	.short	0x010a
        /*0d3a*/ 	.byte	0x3f
	.zero		1


	//   ....[39]....
        /*0d3c*/ 	.word	0x0000b2e0
        /*0d40*/ 	.word	0x00000003
        /*0d44*/ 	.word	0x00000000
        /*0d48*/ 	.short	0x0101
        /*0d4a*/ 	.byte	0x3f
	.zero		1


	//   ....[40]....
        /*0d4c*/ 	.word	0x0000b840
        /*0d50*/ 	.word	0x00000015
        /*0d54*/ 	.word	0x00028c50
        /*0d58*/ 	.short	0x010a
        /*0d5a*/ 	.byte	0x3f
	.zero		1


	//   ....[41]....
        /*0d5c*/ 	.word	0x0000b900
        /*0d60*/ 	.word	0x00000015
        /*0d64*/ 	.word	0x00028c50
        /*0d68*/ 	.short	0x010a
        /*0d6a*/ 	.byte	0x3f
	.zero		1


	//   ....[42]....
        /*0d6c*/ 	.word	0x0000bc00
        /*0d70*/ 	.word	0x00000015
        /*0d74*/ 	.word	0x00000000
        /*0d78*/ 	.short	0x0101
        /*0d7a*/ 	.byte	0x3f
	.zero		1


	//   ....[43]....
        /*0d7c*/ 	.word	0x0000bda0
        /*0d80*/ 	.word	0x000000d1
        /*0d84*/ 	.word	0x00028c30
        /*0d88*/ 	.short	0x010a
        /*0d8a*/ 	.byte	0x3f
	.zero		1


	//   ....[44]....
        /*0d8c*/ 	.word	0x0000be10
        /*0d90*/ 	.word	0x000000d1
        /*0d94*/ 	.word	0x00028c30
        /*0d98*/ 	.short	0x010a
        /*0d9a*/ 	.byte	0x3f
	.zero		1


	//   ....[45]....
        /*0d9c*/ 	.word	0x0000cd00
        /*0da0*/ 	.word	0x0000000f
        /*0da4*/ 	.word	0x00000000
        /*0da8*/ 	.short	0x0101
        /*0daa*/ 	.byte	0x3f
	.zero		1


	//   ....[46]....
        /*0dac*/ 	.word	0x0000dce0
        /*0db0*/ 	.word	0x000000d1
        /*0db4*/ 	.word	0x00028c50
        /*0db8*/ 	.short	0x010a
        /*0dba*/ 	.byte	0x3f
	.zero		1


	//   ....[47]....
        /*0dbc*/ 	.word	0x0000dd30
        /*0dc0*/ 	.word	0x000000d1
        /*0dc4*/ 	.word	0x00028c50
        /*0dc8*/ 	.short	0x010a
        /*0dca*/ 	.byte	0x3f
	.zero		1


	//   ....[48]....
        /*0dcc*/ 	.word	0x0000e050
        /*0dd0*/ 	.word	0x000000d1
        /*0dd4*/ 	.word	0x00000000
        /*0dd8*/ 	.short	0x0101
        /*0dda*/ 	.byte	0x3f
	.zero		1


	//   ....[49]....
        /*0ddc*/ 	.word	0x0000e180
        /*0de0*/ 	.word	0x00000015
        /*0de4*/ 	.word	0x00028c30
        /*0de8*/ 	.short	0x010a
        /*0dea*/ 	.byte	0x3f
	.zero		1


	//   ....[50]....
        /*0dec*/ 	.word	0x0000e1f0
        /*0df0*/ 	.word	0x00000015
        /*0df4*/ 	.word	0x00028c30
        /*0df8*/ 	.short	0x010a
        /*0dfa*/ 	.byte	0x3f
	.zero		1


	//   ....[51]....
        /*0dfc*/ 	.word	0x0000eea0
        /*0e00*/ 	.word	0x000000a0
        /*0e04*/ 	.word	0x00000000
        /*0e08*/ 	.short	0x0101
        /*0e0a*/ 	.byte	0x3f
	.zero		1


	//   ....[52]....
        /*0e0c*/ 	.word	0x0000fb70
        /*0e10*/ 	.word	0x00000015
        /*0e14*/ 	.word	0x00028c50
        /*0e18*/ 	.short	0x010a
        /*0e1a*/ 	.byte	0x3f
	.zero		1


	//   ....[53]....
        /*0e1c*/ 	.word	0x0000fbc0
        /*0e20*/ 	.word	0x00000015
        /*0e24*/ 	.word	0x00028c50
        /*0e28*/ 	.short	0x010a
        /*0e2a*/ 	.byte	0x3f
	.zero		1


	//   ....[54]....
        /*0e2c*/ 	.word	0x0000fee0
        /*0e30*/ 	.word	0x00000015
        /*0e34*/ 	.word	0x00000000
        /*0e38*/ 	.short	0x0101
        /*0e3a*/ 	.byte	0x3f
	.zero		1


	//   ....[55]....
        /*0e3c*/ 	.word	0x00012770
        /*0e40*/ 	.word	0x00000000
        /*0e44*/ 	.word	0x00000000
        /*0e48*/ 	.short	0x0101
        /*0e4a*/ 	.byte	0x3f
	.zero		1


	//   ....[56]....
        /*0e4c*/ 	.word	0x00015210
        /*0e50*/ 	.word	0x00000017
        /*0e54*/ 	.word	0x00028c20
        /*0e58*/ 	.short	0x010a
        /*0e5a*/ 	.byte	0x3f
	.zero		1


	//   ....[57]....
        /*0e5c*/ 	.word	0x000152a0
        /*0e60*/ 	.word	0x00000003
        /*0e64*/ 	.word	0x00028ca0
        /*0e68*/ 	.short	0x010a
        /*0e6a*/ 	.byte	0x3f
	.zero		1


	//   ....[58]....
        /*0e6c*/ 	.word	0x000154f0
        /*0e70*/ 	.word	0x00000003
        /*0e74*/ 	.word	0x00028cc0
        /*0e78*/ 	.short	0x010a
        /*0e7a*/ 	.byte	0x3f
	.zero		1


	//   ....[59]....
        /*0e7c*/ 	.word	0x00015ec0
        /*0e80*/ 	.word	0x00000008
        /*0e84*/ 	.word	0x00028ca0
        /*0e88*/ 	.short	0x010a
        /*0e8a*/ 	.byte	0x3f
	.zero		1


	//   ....[60]....
        /*0e8c*/ 	.word	0x00016100
        /*0e90*/ 	.word	0x00000008
        /*0e94*/ 	.word	0x00028cc0
        /*0e98*/ 	.short	0x010a
        /*0e9a*/ 	.byte	0x3f
	.zero		1


	//   ....[61]....
        /*0e9c*/ 	.word	0x000177d0
        /*0ea0*/ 	.word	0x0000001f
        /*0ea4*/ 	.word	0x00028c40
        /*0ea8*/ 	.short	0x010a
        /*0eaa*/ 	.byte	0x3f
	.zero		1


	//   ....[62]....
        /*0eac*/ 	.word	0x00017c80
        /*0eb0*/ 	.word	0x0000001f
        /*0eb4*/ 	.word	0x00028c30
        /*0eb8*/ 	.short	0x0107
        /*0eba*/ 	.byte	0x3f
	.zero		1


	//   ....[63]....
        /*0ebc*/ 	.word	0x00017d50
        /*0ec0*/ 	.word	0x0000001f
        /*0ec4*/ 	.word	0x00028c30
        /*0ec8*/ 	.short	0x0101
        /*0eca*/ 	.byte	0x3f
	.zero		1


	//   ....[64]....
        /*0ecc*/ 	.word	0x00018650
        /*0ed0*/ 	.word	0x00000017
        /*0ed4*/ 	.word	0x00028c00
        /*0ed8*/ 	.short	0x0107
        /*0eda*/ 	.byte	0x3f
	.zero		1


	//   ....[65]....
        /*0edc*/ 	.word	0x00018740
        /*0ee0*/ 	.word	0x00000017
        /*0ee4*/ 	.word	0x00028c00
        /*0ee8*/ 	.short	0x0101
        /*0eea*/ 	.byte	0x3f
	.zero		1


	//   ....[66]....
        /*0eec*/ 	.word	0x00018760
        /*0ef0*/ 	.word	0x00000017
        /*0ef4*/ 	.word	0x00028c20
        /*0ef8*/ 	.short	0x010a
        /*0efa*/ 	.byte	0x3f
	.zero		1


	//   ....[67]....
        /*0efc*/ 	.word	0x000187f0
        /*0f00*/ 	.word	0x0000001f
        /*0f04*/ 	.word	0x00028c60
        /*0f08*/ 	.short	0x010a
        /*0f0a*/ 	.byte	0x3f
	.zero		1


	//   ....[68]....
        /*0f0c*/ 	.word	0x00019130
        /*0f10*/ 	.word	0x0000001f
        /*0f14*/ 	.word	0x00028c50
        /*0f18*/ 	.short	0x0107
        /*0f1a*/ 	.byte	0x3f
	.zero		1


	//   ....[69]....
        /*0f1c*/ 	.word	0x00019200
        /*0f20*/ 	.word	0x0000001f
        /*0f24*/ 	.word	0x00028c50
        /*0f28*/ 	.short	0x0101
        /*0f2a*/ 	.byte	0x3f
	.zero		1


	//   ....[70]....
        /*0f2c*/ 	.word	0x00019590
        /*0f30*/ 	.word	0x00000006
        /*0f34*/ 	.word	0x00028c40
        /*0f38*/ 	.short	0x010a
        /*0f3a*/ 	.byte	0x3f
	.zero		1


	//   ....[71]....
        /*0f3c*/ 	.word	0x000198d0
        /*0f40*/ 	.word	0x00000006
        /*0f44*/ 	.word	0x00028c30
        /*0f48*/ 	.short	0x0107
        /*0f4a*/ 	.byte	0x3f
	.zero		1


	//   ....[72]....
        /*0f4c*/ 	.word	0x00019990
        /*0f50*/ 	.word	0x00000006
        /*0f54*/ 	.word	0x00028c30
        /*0f58*/ 	.short	0x0101
        /*0f5a*/ 	.byte	0x3f
	.zero		1


	//   ....[73]....
        /*0f5c*/ 	.word	0x000199c0
        /*0f60*/ 	.word	0x00000006
        /*0f64*/ 	.word	0x00028c60
        /*0f68*/ 	.short	0x010a
        /*0f6a*/ 	.byte	0x3f
	.zero		1


	//   ....[74]....
        /*0f6c*/ 	.word	0x0001a090
        /*0f70*/ 	.word	0x00000006
        /*0f74*/ 	.word	0x00028c50
        /*0f78*/ 	.short	0x0107
        /*0f7a*/ 	.byte	0x3f
	.zero		1


	//   ....[75]....
        /*0f7c*/ 	.word	0x0001a150
        /*0f80*/ 	.word	0x00000006
        /*0f84*/ 	.word	0x00028c50
        /*0f88*/ 	.short	0x0101
        /*0f8a*/ 	.byte	0x3f
	.zero		1


	//   ....[76]....
        /*0f8c*/ 	.word	0x0001afc0
        /*0f90*/ 	.word	0x00000004
        /*0f94*/ 	.word	0x00028c20
        /*0f98*/ 	.short	0x010a
        /*0f9a*/ 	.byte	0x3f
	.zero		1


	//   ....[77]....
        /*0f9c*/ 	.word	0x0001b120
        /*0fa0*/ 	.word	0x00000005
        /*0fa4*/ 	.word	0x00028c40
        /*0fa8*/ 	.short	0x010a
        /*0faa*/ 	.byte	0x3f
	.zero		1


	//   ....[78]....
        /*0fac*/ 	.word	0x0001b1c0
        /*0fb0*/ 	.word	0x00000019
        /*0fb4*/ 	.word	0x00028c40
        /*0fb8*/ 	.short	0x010a
        /*0fba*/ 	.byte	0x3f
	.zero		1


	//   ....[79]....
        /*0fbc*/ 	.word	0x0001b200
        /*0fc0*/ 	.word	0x00000005
        /*0fc4*/ 	.word	0x00028c60
        /*0fc8*/ 	.short	0x010a
        /*0fca*/ 	.byte	0x3f
	.zero		1


	//   ....[80]....
        /*0fcc*/ 	.word	0x0001b240
        /*0fd0*/ 	.word	0x00000019
        /*0fd4*/ 	.word	0x00028c60
        /*0fd8*/ 	.short	0x010a
        /*0fda*/ 	.byte	0x3f
	.zero		1


	//   ....[81]....
        /*0fdc*/ 	.word	0x0001b2a0
        /*0fe0*/ 	.word	0x0000003f
        /*0fe4*/ 	.word	0x00028c90
        /*0fe8*/ 	.short	0x010a
        /*0fea*/ 	.byte	0x3f
	.zero		1


	//   ....[82]....
        /*0fec*/ 	.word	0x0001b410
        /*0ff0*/ 	.word	0x0000003f
        /*0ff4*/ 	.word	0x00028c90
        /*0ff8*/ 	.short	0x010a
        /*0ffa*/ 	.byte	0x3f
	.zero		1


	//   ....[83]....
        /*0ffc*/ 	.word	0x0001b590
        /*1000*/ 	.word	0x0000003f
        /*1004*/ 	.word	0x00028c90
        /*1008*/ 	.short	0x010a
        /*100a*/ 	.byte	0x3f
	.zero		1


	//   ....[84]....
        /*100c*/ 	.word	0x0001b6f0
        /*1010*/ 	.word	0x0000003f
        /*1014*/ 	.word	0x00028cb0
        /*1018*/ 	.short	0x010a
        /*101a*/ 	.byte	0x3f
	.zero		1


	//   ....[85]....
        /*101c*/ 	.word	0x0001b740
        /*1020*/ 	.word	0x00000003
        /*1024*/ 	.word	0x00028c50
        /*1028*/ 	.short	0x010a
        /*102a*/ 	.byte	0x3f
	.zero		1


	//   ....[86]....
        /*102c*/ 	.word	0x0001b790
        /*1030*/ 	.word	0x00000014
        /*1034*/ 	.word	0x00028c50
        /*1038*/ 	.short	0x010a
        /*103a*/ 	.byte	0x3f
	.zero		1


	//   ....[87]....
        /*103c*/ 	.word	0x0001bb60
        /*1040*/ 	.word	0x00000002
        /*1044*/ 	.word	0x00028c00
        /*1048*/ 	.short	0x010a
        /*104a*/ 	.byte	0x3f
	.zero		1


	//   ....[88]....
        /*104c*/ 	.word	0x0001c150
        /*1050*/ 	.word	0x00000002
        /*1054*/ 	.word	0x00028c00
        /*1058*/ 	.short	0x010a
        /*105a*/ 	.byte	0x3f
	.zero		1


	//   ....[89]....
        /*105c*/ 	.word	0x0001c1a0
        /*1060*/ 	.word	0x00000015
        /*1064*/ 	.word	0x00028c30
        /*1068*/ 	.short	0x010a
        /*106a*/ 	.byte	0x3f
	.zero		1


	//   ....[90]....
        /*106c*/ 	.word	0x0001c1f0
        /*1070*/ 	.word	0x00000015
        /*1074*/ 	.word	0x00028c50
        /*1078*/ 	.short	0x010a
        /*107a*/ 	.byte	0x3f
	.zero		1


	//   ....[91]....
        /*107c*/ 	.word	0x0001c240
        /*1080*/ 	.word	0x000000d1
        /*1084*/ 	.word	0x00028c30
        /*1088*/ 	.short	0x010a
        /*108a*/ 	.byte	0x3f
	.zero		1


	//   ....[92]....
        /*108c*/ 	.word	0x0001c290
        /*1090*/ 	.word	0x000000d1
        /*1094*/ 	.word	0x00028c50
        /*1098*/ 	.short	0x010a
        /*109a*/ 	.byte	0x3f
	.zero		1


	//   ....[93]....
        /*109c*/ 	.word	0x0001c2e0
        /*10a0*/ 	.word	0x00000015
        /*10a4*/ 	.word	0x00028c30
        /*10a8*/ 	.short	0x010a
        /*10aa*/ 	.byte	0x3f
	.zero		1


	//   ....[94]....
        /*10ac*/ 	.word	0x0001c330
        /*10b0*/ 	.word	0x00000015
        /*10b4*/ 	.word	0x00028c50
        /*10b8*/ 	.short	0x010a
        /*10ba*/ 	.byte	0x3f
	.zero		1


	//   ....[95]....
        /*10bc*/ 	.word	0x0001c4d0
        /*10c0*/ 	.word	0x00000017
        /*10c4*/ 	.word	0x00028c20
        /*10c8*/ 	.short	0x010a
        /*10ca*/ 	.byte	0x3f
	.zero		1


	//   ....[96]....
        /*10cc*/ 	.word	0x0001c520
        /*10d0*/ 	.word	0x00000003
        /*10d4*/ 	.word	0x00028ca0
        /*10d8*/ 	.short	0x010a
        /*10da*/ 	.byte	0x3f
	.zero		1


	//   ....[97]....
        /*10dc*/ 	.word	0x0001c570
        /*10e0*/ 	.word	0x00000003
        /*10e4*/ 	.word	0x00028cc0
        /*10e8*/ 	.short	0x010a
        /*10ea*/ 	.byte	0x3f
	.zero		1


	//   ....[98]....
        /*10ec*/ 	.word	0x0001c5c0
        /*10f0*/ 	.word	0x00000008
        /*10f4*/ 	.word	0x00028ca0
        /*10f8*/ 	.short	0x010a
        /*10fa*/ 	.byte	0x3f
	.zero		1


	//   ....[99]....
        /*10fc*/ 	.word	0x0001c610
        /*1100*/ 	.word	0x00000008
        /*1104*/ 	.word	0x00028cc0
        /*1108*/ 	.short	0x010a
        /*110a*/ 	.byte	0x3f
	.zero		1


	//   ....[100]....
        /*110c*/ 	.word	0x0001c730
        /*1110*/ 	.word	0x0000001f
        /*1114*/ 	.word	0x00028c40
        /*1118*/ 	.short	0x010a
        /*111a*/ 	.byte	0x3f
	.zero		1


	//   ....[101]....
        /*111c*/ 	.word	0x0001d1d0
        /*1120*/ 	.word	0x00000017
        /*1124*/ 	.word	0x00028c20
        /*1128*/ 	.short	0x010a
        /*112a*/ 	.byte	0x3f
	.zero		1


	//   ....[102]....
        /*112c*/ 	.word	0x0001d220
        /*1130*/ 	.word	0x0000001f
        /*1134*/ 	.word	0x00028c60
        /*1138*/ 	.short	0x010a
        /*113a*/ 	.byte	0x3f
	.zero		1


	//   ....[103]....
        /*113c*/ 	.word	0x0001db20
        /*1140*/ 	.word	0x00000006
        /*1144*/ 	.word	0x00028c40
        /*1148*/ 	.short	0x010a
        /*114a*/ 	.byte	0x3f
	.zero		1


	//   ....[104]....
        /*114c*/ 	.word	0x0001dfe0
        /*1150*/ 	.word	0x00000006
        /*1154*/ 	.word	0x00028c60
        /*1158*/ 	.short	0x010a
        /*115a*/ 	.byte	0x3f
	.zero		1


	//   ....[105]....
        /*115c*/ 	.word	0x0001f0e0
        /*1160*/ 	.word	0x00000004
        /*1164*/ 	.word	0x00028c20
        /*1168*/ 	.short	0x010a
        /*116a*/ 	.byte	0x3f
	.zero		1


	//   ....[106]....
        /*116c*/ 	.word	0x0001f280
        /*1170*/ 	.word	0x00000005
        /*1174*/ 	.word	0x00028c40
        /*1178*/ 	.short	0x010a
        /*117a*/ 	.byte	0x3f
	.zero		1


	//   ....[107]....
        /*117c*/ 	.word	0x0001f2d0
        /*1180*/ 	.word	0x00000019
        /*1184*/ 	.word	0x00028c40
        /*1188*/ 	.short	0x010a
        /*118a*/ 	.byte	0x3f
	.zero		1


	//   ....[108]....
        /*118c*/ 	.word	0x0001f320
        /*1190*/ 	.word	0x00000005
        /*1194*/ 	.word	0x00028c60
        /*1198*/ 	.short	0x010a
        /*119a*/ 	.byte	0x3f
	.zero		1


	//----- nvinfo : EIATTR_NUM_MBARRIERS
	.align		4
.L_1040:
        /*119c*/ 	.byte	0x03, 0x38
        /*119e*/ 	.short	0x0016


	//----- nvinfo : EIATTR_EXIT_INSTR_OFFSETS
	.align		4
        /*11a0*/ 	.byte	0x04, 0x1c
        /*11a2*/ 	.short	(.L_1042 - .L_1041)


	//   ....[0]....
.L_1041:
        /*11a4*/ 	.word	0x0001b290


	//----- nvinfo : EIATTR_MAX_THREADS
	.align		4
.L_1042:
        /*11a8*/ 	.byte	0x04, 0x05
        /*11aa*/ 	.short	(.L_1044 - .L_1043)
.L_1043:
        /*11ac*/ 	.word	0x00000180
        /*11b0*/ 	.word	0x00000001
        /*11b4*/ 	.word	0x00000001


	//----- nvinfo : EIATTR_CRS_STACK_SIZE
	.align		4
.L_1044:
        /*11b8*/ 	.byte	0x04, 0x1e
        /*11ba*/ 	.short	(.L_1046 - .L_1045)
.L_1045:
        /*11bc*/ 	.word	0x00000000


	//----- nvinfo : EIATTR_CBANK_PARAM_SIZE
	.align		4
.L_1046:
        /*11c0*/ 	.byte	0x03, 0x19
        /*11c2*/ 	.short	0x0af0


	//----- nvinfo : EIATTR_PARAM_CBANK
	.align		4
        /*11c4*/ 	.byte	0x04, 0x0a
        /*11c6*/ 	.short	(.L_1048 - .L_1047)
	.align		4
.L_1047:
        /*11c8*/ 	.word	index@(.nv.constant0._ZN7cutlass13device_kernelIN5flash11enable_sm90INS1_16FlashAttnFwdSm90INS1_25CollectiveMainloopFwdSm90ILi2EN4cute5tupleIJNS5_1CILi1EEES8_S8_EEENS6_IJNS7_ILi64EEESA_SA_EEELi512ENS_6half_tEfNS_4arch4Sm90ELb1ELb0ELb1ELb1ELb1ELb1ELb0ELb0ELb0ELb1ELb0ELb0EEENS1_21CollectiveEpilogueFwdINS6_IJSA_NS7_ILi512EEESA_EEES9_SC_SE_Li256ELb1ELb1ELb0ELb0EEENS1_36VarlenDynamicPersistentTileSchedulerILi64ELi64ELi256ELi128ELb0ELb1ELb1ELb1ELb1ELb1EEEEEEEEEvNT_6ParamsE)
        /*11cc*/ 	.short	0x0210
        /*11ce*/ 	.short	0x0af0


	//----- nvinfo : EIATTR_SW_WAR
	.align		4
.L_1048:
        /*11d0*/ 	.byte	0x04, 0x36
        /*11d2*/ 	.short	(.L_1050 - .L_1049)
.L_1049:
        /*11d4*/ 	.word	0x00000008
.L_1050:


//--------------------- .nv.info._ZN7cutlass13device_kernelIN5flash11enable_sm90INS1_16FlashAttnFwdSm90INS1_25CollectiveMainloopFwdSm90ILi2EN4cute5tupleIJNS5_1CILi1EEES8_S8_EEENS6_IJNS7_ILi64EEESA_SA_EEELi512ENS_6half_tEfNS_4arch4Sm90ELb1ELb0ELb1ELb1ELb1ELb0ELb1ELb0ELb0ELb1ELb0ELb0EEENS1_21CollectiveEpilogueFwdINS6_IJSA_NS7_ILi512EEESA_EEES9_SC_SE_Li256ELb1ELb1ELb0ELb0EEENS1_36VarlenDynamicPersistentTileSchedulerILi64ELi64ELi256ELi128ELb0ELb1ELb1ELb1ELb1ELb1EEEEEEEEEvNT_6ParamsE --------------------------
	.section	.nv.info._ZN7cutlass13device_kernelIN5flash11enable_sm90INS1_16FlashAttnFwdSm90INS1_25CollectiveMainloopFwdSm90ILi2EN4cute5tupleIJNS5_1CILi1EEES8_S8_EEENS6_IJNS7_ILi64EEESA_SA_EEELi512ENS_6half_tEfNS_4arch4Sm90ELb1ELb0ELb1ELb1ELb1ELb0ELb1ELb0ELb0ELb1ELb0ELb0EEENS1_21CollectiveEpilogueFwdINS6_IJSA_NS7_ILi512EEESA_EEES9_SC_SE_Li256ELb1ELb1ELb0ELb0EEENS1_36VarlenDynamicPersistentTileSchedulerILi64ELi64ELi256ELi128ELb0ELb1ELb1ELb1ELb1ELb1EEEEEEEEEvNT_6ParamsE,"",@"SHT_CUDA_INFO"
	.sectionflags	@""
	.align	4


	//----- nvinfo : EIATTR_CUDA_API_VERSION
	.align		4
        /*0000*/ 	.byte	0x04, 0x37
        /*0002*/ 	.short	(.L_1052 - .L_1051)
.L_1051:
        /*0004*/ 	.word	0x00000082


	//----- nvinfo : EIATTR_KPARAM_INFO
	.align		4
.L_1052:
        /*0008*/ 	.byte	0x04, 0x17
        /*000a*/ 	.short	(.L_1054 - .L_1053)
.L_1053:
        /*000c*/ 	.word	0x00000000
        /*0010*/ 	.short	0x0000
        /*0012*/ 	.short	0x0070
        /*0014*/ 	.byte	0x00, 0xf0, 0x01, 0x2e


	//----- nvinfo : EIATTR_SPARSE_MMA_MASK
	.align		4
.L_1054:
        /*0018*/ 	.byte	0x03, 0x50
        /*001a*/ 	.short	0x0000


	//----- nvinfo : EIATTR_MAXREG_COUNT
	.align		4
        /*001c*/ 	.byte	0x03, 0x1b
        /*001e*/ 	.short	0x00a8


	//----- nvinfo : EIATTR_NUM_BARRIERS
	.align		4
        /*0020*/ 	.byte	0x02, 0x4c
        /*0022*/ 	.byte	0x10
	.zero		1


	//----- nvinfo : EIATTR_EXTERNS
	.align		4
        /*0024*/ 	.byte	0x04, 0x0f
        /*0026*/ 	.short	(.L_1056 - .L_1055)


	//   ....[0]....
	.align		4
.L_1055:
        /*0028*/ 	.word	index@(__assertfail)


	//----- nvinfo : EIATTR_ANNOTATIONS
	.align		4
.L_1056:
        /*002c*/ 	.byte	0x04, 0x55
        /*002e*/ 	.short	(.L_1058 - .L_1057)


	//   ....[0]....
.L_1057:
        /* <DEDUP_REMOVED lines=17> */


	//----- nvinfo : EIATTR_MERCURY_ISA_VERSION
	.align		4
.L_1058:
        /*0130*/ 	.byte	0x03, 0x5f
        /*0132*/ 	.short	0x0101


	//----- nvinfo : EIATTR_UNUSED_LOAD_BYTE_OFFSET
	.align		4
        /*0134*/ 	.byte	0x04, 0x44
        /*0136*/ 	.short	(.L_1060 - .L_1059)


	//   ....[0]....
.L_1059:
        /*0138*/ 	.word	0x00000970
        /*013c*/ 	.word	0x0000fff0


	//   ....[1]....
        /*0140*/ 	.word	0x0000dbc0
        /*0144*/ 	.word	0x0000fff0


	//----- nvinfo : EIATTR_INT_WARP_WIDE_INSTR_OFFSETS
	.align		4
.L_1060:
        /*0148*/ 	.byte	0x04, 0x31
        /*014a*/ 	.short	(.L_1062 - .L_1061)


	//   ....[0]....
.L_1061:
        /*014c*/ 	.word	0x000000c0


	//   ....[1]....
        /*0150*/ 	.word	0x000000d0


	//   ....[2]....
        /*0154*/ 	.word	0x000000e0


	//   ....[3]....
        /*0158*/ 	.word	0x00000180


	//   ....[4]....
        /*015c*/ 	.word	0x00011e50


	//   ....[5]....
        /*0160*/ 	.word	0x00011ee0


	//   ....[6]....
        /*0164*/ 	.word	0x000161f0


	//   ....[7]....
        /*0168*/ 	.word	0x00016280


	//----- nvinfo : EIATTR_COOP_GROUP_MASK_REGIDS
	.align		4
.L_1062:
        /*016c*/ 	.byte	0x04, 0x29
        /*016e*/ 	.short	(.L_1064 - .L_1063)


	//   ....[0]....
.L_1063:
        /*0170*/ 	.word	0xffffffff


	//   ....[1]....
        /*0174*/ 	.word	0xffffffff


	//   ....[2]....
        /*0178*/ 	.word	0xffffffff


	//   ....[3]....
        /*017c*/ 	.word	0xffffffff


	//   ....[4]....
        /*0180*/ 	.word	0xffffffff


	//   ....[5]....
        /*0184*/ 	.word	0xffffffff


	//   ....[6]....
        /*0188*/ 	.word	0xffffffff


	//   ....[7]....
        /*018c*/ 	.word	0xffffffff


	//   ....[8]....
        /*0190*/ 	.word	0xffffffff


	//   ....[9]....
        /*0194*/ 	.word	0xffffffff


	//   ....[10]....
        /*0198*/ 	.word	0xffffffff


	//   ....[11]....
        /*019c*/ 	.word	0xffffffff


	//   ....[12]....
        /*01a0*/ 	.word	0xffffffff


	//   ....[13]....
        /*01a4*/ 	.word	0xffffffff


	//   ....[14]....
        /*01a8*/ 	.word	0xffffffff


	//   ....[15]....
        /*01ac*/ 	.word	0xffffffff


	//   ....[16]....
        /*01b0*/ 	.word	0xffffffff


	//   ....[17]....
        /*01b4*/ 	.word	0xffffffff


	//   ....[18]....
        /*01b8*/ 	.word	0xffffffff


	//   ....[19]....
        /*01bc*/ 	.word	0xffffffff


	//   ....[20]....
        /*01c0*/ 	.word	0xffffffff


	//   ....[21]....
        /*01c4*/ 	.word	0xffffffff


	//   ....[22]....
        /*01c8*/ 	.word	0xffffffff


	//   ....[23]....
        /*01cc*/ 	.word	0xffffffff


	//   ....[24]....
        /*01d0*/ 	.word	0xffffffff


	//   ....[25]....
        /*01d4*/ 	.word	0xffffffff


	//   ....[26]....
        /*01d8*/ 	.word	0xffffffff


	//   ....[27]....
        /*01dc*/ 	.word	0xffffffff


	//   ....[28]....
        /*01e0*/ 	.word	0xffffffff


	//   ....[29]....
        /*01e4*/ 	.word	0xffffffff


	//   ....[30]....
        /*01e8*/ 	.word	0xffffffff


	//   ....[31]....
        /*01ec*/ 	.word	0xffffffff


	//   ....[32]....
        /*01f0*/ 	.word	0xffffffff


	//   ....[33]....
        /*01f4*/ 	.word	0xffffffff


	//   ....[34]....
        /*01f8*/ 	.word	0xffffffff


	//   ....[35]....
        /*01fc*/ 	.word	0xffffffff


	//   ....[36]....
        /*0200*/ 	.word	0xffffffff


	//   ....[37]....
        /*0204*/ 	.word	0xffffffff


	//   ....[38]....
        /*0208*/ 	.word	0xffffffff


	//   ....[39]....
        /*020c*/ 	.word	0xffffffff


	//   ....[40]....
        /*0210*/ 	.word	0xffffffff


	//   ....[41]....
        /*0214*/ 	.word	0xffffffff


	//   ....[42]....
        /*0218*/ 	.word	0xffffffff


	//   ....[43]....
        /*021c*/ 	.word	0xffffffff


	//   ....[44]....
        /*0220*/ 	.word	0xffffffff


	//   ....[45]....
        /*0224*/ 	.word	0xffffffff


	//   ....[46]....
        /*0228*/ 	.word	0xffffffff


	//   ....[47]....
        /*022c*/ 	.word	0xffffffff


	//   ....[48]....
        /*0230*/ 	.word	0xffffffff


	//   ....[49]....
        /*0234*/ 	.word	0xffffffff


	//   ....[50]....
        /*0238*/ 	.word	0xffffffff


	//   ....[51]....
        /*023c*/ 	.word	0xffffffff


	//   ....[52]....
        /*0240*/ 	.word	0xffffffff


	//   ....[53]....
        /*0244*/ 	.word	0xffffffff


	//   ....[54]....
        /*0248*/ 	.word	0xffffffff


	//   ....[55]....
        /*024c*/ 	.word	0xffffffff


	//   ....[56]....
        /*0250*/ 	.word	0xffffffff


	//   ....[57]....
        /*0254*/ 	.word	0xffffffff


	//   ....[58]....
        /*0258*/ 	.word	0xffffffff


	//   ....[59]....
        /*025c*/ 	.word	0xffffffff


	//   ....[60]....
        /*0260*/ 	.word	0xffffffff


	//   ....[61]....
        /*0264*/ 	.word	0xffffffff


	//   ....[62]....
        /*0268*/ 	.word	0xffffffff


	//   ....[63]....
        /*026c*/ 	.word	0xffffffff


	//   ....[64]....
        /*0270*/ 	.word	0xffffffff


	//   ....[65]....
        /*0274*/ 	.word	0xffffffff


	//   ....[66]....
        /*0278*/ 	.word	0xffffffff


	//   ....[67]....
        /*027c*/ 	.word	0xffffffff


	//   ....[68]....
        /*0280*/ 	.word	0xffffffff


	//   ....[69]....
        /*0284*/ 	.word	0xffffffff


	//   ....[70]....
        /*0288*/ 	.word	0xffffffff


	//   ....[71]....
        /*028c*/ 	.word	0xffffffff


	//   ....[72]....
        /*0290*/ 	.word	0xffffffff


	//   ....[73]....
        /*0294*/ 	.word	0xffffffff


	//   ....[74]....
        /*0298*/ 	.word	0xffffffff


	//   ....[75]....
        /*029c*/ 	.word	0xffffffff


	//   ....[76]....
        /*02a0*/ 	.word	0xffffffff


	//   ....[77]....
        /*02a4*/ 	.word	0xffffffff


	//   ....[78]....
        /*02a8*/ 	.word	0xffffffff


	//   ....[79]....
        /*02ac*/ 	.word	0xffffffff


	//   ....[80]....
        /*02b0*/ 	.word	0xffffffff


	//   ....[81]....
        /*02b4*/ 	.word	0xffffffff


	//   ....[82]....
        /*02b8*/ 	.word	0xffffffff


	//   ....[83]....
        /*02bc*/ 	.word	0xffffffff


	//   ....[84]....
        /*02c0*/ 	.word	0xffffffff


	//   ....[85]....
        /*02c4*/ 	.word	0xffffffff


	//   ....[86]....
        /*02c8*/ 	.word	0xffffffff


	//   ....[87]....
        /*02cc*/ 	.word	0xffffffff


	//   ....[88]....
        /*02d0*/ 	.word	0xffffffff


	//   ....[89]....
        /*02d4*/ 	.word	0xffffffff


	//   ....[90]....
        /*02d8*/ 	.word	0xffffffff


	//   ....[91]....
        /*02dc*/ 	.word	0xffffffff


	//   ....[92]....
        /*02e0*/ 	.word	0xffffffff


	//   ....[93]....
        /*02e4*/ 	.word	0xffffffff


	//   ....[94]....
        /*02e8*/ 	.word	0xffffffff


	//   ....[95]....
        /*02ec*/ 	.word	0xffffffff


	//   ....[96]....
        /*02f0*/ 	.word	0xffffffff


	//   ....[97]....
        /*02f4*/ 	.word	0xffffffff


	//   ....[98]....
        /*02f8*/ 	.word	0xffffffff


	//   ....[99]....
        /*02fc*/ 	.word	0xffffffff


	//   ....[100]....
        /*0300*/ 	.word	0xffffffff


	//   ....[101]....
        /*0304*/ 	.word	0xffffffff


	//   ....[102]....
        /*0308*/ 	.word	0xffffffff


	//   ....[103]....
        /*030c*/ 	.word	0xffffffff


	//   ....[104]....
        /*0310*/ 	.word	0xffffffff


	//   ....[105]....
        /*0314*/ 	.word	0xffffffff


	//   ....[106]....
        /*0318*/ 	.word	0xffffffff


	//   ....[107]....
        /*031c*/ 	.word	0xffffffff


	//   ....[108]....
        /*0320*/ 	.word	0xffffffff


	//   ....[109]....
        /*0324*/ 	.word	0xffffffff


	//   ....[110]....
        /*0328*/ 	.word	0xffffffff


	//   ....[111]....
        /*032c*/ 	.word	0xffffffff


	//   ....[112]....
        /*0330*/ 	.word	0xffffffff


	//   ....[113]....
        /*0334*/ 	.word	0xffffffff


	//   ....[114]....
        /*0338*/ 	.word	0xffffffff


	//   ....[115]....
        /*033c*/ 	.word	0xffffffff


	//   ....[116]....
        /*0340*/ 	.word	0xffffffff


	//   ....[117]....
        /*0344*/ 	.word	0xffffffff


	//   ....[118]....
        /*0348*/ 	.word	0xffffffff


	//   ....[119]....
        /*034c*/ 	.word	0xffffffff


	//   ....[120]....
        /*0350*/ 	.word	0xffffffff


	//   ....[121]....
        /*0354*/ 	.word	0xffffffff


	//   ....[122]....
        /*0358*/ 	.word	0xffffffff


	//   ....[123]....
        /*035c*/ 	.word	0xffffffff


	//   ....[124]....
        /*0360*/ 	.word	0xffffffff


	//   ....[125]....
        /*0364*/ 	.word	0xffffffff


	//   ....[126]....
        /*0368*/ 	.word	0xffffffff


	//   ....[127]....
        /*036c*/ 	.word	0xffffffff


	//   ....[128]....
        /*0370*/ 	.word	0xffffffff


	//   ....[129]....
        /*0374*/ 	.word	0x0500000f


	//   ....[130]....
        /*0378*/ 	.word	0x0500000f


	//   ....[131]....
        /*037c*/ 	.word	0x0500000f


	//   ....[132]....
        /*0380*/ 	.word	0x0500000f


	//   ....[133]....
        /*0384*/ 	.word	0x0500000f


	//   ....[134]....
        /*0388*/ 	.word	0x0500000f


	//   ....[135]....
        /*038c*/ 	.word	0x0500000f


	//   ....[136]....
        /*0390*/ 	.word	0x0500000f


	//   ....[137]....
        /*0394*/ 	.word	0x0500000f


	//   ....[138]....
        /*0398*/ 	.word	0x0500000f


	//   ....[139]....
        /*039c*/ 	.word	0x0500000f


	//   ....[140]....
        /*03a0*/ 	.word	0x0500000f


	//   ....[141]....
        /*03a4*/ 	.word	0x0500000f


	//   ....[142]....
        /*03a8*/ 	.word	0x0500000f


	//   ....[143]....
        /*03ac*/ 	.word	0x0500000f


	//   ....[144]....
        /*03b0*/ 	.word	0x0500000f


	//   ....[145]....
        /*03b4*/ 	.word	0x0500000f


	//   ....[146]....
        /*03b8*/ 	.word	0x0500000f


	//   ....[147]....
        /*03bc*/ 	.word	0x0500000f


	//   ....[148]....
        /*03c0*/ 	.word	0x0500000f


	//   ....[149]....
        /*03c4*/ 	.word	0x0500000f


	//   ....[150]....
        /*03c8*/ 	.word	0x0500000f


	//   ....[151]....
        /*03cc*/ 	.word	0x0500000f


	//   ....[152]....
        /*03d0*/ 	.word	0x0500000f


	//   ....[153]....
        /*03d4*/ 	.word	0x0500000f


	//   ....[154]....
        /*03d8*/ 	.word	0x0500000f


	//   ....[155]....
        /*03dc*/ 	.word	0x0500000f


	//   ....[156]....
        /*03e0*/ 	.word	0x0500000f


	//   ....[157]....
        /*03e4*/ 	.word	0x0500000f


	//   ....[158]....
        /*03e8*/ 	.word	0x0500000f


	//   ....[159]....
        /*03ec*/ 	.word	0x0500000f


	//   ....[160]....
        /*03f0*/ 	.word	0x0500000f


	//   ....[161]....
        /*03f4*/ 	.word	0x0500000f


	//   ....[162]....
        /*03f8*/ 	.word	0x0500000f


	//   ....[163]....
        /*03fc*/ 	.word	0x0500000f


	//   ....[164]....
        /*0400*/ 	.word	0x0500000f


	//   ....[165]....
        /*0404*/ 	.word	0x0500000f


	//   ....[166]....
        /*0408*/ 	.word	0x0500000f


	//   ....[167]....
        /*040c*/ 	.word	0x0500000f


	//   ....[168]....
        /*0410*/ 	.word	0x0500000f


	//   ....[169]....
        /*0414*/ 	.word	0x0500000f


	//   ....[170]....
        /*0418*/ 	.word	0x0500000f


	//   ....[171]....
        /*041c*/ 	.word	0x0500000f


	//   ....[172]....
        /*0420*/ 	.word	0x0500000f


	//   ....[173]....
        /*0424*/ 	.word	0x0500000f


	//   ....[174]....
        /*0428*/ 	.word	0x0500000f


	//   ....[175]....
        /*042c*/ 	.word	0x0500000f


	//   ....[176]....
        /*0430*/ 	.word	0x0500000f


	//   ....[177]....
        /*0434*/ 	.word	0x0500000f


	//   ....[178]....
        /*0438*/ 	.word	0x0500000f


	//   ....[179]....
        /*043c*/ 	.word	0x0500000f


	//   ....[180]....
        /*0440*/ 	.word	0x0500000f


	//   ....[181]....
        /*0444*/ 	.word	0x0500000f


	//   ....[182]....
        /*0448*/ 	.word	0x0500000f


	//   ....[183]....
        /*044c*/ 	.word	0x0500000f


	//   ....[184]....
        /*0450*/ 	.word	0x0500000f


	//   ....[185]....
        /*0454*/ 	.word	0x0500000f


	//   ....[186]....
        /*0458*/ 	.word	0x0500000f


	//   ....[187]....
        /*045c*/ 	.word	0x0500000f


	//   ....[188]....
        /*0460*/ 	.word	0x0500000f


	//   ....[189]....
        /*0464*/ 	.word	0x0500000f


	//   ....[190]....
        /*0468*/ 	.word	0x0500000f


	//   ....[191]....
        /*046c*/ 	.word	0x0500000f


	//   ....[192]....
        /*0470*/ 	.word	0x0500000f


	//   ....[193]....
        /*0474*/ 	.word	0x0500000f


	//   ....[194]....
        /*0478*/ 	.word	0x0500000f


	//   ....[195]....
        /*047c*/ 	.word	0x0500000f


	//----- nvinfo : EIATTR_COOP_GROUP_INSTR_OFFSETS
	.align		4
.L_1064:
        /*0480*/ 	.byte	0x04, 0x28
        /*0482*/ 	.short	(.L_1066 - .L_1065)


	//   ....[0]....
.L_1065:
        /*0484*/ 	.word	0x00000080


	//   ....[1]....
        /*0488*/ 	.word	0x00000090


	//   ....[2]....
        /*048c*/ 	.word	0x000002b0


	//   ....[3]....
        /*0490*/ 	.word	0x00000410


	//   ....[4]....
        /*0494*/ 	.word	0x00000530


	//   ....[5]....
        /*0498*/ 	.word	0x00000690


	//   ....[6]....
        /*049c*/ 	.word	0x000019c0


	//   ....[7]....
        /*04a0*/ 	.word	0x00003710


	//   ....[8]....
        /*04a4*/ 	.word	0x00004690


	//   ....[9]....
        /*04a8*/ 	.word	0x00005550


	//   ....[10]....
        /*04ac*/ 	.word	0x00005580


	//   ....[11]....
        /*04b0*/ 	.word	0x00005a10


	//   ....[12]....
        /*04b4*/ 	.word	0x00005af0


	//   ....[13]....
        /*04b8*/ 	.word	0x00005ef0


	//   ....[14]....
        /*04bc*/ 	.word	0x00005f80


	//   ....[15]....
        /*04c0*/ 	.word	0x00006770


	//   ....[16]....
        /*04c4*/ 	.word	0x000074d0


	//   ....[17]....
        /*04c8*/ 	.word	0x000082f0


	//   ....[18]....
        /*04cc*/ 	.word	0x00008300


	//   ....[19]....
        /*04d0*/ 	.word	0x000087d0


	//   ....[20]....
        /*04d4*/ 	.word	0x00008840


	//   ....[21]....
        /*04d8*/ 	.word	0x00008cd0


	//   ....[22]....
        /*04dc*/ 	.word	0x00008d50


	//   ....[23]....
        /*04e0*/ 	.word	0x00009e90


	//   ....[24]....
        /*04e4*/ 	.word	0x0000ab70


	//   ....[25]....
        /*04e8*/ 	.word	0x0000bb40


	//   ....[26]....
        /*04ec*/ 	.word	0x0000bbb0


	//   ....[27]....
        /*04f0*/ 	.word	0x0000bec0


	//   ....[28]....
        /*04f4*/ 	.word	0x0000c080


	//   ....[29]....
        /*04f8*/ 	.word	0x0000d000


	//   ....[30]....
        /*04fc*/ 	.word	0x0000d0d0


	//   ....[31]....
        /*0500*/ 	.word	0x0000d0f0


	//   ....[32]....
        /*0504*/ 	.word	0x0000d150


	//   ....[33]....
        /*0508*/ 	.word	0x0000d170


	//   ....[34]....
        /*050c*/ 	.word	0x0000eab0


	//   ....[35]....
        /*0510*/ 	.word	0x0000f0d0


	//   ....[36]....
        /*0514*/ 	.word	0x0000f100


	//   ....[37]....
        /*0518*/ 	.word	0x0000f120


	//   ....[38]....
        /*051c*/ 	.word	0x0000f150


	//   ....[39]....
        /*0520*/ 	.word	0x0000f7d0


	//   ....[40]....
        /*0524*/ 	.word	0x0000f7f0


	//   ....[41]....
        /*0528*/ 	.word	0x0000fa30


	//   ....[42]....
        /*052c*/ 	.word	0x0000fa50


	//   ....[43]....
        /*0530*/ 	.word	0x00010600


	//   ....[44]....
        /*0534*/ 	.word	0x00010630


	//   ....[45]....
        /*0538*/ 	.word	0x00010870


	//   ....[46]....
        /*053c*/ 	.word	0x00010890


	//   ....[47]....
        /*0540*/ 	.word	0x00010b30


	//   ....[48]....
        /*0544*/ 	.word	0x00010d00


	//   ....[49]....
        /*0548*/ 	.word	0x00010d30


	//   ....[50]....
        /*054c*/ 	.word	0x00010d60


	//   ....[51]....
        /*0550*/ 	.word	0x00010d90


	//   ....[52]....
        /*0554*/ 	.word	0x00010dc0


	//   ....[53]....
        /*0558*/ 	.word	0x00010df0


	//   ....[54]....
        /*055c*/ 	.word	0x00010f40


	//   ....[55]....
        /*0560*/ 	.word	0x00010f70


	//   ....[56]....
        /*0564*/ 	.word	0x00010fa0


	//   ....[57]....
        /*0568*/ 	.word	0x00010fd0


	//   ....[58]....
        /*056c*/ 	.word	0x00011000


	//   ....[59]....
        /*0570*/ 	.word	0x00011030


	//   ....[60]....
        /*0574*/ 	.word	0x000110c0


	//   ....[61]....
        /*0578*/ 	.word	0x00011120


	//   ....[62]....
        /*057c*/ 	.word	0x000111b0


	//   ....[63]....
        /*0580*/ 	.word	0x00012c40


	//   ....[64]....
        /*0584*/ 	.word	0x00012c60


	//   ....[65]....
        /*0588*/ 	.word	0x00012cf0


	//   ....[66]....
        /*058c*/ 	.word	0x00012d10


	//   ....[67]....
        /*0590*/ 	.word	0x00012d90


	//   ....[68]....
        /*0594*/ 	.word	0x00012db0


	//   ....[69]....
        /*0598*/ 	.word	0x00012dc0


	//   ....[70]....
        /*059c*/ 	.word	0x00012dd0


	//   ....[71]....
        /*05a0*/ 	.word	0x00013560


	//   ....[72]....
        /*05a4*/ 	.word	0x00013590


	//   ....[73]....
        /*05a8*/ 	.word	0x00013650


	//   ....[74]....
        /*05ac*/ 	.word	0x00013670


	//   ....[75]....
        /*05b0*/ 	.word	0x00013710


	//   ....[76]....
        /*05b4*/ 	.word	0x00013730


	//   ....[77]....
        /*05b8*/ 	.word	0x00013740


	//   ....[78]....
        /*05bc*/ 	.word	0x000137c0


	//   ....[79]....
        /*05c0*/ 	.word	0x00014030


	//   ....[80]....
        /*05c4*/ 	.word	0x00014050


	//   ....[81]....
        /*05c8*/ 	.word	0x000141f0


	//   ....[82]....
        /*05cc*/ 	.word	0x00014220


	//   ....[83]....
        /*05d0*/ 	.word	0x00014330


	//   ....[84]....
        /*05d4*/ 	.word	0x00014340


	//   ....[85]....
        /*05d8*/ 	.word	0x00014370


	//   ....[86]....
        /*05dc*/ 	.word	0x00014380


	//   ....[87]....
        /*05e0*/ 	.word	0x000149b0


	//   ....[88]....
        /*05e4*/ 	.word	0x00014a10


	//   ....[89]....
        /*05e8*/ 	.word	0x00014bd0


	//   ....[90]....
        /*05ec*/ 	.word	0x00014c10


	//   ....[91]....
        /*05f0*/ 	.word	0x00014c20


	//   ....[92]....
        /*05f4*/ 	.word	0x00014c30


	//   ....[93]....
        /*05f8*/ 	.word	0x00014d80


	//   ....[94]....
        /*05fc*/ 	.word	0x00014ed0


	//   ....[95]....
        /*0600*/ 	.word	0x00015700


	//   ....[96]....
        /*0604*/ 	.word	0x00015720


	//   ....[97]....
        /*0608*/ 	.word	0x00015770


	//   ....[98]....
        /*060c*/ 	.word	0x00015780


	//   ....[99]....
        /*0610*/ 	.word	0x000157c0


	//   ....[100]....
        /*0614*/ 	.word	0x000157d0


	//   ....[101]....
        /*0618*/ 	.word	0x000157e0


	//   ....[102]....
        /*061c*/ 	.word	0x00015820


	//   ....[103]....
        /*0620*/ 	.word	0x00015b40


	//   ....[104]....
        /*0624*/ 	.word	0x00015b80


	//   ....[105]....
        /*0628*/ 	.word	0x00015ba0


	//   ....[106]....
        /*062c*/ 	.word	0x00015bc0


	//   ....[107]....
        /*0630*/ 	.word	0x00015bf0


	//   ....[108]....
        /*0634*/ 	.word	0x00015c10


	//   ....[109]....
        /*0638*/ 	.word	0x00015d10


	//   ....[110]....
        /*063c*/ 	.word	0x00015e60


	//   ....[111]....
        /*0640*/ 	.word	0x00016460


	//   ....[112]....
        /*0644*/ 	.word	0x000164b0


	//   ....[113]....
        /*0648*/ 	.word	0x000164e0


	//   ....[114]....
        /*064c*/ 	.word	0x00016510


	//   ....[115]....
        /*0650*/ 	.word	0x00016520


	//   ....[116]....
        /*0654*/ 	.word	0x00016550


	//   ....[117]....
        /*0658*/ 	.word	0x00016580


	//   ....[118]....
        /*065c*/ 	.word	0x000165b0


	//   ....[119]....
        /*0660*/ 	.word	0x00016730


	//   ....[120]....
        /*0664*/ 	.word	0x00016760


	//   ....[121]....
        /*0668*/ 	.word	0x00016790


	//   ....[122]....
        /*066c*/ 	.word	0x000167c0


	//   ....[123]....
        /*0670*/ 	.word	0x000167f0


	//   ....[124]....
        /*0674*/ 	.word	0x00016820


	//   ....[125]....
        /*0678*/ 	.word	0x000168e0


	//   ....[126]....
        /*067c*/ 	.word	0x00016900


	//   ....[127]....
        /*0680*/ 	.word	0x00016970


	//   ....[128]....
        /*0684*/ 	.word	0x00017010


	//   ....[129]....
        /*0688*/ 	.word	0x00017590


	//   ....[130]....
        /*068c*/ 	.word	0x00017680


	//   ....[131]....
        /*0690*/ 	.word	0x00017720


	//   ....[132]....
        /*0694*/ 	.word	0x00017780


	//   ....[133]....
        /*0698*/ 	.word	0x00017870


	//   ....[134]....
        /*069c*/ 	.word	0x000178e0


	//   ....[135]....
        /*06a0*/ 	.word	0x000179d0


	//   ....[136]....
        /*06a4*/ 	.word	0x00017a40


	//   ....[137]....
        /*06a8*/ 	.word	0x00017ae0


	//   ....[138]....
        /*06ac*/ 	.word	0x00017be0


	//   ....[139]....
        /*06b0*/ 	.word	0x00017c70


	//   ....[140]....
        /*06b4*/ 	.word	0x00017cd0


	//   ....[141]....
        /*06b8*/ 	.word	0x00017dc0


	//   ....[142]....
        /*06bc*/ 	.word	0x00017e40


	//   ....[143]....
        /*06c0*/ 	.word	0x00017f40


	//   ....[144]....
        /*06c4*/ 	.word	0x00017fb0


	//   ....[145]....
        /*06c8*/ 	.word	0x00018090


	//   ....[146]....
        /*06cc*/ 	.word	0x000183a0


	//   ....[147]....
        /*06d0*/ 	.word	0x00018460


	//   ....[148]....
        /*06d4*/ 	.word	0x000186d0


	//   ....[149]....
        /*06d8*/ 	.word	0x00018720


	//   ....[150]....
        /*06dc*/ 	.word	0x00018930


	//   ....[151]....
        /*06e0*/ 	.word	0x00018980


	//   ....[152]....
        /*06e4*/ 	.word	0x00018b30


	//   ....[153]....
        /*06e8*/ 	.word	0x00018b80


	//   ....[154]....
        /*06ec*/ 	.word	0x00018cc0


	//   ....[155]....
        /*06f0*/ 	.word	0x00018dc0


	//   ....[156]....
        /*06f4*/ 	.word	0x00019030


	//   ....[157]....
        /*06f8*/ 	.word	0x00019080


	//   ....[158]....
        /*06fc*/ 	.word	0x00019250


	//   ....[159]....
        /*0700*/ 	.word	0x000192a0


	//   ....[160]....
        /*0704*/ 	.word	0x00019470


	//   ....[161]....
        /*0708*/ 	.word	0x000194c0


	//   ....[162]....
        /*070c*/ 	.word	0x000195b0


	//   ....[163]....
        /*0710*/ 	.word	0x00019650


	//   ....[164]....
        /*0714*/ 	.word	0x000196b0


	//   ....[165]....
        /*0718*/ 	.word	0x00019760


	//   ....[166]....
        /*071c*/ 	.word	0x000197c0


	//   ....[167]....
        /*0720*/ 	.word	0x00019870


	//   ....[168]....
        /*0724*/ 	.word	0x000198d0


	//   ....[169]....
        /*0728*/ 	.word	0x00019980


	//   ....[170]....
        /*072c*/ 	.word	0x00019a70


	//   ....[171]....
        /*0730*/ 	.word	0x00019b50


	//   ....[172]....
        /*0734*/ 	.word	0x00019c60


	//   ....[173]....
        /*0738*/ 	.word	0x00019d60


	//   ....[174]....
        /*073c*/ 	.word	0x00019e90


	//   ....[175]....
        /*0740*/ 	.word	0x00019f70


	//   ....[176]....
        /*0744*/ 	.word	0x0001a070


	//   ....[177]....
        /*0748*/ 	.word	0x0001a150


	//   ....[178]....
        /*074c*/ 	.word	0x0001a1e0


	//   ....[179]....
        /*0750*/ 	.word	0x0001a280


	//   ....[180]....
        /*0754*/ 	.word	0x0001a3a0


	//   ....[181]....
        /*0758*/ 	.word	0x0001a410


	//   ....[182]....
        /*075c*/ 	.word	0x0001a480


	//   ....[183]....
        /*0760*/ 	.word	0x0001a4f0


	//   ....[184]....
        /*0764*/ 	.word	0x0001a560


	//   ....[185]....
        /*0768*/ 	.word	0x0001a5e0


	//   ....[186]....
        /*076c*/ 	.word	0x0001a670


	//   ....[187]....
        /*0770*/ 	.word	0x0001a700


	//   ....[188]....
        /*0774*/ 	.word	0x0001a770


	//   ....[189]....
        /*0778*/ 	.word	0x0001a7e0


	//   ....[190]....
        /*077c*/ 	.word	0x0001a850


	//   ....[191]....
        /*0780*/ 	.word	0x0001a8d0


	//   ....[192]....
        /*0784*/ 	.word	0x0001a940


	//   ....[193]....
        /*0788*/ 	.word	0x0001a9e0


	//   ....[194]....
        /*078c*/ 	.word	0x0001aa70


	//   ....[195]....
        /*0790*/ 	.word	0x0001ab90


	//----- nvinfo : EIATTR_REG_RECONFIG
	.align		4
.L_1066:
        /*0794*/ 	.byte	0x01, 0x54
	.zero		2


	//----- nvinfo : EIATTR_SYSCALL_OFFSETS
	.align		4
        /*0798*/ 	.byte	0x04, 0x46
        /*079a*/ 	.short	(.L_1068 - .L_1067)


	//   ....[0]....
.L_1067:
        /*079c*/ 	.word	0x000038c0


	//   ....[1]....
        /*07a0*/ 	.word	0x00012040


	//   ....[2]....
        /*07a4*/ 	.word	0x00012190


	//   ....[3]....
        /*07a8*/ 	.word	0x00012280


	//   ....[4]....
        /*07ac*/ 	.word	0x00013170


	//   ....[5]....
        /*07b0*/ 	.word	0x00013a40


	//----- nvinfo : EIATTR_MBARRIER_INSTR_OFFSETS
	.align		4
.L_1068:
        /*07b4*/ 	.byte	0x04, 0x39
        /*07b6*/ 	.short	(.L_1070 - .L_1069)


	//   ....[0]....
.L_1069:
        /*07b8*/ 	.word	0x00000190
        /*07bc*/ 	.word	0x000000ff
        /*07c0*/ 	.word	0x00038800
        /*07c4*/ 	.short	0x0100
        /*07c6*/ 	.byte	0x08
	.zero		1


	//   ....[1]....
        /*07c8*/ 	.word	0x000001a0
        /*07cc*/ 	.word	0x000000ff
        /*07d0*/ 	.word	0x00038810
        /*07d4*/ 	.short	0x0100
        /*07d6*/ 	.byte	0x08
	.zero		1


	//   ....[2]....
        /*07d8*/ 	.word	0x000001b0
        /*07dc*/ 	.word	0x000000ff
        /*07e0*/ 	.word	0x00038820
        /*07e4*/ 	.short	0x0100
        /*07e6*/ 	.byte	0x08
	.zero		1


	//   ....[3]....
        /*07e8*/ 	.word	0x00000260
        /*07ec*/ 	.word	0x000000ff
        /*07f0*/ 	.word	0x00038830
        /*07f4*/ 	.short	0x0100
        /*07f6*/ 	.byte	0x06
	.zero		1


	//   ....[4]....
        /*07f8*/ 	.word	0x00000270
        /*07fc*/ 	.word	0x000000ff
        /*0800*/ 	.word	0x00038840
        /*0804*/ 	.short	0x0100
        /*0806*/ 	.byte	0x06
	.zero		1


	//   ....[5]....
        /*0808*/ 	.word	0x00000280
        /*080c*/ 	.word	0x000000ff
        /*0810*/ 	.word	0x00038838
        /*0814*/ 	.short	0x0100
        /*0816*/ 	.byte	0x06
	.zero		1


	//   ....[6]....
        /*0818*/ 	.word	0x00000290
        /*081c*/ 	.word	0x000000ff
        /*0820*/ 	.word	0x00038848
        /*0824*/ 	.short	0x0100
        /*0826*/ 	.byte	0x06
	.zero		1


	//   ....[7]....
        /*0828*/ 	.word	0x000003c0
        /*082c*/ 	.word	0x000000ff
        /*0830*/ 	.word	0x00038850
        /*0834*/ 	.short	0x0100
        /*0836*/ 	.byte	0x08
	.zero		1


	//   ....[8]....
        /*0838*/ 	.word	0x000003d0
        /*083c*/ 	.word	0x000000ff
        /*0840*/ 	.word	0x00038860
        /*0844*/ 	.short	0x0100
        /*0846*/ 	.byte	0x08
	.zero		1


	//   ....[9]....
        /*0848*/ 	.word	0x000003e0
        /*084c*/ 	.word	0x000000ff
        /*0850*/ 	.word	0x00038858
        /*0854*/ 	.short	0x0100
        /*0856*/ 	.byte	0x08
	.zero		1


	//   ....[10]....
        /*0858*/ 	.word	0x000003f0
        /*085c*/ 	.word	0x000000ff
        /*0860*/ 	.word	0x00038868
        /*0864*/ 	.short	0x0100
        /*0866*/ 	.byte	0x08
	.zero		1


	//   ....[11]....
        /*0868*/ 	.word	0x000004e0
        /*086c*/ 	.word	0x000000ff
        /*0870*/ 	.word	0x00038870
        /*0874*/ 	.short	0x0100
        /*0876*/ 	.byte	0x06
	.zero		1


	//   ....[12]....
        /*0878*/ 	.word	0x000004f0
        /*087c*/ 	.word	0x000000ff
        /*0880*/ 	.word	0x00038880
        /*0884*/ 	.short	0x0100
        /*0886*/ 	.byte	0x06
	.zero		1


	//   ....[13]....
        /*0888*/ 	.word	0x00000500
        /*088c*/ 	.word	0x000000ff
        /*0890*/ 	.word	0x00038878
        /*0894*/ 	.short	0x0100
        /*0896*/ 	.byte	0x06
	.zero		1


	//   ....[14]....
        /*0898*/ 	.word	0x00000510
        /*089c*/ 	.word	0x000000ff
        /*08a0*/ 	.word	0x00038888
        /*08a4*/ 	.short	0x0100
        /*08a6*/ 	.byte	0x06
	.zero		1


	//   ....[15]....
        /*08a8*/ 	.word	0x00000640
        /*08ac*/ 	.word	0x000000ff
        /*08b0*/ 	.word	0x00038890
        /*08b4*/ 	.short	0x0100
        /*08b6*/ 	.byte	0x08
	.zero		1


	//   ....[16]....
        /*08b8*/ 	.word	0x00000650
        /*08bc*/ 	.word	0x000000ff
        /*08c0*/ 	.word	0x000388a0
        /*08c4*/ 	.short	0x0100
        /*08c6*/ 	.byte	0x08
	.zero		1


	//   ....[17]....
        /*08c8*/ 	.word	0x00000660
        /*08cc*/ 	.word	0x000000ff
        /*08d0*/ 	.word	0x00038898
        /*08d4*/ 	.short	0x0100
        /*08d6*/ 	.byte	0x08
	.zero		1


	//   ....[18]....
        /*08d8*/ 	.word	0x00000670
        /*08dc*/ 	.word	0x000000ff
        /*08e0*/ 	.word	0x000388a8
        /*08e4*/ 	.short	0x0100
        /*08e6*/ 	.byte	0x08
	.zero		1


	//   ....[19]....
        /*08e8*/ 	.word	0x000007b0
        /*08ec*/ 	.word	0x000000ff
        /*08f0*/ 	.word	0x000388b0
        /*08f4*/ 	.short	0x0100
        /*08f6*/ 	.byte	0x08
	.zero		1


	//   ....[20]....
        /*08f8*/ 	.word	0x000007c0
        /*08fc*/ 	.word	0x000000ff
        /*0900*/ 	.word	0x000388c0
        /*0904*/ 	.short	0x0100
        /*0906*/ 	.byte	0x08
	.zero		1


	//   ....[21]....
        /*0908*/ 	.word	0x000007d0
        /*090c*/ 	.word	0x000000ff
        /*0910*/ 	.word	0x000388b8
        /*0914*/ 	.short	0x0100
        /*0916*/ 	.byte	0x08
	.zero		1


	//   ....[22]....
        /*0918*/ 	.word	0x000007e0
        /*091c*/ 	.word	0x000000ff
        /*0920*/ 	.word	0x000388c8
        /*0924*/ 	.short	0x0100
        /*0926*/ 	.byte	0x08
	.zero		1


	//   ....[23]....
        /*0928*/ 	.word	0x00001d90
        /*092c*/ 	.word	0x00000003
        /*0930*/ 	.word	0x00000000
        /*0934*/ 	.short	0x0101
        /*0936*/ 	.byte	0x3f
	.zero		1


	//   ....[24]....
        /*0938*/ 	.word	0x00002890
        /*093c*/ 	.word	0x00000003
        /*0940*/ 	.word	0x00000000
        /*0944*/ 	.short	0x0101
        /*0946*/ 	.byte	0x3f
	.zero		1


	//   ....[25]....
        /*0948*/ 	.word	0x00003940
        /*094c*/ 	.word	0x00000011
        /*0950*/ 	.word	0x00038800
        /*0954*/ 	.short	0x010a
        /*0956*/ 	.byte	0x3f
	.zero		1


	//   ....[26]....
        /*0958*/ 	.word	0x000039a0
        /*095c*/ 	.word	0x00000009
        /*0960*/ 	.word	0x00038830
        /*0964*/ 	.short	0x010a
        /*0966*/ 	.byte	0x3f
	.zero		1


	//   ....[27]....
        /*0968*/ 	.word	0x00003a10
        /*096c*/ 	.word	0x00000009
        /*0970*/ 	.word	0x00038830
        /*0974*/ 	.short	0x010a
        /*0976*/ 	.byte	0x3f
	.zero		1


	//   ....[28]....
        /*0978*/ 	.word	0x00003c90
        /*097c*/ 	.word	0x00000011
        /*0980*/ 	.word	0x00038810
        /*0984*/ 	.short	0x010a
        /*0986*/ 	.byte	0x3f
	.zero		1


	//   ....[29]....
        /*0988*/ 	.word	0x00003cd0
        /*098c*/ 	.word	0x00000009
        /*0990*/ 	.word	0x00038850
        /*0994*/ 	.short	0x010a
        /*0996*/ 	.byte	0x3f
	.zero		1


	//   ....[30]....
        /*0998*/ 	.word	0x00003da0
        /*099c*/ 	.word	0x00000009
        /*09a0*/ 	.word	0x00038850
        /*09a4*/ 	.short	0x010a
        /*09a6*/ 	.byte	0x3f
	.zero		1


	//   ....[31]....
        /*09a8*/ 	.word	0x00005f10
        /*09ac*/ 	.word	0x00000019
        /*09b0*/ 	.word	0x00000000
        /*09b4*/ 	.short	0x0101
        /*09b6*/ 	.byte	0x3f
	.zero		1


	//   ....[32]....
        /*09b8*/ 	.word	0x00006820
        /*09bc*/ 	.word	0x00000009
        /*09c0*/ 	.word	0x00000000
        /*09c4*/ 	.short	0x0101
        /*09c6*/ 	.byte	0x3f
	.zero		1


	//   ....[33]....
        /*09c8*/ 	.word	0x000069d0
        /*09cc*/ 	.word	0x00000009
        /*09d0*/ 	.word	0x00038830
        /*09d4*/ 	.short	0x010a
        /*09d6*/ 	.byte	0x3f
	.zero		1


	//   ....[34]....
        /*09d8*/ 	.word	0x00006a20
        /*09dc*/ 	.word	0x00000009
        /*09e0*/ 	.word	0x00038830
        /*09e4*/ 	.short	0x010a
        /*09e6*/ 	.byte	0x3f
	.zero		1


	//   ....[35]....
        /*09e8*/ 	.word	0x00006ba0
        /*09ec*/ 	.word	0x00000009
        /*09f0*/ 	.word	0x00038850
        /*09f4*/ 	.short	0x010a
        /*09f6*/ 	.byte	0x3f
	.zero		1


	//   ....[36]....
        /*09f8*/ 	.word	0x00006bf0
        /*09fc*/ 	.word	0x00000009
        /*0a00*/ 	.word	0x00038850
        /*0a04*/ 	.short	0x010a
        /*0a06*/ 	.byte	0x3f
	.zero		1


	//   ....[37]....
        /*0a08*/ 	.word	0x00008fa0
        /*0a0c*/ 	.word	0x00000099
        /*0a10*/ 	.word	0x00000000
        /*0a14*/ 	.short	0x0101
        /*0a16*/ 	.byte	0x3f
	.zero		1


	//   ....[38]....
        /*0a18*/ 	.word	0x00009f50
        /*0a1c*/ 	.word	0x00000009
        /*0a20*/ 	.word	0x00000000
        /*0a24*/ 	.short	0x0101
        /*0a26*/ 	.byte	0x3f
	.zero		1


	//   ....[39]....
        /*0a28*/ 	.word	0x0000a070
        /*0a2c*/ 	.word	0x00000009
        /*0a30*/ 	.word	0x00038830
        /*0a34*/ 	.short	0x010a
        /*0a36*/ 	.byte	0x3f
	.zero		1


	//   ....[40]....
        /*0a38*/ 	.word	0x0000a0c0
        /*0a3c*/ 	.word	0x00000009
        /*0a40*/ 	.word	0x00038830
        /*0a44*/ 	.short	0x010a
        /*0a46*/ 	.byte	0x3f
	.zero		1


	//   ....[41]....
        /*0a48*/ 	.word	0x0000a240
        /*0a4c*/ 	.word	0x00000009
        /*0a50*/ 	.word	0x00038850
        /*0a54*/ 	.short	0x010a
        /*0a56*/ 	.byte	0x3f
	.zero		1


	//   ....[42]....
        /*0a58*/ 	.word	0x0000a290
        /*0a5c*/ 	.word	0x00000009
        /*0a60*/ 	.word	0x00038850
        /*0a64*/ 	.short	0x010a
        /*0a66*/ 	.byte	0x3f
	.zero		1


	//   ....[43]....
        /*0a68*/ 	.word	0x0000bf80
        /*0a6c*/ 	.word	0x0000009b
        /*0a70*/ 	.word	0x00000000
        /*0a74*/ 	.short	0x0101
        /*0a76*/ 	.byte	0x3f
	.zero		1


	//   ....[44]....
        /*0a78*/ 	.word	0x0000d0b0
        /*0a7c*/ 	.word	0x00000009
        /*0a80*/ 	.word	0x00000000
        /*0a84*/ 	.short	0x0101
        /*0a86*/ 	.byte	0x3f
	.zero		1


	//   ....[45]....
        /*0a88*/ 	.word	0x0000f800
        /*0a8c*/ 	.word	0x00000000
        /*0a90*/ 	.word	0x00000000
        /*0a94*/ 	.short	0x0101
        /*0a96*/ 	.byte	0x3f
	.zero		1


	//   ....[46]....
        /*0a98*/ 	.word	0x000129f0
        /*0a9c*/ 	.word	0x0000001b
        /*0aa0*/ 	.word	0x00038840
        /*0aa4*/ 	.short	0x010a
        /*0aa6*/ 	.byte	0x3f
	.zero		1


	//   ....[47]....
        /*0aa8*/ 	.word	0x00012ed0
        /*0aac*/ 	.word	0x0000001b
        /*0ab0*/ 	.word	0x00038830
        /*0ab4*/ 	.short	0x0107
        /*0ab6*/ 	.byte	0x3f
	.zero		1


	//   ....[48]....
        /*0ab8*/ 	.word	0x00012fb0
        /*0abc*/ 	.word	0x0000001b
        /*0ac0*/ 	.word	0x00038830
        /*0ac4*/ 	.short	0x0101
        /*0ac6*/ 	.byte	0x3f
	.zero		1


	//   ....[49]....
        /*0ac8*/ 	.word	0x00013880
        /*0acc*/ 	.word	0x00000017
        /*0ad0*/ 	.word	0x00038800
        /*0ad4*/ 	.short	0x0107
        /*0ad6*/ 	.byte	0x3f
	.zero		1


	//   ....[50]....
        /*0ad8*/ 	.word	0x00013910
        /*0adc*/ 	.word	0x00000017
        /*0ae0*/ 	.word	0x00038800
        /*0ae4*/ 	.short	0x0101
        /*0ae6*/ 	.byte	0x3f
	.zero		1


	//   ....[51]....
        /*0ae8*/ 	.word	0x00014620
        /*0aec*/ 	.word	0x00000017
        /*0af0*/ 	.word	0x00038810
        /*0af4*/ 	.short	0x0107
        /*0af6*/ 	.byte	0x3f
	.zero		1


	//   ....[52]....
        /*0af8*/ 	.word	0x00014720
        /*0afc*/ 	.word	0x00000017
        /*0b00*/ 	.word	0x00038810
        /*0b04*/ 	.short	0x0101
        /*0b06*/ 	.byte	0x3f
	.zero		1


	//   ....[53]....
        /*0b08*/ 	.word	0x00014740
        /*0b0c*/ 	.word	0x00000017
        /*0b10*/ 	.word	0x00038820
        /*0b14*/ 	.short	0x010a
        /*0b16*/ 	.byte	0x3f
	.zero		1


	//   ....[54]....
        /*0b18*/ 	.word	0x000147d0
        /*0b1c*/ 	.word	0x0000001b
        /*0b20*/ 	.word	0x00038860
        /*0b24*/ 	.short	0x010a
        /*0b26*/ 	.byte	0x3f
	.zero		1


	//   ....[55]....
        /*0b28*/ 	.word	0x000150f0
        /*0b2c*/ 	.word	0x0000001b
        /*0b30*/ 	.word	0x00038850
        /*0b34*/ 	.short	0x0107
        /*0b36*/ 	.byte	0x3f
	.zero		1


	//   ....[56]....
        /*0b38*/ 	.word	0x000151c0
        /*0b3c*/ 	.word	0x0000001b
        /*0b40*/ 	.word	0x00038850
        /*0b44*/ 	.short	0x0101
        /*0b46*/ 	.byte	0x3f
	.zero		1


	//   ....[57]....
        /*0b48*/ 	.word	0x00015560
        /*0b4c*/ 	.word	0x00000006
        /*0b50*/ 	.word	0x00038840
        /*0b54*/ 	.short	0x010a
        /*0b56*/ 	.byte	0x3f
	.zero		1


	//   ....[58]....
        /*0b58*/ 	.word	0x000158a0
        /*0b5c*/ 	.word	0x00000006
        /*0b60*/ 	.word	0x00038830
        /*0b64*/ 	.short	0x0107
        /*0b66*/ 	.byte	0x3f
	.zero		1


	//   ....[59]....
        /*0b68*/ 	.word	0x00015960
        /*0b6c*/ 	.word	0x00000006
        /*0b70*/ 	.word	0x00038830
        /*0b74*/ 	.short	0x0101
        /*0b76*/ 	.byte	0x3f
	.zero		1


	//   ....[60]....
        /*0b78*/ 	.word	0x00015990
        /*0b7c*/ 	.word	0x00000006
        /*0b80*/ 	.word	0x00038860
        /*0b84*/ 	.short	0x010a
        /*0b86*/ 	.byte	0x3f
	.zero		1


	//   ....[61]....
        /*0b88*/ 	.word	0x00016060
        /*0b8c*/ 	.word	0x00000006
        /*0b90*/ 	.word	0x00038850
        /*0b94*/ 	.short	0x0107
        /*0b96*/ 	.byte	0x3f
	.zero		1


	//   ....[62]....
        /*0b98*/ 	.word	0x00016120
        /*0b9c*/ 	.word	0x00000006
        /*0ba0*/ 	.word	0x00038850
        /*0ba4*/ 	.short	0x0101
        /*0ba6*/ 	.byte	0x3f
	.zero		1


	//   ....[63]....
        /*0ba8*/ 	.word	0x00016f90
        /*0bac*/ 	.word	0x00000007
        /*0bb0*/ 	.word	0x00038820
        /*0bb4*/ 	.short	0x010a
        /*0bb6*/ 	.byte	0x3f
	.zero		1


	//   ....[64]....
        /*0bb8*/ 	.word	0x00017110
        /*0bbc*/ 	.word	0x00000005
        /*0bc0*/ 	.word	0x00038840
        /*0bc4*/ 	.short	0x010a
        /*0bc6*/ 	.byte	0x3f
	.zero		1


	//   ....[65]....
        /*0bc8*/ 	.word	0x000171b0
        /*0bcc*/ 	.word	0x00000003
        /*0bd0*/ 	.word	0x00038840
        /*0bd4*/ 	.short	0x010a
        /*0bd6*/ 	.byte	0x3f
	.zero		1


	//   ....[66]....
        /*0bd8*/ 	.word	0x000171f0
        /*0bdc*/ 	.word	0x00000005
        /*0be0*/ 	.word	0x00038860
        /*0be4*/ 	.short	0x010a
        /*0be6*/ 	.byte	0x3f
	.zero		1


	//   ....[67]....
        /*0be8*/ 	.word	0x00017230
        /*0bec*/ 	.word	0x00000003
        /*0bf0*/ 	.word	0x00038860
        /*0bf4*/ 	.short	0x010a
        /*0bf6*/ 	.byte	0x3f
	.zero		1


	//   ....[68]....
        /*0bf8*/ 	.word	0x00017290
        /*0bfc*/ 	.word	0x00000011
        /*0c00*/ 	.word	0x00038800
        /*0c04*/ 	.short	0x010a
        /*0c06*/ 	.byte	0x3f
	.zero		1


	//   ....[69]....
        /*0c08*/ 	.word	0x000172e0
        /*0c0c*/ 	.word	0x00000009
        /*0c10*/ 	.word	0x00038830
        /*0c14*/ 	.short	0x010a
        /*0c16*/ 	.byte	0x3f
	.zero		1


	//   ....[70]....
        /*0c18*/ 	.word	0x00017330
        /*0c1c*/ 	.word	0x00000011
        /*0c20*/ 	.word	0x00038810
        /*0c24*/ 	.short	0x010a
        /*0c26*/ 	.byte	0x3f
	.zero		1


	//   ....[71]....
        /*0c28*/ 	.word	0x00017380
        /*0c2c*/ 	.word	0x00000009
        /*0c30*/ 	.word	0x00038850
        /*0c34*/ 	.short	0x010a
        /*0c36*/ 	.byte	0x3f
	.zero		1


	//   ....[72]....
        /*0c38*/ 	.word	0x000173d0
        /*0c3c*/ 	.word	0x00000009
        /*0c40*/ 	.word	0x00038830
        /*0c44*/ 	.short	0x010a
        /*0c46*/ 	.byte	0x3f
	.zero		1


	//   ....[73]....
        /*0c48*/ 	.word	0x00017420
        /*0c4c*/ 	.word	0x00000009
        /*0c50*/ 	.word	0x00038850
        /*0c54*/ 	.short	0x010a
        /*0c56*/ 	.byte	0x3f
	.zero		1


	//   ....[74]....
        /*0c58*/ 	.word	0x00017470
        /*0c5c*/ 	.word	0x00000009
        /*0c60*/ 	.word	0x00038830
        /*0c64*/ 	.short	0x010a
        /*0c66*/ 	.byte	0x3f
	.zero		1


	//   ....[75]....
        /*0c68*/ 	.word	0x000174c0
        /*0c6c*/ 	.word	0x00000009
        /*0c70*/ 	.word	0x00038850
        /*0c74*/ 	.short	0x010a
        /*0c76*/ 	.byte	0x3f
	.zero		1


	//   ....[76]....
        /*0c78*/ 	.word	0x000175d0
        /*0c7c*/ 	.word	0x0000001b
        /*0c80*/ 	.word	0x00038840
        /*0c84*/ 	.short	0x010a
        /*0c86*/ 	.byte	0x3f
	.zero		1


	//   ....[77]....
        /*0c88*/ 	.word	0x00018bc0
        /*0c8c*/ 	.word	0x00000017
        /*0c90*/ 	.word	0x00038820
        /*0c94*/ 	.short	0x010a
        /*0c96*/ 	.byte	0x3f
	.zero		1


	//   ....[78]....
        /*0c98*/ 	.word	0x00018c10
        /*0c9c*/ 	.word	0x0000001b
        /*0ca0*/ 	.word	0x00038860
        /*0ca4*/ 	.short	0x010a
        /*0ca6*/ 	.byte	0x3f
	.zero		1


	//   ....[79]....
        /*0ca8*/ 	.word	0x00019500
        /*0cac*/ 	.word	0x00000006
        /*0cb0*/ 	.word	0x00038840
        /*0cb4*/ 	.short	0x010a
        /*0cb6*/ 	.byte	0x3f
	.zero		1


	//   ....[80]....
        /*0cb8*/ 	.word	0x000199c0
        /*0cbc*/ 	.word	0x00000006
        /*0cc0*/ 	.word	0x00038860
        /*0cc4*/ 	.short	0x010a
        /*0cc6*/ 	.byte	0x3f
	.zero		1


	//   ....[81]....
        /*0cc8*/ 	.word	0x0001aab0
        /*0ccc*/ 	.word	0x00000007
        /*0cd0*/ 	.word	0x00038820
        /*0cd4*/ 	.short	0x010a
        /*0cd6*/ 	.byte	0x3f
	.zero		1


	//   ....[82]....
        /*0cd8*/ 	.word	0x0001ac50
        /*0cdc*/ 	.word	0x00000005
        /*0ce0*/ 	.word	0x00038840
        /*0ce4*/ 	.short	0x010a
        /*0ce6*/ 	.byte	0x3f
	.zero		1


	//   ....[83]....
        /*0ce8*/ 	.word	0x0001aca0
        /*0cec*/ 	.word	0x00000003
        /*0cf0*/ 	.word	0x00038840
        /*0cf4*/ 	.short	0x010a
        /*0cf6*/ 	.byte	0x3f
	.zero		1


	//   ....[84]....
        /*0cf8*/ 	.word	0x0001acf0
        /*0cfc*/ 	.word	0x00000005
        /*0d00*/ 	.word	0x00038860
        /*0d04*/ 	.short	0x010a
        /*0d06*/ 	.byte	0x3f
	.zero		1


	//----- nvinfo : EIATTR_NUM_MBARRIERS
	.align		4
.L_1070:
        /*0d08*/ 	.byte	0x03, 0x38
        /*0d0a*/ 	.short	0x0017


	//----- nvinfo : EIATTR_EXIT_INSTR_OFFSETS
	.align		4
        /*0d0c*/ 	.byte	0x04, 0x1c
        /*0d0e*/ 	.short	(.L_1072 - .L_1071)


	//   ....[0]....
.L_1071:
        /*0d10*/ 	.word	0x000009a0


	//   ....[1]....
        /*0d14*/ 	.word	0x00010ae0


	//   ....[2]....
        /*0d18*/ 	.word	0x00017280


	//----- nvinfo : EIATTR_MAX_THREADS
	.align		4
.L_1072:
        /*0d1c*/ 	.byte	0x04, 0x05
        /*0d1e*/ 	.short	(.L_1074 - .L_1073)
.L_1073:
        /*0d20*/ 	.word	0x00000180
        /*0d24*/ 	.word	0x00000001
        /*0d28*/ 	.word	0x00000001


	//----- nvinfo : EIATTR_CRS_STACK_SIZE
	.align		4
.L_1074:
        /*0d2c*/ 	.byte	0x04, 0x1e
        /*0d2e*/ 	.short	(.L_1076 - .L_1075)
.L_1075:
        /*0d30*/ 	.word	0x00000000


	//----- nvinfo : EIATTR_CBANK_PARAM_SIZE
	.align		4
.L_1076:
        /*0d34*/ 	.byte	0x03, 0x19
        /*0d36*/ 	.short	0x0bf0


	//----- nvinfo : EIATTR_PARAM_CBANK
	.align		4
        /*0d38*/ 	.byte	0x04, 0x0a
        /*0d3a*/ 	.short	(.L_1078 - .L_1077)
	.align		4
.L_1077:
        /*0d3c*/ 	.word	index@(.nv.constant0._ZN7cutlass13device_kernelIN5flash11enable_sm90INS1_16FlashAttnFwdSm90INS1_25CollectiveMainloopFwdSm90ILi2EN4cute5tupleIJNS5_1CILi1EEES8_S8_EEENS6_IJNS7_ILi64EEESA_SA_EEELi512ENS_6half_tEfNS_4arch4Sm90ELb1ELb0ELb1ELb1ELb1ELb0ELb1ELb0ELb0ELb1ELb0ELb0EEENS1_21CollectiveEpilogueFwdINS6_IJSA_NS7_ILi512EEESA_EEES9_SC_SE_Li256ELb1ELb1ELb0ELb0EEENS1_36VarlenDynamicPersistentTileSchedulerILi64ELi64ELi256ELi128ELb0ELb1ELb1ELb1ELb1ELb1EEEEEEEEEvNT_6ParamsE)
        /*0d40*/ 	.short	0x0210
        /*0d42*/ 	.short	0x0bf0


	//----- nvinfo : EIATTR_SW_WAR
	.align		4
.L_1078:
        /*0d44*/ 	.byte	0x04, 0x36
        /*0d46*/ 	.short	(.L_1080 - .L_1079)
.L_1079:
        /*0d48*/ 	.word	0x00000008
.L_1080:


//--------------------- .nv.info._ZN7cutlass13device_kernelIN5flash11enable_sm90INS1_16FlashAttnFwdSm90INS1_25CollectiveMainloopFwdSm90ILi2EN4cute5tupleIJNS5_1CILi1EEES8_S8_EEENS6_IJNS7_ILi64EEESA_SA_EEELi512ENS_6half_tEfNS_4arch4Sm90ELb1ELb0ELb1ELb1ELb1ELb1ELb1ELb0ELb0ELb1ELb0ELb0EEENS1_21CollectiveEpilogueFwdINS6_IJSA_NS7_ILi512EEESA_EEES9_SC_SE_Li256ELb1ELb1ELb0ELb0EEENS1_36VarlenDynamicPersistentTileSchedulerILi64ELi64ELi256ELi128ELb0ELb1ELb1ELb1ELb1ELb1EEEEEEEEEvNT_6ParamsE --------------------------
	.section	.nv.info._ZN7cutlass13device_kernelIN5flash11enable_sm90INS1_16FlashAttnFwdSm90INS1_25CollectiveMainloopFwdSm90ILi2EN4cute5tupleIJNS5_1CILi1EEES8_S8_EEENS6_IJNS7_ILi64EEESA_SA_EEELi512ENS_6half_tEfNS_4arch4Sm90ELb1ELb0ELb1ELb1ELb1ELb1ELb1ELb0ELb0ELb1ELb0ELb0EEENS1_21CollectiveEpilogueFwdINS6_IJSA_NS7_ILi512EEESA_EEES9_SC_SE_Li256ELb1ELb1ELb0ELb0EEENS1_36VarlenDynamicPersistentTileSchedulerILi64ELi64ELi256ELi128ELb0ELb1ELb1ELb1ELb1ELb1EEEEEEEEEvNT_6ParamsE,"",@"SHT_CUDA_INFO"
	.sectionflags	@""
	.align	4


	//----- nvinfo : EIATTR_CUDA_API_VERSION
	.align		4
        /*0000*/ 	.byte	0x04, 0x37
        /*0002*/ 	.short	(.L_1082 - .L_1081)
.L_1081:
        /*0004*/ 	.word	0x00000082


	//----- nvinfo : EIATTR_KPARAM_INFO
	.align		4
.L_1082:
        /*0008*/ 	.byte	0x04, 0x17
        /*000a*/ 	.short	(.L_1084 - .L_1083)
.L_1083:
        /*000c*/ 	.word	0x00000000
        /*0010*/ 	.short	0x0000
        /*0012*/ 	.short	0x0070
        /*0014*/ 	.byte	0x00, 0xf0, 0x01, 0x2e


	//----- nvinfo : EIATTR_SPARSE_MMA_MASK
	.align		4
.L_1084:
        /*0018*/ 	.byte	0x03, 0x50
        /*001a*/ 	.short	0x0000


	//----- nvinfo : EIATTR_MAXREG_COUNT
	.align		4
        /*001c*/ 	.byte	0x03, 0x1b
        /*001e*/ 	.short	0x00a8


	//----- nvinfo : EIATTR_NUM_BARRIERS
	.align		4
        /*0020*/ 	.byte	0x02, 0x4c
        /*0022*/ 	.byte	0x10
	.zero		1


	//----- nvinfo : EIATTR_EXTERNS
	.align		4
        /*0024*/ 	.byte	0x04, 0x0f
        /*0026*/ 	.short	(.L_1086 - .L_1085)


	//   ....[0]....
	.align		4
.L_1085:
        /*0028*/ 	.word	index@(__assertfail)


	//----- nvinfo : EIATTR_ANNOTATIONS
	.align		4
.L_1086:
        /*002c*/ 	.byte	0x04, 0x55
        /*002e*/ 	.short	(.L_1088 - .L_1087)


	//   ....[0]....
.L_1087:
        /* <DEDUP_REMOVED lines=68> */


	//----- nvinfo : EIATTR_MERCURY_ISA_VERSION
	.align		4
.L_1088:
        /*0460*/ 	.byte	0x03, 0x5f
        /*0462*/ 	.short	0x0101


	//----- nvinfo : EIATTR_UNUSED_LOAD_BYTE_OFFSET
	.align		4
        /*0464*/ 	.byte	0x04, 0x44
        /*0466*/ 	.short	(.L_1090 - .L_1089)


	//   ....[0]....
.L_1089:
        /*0468*/ 	.word	0x00000a50
        /*046c*/ 	.word	0x0000fff0


	//   ....[1]....
        /*0470*/ 	.word	0x000154d0
        /*0474*/ 	.word	0x0000fff0


	//----- nvinfo : EIATTR_INT_WARP_WIDE_INSTR_OFFSETS
	.align		4
.L_1090:
        /*0478*/ 	.byte	0x04, 0x31
        /*047a*/ 	.short	(.L_1092 - .L_1091)


	//   ....[0]....
.L_1091:
        /*047c*/ 	.word	0x00000130


	//   ....[1]....
        /*0480*/ 	.word	0x00000170


	//   ....[2]....
        /*0484*/ 	.word	0x000001e0


	//   ....[3]....
        /*0488*/ 	.word	0x00000250


	//   ....[4]....
        /*048c*/ 	.word	0x0001b6b0


	//   ....[5]....
        /*0490*/ 	.word	0x0001b740


	//   ....[6]....
        /*0494*/ 	.word	0x0001fc40


	//   ....[7]....
        /*0498*/ 	.word	0x0001fcd0


	//----- nvinfo : EIATTR_COOP_GROUP_MASK_REGIDS
	.align		4
.L_1092:
        /*049c*/ 	.byte	0x04, 0x29
        /*049e*/ 	.short	(.L_1094 - .L_1093)


	//   ....[0]....
.L_1093:
        /*04a0*/ 	.word	0xffffffff


	//   ....[1]....
        /*04a4*/ 	.word	0xffffffff


	//   ....[2]....
        /*04a8*/ 	.word	0xffffffff


	//   ....[3]....
        /*04ac*/ 	.word	0xffffffff


	//   ....[4]....
        /*04b0*/ 	.word	0xffffffff


	//   ....[5]....
        /*04b4*/ 	.word	0xffffffff


	//   ....[6]....
        /*04b8*/ 	.word	0xffffffff


	//   ....[7]....
        /*04bc*/ 	.word	0xffffffff


	//   ....[8]....
        /*04c0*/ 	.word	0xffffffff


	//   ....[9]....
        /*04c4*/ 	.word	0xffffffff


	//   ....[10]....
        /*04c8*/ 	.word	0xffffffff


	//   ....[11]....
        /*04cc*/ 	.word	0xffffffff


	//   ....[12]....
        /*04d0*/ 	.word	0xffffffff


	//   ....[13]....
        /*04d4*/ 	.word	0xffffffff


	//   ....[14]....
        /*04d8*/ 	.word	0xffffffff


	//   ....[15]....
        /*04dc*/ 	.word	0xffffffff


	//   ....[16]....
        /*04e0*/ 	.word	0xffffffff


	//   ....[17]....
        /*04e4*/ 	.word	0xffffffff


	//   ....[18]....
        /*04e8*/ 	.word	0xffffffff


	//   ....[19]....
        /*04ec*/ 	.word	0xffffffff


	//   ....[20]....
        /*04f0*/ 	.word	0xffffffff


	//   ....[21]....
        /*04f4*/ 	.word	0xffffffff


	//   ....[22]....
        /*04f8*/ 	.word	0xffffffff


	//   ....[23]....
        /*04fc*/ 	.word	0xffffffff


	//   ....[24]....
        /*0500*/ 	.word	0xffffffff


	//   ....[25]....
        /*0504*/ 	.word	0xffffffff


	//   ....[26]....
        /*0508*/ 	.word	0xffffffff


	//   ....[27]....
        /*050c*/ 	.word	0xffffffff


	//   ....[28]....
        /*0510*/ 	.word	0xffffffff


	//   ....[29]....
        /*0514*/ 	.word	0xffffffff


	//   ....[30]....
        /*0518*/ 	.word	0xffffffff


	//   ....[31]....
        /*051c*/ 	.word	0xffffffff


	//   ....[32]....
        /*0520*/ 	.word	0xffffffff


	//   ....[33]....
        /*0524*/ 	.word	0xffffffff


	//   ....[34]....
        /*0528*/ 	.word	0xffffffff


	//   ....[35]....
        /*052c*/ 	.word	0xffffffff


	//   ....[36]....
        /*0530*/ 	.word	0xffffffff


	//   ....[37]....
        /*0534*/ 	.word	0xffffffff


	//   ....[38]....
        /*0538*/ 	.word	0xffffffff


	//   ....[39]....
        /*053c*/ 	.word	0xffffffff


	//   ....[40]....
        /*0540*/ 	.word	0xffffffff


	//   ....[41]....
        /*0544*/ 	.word	0xffffffff


	//   ....[42]....
        /*0548*/ 	.word	0xffffffff


	//   ....[43]....
        /*054c*/ 	.word	0xffffffff


	//   ....[44]....
        /*0550*/ 	.word	0xffffffff


	//   ....[45]....
        /*0554*/ 	.word	0xffffffff


	//   ....[46]....
        /*0558*/ 	.word	0xffffffff


	//   ....[47]....
        /*055c*/ 	.word	0xffffffff


	//   ....[48]....
        /*0560*/ 	.word	0xffffffff


	//   ....[49]....
        /*0564*/ 	.word	0xffffffff


	//   ....[50]....
        /*0568*/ 	.word	0xffffffff


	//   ....[51]....
        /*056c*/ 	.word	0xffffffff


	//   ....[52]....
        /*0570*/ 	.word	0xffffffff


	//   ....[53]....
        /*0574*/ 	.word	0xffffffff


	//   ....[54]....
        /*0578*/ 	.word	0xffffffff


	//   ....[55]....
        /*057c*/ 	.word	0xffffffff


	//   ....[56]....
        /*0580*/ 	.word	0xffffffff


	//   ....[57]....
        /*0584*/ 	.word	0xffffffff


	//   ....[58]....
        /*0588*/ 	.word	0xffffffff


	//   ....[59]....
        /*058c*/ 	.word	0xffffffff


	//   ....[60]....
        /*0590*/ 	.word	0xffffffff


	//   ....[61]....
        /*0594*/ 	.word	0xffffffff


	//   ....[62]....
        /*0598*/ 	.word	0xffffffff


	//   ....[63]....
        /*059c*/ 	.word	0xffffffff


	//   ....[64]....
        /*05a0*/ 	.word	0xffffffff


	//   ....[65]....
        /*05a4*/ 	.word	0xffffffff


	//   ....[66]....
        /*05a8*/ 	.word	0xffffffff


	//   ....[67]....
        /*05ac*/ 	.word	0xffffffff


	//   ....[68]....
        /*05b0*/ 	.word	0xffffffff


	//   ....[69]....
        /*05b4*/ 	.word	0xffffffff


	//   ....[70]....
        /*05b8*/ 	.word	0xffffffff


	//   ....[71]....
        /*05bc*/ 	.word	0xffffffff


	//   ....[72]....
        /*05c0*/ 	.word	0xffffffff


	//   ....[73]....
        /*05c4*/ 	.word	0xffffffff


	//   ....[74]....
        /*05c8*/ 	.word	0xffffffff


	//   ....[75]....
        /*05cc*/ 	.word	0xffffffff


	//   ....[76]....
        /*05d0*/ 	.word	0xffffffff


	//   ....[77]....
        /*05d4*/ 	.word	0xffffffff


	//   ....[78]....
        /*05d8*/ 	.word	0xffffffff


	//   ....[79]....
        /*05dc*/ 	.word	0xffffffff


	//   ....[80]....
        /*05e0*/ 	.word	0xffffffff


	//   ....[81]....
        /*05e4*/ 	.word	0xffffffff


	//   ....[82]....
        /*05e8*/ 	.word	0xffffffff


	//   ....[83]....
        /*05ec*/ 	.word	0xffffffff


	//   ....[84]....
        /*05f0*/ 	.word	0xffffffff


	//   ....[85]....
        /*05f4*/ 	.word	0xffffffff


	//   ....[86]....
        /*05f8*/ 	.word	0xffffffff


	//   ....[87]....
        /*05fc*/ 	.word	0xffffffff


	//   ....[88]....
        /*0600*/ 	.word	0xffffffff


	//   ....[89]....
        /*0604*/ 	.word	0xffffffff


	//   ....[90]....
        /*0608*/ 	.word	0xffffffff


	//   ....[91]....
        /*060c*/ 	.word	0xffffffff


	//   ....[92]....
        /*0610*/ 	.word	0xffffffff


	//   ....[93]....
        /*0614*/ 	.word	0xffffffff


	//   ....[94]....
        /*0618*/ 	.word	0xffffffff


	//   ....[95]....
        /*061c*/ 	.word	0xffffffff


	//   ....[96]....
        /*0620*/ 	.word	0xffffffff


	//   ....[97]....
        /*0624*/ 	.word	0xffffffff


	//   ....[98]....
        /*0628*/ 	.word	0xffffffff


	//   ....[99]....
        /*062c*/ 	.word	0xffffffff


	//   ....[100]....
        /*0630*/ 	.word	0xffffffff


	//   ....[101]....
        /*0634*/ 	.word	0xffffffff


	//   ....[102]....
        /*0638*/ 	.word	0xffffffff


	//   ....[103]....
        /*063c*/ 	.word	0xffffffff


	//   ....[104]....
        /*0640*/ 	.word	0xffffffff


	//   ....[105]....
        /*0644*/ 	.word	0xffffffff


	//   ....[106]....
        /*0648*/ 	.word	0xffffffff


	//   ....[107]....
        /*064c*/ 	.word	0xffffffff


	//   ....[108]....
        /*0650*/ 	.word	0xffffffff


	//   ....[109]....
        /*0654*/ 	.word	0xffffffff


	//   ....[110]....
        /*0658*/ 	.word	0xffffffff


	//   ....[111]....
        /*065c*/ 	.word	0xffffffff


	//   ....[112]....
        /*0660*/ 	.word	0xffffffff


	//   ....[113]....
        /*0664*/ 	.word	0xffffffff


	//   ....[114]....
        /*0668*/ 	.word	0xffffffff


	//   ....[115]....
        /*066c*/ 	.word	0xffffffff


	//   ....[116]....
        /*0670*/ 	.word	0xffffffff


	//   ....[117]....
        /*0674*/ 	.word	0xffffffff


	//   ....[118]....
        /*0678*/ 	.word	0xffffffff


	//   ....[119]....
        /*067c*/ 	.word	0xffffffff


	//   ....[120]....
        /*0680*/ 	.word	0xffffffff


	//   ....[121]....
        /*0684*/ 	.word	0xffffffff


	//   ....[122]....
        /*0688*/ 	.word	0xffffffff


	//   ....[123]....
        /*068c*/ 	.word	0xffffffff


	//   ....[124]....
        /*0690*/ 	.word	0xffffffff


	//   ....[125]....
        /*0694*/ 	.word	0xffffffff


	//   ....[126]....
        /*0698*/ 	.word	0xffffffff


	//   ....[127]....
        /*069c*/ 	.word	0xffffffff


	//   ....[128]....
        /*06a0*/ 	.word	0xffffffff


	//   ....[129]....
        /*06a4*/ 	.word	0xffffffff


	//   ....[130]....
        /*06a8*/ 	.word	0xffffffff


	//   ....[131]....
        /*06ac*/ 	.word	0xffffffff


	//   ....[132]....
        /*06b0*/ 	.word	0xffffffff


	//   ....[133]....
        /*06b4*/ 	.word	0xffffffff


	//   ....[134]....
        /*06b8*/ 	.word	0xffffffff


	//   ....[135]....
        /*06bc*/ 	.word	0xffffffff


	//   ....[136]....
        /*06c0*/ 	.word	0xffffffff


	//   ....[137]....
        /*06c4*/ 	.word	0xffffffff


	//   ....[138]....
        /*06c8*/ 	.word	0xffffffff


	//   ....[139]....
        /*06cc*/ 	.word	0xffffffff


	//   ....[140]....
        /*06d0*/ 	.word	0xffffffff


	//   ....[141]....
        /*06d4*/ 	.word	0xffffffff


	//   ....[142]....
        /*06d8*/ 	.word	0xffffffff


	//   ....[143]....
        /*06dc*/ 	.word	0xffffffff


	//   ....[144]....
        /*06e0*/ 	.word	0xffffffff


	//   ....[145]....
        /*06e4*/ 	.word	0xffffffff


	//   ....[146]....
        /*06e8*/ 	.word	0xffffffff


	//   ....[147]....
        /*06ec*/ 	.word	0xffffffff


	//   ....[148]....
        /*06f0*/ 	.word	0xffffffff


	//   ....[149]....
        /*06f4*/ 	.word	0xffffffff


	//   ....[150]....
        /*06f8*/ 	.word	0xffffffff


	//   ....[151]....
        /*06fc*/ 	.word	0xffffffff


	//   ....[152]....
        /*0700*/ 	.word	0xffffffff


	//   ....[153]....
        /*0704*/ 	.word	0xffffffff


	//   ....[154]....
        /*0708*/ 	.word	0xffffffff


	//   ....[155]....
        /*070c*/ 	.word	0x0500000f


	//   ....[156]....
        /*0710*/ 	.word	0x0500000f


	//   ....[157]....
        /*0714*/ 	.word	0x0500000f


	//   ....[158]....
        /*0718*/ 	.word	0x0500000f


	//   ....[159]....
        /*071c*/ 	.word	0x0500000f


	//   ....[160]....
        /*0720*/ 	.word	0x0500000f


	//   ....[161]....
        /*0724*/ 	.word	0x0500000f


	//   ....[162]....
        /*0728*/ 	.word	0x0500000f


	//   ....[163]....
        /*072c*/ 	.word	0x0500000f


	//   ....[164]....
        /*0730*/ 	.word	0x0500000f


	//   ....[165]....
        /*0734*/ 	.word	0x0500000f


	//   ....[166]....
        /*0738*/ 	.word	0x0500000f


	//   ....[167]....
        /*073c*/ 	.word	0x0500000f


	//   ....[168]....
        /*0740*/ 	.word	0x0500000f


	//   ....[169]....
        /*0744*/ 	.word	0x0500000f


	//   ....[170]....
        /*0748*/ 	.word	0x0500000f


	//   ....[171]....
        /*074c*/ 	.word	0x0500000f


	//   ....[172]....
        /*0750*/ 	.word	0x0500000f


	//   ....[173]....
        /*0754*/ 	.word	0x0500000f


	//   ....[174]....
        /*0758*/ 	.word	0x0500000f


	//   ....[175]....
        /*075c*/ 	.word	0x0500000f


	//   ....[176]....
        /*0760*/ 	.word	0x0500000f


	//   ....[177]....
        /*0764*/ 	.word	0x0500000f


	//   ....[178]....
        /*0768*/ 	.word	0x0500000f


	//   ....[179]....
        /*076c*/ 	.word	0x0500000f


	//   ....[180]....
        /*0770*/ 	.word	0x0500000f


	//   ....[181]....
        /*0774*/ 	.word	0x0500000f


	//   ....[182]....
        /*0778*/ 	.word	0x0500000f


	//   ....[183]....
        /*077c*/ 	.word	0x0500000f


	//   ....[184]....
        /*0780*/ 	.word	0x0500000f


	//   ....[185]....
        /*0784*/ 	.word	0x0500000f


	//   ....[186]....
        /*0788*/ 	.word	0x0500000f


	//   ....[187]....
        /*078c*/ 	.word	0x0500000f


	//   ....[188]....
        /*0790*/ 	.word	0x0500000f


	//   ....[189]....
        /*0794*/ 	.word	0x0500000f


	//   ....[190]....
        /*0798*/ 	.word	0x0500000f


	//   ....[191]....
        /*079c*/ 	.word	0x0500000f


	//   ....[192]....
        /*07a0*/ 	.word	0x0500000f


	//   ....[193]....
        /*07a4*/ 	.word	0x0500000f


	//   ....[194]....
        /*07a8*/ 	.word	0x0500000f


	//   ....[195]....
        /*07ac*/ 	.word	0x0500000f


	//   ....[196]....
        /*07b0*/ 	.word	0x0500000f


	//   ....[197]....
        /*07b4*/ 	.word	0x0500000f


	//   ....[198]....
        /*07b8*/ 	.word	0x0500000f


	//   ....[199]....
        /*07bc*/ 	.word	0x0500000f


	//   ....[200]....
        /*07c0*/ 	.word	0x0500000f


	//   ....[201]....
        /*07c4*/ 	.word	0x0500000f


	//   ....[202]....
        /*07c8*/ 	.word	0x0500000f


	//   ....[203]....
        /*07cc*/ 	.word	0x0500000f


	//   ....[204]....
        /*07d0*/ 	.word	0x0500000f


	//   ....[205]....
        /*07d4*/ 	.word	0x0500000f


	//   ....[206]....
        /*07d8*/ 	.word	0x0500000f


	//   ....[207]....
        /*07dc*/ 	.word	0x0500000f


	//   ....[208]....
        /*07e0*/ 	.word	0x0500000f


	//   ....[209]....
        /*07e4*/ 	.word	0x0500000f


	//   ....[210]....
        /*07e8*/ 	.word	0x0500000f


	//   ....[211]....
        /*07ec*/ 	.word	0x0500000f


	//   ....[212]....
        /*07f0*/ 	.word	0x0500000f


	//   ....[213]....
        /*07f4*/ 	.word	0x0500000f


	//   ....[214]....
        /*07f8*/ 	.word	0x0500000f


	//   ....[215]....
        /*07fc*/ 	.word	0x0500000f


	//   ....[216]....
        /*0800*/ 	.word	0x0500000f


	//   ....[217]....
        /*0804*/ 	.word	0x0500000f


	//   ....[218]....
        /*0808*/ 	.word	0x0500000f


	//   ....[219]....
        /*080c*/ 	.word	0x0500000f


	//   ....[220]....
        /*0810*/ 	.word	0x0500000f


	//   ....[221]....
        /*0814*/ 	.word	0x0500000f


	//   ....[222]....
        /*0818*/ 	.word	0x0500000f


	//   ....[223]....
        /*081c*/ 	.word	0x0500000f


	//   ....[224]....
        /*0820*/ 	.word	0x0500000f


	//   ....[225]....
        /*0824*/ 	.word	0x0500000f


	//   ....[226]....
        /*0828*/ 	.word	0x0500000f


	//   ....[227]....
        /*082c*/ 	.word	0x0500000f


	//   ....[228]....
        /*0830*/ 	.word	0x0500000f


	//   ....[229]....
        /*0834*/ 	.word	0x0500000f


	//   ....[230]....
        /*0838*/ 	.word	0x0500000f


	//   ....[231]....
        /*083c*/ 	.word	0x0500000f


	//   ....[232]....
        /*0840*/ 	.word	0x0500000f


	//   ....[233]....
        /*0844*/ 	.word	0x0500000f


	//   ....[234]....
        /*0848*/ 	.word	0x0500000f


	//   ....[235]....
        /*084c*/ 	.word	0x0500000f


	//   ....[236]....
        /*0850*/ 	.word	0x0500000f


	//   ....[237]....
        /*0854*/ 	.word	0x0500000f


	//   ....[238]....
        /*0858*/ 	.word	0x0500000f


	//   ....[239]....
        /*085c*/ 	.word	0x0500000f


	//   ....[240]....
        /*0860*/ 	.word	0x0500000f


	//   ....[241]....
        /*0864*/ 	.word	0x0500000f


	//   ....[242]....
        /*0868*/ 	.word	0x0500000f


	//   ....[243]....
        /*086c*/ 	.word	0x0500000f


	//   ....[244]....
        /*0870*/ 	.word	0x0500000f


	//----- nvinfo : EIATTR_COOP_GROUP_INSTR_OFFSETS
	.align		4
.L_1094:
        /*0874*/ 	.byte	0x04, 0x28
        /*0876*/ 	.short	(.L_1096 - .L_1095)


	//   ....[0]....
.L_1095:
        /*0878*/ 	.word	0x00000060


	//   ....[1]....
        /*087c*/ 	.word	0x00000140


	//   ....[2]....
        /*0880*/ 	.word	0x00000180


	//   ....[3]....
        /*0884*/ 	.word	0x00000390


	//   ....[4]....
        /*0888*/ 	.word	0x000004f0


	//   ....[5]....
        /*088c*/ 	.word	0x00000610


	//   ....[6]....
        /*0890*/ 	.word	0x00000770


	//   ....[7]....
        /*0894*/ 	.word	0x00002c10


	//   ....[8]....
        /*0898*/ 	.word	0x00002c20


	//   ....[9]....
        /*089c*/ 	.word	0x00003650


	//   ....[10]....
        /*08a0*/ 	.word	0x00003660


	//   ....[11]....
        /*08a4*/ 	.word	0x00004000


	//   ....[12]....
        /*08a8*/ 	.word	0x00004010


	//   ....[13]....
        /*08ac*/ 	.word	0x000043f0


	//   ....[14]....
        /*08b0*/ 	.word	0x00004400


	//   ....[15]....
        /*08b4*/ 	.word	0x00005270


	//   ....[16]....
        /*08b8*/ 	.word	0x000070c0


	//   ....[17]....
        /*08bc*/ 	.word	0x00007840


	//   ....[18]....
        /*08c0*/ 	.word	0x00007850


	//   ....[19]....
        /*08c4*/ 	.word	0x00007860


	//   ....[20]....
        /*08c8*/ 	.word	0x00007870


	//   ....[21]....
        /*08cc*/ 	.word	0x00007b70


	//   ....[22]....
        /*08d0*/ 	.word	0x00007b80


	//   ....[23]....
        /*08d4*/ 	.word	0x00007b90


	//   ....[24]....
        /*08d8*/ 	.word	0x00007ba0


	//   ....[25]....
        /*08dc*/ 	.word	0x00008e30


	//   ....[26]....
        /*08e0*/ 	.word	0x00008e50


	//   ....[27]....
        /*08e4*/ 	.word	0x00008e60


	//   ....[28]....
        /*08e8*/ 	.word	0x00008e70


	//   ....[29]....
        /*08ec*/ 	.word	0x00008f80


	//   ....[30]....
        /*08f0*/ 	.word	0x00008f90


	//   ....[31]....
        /*08f4*/ 	.word	0x00008fa0


	//   ....[32]....
        /*08f8*/ 	.word	0x00008fb0


	//   ....[33]....
        /*08fc*/ 	.word	0x0000a840


	//   ....[34]....
        /*0900*/ 	.word	0x0000c300


	//   ....[35]....
        /*0904*/ 	.word	0x0000c660


	//   ....[36]....
        /*0908*/ 	.word	0x0000c6e0


	//   ....[37]....
        /*090c*/ 	.word	0x0000c820


	//   ....[38]....
        /*0910*/ 	.word	0x0000cb00


	//   ....[39]....
        /*0914*/ 	.word	0x0000cb30


	//   ....[40]....
        /*0918*/ 	.word	0x0000d520


	//   ....[41]....
        /*091c*/ 	.word	0x0000dc40


	//   ....[42]....
        /*0920*/ 	.word	0x0000f5f0


	//   ....[43]....
        /*0924*/ 	.word	0x0000f600


	//   ....[44]....
        /*0928*/ 	.word	0x0000fa90


	//   ....[45]....
        /*092c*/ 	.word	0x0000fad0


	//   ....[46]....
        /*0930*/ 	.word	0x00010050


	//   ....[47]....
        /*0934*/ 	.word	0x00010070


	//   ....[48]....
        /*0938*/ 	.word	0x000111e0


	//   ....[49]....
        /*093c*/ 	.word	0x00011880


	//   ....[50]....
        /*0940*/ 	.word	0x00013320


	//   ....[51]....
        /*0944*/ 	.word	0x00013370


	//   ....[52]....
        /*0948*/ 	.word	0x00013c20


	//   ....[53]....
        /*094c*/ 	.word	0x00013cc0


	//   ....[54]....
        /*0950*/ 	.word	0x000148e0


	//   ....[55]....
        /*0954*/ 	.word	0x000149d0


	//   ....[56]....
        /*0958*/ 	.word	0x000149e0


	//   ....[57]....
        /*095c*/ 	.word	0x00014a20


	//   ....[58]....
        /*0960*/ 	.word	0x00014a30


	//   ....[59]....
        /*0964*/ 	.word	0x000165b0


	//   ....[60]....
        /*0968*/ 	.word	0x00016a80


	//   ....[61]....
        /*096c*/ 	.word	0x00016ab0


	//   ....[62]....
        /*0970*/ 	.word	0x00016ae0


	//   ....[63]....
        /*0974*/ 	.word	0x00016af0


	//   ....[64]....
        /*0978*/ 	.word	0x00017240


	//   ....[65]....
        /*097c*/ 	.word	0x000172a0


	//   ....[66]....
        /*0980*/ 	.word	0x00017520


	//   ....[67]....
        /*0984*/ 	.word	0x00017540


	//   ....[68]....
        /*0988*/ 	.word	0x000181f0


	//   ....[69]....
        /*098c*/ 	.word	0x00018220


	//   ....[70]....
        /*0990*/ 	.word	0x000184b0


	//   ....[71]....
        /*0994*/ 	.word	0x000184d0


	//   ....[72]....
        /*0998*/ 	.word	0x00018780


	//   ....[73]....
        /*099c*/ 	.word	0x00018930


	//   ....[74]....
        /*09a0*/ 	.word	0x00018960


	//   ....[75]....
        /*09a4*/ 	.word	0x00018990


	//   ....[76]....
        /*09a8*/ 	.word	0x000189c0


	//   ....[77]....
        /*09ac*/ 	.word	0x000189f0


	//   ....[78]....
        /*09b0*/ 	.word	0x00018a20


	//   ....[79]....
        /*09b4*/ 	.word	0x00018b90


	//   ....[80]....
        /*09b8*/ 	.word	0x00018bc0


	//   ....[81]....
        /*09bc*/ 	.word	0x00018bf0


	//   ....[82]....
        /*09c0*/ 	.word	0x00018c20


	//   ....[83]....
        /*09c4*/ 	.word	0x00018c50


	//   ....[84]....
        /*09c8*/ 	.word	0x00018c80


	//   ....[85]....
        /*09cc*/ 	.word	0x00018d10


	//   ....[86]....
        /*09d0*/ 	.word	0x00018d70


	//   ....[87]....
        /*09d4*/ 	.word	0x00018e00


	//   ....[88]....
        /*09d8*/ 	.word	0x00019c10


	//   ....[89]....
        /*09dc*/ 	.word	0x0001c4d0


	//   ....[90]....
        /*09e0*/ 	.word	0x0001c4f0


	//   ....[91]....
        /*09e4*/ 	.word	0x0001c580


	//   ....[92]....
        /*09e8*/ 	.word	0x0001c5a0


	//   ....[93]....
        /*09ec*/ 	.word	0x0001c620


	//   ....[94]....
        /*09f0*/ 	.word	0x0001c640


	//   ....[95]....
        /*09f4*/ 	.word	0x0001c650


	//   ....[96]....
        /*09f8*/ 	.word	0x0001c660


	//   ....[97]....
        /*09fc*/ 	.word	0x0001ce30


	//   ....[98]....
        /*0a00*/ 	.word	0x0001ce60


	//   ....[99]....
        /*0a04*/ 	.word	0x0001cf10


	//   ....[100]....
        /*0a08*/ 	.word	0x0001cf20


	//   ....[101]....
        /*0a0c*/ 	.word	0x0001cf30


	//   ....[102]....
        /*0a10*/ 	.word	0x0001cf40


	//   ....[103]....
        /*0a14*/ 	.word	0x0001cfc0


	//   ....[104]....
        /*0a18*/ 	.word	0x0001cfd0


	//   ....[105]....
        /*0a1c*/ 	.word	0x0001d940


	//   ....[106]....
        /*0a20*/ 	.word	0x0001d9d0


	//   ....[107]....
        /*0a24*/ 	.word	0x0001da50


	//   ....[108]....
        /*0a28*/ 	.word	0x0001dba0


	//   ....[109]....
        /*0a2c*/ 	.word	0x0001dc00


	//   ....[110]....
        /*0a30*/ 	.word	0x0001dc20


	//   ....[111]....
        /*0a34*/ 	.word	0x0001dc30


	//   ....[112]....
        /*0a38*/ 	.word	0x0001dec0


	//   ....[113]....
        /*0a3c*/ 	.word	0x0001e420


	//   ....[114]....
        /*0a40*/ 	.word	0x0001e450


	//   ....[115]....
        /*0a44*/ 	.word	0x0001e640


	//   ....[116]....
        /*0a48*/ 	.word	0x0001e680


	//   ....[117]....
        /*0a4c*/ 	.word	0x0001e690


	//   ....[118]....
        /*0a50*/ 	.word	0x0001e6a0


	//   ....[119]....
        /*0a54*/ 	.word	0x0001e7f0


	//   ....[120]....
        /*0a58*/ 	.word	0x0001e940


	//   ....[121]....
        /*0a5c*/ 	.word	0x0001f150


	//   ....[122]....
        /*0a60*/ 	.word	0x0001f170


	//   ....[123]....
        /*0a64*/ 	.word	0x0001f1c0


	//   ....[124]....
        /*0a68*/ 	.word	0x0001f1d0


	//   ....[125]....
        /*0a6c*/ 	.word	0x0001f210


	//   ....[126]....
        /*0a70*/ 	.word	0x0001f220


	//   ....[127]....
        /*0a74*/ 	.word	0x0001f230


	//   ....[128]....
        /*0a78*/ 	.word	0x0001f270


	//   ....[129]....
        /*0a7c*/ 	.word	0x0001f590


	//   ....[130]....
        /*0a80*/ 	.word	0x0001f5d0


	//   ....[131]....
        /*0a84*/ 	.word	0x0001f5f0


	//   ....[132]....
        /*0a88*/ 	.word	0x0001f610


	//   ....[133]....
        /*0a8c*/ 	.word	0x0001f640


	//   ....[134]....
        /*0a90*/ 	.word	0x0001f660


	//   ....[135]....
        /*0a94*/ 	.word	0x0001f760


	//   ....[136]....
        /*0a98*/ 	.word	0x0001f8b0


	//   ....[137]....
        /*0a9c*/ 	.word	0x0001fea0


	//   ....[138]....
        /*0aa0*/ 	.word	0x0001fed0


	//   ....[139]....
        /*0aa4*/ 	.word	0x0001ff10


	//   ....[140]....
        /*0aa8*/ 	.word	0x0001ff40


	//   ....[141]....
        /*0aac*/ 	.word	0x0001ff70


	//   ....[142]....
        /*0ab0*/ 	.word	0x0001ffa0


	//   ....[143]....
        /*0ab4*/ 	.word	0x0001ffd0


	//   ....[144]....
        /*0ab8*/ 	.word	0x00020000


	//   ....[145]....
        /*0abc*/ 	.word	0x00020180


	//   ....[146]....
        /*0ac0*/ 	.word	0x000201b0


	//   ....[147]....
        /*0ac4*/ 	.word	0x000201e0


	//   ....[148]....
        /*0ac8*/ 	.word	0x00020210


	//   ....[149]....
        /*0acc*/ 	.word	0x00020240


	//   ....[150]....
        /*0ad0*/ 	.word	0x00020270


	//   ....[151]....
        /*0ad4*/ 	.word	0x00020330


	//   ....[152]....
        /*0ad8*/ 	.word	0x00020350


	//   ....[153]....
        /*0adc*/ 	.word	0x000203c0


	//   ....[154]....
        /*0ae0*/ 	.word	0x00020a60


	//   ....[155]....
        /*0ae4*/ 	.word	0x00020d80


	//   ....[156]....
        /*0ae8*/ 	.word	0x00020e10


	//   ....[157]....
        /*0aec*/ 	.word	0x00020ef0


	//   ....[158]....
        /*0af0*/ 	.word	0x00020f80


	//   ....[159]....
        /*0af4*/ 	.word	0x00021060


	//   ....[160]....
        /*0af8*/ 	.word	0x000210f0


	//   ....[161]....
        /*0afc*/ 	.word	0x000211d0


	//   ....[162]....
        /*0b00*/ 	.word	0x00021260


	//   ....[163]....
        /*0b04*/ 	.word	0x000212b0


	//   ....[164]....
        /*0b08*/ 	.word	0x00021300


	//   ....[165]....
        /*0b0c*/ 	.word	0x00021390


	//   ....[166]....
        /*0b10*/ 	.word	0x00021420


	//   ....[167]....
        /*0b14*/ 	.word	0x00021470


	//   ....[168]....
        /*0b18*/ 	.word	0x000214c0


	//   ....[169]....
        /*0b1c*/ 	.word	0x000215c0


	//   ....[170]....
        /*0b20*/ 	.word	0x00021670


	//   ....[171]....
        /*0b24*/ 	.word	0x000216f0


	//   ....[172]....
        /*0b28*/ 	.word	0x00021780


	//   ....[173]....
        /*0b2c*/ 	.word	0x000218b0


	//   ....[174]....
        /*0b30*/ 	.word	0x000219c0


	//   ....[175]....
        /*0b34*/ 	.word	0x00021a90


	//   ....[176]....
        /*0b38*/ 	.word	0x00021ae0


	//   ....[177]....
        /*0b3c*/ 	.word	0x00021e20


	//   ....[178]....
        /*0b40*/ 	.word	0x00022100


	//   ....[179]....
        /*0b44*/ 	.word	0x000221f0


	//   ....[180]....
        /*0b48*/ 	.word	0x00022290


	//   ....[181]....
        /*0b4c*/ 	.word	0x000222f0


	//   ....[182]....
        /*0b50*/ 	.word	0x000223e0


	//   ....[183]....
        /*0b54*/ 	.word	0x00022450


	//   ....[184]....
        /*0b58*/ 	.word	0x00022540


	//   ....[185]....
        /*0b5c*/ 	.word	0x000225b0


	//   ....[186]....
        /*0b60*/ 	.word	0x00022650


	//   ....[187]....
        /*0b64*/ 	.word	0x00022740


	//   ....[188]....
        /*0b68*/ 	.word	0x000227e0


	//   ....[189]....
        /*0b6c*/ 	.word	0x00022840


	//   ....[190]....
        /*0b70*/ 	.word	0x00022900


	//   ....[191]....
        /*0b74*/ 	.word	0x00022960


	//   ....[192]....
        /*0b78*/ 	.word	0x00022a00


	//   ....[193]....
        /*0b7c*/ 	.word	0x00022ab0


	//   ....[194]....
        /*0b80*/ 	.word	0x00022b50


	//   ....[195]....
        /*0b84*/ 	.word	0x00022e80


	//   ....[196]....
        /*0b88*/ 	.word	0x00022f40


	//   ....[197]....
        /*0b8c*/ 	.word	0x000231b0


	//   ....[198]....
        /*0b90*/ 	.word	0x00023230


	//   ....[199]....
        /*0b94*/ 	.word	0x00023440


	//   ....[200]....
        /*0b98*/ 	.word	0x00023490


	//   ....[201]....
        /*0b9c*/ 	.word	0x00023600


	//   ....[202]....
        /*0ba0*/ 	.word	0x00023690


	//   ....[203]....
        /*0ba4*/ 	.word	0x000237d0


	//   ....[204]....
        /*0ba8*/ 	.word	0x000238d0


	//   ....[205]....
        /*0bac*/ 	.word	0x00023b40


	//   ....[206]....
        /*0bb0*/ 	.word	0x00023b90


	//   ....[207]....
        /*0bb4*/ 	.word	0x00023d60


	//   ....[208]....
        /*0bb8*/ 	.word	0x00023db0


	//   ....[209]....
        /*0bbc*/ 	.word	0x00023f80


	//   ....[210]....
        /*0bc0*/ 	.word	0x00023fd0


	//   ....[211]....
        /*0bc4*/ 	.word	0x000240c0


	//   ....[212]....
        /*0bc8*/ 	.word	0x00024160


	//   ....[213]....
        /*0bcc*/ 	.word	0x000241c0


	//   ....[214]....
        /*0bd0*/ 	.word	0x00024270


	//   ....[215]....
        /*0bd4*/ 	.word	0x000242d0


	//   ....[216]....
        /*0bd8*/ 	.word	0x00024380


	//   ....[217]....
        /*0bdc*/ 	.word	0x000243e0


	//   ....[218]....
        /*0be0*/ 	.word	0x00024490


	//   ....[219]....
        /*0be4*/ 	.word	0x00024580


	//   ....[220]....
        /*0be8*/ 	.word	0x00024660


	//   ....[221]....
        /*0bec*/ 	.word	0x00024770


	//   ....[222]....
        /*0bf0*/ 	.word	0x00024870


	//   ....[223]....
        /*0bf4*/ 	.word	0x000249a0


	//   ....[224]....
        /*0bf8*/ 	.word	0x00024a80


	//   ....[225]....
        /*0bfc*/ 	.word	0x00024b80


	//   ....[226]....
        /*0c00*/ 	.word	0x00024c60


	//   ....[227]....
        /*0c04*/ 	.word	0x00024cf0


	//   ....[228]....
        /*0c08*/ 	.word	0x00024d90


	//   ....[229]....
        /*0c0c*/ 	.word	0x00024eb0


	//   ....[230]....
        /*0c10*/ 	.word	0x00024f20


	//   ....[231]....
        /*0c14*/ 	.word	0x00024f90


	//   ....[232]....
        /*0c18*/ 	.word	0x00025000


	//   ....[233]....
        /*0c1c*/ 	.word	0x00025070


	//   ....[234]....
        /*0c20*/ 	.word	0x000250f0


	//   ....[235]....
        /*0c24*/ 	.word	0x00025180


	//   ....[236]....
        /*0c28*/ 	.word	0x00025210


	//   ....[237]....
        /*0c2c*/ 	.word	0x00025280


	//   ....[238]....
        /*0c30*/ 	.word	0x000252f0


	//   ....[239]....
        /*0c34*/ 	.word	0x00025360


	//   ....[240]....
        /*0c38*/ 	.word	0x000253e0


	//   ....[241]....
        /*0c3c*/ 	.word	0x00025450


	//   ....[242]....
        /*0c40*/ 	.word	0x000254f0


	//   ....[243]....
        /*0c44*/ 	.word	0x00025580


	//   ....[244]....
        /*0c48*/ 	.word	0x000256b0


	//----- nvinfo : EIATTR_REG_RECONFIG
	.align		4
.L_1096:
        /*0c4c*/ 	.byte	0x01, 0x54
	.zero		2


	//----- nvinfo : EIATTR_SYSCALL_OFFSETS
	.align		4
        /*0c50*/ 	.byte	0x04, 0x46
        /*0c52*/ 	.short	(.L_1098 - .L_1097)


	//   ....[0]....
.L_1097:
        /*0c54*/ 	.word	0x00001e50


	//   ....[1]....
        /*0c58*/ 	.word	0x00001fa0


	//   ....[2]....
        /*0c5c*/ 	.word	0x00007260


	//   ....[3]....
        /*0c60*/ 	.word	0x00007590


	//   ....[4]....
        /*0c64*/ 	.word	0x0001b8a0


	//   ....[5]....
        /*0c68*/ 	.word	0x0001b9f0


	//   ....[6]....
        /*0c6c*/ 	.word	0x0001bae0


	//   ....[7]....
        /*0c70*/ 	.word	0x0001ca30


	//   ....[8]....
        /*0c74*/ 	.word	0x0001d2a0


	//----- nvinfo : EIATTR_MBARRIER_INSTR_OFFSETS
	.align		4
.L_1098:
        /*0c78*/ 	.byte	0x04, 0x39
        /*0c7a*/ 	.short	(.L_1100 - .L_1099)


	//   ....[0]....
.L_1099:
        /*0c7c*/ 	.word	0x00000270
        /*0c80*/ 	.word	0x000000ff
        /*0c84*/ 	.word	0x00038800
        /*0c88*/ 	.short	0x0100
        /*0c8a*/ 	.byte	0x08
	.zero		1


	//   ....[1]....
        /*0c8c*/ 	.word	0x00000280
        /*0c90*/ 	.word	0x000000ff
        /*0c94*/ 	.word	0x00038810
        /*0c98*/ 	.short	0x0100
        /*0c9a*/ 	.byte	0x08
	.zero		1


	//   ....[2]....
        /*0c9c*/ 	.word	0x00000290
        /*0ca0*/ 	.word	0x000000ff
        /*0ca4*/ 	.word	0x00038820
        /*0ca8*/ 	.short	0x0100
        /*0caa*/ 	.byte	0x08
	.zero		1


	//   ....[3]....
        /*0cac*/ 	.word	0x00000340
        /*0cb0*/ 	.word	0x000000ff
        /*0cb4*/ 	.word	0x00038830
        /*0cb8*/ 	.short	0x0100
        /*0cba*/ 	.byte	0x06
	.zero		1


	//   ....[4]....
        /*0cbc*/ 	.word	0x00000350
        /*0cc0*/ 	.word	0x000000ff
        /*0cc4*/ 	.word	0x00038840
        /*0cc8*/ 	.short	0x0100
        /*0cca*/ 	.byte	0x06
	.zero		1


	//   ....[5]....
        /*0ccc*/ 	.word	0x00000360
        /*0cd0*/ 	.word	0x000000ff
        /*0cd4*/ 	.word	0x00038838
        /*0cd8*/ 	.short	0x0100
        /*0cda*/ 	.byte	0x06
	.zero		1


	//   ....[6]....
        /*0cdc*/ 	.word	0x00000370
        /*0ce0*/ 	.word	0x000000ff
        /*0ce4*/ 	.word	0x00038848
        /*0ce8*/ 	.short	0x0100
        /*0cea*/ 	.byte	0x06
	.zero		1


	//   ....[7]....
        /*0cec*/ 	.word	0x000004a0
        /*0cf0*/ 	.word	0x000000ff
        /*0cf4*/ 	.word	0x00038850
        /*0cf8*/ 	.short	0x0100
        /*0cfa*/ 	.byte	0x08
	.zero		1


	//   ....[8]....
        /*0cfc*/ 	.word	0x000004b0
        /*0d00*/ 	.word	0x000000ff
        /*0d04*/ 	.word	0x00038860
        /*0d08*/ 	.short	0x0100
        /*0d0a*/ 	.byte	0x08
	.zero		1


	//   ....[9]....
        /*0d0c*/ 	.word	0x000004c0
        /*0d10*/ 	.word	0x000000ff
        /*0d14*/ 	.word	0x00038858
        /*0d18*/ 	.short	0x0100
        /*0d1a*/ 	.byte	0x08
	.zero		1


	//   ....[10]....
        /*0d1c*/ 	.word	0x000004d0
        /*0d20*/ 	.word	0x000000ff
        /*0d24*/ 	.word	0x00038868
        /*0d28*/ 	.short	0x0100
        /*0d2a*/ 	.byte	0x08
	.zero		1


	//   ....[11]....
        /*0d2c*/ 	.word	0x000005c0
        /*0d30*/ 	.word	0x000000ff
        /*0d34*/ 	.word	0x00038870
        /*0d38*/ 	.short	0x0100
        /*0d3a*/ 	.byte	0x06
	.zero		1


	//   ....[12]....
        /*0d3c*/ 	.word	0x000005d0
        /*0d40*/ 	.word	0x000000ff
        /*0d44*/ 	.word	0x00038880
        /*0d48*/ 	.short	0x0100
        /*0d4a*/ 	.byte	0x06
	.zero		1


	//   ....[13]....
        /*0d4c*/ 	.word	0x000005e0
        /*0d50*/ 	.word	0x000000ff
        /*0d54*/ 	.word	0x00038878
        /*0d58*/ 	.short	0x0100
        /*0d5a*/ 	.byte	0x06
	.zero		1


	//   ....[14]....
        /*0d5c*/ 	.word	0x000005f0
        /*0d60*/ 	.word	0x000000ff
        /*0d64*/ 	.word	0x00038888
        /*0d68*/ 	.short	0x0100
        /*0d6a*/ 	.byte	0x06
	.zero		1


	//   ....[15]....
        /*0d6c*/ 	.word	0x00000720
        /*0d70*/ 	.word	0x000000ff
        /*0d74*/ 	.word	0x00038890
        /*0d78*/ 	.short	0x0100
        /*0d7a*/ 	.byte	0x08
	.zero		1


	//   ....[16]....
        /*0d7c*/ 	.word	0x00000730
        /*0d80*/ 	.word	0x000000ff
        /*0d84*/ 	.word	0x000388a0
        /*0d88*/ 	.short	0x0100
        /*0d8a*/ 	.byte	0x08
	.zero		1


	//   ....[17]....
        /*0d8c*/ 	.word	0x00000740
        /*0d90*/ 	.word	0x000000ff
        /*0d94*/ 	.word	0x00038898
        /*0d98*/ 	.short	0x0100
        /*0d9a*/ 	.byte	0x08
	.zero		1


	//   ....[18]....
        /*0d9c*/ 	.word	0x00000750
        /*0da0*/ 	.word	0x000000ff
        /*0da4*/ 	.word	0x000388a8
        /*0da8*/ 	.short	0x0100
        /*0daa*/ 	.byte	0x08
	.zero		1


	//   ....[19]....
        /*0dac*/ 	.word	0x00000880
        /*0db0*/ 	.word	0x000000ff
        /*0db4*/ 	.word	0x000388b0
        /*0db8*/ 	.short	0x0100
        /*0dba*/ 	.byte	0x08
	.zero		1


	//   ....[20]....
        /*0dbc*/ 	.word	0x00000890
        /*0dc0*/ 	.word	0x000000ff
        /*0dc4*/ 	.word	0x000388c0
        /*0dc8*/ 	.short	0x0100
        /*0dca*/ 	.byte	0x08
	.zero		1


	//   ....[21]....
        /*0dcc*/ 	.word	0x000008a0
        /*0dd0*/ 	.word	0x000000ff
        /*0dd4*/ 	.word	0x000388b8
        /*0dd8*/ 	.short	0x0100
        /*0dda*/ 	.byte	0x08
	.zero		1


	//   ....[22]....
        /*0ddc*/ 	.word	0x000008b0
        /*0de0*/ 	.word	0x000000ff
        /*0de4*/ 	.word	0x000388c8
        /*0de8*/ 	.short	0x0100
        /*0dea*/ 	.byte	0x08
	.zero		1


	//   ....[23]....
        /*0dec*/ 	.word	0x00002bc0
        /*0df0*/ 	.word	0x0000003e
        /*0df4*/ 	.word	0x00038890
        /*0df8*/ 	.short	0x010a
        /*0dfa*/ 	.byte	0x3f
	.zero		1


	//   ....[24]....
        /*0dfc*/ 	.word	0x00003600
        /*0e00*/ 	.word	0x0000003e
        /*0e04*/ 	.word	0x00038890
        /*0e08*/ 	.short	0x010a
        /*0e0a*/ 	.byte	0x3f
	.zero		1


	//   ....[25]....
        /*0e0c*/ 	.word	0x00003e50
        /*0e10*/ 	.word	0x0000003e
        /*0e14*/ 	.word	0x00038890
        /*0e18*/ 	.short	0x010a
        /*0e1a*/ 	.byte	0x3f
	.zero		1


	//   ....[26]....
        /*0e1c*/ 	.word	0x00004230
        /*0e20*/ 	.word	0x00000004
        /*0e24*/ 	.word	0x00000000
        /*0e28*/ 	.short	0x0101
        /*0e2a*/ 	.byte	0x3f
	.zero		1


	//   ....[27]....
        /*0e2c*/ 	.word	0x00004270
        /*0e30*/ 	.word	0x0000003e
        /*0e34*/ 	.word	0x000388b0
        /*0e38*/ 	.short	0x010a
        /*0e3a*/ 	.byte	0x3f
	.zero		1


	//   ....[28]....
        /*0e3c*/ 	.word	0x00004b50
        /*0e40*/ 	.word	0x0000003e
        /*0e44*/ 	.word	0x00000000
        /*0e48*/ 	.short	0x0101
        /*0e4a*/ 	.byte	0x3f
	.zero		1


	//   ....[29]....
        /*0e4c*/ 	.word	0x00005630
        /*0e50*/ 	.word	0x00000005
        /*0e54*/ 	.word	0x00000000
        /*0e58*/ 	.short	0x0101
        /*0e5a*/ 	.byte	0x3f
	.zero		1


	//   ....[30]....
        /*0e5c*/ 	.word	0x000061e0
        /*0e60*/ 	.word	0x00000004
        /*0e64*/ 	.word	0x00000000
        /*0e68*/ 	.short	0x0101
        /*0e6a*/ 	.byte	0x3f
	.zero		1


	//   ....[31]....
        /*0e6c*/ 	.word	0x00007300
        /*0e70*/ 	.word	0x00000012
        /*0e74*/ 	.word	0x00038800
        /*0e78*/ 	.short	0x010a
        /*0e7a*/ 	.byte	0x3f
	.zero		1


	//   ....[32]....
        /*0e7c*/ 	.word	0x00007350
        /*0e80*/ 	.word	0x00000012
        /*0e84*/ 	.word	0x00038800
        /*0e88*/ 	.short	0x010a
        /*0e8a*/ 	.byte	0x3f
	.zero		1


	//   ....[33]....
        /*0e8c*/ 	.word	0x00007de0
        /*0e90*/ 	.word	0x00000012
        /*0e94*/ 	.word	0x00038800
        /*0e98*/ 	.short	0x010a
        /*0e9a*/ 	.byte	0x3f
	.zero		1


	//   ....[34]....
        /*0e9c*/ 	.word	0x000092d0
        /*0ea0*/ 	.word	0x00000012
        /*0ea4*/ 	.word	0x00038800
        /*0ea8*/ 	.short	0x010a
        /*0eaa*/ 	.byte	0x3f
	.zero		1


	//   ....[35]....
        /*0eac*/ 	.word	0x0000a1a0
        /*0eb0*/ 	.word	0x0000000f
        /*0eb4*/ 	.word	0x00038830
        /*0eb8*/ 	.short	0x010a
        /*0eba*/ 	.byte	0x3f
	.zero		1


	//   ....[36]....
        /*0ebc*/ 	.word	0x0000a250
        /*0ec0*/ 	.word	0x0000000f
        /*0ec4*/ 	.word	0x00038830
        /*0ec8*/ 	.short	0x010a
        /*0eca*/ 	.byte	0x3f
	.zero		1


	//   ....[37]....
        /*0ecc*/ 	.word	0x0000a560
        /*0ed0*/ 	.word	0x00000012
        /*0ed4*/ 	.word	0x00038810
        /*0ed8*/ 	.short	0x010a
        /*0eda*/ 	.byte	0x3f
	.zero		1


	//   ....[38]....
        /*0edc*/ 	.word	0x0000a5b0
        /*0ee0*/ 	.word	0x0000000f
        /*0ee4*/ 	.word	0x00038850
        /*0ee8*/ 	.short	0x010a
        /*0eea*/ 	.byte	0x3f
	.zero		1


	//   ....[39]....
        /*0eec*/ 	.word	0x0000a620
        /*0ef0*/ 	.word	0x0000000f
        /*0ef4*/ 	.word	0x00038850
        /*0ef8*/ 	.short	0x010a
        /*0efa*/ 	.byte	0x3f
	.zero		1


	//   ....[40]....
        /*0efc*/ 	.word	0x0000cfb0
        /*0f00*/ 	.word	0x00000000
        /*0f04*/ 	.word	0x00000000
        /*0f08*/ 	.short	0x0101
        /*0f0a*/ 	.byte	0x3f
	.zero		1


	//   ....[41]....
        /*0f0c*/ 	.word	0x0000d5f0
        /*0f10*/ 	.word	0x0000000f
        /*0f14*/ 	.word	0x00000000
        /*0f18*/ 	.short	0x0101
        /*0f1a*/ 	.byte	0x3f
	.zero		1


	//   ....[42]....
        /*0f1c*/ 	.word	0x0000d780
        /*0f20*/ 	.word	0x00000014
        /*0f24*/ 	.word	0x00038830
        /*0f28*/ 	.short	0x010a
        /*0f2a*/ 	.byte	0x3f
	.zero		1


	//   ....[43]....
        /*0f2c*/ 	.word	0x0000d7f0
        /*0f30*/ 	.word	0x00000014
        /*0f34*/ 	.word	0x00038830
        /*0f38*/ 	.short	0x010a
        /*0f3a*/ 	.byte	0x3f
	.zero		1


	//   ....[44]....
        /*0f3c*/ 	.word	0x0000da60
        /*0f40*/ 	.word	0x00000014
        /*0f44*/ 	.word	0x00038850
        /*0f48*/ 	.short	0x010a
        /*0f4a*/ 	.byte	0x3f
	.zero		1


	//   ....[45]....
        /*0f4c*/ 	.word	0x0000dab0
        /*0f50*/ 	.word	0x00000014
        /*0f54*/ 	.word	0x00038850
        /*0f58*/ 	.short	0x010a
        /*0f5a*/ 	.byte	0x3f
	.zero		1


	//   ....[46]....
        /*0f5c*/ 	.word	0x0000fd30
        /*0f60*/ 	.word	0x0000000c
        /*0f64*/ 	.word	0x00000000
        /*0f68*/ 	.short	0x0101
        /*0f6a*/ 	.byte	0x3f
	.zero		1


	//   ....[47]....
        /*0f6c*/ 	.word	0x00011290
        /*0f70*/ 	.word	0x00000014
        /*0f74*/ 	.word	0x00000000
        /*0f78*/ 	.short	0x0101
        /*0f7a*/ 	.byte	0x3f
	.zero		1


	//   ....[48]....
        /*0f7c*/ 	.word	0x000113c0
        /*0f80*/ 	.word	0x00000014
        /*0f84*/ 	.word	0x00038830
        /*0f88*/ 	.short	0x010a
        /*0f8a*/ 	.byte	0x3f
	.zero		1


	//   ....[49]....
        /*0f8c*/ 	.word	0x00011430
        /*0f90*/ 	.word	0x00000014
        /*0f94*/ 	.word	0x00038830
        /*0f98*/ 	.short	0x010a
        /*0f9a*/ 	.byte	0x3f
	.zero		1


	//   ....[50]....
        /*0f9c*/ 	.word	0x000116a0
        /*0fa0*/ 	.word	0x00000014
        /*0fa4*/ 	.word	0x00038850
        /*0fa8*/ 	.short	0x010a
        /*0faa*/ 	.byte	0x3f
	.zero		1


	//   ....[51]....
        /*0fac*/ 	.word	0x000116f0
        /*0fb0*/ 	.word	0x00000014
        /*0fb4*/ 	.word	0x00038850
        /*0fb8*/ 	.short	0x010a
        /*0fba*/ 	.byte	0x3f
	.zero		1


	//   ....[52]....
        /*0fbc*/ 	.word	0x00013710
        /*0fc0*/ 	.word	0x000000a9
        /*0fc4*/ 	.word	0x00000000
        /*0fc8*/ 	.short	0x0101
        /*0fca*/ 	.byte	0x3f
	.zero		1


	//   ....[53]....
        /*0fcc*/ 	.word	0x00014990
        /*0fd0*/ 	.word	0x00000014
        /*0fd4*/ 	.word	0x00000000
        /*0fd8*/ 	.short	0x0101
        /*0fda*/ 	.byte	0x3f
	.zero		1


	//   ....[54]....
        /*0fdc*/ 	.word	0x00017220
        /*0fe0*/ 	.word	0x00000000
        /*0fe4*/ 	.word	0x00000000
        /*0fe8*/ 	.short	0x0101
        /*0fea*/ 	.byte	0x3f
	.zero		1


	//   ....[55]....
        /*0fec*/ 	.word	0x00019cf0
        /*0ff0*/ 	.word	0x00000017
        /*0ff4*/ 	.word	0x00038820
        /*0ff8*/ 	.short	0x010a
        /*0ffa*/ 	.byte	0x3f
	.zero		1


	//   ....[56]....
        /*0ffc*/ 	.word	0x00019d80
        /*1000*/ 	.word	0x00000003
        /*1004*/ 	.word	0x000388a0
        /*1008*/ 	.short	0x010a
        /*100a*/ 	.byte	0x3f
	.zero		1


	//   ....[57]....
        /*100c*/ 	.word	0x00019fd0
        /*1010*/ 	.word	0x00000003
        /*1014*/ 	.word	0x000388c0
        /*1018*/ 	.short	0x010a
        /*101a*/ 	.byte	0x3f
	.zero		1


	//   ....[58]....
        /*101c*/ 	.word	0x0001a9a0
        /*1020*/ 	.word	0x00000008
        /*1024*/ 	.word	0x000388a0
        /*1028*/ 	.short	0x010a
        /*102a*/ 	.byte	0x3f
	.zero		1


	//   ....[59]....
        /*102c*/ 	.word	0x0001abe0
        /*1030*/ 	.word	0x00000008
        /*1034*/ 	.word	0x000388c0
        /*1038*/ 	.short	0x010a
        /*103a*/ 	.byte	0x3f
	.zero		1


	//   ....[60]....
        /*103c*/ 	.word	0x0001c2a0
        /*1040*/ 	.word	0x0000001f
        /*1044*/ 	.word	0x00038840
        /*1048*/ 	.short	0x010a
        /*104a*/ 	.byte	0x3f
	.zero		1


	//   ....[61]....
        /*104c*/ 	.word	0x0001c760
        /*1050*/ 	.word	0x0000001f
        /*1054*/ 	.word	0x00038830
        /*1058*/ 	.short	0x0107
        /*105a*/ 	.byte	0x3f
	.zero		1


	//   ....[62]....
        /*105c*/ 	.word	0x0001c830
        /*1060*/ 	.word	0x0000001f
        /*1064*/ 	.word	0x00038830
        /*1068*/ 	.short	0x0101
        /*106a*/ 	.byte	0x3f
	.zero		1


	//   ....[63]....
        /*106c*/ 	.word	0x0001d0e0
        /*1070*/ 	.word	0x00000017
        /*1074*/ 	.word	0x00038800
        /*1078*/ 	.short	0x0107
        /*107a*/ 	.byte	0x3f
	.zero		1


	//   ....[64]....
        /*107c*/ 	.word	0x0001d170
        /*1080*/ 	.word	0x00000017
        /*1084*/ 	.word	0x00038800
        /*1088*/ 	.short	0x0101
        /*108a*/ 	.byte	0x3f
	.zero		1


	//   ....[65]....
        /*108c*/ 	.word	0x0001e080
        /*1090*/ 	.word	0x00000017
        /*1094*/ 	.word	0x00038810
        /*1098*/ 	.short	0x0107
        /*109a*/ 	.byte	0x3f
	.zero		1


	//   ....[66]....
        /*109c*/ 	.word	0x0001e180
        /*10a0*/ 	.word	0x00000017
        /*10a4*/ 	.word	0x00038810
        /*10a8*/ 	.short	0x0101
        /*10aa*/ 	.byte	0x3f
	.zero		1


	//   ....[67]....
        /*10ac*/ 	.word	0x0001e1a0
        /*10b0*/ 	.word	0x00000017
        /*10b4*/ 	.word	0x00038820
        /*10b8*/ 	.short	0x010a
        /*10ba*/ 	.byte	0x3f
	.zero		1


	//   ....[68]....
        /*10bc*/ 	.word	0x0001e230
        /*10c0*/ 	.word	0x0000001f
        /*10c4*/ 	.word	0x00038860
        /*10c8*/ 	.short	0x010a
        /*10ca*/ 	.byte	0x3f
	.zero		1


	//   ....[69]....
        /*10cc*/ 	.word	0x0001eb60
        /*10d0*/ 	.word	0x0000001f
        /*10d4*/ 	.word	0x00038850
        /*10d8*/ 	.short	0x0107
        /*10da*/ 	.byte	0x3f
	.zero		1


	//   ....[70]....
        /*10dc*/ 	.word	0x0001ec30
        /*10e0*/ 	.word	0x0000001f
        /*10e4*/ 	.word	0x00038850
        /*10e8*/ 	.short	0x0101
        /*10ea*/ 	.byte	0x3f
	.zero		1


	//   ....[71]....
        /*10ec*/ 	.word	0x0001efb0
        /*10f0*/ 	.word	0x00000006
        /*10f4*/ 	.word	0x00038840
        /*10f8*/ 	.short	0x010a
        /*10fa*/ 	.byte	0x3f
	.zero		1


	//   ....[72]....
        /*10fc*/ 	.word	0x0001f2f0
        /*1100*/ 	.word	0x00000006
        /*1104*/ 	.word	0x00038830
        /*1108*/ 	.short	0x0107
        /*110a*/ 	.byte	0x3f
	.zero		1


	//   ....[73]....
        /*110c*/ 	.word	0x0001f3b0
        /*1110*/ 	.word	0x00000006
        /*1114*/ 	.word	0x00038830
        /*1118*/ 	.short	0x0101
        /*111a*/ 	.byte	0x3f
	.zero		1


	//   ....[74]....
        /*111c*/ 	.word	0x0001f3e0
        /*1120*/ 	.word	0x00000006
        /*1124*/ 	.word	0x00038860
        /*1128*/ 	.short	0x010a
        /*112a*/ 	.byte	0x3f
	.zero		1


	//   ....[75]....
        /*112c*/ 	.word	0x0001fab0
        /*1130*/ 	.word	0x00000006
        /*1134*/ 	.word	0x00038850
        /*1138*/ 	.short	0x0107
        /*113a*/ 	.byte	0x3f
	.zero		1


	//   ....[76]....
        /*113c*/ 	.word	0x0001fb70
        /*1140*/ 	.word	0x00000006
        /*1144*/ 	.word	0x00038850
        /*1148*/ 	.short	0x0101
        /*114a*/ 	.byte	0x3f
	.zero		1


	//   ....[77]....
        /*114c*/ 	.word	0x000209e0
        /*1150*/ 	.word	0x00000004
        /*1154*/ 	.word	0x00038820
        /*1158*/ 	.short	0x010a
        /*115a*/ 	.byte	0x3f
	.zero		1


	//   ....[78]....
        /*115c*/ 	.word	0x00020b50
        /*1160*/ 	.word	0x00000005
        /*1164*/ 	.word	0x00038840
        /*1168*/ 	.short	0x010a
        /*116a*/ 	.byte	0x3f
	.zero		1


	//   ....[79]....
        /*116c*/ 	.word	0x00020bf0
        /*1170*/ 	.word	0x00000019
        /*1174*/ 	.word	0x00038840
        /*1178*/ 	.short	0x010a
        /*117a*/ 	.byte	0x3f
	.zero		1


	//   ....[80]....
        /*117c*/ 	.word	0x00020c30
        /*1180*/ 	.word	0x00000005
        /*1184*/ 	.word	0x00038860
        /*1188*/ 	.short	0x010a
        /*118a*/ 	.byte	0x3f
	.zero		1


	//   ....[81]....
        /*118c*/ 	.word	0x00020c70
        /*1190*/ 	.word	0x00000019
        /*1194*/ 	.word	0x00038860
        /*1198*/ 	.short	0x010a
        /*119a*/ 	.byte	0x3f
	.zero		1


	//   ....[82]....
        /*119c*/ 	.word	0x00020cd0
        /*11a0*/ 	.word	0x0000003e
        /*11a4*/ 	.word	0x00038890
        /*11a8*/ 	.short	0x010a
        /*11aa*/ 	.byte	0x3f
	.zero		1


	//   ....[83]....
        /*11ac*/ 	.word	0x00020e40
        /*11b0*/ 	.word	0x0000003e
        /*11b4*/ 	.word	0x00038890
        /*11b8*/ 	.short	0x010a
        /*11ba*/ 	.byte	0x3f
	.zero		1


	//   ....[84]....
        /*11bc*/ 	.word	0x00020fc0
        /*11c0*/ 	.word	0x0000003e
        /*11c4*/ 	.word	0x00038890
        /*11c8*/ 	.short	0x010a
        /*11ca*/ 	.byte	0x3f
	.zero		1


	//   ....[85]....
        /*11cc*/ 	.word	0x00021120
        /*11d0*/ 	.word	0x0000003e
        /*11d4*/ 	.word	0x000388b0
        /*11d8*/ 	.short	0x010a
        /*11da*/ 	.byte	0x3f
	.zero		1


	//   ....[86]....
        /*11dc*/ 	.word	0x00021500
        /*11e0*/ 	.word	0x00000012
        /*11e4*/ 	.word	0x00038800
        /*11e8*/ 	.short	0x010a
        /*11ea*/ 	.byte	0x3f
	.zero		1


	//   ....[87]....
        /*11ec*/ 	.word	0x00021b10
        /*11f0*/ 	.word	0x00000012
        /*11f4*/ 	.word	0x00038800
        /*11f8*/ 	.short	0x010a
        /*11fa*/ 	.byte	0x3f
	.zero		1


	//   ....[88]....
        /*11fc*/ 	.word	0x00021b60
        /*1200*/ 	.word	0x0000000f
        /*1204*/ 	.word	0x00038830
        /*1208*/ 	.short	0x010a
        /*120a*/ 	.byte	0x3f
	.zero		1


	//   ....[89]....
        /*120c*/ 	.word	0x00021bb0
        /*1210*/ 	.word	0x00000012
        /*1214*/ 	.word	0x00038810
        /*1218*/ 	.short	0x010a
        /*121a*/ 	.byte	0x3f
	.zero		1


	//   ....[90]....
        /*121c*/ 	.word	0x00021c00
        /*1220*/ 	.word	0x0000000f
        /*1224*/ 	.word	0x00038850
        /*1228*/ 	.short	0x010a
        /*122a*/ 	.byte	0x3f
	.zero		1


	//   ....[91]....
        /*122c*/ 	.word	0x00021c50
        /*1230*/ 	.word	0x00000014
        /*1234*/ 	.word	0x00038830
        /*1238*/ 	.short	0x010a
        /*123a*/ 	.byte	0x3f
	.zero		1


	//   ....[92]....
        /*123c*/ 	.word	0x00021ca0
        /*1240*/ 	.word	0x00000014
        /*1244*/ 	.word	0x00038850
        /*1248*/ 	.short	0x010a
        /*124a*/ 	.byte	0x3f
	.zero		1


	//   ....[93]....
        /*124c*/ 	.word	0x00021cf0
        /*1250*/ 	.word	0x00000014
        /*1254*/ 	.word	0x00038830
        /*1258*/ 	.short	0x010a
        /*125a*/ 	.byte	0x3f
	.zero		1


	//   ....[94]....
        /*125c*/ 	.word	0x00021d40
        /*1260*/ 	.word	0x00000014
        /*1264*/ 	.word	0x00038850
        /*1268*/ 	.short	0x010a
        /*126a*/ 	.byte	0x3f
	.zero		1


	//   ....[95]....
        /*126c*/ 	.word	0x00021ee0
        /*1270*/ 	.word	0x00000017
        /*1274*/ 	.word	0x00038820
        /*1278*/ 	.short	0x010a
        /*127a*/ 	.byte	0x3f
	.zero		1


	//   ....[96]....
        /*127c*/ 	.word	0x00021f30
        /*1280*/ 	.word	0x00000003
        /*1284*/ 	.word	0x000388a0
        /*1288*/ 	.short	0x010a
        /*128a*/ 	.byte	0x3f
	.zero		1


	//   ....[97]....
        /*128c*/ 	.word	0x00021f80
        /*1290*/ 	.word	0x00000003
        /*1294*/ 	.word	0x000388c0
        /*1298*/ 	.short	0x010a
        /*129a*/ 	.byte	0x3f
	.zero		1


	//   ....[98]....
        /*129c*/ 	.word	0x00021fd0
        /*12a0*/ 	.word	0x00000008
        /*12a4*/ 	.word	0x000388a0
        /*12a8*/ 	.short	0x010a
        /*12aa*/ 	.byte	0x3f
	.zero		1


	//   ....[99]....
        /*12ac*/ 	.word	0x00022020
        /*12b0*/ 	.word	0x00000008
        /*12b4*/ 	.word	0x000388c0
        /*12b8*/ 	.short	0x010a
        /*12ba*/ 	.byte	0x3f
	.zero		1


	//   ....[100]....
        /*12bc*/ 	.word	0x00022140
        /*12c0*/ 	.word	0x0000001f
        /*12c4*/ 	.word	0x00038840
        /*12c8*/ 	.short	0x010a
        /*12ca*/ 	.byte	0x3f
	.zero		1


	//   ....[101]....
        /*12cc*/ 	.word	0x000236d0
        /*12d0*/ 	.word	0x00000017
        /*12d4*/ 	.word	0x00038820
        /*12d8*/ 	.short	0x010a
        /*12da*/ 	.byte	0x3f
	.zero		1


	//   ....[102]....
        /*12dc*/ 	.word	0x00023720
        /*12e0*/ 	.word	0x0000001f
        /*12e4*/ 	.word	0x00038860
        /*12e8*/ 	.short	0x010a
        /*12ea*/ 	.byte	0x3f
	.zero		1


	//   ....[103]....
        /*12ec*/ 	.word	0x00024010
        /*12f0*/ 	.word	0x00000006
        /*12f4*/ 	.word	0x00038840
        /*12f8*/ 	.short	0x010a
        /*12fa*/ 	.byte	0x3f
	.zero		1


	//   ....[104]....
        /*12fc*/ 	.word	0x000244d0
        /*1300*/ 	.word	0x00000006
        /*1304*/ 	.word	0x00038860
        /*1308*/ 	.short	0x010a
        /*130a*/ 	.byte	0x3f
	.zero		1


	//   ....[105]....
        /*130c*/ 	.word	0x000255d0
        /*1310*/ 	.word	0x00000004
        /*1314*/ 	.word	0x00038820
        /*1318*/ 	.short	0x010a
        /*131a*/ 	.byte	0x3f
	.zero		1


	//   ....[106]....
        /*131c*/ 	.word	0x00025770
        /*1320*/ 	.word	0x00000005
        /*1324*/ 	.word	0x00038840
        /*1328*/ 	.short	0x010a
        /*132a*/ 	.byte	0x3f
	.zero		1


	//   ....[107]....
        /*132c*/ 	.word	0x000257c0
        /*1330*/ 	.word	0x00000019
        /*1334*/ 	.word	0x00038840
        /*1338*/ 	.short	0x010a
        /*133a*/ 	.byte	0x3f
	.zero		1


	//   ....[108]....
        /*133c*/ 	.word	0x00025810
        /*1340*/ 	.word	0x00000005
        /*1344*/ 	.word	0x00038860
        /*1348*/ 	.short	0x010a
        /*134a*/ 	.byte	0x3f
	.zero		1


	//----- nvinfo : EIATTR_NUM_MBARRIERS
	.align		4
.L_1100:
        /*134c*/ 	.byte	0x03, 0x38
        /*134e*/ 	.short	0x0017


	//----- nvinfo : EIATTR_EXIT_INSTR_OFFSETS
	.align		4
        /*1350*/ 	.byte	0x04, 0x1c
        /*1352*/ 	.short	(.L_1102 - .L_1101)


	//   ....[0]....
.L_1101:
        /*1354*/ 	.word	0x00020cc0


	//----- nvinfo : EIATTR_MAX_THREADS
	.align		4
.L_1102:
        /*1358*/ 	.byte	0x04, 0x05
        /*135a*/ 	.short	(.L_1104 - .L_1103)
.L_1103:
        /*135c*/ 	.word	0x00000180
        /*1360*/ 	.word	0x00000001
        /*1364*/ 	.word	0x00000001


	//----- nvinfo : EIATTR_CRS_STACK_SIZE
	.align		4
.L_1104:
        /*1368*/ 	.byte	0x04, 0x1e
        /*136a*/ 	.short	(.L_1106 - .L_1105)
.L_1105:
        /*136c*/ 	.word	0x00000000


	//----- nvinfo : EIATTR_CBANK_PARAM_SIZE
	.align		4
.L_1106:
        /*1370*/ 	.byte	0x03, 0x19
        /*1372*/ 	.short	0x0bf0


	//----- nvinfo : EIATTR_PARAM_CBANK
	.align		4
        /*1374*/ 	.byte	0x04, 0x0a
        /*1376*/ 	.short	(.L_1108 - .L_1107)
	.align		4
.L_1107:
        /*1378*/ 	.word	index@(.nv.constant0._ZN7cutlass13device_kernelIN5flash11enable_sm90INS1_16FlashAttnFwdSm90INS1_25CollectiveMainloopFwdSm90ILi2EN4cute5tupleIJNS5_1CILi1EEES8_S8_EEENS6_IJNS7_ILi64EEESA_SA_EEELi512ENS_6half_tEfNS_4arch4Sm90ELb1ELb0ELb1ELb1ELb1ELb1ELb1ELb0ELb0ELb1ELb0ELb0EEENS1_21CollectiveEpilogueFwdINS6_IJSA_NS7_ILi512EEESA_EEES9_SC_SE_Li256ELb1ELb1ELb0ELb0EEENS1_36VarlenDynamicPersistentTileSchedulerILi64ELi64ELi256ELi128ELb0ELb1ELb1ELb1ELb1ELb1EEEEEEEEEvNT_6ParamsE)
        /*137c*/ 	.short	0x0210
        /*137e*/ 	.short	0x0bf0


	//----- nvinfo : EIATTR_SW_WAR
	.align		4
.L_1108:
        /*1380*/ 	.byte	0x04, 0x36
        /*1382*/ 	.short	(.L_1110 - .L_1109)
.L_1109:
        /*1384*/ 	.word	0x00000008
.L_1110:


//--------------------- .nv.info._ZN7cutlass13device_kernelIN5flash11enable_sm90INS1_16FlashAttnFwdSm90INS1_25CollectiveMainloopFwdSm90ILi2EN4cute5tupleIJNS5_1CILi1EEES8_S8_EEENS6_IJNS7_ILi128EEENS7_ILi96EEENS7_ILi64EEEEEELi256ENS_6half_tEfNS_4arch4Sm90ELb0ELb0ELb1ELb0ELb1ELb0ELb0ELb1ELb0ELb1ELb0ELb0EEENS1_21CollectiveEpilogueFwdINS6_IJSA_NS7_ILi256EEESB_EEES9_SE_SG_Li256ELb0ELb1ELb0ELb0EEENS1_29StaticPersistentTileSchedulerILb0EEEEEEEEEvNT_6ParamsE --------------------------
	.section	.nv.info._ZN7cutlass13device_kernelIN5flash11enable_sm90INS1_16FlashAttnFwdSm90INS1_25CollectiveMainloopFwdSm90ILi2EN4cute5tupleIJNS5_1CILi1EEES8_S8_EEENS6_IJNS7_ILi128EEENS7_ILi96EEENS7_ILi64EEEEEELi256ENS_6half_tEfNS_4arch4Sm90ELb0ELb0ELb1ELb0ELb1ELb0ELb0ELb1ELb0ELb1ELb0ELb0EEENS1_21CollectiveEpilogueFwdINS6_IJSA_NS7_ILi256EEESB_EEES9_SE_SG_Li256ELb0ELb1ELb0ELb0EEENS1_29StaticPersistentTileSchedulerILb0EEEEEEEEEvNT_6ParamsE,"",@"SHT_CUDA_INFO"
	.sectionflags	@""
	.align	4


	//----- nvinfo : EIATTR_CUDA_API_VERSION
	.align		4
        /*0000*/ 	.byte	0x04, 0x37
        /*0002*/ 	.short	(.L_1112 - .L_1111)
.L_1111:
        /*0004*/ 	.word	0x00000082


	//----- nvinfo : EIATTR_KPARAM_INFO
	.align		4
.L_1112:
        /*0008*/ 	.byte	0x04, 0x17
        /*000a*/ 	.short	(.L_1114 - .L_1113)
.L_1113:
        /*000c*/ 	.word	0x00000000
        /*0010*/ 	.short	0x0000
        /*0012*/ 	.short	0x0070
        /*0014*/ 	.byte	0x00, 0xf0, 0x01, 0x28


	//----- nvinfo : EIATTR_SPARSE_MMA_MASK
	.align		4
.L_1114:
        /*0018*/ 	.byte	0x03, 0x50
        /*001a*/ 	.short	0x0000


	//----- nvinfo : EIATTR_MAXREG_COUNT
	.align		4
        /*001c*/ 	.byte	0x03, 0x1b
        /*001e*/ 	.short	0x00a8


	//----- nvinfo : EIATTR_NUM_BARRIERS
	.align		4
        /*0020*/ 	.byte	0x02, 0x4c
        /*0022*/ 	.byte	0x10
	.zero		1


	//----- nvinfo : EIATTR_EXTERNS
	.align		4
        /*0024*/ 	.byte	0x04, 0x0f
        /*0026*/ 	.short	(.L_1116 - .L_1115)


	//   ....[0]....
	.align		4
.L_1115:
        /*0028*/ 	.word	index@(__assertfail)


	//----- nvinfo : EIATTR_ANNOTATIONS
	.align		4
.L_1116:
        /*002c*/ 	.byte	0x04, 0x55
        /*002e*/ 	.short	(.L_1118 - .L_1117)


	//   ....[0]....
.L_1117:
        /* <DEDUP_REMOVED lines=10> */


	//----- nvinfo : EIATTR_MERCURY_ISA_VERSION
	.align		4
.L_1118:
        /*00c0*/ 	.byte	0x03, 0x5f
        /*00c2*/ 	.short	0x0101


	//----- nvinfo : EIATTR_INT_WARP_WIDE_INSTR_OFFSETS
	.align		4
        /*00c4*/ 	.byte	0x04, 0x31
        /*00c6*/ 	.short	(.L_1120 - .L_1119)


	//   ....[0]....
.L_1119:
        /*00c8*/ 	.word	0x000000c0


	//   ....[1]....
        /*00cc*/ 	.word	0x000000d0


	//   ....[2]....
        /*00d0*/ 	.word	0x00000170


	//----- nvinfo : EIATTR_COOP_GROUP_MASK_REGIDS
	.align		4
.L_1120:
        /*00d4*/ 	.byte	0x04, 0x29
        /*00d6*/ 	.short	(.L_1122 - .L_1121)


	//   ....[0]....
.L_1121:
        /*00d8*/ 	.word	0xffffffff


	//   ....[1]....
        /*00dc*/ 	.word	0xffffffff


	//   ....[2]....
        /*00e0*/ 	.word	0xffffffff


	//   ....[3]....
        /*00e4*/ 	.word	0xffffffff


	//   ....[4]....
        /*00e8*/ 	.word	0xffffffff


	//   ....[5]....
        /*00ec*/ 	.word	0xffffffff


	//   ....[6]....
        /*00f0*/ 	.word	0xffffffff


	//   ....[7]....
        /*00f4*/ 	.word	0xffffffff


	//   ....[8]....
        /*00f8*/ 	.word	0xffffffff


	//   ....[9]....
        /*00fc*/ 	.word	0xffffffff


	//   ....[10]....
        /*0100*/ 	.word	0xffffffff


	//   ....[11]....
        /*0104*/ 	.word	0xffffffff


	//   ....[12]....
        /*0108*/ 	.word	0xffffffff


	//   ....[13]....
        /*010c*/ 	.word	0xffffffff


	//   ....[14]....
        /*0110*/ 	.word	0xffffffff


	//   ....[15]....
        /*0114*/ 	.word	0xffffffff


	//   ....[16]....
        /*0118*/ 	.word	0xffffffff


	//   ....[17]....
        /*011c*/ 	.word	0xffffffff


	//   ....[18]....
        /*0120*/ 	.word	0xffffffff


	//   ....[19]....
        /*0124*/ 	.word	0xffffffff


	//   ....[20]....
        /*0128*/ 	.word	0xffffffff


	//   ....[21]....
        /*012c*/ 	.word	0xffffffff


	//   ....[22]....
        /*0130*/ 	.word	0xffffffff


	//   ....[23]....
        /*0134*/ 	.word	0xffffffff


	//   ....[24]....
        /*0138*/ 	.word	0xffffffff


	//   ....[25]....
        /*013c*/ 	.word	0xffffffff


	//   ....[26]....
        /*0140*/ 	.word	0xffffffff


	//   ....[27]....
        /*0144*/ 	.word	0xffffffff


	//   ....[28]....
        /*0148*/ 	.word	0xffffffff


	//   ....[29]....
        /*014c*/ 	.word	0xffffffff


	//   ....[30]....
        /*0150*/ 	.word	0xffffffff


	//   ....[31]....
        /*0154*/ 	.word	0xffffffff


	//   ....[32]....
        /*0158*/ 	.word	0xffffffff


	//   ....[33]....
        /*015c*/ 	.word	0xffffffff


	//   ....[34]....
        /*0160*/ 	.word	0xffffffff


	//   ....[35]....
        /*0164*/ 	.word	0xffffffff


	//   ....[36]....
        /*0168*/ 	.word	0xffffffff


	//   ....[37]....
        /*016c*/ 	.word	0xffffffff


	//   ....[38]....
        /*0170*/ 	.word	0xffffffff


	//   ....[39]....
        /*0174*/ 	.word	0xffffffff


	//   ....[40]....
        /*0178*/ 	.word	0xffffffff


	//   ....[41]....
        /*017c*/ 	.word	0xffffffff


	//   ....[42]....
        /*0180*/ 	.word	0xffffffff


	//   ....[43]....
        /*0184*/ 	.word	0xffffffff


	//   ....[44]....
        /*0188*/ 	.word	0xffffffff


	//   ....[45]....
        /*018c*/ 	.word	0xffffffff


	//   ....[46]....
        /*0190*/ 	.word	0xffffffff


	//   ....[47]....
        /*0194*/ 	.word	0xffffffff


	//   ....[48]....
        /*0198*/ 	.word	0xffffffff


	//   ....[49]....
        /*019c*/ 	.word	0xffffffff


	//   ....[50]....
        /*01a0*/ 	.word	0xffffffff


	//   ....[51]....
        /*01a4*/ 	.word	0xffffffff


	//   ....[52]....
        /*01a8*/ 	.word	0xffffffff


	//   ....[53]....
        /*01ac*/ 	.word	0xffffffff


	//   ....[54]....
        /*01b0*/ 	.word	0xffffffff


	//   ....[55]....
        /*01b4*/ 	.word	0xffffffff


	//   ....[56]....
        /*01b8*/ 	.word	0xffffffff


	//   ....[57]....
        /*01bc*/ 	.word	0xffffffff


	//   ....[58]....
        /*01c0*/ 	.word	0xffffffff


	//   ....[59]....
        /*01c4*/ 	.word	0xffffffff


	//   ....[60]....
        /*01c8*/ 	.word	0xffffffff


	//   ....[61]....
        /*01cc*/ 	.word	0xffffffff


	//   ....[62]....
        /*01d0*/ 	.word	0xffffffff


	//   ....[63]....
        /*01d4*/ 	.word	0xffffffff


	//   ....[64]....
        /*01d8*/ 	.word	0xffffffff


	//   ....[65]....
        /*01dc*/ 	.word	0xffffffff


	//   ....[66]....
        /*01e0*/ 	.word	0xffffffff


	//   ....[67]....
        /*01e4*/ 	.word	0xffffffff


	//   ....[68]....
        /*01e8*/ 	.word	0xffffffff


	//   ....[69]....
        /*01ec*/ 	.word	0xffffffff


	//   ....[70]....
        /*01f0*/ 	.word	0xffffffff


	//   ....[71]....
        /*01f4*/ 	.word	0xffffffff


	//   ....[72]....
        /*01f8*/ 	.word	0xffffffff


	//   ....[73]....
        /*01fc*/ 	.word	0xffffffff


	//   ....[74]....
        /*0200*/ 	.word	0xffffffff


	//   ....[75]....
        /*0204*/ 	.word	0xffffffff


	//   ....[76]....
        /*0208*/ 	.word	0xffffffff


	//   ....[77]....
        /*020c*/ 	.word	0xffffffff


	//   ....[78]....
        /*0210*/ 	.word	0xffffffff


	//   ....[79]....
        /*0214*/ 	.word	0xffffffff


	//   ....[80]....
        /*0218*/ 	.word	0xffffffff


	//   ....[81]....
        /*021c*/ 	.word	0xffffffff


	//   ....[82]....
        /*0220*/ 	.word	0xffffffff


	//   ....[83]....
        /*0224*/ 	.word	0xffffffff


	//   ....[84]....
        /*0228*/ 	.word	0xffffffff


	//   ....[85]....
        /*022c*/ 	.word	0xffffffff


	//   ....[86]....
        /*0230*/ 	.word	0xffffffff


	//   ....[87]....
        /*0234*/ 	.word	0xffffffff


	//   ....[88]....
        /*0238*/ 	.word	0xffffffff


	//   ....[89]....
        /*023c*/ 	.word	0xffffffff


	//   ....[90]....
        /*0240*/ 	.word	0xffffffff


	//   ....[91]....
        /*0244*/ 	.word	0xffffffff


	//   ....[92]....
        /*0248*/ 	.word	0xffffffff


	//   ....[93]....
        /*024c*/ 	.word	0xffffffff


	//   ....[94]....
        /*0250*/ 	.word	0xffffffff


	//   ....[95]....
        /*0254*/ 	.word	0xffffffff


	//   ....[96]....
        /*0258*/ 	.word	0x0500000f


	//   ....[97]....
        /*025c*/ 	.word	0x0500000f


	//   ....[98]....
        /*0260*/ 	.word	0x0500000f


	//   ....[99]....
        /*0264*/ 	.word	0x0500000f


	//   ....[100]....
        /*0268*/ 	.word	0x0500000f


	//   ....[101]....
        /*026c*/ 	.word	0x0500000f


	//   ....[102]....
        /*0270*/ 	.word	0x0500000f


	//   ....[103]....
        /*0274*/ 	.word	0x0500000f


	//   ....[104]....
        /*0278*/ 	.word	0x0500000f


	//   ....[105]....
        /*027c*/ 	.word	0x0500000f


	//   ....[106]....
        /*0280*/ 	.word	0x0500000f


	//   ....[107]....
        /*0284*/ 	.word	0x0500000f


	//   ....[108]....
        /*0288*/ 	.word	0x0500000f


	//   ....[109]....
        /*028c*/ 	.word	0x0500000f


	//   ....[110]....
        /*0290*/ 	.word	0x0500000f


	//   ....[111]....
        /*0294*/ 	.word	0x0500000f


	//   ....[112]....
        /*0298*/ 	.word	0x0500000f


	//   ....[113]....
        /*029c*/ 	.word	0x0500000f


	//   ....[114]....
        /*02a0*/ 	.word	0x0500000f


	//   ....[115]....
        /*02a4*/ 	.word	0x0500000f


	//   ....[116]....
        /*02a8*/ 	.word	0x0500000f


	//   ....[117]....
        /*02ac*/ 	.word	0x0500000f


	//   ....[118]....
        /*02b0*/ 	.word	0x0500000f


	//   ....[119]....
        /*02b4*/ 	.word	0x0500000f


	//   ....[120]....
        /*02b8*/ 	.word	0x0500000f


	//   ....[121]....
        /*02bc*/ 	.word	0x0500000f


	//   ....[122]....
        /*02c0*/ 	.word	0x0500000f


	//   ....[123]....
        /*02c4*/ 	.word	0x0500000f


	//   ....[124]....
        /*02c8*/ 	.word	0x0500000f


	//   ....[125]....
        /*02cc*/ 	.word	0x0500000f


	//   ....[126]....
        /*02d0*/ 	.word	0x0500000f


	//   ....[127]....
        /*02d4*/ 	.word	0x0500000f


	//   ....[128]....
        /*02d8*/ 	.word	0x0500000f


	//   ....[129]....
        /*02dc*/ 	.word	0x0500000f


	//   ....[130]....
        /*02e0*/ 	.word	0x0500000f


	//   ....[131]....
        /*02e4*/ 	.word	0x0500000f


	//   ....[132]....
        /*02e8*/ 	.word	0x0500000f


	//   ....[133]....
        /*02ec*/ 	.word	0x0500000f


	//   ....[134]....
        /*02f0*/ 	.word	0x0500000f


	//   ....[135]....
        /*02f4*/ 	.word	0x0500000f


	//   ....[136]....
        /*02f8*/ 	.word	0x0500000f


	//   ....[137]....
        /*02fc*/ 	.word	0x0500000f


	//   ....[138]....
        /*0300*/ 	.word	0x0500000f


	//   ....[139]....
        /*0304*/ 	.word	0x0500000f


	//   ....[140]....
        /*0308*/ 	.word	0x0500000f


	//   ....[141]....
        /*030c*/ 	.word	0x0500000f


	//   ....[142]....
        /*0310*/ 	.word	0x0500000f


	//   ....[143]....
        /*0314*/ 	.word	0x0500000f


	//   ....[144]....
        /*0318*/ 	.word	0x0500000f


	//   ....[145]....
        /*031c*/ 	.word	0x0500000f


	//   ....[146]....
        /*0320*/ 	.word	0x0500000f


	//   ....[147]....
        /*0324*/ 	.word	0x0500000f


	//   ....[148]....
        /*0328*/ 	.word	0x0500000f


	//   ....[149]....
        /*032c*/ 	.word	0x0500000f


	//   ....[150]....
        /*0330*/ 	.word	0x0500000f


	//   ....[151]....
        /*0334*/ 	.word	0x0500000f


	//   ....[152]....
        /*0338*/ 	.word	0x0500000f


	//   ....[153]....
        /*033c*/ 	.word	0x0500000f


	//   ....[154]....
        /*0340*/ 	.word	0x0500000f


	//   ....[155]....
        /*0344*/ 	.word	0x0500000f


	//   ....[156]....
        /*0348*/ 	.word	0x0500000f


	//   ....[157]....
        /*034c*/ 	.word	0x0500000f


	//   ....[158]....
        /*0350*/ 	.word	0x0500000f


	//   ....[159]....
        /*0354*/ 	.word	0x0500000f


	//   ....[160]....
        /*0358*/ 	.word	0x0500000f


	//   ....[161]....
        /*035c*/ 	.word	0x0500000f


	//----- nvinfo : EIATTR_COOP_GROUP_INSTR_OFFSETS
	.align		4
.L_1122:
        /*0360*/ 	.byte	0x04, 0x28
        /*0362*/ 	.short	(.L_1124 - .L_1123)


	//   ....[0]....
.L_1123:
        /*0364*/ 	.word	0x00000080


	//   ....[1]....
        /*0368*/ 	.word	0x00000090


	//   ....[2]....
        /*036c*/ 	.word	0x000002d0


	//   ....[3]....
        /*0370*/ 	.word	0x00000430


	//   ....[4]....
        /*0374*/ 	.word	0x00000550


	//   ....[5]....
        /*0378*/ 	.word	0x000006b0


	//   ....[6]....
        /*037c*/ 	.word	0x00000ce0


	//   ....[7]....
        /*0380*/ 	.word	0x00002030


	//   ....[8]....
        /*0384*/ 	.word	0x000020b0


	//   ....[9]....
        /*0388*/ 	.word	0x000024f0


	//   ....[10]....
        /*038c*/ 	.word	0x00002570


	//   ....[11]....
        /*0390*/ 	.word	0x00003b00


	//   ....[12]....
        /*0394*/ 	.word	0x00003b70


	//   ....[13]....
        /*0398*/ 	.word	0x00003ff0


	//   ....[14]....
        /*039c*/ 	.word	0x000041b0


	//   ....[15]....
        /*03a0*/ 	.word	0x000054f0


	//   ....[16]....
        /*03a4*/ 	.word	0x00005530


	//   ....[17]....
        /*03a8*/ 	.word	0x000055f0


	//   ....[18]....
        /*03ac*/ 	.word	0x00005620


	//   ....[19]....
        /*03b0*/ 	.word	0x00007050


	//   ....[20]....
        /*03b4*/ 	.word	0x00007080


	//   ....[21]....
        /*03b8*/ 	.word	0x000071c0


	//   ....[22]....
        /*03bc*/ 	.word	0x00007250


	//   ....[23]....
        /*03c0*/ 	.word	0x000076d0


	//   ....[24]....
        /*03c4*/ 	.word	0x00007710


	//   ....[25]....
        /*03c8*/ 	.word	0x00007860


	//   ....[26]....
        /*03cc*/ 	.word	0x00007880


	//   ....[27]....
        /*03d0*/ 	.word	0x000079b0


	//   ....[28]....
        /*03d4*/ 	.word	0x000079d0


	//   ....[29]....
        /*03d8*/ 	.word	0x00007b10


	//   ....[30]....
        /*03dc*/ 	.word	0x00007b50


	//   ....[31]....
        /*03e0*/ 	.word	0x00009180


	//   ....[32]....
        /*03e4*/ 	.word	0x000091b0


	//   ....[33]....
        /*03e8*/ 	.word	0x000091e0


	//   ....[34]....
        /*03ec*/ 	.word	0x000091f0


	//   ....[35]....
        /*03f0*/ 	.word	0x00009230


	//   ....[36]....
        /*03f4*/ 	.word	0x00009270


	//   ....[37]....
        /*03f8*/ 	.word	0x00009290


	//   ....[38]....
        /*03fc*/ 	.word	0x000092f0


	//   ....[39]....
        /*0400*/ 	.word	0x00009310


	//   ....[40]....
        /*0404*/ 	.word	0x00009330


	//   ....[41]....
        /*0408*/ 	.word	0x00009370


	//   ....[42]....
        /*040c*/ 	.word	0x000093a0


	//   ....[43]....
        /*0410*/ 	.word	0x00009a00


	//   ....[44]....
        /*0414*/ 	.word	0x00009a20


	//   ....[45]....
        /*0418*/ 	.word	0x00009a40


	//   ....[46]....
        /*041c*/ 	.word	0x00009a90


	//   ....[47]....
        /*0420*/ 	.word	0x00009ae0


	//   ....[48]....
        /*0424*/ 	.word	0x00009b00


	//   ....[49]....
        /*0428*/ 	.word	0x00009b50


	//   ....[50]....
        /*042c*/ 	.word	0x00009b70


	//   ....[51]....
        /*0430*/ 	.word	0x00009bc0


	//   ....[52]....
        /*0434*/ 	.word	0x00009be0


	//   ....[53]....
        /*0438*/ 	.word	0x00009c30


	//   ....[54]....
        /*043c*/ 	.word	0x00009c50


	//   ....[55]....
        /*0440*/ 	.word	0x00009ca0


	//   ....[56]....
        /*0444*/ 	.word	0x00009cc0


	//   ....[57]....
        /*0448*/ 	.word	0x00009d00


	//   ....[58]....
        /*044c*/ 	.word	0x00009d20


	//   ....[59]....
        /*0450*/ 	.word	0x0000a0b0


	//   ....[60]....
        /*0454*/ 	.word	0x0000a1a0


	//   ....[61]....
        /*0458*/ 	.word	0x0000a330


	//   ....[62]....
        /*045c*/ 	.word	0x0000a360


	//   ....[63]....
        /*0460*/ 	.word	0x0000a3b0


	//   ....[64]....
        /*0464*/ 	.word	0x0000a400


	//   ....[65]....
        /*0468*/ 	.word	0x0000a450


	//   ....[66]....
        /*046c*/ 	.word	0x0000a4c0


	//   ....[67]....
        /*0470*/ 	.word	0x0000a4d0


	//   ....[68]....
        /*0474*/ 	.word	0x0000a500


	//   ....[69]....
        /*0478*/ 	.word	0x0000a520


	//   ....[70]....
        /*047c*/ 	.word	0x0000a550


	//   ....[71]....
        /*0480*/ 	.word	0x0000ace0


	//   ....[72]....
        /*0484*/ 	.word	0x0000ad00


	//   ....[73]....
        /*0488*/ 	.word	0x0000ad10


	//   ....[74]....
        /*048c*/ 	.word	0x0000ad20


	//   ....[75]....
        /*0490*/ 	.word	0x0000ad40


	//   ....[76]....
        /*0494*/ 	.word	0x0000ad70


	//   ....[77]....
        /*0498*/ 	.word	0x0000ad90


	//   ....[78]....
        /*049c*/ 	.word	0x0000adc0


	//   ....[79]....
        /*04a0*/ 	.word	0x0000ade0


	//   ....[80]....
        /*04a4*/ 	.word	0x0000ae10


	//   ....[81]....
        /*04a8*/ 	.word	0x0000ae30


	//   ....[82]....
        /*04ac*/ 	.word	0x0000ae60


	//   ....[83]....
        /*04b0*/ 	.word	0x0000b1d0


	//   ....[84]....
        /*04b4*/ 	.word	0x0000b1f0


	//   ....[85]....
        /*04b8*/ 	.word	0x0000b200


	//   ....[86]....
        /*04bc*/ 	.word	0x0000b220


	//   ....[87]....
        /*04c0*/ 	.word	0x0000b240


	//   ....[88]....
        /*04c4*/ 	.word	0x0000b2a0


	//   ....[89]....
        /*04c8*/ 	.word	0x0000b2c0


	//   ....[90]....
        /*04cc*/ 	.word	0x0000b320


	//   ....[91]....
        /*04d0*/ 	.word	0x0000b340


	//   ....[92]....
        /*04d4*/ 	.word	0x0000b3a0


	//   ....[93]....
        /*04d8*/ 	.word	0x0000b3d0


	//   ....[94]....
        /*04dc*/ 	.word	0x0000b420


	//   ....[95]....
        /*04e0*/ 	.word	0x0000b7e0


	//   ....[96]....
        /*04e4*/ 	.word	0x0000bcf0


	//   ....[97]....
        /*04e8*/ 	.word	0x0000bde0


	//   ....[98]....
        /*04ec*/ 	.word	0x0000be80


	//   ....[99]....
        /*04f0*/ 	.word	0x0000bef0


	//   ....[100]....
        /*04f4*/ 	.word	0x0000bfa0


	//   ....[101]....
        /*04f8*/ 	.word	0x0000c0a0


	//   ....[102]....
        /*04fc*/ 	.word	0x0000c0f0


	//   ....[103]....
        /*0500*/ 	.word	0x0000c1f0


	//   ....[104]....
        /*0504*/ 	.word	0x0000c240


	//   ....[105]....
        /*0508*/ 	.word	0x0000c2a0


	//   ....[106]....
        /*050c*/ 	.word	0x0000c370


	//   ....[107]....
        /*0510*/ 	.word	0x0000c460


	//   ....[108]....
        /*0514*/ 	.word	0x0000c4b0


	//   ....[109]....
        /*0518*/ 	.word	0x0000c540


	//   ....[110]....
        /*051c*/ 	.word	0x0000c5b0


	//   ....[111]....
        /*0520*/ 	.word	0x0000c630


	//   ....[112]....
        /*0524*/ 	.word	0x0000c6d0


	//   ....[113]....
        /*0528*/ 	.word	0x0000c730


	//   ....[114]....
        /*052c*/ 	.word	0x0000c7f0


	//   ....[115]....
        /*0530*/ 	.word	0x0000c850


	//   ....[116]....
        /*0534*/ 	.word	0x0000c910


	//   ....[117]....
        /*0538*/ 	.word	0x0000c970


	//   ....[118]....
        /*053c*/ 	.word	0x0000ca30


	//   ....[119]....
        /*0540*/ 	.word	0x0000ca90


	//   ....[120]....
        /*0544*/ 	.word	0x0000cb50


	//   ....[121]....
        /*0548*/ 	.word	0x0000cbb0


	//   ....[122]....
        /*054c*/ 	.word	0x0000cc70


	//   ....[123]....
        /*0550*/ 	.word	0x0000ccd0


	//   ....[124]....
        /*0554*/ 	.word	0x0000cd70


	//   ....[125]....
        /*0558*/ 	.word	0x0000ceb0


	//   ....[126]....
        /*055c*/ 	.word	0x0000cf90


	//   ....[127]....
        /*0560*/ 	.word	0x0000d020


	//   ....[128]....
        /*0564*/ 	.word	0x0000d160


	//   ....[129]....
        /*0568*/ 	.word	0x0000d1c0


	//   ....[130]....
        /*056c*/ 	.word	0x0000d2e0


	//   ....[131]....
        /*0570*/ 	.word	0x0000d340


	//   ....[132]....
        /*0574*/ 	.word	0x0000d460


	//   ....[133]....
        /*0578*/ 	.word	0x0000d4c0


	//   ....[134]....
        /*057c*/ 	.word	0x0000d5d0


	//   ....[135]....
        /*0580*/ 	.word	0x0000d630


	//   ....[136]....
        /*0584*/ 	.word	0x0000d710


	//   ....[137]....
        /*0588*/ 	.word	0x0000d7f0


	//   ....[138]....
        /*058c*/ 	.word	0x0000d890


	//   ....[139]....
        /*0590*/ 	.word	0x0000d8f0


	//   ....[140]....
        /*0594*/ 	.word	0x0000d990


	//   ....[141]....
        /*0598*/ 	.word	0x0000d9f0


	//   ....[142]....
        /*059c*/ 	.word	0x0000da90


	//   ....[143]....
        /*05a0*/ 	.word	0x0000daf0


	//   ....[144]....
        /*05a4*/ 	.word	0x0000dba0


	//   ....[145]....
        /*05a8*/ 	.word	0x0000dc00


	//   ....[146]....
        /*05ac*/ 	.word	0x0000dcb0


	//   ....[147]....
        /*05b0*/ 	.word	0x0000dd10


	//   ....[148]....
        /*05b4*/ 	.word	0x0000ddc0


	//   ....[149]....
        /*05b8*/ 	.word	0x0000dea0


	//   ....[150]....
        /*05bc*/ 	.word	0x0000df40


	//   ....[151]....
        /*05c0*/ 	.word	0x0000dfa0


	//   ....[152]....
        /*05c4*/ 	.word	0x0000e070


	//   ....[153]....
        /*05c8*/ 	.word	0x0000e0d0


	//   ....[154]....
        /*05cc*/ 	.word	0x0000e1a0


	//   ....[155]....
        /*05d0*/ 	.word	0x0000e200


	//   ....[156]....
        /*05d4*/ 	.word	0x0000e2d0


	//   ....[157]....
        /*05d8*/ 	.word	0x0000e330


	//   ....[158]....
        /*05dc*/ 	.word	0x0000e400


	//   ....[159]....
        /*05e0*/ 	.word	0x0000e460


	//   ....[160]....
        /*05e4*/ 	.word	0x0000e540


	//   ....[161]....
        /*05e8*/ 	.word	0x0000e650


	//----- nvinfo : EIATTR_REG_RECONFIG
	.align		4
.L_1124:
        /*05ec*/ 	.byte	0x01, 0x54
	.zero		2


	//----- nvinfo : EIATTR_SYSCALL_OFFSETS
	.align		4
        /*05f0*/ 	.byte	0x04, 0x46
        /*05f2*/ 	.short	(.L_1126 - .L_1125)


	//   ....[0]....
.L_1125:
        /*05f4*/ 	.word	0x00001040


	//   ....[1]....
        /*05f8*/ 	.word	0x00008a40


	//   ....[2]....
        /*05fc*/ 	.word	0x00008b80


	//   ....[3]....
        /*0600*/ 	.word	0x00008c70


	//   ....[4]....
        /*0604*/ 	.word	0x00009700


	//----- nvinfo : EIATTR_MBARRIER_INSTR_OFFSETS
	.align		4
.L_1126:
        /*0608*/ 	.byte	0x04, 0x39
        /*060a*/ 	.short	(.L_1128 - .L_1127)


	//   ....[0]....
.L_1127:
        /*060c*/ 	.word	0x00000180
        /*0610*/ 	.word	0x000000ff
        /*0614*/ 	.word	0x00022800
        /*0618*/ 	.short	0x0100
        /*061a*/ 	.byte	0x08
	.zero		1


	//   ....[1]....
        /*061c*/ 	.word	0x00000190
        /*0620*/ 	.word	0x000000ff
        /*0624*/ 	.word	0x00022820
        /*0628*/ 	.short	0x0100
        /*062a*/ 	.byte	0x08
	.zero		1


	//   ....[2]....
        /*062c*/ 	.word	0x00000280
        /*0630*/ 	.word	0x000000ff
        /*0634*/ 	.word	0x00022830
        /*0638*/ 	.short	0x0100
        /*063a*/ 	.byte	0x08
	.zero		1


	//   ....[3]....
        /*063c*/ 	.word	0x00000290
        /*0640*/ 	.word	0x000000ff
        /*0644*/ 	.word	0x00022840
        /*0648*/ 	.short	0x0100
        /*064a*/ 	.byte	0x08
	.zero		1


	//   ....[4]....
        /*064c*/ 	.word	0x000002a0
        /*0650*/ 	.word	0x000000ff
        /*0654*/ 	.word	0x00022838
        /*0658*/ 	.short	0x0100
        /*065a*/ 	.byte	0x08
	.zero		1


	//   ....[5]....
        /*065c*/ 	.word	0x000002b0
        /*0660*/ 	.word	0x000000ff
        /*0664*/ 	.word	0x00022848
        /*0668*/ 	.short	0x0100
        /*066a*/ 	.byte	0x08
	.zero		1


	//   ....[6]....
        /*066c*/ 	.word	0x000003e0
        /*0670*/ 	.word	0x000000ff
        /*0674*/ 	.word	0x00022850
        /*0678*/ 	.short	0x0100
        /*067a*/ 	.byte	0x08
	.zero		1


	//   ....[7]....
        /*067c*/ 	.word	0x000003f0
        /*0680*/ 	.word	0x000000ff
        /*0684*/ 	.word	0x00022860
        /*0688*/ 	.short	0x0100
        /*068a*/ 	.byte	0x08
	.zero		1


	//   ....[8]....
        /*068c*/ 	.word	0x00000400
        /*0690*/ 	.word	0x000000ff
        /*0694*/ 	.word	0x00022858
        /*0698*/ 	.short	0x0100
        /*069a*/ 	.byte	0x08
	.zero		1


	//   ....[9]....
        /*069c*/ 	.word	0x00000410
        /*06a0*/ 	.word	0x000000ff
        /*06a4*/ 	.word	0x00022868
        /*06a8*/ 	.short	0x0100
        /*06aa*/ 	.byte	0x08
	.zero		1


	//   ....[10]....
        /*06ac*/ 	.word	0x00000500
        /*06b0*/ 	.word	0x000000ff
        /*06b4*/ 	.word	0x00022870
        /*06b8*/ 	.short	0x0100
        /*06ba*/ 	.byte	0x06
	.zero		1


	//   ....[11]....
        /*06bc*/ 	.word	0x00000510
        /*06c0*/ 	.word	0x000000ff
        /*06c4*/ 	.word	0x00022880
        /*06c8*/ 	.short	0x0100
        /*06ca*/ 	.byte	0x06
	.zero		1


	//   ....[12]....
        /*06cc*/ 	.word	0x00000520
        /*06d0*/ 	.word	0x000000ff
        /*06d4*/ 	.word	0x00022878
        /*06d8*/ 	.short	0x0100
        /*06da*/ 	.byte	0x06
	.zero		1


	//   ....[13]....
        /*06dc*/ 	.word	0x00000530
        /*06e0*/ 	.word	0x000000ff
        /*06e4*/ 	.word	0x00022888
        /*06e8*/ 	.short	0x0100
        /*06ea*/ 	.byte	0x06
	.zero		1


	//   ....[14]....
        /*06ec*/ 	.word	0x00000660
        /*06f0*/ 	.word	0x000000ff
        /*06f4*/ 	.word	0x00022890
        /*06f8*/ 	.short	0x0100
        /*06fa*/ 	.byte	0x08
	.zero		1


	//   ....[15]....
        /*06fc*/ 	.word	0x00000670
        /*0700*/ 	.word	0x000000ff
        /*0704*/ 	.word	0x000228a0
        /*0708*/ 	.short	0x0100
        /*070a*/ 	.byte	0x08
	.zero		1


	//   ....[16]....
        /*070c*/ 	.word	0x00000680
        /*0710*/ 	.word	0x000000ff
        /*0714*/ 	.word	0x00022898
        /*0718*/ 	.short	0x0100
        /*071a*/ 	.byte	0x08
	.zero		1


	//   ....[17]....
        /*071c*/ 	.word	0x00000690
        /*0720*/ 	.word	0x000000ff
        /*0724*/ 	.word	0x000228a8
        /*0728*/ 	.short	0x0100
        /*072a*/ 	.byte	0x08
	.zero		1


	//   ....[18]....
        /*072c*/ 	.word	0x000007d0
        /*0730*/ 	.word	0x000000ff
        /*0734*/ 	.word	0x000228b0
        /*0738*/ 	.short	0x0100
        /*073a*/ 	.byte	0x08
	.zero		1


	//   ....[19]....
        /*073c*/ 	.word	0x000007e0
        /*0740*/ 	.word	0x000000ff
        /*0744*/ 	.word	0x000228c0
        /*0748*/ 	.short	0x0100
        /*074a*/ 	.byte	0x08
	.zero		1


	//   ....[20]....
        /*074c*/ 	.word	0x000007f0
        /*0750*/ 	.word	0x000000ff
        /*0754*/ 	.word	0x000228b8
        /*0758*/ 	.short	0x0100
        /*075a*/ 	.byte	0x08
	.zero		1


	//   ....[21]....
        /*075c*/ 	.word	0x00000800
        /*0760*/ 	.word	0x000000ff
        /*0764*/ 	.word	0x000228c8
        /*0768*/ 	.short	0x0100
        /*076a*/ 	.byte	0x08
	.zero		1


	//   ....[22]....
        /*076c*/ 	.word	0x00001090
        /*0770*/ 	.word	0x000000ff
        /*0774*/ 	.word	0x00022800
        /*0778*/ 	.short	0x010a
        /*077a*/ 	.byte	0x29
	.zero		1


	//   ....[23]....
        /*077c*/ 	.word	0x00001160
        /*0780*/ 	.word	0x000000ff
        /*0784*/ 	.word	0x00022830
        /*0788*/ 	.short	0x010a
        /*078a*/ 	.byte	0x16
	.zero		1


	//   ....[24]....
        /*078c*/ 	.word	0x000011a0
        /*0790*/ 	.word	0x000000ff
        /*0794*/ 	.word	0x00022830
        /*0798*/ 	.short	0x010a
        /*079a*/ 	.byte	0x16
	.zero		1


	//   ....[25]....
        /*079c*/ 	.word	0x00001a00
        /*07a0*/ 	.word	0x000000ff
        /*07a4*/ 	.word	0x00000000
        /*07a8*/ 	.short	0x0101
        /*07aa*/ 	.byte	0x06
	.zero		1


	//   ....[26]....
        /*07ac*/ 	.word	0x00002d90
        /*07b0*/ 	.word	0x000000ff
        /*07b4*/ 	.word	0x00022850
        /*07b8*/ 	.short	0x010a
        /*07ba*/ 	.byte	0x16
	.zero		1


	//   ....[27]....
        /*07bc*/ 	.word	0x00002dd0
        /*07c0*/ 	.word	0x000000ff
        /*07c4*/ 	.word	0x00022850
        /*07c8*/ 	.short	0x010a
        /*07ca*/ 	.byte	0x16
	.zero		1


	//   ....[28]....
        /*07cc*/ 	.word	0x000030f0
        /*07d0*/ 	.word	0x000000ff
        /*07d4*/ 	.word	0x00000000
        /*07d8*/ 	.short	0x0101
        /*07da*/ 	.byte	0x16
	.zero		1


	//   ....[29]....
        /*07dc*/ 	.word	0x000032a0
        /*07e0*/ 	.word	0x000000ff
        /*07e4*/ 	.word	0x00022830
        /*07e8*/ 	.short	0x010a
        /*07ea*/ 	.byte	0x19
	.zero		1


	//   ....[30]....
        /*07ec*/ 	.word	0x000032f0
        /*07f0*/ 	.word	0x000000ff
        /*07f4*/ 	.word	0x00022830
        /*07f8*/ 	.short	0x010a
        /*07fa*/ 	.byte	0x19
	.zero		1


	//   ....[31]....
        /*07fc*/ 	.word	0x00003820
        /*0800*/ 	.word	0x000000ff
        /*0804*/ 	.word	0x00000000
        /*0808*/ 	.short	0x0101
        /*080a*/ 	.byte	0x06
	.zero		1


	//   ....[32]....
        /*080c*/ 	.word	0x000051a0
        /*0810*/ 	.word	0x000000ff
        /*0814*/ 	.word	0x00022850
        /*0818*/ 	.short	0x010a
        /*081a*/ 	.byte	0x19
	.zero		1


	//   ....[33]....
        /*081c*/ 	.word	0x00005200
        /*0820*/ 	.word	0x000000ff
        /*0824*/ 	.word	0x00022850
        /*0828*/ 	.short	0x010a
        /*082a*/ 	.byte	0x19
	.zero		1


	//   ....[34]....
        /*082c*/ 	.word	0x000054d0
        /*0830*/ 	.word	0x000000ff
        /*0834*/ 	.word	0x00000000
        /*0838*/ 	.short	0x0101
        /*083a*/ 	.byte	0x19
	.zero		1


	//   ....[35]....
        /*083c*/ 	.word	0x000076f0
        /*0840*/ 	.word	0x000000ff
        /*0844*/ 	.word	0x00000000
        /*0848*/ 	.short	0x0101
        /*084a*/ 	.byte	0x16
	.zero		1


	//   ....[36]....
        /*084c*/ 	.word	0x00008f90
        /*0850*/ 	.word	0x00000016
        /*0854*/ 	.word	0x00022840
        /*0858*/ 	.short	0x010a
        /*085a*/ 	.byte	0x3f
	.zero		1


	//   ....[37]....
        /*085c*/ 	.word	0x000094e0
        /*0860*/ 	.word	0x00000016
        /*0864*/ 	.word	0x00022830
        /*0868*/ 	.short	0x0107
        /*086a*/ 	.byte	0x3f
	.zero		1


	//   ....[38]....
        /*086c*/ 	.word	0x000095a0
        /*0870*/ 	.word	0x00000016
        /*0874*/ 	.word	0x00022830
        /*0878*/ 	.short	0x0101
        /*087a*/ 	.byte	0x3f
	.zero		1


	//   ....[39]....
        /*087c*/ 	.word	0x00009dd0
        /*0880*/ 	.word	0x000000ff
        /*0884*/ 	.word	0x00022800
        /*0888*/ 	.short	0x0107
        /*088a*/ 	.byte	0x25
	.zero		1


	//   ....[40]....
        /*088c*/ 	.word	0x00009e30
        /*0890*/ 	.word	0x000000ff
        /*0894*/ 	.word	0x00022800
        /*0898*/ 	.short	0x0101
        /*089a*/ 	.byte	0x25
	.zero		1


	//   ....[41]....
        /*089c*/ 	.word	0x00009e50
        /*08a0*/ 	.word	0x000000ff
        /*08a4*/ 	.word	0x00022820
        /*08a8*/ 	.short	0x010a
        /*08aa*/ 	.byte	0x25
	.zero		1


	//   ....[42]....
        /*08ac*/ 	.word	0x00009ee0
        /*08b0*/ 	.word	0x00000016
        /*08b4*/ 	.word	0x00022860
        /*08b8*/ 	.short	0x010a
        /*08ba*/ 	.byte	0x3f
	.zero		1


	//   ....[43]....
        /*08bc*/ 	.word	0x0000a7c0
        /*08c0*/ 	.word	0x00000016
        /*08c4*/ 	.word	0x00022850
        /*08c8*/ 	.short	0x0107
        /*08ca*/ 	.byte	0x3f
	.zero		1


	//   ....[44]....
        /*08cc*/ 	.word	0x0000a8a0
        /*08d0*/ 	.word	0x00000016
        /*08d4*/ 	.word	0x00022850
        /*08d8*/ 	.short	0x0101
        /*08da*/ 	.byte	0x3f
	.zero		1


	//   ....[45]....
        /*08dc*/ 	.word	0x0000ab40
        /*08e0*/ 	.word	0x00000012
        /*08e4*/ 	.word	0x00022840
        /*08e8*/ 	.short	0x010a
        /*08ea*/ 	.byte	0x3f
	.zero		1


	//   ....[46]....
        /*08ec*/ 	.word	0x0000af10
        /*08f0*/ 	.word	0x00000012
        /*08f4*/ 	.word	0x00022830
        /*08f8*/ 	.short	0x0107
        /*08fa*/ 	.byte	0x3f
	.zero		1


	//   ....[47]....
        /*08fc*/ 	.word	0x0000afd0
        /*0900*/ 	.word	0x00000012
        /*0904*/ 	.word	0x00022830
        /*0908*/ 	.short	0x0101
        /*090a*/ 	.byte	0x3f
	.zero		1


	//   ....[48]....
        /*090c*/ 	.word	0x0000b000
        /*0910*/ 	.word	0x00000012
        /*0914*/ 	.word	0x00022860
        /*0918*/ 	.short	0x010a
        /*091a*/ 	.byte	0x3f
	.zero		1


	//   ....[49]....
        /*091c*/ 	.word	0x0000b520
        /*0920*/ 	.word	0x00000012
        /*0924*/ 	.word	0x00022850
        /*0928*/ 	.short	0x0107
        /*092a*/ 	.byte	0x3f
	.zero		1


	//   ....[50]....
        /*092c*/ 	.word	0x0000b5f0
        /*0930*/ 	.word	0x00000012
        /*0934*/ 	.word	0x00022850
        /*0938*/ 	.short	0x0101
        /*093a*/ 	.byte	0x3f
	.zero		1


	//   ....[51]....
        /*093c*/ 	.word	0x0000b760
        /*0940*/ 	.word	0x00000004
        /*0944*/ 	.word	0x00022820
        /*0948*/ 	.short	0x010a
        /*094a*/ 	.byte	0x3f
	.zero		1


	//   ....[52]....
        /*094c*/ 	.word	0x0000b8e0
        /*0950*/ 	.word	0x00000003
        /*0954*/ 	.word	0x00022840
        /*0958*/ 	.short	0x010a
        /*095a*/ 	.byte	0x3f
	.zero		1


	//   ....[53]....
        /*095c*/ 	.word	0x0000b980
        /*0960*/ 	.word	0x00000011
        /*0964*/ 	.word	0x00022840
        /*0968*/ 	.short	0x010a
        /*096a*/ 	.byte	0x3f
	.zero		1


	//   ....[54]....
        /*096c*/ 	.word	0x0000b9c0
        /*0970*/ 	.word	0x00000003
        /*0974*/ 	.word	0x00022860
        /*0978*/ 	.short	0x010a
        /*097a*/ 	.byte	0x3f
	.zero		1


	//   ....[55]....
        /*097c*/ 	.word	0x0000ba00
        /*0980*/ 	.word	0x00000011
        /*0984*/ 	.word	0x00022860
        /*0988*/ 	.short	0x010a
        /*098a*/ 	.byte	0x3f
	.zero		1


	//   ....[56]....
        /*098c*/ 	.word	0x0000ba70
        /*0990*/ 	.word	0x00000003
        /*0994*/ 	.word	0x00022800
        /*0998*/ 	.short	0x010a
        /*099a*/ 	.byte	0x3f
	.zero		1


	//   ....[57]....
        /*099c*/ 	.word	0x0000bad0
        /*09a0*/ 	.word	0x00000003
        /*09a4*/ 	.word	0x00022830
        /*09a8*/ 	.short	0x010a
        /*09aa*/ 	.byte	0x3f
	.zero		1


	//   ....[58]....
        /*09ac*/ 	.word	0x0000bb30
        /*09b0*/ 	.word	0x00000009
        /*09b4*/ 	.word	0x00022850
        /*09b8*/ 	.short	0x010a
        /*09ba*/ 	.byte	0x3f
	.zero		1


	//   ....[59]....
        /*09bc*/ 	.word	0x0000bba0
        /*09c0*/ 	.word	0x00000000
        /*09c4*/ 	.word	0x00022830
        /*09c8*/ 	.short	0x010a
        /*09ca*/ 	.byte	0x3f
	.zero		1


	//   ....[60]....
        /*09cc*/ 	.word	0x0000bc10
        /*09d0*/ 	.word	0x00000008
        /*09d4*/ 	.word	0x00022850
        /*09d8*/ 	.short	0x010a
        /*09da*/ 	.byte	0x3f
	.zero		1


	//   ....[61]....
        /*09dc*/ 	.word	0x0000bd30
        /*09e0*/ 	.word	0x00000016
        /*09e4*/ 	.word	0x00022840
        /*09e8*/ 	.short	0x010a
        /*09ea*/ 	.byte	0x3f
	.zero		1


	//   ....[62]....
        /*09ec*/ 	.word	0x0000cdb0
        /*09f0*/ 	.word	0x00000003
        /*09f4*/ 	.word	0x00022820
        /*09f8*/ 	.short	0x010a
        /*09fa*/ 	.byte	0x3f
	.zero		1


	//   ....[63]....
        /*09fc*/ 	.word	0x0000ce00
        /*0a00*/ 	.word	0x00000016
        /*0a04*/ 	.word	0x00022860
        /*0a08*/ 	.short	0x010a
        /*0a0a*/ 	.byte	0x3f
	.zero		1


	//   ....[64]....
        /*0a0c*/ 	.word	0x0000d740
        /*0a10*/ 	.word	0x00000012
        /*0a14*/ 	.word	0x00022840
        /*0a18*/ 	.short	0x010a
        /*0a1a*/ 	.byte	0x3f
	.zero		1


	//   ....[65]....
        /*0a1c*/ 	.word	0x0000ddf0
        /*0a20*/ 	.word	0x00000012
        /*0a24*/ 	.word	0x00022860
        /*0a28*/ 	.short	0x010a
        /*0a2a*/ 	.byte	0x3f
	.zero		1


	//   ....[66]....
        /*0a2c*/ 	.word	0x0000e570
        /*0a30*/ 	.word	0x00000004
        /*0a34*/ 	.word	0x00022820
        /*0a38*/ 	.short	0x010a
        /*0a3a*/ 	.byte	0x3f
	.zero		1


	//   ....[67]....
        /*0a3c*/ 	.word	0x0000e710
        /*0a40*/ 	.word	0x00000003
        /*0a44*/ 	.word	0x00022840
        /*0a48*/ 	.short	0x010a
        /*0a4a*/ 	.byte	0x3f
	.zero		1


	//   ....[68]....
        /*0a4c*/ 	.word	0x0000e760
        /*0a50*/ 	.word	0x00000011
        /*0a54*/ 	.word	0x00022840
        /*0a58*/ 	.short	0x010a
        /*0a5a*/ 	.byte	0x3f
	.zero		1


	//   ....[69]....
        /*0a5c*/ 	.word	0x0000e7b0
        /*0a60*/ 	.word	0x00000003
        /*0a64*/ 	.word	0x00022860
        /*0a68*/ 	.short	0x010a
        /*0a6a*/ 	.byte	0x3f
	.zero		1


	//----- nvinfo : EIATTR_NUM_MBARRIERS
	.align		4
.L_1128:
        /*0a6c*/ 	.byte	0x03, 0x38
        /*0a6e*/ 	.short	0x0016


	//----- nvinfo : EIATTR_EXIT_INSTR_OFFSETS
	.align		4
        /*0a70*/ 	.byte	0x04, 0x1c
        /*0a72*/ 	.short	(.L_1130 - .L_1129)


	//   ....[0]....
.L_1129:
        /*0a74*/ 	.word	0x00000950


	//   ....[1]....
        /*0a78*/ 	.word	0x00007cb0


	//   ....[2]....
        /*0a7c*/ 	.word	0x0000ba50


	//----- nvinfo : EIATTR_MAX_THREADS
	.align		4
.L_1130:
        /*0a80*/ 	.byte	0x04, 0x05
        /*0a82*/ 	.short	(.L_1132 - .L_1131)
.L_1131:
        /*0a84*/ 	.word	0x00000180
        /*0a88*/ 	.word	0x00000001
        /*0a8c*/ 	.word	0x00000001


	//----- nvinfo : EIATTR_CRS_STACK_SIZE
	.align		4
.L_1132:
        /*0a90*/ 	.byte	0x04, 0x1e
        /*0a92*/ 	.short	(.L_1134 - .L_1133)
.L_1133:
        /*0a94*/ 	.word	0x00000000


	//----- nvinfo : EIATTR_CBANK_PARAM_SIZE
	.align		4
.L_1134:
        /*0a98*/ 	.byte	0x03, 0x19
        /*0a9a*/ 	.short	0x0a70


	//----- nvinfo : EIATTR_PARAM_CBANK
	.align		4
        /*0a9c*/ 	.byte	0x04, 0x0a
        /*0a9e*/ 	.short	(.L_1136 - .L_1135)
	.align		4
.L_1135:
        /*0aa0*/ 	.word	index@(.nv.constant0._ZN7cutlass13device_kernelIN5flash11enable_sm90INS1_16FlashAttnFwdSm90INS1_25CollectiveMainloopFwdSm90ILi2EN4cute5tupleIJNS5_1CILi1EEES8_S8_EEENS6_IJNS7_ILi128EEENS7_ILi96EEENS7_ILi64EEEEEELi256ENS_6half_tEfNS_4arch4Sm90ELb0ELb0ELb1ELb0ELb1ELb0ELb0ELb1ELb0ELb1ELb0ELb0EEENS1_21CollectiveEpilogueFwdINS6_IJSA_NS7_ILi256EEESB_EEES9_SE_SG_Li256ELb0ELb1ELb0ELb0EEENS1_29StaticPersistentTileSchedulerILb0EEEEEEEEEvNT_6ParamsE)
        /*0aa4*/ 	.short	0x0210
        /*0aa6*/ 	.short	0x0a70


	//----- nvinfo : EIATTR_SW_WAR
	.align		4
.L_1136:
        /*0aa8*/ 	.byte	0x04, 0x36
        /*0aaa*/ 	.short	(.L_1138 - .L_1137)
.L_1137:
        /*0aac*/ 	.word	0x00000008
.L_1138:


//--------------------- .nv.info._ZN7cutlass13device_kernelIN5flash11enable_sm90INS1_16FlashAttnFwdSm90INS1_25CollectiveMainloopFwdSm90ILi2EN4cute5tupleIJNS5_1CILi1EEES8_S8_EEENS6_IJNS7_ILi128EEENS7_ILi96EEENS7_ILi64EEEEEELi256ENS_6half_tEfNS_4arch4Sm90ELb0ELb0ELb1ELb0ELb1ELb0ELb1ELb1ELb0ELb1ELb0ELb0EEENS1_21CollectiveEpilogueFwdINS6_IJSA_NS7_ILi256EEESB_EEES9_SE_SG_Li256ELb0ELb1ELb0ELb0EEENS1_29StaticPersistentTileSchedulerILb0EEEEEEEEEvNT_6ParamsE --------------------------
	.section	.nv.info._ZN7cutlass13device_kernelIN5flash11enable_sm90INS1_16FlashAttnFwdSm90INS1_25CollectiveMainloopFwdSm90ILi2EN4cute5tupleIJNS5_1CILi1EEES8_S8_EEENS6_IJNS7_ILi128EEENS7_ILi96EEENS7_ILi64EEEEEELi256ENS_6half_tEfNS_4arch4Sm90ELb0ELb0ELb1ELb0ELb1ELb0ELb1ELb1ELb0ELb1ELb0ELb0EEENS1_21CollectiveEpilogueFwdINS6_IJSA_NS7_ILi256EEESB_EEES9_SE_SG_Li256ELb0ELb1ELb0ELb0EEENS1_29StaticPersistentTileSchedulerILb0EEEEEEEEEvNT_6ParamsE,"",@"SHT_CUDA_INFO"
	.sectionflags	@""
	.align	4


	//----- nvinfo : EIATTR_CUDA_API_VERSION
	.align		4
        /*0000*/ 	.byte	0x04, 0x37
        /*0002*/ 	.short	(.L_1140 - .L_1139)
.L_1139:
        /*0004*/ 	.word	0x00000082


	//----- nvinfo : EIATTR_KPARAM_INFO
	.align		4
.L_1140:
        /*0008*/ 	.byte	0x04, 0x17
        /*000a*/ 	.short	(.L_1142 - .L_1141)
.L_1141:
        /*000c*/ 	.word	0x00000000
        /*0010*/ 	.short	0x0000
        /*0012*/ 	.short	0x0070
        /*0014*/ 	.byte	0x00, 0xf0, 0x01, 0x2c


	//----- nvinfo : EIATTR_SPARSE_MMA_MASK
	.align		4
.L_1142:
        /*0018*/ 	.byte	0x03, 0x50
        /*001a*/ 	.short	0x0000


	//----- nvinfo : EIATTR_MAXREG_COUNT
	.align		4
        /*001c*/ 	.byte	0x03, 0x1b
        /*001e*/ 	.short	0x00a8


	//----- nvinfo : EIATTR_NUM_BARRIERS
	.align		4
        /*0020*/ 	.byte	0x02, 0x4c
        /*0022*/ 	.byte	0x10
	.zero		1


	//----- nvinfo : EIATTR_EXTERNS
	.align		4
        /*0024*/ 	.byte	0x04, 0x0f
        /*0026*/ 	.short	(.L_1144 - .L_1143)


	//   ....[0]....
	.align		4
.L_1143:
        /*0028*/ 	.word	index@(__assertfail)


	//----- nvinfo : EIATTR_ANNOTATIONS
	.align		4
.L_1144:
        /*002c*/ 	.byte	0x04, 0x55
        /*002e*/ 	.short	(.L_1146 - .L_1145)


	//   ....[0]....
.L_1145:
        /* <DEDUP_REMOVED lines=12> */


	//----- nvinfo : EIATTR_MERCURY_ISA_VERSION
	.align		4
.L_1146:
        /*00e0*/ 	.byte	0x03, 0x5f
        /*00e2*/ 	.short	0x0101


	//----- nvinfo : EIATTR_INT_WARP_WIDE_INSTR_OFFSETS
	.align		4
        /*00e4*/ 	.byte	0x04, 0x31
        /*00e6*/ 	.short	(.L_1148 - .L_1147)


	//   ....[0]....
.L_1147:
        /*00e8*/ 	.word	0x000000c0


	//   ....[1]....
        /*00ec*/ 	.word	0x000000d0


	//   ....[2]....
        /*00f0*/ 	.word	0x000000e0


	//   ....[3]....
        /*00f4*/ 	.word	0x00000180


	//----- nvinfo : EIATTR_COOP_GROUP_MASK_REGIDS
	.align		4
.L_1148:
        /*00f8*/ 	.byte	0x04, 0x29
        /*00fa*/ 	.short	(.L_1150 - .L_1149)


	//   ....[0]....
.L_1149:
        /*00fc*/ 	.word	0xffffffff


	//   ....[1]....
        /*0100*/ 	.word	0xffffffff


	//   ....[2]....
        /*0104*/ 	.word	0xffffffff


	//   ....[3]....
        /*0108*/ 	.word	0xffffffff


	//   ....[4]....
        /*010c*/ 	.word	0xffffffff


	//   ....[5]....
        /*0110*/ 	.word	0xffffffff


	//   ....[6]....
        /*0114*/ 	.word	0xffffffff


	//   ....[7]....
        /*0118*/ 	.word	0xffffffff


	//   ....[8]....
        /*011c*/ 	.word	0xffffffff


	//   ....[9]....
        /*0120*/ 	.word	0xffffffff


	//   ....[10]....
        /*0124*/ 	.word	0xffffffff


	//   ....[11]....
        /*0128*/ 	.word	0xffffffff


	//   ....[12]....
        /*012c*/ 	.word	0xffffffff


	//   ....[13]....
        /*0130*/ 	.word	0xffffffff


	//   ....[14]....
        /*0134*/ 	.word	0xffffffff


	//   ....[15]....
        /*0138*/ 	.word	0xffffffff


	//   ....[16]....
        /*013c*/ 	.word	0xffffffff


	//   ....[17]....
        /*0140*/ 	.word	0xffffffff


	//   ....[18]....
        /*0144*/ 	.word	0xffffffff


	//   ....[19]....
        /*0148*/ 	.word	0xffffffff


	//   ....[20]....
        /*014c*/ 	.word	0xffffffff


	//   ....[21]....
        /*0150*/ 	.word	0xffffffff


	//   ....[22]....
        /*0154*/ 	.word	0xffffffff


	//   ....[23]....
        /*0158*/ 	.word	0xffffffff


	//   ....[24]....
        /*015c*/ 	.word	0xffffffff


	//   ....[25]....
        /*0160*/ 	.word	0xffffffff


	//   ....[26]....
        /*0164*/ 	.word	0xffffffff


	//   ....[27]....
        /*0168*/ 	.word	0xffffffff


	//   ....[28]....
        /*016c*/ 	.word	0xffffffff


	//   ....[29]....
        /*0170*/ 	.word	0xffffffff


	//   ....[30]....
        /*0174*/ 	.word	0xffffffff


	//   ....[31]....
        /*0178*/ 	.word	0xffffffff


	//   ....[32]....
        /*017c*/ 	.word	0xffffffff


	//   ....[33]....
        /*0180*/ 	.word	0xffffffff


	//   ....[34]....
        /*0184*/ 	.word	0xffffffff


	//   ....[35]....
        /*0188*/ 	.word	0xffffffff


	//   ....[36]....
        /*018c*/ 	.word	0xffffffff


	//   ....[37]....
        /*0190*/ 	.word	0xffffffff


	//   ....[38]....
        /*0194*/ 	.word	0xffffffff


	//   ....[39]....
        /*0198*/ 	.word	0xffffffff


	//   ....[40]....
        /*019c*/ 	.word	0xffffffff


	//   ....[41]....
        /*01a0*/ 	.word	0xffffffff


	//   ....[42]....
        /*01a4*/ 	.word	0xffffffff


	//   ....[43]....
        /*01a8*/ 	.word	0xffffffff


	//   ....[44]....
        /*01ac*/ 	.word	0xffffffff


	//   ....[45]....
        /*01b0*/ 	.word	0xffffffff


	//   ....[46]....
        /*01b4*/ 	.word	0xffffffff


	//   ....[47]....
        /*01b8*/ 	.word	0xffffffff


	//   ....[48]....
        /*01bc*/ 	.word	0xffffffff


	//   ....[49]....
        /*01c0*/ 	.word	0xffffffff


	//   ....[50]....
        /*01c4*/ 	.word	0xffffffff


	//   ....[51]....
        /*01c8*/ 	.word	0xffffffff


	//   ....[52]....
        /*01cc*/ 	.word	0xffffffff


	//   ....[53]....
        /*01d0*/ 	.word	0xffffffff


	//   ....[54]....
        /*01d4*/ 	.word	0xffffffff


	//   ....[55]....
        /*01d8*/ 	.word	0xffffffff


	//   ....[56]....
        /*01dc*/ 	.word	0xffffffff


	//   ....[57]....
        /*01e0*/ 	.word	0xffffffff


	//   ....[58]....
        /*01e4*/ 	.word	0xffffffff


	//   ....[59]....
        /*01e8*/ 	.word	0xffffffff


	//   ....[60]....
        /*01ec*/ 	.word	0xffffffff


	//   ....[61]....
        /*01f0*/ 	.word	0xffffffff


	//   ....[62]....
        /*01f4*/ 	.word	0xffffffff


	//   ....[63]....
        /*01f8*/ 	.word	0xffffffff


	//   ....[64]....
        /*01fc*/ 	.word	0xffffffff


	//   ....[65]....
        /*0200*/ 	.word	0xffffffff


	//   ....[66]....
        /*0204*/ 	.word	0xffffffff


	//   ....[67]....
        /*0208*/ 	.word	0xffffffff


	//   ....[68]....
        /*020c*/ 	.word	0xffffffff


	//   ....[69]....
        /*0210*/ 	.word	0xffffffff


	//   ....[70]....
        /*0214*/ 	.word	0xffffffff


	//   ....[71]....
        /*0218*/ 	.word	0xffffffff


	//   ....[72]....
        /*021c*/ 	.word	0xffffffff


	//   ....[73]....
        /*0220*/ 	.word	0xffffffff


	//   ....[74]....
        /*0224*/ 	.word	0xffffffff


	//   ....[75]....
        /*0228*/ 	.word	0xffffffff


	//   ....[76]....
        /*022c*/ 	.word	0xffffffff


	//   ....[77]....
        /*0230*/ 	.word	0xffffffff


	//   ....[78]....
        /*0234*/ 	.word	0xffffffff


	//   ....[79]....
        /*0238*/ 	.word	0xffffffff


	//   ....[80]....
        /*023c*/ 	.word	0xffffffff


	//   ....[81]....
        /*0240*/ 	.word	0xffffffff


	//   ....[82]....
        /*0244*/ 	.word	0xffffffff


	//   ....[83]....
        /*0248*/ 	.word	0xffffffff


	//   ....[84]....
        /*024c*/ 	.word	0xffffffff


	//   ....[85]....
        /*0250*/ 	.word	0xffffffff


	//   ....[86]....
        /*0254*/ 	.word	0xffffffff


	//   ....[87]....
        /*0258*/ 	.word	0xffffffff


	//   ....[88]....
        /*025c*/ 	.word	0xffffffff


	//   ....[89]....
        /*0260*/ 	.word	0xffffffff


	//   ....[90]....
        /*0264*/ 	.word	0xffffffff


	//   ....[91]....
        /*0268*/ 	.word	0xffffffff


	//   ....[92]....
        /*026c*/ 	.word	0xffffffff


	//   ....[93]....
        /*0270*/ 	.word	0xffffffff


	//   ....[94]....
        /*0274*/ 	.word	0xffffffff


	//   ....[95]....
        /*0278*/ 	.word	0xffffffff


	//   ....[96]....
        /*027c*/ 	.word	0xffffffff


	//   ....[97]....
        /*0280*/ 	.word	0xffffffff


	//   ....[98]....
        /*0284*/ 	.word	0xffffffff


	//   ....[99]....
        /*0288*/ 	.word	0xffffffff


	//   ....[100]....
        /*028c*/ 	.word	0xffffffff


	//   ....[101]....
        /*0290*/ 	.word	0xffffffff


	//   ....[102]....
        /*0294*/ 	.word	0xffffffff


	//   ....[103]....
        /*0298*/ 	.word	0xffffffff


	//   ....[104]....
        /*029c*/ 	.word	0xffffffff


	//   ....[105]....
        /*02a0*/ 	.word	0xffffffff


	//   ....[106]....
        /*02a4*/ 	.word	0xffffffff


	//   ....[107]....
        /*02a8*/ 	.word	0xffffffff


	//   ....[108]....
        /*02ac*/ 	.word	0xffffffff


	//   ....[109]....
        /*02b0*/ 	.word	0xffffffff


	//   ....[110]....
        /*02b4*/ 	.word	0xffffffff


	//   ....[111]....
        /*02b8*/ 	.word	0xffffffff


	//   ....[112]....
        /*02bc*/ 	.word	0x0500000f


	//   ....[113]....
        /*02c0*/ 	.word	0x0500000f


	//   ....[114]....
        /*02c4*/ 	.word	0x0500000f


	//   ....[115]....
        /*02c8*/ 	.word	0x0500000f


	//   ....[116]....
        /*02cc*/ 	.word	0x0500000f


	//   ....[117]....
        /*02d0*/ 	.word	0x0500000f


	//   ....[118]....
        /*02d4*/ 	.word	0x0500000f


	//   ....[119]....
        /*02d8*/ 	.word	0x0500000f


	//   ....[120]....
        /*02dc*/ 	.word	0x0500000f


	//   ....[121]....
        /*02e0*/ 	.word	0x0500000f


	//   ....[122]....
        /*02e4*/ 	.word	0x0500000f


	//   ....[123]....
        /*02e8*/ 	.word	0x0500000f


	//   ....[124]....
        /*02ec*/ 	.word	0x0500000f


	//   ....[125]....
        /*02f0*/ 	.word	0x0500000f


	//   ....[126]....
        /*02f4*/ 	.word	0x0500000f


	//   ....[127]....
        /*02f8*/ 	.word	0x0500000f


	//   ....[128]....
        /*02fc*/ 	.word	0x0500000f


	//   ....[129]....
        /*0300*/ 	.word	0x0500000f


	//   ....[130]....
        /*0304*/ 	.word	0x0500000f


	//   ....[131]....
        /*0308*/ 	.word	0x0500000f


	//   ....[132]....
        /*030c*/ 	.word	0x0500000f


	//   ....[133]....
        /*0310*/ 	.word	0x0500000f


	//   ....[134]....
        /*0314*/ 	.word	0x0500000f


	//   ....[135]....
        /*0318*/ 	.word	0x0500000f


	//   ....[136]....
        /*031c*/ 	.word	0x0500000f


	//   ....[137]....
        /*0320*/ 	.word	0x0500000f


	//   ....[138]....
        /*0324*/ 	.word	0x0500000f


	//   ....[139]....
        /*0328*/ 	.word	0x0500000f


	//   ....[140]....
        /*032c*/ 	.word	0x0500000f


	//   ....[141]....
        /*0330*/ 	.word	0x0500000f


	//   ....[142]....
        /*0334*/ 	.word	0x0500000f


	//   ....[143]....
        /*0338*/ 	.word	0x0500000f


	//   ....[144]....
        /*033c*/ 	.word	0x0500000f


	//   ....[145]....
        /*0340*/ 	.word	0x0500000f


	//   ....[146]....
        /*0344*/ 	.word	0x0500000f


	//   ....[147]....
        /*0348*/ 	.word	0x0500000f


	//   ....[148]....
        /*034c*/ 	.word	0x0500000f


	//   ....[149]....
        /*0350*/ 	.word	0x0500000f


	//   ....[150]....
        /*0354*/ 	.word	0x0500000f


	//   ....[151]....
        /*0358*/ 	.word	0x0500000f


	//   ....[152]....
        /*035c*/ 	.word	0x0500000f


	//   ....[153]....
        /*0360*/ 	.word	0x0500000f


	//   ....[154]....
        /*0364*/ 	.word	0x0500000f


	//   ....[155]....
        /*0368*/ 	.word	0x0500000f


	//   ....[156]....
        /*036c*/ 	.word	0x0500000f


	//   ....[157]....
        /*0370*/ 	.word	0x0500000f


	//   ....[158]....
        /*0374*/ 	.word	0x0500000f


	//   ....[159]....
        /*0378*/ 	.word	0x0500000f


	//   ....[160]....
        /*037c*/ 	.word	0x0500000f


	//   ....[161]....
        /*0380*/ 	.word	0x0500000f


	//   ....[162]....
        /*0384*/ 	.word	0x0500000f


	//   ....[163]....
        /*0388*/ 	.word	0x0500000f


	//   ....[164]....
        /*038c*/ 	.word	0x0500000f


	//   ....[165]....
        /*0390*/ 	.word	0x0500000f


	//   ....[166]....
        /*0394*/ 	.word	0x0500000f


	//   ....[167]....
        /*0398*/ 	.word	0x0500000f


	//   ....[168]....
        /*039c*/ 	.word	0x0500000f


	//   ....[169]....
        /*03a0*/ 	.word	0x0500000f


	//   ....[170]....
        /*03a4*/ 	.word	0x0500000f


	//   ....[171]....
        /*03a8*/ 	.word	0x0500000f


	//   ....[172]....
        /*03ac*/ 	.word	0x0500000f


	//   ....[173]....
        /*03b0*/ 	.word	0x0500000f


	//   ....[174]....
        /*03b4*/ 	.word	0x0500000f


	//   ....[175]....
        /*03b8*/ 	.word	0x0500000f


	//   ....[176]....
        /*03bc*/ 	.word	0x0500000f


	//   ....[177]....
        /*03c0*/ 	.word	0x0500000f


	//   ....[178]....
        /*03c4*/ 	.word	0x0500000f


	//   ....[179]....
        /*03c8*/ 	.word	0x0500000f


	//   ....[180]....
        /*03cc*/ 	.word	0x0500000f


	//   ....[181]....
        /*03d0*/ 	.word	0x0500000f


	//   ....[182]....
        /*03d4*/ 	.word	0x0500000f


	//   ....[183]....
        /*03d8*/ 	.word	0x0500000f


	//   ....[184]....
        /*03dc*/ 	.word	0x0500000f


	//   ....[185]....
        /*03e0*/ 	.word	0x0500000f


	//   ....[186]....
        /*03e4*/ 	.word	0x0500000f


	//   ....[187]....
        /*03e8*/ 	.word	0x0500000f


	//   ....[188]....
        /*03ec*/ 	.word	0x0500000f


	//   ....[189]....
        /*03f0*/ 	.word	0x0500000f


	//   ....[190]....
        /*03f4*/ 	.word	0x0500000f


	//   ....[191]....
        /*03f8*/ 	.word	0x0500000f


	//   ....[192]....
        /*03fc*/ 	.word	0x0500000f


	//   ....[193]....
        /*0400*/ 	.word	0x0500000f


	//----- nvinfo : EIATTR_COOP_GROUP_INSTR_OFFSETS
	.align		4
.L_1150:
        /*0404*/ 	.byte	0x04, 0x28
        /*0406*/ 	.short	(.L_1152 - .L_1151)


	//   ....[0]....
.L_1151:
        /*0408*/ 	.word	0x00000080


	//   ....[1]....
        /*040c*/ 	.word	0x00000090


	//   ....[2]....
        /*0410*/ 	.word	0x000002f0


	//   ....[3]....
        /*0414*/ 	.word	0x00000450


	//   ....[4]....
        /*0418*/ 	.word	0x00000570


	//   ....[5]....
        /*041c*/ 	.word	0x000006d0


	//   ....[6]....
        /*0420*/ 	.word	0x00000d00


	//   ....[7]....
        /*0424*/ 	.word	0x00002a40


	//   ....[8]....
        /*0428*/ 	.word	0x00002ae0


	//   ....[9]....
        /*042c*/ 	.word	0x00002af0


	//   ....[10]....
        /*0430*/ 	.word	0x00002b60


	//   ....[11]....
        /*0434*/ 	.word	0x00004cb0


	//   ....[12]....
        /*0438*/ 	.word	0x00004d00


	//   ....[13]....
        /*043c*/ 	.word	0x00004d20


	//   ....[14]....
        /*0440*/ 	.word	0x00004d50


	//   ....[15]....
        /*0444*/ 	.word	0x000062d0


	//   ....[16]....
        /*0448*/ 	.word	0x00006310


	//   ....[17]....
        /*044c*/ 	.word	0x00006440


	//   ....[18]....
        /*0450*/ 	.word	0x00006460


	//   ....[19]....
        /*0454*/ 	.word	0x00007d10


	//   ....[20]....
        /*0458*/ 	.word	0x00007d40


	//   ....[21]....
        /*045c*/ 	.word	0x00007e20


	//   ....[22]....
        /*0460*/ 	.word	0x00007e50


	//   ....[23]....
        /*0464*/ 	.word	0x000084d0


	//   ....[24]....
        /*0468*/ 	.word	0x00008510


	//   ....[25]....
        /*046c*/ 	.word	0x00008650


	//   ....[26]....
        /*0470*/ 	.word	0x00008670


	//   ....[27]....
        /*0474*/ 	.word	0x000087a0


	//   ....[28]....
        /*0478*/ 	.word	0x000087c0


	//   ....[29]....
        /*047c*/ 	.word	0x00008900


	//   ....[30]....
        /*0480*/ 	.word	0x00008940


	//   ....[31]....
        /*0484*/ 	.word	0x0000a050


	//   ....[32]....
        /*0488*/ 	.word	0x0000a080


	//   ....[33]....
        /*048c*/ 	.word	0x0000a0b0


	//   ....[34]....
        /*0490*/ 	.word	0x0000a0c0


	//   ....[35]....
        /*0494*/ 	.word	0x0000a100


	//   ....[36]....
        /*0498*/ 	.word	0x0000a140


	//   ....[37]....
        /*049c*/ 	.word	0x0000a160


	//   ....[38]....
        /*04a0*/ 	.word	0x0000a1c0


	//   ....[39]....
        /*04a4*/ 	.word	0x0000a1e0


	//   ....[40]....
        /*04a8*/ 	.word	0x0000a200


	//   ....[41]....
        /*04ac*/ 	.word	0x0000a240


	//   ....[42]....
        /*04b0*/ 	.word	0x0000a270


	//   ....[43]....
        /*04b4*/ 	.word	0x0000a8e0


	//   ....[44]....
        /*04b8*/ 	.word	0x0000a910


	//   ....[45]....
        /*04bc*/ 	.word	0x0000a960


	//   ....[46]....
        /*04c0*/ 	.word	0x0000a980


	//   ....[47]....
        /*04c4*/ 	.word	0x0000a9a0


	//   ....[48]....
        /*04c8*/ 	.word	0x0000a9b0


	//   ....[49]....
        /*04cc*/ 	.word	0x0000a9c0


	//   ....[50]....
        /*04d0*/ 	.word	0x0000a9d0


	//   ....[51]....
        /*04d4*/ 	.word	0x0000a9e0


	//   ....[52]....
        /*04d8*/ 	.word	0x0000aa20


	//   ....[53]....
        /*04dc*/ 	.word	0x0000aa50


	//   ....[54]....
        /*04e0*/ 	.word	0x0000aae0


	//   ....[55]....
        /*04e4*/ 	.word	0x0000ac10


	//   ....[56]....
        /*04e8*/ 	.word	0x0000ac80


	//   ....[57]....
        /*04ec*/ 	.word	0x0000ae10


	//   ....[58]....
        /*04f0*/ 	.word	0x0000ae30


	//   ....[59]....
        /*04f4*/ 	.word	0x0000b380


	//   ....[60]....
        /*04f8*/ 	.word	0x0000b3b0


	//   ....[61]....
        /*04fc*/ 	.word	0x0000b3c0


	//   ....[62]....
        /*0500*/ 	.word	0x0000b400


	//   ....[63]....
        /*0504*/ 	.word	0x0000b4b0


	//   ....[64]....
        /*0508*/ 	.word	0x0000b4d0


	//   ....[65]....
        /*050c*/ 	.word	0x0000b5a0


	//   ....[66]....
        /*0510*/ 	.word	0x0000b5c0


	//   ....[67]....
        /*0514*/ 	.word	0x0000b650


	//   ....[68]....
        /*0518*/ 	.word	0x0000b670


	//   ....[69]....
        /*051c*/ 	.word	0x0000b700


	//   ....[70]....
        /*0520*/ 	.word	0x0000b720


	//   ....[71]....
        /*0524*/ 	.word	0x0000b7b0


	//   ....[72]....
        /*0528*/ 	.word	0x0000b7d0


	//   ....[73]....
        /*052c*/ 	.word	0x0000b860


	//   ....[74]....
        /*0530*/ 	.word	0x0000b8b0


	//   ....[75]....
        /*0534*/ 	.word	0x0000bc60


	//   ....[76]....
        /*0538*/ 	.word	0x0000bd50


	//   ....[77]....
        /*053c*/ 	.word	0x0000bee0


	//   ....[78]....
        /*0540*/ 	.word	0x0000bf10


	//   ....[79]....
        /*0544*/ 	.word	0x0000bf60


	//   ....[80]....
        /*0548*/ 	.word	0x0000bfb0


	//   ....[81]....
        /*054c*/ 	.word	0x0000c000


	//   ....[82]....
        /*0550*/ 	.word	0x0000c070


	//   ....[83]....
        /*0554*/ 	.word	0x0000c080


	//   ....[84]....
        /*0558*/ 	.word	0x0000c0b0


	//   ....[85]....
        /*055c*/ 	.word	0x0000c0d0


	//   ....[86]....
        /*0560*/ 	.word	0x0000c100


	//   ....[87]....
        /*0564*/ 	.word	0x0000c890


	//   ....[88]....
        /*0568*/ 	.word	0x0000c8b0


	//   ....[89]....
        /*056c*/ 	.word	0x0000c8c0


	//   ....[90]....
        /*0570*/ 	.word	0x0000c8d0


	//   ....[91]....
        /*0574*/ 	.word	0x0000c8f0


	//   ....[92]....
        /*0578*/ 	.word	0x0000c920


	//   ....[93]....
        /*057c*/ 	.word	0x0000c930


	//   ....[94]....
        /*0580*/ 	.word	0x0000c950


	//   ....[95]....
        /*0584*/ 	.word	0x0000c980


	//   ....[96]....
        /*0588*/ 	.word	0x0000c9c0


	//   ....[97]....
        /*058c*/ 	.word	0x0000c9f0


	//   ....[98]....
        /*0590*/ 	.word	0x0000ca10


	//   ....[99]....
        /*0594*/ 	.word	0x0000cd80


	//   ....[100]....
        /*0598*/ 	.word	0x0000cda0


	//   ....[101]....
        /*059c*/ 	.word	0x0000cdb0


	//   ....[102]....
        /*05a0*/ 	.word	0x0000cdd0


	//   ....[103]....
        /*05a4*/ 	.word	0x0000cdf0


	//   ....[104]....
        /*05a8*/ 	.word	0x0000ce50


	//   ....[105]....
        /*05ac*/ 	.word	0x0000ce70


	//   ....[106]....
        /*05b0*/ 	.word	0x0000ced0


	//   ....[107]....
        /*05b4*/ 	.word	0x0000cef0


	//   ....[108]....
        /*05b8*/ 	.word	0x0000cf50


	//   ....[109]....
        /*05bc*/ 	.word	0x0000cf80


	//   ....[110]....
        /*05c0*/ 	.word	0x0000cfd0


	//   ....[111]....
        /*05c4*/ 	.word	0x0000d390


	//   ....[112]....
        /*05c8*/ 	.word	0x0000d8e0


	//   ....[113]....
        /*05cc*/ 	.word	0x0000d9d0


	//   ....[114]....
        /*05d0*/ 	.word	0x0000da70


	//   ....[115]....
        /*05d4*/ 	.word	0x0000dae0


	//   ....[116]....
        /*05d8*/ 	.word	0x0000db90


	//   ....[117]....
        /*05dc*/ 	.word	0x0000dc90


	//   ....[118]....
        /*05e0*/ 	.word	0x0000dce0


	//   ....[119]....
        /*05e4*/ 	.word	0x0000dde0


	//   ....[120]....
        /*05e8*/ 	.word	0x0000de30


	//   ....[121]....
        /*05ec*/ 	.word	0x0000de90


	//   ....[122]....
        /*05f0*/ 	.word	0x0000df60


	//   ....[123]....
        /*05f4*/ 	.word	0x0000e050


	//   ....[124]....
        /*05f8*/ 	.word	0x0000e0a0


	//   ....[125]....
        /*05fc*/ 	.word	0x0000e160


	//   ....[126]....
        /*0600*/ 	.word	0x0000e200


	//   ....[127]....
        /*0604*/ 	.word	0x0000e290


	//   ....[128]....
        /*0608*/ 	.word	0x0000e360


	//   ....[129]....
        /*060c*/ 	.word	0x0000e480


	//   ....[130]....
        /*0610*/ 	.word	0x0000e4f0


	//   ....[131]....
        /*0614*/ 	.word	0x0000e550


	//   ....[132]....
        /*0618*/ 	.word	0x0000e640


	//   ....[133]....
        /*061c*/ 	.word	0x0000e6e0


	//   ....[134]....
        /*0620*/ 	.word	0x0000e7e0


	//   ....[135]....
        /*0624*/ 	.word	0x0000e8e0


	//   ....[136]....
        /*0628*/ 	.word	0x0000e950


	//   ....[137]....
        /*062c*/ 	.word	0x0000e9b0


	//   ....[138]....
        /*0630*/ 	.word	0x0000ea80


	//   ....[139]....
        /*0634*/ 	.word	0x0000eba0


	//   ....[140]....
        /*0638*/ 	.word	0x0000ebf0


	//   ....[141]....
        /*063c*/ 	.word	0x0000ec80


	//   ....[142]....
        /*0640*/ 	.word	0x0000ed20


	//   ....[143]....
        /*0644*/ 	.word	0x0000eda0


	//   ....[144]....
        /*0648*/ 	.word	0x0000ee70


	//   ....[145]....
        /*064c*/ 	.word	0x0000ef80


	//   ....[146]....
        /*0650*/ 	.word	0x0000efd0


	//   ....[147]....
        /*0654*/ 	.word	0x0000f040


	//   ....[148]....
        /*0658*/ 	.word	0x0000f130


	//   ....[149]....
        /*065c*/ 	.word	0x0000f240


	//   ....[150]....
        /*0660*/ 	.word	0x0000f290


	//   ....[151]....
        /*0664*/ 	.word	0x0000f300


	//   ....[152]....
        /*0668*/ 	.word	0x0000f3f0


	//   ....[153]....
        /*066c*/ 	.word	0x0000f500


	//   ....[154]....
        /*0670*/ 	.word	0x0000f550


	//   ....[155]....
        /*0674*/ 	.word	0x0000f5c0


	//   ....[156]....
        /*0678*/ 	.word	0x0000f6a0


	//   ....[157]....
        /*067c*/ 	.word	0x0000f7e0


	//   ....[158]....
        /*0680*/ 	.word	0x0000f8b0


	//   ....[159]....
        /*0684*/ 	.word	0x0000f950


	//   ....[160]....
        /*0688*/ 	.word	0x0000fa90


	//   ....[161]....
        /*068c*/ 	.word	0x0000faf0


	//   ....[162]....
        /*0690*/ 	.word	0x0000fc10


	//   ....[163]....
        /*0694*/ 	.word	0x0000fc70


	//   ....[164]....
        /*0698*/ 	.word	0x0000fd90


	//   ....[165]....
        /*069c*/ 	.word	0x0000fdf0


	//   ....[166]....
        /*06a0*/ 	.word	0x0000ff00


	//   ....[167]....
        /*06a4*/ 	.word	0x0000ff60


	//   ....[168]....
        /*06a8*/ 	.word	0x00010040


	//   ....[169]....
        /*06ac*/ 	.word	0x00010120


	//   ....[170]....
        /*06b0*/ 	.word	0x000101c0


	//   ....[171]....
        /*06b4*/ 	.word	0x00010220


	//   ....[172]....
        /*06b8*/ 	.word	0x000102c0


	//   ....[173]....
        /*06bc*/ 	.word	0x00010320


	//   ....[174]....
        /*06c0*/ 	.word	0x000103c0


	//   ....[175]....
        /*06c4*/ 	.word	0x00010420


	//   ....[176]....
        /*06c8*/ 	.word	0x000104d0


	//   ....[177]....
        /*06cc*/ 	.word	0x00010530


	//   ....[178]....
        /*06d0*/ 	.word	0x000105e0


	//   ....[179]....
        /*06d4*/ 	.word	0x00010640


	//   ....[180]....
        /*06d8*/ 	.word	0x000106f0


	//   ....[181]....
        /*06dc*/ 	.word	0x000107d0


	//   ....[182]....
        /*06e0*/ 	.word	0x00010870


	//   ....[183]....
        /*06e4*/ 	.word	0x000108d0


	//   ....[184]....
        /*06e8*/ 	.word	0x000109a0


	//   ....[185]....
        /*06ec*/ 	.word	0x00010a00


	//   ....[186]....
        /*06f0*/ 	.word	0x00010ad0


	//   ....[187]....
        /*06f4*/ 	.word	0x00010b30


	//   ....[188]....
        /*06f8*/ 	.word	0x00010c00


	//   ....[189]....
        /*06fc*/ 	.word	0x00010c60


	//   ....[190]....
        /*0700*/ 	.word	0x00010d30


	//   ....[191]....
        /*0704*/ 	.word	0x00010d90


	//   ....[192]....
        /*0708*/ 	.word	0x00010e70


	//   ....[193]....
        /*070c*/ 	.word	0x00010f80


	//----- nvinfo : EIATTR_REG_RECONFIG
	.align		4
.L_1152:
        /*0710*/ 	.byte	0x01, 0x54
	.zero		2


	//----- nvinfo : EIATTR_SYSCALL_OFFSETS
	.align		4
        /*0714*/ 	.byte	0x04, 0x46
        /*0716*/ 	.short	(.L_1154 - .L_1153)


	//   ....[0]....
.L_1153:
        /*0718*/ 	.word	0x00001070


	//   ....[1]....
        /*071c*/ 	.word	0x00009900


	//   ....[2]....
        /*0720*/ 	.word	0x00009a40


	//   ....[3]....
        /*0724*/ 	.word	0x00009b30


	//   ....[4]....
        /*0728*/ 	.word	0x0000a5e0


	//   ....[5]....
        /*072c*/ 	.word	0x0000b0a0


	//----- nvinfo : EIATTR_MBARRIER_INSTR_OFFSETS
	.align		4
.L_1154:
        /*0730*/ 	.byte	0x04, 0x39
        /*0732*/ 	.short	(.L_1156 - .L_1155)


	//   ....[0]....
.L_1155:
        /*0734*/ 	.word	0x00000190
        /*0738*/ 	.word	0x000000ff
        /*073c*/ 	.word	0x00032400
        /*0740*/ 	.short	0x0100
        /*0742*/ 	.byte	0x08
	.zero		1


	//   ....[1]....
        /*0744*/ 	.word	0x000001a0
        /*0748*/ 	.word	0x000000ff
        /*074c*/ 	.word	0x00032410
        /*0750*/ 	.short	0x0100
        /*0752*/ 	.byte	0x08
	.zero		1


	//   ....[2]....
        /*0754*/ 	.word	0x000001b0
        /*0758*/ 	.word	0x000000ff
        /*075c*/ 	.word	0x00032420
        /*0760*/ 	.short	0x0100
        /*0762*/ 	.byte	0x08
	.zero		1


	//   ....[3]....
        /*0764*/ 	.word	0x000002a0
        /*0768*/ 	.word	0x000000ff
        /*076c*/ 	.word	0x00032430
        /*0770*/ 	.short	0x0100
        /*0772*/ 	.byte	0x08
	.zero		1


	//   ....[4]....
        /*0774*/ 	.word	0x000002b0
        /*0778*/ 	.word	0x000000ff
        /*077c*/ 	.word	0x00032440
        /*0780*/ 	.short	0x0100
        /*0782*/ 	.byte	0x08
	.zero		1


	//   ....[5]....
        /*0784*/ 	.word	0x000002c0
        /*0788*/ 	.word	0x000000ff
        /*078c*/ 	.word	0x00032438
        /*0790*/ 	.short	0x0100
        /*0792*/ 	.byte	0x08
	.zero		1


	//   ....[6]....
        /*0794*/ 	.word	0x000002d0
        /*0798*/ 	.word	0x000000ff
        /*079c*/ 	.word	0x00032448
        /*07a0*/ 	.short	0x0100
        /*07a2*/ 	.byte	0x08
	.zero		1


	//   ....[7]....
        /*07a4*/ 	.word	0x00000400
        /*07a8*/ 	.word	0x000000ff
        /*07ac*/ 	.word	0x00032450
        /*07b0*/ 	.short	0x0100
        /*07b2*/ 	.byte	0x08
	.zero		1


	//   ....[8]....
        /*07b4*/ 	.word	0x00000410
        /*07b8*/ 	.word	0x000000ff
        /*07bc*/ 	.word	0x00032460
        /*07c0*/ 	.short	0x0100
        /*07c2*/ 	.byte	0x08
	.zero		1


	//   ....[9]....
        /*07c4*/ 	.word	0x00000420
        /*07c8*/ 	.word	0x000000ff
        /*07cc*/ 	.word	0x00032458
        /*07d0*/ 	.short	0x0100
        /*07d2*/ 	.byte	0x08
	.zero		1


	//   ....[10]....
        /*07d4*/ 	.word	0x00000430
        /*07d8*/ 	.word	0x000000ff
        /*07dc*/ 	.word	0x00032468
        /*07e0*/ 	.short	0x0100
        /*07e2*/ 	.byte	0x08
	.zero		1


	//   ....[11]....
        /*07e4*/ 	.word	0x00000520
        /*07e8*/ 	.word	0x000000ff
        /*07ec*/ 	.word	0x00032470
        /*07f0*/ 	.short	0x0100
        /*07f2*/ 	.byte	0x06
	.zero		1


	//   ....[12]....
        /*07f4*/ 	.word	0x00000530
        /*07f8*/ 	.word	0x000000ff
        /*07fc*/ 	.word	0x00032480
        /*0800*/ 	.short	0x0100
        /*0802*/ 	.byte	0x06
	.zero		1


	//   ....[13]....
        /*0804*/ 	.word	0x00000540
        /*0808*/ 	.word	0x000000ff
        /*080c*/ 	.word	0x00032478
        /*0810*/ 	.short	0x0100
        /*0812*/ 	.byte	0x06
	.zero		1


	//   ....[14]....
        /*0814*/ 	.word	0x00000550
        /*0818*/ 	.word	0x000000ff
        /*081c*/ 	.word	0x00032488
        /*0820*/ 	.short	0x0100
        /*0822*/ 	.byte	0x06
	.zero		1


	//   ....[15]....
        /*0824*/ 	.word	0x00000680
        /*0828*/ 	.word	0x000000ff
        /*082c*/ 	.word	0x00032490
        /*0830*/ 	.short	0x0100
        /*0832*/ 	.byte	0x08
	.zero		1


	//   ....[16]....
        /*0834*/ 	.word	0x00000690
        /*0838*/ 	.word	0x000000ff
        /*083c*/ 	.word	0x000324a0
        /*0840*/ 	.short	0x0100
        /*0842*/ 	.byte	0x08
	.zero		1


	//   ....[17]....
        /*0844*/ 	.word	0x000006a0
        /*0848*/ 	.word	0x000000ff
        /*084c*/ 	.word	0x00032498
        /*0850*/ 	.short	0x0100
        /*0852*/ 	.byte	0x08
	.zero		1


	//   ....[18]....
        /*0854*/ 	.word	0x000006b0
        /*0858*/ 	.word	0x000000ff
        /*085c*/ 	.word	0x000324a8
        /*0860*/ 	.short	0x0100
        /*0862*/ 	.byte	0x08
	.zero		1


	//   ....[19]....
        /*0864*/ 	.word	0x000007f0
        /*0868*/ 	.word	0x000000ff
        /*086c*/ 	.word	0x000324b0
        /*0870*/ 	.short	0x0100
        /*0872*/ 	.byte	0x08
	.zero		1


	//   ....[20]....
        /*0874*/ 	.word	0x00000800
        /*0878*/ 	.word	0x000000ff
        /*087c*/ 	.word	0x000324c0
        /*0880*/ 	.short	0x0100
        /*0882*/ 	.byte	0x08
	.zero		1


	//   ....[21]....
        /*0884*/ 	.word	0x00000810
        /*0888*/ 	.word	0x000000ff
        /*088c*/ 	.word	0x000324b8
        /*0890*/ 	.short	0x0100
        /*0892*/ 	.byte	0x08
	.zero		1


	//   ....[22]....
        /*0894*/ 	.word	0x00000820
        /*0898*/ 	.word	0x000000ff
        /*089c*/ 	.word	0x000324c8
        /*08a0*/ 	.short	0x0100
        /*08a2*/ 	.byte	0x08
	.zero		1


	//   ....[23]....
        /*08a4*/ 	.word	0x000010c0
        /*08a8*/ 	.word	0x000000ff
        /*08ac*/ 	.word	0x00032400
        /*08b0*/ 	.short	0x010a
        /*08b2*/ 	.byte	0x33
	.zero		1


	//   ....[24]....
        /*08b4*/ 	.word	0x00001190
        /*08b8*/ 	.word	0x000000ff
        /*08bc*/ 	.word	0x00032430
        /*08c0*/ 	.short	0x010a
        /*08c2*/ 	.byte	0x1b
	.zero		1


	//   ....[25]....
        /*08c4*/ 	.word	0x000011d0
        /*08c8*/ 	.word	0x000000ff
        /*08cc*/ 	.word	0x00032430
        /*08d0*/ 	.short	0x010a
        /*08d2*/ 	.byte	0x1b
	.zero		1


	//   ....[26]....
        /*08d4*/ 	.word	0x00001430
        /*08d8*/ 	.word	0x000000ff
        /*08dc*/ 	.word	0x00032410
        /*08e0*/ 	.short	0x010a
        /*08e2*/ 	.byte	0x33
	.zero		1


	//   ....[27]....
        /*08e4*/ 	.word	0x00001470
        /*08e8*/ 	.word	0x000000ff
        /*08ec*/ 	.word	0x00032450
        /*08f0*/ 	.short	0x010a
        /*08f2*/ 	.byte	0x1b
	.zero		1


	//   ....[28]....
        /*08f4*/ 	.word	0x000014b0
        /*08f8*/ 	.word	0x000000ff
        /*08fc*/ 	.word	0x00032450
        /*0900*/ 	.short	0x010a
        /*0902*/ 	.byte	0x1b
	.zero		1


	//   ....[29]....
        /*0904*/ 	.word	0x000022a0
        /*0908*/ 	.word	0x000000ff
        /*090c*/ 	.word	0x00000000
        /*0910*/ 	.short	0x0101
        /*0912*/ 	.byte	0x06
	.zero		1


	//   ....[30]....
        /*0914*/ 	.word	0x00003830
        /*0918*/ 	.word	0x000000ff
        /*091c*/ 	.word	0x00000000
        /*0920*/ 	.short	0x0101
        /*0922*/ 	.byte	0x1b
	.zero		1


	//   ....[31]....
        /*0924*/ 	.word	0x000039a0
        /*0928*/ 	.word	0x000000ff
        /*092c*/ 	.word	0x00032430
        /*0930*/ 	.short	0x010a
        /*0932*/ 	.byte	0x1d
	.zero		1


	//   ....[32]....
        /*0934*/ 	.word	0x000039e0
        /*0938*/ 	.word	0x000000ff
        /*093c*/ 	.word	0x00032430
        /*0940*/ 	.short	0x010a
        /*0942*/ 	.byte	0x1d
	.zero		1


	//   ....[33]....
        /*0944*/ 	.word	0x00003b60
        /*0948*/ 	.word	0x000000ff
        /*094c*/ 	.word	0x00032450
        /*0950*/ 	.short	0x010a
        /*0952*/ 	.byte	0x1d
	.zero		1


	//   ....[34]....
        /*0954*/ 	.word	0x00003ba0
        /*0958*/ 	.word	0x000000ff
        /*095c*/ 	.word	0x00032450
        /*0960*/ 	.short	0x010a
        /*0962*/ 	.byte	0x1d
	.zero		1


	//   ....[35]....
        /*0964*/ 	.word	0x000047d0
        /*0968*/ 	.word	0x000000ff
        /*096c*/ 	.word	0x00000000
        /*0970*/ 	.short	0x0101
        /*0972*/ 	.byte	0x06
	.zero		1


	//   ....[36]....
        /*0974*/ 	.word	0x000062b0
        /*0978*/ 	.word	0x000000ff
        /*097c*/ 	.word	0x00000000
        /*0980*/ 	.short	0x0101
        /*0982*/ 	.byte	0x1d
	.zero		1


	//   ....[37]....
        /*0984*/ 	.word	0x000084f0
        /*0988*/ 	.word	0x000000cc
        /*098c*/ 	.word	0x00000000
        /*0990*/ 	.short	0x0101
        /*0992*/ 	.byte	0x3f
	.zero		1


	//   ....[38]....
        /*0994*/ 	.word	0x00009e50
        /*0998*/ 	.word	0x00000011
        /*099c*/ 	.word	0x00032440
        /*09a0*/ 	.short	0x010a
        /*09a2*/ 	.byte	0x3f
	.zero		1


	//   ....[39]....
        /*09a4*/ 	.word	0x0000a3b0
        /*09a8*/ 	.word	0x00000011
        /*09ac*/ 	.word	0x00032430
        /*09b0*/ 	.short	0x0107
        /*09b2*/ 	.byte	0x3f
	.zero		1


	//   ....[40]....
        /*09b4*/ 	.word	0x0000a470
        /*09b8*/ 	.word	0x00000011
        /*09bc*/ 	.word	0x00032430
        /*09c0*/ 	.short	0x0101
        /*09c2*/ 	.byte	0x3f
	.zero		1


	//   ....[41]....
        /*09c4*/ 	.word	0x0000af20
        /*09c8*/ 	.word	0x000000ff
        /*09cc*/ 	.word	0x00032400
        /*09d0*/ 	.short	0x0107
        /*09d2*/ 	.byte	0x25
	.zero		1


	//   ....[42]....
        /*09d4*/ 	.word	0x0000af70
        /*09d8*/ 	.word	0x000000ff
        /*09dc*/ 	.word	0x00032400
        /*09e0*/ 	.short	0x0101
        /*09e2*/ 	.byte	0x25
	.zero		1


	//   ....[43]....
        /*09e4*/ 	.word	0x0000b970
        /*09e8*/ 	.word	0x000000ff
        /*09ec*/ 	.word	0x00032410
        /*09f0*/ 	.short	0x0107
        /*09f2*/ 	.byte	0x25
	.zero		1


	//   ....[44]....
        /*09f4*/ 	.word	0x0000b9d0
        /*09f8*/ 	.word	0x000000ff
        /*09fc*/ 	.word	0x00032410
        /*0a00*/ 	.short	0x0101
        /*0a02*/ 	.byte	0x25
	.zero		1


	//   ....[45]....
        /*0a04*/ 	.word	0x0000b9f0
        /*0a08*/ 	.word	0x000000ff
        /*0a0c*/ 	.word	0x00032420
        /*0a10*/ 	.short	0x010a
        /*0a12*/ 	.byte	0x25
	.zero		1


	//   ....[46]....
        /*0a14*/ 	.word	0x0000ba80
        /*0a18*/ 	.word	0x00000011
        /*0a1c*/ 	.word	0x00032460
        /*0a20*/ 	.short	0x010a
        /*0a22*/ 	.byte	0x3f
	.zero		1


	//   ....[47]....
        /*0a24*/ 	.word	0x0000c370
        /*0a28*/ 	.word	0x00000011
        /*0a2c*/ 	.word	0x00032450
        /*0a30*/ 	.short	0x0107
        /*0a32*/ 	.byte	0x3f
	.zero		1


	//   ....[48]....
        /*0a34*/ 	.word	0x0000c450
        /*0a38*/ 	.word	0x00000011
        /*0a3c*/ 	.word	0x00032450
        /*0a40*/ 	.short	0x0101
        /*0a42*/ 	.byte	0x3f
	.zero		1


	//   ....[49]....
        /*0a44*/ 	.word	0x0000c6f0
        /*0a48*/ 	.word	0x00000011
        /*0a4c*/ 	.word	0x00032440
        /*0a50*/ 	.short	0x010a
        /*0a52*/ 	.byte	0x3f
	.zero		1


	//   ....[50]....
        /*0a54*/ 	.word	0x0000cac0
        /*0a58*/ 	.word	0x00000011
        /*0a5c*/ 	.word	0x00032430
        /*0a60*/ 	.short	0x0107
        /*0a62*/ 	.byte	0x3f
	.zero		1


	//   ....[51]....
        /*0a64*/ 	.word	0x0000cb80
        /*0a68*/ 	.word	0x00000011
        /*0a6c*/ 	.word	0x00032430
        /*0a70*/ 	.short	0x0101
        /*0a72*/ 	.byte	0x3f
	.zero		1


	//   ....[52]....
        /*0a74*/ 	.word	0x0000cbb0
        /*0a78*/ 	.word	0x00000011
        /*0a7c*/ 	.word	0x00032460
        /*0a80*/ 	.short	0x010a
        /*0a82*/ 	.byte	0x3f
	.zero		1


	//   ....[53]....
        /*0a84*/ 	.word	0x0000d0d0
        /*0a88*/ 	.word	0x00000011
        /*0a8c*/ 	.word	0x00032450
        /*0a90*/ 	.short	0x0107
        /*0a92*/ 	.byte	0x3f
	.zero		1


	//   ....[54]....
        /*0a94*/ 	.word	0x0000d1a0
        /*0a98*/ 	.word	0x00000011
        /*0a9c*/ 	.word	0x00032450
        /*0aa0*/ 	.short	0x0101
        /*0aa2*/ 	.byte	0x3f
	.zero		1


	//   ....[55]....
        /*0aa4*/ 	.word	0x0000d310
        /*0aa8*/ 	.word	0x00000007
        /*0aac*/ 	.word	0x00032420
        /*0ab0*/ 	.short	0x010a
        /*0ab2*/ 	.byte	0x3f
	.zero		1


	//   ....[56]....
        /*0ab4*/ 	.word	0x0000d490
        /*0ab8*/ 	.word	0x00000005
        /*0abc*/ 	.word	0x00032440
        /*0ac0*/ 	.short	0x010a
        /*0ac2*/ 	.byte	0x3f
	.zero		1


	//   ....[57]....
        /*0ac4*/ 	.word	0x0000d530
        /*0ac8*/ 	.word	0x00000003
        /*0acc*/ 	.word	0x00032440
        /*0ad0*/ 	.short	0x010a
        /*0ad2*/ 	.byte	0x3f
	.zero		1


	//   ....[58]....
        /*0ad4*/ 	.word	0x0000d570
        /*0ad8*/ 	.word	0x00000005
        /*0adc*/ 	.word	0x00032460
        /*0ae0*/ 	.short	0x010a
        /*0ae2*/ 	.byte	0x3f
	.zero		1


	//   ....[59]....
        /*0ae4*/ 	.word	0x0000d5b0
        /*0ae8*/ 	.word	0x00000003
        /*0aec*/ 	.word	0x00032460
        /*0af0*/ 	.short	0x010a
        /*0af2*/ 	.byte	0x3f
	.zero		1


	//   ....[60]....
        /*0af4*/ 	.word	0x0000d620
        /*0af8*/ 	.word	0x00000003
        /*0afc*/ 	.word	0x00032400
        /*0b00*/ 	.short	0x010a
        /*0b02*/ 	.byte	0x3f
	.zero		1


	//   ....[61]....
        /*0b04*/ 	.word	0x0000d680
        /*0b08*/ 	.word	0x00000004
        /*0b0c*/ 	.word	0x00032430
        /*0b10*/ 	.short	0x010a
        /*0b12*/ 	.byte	0x3f
	.zero		1


	//   ....[62]....
        /*0b14*/ 	.word	0x0000d6e0
        /*0b18*/ 	.word	0x00000005
        /*0b1c*/ 	.word	0x00032410
        /*0b20*/ 	.short	0x010a
        /*0b22*/ 	.byte	0x3f
	.zero		1


	//   ....[63]....
        /*0b24*/ 	.word	0x0000d740
        /*0b28*/ 	.word	0x00000000
        /*0b2c*/ 	.word	0x00032450
        /*0b30*/ 	.short	0x010a
        /*0b32*/ 	.byte	0x3f
	.zero		1


	//   ....[64]....
        /*0b34*/ 	.word	0x0000d7a0
        /*0b38*/ 	.word	0x00000005
        /*0b3c*/ 	.word	0x00032430
        /*0b40*/ 	.short	0x010a
        /*0b42*/ 	.byte	0x3f
	.zero		1


	//   ....[65]....
        /*0b44*/ 	.word	0x0000d800
        /*0b48*/ 	.word	0x00000005
        /*0b4c*/ 	.word	0x00032450
        /*0b50*/ 	.short	0x010a
        /*0b52*/ 	.byte	0x3f
	.zero		1


	//   ....[66]....
        /*0b54*/ 	.word	0x0000d920
        /*0b58*/ 	.word	0x00000011
        /*0b5c*/ 	.word	0x00032440
        /*0b60*/ 	.short	0x010a
        /*0b62*/ 	.byte	0x3f
	.zero		1


	//   ....[67]....
        /*0b64*/ 	.word	0x0000f6e0
        /*0b68*/ 	.word	0x00000003
        /*0b6c*/ 	.word	0x00032420
        /*0b70*/ 	.short	0x010a
        /*0b72*/ 	.byte	0x3f
	.zero		1


	//   ....[68]....
        /*0b74*/ 	.word	0x0000f730
        /*0b78*/ 	.word	0x00000011
        /*0b7c*/ 	.word	0x00032460
        /*0b80*/ 	.short	0x010a
        /*0b82*/ 	.byte	0x3f
	.zero		1


	//   ....[69]....
        /*0b84*/ 	.word	0x00010070
        /*0b88*/ 	.word	0x00000011
        /*0b8c*/ 	.word	0x00032440
        /*0b90*/ 	.short	0x010a
        /*0b92*/ 	.byte	0x3f
	.zero		1


	//   ....[70]....
        /*0b94*/ 	.word	0x00010720
        /*0b98*/ 	.word	0x00000011
        /*0b9c*/ 	.word	0x00032460
        /*0ba0*/ 	.short	0x010a
        /*0ba2*/ 	.byte	0x3f
	.zero		1


	//   ....[71]....
        /*0ba4*/ 	.word	0x00010ea0
        /*0ba8*/ 	.word	0x00000007
        /*0bac*/ 	.word	0x00032420
        /*0bb0*/ 	.short	0x010a
        /*0bb2*/ 	.byte	0x3f
	.zero		1


	//   ....[72]....
        /*0bb4*/ 	.word	0x00011040
        /*0bb8*/ 	.word	0x00000005
        /*0bbc*/ 	.word	0x00032440
        /*0bc0*/ 	.short	0x010a
        /*0bc2*/ 	.byte	0x3f
	.zero		1


	//   ....[73]....
        /*0bc4*/ 	.word	0x00011090
        /*0bc8*/ 	.word	0x00000003
        /*0bcc*/ 	.word	0x00032440
        /*0bd0*/ 	.short	0x010a
        /*0bd2*/ 	.byte	0x3f
	.zero		1


	//   ....[74]....
        /*0bd4*/ 	.word	0x000110e0
        /*0bd8*/ 	.word	0x00000005
        /*0bdc*/ 	.word	0x00032460
        /*0be0*/ 	.short	0x010a
        /*0be2*/ 	.byte	0x3f
	.zero		1


	//----- nvinfo : EIATTR_NUM_MBARRIERS
	.align		4
.L_1156:
        /*0be4*/ 	.byte	0x03, 0x38
        /*0be6*/ 	.short	0x0017


	//----- nvinfo : EIATTR_EXIT_INSTR_OFFSETS
	.align		4
        /*0be8*/ 	.byte	0x04, 0x1c
        /*0bea*/ 	.short	(.L_1158 - .L_1157)


	//   ....[0]....
.L_1157:
        /*0bec*/ 	.word	0x00000970


	//   ....[1]....
        /*0bf0*/ 	.word	0x00008aa0


	//   ....[2]....
        /*0bf4*/ 	.word	0x0000d600


	//----- nvinfo : EIATTR_MAX_THREADS
	.align		4
.L_1158:
        /*0bf8*/ 	.byte	0x04, 0x05
        /*0bfa*/ 	.short	(.L_1160 - .L_1159)
.L_1159:
        /*0bfc*/ 	.word	0x00000180
        /*0c00*/ 	.word	0x00000001
        /*0c04*/ 	.word	0x00000001


	//----- nvinfo : EIATTR_CRS_STACK_SIZE
	.align		4
.L_1160:
        /*0c08*/ 	.byte	0x04, 0x1e
        /*0c0a*/ 	.short	(.L_1162 - .L_1161)
.L_1161:
        /*0c0c*/ 	.word	0x00000000


	//----- nvinfo : EIATTR_CBANK_PARAM_SIZE
	.align		4
.L_1162:
        /*0c10*/ 	.byte	0x03, 0x19
        /*0c12*/ 	.short	0x0b70


	//----- nvinfo : EIATTR_PARAM_CBANK
	.align		4
        /*0c14*/ 	.byte	0x04, 0x0a
        /*0c16*/ 	.short	(.L_1164 - .L_1163)
	.align		4
.L_1163:
        /*0c18*/ 	.word	index@(.nv.constant0._ZN7cutlass13device_kernelIN5flash11enable_sm90INS1_16FlashAttnFwdSm90INS1_25CollectiveMainloopFwdSm90ILi2EN4cute5tupleIJNS5_1CILi1EEES8_S8_EEENS6_IJNS7_ILi128EEENS7_ILi96EEENS7_ILi64EEEEEELi256ENS_6half_tEfNS_4arch4Sm90ELb0ELb0ELb1ELb0ELb1ELb0ELb1ELb1ELb0ELb1ELb0ELb0EEENS1_21CollectiveEpilogueFwdINS6_IJSA_NS7_ILi256EEESB_EEES9_SE_SG_Li256ELb0ELb1ELb0ELb0EEENS1_29StaticPersistentTileSchedulerILb0EEEEEEEEEvNT_6ParamsE)
        /*0c1c*/ 	.short	0x0210
        /*0c1e*/ 	.short	0x0b70


	//----- nvinfo : EIATTR_SW_WAR
	.align		4
.L_1164:
        /*0c20*/ 	.byte	0x04, 0x36
        /*0c22*/ 	.short	(.L_1166 - .L_1165)
.L_1165:
        /*0c24*/ 	.word	0x00000008
.L_1166:


//--------------------- .nv.info._ZN7cutlass13device_kernelIN5flash11enable_sm90INS1_16FlashAttnFwdSm90INS1_25CollectiveMainloopFwdSm90ILi2EN4cute5tupleIJNS5_1CILi1EEES8_S8_EEENS6_IJNS7_ILi128EEENS7_ILi96EEENS7_ILi64EEEEEELi256ENS_6half_tEfNS_4arch4Sm90ELb0ELb0ELb1ELb1ELb1ELb0ELb0ELb1ELb0ELb1ELb0ELb0EEENS1_21CollectiveEpilogueFwdINS6_IJSA_NS7_ILi256EEESB_EEES9_SE_SG_Li256ELb1ELb1ELb0ELb0EEENS1_36VarlenDynamicPersistentTileSchedulerILi128ELi96ELi256ELi128ELb0ELb1ELb1ELb0ELb1ELb1EEEEEEEEEvNT_6ParamsE --------------------------
	.section	.nv.info._ZN7cutlass13device_kernelIN5flash11enable_sm90INS1_16FlashAttnFwdSm90INS1_25CollectiveMainloopFwdSm90ILi2EN4cute5tupleIJNS5_1CILi1EEES8_S8_EEENS6_IJNS7_ILi128EEENS7_ILi96EEENS7_ILi64EEEEEELi256ENS_6half_tEfNS_4arch4Sm90ELb0ELb0ELb1ELb1ELb1ELb0ELb0ELb1ELb0ELb1ELb0ELb0EEENS1_21CollectiveEpilogueFwdINS6_IJSA_NS7_ILi256EEESB_EEES9_SE_SG_Li256ELb1ELb1ELb0ELb0EEENS1_36VarlenDynamicPersistentTileSchedulerILi128ELi96ELi256ELi128ELb0ELb1ELb1ELb0ELb1ELb1EEEEEEEEEvNT_6ParamsE,"",@"SHT_CUDA_INFO"
	.sectionflags	@""
	.align	4


	//----- nvinfo : EIATTR_CUDA_API_VERSION
	.align		4
        /*0000*/ 	.byte	0x04, 0x37
        /*0002*/ 	.short	(.L_1168 - .L_1167)
.L_1167:
        /*0004*/ 	.word	0x00000082


	//----- nvinfo : EIATTR_KPARAM_INFO
	.align		4
.L_1168:
        /*0008*/ 	.byte	0x04, 0x17
        /*000a*/ 	.short	(.L_1170 - .L_1169)
.L_1169:
        /*000c*/ 	.word	0x00000000
        /*0010*/ 	.short	0x0000
        /*0012*/ 	.short	0x0070
        /*0014*/ 	.byte	0x00, 0xf0, 0x01, 0x2a


	//----- nvinfo : EIATTR_SPARSE_MMA_MASK
	.align		4
.L_1170:
        /*0018*/ 	.byte	0x03, 0x50
        /*001a*/ 	.short	0x0000


	//----- nvinfo : EIATTR_MAXREG_COUNT
	.align		4
        /*001c*/ 	.byte	0x03, 0x1b
        /*001e*/ 	.short	0x00a8


	//----- nvinfo : EIATTR_NUM_BARRIERS
	.align		4
        /*0020*/ 	.byte	0x02, 0x4c
        /*0022*/ 	.byte	0x10
	.zero		1


	//----- nvinfo : EIATTR_EXTERNS
	.align		4
        /*0024*/ 	.byte	0x04, 0x0f
        /*0026*/ 	.short	(.L_1172 - .L_1171)


	//   ....[0]....
	.align		4
.L_1171:
        /*0028*/ 	.word	index@(__assertfail)


	//----- nvinfo : EIATTR_ANNOTATIONS
	.align		4
.L_1172:
        /*002c*/ 	.byte	0x04, 0x55
        /*002e*/ 	.short	(.L_1174 - .L_1173)


	//   ....[0]....
.L_1173:
        /* <DEDUP_REMOVED lines=15> */


	//----- nvinfo : EIATTR_MERCURY_ISA_VERSION
	.align		4
.L_1174:
        /*0108*/ 	.byte	0x03, 0x5f
        /*010a*/ 	.short	0x0101


	//----- nvinfo : EIATTR_UNUSED_LOAD_BYTE_OFFSET
	.align		4
        /*010c*/ 	.byte	0x04, 0x44
        /*010e*/ 	.short	(.L_1176 - .L_1175)


	//   ....[0]....
.L_1175:
        /*0110*/ 	.word	0x00000970
        /*0114*/ 	.word	0x0000fff0


	//   ....[1]....
        /*0118*/ 	.word	0x00006650
        /*011c*/ 	.word	0x0000fff0


	//----- nvinfo : EIATTR_INT_WARP_WIDE_INSTR_OFFSETS
	.align		4
.L_1176:
        /*0120*/ 	.byte	0x04, 0x31
        /*0122*/ 	.short	(.L_1178 - .L_1177)


	//   ....[0]....
.L_1177:
        /*0124*/ 	.word	0x000000c0


	//   ....[1]....
        /*0128*/ 	.word	0x000000d0


	//   ....[2]....
        /*012c*/ 	.word	0x00000170


	//   ....[3]....
        /*0130*/ 	.word	0x0000a410


	//   ....[4]....
        /*0134*/ 	.word	0x0000a4a0


	//   ....[5]....
        /*0138*/ 	.word	0x0000d7f0


	//   ....[6]....
        /*013c*/ 	.word	0x0000d880


	//----- nvinfo : EIATTR_COOP_GROUP_MASK_REGIDS
	.align		4
.L_1178:
        /*0140*/ 	.byte	0x04, 0x29
        /*0142*/ 	.short	(.L_1180 - .L_1179)


	//   ....[0]....
.L_1179:
        /*0144*/ 	.word	0xffffffff


	//   ....[1]....
        /*0148*/ 	.word	0xffffffff


	//   ....[2]....
        /*014c*/ 	.word	0xffffffff


	//   ....[3]....
        /*0150*/ 	.word	0xffffffff


	//   ....[4]....
        /*0154*/ 	.word	0xffffffff


	//   ....[5]....
        /*0158*/ 	.word	0xffffffff


	//   ....[6]....
        /*015c*/ 	.word	0xffffffff


	//   ....[7]....
        /*0160*/ 	.word	0xffffffff


	//   ....[8]....
        /*0164*/ 	.word	0xffffffff


	//   ....[9]....
        /*0168*/ 	.word	0xffffffff


	//   ....[10]....
        /*016c*/ 	.word	0xffffffff


	//   ....[11]....
        /*0170*/ 	.word	0xffffffff


	//   ....[12]....
        /*0174*/ 	.word	0xffffffff


	//   ....[13]....
        /*0178*/ 	.word	0xffffffff


	//   ....[14]....
        /*017c*/ 	.word	0xffffffff


	//   ....[15]....
        /*0180*/ 	.word	0xffffffff


	//   ....[16]....
        /*0184*/ 	.word	0xffffffff


	//   ....[17]....
        /*0188*/ 	.word	0xffffffff


	//   ....[18]....
        /*018c*/ 	.word	0xffffffff


	//   ....[19]....
        /*0190*/ 	.word	0xffffffff


	//   ....[20]....
        /*0194*/ 	.word	0xffffffff


	//   ....[21]....
        /*0198*/ 	.word	0xffffffff


	//   ....[22]....
        /*019c*/ 	.word	0xffffffff


	//   ....[23]....
        /*01a0*/ 	.word	0xffffffff


	//   ....[24]....
        /*01a4*/ 	.word	0xffffffff


	//   ....[25]....
        /*01a8*/ 	.word	0xffffffff


	//   ....[26]....
        /*01ac*/ 	.word	0xffffffff


	//   ....[27]....
        /*01b0*/ 	.word	0xffffffff


	//   ....[28]....
        /*01b4*/ 	.word	0xffffffff


	//   ....[29]....
        /*01b8*/ 	.word	0xffffffff


	//   ....[30]....
        /*01bc*/ 	.word	0xffffffff


	//   ....[31]....
        /*01c0*/ 	.word	0xffffffff


	//   ....[32]....
        /*01c4*/ 	.word	0xffffffff


	//   ....[33]....
        /*01c8*/ 	.word	0xffffffff


	//   ....[34]....
        /*01cc*/ 	.word	0xffffffff


	//   ....[35]....
        /*01d0*/ 	.word	0xffffffff


	//   ....[36]....
        /*01d4*/ 	.word	0xffffffff


	//   ....[37]....
        /*01d8*/ 	.word	0xffffffff


	//   ....[38]....
        /*01dc*/ 	.word	0xffffffff


	//   ....[39]....
        /*01e0*/ 	.word	0xffffffff


	//   ....[40]....
        /*01e4*/ 	.word	0xffffffff


	//   ....[41]....
        /*01e8*/ 	.word	0xffffffff


	//   ....[42]....
        /*01ec*/ 	.word	0xffffffff


	//   ....[43]....
        /*01f0*/ 	.word	0xffffffff


	//   ....[44]....
        /*01f4*/ 	.word	0xffffffff


	//   ....[45]....
        /*01f8*/ 	.word	0xffffffff


	//   ....[46]....
        /*01fc*/ 	.word	0xffffffff


	//   ....[47]....
        /*0200*/ 	.word	0xffffffff


	//   ....[48]....
        /*0204*/ 	.word	0xffffffff


	//   ....[49]....
        /*0208*/ 	.word	0xffffffff


	//   ....[50]....
        /*020c*/ 	.word	0xffffffff


	//   ....[51]....
        /*0210*/ 	.word	0xffffffff


	//   ....[52]....
        /*0214*/ 	.word	0xffffffff


	//   ....[53]....
        /*0218*/ 	.word	0xffffffff


	//   ....[54]....
        /*021c*/ 	.word	0xffffffff


	//   ....[55]....
        /*0220*/ 	.word	0xffffffff


	//   ....[56]....
        /*0224*/ 	.word	0xffffffff


	//   ....[57]....
        /*0228*/ 	.word	0xffffffff


	//   ....[58]....
        /*022c*/ 	.word	0xffffffff


	//   ....[59]....
        /*0230*/ 	.word	0xffffffff


	//   ....[60]....
        /*0234*/ 	.word	0xffffffff


	//   ....[61]....
        /*0238*/ 	.word	0xffffffff


	//   ....[62]....
        /*023c*/ 	.word	0xffffffff


	//   ....[63]....
        /*0240*/ 	.word	0xffffffff


	//   ....[64]....
        /*0244*/ 	.word	0xffffffff


	//   ....[65]....
        /*0248*/ 	.word	0xffffffff


	//   ....[66]....
        /*024c*/ 	.word	0xffffffff


	//   ....[67]....
        /*0250*/ 	.word	0xffffffff


	//   ....[68]....
        /*0254*/ 	.word	0xffffffff


	//   ....[69]....
        /*0258*/ 	.word	0xffffffff


	//   ....[70]....
        /*025c*/ 	.word	0xffffffff


	//   ....[71]....
        /*0260*/ 	.word	0xffffffff


	//   ....[72]....
        /*0264*/ 	.word	0xffffffff


	//   ....[73]....
        /*0268*/ 	.word	0xffffffff


	//   ....[74]....
        /*026c*/ 	.word	0xffffffff


	//   ....[75]....
        /*0270*/ 	.word	0xffffffff


	//   ....[76]....
        /*0274*/ 	.word	0xffffffff


	//   ....[77]....
        /*0278*/ 	.word	0xffffffff


	//   ....[78]....
        /*027c*/ 	.word	0xffffffff


	//   ....[79]....
        /*0280*/ 	.word	0xffffffff


	//   ....[80]....
        /*0284*/ 	.word	0xffffffff


	//   ....[81]....
        /*0288*/ 	.word	0xffffffff


	//   ....[82]....
        /*028c*/ 	.word	0xffffffff


	//   ....[83]....
        /*0290*/ 	.word	0xffffffff


	//   ....[84]....
        /*0294*/ 	.word	0xffffffff


	//   ....[85]....
        /*0298*/ 	.word	0xffffffff


	//   ....[86]....
        /*029c*/ 	.word	0xffffffff


	//   ....[87]....
        /*02a0*/ 	.word	0xffffffff


	//   ....[88]....
        /*02a4*/ 	.word	0xffffffff


	//   ....[89]....
        /*02a8*/ 	.word	0xffffffff


	//   ....[90]....
        /*02ac*/ 	.word	0xffffffff


	//   ....[91]....
        /*02b0*/ 	.word	0xffffffff


	//   ....[92]....
        /*02b4*/ 	.word	0xffffffff


	//   ....[93]....
        /*02b8*/ 	.word	0xffffffff


	//   ....[94]....
        /*02bc*/ 	.word	0xffffffff


	//   ....[95]....
        /*02c0*/ 	.word	0xffffffff


	//   ....[96]....
        /*02c4*/ 	.word	0xffffffff


	//   ....[97]....
        /*02c8*/ 	.word	0xffffffff


	//   ....[98]....
        /*02cc*/ 	.word	0xffffffff


	//   ....[99]....
        /*02d0*/ 	.word	0xffffffff


	//   ....[100]....
        /*02d4*/ 	.word	0xffffffff


	//   ....[101]....
        /*02d8*/ 	.word	0xffffffff


	//   ....[102]....
        /*02dc*/ 	.word	0xffffffff


	//   ....[103]....
        /*02e0*/ 	.word	0xffffffff


	//   ....[104]....
        /*02e4*/ 	.word	0xffffffff


	//   ....[105]....
        /*02e8*/ 	.word	0xffffffff


	//   ....[106]....
        /*02ec*/ 	.word	0xffffffff


	//   ....[107]....
        /*02f0*/ 	.word	0xffffffff


	//   ....[108]....
        /*02f4*/ 	.word	0xffffffff


	//   ....[109]....
        /*02f8*/ 	.word	0xffffffff


	//   ....[110]....
        /*02fc*/ 	.word	0xffffffff


	//   ....[111]....
        /*0300*/ 	.word	0xffffffff


	//   ....[112]....
        /*0304*/ 	.word	0xffffffff


	//   ....[113]....
        /*0308*/ 	.word	0xffffffff


	//   ....[114]....
        /*030c*/ 	.word	0xffffffff


	//   ....[115]....
        /*0310*/ 	.word	0xffffffff


	//   ....[116]....
        /*0314*/ 	.word	0xffffffff


	//   ....[117]....
        /*0318*/ 	.word	0xffffffff


	//   ....[118]....
        /*031c*/ 	.word	0xffffffff


	//   ....[119]....
        /*0320*/ 	.word	0xffffffff


	//   ....[120]....
        /*0324*/ 	.word	0xffffffff


	//   ....[121]....
        /*0328*/ 	.word	0xffffffff


	//   ....[122]....
        /*032c*/ 	.word	0xffffffff


	//   ....[123]....
        /*0330*/ 	.word	0xffffffff


	//   ....[124]....
        /*0334*/ 	.word	0xffffffff


	//   ....[125]....
        /*0338*/ 	.word	0xffffffff


	//   ....[126]....
        /*033c*/ 	.word	0xffffffff


	//   ....[127]....
        /*0340*/ 	.word	0xffffffff


	//   ....[128]....
        /*0344*/ 	.word	0xffffffff


	//   ....[129]....
        /*0348*/ 	.word	0xffffffff


	//   ....[130]....
        /*034c*/ 	.word	0xffffffff


	//   ....[131]....
        /*0350*/ 	.word	0xffffffff


	//   ....[132]....
        /*0354*/ 	.word	0xffffffff


	//   ....[133]....
        /*0358*/ 	.word	0xffffffff


	//   ....[134]....
        /*035c*/ 	.word	0xffffffff


	//   ....[135]....
        /*0360*/ 	.word	0xffffffff


	//   ....[136]....
        /*0364*/ 	.word	0xffffffff


	//   ....[137]....
        /*0368*/ 	.word	0x0500000f


	//   ....[138]....
        /*036c*/ 	.word	0x0500000f


	//   ....[139]....
        /*0370*/ 	.word	0x0500000f


	//   ....[140]....
        /*0374*/ 	.word	0x0500000f


	//   ....[141]....
        /*0378*/ 	.word	0x0500000f


	//   ....[142]....
        /*037c*/ 	.word	0x0500000f


	//   ....[143]....
        /*0380*/ 	.word	0x0500000f


	//   ....[144]....
        /*0384*/ 	.word	0x0500000f


	//   ....[145]....
        /*0388*/ 	.word	0x0500000f


	//   ....[146]....
        /*038c*/ 	.word	0x0500000f


	//   ....[147]....
        /*0390*/ 	.word	0x0500000f


	//   ....[148]....
        /*0394*/ 	.word	0x0500000f


	//   ....[149]....
        /*0398*/ 	.word	0x0500000f


	//   ....[150]....
        /*039c*/ 	.word	0x0500000f


	//   ....[151]....
        /*03a0*/ 	.word	0x0500000f


	//   ....[152]....
        /*03a4*/ 	.word	0x0500000f


	//   ....[153]....
        /*03a8*/ 	.word	0x0500000f


	//   ....[154]....
        /*03ac*/ 	.word	0x0500000f


	//   ....[155]....
        /*03b0*/ 	.word	0x0500000f


	//   ....[156]....
        /*03b4*/ 	.word	0x0500000f


	//   ....[157]....
        /*03b8*/ 	.word	0x0500000f


	//   ....[158]....
        /*03bc*/ 	.word	0x0500000f


	//   ....[159]....
        /*03c0*/ 	.word	0x0500000f


	//   ....[160]....
        /*03c4*/ 	.word	0x0500000f


	//   ....[161]....
        /*03c8*/ 	.word	0x0500000f


	//   ....[162]....
        /*03cc*/ 	.word	0x0500000f


	//   ....[163]....
        /*03d0*/ 	.word	0x0500000f


	//   ....[164]....
        /*03d4*/ 	.word	0x0500000f


	//   ....[165]....
        /*03d8*/ 	.word	0x0500000f


	//   ....[166]....
        /*03dc*/ 	.word	0x0500000f


	//   ....[167]....
        /*03e0*/ 	.word	0x0500000f


	//   ....[168]....
        /*03e4*/ 	.word	0x0500000f


	//   ....[169]....
        /*03e8*/ 	.word	0x0500000f


	//   ....[170]....
        /*03ec*/ 	.word	0x0500000f


	//   ....[171]....
        /*03f0*/ 	.word	0x0500000f


	//   ....[172]....
        /*03f4*/ 	.word	0x0500000f


	//   ....[173]....
        /*03f8*/ 	.word	0x0500000f


	//   ....[174]....
        /*03fc*/ 	.word	0x0500000f


	//   ....[175]....
        /*0400*/ 	.word	0x0500000f


	//   ....[176]....
        /*0404*/ 	.word	0x0500000f


	//   ....[177]....
        /*0408*/ 	.word	0x0500000f


	//   ....[178]....
        /*040c*/ 	.word	0x0500000f


	//   ....[179]....
        /*0410*/ 	.word	0x0500000f


	//   ....[180]....
        /*0414*/ 	.word	0x0500000f


	//   ....[181]....
        /*0418*/ 	.word	0x0500000f


	//   ....[182]....
        /*041c*/ 	.word	0x0500000f


	//   ....[183]....
        /*0420*/ 	.word	0x0500000f


	//   ....[184]....
        /*0424*/ 	.word	0x0500000f


	//   ....[185]....
        /*0428*/ 	.word	0x0500000f


	//   ....[186]....
        /*042c*/ 	.word	0x0500000f


	//   ....[187]....
        /*0430*/ 	.word	0x0500000f


	//   ....[188]....
        /*0434*/ 	.word	0x0500000f


	//   ....[189]....
        /*0438*/ 	.word	0x0500000f


	//   ....[190]....
        /*043c*/ 	.word	0x0500000f


	//   ....[191]....
        /*0440*/ 	.word	0x0500000f


	//   ....[192]....
        /*0444*/ 	.word	0x0500000f


	//   ....[193]....
        /*0448*/ 	.word	0x0500000f


	//   ....[194]....
        /*044c*/ 	.word	0x0500000f


	//   ....[195]....
        /*0450*/ 	.word	0x0500000f


	//   ....[196]....
        /*0454*/ 	.word	0x0500000f


	//   ....[197]....
        /*0458*/ 	.word	0x0500000f


	//   ....[198]....
        /*045c*/ 	.word	0x0500000f


	//   ....[199]....
        /*0460*/ 	.word	0x0500000f


	//   ....[200]....
        /*0464*/ 	.word	0x0500000f


	//   ....[201]....
        /*0468*/ 	.word	0x0500000f


	//   ....[202]....
        /*046c*/ 	.word	0x0500000f


	//   ....[203]....
        /*0470*/ 	.word	0x0500000f


	//   ....[204]....
        /*0474*/ 	.word	0x0500000f


	//   ....[205]....
        /*0478*/ 	.word	0x0500000f


	//   ....[206]....
        /*047c*/ 	.word	0x0500000f


	//   ....[207]....
        /*0480*/ 	.word	0x0500000f


	//   ....[208]....
        /*0484*/ 	.word	0x0500000f


	//   ....[209]....
        /*0488*/ 	.word	0x0500000f


	//   ....[210]....
        /*048c*/ 	.word	0x0500000f


	//   ....[211]....
        /*0490*/ 	.word	0x0500000f


	//   ....[212]....
        /*0494*/ 	.word	0x0500000f


	//   ....[213]....
        /*0498*/ 	.word	0x0500000f


	//   ....[214]....
        /*049c*/ 	.word	0x0500000f


	//   ....[215]....
        /*04a0*/ 	.word	0x0500000f


	//   ....[216]....
        /*04a4*/ 	.word	0x0500000f


	//   ....[217]....
        /*04a8*/ 	.word	0x0500000f


	//   ....[218]....
        /*04ac*/ 	.word	0x0500000f


	//   ....[219]....
        /*04b0*/ 	.word	0x0500000f


	//----- nvinfo : EIATTR_COOP_GROUP_INSTR_OFFSETS
	.align		4
.L_1180:
        /*04b4*/ 	.byte	0x04, 0x28
        /*04b6*/ 	.short	(.L_1182 - .L_1181)


	//   ....[0]....
.L_1181:
        /*04b8*/ 	.word	0x00000080


	//   ....[1]....
        /*04bc*/ 	.word	0x00000090


	//   ....[2]....
        /*04c0*/ 	.word	0x000002d0


	//   ....[3]....
        /*04c4*/ 	.word	0x00000430


	//   ....[4]....
        /*04c8*/ 	.word	0x00000550


	//   ....[5]....
        /*04cc*/ 	.word	0x000006b0


	//   ....[6]....
        /*04d0*/ 	.word	0x00001590


	//   ....[7]....
        /*04d4*/ 	.word	0x00002780


	//   ....[8]....
        /*04d8*/ 	.word	0x00002800


	//   ....[9]....
        /*04dc*/ 	.word	0x00002c40


	//   ....[10]....
        /*04e0*/ 	.word	0x00002cc0


	//   ....[11]....
        /*04e4*/ 	.word	0x00004200


	//   ....[12]....
        /*04e8*/ 	.word	0x00004280


	//   ....[13]....
        /*04ec*/ 	.word	0x00004700


	//   ....[14]....
        /*04f0*/ 	.word	0x000048c0


	//   ....[15]....
        /*04f4*/ 	.word	0x00005bd0


	//   ....[16]....
        /*04f8*/ 	.word	0x00005c50


	//   ....[17]....
        /*04fc*/ 	.word	0x00005cc0


	//   ....[18]....
        /*0500*/ 	.word	0x00005ce0


	//   ....[19]....
        /*0504*/ 	.word	0x00007740


	//   ....[20]....
        /*0508*/ 	.word	0x00007770


	//   ....[21]....
        /*050c*/ 	.word	0x00007820


	//   ....[22]....
        /*0510*/ 	.word	0x00007850


	//   ....[23]....
        /*0514*/ 	.word	0x00008060


	//   ....[24]....
        /*0518*/ 	.word	0x00008090


	//   ....[25]....
        /*051c*/ 	.word	0x000081d0


	//   ....[26]....
        /*0520*/ 	.word	0x000081f0


	//   ....[27]....
        /*0524*/ 	.word	0x00008330


	//   ....[28]....
        /*0528*/ 	.word	0x00008350


	//   ....[29]....
        /*052c*/ 	.word	0x000084a0


	//   ....[30]....
        /*0530*/ 	.word	0x000084c0


	//   ....[31]....
        /*0534*/ 	.word	0x00008e30


	//   ....[32]....
        /*0538*/ 	.word	0x00008e60


	//   ....[33]....
        /*053c*/ 	.word	0x00008fb0


	//   ....[34]....
        /*0540*/ 	.word	0x00008fd0


	//   ....[35]....
        /*0544*/ 	.word	0x00009110


	//   ....[36]....
        /*0548*/ 	.word	0x00009130


	//   ....[37]....
        /*054c*/ 	.word	0x00009280


	//   ....[38]....
        /*0550*/ 	.word	0x000092a0


	//   ....[39]....
        /*0554*/ 	.word	0x00009460


	//   ....[40]....
        /*0558*/ 	.word	0x00009630


	//   ....[41]....
        /*055c*/ 	.word	0x00009660


	//   ....[42]....
        /*0560*/ 	.word	0x00009690


	//   ....[43]....
        /*0564*/ 	.word	0x000096c0


	//   ....[44]....
        /*0568*/ 	.word	0x000096f0


	//   ....[45]....
        /*056c*/ 	.word	0x00009720


	//   ....[46]....
        /*0570*/ 	.word	0x00009870


	//   ....[47]....
        /*0574*/ 	.word	0x000098a0


	//   ....[48]....
        /*0578*/ 	.word	0x000098d0


	//   ....[49]....
        /*057c*/ 	.word	0x00009900


	//   ....[50]....
        /*0580*/ 	.word	0x00009930


	//   ....[51]....
        /*0584*/ 	.word	0x00009960


	//   ....[52]....
        /*0588*/ 	.word	0x000099f0


	//   ....[53]....
        /*058c*/ 	.word	0x00009a20


	//   ....[54]....
        /*0590*/ 	.word	0x00009aa0


	//   ....[55]....
        /*0594*/ 	.word	0x0000afb0


	//   ....[56]....
        /*0598*/ 	.word	0x0000afd0


	//   ....[57]....
        /*059c*/ 	.word	0x0000b060


	//   ....[58]....
        /*05a0*/ 	.word	0x0000b080


	//   ....[59]....
        /*05a4*/ 	.word	0x0000b100


	//   ....[60]....
        /*05a8*/ 	.word	0x0000b120


	//   ....[61]....
        /*05ac*/ 	.word	0x0000b1a0


	//   ....[62]....
        /*05b0*/ 	.word	0x0000b1c0


	//   ....[63]....
        /*05b4*/ 	.word	0x0000b240


	//   ....[64]....
        /*05b8*/ 	.word	0x0000b260


	//   ....[65]....
        /*05bc*/ 	.word	0x0000b270


	//   ....[66]....
        /*05c0*/ 	.word	0x0000b280


	//   ....[67]....
        /*05c4*/ 	.word	0x0000bab0


	//   ....[68]....
        /*05c8*/ 	.word	0x0000bae0


	//   ....[69]....
        /*05cc*/ 	.word	0x0000bba0


	//   ....[70]....
        /*05d0*/ 	.word	0x0000bbb0


	//   ....[71]....
        /*05d4*/ 	.word	0x0000bc40


	//   ....[72]....
        /*05d8*/ 	.word	0x0000bc50


	//   ....[73]....
        /*05dc*/ 	.word	0x0000bce0


	//   ....[74]....
        /*05e0*/ 	.word	0x0000bcf0


	//   ....[75]....
        /*05e4*/ 	.word	0x0000bd80


	//   ....[76]....
        /*05e8*/ 	.word	0x0000bd90


	//   ....[77]....
        /*05ec*/ 	.word	0x0000be20


	//   ....[78]....
        /*05f0*/ 	.word	0x0000be30


	//   ....[79]....
        /*05f4*/ 	.word	0x0000beb0


	//   ....[80]....
        /*05f8*/ 	.word	0x0000bec0


	//   ....[81]....
        /*05fc*/ 	.word	0x0000bed0


	//   ....[82]....
        /*0600*/ 	.word	0x0000bee0


	//   ....[83]....
        /*0604*/ 	.word	0x0000c350


	//   ....[84]....
        /*0608*/ 	.word	0x0000c380


	//   ....[85]....
        /*060c*/ 	.word	0x0000c3e0


	//   ....[86]....
        /*0610*/ 	.word	0x0000c490


	//   ....[87]....
        /*0614*/ 	.word	0x0000c4b0


	//   ....[88]....
        /*0618*/ 	.word	0x0000c560


	//   ....[89]....
        /*061c*/ 	.word	0x0000c570


	//   ....[90]....
        /*0620*/ 	.word	0x0000c5a0


	//   ....[91]....
        /*0624*/ 	.word	0x0000c630


	//   ....[92]....
        /*0628*/ 	.word	0x0000c6d0


	//   ....[93]....
        /*062c*/ 	.word	0x0000c6f0


	//   ....[94]....
        /*0630*/ 	.word	0x0000c700


	//   ....[95]....
        /*0634*/ 	.word	0x0000ce30


	//   ....[96]....
        /*0638*/ 	.word	0x0000ce50


	//   ....[97]....
        /*063c*/ 	.word	0x0000ce60


	//   ....[98]....
        /*0640*/ 	.word	0x0000cea0


	//   ....[99]....
        /*0644*/ 	.word	0x0000ceb0


	//   ....[100]....
        /*0648*/ 	.word	0x0000cef0


	//   ....[101]....
        /*064c*/ 	.word	0x0000cf00


	//   ....[102]....
        /*0650*/ 	.word	0x0000cf40


	//   ....[103]....
        /*0654*/ 	.word	0x0000cf50


	//   ....[104]....
        /*0658*/ 	.word	0x0000cf90


	//   ....[105]....
        /*065c*/ 	.word	0x0000cfa0


	//   ....[106]....
        /*0660*/ 	.word	0x0000cfb0


	//   ....[107]....
        /*0664*/ 	.word	0x0000d320


	//   ....[108]....
        /*0668*/ 	.word	0x0000d340


	//   ....[109]....
        /*066c*/ 	.word	0x0000d350


	//   ....[110]....
        /*0670*/ 	.word	0x0000d360


	//   ....[111]....
        /*0674*/ 	.word	0x0000d370


	//   ....[112]....
        /*0678*/ 	.word	0x0000d390


	//   ....[113]....
        /*067c*/ 	.word	0x0000d400


	//   ....[114]....
        /*0680*/ 	.word	0x0000d430


	//   ....[115]....
        /*0684*/ 	.word	0x0000d440


	//   ....[116]....
        /*0688*/ 	.word	0x0000d4b0


	//   ....[117]....
        /*068c*/ 	.word	0x0000d4c0


	//   ....[118]....
        /*0690*/ 	.word	0x0000d5c0


	//   ....[119]....
        /*0694*/ 	.word	0x0000da70


	//   ....[120]....
        /*0698*/ 	.word	0x0000dac0


	//   ....[121]....
        /*069c*/ 	.word	0x0000daf0


	//   ....[122]....
        /*06a0*/ 	.word	0x0000db00


	//   ....[123]....
        /*06a4*/ 	.word	0x0000db30


	//   ....[124]....
        /*06a8*/ 	.word	0x0000db60


	//   ....[125]....
        /*06ac*/ 	.word	0x0000db90


	//   ....[126]....
        /*06b0*/ 	.word	0x0000dbc0


	//   ....[127]....
        /*06b4*/ 	.word	0x0000dd40


	//   ....[128]....
        /*06b8*/ 	.word	0x0000dd70


	//   ....[129]....
        /*06bc*/ 	.word	0x0000dda0


	//   ....[130]....
        /*06c0*/ 	.word	0x0000ddd0


	//   ....[131]....
        /*06c4*/ 	.word	0x0000de00


	//   ....[132]....
        /*06c8*/ 	.word	0x0000de30


	//   ....[133]....
        /*06cc*/ 	.word	0x0000def0


	//   ....[134]....
        /*06d0*/ 	.word	0x0000df10


	//   ....[135]....
        /*06d4*/ 	.word	0x0000df80


	//   ....[136]....
        /*06d8*/ 	.word	0x0000e3f0


	//   ....[137]....
        /*06dc*/ 	.word	0x0000e8d0


	//   ....[138]....
        /*06e0*/ 	.word	0x0000e9c0


	//   ....[139]....
        /*06e4*/ 	.word	0x0000ea60


	//   ....[140]....
        /*06e8*/ 	.word	0x0000eac0


	//   ....[141]....
        /*06ec*/ 	.word	0x0000ebb0


	//   ....[142]....
        /*06f0*/ 	.word	0x0000ec20


	//   ....[143]....
        /*06f4*/ 	.word	0x0000ed10


	//   ....[144]....
        /*06f8*/ 	.word	0x0000ed80


	//   ....[145]....
        /*06fc*/ 	.word	0x0000ee70


	//   ....[146]....
        /*0700*/ 	.word	0x0000eee0


	//   ....[147]....
        /*0704*/ 	.word	0x0000efd0


	//   ....[148]....
        /*0708*/ 	.word	0x0000f040


	//   ....[149]....
        /*070c*/ 	.word	0x0000f0e0


	//   ....[150]....
        /*0710*/ 	.word	0x0000f1e0


	//   ....[151]....
        /*0714*/ 	.word	0x0000f240


	//   ....[152]....
        /*0718*/ 	.word	0x0000f2a0


	//   ....[153]....
        /*071c*/ 	.word	0x0000f390


	//   ....[154]....
        /*0720*/ 	.word	0x0000f3f0


	//   ....[155]....
        /*0724*/ 	.word	0x0000f4f0


	//   ....[156]....
        /*0728*/ 	.word	0x0000f550


	//   ....[157]....
        /*072c*/ 	.word	0x0000f650


	//   ....[158]....
        /*0730*/ 	.word	0x0000f6b0


	//   ....[159]....
        /*0734*/ 	.word	0x0000f7b0


	//   ....[160]....
        /*0738*/ 	.word	0x0000f810


	//   ....[161]....
        /*073c*/ 	.word	0x0000f910


	//   ....[162]....
        /*0740*/ 	.word	0x0000f970


	//   ....[163]....
        /*0744*/ 	.word	0x0000fa70


	//   ....[164]....
        /*0748*/ 	.word	0x0000fad0


	//   ....[165]....
        /*074c*/ 	.word	0x0000fb70


	//   ....[166]....
        /*0750*/ 	.word	0x0000fcf0


	//   ....[167]....
        /*0754*/ 	.word	0x0000fdd0


	//   ....[168]....
        /*0758*/ 	.word	0x0000fe80


	//   ....[169]....
        /*075c*/ 	.word	0x0000ff90


	//   ....[170]....
        /*0760*/ 	.word	0x0000fff0


	//   ....[171]....
        /*0764*/ 	.word	0x00010100


	//   ....[172]....
        /*0768*/ 	.word	0x00010160


	//   ....[173]....
        /*076c*/ 	.word	0x00010270


	//   ....[174]....
        /*0770*/ 	.word	0x000102d0


	//   ....[175]....
        /*0774*/ 	.word	0x000103e0


	//   ....[176]....
        /*0778*/ 	.word	0x00010440


	//   ....[177]....
        /*077c*/ 	.word	0x00010500


	//   ....[178]....
        /*0780*/ 	.word	0x00010660


	//   ....[179]....
        /*0784*/ 	.word	0x00010700


	//   ....[180]....
        /*0788*/ 	.word	0x00010760


	//   ....[181]....
        /*078c*/ 	.word	0x00010810


	//   ....[182]....
        /*0790*/ 	.word	0x00010870


	//   ....[183]....
        /*0794*/ 	.word	0x00010920


	//   ....[184]....
        /*0798*/ 	.word	0x00010980


	//   ....[185]....
        /*079c*/ 	.word	0x00010a30


	//   ....[186]....
        /*07a0*/ 	.word	0x00010a90


	//   ....[187]....
        /*07a4*/ 	.word	0x00010b40


	//   ....[188]....
        /*07a8*/ 	.word	0x00010ba0


	//   ....[189]....
        /*07ac*/ 	.word	0x00010c50


	//   ....[190]....
        /*07b0*/ 	.word	0x00010d30


	//   ....[191]....
        /*07b4*/ 	.word	0x00010dd0


	//   ....[192]....
        /*07b8*/ 	.word	0x00010e30


	//   ....[193]....
        /*07bc*/ 	.word	0x00010f00


	//   ....[194]....
        /*07c0*/ 	.word	0x00010f60


	//   ....[195]....
        /*07c4*/ 	.word	0x00011030


	//   ....[196]....
        /*07c8*/ 	.word	0x00011090


	//   ....[197]....
        /*07cc*/ 	.word	0x00011170


	//   ....[198]....
        /*07d0*/ 	.word	0x000111d0


	//   ....[199]....
        /*07d4*/ 	.word	0x000112a0


	//   ....[200]....
        /*07d8*/ 	.word	0x00011300


	//   ....[201]....
        /*07dc*/ 	.word	0x000113d0


	//   ....[202]....
        /*07e0*/ 	.word	0x00011460


	//   ....[203]....
        /*07e4*/ 	.word	0x00011500


	//   ....[204]....
        /*07e8*/ 	.word	0x00011620


	//   ....[205]....
        /*07ec*/ 	.word	0x00011690


	//   ....[206]....
        /*07f0*/ 	.word	0x00011700


	//   ....[207]....
        /*07f4*/ 	.word	0x00011770


	//   ....[208]....
        /*07f8*/ 	.word	0x000117e0


	//   ....[209]....
        /*07fc*/ 	.word	0x00011860


	//   ....[210]....
        /*0800*/ 	.word	0x000118f0


	//   ....[211]....
        /*0804*/ 	.word	0x00011980


	//   ....[212]....
        /*0808*/ 	.word	0x000119f0


	//   ....[213]....
        /*080c*/ 	.word	0x00011a60


	//   ....[214]....
        /*0810*/ 	.word	0x00011ad0


	//   ....[215]....
        /*0814*/ 	.word	0x00011b50


	//   ....[216]....
        /*0818*/ 	.word	0x00011bc0


	//   ....[217]....
        /*081c*/ 	.word	0x00011c60


	//   ....[218]....
        /*0820*/ 	.word	0x00011cf0


	//   ....[219]....
        /*0824*/ 	.word	0x00011e10


	//----- nvinfo : EIATTR_REG_RECONFIG
	.align		4
.L_1182:
        /*0828*/ 	.byte	0x01, 0x54
	.zero		2


	//----- nvinfo : EIATTR_SYSCALL_OFFSETS
	.align		4
        /*082c*/ 	.byte	0x04, 0x46
        /*082e*/ 	.short	(.L_1184 - .L_1183)


	//   ....[0]....
.L_1183:
        /*0830*/ 	.word	0x00001770


	//   ....[1]....
        /*0834*/ 	.word	0x0000a600


	//   ....[2]....
        /*0838*/ 	.word	0x0000a750


	//   ....[3]....
        /*083c*/ 	.word	0x0000a840


	//   ....[4]....
        /*0840*/ 	.word	0x0000b710


	//----- nvinfo : EIATTR_MBARRIER_INSTR_OFFSETS
	.align		4
.L_1184:
        /*0844*/ 	.byte	0x04, 0x39
        /*0846*/ 	.short	(.L_1186 - .L_1185)


	//   ....[0]....
.L_1185:
        /*0848*/ 	.word	0x00000180
        /*084c*/ 	.word	0x000000ff
        /*0850*/ 	.word	0x00022800
        /*0854*/ 	.short	0x0100
        /*0856*/ 	.byte	0x08
	.zero		1


	//   ....[1]....
        /*0858*/ 	.word	0x00000190
        /*085c*/ 	.word	0x000000ff
        /*0860*/ 	.word	0x00022820
        /*0864*/ 	.short	0x0100
        /*0866*/ 	.byte	0x08
	.zero		1


	//   ....[2]....
        /*0868*/ 	.word	0x00000280
        /*086c*/ 	.word	0x000000ff
        /*0870*/ 	.word	0x00022830
        /*0874*/ 	.short	0x0100
        /*0876*/ 	.byte	0x08
	.zero		1


	//   ....[3]....
        /*0878*/ 	.word	0x00000290
        /*087c*/ 	.word	0x000000ff
        /*0880*/ 	.word	0x00022840
        /*0884*/ 	.short	0x0100
        /*0886*/ 	.byte	0x08
	.zero		1


	//   ....[4]....
        /*0888*/ 	.word	0x000002a0
        /*088c*/ 	.word	0x000000ff
        /*0890*/ 	.word	0x00022838
        /*0894*/ 	.short	0x0100
        /*0896*/ 	.byte	0x08
	.zero		1


	//   ....[5]....
        /*0898*/ 	.word	0x000002b0
        /*089c*/ 	.word	0x000000ff
        /*08a0*/ 	.word	0x00022848
        /*08a4*/ 	.short	0x0100
        /*08a6*/ 	.byte	0x08
	.zero		1


	//   ....[6]....
        /*08a8*/ 	.word	0x000003e0
        /*08ac*/ 	.word	0x000000ff
        /*08b0*/ 	.word	0x00022850
        /*08b4*/ 	.short	0x0100
        /*08b6*/ 	.byte	0x08
	.zero		1


	//   ....[7]....
        /*08b8*/ 	.word	0x000003f0
        /*08bc*/ 	.word	0x000000ff
        /*08c0*/ 	.word	0x00022860
        /*08c4*/ 	.short	0x0100
        /*08c6*/ 	.byte	0x08
	.zero		1


	//   ....[8]....
        /*08c8*/ 	.word	0x00000400
        /*08cc*/ 	.word	0x000000ff
        /*08d0*/ 	.word	0x00022858
        /*08d4*/ 	.short	0x0100
        /*08d6*/ 	.byte	0x08
	.zero		1


	//   ....[9]....
        /*08d8*/ 	.word	0x00000410
        /*08dc*/ 	.word	0x000000ff
        /*08e0*/ 	.word	0x00022868
        /*08e4*/ 	.short	0x0100
        /*08e6*/ 	.byte	0x08
	.zero		1


	//   ....[10]....
        /*08e8*/ 	.word	0x00000500
        /*08ec*/ 	.word	0x000000ff
        /*08f0*/ 	.word	0x00022870
        /*08f4*/ 	.short	0x0100
        /*08f6*/ 	.byte	0x06
	.zero		1


	//   ....[11]....
        /*08f8*/ 	.word	0x00000510
        /*08fc*/ 	.word	0x000000ff
        /*0900*/ 	.word	0x00022880
        /*0904*/ 	.short	0x0100
        /*0906*/ 	.byte	0x06
	.zero		1


	//   ....[12]....
        /*0908*/ 	.word	0x00000520
        /*090c*/ 	.word	0x000000ff
        /*0910*/ 	.word	0x00022878
        /*0914*/ 	.short	0x0100
        /*0916*/ 	.byte	0x06
	.zero		1


	//   ....[13]....
        /*0918*/ 	.word	0x00000530
        /*091c*/ 	.word	0x000000ff
        /*0920*/ 	.word	0x00022888
        /*0924*/ 	.short	0x0100
        /*0926*/ 	.byte	0x06
	.zero		1


	//   ....[14]....
        /*0928*/ 	.word	0x00000660
        /*092c*/ 	.word	0x000000ff
        /*0930*/ 	.word	0x00022890
        /*0934*/ 	.short	0x0100
        /*0936*/ 	.byte	0x08
	.zero		1


	//   ....[15]....
        /*0938*/ 	.word	0x00000670
        /*093c*/ 	.word	0x000000ff
        /*0940*/ 	.word	0x000228a0
        /*0944*/ 	.short	0x0100
        /*0946*/ 	.byte	0x08
	.zero		1


	//   ....[16]....
        /*0948*/ 	.word	0x00000680
        /*094c*/ 	.word	0x000000ff
        /*0950*/ 	.word	0x00022898
        /*0954*/ 	.short	0x0100
        /*0956*/ 	.byte	0x08
	.zero		1


	//   ....[17]....
        /*0958*/ 	.word	0x00000690
        /*095c*/ 	.word	0x000000ff
        /*0960*/ 	.word	0x000228a8
        /*0964*/ 	.short	0x0100
        /*0966*/ 	.byte	0x08
	.zero		1


	//   ....[18]....
        /*0968*/ 	.word	0x000007d0
        /*096c*/ 	.word	0x000000ff
        /*0970*/ 	.word	0x000228b0
        /*0974*/ 	.short	0x0100
        /*0976*/ 	.byte	0x08
	.zero		1


	//   ....[19]....
        /*0978*/ 	.word	0x000007e0
        /*097c*/ 	.word	0x000000ff
        /*0980*/ 	.word	0x000228c0
        /*0984*/ 	.short	0x0100
        /*0986*/ 	.byte	0x08
	.zero		1


	//   ....[20]....
        /*0988*/ 	.word	0x000007f0
        /*098c*/ 	.word	0x000000ff
        /*0990*/ 	.word	0x000228b8
        /*0994*/ 	.short	0x0100
        /*0996*/ 	.byte	0x08
	.zero		1


	//   ....[21]....
        /*0998*/ 	.word	0x00000800
        /*099c*/ 	.word	0x000000ff
        /*09a0*/ 	.word	0x000228c8
        /*09a4*/ 	.short	0x0100
        /*09a6*/ 	.byte	0x08
	.zero		1


	//   ....[22]....
        /*09a8*/ 	.word	0x000017e0
        /*09ac*/ 	.word	0x000000ff
        /*09b0*/ 	.word	0x00022800
        /*09b4*/ 	.short	0x010a
        /*09b6*/ 	.byte	0x2d
	.zero		1


	//   ....[23]....
        /*09b8*/ 	.word	0x000018b0
        /*09bc*/ 	.word	0x000000ff
        /*09c0*/ 	.word	0x00022830
        /*09c4*/ 	.short	0x010a
        /*09c6*/ 	.byte	0x16
	.zero		1


	//   ....[24]....
        /*09c8*/ 	.word	0x000018f0
        /*09cc*/ 	.word	0x000000ff
        /*09d0*/ 	.word	0x00022830
        /*09d4*/ 	.short	0x010a
        /*09d6*/ 	.byte	0x16
	.zero		1


	//   ....[25]....
        /*09d8*/ 	.word	0x00002150
        /*09dc*/ 	.word	0x000000ff
        /*09e0*/ 	.word	0x00000000
        /*09e4*/ 	.short	0x0101
        /*09e6*/ 	.byte	0x06
	.zero		1


	//   ....[26]....
        /*09e8*/ 	.word	0x000034e0
        /*09ec*/ 	.word	0x000000ff
        /*09f0*/ 	.word	0x00022850
        /*09f4*/ 	.short	0x010a
        /*09f6*/ 	.byte	0x16
	.zero		1


	//   ....[27]....
        /*09f8*/ 	.word	0x00003520
        /*09fc*/ 	.word	0x000000ff
        /*0a00*/ 	.word	0x00022850
        /*0a04*/ 	.short	0x010a
        /*0a06*/ 	.byte	0x16
	.zero		1


	//   ....[28]....
        /*0a08*/ 	.word	0x00003840
        /*0a0c*/ 	.word	0x000000ff
        /*0a10*/ 	.word	0x00000000
        /*0a14*/ 	.short	0x0101
        /*0a16*/ 	.byte	0x16
	.zero		1


	//   ....[29]....
        /*0a18*/ 	.word	0x000039b0
        /*0a1c*/ 	.word	0x000000ff
        /*0a20*/ 	.word	0x00022830
        /*0a24*/ 	.short	0x010a
        /*0a26*/ 	.byte	0x18
	.zero		1


	//   ....[30]....
        /*0a28*/ 	.word	0x000039f0
        /*0a2c*/ 	.word	0x000000ff
        /*0a30*/ 	.word	0x00022830
        /*0a34*/ 	.short	0x010a
        /*0a36*/ 	.byte	0x18
	.zero		1


	//   ....[31]....
        /*0a38*/ 	.word	0x00003f40
        /*0a3c*/ 	.word	0x000000ff
        /*0a40*/ 	.word	0x00000000
        /*0a44*/ 	.short	0x0101
        /*0a46*/ 	.byte	0x06
	.zero		1


	//   ....[32]....
        /*0a48*/ 	.word	0x00005890
        /*0a4c*/ 	.word	0x000000ff
        /*0a50*/ 	.word	0x00022850
        /*0a54*/ 	.short	0x010a
        /*0a56*/ 	.byte	0x18
	.zero		1


	//   ....[33]....
        /*0a58*/ 	.word	0x000058e0
        /*0a5c*/ 	.word	0x000000ff
        /*0a60*/ 	.word	0x00022850
        /*0a64*/ 	.short	0x010a
        /*0a66*/ 	.byte	0x18
	.zero		1


	//   ....[34]....
        /*0a68*/ 	.word	0x00005bb0
        /*0a6c*/ 	.word	0x000000ff
        /*0a70*/ 	.word	0x00000000
        /*0a74*/ 	.short	0x0101
        /*0a76*/ 	.byte	0x18
	.zero		1


	//   ....[35]....
        /*0a78*/ 	.word	0x00008050
        /*0a7c*/ 	.word	0x00000003
        /*0a80*/ 	.word	0x00000000
        /*0a84*/ 	.short	0x0101
        /*0a86*/ 	.byte	0x3f
	.zero		1


	//   ....[36]....
        /*0a88*/ 	.word	0x0000ad20
        /*0a8c*/ 	.word	0x00000021
        /*0a90*/ 	.word	0x00022840
        /*0a94*/ 	.short	0x010a
        /*0a96*/ 	.byte	0x3f
	.zero		1


	//   ....[37]....
        /*0a98*/ 	.word	0x0000b380
        /*0a9c*/ 	.word	0x00000021
        /*0aa0*/ 	.word	0x00022830
        /*0aa4*/ 	.short	0x0107
        /*0aa6*/ 	.byte	0x3f
	.zero		1


	//   ....[38]....
        /*0aa8*/ 	.word	0x0000b460
        /*0aac*/ 	.word	0x00000021
        /*0ab0*/ 	.word	0x00022830
        /*0ab4*/ 	.short	0x0101
        /*0ab6*/ 	.byte	0x3f
	.zero		1


	//   ....[39]....
        /*0ab8*/ 	.word	0x0000bfe0
        /*0abc*/ 	.word	0x00000016
        /*0ac0*/ 	.word	0x00022800
        /*0ac4*/ 	.short	0x0107
        /*0ac6*/ 	.byte	0x3f
	.zero		1


	//   ....[40]....
        /*0ac8*/ 	.word	0x0000c0d0
        /*0acc*/ 	.word	0x00000016
        /*0ad0*/ 	.word	0x00022800
        /*0ad4*/ 	.short	0x0101
        /*0ad6*/ 	.byte	0x3f
	.zero		1


	//   ....[41]....
        /*0ad8*/ 	.word	0x0000c0f0
        /*0adc*/ 	.word	0x00000016
        /*0ae0*/ 	.word	0x00022820
        /*0ae4*/ 	.short	0x010a
        /*0ae6*/ 	.byte	0x3f
	.zero		1


	//   ....[42]....
        /*0ae8*/ 	.word	0x0000c180
        /*0aec*/ 	.word	0x00000021
        /*0af0*/ 	.word	0x00022860
        /*0af4*/ 	.short	0x010a
        /*0af6*/ 	.byte	0x3f
	.zero		1


	//   ....[43]....
        /*0af8*/ 	.word	0x0000c880
        /*0afc*/ 	.word	0x00000021
        /*0b00*/ 	.word	0x00022850
        /*0b04*/ 	.short	0x0107
        /*0b06*/ 	.byte	0x3f
	.zero		1


	//   ....[44]....
        /*0b08*/ 	.word	0x0000c950
        /*0b0c*/ 	.word	0x00000021
        /*0b10*/ 	.word	0x00022850
        /*0b14*/ 	.short	0x0101
        /*0b16*/ 	.byte	0x3f
	.zero		1


	//   ....[45]....
        /*0b18*/ 	.word	0x0000cc90
        /*0b1c*/ 	.word	0x0000000a
        /*0b20*/ 	.word	0x00022840
        /*0b24*/ 	.short	0x010a
        /*0b26*/ 	.byte	0x3f
	.zero		1


	//   ....[46]....
        /*0b28*/ 	.word	0x0000d060
        /*0b2c*/ 	.word	0x0000000a
        /*0b30*/ 	.word	0x00022830
        /*0b34*/ 	.short	0x0107
        /*0b36*/ 	.byte	0x3f
	.zero		1


	//   ....[47]....
        /*0b38*/ 	.word	0x0000d120
        /*0b3c*/ 	.word	0x0000000a
        /*0b40*/ 	.word	0x00022830
        /*0b44*/ 	.short	0x0101
        /*0b46*/ 	.byte	0x3f
	.zero		1


	//   ....[48]....
        /*0b48*/ 	.word	0x0000d150
        /*0b4c*/ 	.word	0x0000000a
        /*0b50*/ 	.word	0x00022860
        /*0b54*/ 	.short	0x010a
        /*0b56*/ 	.byte	0x3f
	.zero		1


	//   ....[49]....
        /*0b58*/ 	.word	0x0000d670
        /*0b5c*/ 	.word	0x0000000a
        /*0b60*/ 	.word	0x00022850
        /*0b64*/ 	.short	0x0107
        /*0b66*/ 	.byte	0x3f
	.zero		1


	//   ....[50]....
        /*0b68*/ 	.word	0x0000d730
        /*0b6c*/ 	.word	0x0000000a
        /*0b70*/ 	.word	0x00022850
        /*0b74*/ 	.short	0x0101
        /*0b76*/ 	.byte	0x3f
	.zero		1


	//   ....[51]....
        /*0b78*/ 	.word	0x0000e370
        /*0b7c*/ 	.word	0x00000007
        /*0b80*/ 	.word	0x00022820
        /*0b84*/ 	.short	0x010a
        /*0b86*/ 	.byte	0x3f
	.zero		1


	//   ....[52]....
        /*0b88*/ 	.word	0x0000e4f0
        /*0b8c*/ 	.word	0x00000005
        /*0b90*/ 	.word	0x00022840
        /*0b94*/ 	.short	0x010a
        /*0b96*/ 	.byte	0x3f
	.zero		1


	//   ....[53]....
        /*0b98*/ 	.word	0x0000e590
        /*0b9c*/ 	.word	0x00000003
        /*0ba0*/ 	.word	0x00022840
        /*0ba4*/ 	.short	0x010a
        /*0ba6*/ 	.byte	0x3f
	.zero		1


	//   ....[54]....
        /*0ba8*/ 	.word	0x0000e5d0
        /*0bac*/ 	.word	0x00000005
        /*0bb0*/ 	.word	0x00022860
        /*0bb4*/ 	.short	0x010a
        /*0bb6*/ 	.byte	0x3f
	.zero		1


	//   ....[55]....
        /*0bb8*/ 	.word	0x0000e610
        /*0bbc*/ 	.word	0x00000003
        /*0bc0*/ 	.word	0x00022860
        /*0bc4*/ 	.short	0x010a
        /*0bc6*/ 	.byte	0x3f
	.zero		1


	//   ....[56]....
        /*0bc8*/ 	.word	0x0000e680
        /*0bcc*/ 	.word	0x00000003
        /*0bd0*/ 	.word	0x00022800
        /*0bd4*/ 	.short	0x010a
        /*0bd6*/ 	.byte	0x3f
	.zero		1


	//   ....[57]....
        /*0bd8*/ 	.word	0x0000e6e0
        /*0bdc*/ 	.word	0x00000003
        /*0be0*/ 	.word	0x00022830
        /*0be4*/ 	.short	0x010a
        /*0be6*/ 	.byte	0x3f
	.zero		1


	//   ....[58]....
        /*0be8*/ 	.word	0x0000e740
        /*0bec*/ 	.word	0x00000009
        /*0bf0*/ 	.word	0x00022850
        /*0bf4*/ 	.short	0x010a
        /*0bf6*/ 	.byte	0x3f
	.zero		1


	//   ....[59]....
        /*0bf8*/ 	.word	0x0000e7a0
        /*0bfc*/ 	.word	0x00000000
        /*0c00*/ 	.word	0x00022830
        /*0c04*/ 	.short	0x010a
        /*0c06*/ 	.byte	0x3f
	.zero		1


	//   ....[60]....
        /*0c08*/ 	.word	0x0000e800
        /*0c0c*/ 	.word	0x0000000a
        /*0c10*/ 	.word	0x00022850
        /*0c14*/ 	.short	0x010a
        /*0c16*/ 	.byte	0x3f
	.zero		1


	//   ....[61]....
        /*0c18*/ 	.word	0x0000e910
        /*0c1c*/ 	.word	0x00000021
        /*0c20*/ 	.word	0x00022840
        /*0c24*/ 	.short	0x010a
        /*0c26*/ 	.byte	0x3f
	.zero		1


	//   ....[62]....
        /*0c28*/ 	.word	0x0000fbf0
        /*0c2c*/ 	.word	0x00000016
        /*0c30*/ 	.word	0x00022820
        /*0c34*/ 	.short	0x010a
        /*0c36*/ 	.byte	0x3f
	.zero		1


	//   ....[63]....
        /*0c38*/ 	.word	0x0000fc40
        /*0c3c*/ 	.word	0x00000021
        /*0c40*/ 	.word	0x00022860
        /*0c44*/ 	.short	0x010a
        /*0c46*/ 	.byte	0x3f
	.zero		1


	//   ....[64]....
        /*0c48*/ 	.word	0x000105b0
        /*0c4c*/ 	.word	0x0000000a
        /*0c50*/ 	.word	0x00022840
        /*0c54*/ 	.short	0x010a
        /*0c56*/ 	.byte	0x3f
	.zero		1


	//   ....[65]....
        /*0c58*/ 	.word	0x00010c80
        /*0c5c*/ 	.word	0x0000000a
        /*0c60*/ 	.word	0x00022860
        /*0c64*/ 	.short	0x010a
        /*0c66*/ 	.byte	0x3f
	.zero		1


	//   ....[66]....
        /*0c68*/ 	.word	0x00011d30
        /*0c6c*/ 	.word	0x00000007
        /*0c70*/ 	.word	0x00022820
        /*0c74*/ 	.short	0x010a
        /*0c76*/ 	.byte	0x3f
	.zero		1


	//   ....[67]....
        /*0c78*/ 	.word	0x00011ed0
        /*0c7c*/ 	.word	0x00000005
        /*0c80*/ 	.word	0x00022840
        /*0c84*/ 	.short	0x010a
        /*0c86*/ 	.byte	0x3f
	.zero		1


	//   ....[68]....
        /*0c88*/ 	.word	0x00011f20
        /*0c8c*/ 	.word	0x00000003
        /*0c90*/ 	.word	0x00022840
        /*0c94*/ 	.short	0x010a
        /*0c96*/ 	.byte	0x3f
	.zero		1


	//   ....[69]....
        /*0c98*/ 	.word	0x00011f70
        /*0c9c*/ 	.word	0x00000005
        /*0ca0*/ 	.word	0x00022860
        /*0ca4*/ 	.short	0x010a
        /*0ca6*/ 	.byte	0x3f
	.zero		1


	//----- nvinfo : EIATTR_NUM_MBARRIERS
	.align		4
.L_1186:
        /*0ca8*/ 	.byte	0x03, 0x38
        /*0caa*/ 	.short	0x0016


	//----- nvinfo : EIATTR_EXIT_INSTR_OFFSETS
	.align		4
        /*0cac*/ 	.byte	0x04, 0x1c
        /*0cae*/ 	.short	(.L_1188 - .L_1187)


	//   ....[0]....
.L_1187:
        /*0cb0*/ 	.word	0x000009b0


	//   ....[1]....
        /*0cb4*/ 	.word	0x00009410


	//   ....[2]....
        /*0cb8*/ 	.word	0x0000e660


	//----- nvinfo : EIATTR_MAX_THREADS
	.align		4
.L_1188:
        /*0cbc*/ 	.byte	0x04, 0x05
        /*0cbe*/ 	.short	(.L_1190 - .L_1189)
.L_1189:
        /*0cc0*/ 	.word	0x00000180
        /*0cc4*/ 	.word	0x00000001
        /*0cc8*/ 	.word	0x00000001


	//----- nvinfo : EIATTR_CRS_STACK_SIZE
	.align		4
.L_1190:
        /*0ccc*/ 	.byte	0x04, 0x1e
        /*0cce*/ 	.short	(.L_1192 - .L_1191)
.L_1191:
        /*0cd0*/ 	.word	0x00000000


	//----- nvinfo : EIATTR_CBANK_PARAM_SIZE
	.align		4
.L_1192:
        /*0cd4*/ 	.byte	0x03, 0x19
        /*0cd6*/ 	.short	0x0af0


	//----- nvinfo : EIATTR_PARAM_CBANK
	.align		4
        /*0cd8*/ 	.byte	0x04, 0x0a
        /*0cda*/ 	.short	(.L_1194 - .L_1193)
	.align		4
.L_1193:
        /*0cdc*/ 	.word	index@(.nv.constant0._ZN7cutlass13device_kernelIN5flash11enable_sm90INS1_16FlashAttnFwdSm90INS1_25CollectiveMainloopFwdSm90ILi2EN4cute5tupleIJNS5_1CILi1EEES8_S8_EEENS6_IJNS7_ILi128EEENS7_ILi96EEENS7_ILi64EEEEEELi256ENS_6half_tEfNS_4arch4Sm90ELb0ELb0ELb1ELb1ELb1ELb0ELb0ELb1ELb0ELb1ELb0ELb0EEENS1_21CollectiveEpilogueFwdINS6_IJSA_NS7_ILi256EEESB_EEES9_SE_SG_Li256ELb1ELb1ELb0ELb0EEENS1_36VarlenDynamicPersistentTileSchedulerILi128ELi96ELi256ELi128ELb0ELb1ELb1ELb0ELb1ELb1EEEEEEEEEvNT_6ParamsE)
        /*0ce0*/ 	.short	0x0210
        /*0ce2*/ 	.short	0x0af0


	//----- nvinfo : EIATTR_SW_WAR
	.align		4
.L_1194:
        /*0ce4*/ 	.byte	0x04, 0x36
        /*0ce6*/ 	.short	(.L_1196 - .L_1195)
.L_1195:
        /*0ce8*/ 	.word	0x00000008
.L_1196:


//--------------------- .nv.info._ZN7cutlass13device_kernelIN5flash11enable_sm90INS1_16FlashAttnFwdSm90INS1_25CollectiveMainloopFwdSm90ILi2EN4cute5tupleIJNS5_1CILi1EEES8_S8_EEENS6_IJNS7_ILi128EEENS7_ILi96EEENS7_ILi64EEEEEELi256ENS_6half_tEfNS_4arch4Sm90ELb0ELb0ELb1ELb1ELb1ELb1ELb0ELb1ELb0ELb1ELb0ELb0EEENS1_21CollectiveEpilogueFwdINS6_IJSA_NS7_ILi256EEESB_EEES9_SE_SG_Li256ELb1ELb1ELb0ELb0EEENS1_36VarlenDynamicPersistentTileSchedulerILi128ELi96ELi256ELi128ELb0ELb1ELb1ELb0ELb1ELb1EEEEEEEEEvNT_6ParamsE --------------------------
	.section	.nv.info._ZN7cutlass13device_kernelIN5flash11enable_sm90INS1_16FlashAttnFwdSm90INS1_25CollectiveMainloopFwdSm90ILi2EN4cute5tupleIJNS5_1CILi1EEES8_S8_EEENS6_IJNS7_ILi128EEENS7_ILi96EEENS7_ILi64EEEEEELi256ENS_6half_tEfNS_4arch4Sm90ELb0ELb0ELb1ELb1ELb1ELb1ELb0ELb1ELb0ELb1ELb0ELb0EEENS1_21CollectiveEpilogueFwdINS6_IJSA_NS7_ILi256EEESB_EEES9_SE_SG_Li256ELb1ELb1ELb0ELb0EEENS1_36VarlenDynamicPersistentTileSchedulerILi128ELi96ELi256ELi128ELb0ELb1ELb1ELb0ELb1ELb1EEEEEEEEEvNT_6ParamsE,"",@"SHT_CUDA_INFO"
	.sectionflags	@""
	.align	4


	//----- nvinfo : EIATTR_CUDA_API_VERSION
	.align		4
        /*0000*/ 	.byte	0x04, 0x37
        /*0002*/ 	.short	(.L_1198 - .L_1197)
.L_1197:
        /*0004*/ 	.word	0x00000082


	//----- nvinfo : EIATTR_KPARAM_INFO
	.align		4
.L_1198:
        /*0008*/ 	.byte	0x04, 0x17
        /*000a*/ 	.short	(.L_1200 - .L_1199)
.L_1199:
        /*000c*/ 	.word	0x00000000
        /*0010*/ 	.short	0x0000
        /*0012*/ 	.short	0x0070
        /*0014*/ 	.byte	0x00, 0xf0, 0x01, 0x2a


	//----- nvinfo : EIATTR_SPARSE_MMA_MASK
	.align		4
.L_1200:
        /*0018*/ 	.byte	0x03, 0x50
        /*001a*/ 	.short	0x0000


	//----- nvinfo : EIATTR_MAXREG_COUNT
	.align		4
        /*001c*/ 	.byte	0x03, 0x1b
        /*001e*/ 	.short	0x00a8


	//----- nvinfo : EIATTR_NUM_BARRIERS
	.align		4
        /*0020*/ 	.byte	0x02, 0x4c
        /*0022*/ 	.byte	0x10
	.zero		1


	//----- nvinfo : EIATTR_EXTERNS
	.align		4
        /*0024*/ 	.byte	0x04, 0x0f
        /*0026*/ 	.short	(.L_1202 - .L_1201)


	//   ....[0]....
	.align		4
.L_1201:
        /*0028*/ 	.word	index@(__assertfail)


	//----- nvinfo : EIATTR_ANNOTATIONS
	.align		4
.L_1202:
        /*002c*/ 	.byte	0x04, 0x55
        /*002e*/ 	.short	(.L_1204 - .L_1203)


	//   ....[0]....
.L_1203:
        /* <DEDUP_REMOVED lines=50> */


	//----- nvinfo : EIATTR_MERCURY_ISA_VERSION
	.align		4
.L_1204:
        /*0338*/ 	.byte	0x03, 0x5f
        /*033a*/ 	.short	0x0101


	//----- nvinfo : EIATTR_UNUSED_LOAD_BYTE_OFFSET
	.align		4
        /*033c*/ 	.byte	0x04, 0x44
        /*033e*/ 	.short	(.L_1206 - .L_1205)


	//   ....[0]....
.L_1205:
        /*0340*/ 	.word	0x00000a40
        /*0344*/ 	.word	0x0000fff0


	//   ....[1]....
        /*0348*/ 	.word	0x0000d9b0
        /*034c*/ 	.word	0x0000fff0


	//----- nvinfo : EIATTR_INT_WARP_WIDE_INSTR_OFFSETS
	.align		4
.L_1206:
        /*0350*/ 	.byte	0x04, 0x31
        /*0352*/ 	.short	(.L_1208 - .L_1207)


	//   ....[0]....
.L_1207:
        /*0354*/ 	.word	0x00000120


	//   ....[1]....
        /*0358*/ 	.word	0x000001c0


	//   ....[2]....
        /*035c*/ 	.word	0x00000230


	//   ....[3]....
        /*0360*/ 	.word	0x00012fb0


	//   ....[4]....
        /*0364*/ 	.word	0x00013040


	//   ....[5]....
        /*0368*/ 	.word	0x00016450


	//   ....[6]....
        /*036c*/ 	.word	0x000164e0


	//----- nvinfo : EIATTR_COOP_GROUP_MASK_REGIDS
	.align		4
.L_1208:
        /*0370*/ 	.byte	0x04, 0x29
        /*0372*/ 	.short	(.L_1210 - .L_1209)


	//   ....[0]....
.L_1209:
        /*0374*/ 	.word	0xffffffff


	//   ....[1]....
        /*0378*/ 	.word	0xffffffff


	//   ....[2]....
        /*037c*/ 	.word	0xffffffff


	//   ....[3]....
        /*0380*/ 	.word	0xffffffff


	//   ....[4]....
        /*0384*/ 	.word	0xffffffff


	//   ....[5]....
        /*0388*/ 	.word	0xffffffff


	//   ....[6]....
        /*038c*/ 	.word	0xffffffff


	//   ....[7]....
        /*0390*/ 	.word	0xffffffff


	//   ....[8]....
        /*0394*/ 	.word	0xffffffff


	//   ....[9]....
        /*0398*/ 	.word	0xffffffff


	//   ....[10]....
        /*039c*/ 	.word	0xffffffff


	//   ....[11]....
        /*03a0*/ 	.word	0xffffffff


	//   ....[12]....
        /*03a4*/ 	.word	0xffffffff


	//   ....[13]....
        /*03a8*/ 	.word	0xffffffff


	//   ....[14]....
        /*03ac*/ 	.word	0xffffffff


	//   ....[15]....
        /*03b0*/ 	.word	0xffffffff


	//   ....[16]....
        /*03b4*/ 	.word	0xffffffff


	//   ....[17]....
        /*03b8*/ 	.word	0xffffffff


	//   ....[18]....
        /*03bc*/ 	.word	0xffffffff


	//   ....[19]....
        /*03c0*/ 	.word	0xffffffff


	//   ....[20]....
        /*03c4*/ 	.word	0xffffffff


	//   ....[21]....
        /*03c8*/ 	.word	0xffffffff


	//   ....[22]....
        /*03cc*/ 	.word	0xffffffff


	//   ....[23]....
        /*03d0*/ 	.word	0xffffffff


	//   ....[24]....
        /*03d4*/ 	.word	0xffffffff


	//   ....[25]....
        /*03d8*/ 	.word	0xffffffff


	//   ....[26]....
        /*03dc*/ 	.word	0xffffffff


	//   ....[27]....
        /*03e0*/ 	.word	0xffffffff


	//   ....[28]....
        /*03e4*/ 	.word	0xffffffff


	//   ....[29]....
        /*03e8*/ 	.word	0xffffffff


	//   ....[30]....
        /*03ec*/ 	.word	0xffffffff


	//   ....[31]....
        /*03f0*/ 	.word	0xffffffff


	//   ....[32]....
        /*03f4*/ 	.word	0xffffffff


	//   ....[33]....
        /*03f8*/ 	.word	0xffffffff


	//   ....[34]....
        /*03fc*/ 	.word	0xffffffff


	//   ....[35]....
        /*0400*/ 	.word	0xffffffff


	//   ....[36]....
        /*0404*/ 	.word	0xffffffff


	//   ....[37]....
        /*0408*/ 	.word	0xffffffff


	//   ....[38]....
        /*040c*/ 	.word	0xffffffff


	//   ....[39]....
        /*0410*/ 	.word	0xffffffff


	//   ....[40]....
        /*0414*/ 	.word	0xffffffff


	//   ....[41]....
        /*0418*/ 	.word	0xffffffff


	//   ....[42]....
        /*041c*/ 	.word	0xffffffff


	//   ....[43]....
        /*0420*/ 	.word	0xffffffff


	//   ....[44]....
        /*0424*/ 	.word	0xffffffff


	//   ....[45]....
        /*0428*/ 	.word	0xffffffff


	//   ....[46]....
        /*042c*/ 	.word	0xffffffff


	//   ....[47]....
        /*0430*/ 	.word	0xffffffff


	//   ....[48]....
        /*0434*/ 	.word	0xffffffff


	//   ....[49]....
        /*0438*/ 	.word	0xffffffff


	//   ....[50]....
        /*043c*/ 	.word	0xffffffff


	//   ....[51]....
        /*0440*/ 	.word	0xffffffff


	//   ....[52]....
        /*0444*/ 	.word	0xffffffff


	//   ....[53]....
        /*0448*/ 	.word	0xffffffff


	//   ....[54]....
        /*044c*/ 	.word	0xffffffff


	//   ....[55]....
        /*0450*/ 	.word	0xffffffff


	//   ....[56]....
        /*0454*/ 	.word	0xffffffff


	//   ....[57]....
        /*0458*/ 	.word	0xffffffff


	//   ....[58]....
        /*045c*/ 	.word	0xffffffff


	//   ....[59]....
        /*0460*/ 	.word	0xffffffff


	//   ....[60]....
        /*0464*/ 	.word	0xffffffff


	//   ....[61]....
        /*0468*/ 	.word	0xffffffff


	//   ....[62]....
        /*046c*/ 	.word	0xffffffff


	//   ....[63]....
        /*0470*/ 	.word	0xffffffff


	//   ....[64]....
        /*0474*/ 	.word	0xffffffff


	//   ....[65]....
        /*0478*/ 	.word	0xffffffff


	//   ....[66]....
        /*047c*/ 	.word	0xffffffff


	//   ....[67]....
        /*0480*/ 	.word	0xffffffff


	//   ....[68]....
        /*0484*/ 	.word	0xffffffff


	//   ....[69]....
        /*0488*/ 	.word	0xffffffff


	//   ....[70]....
        /*048c*/ 	.word	0xffffffff


	//   ....[71]....
        /*0490*/ 	.word	0xffffffff


	//   ....[72]....
        /*0494*/ 	.word	0xffffffff


	//   ....[73]....
        /*0498*/ 	.word	0xffffffff


	//   ....[74]....
        /*049c*/ 	.word	0xffffffff


	//   ....[75]....
        /*04a0*/ 	.word	0xffffffff


	//   ....[76]....
        /*04a4*/ 	.word	0xffffffff


	//   ....[77]....
        /*04a8*/ 	.word	0xffffffff


	//   ....[78]....
        /*04ac*/ 	.word	0xffffffff


	//   ....[79]....
        /*04b0*/ 	.word	0xffffffff


	//   ....[80]....
        /*04b4*/ 	.word	0xffffffff


	//   ....[81]....
        /*04b8*/ 	.word	0xffffffff


	//   ....[82]....
        /*04bc*/ 	.word	0xffffffff


	//   ....[83]....
        /*04c0*/ 	.word	0xffffffff


	//   ....[84]....
        /*04c4*/ 	.word	0xffffffff


	//   ....[85]....
        /*04c8*/ 	.word	0xffffffff


	//   ....[86]....
        /*04cc*/ 	.word	0xffffffff


	//   ....[87]....
        /*04d0*/ 	.word	0xffffffff


	//   ....[88]....
        /*04d4*/ 	.word	0xffffffff


	//   ....[89]....
        /*04d8*/ 	.word	0xffffffff


	//   ....[90]....
        /*04dc*/ 	.word	0xffffffff


	//   ....[91]....
        /*04e0*/ 	.word	0xffffffff


	//   ....[92]....
        /*04e4*/ 	.word	0xffffffff


	//   ....[93]....
        /*04e8*/ 	.word	0xffffffff


	//   ....[94]....
        /*04ec*/ 	.word	0xffffffff


	//   ....[95]....
        /*04f0*/ 	.word	0xffffffff


	//   ....[96]....
        /*04f4*/ 	.word	0xffffffff


	//   ....[97]....
        /*04f8*/ 	.word	0xffffffff


	//   ....[98]....
        /*04fc*/ 	.word	0xffffffff


	//   ....[99]....
        /*0500*/ 	.word	0xffffffff


	//   ....[100]....
        /*0504*/ 	.word	0xffffffff


	//   ....[101]....
        /*0508*/ 	.word	0xffffffff


	//   ....[102]....
        /*050c*/ 	.word	0xffffffff


	//   ....[103]....
        /*0510*/ 	.word	0xffffffff


	//   ....[104]....
        /*0514*/ 	.word	0xffffffff


	//   ....[105]....
        /*0518*/ 	.word	0xffffffff


	//   ....[106]....
        /*051c*/ 	.word	0xffffffff


	//   ....[107]....
        /*0520*/ 	.word	0xffffffff


	//   ....[108]....
        /*0524*/ 	.word	0xffffffff


	//   ....[109]....
        /*0528*/ 	.word	0xffffffff


	//   ....[110]....
        /*052c*/ 	.word	0xffffffff


	//   ....[111]....
        /*0530*/ 	.word	0xffffffff


	//   ....[112]....
        /*0534*/ 	.word	0xffffffff


	//   ....[113]....
        /*0538*/ 	.word	0xffffffff


	//   ....[114]....
        /*053c*/ 	.word	0xffffffff


	//   ....[115]....
        /*0540*/ 	.word	0xffffffff


	//   ....[116]....
        /*0544*/ 	.word	0xffffffff


	//   ....[117]....
        /*0548*/ 	.word	0xffffffff


	//   ....[118]....
        /*054c*/ 	.word	0xffffffff


	//   ....[119]....
        /*0550*/ 	.word	0xffffffff


	//   ....[120]....
        /*0554*/ 	.word	0xffffffff


	//   ....[121]....
        /*0558*/ 	.word	0xffffffff


	//   ....[122]....
        /*055c*/ 	.word	0xffffffff


	//   ....[123]....
        /*0560*/ 	.word	0xffffffff


	//   ....[124]....
        /*0564*/ 	.word	0xffffffff


	//   ....[125]....
        /*0568*/ 	.word	0xffffffff


	//   ....[126]....
        /*056c*/ 	.word	0xffffffff


	//   ....[127]....
        /*0570*/ 	.word	0xffffffff


	//   ....[128]....
        /*0574*/ 	.word	0xffffffff


	//   ....[129]....
        /*0578*/ 	.word	0xffffffff


	//   ....[130]....
        /*057c*/ 	.word	0xffffffff


	//   ....[131]....
        /*0580*/ 	.word	0xffffffff


	//   ....[132]....
        /*0584*/ 	.word	0xffffffff


	//   ....[133]....
        /*0588*/ 	.word	0xffffffff


	//   ....[134]....
        /*058c*/ 	.word	0xffffffff


	//   ....[135]....
        /*0590*/ 	.word	0xffffffff


	//   ....[136]....
        /*0594*/ 	.word	0xffffffff


	//   ....[137]....
        /*0598*/ 	.word	0xffffffff


	//   ....[138]....
        /*059c*/ 	.word	0xffffffff


	//   ....[139]....
        /*05a0*/ 	.word	0xffffffff


	//   ....[140]....
        /*05a4*/ 	.word	0xffffffff


	//   ....[141]....
        /*05a8*/ 	.word	0xffffffff


	//   ....[142]....
        /*05ac*/ 	.word	0xffffffff


	//   ....[143]....
        /*05b0*/ 	.word	0xffffffff


	//   ....[144]....
        /*05b4*/ 	.word	0xffffffff


	//   ....[145]....
        /*05b8*/ 	.word	0xffffffff


	//   ....[146]....
        /*05bc*/ 	.word	0xffffffff


	//   ....[147]....
        /*05c0*/ 	.word	0xffffffff


	//   ....[148]....
        /*05c4*/ 	.word	0xffffffff


	//   ....[149]....
        /*05c8*/ 	.word	0xffffffff


	//   ....[150]....
        /*05cc*/ 	.word	0xffffffff


	//   ....[151]....
        /*05d0*/ 	.word	0xffffffff


	//   ....[152]....
        /*05d4*/ 	.word	0xffffffff


	//   ....[153]....
        /*05d8*/ 	.word	0xffffffff


	//   ....[154]....
        /*05dc*/ 	.word	0xffffffff


	//   ....[155]....
        /*05e0*/ 	.word	0xffffffff


	//   ....[156]....
        /*05e4*/ 	.word	0xffffffff


	//   ....[157]....
        /*05e8*/ 	.word	0xffffffff


	//   ....[158]....
        /*05ec*/ 	.word	0xffffffff


	//   ....[159]....
        /*05f0*/ 	.word	0xffffffff


	//   ....[160]....
        /*05f4*/ 	.word	0xffffffff


	//   ....[161]....
        /*05f8*/ 	.word	0xffffffff


	//   ....[162]....
        /*05fc*/ 	.word	0xffffffff


	//   ....[163]....
        /*0600*/ 	.word	0x0500000f


	//   ....[164]....
        /*0604*/ 	.word	0x0500000f


	//   ....[165]....
        /*0608*/ 	.word	0x0500000f


	//   ....[166]....
        /*060c*/ 	.word	0x0500000f


	//   ....[167]....
        /*0610*/ 	.word	0x0500000f


	//   ....[168]....
        /*0614*/ 	.word	0x0500000f


	//   ....[169]....
        /*0618*/ 	.word	0x0500000f


	//   ....[170]....
        /*061c*/ 	.word	0x0500000f


	//   ....[171]....
        /*0620*/ 	.word	0x0500000f


	//   ....[172]....
        /*0624*/ 	.word	0x0500000f


	//   ....[173]....
        /*0628*/ 	.word	0x0500000f


	//   ....[174]....
        /*062c*/ 	.word	0x0500000f


	//   ....[175]....
        /*0630*/ 	.word	0x0500000f


	//   ....[176]....
        /*0634*/ 	.word	0x0500000f


	//   ....[177]....
        /*0638*/ 	.word	0x0500000f


	//   ....[178]....
        /*063c*/ 	.word	0x0500000f


	//   ....[179]....
        /*0640*/ 	.word	0x0500000f


	//   ....[180]....
        /*0644*/ 	.word	0x0500000f


	//   ....[181]....
        /*0648*/ 	.word	0x0500000f


	//   ....[182]....
        /*064c*/ 	.word	0x0500000f


	//   ....[183]....
        /*0650*/ 	.word	0x0500000f


	//   ....[184]....
        /*0654*/ 	.word	0x0500000f


	//   ....[185]....
        /*0658*/ 	.word	0x0500000f


	//   ....[186]....
        /*065c*/ 	.word	0x0500000f


	//   ....[187]....
        /*0660*/ 	.word	0x0500000f


	//   ....[188]....
        /*0664*/ 	.word	0x0500000f


	//   ....[189]....
        /*0668*/ 	.word	0x0500000f


	//   ....[190]....
        /*066c*/ 	.word	0x0500000f


	//   ....[191]....
        /*0670*/ 	.word	0x0500000f


	//   ....[192]....
        /*0674*/ 	.word	0x0500000f


	//   ....[193]....
        /*0678*/ 	.word	0x0500000f


	//   ....[194]....
        /*067c*/ 	.word	0x0500000f


	//   ....[195]....
        /*0680*/ 	.word	0x0500000f


	//   ....[196]....
        /*0684*/ 	.word	0x0500000f


	//   ....[197]....
        /*0688*/ 	.word	0x0500000f


	//   ....[198]....
        /*068c*/ 	.word	0x0500000f


	//   ....[199]....
        /*0690*/ 	.word	0x0500000f


	//   ....[200]....
        /*0694*/ 	.word	0x0500000f


	//   ....[201]....
        /*0698*/ 	.word	0x0500000f


	//   ....[202]....
        /*069c*/ 	.word	0x0500000f


	//   ....[203]....
        /*06a0*/ 	.word	0x0500000f


	//   ....[204]....
        /*06a4*/ 	.word	0x0500000f


	//   ....[205]....
        /*06a8*/ 	.word	0x0500000f


	//   ....[206]....
        /*06ac*/ 	.word	0x0500000f


	//   ....[207]....
        /*06b0*/ 	.word	0x0500000f


	//   ....[208]....
        /*06b4*/ 	.word	0x0500000f


	//   ....[209]....
        /*06b8*/ 	.word	0x0500000f


	//   ....[210]....
        /*06bc*/ 	.word	0x0500000f


	//   ....[211]....
        /*06c0*/ 	.word	0x0500000f


	//   ....[212]....
        /*06c4*/ 	.word	0x0500000f


	//   ....[213]....
        /*06c8*/ 	.word	0x0500000f


	//   ....[214]....
        /*06cc*/ 	.word	0x0500000f


	//   ....[215]....
        /*06d0*/ 	.word	0x0500000f


	//   ....[216]....
        /*06d4*/ 	.word	0x0500000f


	//   ....[217]....
        /*06d8*/ 	.word	0x0500000f


	//   ....[218]....
        /*06dc*/ 	.word	0x0500000f


	//   ....[219]....
        /*06e0*/ 	.word	0x0500000f


	//   ....[220]....
        /*06e4*/ 	.word	0x0500000f


	//   ....[221]....
        /*06e8*/ 	.word	0x0500000f


	//   ....[222]....
        /*06ec*/ 	.word	0x0500000f


	//   ....[223]....
        /*06f0*/ 	.word	0x0500000f


	//   ....[224]....
        /*06f4*/ 	.word	0x0500000f


	//   ....[225]....
        /*06f8*/ 	.word	0x0500000f


	//   ....[226]....
        /*06fc*/ 	.word	0x0500000f


	//   ....[227]....
        /*0700*/ 	.word	0x0500000f


	//   ....[228]....
        /*0704*/ 	.word	0x0500000f


	//   ....[229]....
        /*0708*/ 	.word	0x0500000f


	//   ....[230]....
        /*070c*/ 	.word	0x0500000f


	//   ....[231]....
        /*0710*/ 	.word	0x0500000f


	//   ....[232]....
        /*0714*/ 	.word	0x0500000f


	//   ....[233]....
        /*0718*/ 	.word	0x0500000f


	//   ....[234]....
        /*071c*/ 	.word	0x0500000f


	//   ....[235]....
        /*0720*/ 	.word	0x0500000f


	//   ....[236]....
        /*0724*/ 	.word	0x0500000f


	//   ....[237]....
        /*0728*/ 	.word	0x0500000f


	//   ....[238]....
        /*072c*/ 	.word	0x0500000f


	//   ....[239]....
        /*0730*/ 	.word	0x0500000f


	//   ....[240]....
        /*0734*/ 	.word	0x0500000f


	//   ....[241]....
        /*0738*/ 	.word	0x0500000f


	//   ....[242]....
        /*073c*/ 	.word	0x0500000f


	//   ....[243]....
        /*0740*/ 	.word	0x0500000f


	//   ....[244]....
        /*0744*/ 	.word	0x0500000f


	//   ....[245]....
        /*0748*/ 	.word	0x0500000f


	//   ....[246]....
        /*074c*/ 	.word	0x0500000f


	//   ....[247]....
        /*0750*/ 	.word	0x0500000f


	//   ....[248]....
        /*0754*/ 	.word	0x0500000f


	//   ....[249]....
        /*0758*/ 	.word	0x0500000f


	//   ....[250]....
        /*075c*/ 	.word	0x0500000f


	//   ....[251]....
        /*0760*/ 	.word	0x0500000f


	//   ....[252]....
        /*0764*/ 	.word	0x0500000f


	//   ....[253]....
        /*0768*/ 	.word	0x0500000f


	//   ....[254]....
        /*076c*/ 	.word	0x0500000f


	//   ....[255]....
        /*0770*/ 	.word	0x0500000f


	//   ....[0]....
        /*0774*/ 	.word	0x0500000f


	//   ....[1]....
        /*0778*/ 	.word	0x0500000f


	//   ....[2]....
        /*077c*/ 	.word	0x0500000f


	//   ....[3]....
        /*0780*/ 	.word	0x0500000f


	//   ....[4]....
        /*0784*/ 	.word	0x0500000f


	//   ....[5]....
        /*0788*/ 	.word	0x0500000f


	//   ....[6]....
        /*078c*/ 	.word	0x0500000f


	//   ....[7]....
        /*0790*/ 	.word	0x0500000f


	//   ....[8]....
        /*0794*/ 	.word	0x0500000f


	//   ....[9]....
        /*0798*/ 	.word	0x0500000f


	//   ....[10]....
        /*079c*/ 	.word	0x0500000f


	//   ....[11]....
        /*07a0*/ 	.word	0x0500000f


	//   ....[12]....
        /*07a4*/ 	.word	0x0500000f


	//   ....[13]....
        /*07a8*/ 	.word	0x0500000f


	//   ....[14]....
        /*07ac*/ 	.word	0x0500000f


	//   ....[15]....
        /*07b0*/ 	.word	0x0500000f


	//   ....[16]....
        /*07b4*/ 	.word	0x0500000f


	//   ....[17]....
        /*07b8*/ 	.word	0x0500000f


	//   ....[18]....
        /*07bc*/ 	.word	0x0500000f


	//   ....[19]....
        /*07c0*/ 	.word	0x0500000f


	//----- nvinfo : EIATTR_COOP_GROUP_INSTR_OFFSETS
	.align		4
.L_1210:
        /*07c4*/ 	.byte	0x04, 0x28
        /*07c6*/ 	.short	(.L_1212 - .L_1211)


	//   ....[0]....
.L_1211:
        /*07c8*/ 	.word	0x00000060


	//   ....[1]....
        /*07cc*/ 	.word	0x00000130


	//   ....[2]....
        /*07d0*/ 	.word	0x000001e0


	//   ....[3]....
        /*07d4*/ 	.word	0x000003a0


	//   ....[4]....
        /*07d8*/ 	.word	0x00000500


	//   ....[5]....
        /*07dc*/ 	.word	0x00000620


	//   ....[6]....
        /*07e0*/ 	.word	0x00000780


	//   ....[7]....
        /*07e4*/ 	.word	0x00002ca0


	//   ....[8]....
        /*07e8*/ 	.word	0x00002cb0


	//   ....[9]....
        /*07ec*/ 	.word	0x00003360


	//   ....[10]....
        /*07f0*/ 	.word	0x00003370


	//   ....[11]....
        /*07f4*/ 	.word	0x00003ee0


	//   ....[12]....
        /*07f8*/ 	.word	0x00003ef0


	//   ....[13]....
        /*07fc*/ 	.word	0x00004670


	//   ....[14]....
        /*0800*/ 	.word	0x00004680


	//   ....[15]....
        /*0804*/ 	.word	0x00005020


	//   ....[16]....
        /*0808*/ 	.word	0x00005030


	//   ....[17]....
        /*080c*/ 	.word	0x00005140


	//   ....[18]....
        /*0810*/ 	.word	0x00005150


	//   ....[19]....
        /*0814*/ 	.word	0x00005510


	//   ....[20]....
        /*0818*/ 	.word	0x00005540


	//   ....[21]....
        /*081c*/ 	.word	0x00005810


	//   ....[22]....
        /*0820*/ 	.word	0x00005830


	//   ....[23]....
        /*0824*/ 	.word	0x00006170


	//   ....[24]....
        /*0828*/ 	.word	0x00006720


	//   ....[25]....
        /*082c*/ 	.word	0x00006730


	//   ....[26]....
        /*0830*/ 	.word	0x00006740


	//   ....[27]....
        /*0834*/ 	.word	0x00006750


	//   ....[28]....
        /*0838*/ 	.word	0x00007780


	//   ....[29]....
        /*083c*/ 	.word	0x00007790


	//   ....[30]....
        /*0840*/ 	.word	0x000077a0


	//   ....[31]....
        /*0844*/ 	.word	0x000077b0


	//   ....[32]....
        /*0848*/ 	.word	0x00009840


	//   ....[33]....
        /*084c*/ 	.word	0x00009870


	//   ....[34]....
        /*0850*/ 	.word	0x00009c30


	//   ....[35]....
        /*0854*/ 	.word	0x00009c80


	//   ....[36]....
        /*0858*/ 	.word	0x0000b360


	//   ....[37]....
        /*085c*/ 	.word	0x0000b3c0


	//   ....[38]....
        /*0860*/ 	.word	0x0000bdf0


	//   ....[39]....
        /*0864*/ 	.word	0x0000be50


	//   ....[40]....
        /*0868*/ 	.word	0x0000cf30


	//   ....[41]....
        /*086c*/ 	.word	0x0000cf80


	//   ....[42]....
        /*0870*/ 	.word	0x0000cfd0


	//   ....[43]....
        /*0874*/ 	.word	0x0000d010


	//   ....[44]....
        /*0878*/ 	.word	0x0000ee70


	//   ....[45]....
        /*087c*/ 	.word	0x0000eeb0


	//   ....[46]....
        /*0880*/ 	.word	0x0000eef0


	//   ....[47]....
        /*0884*/ 	.word	0x0000ef30


	//   ....[48]....
        /*0888*/ 	.word	0x0000f4e0


	//   ....[49]....
        /*088c*/ 	.word	0x0000f500


	//   ....[50]....
        /*0890*/ 	.word	0x0000f650


	//   ....[51]....
        /*0894*/ 	.word	0x0000f670


	//   ....[52]....
        /*0898*/ 	.word	0x0000f7b0


	//   ....[53]....
        /*089c*/ 	.word	0x0000f7d0


	//   ....[54]....
        /*08a0*/ 	.word	0x0000f920


	//   ....[55]....
        /*08a4*/ 	.word	0x0000f940


	//   ....[56]....
        /*08a8*/ 	.word	0x00010270


	//   ....[57]....
        /*08ac*/ 	.word	0x00010280


	//   ....[58]....
        /*08b0*/ 	.word	0x000104c0


	//   ....[59]....
        /*08b4*/ 	.word	0x000104d0


	//   ....[60]....
        /*08b8*/ 	.word	0x00010700


	//   ....[61]....
        /*08bc*/ 	.word	0x00010710


	//   ....[62]....
        /*08c0*/ 	.word	0x00010940


	//   ....[63]....
        /*08c4*/ 	.word	0x00010950


	//   ....[64]....
        /*08c8*/ 	.word	0x00010be0


	//   ....[65]....
        /*08cc*/ 	.word	0x00010d90


	//   ....[66]....
        /*08d0*/ 	.word	0x00010dc0


	//   ....[67]....
        /*08d4*/ 	.word	0x00010df0


	//   ....[68]....
        /*08d8*/ 	.word	0x00010e20


	//   ....[69]....
        /*08dc*/ 	.word	0x00010e50


	//   ....[70]....
        /*08e0*/ 	.word	0x00010e80


	//   ....[71]....
        /*08e4*/ 	.word	0x00010ff0


	//   ....[72]....
        /*08e8*/ 	.word	0x00011020


	//   ....[73]....
        /*08ec*/ 	.word	0x00011050


	//   ....[74]....
        /*08f0*/ 	.word	0x00011080


	//   ....[75]....
        /*08f4*/ 	.word	0x000110b0


	//   ....[76]....
        /*08f8*/ 	.word	0x000110e0


	//   ....[77]....
        /*08fc*/ 	.word	0x00011170


	//   ....[78]....
        /*0900*/ 	.word	0x000111a0


	//   ....[79]....
        /*0904*/ 	.word	0x00011220


	//   ....[80]....
        /*0908*/ 	.word	0x00011d50


	//   ....[81]....
        /*090c*/ 	.word	0x00013b90


	//   ....[82]....
        /*0910*/ 	.word	0x00013bb0


	//   ....[83]....
        /*0914*/ 	.word	0x00013c40


	//   ....[84]....
        /*0918*/ 	.word	0x00013c60


	//   ....[85]....
        /*091c*/ 	.word	0x00013ce0


	//   ....[86]....
        /*0920*/ 	.word	0x00013d00


	//   ....[87]....
        /*0924*/ 	.word	0x00013d80


	//   ....[88]....
        /*0928*/ 	.word	0x00013da0


	//   ....[89]....
        /*092c*/ 	.word	0x00013e20


	//   ....[90]....
        /*0930*/ 	.word	0x00013e40


	//   ....[91]....
        /*0934*/ 	.word	0x00013e50


	//   ....[92]....
        /*0938*/ 	.word	0x00013e60


	//   ....[93]....
        /*093c*/ 	.word	0x000146e0


	//   ....[94]....
        /*0940*/ 	.word	0x00014710


	//   ....[95]....
        /*0944*/ 	.word	0x000147d0


	//   ....[96]....
        /*0948*/ 	.word	0x000147e0


	//   ....[97]....
        /*094c*/ 	.word	0x00014870


	//   ....[98]....
        /*0950*/ 	.word	0x00014880


	//   ....[99]....
        /*0954*/ 	.word	0x00014910


	//   ....[100]....
        /*0958*/ 	.word	0x00014920


	//   ....[101]....
        /*095c*/ 	.word	0x000149b0


	//   ....[102]....
        /*0960*/ 	.word	0x000149c0


	//   ....[103]....
        /*0964*/ 	.word	0x00014a50


	//   ....[104]....
        /*0968*/ 	.word	0x00014a60


	//   ....[105]....
        /*096c*/ 	.word	0x00014ae0


	//   ....[106]....
        /*0970*/ 	.word	0x00014af0


	//   ....[107]....
        /*0974*/ 	.word	0x00014b00


	//   ....[108]....
        /*0978*/ 	.word	0x00014b70


	//   ....[109]....
        /*097c*/ 	.word	0x00014f80


	//   ....[110]....
        /*0980*/ 	.word	0x00014fa0


	//   ....[111]....
        /*0984*/ 	.word	0x00014fc0


	//   ....[112]....
        /*0988*/ 	.word	0x000150d0


	//   ....[113]....
        /*098c*/ 	.word	0x000150e0


	//   ....[114]....
        /*0990*/ 	.word	0x00015110


	//   ....[115]....
        /*0994*/ 	.word	0x000151a0


	//   ....[116]....
        /*0998*/ 	.word	0x00015250


	//   ....[117]....
        /*099c*/ 	.word	0x00015260


	//   ....[118]....
        /*09a0*/ 	.word	0x00015290


	//   ....[119]....
        /*09a4*/ 	.word	0x000152a0


	//   ....[120]....
        /*09a8*/ 	.word	0x00015330


	//   ....[121]....
        /*09ac*/ 	.word	0x00015a70


	//   ....[122]....
        /*09b0*/ 	.word	0x00015a90


	//   ....[123]....
        /*09b4*/ 	.word	0x00015ae0


	//   ....[124]....
        /*09b8*/ 	.word	0x00015af0


	//   ....[125]....
        /*09bc*/ 	.word	0x00015b30


	//   ....[126]....
        /*09c0*/ 	.word	0x00015b40


	//   ....[127]....
        /*09c4*/ 	.word	0x00015b80


	//   ....[128]....
        /*09c8*/ 	.word	0x00015b90


	//   ....[129]....
        /*09cc*/ 	.word	0x00015bd0


	//   ....[130]....
        /*09d0*/ 	.word	0x00015be0


	//   ....[131]....
        /*09d4*/ 	.word	0x00015bf0


	//   ....[132]....
        /*09d8*/ 	.word	0x00015c30


	//   ....[133]....
        /*09dc*/ 	.word	0x00015f70


	//   ....[134]....
        /*09e0*/ 	.word	0x00015f90


	//   ....[135]....
        /*09e4*/ 	.word	0x00015fa0


	//   ....[136]....
        /*09e8*/ 	.word	0x00015fc0


	//   ....[137]....
        /*09ec*/ 	.word	0x00016030


	//   ....[138]....
        /*09f0*/ 	.word	0x00016050


	//   ....[139]....
        /*09f4*/ 	.word	0x000160b0


	//   ....[140]....
        /*09f8*/ 	.word	0x000160d0


	//   ....[141]....
        /*09fc*/ 	.word	0x00016130


	//   ....[142]....
        /*0a00*/ 	.word	0x00016150


	//   ....[143]....
        /*0a04*/ 	.word	0x000161b0


	//   ....[144]....
        /*0a08*/ 	.word	0x000161d0


	//   ....[145]....
        /*0a0c*/ 	.word	0x000166c0


	//   ....[146]....
        /*0a10*/ 	.word	0x000166f0


	//   ....[147]....
        /*0a14*/ 	.word	0x00016720


	//   ....[148]....
        /*0a18*/ 	.word	0x00016750


	//   ....[149]....
        /*0a1c*/ 	.word	0x00016780


	//   ....[150]....
        /*0a20*/ 	.word	0x000167b0


	//   ....[151]....
        /*0a24*/ 	.word	0x000167e0


	//   ....[152]....
        /*0a28*/ 	.word	0x00016810


	//   ....[153]....
        /*0a2c*/ 	.word	0x00016990


	//   ....[154]....
        /*0a30*/ 	.word	0x000169c0


	//   ....[155]....
        /*0a34*/ 	.word	0x000169f0


	//   ....[156]....
        /*0a38*/ 	.word	0x00016a20


	//   ....[157]....
        /*0a3c*/ 	.word	0x00016a50


	//   ....[158]....
        /*0a40*/ 	.word	0x00016a80


	//   ....[159]....
        /*0a44*/ 	.word	0x00016b40


	//   ....[160]....
        /*0a48*/ 	.word	0x00016b60


	//   ....[161]....
        /*0a4c*/ 	.word	0x00016bd0


	//   ....[162]....
        /*0a50*/ 	.word	0x00017040


	//   ....[163]....
        /*0a54*/ 	.word	0x00017360


	//   ....[164]....
        /*0a58*/ 	.word	0x000173f0


	//   ....[165]....
        /*0a5c*/ 	.word	0x00017490


	//   ....[166]....
        /*0a60*/ 	.word	0x00017520


	//   ....[167]....
        /*0a64*/ 	.word	0x00017610


	//   ....[168]....
        /*0a68*/ 	.word	0x000176a0


	//   ....[169]....
        /*0a6c*/ 	.word	0x00017740


	//   ....[170]....
        /*0a70*/ 	.word	0x000177d0


	//   ....[171]....
        /*0a74*/ 	.word	0x000178c0


	//   ....[172]....
        /*0a78*/ 	.word	0x00017950


	//   ....[173]....
        /*0a7c*/ 	.word	0x000179e0


	//   ....[174]....
        /*0a80*/ 	.word	0x00017a70


	//   ....[175]....
        /*0a84*/ 	.word	0x00017ba0


	//   ....[176]....
        /*0a88*/ 	.word	0x00017c40


	//   ....[177]....
        /*0a8c*/ 	.word	0x00017cd0


	//   ....[178]....
        /*0a90*/ 	.word	0x00017d20


	//   ....[179]....
        /*0a94*/ 	.word	0x00017d70


	//   ....[180]....
        /*0a98*/ 	.word	0x00017e50


	//   ....[181]....
        /*0a9c*/ 	.word	0x00017ee0


	//   ....[182]....
        /*0aa0*/ 	.word	0x00017f30


	//   ....[183]....
        /*0aa4*/ 	.word	0x00017f80


	//   ....[184]....
        /*0aa8*/ 	.word	0x00018190


	//   ....[185]....
        /*0aac*/ 	.word	0x000181e0


	//   ....[186]....
        /*0ab0*/ 	.word	0x00018270


	//   ....[187]....
        /*0ab4*/ 	.word	0x00018300


	//   ....[188]....
        /*0ab8*/ 	.word	0x00018390


	//   ....[189]....
        /*0abc*/ 	.word	0x00018420


	//   ....[190]....
        /*0ac0*/ 	.word	0x000184b0


	//   ....[191]....
        /*0ac4*/ 	.word	0x00018540


	//   ....[192]....
        /*0ac8*/ 	.word	0x00018600


	//   ....[193]....
        /*0acc*/ 	.word	0x000188e0


	//   ....[194]....
        /*0ad0*/ 	.word	0x000189d0


	//   ....[195]....
        /*0ad4*/ 	.word	0x00018a70


	//   ....[196]....
        /*0ad8*/ 	.word	0x00018ad0


	//   ....[197]....
        /*0adc*/ 	.word	0x00018bc0


	//   ....[198]....
        /*0ae0*/ 	.word	0x00018c30


	//   ....[199]....
        /*0ae4*/ 	.word	0x00018d20


	//   ....[200]....
        /*0ae8*/ 	.word	0x00018d90


	//   ....[201]....
        /*0aec*/ 	.word	0x00018e80


	//   ....[202]....
        /*0af0*/ 	.word	0x00018ef0


	//   ....[203]....
        /*0af4*/ 	.word	0x00018fe0


	//   ....[204]....
        /*0af8*/ 	.word	0x00019050


	//   ....[205]....
        /*0afc*/ 	.word	0x000190f0


	//   ....[206]....
        /*0b00*/ 	.word	0x000191e0


	//   ....[207]....
        /*0b04*/ 	.word	0x00019250


	//   ....[208]....
        /*0b08*/ 	.word	0x000192b0


	//   ....[209]....
        /*0b0c*/ 	.word	0x000193a0


	//   ....[210]....
        /*0b10*/ 	.word	0x00019400


	//   ....[211]....
        /*0b14*/ 	.word	0x00019500


	//   ....[212]....
        /*0b18*/ 	.word	0x00019560


	//   ....[213]....
        /*0b1c*/ 	.word	0x00019660


	//   ....[214]....
        /*0b20*/ 	.word	0x000196c0


	//   ....[215]....
        /*0b24*/ 	.word	0x000197c0


	//   ....[216]....
        /*0b28*/ 	.word	0x00019820


	//   ....[217]....
        /*0b2c*/ 	.word	0x00019920


	//   ....[218]....
        /*0b30*/ 	.word	0x00019980


	//   ....[219]....
        /*0b34*/ 	.word	0x00019a80


	//   ....[220]....
        /*0b38*/ 	.word	0x00019ae0


	//   ....[221]....
        /*0b3c*/ 	.word	0x00019bc0


	//   ....[222]....
        /*0b40*/ 	.word	0x00019d00


	//   ....[223]....
        /*0b44*/ 	.word	0x00019de0


	//   ....[224]....
        /*0b48*/ 	.word	0x00019e60


	//   ....[225]....
        /*0b4c*/ 	.word	0x00019fb0


	//   ....[226]....
        /*0b50*/ 	.word	0x0001a010


	//   ....[227]....
        /*0b54*/ 	.word	0x0001a120


	//   ....[228]....
        /*0b58*/ 	.word	0x0001a180


	//   ....[229]....
        /*0b5c*/ 	.word	0x0001a290


	//   ....[230]....
        /*0b60*/ 	.word	0x0001a2f0


	//   ....[231]....
        /*0b64*/ 	.word	0x0001a400


	//   ....[232]....
        /*0b68*/ 	.word	0x0001a460


	//   ....[233]....
        /*0b6c*/ 	.word	0x0001a520


	//   ....[234]....
        /*0b70*/ 	.word	0x0001a680


	//   ....[235]....
        /*0b74*/ 	.word	0x0001a720


	//   ....[236]....
        /*0b78*/ 	.word	0x0001a780


	//   ....[237]....
        /*0b7c*/ 	.word	0x0001a830


	//   ....[238]....
        /*0b80*/ 	.word	0x0001a890


	//   ....[239]....
        /*0b84*/ 	.word	0x0001a940


	//   ....[240]....
        /*0b88*/ 	.word	0x0001a9a0


	//   ....[241]....
        /*0b8c*/ 	.word	0x0001aa50


	//   ....[242]....
        /*0b90*/ 	.word	0x0001aab0


	//   ....[243]....
        /*0b94*/ 	.word	0x0001ab60


	//   ....[244]....
        /*0b98*/ 	.word	0x0001abc0


	//   ....[245]....
        /*0b9c*/ 	.word	0x0001ac70


	//   ....[246]....
        /*0ba0*/ 	.word	0x0001ad60


	//   ....[247]....
        /*0ba4*/ 	.word	0x0001ae00


	//   ....[248]....
        /*0ba8*/ 	.word	0x0001ae60


	//   ....[249]....
        /*0bac*/ 	.word	0x0001af30


	//   ....[250]....
        /*0bb0*/ 	.word	0x0001af90


	//   ....[251]....
        /*0bb4*/ 	.word	0x0001b060


	//   ....[252]....
        /*0bb8*/ 	.word	0x0001b0c0


	//   ....[253]....
        /*0bbc*/ 	.word	0x0001b190


	//   ....[254]....
        /*0bc0*/ 	.word	0x0001b1f0


	//   ....[255]....
        /*0bc4*/ 	.word	0x0001b2c0


	//   ....[0]....
        /*0bc8*/ 	.word	0x0001b320


	//   ....[1]....
        /*0bcc*/ 	.word	0x0001b3f0


	//   ....[2]....
        /*0bd0*/ 	.word	0x0001b480


	//   ....[3]....
        /*0bd4*/ 	.word	0x0001b520


	//   ....[4]....
        /*0bd8*/ 	.word	0x0001b640


	//   ....[5]....
        /*0bdc*/ 	.word	0x0001b6b0


	//   ....[6]....
        /*0be0*/ 	.word	0x0001b720


	//   ....[7]....
        /*0be4*/ 	.word	0x0001b790


	//   ....[8]....
        /*0be8*/ 	.word	0x0001b800


	//   ....[9]....
        /*0bec*/ 	.word	0x0001b880


	//   ....[10]....
        /*0bf0*/ 	.word	0x0001b910


	//   ....[11]....
        /*0bf4*/ 	.word	0x0001b9a0


	//   ....[12]....
        /*0bf8*/ 	.word	0x0001ba10


	//   ....[13]....
        /*0bfc*/ 	.word	0x0001ba80


	//   ....[14]....
        /*0c00*/ 	.word	0x0001baf0


	//   ....[15]....
        /*0c04*/ 	.word	0x0001bb70


	//   ....[16]....
        /*0c08*/ 	.word	0x0001bbe0


	//   ....[17]....
        /*0c0c*/ 	.word	0x0001bc80


	//   ....[18]....
        /*0c10*/ 	.word	0x0001bd10


	//   ....[19]....
        /*0c14*/ 	.word	0x0001be30


	//----- nvinfo : EIATTR_REG_RECONFIG
	.align		4
.L_1212:
        /*0c18*/ 	.byte	0x01, 0x54
	.zero		2


	//----- nvinfo : EIATTR_SYSCALL_OFFSETS
	.align		4
        /*0c1c*/ 	.byte	0x04, 0x46
        /*0c1e*/ 	.short	(.L_1214 - .L_1213)


	//   ....[0]....
.L_1213:
        /*0c20*/ 	.word	0x000018c0


	//   ....[1]....
        /*0c24*/ 	.word	0x00001a10


	//   ....[2]....
        /*0c28*/ 	.word	0x00006310


	//   ....[3]....
        /*0c2c*/ 	.word	0x00006690


	//   ....[4]....
        /*0c30*/ 	.word	0x000131a0


	//   ....[5]....
        /*0c34*/ 	.word	0x000132f0


	//   ....[6]....
        /*0c38*/ 	.word	0x000133e0


	//   ....[7]....
        /*0c3c*/ 	.word	0x00014310


	//----- nvinfo : EIATTR_MBARRIER_INSTR_OFFSETS
	.align		4
.L_1214:
        /*0c40*/ 	.byte	0x04, 0x39
        /*0c42*/ 	.short	(.L_1216 - .L_1215)


	//   ....[0]....
.L_1215:
        /*0c44*/ 	.word	0x00000250
        /*0c48*/ 	.word	0x000000ff
        /*0c4c*/ 	.word	0x00022800
        /*0c50*/ 	.short	0x0100
        /*0c52*/ 	.byte	0x08
	.zero		1


	//   ....[1]....
        /*0c54*/ 	.word	0x00000260
        /*0c58*/ 	.word	0x000000ff
        /*0c5c*/ 	.word	0x00022820
        /*0c60*/ 	.short	0x0100
        /*0c62*/ 	.byte	0x08
	.zero		1


	//   ....[2]....
        /*0c64*/ 	.word	0x00000350
        /*0c68*/ 	.word	0x000000ff
        /*0c6c*/ 	.word	0x00022830
        /*0c70*/ 	.short	0x0100
        /*0c72*/ 	.byte	0x08
	.zero		1


	//   ....[3]....
        /*0c74*/ 	.word	0x00000360
        /*0c78*/ 	.word	0x000000ff
        /*0c7c*/ 	.word	0x00022840
        /*0c80*/ 	.short	0x0100
        /*0c82*/ 	.byte	0x08
	.zero		1


	//   ....[4]....
        /*0c84*/ 	.word	0x00000370
        /*0c88*/ 	.word	0x000000ff
        /*0c8c*/ 	.word	0x00022838
        /*0c90*/ 	.short	0x0100
        /*0c92*/ 	.byte	0x08
	.zero		1


	//   ....[5]....
        /*0c94*/ 	.word	0x00000380
        /*0c98*/ 	.word	0x000000ff
        /*0c9c*/ 	.word	0x00022848
        /*0ca0*/ 	.short	0x0100
        /*0ca2*/ 	.byte	0x08
	.zero		1


	//   ....[6]....
        /*0ca4*/ 	.word	0x000004b0
        /*0ca8*/ 	.word	0x000000ff
        /*0cac*/ 	.word	0x00022850
        /*0cb0*/ 	.short	0x0100
        /*0cb2*/ 	.byte	0x08
	.zero		1


	//   ....[7]....
        /*0cb4*/ 	.word	0x000004c0
        /*0cb8*/ 	.word	0x000000ff
        /*0cbc*/ 	.word	0x00022860
        /*0cc0*/ 	.short	0x0100
        /*0cc2*/ 	.byte	0x08
	.zero		1


	//   ....[8]....
        /*0cc4*/ 	.word	0x000004d0
        /*0cc8*/ 	.word	0x000000ff
        /*0ccc*/ 	.word	0x00022858
        /*0cd0*/ 	.short	0x0100
        /*0cd2*/ 	.byte	0x08
	.zero		1


	//   ....[9]....
        /*0cd4*/ 	.word	0x000004e0
        /*0cd8*/ 	.word	0x000000ff
        /*0cdc*/ 	.word	0x00022868
        /*0ce0*/ 	.short	0x0100
        /*0ce2*/ 	.byte	0x08
	.zero		1


	//   ....[10]....
        /*0ce4*/ 	.word	0x000005d0
        /*0ce8*/ 	.word	0x000000ff
        /*0cec*/ 	.word	0x00022870
        /*0cf0*/ 	.short	0x0100
        /*0cf2*/ 	.byte	0x06
	.zero		1


	//   ....[11]....
        /*0cf4*/ 	.word	0x000005e0
        /*0cf8*/ 	.word	0x000000ff
        /*0cfc*/ 	.word	0x00022880
        /*0d00*/ 	.short	0x0100
        /*0d02*/ 	.byte	0x06
	.zero		1


	//   ....[12]....
        /*0d04*/ 	.word	0x000005f0
        /*0d08*/ 	.word	0x000000ff
        /*0d0c*/ 	.word	0x00022878
        /*0d10*/ 	.short	0x0100
        /*0d12*/ 	.byte	0x06
	.zero		1


	//   ....[13]....
        /*0d14*/ 	.word	0x00000600
        /*0d18*/ 	.word	0x000000ff
        /*0d1c*/ 	.word	0x00022888
        /*0d20*/ 	.short	0x0100
        /*0d22*/ 	.byte	0x06
	.zero		1


	//   ....[14]....
        /*0d24*/ 	.word	0x00000730
        /*0d28*/ 	.word	0x000000ff
        /*0d2c*/ 	.word	0x00022890
        /*0d30*/ 	.short	0x0100
        /*0d32*/ 	.byte	0x08
	.zero		1


	//   ....[15]....
        /*0d34*/ 	.word	0x00000740
        /*0d38*/ 	.word	0x000000ff
        /*0d3c*/ 	.word	0x000228a0
        /*0d40*/ 	.short	0x0100
        /*0d42*/ 	.byte	0x08
	.zero		1


	//   ....[16]....
        /*0d44*/ 	.word	0x00000750
        /*0d48*/ 	.word	0x000000ff
        /*0d4c*/ 	.word	0x00022898
        /*0d50*/ 	.short	0x0100
        /*0d52*/ 	.byte	0x08
	.zero		1


	//   ....[17]....
        /*0d54*/ 	.word	0x00000760
        /*0d58*/ 	.word	0x000000ff
        /*0d5c*/ 	.word	0x000228a8
        /*0d60*/ 	.short	0x0100
        /*0d62*/ 	.byte	0x08
	.zero		1


	//   ....[18]....
        /*0d64*/ 	.word	0x00000890
        /*0d68*/ 	.word	0x000000ff
        /*0d6c*/ 	.word	0x000228b0
        /*0d70*/ 	.short	0x0100
        /*0d72*/ 	.byte	0x08
	.zero		1


	//   ....[19]....
        /*0d74*/ 	.word	0x000008a0
        /*0d78*/ 	.word	0x000000ff
        /*0d7c*/ 	.word	0x000228c0
        /*0d80*/ 	.short	0x0100
        /*0d82*/ 	.byte	0x08
	.zero		1


	//   ....[20]....
        /*0d84*/ 	.word	0x000008b0
        /*0d88*/ 	.word	0x000000ff
        /*0d8c*/ 	.word	0x000228b8
        /*0d90*/ 	.short	0x0100
        /*0d92*/ 	.byte	0x08
	.zero		1


	//   ....[21]....
        /*0d94*/ 	.word	0x000008c0
        /*0d98*/ 	.word	0x000000ff
        /*0d9c*/ 	.word	0x000228c8
        /*0da0*/ 	.short	0x0100
        /*0da2*/ 	.byte	0x08
	.zero		1


	//   ....[22]....
        /*0da4*/ 	.word	0x00002c50
        /*0da8*/ 	.word	0x00000059
        /*0dac*/ 	.word	0x00022890
        /*0db0*/ 	.short	0x010a
        /*0db2*/ 	.byte	0x3f
	.zero		1


	//   ....[23]....
        /*0db4*/ 	.word	0x00003e80
        /*0db8*/ 	.word	0x00000059
        /*0dbc*/ 	.word	0x00022890
        /*0dc0*/ 	.short	0x010a
        /*0dc2*/ 	.byte	0x3f
	.zero		1


	//   ....[24]....
        /*0dc4*/ 	.word	0x00004e60
        /*0dc8*/ 	.word	0x00000059
        /*0dcc*/ 	.word	0x00022890
        /*0dd0*/ 	.short	0x010a
        /*0dd2*/ 	.byte	0x3f
	.zero		1


	//   ....[25]....
        /*0dd4*/ 	.word	0x00005320
        /*0dd8*/ 	.word	0x0000000b
        /*0ddc*/ 	.word	0x00000000
        /*0de0*/ 	.short	0x0101
        /*0de2*/ 	.byte	0x3f
	.zero		1


	//   ....[26]....
        /*0de4*/ 	.word	0x00005360
        /*0de8*/ 	.word	0x00000059
        /*0dec*/ 	.word	0x000228b0
        /*0df0*/ 	.short	0x010a
        /*0df2*/ 	.byte	0x3f
	.zero		1


	//   ....[27]....
        /*0df4*/ 	.word	0x00005ba0
        /*0df8*/ 	.word	0x00000059
        /*0dfc*/ 	.word	0x00000000
        /*0e00*/ 	.short	0x0101
        /*0e02*/ 	.byte	0x3f
	.zero		1


	//   ....[28]....
        /*0e04*/ 	.word	0x000063b0
        /*0e08*/ 	.word	0x00000013
        /*0e0c*/ 	.word	0x00022800
        /*0e10*/ 	.short	0x010a
        /*0e12*/ 	.byte	0x3f
	.zero		1


	//   ....[29]....
        /*0e14*/ 	.word	0x00006400
        /*0e18*/ 	.word	0x00000013
        /*0e1c*/ 	.word	0x00022800
        /*0e20*/ 	.short	0x010a
        /*0e22*/ 	.byte	0x3f
	.zero		1


	//   ....[30]....
        /*0e24*/ 	.word	0x00006a40
        /*0e28*/ 	.word	0x00000013
        /*0e2c*/ 	.word	0x00022800
        /*0e30*/ 	.short	0x010a
        /*0e32*/ 	.byte	0x3f
	.zero		1


	//   ....[31]....
        /*0e34*/ 	.word	0x00007980
        /*0e38*/ 	.word	0x00000013
        /*0e3c*/ 	.word	0x00022800
        /*0e40*/ 	.short	0x010a
        /*0e42*/ 	.byte	0x3f
	.zero		1


	//   ....[32]....
        /*0e44*/ 	.word	0x00008810
        /*0e48*/ 	.word	0x00000006
        /*0e4c*/ 	.word	0x00022830
        /*0e50*/ 	.short	0x010a
        /*0e52*/ 	.byte	0x3f
	.zero		1


	//   ....[33]....
        /*0e54*/ 	.word	0x000088c0
        /*0e58*/ 	.word	0x00000006
        /*0e5c*/ 	.word	0x00022830
        /*0e60*/ 	.short	0x010a
        /*0e62*/ 	.byte	0x3f
	.zero		1


	//   ....[34]....
        /*0e64*/ 	.word	0x0000a0f0
        /*0e68*/ 	.word	0x00000000
        /*0e6c*/ 	.word	0x00000000
        /*0e70*/ 	.short	0x0101
        /*0e72*/ 	.byte	0x3f
	.zero		1


	//   ....[35]....
        /*0e74*/ 	.word	0x0000a570
        /*0e78*/ 	.word	0x00000006
        /*0e7c*/ 	.word	0x00022850
        /*0e80*/ 	.short	0x010a
        /*0e82*/ 	.byte	0x3f
	.zero		1


	//   ....[36]....
        /*0e84*/ 	.word	0x0000a5c0
        /*0e88*/ 	.word	0x00000006
        /*0e8c*/ 	.word	0x00022850
        /*0e90*/ 	.short	0x010a
        /*0e92*/ 	.byte	0x3f
	.zero		1


	//   ....[37]....
        /*0e94*/ 	.word	0x0000a9a0
        /*0e98*/ 	.word	0x00000006
        /*0e9c*/ 	.word	0x00000000
        /*0ea0*/ 	.short	0x0101
        /*0ea2*/ 	.byte	0x3f
	.zero		1


	//   ....[38]....
        /*0ea4*/ 	.word	0x0000aab0
        /*0ea8*/ 	.word	0x00000007
        /*0eac*/ 	.word	0x00022830
        /*0eb0*/ 	.short	0x010a
        /*0eb2*/ 	.byte	0x3f
	.zero		1


	//   ....[39]....
        /*0eb4*/ 	.word	0x0000ab20
        /*0eb8*/ 	.word	0x00000007
        /*0ebc*/ 	.word	0x00022830
        /*0ec0*/ 	.short	0x010a
        /*0ec2*/ 	.byte	0x3f
	.zero		1


	//   ....[40]....
        /*0ec4*/ 	.word	0x0000c1f0
        /*0ec8*/ 	.word	0x0000009e
        /*0ecc*/ 	.word	0x00000000
        /*0ed0*/ 	.short	0x0101
        /*0ed2*/ 	.byte	0x3f
	.zero		1


	//   ....[41]....
        /*0ed4*/ 	.word	0x0000cac0
        /*0ed8*/ 	.word	0x00000007
        /*0edc*/ 	.word	0x00022850
        /*0ee0*/ 	.short	0x010a
        /*0ee2*/ 	.byte	0x3f
	.zero		1


	//   ....[42]....
        /*0ee4*/ 	.word	0x0000cb10
        /*0ee8*/ 	.word	0x00000007
        /*0eec*/ 	.word	0x00022850
        /*0ef0*/ 	.short	0x010a
        /*0ef2*/ 	.byte	0x3f
	.zero		1


	//   ....[43]....
        /*0ef4*/ 	.word	0x0000cef0
        /*0ef8*/ 	.word	0x00000007
        /*0efc*/ 	.word	0x00000000
        /*0f00*/ 	.short	0x0101
        /*0f02*/ 	.byte	0x3f
	.zero		1


	//   ....[44]....
        /*0f04*/ 	.word	0x0000f4f0
        /*0f08*/ 	.word	0x00000003
        /*0f0c*/ 	.word	0x00000000
        /*0f10*/ 	.short	0x0101
        /*0f12*/ 	.byte	0x3f
	.zero		1


	//   ....[45]....
        /*0f14*/ 	.word	0x00011e30
        /*0f18*/ 	.word	0x00000016
        /*0f1c*/ 	.word	0x00022820
        /*0f20*/ 	.short	0x010a
        /*0f22*/ 	.byte	0x3f
	.zero		1


	//   ....[46]....
        /*0f24*/ 	.word	0x00011ec0
        /*0f28*/ 	.word	0x00000003
        /*0f2c*/ 	.word	0x000228a0
        /*0f30*/ 	.short	0x010a
        /*0f32*/ 	.byte	0x3f
	.zero		1


	//   ....[47]....
        /*0f34*/ 	.word	0x00012110
        /*0f38*/ 	.word	0x00000003
        /*0f3c*/ 	.word	0x000228c0
        /*0f40*/ 	.short	0x010a
        /*0f42*/ 	.byte	0x3f
	.zero		1


	//   ....[48]....
        /*0f44*/ 	.word	0x00012720
        /*0f48*/ 	.word	0x00000006
        /*0f4c*/ 	.word	0x000228a0
        /*0f50*/ 	.short	0x010a
        /*0f52*/ 	.byte	0x3f
	.zero		1


	//   ....[49]....
        /*0f54*/ 	.word	0x00012960
        /*0f58*/ 	.word	0x00000006
        /*0f5c*/ 	.word	0x000228c0
        /*0f60*/ 	.short	0x010a
        /*0f62*/ 	.byte	0x3f
	.zero		1


	//   ....[50]....
        /*0f64*/ 	.word	0x00013920
        /*0f68*/ 	.word	0x00000020
        /*0f6c*/ 	.word	0x00022840
        /*0f70*/ 	.short	0x010a
        /*0f72*/ 	.byte	0x3f
	.zero		1


	//   ....[51]....
        /*0f74*/ 	.word	0x00013f60
        /*0f78*/ 	.word	0x00000020
        /*0f7c*/ 	.word	0x00022830
        /*0f80*/ 	.short	0x0107
        /*0f82*/ 	.byte	0x3f
	.zero		1


	//   ....[52]....
        /*0f84*/ 	.word	0x00014040
        /*0f88*/ 	.word	0x00000020
        /*0f8c*/ 	.word	0x00022830
        /*0f90*/ 	.short	0x0101
        /*0f92*/ 	.byte	0x3f
	.zero		1


	//   ....[53]....
        /*0f94*/ 	.word	0x00014c10
        /*0f98*/ 	.word	0x00000016
        /*0f9c*/ 	.word	0x00022800
        /*0fa0*/ 	.short	0x0107
        /*0fa2*/ 	.byte	0x3f
	.zero		1


	//   ....[54]....
        /*0fa4*/ 	.word	0x00014d00
        /*0fa8*/ 	.word	0x00000016
        /*0fac*/ 	.word	0x00022800
        /*0fb0*/ 	.short	0x0101
        /*0fb2*/ 	.byte	0x3f
	.zero		1


	//   ....[55]....
        /*0fb4*/ 	.word	0x00014d20
        /*0fb8*/ 	.word	0x00000016
        /*0fbc*/ 	.word	0x00022820
        /*0fc0*/ 	.short	0x010a
        /*0fc2*/ 	.byte	0x3f
	.zero		1


	//   ....[56]....
        /*0fc4*/ 	.word	0x00014db0
        /*0fc8*/ 	.word	0x00000020
        /*0fcc*/ 	.word	0x00022860
        /*0fd0*/ 	.short	0x010a
        /*0fd2*/ 	.byte	0x3f
	.zero		1


	//   ....[57]....
        /*0fd4*/ 	.word	0x000154b0
        /*0fd8*/ 	.word	0x00000020
        /*0fdc*/ 	.word	0x00022850
        /*0fe0*/ 	.short	0x0107
        /*0fe2*/ 	.byte	0x3f
	.zero		1


	//   ....[58]....
        /*0fe4*/ 	.word	0x00015580
        /*0fe8*/ 	.word	0x00000020
        /*0fec*/ 	.word	0x00022850
        /*0ff0*/ 	.short	0x0101
        /*0ff2*/ 	.byte	0x3f
	.zero		1


	//   ....[59]....
        /*0ff4*/ 	.word	0x000158d0
        /*0ff8*/ 	.word	0x00000004
        /*0ffc*/ 	.word	0x00022840
        /*1000*/ 	.short	0x010a
        /*1002*/ 	.byte	0x3f
	.zero		1


	//   ....[60]....
        /*1004*/ 	.word	0x00015cb0
        /*1008*/ 	.word	0x00000004
        /*100c*/ 	.word	0x00022830
        /*1010*/ 	.short	0x0107
        /*1012*/ 	.byte	0x3f
	.zero		1


	//   ....[61]....
        /*1014*/ 	.word	0x00015d70
        /*1018*/ 	.word	0x00000004
        /*101c*/ 	.word	0x00022830
        /*1020*/ 	.short	0x0101
        /*1022*/ 	.byte	0x3f
	.zero		1


	//   ....[62]....
        /*1024*/ 	.word	0x00015da0
        /*1028*/ 	.word	0x00000004
        /*102c*/ 	.word	0x00022860
        /*1030*/ 	.short	0x010a
        /*1032*/ 	.byte	0x3f
	.zero		1


	//   ....[63]....
        /*1034*/ 	.word	0x000162c0
        /*1038*/ 	.word	0x00000004
        /*103c*/ 	.word	0x00022850
        /*1040*/ 	.short	0x0107
        /*1042*/ 	.byte	0x3f
	.zero		1


	//   ....[64]....
        /*1044*/ 	.word	0x00016380
        /*1048*/ 	.word	0x00000004
        /*104c*/ 	.word	0x00022850
        /*1050*/ 	.short	0x0101
        /*1052*/ 	.byte	0x3f
	.zero		1


	//   ....[65]....
        /*1054*/ 	.word	0x00016fc0
        /*1058*/ 	.word	0x00000004
        /*105c*/ 	.word	0x00022820
        /*1060*/ 	.short	0x010a
        /*1062*/ 	.byte	0x3f
	.zero		1


	//   ....[66]....
        /*1064*/ 	.word	0x00017130
        /*1068*/ 	.word	0x00000005
        /*106c*/ 	.word	0x00022840
        /*1070*/ 	.short	0x010a
        /*1072*/ 	.byte	0x3f
	.zero		1


	//   ....[67]....
        /*1074*/ 	.word	0x000171d0
        /*1078*/ 	.word	0x00000019
        /*107c*/ 	.word	0x00022840
        /*1080*/ 	.short	0x010a
        /*1082*/ 	.byte	0x3f
	.zero		1


	//   ....[68]....
        /*1084*/ 	.word	0x00017210
        /*1088*/ 	.word	0x00000005
        /*108c*/ 	.word	0x00022860
        /*1090*/ 	.short	0x010a
        /*1092*/ 	.byte	0x3f
	.zero		1


	//   ....[69]....
        /*1094*/ 	.word	0x00017250
        /*1098*/ 	.word	0x00000019
        /*109c*/ 	.word	0x00022860
        /*10a0*/ 	.short	0x010a
        /*10a2*/ 	.byte	0x3f
	.zero		1


	//   ....[70]....
        /*10a4*/ 	.word	0x000172b0
        /*10a8*/ 	.word	0x00000059
        /*10ac*/ 	.word	0x00022890
        /*10b0*/ 	.short	0x010a
        /*10b2*/ 	.byte	0x3f
	.zero		1


	//   ....[71]....
        /*10b4*/ 	.word	0x00017560
        /*10b8*/ 	.word	0x00000059
        /*10bc*/ 	.word	0x00022890
        /*10c0*/ 	.short	0x010a
        /*10c2*/ 	.byte	0x3f
	.zero		1


	//   ....[72]....
        /*10c4*/ 	.word	0x00017810
        /*10c8*/ 	.word	0x00000059
        /*10cc*/ 	.word	0x00022890
        /*10d0*/ 	.short	0x010a
        /*10d2*/ 	.byte	0x3f
	.zero		1


	//   ....[73]....
        /*10d4*/ 	.word	0x00017aa0
        /*10d8*/ 	.word	0x00000059
        /*10dc*/ 	.word	0x000228b0
        /*10e0*/ 	.short	0x010a
        /*10e2*/ 	.byte	0x3f
	.zero		1


	//   ....[74]....
        /*10e4*/ 	.word	0x00017da0
        /*10e8*/ 	.word	0x00000013
        /*10ec*/ 	.word	0x00022800
        /*10f0*/ 	.short	0x010a
        /*10f2*/ 	.byte	0x3f
	.zero		1


	//   ....[75]....
        /*10f4*/ 	.word	0x00017fb0
        /*10f8*/ 	.word	0x00000013
        /*10fc*/ 	.word	0x00022800
        /*1100*/ 	.short	0x010a
        /*1102*/ 	.byte	0x3f
	.zero		1


	//   ....[76]....
        /*1104*/ 	.word	0x00018000
        /*1108*/ 	.word	0x00000006
        /*110c*/ 	.word	0x00022830
        /*1110*/ 	.short	0x010a
        /*1112*/ 	.byte	0x3f
	.zero		1


	//   ....[77]....
        /*1114*/ 	.word	0x00018050
        /*1118*/ 	.word	0x00000006
        /*111c*/ 	.word	0x00022850
        /*1120*/ 	.short	0x010a
        /*1122*/ 	.byte	0x3f
	.zero		1


	//   ....[78]....
        /*1124*/ 	.word	0x000180a0
        /*1128*/ 	.word	0x00000007
        /*112c*/ 	.word	0x00022830
        /*1130*/ 	.short	0x010a
        /*1132*/ 	.byte	0x3f
	.zero		1


	//   ....[79]....
        /*1134*/ 	.word	0x000180f0
        /*1138*/ 	.word	0x00000007
        /*113c*/ 	.word	0x00022850
        /*1140*/ 	.short	0x010a
        /*1142*/ 	.byte	0x3f
	.zero		1


	//   ....[80]....
        /*1144*/ 	.word	0x000186c0
        /*1148*/ 	.word	0x00000016
        /*114c*/ 	.word	0x00022820
        /*1150*/ 	.short	0x010a
        /*1152*/ 	.byte	0x3f
	.zero		1


	//   ....[81]....
        /*1154*/ 	.word	0x00018710
        /*1158*/ 	.word	0x00000003
        /*115c*/ 	.word	0x000228a0
        /*1160*/ 	.short	0x010a
        /*1162*/ 	.byte	0x3f
	.zero		1


	//   ....[82]....
        /*1164*/ 	.word	0x00018760
        /*1168*/ 	.word	0x00000003
        /*116c*/ 	.word	0x000228c0
        /*1170*/ 	.short	0x010a
        /*1172*/ 	.byte	0x3f
	.zero		1


	//   ....[83]....
        /*1174*/ 	.word	0x000187b0
        /*1178*/ 	.word	0x00000006
        /*117c*/ 	.word	0x000228a0
        /*1180*/ 	.short	0x010a
        /*1182*/ 	.byte	0x3f
	.zero		1


	//   ....[84]....
        /*1184*/ 	.word	0x00018800
        /*1188*/ 	.word	0x00000006
        /*118c*/ 	.word	0x000228c0
        /*1190*/ 	.short	0x010a
        /*1192*/ 	.byte	0x3f
	.zero		1


	//   ....[85]....
        /*1194*/ 	.word	0x00018920
        /*1198*/ 	.word	0x00000020
        /*119c*/ 	.word	0x00022840
        /*11a0*/ 	.short	0x010a
        /*11a2*/ 	.byte	0x3f
	.zero		1


	//   ....[86]....
        /*11a4*/ 	.word	0x00019c00
        /*11a8*/ 	.word	0x00000016
        /*11ac*/ 	.word	0x00022820
        /*11b0*/ 	.short	0x010a
        /*11b2*/ 	.byte	0x3f
	.zero		1


	//   ....[87]....
        /*11b4*/ 	.word	0x00019c50
        /*11b8*/ 	.word	0x00000020
        /*11bc*/ 	.word	0x00022860
        /*11c0*/ 	.short	0x010a
        /*11c2*/ 	.byte	0x3f
	.zero		1


	//   ....[88]....
        /*11c4*/ 	.word	0x0001a5d0
        /*11c8*/ 	.word	0x00000004
        /*11cc*/ 	.word	0x00022840
        /*11d0*/ 	.short	0x010a
        /*11d2*/ 	.byte	0x3f
	.zero		1


	//   ....[89]....
        /*11d4*/ 	.word	0x0001acb0
        /*11d8*/ 	.word	0x00000004
        /*11dc*/ 	.word	0x00022860
        /*11e0*/ 	.short	0x010a
        /*11e2*/ 	.byte	0x3f
	.zero		1


	//   ....[90]....
        /*11e4*/ 	.word	0x0001bd50
        /*11e8*/ 	.word	0x00000004
        /*11ec*/ 	.word	0x00022820
        /*11f0*/ 	.short	0x010a
        /*11f2*/ 	.byte	0x3f
	.zero		1


	//   ....[91]....
        /*11f4*/ 	.word	0x0001bef0
        /*11f8*/ 	.word	0x00000005
        /*11fc*/ 	.word	0x00022840
        /*1200*/ 	.short	0x010a
        /*1202*/ 	.byte	0x3f
	.zero		1


	//   ....[92]....
        /*1204*/ 	.word	0x0001bf40
        /*1208*/ 	.word	0x00000019
        /*120c*/ 	.word	0x00022840
        /*1210*/ 	.short	0x010a
        /*1212*/ 	.byte	0x3f
	.zero		1


	//   ....[93]....
        /*1214*/ 	.word	0x0001bf90
        /*1218*/ 	.word	0x00000005
        /*121c*/ 	.word	0x00022860
        /*1220*/ 	.short	0x010a
        /*1222*/ 	.byte	0x3f
	.zero		1


	//----- nvinfo : EIATTR_NUM_MBARRIERS
	.align		4
.L_1216:
        /*1224*/ 	.byte	0x03, 0x38
        /*1226*/ 	.short	0x0016


	//----- nvinfo : EIATTR_EXIT_INSTR_OFFSETS
	.align		4
        /*1228*/ 	.byte	0x04, 0x1c
        /*122a*/ 	.short	(.L_1218 - .L_1217)


	//   ....[0]....
.L_1217:
        /*122c*/ 	.word	0x000172a0


	//----- nvinfo : EIATTR_MAX_THREADS
	.align		4
.L_1218:
        /*1230*/ 	.byte	0x04, 0x05
        /*1232*/ 	.short	(.L_1220 - .L_1219)
.L_1219:
        /*1234*/ 	.word	0x00000180
        /*1238*/ 	.word	0x00000001
        /*123c*/ 	.word	0x00000001


	//----- nvinfo : EIATTR_CRS_STACK_SIZE
	.align		4
.L_1220:
        /*1240*/ 	.byte	0x04, 0x1e
        /*1242*/ 	.short	(.L_1222 - .L_1221)
.L_1221:
        /*1244*/ 	.word	0x00000000


	//----- nvinfo : EIATTR_CBANK_PARAM_SIZE
	.align		4
.L_1222:
        /*1248*/ 	.byte	0x03, 0x19
        /*124a*/ 	.short	0x0af0


	//----- nvinfo : EIATTR_PARAM_CBANK
	.align		4
        /*124c*/ 	.byte	0x04, 0x0a
        /*124e*/ 	.short	(.L_1224 - .L_1223)
	.align		4
.L_1223:
        /*1250*/ 	.word	index@(.nv.constant0._ZN7cutlass13device_kernelIN5flash11enable_sm90INS1_16FlashAttnFwdSm90INS1_25CollectiveMainloopFwdSm90ILi2EN4cute5tupleIJNS5_1CILi1EEES8_S8_EEENS6_IJNS7_ILi128EEENS7_ILi96EEENS7_ILi64EEEEEELi256ENS_6half_tEfNS_4arch4Sm90ELb0ELb0ELb1ELb1ELb1ELb1ELb0ELb1ELb0ELb1ELb0ELb0EEENS1_21CollectiveEpilogueFwdINS6_IJSA_NS7_ILi256EEESB_EEES9_SE_SG_Li256ELb1ELb1ELb0ELb0EEENS1_36VarlenDynamicPersistentTileSchedulerILi128ELi96ELi256ELi128ELb0ELb1ELb1ELb0ELb1ELb1EEEEEEEEEvNT_6ParamsE)
        /*1254*/ 	.short	0x0210
        /*1256*/ 	.short	0x0af0


	//----- nvinfo : EIATTR_SW_WAR
	.align		4
.L_1224:
        /*1258*/ 	.byte	0x04, 0x36
        /*125a*/ 	.short	(.L_1226 - .L_1225)
.L_1225:
        /*125c*/ 	.word	0x00000008
.L_1226:


//--------------------- .nv.info._ZN7cutlass13device_kernelIN5flash11enable_sm90INS1_16FlashAttnFwdSm90INS1_25CollectiveMainloopFwdSm90ILi2EN4cute5tupleIJNS5_1CILi1EEES8_S8_EEENS6_IJNS7_ILi128EEENS7_ILi96EEENS7_ILi64EEEEEELi256ENS_6half_tEfNS_4arch4Sm90ELb0ELb0ELb1ELb1ELb1ELb0ELb1ELb1ELb0ELb1ELb0ELb0EEENS1_21CollectiveEpilogueFwdINS6_IJSA_NS7_ILi256EEESB_EEES9_SE_SG_Li256ELb1ELb1ELb0ELb0EEENS1_36VarlenDynamicPersistentTileSchedulerILi128ELi96ELi256ELi128ELb0ELb1ELb1ELb0ELb1ELb1EEEEEEEEEvNT_6ParamsE --------------------------
	.section	.nv.info._ZN7cutlass13device_kernelIN5flash11enable_sm90INS1_16FlashAttnFwdSm90INS1_25CollectiveMainloopFwdSm90ILi2EN4cute5tupleIJNS5_1CILi1EEES8_S8_EEENS6_IJNS7_ILi128EEENS7_ILi96EEENS7_ILi64EEEEEELi256ENS_6half_tEfNS_4arch4Sm90ELb0ELb0ELb1ELb1ELb1ELb0ELb1ELb1ELb0ELb1ELb0ELb0EEENS1_21CollectiveEpilogueFwdINS6_IJSA_NS7_ILi256EEESB_EEES9_SE_SG_Li256ELb1ELb1ELb0ELb0EEENS1_36VarlenDynamicPersistentTileSchedulerILi128ELi96ELi256ELi128ELb0ELb1ELb1ELb0ELb1ELb1EEEEEEEEEvNT_6ParamsE,"",@"SHT_CUDA_INFO"
	.sectionflags	@""
	.align	4


	//----- nvinfo : EIATTR_CUDA_API_VERSION
	.align		4
        /*0000*/ 	.byte	0x04, 0x37
        /*0002*/ 	.short	(.L_1228 - .L_1227)
.L_1227:
        /*0004*/ 	.word	0x00000082


	//----- nvinfo : EIATTR_KPARAM_INFO
	.align		4
.L_1228:
        /*0008*/ 	.byte	0x04, 0x17
        /*000a*/ 	.short	(.L_1230 - .L_1229)
.L_1229:
        /*000c*/ 	.word	0x00000000
        /*0010*/ 	.short	0x0000
        /*0012*/ 	.short	0x0070
        /*0014*/ 	.byte	0x00, 0xf0, 0x01, 0x2e


	//----- nvinfo : EIATTR_SPARSE_MMA_MASK
	.align		4
.L_1230:
        /*0018*/ 	.byte	0x03, 0x50
        /*001a*/ 	.short	0x0000


	//----- nvinfo : EIATTR_MAXREG_COUNT
	.align		4
        /*001c*/ 	.byte	0x03, 0x1b
        /*001e*/ 	.short	0x00a8


	//----- nvinfo : EIATTR_NUM_BARRIERS
	.align		4
        /*0020*/ 	.byte	0x02, 0x4c
        /*0022*/ 	.byte	0x10
	.zero		1


	//----- nvinfo : EIATTR_EXTERNS
	.align		4
        /*0024*/ 	.byte	0x04, 0x0f
        /*0026*/ 	.short	(.L_1232 - .L_1231)


	//   ....[0]....
	.align		4
.L_1231:
        /*0028*/ 	.word	index@(__assertfail)


	//----- nvinfo : EIATTR_ANNOTATIONS
	.align		4
.L_1232:
        /*002c*/ 	.byte	0x04, 0x55
        /*002e*/ 	.short	(.L_1234 - .L_1233)


	//   ....[0]....
.L_1233:
        /* <DEDUP_REMOVED lines=18> */


	//----- nvinfo : EIATTR_MERCURY_ISA_VERSION
	.align		4
.L_1234:
        /*0140*/ 	.byte	0x03, 0x5f
        /*0142*/ 	.short	0x0101


	//----- nvinfo : EIATTR_UNUSED_LOAD_BYTE_OFFSET
	.align		4
        /*0144*/ 	.byte	0x04, 0x44
        /*0146*/ 	.short	(.L_1236 - .L_1235)


	//   ....[0]....
.L_1235:
        /*0148*/ 	.word	0x000009b0
        /*014c*/ 	.word	0x0000fff0


	//   ....[1]....
        /*0150*/ 	.word	0x000075d0
        /*0154*/ 	.word	0x0000fff0


	//----- nvinfo : EIATTR_INT_WARP_WIDE_INSTR_OFFSETS
	.align		4
.L_1236:
        /*0158*/ 	.byte	0x04, 0x31
        /*015a*/ 	.short	(.L_1238 - .L_1237)


	//   ....[0]....
.L_1237:
        /*015c*/ 	.word	0x000000c0


	//   ....[1]....
        /*0160*/ 	.word	0x000000d0


	//   ....[2]....
        /*0164*/ 	.word	0x000000e0


	//   ....[3]....
        /*0168*/ 	.word	0x00000180


	//   ....[4]....
        /*016c*/ 	.word	0x0000b4b0


	//   ....[5]....
        /*0170*/ 	.word	0x0000b540


	//   ....[6]....
        /*0174*/ 	.word	0x0000f3e0


	//   ....[7]....
        /*0178*/ 	.word	0x0000f470


	//----- nvinfo : EIATTR_COOP_GROUP_MASK_REGIDS
	.align		4
.L_1238:
        /*017c*/ 	.byte	0x04, 0x29
        /*017e*/ 	.short	(.L_1240 - .L_1239)


	//   ....[0]....
.L_1239:
        /*0180*/ 	.word	0xffffffff


	//   ....[1]....
        /*0184*/ 	.word	0xffffffff


	//   ....[2]....
        /*0188*/ 	.word	0xffffffff


	//   ....[3]....
        /*018c*/ 	.word	0xffffffff


	//   ....[4]....
        /*0190*/ 	.word	0xffffffff


	//   ....[5]....
        /*0194*/ 	.word	0xffffffff


	//   ....[6]....
        /*0198*/ 	.word	0xffffffff


	//   ....[7]....
        /*019c*/ 	.word	0xffffffff


	//   ....[8]....
        /*01a0*/ 	.word	0xffffffff


	//   ....[9]....
        /*01a4*/ 	.word	0xffffffff


	//   ....[10]....
        /*01a8*/ 	.word	0xffffffff


	//   ....[11]....
        /*01ac*/ 	.word	0xffffffff


	//   ....[12]....
        /*01b0*/ 	.word	0xffffffff


	//   ....[13]....
        /*01b4*/ 	.word	0xffffffff


	//   ....[14]....
        /*01b8*/ 	.word	0xffffffff


	//   ....[15]....
        /*01bc*/ 	.word	0xffffffff


	//   ....[16]....
        /*01c0*/ 	.word	0xffffffff


	//   ....[17]....
        /*01c4*/ 	.word	0xffffffff


	//   ....[18]....
        /*01c8*/ 	.word	0xffffffff


	//   ....[19]....
        /*01cc*/ 	.word	0xffffffff


	//   ....[20]....
        /*01d0*/ 	.word	0xffffffff


	//   ....[21]....
        /*01d4*/ 	.word	0xffffffff


	//   ....[22]....
        /*01d8*/ 	.word	0xffffffff


	//   ....[23]....
        /*01dc*/ 	.word	0xffffffff


	//   ....[24]....
        /*01e0*/ 	.word	0xffffffff


	//   ....[25]....
        /*01e4*/ 	.word	0xffffffff


	//   ....[26]....
        /*01e8*/ 	.word	0xffffffff


	//   ....[27]....
        /*01ec*/ 	.word	0xffffffff


	//   ....[28]....
        /*01f0*/ 	.word	0xffffffff


	//   ....[29]....
        /*01f4*/ 	.word	0xffffffff


	//   ....[30]....
        /*01f8*/ 	.word	0xffffffff


	//   ....[31]....
        /*01fc*/ 	.word	0xffffffff


	//   ....[32]....
        /*0200*/ 	.word	0xffffffff


	//   ....[33]....
        /*0204*/ 	.word	0xffffffff


	//   ....[34]....
        /*0208*/ 	.word	0xffffffff


	//   ....[35]....
        /*020c*/ 	.word	0xffffffff


	//   ....[36]....
        /*0210*/ 	.word	0xffffffff


	//   ....[37]....
        /*0214*/ 	.word	0xffffffff


	//   ....[38]....
        /*0218*/ 	.word	0xffffffff


	//   ....[39]....
        /*021c*/ 	.word	0xffffffff


	//   ....[40]....
        /*0220*/ 	.word	0xffffffff


	//   ....[41]....
        /*0224*/ 	.word	0xffffffff


	//   ....[42]....
        /*0228*/ 	.word	0xffffffff


	//   ....[43]....
        /*022c*/ 	.word	0xffffffff


	//   ....[44]....
        /*0230*/ 	.word	0xffffffff


	//   ....[45]....
        /*0234*/ 	.word	0xffffffff


	//   ....[46]....
        /*0238*/ 	.word	0xffffffff


	//   ....[47]....
        /*023c*/ 	.word	0xffffffff


	//   ....[48]....
        /*0240*/ 	.word	0xffffffff


	//   ....[49]....
        /*0244*/ 	.word	0xffffffff


	//   ....[50]....
        /*0248*/ 	.word	0xffffffff


	//   ....[51]....
        /*024c*/ 	.word	0xffffffff


	//   ....[52]....
        /*0250*/ 	.word	0xffffffff


	//   ....[53]....
        /*0254*/ 	.word	0xffffffff


	//   ....[54]....
        /*0258*/ 	.word	0xffffffff


	//   ....[55]....
        /*025c*/ 	.word	0xffffffff


	//   ....[56]....
        /*0260*/ 	.word	0xffffffff


	//   ....[57]....
        /*0264*/ 	.word	0xffffffff


	//   ....[58]....
        /*0268*/ 	.word	0xffffffff


	//   ....[59]....
        /*026c*/ 	.word	0xffffffff


	//   ....[60]....
        /*0270*/ 	.word	0xffffffff


	//   ....[61]....
        /*0274*/ 	.word	0xffffffff


	//   ....[62]....
        /*0278*/ 	.word	0xffffffff


	//   ....[63]....
        /*027c*/ 	.word	0xffffffff


	//   ....[64]....
        /*0280*/ 	.word	0xffffffff


	//   ....[65]....
        /*0284*/ 	.word	0xffffffff


	//   ....[66]....
        /*0288*/ 	.word	0xffffffff


	//   ....[67]....
        /*028c*/ 	.word	0xffffffff


	//   ....[68]....
        /*0290*/ 	.word	0xffffffff


	//   ....[69]....
        /*0294*/ 	.word	0xffffffff


	//   ....[70]....
        /*0298*/ 	.word	0xffffffff


	//   ....[71]....
        /*029c*/ 	.word	0xffffffff


	//   ....[72]....
        /*02a0*/ 	.word	0xffffffff


	//   ....[73]....
        /*02a4*/ 	.word	0xffffffff


	//   ....[74]....
        /*02a8*/ 	.word	0xffffffff


	//   ....[75]....
        /*02ac*/ 	.word	0xffffffff


	//   ....[76]....
        /*02b0*/ 	.word	0xffffffff


	//   ....[77]....
        /*02b4*/ 	.word	0xffffffff


	//   ....[78]....
        /*02b8*/ 	.word	0xffffffff


	//   ....[79]....
        /*02bc*/ 	.word	0xffffffff


	//   ....[80]....
        /*02c0*/ 	.word	0xffffffff


	//   ....[81]....
        /*02c4*/ 	.word	0xffffffff


	//   ....[82]....
        /*02c8*/ 	.word	0xffffffff


	//   ....[83]....
        /*02cc*/ 	.word	0xffffffff


	//   ....[84]....
        /*02d0*/ 	.word	0xffffffff


	//   ....[85]....
        /*02d4*/ 	.word	0xffffffff


	//   ....[86]....
        /*02d8*/ 	.word	0xffffffff


	//   ....[87]....
        /*02dc*/ 	.word	0xffffffff


	//   ....[88]....
        /*02e0*/ 	.word	0xffffffff


	//   ....[89]....
        /*02e4*/ 	.word	0xffffffff


	//   ....[90]....
        /*02e8*/ 	.word	0xffffffff


	//   ....[91]....
        /*02ec*/ 	.word	0xffffffff


	//   ....[92]....
        /*02f0*/ 	.word	0xffffffff


	//   ....[93]....
        /*02f4*/ 	.word	0xffffffff


	//   ....[94]....
        /*02f8*/ 	.word	0xffffffff


	//   ....[95]....
        /*02fc*/ 	.word	0xffffffff


	//   ....[96]....
        /*0300*/ 	.word	0xffffffff


	//   ....[97]....
        /*0304*/ 	.word	0xffffffff


	//   ....[98]....
        /*0308*/ 	.word	0xffffffff


	//   ....[99]....
        /*030c*/ 	.word	0xffffffff


	//   ....[100]....
        /*0310*/ 	.word	0xffffffff


	//   ....[101]....
        /*0314*/ 	.word	0xffffffff


	//   ....[102]....
        /*0318*/ 	.word	0xffffffff


	//   ....[103]....
        /*031c*/ 	.word	0xffffffff


	//   ....[104]....
        /*0320*/ 	.word	0xffffffff


	//   ....[105]....
        /*0324*/ 	.word	0xffffffff


	//   ....[106]....
        /*0328*/ 	.word	0xffffffff


	//   ....[107]....
        /*032c*/ 	.word	0xffffffff


	//   ....[108]....
        /*0330*/ 	.word	0xffffffff


	//   ....[109]....
        /*0334*/ 	.word	0xffffffff


	//   ....[110]....
        /*0338*/ 	.word	0xffffffff


	//   ....[111]....
        /*033c*/ 	.word	0xffffffff


	//   ....[112]....
        /*0340*/ 	.word	0xffffffff


	//   ....[113]....
        /*0344*/ 	.word	0xffffffff


	//   ....[114]....
        /*0348*/ 	.word	0xffffffff


	//   ....[115]....
        /*034c*/ 	.word	0xffffffff


	//   ....[116]....
        /*0350*/ 	.word	0xffffffff


	//   ....[117]....
        /*0354*/ 	.word	0xffffffff


	//   ....[118]....
        /*0358*/ 	.word	0xffffffff


	//   ....[119]....
        /*035c*/ 	.word	0xffffffff


	//   ....[120]....
        /*0360*/ 	.word	0xffffffff


	//   ....[121]....
        /*0364*/ 	.word	0xffffffff


	//   ....[122]....
        /*0368*/ 	.word	0xffffffff


	//   ....[123]....
        /*036c*/ 	.word	0xffffffff


	//   ....[124]....
        /*0370*/ 	.word	0xffffffff


	//   ....[125]....
        /*0374*/ 	.word	0xffffffff


	//   ....[126]....
        /*0378*/ 	.word	0xffffffff


	//   ....[127]....
        /*037c*/ 	.word	0xffffffff


	//   ....[128]....
        /*0380*/ 	.word	0xffffffff


	//   ....[129]....
        /*0384*/ 	.word	0xffffffff


	//   ....[130]....
        /*0388*/ 	.word	0xffffffff


	//   ....[131]....
        /*038c*/ 	.word	0xffffffff


	//   ....[132]....
        /*0390*/ 	.word	0xffffffff


	//   ....[133]....
        /*0394*/ 	.word	0xffffffff


	//   ....[134]....
        /*0398*/ 	.word	0xffffffff


	//   ....[135]....
        /*039c*/ 	.word	0xffffffff


	//   ....[136]....
        /*03a0*/ 	.word	0xffffffff


	//   ....[137]....
        /*03a4*/ 	.word	0xffffffff


	//   ....[138]....
        /*03a8*/ 	.word	0xffffffff


	//   ....[139]....
        /*03ac*/ 	.word	0xffffffff


	//   ....[140]....
        /*03b0*/ 	.word	0xffffffff


	//   ....[141]....
        /*03b4*/ 	.word	0xffffffff


	//   ....[142]....
        /*03b8*/ 	.word	0xffffffff


	//   ....[143]....
        /*03bc*/ 	.word	0xffffffff


	//   ....[144]....
        /*03c0*/ 	.word	0xffffffff


	//   ....[145]....
        /*03c4*/ 	.word	0xffffffff


	//   ....[146]....
        /*03c8*/ 	.word	0xffffffff


	//   ....[147]....
        /*03cc*/ 	.word	0xffffffff


	//   ....[148]....
        /*03d0*/ 	.word	0xffffffff


	//   ....[149]....
        /*03d4*/ 	.word	0xffffffff


	//   ....[150]....
        /*03d8*/ 	.word	0xffffffff


	//   ....[151]....
        /*03dc*/ 	.word	0xffffffff


	//   ....[152]....
        /*03e0*/ 	.word	0xffffffff


	//   ....[153]....
        /*03e4*/ 	.word	0x0500000f


	//   ....[154]....
        /*03e8*/ 	.word	0x0500000f


	//   ....[155]....
        /*03ec*/ 	.word	0x0500000f


	//   ....[156]....
        /*03f0*/ 	.word	0x0500000f


	//   ....[157]....
        /*03f4*/ 	.word	0x0500000f


	//   ....[158]....
        /*03f8*/ 	.word	0x0500000f


	//   ....[159]....
        /*03fc*/ 	.word	0x0500000f


	//   ....[160]....
        /*0400*/ 	.word	0x0500000f


	//   ....[161]....
        /*0404*/ 	.word	0x0500000f


	//   ....[162]....
        /*0408*/ 	.word	0x0500000f


	//   ....[163]....
        /*040c*/ 	.word	0x0500000f


	//   ....[164]....
        /*0410*/ 	.word	0x0500000f


	//   ....[165]....
        /*0414*/ 	.word	0x0500000f


	//   ....[166]....
        /*0418*/ 	.word	0x0500000f


	//   ....[167]....
        /*041c*/ 	.word	0x0500000f


	//   ....[168]....
        /*0420*/ 	.word	0x0500000f


	//   ....[169]....
        /*0424*/ 	.word	0x0500000f


	//   ....[170]....
        /*0428*/ 	.word	0x0500000f


	//   ....[171]....
        /*042c*/ 	.word	0x0500000f


	//   ....[172]....
        /*0430*/ 	.word	0x0500000f


	//   ....[173]....
        /*0434*/ 	.word	0x0500000f


	//   ....[174]....
        /*0438*/ 	.word	0x0500000f


	//   ....[175]....
        /*043c*/ 	.word	0x0500000f


	//   ....[176]....
        /*0440*/ 	.word	0x0500000f


	//   ....[177]....
        /*0444*/ 	.word	0x0500000f


	//   ....[178]....
        /*0448*/ 	.word	0x0500000f


	//   ....[179]....
        /*044c*/ 	.word	0x0500000f


	//   ....[180]....
        /*0450*/ 	.word	0x0500000f


	//   ....[181]....
        /*0454*/ 	.word	0x0500000f


	//   ....[182]....
        /*0458*/ 	.word	0x0500000f


	//   ....[183]....
        /*045c*/ 	.word	0x0500000f


	//   ....[184]....
        /*0460*/ 	.word	0x0500000f


	//   ....[185]....
        /*0464*/ 	.word	0x0500000f


	//   ....[186]....
        /*0468*/ 	.word	0x0500000f


	//   ....[187]....
        /*046c*/ 	.word	0x0500000f


	//   ....[188]....
        /*0470*/ 	.word	0x0500000f


	//   ....[189]....
        /*0474*/ 	.word	0x0500000f


	//   ....[190]....
        /*0478*/ 	.word	0x0500000f


	//   ....[191]....
        /*047c*/ 	.word	0x0500000f


	//   ....[192]....
        /*0480*/ 	.word	0x0500000f


	//   ....[193]....
        /*0484*/ 	.word	0x0500000f


	//   ....[194]....
        /*0488*/ 	.word	0x0500000f


	//   ....[195]....
        /*048c*/ 	.word	0x0500000f


	//   ....[196]....
        /*0490*/ 	.word	0x0500000f


	//   ....[197]....
        /*0494*/ 	.word	0x0500000f


	//   ....[198]....
        /*0498*/ 	.word	0x0500000f


	//   ....[199]....
        /*049c*/ 	.word	0x0500000f


	//   ....[200]....
        /*04a0*/ 	.word	0x0500000f


	//   ....[201]....
        /*04a4*/ 	.word	0x0500000f


	//   ....[202]....
        /*04a8*/ 	.word	0x0500000f


	//   ....[203]....
        /*04ac*/ 	.word	0x0500000f


	//   ....[204]....
        /*04b0*/ 	.word	0x0500000f


	//   ....[205]....
        /*04b4*/ 	.word	0x0500000f


	//   ....[206]....
        /*04b8*/ 	.word	0x0500000f


	//   ....[207]....
        /*04bc*/ 	.word	0x0500000f


	//   ....[208]....
        /*04c0*/ 	.word	0x0500000f


	//   ....[209]....
        /*04c4*/ 	.word	0x0500000f


	//   ....[210]....
        /*04c8*/ 	.word	0x0500000f


	//   ....[211]....
        /*04cc*/ 	.word	0x0500000f


	//   ....[212]....
        /*04d0*/ 	.word	0x0500000f


	//   ....[213]....
        /*04d4*/ 	.word	0x0500000f


	//   ....[214]....
        /*04d8*/ 	.word	0x0500000f


	//   ....[215]....
        /*04dc*/ 	.word	0x0500000f


	//   ....[216]....
        /*04e0*/ 	.word	0x0500000f


	//   ....[217]....
        /*04e4*/ 	.word	0x0500000f


	//   ....[218]....
        /*04e8*/ 	.word	0x0500000f


	//   ....[219]....
        /*04ec*/ 	.word	0x0500000f


	//   ....[220]....
        /*04f0*/ 	.word	0x0500000f


	//   ....[221]....
        /*04f4*/ 	.word	0x0500000f


	//   ....[222]....
        /*04f8*/ 	.word	0x0500000f


	//   ....[223]....
        /*04fc*/ 	.word	0x0500000f


	//   ....[224]....
        /*0500*/ 	.word	0x0500000f


	//   ....[225]....
        /*0504*/ 	.word	0x0500000f


	//   ....[226]....
        /*0508*/ 	.word	0x0500000f


	//   ....[227]....
        /*050c*/ 	.word	0x0500000f


	//   ....[228]....
        /*0510*/ 	.word	0x0500000f


	//   ....[229]....
        /*0514*/ 	.word	0x0500000f


	//   ....[230]....
        /*0518*/ 	.word	0x0500000f


	//   ....[231]....
        /*051c*/ 	.word	0x0500000f


	//   ....[232]....
        /*0520*/ 	.word	0x0500000f


	//   ....[233]....
        /*0524*/ 	.word	0x0500000f


	//   ....[234]....
        /*0528*/ 	.word	0x0500000f


	//   ....[235]....
        /*052c*/ 	.word	0x0500000f


	//   ....[236]....
        /*0530*/ 	.word	0x0500000f


	//   ....[237]....
        /*0534*/ 	.word	0x0500000f


	//   ....[238]....
        /*0538*/ 	.word	0x0500000f


	//   ....[239]....
        /*053c*/ 	.word	0x0500000f


	//   ....[240]....
        /*0540*/ 	.word	0x0500000f


	//   ....[241]....
        /*0544*/ 	.word	0x0500000f


	//   ....[242]....
        /*0548*/ 	.word	0x0500000f


	//   ....[243]....
        /*054c*/ 	.word	0x0500000f


	//   ....[244]....
        /*0550*/ 	.word	0x0500000f


	//   ....[245]....
        /*0554*/ 	.word	0x0500000f


	//   ....[246]....
        /*0558*/ 	.word	0x0500000f


	//   ....[247]....
        /*055c*/ 	.word	0x0500000f


	//   ....[248]....
        /*0560*/ 	.word	0x0500000f


	//   ....[249]....
        /*0564*/ 	.word	0x0500000f


	//   ....[250]....
        /*0568*/ 	.word	0x0500000f


	//   ....[251]....
        /*056c*/ 	.word	0x0500000f


	//----- nvinfo : EIATTR_COOP_GROUP_INSTR_OFFSETS
	.align		4
.L_1240:
        /*0570*/ 	.byte	0x04, 0x28
        /*0572*/ 	.short	(.L_1242 - .L_1241)


	//   ....[0]....
.L_1241:
        /*0574*/ 	.word	0x00000080


	//   ....[1]....
        /*0578*/ 	.word	0x00000090


	//   ....[2]....
        /*057c*/ 	.word	0x000002f0


	//   ....[3]....
        /*0580*/ 	.word	0x00000450


	//   ....[4]....
        /*0584*/ 	.word	0x00000570


	//   ....[5]....
        /*0588*/ 	.word	0x000006d0


	//   ....[6]....
        /*058c*/ 	.word	0x000015d0


	//   ....[7]....
        /*0590*/ 	.word	0x00003420


	//   ....[8]....
        /*0594*/ 	.word	0x00003460


	//   ....[9]....
        /*0598*/ 	.word	0x00003480


	//   ....[10]....
        /*059c*/ 	.word	0x000034a0


	//   ....[11]....
        /*05a0*/ 	.word	0x00005480


	//   ....[12]....
        /*05a4*/ 	.word	0x00005560


	//   ....[13]....
        /*05a8*/ 	.word	0x00005580


	//   ....[14]....
        /*05ac*/ 	.word	0x000055e0


	//   ....[15]....
        /*05b0*/ 	.word	0x00006b50


	//   ....[16]....
        /*05b4*/ 	.word	0x00006b90


	//   ....[17]....
        /*05b8*/ 	.word	0x00006c40


	//   ....[18]....
        /*05bc*/ 	.word	0x00006c70


	//   ....[19]....
        /*05c0*/ 	.word	0x000086f0


	//   ....[20]....
        /*05c4*/ 	.word	0x00008720


	//   ....[21]....
        /*05c8*/ 	.word	0x000087f0


	//   ....[22]....
        /*05cc*/ 	.word	0x00008830


	//   ....[23]....
        /*05d0*/ 	.word	0x00009020


	//   ....[24]....
        /*05d4*/ 	.word	0x00009060


	//   ....[25]....
        /*05d8*/ 	.word	0x000091b0


	//   ....[26]....
        /*05dc*/ 	.word	0x000091d0


	//   ....[27]....
        /*05e0*/ 	.word	0x00009310


	//   ....[28]....
        /*05e4*/ 	.word	0x00009330


	//   ....[29]....
        /*05e8*/ 	.word	0x00009480


	//   ....[30]....
        /*05ec*/ 	.word	0x000094a0


	//   ....[31]....
        /*05f0*/ 	.word	0x00009ee0


	//   ....[32]....
        /*05f4*/ 	.word	0x00009ef0


	//   ....[33]....
        /*05f8*/ 	.word	0x0000a030


	//   ....[34]....
        /*05fc*/ 	.word	0x0000a050


	//   ....[35]....
        /*0600*/ 	.word	0x0000a190


	//   ....[36]....
        /*0604*/ 	.word	0x0000a1b0


	//   ....[37]....
        /*0608*/ 	.word	0x0000a300


	//   ....[38]....
        /*060c*/ 	.word	0x0000a320


	//   ....[39]....
        /*0610*/ 	.word	0x0000a4e0


	//   ....[40]....
        /*0614*/ 	.word	0x0000a6b0


	//   ....[41]....
        /*0618*/ 	.word	0x0000a6e0


	//   ....[42]....
        /*061c*/ 	.word	0x0000a710


	//   ....[43]....
        /*0620*/ 	.word	0x0000a740


	//   ....[44]....
        /*0624*/ 	.word	0x0000a770


	//   ....[45]....
        /*0628*/ 	.word	0x0000a7a0


	//   ....[46]....
        /*062c*/ 	.word	0x0000a8f0


	//   ....[47]....
        /*0630*/ 	.word	0x0000a920


	//   ....[48]....
        /*0634*/ 	.word	0x0000a950


	//   ....[49]....
        /*0638*/ 	.word	0x0000a980


	//   ....[50]....
        /*063c*/ 	.word	0x0000a9b0


	//   ....[51]....
        /*0640*/ 	.word	0x0000a9e0


	//   ....[52]....
        /*0644*/ 	.word	0x0000aa70


	//   ....[53]....
        /*0648*/ 	.word	0x0000aaa0


	//   ....[54]....
        /*064c*/ 	.word	0x0000ab20


	//   ....[55]....
        /*0650*/ 	.word	0x0000c080


	//   ....[56]....
        /*0654*/ 	.word	0x0000c0a0


	//   ....[57]....
        /*0658*/ 	.word	0x0000c130


	//   ....[58]....
        /*065c*/ 	.word	0x0000c150


	//   ....[59]....
        /*0660*/ 	.word	0x0000c1d0


	//   ....[60]....
        /*0664*/ 	.word	0x0000c1f0


	//   ....[61]....
        /*0668*/ 	.word	0x0000c270


	//   ....[62]....
        /*066c*/ 	.word	0x0000c290


	//   ....[63]....
        /*0670*/ 	.word	0x0000c310


	//   ....[64]....
        /*0674*/ 	.word	0x0000c330


	//   ....[65]....
        /*0678*/ 	.word	0x0000c340


	//   ....[66]....
        /*067c*/ 	.word	0x0000c350


	//   ....[67]....
        /*0680*/ 	.word	0x0000cad0


	//   ....[68]....
        /*0684*/ 	.word	0x0000caf0


	//   ....[69]....
        /*0688*/ 	.word	0x0000cb10


	//   ....[70]....
        /*068c*/ 	.word	0x0000cb20


	//   ....[71]....
        /*0690*/ 	.word	0x0000cb50


	//   ....[72]....
        /*0694*/ 	.word	0x0000cb70


	//   ....[73]....
        /*0698*/ 	.word	0x0000cbe0


	//   ....[74]....
        /*069c*/ 	.word	0x0000cc60


	//   ....[75]....
        /*06a0*/ 	.word	0x0000cc80


	//   ....[76]....
        /*06a4*/ 	.word	0x0000cca0


	//   ....[77]....
        /*06a8*/ 	.word	0x0000cd60


	//   ....[78]....
        /*06ac*/ 	.word	0x0000cdb0


	//   ....[79]....
        /*06b0*/ 	.word	0x0000cdd0


	//   ....[80]....
        /*06b4*/ 	.word	0x0000ce40


	//   ....[81]....
        /*06b8*/ 	.word	0x0000cf20


	//   ....[82]....
        /*06bc*/ 	.word	0x0000cf50


	//   ....[83]....
        /*06c0*/ 	.word	0x0000d5e0


	//   ....[84]....
        /*06c4*/ 	.word	0x0000d610


	//   ....[85]....
        /*06c8*/ 	.word	0x0000d620


	//   ....[86]....
        /*06cc*/ 	.word	0x0000d630


	//   ....[87]....
        /*06d0*/ 	.word	0x0000d6f0


	//   ....[88]....
        /*06d4*/ 	.word	0x0000d740


	//   ....[89]....
        /*06d8*/ 	.word	0x0000d7b0


	//   ....[90]....
        /*06dc*/ 	.word	0x0000d830


	//   ....[91]....
        /*06e0*/ 	.word	0x0000d890


	//   ....[92]....
        /*06e4*/ 	.word	0x0000d8c0


	//   ....[93]....
        /*06e8*/ 	.word	0x0000d920


	//   ....[94]....
        /*06ec*/ 	.word	0x0000d950


	//   ....[95]....
        /*06f0*/ 	.word	0x0000d9b0


	//   ....[96]....
        /*06f4*/ 	.word	0x0000d9e0


	//   ....[97]....
        /*06f8*/ 	.word	0x0000da30


	//   ....[98]....
        /*06fc*/ 	.word	0x0000da60


	//   ....[99]....
        /*0700*/ 	.word	0x0000df90


	//   ....[100]....
        /*0704*/ 	.word	0x0000dfb0


	//   ....[101]....
        /*0708*/ 	.word	0x0000e000


	//   ....[102]....
        /*070c*/ 	.word	0x0000e0c0


	//   ....[103]....
        /*0710*/ 	.word	0x0000e0d0


	//   ....[104]....
        /*0714*/ 	.word	0x0000e100


	//   ....[105]....
        /*0718*/ 	.word	0x0000e190


	//   ....[106]....
        /*071c*/ 	.word	0x0000e240


	//   ....[107]....
        /*0720*/ 	.word	0x0000e250


	//   ....[108]....
        /*0724*/ 	.word	0x0000e280


	//   ....[109]....
        /*0728*/ 	.word	0x0000e290


	//   ....[110]....
        /*072c*/ 	.word	0x0000e320


	//   ....[111]....
        /*0730*/ 	.word	0x0000ea40


	//   ....[112]....
        /*0734*/ 	.word	0x0000ea60


	//   ....[113]....
        /*0738*/ 	.word	0x0000ea70


	//   ....[114]....
        /*073c*/ 	.word	0x0000eab0


	//   ....[115]....
        /*0740*/ 	.word	0x0000eac0


	//   ....[116]....
        /*0744*/ 	.word	0x0000eb00


	//   ....[117]....
        /*0748*/ 	.word	0x0000eb10


	//   ....[118]....
        /*074c*/ 	.word	0x0000eb50


	//   ....[119]....
        /*0750*/ 	.word	0x0000eb60


	//   ....[120]....
        /*0754*/ 	.word	0x0000eba0


	//   ....[121]....
        /*0758*/ 	.word	0x0000ebb0


	//   ....[122]....
        /*075c*/ 	.word	0x0000ebc0


	//   ....[123]....
        /*0760*/ 	.word	0x0000ef20


	//   ....[124]....
        /*0764*/ 	.word	0x0000ef40


	//   ....[125]....
        /*0768*/ 	.word	0x0000ef50


	//   ....[126]....
        /*076c*/ 	.word	0x0000ef60


	//   ....[127]....
        /*0770*/ 	.word	0x0000ef70


	//   ....[128]....
        /*0774*/ 	.word	0x0000ef90


	//   ....[129]....
        /*0778*/ 	.word	0x0000f000


	//   ....[130]....
        /*077c*/ 	.word	0x0000f030


	//   ....[131]....
        /*0780*/ 	.word	0x0000f040


	//   ....[132]....
        /*0784*/ 	.word	0x0000f0a0


	//   ....[133]....
        /*0788*/ 	.word	0x0000f0c0


	//   ....[134]....
        /*078c*/ 	.word	0x0000f1c0


	//   ....[135]....
        /*0790*/ 	.word	0x0000f660


	//   ....[136]....
        /*0794*/ 	.word	0x0000f6b0


	//   ....[137]....
        /*0798*/ 	.word	0x0000f6e0


	//   ....[138]....
        /*079c*/ 	.word	0x0000f6f0


	//   ....[139]....
        /*07a0*/ 	.word	0x0000f720


	//   ....[140]....
        /*07a4*/ 	.word	0x0000f750


	//   ....[141]....
        /*07a8*/ 	.word	0x0000f780


	//   ....[142]....
        /*07ac*/ 	.word	0x0000f7b0


	//   ....[143]....
        /*07b0*/ 	.word	0x0000f930


	//   ....[144]....
        /*07b4*/ 	.word	0x0000f960


	//   ....[145]....
        /*07b8*/ 	.word	0x0000f990


	//   ....[146]....
        /*07bc*/ 	.word	0x0000f9c0


	//   ....[147]....
        /*07c0*/ 	.word	0x0000f9f0


	//   ....[148]....
        /*07c4*/ 	.word	0x0000fa20


	//   ....[149]....
        /*07c8*/ 	.word	0x0000fae0


	//   ....[150]....
        /*07cc*/ 	.word	0x0000fb00


	//   ....[151]....
        /*07d0*/ 	.word	0x0000fb70


	//   ....[152]....
        /*07d4*/ 	.word	0x0000ffe0


	//   ....[153]....
        /*07d8*/ 	.word	0x00010540


	//   ....[154]....
        /*07dc*/ 	.word	0x00010630


	//   ....[155]....
        /*07e0*/ 	.word	0x000106d0


	//   ....[156]....
        /*07e4*/ 	.word	0x00010730


	//   ....[157]....
        /*07e8*/ 	.word	0x00010820


	//   ....[158]....
        /*07ec*/ 	.word	0x00010890


	//   ....[159]....
        /*07f0*/ 	.word	0x00010980


	//   ....[160]....
        /*07f4*/ 	.word	0x000109f0


	//   ....[161]....
        /*07f8*/ 	.word	0x00010ae0


	//   ....[162]....
        /*07fc*/ 	.word	0x00010b50


	//   ....[163]....
        /*0800*/ 	.word	0x00010c40


	//   ....[164]....
        /*0804*/ 	.word	0x00010cb0


	//   ....[165]....
        /*0808*/ 	.word	0x00010d50


	//   ....[166]....
        /*080c*/ 	.word	0x00010e50


	//   ....[167]....
        /*0810*/ 	.word	0x00010ea0


	//   ....[168]....
        /*0814*/ 	.word	0x00010f00


	//   ....[169]....
        /*0818*/ 	.word	0x00011020


	//   ....[170]....
        /*081c*/ 	.word	0x000110a0


	//   ....[171]....
        /*0820*/ 	.word	0x00011190


	//   ....[172]....
        /*0824*/ 	.word	0x00011260


	//   ....[173]....
        /*0828*/ 	.word	0x00011310


	//   ....[174]....
        /*082c*/ 	.word	0x00011410


	//   ....[175]....
        /*0830*/ 	.word	0x00011480


	//   ....[176]....
        /*0834*/ 	.word	0x00011590


	//   ....[177]....
        /*0838*/ 	.word	0x00011610


	//   ....[178]....
        /*083c*/ 	.word	0x00011680


	//   ....[179]....
        /*0840*/ 	.word	0x00011750


	//   ....[180]....
        /*0844*/ 	.word	0x000117e0


	//   ....[181]....
        /*0848*/ 	.word	0x000118b0


	//   ....[182]....
        /*084c*/ 	.word	0x00011950


	//   ....[183]....
        /*0850*/ 	.word	0x000119f0


	//   ....[184]....
        /*0854*/ 	.word	0x00011a50


	//   ....[185]....
        /*0858*/ 	.word	0x00011af0


	//   ....[186]....
        /*085c*/ 	.word	0x00011c40


	//   ....[187]....
        /*0860*/ 	.word	0x00011c90


	//   ....[188]....
        /*0864*/ 	.word	0x00011cf0


	//   ....[189]....
        /*0868*/ 	.word	0x00011de0


	//   ....[190]....
        /*086c*/ 	.word	0x00011ee0


	//   ....[191]....
        /*0870*/ 	.word	0x00011f30


	//   ....[192]....
        /*0874*/ 	.word	0x00011f90


	//   ....[193]....
        /*0878*/ 	.word	0x00012080


	//   ....[194]....
        /*087c*/ 	.word	0x00012180


	//   ....[195]....
        /*0880*/ 	.word	0x000121d0


	//   ....[196]....
        /*0884*/ 	.word	0x00012230


	//   ....[197]....
        /*0888*/ 	.word	0x00012310


	//   ....[198]....
        /*088c*/ 	.word	0x00012440


	//   ....[199]....
        /*0890*/ 	.word	0x00012520


	//   ....[200]....
        /*0894*/ 	.word	0x000125b0


	//   ....[201]....
        /*0898*/ 	.word	0x000126c0


	//   ....[202]....
        /*089c*/ 	.word	0x00012720


	//   ....[203]....
        /*08a0*/ 	.word	0x00012830


	//   ....[204]....
        /*08a4*/ 	.word	0x00012890


	//   ....[205]....
        /*08a8*/ 	.word	0x000129a0


	//   ....[206]....
        /*08ac*/ 	.word	0x00012a00


	//   ....[207]....
        /*08b0*/ 	.word	0x00012b10


	//   ....[208]....
        /*08b4*/ 	.word	0x00012b70


	//   ....[209]....
        /*08b8*/ 	.word	0x00012c30


	//   ....[210]....
        /*08bc*/ 	.word	0x00012d90


	//   ....[211]....
        /*08c0*/ 	.word	0x00012e30


	//   ....[212]....
        /*08c4*/ 	.word	0x00012e90


	//   ....[213]....
        /*08c8*/ 	.word	0x00012f40


	//   ....[214]....
        /*08cc*/ 	.word	0x00012fa0


	//   ....[215]....
        /*08d0*/ 	.word	0x00013050


	//   ....[216]....
        /*08d4*/ 	.word	0x000130b0


	//   ....[217]....
        /*08d8*/ 	.word	0x00013160


	//   ....[218]....
        /*08dc*/ 	.word	0x000131c0


	//   ....[219]....
        /*08e0*/ 	.word	0x00013270


	//   ....[220]....
        /*08e4*/ 	.word	0x000132d0


	//   ....[221]....
        /*08e8*/ 	.word	0x00013380


	//   ....[222]....
        /*08ec*/ 	.word	0x00013460


	//   ....[223]....
        /*08f0*/ 	.word	0x00013500


	//   ....[224]....
        /*08f4*/ 	.word	0x00013560


	//   ....[225]....
        /*08f8*/ 	.word	0x00013630


	//   ....[226]....
        /*08fc*/ 	.word	0x00013690


	//   ....[227]....
        /*0900*/ 	.word	0x00013760


	//   ....[228]....
        /*0904*/ 	.word	0x000137c0


	//   ....[229]....
        /*0908*/ 	.word	0x000138a0


	//   ....[230]....
        /*090c*/ 	.word	0x00013900


	//   ....[231]....
        /*0910*/ 	.word	0x000139d0


	//   ....[232]....
        /*0914*/ 	.word	0x00013a30


	//   ....[233]....
        /*0918*/ 	.word	0x00013b00


	//   ....[234]....
        /*091c*/ 	.word	0x00013b90


	//   ....[235]....
        /*0920*/ 	.word	0x00013c30


	//   ....[236]....
        /*0924*/ 	.word	0x00013d50


	//   ....[237]....
        /*0928*/ 	.word	0x00013dc0


	//   ....[238]....
        /*092c*/ 	.word	0x00013e30


	//   ....[239]....
        /*0930*/ 	.word	0x00013ea0


	//   ....[240]....
        /*0934*/ 	.word	0x00013f10


	//   ....[241]....
        /*0938*/ 	.word	0x00013f90


	//   ....[242]....
        /*093c*/ 	.word	0x00014020


	//   ....[243]....
        /*0940*/ 	.word	0x000140b0


	//   ....[244]....
        /*0944*/ 	.word	0x00014120


	//   ....[245]....
        /*0948*/ 	.word	0x00014190


	//   ....[246]....
        /*094c*/ 	.word	0x00014200


	//   ....[247]....
        /*0950*/ 	.word	0x00014280


	//   ....[248]....
        /*0954*/ 	.word	0x000142f0


	//   ....[249]....
        /*0958*/ 	.word	0x00014390


	//   ....[250]....
        /*095c*/ 	.word	0x00014420


	//   ....[251]....
        /*0960*/ 	.word	0x00014540


	//----- nvinfo : EIATTR_REG_RECONFIG
	.align		4
.L_1242:
        /*0964*/ 	.byte	0x01, 0x54
	.zero		2


	//----- nvinfo : EIATTR_SYSCALL_OFFSETS
	.align		4
        /*0968*/ 	.byte	0x04, 0x46
        /*096a*/ 	.short	(.L_1244 - .L_1243)


	//   ....[0]....
.L_1243:
        /*096c*/ 	.word	0x00001770


	//   ....[1]....
        /*0970*/ 	.word	0x0000b6a0


	//   ....[2]....
        /*0974*/ 	.word	0x0000b7f0


	//   ....[3]....
        /*0978*/ 	.word	0x0000b8e0


	//   ....[4]....
        /*097c*/ 	.word	0x0000c6d0


	//   ....[5]....
        /*0980*/ 	.word	0x0000d230


	//----- nvinfo : EIATTR_MBARRIER_INSTR_OFFSETS
	.align		4
.L_1244:
        /*0984*/ 	.byte	0x04, 0x39
        /*0986*/ 	.short	(.L_1246 - .L_1245)


	//   ....[0]....
.L_1245:
        /*0988*/ 	.word	0x00000190
        /*098c*/ 	.word	0x000000ff
        /*0990*/ 	.word	0x00032400
        /*0994*/ 	.short	0x0100
        /*0996*/ 	.byte	0x08
	.zero		1


	//   ....[1]....
        /*0998*/ 	.word	0x000001a0
        /*099c*/ 	.word	0x000000ff
        /*09a0*/ 	.word	0x00032410
        /*09a4*/ 	.short	0x0100
        /*09a6*/ 	.byte	0x08
	.zero		1


	//   ....[2]....
        /*09a8*/ 	.word	0x000001b0
        /*09ac*/ 	.word	0x000000ff
        /*09b0*/ 	.word	0x00032420
        /*09b4*/ 	.short	0x0100
        /*09b6*/ 	.byte	0x08
	.zero		1


	//   ....[3]....
        /*09b8*/ 	.word	0x000002a0
        /*09bc*/ 	.word	0x000000ff
        /*09c0*/ 	.word	0x00032430
        /*09c4*/ 	.short	0x0100
        /*09c6*/ 	.byte	0x08
	.zero		1


	//   ....[4]....
        /*09c8*/ 	.word	0x000002b0
        /*09cc*/ 	.word	0x000000ff
        /*09d0*/ 	.word	0x00032440
        /*09d4*/ 	.short	0x0100
        /*09d6*/ 	.byte	0x08
	.zero		1


	//   ....[5]....
        /*09d8*/ 	.word	0x000002c0
        /*09dc*/ 	.word	0x000000ff
        /*09e0*/ 	.word	0x00032438
        /*09e4*/ 	.short	0x0100
        /*09e6*/ 	.byte	0x08
	.zero		1


	//   ....[6]....
        /*09e8*/ 	.word	0x000002d0
        /*09ec*/ 	.word	0x000000ff
        /*09f0*/ 	.word	0x00032448
        /*09f4*/ 	.short	0x0100
        /*09f6*/ 	.byte	0x08
	.zero		1


	//   ....[7]....
        /*09f8*/ 	.word	0x00000400
        /*09fc*/ 	.word	0x000000ff
        /*0a00*/ 	.word	0x00032450
        /*0a04*/ 	.short	0x0100
        /*0a06*/ 	.byte	0x08
	.zero		1


	//   ....[8]....
        /*0a08*/ 	.word	0x00000410
        /*0a0c*/ 	.word	0x000000ff
        /*0a10*/ 	.word	0x00032460
        /*0a14*/ 	.short	0x0100
        /*0a16*/ 	.byte	0x08
	.zero		1


	//   ....[9]....
        /*0a18*/ 	.word	0x00000420
        /*0a1c*/ 	.word	0x000000ff
        /*0a20*/ 	.word	0x00032458
        /*0a24*/ 	.short	0x0100
        /*0a26*/ 	.byte	0x08
	.zero		1


	//   ....[10]....
        /*0a28*/ 	.word	0x00000430
        /*0a2c*/ 	.word	0x000000ff
        /*0a30*/ 	.word	0x00032468
        /*0a34*/ 	.short	0x0100
        /*0a36*/ 	.byte	0x08
	.zero		1


	//   ....[11]....
        /*0a38*/ 	.word	0x00000520
        /*0a3c*/ 	.word	0x000000ff
        /*0a40*/ 	.word	0x00032470
        /*0a44*/ 	.short	0x0100
        /*0a46*/ 	.byte	0x06
	.zero		1


	//   ....[12]....
        /*0a48*/ 	.word	0x00000530
        /*0a4c*/ 	.word	0x000000ff
        /*0a50*/ 	.word	0x00032480
        /*0a54*/ 	.short	0x0100
        /*0a56*/ 	.byte	0x06
	.zero		1


	//   ....[13]....
        /*0a58*/ 	.word	0x00000540
        /*0a5c*/ 	.word	0x000000ff
        /*0a60*/ 	.word	0x00032478
        /*0a64*/ 	.short	0x0100
        /*0a66*/ 	.byte	0x06
	.zero		1


	//   ....[14]....
        /*0a68*/ 	.word	0x00000550
        /*0a6c*/ 	.word	0x000000ff
        /*0a70*/ 	.word	0x00032488
        /*0a74*/ 	.short	0x0100
        /*0a76*/ 	.byte	0x06
	.zero		1


	//   ....[15]....
        /*0a78*/ 	.word	0x00000680
        /*0a7c*/ 	.word	0x000000ff
        /*0a80*/ 	.word	0x00032490
        /*0a84*/ 	.short	0x0100
        /*0a86*/ 	.byte	0x08
	.zero		1


	//   ....[16]....
        /*0a88*/ 	.word	0x00000690
        /*0a8c*/ 	.word	0x000000ff
        /*0a90*/ 	.word	0x000324a0
        /*0a94*/ 	.short	0x0100
        /*0a96*/ 	.byte	0x08
	.zero		1


	//   ....[17]....
        /*0a98*/ 	.word	0x000006a0
        /*0a9c*/ 	.word	0x000000ff
        /*0aa0*/ 	.word	0x00032498
        /*0aa4*/ 	.short	0x0100
        /*0aa6*/ 	.byte	0x08
	.zero		1


	//   ....[18]....
        /*0aa8*/ 	.word	0x000006b0
        /*0aac*/ 	.word	0x000000ff
        /*0ab0*/ 	.word	0x000324a8
        /*0ab4*/ 	.short	0x0100
        /*0ab6*/ 	.byte	0x08
	.zero		1


	//   ....[19]....
        /*0ab8*/ 	.word	0x000007f0
        /*0abc*/ 	.word	0x000000ff
        /*0ac0*/ 	.word	0x000324b0
        /*0ac4*/ 	.short	0x0100
        /*0ac6*/ 	.byte	0x08
	.zero		1


	//   ....[20]....
        /*0ac8*/ 	.word	0x00000800
        /*0acc*/ 	.word	0x000000ff
        /*0ad0*/ 	.word	0x000324c0
        /*0ad4*/ 	.short	0x0100
        /*0ad6*/ 	.byte	0x08
	.zero		1


	//   ....[21]....
        /*0ad8*/ 	.word	0x00000810
        /*0adc*/ 	.word	0x000000ff
        /*0ae0*/ 	.word	0x000324b8
        /*0ae4*/ 	.short	0x0100
        /*0ae6*/ 	.byte	0x08
	.zero		1


	//   ....[22]....
        /*0ae8*/ 	.word	0x00000820
        /*0aec*/ 	.word	0x000000ff
        /*0af0*/ 	.word	0x000324c8
        /*0af4*/ 	.short	0x0100
        /*0af6*/ 	.byte	0x08
	.zero		1


	//   ....[23]....
        /*0af8*/ 	.word	0x00001800
        /*0afc*/ 	.word	0x000000ff
        /*0b00*/ 	.word	0x00032400
        /*0b04*/ 	.short	0x010a
        /*0b06*/ 	.byte	0x28
	.zero		1


	//   ....[24]....
        /*0b08*/ 	.word	0x000018d0
        /*0b0c*/ 	.word	0x000000ff
        /*0b10*/ 	.word	0x00032430
        /*0b14*/ 	.short	0x010a
        /*0b16*/ 	.byte	0x34
	.zero		1


	//   ....[25]....
        /*0b18*/ 	.word	0x00001910
        /*0b1c*/ 	.word	0x000000ff
        /*0b20*/ 	.word	0x00032430
        /*0b24*/ 	.short	0x010a
        /*0b26*/ 	.byte	0x34
	.zero		1


	//   ....[26]....
        /*0b28*/ 	.word	0x00001c70
        /*0b2c*/ 	.word	0x000000ff
        /*0b30*/ 	.word	0x00032410
        /*0b34*/ 	.short	0x010a
        /*0b36*/ 	.byte	0x28
	.zero		1


	//   ....[27]....
        /*0b38*/ 	.word	0x00001cb0
        /*0b3c*/ 	.word	0x000000ff
        /*0b40*/ 	.word	0x00032450
        /*0b44*/ 	.short	0x010a
        /*0b46*/ 	.byte	0x34
	.zero		1


	//   ....[28]....
        /*0b48*/ 	.word	0x00001cf0
        /*0b4c*/ 	.word	0x000000ff
        /*0b50*/ 	.word	0x00032450
        /*0b54*/ 	.short	0x010a
        /*0b56*/ 	.byte	0x34
	.zero		1


	//   ....[29]....
        /*0b58*/ 	.word	0x00002c30
        /*0b5c*/ 	.word	0x000000ff
        /*0b60*/ 	.word	0x00000000
        /*0b64*/ 	.short	0x0101
        /*0b66*/ 	.byte	0x05
	.zero		1


	//   ....[30]....
        /*0b68*/ 	.word	0x000041b0
        /*0b6c*/ 	.word	0x000000ff
        /*0b70*/ 	.word	0x00000000
        /*0b74*/ 	.short	0x0101
        /*0b76*/ 	.byte	0x34
	.zero		1


	//   ....[31]....
        /*0b78*/ 	.word	0x000042f0
        /*0b7c*/ 	.word	0x000000ff
        /*0b80*/ 	.word	0x00032430
        /*0b84*/ 	.short	0x010a
        /*0b86*/ 	.byte	0x04
	.zero		1


	//   ....[32]....
        /*0b88*/ 	.word	0x00004330
        /*0b8c*/ 	.word	0x000000ff
        /*0b90*/ 	.word	0x00032430
        /*0b94*/ 	.short	0x010a
        /*0b96*/ 	.byte	0x04
	.zero		1


	//   ....[33]....
        /*0b98*/ 	.word	0x00004540
        /*0b9c*/ 	.word	0x000000ff
        /*0ba0*/ 	.word	0x00032450
        /*0ba4*/ 	.short	0x010a
        /*0ba6*/ 	.byte	0x04
	.zero		1


	//   ....[34]....
        /*0ba8*/ 	.word	0x00004580
        /*0bac*/ 	.word	0x000000ff
        /*0bb0*/ 	.word	0x00032450
        /*0bb4*/ 	.short	0x010a
        /*0bb6*/ 	.byte	0x04
	.zero		1


	//   ....[35]....
        /*0bb8*/ 	.word	0x00005470
        /*0bbc*/ 	.word	0x000000ff
        /*0bc0*/ 	.word	0x00000000
        /*0bc4*/ 	.short	0x0101
        /*0bc6*/ 	.byte	0x05
	.zero		1


	//   ....[36]....
        /*0bc8*/ 	.word	0x00006b30
        /*0bcc*/ 	.word	0x000000ff
        /*0bd0*/ 	.word	0x00000000
        /*0bd4*/ 	.short	0x0101
        /*0bd6*/ 	.byte	0x04
	.zero		1


	//   ....[37]....
        /*0bd8*/ 	.word	0x00009050
        /*0bdc*/ 	.word	0x00000097
        /*0be0*/ 	.word	0x00000000
        /*0be4*/ 	.short	0x0101
        /*0be6*/ 	.byte	0x3f
	.zero		1


	//   ....[38]....
        /*0be8*/ 	.word	0x0000bde0
        /*0bec*/ 	.word	0x00000019
        /*0bf0*/ 	.word	0x00032440
        /*0bf4*/ 	.short	0x010a
        /*0bf6*/ 	.byte	0x3f
	.zero		1


	//   ....[39]....
        /*0bf8*/ 	.word	0x0000c450
        /*0bfc*/ 	.word	0x00000019
        /*0c00*/ 	.word	0x00032430
        /*0c04*/ 	.short	0x0107
        /*0c06*/ 	.byte	0x3f
	.zero		1


	//   ....[40]....
        /*0c08*/ 	.word	0x0000c520
        /*0c0c*/ 	.word	0x00000019
        /*0c10*/ 	.word	0x00032430
        /*0c14*/ 	.short	0x0101
        /*0c16*/ 	.byte	0x3f
	.zero		1


	//   ....[41]....
        /*0c18*/ 	.word	0x0000d070
        /*0c1c*/ 	.word	0x00000016
        /*0c20*/ 	.word	0x00032400
        /*0c24*/ 	.short	0x0107
        /*0c26*/ 	.byte	0x3f
	.zero		1


	//   ....[42]....
        /*0c28*/ 	.word	0x0000d100
        /*0c2c*/ 	.word	0x00000016
        /*0c30*/ 	.word	0x00032400
        /*0c34*/ 	.short	0x0101
        /*0c36*/ 	.byte	0x3f
	.zero		1


	//   ....[43]....
        /*0c38*/ 	.word	0x0000db80
        /*0c3c*/ 	.word	0x00000016
        /*0c40*/ 	.word	0x00032410
        /*0c44*/ 	.short	0x0107
        /*0c46*/ 	.byte	0x3f
	.zero		1


	//   ....[44]....
        /*0c48*/ 	.word	0x0000dc80
        /*0c4c*/ 	.word	0x00000016
        /*0c50*/ 	.word	0x00032410
        /*0c54*/ 	.short	0x0101
        /*0c56*/ 	.byte	0x3f
	.zero		1


	//   ....[45]....
        /*0c58*/ 	.word	0x0000dca0
        /*0c5c*/ 	.word	0x00000016
        /*0c60*/ 	.word	0x00032420
        /*0c64*/ 	.short	0x010a
        /*0c66*/ 	.byte	0x3f
	.zero		1


	//   ....[46]....
        /*0c68*/ 	.word	0x0000dd20
        /*0c6c*/ 	.word	0x00000019
        /*0c70*/ 	.word	0x00032460
        /*0c74*/ 	.short	0x010a
        /*0c76*/ 	.byte	0x3f
	.zero		1


	//   ....[47]....
        /*0c78*/ 	.word	0x0000e4a0
        /*0c7c*/ 	.word	0x00000019
        /*0c80*/ 	.word	0x00032450
        /*0c84*/ 	.short	0x0107
        /*0c86*/ 	.byte	0x3f
	.zero		1


	//   ....[48]....
        /*0c88*/ 	.word	0x0000e560
        /*0c8c*/ 	.word	0x00000019
        /*0c90*/ 	.word	0x00032450
        /*0c94*/ 	.short	0x0101
        /*0c96*/ 	.byte	0x3f
	.zero		1


	//   ....[49]....
        /*0c98*/ 	.word	0x0000e8a0
        /*0c9c*/ 	.word	0x0000000a
        /*0ca0*/ 	.word	0x00032440
        /*0ca4*/ 	.short	0x010a
        /*0ca6*/ 	.byte	0x3f
	.zero		1


	//   ....[50]....
        /*0ca8*/ 	.word	0x0000ec70
        /*0cac*/ 	.word	0x0000000a
        /*0cb0*/ 	.word	0x00032430
        /*0cb4*/ 	.short	0x0107
        /*0cb6*/ 	.byte	0x3f
	.zero		1


	//   ....[51]....
        /*0cb8*/ 	.word	0x0000ed20
        /*0cbc*/ 	.word	0x0000000a
        /*0cc0*/ 	.word	0x00032430
        /*0cc4*/ 	.short	0x0101
        /*0cc6*/ 	.byte	0x3f
	.zero		1


	//   ....[52]....
        /*0cc8*/ 	.word	0x0000ed50
        /*0ccc*/ 	.word	0x0000000a
        /*0cd0*/ 	.word	0x00032460
        /*0cd4*/ 	.short	0x010a
        /*0cd6*/ 	.byte	0x3f
	.zero		1


	//   ....[53]....
        /*0cd8*/ 	.word	0x0000f270
        /*0cdc*/ 	.word	0x0000000a
        /*0ce0*/ 	.word	0x00032450
        /*0ce4*/ 	.short	0x0107
        /*0ce6*/ 	.byte	0x3f
	.zero		1


	//   ....[54]....
        /*0ce8*/ 	.word	0x0000f320
        /*0cec*/ 	.word	0x0000000a
        /*0cf0*/ 	.word	0x00032450
        /*0cf4*/ 	.short	0x0101
        /*0cf6*/ 	.byte	0x3f
	.zero		1


	//   ....[55]....
        /*0cf8*/ 	.word	0x0000ff60
        /*0cfc*/ 	.word	0x00000005
        /*0d00*/ 	.word	0x00032420
        /*0d04*/ 	.short	0x010a
        /*0d06*/ 	.byte	0x3f
	.zero		1


	//   ....[56]....
        /*0d08*/ 	.word	0x00010100
        /*0d0c*/ 	.word	0x00000003
        /*0d10*/ 	.word	0x00032440
        /*0d14*/ 	.short	0x010a
        /*0d16*/ 	.byte	0x3f
	.zero		1


	//   ....[57]....
        /*0d18*/ 	.word	0x000101a0
        /*0d1c*/ 	.word	0x00000005
        /*0d20*/ 	.word	0x00032440
        /*0d24*/ 	.short	0x010a
        /*0d26*/ 	.byte	0x3f
	.zero		1


	//   ....[58]....
        /*0d28*/ 	.word	0x000101e0
        /*0d2c*/ 	.word	0x00000003
        /*0d30*/ 	.word	0x00032460
        /*0d34*/ 	.short	0x010a
        /*0d36*/ 	.byte	0x3f
	.zero		1


	//   ....[59]....
        /*0d38*/ 	.word	0x00010220
        /*0d3c*/ 	.word	0x00000005
        /*0d40*/ 	.word	0x00032460
        /*0d44*/ 	.short	0x010a
        /*0d46*/ 	.byte	0x3f
	.zero		1


	//   ....[60]....
        /*0d48*/ 	.word	0x00010290
        /*0d4c*/ 	.word	0x00000003
        /*0d50*/ 	.word	0x00032400
        /*0d54*/ 	.short	0x010a
        /*0d56*/ 	.byte	0x3f
	.zero		1


	//   ....[61]....
        /*0d58*/ 	.word	0x000102f0
        /*0d5c*/ 	.word	0x00000004
        /*0d60*/ 	.word	0x00032430
        /*0d64*/ 	.short	0x010a
        /*0d66*/ 	.byte	0x3f
	.zero		1


	//   ....[62]....
        /*0d68*/ 	.word	0x00010350
        /*0d6c*/ 	.word	0x00000005
        /*0d70*/ 	.word	0x00032410
        /*0d74*/ 	.short	0x010a
        /*0d76*/ 	.byte	0x3f
	.zero		1


	//   ....[63]....
        /*0d78*/ 	.word	0x000103b0
        /*0d7c*/ 	.word	0x00000000
        /*0d80*/ 	.word	0x00032450
        /*0d84*/ 	.short	0x010a
        /*0d86*/ 	.byte	0x3f
	.zero		1


	//   ....[64]....
        /*0d88*/ 	.word	0x00010410
        /*0d8c*/ 	.word	0x00000099
        /*0d90*/ 	.word	0x00032430
        /*0d94*/ 	.short	0x010a
        /*0d96*/ 	.byte	0x3f
	.zero		1


	//   ....[65]....
        /*0d98*/ 	.word	0x00010470
        /*0d9c*/ 	.word	0x000000cb
        /*0da0*/ 	.word	0x00032450
        /*0da4*/ 	.short	0x010a
        /*0da6*/ 	.byte	0x3f
	.zero		1


	//   ....[66]....
        /*0da8*/ 	.word	0x00010580
        /*0dac*/ 	.word	0x00000019
        /*0db0*/ 	.word	0x00032440
        /*0db4*/ 	.short	0x010a
        /*0db6*/ 	.byte	0x3f
	.zero		1


	//   ....[67]....
        /*0db8*/ 	.word	0x00012340
        /*0dbc*/ 	.word	0x00000016
        /*0dc0*/ 	.word	0x00032420
        /*0dc4*/ 	.short	0x010a
        /*0dc6*/ 	.byte	0x3f
	.zero		1


	//   ....[68]....
        /*0dc8*/ 	.word	0x00012390
        /*0dcc*/ 	.word	0x00000019
        /*0dd0*/ 	.word	0x00032460
        /*0dd4*/ 	.short	0x010a
        /*0dd6*/ 	.byte	0x3f
	.zero		1


	//   ....[69]....
        /*0dd8*/ 	.word	0x00012ce0
        /*0ddc*/ 	.word	0x0000000a
        /*0de0*/ 	.word	0x00032440
        /*0de4*/ 	.short	0x010a
        /*0de6*/ 	.byte	0x3f
	.zero		1


	//   ....[70]....
        /*0de8*/ 	.word	0x000133b0
        /*0dec*/ 	.word	0x0000000a
        /*0df0*/ 	.word	0x00032460
        /*0df4*/ 	.short	0x010a
        /*0df6*/ 	.byte	0x3f
	.zero		1


	//   ....[71]....
        /*0df8*/ 	.word	0x00014460
        /*0dfc*/ 	.word	0x00000005
        /*0e00*/ 	.word	0x00032420
        /*0e04*/ 	.short	0x010a
        /*0e06*/ 	.byte	0x3f
	.zero		1


	//   ....[72]....
        /*0e08*/ 	.word	0x00014600
        /*0e0c*/ 	.word	0x00000003
        /*0e10*/ 	.word	0x00032440
        /*0e14*/ 	.short	0x010a
        /*0e16*/ 	.byte	0x3f
	.zero		1


	//   ....[73]....
        /*0e18*/ 	.word	0x00014650
        /*0e1c*/ 	.word	0x00000005
        /*0e20*/ 	.word	0x00032440
        /*0e24*/ 	.short	0x010a
        /*0e26*/ 	.byte	0x3f
	.zero		1


	//   ....[74]....
        /*0e28*/ 	.word	0x000146a0
        /*0e2c*/ 	.word	0x00000003
        /*0e30*/ 	.word	0x00032460
        /*0e34*/ 	.short	0x010a
        /*0e36*/ 	.byte	0x3f
	.zero		1


	//----- nvinfo : EIATTR_NUM_MBARRIERS
	.align		4
.L_1246:
        /*0e38*/ 	.byte	0x03, 0x38
        /*0e3a*/ 	.short	0x0017


	//----- nvinfo : EIATTR_EXIT_INSTR_OFFSETS
	.align		4
        /*0e3c*/ 	.byte	0x04, 0x1c
        /*0e3e*/ 	.short	(.L_1248 - .L_1247)


	//   ....[0]....
.L_1247:
        /*0e40*/ 	.word	0x000009f0


	//   ....[1]....
        /*0e44*/ 	.word	0x0000a490


	//   ....[2]....
        /*0e48*/ 	.word	0x00010270


	//----- nvinfo : EIATTR_MAX_THREADS
	.align		4
.L_1248:
        /*0e4c*/ 	.byte	0x04, 0x05
        /*0e4e*/ 	.short	(.L_1250 - .L_1249)
.L_1249:
        /*0e50*/ 	.word	0x00000180
        /*0e54*/ 	.word	0x00000001
        /*0e58*/ 	.word	0x00000001


	//----- nvinfo : EIATTR_CRS_STACK_SIZE
	.align		4
.L_1250:
        /*0e5c*/ 	.byte	0x04, 0x1e
        /*0e5e*/ 	.short	(.L_1252 - .L_1251)
.L_1251:
        /*0e60*/ 	.word	0x00000000


	//----- nvinfo : EIATTR_CBANK_PARAM_SIZE
	.align		4
.L_1252:
        /*0e64*/ 	.byte	0x03, 0x19
        /*0e66*/ 	.short	0x0bf0


	//----- nvinfo : EIATTR_PARAM_CBANK
	.align		4
        /*0e68*/ 	.byte	0x04, 0x0a
        /*0e6a*/ 	.short	(.L_1254 - .L_1253)
	.align		4
.L_1253:
        /*0e6c*/ 	.word	index@(.nv.constant0._ZN7cutlass13device_kernelIN5flash11enable_sm90INS1_16FlashAttnFwdSm90INS1_25CollectiveMainloopFwdSm90ILi2EN4cute5tupleIJNS5_1CILi1EEES8_S8_EEENS6_IJNS7_ILi128EEENS7_ILi96EEENS7_ILi64EEEEEELi256ENS_6half_tEfNS_4arch4Sm90ELb0ELb0ELb1ELb1ELb1ELb0ELb1ELb1ELb0ELb1ELb0ELb0EEENS1_21CollectiveEpilogueFwdINS6_IJSA_NS7_ILi256EEESB_EEES9_SE_SG_Li256ELb1ELb1ELb0ELb0EEENS1_36VarlenDynamicPersistentTileSchedulerILi128ELi96ELi256ELi128ELb0ELb1ELb1ELb0ELb1ELb1EEEEEEEEEvNT_6ParamsE)
        /*0e70*/ 	.short	0x0210
        /*0e72*/ 	.short	0x0bf0


	//----- nvinfo : EIATTR_SW_WAR
	.align		4
.L_1254:
        /*0e74*/ 	.byte	0x04, 0x36
        /*0e76*/ 	.short	(.L_1256 - .L_1255)
.L_1255:
        /*0e78*/ 	.word	0x00000008
.L_1256:


//--------------------- .nv.info._ZN7cutlass13device_kernelIN5flash11enable_sm90INS1_16FlashAttnFwdSm90INS1_25CollectiveMainloopFwdSm90ILi2EN4cute5tupleIJNS5_1CILi1EEES8_S8_EEENS6_IJNS7_ILi128EEENS7_ILi96EEENS7_ILi64EEEEEELi256ENS_6half_tEfNS_4arch4Sm90ELb0ELb0ELb1ELb1ELb1ELb1ELb1ELb1ELb0ELb1ELb0ELb0EEENS1_21CollectiveEpilogueFwdINS6_IJSA_NS7_ILi256EEESB_EEES9_SE_SG_Li256ELb1ELb1ELb0ELb0EEENS1_36VarlenDynamicPersistentTileSchedulerILi128ELi96ELi256ELi128ELb0ELb1ELb1ELb0ELb1ELb1EEEEEEEEEvNT_6ParamsE --------------------------
	.section	.nv.info._ZN7cutlass13device_kernelIN5flash11enable_sm90INS1_16FlashAttnFwdSm90INS1_25CollectiveMainloopFwdSm90ILi2EN4cute5tupleIJNS5_1CILi1EEES8_S8_EEENS6_IJNS7_ILi128EEENS7_ILi96EEENS7_ILi64EEEEEELi256ENS_6half_tEfNS_4arch4Sm90ELb0ELb0ELb1ELb1ELb1ELb1ELb1ELb1ELb0ELb1ELb0ELb0EEENS1_21CollectiveEpilogueFwdINS6_IJSA_NS7_ILi256EEESB_EEES9_SE_SG_Li256ELb1ELb1ELb0ELb0EEENS1_36VarlenDynamicPersistentTileSchedulerILi128ELi96ELi256ELi128ELb0ELb1ELb1ELb0ELb1ELb1EEEEEEEEEvNT_6ParamsE,"",@"SHT_CUDA_INFO"
	.sectionflags	@""
	.align	4


	//----- nvinfo : EIATTR_CUDA_API_VERSION
	.align		4
        /*0000*/ 	.byte	0x04, 0x37
        /*0002*/ 	.short	(.L_1258 - .L_1257)
.L_1257:
        /*0004*/ 	.word	0x00000082


	//----- nvinfo : EIATTR_KPARAM_INFO
	.align		4
.L_1258:
        /*0008*/ 	.byte	0x04, 0x17
        /*000a*/ 	.short	(.L_1260 - .L_1259)
.L_1259:
        /*000c*/ 	.word	0x00000000
        /*0010*/ 	.short	0x0000
        /*0012*/ 	.short	0x0070
        /*0014*/ 	.byte	0x00, 0xf0, 0x01, 0x2e


	//----- nvinfo : EIATTR_SPARSE_MMA_MASK
	.align		4
.L_1260:
        /*0018*/ 	.byte	0x03, 0x50
        /*001a*/ 	.short	0x0000


	//----- nvinfo : EIATTR_MAXREG_COUNT
	.align		4
        /*001c*/ 	.byte	0x03, 0x1b
        /*001e*/ 	.short	0x00a8


	//----- nvinfo : EIATTR_NUM_BARRIERS
	.align		4
        /*0020*/ 	.byte	0x02, 0x4c
        /*0022*/ 	.byte	0x10
	.zero		1


	//----- nvinfo : EIATTR_EXTERNS
	.align		4
        /*0024*/ 	.byte	0x04, 0x0f
        /*0026*/ 	.short	(.L_1262 - .L_1261)


	//   ....[0]....
	.align		4
.L_1261:
        /*0028*/ 	.word	index@(__assertfail)


	//----- nvinfo : EIATTR_ANNOTATIONS
	.align		4
.L_1262:
        /*002c*/ 	.byte	0x04, 0x55
        /*002e*/ 	.short	(.L_1264 - .L_1263)


	//   ....[0]....
.L_1263:
        /* <DEDUP_REMOVED lines=69> */


	//----- nvinfo : EIATTR_MERCURY_ISA_VERSION
	.align		4
.L_1264:
        /*0470*/ 	.byte	0x03, 0x5f
        /*0472*/ 	.short	0x0101


	//----- nvinfo : EIATTR_UNUSED_LOAD_BYTE_OFFSET
	.align		4
        /*0474*/ 	.byte	0x04, 0x44
        /*0476*/ 	.short	(.L_1266 - .L_1265)


	//   ....[0]....
.L_1265:
        /*0478*/ 	.word	0x00000a70
        /*047c*/ 	.word	0x0000fff0


	//   ....[1]....
        /*0480*/ 	.word	0x0000ef70
        /*0484*/ 	.word	0x0000fff0


	//----- nvinfo : EIATTR_INT_WARP_WIDE_INSTR_OFFSETS
	.align		4
.L_1266:
        /*0488*/ 	.byte	0x04, 0x31
        /*048a*/ 	.short	(.L_1268 - .L_1267)


	//   ....[0]....
.L_1267:
        /*048c*/ 	.word	0x00000120


	//   ....[1]....
        /*0490*/ 	.word	0x00000160


	//   ....[2]....
        /*0494*/ 	.word	0x000001d0


	//   ....[3]....
        /*0498*/ 	.word	0x00000240


	//   ....[4]....
        /*049c*/ 	.word	0x00014320


	//   ....[5]....
        /*04a0*/ 	.word	0x000143b0


	//   ....[6]....
        /*04a4*/ 	.word	0x00018370


	//   ....[7]....
        /*04a8*/ 	.word	0x00018400


	//----- nvinfo : EIATTR_COOP_GROUP_MASK_REGIDS
	.align		4
.L_1268:
        /*04ac*/ 	.byte	0x04, 0x29
        /*04ae*/ 	.short	(.L_1270 - .L_1269)


	//   ....[0]....
.L_1269:
        /*04b0*/ 	.word	0xffffffff


	//   ....[1]....
        /*04b4*/ 	.word	0xffffffff


	//   ....[2]....
        /*04b8*/ 	.word	0xffffffff


	//   ....[3]....
        /*04bc*/ 	.word	0xffffffff


	//   ....[4]....
        /*04c0*/ 	.word	0xffffffff


	//   ....[5]....
        /*04c4*/ 	.word	0xffffffff


	//   ....[6]....
        /*04c8*/ 	.word	0xffffffff


	//   ....[7]....
        /*04cc*/ 	.word	0xffffffff


	//   ....[8]....
        /*04d0*/ 	.word	0xffffffff


	//   ....[9]....
        /*04d4*/ 	.word	0xffffffff


	//   ....[10]....
        /*04d8*/ 	.word	0xffffffff


	//   ....[11]....
        /*04dc*/ 	.word	0xffffffff


	//   ....[12]....
        /*04e0*/ 	.word	0xffffffff


	//   ....[13]....
        /*04e4*/ 	.word	0xffffffff


	//   ....[14]....
        /*04e8*/ 	.word	0xffffffff


	//   ....[15]....
        /*04ec*/ 	.word	0xffffffff


	//   ....[16]....
        /*04f0*/ 	.word	0xffffffff


	//   ....[17]....
        /*04f4*/ 	.word	0xffffffff


	//   ....[18]....
        /*04f8*/ 	.word	0xffffffff


	//   ....[19]....
        /*04fc*/ 	.word	0xffffffff


	//   ....[20]....
        /*0500*/ 	.word	0xffffffff


	//   ....[21]....
        /*0504*/ 	.word	0xffffffff


	//   ....[22]....
        /*0508*/ 	.word	0xffffffff


	//   ....[23]....
        /*050c*/ 	.word	0xffffffff


	//   ....[24]....
        /*0510*/ 	.word	0xffffffff


	//   ....[25]....
        /*0514*/ 	.word	0xffffffff


	//   ....[26]....
        /*0518*/ 	.word	0xffffffff


	//   ....[27]....
        /*051c*/ 	.word	0xffffffff


	//   ....[28]....
        /*0520*/ 	.word	0xffffffff


	//   ....[29]....
        /*0524*/ 	.word	0xffffffff


	//   ....[30]....
        /*0528*/ 	.word	0xffffffff


	//   ....[31]....
        /*052c*/ 	.word	0xffffffff


	//   ....[32]....
        /*0530*/ 	.word	0xffffffff


	//   ....[33]....
        /*0534*/ 	.word	0xffffffff


	//   ....[34]....
        /*0538*/ 	.word	0xffffffff


	//   ....[35]....
        /*053c*/ 	.word	0xffffffff


	//   ....[36]....
        /*0540*/ 	.word	0xffffffff


	//   ....[37]....
        /*0544*/ 	.word	0xffffffff


	//   ....[38]....
        /*0548*/ 	.word	0xffffffff


	//   ....[39]....
        /*054c*/ 	.word	0xffffffff


	//   ....[40]....
        /*0550*/ 	.word	0xffffffff


	//   ....[41]....
        /*0554*/ 	.word	0xffffffff


	//   ....[42]....
        /*0558*/ 	.word	0xffffffff


	//   ....[43]....
        /*055c*/ 	.word	0xffffffff


	//   ....[44]....
        /*0560*/ 	.word	0xffffffff


	//   ....[45]....
        /*0564*/ 	.word	0xffffffff


	//   ....[46]....
        /*0568*/ 	.word	0xffffffff


	//   ....[47]....
        /*056c*/ 	.word	0xffffffff


	//   ....[48]....
        /*0570*/ 	.word	0xffffffff


	//   ....[49]....
        /*0574*/ 	.word	0xffffffff


	//   ....[50]....
        /*0578*/ 	.word	0xffffffff


	//   ....[51]....
        /*057c*/ 	.word	0xffffffff


	//   ....[52]....
        /*0580*/ 	.word	0xffffffff


	//   ....[53]....
        /*0584*/ 	.word	0xffffffff


	//   ....[54]....
        /*0588*/ 	.word	0xffffffff


	//   ....[55]....
        /*058c*/ 	.word	0xffffffff


	//   ....[56]....
        /*0590*/ 	.word	0xffffffff


	//   ....[57]....
        /*0594*/ 	.word	0xffffffff


	//   ....[58]....
        /*0598*/ 	.word	0xffffffff


	//   ....[59]....
        /*059c*/ 	.word	0xffffffff


	//   ....[60]....
        /*05a0*/ 	.word	0xffffffff


	//   ....[61]....
        /*05a4*/ 	.word	0xffffffff


	//   ....[62]....
        /*05a8*/ 	.word	0xffffffff


	//   ....[63]....
        /*05ac*/ 	.word	0xffffffff


	//   ....[64]....
        /*05b0*/ 	.word	0xffffffff


	//   ....[65]....
        /*05b4*/ 	.word	0xffffffff


	//   ....[66]....
        /*05b8*/ 	.word	0xffffffff


	//   ....[67]....
        /*05bc*/ 	.word	0xffffffff


	//   ....[68]....
        /*05c0*/ 	.word	0xffffffff


	//   ....[69]....
        /*05c4*/ 	.word	0xffffffff


	//   ....[70]....
        /*05c8*/ 	.word	0xffffffff


	//   ....[71]....
        /*05cc*/ 	.word	0xffffffff


	//   ....[72]....
        /*05d0*/ 	.word	0xffffffff


	//   ....[73]....
        /*05d4*/ 	.word	0xffffffff


	//   ....[74]....
        /*05d8*/ 	.word	0xffffffff


	//   ....[75]....
        /*05dc*/ 	.word	0xffffffff


	//   ....[76]....
        /*05e0*/ 	.word	0xffffffff


	//   ....[77]....
        /*05e4*/ 	.word	0xffffffff


	//   ....[78]....
        /*05e8*/ 	.word	0xffffffff


	//   ....[79]....
        /*05ec*/ 	.word	0xffffffff


	//   ....[80]....
        /*05f0*/ 	.word	0xffffffff


	//   ....[81]....
        /*05f4*/ 	.word	0xffffffff


	//   ....[82]....
        /*05f8*/ 	.word	0xffffffff


	//   ....[83]....
        /*05fc*/ 	.word	0xffffffff


	//   ....[84]....
        /*0600*/ 	.word	0xffffffff


	//   ....[85]....
        /*0604*/ 	.word	0xffffffff


	//   ....[86]....
        /*0608*/ 	.word	0xffffffff


	//   ....[87]....
        /*060c*/ 	.word	0xffffffff


	//   ....[88]....
        /*0610*/ 	.word	0xffffffff


	//   ....[89]....
        /*0614*/ 	.word	0xffffffff


	//   ....[90]....
        /*0618*/ 	.word	0xffffffff


	//   ....[91]....
        /*061c*/ 	.word	0xffffffff


	//   ....[92]....
        /*0620*/ 	.word	0xffffffff


	//   ....[93]....
        /*0624*/ 	.word	0xffffffff


	//   ....[94]....
        /*0628*/ 	.word	0xffffffff


	//   ....[95]....
        /*062c*/ 	.word	0xffffffff


	//   ....[96]....
        /*0630*/ 	.word	0xffffffff


	//   ....[97]....
        /*0634*/ 	.word	0xffffffff


	//   ....[98]....
        /*0638*/ 	.word	0xffffffff


	//   ....[99]....
        /*063c*/ 	.word	0xffffffff


	//   ....[100]....
        /*0640*/ 	.word	0xffffffff


	//   ....[101]....
        /*0644*/ 	.word	0xffffffff


	//   ....[102]....
        /*0648*/ 	.word	0xffffffff


	//   ....[103]....
        /*064c*/ 	.word	0xffffffff


	//   ....[104]....
        /*0650*/ 	.word	0xffffffff


	//   ....[105]....
        /*0654*/ 	.word	0xffffffff


	//   ....[106]....
        /*0658*/ 	.word	0xffffffff


	//   ....[107]....
        /*065c*/ 	.word	0xffffffff


	//   ....[108]....
        /*0660*/ 	.word	0xffffffff


	//   ....[109]....
        /*0664*/ 	.word	0xffffffff


	//   ....[110]....
        /*0668*/ 	.word	0xffffffff


	//   ....[111]....
        /*066c*/ 	.word	0xffffffff


	//   ....[112]....
        /*0670*/ 	.word	0xffffffff


	//   ....[113]....
        /*0674*/ 	.word	0xffffffff


	//   ....[114]....
        /*0678*/ 	.word	0xffffffff


	//   ....[115]....
        /*067c*/ 	.word	0xffffffff


	//   ....[116]....
        /*0680*/ 	.word	0xffffffff


	//   ....[117]....
        /*0684*/ 	.word	0xffffffff


	//   ....[118]....
        /*0688*/ 	.word	0xffffffff


	//   ....[119]....
        /*068c*/ 	.word	0xffffffff


	//   ....[120]....
        /*0690*/ 	.word	0xffffffff


	//   ....[121]....
        /*0694*/ 	.word	0xffffffff


	//   ....[122]....
        /*0698*/ 	.word	0xffffffff


	//   ....[123]....
        /*069c*/ 	.word	0xffffffff


	//   ....[124]....
        /*06a0*/ 	.word	0xffffffff


	//   ....[125]....
        /*06a4*/ 	.word	0xffffffff


	//   ....[126]....
        /*06a8*/ 	.word	0xffffffff


	//   ....[127]....
        /*06ac*/ 	.word	0xffffffff


	//   ....[128]....
        /*06b0*/ 	.word	0xffffffff


	//   ....[129]....
        /*06b4*/ 	.word	0xffffffff


	//   ....[130]....
        /*06b8*/ 	.word	0xffffffff


	//   ....[131]....
        /*06bc*/ 	.word	0xffffffff


	//   ....[132]....
        /*06c0*/ 	.word	0xffffffff


	//   ....[133]....
        /*06c4*/ 	.word	0xffffffff


	//   ....[134]....
        /*06c8*/ 	.word	0xffffffff


	//   ....[135]....
        /*06cc*/ 	.word	0xffffffff


	//   ....[136]....
        /*06d0*/ 	.word	0xffffffff


	//   ....[137]....
        /*06d4*/ 	.word	0xffffffff


	//   ....[138]....
        /*06d8*/ 	.word	0xffffffff


	//   ....[139]....
        /*06dc*/ 	.word	0xffffffff


	//   ....[140]....
        /*06e0*/ 	.word	0xffffffff


	//   ....[141]....
        /*06e4*/ 	.word	0xffffffff


	//   ....[142]....
        /*06e8*/ 	.word	0xffffffff


	//   ....[143]....
        /*06ec*/ 	.word	0xffffffff


	//   ....[144]....
        /*06f0*/ 	.word	0xffffffff


	//   ....[145]....
        /*06f4*/ 	.word	0xffffffff


	//   ....[146]....
        /*06f8*/ 	.word	0xffffffff


	//   ....[147]....
        /*06fc*/ 	.word	0xffffffff


	//   ....[148]....
        /*0700*/ 	.word	0xffffffff


	//   ....[149]....
        /*0704*/ 	.word	0xffffffff


	//   ....[150]....
        /*0708*/ 	.word	0xffffffff


	//   ....[151]....
        /*070c*/ 	.word	0xffffffff


	//   ....[152]....
        /*0710*/ 	.word	0xffffffff


	//   ....[153]....
        /*0714*/ 	.word	0xffffffff


	//   ....[154]....
        /*0718*/ 	.word	0xffffffff


	//   ....[155]....
        /*071c*/ 	.word	0xffffffff


	//   ....[156]....
        /*0720*/ 	.word	0xffffffff


	//   ....[157]....
        /*0724*/ 	.word	0xffffffff


	//   ....[158]....
        /*0728*/ 	.word	0xffffffff


	//   ....[159]....
        /*072c*/ 	.word	0xffffffff


	//   ....[160]....
        /*0730*/ 	.word	0xffffffff


	//   ....[161]....
        /*0734*/ 	.word	0xffffffff


	//   ....[162]....
        /*0738*/ 	.word	0xffffffff


	//   ....[163]....
        /*073c*/ 	.word	0xffffffff


	//   ....[164]....
        /*0740*/ 	.word	0xffffffff


	//   ....[165]....
        /*0744*/ 	.word	0xffffffff


	//   ....[166]....
        /*0748*/ 	.word	0xffffffff


	//   ....[167]....
        /*074c*/ 	.word	0xffffffff


	//   ....[168]....
        /*0750*/ 	.word	0xffffffff


	//   ....[169]....
        /*0754*/ 	.word	0xffffffff


	//   ....[170]....
        /*0758*/ 	.word	0xffffffff


	//   ....[171]....
        /*075c*/ 	.word	0xffffffff


	//   ....[172]....
        /*0760*/ 	.word	0xffffffff


	//   ....[173]....
        /*0764*/ 	.word	0xffffffff


	//   ....[174]....
        /*0768*/ 	.word	0xffffffff


	//   ....[175]....
        /*076c*/ 	.word	0xffffffff


	//   ....[176]....
        /*0770*/ 	.word	0xffffffff


	//   ....[177]....
        /*0774*/ 	.word	0xffffffff


	//   ....[178]....
        /*0778*/ 	.word	0xffffffff


	//   ....[179]....
        /*077c*/ 	.word	0x0500000f


	//   ....[180]....
        /*0780*/ 	.word	0x0500000f


	//   ....[181]....
        /*0784*/ 	.word	0x0500000f


	//   ....[182]....
        /*0788*/ 	.word	0x0500000f


	//   ....[183]....
        /*078c*/ 	.word	0x0500000f


	//   ....[184]....
        /*0790*/ 	.word	0x0500000f


	//   ....[185]....
        /*0794*/ 	.word	0x0500000f


	//   ....[186]....
        /*0798*/ 	.word	0x0500000f


	//   ....[187]....
        /*079c*/ 	.word	0x0500000f


	//   ....[188]....
        /*07a0*/ 	.word	0x0500000f


	//   ....[189]....
        /*07a4*/ 	.word	0x0500000f


	//   ....[190]....
        /*07a8*/ 	.word	0x0500000f


	//   ....[191]....
        /*07ac*/ 	.word	0x0500000f


	//   ....[192]....
        /*07b0*/ 	.word	0x0500000f


	//   ....[193]....
        /*07b4*/ 	.word	0x0500000f


	//   ....[194]....
        /*07b8*/ 	.word	0x0500000f


	//   ....[195]....
        /*07bc*/ 	.word	0x0500000f


	//   ....[196]....
        /*07c0*/ 	.word	0x0500000f


	//   ....[197]....
        /*07c4*/ 	.word	0x0500000f


	//   ....[198]....
        /*07c8*/ 	.word	0x0500000f


	//   ....[199]....
        /*07cc*/ 	.word	0x0500000f


	//   ....[200]....
        /*07d0*/ 	.word	0x0500000f


	//   ....[201]....
        /*07d4*/ 	.word	0x0500000f


	//   ....[202]....
        /*07d8*/ 	.word	0x0500000f


	//   ....[203]....
        /*07dc*/ 	.word	0x0500000f


	//   ....[204]....
        /*07e0*/ 	.word	0x0500000f


	//   ....[205]....
        /*07e4*/ 	.word	0x0500000f


	//   ....[206]....
        /*07e8*/ 	.word	0x0500000f


	//   ....[207]....
        /*07ec*/ 	.word	0x0500000f


	//   ....[208]....
        /*07f0*/ 	.word	0x0500000f


	//   ....[209]....
        /*07f4*/ 	.word	0x0500000f


	//   ....[210]....
        /*07f8*/ 	.word	0x0500000f


	//   ....[211]....
        /*07fc*/ 	.word	0x0500000f


	//   ....[212]....
        /*0800*/ 	.word	0x0500000f


	//   ....[213]....
        /*0804*/ 	.word	0x0500000f


	//   ....[214]....
        /*0808*/ 	.word	0x0500000f


	//   ....[215]....
        /*080c*/ 	.word	0x0500000f


	//   ....[216]....
        /*0810*/ 	.word	0x0500000f


	//   ....[217]....
        /*0814*/ 	.word	0x0500000f


	//   ....[218]....
        /*0818*/ 	.word	0x0500000f


	//   ....[219]....
        /*081c*/ 	.word	0x0500000f


	//   ....[220]....
        /*0820*/ 	.word	0x0500000f


	//   ....[221]....
        /*0824*/ 	.word	0x0500000f


	//   ....[222]....
        /*0828*/ 	.word	0x0500000f


	//   ....[223]....
        /*082c*/ 	.word	0x0500000f


	//   ....[224]....
        /*0830*/ 	.word	0x0500000f


	//   ....[225]....
        /*0834*/ 	.word	0x0500000f


	//   ....[226]....
        /*0838*/ 	.word	0x0500000f


	//   ....[227]....
        /*083c*/ 	.word	0x0500000f


	//   ....[228]....
        /*0840*/ 	.word	0x0500000f


	//   ....[229]....
        /*0844*/ 	.word	0x0500000f


	//   ....[230]....
        /*0848*/ 	.word	0x0500000f


	//   ....[231]....
        /*084c*/ 	.word	0x0500000f


	//   ....[232]....
        /*0850*/ 	.word	0x0500000f


	//   ....[233]....
        /*0854*/ 	.word	0x0500000f


	//   ....[234]....
        /*0858*/ 	.word	0x0500000f


	//   ....[235]....
        /*085c*/ 	.word	0x0500000f


	//   ....[236]....
        /*0860*/ 	.word	0x0500000f


	//   ....[237]....
        /*0864*/ 	.word	0x0500000f


	//   ....[238]....
        /*0868*/ 	.word	0x0500000f


	//   ....[239]....
        /*086c*/ 	.word	0x0500000f


	//   ....[240]....
        /*0870*/ 	.word	0x0500000f


	//   ....[241]....
        /*0874*/ 	.word	0x0500000f


	//   ....[242]....
        /*0878*/ 	.word	0x0500000f


	//   ....[243]....
        /*087c*/ 	.word	0x0500000f


	//   ....[244]....
        /*0880*/ 	.word	0x0500000f


	//   ....[245]....
        /*0884*/ 	.word	0x0500000f


	//   ....[246]....
        /*0888*/ 	.word	0x0500000f


	//   ....[247]....
        /*088c*/ 	.word	0x0500000f


	//   ....[248]....
        /*0890*/ 	.word	0x0500000f


	//   ....[249]....
        /*0894*/ 	.word	0x0500000f


	//   ....[250]....
        /*0898*/ 	.word	0x0500000f


	//   ....[251]....
        /*089c*/ 	.word	0x0500000f


	//   ....[252]....
        /*08a0*/ 	.word	0x0500000f


	//   ....[253]....
        /*08a4*/ 	.word	0x0500000f


	//   ....[254]....
        /*08a8*/ 	.word	0x0500000f


	//   ....[255]....
        /*08ac*/ 	.word	0x0500000f


	//   ....[0]....
        /*08b0*/ 	.word	0x0500000f


	//   ....[1]....
        /*08b4*/ 	.word	0x0500000f


	//   ....[2]....
        /*08b8*/ 	.word	0x0500000f


	//   ....[3]....
        /*08bc*/ 	.word	0x0500000f


	//   ....[4]....
        /*08c0*/ 	.word	0x0500000f


	//   ....[5]....
        /*08c4*/ 	.word	0x0500000f


	//   ....[6]....
        /*08c8*/ 	.word	0x0500000f


	//   ....[7]....
        /*08cc*/ 	.word	0x0500000f


	//   ....[8]....
        /*08d0*/ 	.word	0x0500000f


	//   ....[9]....
        /*08d4*/ 	.word	0x0500000f


	//   ....[10]....
        /*08d8*/ 	.word	0x0500000f


	//   ....[11]....
        /*08dc*/ 	.word	0x0500000f


	//   ....[12]....
        /*08e0*/ 	.word	0x0500000f


	//   ....[13]....
        /*08e4*/ 	.word	0x0500000f


	//   ....[14]....
        /*08e8*/ 	.word	0x0500000f


	//   ....[15]....
        /*08ec*/ 	.word	0x0500000f


	//   ....[16]....
        /*08f0*/ 	.word	0x0500000f


	//   ....[17]....
        /*08f4*/ 	.word	0x0500000f


	//   ....[18]....
        /*08f8*/ 	.word	0x0500000f


	//   ....[19]....
        /*08fc*/ 	.word	0x0500000f


	//   ....[20]....
        /*0900*/ 	.word	0x0500000f


	//   ....[21]....
        /*0904*/ 	.word	0x0500000f


	//   ....[22]....
        /*0908*/ 	.word	0x0500000f


	//   ....[23]....
        /*090c*/ 	.word	0x0500000f


	//   ....[24]....
        /*0910*/ 	.word	0x0500000f


	//   ....[25]....
        /*0914*/ 	.word	0x0500000f


	//   ....[26]....
        /*0918*/ 	.word	0x0500000f


	//   ....[27]....
        /*091c*/ 	.word	0x0500000f


	//   ....[28]....
        /*0920*/ 	.word	0x0500000f


	//   ....[29]....
        /*0924*/ 	.word	0x0500000f


	//   ....[30]....
        /*0928*/ 	.word	0x0500000f


	//   ....[31]....
        /*092c*/ 	.word	0x0500000f


	//   ....[32]....
        /*0930*/ 	.word	0x0500000f


	//   ....[33]....
        /*0934*/ 	.word	0x0500000f


	//   ....[34]....
        /*0938*/ 	.word	0x0500000f


	//   ....[35]....
        /*093c*/ 	.word	0x0500000f


	//   ....[36]....
        /*0940*/ 	.word	0x0500000f


	//   ....[37]....
        /*0944*/ 	.word	0x0500000f


	//   ....[38]....
        /*0948*/ 	.word	0x0500000f


	//   ....[39]....
        /*094c*/ 	.word	0x0500000f


	//   ....[40]....
        /*0950*/ 	.word	0x0500000f


	//   ....[41]....
        /*0954*/ 	.word	0x0500000f


	//   ....[42]....
        /*0958*/ 	.word	0x0500000f


	//   ....[43]....
        /*095c*/ 	.word	0x0500000f


	//   ....[44]....
        /*0960*/ 	.word	0x0500000f


	//   ....[45]....
        /*0964*/ 	.word	0x0500000f


	//   ....[46]....
        /*0968*/ 	.word	0x0500000f


	//   ....[47]....
        /*096c*/ 	.word	0x0500000f


	//   ....[48]....
        /*0970*/ 	.word	0x0500000f


	//   ....[49]....
        /*0974*/ 	.word	0x0500000f


	//   ....[50]....
        /*0978*/ 	.word	0x0500000f


	//   ....[51]....
        /*097c*/ 	.word	0x0500000f


	//----- nvinfo : EIATTR_COOP_GROUP_INSTR_OFFSETS
	.align		4
.L_1270:
        /*0980*/ 	.byte	0x04, 0x28
        /*0982*/ 	.short	(.L_1272 - .L_1271)


	//   ....[0]....
.L_1271:
        /*0984*/ 	.word	0x00000060


	//   ....[1]....
        /*0988*/ 	.word	0x00000130


	//   ....[2]....
        /*098c*/ 	.word	0x000001f0


	//   ....[3]....
        /*0990*/ 	.word	0x000003c0


	//   ....[4]....
        /*0994*/ 	.word	0x00000520


	//   ....[5]....
        /*0998*/ 	.word	0x00000640


	//   ....[6]....
        /*099c*/ 	.word	0x000007a0


	//   ....[7]....
        /*09a0*/ 	.word	0x00002c30


	//   ....[8]....
        /*09a4*/ 	.word	0x00002c40


	//   ....[9]....
        /*09a8*/ 	.word	0x000032f0


	//   ....[10]....
        /*09ac*/ 	.word	0x00003300


	//   ....[11]....
        /*09b0*/ 	.word	0x00003e70


	//   ....[12]....
        /*09b4*/ 	.word	0x00003e80


	//   ....[13]....
        /*09b8*/ 	.word	0x00004600


	//   ....[14]....
        /*09bc*/ 	.word	0x00004610


	//   ....[15]....
        /*09c0*/ 	.word	0x00005000


	//   ....[16]....
        /*09c4*/ 	.word	0x00005010


	//   ....[17]....
        /*09c8*/ 	.word	0x00005120


	//   ....[18]....
        /*09cc*/ 	.word	0x00005130


	//   ....[19]....
        /*09d0*/ 	.word	0x000054e0


	//   ....[20]....
        /*09d4*/ 	.word	0x00005510


	//   ....[21]....
        /*09d8*/ 	.word	0x000057e0


	//   ....[22]....
        /*09dc*/ 	.word	0x00005800


	//   ....[23]....
        /*09e0*/ 	.word	0x00006190


	//   ....[24]....
        /*09e4*/ 	.word	0x00006710


	//   ....[25]....
        /*09e8*/ 	.word	0x00006720


	//   ....[26]....
        /*09ec*/ 	.word	0x00006730


	//   ....[27]....
        /*09f0*/ 	.word	0x00006740


	//   ....[28]....
        /*09f4*/ 	.word	0x00007780


	//   ....[29]....
        /*09f8*/ 	.word	0x00007790


	//   ....[30]....
        /*09fc*/ 	.word	0x000077a0


	//   ....[31]....
        /*0a00*/ 	.word	0x000077b0


	//   ....[32]....
        /*0a04*/ 	.word	0x0000a6c0


	//   ....[33]....
        /*0a08*/ 	.word	0x0000a7a0


	//   ....[34]....
        /*0a0c*/ 	.word	0x0000a7d0


	//   ....[35]....
        /*0a10*/ 	.word	0x0000a850


	//   ....[36]....
        /*0a14*/ 	.word	0x0000c9d0


	//   ....[37]....
        /*0a18*/ 	.word	0x0000ca30


	//   ....[38]....
        /*0a1c*/ 	.word	0x0000d4b0


	//   ....[39]....
        /*0a20*/ 	.word	0x0000d520


	//   ....[40]....
        /*0a24*/ 	.word	0x0000e4f0


	//   ....[41]....
        /*0a28*/ 	.word	0x0000e550


	//   ....[42]....
        /*0a2c*/ 	.word	0x0000e5b0


	//   ....[43]....
        /*0a30*/ 	.word	0x0000e5d0


	//   ....[44]....
        /*0a34*/ 	.word	0x000100a0


	//   ....[45]....
        /*0a38*/ 	.word	0x000101c0


	//   ....[46]....
        /*0a3c*/ 	.word	0x000104c0


	//   ....[47]....
        /*0a40*/ 	.word	0x00010500


	//   ....[48]....
        /*0a44*/ 	.word	0x00010a30


	//   ....[49]....
        /*0a48*/ 	.word	0x00010a90


	//   ....[50]....
        /*0a4c*/ 	.word	0x00010bd0


	//   ....[51]....
        /*0a50*/ 	.word	0x00010bf0


	//   ....[52]....
        /*0a54*/ 	.word	0x00010d30


	//   ....[53]....
        /*0a58*/ 	.word	0x00010d50


	//   ....[54]....
        /*0a5c*/ 	.word	0x00010ea0


	//   ....[55]....
        /*0a60*/ 	.word	0x00010ec0


	//   ....[56]....
        /*0a64*/ 	.word	0x00011860


	//   ....[57]....
        /*0a68*/ 	.word	0x00011870


	//   ....[58]....
        /*0a6c*/ 	.word	0x00011a10


	//   ....[59]....
        /*0a70*/ 	.word	0x00011a20


	//   ....[60]....
        /*0a74*/ 	.word	0x00011bb0


	//   ....[61]....
        /*0a78*/ 	.word	0x00011bc0


	//   ....[62]....
        /*0a7c*/ 	.word	0x00011d50


	//   ....[63]....
        /*0a80*/ 	.word	0x00011d60


	//   ....[64]....
        /*0a84*/ 	.word	0x00011f40


	//   ....[65]....
        /*0a88*/ 	.word	0x00012110


	//   ....[66]....
        /*0a8c*/ 	.word	0x00012140


	//   ....[67]....
        /*0a90*/ 	.word	0x00012170


	//   ....[68]....
        /*0a94*/ 	.word	0x000121a0


	//   ....[69]....
        /*0a98*/ 	.word	0x000121d0


	//   ....[70]....
        /*0a9c*/ 	.word	0x00012200


	//   ....[71]....
        /*0aa0*/ 	.word	0x00012370


	//   ....[72]....
        /*0aa4*/ 	.word	0x000123a0


	//   ....[73]....
        /*0aa8*/ 	.word	0x000123d0


	//   ....[74]....
        /*0aac*/ 	.word	0x00012400


	//   ....[75]....
        /*0ab0*/ 	.word	0x00012430


	//   ....[76]....
        /*0ab4*/ 	.word	0x00012460


	//   ....[77]....
        /*0ab8*/ 	.word	0x000124f0


	//   ....[78]....
        /*0abc*/ 	.word	0x00012520


	//   ....[79]....
        /*0ac0*/ 	.word	0x000125a0


	//   ....[80]....
        /*0ac4*/ 	.word	0x000130c0


	//   ....[81]....
        /*0ac8*/ 	.word	0x00014f30


	//   ....[82]....
        /*0acc*/ 	.word	0x00014f50


	//   ....[83]....
        /*0ad0*/ 	.word	0x00014fe0


	//   ....[84]....
        /*0ad4*/ 	.word	0x00015000


	//   ....[85]....
        /*0ad8*/ 	.word	0x00015080


	//   ....[86]....
        /*0adc*/ 	.word	0x000150a0


	//   ....[87]....
        /*0ae0*/ 	.word	0x00015120


	//   ....[88]....
        /*0ae4*/ 	.word	0x00015140


	//   ....[89]....
        /*0ae8*/ 	.word	0x000151c0


	//   ....[90]....
        /*0aec*/ 	.word	0x000151e0


	//   ....[91]....
        /*0af0*/ 	.word	0x000151f0


	//   ....[92]....
        /*0af4*/ 	.word	0x00015200


	//   ....[93]....
        /*0af8*/ 	.word	0x000159b0


	//   ....[94]....
        /*0afc*/ 	.word	0x000159e0


	//   ....[95]....
        /*0b00*/ 	.word	0x00015ad0


	//   ....[96]....
        /*0b04*/ 	.word	0x00015ae0


	//   ....[97]....
        /*0b08*/ 	.word	0x00015b70


	//   ....[98]....
        /*0b0c*/ 	.word	0x00015b80


	//   ....[99]....
        /*0b10*/ 	.word	0x00015b90


	//   ....[100]....
        /*0b14*/ 	.word	0x00015c30


	//   ....[101]....
        /*0b18*/ 	.word	0x00015c60


	//   ....[102]....
        /*0b1c*/ 	.word	0x00015ce0


	//   ....[103]....
        /*0b20*/ 	.word	0x00015d10


	//   ....[104]....
        /*0b24*/ 	.word	0x00015d90


	//   ....[105]....
        /*0b28*/ 	.word	0x00015dc0


	//   ....[106]....
        /*0b2c*/ 	.word	0x00015de0


	//   ....[107]....
        /*0b30*/ 	.word	0x00015e30


	//   ....[108]....
        /*0b34*/ 	.word	0x00015e40


	//   ....[109]....
        /*0b38*/ 	.word	0x00016510


	//   ....[110]....
        /*0b3c*/ 	.word	0x00016540


	//   ....[111]....
        /*0b40*/ 	.word	0x00016560


	//   ....[112]....
        /*0b44*/ 	.word	0x00016630


	//   ....[113]....
        /*0b48*/ 	.word	0x00016660


	//   ....[114]....
        /*0b4c*/ 	.word	0x000166d0


	//   ....[115]....
        /*0b50*/ 	.word	0x00016740


	//   ....[116]....
        /*0b54*/ 	.word	0x00016750


	//   ....[117]....
        /*0b58*/ 	.word	0x000167d0


	//   ....[118]....
        /*0b5c*/ 	.word	0x000167e0


	//   ....[119]....
        /*0b60*/ 	.word	0x00016860


	//   ....[120]....
        /*0b64*/ 	.word	0x00016870


	//   ....[121]....
        /*0b68*/ 	.word	0x000168f0


	//   ....[122]....
        /*0b6c*/ 	.word	0x00016900


	//   ....[123]....
        /*0b70*/ 	.word	0x00016980


	//   ....[124]....
        /*0b74*/ 	.word	0x00016990


	//   ....[125]....
        /*0b78*/ 	.word	0x00016ec0


	//   ....[126]....
        /*0b7c*/ 	.word	0x00016ee0


	//   ....[127]....
        /*0b80*/ 	.word	0x00016f10


	//   ....[128]....
        /*0b84*/ 	.word	0x00016ff0


	//   ....[129]....
        /*0b88*/ 	.word	0x00017000


	//   ....[130]....
        /*0b8c*/ 	.word	0x00017030


	//   ....[131]....
        /*0b90*/ 	.word	0x000170c0


	//   ....[132]....
        /*0b94*/ 	.word	0x00017170


	//   ....[133]....
        /*0b98*/ 	.word	0x00017180


	//   ....[134]....
        /*0b9c*/ 	.word	0x000171b0


	//   ....[135]....
        /*0ba0*/ 	.word	0x000171c0


	//   ....[136]....
        /*0ba4*/ 	.word	0x00017250


	//   ....[137]....
        /*0ba8*/ 	.word	0x00017990


	//   ....[138]....
        /*0bac*/ 	.word	0x000179b0


	//   ....[139]....
        /*0bb0*/ 	.word	0x00017a00


	//   ....[140]....
        /*0bb4*/ 	.word	0x00017a10


	//   ....[141]....
        /*0bb8*/ 	.word	0x00017a50


	//   ....[142]....
        /*0bbc*/ 	.word	0x00017a60


	//   ....[143]....
        /*0bc0*/ 	.word	0x00017aa0


	//   ....[144]....
        /*0bc4*/ 	.word	0x00017ab0


	//   ....[145]....
        /*0bc8*/ 	.word	0x00017af0


	//   ....[146]....
        /*0bcc*/ 	.word	0x00017b00


	//   ....[147]....
        /*0bd0*/ 	.word	0x00017b10


	//   ....[148]....
        /*0bd4*/ 	.word	0x00017b50


	//   ....[149]....
        /*0bd8*/ 	.word	0x00017e90


	//   ....[150]....
        /*0bdc*/ 	.word	0x00017eb0


	//   ....[151]....
        /*0be0*/ 	.word	0x00017ec0


	//   ....[152]....
        /*0be4*/ 	.word	0x00017ee0


	//   ....[153]....
        /*0be8*/ 	.word	0x00017f50


	//   ....[154]....
        /*0bec*/ 	.word	0x00017f70


	//   ....[155]....
        /*0bf0*/ 	.word	0x00017fd0


	//   ....[156]....
        /*0bf4*/ 	.word	0x00017ff0


	//   ....[157]....
        /*0bf8*/ 	.word	0x00018050


	//   ....[158]....
        /*0bfc*/ 	.word	0x00018070


	//   ....[159]....
        /*0c00*/ 	.word	0x000180d0


	//   ....[160]....
        /*0c04*/ 	.word	0x000180f0


	//   ....[161]....
        /*0c08*/ 	.word	0x000185e0


	//   ....[162]....
        /*0c0c*/ 	.word	0x00018610


	//   ....[163]....
        /*0c10*/ 	.word	0x00018640


	//   ....[164]....
        /*0c14*/ 	.word	0x00018670


	//   ....[165]....
        /*0c18*/ 	.word	0x000186a0


	//   ....[166]....
        /*0c1c*/ 	.word	0x000186d0


	//   ....[167]....
        /*0c20*/ 	.word	0x00018700


	//   ....[168]....
        /*0c24*/ 	.word	0x00018730


	//   ....[169]....
        /*0c28*/ 	.word	0x000188b0


	//   ....[170]....
        /*0c2c*/ 	.word	0x000188e0


	//   ....[171]....
        /*0c30*/ 	.word	0x00018910


	//   ....[172]....
        /*0c34*/ 	.word	0x00018940


	//   ....[173]....
        /*0c38*/ 	.word	0x00018970


	//   ....[174]....
        /*0c3c*/ 	.word	0x000189a0


	//   ....[175]....
        /*0c40*/ 	.word	0x00018a60


	//   ....[176]....
        /*0c44*/ 	.word	0x00018a80


	//   ....[177]....
        /*0c48*/ 	.word	0x00018af0


	//   ....[178]....
        /*0c4c*/ 	.word	0x00018f60


	//   ....[179]....
        /*0c50*/ 	.word	0x00019280


	//   ....[180]....
        /*0c54*/ 	.word	0x00019310


	//   ....[181]....
        /*0c58*/ 	.word	0x000193b0


	//   ....[182]....
        /*0c5c*/ 	.word	0x00019440


	//   ....[183]....
        /*0c60*/ 	.word	0x00019530


	//   ....[184]....
        /*0c64*/ 	.word	0x000195c0


	//   ....[185]....
        /*0c68*/ 	.word	0x00019660


	//   ....[186]....
        /*0c6c*/ 	.word	0x000196f0


	//   ....[187]....
        /*0c70*/ 	.word	0x000197e0


	//   ....[188]....
        /*0c74*/ 	.word	0x00019870


	//   ....[189]....
        /*0c78*/ 	.word	0x00019900


	//   ....[190]....
        /*0c7c*/ 	.word	0x00019990


	//   ....[191]....
        /*0c80*/ 	.word	0x00019ac0


	//   ....[192]....
        /*0c84*/ 	.word	0x00019b60


	//   ....[193]....
        /*0c88*/ 	.word	0x00019bf0


	//   ....[194]....
        /*0c8c*/ 	.word	0x00019c40


	//   ....[195]....
        /*0c90*/ 	.word	0x00019c90


	//   ....[196]....
        /*0c94*/ 	.word	0x00019d70


	//   ....[197]....
        /*0c98*/ 	.word	0x00019e00


	//   ....[198]....
        /*0c9c*/ 	.word	0x00019e50


	//   ....[199]....
        /*0ca0*/ 	.word	0x00019ea0


	//   ....[200]....
        /*0ca4*/ 	.word	0x0001a100


	//   ....[201]....
        /*0ca8*/ 	.word	0x0001a150


	//   ....[202]....
        /*0cac*/ 	.word	0x0001a1e0


	//   ....[203]....
        /*0cb0*/ 	.word	0x0001a270


	//   ....[204]....
        /*0cb4*/ 	.word	0x0001a300


	//   ....[205]....
        /*0cb8*/ 	.word	0x0001a390


	//   ....[206]....
        /*0cbc*/ 	.word	0x0001a420


	//   ....[207]....
        /*0cc0*/ 	.word	0x0001a4b0


	//   ....[208]....
        /*0cc4*/ 	.word	0x0001a570


	//   ....[209]....
        /*0cc8*/ 	.word	0x0001a850


	//   ....[210]....
        /*0ccc*/ 	.word	0x0001a940


	//   ....[211]....
        /*0cd0*/ 	.word	0x0001a9e0


	//   ....[212]....
        /*0cd4*/ 	.word	0x0001aa40


	//   ....[213]....
        /*0cd8*/ 	.word	0x0001ab30


	//   ....[214]....
        /*0cdc*/ 	.word	0x0001aba0


	//   ....[215]....
        /*0ce0*/ 	.word	0x0001ac90


	//   ....[216]....
        /*0ce4*/ 	.word	0x0001ad00


	//   ....[217]....
        /*0ce8*/ 	.word	0x0001adf0


	//   ....[218]....
        /*0cec*/ 	.word	0x0001ae60


	//   ....[219]....
        /*0cf0*/ 	.word	0x0001af50


	//   ....[220]....
        /*0cf4*/ 	.word	0x0001afc0


	//   ....[221]....
        /*0cf8*/ 	.word	0x0001b060


	//   ....[222]....
        /*0cfc*/ 	.word	0x0001b150


	//   ....[223]....
        /*0d00*/ 	.word	0x0001b210


	//   ....[224]....
        /*0d04*/ 	.word	0x0001b270


	//   ....[225]....
        /*0d08*/ 	.word	0x0001b360


	//   ....[226]....
        /*0d0c*/ 	.word	0x0001b3c0


	//   ....[227]....
        /*0d10*/ 	.word	0x0001b4b0


	//   ....[228]....
        /*0d14*/ 	.word	0x0001b510


	//   ....[229]....
        /*0d18*/ 	.word	0x0001b610


	//   ....[230]....
        /*0d1c*/ 	.word	0x0001b680


	//   ....[231]....
        /*0d20*/ 	.word	0x0001b720


	//   ....[232]....
        /*0d24*/ 	.word	0x0001b7f0


	//   ....[233]....
        /*0d28*/ 	.word	0x0001b890


	//   ....[234]....
        /*0d2c*/ 	.word	0x0001b960


	//   ....[235]....
        /*0d30*/ 	.word	0x0001ba00


	//   ....[236]....
        /*0d34*/ 	.word	0x0001bab0


	//   ....[237]....
        /*0d38*/ 	.word	0x0001bb90


	//   ....[238]....
        /*0d3c*/ 	.word	0x0001bdc0


	//   ....[239]....
        /*0d40*/ 	.word	0x0001be70


	//   ....[240]....
        /*0d44*/ 	.word	0x0001bf40


	//   ....[241]....
        /*0d48*/ 	.word	0x0001c030


	//   ....[242]....
        /*0d4c*/ 	.word	0x0001c0f0


	//   ....[243]....
        /*0d50*/ 	.word	0x0001c1b0


	//   ....[244]....
        /*0d54*/ 	.word	0x0001c270


	//   ....[245]....
        /*0d58*/ 	.word	0x0001c330


	//   ....[246]....
        /*0d5c*/ 	.word	0x0001c3f0


	//   ....[247]....
        /*0d60*/ 	.word	0x0001c4b0


	//   ....[248]....
        /*0d64*/ 	.word	0x0001c570


	//   ....[249]....
        /*0d68*/ 	.word	0x0001c630


	//   ....[250]....
        /*0d6c*/ 	.word	0x0001c6f0


	//   ....[251]....
        /*0d70*/ 	.word	0x0001c7a0


	//   ....[252]....
        /*0d74*/ 	.word	0x0001c800


	//   ....[253]....
        /*0d78*/ 	.word	0x0001c8e0


	//   ....[254]....
        /*0d7c*/ 	.word	0x0001ca20


	//   ....[255]....
        /*0d80*/ 	.word	0x0001cb00


	//   ....[0]....
        /*0d84*/ 	.word	0x0001cb80


	//   ....[1]....
        /*0d88*/ 	.word	0x0001ccb0


	//   ....[2]....
        /*0d8c*/ 	.word	0x0001cd10


	//   ....[3]....
        /*0d90*/ 	.word	0x0001ce20


	//   ....[4]....
        /*0d94*/ 	.word	0x0001ce80


	//   ....[5]....
        /*0d98*/ 	.word	0x0001cf90


	//   ....[6]....
        /*0d9c*/ 	.word	0x0001cff0


	//   ....[7]....
        /*0da0*/ 	.word	0x0001d100


	//   ....[8]....
        /*0da4*/ 	.word	0x0001d160


	//   ....[9]....
        /*0da8*/ 	.word	0x0001d220


	//   ....[10]....
        /*0dac*/ 	.word	0x0001d380


	//   ....[11]....
        /*0db0*/ 	.word	0x0001d420


	//   ....[12]....
        /*0db4*/ 	.word	0x0001d480


	//   ....[13]....
        /*0db8*/ 	.word	0x0001d530


	//   ....[14]....
        /*0dbc*/ 	.word	0x0001d590


	//   ....[15]....
        /*0dc0*/ 	.word	0x0001d640


	//   ....[16]....
        /*0dc4*/ 	.word	0x0001d6a0


	//   ....[17]....
        /*0dc8*/ 	.word	0x0001d750


	//   ....[18]....
        /*0dcc*/ 	.word	0x0001d7b0


	//   ....[19]....
        /*0dd0*/ 	.word	0x0001d860


	//   ....[20]....
        /*0dd4*/ 	.word	0x0001d8c0


	//   ....[21]....
        /*0dd8*/ 	.word	0x0001d970


	//   ....[22]....
        /*0ddc*/ 	.word	0x0001da60


	//   ....[23]....
        /*0de0*/ 	.word	0x0001db00


	//   ....[24]....
        /*0de4*/ 	.word	0x0001db60


	//   ....[25]....
        /*0de8*/ 	.word	0x0001dc30


	//   ....[26]....
        /*0dec*/ 	.word	0x0001dc90


	//   ....[27]....
        /*0df0*/ 	.word	0x0001dd60


	//   ....[28]....
        /*0df4*/ 	.word	0x0001ddc0


	//   ....[29]....
        /*0df8*/ 	.word	0x0001de90


	//   ....[30]....
        /*0dfc*/ 	.word	0x0001def0


	//   ....[31]....
        /*0e00*/ 	.word	0x0001dfc0


	//   ....[32]....
        /*0e04*/ 	.word	0x0001e020


	//   ....[33]....
        /*0e08*/ 	.word	0x0001e0f0


	//   ....[34]....
        /*0e0c*/ 	.word	0x0001e180


	//   ....[35]....
        /*0e10*/ 	.word	0x0001e220


	//   ....[36]....
        /*0e14*/ 	.word	0x0001e340


	//   ....[37]....
        /*0e18*/ 	.word	0x0001e3b0


	//   ....[38]....
        /*0e1c*/ 	.word	0x0001e420


	//   ....[39]....
        /*0e20*/ 	.word	0x0001e490


	//   ....[40]....
        /*0e24*/ 	.word	0x0001e500


	//   ....[41]....
        /*0e28*/ 	.word	0x0001e580


	//   ....[42]....
        /*0e2c*/ 	.word	0x0001e610


	//   ....[43]....
        /*0e30*/ 	.word	0x0001e6a0


	//   ....[44]....
        /*0e34*/ 	.word	0x0001e710


	//   ....[45]....
        /*0e38*/ 	.word	0x0001e780


	//   ....[46]....
        /*0e3c*/ 	.word	0x0001e7f0


	//   ....[47]....
        /*0e40*/ 	.word	0x0001e870


	//   ....[48]....
        /*0e44*/ 	.word	0x0001e8e0


	//   ....[49]....
        /*0e48*/ 	.word	0x0001e980


	//   ....[50]....
        /*0e4c*/ 	.word	0x0001ea10


	//   ....[51]....
        /*0e50*/ 	.word	0x0001eb30


	//----- nvinfo : EIATTR_REG_RECONFIG
	.align		4
.L_1272:
        /*0e54*/ 	.byte	0x01, 0x54
	.zero		2


	//----- nvinfo : EIATTR_SYSCALL_OFFSETS
	.align		4
        /*0e58*/ 	.byte	0x04, 0x46
        /*0e5a*/ 	.short	(.L_1274 - .L_1273)


	//   ....[0]....
.L_1273:
        /*0e5c*/ 	.word	0x00001810


	//   ....[1]....
        /*0e60*/ 	.word	0x00001960


	//   ....[2]....
        /*0e64*/ 	.word	0x00006300


	//   ....[3]....
        /*0e68*/ 	.word	0x00006680


	//   ....[4]....
        /*0e6c*/ 	.word	0x00014510


	//   ....[5]....
        /*0e70*/ 	.word	0x00014660


	//   ....[6]....
        /*0e74*/ 	.word	0x00014750


	//   ....[7]....
        /*0e78*/ 	.word	0x000155c0


	//   ....[8]....
        /*0e7c*/ 	.word	0x00016110


	//----- nvinfo : EIATTR_MBARRIER_INSTR_OFFSETS
	.align		4
.L_1274:
        /*0e80*/ 	.byte	0x04, 0x39
        /*0e82*/ 	.short	(.L_1276 - .L_1275)


	//   ....[0]....
.L_1275:
        /*0e84*/ 	.word	0x00000260
        /*0e88*/ 	.word	0x000000ff
        /*0e8c*/ 	.word	0x00032400
        /*0e90*/ 	.short	0x0100
        /*0e92*/ 	.byte	0x08
	.zero		1


	//   ....[1]....
        /*0e94*/ 	.word	0x00000270
        /*0e98*/ 	.word	0x000000ff
        /*0e9c*/ 	.word	0x00032410
        /*0ea0*/ 	.short	0x0100
        /*0ea2*/ 	.byte	0x08
	.zero		1


	//   ....[2]....
        /*0ea4*/ 	.word	0x00000280
        /*0ea8*/ 	.word	0x000000ff
        /*0eac*/ 	.word	0x00032420
        /*0eb0*/ 	.short	0x0100
        /*0eb2*/ 	.byte	0x08
	.zero		1


	//   ....[3]....
        /*0eb4*/ 	.word	0x00000370
        /*0eb8*/ 	.word	0x000000ff
        /*0ebc*/ 	.word	0x00032430
        /*0ec0*/ 	.short	0x0100
        /*0ec2*/ 	.byte	0x08
	.zero		1


	//   ....[4]....
        /*0ec4*/ 	.word	0x00000380
        /*0ec8*/ 	.word	0x000000ff
        /*0ecc*/ 	.word	0x00032440
        /*0ed0*/ 	.short	0x0100
        /*0ed2*/ 	.byte	0x08
	.zero		1


	//   ....[5]....
        /*0ed4*/ 	.word	0x00000390
        /*0ed8*/ 	.word	0x000000ff
        /*0edc*/ 	.word	0x00032438
        /*0ee0*/ 	.short	0x0100
        /*0ee2*/ 	.byte	0x08
	.zero		1


	//   ....[6]....
        /*0ee4*/ 	.word	0x000003a0
        /*0ee8*/ 	.word	0x000000ff
        /*0eec*/ 	.word	0x00032448
        /*0ef0*/ 	.short	0x0100
        /*0ef2*/ 	.byte	0x08
	.zero		1


	//   ....[7]....
        /*0ef4*/ 	.word	0x000004d0
        /*0ef8*/ 	.word	0x000000ff
        /*0efc*/ 	.word	0x00032450
        /*0f00*/ 	.short	0x0100
        /*0f02*/ 	.byte	0x08
	.zero		1


	//   ....[8]....
        /*0f04*/ 	.word	0x000004e0
        /*0f08*/ 	.word	0x000000ff
        /*0f0c*/ 	.word	0x00032460
        /*0f10*/ 	.short	0x0100
        /*0f12*/ 	.byte	0x08
	.zero		1


	//   ....[9]....
        /*0f14*/ 	.word	0x000004f0
        /*0f18*/ 	.word	0x000000ff
        /*0f1c*/ 	.word	0x00032458
        /*0f20*/ 	.short	0x0100
        /*0f22*/ 	.byte	0x08
	.zero		1


	//   ....[10]....
        /*0f24*/ 	.word	0x00000500
        /*0f28*/ 	.word	0x000000ff
        /*0f2c*/ 	.word	0x00032468
        /*0f30*/ 	.short	0x0100
        /*0f32*/ 	.byte	0x08
	.zero		1


	//   ....[11]....
        /*0f34*/ 	.word	0x000005f0
        /*0f38*/ 	.word	0x000000ff
        /*0f3c*/ 	.word	0x00032470
        /*0f40*/ 	.short	0x0100
        /*0f42*/ 	.byte	0x06
	.zero		1


	//   ....[12]....
        /*0f44*/ 	.word	0x00000600
        /*0f48*/ 	.word	0x000000ff
        /*0f4c*/ 	.word	0x00032480
        /*0f50*/ 	.short	0x0100
        /*0f52*/ 	.byte	0x06
	.zero		1


	//   ....[13]....
        /*0f54*/ 	.word	0x00000610
        /*0f58*/ 	.word	0x000000ff
        /*0f5c*/ 	.word	0x00032478
        /*0f60*/ 	.short	0x0100
        /*0f62*/ 	.byte	0x06
	.zero		1


	//   ....[14]....
        /*0f64*/ 	.word	0x00000620
        /*0f68*/ 	.word	0x000000ff
        /*0f6c*/ 	.word	0x00032488
        /*0f70*/ 	.short	0x0100
        /*0f72*/ 	.byte	0x06
	.zero		1


	//   ....[15]....
        /*0f74*/ 	.word	0x00000750
        /*0f78*/ 	.word	0x000000ff
        /*0f7c*/ 	.word	0x00032490
        /*0f80*/ 	.short	0x0100
        /*0f82*/ 	.byte	0x08
	.zero		1


	//   ....[16]....
        /*0f84*/ 	.word	0x00000760
        /*0f88*/ 	.word	0x000000ff
        /*0f8c*/ 	.word	0x000324a0
        /*0f90*/ 	.short	0x0100
        /*0f92*/ 	.byte	0x08
	.zero		1


	//   ....[17]....
        /*0f94*/ 	.word	0x00000770
        /*0f98*/ 	.word	0x000000ff
        /*0f9c*/ 	.word	0x00032498
        /*0fa0*/ 	.short	0x0100
        /*0fa2*/ 	.byte	0x08
	.zero		1


	//   ....[18]....
        /*0fa4*/ 	.word	0x00000780
        /*0fa8*/ 	.word	0x000000ff
        /*0fac*/ 	.word	0x000324a8
        /*0fb0*/ 	.short	0x0100
        /*0fb2*/ 	.byte	0x08
	.zero		1


	//   ....[19]....
        /*0fb4*/ 	.word	0x000008b0
        /*0fb8*/ 	.word	0x000000ff
        /*0fbc*/ 	.word	0x000324b0
        /*0fc0*/ 	.short	0x0100
        /*0fc2*/ 	.byte	0x08
	.zero		1


	//   ....[20]....
        /*0fc4*/ 	.word	0x000008c0
        /*0fc8*/ 	.word	0x000000ff
        /*0fcc*/ 	.word	0x000324c0
        /*0fd0*/ 	.short	0x0100
        /*0fd2*/ 	.byte	0x08
	.zero		1


	//   ....[21]....
        /*0fd4*/ 	.word	0x000008d0
        /*0fd8*/ 	.word	0x000000ff
        /*0fdc*/ 	.word	0x000324b8
        /*0fe0*/ 	.short	0x0100
        /*0fe2*/ 	.byte	0x08
	.zero		1


	//   ....[22]....
        /*0fe4*/ 	.word	0x000008e0
        /*0fe8*/ 	.word	0x000000ff
        /*0fec*/ 	.word	0x000324c8
        /*0ff0*/ 	.short	0x0100
        /*0ff2*/ 	.byte	0x08
	.zero		1


	//   ....[23]....
        /*0ff4*/ 	.word	0x00002be0
        /*0ff8*/ 	.word	0x00000004
        /*0ffc*/ 	.word	0x00032490
        /*1000*/ 	.short	0x010a
        /*1002*/ 	.byte	0x3f
	.zero		1


	//   ....[24]....
        /*1004*/ 	.word	0x00003e10
        /*1008*/ 	.word	0x00000004
        /*100c*/ 	.word	0x00032490
        /*1010*/ 	.short	0x010a
        /*1012*/ 	.byte	0x3f
	.zero		1


	//   ....[25]....
        /*1014*/ 	.word	0x00004e40
        /*1018*/ 	.word	0x00000004
        /*101c*/ 	.word	0x00032490
        /*1020*/ 	.short	0x010a
        /*1022*/ 	.byte	0x3f
	.zero		1


	//   ....[26]....
        /*1024*/ 	.word	0x000052f0
        /*1028*/ 	.word	0x0000000b
        /*102c*/ 	.word	0x00000000
        /*1030*/ 	.short	0x0101
        /*1032*/ 	.byte	0x3f
	.zero		1


	//   ....[27]....
        /*1034*/ 	.word	0x00005330
        /*1038*/ 	.word	0x00000004
        /*103c*/ 	.word	0x000324b0
        /*1040*/ 	.short	0x010a
        /*1042*/ 	.byte	0x3f
	.zero		1


	//   ....[28]....
        /*1044*/ 	.word	0x00005b70
        /*1048*/ 	.word	0x00000004
        /*104c*/ 	.word	0x00000000
        /*1050*/ 	.short	0x0101
        /*1052*/ 	.byte	0x3f
	.zero		1


	//   ....[29]....
        /*1054*/ 	.word	0x000063a0
        /*1058*/ 	.word	0x00000013
        /*105c*/ 	.word	0x00032400
        /*1060*/ 	.short	0x010a
        /*1062*/ 	.byte	0x3f
	.zero		1


	//   ....[30]....
        /*1064*/ 	.word	0x000063f0
        /*1068*/ 	.word	0x00000013
        /*106c*/ 	.word	0x00032400
        /*1070*/ 	.short	0x010a
        /*1072*/ 	.byte	0x3f
	.zero		1


	//   ....[31]....
        /*1074*/ 	.word	0x00006a40
        /*1078*/ 	.word	0x00000013
        /*107c*/ 	.word	0x00032400
        /*1080*/ 	.short	0x010a
        /*1082*/ 	.byte	0x3f
	.zero		1


	//   ....[32]....
        /*1084*/ 	.word	0x00007980
        /*1088*/ 	.word	0x00000013
        /*108c*/ 	.word	0x00032400
        /*1090*/ 	.short	0x010a
        /*1092*/ 	.byte	0x3f
	.zero		1


	//   ....[33]....
        /*1094*/ 	.word	0x00008870
        /*1098*/ 	.word	0x00000003
        /*109c*/ 	.word	0x00032430
        /*10a0*/ 	.short	0x010a
        /*10a2*/ 	.byte	0x3f
	.zero		1


	//   ....[34]....
        /*10a4*/ 	.word	0x000088e0
        /*10a8*/ 	.word	0x00000003
        /*10ac*/ 	.word	0x00032430
        /*10b0*/ 	.short	0x010a
        /*10b2*/ 	.byte	0x3f
	.zero		1


	//   ....[35]....
        /*10b4*/ 	.word	0x00008ce0
        /*10b8*/ 	.word	0x00000013
        /*10bc*/ 	.word	0x00032410
        /*10c0*/ 	.short	0x010a
        /*10c2*/ 	.byte	0x3f
	.zero		1


	//   ....[36]....
        /*10c4*/ 	.word	0x00008d30
        /*10c8*/ 	.word	0x00000003
        /*10cc*/ 	.word	0x00032450
        /*10d0*/ 	.short	0x010a
        /*10d2*/ 	.byte	0x3f
	.zero		1


	//   ....[37]....
        /*10d4*/ 	.word	0x00008d70
        /*10d8*/ 	.word	0x00000003
        /*10dc*/ 	.word	0x00032450
        /*10e0*/ 	.short	0x010a
        /*10e2*/ 	.byte	0x3f
	.zero		1


	//   ....[38]....
        /*10e4*/ 	.word	0x0000aaa0
        /*10e8*/ 	.word	0x00000005
        /*10ec*/ 	.word	0x00000000
        /*10f0*/ 	.short	0x0101
        /*10f2*/ 	.byte	0x3f
	.zero		1


	//   ....[39]....
        /*10f4*/ 	.word	0x0000b620
        /*10f8*/ 	.word	0x00000003
        /*10fc*/ 	.word	0x00000000
        /*1100*/ 	.short	0x0101
        /*1102*/ 	.byte	0x3f
	.zero		1


	//   ....[40]....
        /*1104*/ 	.word	0x0000b730
        /*1108*/ 	.word	0x00000003
        /*110c*/ 	.word	0x00032430
        /*1110*/ 	.short	0x010a
        /*1112*/ 	.byte	0x3f
	.zero		1


	//   ....[41]....
        /*1114*/ 	.word	0x0000b7a0
        /*1118*/ 	.word	0x00000003
        /*111c*/ 	.word	0x00032430
        /*1120*/ 	.short	0x010a
        /*1122*/ 	.byte	0x3f
	.zero		1


	//   ....[42]....
        /*1124*/ 	.word	0x0000ba50
        /*1128*/ 	.word	0x00000003
        /*112c*/ 	.word	0x00032450
        /*1130*/ 	.short	0x010a
        /*1132*/ 	.byte	0x3f
	.zero		1


	//   ....[43]....
        /*1134*/ 	.word	0x0000ba90
        /*1138*/ 	.word	0x00000003
        /*113c*/ 	.word	0x00032450
        /*1140*/ 	.short	0x010a
        /*1142*/ 	.byte	0x3f
	.zero		1


	//   ....[44]....
        /*1144*/ 	.word	0x0000d790
        /*1148*/ 	.word	0x00000007
        /*114c*/ 	.word	0x00000000
        /*1150*/ 	.short	0x0101
        /*1152*/ 	.byte	0x3f
	.zero		1


	//   ....[45]....
        /*1154*/ 	.word	0x0000e4b0
        /*1158*/ 	.word	0x00000003
        /*115c*/ 	.word	0x00000000
        /*1160*/ 	.short	0x0101
        /*1162*/ 	.byte	0x3f
	.zero		1


	//   ....[46]....
        /*1164*/ 	.word	0x00010a50
        /*1168*/ 	.word	0x00000000
        /*116c*/ 	.word	0x00000000
        /*1170*/ 	.short	0x0101
        /*1172*/ 	.byte	0x3f
	.zero		1


	//   ....[47]....
        /*1174*/ 	.word	0x000131a0
        /*1178*/ 	.word	0x00000017
        /*117c*/ 	.word	0x00032420
        /*1180*/ 	.short	0x010a
        /*1182*/ 	.byte	0x3f
	.zero		1


	//   ....[48]....
        /*1184*/ 	.word	0x00013250
        /*1188*/ 	.word	0x00000003
        /*118c*/ 	.word	0x000324a0
        /*1190*/ 	.short	0x010a
        /*1192*/ 	.byte	0x3f
	.zero		1


	//   ....[49]....
        /*1194*/ 	.word	0x00013480
        /*1198*/ 	.word	0x00000003
        /*119c*/ 	.word	0x000324c0
        /*11a0*/ 	.short	0x010a
        /*11a2*/ 	.byte	0x3f
	.zero		1


	//   ....[50]....
        /*11a4*/ 	.word	0x00013ab0
        /*11a8*/ 	.word	0x00000006
        /*11ac*/ 	.word	0x000324a0
        /*11b0*/ 	.short	0x010a
        /*11b2*/ 	.byte	0x3f
	.zero		1


	//   ....[51]....
        /*11b4*/ 	.word	0x00013cd0
        /*11b8*/ 	.word	0x00000006
        /*11bc*/ 	.word	0x000324c0
        /*11c0*/ 	.short	0x010a
        /*11c2*/ 	.byte	0x3f
	.zero		1


	//   ....[52]....
        /*11c4*/ 	.word	0x00014ca0
        /*11c8*/ 	.word	0x0000001e
        /*11cc*/ 	.word	0x00032440
        /*11d0*/ 	.short	0x010a
        /*11d2*/ 	.byte	0x3f
	.zero		1


	//   ....[53]....
        /*11d4*/ 	.word	0x00015300
        /*11d8*/ 	.word	0x0000001e
        /*11dc*/ 	.word	0x00032430
        /*11e0*/ 	.short	0x0107
        /*11e2*/ 	.byte	0x3f
	.zero		1


	//   ....[54]....
        /*11e4*/ 	.word	0x000153d0
        /*11e8*/ 	.word	0x0000001e
        /*11ec*/ 	.word	0x00032430
        /*11f0*/ 	.short	0x0101
        /*11f2*/ 	.byte	0x3f
	.zero		1


	//   ....[55]....
        /*11f4*/ 	.word	0x00015f50
        /*11f8*/ 	.word	0x00000017
        /*11fc*/ 	.word	0x00032400
        /*1200*/ 	.short	0x0107
        /*1202*/ 	.byte	0x3f
	.zero		1


	//   ....[56]....
        /*1204*/ 	.word	0x00015fe0
        /*1208*/ 	.word	0x00000017
        /*120c*/ 	.word	0x00032400
        /*1210*/ 	.short	0x0101
        /*1212*/ 	.byte	0x3f
	.zero		1


	//   ....[57]....
        /*1214*/ 	.word	0x00016a80
        /*1218*/ 	.word	0x00000017
        /*121c*/ 	.word	0x00032410
        /*1220*/ 	.short	0x0107
        /*1222*/ 	.byte	0x3f
	.zero		1


	//   ....[58]....
        /*1224*/ 	.word	0x00016b80
        /*1228*/ 	.word	0x00000017
        /*122c*/ 	.word	0x00032410
        /*1230*/ 	.short	0x0101
        /*1232*/ 	.byte	0x3f
	.zero		1


	//   ....[59]....
        /*1234*/ 	.word	0x00016ba0
        /*1238*/ 	.word	0x00000017
        /*123c*/ 	.word	0x00032420
        /*1240*/ 	.short	0x010a
        /*1242*/ 	.byte	0x3f
	.zero		1


	//   ....[60]....
        /*1244*/ 	.word	0x00016c80
        /*1248*/ 	.word	0x0000001e
        /*124c*/ 	.word	0x00032460
        /*1250*/ 	.short	0x010a
        /*1252*/ 	.byte	0x3f
	.zero		1


	//   ....[61]....
        /*1254*/ 	.word	0x000173d0
        /*1258*/ 	.word	0x0000001e
        /*125c*/ 	.word	0x00032450
        /*1260*/ 	.short	0x0107
        /*1262*/ 	.byte	0x3f
	.zero		1


	//   ....[62]....
        /*1264*/ 	.word	0x000174a0
        /*1268*/ 	.word	0x0000001e
        /*126c*/ 	.word	0x00032450
        /*1270*/ 	.short	0x0101
        /*1272*/ 	.byte	0x3f
	.zero		1


	//   ....[63]....
        /*1274*/ 	.word	0x000177f0
        /*1278*/ 	.word	0x00000004
        /*127c*/ 	.word	0x00032440
        /*1280*/ 	.short	0x010a
        /*1282*/ 	.byte	0x3f
	.zero		1


	//   ....[64]....
        /*1284*/ 	.word	0x00017bd0
        /*1288*/ 	.word	0x00000004
        /*128c*/ 	.word	0x00032430
        /*1290*/ 	.short	0x0107
        /*1292*/ 	.byte	0x3f
	.zero		1


	//   ....[65]....
        /*1294*/ 	.word	0x00017c90
        /*1298*/ 	.word	0x00000004
        /*129c*/ 	.word	0x00032430
        /*12a0*/ 	.short	0x0101
        /*12a2*/ 	.byte	0x3f
	.zero		1


	//   ....[66]....
        /*12a4*/ 	.word	0x00017cc0
        /*12a8*/ 	.word	0x00000004
        /*12ac*/ 	.word	0x00032460
        /*12b0*/ 	.short	0x010a
        /*12b2*/ 	.byte	0x3f
	.zero		1


	//   ....[67]....
        /*12b4*/ 	.word	0x000181e0
        /*12b8*/ 	.word	0x00000004
        /*12bc*/ 	.word	0x00032450
        /*12c0*/ 	.short	0x0107
        /*12c2*/ 	.byte	0x3f
	.zero		1


	//   ....[68]....
        /*12c4*/ 	.word	0x000182a0
        /*12c8*/ 	.word	0x00000004
        /*12cc*/ 	.word	0x00032450
        /*12d0*/ 	.short	0x0101
        /*12d2*/ 	.byte	0x3f
	.zero		1


	//   ....[69]....
        /*12d4*/ 	.word	0x00018ee0
        /*12d8*/ 	.word	0x00000005
        /*12dc*/ 	.word	0x00032420
        /*12e0*/ 	.short	0x010a
        /*12e2*/ 	.byte	0x3f
	.zero		1


	//   ....[70]....
        /*12e4*/ 	.word	0x00019050
        /*12e8*/ 	.word	0x00000003
        /*12ec*/ 	.word	0x00032440
        /*12f0*/ 	.short	0x010a
        /*12f2*/ 	.byte	0x3f
	.zero		1


	//   ....[71]....
        /*12f4*/ 	.word	0x000190f0
        /*12f8*/ 	.word	0x00000019
        /*12fc*/ 	.word	0x00032440
        /*1300*/ 	.short	0x010a
        /*1302*/ 	.byte	0x3f
	.zero		1


	//   ....[72]....
        /*1304*/ 	.word	0x00019130
        /*1308*/ 	.word	0x00000003
        /*130c*/ 	.word	0x00032460
        /*1310*/ 	.short	0x010a
        /*1312*/ 	.byte	0x3f
	.zero		1


	//   ....[73]....
        /*1314*/ 	.word	0x00019170
        /*1318*/ 	.word	0x00000019
        /*131c*/ 	.word	0x00032460
        /*1320*/ 	.short	0x010a
        /*1322*/ 	.byte	0x3f
	.zero		1


	//   ....[74]....
        /*1324*/ 	.word	0x000191d0
        /*1328*/ 	.word	0x00000004
        /*132c*/ 	.word	0x00032490
        /*1330*/ 	.short	0x010a
        /*1332*/ 	.byte	0x3f
	.zero		1


	//   ....[75]....
        /*1334*/ 	.word	0x00019480
        /*1338*/ 	.word	0x00000004
        /*133c*/ 	.word	0x00032490
        /*1340*/ 	.short	0x010a
        /*1342*/ 	.byte	0x3f
	.zero		1


	//   ....[76]....
        /*1344*/ 	.word	0x00019730
        /*1348*/ 	.word	0x00000004
        /*134c*/ 	.word	0x00032490
        /*1350*/ 	.short	0x010a
        /*1352*/ 	.byte	0x3f
	.zero		1


	//   ....[77]....
        /*1354*/ 	.word	0x000199c0
        /*1358*/ 	.word	0x00000004
        /*135c*/ 	.word	0x000324b0
        /*1360*/ 	.short	0x010a
        /*1362*/ 	.byte	0x3f
	.zero		1


	//   ....[78]....
        /*1364*/ 	.word	0x00019cc0
        /*1368*/ 	.word	0x00000013
        /*136c*/ 	.word	0x00032400
        /*1370*/ 	.short	0x010a
        /*1372*/ 	.byte	0x3f
	.zero		1


	//   ....[79]....
        /*1374*/ 	.word	0x00019ed0
        /*1378*/ 	.word	0x00000013
        /*137c*/ 	.word	0x00032400
        /*1380*/ 	.short	0x010a
        /*1382*/ 	.byte	0x3f
	.zero		1


	//   ....[80]....
        /*1384*/ 	.word	0x00019f20
        /*1388*/ 	.word	0x00000003
        /*138c*/ 	.word	0x00032430
        /*1390*/ 	.short	0x010a
        /*1392*/ 	.byte	0x3f
	.zero		1


	//   ....[81]....
        /*1394*/ 	.word	0x00019f70
        /*1398*/ 	.word	0x00000013
        /*139c*/ 	.word	0x00032410
        /*13a0*/ 	.short	0x010a
        /*13a2*/ 	.byte	0x3f
	.zero		1


	//   ....[82]....
        /*13a4*/ 	.word	0x00019fc0
        /*13a8*/ 	.word	0x00000003
        /*13ac*/ 	.word	0x00032450
        /*13b0*/ 	.short	0x010a
        /*13b2*/ 	.byte	0x3f
	.zero		1


	//   ....[83]....
        /*13b4*/ 	.word	0x0001a010
        /*13b8*/ 	.word	0x00000003
        /*13bc*/ 	.word	0x00032430
        /*13c0*/ 	.short	0x010a
        /*13c2*/ 	.byte	0x3f
	.zero		1


	//   ....[84]....
        /*13c4*/ 	.word	0x0001a060
        /*13c8*/ 	.word	0x00000003
        /*13cc*/ 	.word	0x00032450
        /*13d0*/ 	.short	0x010a
        /*13d2*/ 	.byte	0x3f
	.zero		1


	//   ....[85]....
        /*13d4*/ 	.word	0x0001a630
        /*13d8*/ 	.word	0x00000017
        /*13dc*/ 	.word	0x00032420
        /*13e0*/ 	.short	0x010a
        /*13e2*/ 	.byte	0x3f
	.zero		1


	//   ....[86]....
        /*13e4*/ 	.word	0x0001a680
        /*13e8*/ 	.word	0x00000003
        /*13ec*/ 	.word	0x000324a0
        /*13f0*/ 	.short	0x010a
        /*13f2*/ 	.byte	0x3f
	.zero		1


	//   ....[87]....
        /*13f4*/ 	.word	0x0001a6d0
        /*13f8*/ 	.word	0x00000003
        /*13fc*/ 	.word	0x000324c0
        /*1400*/ 	.short	0x010a
        /*1402*/ 	.byte	0x3f
	.zero		1


	//   ....[88]....
        /*1404*/ 	.word	0x0001a720
        /*1408*/ 	.word	0x00000006
        /*140c*/ 	.word	0x000324a0
        /*1410*/ 	.short	0x010a
        /*1412*/ 	.byte	0x3f
	.zero		1


	//   ....[89]....
        /*1414*/ 	.word	0x0001a770
        /*1418*/ 	.word	0x00000006
        /*141c*/ 	.word	0x000324c0
        /*1420*/ 	.short	0x010a
        /*1422*/ 	.byte	0x3f
	.zero		1


	//   ....[90]....
        /*1424*/ 	.word	0x0001a890
        /*1428*/ 	.word	0x0000001e
        /*142c*/ 	.word	0x00032440
        /*1430*/ 	.short	0x010a
        /*1432*/ 	.byte	0x3f
	.zero		1


	//   ....[91]....
        /*1434*/ 	.word	0x0001c920
        /*1438*/ 	.word	0x00000017
        /*143c*/ 	.word	0x00032420
        /*1440*/ 	.short	0x010a
        /*1442*/ 	.byte	0x3f
	.zero		1


	//   ....[92]....
        /*1444*/ 	.word	0x0001c970
        /*1448*/ 	.word	0x0000001e
        /*144c*/ 	.word	0x00032460
        /*1450*/ 	.short	0x010a
        /*1452*/ 	.byte	0x3f
	.zero		1


	//   ....[93]....
        /*1454*/ 	.word	0x0001d2d0
        /*1458*/ 	.word	0x00000004
        /*145c*/ 	.word	0x00032440
        /*1460*/ 	.short	0x010a
        /*1462*/ 	.byte	0x3f
	.zero		1


	//   ....[94]....
        /*1464*/ 	.word	0x0001d9b0
        /*1468*/ 	.word	0x00000004
        /*146c*/ 	.word	0x00032460
        /*1470*/ 	.short	0x010a
        /*1472*/ 	.byte	0x3f
	.zero		1


	//   ....[95]....
        /*1474*/ 	.word	0x0001ea50
        /*1478*/ 	.word	0x00000005
        /*147c*/ 	.word	0x00032420
        /*1480*/ 	.short	0x010a
        /*1482*/ 	.byte	0x3f
	.zero		1


	//   ....[96]....
        /*1484*/ 	.word	0x0001ebf0
        /*1488*/ 	.word	0x00000003
        /*148c*/ 	.word	0x00032440
        /*1490*/ 	.short	0x010a
        /*1492*/ 	.byte	0x3f
	.zero		1


	//   ....[97]....
        /*1494*/ 	.word	0x0001ec40
        /*1498*/ 	.word	0x00000019
        /*149c*/ 	.word	0x00032440
        /*14a0*/ 	.short	0x010a
        /*14a2*/ 	.byte	0x3f
	.zero		1


	//   ....[98]....
        /*14a4*/ 	.word	0x0001ec90
        /*14a8*/ 	.word	0x00000003
        /*14ac*/ 	.word	0x00032460
        /*14b0*/ 	.short	0x010a
        /*14b2*/ 	.byte	0x3f
	.zero		1


	//----- nvinfo : EIATTR_NUM_MBARRIERS
	.align		4
.L_1276:
        /*14b4*/ 	.byte	0x03, 0x38
        /*14b6*/ 	.short	0x0017


	//----- nvinfo : EIATTR_EXIT_INSTR_OFFSETS
	.align		4
        /*14b8*/ 	.byte	0x04, 0x1c
        /*14ba*/ 	.short	(.L_1278 - .L_1277)


	//   ....[0]....
.L_1277:
        /*14bc*/ 	.word	0x000191c0


	//----- nvinfo : EIATTR_MAX_THREADS
	.align		4
.L_1278:
        /*14c0*/ 	.byte	0x04, 0x05
        /*14c2*/ 	.short	(.L_1280 - .L_1279)
.L_1279:
        /*14c4*/ 	.word	0x00000180
        /*14c8*/ 	.word	0x00000001
        /*14cc*/ 	.word	0x00000001


	//----- nvinfo : EIATTR_CRS_STACK_SIZE
	.align		4
.L_1280:
        /*14d0*/ 	.byte	0x04, 0x1e
        /*14d2*/ 	.short	(.L_1282 - .L_1281)
.L_1281:
        /*14d4*/ 	.word	0x00000000


	//----- nvinfo : EIATTR_CBANK_PARAM_SIZE
	.align		4
.L_1282:
        /*14d8*/ 	.byte	0x03, 0x19
        /*14da*/ 	.short	0x0bf0


	//----- nvinfo : EIATTR_PARAM_CBANK
	.align		4
        /*14dc*/ 	.byte	0x04, 0x0a
        /*14de*/ 	.short	(.L_1284 - .L_1283)
	.align		4
.L_1283:
        /*14e0*/ 	.word	index@(.nv.constant0._ZN7cutlass13device_kernelIN5flash11enable_sm90INS1_16FlashAttnFwdSm90INS1_25CollectiveMainloopFwdSm90ILi2EN4cute5tupleIJNS5_1CILi1EEES8_S8_EEENS6_IJNS7_ILi128EEENS7_ILi96EEENS7_ILi64EEEEEELi256ENS_6half_tEfNS_4arch4Sm90ELb0ELb0ELb1ELb1ELb1ELb1ELb1ELb1ELb0ELb1ELb0ELb0EEENS1_21CollectiveEpilogueFwdINS6_IJSA_NS7_ILi256EEESB_EEES9_SE_SG_Li256ELb1ELb1ELb0ELb0EEENS1_36VarlenDynamicPersistentTileSchedulerILi128ELi96ELi256ELi128ELb0ELb1ELb1ELb0ELb1ELb1EEEEEEEEEvNT_6ParamsE)
        /*14e4*/ 	.short	0x0210
        /*14e6*/ 	.short	0x0bf0


	//----- nvinfo : EIATTR_SW_WAR
	.align		4
.L_1284:
        /*14e8*/ 	.byte	0x04, 0x36
        /*14ea*/ 	.short	(.L_1286 - .L_1285)
.L_1285:
        /*14ec*/ 	.word	0x00000008
.L_1286:


//--------------------- .nv.info._ZN7cutlass13device_kernelIN5flash11enable_sm90INS1_16FlashAttnFwdSm90INS1_25CollectiveMainloopFwdSm90ILi2EN4cute5tupleIJNS5_1CILi1EEES8_S8_EEENS6_IJNS7_ILi128EEENS7_ILi96EEENS7_ILi64EEEEEELi256ENS_6half_tEfNS_4arch4Sm90ELb0ELb1ELb1ELb0ELb1ELb0ELb0ELb1ELb0ELb1ELb0ELb0EEENS1_21CollectiveEpilogueFwdINS6_IJSA_NS7_ILi256EEESB_EEES9_SE_SG_Li256ELb0ELb1ELb0ELb0EEENS1_30DynamicPersistentTileSchedulerILi256ELi128ELb0ELb1ELb1EEEEEEEEEvNT_6ParamsE --------------------------
	.section	.nv.info._ZN7cutlass13device_kernelIN5flash11enable_sm90INS1_16FlashAttnFwdSm90INS1_25CollectiveMainloopFwdSm90ILi2EN4cute5tupleIJNS5_1CILi1EEES8_S8_EEENS6_IJNS7_ILi128EEENS7_ILi96EEENS7_ILi64EEEEEELi256ENS_6half_tEfNS_4arch4Sm90ELb0ELb1ELb1ELb0ELb1ELb0ELb0ELb1ELb0ELb1ELb0ELb0EEENS1_21CollectiveEpilogueFwdINS6_IJSA_NS7_ILi256EEESB_EEES9_SE_SG_Li256ELb0ELb1ELb0ELb0EEENS1_30DynamicPersistentTileSchedulerILi256ELi128ELb0ELb1ELb1EEEEEEEEEvNT_6ParamsE,"",@"SHT_CUDA_INFO"
	.sectionflags	@""
	.align	4


	//----- nvinfo : EIATTR_CUDA_API_VERSION
	.align		4
        /*0000*/ 	.byte	0x04, 0x37
        /*0002*/ 	.short	(.L_1288 - .L_1287)
.L_1287:
        /*0004*/ 	.word	0x00000082


	//----- nvinfo : EIATTR_KPARAM_INFO
	.align		4
.L_1288:
        /*0008*/ 	.byte	0x04, 0x17
        /*000a*/ 	.short	(.L_1290 - .L_1289)
.L_1289:
        /*000c*/ 	.word	0x00000000
        /*0010*/ 	.short	0x0000
        /*0012*/ 	.short	0x0070
        /*0014*/ 	.byte	0x00, 0xf0, 0x01, 0x2a


	//----- nvinfo : EIATTR_SPARSE_MMA_MASK
	.align		4
.L_1290:
        /*0018*/ 	.byte	0x03, 0x50
        /*001a*/ 	.short	0x0000


	//----- nvinfo : EIATTR_MAXREG_COUNT
	.align		4
        /*001c*/ 	.byte	0x03, 0x1b
        /*001e*/ 	.short	0x00a8


	//----- nvinfo : EIATTR_NUM_BARRIERS
	.align		4
        /*0020*/ 	.byte	0x02, 0x4c
        /*0022*/ 	.byte	0x10
	.zero		1


	//----- nvinfo : EIATTR_EXTERNS
	.align		4
        /*0024*/ 	.byte	0x04, 0x0f
        /*0026*/ 	.short	(.L_1292 - .L_1291)


	//   ....[0]....
	.align		4
.L_1291:
        /*0028*/ 	.word	index@(__assertfail)


	//----- nvinfo : EIATTR_ANNOTATIONS
	.align		4
.L_1292:
        /*002c*/ 	.byte	0x04, 0x55
        /*002e*/ 	.short	(.L_1294 - .L_1293)


	//   ....[0]....
.L_1293:
        /* <DEDUP_REMOVED lines=9> */


	//----- nvinfo : EIATTR_MERCURY_ISA_VERSION
	.align		4
.L_1294:
        /*00b0*/ 	.byte	0x03, 0x5f
        /*00b2*/ 	.short	0x0101


	//----- nvinfo : EIATTR_INT_WARP_WIDE_INSTR_OFFSETS
	.align		4
        /*00b4*/ 	.byte	0x04, 0x31
        /*00b6*/ 	.short	(.L_1296 - .L_1295)


	//   ....[0]....
.L_1295:
        /*00b8*/ 	.word	0x000000c0


	//   ....[1]....
        /*00bc*/ 	.word	0x000000d0


	//   ....[2]....
        /*00c0*/ 	.word	0x00000170


	//   ....[3]....
        /*00c4*/ 	.word	0x0001aad0


	//   ....[4]....
        /*00c8*/ 	.word	0x0001ab60


	//   ....[5]....
        /*00cc*/ 	.word	0x0001d940


	//   ....[6]....
        /*00d0*/ 	.word	0x0001d9d0


	//----- nvinfo : EIATTR_COOP_GROUP_MASK_REGIDS
	.align		4
.L_1296:
        /*00d4*/ 	.byte	0x04, 0x29
        /*00d6*/ 	.short	(.L_1298 - .L_1297)


	//   ....[0]....
.L_1297:
        /*00d8*/ 	.word	0xffffffff


	//   ....[1]....
        /*00dc*/ 	.word	0xffffffff


	//   ....[2]....
        /*00e0*/ 	.word	0xffffffff


	//   ....[3]....
        /*00e4*/ 	.word	0xffffffff


	//   ....[4]....
        /*00e8*/ 	.word	0xffffffff


	//   ....[5]....
        /*00ec*/ 	.word	0xffffffff


	//   ....[6]....
        /*00f0*/ 	.word	0xffffffff


	//   ....[7]....
        /*00f4*/ 	.word	0xffffffff


	//   ....[8]....
        /*00f8*/ 	.word	0xffffffff


	//   ....[9]....
        /*00fc*/ 	.word	0xffffffff


	//   ....[10]....
        /*0100*/ 	.word	0xffffffff


	//   ....[11]....
        /*0104*/ 	.word	0xffffffff


	//   ....[12]....
        /*0108*/ 	.word	0xffffffff


	//   ....[13]....
        /*010c*/ 	.word	0xffffffff


	//   ....[14]....
        /*0110*/ 	.word	0xffffffff


	//   ....[15]....
        /*0114*/ 	.word	0xffffffff


	//   ....[16]....
        /*0118*/ 	.word	0xffffffff


	//   ....[17]....
        /*011c*/ 	.word	0xffffffff


	//   ....[18]....
        /*0120*/ 	.word	0xffffffff


	//   ....[19]....
        /*0124*/ 	.word	0xffffffff


	//   ....[20]....
        /*0128*/ 	.word	0xffffffff


	//   ....[21]....
        /*012c*/ 	.word	0xffffffff


	//   ....[22]....
        /*0130*/ 	.word	0xffffffff


	//   ....[23]....
        /*0134*/ 	.word	0xffffffff


	//   ....[24]....
        /*0138*/ 	.word	0xffffffff


	//   ....[25]....
        /*013c*/ 	.word	0xffffffff


	//   ....[26]....
        /*0140*/ 	.word	0xffffffff


	//   ....[27]....
        /*0144*/ 	.word	0xffffffff


	//   ....[28]....
        /*0148*/ 	.word	0xffffffff


	//   ....[29]....
        /*014c*/ 	.word	0xffffffff


	//   ....[30]....
        /*0150*/ 	.word	0xffffffff


	//   ....[31]....
        /*0154*/ 	.word	0xffffffff


	//   ....[32]....
        /*0158*/ 	.word	0xffffffff


	//   ....[33]....
        /*015c*/ 	.word	0xffffffff


	//   ....[34]....
        /*0160*/ 	.word	0xffffffff


	//   ....[35]....
        /*0164*/ 	.word	0xffffffff


	//   ....[36]....
        /*0168*/ 	.word	0xffffffff


	//   ....[37]....
        /*016c*/ 	.word	0xffffffff


	//   ....[38]....
        /*0170*/ 	.word	0xffffffff


	//   ....[39]....
        /*0174*/ 	.word	0xffffffff


	//   ....[40]....
        /*0178*/ 	.word	0xffffffff


	//   ....[41]....
        /*017c*/ 	.word	0xffffffff


	//   ....[42]....
        /*0180*/ 	.word	0xffffffff


	//   ....[43]....
        /*0184*/ 	.word	0xffffffff


	//   ....[44]....
        /*0188*/ 	.word	0xffffffff


	//   ....[45]....
        /*018c*/ 	.word	0xffffffff


	//   ....[46]....
        /*0190*/ 	.word	0xffffffff


	//   ....[47]....
        /*0194*/ 	.word	0xffffffff


	//   ....[48]....
        /*0198*/ 	.word	0xffffffff


	//   ....[49]....
        /*019c*/ 	.word	0xffffffff


	//   ....[50]....
        /*01a0*/ 	.word	0xffffffff


	//   ....[51]....
        /*01a4*/ 	.word	0xffffffff


	//   ....[52]....
        /*01a8*/ 	.word	0xffffffff


	//   ....[53]....
        /*01ac*/ 	.word	0xffffffff


	//   ....[54]....
        /*01b0*/ 	.word	0xffffffff


	//   ....[55]....
        /*01b4*/ 	.word	0xffffffff


	//   ....[56]....
        /*01b8*/ 	.word	0xffffffff


	//   ....[57]....
        /*01bc*/ 	.word	0xffffffff


	//   ....[58]....
        /*01c0*/ 	.word	0xffffffff


	//   ....[59]....
        /*01c4*/ 	.word	0xffffffff


	//   ....[60]....
        /*01c8*/ 	.word	0xffffffff


	//   ....[61]....
        /*01cc*/ 	.word	0xffffffff


	//   ....[62]....
        /*01d0*/ 	.word	0xffffffff


	//   ....[63]....
        /*01d4*/ 	.word	0xffffffff


	//   ....[64]....
        /*01d8*/ 	.word	0xffffffff


	//   ....[65]....
        /*01dc*/ 	.word	0xffffffff


	//   ....[66]....
        /*01e0*/ 	.word	0xffffffff


	//   ....[67]....
        /*01e4*/ 	.word	0xffffffff


	//   ....[68]....
        /*01e8*/ 	.word	0xffffffff


	//   ....[69]....
        /*01ec*/ 	.word	0xffffffff


	//   ....[70]....
        /*01f0*/ 	.word	0xffffffff


	//   ....[71]....
        /*01f4*/ 	.word	0xffffffff


	//   ....[72]....
        /*01f8*/ 	.word	0xffffffff


	//   ....[73]....
        /*01fc*/ 	.word	0xffffffff


	//   ....[74]....
        /*0200*/ 	.word	0xffffffff


	//   ....[75]....
        /*0204*/ 	.word	0xffffffff


	//   ....[76]....
        /*0208*/ 	.word	0xffffffff


	//   ....[77]....
        /*020c*/ 	.word	0xffffffff


	//   ....[78]....
        /*0210*/ 	.word	0xffffffff


	//   ....[79]....
        /*0214*/ 	.word	0xffffffff


	//   ....[80]....
        /*0218*/ 	.word	0xffffffff


	//   ....[81]....
        /*021c*/ 	.word	0xffffffff


	//   ....[82]....
        /*0220*/ 	.word	0xffffffff


	//   ....[83]....
        /*0224*/ 	.word	0xffffffff


	//   ....[84]....
        /*0228*/ 	.word	0xffffffff


	//   ....[85]....
        /*022c*/ 	.word	0xffffffff


	//   ....[86]....
        /*0230*/ 	.word	0xffffffff


	//   ....[87]....
        /*0234*/ 	.word	0xffffffff


	//   ....[88]....
        /*0238*/ 	.word	0xffffffff


	//   ....[89]....
        /*023c*/ 	.word	0xffffffff


	//   ....[90]....
        /*0240*/ 	.word	0xffffffff


	//   ....[91]....
        /*0244*/ 	.word	0xffffffff


	//   ....[92]....
        /*0248*/ 	.word	0xffffffff


	//   ....[93]....
        /*024c*/ 	.word	0xffffffff


	//   ....[94]....
        /*0250*/ 	.word	0xffffffff


	//   ....[95]....
        /*0254*/ 	.word	0xffffffff


	//   ....[96]....
        /*0258*/ 	.word	0xffffffff


	//   ....[97]....
        /*025c*/ 	.word	0xffffffff


	//   ....[98]....
        /*0260*/ 	.word	0xffffffff


	//   ....[99]....
        /*0264*/ 	.word	0xffffffff


	//   ....[100]....
        /*0268*/ 	.word	0xffffffff


	//   ....[101]....
        /*026c*/ 	.word	0xffffffff


	//   ....[102]....
        /*0270*/ 	.word	0xffffffff


	//   ....[103]....
        /*0274*/ 	.word	0xffffffff


	//   ....[104]....
        /*0278*/ 	.word	0xffffffff


	//   ....[105]....
        /*027c*/ 	.word	0xffffffff


	//   ....[106]....
        /*0280*/ 	.word	0xffffffff


	//   ....[107]....
        /*0284*/ 	.word	0xffffffff


	//   ....[108]....
        /*0288*/ 	.word	0xffffffff


	//   ....[109]....
        /*028c*/ 	.word	0xffffffff


	//   ....[110]....
        /*0290*/ 	.word	0xffffffff


	//   ....[111]....
        /*0294*/ 	.word	0xffffffff


	//   ....[112]....
        /*0298*/ 	.word	0xffffffff


	//   ....[113]....
        /*029c*/ 	.word	0xffffffff


	//   ....[114]....
        /*02a0*/ 	.word	0x0500000f


	//   ....[115]....
        /*02a4*/ 	.word	0x0500000f


	//   ....[116]....
        /*02a8*/ 	.word	0x0500000f


	//   ....[117]....
        /*02ac*/ 	.word	0x0500000f


	//   ....[118]....
        /*02b0*/ 	.word	0x0500000f


	//   ....[119]....
        /*02b4*/ 	.word	0x0500000f


	//   ....[120]....
        /*02b8*/ 	.word	0x0500000f


	//   ....[121]....
        /*02bc*/ 	.word	0x0500000f


	//   ....[122]....
        /*02c0*/ 	.word	0x0500000f


	//   ....[123]....
        /*02c4*/ 	.word	0x0500000f


	//   ....[124]....
        /*02c8*/ 	.word	0x0500000f


	//   ....[125]....
        /*02cc*/ 	.word	0x0500000f


	//   ....[126]....
        /*02d0*/ 	.word	0x0500000f


	//   ....[127]....
        /*02d4*/ 	.word	0x0500000f


	//   ....[128]....
        /*02d8*/ 	.word	0x0500000f


	//   ....[129]....
        /*02dc*/ 	.word	0x0500000f


	//   ....[130]....
        /*02e0*/ 	.word	0x0500000f


	//   ....[131]....
        /*02e4*/ 	.word	0x0500000f


	//   ....[132]....
        /*02e8*/ 	.word	0x0500000f


	//   ....[133]....
        /*02ec*/ 	.word	0x0500000f


	//   ....[134]....
        /*02f0*/ 	.word	0x0500000f


	//   ....[135]....
        /*02f4*/ 	.word	0x0500000f


	//   ....[136]....
        /*02f8*/ 	.word	0x0500000f


	//   ....[137]....
        /*02fc*/ 	.word	0x0500000f


	//   ....[138]....
        /*0300*/ 	.word	0x0500000f


	//   ....[139]....
        /*0304*/ 	.word	0x0500000f


	//   ....[140]....
        /*0308*/ 	.word	0x0500000f


	//   ....[141]....
        /*030c*/ 	.word	0x0500000f


	//   ....[142]....
        /*0310*/ 	.word	0x0500000f


	//   ....[143]....
        /*0314*/ 	.word	0x0500000f


	//   ....[144]....
        /*0318*/ 	.word	0x0500000f


	//   ....[145]....
        /*031c*/ 	.word	0x0500000f


	//   ....[146]....
        /*0320*/ 	.word	0x0500000f


	//   ....[147]....
        /*0324*/ 	.word	0x0500000f


	//   ....[148]....
        /*0328*/ 	.word	0x0500000f


	//   ....[149]....
        /*032c*/ 	.word	0x0500000f


	//   ....[150]....
        /*0330*/ 	.word	0x0500000f


	//   ....[151]....
        /*0334*/ 	.word	0x0500000f


	//   ....[152]....
        /*0338*/ 	.word	0x0500000f


	//   ....[153]....
        /*033c*/ 	.word	0x0500000f


	//   ....[154]....
        /*0340*/ 	.word	0x0500000f


	//   ....[155]....
        /*0344*/ 	.word	0x0500000f


	//   ....[156]....
        /*0348*/ 	.word	0x0500000f


	//   ....[157]....
        /*034c*/ 	.word	0x0500000f


	//   ....[158]....
        /*0350*/ 	.word	0x0500000f


	//   ....[159]....
        /*0354*/ 	.word	0x0500000f


	//   ....[160]....
        /*0358*/ 	.word	0x0500000f


	//   ....[161]....
        /*035c*/ 	.word	0x0500000f


	//   ....[162]....
        /*0360*/ 	.word	0x0500000f


	//   ....[163]....
        /*0364*/ 	.word	0x0500000f


	//   ....[164]....
        /*0368*/ 	.word	0x0500000f


	//   ....[165]....
        /*036c*/ 	.word	0x0500000f


	//   ....[166]....
        /*0370*/ 	.word	0x0500000f


	//   ....[167]....
        /*0374*/ 	.word	0x0500000f


	//   ....[168]....
        /*0378*/ 	.word	0x0500000f


	//   ....[169]....
        /*037c*/ 	.word	0x0500000f


	//   ....[170]....
        /*0380*/ 	.word	0x0500000f


	//   ....[171]....
        /*0384*/ 	.word	0x0500000f


	//   ....[172]....
        /*0388*/ 	.word	0x0500000f


	//   ....[173]....
        /*038c*/ 	.word	0x0500000f


	//   ....[174]....
        /*0390*/ 	.word	0x0500000f


	//   ....[175]....
        /*0394*/ 	.word	0x0500000f


	//   ....[176]....
        /*0398*/ 	.word	0x0500000f


	//   ....[177]....
        /*039c*/ 	.word	0x0500000f


	//   ....[178]....
        /*03a0*/ 	.word	0x0500000f


	//   ....[179]....
        /*03a4*/ 	.word	0x0500000f


	//   ....[180]....
        /*03a8*/ 	.word	0x0500000f


	//   ....[181]....
        /*03ac*/ 	.word	0xffffffff


	//   ....[182]....
        /*03b0*/ 	.word	0xffffffff


	//   ....[183]....
        /*03b4*/ 	.word	0xffffffff


	//   ....[184]....
        /*03b8*/ 	.word	0xffffffff


	//   ....[185]....
        /*03bc*/ 	.word	0xffffffff


	//   ....[186]....
        /*03c0*/ 	.word	0xffffffff


	//----- nvinfo : EIATTR_COOP_GROUP_INSTR_OFFSETS
	.align		4
.L_1298:
        /*03c4*/ 	.byte	0x04, 0x28
        /*03c6*/ 	.short	(.L_1300 - .L_1299)


	//   ....[0]....
.L_1299:
        /*03c8*/ 	.word	0x00000080


	//   ....[1]....
        /*03cc*/ 	.word	0x00000090


	//   ....[2]....
        /*03d0*/ 	.word	0x000002d0


	//   ....[3]....
        /*03d4*/ 	.word	0x00000430


	//   ....[4]....
        /*03d8*/ 	.word	0x00000550


	//   ....[5]....
        /*03dc*/ 	.word	0x000006b0


	//   ....[6]....
        /*03e0*/ 	.word	0x00002090


	//   ....[7]....
        /*03e4*/ 	.word	0x00003410


	//   ....[8]....
        /*03e8*/ 	.word	0x00003af0


	//   ....[9]....
        /*03ec*/ 	.word	0x00004a70


	//   ....[10]....
        /*03f0*/ 	.word	0x00004b80


	//   ....[11]....
        /*03f4*/ 	.word	0x00004d70


	//   ....[12]....
        /*03f8*/ 	.word	0x00004d90


	//   ....[13]....
        /*03fc*/ 	.word	0x00009ea0


	//   ....[14]....
        /*0400*/ 	.word	0x0000a040


	//   ....[15]....
        /*0404*/ 	.word	0x0000a180


	//   ....[16]....
        /*0408*/ 	.word	0x0000a1e0


	//   ....[17]....
        /*040c*/ 	.word	0x0000f940


	//   ....[18]....
        /*0410*/ 	.word	0x000100b0


	//   ....[19]....
        /*0414*/ 	.word	0x00011360


	//   ....[20]....
        /*0418*/ 	.word	0x000113f0


	//   ....[21]....
        /*041c*/ 	.word	0x000114c0


	//   ....[22]....
        /*0420*/ 	.word	0x000114e0


	//   ....[23]....
        /*0424*/ 	.word	0x000166c0


	//   ....[24]....
        /*0428*/ 	.word	0x000166e0


	//   ....[25]....
        /*042c*/ 	.word	0x00016730


	//   ....[26]....
        /*0430*/ 	.word	0x00016760


	//   ....[27]....
        /*0434*/ 	.word	0x00018210


	//   ....[28]....
        /*0438*/ 	.word	0x00018220


	//   ....[29]....
        /*043c*/ 	.word	0x00018340


	//   ....[30]....
        /*0440*/ 	.word	0x00018370


	//   ....[31]....
        /*0444*/ 	.word	0x00018be0


	//   ....[32]....
        /*0448*/ 	.word	0x00018c00


	//   ....[33]....
        /*044c*/ 	.word	0x00018d60


	//   ....[34]....
        /*0450*/ 	.word	0x00018d80


	//   ....[35]....
        /*0454*/ 	.word	0x00018ec0


	//   ....[36]....
        /*0458*/ 	.word	0x00018ee0


	//   ....[37]....
        /*045c*/ 	.word	0x00019030


	//   ....[38]....
        /*0460*/ 	.word	0x00019050


	//   ....[39]....
        /*0464*/ 	.word	0x00019760


	//   ....[40]....
        /*0468*/ 	.word	0x00019780


	//   ....[41]....
        /*046c*/ 	.word	0x000198c0


	//   ....[42]....
        /*0470*/ 	.word	0x000198e0


	//   ....[43]....
        /*0474*/ 	.word	0x00019a20


	//   ....[44]....
        /*0478*/ 	.word	0x00019a40


	//   ....[45]....
        /*047c*/ 	.word	0x00019b90


	//   ....[46]....
        /*0480*/ 	.word	0x00019bb0


	//   ....[47]....
        /*0484*/ 	.word	0x00019dc0


	//   ....[48]....
        /*0488*/ 	.word	0x0001b520


	//   ....[49]....
        /*048c*/ 	.word	0x0001b540


	//   ....[50]....
        /*0490*/ 	.word	0x0001b550


	//   ....[51]....
        /*0494*/ 	.word	0x0001b590


	//   ....[52]....
        /*0498*/ 	.word	0x0001b5e0


	//   ....[53]....
        /*049c*/ 	.word	0x0001b600


	//   ....[54]....
        /*04a0*/ 	.word	0x0001b650


	//   ....[55]....
        /*04a4*/ 	.word	0x0001b670


	//   ....[56]....
        /*04a8*/ 	.word	0x0001b6c0


	//   ....[57]....
        /*04ac*/ 	.word	0x0001b6e0


	//   ....[58]....
        /*04b0*/ 	.word	0x0001b710


	//   ....[59]....
        /*04b4*/ 	.word	0x0001b740


	//   ....[60]....
        /*04b8*/ 	.word	0x0001bd70


	//   ....[61]....
        /*04bc*/ 	.word	0x0001bd90


	//   ....[62]....
        /*04c0*/ 	.word	0x0001bdc0


	//   ....[63]....
        /*04c4*/ 	.word	0x0001be00


	//   ....[64]....
        /*04c8*/ 	.word	0x0001be50


	//   ....[65]....
        /*04cc*/ 	.word	0x0001be70


	//   ....[66]....
        /*04d0*/ 	.word	0x0001bec0


	//   ....[67]....
        /*04d4*/ 	.word	0x0001bee0


	//   ....[68]....
        /*04d8*/ 	.word	0x0001bf30


	//   ....[69]....
        /*04dc*/ 	.word	0x0001bf50


	//   ....[70]....
        /*04e0*/ 	.word	0x0001bfa0


	//   ....[71]....
        /*04e4*/ 	.word	0x0001bfc0


	//   ....[72]....
        /*04e8*/ 	.word	0x0001c010


	//   ....[73]....
        /*04ec*/ 	.word	0x0001c030


	//   ....[74]....
        /*04f0*/ 	.word	0x0001c060


	//   ....[75]....
        /*04f4*/ 	.word	0x0001c080


	//   ....[76]....
        /*04f8*/ 	.word	0x0001c4b0


	//   ....[77]....
        /*04fc*/ 	.word	0x0001c500


	//   ....[78]....
        /*0500*/ 	.word	0x0001c520


	//   ....[79]....
        /*0504*/ 	.word	0x0001c5f0


	//   ....[80]....
        /*0508*/ 	.word	0x0001c600


	//   ....[81]....
        /*050c*/ 	.word	0x0001c630


	//   ....[82]....
        /*0510*/ 	.word	0x0001c6c0


	//   ....[83]....
        /*0514*/ 	.word	0x0001c760


	//   ....[84]....
        /*0518*/ 	.word	0x0001c780


	//   ....[85]....
        /*051c*/ 	.word	0x0001c820


	//   ....[86]....
        /*0520*/ 	.word	0x0001c840


	//   ....[87]....
        /*0524*/ 	.word	0x0001c850


	//   ....[88]....
        /*0528*/ 	.word	0x0001cf70


	//   ....[89]....
        /*052c*/ 	.word	0x0001cf90


	//   ....[90]....
        /*0530*/ 	.word	0x0001cfa0


	//   ....[91]....
        /*0534*/ 	.word	0x0001cfb0


	//   ....[92]....
        /*0538*/ 	.word	0x0001cfd0


	//   ....[93]....
        /*053c*/ 	.word	0x0001d030


	//   ....[94]....
        /*0540*/ 	.word	0x0001d050


	//   ....[95]....
        /*0544*/ 	.word	0x0001d060


	//   ....[96]....
        /*0548*/ 	.word	0x0001d0a0


	//   ....[97]....
        /*054c*/ 	.word	0x0001d0d0


	//   ....[98]....
        /*0550*/ 	.word	0x0001d0e0


	//   ....[99]....
        /*0554*/ 	.word	0x0001d100


	//   ....[100]....
        /*0558*/ 	.word	0x0001d460


	//   ....[101]....
        /*055c*/ 	.word	0x0001d480


	//   ....[102]....
        /*0560*/ 	.word	0x0001d490


	//   ....[103]....
        /*0564*/ 	.word	0x0001d4a0


	//   ....[104]....
        /*0568*/ 	.word	0x0001d4b0


	//   ....[105]....
        /*056c*/ 	.word	0x0001d4d0


	//   ....[106]....
        /*0570*/ 	.word	0x0001d540


	//   ....[107]....
        /*0574*/ 	.word	0x0001d560


	//   ....[108]....
        /*0578*/ 	.word	0x0001d5c0


	//   ....[109]....
        /*057c*/ 	.word	0x0001d5d0


	//   ....[110]....
        /*0580*/ 	.word	0x0001d640


	//   ....[111]....
        /*0584*/ 	.word	0x0001d6b0


	//   ....[112]....
        /*0588*/ 	.word	0x0001daf0


	//   ....[113]....
        /*058c*/ 	.word	0x0001dcd0


	//   ....[114]....
        /*0590*/ 	.word	0x0001e210


	//   ....[115]....
        /*0594*/ 	.word	0x0001e2f0


	//   ....[116]....
        /*0598*/ 	.word	0x0001e390


	//   ....[117]....
        /*059c*/ 	.word	0x0001e410


	//   ....[118]....
        /*05a0*/ 	.word	0x0001e4c0


	//   ....[119]....
        /*05a4*/ 	.word	0x0001e520


	//   ....[120]....
        /*05a8*/ 	.word	0x0001e5e0


	//   ....[121]....
        /*05ac*/ 	.word	0x0001e640


	//   ....[122]....
        /*05b0*/ 	.word	0x0001e700


	//   ....[123]....
        /*05b4*/ 	.word	0x0001e760


	//   ....[124]....
        /*05b8*/ 	.word	0x0001e820


	//   ....[125]....
        /*05bc*/ 	.word	0x0001e880


	//   ....[126]....
        /*05c0*/ 	.word	0x0001e920


	//   ....[127]....
        /*05c4*/ 	.word	0x0001e9b0


	//   ....[128]....
        /*05c8*/ 	.word	0x0001ea20


	//   ....[129]....
        /*05cc*/ 	.word	0x0001eaa0


	//   ....[130]....
        /*05d0*/ 	.word	0x0001eb40


	//   ....[131]....
        /*05d4*/ 	.word	0x0001eba0


	//   ....[132]....
        /*05d8*/ 	.word	0x0001ec60


	//   ....[133]....
        /*05dc*/ 	.word	0x0001ecc0


	//   ....[134]....
        /*05e0*/ 	.word	0x0001ed80


	//   ....[135]....
        /*05e4*/ 	.word	0x0001ede0


	//   ....[136]....
        /*05e8*/ 	.word	0x0001eea0


	//   ....[137]....
        /*05ec*/ 	.word	0x0001ef00


	//   ....[138]....
        /*05f0*/ 	.word	0x0001efc0


	//   ....[139]....
        /*05f4*/ 	.word	0x0001f020


	//   ....[140]....
        /*05f8*/ 	.word	0x0001f0e0


	//   ....[141]....
        /*05fc*/ 	.word	0x0001f140


	//   ....[142]....
        /*0600*/ 	.word	0x0001f1e0


	//   ....[143]....
        /*0604*/ 	.word	0x0001f310


	//   ....[144]....
        /*0608*/ 	.word	0x0001f3e0


	//   ....[145]....
        /*060c*/ 	.word	0x0001f470


	//   ....[146]....
        /*0610*/ 	.word	0x0001f5a0


	//   ....[147]....
        /*0614*/ 	.word	0x0001f600


	//   ....[148]....
        /*0618*/ 	.word	0x0001f710


	//   ....[149]....
        /*061c*/ 	.word	0x0001f770


	//   ....[150]....
        /*0620*/ 	.word	0x0001f880


	//   ....[151]....
        /*0624*/ 	.word	0x0001f8e0


	//   ....[152]....
        /*0628*/ 	.word	0x0001f9f0


	//   ....[153]....
        /*062c*/ 	.word	0x0001fa50


	//   ....[154]....
        /*0630*/ 	.word	0x0001fb10


	//   ....[155]....
        /*0634*/ 	.word	0x0001fc70


	//   ....[156]....
        /*0638*/ 	.word	0x0001fd10


	//   ....[157]....
        /*063c*/ 	.word	0x0001fd70


	//   ....[158]....
        /*0640*/ 	.word	0x0001fe10


	//   ....[159]....
        /*0644*/ 	.word	0x0001fe70


	//   ....[160]....
        /*0648*/ 	.word	0x0001ff20


	//   ....[161]....
        /*064c*/ 	.word	0x0001ff80


	//   ....[162]....
        /*0650*/ 	.word	0x00020020


	//   ....[163]....
        /*0654*/ 	.word	0x00020080


	//   ....[164]....
        /*0658*/ 	.word	0x00020120


	//   ....[165]....
        /*065c*/ 	.word	0x00020180


	//   ....[166]....
        /*0660*/ 	.word	0x00020220


	//   ....[167]....
        /*0664*/ 	.word	0x00020300


	//   ....[168]....
        /*0668*/ 	.word	0x000203a0


	//   ....[169]....
        /*066c*/ 	.word	0x00020400


	//   ....[170]....
        /*0670*/ 	.word	0x000204d0


	//   ....[171]....
        /*0674*/ 	.word	0x00020530


	//   ....[172]....
        /*0678*/ 	.word	0x00020600


	//   ....[173]....
        /*067c*/ 	.word	0x00020660


	//   ....[174]....
        /*0680*/ 	.word	0x00020730


	//   ....[175]....
        /*0684*/ 	.word	0x00020790


	//   ....[176]....
        /*0688*/ 	.word	0x00020860


	//   ....[177]....
        /*068c*/ 	.word	0x000208c0


	//   ....[178]....
        /*0690*/ 	.word	0x00020990


	//   ....[179]....
        /*0694*/ 	.word	0x00020a20


	//   ....[180]....
        /*0698*/ 	.word	0x00020b40


	//   ....[181]....
        /*069c*/ 	.word	0x00021e20


	//   ....[182]....
        /*06a0*/ 	.word	0x00022c50


	//   ....[183]....
        /*06a4*/ 	.word	0x00023810


	//   ....[184]....
        /*06a8*/ 	.word	0x00023870


	//   ....[185]....
        /*06ac*/ 	.word	0x000238d0


	//   ....[186]....
        /*06b0*/ 	.word	0x000238f0


	//----- nvinfo : EIATTR_REG_RECONFIG
	.align		4
.L_1300:
        /*06b4*/ 	.byte	0x01, 0x54
	.zero		2


	//----- nvinfo : EIATTR_SYSCALL_OFFSETS
	.align		4
        /*06b8*/ 	.byte	0x04, 0x46
        /*06ba*/ 	.short	(.L_1302 - .L_1301)


	//   ....[0]....
.L_1301:
        /*06bc*/ 	.word	0x00002460


	//   ....[1]....
        /*06c0*/ 	.word	0x0001acc0


	//   ....[2]....
        /*06c4*/ 	.word	0x0001ae10


	//   ....[3]....
        /*06c8*/ 	.word	0x0001af00


	//   ....[4]....
        /*06cc*/ 	.word	0x0001ba20


	//----- nvinfo : EIATTR_MBARRIER_INSTR_OFFSETS
	.align		4
.L_1302:
        /*06d0*/ 	.byte	0x04, 0x39
        /*06d2*/ 	.short	(.L_1304 - .L_1303)


	//   ....[0]....
.L_1303:
        /*06d4*/ 	.word	0x00000180
        /*06d8*/ 	.word	0x000000ff
        /*06dc*/ 	.word	0x00022800
        /*06e0*/ 	.short	0x0100
        /*06e2*/ 	.byte	0x08
	.zero		1


	//   ....[1]....
        /*06e4*/ 	.word	0x00000190
        /*06e8*/ 	.word	0x000000ff
        /*06ec*/ 	.word	0x00022820
        /*06f0*/ 	.short	0x0100
        /*06f2*/ 	.byte	0x08
	.zero		1


	//   ....[2]....
        /*06f4*/ 	.word	0x00000280
        /*06f8*/ 	.word	0x000000ff
        /*06fc*/ 	.word	0x00022830
        /*0700*/ 	.short	0x0100
        /*0702*/ 	.byte	0x08
	.zero		1


	//   ....[3]....
        /*0704*/ 	.word	0x00000290
        /*0708*/ 	.word	0x000000ff
        /*070c*/ 	.word	0x00022840
        /*0710*/ 	.short	0x0100
        /*0712*/ 	.byte	0x08
	.zero		1


	//   ....[4]....
        /*0714*/ 	.word	0x000002a0
        /*0718*/ 	.word	0x000000ff
        /*071c*/ 	.word	0x00022838
        /*0720*/ 	.short	0x0100
        /*0722*/ 	.byte	0x08
	.zero		1


	//   ....[5]....
        /*0724*/ 	.word	0x000002b0
        /*0728*/ 	.word	0x000000ff
        /*072c*/ 	.word	0x00022848
        /*0730*/ 	.short	0x0100
        /*0732*/ 	.byte	0x08
	.zero		1


	//   ....[6]....
        /*0734*/ 	.word	0x000003e0
        /*0738*/ 	.word	0x000000ff
        /*073c*/ 	.word	0x00022850
        /*0740*/ 	.short	0x0100
        /*0742*/ 	.byte	0x08
	.zero		1


	//   ....[7]....
        /*0744*/ 	.word	0x000003f0
        /*0748*/ 	.word	0x000000ff
        /*074c*/ 	.word	0x00022860
        /*0750*/ 	.short	0x0100
        /*0752*/ 	.byte	0x08
	.zero		1


	//   ....[8]....
        /*0754*/ 	.word	0x00000400
        /*0758*/ 	.word	0x000000ff
        /*075c*/ 	.word	0x00022858
        /*0760*/ 	.short	0x0100
        /*0762*/ 	.byte	0x08
	.zero		1


	//   ....[9]....
        /*0764*/ 	.word	0x00000410
        /*0768*/ 	.word	0x000000ff
        /*076c*/ 	.word	0x00022868
        /*0770*/ 	.short	0x0100
        /*0772*/ 	.byte	0x08
	.zero		1


	//   ....[10]....
        /*0774*/ 	.word	0x00000500
        /*0778*/ 	.word	0x000000ff
        /*077c*/ 	.word	0x00022870
        /*0780*/ 	.short	0x0100
        /*0782*/ 	.byte	0x06
	.zero		1


	//   ....[11]....
        /*0784*/ 	.word	0x00000510
        /*0788*/ 	.word	0x000000ff
        /*078c*/ 	.word	0x00022880
        /*0790*/ 	.short	0x0100
        /*0792*/ 	.byte	0x06
	.zero		1


	//   ....[12]....
        /*0794*/ 	.word	0x00000520
        /*0798*/ 	.word	0x000000ff
        /*079c*/ 	.word	0x00022878
        /*07a0*/ 	.short	0x0100
        /*07a2*/ 	.byte	0x06
	.zero		1


	//   ....[13]....
        /*07a4*/ 	.word	0x00000530
        /*07a8*/ 	.word	0x000000ff
        /*07ac*/ 	.word	0x00022888
        /*07b0*/ 	.short	0x0100
        /*07b2*/ 	.byte	0x06
	.zero		1


	//   ....[14]....
        /*07b4*/ 	.word	0x00000660
        /*07b8*/ 	.word	0x000000ff
        /*07bc*/ 	.word	0x00022890
        /*07c0*/ 	.short	0x0100
        /*07c2*/ 	.byte	0x08
	.zero		1


	//   ....[15]....
        /*07c4*/ 	.word	0x00000670
        /*07c8*/ 	.word	0x000000ff
        /*07cc*/ 	.word	0x000228a0
        /*07d0*/ 	.short	0x0100
        /*07d2*/ 	.byte	0x08
	.zero		1


	//   ....[16]....
        /*07d4*/ 	.word	0x00000680
        /*07d8*/ 	.word	0x000000ff
        /*07dc*/ 	.word	0x00022898
        /*07e0*/ 	.short	0x0100
        /*07e2*/ 	.byte	0x08
	.zero		1


	//   ....[17]....
        /*07e4*/ 	.word	0x00000690
        /*07e8*/ 	.word	0x000000ff
        /*07ec*/ 	.word	0x000228a8
        /*07f0*/ 	.short	0x0100
        /*07f2*/ 	.byte	0x08
	.zero		1


	//   ....[18]....
        /*07f4*/ 	.word	0x000007d0
        /*07f8*/ 	.word	0x000000ff
        /*07fc*/ 	.word	0x000228b0
        /*0800*/ 	.short	0x0100
        /*0802*/ 	.byte	0x08
	.zero		1


	//   ....[19]....
        /*0804*/ 	.word	0x000007e0
        /*0808*/ 	.word	0x000000ff
        /*080c*/ 	.word	0x000228c0
        /*0810*/ 	.short	0x0100
        /*0812*/ 	.byte	0x08
	.zero		1


	//   ....[20]....
        /*0814*/ 	.word	0x000007f0
        /*0818*/ 	.word	0x000000ff
        /*081c*/ 	.word	0x000228b8
        /*0820*/ 	.short	0x0100
        /*0822*/ 	.byte	0x08
	.zero		1


	//   ....[21]....
        /*0824*/ 	.word	0x00000800
        /*0828*/ 	.word	0x000000ff
        /*082c*/ 	.word	0x000228c8
        /*0830*/ 	.short	0x0100
        /*0832*/ 	.byte	0x08
	.zero		1


	//   ....[22]....
        /*0834*/ 	.word	0x000026d0
        /*0838*/ 	.word	0x000000ff
        /*083c*/ 	.word	0x00022800
        /*0840*/ 	.short	0x010a
        /*0842*/ 	.byte	0x30
	.zero		1


	//   ....[23]....
        /*0844*/ 	.word	0x00002a80
        /*0848*/ 	.word	0x0000000e
        /*084c*/ 	.word	0x00000000
        /*0850*/ 	.short	0x010a
        /*0852*/ 	.byte	0x3f
	.zero		1


	//   ....[24]....
        /*0854*/ 	.word	0x00002ae0
        /*0858*/ 	.word	0x0000000e
        /*085c*/ 	.word	0x00000000
        /*0860*/ 	.short	0x010a
        /*0862*/ 	.byte	0x3f
	.zero		1


	//   ....[25]....
        /*0864*/ 	.word	0x00002f10
        /*0868*/ 	.word	0x00000006
        /*086c*/ 	.word	0x00000000
        /*0870*/ 	.short	0x0101
        /*0872*/ 	.byte	0x3f
	.zero		1


	//   ....[26]....
        /*0874*/ 	.word	0x00005900
        /*0878*/ 	.word	0x00000006
        /*087c*/ 	.word	0x00000000
        /*0880*/ 	.short	0x010a
        /*0882*/ 	.byte	0x3f
	.zero		1


	//   ....[27]....
        /*0884*/ 	.word	0x00005960
        /*0888*/ 	.word	0x00000006
        /*088c*/ 	.word	0x00000000
        /*0890*/ 	.short	0x010a
        /*0892*/ 	.byte	0x3f
	.zero		1


	//   ....[28]....
        /*0894*/ 	.word	0x000089b0
        /*0898*/ 	.word	0x00000000
        /*089c*/ 	.word	0x00000000
        /*08a0*/ 	.short	0x0101
        /*08a2*/ 	.byte	0x3f
	.zero		1


	//   ....[29]....
        /*08a4*/ 	.word	0x000090e0
        /*08a8*/ 	.word	0x00000002
        /*08ac*/ 	.word	0x00000000
        /*08b0*/ 	.short	0x010a
        /*08b2*/ 	.byte	0x3f
	.zero		1


	//   ....[30]....
        /*08b4*/ 	.word	0x00009180
        /*08b8*/ 	.word	0x00000006
        /*08bc*/ 	.word	0x00000000
        /*08c0*/ 	.short	0x010a
        /*08c2*/ 	.byte	0x3f
	.zero		1


	//   ....[31]....
        /*08c4*/ 	.word	0x000095b0
        /*08c8*/ 	.word	0x0000000d
        /*08cc*/ 	.word	0x00000000
        /*08d0*/ 	.short	0x0101
        /*08d2*/ 	.byte	0x3f
	.zero		1


	//   ....[32]....
        /*08d4*/ 	.word	0x0000bbc0
        /*08d8*/ 	.word	0x00000002
        /*08dc*/ 	.word	0x00000000
        /*08e0*/ 	.short	0x010a
        /*08e2*/ 	.byte	0x3f
	.zero		1


	//   ....[33]....
        /*08e4*/ 	.word	0x0000bc20
        /*08e8*/ 	.word	0x00000002
        /*08ec*/ 	.word	0x00000000
        /*08f0*/ 	.short	0x010a
        /*08f2*/ 	.byte	0x3f
	.zero		1


	//   ....[34]....
        /*08f4*/ 	.word	0x0000ee90
        /*08f8*/ 	.word	0x00000000
        /*08fc*/ 	.word	0x00000000
        /*0900*/ 	.short	0x0101
        /*0902*/ 	.byte	0x3f
	.zero		1


	//   ....[35]....
        /*0904*/ 	.word	0x0000f060
        /*0908*/ 	.word	0x00000002
        /*090c*/ 	.word	0x00000000
        /*0910*/ 	.short	0x010a
        /*0912*/ 	.byte	0x3f
	.zero		1


	//   ....[36]....
        /*0914*/ 	.word	0x0000f100
        /*0918*/ 	.word	0x00000006
        /*091c*/ 	.word	0x00000000
        /*0920*/ 	.short	0x010a
        /*0922*/ 	.byte	0x3f
	.zero		1


	//   ....[37]....
        /*0924*/ 	.word	0x0000f530
        /*0928*/ 	.word	0x0000000b
        /*092c*/ 	.word	0x00000000
        /*0930*/ 	.short	0x0101
        /*0932*/ 	.byte	0x3f
	.zero		1


	//   ....[38]....
        /*0934*/ 	.word	0x00012fa0
        /*0938*/ 	.word	0x00000002
        /*093c*/ 	.word	0x00000000
        /*0940*/ 	.short	0x010a
        /*0942*/ 	.byte	0x3f
	.zero		1


	//   ....[39]....
        /*0944*/ 	.word	0x00013000
        /*0948*/ 	.word	0x00000002
        /*094c*/ 	.word	0x00000000
        /*0950*/ 	.short	0x010a
        /*0952*/ 	.byte	0x3f
	.zero		1


	//   ....[40]....
        /*0954*/ 	.word	0x00016290
        /*0958*/ 	.word	0x00000000
        /*095c*/ 	.word	0x00000000
        /*0960*/ 	.short	0x0101
        /*0962*/ 	.byte	0x3f
	.zero		1


	//   ....[41]....
        /*0964*/ 	.word	0x00018c10
        /*0968*/ 	.word	0x000000ff
        /*096c*/ 	.word	0x00000000
        /*0970*/ 	.short	0x0101
        /*0972*/ 	.byte	0x05
	.zero		1


	//   ....[42]....
        /*0974*/ 	.word	0x0001b300
        /*0978*/ 	.word	0x00000016
        /*097c*/ 	.word	0x00022840
        /*0980*/ 	.short	0x010a
        /*0982*/ 	.byte	0x3f
	.zero		1


	//   ....[43]....
        /*0984*/ 	.word	0x0001b800
        /*0988*/ 	.word	0x00000016
        /*098c*/ 	.word	0x00022830
        /*0990*/ 	.short	0x0107
        /*0992*/ 	.byte	0x3f
	.zero		1


	//   ....[44]....
        /*0994*/ 	.word	0x0001b8d0
        /*0998*/ 	.word	0x00000016
        /*099c*/ 	.word	0x00022830
        /*09a0*/ 	.short	0x0101
        /*09a2*/ 	.byte	0x3f
	.zero		1


	//   ....[45]....
        /*09a4*/ 	.word	0x0001c140
        /*09a8*/ 	.word	0x00000010
        /*09ac*/ 	.word	0x00022800
        /*09b0*/ 	.short	0x0107
        /*09b2*/ 	.byte	0x3f
	.zero		1


	//   ....[46]....
        /*09b4*/ 	.word	0x0001c230
        /*09b8*/ 	.word	0x00000010
        /*09bc*/ 	.word	0x00022800
        /*09c0*/ 	.short	0x0101
        /*09c2*/ 	.byte	0x3f
	.zero		1


	//   ....[47]....
        /*09c4*/ 	.word	0x0001c250
        /*09c8*/ 	.word	0x00000010
        /*09cc*/ 	.word	0x00022820
        /*09d0*/ 	.short	0x010a
        /*09d2*/ 	.byte	0x3f
	.zero		1


	//   ....[48]....
        /*09d4*/ 	.word	0x0001c2e0
        /*09d8*/ 	.word	0x00000016
        /*09dc*/ 	.word	0x00022860
        /*09e0*/ 	.short	0x010a
        /*09e2*/ 	.byte	0x3f
	.zero		1


	//   ....[49]....
        /*09e4*/ 	.word	0x0001c9d0
        /*09e8*/ 	.word	0x00000016
        /*09ec*/ 	.word	0x00022850
        /*09f0*/ 	.short	0x0107
        /*09f2*/ 	.byte	0x3f
	.zero		1


	//   ....[50]....
        /*09f4*/ 	.word	0x0001caa0
        /*09f8*/ 	.word	0x00000016
        /*09fc*/ 	.word	0x00022850
        /*0a00*/ 	.short	0x0101
        /*0a02*/ 	.byte	0x3f
	.zero		1


	//   ....[51]....
        /*0a04*/ 	.word	0x0001cdd0
        /*0a08*/ 	.word	0x0000000a
        /*0a0c*/ 	.word	0x00022840
        /*0a10*/ 	.short	0x010a
        /*0a12*/ 	.byte	0x3f
	.zero		1


	//   ....[52]....
        /*0a14*/ 	.word	0x0001d1a0
        /*0a18*/ 	.word	0x0000000a
        /*0a1c*/ 	.word	0x00022830
        /*0a20*/ 	.short	0x0107
        /*0a22*/ 	.byte	0x3f
	.zero		1


	//   ....[53]....
        /*0a24*/ 	.word	0x0001d260
        /*0a28*/ 	.word	0x0000000a
        /*0a2c*/ 	.word	0x00022830
        /*0a30*/ 	.short	0x0101
        /*0a32*/ 	.byte	0x3f
	.zero		1


	//   ....[54]....
        /*0a34*/ 	.word	0x0001d290
        /*0a38*/ 	.word	0x0000000a
        /*0a3c*/ 	.word	0x00022860
        /*0a40*/ 	.short	0x010a
        /*0a42*/ 	.byte	0x3f
	.zero		1


	//   ....[55]....
        /*0a44*/ 	.word	0x0001d7b0
        /*0a48*/ 	.word	0x0000000a
        /*0a4c*/ 	.word	0x00022850
        /*0a50*/ 	.short	0x0107
        /*0a52*/ 	.byte	0x3f
	.zero		1


	//   ....[56]....
        /*0a54*/ 	.word	0x0001d870
        /*0a58*/ 	.word	0x0000000a
        /*0a5c*/ 	.word	0x00022850
        /*0a60*/ 	.short	0x0101
        /*0a62*/ 	.byte	0x3f
	.zero		1


	//   ....[57]....
        /*0a64*/ 	.word	0x0001dc50
        /*0a68*/ 	.word	0x00000005
        /*0a6c*/ 	.word	0x00022820
        /*0a70*/ 	.short	0x010a
        /*0a72*/ 	.byte	0x3f
	.zero		1


	//   ....[58]....
        /*0a74*/ 	.word	0x0001ddd0
        /*0a78*/ 	.word	0x00000003
        /*0a7c*/ 	.word	0x00022840
        /*0a80*/ 	.short	0x010a
        /*0a82*/ 	.byte	0x3f
	.zero		1


	//   ....[59]....
        /*0a84*/ 	.word	0x0001de70
        /*0a88*/ 	.word	0x00000005
        /*0a8c*/ 	.word	0x00022840
        /*0a90*/ 	.short	0x010a
        /*0a92*/ 	.byte	0x3f
	.zero		1


	//   ....[60]....
        /*0a94*/ 	.word	0x0001deb0
        /*0a98*/ 	.word	0x00000003
        /*0a9c*/ 	.word	0x00022860
        /*0aa0*/ 	.short	0x010a
        /*0aa2*/ 	.byte	0x3f
	.zero		1


	//   ....[61]....
        /*0aa4*/ 	.word	0x0001def0
        /*0aa8*/ 	.word	0x00000005
        /*0aac*/ 	.word	0x00022860
        /*0ab0*/ 	.short	0x010a
        /*0ab2*/ 	.byte	0x3f
	.zero		1


	//   ....[62]....
        /*0ab4*/ 	.word	0x0001df60
        /*0ab8*/ 	.word	0x00000009
        /*0abc*/ 	.word	0x00022800
        /*0ac0*/ 	.short	0x010a
        /*0ac2*/ 	.byte	0x3f
	.zero		1


	//   ....[63]....
        /*0ac4*/ 	.word	0x0001dfb0
        /*0ac8*/ 	.word	0x0000000e
        /*0acc*/ 	.word	0x00000000
        /*0ad0*/ 	.short	0x010a
        /*0ad2*/ 	.byte	0x3f
	.zero		1


	//   ....[64]....
        /*0ad4*/ 	.word	0x0001e000
        /*0ad8*/ 	.word	0x00000006
        /*0adc*/ 	.word	0x00000000
        /*0ae0*/ 	.short	0x010a
        /*0ae2*/ 	.byte	0x3f
	.zero		1


	//   ....[65]....
        /*0ae4*/ 	.word	0x0001e050
        /*0ae8*/ 	.word	0x00000006
        /*0aec*/ 	.word	0x00000000
        /*0af0*/ 	.short	0x010a
        /*0af2*/ 	.byte	0x3f
	.zero		1


	//   ....[66]....
        /*0af4*/ 	.word	0x0001e0a0
        /*0af8*/ 	.word	0x00000002
        /*0afc*/ 	.word	0x00000000
        /*0b00*/ 	.short	0x010a
        /*0b02*/ 	.byte	0x3f
	.zero		1


	//   ....[67]....
        /*0b04*/ 	.word	0x0001e0f0
        /*0b08*/ 	.word	0x00000006
        /*0b0c*/ 	.word	0x00000000
        /*0b10*/ 	.short	0x010a
        /*0b12*/ 	.byte	0x3f
	.zero		1


	//   ....[68]....
        /*0b14*/ 	.word	0x0001e140
        /*0b18*/ 	.word	0x00000002
        /*0b1c*/ 	.word	0x00000000
        /*0b20*/ 	.short	0x010a
        /*0b22*/ 	.byte	0x3f
	.zero		1


	//   ....[69]....
        /*0b24*/ 	.word	0x0001e240
        /*0b28*/ 	.word	0x00000016
        /*0b2c*/ 	.word	0x00022840
        /*0b30*/ 	.short	0x010a
        /*0b32*/ 	.byte	0x3f
	.zero		1


	//   ....[70]....
        /*0b34*/ 	.word	0x0001f210
        /*0b38*/ 	.word	0x00000010
        /*0b3c*/ 	.word	0x00022820
        /*0b40*/ 	.short	0x010a
        /*0b42*/ 	.byte	0x3f
	.zero		1


	//   ....[71]....
        /*0b44*/ 	.word	0x0001f260
        /*0b48*/ 	.word	0x00000016
        /*0b4c*/ 	.word	0x00022860
        /*0b50*/ 	.short	0x010a
        /*0b52*/ 	.byte	0x3f
	.zero		1


	//   ....[72]....
        /*0b54*/ 	.word	0x0001fbc0
        /*0b58*/ 	.word	0x0000000a
        /*0b5c*/ 	.word	0x00022840
        /*0b60*/ 	.short	0x010a
        /*0b62*/ 	.byte	0x3f
	.zero		1


	//   ....[73]....
        /*0b64*/ 	.word	0x00020250
        /*0b68*/ 	.word	0x0000000a
        /*0b6c*/ 	.word	0x00022860
        /*0b70*/ 	.short	0x010a
        /*0b72*/ 	.byte	0x3f
	.zero		1


	//   ....[74]....
        /*0b74*/ 	.word	0x00020a60
        /*0b78*/ 	.word	0x00000005
        /*0b7c*/ 	.word	0x00022820
        /*0b80*/ 	.short	0x010a
        /*0b82*/ 	.byte	0x3f
	.zero		1


	//   ....[75]....
        /*0b84*/ 	.word	0x00020c00
        /*0b88*/ 	.word	0x00000003
        /*0b8c*/ 	.word	0x00022840
        /*0b90*/ 	.short	0x010a
        /*0b92*/ 	.byte	0x3f
	.zero		1


	//   ....[76]....
        /*0b94*/ 	.word	0x00020c50
        /*0b98*/ 	.word	0x00000005
        /*0b9c*/ 	.word	0x00022840
        /*0ba0*/ 	.short	0x010a
        /*0ba2*/ 	.byte	0x3f
	.zero		1


	//   ....[77]....
        /*0ba4*/ 	.word	0x00020ca0
        /*0ba8*/ 	.word	0x00000003
        /*0bac*/ 	.word	0x00022860
        /*0bb0*/ 	.short	0x010a
        /*0bb2*/ 	.byte	0x3f
	.zero		1


	//   ....[78]....
        /*0bb4*/ 	.word	0x00021040
        /*0bb8*/ 	.word	0x00000014
        /*0bbc*/ 	.word	0x00000000
        /*0bc0*/ 	.short	0x010a
        /*0bc2*/ 	.byte	0x3f
	.zero		1


	//   ....[79]....
        /*0bc4*/ 	.word	0x00021180
        /*0bc8*/ 	.word	0x00000002
        /*0bcc*/ 	.word	0x00000000
        /*0bd0*/ 	.short	0x010a
        /*0bd2*/ 	.byte	0x3f
	.zero		1


	//   ....[80]....
        /*0bd4*/ 	.word	0x00021840
        /*0bd8*/ 	.word	0x00000002
        /*0bdc*/ 	.word	0x00000000
        /*0be0*/ 	.short	0x0101
        /*0be2*/ 	.byte	0x3f
	.zero		1


	//   ....[81]....
        /*0be4*/ 	.word	0x00025fa0
        /*0be8*/ 	.word	0x0000000f
        /*0bec*/ 	.word	0x00000000
        /*0bf0*/ 	.short	0x010a
        /*0bf2*/ 	.byte	0x3f
	.zero		1


	//   ....[82]....
        /*0bf4*/ 	.word	0x000260e0
        /*0bf8*/ 	.word	0x00000007
        /*0bfc*/ 	.word	0x00000000
        /*0c00*/ 	.short	0x010a
        /*0c02*/ 	.byte	0x3f
	.zero		1


	//   ....[83]....
        /*0c04*/ 	.word	0x0003e750
        /*0c08*/ 	.word	0x00000000
        /*0c0c*/ 	.word	0x00000000
        /*0c10*/ 	.short	0x0101
        /*0c12*/ 	.byte	0x3f
	.zero		1


	//   ....[84]....
        /*0c14*/ 	.word	0x0003e770
        /*0c18*/ 	.word	0x00000002
        /*0c1c*/ 	.word	0x00000000
        /*0c20*/ 	.short	0x010a
        /*0c22*/ 	.byte	0x3f
	.zero		1


	//   ....[85]....
        /*0c24*/ 	.word	0x0003e7c0
        /*0c28*/ 	.word	0x00000007
        /*0c2c*/ 	.word	0x00000000
        /*0c30*/ 	.short	0x010a
        /*0c32*/ 	.byte	0x3f
	.zero		1


	//----- nvinfo : EIATTR_NUM_MBARRIERS
	.align		4
.L_1304:
        /*0c34*/ 	.byte	0x03, 0x38
        /*0c36*/ 	.short	0x0016


	//----- nvinfo : EIATTR_EXIT_INSTR_OFFSETS
	.align		4
        /*0c38*/ 	.byte	0x04, 0x1c
        /*0c3a*/ 	.short	(.L_1306 - .L_1305)


	//   ....[0]....
.L_1305:
        /*0c3c*/ 	.word	0x00000a50


	//   ....[1]....
        /*0c40*/ 	.word	0x00019d30


	//   ....[2]....
        /*0c44*/ 	.word	0x0001df40


	//----- nvinfo : EIATTR_MAX_THREADS
	.align		4
.L_1306:
        /*0c48*/ 	.byte	0x04, 0x05
        /*0c4a*/ 	.short	(.L_1308 - .L_1307)
.L_1307:
        /*0c4c*/ 	.word	0x00000180
        /*0c50*/ 	.word	0x00000001
        /*0c54*/ 	.word	0x00000001


	//----- nvinfo : EIATTR_CRS_STACK_SIZE
	.align		4
.L_1308:
        /*0c58*/ 	.byte	0x04, 0x1e
        /*0c5a*/ 	.short	(.L_1310 - .L_1309)
.L_1309:
        /*0c5c*/ 	.word	0x00000000


	//----- nvinfo : EIATTR_CBANK_PARAM_SIZE
	.align		4
.L_1310:
        /*0c60*/ 	.byte	0x03, 0x19
        /*0c62*/ 	.short	0x0af0


	//----- nvinfo : EIATTR_PARAM_CBANK
	.align		4
        /*0c64*/ 	.byte	0x04, 0x0a
        /*0c66*/ 	.short	(.L_1312 - .L_1311)
	.align		4
.L_1311:
        /*0c68*/ 	.word	index@(.nv.constant0._ZN7cutlass13device_kernelIN5flash11enable_sm90INS1_16FlashAttnFwdSm90INS1_25CollectiveMainloopFwdSm90ILi2EN4cute5tupleIJNS5_1CILi1EEES8_S8_EEENS6_IJNS7_ILi128EEENS7_ILi96EEENS7_ILi64EEEEEELi256ENS_6half_tEfNS_4arch4Sm90ELb0ELb1ELb1ELb0ELb1ELb0ELb0ELb1ELb0ELb1ELb0ELb0EEENS1_21CollectiveEpilogueFwdINS6_IJSA_NS7_ILi256EEESB_EEES9_SE_SG_Li256ELb0ELb1ELb0ELb0EEENS1_30DynamicPersistentTileSchedulerILi256ELi128ELb0ELb1ELb1EEEEEEEEEvNT_6ParamsE)
        /*0c6c*/ 	.short	0x0210
        /*0c6e*/ 	.short	0x0af0


	//----- nvinfo : EIATTR_SW_WAR
	.align		4
.L_1312:
        /*0c70*/ 	.byte	0x04, 0x36
        /*0c72*/ 	.short	(.L_1314 - .L_1313)
.L_1313:
        /*0c74*/ 	.word	0x00000008
.L_1314:


//--------------------- .nv.info._ZN7cutlass13device_kernelIN5flash11enable_sm90INS1_16FlashAttnFwdSm90INS1_25CollectiveMainloopFwdSm90ILi2EN4cute5tupleIJNS5_1CILi1EEES8_S8_EEENS6_IJNS7_ILi128EEENS7_ILi96EEENS7_ILi64EEEEEELi256ENS_6half_tEfNS_4arch4Sm90ELb0ELb1ELb1ELb0ELb1ELb0ELb1ELb1ELb0ELb1ELb0ELb0EEENS1_21CollectiveEpilogueFwdINS6_IJSA_NS7_ILi256EEESB_EEES9_SE_SG_Li256ELb0ELb1ELb0ELb0EEENS1_30DynamicPersistentTileSchedulerILi256ELi128ELb0ELb1ELb1EEEEEEEEEvNT_6ParamsE --------------------------
	.section	.nv.info._ZN7cutlass13device_kernelIN5flash11enable_sm90INS1_16FlashAttnFwdSm90INS1_25CollectiveMainloopFwdSm90ILi2EN4cute5tupleIJNS5_1CILi1EEES8_S8_EEENS6_IJNS7_ILi128EEENS7_ILi96EEENS7_ILi64EEEEEELi256ENS_6half_tEfNS_4arch4Sm90ELb0ELb1ELb1ELb0ELb1ELb0ELb1ELb1ELb0ELb1ELb0ELb0EEENS1_21CollectiveEpilogueFwdINS6_IJSA_NS7_ILi256EEESB_EEES9_SE_SG_Li256ELb0ELb1ELb0ELb0EEENS1_30DynamicPersistentTileSchedulerILi256ELi128ELb0ELb1ELb1EEEEEEEEEvNT_6ParamsE,"",@"SHT_CUDA_INFO"
	.sectionflags	@""
	.align	4


	//----- nvinfo : EIATTR_CUDA_API_VERSION
	.align		4
        /*0000*/ 	.byte	0x04, 0x37
        /*0002*/ 	.short	(.L_1316 - .L_1315)
.L_1315:
        /*0004*/ 	.word	0x00000082


	//----- nvinfo : EIATTR_KPARAM_INFO
	.align		4
.L_1316:
        /*0008*/ 	.byte	0x04, 0x17
        /*000a*/ 	.short	(.L_1318 - .L_1317)
.L_1317:
        /*000c*/ 	.word	0x00000000
        /*0010*/ 	.short	0x0000
        /*0012*/ 	.short	0x0070
        /*0014*/ 	.byte	0x00, 0xf0, 0x01, 0x2e


	//----- nvinfo : EIATTR_SPARSE_MMA_MASK
	.align		4
.L_1318:
        /*0018*/ 	.byte	0x03, 0x50
        /*001a*/ 	.short	0x0000


	//----- nvinfo : EIATTR_MAXREG_COUNT
	.align		4
        /*001c*/ 	.byte	0x03, 0x1b
        /*001e*/ 	.short	0x00a8


	//----- nvinfo : EIATTR_NUM_BARRIERS
	.align		4
        /*0020*/ 	.byte	0x02, 0x4c
        /*0022*/ 	.byte	0x10
	.zero		1


	//----- nvinfo : EIATTR_EXTERNS
	.align		4
        /*0024*/ 	.byte	0x04, 0x0f
        /*0026*/ 	.short	(.L_1320 - .L_1319)


	//   ....[0]....
	.align		4
.L_1319:
        /*0028*/ 	.word	index@(__assertfail)


	//----- nvinfo : EIATTR_ANNOTATIONS
	.align		4
.L_1320:
        /*002c*/ 	.byte	0x04, 0x55
        /*002e*/ 	.short	(.L_1322 - .L_1321)


	//   ....[0]....
.L_1321:
        /* <DEDUP_REMOVED lines=10> */


	//----- nvinfo : EIATTR_MERCURY_ISA_VERSION
	.align		4
.L_1322:
        /*00c0*/ 	.byte	0x03, 0x5f
        /*00c2*/ 	.short	0x0101


	//----- nvinfo : EIATTR_INT_WARP_WIDE_INSTR_OFFSETS
	.align		4
        /*00c4*/ 	.byte	0x04, 0x31
        /*00c6*/ 	.short	(.L_1324 - .L_1323)


	//   ....[0]....
.L_1323:
        /*00c8*/ 	.word	0x000000c0


	//   ....[1]....
        /*00cc*/ 	.word	0x000000d0


	//   ....[2]....
        /*00d0*/ 	.word	0x000000e0


	//   ....[3]....
        /*00d4*/ 	.word	0x00000180


	//   ....[4]....
        /*00d8*/ 	.word	0x00023810


	//   ....[5]....
        /*00dc*/ 	.word	0x000238a0


	//   ....[6]....
        /*00e0*/ 	.word	0x000273c0


	//   ....[7]....
        /*00e4*/ 	.word	0x00027450


	//----- nvinfo : EIATTR_COOP_GROUP_MASK_REGIDS
	.align		4
.L_1324:
        /*00e8*/ 	.byte	0x04, 0x29
        /*00ea*/ 	.short	(.L_1326 - .L_1325)


	//   ....[0]....
.L_1325:
        /*00ec*/ 	.word	0xffffffff


	//   ....[1]....
        /*00f0*/ 	.word	0xffffffff


	//   ....[2]....
        /*00f4*/ 	.word	0xffffffff


	//   ....[3]....
        /*00f8*/ 	.word	0xffffffff


	//   ....[4]....
        /*00fc*/ 	.word	0xffffffff


	//   ....[5]....
        /*0100*/ 	.word	0xffffffff


	//   ....[6]....
        /*0104*/ 	.word	0xffffffff


	//   ....[7]....
        /*0108*/ 	.word	0xffffffff


	//   ....[8]....
        /*010c*/ 	.word	0xffffffff


	//   ....[9]....
        /*0110*/ 	.word	0xffffffff


	//   ....[10]....
        /*0114*/ 	.word	0xffffffff


	//   ....[11]....
        /*0118*/ 	.word	0xffffffff


	//   ....[12]....
        /*011c*/ 	.word	0xffffffff


	//   ....[13]....
        /*0120*/ 	.word	0xffffffff


	//   ....[14]....
        /*0124*/ 	.word	0xffffffff


	//   ....[15]....
        /*0128*/ 	.word	0xffffffff


	//   ....[16]....
        /*012c*/ 	.word	0xffffffff


	//   ....[17]....
        /*0130*/ 	.word	0xffffffff


	//   ....[18]....
        /*0134*/ 	.word	0xffffffff


	//   ....[19]....
        /*0138*/ 	.word	0xffffffff


	//   ....[20]....
        /*013c*/ 	.word	0xffffffff


	//   ....[21]....
        /*0140*/ 	.word	0xffffffff


	//   ....[22]....
        /*0144*/ 	.word	0xffffffff


	//   ....[23]....
        /*0148*/ 	.word	0xffffffff


	//   ....[24]....
        /*014c*/ 	.word	0xffffffff


	//   ....[25]....
        /*0150*/ 	.word	0xffffffff


	//   ....[26]....
        /*0154*/ 	.word	0xffffffff


	//   ....[27]....
        /*0158*/ 	.word	0xffffffff


	//   ....[28]....
        /*015c*/ 	.word	0xffffffff


	//   ....[29]....
        /*0160*/ 	.word	0xffffffff


	//   ....[30]....
        /*0164*/ 	.word	0xffffffff


	//   ....[31]....
        /*0168*/ 	.word	0xffffffff


	//   ....[32]....
        /*016c*/ 	.word	0xffffffff


	//   ....[33]....
        /*0170*/ 	.word	0xffffffff


	//   ....[34]....
        /*0174*/ 	.word	0xffffffff


	//   ....[35]....
        /*0178*/ 	.word	0xffffffff


	//   ....[36]....
        /*017c*/ 	.word	0xffffffff


	//   ....[37]....
        /*0180*/ 	.word	0xffffffff


	//   ....[38]....
        /*0184*/ 	.word	0xffffffff


	//   ....[39]....
        /*0188*/ 	.word	0xffffffff


	//   ....[40]....
        /*018c*/ 	.word	0xffffffff


	//   ....[41]....
        /*0190*/ 	.word	0xffffffff


	//   ....[42]....
        /*0194*/ 	.word	0xffffffff


	//   ....[43]....
        /*0198*/ 	.word	0xffffffff


	//   ....[44]....
        /*019c*/ 	.word	0xffffffff


	//   ....[45]....
        /*01a0*/ 	.word	0xffffffff


	//   ....[46]....
        /*01a4*/ 	.word	0xffffffff


	//   ....[47]....
        /*01a8*/ 	.word	0xffffffff


	//   ....[48]....
        /*01ac*/ 	.word	0xffffffff


	//   ....[49]....
        /*01b0*/ 	.word	0xffffffff


	//   ....[50]....
        /*01b4*/ 	.word	0xffffffff


	//   ....[51]....
        /*01b8*/ 	.word	0xffffffff


	//   ....[52]....
        /*01bc*/ 	.word	0xffffffff


	//   ....[53]....
        /*01c0*/ 	.word	0xffffffff


	//   ....[54]....
        /*01c4*/ 	.word	0xffffffff


	//   ....[55]....
        /*01c8*/ 	.word	0xffffffff


	//   ....[56]....
        /*01cc*/ 	.word	0xffffffff


	//   ....[57]....
        /*01d0*/ 	.word	0xffffffff


	//   ....[58]....
        /*01d4*/ 	.word	0xffffffff


	//   ....[59]....
        /*01d8*/ 	.word	0xffffffff


	//   ....[60]....
        /*01dc*/ 	.word	0xffffffff


	//   ....[61]....
        /*01e0*/ 	.word	0xffffffff


	//   ....[62]....
        /*01e4*/ 	.word	0xffffffff


	//   ....[63]....
        /*01e8*/ 	.word	0xffffffff


	//   ....[64]....
        /*01ec*/ 	.word	0xffffffff


	//   ....[65]....
        /*01f0*/ 	.word	0xffffffff


	//   ....[66]....
        /*01f4*/ 	.word	0xffffffff


	//   ....[67]....
        /*01f8*/ 	.word	0xffffffff


	//   ....[68]....
        /*01fc*/ 	.word	0xffffffff


	//   ....[69]....
        /*0200*/ 	.word	0xffffffff


	//   ....[70]....
        /*0204*/ 	.word	0xffffffff


	//   ....[71]....
        /*0208*/ 	.word	0xffffffff


	//   ....[72]....
        /*020c*/ 	.word	0xffffffff


	//   ....[73]....
        /*0210*/ 	.word	0xffffffff


	//   ....[74]....
        /*0214*/ 	.word	0xffffffff


	//   ....[75]....
        /*0218*/ 	.word	0xffffffff


	//   ....[76]....
        /*021c*/ 	.word	0xffffffff


	//   ....[77]....
        /*0220*/ 	.word	0xffffffff


	//   ....[78]....
        /*0224*/ 	.word	0xffffffff


	//   ....[79]....
        /*0228*/ 	.word	0xffffffff


	//   ....[80]....
        /*022c*/ 	.word	0xffffffff


	//   ....[81]....
        /*0230*/ 	.word	0xffffffff


	//   ....[82]....
        /*0234*/ 	.word	0xffffffff


	//   ....[83]....
        /*0238*/ 	.word	0xffffffff


	//   ....[84]....
        /*023c*/ 	.word	0xffffffff


	//   ....[85]....
        /*0240*/ 	.word	0xffffffff


	//   ....[86]....
        /*0244*/ 	.word	0xffffffff


	//   ....[87]....
        /*0248*/ 	.word	0xffffffff


	//   ....[88]....
        /*024c*/ 	.word	0xffffffff


	//   ....[89]....
        /*0250*/ 	.word	0xffffffff


	//   ....[90]....
        /*0254*/ 	.word	0xffffffff


	//   ....[91]....
        /*0258*/ 	.word	0xffffffff


	//   ....[92]....
        /*025c*/ 	.word	0xffffffff


	//   ....[93]....
        /*0260*/ 	.word	0xffffffff


	//   ....[94]....
        /*0264*/ 	.word	0xffffffff


	//   ....[95]....
        /*0268*/ 	.word	0xffffffff


	//   ....[96]....
        /*026c*/ 	.word	0xffffffff


	//   ....[97]....
        /*0270*/ 	.word	0xffffffff


	//   ....[98]....
        /*0274*/ 	.word	0xffffffff


	//   ....[99]....
        /*0278*/ 	.word	0xffffffff


	//   ....[100]....
        /*027c*/ 	.word	0xffffffff


	//   ....[101]....
        /*0280*/ 	.word	0xffffffff


	//   ....[102]....
        /*0284*/ 	.word	0xffffffff


	//   ....[103]....
        /*0288*/ 	.word	0xffffffff


	//   ....[104]....
        /*028c*/ 	.word	0xffffffff


	//   ....[105]....
        /*0290*/ 	.word	0xffffffff


	//   ....[106]....
        /*0294*/ 	.word	0xffffffff


	//   ....[107]....
        /*0298*/ 	.word	0xffffffff


	//   ....[108]....
        /*029c*/ 	.word	0xffffffff


	//   ....[109]....
        /*02a0*/ 	.word	0xffffffff


	//   ....[110]....
        /*02a4*/ 	.word	0xffffffff


	//   ....[111]....
        /*02a8*/ 	.word	0xffffffff


	//   ....[112]....
        /*02ac*/ 	.word	0xffffffff


	//   ....[113]....
        /*02b0*/ 	.word	0xffffffff


	//   ....[114]....
        /*02b4*/ 	.word	0xffffffff


	//   ....[115]....
        /*02b8*/ 	.word	0xffffffff


	//   ....[116]....
        /*02bc*/ 	.word	0xffffffff


	//   ....[117]....
        /*02c0*/ 	.word	0xffffffff


	//   ....[118]....
        /*02c4*/ 	.word	0xffffffff


	//   ....[119]....
        /*02c8*/ 	.word	0xffffffff


	//   ....[120]....
        /*02cc*/ 	.word	0xffffffff


	//   ....[121]....
        /*02d0*/ 	.word	0xffffffff


	//   ....[122]....
        /*02d4*/ 	.word	0xffffffff


	//   ....[123]....
        /*02d8*/ 	.word	0xffffffff


	//   ....[124]....
        /*02dc*/ 	.word	0xffffffff


	//   ....[125]....
        /*02e0*/ 	.word	0xffffffff


	//   ....[126]....
        /*02e4*/ 	.word	0xffffffff


	//   ....[127]....
        /*02e8*/ 	.word	0xffffffff


	//   ....[128]....
        /*02ec*/ 	.word	0xffffffff


	//   ....[129]....
        /*02f0*/ 	.word	0xffffffff


	//   ....[130]....
        /*02f4*/ 	.word	0x0500000f


	//   ....[131]....
        /*02f8*/ 	.word	0x0500000f


	//   ....[132]....
        /*02fc*/ 	.word	0x0500000f


	//   ....[133]....
        /*0300*/ 	.word	0x0500000f


	//   ....[134]....
        /*0304*/ 	.word	0x0500000f


	//   ....[135]....
        /*0308*/ 	.word	0x0500000f


	//   ....[136]....
        /*030c*/ 	.word	0x0500000f


	//   ....[137]....
        /*0310*/ 	.word	0x0500000f


	//   ....[138]....
        /*0314*/ 	.word	0x0500000f


	//   ....[139]....
        /*0318*/ 	.word	0x0500000f


	//   ....[140]....
        /*031c*/ 	.word	0x0500000f


	//   ....[141]....
        /*0320*/ 	.word	0x0500000f


	//   ....[142]....
        /*0324*/ 	.word	0x0500000f


	//   ....[143]....
        /*0328*/ 	.word	0x0500000f


	//   ....[144]....
        /*032c*/ 	.word	0x0500000f


	//   ....[145]....
        /*0330*/ 	.word	0x0500000f


	//   ....[146]....
        /*0334*/ 	.word	0x0500000f


	//   ....[147]....
        /*0338*/ 	.word	0x0500000f


	//   ....[148]....
        /*033c*/ 	.word	0x0500000f


	//   ....[149]....
        /*0340*/ 	.word	0x0500000f


	//   ....[150]....
        /*0344*/ 	.word	0x0500000f


	//   ....[151]....
        /*0348*/ 	.word	0x0500000f


	//   ....[152]....
        /*034c*/ 	.word	0x0500000f


	//   ....[153]....
        /*0350*/ 	.word	0x0500000f


	//   ....[154]....
        /*0354*/ 	.word	0x0500000f


	//   ....[155]....
        /*0358*/ 	.word	0x0500000f


	//   ....[156]....
        /*035c*/ 	.word	0x0500000f


	//   ....[157]....
        /*0360*/ 	.word	0x0500000f


	//   ....[158]....
        /*0364*/ 	.word	0x0500000f


	//   ....[159]....
        /*0368*/ 	.word	0x0500000f


	//   ....[160]....
        /*036c*/ 	.word	0x0500000f


	//   ....[161]....
        /*0370*/ 	.word	0x0500000f


	//   ....[162]....
        /*0374*/ 	.word	0x0500000f


	//   ....[163]....
        /*0378*/ 	.word	0x0500000f


	//   ....[164]....
        /*037c*/ 	.word	0x0500000f


	//   ....[165]....
        /*0380*/ 	.word	0x0500000f


	//   ....[166]....
        /*0384*/ 	.word	0x0500000f


	//   ....[167]....
        /*0388*/ 	.word	0x0500000f


	//   ....[168]....
        /*038c*/ 	.word	0x0500000f


	//   ....[169]....
        /*0390*/ 	.word	0x0500000f


	//   ....[170]....
        /*0394*/ 	.word	0x0500000f


	//   ....[171]....
        /*0398*/ 	.word	0x0500000f


	//   ....[172]....
        /*039c*/ 	.word	0x0500000f


	//   ....[173]....
        /*03a0*/ 	.word	0x0500000f


	//   ....[174]....
        /*03a4*/ 	.word	0x0500000f


	//   ....[175]....
        /*03a8*/ 	.word	0x0500000f


	//   ....[176]....
        /*03ac*/ 	.word	0x0500000f


	//   ....[177]....
        /*03b0*/ 	.word	0x0500000f


	//   ....[178]....
        /*03b4*/ 	.word	0x0500000f


	//   ....[179]....
        /*03b8*/ 	.word	0x0500000f


	//   ....[180]....
        /*03bc*/ 	.word	0x0500000f


	//   ....[181]....
        /*03c0*/ 	.word	0x0500000f


	//   ....[182]....
        /*03c4*/ 	.word	0x0500000f


	//   ....[183]....
        /*03c8*/ 	.word	0x0500000f


	//   ....[184]....
        /*03cc*/ 	.word	0x0500000f


	//   ....[185]....
        /*03d0*/ 	.word	0x0500000f


	//   ....[186]....
        /*03d4*/ 	.word	0x0500000f


	//   ....[187]....
        /*03d8*/ 	.word	0x0500000f


	//   ....[188]....
        /*03dc*/ 	.word	0x0500000f


	//   ....[189]....
        /*03e0*/ 	.word	0x0500000f


	//   ....[190]....
        /*03e4*/ 	.word	0x0500000f


	//   ....[191]....
        /*03e8*/ 	.word	0x0500000f


	//   ....[192]....
        /*03ec*/ 	.word	0x0500000f


	//   ....[193]....
        /*03f0*/ 	.word	0x0500000f


	//   ....[194]....
        /*03f4*/ 	.word	0x0500000f


	//   ....[195]....
        /*03f8*/ 	.word	0x0500000f


	//   ....[196]....
        /*03fc*/ 	.word	0x0500000f


	//   ....[197]....
        /*0400*/ 	.word	0x0500000f


	//   ....[198]....
        /*0404*/ 	.word	0x0500000f


	//   ....[199]....
        /*0408*/ 	.word	0x0500000f


	//   ....[200]....
        /*040c*/ 	.word	0x0500000f


	//   ....[201]....
        /*0410*/ 	.word	0x0500000f


	//   ....[202]....
        /*0414*/ 	.word	0x0500000f


	//   ....[203]....
        /*0418*/ 	.word	0x0500000f


	//   ....[204]....
        /*041c*/ 	.word	0x0500000f


	//   ....[205]....
        /*0420*/ 	.word	0x0500000f


	//   ....[206]....
        /*0424*/ 	.word	0x0500000f


	//   ....[207]....
        /*0428*/ 	.word	0x0500000f


	//   ....[208]....
        /*042c*/ 	.word	0x0500000f


	//   ....[209]....
        /*0430*/ 	.word	0x0500000f


	//   ....[210]....
        /*0434*/ 	.word	0x0500000f


	//   ....[211]....
        /*0438*/ 	.word	0x0500000f


	//   ....[212]....
        /*043c*/ 	.word	0x0500000f


	//   ....[213]....
        /*0440*/ 	.word	0xffffffff


	//   ....[214]....
        /*0444*/ 	.word	0xffffffff


	//   ....[215]....
        /*0448*/ 	.word	0xffffffff


	//   ....[216]....
        /*044c*/ 	.word	0xffffffff


	//   ....[217]....
        /*0450*/ 	.word	0xffffffff


	//   ....[218]....
        /*0454*/ 	.word	0xffffffff


	//----- nvinfo : EIATTR_COOP_GROUP_INSTR_OFFSETS
	.align		4
.L_1326:
        /*0458*/ 	.byte	0x04, 0x28
        /*045a*/ 	.short	(.L_1328 - .L_1327)


	//   ....[0]....
.L_1327:
        /*045c*/ 	.word	0x00000080


	//   ....[1]....
        /*0460*/ 	.word	0x00000090


	//   ....[2]....
        /*0464*/ 	.word	0x000002f0


	//   ....[3]....
        /*0468*/ 	.word	0x00000450


	//   ....[4]....
        /*046c*/ 	.word	0x00000570


	//   ....[5]....
        /*0470*/ 	.word	0x000006d0


	//   ....[6]....
        /*0474*/ 	.word	0x00001e00


	//   ....[7]....
        /*0478*/ 	.word	0x000040a0


	//   ....[8]....
        /*047c*/ 	.word	0x000048c0


	//   ....[9]....
        /*0480*/ 	.word	0x00005ea0


	//   ....[10]....
        /*0484*/ 	.word	0x00005f30


	//   ....[11]....
        /*0488*/ 	.word	0x00006270


	//   ....[12]....
        /*048c*/ 	.word	0x00006290


	//   ....[13]....
        /*0490*/ 	.word	0x0000b750


	//   ....[14]....
        /*0494*/ 	.word	0x0000b8b0


	//   ....[15]....
        /*0498*/ 	.word	0x0000ba10


	//   ....[16]....
        /*049c*/ 	.word	0x0000ba40


	//   ....[17]....
        /*04a0*/ 	.word	0x00015340


	//   ....[18]....
        /*04a4*/ 	.word	0x00015a10


	//   ....[19]....
        /*04a8*/ 	.word	0x00016bd0


	//   ....[20]....
        /*04ac*/ 	.word	0x00016c30


	//   ....[21]....
        /*04b0*/ 	.word	0x00016c70


	//   ....[22]....
        /*04b4*/ 	.word	0x00016c90


	//   ....[23]....
        /*04b8*/ 	.word	0x0001f0b0


	//   ....[24]....
        /*04bc*/ 	.word	0x0001f0d0


	//   ....[25]....
        /*04c0*/ 	.word	0x0001f130


	//   ....[26]....
        /*04c4*/ 	.word	0x0001f170


	//   ....[27]....
        /*04c8*/ 	.word	0x00020e30


	//   ....[28]....
        /*04cc*/ 	.word	0x00020e40


	//   ....[29]....
        /*04d0*/ 	.word	0x00021050


	//   ....[30]....
        /*04d4*/ 	.word	0x00021070


	//   ....[31]....
        /*04d8*/ 	.word	0x00021800


	//   ....[32]....
        /*04dc*/ 	.word	0x00021820


	//   ....[33]....
        /*04e0*/ 	.word	0x00021970


	//   ....[34]....
        /*04e4*/ 	.word	0x00021990


	//   ....[35]....
        /*04e8*/ 	.word	0x00021ad0


	//   ....[36]....
        /*04ec*/ 	.word	0x00021af0


	//   ....[37]....
        /*04f0*/ 	.word	0x00021c40


	//   ....[38]....
        /*04f4*/ 	.word	0x00021c60


	//   ....[39]....
        /*04f8*/ 	.word	0x000223b0


	//   ....[40]....
        /*04fc*/ 	.word	0x000223d0


	//   ....[41]....
        /*0500*/ 	.word	0x00022510


	//   ....[42]....
        /*0504*/ 	.word	0x00022530


	//   ....[43]....
        /*0508*/ 	.word	0x00022670


	//   ....[44]....
        /*050c*/ 	.word	0x00022690


	//   ....[45]....
        /*0510*/ 	.word	0x000227e0


	//   ....[46]....
        /*0514*/ 	.word	0x00022800


	//   ....[47]....
        /*0518*/ 	.word	0x00022a10


	//   ....[48]....
        /*051c*/ 	.word	0x00024270


	//   ....[49]....
        /*0520*/ 	.word	0x00024290


	//   ....[50]....
        /*0524*/ 	.word	0x000242a0


	//   ....[51]....
        /*0528*/ 	.word	0x000242e0


	//   ....[52]....
        /*052c*/ 	.word	0x00024330


	//   ....[53]....
        /*0530*/ 	.word	0x00024350


	//   ....[54]....
        /*0534*/ 	.word	0x000243a0


	//   ....[55]....
        /*0538*/ 	.word	0x000243c0


	//   ....[56]....
        /*053c*/ 	.word	0x00024410


	//   ....[57]....
        /*0540*/ 	.word	0x00024430


	//   ....[58]....
        /*0544*/ 	.word	0x00024460


	//   ....[59]....
        /*0548*/ 	.word	0x00024490


	//   ....[60]....
        /*054c*/ 	.word	0x00024ae0


	//   ....[61]....
        /*0550*/ 	.word	0x00024b20


	//   ....[62]....
        /*0554*/ 	.word	0x00024b30


	//   ....[63]....
        /*0558*/ 	.word	0x00024b50


	//   ....[64]....
        /*055c*/ 	.word	0x00024b70


	//   ....[65]....
        /*0560*/ 	.word	0x00024b90


	//   ....[66]....
        /*0564*/ 	.word	0x00024ba0


	//   ....[67]....
        /*0568*/ 	.word	0x00024bc0


	//   ....[68]....
        /*056c*/ 	.word	0x00024bf0


	//   ....[69]....
        /*0570*/ 	.word	0x00024c20


	//   ....[70]....
        /*0574*/ 	.word	0x00024c60


	//   ....[71]....
        /*0578*/ 	.word	0x00024cc0


	//   ....[72]....
        /*057c*/ 	.word	0x00024de0


	//   ....[73]....
        /*0580*/ 	.word	0x00024e70


	//   ....[74]....
        /*0584*/ 	.word	0x00024e80


	//   ....[75]....
        /*0588*/ 	.word	0x00024f90


	//   ....[76]....
        /*058c*/ 	.word	0x00025610


	//   ....[77]....
        /*0590*/ 	.word	0x00025640


	//   ....[78]....
        /*0594*/ 	.word	0x00025650


	//   ....[79]....
        /*0598*/ 	.word	0x00025690


	//   ....[80]....
        /*059c*/ 	.word	0x00025750


	//   ....[81]....
        /*05a0*/ 	.word	0x000257b0


	//   ....[82]....
        /*05a4*/ 	.word	0x00025830


	//   ....[83]....
        /*05a8*/ 	.word	0x00025850


	//   ....[84]....
        /*05ac*/ 	.word	0x000258e0


	//   ....[85]....
        /*05b0*/ 	.word	0x00025900


	//   ....[86]....
        /*05b4*/ 	.word	0x00025990


	//   ....[87]....
        /*05b8*/ 	.word	0x000259b0


	//   ....[88]....
        /*05bc*/ 	.word	0x00025a40


	//   ....[89]....
        /*05c0*/ 	.word	0x00025a60


	//   ....[90]....
        /*05c4*/ 	.word	0x00025af0


	//   ....[91]....
        /*05c8*/ 	.word	0x00025b40


	//   ....[92]....
        /*05cc*/ 	.word	0x00025f70


	//   ....[93]....
        /*05d0*/ 	.word	0x00025fc0


	//   ....[94]....
        /*05d4*/ 	.word	0x00025fe0


	//   ....[95]....
        /*05d8*/ 	.word	0x000260a0


	//   ....[96]....
        /*05dc*/ 	.word	0x000260c0


	//   ....[97]....
        /*05e0*/ 	.word	0x00026170


	//   ....[98]....
        /*05e4*/ 	.word	0x00026180


	//   ....[99]....
        /*05e8*/ 	.word	0x000261b0


	//   ....[100]....
        /*05ec*/ 	.word	0x00026240


	//   ....[101]....
        /*05f0*/ 	.word	0x000262e0


	//   ....[102]....
        /*05f4*/ 	.word	0x00026300


	//   ....[103]....
        /*05f8*/ 	.word	0x00026310


	//   ....[104]....
        /*05fc*/ 	.word	0x00026a10


	//   ....[105]....
        /*0600*/ 	.word	0x00026a30


	//   ....[106]....
        /*0604*/ 	.word	0x00026a40


	//   ....[107]....
        /*0608*/ 	.word	0x00026a50


	//   ....[108]....
        /*060c*/ 	.word	0x00026a70


	//   ....[109]....
        /*0610*/ 	.word	0x00026ad0


	//   ....[110]....
        /*0614*/ 	.word	0x00026af0


	//   ....[111]....
        /*0618*/ 	.word	0x00026b00


	//   ....[112]....
        /*061c*/ 	.word	0x00026b40


	//   ....[113]....
        /*0620*/ 	.word	0x00026b70


	//   ....[114]....
        /*0624*/ 	.word	0x00026b80


	//   ....[115]....
        /*0628*/ 	.word	0x00026ba0


	//   ....[116]....
        /*062c*/ 	.word	0x00026ef0


	//   ....[117]....
        /*0630*/ 	.word	0x00026f10


	//   ....[118]....
        /*0634*/ 	.word	0x00026f20


	//   ....[119]....
        /*0638*/ 	.word	0x00026f30


	//   ....[120]....
        /*063c*/ 	.word	0x00026f40


	//   ....[121]....
        /*0640*/ 	.word	0x00026f60


	//   ....[122]....
        /*0644*/ 	.word	0x00026fd0


	//   ....[123]....
        /*0648*/ 	.word	0x00026ff0


	//   ....[124]....
        /*064c*/ 	.word	0x00027050


	//   ....[125]....
        /*0650*/ 	.word	0x00027060


	//   ....[126]....
        /*0654*/ 	.word	0x000270d0


	//   ....[127]....
        /*0658*/ 	.word	0x00027140


	//   ....[128]....
        /*065c*/ 	.word	0x00027570


	//   ....[129]....
        /*0660*/ 	.word	0x00027750


	//   ....[130]....
        /*0664*/ 	.word	0x00027d10


	//   ....[131]....
        /*0668*/ 	.word	0x00027df0


	//   ....[132]....
        /*066c*/ 	.word	0x00027e90


	//   ....[133]....
        /*0670*/ 	.word	0x00027f10


	//   ....[134]....
        /*0674*/ 	.word	0x00027fc0


	//   ....[135]....
        /*0678*/ 	.word	0x00028020


	//   ....[136]....
        /*067c*/ 	.word	0x000280e0


	//   ....[137]....
        /*0680*/ 	.word	0x00028140


	//   ....[138]....
        /*0684*/ 	.word	0x00028200


	//   ....[139]....
        /*0688*/ 	.word	0x00028260


	//   ....[140]....
        /*068c*/ 	.word	0x00028320


	//   ....[141]....
        /*0690*/ 	.word	0x00028380


	//   ....[142]....
        /*0694*/ 	.word	0x00028420


	//   ....[143]....
        /*0698*/ 	.word	0x000284d0


	//   ....[144]....
        /*069c*/ 	.word	0x00028570


	//   ....[145]....
        /*06a0*/ 	.word	0x00028600


	//   ....[146]....
        /*06a4*/ 	.word	0x000286d0


	//   ....[147]....
        /*06a8*/ 	.word	0x000287e0


	//   ....[148]....
        /*06ac*/ 	.word	0x00028860


	//   ....[149]....
        /*06b0*/ 	.word	0x000288c0


	//   ....[150]....
        /*06b4*/ 	.word	0x000289a0


	//   ....[151]....
        /*06b8*/ 	.word	0x00028a20


	//   ....[152]....
        /*06bc*/ 	.word	0x00028b20


	//   ....[153]....
        /*06c0*/ 	.word	0x00028c20


	//   ....[154]....
        /*06c4*/ 	.word	0x00028c90


	//   ....[155]....
        /*06c8*/ 	.word	0x00028cf0


	//   ....[156]....
        /*06cc*/ 	.word	0x00028dc0


	//   ....[157]....
        /*06d0*/ 	.word	0x00028ee0


	//   ....[158]....
        /*06d4*/ 	.word	0x00028f30


	//   ....[159]....
        /*06d8*/ 	.word	0x00028fc0


	//   ....[160]....
        /*06dc*/ 	.word	0x00029060


	//   ....[161]....
        /*06e0*/ 	.word	0x000290e0


	//   ....[162]....
        /*06e4*/ 	.word	0x000291b0


	//   ....[163]....
        /*06e8*/ 	.word	0x000292c0


	//   ....[164]....
        /*06ec*/ 	.word	0x00029310


	//   ....[165]....
        /*06f0*/ 	.word	0x00029380


	//   ....[166]....
        /*06f4*/ 	.word	0x00029470


	//   ....[167]....
        /*06f8*/ 	.word	0x00029580


	//   ....[168]....
        /*06fc*/ 	.word	0x000295d0


	//   ....[169]....
        /*0700*/ 	.word	0x00029640


	//   ....[170]....
        /*0704*/ 	.word	0x00029730


	//   ....[171]....
        /*0708*/ 	.word	0x00029840


	//   ....[172]....
        /*070c*/ 	.word	0x00029890


	//   ....[173]....
        /*0710*/ 	.word	0x00029900


	//   ....[174]....
        /*0714*/ 	.word	0x000299e0


	//   ....[175]....
        /*0718*/ 	.word	0x00029b10


	//   ....[176]....
        /*071c*/ 	.word	0x00029be0


	//   ....[177]....
        /*0720*/ 	.word	0x00029c70


	//   ....[178]....
        /*0724*/ 	.word	0x00029da0


	//   ....[179]....
        /*0728*/ 	.word	0x00029e00


	//   ....[180]....
        /*072c*/ 	.word	0x00029f10


	//   ....[181]....
        /*0730*/ 	.word	0x00029f70


	//   ....[182]....
        /*0734*/ 	.word	0x0002a080


	//   ....[183]....
        /*0738*/ 	.word	0x0002a0e0


	//   ....[184]....
        /*073c*/ 	.word	0x0002a1f0


	//   ....[185]....
        /*0740*/ 	.word	0x0002a250


	//   ....[186]....
        /*0744*/ 	.word	0x0002a310


	//   ....[187]....
        /*0748*/ 	.word	0x0002a470


	//   ....[188]....
        /*074c*/ 	.word	0x0002a510


	//   ....[189]....
        /*0750*/ 	.word	0x0002a570


	//   ....[190]....
        /*0754*/ 	.word	0x0002a610


	//   ....[191]....
        /*0758*/ 	.word	0x0002a670


	//   ....[192]....
        /*075c*/ 	.word	0x0002a720


	//   ....[193]....
        /*0760*/ 	.word	0x0002a780


	//   ....[194]....
        /*0764*/ 	.word	0x0002a820


	//   ....[195]....
        /*0768*/ 	.word	0x0002a880


	//   ....[196]....
        /*076c*/ 	.word	0x0002a920


	//   ....[197]....
        /*0770*/ 	.word	0x0002a980


	//   ....[198]....
        /*0774*/ 	.word	0x0002aa20


	//   ....[199]....
        /*0778*/ 	.word	0x0002ab00


	//   ....[200]....
        /*077c*/ 	.word	0x0002aba0


	//   ....[201]....
        /*0780*/ 	.word	0x0002ac00


	//   ....[202]....
        /*0784*/ 	.word	0x0002acd0


	//   ....[203]....
        /*0788*/ 	.word	0x0002ad30


	//   ....[204]....
        /*078c*/ 	.word	0x0002ae00


	//   ....[205]....
        /*0790*/ 	.word	0x0002ae60


	//   ....[206]....
        /*0794*/ 	.word	0x0002af30


	//   ....[207]....
        /*0798*/ 	.word	0x0002af90


	//   ....[208]....
        /*079c*/ 	.word	0x0002b060


	//   ....[209]....
        /*07a0*/ 	.word	0x0002b0c0


	//   ....[210]....
        /*07a4*/ 	.word	0x0002b190


	//   ....[211]....
        /*07a8*/ 	.word	0x0002b220


	//   ....[212]....
        /*07ac*/ 	.word	0x0002b340


	//   ....[213]....
        /*07b0*/ 	.word	0x0002d9b0


	//   ....[214]....
        /*07b4*/ 	.word	0x0002e140


	//   ....[215]....
        /*07b8*/ 	.word	0x0002f3e0


	//   ....[216]....
        /*07bc*/ 	.word	0x0002f440


	//   ....[217]....
        /*07c0*/ 	.word	0x0002f4a0


	//   ....[218]....
        /*07c4*/ 	.word	0x0002f4c0


	//----- nvinfo : EIATTR_REG_RECONFIG
	.align		4
.L_1328:
        /*07c8*/ 	.byte	0x01, 0x54
	.zero		2


	//----- nvinfo : EIATTR_SYSCALL_OFFSETS
	.align		4
        /*07cc*/ 	.byte	0x04, 0x46
        /*07ce*/ 	.short	(.L_1330 - .L_1329)


	//   ....[0]....
.L_1329:
        /*07d0*/ 	.word	0x00002370


	//   ....[1]....
        /*07d4*/ 	.word	0x00023a00


	//   ....[2]....
        /*07d8*/ 	.word	0x00023b50


	//   ....[3]....
        /*07dc*/ 	.word	0x00023c40


	//   ....[4]....
        /*07e0*/ 	.word	0x00024770


	//   ....[5]....
        /*07e4*/ 	.word	0x000252e0


	//----- nvinfo : EIATTR_MBARRIER_INSTR_OFFSETS
	.align		4
.L_1330:
        /*07e8*/ 	.byte	0x04, 0x39
        /*07ea*/ 	.short	(.L_1332 - .L_1331)


	//   ....[0]....
.L_1331:
        /*07ec*/ 	.word	0x00000190
        /*07f0*/ 	.word	0x000000ff
        /*07f4*/ 	.word	0x00032400
        /*07f8*/ 	.short	0x0100
        /*07fa*/ 	.byte	0x08
	.zero		1


	//   ....[1]....
        /*07fc*/ 	.word	0x000001a0
        /*0800*/ 	.word	0x000000ff
        /*0804*/ 	.word	0x00032410
        /*0808*/ 	.short	0x0100
        /*080a*/ 	.byte	0x08
	.zero		1


	//   ....[2]....
        /*080c*/ 	.word	0x000001b0
        /*0810*/ 	.word	0x000000ff
        /*0814*/ 	.word	0x00032420
        /*0818*/ 	.short	0x0100
        /*081a*/ 	.byte	0x08
	.zero		1


	//   ....[3]....
        /*081c*/ 	.word	0x000002a0
        /*0820*/ 	.word	0x000000ff
        /*0824*/ 	.word	0x00032430
        /*0828*/ 	.short	0x0100
        /*082a*/ 	.byte	0x08
	.zero		1


	//   ....[4]....
        /*082c*/ 	.word	0x000002b0
        /*0830*/ 	.word	0x000000ff
        /*0834*/ 	.word	0x00032440
        /*0838*/ 	.short	0x0100
        /*083a*/ 	.byte	0x08
	.zero		1


	//   ....[5]....
        /*083c*/ 	.word	0x000002c0
        /*0840*/ 	.word	0x000000ff
        /*0844*/ 	.word	0x00032438
        /*0848*/ 	.short	0x0100
        /*084a*/ 	.byte	0x08
	.zero		1


	//   ....[6]....
        /*084c*/ 	.word	0x000002d0
        /*0850*/ 	.word	0x000000ff
        /*0854*/ 	.word	0x00032448
        /*0858*/ 	.short	0x0100
        /*085a*/ 	.byte	0x08
	.zero		1


	//   ....[7]....
        /*085c*/ 	.word	0x00000400
        /*0860*/ 	.word	0x000000ff
        /*0864*/ 	.word	0x00032450
        /*0868*/ 	.short	0x0100
        /*086a*/ 	.byte	0x08
	.zero		1


	//   ....[8]....
        /*086c*/ 	.word	0x00000410
        /*0870*/ 	.word	0x000000ff
        /*0874*/ 	.word	0x00032460
        /*0878*/ 	.short	0x0100
        /*087a*/ 	.byte	0x08
	.zero		1


	//   ....[9]....
        /*087c*/ 	.word	0x00000420
        /*0880*/ 	.word	0x000000ff
        /*0884*/ 	.word	0x00032458
        /*0888*/ 	.short	0x0100
        /*088a*/ 	.byte	0x08
	.zero		1


	//   ....[10]....
        /*088c*/ 	.word	0x00000430
        /*0890*/ 	.word	0x000000ff
        /*0894*/ 	.word	0x00032468
        /*0898*/ 	.short	0x0100
        /*089a*/ 	.byte	0x08
	.zero		1


	//   ....[11]....
        /*089c*/ 	.word	0x00000520
        /*08a0*/ 	.word	0x000000ff
        /*08a4*/ 	.word	0x00032470
        /*08a8*/ 	.short	0x0100
        /*08aa*/ 	.byte	0x06
	.zero		1


	//   ....[12]....
        /*08ac*/ 	.word	0x00000530
        /*08b0*/ 	.word	0x000000ff
        /*08b4*/ 	.word	0x00032480
        /*08b8*/ 	.short	0x0100
        /*08ba*/ 	.byte	0x06
	.zero		1


	//   ....[13]....
        /*08bc*/ 	.word	0x00000540
        /*08c0*/ 	.word	0x000000ff
        /*08c4*/ 	.word	0x00032478
        /*08c8*/ 	.short	0x0100
        /*08ca*/ 	.byte	0x06
	.zero		1


	//   ....[14]....
        /*08cc*/ 	.word	0x00000550
        /*08d0*/ 	.word	0x000000ff
        /*08d4*/ 	.word	0x00032488
        /*08d8*/ 	.short	0x0100
        /*08da*/ 	.byte	0x06
	.zero		1


	//   ....[15]....
        /*08dc*/ 	.word	0x00000680
        /*08e0*/ 	.word	0x000000ff
        /*08e4*/ 	.word	0x00032490
        /*08e8*/ 	.short	0x0100
        /*08ea*/ 	.byte	0x08
	.zero		1


	//   ....[16]....
        /*08ec*/ 	.word	0x00000690
        /*08f0*/ 	.word	0x000000ff
        /*08f4*/ 	.word	0x000324a0
        /*08f8*/ 	.short	0x0100
        /*08fa*/ 	.byte	0x08
	.zero		1


	//   ....[17]....
        /*08fc*/ 	.word	0x000006a0
        /*0900*/ 	.word	0x000000ff
        /*0904*/ 	.word	0x00032498
        /*0908*/ 	.short	0x0100
        /*090a*/ 	.byte	0x08
	.zero		1


	//   ....[18]....
        /*090c*/ 	.word	0x000006b0
        /*0910*/ 	.word	0x000000ff
        /*0914*/ 	.word	0x000324a8
        /*0918*/ 	.short	0x0100
        /*091a*/ 	.byte	0x08
	.zero		1


	//   ....[19]....
        /*091c*/ 	.word	0x000007f0
        /*0920*/ 	.word	0x000000ff
        /*0924*/ 	.word	0x000324b0
        /*0928*/ 	.short	0x0100
        /*092a*/ 	.byte	0x08
	.zero		1


	//   ....[20]....
        /*092c*/ 	.word	0x00000800
        /*0930*/ 	.word	0x000000ff
        /*0934*/ 	.word	0x000324c0
        /*0938*/ 	.short	0x0100
        /*093a*/ 	.byte	0x08
	.zero		1


	//   ....[21]....
        /*093c*/ 	.word	0x00000810
        /*0940*/ 	.word	0x000000ff
        /*0944*/ 	.word	0x000324b8
        /*0948*/ 	.short	0x0100
        /*094a*/ 	.byte	0x08
	.zero		1


	//   ....[22]....
        /*094c*/ 	.word	0x00000820
        /*0950*/ 	.word	0x000000ff
        /*0954*/ 	.word	0x000324c8
        /*0958*/ 	.short	0x0100
        /*095a*/ 	.byte	0x08
	.zero		1


	//   ....[23]....
        /*095c*/ 	.word	0x000025f0
        /*0960*/ 	.word	0x000000ff
        /*0964*/ 	.word	0x00032400
        /*0968*/ 	.short	0x010a
        /*096a*/ 	.byte	0x2a
	.zero		1


	//   ....[24]....
        /*096c*/ 	.word	0x00002a30
        /*0970*/ 	.word	0x00000014
        /*0974*/ 	.word	0x00000000
        /*0978*/ 	.short	0x010a
        /*097a*/ 	.byte	0x3f
	.zero		1


	//   ....[25]....
        /*097c*/ 	.word	0x00002a90
        /*0980*/ 	.word	0x00000014
        /*0984*/ 	.word	0x00000000
        /*0988*/ 	.short	0x010a
        /*098a*/ 	.byte	0x3f
	.zero		1


	//   ....[26]....
        /*098c*/ 	.word	0x00002e40
        /*0990*/ 	.word	0x000000ff
        /*0994*/ 	.word	0x00032410
        /*0998*/ 	.short	0x010a
        /*099a*/ 	.byte	0x2a
	.zero		1


	//   ....[27]....
        /*099c*/ 	.word	0x00002f40
        /*09a0*/ 	.word	0x00000008
        /*09a4*/ 	.word	0x00000000
        /*09a8*/ 	.short	0x010a
        /*09aa*/ 	.byte	0x3f
	.zero		1


	//   ....[28]....
        /*09ac*/ 	.word	0x00002fa0
        /*09b0*/ 	.word	0x00000008
        /*09b4*/ 	.word	0x00000000
        /*09b8*/ 	.short	0x010a
        /*09ba*/ 	.byte	0x3f
	.zero		1


	//   ....[29]....
        /*09bc*/ 	.word	0x00003ce0
        /*09c0*/ 	.word	0x00000006
        /*09c4*/ 	.word	0x00000000
        /*09c8*/ 	.short	0x0101
        /*09ca*/ 	.byte	0x3f
	.zero		1


	//   ....[30]....
        /*09cc*/ 	.word	0x00009610
        /*09d0*/ 	.word	0x00000000
        /*09d4*/ 	.word	0x00000000
        /*09d8*/ 	.short	0x0101
        /*09da*/ 	.byte	0x3f
	.zero		1


	//   ....[31]....
        /*09dc*/ 	.word	0x00009d40
        /*09e0*/ 	.word	0x00000004
        /*09e4*/ 	.word	0x00000000
        /*09e8*/ 	.short	0x010a
        /*09ea*/ 	.byte	0x3f
	.zero		1


	//   ....[32]....
        /*09ec*/ 	.word	0x00009de0
        /*09f0*/ 	.word	0x00000006
        /*09f4*/ 	.word	0x00000000
        /*09f8*/ 	.short	0x010a
        /*09fa*/ 	.byte	0x3f
	.zero		1


	//   ....[33]....
        /*09fc*/ 	.word	0x0000a1f0
        /*0a00*/ 	.word	0x00000003
        /*0a04*/ 	.word	0x00000000
        /*0a08*/ 	.short	0x010a
        /*0a0a*/ 	.byte	0x3f
	.zero		1


	//   ....[34]....
        /*0a0c*/ 	.word	0x0000a2c0
        /*0a10*/ 	.word	0x00000012
        /*0a14*/ 	.word	0x00000000
        /*0a18*/ 	.short	0x010a
        /*0a1a*/ 	.byte	0x3f
	.zero		1


	//   ....[35]....
        /*0a1c*/ 	.word	0x0000b000
        /*0a20*/ 	.word	0x00000003
        /*0a24*/ 	.word	0x00000000
        /*0a28*/ 	.short	0x0101
        /*0a2a*/ 	.byte	0x3f
	.zero		1


	//   ....[36]....
        /*0a2c*/ 	.word	0x00013970
        /*0a30*/ 	.word	0x00000000
        /*0a34*/ 	.word	0x00000000
        /*0a38*/ 	.short	0x0101
        /*0a3a*/ 	.byte	0x3f
	.zero		1


	//   ....[37]....
        /*0a3c*/ 	.word	0x00013b70
        /*0a40*/ 	.word	0x00000007
        /*0a44*/ 	.word	0x00000000
        /*0a48*/ 	.short	0x010a
        /*0a4a*/ 	.byte	0x3f
	.zero		1


	//   ....[38]....
        /*0a4c*/ 	.word	0x00013c20
        /*0a50*/ 	.word	0x00000000
        /*0a54*/ 	.word	0x00000000
        /*0a58*/ 	.short	0x010a
        /*0a5a*/ 	.byte	0x3f
	.zero		1


	//   ....[39]....
        /*0a5c*/ 	.word	0x00014050
        /*0a60*/ 	.word	0x00000007
        /*0a64*/ 	.word	0x00000000
        /*0a68*/ 	.short	0x010a
        /*0a6a*/ 	.byte	0x3f
	.zero		1


	//   ....[40]....
        /*0a6c*/ 	.word	0x00014150
        /*0a70*/ 	.word	0x00000007
        /*0a74*/ 	.word	0x00000000
        /*0a78*/ 	.short	0x010a
        /*0a7a*/ 	.byte	0x3f
	.zero		1


	//   ....[41]....
        /*0a7c*/ 	.word	0x00014e90
        /*0a80*/ 	.word	0x00000004
        /*0a84*/ 	.word	0x00000000
        /*0a88*/ 	.short	0x0101
        /*0a8a*/ 	.byte	0x3f
	.zero		1


	//   ....[42]....
        /*0a8c*/ 	.word	0x0001ec70
        /*0a90*/ 	.word	0x00000007
        /*0a94*/ 	.word	0x00000000
        /*0a98*/ 	.short	0x0101
        /*0a9a*/ 	.byte	0x3f
	.zero		1


	//   ....[43]....
        /*0a9c*/ 	.word	0x00021810
        /*0aa0*/ 	.word	0x000000ff
        /*0aa4*/ 	.word	0x00000000
        /*0aa8*/ 	.short	0x0101
        /*0aaa*/ 	.byte	0x05
	.zero		1


	//   ....[44]....
        /*0aac*/ 	.word	0x00024040
        /*0ab0*/ 	.word	0x00000018
        /*0ab4*/ 	.word	0x00032440
        /*0ab8*/ 	.short	0x010a
        /*0aba*/ 	.byte	0x3f
	.zero		1


	//   ....[45]....
        /*0abc*/ 	.word	0x00024550
        /*0ac0*/ 	.word	0x00000018
        /*0ac4*/ 	.word	0x00032430
        /*0ac8*/ 	.short	0x0107
        /*0aca*/ 	.byte	0x3f
	.zero		1


	//   ....[46]....
        /*0acc*/ 	.word	0x00024600
        /*0ad0*/ 	.word	0x00000018
        /*0ad4*/ 	.word	0x00032430
        /*0ad8*/ 	.short	0x0101
        /*0ada*/ 	.byte	0x3f
	.zero		1


	//   ....[47]....
        /*0adc*/ 	.word	0x00025120
        /*0ae0*/ 	.word	0x00000011
        /*0ae4*/ 	.word	0x00032400
        /*0ae8*/ 	.short	0x0107
        /*0aea*/ 	.byte	0x3f
	.zero		1


	//   ....[48]....
        /*0aec*/ 	.word	0x000251b0
        /*0af0*/ 	.word	0x00000011
        /*0af4*/ 	.word	0x00032400
        /*0af8*/ 	.short	0x0101
        /*0afa*/ 	.byte	0x3f
	.zero		1


	//   ....[49]....
        /*0afc*/ 	.word	0x00025c00
        /*0b00*/ 	.word	0x00000011
        /*0b04*/ 	.word	0x00032410
        /*0b08*/ 	.short	0x0107
        /*0b0a*/ 	.byte	0x3f
	.zero		1


	//   ....[50]....
        /*0b0c*/ 	.word	0x00025cf0
        /*0b10*/ 	.word	0x00000011
        /*0b14*/ 	.word	0x00032410
        /*0b18*/ 	.short	0x0101
        /*0b1a*/ 	.byte	0x3f
	.zero		1


	//   ....[51]....
        /*0b1c*/ 	.word	0x00025d10
        /*0b20*/ 	.word	0x00000011
        /*0b24*/ 	.word	0x00032420
        /*0b28*/ 	.short	0x010a
        /*0b2a*/ 	.byte	0x3f
	.zero		1


	//   ....[52]....
        /*0b2c*/ 	.word	0x00025d90
        /*0b30*/ 	.word	0x00000018
        /*0b34*/ 	.word	0x00032460
        /*0b38*/ 	.short	0x010a
        /*0b3a*/ 	.byte	0x3f
	.zero		1


	//   ....[53]....
        /*0b3c*/ 	.word	0x00026490
        /*0b40*/ 	.word	0x00000018
        /*0b44*/ 	.word	0x00032450
        /*0b48*/ 	.short	0x0107
        /*0b4a*/ 	.byte	0x3f
	.zero		1


	//   ....[54]....
        /*0b4c*/ 	.word	0x00026550
        /*0b50*/ 	.word	0x00000018
        /*0b54*/ 	.word	0x00032450
        /*0b58*/ 	.short	0x0101
        /*0b5a*/ 	.byte	0x3f
	.zero		1


	//   ....[55]....
        /*0b5c*/ 	.word	0x00026870
        /*0b60*/ 	.word	0x0000000a
        /*0b64*/ 	.word	0x00032440
        /*0b68*/ 	.short	0x010a
        /*0b6a*/ 	.byte	0x3f
	.zero		1


	//   ....[56]....
        /*0b6c*/ 	.word	0x00026c40
        /*0b70*/ 	.word	0x0000000a
        /*0b74*/ 	.word	0x00032430
        /*0b78*/ 	.short	0x0107
        /*0b7a*/ 	.byte	0x3f
	.zero		1


	//   ....[57]....
        /*0b7c*/ 	.word	0x00026cf0
        /*0b80*/ 	.word	0x0000000a
        /*0b84*/ 	.word	0x00032430
        /*0b88*/ 	.short	0x0101
        /*0b8a*/ 	.byte	0x3f
	.zero		1


	//   ....[58]....
        /*0b8c*/ 	.word	0x00026d20
        /*0b90*/ 	.word	0x0000000a
        /*0b94*/ 	.word	0x00032460
        /*0b98*/ 	.short	0x010a
        /*0b9a*/ 	.byte	0x3f
	.zero		1


	//   ....[59]....
        /*0b9c*/ 	.word	0x00027240
        /*0ba0*/ 	.word	0x0000000a
        /*0ba4*/ 	.word	0x00032450
        /*0ba8*/ 	.short	0x0107
        /*0baa*/ 	.byte	0x3f
	.zero		1


	//   ....[60]....
        /*0bac*/ 	.word	0x000272f0
        /*0bb0*/ 	.word	0x0000000a
        /*0bb4*/ 	.word	0x00032450
        /*0bb8*/ 	.short	0x0101
        /*0bba*/ 	.byte	0x3f
	.zero		1


	//   ....[61]....
        /*0bbc*/ 	.word	0x000276d0
        /*0bc0*/ 	.word	0x00000007
        /*0bc4*/ 	.word	0x00032420
        /*0bc8*/ 	.short	0x010a
        /*0bca*/ 	.byte	0x3f
	.zero		1


	//   ....[62]....
        /*0bcc*/ 	.word	0x00027870
        /*0bd0*/ 	.word	0x00000005
        /*0bd4*/ 	.word	0x00032440
        /*0bd8*/ 	.short	0x010a
        /*0bda*/ 	.byte	0x3f
	.zero		1


	//   ....[63]....
        /*0bdc*/ 	.word	0x00027910
        /*0be0*/ 	.word	0x00000003
        /*0be4*/ 	.word	0x00032440
        /*0be8*/ 	.short	0x010a
        /*0bea*/ 	.byte	0x3f
	.zero		1


	//   ....[64]....
        /*0bec*/ 	.word	0x00027950
        /*0bf0*/ 	.word	0x00000005
        /*0bf4*/ 	.word	0x00032460
        /*0bf8*/ 	.short	0x010a
        /*0bfa*/ 	.byte	0x3f
	.zero		1


	//   ....[65]....
        /*0bfc*/ 	.word	0x00027990
        /*0c00*/ 	.word	0x00000003
        /*0c04*/ 	.word	0x00032460
        /*0c08*/ 	.short	0x010a
        /*0c0a*/ 	.byte	0x3f
	.zero		1


	//   ....[66]....
        /*0c0c*/ 	.word	0x00027a00
        /*0c10*/ 	.word	0x00000009
        /*0c14*/ 	.word	0x00032400
        /*0c18*/ 	.short	0x010a
        /*0c1a*/ 	.byte	0x3f
	.zero		1


	//   ....[67]....
        /*0c1c*/ 	.word	0x00027a50
        /*0c20*/ 	.word	0x00000014
        /*0c24*/ 	.word	0x00000000
        /*0c28*/ 	.short	0x010a
        /*0c2a*/ 	.byte	0x3f
	.zero		1


	//   ....[68]....
        /*0c2c*/ 	.word	0x00027ab0
        /*0c30*/ 	.word	0x00000009
        /*0c34*/ 	.word	0x00032410
        /*0c38*/ 	.short	0x010a
        /*0c3a*/ 	.byte	0x3f
	.zero		1


	//   ....[69]....
        /*0c3c*/ 	.word	0x00027b00
        /*0c40*/ 	.word	0x00000008
        /*0c44*/ 	.word	0x00000000
        /*0c48*/ 	.short	0x010a
        /*0c4a*/ 	.byte	0x3f
	.zero		1


	//   ....[70]....
        /*0c4c*/ 	.word	0x00027b50
        /*0c50*/ 	.word	0x00000006
        /*0c54*/ 	.word	0x00000000
        /*0c58*/ 	.short	0x010a
        /*0c5a*/ 	.byte	0x3f
	.zero		1


	//   ....[71]....
        /*0c5c*/ 	.word	0x00027ba0
        /*0c60*/ 	.word	0x00000012
        /*0c64*/ 	.word	0x00000000
        /*0c68*/ 	.short	0x010a
        /*0c6a*/ 	.byte	0x3f
	.zero		1


	//   ....[72]....
        /*0c6c*/ 	.word	0x00027bf0
        /*0c70*/ 	.word	0x00000000
        /*0c74*/ 	.word	0x00000000
        /*0c78*/ 	.short	0x010a
        /*0c7a*/ 	.byte	0x3f
	.zero		1


	//   ....[73]....
        /*0c7c*/ 	.word	0x00027c40
        /*0c80*/ 	.word	0x00000007
        /*0c84*/ 	.word	0x00000000
        /*0c88*/ 	.short	0x010a
        /*0c8a*/ 	.byte	0x3f
	.zero		1


	//   ....[74]....
        /*0c8c*/ 	.word	0x00027d40
        /*0c90*/ 	.word	0x00000018
        /*0c94*/ 	.word	0x00032440
        /*0c98*/ 	.short	0x010a
        /*0c9a*/ 	.byte	0x3f
	.zero		1


	//   ....[75]....
        /*0c9c*/ 	.word	0x00029a10
        /*0ca0*/ 	.word	0x00000011
        /*0ca4*/ 	.word	0x00032420
        /*0ca8*/ 	.short	0x010a
        /*0caa*/ 	.byte	0x3f
	.zero		1


	//   ....[76]....
        /*0cac*/ 	.word	0x00029a60
        /*0cb0*/ 	.word	0x00000018
        /*0cb4*/ 	.word	0x00032460
        /*0cb8*/ 	.short	0x010a
        /*0cba*/ 	.byte	0x3f
	.zero		1


	//   ....[77]....
        /*0cbc*/ 	.word	0x0002a3c0
        /*0cc0*/ 	.word	0x0000000a
        /*0cc4*/ 	.word	0x00032440
        /*0cc8*/ 	.short	0x010a
        /*0cca*/ 	.byte	0x3f
	.zero		1


	//   ....[78]....
        /*0ccc*/ 	.word	0x0002aa50
        /*0cd0*/ 	.word	0x0000000a
        /*0cd4*/ 	.word	0x00032460
        /*0cd8*/ 	.short	0x010a
        /*0cda*/ 	.byte	0x3f
	.zero		1


	//   ....[79]....
        /*0cdc*/ 	.word	0x0002b260
        /*0ce0*/ 	.word	0x00000007
        /*0ce4*/ 	.word	0x00032420
        /*0ce8*/ 	.short	0x010a
        /*0cea*/ 	.byte	0x3f
	.zero		1


	//   ....[80]....
        /*0cec*/ 	.word	0x0002b400
        /*0cf0*/ 	.word	0x00000005
        /*0cf4*/ 	.word	0x00032440
        /*0cf8*/ 	.short	0x010a
        /*0cfa*/ 	.byte	0x3f
	.zero		1


	//   ....[81]....
        /*0cfc*/ 	.word	0x0002b450
        /*0d00*/ 	.word	0x00000003
        /*0d04*/ 	.word	0x00032440
        /*0d08*/ 	.short	0x010a
        /*0d0a*/ 	.byte	0x3f
	.zero		1


	//   ....[82]....
        /*0d0c*/ 	.word	0x0002b4a0
        /*0d10*/ 	.word	0x00000005
        /*0d14*/ 	.word	0x00032460
        /*0d18*/ 	.short	0x010a
        /*0d1a*/ 	.byte	0x3f
	.zero		1


	//   ....[83]....
        /*0d1c*/ 	.word	0x0002b840
        /*0d20*/ 	.word	0x0000000c
        /*0d24*/ 	.word	0x00000000
        /*0d28*/ 	.short	0x010a
        /*0d2a*/ 	.byte	0x3f
	.zero		1


	//   ....[84]....
        /*0d2c*/ 	.word	0x0002b980
        /*0d30*/ 	.word	0x00000002
        /*0d34*/ 	.word	0x00000000
        /*0d38*/ 	.short	0x010a
        /*0d3a*/ 	.byte	0x3f
	.zero		1


	//   ....[85]....
        /*0d3c*/ 	.word	0x0002bfe0
        /*0d40*/ 	.word	0x0000000b
        /*0d44*/ 	.word	0x00000000
        /*0d48*/ 	.short	0x010a
        /*0d4a*/ 	.byte	0x3f
	.zero		1


	//   ....[86]....
        /*0d4c*/ 	.word	0x0002c120
        /*0d50*/ 	.word	0x00000008
        /*0d54*/ 	.word	0x00000000
        /*0d58*/ 	.short	0x010a
        /*0d5a*/ 	.byte	0x3f
	.zero		1


	//   ....[87]....
        /*0d5c*/ 	.word	0x0002d410
        /*0d60*/ 	.word	0x00000007
        /*0d64*/ 	.word	0x00000000
        /*0d68*/ 	.short	0x0101
        /*0d6a*/ 	.byte	0x3f
	.zero		1


	//   ....[88]....
        /*0d6c*/ 	.word	0x000471b0
        /*0d70*/ 	.word	0x00000000
        /*0d74*/ 	.word	0x00000000
        /*0d78*/ 	.short	0x0101
        /*0d7a*/ 	.byte	0x3f
	.zero		1


	//   ....[89]....
        /*0d7c*/ 	.word	0x000471d0
        /*0d80*/ 	.word	0x00000002
        /*0d84*/ 	.word	0x00000000
        /*0d88*/ 	.short	0x010a
        /*0d8a*/ 	.byte	0x3f
	.zero		1


	//   ....[90]....
        /*0d8c*/ 	.word	0x00047220
        /*0d90*/ 	.word	0x00000008
        /*0d94*/ 	.word	0x00000000
        /*0d98*/ 	.short	0x010a
        /*0d9a*/ 	.byte	0x3f
	.zero		1


	//----- nvinfo : EIATTR_NUM_MBARRIERS
	.align		4
.L_1332:
        /*0d9c*/ 	.byte	0x03, 0x38
        /*0d9e*/ 	.short	0x0017


	//----- nvinfo : EIATTR_EXIT_INSTR_OFFSETS
	.align		4
        /*0da0*/ 	.byte	0x04, 0x1c
        /*0da2*/ 	.short	(.L_1334 - .L_1333)


	//   ....[0]....
.L_1333:
        /*0da4*/ 	.word	0x00000a80


	//   ....[1]....
        /*0da8*/ 	.word	0x00022980


	//   ....[2]....
        /*0dac*/ 	.word	0x000279e0


	//----- nvinfo : EIATTR_MAX_THREADS
	.align		4
.L_1334:
        /*0db0*/ 	.byte	0x04, 0x05
        /*0db2*/ 	.short	(.L_1336 - .L_1335)
.L_1335:
        /*0db4*/ 	.word	0x00000180
        /*0db8*/ 	.word	0x00000001
        /*0dbc*/ 	.word	0x00000001


	//----- nvinfo : EIATTR_CRS_STACK_SIZE
	.align		4
.L_1336:
        /*0dc0*/ 	.byte	0x04, 0x1e
        /*0dc2*/ 	.short	(.L_1338 - .L_1337)
.L_1337:
        /*0dc4*/ 	.word	0x00000000


	//----- nvinfo : EIATTR_CBANK_PARAM_SIZE
	.align		4
.L_1338:
        /*0dc8*/ 	.byte	0x03, 0x19
        /*0dca*/ 	.short	0x0bf0


	//----- nvinfo : EIATTR_PARAM_CBANK
	.align		4
        /*0dcc*/ 	.byte	0x04, 0x0a
        /*0dce*/ 	.short	(.L_1340 - .L_1339)
	.align		4
.L_1339:
        /*0dd0*/ 	.word	index@(.nv.constant0._ZN7cutlass13device_kernelIN5flash11enable_sm90INS1_16FlashAttnFwdSm90INS1_25CollectiveMainloopFwdSm90ILi2EN4cute5tupleIJNS5_1CILi1EEES8_S8_EEENS6_IJNS7_ILi128EEENS7_ILi96EEENS7_ILi64EEEEEELi256ENS_6half_tEfNS_4arch4Sm90ELb0ELb1ELb1ELb0ELb1ELb0ELb1ELb1ELb0ELb1ELb0ELb0EEENS1_21CollectiveEpilogueFwdINS6_IJSA_NS7_ILi256EEESB_EEES9_SE_SG_Li256ELb0ELb1ELb0ELb0EEENS1_30DynamicPersistentTileSchedulerILi256ELi128ELb0ELb1ELb1EEEEEEEEEvNT_6ParamsE)
        /*0dd4*/ 	.short	0x0210
        /*0dd6*/ 	.short	0x0bf0


	//----- nvinfo : EIATTR_SW_WAR
	.align		4
.L_1340:
        /*0dd8*/ 	.byte	0x04, 0x36
        /*0dda*/ 	.short	(.L_1342 - .L_1341)
.L_1341:
        /*0ddc*/ 	.word	0x00000008
.L_1342:


//--------------------- .nv.info._ZN7cutlass13device_kernelIN5flash11enable_sm90INS1_16FlashAttnFwdSm90INS1_25CollectiveMainloopFwdSm90ILi2EN4cute5tupleIJNS5_1CILi1EEES8_S8_EEENS6_IJNS7_ILi128EEENS7_ILi96EEENS7_ILi64EEEEEELi256ENS_6half_tEfNS_4arch4Sm90ELb0ELb1ELb1ELb1ELb1ELb0ELb0ELb1ELb0ELb1ELb0ELb0EEENS1_21CollectiveEpilogueFwdINS6_IJSA_NS7_ILi256EEESB_EEES9_SE_SG_Li256ELb1ELb1ELb0ELb0EEENS1_36VarlenDynamicPersistentTileSchedulerILi128ELi96ELi256ELi128ELb0ELb1ELb1ELb1ELb0ELb1EEEEEEEEEvNT_6ParamsE --------------------------
	.section	.nv.info._ZN7cutlass13device_kernelIN5flash11enable_sm90INS1_16FlashAttnFwdSm90INS1_25CollectiveMainloopFwdSm90ILi2EN4cute5tupleIJNS5_1CILi1EEES8_S8_EEENS6_IJNS7_ILi128EEENS7_ILi96EEENS7_ILi64EEEEEELi256ENS_6half_tEfNS_4arch4Sm90ELb0ELb1ELb1ELb1ELb1ELb0ELb0ELb1ELb0ELb1ELb0ELb0EEENS1_21CollectiveEpilogueFwdINS6_IJSA_NS7_ILi256EEESB_EEES9_SE_SG_Li256ELb1ELb1ELb0ELb0EEENS1_36VarlenDynamicPersistentTileSchedulerILi128ELi96ELi256ELi128ELb0ELb1ELb1ELb1ELb0ELb1EEEEEEEEEvNT_6ParamsE,"",@"SHT_CUDA_INFO"
	.sectionflags	@""
	.align	4


	//----- nvinfo : EIATTR_CUDA_API_VERSION
	.align		4
        /*0000*/ 	.byte	0x04, 0x37
        /*0002*/ 	.short	(.L_1344 - .L_1343)
.L_1343:
        /*0004*/ 	.word	0x00000082


	//----- nvinfo : EIATTR_KPARAM_INFO
	.align		4
.L_1344:
        /*0008*/ 	.byte	0x04, 0x17
        /*000a*/ 	.short	(.L_1346 - .L_1345)
.L_1345:
        /*000c*/ 	.word	0x00000000
        /*0010*/ 	.short	0x0000
        /*0012*/ 	.short	0x0070
        /*0014*/ 	.byte	0x00, 0xf0, 0x01, 0x2a


	//----- nvinfo : EIATTR_SPARSE_MMA_MASK
	.align		4
.L_1346:
        /*0018*/ 	.byte	0x03, 0x50
        /*001a*/ 	.short	0x0000


	//----- nvinfo : EIATTR_MAXREG_COUNT
	.align		4
        /*001c*/ 	.byte	0x03, 0x1b
        /*001e*/ 	.short	0x00a8


	//----- nvinfo : EIATTR_NUM_BARRIERS
	.align		4
        /*0020*/ 	.byte	0x02, 0x4c
        /*0022*/ 	.byte	0x10
	.zero		1


	//----- nvinfo : EIATTR_EXTERNS
	.align		4
        /*0024*/ 	.byte	0x04, 0x0f
        /*0026*/ 	.short	(.L_1348 - .L_1347)


	//   ....[0]....
	.align		4
.L_1347:
        /*0028*/ 	.word	index@(__assertfail)


	//----- nvinfo : EIATTR_ANNOTATIONS
	.align		4
.L_1348:
        /*002c*/ 	.byte	0x04, 0x55
        /*002e*/ 	.short	(.L_1350 - .L_1349)


	//   ....[0]....
.L_1349:
        /* <DEDUP_REMOVED lines=15> */


	//----- nvinfo : EIATTR_MERCURY_ISA_VERSION
	.align		4
.L_1350:
        /*0108*/ 	.byte	0x03, 0x5f
        /*010a*/ 	.short	0x0101


	//----- nvinfo : EIATTR_UNUSED_LOAD_BYTE_OFFSET
	.align		4
        /*010c*/ 	.byte	0x04, 0x44
        /*010e*/ 	.short	(.L_1352 - .L_1351)


	//   ....[0]....
.L_1351:
        /*0110*/ 	.word	0x00000a80
        /*0114*/ 	.word	0x0000fff0


	//   ....[1]....
        /*0118*/ 	.word	0x00017980
        /*011c*/ 	.word	0x0000fff0


	//----- nvinfo : EIATTR_INT_WARP_WIDE_INSTR_OFFSETS
	.align		4
.L_1352:
        /*0120*/ 	.byte	0x04, 0x31
        /*0122*/ 	.short	(.L_1354 - .L_1353)


	//   ....[0]....
.L_1353:
        /*0124*/ 	.word	0x000000c0


	//   ....[1]....
        /*0128*/ 	.word	0x000000d0


	//   ....[2]....
        /*012c*/ 	.word	0x00000170


	//   ....[3]....
        /*0130*/ 	.word	0x0001b8d0


	//   ....[4]....
        /*0134*/ 	.word	0x0001b960


	//   ....[5]....
        /*0138*/ 	.word	0x0001ebe0


	//   ....[6]....
        /*013c*/ 	.word	0x0001ec70


	//----- nvinfo : EIATTR_COOP_GROUP_MASK_REGIDS
	.align		4
.L_1354:
        /*0140*/ 	.byte	0x04, 0x29
        /*0142*/ 	.short	(.L_1356 - .L_1355)


	//   ....[0]....
.L_1355:
        /*0144*/ 	.word	0xffffffff


	//   ....[1]....
        /*0148*/ 	.word	0xffffffff


	//   ....[2]....
        /*014c*/ 	.word	0xffffffff


	//   ....[3]....
        /*0150*/ 	.word	0xffffffff


	//   ....[4]....
        /*0154*/ 	.word	0xffffffff


	//   ....[5]....
        /*0158*/ 	.word	0xffffffff


	//   ....[6]....
        /*015c*/ 	.word	0xffffffff


	//   ....[7]....
        /*0160*/ 	.word	0xffffffff


	//   ....[8]....
        /*0164*/ 	.word	0xffffffff


	//   ....[9]....
        /*0168*/ 	.word	0xffffffff


	//   ....[10]....
        /*016c*/ 	.word	0xffffffff


	//   ....[11]....
        /*0170*/ 	.word	0xffffffff


	//   ....[12]....
        /*0174*/ 	.word	0xffffffff


	//   ....[13]....
        /*0178*/ 	.word	0xffffffff


	//   ....[14]....
        /*017c*/ 	.word	0xffffffff


	//   ....[15]....
        /*0180*/ 	.word	0xffffffff


	//   ....[16]....
        /*0184*/ 	.word	0xffffffff


	//   ....[17]....
        /*0188*/ 	.word	0xffffffff


	//   ....[18]....
        /*018c*/ 	.word	0xffffffff


	//   ....[19]....
        /*0190*/ 	.word	0xffffffff


	//   ....[20]....
        /*0194*/ 	.word	0xffffffff


	//   ....[21]....
        /*0198*/ 	.word	0xffffffff


	//   ....[22]....
        /*019c*/ 	.word	0xffffffff


	//   ....[23]....
        /*01a0*/ 	.word	0xffffffff


	//   ....[24]....
        /*01a4*/ 	.word	0xffffffff


	//   ....[25]....
        /*01a8*/ 	.word	0xffffffff


	//   ....[26]....
        /*01ac*/ 	.word	0xffffffff


	//   ....[27]....
        /*01b0*/ 	.word	0xffffffff


	//   ....[28]....
        /*01b4*/ 	.word	0xffffffff


	//   ....[29]....
        /*01b8*/ 	.word	0xffffffff


	//   ....[30]....
        /*01bc*/ 	.word	0xffffffff


	//   ....[31]....
        /*01c0*/ 	.word	0xffffffff


	//   ....[32]....
        /*01c4*/ 	.word	0xffffffff


	//   ....[33]....
        /*01c8*/ 	.word	0xffffffff


	//   ....[34]....
        /*01cc*/ 	.word	0xffffffff


	//   ....[35]....
        /*01d0*/ 	.word	0xffffffff


	//   ....[36]....
        /*01d4*/ 	.word	0xffffffff


	//   ....[37]....
        /*01d8*/ 	.word	0xffffffff


	//   ....[38]....
        /*01dc*/ 	.word	0xffffffff


	//   ....[39]....
        /*01e0*/ 	.word	0xffffffff


	//   ....[40]....
        /*01e4*/ 	.word	0xffffffff


	//   ....[41]....
        /*01e8*/ 	.word	0xffffffff


	//   ....[42]....
        /*01ec*/ 	.word	0xffffffff


	//   ....[43]....
        /*01f0*/ 	.word	0xffffffff


	//   ....[44]....
        /*01f4*/ 	.word	0xffffffff


	//   ....[45]....
        /*01f8*/ 	.word	0xffffffff


	//   ....[46]....
        /*01fc*/ 	.word	0xffffffff


	//   ....[47]....
        /*0200*/ 	.word	0xffffffff


	//   ....[48]....
        /*0204*/ 	.word	0xffffffff


	//   ....[49]....
        /*0208*/ 	.word	0xffffffff


	//   ....[50]....
        /*020c*/ 	.word	0xffffffff


	//   ....[51]....
        /*0210*/ 	.word	0xffffffff


	//   ....[52]....
        /*0214*/ 	.word	0xffffffff


	//   ....[53]....
        /*0218*/ 	.word	0xffffffff


	//   ....[54]....
        /*021c*/ 	.word	0xffffffff


	//   ....[55]....
        /*0220*/ 	.word	0xffffffff


	//   ....[56]....
        /*0224*/ 	.word	0xffffffff


	//   ....[57]....
        /*0228*/ 	.word	0xffffffff


	//   ....[58]....
        /*022c*/ 	.word	0xffffffff


	//   ....[59]....
        /*0230*/ 	.word	0xffffffff


	//   ....[60]....
        /*0234*/ 	.word	0xffffffff


	//   ....[61]....
        /*0238*/ 	.word	0xffffffff


	//   ....[62]....
        /*023c*/ 	.word	0xffffffff


	//   ....[63]....
        /*0240*/ 	.word	0xffffffff


	//   ....[64]....
        /*0244*/ 	.word	0xffffffff


	//   ....[65]....
        /*0248*/ 	.word	0xffffffff


	//   ....[66]....
        /*024c*/ 	.word	0xffffffff


	//   ....[67]....
        /*0250*/ 	.word	0xffffffff


	//   ....[68]....
        /*0254*/ 	.word	0xffffffff


	//   ....[69]....
        /*0258*/ 	.word	0xffffffff


	//   ....[70]....
        /*025c*/ 	.word	0xffffffff


	//   ....[71]....
        /*0260*/ 	.word	0xffffffff


	//   ....[72]....
        /*0264*/ 	.word	0xffffffff


	//   ....[73]....
        /*0268*/ 	.word	0xffffffff


	//   ....[74]....
        /*026c*/ 	.word	0xffffffff


	//   ....[75]....
        /*0270*/ 	.word	0xffffffff


	//   ....[76]....
        /*0274*/ 	.word	0xffffffff


	//   ....[77]....
        /*0278*/ 	.word	0xffffffff


	//   ....[78]....
        /*027c*/ 	.word	0xffffffff


	//   ....[79]....
        /*0280*/ 	.word	0xffffffff


	//   ....[80]....
        /*0284*/ 	.word	0xffffffff


	//   ....[81]....
        /*0288*/ 	.word	0xffffffff


	//   ....[82]....
        /*028c*/ 	.word	0xffffffff


	//   ....[83]....
        /*0290*/ 	.word	0xffffffff


	//   ....[84]....
        /*0294*/ 	.word	0xffffffff


	//   ....[85]....
        /*0298*/ 	.word	0xffffffff


	//   ....[86]....
        /*029c*/ 	.word	0xffffffff


	//   ....[87]....
        /*02a0*/ 	.word	0xffffffff


	//   ....[88]....
        /*02a4*/ 	.word	0xffffffff


	//   ....[89]....
        /*02a8*/ 	.word	0xffffffff


	//   ....[90]....
        /*02ac*/ 	.word	0xffffffff


	//   ....[91]....
        /*02b0*/ 	.word	0xffffffff


	//   ....[92]....
        /*02b4*/ 	.word	0xffffffff


	//   ....[93]....
        /*02b8*/ 	.word	0xffffffff


	//   ....[94]....
        /*02bc*/ 	.word	0xffffffff


	//   ....[95]....
        /*02c0*/ 	.word	0xffffffff


	//   ....[96]....
        /*02c4*/ 	.word	0xffffffff


	//   ....[97]....
        /*02c8*/ 	.word	0xffffffff


	//   ....[98]....
        /*02cc*/ 	.word	0xffffffff


	//   ....[99]....
        /*02d0*/ 	.word	0xffffffff


	//   ....[100]....
        /*02d4*/ 	.word	0xffffffff


	//   ....[101]....
        /*02d8*/ 	.word	0xffffffff


	//   ....[102]....
        /*02dc*/ 	.word	0xffffffff


	//   ....[103]....
        /*02e0*/ 	.word	0xffffffff


	//   ....[104]....
        /*02e4*/ 	.word	0xffffffff


	//   ....[105]....
        /*02e8*/ 	.word	0xffffffff


	//   ....[106]....
        /*02ec*/ 	.word	0xffffffff


	//   ....[107]....
        /*02f0*/ 	.word	0xffffffff


	//   ....[108]....
        /*02f4*/ 	.word	0xffffffff


	//   ....[109]....
        /*02f8*/ 	.word	0xffffffff


	//   ....[110]....
        /*02fc*/ 	.word	0xffffffff


	//   ....[111]....
        /*0300*/ 	.word	0xffffffff


	//   ....[112]....
        /*0304*/ 	.word	0xffffffff


	//   ....[113]....
        /*0308*/ 	.word	0xffffffff


	//   ....[114]....
        /*030c*/ 	.word	0xffffffff


	//   ....[115]....
        /*0310*/ 	.word	0xffffffff


	//   ....[116]....
        /*0314*/ 	.word	0xffffffff


	//   ....[117]....
        /*0318*/ 	.word	0xffffffff


	//   ....[118]....
        /*031c*/ 	.word	0xffffffff


	//   ....[119]....
        /*0320*/ 	.word	0xffffffff


	//   ....[120]....
        /*0324*/ 	.word	0xffffffff


	//   ....[121]....
        /*0328*/ 	.word	0xffffffff


	//   ....[122]....
        /*032c*/ 	.word	0xffffffff


	//   ....[123]....
        /*0330*/ 	.word	0xffffffff


	//   ....[124]....
        /*0334*/ 	.word	0xffffffff


	//   ....[125]....
        /*0338*/ 	.word	0xffffffff


	//   ....[126]....
        /*033c*/ 	.word	0xffffffff


	//   ....[127]....
        /*0340*/ 	.word	0xffffffff


	//   ....[128]....
        /*0344*/ 	.word	0xffffffff


	//   ....[129]....
        /*0348*/ 	.word	0xffffffff


	//   ....[130]....
        /*034c*/ 	.word	0xffffffff


	//   ....[131]....
        /*0350*/ 	.word	0xffffffff


	//   ....[132]....
        /*0354*/ 	.word	0xffffffff


	//   ....[133]....
        /*0358*/ 	.word	0xffffffff


	//   ....[134]....
        /*035c*/ 	.word	0xffffffff


	//   ....[135]....
        /*0360*/ 	.word	0xffffffff


	//   ....[136]....
        /*0364*/ 	.word	0xffffffff


	//   ....[137]....
        /*0368*/ 	.word	0xffffffff


	//   ....[138]....
        /*036c*/ 	.word	0xffffffff


	//   ....[139]....
        /*0370*/ 	.word	0xffffffff


	//   ....[140]....
        /*0374*/ 	.word	0xffffffff


	//   ....[141]....
        /*0378*/ 	.word	0xffffffff


	//   ....[142]....
        /*037c*/ 	.word	0xffffffff


	//   ....[143]....
        /*0380*/ 	.word	0xffffffff


	//   ....[144]....
        /*0384*/ 	.word	0xffffffff


	//   ....[145]....
        /*0388*/ 	.word	0x0500000f


	//   ....[146]....
        /*038c*/ 	.word	0x0500000f


	//   ....[147]....
        /*0390*/ 	.word	0x0500000f


	//   ....[148]....
        /*0394*/ 	.word	0x0500000f


	//   ....[149]....
        /*0398*/ 	.word	0x0500000f


	//   ....[150]....
        /*039c*/ 	.word	0x0500000f


	//   ....[151]....
        /*03a0*/ 	.word	0x0500000f


	//   ....[152]....
        /*03a4*/ 	.word	0x0500000f


	//   ....[153]....
        /*03a8*/ 	.word	0x0500000f


	//   ....[154]....
        /*03ac*/ 	.word	0x0500000f


	//   ....[155]....
        /*03b0*/ 	.word	0x0500000f


	//   ....[156]....
        /*03b4*/ 	.word	0x0500000f


	//   ....[157]....
        /*03b8*/ 	.word	0x0500000f


	//   ....[158]....
        /*03bc*/ 	.word	0x0500000f


	//   ....[159]....
        /*03c0*/ 	.word	0x0500000f


	//   ....[160]....
        /*03c4*/ 	.word	0x0500000f


	//   ....[161]....
        /*03c8*/ 	.word	0x0500000f


	//   ....[162]....
        /*03cc*/ 	.word	0x0500000f


	//   ....[163]....
        /*03d0*/ 	.word	0x0500000f


	//   ....[164]....
        /*03d4*/ 	.word	0x0500000f


	//   ....[165]....
        /*03d8*/ 	.word	0x0500000f


	//   ....[166]....
        /*03dc*/ 	.word	0x0500000f


	//   ....[167]....
        /*03e0*/ 	.word	0x0500000f


	//   ....[168]....
        /*03e4*/ 	.word	0x0500000f


	//   ....[169]....
        /*03e8*/ 	.word	0x0500000f


	//   ....[170]....
        /*03ec*/ 	.word	0x0500000f


	//   ....[171]....
        /*03f0*/ 	.word	0x0500000f


	//   ....[172]....
        /*03f4*/ 	.word	0x0500000f


	//   ....[173]....
        /*03f8*/ 	.word	0x0500000f


	//   ....[174]....
        /*03fc*/ 	.word	0x0500000f


	//   ....[175]....
        /*0400*/ 	.word	0x0500000f


	//   ....[176]....
        /*0404*/ 	.word	0x0500000f


	//   ....[177]....
        /*0408*/ 	.word	0x0500000f


	//   ....[178]....
        /*040c*/ 	.word	0x0500000f


	//   ....[179]....
        /*0410*/ 	.word	0x0500000f


	//   ....[180]....
        /*0414*/ 	.word	0x0500000f


	//   ....[181]....
        /*0418*/ 	.word	0x0500000f


	//   ....[182]....
        /*041c*/ 	.word	0x0500000f


	//   ....[183]....
        /*0420*/ 	.word	0x0500000f


	//   ....[184]....
        /*0424*/ 	.word	0x0500000f


	//   ....[185]....
        /*0428*/ 	.word	0x0500000f


	//   ....[186]....
        /*042c*/ 	.word	0x0500000f


	//   ....[187]....
        /*0430*/ 	.word	0x0500000f


	//   ....[188]....
        /*0434*/ 	.word	0x0500000f


	//   ....[189]....
        /*0438*/ 	.word	0x0500000f


	//   ....[190]....
        /*043c*/ 	.word	0x0500000f


	//   ....[191]....
        /*0440*/ 	.word	0x0500000f


	//   ....[192]....
        /*0444*/ 	.word	0x0500000f


	//   ....[193]....
        /*0448*/ 	.word	0x0500000f


	//   ....[194]....
        /*044c*/ 	.word	0x0500000f


	//   ....[195]....
        /*0450*/ 	.word	0x0500000f


	//   ....[196]....
        /*0454*/ 	.word	0x0500000f


	//   ....[197]....
        /*0458*/ 	.word	0x0500000f


	//   ....[198]....
        /*045c*/ 	.word	0x0500000f


	//   ....[199]....
        /*0460*/ 	.word	0x0500000f


	//   ....[200]....
        /*0464*/ 	.word	0x0500000f


	//   ....[201]....
        /*0468*/ 	.word	0x0500000f


	//   ....[202]....
        /*046c*/ 	.word	0x0500000f


	//   ....[203]....
        /*0470*/ 	.word	0x0500000f


	//   ....[204]....
        /*0474*/ 	.word	0x0500000f


	//   ....[205]....
        /*0478*/ 	.word	0x0500000f


	//   ....[206]....
        /*047c*/ 	.word	0x0500000f


	//   ....[207]....
        /*0480*/ 	.word	0x0500000f


	//   ....[208]....
        /*0484*/ 	.word	0x0500000f


	//   ....[209]....
        /*0488*/ 	.word	0x0500000f


	//   ....[210]....
        /*048c*/ 	.word	0x0500000f


	//   ....[211]....
        /*0490*/ 	.word	0x0500000f


	//   ....[212]....
        /*0494*/ 	.word	0x0500000f


	//   ....[213]....
        /*0498*/ 	.word	0x0500000f


	//   ....[214]....
        /*049c*/ 	.word	0x0500000f


	//   ....[215]....
        /*04a0*/ 	.word	0x0500000f


	//   ....[216]....
        /*04a4*/ 	.word	0x0500000f


	//   ....[217]....
        /*04a8*/ 	.word	0x0500000f


	//   ....[218]....
        /*04ac*/ 	.word	0x0500000f


	//   ....[219]....
        /*04b0*/ 	.word	0x0500000f


	//   ....[220]....
        /*04b4*/ 	.word	0x0500000f


	//   ....[221]....
        /*04b8*/ 	.word	0x0500000f


	//   ....[222]....
        /*04bc*/ 	.word	0x0500000f


	//   ....[223]....
        /*04c0*/ 	.word	0x0500000f


	//   ....[224]....
        /*04c4*/ 	.word	0x0500000f


	//   ....[225]....
        /*04c8*/ 	.word	0x0500000f


	//   ....[226]....
        /*04cc*/ 	.word	0x0500000f


	//   ....[227]....
        /*04d0*/ 	.word	0x0500000f


	//   ....[228]....
        /*04d4*/ 	.word	0xffffffff


	//   ....[229]....
        /*04d8*/ 	.word	0xffffffff


	//   ....[230]....
        /*04dc*/ 	.word	0xffffffff


	//   ....[231]....
        /*04e0*/ 	.word	0xffffffff


	//   ....[232]....
        /*04e4*/ 	.word	0xffffffff


	//   ....[233]....
        /*04e8*/ 	.word	0xffffffff


	//----- nvinfo : EIATTR_COOP_GROUP_INSTR_OFFSETS
	.align		4
.L_1356:
        /*04ec*/ 	.byte	0x04, 0x28
        /*04ee*/ 	.short	(.L_1358 - .L_1357)


	//   ....[0]....
.L_1357:
        /*04f0*/ 	.word	0x00000080


	//   ....[1]....
        /*04f4*/ 	.word	0x00000090


	//   ....[2]....
        /*04f8*/ 	.word	0x000002d0


	//   ....[3]....
        /*04fc*/ 	.word	0x00000430


	//   ....[4]....
        /*0500*/ 	.word	0x00000550


	//   ....[5]....
        /*0504*/ 	.word	0x000006b0


	//   ....[6]....
        /*0508*/ 	.word	0x00002340


	//   ....[7]....
        /*050c*/ 	.word	0x00003730


	//   ....[8]....
        /*0510*/ 	.word	0x00003e10


	//   ....[9]....
        /*0514*/ 	.word	0x00004bb0


	//   ....[10]....
        /*0518*/ 	.word	0x00004db0


	//   ....[11]....
        /*051c*/ 	.word	0x00005090


	//   ....[12]....
        /*0520*/ 	.word	0x000050b0


	//   ....[13]....
        /*0524*/ 	.word	0x0000a250


	//   ....[14]....
        /*0528*/ 	.word	0x0000a380


	//   ....[15]....
        /*052c*/ 	.word	0x0000a4e0


	//   ....[16]....
        /*0530*/ 	.word	0x0000a540


	//   ....[17]....
        /*0534*/ 	.word	0x0000fc40


	//   ....[18]....
        /*0538*/ 	.word	0x000103d0


	//   ....[19]....
        /*053c*/ 	.word	0x00011730


	//   ....[20]....
        /*0540*/ 	.word	0x000117a0


	//   ....[21]....
        /*0544*/ 	.word	0x000117f0


	//   ....[22]....
        /*0548*/ 	.word	0x00011810


	//   ....[23]....
        /*054c*/ 	.word	0x000169e0


	//   ....[24]....
        /*0550*/ 	.word	0x00016a00


	//   ....[25]....
        /*0554*/ 	.word	0x00016a50


	//   ....[26]....
        /*0558*/ 	.word	0x00016a80


	//   ....[27]....
        /*055c*/ 	.word	0x00018580


	//   ....[28]....
        /*0560*/ 	.word	0x000185a0


	//   ....[29]....
        /*0564*/ 	.word	0x00018600


	//   ....[30]....
        /*0568*/ 	.word	0x00018620


	//   ....[31]....
        /*056c*/ 	.word	0x00018f70


	//   ....[32]....
        /*0570*/ 	.word	0x00018f90


	//   ....[33]....
        /*0574*/ 	.word	0x000190e0


	//   ....[34]....
        /*0578*/ 	.word	0x00019100


	//   ....[35]....
        /*057c*/ 	.word	0x00019240


	//   ....[36]....
        /*0580*/ 	.word	0x00019260


	//   ....[37]....
        /*0584*/ 	.word	0x000193b0


	//   ....[38]....
        /*0588*/ 	.word	0x000193d0


	//   ....[39]....
        /*058c*/ 	.word	0x00019d10


	//   ....[40]....
        /*0590*/ 	.word	0x00019d20


	//   ....[41]....
        /*0594*/ 	.word	0x00019e70


	//   ....[42]....
        /*0598*/ 	.word	0x00019e90


	//   ....[43]....
        /*059c*/ 	.word	0x00019fd0


	//   ....[44]....
        /*05a0*/ 	.word	0x00019ff0


	//   ....[45]....
        /*05a4*/ 	.word	0x0001a140


	//   ....[46]....
        /*05a8*/ 	.word	0x0001a160


	//   ....[47]....
        /*05ac*/ 	.word	0x0001a330


	//   ....[48]....
        /*05b0*/ 	.word	0x0001a500


	//   ....[49]....
        /*05b4*/ 	.word	0x0001a530


	//   ....[50]....
        /*05b8*/ 	.word	0x0001a560


	//   ....[51]....
        /*05bc*/ 	.word	0x0001a590


	//   ....[52]....
        /*05c0*/ 	.word	0x0001a5c0


	//   ....[53]....
        /*05c4*/ 	.word	0x0001a5f0


	//   ....[54]....
        /*05c8*/ 	.word	0x0001a740


	//   ....[55]....
        /*05cc*/ 	.word	0x0001a770


	//   ....[56]....
        /*05d0*/ 	.word	0x0001a7a0


	//   ....[57]....
        /*05d4*/ 	.word	0x0001a7d0


	//   ....[58]....
        /*05d8*/ 	.word	0x0001a800


	//   ....[59]....
        /*05dc*/ 	.word	0x0001a830


	//   ....[60]....
        /*05e0*/ 	.word	0x0001a8c0


	//   ....[61]....
        /*05e4*/ 	.word	0x0001a920


	//   ....[62]....
        /*05e8*/ 	.word	0x0001a9b0


	//   ....[63]....
        /*05ec*/ 	.word	0x0001c480


	//   ....[64]....
        /*05f0*/ 	.word	0x0001c4a0


	//   ....[65]....
        /*05f4*/ 	.word	0x0001c530


	//   ....[66]....
        /*05f8*/ 	.word	0x0001c550


	//   ....[67]....
        /*05fc*/ 	.word	0x0001c5d0


	//   ....[68]....
        /*0600*/ 	.word	0x0001c5f0


	//   ....[69]....
        /*0604*/ 	.word	0x0001c670


	//   ....[70]....
        /*0608*/ 	.word	0x0001c690


	//   ....[71]....
        /*060c*/ 	.word	0x0001c710


	//   ....[72]....
        /*0610*/ 	.word	0x0001c730


	//   ....[73]....
        /*0614*/ 	.word	0x0001c740


	//   ....[74]....
        /*0618*/ 	.word	0x0001c750


	//   ....[75]....
        /*061c*/ 	.word	0x0001ce60


	//   ....[76]....
        /*0620*/ 	.word	0x0001ce90


	//   ....[77]....
        /*0624*/ 	.word	0x0001cf50


	//   ....[78]....
        /*0628*/ 	.word	0x0001cf60


	//   ....[79]....
        /*062c*/ 	.word	0x0001cff0


	//   ....[80]....
        /*0630*/ 	.word	0x0001d000


	//   ....[81]....
        /*0634*/ 	.word	0x0001d090


	//   ....[82]....
        /*0638*/ 	.word	0x0001d0a0


	//   ....[83]....
        /*063c*/ 	.word	0x0001d130


	//   ....[84]....
        /*0640*/ 	.word	0x0001d140


	//   ....[85]....
        /*0644*/ 	.word	0x0001d1d0


	//   ....[86]....
        /*0648*/ 	.word	0x0001d1e0


	//   ....[87]....
        /*064c*/ 	.word	0x0001d260


	//   ....[88]....
        /*0650*/ 	.word	0x0001d270


	//   ....[89]....
        /*0654*/ 	.word	0x0001d280


	//   ....[90]....
        /*0658*/ 	.word	0x0001d290


	//   ....[91]....
        /*065c*/ 	.word	0x0001d790


	//   ....[92]....
        /*0660*/ 	.word	0x0001d7b0


	//   ....[93]....
        /*0664*/ 	.word	0x0001d800


	//   ....[94]....
        /*0668*/ 	.word	0x0001d8c0


	//   ....[95]....
        /*066c*/ 	.word	0x0001d8d0


	//   ....[96]....
        /*0670*/ 	.word	0x0001d900


	//   ....[97]....
        /*0674*/ 	.word	0x0001d990


	//   ....[98]....
        /*0678*/ 	.word	0x0001da40


	//   ....[99]....
        /*067c*/ 	.word	0x0001da50


	//   ....[100]....
        /*0680*/ 	.word	0x0001da80


	//   ....[101]....
        /*0684*/ 	.word	0x0001da90


	//   ....[102]....
        /*0688*/ 	.word	0x0001db20


	//   ....[103]....
        /*068c*/ 	.word	0x0001e230


	//   ....[104]....
        /*0690*/ 	.word	0x0001e250


	//   ....[105]....
        /*0694*/ 	.word	0x0001e2a0


	//   ....[106]....
        /*0698*/ 	.word	0x0001e2b0


	//   ....[107]....
        /*069c*/ 	.word	0x0001e2f0


	//   ....[108]....
        /*06a0*/ 	.word	0x0001e300


	//   ....[109]....
        /*06a4*/ 	.word	0x0001e340


	//   ....[110]....
        /*06a8*/ 	.word	0x0001e350


	//   ....[111]....
        /*06ac*/ 	.word	0x0001e390


	//   ....[112]....
        /*06b0*/ 	.word	0x0001e3a0


	//   ....[113]....
        /*06b4*/ 	.word	0x0001e3b0


	//   ....[114]....
        /*06b8*/ 	.word	0x0001e3f0


	//   ....[115]....
        /*06bc*/ 	.word	0x0001e720


	//   ....[116]....
        /*06c0*/ 	.word	0x0001e740


	//   ....[117]....
        /*06c4*/ 	.word	0x0001e750


	//   ....[118]....
        /*06c8*/ 	.word	0x0001e760


	//   ....[119]....
        /*06cc*/ 	.word	0x0001e780


	//   ....[120]....
        /*06d0*/ 	.word	0x0001e7f0


	//   ....[121]....
        /*06d4*/ 	.word	0x0001e860


	//   ....[122]....
        /*06d8*/ 	.word	0x0001e880


	//   ....[123]....
        /*06dc*/ 	.word	0x0001e890


	//   ....[124]....
        /*06e0*/ 	.word	0x0001e8f0


	//   ....[125]....
        /*06e4*/ 	.word	0x0001e910


	//   ....[126]....
        /*06e8*/ 	.word	0x0001e970


	//   ....[127]....
        /*06ec*/ 	.word	0x0001ee60


	//   ....[128]....
        /*06f0*/ 	.word	0x0001ee90


	//   ....[129]....
        /*06f4*/ 	.word	0x0001eec0


	//   ....[130]....
        /*06f8*/ 	.word	0x0001eef0


	//   ....[131]....
        /*06fc*/ 	.word	0x0001ef20


	//   ....[132]....
        /*0700*/ 	.word	0x0001ef50


	//   ....[133]....
        /*0704*/ 	.word	0x0001ef80


	//   ....[134]....
        /*0708*/ 	.word	0x0001efb0


	//   ....[135]....
        /*070c*/ 	.word	0x0001f130


	//   ....[136]....
        /*0710*/ 	.word	0x0001f160


	//   ....[137]....
        /*0714*/ 	.word	0x0001f190


	//   ....[138]....
        /*0718*/ 	.word	0x0001f1c0


	//   ....[139]....
        /*071c*/ 	.word	0x0001f1f0


	//   ....[140]....
        /*0720*/ 	.word	0x0001f220


	//   ....[141]....
        /*0724*/ 	.word	0x0001f2e0


	//   ....[142]....
        /*0728*/ 	.word	0x0001f300


	//   ....[143]....
        /*072c*/ 	.word	0x0001f370


	//   ....[144]....
        /*0730*/ 	.word	0x0001fa10


	//   ....[145]....
        /*0734*/ 	.word	0x0001ff80


	//   ....[146]....
        /*0738*/ 	.word	0x00020070


	//   ....[147]....
        /*073c*/ 	.word	0x00020110


	//   ....[148]....
        /*0740*/ 	.word	0x00020170


	//   ....[149]....
        /*0744*/ 	.word	0x00020260


	//   ....[150]....
        /*0748*/ 	.word	0x000202d0


	//   ....[151]....
        /*074c*/ 	.word	0x000203c0


	//   ....[152]....
        /*0750*/ 	.word	0x00020430


	//   ....[153]....
        /*0754*/ 	.word	0x00020520


	//   ....[154]....
        /*0758*/ 	.word	0x00020590


	//   ....[155]....
        /*075c*/ 	.word	0x00020680


	//   ....[156]....
        /*0760*/ 	.word	0x000206f0


	//   ....[157]....
        /*0764*/ 	.word	0x00020790


	//   ....[158]....
        /*0768*/ 	.word	0x00020880


	//   ....[159]....
        /*076c*/ 	.word	0x000208f0


	//   ....[160]....
        /*0770*/ 	.word	0x00020950


	//   ....[161]....
        /*0774*/ 	.word	0x00020a40


	//   ....[162]....
        /*0778*/ 	.word	0x00020aa0


	//   ....[163]....
        /*077c*/ 	.word	0x00020ba0


	//   ....[164]....
        /*0780*/ 	.word	0x00020c00


	//   ....[165]....
        /*0784*/ 	.word	0x00020d00


	//   ....[166]....
        /*0788*/ 	.word	0x00020d60


	//   ....[167]....
        /*078c*/ 	.word	0x00020e60


	//   ....[168]....
        /*0790*/ 	.word	0x00020ec0


	//   ....[169]....
        /*0794*/ 	.word	0x00020fc0


	//   ....[170]....
        /*0798*/ 	.word	0x00021020


	//   ....[171]....
        /*079c*/ 	.word	0x00021120


	//   ....[172]....
        /*07a0*/ 	.word	0x00021180


	//   ....[173]....
        /*07a4*/ 	.word	0x00021220


	//   ....[174]....
        /*07a8*/ 	.word	0x000213a0


	//   ....[175]....
        /*07ac*/ 	.word	0x00021480


	//   ....[176]....
        /*07b0*/ 	.word	0x00021510


	//   ....[177]....
        /*07b4*/ 	.word	0x00021620


	//   ....[178]....
        /*07b8*/ 	.word	0x00021680


	//   ....[179]....
        /*07bc*/ 	.word	0x00021790


	//   ....[180]....
        /*07c0*/ 	.word	0x000217f0


	//   ....[181]....
        /*07c4*/ 	.word	0x00021900


	//   ....[182]....
        /*07c8*/ 	.word	0x00021960


	//   ....[183]....
        /*07cc*/ 	.word	0x00021a70


	//   ....[184]....
        /*07d0*/ 	.word	0x00021ad0


	//   ....[185]....
        /*07d4*/ 	.word	0x00021b90


	//   ....[186]....
        /*07d8*/ 	.word	0x00021cf0


	//   ....[187]....
        /*07dc*/ 	.word	0x00021d90


	//   ....[188]....
        /*07e0*/ 	.word	0x00021df0


	//   ....[189]....
        /*07e4*/ 	.word	0x00021ea0


	//   ....[190]....
        /*07e8*/ 	.word	0x00021f00


	//   ....[191]....
        /*07ec*/ 	.word	0x00021fb0


	//   ....[192]....
        /*07f0*/ 	.word	0x00022010


	//   ....[193]....
        /*07f4*/ 	.word	0x000220c0


	//   ....[194]....
        /*07f8*/ 	.word	0x00022120


	//   ....[195]....
        /*07fc*/ 	.word	0x000221d0


	//   ....[196]....
        /*0800*/ 	.word	0x00022230


	//   ....[197]....
        /*0804*/ 	.word	0x000222e0


	//   ....[198]....
        /*0808*/ 	.word	0x000223d0


	//   ....[199]....
        /*080c*/ 	.word	0x00022470


	//   ....[200]....
        /*0810*/ 	.word	0x000224d0


	//   ....[201]....
        /*0814*/ 	.word	0x000225a0


	//   ....[202]....
        /*0818*/ 	.word	0x00022600


	//   ....[203]....
        /*081c*/ 	.word	0x000226d0


	//   ....[204]....
        /*0820*/ 	.word	0x00022730


	//   ....[205]....
        /*0824*/ 	.word	0x00022800


	//   ....[206]....
        /*0828*/ 	.word	0x00022860


	//   ....[207]....
        /*082c*/ 	.word	0x00022930


	//   ....[208]....
        /*0830*/ 	.word	0x00022990


	//   ....[209]....
        /*0834*/ 	.word	0x00022a60


	//   ....[210]....
        /*0838*/ 	.word	0x00022af0


	//   ....[211]....
        /*083c*/ 	.word	0x00022b90


	//   ....[212]....
        /*0840*/ 	.word	0x00022cb0


	//   ....[213]....
        /*0844*/ 	.word	0x00022d20


	//   ....[214]....
        /*0848*/ 	.word	0x00022d90


	//   ....[215]....
        /*084c*/ 	.word	0x00022e00


	//   ....[216]....
        /*0850*/ 	.word	0x00022e70


	//   ....[217]....
        /*0854*/ 	.word	0x00022ef0


	//   ....[218]....
        /*0858*/ 	.word	0x00022f80


	//   ....[219]....
        /*085c*/ 	.word	0x00023010


	//   ....[220]....
        /*0860*/ 	.word	0x00023080


	//   ....[221]....
        /*0864*/ 	.word	0x000230f0


	//   ....[222]....
        /*0868*/ 	.word	0x00023160


	//   ....[223]....
        /*086c*/ 	.word	0x000231e0


	//   ....[224]....
        /*0870*/ 	.word	0x00023250


	//   ....[225]....
        /*0874*/ 	.word	0x000232f0


	//   ....[226]....
        /*0878*/ 	.word	0x00023380


	//   ....[227]....
        /*087c*/ 	.word	0x000234a0


	//   ....[228]....
        /*0880*/ 	.word	0x00024770


	//   ....[229]....
        /*0884*/ 	.word	0x00024ed0


	//   ....[230]....
        /*0888*/ 	.word	0x00026170


	//   ....[231]....
        /*088c*/ 	.word	0x000261d0


	//   ....[232]....
        /*0890*/ 	.word	0x00026230


	//   ....[233]....
        /*0894*/ 	.word	0x00026250


	//----- nvinfo : EIATTR_REG_RECONFIG
	.align		4
.L_1358:
        /*0898*/ 	.byte	0x01, 0x54
	.zero		2


	//----- nvinfo : EIATTR_SYSCALL_OFFSETS
	.align		4
        /*089c*/ 	.byte	0x04, 0x46
        /*089e*/ 	.short	(.L_1360 - .L_1359)


	//   ....[0]....
.L_1359:
        /*08a0*/ 	.word	0x00002780


	//   ....[1]....
        /*08a4*/ 	.word	0x0001bac0


	//   ....[2]....
        /*08a8*/ 	.word	0x0001bc10


	//   ....[3]....
        /*08ac*/ 	.word	0x0001bd00


	//   ....[4]....
        /*08b0*/ 	.word	0x0001ca60


	//----- nvinfo : EIATTR_MBARRIER_INSTR_OFFSETS
	.align		4
.L_1360:
        /*08b4*/ 	.byte	0x04, 0x39
        /*08b6*/ 	.short	(.L_1362 - .L_1361)


	//   ....[0]....
.L_1361:
        /*08b8*/ 	.word	0x00000180
        /*08bc*/ 	.word	0x000000ff
        /*08c0*/ 	.word	0x00022800
        /*08c4*/ 	.short	0x0100
        /*08c6*/ 	.byte	0x08
	.zero		1


	//   ....[1]....
        /*08c8*/ 	.word	0x00000190
        /*08cc*/ 	.word	0x000000ff
        /*08d0*/ 	.word	0x00022820
        /*08d4*/ 	.short	0x0100
        /*08d6*/ 	.byte	0x08
	.zero		1


	//   ....[2]....
        /*08d8*/ 	.word	0x00000280
        /*08dc*/ 	.word	0x000000ff
        /*08e0*/ 	.word	0x00022830
        /*08e4*/ 	.short	0x0100
        /*08e6*/ 	.byte	0x08
	.zero		1


	//   ....[3]....
        /*08e8*/ 	.word	0x00000290
        /*08ec*/ 	.word	0x000000ff
        /*08f0*/ 	.word	0x00022840
        /*08f4*/ 	.short	0x0100
        /*08f6*/ 	.byte	0x08
	.zero		1


	//   ....[4]....
        /*08f8*/ 	.word	0x000002a0
        /*08fc*/ 	.word	0x000000ff
        /*0900*/ 	.word	0x00022838
        /*0904*/ 	.short	0x0100
        /*0906*/ 	.byte	0x08
	.zero		1


	//   ....[5]....
        /*0908*/ 	.word	0x000002b0
        /*090c*/ 	.word	0x000000ff
        /*0910*/ 	.word	0x00022848
        /*0914*/ 	.short	0x0100
        /*0916*/ 	.byte	0x08
	.zero		1


	//   ....[6]....
        /*0918*/ 	.word	0x000003e0
        /*091c*/ 	.word	0x000000ff
        /*0920*/ 	.word	0x00022850
        /*0924*/ 	.short	0x0100
        /*0926*/ 	.byte	0x08
	.zero		1


	//   ....[7]....
        /*0928*/ 	.word	0x000003f0
        /*092c*/ 	.word	0x000000ff
        /*0930*/ 	.word	0x00022860
        /*0934*/ 	.short	0x0100
        /*0936*/ 	.byte	0x08
	.zero		1


	//   ....[8]....
        /*0938*/ 	.word	0x00000400
        /*093c*/ 	.word	0x000000ff
        /*0940*/ 	.word	0x00022858
        /*0944*/ 	.short	0x0100
        /*0946*/ 	.byte	0x08
	.zero		1


	//   ....[9]....
        /*0948*/ 	.word	0x00000410
        /*094c*/ 	.word	0x000000ff
        /*0950*/ 	.word	0x00022868
        /*0954*/ 	.short	0x0100
        /*0956*/ 	.byte	0x08
	.zero		1


	//   ....[10]....
        /*0958*/ 	.word	0x00000500
        /*095c*/ 	.word	0x000000ff
        /*0960*/ 	.word	0x00022870
        /*0964*/ 	.short	0x0100
        /*0966*/ 	.byte	0x06
	.zero		1


	//   ....[11]....
        /*0968*/ 	.word	0x00000510
        /*096c*/ 	.word	0x000000ff
        /*0970*/ 	.word	0x00022880
        /*0974*/ 	.short	0x0100
        /*0976*/ 	.byte	0x06
	.zero		1


	//   ....[12]....
        /*0978*/ 	.word	0x00000520
        /*097c*/ 	.word	0x000000ff
        /*0980*/ 	.word	0x00022878
        /*0984*/ 	.short	0x0100
        /*0986*/ 	.byte	0x06
	.zero		1


	//   ....[13]....
        /*0988*/ 	.word	0x00000530
        /*098c*/ 	.word	0x000000ff
        /*0990*/ 	.word	0x00022888
        /*0994*/ 	.short	0x0100
        /*0996*/ 	.byte	0x06
	.zero		1


	//   ....[14]....
        /*0998*/ 	.word	0x00000660
        /*099c*/ 	.word	0x000000ff
        /*09a0*/ 	.word	0x00022890
        /*09a4*/ 	.short	0x0100
        /*09a6*/ 	.byte	0x08
	.zero		1


	//   ....[15]....
        /*09a8*/ 	.word	0x00000670
        /*09ac*/ 	.word	0x000000ff
        /*09b0*/ 	.word	0x000228a0
        /*09b4*/ 	.short	0x0100
        /*09b6*/ 	.byte	0x08
	.zero		1


	//   ....[16]....
        /*09b8*/ 	.word	0x00000680
        /*09bc*/ 	.word	0x000000ff
        /*09c0*/ 	.word	0x00022898
        /*09c4*/ 	.short	0x0100
        /*09c6*/ 	.byte	0x08
	.zero		1


	//   ....[17]....
        /*09c8*/ 	.word	0x00000690
        /*09cc*/ 	.word	0x000000ff
        /*09d0*/ 	.word	0x000228a8
        /*09d4*/ 	.short	0x0100
        /*09d6*/ 	.byte	0x08
	.zero		1


	//   ....[18]....
        /*09d8*/ 	.word	0x000007d0
        /*09dc*/ 	.word	0x000000ff
        /*09e0*/ 	.word	0x000228b0
        /*09e4*/ 	.short	0x0100
        /*09e6*/ 	.byte	0x08
	.zero		1


	//   ....[19]....
        /*09e8*/ 	.word	0x000007e0
        /*09ec*/ 	.word	0x000000ff
        /*09f0*/ 	.word	0x000228c0
        /*09f4*/ 	.short	0x0100
        /*09f6*/ 	.byte	0x08
	.zero		1


	//   ....[20]....
        /*09f8*/ 	.word	0x000007f0
        /*09fc*/ 	.word	0x000000ff
        /*0a00*/ 	.word	0x000228b8
        /*0a04*/ 	.short	0x0100
        /*0a06*/ 	.byte	0x08
	.zero		1


	//   ....[21]....
        /*0a08*/ 	.word	0x00000800
        /*0a0c*/ 	.word	0x000000ff
        /*0a10*/ 	.word	0x000228c8
        /*0a14*/ 	.short	0x0100
        /*0a16*/ 	.byte	0x08
	.zero		1


	//   ....[22]....
        /*0a18*/ 	.word	0x000029f0
        /*0a1c*/ 	.word	0x000000ff
        /*0a20*/ 	.word	0x00022800
        /*0a24*/ 	.short	0x010a
        /*0a26*/ 	.byte	0x2c
	.zero		1


	//   ....[23]....
        /*0a28*/ 	.word	0x00002da0
        /*0a2c*/ 	.word	0x0000000e
        /*0a30*/ 	.word	0x00000000
        /*0a34*/ 	.short	0x010a
        /*0a36*/ 	.byte	0x3f
	.zero		1


	//   ....[24]....
        /*0a38*/ 	.word	0x00002e00
        /*0a3c*/ 	.word	0x0000000e
        /*0a40*/ 	.word	0x00000000
        /*0a44*/ 	.short	0x010a
        /*0a46*/ 	.byte	0x3f
	.zero		1


	//   ....[25]....
        /*0a48*/ 	.word	0x00003230
        /*0a4c*/ 	.word	0x00000006
        /*0a50*/ 	.word	0x00000000
        /*0a54*/ 	.short	0x0101
        /*0a56*/ 	.byte	0x3f
	.zero		1


	//   ....[26]....
        /*0a58*/ 	.word	0x00005c20
        /*0a5c*/ 	.word	0x00000006
        /*0a60*/ 	.word	0x00000000
        /*0a64*/ 	.short	0x010a
        /*0a66*/ 	.byte	0x3f
	.zero		1


	//   ....[27]....
        /*0a68*/ 	.word	0x00005c80
        /*0a6c*/ 	.word	0x00000006
        /*0a70*/ 	.word	0x00000000
        /*0a74*/ 	.short	0x010a
        /*0a76*/ 	.byte	0x3f
	.zero		1


	//   ....[28]....
        /*0a78*/ 	.word	0x00008cd0
        /*0a7c*/ 	.word	0x00000000
        /*0a80*/ 	.word	0x00000000
        /*0a84*/ 	.short	0x0101
        /*0a86*/ 	.byte	0x3f
	.zero		1


	//   ....[29]....
        /*0a88*/ 	.word	0x00009400
        /*0a8c*/ 	.word	0x00000002
        /*0a90*/ 	.word	0x00000000
        /*0a94*/ 	.short	0x010a
        /*0a96*/ 	.byte	0x3f
	.zero		1


	//   ....[30]....
        /*0a98*/ 	.word	0x000094a0
        /*0a9c*/ 	.word	0x00000006
        /*0aa0*/ 	.word	0x00000000
        /*0aa4*/ 	.short	0x010a
        /*0aa6*/ 	.byte	0x3f
	.zero		1


	//   ....[31]....
        /*0aa8*/ 	.word	0x000098d0
        /*0aac*/ 	.word	0x0000000d
        /*0ab0*/ 	.word	0x00000000
        /*0ab4*/ 	.short	0x0101
        /*0ab6*/ 	.byte	0x3f
	.zero		1


	//   ....[32]....
        /*0ab8*/ 	.word	0x0000bee0
        /*0abc*/ 	.word	0x00000002
        /*0ac0*/ 	.word	0x00000000
        /*0ac4*/ 	.short	0x010a
        /*0ac6*/ 	.byte	0x3f
	.zero		1


	//   ....[33]....
        /*0ac8*/ 	.word	0x0000bf40
        /*0acc*/ 	.word	0x00000002
        /*0ad0*/ 	.word	0x00000000
        /*0ad4*/ 	.short	0x010a
        /*0ad6*/ 	.byte	0x3f
	.zero		1


	//   ....[34]....
        /*0ad8*/ 	.word	0x0000f1b0
        /*0adc*/ 	.word	0x00000000
        /*0ae0*/ 	.word	0x00000000
        /*0ae4*/ 	.short	0x0101
        /*0ae6*/ 	.byte	0x3f
	.zero		1


	//   ....[35]....
        /*0ae8*/ 	.word	0x0000f380
        /*0aec*/ 	.word	0x00000002
        /*0af0*/ 	.word	0x00000000
        /*0af4*/ 	.short	0x010a
        /*0af6*/ 	.byte	0x3f
	.zero		1


	//   ....[36]....
        /*0af8*/ 	.word	0x0000f420
        /*0afc*/ 	.word	0x00000006
        /*0b00*/ 	.word	0x00000000
        /*0b04*/ 	.short	0x010a
        /*0b06*/ 	.byte	0x3f
	.zero		1


	//   ....[37]....
        /*0b08*/ 	.word	0x0000f850
        /*0b0c*/ 	.word	0x0000000b
        /*0b10*/ 	.word	0x00000000
        /*0b14*/ 	.short	0x0101
        /*0b16*/ 	.byte	0x3f
	.zero		1


	//   ....[38]....
        /*0b18*/ 	.word	0x000132c0
        /*0b1c*/ 	.word	0x00000002
        /*0b20*/ 	.word	0x00000000
        /*0b24*/ 	.short	0x010a
        /*0b26*/ 	.byte	0x3f
	.zero		1


	//   ....[39]....
        /*0b28*/ 	.word	0x00013320
        /*0b2c*/ 	.word	0x00000002
        /*0b30*/ 	.word	0x00000000
        /*0b34*/ 	.short	0x010a
        /*0b36*/ 	.byte	0x3f
	.zero		1


	//   ....[40]....
        /*0b38*/ 	.word	0x000165b0
        /*0b3c*/ 	.word	0x00000000
        /*0b40*/ 	.word	0x00000000
        /*0b44*/ 	.short	0x0101
        /*0b46*/ 	.byte	0x3f
	.zero		1


	//   ....[41]....
        /*0b48*/ 	.word	0x00018fa0
        /*0b4c*/ 	.word	0x000000ff
        /*0b50*/ 	.word	0x00000000
        /*0b54*/ 	.short	0x0101
        /*0b56*/ 	.byte	0x04
	.zero		1


	//   ....[42]....
        /*0b58*/ 	.word	0x0001c200
        /*0b5c*/ 	.word	0x00000011
        /*0b60*/ 	.word	0x00022840
        /*0b64*/ 	.short	0x010a
        /*0b66*/ 	.byte	0x3f
	.zero		1


	//   ....[43]....
        /*0b68*/ 	.word	0x0001c850
        /*0b6c*/ 	.word	0x00000011
        /*0b70*/ 	.word	0x00022830
        /*0b74*/ 	.short	0x0107
        /*0b76*/ 	.byte	0x3f
	.zero		1


	//   ....[44]....
        /*0b78*/ 	.word	0x0001c910
        /*0b7c*/ 	.word	0x00000011
        /*0b80*/ 	.word	0x00022830
        /*0b84*/ 	.short	0x0101
        /*0b86*/ 	.byte	0x3f
	.zero		1


	//   ....[45]....
        /*0b88*/ 	.word	0x0001d390
        /*0b8c*/ 	.word	0x00000016
        /*0b90*/ 	.word	0x00022800
        /*0b94*/ 	.short	0x0107
        /*0b96*/ 	.byte	0x3f
	.zero		1


	//   ....[46]....
        /*0b98*/ 	.word	0x0001d480
        /*0b9c*/ 	.word	0x00000016
        /*0ba0*/ 	.word	0x00022800
        /*0ba4*/ 	.short	0x0101
        /*0ba6*/ 	.byte	0x3f
	.zero		1


	//   ....[47]....
        /*0ba8*/ 	.word	0x0001d4a0
        /*0bac*/ 	.word	0x00000016
        /*0bb0*/ 	.word	0x00022820
        /*0bb4*/ 	.short	0x010a
        /*0bb6*/ 	.byte	0x3f
	.zero		1


	//   ....[48]....
        /*0bb8*/ 	.word	0x0001d520
        /*0bbc*/ 	.word	0x00000011
        /*0bc0*/ 	.word	0x00022860
        /*0bc4*/ 	.short	0x010a
        /*0bc6*/ 	.byte	0x3f
	.zero		1


	//   ....[49]....
        /*0bc8*/ 	.word	0x0001dca0
        /*0bcc*/ 	.word	0x00000011
        /*0bd0*/ 	.word	0x00022850
        /*0bd4*/ 	.short	0x0107
        /*0bd6*/ 	.byte	0x3f
	.zero		1


	//   ....[50]....
        /*0bd8*/ 	.word	0x0001dd60
        /*0bdc*/ 	.word	0x00000011
        /*0be0*/ 	.word	0x00022850
        /*0be4*/ 	.short	0x0101
        /*0be6*/ 	.byte	0x3f
	.zero		1


	//   ....[51]....
        /*0be8*/ 	.word	0x0001e090
        /*0bec*/ 	.word	0x00000006
        /*0bf0*/ 	.word	0x00022840
        /*0bf4*/ 	.short	0x010a
        /*0bf6*/ 	.byte	0x3f
	.zero		1


	//   ....[52]....
        /*0bf8*/ 	.word	0x0001e470
        /*0bfc*/ 	.word	0x00000006
        /*0c00*/ 	.word	0x00022830
        /*0c04*/ 	.short	0x0107
        /*0c06*/ 	.byte	0x3f
	.zero		1


	//   ....[53]....
        /*0c08*/ 	.word	0x0001e520
        /*0c0c*/ 	.word	0x00000006
        /*0c10*/ 	.word	0x00022830
        /*0c14*/ 	.short	0x0101
        /*0c16*/ 	.byte	0x3f
	.zero		1


	//   ....[54]....
        /*0c18*/ 	.word	0x0001e550
        /*0c1c*/ 	.word	0x00000006
        /*0c20*/ 	.word	0x00022860
        /*0c24*/ 	.short	0x010a
        /*0c26*/ 	.byte	0x3f
	.zero		1


	//   ....[55]....
        /*0c28*/ 	.word	0x0001ea70
        /*0c2c*/ 	.word	0x00000006
        /*0c30*/ 	.word	0x00022850
        /*0c34*/ 	.short	0x0107
        /*0c36*/ 	.byte	0x3f
	.zero		1


	//   ....[56]....
        /*0c38*/ 	.word	0x0001eb20
        /*0c3c*/ 	.word	0x00000006
        /*0c40*/ 	.word	0x00022850
        /*0c44*/ 	.short	0x0101
        /*0c46*/ 	.byte	0x3f
	.zero		1


	//   ....[57]....
        /*0c48*/ 	.word	0x0001f990
        /*0c4c*/ 	.word	0x00000005
        /*0c50*/ 	.word	0x00022820
        /*0c54*/ 	.short	0x010a
        /*0c56*/ 	.byte	0x3f
	.zero		1


	//   ....[58]....
        /*0c58*/ 	.word	0x0001fb30
        /*0c5c*/ 	.word	0x00000003
        /*0c60*/ 	.word	0x00022840
        /*0c64*/ 	.short	0x010a
        /*0c66*/ 	.byte	0x3f
	.zero		1


	//   ....[59]....
        /*0c68*/ 	.word	0x0001fbd0
        /*0c6c*/ 	.word	0x00000005
        /*0c70*/ 	.word	0x00022840
        /*0c74*/ 	.short	0x010a
        /*0c76*/ 	.byte	0x3f
	.zero		1


	//   ....[60]....
        /*0c78*/ 	.word	0x0001fc10
        /*0c7c*/ 	.word	0x00000003
        /*0c80*/ 	.word	0x00022860
        /*0c84*/ 	.short	0x010a
        /*0c86*/ 	.byte	0x3f
	.zero		1


	//   ....[61]....
        /*0c88*/ 	.word	0x0001fc50
        /*0c8c*/ 	.word	0x00000005
        /*0c90*/ 	.word	0x00022860
        /*0c94*/ 	.short	0x010a
        /*0c96*/ 	.byte	0x3f
	.zero		1


	//   ....[62]....
        /*0c98*/ 	.word	0x0001fcc0
        /*0c9c*/ 	.word	0x00000009
        /*0ca0*/ 	.word	0x00022800
        /*0ca4*/ 	.short	0x010a
        /*0ca6*/ 	.byte	0x3f
	.zero		1


	//   ....[63]....
        /*0ca8*/ 	.word	0x0001fd10
        /*0cac*/ 	.word	0x0000000e
        /*0cb0*/ 	.word	0x00000000
        /*0cb4*/ 	.short	0x010a
        /*0cb6*/ 	.byte	0x3f
	.zero		1


	//   ....[64]....
        /*0cb8*/ 	.word	0x0001fd60
        /*0cbc*/ 	.word	0x00000006
        /*0cc0*/ 	.word	0x00000000
        /*0cc4*/ 	.short	0x010a
        /*0cc6*/ 	.byte	0x3f
	.zero		1


	//   ....[65]....
        /*0cc8*/ 	.word	0x0001fdb0
        /*0ccc*/ 	.word	0x00000006
        /*0cd0*/ 	.word	0x00000000
        /*0cd4*/ 	.short	0x010a
        /*0cd6*/ 	.byte	0x3f
	.zero		1


	//   ....[66]....
        /*0cd8*/ 	.word	0x0001fe00
        /*0cdc*/ 	.word	0x00000002
        /*0ce0*/ 	.word	0x00000000
        /*0ce4*/ 	.short	0x010a
        /*0ce6*/ 	.byte	0x3f
	.zero		1


	//   ....[67]....
        /*0ce8*/ 	.word	0x0001fe50
        /*0cec*/ 	.word	0x00000006
        /*0cf0*/ 	.word	0x00000000
        /*0cf4*/ 	.short	0x010a
        /*0cf6*/ 	.byte	0x3f
	.zero		1


	//   ....[68]....
        /*0cf8*/ 	.word	0x0001fea0
        /*0cfc*/ 	.word	0x00000002
        /*0d00*/ 	.word	0x00000000
        /*0d04*/ 	.short	0x010a
        /*0d06*/ 	.byte	0x3f
	.zero		1


	//   ....[69]....
        /*0d08*/ 	.word	0x0001ffc0
        /*0d0c*/ 	.word	0x00000011
        /*0d10*/ 	.word	0x00022840
        /*0d14*/ 	.short	0x010a
        /*0d16*/ 	.byte	0x3f
	.zero		1


	//   ....[70]....
        /*0d18*/ 	.word	0x000212a0
        /*0d1c*/ 	.word	0x00000016
        /*0d20*/ 	.word	0x00022820
        /*0d24*/ 	.short	0x010a
        /*0d26*/ 	.byte	0x3f
	.zero		1


	//   ....[71]....
        /*0d28*/ 	.word	0x000212f0
        /*0d2c*/ 	.word	0x00000011
        /*0d30*/ 	.word	0x00022860
        /*0d34*/ 	.short	0x010a
        /*0d36*/ 	.byte	0x3f
	.zero		1


	//   ....[72]....
        /*0d38*/ 	.word	0x00021c40
        /*0d3c*/ 	.word	0x00000006
        /*0d40*/ 	.word	0x00022840
        /*0d44*/ 	.short	0x010a
        /*0d46*/ 	.byte	0x3f
	.zero		1


	//   ....[73]....
        /*0d48*/ 	.word	0x00022320
        /*0d4c*/ 	.word	0x00000006
        /*0d50*/ 	.word	0x00022860
        /*0d54*/ 	.short	0x010a
        /*0d56*/ 	.byte	0x3f
	.zero		1


	//   ....[74]....
        /*0d58*/ 	.word	0x000233c0
        /*0d5c*/ 	.word	0x00000005
        /*0d60*/ 	.word	0x00022820
        /*0d64*/ 	.short	0x010a
        /*0d66*/ 	.byte	0x3f
	.zero		1


	//   ....[75]....
        /*0d68*/ 	.word	0x00023560
        /*0d6c*/ 	.word	0x00000003
        /*0d70*/ 	.word	0x00022840
        /*0d74*/ 	.short	0x010a
        /*0d76*/ 	.byte	0x3f
	.zero		1


	//   ....[76]....
        /*0d78*/ 	.word	0x000235b0
        /*0d7c*/ 	.word	0x00000005
        /*0d80*/ 	.word	0x00022840
        /*0d84*/ 	.short	0x010a
        /*0d86*/ 	.byte	0x3f
	.zero		1


	//   ....[77]....
        /*0d88*/ 	.word	0x00023600
        /*0d8c*/ 	.word	0x00000003
        /*0d90*/ 	.word	0x00022860
        /*0d94*/ 	.short	0x010a
        /*0d96*/ 	.byte	0x3f
	.zero		1


	//   ....[78]....
        /*0d98*/ 	.word	0x000239a0
        /*0d9c*/ 	.word	0x00000014
        /*0da0*/ 	.word	0x00000000
        /*0da4*/ 	.short	0x010a
        /*0da6*/ 	.byte	0x3f
	.zero		1


	//   ....[79]....
        /*0da8*/ 	.word	0x00023ae0
        /*0dac*/ 	.word	0x00000002
        /*0db0*/ 	.word	0x00000000
        /*0db4*/ 	.short	0x010a
        /*0db6*/ 	.byte	0x3f
	.zero		1


	//   ....[80]....
        /*0db8*/ 	.word	0x000241a0
        /*0dbc*/ 	.word	0x00000002
        /*0dc0*/ 	.word	0x00000000
        /*0dc4*/ 	.short	0x0101
        /*0dc6*/ 	.byte	0x3f
	.zero		1


	//   ....[81]....
        /*0dc8*/ 	.word	0x00028900
        /*0dcc*/ 	.word	0x0000000f
        /*0dd0*/ 	.word	0x00000000
        /*0dd4*/ 	.short	0x010a
        /*0dd6*/ 	.byte	0x3f
	.zero		1


	//   ....[82]....
        /*0dd8*/ 	.word	0x00028a40
        /*0ddc*/ 	.word	0x00000007
        /*0de0*/ 	.word	0x00000000
        /*0de4*/ 	.short	0x010a
        /*0de6*/ 	.byte	0x3f
	.zero		1


	//   ....[83]....
        /*0de8*/ 	.word	0x000410b0
        /*0dec*/ 	.word	0x00000000
        /*0df0*/ 	.word	0x00000000
        /*0df4*/ 	.short	0x0101
        /*0df6*/ 	.byte	0x3f
	.zero		1


	//   ....[84]....
        /*0df8*/ 	.word	0x000410d0
        /*0dfc*/ 	.word	0x00000002
        /*0e00*/ 	.word	0x00000000
        /*0e04*/ 	.short	0x010a
        /*0e06*/ 	.byte	0x3f
	.zero		1


	//   ....[85]....
        /*0e08*/ 	.word	0x00041120
        /*0e0c*/ 	.word	0x00000007
        /*0e10*/ 	.word	0x00000000
        /*0e14*/ 	.short	0x010a
        /*0e16*/ 	.byte	0x3f
	.zero		1


	//----- nvinfo : EIATTR_NUM_MBARRIERS
	.align		4
.L_1362:
        /*0e18*/ 	.byte	0x03, 0x38
        /*0e1a*/ 	.short	0x0016


	//----- nvinfo : EIATTR_EXIT_INSTR_OFFSETS
	.align		4
        /*0e1c*/ 	.byte	0x04, 0x1c
        /*0e1e*/ 	.short	(.L_1364 - .L_1363)


	//   ....[0]....
.L_1363:
        /*0e20*/ 	.word	0x00000ab0


	//   ....[1]....
        /*0e24*/ 	.word	0x0001a2e0


	//   ....[2]....
        /*0e28*/ 	.word	0x0001fca0


	//----- nvinfo : EIATTR_MAX_THREADS
	.align		4
.L_1364:
        /*0e2c*/ 	.byte	0x04, 0x05
        /*0e2e*/ 	.short	(.L_1366 - .L_1365)
.L_1365:
        /*0e30*/ 	.word	0x00000180
        /*0e34*/ 	.word	0x00000001
        /*0e38*/ 	.word	0x00000001


	//----- nvinfo : EIATTR_CRS_STACK_SIZE
	.align		4
.L_1366:
        /*0e3c*/ 	.byte	0x04, 0x1e
        /*0e3e*/ 	.short	(.L_1368 - .L_1367)
.L_1367:
        /*0e40*/ 	.word	0x00000000


	//----- nvinfo : EIATTR_CBANK_PARAM_SIZE
	.align		4
.L_1368:
        /*0e44*/ 	.byte	0x03, 0x19
        /*0e46*/ 	.short	0x0af0


	//----- nvinfo : EIATTR_PARAM_CBANK
	.align		4
        /*0e48*/ 	.byte	0x04, 0x0a
        /*0e4a*/ 	.short	(.L_1370 - .L_1369)
	.align		4
.L_1369:
        /*0e4c*/ 	.word	index@(.nv.constant0._ZN7cutlass13device_kernelIN5flash11enable_sm90INS1_16FlashAttnFwdSm90INS1_25CollectiveMainloopFwdSm90ILi2EN4cute5tupleIJNS5_1CILi1EEES8_S8_EEENS6_IJNS7_ILi128EEENS7_ILi96EEENS7_ILi64EEEEEELi256ENS_6half_tEfNS_4arch4Sm90ELb0ELb1ELb1ELb1ELb1ELb0ELb0ELb1ELb0ELb1ELb0ELb0EEENS1_21CollectiveEpilogueFwdINS6_IJSA_NS7_ILi256EEESB_EEES9_SE_SG_Li256ELb1ELb1ELb0ELb0EEENS1_36VarlenDynamicPersistentTileSchedulerILi128ELi96ELi256ELi128ELb0ELb1ELb1ELb1ELb0ELb1EEEEEEEEEvNT_6ParamsE)
        /*0e50*/ 	.short	0x0210
        /*0e52*/ 	.short	0x0af0


	//----- nvinfo : EIATTR_SW_WAR
	.align		4
.L_1370:
        /*0e54*/ 	.byte	0x04, 0x36
        /*0e56*/ 	.short	(.L_1372 - .L_1371)
.L_1371:
        /*0e58*/ 	.word	0x00000008
.L_1372:


//--------------------- .nv.info._ZN7cutlass13device_kernelIN5flash11enable_sm90INS1_16FlashAttnFwdSm90INS1_25CollectiveMainloopFwdSm90ILi2EN4cute5tupleIJNS5_1CILi1EEES8_S8_EEENS6_IJNS7_ILi128EEENS7_ILi96EEENS7_ILi64EEEEEELi256ENS_6half_tEfNS_4arch4Sm90ELb0ELb1ELb1ELb1ELb1ELb1ELb0ELb1ELb0ELb1ELb0ELb0EEENS1_21CollectiveEpilogueFwdINS6_IJSA_NS7_ILi256EEESB_EEES9_SE_SG_Li256ELb1ELb1ELb0ELb0EEENS1_36VarlenDynamicPersistentTileSchedulerILi128ELi96ELi256ELi128ELb0ELb1ELb1ELb1ELb0ELb1EEEEEEEEEvNT_6ParamsE --------------------------
	.section	.nv.info._ZN7cutlass13device_kernelIN5flash11enable_sm90INS1_16FlashAttnFwdSm90INS1_25CollectiveMainloopFwdSm90ILi2EN4cute5tupleIJNS5_1CILi1EEES8_S8_EEENS6_IJNS7_ILi128EEENS7_ILi96EEENS7_ILi64EEEEEELi256ENS_6half_tEfNS_4arch4Sm90ELb0ELb1ELb1ELb1ELb1ELb1ELb0ELb1ELb0ELb1ELb0ELb0EEENS1_21CollectiveEpilogueFwdINS6_IJSA_NS7_ILi256EEESB_EEES9_SE_SG_Li256ELb1ELb1ELb0ELb0EEENS1_36VarlenDynamicPersistentTileSchedulerILi128ELi96ELi256ELi128ELb0ELb1ELb1ELb1ELb0ELb1EEEEEEEEEvNT_6ParamsE,"",@"SHT_CUDA_INFO"
	.sectionflags	@""
	.align	4


	//----- nvinfo : EIATTR_CUDA_API_VERSION
	.align		4
        /*0000*/ 	.byte	0x04, 0x37
        /*0002*/ 	.short	(.L_1374 - .L_1373)
.L_1373:
        /*0004*/ 	.word	0x00000082


	//----- nvinfo : EIATTR_KPARAM_INFO
	.align		4
.L_1374:
        /*0008*/ 	.byte	0x04, 0x17
        /*000a*/ 	.short	(.L_1376 - .L_1375)
.L_1375:
        /*000c*/ 	.word	0x00000000
        /*0010*/ 	.short	0x0000
        /*0012*/ 	.short	0x0070
        /*0014*/ 	.byte	0x00, 0xf0, 0x01, 0x2a


	//----- nvinfo : EIATTR_SPARSE_MMA_MASK
	.align		4
.L_1376:
        /*0018*/ 	.byte	0x03, 0x50
        /*001a*/ 	.short	0x0000


	//----- nvinfo : EIATTR_MAXREG_COUNT
	.align		4
        /*001c*/ 	.byte	0x03, 0x1b
        /*001e*/ 	.short	0x00a8


	//----- nvinfo : EIATTR_NUM_BARRIERS
	.align		4
        /*0020*/ 	.byte	0x02, 0x4c
        /*0022*/ 	.byte	0x10
	.zero		1


	//----- nvinfo : EIATTR_EXTERNS
	.align		4
        /*0024*/ 	.byte	0x04, 0x0f
        /*0026*/ 	.short	(.L_1378 - .L_1377)


	//   ....[0]....
	.align		4
.L_1377:
        /*0028*/ 	.word	index@(__assertfail)


	//----- nvinfo : EIATTR_ANNOTATIONS
	.align		4
.L_1378:
        /*002c*/ 	.byte	0x04, 0x55
        /*002e*/ 	.short	(.L_1380 - .L_1379)


	//   ....[0]....
.L_1379:
        /* <DEDUP_REMOVED lines=16> */


	//----- nvinfo : EIATTR_MERCURY_ISA_VERSION
	.align		4
.L_1380:
        /*0120*/ 	.byte	0x03, 0x5f
        /*0122*/ 	.short	0x0101


	//----- nvinfo : EIATTR_UNUSED_LOAD_BYTE_OFFSET
	.align		4
        /*0124*/ 	.byte	0x04, 0x44
        /*0126*/ 	.short	(.L_1382 - .L_1381)


	//   ....[0]....
.L_1381:
        /*0128*/ 	.word	0x00000b00
        /*012c*/ 	.word	0x0000fff0


	//   ....[1]....
        /*0130*/ 	.word	0x000204b0
        /*0134*/ 	.word	0x0000fff0


	//----- nvinfo : EIATTR_INT_WARP_WIDE_INSTR_OFFSETS
	.align		4
.L_1382:
        /*0138*/ 	.byte	0x04, 0x31
        /*013a*/ 	.short	(.L_1384 - .L_1383)


	//   ....[0]....
.L_1383:
        /*013c*/ 	.word	0x00000180


	//   ....[1]....
        /*0140*/ 	.word	0x000001c0


	//   ....[2]....
        /*0144*/ 	.word	0x00000230


	//   ....[3]....
        /*0148*/ 	.word	0x00026130


	//   ....[4]....
        /*014c*/ 	.word	0x000261c0


	//   ....[5]....
        /*0150*/ 	.word	0x000295a0


	//   ....[6]....
        /*0154*/ 	.word	0x00029630


	//----- nvinfo : EIATTR_COOP_GROUP_MASK_REGIDS
	.align		4
.L_1384:
        /*0158*/ 	.byte	0x04, 0x29
        /*015a*/ 	.short	(.L_1386 - .L_1385)


	//   ....[0]....
.L_1385:
        /*015c*/ 	.word	0xffffffff


	//   ....[1]....
        /*0160*/ 	.word	0xffffffff


	//   ....[2]....
        /*0164*/ 	.word	0xffffffff


	//   ....[3]....
        /*0168*/ 	.word	0xffffffff


	//   ....[4]....
        /*016c*/ 	.word	0xffffffff


	//   ....[5]....
        /*0170*/ 	.word	0xffffffff


	//   ....[6]....
        /*0174*/ 	.word	0xffffffff


	//   ....[7]....
        /*0178*/ 	.word	0xffffffff


	//   ....[8]....
        /*017c*/ 	.word	0xffffffff


	//   ....[9]....
        /*0180*/ 	.word	0xffffffff


	//   ....[10]....
        /*0184*/ 	.word	0xffffffff


	//   ....[11]....
        /*0188*/ 	.word	0xffffffff


	//   ....[12]....
        /*018c*/ 	.word	0xffffffff


	//   ....[13]....
        /*0190*/ 	.word	0xffffffff


	//   ....[14]....
        /*0194*/ 	.word	0xffffffff


	//   ....[15]....
        /*0198*/ 	.word	0xffffffff


	//   ....[16]....
        /*019c*/ 	.word	0xffffffff


	//   ....[17]....
        /*01a0*/ 	.word	0xffffffff


	//   ....[18]....
        /*01a4*/ 	.word	0xffffffff


	//   ....[19]....
        /*01a8*/ 	.word	0xffffffff


	//   ....[20]....
        /*01ac*/ 	.word	0xffffffff


	//   ....[21]....
        /*01b0*/ 	.word	0xffffffff


	//   ....[22]....
        /*01b4*/ 	.word	0xffffffff


	//   ....[23]....
        /*01b8*/ 	.word	0xffffffff


	//   ....[24]....
        /*01bc*/ 	.word	0xffffffff


	//   ....[25]....
        /*01c0*/ 	.word	0xffffffff


	//   ....[26]....
        /*01c4*/ 	.word	0xffffffff


	//   ....[27]....
        /*01c8*/ 	.word	0xffffffff


	//   ....[28]....
        /*01cc*/ 	.word	0xffffffff


	//   ....[29]....
        /*01d0*/ 	.word	0xffffffff


	//   ....[30]....
        /*01d4*/ 	.word	0xffffffff


	//   ....[31]....
        /*01d8*/ 	.word	0xffffffff


	//   ....[32]....
        /*01dc*/ 	.word	0xffffffff


	//   ....[33]....
        /*01e0*/ 	.word	0xffffffff


	//   ....[34]....
        /*01e4*/ 	.word	0xffffffff


	//   ....[35]....
        /*01e8*/ 	.word	0xffffffff


	//   ....[36]....
        /*01ec*/ 	.word	0xffffffff


	//   ....[37]....
        /*01f0*/ 	.word	0xffffffff


	//   ....[38]....
        /*01f4*/ 	.word	0xffffffff


	//   ....[39]....
        /*01f8*/ 	.word	0xffffffff


	//   ....[40]....
        /*01fc*/ 	.word	0xffffffff


	//   ....[41]....
        /*0200*/ 	.word	0xffffffff


	//   ....[42]....
        /*0204*/ 	.word	0xffffffff


	//   ....[43]....
        /*0208*/ 	.word	0xffffffff


	//   ....[44]....
        /*020c*/ 	.word	0xffffffff


	//   ....[45]....
        /*0210*/ 	.word	0xffffffff


	//   ....[46]....
        /*0214*/ 	.word	0xffffffff


	//   ....[47]....
        /*0218*/ 	.word	0xffffffff


	//   ....[48]....
        /*021c*/ 	.word	0xffffffff


	//   ....[49]....
        /*0220*/ 	.word	0xffffffff


	//   ....[50]....
        /*0224*/ 	.word	0xffffffff


	//   ....[51]....
        /*0228*/ 	.word	0xffffffff


	//   ....[52]....
        /*022c*/ 	.word	0xffffffff


	//   ....[53]....
        /*0230*/ 	.word	0xffffffff


	//   ....[54]....
        /*0234*/ 	.word	0xffffffff


	//   ....[55]....
        /*0238*/ 	.word	0xffffffff


	//   ....[56]....
        /*023c*/ 	.word	0xffffffff


	//   ....[57]....
        /*0240*/ 	.word	0xffffffff


	//   ....[58]....
        /*0244*/ 	.word	0xffffffff


	//   ....[59]....
        /*0248*/ 	.word	0xffffffff


	//   ....[60]....
        /*024c*/ 	.word	0xffffffff


	//   ....[61]....
        /*0250*/ 	.word	0xffffffff


	//   ....[62]....
        /*0254*/ 	.word	0xffffffff


	//   ....[63]....
        /*0258*/ 	.word	0xffffffff


	//   ....[64]....
        /*025c*/ 	.word	0xffffffff


	//   ....[65]....
        /*0260*/ 	.word	0xffffffff


	//   ....[66]....
        /*0264*/ 	.word	0xffffffff


	//   ....[67]....
        /*0268*/ 	.word	0xffffffff


	//   ....[68]....
        /*026c*/ 	.word	0xffffffff


	//   ....[69]....
        /*0270*/ 	.word	0xffffffff


	//   ....[70]....
        /*0274*/ 	.word	0xffffffff


	//   ....[71]....
        /*0278*/ 	.word	0xffffffff


	//   ....[72]....
        /*027c*/ 	.word	0xffffffff


	//   ....[73]....
        /*0280*/ 	.word	0xffffffff


	//   ....[74]....
        /*0284*/ 	.word	0xffffffff


	//   ....[75]....
        /*0288*/ 	.word	0xffffffff


	//   ....[76]....
        /*028c*/ 	.word	0xffffffff


	//   ....[77]....
        /*0290*/ 	.word	0xffffffff


	//   ....[78]....
        /*0294*/ 	.word	0xffffffff


	//   ....[79]....
        /*0298*/ 	.word	0xffffffff


	//   ....[80]....
        /*029c*/ 	.word	0xffffffff


	//   ....[81]....
        /*02a0*/ 	.word	0xffffffff


	//   ....[82]....
        /*02a4*/ 	.word	0xffffffff


	//   ....[83]....
        /*02a8*/ 	.word	0xffffffff


	//   ....[84]....
        /*02ac*/ 	.word	0xffffffff


	//   ....[85]....
        /*02b0*/ 	.word	0xffffffff


	//   ....[86]....
        /*02b4*/ 	.word	0xffffffff


	//   ....[87]....
        /*02b8*/ 	.word	0xffffffff


	//   ....[88]....
        /*02bc*/ 	.word	0xffffffff


	//   ....[89]....
        /*02c0*/ 	.word	0xffffffff


	//   ....[90]....
        /*02c4*/ 	.word	0xffffffff


	//   ....[91]....
        /*02c8*/ 	.word	0xffffffff


	//   ....[92]....
        /*02cc*/ 	.word	0xffffffff


	//   ....[93]....
        /*02d0*/ 	.word	0xffffffff


	//   ....[94]....
        /*02d4*/ 	.word	0xffffffff


	//   ....[95]....
        /*02d8*/ 	.word	0xffffffff


	//   ....[96]....
        /*02dc*/ 	.word	0xffffffff


	//   ....[97]....
        /*02e0*/ 	.word	0xffffffff


	//   ....[98]....
        /*02e4*/ 	.word	0xffffffff


	//   ....[99]....
        /*02e8*/ 	.word	0xffffffff


	//   ....[100]....
        /*02ec*/ 	.word	0xffffffff


	//   ....[101]....
        /*02f0*/ 	.word	0xffffffff


	//   ....[102]....
        /*02f4*/ 	.word	0xffffffff


	//   ....[103]....
        /*02f8*/ 	.word	0xffffffff


	//   ....[104]....
        /*02fc*/ 	.word	0xffffffff


	//   ....[105]....
        /*0300*/ 	.word	0xffffffff


	//   ....[106]....
        /*0304*/ 	.word	0xffffffff


	//   ....[107]....
        /*0308*/ 	.word	0xffffffff


	//   ....[108]....
        /*030c*/ 	.word	0xffffffff


	//   ....[109]....
        /*0310*/ 	.word	0xffffffff


	//   ....[110]....
        /*0314*/ 	.word	0xffffffff


	//   ....[111]....
        /*0318*/ 	.word	0xffffffff


	//   ....[112]....
        /*031c*/ 	.word	0xffffffff


	//   ....[113]....
        /*0320*/ 	.word	0xffffffff


	//   ....[114]....
        /*0324*/ 	.word	0xffffffff


	//   ....[115]....
        /*0328*/ 	.word	0xffffffff


	//   ....[116]....
        /*032c*/ 	.word	0xffffffff


	//   ....[117]....
        /*0330*/ 	.word	0xffffffff


	//   ....[118]....
        /*0334*/ 	.word	0xffffffff


	//   ....[119]....
        /*0338*/ 	.word	0xffffffff


	//   ....[120]....
        /*033c*/ 	.word	0xffffffff


	//   ....[121]....
        /*0340*/ 	.word	0xffffffff


	//   ....[122]....
        /*0344*/ 	.word	0xffffffff


	//   ....[123]....
        /*0348*/ 	.word	0xffffffff


	//   ....[124]....
        /*034c*/ 	.word	0xffffffff


	//   ....[125]....
        /*0350*/ 	.word	0xffffffff


	//   ....[126]....
        /*0354*/ 	.word	0xffffffff


	//   ....[127]....
        /*0358*/ 	.word	0xffffffff


	//   ....[128]....
        /*035c*/ 	.word	0xffffffff


	//   ....[129]....
        /*0360*/ 	.word	0xffffffff


	//   ....[130]....
        /*0364*/ 	.word	0xffffffff


	//   ....[131]....
        /*0368*/ 	.word	0xffffffff


	//   ....[132]....
        /*036c*/ 	.word	0xffffffff


	//   ....[133]....
        /*0370*/ 	.word	0xffffffff


	//   ....[134]....
        /*0374*/ 	.word	0xffffffff


	//   ....[135]....
        /*0378*/ 	.word	0xffffffff


	//   ....[136]....
        /*037c*/ 	.word	0xffffffff


	//   ....[137]....
        /*0380*/ 	.word	0xffffffff


	//   ....[138]....
        /*0384*/ 	.word	0xffffffff


	//   ....[139]....
        /*0388*/ 	.word	0xffffffff


	//   ....[140]....
        /*038c*/ 	.word	0xffffffff


	//   ....[141]....
        /*0390*/ 	.word	0xffffffff


	//   ....[142]....
        /*0394*/ 	.word	0xffffffff


	//   ....[143]....
        /*0398*/ 	.word	0xffffffff


	//   ....[144]....
        /*039c*/ 	.word	0xffffffff


	//   ....[145]....
        /*03a0*/ 	.word	0xffffffff


	//   ....[146]....
        /*03a4*/ 	.word	0xffffffff


	//   ....[147]....
        /*03a8*/ 	.word	0xffffffff


	//   ....[148]....
        /*03ac*/ 	.word	0xffffffff


	//   ....[149]....
        /*03b0*/ 	.word	0xffffffff


	//   ....[150]....
        /*03b4*/ 	.word	0xffffffff


	//   ....[151]....
        /*03b8*/ 	.word	0xffffffff


	//   ....[152]....
        /*03bc*/ 	.word	0xffffffff


	//   ....[153]....
        /*03c0*/ 	.word	0xffffffff


	//   ....[154]....
        /*03c4*/ 	.word	0xffffffff


	//   ....[155]....
        /*03c8*/ 	.word	0xffffffff


	//   ....[156]....
        /*03cc*/ 	.word	0xffffffff


	//   ....[157]....
        /*03d0*/ 	.word	0xffffffff


	//   ....[158]....
        /*03d4*/ 	.word	0xffffffff


	//   ....[159]....
        /*03d8*/ 	.word	0xffffffff


	//   ....[160]....
        /*03dc*/ 	.word	0xffffffff


	//   ....[161]....
        /*03e0*/ 	.word	0xffffffff


	//   ....[162]....
        /*03e4*/ 	.word	0xffffffff


	//   ....[163]....
        /*03e8*/ 	.word	0xffffffff


	//   ....[164]....
        /*03ec*/ 	.word	0xffffffff


	//   ....[165]....
        /*03f0*/ 	.word	0xffffffff


	//   ....[166]....
        /*03f4*/ 	.word	0xffffffff


	//   ....[167]....
        /*03f8*/ 	.word	0xffffffff


	//   ....[168]....
        /*03fc*/ 	.word	0xffffffff


	//   ....[169]....
        /*0400*/ 	.word	0xffffffff


	//   ....[170]....
        /*0404*/ 	.word	0xffffffff


	//   ....[171]....
        /*0408*/ 	.word	0xffffffff


	//   ....[172]....
        /*040c*/ 	.word	0xffffffff


	//   ....[173]....
        /*0410*/ 	.word	0xffffffff


	//   ....[174]....
        /*0414*/ 	.word	0xffffffff


	//   ....[175]....
        /*0418*/ 	.word	0xffffffff


	//   ....[176]....
        /*041c*/ 	.word	0xffffffff


	//   ....[177]....
        /*0420*/ 	.word	0xffffffff


	//   ....[178]....
        /*0424*/ 	.word	0xffffffff


	//   ....[179]....
        /*0428*/ 	.word	0x0500000f


	//   ....[180]....
        /*042c*/ 	.word	0x0500000f


	//   ....[181]....
        /*0430*/ 	.word	0x0500000f


	//   ....[182]....
        /*0434*/ 	.word	0x0500000f


	//   ....[183]....
        /*0438*/ 	.word	0x0500000f


	//   ....[184]....
        /*043c*/ 	.word	0x0500000f


	//   ....[185]....
        /*0440*/ 	.word	0x0500000f


	//   ....[186]....
        /*0444*/ 	.word	0x0500000f


	//   ....[187]....
        /*0448*/ 	.word	0x0500000f


	//   ....[188]....
        /*044c*/ 	.word	0x0500000f


	//   ....[189]....
        /*0450*/ 	.word	0x0500000f


	//   ....[190]....
        /*0454*/ 	.word	0x0500000f


	//   ....[191]....
        /*0458*/ 	.word	0x0500000f


	//   ....[192]....
        /*045c*/ 	.word	0x0500000f


	//   ....[193]....
        /*0460*/ 	.word	0x0500000f


	//   ....[194]....
        /*0464*/ 	.word	0x0500000f


	//   ....[195]....
        /*0468*/ 	.word	0x0500000f


	//   ....[196]....
        /*046c*/ 	.word	0x0500000f


	//   ....[197]....
        /*0470*/ 	.word	0x0500000f


	//   ....[198]....
        /*0474*/ 	.word	0x0500000f


	//   ....[199]....
        /*0478*/ 	.word	0x0500000f


	//   ....[200]....
        /*047c*/ 	.word	0x0500000f


	//   ....[201]....
        /*0480*/ 	.word	0x0500000f


	//   ....[202]....
        /*0484*/ 	.word	0x0500000f


	//   ....[203]....
        /*0488*/ 	.word	0x0500000f


	//   ....[204]....
        /*048c*/ 	.word	0x0500000f


	//   ....[205]....
        /*0490*/ 	.word	0x0500000f


	//   ....[206]....
        /*0494*/ 	.word	0x0500000f


	//   ....[207]....
        /*0498*/ 	.word	0x0500000f


	//   ....[208]....
        /*049c*/ 	.word	0x0500000f


	//   ....[209]....
        /*04a0*/ 	.word	0x0500000f


	//   ....[210]....
        /*04a4*/ 	.word	0x0500000f


	//   ....[211]....
        /*04a8*/ 	.word	0x0500000f


	//   ....[212]....
        /*04ac*/ 	.word	0x0500000f


	//   ....[213]....
        /*04b0*/ 	.word	0x0500000f


	//   ....[214]....
        /*04b4*/ 	.word	0x0500000f


	//   ....[215]....
        /*04b8*/ 	.word	0x0500000f


	//   ....[216]....
        /*04bc*/ 	.word	0x0500000f


	//   ....[217]....
        /*04c0*/ 	.word	0x0500000f


	//   ....[218]....
        /*04c4*/ 	.word	0x0500000f


	//   ....[219]....
        /*04c8*/ 	.word	0x0500000f


	//   ....[220]....
        /*04cc*/ 	.word	0x0500000f


	//   ....[221]....
        /*04d0*/ 	.word	0x0500000f


	//   ....[222]....
        /*04d4*/ 	.word	0x0500000f


	//   ....[223]....
        /*04d8*/ 	.word	0x0500000f


	//   ....[224]....
        /*04dc*/ 	.word	0x0500000f


	//   ....[225]....
        /*04e0*/ 	.word	0x0500000f


	//   ....[226]....
        /*04e4*/ 	.word	0x0500000f


	//   ....[227]....
        /*04e8*/ 	.word	0x0500000f


	//   ....[228]....
        /*04ec*/ 	.word	0x0500000f


	//   ....[229]....
        /*04f0*/ 	.word	0x0500000f


	//   ....[230]....
        /*04f4*/ 	.word	0x0500000f


	//   ....[231]....
        /*04f8*/ 	.word	0x0500000f


	//   ....[232]....
        /*04fc*/ 	.word	0x0500000f


	//   ....[233]....
        /*0500*/ 	.word	0x0500000f


	//   ....[234]....
        /*0504*/ 	.word	0x0500000f


	//   ....[235]....
        /*0508*/ 	.word	0x0500000f


	//   ....[236]....
        /*050c*/ 	.word	0x0500000f


	//   ....[237]....
        /*0510*/ 	.word	0x0500000f


	//   ....[238]....
        /*0514*/ 	.word	0x0500000f


	//   ....[239]....
        /*0518*/ 	.word	0x0500000f


	//   ....[240]....
        /*051c*/ 	.word	0x0500000f


	//   ....[241]....
        /*0520*/ 	.word	0x0500000f


	//   ....[242]....
        /*0524*/ 	.word	0x0500000f


	//   ....[243]....
        /*0528*/ 	.word	0x0500000f


	//   ....[244]....
        /*052c*/ 	.word	0x0500000f


	//   ....[245]....
        /*0530*/ 	.word	0x0500000f


	//   ....[246]....
        /*0534*/ 	.word	0x0500000f


	//   ....[247]....
        /*0538*/ 	.word	0x0500000f


	//   ....[248]....
        /*053c*/ 	.word	0x0500000f


	//   ....[249]....
        /*0540*/ 	.word	0x0500000f


	//   ....[250]....
        /*0544*/ 	.word	0x0500000f


	//   ....[251]....
        /*0548*/ 	.word	0x0500000f


	//   ....[252]....
        /*054c*/ 	.word	0x0500000f


	//   ....[253]....
        /*0550*/ 	.word	0x0500000f


	//   ....[254]....
        /*0554*/ 	.word	0x0500000f


	//   ....[255]....
        /*0558*/ 	.word	0x0500000f


	//   ....[0]....
        /*055c*/ 	.word	0x0500000f


	//   ....[1]....
        /*0560*/ 	.word	0x0500000f


	//   ....[2]....
        /*0564*/ 	.word	0x0500000f


	//   ....[3]....
        /*0568*/ 	.word	0x0500000f


	//   ....[4]....
        /*056c*/ 	.word	0x0500000f


	//   ....[5]....
        /*0570*/ 	.word	0x0500000f


	//   ....[6]....
        /*0574*/ 	.word	0x0500000f


	//   ....[7]....
        /*0578*/ 	.word	0x0500000f


	//   ....[8]....
        /*057c*/ 	.word	0x0500000f


	//   ....[9]....
        /*0580*/ 	.word	0x0500000f


	//   ....[10]....
        /*0584*/ 	.word	0x0500000f


	//   ....[11]....
        /*0588*/ 	.word	0x0500000f


	//   ....[12]....
        /*058c*/ 	.word	0x0500000f


	//   ....[13]....
        /*0590*/ 	.word	0x0500000f


	//   ....[14]....
        /*0594*/ 	.word	0x0500000f


	//   ....[15]....
        /*0598*/ 	.word	0x0500000f


	//   ....[16]....
        /*059c*/ 	.word	0x0500000f


	//   ....[17]....
        /*05a0*/ 	.word	0x0500000f


	//   ....[18]....
        /*05a4*/ 	.word	0x0500000f


	//   ....[19]....
        /*05a8*/ 	.word	0x0500000f


	//   ....[20]....
        /*05ac*/ 	.word	0x0500000f


	//   ....[21]....
        /*05b0*/ 	.word	0x0500000f


	//   ....[22]....
        /*05b4*/ 	.word	0x0500000f


	//   ....[23]....
        /*05b8*/ 	.word	0x0500000f


	//   ....[24]....
        /*05bc*/ 	.word	0x0500000f


	//   ....[25]....
        /*05c0*/ 	.word	0x0500000f


	//   ....[26]....
        /*05c4*/ 	.word	0x0500000f


	//   ....[27]....
        /*05c8*/ 	.word	0x0500000f


	//   ....[28]....
        /*05cc*/ 	.word	0x0500000f


	//   ....[29]....
        /*05d0*/ 	.word	0x0500000f


	//   ....[30]....
        /*05d4*/ 	.word	0x0500000f


	//   ....[31]....
        /*05d8*/ 	.word	0x0500000f


	//   ....[32]....
        /*05dc*/ 	.word	0x0500000f


	//   ....[33]....
        /*05e0*/ 	.word	0x0500000f


	//   ....[34]....
        /*05e4*/ 	.word	0x0500000f


	//   ....[35]....
        /*05e8*/ 	.word	0x0500000f


	//   ....[36]....
        /*05ec*/ 	.word	0x0500000f


	//   ....[37]....
        /*05f0*/ 	.word	0x0500000f


	//   ....[38]....
        /*05f4*/ 	.word	0x0500000f


	//   ....[39]....
        /*05f8*/ 	.word	0x0500000f


	//   ....[40]....
        /*05fc*/ 	.word	0x0500000f


	//   ....[41]....
        /*0600*/ 	.word	0x0500000f


	//   ....[42]....
        /*0604*/ 	.word	0x0500000f


	//   ....[43]....
        /*0608*/ 	.word	0x0500000f


	//   ....[44]....
        /*060c*/ 	.word	0xffffffff


	//   ....[45]....
        /*0610*/ 	.word	0xffffffff


	//   ....[46]....
        /*0614*/ 	.word	0xffffffff


	//   ....[47]....
        /*0618*/ 	.word	0xffffffff


	//   ....[48]....
        /*061c*/ 	.word	0xffffffff


	//   ....[49]....
        /*0620*/ 	.word	0xffffffff


	//----- nvinfo : EIATTR_COOP_GROUP_INSTR_OFFSETS
	.align		4
.L_1386:
        /*0624*/ 	.byte	0x04, 0x28
        /*0626*/ 	.short	(.L_1388 - .L_1387)


	//   ....[0]....
.L_1387:
        /*0628*/ 	.word	0x000000c0


	//   ....[1]....
        /*062c*/ 	.word	0x00000190


	//   ....[2]....
        /*0630*/ 	.word	0x000001e0


	//   ....[3]....
        /*0634*/ 	.word	0x00000410


	//   ....[4]....
        /*0638*/ 	.word	0x00000570


	//   ....[5]....
        /*063c*/ 	.word	0x00000690


	//   ....[6]....
        /*0640*/ 	.word	0x000007f0


	//   ....[7]....
        /*0644*/ 	.word	0x00002f70


	//   ....[8]....
        /*0648*/ 	.word	0x00002f80


	//   ....[9]....
        /*064c*/ 	.word	0x00003650


	//   ....[10]....
        /*0650*/ 	.word	0x00003660


	//   ....[11]....
        /*0654*/ 	.word	0x00004450


	//   ....[12]....
        /*0658*/ 	.word	0x00004460


	//   ....[13]....
        /*065c*/ 	.word	0x00004b60


	//   ....[14]....
        /*0660*/ 	.word	0x00004b70


	//   ....[15]....
        /*0664*/ 	.word	0x00005510


	//   ....[16]....
        /*0668*/ 	.word	0x00005520


	//   ....[17]....
        /*066c*/ 	.word	0x00005630


	//   ....[18]....
        /*0670*/ 	.word	0x00005640


	//   ....[19]....
        /*0674*/ 	.word	0x00005a10


	//   ....[20]....
        /*0678*/ 	.word	0x00005a40


	//   ....[21]....
        /*067c*/ 	.word	0x00005d10


	//   ....[22]....
        /*0680*/ 	.word	0x00005d30


	//   ....[23]....
        /*0684*/ 	.word	0x00006bb0


	//   ....[24]....
        /*0688*/ 	.word	0x00007760


	//   ....[25]....
        /*068c*/ 	.word	0x00007770


	//   ....[26]....
        /*0690*/ 	.word	0x00007780


	//   ....[27]....
        /*0694*/ 	.word	0x00007790


	//   ....[28]....
        /*0698*/ 	.word	0x00007a80


	//   ....[29]....
        /*069c*/ 	.word	0x00007a90


	//   ....[30]....
        /*06a0*/ 	.word	0x00007aa0


	//   ....[31]....
        /*06a4*/ 	.word	0x00007ab0


	//   ....[32]....
        /*06a8*/ 	.word	0x00008c80


	//   ....[33]....
        /*06ac*/ 	.word	0x00008ca0


	//   ....[34]....
        /*06b0*/ 	.word	0x00008cb0


	//   ....[35]....
        /*06b4*/ 	.word	0x00008cc0


	//   ....[36]....
        /*06b8*/ 	.word	0x00008dd0


	//   ....[37]....
        /*06bc*/ 	.word	0x00008de0


	//   ....[38]....
        /*06c0*/ 	.word	0x00008df0


	//   ....[39]....
        /*06c4*/ 	.word	0x00008e80


	//   ....[40]....
        /*06c8*/ 	.word	0x0000b100


	//   ....[41]....
        /*06cc*/ 	.word	0x0000b740


	//   ....[42]....
        /*06d0*/ 	.word	0x0000c8f0


	//   ....[43]....
        /*06d4*/ 	.word	0x0000c980


	//   ....[44]....
        /*06d8*/ 	.word	0x0000caa0


	//   ....[45]....
        /*06dc*/ 	.word	0x0000cac0


	//   ....[46]....
        /*06e0*/ 	.word	0x00012c00


	//   ....[47]....
        /*06e4*/ 	.word	0x00012db0


	//   ....[48]....
        /*06e8*/ 	.word	0x00012f10


	//   ....[49]....
        /*06ec*/ 	.word	0x00012f30


	//   ....[50]....
        /*06f0*/ 	.word	0x00018860


	//   ....[51]....
        /*06f4*/ 	.word	0x00018f00


	//   ....[52]....
        /*06f8*/ 	.word	0x0001a040


	//   ....[53]....
        /*06fc*/ 	.word	0x0001a130


	//   ....[54]....
        /*0700*/ 	.word	0x0001a250


	//   ....[55]....
        /*0704*/ 	.word	0x0001a2b0


	//   ....[56]....
        /*0708*/ 	.word	0x0001f4c0


	//   ....[57]....
        /*070c*/ 	.word	0x0001f4e0


	//   ....[58]....
        /*0710*/ 	.word	0x0001f530


	//   ....[59]....
        /*0714*/ 	.word	0x0001f560


	//   ....[60]....
        /*0718*/ 	.word	0x00021620


	//   ....[61]....
        /*071c*/ 	.word	0x00021650


	//   ....[62]....
        /*0720*/ 	.word	0x000216a0


	//   ....[63]....
        /*0724*/ 	.word	0x000216c0


	//   ....[64]....
        /*0728*/ 	.word	0x00021fb0


	//   ....[65]....
        /*072c*/ 	.word	0x00021ff0


	//   ....[66]....
        /*0730*/ 	.word	0x00022150


	//   ....[67]....
        /*0734*/ 	.word	0x00022170


	//   ....[68]....
        /*0738*/ 	.word	0x000222b0


	//   ....[69]....
        /*073c*/ 	.word	0x000222d0


	//   ....[70]....
        /*0740*/ 	.word	0x00022420


	//   ....[71]....
        /*0744*/ 	.word	0x00022440


	//   ....[72]....
        /*0748*/ 	.word	0x00022c80


	//   ....[73]....
        /*074c*/ 	.word	0x00022c90


	//   ....[74]....
        /*0750*/ 	.word	0x00022e30


	//   ....[75]....
        /*0754*/ 	.word	0x00022e40


	//   ....[76]....
        /*0758*/ 	.word	0x00022fd0


	//   ....[77]....
        /*075c*/ 	.word	0x00022fe0


	//   ....[78]....
        /*0760*/ 	.word	0x00023170


	//   ....[79]....
        /*0764*/ 	.word	0x00023180


	//   ....[80]....
        /*0768*/ 	.word	0x00023360


	//   ....[81]....
        /*076c*/ 	.word	0x00023530


	//   ....[82]....
        /*0770*/ 	.word	0x00023560


	//   ....[83]....
        /*0774*/ 	.word	0x00023590


	//   ....[84]....
        /*0778*/ 	.word	0x000235c0


	//   ....[85]....
        /*077c*/ 	.word	0x000235f0


	//   ....[86]....
        /*0780*/ 	.word	0x00023620


	//   ....[87]....
        /*0784*/ 	.word	0x00023790


	//   ....[88]....
        /*0788*/ 	.word	0x000237c0


	//   ....[89]....
        /*078c*/ 	.word	0x000237f0


	//   ....[90]....
        /*0790*/ 	.word	0x00023820


	//   ....[91]....
        /*0794*/ 	.word	0x00023850


	//   ....[92]....
        /*0798*/ 	.word	0x00023880


	//   ....[93]....
        /*079c*/ 	.word	0x00023910


	//   ....[94]....
        /*07a0*/ 	.word	0x00023970


	//   ....[95]....
        /*07a4*/ 	.word	0x00023a00


	//   ....[96]....
        /*07a8*/ 	.word	0x00024ac0


	//   ....[97]....
        /*07ac*/ 	.word	0x00026d10


	//   ....[98]....
        /*07b0*/ 	.word	0x00026d30


	//   ....[99]....
        /*07b4*/ 	.word	0x00026dc0


	//   ....[100]....
        /*07b8*/ 	.word	0x00026de0


	//   ....[101]....
        /*07bc*/ 	.word	0x00026e60


	//   ....[102]....
        /*07c0*/ 	.word	0x00026e80


	//   ....[103]....
        /*07c4*/ 	.word	0x00026f00


	//   ....[104]....
        /*07c8*/ 	.word	0x00026f20


	//   ....[105]....
        /*07cc*/ 	.word	0x00026fa0


	//   ....[106]....
        /*07d0*/ 	.word	0x00026fc0


	//   ....[107]....
        /*07d4*/ 	.word	0x00026fd0


	//   ....[108]....
        /*07d8*/ 	.word	0x00026fe0


	//   ....[109]....
        /*07dc*/ 	.word	0x00027840


	//   ....[110]....
        /*07e0*/ 	.word	0x00027870


	//   ....[111]....
        /*07e4*/ 	.word	0x00027930


	//   ....[112]....
        /*07e8*/ 	.word	0x00027940


	//   ....[113]....
        /*07ec*/ 	.word	0x000279d0


	//   ....[114]....
        /*07f0*/ 	.word	0x000279e0


	//   ....[115]....
        /*07f4*/ 	.word	0x00027a70


	//   ....[116]....
        /*07f8*/ 	.word	0x00027a80


	//   ....[117]....
        /*07fc*/ 	.word	0x00027b10


	//   ....[118]....
        /*0800*/ 	.word	0x00027b20


	//   ....[119]....
        /*0804*/ 	.word	0x00027bb0


	//   ....[120]....
        /*0808*/ 	.word	0x00027bc0


	//   ....[121]....
        /*080c*/ 	.word	0x00027c40


	//   ....[122]....
        /*0810*/ 	.word	0x00027c50


	//   ....[123]....
        /*0814*/ 	.word	0x00027c60


	//   ....[124]....
        /*0818*/ 	.word	0x00027c70


	//   ....[125]....
        /*081c*/ 	.word	0x00028100


	//   ....[126]....
        /*0820*/ 	.word	0x00028130


	//   ....[127]....
        /*0824*/ 	.word	0x00028190


	//   ....[128]....
        /*0828*/ 	.word	0x00028240


	//   ....[129]....
        /*082c*/ 	.word	0x00028250


	//   ....[130]....
        /*0830*/ 	.word	0x00028280


	//   ....[131]....
        /*0834*/ 	.word	0x00028310


	//   ....[132]....
        /*0838*/ 	.word	0x000283c0


	//   ....[133]....
        /*083c*/ 	.word	0x000283d0


	//   ....[134]....
        /*0840*/ 	.word	0x00028400


	//   ....[135]....
        /*0844*/ 	.word	0x00028410


	//   ....[136]....
        /*0848*/ 	.word	0x000284a0


	//   ....[137]....
        /*084c*/ 	.word	0x00028bd0


	//   ....[138]....
        /*0850*/ 	.word	0x00028bf0


	//   ....[139]....
        /*0854*/ 	.word	0x00028c40


	//   ....[140]....
        /*0858*/ 	.word	0x00028c50


	//   ....[141]....
        /*085c*/ 	.word	0x00028c90


	//   ....[142]....
        /*0860*/ 	.word	0x00028ca0


	//   ....[143]....
        /*0864*/ 	.word	0x00028ce0


	//   ....[144]....
        /*0868*/ 	.word	0x00028cf0


	//   ....[145]....
        /*086c*/ 	.word	0x00028d30


	//   ....[146]....
        /*0870*/ 	.word	0x00028d40


	//   ....[147]....
        /*0874*/ 	.word	0x00028d50


	//   ....[148]....
        /*0878*/ 	.word	0x00028d90


	//   ....[149]....
        /*087c*/ 	.word	0x000290d0


	//   ....[150]....
        /*0880*/ 	.word	0x000290f0


	//   ....[151]....
        /*0884*/ 	.word	0x00029100


	//   ....[152]....
        /*0888*/ 	.word	0x00029120


	//   ....[153]....
        /*088c*/ 	.word	0x00029190


	//   ....[154]....
        /*0890*/ 	.word	0x000291b0


	//   ....[155]....
        /*0894*/ 	.word	0x00029210


	//   ....[156]....
        /*0898*/ 	.word	0x00029230


	//   ....[157]....
        /*089c*/ 	.word	0x00029290


	//   ....[158]....
        /*08a0*/ 	.word	0x000292b0


	//   ....[159]....
        /*08a4*/ 	.word	0x00029310


	//   ....[160]....
        /*08a8*/ 	.word	0x00029330


	//   ....[161]....
        /*08ac*/ 	.word	0x00029810


	//   ....[162]....
        /*08b0*/ 	.word	0x00029840


	//   ....[163]....
        /*08b4*/ 	.word	0x00029880


	//   ....[164]....
        /*08b8*/ 	.word	0x000298b0


	//   ....[165]....
        /*08bc*/ 	.word	0x000298e0


	//   ....[166]....
        /*08c0*/ 	.word	0x00029910


	//   ....[167]....
        /*08c4*/ 	.word	0x00029940


	//   ....[168]....
        /*08c8*/ 	.word	0x00029970


	//   ....[169]....
        /*08cc*/ 	.word	0x00029af0


	//   ....[170]....
        /*08d0*/ 	.word	0x00029b20


	//   ....[171]....
        /*08d4*/ 	.word	0x00029b50


	//   ....[172]....
        /*08d8*/ 	.word	0x00029b80


	//   ....[173]....
        /*08dc*/ 	.word	0x00029bb0


	//   ....[174]....
        /*08e0*/ 	.word	0x00029be0


	//   ....[175]....
        /*08e4*/ 	.word	0x00029ca0


	//   ....[176]....
        /*08e8*/ 	.word	0x00029cc0


	//   ....[177]....
        /*08ec*/ 	.word	0x00029d30


	//   ....[178]....
        /*08f0*/ 	.word	0x0002a3d0


	//   ....[179]....
        /*08f4*/ 	.word	0x0002a6f0


	//   ....[180]....
        /*08f8*/ 	.word	0x0002a780


	//   ....[181]....
        /*08fc*/ 	.word	0x0002a810


	//   ....[182]....
        /*0900*/ 	.word	0x0002a8a0


	//   ....[183]....
        /*0904*/ 	.word	0x0002a980


	//   ....[184]....
        /*0908*/ 	.word	0x0002aa10


	//   ....[185]....
        /*090c*/ 	.word	0x0002aab0


	//   ....[186]....
        /*0910*/ 	.word	0x0002ab40


	//   ....[187]....
        /*0914*/ 	.word	0x0002ac20


	//   ....[188]....
        /*0918*/ 	.word	0x0002acb0


	//   ....[189]....
        /*091c*/ 	.word	0x0002ad40


	//   ....[190]....
        /*0920*/ 	.word	0x0002add0


	//   ....[191]....
        /*0924*/ 	.word	0x0002aeb0


	//   ....[192]....
        /*0928*/ 	.word	0x0002af50


	//   ....[193]....
        /*092c*/ 	.word	0x0002afe0


	//   ....[194]....
        /*0930*/ 	.word	0x0002b030


	//   ....[195]....
        /*0934*/ 	.word	0x0002b080


	//   ....[196]....
        /*0938*/ 	.word	0x0002b110


	//   ....[197]....
        /*093c*/ 	.word	0x0002b1a0


	//   ....[198]....
        /*0940*/ 	.word	0x0002b1f0


	//   ....[199]....
        /*0944*/ 	.word	0x0002b240


	//   ....[200]....
        /*0948*/ 	.word	0x0002b330


	//   ....[201]....
        /*094c*/ 	.word	0x0002b3e0


	//   ....[202]....
        /*0950*/ 	.word	0x0002b460


	//   ....[203]....
        /*0954*/ 	.word	0x0002b4f0


	//   ....[204]....
        /*0958*/ 	.word	0x0002b610


	//   ....[205]....
        /*095c*/ 	.word	0x0002b730


	//   ....[206]....
        /*0960*/ 	.word	0x0002b800


	//   ....[207]....
        /*0964*/ 	.word	0x0002b860


	//   ....[208]....
        /*0968*/ 	.word	0x0002bb10


	//   ....[209]....
        /*096c*/ 	.word	0x0002bb60


	//   ....[210]....
        /*0970*/ 	.word	0x0002bbf0


	//   ....[211]....
        /*0974*/ 	.word	0x0002bc80


	//   ....[212]....
        /*0978*/ 	.word	0x0002bd10


	//   ....[213]....
        /*097c*/ 	.word	0x0002bda0


	//   ....[214]....
        /*0980*/ 	.word	0x0002be30


	//   ....[215]....
        /*0984*/ 	.word	0x0002bec0


	//   ....[216]....
        /*0988*/ 	.word	0x0002bf80


	//   ....[217]....
        /*098c*/ 	.word	0x0002c250


	//   ....[218]....
        /*0990*/ 	.word	0x0002c340


	//   ....[219]....
        /*0994*/ 	.word	0x0002c3e0


	//   ....[220]....
        /*0998*/ 	.word	0x0002c440


	//   ....[221]....
        /*099c*/ 	.word	0x0002c530


	//   ....[222]....
        /*09a0*/ 	.word	0x0002c5a0


	//   ....[223]....
        /*09a4*/ 	.word	0x0002c690


	//   ....[224]....
        /*09a8*/ 	.word	0x0002c700


	//   ....[225]....
        /*09ac*/ 	.word	0x0002c7f0


	//   ....[226]....
        /*09b0*/ 	.word	0x0002c860


	//   ....[227]....
        /*09b4*/ 	.word	0x0002c950


	//   ....[228]....
        /*09b8*/ 	.word	0x0002c9c0


	//   ....[229]....
        /*09bc*/ 	.word	0x0002ca60


	//   ....[230]....
        /*09c0*/ 	.word	0x0002cb50


	//   ....[231]....
        /*09c4*/ 	.word	0x0002cbc0


	//   ....[232]....
        /*09c8*/ 	.word	0x0002cc20


	//   ....[233]....
        /*09cc*/ 	.word	0x0002cd10


	//   ....[234]....
        /*09d0*/ 	.word	0x0002cd70


	//   ....[235]....
        /*09d4*/ 	.word	0x0002ce70


	//   ....[236]....
        /*09d8*/ 	.word	0x0002ced0


	//   ....[237]....
        /*09dc*/ 	.word	0x0002cfd0


	//   ....[238]....
        /*09e0*/ 	.word	0x0002d030


	//   ....[239]....
        /*09e4*/ 	.word	0x0002d130


	//   ....[240]....
        /*09e8*/ 	.word	0x0002d190


	//   ....[241]....
        /*09ec*/ 	.word	0x0002d290


	//   ....[242]....
        /*09f0*/ 	.word	0x0002d2f0


	//   ....[243]....
        /*09f4*/ 	.word	0x0002d3f0


	//   ....[244]....
        /*09f8*/ 	.word	0x0002d450


	//   ....[245]....
        /*09fc*/ 	.word	0x0002d530


	//   ....[246]....
        /*0a00*/ 	.word	0x0002d670


	//   ....[247]....
        /*0a04*/ 	.word	0x0002d750


	//   ....[248]....
        /*0a08*/ 	.word	0x0002d800


	//   ....[249]....
        /*0a0c*/ 	.word	0x0002d910


	//   ....[250]....
        /*0a10*/ 	.word	0x0002d970


	//   ....[251]....
        /*0a14*/ 	.word	0x0002da80


	//   ....[252]....
        /*0a18*/ 	.word	0x0002dae0


	//   ....[253]....
        /*0a1c*/ 	.word	0x0002dbf0


	//   ....[254]....
        /*0a20*/ 	.word	0x0002dc50


	//   ....[255]....
        /*0a24*/ 	.word	0x0002dd60


	//   ....[0]....
        /*0a28*/ 	.word	0x0002ddc0


	//   ....[1]....
        /*0a2c*/ 	.word	0x0002de80


	//   ....[2]....
        /*0a30*/ 	.word	0x0002dfe0


	//   ....[3]....
        /*0a34*/ 	.word	0x0002e080


	//   ....[4]....
        /*0a38*/ 	.word	0x0002e0e0


	//   ....[5]....
        /*0a3c*/ 	.word	0x0002e190


	//   ....[6]....
        /*0a40*/ 	.word	0x0002e1f0


	//   ....[7]....
        /*0a44*/ 	.word	0x0002e2a0


	//   ....[8]....
        /*0a48*/ 	.word	0x0002e300


	//   ....[9]....
        /*0a4c*/ 	.word	0x0002e3b0


	//   ....[10]....
        /*0a50*/ 	.word	0x0002e410


	//   ....[11]....
        /*0a54*/ 	.word	0x0002e4c0


	//   ....[12]....
        /*0a58*/ 	.word	0x0002e520


	//   ....[13]....
        /*0a5c*/ 	.word	0x0002e5d0


	//   ....[14]....
        /*0a60*/ 	.word	0x0002e6c0


	//   ....[15]....
        /*0a64*/ 	.word	0x0002e760


	//   ....[16]....
        /*0a68*/ 	.word	0x0002e7c0


	//   ....[17]....
        /*0a6c*/ 	.word	0x0002e890


	//   ....[18]....
        /*0a70*/ 	.word	0x0002e8f0


	//   ....[19]....
        /*0a74*/ 	.word	0x0002e9c0


	//   ....[20]....
        /*0a78*/ 	.word	0x0002ea20


	//   ....[21]....
        /*0a7c*/ 	.word	0x0002eaf0


	//   ....[22]....
        /*0a80*/ 	.word	0x0002eb50


	//   ....[23]....
        /*0a84*/ 	.word	0x0002ec20


	//   ....[24]....
        /*0a88*/ 	.word	0x0002ec80


	//   ....[25]....
        /*0a8c*/ 	.word	0x0002ed50


	//   ....[26]....
        /*0a90*/ 	.word	0x0002ede0


	//   ....[27]....
        /*0a94*/ 	.word	0x0002ee80


	//   ....[28]....
        /*0a98*/ 	.word	0x0002efa0


	//   ....[29]....
        /*0a9c*/ 	.word	0x0002f010


	//   ....[30]....
        /*0aa0*/ 	.word	0x0002f080


	//   ....[31]....
        /*0aa4*/ 	.word	0x0002f0f0


	//   ....[32]....
        /*0aa8*/ 	.word	0x0002f160


	//   ....[33]....
        /*0aac*/ 	.word	0x0002f1e0


	//   ....[34]....
        /*0ab0*/ 	.word	0x0002f270


	//   ....[35]....
        /*0ab4*/ 	.word	0x0002f300


	//   ....[36]....
        /*0ab8*/ 	.word	0x0002f370


	//   ....[37]....
        /*0abc*/ 	.word	0x0002f3e0


	//   ....[38]....
        /*0ac0*/ 	.word	0x0002f450


	//   ....[39]....
        /*0ac4*/ 	.word	0x0002f4d0


	//   ....[40]....
        /*0ac8*/ 	.word	0x0002f540


	//   ....[41]....
        /*0acc*/ 	.word	0x0002f5e0


	//   ....[42]....
        /*0ad0*/ 	.word	0x0002f670


	//   ....[43]....
        /*0ad4*/ 	.word	0x0002f790


	//   ....[44]....
        /*0ad8*/ 	.word	0x00030520


	//   ....[45]....
        /*0adc*/ 	.word	0x00031250


	//   ....[46]....
        /*0ae0*/ 	.word	0x00031dc0


	//   ....[47]....
        /*0ae4*/ 	.word	0x00031de0


	//   ....[48]....
        /*0ae8*/ 	.word	0x00031e20


	//   ....[49]....
        /*0aec*/ 	.word	0x00031e40


	//----- nvinfo : EIATTR_REG_RECONFIG
	.align		4
.L_1388:
        /*0af0*/ 	.byte	0x01, 0x54
	.zero		2


	//----- nvinfo : EIATTR_SYSCALL_OFFSETS
	.align		4
        /*0af4*/ 	.byte	0x04, 0x46
        /*0af6*/ 	.short	(.L_1390 - .L_1389)


	//   ....[0]....
.L_1389:
        /*0af8*/ 	.word	0x00001c60


	//   ....[1]....
        /*0afc*/ 	.word	0x00001db0


	//   ....[2]....
        /*0b00*/ 	.word	0x00006f30


	//   ....[3]....
        /*0b04*/ 	.word	0x00007500


	//   ....[4]....
        /*0b08*/ 	.word	0x00026320


	//   ....[5]....
        /*0b0c*/ 	.word	0x00026470


	//   ....[6]....
        /*0b10*/ 	.word	0x00026560


	//   ....[7]....
        /*0b14*/ 	.word	0x00027490


	//----- nvinfo : EIATTR_MBARRIER_INSTR_OFFSETS
	.align		4
.L_1390:
        /*0b18*/ 	.byte	0x04, 0x39
        /*0b1a*/ 	.short	(.L_1392 - .L_1391)


	//   ....[0]....
.L_1391:
        /*0b1c*/ 	.word	0x000002c0
        /*0b20*/ 	.word	0x000000ff
        /*0b24*/ 	.word	0x00022800
        /*0b28*/ 	.short	0x0100
        /*0b2a*/ 	.byte	0x08
	.zero		1


	//   ....[1]....
        /*0b2c*/ 	.word	0x000002d0
        /*0b30*/ 	.word	0x000000ff
        /*0b34*/ 	.word	0x00022820
        /*0b38*/ 	.short	0x0100
        /*0b3a*/ 	.byte	0x08
	.zero		1


	//   ....[2]....
        /*0b3c*/ 	.word	0x000003c0
        /*0b40*/ 	.word	0x000000ff
        /*0b44*/ 	.word	0x00022830
        /*0b48*/ 	.short	0x0100
        /*0b4a*/ 	.byte	0x08
	.zero		1


	//   ....[3]....
        /*0b4c*/ 	.word	0x000003d0
        /*0b50*/ 	.word	0x000000ff
        /*0b54*/ 	.word	0x00022840
        /*0b58*/ 	.short	0x0100
        /*0b5a*/ 	.byte	0x08
	.zero		1


	//   ....[4]....
        /*0b5c*/ 	.word	0x000003e0
        /*0b60*/ 	.word	0x000000ff
        /*0b64*/ 	.word	0x00022838
        /*0b68*/ 	.short	0x0100
        /*0b6a*/ 	.byte	0x08
	.zero		1


	//   ....[5]....
        /*0b6c*/ 	.word	0x000003f0
        /*0b70*/ 	.word	0x000000ff
        /*0b74*/ 	.word	0x00022848
        /*0b78*/ 	.short	0x0100
        /*0b7a*/ 	.byte	0x08
	.zero		1


	//   ....[6]....
        /*0b7c*/ 	.word	0x00000520
        /*0b80*/ 	.word	0x000000ff
        /*0b84*/ 	.word	0x00022850
        /*0b88*/ 	.short	0x0100
        /*0b8a*/ 	.byte	0x08
	.zero		1


	//   ....[7]....
        /*0b8c*/ 	.word	0x00000530
        /*0b90*/ 	.word	0x000000ff
        /*0b94*/ 	.word	0x00022860
        /*0b98*/ 	.short	0x0100
        /*0b9a*/ 	.byte	0x08
	.zero		1


	//   ....[8]....
        /*0b9c*/ 	.word	0x00000540
        /*0ba0*/ 	.word	0x000000ff
        /*0ba4*/ 	.word	0x00022858
        /*0ba8*/ 	.short	0x0100
        /*0baa*/ 	.byte	0x08
	.zero		1


	//   ....[9]....
        /*0bac*/ 	.word	0x00000550
        /*0bb0*/ 	.word	0x000000ff
        /*0bb4*/ 	.word	0x00022868
        /*0bb8*/ 	.short	0x0100
        /*0bba*/ 	.byte	0x08
	.zero		1


	//   ....[10]....
        /*0bbc*/ 	.word	0x00000640
        /*0bc0*/ 	.word	0x000000ff
        /*0bc4*/ 	.word	0x00022870
        /*0bc8*/ 	.short	0x0100
        /*0bca*/ 	.byte	0x06
	.zero		1


	//   ....[11]....
        /*0bcc*/ 	.word	0x00000650
        /*0bd0*/ 	.word	0x000000ff
        /*0bd4*/ 	.word	0x00022880
        /*0bd8*/ 	.short	0x0100
        /*0bda*/ 	.byte	0x06
	.zero		1


	//   ....[12]....
        /*0bdc*/ 	.word	0x00000660
        /*0be0*/ 	.word	0x000000ff
        /*0be4*/ 	.word	0x00022878
        /*0be8*/ 	.short	0x0100
        /*0bea*/ 	.byte	0x06
	.zero		1


	//   ....[13]....
        /*0bec*/ 	.word	0x00000670
        /*0bf0*/ 	.word	0x000000ff
        /*0bf4*/ 	.word	0x00022888
        /*0bf8*/ 	.short	0x0100
        /*0bfa*/ 	.byte	0x06
	.zero		1


	//   ....[14]....
        /*0bfc*/ 	.word	0x000007a0
        /*0c00*/ 	.word	0x000000ff
        /*0c04*/ 	.word	0x00022890
        /*0c08*/ 	.short	0x0100
        /*0c0a*/ 	.byte	0x08
	.zero		1


	//   ....[15]....
        /*0c0c*/ 	.word	0x000007b0
        /*0c10*/ 	.word	0x000000ff
        /*0c14*/ 	.word	0x000228a0
        /*0c18*/ 	.short	0x0100
        /*0c1a*/ 	.byte	0x08
	.zero		1


	//   ....[16]....
        /*0c1c*/ 	.word	0x000007c0
        /*0c20*/ 	.word	0x000000ff
        /*0c24*/ 	.word	0x00022898
        /*0c28*/ 	.short	0x0100
        /*0c2a*/ 	.byte	0x08
	.zero		1


	//   ....[17]....
        /*0c2c*/ 	.word	0x000007d0
        /*0c30*/ 	.word	0x000000ff
        /*0c34*/ 	.word	0x000228a8
        /*0c38*/ 	.short	0x0100
        /*0c3a*/ 	.byte	0x08
	.zero		1


	//   ....[18]....
        /*0c3c*/ 	.word	0x00000900
        /*0c40*/ 	.word	0x000000ff
        /*0c44*/ 	.word	0x000228b0
        /*0c48*/ 	.short	0x0100
        /*0c4a*/ 	.byte	0x08
	.zero		1


	//   ....[19]....
        /*0c4c*/ 	.word	0x00000910
        /*0c50*/ 	.word	0x000000ff
        /*0c54*/ 	.word	0x000228c0
        /*0c58*/ 	.short	0x0100
        /*0c5a*/ 	.byte	0x08
	.zero		1


	//   ....[20]....
        /*0c5c*/ 	.word	0x00000920
        /*0c60*/ 	.word	0x000000ff
        /*0c64*/ 	.word	0x000228b8
        /*0c68*/ 	.short	0x0100
        /*0c6a*/ 	.byte	0x08
	.zero		1


	//   ....[21]....
        /*0c6c*/ 	.word	0x00000930
        /*0c70*/ 	.word	0x000000ff
        /*0c74*/ 	.word	0x000228c8
        /*0c78*/ 	.short	0x0100
        /*0c7a*/ 	.byte	0x08
	.zero		1


	//   ....[22]....
        /*0c7c*/ 	.word	0x00002f20
        /*0c80*/ 	.word	0x0000004f
        /*0c84*/ 	.word	0x00022890
        /*0c88*/ 	.short	0x010a
        /*0c8a*/ 	.byte	0x3f
	.zero		1


	//   ....[23]....
        /*0c8c*/ 	.word	0x000043f0
        /*0c90*/ 	.word	0x0000004f
        /*0c94*/ 	.word	0x00022890
        /*0c98*/ 	.short	0x010a
        /*0c9a*/ 	.byte	0x3f
	.zero		1


	//   ....[24]....
        /*0c9c*/ 	.word	0x00005350
        /*0ca0*/ 	.word	0x0000004f
        /*0ca4*/ 	.word	0x00022890
        /*0ca8*/ 	.short	0x010a
        /*0caa*/ 	.byte	0x3f
	.zero		1


	//   ....[25]....
        /*0cac*/ 	.word	0x00005820
        /*0cb0*/ 	.word	0x00000004
        /*0cb4*/ 	.word	0x00000000
        /*0cb8*/ 	.short	0x0101
        /*0cba*/ 	.byte	0x3f
	.zero		1


	//   ....[26]....
        /*0cbc*/ 	.word	0x00005860
        /*0cc0*/ 	.word	0x0000004f
        /*0cc4*/ 	.word	0x000228b0
        /*0cc8*/ 	.short	0x010a
        /*0cca*/ 	.byte	0x3f
	.zero		1


	//   ....[27]....
        /*0ccc*/ 	.word	0x000060a0
        /*0cd0*/ 	.word	0x0000004f
        /*0cd4*/ 	.word	0x00000000
        /*0cd8*/ 	.short	0x0101
        /*0cda*/ 	.byte	0x3f
	.zero		1


	//   ....[28]....
        /*0cdc*/ 	.word	0x00007280
        /*0ce0*/ 	.word	0x00000094
        /*0ce4*/ 	.word	0x00022800
        /*0ce8*/ 	.short	0x010a
        /*0cea*/ 	.byte	0x3f
	.zero		1


	//   ....[29]....
        /*0cec*/ 	.word	0x000072d0
        /*0cf0*/ 	.word	0x00000094
        /*0cf4*/ 	.word	0x00022800
        /*0cf8*/ 	.short	0x010a
        /*0cfa*/ 	.byte	0x3f
	.zero		1


	//   ....[30]....
        /*0cfc*/ 	.word	0x00007ce0
        /*0d00*/ 	.word	0x00000094
        /*0d04*/ 	.word	0x00022800
        /*0d08*/ 	.short	0x010a
        /*0d0a*/ 	.byte	0x3f
	.zero		1


	//   ....[31]....
        /*0d0c*/ 	.word	0x00009140
        /*0d10*/ 	.word	0x00000094
        /*0d14*/ 	.word	0x00022800
        /*0d18*/ 	.short	0x010a
        /*0d1a*/ 	.byte	0x3f
	.zero		1


	//   ....[32]....
        /*0d1c*/ 	.word	0x0000a6c0
        /*0d20*/ 	.word	0x00000004
        /*0d24*/ 	.word	0x00000000
        /*0d28*/ 	.short	0x010a
        /*0d2a*/ 	.byte	0x3f
	.zero		1


	//   ....[33]....
        /*0d2c*/ 	.word	0x0000a7d0
        /*0d30*/ 	.word	0x00000004
        /*0d34*/ 	.word	0x00000000
        /*0d38*/ 	.short	0x010a
        /*0d3a*/ 	.byte	0x3f
	.zero		1


	//   ....[34]....
        /*0d3c*/ 	.word	0x0000ac90
        /*0d40*/ 	.word	0x00000003
        /*0d44*/ 	.word	0x00000000
        /*0d48*/ 	.short	0x0101
        /*0d4a*/ 	.byte	0x3f
	.zero		1


	//   ....[35]....
        /*0d4c*/ 	.word	0x0000e5b0
        /*0d50*/ 	.word	0x00000002
        /*0d54*/ 	.word	0x00000000
        /*0d58*/ 	.short	0x010a
        /*0d5a*/ 	.byte	0x3f
	.zero		1


	//   ....[36]....
        /*0d5c*/ 	.word	0x0000e610
        /*0d60*/ 	.word	0x00000002
        /*0d64*/ 	.word	0x00000000
        /*0d68*/ 	.short	0x010a
        /*0d6a*/ 	.byte	0x3f
	.zero		1


	//   ....[37]....
        /*0d6c*/ 	.word	0x000118d0
        /*0d70*/ 	.word	0x00000002
        /*0d74*/ 	.word	0x00000000
        /*0d78*/ 	.short	0x0101
        /*0d7a*/ 	.byte	0x3f
	.zero		1


	//   ....[38]....
        /*0d7c*/ 	.word	0x00011d50
        /*0d80*/ 	.word	0x00000004
        /*0d84*/ 	.word	0x00000000
        /*0d88*/ 	.short	0x010a
        /*0d8a*/ 	.byte	0x3f
	.zero		1


	//   ....[39]....
        /*0d8c*/ 	.word	0x00011e60
        /*0d90*/ 	.word	0x00000004
        /*0d94*/ 	.word	0x00000000
        /*0d98*/ 	.short	0x010a
        /*0d9a*/ 	.byte	0x3f
	.zero		1


	//   ....[40]....
        /*0d9c*/ 	.word	0x00012320
        /*0da0*/ 	.word	0x00000003
        /*0da4*/ 	.word	0x00000000
        /*0da8*/ 	.short	0x0101
        /*0daa*/ 	.byte	0x3f
	.zero		1


	//   ....[41]....
        /*0dac*/ 	.word	0x00014930
        /*0db0*/ 	.word	0x00000002
        /*0db4*/ 	.word	0x00000000
        /*0db8*/ 	.short	0x010a
        /*0dba*/ 	.byte	0x3f
	.zero		1


	//   ....[42]....
        /*0dbc*/ 	.word	0x00014990
        /*0dc0*/ 	.word	0x00000002
        /*0dc4*/ 	.word	0x00000000
        /*0dc8*/ 	.short	0x010a
        /*0dca*/ 	.byte	0x3f
	.zero		1


	//   ....[43]....
        /*0dcc*/ 	.word	0x00017c50
        /*0dd0*/ 	.word	0x00000002
        /*0dd4*/ 	.word	0x00000000
        /*0dd8*/ 	.short	0x0101
        /*0dda*/ 	.byte	0x3f
	.zero		1


	//   ....[44]....
        /*0ddc*/ 	.word	0x00017e80
        /*0de0*/ 	.word	0x00000004
        /*0de4*/ 	.word	0x00000000
        /*0de8*/ 	.short	0x010a
        /*0dea*/ 	.byte	0x3f
	.zero		1


	//   ....[45]....
        /*0dec*/ 	.word	0x00017f90
        /*0df0*/ 	.word	0x00000004
        /*0df4*/ 	.word	0x00000000
        /*0df8*/ 	.short	0x010a
        /*0dfa*/ 	.byte	0x3f
	.zero		1


	//   ....[46]....
        /*0dfc*/ 	.word	0x00018450
        /*0e00*/ 	.word	0x00000003
        /*0e04*/ 	.word	0x00000000
        /*0e08*/ 	.short	0x0101
        /*0e0a*/ 	.byte	0x3f
	.zero		1


	//   ....[47]....
        /*0e0c*/ 	.word	0x0001bd70
        /*0e10*/ 	.word	0x00000002
        /*0e14*/ 	.word	0x00000000
        /*0e18*/ 	.short	0x010a
        /*0e1a*/ 	.byte	0x3f
	.zero		1


	//   ....[48]....
        /*0e1c*/ 	.word	0x0001bdd0
        /*0e20*/ 	.word	0x00000002
        /*0e24*/ 	.word	0x00000000
        /*0e28*/ 	.short	0x010a
        /*0e2a*/ 	.byte	0x3f
	.zero		1


	//   ....[49]....
        /*0e2c*/ 	.word	0x0001f090
        /*0e30*/ 	.word	0x00000002
        /*0e34*/ 	.word	0x00000000
        /*0e38*/ 	.short	0x0101
        /*0e3a*/ 	.byte	0x3f
	.zero		1


	//   ....[50]....
        /*0e3c*/ 	.word	0x00022010
        /*0e40*/ 	.word	0x00000000
        /*0e44*/ 	.word	0x00000000
        /*0e48*/ 	.short	0x0101
        /*0e4a*/ 	.byte	0x3f
	.zero		1


	//   ....[51]....
        /*0e4c*/ 	.word	0x00024ba0
        /*0e50*/ 	.word	0x00000016
        /*0e54*/ 	.word	0x00022820
        /*0e58*/ 	.short	0x010a
        /*0e5a*/ 	.byte	0x3f
	.zero		1


	//   ....[52]....
        /*0e5c*/ 	.word	0x00024c50
        /*0e60*/ 	.word	0x0000000c
        /*0e64*/ 	.word	0x000228a0
        /*0e68*/ 	.short	0x010a
        /*0e6a*/ 	.byte	0x3f
	.zero		1


	//   ....[53]....
        /*0e6c*/ 	.word	0x00024e80
        /*0e70*/ 	.word	0x0000000c
        /*0e74*/ 	.word	0x000228c0
        /*0e78*/ 	.short	0x010a
        /*0e7a*/ 	.byte	0x3f
	.zero		1


	//   ....[54]....
        /*0e7c*/ 	.word	0x000254b0
        /*0e80*/ 	.word	0x0000000a
        /*0e84*/ 	.word	0x000228a0
        /*0e88*/ 	.short	0x010a
        /*0e8a*/ 	.byte	0x3f
	.zero		1


	//   ....[55]....
        /*0e8c*/ 	.word	0x000256d0
        /*0e90*/ 	.word	0x0000000a
        /*0e94*/ 	.word	0x000228c0
        /*0e98*/ 	.short	0x010a
        /*0e9a*/ 	.byte	0x3f
	.zero		1


	//   ....[56]....
        /*0e9c*/ 	.word	0x00026ab0
        /*0ea0*/ 	.word	0x00000011
        /*0ea4*/ 	.word	0x00022840
        /*0ea8*/ 	.short	0x010a
        /*0eaa*/ 	.byte	0x3f
	.zero		1


	//   ....[57]....
        /*0eac*/ 	.word	0x000270e0
        /*0eb0*/ 	.word	0x00000011
        /*0eb4*/ 	.word	0x00022830
        /*0eb8*/ 	.short	0x0107
        /*0eba*/ 	.byte	0x3f
	.zero		1


	//   ....[58]....
        /*0ebc*/ 	.word	0x000271c0
        /*0ec0*/ 	.word	0x00000011
        /*0ec4*/ 	.word	0x00022830
        /*0ec8*/ 	.short	0x0101
        /*0eca*/ 	.byte	0x3f
	.zero		1


	//   ....[59]....
        /*0ecc*/ 	.word	0x00027d70
        /*0ed0*/ 	.word	0x00000016
        /*0ed4*/ 	.word	0x00022800
        /*0ed8*/ 	.short	0x0107
        /*0eda*/ 	.byte	0x3f
	.zero		1


	//   ....[60]....
        /*0edc*/ 	.word	0x00027e60
        /*0ee0*/ 	.word	0x00000016
        /*0ee4*/ 	.word	0x00022800
        /*0ee8*/ 	.short	0x0101
        /*0eea*/ 	.byte	0x3f
	.zero		1


	//   ....[61]....
        /*0eec*/ 	.word	0x00027e80
        /*0ef0*/ 	.word	0x00000016
        /*0ef4*/ 	.word	0x00022820
        /*0ef8*/ 	.short	0x010a
        /*0efa*/ 	.byte	0x3f
	.zero		1


	//   ....[62]....
        /*0efc*/ 	.word	0x00027f10
        /*0f00*/ 	.word	0x00000011
        /*0f04*/ 	.word	0x00022860
        /*0f08*/ 	.short	0x010a
        /*0f0a*/ 	.byte	0x3f
	.zero		1


	//   ....[63]....
        /*0f0c*/ 	.word	0x00028620
        /*0f10*/ 	.word	0x00000011
        /*0f14*/ 	.word	0x00022850
        /*0f18*/ 	.short	0x0107
        /*0f1a*/ 	.byte	0x3f
	.zero		1


	//   ....[64]....
        /*0f1c*/ 	.word	0x000286f0
        /*0f20*/ 	.word	0x00000011
        /*0f24*/ 	.word	0x00022850
        /*0f28*/ 	.short	0x0101
        /*0f2a*/ 	.byte	0x3f
	.zero		1


	//   ....[65]....
        /*0f2c*/ 	.word	0x00028a30
        /*0f30*/ 	.word	0x00000004
        /*0f34*/ 	.word	0x00022840
        /*0f38*/ 	.short	0x010a
        /*0f3a*/ 	.byte	0x3f
	.zero		1


	//   ....[66]....
        /*0f3c*/ 	.word	0x00028e10
        /*0f40*/ 	.word	0x00000004
        /*0f44*/ 	.word	0x00022830
        /*0f48*/ 	.short	0x0107
        /*0f4a*/ 	.byte	0x3f
	.zero		1


	//   ....[67]....
        /*0f4c*/ 	.word	0x00028ed0
        /*0f50*/ 	.word	0x00000004
        /*0f54*/ 	.word	0x00022830
        /*0f58*/ 	.short	0x0101
        /*0f5a*/ 	.byte	0x3f
	.zero		1


	//   ....[68]....
        /*0f5c*/ 	.word	0x00028f00
        /*0f60*/ 	.word	0x00000004
        /*0f64*/ 	.word	0x00022860
        /*0f68*/ 	.short	0x010a
        /*0f6a*/ 	.byte	0x3f
	.zero		1


	//   ....[69]....
        /*0f6c*/ 	.word	0x00029420
        /*0f70*/ 	.word	0x00000004
        /*0f74*/ 	.word	0x00022850
        /*0f78*/ 	.short	0x0107
        /*0f7a*/ 	.byte	0x3f
	.zero		1


	//   ....[70]....
        /*0f7c*/ 	.word	0x000294e0
        /*0f80*/ 	.word	0x00000004
        /*0f84*/ 	.word	0x00022850
        /*0f88*/ 	.short	0x0101
        /*0f8a*/ 	.byte	0x3f
	.zero		1


	//   ....[71]....
        /*0f8c*/ 	.word	0x0002a350
        /*0f90*/ 	.word	0x00000004
        /*0f94*/ 	.word	0x00022820
        /*0f98*/ 	.short	0x010a
        /*0f9a*/ 	.byte	0x3f
	.zero		1


	//   ....[72]....
        /*0f9c*/ 	.word	0x0002a4c0
        /*0fa0*/ 	.word	0x00000005
        /*0fa4*/ 	.word	0x00022840
        /*0fa8*/ 	.short	0x010a
        /*0faa*/ 	.byte	0x3f
	.zero		1


	//   ....[73]....
        /*0fac*/ 	.word	0x0002a560
        /*0fb0*/ 	.word	0x00000019
        /*0fb4*/ 	.word	0x00022840
        /*0fb8*/ 	.short	0x010a
        /*0fba*/ 	.byte	0x3f
	.zero		1


	//   ....[74]....
        /*0fbc*/ 	.word	0x0002a5a0
        /*0fc0*/ 	.word	0x00000005
        /*0fc4*/ 	.word	0x00022860
        /*0fc8*/ 	.short	0x010a
        /*0fca*/ 	.byte	0x3f
	.zero		1


	//   ....[75]....
        /*0fcc*/ 	.word	0x0002a5e0
        /*0fd0*/ 	.word	0x00000019
        /*0fd4*/ 	.word	0x00022860
        /*0fd8*/ 	.short	0x010a
        /*0fda*/ 	.byte	0x3f
	.zero		1


	//   ....[76]....
        /*0fdc*/ 	.word	0x0002a640
        /*0fe0*/ 	.word	0x0000004f
        /*0fe4*/ 	.word	0x00022890
        /*0fe8*/ 	.short	0x010a
        /*0fea*/ 	.byte	0x3f
	.zero		1


	//   ....[77]....
        /*0fec*/ 	.word	0x0002a8d0
        /*0ff0*/ 	.word	0x0000004f
        /*0ff4*/ 	.word	0x00022890
        /*0ff8*/ 	.short	0x010a
        /*0ffa*/ 	.byte	0x3f
	.zero		1


	//   ....[78]....
        /*0ffc*/ 	.word	0x0002ab70
        /*1000*/ 	.word	0x0000004f
        /*1004*/ 	.word	0x00022890
        /*1008*/ 	.short	0x010a
        /*100a*/ 	.byte	0x3f
	.zero		1


	//   ....[79]....
        /*100c*/ 	.word	0x0002ae00
        /*1010*/ 	.word	0x0000004f
        /*1014*/ 	.word	0x000228b0
        /*1018*/ 	.short	0x010a
        /*101a*/ 	.byte	0x3f
	.zero		1


	//   ....[80]....
        /*101c*/ 	.word	0x0002b270
        /*1020*/ 	.word	0x00000094
        /*1024*/ 	.word	0x00022800
        /*1028*/ 	.short	0x010a
        /*102a*/ 	.byte	0x3f
	.zero		1


	//   ....[81]....
        /*102c*/ 	.word	0x0002b890
        /*1030*/ 	.word	0x00000094
        /*1034*/ 	.word	0x00022800
        /*1038*/ 	.short	0x010a
        /*103a*/ 	.byte	0x3f
	.zero		1


	//   ....[82]....
        /*103c*/ 	.word	0x0002b8e0
        /*1040*/ 	.word	0x00000004
        /*1044*/ 	.word	0x00000000
        /*1048*/ 	.short	0x010a
        /*104a*/ 	.byte	0x3f
	.zero		1


	//   ....[83]....
        /*104c*/ 	.word	0x0002b930
        /*1050*/ 	.word	0x00000002
        /*1054*/ 	.word	0x00000000
        /*1058*/ 	.short	0x010a
        /*105a*/ 	.byte	0x3f
	.zero		1


	//   ....[84]....
        /*105c*/ 	.word	0x0002b980
        /*1060*/ 	.word	0x00000004
        /*1064*/ 	.word	0x00000000
        /*1068*/ 	.short	0x010a
        /*106a*/ 	.byte	0x3f
	.zero		1


	//   ....[85]....
        /*106c*/ 	.word	0x0002b9d0
        /*1070*/ 	.word	0x00000002
        /*1074*/ 	.word	0x00000000
        /*1078*/ 	.short	0x010a
        /*107a*/ 	.byte	0x3f
	.zero		1


	//   ....[86]....
        /*107c*/ 	.word	0x0002ba20
        /*1080*/ 	.word	0x00000004
        /*1084*/ 	.word	0x00000000
        /*1088*/ 	.short	0x010a
        /*108a*/ 	.byte	0x3f
	.zero		1


	//   ....[87]....
        /*108c*/ 	.word	0x0002ba70
        /*1090*/ 	.word	0x00000002
        /*1094*/ 	.word	0x00000000
        /*1098*/ 	.short	0x010a
        /*109a*/ 	.byte	0x3f
	.zero		1


	//   ....[88]....
        /*109c*/ 	.word	0x0002c040
        /*10a0*/ 	.word	0x00000016
        /*10a4*/ 	.word	0x00022820
        /*10a8*/ 	.short	0x010a
        /*10aa*/ 	.byte	0x3f
	.zero		1


	//   ....[89]....
        /*10ac*/ 	.word	0x0002c090
        /*10b0*/ 	.word	0x0000000c
        /*10b4*/ 	.word	0x000228a0
        /*10b8*/ 	.short	0x010a
        /*10ba*/ 	.byte	0x3f
	.zero		1


	//   ....[90]....
        /*10bc*/ 	.word	0x0002c0e0
        /*10c0*/ 	.word	0x0000000c
        /*10c4*/ 	.word	0x000228c0
        /*10c8*/ 	.short	0x010a
        /*10ca*/ 	.byte	0x3f
	.zero		1


	//   ....[91]....
        /*10cc*/ 	.word	0x0002c130
        /*10d0*/ 	.word	0x0000000a
        /*10d4*/ 	.word	0x000228a0
        /*10d8*/ 	.short	0x010a
        /*10da*/ 	.byte	0x3f
	.zero		1


	//   ....[92]....
        /*10dc*/ 	.word	0x0002c180
        /*10e0*/ 	.word	0x0000000a
        /*10e4*/ 	.word	0x000228c0
        /*10e8*/ 	.short	0x010a
        /*10ea*/ 	.byte	0x3f
	.zero		1


	//   ....[93]....
        /*10ec*/ 	.word	0x0002c290
        /*10f0*/ 	.word	0x00000011
        /*10f4*/ 	.word	0x00022840
        /*10f8*/ 	.short	0x010a
        /*10fa*/ 	.byte	0x3f
	.zero		1


	//   ....[94]....
        /*10fc*/ 	.word	0x0002d570
        /*1100*/ 	.word	0x00000016
        /*1104*/ 	.word	0x00022820
        /*1108*/ 	.short	0x010a
        /*110a*/ 	.byte	0x3f
	.zero		1


	//   ....[95]....
        /*110c*/ 	.word	0x0002d5c0
        /*1110*/ 	.word	0x00000011
        /*1114*/ 	.word	0x00022860
        /*1118*/ 	.short	0x010a
        /*111a*/ 	.byte	0x3f
	.zero		1


	//   ....[96]....
        /*111c*/ 	.word	0x0002df30
        /*1120*/ 	.word	0x00000004
        /*1124*/ 	.word	0x00022840
        /*1128*/ 	.short	0x010a
        /*112a*/ 	.byte	0x3f
	.zero		1


	//   ....[97]....
        /*112c*/ 	.word	0x0002e610
        /*1130*/ 	.word	0x00000004
        /*1134*/ 	.word	0x00022860
        /*1138*/ 	.short	0x010a
        /*113a*/ 	.byte	0x3f
	.zero		1


	//   ....[98]....
        /*113c*/ 	.word	0x0002f6b0
        /*1140*/ 	.word	0x00000004
        /*1144*/ 	.word	0x00022820
        /*1148*/ 	.short	0x010a
        /*114a*/ 	.byte	0x3f
	.zero		1


	//   ....[99]....
        /*114c*/ 	.word	0x0002f850
        /*1150*/ 	.word	0x00000005
        /*1154*/ 	.word	0x00022840
        /*1158*/ 	.short	0x010a
        /*115a*/ 	.byte	0x3f
	.zero		1


	//   ....[100]....
        /*115c*/ 	.word	0x0002f8a0
        /*1160*/ 	.word	0x00000019
        /*1164*/ 	.word	0x00022840
        /*1168*/ 	.short	0x010a
        /*116a*/ 	.byte	0x3f
	.zero		1


	//   ....[101]....
        /*116c*/ 	.word	0x0002f8f0
        /*1170*/ 	.word	0x00000005
        /*1174*/ 	.word	0x00022860
        /*1178*/ 	.short	0x010a
        /*117a*/ 	.byte	0x3f
	.zero		1


	//   ....[102]....
        /*117c*/ 	.word	0x0002fa90
        /*1180*/ 	.word	0x00000000
        /*1184*/ 	.word	0x00000000
        /*1188*/ 	.short	0x010a
        /*118a*/ 	.byte	0x3f
	.zero		1


	//   ....[103]....
        /*118c*/ 	.word	0x0002fb90
        /*1190*/ 	.word	0x00000003
        /*1194*/ 	.word	0x00000000
        /*1198*/ 	.short	0x010a
        /*119a*/ 	.byte	0x3f
	.zero		1


	//   ....[104]....
        /*119c*/ 	.word	0x00030050
        /*11a0*/ 	.word	0x00000003
        /*11a4*/ 	.word	0x00000000
        /*11a8*/ 	.short	0x0101
        /*11aa*/ 	.byte	0x3f
	.zero		1


	//   ....[105]....
        /*11ac*/ 	.word	0x00032a80
        /*11b0*/ 	.word	0x00000020
        /*11b4*/ 	.word	0x00000000
        /*11b8*/ 	.short	0x010a
        /*11ba*/ 	.byte	0x3f
	.zero		1


	//   ....[106]....
        /*11bc*/ 	.word	0x00032b80
        /*11c0*/ 	.word	0x00000002
        /*11c4*/ 	.word	0x00000000
        /*11c8*/ 	.short	0x010a
        /*11ca*/ 	.byte	0x3f
	.zero		1


	//   ....[107]....
        /*11cc*/ 	.word	0x0003a830
        /*11d0*/ 	.word	0x00000000
        /*11d4*/ 	.word	0x00000000
        /*11d8*/ 	.short	0x0101
        /*11da*/ 	.byte	0x3f
	.zero		1


	//   ....[108]....
        /*11dc*/ 	.word	0x0003a850
        /*11e0*/ 	.word	0x00000003
        /*11e4*/ 	.word	0x00000000
        /*11e8*/ 	.short	0x010a
        /*11ea*/ 	.byte	0x3f
	.zero		1


	//   ....[109]....
        /*11ec*/ 	.word	0x0003a8a0
        /*11f0*/ 	.word	0x00000002
        /*11f4*/ 	.word	0x00000000
        /*11f8*/ 	.short	0x010a
        /*11fa*/ 	.byte	0x3f
	.zero		1


	//----- nvinfo : EIATTR_NUM_MBARRIERS
	.align		4
.L_1392:
        /*11fc*/ 	.byte	0x03, 0x38
        /*11fe*/ 	.short	0x0016


	//----- nvinfo : EIATTR_EXIT_INSTR_OFFSETS
	.align		4
        /*1200*/ 	.byte	0x04, 0x1c
        /*1202*/ 	.short	(.L_1394 - .L_1393)


	//   ....[0]....
.L_1393:
        /*1204*/ 	.word	0x0002a630


	//----- nvinfo : EIATTR_MAX_THREADS
	.align		4
.L_1394:
        /*1208*/ 	.byte	0x04, 0x05
        /*120a*/ 	.short	(.L_1396 - .L_1395)
.L_1395:
        /*120c*/ 	.word	0x00000180
        /*1210*/ 	.word	0x00000001
        /*1214*/ 	.word	0x00000001


	//----- nvinfo : EIATTR_CRS_STACK_SIZE
	.align		4
.L_1396:
        /*1218*/ 	.byte	0x04, 0x1e
        /*121a*/ 	.short	(.L_1398 - .L_1397)
.L_1397:
        /*121c*/ 	.word	0x00000000


	//----- nvinfo : EIATTR_CBANK_PARAM_SIZE
	.align		4
.L_1398:
        /*1220*/ 	.byte	0x03, 0x19
        /*1222*/ 	.short	0x0af0


	//----- nvinfo : EIATTR_PARAM_CBANK
	.align		4
        /*1224*/ 	.byte	0x04, 0x0a
        /*1226*/ 	.short	(.L_1400 - .L_1399)
	.align		4
.L_1399:
        /*1228*/ 	.word	index@(.nv.constant0._ZN7cutlass13device_kernelIN5flash11enable_sm90INS1_16FlashAttnFwdSm90INS1_25CollectiveMainloopFwdSm90ILi2EN4cute5tupleIJNS5_1CILi1EEES8_S8_EEENS6_IJNS7_ILi128EEENS7_ILi96EEENS7_ILi64EEEEEELi256ENS_6half_tEfNS_4arch4Sm90ELb0ELb1ELb1ELb1ELb1ELb1ELb0ELb1ELb0ELb1ELb0ELb0EEENS1_21CollectiveEpilogueFwdINS6_IJSA_NS7_ILi256EEESB_EEES9_SE_SG_Li256ELb1ELb1ELb0ELb0EEENS1_36VarlenDynamicPersistentTileSchedulerILi128ELi96ELi256ELi128ELb0ELb1ELb1ELb1ELb0ELb1EEEEEEEEEvNT_6ParamsE)
        /*122c*/ 	.short	0x0210
        /*122e*/ 	.short	0x0af0


	//----- nvinfo : EIATTR_SW_WAR
	.align		4
.L_1400:
        /*1230*/ 	.byte	0x04, 0x36
        /*1232*/ 	.short	(.L_1402 - .L_1401)
.L_1401:
        /*1234*/ 	.word	0x00000008
.L_1402:


//--------------------- .nv.info._ZN7cutlass13device_kernelIN5flash11enable_sm90INS1_16FlashAttnFwdSm90INS1_25CollectiveMainloopFwdSm90ILi2EN4cute5tupleIJNS5_1CILi1EEES8_S8_EEENS6_IJNS7_ILi128EEENS7_ILi96EEENS7_ILi64EEEEEELi256ENS_6half_tEfNS_4arch4Sm90ELb0ELb1ELb1ELb1ELb1ELb0ELb1ELb1ELb0ELb1ELb0ELb0EEENS1_21CollectiveEpilogueFwdINS6_IJSA_NS7_ILi256EEESB_EEES9_SE_SG_Li256ELb1ELb1ELb0ELb0EEENS1_36VarlenDynamicPersistentTileSchedulerILi128ELi96ELi256ELi128ELb0ELb1ELb1ELb1ELb0ELb1EEEEEEEEEvNT_6ParamsE --------------------------
	.section	.nv.info._ZN7cutlass13device_kernelIN5flash11enable_sm90INS1_16FlashAttnFwdSm90INS1_25CollectiveMainloopFwdSm90ILi2EN4cute5tupleIJNS5_1CILi1EEES8_S8_EEENS6_IJNS7_ILi128EEENS7_ILi96EEENS7_ILi64EEEEEELi256ENS_6half_tEfNS_4arch4Sm90ELb0ELb1ELb1ELb1ELb1ELb0ELb1ELb1ELb0ELb1ELb0ELb0EEENS1_21CollectiveEpilogueFwdINS6_IJSA_NS7_ILi256EEESB_EEES9_SE_SG_Li256ELb1ELb1ELb0ELb0EEENS1_36VarlenDynamicPersistentTileSchedulerILi128ELi96ELi256ELi128ELb0ELb1ELb1ELb1ELb0ELb1EEEEEEEEEvNT_6ParamsE,"",@"SHT_CUDA_INFO"
	.sectionflags	@""
	.align	4


	//----- nvinfo : EIATTR_CUDA_API_VERSION
	.align		4
        /*0000*/ 	.byte	0x04, 0x37
        /*0002*/ 	.short	(.L_1404 - .L_1403)
.L_1403:
        /*0004*/ 	.word	0x00000082


	//----- nvinfo : EIATTR_KPARAM_INFO
	.align		4
.L_1404:
        /*0008*/ 	.byte	0x04, 0x17
        /*000a*/ 	.short	(.L_1406 - .L_1405)
.L_1405:
        /*000c*/ 	.word	0x00000000
        /*0010*/ 	.short	0x0000
        /*0012*/ 	.short	0x0070
        /*0014*/ 	.byte	0x00, 0xf0, 0x01, 0x2e


	//----- nvinfo : EIATTR_SPARSE_MMA_MASK
	.align		4
.L_1406:
        /*0018*/ 	.byte	0x03, 0x50
        /*001a*/ 	.short	0x0000


	//----- nvinfo : EIATTR_MAXREG_COUNT
	.align		4
        /*001c*/ 	.byte	0x03, 0x1b
        /*001e*/ 	.short	0x00a8


	//----- nvinfo : EIATTR_NUM_BARRIERS
	.align		4
        /*0020*/ 	.byte	0x02, 0x4c
        /*0022*/ 	.byte	0x10
	.zero		1


	//----- nvinfo : EIATTR_EXTERNS
	.align		4
        /*0024*/ 	.byte	0x04, 0x0f
        /*0026*/ 	.short	(.L_1408 - .L_1407)


	//   ....[0]....
	.align		4
.L_1407:
        /*0028*/ 	.word	index@(__assertfail)


	//----- nvinfo : EIATTR_ANNOTATIONS
	.align		4
.L_1408:
        /*002c*/ 	.byte	0x04, 0x55
        /*002e*/ 	.short	(.L_1410 - .L_1409)


	//   ....[0]....
.L_1409:
        /* <DEDUP_REMOVED lines=20> */


	//----- nvinfo : EIATTR_MERCURY_ISA_VERSION
	.align		4
.L_1410:
        /*0160*/ 	.byte	0x03, 0x5f
        /*0162*/ 	.short	0x0101


	//----- nvinfo : EIATTR_UNUSED_LOAD_BYTE_OFFSET
	.align		4
        /*0164*/ 	.byte	0x04, 0x44
        /*0166*/ 	.short	(.L_1412 - .L_1411)


	//   ....[0]....
.L_1411:
        /*0168*/ 	.word	0x00000a90
        /*016c*/ 	.word	0x0000fff0


	//   ....[1]....
        /*0170*/ 	.word	0x000202b0
        /*0174*/ 	.word	0x0000fff0


	//----- nvinfo : EIATTR_INT_WARP_WIDE_INSTR_OFFSETS
	.align		4
.L_1412:
        /*0178*/ 	.byte	0x04, 0x31
        /*017a*/ 	.short	(.L_1414 - .L_1413)


	//   ....[0]....
.L_1413:
        /*017c*/ 	.word	0x000000c0


	//   ....[1]....
        /*0180*/ 	.word	0x000000d0


	//   ....[2]....
        /*0184*/ 	.word	0x000000e0


	//   ....[3]....
        /*0188*/ 	.word	0x00000180


	//   ....[4]....
        /*018c*/ 	.word	0x00024580


	//   ....[5]....
        /*0190*/ 	.word	0x00024610


	//   ....[6]....
        /*0194*/ 	.word	0x000284e0


	//   ....[7]....
        /*0198*/ 	.word	0x00028570


	//----- nvinfo : EIATTR_COOP_GROUP_MASK_REGIDS
	.align		4
.L_1414:
        /*019c*/ 	.byte	0x04, 0x29
        /*019e*/ 	.short	(.L_1416 - .L_1415)


	//   ....[0]....
.L_1415:
        /*01a0*/ 	.word	0xffffffff


	//   ....[1]....
        /*01a4*/ 	.word	0xffffffff


	//   ....[2]....
        /*01a8*/ 	.word	0xffffffff


	//   ....[3]....
        /*01ac*/ 	.word	0xffffffff


	//   ....[4]....
        /*01b0*/ 	.word	0xffffffff


	//   ....[5]....
        /*01b4*/ 	.word	0xffffffff


	//   ....[6]....
        /*01b8*/ 	.word	0xffffffff


	//   ....[7]....
        /*01bc*/ 	.word	0xffffffff


	//   ....[8]....
        /*01c0*/ 	.word	0xffffffff


	//   ....[9]....
        /*01c4*/ 	.word	0xffffffff


	//   ....[10]....
        /*01c8*/ 	.word	0xffffffff


	//   ....[11]....
        /*01cc*/ 	.word	0xffffffff


	//   ....[12]....
        /*01d0*/ 	.word	0xffffffff


	//   ....[13]....
        /*01d4*/ 	.word	0xffffffff


	//   ....[14]....
        /*01d8*/ 	.word	0xffffffff


	//   ....[15]....
        /*01dc*/ 	.word	0xffffffff


	//   ....[16]....
        /*01e0*/ 	.word	0xffffffff


	//   ....[17]....
        /*01e4*/ 	.word	0xffffffff


	//   ....[18]....
        /*01e8*/ 	.word	0xffffffff


	//   ....[19]....
        /*01ec*/ 	.word	0xffffffff


	//   ....[20]....
        /*01f0*/ 	.word	0xffffffff


	//   ....[21]....
        /*01f4*/ 	.word	0xffffffff


	//   ....[22]....
        /*01f8*/ 	.word	0xffffffff


	//   ....[23]....
        /*01fc*/ 	.word	0xffffffff


	//   ....[24]....
        /*0200*/ 	.word	0xffffffff


	//   ....[25]....
        /*0204*/ 	.word	0xffffffff


	//   ....[26]....
        /*0208*/ 	.word	0xffffffff


	//   ....[27]....
        /*020c*/ 	.word	0xffffffff


	//   ....[28]....
        /*0210*/ 	.word	0xffffffff


	//   ....[29]....
        /*0214*/ 	.word	0xffffffff


	//   ....[30]....
        /*0218*/ 	.word	0xffffffff


	//   ....[31]....
        /*021c*/ 	.word	0xffffffff


	//   ....[32]....
        /*0220*/ 	.word	0xffffffff


	//   ....[33]....
        /*0224*/ 	.word	0xffffffff


	//   ....[34]....
        /*0228*/ 	.word	0xffffffff


	//   ....[35]....
        /*022c*/ 	.word	0xffffffff


	//   ....[36]....
        /*0230*/ 	.word	0xffffffff


	//   ....[37]....
        /*0234*/ 	.word	0xffffffff


	//   ....[38]....
        /*0238*/ 	.word	0xffffffff


	//   ....[39]....
        /*023c*/ 	.word	0xffffffff


	//   ....[40]....
        /*0240*/ 	.word	0xffffffff


	//   ....[41]....
        /*0244*/ 	.word	0xffffffff


	//   ....[42]....
        /*0248*/ 	.word	0xffffffff


	//   ....[43]....
        /*024c*/ 	.word	0xffffffff


	//   ....[44]....
        /*0250*/ 	.word	0xffffffff


	//   ....[45]....
        /*0254*/ 	.word	0xffffffff


	//   ....[46]....
        /*0258*/ 	.word	0xffffffff


	//   ....[47]....
        /*025c*/ 	.word	0xffffffff


	//   ....[48]....
        /*0260*/ 	.word	0xffffffff


	//   ....[49]....
        /*0264*/ 	.word	0xffffffff


	//   ....[50]....
        /*0268*/ 	.word	0xffffffff


	//   ....[51]....
        /*026c*/ 	.word	0xffffffff


	//   ....[52]....
        /*0270*/ 	.word	0xffffffff


	//   ....[53]....
        /*0274*/ 	.word	0xffffffff


	//   ....[54]....
        /*0278*/ 	.word	0xffffffff


	//   ....[55]....
        /*027c*/ 	.word	0xffffffff


	//   ....[56]....
        /*0280*/ 	.word	0xffffffff


	//   ....[57]....
        /*0284*/ 	.word	0xffffffff


	//   ....[58]....
        /*0288*/ 	.word	0xffffffff


	//   ....[59]....
        /*028c*/ 	.word	0xffffffff


	//   ....[60]....
        /*0290*/ 	.word	0xffffffff


	//   ....[61]....
        /*0294*/ 	.word	0xffffffff


	//   ....[62]....
        /*0298*/ 	.word	0xffffffff


	//   ....[63]....
        /*029c*/ 	.word	0xffffffff


	//   ....[64]....
        /*02a0*/ 	.word	0xffffffff


	//   ....[65]....
        /*02a4*/ 	.word	0xffffffff


	//   ....[66]....
        /*02a8*/ 	.word	0xffffffff


	//   ....[67]....
        /*02ac*/ 	.word	0xffffffff


	//   ....[68]....
        /*02b0*/ 	.word	0xffffffff


	//   ....[69]....
        /*02b4*/ 	.word	0xffffffff


	//   ....[70]....
        /*02b8*/ 	.word	0xffffffff


	//   ....[71]....
        /*02bc*/ 	.word	0xffffffff


	//   ....[72]....
        /*02c0*/ 	.word	0xffffffff


	//   ....[73]....
        /*02c4*/ 	.word	0xffffffff


	//   ....[74]....
        /*02c8*/ 	.word	0xffffffff


	//   ....[75]....
        /*02cc*/ 	.word	0xffffffff


	//   ....[76]....
        /*02d0*/ 	.word	0xffffffff


	//   ....[77]....
        /*02d4*/ 	.word	0xffffffff


	//   ....[78]....
        /*02d8*/ 	.word	0xffffffff


	//   ....[79]....
        /*02dc*/ 	.word	0xffffffff


	//   ....[80]....
        /*02e0*/ 	.word	0xffffffff


	//   ....[81]....
        /*02e4*/ 	.word	0xffffffff


	//   ....[82]....
        /*02e8*/ 	.word	0xffffffff


	//   ....[83]....
        /*02ec*/ 	.word	0xffffffff


	//   ....[84]....
        /*02f0*/ 	.word	0xffffffff


	//   ....[85]....
        /*02f4*/ 	.word	0xffffffff


	//   ....[86]....
        /*02f8*/ 	.word	0xffffffff


	//   ....[87]....
        /*02fc*/ 	.word	0xffffffff


	//   ....[88]....
        /*0300*/ 	.word	0xffffffff


	//   ....[89]....
        /*0304*/ 	.word	0xffffffff


	//   ....[90]....
        /*0308*/ 	.word	0xffffffff


	//   ....[91]....
        /*030c*/ 	.word	0xffffffff


	//   ....[92]....
        /*0310*/ 	.word	0xffffffff


	//   ....[93]....
        /*0314*/ 	.word	0xffffffff


	//   ....[94]....
        /*0318*/ 	.word	0xffffffff


	//   ....[95]....
        /*031c*/ 	.word	0xffffffff


	//   ....[96]....
        /*0320*/ 	.word	0xffffffff


	//   ....[97]....
        /*0324*/ 	.word	0xffffffff


	//   ....[98]....
        /*0328*/ 	.word	0xffffffff


	//   ....[99]....
        /*032c*/ 	.word	0xffffffff


	//   ....[100]....
        /*0330*/ 	.word	0xffffffff


	//   ....[101]....
        /*0334*/ 	.word	0xffffffff


	//   ....[102]....
        /*0338*/ 	.word	0xffffffff


	//   ....[103]....
        /*033c*/ 	.word	0xffffffff


	//   ....[104]....
        /*0340*/ 	.word	0xffffffff


	//   ....[105]....
        /*0344*/ 	.word	0xffffffff


	//   ....[106]....
        /*0348*/ 	.word	0xffffffff


	//   ....[107]....
        /*034c*/ 	.word	0xffffffff


	//   ....[108]....
        /*0350*/ 	.word	0xffffffff


	//   ....[109]....
        /*0354*/ 	.word	0xffffffff


	//   ....[110]....
        /*0358*/ 	.word	0xffffffff


	//   ....[111]....
        /*035c*/ 	.word	0xffffffff


	//   ....[112]....
        /*0360*/ 	.word	0xffffffff


	//   ....[113]....
        /*0364*/ 	.word	0xffffffff


	//   ....[114]....
        /*0368*/ 	.word	0xffffffff


	//   ....[115]....
        /*036c*/ 	.word	0xffffffff


	//   ....[116]....
        /*0370*/ 	.word	0xffffffff


	//   ....[117]....
        /*0374*/ 	.word	0xffffffff


	//   ....[118]....
        /*0378*/ 	.word	0xffffffff


	//   ....[119]....
        /*037c*/ 	.word	0xffffffff


	//   ....[120]....
        /*0380*/ 	.word	0xffffffff


	//   ....[121]....
        /*0384*/ 	.word	0xffffffff


	//   ....[122]....
        /*0388*/ 	.word	0xffffffff


	//   ....[123]....
        /*038c*/ 	.word	0xffffffff


	//   ....[124]....
        /*0390*/ 	.word	0xffffffff


	//   ....[125]....
        /*0394*/ 	.word	0xffffffff


	//   ....[126]....
        /*0398*/ 	.word	0xffffffff


	//   ....[127]....
        /*039c*/ 	.word	0xffffffff


	//   ....[128]....
        /*03a0*/ 	.word	0xffffffff


	//   ....[129]....
        /*03a4*/ 	.word	0xffffffff


	//   ....[130]....
        /*03a8*/ 	.word	0xffffffff


	//   ....[131]....
        /*03ac*/ 	.word	0xffffffff


	//   ....[132]....
        /*03b0*/ 	.word	0xffffffff


	//   ....[133]....
        /*03b4*/ 	.word	0xffffffff


	//   ....[134]....
        /*03b8*/ 	.word	0xffffffff


	//   ....[135]....
        /*03bc*/ 	.word	0xffffffff


	//   ....[136]....
        /*03c0*/ 	.word	0xffffffff


	//   ....[137]....
        /*03c4*/ 	.word	0xffffffff


	//   ....[138]....
        /*03c8*/ 	.word	0xffffffff


	//   ....[139]....
        /*03cc*/ 	.word	0xffffffff


	//   ....[140]....
        /*03d0*/ 	.word	0xffffffff


	//   ....[141]....
        /*03d4*/ 	.word	0xffffffff


	//   ....[142]....
        /*03d8*/ 	.word	0xffffffff


	//   ....[143]....
        /*03dc*/ 	.word	0xffffffff


	//   ....[144]....
        /*03e0*/ 	.word	0xffffffff


	//   ....[145]....
        /*03e4*/ 	.word	0xffffffff


	//   ....[146]....
        /*03e8*/ 	.word	0xffffffff


	//   ....[147]....
        /*03ec*/ 	.word	0xffffffff


	//   ....[148]....
        /*03f0*/ 	.word	0xffffffff


	//   ....[149]....
        /*03f4*/ 	.word	0xffffffff


	//   ....[150]....
        /*03f8*/ 	.word	0xffffffff


	//   ....[151]....
        /*03fc*/ 	.word	0xffffffff


	//   ....[152]....
        /*0400*/ 	.word	0xffffffff


	//   ....[153]....
        /*0404*/ 	.word	0xffffffff


	//   ....[154]....
        /*0408*/ 	.word	0xffffffff


	//   ....[155]....
        /*040c*/ 	.word	0xffffffff


	//   ....[156]....
        /*0410*/ 	.word	0xffffffff


	//   ....[157]....
        /*0414*/ 	.word	0xffffffff


	//   ....[158]....
        /*0418*/ 	.word	0xffffffff


	//   ....[159]....
        /*041c*/ 	.word	0xffffffff


	//   ....[160]....
        /*0420*/ 	.word	0xffffffff


	//   ....[161]....
        /*0424*/ 	.word	0x0500000f


	//   ....[162]....
        /*0428*/ 	.word	0x0500000f


	//   ....[163]....
        /*042c*/ 	.word	0x0500000f


	//   ....[164]....
        /*0430*/ 	.word	0x0500000f


	//   ....[165]....
        /*0434*/ 	.word	0x0500000f


	//   ....[166]....
        /*0438*/ 	.word	0x0500000f


	//   ....[167]....
        /*043c*/ 	.word	0x0500000f


	//   ....[168]....
        /*0440*/ 	.word	0x0500000f


	//   ....[169]....
        /*0444*/ 	.word	0x0500000f


	//   ....[170]....
        /*0448*/ 	.word	0x0500000f


	//   ....[171]....
        /*044c*/ 	.word	0x0500000f


	//   ....[172]....
        /*0450*/ 	.word	0x0500000f


	//   ....[173]....
        /*0454*/ 	.word	0x0500000f


	//   ....[174]....
        /*0458*/ 	.word	0x0500000f


	//   ....[175]....
        /*045c*/ 	.word	0x0500000f


	//   ....[176]....
        /*0460*/ 	.word	0x0500000f


	//   ....[177]....
        /*0464*/ 	.word	0x0500000f


	//   ....[178]....
        /*0468*/ 	.word	0x0500000f


	//   ....[179]....
        /*046c*/ 	.word	0x0500000f


	//   ....[180]....
        /*0470*/ 	.word	0x0500000f


	//   ....[181]....
        /*0474*/ 	.word	0x0500000f


	//   ....[182]....
        /*0478*/ 	.word	0x0500000f


	//   ....[183]....
        /*047c*/ 	.word	0x0500000f


	//   ....[184]....
        /*0480*/ 	.word	0x0500000f


	//   ....[185]....
        /*0484*/ 	.word	0x0500000f


	//   ....[186]....
        /*0488*/ 	.word	0x0500000f


	//   ....[187]....
        /*048c*/ 	.word	0x0500000f


	//   ....[188]....
        /*0490*/ 	.word	0x0500000f


	//   ....[189]....
        /*0494*/ 	.word	0x0500000f


	//   ....[190]....
        /*0498*/ 	.word	0x0500000f


	//   ....[191]....
        /*049c*/ 	.word	0x0500000f


	//   ....[192]....
        /*04a0*/ 	.word	0x0500000f


	//   ....[193]....
        /*04a4*/ 	.word	0x0500000f


	//   ....[194]....
        /*04a8*/ 	.word	0x0500000f


	//   ....[195]....
        /*04ac*/ 	.word	0x0500000f


	//   ....[196]....
        /*04b0*/ 	.word	0x0500000f


	//   ....[197]....
        /*04b4*/ 	.word	0x0500000f


	//   ....[198]....
        /*04b8*/ 	.word	0x0500000f


	//   ....[199]....
        /*04bc*/ 	.word	0x0500000f


	//   ....[200]....
        /*04c0*/ 	.word	0x0500000f


	//   ....[201]....
        /*04c4*/ 	.word	0x0500000f


	//   ....[202]....
        /*04c8*/ 	.word	0x0500000f


	//   ....[203]....
        /*04cc*/ 	.word	0x0500000f


	//   ....[204]....
        /*04d0*/ 	.word	0x0500000f


	//   ....[205]....
        /*04d4*/ 	.word	0x0500000f


	//   ....[206]....
        /*04d8*/ 	.word	0x0500000f


	//   ....[207]....
        /*04dc*/ 	.word	0x0500000f


	//   ....[208]....
        /*04e0*/ 	.word	0x0500000f


	//   ....[209]....
        /*04e4*/ 	.word	0x0500000f


	//   ....[210]....
        /*04e8*/ 	.word	0x0500000f


	//   ....[211]....
        /*04ec*/ 	.word	0x0500000f


	//   ....[212]....
        /*04f0*/ 	.word	0x0500000f


	//   ....[213]....
        /*04f4*/ 	.word	0x0500000f


	//   ....[214]....
        /*04f8*/ 	.word	0x0500000f


	//   ....[215]....
        /*04fc*/ 	.word	0x0500000f


	//   ....[216]....
        /*0500*/ 	.word	0x0500000f


	//   ....[217]....
        /*0504*/ 	.word	0x0500000f


	//   ....[218]....
        /*0508*/ 	.word	0x0500000f


	//   ....[219]....
        /*050c*/ 	.word	0x0500000f


	//   ....[220]....
        /*0510*/ 	.word	0x0500000f


	//   ....[221]....
        /*0514*/ 	.word	0x0500000f


	//   ....[222]....
        /*0518*/ 	.word	0x0500000f


	//   ....[223]....
        /*051c*/ 	.word	0x0500000f


	//   ....[224]....
        /*0520*/ 	.word	0x0500000f


	//   ....[225]....
        /*0524*/ 	.word	0x0500000f


	//   ....[226]....
        /*0528*/ 	.word	0x0500000f


	//   ....[227]....
        /*052c*/ 	.word	0x0500000f


	//   ....[228]....
        /*0530*/ 	.word	0x0500000f


	//   ....[229]....
        /*0534*/ 	.word	0x0500000f


	//   ....[230]....
        /*0538*/ 	.word	0x0500000f


	//   ....[231]....
        /*053c*/ 	.word	0x0500000f


	//   ....[232]....
        /*0540*/ 	.word	0x0500000f


	//   ....[233]....
        /*0544*/ 	.word	0x0500000f


	//   ....[234]....
        /*0548*/ 	.word	0x0500000f


	//   ....[235]....
        /*054c*/ 	.word	0x0500000f


	//   ....[236]....
        /*0550*/ 	.word	0x0500000f


	//   ....[237]....
        /*0554*/ 	.word	0x0500000f


	//   ....[238]....
        /*0558*/ 	.word	0x0500000f


	//   ....[239]....
        /*055c*/ 	.word	0x0500000f


	//   ....[240]....
        /*0560*/ 	.word	0x0500000f


	//   ....[241]....
        /*0564*/ 	.word	0x0500000f


	//   ....[242]....
        /*0568*/ 	.word	0x0500000f


	//   ....[243]....
        /*056c*/ 	.word	0x0500000f


	//   ....[244]....
        /*0570*/ 	.word	0x0500000f


	//   ....[245]....
        /*0574*/ 	.word	0x0500000f


	//   ....[246]....
        /*0578*/ 	.word	0x0500000f


	//   ....[247]....
        /*057c*/ 	.word	0x0500000f


	//   ....[248]....
        /*0580*/ 	.word	0x0500000f


	//   ....[249]....
        /*0584*/ 	.word	0x0500000f


	//   ....[250]....
        /*0588*/ 	.word	0x0500000f


	//   ....[251]....
        /*058c*/ 	.word	0x0500000f


	//   ....[252]....
        /*0590*/ 	.word	0x0500000f


	//   ....[253]....
        /*0594*/ 	.word	0x0500000f


	//   ....[254]....
        /*0598*/ 	.word	0x0500000f


	//   ....[255]....
        /*059c*/ 	.word	0x0500000f


	//   ....[0]....
        /*05a0*/ 	.word	0x0500000f


	//   ....[1]....
        /*05a4*/ 	.word	0x0500000f


	//   ....[2]....
        /*05a8*/ 	.word	0x0500000f


	//   ....[3]....
        /*05ac*/ 	.word	0x0500000f


	//   ....[4]....
        /*05b0*/ 	.word	0xffffffff


	//   ....[5]....
        /*05b4*/ 	.word	0xffffffff


	//   ....[6]....
        /*05b8*/ 	.word	0xffffffff


	//   ....[7]....
        /*05bc*/ 	.word	0xffffffff


	//   ....[8]....
        /*05c0*/ 	.word	0xffffffff


	//   ....[9]....
        /*05c4*/ 	.word	0xffffffff


	//----- nvinfo : EIATTR_COOP_GROUP_INSTR_OFFSETS
	.align		4
.L_1416:
        /*05c8*/ 	.byte	0x04, 0x28
        /*05ca*/ 	.short	(.L_1418 - .L_1417)


	//   ....[0]....
.L_1417:
        /*05cc*/ 	.word	0x00000080


	//   ....[1]....
        /*05d0*/ 	.word	0x00000090


	//   ....[2]....
        /*05d4*/ 	.word	0x000002f0


	//   ....[3]....
        /*05d8*/ 	.word	0x00000450


	//   ....[4]....
        /*05dc*/ 	.word	0x00000570


	//   ....[5]....
        /*05e0*/ 	.word	0x000006d0


	//   ....[6]....
        /*05e4*/ 	.word	0x00002070


	//   ....[7]....
        /*05e8*/ 	.word	0x000042f0


	//   ....[8]....
        /*05ec*/ 	.word	0x00004b40


	//   ....[9]....
        /*05f0*/ 	.word	0x00006170


	//   ....[10]....
        /*05f4*/ 	.word	0x00006200


	//   ....[11]....
        /*05f8*/ 	.word	0x000064c0


	//   ....[12]....
        /*05fc*/ 	.word	0x000064f0


	//   ....[13]....
        /*0600*/ 	.word	0x0000b9e0


	//   ....[14]....
        /*0604*/ 	.word	0x0000bb40


	//   ....[15]....
        /*0608*/ 	.word	0x0000bca0


	//   ....[16]....
        /*060c*/ 	.word	0x0000bcd0


	//   ....[17]....
        /*0610*/ 	.word	0x000155d0


	//   ....[18]....
        /*0614*/ 	.word	0x00015c90


	//   ....[19]....
        /*0618*/ 	.word	0x00016e50


	//   ....[20]....
        /*061c*/ 	.word	0x00016eb0


	//   ....[21]....
        /*0620*/ 	.word	0x00016ef0


	//   ....[22]....
        /*0624*/ 	.word	0x00016f10


	//   ....[23]....
        /*0628*/ 	.word	0x0001f330


	//   ....[24]....
        /*062c*/ 	.word	0x0001f350


	//   ....[25]....
        /*0630*/ 	.word	0x0001f3b0


	//   ....[26]....
        /*0634*/ 	.word	0x0001f3f0


	//   ....[27]....
        /*0638*/ 	.word	0x000211b0


	//   ....[28]....
        /*063c*/ 	.word	0x000211d0


	//   ....[29]....
        /*0640*/ 	.word	0x00021230


	//   ....[30]....
        /*0644*/ 	.word	0x00021250


	//   ....[31]....
        /*0648*/ 	.word	0x00021bc0


	//   ....[32]....
        /*064c*/ 	.word	0x00021bf0


	//   ....[33]....
        /*0650*/ 	.word	0x00021d30


	//   ....[34]....
        /*0654*/ 	.word	0x00021d50


	//   ....[35]....
        /*0658*/ 	.word	0x00021e90


	//   ....[36]....
        /*065c*/ 	.word	0x00021eb0


	//   ....[37]....
        /*0660*/ 	.word	0x00022000


	//   ....[38]....
        /*0664*/ 	.word	0x00022020


	//   ....[39]....
        /*0668*/ 	.word	0x00022990


	//   ....[40]....
        /*066c*/ 	.word	0x000229b0


	//   ....[41]....
        /*0670*/ 	.word	0x00022af0


	//   ....[42]....
        /*0674*/ 	.word	0x00022b10


	//   ....[43]....
        /*0678*/ 	.word	0x00022c50


	//   ....[44]....
        /*067c*/ 	.word	0x00022c70


	//   ....[45]....
        /*0680*/ 	.word	0x00022dc0


	//   ....[46]....
        /*0684*/ 	.word	0x00022de0


	//   ....[47]....
        /*0688*/ 	.word	0x00022fb0


	//   ....[48]....
        /*068c*/ 	.word	0x00023180


	//   ....[49]....
        /*0690*/ 	.word	0x000231b0


	//   ....[50]....
        /*0694*/ 	.word	0x000231e0


	//   ....[51]....
        /*0698*/ 	.word	0x00023210


	//   ....[52]....
        /*069c*/ 	.word	0x00023240


	//   ....[53]....
        /*06a0*/ 	.word	0x00023270


	//   ....[54]....
        /*06a4*/ 	.word	0x000233c0


	//   ....[55]....
        /*06a8*/ 	.word	0x000233f0


	//   ....[56]....
        /*06ac*/ 	.word	0x00023420


	//   ....[57]....
        /*06b0*/ 	.word	0x00023450


	//   ....[58]....
        /*06b4*/ 	.word	0x00023480


	//   ....[59]....
        /*06b8*/ 	.word	0x000234b0


	//   ....[60]....
        /*06bc*/ 	.word	0x00023540


	//   ....[61]....
        /*06c0*/ 	.word	0x000235a0


	//   ....[62]....
        /*06c4*/ 	.word	0x00023630


	//   ....[63]....
        /*06c8*/ 	.word	0x00025150


	//   ....[64]....
        /*06cc*/ 	.word	0x00025170


	//   ....[65]....
        /*06d0*/ 	.word	0x00025200


	//   ....[66]....
        /*06d4*/ 	.word	0x00025220


	//   ....[67]....
        /*06d8*/ 	.word	0x000252a0


	//   ....[68]....
        /*06dc*/ 	.word	0x000252c0


	//   ....[69]....
        /*06e0*/ 	.word	0x00025340


	//   ....[70]....
        /*06e4*/ 	.word	0x00025360


	//   ....[71]....
        /*06e8*/ 	.word	0x000253e0


	//   ....[72]....
        /*06ec*/ 	.word	0x00025400


	//   ....[73]....
        /*06f0*/ 	.word	0x00025410


	//   ....[74]....
        /*06f4*/ 	.word	0x00025420


	//   ....[75]....
        /*06f8*/ 	.word	0x00025bc0


	//   ....[76]....
        /*06fc*/ 	.word	0x00025be0


	//   ....[77]....
        /*0700*/ 	.word	0x00025bf0


	//   ....[78]....
        /*0704*/ 	.word	0x00025c00


	//   ....[79]....
        /*0708*/ 	.word	0x00025c20


	//   ....[80]....
        /*070c*/ 	.word	0x00025cc0


	//   ....[81]....
        /*0710*/ 	.word	0x00025d30


	//   ....[82]....
        /*0714*/ 	.word	0x00025d90


	//   ....[83]....
        /*0718*/ 	.word	0x00025db0


	//   ....[84]....
        /*071c*/ 	.word	0x00025e10


	//   ....[85]....
        /*0720*/ 	.word	0x00025e30


	//   ....[86]....
        /*0724*/ 	.word	0x00025e70


	//   ....[87]....
        /*0728*/ 	.word	0x00025eb0


	//   ....[88]....
        /*072c*/ 	.word	0x00025ed0


	//   ....[89]....
        /*0730*/ 	.word	0x00025f00


	//   ....[90]....
        /*0734*/ 	.word	0x00025f20


	//   ....[91]....
        /*0738*/ 	.word	0x000266d0


	//   ....[92]....
        /*073c*/ 	.word	0x00026700


	//   ....[93]....
        /*0740*/ 	.word	0x00026710


	//   ....[94]....
        /*0744*/ 	.word	0x00026720


	//   ....[95]....
        /*0748*/ 	.word	0x000267e0


	//   ....[96]....
        /*074c*/ 	.word	0x00026830


	//   ....[97]....
        /*0750*/ 	.word	0x000268a0


	//   ....[98]....
        /*0754*/ 	.word	0x00026920


	//   ....[99]....
        /*0758*/ 	.word	0x00026980


	//   ....[100]....
        /*075c*/ 	.word	0x000269b0


	//   ....[101]....
        /*0760*/ 	.word	0x00026a10


	//   ....[102]....
        /*0764*/ 	.word	0x00026a40


	//   ....[103]....
        /*0768*/ 	.word	0x00026aa0


	//   ....[104]....
        /*076c*/ 	.word	0x00026ad0


	//   ....[105]....
        /*0770*/ 	.word	0x00026b20


	//   ....[106]....
        /*0774*/ 	.word	0x00026b50


	//   ....[107]....
        /*0778*/ 	.word	0x00027090


	//   ....[108]....
        /*077c*/ 	.word	0x000270b0


	//   ....[109]....
        /*0780*/ 	.word	0x00027100


	//   ....[110]....
        /*0784*/ 	.word	0x000271c0


	//   ....[111]....
        /*0788*/ 	.word	0x000271d0


	//   ....[112]....
        /*078c*/ 	.word	0x00027200


	//   ....[113]....
        /*0790*/ 	.word	0x00027290


	//   ....[114]....
        /*0794*/ 	.word	0x00027340


	//   ....[115]....
        /*0798*/ 	.word	0x00027350


	//   ....[116]....
        /*079c*/ 	.word	0x00027380


	//   ....[117]....
        /*07a0*/ 	.word	0x00027390


	//   ....[118]....
        /*07a4*/ 	.word	0x00027420


	//   ....[119]....
        /*07a8*/ 	.word	0x00027b30


	//   ....[120]....
        /*07ac*/ 	.word	0x00027b50


	//   ....[121]....
        /*07b0*/ 	.word	0x00027ba0


	//   ....[122]....
        /*07b4*/ 	.word	0x00027bb0


	//   ....[123]....
        /*07b8*/ 	.word	0x00027bf0


	//   ....[124]....
        /*07bc*/ 	.word	0x00027c00


	//   ....[125]....
        /*07c0*/ 	.word	0x00027c40


	//   ....[126]....
        /*07c4*/ 	.word	0x00027c50


	//   ....[127]....
        /*07c8*/ 	.word	0x00027c90


	//   ....[128]....
        /*07cc*/ 	.word	0x00027ca0


	//   ....[129]....
        /*07d0*/ 	.word	0x00027cb0


	//   ....[130]....
        /*07d4*/ 	.word	0x00027cf0


	//   ....[131]....
        /*07d8*/ 	.word	0x00028020


	//   ....[132]....
        /*07dc*/ 	.word	0x00028040


	//   ....[133]....
        /*07e0*/ 	.word	0x00028050


	//   ....[134]....
        /*07e4*/ 	.word	0x00028060


	//   ....[135]....
        /*07e8*/ 	.word	0x00028080


	//   ....[136]....
        /*07ec*/ 	.word	0x000280f0


	//   ....[137]....
        /*07f0*/ 	.word	0x00028160


	//   ....[138]....
        /*07f4*/ 	.word	0x00028180


	//   ....[139]....
        /*07f8*/ 	.word	0x00028190


	//   ....[140]....
        /*07fc*/ 	.word	0x000281f0


	//   ....[141]....
        /*0800*/ 	.word	0x00028210


	//   ....[142]....
        /*0804*/ 	.word	0x00028270


	//   ....[143]....
        /*0808*/ 	.word	0x00028760


	//   ....[144]....
        /*080c*/ 	.word	0x00028790


	//   ....[145]....
        /*0810*/ 	.word	0x000287c0


	//   ....[146]....
        /*0814*/ 	.word	0x000287f0


	//   ....[147]....
        /*0818*/ 	.word	0x00028820


	//   ....[148]....
        /*081c*/ 	.word	0x00028850


	//   ....[149]....
        /*0820*/ 	.word	0x00028880


	//   ....[150]....
        /*0824*/ 	.word	0x000288b0


	//   ....[151]....
        /*0828*/ 	.word	0x00028a30


	//   ....[152]....
        /*082c*/ 	.word	0x00028a60


	//   ....[153]....
        /*0830*/ 	.word	0x00028a90


	//   ....[154]....
        /*0834*/ 	.word	0x00028ac0


	//   ....[155]....
        /*0838*/ 	.word	0x00028af0


	//   ....[156]....
        /*083c*/ 	.word	0x00028b20


	//   ....[157]....
        /*0840*/ 	.word	0x00028be0


	//   ....[158]....
        /*0844*/ 	.word	0x00028c00


	//   ....[159]....
        /*0848*/ 	.word	0x00028c70


	//   ....[160]....
        /*084c*/ 	.word	0x00029310


	//   ....[161]....
        /*0850*/ 	.word	0x000298e0


	//   ....[162]....
        /*0854*/ 	.word	0x000299d0


	//   ....[163]....
        /*0858*/ 	.word	0x00029a70


	//   ....[164]....
        /*085c*/ 	.word	0x00029ad0


	//   ....[165]....
        /*0860*/ 	.word	0x00029bc0


	//   ....[166]....
        /*0864*/ 	.word	0x00029c30


	//   ....[167]....
        /*0868*/ 	.word	0x00029d20


	//   ....[168]....
        /*086c*/ 	.word	0x00029d90


	//   ....[169]....
        /*0870*/ 	.word	0x00029e80


	//   ....[170]....
        /*0874*/ 	.word	0x00029ef0


	//   ....[171]....
        /*0878*/ 	.word	0x00029fe0


	//   ....[172]....
        /*087c*/ 	.word	0x0002a050


	//   ....[173]....
        /*0880*/ 	.word	0x0002a0f0


	//   ....[174]....
        /*0884*/ 	.word	0x0002a1f0


	//   ....[175]....
        /*0888*/ 	.word	0x0002a240


	//   ....[176]....
        /*088c*/ 	.word	0x0002a2a0


	//   ....[177]....
        /*0890*/ 	.word	0x0002a3d0


	//   ....[178]....
        /*0894*/ 	.word	0x0002a490


	//   ....[179]....
        /*0898*/ 	.word	0x0002a540


	//   ....[180]....
        /*089c*/ 	.word	0x0002a5c0


	//   ....[181]....
        /*08a0*/ 	.word	0x0002a6b0


	//   ....[182]....
        /*08a4*/ 	.word	0x0002a7c0


	//   ....[183]....
        /*08a8*/ 	.word	0x0002a830


	//   ....[184]....
        /*08ac*/ 	.word	0x0002a900


	//   ....[185]....
        /*08b0*/ 	.word	0x0002a9b0


	//   ....[186]....
        /*08b4*/ 	.word	0x0002aa30


	//   ....[187]....
        /*08b8*/ 	.word	0x0002ab00


	//   ....[188]....
        /*08bc*/ 	.word	0x0002ab90


	//   ....[189]....
        /*08c0*/ 	.word	0x0002ac60


	//   ....[190]....
        /*08c4*/ 	.word	0x0002ad00


	//   ....[191]....
        /*08c8*/ 	.word	0x0002ada0


	//   ....[192]....
        /*08cc*/ 	.word	0x0002ae00


	//   ....[193]....
        /*08d0*/ 	.word	0x0002aea0


	//   ....[194]....
        /*08d4*/ 	.word	0x0002aff0


	//   ....[195]....
        /*08d8*/ 	.word	0x0002b040


	//   ....[196]....
        /*08dc*/ 	.word	0x0002b0a0


	//   ....[197]....
        /*08e0*/ 	.word	0x0002b190


	//   ....[198]....
        /*08e4*/ 	.word	0x0002b290


	//   ....[199]....
        /*08e8*/ 	.word	0x0002b2e0


	//   ....[200]....
        /*08ec*/ 	.word	0x0002b340


	//   ....[201]....
        /*08f0*/ 	.word	0x0002b430


	//   ....[202]....
        /*08f4*/ 	.word	0x0002b530


	//   ....[203]....
        /*08f8*/ 	.word	0x0002b580


	//   ....[204]....
        /*08fc*/ 	.word	0x0002b5e0


	//   ....[205]....
        /*0900*/ 	.word	0x0002b6c0


	//   ....[206]....
        /*0904*/ 	.word	0x0002b7f0


	//   ....[207]....
        /*0908*/ 	.word	0x0002b8d0


	//   ....[208]....
        /*090c*/ 	.word	0x0002b960


	//   ....[209]....
        /*0910*/ 	.word	0x0002ba70


	//   ....[210]....
        /*0914*/ 	.word	0x0002bad0


	//   ....[211]....
        /*0918*/ 	.word	0x0002bbe0


	//   ....[212]....
        /*091c*/ 	.word	0x0002bc40


	//   ....[213]....
        /*0920*/ 	.word	0x0002bd50


	//   ....[214]....
        /*0924*/ 	.word	0x0002bdb0


	//   ....[215]....
        /*0928*/ 	.word	0x0002bec0


	//   ....[216]....
        /*092c*/ 	.word	0x0002bf20


	//   ....[217]....
        /*0930*/ 	.word	0x0002bfe0


	//   ....[218]....
        /*0934*/ 	.word	0x0002c140


	//   ....[219]....
        /*0938*/ 	.word	0x0002c1e0


	//   ....[220]....
        /*093c*/ 	.word	0x0002c240


	//   ....[221]....
        /*0940*/ 	.word	0x0002c2f0


	//   ....[222]....
        /*0944*/ 	.word	0x0002c350


	//   ....[223]....
        /*0948*/ 	.word	0x0002c400


	//   ....[224]....
        /*094c*/ 	.word	0x0002c460


	//   ....[225]....
        /*0950*/ 	.word	0x0002c510


	//   ....[226]....
        /*0954*/ 	.word	0x0002c570


	//   ....[227]....
        /*0958*/ 	.word	0x0002c620


	//   ....[228]....
        /*095c*/ 	.word	0x0002c680


	//   ....[229]....
        /*0960*/ 	.word	0x0002c730


	//   ....[230]....
        /*0964*/ 	.word	0x0002c820


	//   ....[231]....
        /*0968*/ 	.word	0x0002c8c0


	//   ....[232]....
        /*096c*/ 	.word	0x0002c920


	//   ....[233]....
        /*0970*/ 	.word	0x0002c9f0


	//   ....[234]....
        /*0974*/ 	.word	0x0002ca50


	//   ....[235]....
        /*0978*/ 	.word	0x0002cb20


	//   ....[236]....
        /*097c*/ 	.word	0x0002cb80


	//   ....[237]....
        /*0980*/ 	.word	0x0002cc50


	//   ....[238]....
        /*0984*/ 	.word	0x0002ccb0


	//   ....[239]....
        /*0988*/ 	.word	0x0002cd80


	//   ....[240]....
        /*098c*/ 	.word	0x0002cde0


	//   ....[241]....
        /*0990*/ 	.word	0x0002ceb0


	//   ....[242]....
        /*0994*/ 	.word	0x0002cf40


	//   ....[243]....
        /*0998*/ 	.word	0x0002cfe0


	//   ....[244]....
        /*099c*/ 	.word	0x0002d100


	//   ....[245]....
        /*09a0*/ 	.word	0x0002d170


	//   ....[246]....
        /*09a4*/ 	.word	0x0002d1e0


	//   ....[247]....
        /*09a8*/ 	.word	0x0002d250


	//   ....[248]....
        /*09ac*/ 	.word	0x0002d2c0


	//   ....[249]....
        /*09b0*/ 	.word	0x0002d340


	//   ....[250]....
        /*09b4*/ 	.word	0x0002d3d0


	//   ....[251]....
        /*09b8*/ 	.word	0x0002d460


	//   ....[252]....
        /*09bc*/ 	.word	0x0002d4d0


	//   ....[253]....
        /*09c0*/ 	.word	0x0002d540


	//   ....[254]....
        /*09c4*/ 	.word	0x0002d5b0


	//   ....[255]....
        /*09c8*/ 	.word	0x0002d630


	//   ....[0]....
        /*09cc*/ 	.word	0x0002d6a0


	//   ....[1]....
        /*09d0*/ 	.word	0x0002d740


	//   ....[2]....
        /*09d4*/ 	.word	0x0002d7d0


	//   ....[3]....
        /*09d8*/ 	.word	0x0002d8f0


	//   ....[4]....
        /*09dc*/ 	.word	0x0002ff60


	//   ....[5]....
        /*09e0*/ 	.word	0x000306f0


	//   ....[6]....
        /*09e4*/ 	.word	0x00031990


	//   ....[7]....
        /*09e8*/ 	.word	0x000319f0


	//   ....[8]....
        /*09ec*/ 	.word	0x00031a50


	//   ....[9]....
        /*09f0*/ 	.word	0x00031a70


	//----- nvinfo : EIATTR_REG_RECONFIG
	.align		4
.L_1418:
        /*09f4*/ 	.byte	0x01, 0x54
	.zero		2


	//----- nvinfo : EIATTR_SYSCALL_OFFSETS
	.align		4
        /*09f8*/ 	.byte	0x04, 0x46
        /*09fa*/ 	.short	(.L_1420 - .L_1419)


	//   ....[0]....
.L_1419:
        /*09fc*/ 	.word	0x000025e0


	//   ....[1]....
        /*0a00*/ 	.word	0x00024770


	//   ....[2]....
        /*0a04*/ 	.word	0x000248c0


	//   ....[3]....
        /*0a08*/ 	.word	0x000249b0


	//   ....[4]....
        /*0a0c*/ 	.word	0x000257b0


	//   ....[5]....
        /*0a10*/ 	.word	0x00026310


	//----- nvinfo : EIATTR_MBARRIER_INSTR_OFFSETS
	.align		4
.L_1420:
        /*0a14*/ 	.byte	0x04, 0x39
        /*0a16*/ 	.short	(.L_1422 - .L_1421)


	//   ....[0]....
.L_1421:
        /*0a18*/ 	.word	0x00000190
        /*0a1c*/ 	.word	0x000000ff
        /*0a20*/ 	.word	0x00032400
        /*0a24*/ 	.short	0x0100
        /*0a26*/ 	.byte	0x08
	.zero		1


	//   ....[1]....
        /*0a28*/ 	.word	0x000001a0
        /*0a2c*/ 	.word	0x000000ff
        /*0a30*/ 	.word	0x00032410
        /*0a34*/ 	.short	0x0100
        /*0a36*/ 	.byte	0x08
	.zero		1


	//   ....[2]....
        /*0a38*/ 	.word	0x000001b0
        /*0a3c*/ 	.word	0x000000ff
        /*0a40*/ 	.word	0x00032420
        /*0a44*/ 	.short	0x0100
        /*0a46*/ 	.byte	0x08
	.zero		1


	//   ....[3]....
        /*0a48*/ 	.word	0x000002a0
        /*0a4c*/ 	.word	0x000000ff
        /*0a50*/ 	.word	0x00032430
        /*0a54*/ 	.short	0x0100
        /*0a56*/ 	.byte	0x08
	.zero		1


	//   ....[4]....
        /*0a58*/ 	.word	0x000002b0
        /*0a5c*/ 	.word	0x000000ff
        /*0a60*/ 	.word	0x00032440
        /*0a64*/ 	.short	0x0100
        /*0a66*/ 	.byte	0x08
	.zero		1


	//   ....[5]....
        /*0a68*/ 	.word	0x000002c0
        /*0a6c*/ 	.word	0x000000ff
        /*0a70*/ 	.word	0x00032438
        /*0a74*/ 	.short	0x0100
        /*0a76*/ 	.byte	0x08
	.zero		1


	//   ....[6]....
        /*0a78*/ 	.word	0x000002d0
        /*0a7c*/ 	.word	0x000000ff
        /*0a80*/ 	.word	0x00032448
        /*0a84*/ 	.short	0x0100
        /*0a86*/ 	.byte	0x08
	.zero		1


	//   ....[7]....
        /*0a88*/ 	.word	0x00000400
        /*0a8c*/ 	.word	0x000000ff
        /*0a90*/ 	.word	0x00032450
        /*0a94*/ 	.short	0x0100
        /*0a96*/ 	.byte	0x08
	.zero		1


	//   ....[8]....
        /*0a98*/ 	.word	0x00000410
        /*0a9c*/ 	.word	0x000000ff
        /*0aa0*/ 	.word	0x00032460
        /*0aa4*/ 	.short	0x0100
        /*0aa6*/ 	.byte	0x08
	.zero		1


	//   ....[9]....
        /*0aa8*/ 	.word	0x00000420
        /*0aac*/ 	.word	0x000000ff
        /*0ab0*/ 	.word	0x00032458
        /*0ab4*/ 	.short	0x0100
        /*0ab6*/ 	.byte	0x08
	.zero		1


	//   ....[10]....
        /*0ab8*/ 	.word	0x00000430
        /*0abc*/ 	.word	0x000000ff
        /*0ac0*/ 	.word	0x00032468
        /*0ac4*/ 	.short	0x0100
        /*0ac6*/ 	.byte	0x08
	.zero		1


	//   ....[11]....
        /*0ac8*/ 	.word	0x00000520
        /*0acc*/ 	.word	0x000000ff
        /*0ad0*/ 	.word	0x00032470
        /*0ad4*/ 	.short	0x0100
        /*0ad6*/ 	.byte	0x06
	.zero		1


	//   ....[12]....
        /*0ad8*/ 	.word	0x00000530
        /*0adc*/ 	.word	0x000000ff
        /*0ae0*/ 	.word	0x00032480
        /*0ae4*/ 	.short	0x0100
        /*0ae6*/ 	.byte	0x06
	.zero		1


	//   ....[13]....
        /*0ae8*/ 	.word	0x00000540
        /*0aec*/ 	.word	0x000000ff
        /*0af0*/ 	.word	0x00032478
        /*0af4*/ 	.short	0x0100
        /*0af6*/ 	.byte	0x06
	.zero		1


	//   ....[14]....
        /*0af8*/ 	.word	0x00000550
        /*0afc*/ 	.word	0x000000ff
        /*0b00*/ 	.word	0x00032488
        /*0b04*/ 	.short	0x0100
        /*0b06*/ 	.byte	0x06
	.zero		1


	//   ....[15]....
        /*0b08*/ 	.word	0x00000680
        /*0b0c*/ 	.word	0x000000ff
        /*0b10*/ 	.word	0x00032490
        /*0b14*/ 	.short	0x0100
        /*0b16*/ 	.byte	0x08
	.zero		1


	//   ....[16]....
        /*0b18*/ 	.word	0x00000690
        /*0b1c*/ 	.word	0x000000ff
        /*0b20*/ 	.word	0x000324a0
        /*0b24*/ 	.short	0x0100
        /*0b26*/ 	.byte	0x08
	.zero		1


	//   ....[17]....
        /*0b28*/ 	.word	0x000006a0
        /*0b2c*/ 	.word	0x000000ff
        /*0b30*/ 	.word	0x00032498
        /*0b34*/ 	.short	0x0100
        /*0b36*/ 	.byte	0x08
	.zero		1


	//   ....[18]....
        /*0b38*/ 	.word	0x000006b0
        /*0b3c*/ 	.word	0x000000ff
        /*0b40*/ 	.word	0x000324a8
        /*0b44*/ 	.short	0x0100
        /*0b46*/ 	.byte	0x08
	.zero		1


	//   ....[19]....
        /*0b48*/ 	.word	0x000007f0
        /*0b4c*/ 	.word	0x000000ff
        /*0b50*/ 	.word	0x000324b0
        /*0b54*/ 	.short	0x0100
        /*0b56*/ 	.byte	0x08
	.zero		1


	//   ....[20]....
        /*0b58*/ 	.word	0x00000800
        /*0b5c*/ 	.word	0x000000ff
        /*0b60*/ 	.word	0x000324c0
        /*0b64*/ 	.short	0x0100
        /*0b66*/ 	.byte	0x08
	.zero		1


	//   ....[21]....
        /*0b68*/ 	.word	0x00000810
        /*0b6c*/ 	.word	0x000000ff
        /*0b70*/ 	.word	0x000324b8
        /*0b74*/ 	.short	0x0100
        /*0b76*/ 	.byte	0x08
	.zero		1


	//   ....[22]....
        /*0b78*/ 	.word	0x00000820
        /*0b7c*/ 	.word	0x000000ff
        /*0b80*/ 	.word	0x000324c8
        /*0b84*/ 	.short	0x0100
        /*0b86*/ 	.byte	0x08
	.zero		1


	//   ....[23]....
        /*0b88*/ 	.word	0x00002860
        /*0b8c*/ 	.word	0x000000ff
        /*0b90*/ 	.word	0x00032400
        /*0b94*/ 	.short	0x010a
        /*0b96*/ 	.byte	0x2a
	.zero		1


	//   ....[24]....
        /*0b98*/ 	.word	0x00002cb0
        /*0b9c*/ 	.word	0x00000014
        /*0ba0*/ 	.word	0x00000000
        /*0ba4*/ 	.short	0x010a
        /*0ba6*/ 	.byte	0x3f
	.zero		1


	//   ....[25]....
        /*0ba8*/ 	.word	0x00002d10
        /*0bac*/ 	.word	0x00000014
        /*0bb0*/ 	.word	0x00000000
        /*0bb4*/ 	.short	0x010a
        /*0bb6*/ 	.byte	0x3f
	.zero		1


	//   ....[26]....
        /*0bb8*/ 	.word	0x000030c0
        /*0bbc*/ 	.word	0x000000ff
        /*0bc0*/ 	.word	0x00032410
        /*0bc4*/ 	.short	0x010a
        /*0bc6*/ 	.byte	0x2a
	.zero		1


	//   ....[27]....
        /*0bc8*/ 	.word	0x000031c0
        /*0bcc*/ 	.word	0x00000008
        /*0bd0*/ 	.word	0x00000000
        /*0bd4*/ 	.short	0x010a
        /*0bd6*/ 	.byte	0x3f
	.zero		1


	//   ....[28]....
        /*0bd8*/ 	.word	0x00003220
        /*0bdc*/ 	.word	0x00000008
        /*0be0*/ 	.word	0x00000000
        /*0be4*/ 	.short	0x010a
        /*0be6*/ 	.byte	0x3f
	.zero		1


	//   ....[29]....
        /*0be8*/ 	.word	0x00003f60
        /*0bec*/ 	.word	0x00000006
        /*0bf0*/ 	.word	0x00000000
        /*0bf4*/ 	.short	0x0101
        /*0bf6*/ 	.byte	0x3f
	.zero		1


	//   ....[30]....
        /*0bf8*/ 	.word	0x00009890
        /*0bfc*/ 	.word	0x00000000
        /*0c00*/ 	.word	0x00000000
        /*0c04*/ 	.short	0x0101
        /*0c06*/ 	.byte	0x3f
	.zero		1


	//   ....[31]....
        /*0c08*/ 	.word	0x00009fc0
        /*0c0c*/ 	.word	0x00000004
        /*0c10*/ 	.word	0x00000000
        /*0c14*/ 	.short	0x010a
        /*0c16*/ 	.byte	0x3f
	.zero		1


	//   ....[32]....
        /*0c18*/ 	.word	0x0000a060
        /*0c1c*/ 	.word	0x00000006
        /*0c20*/ 	.word	0x00000000
        /*0c24*/ 	.short	0x010a
        /*0c26*/ 	.byte	0x3f
	.zero		1


	//   ....[33]....
        /*0c28*/ 	.word	0x0000a470
        /*0c2c*/ 	.word	0x00000003
        /*0c30*/ 	.word	0x00000000
        /*0c34*/ 	.short	0x010a
        /*0c36*/ 	.byte	0x3f
	.zero		1


	//   ....[34]....
        /*0c38*/ 	.word	0x0000a540
        /*0c3c*/ 	.word	0x00000012
        /*0c40*/ 	.word	0x00000000
        /*0c44*/ 	.short	0x010a
        /*0c46*/ 	.byte	0x3f
	.zero		1


	//   ....[35]....
        /*0c48*/ 	.word	0x0000b280
        /*0c4c*/ 	.word	0x00000003
        /*0c50*/ 	.word	0x00000000
        /*0c54*/ 	.short	0x0101
        /*0c56*/ 	.byte	0x3f
	.zero		1


	//   ....[36]....
        /*0c58*/ 	.word	0x00013bf0
        /*0c5c*/ 	.word	0x00000000
        /*0c60*/ 	.word	0x00000000
        /*0c64*/ 	.short	0x0101
        /*0c66*/ 	.byte	0x3f
	.zero		1


	//   ....[37]....
        /*0c68*/ 	.word	0x00013df0
        /*0c6c*/ 	.word	0x00000007
        /*0c70*/ 	.word	0x00000000
        /*0c74*/ 	.short	0x010a
        /*0c76*/ 	.byte	0x3f
	.zero		1


	//   ....[38]....
        /*0c78*/ 	.word	0x00013ea0
        /*0c7c*/ 	.word	0x00000000
        /*0c80*/ 	.word	0x00000000
        /*0c84*/ 	.short	0x010a
        /*0c86*/ 	.byte	0x3f
	.zero		1


	//   ....[39]....
        /*0c88*/ 	.word	0x000142d0
        /*0c8c*/ 	.word	0x00000007
        /*0c90*/ 	.word	0x00000000
        /*0c94*/ 	.short	0x010a
        /*0c96*/ 	.byte	0x3f
	.zero		1


	//   ....[40]....
        /*0c98*/ 	.word	0x000143d0
        /*0c9c*/ 	.word	0x00000007
        /*0ca0*/ 	.word	0x00000000
        /*0ca4*/ 	.short	0x010a
        /*0ca6*/ 	.byte	0x3f
	.zero		1


	//   ....[41]....
        /*0ca8*/ 	.word	0x00015110
        /*0cac*/ 	.word	0x00000004
        /*0cb0*/ 	.word	0x00000000
        /*0cb4*/ 	.short	0x0101
        /*0cb6*/ 	.byte	0x3f
	.zero		1


	//   ....[42]....
        /*0cb8*/ 	.word	0x0001eef0
        /*0cbc*/ 	.word	0x00000007
        /*0cc0*/ 	.word	0x00000000
        /*0cc4*/ 	.short	0x0101
        /*0cc6*/ 	.byte	0x3f
	.zero		1


	//   ....[43]....
        /*0cc8*/ 	.word	0x00021be0
        /*0ccc*/ 	.word	0x000000ff
        /*0cd0*/ 	.word	0x00000000
        /*0cd4*/ 	.short	0x0101
        /*0cd6*/ 	.byte	0x04
	.zero		1


	//   ....[44]....
        /*0cd8*/ 	.word	0x00024ec0
        /*0cdc*/ 	.word	0x00000011
        /*0ce0*/ 	.word	0x00032440
        /*0ce4*/ 	.short	0x010a
        /*0ce6*/ 	.byte	0x3f
	.zero		1


	//   ....[45]....
        /*0ce8*/ 	.word	0x00025520
        /*0cec*/ 	.word	0x00000011
        /*0cf0*/ 	.word	0x00032430
        /*0cf4*/ 	.short	0x0107
        /*0cf6*/ 	.byte	0x3f
	.zero		1


	//   ....[46]....
        /*0cf8*/ 	.word	0x000255f0
        /*0cfc*/ 	.word	0x00000011
        /*0d00*/ 	.word	0x00032430
        /*0d04*/ 	.short	0x0101
        /*0d06*/ 	.byte	0x3f
	.zero		1


	//   ....[47]....
        /*0d08*/ 	.word	0x00026150
        /*0d0c*/ 	.word	0x00000016
        /*0d10*/ 	.word	0x00032400
        /*0d14*/ 	.short	0x0107
        /*0d16*/ 	.byte	0x3f
	.zero		1


	//   ....[48]....
        /*0d18*/ 	.word	0x000261e0
        /*0d1c*/ 	.word	0x00000016
        /*0d20*/ 	.word	0x00032400
        /*0d24*/ 	.short	0x0101
        /*0d26*/ 	.byte	0x3f
	.zero		1


	//   ....[49]....
        /*0d28*/ 	.word	0x00026c70
        /*0d2c*/ 	.word	0x00000016
        /*0d30*/ 	.word	0x00032410
        /*0d34*/ 	.short	0x0107
        /*0d36*/ 	.byte	0x3f
	.zero		1


	//   ....[50]....
        /*0d38*/ 	.word	0x00026d70
        /*0d3c*/ 	.word	0x00000016
        /*0d40*/ 	.word	0x00032410
        /*0d44*/ 	.short	0x0101
        /*0d46*/ 	.byte	0x3f
	.zero		1


	//   ....[51]....
        /*0d48*/ 	.word	0x00026d90
        /*0d4c*/ 	.word	0x00000016
        /*0d50*/ 	.word	0x00032420
        /*0d54*/ 	.short	0x010a
        /*0d56*/ 	.byte	0x3f
	.zero		1


	//   ....[52]....
        /*0d58*/ 	.word	0x00026e10
        /*0d5c*/ 	.word	0x00000011
        /*0d60*/ 	.word	0x00032460
        /*0d64*/ 	.short	0x010a
        /*0d66*/ 	.byte	0x3f
	.zero		1


	//   ....[53]....
        /*0d68*/ 	.word	0x000275a0
        /*0d6c*/ 	.word	0x00000011
        /*0d70*/ 	.word	0x00032450
        /*0d74*/ 	.short	0x0107
        /*0d76*/ 	.byte	0x3f
	.zero		1


	//   ....[54]....
        /*0d78*/ 	.word	0x00027660
        /*0d7c*/ 	.word	0x00000011
        /*0d80*/ 	.word	0x00032450
        /*0d84*/ 	.short	0x0101
        /*0d86*/ 	.byte	0x3f
	.zero		1


	//   ....[55]....
        /*0d88*/ 	.word	0x00027990
        /*0d8c*/ 	.word	0x00000006
        /*0d90*/ 	.word	0x00032440
        /*0d94*/ 	.short	0x010a
        /*0d96*/ 	.byte	0x3f
	.zero		1


	//   ....[56]....
        /*0d98*/ 	.word	0x00027d70
        /*0d9c*/ 	.word	0x00000006
        /*0da0*/ 	.word	0x00032430
        /*0da4*/ 	.short	0x0107
        /*0da6*/ 	.byte	0x3f
	.zero		1


	//   ....[57]....
        /*0da8*/ 	.word	0x00027e20
        /*0dac*/ 	.word	0x00000006
        /*0db0*/ 	.word	0x00032430
        /*0db4*/ 	.short	0x0101
        /*0db6*/ 	.byte	0x3f
	.zero		1


	//   ....[58]....
        /*0db8*/ 	.word	0x00027e50
        /*0dbc*/ 	.word	0x00000006
        /*0dc0*/ 	.word	0x00032460
        /*0dc4*/ 	.short	0x010a
        /*0dc6*/ 	.byte	0x3f
	.zero		1


	//   ....[59]....
        /*0dc8*/ 	.word	0x00028370
        /*0dcc*/ 	.word	0x00000006
        /*0dd0*/ 	.word	0x00032450
        /*0dd4*/ 	.short	0x0107
        /*0dd6*/ 	.byte	0x3f
	.zero		1


	//   ....[60]....
        /*0dd8*/ 	.word	0x00028420
        /*0ddc*/ 	.word	0x00000006
        /*0de0*/ 	.word	0x00032450
        /*0de4*/ 	.short	0x0101
        /*0de6*/ 	.byte	0x3f
	.zero		1


	//   ....[61]....
        /*0de8*/ 	.word	0x00029290
        /*0dec*/ 	.word	0x00000007
        /*0df0*/ 	.word	0x00032420
        /*0df4*/ 	.short	0x010a
        /*0df6*/ 	.byte	0x3f
	.zero		1


	//   ....[62]....
        /*0df8*/ 	.word	0x00029430
        /*0dfc*/ 	.word	0x00000005
        /*0e00*/ 	.word	0x00032440
        /*0e04*/ 	.short	0x010a
        /*0e06*/ 	.byte	0x3f
	.zero		1


	//   ....[63]....
        /*0e08*/ 	.word	0x000294d0
        /*0e0c*/ 	.word	0x00000003
        /*0e10*/ 	.word	0x00032440
        /*0e14*/ 	.short	0x010a
        /*0e16*/ 	.byte	0x3f
	.zero		1


	//   ....[64]....
        /*0e18*/ 	.word	0x00029510
        /*0e1c*/ 	.word	0x00000005
        /*0e20*/ 	.word	0x00032460
        /*0e24*/ 	.short	0x010a
        /*0e26*/ 	.byte	0x3f
	.zero		1


	//   ....[65]....
        /*0e28*/ 	.word	0x00029550
        /*0e2c*/ 	.word	0x00000003
        /*0e30*/ 	.word	0x00032460
        /*0e34*/ 	.short	0x010a
        /*0e36*/ 	.byte	0x3f
	.zero		1


	//   ....[66]....
        /*0e38*/ 	.word	0x000295c0
        /*0e3c*/ 	.word	0x00000009
        /*0e40*/ 	.word	0x00032400
        /*0e44*/ 	.short	0x010a
        /*0e46*/ 	.byte	0x3f
	.zero		1


	//   ....[67]....
        /*0e48*/ 	.word	0x00029610
        /*0e4c*/ 	.word	0x00000014
        /*0e50*/ 	.word	0x00000000
        /*0e54*/ 	.short	0x010a
        /*0e56*/ 	.byte	0x3f
	.zero		1


	//   ....[68]....
        /*0e58*/ 	.word	0x00029670
        /*0e5c*/ 	.word	0x00000009
        /*0e60*/ 	.word	0x00032410
        /*0e64*/ 	.short	0x010a
        /*0e66*/ 	.byte	0x3f
	.zero		1


	//   ....[69]....
        /*0e68*/ 	.word	0x000296c0
        /*0e6c*/ 	.word	0x00000008
        /*0e70*/ 	.word	0x00000000
        /*0e74*/ 	.short	0x010a
        /*0e76*/ 	.byte	0x3f
	.zero		1


	//   ....[70]....
        /*0e78*/ 	.word	0x00029710
        /*0e7c*/ 	.word	0x00000006
        /*0e80*/ 	.word	0x00000000
        /*0e84*/ 	.short	0x010a
        /*0e86*/ 	.byte	0x3f
	.zero		1


	//   ....[71]....
        /*0e88*/ 	.word	0x00029760
        /*0e8c*/ 	.word	0x00000012
        /*0e90*/ 	.word	0x00000000
        /*0e94*/ 	.short	0x010a
        /*0e96*/ 	.byte	0x3f
	.zero		1


	//   ....[72]....
        /*0e98*/ 	.word	0x000297b0
        /*0e9c*/ 	.word	0x00000000
        /*0ea0*/ 	.word	0x00000000
        /*0ea4*/ 	.short	0x010a
        /*0ea6*/ 	.byte	0x3f
	.zero		1


	//   ....[73]....
        /*0ea8*/ 	.word	0x00029800
        /*0eac*/ 	.word	0x00000007
        /*0eb0*/ 	.word	0x00000000
        /*0eb4*/ 	.short	0x010a
        /*0eb6*/ 	.byte	0x3f
	.zero		1


	//   ....[74]....
        /*0eb8*/ 	.word	0x00029920
        /*0ebc*/ 	.word	0x00000011
        /*0ec0*/ 	.word	0x00032440
        /*0ec4*/ 	.short	0x010a
        /*0ec6*/ 	.byte	0x3f
	.zero		1


	//   ....[75]....
        /*0ec8*/ 	.word	0x0002b6f0
        /*0ecc*/ 	.word	0x00000016
        /*0ed0*/ 	.word	0x00032420
        /*0ed4*/ 	.short	0x010a
        /*0ed6*/ 	.byte	0x3f
	.zero		1


	//   ....[76]....
        /*0ed8*/ 	.word	0x0002b740
        /*0edc*/ 	.word	0x00000011
        /*0ee0*/ 	.word	0x00032460
        /*0ee4*/ 	.short	0x010a
        /*0ee6*/ 	.byte	0x3f
	.zero		1


	//   ....[77]....
        /*0ee8*/ 	.word	0x0002c090
        /*0eec*/ 	.word	0x00000006
        /*0ef0*/ 	.word	0x00032440
        /*0ef4*/ 	.short	0x010a
        /*0ef6*/ 	.byte	0x3f
	.zero		1


	//   ....[78]....
        /*0ef8*/ 	.word	0x0002c770
        /*0efc*/ 	.word	0x00000006
        /*0f00*/ 	.word	0x00032460
        /*0f04*/ 	.short	0x010a
        /*0f06*/ 	.byte	0x3f
	.zero		1


	//   ....[79]....
        /*0f08*/ 	.word	0x0002d810
        /*0f0c*/ 	.word	0x00000007
        /*0f10*/ 	.word	0x00032420
        /*0f14*/ 	.short	0x010a
        /*0f16*/ 	.byte	0x3f
	.zero		1


	//   ....[80]....
        /*0f18*/ 	.word	0x0002d9b0
        /*0f1c*/ 	.word	0x00000005
        /*0f20*/ 	.word	0x00032440
        /*0f24*/ 	.short	0x010a
        /*0f26*/ 	.byte	0x3f
	.zero		1


	//   ....[81]....
        /*0f28*/ 	.word	0x0002da00
        /*0f2c*/ 	.word	0x00000003
        /*0f30*/ 	.word	0x00032440
        /*0f34*/ 	.short	0x010a
        /*0f36*/ 	.byte	0x3f
	.zero		1


	//   ....[82]....
        /*0f38*/ 	.word	0x0002da50
        /*0f3c*/ 	.word	0x00000005
        /*0f40*/ 	.word	0x00032460
        /*0f44*/ 	.short	0x010a
        /*0f46*/ 	.byte	0x3f
	.zero		1


	//   ....[83]....
        /*0f48*/ 	.word	0x0002ddf0
        /*0f4c*/ 	.word	0x0000000c
        /*0f50*/ 	.word	0x00000000
        /*0f54*/ 	.short	0x010a
        /*0f56*/ 	.byte	0x3f
	.zero		1


	//   ....[84]....
        /*0f58*/ 	.word	0x0002df30
        /*0f5c*/ 	.word	0x00000002
        /*0f60*/ 	.word	0x00000000
        /*0f64*/ 	.short	0x010a
        /*0f66*/ 	.byte	0x3f
	.zero		1


	//   ....[85]....
        /*0f68*/ 	.word	0x0002e590
        /*0f6c*/ 	.word	0x0000000b
        /*0f70*/ 	.word	0x00000000
        /*0f74*/ 	.short	0x010a
        /*0f76*/ 	.byte	0x3f
	.zero		1


	//   ....[86]....
        /*0f78*/ 	.word	0x0002e6d0
        /*0f7c*/ 	.word	0x00000008
        /*0f80*/ 	.word	0x00000000
        /*0f84*/ 	.short	0x010a
        /*0f86*/ 	.byte	0x3f
	.zero		1


	//   ....[87]....
        /*0f88*/ 	.word	0x0002f9c0
        /*0f8c*/ 	.word	0x00000007
        /*0f90*/ 	.word	0x00000000
        /*0f94*/ 	.short	0x0101
        /*0f96*/ 	.byte	0x3f
	.zero		1


	//   ....[88]....
        /*0f98*/ 	.word	0x00049770
        /*0f9c*/ 	.word	0x00000000
        /*0fa0*/ 	.word	0x00000000
        /*0fa4*/ 	.short	0x0101
        /*0fa6*/ 	.byte	0x3f
	.zero		1


	//   ....[89]....
        /*0fa8*/ 	.word	0x00049790
        /*0fac*/ 	.word	0x00000002
        /*0fb0*/ 	.word	0x00000000
        /*0fb4*/ 	.short	0x010a
        /*0fb6*/ 	.byte	0x3f
	.zero		1


	//   ....[90]....
        /*0fb8*/ 	.word	0x000497e0
        /*0fbc*/ 	.word	0x00000008
        /*0fc0*/ 	.word	0x00000000
        /*0fc4*/ 	.short	0x010a
        /*0fc6*/ 	.byte	0x3f
	.zero		1


	//----- nvinfo : EIATTR_NUM_MBARRIERS
	.align		4
.L_1422:
        /*0fc8*/ 	.byte	0x03, 0x38
        /*0fca*/ 	.short	0x0017


	//----- nvinfo : EIATTR_EXIT_INSTR_OFFSETS
	.align		4
        /*0fcc*/ 	.byte	0x04, 0x1c
        /*0fce*/ 	.short	(.L_1424 - .L_1423)


	//   ....[0]....
.L_1423:
        /*0fd0*/ 	.word	0x00000ac0


	//   ....[1]....
        /*0fd4*/ 	.word	0x00022f60


	//   ....[2]....
        /*0fd8*/ 	.word	0x000295a0


	//----- nvinfo : EIATTR_MAX_THREADS
	.align		4
.L_1424:
        /*0fdc*/ 	.byte	0x04, 0x05
        /*0fde*/ 	.short	(.L_1426 - .L_1425)
.L_1425:
        /*0fe0*/ 	.word	0x00000180
        /*0fe4*/ 	.word	0x00000001
        /*0fe8*/ 	.word	0x00000001


	//----- nvinfo : EIATTR_CRS_STACK_SIZE
	.align		4
.L_1426:
        /*0fec*/ 	.byte	0x04, 0x1e
        /*0fee*/ 	.short	(.L_1428 - .L_1427)
.L_1427:
        /*0ff0*/ 	.word	0x00000000


	//----- nvinfo : EIATTR_CBANK_PARAM_SIZE
	.align		4
.L_1428:
        /*0ff4*/ 	.byte	0x03, 0x19
        /*0ff6*/ 	.short	0x0bf0


	//----- nvinfo : EIATTR_PARAM_CBANK
	.align		4
        /*0ff8*/ 	.byte	0x04, 0x0a
        /*0ffa*/ 	.short	(.L_1430 - .L_1429)
	.align		4
.L_1429:
        /*0ffc*/ 	.word	index@(.nv.constant0._ZN7cutlass13device_kernelIN5flash11enable_sm90INS1_16FlashAttnFwdSm90INS1_25CollectiveMainloopFwdSm90ILi2EN4cute5tupleIJNS5_1CILi1EEES8_S8_EEENS6_IJNS7_ILi128EEENS7_ILi96EEENS7_ILi64EEEEEELi256ENS_6half_tEfNS_4arch4Sm90ELb0ELb1ELb1ELb1ELb1ELb0ELb1ELb1ELb0ELb1ELb0ELb0EEENS1_21CollectiveEpilogueFwdINS6_IJSA_NS7_ILi256EEESB_EEES9_SE_SG_Li256ELb1ELb1ELb0ELb0EEENS1_36VarlenDynamicPersistentTileSchedulerILi128ELi96ELi256ELi128ELb0ELb1ELb1ELb1ELb0ELb1EEEEEEEEEvNT_6ParamsE)
        /*1000*/ 	.short	0x0210
        /*1002*/ 	.short	0x0bf0


	//----- nvinfo : EIATTR_SW_WAR
	.align		4
.L_1430:
        /*1004*/ 	.byte	0x04, 0x36
        /*1006*/ 	.short	(.L_1432 - .L_1431)
.L_1431:
        /*1008*/ 	.word	0x00000008
.L_1432:


//--------------------- .nv.info._ZN7cutlass13device_kernelIN5flash11enable_sm90INS1_16FlashAttnFwdSm90INS1_25CollectiveMainloopFwdSm90ILi2EN4cute5tupleIJNS5_1CILi1EEES8_S8_EEENS6_IJNS7_ILi128EEENS7_ILi96EEENS7_ILi64EEEEEELi256ENS_6half_tEfNS_4arch4Sm90ELb0ELb1ELb1ELb1ELb1ELb1ELb1ELb1ELb0ELb1ELb0ELb0EEENS1_21CollectiveEpilogueFwdINS6_IJSA_NS7_ILi256EEESB_EEES9_SE_SG_Li256ELb1ELb1ELb0ELb0EEENS1_36VarlenDynamicPersistentTileSchedulerILi128ELi96ELi256ELi128ELb0ELb1ELb1ELb1ELb0ELb1EEEEEEEEEvNT_6ParamsE --------------------------
	.section	.nv.info._ZN7cutlass13device_kernelIN5flash11enable_sm90INS1_16FlashAttnFwdSm90INS1_25CollectiveMainloopFwdSm90ILi2EN4cute5tupleIJNS5_1CILi1EEES8_S8_EEENS6_IJNS7_ILi128EEENS7_ILi96EEENS7_ILi64EEEEEELi256ENS_6half_tEfNS_4arch4Sm90ELb0ELb1ELb1ELb1ELb1ELb1ELb1ELb1ELb0ELb1ELb0ELb0EEENS1_21CollectiveEpilogueFwdINS6_IJSA_NS7_ILi256EEESB_EEES9_SE_SG_Li256ELb1ELb1ELb0ELb0EEENS1_36VarlenDynamicPersistentTileSchedulerILi128ELi96ELi256ELi128ELb0ELb1ELb1ELb1ELb0ELb1EEEEEEEEEvNT_6ParamsE,"",@"SHT_CUDA_INFO"
	.sectionflags	@""
	.align	4


	//----- nvinfo : EIATTR_CUDA_API_VERSION
	.align		4
        /*0000*/ 	.byte	0x04, 0x37
        /*0002*/ 	.short	(.L_1434 - .L_1433)
.L_1433:
        /*0004*/ 	.word	0x00000082


	//----- nvinfo : EIATTR_KPARAM_INFO
	.align		4
.L_1434:
        /*0008*/ 	.byte	0x04, 0x17
        /*000a*/ 	.short	(.L_1436 - .L_1435)
.L_1435:
        /*000c*/ 	.word	0x00000000
        /*0010*/ 	.short	0x0000
        /*0012*/ 	.short	0x0070
        /*0014*/ 	.byte	0x00, 0xf0, 0x01, 0x2e


	//----- nvinfo : EIATTR_SPARSE_MMA_MASK
	.align		4
.L_1436:
        /*0018*/ 	.byte	0x03, 0x50
        /*001a*/ 	.short	0x0000


	//----- nvinfo : EIATTR_MAXREG_COUNT
	.align		4
        /*001c*/ 	.byte	0x03, 0x1b
        /*001e*/ 	.short	0x00a8


	//----- nvinfo : EIATTR_NUM_BARRIERS
	.align		4
        /*0020*/ 	.byte	0x02, 0x4c
        /*0022*/ 	.byte	0x10
	.zero		1


	//----- nvinfo : EIATTR_EXTERNS
	.align		4
        /*0024*/ 	.byte	0x04, 0x0f
        /*0026*/ 	.short	(.L_1438 - .L_1437)


	//   ....[0]....
	.align		4
.L_1437:
        /*0028*/ 	.word	index@(__assertfail)


	//----- nvinfo : EIATTR_ANNOTATIONS
	.align		4
.L_1438:
        /*002c*/ 	.byte	0x04, 0x55
        /*002e*/ 	.short	(.L_1440 - .L_1439)


	//   ....[0]....
.L_1439:
        /* <DEDUP_REMOVED lines=45> */


	//----- nvinfo : EIATTR_MERCURY_ISA_VERSION
	.align		4
.L_1440:
        /*02f0*/ 	.byte	0x03, 0x5f
        /*02f2*/ 	.short	0x0101


	//----- nvinfo : EIATTR_UNUSED_LOAD_BYTE_OFFSET
	.align		4
        /*02f4*/ 	.byte	0x04, 0x44
        /*02f6*/ 	.short	(.L_1442 - .L_1441)


	//   ....[0]....
.L_1441:
        /*02f8*/ 	.word	0x00000b70
        /*02fc*/ 	.word	0x0000fff0


	//   ....[1]....
        /*0300*/ 	.word	0x0002c310
        /*0304*/ 	.word	0x0000fff0


	//----- nvinfo : EIATTR_INT_WARP_WIDE_INSTR_OFFSETS
	.align		4
.L_1442:
        /*0308*/ 	.byte	0x04, 0x31
        /*030a*/ 	.short	(.L_1444 - .L_1443)


	//   ....[0]....
.L_1443:
        /*030c*/ 	.word	0x00000180


	//   ....[1]....
        /*0310*/ 	.word	0x000001c0


	//   ....[2]....
        /*0314*/ 	.word	0x00000230


	//   ....[3]....
        /*0318*/ 	.word	0x00000240


	//   ....[4]....
        /*031c*/ 	.word	0x00031fd0


	//   ....[5]....
        /*0320*/ 	.word	0x00032060


	//   ....[6]....
        /*0324*/ 	.word	0x00036040


	//   ....[7]....
        /*0328*/ 	.word	0x000360d0


	//----- nvinfo : EIATTR_COOP_GROUP_MASK_REGIDS
	.align		4
.L_1444:
        /*032c*/ 	.byte	0x04, 0x29
        /*032e*/ 	.short	(.L_1446 - .L_1445)


	//   ....[0]....
.L_1445:
        /*0330*/ 	.word	0xffffffff


	//   ....[1]....
        /*0334*/ 	.word	0xffffffff


	//   ....[2]....
        /*0338*/ 	.word	0xffffffff


	//   ....[3]....
        /*033c*/ 	.word	0xffffffff


	//   ....[4]....
        /*0340*/ 	.word	0xffffffff


	//   ....[5]....
        /*0344*/ 	.word	0xffffffff


	//   ....[6]....
        /*0348*/ 	.word	0xffffffff


	//   ....[7]....
        /*034c*/ 	.word	0xffffffff


	//   ....[8]....
        /*0350*/ 	.word	0xffffffff


	//   ....[9]....
        /*0354*/ 	.word	0xffffffff


	//   ....[10]....
        /*0358*/ 	.word	0xffffffff


	//   ....[11]....
        /*035c*/ 	.word	0xffffffff


	//   ....[12]....
        /*0360*/ 	.word	0xffffffff


	//   ....[13]....
        /*0364*/ 	.word	0xffffffff


	//   ....[14]....
        /*0368*/ 	.word	0xffffffff


	//   ....[15]....
        /*036c*/ 	.word	0xffffffff


	//   ....[16]....
        /*0370*/ 	.word	0xffffffff


	//   ....[17]....
        /*0374*/ 	.word	0xffffffff


	//   ....[18]....
        /*0378*/ 	.word	0xffffffff


	//   ....[19]....
        /*037c*/ 	.word	0xffffffff


	//   ....[20]....
        /*0380*/ 	.word	0xffffffff


	//   ....[21]....
        /*0384*/ 	.word	0xffffffff


	//   ....[22]....
        /*0388*/ 	.word	0xffffffff


	//   ....[23]....
        /*038c*/ 	.word	0xffffffff


	//   ....[24]....
        /*0390*/ 	.word	0xffffffff


	//   ....[25]....
        /*0394*/ 	.word	0xffffffff


	//   ....[26]....
        /*0398*/ 	.word	0xffffffff


	//   ....[27]....
        /*039c*/ 	.word	0xffffffff


	//   ....[28]....
        /*03a0*/ 	.word	0xffffffff


	//   ....[29]....
        /*03a4*/ 	.word	0xffffffff


	//   ....[30]....
        /*03a8*/ 	.word	0xffffffff


	//   ....[31]....
        /*03ac*/ 	.word	0xffffffff


	//   ....[32]....
        /*03b0*/ 	.word	0xffffffff


	//   ....[33]....
        /*03b4*/ 	.word	0xffffffff


	//   ....[34]....
        /*03b8*/ 	.word	0xffffffff


	//   ....[35]....
        /*03bc*/ 	.word	0xffffffff


	//   ....[36]....
        /*03c0*/ 	.word	0xffffffff


	//   ....[37]....
        /*03c4*/ 	.word	0xffffffff


	//   ....[38]....
        /*03c8*/ 	.word	0xffffffff


	//   ....[39]....
        /*03cc*/ 	.word	0xffffffff


	//   ....[40]....
        /*03d0*/ 	.word	0xffffffff


	//   ....[41]....
        /*03d4*/ 	.word	0xffffffff


	//   ....[42]....
        /*03d8*/ 	.word	0xffffffff


	//   ....[43]....
        /*03dc*/ 	.word	0xffffffff


	//   ....[44]....
        /*03e0*/ 	.word	0xffffffff


	//   ....[45]....
        /*03e4*/ 	.word	0xffffffff


	//   ....[46]....
        /*03e8*/ 	.word	0xffffffff


	//   ....[47]....
        /*03ec*/ 	.word	0xffffffff


	//   ....[48]....
        /*03f0*/ 	.word	0xffffffff


	//   ....[49]....
        /*03f4*/ 	.word	0xffffffff


	//   ....[50]....
        /*03f8*/ 	.word	0xffffffff


	//   ....[51]....
        /*03fc*/ 	.word	0xffffffff


	//   ....[52]....
        /*0400*/ 	.word	0xffffffff


	//   ....[53]....
        /*0404*/ 	.word	0xffffffff


	//   ....[54]....
        /*0408*/ 	.word	0xffffffff


	//   ....[55]....
        /*040c*/ 	.word	0xffffffff


	//   ....[56]....
        /*0410*/ 	.word	0xffffffff


	//   ....[57]....
        /*0414*/ 	.word	0xffffffff


	//   ....[58]....
        /*0418*/ 	.word	0xffffffff


	//   ....[59]....
        /*041c*/ 	.word	0xffffffff


	//   ....[60]....
        /*0420*/ 	.word	0xffffffff


	//   ....[61]....
        /*0424*/ 	.word	0xffffffff


	//   ....[62]....
        /*0428*/ 	.word	0xffffffff


	//   ....[63]....
        /*042c*/ 	.word	0xffffffff


	//   ....[64]....
        /*0430*/ 	.word	0xffffffff


	//   ....[65]....
        /*0434*/ 	.word	0xffffffff


	//   ....[66]....
        /*0438*/ 	.word	0xffffffff


	//   ....[67]....
        /*043c*/ 	.word	0xffffffff


	//   ....[68]....
        /*0440*/ 	.word	0xffffffff


	//   ....[69]....
        /*0444*/ 	.word	0xffffffff


	//   ....[70]....
        /*0448*/ 	.word	0xffffffff


	//   ....[71]....
        /*044c*/ 	.word	0xffffffff


	//   ....[72]....
        /*0450*/ 	.word	0xffffffff


	//   ....[73]....
        /*0454*/ 	.word	0xffffffff


	//   ....[74]....
        /*0458*/ 	.word	0xffffffff


	//   ....[75]....
        /*045c*/ 	.word	0xffffffff


	//   ....[76]....
        /*0460*/ 	.word	0xffffffff


	//   ....[77]....
        /*0464*/ 	.word	0xffffffff


	//   ....[78]....
        /*0468*/ 	.word	0xffffffff


	//   ....[79]....
        /*046c*/ 	.word	0xffffffff


	//   ....[80]....
        /*0470*/ 	.word	0xffffffff


	//   ....[81]....
        /*0474*/ 	.word	0xffffffff


	//   ....[82]....
        /*0478*/ 	.word	0xffffffff


	//   ....[83]....
        /*047c*/ 	.word	0xffffffff


	//   ....[84]....
        /*0480*/ 	.word	0xffffffff


	//   ....[85]....
        /*0484*/ 	.word	0xffffffff


	//   ....[86]....
        /*0488*/ 	.word	0xffffffff


	//   ....[87]....
        /*048c*/ 	.word	0xffffffff


	//   ....[88]....
        /*0490*/ 	.word	0xffffffff


	//   ....[89]....
        /*0494*/ 	.word	0xffffffff


	//   ....[90]....
        /*0498*/ 	.word	0xffffffff


	//   ....[91]....
        /*049c*/ 	.word	0xffffffff


	//   ....[92]....
        /*04a0*/ 	.word	0xffffffff


	//   ....[93]....
        /*04a4*/ 	.word	0xffffffff


	//   ....[94]....
        /*04a8*/ 	.word	0xffffffff


	//   ....[95]....
        /*04ac*/ 	.word	0xffffffff


	//   ....[96]....
        /*04b0*/ 	.word	0xffffffff


	//   ....[97]....
        /*04b4*/ 	.word	0xffffffff


	//   ....[98]....
        /*04b8*/ 	.word	0xffffffff


	//   ....[99]....
        /*04bc*/ 	.word	0xffffffff


	//   ....[100]....
        /*04c0*/ 	.word	0xffffffff


	//   ....[101]....
        /*04c4*/ 	.word	0xffffffff


	//   ....[102]....
        /*04c8*/ 	.word	0xffffffff


	//   ....[103]....
        /*04cc*/ 	.word	0xffffffff


	//   ....[104]....
        /*04d0*/ 	.word	0xffffffff


	//   ....[105]....
        /*04d4*/ 	.word	0xffffffff


	//   ....[106]....
        /*04d8*/ 	.word	0xffffffff


	//   ....[107]....
        /*04dc*/ 	.word	0xffffffff


	//   ....[108]....
        /*04e0*/ 	.word	0xffffffff


	//   ....[109]....
        /*04e4*/ 	.word	0xffffffff


	//   ....[110]....
        /*04e8*/ 	.word	0xffffffff


	//   ....[111]....
        /*04ec*/ 	.word	0xffffffff


	//   ....[112]....
        /*04f0*/ 	.word	0xffffffff


	//   ....[113]....
        /*04f4*/ 	.word	0xffffffff


	//   ....[114]....
        /*04f8*/ 	.word	0xffffffff


	//   ....[115]....
        /*04fc*/ 	.word	0xffffffff


	//   ....[116]....
        /*0500*/ 	.word	0xffffffff


	//   ....[117]....
        /*0504*/ 	.word	0xffffffff


	//   ....[118]....
        /*0508*/ 	.word	0xffffffff


	//   ....[119]....
        /*050c*/ 	.word	0xffffffff


	//   ....[120]....
        /*0510*/ 	.word	0xffffffff


	//   ....[121]....
        /*0514*/ 	.word	0xffffffff


	//   ....[122]....
        /*0518*/ 	.word	0xffffffff


	//   ....[123]....
        /*051c*/ 	.word	0xffffffff


	//   ....[124]....
        /*0520*/ 	.word	0xffffffff


	//   ....[125]....
        /*0524*/ 	.word	0xffffffff


	//   ....[126]....
        /*0528*/ 	.word	0xffffffff


	//   ....[127]....
        /*052c*/ 	.word	0xffffffff


	//   ....[128]....
        /*0530*/ 	.word	0xffffffff


	//   ....[129]....
        /*0534*/ 	.word	0xffffffff


	//   ....[130]....
        /*0538*/ 	.word	0xffffffff


	//   ....[131]....
        /*053c*/ 	.word	0xffffffff


	//   ....[132]....
        /*0540*/ 	.word	0xffffffff


	//   ....[133]....
        /*0544*/ 	.word	0xffffffff


	//   ....[134]....
        /*0548*/ 	.word	0xffffffff


	//   ....[135]....
        /*054c*/ 	.word	0xffffffff


	//   ....[136]....
        /*0550*/ 	.word	0xffffffff


	//   ....[137]....
        /*0554*/ 	.word	0xffffffff


	//   ....[138]....
        /*0558*/ 	.word	0xffffffff


	//   ....[139]....
        /*055c*/ 	.word	0xffffffff


	//   ....[140]....
        /*0560*/ 	.word	0xffffffff


	//   ....[141]....
        /*0564*/ 	.word	0xffffffff


	//   ....[142]....
        /*0568*/ 	.word	0xffffffff


	//   ....[143]....
        /*056c*/ 	.word	0xffffffff


	//   ....[144]....
        /*0570*/ 	.word	0xffffffff


	//   ....[145]....
        /*0574*/ 	.word	0xffffffff


	//   ....[146]....
        /*0578*/ 	.word	0xffffffff


	//   ....[147]....
        /*057c*/ 	.word	0xffffffff


	//   ....[148]....
        /*0580*/ 	.word	0xffffffff


	//   ....[149]....
        /*0584*/ 	.word	0xffffffff


	//   ....[150]....
        /*0588*/ 	.word	0xffffffff


	//   ....[151]....
        /*058c*/ 	.word	0xffffffff


	//   ....[152]....
        /*0590*/ 	.word	0xffffffff


	//   ....[153]....
        /*0594*/ 	.word	0xffffffff


	//   ....[154]....
        /*0598*/ 	.word	0xffffffff


	//   ....[155]....
        /*059c*/ 	.word	0xffffffff


	//   ....[156]....
        /*05a0*/ 	.word	0xffffffff


	//   ....[157]....
        /*05a4*/ 	.word	0xffffffff


	//   ....[158]....
        /*05a8*/ 	.word	0xffffffff


	//   ....[159]....
        /*05ac*/ 	.word	0xffffffff


	//   ....[160]....
        /*05b0*/ 	.word	0xffffffff


	//   ....[161]....
        /*05b4*/ 	.word	0xffffffff


	//   ....[162]....
        /*05b8*/ 	.word	0xffffffff


	//   ....[163]....
        /*05bc*/ 	.word	0xffffffff


	//   ....[164]....
        /*05c0*/ 	.word	0xffffffff


	//   ....[165]....
        /*05c4*/ 	.word	0xffffffff


	//   ....[166]....
        /*05c8*/ 	.word	0xffffffff


	//   ....[167]....
        /*05cc*/ 	.word	0xffffffff


	//   ....[168]....
        /*05d0*/ 	.word	0xffffffff


	//   ....[169]....
        /*05d4*/ 	.word	0xffffffff


	//   ....[170]....
        /*05d8*/ 	.word	0xffffffff


	//   ....[171]....
        /*05dc*/ 	.word	0xffffffff


	//   ....[172]....
        /*05e0*/ 	.word	0xffffffff


	//   ....[173]....
        /*05e4*/ 	.word	0xffffffff


	//   ....[174]....
        /*05e8*/ 	.word	0xffffffff


	//   ....[175]....
        /*05ec*/ 	.word	0xffffffff


	//   ....[176]....
        /*05f0*/ 	.word	0xffffffff


	//   ....[177]....
        /*05f4*/ 	.word	0xffffffff


	//   ....[178]....
        /*05f8*/ 	.word	0xffffffff


	//   ....[179]....
        /*05fc*/ 	.word	0xffffffff


	//   ....[180]....
        /*0600*/ 	.word	0xffffffff


	//   ....[181]....
        /*0604*/ 	.word	0xffffffff


	//   ....[182]....
        /*0608*/ 	.word	0xffffffff


	//   ....[183]....
        /*060c*/ 	.word	0xffffffff


	//   ....[184]....
        /*0610*/ 	.word	0xffffffff


	//   ....[185]....
        /*0614*/ 	.word	0xffffffff


	//   ....[186]....
        /*0618*/ 	.word	0xffffffff


	//   ....[187]....
        /*061c*/ 	.word	0xffffffff


	//   ....[188]....
        /*0620*/ 	.word	0xffffffff


	//   ....[189]....
        /*0624*/ 	.word	0xffffffff


	//   ....[190]....
        /*0628*/ 	.word	0xffffffff


	//   ....[191]....
        /*062c*/ 	.word	0xffffffff


	//   ....[192]....
        /*0630*/ 	.word	0xffffffff


	//   ....[193]....
        /*0634*/ 	.word	0xffffffff


	//   ....[194]....
        /*0638*/ 	.word	0xffffffff


	//   ....[195]....
        /*063c*/ 	.word	0x0500000f


	//   ....[196]....
        /*0640*/ 	.word	0x0500000f


	//   ....[197]....
        /*0644*/ 	.word	0x0500000f


	//   ....[198]....
        /*0648*/ 	.word	0x0500000f


	//   ....[199]....
        /*064c*/ 	.word	0x0500000f


	//   ....[200]....
        /*0650*/ 	.word	0x0500000f


	//   ....[201]....
        /*0654*/ 	.word	0x0500000f


	//   ....[202]....
        /*0658*/ 	.word	0x0500000f


	//   ....[203]....
        /*065c*/ 	.word	0x0500000f


	//   ....[204]....
        /*0660*/ 	.word	0x0500000f


	//   ....[205]....
        /*0664*/ 	.word	0x0500000f


	//   ....[206]....
        /*0668*/ 	.word	0x0500000f


	//   ....[207]....
        /*066c*/ 	.word	0x0500000f


	//   ....[208]....
        /*0670*/ 	.word	0x0500000f


	//   ....[209]....
        /*0674*/ 	.word	0x0500000f


	//   ....[210]....
        /*0678*/ 	.word	0x0500000f


	//   ....[211]....
        /*067c*/ 	.word	0x0500000f


	//   ....[212]....
        /*0680*/ 	.word	0x0500000f


	//   ....[213]....
        /*0684*/ 	.word	0x0500000f


	//   ....[214]....
        /*0688*/ 	.word	0x0500000f


	//   ....[215]....
        /*068c*/ 	.word	0x0500000f


	//   ....[216]....
        /*0690*/ 	.word	0x0500000f


	//   ....[217]....
        /*0694*/ 	.word	0x0500000f


	//   ....[218]....
        /*0698*/ 	.word	0x0500000f


	//   ....[219]....
        /*069c*/ 	.word	0x0500000f


	//   ....[220]....
        /*06a0*/ 	.word	0x0500000f


	//   ....[221]....
        /*06a4*/ 	.word	0x0500000f


	//   ....[222]....
        /*06a8*/ 	.word	0x0500000f


	//   ....[223]....
        /*06ac*/ 	.word	0x0500000f


	//   ....[224]....
        /*06b0*/ 	.word	0x0500000f


	//   ....[225]....
        /*06b4*/ 	.word	0x0500000f


	//   ....[226]....
        /*06b8*/ 	.word	0x0500000f


	//   ....[227]....
        /*06bc*/ 	.word	0x0500000f


	//   ....[228]....
        /*06c0*/ 	.word	0x0500000f


	//   ....[229]....
        /*06c4*/ 	.word	0x0500000f


	//   ....[230]....
        /*06c8*/ 	.word	0x0500000f


	//   ....[231]....
        /*06cc*/ 	.word	0x0500000f


	//   ....[232]....
        /*06d0*/ 	.word	0x0500000f


	//   ....[233]....
        /*06d4*/ 	.word	0x0500000f


	//   ....[234]....
        /*06d8*/ 	.word	0x0500000f


	//   ....[235]....
        /*06dc*/ 	.word	0x0500000f


	//   ....[236]....
        /*06e0*/ 	.word	0x0500000f


	//   ....[237]....
        /*06e4*/ 	.word	0x0500000f


	//   ....[238]....
        /*06e8*/ 	.word	0x0500000f


	//   ....[239]....
        /*06ec*/ 	.word	0x0500000f


	//   ....[240]....
        /*06f0*/ 	.word	0x0500000f


	//   ....[241]....
        /*06f4*/ 	.word	0x0500000f


	//   ....[242]....
        /*06f8*/ 	.word	0x0500000f


	//   ....[243]....
        /*06fc*/ 	.word	0x0500000f


	//   ....[244]....
        /*0700*/ 	.word	0x0500000f


	//   ....[245]....
        /*0704*/ 	.word	0x0500000f


	//   ....[246]....
        /*0708*/ 	.word	0x0500000f


	//   ....[247]....
        /*070c*/ 	.word	0x0500000f


	//   ....[248]....
        /*0710*/ 	.word	0x0500000f


	//   ....[249]....
        /*0714*/ 	.word	0x0500000f


	//   ....[250]....
        /*0718*/ 	.word	0x0500000f


	//   ....[251]....
        /*071c*/ 	.word	0x0500000f


	//   ....[252]....
        /*0720*/ 	.word	0x0500000f


	//   ....[253]....
        /*0724*/ 	.word	0x0500000f


	//   ....[254]....
        /*0728*/ 	.word	0x0500000f


	//   ....[255]....
        /*072c*/ 	.word	0x0500000f


	//   ....[0]....
        /*0730*/ 	.word	0x0500000f


	//   ....[1]....
        /*0734*/ 	.word	0x0500000f


	//   ....[2]....
        /*0738*/ 	.word	0x0500000f


	//   ....[3]....
        /*073c*/ 	.word	0x0500000f


	//   ....[4]....
        /*0740*/ 	.word	0x0500000f


	//   ....[5]....
        /*0744*/ 	.word	0x0500000f


	//   ....[6]....
        /*0748*/ 	.word	0x0500000f


	//   ....[7]....
        /*074c*/ 	.word	0x0500000f


	//   ....[8]....
        /*0750*/ 	.word	0x0500000f


	//   ....[9]....
        /*0754*/ 	.word	0x0500000f


	//   ....[10]....
        /*0758*/ 	.word	0x0500000f


	//   ....[11]....
        /*075c*/ 	.word	0x0500000f


	//   ....[12]....
        /*0760*/ 	.word	0x0500000f


	//   ....[13]....
        /*0764*/ 	.word	0x0500000f


	//   ....[14]....
        /*0768*/ 	.word	0x0500000f


	//   ....[15]....
        /*076c*/ 	.word	0x0500000f


	//   ....[16]....
        /*0770*/ 	.word	0x0500000f


	//   ....[17]....
        /*0774*/ 	.word	0x0500000f


	//   ....[18]....
        /*0778*/ 	.word	0x0500000f


	//   ....[19]....
        /*077c*/ 	.word	0x0500000f


	//   ....[20]....
        /*0780*/ 	.word	0x0500000f


	//   ....[21]....
        /*0784*/ 	.word	0x0500000f


	//   ....[22]....
        /*0788*/ 	.word	0x0500000f


	//   ....[23]....
        /*078c*/ 	.word	0x0500000f


	//   ....[24]....
        /*0790*/ 	.word	0x0500000f


	//   ....[25]....
        /*0794*/ 	.word	0x0500000f


	//   ....[26]....
        /*0798*/ 	.word	0x0500000f


	//   ....[27]....
        /*079c*/ 	.word	0x0500000f


	//   ....[28]....
        /*07a0*/ 	.word	0x0500000f


	//   ....[29]....
        /*07a4*/ 	.word	0x0500000f


	//   ....[30]....
        /*07a8*/ 	.word	0x0500000f


	//   ....[31]....
        /*07ac*/ 	.word	0x0500000f


	//   ....[32]....
        /*07b0*/ 	.word	0x0500000f


	//   ....[33]....
        /*07b4*/ 	.word	0x0500000f


	//   ....[34]....
        /*07b8*/ 	.word	0x0500000f


	//   ....[35]....
        /*07bc*/ 	.word	0x0500000f


	//   ....[36]....
        /*07c0*/ 	.word	0x0500000f


	//   ....[37]....
        /*07c4*/ 	.word	0x0500000f


	//   ....[38]....
        /*07c8*/ 	.word	0x0500000f


	//   ....[39]....
        /*07cc*/ 	.word	0x0500000f


	//   ....[40]....
        /*07d0*/ 	.word	0x0500000f


	//   ....[41]....
        /*07d4*/ 	.word	0x0500000f


	//   ....[42]....
        /*07d8*/ 	.word	0x0500000f


	//   ....[43]....
        /*07dc*/ 	.word	0x0500000f


	//   ....[44]....
        /*07e0*/ 	.word	0x0500000f


	//   ....[45]....
        /*07e4*/ 	.word	0x0500000f


	//   ....[46]....
        /*07e8*/ 	.word	0x0500000f


	//   ....[47]....
        /*07ec*/ 	.word	0x0500000f


	//   ....[48]....
        /*07f0*/ 	.word	0x0500000f


	//   ....[49]....
        /*07f4*/ 	.word	0x0500000f


	//   ....[50]....
        /*07f8*/ 	.word	0x0500000f


	//   ....[51]....
        /*07fc*/ 	.word	0x0500000f


	//   ....[52]....
        /*0800*/ 	.word	0x0500000f


	//   ....[53]....
        /*0804*/ 	.word	0x0500000f


	//   ....[54]....
        /*0808*/ 	.word	0x0500000f


	//   ....[55]....
        /*080c*/ 	.word	0x0500000f


	//   ....[56]....
        /*0810*/ 	.word	0x0500000f


	//   ....[57]....
        /*0814*/ 	.word	0x0500000f


	//   ....[58]....
        /*0818*/ 	.word	0x0500000f


	//   ....[59]....
        /*081c*/ 	.word	0x0500000f


	//   ....[60]....
        /*0820*/ 	.word	0x0500000f


	//   ....[61]....
        /*0824*/ 	.word	0x0500000f


	//   ....[62]....
        /*0828*/ 	.word	0x0500000f


	//   ....[63]....
        /*082c*/ 	.word	0x0500000f


	//   ....[64]....
        /*0830*/ 	.word	0x0500000f


	//   ....[65]....
        /*0834*/ 	.word	0x0500000f


	//   ....[66]....
        /*0838*/ 	.word	0x0500000f


	//   ....[67]....
        /*083c*/ 	.word	0x0500000f


	//   ....[68]....
        /*0840*/ 	.word	0x0500000f


	//   ....[69]....
        /*0844*/ 	.word	0x0500000f


	//   ....[70]....
        /*0848*/ 	.word	0x0500000f


	//   ....[71]....
        /*084c*/ 	.word	0x0500000f


	//   ....[72]....
        /*0850*/ 	.word	0x0500000f


	//   ....[73]....
        /*0854*/ 	.word	0x0500000f


	//   ....[74]....
        /*0858*/ 	.word	0x0500000f


	//   ....[75]....
        /*085c*/ 	.word	0x0500000f


	//   ....[76]....
        /*0860*/ 	.word	0xffffffff


	//   ....[77]....
        /*0864*/ 	.word	0xffffffff


	//   ....[78]....
        /*0868*/ 	.word	0xffffffff


	//   ....[79]....
        /*086c*/ 	.word	0xffffffff


	//   ....[80]....
        /*0870*/ 	.word	0xffffffff


	//   ....[81]....
        /*0874*/ 	.word	0xffffffff


	//----- nvinfo : EIATTR_COOP_GROUP_INSTR_OFFSETS
	.align		4
.L_1446:
        /*0878*/ 	.byte	0x04, 0x28
        /*087a*/ 	.short	(.L_1448 - .L_1447)


	//   ....[0]....
.L_1447:
        /*087c*/ 	.word	0x000000c0


	//   ....[1]....
        /*0880*/ 	.word	0x00000190


	//   ....[2]....
        /*0884*/ 	.word	0x000001e0


	//   ....[3]....
        /*0888*/ 	.word	0x00000430


	//   ....[4]....
        /*088c*/ 	.word	0x00000590


	//   ....[5]....
        /*0890*/ 	.word	0x000006b0


	//   ....[6]....
        /*0894*/ 	.word	0x00000810


	//   ....[7]....
        /*0898*/ 	.word	0x000030c0


	//   ....[8]....
        /*089c*/ 	.word	0x000030d0


	//   ....[9]....
        /*08a0*/ 	.word	0x000037a0


	//   ....[10]....
        /*08a4*/ 	.word	0x000037b0


	//   ....[11]....
        /*08a8*/ 	.word	0x000045c0


	//   ....[12]....
        /*08ac*/ 	.word	0x000045d0


	//   ....[13]....
        /*08b0*/ 	.word	0x00004d00


	//   ....[14]....
        /*08b4*/ 	.word	0x00004d10


	//   ....[15]....
        /*08b8*/ 	.word	0x00005690


	//   ....[16]....
        /*08bc*/ 	.word	0x000056a0


	//   ....[17]....
        /*08c0*/ 	.word	0x000057b0


	//   ....[18]....
        /*08c4*/ 	.word	0x000057c0


	//   ....[19]....
        /*08c8*/ 	.word	0x00005b80


	//   ....[20]....
        /*08cc*/ 	.word	0x00005ba0


	//   ....[21]....
        /*08d0*/ 	.word	0x00005e70


	//   ....[22]....
        /*08d4*/ 	.word	0x00005e90


	//   ....[23]....
        /*08d8*/ 	.word	0x00006c50


	//   ....[24]....
        /*08dc*/ 	.word	0x00007990


	//   ....[25]....
        /*08e0*/ 	.word	0x000079a0


	//   ....[26]....
        /*08e4*/ 	.word	0x000079b0


	//   ....[27]....
        /*08e8*/ 	.word	0x000079c0


	//   ....[28]....
        /*08ec*/ 	.word	0x00007cc0


	//   ....[29]....
        /*08f0*/ 	.word	0x00007cd0


	//   ....[30]....
        /*08f4*/ 	.word	0x00007ce0


	//   ....[31]....
        /*08f8*/ 	.word	0x00007cf0


	//   ....[32]....
        /*08fc*/ 	.word	0x00008eb0


	//   ....[33]....
        /*0900*/ 	.word	0x00008ed0


	//   ....[34]....
        /*0904*/ 	.word	0x00008ee0


	//   ....[35]....
        /*0908*/ 	.word	0x00008ef0


	//   ....[36]....
        /*090c*/ 	.word	0x00008fe0


	//   ....[37]....
        /*0910*/ 	.word	0x00008ff0


	//   ....[38]....
        /*0914*/ 	.word	0x00009000


	//   ....[39]....
        /*0918*/ 	.word	0x00009010


	//   ....[40]....
        /*091c*/ 	.word	0x0000c0e0


	//   ....[41]....
        /*0920*/ 	.word	0x0000c6e0


	//   ....[42]....
        /*0924*/ 	.word	0x0000d820


	//   ....[43]....
        /*0928*/ 	.word	0x0000d880


	//   ....[44]....
        /*092c*/ 	.word	0x0000d8c0


	//   ....[45]....
        /*0930*/ 	.word	0x0000d8e0


	//   ....[46]....
        /*0934*/ 	.word	0x000178c0


	//   ....[47]....
        /*0938*/ 	.word	0x00017a20


	//   ....[48]....
        /*093c*/ 	.word	0x00017b50


	//   ....[49]....
        /*0940*/ 	.word	0x00017b70


	//   ....[50]....
        /*0944*/ 	.word	0x000215a0


	//   ....[51]....
        /*0948*/ 	.word	0x00021c40


	//   ....[52]....
        /*094c*/ 	.word	0x00022b10


	//   ....[53]....
        /*0950*/ 	.word	0x00022cb0


	//   ....[54]....
        /*0954*/ 	.word	0x00022e80


	//   ....[55]....
        /*0958*/ 	.word	0x00022ea0


	//   ....[56]....
        /*095c*/ 	.word	0x0002b340


	//   ....[57]....
        /*0960*/ 	.word	0x0002b360


	//   ....[58]....
        /*0964*/ 	.word	0x0002b3c0


	//   ....[59]....
        /*0968*/ 	.word	0x0002b400


	//   ....[60]....
        /*096c*/ 	.word	0x0002d4c0


	//   ....[61]....
        /*0970*/ 	.word	0x0002d4e0


	//   ....[62]....
        /*0974*/ 	.word	0x0002d7c0


	//   ....[63]....
        /*0978*/ 	.word	0x0002d7e0


	//   ....[64]....
        /*097c*/ 	.word	0x0002de80


	//   ....[65]....
        /*0980*/ 	.word	0x0002deb0


	//   ....[66]....
        /*0984*/ 	.word	0x0002dff0


	//   ....[67]....
        /*0988*/ 	.word	0x0002e010


	//   ....[68]....
        /*098c*/ 	.word	0x0002e150


	//   ....[69]....
        /*0990*/ 	.word	0x0002e170


	//   ....[70]....
        /*0994*/ 	.word	0x0002e2c0


	//   ....[71]....
        /*0998*/ 	.word	0x0002e2e0


	//   ....[72]....
        /*099c*/ 	.word	0x0002eb30


	//   ....[73]....
        /*09a0*/ 	.word	0x0002eb40


	//   ....[74]....
        /*09a4*/ 	.word	0x0002ece0


	//   ....[75]....
        /*09a8*/ 	.word	0x0002ecf0


	//   ....[76]....
        /*09ac*/ 	.word	0x0002ee80


	//   ....[77]....
        /*09b0*/ 	.word	0x0002ee90


	//   ....[78]....
        /*09b4*/ 	.word	0x0002f020


	//   ....[79]....
        /*09b8*/ 	.word	0x0002f030


	//   ....[80]....
        /*09bc*/ 	.word	0x0002f210


	//   ....[81]....
        /*09c0*/ 	.word	0x0002f3e0


	//   ....[82]....
        /*09c4*/ 	.word	0x0002f410


	//   ....[83]....
        /*09c8*/ 	.word	0x0002f440


	//   ....[84]....
        /*09cc*/ 	.word	0x0002f470


	//   ....[85]....
        /*09d0*/ 	.word	0x0002f4a0


	//   ....[86]....
        /*09d4*/ 	.word	0x0002f4d0


	//   ....[87]....
        /*09d8*/ 	.word	0x0002f640


	//   ....[88]....
        /*09dc*/ 	.word	0x0002f670


	//   ....[89]....
        /*09e0*/ 	.word	0x0002f6a0


	//   ....[90]....
        /*09e4*/ 	.word	0x0002f6d0


	//   ....[91]....
        /*09e8*/ 	.word	0x0002f700


	//   ....[92]....
        /*09ec*/ 	.word	0x0002f730


	//   ....[93]....
        /*09f0*/ 	.word	0x0002f7c0


	//   ....[94]....
        /*09f4*/ 	.word	0x0002f820


	//   ....[95]....
        /*09f8*/ 	.word	0x0002f8b0


	//   ....[96]....
        /*09fc*/ 	.word	0x00030960


	//   ....[97]....
        /*0a00*/ 	.word	0x00032be0


	//   ....[98]....
        /*0a04*/ 	.word	0x00032c00


	//   ....[99]....
        /*0a08*/ 	.word	0x00032c90


	//   ....[100]....
        /*0a0c*/ 	.word	0x00032cb0


	//   ....[101]....
        /*0a10*/ 	.word	0x00032d30


	//   ....[102]....
        /*0a14*/ 	.word	0x00032d50


	//   ....[103]....
        /*0a18*/ 	.word	0x00032dd0


	//   ....[104]....
        /*0a1c*/ 	.word	0x00032df0


	//   ....[105]....
        /*0a20*/ 	.word	0x00032e70


	//   ....[106]....
        /*0a24*/ 	.word	0x00032e90


	//   ....[107]....
        /*0a28*/ 	.word	0x00032ea0


	//   ....[108]....
        /*0a2c*/ 	.word	0x00032eb0


	//   ....[109]....
        /*0a30*/ 	.word	0x00033690


	//   ....[110]....
        /*0a34*/ 	.word	0x000336c0


	//   ....[111]....
        /*0a38*/ 	.word	0x000337c0


	//   ....[112]....
        /*0a3c*/ 	.word	0x000337d0


	//   ....[113]....
        /*0a40*/ 	.word	0x00033850


	//   ....[114]....
        /*0a44*/ 	.word	0x00033860


	//   ....[115]....
        /*0a48*/ 	.word	0x00033870


	//   ....[116]....
        /*0a4c*/ 	.word	0x00033910


	//   ....[117]....
        /*0a50*/ 	.word	0x00033940


	//   ....[118]....
        /*0a54*/ 	.word	0x000339c0


	//   ....[119]....
        /*0a58*/ 	.word	0x000339f0


	//   ....[120]....
        /*0a5c*/ 	.word	0x00033a70


	//   ....[121]....
        /*0a60*/ 	.word	0x00033aa0


	//   ....[122]....
        /*0a64*/ 	.word	0x00033ac0


	//   ....[123]....
        /*0a68*/ 	.word	0x00033b10


	//   ....[124]....
        /*0a6c*/ 	.word	0x00033b20


	//   ....[125]....
        /*0a70*/ 	.word	0x000341f0


	//   ....[126]....
        /*0a74*/ 	.word	0x00034210


	//   ....[127]....
        /*0a78*/ 	.word	0x00034310


	//   ....[128]....
        /*0a7c*/ 	.word	0x00034320


	//   ....[129]....
        /*0a80*/ 	.word	0x000343b0


	//   ....[130]....
        /*0a84*/ 	.word	0x000343c0


	//   ....[131]....
        /*0a88*/ 	.word	0x00034430


	//   ....[132]....
        /*0a8c*/ 	.word	0x00034440


	//   ....[133]....
        /*0a90*/ 	.word	0x000344c0


	//   ....[134]....
        /*0a94*/ 	.word	0x000344d0


	//   ....[135]....
        /*0a98*/ 	.word	0x00034550


	//   ....[136]....
        /*0a9c*/ 	.word	0x00034560


	//   ....[137]....
        /*0aa0*/ 	.word	0x000345e0


	//   ....[138]....
        /*0aa4*/ 	.word	0x000345f0


	//   ....[139]....
        /*0aa8*/ 	.word	0x00034670


	//   ....[140]....
        /*0aac*/ 	.word	0x00034680


	//   ....[141]....
        /*0ab0*/ 	.word	0x00034bb0


	//   ....[142]....
        /*0ab4*/ 	.word	0x00034bd0


	//   ....[143]....
        /*0ab8*/ 	.word	0x00034c30


	//   ....[144]....
        /*0abc*/ 	.word	0x00034ce0


	//   ....[145]....
        /*0ac0*/ 	.word	0x00034cf0


	//   ....[146]....
        /*0ac4*/ 	.word	0x00034d20


	//   ....[147]....
        /*0ac8*/ 	.word	0x00034db0


	//   ....[148]....
        /*0acc*/ 	.word	0x00034e60


	//   ....[149]....
        /*0ad0*/ 	.word	0x00034e70


	//   ....[150]....
        /*0ad4*/ 	.word	0x00034ea0


	//   ....[151]....
        /*0ad8*/ 	.word	0x00034eb0


	//   ....[152]....
        /*0adc*/ 	.word	0x00034f40


	//   ....[153]....
        /*0ae0*/ 	.word	0x00035670


	//   ....[154]....
        /*0ae4*/ 	.word	0x00035690


	//   ....[155]....
        /*0ae8*/ 	.word	0x000356e0


	//   ....[156]....
        /*0aec*/ 	.word	0x000356f0


	//   ....[157]....
        /*0af0*/ 	.word	0x00035730


	//   ....[158]....
        /*0af4*/ 	.word	0x00035740


	//   ....[159]....
        /*0af8*/ 	.word	0x00035780


	//   ....[160]....
        /*0afc*/ 	.word	0x00035790


	//   ....[161]....
        /*0b00*/ 	.word	0x000357d0


	//   ....[162]....
        /*0b04*/ 	.word	0x000357e0


	//   ....[163]....
        /*0b08*/ 	.word	0x000357f0


	//   ....[164]....
        /*0b0c*/ 	.word	0x00035830


	//   ....[165]....
        /*0b10*/ 	.word	0x00035b70


	//   ....[166]....
        /*0b14*/ 	.word	0x00035b90


	//   ....[167]....
        /*0b18*/ 	.word	0x00035ba0


	//   ....[168]....
        /*0b1c*/ 	.word	0x00035bc0


	//   ....[169]....
        /*0b20*/ 	.word	0x00035c30


	//   ....[170]....
        /*0b24*/ 	.word	0x00035c50


	//   ....[171]....
        /*0b28*/ 	.word	0x00035cb0


	//   ....[172]....
        /*0b2c*/ 	.word	0x00035cd0


	//   ....[173]....
        /*0b30*/ 	.word	0x00035d30


	//   ....[174]....
        /*0b34*/ 	.word	0x00035d50


	//   ....[175]....
        /*0b38*/ 	.word	0x00035db0


	//   ....[176]....
        /*0b3c*/ 	.word	0x00035dd0


	//   ....[177]....
        /*0b40*/ 	.word	0x000362c0


	//   ....[178]....
        /*0b44*/ 	.word	0x000362f0


	//   ....[179]....
        /*0b48*/ 	.word	0x00036320


	//   ....[180]....
        /*0b4c*/ 	.word	0x00036350


	//   ....[181]....
        /*0b50*/ 	.word	0x00036380


	//   ....[182]....
        /*0b54*/ 	.word	0x000363b0


	//   ....[183]....
        /*0b58*/ 	.word	0x000363e0


	//   ....[184]....
        /*0b5c*/ 	.word	0x00036410


	//   ....[185]....
        /*0b60*/ 	.word	0x00036590


	//   ....[186]....
        /*0b64*/ 	.word	0x000365c0


	//   ....[187]....
        /*0b68*/ 	.word	0x000365f0


	//   ....[188]....
        /*0b6c*/ 	.word	0x00036620


	//   ....[189]....
        /*0b70*/ 	.word	0x00036650


	//   ....[190]....
        /*0b74*/ 	.word	0x00036680


	//   ....[191]....
        /*0b78*/ 	.word	0x00036740


	//   ....[192]....
        /*0b7c*/ 	.word	0x00036760


	//   ....[193]....
        /*0b80*/ 	.word	0x000367d0


	//   ....[194]....
        /*0b84*/ 	.word	0x00036e70


	//   ....[195]....
        /*0b88*/ 	.word	0x00037190


	//   ....[196]....
        /*0b8c*/ 	.word	0x00037220


	//   ....[197]....
        /*0b90*/ 	.word	0x000372b0


	//   ....[198]....
        /*0b94*/ 	.word	0x00037340


	//   ....[199]....
        /*0b98*/ 	.word	0x00037420


	//   ....[200]....
        /*0b9c*/ 	.word	0x000374b0


	//   ....[201]....
        /*0ba0*/ 	.word	0x00037550


	//   ....[202]....
        /*0ba4*/ 	.word	0x000375e0


	//   ....[203]....
        /*0ba8*/ 	.word	0x000376c0


	//   ....[204]....
        /*0bac*/ 	.word	0x00037750


	//   ....[205]....
        /*0bb0*/ 	.word	0x000377e0


	//   ....[206]....
        /*0bb4*/ 	.word	0x00037870


	//   ....[207]....
        /*0bb8*/ 	.word	0x00037950


	//   ....[208]....
        /*0bbc*/ 	.word	0x000379f0


	//   ....[209]....
        /*0bc0*/ 	.word	0x00037a80


	//   ....[210]....
        /*0bc4*/ 	.word	0x00037ad0


	//   ....[211]....
        /*0bc8*/ 	.word	0x00037b20


	//   ....[212]....
        /*0bcc*/ 	.word	0x00037bb0


	//   ....[213]....
        /*0bd0*/ 	.word	0x00037c40


	//   ....[214]....
        /*0bd4*/ 	.word	0x00037c90


	//   ....[215]....
        /*0bd8*/ 	.word	0x00037ce0


	//   ....[216]....
        /*0bdc*/ 	.word	0x00037dd0


	//   ....[217]....
        /*0be0*/ 	.word	0x00037e80


	//   ....[218]....
        /*0be4*/ 	.word	0x00037f00


	//   ....[219]....
        /*0be8*/ 	.word	0x00037f70


	//   ....[220]....
        /*0bec*/ 	.word	0x00038090


	//   ....[221]....
        /*0bf0*/ 	.word	0x000381c0


	//   ....[222]....
        /*0bf4*/ 	.word	0x00038280


	//   ....[223]....
        /*0bf8*/ 	.word	0x000382d0


	//   ....[224]....
        /*0bfc*/ 	.word	0x00038580


	//   ....[225]....
        /*0c00*/ 	.word	0x000385d0


	//   ....[226]....
        /*0c04*/ 	.word	0x00038660


	//   ....[227]....
        /*0c08*/ 	.word	0x000386f0


	//   ....[228]....
        /*0c0c*/ 	.word	0x00038780


	//   ....[229]....
        /*0c10*/ 	.word	0x00038810


	//   ....[230]....
        /*0c14*/ 	.word	0x000388a0


	//   ....[231]....
        /*0c18*/ 	.word	0x00038930


	//   ....[232]....
        /*0c1c*/ 	.word	0x000389f0


	//   ....[233]....
        /*0c20*/ 	.word	0x00038cc0


	//   ....[234]....
        /*0c24*/ 	.word	0x00038db0


	//   ....[235]....
        /*0c28*/ 	.word	0x00038e50


	//   ....[236]....
        /*0c2c*/ 	.word	0x00038eb0


	//   ....[237]....
        /*0c30*/ 	.word	0x00038fa0


	//   ....[238]....
        /*0c34*/ 	.word	0x00039010


	//   ....[239]....
        /*0c38*/ 	.word	0x00039100


	//   ....[240]....
        /*0c3c*/ 	.word	0x00039170


	//   ....[241]....
        /*0c40*/ 	.word	0x00039260


	//   ....[242]....
        /*0c44*/ 	.word	0x000392d0


	//   ....[243]....
        /*0c48*/ 	.word	0x000393c0


	//   ....[244]....
        /*0c4c*/ 	.word	0x00039430


	//   ....[245]....
        /*0c50*/ 	.word	0x000394d0


	//   ....[246]....
        /*0c54*/ 	.word	0x000395c0


	//   ....[247]....
        /*0c58*/ 	.word	0x00039680


	//   ....[248]....
        /*0c5c*/ 	.word	0x000396e0


	//   ....[249]....
        /*0c60*/ 	.word	0x000397d0


	//   ....[250]....
        /*0c64*/ 	.word	0x00039830


	//   ....[251]....
        /*0c68*/ 	.word	0x00039920


	//   ....[252]....
        /*0c6c*/ 	.word	0x00039980


	//   ....[253]....
        /*0c70*/ 	.word	0x00039a20


	//   ....[254]....
        /*0c74*/ 	.word	0x00039af0


	//   ....[255]....
        /*0c78*/ 	.word	0x00039b90


	//   ....[0]....
        /*0c7c*/ 	.word	0x00039c60


	//   ....[1]....
        /*0c80*/ 	.word	0x00039d00


	//   ....[2]....
        /*0c84*/ 	.word	0x00039dd0


	//   ....[3]....
        /*0c88*/ 	.word	0x00039ec0


	//   ....[4]....
        /*0c8c*/ 	.word	0x00039f20


	//   ....[5]....
        /*0c90*/ 	.word	0x00039fc0


	//   ....[6]....
        /*0c94*/ 	.word	0x0003a230


	//   ....[7]....
        /*0c98*/ 	.word	0x0003a2f0


	//   ....[8]....
        /*0c9c*/ 	.word	0x0003a3b0


	//   ....[9]....
        /*0ca0*/ 	.word	0x0003a4a0


	//   ....[10]....
        /*0ca4*/ 	.word	0x0003a560


	//   ....[11]....
        /*0ca8*/ 	.word	0x0003a620


	//   ....[12]....
        /*0cac*/ 	.word	0x0003a6e0


	//   ....[13]....
        /*0cb0*/ 	.word	0x0003a7a0


	//   ....[14]....
        /*0cb4*/ 	.word	0x0003a860


	//   ....[15]....
        /*0cb8*/ 	.word	0x0003a920


	//   ....[16]....
        /*0cbc*/ 	.word	0x0003a9e0


	//   ....[17]....
        /*0cc0*/ 	.word	0x0003aaa0


	//   ....[18]....
        /*0cc4*/ 	.word	0x0003ab60


	//   ....[19]....
        /*0cc8*/ 	.word	0x0003ac10


	//   ....[20]....
        /*0ccc*/ 	.word	0x0003ac70


	//   ....[21]....
        /*0cd0*/ 	.word	0x0003ad50


	//   ....[22]....
        /*0cd4*/ 	.word	0x0003ae90


	//   ....[23]....
        /*0cd8*/ 	.word	0x0003af70


	//   ....[24]....
        /*0cdc*/ 	.word	0x0003b000


	//   ....[25]....
        /*0ce0*/ 	.word	0x0003b110


	//   ....[26]....
        /*0ce4*/ 	.word	0x0003b170


	//   ....[27]....
        /*0ce8*/ 	.word	0x0003b280


	//   ....[28]....
        /*0cec*/ 	.word	0x0003b2e0


	//   ....[29]....
        /*0cf0*/ 	.word	0x0003b3f0


	//   ....[30]....
        /*0cf4*/ 	.word	0x0003b450


	//   ....[31]....
        /*0cf8*/ 	.word	0x0003b560


	//   ....[32]....
        /*0cfc*/ 	.word	0x0003b5c0


	//   ....[33]....
        /*0d00*/ 	.word	0x0003b680


	//   ....[34]....
        /*0d04*/ 	.word	0x0003b7e0


	//   ....[35]....
        /*0d08*/ 	.word	0x0003b880


	//   ....[36]....
        /*0d0c*/ 	.word	0x0003b8e0


	//   ....[37]....
        /*0d10*/ 	.word	0x0003b990


	//   ....[38]....
        /*0d14*/ 	.word	0x0003b9f0


	//   ....[39]....
        /*0d18*/ 	.word	0x0003baa0


	//   ....[40]....
        /*0d1c*/ 	.word	0x0003bb00


	//   ....[41]....
        /*0d20*/ 	.word	0x0003bbb0


	//   ....[42]....
        /*0d24*/ 	.word	0x0003bc10


	//   ....[43]....
        /*0d28*/ 	.word	0x0003bcc0


	//   ....[44]....
        /*0d2c*/ 	.word	0x0003bd20


	//   ....[45]....
        /*0d30*/ 	.word	0x0003bdd0


	//   ....[46]....
        /*0d34*/ 	.word	0x0003bec0


	//   ....[47]....
        /*0d38*/ 	.word	0x0003bf60


	//   ....[48]....
        /*0d3c*/ 	.word	0x0003bfc0


	//   ....[49]....
        /*0d40*/ 	.word	0x0003c090


	//   ....[50]....
        /*0d44*/ 	.word	0x0003c0f0


	//   ....[51]....
        /*0d48*/ 	.word	0x0003c1c0


	//   ....[52]....
        /*0d4c*/ 	.word	0x0003c220


	//   ....[53]....
        /*0d50*/ 	.word	0x0003c2f0


	//   ....[54]....
        /*0d54*/ 	.word	0x0003c350


	//   ....[55]....
        /*0d58*/ 	.word	0x0003c420


	//   ....[56]....
        /*0d5c*/ 	.word	0x0003c480


	//   ....[57]....
        /*0d60*/ 	.word	0x0003c550


	//   ....[58]....
        /*0d64*/ 	.word	0x0003c5e0


	//   ....[59]....
        /*0d68*/ 	.word	0x0003c680


	//   ....[60]....
        /*0d6c*/ 	.word	0x0003c7a0


	//   ....[61]....
        /*0d70*/ 	.word	0x0003c810


	//   ....[62]....
        /*0d74*/ 	.word	0x0003c880


	//   ....[63]....
        /*0d78*/ 	.word	0x0003c8f0


	//   ....[64]....
        /*0d7c*/ 	.word	0x0003c960


	//   ....[65]....
        /*0d80*/ 	.word	0x0003c9e0


	//   ....[66]....
        /*0d84*/ 	.word	0x0003ca70


	//   ....[67]....
        /*0d88*/ 	.word	0x0003cb00


	//   ....[68]....
        /*0d8c*/ 	.word	0x0003cb70


	//   ....[69]....
        /*0d90*/ 	.word	0x0003cbe0


	//   ....[70]....
        /*0d94*/ 	.word	0x0003cc50


	//   ....[71]....
        /*0d98*/ 	.word	0x0003ccd0


	//   ....[72]....
        /*0d9c*/ 	.word	0x0003cd40


	//   ....[73]....
        /*0da0*/ 	.word	0x0003cde0


	//   ....[74]....
        /*0da4*/ 	.word	0x0003ce70


	//   ....[75]....
        /*0da8*/ 	.word	0x0003cf90


	//   ....[76]....
        /*0dac*/ 	.word	0x0003ec10


	//   ....[77]....
        /*0db0*/ 	.word	0x0003f370


	//   ....[78]....
        /*0db4*/ 	.word	0x00040540


	//   ....[79]....
        /*0db8*/ 	.word	0x00040570


	//   ....[80]....
        /*0dbc*/ 	.word	0x00040590


	//   ....[81]....
        /*0dc0*/ 	.word	0x000405a0


	//----- nvinfo : EIATTR_REG_RECONFIG
	.align		4
.L_1448:
        /*0dc4*/ 	.byte	0x01, 0x54
	.zero		2


	//----- nvinfo : EIATTR_SYSCALL_OFFSETS
	.align		4
        /*0dc8*/ 	.byte	0x04, 0x46
        /*0dca*/ 	.short	(.L_1450 - .L_1449)


	//   ....[0]....
.L_1449:
        /*0dcc*/ 	.word	0x00001dc0


	//   ....[1]....
        /*0dd0*/ 	.word	0x00001f10


	//   ....[2]....
        /*0dd4*/ 	.word	0x00007160


	//   ....[3]....
        /*0dd8*/ 	.word	0x00007730


	//   ....[4]....
        /*0ddc*/ 	.word	0x000321c0


	//   ....[5]....
        /*0de0*/ 	.word	0x00032310


	//   ....[6]....
        /*0de4*/ 	.word	0x00032400


	//   ....[7]....
        /*0de8*/ 	.word	0x00033280


	//   ....[8]....
        /*0dec*/ 	.word	0x00033df0


	//----- nvinfo : EIATTR_MBARRIER_INSTR_OFFSETS
	.align		4
.L_1450:
        /*0df0*/ 	.byte	0x04, 0x39
        /*0df2*/ 	.short	(.L_1452 - .L_1451)


	//   ....[0]....
.L_1451:
        /*0df4*/ 	.word	0x000002d0
        /*0df8*/ 	.word	0x000000ff
        /*0dfc*/ 	.word	0x00032400
        /*0e00*/ 	.short	0x0100
        /*0e02*/ 	.byte	0x08
	.zero		1


	//   ....[1]....
        /*0e04*/ 	.word	0x000002e0
        /*0e08*/ 	.word	0x000000ff
        /*0e0c*/ 	.word	0x00032410
        /*0e10*/ 	.short	0x0100
        /*0e12*/ 	.byte	0x08
	.zero		1


	//   ....[2]....
        /*0e14*/ 	.word	0x000002f0
        /*0e18*/ 	.word	0x000000ff
        /*0e1c*/ 	.word	0x00032420
        /*0e20*/ 	.short	0x0100
        /*0e22*/ 	.byte	0x08
	.zero		1


	//   ....[3]....
        /*0e24*/ 	.word	0x000003e0
        /*0e28*/ 	.word	0x000000ff
        /*0e2c*/ 	.word	0x00032430
        /*0e30*/ 	.short	0x0100
        /*0e32*/ 	.byte	0x08
	.zero		1


	//   ....[4]....
        /*0e34*/ 	.word	0x000003f0
        /*0e38*/ 	.word	0x000000ff
        /*0e3c*/ 	.word	0x00032440
        /*0e40*/ 	.short	0x0100
        /*0e42*/ 	.byte	0x08
	.zero		1


	//   ....[5]....
        /*0e44*/ 	.word	0x00000400
        /*0e48*/ 	.word	0x000000ff
        /*0e4c*/ 	.word	0x00032438
        /*0e50*/ 	.short	0x0100
        /*0e52*/ 	.byte	0x08
	.zero		1


	//   ....[6]....
        /*0e54*/ 	.word	0x00000410
        /*0e58*/ 	.word	0x000000ff
        /*0e5c*/ 	.word	0x00032448
        /*0e60*/ 	.short	0x0100
        /*0e62*/ 	.byte	0x08
	.zero		1


	//   ....[7]....
        /*0e64*/ 	.word	0x00000540
        /*0e68*/ 	.word	0x000000ff
        /*0e6c*/ 	.word	0x00032450
        /*0e70*/ 	.short	0x0100
        /*0e72*/ 	.byte	0x08
	.zero		1


	//   ....[8]....
        /*0e74*/ 	.word	0x00000550
        /*0e78*/ 	.word	0x000000ff
        /*0e7c*/ 	.word	0x00032460
        /*0e80*/ 	.short	0x0100
        /*0e82*/ 	.byte	0x08
	.zero		1


	//   ....[9]....
        /*0e84*/ 	.word	0x00000560
        /*0e88*/ 	.word	0x000000ff
        /*0e8c*/ 	.word	0x00032458
        /*0e90*/ 	.short	0x0100
        /*0e92*/ 	.byte	0x08
	.zero		1


	//   ....[10]....
        /*0e94*/ 	.word	0x00000570
        /*0e98*/ 	.word	0x000000ff
        /*0e9c*/ 	.word	0x00032468
        /*0ea0*/ 	.short	0x0100
        /*0ea2*/ 	.byte	0x08
	.zero		1


	//   ....[11]....
        /*0ea4*/ 	.word	0x00000660
        /*0ea8*/ 	.word	0x000000ff
        /*0eac*/ 	.word	0x00032470
        /*0eb0*/ 	.short	0x0100
        /*0eb2*/ 	.byte	0x06
	.zero		1


	//   ....[12]....
        /*0eb4*/ 	.word	0x00000670
        /*0eb8*/ 	.word	0x000000ff
        /*0ebc*/ 	.word	0x00032480
        /*0ec0*/ 	.short	0x0100
        /*0ec2*/ 	.byte	0x06
	.zero		1


	//   ....[13]....
        /*0ec4*/ 	.word	0x00000680
        /*0ec8*/ 	.word	0x000000ff
        /*0ecc*/ 	.word	0x00032478
        /*0ed0*/ 	.short	0x0100
        /*0ed2*/ 	.byte	0x06
	.zero		1


	//   ....[14]....
        /*0ed4*/ 	.word	0x00000690
        /*0ed8*/ 	.word	0x000000ff
        /*0edc*/ 	.word	0x00032488
        /*0ee0*/ 	.short	0x0100
        /*0ee2*/ 	.byte	0x06
	.zero		1


	//   ....[15]....
        /*0ee4*/ 	.word	0x000007c0
        /*0ee8*/ 	.word	0x000000ff
        /*0eec*/ 	.word	0x00032490
        /*0ef0*/ 	.short	0x0100
        /*0ef2*/ 	.byte	0x08
	.zero		1


	//   ....[16]....
        /*0ef4*/ 	.word	0x000007d0
        /*0ef8*/ 	.word	0x000000ff
        /*0efc*/ 	.word	0x000324a0
        /*0f00*/ 	.short	0x0100
        /*0f02*/ 	.byte	0x08
	.zero		1


	//   ....[17]....
        /*0f04*/ 	.word	0x000007e0
        /*0f08*/ 	.word	0x000000ff
        /*0f0c*/ 	.word	0x00032498
        /*0f10*/ 	.short	0x0100
        /*0f12*/ 	.byte	0x08
	.zero		1


	//   ....[18]....
        /*0f14*/ 	.word	0x000007f0
        /*0f18*/ 	.word	0x000000ff
        /*0f1c*/ 	.word	0x000324a8
        /*0f20*/ 	.short	0x0100
        /*0f22*/ 	.byte	0x08
	.zero		1


	//   ....[19]....
        /*0f24*/ 	.word	0x00000920
        /*0f28*/ 	.word	0x000000ff
        /*0f2c*/ 	.word	0x000324b0
        /*0f30*/ 	.short	0x0100
        /*0f32*/ 	.byte	0x08
	.zero		1


	//   ....[20]....
        /*0f34*/ 	.word	0x00000930
        /*0f38*/ 	.word	0x000000ff
        /*0f3c*/ 	.word	0x000324c0
        /*0f40*/ 	.short	0x0100
        /*0f42*/ 	.byte	0x08
	.zero		1


	//   ....[21]....
        /*0f44*/ 	.word	0x00000940
        /*0f48*/ 	.word	0x000000ff
        /*0f4c*/ 	.word	0x000324b8
        /*0f50*/ 	.short	0x0100
        /*0f52*/ 	.byte	0x08
	.zero		1


	//   ....[22]....
        /*0f54*/ 	.word	0x00000950
        /*0f58*/ 	.word	0x000000ff
        /*0f5c*/ 	.word	0x000324c8
        /*0f60*/ 	.short	0x0100
        /*0f62*/ 	.byte	0x08
	.zero		1


	//   ....[23]....
        /*0f64*/ 	.word	0x00003070
        /*0f68*/ 	.word	0x00000046
        /*0f6c*/ 	.word	0x00032490
        /*0f70*/ 	.short	0x010a
        /*0f72*/ 	.byte	0x3f
	.zero		1


	//   ....[24]....
        /*0f74*/ 	.word	0x00004560
        /*0f78*/ 	.word	0x00000046
        /*0f7c*/ 	.word	0x00032490
        /*0f80*/ 	.short	0x010a
        /*0f82*/ 	.byte	0x3f
	.zero		1


	//   ....[25]....
        /*0f84*/ 	.word	0x000054d0
        /*0f88*/ 	.word	0x00000046
        /*0f8c*/ 	.word	0x00032490
        /*0f90*/ 	.short	0x010a
        /*0f92*/ 	.byte	0x3f
	.zero		1


	//   ....[26]....
        /*0f94*/ 	.word	0x00005980
        /*0f98*/ 	.word	0x00000004
        /*0f9c*/ 	.word	0x00000000
        /*0fa0*/ 	.short	0x0101
        /*0fa2*/ 	.byte	0x3f
	.zero		1


	//   ....[27]....
        /*0fa4*/ 	.word	0x000059c0
        /*0fa8*/ 	.word	0x00000046
        /*0fac*/ 	.word	0x000324b0
        /*0fb0*/ 	.short	0x010a
        /*0fb2*/ 	.byte	0x3f
	.zero		1


	//   ....[28]....
        /*0fb4*/ 	.word	0x000061f0
        /*0fb8*/ 	.word	0x00000046
        /*0fbc*/ 	.word	0x00000000
        /*0fc0*/ 	.short	0x0101
        /*0fc2*/ 	.byte	0x3f
	.zero		1


	//   ....[29]....
        /*0fc4*/ 	.word	0x000074b0
        /*0fc8*/ 	.word	0x00000094
        /*0fcc*/ 	.word	0x00032400
        /*0fd0*/ 	.short	0x010a
        /*0fd2*/ 	.byte	0x3f
	.zero		1


	//   ....[30]....
        /*0fd4*/ 	.word	0x00007500
        /*0fd8*/ 	.word	0x00000094
        /*0fdc*/ 	.word	0x00032400
        /*0fe0*/ 	.short	0x010a
        /*0fe2*/ 	.byte	0x3f
	.zero		1


	//   ....[31]....
        /*0fe4*/ 	.word	0x00007f20
        /*0fe8*/ 	.word	0x00000094
        /*0fec*/ 	.word	0x00032400
        /*0ff0*/ 	.short	0x010a
        /*0ff2*/ 	.byte	0x3f
	.zero		1


	//   ....[32]....
        /*0ff4*/ 	.word	0x00009330
        /*0ff8*/ 	.word	0x00000094
        /*0ffc*/ 	.word	0x00032400
        /*1000*/ 	.short	0x010a
        /*1002*/ 	.byte	0x3f
	.zero		1


	//   ....[33]....
        /*1004*/ 	.word	0x0000a8f0
        /*1008*/ 	.word	0x00000004
        /*100c*/ 	.word	0x00000000
        /*1010*/ 	.short	0x010a
        /*1012*/ 	.byte	0x3f
	.zero		1


	//   ....[34]....
        /*1014*/ 	.word	0x0000a9e0
        /*1018*/ 	.word	0x00000002
        /*101c*/ 	.word	0x00000000
        /*1020*/ 	.short	0x010a
        /*1022*/ 	.byte	0x3f
	.zero		1


	//   ....[35]....
        /*1024*/ 	.word	0x0000adf0
        /*1028*/ 	.word	0x00000004
        /*102c*/ 	.word	0x00000000
        /*1030*/ 	.short	0x010a
        /*1032*/ 	.byte	0x3f
	.zero		1


	//   ....[36]....
        /*1034*/ 	.word	0x0000aec0
        /*1038*/ 	.word	0x0000000e
        /*103c*/ 	.word	0x00000000
        /*1040*/ 	.short	0x010a
        /*1042*/ 	.byte	0x3f
	.zero		1


	//   ....[37]....
        /*1044*/ 	.word	0x0000bc30
        /*1048*/ 	.word	0x00000004
        /*104c*/ 	.word	0x00000000
        /*1050*/ 	.short	0x0101
        /*1052*/ 	.byte	0x3f
	.zero		1


	//   ....[38]....
        /*1054*/ 	.word	0x00015960
        /*1058*/ 	.word	0x00000002
        /*105c*/ 	.word	0x00000000
        /*1060*/ 	.short	0x0101
        /*1062*/ 	.byte	0x3f
	.zero		1


	//   ....[39]....
        /*1064*/ 	.word	0x00015de0
        /*1068*/ 	.word	0x00000005
        /*106c*/ 	.word	0x00000000
        /*1070*/ 	.short	0x010a
        /*1072*/ 	.byte	0x3f
	.zero		1


	//   ....[40]....
        /*1074*/ 	.word	0x00015ee0
        /*1078*/ 	.word	0x0000000a
        /*107c*/ 	.word	0x00000000
        /*1080*/ 	.short	0x010a
        /*1082*/ 	.byte	0x3f
	.zero		1


	//   ....[41]....
        /*1084*/ 	.word	0x00016320
        /*1088*/ 	.word	0x0000000b
        /*108c*/ 	.word	0x00000000
        /*1090*/ 	.short	0x010a
        /*1092*/ 	.byte	0x3f
	.zero		1


	//   ....[42]....
        /*1094*/ 	.word	0x00016420
        /*1098*/ 	.word	0x00000008
        /*109c*/ 	.word	0x00000000
        /*10a0*/ 	.short	0x010a
        /*10a2*/ 	.byte	0x3f
	.zero		1


	//   ....[43]....
        /*10a4*/ 	.word	0x00017140
        /*10a8*/ 	.word	0x00000006
        /*10ac*/ 	.word	0x00000000
        /*10b0*/ 	.short	0x0101
        /*10b2*/ 	.byte	0x3f
	.zero		1


	//   ....[44]....
        /*10b4*/ 	.word	0x0001fbf0
        /*10b8*/ 	.word	0x00000005
        /*10bc*/ 	.word	0x00000000
        /*10c0*/ 	.short	0x0101
        /*10c2*/ 	.byte	0x3f
	.zero		1


	//   ....[45]....
        /*10c4*/ 	.word	0x0001fde0
        /*10c8*/ 	.word	0x00000005
        /*10cc*/ 	.word	0x00000000
        /*10d0*/ 	.short	0x010a
        /*10d2*/ 	.byte	0x3f
	.zero		1


	//   ....[46]....
        /*10d4*/ 	.word	0x0001fee0
        /*10d8*/ 	.word	0x00000008
        /*10dc*/ 	.word	0x00000000
        /*10e0*/ 	.short	0x010a
        /*10e2*/ 	.byte	0x3f
	.zero		1


	//   ....[47]....
        /*10e4*/ 	.word	0x00020320
        /*10e8*/ 	.word	0x00000005
        /*10ec*/ 	.word	0x00000000
        /*10f0*/ 	.short	0x010a
        /*10f2*/ 	.byte	0x3f
	.zero		1


	//   ....[48]....
        /*10f4*/ 	.word	0x00020420
        /*10f8*/ 	.word	0x00000008
        /*10fc*/ 	.word	0x00000000
        /*1100*/ 	.short	0x010a
        /*1102*/ 	.byte	0x3f
	.zero		1


	//   ....[49]....
        /*1104*/ 	.word	0x00021190
        /*1108*/ 	.word	0x00000005
        /*110c*/ 	.word	0x00000000
        /*1110*/ 	.short	0x0101
        /*1112*/ 	.byte	0x3f
	.zero		1


	//   ....[50]....
        /*1114*/ 	.word	0x0002af00
        /*1118*/ 	.word	0x00000004
        /*111c*/ 	.word	0x00000000
        /*1120*/ 	.short	0x0101
        /*1122*/ 	.byte	0x3f
	.zero		1


	//   ....[51]....
        /*1124*/ 	.word	0x0002de90
        /*1128*/ 	.word	0x00000000
        /*112c*/ 	.word	0x00000000
        /*1130*/ 	.short	0x0101
        /*1132*/ 	.byte	0x3f
	.zero		1


	//   ....[52]....
        /*1134*/ 	.word	0x00030a40
        /*1138*/ 	.word	0x00000017
        /*113c*/ 	.word	0x00032420
        /*1140*/ 	.short	0x010a
        /*1142*/ 	.byte	0x3f
	.zero		1


	//   ....[53]....
        /*1144*/ 	.word	0x00030af0
        /*1148*/ 	.word	0x00000003
        /*114c*/ 	.word	0x000324a0
        /*1150*/ 	.short	0x010a
        /*1152*/ 	.byte	0x3f
	.zero		1


	//   ....[54]....
        /*1154*/ 	.word	0x00030d20
        /*1158*/ 	.word	0x00000003
        /*115c*/ 	.word	0x000324c0
        /*1160*/ 	.short	0x010a
        /*1162*/ 	.byte	0x3f
	.zero		1


	//   ....[55]....
        /*1164*/ 	.word	0x00031350
        /*1168*/ 	.word	0x0000000a
        /*116c*/ 	.word	0x000324a0
        /*1170*/ 	.short	0x010a
        /*1172*/ 	.byte	0x3f
	.zero		1


	//   ....[56]....
        /*1174*/ 	.word	0x00031570
        /*1178*/ 	.word	0x0000000a
        /*117c*/ 	.word	0x000324c0
        /*1180*/ 	.short	0x010a
        /*1182*/ 	.byte	0x3f
	.zero		1


	//   ....[57]....
        /*1184*/ 	.word	0x00032970
        /*1188*/ 	.word	0x00000011
        /*118c*/ 	.word	0x00032440
        /*1190*/ 	.short	0x010a
        /*1192*/ 	.byte	0x3f
	.zero		1


	//   ....[58]....
        /*1194*/ 	.word	0x00032fb0
        /*1198*/ 	.word	0x00000011
        /*119c*/ 	.word	0x00032430
        /*11a0*/ 	.short	0x0107
        /*11a2*/ 	.byte	0x3f
	.zero		1


	//   ....[59]....
        /*11a4*/ 	.word	0x00033080
        /*11a8*/ 	.word	0x00000011
        /*11ac*/ 	.word	0x00032430
        /*11b0*/ 	.short	0x0101
        /*11b2*/ 	.byte	0x3f
	.zero		1


	//   ....[60]....
        /*11b4*/ 	.word	0x00033c30
        /*11b8*/ 	.word	0x00000017
        /*11bc*/ 	.word	0x00032400
        /*11c0*/ 	.short	0x0107
        /*11c2*/ 	.byte	0x3f
	.zero		1


	//   ....[61]....
        /*11c4*/ 	.word	0x00033cc0
        /*11c8*/ 	.word	0x00000017
        /*11cc*/ 	.word	0x00032400
        /*11d0*/ 	.short	0x0101
        /*11d2*/ 	.byte	0x3f
	.zero		1


	//   ....[62]....
        /*11d4*/ 	.word	0x00034770
        /*11d8*/ 	.word	0x00000017
        /*11dc*/ 	.word	0x00032410
        /*11e0*/ 	.short	0x0107
        /*11e2*/ 	.byte	0x3f
	.zero		1


	//   ....[63]....
        /*11e4*/ 	.word	0x00034870
        /*11e8*/ 	.word	0x00000017
        /*11ec*/ 	.word	0x00032410
        /*11f0*/ 	.short	0x0101
        /*11f2*/ 	.byte	0x3f
	.zero		1


	//   ....[64]....
        /*11f4*/ 	.word	0x00034890
        /*11f8*/ 	.word	0x00000017
        /*11fc*/ 	.word	0x00032420
        /*1200*/ 	.short	0x010a
        /*1202*/ 	.byte	0x3f
	.zero		1


	//   ....[65]....
        /*1204*/ 	.word	0x00034920
        /*1208*/ 	.word	0x00000011
        /*120c*/ 	.word	0x00032460
        /*1210*/ 	.short	0x010a
        /*1212*/ 	.byte	0x3f
	.zero		1


	//   ....[66]....
        /*1214*/ 	.word	0x000350c0
        /*1218*/ 	.word	0x00000011
        /*121c*/ 	.word	0x00032450
        /*1220*/ 	.short	0x0107
        /*1222*/ 	.byte	0x3f
	.zero		1


	//   ....[67]....
        /*1224*/ 	.word	0x00035190
        /*1228*/ 	.word	0x00000011
        /*122c*/ 	.word	0x00032450
        /*1230*/ 	.short	0x0101
        /*1232*/ 	.byte	0x3f
	.zero		1


	//   ....[68]....
        /*1234*/ 	.word	0x000354d0
        /*1238*/ 	.word	0x00000004
        /*123c*/ 	.word	0x00032440
        /*1240*/ 	.short	0x010a
        /*1242*/ 	.byte	0x3f
	.zero		1


	//   ....[69]....
        /*1244*/ 	.word	0x000358b0
        /*1248*/ 	.word	0x00000004
        /*124c*/ 	.word	0x00032430
        /*1250*/ 	.short	0x0107
        /*1252*/ 	.byte	0x3f
	.zero		1


	//   ....[70]....
        /*1254*/ 	.word	0x00035970
        /*1258*/ 	.word	0x00000004
        /*125c*/ 	.word	0x00032430
        /*1260*/ 	.short	0x0101
        /*1262*/ 	.byte	0x3f
	.zero		1


	//   ....[71]....
        /*1264*/ 	.word	0x000359a0
        /*1268*/ 	.word	0x00000004
        /*126c*/ 	.word	0x00032460
        /*1270*/ 	.short	0x010a
        /*1272*/ 	.byte	0x3f
	.zero		1


	//   ....[72]....
        /*1274*/ 	.word	0x00035ec0
        /*1278*/ 	.word	0x00000004
        /*127c*/ 	.word	0x00032450
        /*1280*/ 	.short	0x0107
        /*1282*/ 	.byte	0x3f
	.zero		1


	//   ....[73]....
        /*1284*/ 	.word	0x00035f80
        /*1288*/ 	.word	0x00000004
        /*128c*/ 	.word	0x00032450
        /*1290*/ 	.short	0x0101
        /*1292*/ 	.byte	0x3f
	.zero		1


	//   ....[74]....
        /*1294*/ 	.word	0x00036df0
        /*1298*/ 	.word	0x00000005
        /*129c*/ 	.word	0x00032420
        /*12a0*/ 	.short	0x010a
        /*12a2*/ 	.byte	0x3f
	.zero		1


	//   ....[75]....
        /*12a4*/ 	.word	0x00036f60
        /*12a8*/ 	.word	0x00000003
        /*12ac*/ 	.word	0x00032440
        /*12b0*/ 	.short	0x010a
        /*12b2*/ 	.byte	0x3f
	.zero		1


	//   ....[76]....
        /*12b4*/ 	.word	0x00037000
        /*12b8*/ 	.word	0x00000019
        /*12bc*/ 	.word	0x00032440
        /*12c0*/ 	.short	0x010a
        /*12c2*/ 	.byte	0x3f
	.zero		1


	//   ....[77]....
        /*12c4*/ 	.word	0x00037040
        /*12c8*/ 	.word	0x00000003
        /*12cc*/ 	.word	0x00032460
        /*12d0*/ 	.short	0x010a
        /*12d2*/ 	.byte	0x3f
	.zero		1


	//   ....[78]....
        /*12d4*/ 	.word	0x00037080
        /*12d8*/ 	.word	0x00000019
        /*12dc*/ 	.word	0x00032460
        /*12e0*/ 	.short	0x010a
        /*12e2*/ 	.byte	0x3f
	.zero		1


	//   ....[79]....
        /*12e4*/ 	.word	0x000370e0
        /*12e8*/ 	.word	0x00000046
        /*12ec*/ 	.word	0x00032490
        /*12f0*/ 	.short	0x010a
        /*12f2*/ 	.byte	0x3f
	.zero		1


	//   ....[80]....
        /*12f4*/ 	.word	0x00037370
        /*12f8*/ 	.word	0x00000046
        /*12fc*/ 	.word	0x00032490
        /*1300*/ 	.short	0x010a
        /*1302*/ 	.byte	0x3f
	.zero		1


	//   ....[81]....
        /*1304*/ 	.word	0x00037610
        /*1308*/ 	.word	0x00000046
        /*130c*/ 	.word	0x00032490
        /*1310*/ 	.short	0x010a
        /*1312*/ 	.byte	0x3f
	.zero		1


	//   ....[82]....
        /*1314*/ 	.word	0x000378a0
        /*1318*/ 	.word	0x00000046
        /*131c*/ 	.word	0x000324b0
        /*1320*/ 	.short	0x010a
        /*1322*/ 	.byte	0x3f
	.zero		1


	//   ....[83]....
        /*1324*/ 	.word	0x00037d10
        /*1328*/ 	.word	0x00000094
        /*132c*/ 	.word	0x00032400
        /*1330*/ 	.short	0x010a
        /*1332*/ 	.byte	0x3f
	.zero		1


	//   ....[84]....
        /*1334*/ 	.word	0x00038300
        /*1338*/ 	.word	0x00000094
        /*133c*/ 	.word	0x00032400
        /*1340*/ 	.short	0x010a
        /*1342*/ 	.byte	0x3f
	.zero		1


	//   ....[85]....
        /*1344*/ 	.word	0x00038350
        /*1348*/ 	.word	0x00000002
        /*134c*/ 	.word	0x00000000
        /*1350*/ 	.short	0x010a
        /*1352*/ 	.byte	0x3f
	.zero		1


	//   ....[86]....
        /*1354*/ 	.word	0x000383a0
        /*1358*/ 	.word	0x0000000e
        /*135c*/ 	.word	0x00000000
        /*1360*/ 	.short	0x010a
        /*1362*/ 	.byte	0x3f
	.zero		1


	//   ....[87]....
        /*1364*/ 	.word	0x000383f0
        /*1368*/ 	.word	0x0000000a
        /*136c*/ 	.word	0x00000000
        /*1370*/ 	.short	0x010a
        /*1372*/ 	.byte	0x3f
	.zero		1


	//   ....[88]....
        /*1374*/ 	.word	0x00038440
        /*1378*/ 	.word	0x00000008
        /*137c*/ 	.word	0x00000000
        /*1380*/ 	.short	0x010a
        /*1382*/ 	.byte	0x3f
	.zero		1


	//   ....[89]....
        /*1384*/ 	.word	0x00038490
        /*1388*/ 	.word	0x00000008
        /*138c*/ 	.word	0x00000000
        /*1390*/ 	.short	0x010a
        /*1392*/ 	.byte	0x3f
	.zero		1


	//   ....[90]....
        /*1394*/ 	.word	0x000384e0
        /*1398*/ 	.word	0x00000008
        /*139c*/ 	.word	0x00000000
        /*13a0*/ 	.short	0x010a
        /*13a2*/ 	.byte	0x3f
	.zero		1


	//   ....[91]....
        /*13a4*/ 	.word	0x00038ab0
        /*13a8*/ 	.word	0x00000017
        /*13ac*/ 	.word	0x00032420
        /*13b0*/ 	.short	0x010a
        /*13b2*/ 	.byte	0x3f
	.zero		1


	//   ....[92]....
        /*13b4*/ 	.word	0x00038b00
        /*13b8*/ 	.word	0x00000003
        /*13bc*/ 	.word	0x000324a0
        /*13c0*/ 	.short	0x010a
        /*13c2*/ 	.byte	0x3f
	.zero		1


	//   ....[93]....
        /*13c4*/ 	.word	0x00038b50
        /*13c8*/ 	.word	0x00000003
        /*13cc*/ 	.word	0x000324c0
        /*13d0*/ 	.short	0x010a
        /*13d2*/ 	.byte	0x3f
	.zero		1


	//   ....[94]....
        /*13d4*/ 	.word	0x00038ba0
        /*13d8*/ 	.word	0x0000000a
        /*13dc*/ 	.word	0x000324a0
        /*13e0*/ 	.short	0x010a
        /*13e2*/ 	.byte	0x3f
	.zero		1


	//   ....[95]....
        /*13e4*/ 	.word	0x00038bf0
        /*13e8*/ 	.word	0x0000000a
        /*13ec*/ 	.word	0x000324c0
        /*13f0*/ 	.short	0x010a
        /*13f2*/ 	.byte	0x3f
	.zero		1


	//   ....[96]....
        /*13f4*/ 	.word	0x00038d00
        /*13f8*/ 	.word	0x00000011
        /*13fc*/ 	.word	0x00032440
        /*1400*/ 	.short	0x010a
        /*1402*/ 	.byte	0x3f
	.zero		1


	//   ....[97]....
        /*1404*/ 	.word	0x0003ad90
        /*1408*/ 	.word	0x00000017
        /*140c*/ 	.word	0x00032420
        /*1410*/ 	.short	0x010a
        /*1412*/ 	.byte	0x3f
	.zero		1


	//   ....[98]....
        /*1414*/ 	.word	0x0003ade0
        /*1418*/ 	.word	0x00000011
        /*141c*/ 	.word	0x00032460
        /*1420*/ 	.short	0x010a
        /*1422*/ 	.byte	0x3f
	.zero		1


	//   ....[99]....
        /*1424*/ 	.word	0x0003b730
        /*1428*/ 	.word	0x00000004
        /*142c*/ 	.word	0x00032440
        /*1430*/ 	.short	0x010a
        /*1432*/ 	.byte	0x3f
	.zero		1


	//   ....[100]....
        /*1434*/ 	.word	0x0003be10
        /*1438*/ 	.word	0x00000004
        /*143c*/ 	.word	0x00032460
        /*1440*/ 	.short	0x010a
        /*1442*/ 	.byte	0x3f
	.zero		1


	//   ....[101]....
        /*1444*/ 	.word	0x0003ceb0
        /*1448*/ 	.word	0x00000005
        /*144c*/ 	.word	0x00032420
        /*1450*/ 	.short	0x010a
        /*1452*/ 	.byte	0x3f
	.zero		1


	//   ....[102]....
        /*1454*/ 	.word	0x0003d050
        /*1458*/ 	.word	0x00000003
        /*145c*/ 	.word	0x00032440
        /*1460*/ 	.short	0x010a
        /*1462*/ 	.byte	0x3f
	.zero		1


	//   ....[103]....
        /*1464*/ 	.word	0x0003d0a0
        /*1468*/ 	.word	0x00000019
        /*146c*/ 	.word	0x00032440
        /*1470*/ 	.short	0x010a
        /*1472*/ 	.byte	0x3f
	.zero		1


	//   ....[104]....
        /*1474*/ 	.word	0x0003d0f0
        /*1478*/ 	.word	0x00000003
        /*147c*/ 	.word	0x00032460
        /*1480*/ 	.short	0x010a
        /*1482*/ 	.byte	0x3f
	.zero		1


	//   ....[105]....
        /*1484*/ 	.word	0x0003d280
        /*1488*/ 	.word	0x0000000a
        /*148c*/ 	.word	0x00000000
        /*1490*/ 	.short	0x010a
        /*1492*/ 	.byte	0x3f
	.zero		1


	//   ....[106]....
        /*1494*/ 	.word	0x0003d380
        /*1498*/ 	.word	0x00000008
        /*149c*/ 	.word	0x00000000
        /*14a0*/ 	.short	0x010a
        /*14a2*/ 	.byte	0x3f
	.zero		1


	//   ....[107]....
        /*14a4*/ 	.word	0x0003d7a0
        /*14a8*/ 	.word	0x00000004
        /*14ac*/ 	.word	0x00032410
        /*14b0*/ 	.short	0x010a
        /*14b2*/ 	.byte	0x3f
	.zero		1


	//   ....[108]....
        /*14b4*/ 	.word	0x0003d8c0
        /*14b8*/ 	.word	0x0000000a
        /*14bc*/ 	.word	0x00000000
        /*14c0*/ 	.short	0x010a
        /*14c2*/ 	.byte	0x3f
	.zero		1


	//   ....[109]....
        /*14c4*/ 	.word	0x0003d9c0
        /*14c8*/ 	.word	0x00000008
        /*14cc*/ 	.word	0x00000000
        /*14d0*/ 	.short	0x010a
        /*14d2*/ 	.byte	0x3f
	.zero		1


	//   ....[110]....
        /*14d4*/ 	.word	0x0003e7c0
        /*14d8*/ 	.word	0x00000005
        /*14dc*/ 	.word	0x00000000
        /*14e0*/ 	.short	0x0101
        /*14e2*/ 	.byte	0x3f
	.zero		1


	//   ....[111]....
        /*14e4*/ 	.word	0x00048e30
        /*14e8*/ 	.word	0x00000000
        /*14ec*/ 	.word	0x00000000
        /*14f0*/ 	.short	0x0101
        /*14f2*/ 	.byte	0x3f
	.zero		1


	//   ....[112]....
        /*14f4*/ 	.word	0x00048e50
        /*14f8*/ 	.word	0x00000008
        /*14fc*/ 	.word	0x00000000
        /*1500*/ 	.short	0x010a
        /*1502*/ 	.byte	0x3f
	.zero		1


	//   ....[113]....
        /*1504*/ 	.word	0x00048ea0
        /*1508*/ 	.word	0x00000004
        /*150c*/ 	.word	0x00032410
        /*1510*/ 	.short	0x010a
        /*1512*/ 	.byte	0x3f
	.zero		1


	//   ....[114]....
        /*1514*/ 	.word	0x00048ef0
        /*1518*/ 	.word	0x00000008
        /*151c*/ 	.word	0x00000000
        /*1520*/ 	.short	0x010a
        /*1522*/ 	.byte	0x3f
	.zero		1


	//----- nvinfo : EIATTR_NUM_MBARRIERS
	.align		4
.L_1452:
        /*1524*/ 	.byte	0x03, 0x38
        /*1526*/ 	.short	0x0017


	//----- nvinfo : EIATTR_EXIT_INSTR_OFFSETS
	.align		4
        /*1528*/ 	.byte	0x04, 0x1c
        /*152a*/ 	.short	(.L_1454 - .L_1453)


	//   ....[0]....
.L_1453:
        /*152c*/ 	.word	0x000370d0


	//----- nvinfo : EIATTR_MAX_THREADS
	.align		4
.L_1454:
        /*1530*/ 	.byte	0x04, 0x05
        /*1532*/ 	.short	(.L_1456 - .L_1455)
.L_1455:
        /*1534*/ 	.word	0x00000180
        /*1538*/ 	.word	0x00000001
        /*153c*/ 	.word	0x00000001


	//----- nvinfo : EIATTR_CRS_STACK_SIZE
	.align		4
.L_1456:
        /*1540*/ 	.byte	0x04, 0x1e
        /*1542*/ 	.short	(.L_1458 - .L_1457)
.L_1457:
        /*1544*/ 	.word	0x00000000


	//----- nvinfo : EIATTR_CBANK_PARAM_SIZE
	.align		4
.L_1458:
        /*1548*/ 	.byte	0x03, 0x19
        /*154a*/ 	.short	0x0bf0


	//----- nvinfo : EIATTR_PARAM_CBANK
	.align		4
        /*154c*/ 	.byte	0x04, 0x0a
        /*154e*/ 	.short	(.L_1460 - .L_1459)
	.align		4
.L_1459:
        /*1550*/ 	.word	index@(.nv.constant0._ZN7cutlass13device_kernelIN5flash11enable_sm90INS1_16FlashAttnFwdSm90INS1_25CollectiveMainloopFwdSm90ILi2EN4cute5tupleIJNS5_1CILi1EEES8_S8_EEENS6_IJNS7_ILi128EEENS7_ILi96EEENS7_ILi64EEEEEELi256ENS_6half_tEfNS_4arch4Sm90ELb0ELb1ELb1ELb1ELb1ELb1ELb1ELb1ELb0ELb1ELb0ELb0EEENS1_21CollectiveEpilogueFwdINS6_IJSA_NS7_ILi256EEESB_EEES9_SE_SG_Li256ELb1ELb1ELb0ELb0EEENS1_36VarlenDynamicPersistentTileSchedulerILi128ELi96ELi256ELi128ELb0ELb1ELb1ELb1ELb0ELb1EEEEEEEEEvNT_6ParamsE)
        /*1554*/ 	.short	0x0210
        /*1556*/ 	.short	0x0bf0


	//----- nvinfo : EIATTR_SW_WAR
	.align		4
.L_1460:
        /*1558*/ 	.byte	0x04, 0x36
        /*155a*/ 	.short	(.L_1462 - .L_1461)
.L_1461:
        /*155c*/ 	.word	0x00000008
.L_1462:


//--------------------- .nv.info._ZN7cutlass13device_kernelIN5flash11enable_sm90INS1_16FlashAttnFwdSm90INS1_25CollectiveMainloopFwdSm90ILi2EN4cute5tupleIJNS5_1CILi1EEES8_S8_EEENS6_IJNS7_ILi128EEENS7_ILi96EEENS7_ILi64EEEEEELi256ENS_6half_tEfNS_4arch4Sm90ELb1ELb0ELb1ELb0ELb1ELb0ELb0ELb1ELb0ELb1ELb0ELb0EEENS1_21CollectiveEpilogueFwdINS6_IJSA_NS7_ILi256EEESB_EEES9_SE_SG_Li256ELb0ELb1ELb0ELb0EEENS1_30DynamicPersistentTileSchedulerILi256ELi128ELb0ELb1ELb1EEEEEEEEEvNT_6ParamsE --------------------------
	.section	.nv.info._ZN7cutlass13device_kernelIN5flash11enable_sm90INS1_16FlashAttnFwdSm90INS1_25CollectiveMainloopFwdSm90ILi2EN4cute5tupleIJNS5_1CILi1EEES8_S8_EEENS6_IJNS7_ILi128EEENS7_ILi96EEENS7_ILi64EEEEEELi256ENS_6half_tEfNS_4arch4Sm90ELb1ELb0ELb1ELb0ELb1ELb0ELb0ELb1ELb0ELb1ELb0ELb0EEENS1_21CollectiveEpilogueFwdINS6_IJSA_NS7_ILi256EEESB_EEES9_SE_SG_Li256ELb0ELb1ELb0ELb0EEENS1_30DynamicPersistentTileSchedulerILi256ELi128ELb0ELb1ELb1EEEEEEEEEvNT_6ParamsE,"",@"SHT_CUDA_INFO"
	.sectionflags	@""
	.align	4


	//----- nvinfo : EIATTR_CUDA_API_VERSION
	.align		4
        /*0000*/ 	.byte	0x04, 0x37
        /*0002*/ 	.short	(.L_1464 - .L_1463)
.L_1463:
        /*0004*/ 	.word	0x00000082


	//----- nvinfo : EIATTR_KPARAM_INFO
	.align		4
.L_1464:
        /*0008*/ 	.byte	0x04, 0x17
        /*000a*/ 	.short	(.L_1466 - .L_1465)
.L_1465:
        /*000c*/ 	.word	0x00000000
        /*0010*/ 	.short	0x0000
        /*0012*/ 	.short	0x0070
        /*0014*/ 	.byte	0x00, 0xf0, 0x01, 0x2a


	//----- nvinfo : EIATTR_SPARSE_MMA_MASK
	.align		4
.L_1466:
        /*0018*/ 	.byte	0x03, 0x50
        /*001a*/ 	.short	0x0000


	//----- nvinfo : EIATTR_MAXREG_COUNT
	.align		4
        /*001c*/ 	.byte	0x03, 0x1b
        /*001e*/ 	.short	0x00a8


	//----- nvinfo : EIATTR_NUM_BARRIERS
	.align		4
        /*0020*/ 	.byte	0x02, 0x4c
        /*0022*/ 	.byte	0x10
	.zero		1


	//----- nvinfo : EIATTR_EXTERNS
	.align		4
        /*0024*/ 	.byte	0x04, 0x0f
        /*0026*/ 	.short	(.L_1468 - .L_1467)


	//   ....[0]....
	.align		4
.L_1467:
        /*0028*/ 	.word	index@(__assertfail)


	//----- nvinfo : EIATTR_ANNOTATIONS
	.align		4
.L_1468:
        /*002c*/ 	.byte	0x04, 0x55
        /*002e*/ 	.short	(.L_1470 - .L_1469)


	//   ....[0]....
.L_1469:
        /*0030*/ 	.word	0x00000001
        /*0034*/ 	.byte	0x90, 0xbe, 0x00, 0x00, 0x01, 0x00, 0x00, 0x00, 0x80, 0xc2, 0x00, 0x00, 0x01, 0x00, 0x00, 0x00
        /*0044*/ 	.byte	0xc0, 0xc2, 0x00, 0x00, 0x01, 0x00, 0x00, 0x00, 0x20, 0xdf, 0x00, 0x00, 0x01, 0x00, 0x00, 0x00
        /*0054*/ 	.byte	0x40, 0xdf, 0x00, 0x00, 0x01, 0x00, 0x00, 0x00, 0xe0, 0xe1, 0x00, 0x00, 0x01, 0x00, 0x00, 0x00
        /*0064*/ 	.byte	0x20, 0xf9, 0x00, 0x00, 0x01, 0x00, 0x00, 0x00, 0x20, 0x11, 0x01, 0x00


	//----- nvinfo : EIATTR_MERCURY_ISA_VERSION
	.align		4
.L_1470:
        /*0070*/ 	.byte	0x03, 0x5f
        /*0072*/ 	.short	0x0101


	//----- nvinfo : EIATTR_INT_WARP_WIDE_INSTR_OFFSETS
	.align		4
        /*0074*/ 	.byte	0x04, 0x31
        /*0076*/ 	.short	(.L_1472 - .L_1471)


	//   ....[0]....
.L_1471:
        /*0078*/ 	.word	0x000000c0


	//   ....[1]....
        /*007c*/ 	.word	0x000000d0


	//   ....[2]....
        /*0080*/ 	.word	0x00000170


	//   ....[3]....
        /*0084*/ 	.word	0x0000c820


	//   ....[4]....
        /*0088*/ 	.word	0x0000c8b0


	//   ....[5]....
        /*008c*/ 	.word	0x0000f6b0


	//   ....[6]....
        /*0090*/ 	.word	0x0000f740


	//----- nvinfo : EIATTR_COOP_GROUP_MASK_REGIDS
	.align		4
.L_1472:
        /*0094*/ 	.byte	0x04, 0x29
        /*0096*/ 	.short	(.L_1474 - .L_1473)


	//   ....[0]....
.L_1473:
        /*0098*/ 	.word	0xffffffff


	//   ....[1]....
        /*009c*/ 	.word	0xffffffff


	//   ....[2]....
        /*00a0*/ 	.word	0xffffffff


	//   ....[3]....
        /*00a4*/ 	.word	0xffffffff


	//   ....[4]....
        /*00a8*/ 	.word	0xffffffff


	//   ....[5]....
        /*00ac*/ 	.word	0xffffffff


	//   ....[6]....
        /*00b0*/ 	.word	0xffffffff


	//   ....[7]....
        /*00b4*/ 	.word	0xffffffff


	//   ....[8]....
        /*00b8*/ 	.word	0xffffffff


	//   ....[9]....
        /*00bc*/ 	.word	0xffffffff


	//   ....[10]....
        /*00c0*/ 	.word	0xffffffff


	//   ....[11]....
        /*00c4*/ 	.word	0xffffffff


	//   ....[12]....
        /*00c8*/ 	.word	0xffffffff


	//   ....[13]....
        /*00cc*/ 	.word	0xffffffff


	//   ....[14]....
        /*00d0*/ 	.word	0xffffffff


	//   ....[15]....
        /*00d4*/ 	.word	0xffffffff


	//   ....[16]....
        /*00d8*/ 	.word	0xffffffff


	//   ....[17]....
        /*00dc*/ 	.word	0xffffffff


	//   ....[18]....
        /*00e0*/ 	.word	0xffffffff


	//   ....[19]....
        /*00e4*/ 	.word	0xffffffff


	//   ....[20]....
        /*00e8*/ 	.word	0xffffffff


	//   ....[21]....
        /*00ec*/ 	.word	0xffffffff


	//   ....[22]....
        /*00f0*/ 	.word	0xffffffff


	//   ....[23]....
        /*00f4*/ 	.word	0xffffffff


	//   ....[24]....
        /*00f8*/ 	.word	0xffffffff


	//   ....[25]....
        /*00fc*/ 	.word	0xffffffff


	//   ....[26]....
        /*0100*/ 	.word	0xffffffff


	//   ....[27]....
        /*0104*/ 	.word	0xffffffff


	//   ....[28]....
        /*0108*/ 	.word	0xffffffff


	//   ....[29]....
        /*010c*/ 	.word	0xffffffff


	//   ....[30]....
        /*0110*/ 	.word	0xffffffff


	//   ....[31]....
        /*0114*/ 	.word	0xffffffff


	//   ....[32]....
        /*0118*/ 	.word	0xffffffff


	//   ....[33]....
        /*011c*/ 	.word	0xffffffff


	//   ....[34]....
        /*0120*/ 	.word	0xffffffff


	//   ....[35]....
        /*0124*/ 	.word	0xffffffff


	//   ....[36]....
        /*0128*/ 	.word	0xffffffff


	//   ....[37]....
        /*012c*/ 	.word	0xffffffff


	//   ....[38]....
        /*0130*/ 	.word	0xffffffff


	//   ....[39]....
        /*0134*/ 	.word	0xffffffff


	//   ....[40]....
        /*0138*/ 	.word	0xffffffff


	//   ....[41]....
        /*013c*/ 	.word	0xffffffff


	//   ....[42]....
        /*0140*/ 	.word	0xffffffff


	//   ....[43]....
        /*0144*/ 	.word	0xffffffff


	//   ....[44]....
        /*0148*/ 	.word	0xffffffff


	//   ....[45]....
        /*014c*/ 	.word	0xffffffff


	//   ....[46]....
        /*0150*/ 	.word	0xffffffff


	//   ....[47]....
        /*0154*/ 	.word	0xffffffff


	//   ....[48]....
        /*0158*/ 	.word	0xffffffff


	//   ....[49]....
        /*015c*/ 	.word	0xffffffff


	//   ....[50]....
        /*0160*/ 	.word	0xffffffff


	//   ....[51]....
        /*0164*/ 	.word	0xffffffff


	//   ....[52]....
        /*0168*/ 	.word	0xffffffff


	//   ....[53]....
        /*016c*/ 	.word	0xffffffff


	//   ....[54]....
        /*0170*/ 	.word	0xffffffff


	//   ....[55]....
        /*0174*/ 	.word	0xffffffff


	//   ....[56]....
        /*0178*/ 	.word	0xffffffff


	//   ....[57]....
        /*017c*/ 	.word	0xffffffff


	//   ....[58]....
        /*0180*/ 	.word	0xffffffff


	//   ....[59]....
        /*0184*/ 	.word	0xffffffff


	//   ....[60]....
        /*0188*/ 	.word	0xffffffff


	//   ....[61]....
        /*018c*/ 	.word	0xffffffff


	//   ....[62]....
        /*0190*/ 	.word	0xffffffff


	//   ....[63]....
        /*0194*/ 	.word	0xffffffff


	//   ....[64]....
        /*0198*/ 	.word	0xffffffff


	//   ....[65]....
        /*019c*/ 	.word	0xffffffff


	//   ....[66]....
        /*01a0*/ 	.word	0xffffffff


	//   ....[67]....
        /*01a4*/ 	.word	0xffffffff


	//   ....[68]....
        /*01a8*/ 	.word	0xffffffff


	//   ....[69]....
        /*01ac*/ 	.word	0xffffffff


	//   ....[70]....
        /*01b0*/ 	.word	0xffffffff


	//   ....[71]....
        /*01b4*/ 	.word	0xffffffff


	//   ....[72]....
        /*01b8*/ 	.word	0xffffffff


	//   ....[73]....
        /*01bc*/ 	.word	0xffffffff


	//   ....[74]....
        /*01c0*/ 	.word	0xffffffff


	//   ....[75]....
        /*01c4*/ 	.word	0xffffffff


	//   ....[76]....
        /*01c8*/ 	.word	0xffffffff


	//   ....[77]....
        /*01cc*/ 	.word	0xffffffff


	//   ....[78]....
        /*01d0*/ 	.word	0xffffffff


	//   ....[79]....
        /*01d4*/ 	.word	0xffffffff


	//   ....[80]....
        /*01d8*/ 	.word	0xffffffff


	//   ....[81]....
        /*01dc*/ 	.word	0xffffffff


	//   ....[82]....
        /*01e0*/ 	.word	0xffffffff


	//   ....[83]....
        /*01e4*/ 	.word	0xffffffff


	//   ....[84]....
        /*01e8*/ 	.word	0xffffffff


	//   ....[85]....
        /*01ec*/ 	.word	0xffffffff


	//   ....[86]....
        /*01f0*/ 	.word	0xffffffff


	//   ....[87]....
        /*01f4*/ 	.word	0xffffffff


	//   ....[88]....
        /*01f8*/ 	.word	0xffffffff


	//   ....[89]....
        /*01fc*/ 	.word	0xffffffff


	//   ....[90]....
        /*0200*/ 	.word	0xffffffff


	//   ....[91]....
        /*0204*/ 	.word	0xffffffff


	//   ....[92]....
        /*0208*/ 	.word	0xffffffff


	//   ....[93]....
        /*020c*/ 	.word	0xffffffff


	//   ....[94]....
        /*0210*/ 	.word	0xffffffff


	//   ....[95]....
        /*0214*/ 	.word	0xffffffff


	//   ....[96]....
        /*0218*/ 	.word	0xffffffff


	//   ....[97]....
        /*021c*/ 	.word	0xffffffff


	//   ....[98]....
        /*0220*/ 	.word	0xffffffff


	//   ....[99]....
        /*0224*/ 	.word	0xffffffff


	//   ....[100]....
        /*0228*/ 	.word	0xffffffff


	//   ....[101]....
        /*022c*/ 	.word	0xffffffff


	//   ....[102]....
        /*0230*/ 	.word	0xffffffff


	//   ....[103]....
        /*0234*/ 	.word	0xffffffff


	//   ....[104]....
        /*0238*/ 	.word	0xffffffff


	//   ....[105]....
        /*023c*/ 	.word	0xffffffff


	//   ....[106]....
        /*0240*/ 	.word	0xffffffff


	//   ....[107]....
        /*0244*/ 	.word	0xffffffff


	//   ....[108]....
        /*0248*/ 	.word	0xffffffff


	//   ....[109]....
        /*024c*/ 	.word	0xffffffff


	//   ....[110]....
        /*0250*/ 	.word	0xffffffff


	//   ....[111]....
        /*0254*/ 	.word	0xffffffff


	//   ....[112]....
        /*0258*/ 	.word	0xffffffff


	//   ....[113]....
        /*025c*/ 	.word	0xffffffff


	//   ....[114]....
        /*0260*/ 	.word	0x0500000f


	//   ....[115]....
        /*0264*/ 	.word	0x0500000f


	//   ....[116]....
        /*0268*/ 	.word	0x0500000f


	//   ....[117]....
        /*026c*/ 	.word	0x0500000f


	//   ....[118]....
        /*0270*/ 	.word	0x0500000f


	//   ....[119]....
        /*0274*/ 	.word	0x0500000f


	//   ....[120]....
        /*0278*/ 	.word	0x0500000f


	//   ....[121]....
        /*027c*/ 	.word	0x0500000f


	//   ....[122]....
        /*0280*/ 	.word	0x0500000f


	//   ....[123]....
        /*0284*/ 	.word	0x0500000f


	//   ....[124]....
        /*0288*/ 	.word	0x0500000f


	//   ....[125]....
        /*028c*/ 	.word	0x0500000f


	//   ....[126]....
        /*0290*/ 	.word	0x0500000f


	//   ....[127]....
        /*0294*/ 	.word	0x0500000f


	//   ....[128]....
        /*0298*/ 	.word	0x0500000f


	//   ....[129]....
        /*029c*/ 	.word	0x0500000f


	//   ....[130]....
        /*02a0*/ 	.word	0x0500000f


	//   ....[131]....
        /*02a4*/ 	.word	0x0500000f


	//   ....[132]....
        /*02a8*/ 	.word	0x0500000f


	//   ....[133]....
        /*02ac*/ 	.word	0x0500000f


	//   ....[134]....
        /*02b0*/ 	.word	0x0500000f


	//   ....[135]....
        /*02b4*/ 	.word	0x0500000f


	//   ....[136]....
        /*02b8*/ 	.word	0x0500000f


	//   ....[137]....
        /*02bc*/ 	.word	0x0500000f


	//   ....[138]....
        /*02c0*/ 	.word	0x0500000f


	//   ....[139]....
        /*02c4*/ 	.word	0x0500000f


	//   ....[140]....
        /*02c8*/ 	.word	0x0500000f


	//   ....[141]....
        /*02cc*/ 	.word	0x0500000f


	//   ....[142]....
        /*02d0*/ 	.word	0x0500000f


	//   ....[143]....
        /*02d4*/ 	.word	0x0500000f


	//   ....[144]....
        /*02d8*/ 	.word	0x0500000f


	//   ....[145]....
        /*02dc*/ 	.word	0x0500000f


	//   ....[146]....
        /*02e0*/ 	.word	0x0500000f


	//   ....[147]....
        /*02e4*/ 	.word	0x0500000f


	//   ....[148]....
        /*02e8*/ 	.word	0x0500000f


	//   ....[149]....
        /*02ec*/ 	.word	0x0500000f


	//   ....[150]....
        /*02f0*/ 	.word	0x0500000f


	//   ....[151]....
        /*02f4*/ 	.word	0x0500000f


	//   ....[152]....
        /*02f8*/ 	.word	0x0500000f


	//   ....[153]....
        /*02fc*/ 	.word	0x0500000f


	//   ....[154]....
        /*0300*/ 	.word	0x0500000f


	//   ....[155]....
        /*0304*/ 	.word	0x0500000f


	//   ....[156]....
        /*0308*/ 	.word	0x0500000f


	//   ....[157]....
        /*030c*/ 	.word	0x0500000f


	//   ....[158]....
        /*0310*/ 	.word	0x0500000f


	//   ....[159]....
        /*0314*/ 	.word	0x0500000f


	//   ....[160]....
        /*0318*/ 	.word	0x0500000f


	//   ....[161]....
        /*031c*/ 	.word	0x0500000f


	//   ....[162]....
        /*0320*/ 	.word	0x0500000f


	//   ....[163]....
        /*0324*/ 	.word	0x0500000f


	//   ....[164]....
        /*0328*/ 	.word	0x0500000f


	//   ....[165]....
        /*032c*/ 	.word	0x0500000f


	//   ....[166]....
        /*0330*/ 	.word	0x0500000f


	//   ....[167]....
        /*0334*/ 	.word	0x0500000f


	//   ....[168]....
        /*0338*/ 	.word	0x0500000f


	//   ....[169]....
        /*033c*/ 	.word	0x0500000f


	//   ....[170]....
        /*0340*/ 	.word	0x0500000f


	//   ....[171]....
        /*0344*/ 	.word	0x0500000f


	//   ....[172]....
        /*0348*/ 	.word	0x0500000f


	//   ....[173]....
        /*034c*/ 	.word	0x0500000f


	//   ....[174]....
        /*0350*/ 	.word	0x0500000f


	//   ....[175]....
        /*0354*/ 	.word	0x0500000f


	//   ....[176]....
        /*0358*/ 	.word	0x0500000f


	//   ....[177]....
        /*035c*/ 	.word	0x0500000f


	//   ....[178]....
        /*0360*/ 	.word	0x0500000f


	//   ....[179]....
        /*0364*/ 	.word	0x0500000f


	//   ....[180]....
        /*0368*/ 	.word	0x0500000f


	//----- nvinfo : EIATTR_COOP_GROUP_INSTR_OFFSETS
	.align		4
.L_1474:
        /*036c*/ 	.byte	0x04, 0x28
        /*036e*/ 	.short	(.L_1476 - .L_1475)


	//   ....[0]....
.L_1475:
        /*0370*/ 	.word	0x00000080


	//   ....[1]....
        /*0374*/ 	.word	0x00000090


	//   ....[2]....
        /*0378*/ 	.word	0x000002d0


	//   ....[3]....
        /*037c*/ 	.word	0x00000430


	//   ....[4]....
        /*0380*/ 	.word	0x00000550


	//   ....[5]....
        /*0384*/ 	.word	0x000006b0


	//   ....[6]....
        /*0388*/ 	.word	0x00001610


	//   ....[7]....
        /*038c*/ 	.word	0x00001dc0


	//   ....[8]....
        /*0390*/ 	.word	0x00001f70


	//   ....[9]....
        /*0394*/ 	.word	0x00002750


	//   ....[10]....
        /*0398*/ 	.word	0x000027b0


	//   ....[11]....
        /*039c*/ 	.word	0x00002f10


	//   ....[12]....
        /*03a0*/ 	.word	0x00002f70


	//   ....[13]....
        /*03a4*/ 	.word	0x00004120


	//   ....[14]....
        /*03a8*/ 	.word	0x00004280


	//   ....[15]....
        /*03ac*/ 	.word	0x000049c0


	//   ....[16]....
        /*03b0*/ 	.word	0x00004aa0


	//   ....[17]....
        /*03b4*/ 	.word	0x000051a0


	//   ....[18]....
        /*03b8*/ 	.word	0x00005220


	//   ....[19]....
        /*03bc*/ 	.word	0x000070a0


	//   ....[20]....
        /*03c0*/ 	.word	0x00007110


	//   ....[21]....
        /*03c4*/ 	.word	0x000075a0


	//   ....[22]....
        /*03c8*/ 	.word	0x000076f0


	//   ....[23]....
        /*03cc*/ 	.word	0x00008a90


	//   ....[24]....
        /*03d0*/ 	.word	0x00008b10


	//   ....[25]....
        /*03d4*/ 	.word	0x00008b80


	//   ....[26]....
        /*03d8*/ 	.word	0x00008bb0


	//   ....[27]....
        /*03dc*/ 	.word	0x0000a5a0


	//   ....[28]....
        /*03e0*/ 	.word	0x0000a5d0


	//   ....[29]....
        /*03e4*/ 	.word	0x0000a650


	//   ....[30]....
        /*03e8*/ 	.word	0x0000a680


	//   ....[31]....
        /*03ec*/ 	.word	0x0000acd0


	//   ....[32]....
        /*03f0*/ 	.word	0x0000ad10


	//   ....[33]....
        /*03f4*/ 	.word	0x0000ae50


	//   ....[34]....
        /*03f8*/ 	.word	0x0000ae70


	//   ....[35]....
        /*03fc*/ 	.word	0x0000afb0


	//   ....[36]....
        /*0400*/ 	.word	0x0000afd0


	//   ....[37]....
        /*0404*/ 	.word	0x0000b120


	//   ....[38]....
        /*0408*/ 	.word	0x0000b140


	//   ....[39]....
        /*040c*/ 	.word	0x0000b860


	//   ....[40]....
        /*0410*/ 	.word	0x0000b880


	//   ....[41]....
        /*0414*/ 	.word	0x0000b9c0


	//   ....[42]....
        /*0418*/ 	.word	0x0000b9e0


	//   ....[43]....
        /*041c*/ 	.word	0x0000bb20


	//   ....[44]....
        /*0420*/ 	.word	0x0000bb40


	//   ....[45]....
        /*0424*/ 	.word	0x0000bc90


	//   ....[46]....
        /*0428*/ 	.word	0x0000bcb0


	//   ....[47]....
        /*042c*/ 	.word	0x0000bec0


	//   ....[48]....
        /*0430*/ 	.word	0x0000d270


	//   ....[49]....
        /*0434*/ 	.word	0x0000d290


	//   ....[50]....
        /*0438*/ 	.word	0x0000d2a0


	//   ....[51]....
        /*043c*/ 	.word	0x0000d2e0


	//   ....[52]....
        /*0440*/ 	.word	0x0000d330


	//   ....[53]....
        /*0444*/ 	.word	0x0000d350


	//   ....[54]....
        /*0448*/ 	.word	0x0000d3a0


	//   ....[55]....
        /*044c*/ 	.word	0x0000d3c0


	//   ....[56]....
        /*0450*/ 	.word	0x0000d410


	//   ....[57]....
        /*0454*/ 	.word	0x0000d430


	//   ....[58]....
        /*0458*/ 	.word	0x0000d460


	//   ....[59]....
        /*045c*/ 	.word	0x0000d490


	//   ....[60]....
        /*0460*/ 	.word	0x0000dad0


	//   ....[61]....
        /*0464*/ 	.word	0x0000daf0


	//   ....[62]....
        /*0468*/ 	.word	0x0000db10


	//   ....[63]....
        /*046c*/ 	.word	0x0000db70


	//   ....[64]....
        /*0470*/ 	.word	0x0000dbc0


	//   ....[65]....
        /*0474*/ 	.word	0x0000dbe0


	//   ....[66]....
        /*0478*/ 	.word	0x0000dc30


	//   ....[67]....
        /*047c*/ 	.word	0x0000dc50


	//   ....[68]....
        /*0480*/ 	.word	0x0000dca0


	//   ....[69]....
        /*0484*/ 	.word	0x0000dcc0


	//   ....[70]....
        /*0488*/ 	.word	0x0000dd10


	//   ....[71]....
        /*048c*/ 	.word	0x0000dd30


	//   ....[72]....
        /*0490*/ 	.word	0x0000dd80


	//   ....[73]....
        /*0494*/ 	.word	0x0000dda0


	//   ....[74]....
        /*0498*/ 	.word	0x0000ddd0


	//   ....[75]....
        /*049c*/ 	.word	0x0000ddf0


	//   ....[76]....
        /*04a0*/ 	.word	0x0000e220


	//   ....[77]....
        /*04a4*/ 	.word	0x0000e270


	//   ....[78]....
        /*04a8*/ 	.word	0x0000e290


	//   ....[79]....
        /*04ac*/ 	.word	0x0000e360


	//   ....[80]....
        /*04b0*/ 	.word	0x0000e370


	//   ....[81]....
        /*04b4*/ 	.word	0x0000e3a0


	//   ....[82]....
        /*04b8*/ 	.word	0x0000e430


	//   ....[83]....
        /*04bc*/ 	.word	0x0000e4d0


	//   ....[84]....
        /*04c0*/ 	.word	0x0000e4f0


	//   ....[85]....
        /*04c4*/ 	.word	0x0000e590


	//   ....[86]....
        /*04c8*/ 	.word	0x0000e5b0


	//   ....[87]....
        /*04cc*/ 	.word	0x0000e5c0


	//   ....[88]....
        /*04d0*/ 	.word	0x0000ece0


	//   ....[89]....
        /*04d4*/ 	.word	0x0000ed00


	//   ....[90]....
        /*04d8*/ 	.word	0x0000ed10


	//   ....[91]....
        /*04dc*/ 	.word	0x0000ed20


	//   ....[92]....
        /*04e0*/ 	.word	0x0000ed40


	//   ....[93]....
        /*04e4*/ 	.word	0x0000eda0


	//   ....[94]....
        /*04e8*/ 	.word	0x0000edc0


	//   ....[95]....
        /*04ec*/ 	.word	0x0000edd0


	//   ....[96]....
        /*04f0*/ 	.word	0x0000ee10


	//   ....[97]....
        /*04f4*/ 	.word	0x0000ee40


	//   ....[98]....
        /*04f8*/ 	.word	0x0000ee50


	//   ....[99]....
        /*04fc*/ 	.word	0x0000ee70


	//   ....[100]....
        /*0500*/ 	.word	0x0000f1d0


	//   ....[101]....
        /*0504*/ 	.word	0x0000f1f0


	//   ....[102]....
        /*0508*/ 	.word	0x0000f200


	//   ....[103]....
        /*050c*/ 	.word	0x0000f210


	//   ....[104]....
        /*0510*/ 	.word	0x0000f220


	//   ....[105]....
        /*0514*/ 	.word	0x0000f240


	//   ....[106]....
        /*0518*/ 	.word	0x0000f2b0


	//   ....[107]....
        /*051c*/ 	.word	0x0000f2d0


	//   ....[108]....
        /*0520*/ 	.word	0x0000f330


	//   ....[109]....
        /*0524*/ 	.word	0x0000f340


	//   ....[110]....
        /*0528*/ 	.word	0x0000f3b0


	//   ....[111]....
        /*052c*/ 	.word	0x0000f420


	//   ....[112]....
        /*0530*/ 	.word	0x0000f860


	//   ....[113]....
        /*0534*/ 	.word	0x0000fa40


	//   ....[114]....
        /*0538*/ 	.word	0x0000ffe0


	//   ....[115]....
        /*053c*/ 	.word	0x000100c0


	//   ....[116]....
        /*0540*/ 	.word	0x00010160


	//   ....[117]....
        /*0544*/ 	.word	0x000101e0


	//   ....[118]....
        /*0548*/ 	.word	0x00010290


	//   ....[119]....
        /*054c*/ 	.word	0x000102f0


	//   ....[120]....
        /*0550*/ 	.word	0x000103b0


	//   ....[121]....
        /*0554*/ 	.word	0x00010410


	//   ....[122]....
        /*0558*/ 	.word	0x000104d0


	//   ....[123]....
        /*055c*/ 	.word	0x00010530


	//   ....[124]....
        /*0560*/ 	.word	0x000105f0


	//   ....[125]....
        /*0564*/ 	.word	0x00010650


	//   ....[126]....
        /*0568*/ 	.word	0x000106f0


	//   ....[127]....
        /*056c*/ 	.word	0x00010790


	//   ....[128]....
        /*0570*/ 	.word	0x00010800


	//   ....[129]....
        /*0574*/ 	.word	0x00010880


	//   ....[130]....
        /*0578*/ 	.word	0x00010920


	//   ....[131]....
        /*057c*/ 	.word	0x00010980


	//   ....[132]....
        /*0580*/ 	.word	0x00010a40


	//   ....[133]....
        /*0584*/ 	.word	0x00010aa0


	//   ....[134]....
        /*0588*/ 	.word	0x00010b60


	//   ....[135]....
        /*058c*/ 	.word	0x00010bc0


	//   ....[136]....
        /*0590*/ 	.word	0x00010c80


	//   ....[137]....
        /*0594*/ 	.word	0x00010ce0


	//   ....[138]....
        /*0598*/ 	.word	0x00010da0


	//   ....[139]....
        /*059c*/ 	.word	0x00010e00


	//   ....[140]....
        /*05a0*/ 	.word	0x00010ec0


	//   ....[141]....
        /*05a4*/ 	.word	0x00010f20


	//   ....[142]....
        /*05a8*/ 	.word	0x00010fc0


	//   ....[143]....
        /*05ac*/ 	.word	0x000110f0


	//   ....[144]....
        /*05b0*/ 	.word	0x000111c0


	//   ....[145]....
        /*05b4*/ 	.word	0x00011250


	//   ....[146]....
        /*05b8*/ 	.word	0x00011380


	//   ....[147]....
        /*05bc*/ 	.word	0x000113e0


	//   ....[148]....
        /*05c0*/ 	.word	0x000114f0


	//   ....[149]....
        /*05c4*/ 	.word	0x00011550


	//   ....[150]....
        /*05c8*/ 	.word	0x00011660


	//   ....[151]....
        /*05cc*/ 	.word	0x000116c0


	//   ....[152]....
        /*05d0*/ 	.word	0x000117d0


	//   ....[153]....
        /*05d4*/ 	.word	0x00011830


	//   ....[154]....
        /*05d8*/ 	.word	0x000118f0


	//   ....[155]....
        /*05dc*/ 	.word	0x00011a50


	//   ....[156]....
        /*05e0*/ 	.word	0x00011af0


	//   ....[157]....
        /*05e4*/ 	.word	0x00011b50


	//   ....[158]....
        /*05e8*/ 	.word	0x00011bf0


	//   ....[159]....
        /*05ec*/ 	.word	0x00011c50


	//   ....[160]....
        /*05f0*/ 	.word	0x00011d00


	//   ....[161]....
        /*05f4*/ 	.word	0x00011d60


	//   ....[162]....
        /*05f8*/ 	.word	0x00011e00


	//   ....[163]....
        /*05fc*/ 	.word	0x00011e60


	//   ....[164]....
        /*0600*/ 	.word	0x00011f00


	//   ....[165]....
        /*0604*/ 	.word	0x00011f60


	//   ....[166]....
        /*0608*/ 	.word	0x00012000


	//   ....[167]....
        /*060c*/ 	.word	0x000120e0


	//   ....[168]....
        /*0610*/ 	.word	0x00012180


	//   ....[169]....
        /*0614*/ 	.word	0x000121e0


	//   ....[170]....
        /*0618*/ 	.word	0x000122b0


	//   ....[171]....
        /*061c*/ 	.word	0x00012310


	//   ....[172]....
        /*0620*/ 	.word	0x000123e0


	//   ....[173]....
        /*0624*/ 	.word	0x00012440


	//   ....[174]....
        /*0628*/ 	.word	0x00012510


	//   ....[175]....
        /*062c*/ 	.word	0x00012570


	//   ....[176]....
        /*0630*/ 	.word	0x00012640


	//   ....[177]....
        /*0634*/ 	.word	0x000126a0


	//   ....[178]....
        /*0638*/ 	.word	0x00012770


	//   ....[179]....
        /*063c*/ 	.word	0x00012800


	//   ....[180]....
        /*0640*/ 	.word	0x00012920


	//----- nvinfo : EIATTR_REG_RECONFIG
	.align		4
.L_1476:
        /*0644*/ 	.byte	0x01, 0x54
	.zero		2


	//----- nvinfo : EIATTR_SYSCALL_OFFSETS
	.align		4
        /*0648*/ 	.byte	0x04, 0x46
        /*064a*/ 	.short	(.L_1478 - .L_1477)


	//   ....[0]....
.L_1477:
        /*064c*/ 	.word	0x000017f0


	//   ....[1]....
        /*0650*/ 	.word	0x0000ca10


	//   ....[2]....
        /*0654*/ 	.word	0x0000cb60


	//   ....[3]....
        /*0658*/ 	.word	0x0000cc50


	//   ....[4]....
        /*065c*/ 	.word	0x0000d770


	//----- nvinfo : EIATTR_MBARRIER_INSTR_OFFSETS
	.align		4
.L_1478:
        /*0660*/ 	.byte	0x04, 0x39
        /*0662*/ 	.short	(.L_1480 - .L_1479)


	//   ....[0]....
.L_1479:
        /*0664*/ 	.word	0x00000180
        /*0668*/ 	.word	0x000000ff
        /*066c*/ 	.word	0x00022800
        /*0670*/ 	.short	0x0100
        /*0672*/ 	.byte	0x08
	.zero		1


	//   ....[1]....
        /*0674*/ 	.word	0x00000190
        /*0678*/ 	.word	0x000000ff
        /*067c*/ 	.word	0x00022820
        /*0680*/ 	.short	0x0100
        /*0682*/ 	.byte	0x08
	.zero		1


	//   ....[2]....
        /*0684*/ 	.word	0x00000280
        /*0688*/ 	.word	0x000000ff
        /*068c*/ 	.word	0x00022830
        /*0690*/ 	.short	0x0100
        /*0692*/ 	.byte	0x08
	.zero		1


	//   ....[3]....
        /*0694*/ 	.word	0x00000290
        /*0698*/ 	.word	0x000000ff
        /*069c*/ 	.word	0x00022840
        /*06a0*/ 	.short	0x0100
        /*06a2*/ 	.byte	0x08
	.zero		1


	//   ....[4]....
        /*06a4*/ 	.word	0x000002a0
        /*06a8*/ 	.word	0x000000ff
        /*06ac*/ 	.word	0x00022838
        /*06b0*/ 	.short	0x0100
        /*06b2*/ 	.byte	0x08
	.zero		1


	//   ....[5]....
        /*06b4*/ 	.word	0x000002b0
        /*06b8*/ 	.word	0x000000ff
        /*06bc*/ 	.word	0x00022848
        /*06c0*/ 	.short	0x0100
        /*06c2*/ 	.byte	0x08
	.zero		1


	//   ....[6]....
        /*06c4*/ 	.word	0x000003e0
        /*06c8*/ 	.word	0x000000ff
        /*06cc*/ 	.word	0x00022850
        /*06d0*/ 	.short	0x0100
        /*06d2*/ 	.byte	0x08
	.zero		1


	//   ....[7]....
        /*06d4*/ 	.word	0x000003f0
        /*06d8*/ 	.word	0x000000ff
        /*06dc*/ 	.word	0x00022860
        /*06e0*/ 	.short	0x0100
        /*06e2*/ 	.byte	0x08
	.zero		1


	//   ....[8]....
        /*06e4*/ 	.word	0x00000400
        /*06e8*/ 	.word	0x000000ff
        /*06ec*/ 	.word	0x00022858
        /*06f0*/ 	.short	0x0100
        /*06f2*/ 	.byte	0x08
	.zero		1


	//   ....[9]....
        /*06f4*/ 	.word	0x00000410
        /*06f8*/ 	.word	0x000000ff
        /*06fc*/ 	.word	0x00022868
        /*0700*/ 	.short	0x0100
        /*0702*/ 	.byte	0x08
	.zero		1


	//   ....[10]....
        /*0704*/ 	.word	0x00000500
        /*0708*/ 	.word	0x000000ff
        /*070c*/ 	.word	0x00022870
        /*0710*/ 	.short	0x0100
        /*0712*/ 	.byte	0x06
	.zero		1


	//   ....[11]....
        /*0714*/ 	.word	0x00000510
        /*0718*/ 	.word	0x000000ff
        /*071c*/ 	.word	0x00022880
        /*0720*/ 	.short	0x0100
        /*0722*/ 	.byte	0x06
	.zero		1


	//   ....[12]....
        /*0724*/ 	.word	0x00000520
        /*0728*/ 	.word	0x000000ff
        /*072c*/ 	.word	0x00022878
        /*0730*/ 	.short	0x0100
        /*0732*/ 	.byte	0x06
	.zero		1


	//   ....[13]....
        /*0734*/ 	.word	0x00000530
        /*0738*/ 	.word	0x000000ff
        /*073c*/ 	.word	0x00022888
        /*0740*/ 	.short	0x0100
        /*0742*/ 	.byte	0x06
	.zero		1


	//   ....[14]....
        /*0744*/ 	.word	0x00000660
        /*0748*/ 	.word	0x000000ff
        /*074c*/ 	.word	0x00022890
        /*0750*/ 	.short	0x0100
        /*0752*/ 	.byte	0x08
	.zero		1


	//   ....[15]....
        /*0754*/ 	.word	0x00000670
        /*0758*/ 	.word	0x000000ff
        /*075c*/ 	.word	0x000228a0
        /*0760*/ 	.short	0x0100
        /*0762*/ 	.byte	0x08
	.zero		1


	//   ....[16]....
        /*0764*/ 	.word	0x00000680
        /*0768*/ 	.word	0x000000ff
        /*076c*/ 	.word	0x00022898
        /*0770*/ 	.short	0x0100
        /*0772*/ 	.byte	0x08
	.zero		1


	//   ....[17]....
        /*0774*/ 	.word	0x00000690
        /*0778*/ 	.word	0x000000ff
        /*077c*/ 	.word	0x000228a8
        /*0780*/ 	.short	0x0100
        /*0782*/ 	.byte	0x08
	.zero		1


	//   ....[18]....
        /*0784*/ 	.word	0x000007d0
        /*0788*/ 	.word	0x000000ff
        /*078c*/ 	.word	0x000228b0
        /*0790*/ 	.short	0x0100
        /*0792*/ 	.byte	0x08
	.zero		1


	//   ....[19]....
        /*0794*/ 	.word	0x000007e0
        /*0798*/ 	.word	0x000000ff
        /*079c*/ 	.word	0x000228c0
        /*07a0*/ 	.short	0x0100
        /*07a2*/ 	.byte	0x08
	.zero		1


	//   ....[20]....
        /*07a4*/ 	.word	0x000007f0
        /*07a8*/ 	.word	0x000000ff
        /*07ac*/ 	.word	0x000228b8
        /*07b0*/ 	.short	0x0100
        /*07b2*/ 	.byte	0x08
	.zero		1


	//   ....[21]....
        /*07b4*/ 	.word	0x00000800
        /*07b8*/ 	.word	0x000000ff
        /*07bc*/ 	.word	0x000228c8
        /*07c0*/ 	.short	0x0100
        /*07c2*/ 	.byte	0x08
	.zero		1


	//   ....[22]....
        /*07c4*/ 	.word	0x00001860
        /*07c8*/ 	.word	0x000000ff
        /*07cc*/ 	.word	0x00022800
        /*07d0*/ 	.short	0x010a
        /*07d2*/ 	.byte	0x2f
	.zero		1


	//   ....[23]....
        /*07d4*/ 	.word	0x00001930
        /*07d8*/ 	.word	0x000000ff
        /*07dc*/ 	.word	0x00022830
        /*07e0*/ 	.short	0x010a
        /*07e2*/ 	.byte	0x16
	.zero		1


	//   ....[24]....
        /*07e4*/ 	.word	0x00001970
        /*07e8*/ 	.word	0x000000ff
        /*07ec*/ 	.word	0x00022830
        /*07f0*/ 	.short	0x010a
        /*07f2*/ 	.byte	0x16
	.zero		1


	//   ....[25]....
        /*07f4*/ 	.word	0x000022a0
        /*07f8*/ 	.word	0x000000ff
        /*07fc*/ 	.word	0x00000000
        /*0800*/ 	.short	0x0101
        /*0802*/ 	.byte	0x06
	.zero		1


	//   ....[26]....
        /*0804*/ 	.word	0x000037d0
        /*0808*/ 	.word	0x000000ff
        /*080c*/ 	.word	0x00022850
        /*0810*/ 	.short	0x010a
        /*0812*/ 	.byte	0x16
	.zero		1


	//   ....[27]....
        /*0814*/ 	.word	0x00003810
        /*0818*/ 	.word	0x000000ff
        /*081c*/ 	.word	0x00022850
        /*0820*/ 	.short	0x010a
        /*0822*/ 	.byte	0x16
	.zero		1


	//   ....[28]....
        /*0824*/ 	.word	0x00003bd0
        /*0828*/ 	.word	0x000000ff
        /*082c*/ 	.word	0x00000000
        /*0830*/ 	.short	0x0101
        /*0832*/ 	.byte	0x16
	.zero		1


	//   ....[29]....
        /*0834*/ 	.word	0x00003d50
        /*0838*/ 	.word	0x000000ff
        /*083c*/ 	.word	0x00022830
        /*0840*/ 	.short	0x010a
        /*0842*/ 	.byte	0x1a
	.zero		1


	//   ....[30]....
        /*0844*/ 	.word	0x00003d90
        /*0848*/ 	.word	0x000000ff
        /*084c*/ 	.word	0x00022830
        /*0850*/ 	.short	0x010a
        /*0852*/ 	.byte	0x1a
	.zero		1


	//   ....[31]....
        /*0854*/ 	.word	0x00004460
        /*0858*/ 	.word	0x000000ff
        /*085c*/ 	.word	0x00000000
        /*0860*/ 	.short	0x0101
        /*0862*/ 	.byte	0x06
	.zero		1


	//   ....[32]....
        /*0864*/ 	.word	0x000063b0
        /*0868*/ 	.word	0x000000ff
        /*086c*/ 	.word	0x00022850
        /*0870*/ 	.short	0x010a
        /*0872*/ 	.byte	0x1a
	.zero		1


	//   ....[33]....
        /*0874*/ 	.word	0x00006400
        /*0878*/ 	.word	0x000000ff
        /*087c*/ 	.word	0x00022850
        /*0880*/ 	.short	0x010a
        /*0882*/ 	.byte	0x1a
	.zero		1


	//   ....[34]....
        /*0884*/ 	.word	0x00006700
        /*0888*/ 	.word	0x000000ff
        /*088c*/ 	.word	0x00000000
        /*0890*/ 	.short	0x0101
        /*0892*/ 	.byte	0x1a
	.zero		1


	//   ....[35]....
        /*0894*/ 	.word	0x00006850
        /*0898*/ 	.word	0x000000ff
        /*089c*/ 	.word	0x00022830
        /*08a0*/ 	.short	0x010a
        /*08a2*/ 	.byte	0x19
	.zero		1


	//   ....[36]....
        /*08a4*/ 	.word	0x00006890
        /*08a8*/ 	.word	0x000000ff
        /*08ac*/ 	.word	0x00022830
        /*08b0*/ 	.short	0x010a
        /*08b2*/ 	.byte	0x19
	.zero		1


	//   ....[37]....
        /*08b4*/ 	.word	0x00006e00
        /*08b8*/ 	.word	0x000000ff
        /*08bc*/ 	.word	0x00000000
        /*08c0*/ 	.short	0x0101
        /*08c2*/ 	.byte	0x06
	.zero		1


	//   ....[38]....
        /*08c4*/ 	.word	0x00008730
        /*08c8*/ 	.word	0x000000ff
        /*08cc*/ 	.word	0x00022850
        /*08d0*/ 	.short	0x010a
        /*08d2*/ 	.byte	0x19
	.zero		1


	//   ....[39]....
        /*08d4*/ 	.word	0x00008780
        /*08d8*/ 	.word	0x000000ff
        /*08dc*/ 	.word	0x00022850
        /*08e0*/ 	.short	0x010a
        /*08e2*/ 	.byte	0x19
	.zero		1


	//   ....[40]....
        /*08e4*/ 	.word	0x00008a70
        /*08e8*/ 	.word	0x000000ff
        /*08ec*/ 	.word	0x00000000
        /*08f0*/ 	.short	0x0101
        /*08f2*/ 	.byte	0x19
	.zero		1


	//   ....[41]....
        /*08f4*/ 	.word	0x0000acf0
        /*08f8*/ 	.word	0x000000ff
        /*08fc*/ 	.word	0x00000000
        /*0900*/ 	.short	0x0101
        /*0902*/ 	.byte	0x05
	.zero		1


	//   ....[42]....
        /*0904*/ 	.word	0x0000d050
        /*0908*/ 	.word	0x00000016
        /*090c*/ 	.word	0x00022840
        /*0910*/ 	.short	0x010a
        /*0912*/ 	.byte	0x3f
	.zero		1


	//   ....[43]....
        /*0914*/ 	.word	0x0000d550
        /*0918*/ 	.word	0x00000016
        /*091c*/ 	.word	0x00022830
        /*0920*/ 	.short	0x0107
        /*0922*/ 	.byte	0x3f
	.zero		1


	//   ....[44]....
        /*0924*/ 	.word	0x0000d620
        /*0928*/ 	.word	0x00000016
        /*092c*/ 	.word	0x00022830
        /*0930*/ 	.short	0x0101
        /*0932*/ 	.byte	0x3f
	.zero		1


	//   ....[45]....
        /*0934*/ 	.word	0x0000deb0
        /*0938*/ 	.word	0x00000010
        /*093c*/ 	.word	0x00022800
        /*0940*/ 	.short	0x0107
        /*0942*/ 	.byte	0x3f
	.zero		1


	//   ....[46]....
        /*0944*/ 	.word	0x0000dfa0
        /*0948*/ 	.word	0x00000010
        /*094c*/ 	.word	0x00022800
        /*0950*/ 	.short	0x0101
        /*0952*/ 	.byte	0x3f
	.zero		1


	//   ....[47]....
        /*0954*/ 	.word	0x0000dfc0
        /*0958*/ 	.word	0x00000010
        /*095c*/ 	.word	0x00022820
        /*0960*/ 	.short	0x010a
        /*0962*/ 	.byte	0x3f
	.zero		1


	//   ....[48]....
        /*0964*/ 	.word	0x0000e050
        /*0968*/ 	.word	0x00000016
        /*096c*/ 	.word	0x00022860
        /*0970*/ 	.short	0x010a
        /*0972*/ 	.byte	0x3f
	.zero		1


	//   ....[49]....
        /*0974*/ 	.word	0x0000e740
        /*0978*/ 	.word	0x00000016
        /*097c*/ 	.word	0x00022850
        /*0980*/ 	.short	0x0107
        /*0982*/ 	.byte	0x3f
	.zero		1


	//   ....[50]....
        /*0984*/ 	.word	0x0000e810
        /*0988*/ 	.word	0x00000016
        /*098c*/ 	.word	0x00022850
        /*0990*/ 	.short	0x0101
        /*0992*/ 	.byte	0x3f
	.zero		1


	//   ....[51]....
        /*0994*/ 	.word	0x0000eb40
        /*0998*/ 	.word	0x0000000a
        /*099c*/ 	.word	0x00022840
        /*09a0*/ 	.short	0x010a
        /*09a2*/ 	.byte	0x3f
	.zero		1


	//   ....[52]....
        /*09a4*/ 	.word	0x0000ef10
        /*09a8*/ 	.word	0x0000000a
        /*09ac*/ 	.word	0x00022830
        /*09b0*/ 	.short	0x0107
        /*09b2*/ 	.byte	0x3f
	.zero		1


	//   ....[53]....
        /*09b4*/ 	.word	0x0000efd0
        /*09b8*/ 	.word	0x0000000a
        /*09bc*/ 	.word	0x00022830
        /*09c0*/ 	.short	0x0101
        /*09c2*/ 	.byte	0x3f
	.zero		1


	//   ....[54]....
        /*09c4*/ 	.word	0x0000f000
        /*09c8*/ 	.word	0x0000000a
        /*09cc*/ 	.word	0x00022860
        /*09d0*/ 	.short	0x010a
        /*09d2*/ 	.byte	0x3f
	.zero		1


	//   ....[55]....
        /*09d4*/ 	.word	0x0000f520
        /*09d8*/ 	.word	0x0000000a
        /*09dc*/ 	.word	0x00022850
        /*09e0*/ 	.short	0x0107
        /*09e2*/ 	.byte	0x3f
	.zero		1


	//   ....[56]....
        /*09e4*/ 	.word	0x0000f5e0
        /*09e8*/ 	.word	0x0000000a
        /*09ec*/ 	.word	0x00022850
        /*09f0*/ 	.short	0x0101
        /*09f2*/ 	.byte	0x3f
	.zero		1


	//   ....[57]....
        /*09f4*/ 	.word	0x0000f9c0
        /*09f8*/ 	.word	0x00000005
        /*09fc*/ 	.word	0x00022820
        /*0a00*/ 	.short	0x010a
        /*0a02*/ 	.byte	0x3f
	.zero		1


	//   ....[58]....
        /*0a04*/ 	.word	0x0000fb40
        /*0a08*/ 	.word	0x00000003
        /*0a0c*/ 	.word	0x00022840
        /*0a10*/ 	.short	0x010a
        /*0a12*/ 	.byte	0x3f
	.zero		1


	//   ....[59]....
        /*0a14*/ 	.word	0x0000fbe0
        /*0a18*/ 	.word	0x00000005
        /*0a1c*/ 	.word	0x00022840
        /*0a20*/ 	.short	0x010a
        /*0a22*/ 	.byte	0x3f
	.zero		1


	//   ....[60]....
        /*0a24*/ 	.word	0x0000fc20
        /*0a28*/ 	.word	0x00000003
        /*0a2c*/ 	.word	0x00022860
        /*0a30*/ 	.short	0x010a
        /*0a32*/ 	.byte	0x3f
	.zero		1


	//   ....[61]....
        /*0a34*/ 	.word	0x0000fc60
        /*0a38*/ 	.word	0x00000005
        /*0a3c*/ 	.word	0x00022860
        /*0a40*/ 	.short	0x010a
        /*0a42*/ 	.byte	0x3f
	.zero		1


	//   ....[62]....
        /*0a44*/ 	.word	0x0000fcd0
        /*0a48*/ 	.word	0x00000003
        /*0a4c*/ 	.word	0x00022800
        /*0a50*/ 	.short	0x010a
        /*0a52*/ 	.byte	0x3f
	.zero		1


	//   ....[63]....
        /*0a54*/ 	.word	0x0000fd30
        /*0a58*/ 	.word	0x00000003
        /*0a5c*/ 	.word	0x00022830
        /*0a60*/ 	.short	0x010a
        /*0a62*/ 	.byte	0x3f
	.zero		1


	//   ....[64]....
        /*0a64*/ 	.word	0x0000fd90
        /*0a68*/ 	.word	0x00000009
        /*0a6c*/ 	.word	0x00022850
        /*0a70*/ 	.short	0x010a
        /*0a72*/ 	.byte	0x3f
	.zero		1


	//   ....[65]....
        /*0a74*/ 	.word	0x0000fdf0
        /*0a78*/ 	.word	0x00000000
        /*0a7c*/ 	.word	0x00022830
        /*0a80*/ 	.short	0x010a
        /*0a82*/ 	.byte	0x3f
	.zero		1


	//   ....[66]....
        /*0a84*/ 	.word	0x0000fe50
        /*0a88*/ 	.word	0x0000000a
        /*0a8c*/ 	.word	0x00022850
        /*0a90*/ 	.short	0x010a
        /*0a92*/ 	.byte	0x3f
	.zero		1


	//   ....[67]....
        /*0a94*/ 	.word	0x0000feb0
        /*0a98*/ 	.word	0x00000000
        /*0a9c*/ 	.word	0x00022830
        /*0aa0*/ 	.short	0x010a
        /*0aa2*/ 	.byte	0x3f
	.zero		1


	//   ....[68]....
        /*0aa4*/ 	.word	0x0000ff10
        /*0aa8*/ 	.word	0x0000000a
        /*0aac*/ 	.word	0x00022850
        /*0ab0*/ 	.short	0x010a
        /*0ab2*/ 	.byte	0x3f
	.zero		1


	//   ....[69]....
        /*0ab4*/ 	.word	0x00010010
        /*0ab8*/ 	.word	0x00000016
        /*0abc*/ 	.word	0x00022840
        /*0ac0*/ 	.short	0x010a
        /*0ac2*/ 	.byte	0x3f
	.zero		1


	//   ....[70]....
        /*0ac4*/ 	.word	0x00010ff0
        /*0ac8*/ 	.word	0x00000010
        /*0acc*/ 	.word	0x00022820
        /*0ad0*/ 	.short	0x010a
        /*0ad2*/ 	.byte	0x3f
	.zero		1


	//   ....[71]....
        /*0ad4*/ 	.word	0x00011040
        /*0ad8*/ 	.word	0x00000016
        /*0adc*/ 	.word	0x00022860
        /*0ae0*/ 	.short	0x010a
        /*0ae2*/ 	.byte	0x3f
	.zero		1


	//   ....[72]....
        /*0ae4*/ 	.word	0x000119a0
        /*0ae8*/ 	.word	0x0000000a
        /*0aec*/ 	.word	0x00022840
        /*0af0*/ 	.short	0x010a
        /*0af2*/ 	.byte	0x3f
	.zero		1


	//   ....[73]....
        /*0af4*/ 	.word	0x00012030
        /*0af8*/ 	.word	0x0000000a
        /*0afc*/ 	.word	0x00022860
        /*0b00*/ 	.short	0x010a
        /*0b02*/ 	.byte	0x3f
	.zero		1


	//   ....[74]....
        /*0b04*/ 	.word	0x00012840
        /*0b08*/ 	.word	0x00000005
        /*0b0c*/ 	.word	0x00022820
        /*0b10*/ 	.short	0x010a
        /*0b12*/ 	.byte	0x3f
	.zero		1


	//   ....[75]....
        /*0b14*/ 	.word	0x000129e0
        /*0b18*/ 	.word	0x00000003
        /*0b1c*/ 	.word	0x00022840
        /*0b20*/ 	.short	0x010a
        /*0b22*/ 	.byte	0x3f
	.zero		1


	//   ....[76]....
        /*0b24*/ 	.word	0x00012a30
        /*0b28*/ 	.word	0x00000005
        /*0b2c*/ 	.word	0x00022840
        /*0b30*/ 	.short	0x010a
        /*0b32*/ 	.byte	0x3f
	.zero		1


	//   ....[77]....
        /*0b34*/ 	.word	0x00012a80
        /*0b38*/ 	.word	0x00000003
        /*0b3c*/ 	.word	0x00022860
        /*0b40*/ 	.short	0x010a
        /*0b42*/ 	.byte	0x3f
	.zero		1


	//----- nvinfo : EIATTR_NUM_MBARRIERS
	.align		4
.L_1480:
        /*0b44*/ 	.byte	0x03, 0x38
        /*0b46*/ 	.short	0x0016


	//----- nvinfo : EIATTR_EXIT_INSTR_OFFSETS
	.align		4
        /*0b48*/ 	.byte	0x04, 0x1c
        /*0b4a*/ 	.short	(.L_1482 - .L_1481)


	//   ....[0]....
.L_1481:
        /*0b4c*/ 	.word	0x00000970


	//   ....[1]....
        /*0b50*/ 	.word	0x0000be30


	//   ....[2]....
        /*0b54*/ 	.word	0x0000fcb0


	//----- nvinfo : EIATTR_MAX_THREADS
	.align		4
.L_1482:
        /*0b58*/ 	.byte	0x04, 0x05
        /*0b5a*/ 	.short	(.L_1484 - .L_1483)
.L_1483:
        /*0b5c*/ 	.word	0x00000180
        /*0b60*/ 	.word	0x00000001
        /*0b64*/ 	.word	0x00000001


	//----- nvinfo : EIATTR_CRS_STACK_SIZE
	.align		4
.L_1484:
        /*0b68*/ 	.byte	0x04, 0x1e
        /*0b6a*/ 	.short	(.L_1486 - .L_1485)
.L_1485:
        /*0b6c*/ 	.word	0x00000000


	//----- nvinfo : EIATTR_CBANK_PARAM_SIZE
	.align		4
.L_1486:
        /*0b70*/ 	.byte	0x03, 0x19
        /*0b72*/ 	.short	0x0af0


	//----- nvinfo : EIATTR_PARAM_CBANK
	.align		4
        /*0b74*/ 	.byte	0x04, 0x0a
        /*0b76*/ 	.short	(.L_1488 - .L_1487)
	.align		4
.L_1487:
        /*0b78*/ 	.word	index@(.nv.constant0._ZN7cutlass13device_kernelIN5flash11enable_sm90INS1_16FlashAttnFwdSm90INS1_25CollectiveMainloopFwdSm90ILi2EN4cute5tupleIJNS5_1CILi1EEES8_S8_EEENS6_IJNS7_ILi128EEENS7_ILi96EEENS7_ILi64EEEEEELi256ENS_6half_tEfNS_4arch4Sm90ELb1ELb0ELb1ELb0ELb1ELb0ELb0ELb1ELb0ELb1ELb0ELb0EEENS1_21CollectiveEpilogueFwdINS6_IJSA_NS7_ILi256EEESB_EEES9_SE_SG_Li256ELb0ELb1ELb0ELb0EEENS1_30DynamicPersistentTileSchedulerILi256ELi128ELb0ELb1ELb1EEEEEEEEEvNT_6ParamsE)
        /*0b7c*/ 	.short	0x0210
        /*0b7e*/ 	.short	0x0af0


	//----- nvinfo : EIATTR_SW_WAR
	.align		4
.L_1488:
        /*0b80*/ 	.byte	0x04, 0x36
        /*0b82*/ 	.short	(.L_1490 - .L_1489)
.L_1489:
        /*0b84*/ 	.word	0x00000008
.L_1490:


//--------------------- .nv.info._ZN7cutlass13device_kernelIN5flash11enable_sm90INS1_16FlashAttnFwdSm90INS1_25CollectiveMainloopFwdSm90ILi2EN4cute5tupleIJNS5_1CILi1EEES8_S8_EEENS6_IJNS7_ILi128EEENS7_ILi96EEENS7_ILi64EEEEEELi256ENS_6half_tEfNS_4arch4Sm90ELb1ELb0ELb1ELb0ELb1ELb0ELb1ELb1ELb0ELb1ELb0ELb0EEENS1_21CollectiveEpilogueFwdINS6_IJSA_NS7_ILi256EEESB_EEES9_SE_SG_Li256ELb0ELb1ELb0ELb0EEENS1_30DynamicPersistentTileSchedulerILi256ELi128ELb0ELb1ELb1EEEEEEEEEvNT_6ParamsE --------------------------
	.section	.nv.info._ZN7cutlass13device_kernelIN5flash11enable_sm90INS1_16FlashAttnFwdSm90INS1_25CollectiveMainloopFwdSm90ILi2EN4cute5tupleIJNS5_1CILi1EEES8_S8_EEENS6_IJNS7_ILi128EEENS7_ILi96EEENS7_ILi64EEEEEELi256ENS_6half_tEfNS_4arch4Sm90ELb1ELb0ELb1ELb0ELb1ELb0ELb1ELb1ELb0ELb1ELb0ELb0EEENS1_21CollectiveEpilogueFwdINS6_IJSA_NS7_ILi256EEESB_EEES9_SE_SG_Li256ELb0ELb1ELb0ELb0EEENS1_30DynamicPersistentTileSchedulerILi256ELi128ELb0ELb1ELb1EEEEEEEEEvNT_6ParamsE,"",@"SHT_CUDA_INFO"
	.sectionflags	@""
	.align	4


	//----- nvinfo : EIATTR_CUDA_API_VERSION
	.align		4
        /*0000*/ 	.byte	0x04, 0x37
        /*0002*/ 	.short	(.L_1492 - .L_1491)
.L_1491:
        /*0004*/ 	.word	0x00000082


	//----- nvinfo : EIATTR_KPARAM_INFO
	.align		4
.L_1492:
        /*0008*/ 	.byte	0x04, 0x17
        /*000a*/ 	.short	(.L_1494 - .L_1493)
.L_1493:
        /*000c*/ 	.word	0x00000000
        /*0010*/ 	.short	0x0000
        /*0012*/ 	.short	0x0070
        /*0014*/ 	.byte	0x00, 0xf0, 0x01, 0x2e


	//----- nvinfo : EIATTR_SPARSE_MMA_MASK
	.align		4
.L_1494:
        /*0018*/ 	.byte	0x03, 0x50
        /*001a*/ 	.short	0x0000


	//----- nvinfo : EIATTR_MAXREG_COUNT
	.align		4
        /*001c*/ 	.byte	0x03, 0x1b
        /*001e*/ 	.short	0x00a8


	//----- nvinfo : EIATTR_NUM_BARRIERS
	.align		4
        /*0020*/ 	.byte	0x02, 0x4c
        /*0022*/ 	.byte	0x10
	.zero		1


	//----- nvinfo : EIATTR_EXTERNS
	.align		4
        /*0024*/ 	.byte	0x04, 0x0f
        /*0026*/ 	.short	(.L_1496 - .L_1495)


	//   ....[0]....
	.align		4
.L_1495:
        /*0028*/ 	.word	index@(__assertfail)


	//----- nvinfo : EIATTR_ANNOTATIONS
	.align		4
.L_1496:
        /*002c*/ 	.byte	0x04, 0x55
        /*002e*/ 	.short	(.L_1498 - .L_1497)


	//   ....[0]....
.L_1497:
        /*0030*/ 	.word	0x00000001
        /*0034*/ 	.byte	0xc0, 0x08, 0x00, 0x00, 0x01, 0x00, 0x00, 0x00, 0xc0, 0x09, 0x00, 0x00, 0x01, 0x00, 0x00, 0x00
        /*0044*/ 	.byte	0x50, 0xd5, 0x00, 0x00, 0x01, 0x00, 0x00, 0x00, 0xf0, 0xd5, 0x00, 0x00, 0x01, 0x00, 0x00, 0x00
        /*0054*/ 	.byte	0xe0, 0xd9, 0x00, 0x00, 0x01, 0x00, 0x00, 0x00, 0x10, 0xda, 0x00, 0x00, 0x01, 0x00, 0x00, 0x00
        /*0064*/ 	.byte	0x90, 0xe8, 0x00, 0x00, 0x01, 0x00, 0x00, 0x00, 0x50, 0x04, 0x01, 0x00, 0x01, 0x00, 0x00, 0x00
        /*0074*/ 	.byte	0x70, 0x04, 0x01, 0x00, 0x01, 0x00, 0x00, 0x00, 0xa0, 0x05, 0x01, 0x00, 0x01, 0x00, 0x00, 0x00
        /*0084*/ 	.byte	0x10, 0x07, 0x01, 0x00, 0x01, 0x00, 0x00, 0x00, 0x10, 0x1e, 0x01, 0x00, 0x01, 0x00, 0x00, 0x00
        /*0094*/ 	.byte	0xb0, 0x1f, 0x01, 0x00, 0x01, 0x00, 0x00, 0x00, 0x90, 0x43, 0x01, 0x00


	//----- nvinfo : EIATTR_MERCURY_ISA_VERSION
	.align		4
.L_1498:
        /*00a0*/ 	.byte	0x03, 0x5f
        /*00a2*/ 	.short	0x0101


	//----- nvinfo : EIATTR_INT_WARP_WIDE_INSTR_OFFSETS
	.align		4
        /*00a4*/ 	.byte	0x04, 0x31
        /*00a6*/ 	.short	(.L_1500 - .L_1499)


	//   ....[0]....
.L_1499:
        /*00a8*/ 	.word	0x000000c0


	//   ....[1]....
        /*00ac*/ 	.word	0x000000d0


	//   ....[2]....
        /*00b0*/ 	.word	0x000000e0


	//   ....[3]....
        /*00b4*/ 	.word	0x00000180


	//   ....[4]....
        /*00b8*/ 	.word	0x0000dfd0


	//   ....[5]....
        /*00bc*/ 	.word	0x0000e060


	//   ....[6]....
        /*00c0*/ 	.word	0x00011ba0


	//   ....[7]....
        /*00c4*/ 	.word	0x00011c30


	//----- nvinfo : EIATTR_COOP_GROUP_MASK_REGIDS
	.align		4
.L_1500:
        /*00c8*/ 	.byte	0x04, 0x29
        /*00ca*/ 	.short	(.L_1502 - .L_1501)


	//   ....[0]....
.L_1501:
        /*00cc*/ 	.word	0xffffffff


	//   ....[1]....
        /*00d0*/ 	.word	0xffffffff


	//   ....[2]....
        /*00d4*/ 	.word	0xffffffff


	//   ....[3]....
        /*00d8*/ 	.word	0xffffffff


	//   ....[4]....
        /*00dc*/ 	.word	0xffffffff


	//   ....[5]....
        /*00e0*/ 	.word	0xffffffff


	//   ....[6]....
        /*00e4*/ 	.word	0xffffffff


	//   ....[7]....
        /*00e8*/ 	.word	0xffffffff


	//   ....[8]....
        /*00ec*/ 	.word	0xffffffff


	//   ....[9]....
        /*00f0*/ 	.word	0xffffffff


	//   ....[10]....
        /*00f4*/ 	.word	0xffffffff


	//   ....[11]....
        /*00f8*/ 	.word	0xffffffff


	//   ....[12]....
        /*00fc*/ 	.word	0xffffffff


	//   ....[13]....
        /*0100*/ 	.word	0xffffffff


	//   ....[14]....
        /*0104*/ 	.word	0xffffffff


	//   ....[15]....
        /*0108*/ 	.word	0xffffffff


	//   ....[16]....
        /*010c*/ 	.word	0xffffffff


	//   ....[17]....
        /*0110*/ 	.word	0xffffffff


	//   ....[18]....
        /*0114*/ 	.word	0xffffffff


	//   ....[19]....
        /*0118*/ 	.word	0xffffffff


	//   ....[20]....
        /*011c*/ 	.word	0xffffffff


	//   ....[21]....
        /*0120*/ 	.word	0xffffffff


	//   ....[22]....
        /*0124*/ 	.word	0xffffffff


	//   ....[23]....
        /*0128*/ 	.word	0xffffffff


	//   ....[24]....
        /*012c*/ 	.word	0xffffffff


	//   ....[25]....
        /*0130*/ 	.word	0xffffffff


	//   ....[26]....
        /*0134*/ 	.word	0xffffffff


	//   ....[27]....
        /*0138*/ 	.word	0xffffffff


	//   ....[28]....
        /*013c*/ 	.word	0xffffffff


	//   ....[29]....
        /*0140*/ 	.word	0xffffffff


	//   ....[30]....
        /*0144*/ 	.word	0xffffffff


	//   ....[31]....
        /*0148*/ 	.word	0xffffffff


	//   ....[32]....
        /*014c*/ 	.word	0xffffffff


	//   ....[33]....
        /*0150*/ 	.word	0xffffffff


	//   ....[34]....
        /*0154*/ 	.word	0xffffffff


	//   ....[35]....
        /*0158*/ 	.word	0xffffffff


	//   ....[36]....
        /*015c*/ 	.word	0xffffffff


	//   ....[37]....
        /*0160*/ 	.word	0xffffffff


	//   ....[38]....
        /*0164*/ 	.word	0xffffffff


	//   ....[39]....
        /*0168*/ 	.word	0xffffffff


	//   ....[40]....
        /*016c*/ 	.word	0xffffffff


	//   ....[41]....
        /*0170*/ 	.word	0xffffffff


	//   ....[42]....
        /*0174*/ 	.word	0xffffffff


	//   ....[43]....
        /*0178*/ 	.word	0xffffffff


	//   ....[44]....
        /*017c*/ 	.word	0xffffffff


	//   ....[45]....
        /*0180*/ 	.word	0xffffffff


	//   ....[46]....
        /*0184*/ 	.word	0xffffffff


	//   ....[47]....
        /*0188*/ 	.word	0xffffffff


	//   ....[48]....
        /*018c*/ 	.word	0xffffffff


	//   ....[49]....
        /*0190*/ 	.word	0xffffffff


	//   ....[50]....
        /*0194*/ 	.word	0xffffffff


	//   ....[51]....
        /*0198*/ 	.word	0xffffffff


	//   ....[52]....
        /*019c*/ 	.word	0xffffffff


	//   ....[53]....
        /*01a0*/ 	.word	0xffffffff


	//   ....[54]....
        /*01a4*/ 	.word	0xffffffff


	//   ....[55]....
        /*01a8*/ 	.word	0xffffffff


	//   ....[56]....
        /*01ac*/ 	.word	0xffffffff


	//   ....[57]....
        /*01b0*/ 	.word	0xffffffff


	//   ....[58]....
        /*01b4*/ 	.word	0xffffffff


	//   ....[59]....
        /*01b8*/ 	.word	0xffffffff


	//   ....[60]....
        /*01bc*/ 	.word	0xffffffff


	//   ....[61]....
        /*01c0*/ 	.word	0xffffffff


	//   ....[62]....
        /*01c4*/ 	.word	0xffffffff


	//   ....[63]....
        /*01c8*/ 	.word	0xffffffff


	//   ....[64]....
        /*01cc*/ 	.word	0xffffffff


	//   ....[65]....
        /*01d0*/ 	.word	0xffffffff


	//   ....[66]....
        /*01d4*/ 	.word	0xffffffff


	//   ....[67]....
        /*01d8*/ 	.word	0xffffffff


	//   ....[68]....
        /*01dc*/ 	.word	0xffffffff


	//   ....[69]....
        /*01e0*/ 	.word	0xffffffff


	//   ....[70]....
        /*01e4*/ 	.word	0xffffffff


	//   ....[71]....
        /*01e8*/ 	.word	0xffffffff


	//   ....[72]....
        /*01ec*/ 	.word	0xffffffff


	//   ....[73]....
        /*01f0*/ 	.word	0xffffffff


	//   ....[74]....
        /*01f4*/ 	.word	0xffffffff


	//   ....[75]....
        /*01f8*/ 	.word	0xffffffff


	//   ....[76]....
        /*01fc*/ 	.word	0xffffffff


	//   ....[77]....
        /*0200*/ 	.word	0xffffffff


	//   ....[78]....
        /*0204*/ 	.word	0xffffffff


	//   ....[79]....
        /*0208*/ 	.word	0xffffffff


	//   ....[80]....
        /*020c*/ 	.word	0xffffffff


	//   ....[81]....
        /*0210*/ 	.word	0xffffffff


	//   ....[82]....
        /*0214*/ 	.word	0xffffffff


	//   ....[83]....
        /*0218*/ 	.word	0xffffffff


	//   ....[84]....
        /*021c*/ 	.word	0xffffffff


	//   ....[85]....
        /*0220*/ 	.word	0xffffffff


	//   ....[86]....
        /*0224*/ 	.word	0xffffffff


	//   ....[87]....
        /*0228*/ 	.word	0xffffffff


	//   ....[88]....
        /*022c*/ 	.word	0xffffffff


	//   ....[89]....
        /*0230*/ 	.word	0xffffffff


	//   ....[90]....
        /*0234*/ 	.word	0xffffffff


	//   ....[91]....
        /*0238*/ 	.word	0xffffffff


	//   ....[92]....
        /*023c*/ 	.word	0xffffffff


	//   ....[93]....
        /*0240*/ 	.word	0xffffffff


	//   ....[94]....
        /*0244*/ 	.word	0xffffffff


	//   ....[95]....
        /*0248*/ 	.word	0xffffffff


	//   ....[96]....
        /*024c*/ 	.word	0xffffffff


	//   ....[97]....
        /*0250*/ 	.word	0xffffffff


	//   ....[98]....
        /*0254*/ 	.word	0xffffffff


	//   ....[99]....
        /*0258*/ 	.word	0xffffffff


	//   ....[100]....
        /*025c*/ 	.word	0xffffffff


	//   ....[101]....
        /*0260*/ 	.word	0xffffffff


	//   ....[102]....
        /*0264*/ 	.word	0xffffffff


	//   ....[103]....
        /*0268*/ 	.word	0xffffffff


	//   ....[104]....
        /*026c*/ 	.word	0xffffffff


	//   ....[105]....
        /*0270*/ 	.word	0xffffffff


	//   ....[106]....
        /*0274*/ 	.word	0xffffffff


	//   ....[107]....
        /*0278*/ 	.word	0xffffffff


	//   ....[108]....
        /*027c*/ 	.word	0xffffffff


	//   ....[109]....
        /*0280*/ 	.word	0xffffffff


	//   ....[110]....
        /*0284*/ 	.word	0xffffffff


	//   ....[111]....
        /*0288*/ 	.word	0xffffffff


	//   ....[112]....
        /*028c*/ 	.word	0xffffffff


	//   ....[113]....
        /*0290*/ 	.word	0xffffffff


	//   ....[114]....
        /*0294*/ 	.word	0xffffffff


	//   ....[115]....
        /*0298*/ 	.word	0xffffffff


	//   ....[116]....
        /*029c*/ 	.word	0xffffffff


	//   ....[117]....
        /*02a0*/ 	.word	0xffffffff


	//   ....[118]....
        /*02a4*/ 	.word	0xffffffff


	//   ....[119]....
        /*02a8*/ 	.word	0xffffffff


	//   ....[120]....
        /*02ac*/ 	.word	0xffffffff


	//   ....[121]....
        /*02b0*/ 	.word	0xffffffff


	//   ....[122]....
        /*02b4*/ 	.word	0xffffffff


	//   ....[123]....
        /*02b8*/ 	.word	0xffffffff


	//   ....[124]....
        /*02bc*/ 	.word	0xffffffff


	//   ....[125]....
        /*02c0*/ 	.word	0xffffffff


	//   ....[126]....
        /*02c4*/ 	.word	0xffffffff


	//   ....[127]....
        /*02c8*/ 	.word	0xffffffff


	//   ....[128]....
        /*02cc*/ 	.word	0xffffffff


	//   ....[129]....
        /*02d0*/ 	.word	0xffffffff


	//   ....[130]....
        /*02d4*/ 	.word	0x0500000f


	//   ....[131]....
        /*02d8*/ 	.word	0x0500000f


	//   ....[132]....
        /*02dc*/ 	.word	0x0500000f


	//   ....[133]....
        /*02e0*/ 	.word	0x0500000f


	//   ....[134]....
        /*02e4*/ 	.word	0x0500000f


	//   ....[135]....
        /*02e8*/ 	.word	0x0500000f


	//   ....[136]....
        /*02ec*/ 	.word	0x0500000f


	//   ....[137]....
        /*02f0*/ 	.word	0x0500000f


	//   ....[138]....
        /*02f4*/ 	.word	0x0500000f


	//   ....[139]....
        /*02f8*/ 	.word	0x0500000f


	//   ....[140]....
        /*02fc*/ 	.word	0x0500000f


	//   ....[141]....
        /*0300*/ 	.word	0x0500000f


	//   ....[142]....
        /*0304*/ 	.word	0x0500000f


	//   ....[143]....
        /*0308*/ 	.word	0x0500000f


	//   ....[144]....
        /*030c*/ 	.word	0x0500000f


	//   ....[145]....
        /*0310*/ 	.word	0x0500000f


	//   ....[146]....
        /*0314*/ 	.word	0x0500000f


	//   ....[147]....
        /*0318*/ 	.word	0x0500000f


	//   ....[148]....
        /*031c*/ 	.word	0x0500000f


	//   ....[149]....
        /*0320*/ 	.word	0x0500000f


	//   ....[150]....
        /*0324*/ 	.word	0x0500000f


	//   ....[151]....
        /*0328*/ 	.word	0x0500000f


	//   ....[152]....
        /*032c*/ 	.word	0x0500000f


	//   ....[153]....
        /*0330*/ 	.word	0x0500000f


	//   ....[154]....
        /*0334*/ 	.word	0x0500000f


	//   ....[155]....
        /*0338*/ 	.word	0x0500000f


	//   ....[156]....
        /*033c*/ 	.word	0x0500000f


	//   ....[157]....
        /*0340*/ 	.word	0x0500000f


	//   ....[158]....
        /*0344*/ 	.word	0x0500000f


	//   ....[159]....
        /*0348*/ 	.word	0x0500000f


	//   ....[160]....
        /*034c*/ 	.word	0x0500000f


	//   ....[161]....
        /*0350*/ 	.word	0x0500000f


	//   ....[162]....
        /*0354*/ 	.word	0x0500000f


	//   ....[163]....
        /*0358*/ 	.word	0x0500000f


	//   ....[164]....
        /*035c*/ 	.word	0x0500000f


	//   ....[165]....
        /*0360*/ 	.word	0x0500000f


	//   ....[166]....
        /*0364*/ 	.word	0x0500000f


	//   ....[167]....
        /*0368*/ 	.word	0x0500000f


	//   ....[168]....
        /*036c*/ 	.word	0x0500000f


	//   ....[169]....
        /*0370*/ 	.word	0x0500000f


	//   ....[170]....
        /*0374*/ 	.word	0x0500000f


	//   ....[171]....
        /*0378*/ 	.word	0x0500000f


	//   ....[172]....
        /*037c*/ 	.word	0x0500000f


	//   ....[173]....
        /*0380*/ 	.word	0x0500000f


	//   ....[174]....
        /*0384*/ 	.word	0x0500000f


	//   ....[175]....
        /*0388*/ 	.word	0x0500000f


	//   ....[176]....
        /*038c*/ 	.word	0x0500000f


	//   ....[177]....
        /*0390*/ 	.word	0x0500000f


	//   ....[178]....
        /*0394*/ 	.word	0x0500000f


	//   ....[179]....
        /*0398*/ 	.word	0x0500000f


	//   ....[180]....
        /*039c*/ 	.word	0x0500000f


	//   ....[181]....
        /*03a0*/ 	.word	0x0500000f


	//   ....[182]....
        /*03a4*/ 	.word	0x0500000f


	//   ....[183]....
        /*03a8*/ 	.word	0x0500000f


	//   ....[184]....
        /*03ac*/ 	.word	0x0500000f


	//   ....[185]....
        /*03b0*/ 	.word	0x0500000f


	//   ....[186]....
        /*03b4*/ 	.word	0x0500000f


	//   ....[187]....
        /*03b8*/ 	.word	0x0500000f


	//   ....[188]....
        /*03bc*/ 	.word	0x0500000f


	//   ....[189]....
        /*03c0*/ 	.word	0x0500000f


	//   ....[190]....
        /*03c4*/ 	.word	0x0500000f


	//   ....[191]....
        /*03c8*/ 	.word	0x0500000f


	//   ....[192]....
        /*03cc*/ 	.word	0x0500000f


	//   ....[193]....
        /*03d0*/ 	.word	0x0500000f


	//   ....[194]....
        /*03d4*/ 	.word	0x0500000f


	//   ....[195]....
        /*03d8*/ 	.word	0x0500000f


	//   ....[196]....
        /*03dc*/ 	.word	0x0500000f


	//   ....[197]....
        /*03e0*/ 	.word	0x0500000f


	//   ....[198]....
        /*03e4*/ 	.word	0x0500000f


	//   ....[199]....
        /*03e8*/ 	.word	0x0500000f


	//   ....[200]....
        /*03ec*/ 	.word	0x0500000f


	//   ....[201]....
        /*03f0*/ 	.word	0x0500000f


	//   ....[202]....
        /*03f4*/ 	.word	0x0500000f


	//   ....[203]....
        /*03f8*/ 	.word	0x0500000f


	//   ....[204]....
        /*03fc*/ 	.word	0x0500000f


	//   ....[205]....
        /*0400*/ 	.word	0x0500000f


	//   ....[206]....
        /*0404*/ 	.word	0x0500000f


	//   ....[207]....
        /*0408*/ 	.word	0x0500000f


	//   ....[208]....
        /*040c*/ 	.word	0x0500000f


	//   ....[209]....
        /*0410*/ 	.word	0x0500000f


	//   ....[210]....
        /*0414*/ 	.word	0x0500000f


	//   ....[211]....
        /*0418*/ 	.word	0x0500000f


	//   ....[212]....
        /*041c*/ 	.word	0x0500000f


	//----- nvinfo : EIATTR_COOP_GROUP_INSTR_OFFSETS
	.align		4
.L_1502:
        /*0420*/ 	.byte	0x04, 0x28
        /*0422*/ 	.short	(.L_1504 - .L_1503)


	//   ....[0]....
.L_1503:
        /*0424*/ 	.word	0x00000080


	//   ....[1]....
        /*0428*/ 	.word	0x00000090


	//   ....[2]....
        /*042c*/ 	.word	0x000002f0


	//   ....[3]....
        /*0430*/ 	.word	0x00000450


	//   ....[4]....
        /*0434*/ 	.word	0x00000570


	//   ....[5]....
        /*0438*/ 	.word	0x000006d0


	//   ....[6]....
        /*043c*/ 	.word	0x00001670


	//   ....[7]....
        /*0440*/ 	.word	0x00002a60


	//   ....[8]....
        /*0444*/ 	.word	0x00002aa0


	//   ....[9]....
        /*0448*/ 	.word	0x00003690


	//   ....[10]....
        /*044c*/ 	.word	0x00003770


	//   ....[11]....
        /*0450*/ 	.word	0x000037a0


	//   ....[12]....
        /*0454*/ 	.word	0x00003800


	//   ....[13]....
        /*0458*/ 	.word	0x000052e0


	//   ....[14]....
        /*045c*/ 	.word	0x00005320


	//   ....[15]....
        /*0460*/ 	.word	0x00005fe0


	//   ....[16]....
        /*0464*/ 	.word	0x00006060


	//   ....[17]....
        /*0468*/ 	.word	0x00006080


	//   ....[18]....
        /*046c*/ 	.word	0x000060a0


	//   ....[19]....
        /*0470*/ 	.word	0x000089e0


	//   ....[20]....
        /*0474*/ 	.word	0x00008a80


	//   ....[21]....
        /*0478*/ 	.word	0x00008ab0


	//   ....[22]....
        /*047c*/ 	.word	0x00008be0


	//   ....[23]....
        /*0480*/ 	.word	0x0000a060


	//   ....[24]....
        /*0484*/ 	.word	0x0000a0e0


	//   ....[25]....
        /*0488*/ 	.word	0x0000a150


	//   ....[26]....
        /*048c*/ 	.word	0x0000a170


	//   ....[27]....
        /*0490*/ 	.word	0x0000bc90


	//   ....[28]....
        /*0494*/ 	.word	0x0000bcc0


	//   ....[29]....
        /*0498*/ 	.word	0x0000bcf0


	//   ....[30]....
        /*049c*/ 	.word	0x0000bd50


	//   ....[31]....
        /*04a0*/ 	.word	0x0000c2d0


	//   ....[32]....
        /*04a4*/ 	.word	0x0000c310


	//   ....[33]....
        /*04a8*/ 	.word	0x0000c460


	//   ....[34]....
        /*04ac*/ 	.word	0x0000c480


	//   ....[35]....
        /*04b0*/ 	.word	0x0000c5c0


	//   ....[36]....
        /*04b4*/ 	.word	0x0000c5e0


	//   ....[37]....
        /*04b8*/ 	.word	0x0000c730


	//   ....[38]....
        /*04bc*/ 	.word	0x0000c750


	//   ....[39]....
        /*04c0*/ 	.word	0x0000cf20


	//   ....[40]....
        /*04c4*/ 	.word	0x0000cf40


	//   ....[41]....
        /*04c8*/ 	.word	0x0000d080


	//   ....[42]....
        /*04cc*/ 	.word	0x0000d0a0


	//   ....[43]....
        /*04d0*/ 	.word	0x0000d1e0


	//   ....[44]....
        /*04d4*/ 	.word	0x0000d200


	//   ....[45]....
        /*04d8*/ 	.word	0x0000d350


	//   ....[46]....
        /*04dc*/ 	.word	0x0000d370


	//   ....[47]....
        /*04e0*/ 	.word	0x0000d580


	//   ....[48]....
        /*04e4*/ 	.word	0x0000ea30


	//   ....[49]....
        /*04e8*/ 	.word	0x0000ea50


	//   ....[50]....
        /*04ec*/ 	.word	0x0000ea60


	//   ....[51]....
        /*04f0*/ 	.word	0x0000eaa0


	//   ....[52]....
        /*04f4*/ 	.word	0x0000eaf0


	//   ....[53]....
        /*04f8*/ 	.word	0x0000eb10


	//   ....[54]....
        /*04fc*/ 	.word	0x0000eb60


	//   ....[55]....
        /*0500*/ 	.word	0x0000eb80


	//   ....[56]....
        /*0504*/ 	.word	0x0000ebd0


	//   ....[57]....
        /*0508*/ 	.word	0x0000ebf0


	//   ....[58]....
        /*050c*/ 	.word	0x0000ec20


	//   ....[59]....
        /*0510*/ 	.word	0x0000ec50


	//   ....[60]....
        /*0514*/ 	.word	0x0000f2b0


	//   ....[61]....
        /*0518*/ 	.word	0x0000f2d0


	//   ....[62]....
        /*051c*/ 	.word	0x0000f310


	//   ....[63]....
        /*0520*/ 	.word	0x0000f320


	//   ....[64]....
        /*0524*/ 	.word	0x0000f340


	//   ....[65]....
        /*0528*/ 	.word	0x0000f360


	//   ....[66]....
        /*052c*/ 	.word	0x0000f380


	//   ....[67]....
        /*0530*/ 	.word	0x0000f3a0


	//   ....[68]....
        /*0534*/ 	.word	0x0000f3d0


	//   ....[69]....
        /*0538*/ 	.word	0x0000f400


	//   ....[70]....
        /*053c*/ 	.word	0x0000f440


	//   ....[71]....
        /*0540*/ 	.word	0x0000f4a0


	//   ....[72]....
        /*0544*/ 	.word	0x0000f5c0


	//   ....[73]....
        /*0548*/ 	.word	0x0000f650


	//   ....[74]....
        /*054c*/ 	.word	0x0000f660


	//   ....[75]....
        /*0550*/ 	.word	0x0000f770


	//   ....[76]....
        /*0554*/ 	.word	0x0000fdf0


	//   ....[77]....
        /*0558*/ 	.word	0x0000fe20


	//   ....[78]....
        /*055c*/ 	.word	0x0000fe30


	//   ....[79]....
        /*0560*/ 	.word	0x0000fe70


	//   ....[80]....
        /*0564*/ 	.word	0x0000ff20


	//   ....[81]....
        /*0568*/ 	.word	0x0000ff40


	//   ....[82]....
        /*056c*/ 	.word	0x00010010


	//   ....[83]....
        /*0570*/ 	.word	0x00010030


	//   ....[84]....
        /*0574*/ 	.word	0x000100c0


	//   ....[85]....
        /*0578*/ 	.word	0x000100e0


	//   ....[86]....
        /*057c*/ 	.word	0x00010170


	//   ....[87]....
        /*0580*/ 	.word	0x00010190


	//   ....[88]....
        /*0584*/ 	.word	0x00010220


	//   ....[89]....
        /*0588*/ 	.word	0x00010240


	//   ....[90]....
        /*058c*/ 	.word	0x000102d0


	//   ....[91]....
        /*0590*/ 	.word	0x00010320


	//   ....[92]....
        /*0594*/ 	.word	0x00010750


	//   ....[93]....
        /*0598*/ 	.word	0x000107a0


	//   ....[94]....
        /*059c*/ 	.word	0x000107c0


	//   ....[95]....
        /*05a0*/ 	.word	0x00010880


	//   ....[96]....
        /*05a4*/ 	.word	0x000108a0


	//   ....[97]....
        /*05a8*/ 	.word	0x00010950


	//   ....[98]....
        /*05ac*/ 	.word	0x00010960


	//   ....[99]....
        /*05b0*/ 	.word	0x00010990


	//   ....[100]....
        /*05b4*/ 	.word	0x00010a20


	//   ....[101]....
        /*05b8*/ 	.word	0x00010ac0


	//   ....[102]....
        /*05bc*/ 	.word	0x00010ae0


	//   ....[103]....
        /*05c0*/ 	.word	0x00010af0


	//   ....[104]....
        /*05c4*/ 	.word	0x000111f0


	//   ....[105]....
        /*05c8*/ 	.word	0x00011210


	//   ....[106]....
        /*05cc*/ 	.word	0x00011220


	//   ....[107]....
        /*05d0*/ 	.word	0x00011230


	//   ....[108]....
        /*05d4*/ 	.word	0x00011250


	//   ....[109]....
        /*05d8*/ 	.word	0x000112b0


	//   ....[110]....
        /*05dc*/ 	.word	0x000112d0


	//   ....[111]....
        /*05e0*/ 	.word	0x000112e0


	//   ....[112]....
        /*05e4*/ 	.word	0x00011320


	//   ....[113]....
        /*05e8*/ 	.word	0x00011350


	//   ....[114]....
        /*05ec*/ 	.word	0x00011360


	//   ....[115]....
        /*05f0*/ 	.word	0x00011380


	//   ....[116]....
        /*05f4*/ 	.word	0x000116d0


	//   ....[117]....
        /*05f8*/ 	.word	0x000116f0


	//   ....[118]....
        /*05fc*/ 	.word	0x00011700


	//   ....[119]....
        /*0600*/ 	.word	0x00011710


	//   ....[120]....
        /*0604*/ 	.word	0x00011720


	//   ....[121]....
        /*0608*/ 	.word	0x00011740


	//   ....[122]....
        /*060c*/ 	.word	0x000117b0


	//   ....[123]....
        /*0610*/ 	.word	0x000117d0


	//   ....[124]....
        /*0614*/ 	.word	0x00011830


	//   ....[125]....
        /*0618*/ 	.word	0x00011840


	//   ....[126]....
        /*061c*/ 	.word	0x000118b0


	//   ....[127]....
        /*0620*/ 	.word	0x00011920


	//   ....[128]....
        /*0624*/ 	.word	0x00011d50


	//   ....[129]....
        /*0628*/ 	.word	0x00011f30


	//   ....[130]....
        /*062c*/ 	.word	0x00012550


	//   ....[131]....
        /*0630*/ 	.word	0x00012630


	//   ....[132]....
        /*0634*/ 	.word	0x000126d0


	//   ....[133]....
        /*0638*/ 	.word	0x00012750


	//   ....[134]....
        /*063c*/ 	.word	0x00012800


	//   ....[135]....
        /*0640*/ 	.word	0x00012860


	//   ....[136]....
        /*0644*/ 	.word	0x00012920


	//   ....[137]....
        /*0648*/ 	.word	0x00012980


	//   ....[138]....
        /*064c*/ 	.word	0x00012a40


	//   ....[139]....
        /*0650*/ 	.word	0x00012aa0


	//   ....[140]....
        /*0654*/ 	.word	0x00012b60


	//   ....[141]....
        /*0658*/ 	.word	0x00012bc0


	//   ....[142]....
        /*065c*/ 	.word	0x00012c60


	//   ....[143]....
        /*0660*/ 	.word	0x00012d10


	//   ....[144]....
        /*0664*/ 	.word	0x00012dc0


	//   ....[145]....
        /*0668*/ 	.word	0x00012e50


	//   ....[146]....
        /*066c*/ 	.word	0x00012f20


	//   ....[147]....
        /*0670*/ 	.word	0x00013040


	//   ....[148]....
        /*0674*/ 	.word	0x000130b0


	//   ....[149]....
        /*0678*/ 	.word	0x00013110


	//   ....[150]....
        /*067c*/ 	.word	0x000131f0


	//   ....[151]....
        /*0680*/ 	.word	0x00013270


	//   ....[152]....
        /*0684*/ 	.word	0x00013370


	//   ....[153]....
        /*0688*/ 	.word	0x00013470


	//   ....[154]....
        /*068c*/ 	.word	0x000134e0


	//   ....[155]....
        /*0690*/ 	.word	0x00013540


	//   ....[156]....
        /*0694*/ 	.word	0x00013610


	//   ....[157]....
        /*0698*/ 	.word	0x00013730


	//   ....[158]....
        /*069c*/ 	.word	0x00013780


	//   ....[159]....
        /*06a0*/ 	.word	0x00013810


	//   ....[160]....
        /*06a4*/ 	.word	0x000138b0


	//   ....[161]....
        /*06a8*/ 	.word	0x00013930


	//   ....[162]....
        /*06ac*/ 	.word	0x00013a00


	//   ....[163]....
        /*06b0*/ 	.word	0x00013b10


	//   ....[164]....
        /*06b4*/ 	.word	0x00013b60


	//   ....[165]....
        /*06b8*/ 	.word	0x00013bd0


	//   ....[166]....
        /*06bc*/ 	.word	0x00013cc0


	//   ....[167]....
        /*06c0*/ 	.word	0x00013dd0


	//   ....[168]....
        /*06c4*/ 	.word	0x00013e20


	//   ....[169]....
        /*06c8*/ 	.word	0x00013ea0


	//   ....[170]....
        /*06cc*/ 	.word	0x00013f80


	//   ....[171]....
        /*06d0*/ 	.word	0x00014090


	//   ....[172]....
        /*06d4*/ 	.word	0x000140e0


	//   ....[173]....
        /*06d8*/ 	.word	0x00014150


	//   ....[174]....
        /*06dc*/ 	.word	0x00014230


	//   ....[175]....
        /*06e0*/ 	.word	0x00014360


	//   ....[176]....
        /*06e4*/ 	.word	0x00014430


	//   ....[177]....
        /*06e8*/ 	.word	0x000144c0


	//   ....[178]....
        /*06ec*/ 	.word	0x000145f0


	//   ....[179]....
        /*06f0*/ 	.word	0x00014650


	//   ....[180]....
        /*06f4*/ 	.word	0x00014760


	//   ....[181]....
        /*06f8*/ 	.word	0x000147c0


	//   ....[182]....
        /*06fc*/ 	.word	0x000148d0


	//   ....[183]....
        /*0700*/ 	.word	0x00014930


	//   ....[184]....
        /*0704*/ 	.word	0x00014a40


	//   ....[185]....
        /*0708*/ 	.word	0x00014aa0


	//   ....[186]....
        /*070c*/ 	.word	0x00014b60


	//   ....[187]....
        /*0710*/ 	.word	0x00014cc0


	//   ....[188]....
        /*0714*/ 	.word	0x00014d60


	//   ....[189]....
        /*0718*/ 	.word	0x00014dc0


	//   ....[190]....
        /*071c*/ 	.word	0x00014e60


	//   ....[191]....
        /*0720*/ 	.word	0x00014ec0


	//   ....[192]....
        /*0724*/ 	.word	0x00014f70


	//   ....[193]....
        /*0728*/ 	.word	0x00014fd0


	//   ....[194]....
        /*072c*/ 	.word	0x00015070


	//   ....[195]....
        /*0730*/ 	.word	0x000150d0


	//   ....[196]....
        /*0734*/ 	.word	0x00015170


	//   ....[197]....
        /*0738*/ 	.word	0x000151d0


	//   ....[198]....
        /*073c*/ 	.word	0x00015270


	//   ....[199]....
        /*0740*/ 	.word	0x00015350


	//   ....[200]....
        /*0744*/ 	.word	0x000153f0


	//   ....[201]....
        /*0748*/ 	.word	0x00015450


	//   ....[202]....
        /*074c*/ 	.word	0x00015520


	//   ....[203]....
        /*0750*/ 	.word	0x00015580


	//   ....[204]....
        /*0754*/ 	.word	0x00015650


	//   ....[205]....
        /*0758*/ 	.word	0x000156b0


	//   ....[206]....
        /*075c*/ 	.word	0x00015780


	//   ....[207]....
        /*0760*/ 	.word	0x000157e0


	//   ....[208]....
        /*0764*/ 	.word	0x000158b0


	//   ....[209]....
        /*0768*/ 	.word	0x00015910


	//   ....[210]....
        /*076c*/ 	.word	0x000159e0


	//   ....[211]....
        /*0770*/ 	.word	0x00015a70


	//   ....[212]....
        /*0774*/ 	.word	0x00015b90


	//----- nvinfo : EIATTR_REG_RECONFIG
	.align		4
.L_1504:
        /*0778*/ 	.byte	0x01, 0x54
	.zero		2


	//----- nvinfo : EIATTR_SYSCALL_OFFSETS
	.align		4
        /*077c*/ 	.byte	0x04, 0x46
        /*077e*/ 	.short	(.L_1506 - .L_1505)


	//   ....[0]....
.L_1505:
        /*0780*/ 	.word	0x000018d0


	//   ....[1]....
        /*0784*/ 	.word	0x0000e1c0


	//   ....[2]....
        /*0788*/ 	.word	0x0000e310


	//   ....[3]....
        /*078c*/ 	.word	0x0000e400


	//   ....[4]....
        /*0790*/ 	.word	0x0000ef30


	//   ....[5]....
        /*0794*/ 	.word	0x0000fac0


	//----- nvinfo : EIATTR_MBARRIER_INSTR_OFFSETS
	.align		4
.L_1506:
        /*0798*/ 	.byte	0x04, 0x39
        /*079a*/ 	.short	(.L_1508 - .L_1507)


	//   ....[0]....
.L_1507:
        /*079c*/ 	.word	0x00000190
        /*07a0*/ 	.word	0x000000ff
        /*07a4*/ 	.word	0x00032400
        /*07a8*/ 	.short	0x0100
        /*07aa*/ 	.byte	0x08
	.zero		1


	//   ....[1]....
        /*07ac*/ 	.word	0x000001a0
        /*07b0*/ 	.word	0x000000ff
        /*07b4*/ 	.word	0x00032410
        /*07b8*/ 	.short	0x0100
        /*07ba*/ 	.byte	0x08
	.zero		1


	//   ....[2]....
        /*07bc*/ 	.word	0x000001b0
        /*07c0*/ 	.word	0x000000ff
        /*07c4*/ 	.word	0x00032420
        /*07c8*/ 	.short	0x0100
        /*07ca*/ 	.byte	0x08
	.zero		1


	//   ....[3]....
        /*07cc*/ 	.word	0x000002a0
        /*07d0*/ 	.word	0x000000ff
        /*07d4*/ 	.word	0x00032430
        /*07d8*/ 	.short	0x0100
        /*07da*/ 	.byte	0x08
	.zero		1


	//   ....[4]....
        /*07dc*/ 	.word	0x000002b0
        /*07e0*/ 	.word	0x000000ff
        /*07e4*/ 	.word	0x00032440
        /*07e8*/ 	.short	0x0100
        /*07ea*/ 	.byte	0x08
	.zero		1


	//   ....[5]....
        /*07ec*/ 	.word	0x000002c0
        /*07f0*/ 	.word	0x000000ff
        /*07f4*/ 	.word	0x00032438
        /*07f8*/ 	.short	0x0100
        /*07fa*/ 	.byte	0x08
	.zero		1


	//   ....[6]....
        /*07fc*/ 	.word	0x000002d0
        /*0800*/ 	.word	0x000000ff
        /*0804*/ 	.word	0x00032448
        /*0808*/ 	.short	0x0100
        /*080a*/ 	.byte	0x08
	.zero		1


	//   ....[7]....
        /*080c*/ 	.word	0x00000400
        /*0810*/ 	.word	0x000000ff
        /*0814*/ 	.word	0x00032450
        /*0818*/ 	.short	0x0100
        /*081a*/ 	.byte	0x08
	.zero		1


	//   ....[8]....
        /*081c*/ 	.word	0x00000410
        /*0820*/ 	.word	0x000000ff
        /*0824*/ 	.word	0x00032460
        /*0828*/ 	.short	0x0100
        /*082a*/ 	.byte	0x08
	.zero		1


	//   ....[9]....
        /*082c*/ 	.word	0x00000420
        /*0830*/ 	.word	0x000000ff
        /*0834*/ 	.word	0x00032458
        /*0838*/ 	.short	0x0100
        /*083a*/ 	.byte	0x08
	.zero		1


	//   ....[10]....
        /*083c*/ 	.word	0x00000430
        /*0840*/ 	.word	0x000000ff
        /*0844*/ 	.word	0x00032468
        /*0848*/ 	.short	0x0100
        /*084a*/ 	.byte	0x08
	.zero		1


	//   ....[11]....
        /*084c*/ 	.word	0x00000520
        /*0850*/ 	.word	0x000000ff
        /*0854*/ 	.word	0x00032470
        /*0858*/ 	.short	0x0100
        /*085a*/ 	.byte	0x06
	.zero		1


	//   ....[12]....
        /*085c*/ 	.word	0x00000530
        /*0860*/ 	.word	0x000000ff
        /*0864*/ 	.word	0x00032480
        /*0868*/ 	.short	0x0100
        /*086a*/ 	.byte	0x06
	.zero		1


	//   ....[13]....
        /*086c*/ 	.word	0x00000540
        /*0870*/ 	.word	0x000000ff
        /*0874*/ 	.word	0x00032478
        /*0878*/ 	.short	0x0100
        /*087a*/ 	.byte	0x06
	.zero		1


	//   ....[14]....
        /*087c*/ 	.word	0x00000550
        /*0880*/ 	.word	0x000000ff
        /*0884*/ 	.word	0x00032488
        /*0888*/ 	.short	0x0100
        /*088a*/ 	.byte	0x06
	.zero		1


	//   ....[15]....
        /*088c*/ 	.word	0x00000680
        /*0890*/ 	.word	0x000000ff
        /*0894*/ 	.word	0x00032490
        /*0898*/ 	.short	0x0100
        /*089a*/ 	.byte	0x08
	.zero		1


	//   ....[16]....
        /*089c*/ 	.word	0x00000690
        /*08a0*/ 	.word	0x000000ff
        /*08a4*/ 	.word	0x000324a0
        /*08a8*/ 	.short	0x0100
        /*08aa*/ 	.byte	0x08
	.zero		1


	//   ....[17]....
        /*08ac*/ 	.word	0x000006a0
        /*08b0*/ 	.word	0x000000ff
        /*08b4*/ 	.word	0x00032498
        /*08b8*/ 	.short	0x0100
        /*08ba*/ 	.byte	0x08
	.zero		1


	//   ....[18]....
        /*08bc*/ 	.word	0x000006b0
        /*08c0*/ 	.word	0x000000ff
        /*08c4*/ 	.word	0x000324a8
        /*08c8*/ 	.short	0x0100
        /*08ca*/ 	.byte	0x08
	.zero		1


	//   ....[19]....
        /*08cc*/ 	.word	0x000007f0
        /*08d0*/ 	.word	0x000000ff
        /*08d4*/ 	.word	0x000324b0
        /*08d8*/ 	.short	0x0100
        /*08da*/ 	.byte	0x08
	.zero		1


	//   ....[20]....
        /*08dc*/ 	.word	0x00000800
        /*08e0*/ 	.word	0x000000ff
        /*08e4*/ 	.word	0x000324c0
        /*08e8*/ 	.short	0x0100
        /*08ea*/ 	.byte	0x08
	.zero		1


	//   ....[21]....
        /*08ec*/ 	.word	0x00000810
        /*08f0*/ 	.word	0x000000ff
        /*08f4*/ 	.word	0x000324b8
        /*08f8*/ 	.short	0x0100
        /*08fa*/ 	.byte	0x08
	.zero		1


	//   ....[22]....
        /*08fc*/ 	.word	0x00000820
        /*0900*/ 	.word	0x000000ff
        /*0904*/ 	.word	0x000324c8
        /*0908*/ 	.short	0x0100
        /*090a*/ 	.byte	0x08
	.zero		1


	//   ....[23]....
        /*090c*/ 	.word	0x00001930
        /*0910*/ 	.word	0x000000ff
        /*0914*/ 	.word	0x00032400
        /*0918*/ 	.short	0x010a
        /*091a*/ 	.byte	0x28
	.zero		1


	//   ....[24]....
        /*091c*/ 	.word	0x00001a10
        /*0920*/ 	.word	0x000000ff
        /*0924*/ 	.word	0x00032430
        /*0928*/ 	.short	0x010a
        /*092a*/ 	.byte	0x06
	.zero		1


	//   ....[25]....
        /*092c*/ 	.word	0x00001a50
        /*0930*/ 	.word	0x000000ff
        /*0934*/ 	.word	0x00032430
        /*0938*/ 	.short	0x010a
        /*093a*/ 	.byte	0x06
	.zero		1


	//   ....[26]....
        /*093c*/ 	.word	0x00001d50
        /*0940*/ 	.word	0x000000ff
        /*0944*/ 	.word	0x00032410
        /*0948*/ 	.short	0x010a
        /*094a*/ 	.byte	0x28
	.zero		1


	//   ....[27]....
        /*094c*/ 	.word	0x00001d90
        /*0950*/ 	.word	0x000000ff
        /*0954*/ 	.word	0x00032450
        /*0958*/ 	.short	0x010a
        /*095a*/ 	.byte	0x06
	.zero		1


	//   ....[28]....
        /*095c*/ 	.word	0x00001dd0
        /*0960*/ 	.word	0x000000ff
        /*0964*/ 	.word	0x00032450
        /*0968*/ 	.short	0x010a
        /*096a*/ 	.byte	0x06
	.zero		1


	//   ....[29]....
        /*096c*/ 	.word	0x00002c30
        /*0970*/ 	.word	0x000000ff
        /*0974*/ 	.word	0x00000000
        /*0978*/ 	.short	0x0101
        /*097a*/ 	.byte	0x0a
	.zero		1


	//   ....[30]....
        /*097c*/ 	.word	0x00004510
        /*0980*/ 	.word	0x000000ff
        /*0984*/ 	.word	0x00000000
        /*0988*/ 	.short	0x0101
        /*098a*/ 	.byte	0x06
	.zero		1


	//   ....[31]....
        /*098c*/ 	.word	0x000046b0
        /*0990*/ 	.word	0x000000ff
        /*0994*/ 	.word	0x00032430
        /*0998*/ 	.short	0x010a
        /*099a*/ 	.byte	0x04
	.zero		1


	//   ....[32]....
        /*099c*/ 	.word	0x000046f0
        /*09a0*/ 	.word	0x000000ff
        /*09a4*/ 	.word	0x00032430
        /*09a8*/ 	.short	0x010a
        /*09aa*/ 	.byte	0x04
	.zero		1


	//   ....[33]....
        /*09ac*/ 	.word	0x00004910
        /*09b0*/ 	.word	0x000000ff
        /*09b4*/ 	.word	0x00032450
        /*09b8*/ 	.short	0x010a
        /*09ba*/ 	.byte	0x04
	.zero		1


	//   ....[34]....
        /*09bc*/ 	.word	0x00004950
        /*09c0*/ 	.word	0x000000ff
        /*09c4*/ 	.word	0x00032450
        /*09c8*/ 	.short	0x010a
        /*09ca*/ 	.byte	0x04
	.zero		1


	//   ....[35]....
        /*09cc*/ 	.word	0x00005550
        /*09d0*/ 	.word	0x000000ff
        /*09d4*/ 	.word	0x00000000
        /*09d8*/ 	.short	0x0101
        /*09da*/ 	.byte	0x0a
	.zero		1


	//   ....[36]....
        /*09dc*/ 	.word	0x000076b0
        /*09e0*/ 	.word	0x000000ff
        /*09e4*/ 	.word	0x00000000
        /*09e8*/ 	.short	0x0101
        /*09ea*/ 	.byte	0x04
	.zero		1


	//   ....[37]....
        /*09ec*/ 	.word	0x000077e0
        /*09f0*/ 	.word	0x000000ff
        /*09f4*/ 	.word	0x00032430
        /*09f8*/ 	.short	0x010a
        /*09fa*/ 	.byte	0x04
	.zero		1


	//   ....[38]....
        /*09fc*/ 	.word	0x00007820
        /*0a00*/ 	.word	0x000000ff
        /*0a04*/ 	.word	0x00032430
        /*0a08*/ 	.short	0x010a
        /*0a0a*/ 	.byte	0x04
	.zero		1


	//   ....[39]....
        /*0a0c*/ 	.word	0x00007a40
        /*0a10*/ 	.word	0x000000ff
        /*0a14*/ 	.word	0x00032450
        /*0a18*/ 	.short	0x010a
        /*0a1a*/ 	.byte	0x04
	.zero		1


	//   ....[40]....
        /*0a1c*/ 	.word	0x00007a80
        /*0a20*/ 	.word	0x000000ff
        /*0a24*/ 	.word	0x00032450
        /*0a28*/ 	.short	0x010a
        /*0a2a*/ 	.byte	0x04
	.zero		1


	//   ....[41]....
        /*0a2c*/ 	.word	0x00008490
        /*0a30*/ 	.word	0x000000ff
        /*0a34*/ 	.word	0x00000000
        /*0a38*/ 	.short	0x0101
        /*0a3a*/ 	.byte	0x0b
	.zero		1


	//   ....[42]....
        /*0a3c*/ 	.word	0x0000a040
        /*0a40*/ 	.word	0x000000ff
        /*0a44*/ 	.word	0x00000000
        /*0a48*/ 	.short	0x0101
        /*0a4a*/ 	.byte	0x04
	.zero		1


	//   ....[43]....
        /*0a4c*/ 	.word	0x0000c320
        /*0a50*/ 	.word	0x000000bd
        /*0a54*/ 	.word	0x00000000
        /*0a58*/ 	.short	0x0101
        /*0a5a*/ 	.byte	0x3f
	.zero		1


	//   ....[44]....
        /*0a5c*/ 	.word	0x0000e800
        /*0a60*/ 	.word	0x00000018
        /*0a64*/ 	.word	0x00032440
        /*0a68*/ 	.short	0x010a
        /*0a6a*/ 	.byte	0x3f
	.zero		1


	//   ....[45]....
        /*0a6c*/ 	.word	0x0000ed10
        /*0a70*/ 	.word	0x00000018
        /*0a74*/ 	.word	0x00032430
        /*0a78*/ 	.short	0x0107
        /*0a7a*/ 	.byte	0x3f
	.zero		1


	//   ....[46]....
        /*0a7c*/ 	.word	0x0000edc0
        /*0a80*/ 	.word	0x00000018
        /*0a84*/ 	.word	0x00032430
        /*0a88*/ 	.short	0x0101
        /*0a8a*/ 	.byte	0x3f
	.zero		1


	//   ....[47]....
        /*0a8c*/ 	.word	0x0000f900
        /*0a90*/ 	.word	0x00000011
        /*0a94*/ 	.word	0x00032400
        /*0a98*/ 	.short	0x0107
        /*0a9a*/ 	.byte	0x3f
	.zero		1


	//   ....[48]....
        /*0a9c*/ 	.word	0x0000f990
        /*0aa0*/ 	.word	0x00000011
        /*0aa4*/ 	.word	0x00032400
        /*0aa8*/ 	.short	0x0101
        /*0aaa*/ 	.byte	0x3f
	.zero		1


	//   ....[49]....
        /*0aac*/ 	.word	0x000103e0
        /*0ab0*/ 	.word	0x00000011
        /*0ab4*/ 	.word	0x00032410
        /*0ab8*/ 	.short	0x0107
        /*0aba*/ 	.byte	0x3f
	.zero		1


	//   ....[50]....
        /*0abc*/ 	.word	0x000104d0
        /*0ac0*/ 	.word	0x00000011
        /*0ac4*/ 	.word	0x00032410
        /*0ac8*/ 	.short	0x0101
        /*0aca*/ 	.byte	0x3f
	.zero		1


	//   ....[51]....
        /*0acc*/ 	.word	0x000104f0
        /*0ad0*/ 	.word	0x00000011
        /*0ad4*/ 	.word	0x00032420
        /*0ad8*/ 	.short	0x010a
        /*0ada*/ 	.byte	0x3f
	.zero		1


	//   ....[52]....
        /*0adc*/ 	.word	0x00010570
        /*0ae0*/ 	.word	0x00000018
        /*0ae4*/ 	.word	0x00032460
        /*0ae8*/ 	.short	0x010a
        /*0aea*/ 	.byte	0x3f
	.zero		1


	//   ....[53]....
        /*0aec*/ 	.word	0x00010c70
        /*0af0*/ 	.word	0x00000018
        /*0af4*/ 	.word	0x00032450
        /*0af8*/ 	.short	0x0107
        /*0afa*/ 	.byte	0x3f
	.zero		1


	//   ....[54]....
        /*0afc*/ 	.word	0x00010d30
        /*0b00*/ 	.word	0x00000018
        /*0b04*/ 	.word	0x00032450
        /*0b08*/ 	.short	0x0101
        /*0b0a*/ 	.byte	0x3f
	.zero		1


	//   ....[55]....
        /*0b0c*/ 	.word	0x00011050
        /*0b10*/ 	.word	0x0000000a
        /*0b14*/ 	.word	0x00032440
        /*0b18*/ 	.short	0x010a
        /*0b1a*/ 	.byte	0x3f
	.zero		1


	//   ....[56]....
        /*0b1c*/ 	.word	0x00011420
        /*0b20*/ 	.word	0x0000000a
        /*0b24*/ 	.word	0x00032430
        /*0b28*/ 	.short	0x0107
        /*0b2a*/ 	.byte	0x3f
	.zero		1


	//   ....[57]....
        /*0b2c*/ 	.word	0x000114d0
        /*0b30*/ 	.word	0x0000000a
        /*0b34*/ 	.word	0x00032430
        /*0b38*/ 	.short	0x0101
        /*0b3a*/ 	.byte	0x3f
	.zero		1


	//   ....[58]....
        /*0b3c*/ 	.word	0x00011500
        /*0b40*/ 	.word	0x0000000a
        /*0b44*/ 	.word	0x00032460
        /*0b48*/ 	.short	0x010a
        /*0b4a*/ 	.byte	0x3f
	.zero		1


	//   ....[59]....
        /*0b4c*/ 	.word	0x00011a20
        /*0b50*/ 	.word	0x0000000a
        /*0b54*/ 	.word	0x00032450
        /*0b58*/ 	.short	0x0107
        /*0b5a*/ 	.byte	0x3f
	.zero		1


	//   ....[60]....
        /*0b5c*/ 	.word	0x00011ad0
        /*0b60*/ 	.word	0x0000000a
        /*0b64*/ 	.word	0x00032450
        /*0b68*/ 	.short	0x0101
        /*0b6a*/ 	.byte	0x3f
	.zero		1


	//   ....[61]....
        /*0b6c*/ 	.word	0x00011eb0
        /*0b70*/ 	.word	0x00000007
        /*0b74*/ 	.word	0x00032420
        /*0b78*/ 	.short	0x010a
        /*0b7a*/ 	.byte	0x3f
	.zero		1


	//   ....[62]....
        /*0b7c*/ 	.word	0x00012050
        /*0b80*/ 	.word	0x00000005
        /*0b84*/ 	.word	0x00032440
        /*0b88*/ 	.short	0x010a
        /*0b8a*/ 	.byte	0x3f
	.zero		1


	//   ....[63]....
        /*0b8c*/ 	.word	0x000120f0
        /*0b90*/ 	.word	0x00000003
        /*0b94*/ 	.word	0x00032440
        /*0b98*/ 	.short	0x010a
        /*0b9a*/ 	.byte	0x3f
	.zero		1


	//   ....[64]....
        /*0b9c*/ 	.word	0x00012130
        /*0ba0*/ 	.word	0x00000005
        /*0ba4*/ 	.word	0x00032460
        /*0ba8*/ 	.short	0x010a
        /*0baa*/ 	.byte	0x3f
	.zero		1


	//   ....[65]....
        /*0bac*/ 	.word	0x00012170
        /*0bb0*/ 	.word	0x00000003
        /*0bb4*/ 	.word	0x00032460
        /*0bb8*/ 	.short	0x010a
        /*0bba*/ 	.byte	0x3f
	.zero		1


	//   ....[66]....
        /*0bbc*/ 	.word	0x000121e0
        /*0bc0*/ 	.word	0x00000003
        /*0bc4*/ 	.word	0x00032400
        /*0bc8*/ 	.short	0x010a
        /*0bca*/ 	.byte	0x3f
	.zero		1


	//   ....[67]....
        /*0bcc*/ 	.word	0x00012240
        /*0bd0*/ 	.word	0x00000003
        /*0bd4*/ 	.word	0x00032430
        /*0bd8*/ 	.short	0x010a
        /*0bda*/ 	.byte	0x3f
	.zero		1


	//   ....[68]....
        /*0bdc*/ 	.word	0x000122a0
        /*0be0*/ 	.word	0x00000003
        /*0be4*/ 	.word	0x00032410
        /*0be8*/ 	.short	0x010a
        /*0bea*/ 	.byte	0x3f
	.zero		1


	//   ....[69]....
        /*0bec*/ 	.word	0x00012300
        /*0bf0*/ 	.word	0x00000003
        /*0bf4*/ 	.word	0x00032450
        /*0bf8*/ 	.short	0x010a
        /*0bfa*/ 	.byte	0x3f
	.zero		1


	//   ....[70]....
        /*0bfc*/ 	.word	0x00012360
        /*0c00*/ 	.word	0x00000099
        /*0c04*/ 	.word	0x00032430
        /*0c08*/ 	.short	0x010a
        /*0c0a*/ 	.byte	0x3f
	.zero		1


	//   ....[71]....
        /*0c0c*/ 	.word	0x000123c0
        /*0c10*/ 	.word	0x000000cb
        /*0c14*/ 	.word	0x00032450
        /*0c18*/ 	.short	0x010a
        /*0c1a*/ 	.byte	0x3f
	.zero		1


	//   ....[72]....
        /*0c1c*/ 	.word	0x00012420
        /*0c20*/ 	.word	0x00000099
        /*0c24*/ 	.word	0x00032430
        /*0c28*/ 	.short	0x010a
        /*0c2a*/ 	.byte	0x3f
	.zero		1


	//   ....[73]....
        /*0c2c*/ 	.word	0x00012480
        /*0c30*/ 	.word	0x000000cb
        /*0c34*/ 	.word	0x00032450
        /*0c38*/ 	.short	0x010a
        /*0c3a*/ 	.byte	0x3f
	.zero		1


	//   ....[74]....
        /*0c3c*/ 	.word	0x00012580
        /*0c40*/ 	.word	0x00000018
        /*0c44*/ 	.word	0x00032440
        /*0c48*/ 	.short	0x010a
        /*0c4a*/ 	.byte	0x3f
	.zero		1


	//   ....[75]....
        /*0c4c*/ 	.word	0x00014260
        /*0c50*/ 	.word	0x00000011
        /*0c54*/ 	.word	0x00032420
        /*0c58*/ 	.short	0x010a
        /*0c5a*/ 	.byte	0x3f
	.zero		1


	//   ....[76]....
        /*0c5c*/ 	.word	0x000142b0
        /*0c60*/ 	.word	0x00000018
        /*0c64*/ 	.word	0x00032460
        /*0c68*/ 	.short	0x010a
        /*0c6a*/ 	.byte	0x3f
	.zero		1


	//   ....[77]....
        /*0c6c*/ 	.word	0x00014c10
        /*0c70*/ 	.word	0x0000000a
        /*0c74*/ 	.word	0x00032440
        /*0c78*/ 	.short	0x010a
        /*0c7a*/ 	.byte	0x3f
	.zero		1


	//   ....[78]....
        /*0c7c*/ 	.word	0x000152a0
        /*0c80*/ 	.word	0x0000000a
        /*0c84*/ 	.word	0x00032460
        /*0c88*/ 	.short	0x010a
        /*0c8a*/ 	.byte	0x3f
	.zero		1


	//   ....[79]....
        /*0c8c*/ 	.word	0x00015ab0
        /*0c90*/ 	.word	0x00000007
        /*0c94*/ 	.word	0x00032420
        /*0c98*/ 	.short	0x010a
        /*0c9a*/ 	.byte	0x3f
	.zero		1


	//   ....[80]....
        /*0c9c*/ 	.word	0x00015c50
        /*0ca0*/ 	.word	0x00000005
        /*0ca4*/ 	.word	0x00032440
        /*0ca8*/ 	.short	0x010a
        /*0caa*/ 	.byte	0x3f
	.zero		1


	//   ....[81]....
        /*0cac*/ 	.word	0x00015ca0
        /*0cb0*/ 	.word	0x00000003
        /*0cb4*/ 	.word	0x00032440
        /*0cb8*/ 	.short	0x010a
        /*0cba*/ 	.byte	0x3f
	.zero		1


	//   ....[82]....
        /*0cbc*/ 	.word	0x00015cf0
        /*0cc0*/ 	.word	0x00000005
        /*0cc4*/ 	.word	0x00032460
        /*0cc8*/ 	.short	0x010a
        /*0cca*/ 	.byte	0x3f
	.zero		1


	//----- nvinfo : EIATTR_NUM_MBARRIERS
	.align		4
.L_1508:
        /*0ccc*/ 	.byte	0x03, 0x38
        /*0cce*/ 	.short	0x0017


	//----- nvinfo : EIATTR_EXIT_INSTR_OFFSETS
	.align		4
        /*0cd0*/ 	.byte	0x04, 0x1c
        /*0cd2*/ 	.short	(.L_1510 - .L_1509)


	//   ....[0]....
.L_1509:
        /*0cd4*/ 	.word	0x000009b0


	//   ....[1]....
        /*0cd8*/ 	.word	0x0000d4f0


	//   ....[2]....
        /*0cdc*/ 	.word	0x000121c0


	//----- nvinfo : EIATTR_MAX_THREADS
	.align		4
.L_1510:
        /*0ce0*/ 	.byte	0x04, 0x05
        /*0ce2*/ 	.short	(.L_1512 - .L_1511)
.L_1511:
        /*0ce4*/ 	.word	0x00000180
        /*0ce8*/ 	.word	0x00000001
        /*0cec*/ 	.word	0x00000001


	//----- nvinfo : EIATTR_CRS_STACK_SIZE
	.align		4
.L_1512:
        /*0cf0*/ 	.byte	0x04, 0x1e
        /*0cf2*/ 	.short	(.L_1514 - .L_1513)
.L_1513:
        /*0cf4*/ 	.word	0x00000000


	//----- nvinfo : EIATTR_CBANK_PARAM_SIZE
	.align		4
.L_1514:
        /*0cf8*/ 	.byte	0x03, 0x19
        /*0cfa*/ 	.short	0x0bf0


	//----- nvinfo : EIATTR_PARAM_CBANK
	.align		4
        /*0cfc*/ 	.byte	0x04, 0x0a
        /*0cfe*/ 	.short	(.L_1516 - .L_1515)
	.align		4
.L_1515:
        /*0d00*/ 	.word	index@(.nv.constant0._ZN7cutlass13device_kernelIN5flash11enable_sm90INS1_16FlashAttnFwdSm90INS1_25CollectiveMainloopFwdSm90ILi2EN4cute5tupleIJNS5_1CILi1EEES8_S8_EEENS6_IJNS7_ILi128EEENS7_ILi96EEENS7_ILi64EEEEEELi256ENS_6half_tEfNS_4arch4Sm90ELb1ELb0ELb1ELb0ELb1ELb0ELb1ELb1ELb0ELb1ELb0ELb0EEENS1_21CollectiveEpilogueFwdINS6_IJSA_NS7_ILi256EEESB_EEES9_SE_SG_Li256ELb0ELb1ELb0ELb0EEENS1_30DynamicPersistentTileSchedulerILi256ELi128ELb0ELb1ELb1EEEEEEEEEvNT_6ParamsE)
        /*0d04*/ 	.short	0x0210
        /*0d06*/ 	.short	0x0bf0


	//----- nvinfo : EIATTR_SW_WAR
	.align		4
.L_1516:
        /*0d08*/ 	.byte	0x04, 0x36
        /*0d0a*/ 	.short	(.L_1518 - .L_1517)
.L_1517:
        /*0d0c*/ 	.word	0x00000008
.L_1518:


//--------------------- .nv.info._ZN7cutlass13device_kernelIN5flash11enable_sm90INS1_16FlashAttnFwdSm90INS1_25CollectiveMainloopFwdSm90ILi2EN4cute5tupleIJNS5_1CILi1EEES8_S8_EEENS6_IJNS7_ILi128EEENS7_ILi96EEENS7_ILi64EEEEEELi256ENS_6half_tEfNS_4arch4Sm90ELb1ELb0ELb1ELb1ELb1ELb0ELb0ELb1ELb0ELb1ELb0ELb0EEENS1_21CollectiveEpilogueFwdINS6_IJSA_NS7_ILi256EEESB_EEES9_SE_SG_Li256ELb1ELb1ELb0ELb0EEENS1_36VarlenDynamicPersistentTileSchedulerILi128ELi96ELi256ELi128ELb0ELb1ELb1ELb1ELb1ELb1EEEEEEEEEvNT_6ParamsE --------------------------
	.section	.nv.info._ZN7cutlass13device_kernelIN5flash11enable_sm90INS1_16FlashAttnFwdSm90INS1_25CollectiveMainloopFwdSm90ILi2EN4cute5tupleIJNS5_1CILi1EEES8_S8_EEENS6_IJNS7_ILi128EEENS7_ILi96EEENS7_ILi64EEEEEELi256ENS_6half_tEfNS_4arch4Sm90ELb1ELb0ELb1ELb1ELb1ELb0ELb0ELb1ELb0ELb1ELb0ELb0EEENS1_21CollectiveEpilogueFwdINS6_IJSA_NS7_ILi256EEESB_EEES9_SE_SG_Li256ELb1ELb1ELb0ELb0EEENS1_36VarlenDynamicPersistentTileSchedulerILi128ELi96ELi256ELi128ELb0ELb1ELb1ELb1ELb1ELb1EEEEEEEEEvNT_6ParamsE,"",@"SHT_CUDA_INFO"
	.sectionflags	@""
	.align	4


	//----- nvinfo : EIATTR_CUDA_API_VERSION
	.align		4
        /*0000*/ 	.byte	0x04, 0x37
        /*0002*/ 	.short	(.L_1520 - .L_1519)
.L_1519:
        /*0004*/ 	.word	0x00000082


	//----- nvinfo : EIATTR_KPARAM_INFO
	.align		4
.L_1520:
        /*0008*/ 	.byte	0x04, 0x17
        /*000a*/ 	.short	(.L_1522 - .L_1521)
.L_1521:
        /*000c*/ 	.word	0x00000000
        /*0010*/ 	.short	0x0000
        /*0012*/ 	.short	0x0070
        /*0014*/ 	.byte	0x00, 0xf0, 0x01, 0x2a


	//----- nvinfo : EIATTR_SPARSE_MMA_MASK
	.align		4
.L_1522:
        /*0018*/ 	.byte	0x03, 0x50
        /*001a*/ 	.short	0x0000


	//----- nvinfo : EIATTR_MAXREG_COUNT
	.align		4
        /*001c*/ 	.byte	0x03, 0x1b
        /*001e*/ 	.short	0x00a8


	//----- nvinfo : EIATTR_NUM_BARRIERS
	.align		4
        /*0020*/ 	.byte	0x02, 0x4c
        /*0022*/ 	.byte	0x10
	.zero		1


	//----- nvinfo : EIATTR_EXTERNS
	.align		4
        /*0024*/ 	.byte	0x04, 0x0f
        /*0026*/ 	.short	(.L_1524 - .L_1523)


	//   ....[0]....
	.align		4
.L_1523:
        /*0028*/ 	.word	index@(__assertfail)


	//----- nvinfo : EIATTR_ANNOTATIONS
	.align		4
.L_1524:
        /*002c*/ 	.byte	0x04, 0x55
        /*002e*/ 	.short	(.L_1526 - .L_1525)


	//   ....[0]....
.L_1525:
        /* <DEDUP_REMOVED lines=13> */


	//----- nvinfo : EIATTR_MERCURY_ISA_VERSION
	.align		4
.L_1526:
        /*00f0*/ 	.byte	0x03, 0x5f
        /*00f2*/ 	.short	0x0101


	//----- nvinfo : EIATTR_UNUSED_LOAD_BYTE_OFFSET
	.align		4
        /*00f4*/ 	.byte	0x04, 0x44
        /*00f6*/ 	.short	(.L_1528 - .L_1527)


	//   ....[0]....
.L_1527:
        /*00f8*/ 	.word	0x00000970
        /*00fc*/ 	.word	0x0000fff0


	//   ....[1]....
        /*0100*/ 	.word	0x000096b0
        /*0104*/ 	.word	0x0000fff0


	//----- nvinfo : EIATTR_INT_WARP_WIDE_INSTR_OFFSETS
	.align		4
.L_1528:
        /*0108*/ 	.byte	0x04, 0x31
        /*010a*/ 	.short	(.L_1530 - .L_1529)


	//   ....[0]....
.L_1529:
        /*010c*/ 	.word	0x000000c0


	//   ....[1]....
        /*0110*/ 	.word	0x000000d0


	//   ....[2]....
        /*0114*/ 	.word	0x00000170


	//   ....[3]....
        /*0118*/ 	.word	0x0000d770


	//   ....[4]....
        /*011c*/ 	.word	0x0000d800


	//   ....[5]....
        /*0120*/ 	.word	0x00010b30


	//   ....[6]....
        /*0124*/ 	.word	0x00010bc0


	//----- nvinfo : EIATTR_COOP_GROUP_MASK_REGIDS
	.align		4
.L_1530:
        /*0128*/ 	.byte	0x04, 0x29
        /*012a*/ 	.short	(.L_1532 - .L_1531)


	//   ....[0]....
.L_1531:
        /*012c*/ 	.word	0xffffffff


	//   ....[1]....
        /*0130*/ 	.word	0xffffffff


	//   ....[2]....
        /*0134*/ 	.word	0xffffffff


	//   ....[3]....
        /*0138*/ 	.word	0xffffffff


	//   ....[4]....
        /*013c*/ 	.word	0xffffffff


	//   ....[5]....
        /*0140*/ 	.word	0xffffffff


	//   ....[6]....
        /*0144*/ 	.word	0xffffffff


	//   ....[7]....
        /*0148*/ 	.word	0xffffffff


	//   ....[8]....
        /*014c*/ 	.word	0xffffffff


	//   ....[9]....
        /*0150*/ 	.word	0xffffffff


	//   ....[10]....
        /*0154*/ 	.word	0xffffffff


	//   ....[11]....
        /*0158*/ 	.word	0xffffffff


	//   ....[12]....
        /*015c*/ 	.word	0xffffffff


	//   ....[13]....
        /*0160*/ 	.word	0xffffffff


	//   ....[14]....
        /*0164*/ 	.word	0xffffffff


	//   ....[15]....
        /*0168*/ 	.word	0xffffffff


	//   ....[16]....
        /*016c*/ 	.word	0xffffffff


	//   ....[17]....
        /*0170*/ 	.word	0xffffffff


	//   ....[18]....
        /*0174*/ 	.word	0xffffffff


	//   ....[19]....
        /*0178*/ 	.word	0xffffffff


	//   ....[20]....
        /*017c*/ 	.word	0xffffffff


	//   ....[21]....
        /*0180*/ 	.word	0xffffffff


	//   ....[22]....
        /*0184*/ 	.word	0xffffffff


	//   ....[23]....
        /*0188*/ 	.word	0xffffffff


	//   ....[24]....
        /*018c*/ 	.word	0xffffffff


	//   ....[25]....
        /*0190*/ 	.word	0xffffffff


	//   ....[26]....
        /*0194*/ 	.word	0xffffffff


	//   ....[27]....
        /*0198*/ 	.word	0xffffffff


	//   ....[28]....
        /*019c*/ 	.word	0xffffffff


	//   ....[29]....
        /*01a0*/ 	.word	0xffffffff


	//   ....[30]....
        /*01a4*/ 	.word	0xffffffff


	//   ....[31]....
        /*01a8*/ 	.word	0xffffffff


	//   ....[32]....
        /*01ac*/ 	.word	0xffffffff


	//   ....[33]....
        /*01b0*/ 	.word	0xffffffff


	//   ....[34]....
        /*01b4*/ 	.word	0xffffffff


	//   ....[35]....
        /*01b8*/ 	.word	0xffffffff


	//   ....[36]....
        /*01bc*/ 	.word	0xffffffff


	//   ....[37]....
        /*01c0*/ 	.word	0xffffffff


	//   ....[38]....
        /*01c4*/ 	.word	0xffffffff


	//   ....[39]....
        /*01c8*/ 	.word	0xffffffff


	//   ....[40]....
        /*01cc*/ 	.word	0xffffffff


	//   ....[41]....
        /*01d0*/ 	.word	0xffffffff


	//   ....[42]....
        /*01d4*/ 	.word	0xffffffff


	//   ....[43]....
        /*01d8*/ 	.word	0xffffffff


	//   ....[44]....
        /*01dc*/ 	.word	0xffffffff


	//   ....[45]....
        /*01e0*/ 	.word	0xffffffff


	//   ....[46]....
        /*01e4*/ 	.word	0xffffffff


	//   ....[47]....
        /*01e8*/ 	.word	0xffffffff


	//   ....[48]....
        /*01ec*/ 	.word	0xffffffff


	//   ....[49]....
        /*01f0*/ 	.word	0xffffffff


	//   ....[50]....
        /*01f4*/ 	.word	0xffffffff


	//   ....[51]....
        /*01f8*/ 	.word	0xffffffff


	//   ....[52]....
        /*01fc*/ 	.word	0xffffffff


	//   ....[53]....
        /*0200*/ 	.word	0xffffffff


	//   ....[54]....
        /*0204*/ 	.word	0xffffffff


	//   ....[55]....
        /*0208*/ 	.word	0xffffffff


	//   ....[56]....
        /*020c*/ 	.word	0xffffffff


	//   ....[57]....
        /*0210*/ 	.word	0xffffffff


	//   ....[58]....
        /*0214*/ 	.word	0xffffffff


	//   ....[59]....
        /*0218*/ 	.word	0xffffffff


	//   ....[60]....
        /*021c*/ 	.word	0xffffffff


	//   ....[61]....
        /*0220*/ 	.word	0xffffffff


	//   ....[62]....
        /*0224*/ 	.word	0xffffffff


	//   ....[63]....
        /*0228*/ 	.word	0xffffffff


	//   ....[64]....
        /*022c*/ 	.word	0xffffffff


	//   ....[65]....
        /*0230*/ 	.word	0xffffffff


	//   ....[66]....
        /*0234*/ 	.word	0xffffffff


	//   ....[67]....
        /*0238*/ 	.word	0xffffffff


	//   ....[68]....
        /*023c*/ 	.word	0xffffffff


	//   ....[69]....
        /*0240*/ 	.word	0xffffffff


	//   ....[70]....
        /*0244*/ 	.word	0xffffffff


	//   ....[71]....
        /*0248*/ 	.word	0xffffffff


	//   ....[72]....
        /*024c*/ 	.word	0xffffffff


	//   ....[73]....
        /*0250*/ 	.word	0xffffffff


	//   ....[74]....
        /*0254*/ 	.word	0xffffffff


	//   ....[75]....
        /*0258*/ 	.word	0xffffffff


	//   ....[76]....
        /*025c*/ 	.word	0xffffffff


	//   ....[77]....
        /*0260*/ 	.word	0xffffffff


	//   ....[78]....
        /*0264*/ 	.word	0xffffffff


	//   ....[79]....
        /*0268*/ 	.word	0xffffffff


	//   ....[80]....
        /*026c*/ 	.word	0xffffffff


	//   ....[81]....
        /*0270*/ 	.word	0xffffffff


	//   ....[82]....
        /*0274*/ 	.word	0xffffffff


	//   ....[83]....
        /*0278*/ 	.word	0xffffffff


	//   ....[84]....
        /*027c*/ 	.word	0xffffffff


	//   ....[85]....
        /*0280*/ 	.word	0xffffffff


	//   ....[86]....
        /*0284*/ 	.word	0xffffffff


	//   ....[87]....
        /*0288*/ 	.word	0xffffffff


	//   ....[88]....
        /*028c*/ 	.word	0xffffffff


	//   ....[89]....
        /*0290*/ 	.word	0xffffffff


	//   ....[90]....
        /*0294*/ 	.word	0xffffffff


	//   ....[91]....
        /*0298*/ 	.word	0xffffffff


	//   ....[92]....
        /*029c*/ 	.word	0xffffffff


	//   ....[93]....
        /*02a0*/ 	.word	0xffffffff


	//   ....[94]....
        /*02a4*/ 	.word	0xffffffff


	//   ....[95]....
        /*02a8*/ 	.word	0xffffffff


	//   ....[96]....
        /*02ac*/ 	.word	0xffffffff


	//   ....[97]....
        /*02b0*/ 	.word	0xffffffff


	//   ....[98]....
        /*02b4*/ 	.word	0xffffffff


	//   ....[99]....
        /*02b8*/ 	.word	0xffffffff


	//   ....[100]....
        /*02bc*/ 	.word	0xffffffff


	//   ....[101]....
        /*02c0*/ 	.word	0xffffffff


	//   ....[102]....
        /*02c4*/ 	.word	0xffffffff


	//   ....[103]....
        /*02c8*/ 	.word	0xffffffff


	//   ....[104]....
        /*02cc*/ 	.word	0xffffffff


	//   ....[105]....
        /*02d0*/ 	.word	0xffffffff


	//   ....[106]....
        /*02d4*/ 	.word	0xffffffff


	//   ....[107]....
        /*02d8*/ 	.word	0xffffffff


	//   ....[108]....
        /*02dc*/ 	.word	0xffffffff


	//   ....[109]....
        /*02e0*/ 	.word	0xffffffff


	//   ....[110]....
        /*02e4*/ 	.word	0xffffffff


	//   ....[111]....
        /*02e8*/ 	.word	0xffffffff


	//   ....[112]....
        /*02ec*/ 	.word	0xffffffff


	//   ....[113]....
        /*02f0*/ 	.word	0xffffffff


	//   ....[114]....
        /*02f4*/ 	.word	0xffffffff


	//   ....[115]....
        /*02f8*/ 	.word	0xffffffff


	//   ....[116]....
        /*02fc*/ 	.word	0xffffffff


	//   ....[117]....
        /*0300*/ 	.word	0xffffffff


	//   ....[118]....
        /*0304*/ 	.word	0xffffffff


	//   ....[119]....
        /*0308*/ 	.word	0xffffffff


	//   ....[120]....
        /*030c*/ 	.word	0xffffffff


	//   ....[121]....
        /*0310*/ 	.word	0xffffffff


	//   ....[122]....
        /*0314*/ 	.word	0xffffffff


	//   ....[123]....
        /*0318*/ 	.word	0xffffffff


	//   ....[124]....
        /*031c*/ 	.word	0xffffffff


	//   ....[125]....
        /*0320*/ 	.word	0xffffffff


	//   ....[126]....
        /*0324*/ 	.word	0xffffffff


	//   ....[127]....
        /*0328*/ 	.word	0xffffffff


	//   ....[128]....
        /*032c*/ 	.word	0xffffffff


	//   ....[129]....
        /*0330*/ 	.word	0xffffffff


	//   ....[130]....
        /*0334*/ 	.word	0xffffffff


	//   ....[131]....
        /*0338*/ 	.word	0xffffffff


	//   ....[132]....
        /*033c*/ 	.word	0xffffffff


	//   ....[133]....
        /*0340*/ 	.word	0xffffffff


	//   ....[134]....
        /*0344*/ 	.word	0xffffffff


	//   ....[135]....
        /*0348*/ 	.word	0xffffffff


	//   ....[136]....
        /*034c*/ 	.word	0xffffffff


	//   ....[137]....
        /*0350*/ 	.word	0xffffffff


	//   ....[138]....
        /*0354*/ 	.word	0xffffffff


	//   ....[139]....
        /*0358*/ 	.word	0xffffffff


	//   ....[140]....
        /*035c*/ 	.word	0xffffffff


	//   ....[141]....
        /*0360*/ 	.word	0xffffffff


	//   ....[142]....
        /*0364*/ 	.word	0xffffffff


	//   ....[143]....
        /*0368*/ 	.word	0xffffffff


	//   ....[144]....
        /*036c*/ 	.word	0xffffffff


	//   ....[145]....
        /*0370*/ 	.word	0x0500000f


	//   ....[146]....
        /*0374*/ 	.word	0x0500000f


	//   ....[147]....
        /*0378*/ 	.word	0x0500000f


	//   ....[148]....
        /*037c*/ 	.word	0x0500000f


	//   ....[149]....
        /*0380*/ 	.word	0x0500000f


	//   ....[150]....
        /*0384*/ 	.word	0x0500000f


	//   ....[151]....
        /*0388*/ 	.word	0x0500000f


	//   ....[152]....
        /*038c*/ 	.word	0x0500000f


	//   ....[153]....
        /*0390*/ 	.word	0x0500000f


	//   ....[154]....
        /*0394*/ 	.word	0x0500000f


	//   ....[155]....
        /*0398*/ 	.word	0x0500000f


	//   ....[156]....
        /*039c*/ 	.word	0x0500000f


	//   ....[157]....
        /*03a0*/ 	.word	0x0500000f


	//   ....[158]....
        /*03a4*/ 	.word	0x0500000f


	//   ....[159]....
        /*03a8*/ 	.word	0x0500000f


	//   ....[160]....
        /*03ac*/ 	.word	0x0500000f


	//   ....[161]....
        /*03b0*/ 	.word	0x0500000f


	//   ....[162]....
        /*03b4*/ 	.word	0x0500000f


	//   ....[163]....
        /*03b8*/ 	.word	0x0500000f


	//   ....[164]....
        /*03bc*/ 	.word	0x0500000f


	//   ....[165]....
        /*03c0*/ 	.word	0x0500000f


	//   ....[166]....
        /*03c4*/ 	.word	0x0500000f


	//   ....[167]....
        /*03c8*/ 	.word	0x0500000f


	//   ....[168]....
        /*03cc*/ 	.word	0x0500000f


	//   ....[169]....
        /*03d0*/ 	.word	0x0500000f


	//   ....[170]....
        /*03d4*/ 	.word	0x0500000f


	//   ....[171]....
        /*03d8*/ 	.word	0x0500000f


	//   ....[172]....
        /*03dc*/ 	.word	0x0500000f


	//   ....[173]....
        /*03e0*/ 	.word	0x0500000f


	//   ....[174]....
        /*03e4*/ 	.word	0x0500000f


	//   ....[175]....
        /*03e8*/ 	.word	0x0500000f


	//   ....[176]....
        /*03ec*/ 	.word	0x0500000f


	//   ....[177]....
        /*03f0*/ 	.word	0x0500000f


	//   ....[178]....
        /*03f4*/ 	.word	0x0500000f


	//   ....[179]....
        /*03f8*/ 	.word	0x0500000f


	//   ....[180]....
        /*03fc*/ 	.word	0x0500000f


	//   ....[181]....
        /*0400*/ 	.word	0x0500000f


	//   ....[182]....
        /*0404*/ 	.word	0x0500000f


	//   ....[183]....
        /*0408*/ 	.word	0x0500000f


	//   ....[184]....
        /*040c*/ 	.word	0x0500000f


	//   ....[185]....
        /*0410*/ 	.word	0x0500000f


	//   ....[186]....
        /*0414*/ 	.word	0x0500000f


	//   ....[187]....
        /*0418*/ 	.word	0x0500000f


	//   ....[188]....
        /*041c*/ 	.word	0x0500000f


	//   ....[189]....
        /*0420*/ 	.word	0x0500000f


	//   ....[190]....
        /*0424*/ 	.word	0x0500000f


	//   ....[191]....
        /*0428*/ 	.word	0x0500000f


	//   ....[192]....
        /*042c*/ 	.word	0x0500000f


	//   ....[193]....
        /*0430*/ 	.word	0x0500000f


	//   ....[194]....
        /*0434*/ 	.word	0x0500000f


	//   ....[195]....
        /*0438*/ 	.word	0x0500000f


	//   ....[196]....
        /*043c*/ 	.word	0x0500000f


	//   ....[197]....
        /*0440*/ 	.word	0x0500000f


	//   ....[198]....
        /*0444*/ 	.word	0x0500000f


	//   ....[199]....
        /*0448*/ 	.word	0x0500000f


	//   ....[200]....
        /*044c*/ 	.word	0x0500000f


	//   ....[201]....
        /*0450*/ 	.word	0x0500000f


	//   ....[202]....
        /*0454*/ 	.word	0x0500000f


	//   ....[203]....
        /*0458*/ 	.word	0x0500000f


	//   ....[204]....
        /*045c*/ 	.word	0x0500000f


	//   ....[205]....
        /*0460*/ 	.word	0x0500000f


	//   ....[206]....
        /*0464*/ 	.word	0x0500000f


	//   ....[207]....
        /*0468*/ 	.word	0x0500000f


	//   ....[208]....
        /*046c*/ 	.word	0x0500000f


	//   ....[209]....
        /*0470*/ 	.word	0x0500000f


	//   ....[210]....
        /*0474*/ 	.word	0x0500000f


	//   ....[211]....
        /*0478*/ 	.word	0x0500000f


	//   ....[212]....
        /*047c*/ 	.word	0x0500000f


	//   ....[213]....
        /*0480*/ 	.word	0x0500000f


	//   ....[214]....
        /*0484*/ 	.word	0x0500000f


	//   ....[215]....
        /*0488*/ 	.word	0x0500000f


	//   ....[216]....
        /*048c*/ 	.word	0x0500000f


	//   ....[217]....
        /*0490*/ 	.word	0x0500000f


	//   ....[218]....
        /*0494*/ 	.word	0x0500000f


	//   ....[219]....
        /*0498*/ 	.word	0x0500000f


	//   ....[220]....
        /*049c*/ 	.word	0x0500000f


	//   ....[221]....
        /*04a0*/ 	.word	0x0500000f


	//   ....[222]....
        /*04a4*/ 	.word	0x0500000f


	//   ....[223]....
        /*04a8*/ 	.word	0x0500000f


	//   ....[224]....
        /*04ac*/ 	.word	0x0500000f


	//   ....[225]....
        /*04b0*/ 	.word	0x0500000f


	//   ....[226]....
        /*04b4*/ 	.word	0x0500000f


	//   ....[227]....
        /*04b8*/ 	.word	0x0500000f


	//----- nvinfo : EIATTR_COOP_GROUP_INSTR_OFFSETS
	.align		4
.L_1532:
        /*04bc*/ 	.byte	0x04, 0x28
        /*04be*/ 	.short	(.L_1534 - .L_1533)


	//   ....[0]....
.L_1533:
        /*04c0*/ 	.word	0x00000080


	//   ....[1]....
        /*04c4*/ 	.word	0x00000090


	//   ....[2]....
        /*04c8*/ 	.word	0x000002d0


	//   ....[3]....
        /*04cc*/ 	.word	0x00000430


	//   ....[4]....
        /*04d0*/ 	.word	0x00000550


	//   ....[5]....
        /*04d4*/ 	.word	0x000006b0


	//   ....[6]....
        /*04d8*/ 	.word	0x00001800


	//   ....[7]....
        /*04dc*/ 	.word	0x00001fb0


	//   ....[8]....
        /*04e0*/ 	.word	0x00002140


	//   ....[9]....
        /*04e4*/ 	.word	0x00002910


	//   ....[10]....
        /*04e8*/ 	.word	0x00002970


	//   ....[11]....
        /*04ec*/ 	.word	0x000030d0


	//   ....[12]....
        /*04f0*/ 	.word	0x00003130


	//   ....[13]....
        /*04f4*/ 	.word	0x000042c0


	//   ....[14]....
        /*04f8*/ 	.word	0x00004420


	//   ....[15]....
        /*04fc*/ 	.word	0x00004b60


	//   ....[16]....
        /*0500*/ 	.word	0x00004c40


	//   ....[17]....
        /*0504*/ 	.word	0x00005340


	//   ....[18]....
        /*0508*/ 	.word	0x000053c0


	//   ....[19]....
        /*050c*/ 	.word	0x00007240


	//   ....[20]....
        /*0510*/ 	.word	0x000072b0


	//   ....[21]....
        /*0514*/ 	.word	0x00007740


	//   ....[22]....
        /*0518*/ 	.word	0x00007890


	//   ....[23]....
        /*051c*/ 	.word	0x00008c30


	//   ....[24]....
        /*0520*/ 	.word	0x00008cb0


	//   ....[25]....
        /*0524*/ 	.word	0x00008d20


	//   ....[26]....
        /*0528*/ 	.word	0x00008d40


	//   ....[27]....
        /*052c*/ 	.word	0x0000a750


	//   ....[28]....
        /*0530*/ 	.word	0x0000a790


	//   ....[29]....
        /*0534*/ 	.word	0x0000a7c0


	//   ....[30]....
        /*0538*/ 	.word	0x0000a7f0


	//   ....[31]....
        /*053c*/ 	.word	0x0000b090


	//   ....[32]....
        /*0540*/ 	.word	0x0000b0d0


	//   ....[33]....
        /*0544*/ 	.word	0x0000b220


	//   ....[34]....
        /*0548*/ 	.word	0x0000b240


	//   ....[35]....
        /*054c*/ 	.word	0x0000b380


	//   ....[36]....
        /*0550*/ 	.word	0x0000b3a0


	//   ....[37]....
        /*0554*/ 	.word	0x0000b4f0


	//   ....[38]....
        /*0558*/ 	.word	0x0000b510


	//   ....[39]....
        /*055c*/ 	.word	0x0000be50


	//   ....[40]....
        /*0560*/ 	.word	0x0000be80


	//   ....[41]....
        /*0564*/ 	.word	0x0000bfd0


	//   ....[42]....
        /*0568*/ 	.word	0x0000bff0


	//   ....[43]....
        /*056c*/ 	.word	0x0000c130


	//   ....[44]....
        /*0570*/ 	.word	0x0000c150


	//   ....[45]....
        /*0574*/ 	.word	0x0000c2a0


	//   ....[46]....
        /*0578*/ 	.word	0x0000c2c0


	//   ....[47]....
        /*057c*/ 	.word	0x0000c490


	//   ....[48]....
        /*0580*/ 	.word	0x0000c660


	//   ....[49]....
        /*0584*/ 	.word	0x0000c690


	//   ....[50]....
        /*0588*/ 	.word	0x0000c6c0


	//   ....[51]....
        /*058c*/ 	.word	0x0000c6f0


	//   ....[52]....
        /*0590*/ 	.word	0x0000c720


	//   ....[53]....
        /*0594*/ 	.word	0x0000c750


	//   ....[54]....
        /*0598*/ 	.word	0x0000c8a0


	//   ....[55]....
        /*059c*/ 	.word	0x0000c8d0


	//   ....[56]....
        /*05a0*/ 	.word	0x0000c900


	//   ....[57]....
        /*05a4*/ 	.word	0x0000c930


	//   ....[58]....
        /*05a8*/ 	.word	0x0000c960


	//   ....[59]....
        /*05ac*/ 	.word	0x0000c990


	//   ....[60]....
        /*05b0*/ 	.word	0x0000ca20


	//   ....[61]....
        /*05b4*/ 	.word	0x0000ca80


	//   ....[62]....
        /*05b8*/ 	.word	0x0000cb10


	//   ....[63]....
        /*05bc*/ 	.word	0x0000e310


	//   ....[64]....
        /*05c0*/ 	.word	0x0000e330


	//   ....[65]....
        /*05c4*/ 	.word	0x0000e3c0


	//   ....[66]....
        /*05c8*/ 	.word	0x0000e3e0


	//   ....[67]....
        /*05cc*/ 	.word	0x0000e460


	//   ....[68]....
        /*05d0*/ 	.word	0x0000e480


	//   ....[69]....
        /*05d4*/ 	.word	0x0000e500


	//   ....[70]....
        /*05d8*/ 	.word	0x0000e520


	//   ....[71]....
        /*05dc*/ 	.word	0x0000e5a0


	//   ....[72]....
        /*05e0*/ 	.word	0x0000e5c0


	//   ....[73]....
        /*05e4*/ 	.word	0x0000e5d0


	//   ....[74]....
        /*05e8*/ 	.word	0x0000e5e0


	//   ....[75]....
        /*05ec*/ 	.word	0x0000ee00


	//   ....[76]....
        /*05f0*/ 	.word	0x0000ee30


	//   ....[77]....
        /*05f4*/ 	.word	0x0000ee60


	//   ....[78]....
        /*05f8*/ 	.word	0x0000eef0


	//   ....[79]....
        /*05fc*/ 	.word	0x0000ef00


	//   ....[80]....
        /*0600*/ 	.word	0x0000ef90


	//   ....[81]....
        /*0604*/ 	.word	0x0000efa0


	//   ....[82]....
        /*0608*/ 	.word	0x0000f030


	//   ....[83]....
        /*060c*/ 	.word	0x0000f040


	//   ....[84]....
        /*0610*/ 	.word	0x0000f0d0


	//   ....[85]....
        /*0614*/ 	.word	0x0000f0e0


	//   ....[86]....
        /*0618*/ 	.word	0x0000f170


	//   ....[87]....
        /*061c*/ 	.word	0x0000f180


	//   ....[88]....
        /*0620*/ 	.word	0x0000f200


	//   ....[89]....
        /*0624*/ 	.word	0x0000f210


	//   ....[90]....
        /*0628*/ 	.word	0x0000f220


	//   ....[91]....
        /*062c*/ 	.word	0x0000f690


	//   ....[92]....
        /*0630*/ 	.word	0x0000f6c0


	//   ....[93]....
        /*0634*/ 	.word	0x0000f720


	//   ....[94]....
        /*0638*/ 	.word	0x0000f7d0


	//   ....[95]....
        /*063c*/ 	.word	0x0000f7f0


	//   ....[96]....
        /*0640*/ 	.word	0x0000f8a0


	//   ....[97]....
        /*0644*/ 	.word	0x0000f8b0


	//   ....[98]....
        /*0648*/ 	.word	0x0000f8e0


	//   ....[99]....
        /*064c*/ 	.word	0x0000f970


	//   ....[100]....
        /*0650*/ 	.word	0x0000fa10


	//   ....[101]....
        /*0654*/ 	.word	0x0000fa30


	//   ....[102]....
        /*0658*/ 	.word	0x0000fa40


	//   ....[103]....
        /*065c*/ 	.word	0x00010170


	//   ....[104]....
        /*0660*/ 	.word	0x00010190


	//   ....[105]....
        /*0664*/ 	.word	0x000101a0


	//   ....[106]....
        /*0668*/ 	.word	0x000101e0


	//   ....[107]....
        /*066c*/ 	.word	0x000101f0


	//   ....[108]....
        /*0670*/ 	.word	0x00010230


	//   ....[109]....
        /*0674*/ 	.word	0x00010240


	//   ....[110]....
        /*0678*/ 	.word	0x00010280


	//   ....[111]....
        /*067c*/ 	.word	0x00010290


	//   ....[112]....
        /*0680*/ 	.word	0x000102d0


	//   ....[113]....
        /*0684*/ 	.word	0x000102e0


	//   ....[114]....
        /*0688*/ 	.word	0x000102f0


	//   ....[115]....
        /*068c*/ 	.word	0x00010660


	//   ....[116]....
        /*0690*/ 	.word	0x00010680


	//   ....[117]....
        /*0694*/ 	.word	0x00010690


	//   ....[118]....
        /*0698*/ 	.word	0x000106a0


	//   ....[119]....
        /*069c*/ 	.word	0x000106b0


	//   ....[120]....
        /*06a0*/ 	.word	0x000106d0


	//   ....[121]....
        /*06a4*/ 	.word	0x00010740


	//   ....[122]....
        /*06a8*/ 	.word	0x00010760


	//   ....[123]....
        /*06ac*/ 	.word	0x00010780


	//   ....[124]....
        /*06b0*/ 	.word	0x000107f0


	//   ....[125]....
        /*06b4*/ 	.word	0x00010800


	//   ....[126]....
        /*06b8*/ 	.word	0x00010900


	//   ....[127]....
        /*06bc*/ 	.word	0x00010db0


	//   ....[128]....
        /*06c0*/ 	.word	0x00010de0


	//   ....[129]....
        /*06c4*/ 	.word	0x00010e10


	//   ....[130]....
        /*06c8*/ 	.word	0x00010e40


	//   ....[131]....
        /*06cc*/ 	.word	0x00010e70


	//   ....[132]....
        /*06d0*/ 	.word	0x00010ea0


	//   ....[133]....
        /*06d4*/ 	.word	0x00010ed0


	//   ....[134]....
        /*06d8*/ 	.word	0x00010f00


	//   ....[135]....
        /*06dc*/ 	.word	0x00011080


	//   ....[136]....
        /*06e0*/ 	.word	0x000110b0


	//   ....[137]....
        /*06e4*/ 	.word	0x000110e0


	//   ....[138]....
        /*06e8*/ 	.word	0x00011110


	//   ....[139]....
        /*06ec*/ 	.word	0x00011140


	//   ....[140]....
        /*06f0*/ 	.word	0x00011170


	//   ....[141]....
        /*06f4*/ 	.word	0x00011230


	//   ....[142]....
        /*06f8*/ 	.word	0x00011250


	//   ....[143]....
        /*06fc*/ 	.word	0x000112c0


	//   ....[144]....
        /*0700*/ 	.word	0x00011960


	//   ....[145]....
        /*0704*/ 	.word	0x00011f10


	//   ....[146]....
        /*0708*/ 	.word	0x00012000


	//   ....[147]....
        /*070c*/ 	.word	0x000120a0


	//   ....[148]....
        /*0710*/ 	.word	0x00012100


	//   ....[149]....
        /*0714*/ 	.word	0x000121f0


	//   ....[150]....
        /*0718*/ 	.word	0x00012260


	//   ....[151]....
        /*071c*/ 	.word	0x00012350


	//   ....[152]....
        /*0720*/ 	.word	0x000123c0


	//   ....[153]....
        /*0724*/ 	.word	0x000124b0


	//   ....[154]....
        /*0728*/ 	.word	0x00012520


	//   ....[155]....
        /*072c*/ 	.word	0x00012610


	//   ....[156]....
        /*0730*/ 	.word	0x00012680


	//   ....[157]....
        /*0734*/ 	.word	0x00012720


	//   ....[158]....
        /*0738*/ 	.word	0x00012810


	//   ....[159]....
        /*073c*/ 	.word	0x00012880


	//   ....[160]....
        /*0740*/ 	.word	0x000128e0


	//   ....[161]....
        /*0744*/ 	.word	0x000129d0


	//   ....[162]....
        /*0748*/ 	.word	0x00012a30


	//   ....[163]....
        /*074c*/ 	.word	0x00012b30


	//   ....[164]....
        /*0750*/ 	.word	0x00012b90


	//   ....[165]....
        /*0754*/ 	.word	0x00012c90


	//   ....[166]....
        /*0758*/ 	.word	0x00012cf0


	//   ....[167]....
        /*075c*/ 	.word	0x00012df0


	//   ....[168]....
        /*0760*/ 	.word	0x00012e50


	//   ....[169]....
        /*0764*/ 	.word	0x00012f50


	//   ....[170]....
        /*0768*/ 	.word	0x00012fb0


	//   ....[171]....
        /*076c*/ 	.word	0x000130b0


	//   ....[172]....
        /*0770*/ 	.word	0x00013110


	//   ....[173]....
        /*0774*/ 	.word	0x000131f0


	//   ....[174]....
        /*0778*/ 	.word	0x00013320


	//   ....[175]....
        /*077c*/ 	.word	0x000133f0


	//   ....[176]....
        /*0780*/ 	.word	0x000134b0


	//   ....[177]....
        /*0784*/ 	.word	0x000135c0


	//   ....[178]....
        /*0788*/ 	.word	0x00013620


	//   ....[179]....
        /*078c*/ 	.word	0x00013730


	//   ....[180]....
        /*0790*/ 	.word	0x00013790


	//   ....[181]....
        /*0794*/ 	.word	0x000138a0


	//   ....[182]....
        /*0798*/ 	.word	0x00013900


	//   ....[183]....
        /*079c*/ 	.word	0x00013a10


	//   ....[184]....
        /*07a0*/ 	.word	0x00013a70


	//   ....[185]....
        /*07a4*/ 	.word	0x00013b30


	//   ....[186]....
        /*07a8*/ 	.word	0x00013c90


	//   ....[187]....
        /*07ac*/ 	.word	0x00013d30


	//   ....[188]....
        /*07b0*/ 	.word	0x00013d90


	//   ....[189]....
        /*07b4*/ 	.word	0x00013e40


	//   ....[190]....
        /*07b8*/ 	.word	0x00013ea0


	//   ....[191]....
        /*07bc*/ 	.word	0x00013f50


	//   ....[192]....
        /*07c0*/ 	.word	0x00013fb0


	//   ....[193]....
        /*07c4*/ 	.word	0x00014060


	//   ....[194]....
        /*07c8*/ 	.word	0x000140c0


	//   ....[195]....
        /*07cc*/ 	.word	0x00014170


	//   ....[196]....
        /*07d0*/ 	.word	0x000141d0


	//   ....[197]....
        /*07d4*/ 	.word	0x00014280


	//   ....[198]....
        /*07d8*/ 	.word	0x00014360


	//   ....[199]....
        /*07dc*/ 	.word	0x00014400


	//   ....[200]....
        /*07e0*/ 	.word	0x00014460


	//   ....[201]....
        /*07e4*/ 	.word	0x00014530


	//   ....[202]....
        /*07e8*/ 	.word	0x00014590


	//   ....[203]....
        /*07ec*/ 	.word	0x00014660


	//   ....[204]....
        /*07f0*/ 	.word	0x000146c0


	//   ....[205]....
        /*07f4*/ 	.word	0x000147a0


	//   ....[206]....
        /*07f8*/ 	.word	0x00014800


	//   ....[207]....
        /*07fc*/ 	.word	0x000148d0


	//   ....[208]....
        /*0800*/ 	.word	0x00014930


	//   ....[209]....
        /*0804*/ 	.word	0x00014a00


	//   ....[210]....
        /*0808*/ 	.word	0x00014a90


	//   ....[211]....
        /*080c*/ 	.word	0x00014b30


	//   ....[212]....
        /*0810*/ 	.word	0x00014c50


	//   ....[213]....
        /*0814*/ 	.word	0x00014cc0


	//   ....[214]....
        /*0818*/ 	.word	0x00014d30


	//   ....[215]....
        /*081c*/ 	.word	0x00014da0


	//   ....[216]....
        /*0820*/ 	.word	0x00014e10


	//   ....[217]....
        /*0824*/ 	.word	0x00014e90


	//   ....[218]....
        /*0828*/ 	.word	0x00014f20


	//   ....[219]....
        /*082c*/ 	.word	0x00014fb0


	//   ....[220]....
        /*0830*/ 	.word	0x00015020


	//   ....[221]....
        /*0834*/ 	.word	0x00015090


	//   ....[222]....
        /*0838*/ 	.word	0x00015100


	//   ....[223]....
        /*083c*/ 	.word	0x00015180


	//   ....[224]....
        /*0840*/ 	.word	0x000151f0


	//   ....[225]....
        /*0844*/ 	.word	0x00015290


	//   ....[226]....
        /*0848*/ 	.word	0x00015320


	//   ....[227]....
        /*084c*/ 	.word	0x00015440


	//----- nvinfo : EIATTR_REG_RECONFIG
	.align		4
.L_1534:
        /*0850*/ 	.byte	0x01, 0x54
	.zero		2


	//----- nvinfo : EIATTR_SYSCALL_OFFSETS
	.align		4
        /*0854*/ 	.byte	0x04, 0x46
        /*0856*/ 	.short	(.L_1536 - .L_1535)


	//   ....[0]....
.L_1535:
        /*0858*/ 	.word	0x000019e0


	//   ....[1]....
        /*085c*/ 	.word	0x0000d960


	//   ....[2]....
        /*0860*/ 	.word	0x0000dab0


	//   ....[3]....
        /*0864*/ 	.word	0x0000dba0


	//   ....[4]....
        /*0868*/ 	.word	0x0000ea50


	//----- nvinfo : EIATTR_MBARRIER_INSTR_OFFSETS
	.align		4
.L_1536:
        /*086c*/ 	.byte	0x04, 0x39
        /*086e*/ 	.short	(.L_1538 - .L_1537)


	//   ....[0]....
.L_1537:
        /*0870*/ 	.word	0x00000180
        /*0874*/ 	.word	0x000000ff
        /*0878*/ 	.word	0x00022800
        /*087c*/ 	.short	0x0100
        /*087e*/ 	.byte	0x08
	.zero		1


	//   ....[1]....
        /*0880*/ 	.word	0x00000190
        /*0884*/ 	.word	0x000000ff
        /*0888*/ 	.word	0x00022820
        /*088c*/ 	.short	0x0100
        /*088e*/ 	.byte	0x08
	.zero		1


	//   ....[2]....
        /*0890*/ 	.word	0x00000280
        /*0894*/ 	.word	0x000000ff
        /*0898*/ 	.word	0x00022830
        /*089c*/ 	.short	0x0100
        /*089e*/ 	.byte	0x08
	.zero		1


	//   ....[3]....
        /*08a0*/ 	.word	0x00000290
        /*08a4*/ 	.word	0x000000ff
        /*08a8*/ 	.word	0x00022840
        /*08ac*/ 	.short	0x0100
        /*08ae*/ 	.byte	0x08
	.zero		1


	//   ....[4]....
        /*08b0*/ 	.word	0x000002a0
        /*08b4*/ 	.word	0x000000ff
        /*08b8*/ 	.word	0x00022838
        /*08bc*/ 	.short	0x0100
        /*08be*/ 	.byte	0x08
	.zero		1


	//   ....[5]....
        /*08c0*/ 	.word	0x000002b0
        /*08c4*/ 	.word	0x000000ff
        /*08c8*/ 	.word	0x00022848
        /*08cc*/ 	.short	0x0100
        /*08ce*/ 	.byte	0x08
	.zero		1


	//   ....[6]....
        /*08d0*/ 	.word	0x000003e0
        /*08d4*/ 	.word	0x000000ff
        /*08d8*/ 	.word	0x00022850
        /*08dc*/ 	.short	0x0100
        /*08de*/ 	.byte	0x08
	.zero		1


	//   ....[7]....
        /*08e0*/ 	.word	0x000003f0
        /*08e4*/ 	.word	0x000000ff
        /*08e8*/ 	.word	0x00022860
        /*08ec*/ 	.short	0x0100
        /*08ee*/ 	.byte	0x08
	.zero		1


	//   ....[8]....
        /*08f0*/ 	.word	0x00000400
        /*08f4*/ 	.word	0x000000ff
        /*08f8*/ 	.word	0x00022858
        /*08fc*/ 	.short	0x0100
        /*08fe*/ 	.byte	0x08
	.zero		1


	//   ....[9]....
        /*0900*/ 	.word	0x00000410
        /*0904*/ 	.word	0x000000ff
        /*0908*/ 	.word	0x00022868
        /*090c*/ 	.short	0x0100
        /*090e*/ 	.byte	0x08
	.zero		1


	//   ....[10]....
        /*0910*/ 	.word	0x00000500
        /*0914*/ 	.word	0x000000ff
        /*0918*/ 	.word	0x00022870
        /*091c*/ 	.short	0x0100
        /*091e*/ 	.byte	0x06
	.zero		1


	//   ....[11]....
        /*0920*/ 	.word	0x00000510
        /*0924*/ 	.word	0x000000ff
        /*0928*/ 	.word	0x00022880
        /*092c*/ 	.short	0x0100
        /*092e*/ 	.byte	0x06
	.zero		1


	//   ....[12]....
        /*0930*/ 	.word	0x00000520
        /*0934*/ 	.word	0x000000ff
        /*0938*/ 	.word	0x00022878
        /*093c*/ 	.short	0x0100
        /*093e*/ 	.byte	0x06
	.zero		1


	//   ....[13]....
        /*0940*/ 	.word	0x00000530
        /*0944*/ 	.word	0x000000ff
        /*0948*/ 	.word	0x00022888
        /*094c*/ 	.short	0x0100
        /*094e*/ 	.byte	0x06
	.zero		1


	//   ....[14]....
        /*0950*/ 	.word	0x00000660
        /*0954*/ 	.word	0x000000ff
        /*0958*/ 	.word	0x00022890
        /*095c*/ 	.short	0x0100
        /*095e*/ 	.byte	0x08
	.zero		1


	//   ....[15]....
        /*0960*/ 	.word	0x00000670
        /*0964*/ 	.word	0x000000ff
        /*0968*/ 	.word	0x000228a0
        /*096c*/ 	.short	0x0100
        /*096e*/ 	.byte	0x08
	.zero		1


	//   ....[16]....
        /*0970*/ 	.word	0x00000680
        /*0974*/ 	.word	0x000000ff
        /*0978*/ 	.word	0x00022898
        /*097c*/ 	.short	0x0100
        /*097e*/ 	.byte	0x08
	.zero		1


	//   ....[17]....
        /*0980*/ 	.word	0x00000690
        /*0984*/ 	.word	0x000000ff
        /*0988*/ 	.word	0x000228a8
        /*098c*/ 	.short	0x0100
        /*098e*/ 	.byte	0x08
	.zero		1


	//   ....[18]....
        /*0990*/ 	.word	0x000007d0
        /*0994*/ 	.word	0x000000ff
        /*0998*/ 	.word	0x000228b0
        /*099c*/ 	.short	0x0100
        /*099e*/ 	.byte	0x08
	.zero		1


	//   ....[19]....
        /*09a0*/ 	.word	0x000007e0
        /*09a4*/ 	.word	0x000000ff
        /*09a8*/ 	.word	0x000228c0
        /*09ac*/ 	.short	0x0100
        /*09ae*/ 	.byte	0x08
	.zero		1


	//   ....[20]....
        /*09b0*/ 	.word	0x000007f0
        /*09b4*/ 	.word	0x000000ff
        /*09b8*/ 	.word	0x000228b8
        /*09bc*/ 	.short	0x0100
        /*09be*/ 	.byte	0x08
	.zero		1


	//   ....[21]....
        /*09c0*/ 	.word	0x00000800
        /*09c4*/ 	.word	0x000000ff
        /*09c8*/ 	.word	0x000228c8
        /*09cc*/ 	.short	0x0100
        /*09ce*/ 	.byte	0x08
	.zero		1


	//   ....[22]....
        /*09d0*/ 	.word	0x00001a50
        /*09d4*/ 	.word	0x000000ff
        /*09d8*/ 	.word	0x00022800
        /*09dc*/ 	.short	0x010a
        /*09de*/ 	.byte	0x33
	.zero		1


	//   ....[23]....
        /*09e0*/ 	.word	0x00001b20
        /*09e4*/ 	.word	0x000000ff
        /*09e8*/ 	.word	0x00022830
        /*09ec*/ 	.short	0x010a
        /*09ee*/ 	.byte	0x16
	.zero		1


	//   ....[24]....
        /*09f0*/ 	.word	0x00001b60
        /*09f4*/ 	.word	0x000000ff
        /*09f8*/ 	.word	0x00022830
        /*09fc*/ 	.short	0x010a
        /*09fe*/ 	.byte	0x16
	.zero		1


	//   ....[25]....
        /*0a00*/ 	.word	0x00002460
        /*0a04*/ 	.word	0x000000ff
        /*0a08*/ 	.word	0x00000000
        /*0a0c*/ 	.short	0x0101
        /*0a0e*/ 	.byte	0x06
	.zero		1


	//   ....[26]....
        /*0a10*/ 	.word	0x00003990
        /*0a14*/ 	.word	0x000000ff
        /*0a18*/ 	.word	0x00022850
        /*0a1c*/ 	.short	0x010a
        /*0a1e*/ 	.byte	0x16
	.zero		1


	//   ....[27]....
        /*0a20*/ 	.word	0x000039d0
        /*0a24*/ 	.word	0x000000ff
        /*0a28*/ 	.word	0x00022850
        /*0a2c*/ 	.short	0x010a
        /*0a2e*/ 	.byte	0x16
	.zero		1


	//   ....[28]....
        /*0a30*/ 	.word	0x00003d80
        /*0a34*/ 	.word	0x000000ff
        /*0a38*/ 	.word	0x00000000
        /*0a3c*/ 	.short	0x0101
        /*0a3e*/ 	.byte	0x16
	.zero		1


	//   ....[29]....
        /*0a40*/ 	.word	0x00003ef0
        /*0a44*/ 	.word	0x000000ff
        /*0a48*/ 	.word	0x00022830
        /*0a4c*/ 	.short	0x010a
        /*0a4e*/ 	.byte	0x19
	.zero		1


	//   ....[30]....
        /*0a50*/ 	.word	0x00003f30
        /*0a54*/ 	.word	0x000000ff
        /*0a58*/ 	.word	0x00022830
        /*0a5c*/ 	.short	0x010a
        /*0a5e*/ 	.byte	0x19
	.zero		1


	//   ....[31]....
        /*0a60*/ 	.word	0x000045f0
        /*0a64*/ 	.word	0x000000ff
        /*0a68*/ 	.word	0x00000000
        /*0a6c*/ 	.short	0x0101
        /*0a6e*/ 	.byte	0x06
	.zero		1


	//   ....[32]....
        /*0a70*/ 	.word	0x00006550
        /*0a74*/ 	.word	0x000000ff
        /*0a78*/ 	.word	0x00022850
        /*0a7c*/ 	.short	0x010a
        /*0a7e*/ 	.byte	0x19
	.zero		1


	//   ....[33]....
        /*0a80*/ 	.word	0x000065a0
        /*0a84*/ 	.word	0x000000ff
        /*0a88*/ 	.word	0x00022850
        /*0a8c*/ 	.short	0x010a
        /*0a8e*/ 	.byte	0x19
	.zero		1


	//   ....[34]....
        /*0a90*/ 	.word	0x000068a0
        /*0a94*/ 	.word	0x000000ff
        /*0a98*/ 	.word	0x00000000
        /*0a9c*/ 	.short	0x0101
        /*0a9e*/ 	.byte	0x19
	.zero		1


	//   ....[35]....
        /*0aa0*/ 	.word	0x000069f0
        /*0aa4*/ 	.word	0x000000ff
        /*0aa8*/ 	.word	0x00022830
        /*0aac*/ 	.short	0x010a
        /*0aae*/ 	.byte	0x19
	.zero		1


	//   ....[36]....
        /*0ab0*/ 	.word	0x00006a30
        /*0ab4*/ 	.word	0x000000ff
        /*0ab8*/ 	.word	0x00022830
        /*0abc*/ 	.short	0x010a
        /*0abe*/ 	.byte	0x19
	.zero		1


	//   ....[37]....
        /*0ac0*/ 	.word	0x00006fa0
        /*0ac4*/ 	.word	0x000000ff
        /*0ac8*/ 	.word	0x00000000
        /*0acc*/ 	.short	0x0101
        /*0ace*/ 	.byte	0x06
	.zero		1


	//   ....[38]....
        /*0ad0*/ 	.word	0x000088d0
        /*0ad4*/ 	.word	0x000000ff
        /*0ad8*/ 	.word	0x00022850
        /*0adc*/ 	.short	0x010a
        /*0ade*/ 	.byte	0x19
	.zero		1


	//   ....[39]....
        /*0ae0*/ 	.word	0x00008920
        /*0ae4*/ 	.word	0x000000ff
        /*0ae8*/ 	.word	0x00022850
        /*0aec*/ 	.short	0x010a
        /*0aee*/ 	.byte	0x19
	.zero		1


	//   ....[40]....
        /*0af0*/ 	.word	0x00008c10
        /*0af4*/ 	.word	0x000000ff
        /*0af8*/ 	.word	0x00000000
        /*0afc*/ 	.short	0x0101
        /*0afe*/ 	.byte	0x19
	.zero		1


	//   ....[41]....
        /*0b00*/ 	.word	0x0000b0c0
        /*0b04*/ 	.word	0x000000ff
        /*0b08*/ 	.word	0x00000000
        /*0b0c*/ 	.short	0x0101
        /*0b0e*/ 	.byte	0x0a
	.zero		1


	//   ....[42]....
        /*0b10*/ 	.word	0x0000e090
        /*0b14*/ 	.word	0x00000021
        /*0b18*/ 	.word	0x00022840
        /*0b1c*/ 	.short	0x010a
        /*0b1e*/ 	.byte	0x3f
	.zero		1


	//   ....[43]....
        /*0b20*/ 	.word	0x0000e6e0
        /*0b24*/ 	.word	0x00000021
        /*0b28*/ 	.word	0x00022830
        /*0b2c*/ 	.short	0x0107
        /*0b2e*/ 	.byte	0x3f
	.zero		1


	//   ....[44]....
        /*0b30*/ 	.word	0x0000e7c0
        /*0b34*/ 	.word	0x00000021
        /*0b38*/ 	.word	0x00022830
        /*0b3c*/ 	.short	0x0101
        /*0b3e*/ 	.byte	0x3f
	.zero		1


	//   ....[45]....
        /*0b40*/ 	.word	0x0000f320
        /*0b44*/ 	.word	0x00000016
        /*0b48*/ 	.word	0x00022800
        /*0b4c*/ 	.short	0x0107
        /*0b4e*/ 	.byte	0x3f
	.zero		1


	//   ....[46]....
        /*0b50*/ 	.word	0x0000f410
        /*0b54*/ 	.word	0x00000016
        /*0b58*/ 	.word	0x00022800
        /*0b5c*/ 	.short	0x0101
        /*0b5e*/ 	.byte	0x3f
	.zero		1


	//   ....[47]....
        /*0b60*/ 	.word	0x0000f430
        /*0b64*/ 	.word	0x00000016
        /*0b68*/ 	.word	0x00022820
        /*0b6c*/ 	.short	0x010a
        /*0b6e*/ 	.byte	0x3f
	.zero		1


	//   ....[48]....
        /*0b70*/ 	.word	0x0000f4c0
        /*0b74*/ 	.word	0x00000021
        /*0b78*/ 	.word	0x00022860
        /*0b7c*/ 	.short	0x010a
        /*0b7e*/ 	.byte	0x3f
	.zero		1


	//   ....[49]....
        /*0b80*/ 	.word	0x0000fbc0
        /*0b84*/ 	.word	0x00000021
        /*0b88*/ 	.word	0x00022850
        /*0b8c*/ 	.short	0x0107
        /*0b8e*/ 	.byte	0x3f
	.zero		1


	//   ....[50]....
        /*0b90*/ 	.word	0x0000fc90
        /*0b94*/ 	.word	0x00000021
        /*0b98*/ 	.word	0x00022850
        /*0b9c*/ 	.short	0x0101
        /*0b9e*/ 	.byte	0x3f
	.zero		1


	//   ....[51]....
        /*0ba0*/ 	.word	0x0000ffd0
        /*0ba4*/ 	.word	0x0000000a
        /*0ba8*/ 	.word	0x00022840
        /*0bac*/ 	.short	0x010a
        /*0bae*/ 	.byte	0x3f
	.zero		1


	//   ....[52]....
        /*0bb0*/ 	.word	0x000103a0
        /*0bb4*/ 	.word	0x0000000a
        /*0bb8*/ 	.word	0x00022830
        /*0bbc*/ 	.short	0x0107
        /*0bbe*/ 	.byte	0x3f
	.zero		1


	//   ....[53]....
        /*0bc0*/ 	.word	0x00010460
        /*0bc4*/ 	.word	0x0000000a
        /*0bc8*/ 	.word	0x00022830
        /*0bcc*/ 	.short	0x0101
        /*0bce*/ 	.byte	0x3f
	.zero		1


	//   ....[54]....
        /*0bd0*/ 	.word	0x00010490
        /*0bd4*/ 	.word	0x0000000a
        /*0bd8*/ 	.word	0x00022860
        /*0bdc*/ 	.short	0x010a
        /*0bde*/ 	.byte	0x3f
	.zero		1


	//   ....[55]....
        /*0be0*/ 	.word	0x000109b0
        /*0be4*/ 	.word	0x0000000a
        /*0be8*/ 	.word	0x00022850
        /*0bec*/ 	.short	0x0107
        /*0bee*/ 	.byte	0x3f
	.zero		1


	//   ....[56]....
        /*0bf0*/ 	.word	0x00010a70
        /*0bf4*/ 	.word	0x0000000a
        /*0bf8*/ 	.word	0x00022850
        /*0bfc*/ 	.short	0x0101
        /*0bfe*/ 	.byte	0x3f
	.zero		1


	//   ....[57]....
        /*0c00*/ 	.word	0x000118e0
        /*0c04*/ 	.word	0x00000007
        /*0c08*/ 	.word	0x00022820
        /*0c0c*/ 	.short	0x010a
        /*0c0e*/ 	.byte	0x3f
	.zero		1


	//   ....[58]....
        /*0c10*/ 	.word	0x00011a60
        /*0c14*/ 	.word	0x00000005
        /*0c18*/ 	.word	0x00022840
        /*0c1c*/ 	.short	0x010a
        /*0c1e*/ 	.byte	0x3f
	.zero		1


	//   ....[59]....
        /*0c20*/ 	.word	0x00011b00
        /*0c24*/ 	.word	0x00000003
        /*0c28*/ 	.word	0x00022840
        /*0c2c*/ 	.short	0x010a
        /*0c2e*/ 	.byte	0x3f
	.zero		1


	//   ....[60]....
        /*0c30*/ 	.word	0x00011b40
        /*0c34*/ 	.word	0x00000005
        /*0c38*/ 	.word	0x00022860
        /*0c3c*/ 	.short	0x010a
        /*0c3e*/ 	.byte	0x3f
	.zero		1


	//   ....[61]....
        /*0c40*/ 	.word	0x00011b80
        /*0c44*/ 	.word	0x00000003
        /*0c48*/ 	.word	0x00022860
        /*0c4c*/ 	.short	0x010a
        /*0c4e*/ 	.byte	0x3f
	.zero		1


	//   ....[62]....
        /*0c50*/ 	.word	0x00011bf0
        /*0c54*/ 	.word	0x00000003
        /*0c58*/ 	.word	0x00022800
        /*0c5c*/ 	.short	0x010a
        /*0c5e*/ 	.byte	0x3f
	.zero		1


	//   ....[63]....
        /*0c60*/ 	.word	0x00011c50
        /*0c64*/ 	.word	0x00000003
        /*0c68*/ 	.word	0x00022830
        /*0c6c*/ 	.short	0x010a
        /*0c6e*/ 	.byte	0x3f
	.zero		1


	//   ....[64]....
        /*0c70*/ 	.word	0x00011cb0
        /*0c74*/ 	.word	0x00000009
        /*0c78*/ 	.word	0x00022850
        /*0c7c*/ 	.short	0x010a
        /*0c7e*/ 	.byte	0x3f
	.zero		1


	//   ....[65]....
        /*0c80*/ 	.word	0x00011d10
        /*0c84*/ 	.word	0x00000000
        /*0c88*/ 	.word	0x00022830
        /*0c8c*/ 	.short	0x010a
        /*0c8e*/ 	.byte	0x3f
	.zero		1


	//   ....[66]....
        /*0c90*/ 	.word	0x00011d70
        /*0c94*/ 	.word	0x0000000a
        /*0c98*/ 	.word	0x00022850
        /*0c9c*/ 	.short	0x010a
        /*0c9e*/ 	.byte	0x3f
	.zero		1


	//   ....[67]....
        /*0ca0*/ 	.word	0x00011dd0
        /*0ca4*/ 	.word	0x00000000
        /*0ca8*/ 	.word	0x00022830
        /*0cac*/ 	.short	0x010a
        /*0cae*/ 	.byte	0x3f
	.zero		1


	//   ....[68]....
        /*0cb0*/ 	.word	0x00011e30
        /*0cb4*/ 	.word	0x0000000a
        /*0cb8*/ 	.word	0x00022850
        /*0cbc*/ 	.short	0x010a
        /*0cbe*/ 	.byte	0x3f
	.zero		1


	//   ....[69]....
        /*0cc0*/ 	.word	0x00011f50
        /*0cc4*/ 	.word	0x00000021
        /*0cc8*/ 	.word	0x00022840
        /*0ccc*/ 	.short	0x010a
        /*0cce*/ 	.byte	0x3f
	.zero		1


	//   ....[70]....
        /*0cd0*/ 	.word	0x00013220
        /*0cd4*/ 	.word	0x00000016
        /*0cd8*/ 	.word	0x00022820
        /*0cdc*/ 	.short	0x010a
        /*0cde*/ 	.byte	0x3f
	.zero		1


	//   ....[71]....
        /*0ce0*/ 	.word	0x00013270
        /*0ce4*/ 	.word	0x00000021
        /*0ce8*/ 	.word	0x00022860
        /*0cec*/ 	.short	0x010a
        /*0cee*/ 	.byte	0x3f
	.zero		1


	//   ....[72]....
        /*0cf0*/ 	.word	0x00013be0
        /*0cf4*/ 	.word	0x0000000a
        /*0cf8*/ 	.word	0x00022840
        /*0cfc*/ 	.short	0x010a
        /*0cfe*/ 	.byte	0x3f
	.zero		1


	//   ....[73]....
        /*0d00*/ 	.word	0x000142b0
        /*0d04*/ 	.word	0x0000000a
        /*0d08*/ 	.word	0x00022860
        /*0d0c*/ 	.short	0x010a
        /*0d0e*/ 	.byte	0x3f
	.zero		1


	//   ....[74]....
        /*0d10*/ 	.word	0x00015360
        /*0d14*/ 	.word	0x00000007
        /*0d18*/ 	.word	0x00022820
        /*0d1c*/ 	.short	0x010a
        /*0d1e*/ 	.byte	0x3f
	.zero		1


	//   ....[75]....
        /*0d20*/ 	.word	0x00015500
        /*0d24*/ 	.word	0x00000005
        /*0d28*/ 	.word	0x00022840
        /*0d2c*/ 	.short	0x010a
        /*0d2e*/ 	.byte	0x3f
	.zero		1


	//   ....[76]....
        /*0d30*/ 	.word	0x00015550
        /*0d34*/ 	.word	0x00000003
        /*0d38*/ 	.word	0x00022840
        /*0d3c*/ 	.short	0x010a
        /*0d3e*/ 	.byte	0x3f
	.zero		1


	//   ....[77]....
        /*0d40*/ 	.word	0x000155a0
        /*0d44*/ 	.word	0x00000005
        /*0d48*/ 	.word	0x00022860
        /*0d4c*/ 	.short	0x010a
        /*0d4e*/ 	.byte	0x3f
	.zero		1


	//----- nvinfo : EIATTR_NUM_MBARRIERS
	.align		4
.L_1538:
        /*0d50*/ 	.byte	0x03, 0x38
        /*0d52*/ 	.short	0x0016


	//----- nvinfo : EIATTR_EXIT_INSTR_OFFSETS
	.align		4
        /*0d54*/ 	.byte	0x04, 0x1c
        /*0d56*/ 	.short	(.L_1540 - .L_1539)


	//   ....[0]....
.L_1539:
        /*0d58*/ 	.word	0x000009b0


	//   ....[1]....
        /*0d5c*/ 	.word	0x0000c440


	//   ....[2]....
        /*0d60*/ 	.word	0x00011bd0


	//----- nvinfo : EIATTR_MAX_THREADS
	.align		4
.L_1540:
        /*0d64*/ 	.byte	0x04, 0x05
        /*0d66*/ 	.short	(.L_1542 - .L_1541)
.L_1541:
        /*0d68*/ 	.word	0x00000180
        /*0d6c*/ 	.word	0x00000001
        /*0d70*/ 	.word	0x00000001


	//----- nvinfo : EIATTR_CRS_STACK_SIZE
	.align		4
.L_1542:
        /*0d74*/ 	.byte	0x04, 0x1e
        /*0d76*/ 	.short	(.L_1544 - .L_1543)
.L_1543:
        /*0d78*/ 	.word	0x00000000


	//----- nvinfo : EIATTR_CBANK_PARAM_SIZE
	.align		4
.L_1544:
        /*0d7c*/ 	.byte	0x03, 0x19
        /*0d7e*/ 	.short	0x0af0


	//----- nvinfo : EIATTR_PARAM_CBANK
	.align		4
        /*0d80*/ 	.byte	0x04, 0x0a
        /*0d82*/ 	.short	(.L_1546 - .L_1545)
	.align		4
.L_1545:
        /*0d84*/ 	.word	index@(.nv.constant0._ZN7cutlass13device_kernelIN5flash11enable_sm90INS1_16FlashAttnFwdSm90INS1_25CollectiveMainloopFwdSm90ILi2EN4cute5tupleIJNS5_1CILi1EEES8_S8_EEENS6_IJNS7_ILi128EEENS7_ILi96EEENS7_ILi64EEEEEELi256ENS_6half_tEfNS_4arch4Sm90ELb1ELb0ELb1ELb1ELb1ELb0ELb0ELb1ELb0ELb1ELb0ELb0EEENS1_21CollectiveEpilogueFwdINS6_IJSA_NS7_ILi256EEESB_EEES9_SE_SG_Li256ELb1ELb1ELb0ELb0EEENS1_36VarlenDynamicPersistentTileSchedulerILi128ELi96ELi256ELi128ELb0ELb1ELb1ELb1ELb1ELb1EEEEEEEEEvNT_6ParamsE)
        /*0d88*/ 	.short	0x0210
        /*0d8a*/ 	.short	0x0af0


	//----- nvinfo : EIATTR_SW_WAR
	.align		4
.L_1546:
        /*0d8c*/ 	.byte	0x04, 0x36
        /*0d8e*/ 	.short	(.L_1548 - .L_1547)
.L_1547:
        /*0d90*/ 	.word	0x00000008
.L_1548:


//--------------------- .nv.info._ZN7cutlass13device_kernelIN5flash11enable_sm90INS1_16FlashAttnFwdSm90INS1_25CollectiveMainloopFwdSm90ILi2EN4cute5tupleIJNS5_1CILi1EEES8_S8_EEENS6_IJNS7_ILi128EEENS7_ILi96EEENS7_ILi64EEEEEELi256ENS_6half_tEfNS_4arch4Sm90ELb1ELb0ELb1ELb1ELb1ELb1ELb0ELb1ELb0ELb1ELb0ELb0EEENS1_21CollectiveEpilogueFwdINS6_IJSA_NS7_ILi256EEESB_EEES9_SE_SG_Li256ELb1ELb1ELb0ELb0EEENS1_36VarlenDynamicPersistentTileSchedulerILi128ELi96ELi256ELi128ELb0ELb1ELb1ELb1ELb1ELb1EEEEEEEEEvNT_6ParamsE --------------------------
	.section	.nv.info._ZN7cutlass13device_kernelIN5flash11enable_sm90INS1_16FlashAttnFwdSm90INS1_25CollectiveMainloopFwdSm90ILi2EN4cute5tupleIJNS5_1CILi1EEES8_S8_EEENS6_IJNS7_ILi128EEENS7_ILi96EEENS7_ILi64EEEEEELi256ENS_6half_tEfNS_4arch4Sm90ELb1ELb0ELb1ELb1ELb1ELb1ELb0ELb1ELb0ELb1ELb0ELb0EEENS1_21CollectiveEpilogueFwdINS6_IJSA_NS7_ILi256EEESB_EEES9_SE_SG_Li256ELb1ELb1ELb0ELb0EEENS1_36VarlenDynamicPersistentTileSchedulerILi128ELi96ELi256ELi128ELb0ELb1ELb1ELb1ELb1ELb1EEEEEEEEEvNT_6ParamsE,"",@"SHT_CUDA_INFO"
	.sectionflags	@""
	.align	4


	//----- nvinfo : EIATTR_CUDA_API_VERSION
	.align		4
        /*0000*/ 	.byte	0x04, 0x37
        /*0002*/ 	.short	(.L_1550 - .L_1549)
.L_1549:
        /*0004*/ 	.word	0x00000082


	//----- nvinfo : EIATTR_KPARAM_INFO
	.align		4
.L_1550:
        /*0008*/ 	.byte	0x04, 0x17
        /*000a*/ 	.short	(.L_1552 - .L_1551)
.L_1551:
        /*000c*/ 	.word	0x00000000
        /*0010*/ 	.short	0x0000
        /*0012*/ 	.short	0x0070
        /*0014*/ 	.byte	0x00, 0xf0, 0x01, 0x2a


	//----- nvinfo : EIATTR_SPARSE_MMA_MASK
	.align		4
.L_1552:
        /*0018*/ 	.byte	0x03, 0x50
        /*001a*/ 	.short	0x0000


	//----- nvinfo : EIATTR_MAXREG_COUNT
	.align		4
        /*001c*/ 	.byte	0x03, 0x1b
        /*001e*/ 	.short	0x00a8


	//----- nvinfo : EIATTR_NUM_BARRIERS
	.align		4
        /*0020*/ 	.byte	0x02, 0x4c
        /*0022*/ 	.byte	0x10
	.zero		1


	//----- nvinfo : EIATTR_EXTERNS
	.align		4
        /*0024*/ 	.byte	0x04, 0x0f
        /*0026*/ 	.short	(.L_1554 - .L_1553)


	//   ....[0]....
	.align		4
.L_1553:
        /*0028*/ 	.word	index@(__assertfail)


	//----- nvinfo : EIATTR_ANNOTATIONS
	.align		4
.L_1554:
        /*002c*/ 	.byte	0x04, 0x55
        /*002e*/ 	.short	(.L_1556 - .L_1555)


	//   ....[0]....
.L_1555:
        /* <DEDUP_REMOVED lines=51> */


	//----- nvinfo : EIATTR_MERCURY_ISA_VERSION
	.align		4
.L_1556:
        /*0350*/ 	.byte	0x03, 0x5f
        /*0352*/ 	.short	0x0101


	//----- nvinfo : EIATTR_UNUSED_LOAD_BYTE_OFFSET
	.align		4
        /*0354*/ 	.byte	0x04, 0x44
        /*0356*/ 	.short	(.L_1558 - .L_1557)


	//   ....[0]....
.L_1557:
        /*0358*/ 	.word	0x00000a40
        /*035c*/ 	.word	0x0000fff0


	//   ....[1]....
        /*0360*/ 	.word	0x00011740
        /*0364*/ 	.word	0x0000fff0


	//----- nvinfo : EIATTR_INT_WARP_WIDE_INSTR_OFFSETS
	.align		4
.L_1558:
        /*0368*/ 	.byte	0x04, 0x31
        /*036a*/ 	.short	(.L_1560 - .L_1559)


	//   ....[0]....
.L_1559:
        /*036c*/ 	.word	0x00000120


	//   ....[1]....
        /*0370*/ 	.word	0x000001c0


	//   ....[2]....
        /*0374*/ 	.word	0x00000230


	//   ....[3]....
        /*0378*/ 	.word	0x000170e0


	//   ....[4]....
        /*037c*/ 	.word	0x00017170


	//   ....[5]....
        /*0380*/ 	.word	0x0001a5c0


	//   ....[6]....
        /*0384*/ 	.word	0x0001a650


	//----- nvinfo : EIATTR_COOP_GROUP_MASK_REGIDS
	.align		4
.L_1560:
        /*0388*/ 	.byte	0x04, 0x29
        /*038a*/ 	.short	(.L_1562 - .L_1561)


	//   ....[0]....
.L_1561:
        /*038c*/ 	.word	0xffffffff


	//   ....[1]....
        /*0390*/ 	.word	0xffffffff


	//   ....[2]....
        /*0394*/ 	.word	0xffffffff


	//   ....[3]....
        /*0398*/ 	.word	0xffffffff


	//   ....[4]....
        /*039c*/ 	.word	0xffffffff


	//   ....[5]....
        /*03a0*/ 	.word	0xffffffff


	//   ....[6]....
        /*03a4*/ 	.word	0xffffffff


	//   ....[7]....
        /*03a8*/ 	.word	0xffffffff


	//   ....[8]....
        /*03ac*/ 	.word	0xffffffff


	//   ....[9]....
        /*03b0*/ 	.word	0xffffffff


	//   ....[10]....
        /*03b4*/ 	.word	0xffffffff


	//   ....[11]....
        /*03b8*/ 	.word	0xffffffff


	//   ....[12]....
        /*03bc*/ 	.word	0xffffffff


	//   ....[13]....
        /*03c0*/ 	.word	0xffffffff


	//   ....[14]....
        /*03c4*/ 	.word	0xffffffff


	//   ....[15]....
        /*03c8*/ 	.word	0xffffffff


	//   ....[16]....
        /*03cc*/ 	.word	0xffffffff


	//   ....[17]....
        /*03d0*/ 	.word	0xffffffff


	//   ....[18]....
        /*03d4*/ 	.word	0xffffffff


	//   ....[19]....
        /*03d8*/ 	.word	0xffffffff


	//   ....[20]....
        /*03dc*/ 	.word	0xffffffff


	//   ....[21]....
        /*03e0*/ 	.word	0xffffffff


	//   ....[22]....
        /*03e4*/ 	.word	0xffffffff


	//   ....[23]....
        /*03e8*/ 	.word	0xffffffff


	//   ....[24]....
        /*03ec*/ 	.word	0xffffffff


	//   ....[25]....
        /*03f0*/ 	.word	0xffffffff


	//   ....[26]....
        /*03f4*/ 	.word	0xffffffff


	//   ....[27]....
        /*03f8*/ 	.word	0xffffffff


	//   ....[28]....
        /*03fc*/ 	.word	0xffffffff


	//   ....[29]....
        /*0400*/ 	.word	0xffffffff


	//   ....[30]....
        /*0404*/ 	.word	0xffffffff


	//   ....[31]....
        /*0408*/ 	.word	0xffffffff


	//   ....[32]....
        /*040c*/ 	.word	0xffffffff


	//   ....[33]....
        /*0410*/ 	.word	0xffffffff


	//   ....[34]....
        /*0414*/ 	.word	0xffffffff


	//   ....[35]....
        /*0418*/ 	.word	0xffffffff


	//   ....[36]....
        /*041c*/ 	.word	0xffffffff


	//   ....[37]....
        /*0420*/ 	.word	0xffffffff


	//   ....[38]....
        /*0424*/ 	.word	0xffffffff


	//   ....[39]....
        /*0428*/ 	.word	0xffffffff


	//   ....[40]....
        /*042c*/ 	.word	0xffffffff


	//   ....[41]....
        /*0430*/ 	.word	0xffffffff


	//   ....[42]....
        /*0434*/ 	.word	0xffffffff


	//   ....[43]....
        /*0438*/ 	.word	0xffffffff


	//   ....[44]....
        /*043c*/ 	.word	0xffffffff


	//   ....[45]....
        /*0440*/ 	.word	0xffffffff


	//   ....[46]....
        /*0444*/ 	.word	0xffffffff


	//   ....[47]....
        /*0448*/ 	.word	0xffffffff


	//   ....[48]....
        /*044c*/ 	.word	0xffffffff


	//   ....[49]....
        /*0450*/ 	.word	0xffffffff


	//   ....[50]....
        /*0454*/ 	.word	0xffffffff


	//   ....[51]....
        /*0458*/ 	.word	0xffffffff


	//   ....[52]....
        /*045c*/ 	.word	0xffffffff


	//   ....[53]....
        /*0460*/ 	.word	0xffffffff


	//   ....[54]....
        /*0464*/ 	.word	0xffffffff


	//   ....[55]....
        /*0468*/ 	.word	0xffffffff


	//   ....[56]....
        /*046c*/ 	.word	0xffffffff


	//   ....[57]....
        /*0470*/ 	.word	0xffffffff


	//   ....[58]....
        /*0474*/ 	.word	0xffffffff


	//   ....[59]....
        /*0478*/ 	.word	0xffffffff


	//   ....[60]....
        /*047c*/ 	.word	0xffffffff


	//   ....[61]....
        /*0480*/ 	.word	0xffffffff


	//   ....[62]....
        /*0484*/ 	.word	0xffffffff


	//   ....[63]....
        /*0488*/ 	.word	0xffffffff


	//   ....[64]....
        /*048c*/ 	.word	0xffffffff


	//   ....[65]....
        /*0490*/ 	.word	0xffffffff


	//   ....[66]....
        /*0494*/ 	.word	0xffffffff


	//   ....[67]....
        /*0498*/ 	.word	0xffffffff


	//   ....[68]....
        /*049c*/ 	.word	0xffffffff


	//   ....[69]....
        /*04a0*/ 	.word	0xffffffff


	//   ....[70]....
        /*04a4*/ 	.word	0xffffffff


	//   ....[71]....
        /*04a8*/ 	.word	0xffffffff


	//   ....[72]....
        /*04ac*/ 	.word	0xffffffff


	//   ....[73]....
        /*04b0*/ 	.word	0xffffffff


	//   ....[74]....
        /*04b4*/ 	.word	0xffffffff


	//   ....[75]....
        /*04b8*/ 	.word	0xffffffff


	//   ....[76]....
        /*04bc*/ 	.word	0xffffffff


	//   ....[77]....
        /*04c0*/ 	.word	0xffffffff


	//   ....[78]....
        /*04c4*/ 	.word	0xffffffff


	//   ....[79]....
        /*04c8*/ 	.word	0xffffffff


	//   ....[80]....
        /*04cc*/ 	.word	0xffffffff


	//   ....[81]....
        /*04d0*/ 	.word	0xffffffff


	//   ....[82]....
        /*04d4*/ 	.word	0xffffffff


	//   ....[83]....
        /*04d8*/ 	.word	0xffffffff


	//   ....[84]....
        /*04dc*/ 	.word	0xffffffff


	//   ....[85]....
        /*04e0*/ 	.word	0xffffffff


	//   ....[86]....
        /*04e4*/ 	.word	0xffffffff


	//   ....[87]....
        /*04e8*/ 	.word	0xffffffff


	//   ....[88]....
        /*04ec*/ 	.word	0xffffffff


	//   ....[89]....
        /*04f0*/ 	.word	0xffffffff


	//   ....[90]....
        /*04f4*/ 	.word	0xffffffff


	//   ....[91]....
        /*04f8*/ 	.word	0xffffffff


	//   ....[92]....
        /*04fc*/ 	.word	0xffffffff


	//   ....[93]....
        /*0500*/ 	.word	0xffffffff


	//   ....[94]....
        /*0504*/ 	.word	0xffffffff


	//   ....[95]....
        /*0508*/ 	.word	0xffffffff


	//   ....[96]....
        /*050c*/ 	.word	0xffffffff


	//   ....[97]....
        /*0510*/ 	.word	0xffffffff


	//   ....[98]....
        /*0514*/ 	.word	0xffffffff


	//   ....[99]....
        /*0518*/ 	.word	0xffffffff


	//   ....[100]....
        /*051c*/ 	.word	0xffffffff


	//   ....[101]....
        /*0520*/ 	.word	0xffffffff


	//   ....[102]....
        /*0524*/ 	.word	0xffffffff


	//   ....[103]....
        /*0528*/ 	.word	0xffffffff


	//   ....[104]....
        /*052c*/ 	.word	0xffffffff


	//   ....[105]....
        /*0530*/ 	.word	0xffffffff


	//   ....[106]....
        /*0534*/ 	.word	0xffffffff


	//   ....[107]....
        /*0538*/ 	.word	0xffffffff


	//   ....[108]....
        /*053c*/ 	.word	0xffffffff


	//   ....[109]....
        /*0540*/ 	.word	0xffffffff


	//   ....[110]....
        /*0544*/ 	.word	0xffffffff


	//   ....[111]....
        /*0548*/ 	.word	0xffffffff


	//   ....[112]....
        /*054c*/ 	.word	0xffffffff


	//   ....[113]....
        /*0550*/ 	.word	0xffffffff


	//   ....[114]....
        /*0554*/ 	.word	0xffffffff


	//   ....[115]....
        /*0558*/ 	.word	0xffffffff


	//   ....[116]....
        /*055c*/ 	.word	0xffffffff


	//   ....[117]....
        /*0560*/ 	.word	0xffffffff


	//   ....[118]....
        /*0564*/ 	.word	0xffffffff


	//   ....[119]....
        /*0568*/ 	.word	0xffffffff


	//   ....[120]....
        /*056c*/ 	.word	0xffffffff


	//   ....[121]....
        /*0570*/ 	.word	0xffffffff


	//   ....[122]....
        /*0574*/ 	.word	0xffffffff


	//   ....[123]....
        /*0578*/ 	.word	0xffffffff


	//   ....[124]....
        /*057c*/ 	.word	0xffffffff


	//   ....[125]....
        /*0580*/ 	.word	0xffffffff


	//   ....[126]....
        /*0584*/ 	.word	0xffffffff


	//   ....[127]....
        /*0588*/ 	.word	0xffffffff


	//   ....[128]....
        /*058c*/ 	.word	0xffffffff


	//   ....[129]....
        /*0590*/ 	.word	0xffffffff


	//   ....[130]....
        /*0594*/ 	.word	0xffffffff


	//   ....[131]....
        /*0598*/ 	.word	0xffffffff


	//   ....[132]....
        /*059c*/ 	.word	0xffffffff


	//   ....[133]....
        /*05a0*/ 	.word	0xffffffff


	//   ....[134]....
        /*05a4*/ 	.word	0xffffffff


	//   ....[135]....
        /*05a8*/ 	.word	0xffffffff


	//   ....[136]....
        /*05ac*/ 	.word	0xffffffff


	//   ....[137]....
        /*05b0*/ 	.word	0xffffffff


	//   ....[138]....
        /*05b4*/ 	.word	0xffffffff


	//   ....[139]....
        /*05b8*/ 	.word	0xffffffff


	//   ....[140]....
        /*05bc*/ 	.word	0xffffffff


	//   ....[141]....
        /*05c0*/ 	.word	0xffffffff


	//   ....[142]....
        /*05c4*/ 	.word	0xffffffff


	//   ....[143]....
        /*05c8*/ 	.word	0xffffffff


	//   ....[144]....
        /*05cc*/ 	.word	0xffffffff


	//   ....[145]....
        /*05d0*/ 	.word	0xffffffff


	//   ....[146]....
        /*05d4*/ 	.word	0xffffffff


	//   ....[147]....
        /*05d8*/ 	.word	0xffffffff


	//   ....[148]....
        /*05dc*/ 	.word	0xffffffff


	//   ....[149]....
        /*05e0*/ 	.word	0xffffffff


	//   ....[150]....
        /*05e4*/ 	.word	0xffffffff


	//   ....[151]....
        /*05e8*/ 	.word	0xffffffff


	//   ....[152]....
        /*05ec*/ 	.word	0xffffffff


	//   ....[153]....
        /*05f0*/ 	.word	0xffffffff


	//   ....[154]....
        /*05f4*/ 	.word	0xffffffff


	//   ....[155]....
        /*05f8*/ 	.word	0xffffffff


	//   ....[156]....
        /*05fc*/ 	.word	0xffffffff


	//   ....[157]....
        /*0600*/ 	.word	0xffffffff


	//   ....[158]....
        /*0604*/ 	.word	0xffffffff


	//   ....[159]....
        /*0608*/ 	.word	0xffffffff


	//   ....[160]....
        /*060c*/ 	.word	0xffffffff


	//   ....[161]....
        /*0610*/ 	.word	0xffffffff


	//   ....[162]....
        /*0614*/ 	.word	0xffffffff


	//   ....[163]....
        /*0618*/ 	.word	0xffffffff


	//   ....[164]....
        /*061c*/ 	.word	0xffffffff


	//   ....[165]....
        /*0620*/ 	.word	0xffffffff


	//   ....[166]....
        /*0624*/ 	.word	0xffffffff


	//   ....[167]....
        /*0628*/ 	.word	0xffffffff


	//   ....[168]....
        /*062c*/ 	.word	0xffffffff


	//   ....[169]....
        /*0630*/ 	.word	0xffffffff


	//   ....[170]....
        /*0634*/ 	.word	0xffffffff


	//   ....[171]....
        /*0638*/ 	.word	0xffffffff


	//   ....[172]....
        /*063c*/ 	.word	0xffffffff


	//   ....[173]....
        /*0640*/ 	.word	0xffffffff


	//   ....[174]....
        /*0644*/ 	.word	0xffffffff


	//   ....[175]....
        /*0648*/ 	.word	0xffffffff


	//   ....[176]....
        /*064c*/ 	.word	0xffffffff


	//   ....[177]....
        /*0650*/ 	.word	0xffffffff


	//   ....[178]....
        /*0654*/ 	.word	0xffffffff


	//   ....[179]....
        /*0658*/ 	.word	0x0500000f


	//   ....[180]....
        /*065c*/ 	.word	0x0500000f


	//   ....[181]....
        /*0660*/ 	.word	0x0500000f


	//   ....[182]....
        /*0664*/ 	.word	0x0500000f


	//   ....[183]....
        /*0668*/ 	.word	0x0500000f


	//   ....[184]....
        /*066c*/ 	.word	0x0500000f


	//   ....[185]....
        /*0670*/ 	.word	0x0500000f


	//   ....[186]....
        /*0674*/ 	.word	0x0500000f


	//   ....[187]....
        /*0678*/ 	.word	0x0500000f


	//   ....[188]....
        /*067c*/ 	.word	0x0500000f


	//   ....[189]....
        /*0680*/ 	.word	0x0500000f


	//   ....[190]....
        /*0684*/ 	.word	0x0500000f


	//   ....[191]....
        /*0688*/ 	.word	0x0500000f


	//   ....[192]....
        /*068c*/ 	.word	0x0500000f


	//   ....[193]....
        /*0690*/ 	.word	0x0500000f


	//   ....[194]....
        /*0694*/ 	.word	0x0500000f


	//   ....[195]....
        /*0698*/ 	.word	0x0500000f


	//   ....[196]....
        /*069c*/ 	.word	0x0500000f


	//   ....[197]....
        /*06a0*/ 	.word	0x0500000f


	//   ....[198]....
        /*06a4*/ 	.word	0x0500000f


	//   ....[199]....
        /*06a8*/ 	.word	0x0500000f


	//   ....[200]....
        /*06ac*/ 	.word	0x0500000f


	//   ....[201]....
        /*06b0*/ 	.word	0x0500000f


	//   ....[202]....
        /*06b4*/ 	.word	0x0500000f


	//   ....[203]....
        /*06b8*/ 	.word	0x0500000f


	//   ....[204]....
        /*06bc*/ 	.word	0x0500000f


	//   ....[205]....
        /*06c0*/ 	.word	0x0500000f


	//   ....[206]....
        /*06c4*/ 	.word	0x0500000f


	//   ....[207]....
        /*06c8*/ 	.word	0x0500000f


	//   ....[208]....
        /*06cc*/ 	.word	0x0500000f


	//   ....[209]....
        /*06d0*/ 	.word	0x0500000f


	//   ....[210]....
        /*06d4*/ 	.word	0x0500000f


	//   ....[211]....
        /*06d8*/ 	.word	0x0500000f


	//   ....[212]....
        /*06dc*/ 	.word	0x0500000f


	//   ....[213]....
        /*06e0*/ 	.word	0x0500000f


	//   ....[214]....
        /*06e4*/ 	.word	0x0500000f


	//   ....[215]....
        /*06e8*/ 	.word	0x0500000f


	//   ....[216]....
        /*06ec*/ 	.word	0x0500000f


	//   ....[217]....
        /*06f0*/ 	.word	0x0500000f


	//   ....[218]....
        /*06f4*/ 	.word	0x0500000f


	//   ....[219]....
        /*06f8*/ 	.word	0x0500000f


	//   ....[220]....
        /*06fc*/ 	.word	0x0500000f


	//   ....[221]....
        /*0700*/ 	.word	0x0500000f


	//   ....[222]....
        /*0704*/ 	.word	0x0500000f


	//   ....[223]....
        /*0708*/ 	.word	0x0500000f


	//   ....[224]....
        /*070c*/ 	.word	0x0500000f


	//   ....[225]....
        /*0710*/ 	.word	0x0500000f


	//   ....[226]....
        /*0714*/ 	.word	0x0500000f


	//   ....[227]....
        /*0718*/ 	.word	0x0500000f


	//   ....[228]....
        /*071c*/ 	.word	0x0500000f


	//   ....[229]....
        /*0720*/ 	.word	0x0500000f


	//   ....[230]....
        /*0724*/ 	.word	0x0500000f


	//   ....[231]....
        /*0728*/ 	.word	0x0500000f


	//   ....[232]....
        /*072c*/ 	.word	0x0500000f


	//   ....[233]....
        /*0730*/ 	.word	0x0500000f


	//   ....[234]....
        /*0734*/ 	.word	0x0500000f


	//   ....[235]....
        /*0738*/ 	.word	0x0500000f


	//   ....[236]....
        /*073c*/ 	.word	0x0500000f


	//   ....[237]....
        /*0740*/ 	.word	0x0500000f


	//   ....[238]....
        /*0744*/ 	.word	0x0500000f


	//   ....[239]....
        /*0748*/ 	.word	0x0500000f


	//   ....[240]....
        /*074c*/ 	.word	0x0500000f


	//   ....[241]....
        /*0750*/ 	.word	0x0500000f


	//   ....[242]....
        /*0754*/ 	.word	0x0500000f


	//   ....[243]....
        /*0758*/ 	.word	0x0500000f


	//   ....[244]....
        /*075c*/ 	.word	0x0500000f


	//   ....[245]....
        /*0760*/ 	.word	0x0500000f


	//   ....[246]....
        /*0764*/ 	.word	0x0500000f


	//   ....[247]....
        /*0768*/ 	.word	0x0500000f


	//   ....[248]....
        /*076c*/ 	.word	0x0500000f


	//   ....[249]....
        /*0770*/ 	.word	0x0500000f


	//   ....[250]....
        /*0774*/ 	.word	0x0500000f


	//   ....[251]....
        /*0778*/ 	.word	0x0500000f


	//   ....[252]....
        /*077c*/ 	.word	0x0500000f


	//   ....[253]....
        /*0780*/ 	.word	0x0500000f


	//   ....[254]....
        /*0784*/ 	.word	0x0500000f


	//   ....[255]....
        /*0788*/ 	.word	0x0500000f


	//   ....[0]....
        /*078c*/ 	.word	0x0500000f


	//   ....[1]....
        /*0790*/ 	.word	0x0500000f


	//   ....[2]....
        /*0794*/ 	.word	0x0500000f


	//   ....[3]....
        /*0798*/ 	.word	0x0500000f


	//   ....[4]....
        /*079c*/ 	.word	0x0500000f


	//   ....[5]....
        /*07a0*/ 	.word	0x0500000f


	//   ....[6]....
        /*07a4*/ 	.word	0x0500000f


	//   ....[7]....
        /*07a8*/ 	.word	0x0500000f


	//   ....[8]....
        /*07ac*/ 	.word	0x0500000f


	//   ....[9]....
        /*07b0*/ 	.word	0x0500000f


	//   ....[10]....
        /*07b4*/ 	.word	0x0500000f


	//   ....[11]....
        /*07b8*/ 	.word	0x0500000f


	//   ....[12]....
        /*07bc*/ 	.word	0x0500000f


	//   ....[13]....
        /*07c0*/ 	.word	0x0500000f


	//   ....[14]....
        /*07c4*/ 	.word	0x0500000f


	//   ....[15]....
        /*07c8*/ 	.word	0x0500000f


	//   ....[16]....
        /*07cc*/ 	.word	0x0500000f


	//   ....[17]....
        /*07d0*/ 	.word	0x0500000f


	//   ....[18]....
        /*07d4*/ 	.word	0x0500000f


	//   ....[19]....
        /*07d8*/ 	.word	0x0500000f


	//   ....[20]....
        /*07dc*/ 	.word	0x0500000f


	//   ....[21]....
        /*07e0*/ 	.word	0x0500000f


	//   ....[22]....
        /*07e4*/ 	.word	0x0500000f


	//   ....[23]....
        /*07e8*/ 	.word	0x0500000f


	//   ....[24]....
        /*07ec*/ 	.word	0x0500000f


	//   ....[25]....
        /*07f0*/ 	.word	0x0500000f


	//   ....[26]....
        /*07f4*/ 	.word	0x0500000f


	//   ....[27]....
        /*07f8*/ 	.word	0x0500000f


	//   ....[28]....
        /*07fc*/ 	.word	0x0500000f


	//   ....[29]....
        /*0800*/ 	.word	0x0500000f


	//   ....[30]....
        /*0804*/ 	.word	0x0500000f


	//   ....[31]....
        /*0808*/ 	.word	0x0500000f


	//   ....[32]....
        /*080c*/ 	.word	0x0500000f


	//   ....[33]....
        /*0810*/ 	.word	0x0500000f


	//   ....[34]....
        /*0814*/ 	.word	0x0500000f


	//   ....[35]....
        /*0818*/ 	.word	0x0500000f


	//   ....[36]....
        /*081c*/ 	.word	0x0500000f


	//   ....[37]....
        /*0820*/ 	.word	0x0500000f


	//   ....[38]....
        /*0824*/ 	.word	0x0500000f


	//   ....[39]....
        /*0828*/ 	.word	0x0500000f


	//   ....[40]....
        /*082c*/ 	.word	0x0500000f


	//   ....[41]....
        /*0830*/ 	.word	0x0500000f


	//   ....[42]....
        /*0834*/ 	.word	0x0500000f


	//   ....[43]....
        /*0838*/ 	.word	0x0500000f


	//----- nvinfo : EIATTR_COOP_GROUP_INSTR_OFFSETS
	.align		4
.L_1562:
        /*083c*/ 	.byte	0x04, 0x28
        /*083e*/ 	.short	(.L_1564 - .L_1563)


	//   ....[0]....
.L_1563:
        /*0840*/ 	.word	0x00000060


	//   ....[1]....
        /*0844*/ 	.word	0x00000130


	//   ....[2]....
        /*0848*/ 	.word	0x000001e0


	//   ....[3]....
        /*084c*/ 	.word	0x000003a0


	//   ....[4]....
        /*0850*/ 	.word	0x00000500


	//   ....[5]....
        /*0854*/ 	.word	0x00000620


	//   ....[6]....
        /*0858*/ 	.word	0x00000780


	//   ....[7]....
        /*085c*/ 	.word	0x00002e20


	//   ....[8]....
        /*0860*/ 	.word	0x00002e30


	//   ....[9]....
        /*0864*/ 	.word	0x00003500


	//   ....[10]....
        /*0868*/ 	.word	0x00003510


	//   ....[11]....
        /*086c*/ 	.word	0x00004090


	//   ....[12]....
        /*0870*/ 	.word	0x000040a0


	//   ....[13]....
        /*0874*/ 	.word	0x00004820


	//   ....[14]....
        /*0878*/ 	.word	0x00004830


	//   ....[15]....
        /*087c*/ 	.word	0x00005230


	//   ....[16]....
        /*0880*/ 	.word	0x00005240


	//   ....[17]....
        /*0884*/ 	.word	0x00005350


	//   ....[18]....
        /*0888*/ 	.word	0x00005360


	//   ....[19]....
        /*088c*/ 	.word	0x00005760


	//   ....[20]....
        /*0890*/ 	.word	0x000057a0


	//   ....[21]....
        /*0894*/ 	.word	0x00005a80


	//   ....[22]....
        /*0898*/ 	.word	0x00005aa0


	//   ....[23]....
        /*089c*/ 	.word	0x000064a0


	//   ....[24]....
        /*08a0*/ 	.word	0x00006c10


	//   ....[25]....
        /*08a4*/ 	.word	0x00006c20


	//   ....[26]....
        /*08a8*/ 	.word	0x00006c30


	//   ....[27]....
        /*08ac*/ 	.word	0x00006c40


	//   ....[28]....
        /*08b0*/ 	.word	0x00006f60


	//   ....[29]....
        /*08b4*/ 	.word	0x00006f70


	//   ....[30]....
        /*08b8*/ 	.word	0x00006f80


	//   ....[31]....
        /*08bc*/ 	.word	0x00006f90


	//   ....[32]....
        /*08c0*/ 	.word	0x00008260


	//   ....[33]....
        /*08c4*/ 	.word	0x00008280


	//   ....[34]....
        /*08c8*/ 	.word	0x00008290


	//   ....[35]....
        /*08cc*/ 	.word	0x000082a0


	//   ....[36]....
        /*08d0*/ 	.word	0x00008390


	//   ....[37]....
        /*08d4*/ 	.word	0x000083b0


	//   ....[38]....
        /*08d8*/ 	.word	0x00008450


	//   ....[39]....
        /*08dc*/ 	.word	0x00008480


	//   ....[40]....
        /*08e0*/ 	.word	0x0000a010


	//   ....[41]....
        /*08e4*/ 	.word	0x0000a030


	//   ....[42]....
        /*08e8*/ 	.word	0x0000a5b0


	//   ....[43]....
        /*08ec*/ 	.word	0x0000a6d0


	//   ....[44]....
        /*08f0*/ 	.word	0x0000acf0


	//   ....[45]....
        /*08f4*/ 	.word	0x0000ad40


	//   ....[46]....
        /*08f8*/ 	.word	0x0000c1e0


	//   ....[47]....
        /*08fc*/ 	.word	0x0000c1f0


	//   ....[48]....
        /*0900*/ 	.word	0x0000cc40


	//   ....[49]....
        /*0904*/ 	.word	0x0000cc60


	//   ....[50]....
        /*0908*/ 	.word	0x0000d0d0


	//   ....[51]....
        /*090c*/ 	.word	0x0000d0f0


	//   ....[52]....
        /*0910*/ 	.word	0x0000f110


	//   ....[53]....
        /*0914*/ 	.word	0x0000f170


	//   ....[54]....
        /*0918*/ 	.word	0x0000fb70


	//   ....[55]....
        /*091c*/ 	.word	0x0000fbe0


	//   ....[56]....
        /*0920*/ 	.word	0x00010cc0


	//   ....[57]....
        /*0924*/ 	.word	0x00010d10


	//   ....[58]....
        /*0928*/ 	.word	0x00010d60


	//   ....[59]....
        /*092c*/ 	.word	0x00010da0


	//   ....[60]....
        /*0930*/ 	.word	0x000129e0


	//   ....[61]....
        /*0934*/ 	.word	0x00012a20


	//   ....[62]....
        /*0938*/ 	.word	0x00012bd0


	//   ....[63]....
        /*093c*/ 	.word	0x00012c30


	//   ....[64]....
        /*0940*/ 	.word	0x00013250


	//   ....[65]....
        /*0944*/ 	.word	0x00013270


	//   ....[66]....
        /*0948*/ 	.word	0x000133d0


	//   ....[67]....
        /*094c*/ 	.word	0x000133f0


	//   ....[68]....
        /*0950*/ 	.word	0x00013530


	//   ....[69]....
        /*0954*/ 	.word	0x00013550


	//   ....[70]....
        /*0958*/ 	.word	0x000136a0


	//   ....[71]....
        /*095c*/ 	.word	0x000136c0


	//   ....[72]....
        /*0960*/ 	.word	0x00013fd0


	//   ....[73]....
        /*0964*/ 	.word	0x00013fe0


	//   ....[74]....
        /*0968*/ 	.word	0x00014220


	//   ....[75]....
        /*096c*/ 	.word	0x00014230


	//   ....[76]....
        /*0970*/ 	.word	0x00014460


	//   ....[77]....
        /*0974*/ 	.word	0x00014470


	//   ....[78]....
        /*0978*/ 	.word	0x000146a0


	//   ....[79]....
        /*097c*/ 	.word	0x000146b0


	//   ....[80]....
        /*0980*/ 	.word	0x00014940


	//   ....[81]....
        /*0984*/ 	.word	0x00014b10


	//   ....[82]....
        /*0988*/ 	.word	0x00014b40


	//   ....[83]....
        /*098c*/ 	.word	0x00014b70


	//   ....[84]....
        /*0990*/ 	.word	0x00014ba0


	//   ....[85]....
        /*0994*/ 	.word	0x00014bd0


	//   ....[86]....
        /*0998*/ 	.word	0x00014c00


	//   ....[87]....
        /*099c*/ 	.word	0x00014d70


	//   ....[88]....
        /*09a0*/ 	.word	0x00014da0


	//   ....[89]....
        /*09a4*/ 	.word	0x00014dd0


	//   ....[90]....
        /*09a8*/ 	.word	0x00014e00


	//   ....[91]....
        /*09ac*/ 	.word	0x00014e30


	//   ....[92]....
        /*09b0*/ 	.word	0x00014e60


	//   ....[93]....
        /*09b4*/ 	.word	0x00014ef0


	//   ....[94]....
        /*09b8*/ 	.word	0x00014f50


	//   ....[95]....
        /*09bc*/ 	.word	0x00014fe0


	//   ....[96]....
        /*09c0*/ 	.word	0x00015dc0


	//   ....[97]....
        /*09c4*/ 	.word	0x00017cf0


	//   ....[98]....
        /*09c8*/ 	.word	0x00017d10


	//   ....[99]....
        /*09cc*/ 	.word	0x00017da0


	//   ....[100]....
        /*09d0*/ 	.word	0x00017dc0


	//   ....[101]....
        /*09d4*/ 	.word	0x00017e40


	//   ....[102]....
        /*09d8*/ 	.word	0x00017e60


	//   ....[103]....
        /*09dc*/ 	.word	0x00017ee0


	//   ....[104]....
        /*09e0*/ 	.word	0x00017f00


	//   ....[105]....
        /*09e4*/ 	.word	0x00017f80


	//   ....[106]....
        /*09e8*/ 	.word	0x00017fa0


	//   ....[107]....
        /*09ec*/ 	.word	0x00017fb0


	//   ....[108]....
        /*09f0*/ 	.word	0x00017fc0


	//   ....[109]....
        /*09f4*/ 	.word	0x00018840


	//   ....[110]....
        /*09f8*/ 	.word	0x00018870


	//   ....[111]....
        /*09fc*/ 	.word	0x00018930


	//   ....[112]....
        /*0a00*/ 	.word	0x00018940


	//   ....[113]....
        /*0a04*/ 	.word	0x000189d0


	//   ....[114]....
        /*0a08*/ 	.word	0x000189e0


	//   ....[115]....
        /*0a0c*/ 	.word	0x00018a70


	//   ....[116]....
        /*0a10*/ 	.word	0x00018a80


	//   ....[117]....
        /*0a14*/ 	.word	0x00018b10


	//   ....[118]....
        /*0a18*/ 	.word	0x00018b20


	//   ....[119]....
        /*0a1c*/ 	.word	0x00018bb0


	//   ....[120]....
        /*0a20*/ 	.word	0x00018bc0


	//   ....[121]....
        /*0a24*/ 	.word	0x00018c40


	//   ....[122]....
        /*0a28*/ 	.word	0x00018c50


	//   ....[123]....
        /*0a2c*/ 	.word	0x00018c60


	//   ....[124]....
        /*0a30*/ 	.word	0x00018c70


	//   ....[125]....
        /*0a34*/ 	.word	0x000190f0


	//   ....[126]....
        /*0a38*/ 	.word	0x00019120


	//   ....[127]....
        /*0a3c*/ 	.word	0x00019180


	//   ....[128]....
        /*0a40*/ 	.word	0x00019230


	//   ....[129]....
        /*0a44*/ 	.word	0x00019240


	//   ....[130]....
        /*0a48*/ 	.word	0x00019270


	//   ....[131]....
        /*0a4c*/ 	.word	0x00019300


	//   ....[132]....
        /*0a50*/ 	.word	0x000193b0


	//   ....[133]....
        /*0a54*/ 	.word	0x000193c0


	//   ....[134]....
        /*0a58*/ 	.word	0x000193f0


	//   ....[135]....
        /*0a5c*/ 	.word	0x00019400


	//   ....[136]....
        /*0a60*/ 	.word	0x00019490


	//   ....[137]....
        /*0a64*/ 	.word	0x00019bd0


	//   ....[138]....
        /*0a68*/ 	.word	0x00019bf0


	//   ....[139]....
        /*0a6c*/ 	.word	0x00019c40


	//   ....[140]....
        /*0a70*/ 	.word	0x00019c50


	//   ....[141]....
        /*0a74*/ 	.word	0x00019c90


	//   ....[142]....
        /*0a78*/ 	.word	0x00019ca0


	//   ....[143]....
        /*0a7c*/ 	.word	0x00019ce0


	//   ....[144]....
        /*0a80*/ 	.word	0x00019cf0


	//   ....[145]....
        /*0a84*/ 	.word	0x00019d30


	//   ....[146]....
        /*0a88*/ 	.word	0x00019d40


	//   ....[147]....
        /*0a8c*/ 	.word	0x00019d50


	//   ....[148]....
        /*0a90*/ 	.word	0x00019d90


	//   ....[149]....
        /*0a94*/ 	.word	0x0001a0e0


	//   ....[150]....
        /*0a98*/ 	.word	0x0001a100


	//   ....[151]....
        /*0a9c*/ 	.word	0x0001a110


	//   ....[152]....
        /*0aa0*/ 	.word	0x0001a130


	//   ....[153]....
        /*0aa4*/ 	.word	0x0001a1a0


	//   ....[154]....
        /*0aa8*/ 	.word	0x0001a1c0


	//   ....[155]....
        /*0aac*/ 	.word	0x0001a220


	//   ....[156]....
        /*0ab0*/ 	.word	0x0001a240


	//   ....[157]....
        /*0ab4*/ 	.word	0x0001a2a0


	//   ....[158]....
        /*0ab8*/ 	.word	0x0001a2c0


	//   ....[159]....
        /*0abc*/ 	.word	0x0001a320


	//   ....[160]....
        /*0ac0*/ 	.word	0x0001a340


	//   ....[161]....
        /*0ac4*/ 	.word	0x0001a830


	//   ....[162]....
        /*0ac8*/ 	.word	0x0001a890


	//   ....[163]....
        /*0acc*/ 	.word	0x0001a8c0


	//   ....[164]....
        /*0ad0*/ 	.word	0x0001a8f0


	//   ....[165]....
        /*0ad4*/ 	.word	0x0001a900


	//   ....[166]....
        /*0ad8*/ 	.word	0x0001a930


	//   ....[167]....
        /*0adc*/ 	.word	0x0001a960


	//   ....[168]....
        /*0ae0*/ 	.word	0x0001a990


	//   ....[169]....
        /*0ae4*/ 	.word	0x0001ab10


	//   ....[170]....
        /*0ae8*/ 	.word	0x0001ab40


	//   ....[171]....
        /*0aec*/ 	.word	0x0001ab70


	//   ....[172]....
        /*0af0*/ 	.word	0x0001aba0


	//   ....[173]....
        /*0af4*/ 	.word	0x0001abd0


	//   ....[174]....
        /*0af8*/ 	.word	0x0001ac00


	//   ....[175]....
        /*0afc*/ 	.word	0x0001acc0


	//   ....[176]....
        /*0b00*/ 	.word	0x0001ace0


	//   ....[177]....
        /*0b04*/ 	.word	0x0001ad50


	//   ....[178]....
        /*0b08*/ 	.word	0x0001b3f0


	//   ....[179]....
        /*0b0c*/ 	.word	0x0001b700


	//   ....[180]....
        /*0b10*/ 	.word	0x0001b790


	//   ....[181]....
        /*0b14*/ 	.word	0x0001b820


	//   ....[182]....
        /*0b18*/ 	.word	0x0001b8b0


	//   ....[183]....
        /*0b1c*/ 	.word	0x0001b990


	//   ....[184]....
        /*0b20*/ 	.word	0x0001ba20


	//   ....[185]....
        /*0b24*/ 	.word	0x0001bac0


	//   ....[186]....
        /*0b28*/ 	.word	0x0001bb50


	//   ....[187]....
        /*0b2c*/ 	.word	0x0001bc40


	//   ....[188]....
        /*0b30*/ 	.word	0x0001bcd0


	//   ....[189]....
        /*0b34*/ 	.word	0x0001bd70


	//   ....[190]....
        /*0b38*/ 	.word	0x0001be00


	//   ....[191]....
        /*0b3c*/ 	.word	0x0001bf40


	//   ....[192]....
        /*0b40*/ 	.word	0x0001bfe0


	//   ....[193]....
        /*0b44*/ 	.word	0x0001c070


	//   ....[194]....
        /*0b48*/ 	.word	0x0001c0c0


	//   ....[195]....
        /*0b4c*/ 	.word	0x0001c110


	//   ....[196]....
        /*0b50*/ 	.word	0x0001c1a0


	//   ....[197]....
        /*0b54*/ 	.word	0x0001c230


	//   ....[198]....
        /*0b58*/ 	.word	0x0001c280


	//   ....[199]....
        /*0b5c*/ 	.word	0x0001c2d0


	//   ....[200]....
        /*0b60*/ 	.word	0x0001c3c0


	//   ....[201]....
        /*0b64*/ 	.word	0x0001c470


	//   ....[202]....
        /*0b68*/ 	.word	0x0001c4f0


	//   ....[203]....
        /*0b6c*/ 	.word	0x0001c560


	//   ....[204]....
        /*0b70*/ 	.word	0x0001c6a0


	//   ....[205]....
        /*0b74*/ 	.word	0x0001c7b0


	//   ....[206]....
        /*0b78*/ 	.word	0x0001c860


	//   ....[207]....
        /*0b7c*/ 	.word	0x0001c8b0


	//   ....[208]....
        /*0b80*/ 	.word	0x0001cb60


	//   ....[209]....
        /*0b84*/ 	.word	0x0001cbb0


	//   ....[210]....
        /*0b88*/ 	.word	0x0001cc40


	//   ....[211]....
        /*0b8c*/ 	.word	0x0001ccd0


	//   ....[212]....
        /*0b90*/ 	.word	0x0001cd60


	//   ....[213]....
        /*0b94*/ 	.word	0x0001cdf0


	//   ....[214]....
        /*0b98*/ 	.word	0x0001ce80


	//   ....[215]....
        /*0b9c*/ 	.word	0x0001cf10


	//   ....[216]....
        /*0ba0*/ 	.word	0x0001cfd0


	//   ....[217]....
        /*0ba4*/ 	.word	0x0001d2b0


	//   ....[218]....
        /*0ba8*/ 	.word	0x0001d3a0


	//   ....[219]....
        /*0bac*/ 	.word	0x0001d440


	//   ....[220]....
        /*0bb0*/ 	.word	0x0001d4a0


	//   ....[221]....
        /*0bb4*/ 	.word	0x0001d590


	//   ....[222]....
        /*0bb8*/ 	.word	0x0001d600


	//   ....[223]....
        /*0bbc*/ 	.word	0x0001d6f0


	//   ....[224]....
        /*0bc0*/ 	.word	0x0001d760


	//   ....[225]....
        /*0bc4*/ 	.word	0x0001d850


	//   ....[226]....
        /*0bc8*/ 	.word	0x0001d8c0


	//   ....[227]....
        /*0bcc*/ 	.word	0x0001d9b0


	//   ....[228]....
        /*0bd0*/ 	.word	0x0001da20


	//   ....[229]....
        /*0bd4*/ 	.word	0x0001db00


	//   ....[230]....
        /*0bd8*/ 	.word	0x0001dbc0


	//   ....[231]....
        /*0bdc*/ 	.word	0x0001dc20


	//   ....[232]....
        /*0be0*/ 	.word	0x0001dc80


	//   ....[233]....
        /*0be4*/ 	.word	0x0001dd70


	//   ....[234]....
        /*0be8*/ 	.word	0x0001ddd0


	//   ....[235]....
        /*0bec*/ 	.word	0x0001ded0


	//   ....[236]....
        /*0bf0*/ 	.word	0x0001df30


	//   ....[237]....
        /*0bf4*/ 	.word	0x0001e030


	//   ....[238]....
        /*0bf8*/ 	.word	0x0001e090


	//   ....[239]....
        /*0bfc*/ 	.word	0x0001e190


	//   ....[240]....
        /*0c00*/ 	.word	0x0001e1f0


	//   ....[241]....
        /*0c04*/ 	.word	0x0001e2f0


	//   ....[242]....
        /*0c08*/ 	.word	0x0001e350


	//   ....[243]....
        /*0c0c*/ 	.word	0x0001e450


	//   ....[244]....
        /*0c10*/ 	.word	0x0001e4b0


	//   ....[245]....
        /*0c14*/ 	.word	0x0001e550


	//   ....[246]....
        /*0c18*/ 	.word	0x0001e6d0


	//   ....[247]....
        /*0c1c*/ 	.word	0x0001e7a0


	//   ....[248]....
        /*0c20*/ 	.word	0x0001e860


	//   ....[249]....
        /*0c24*/ 	.word	0x0001e970


	//   ....[250]....
        /*0c28*/ 	.word	0x0001e9d0


	//   ....[251]....
        /*0c2c*/ 	.word	0x0001eae0


	//   ....[252]....
        /*0c30*/ 	.word	0x0001eb40


	//   ....[253]....
        /*0c34*/ 	.word	0x0001ec50


	//   ....[254]....
        /*0c38*/ 	.word	0x0001ecb0


	//   ....[255]....
        /*0c3c*/ 	.word	0x0001edc0


	//   ....[0]....
        /*0c40*/ 	.word	0x0001ee20


	//   ....[1]....
        /*0c44*/ 	.word	0x0001eee0


	//   ....[2]....
        /*0c48*/ 	.word	0x0001f040


	//   ....[3]....
        /*0c4c*/ 	.word	0x0001f0e0


	//   ....[4]....
        /*0c50*/ 	.word	0x0001f140


	//   ....[5]....
        /*0c54*/ 	.word	0x0001f1f0


	//   ....[6]....
        /*0c58*/ 	.word	0x0001f250


	//   ....[7]....
        /*0c5c*/ 	.word	0x0001f300


	//   ....[8]....
        /*0c60*/ 	.word	0x0001f360


	//   ....[9]....
        /*0c64*/ 	.word	0x0001f410


	//   ....[10]....
        /*0c68*/ 	.word	0x0001f470


	//   ....[11]....
        /*0c6c*/ 	.word	0x0001f520


	//   ....[12]....
        /*0c70*/ 	.word	0x0001f580


	//   ....[13]....
        /*0c74*/ 	.word	0x0001f630


	//   ....[14]....
        /*0c78*/ 	.word	0x0001f720


	//   ....[15]....
        /*0c7c*/ 	.word	0x0001f7c0


	//   ....[16]....
        /*0c80*/ 	.word	0x0001f820


	//   ....[17]....
        /*0c84*/ 	.word	0x0001f8f0


	//   ....[18]....
        /*0c88*/ 	.word	0x0001f950


	//   ....[19]....
        /*0c8c*/ 	.word	0x0001fa20


	//   ....[20]....
        /*0c90*/ 	.word	0x0001fa80


	//   ....[21]....
        /*0c94*/ 	.word	0x0001fb50


	//   ....[22]....
        /*0c98*/ 	.word	0x0001fbb0


	//   ....[23]....
        /*0c9c*/ 	.word	0x0001fc80


	//   ....[24]....
        /*0ca0*/ 	.word	0x0001fce0


	//   ....[25]....
        /*0ca4*/ 	.word	0x0001fdb0


	//   ....[26]....
        /*0ca8*/ 	.word	0x0001fe40


	//   ....[27]....
        /*0cac*/ 	.word	0x0001fee0


	//   ....[28]....
        /*0cb0*/ 	.word	0x00020000


	//   ....[29]....
        /*0cb4*/ 	.word	0x00020070


	//   ....[30]....
        /*0cb8*/ 	.word	0x000200e0


	//   ....[31]....
        /*0cbc*/ 	.word	0x00020150


	//   ....[32]....
        /*0cc0*/ 	.word	0x000201c0


	//   ....[33]....
        /*0cc4*/ 	.word	0x00020240


	//   ....[34]....
        /*0cc8*/ 	.word	0x000202d0


	//   ....[35]....
        /*0ccc*/ 	.word	0x00020360


	//   ....[36]....
        /*0cd0*/ 	.word	0x000203d0


	//   ....[37]....
        /*0cd4*/ 	.word	0x00020440


	//   ....[38]....
        /*0cd8*/ 	.word	0x000204b0


	//   ....[39]....
        /*0cdc*/ 	.word	0x00020530


	//   ....[40]....
        /*0ce0*/ 	.word	0x000205a0


	//   ....[41]....
        /*0ce4*/ 	.word	0x00020640


	//   ....[42]....
        /*0ce8*/ 	.word	0x000206d0


	//   ....[43]....
        /*0cec*/ 	.word	0x000207f0


	//----- nvinfo : EIATTR_REG_RECONFIG
	.align		4
.L_1564:
        /*0cf0*/ 	.byte	0x01, 0x54
	.zero		2


	//----- nvinfo : EIATTR_SYSCALL_OFFSETS
	.align		4
        /*0cf4*/ 	.byte	0x04, 0x46
        /*0cf6*/ 	.short	(.L_1566 - .L_1565)


	//   ....[0]....
.L_1565:
        /*0cf8*/ 	.word	0x000019f0


	//   ....[1]....
        /*0cfc*/ 	.word	0x00001b40


	//   ....[2]....
        /*0d00*/ 	.word	0x00006640


	//   ....[3]....
        /*0d04*/ 	.word	0x00006960


	//   ....[4]....
        /*0d08*/ 	.word	0x000172d0


	//   ....[5]....
        /*0d0c*/ 	.word	0x00017420


	//   ....[6]....
        /*0d10*/ 	.word	0x00017510


	//   ....[7]....
        /*0d14*/ 	.word	0x00018480


	//----- nvinfo : EIATTR_MBARRIER_INSTR_OFFSETS
	.align		4
.L_1566:
        /*0d18*/ 	.byte	0x04, 0x39
        /*0d1a*/ 	.short	(.L_1568 - .L_1567)


	//   ....[0]....
.L_1567:
        /*0d1c*/ 	.word	0x00000250
        /*0d20*/ 	.word	0x000000ff
        /*0d24*/ 	.word	0x00022800
        /*0d28*/ 	.short	0x0100
        /*0d2a*/ 	.byte	0x08
	.zero		1


	//   ....[1]....
        /*0d2c*/ 	.word	0x00000260
        /*0d30*/ 	.word	0x000000ff
        /*0d34*/ 	.word	0x00022820
        /*0d38*/ 	.short	0x0100
        /*0d3a*/ 	.byte	0x08
	.zero		1


	//   ....[2]....
        /*0d3c*/ 	.word	0x00000350
        /*0d40*/ 	.word	0x000000ff
        /*0d44*/ 	.word	0x00022830
        /*0d48*/ 	.short	0x0100
        /*0d4a*/ 	.byte	0x08
	.zero		1


	//   ....[3]....
        /*0d4c*/ 	.word	0x00000360
        /*0d50*/ 	.word	0x000000ff
        /*0d54*/ 	.word	0x00022840
        /*0d58*/ 	.short	0x0100
        /*0d5a*/ 	.byte	0x08
	.zero		1


	//   ....[4]....
        /*0d5c*/ 	.word	0x00000370
        /*0d60*/ 	.word	0x000000ff
        /*0d64*/ 	.word	0x00022838
        /*0d68*/ 	.short	0x0100
        /*0d6a*/ 	.byte	0x08
	.zero		1


	//   ....[5]....
        /*0d6c*/ 	.word	0x00000380
        /*0d70*/ 	.word	0x000000ff
        /*0d74*/ 	.word	0x00022848
        /*0d78*/ 	.short	0x0100
        /*0d7a*/ 	.byte	0x08
	.zero		1


	//   ....[6]....
        /*0d7c*/ 	.word	0x000004b0
        /*0d80*/ 	.word	0x000000ff
        /*0d84*/ 	.word	0x00022850
        /*0d88*/ 	.short	0x0100
        /*0d8a*/ 	.byte	0x08
	.zero		1


	//   ....[7]....
        /*0d8c*/ 	.word	0x000004c0
        /*0d90*/ 	.word	0x000000ff
        /*0d94*/ 	.word	0x00022860
        /*0d98*/ 	.short	0x0100
        /*0d9a*/ 	.byte	0x08
	.zero		1


	//   ....[8]....
        /*0d9c*/ 	.word	0x000004d0
        /*0da0*/ 	.word	0x000000ff
        /*0da4*/ 	.word	0x00022858
        /*0da8*/ 	.short	0x0100
        /*0daa*/ 	.byte	0x08
	.zero		1


	//   ....[9]....
        /*0dac*/ 	.word	0x000004e0
        /*0db0*/ 	.word	0x000000ff
        /*0db4*/ 	.word	0x00022868
        /*0db8*/ 	.short	0x0100
        /*0dba*/ 	.byte	0x08
	.zero		1


	//   ....[10]....
        /*0dbc*/ 	.word	0x000005d0
        /*0dc0*/ 	.word	0x000000ff
        /*0dc4*/ 	.word	0x00022870
        /*0dc8*/ 	.short	0x0100
        /*0dca*/ 	.byte	0x06
	.zero		1


	//   ....[11]....
        /*0dcc*/ 	.word	0x000005e0
        /*0dd0*/ 	.word	0x000000ff
        /*0dd4*/ 	.word	0x00022880
        /*0dd8*/ 	.short	0x0100
        /*0dda*/ 	.byte	0x06
	.zero		1


	//   ....[12]....
        /*0ddc*/ 	.word	0x000005f0
        /*0de0*/ 	.word	0x000000ff
        /*0de4*/ 	.word	0x00022878
        /*0de8*/ 	.short	0x0100
        /*0dea*/ 	.byte	0x06
	.zero		1


	//   ....[13]....
        /*0dec*/ 	.word	0x00000600
        /*0df0*/ 	.word	0x000000ff
        /*0df4*/ 	.word	0x00022888
        /*0df8*/ 	.short	0x0100
        /*0dfa*/ 	.byte	0x06
	.zero		1


	//   ....[14]....
        /*0dfc*/ 	.word	0x00000730
        /*0e00*/ 	.word	0x000000ff
        /*0e04*/ 	.word	0x00022890
        /*0e08*/ 	.short	0x0100
        /*0e0a*/ 	.byte	0x08
	.zero		1


	//   ....[15]....
        /*0e0c*/ 	.word	0x00000740
        /*0e10*/ 	.word	0x000000ff
        /*0e14*/ 	.word	0x000228a0
        /*0e18*/ 	.short	0x0100
        /*0e1a*/ 	.byte	0x08
	.zero		1


	//   ....[16]....
        /*0e1c*/ 	.word	0x00000750
        /*0e20*/ 	.word	0x000000ff
        /*0e24*/ 	.word	0x00022898
        /*0e28*/ 	.short	0x0100
        /*0e2a*/ 	.byte	0x08
	.zero		1


	//   ....[17]....
        /*0e2c*/ 	.word	0x00000760
        /*0e30*/ 	.word	0x000000ff
        /*0e34*/ 	.word	0x000228a8
        /*0e38*/ 	.short	0x0100
        /*0e3a*/ 	.byte	0x08
	.zero		1


	//   ....[18]....
        /*0e3c*/ 	.word	0x00000890
        /*0e40*/ 	.word	0x000000ff
        /*0e44*/ 	.word	0x000228b0
        /*0e48*/ 	.short	0x0100
        /*0e4a*/ 	.byte	0x08
	.zero		1


	//   ....[19]....
        /*0e4c*/ 	.word	0x000008a0
        /*0e50*/ 	.word	0x000000ff
        /*0e54*/ 	.word	0x000228c0
        /*0e58*/ 	.short	0x0100
        /*0e5a*/ 	.byte	0x08
	.zero		1


	//   ....[20]....
        /*0e5c*/ 	.word	0x000008b0
        /*0e60*/ 	.word	0x000000ff
        /*0e64*/ 	.word	0x000228b8
        /*0e68*/ 	.short	0x0100
        /*0e6a*/ 	.byte	0x08
	.zero		1


	//   ....[21]....
        /*0e6c*/ 	.word	0x000008c0
        /*0e70*/ 	.word	0x000000ff
        /*0e74*/ 	.word	0x000228c8
        /*0e78*/ 	.short	0x0100
        /*0e7a*/ 	.byte	0x08
	.zero		1


	//   ....[22]....
        /*0e7c*/ 	.word	0x00002dd0
        /*0e80*/ 	.word	0x00000057
        /*0e84*/ 	.word	0x00022890
        /*0e88*/ 	.short	0x010a
        /*0e8a*/ 	.byte	0x3f
	.zero		1


	//   ....[23]....
        /*0e8c*/ 	.word	0x00004030
        /*0e90*/ 	.word	0x00000057
        /*0e94*/ 	.word	0x00022890
        /*0e98*/ 	.short	0x010a
        /*0e9a*/ 	.byte	0x3f
	.zero		1


	//   ....[24]....
        /*0e9c*/ 	.word	0x00005070
        /*0ea0*/ 	.word	0x00000057
        /*0ea4*/ 	.word	0x00022890
        /*0ea8*/ 	.short	0x010a
        /*0eaa*/ 	.byte	0x3f
	.zero		1


	//   ....[25]....
        /*0eac*/ 	.word	0x00005530
        /*0eb0*/ 	.word	0x00000008
        /*0eb4*/ 	.word	0x00000000
        /*0eb8*/ 	.short	0x0101
        /*0eba*/ 	.byte	0x3f
	.zero		1


	//   ....[26]....
        /*0ebc*/ 	.word	0x00005570
        /*0ec0*/ 	.word	0x00000057
        /*0ec4*/ 	.word	0x000228b0
        /*0ec8*/ 	.short	0x010a
        /*0eca*/ 	.byte	0x3f
	.zero		1


	//   ....[27]....
        /*0ecc*/ 	.word	0x00005e10
        /*0ed0*/ 	.word	0x00000057
        /*0ed4*/ 	.word	0x00000000
        /*0ed8*/ 	.short	0x0101
        /*0eda*/ 	.byte	0x3f
	.zero		1


	//   ....[28]....
        /*0edc*/ 	.word	0x000066e0
        /*0ee0*/ 	.word	0x00000013
        /*0ee4*/ 	.word	0x00022800
        /*0ee8*/ 	.short	0x010a
        /*0eea*/ 	.byte	0x3f
	.zero		1


	//   ....[29]....
        /*0eec*/ 	.word	0x00006730
        /*0ef0*/ 	.word	0x00000013
        /*0ef4*/ 	.word	0x00022800
        /*0ef8*/ 	.short	0x010a
        /*0efa*/ 	.byte	0x3f
	.zero		1


	//   ....[30]....
        /*0efc*/ 	.word	0x00007210
        /*0f00*/ 	.word	0x00000013
        /*0f04*/ 	.word	0x00022800
        /*0f08*/ 	.short	0x010a
        /*0f0a*/ 	.byte	0x3f
	.zero		1


	//   ....[31]....
        /*0f0c*/ 	.word	0x000086d0
        /*0f10*/ 	.word	0x00000013
        /*0f14*/ 	.word	0x00022800
        /*0f18*/ 	.short	0x010a
        /*0f1a*/ 	.byte	0x3f
	.zero		1


	//   ....[32]....
        /*0f1c*/ 	.word	0x00009600
        /*0f20*/ 	.word	0x0000000d
        /*0f24*/ 	.word	0x00022830
        /*0f28*/ 	.short	0x010a
        /*0f2a*/ 	.byte	0x3f
	.zero		1


	//   ....[33]....
        /*0f2c*/ 	.word	0x000096a0
        /*0f30*/ 	.word	0x0000000d
        /*0f34*/ 	.word	0x00022830
        /*0f38*/ 	.short	0x010a
        /*0f3a*/ 	.byte	0x3f
	.zero		1


	//   ....[34]....
        /*0f3c*/ 	.word	0x0000af40
        /*0f40*/ 	.word	0x0000001b
        /*0f44*/ 	.word	0x00000000
        /*0f48*/ 	.short	0x0101
        /*0f4a*/ 	.byte	0x3f
	.zero		1


	//   ....[35]....
        /*0f4c*/ 	.word	0x0000b5d0
        /*0f50*/ 	.word	0x0000000d
        /*0f54*/ 	.word	0x00022850
        /*0f58*/ 	.short	0x010a
        /*0f5a*/ 	.byte	0x3f
	.zero		1


	//   ....[36]....
        /*0f5c*/ 	.word	0x0000b620
        /*0f60*/ 	.word	0x0000000d
        /*0f64*/ 	.word	0x00022850
        /*0f68*/ 	.short	0x010a
        /*0f6a*/ 	.byte	0x3f
	.zero		1


	//   ....[37]....
        /*0f6c*/ 	.word	0x0000ba40
        /*0f70*/ 	.word	0x0000000d
        /*0f74*/ 	.word	0x00000000
        /*0f78*/ 	.short	0x0101
        /*0f7a*/ 	.byte	0x3f
	.zero		1


	//   ....[38]....
        /*0f7c*/ 	.word	0x0000bba0
        /*0f80*/ 	.word	0x0000000e
        /*0f84*/ 	.word	0x00022830
        /*0f88*/ 	.short	0x010a
        /*0f8a*/ 	.byte	0x3f
	.zero		1


	//   ....[39]....
        /*0f8c*/ 	.word	0x0000bc00
        /*0f90*/ 	.word	0x0000000e
        /*0f94*/ 	.word	0x00022830
        /*0f98*/ 	.short	0x010a
        /*0f9a*/ 	.byte	0x3f
	.zero		1


	//   ....[40]....
        /*0f9c*/ 	.word	0x0000d560
        /*0fa0*/ 	.word	0x0000009b
        /*0fa4*/ 	.word	0x00000000
        /*0fa8*/ 	.short	0x0101
        /*0faa*/ 	.byte	0x3f
	.zero		1


	//   ....[41]....
        /*0fac*/ 	.word	0x0000e300
        /*0fb0*/ 	.word	0x0000000e
        /*0fb4*/ 	.word	0x00022850
        /*0fb8*/ 	.short	0x010a
        /*0fba*/ 	.byte	0x3f
	.zero		1


	//   ....[42]....
        /*0fbc*/ 	.word	0x0000e350
        /*0fc0*/ 	.word	0x0000000e
        /*0fc4*/ 	.word	0x00022850
        /*0fc8*/ 	.short	0x010a
        /*0fca*/ 	.byte	0x3f
	.zero		1


	//   ....[43]....
        /*0fcc*/ 	.word	0x0000e740
        /*0fd0*/ 	.word	0x0000000e
        /*0fd4*/ 	.word	0x00000000
        /*0fd8*/ 	.short	0x0101
        /*0fda*/ 	.byte	0x3f
	.zero		1


	//   ....[44]....
        /*0fdc*/ 	.word	0x0000e840
        /*0fe0*/ 	.word	0x0000000e
        /*0fe4*/ 	.word	0x00022830
        /*0fe8*/ 	.short	0x010a
        /*0fea*/ 	.byte	0x3f
	.zero		1


	//   ....[45]....
        /*0fec*/ 	.word	0x0000e8a0
        /*0ff0*/ 	.word	0x0000000e
        /*0ff4*/ 	.word	0x00022830
        /*0ff8*/ 	.short	0x010a
        /*0ffa*/ 	.byte	0x3f
	.zero		1


	//   ....[46]....
        /*0ffc*/ 	.word	0x0000ff00
        /*1000*/ 	.word	0x000000a6
        /*1004*/ 	.word	0x00000000
        /*1008*/ 	.short	0x0101
        /*100a*/ 	.byte	0x3f
	.zero		1


	//   ....[47]....
        /*100c*/ 	.word	0x00010840
        /*1010*/ 	.word	0x0000000e
        /*1014*/ 	.word	0x00022850
        /*1018*/ 	.short	0x010a
        /*101a*/ 	.byte	0x3f
	.zero		1


	//   ....[48]....
        /*101c*/ 	.word	0x00010890
        /*1020*/ 	.word	0x0000000e
        /*1024*/ 	.word	0x00022850
        /*1028*/ 	.short	0x010a
        /*102a*/ 	.byte	0x3f
	.zero		1


	//   ....[49]....
        /*102c*/ 	.word	0x00010c80
        /*1030*/ 	.word	0x0000000e
        /*1034*/ 	.word	0x00000000
        /*1038*/ 	.short	0x0101
        /*103a*/ 	.byte	0x3f
	.zero		1


	//   ....[50]....
        /*103c*/ 	.word	0x00013260
        /*1040*/ 	.word	0x00000003
        /*1044*/ 	.word	0x00000000
        /*1048*/ 	.short	0x0101
        /*104a*/ 	.byte	0x3f
	.zero		1


	//   ....[51]....
        /*104c*/ 	.word	0x00015ea0
        /*1050*/ 	.word	0x00000016
        /*1054*/ 	.word	0x00022820
        /*1058*/ 	.short	0x010a
        /*105a*/ 	.byte	0x3f
	.zero		1


	//   ....[52]....
        /*105c*/ 	.word	0x00015f30
        /*1060*/ 	.word	0x00000003
        /*1064*/ 	.word	0x000228a0
        /*1068*/ 	.short	0x010a
        /*106a*/ 	.byte	0x3f
	.zero		1


	//   ....[53]....
        /*106c*/ 	.word	0x00016180
        /*1070*/ 	.word	0x00000003
        /*1074*/ 	.word	0x000228c0
        /*1078*/ 	.short	0x010a
        /*107a*/ 	.byte	0x3f
	.zero		1


	//   ....[54]....
        /*107c*/ 	.word	0x00016790
        /*1080*/ 	.word	0x00000008
        /*1084*/ 	.word	0x000228a0
        /*1088*/ 	.short	0x010a
        /*108a*/ 	.byte	0x3f
	.zero		1


	//   ....[55]....
        /*108c*/ 	.word	0x000169d0
        /*1090*/ 	.word	0x00000008
        /*1094*/ 	.word	0x000228c0
        /*1098*/ 	.short	0x010a
        /*109a*/ 	.byte	0x3f
	.zero		1


	//   ....[56]....
        /*109c*/ 	.word	0x00017a90
        /*10a0*/ 	.word	0x0000001f
        /*10a4*/ 	.word	0x00022840
        /*10a8*/ 	.short	0x010a
        /*10aa*/ 	.byte	0x3f
	.zero		1


	//   ....[57]....
        /*10ac*/ 	.word	0x000180c0
        /*10b0*/ 	.word	0x0000001f
        /*10b4*/ 	.word	0x00022830
        /*10b8*/ 	.short	0x0107
        /*10ba*/ 	.byte	0x3f
	.zero		1


	//   ....[58]....
        /*10bc*/ 	.word	0x00018190
        /*10c0*/ 	.word	0x0000001f
        /*10c4*/ 	.word	0x00022830
        /*10c8*/ 	.short	0x0101
        /*10ca*/ 	.byte	0x3f
	.zero		1


	//   ....[59]....
        /*10cc*/ 	.word	0x00018d70
        /*10d0*/ 	.word	0x00000016
        /*10d4*/ 	.word	0x00022800
        /*10d8*/ 	.short	0x0107
        /*10da*/ 	.byte	0x3f
	.zero		1


	//   ....[60]....
        /*10dc*/ 	.word	0x00018e60
        /*10e0*/ 	.word	0x00000016
        /*10e4*/ 	.word	0x00022800
        /*10e8*/ 	.short	0x0101
        /*10ea*/ 	.byte	0x3f
	.zero		1


	//   ....[61]....
        /*10ec*/ 	.word	0x00018e80
        /*10f0*/ 	.word	0x00000016
        /*10f4*/ 	.word	0x00022820
        /*10f8*/ 	.short	0x010a
        /*10fa*/ 	.byte	0x3f
	.zero		1


	//   ....[62]....
        /*10fc*/ 	.word	0x00018f10
        /*1100*/ 	.word	0x0000001f
        /*1104*/ 	.word	0x00022860
        /*1108*/ 	.short	0x010a
        /*110a*/ 	.byte	0x3f
	.zero		1


	//   ....[63]....
        /*110c*/ 	.word	0x00019610
        /*1110*/ 	.word	0x0000001f
        /*1114*/ 	.word	0x00022850
        /*1118*/ 	.short	0x0107
        /*111a*/ 	.byte	0x3f
	.zero		1


	//   ....[64]....
        /*111c*/ 	.word	0x000196e0
        /*1120*/ 	.word	0x0000001f
        /*1124*/ 	.word	0x00022850
        /*1128*/ 	.short	0x0101
        /*112a*/ 	.byte	0x3f
	.zero		1


	//   ....[65]....
        /*112c*/ 	.word	0x00019a20
        /*1130*/ 	.word	0x00000004
        /*1134*/ 	.word	0x00022840
        /*1138*/ 	.short	0x010a
        /*113a*/ 	.byte	0x3f
	.zero		1


	//   ....[66]....
        /*113c*/ 	.word	0x00019e10
        /*1140*/ 	.word	0x00000004
        /*1144*/ 	.word	0x00022830
        /*1148*/ 	.short	0x0107
        /*114a*/ 	.byte	0x3f
	.zero		1


	//   ....[67]....
        /*114c*/ 	.word	0x00019ed0
        /*1150*/ 	.word	0x00000004
        /*1154*/ 	.word	0x00022830
        /*1158*/ 	.short	0x0101
        /*115a*/ 	.byte	0x3f
	.zero		1


	//   ....[68]....
        /*115c*/ 	.word	0x00019f00
        /*1160*/ 	.word	0x00000004
        /*1164*/ 	.word	0x00022860
        /*1168*/ 	.short	0x010a
        /*116a*/ 	.byte	0x3f
	.zero		1


	//   ....[69]....
        /*116c*/ 	.word	0x0001a430
        /*1170*/ 	.word	0x00000004
        /*1174*/ 	.word	0x00022850
        /*1178*/ 	.short	0x0107
        /*117a*/ 	.byte	0x3f
	.zero		1


	//   ....[70]....
        /*117c*/ 	.word	0x0001a4f0
        /*1180*/ 	.word	0x00000004
        /*1184*/ 	.word	0x00022850
        /*1188*/ 	.short	0x0101
        /*118a*/ 	.byte	0x3f
	.zero		1


	//   ....[71]....
        /*118c*/ 	.word	0x0001b370
        /*1190*/ 	.word	0x00000005
        /*1194*/ 	.word	0x00022820
        /*1198*/ 	.short	0x010a
        /*119a*/ 	.byte	0x3f
	.zero		1


	//   ....[72]....
        /*119c*/ 	.word	0x0001b4d0
        /*11a0*/ 	.word	0x00000003
        /*11a4*/ 	.word	0x00022840
        /*11a8*/ 	.short	0x010a
        /*11aa*/ 	.byte	0x3f
	.zero		1


	//   ....[73]....
        /*11ac*/ 	.word	0x0001b570
        /*11b0*/ 	.word	0x00000005
        /*11b4*/ 	.word	0x00022840
        /*11b8*/ 	.short	0x010a
        /*11ba*/ 	.byte	0x3f
	.zero		1


	//   ....[74]....
        /*11bc*/ 	.word	0x0001b5b0
        /*11c0*/ 	.word	0x00000003
        /*11c4*/ 	.word	0x00022860
        /*11c8*/ 	.short	0x010a
        /*11ca*/ 	.byte	0x3f
	.zero		1


	//   ....[75]....
        /*11cc*/ 	.word	0x0001b5f0
        /*11d0*/ 	.word	0x00000005
        /*11d4*/ 	.word	0x00022860
        /*11d8*/ 	.short	0x010a
        /*11da*/ 	.byte	0x3f
	.zero		1


	//   ....[76]....
        /*11dc*/ 	.word	0x0001b650
        /*11e0*/ 	.word	0x00000057
        /*11e4*/ 	.word	0x00022890
        /*11e8*/ 	.short	0x010a
        /*11ea*/ 	.byte	0x3f
	.zero		1


	//   ....[77]....
        /*11ec*/ 	.word	0x0001b8e0
        /*11f0*/ 	.word	0x00000057
        /*11f4*/ 	.word	0x00022890
        /*11f8*/ 	.short	0x010a
        /*11fa*/ 	.byte	0x3f
	.zero		1


	//   ....[78]....
        /*11fc*/ 	.word	0x0001bb90
        /*1200*/ 	.word	0x00000057
        /*1204*/ 	.word	0x00022890
        /*1208*/ 	.short	0x010a
        /*120a*/ 	.byte	0x3f
	.zero		1


	//   ....[79]....
        /*120c*/ 	.word	0x0001be40
        /*1210*/ 	.word	0x00000057
        /*1214*/ 	.word	0x000228b0
        /*1218*/ 	.short	0x010a
        /*121a*/ 	.byte	0x3f
	.zero		1


	//   ....[80]....
        /*121c*/ 	.word	0x0001c300
        /*1220*/ 	.word	0x00000013
        /*1224*/ 	.word	0x00022800
        /*1228*/ 	.short	0x010a
        /*122a*/ 	.byte	0x3f
	.zero		1


	//   ....[81]....
        /*122c*/ 	.word	0x0001c8e0
        /*1230*/ 	.word	0x00000013
        /*1234*/ 	.word	0x00022800
        /*1238*/ 	.short	0x010a
        /*123a*/ 	.byte	0x3f
	.zero		1


	//   ....[82]....
        /*123c*/ 	.word	0x0001c930
        /*1240*/ 	.word	0x0000000d
        /*1244*/ 	.word	0x00022830
        /*1248*/ 	.short	0x010a
        /*124a*/ 	.byte	0x3f
	.zero		1


	//   ....[83]....
        /*124c*/ 	.word	0x0001c980
        /*1250*/ 	.word	0x0000000d
        /*1254*/ 	.word	0x00022850
        /*1258*/ 	.short	0x010a
        /*125a*/ 	.byte	0x3f
	.zero		1


	//   ....[84]....
        /*125c*/ 	.word	0x0001c9d0
        /*1260*/ 	.word	0x0000000e
        /*1264*/ 	.word	0x00022830
        /*1268*/ 	.short	0x010a
        /*126a*/ 	.byte	0x3f
	.zero		1


	//   ....[85]....
        /*126c*/ 	.word	0x0001ca20
        /*1270*/ 	.word	0x0000000e
        /*1274*/ 	.word	0x00022850
        /*1278*/ 	.short	0x010a
        /*127a*/ 	.byte	0x3f
	.zero		1


	//   ....[86]....
        /*127c*/ 	.word	0x0001ca70
        /*1280*/ 	.word	0x0000000e
        /*1284*/ 	.word	0x00022830
        /*1288*/ 	.short	0x010a
        /*128a*/ 	.byte	0x3f
	.zero		1


	//   ....[87]....
        /*128c*/ 	.word	0x0001cac0
        /*1290*/ 	.word	0x0000000e
        /*1294*/ 	.word	0x00022850
        /*1298*/ 	.short	0x010a
        /*129a*/ 	.byte	0x3f
	.zero		1


	//   ....[88]....
        /*129c*/ 	.word	0x0001d090
        /*12a0*/ 	.word	0x00000016
        /*12a4*/ 	.word	0x00022820
        /*12a8*/ 	.short	0x010a
        /*12aa*/ 	.byte	0x3f
	.zero		1


	//   ....[89]....
        /*12ac*/ 	.word	0x0001d0e0
        /*12b0*/ 	.word	0x00000003
        /*12b4*/ 	.word	0x000228a0
        /*12b8*/ 	.short	0x010a
        /*12ba*/ 	.byte	0x3f
	.zero		1


	//   ....[90]....
        /*12bc*/ 	.word	0x0001d130
        /*12c0*/ 	.word	0x00000003
        /*12c4*/ 	.word	0x000228c0
        /*12c8*/ 	.short	0x010a
        /*12ca*/ 	.byte	0x3f
	.zero		1


	//   ....[91]....
        /*12cc*/ 	.word	0x0001d180
        /*12d0*/ 	.word	0x00000008
        /*12d4*/ 	.word	0x000228a0
        /*12d8*/ 	.short	0x010a
        /*12da*/ 	.byte	0x3f
	.zero		1


	//   ....[92]....
        /*12dc*/ 	.word	0x0001d1d0
        /*12e0*/ 	.word	0x00000008
        /*12e4*/ 	.word	0x000228c0
        /*12e8*/ 	.short	0x010a
        /*12ea*/ 	.byte	0x3f
	.zero		1


	//   ....[93]....
        /*12ec*/ 	.word	0x0001d2f0
        /*12f0*/ 	.word	0x0000001f
        /*12f4*/ 	.word	0x00022840
        /*12f8*/ 	.short	0x010a
        /*12fa*/ 	.byte	0x3f
	.zero		1


	//   ....[94]....
        /*12fc*/ 	.word	0x0001e5d0
        /*1300*/ 	.word	0x00000016
        /*1304*/ 	.word	0x00022820
        /*1308*/ 	.short	0x010a
        /*130a*/ 	.byte	0x3f
	.zero		1


	//   ....[95]....
        /*130c*/ 	.word	0x0001e620
        /*1310*/ 	.word	0x0000001f
        /*1314*/ 	.word	0x00022860
        /*1318*/ 	.short	0x010a
        /*131a*/ 	.byte	0x3f
	.zero		1


	//   ....[96]....
        /*131c*/ 	.word	0x0001ef90
        /*1320*/ 	.word	0x00000004
        /*1324*/ 	.word	0x00022840
        /*1328*/ 	.short	0x010a
        /*132a*/ 	.byte	0x3f
	.zero		1


	//   ....[97]....
        /*132c*/ 	.word	0x0001f670
        /*1330*/ 	.word	0x00000004
        /*1334*/ 	.word	0x00022860
        /*1338*/ 	.short	0x010a
        /*133a*/ 	.byte	0x3f
	.zero		1


	//   ....[98]....
        /*133c*/ 	.word	0x00020710
        /*1340*/ 	.word	0x00000005
        /*1344*/ 	.word	0x00022820
        /*1348*/ 	.short	0x010a
        /*134a*/ 	.byte	0x3f
	.zero		1


	//   ....[99]....
        /*134c*/ 	.word	0x000208b0
        /*1350*/ 	.word	0x00000003
        /*1354*/ 	.word	0x00022840
        /*1358*/ 	.short	0x010a
        /*135a*/ 	.byte	0x3f
	.zero		1


	//   ....[100]....
        /*135c*/ 	.word	0x00020900
        /*1360*/ 	.word	0x00000005
        /*1364*/ 	.word	0x00022840
        /*1368*/ 	.short	0x010a
        /*136a*/ 	.byte	0x3f
	.zero		1


	//   ....[101]....
        /*136c*/ 	.word	0x00020950
        /*1370*/ 	.word	0x00000003
        /*1374*/ 	.word	0x00022860
        /*1378*/ 	.short	0x010a
        /*137a*/ 	.byte	0x3f
	.zero		1


	//----- nvinfo : EIATTR_NUM_MBARRIERS
	.align		4
.L_1568:
        /*137c*/ 	.byte	0x03, 0x38
        /*137e*/ 	.short	0x0016


	//----- nvinfo : EIATTR_EXIT_INSTR_OFFSETS
	.align		4
        /*1380*/ 	.byte	0x04, 0x1c
        /*1382*/ 	.short	(.L_1570 - .L_1569)


	//   ....[0]....
.L_1569:
        /*1384*/ 	.word	0x0001b640


	//----- nvinfo : EIATTR_MAX_THREADS
	.align		4
.L_1570:
        /*1388*/ 	.byte	0x04, 0x05
        /*138a*/ 	.short	(.L_1572 - .L_1571)
.L_1571:
        /*138c*/ 	.word	0x00000180
        /*1390*/ 	.word	0x00000001
        /*1394*/ 	.word	0x00000001


	//----- nvinfo : EIATTR_CRS_STACK_SIZE
	.align		4
.L_1572:
        /*1398*/ 	.byte	0x04, 0x1e
        /*139a*/ 	.short	(.L_1574 - .L_1573)
.L_1573:
        /*139c*/ 	.word	0x00000000


	//----- nvinfo : EIATTR_CBANK_PARAM_SIZE
	.align		4
.L_1574:
        /*13a0*/ 	.byte	0x03, 0x19
        /*13a2*/ 	.short	0x0af0


	//----- nvinfo : EIATTR_PARAM_CBANK
	.align		4
        /*13a4*/ 	.byte	0x04, 0x0a
        /*13a6*/ 	.short	(.L_1576 - .L_1575)
	.align		4
.L_1575:
        /*13a8*/ 	.word	index@(.nv.constant0._ZN7cutlass13device_kernelIN5flash11enable_sm90INS1_16FlashAttnFwdSm90INS1_25CollectiveMainloopFwdSm90ILi2EN4cute5tupleIJNS5_1CILi1EEES8_S8_EEENS6_IJNS7_ILi128EEENS7_ILi96EEENS7_ILi64EEEEEELi256ENS_6half_tEfNS_4arch4Sm90ELb1ELb0ELb1ELb1ELb1ELb1ELb0ELb1ELb0ELb1ELb0ELb0EEENS1_21CollectiveEpilogueFwdINS6_IJSA_NS7_ILi256EEESB_EEES9_SE_SG_Li256ELb1ELb1ELb0ELb0EEENS1_36VarlenDynamicPersistentTileSchedulerILi128ELi96ELi256ELi128ELb0ELb1ELb1ELb1ELb1ELb1EEEEEEEEEvNT_6ParamsE)
        /*13ac*/ 	.short	0x0210
        /*13ae*/ 	.short	0x0af0


	//----- nvinfo : EIATTR_SW_WAR
	.align		4
.L_1576:
        /*13b0*/ 	.byte	0x04, 0x36
        /*13b2*/ 	.short	(.L_1578 - .L_1577)
.L_1577:
        /*13b4*/ 	.word	0x00000008
.L_1578:


//--------------------- .nv.info._ZN7cutlass13device_kernelIN5flash11enable_sm90INS1_16FlashAttnFwdSm90INS1_25CollectiveMainloopFwdSm90ILi2EN4cute5tupleIJNS5_1CILi1EEES8_S8_EEENS6_IJNS7_ILi128EEENS7_ILi96EEENS7_ILi64EEEEEELi256ENS_6half_tEfNS_4arch4Sm90ELb1ELb0ELb1ELb1ELb1ELb0ELb1ELb1ELb0ELb1ELb0ELb0EEENS1_21CollectiveEpilogueFwdINS6_IJSA_NS7_ILi256EEESB_EEES9_SE_SG_Li256ELb1ELb1ELb0ELb0EEENS1_36VarlenDynamicPersistentTileSchedulerILi128ELi96ELi256ELi128ELb0ELb1ELb1ELb1ELb1ELb1EEEEEEEEEvNT_6ParamsE --------------------------
	.section	.nv.info._ZN7cutlass13device_kernelIN5flash11enable_sm90INS1_16FlashAttnFwdSm90INS1_25CollectiveMainloopFwdSm90ILi2EN4cute5tupleIJNS5_1CILi1EEES8_S8_EEENS6_IJNS7_ILi128EEENS7_ILi96EEENS7_ILi64EEEEEELi256ENS_6half_tEfNS_4arch4Sm90ELb1ELb0ELb1ELb1ELb1ELb0ELb1ELb1ELb0ELb1ELb0ELb0EEENS1_21CollectiveEpilogueFwdINS6_IJSA_NS7_ILi256EEESB_EEES9_SE_SG_Li256ELb1ELb1ELb0ELb0EEENS1_36VarlenDynamicPersistentTileSchedulerILi128ELi96ELi256ELi128ELb0ELb1ELb1ELb1ELb1ELb1EEEEEEEEEvNT_6ParamsE,"",@"SHT_CUDA_INFO"
	.sectionflags	@""
	.align	4


	//----- nvinfo : EIATTR_CUDA_API_VERSION
	.align		4
        /*0000*/ 	.byte	0x04, 0x37
        /*0002*/ 	.short	(.L_1580 - .L_1579)
.L_1579:
        /*0004*/ 	.word	0x00000082


	//----- nvinfo : EIATTR_KPARAM_INFO
	.align		4
.L_1580:
        /*0008*/ 	.byte	0x04, 0x17
        /*000a*/ 	.short	(.L_1582 - .L_1581)
.L_1581:
        /*000c*/ 	.word	0x00000000
        /*0010*/ 	.short	0x0000
        /*0012*/ 	.short	0x0070
        /*0014*/ 	.byte	0x00, 0xf0, 0x01, 0x2e


	//----- nvinfo : EIATTR_SPARSE_MMA_MASK
	.align		4
.L_1582:
        /*0018*/ 	.byte	0x03, 0x50
        /*001a*/ 	.short	0x0000


	//----- nvinfo : EIATTR_MAXREG_COUNT
	.align		4
        /*001c*/ 	.byte	0x03, 0x1b
        /*001e*/ 	.short	0x00a8


	//----- nvinfo : EIATTR_NUM_BARRIERS
	.align		4
        /*0020*/ 	.byte	0x02, 0x4c
        /*0022*/ 	.byte	0x10
	.zero		1


	//----- nvinfo : EIATTR_EXTERNS
	.align		4
        /*0024*/ 	.byte	0x04, 0x0f
        /*0026*/ 	.short	(.L_1584 - .L_1583)


	//   ....[0]....
	.align		4
.L_1583:
        /*0028*/ 	.word	index@(__assertfail)


	//----- nvinfo : EIATTR_ANNOTATIONS
	.align		4
.L_1584:
        /*002c*/ 	.byte	0x04, 0x55
        /*002e*/ 	.short	(.L_1586 - .L_1585)


	//   ....[0]....
.L_1585:
        /* <DEDUP_REMOVED lines=19> */


	//----- nvinfo : EIATTR_MERCURY_ISA_VERSION
	.align		4
.L_1586:
        /*0150*/ 	.byte	0x03, 0x5f
        /*0152*/ 	.short	0x0101


	//----- nvinfo : EIATTR_UNUSED_LOAD_BYTE_OFFSET
	.align		4
        /*0154*/ 	.byte	0x04, 0x44
        /*0156*/ 	.short	(.L_1588 - .L_1587)


	//   ....[0]....
.L_1587:
        /*0158*/ 	.word	0x000009b0
        /*015c*/ 	.word	0x0000fff0


	//   ....[1]....
        /*0160*/ 	.word	0x0000ac50
        /*0164*/ 	.word	0x0000fff0


	//----- nvinfo : EIATTR_INT_WARP_WIDE_INSTR_OFFSETS
	.align		4
.L_1588:
        /*0168*/ 	.byte	0x04, 0x31
        /*016a*/ 	.short	(.L_1590 - .L_1589)


	//   ....[0]....
.L_1589:
        /*016c*/ 	.word	0x000000c0


	//   ....[1]....
        /*0170*/ 	.word	0x000000d0


	//   ....[2]....
        /*0174*/ 	.word	0x000000e0


	//   ....[3]....
        /*0178*/ 	.word	0x00000180


	//   ....[4]....
        /*017c*/ 	.word	0x0000ee70


	//   ....[5]....
        /*0180*/ 	.word	0x0000ef00


	//   ....[6]....
        /*0184*/ 	.word	0x00012e20


	//   ....[7]....
        /*0188*/ 	.word	0x00012eb0


	//----- nvinfo : EIATTR_COOP_GROUP_MASK_REGIDS
	.align		4
.L_1590:
        /*018c*/ 	.byte	0x04, 0x29
        /*018e*/ 	.short	(.L_1592 - .L_1591)


	//   ....[0]....
.L_1591:
        /*0190*/ 	.word	0xffffffff


	//   ....[1]....
        /*0194*/ 	.word	0xffffffff


	//   ....[2]....
        /*0198*/ 	.word	0xffffffff


	//   ....[3]....
        /*019c*/ 	.word	0xffffffff


	//   ....[4]....
        /*01a0*/ 	.word	0xffffffff


	//   ....[5]....
        /*01a4*/ 	.word	0xffffffff


	//   ....[6]....
        /*01a8*/ 	.word	0xffffffff


	//   ....[7]....
        /*01ac*/ 	.word	0xffffffff


	//   ....[8]....
        /*01b0*/ 	.word	0xffffffff


	//   ....[9]....
        /*01b4*/ 	.word	0xffffffff


	//   ....[10]....
        /*01b8*/ 	.word	0xffffffff


	//   ....[11]....
        /*01bc*/ 	.word	0xffffffff


	//   ....[12]....
        /*01c0*/ 	.word	0xffffffff


	//   ....[13]....
        /*01c4*/ 	.word	0xffffffff


	//   ....[14]....
        /*01c8*/ 	.word	0xffffffff


	//   ....[15]....
        /*01cc*/ 	.word	0xffffffff


	//   ....[16]....
        /*01d0*/ 	.word	0xffffffff


	//   ....[17]....
        /*01d4*/ 	.word	0xffffffff


	//   ....[18]....
        /*01d8*/ 	.word	0xffffffff


	//   ....[19]....
        /*01dc*/ 	.word	0xffffffff


	//   ....[20]....
        /*01e0*/ 	.word	0xffffffff


	//   ....[21]....
        /*01e4*/ 	.word	0xffffffff


	//   ....[22]....
        /*01e8*/ 	.word	0xffffffff


	//   ....[23]....
        /*01ec*/ 	.word	0xffffffff


	//   ....[24]....
        /*01f0*/ 	.word	0xffffffff


	//   ....[25]....
        /*01f4*/ 	.word	0xffffffff


	//   ....[26]....
        /*01f8*/ 	.word	0xffffffff


	//   ....[27]....
        /*01fc*/ 	.word	0xffffffff


	//   ....[28]....
        /*0200*/ 	.word	0xffffffff


	//   ....[29]....
        /*0204*/ 	.word	0xffffffff


	//   ....[30]....
        /*0208*/ 	.word	0xffffffff


	//   ....[31]....
        /*020c*/ 	.word	0xffffffff


	//   ....[32]....
        /*0210*/ 	.word	0xffffffff


	//   ....[33]....
        /*0214*/ 	.word	0xffffffff


	//   ....[34]....
        /*0218*/ 	.word	0xffffffff


	//   ....[35]....
        /*021c*/ 	.word	0xffffffff


	//   ....[36]....
        /*0220*/ 	.word	0xffffffff


	//   ....[37]....
        /*0224*/ 	.word	0xffffffff


	//   ....[38]....
        /*0228*/ 	.word	0xffffffff


	//   ....[39]....
        /*022c*/ 	.word	0xffffffff


	//   ....[40]....
        /*0230*/ 	.word	0xffffffff


	//   ....[41]....
        /*0234*/ 	.word	0xffffffff


	//   ....[42]....
        /*0238*/ 	.word	0xffffffff


	//   ....[43]....
        /*023c*/ 	.word	0xffffffff


	//   ....[44]....
        /*0240*/ 	.word	0xffffffff


	//   ....[45]....
        /*0244*/ 	.word	0xffffffff


	//   ....[46]....
        /*0248*/ 	.word	0xffffffff


	//   ....[47]....
        /*024c*/ 	.word	0xffffffff


	//   ....[48]....
        /*0250*/ 	.word	0xffffffff


	//   ....[49]....
        /*0254*/ 	.word	0xffffffff


	//   ....[50]....
        /*0258*/ 	.word	0xffffffff


	//   ....[51]....
        /*025c*/ 	.word	0xffffffff


	//   ....[52]....
        /*0260*/ 	.word	0xffffffff


	//   ....[53]....
        /*0264*/ 	.word	0xffffffff


	//   ....[54]....
        /*0268*/ 	.word	0xffffffff


	//   ....[55]....
        /*026c*/ 	.word	0xffffffff


	//   ....[56]....
        /*0270*/ 	.word	0xffffffff


	//   ....[57]....
        /*0274*/ 	.word	0xffffffff


	//   ....[58]....
        /*0278*/ 	.word	0xffffffff


	//   ....[59]....
        /*027c*/ 	.word	0xffffffff


	//   ....[60]....
        /*0280*/ 	.word	0xffffffff


	//   ....[61]....
        /*0284*/ 	.word	0xffffffff


	//   ....[62]....
        /*0288*/ 	.word	0xffffffff


	//   ....[63]....
        /*028c*/ 	.word	0xffffffff


	//   ....[64]....
        /*0290*/ 	.word	0xffffffff


	//   ....[65]....
        /*0294*/ 	.word	0xffffffff


	//   ....[66]....
        /*0298*/ 	.word	0xffffffff


	//   ....[67]....
        /*029c*/ 	.word	0xffffffff


	//   ....[68]....
        /*02a0*/ 	.word	0xffffffff


	//   ....[69]....
        /*02a4*/ 	.word	0xffffffff


	//   ....[70]....
        /*02a8*/ 	.word	0xffffffff


	//   ....[71]....
        /*02ac*/ 	.word	0xffffffff


	//   ....[72]....
        /*02b0*/ 	.word	0xffffffff


	//   ....[73]....
        /*02b4*/ 	.word	0xffffffff


	//   ....[74]....
        /*02b8*/ 	.word	0xffffffff


	//   ....[75]....
        /*02bc*/ 	.word	0xffffffff


	//   ....[76]....
        /*02c0*/ 	.word	0xffffffff


	//   ....[77]....
        /*02c4*/ 	.word	0xffffffff


	//   ....[78]....
        /*02c8*/ 	.word	0xffffffff


	//   ....[79]....
        /*02cc*/ 	.word	0xffffffff


	//   ....[80]....
        /*02d0*/ 	.word	0xffffffff


	//   ....[81]....
        /*02d4*/ 	.word	0xffffffff


	//   ....[82]....
        /*02d8*/ 	.word	0xffffffff


	//   ....[83]....
        /*02dc*/ 	.word	0xffffffff


	//   ....[84]....
        /*02e0*/ 	.word	0xffffffff


	//   ....[85]....
        /*02e4*/ 	.word	0xffffffff


	//   ....[86]....
        /*02e8*/ 	.word	0xffffffff


	//   ....[87]....
        /*02ec*/ 	.word	0xffffffff


	//   ....[88]....
        /*02f0*/ 	.word	0xffffffff


	//   ....[89]....
        /*02f4*/ 	.word	0xffffffff


	//   ....[90]....
        /*02f8*/ 	.word	0xffffffff


	//   ....[91]....
        /*02fc*/ 	.word	0xffffffff


	//   ....[92]....
        /*0300*/ 	.word	0xffffffff


	//   ....[93]....
        /*0304*/ 	.word	0xffffffff


	//   ....[94]....
        /*0308*/ 	.word	0xffffffff


	//   ....[95]....
        /*030c*/ 	.word	0xffffffff


	//   ....[96]....
        /*0310*/ 	.word	0xffffffff


	//   ....[97]....
        /*0314*/ 	.word	0xffffffff


	//   ....[98]....
        /*0318*/ 	.word	0xffffffff


	//   ....[99]....
        /*031c*/ 	.word	0xffffffff


	//   ....[100]....
        /*0320*/ 	.word	0xffffffff


	//   ....[101]....
        /*0324*/ 	.word	0xffffffff


	//   ....[102]....
        /*0328*/ 	.word	0xffffffff


	//   ....[103]....
        /*032c*/ 	.word	0xffffffff


	//   ....[104]....
        /*0330*/ 	.word	0xffffffff


	//   ....[105]....
        /*0334*/ 	.word	0xffffffff


	//   ....[106]....
        /*0338*/ 	.word	0xffffffff


	//   ....[107]....
        /*033c*/ 	.word	0xffffffff


	//   ....[108]....
        /*0340*/ 	.word	0xffffffff


	//   ....[109]....
        /*0344*/ 	.word	0xffffffff


	//   ....[110]....
        /*0348*/ 	.word	0xffffffff


	//   ....[111]....
        /*034c*/ 	.word	0xffffffff


	//   ....[112]....
        /*0350*/ 	.word	0xffffffff


	//   ....[113]....
        /*0354*/ 	.word	0xffffffff


	//   ....[114]....
        /*0358*/ 	.word	0xffffffff


	//   ....[115]....
        /*035c*/ 	.word	0xffffffff


	//   ....[116]....
        /*0360*/ 	.word	0xffffffff


	//   ....[117]....
        /*0364*/ 	.word	0xffffffff


	//   ....[118]....
        /*0368*/ 	.word	0xffffffff


	//   ....[119]....
        /*036c*/ 	.word	0xffffffff


	//   ....[120]....
        /*0370*/ 	.word	0xffffffff


	//   ....[121]....
        /*0374*/ 	.word	0xffffffff


	//   ....[122]....
        /*0378*/ 	.word	0xffffffff


	//   ....[123]....
        /*037c*/ 	.word	0xffffffff


	//   ....[124]....
        /*0380*/ 	.word	0xffffffff


	//   ....[125]....
        /*0384*/ 	.word	0xffffffff


	//   ....[126]....
        /*0388*/ 	.word	0xffffffff


	//   ....[127]....
        /*038c*/ 	.word	0xffffffff


	//   ....[128]....
        /*0390*/ 	.word	0xffffffff


	//   ....[129]....
        /*0394*/ 	.word	0xffffffff


	//   ....[130]....
        /*0398*/ 	.word	0xffffffff


	//   ....[131]....
        /*039c*/ 	.word	0xffffffff


	//   ....[132]....
        /*03a0*/ 	.word	0xffffffff


	//   ....[133]....
        /*03a4*/ 	.word	0xffffffff


	//   ....[134]....
        /*03a8*/ 	.word	0xffffffff


	//   ....[135]....
        /*03ac*/ 	.word	0xffffffff


	//   ....[136]....
        /*03b0*/ 	.word	0xffffffff


	//   ....[137]....
        /*03b4*/ 	.word	0xffffffff


	//   ....[138]....
        /*03b8*/ 	.word	0xffffffff


	//   ....[139]....
        /*03bc*/ 	.word	0xffffffff


	//   ....[140]....
        /*03c0*/ 	.word	0xffffffff


	//   ....[141]....
        /*03c4*/ 	.word	0xffffffff


	//   ....[142]....
        /*03c8*/ 	.word	0xffffffff


	//   ....[143]....
        /*03cc*/ 	.word	0xffffffff


	//   ....[144]....
        /*03d0*/ 	.word	0xffffffff


	//   ....[145]....
        /*03d4*/ 	.word	0xffffffff


	//   ....[146]....
        /*03d8*/ 	.word	0xffffffff


	//   ....[147]....
        /*03dc*/ 	.word	0xffffffff


	//   ....[148]....
        /*03e0*/ 	.word	0xffffffff


	//   ....[149]....
        /*03e4*/ 	.word	0xffffffff


	//   ....[150]....
        /*03e8*/ 	.word	0xffffffff


	//   ....[151]....
        /*03ec*/ 	.word	0xffffffff


	//   ....[152]....
        /*03f0*/ 	.word	0xffffffff


	//   ....[153]....
        /*03f4*/ 	.word	0xffffffff


	//   ....[154]....
        /*03f8*/ 	.word	0xffffffff


	//   ....[155]....
        /*03fc*/ 	.word	0xffffffff


	//   ....[156]....
        /*0400*/ 	.word	0xffffffff


	//   ....[157]....
        /*0404*/ 	.word	0xffffffff


	//   ....[158]....
        /*0408*/ 	.word	0xffffffff


	//   ....[159]....
        /*040c*/ 	.word	0xffffffff


	//   ....[160]....
        /*0410*/ 	.word	0xffffffff


	//   ....[161]....
        /*0414*/ 	.word	0x0500000f


	//   ....[162]....
        /*0418*/ 	.word	0x0500000f


	//   ....[163]....
        /*041c*/ 	.word	0x0500000f


	//   ....[164]....
        /*0420*/ 	.word	0x0500000f


	//   ....[165]....
        /*0424*/ 	.word	0x0500000f


	//   ....[166]....
        /*0428*/ 	.word	0x0500000f


	//   ....[167]....
        /*042c*/ 	.word	0x0500000f


	//   ....[168]....
        /*0430*/ 	.word	0x0500000f


	//   ....[169]....
        /*0434*/ 	.word	0x0500000f


	//   ....[170]....
        /*0438*/ 	.word	0x0500000f


	//   ....[171]....
        /*043c*/ 	.word	0x0500000f


	//   ....[172]....
        /*0440*/ 	.word	0x0500000f


	//   ....[173]....
        /*0444*/ 	.word	0x0500000f


	//   ....[174]....
        /*0448*/ 	.word	0x0500000f


	//   ....[175]....
        /*044c*/ 	.word	0x0500000f


	//   ....[176]....
        /*0450*/ 	.word	0x0500000f


	//   ....[177]....
        /*0454*/ 	.word	0x0500000f


	//   ....[178]....
        /*0458*/ 	.word	0x0500000f


	//   ....[179]....
        /*045c*/ 	.word	0x0500000f


	//   ....[180]....
        /*0460*/ 	.word	0x0500000f


	//   ....[181]....
        /*0464*/ 	.word	0x0500000f


	//   ....[182]....
        /*0468*/ 	.word	0x0500000f


	//   ....[183]....
        /*046c*/ 	.word	0x0500000f


	//   ....[184]....
        /*0470*/ 	.word	0x0500000f


	//   ....[185]....
        /*0474*/ 	.word	0x0500000f


	//   ....[186]....
        /*0478*/ 	.word	0x0500000f


	//   ....[187]....
        /*047c*/ 	.word	0x0500000f


	//   ....[188]....
        /*0480*/ 	.word	0x0500000f


	//   ....[189]....
        /*0484*/ 	.word	0x0500000f


	//   ....[190]....
        /*0488*/ 	.word	0x0500000f


	//   ....[191]....
        /*048c*/ 	.word	0x0500000f


	//   ....[192]....
        /*0490*/ 	.word	0x0500000f


	//   ....[193]....
        /*0494*/ 	.word	0x0500000f


	//   ....[194]....
        /*0498*/ 	.word	0x0500000f


	//   ....[195]....
        /*049c*/ 	.word	0x0500000f


	//   ....[196]....
        /*04a0*/ 	.word	0x0500000f


	//   ....[197]....
        /*04a4*/ 	.word	0x0500000f


	//   ....[198]....
        /*04a8*/ 	.word	0x0500000f


	//   ....[199]....
        /*04ac*/ 	.word	0x0500000f


	//   ....[200]....
        /*04b0*/ 	.word	0x0500000f


	//   ....[201]....
        /*04b4*/ 	.word	0x0500000f


	//   ....[202]....
        /*04b8*/ 	.word	0x0500000f


	//   ....[203]....
        /*04bc*/ 	.word	0x0500000f


	//   ....[204]....
        /*04c0*/ 	.word	0x0500000f


	//   ....[205]....
        /*04c4*/ 	.word	0x0500000f


	//   ....[206]....
        /*04c8*/ 	.word	0x0500000f


	//   ....[207]....
        /*04cc*/ 	.word	0x0500000f


	//   ....[208]....
        /*04d0*/ 	.word	0x0500000f


	//   ....[209]....
        /*04d4*/ 	.word	0x0500000f


	//   ....[210]....
        /*04d8*/ 	.word	0x0500000f


	//   ....[211]....
        /*04dc*/ 	.word	0x0500000f


	//   ....[212]....
        /*04e0*/ 	.word	0x0500000f


	//   ....[213]....
        /*04e4*/ 	.word	0x0500000f


	//   ....[214]....
        /*04e8*/ 	.word	0x0500000f


	//   ....[215]....
        /*04ec*/ 	.word	0x0500000f


	//   ....[216]....
        /*04f0*/ 	.word	0x0500000f


	//   ....[217]....
        /*04f4*/ 	.word	0x0500000f


	//   ....[218]....
        /*04f8*/ 	.word	0x0500000f


	//   ....[219]....
        /*04fc*/ 	.word	0x0500000f


	//   ....[220]....
        /*0500*/ 	.word	0x0500000f


	//   ....[221]....
        /*0504*/ 	.word	0x0500000f


	//   ....[222]....
        /*0508*/ 	.word	0x0500000f


	//   ....[223]....
        /*050c*/ 	.word	0x0500000f


	//   ....[224]....
        /*0510*/ 	.word	0x0500000f


	//   ....[225]....
        /*0514*/ 	.word	0x0500000f


	//   ....[226]....
        /*0518*/ 	.word	0x0500000f


	//   ....[227]....
        /*051c*/ 	.word	0x0500000f


	//   ....[228]....
        /*0520*/ 	.word	0x0500000f


	//   ....[229]....
        /*0524*/ 	.word	0x0500000f


	//   ....[230]....
        /*0528*/ 	.word	0x0500000f


	//   ....[231]....
        /*052c*/ 	.word	0x0500000f


	//   ....[232]....
        /*0530*/ 	.word	0x0500000f


	//   ....[233]....
        /*0534*/ 	.word	0x0500000f


	//   ....[234]....
        /*0538*/ 	.word	0x0500000f


	//   ....[235]....
        /*053c*/ 	.word	0x0500000f


	//   ....[236]....
        /*0540*/ 	.word	0x0500000f


	//   ....[237]....
        /*0544*/ 	.word	0x0500000f


	//   ....[238]....
        /*0548*/ 	.word	0x0500000f


	//   ....[239]....
        /*054c*/ 	.word	0x0500000f


	//   ....[240]....
        /*0550*/ 	.word	0x0500000f


	//   ....[241]....
        /*0554*/ 	.word	0x0500000f


	//   ....[242]....
        /*0558*/ 	.word	0x0500000f


	//   ....[243]....
        /*055c*/ 	.word	0x0500000f


	//   ....[244]....
        /*0560*/ 	.word	0x0500000f


	//   ....[245]....
        /*0564*/ 	.word	0x0500000f


	//   ....[246]....
        /*0568*/ 	.word	0x0500000f


	//   ....[247]....
        /*056c*/ 	.word	0x0500000f


	//   ....[248]....
        /*0570*/ 	.word	0x0500000f


	//   ....[249]....
        /*0574*/ 	.word	0x0500000f


	//   ....[250]....
        /*0578*/ 	.word	0x0500000f


	//   ....[251]....
        /*057c*/ 	.word	0x0500000f


	//   ....[252]....
        /*0580*/ 	.word	0x0500000f


	//   ....[253]....
        /*0584*/ 	.word	0x0500000f


	//   ....[254]....
        /*0588*/ 	.word	0x0500000f


	//   ....[255]....
        /*058c*/ 	.word	0x0500000f


	//   ....[0]....
        /*0590*/ 	.word	0x0500000f


	//   ....[1]....
        /*0594*/ 	.word	0x0500000f


	//   ....[2]....
        /*0598*/ 	.word	0x0500000f


	//   ....[3]....
        /*059c*/ 	.word	0x0500000f


	//----- nvinfo : EIATTR_COOP_GROUP_INSTR_OFFSETS
	.align		4
.L_1592:
        /*05a0*/ 	.byte	0x04, 0x28
        /*05a2*/ 	.short	(.L_1594 - .L_1593)


	//   ....[0]....
.L_1593:
        /*05a4*/ 	.word	0x00000080


	//   ....[1]....
        /*05a8*/ 	.word	0x00000090


	//   ....[2]....
        /*05ac*/ 	.word	0x000002f0


	//   ....[3]....
        /*05b0*/ 	.word	0x00000450


	//   ....[4]....
        /*05b4*/ 	.word	0x00000570


	//   ....[5]....
        /*05b8*/ 	.word	0x000006d0


	//   ....[6]....
        /*05bc*/ 	.word	0x00001840


	//   ....[7]....
        /*05c0*/ 	.word	0x00002d20


	//   ....[8]....
        /*05c4*/ 	.word	0x00002d60


	//   ....[9]....
        /*05c8*/ 	.word	0x00003840


	//   ....[10]....
        /*05cc*/ 	.word	0x00003920


	//   ....[11]....
        /*05d0*/ 	.word	0x00003950


	//   ....[12]....
        /*05d4*/ 	.word	0x000039b0


	//   ....[13]....
        /*05d8*/ 	.word	0x000055a0


	//   ....[14]....
        /*05dc*/ 	.word	0x000055c0


	//   ....[15]....
        /*05e0*/ 	.word	0x00006150


	//   ....[16]....
        /*05e4*/ 	.word	0x000061d0


	//   ....[17]....
        /*05e8*/ 	.word	0x000061f0


	//   ....[18]....
        /*05ec*/ 	.word	0x00006210


	//   ....[19]....
        /*05f0*/ 	.word	0x00008b30


	//   ....[20]....
        /*05f4*/ 	.word	0x00008bf0


	//   ....[21]....
        /*05f8*/ 	.word	0x00008c20


	//   ....[22]....
        /*05fc*/ 	.word	0x00008c90


	//   ....[23]....
        /*0600*/ 	.word	0x0000a1d0


	//   ....[24]....
        /*0604*/ 	.word	0x0000a210


	//   ....[25]....
        /*0608*/ 	.word	0x0000a2c0


	//   ....[26]....
        /*060c*/ 	.word	0x0000a2f0


	//   ....[27]....
        /*0610*/ 	.word	0x0000bd50


	//   ....[28]....
        /*0614*/ 	.word	0x0000bd80


	//   ....[29]....
        /*0618*/ 	.word	0x0000bdb0


	//   ....[30]....
        /*061c*/ 	.word	0x0000be20


	//   ....[31]....
        /*0620*/ 	.word	0x0000c680


	//   ....[32]....
        /*0624*/ 	.word	0x0000c6c0


	//   ....[33]....
        /*0628*/ 	.word	0x0000c840


	//   ....[34]....
        /*062c*/ 	.word	0x0000c860


	//   ....[35]....
        /*0630*/ 	.word	0x0000c9a0


	//   ....[36]....
        /*0634*/ 	.word	0x0000c9c0


	//   ....[37]....
        /*0638*/ 	.word	0x0000cb10


	//   ....[38]....
        /*063c*/ 	.word	0x0000cb30


	//   ....[39]....
        /*0640*/ 	.word	0x0000d560


	//   ....[40]....
        /*0644*/ 	.word	0x0000d580


	//   ....[41]....
        /*0648*/ 	.word	0x0000d6c0


	//   ....[42]....
        /*064c*/ 	.word	0x0000d6e0


	//   ....[43]....
        /*0650*/ 	.word	0x0000d820


	//   ....[44]....
        /*0654*/ 	.word	0x0000d840


	//   ....[45]....
        /*0658*/ 	.word	0x0000d990


	//   ....[46]....
        /*065c*/ 	.word	0x0000d9b0


	//   ....[47]....
        /*0660*/ 	.word	0x0000db70


	//   ....[48]....
        /*0664*/ 	.word	0x0000dd40


	//   ....[49]....
        /*0668*/ 	.word	0x0000dd70


	//   ....[50]....
        /*066c*/ 	.word	0x0000dda0


	//   ....[51]....
        /*0670*/ 	.word	0x0000ddd0


	//   ....[52]....
        /*0674*/ 	.word	0x0000de00


	//   ....[53]....
        /*0678*/ 	.word	0x0000de30


	//   ....[54]....
        /*067c*/ 	.word	0x0000df80


	//   ....[55]....
        /*0680*/ 	.word	0x0000dfb0


	//   ....[56]....
        /*0684*/ 	.word	0x0000dfe0


	//   ....[57]....
        /*0688*/ 	.word	0x0000e010


	//   ....[58]....
        /*068c*/ 	.word	0x0000e040


	//   ....[59]....
        /*0690*/ 	.word	0x0000e070


	//   ....[60]....
        /*0694*/ 	.word	0x0000e100


	//   ....[61]....
        /*0698*/ 	.word	0x0000e160


	//   ....[62]....
        /*069c*/ 	.word	0x0000e1f0


	//   ....[63]....
        /*06a0*/ 	.word	0x0000fa30


	//   ....[64]....
        /*06a4*/ 	.word	0x0000fa50


	//   ....[65]....
        /*06a8*/ 	.word	0x0000fae0


	//   ....[66]....
        /*06ac*/ 	.word	0x0000fb00


	//   ....[67]....
        /*06b0*/ 	.word	0x0000fb80


	//   ....[68]....
        /*06b4*/ 	.word	0x0000fba0


	//   ....[69]....
        /*06b8*/ 	.word	0x0000fc20


	//   ....[70]....
        /*06bc*/ 	.word	0x0000fc40


	//   ....[71]....
        /*06c0*/ 	.word	0x0000fcc0


	//   ....[72]....
        /*06c4*/ 	.word	0x0000fce0


	//   ....[73]....
        /*06c8*/ 	.word	0x0000fcf0


	//   ....[74]....
        /*06cc*/ 	.word	0x0000fd00


	//   ....[75]....
        /*06d0*/ 	.word	0x00010490


	//   ....[76]....
        /*06d4*/ 	.word	0x000104b0


	//   ....[77]....
        /*06d8*/ 	.word	0x000104c0


	//   ....[78]....
        /*06dc*/ 	.word	0x000104d0


	//   ....[79]....
        /*06e0*/ 	.word	0x000104e0


	//   ....[80]....
        /*06e4*/ 	.word	0x00010500


	//   ....[81]....
        /*06e8*/ 	.word	0x000105c0


	//   ....[82]....
        /*06ec*/ 	.word	0x00010660


	//   ....[83]....
        /*06f0*/ 	.word	0x00010680


	//   ....[84]....
        /*06f4*/ 	.word	0x000106e0


	//   ....[85]....
        /*06f8*/ 	.word	0x00010750


	//   ....[86]....
        /*06fc*/ 	.word	0x00010770


	//   ....[87]....
        /*0700*/ 	.word	0x00010780


	//   ....[88]....
        /*0704*/ 	.word	0x000107b0


	//   ....[89]....
        /*0708*/ 	.word	0x00010840


	//   ....[90]....
        /*070c*/ 	.word	0x00010880


	//   ....[91]....
        /*0710*/ 	.word	0x00010f90


	//   ....[92]....
        /*0714*/ 	.word	0x00010fc0


	//   ....[93]....
        /*0718*/ 	.word	0x00010fe0


	//   ....[94]....
        /*071c*/ 	.word	0x00011010


	//   ....[95]....
        /*0720*/ 	.word	0x00011090


	//   ....[96]....
        /*0724*/ 	.word	0x000110b0


	//   ....[97]....
        /*0728*/ 	.word	0x000111c0


	//   ....[98]....
        /*072c*/ 	.word	0x000111f0


	//   ....[99]....
        /*0730*/ 	.word	0x00011270


	//   ....[100]....
        /*0734*/ 	.word	0x00011290


	//   ....[101]....
        /*0738*/ 	.word	0x00011300


	//   ....[102]....
        /*073c*/ 	.word	0x00011320


	//   ....[103]....
        /*0740*/ 	.word	0x00011380


	//   ....[104]....
        /*0744*/ 	.word	0x000113b0


	//   ....[105]....
        /*0748*/ 	.word	0x00011430


	//   ....[106]....
        /*074c*/ 	.word	0x00011490


	//   ....[107]....
        /*0750*/ 	.word	0x000119e0


	//   ....[108]....
        /*0754*/ 	.word	0x00011a00


	//   ....[109]....
        /*0758*/ 	.word	0x00011a50


	//   ....[110]....
        /*075c*/ 	.word	0x00011b10


	//   ....[111]....
        /*0760*/ 	.word	0x00011b20


	//   ....[112]....
        /*0764*/ 	.word	0x00011b50


	//   ....[113]....
        /*0768*/ 	.word	0x00011be0


	//   ....[114]....
        /*076c*/ 	.word	0x00011c90


	//   ....[115]....
        /*0770*/ 	.word	0x00011ca0


	//   ....[116]....
        /*0774*/ 	.word	0x00011cd0


	//   ....[117]....
        /*0778*/ 	.word	0x00011ce0


	//   ....[118]....
        /*077c*/ 	.word	0x00011d70


	//   ....[119]....
        /*0780*/ 	.word	0x00012480


	//   ....[120]....
        /*0784*/ 	.word	0x000124a0


	//   ....[121]....
        /*0788*/ 	.word	0x000124b0


	//   ....[122]....
        /*078c*/ 	.word	0x000124f0


	//   ....[123]....
        /*0790*/ 	.word	0x00012500


	//   ....[124]....
        /*0794*/ 	.word	0x00012540


	//   ....[125]....
        /*0798*/ 	.word	0x00012550


	//   ....[126]....
        /*079c*/ 	.word	0x00012590


	//   ....[127]....
        /*07a0*/ 	.word	0x000125a0


	//   ....[128]....
        /*07a4*/ 	.word	0x000125e0


	//   ....[129]....
        /*07a8*/ 	.word	0x000125f0


	//   ....[130]....
        /*07ac*/ 	.word	0x00012600


	//   ....[131]....
        /*07b0*/ 	.word	0x00012960


	//   ....[132]....
        /*07b4*/ 	.word	0x00012980


	//   ....[133]....
        /*07b8*/ 	.word	0x00012990


	//   ....[134]....
        /*07bc*/ 	.word	0x000129a0


	//   ....[135]....
        /*07c0*/ 	.word	0x000129b0


	//   ....[136]....
        /*07c4*/ 	.word	0x000129d0


	//   ....[137]....
        /*07c8*/ 	.word	0x00012a40


	//   ....[138]....
        /*07cc*/ 	.word	0x00012a70


	//   ....[139]....
        /*07d0*/ 	.word	0x00012a80


	//   ....[140]....
        /*07d4*/ 	.word	0x00012af0


	//   ....[141]....
        /*07d8*/ 	.word	0x00012b00


	//   ....[142]....
        /*07dc*/ 	.word	0x00012c00


	//   ....[143]....
        /*07e0*/ 	.word	0x000130a0


	//   ....[144]....
        /*07e4*/ 	.word	0x000130d0


	//   ....[145]....
        /*07e8*/ 	.word	0x00013100


	//   ....[146]....
        /*07ec*/ 	.word	0x00013130


	//   ....[147]....
        /*07f0*/ 	.word	0x00013160


	//   ....[148]....
        /*07f4*/ 	.word	0x00013190


	//   ....[149]....
        /*07f8*/ 	.word	0x000131c0


	//   ....[150]....
        /*07fc*/ 	.word	0x000131f0


	//   ....[151]....
        /*0800*/ 	.word	0x00013370


	//   ....[152]....
        /*0804*/ 	.word	0x000133a0


	//   ....[153]....
        /*0808*/ 	.word	0x000133d0


	//   ....[154]....
        /*080c*/ 	.word	0x00013400


	//   ....[155]....
        /*0810*/ 	.word	0x00013430


	//   ....[156]....
        /*0814*/ 	.word	0x00013460


	//   ....[157]....
        /*0818*/ 	.word	0x00013520


	//   ....[158]....
        /*081c*/ 	.word	0x00013540


	//   ....[159]....
        /*0820*/ 	.word	0x000135b0


	//   ....[160]....
        /*0824*/ 	.word	0x00013c50


	//   ....[161]....
        /*0828*/ 	.word	0x00014280


	//   ....[162]....
        /*082c*/ 	.word	0x00014370


	//   ....[163]....
        /*0830*/ 	.word	0x00014410


	//   ....[164]....
        /*0834*/ 	.word	0x00014470


	//   ....[165]....
        /*0838*/ 	.word	0x00014560


	//   ....[166]....
        /*083c*/ 	.word	0x000145d0


	//   ....[167]....
        /*0840*/ 	.word	0x000146c0


	//   ....[168]....
        /*0844*/ 	.word	0x00014730


	//   ....[169]....
        /*0848*/ 	.word	0x00014820


	//   ....[170]....
        /*084c*/ 	.word	0x00014890


	//   ....[171]....
        /*0850*/ 	.word	0x00014980


	//   ....[172]....
        /*0854*/ 	.word	0x000149f0


	//   ....[173]....
        /*0858*/ 	.word	0x00014a90


	//   ....[174]....
        /*085c*/ 	.word	0x00014b90


	//   ....[175]....
        /*0860*/ 	.word	0x00014be0


	//   ....[176]....
        /*0864*/ 	.word	0x00014c40


	//   ....[177]....
        /*0868*/ 	.word	0x00014d60


	//   ....[178]....
        /*086c*/ 	.word	0x00014de0


	//   ....[179]....
        /*0870*/ 	.word	0x00014ed0


	//   ....[180]....
        /*0874*/ 	.word	0x00014f50


	//   ....[181]....
        /*0878*/ 	.word	0x00015040


	//   ....[182]....
        /*087c*/ 	.word	0x00015150


	//   ....[183]....
        /*0880*/ 	.word	0x000151c0


	//   ....[184]....
        /*0884*/ 	.word	0x000152d0


	//   ....[185]....
        /*0888*/ 	.word	0x00015340


	//   ....[186]....
        /*088c*/ 	.word	0x000153c0


	//   ....[187]....
        /*0890*/ 	.word	0x000154b0


	//   ....[188]....
        /*0894*/ 	.word	0x00015520


	//   ....[189]....
        /*0898*/ 	.word	0x000155f0


	//   ....[190]....
        /*089c*/ 	.word	0x00015690


	//   ....[191]....
        /*08a0*/ 	.word	0x00015730


	//   ....[192]....
        /*08a4*/ 	.word	0x00015790


	//   ....[193]....
        /*08a8*/ 	.word	0x00015880


	//   ....[194]....
        /*08ac*/ 	.word	0x00015990


	//   ....[195]....
        /*08b0*/ 	.word	0x000159e0


	//   ....[196]....
        /*08b4*/ 	.word	0x00015a40


	//   ....[197]....
        /*08b8*/ 	.word	0x00015b40


	//   ....[198]....
        /*08bc*/ 	.word	0x00015c50


	//   ....[199]....
        /*08c0*/ 	.word	0x00015ca0


	//   ....[200]....
        /*08c4*/ 	.word	0x00015d00


	//   ....[201]....
        /*08c8*/ 	.word	0x00015e00


	//   ....[202]....
        /*08cc*/ 	.word	0x00015f10


	//   ....[203]....
        /*08d0*/ 	.word	0x00015f60


	//   ....[204]....
        /*08d4*/ 	.word	0x00015fc0


	//   ....[205]....
        /*08d8*/ 	.word	0x000160b0


	//   ....[206]....
        /*08dc*/ 	.word	0x000161e0


	//   ....[207]....
        /*08e0*/ 	.word	0x000162b0


	//   ....[208]....
        /*08e4*/ 	.word	0x00016350


	//   ....[209]....
        /*08e8*/ 	.word	0x00016460


	//   ....[210]....
        /*08ec*/ 	.word	0x000164c0


	//   ....[211]....
        /*08f0*/ 	.word	0x000165d0


	//   ....[212]....
        /*08f4*/ 	.word	0x00016630


	//   ....[213]....
        /*08f8*/ 	.word	0x00016740


	//   ....[214]....
        /*08fc*/ 	.word	0x000167a0


	//   ....[215]....
        /*0900*/ 	.word	0x000168b0


	//   ....[216]....
        /*0904*/ 	.word	0x00016910


	//   ....[217]....
        /*0908*/ 	.word	0x000169d0


	//   ....[218]....
        /*090c*/ 	.word	0x00016b30


	//   ....[219]....
        /*0910*/ 	.word	0x00016bd0


	//   ....[220]....
        /*0914*/ 	.word	0x00016c30


	//   ....[221]....
        /*0918*/ 	.word	0x00016ce0


	//   ....[222]....
        /*091c*/ 	.word	0x00016d40


	//   ....[223]....
        /*0920*/ 	.word	0x00016df0


	//   ....[224]....
        /*0924*/ 	.word	0x00016e50


	//   ....[225]....
        /*0928*/ 	.word	0x00016f00


	//   ....[226]....
        /*092c*/ 	.word	0x00016f60


	//   ....[227]....
        /*0930*/ 	.word	0x00017010


	//   ....[228]....
        /*0934*/ 	.word	0x00017070


	//   ....[229]....
        /*0938*/ 	.word	0x00017120


	//   ....[230]....
        /*093c*/ 	.word	0x00017200


	//   ....[231]....
        /*0940*/ 	.word	0x000172a0


	//   ....[232]....
        /*0944*/ 	.word	0x00017300


	//   ....[233]....
        /*0948*/ 	.word	0x000173d0


	//   ....[234]....
        /*094c*/ 	.word	0x00017430


	//   ....[235]....
        /*0950*/ 	.word	0x00017500


	//   ....[236]....
        /*0954*/ 	.word	0x00017560


	//   ....[237]....
        /*0958*/ 	.word	0x00017640


	//   ....[238]....
        /*095c*/ 	.word	0x000176a0


	//   ....[239]....
        /*0960*/ 	.word	0x00017770


	//   ....[240]....
        /*0964*/ 	.word	0x000177d0


	//   ....[241]....
        /*0968*/ 	.word	0x000178a0


	//   ....[242]....
        /*096c*/ 	.word	0x00017930


	//   ....[243]....
        /*0970*/ 	.word	0x000179d0


	//   ....[244]....
        /*0974*/ 	.word	0x00017af0


	//   ....[245]....
        /*0978*/ 	.word	0x00017b60


	//   ....[246]....
        /*097c*/ 	.word	0x00017bd0


	//   ....[247]....
        /*0980*/ 	.word	0x00017c40


	//   ....[248]....
        /*0984*/ 	.word	0x00017cb0


	//   ....[249]....
        /*0988*/ 	.word	0x00017d30


	//   ....[250]....
        /*098c*/ 	.word	0x00017dc0


	//   ....[251]....
        /*0990*/ 	.word	0x00017e50


	//   ....[252]....
        /*0994*/ 	.word	0x00017ec0


	//   ....[253]....
        /*0998*/ 	.word	0x00017f30


	//   ....[254]....
        /*099c*/ 	.word	0x00017fa0


	//   ....[255]....
        /*09a0*/ 	.word	0x00018020


	//   ....[0]....
        /*09a4*/ 	.word	0x00018090


	//   ....[1]....
        /*09a8*/ 	.word	0x00018130


	//   ....[2]....
        /*09ac*/ 	.word	0x000181c0


	//   ....[3]....
        /*09b0*/ 	.word	0x000182e0


	//----- nvinfo : EIATTR_REG_RECONFIG
	.align		4
.L_1594:
        /*09b4*/ 	.byte	0x01, 0x54
	.zero		2


	//----- nvinfo : EIATTR_SYSCALL_OFFSETS
	.align		4
        /*09b8*/ 	.byte	0x04, 0x46
        /*09ba*/ 	.short	(.L_1596 - .L_1595)


	//   ....[0]....
.L_1595:
        /*09bc*/ 	.word	0x00001aa0


	//   ....[1]....
        /*09c0*/ 	.word	0x0000f060


	//   ....[2]....
        /*09c4*/ 	.word	0x0000f1b0


	//   ....[3]....
        /*09c8*/ 	.word	0x0000f2a0


	//   ....[4]....
        /*09cc*/ 	.word	0x00010090


	//   ....[5]....
        /*09d0*/ 	.word	0x00010bd0


	//----- nvinfo : EIATTR_MBARRIER_INSTR_OFFSETS
	.align		4
.L_1596:
        /*09d4*/ 	.byte	0x04, 0x39
        /*09d6*/ 	.short	(.L_1598 - .L_1597)


	//   ....[0]....
.L_1597:
        /*09d8*/ 	.word	0x00000190
        /*09dc*/ 	.word	0x000000ff
        /*09e0*/ 	.word	0x00032400
        /*09e4*/ 	.short	0x0100
        /*09e6*/ 	.byte	0x08
	.zero		1


	//   ....[1]....
        /*09e8*/ 	.word	0x000001a0
        /*09ec*/ 	.word	0x000000ff
        /*09f0*/ 	.word	0x00032410
        /*09f4*/ 	.short	0x0100
        /*09f6*/ 	.byte	0x08
	.zero		1


	//   ....[2]....
        /*09f8*/ 	.word	0x000001b0
        /*09fc*/ 	.word	0x000000ff
        /*0a00*/ 	.word	0x00032420
        /*0a04*/ 	.short	0x0100
        /*0a06*/ 	.byte	0x08
	.zero		1


	//   ....[3]....
        /*0a08*/ 	.word	0x000002a0
        /*0a0c*/ 	.word	0x000000ff
        /*0a10*/ 	.word	0x00032430
        /*0a14*/ 	.short	0x0100
        /*0a16*/ 	.byte	0x08
	.zero		1


	//   ....[4]....
        /*0a18*/ 	.word	0x000002b0
        /*0a1c*/ 	.word	0x000000ff
        /*0a20*/ 	.word	0x00032440
        /*0a24*/ 	.short	0x0100
        /*0a26*/ 	.byte	0x08
	.zero		1


	//   ....[5]....
        /*0a28*/ 	.word	0x000002c0
        /*0a2c*/ 	.word	0x000000ff
        /*0a30*/ 	.word	0x00032438
        /*0a34*/ 	.short	0x0100
        /*0a36*/ 	.byte	0x08
	.zero		1


	//   ....[6]....
        /*0a38*/ 	.word	0x000002d0
        /*0a3c*/ 	.word	0x000000ff
        /*0a40*/ 	.word	0x00032448
        /*0a44*/ 	.short	0x0100
        /*0a46*/ 	.byte	0x08
	.zero		1


	//   ....[7]....
        /*0a48*/ 	.word	0x00000400
        /*0a4c*/ 	.word	0x000000ff
        /*0a50*/ 	.word	0x00032450
        /*0a54*/ 	.short	0x0100
        /*0a56*/ 	.byte	0x08
	.zero		1


	//   ....[8]....
        /*0a58*/ 	.word	0x00000410
        /*0a5c*/ 	.word	0x000000ff
        /*0a60*/ 	.word	0x00032460
        /*0a64*/ 	.short	0x0100
        /*0a66*/ 	.byte	0x08
	.zero		1


	//   ....[9]....
        /*0a68*/ 	.word	0x00000420
        /*0a6c*/ 	.word	0x000000ff
        /*0a70*/ 	.word	0x00032458
        /*0a74*/ 	.short	0x0100
        /*0a76*/ 	.byte	0x08
	.zero		1


	//   ....[10]....
        /*0a78*/ 	.word	0x00000430
        /*0a7c*/ 	.word	0x000000ff
        /*0a80*/ 	.word	0x00032468
        /*0a84*/ 	.short	0x0100
        /*0a86*/ 	.byte	0x08
	.zero		1


	//   ....[11]....
        /*0a88*/ 	.word	0x00000520
        /*0a8c*/ 	.word	0x000000ff
        /*0a90*/ 	.word	0x00032470
        /*0a94*/ 	.short	0x0100
        /*0a96*/ 	.byte	0x06
	.zero		1


	//   ....[12]....
        /*0a98*/ 	.word	0x00000530
        /*0a9c*/ 	.word	0x000000ff
        /*0aa0*/ 	.word	0x00032480
        /*0aa4*/ 	.short	0x0100
        /*0aa6*/ 	.byte	0x06
	.zero		1


	//   ....[13]....
        /*0aa8*/ 	.word	0x00000540
        /*0aac*/ 	.word	0x000000ff
        /*0ab0*/ 	.word	0x00032478
        /*0ab4*/ 	.short	0x0100
        /*0ab6*/ 	.byte	0x06
	.zero		1


	//   ....[14]....
        /*0ab8*/ 	.word	0x00000550
        /*0abc*/ 	.word	0x000000ff
        /*0ac0*/ 	.word	0x00032488
        /*0ac4*/ 	.short	0x0100
        /*0ac6*/ 	.byte	0x06
	.zero		1


	//   ....[15]....
        /*0ac8*/ 	.word	0x00000680
        /*0acc*/ 	.word	0x000000ff
        /*0ad0*/ 	.word	0x00032490
        /*0ad4*/ 	.short	0x0100
        /*0ad6*/ 	.byte	0x08
	.zero		1


	//   ....[16]....
        /*0ad8*/ 	.word	0x00000690
        /*0adc*/ 	.word	0x000000ff
        /*0ae0*/ 	.word	0x000324a0
        /*0ae4*/ 	.short	0x0100
        /*0ae6*/ 	.byte	0x08
	.zero		1


	//   ....[17]....
        /*0ae8*/ 	.word	0x000006a0
        /*0aec*/ 	.word	0x000000ff
        /*0af0*/ 	.word	0x00032498
        /*0af4*/ 	.short	0x0100
        /*0af6*/ 	.byte	0x08
	.zero		1


	//   ....[18]....
        /*0af8*/ 	.word	0x000006b0
        /*0afc*/ 	.word	0x000000ff
        /*0b00*/ 	.word	0x000324a8
        /*0b04*/ 	.short	0x0100
        /*0b06*/ 	.byte	0x08
	.zero		1


	//   ....[19]....
        /*0b08*/ 	.word	0x000007f0
        /*0b0c*/ 	.word	0x000000ff
        /*0b10*/ 	.word	0x000324b0
        /*0b14*/ 	.short	0x0100
        /*0b16*/ 	.byte	0x08
	.zero		1


	//   ....[20]....
        /*0b18*/ 	.word	0x00000800
        /*0b1c*/ 	.word	0x000000ff
        /*0b20*/ 	.word	0x000324c0
        /*0b24*/ 	.short	0x0100
        /*0b26*/ 	.byte	0x08
	.zero		1


	//   ....[21]....
        /*0b28*/ 	.word	0x00000810
        /*0b2c*/ 	.word	0x000000ff
        /*0b30*/ 	.word	0x000324b8
        /*0b34*/ 	.short	0x0100
        /*0b36*/ 	.byte	0x08
	.zero		1


	//   ....[22]....
        /*0b38*/ 	.word	0x00000820
        /*0b3c*/ 	.word	0x000000ff
        /*0b40*/ 	.word	0x000324c8
        /*0b44*/ 	.short	0x0100
        /*0b46*/ 	.byte	0x08
	.zero		1


	//   ....[23]....
        /*0b48*/ 	.word	0x00001b00
        /*0b4c*/ 	.word	0x000000ff
        /*0b50*/ 	.word	0x00032400
        /*0b54*/ 	.short	0x010a
        /*0b56*/ 	.byte	0x28
	.zero		1


	//   ....[24]....
        /*0b58*/ 	.word	0x00001bf0
        /*0b5c*/ 	.word	0x000000ff
        /*0b60*/ 	.word	0x00032430
        /*0b64*/ 	.short	0x010a
        /*0b66*/ 	.byte	0x06
	.zero		1


	//   ....[25]....
        /*0b68*/ 	.word	0x00001c30
        /*0b6c*/ 	.word	0x000000ff
        /*0b70*/ 	.word	0x00032430
        /*0b74*/ 	.short	0x010a
        /*0b76*/ 	.byte	0x06
	.zero		1


	//   ....[26]....
        /*0b78*/ 	.word	0x00001f30
        /*0b7c*/ 	.word	0x000000ff
        /*0b80*/ 	.word	0x00032410
        /*0b84*/ 	.short	0x010a
        /*0b86*/ 	.byte	0x28
	.zero		1


	//   ....[27]....
        /*0b88*/ 	.word	0x00001f70
        /*0b8c*/ 	.word	0x000000ff
        /*0b90*/ 	.word	0x00032450
        /*0b94*/ 	.short	0x010a
        /*0b96*/ 	.byte	0x06
	.zero		1


	//   ....[28]....
        /*0b98*/ 	.word	0x00001fb0
        /*0b9c*/ 	.word	0x000000ff
        /*0ba0*/ 	.word	0x00032450
        /*0ba4*/ 	.short	0x010a
        /*0ba6*/ 	.byte	0x06
	.zero		1


	//   ....[29]....
        /*0ba8*/ 	.word	0x00002d50
        /*0bac*/ 	.word	0x000000ff
        /*0bb0*/ 	.word	0x00000000
        /*0bb4*/ 	.short	0x0101
        /*0bb6*/ 	.byte	0x0a
	.zero		1


	//   ....[30]....
        /*0bb8*/ 	.word	0x000046a0
        /*0bbc*/ 	.word	0x000000ff
        /*0bc0*/ 	.word	0x00000000
        /*0bc4*/ 	.short	0x0101
        /*0bc6*/ 	.byte	0x06
	.zero		1


	//   ....[31]....
        /*0bc8*/ 	.word	0x00004840
        /*0bcc*/ 	.word	0x000000ff
        /*0bd0*/ 	.word	0x00032430
        /*0bd4*/ 	.short	0x010a
        /*0bd6*/ 	.byte	0x04
	.zero		1


	//   ....[32]....
        /*0bd8*/ 	.word	0x00004880
        /*0bdc*/ 	.word	0x000000ff
        /*0be0*/ 	.word	0x00032430
        /*0be4*/ 	.short	0x010a
        /*0be6*/ 	.byte	0x04
	.zero		1


	//   ....[33]....
        /*0be8*/ 	.word	0x00004aa0
        /*0bec*/ 	.word	0x000000ff
        /*0bf0*/ 	.word	0x00032450
        /*0bf4*/ 	.short	0x010a
        /*0bf6*/ 	.byte	0x04
	.zero		1


	//   ....[34]....
        /*0bf8*/ 	.word	0x00004ae0
        /*0bfc*/ 	.word	0x000000ff
        /*0c00*/ 	.word	0x00032450
        /*0c04*/ 	.short	0x010a
        /*0c06*/ 	.byte	0x04
	.zero		1


	//   ....[35]....
        /*0c08*/ 	.word	0x00005580
        /*0c0c*/ 	.word	0x000000ff
        /*0c10*/ 	.word	0x00000000
        /*0c14*/ 	.short	0x0101
        /*0c16*/ 	.byte	0x0a
	.zero		1


	//   ....[36]....
        /*0c18*/ 	.word	0x00007820
        /*0c1c*/ 	.word	0x000000ff
        /*0c20*/ 	.word	0x00000000
        /*0c24*/ 	.short	0x0101
        /*0c26*/ 	.byte	0x04
	.zero		1


	//   ....[37]....
        /*0c28*/ 	.word	0x00007950
        /*0c2c*/ 	.word	0x000000ff
        /*0c30*/ 	.word	0x00032430
        /*0c34*/ 	.short	0x010a
        /*0c36*/ 	.byte	0x04
	.zero		1


	//   ....[38]....
        /*0c38*/ 	.word	0x00007990
        /*0c3c*/ 	.word	0x000000ff
        /*0c40*/ 	.word	0x00032430
        /*0c44*/ 	.short	0x010a
        /*0c46*/ 	.byte	0x04
	.zero		1


	//   ....[39]....
        /*0c48*/ 	.word	0x00007bb0
        /*0c4c*/ 	.word	0x000000ff
        /*0c50*/ 	.word	0x00032450
        /*0c54*/ 	.short	0x010a
        /*0c56*/ 	.byte	0x04
	.zero		1


	//   ....[40]....
        /*0c58*/ 	.word	0x00007bf0
        /*0c5c*/ 	.word	0x000000ff
        /*0c60*/ 	.word	0x00032450
        /*0c64*/ 	.short	0x010a
        /*0c66*/ 	.byte	0x04
	.zero		1


	//   ....[41]....
        /*0c68*/ 	.word	0x000085e0
        /*0c6c*/ 	.word	0x000000ff
        /*0c70*/ 	.word	0x00000000
        /*0c74*/ 	.short	0x0101
        /*0c76*/ 	.byte	0x0a
	.zero		1


	//   ....[42]....
        /*0c78*/ 	.word	0x0000a1b0
        /*0c7c*/ 	.word	0x000000ff
        /*0c80*/ 	.word	0x00000000
        /*0c84*/ 	.short	0x0101
        /*0c86*/ 	.byte	0x04
	.zero		1


	//   ....[43]....
        /*0c88*/ 	.word	0x0000c6a0
        /*0c8c*/ 	.word	0x000000ff
        /*0c90*/ 	.word	0x00000000
        /*0c94*/ 	.short	0x0101
        /*0c96*/ 	.byte	0x07
	.zero		1


	//   ....[44]....
        /*0c98*/ 	.word	0x0000f7b0
        /*0c9c*/ 	.word	0x00000019
        /*0ca0*/ 	.word	0x00032440
        /*0ca4*/ 	.short	0x010a
        /*0ca6*/ 	.byte	0x3f
	.zero		1


	//   ....[45]....
        /*0ca8*/ 	.word	0x0000fe00
        /*0cac*/ 	.word	0x00000019
        /*0cb0*/ 	.word	0x00032430
        /*0cb4*/ 	.short	0x0107
        /*0cb6*/ 	.byte	0x3f
	.zero		1


	//   ....[46]....
        /*0cb8*/ 	.word	0x0000fed0
        /*0cbc*/ 	.word	0x00000019
        /*0cc0*/ 	.word	0x00032430
        /*0cc4*/ 	.short	0x0101
        /*0cc6*/ 	.byte	0x3f
	.zero		1


	//   ....[47]....
        /*0cc8*/ 	.word	0x00010a10
        /*0ccc*/ 	.word	0x00000016
        /*0cd0*/ 	.word	0x00032400
        /*0cd4*/ 	.short	0x0107
        /*0cd6*/ 	.byte	0x3f
	.zero		1


	//   ....[48]....
        /*0cd8*/ 	.word	0x00010aa0
        /*0cdc*/ 	.word	0x00000016
        /*0ce0*/ 	.word	0x00032400
        /*0ce4*/ 	.short	0x0101
        /*0ce6*/ 	.byte	0x3f
	.zero		1


	//   ....[49]....
        /*0ce8*/ 	.word	0x000115d0
        /*0cec*/ 	.word	0x00000016
        /*0cf0*/ 	.word	0x00032410
        /*0cf4*/ 	.short	0x0107
        /*0cf6*/ 	.byte	0x3f
	.zero		1


	//   ....[50]....
        /*0cf8*/ 	.word	0x000116d0
        /*0cfc*/ 	.word	0x00000016
        /*0d00*/ 	.word	0x00032410
        /*0d04*/ 	.short	0x0101
        /*0d06*/ 	.byte	0x3f
	.zero		1


	//   ....[51]....
        /*0d08*/ 	.word	0x000116f0
        /*0d0c*/ 	.word	0x00000016
        /*0d10*/ 	.word	0x00032420
        /*0d14*/ 	.short	0x010a
        /*0d16*/ 	.byte	0x3f
	.zero		1


	//   ....[52]....
        /*0d18*/ 	.word	0x00011770
        /*0d1c*/ 	.word	0x00000019
        /*0d20*/ 	.word	0x00032460
        /*0d24*/ 	.short	0x010a
        /*0d26*/ 	.byte	0x3f
	.zero		1


	//   ....[53]....
        /*0d28*/ 	.word	0x00011ef0
        /*0d2c*/ 	.word	0x00000019
        /*0d30*/ 	.word	0x00032450
        /*0d34*/ 	.short	0x0107
        /*0d36*/ 	.byte	0x3f
	.zero		1


	//   ....[54]....
        /*0d38*/ 	.word	0x00011fb0
        /*0d3c*/ 	.word	0x00000019
        /*0d40*/ 	.word	0x00032450
        /*0d44*/ 	.short	0x0101
        /*0d46*/ 	.byte	0x3f
	.zero		1


	//   ....[55]....
        /*0d48*/ 	.word	0x000122e0
        /*0d4c*/ 	.word	0x0000000a
        /*0d50*/ 	.word	0x00032440
        /*0d54*/ 	.short	0x010a
        /*0d56*/ 	.byte	0x3f
	.zero		1


	//   ....[56]....
        /*0d58*/ 	.word	0x000126b0
        /*0d5c*/ 	.word	0x0000000a
        /*0d60*/ 	.word	0x00032430
        /*0d64*/ 	.short	0x0107
        /*0d66*/ 	.byte	0x3f
	.zero		1


	//   ....[57]....
        /*0d68*/ 	.word	0x00012760
        /*0d6c*/ 	.word	0x0000000a
        /*0d70*/ 	.word	0x00032430
        /*0d74*/ 	.short	0x0101
        /*0d76*/ 	.byte	0x3f
	.zero		1


	//   ....[58]....
        /*0d78*/ 	.word	0x00012790
        /*0d7c*/ 	.word	0x0000000a
        /*0d80*/ 	.word	0x00032460
        /*0d84*/ 	.short	0x010a
        /*0d86*/ 	.byte	0x3f
	.zero		1


	//   ....[59]....
        /*0d88*/ 	.word	0x00012cb0
        /*0d8c*/ 	.word	0x0000000a
        /*0d90*/ 	.word	0x00032450
        /*0d94*/ 	.short	0x0107
        /*0d96*/ 	.byte	0x3f
	.zero		1


	//   ....[60]....
        /*0d98*/ 	.word	0x00012d60
        /*0d9c*/ 	.word	0x0000000a
        /*0da0*/ 	.word	0x00032450
        /*0da4*/ 	.short	0x0101
        /*0da6*/ 	.byte	0x3f
	.zero		1


	//   ....[61]....
        /*0da8*/ 	.word	0x00013bd0
        /*0dac*/ 	.word	0x00000005
        /*0db0*/ 	.word	0x00032420
        /*0db4*/ 	.short	0x010a
        /*0db6*/ 	.byte	0x3f
	.zero		1


	//   ....[62]....
        /*0db8*/ 	.word	0x00013d70
        /*0dbc*/ 	.word	0x00000003
        /*0dc0*/ 	.word	0x00032440
        /*0dc4*/ 	.short	0x010a
        /*0dc6*/ 	.byte	0x3f
	.zero		1


	//   ....[63]....
        /*0dc8*/ 	.word	0x00013e10
        /*0dcc*/ 	.word	0x00000005
        /*0dd0*/ 	.word	0x00032440
        /*0dd4*/ 	.short	0x010a
        /*0dd6*/ 	.byte	0x3f
	.zero		1


	//   ....[64]....
        /*0dd8*/ 	.word	0x00013e50
        /*0ddc*/ 	.word	0x00000003
        /*0de0*/ 	.word	0x00032460
        /*0de4*/ 	.short	0x010a
        /*0de6*/ 	.byte	0x3f
	.zero		1


	//   ....[65]....
        /*0de8*/ 	.word	0x00013e90
        /*0dec*/ 	.word	0x00000005
        /*0df0*/ 	.word	0x00032460
        /*0df4*/ 	.short	0x010a
        /*0df6*/ 	.byte	0x3f
	.zero		1


	//   ....[66]....
        /*0df8*/ 	.word	0x00013f00
        /*0dfc*/ 	.word	0x00000003
        /*0e00*/ 	.word	0x00032400
        /*0e04*/ 	.short	0x010a
        /*0e06*/ 	.byte	0x3f
	.zero		1


	//   ....[67]....
        /*0e08*/ 	.word	0x00013f60
        /*0e0c*/ 	.word	0x00000003
        /*0e10*/ 	.word	0x00032430
        /*0e14*/ 	.short	0x010a
        /*0e16*/ 	.byte	0x3f
	.zero		1


	//   ....[68]....
        /*0e18*/ 	.word	0x00013fc0
        /*0e1c*/ 	.word	0x00000003
        /*0e20*/ 	.word	0x00032410
        /*0e24*/ 	.short	0x010a
        /*0e26*/ 	.byte	0x3f
	.zero		1


	//   ....[69]....
        /*0e28*/ 	.word	0x00014020
        /*0e2c*/ 	.word	0x00000003
        /*0e30*/ 	.word	0x00032450
        /*0e34*/ 	.short	0x010a
        /*0e36*/ 	.byte	0x3f
	.zero		1


	//   ....[70]....
        /*0e38*/ 	.word	0x00014080
        /*0e3c*/ 	.word	0x00000099
        /*0e40*/ 	.word	0x00032430
        /*0e44*/ 	.short	0x010a
        /*0e46*/ 	.byte	0x3f
	.zero		1


	//   ....[71]....
        /*0e48*/ 	.word	0x000140e0
        /*0e4c*/ 	.word	0x000000cc
        /*0e50*/ 	.word	0x00032450
        /*0e54*/ 	.short	0x010a
        /*0e56*/ 	.byte	0x3f
	.zero		1


	//   ....[72]....
        /*0e58*/ 	.word	0x00014140
        /*0e5c*/ 	.word	0x00000099
        /*0e60*/ 	.word	0x00032430
        /*0e64*/ 	.short	0x010a
        /*0e66*/ 	.byte	0x3f
	.zero		1


	//   ....[73]....
        /*0e68*/ 	.word	0x000141a0
        /*0e6c*/ 	.word	0x000000cd
        /*0e70*/ 	.word	0x00032450
        /*0e74*/ 	.short	0x010a
        /*0e76*/ 	.byte	0x3f
	.zero		1


	//   ....[74]....
        /*0e78*/ 	.word	0x000142c0
        /*0e7c*/ 	.word	0x00000019
        /*0e80*/ 	.word	0x00032440
        /*0e84*/ 	.short	0x010a
        /*0e86*/ 	.byte	0x3f
	.zero		1


	//   ....[75]....
        /*0e88*/ 	.word	0x000160e0
        /*0e8c*/ 	.word	0x00000016
        /*0e90*/ 	.word	0x00032420
        /*0e94*/ 	.short	0x010a
        /*0e96*/ 	.byte	0x3f
	.zero		1


	//   ....[76]....
        /*0e98*/ 	.word	0x00016130
        /*0e9c*/ 	.word	0x00000019
        /*0ea0*/ 	.word	0x00032460
        /*0ea4*/ 	.short	0x010a
        /*0ea6*/ 	.byte	0x3f
	.zero		1


	//   ....[77]....
        /*0ea8*/ 	.word	0x00016a80
        /*0eac*/ 	.word	0x0000000a
        /*0eb0*/ 	.word	0x00032440
        /*0eb4*/ 	.short	0x010a
        /*0eb6*/ 	.byte	0x3f
	.zero		1


	//   ....[78]....
        /*0eb8*/ 	.word	0x00017150
        /*0ebc*/ 	.word	0x0000000a
        /*0ec0*/ 	.word	0x00032460
        /*0ec4*/ 	.short	0x010a
        /*0ec6*/ 	.byte	0x3f
	.zero		1


	//   ....[79]....
        /*0ec8*/ 	.word	0x00018200
        /*0ecc*/ 	.word	0x00000005
        /*0ed0*/ 	.word	0x00032420
        /*0ed4*/ 	.short	0x010a
        /*0ed6*/ 	.byte	0x3f
	.zero		1


	//   ....[80]....
        /*0ed8*/ 	.word	0x000183a0
        /*0edc*/ 	.word	0x00000003
        /*0ee0*/ 	.word	0x00032440
        /*0ee4*/ 	.short	0x010a
        /*0ee6*/ 	.byte	0x3f
	.zero		1


	//   ....[81]....
        /*0ee8*/ 	.word	0x000183f0
        /*0eec*/ 	.word	0x00000005
        /*0ef0*/ 	.word	0x00032440
        /*0ef4*/ 	.short	0x010a
        /*0ef6*/ 	.byte	0x3f
	.zero		1


	//   ....[82]....
        /*0ef8*/ 	.word	0x00018440
        /*0efc*/ 	.word	0x00000003
        /*0f00*/ 	.word	0x00032460
        /*0f04*/ 	.short	0x010a
        /*0f06*/ 	.byte	0x3f
	.zero		1


	//----- nvinfo : EIATTR_NUM_MBARRIERS
	.align		4
.L_1598:
        /*0f08*/ 	.byte	0x03, 0x38
        /*0f0a*/ 	.short	0x0017


	//----- nvinfo : EIATTR_EXIT_INSTR_OFFSETS
	.align		4
        /*0f0c*/ 	.byte	0x04, 0x1c
        /*0f0e*/ 	.short	(.L_1600 - .L_1599)


	//   ....[0]....
.L_1599:
        /*0f10*/ 	.word	0x000009f0


	//   ....[1]....
        /*0f14*/ 	.word	0x0000db20


	//   ....[2]....
        /*0f18*/ 	.word	0x00013ee0


	//----- nvinfo : EIATTR_MAX_THREADS
	.align		4
.L_1600:
        /*0f1c*/ 	.byte	0x04, 0x05
        /*0f1e*/ 	.short	(.L_1602 - .L_1601)
.L_1601:
        /*0f20*/ 	.word	0x00000180
        /*0f24*/ 	.word	0x00000001
        /*0f28*/ 	.word	0x00000001


	//----- nvinfo : EIATTR_CRS_STACK_SIZE
	.align		4
.L_1602:
        /*0f2c*/ 	.byte	0x04, 0x1e
        /*0f2e*/ 	.short	(.L_1604 - .L_1603)
.L_1603:
        /*0f30*/ 	.word	0x00000000


	//----- nvinfo : EIATTR_CBANK_PARAM_SIZE
	.align		4
.L_1604:
        /*0f34*/ 	.byte	0x03, 0x19
        /*0f36*/ 	.short	0x0bf0


	//----- nvinfo : EIATTR_PARAM_CBANK
	.align		4
        /*0f38*/ 	.byte	0x04, 0x0a
        /*0f3a*/ 	.short	(.L_1606 - .L_1605)
	.align		4
.L_1605:
        /*0f3c*/ 	.word	index@(.nv.constant0._ZN7cutlass13device_kernelIN5flash11enable_sm90INS1_16FlashAttnFwdSm90INS1_25CollectiveMainloopFwdSm90ILi2EN4cute5tupleIJNS5_1CILi1EEES8_S8_EEENS6_IJNS7_ILi128EEENS7_ILi96EEENS7_ILi64EEEEEELi256ENS_6half_tEfNS_4arch4Sm90ELb1ELb0ELb1ELb1ELb1ELb0ELb1ELb1ELb0ELb1ELb0ELb0EEENS1_21CollectiveEpilogueFwdINS6_IJSA_NS7_ILi256EEESB_EEES9_SE_SG_Li256ELb1ELb1ELb0ELb0EEENS1_36VarlenDynamicPersistentTileSchedulerILi128ELi96ELi256ELi128ELb0ELb1ELb1ELb1ELb1ELb1EEEEEEEEEvNT_6ParamsE)
        /*0f40*/ 	.short	0x0210
        /*0f42*/ 	.short	0x0bf0


	//----- nvinfo : EIATTR_SW_WAR
	.align		4
.L_1606:
        /*0f44*/ 	.byte	0x04, 0x36
        /*0f46*/ 	.short	(.L_1608 - .L_1607)
.L_1607:
        /*0f48*/ 	.word	0x00000008
.L_1608:


//--------------------- .nv.info._ZN7cutlass13device_kernelIN5flash11enable_sm90INS1_16FlashAttnFwdSm90INS1_25CollectiveMainloopFwdSm90ILi2EN4cute5tupleIJNS5_1CILi1EEES8_S8_EEENS6_IJNS7_ILi128EEENS7_ILi96EEENS7_ILi64EEEEEELi256ENS_6half_tEfNS_4arch4Sm90ELb1ELb0ELb1ELb1ELb1ELb1ELb1ELb1ELb0ELb1ELb0ELb0EEENS1_21CollectiveEpilogueFwdINS6_IJSA_NS7_ILi256EEESB_EEES9_SE_SG_Li256ELb1ELb1ELb0ELb0EEENS1_36VarlenDynamicPersistentTileSchedulerILi128ELi96ELi256ELi128ELb0ELb1ELb1ELb1ELb1ELb1EEEEEEEEEvNT_6ParamsE --------------------------
	.section	.nv.info._ZN7cutlass13device_kernelIN5flash11enable_sm90INS1_16FlashAttnFwdSm90INS1_25CollectiveMainloopFwdSm90ILi2EN4cute5tupleIJNS5_1CILi1EEES8_S8_EEENS6_IJNS7_ILi128EEENS7_ILi96EEENS7_ILi64EEEEEELi256ENS_6half_tEfNS_4arch4Sm90ELb1ELb0ELb1ELb1ELb1ELb1ELb1ELb1ELb0ELb1ELb0ELb0EEENS1_21CollectiveEpilogueFwdINS6_IJSA_NS7_ILi256EEESB_EEES9_SE_SG_Li256ELb1ELb1ELb0ELb0EEENS1_36VarlenDynamicPersistentTileSchedulerILi128ELi96ELi256ELi128ELb0ELb1ELb1ELb1ELb1ELb1EEEEEEEEEvNT_6ParamsE,"",@"SHT_CUDA_INFO"
	.sectionflags	@""
	.align	4


	//----- nvinfo : EIATTR_CUDA_API_VERSION
	.align		4
        /*0000*/ 	.byte	0x04, 0x37
        /*0002*/ 	.short	(.L_1610 - .L_1609)
.L_1609:
        /*0004*/ 	.word	0x00000082


	//----- nvinfo : EIATTR_KPARAM_INFO
	.align		4
.L_1610:
        /*0008*/ 	.byte	0x04, 0x17
        /*000a*/ 	.short	(.L_1612 - .L_1611)
.L_1611:
        /*000c*/ 	.word	0x00000000
        /*0010*/ 	.short	0x0000
        /*0012*/ 	.short	0x0070
        /*0014*/ 	.byte	0x00, 0xf0, 0x01, 0x2e


	//----- nvinfo : EIATTR_SPARSE_MMA_MASK
	.align		4
.L_1612:
        /*0018*/ 	.byte	0x03, 0x50
        /*001a*/ 	.short	0x0000


	//----- nvinfo : EIATTR_MAXREG_COUNT
	.align		4
        /*001c*/ 	.byte	0x03, 0x1b
        /*001e*/ 	.short	0x00a8


	//----- nvinfo : EIATTR_NUM_BARRIERS
	.align		4
        /*0020*/ 	.byte	0x02, 0x4c
        /*0022*/ 	.byte	0x10
	.zero		1


	//----- nvinfo : EIATTR_EXTERNS
	.align		4
        /*0024*/ 	.byte	0x04, 0x0f
        /*0026*/ 	.short	(.L_1614 - .L_1613)


	//   ....[0]....
	.align		4
.L_1613:
        /*0028*/ 	.word	index@(__assertfail)


	//----- nvinfo : EIATTR_ANNOTATIONS
	.align		4
.L_1614:
        /*002c*/ 	.byte	0x04, 0x55
        /*002e*/ 	.short	(.L_1616 - .L_1615)


	//   ....[0]....
.L_1615:
        /* <DEDUP_REMOVED lines=98> */


	//----- nvinfo : EIATTR_MERCURY_ISA_VERSION
	.align		4
.L_1616:
        /*0638*/ 	.byte	0x03, 0x5f
        /*063a*/ 	.short	0x0101


	//----- nvinfo : EIATTR_UNUSED_LOAD_BYTE_OFFSET
	.align		4
        /*063c*/ 	.byte	0x04, 0x44
        /*063e*/ 	.short	(.L_1618 - .L_1617)


	//   ....[0]....
.L_1617:
        /*0640*/ 	.word	0x00000a90
        /*0644*/ 	.word	0x0000fff0


	//   ....[1]....
        /*0648*/ 	.word	0x00013bf0
        /*064c*/ 	.word	0x0000fff0


	//----- nvinfo : EIATTR_INT_WARP_WIDE_INSTR_OFFSETS
	.align		4
.L_1618:
        /*0650*/ 	.byte	0x04, 0x31
        /*0652*/ 	.short	(.L_1620 - .L_1619)


	//   ....[0]....
.L_1619:
        /*0654*/ 	.word	0x00000130


	//   ....[1]....
        /*0658*/ 	.word	0x00000170


	//   ....[2]....
        /*065c*/ 	.word	0x000001e0


	//   ....[3]....
        /*0660*/ 	.word	0x000001f0


	//   ....[4]....
        /*0664*/ 	.word	0x000193d0


	//   ....[5]....
        /*0668*/ 	.word	0x00019460


	//   ....[6]....
        /*066c*/ 	.word	0x0001d470


	//   ....[7]....
        /*0670*/ 	.word	0x0001d500


	//----- nvinfo : EIATTR_COOP_GROUP_MASK_REGIDS
	.align		4
.L_1620:
        /*0674*/ 	.byte	0x04, 0x29
        /*0676*/ 	.short	(.L_1622 - .L_1621)


	//   ....[0]....
.L_1621:
        /*0678*/ 	.word	0xffffffff


	//   ....[1]....
        /*067c*/ 	.word	0xffffffff


	//   ....[2]....
        /*0680*/ 	.word	0xffffffff


	//   ....[3]....
        /*0684*/ 	.word	0xffffffff


	//   ....[4]....
        /*0688*/ 	.word	0xffffffff


	//   ....[5]....
        /*068c*/ 	.word	0xffffffff


	//   ....[6]....
        /*0690*/ 	.word	0xffffffff


	//   ....[7]....
        /*0694*/ 	.word	0xffffffff


	//   ....[8]....
        /*0698*/ 	.word	0xffffffff


	//   ....[9]....
        /*069c*/ 	.word	0xffffffff


	//   ....[10]....
        /*06a0*/ 	.word	0xffffffff


	//   ....[11]....
        /*06a4*/ 	.word	0xffffffff


	//   ....[12]....
        /*06a8*/ 	.word	0xffffffff


	//   ....[13]....
        /*06ac*/ 	.word	0xffffffff


	//   ....[14]....
        /*06b0*/ 	.word	0xffffffff


	//   ....[15]....
        /*06b4*/ 	.word	0xffffffff


	//   ....[16]....
        /*06b8*/ 	.word	0xffffffff


	//   ....[17]....
        /*06bc*/ 	.word	0xffffffff


	//   ....[18]....
        /*06c0*/ 	.word	0xffffffff


	//   ....[19]....
        /*06c4*/ 	.word	0xffffffff


	//   ....[20]....
        /*06c8*/ 	.word	0xffffffff


	//   ....[21]....
        /*06cc*/ 	.word	0xffffffff


	//   ....[22]....
        /*06d0*/ 	.word	0xffffffff


	//   ....[23]....
        /*06d4*/ 	.word	0xffffffff


	//   ....[24]....
        /*06d8*/ 	.word	0xffffffff


	//   ....[25]....
        /*06dc*/ 	.word	0xffffffff


	//   ....[26]....
        /*06e0*/ 	.word	0xffffffff


	//   ....[27]....
        /*06e4*/ 	.word	0xffffffff


	//   ....[28]....
        /*06e8*/ 	.word	0xffffffff


	//   ....[29]....
        /*06ec*/ 	.word	0xffffffff


	//   ....[30]....
        /*06f0*/ 	.word	0xffffffff


	//   ....[31]....
        /*06f4*/ 	.word	0xffffffff


	//   ....[32]....
        /*06f8*/ 	.word	0xffffffff


	//   ....[33]....
        /*06fc*/ 	.word	0xffffffff


	//   ....[34]....
        /*0700*/ 	.word	0xffffffff


	//   ....[35]....
        /*0704*/ 	.word	0xffffffff


	//   ....[36]....
        /*0708*/ 	.word	0xffffffff


	//   ....[37]....
        /*070c*/ 	.word	0xffffffff


	//   ....[38]....
        /*0710*/ 	.word	0xffffffff


	//   ....[39]....
        /*0714*/ 	.word	0xffffffff


	//   ....[40]....
        /*0718*/ 	.word	0xffffffff


	//   ....[41]....
        /*071c*/ 	.word	0xffffffff


	//   ....[42]....
        /*0720*/ 	.word	0xffffffff


	//   ....[43]....
        /*0724*/ 	.word	0xffffffff


	//   ....[44]....
        /*0728*/ 	.word	0xffffffff


	//   ....[45]....
        /*072c*/ 	.word	0xffffffff


	//   ....[46]....
        /*0730*/ 	.word	0xffffffff


	//   ....[47]....
        /*0734*/ 	.word	0xffffffff


	//   ....[48]....
        /*0738*/ 	.word	0xffffffff


	//   ....[49]....
        /*073c*/ 	.word	0xffffffff


	//   ....[50]....
        /*0740*/ 	.word	0xffffffff


	//   ....[51]....
        /*0744*/ 	.word	0xffffffff


	//   ....[52]....
        /*0748*/ 	.word	0xffffffff


	//   ....[53]....
        /*074c*/ 	.word	0xffffffff


	//   ....[54]....
        /*0750*/ 	.word	0xffffffff


	//   ....[55]....
        /*0754*/ 	.word	0xffffffff


	//   ....[56]....
        /*0758*/ 	.word	0xffffffff


	//   ....[57]....
        /*075c*/ 	.word	0xffffffff


	//   ....[58]....
        /*0760*/ 	.word	0xffffffff


	//   ....[59]....
        /*0764*/ 	.word	0xffffffff


	//   ....[60]....
        /*0768*/ 	.word	0xffffffff


	//   ....[61]....
        /*076c*/ 	.word	0xffffffff


	//   ....[62]....
        /*0770*/ 	.word	0xffffffff


	//   ....[63]....
        /*0774*/ 	.word	0xffffffff


	//   ....[64]....
        /*0778*/ 	.word	0xffffffff


	//   ....[65]....
        /*077c*/ 	.word	0xffffffff


	//   ....[66]....
        /*0780*/ 	.word	0xffffffff


	//   ....[67]....
        /*0784*/ 	.word	0xffffffff


	//   ....[68]....
        /*0788*/ 	.word	0xffffffff


	//   ....[69]....
        /*078c*/ 	.word	0xffffffff


	//   ....[70]....
        /*0790*/ 	.word	0xffffffff


	//   ....[71]....
        /*0794*/ 	.word	0xffffffff


	//   ....[72]....
        /*0798*/ 	.word	0xffffffff


	//   ....[73]....
        /*079c*/ 	.word	0xffffffff


	//   ....[74]....
        /*07a0*/ 	.word	0xffffffff


	//   ....[75]....
        /*07a4*/ 	.word	0xffffffff


	//   ....[76]....
        /*07a8*/ 	.word	0xffffffff


	//   ....[77]....
        /*07ac*/ 	.word	0xffffffff


	//   ....[78]....
        /*07b0*/ 	.word	0xffffffff


	//   ....[79]....
        /*07b4*/ 	.word	0xffffffff


	//   ....[80]....
        /*07b8*/ 	.word	0xffffffff


	//   ....[81]....
        /*07bc*/ 	.word	0xffffffff


	//   ....[82]....
        /*07c0*/ 	.word	0xffffffff


	//   ....[83]....
        /*07c4*/ 	.word	0xffffffff


	//   ....[84]....
        /*07c8*/ 	.word	0xffffffff


	//   ....[85]....
        /*07cc*/ 	.word	0xffffffff


	//   ....[86]....
        /*07d0*/ 	.word	0xffffffff


	//   ....[87]....
        /*07d4*/ 	.word	0xffffffff


	//   ....[88]....
        /*07d8*/ 	.word	0xffffffff


	//   ....[89]....
        /*07dc*/ 	.word	0xffffffff


	//   ....[90]....
        /*07e0*/ 	.word	0xffffffff


	//   ....[91]....
        /*07e4*/ 	.word	0xffffffff


	//   ....[92]....
        /*07e8*/ 	.word	0xffffffff


	//   ....[93]....
        /*07ec*/ 	.word	0xffffffff


	//   ....[94]....
        /*07f0*/ 	.word	0xffffffff


	//   ....[95]....
        /*07f4*/ 	.word	0xffffffff


	//   ....[96]....
        /*07f8*/ 	.word	0xffffffff


	//   ....[97]....
        /*07fc*/ 	.word	0xffffffff


	//   ....[98]....
        /*0800*/ 	.word	0xffffffff


	//   ....[99]....
        /*0804*/ 	.word	0xffffffff


	//   ....[100]....
        /*0808*/ 	.word	0xffffffff


	//   ....[101]....
        /*080c*/ 	.word	0xffffffff


	//   ....[102]....
        /*0810*/ 	.word	0xffffffff


	//   ....[103]....
        /*0814*/ 	.word	0xffffffff


	//   ....[104]....
        /*0818*/ 	.word	0xffffffff


	//   ....[105]....
        /*081c*/ 	.word	0xffffffff


	//   ....[106]....
        /*0820*/ 	.word	0xffffffff


	//   ....[107]....
        /*0824*/ 	.word	0xffffffff


	//   ....[108]....
        /*0828*/ 	.word	0xffffffff


	//   ....[109]....
        /*082c*/ 	.word	0xffffffff


	//   ....[110]....
        /*0830*/ 	.word	0xffffffff


	//   ....[111]....
        /*0834*/ 	.word	0xffffffff


	//   ....[112]....
        /*0838*/ 	.word	0xffffffff


	//   ....[113]....
        /*083c*/ 	.word	0xffffffff


	//   ....[114]....
        /*0840*/ 	.word	0xffffffff


	//   ....[115]....
        /*0844*/ 	.word	0xffffffff


	//   ....[116]....
        /*0848*/ 	.word	0xffffffff


	//   ....[117]....
        /*084c*/ 	.word	0xffffffff


	//   ....[118]....
        /*0850*/ 	.word	0xffffffff


	//   ....[119]....
        /*0854*/ 	.word	0xffffffff


	//   ....[120]....
        /*0858*/ 	.word	0xffffffff


	//   ....[121]....
        /*085c*/ 	.word	0xffffffff


	//   ....[122]....
        /*0860*/ 	.word	0xffffffff


	//   ....[123]....
        /*0864*/ 	.word	0xffffffff


	//   ....[124]....
        /*0868*/ 	.word	0xffffffff


	//   ....[125]....
        /*086c*/ 	.word	0xffffffff


	//   ....[126]....
        /*0870*/ 	.word	0xffffffff


	//   ....[127]....
        /*0874*/ 	.word	0xffffffff


	//   ....[128]....
        /*0878*/ 	.word	0xffffffff


	//   ....[129]....
        /*087c*/ 	.word	0xffffffff


	//   ....[130]....
        /*0880*/ 	.word	0xffffffff


	//   ....[131]....
        /*0884*/ 	.word	0xffffffff


	//   ....[132]....
        /*0888*/ 	.word	0xffffffff


	//   ....[133]....
        /*088c*/ 	.word	0xffffffff


	//   ....[134]....
        /*0890*/ 	.word	0xffffffff


	//   ....[135]....
        /*0894*/ 	.word	0xffffffff


	//   ....[136]....
        /*0898*/ 	.word	0xffffffff


	//   ....[137]....
        /*089c*/ 	.word	0xffffffff


	//   ....[138]....
        /*08a0*/ 	.word	0xffffffff


	//   ....[139]....
        /*08a4*/ 	.word	0xffffffff


	//   ....[140]....
        /*08a8*/ 	.word	0xffffffff


	//   ....[141]....
        /*08ac*/ 	.word	0xffffffff


	//   ....[142]....
        /*08b0*/ 	.word	0xffffffff


	//   ....[143]....
        /*08b4*/ 	.word	0xffffffff


	//   ....[144]....
        /*08b8*/ 	.word	0xffffffff


	//   ....[145]....
        /*08bc*/ 	.word	0xffffffff


	//   ....[146]....
        /*08c0*/ 	.word	0xffffffff


	//   ....[147]....
        /*08c4*/ 	.word	0xffffffff


	//   ....[148]....
        /*08c8*/ 	.word	0xffffffff


	//   ....[149]....
        /*08cc*/ 	.word	0xffffffff


	//   ....[150]....
        /*08d0*/ 	.word	0xffffffff


	//   ....[151]....
        /*08d4*/ 	.word	0xffffffff


	//   ....[152]....
        /*08d8*/ 	.word	0xffffffff


	//   ....[153]....
        /*08dc*/ 	.word	0xffffffff


	//   ....[154]....
        /*08e0*/ 	.word	0xffffffff


	//   ....[155]....
        /*08e4*/ 	.word	0xffffffff


	//   ....[156]....
        /*08e8*/ 	.word	0xffffffff


	//   ....[157]....
        /*08ec*/ 	.word	0xffffffff


	//   ....[158]....
        /*08f0*/ 	.word	0xffffffff


	//   ....[159]....
        /*08f4*/ 	.word	0xffffffff


	//   ....[160]....
        /*08f8*/ 	.word	0xffffffff


	//   ....[161]....
        /*08fc*/ 	.word	0xffffffff


	//   ....[162]....
        /*0900*/ 	.word	0xffffffff


	//   ....[163]....
        /*0904*/ 	.word	0xffffffff


	//   ....[164]....
        /*0908*/ 	.word	0xffffffff


	//   ....[165]....
        /*090c*/ 	.word	0xffffffff


	//   ....[166]....
        /*0910*/ 	.word	0xffffffff


	//   ....[167]....
        /*0914*/ 	.word	0xffffffff


	//   ....[168]....
        /*0918*/ 	.word	0xffffffff


	//   ....[169]....
        /*091c*/ 	.word	0xffffffff


	//   ....[170]....
        /*0920*/ 	.word	0xffffffff


	//   ....[171]....
        /*0924*/ 	.word	0xffffffff


	//   ....[172]....
        /*0928*/ 	.word	0xffffffff


	//   ....[173]....
        /*092c*/ 	.word	0xffffffff


	//   ....[174]....
        /*0930*/ 	.word	0xffffffff


	//   ....[175]....
        /*0934*/ 	.word	0xffffffff


	//   ....[176]....
        /*0938*/ 	.word	0xffffffff


	//   ....[177]....
        /*093c*/ 	.word	0xffffffff


	//   ....[178]....
        /*0940*/ 	.word	0xffffffff


	//   ....[179]....
        /*0944*/ 	.word	0xffffffff


	//   ....[180]....
        /*0948*/ 	.word	0xffffffff


	//   ....[181]....
        /*094c*/ 	.word	0xffffffff


	//   ....[182]....
        /*0950*/ 	.word	0xffffffff


	//   ....[183]....
        /*0954*/ 	.word	0xffffffff


	//   ....[184]....
        /*0958*/ 	.word	0xffffffff


	//   ....[185]....
        /*095c*/ 	.word	0xffffffff


	//   ....[186]....
        /*0960*/ 	.word	0xffffffff


	//   ....[187]....
        /*0964*/ 	.word	0xffffffff


	//   ....[188]....
        /*0968*/ 	.word	0xffffffff


	//   ....[189]....
        /*096c*/ 	.word	0xffffffff


	//   ....[190]....
        /*0970*/ 	.word	0xffffffff


	//   ....[191]....
        /*0974*/ 	.word	0xffffffff


	//   ....[192]....
        /*0978*/ 	.word	0xffffffff


	//   ....[193]....
        /*097c*/ 	.word	0xffffffff


	//   ....[194]....
        /*0980*/ 	.word	0xffffffff


	//   ....[195]....
        /*0984*/ 	.word	0x0500000f


	//   ....[196]....
        /*0988*/ 	.word	0x0500000f


	//   ....[197]....
        /*098c*/ 	.word	0x0500000f


	//   ....[198]....
        /*0990*/ 	.word	0x0500000f


	//   ....[199]....
        /*0994*/ 	.word	0x0500000f


	//   ....[200]....
        /*0998*/ 	.word	0x0500000f


	//   ....[201]....
        /*099c*/ 	.word	0x0500000f


	//   ....[202]....
        /*09a0*/ 	.word	0x0500000f


	//   ....[203]....
        /*09a4*/ 	.word	0x0500000f


	//   ....[204]....
        /*09a8*/ 	.word	0x0500000f


	//   ....[205]....
        /*09ac*/ 	.word	0x0500000f


	//   ....[206]....
        /*09b0*/ 	.word	0x0500000f


	//   ....[207]....
        /*09b4*/ 	.word	0x0500000f


	//   ....[208]....
        /*09b8*/ 	.word	0x0500000f


	//   ....[209]....
        /*09bc*/ 	.word	0x0500000f


	//   ....[210]....
        /*09c0*/ 	.word	0x0500000f


	//   ....[211]....
        /*09c4*/ 	.word	0x0500000f


	//   ....[212]....
        /*09c8*/ 	.word	0x0500000f


	//   ....[213]....
        /*09cc*/ 	.word	0x0500000f


	//   ....[214]....
        /*09d0*/ 	.word	0x0500000f


	//   ....[215]....
        /*09d4*/ 	.word	0x0500000f


	//   ....[216]....
        /*09d8*/ 	.word	0x0500000f


	//   ....[217]....
        /*09dc*/ 	.word	0x0500000f


	//   ....[218]....
        /*09e0*/ 	.word	0x0500000f


	//   ....[219]....
        /*09e4*/ 	.word	0x0500000f


	//   ....[220]....
        /*09e8*/ 	.word	0x0500000f


	//   ....[221]....
        /*09ec*/ 	.word	0x0500000f


	//   ....[222]....
        /*09f0*/ 	.word	0x0500000f


	//   ....[223]....
        /*09f4*/ 	.word	0x0500000f


	//   ....[224]....
        /*09f8*/ 	.word	0x0500000f


	//   ....[225]....
        /*09fc*/ 	.word	0x0500000f


	//   ....[226]....
        /*0a00*/ 	.word	0x0500000f


	//   ....[227]....
        /*0a04*/ 	.word	0x0500000f


	//   ....[228]....
        /*0a08*/ 	.word	0x0500000f


	//   ....[229]....
        /*0a0c*/ 	.word	0x0500000f


	//   ....[230]....
        /*0a10*/ 	.word	0x0500000f


	//   ....[231]....
        /*0a14*/ 	.word	0x0500000f


	//   ....[232]....
        /*0a18*/ 	.word	0x0500000f


	//   ....[233]....
        /*0a1c*/ 	.word	0x0500000f


	//   ....[234]....
        /*0a20*/ 	.word	0x0500000f


	//   ....[235]....
        /*0a24*/ 	.word	0x0500000f


	//   ....[236]....
        /*0a28*/ 	.word	0x0500000f


	//   ....[237]....
        /*0a2c*/ 	.word	0x0500000f


	//   ....[238]....
        /*0a30*/ 	.word	0x0500000f


	//   ....[239]....
        /*0a34*/ 	.word	0x0500000f


	//   ....[240]....
        /*0a38*/ 	.word	0x0500000f


	//   ....[241]....
        /*0a3c*/ 	.word	0x0500000f


	//   ....[242]....
        /*0a40*/ 	.word	0x0500000f


	//   ....[243]....
        /*0a44*/ 	.word	0x0500000f


	//   ....[244]....
        /*0a48*/ 	.word	0x0500000f


	//   ....[245]....
        /*0a4c*/ 	.word	0x0500000f


	//   ....[246]....
        /*0a50*/ 	.word	0x0500000f


	//   ....[247]....
        /*0a54*/ 	.word	0x0500000f


	//   ....[248]....
        /*0a58*/ 	.word	0x0500000f


	//   ....[249]....
        /*0a5c*/ 	.word	0x0500000f


	//   ....[250]....
        /*0a60*/ 	.word	0x0500000f


	//   ....[251]....
        /*0a64*/ 	.word	0x0500000f


	//   ....[252]....
        /*0a68*/ 	.word	0x0500000f


	//   ....[253]....
        /*0a6c*/ 	.word	0x0500000f


	//   ....[254]....
        /*0a70*/ 	.word	0x0500000f


	//   ....[255]....
        /*0a74*/ 	.word	0x0500000f


	//   ....[0]....
        /*0a78*/ 	.word	0x0500000f


	//   ....[1]....
        /*0a7c*/ 	.word	0x0500000f


	//   ....[2]....
        /*0a80*/ 	.word	0x0500000f


	//   ....[3]....
        /*0a84*/ 	.word	0x0500000f


	//   ....[4]....
        /*0a88*/ 	.word	0x0500000f


	//   ....[5]....
        /*0a8c*/ 	.word	0x0500000f


	//   ....[6]....
        /*0a90*/ 	.word	0x0500000f


	//   ....[7]....
        /*0a94*/ 	.word	0x0500000f


	//   ....[8]....
        /*0a98*/ 	.word	0x0500000f


	//   ....[9]....
        /*0a9c*/ 	.word	0x0500000f


	//   ....[10]....
        /*0aa0*/ 	.word	0x0500000f


	//   ....[11]....
        /*0aa4*/ 	.word	0x0500000f


	//   ....[12]....
        /*0aa8*/ 	.word	0x0500000f


	//   ....[13]....
        /*0aac*/ 	.word	0x0500000f


	//   ....[14]....
        /*0ab0*/ 	.word	0x0500000f


	//   ....[15]....
        /*0ab4*/ 	.word	0x0500000f


	//   ....[16]....
        /*0ab8*/ 	.word	0x0500000f


	//   ....[17]....
        /*0abc*/ 	.word	0x0500000f


	//   ....[18]....
        /*0ac0*/ 	.word	0x0500000f


	//   ....[19]....
        /*0ac4*/ 	.word	0x0500000f


	//   ....[20]....
        /*0ac8*/ 	.word	0x0500000f


	//   ....[21]....
        /*0acc*/ 	.word	0x0500000f


	//   ....[22]....
        /*0ad0*/ 	.word	0x0500000f


	//   ....[23]....
        /*0ad4*/ 	.word	0x0500000f


	//   ....[24]....
        /*0ad8*/ 	.word	0x0500000f


	//   ....[25]....
        /*0adc*/ 	.word	0x0500000f


	//   ....[26]....
        /*0ae0*/ 	.word	0x0500000f


	//   ....[27]....
        /*0ae4*/ 	.word	0x0500000f


	//   ....[28]....
        /*0ae8*/ 	.word	0x0500000f


	//   ....[29]....
        /*0aec*/ 	.word	0x0500000f


	//   ....[30]....
        /*0af0*/ 	.word	0x0500000f


	//   ....[31]....
        /*0af4*/ 	.word	0x0500000f


	//   ....[32]....
        /*0af8*/ 	.word	0x0500000f


	//   ....[33]....
        /*0afc*/ 	.word	0x0500000f


	//   ....[34]....
        /*0b00*/ 	.word	0x0500000f


	//   ....[35]....
        /*0b04*/ 	.word	0x0500000f


	//   ....[36]....
        /*0b08*/ 	.word	0x0500000f


	//   ....[37]....
        /*0b0c*/ 	.word	0x0500000f


	//   ....[38]....
        /*0b10*/ 	.word	0x0500000f


	//   ....[39]....
        /*0b14*/ 	.word	0x0500000f


	//   ....[40]....
        /*0b18*/ 	.word	0x0500000f


	//   ....[41]....
        /*0b1c*/ 	.word	0x0500000f


	//   ....[42]....
        /*0b20*/ 	.word	0x0500000f


	//   ....[43]....
        /*0b24*/ 	.word	0x0500000f


	//   ....[44]....
        /*0b28*/ 	.word	0x0500000f


	//   ....[45]....
        /*0b2c*/ 	.word	0x0500000f


	//   ....[46]....
        /*0b30*/ 	.word	0x0500000f


	//   ....[47]....
        /*0b34*/ 	.word	0x0500000f


	//   ....[48]....
        /*0b38*/ 	.word	0x0500000f


	//   ....[49]....
        /*0b3c*/ 	.word	0x0500000f


	//   ....[50]....
        /*0b40*/ 	.word	0x0500000f


	//   ....[51]....
        /*0b44*/ 	.word	0x0500000f


	//   ....[52]....
        /*0b48*/ 	.word	0x0500000f


	//   ....[53]....
        /*0b4c*/ 	.word	0x0500000f


	//   ....[54]....
        /*0b50*/ 	.word	0x0500000f


	//   ....[55]....
        /*0b54*/ 	.word	0x0500000f


	//   ....[56]....
        /*0b58*/ 	.word	0x0500000f


	//   ....[57]....
        /*0b5c*/ 	.word	0x0500000f


	//   ....[58]....
        /*0b60*/ 	.word	0x0500000f


	//   ....[59]....
        /*0b64*/ 	.word	0x0500000f


	//   ....[60]....
        /*0b68*/ 	.word	0x0500000f


	//   ....[61]....
        /*0b6c*/ 	.word	0x0500000f


	//   ....[62]....
        /*0b70*/ 	.word	0x0500000f


	//   ....[63]....
        /*0b74*/ 	.word	0x0500000f


	//   ....[64]....
        /*0b78*/ 	.word	0x0500000f


	//   ....[65]....
        /*0b7c*/ 	.word	0x0500000f


	//   ....[66]....
        /*0b80*/ 	.word	0x0500000f


	//   ....[67]....
        /*0b84*/ 	.word	0x0500000f


	//   ....[68]....
        /*0b88*/ 	.word	0x0500000f


	//   ....[69]....
        /*0b8c*/ 	.word	0x0500000f


	//   ....[70]....
        /*0b90*/ 	.word	0x0500000f


	//   ....[71]....
        /*0b94*/ 	.word	0x0500000f


	//   ....[72]....
        /*0b98*/ 	.word	0x0500000f


	//   ....[73]....
        /*0b9c*/ 	.word	0x0500000f


	//   ....[74]....
        /*0ba0*/ 	.word	0x0500000f


	//   ....[75]....
        /*0ba4*/ 	.word	0x0500000f


	//----- nvinfo : EIATTR_COOP_GROUP_INSTR_OFFSETS
	.align		4
.L_1622:
        /*0ba8*/ 	.byte	0x04, 0x28
        /*0baa*/ 	.short	(.L_1624 - .L_1623)


	//   ....[0]....
.L_1623:
        /*0bac*/ 	.word	0x00000070


	//   ....[1]....
        /*0bb0*/ 	.word	0x00000140


	//   ....[2]....
        /*0bb4*/ 	.word	0x00000190


	//   ....[3]....
        /*0bb8*/ 	.word	0x000003e0


	//   ....[4]....
        /*0bbc*/ 	.word	0x00000540


	//   ....[5]....
        /*0bc0*/ 	.word	0x00000660


	//   ....[6]....
        /*0bc4*/ 	.word	0x000007c0


	//   ....[7]....
        /*0bc8*/ 	.word	0x00002d80


	//   ....[8]....
        /*0bcc*/ 	.word	0x00002d90


	//   ....[9]....
        /*0bd0*/ 	.word	0x00003460


	//   ....[10]....
        /*0bd4*/ 	.word	0x00003470


	//   ....[11]....
        /*0bd8*/ 	.word	0x00004030


	//   ....[12]....
        /*0bdc*/ 	.word	0x00004040


	//   ....[13]....
        /*0be0*/ 	.word	0x000047f0


	//   ....[14]....
        /*0be4*/ 	.word	0x00004800


	//   ....[15]....
        /*0be8*/ 	.word	0x000051f0


	//   ....[16]....
        /*0bec*/ 	.word	0x00005200


	//   ....[17]....
        /*0bf0*/ 	.word	0x00005310


	//   ....[18]....
        /*0bf4*/ 	.word	0x00005320


	//   ....[19]....
        /*0bf8*/ 	.word	0x00005750


	//   ....[20]....
        /*0bfc*/ 	.word	0x00005770


	//   ....[21]....
        /*0c00*/ 	.word	0x00005a40


	//   ....[22]....
        /*0c04*/ 	.word	0x00005a60


	//   ....[23]....
        /*0c08*/ 	.word	0x00006490


	//   ....[24]....
        /*0c0c*/ 	.word	0x00006c70


	//   ....[25]....
        /*0c10*/ 	.word	0x00006c80


	//   ....[26]....
        /*0c14*/ 	.word	0x00006c90


	//   ....[27]....
        /*0c18*/ 	.word	0x00006ca0


	//   ....[28]....
        /*0c1c*/ 	.word	0x00006fa0


	//   ....[29]....
        /*0c20*/ 	.word	0x00006fb0


	//   ....[30]....
        /*0c24*/ 	.word	0x00006fc0


	//   ....[31]....
        /*0c28*/ 	.word	0x00006fd0


	//   ....[32]....
        /*0c2c*/ 	.word	0x000082a0


	//   ....[33]....
        /*0c30*/ 	.word	0x000082b0


	//   ....[34]....
        /*0c34*/ 	.word	0x000082c0


	//   ....[35]....
        /*0c38*/ 	.word	0x000082d0


	//   ....[36]....
        /*0c3c*/ 	.word	0x000083c0


	//   ....[37]....
        /*0c40*/ 	.word	0x000083d0


	//   ....[38]....
        /*0c44*/ 	.word	0x000084b0


	//   ....[39]....
        /*0c48*/ 	.word	0x00008530


	//   ....[40]....
        /*0c4c*/ 	.word	0x0000abd0


	//   ....[41]....
        /*0c50*/ 	.word	0x0000b130


	//   ....[42]....
        /*0c54*/ 	.word	0x0000b140


	//   ....[43]....
        /*0c58*/ 	.word	0x0000b170


	//   ....[44]....
        /*0c5c*/ 	.word	0x0000b8a0


	//   ....[45]....
        /*0c60*/ 	.word	0x0000b8c0


	//   ....[46]....
        /*0c64*/ 	.word	0x0000dad0


	//   ....[47]....
        /*0c68*/ 	.word	0x0000dbb0


	//   ....[48]....
        /*0c6c*/ 	.word	0x0000e630


	//   ....[49]....
        /*0c70*/ 	.word	0x0000e650


	//   ....[50]....
        /*0c74*/ 	.word	0x0000eb40


	//   ....[51]....
        /*0c78*/ 	.word	0x0000eb60


	//   ....[52]....
        /*0c7c*/ 	.word	0x00011490


	//   ....[53]....
        /*0c80*/ 	.word	0x00011520


	//   ....[54]....
        /*0c84*/ 	.word	0x00012040


	//   ....[55]....
        /*0c88*/ 	.word	0x000120e0


	//   ....[56]....
        /*0c8c*/ 	.word	0x00013140


	//   ....[57]....
        /*0c90*/ 	.word	0x00013180


	//   ....[58]....
        /*0c94*/ 	.word	0x00013220


	//   ....[59]....
        /*0c98*/ 	.word	0x00013260


	//   ....[60]....
        /*0c9c*/ 	.word	0x00014d30


	//   ....[61]....
        /*0ca0*/ 	.word	0x00014dc0


	//   ....[62]....
        /*0ca4*/ 	.word	0x00014e20


	//   ....[63]....
        /*0ca8*/ 	.word	0x00014e60


	//   ....[64]....
        /*0cac*/ 	.word	0x00015740


	//   ....[65]....
        /*0cb0*/ 	.word	0x00015770


	//   ....[66]....
        /*0cb4*/ 	.word	0x000158f0


	//   ....[67]....
        /*0cb8*/ 	.word	0x00015910


	//   ....[68]....
        /*0cbc*/ 	.word	0x00015a50


	//   ....[69]....
        /*0cc0*/ 	.word	0x00015a70


	//   ....[70]....
        /*0cc4*/ 	.word	0x00015bc0


	//   ....[71]....
        /*0cc8*/ 	.word	0x00015be0


	//   ....[72]....
        /*0ccc*/ 	.word	0x00016560


	//   ....[73]....
        /*0cd0*/ 	.word	0x00016570


	//   ....[74]....
        /*0cd4*/ 	.word	0x00016710


	//   ....[75]....
        /*0cd8*/ 	.word	0x00016720


	//   ....[76]....
        /*0cdc*/ 	.word	0x000168b0


	//   ....[77]....
        /*0ce0*/ 	.word	0x000168c0


	//   ....[78]....
        /*0ce4*/ 	.word	0x00016a50


	//   ....[79]....
        /*0ce8*/ 	.word	0x00016a60


	//   ....[80]....
        /*0cec*/ 	.word	0x00016c50


	//   ....[81]....
        /*0cf0*/ 	.word	0x00016e20


	//   ....[82]....
        /*0cf4*/ 	.word	0x00016e50


	//   ....[83]....
        /*0cf8*/ 	.word	0x00016e80


	//   ....[84]....
        /*0cfc*/ 	.word	0x00016eb0


	//   ....[85]....
        /*0d00*/ 	.word	0x00016ee0


	//   ....[86]....
        /*0d04*/ 	.word	0x00016f10


	//   ....[87]....
        /*0d08*/ 	.word	0x00017080


	//   ....[88]....
        /*0d0c*/ 	.word	0x000170b0


	//   ....[89]....
        /*0d10*/ 	.word	0x000170e0


	//   ....[90]....
        /*0d14*/ 	.word	0x00017110


	//   ....[91]....
        /*0d18*/ 	.word	0x00017140


	//   ....[92]....
        /*0d1c*/ 	.word	0x00017170


	//   ....[93]....
        /*0d20*/ 	.word	0x00017200


	//   ....[94]....
        /*0d24*/ 	.word	0x00017260


	//   ....[95]....
        /*0d28*/ 	.word	0x000172f0


	//   ....[96]....
        /*0d2c*/ 	.word	0x000180b0


	//   ....[97]....
        /*0d30*/ 	.word	0x0001a020


	//   ....[98]....
        /*0d34*/ 	.word	0x0001a040


	//   ....[99]....
        /*0d38*/ 	.word	0x0001a0d0


	//   ....[100]....
        /*0d3c*/ 	.word	0x0001a0f0


	//   ....[101]....
        /*0d40*/ 	.word	0x0001a170


	//   ....[102]....
        /*0d44*/ 	.word	0x0001a190


	//   ....[103]....
        /*0d48*/ 	.word	0x0001a210


	//   ....[104]....
        /*0d4c*/ 	.word	0x0001a230


	//   ....[105]....
        /*0d50*/ 	.word	0x0001a2b0


	//   ....[106]....
        /*0d54*/ 	.word	0x0001a2d0


	//   ....[107]....
        /*0d58*/ 	.word	0x0001a2e0


	//   ....[108]....
        /*0d5c*/ 	.word	0x0001a2f0


	//   ....[109]....
        /*0d60*/ 	.word	0x0001aaa0


	//   ....[110]....
        /*0d64*/ 	.word	0x0001aad0


	//   ....[111]....
        /*0d68*/ 	.word	0x0001abc0


	//   ....[112]....
        /*0d6c*/ 	.word	0x0001abd0


	//   ....[113]....
        /*0d70*/ 	.word	0x0001ac80


	//   ....[114]....
        /*0d74*/ 	.word	0x0001ac90


	//   ....[115]....
        /*0d78*/ 	.word	0x0001ad10


	//   ....[116]....
        /*0d7c*/ 	.word	0x0001ad20


	//   ....[117]....
        /*0d80*/ 	.word	0x0001ad30


	//   ....[118]....
        /*0d84*/ 	.word	0x0001add0


	//   ....[119]....
        /*0d88*/ 	.word	0x0001ae00


	//   ....[120]....
        /*0d8c*/ 	.word	0x0001ae80


	//   ....[121]....
        /*0d90*/ 	.word	0x0001aeb0


	//   ....[122]....
        /*0d94*/ 	.word	0x0001aed0


	//   ....[123]....
        /*0d98*/ 	.word	0x0001af20


	//   ....[124]....
        /*0d9c*/ 	.word	0x0001af30


	//   ....[125]....
        /*0da0*/ 	.word	0x0001b610


	//   ....[126]....
        /*0da4*/ 	.word	0x0001b640


	//   ....[127]....
        /*0da8*/ 	.word	0x0001b660


	//   ....[128]....
        /*0dac*/ 	.word	0x0001b730


	//   ....[129]....
        /*0db0*/ 	.word	0x0001b760


	//   ....[130]....
        /*0db4*/ 	.word	0x0001b7d0


	//   ....[131]....
        /*0db8*/ 	.word	0x0001b840


	//   ....[132]....
        /*0dbc*/ 	.word	0x0001b850


	//   ....[133]....
        /*0dc0*/ 	.word	0x0001b8d0


	//   ....[134]....
        /*0dc4*/ 	.word	0x0001b8e0


	//   ....[135]....
        /*0dc8*/ 	.word	0x0001b960


	//   ....[136]....
        /*0dcc*/ 	.word	0x0001b970


	//   ....[137]....
        /*0dd0*/ 	.word	0x0001b9f0


	//   ....[138]....
        /*0dd4*/ 	.word	0x0001ba00


	//   ....[139]....
        /*0dd8*/ 	.word	0x0001ba80


	//   ....[140]....
        /*0ddc*/ 	.word	0x0001ba90


	//   ....[141]....
        /*0de0*/ 	.word	0x0001bfc0


	//   ....[142]....
        /*0de4*/ 	.word	0x0001bfe0


	//   ....[143]....
        /*0de8*/ 	.word	0x0001c030


	//   ....[144]....
        /*0dec*/ 	.word	0x0001c0f0


	//   ....[145]....
        /*0df0*/ 	.word	0x0001c100


	//   ....[146]....
        /*0df4*/ 	.word	0x0001c130


	//   ....[147]....
        /*0df8*/ 	.word	0x0001c1c0


	//   ....[148]....
        /*0dfc*/ 	.word	0x0001c270


	//   ....[149]....
        /*0e00*/ 	.word	0x0001c280


	//   ....[150]....
        /*0e04*/ 	.word	0x0001c2b0


	//   ....[151]....
        /*0e08*/ 	.word	0x0001c2c0


	//   ....[152]....
        /*0e0c*/ 	.word	0x0001c350


	//   ....[153]....
        /*0e10*/ 	.word	0x0001ca90


	//   ....[154]....
        /*0e14*/ 	.word	0x0001cab0


	//   ....[155]....
        /*0e18*/ 	.word	0x0001cb00


	//   ....[156]....
        /*0e1c*/ 	.word	0x0001cb10


	//   ....[157]....
        /*0e20*/ 	.word	0x0001cb50


	//   ....[158]....
        /*0e24*/ 	.word	0x0001cb60


	//   ....[159]....
        /*0e28*/ 	.word	0x0001cba0


	//   ....[160]....
        /*0e2c*/ 	.word	0x0001cbb0


	//   ....[161]....
        /*0e30*/ 	.word	0x0001cbf0


	//   ....[162]....
        /*0e34*/ 	.word	0x0001cc00


	//   ....[163]....
        /*0e38*/ 	.word	0x0001cc10


	//   ....[164]....
        /*0e3c*/ 	.word	0x0001cc50


	//   ....[165]....
        /*0e40*/ 	.word	0x0001cfa0


	//   ....[166]....
        /*0e44*/ 	.word	0x0001cfc0


	//   ....[167]....
        /*0e48*/ 	.word	0x0001cfd0


	//   ....[168]....
        /*0e4c*/ 	.word	0x0001cfe0


	//   ....[169]....
        /*0e50*/ 	.word	0x0001d000


	//   ....[170]....
        /*0e54*/ 	.word	0x0001d070


	//   ....[171]....
        /*0e58*/ 	.word	0x0001d0e0


	//   ....[172]....
        /*0e5c*/ 	.word	0x0001d100


	//   ....[173]....
        /*0e60*/ 	.word	0x0001d110


	//   ....[174]....
        /*0e64*/ 	.word	0x0001d170


	//   ....[175]....
        /*0e68*/ 	.word	0x0001d190


	//   ....[176]....
        /*0e6c*/ 	.word	0x0001d1f0


	//   ....[177]....
        /*0e70*/ 	.word	0x0001d700


	//   ....[178]....
        /*0e74*/ 	.word	0x0001d730


	//   ....[179]....
        /*0e78*/ 	.word	0x0001d760


	//   ....[180]....
        /*0e7c*/ 	.word	0x0001d790


	//   ....[181]....
        /*0e80*/ 	.word	0x0001d7c0


	//   ....[182]....
        /*0e84*/ 	.word	0x0001d7f0


	//   ....[183]....
        /*0e88*/ 	.word	0x0001d820


	//   ....[184]....
        /*0e8c*/ 	.word	0x0001d850


	//   ....[185]....
        /*0e90*/ 	.word	0x0001d9d0


	//   ....[186]....
        /*0e94*/ 	.word	0x0001da00


	//   ....[187]....
        /*0e98*/ 	.word	0x0001da30


	//   ....[188]....
        /*0e9c*/ 	.word	0x0001da60


	//   ....[189]....
        /*0ea0*/ 	.word	0x0001da90


	//   ....[190]....
        /*0ea4*/ 	.word	0x0001dac0


	//   ....[191]....
        /*0ea8*/ 	.word	0x0001db80


	//   ....[192]....
        /*0eac*/ 	.word	0x0001dba0


	//   ....[193]....
        /*0eb0*/ 	.word	0x0001dc10


	//   ....[194]....
        /*0eb4*/ 	.word	0x0001e2b0


	//   ....[195]....
        /*0eb8*/ 	.word	0x0001e5d0


	//   ....[196]....
        /*0ebc*/ 	.word	0x0001e660


	//   ....[197]....
        /*0ec0*/ 	.word	0x0001e6f0


	//   ....[198]....
        /*0ec4*/ 	.word	0x0001e780


	//   ....[199]....
        /*0ec8*/ 	.word	0x0001e860


	//   ....[200]....
        /*0ecc*/ 	.word	0x0001e8f0


	//   ....[201]....
        /*0ed0*/ 	.word	0x0001e980


	//   ....[202]....
        /*0ed4*/ 	.word	0x0001ea10


	//   ....[203]....
        /*0ed8*/ 	.word	0x0001eb00


	//   ....[204]....
        /*0edc*/ 	.word	0x0001eb90


	//   ....[205]....
        /*0ee0*/ 	.word	0x0001ec20


	//   ....[206]....
        /*0ee4*/ 	.word	0x0001ecb0


	//   ....[207]....
        /*0ee8*/ 	.word	0x0001ed80


	//   ....[208]....
        /*0eec*/ 	.word	0x0001ee20


	//   ....[209]....
        /*0ef0*/ 	.word	0x0001eeb0


	//   ....[210]....
        /*0ef4*/ 	.word	0x0001ef00


	//   ....[211]....
        /*0ef8*/ 	.word	0x0001ef50


	//   ....[212]....
        /*0efc*/ 	.word	0x0001efe0


	//   ....[213]....
        /*0f00*/ 	.word	0x0001f070


	//   ....[214]....
        /*0f04*/ 	.word	0x0001f0c0


	//   ....[215]....
        /*0f08*/ 	.word	0x0001f110


	//   ....[216]....
        /*0f0c*/ 	.word	0x0001f200


	//   ....[217]....
        /*0f10*/ 	.word	0x0001f2b0


	//   ....[218]....
        /*0f14*/ 	.word	0x0001f300


	//   ....[219]....
        /*0f18*/ 	.word	0x0001f360


	//   ....[220]....
        /*0f1c*/ 	.word	0x0001f480


	//   ....[221]....
        /*0f20*/ 	.word	0x0001f560


	//   ....[222]....
        /*0f24*/ 	.word	0x0001f650


	//   ....[223]....
        /*0f28*/ 	.word	0x0001f6a0


	//   ....[224]....
        /*0f2c*/ 	.word	0x0001fa00


	//   ....[225]....
        /*0f30*/ 	.word	0x0001fa50


	//   ....[226]....
        /*0f34*/ 	.word	0x0001fae0


	//   ....[227]....
        /*0f38*/ 	.word	0x0001fb70


	//   ....[228]....
        /*0f3c*/ 	.word	0x0001fc00


	//   ....[229]....
        /*0f40*/ 	.word	0x0001fc90


	//   ....[230]....
        /*0f44*/ 	.word	0x0001fd20


	//   ....[231]....
        /*0f48*/ 	.word	0x0001fdb0


	//   ....[232]....
        /*0f4c*/ 	.word	0x0001fe70


	//   ....[233]....
        /*0f50*/ 	.word	0x00020150


	//   ....[234]....
        /*0f54*/ 	.word	0x00020240


	//   ....[235]....
        /*0f58*/ 	.word	0x000202e0


	//   ....[236]....
        /*0f5c*/ 	.word	0x00020340


	//   ....[237]....
        /*0f60*/ 	.word	0x00020430


	//   ....[238]....
        /*0f64*/ 	.word	0x000204a0


	//   ....[239]....
        /*0f68*/ 	.word	0x00020590


	//   ....[240]....
        /*0f6c*/ 	.word	0x00020600


	//   ....[241]....
        /*0f70*/ 	.word	0x000206f0


	//   ....[242]....
        /*0f74*/ 	.word	0x00020760


	//   ....[243]....
        /*0f78*/ 	.word	0x00020850


	//   ....[244]....
        /*0f7c*/ 	.word	0x000208c0


	//   ....[245]....
        /*0f80*/ 	.word	0x00020960


	//   ....[246]....
        /*0f84*/ 	.word	0x00020a60


	//   ....[247]....
        /*0f88*/ 	.word	0x00020b00


	//   ....[248]....
        /*0f8c*/ 	.word	0x00020b60


	//   ....[249]....
        /*0f90*/ 	.word	0x00020c50


	//   ....[250]....
        /*0f94*/ 	.word	0x00020cb0


	//   ....[251]....
        /*0f98*/ 	.word	0x00020dd0


	//   ....[252]....
        /*0f9c*/ 	.word	0x00020e30


	//   ....[253]....
        /*0fa0*/ 	.word	0x00020f20


	//   ....[254]....
        /*0fa4*/ 	.word	0x00020f80


	//   ....[255]....
        /*0fa8*/ 	.word	0x00021020


	//   ....[0]....
        /*0fac*/ 	.word	0x000210f0


	//   ....[1]....
        /*0fb0*/ 	.word	0x00021190


	//   ....[2]....
        /*0fb4*/ 	.word	0x00021260


	//   ....[3]....
        /*0fb8*/ 	.word	0x00021350


	//   ....[4]....
        /*0fbc*/ 	.word	0x000213b0


	//   ....[5]....
        /*0fc0*/ 	.word	0x00021450


	//   ....[6]....
        /*0fc4*/ 	.word	0x000216e0


	//   ....[7]....
        /*0fc8*/ 	.word	0x00021790


	//   ....[8]....
        /*0fcc*/ 	.word	0x00021870


	//   ....[9]....
        /*0fd0*/ 	.word	0x00021960


	//   ....[10]....
        /*0fd4*/ 	.word	0x00021a20


	//   ....[11]....
        /*0fd8*/ 	.word	0x00021ae0


	//   ....[12]....
        /*0fdc*/ 	.word	0x00021ba0


	//   ....[13]....
        /*0fe0*/ 	.word	0x00021c60


	//   ....[14]....
        /*0fe4*/ 	.word	0x00021d20


	//   ....[15]....
        /*0fe8*/ 	.word	0x00021de0


	//   ....[16]....
        /*0fec*/ 	.word	0x00021ea0


	//   ....[17]....
        /*0ff0*/ 	.word	0x00021f60


	//   ....[18]....
        /*0ff4*/ 	.word	0x00022020


	//   ....[19]....
        /*0ff8*/ 	.word	0x000220d0


	//   ....[20]....
        /*0ffc*/ 	.word	0x00022130


	//   ....[21]....
        /*1000*/ 	.word	0x00022210


	//   ....[22]....
        /*1004*/ 	.word	0x00022350


	//   ....[23]....
        /*1008*/ 	.word	0x00022420


	//   ....[24]....
        /*100c*/ 	.word	0x000224c0


	//   ....[25]....
        /*1010*/ 	.word	0x000225d0


	//   ....[26]....
        /*1014*/ 	.word	0x00022630


	//   ....[27]....
        /*1018*/ 	.word	0x00022740


	//   ....[28]....
        /*101c*/ 	.word	0x000227a0


	//   ....[29]....
        /*1020*/ 	.word	0x000228b0


	//   ....[30]....
        /*1024*/ 	.word	0x00022910


	//   ....[31]....
        /*1028*/ 	.word	0x00022a20


	//   ....[32]....
        /*102c*/ 	.word	0x00022a80


	//   ....[33]....
        /*1030*/ 	.word	0x00022b40


	//   ....[34]....
        /*1034*/ 	.word	0x00022ca0


	//   ....[35]....
        /*1038*/ 	.word	0x00022d40


	//   ....[36]....
        /*103c*/ 	.word	0x00022da0


	//   ....[37]....
        /*1040*/ 	.word	0x00022e50


	//   ....[38]....
        /*1044*/ 	.word	0x00022eb0


	//   ....[39]....
        /*1048*/ 	.word	0x00022f60


	//   ....[40]....
        /*104c*/ 	.word	0x00022fc0


	//   ....[41]....
        /*1050*/ 	.word	0x00023070


	//   ....[42]....
        /*1054*/ 	.word	0x000230d0


	//   ....[43]....
        /*1058*/ 	.word	0x00023180


	//   ....[44]....
        /*105c*/ 	.word	0x000231e0


	//   ....[45]....
        /*1060*/ 	.word	0x00023290


	//   ....[46]....
        /*1064*/ 	.word	0x00023380


	//   ....[47]....
        /*1068*/ 	.word	0x00023420


	//   ....[48]....
        /*106c*/ 	.word	0x00023480


	//   ....[49]....
        /*1070*/ 	.word	0x00023550


	//   ....[50]....
        /*1074*/ 	.word	0x000235b0


	//   ....[51]....
        /*1078*/ 	.word	0x00023680


	//   ....[52]....
        /*107c*/ 	.word	0x000236e0


	//   ....[53]....
        /*1080*/ 	.word	0x000237b0


	//   ....[54]....
        /*1084*/ 	.word	0x00023810


	//   ....[55]....
        /*1088*/ 	.word	0x000238e0


	//   ....[56]....
        /*108c*/ 	.word	0x00023940


	//   ....[57]....
        /*1090*/ 	.word	0x00023a10


	//   ....[58]....
        /*1094*/ 	.word	0x00023aa0


	//   ....[59]....
        /*1098*/ 	.word	0x00023b40


	//   ....[60]....
        /*109c*/ 	.word	0x00023c60


	//   ....[61]....
        /*10a0*/ 	.word	0x00023cd0


	//   ....[62]....
        /*10a4*/ 	.word	0x00023d40


	//   ....[63]....
        /*10a8*/ 	.word	0x00023db0


	//   ....[64]....
        /*10ac*/ 	.word	0x00023e20


	//   ....[65]....
        /*10b0*/ 	.word	0x00023ea0


	//   ....[66]....
        /*10b4*/ 	.word	0x00023f30


	//   ....[67]....
        /*10b8*/ 	.word	0x00023fc0


	//   ....[68]....
        /*10bc*/ 	.word	0x00024030


	//   ....[69]....
        /*10c0*/ 	.word	0x000240a0


	//   ....[70]....
        /*10c4*/ 	.word	0x00024110


	//   ....[71]....
        /*10c8*/ 	.word	0x00024190


	//   ....[72]....
        /*10cc*/ 	.word	0x00024200


	//   ....[73]....
        /*10d0*/ 	.word	0x000242a0


	//   ....[74]....
        /*10d4*/ 	.word	0x00024330


	//   ....[75]....
        /*10d8*/ 	.word	0x00024450


	//----- nvinfo : EIATTR_REG_RECONFIG
	.align		4
.L_1624:
        /*10dc*/ 	.byte	0x01, 0x54
	.zero		2


	//----- nvinfo : EIATTR_SYSCALL_OFFSETS
	.align		4
        /*10e0*/ 	.byte	0x04, 0x46
        /*10e2*/ 	.short	(.L_1626 - .L_1625)


	//   ....[0]....
.L_1625:
        /*10e4*/ 	.word	0x00001910


	//   ....[1]....
        /*10e8*/ 	.word	0x00001a60


	//   ....[2]....
        /*10ec*/ 	.word	0x00006680


	//   ....[3]....
        /*10f0*/ 	.word	0x000069a0


	//   ....[4]....
        /*10f4*/ 	.word	0x000195c0


	//   ....[5]....
        /*10f8*/ 	.word	0x00019710


	//   ....[6]....
        /*10fc*/ 	.word	0x00019800


	//   ....[7]....
        /*1100*/ 	.word	0x0001a6b0


	//   ....[8]....
        /*1104*/ 	.word	0x0001b200


	//----- nvinfo : EIATTR_MBARRIER_INSTR_OFFSETS
	.align		4
.L_1626:
        /*1108*/ 	.byte	0x04, 0x39
        /*110a*/ 	.short	(.L_1628 - .L_1627)


	//   ....[0]....
.L_1627:
        /*110c*/ 	.word	0x00000280
        /*1110*/ 	.word	0x000000ff
        /*1114*/ 	.word	0x00032400
        /*1118*/ 	.short	0x0100
        /*111a*/ 	.byte	0x08
	.zero		1


	//   ....[1]....
        /*111c*/ 	.word	0x00000290
        /*1120*/ 	.word	0x000000ff
        /*1124*/ 	.word	0x00032410
        /*1128*/ 	.short	0x0100
        /*112a*/ 	.byte	0x08
	.zero		1


	//   ....[2]....
        /*112c*/ 	.word	0x000002a0
        /*1130*/ 	.word	0x000000ff
        /*1134*/ 	.word	0x00032420
        /*1138*/ 	.short	0x0100
        /*113a*/ 	.byte	0x08
	.zero		1


	//   ....[3]....
        /*113c*/ 	.word	0x00000390
        /*1140*/ 	.word	0x000000ff
        /*1144*/ 	.word	0x00032430
        /*1148*/ 	.short	0x0100
        /*114a*/ 	.byte	0x08
	.zero		1


	//   ....[4]....
        /*114c*/ 	.word	0x000003a0
        /*1150*/ 	.word	0x000000ff
        /*1154*/ 	.word	0x00032440
        /*1158*/ 	.short	0x0100
        /*115a*/ 	.byte	0x08
	.zero		1


	//   ....[5]....
        /*115c*/ 	.word	0x000003b0
        /*1160*/ 	.word	0x000000ff
        /*1164*/ 	.word	0x00032438
        /*1168*/ 	.short	0x0100
        /*116a*/ 	.byte	0x08
	.zero		1


	//   ....[6]....
        /*116c*/ 	.word	0x000003c0
        /*1170*/ 	.word	0x000000ff
        /*1174*/ 	.word	0x00032448
        /*1178*/ 	.short	0x0100
        /*117a*/ 	.byte	0x08
	.zero		1


	//   ....[7]....
        /*117c*/ 	.word	0x000004f0
        /*1180*/ 	.word	0x000000ff
        /*1184*/ 	.word	0x00032450
        /*1188*/ 	.short	0x0100
        /*118a*/ 	.byte	0x08
	.zero		1


	//   ....[8]....
        /*118c*/ 	.word	0x00000500
        /*1190*/ 	.word	0x000000ff
        /*1194*/ 	.word	0x00032460
        /*1198*/ 	.short	0x0100
        /*119a*/ 	.byte	0x08
	.zero		1


	//   ....[9]....
        /*119c*/ 	.word	0x00000510
        /*11a0*/ 	.word	0x000000ff
        /*11a4*/ 	.word	0x00032458
        /*11a8*/ 	.short	0x0100
        /*11aa*/ 	.byte	0x08
	.zero		1


	//   ....[10]....
        /*11ac*/ 	.word	0x00000520
        /*11b0*/ 	.word	0x000000ff
        /*11b4*/ 	.word	0x00032468
        /*11b8*/ 	.short	0x0100
        /*11ba*/ 	.byte	0x08
	.zero		1


	//   ....[11]....
        /*11bc*/ 	.word	0x00000610
        /*11c0*/ 	.word	0x000000ff
        /*11c4*/ 	.word	0x00032470
        /*11c8*/ 	.short	0x0100
        /*11ca*/ 	.byte	0x06
	.zero		1


	//   ....[12]....
        /*11cc*/ 	.word	0x00000620
        /*11d0*/ 	.word	0x000000ff
        /*11d4*/ 	.word	0x00032480
        /*11d8*/ 	.short	0x0100
        /*11da*/ 	.byte	0x06
	.zero		1


	//   ....[13]....
        /*11dc*/ 	.word	0x00000630
        /*11e0*/ 	.word	0x000000ff
        /*11e4*/ 	.word	0x00032478
        /*11e8*/ 	.short	0x0100
        /*11ea*/ 	.byte	0x06
	.zero		1


	//   ....[14]....
        /*11ec*/ 	.word	0x00000640
        /*11f0*/ 	.word	0x000000ff
        /*11f4*/ 	.word	0x00032488
        /*11f8*/ 	.short	0x0100
        /*11fa*/ 	.byte	0x06
	.zero		1


	//   ....[15]....
        /*11fc*/ 	.word	0x00000770
        /*1200*/ 	.word	0x000000ff
        /*1204*/ 	.word	0x00032490
        /*1208*/ 	.short	0x0100
        /*120a*/ 	.byte	0x08
	.zero		1


	//   ....[16]....
        /*120c*/ 	.word	0x00000780
        /*1210*/ 	.word	0x000000ff
        /*1214*/ 	.word	0x000324a0
        /*1218*/ 	.short	0x0100
        /*121a*/ 	.byte	0x08
	.zero		1


	//   ....[17]....
        /*121c*/ 	.word	0x00000790
        /*1220*/ 	.word	0x000000ff
        /*1224*/ 	.word	0x00032498
        /*1228*/ 	.short	0x0100
        /*122a*/ 	.byte	0x08
	.zero		1


	//   ....[18]....
        /*122c*/ 	.word	0x000007a0
        /*1230*/ 	.word	0x000000ff
        /*1234*/ 	.word	0x000324a8
        /*1238*/ 	.short	0x0100
        /*123a*/ 	.byte	0x08
	.zero		1


	//   ....[19]....
        /*123c*/ 	.word	0x000008d0
        /*1240*/ 	.word	0x000000ff
        /*1244*/ 	.word	0x000324b0
        /*1248*/ 	.short	0x0100
        /*124a*/ 	.byte	0x08
	.zero		1


	//   ....[20]....
        /*124c*/ 	.word	0x000008e0
        /*1250*/ 	.word	0x000000ff
        /*1254*/ 	.word	0x000324c0
        /*1258*/ 	.short	0x0100
        /*125a*/ 	.byte	0x08
	.zero		1


	//   ....[21]....
        /*125c*/ 	.word	0x000008f0
        /*1260*/ 	.word	0x000000ff
        /*1264*/ 	.word	0x000324b8
        /*1268*/ 	.short	0x0100
        /*126a*/ 	.byte	0x08
	.zero		1


	//   ....[22]....
        /*126c*/ 	.word	0x00000900
        /*1270*/ 	.word	0x000000ff
        /*1274*/ 	.word	0x000324c8
        /*1278*/ 	.short	0x0100
        /*127a*/ 	.byte	0x08
	.zero		1


	//   ....[23]....
        /*127c*/ 	.word	0x00002d30
        /*1280*/ 	.word	0x00000056
        /*1284*/ 	.word	0x00032490
        /*1288*/ 	.short	0x010a
        /*128a*/ 	.byte	0x3f
	.zero		1


	//   ....[24]....
        /*128c*/ 	.word	0x00003fd0
        /*1290*/ 	.word	0x00000056
        /*1294*/ 	.word	0x00032490
        /*1298*/ 	.short	0x010a
        /*129a*/ 	.byte	0x3f
	.zero		1


	//   ....[25]....
        /*129c*/ 	.word	0x00005030
        /*12a0*/ 	.word	0x00000056
        /*12a4*/ 	.word	0x00032490
        /*12a8*/ 	.short	0x010a
        /*12aa*/ 	.byte	0x3f
	.zero		1


	//   ....[26]....
        /*12ac*/ 	.word	0x000054f0
        /*12b0*/ 	.word	0x00000008
        /*12b4*/ 	.word	0x00000000
        /*12b8*/ 	.short	0x0101
        /*12ba*/ 	.byte	0x3f
	.zero		1


	//   ....[27]....
        /*12bc*/ 	.word	0x00005530
        /*12c0*/ 	.word	0x00000056
        /*12c4*/ 	.word	0x000324b0
        /*12c8*/ 	.short	0x010a
        /*12ca*/ 	.byte	0x3f
	.zero		1


	//   ....[28]....
        /*12cc*/ 	.word	0x00005dd0
        /*12d0*/ 	.word	0x00000056
        /*12d4*/ 	.word	0x00000000
        /*12d8*/ 	.short	0x0101
        /*12da*/ 	.byte	0x3f
	.zero		1


	//   ....[29]....
        /*12dc*/ 	.word	0x00006720
        /*12e0*/ 	.word	0x00000016
        /*12e4*/ 	.word	0x00032400
        /*12e8*/ 	.short	0x010a
        /*12ea*/ 	.byte	0x3f
	.zero		1


	//   ....[30]....
        /*12ec*/ 	.word	0x00006770
        /*12f0*/ 	.word	0x00000016
        /*12f4*/ 	.word	0x00032400
        /*12f8*/ 	.short	0x010a
        /*12fa*/ 	.byte	0x3f
	.zero		1


	//   ....[31]....
        /*12fc*/ 	.word	0x00007240
        /*1300*/ 	.word	0x00000016
        /*1304*/ 	.word	0x00032400
        /*1308*/ 	.short	0x010a
        /*130a*/ 	.byte	0x3f
	.zero		1


	//   ....[32]....
        /*130c*/ 	.word	0x00008730
        /*1310*/ 	.word	0x00000016
        /*1314*/ 	.word	0x00032400
        /*1318*/ 	.short	0x010a
        /*131a*/ 	.byte	0x3f
	.zero		1


	//   ....[33]....
        /*131c*/ 	.word	0x00009650
        /*1320*/ 	.word	0x0000000d
        /*1324*/ 	.word	0x00032430
        /*1328*/ 	.short	0x010a
        /*132a*/ 	.byte	0x3f
	.zero		1


	//   ....[34]....
        /*132c*/ 	.word	0x000096e0
        /*1330*/ 	.word	0x0000000d
        /*1334*/ 	.word	0x00032430
        /*1338*/ 	.short	0x010a
        /*133a*/ 	.byte	0x3f
	.zero		1


	//   ....[35]....
        /*133c*/ 	.word	0x00009a10
        /*1340*/ 	.word	0x00000016
        /*1344*/ 	.word	0x00032410
        /*1348*/ 	.short	0x010a
        /*134a*/ 	.byte	0x3f
	.zero		1


	//   ....[36]....
        /*134c*/ 	.word	0x00009a60
        /*1350*/ 	.word	0x0000000d
        /*1354*/ 	.word	0x00032450
        /*1358*/ 	.short	0x010a
        /*135a*/ 	.byte	0x3f
	.zero		1


	//   ....[37]....
        /*135c*/ 	.word	0x00009aa0
        /*1360*/ 	.word	0x0000000d
        /*1364*/ 	.word	0x00032450
        /*1368*/ 	.short	0x010a
        /*136a*/ 	.byte	0x3f
	.zero		1


	//   ....[38]....
        /*136c*/ 	.word	0x0000bad0
        /*1370*/ 	.word	0x0000000e
        /*1374*/ 	.word	0x00000000
        /*1378*/ 	.short	0x0101
        /*137a*/ 	.byte	0x3f
	.zero		1


	//   ....[39]....
        /*137c*/ 	.word	0x0000c720
        /*1380*/ 	.word	0x0000000d
        /*1384*/ 	.word	0x00000000
        /*1388*/ 	.short	0x0101
        /*138a*/ 	.byte	0x3f
	.zero		1


	//   ....[40]....
        /*138c*/ 	.word	0x0000c860
        /*1390*/ 	.word	0x0000000e
        /*1394*/ 	.word	0x00032430
        /*1398*/ 	.short	0x010a
        /*139a*/ 	.byte	0x3f
	.zero		1


	//   ....[41]....
        /*139c*/ 	.word	0x0000c8d0
        /*13a0*/ 	.word	0x0000000e
        /*13a4*/ 	.word	0x00032430
        /*13a8*/ 	.short	0x010a
        /*13aa*/ 	.byte	0x3f
	.zero		1


	//   ....[42]....
        /*13ac*/ 	.word	0x0000cb90
        /*13b0*/ 	.word	0x0000000e
        /*13b4*/ 	.word	0x00032450
        /*13b8*/ 	.short	0x010a
        /*13ba*/ 	.byte	0x3f
	.zero		1


	//   ....[43]....
        /*13bc*/ 	.word	0x0000cbd0
        /*13c0*/ 	.word	0x0000000e
        /*13c4*/ 	.word	0x00032450
        /*13c8*/ 	.short	0x010a
        /*13ca*/ 	.byte	0x3f
	.zero		1


	//   ....[44]....
        /*13cc*/ 	.word	0x0000f1f0
        /*13d0*/ 	.word	0x000000a1
        /*13d4*/ 	.word	0x00000000
        /*13d8*/ 	.short	0x0101
        /*13da*/ 	.byte	0x3f
	.zero		1


	//   ....[45]....
        /*13dc*/ 	.word	0x0000fff0
        /*13e0*/ 	.word	0x0000000e
        /*13e4*/ 	.word	0x00000000
        /*13e8*/ 	.short	0x0101
        /*13ea*/ 	.byte	0x3f
	.zero		1


	//   ....[46]....
        /*13ec*/ 	.word	0x00010120
        /*13f0*/ 	.word	0x0000000e
        /*13f4*/ 	.word	0x00032430
        /*13f8*/ 	.short	0x010a
        /*13fa*/ 	.byte	0x3f
	.zero		1


	//   ....[47]....
        /*13fc*/ 	.word	0x00010190
        /*1400*/ 	.word	0x0000000e
        /*1404*/ 	.word	0x00032430
        /*1408*/ 	.short	0x010a
        /*140a*/ 	.byte	0x3f
	.zero		1


	//   ....[48]....
        /*140c*/ 	.word	0x00010450
        /*1410*/ 	.word	0x0000000e
        /*1414*/ 	.word	0x00032450
        /*1418*/ 	.short	0x010a
        /*141a*/ 	.byte	0x3f
	.zero		1


	//   ....[49]....
        /*141c*/ 	.word	0x00010490
        /*1420*/ 	.word	0x0000000e
        /*1424*/ 	.word	0x00032450
        /*1428*/ 	.short	0x010a
        /*142a*/ 	.byte	0x3f
	.zero		1


	//   ....[50]....
        /*142c*/ 	.word	0x00012480
        /*1430*/ 	.word	0x000000af
        /*1434*/ 	.word	0x00000000
        /*1438*/ 	.short	0x0101
        /*143a*/ 	.byte	0x3f
	.zero		1


	//   ....[51]....
        /*143c*/ 	.word	0x00013100
        /*1440*/ 	.word	0x0000000e
        /*1444*/ 	.word	0x00000000
        /*1448*/ 	.short	0x0101
        /*144a*/ 	.byte	0x3f
	.zero		1


	//   ....[52]....
        /*144c*/ 	.word	0x00015720
        /*1450*/ 	.word	0x00000003
        /*1454*/ 	.word	0x00000000
        /*1458*/ 	.short	0x0101
        /*145a*/ 	.byte	0x3f
	.zero		1


	//   ....[53]....
        /*145c*/ 	.word	0x00018190
        /*1460*/ 	.word	0x00000016
        /*1464*/ 	.word	0x00032420
        /*1468*/ 	.short	0x010a
        /*146a*/ 	.byte	0x3f
	.zero		1


	//   ....[54]....
        /*146c*/ 	.word	0x00018220
        /*1470*/ 	.word	0x00000003
        /*1474*/ 	.word	0x000324a0
        /*1478*/ 	.short	0x010a
        /*147a*/ 	.byte	0x3f
	.zero		1


	//   ....[55]....
        /*147c*/ 	.word	0x00018470
        /*1480*/ 	.word	0x00000003
        /*1484*/ 	.word	0x000324c0
        /*1488*/ 	.short	0x010a
        /*148a*/ 	.byte	0x3f
	.zero		1


	//   ....[56]....
        /*148c*/ 	.word	0x00018a80
        /*1490*/ 	.word	0x00000008
        /*1494*/ 	.word	0x000324a0
        /*1498*/ 	.short	0x010a
        /*149a*/ 	.byte	0x3f
	.zero		1


	//   ....[57]....
        /*149c*/ 	.word	0x00018cc0
        /*14a0*/ 	.word	0x00000008
        /*14a4*/ 	.word	0x000324c0
        /*14a8*/ 	.short	0x010a
        /*14aa*/ 	.byte	0x3f
	.zero		1


	//   ....[58]....
        /*14ac*/ 	.word	0x00019db0
        /*14b0*/ 	.word	0x0000001d
        /*14b4*/ 	.word	0x00032440
        /*14b8*/ 	.short	0x010a
        /*14ba*/ 	.byte	0x3f
	.zero		1


	//   ....[59]....
        /*14bc*/ 	.word	0x0001a3f0
        /*14c0*/ 	.word	0x0000001d
        /*14c4*/ 	.word	0x00032430
        /*14c8*/ 	.short	0x0107
        /*14ca*/ 	.byte	0x3f
	.zero		1


	//   ....[60]....
        /*14cc*/ 	.word	0x0001a4c0
        /*14d0*/ 	.word	0x0000001d
        /*14d4*/ 	.word	0x00032430
        /*14d8*/ 	.short	0x0101
        /*14da*/ 	.byte	0x3f
	.zero		1


	//   ....[61]....
        /*14dc*/ 	.word	0x0001b040
        /*14e0*/ 	.word	0x00000016
        /*14e4*/ 	.word	0x00032400
        /*14e8*/ 	.short	0x0107
        /*14ea*/ 	.byte	0x3f
	.zero		1


	//   ....[62]....
        /*14ec*/ 	.word	0x0001b0d0
        /*14f0*/ 	.word	0x00000016
        /*14f4*/ 	.word	0x00032400
        /*14f8*/ 	.short	0x0101
        /*14fa*/ 	.byte	0x3f
	.zero		1


	//   ....[63]....
        /*14fc*/ 	.word	0x0001bb80
        /*1500*/ 	.word	0x00000016
        /*1504*/ 	.word	0x00032410
        /*1508*/ 	.short	0x0107
        /*150a*/ 	.byte	0x3f
	.zero		1


	//   ....[64]....
        /*150c*/ 	.word	0x0001bc80
        /*1510*/ 	.word	0x00000016
        /*1514*/ 	.word	0x00032410
        /*1518*/ 	.short	0x0101
        /*151a*/ 	.byte	0x3f
	.zero		1


	//   ....[65]....
        /*151c*/ 	.word	0x0001bca0
        /*1520*/ 	.word	0x00000016
        /*1524*/ 	.word	0x00032420
        /*1528*/ 	.short	0x010a
        /*152a*/ 	.byte	0x3f
	.zero		1


	//   ....[66]....
        /*152c*/ 	.word	0x0001bd30
        /*1530*/ 	.word	0x0000001d
        /*1534*/ 	.word	0x00032460
        /*1538*/ 	.short	0x010a
        /*153a*/ 	.byte	0x3f
	.zero		1


	//   ....[67]....
        /*153c*/ 	.word	0x0001c4d0
        /*1540*/ 	.word	0x0000001d
        /*1544*/ 	.word	0x00032450
        /*1548*/ 	.short	0x0107
        /*154a*/ 	.byte	0x3f
	.zero		1


	//   ....[68]....
        /*154c*/ 	.word	0x0001c5a0
        /*1550*/ 	.word	0x0000001d
        /*1554*/ 	.word	0x00032450
        /*1558*/ 	.short	0x0101
        /*155a*/ 	.byte	0x3f
	.zero		1


	//   ....[69]....
        /*155c*/ 	.word	0x0001c8e0
        /*1560*/ 	.word	0x00000006
        /*1564*/ 	.word	0x00032440
        /*1568*/ 	.short	0x010a
        /*156a*/ 	.byte	0x3f
	.zero		1


	//   ....[70]....
        /*156c*/ 	.word	0x0001ccd0
        /*1570*/ 	.word	0x00000006
        /*1574*/ 	.word	0x00032430
        /*1578*/ 	.short	0x0107
        /*157a*/ 	.byte	0x3f
	.zero		1


	//   ....[71]....
        /*157c*/ 	.word	0x0001cd90
        /*1580*/ 	.word	0x00000006
        /*1584*/ 	.word	0x00032430
        /*1588*/ 	.short	0x0101
        /*158a*/ 	.byte	0x3f
	.zero		1


	//   ....[72]....
        /*158c*/ 	.word	0x0001cdc0
        /*1590*/ 	.word	0x00000006
        /*1594*/ 	.word	0x00032460
        /*1598*/ 	.short	0x010a
        /*159a*/ 	.byte	0x3f
	.zero		1


	//   ....[73]....
        /*159c*/ 	.word	0x0001d2f0
        /*15a0*/ 	.word	0x00000006
        /*15a4*/ 	.word	0x00032450
        /*15a8*/ 	.short	0x0107
        /*15aa*/ 	.byte	0x3f
	.zero		1


	//   ....[74]....
        /*15ac*/ 	.word	0x0001d3b0
        /*15b0*/ 	.word	0x00000006
        /*15b4*/ 	.word	0x00032450
        /*15b8*/ 	.short	0x0101
        /*15ba*/ 	.byte	0x3f
	.zero		1


	//   ....[75]....
        /*15bc*/ 	.word	0x0001e230
        /*15c0*/ 	.word	0x00000007
        /*15c4*/ 	.word	0x00032420
        /*15c8*/ 	.short	0x010a
        /*15ca*/ 	.byte	0x3f
	.zero		1


	//   ....[76]....
        /*15cc*/ 	.word	0x0001e3a0
        /*15d0*/ 	.word	0x00000005
        /*15d4*/ 	.word	0x00032440
        /*15d8*/ 	.short	0x010a
        /*15da*/ 	.byte	0x3f
	.zero		1


	//   ....[77]....
        /*15dc*/ 	.word	0x0001e440
        /*15e0*/ 	.word	0x00000003
        /*15e4*/ 	.word	0x00032440
        /*15e8*/ 	.short	0x010a
        /*15ea*/ 	.byte	0x3f
	.zero		1


	//   ....[78]....
        /*15ec*/ 	.word	0x0001e480
        /*15f0*/ 	.word	0x00000005
        /*15f4*/ 	.word	0x00032460
        /*15f8*/ 	.short	0x010a
        /*15fa*/ 	.byte	0x3f
	.zero		1


	//   ....[79]....
        /*15fc*/ 	.word	0x0001e4c0
        /*1600*/ 	.word	0x00000003
        /*1604*/ 	.word	0x00032460
        /*1608*/ 	.short	0x010a
        /*160a*/ 	.byte	0x3f
	.zero		1


	//   ....[80]....
        /*160c*/ 	.word	0x0001e520
        /*1610*/ 	.word	0x00000056
        /*1614*/ 	.word	0x00032490
        /*1618*/ 	.short	0x010a
        /*161a*/ 	.byte	0x3f
	.zero		1


	//   ....[81]....
        /*161c*/ 	.word	0x0001e7b0
        /*1620*/ 	.word	0x00000056
        /*1624*/ 	.word	0x00032490
        /*1628*/ 	.short	0x010a
        /*162a*/ 	.byte	0x3f
	.zero		1


	//   ....[82]....
        /*162c*/ 	.word	0x0001ea50
        /*1630*/ 	.word	0x00000056
        /*1634*/ 	.word	0x00032490
        /*1638*/ 	.short	0x010a
        /*163a*/ 	.byte	0x3f
	.zero		1


	//   ....[83]....
        /*163c*/ 	.word	0x0001ece0
        /*1640*/ 	.word	0x00000056
        /*1644*/ 	.word	0x000324b0
        /*1648*/ 	.short	0x010a
        /*164a*/ 	.byte	0x3f
	.zero		1


	//   ....[84]....
        /*164c*/ 	.word	0x0001f140
        /*1650*/ 	.word	0x00000016
        /*1654*/ 	.word	0x00032400
        /*1658*/ 	.short	0x010a
        /*165a*/ 	.byte	0x3f
	.zero		1


	//   ....[85]....
        /*165c*/ 	.word	0x0001f730
        /*1660*/ 	.word	0x00000016
        /*1664*/ 	.word	0x00032400
        /*1668*/ 	.short	0x010a
        /*166a*/ 	.byte	0x3f
	.zero		1


	//   ....[86]....
        /*166c*/ 	.word	0x0001f780
        /*1670*/ 	.word	0x0000000d
        /*1674*/ 	.word	0x00032430
        /*1678*/ 	.short	0x010a
        /*167a*/ 	.byte	0x3f
	.zero		1


	//   ....[87]....
        /*167c*/ 	.word	0x0001f7d0
        /*1680*/ 	.word	0x00000016
        /*1684*/ 	.word	0x00032410
        /*1688*/ 	.short	0x010a
        /*168a*/ 	.byte	0x3f
	.zero		1


	//   ....[88]....
        /*168c*/ 	.word	0x0001f820
        /*1690*/ 	.word	0x0000000d
        /*1694*/ 	.word	0x00032450
        /*1698*/ 	.short	0x010a
        /*169a*/ 	.byte	0x3f
	.zero		1


	//   ....[89]....
        /*169c*/ 	.word	0x0001f870
        /*16a0*/ 	.word	0x0000000e
        /*16a4*/ 	.word	0x00032430
        /*16a8*/ 	.short	0x010a
        /*16aa*/ 	.byte	0x3f
	.zero		1


	//   ....[90]....
        /*16ac*/ 	.word	0x0001f8c0
        /*16b0*/ 	.word	0x0000000e
        /*16b4*/ 	.word	0x00032450
        /*16b8*/ 	.short	0x010a
        /*16ba*/ 	.byte	0x3f
	.zero		1


	//   ....[91]....
        /*16bc*/ 	.word	0x0001f910
        /*16c0*/ 	.word	0x0000000e
        /*16c4*/ 	.word	0x00032430
        /*16c8*/ 	.short	0x010a
        /*16ca*/ 	.byte	0x3f
	.zero		1


	//   ....[92]....
        /*16cc*/ 	.word	0x0001f960
        /*16d0*/ 	.word	0x0000000e
        /*16d4*/ 	.word	0x00032450
        /*16d8*/ 	.short	0x010a
        /*16da*/ 	.byte	0x3f
	.zero		1


	//   ....[93]....
        /*16dc*/ 	.word	0x0001ff30
        /*16e0*/ 	.word	0x00000016
        /*16e4*/ 	.word	0x00032420
        /*16e8*/ 	.short	0x010a
        /*16ea*/ 	.byte	0x3f
	.zero		1


	//   ....[94]....
        /*16ec*/ 	.word	0x0001ff80
        /*16f0*/ 	.word	0x00000003
        /*16f4*/ 	.word	0x000324a0
        /*16f8*/ 	.short	0x010a
        /*16fa*/ 	.byte	0x3f
	.zero		1


	//   ....[95]....
        /*16fc*/ 	.word	0x0001ffd0
        /*1700*/ 	.word	0x00000003
        /*1704*/ 	.word	0x000324c0
        /*1708*/ 	.short	0x010a
        /*170a*/ 	.byte	0x3f
	.zero		1


	//   ....[96]....
        /*170c*/ 	.word	0x00020020
        /*1710*/ 	.word	0x00000008
        /*1714*/ 	.word	0x000324a0
        /*1718*/ 	.short	0x010a
        /*171a*/ 	.byte	0x3f
	.zero		1


	//   ....[97]....
        /*171c*/ 	.word	0x00020070
        /*1720*/ 	.word	0x00000008
        /*1724*/ 	.word	0x000324c0
        /*1728*/ 	.short	0x010a
        /*172a*/ 	.byte	0x3f
	.zero		1


	//   ....[98]....
        /*172c*/ 	.word	0x00020190
        /*1730*/ 	.word	0x0000001d
        /*1734*/ 	.word	0x00032440
        /*1738*/ 	.short	0x010a
        /*173a*/ 	.byte	0x3f
	.zero		1


	//   ....[99]....
        /*173c*/ 	.word	0x00022250
        /*1740*/ 	.word	0x00000016
        /*1744*/ 	.word	0x00032420
        /*1748*/ 	.short	0x010a
        /*174a*/ 	.byte	0x3f
	.zero		1


	//   ....[100]....
        /*174c*/ 	.word	0x000222a0
        /*1750*/ 	.word	0x0000001d
        /*1754*/ 	.word	0x00032460
        /*1758*/ 	.short	0x010a
        /*175a*/ 	.byte	0x3f
	.zero		1


	//   ....[101]....
        /*175c*/ 	.word	0x00022bf0
        /*1760*/ 	.word	0x00000006
        /*1764*/ 	.word	0x00032440
        /*1768*/ 	.short	0x010a
        /*176a*/ 	.byte	0x3f
	.zero		1


	//   ....[102]....
        /*176c*/ 	.word	0x000232d0
        /*1770*/ 	.word	0x00000006
        /*1774*/ 	.word	0x00032460
        /*1778*/ 	.short	0x010a
        /*177a*/ 	.byte	0x3f
	.zero		1


	//   ....[103]....
        /*177c*/ 	.word	0x00024370
        /*1780*/ 	.word	0x00000007
        /*1784*/ 	.word	0x00032420
        /*1788*/ 	.short	0x010a
        /*178a*/ 	.byte	0x3f
	.zero		1


	//   ....[104]....
        /*178c*/ 	.word	0x00024510
        /*1790*/ 	.word	0x00000005
        /*1794*/ 	.word	0x00032440
        /*1798*/ 	.short	0x010a
        /*179a*/ 	.byte	0x3f
	.zero		1


	//   ....[105]....
        /*179c*/ 	.word	0x00024560
        /*17a0*/ 	.word	0x00000003
        /*17a4*/ 	.word	0x00032440
        /*17a8*/ 	.short	0x010a
        /*17aa*/ 	.byte	0x3f
	.zero		1


	//   ....[106]....
        /*17ac*/ 	.word	0x000245b0
        /*17b0*/ 	.word	0x00000005
        /*17b4*/ 	.word	0x00032460
        /*17b8*/ 	.short	0x010a
        /*17ba*/ 	.byte	0x3f
	.zero		1


	//----- nvinfo : EIATTR_NUM_MBARRIERS
	.align		4
.L_1628:
        /*17bc*/ 	.byte	0x03, 0x38
        /*17be*/ 	.short	0x0017


	//----- nvinfo : EIATTR_EXIT_INSTR_OFFSETS
	.align		4
        /*17c0*/ 	.byte	0x04, 0x1c
        /*17c2*/ 	.short	(.L_1630 - .L_1629)


	//   ....[0]....
.L_1629:
        /*17c4*/ 	.word	0x0001e510


	//----- nvinfo : EIATTR_MAX_THREADS
	.align		4
.L_1630:
        /*17c8*/ 	.byte	0x04, 0x05
        /*17ca*/ 	.short	(.L_1632 - .L_1631)
.L_1631:
        /*17cc*/ 	.word	0x00000180
        /*17d0*/ 	.word	0x00000001
        /*17d4*/ 	.word	0x00000001


	//----- nvinfo : EIATTR_CRS_STACK_SIZE
	.align		4
.L_1632:
        /*17d8*/ 	.byte	0x04, 0x1e
        /*17da*/ 	.short	(.L_1634 - .L_1633)
.L_1633:
        /*17dc*/ 	.word	0x00000000


	//----- nvinfo : EIATTR_CBANK_PARAM_SIZE
	.align		4
.L_1634:
        /*17e0*/ 	.byte	0x03, 0x19
        /*17e2*/ 	.short	0x0bf0


	//----- nvinfo : EIATTR_PARAM_CBANK
	.align		4
        /*17e4*/ 	.byte	0x04, 0x0a
        /*17e6*/ 	.short	(.L_1636 - .L_1635)
	.align		4
.L_1635:
        /*17e8*/ 	.word	index@(.nv.constant0._ZN7cutlass13device_kernelIN5flash11enable_sm90INS1_16FlashAttnFwdSm90INS1_25CollectiveMainloopFwdSm90ILi2EN4cute5tupleIJNS5_1CILi1EEES8_S8_EEENS6_IJNS7_ILi128EEENS7_ILi96EEENS7_ILi64EEEEEELi256ENS_6half_tEfNS_4arch4Sm90ELb1ELb0ELb1ELb1ELb1ELb1ELb1ELb1ELb0ELb1ELb0ELb0EEENS1_21CollectiveEpilogueFwdINS6_IJSA_NS7_ILi256EEESB_EEES9_SE_SG_Li256ELb1ELb1ELb0ELb0EEENS1_36VarlenDynamicPersistentTileSchedulerILi128ELi96ELi256ELi128ELb0ELb1ELb1ELb1ELb1ELb1EEEEEEEEEvNT_6ParamsE)
        /*17ec*/ 	.short	0x0210
        /*17ee*/ 	.short	0x0bf0


	//----- nvinfo : EIATTR_SW_WAR
	.align		4
.L_1636:
        /*17f0*/ 	.byte	0x04, 0x36
        /*17f2*/ 	.short	(.L_1638 - .L_1637)
.L_1637:
        /*17f4*/ 	.word	0x00000008
.L_1638:


//--------------------- .nv.callgraph             --------------------------
	.section	.nv.callgraph,"",@"SHT_CUDA_CALLGRAPH"
	.align	4
	.sectionentsize	8
	.align		4
        /*0000*/ 	.word	0x00000000
	.align		4
        /*0004*/ 	.word	0xffffffff
	.align		4
        /*0008*/ 	.word	index@(_ZN7cutlass13device_kernelIN5flash11enable_sm90INS1_16FlashAttnFwdSm90INS1_25CollectiveMainloopFwdSm90ILi2EN4cute5tupleIJNS5_1CILi1EEES8_S8_EEENS6_IJNS7_ILi128EEENS7_ILi96EEENS7_ILi192EEEEEELi128ENS_6half_tEfNS_4arch4Sm90ELb0ELb0ELb1ELb0ELb1ELb0ELb0ELb1ELb1ELb1ELb0ELb0EEENS1_21CollectiveEpilogueFwdINS6_IJSA_SA_SB_EEES9_SE_SG_Li256ELb0ELb1ELb0ELb0EEENS1_29StaticPersistentTileSchedulerILb0EEEEEEEEEvNT_6ParamsE)
	.align		4
        /*000c*/ 	.word	index@(__assertfail)
	.align		4
        /*0010*/ 	.word	index@(_ZN7cutlass13device_kernelIN5flash11enable_sm90INS1_16FlashAttnFwdSm90INS1_25CollectiveMainloopFwdSm90ILi2EN4cute5tupleIJNS5_1CILi1EEES8_S8_EEENS6_IJNS7_ILi128EEENS7_ILi96EEENS7_ILi192EEEEEELi128ENS_6half_tEfNS_4arch4Sm90ELb0ELb0ELb1ELb1ELb1ELb0ELb0ELb1ELb1ELb1ELb0ELb0EEENS1_21CollectiveEpilogueFwdINS6_IJSA_SA_SB_EEES9_SE_SG_Li256ELb1ELb1ELb0ELb0EEENS1_36VarlenDynamicPersistentTileSchedulerILi128ELi96ELi256ELi128ELb0ELb1ELb1ELb0ELb1ELb1EEEEEEEEEvNT_6ParamsE)
	.align		4
        /*0014*/ 	.word	index@(__assertfail)
	.align		4
        /*0018*/ 	.word	index@(_ZN7cutlass13device_kernelIN5flash11enable_sm90INS1_16FlashAttnFwdSm90INS1_25CollectiveMainloopFwdSm90ILi2EN4cute5tupleIJNS5_1CILi1EEES8_S8_EEENS6_IJNS7_ILi128EEENS7_ILi96EEENS7_ILi192EEEEEELi128ENS_6half_tEfNS_4arch4Sm90ELb0ELb0ELb1ELb1ELb1ELb1ELb0ELb1ELb1ELb1ELb0ELb0EEENS1_21CollectiveEpilogueFwdINS6_IJSA_SA_SB_EEES9_SE_SG_Li256ELb1ELb1ELb0ELb0EEENS1_36VarlenDynamicPersistentTileSchedulerILi128ELi96ELi256ELi128ELb0ELb1ELb1ELb0ELb1ELb1EEEEEEEEEvNT_6ParamsE)
	.align		4
        /*001c*/ 	.word	index@(__assertfail)
	.align		4
        /*0020*/ 	.word	index@(_ZN7cutlass13device_kernelIN5flash11enable_sm90INS1_16FlashAttnFwdSm90INS1_25CollectiveMainloopFwdSm90ILi2EN4cute5tupleIJNS5_1CILi1EEES8_S8_EEENS6_IJNS7_ILi128EEENS7_ILi96EEENS7_ILi192EEEEEELi128ENS_6half_tEfNS_4arch4Sm90ELb0ELb1ELb1ELb0ELb1ELb0ELb0ELb1ELb1ELb1ELb0ELb0EEENS1_21CollectiveEpilogueFwdINS6_IJSA_SA_SB_EEES9_SE_SG_Li256ELb0ELb1ELb0ELb0EEENS1_30DynamicPersistentTileSchedulerILi256ELi128ELb0ELb1ELb1EEEEEEEEEvNT_6ParamsE)
	.align		4
        /*0024*/ 	.word	index@(__assertfail)
	.align		4
        /*0028*/ 	.word	index@(_ZN7cutlass13device_kernelIN5flash11enable_sm90INS1_16FlashAttnFwdSm90INS1_25CollectiveMainloopFwdSm90ILi2EN4cute5tupleIJNS5_1CILi1EEES8_S8_EEENS6_IJNS7_ILi128EEENS7_ILi96EEENS7_ILi192EEEEEELi128ENS_6half_tEfNS_4arch4Sm90ELb0ELb1ELb1ELb1ELb1ELb0ELb0ELb1ELb1ELb1ELb0ELb0EEENS1_21CollectiveEpilogueFwdINS6_IJSA_SA_SB_EEES9_SE_SG_Li256ELb1ELb1ELb0ELb0EEENS1_36VarlenDynamicPersistentTileSchedulerILi128ELi96ELi256ELi128ELb0ELb1ELb1ELb1ELb0ELb1EEEEEEEEEvNT_6ParamsE)
	.align		4
        /*002c*/ 	.word	index@(__assertfail)
	.align		4
        /*0030*/ 	.word	index@(_ZN7cutlass13device_kernelIN5flash11enable_sm90INS1_16FlashAttnFwdSm90INS1_25CollectiveMainloopFwdSm90ILi2EN4cute5tupleIJNS5_1CILi1EEES8_S8_EEENS6_IJNS7_ILi128EEENS7_ILi96EEENS7_ILi192EEEEEELi128ENS_6half_tEfNS_4arch4Sm90ELb0ELb1ELb1ELb1ELb1ELb1ELb0ELb1ELb1ELb1ELb0ELb0EEENS1_21CollectiveEpilogueFwdINS6_IJSA_SA_SB_EEES9_SE_SG_Li256ELb1ELb1ELb0ELb0EEENS1_36VarlenDynamicPersistentTileSchedulerILi128ELi96ELi256ELi128ELb0ELb1ELb1ELb1ELb0ELb1EEEEEEEEEvNT_6ParamsE)
	.align		4
        /*0034*/ 	.word	index@(__assertfail)
	.align		4
        /*0038*/ 	.word	index@(_ZN7cutlass13device_kernelIN5flash11enable_sm90INS1_16FlashAttnFwdSm90INS1_25CollectiveMainloopFwdSm90ILi2EN4cute5tupleIJNS5_1CILi1EEES8_S8_EEENS6_IJNS7_ILi128EEENS7_ILi96EEENS7_ILi192EEEEEELi128ENS_6half_tEfNS_4arch4Sm90ELb1ELb0ELb1ELb0ELb1ELb0ELb0ELb1ELb1ELb1ELb0ELb0EEENS1_21CollectiveEpilogueFwdINS6_IJSA_SA_SB_EEES9_SE_SG_Li256ELb0ELb1ELb0ELb0EEENS1_30DynamicPersistentTileSchedulerILi256ELi128ELb0ELb1ELb1EEEEEEEEEvNT_6ParamsE)
	.align		4
        /*003c*/ 	.word	index@(__assertfail)
	.align		4
        /*0040*/ 	.word	index@(_ZN7cutlass13device_kernelIN5flash11enable_sm90INS1_16FlashAttnFwdSm90INS1_25CollectiveMainloopFwdSm90ILi2EN4cute5tupleIJNS5_1CILi1EEES8_S8_EEENS6_IJNS7_ILi128EEENS7_ILi96EEENS7_ILi192EEEEEELi128ENS_6half_tEfNS_4arch4Sm90ELb1ELb0ELb1ELb1ELb1ELb0ELb0ELb1ELb1ELb1ELb0ELb0EEENS1_21CollectiveEpilogueFwdINS6_IJSA_SA_SB_EEES9_SE_SG_Li256ELb1ELb1ELb0ELb0EEENS1_36VarlenDynamicPersistentTileSchedulerILi128ELi96ELi256ELi128ELb0ELb1ELb1ELb1ELb1ELb1EEEEEEEEEvNT_6ParamsE)
	.align		4
        /*0044*/ 	.word	index@(__assertfail)
	.align		4
        /*0048*/ 	.word	index@(_ZN7cutlass13device_kernelIN5flash11enable_sm90INS1_16FlashAttnFwdSm90INS1_25CollectiveMainloopFwdSm90ILi2EN4cute5tupleIJNS5_1CILi1EEES8_S8_EEENS6_IJNS7_ILi128EEENS7_ILi96EEENS7_ILi192EEEEEELi128ENS_6half_tEfNS_4arch4Sm90ELb1ELb0ELb1ELb1ELb1ELb1ELb0ELb1ELb1ELb1ELb0ELb0EEENS1_21CollectiveEpilogueFwdINS6_IJSA_SA_SB_EEES9_SE_SG_Li256ELb1ELb1ELb0ELb0EEENS1_36VarlenDynamicPersistentTileSchedulerILi128ELi96ELi256ELi128ELb0ELb1ELb1ELb1ELb1ELb1EEEEEEEEEvNT_6ParamsE)
	.align		4
        /*004c*/ 	.word	index@(__assertfail)
	.align		4
        /*0050*/ 	.word	index@(_ZN7cutlass13device_kernelIN5flash11enable_sm90INS1_16FlashAttnFwdSm90INS1_25CollectiveMainloopFwdSm90ILi2EN4cute5tupleIJNS5_1CILi1EEES8_S8_EEENS6_IJNS7_ILi64EEESA_SA_EEELi512ENS_6half_tEfNS_4arch4Sm90ELb0ELb0ELb1ELb0ELb1ELb0ELb0ELb0ELb0ELb1ELb0ELb0EEENS1_21CollectiveEpilogueFwdINS6_IJSA_NS7_ILi512EEESA_EEES9_SC_SE_Li256ELb0ELb1ELb0ELb0EEENS1_29StaticPersistentTileSchedulerILb0EEEEEEEEEvNT_6ParamsE)
	.align		4
        /*0054*/ 	.word	index@(__assertfail)
	.align		4
        /*0058*/ 	.word	index@(_ZN7cutlass13device_kernelIN5flash11enable_sm90INS1_16FlashAttnFwdSm90INS1_25CollectiveMainloopFwdSm90ILi2EN4cute5tupleIJNS5_1CILi1EEES8_S8_EEENS6_IJNS7_ILi64EEESA_SA_EEELi512ENS_6half_tEfNS_4arch4Sm90ELb0ELb0ELb1ELb0ELb1ELb0ELb1ELb0ELb0ELb1ELb0ELb0EEENS1_21CollectiveEpilogueFwdINS6_IJSA_NS7_ILi512EEESA_EEES9_SC_SE_Li256ELb0ELb1ELb0ELb0EEENS1_29StaticPersistentTileSchedulerILb0EEEEEEEEEvNT_6ParamsE)
	.align		4
        /*005c*/ 	.word	index@(__assertfail)
	.align		4
        /*0060*/ 	.word	index@(_ZN7cutlass13device_kernelIN5flash11enable_sm90INS1_16FlashAttnFwdSm90INS1_25CollectiveMainloopFwdSm90ILi2EN4cute5tupleIJNS5_1CILi1EEES8_S8_EEENS6_IJNS7_ILi64EEESA_SA_EEELi512ENS_6half_tEfNS_4arch4Sm90ELb0ELb0ELb1ELb1ELb1ELb0ELb0ELb0ELb0ELb1ELb0ELb0EEENS1_21CollectiveEpilogueFwdINS6_IJSA_NS7_ILi512EEESA_EEES9_SC_SE_Li256ELb1ELb1ELb0ELb0EEENS1_36VarlenDynamicPersistentTileSchedulerILi64ELi64ELi256ELi128ELb0ELb1ELb1ELb0ELb1ELb1EEEEEEEEEvNT_6ParamsE)
	.align		4
        /*0064*/ 	.word	index@(__assertfail)
	.align		4
        /*0068*/ 	.word	index@(_ZN7cutlass13device_kernelIN5flash11enable_sm90INS1_16FlashAttnFwdSm90INS1_25CollectiveMainloopFwdSm90ILi2EN4cute5tupleIJNS5_1CILi1EEES8_S8_EEENS6_IJNS7_ILi64EEESA_SA_EEELi512ENS_6half_tEfNS_4arch4Sm90ELb0ELb0ELb1ELb1ELb1ELb1ELb0ELb0ELb0ELb1ELb0ELb0EEENS1_21CollectiveEpilogueFwdINS6_IJSA_NS7_ILi512EEESA_EEES9_SC_SE_Li256ELb1ELb1ELb0ELb0EEENS1_36VarlenDynamicPersistentTileSchedulerILi64ELi64ELi256ELi128ELb0ELb1ELb1ELb0ELb1ELb1EEEEEEEEEvNT_6ParamsE)
	.align		4
        /*006c*/ 	.word	index@(__assertfail)
	.align		4
        /*0070*/ 	.word	index@(_ZN7cutlass13device_kernelIN5flash11enable_sm90INS1_16FlashAttnFwdSm90INS1_25CollectiveMainloopFwdSm90ILi2EN4cute5tupleIJNS5_1CILi1EEES8_S8_EEENS6_IJNS7_ILi64EEESA_SA_EEELi512ENS_6half_tEfNS_4arch4Sm90ELb0ELb0ELb1ELb1ELb1ELb0ELb1ELb0ELb0ELb1ELb0ELb0EEENS1_21CollectiveEpilogueFwdINS6_IJSA_NS7_ILi512EEESA_EEES9_SC_SE_Li256ELb1ELb1ELb0ELb0EEENS1_36VarlenDynamicPersistentTileSchedulerILi64ELi64ELi256ELi128ELb0ELb1ELb1ELb0ELb1ELb1EEEEEEEEEvNT_6ParamsE)
	.align		4
        /*0074*/ 	.word	index@(__assertfail)
	.align		4
        /*0078*/ 	.word	index@(_ZN7cutlass13device_kernelIN5flash11enable_sm90INS1_16FlashAttnFwdSm90INS1_25CollectiveMainloopFwdSm90ILi2EN4cute5tupleIJNS5_1CILi1EEES8_S8_EEENS6_IJNS7_ILi64EEESA_SA_EEELi512ENS_6half_tEfNS_4arch4Sm90ELb0ELb0ELb1ELb1ELb1ELb1ELb1ELb0ELb0ELb1ELb0ELb0EEENS1_21CollectiveEpilogueFwdINS6_IJSA_NS7_ILi512EEESA_EEES9_SC_SE_Li256ELb1ELb1ELb0ELb0EEENS1_36VarlenDynamicPersistentTileSchedulerILi64ELi64ELi256ELi128ELb0ELb1ELb1ELb0ELb1ELb1EEEEEEEEEvNT_6ParamsE)
	.align		4
        /*007c*/ 	.word	index@(__assertfail)
	.align		4
        /*0080*/ 	.word	index@(_ZN7cutlass13device_kernelIN5flash11enable_sm90INS1_16FlashAttnFwdSm90INS1_25CollectiveMainloopFwdSm90ILi2EN4cute5tupleIJNS5_1CILi1EEES8_S8_EEENS6_IJNS7_ILi64EEESA_SA_EEELi512ENS_6half_tEfNS_4arch4Sm90ELb0ELb1ELb1ELb0ELb1ELb0ELb0ELb0ELb0ELb1ELb0ELb0EEENS1_21CollectiveEpilogueFwdINS6_IJSA_NS7_ILi512EEESA_EEES9_SC_SE_Li256ELb0ELb1ELb0ELb0EEENS1_30DynamicPersistentTileSchedulerILi256ELi128ELb0ELb1ELb1EEEEEEEEEvNT_6ParamsE)
	.align		4
        /*0084*/ 	.word	index@(__assertfail)
	.align		4
        /*0088*/ 	.word	index@(_ZN7cutlass13device_kernelIN5flash11enable_sm90INS1_16FlashAttnFwdSm90INS1_25CollectiveMainloopFwdSm90ILi2EN4cute5tupleIJNS5_1CILi1EEES8_S8_EEENS6_IJNS7_ILi64EEESA_SA_EEELi512ENS_6half_tEfNS_4arch4Sm90ELb0ELb1ELb1ELb0ELb1ELb0ELb1ELb0ELb0ELb1ELb0ELb0EEENS1_21CollectiveEpilogueFwdINS6_IJSA_NS7_ILi512EEESA_EEES9_SC_SE_Li256ELb0ELb1ELb0ELb0EEENS1_30DynamicPersistentTileSchedulerILi256ELi128ELb0ELb1ELb1EEEEEEEEEvNT_6ParamsE)
	.align		4
        /*008c*/ 	.word	index@(__assertfail)
	.align		4
        /*0090*/ 	.word	index@(_ZN7cutlass13device_kernelIN5flash11enable_sm90INS1_16FlashAttnFwdSm90INS1_25CollectiveMainloopFwdSm90ILi2EN4cute5tupleIJNS5_1CILi1EEES8_S8_EEENS6_IJNS7_ILi64EEESA_SA_EEELi512ENS_6half_tEfNS_4arch4Sm90ELb0ELb1ELb1ELb1ELb1ELb0ELb0ELb0ELb0ELb1ELb0ELb0EEENS1_21CollectiveEpilogueFwdINS6_IJSA_NS7_ILi512EEESA_EEES9_SC_SE_Li256ELb1ELb1ELb0ELb0EEENS1_36VarlenDynamicPersistentTileSchedulerILi64ELi64ELi256ELi128ELb0ELb1ELb1ELb1ELb0ELb1EEEEEEEEEvNT_6ParamsE)
	.align		4
        /*0094*/ 	.word	index@(__assertfail)
	.align		4
        /*0098*/ 	.word	index@(_ZN7cutlass13device_kernelIN5flash11enable_sm90INS1_16FlashAttnFwdSm90INS1_25CollectiveMainloopFwdSm90ILi2EN4cute5tupleIJNS5_1CILi1EEES8_S8_EEENS6_IJNS7_ILi64EEESA_SA_EEELi512ENS_6half_tEfNS_4arch4Sm90ELb0ELb1ELb1ELb1ELb1ELb1ELb0ELb0ELb0ELb1ELb0ELb0EEENS1_21CollectiveEpilogueFwdINS6_IJSA_NS7_ILi512EEESA_EEES9_SC_SE_Li256ELb1ELb1ELb0ELb0EEENS1_36VarlenDynamicPersistentTileSchedulerILi64ELi64ELi256ELi128ELb0ELb1ELb1ELb1ELb0ELb1EEEEEEEEEvNT_6ParamsE)
	.align		4
        /*009c*/ 	.word	index@(__assertfail)
	.align		4
        /*00a0*/ 	.word	index@(_ZN7cutlass13device_kernelIN5flash11enable_sm90INS1_16FlashAttnFwdSm90INS1_25CollectiveMainloopFwdSm90ILi2EN4cute5tupleIJNS5_1CILi1EEES8_S8_EEENS6_IJNS7_ILi64EEESA_SA_EEELi512ENS_6half_tEfNS_4arch4Sm90ELb0ELb1ELb1ELb1ELb1ELb0ELb1ELb0ELb0ELb1ELb0ELb0EEENS1_21CollectiveEpilogueFwdINS6_IJSA_NS7_ILi512EEESA_EEES9_SC_SE_Li256ELb1ELb1ELb0ELb0EEENS1_36VarlenDynamicPersistentTileSchedulerILi64ELi64ELi256ELi128ELb0ELb1ELb1ELb1ELb0ELb1EEEEEEEEEvNT_6ParamsE)
	.align		4
        /*00a4*/ 	.word	index@(__assertfail)
	.align		4
        /*00a8*/ 	.word	index@(_ZN7cutlass13device_kernelIN5flash11enable_sm90INS1_16FlashAttnFwdSm90INS1_25CollectiveMainloopFwdSm90ILi2EN4cute5tupleIJNS5_1CILi1EEES8_S8_EEENS6_IJNS7_ILi64EEESA_SA_EEELi512ENS_6half_tEfNS_4arch4Sm90ELb0ELb1ELb1ELb1ELb1ELb1ELb1ELb0ELb0ELb1ELb0ELb0EEENS1_21CollectiveEpilogueFwdINS6_IJSA_NS7_ILi512EEESA_EEES9_SC_SE_Li256ELb1ELb1ELb0ELb0EEENS1_36VarlenDynamicPersistentTileSchedulerILi64ELi64ELi256ELi128ELb0ELb1ELb1ELb1ELb0ELb1EEEEEEEEEvNT_6ParamsE)
	.align		4
        /*00ac*/ 	.word	index@(__assertfail)
	.align		4
        /*00b0*/ 	.word	index@(_ZN7cutlass13device_kernelIN5flash11enable_sm90INS1_16FlashAttnFwdSm90INS1_25CollectiveMainloopFwdSm90ILi2EN4cute5tupleIJNS5_1CILi1EEES8_S8_EEENS6_IJNS7_ILi64EEESA_SA_EEELi512ENS_6half_tEfNS_4arch4Sm90ELb1ELb0ELb1ELb0ELb1ELb0ELb0ELb0ELb0ELb1ELb0ELb0EEENS1_21CollectiveEpilogueFwdINS6_IJSA_NS7_ILi512EEESA_EEES9_SC_SE_Li256ELb0ELb1ELb0ELb0EEENS1_30DynamicPersistentTileSchedulerILi256ELi128ELb0ELb1ELb1EEEEEEEEEvNT_6ParamsE)
	.align		4
        /*00b4*/ 	.word	index@(__assertfail)
	.align		4
        /*00b8*/ 	.word	index@(_ZN7cutlass13device_kernelIN5flash11enable_sm90INS1_16FlashAttnFwdSm90INS1_25CollectiveMainloopFwdSm90ILi2EN4cute5tupleIJNS5_1CILi1EEES8_S8_EEENS6_IJNS7_ILi64EEESA_SA_EEELi512ENS_6half_tEfNS_4arch4Sm90ELb1ELb0ELb1ELb0ELb1ELb0ELb1ELb0ELb0ELb1ELb0ELb0EEENS1_21CollectiveEpilogueFwdINS6_IJSA_NS7_ILi512EEESA_EEES9_SC_SE_Li256ELb0ELb1ELb0ELb0EEENS1_30DynamicPersistentTileSchedulerILi256ELi128ELb0ELb1ELb1EEEEEEEEEvNT_6ParamsE)
	.align		4
        /*00bc*/ 	.word	index@(__assertfail)
	.align		4
        /*00c0*/ 	.word	index@(_ZN7cutlass13device_kernelIN5flash11enable_sm90INS1_16FlashAttnFwdSm90INS1_25CollectiveMainloopFwdSm90ILi2EN4cute5tupleIJNS5_1CILi1EEES8_S8_EEENS6_IJNS7_ILi64EEESA_SA_EEELi512ENS_6half_tEfNS_4arch4Sm90ELb1ELb0ELb1ELb1ELb1ELb0ELb0ELb0ELb0ELb1ELb0ELb0EEENS1_21CollectiveEpilogueFwdINS6_IJSA_NS7_ILi512EEESA_EEES9_SC_SE_Li256ELb1ELb1ELb0ELb0EEENS1_36VarlenDynamicPersistentTileSchedulerILi64ELi64ELi256ELi128ELb0ELb1ELb1ELb1ELb1ELb1EEEEEEEEEvNT_6ParamsE)
	.align		4
        /*00c4*/ 	.word	index@(__assertfail)
	.align		4
        /*00c8*/ 	.word	index@(_ZN7cutlass13device_kernelIN5flash11enable_sm90INS1_16FlashAttnFwdSm90INS1_25CollectiveMainloopFwdSm90ILi2EN4cute5tupleIJNS5_1CILi1EEES8_S8_EEENS6_IJNS7_ILi64EEESA_SA_EEELi512ENS_6half_tEfNS_4arch4Sm90ELb1ELb0ELb1ELb1ELb1ELb1ELb0ELb0ELb0ELb1ELb0ELb0EEENS1_21CollectiveEpilogueFwdINS6_IJSA_NS7_ILi512EEESA_EEES9_SC_SE_Li256ELb1ELb1ELb0ELb0EEENS1_36VarlenDynamicPersistentTileSchedulerILi64ELi64ELi256ELi128ELb0ELb1ELb1ELb1ELb1ELb1EEEEEEEEEvNT_6ParamsE)
	.align		4
        /*00cc*/ 	.word	index@(__assertfail)
	.align		4
        /*00d0*/ 	.word	index@(_ZN7cutlass13device_kernelIN5flash11enable_sm90INS1_16FlashAttnFwdSm90INS1_25CollectiveMainloopFwdSm90ILi2EN4cute5tupleIJNS5_1CILi1EEES8_S8_EEENS6_IJNS7_ILi64EEESA_SA_EEELi512ENS_6half_tEfNS_4arch4Sm90ELb1ELb0ELb1ELb1ELb1ELb0ELb1ELb0ELb0ELb1ELb0ELb0EEENS1_21CollectiveEpilogueFwdINS6_IJSA_NS7_ILi512EEESA_EEES9_SC_SE_Li256ELb1ELb1ELb0ELb0EEENS1_36VarlenDynamicPersistentTileSchedulerILi64ELi64ELi256ELi128ELb0ELb1ELb1ELb1ELb1ELb1EEEEEEEEEvNT_6ParamsE)
	.align		4
        /*00d4*/ 	.word	index@(__assertfail)
	.align		4
        /*00d8*/ 	.word	index@(_ZN7cutlass13device_kernelIN5flash11enable_sm90INS1_16FlashAttnFwdSm90INS1_25CollectiveMainloopFwdSm90ILi2EN4cute5tupleIJNS5_1CILi1EEES8_S8_EEENS6_IJNS7_ILi64EEESA_SA_EEELi512ENS_6half_tEfNS_4arch4Sm90ELb1ELb0ELb1ELb1ELb1ELb1ELb1ELb0ELb0ELb1ELb0ELb0EEENS1_21CollectiveEpilogueFwdINS6_IJSA_NS7_ILi512EEESA_EEES9_SC_SE_Li256ELb1ELb1ELb0ELb0EEENS1_36VarlenDynamicPersistentTileSchedulerILi64ELi64ELi256ELi128ELb0ELb1ELb1ELb1ELb1ELb1EEEEEEEEEvNT_6ParamsE)
	.align		4
        /*00dc*/ 	.word	index@(__assertfail)
	.align		4
        /*00e0*/ 	.word	index@(_ZN7cutlass13device_kernelIN5flash11enable_sm90INS1_16FlashAttnFwdSm90INS1_25CollectiveMainloopFwdSm90ILi2EN4cute5tupleIJNS5_1CILi1EEES8_S8_EEENS6_IJNS7_ILi128EEENS7_ILi96EEENS7_ILi64EEEEEELi256ENS_6half_tEfNS_4arch4Sm90ELb0ELb0ELb1ELb0ELb1ELb0ELb0ELb1ELb0ELb1ELb0ELb0EEENS1_21CollectiveEpilogueFwdINS6_IJSA_NS7_ILi256EEESB_EEES9_SE_SG_Li256ELb0ELb1ELb0ELb0EEENS1_29StaticPersistentTileSchedulerILb0EEEEEEEEEvNT_6ParamsE)
	.align		4
        /*00e4*/ 	.word	index@(__assertfail)
	.align		4
        /*00e8*/ 	.word	index@(_ZN7cutlass13device_kernelIN5flash11enable_sm90INS1_16FlashAttnFwdSm90INS1_25CollectiveMainloopFwdSm90ILi2EN4cute5tupleIJNS5_1CILi1EEES8_S8_EEENS6_IJNS7_ILi128EEENS7_ILi96EEENS7_ILi64EEEEEELi256ENS_6half_tEfNS_4arch4Sm90ELb0ELb0ELb1ELb0ELb1ELb0ELb1ELb1ELb0ELb1ELb0ELb0EEENS1_21CollectiveEpilogueFwdINS6_IJSA_NS7_ILi256EEESB_EEES9_SE_SG_Li256ELb0ELb1ELb0ELb0EEENS1_29StaticPersistentTileSchedulerILb0EEEEEEEEEvNT_6ParamsE)
	.align		4
        /*00ec*/ 	.word	index@(__assertfail)
	.align		4
        /*00f0*/ 	.word	index@(_ZN7cutlass13device_kernelIN5flash11enable_sm90INS1_16FlashAttnFwdSm90INS1_25CollectiveMainloopFwdSm90ILi2EN4cute5tupleIJNS5_1CILi1EEES8_S8_EEENS6_IJNS7_ILi128EEENS7_ILi96EEENS7_ILi64EEEEEELi256ENS_6half_tEfNS_4arch4Sm90ELb0ELb0ELb1ELb1ELb1ELb0ELb0ELb1ELb0ELb1ELb0ELb0EEENS1_21CollectiveEpilogueFwdINS6_IJSA_NS7_ILi256EEESB_EEES9_SE_SG_Li256ELb1ELb1ELb0ELb0EEENS1_36VarlenDynamicPersistentTileSchedulerILi128ELi96ELi256ELi128ELb0ELb1ELb1ELb0ELb1ELb1EEEEEEEEEvNT_6ParamsE)
	.align		4
        /*00f4*/ 	.word	index@(__assertfail)
	.align		4
        /*00f8*/ 	.word	index@(_ZN7cutlass13device_kernelIN5flash11enable_sm90INS1_16FlashAttnFwdSm90INS1_25CollectiveMainloopFwdSm90ILi2EN4cute5tupleIJNS5_1CILi1EEES8_S8_EEENS6_IJNS7_ILi128EEENS7_ILi96EEENS7_ILi64EEEEEELi256ENS_6half_tEfNS_4arch4Sm90ELb0ELb0ELb1ELb1ELb1ELb1ELb0ELb1ELb0ELb1ELb0ELb0EEENS1_21CollectiveEpilogueFwdINS6_IJSA_NS7_ILi256EEESB_EEES9_SE_SG_Li256ELb1ELb1ELb0ELb0EEENS1_36VarlenDynamicPersistentTileSchedulerILi128ELi96ELi256ELi128ELb0ELb1ELb1ELb0ELb1ELb1EEEEEEEEEvNT_6ParamsE)
	.align		4
        /*00fc*/ 	.word	index@(__assertfail)
	.align		4
        /*0100*/ 	.word	index@(_ZN7cutlass13device_kernelIN5flash11enable_sm90INS1_16FlashAttnFwdSm90INS1_25CollectiveMainloopFwdSm90ILi2EN4cute5tupleIJNS5_1CILi1EEES8_S8_EEENS6_IJNS7_ILi128EEENS7_ILi96EEENS7_ILi64EEEEEELi256ENS_6half_tEfNS_4arch4Sm90ELb0ELb0ELb1ELb1ELb1ELb0ELb1ELb1ELb0ELb1ELb0ELb0EEENS1_21CollectiveEpilogueFwdINS6_IJSA_NS7_ILi256EEESB_EEES9_SE_SG_Li256ELb1ELb1ELb0ELb0EEENS1_36VarlenDynamicPersistentTileSchedulerILi128ELi96ELi256ELi128ELb0ELb1ELb1ELb0ELb1ELb1EEEEEEEEEvNT_6ParamsE)
	.align		4
        /*0104*/ 	.word	index@(__assertfail)
	.align		4
        /*0108*/ 	.word	index@(_ZN7cutlass13device_kernelIN5flash11enable_sm90INS1_16FlashAttnFwdSm90INS1_25CollectiveMainloopFwdSm90ILi2EN4cute5tupleIJNS5_1CILi1EEES8_S8_EEENS6_IJNS7_ILi128EEENS7_ILi96EEENS7_ILi64EEEEEELi256ENS_6half_tEfNS_4arch4Sm90ELb0ELb0ELb1ELb1ELb1ELb1ELb1ELb1ELb0ELb1ELb0ELb0EEENS1_21CollectiveEpilogueFwdINS6_IJSA_NS7_ILi256EEESB_EEES9_SE_SG_Li256ELb1ELb1ELb0ELb0EEENS1_36VarlenDynamicPersistentTileSchedulerILi128ELi96ELi256ELi128ELb0ELb1ELb1ELb0ELb1ELb1EEEEEEEEEvNT_6ParamsE)
	.align		4
        /*010c*/ 	.word	index@(__assertfail)
	.align		4
        /*0110*/ 	.word	index@(_ZN7cutlass13device_kernelIN5flash11enable_sm90INS1_16FlashAttnFwdSm90INS1_25CollectiveMainloopFwdSm90ILi2EN4cute5tupleIJNS5_1CILi1EEES8_S8_EEENS6_IJNS7_ILi128EEENS7_ILi96EEENS7_ILi64EEEEEELi256ENS_6half_tEfNS_4arch4Sm90ELb0ELb1ELb1ELb0ELb1ELb0ELb0ELb1ELb0ELb1ELb0ELb0EEENS1_21CollectiveEpilogueFwdINS6_IJSA_NS7_ILi256EEESB_EEES9_SE_SG_Li256ELb0ELb1ELb0ELb0EEENS1_30DynamicPersistentTileSchedulerILi256ELi128ELb0ELb1ELb1EEEEEEEEEvNT_6ParamsE)
	.align		4
        /*0114*/ 	.word	index@(__assertfail)
	.align		4
        /*0118*/ 	.word	index@(_ZN7cutlass13device_kernelIN5flash11enable_sm90INS1_16FlashAttnFwdSm90INS1_25CollectiveMainloopFwdSm90ILi2EN4cute5tupleIJNS5_1CILi1EEES8_S8_EEENS6_IJNS7_ILi128EEENS7_ILi96EEENS7_ILi64EEEEEELi256ENS_6half_tEfNS_4arch4Sm90ELb0ELb1ELb1ELb0ELb1ELb0ELb1ELb1ELb0ELb1ELb0ELb0EEENS1_21CollectiveEpilogueFwdINS6_IJSA_NS7_ILi256EEESB_EEES9_SE_SG_Li256ELb0ELb1ELb0ELb0EEENS1_30DynamicPersistentTileSchedulerILi256ELi128ELb0ELb1ELb1EEEEEEEEEvNT_6ParamsE)
	.align		4
        /*011c*/ 	.word	index@(__assertfail)
	.align		4
        /*0120*/ 	.word	index@(_ZN7cutlass13device_kernelIN5flash11enable_sm90INS1_16FlashAttnFwdSm90INS1_25CollectiveMainloopFwdSm90ILi2EN4cute5tupleIJNS5_1CILi1EEES8_S8_EEENS6_IJNS7_ILi128EEENS7_ILi96EEENS7_ILi64EEEEEELi256ENS_6half_tEfNS_4arch4Sm90ELb0ELb1ELb1ELb1ELb1ELb0ELb0ELb1ELb0ELb1ELb0ELb0EEENS1_21CollectiveEpilogueFwdINS6_IJSA_NS7_ILi256EEESB_EEES9_SE_SG_Li256ELb1ELb1ELb0ELb0EEENS1_36VarlenDynamicPersistentTileSchedulerILi128ELi96ELi256ELi128ELb0ELb1ELb1ELb1ELb0ELb1EEEEEEEEEvNT_6ParamsE)
	.align		4
        /*0124*/ 	.word	index@(__assertfail)
	.align		4
        /*0128*/ 	.word	index@(_ZN7cutlass13device_kernelIN5flash11enable_sm90INS1_16FlashAttnFwdSm90INS1_25CollectiveMainloopFwdSm90ILi2EN4cute5tupleIJNS5_1CILi1EEES8_S8_EEENS6_IJNS7_ILi128EEENS7_ILi96EEENS7_ILi64EEEEEELi256ENS_6half_tEfNS_4arch4Sm90ELb0ELb1ELb1ELb1ELb1ELb1ELb0ELb1ELb0ELb1ELb0ELb0EEENS1_21CollectiveEpilogueFwdINS6_IJSA_NS7_ILi256EEESB_EEES9_SE_SG_Li256ELb1ELb1ELb0ELb0EEENS1_36VarlenDynamicPersistentTileSchedulerILi128ELi96ELi256ELi128ELb0ELb1ELb1ELb1ELb0ELb1EEEEEEEEEvNT_6ParamsE)
	.align		4
        /*012c*/ 	.word	index@(__assertfail)
	.align		4
        /*0130*/ 	.word	index@(_ZN7cutlass13device_kernelIN5flash11enable_sm90INS1_16FlashAttnFwdSm90INS1_25CollectiveMainloopFwdSm90ILi2EN4cute5tupleIJNS5_1CILi1EEES8_S8_EEENS6_IJNS7_ILi128EEENS7_ILi96EEENS7_ILi64EEEEEELi256ENS_6half_tEfNS_4arch4Sm90ELb0ELb1ELb1ELb1ELb1ELb0ELb1ELb1ELb0ELb1ELb0ELb0EEENS1_21CollectiveEpilogueFwdINS6_IJSA_NS7_ILi256EEESB_EEES9_SE_SG_Li256ELb1ELb1ELb0ELb0EEENS1_36VarlenDynamicPersistentTileSchedulerILi128ELi96ELi256ELi128ELb0ELb1ELb1ELb1ELb0ELb1EEEEEEEEEvNT_6ParamsE)
	.align		4
        /*0134*/ 	.word	index@(__assertfail)
	.align		4
        /*0138*/ 	.word	index@(_ZN7cutlass13device_kernelIN5flash11enable_sm90INS1_16FlashAttnFwdSm90INS1_25CollectiveMainloopFwdSm90ILi2EN4cute5tupleIJNS5_1CILi1EEES8_S8_EEENS6_IJNS7_ILi128EEENS7_ILi96EEENS7_ILi64EEEEEELi256ENS_6half_tEfNS_4arch4Sm90ELb0ELb1ELb1ELb1ELb1ELb1ELb1ELb1ELb0ELb1ELb0ELb0EEENS1_21CollectiveEpilogueFwdINS6_IJSA_NS7_ILi256EEESB_EEES9_SE_SG_Li256ELb1ELb1ELb0ELb0EEENS1_36VarlenDynamicPersistentTileSchedulerILi128ELi96ELi256ELi128ELb0ELb1ELb1ELb1ELb0ELb1EEEEEEEEEvNT_6ParamsE)
	.align		4
        /*013c*/ 	.word	index@(__assertfail)
	.align		4
        /*0140*/ 	.word	index@(_ZN7cutlass13device_kernelIN5flash11enable_sm90INS1_16FlashAttnFwdSm90INS1_25CollectiveMainloopFwdSm90ILi2EN4cute5tupleIJNS5_1CILi1EEES8_S8_EEENS6_IJNS7_ILi128EEENS7_ILi96EEENS7_ILi64EEEEEELi256ENS_6half_tEfNS_4arch4Sm90ELb1ELb0ELb1ELb0ELb1ELb0ELb0ELb1ELb0ELb1ELb0ELb0EEENS1_21CollectiveEpilogueFwdINS6_IJSA_NS7_ILi256EEESB_EEES9_SE_SG_Li256ELb0ELb1ELb0ELb0EEENS1_30DynamicPersistentTileSchedulerILi256ELi128ELb0ELb1ELb1EEEEEEEEEvNT_6ParamsE)
	.align		4
        /*0144*/ 	.word	index@(__assertfail)
	.align		4
        /*0148*/ 	.word	index@(_ZN7cutlass13device_kernelIN5flash11enable_sm90INS1_16FlashAttnFwdSm90INS1_25CollectiveMainloopFwdSm90ILi2EN4cute5tupleIJNS5_1CILi1EEES8_S8_EEENS6_IJNS7_ILi128EEENS7_ILi96EEENS7_ILi64EEEEEELi256ENS_6half_tEfNS_4arch4Sm90ELb1ELb0ELb1ELb0ELb1ELb0ELb1ELb1ELb0ELb1ELb0ELb0EEENS1_21CollectiveEpilogueFwdINS6_IJSA_NS7_ILi256EEESB_EEES9_SE_SG_Li256ELb0ELb1ELb0ELb0EEENS1_30DynamicPersistentTileSchedulerILi256ELi128ELb0ELb1ELb1EEEEEEEEEvNT_6ParamsE)
	.align		4
        /*014c*/ 	.word	index@(__assertfail)
	.align		4
        /*0150*/ 	.word	index@(_ZN7cutlass13device_kernelIN5flash11enable_sm90INS1_16FlashAttnFwdSm90INS1_25CollectiveMainloopFwdSm90ILi2EN4cute5tupleIJNS5_1CILi1EEES8_S8_EEENS6_IJNS7_ILi128EEENS7_ILi96EEENS7_ILi64EEEEEELi256ENS_6half_tEfNS_4arch4Sm90ELb1ELb0ELb1ELb1ELb1ELb0ELb0ELb1ELb0ELb1ELb0ELb0EEENS1_21CollectiveEpilogueFwdINS6_IJSA_NS7_ILi256EEESB_EEES9_SE_SG_Li256ELb1ELb1ELb0ELb0EEENS1_36VarlenDynamicPersistentTileSchedulerILi128ELi96ELi256ELi128ELb0ELb1ELb1ELb1ELb1ELb1EEEEEEEEEvNT_6ParamsE)
	.align		4
        /*0154*/ 	.word	index@(__assertfail)
	.align		4
        /*0158*/ 	.word	index@(_ZN7cutlass13device_kernelIN5flash11enable_sm90INS1_16FlashAttnFwdSm90INS1_25CollectiveMainloopFwdSm90ILi2EN4cute5tupleIJNS5_1CILi1EEES8_S8_EEENS6_IJNS7_ILi128EEENS7_ILi96EEENS7_ILi64EEEEEELi256ENS_6half_tEfNS_4arch4Sm90ELb1ELb0ELb1ELb1ELb1ELb1ELb0ELb1ELb0ELb1ELb0ELb0EEENS1_21CollectiveEpilogueFwdINS6_IJSA_NS7_ILi256EEESB_EEES9_SE_SG_Li256ELb1ELb1ELb0ELb0EEENS1_36VarlenDynamicPersistentTileSchedulerILi128ELi96ELi256ELi128ELb0ELb1ELb1ELb1ELb1ELb1EEEEEEEEEvNT_6ParamsE)
	.align		4
        /*015c*/ 	.word	index@(__assertfail)
	.align		4
        /*0160*/ 	.word	index@(_ZN7cutlass13device_kernelIN5flash11enable_sm90INS1_16FlashAttnFwdSm90INS1_25CollectiveMainloopFwdSm90ILi2EN4cute5tupleIJNS5_1CILi1EEES8_S8_EEENS6_IJNS7_ILi128EEENS7_ILi96EEENS7_ILi64EEEEEELi256ENS_6half_tEfNS_4arch4Sm90ELb1ELb0ELb1ELb1ELb1ELb0ELb1ELb1ELb0ELb1ELb0ELb0EEENS1_21CollectiveEpilogueFwdINS6_IJSA_NS7_ILi256EEESB_EEES9_SE_SG_Li256ELb1ELb1ELb0ELb0EEENS1_36VarlenDynamicPersistentTileSchedulerILi128ELi96ELi256ELi128ELb0ELb1ELb1ELb1ELb1ELb1EEEEEEEEEvNT_6ParamsE)
	.align		4
        /*0164*/ 	.word	index@(__assertfail)
	.align		4
        /*0168*/ 	.word	index@(_ZN7cutlass13device_kernelIN5flash11enable_sm90INS1_16FlashAttnFwdSm90INS1_25CollectiveMainloopFwdSm90ILi2EN4cute5tupleIJNS5_1CILi1EEES8_S8_EEENS6_IJNS7_ILi128EEENS7_ILi96EEENS7_ILi64EEEEEELi256ENS_6half_tEfNS_4arch4Sm90ELb1ELb0ELb1ELb1ELb1ELb1ELb1ELb1ELb0ELb1ELb0ELb0EEENS1_21CollectiveEpilogueFwdINS6_IJSA_NS7_ILi256EEESB_EEES9_SE_SG_Li256ELb1ELb1ELb0ELb0EEENS1_36VarlenDynamicPersistentTileSchedulerILi128ELi96ELi256ELi128ELb0ELb1ELb1ELb1ELb1ELb1EEEEEEEEEvNT_6ParamsE)
	.align		4
        /*016c*/ 	.word	index@(__assertfail)
	.align		4
        /*0170*/ 	.word	0x00000000
	.align		4
        /*0174*/ 	.word	0xfffffffe
	.align		4
        /*0178*/ 	.word	0x00000000
	.align		4
        /*017c*/ 	.word	0xfffffffd
	.align		4
        /*0180*/ 	.word	0x00000000
	.align		4
        /*0184*/ 	.word	0xfffffffc


//--------------------- .nv.constant4             --------------------------
	.section	.nv.constant4,"a",@progbits
	.align	8
	.align		8
.nv.constant4:
        /*0000*/ 	.dword	__assertfail
	.align		8
        /*0008*/ 	.dword	__unnamed_1
	.align		8
        /*0010*/ 	.dword	__unnamed_2
	.align		8
        /*0018*/ 	.dword	__unnamed_3
	.align		8
        /*0020*/ 	.dword	__unnamed_4
	.align		8
        /*0028*/ 	.dword	__unnamed_5
	.align		8
        /*0030*/ 	.dword	__unnamed_6
	.align		8
        /*0038*/ 	.dword	__unnamed_7
	.align		8
        /*0040*/ 	.dword	__unnamed_8
	.align		8
        /*0048*/ 	.dword	__unnamed_9
	.align		8
        /*0050*/ 	.dword	__unnamed_10
	.align		8
        /*0058*/ 	.dword	__unnamed_11
	.align		8
        /*0060*/ 	.dword	__unnamed_12
	.align		8
        /*0068*/ 	.dword	__unnamed_13
	.align		8
        /*0070*/ 	.dword	__unnamed_14
	.align		8
        /*0078*/ 	.dword	__unnamed_15
	.align		8
        /*0080*/ 	.dword	__unnamed_16
	.align		8
        /*0088*/ 	.dword	__unnamed_17
	.align		8
        /*0090*/ 	.dword	__unnamed_18
	.align		8
        /*0098*/ 	.dword	_ZN81_INTERNAL_74319047_45_flash_fwd_hdimdiff_fp16_paged_softcap_sm90_cu_61719c98_55644cuda3std3__45__cpo5beginE
	.align		8
        /*00a0*/ 	.dword	_ZN81_INTERNAL_74319047_45_flash_fwd_hdimdiff_fp16_paged_softcap_sm90_cu_61719c98_55644cuda3std3__45__cpo3endE
	.align		8
        /*00a8*/ 	.dword	_ZN81_INTERNAL_74319047_45_flash_fwd_hdimdiff_fp16_paged_softcap_sm90_cu_61719c98_55644cuda3std3__45__cpo6cbeginE
	.align		8
        /*00b0*/ 	.dword	_ZN81_INTERNAL_74319047_45_flash_fwd_hdimdiff_fp16_paged_softcap_sm90_cu_61719c98_55644cuda3std3__45__cpo4cendE
	.align		8
        /*00b8*/ 	.dword	_ZN81_INTERNAL_74319047_45_flash_fwd_hdimdiff_fp16_paged_softcap_sm90_cu_61719c98_55644cuda3std3__483_GLOBAL__N__74319047_45_flash_fwd_hdimdiff_fp16_paged_softcap_sm90_cu_61719c98_55646ignoreE
	.align		8
        /*00c0*/ 	.dword	_ZN81_INTERNAL_74319047_45_flash_fwd_hdimdiff_fp16_paged_softcap_sm90_cu_61719c98_55644cuda3std3__419piecewise_constructE
	.align		8
        /*00c8*/ 	.dword	_ZN81_INTERNAL_74319047_45_flash_fwd_hdimdiff_fp16_paged_softcap_sm90_cu_61719c98_55644cuda3std3__48in_placeE
	.align		8
        /*00d0*/ 	.dword	_ZN81_INTERNAL_74319047_45_flash_fwd_hdimdiff_fp16_paged_softcap_sm90_cu_61719c98_55644cuda3std6ranges3__45__cpo4swapE
	.align		8
        /*00d8*/ 	.dword	_ZN81_INTERNAL_74319047_45_flash_fwd_hdimdiff_fp16_paged_softcap_sm90_cu_61719c98_55644cuda3std6ranges3__45__cpo9iter_moveE
	.align		8
        /*00e0*/ 	.dword	_ZN81_INTERNAL_74319047_45_flash_fwd_hdimdiff_fp16_paged_softcap_sm90_cu_61719c98_55644cute7productE
	.align		8
        /*00e8*/ 	.dword	_ZN81_INTERNAL_74319047_45_flash_fwd_hdimdiff_fp16_paged_softcap_sm90_cu_61719c98_55644cute1_E
	.align		8
        /*00f0*/ 	.dword	$str$23
	.align		8
        /*00f8*/ 	.dword	$str$24


//--------------------- .text._ZN7cutlass13device_kernelIN5flash11enable_sm90INS1_16FlashAttnFwdSm90INS1_25CollectiveMainloopFwdSm90ILi2EN4cute5tupleIJNS5_1CILi1EEES8_S8_EEENS6_IJNS7_ILi128EEENS7_ILi96EEENS7_ILi192EEEEEELi128ENS_6half_tEfNS_4arch4Sm90ELb0ELb0ELb1ELb0ELb1ELb0ELb0ELb1ELb1ELb1ELb0ELb0EEENS1_21CollectiveEpilogueFwdINS6_IJSA_SA_SB_EEES9_SE_SG_Li256ELb0ELb1ELb0ELb0EEENS1_29StaticPersistentTileSchedulerILb0EEEEEEEEEvNT_6ParamsE --------------------------
	.section	.text._ZN7cutlass13device_kernelIN5flash11enable_sm90INS1_16FlashAttnFwdSm90INS1_25CollectiveMainloopFwdSm90ILi2EN4cute5tupleIJNS5_1CILi1EEES8_S8_EEENS6_IJNS7_ILi128EEENS7_ILi96EEENS7_ILi192EEEEEELi128ENS_6half_tEfNS_4arch4Sm90ELb0ELb0ELb1ELb0ELb1ELb0ELb0ELb1ELb1ELb1ELb0ELb0EEENS1_21CollectiveEpilogueFwdINS6_IJSA_SA_SB_EEES9_SE_SG_Li256ELb0ELb1ELb0ELb0EEENS1_29StaticPersistentTileSchedulerILb0EEEEEEEEEvNT_6ParamsE,"ax",@progbits
	.align	128
.text._ZN7cutlass13device_kernelIN5flash11enable_sm90INS1_16FlashAttnFwdSm90INS1_25CollectiveMainloopFwdSm90ILi2EN4cute5tupleIJNS5_1CILi1EEES8_S8_EEENS6_IJNS7_ILi128EEENS7_ILi96EEENS7_ILi192EEEEEELi128ENS_6half_tEfNS_4arch4Sm90ELb0ELb0ELb1ELb0ELb1ELb0ELb0ELb1ELb1ELb1ELb0ELb0EEENS1_21CollectiveEpilogueFwdINS6_IJSA_SA_SB_EEES9_SE_SG_Li256ELb0ELb1ELb0ELb0EEENS1_29StaticPersistentTileSchedulerILb0EEEEEEEEEvNT_6ParamsE:
        .type           _ZN7cutlass13device_kernelIN5flash11enable_sm90INS1_16FlashAttnFwdSm90INS1_25CollectiveMainloopFwdSm90ILi2EN4cute5tupleIJNS5_1CILi1EEES8_S8_EEENS6_IJNS7_ILi128EEENS7_ILi96EEENS7_ILi192EEEEEELi128ENS_6half_tEfNS_4arch4Sm90ELb0ELb0ELb1ELb0ELb1ELb0ELb0ELb1ELb1ELb1ELb0ELb0EEENS1_21CollectiveEpilogueFwdINS6_IJSA_SA_SB_EEES9_SE_SG_Li256ELb0ELb1ELb0ELb0EEENS1_29StaticPersistentTileSchedulerILb0EEEEEEEEEvNT_6ParamsE,@function
        .size           _ZN7cutlass13device_kernelIN5flash11enable_sm90INS1_16FlashAttnFwdSm90INS1_25CollectiveMainloopFwdSm90ILi2EN4cute5tupleIJNS5_1CILi1EEES8_S8_EEENS6_IJNS7_ILi128EEENS7_ILi96EEENS7_ILi192EEEEEELi128ENS_6half_tEfNS_4arch4Sm90ELb0ELb0ELb1ELb0ELb1ELb0ELb0ELb1ELb1ELb1ELb0ELb0EEENS1_21CollectiveEpilogueFwdINS6_IJSA_SA_SB_EEES9_SE_SG_Li256ELb0ELb1ELb0ELb0EEENS1_29StaticPersistentTileSchedulerILb0EEEEEEEEEvNT_6ParamsE,(.L_x_15632 - _ZN7cutlass13device_kernelIN5flash11enable_sm90INS1_16FlashAttnFwdSm90INS1_25CollectiveMainloopFwdSm90ILi2EN4cute5tupleIJNS5_1CILi1EEES8_S8_EEENS6_IJNS7_ILi128EEENS7_ILi96EEENS7_ILi192EEEEEELi128ENS_6half_tEfNS_4arch4Sm90ELb0ELb0ELb1ELb0ELb1ELb0ELb0ELb1ELb1ELb1ELb0ELb0EEENS1_21CollectiveEpilogueFwdINS6_IJSA_SA_SB_EEES9_SE_SG_Li256ELb0ELb1ELb0ELb0EEENS1_29StaticPersistentTileSchedulerILb0EEEEEEEEEvNT_6ParamsE)
        .other          _ZN7cutlass13device_kernelIN5flash11enable_sm90INS1_16FlashAttnFwdSm90INS1_25CollectiveMainloopFwdSm90ILi2EN4cute5tupleIJNS5_1CILi1EEES8_S8_EEENS6_IJNS7_ILi128EEENS7_ILi96EEENS7_ILi192EEEEEELi128ENS_6half_tEfNS_4arch4Sm90ELb0ELb0ELb1ELb0ELb1ELb0ELb0ELb1ELb1ELb1ELb0ELb0EEENS1_21CollectiveEpilogueFwdINS6_IJSA_SA_SB_EEES9_SE_SG_Li256ELb0ELb1ELb0ELb0EEENS1_29StaticPersistentTileSchedulerILb0EEEEEEEEEvNT_6ParamsE,@"STO_CUDA_ENTRY STV_DEFAULT"
_ZN7cutlass13device_kernelIN5flash11enable_sm90INS1_16FlashAttnFwdSm90INS1_25CollectiveMainloopFwdSm90ILi2EN4cute5tupleIJNS5_1CILi1EEES8_S8_EEENS6_IJNS7_ILi128EEENS7_ILi96EEENS7_ILi192EEEEEELi128ENS_6half_tEfNS_4arch4Sm90ELb0ELb0ELb1ELb0ELb1ELb0ELb0ELb1ELb1ELb1ELb0ELb0EEENS1_21CollectiveEpilogueFwdINS6_IJSA_SA_SB_EEES9_SE_SG_Li256ELb0ELb1ELb0ELb0EEENS1_29StaticPersistentTileSchedulerILb0EEEEEEEEEvNT_6ParamsE:
[----:B------:R-:W0:Y:S02]  /*0000*/  LDC R1, c[0x0][0x28] ;  /* 0x00000a00ff017b82 */ /* 0x000e240000000800 */
[----:B0-----:R-:W-:Y:S01]  /*0010*/  VIADD R1, R1, 0xfffffff8 ;  /* 0xfffffff801017836 */ /* 0x001fe20000000000 */
[----:B------:R-:W0:Y:S01]  /*0020*/  S2R R3, SR_TID.X ;  /* 0x0000000000037919 */ /* 0x000e220000002100 */
[----:B------:R-:W-:Y:S01]  /*0030*/  ELECT P0, URZ, PT ;  /* 0x00000000003f782f */ /* 0x000fe20003800000 */
[----:B------:R-:W-:Y:S01]  /*0040*/  UMOV UR4, 0x80 ;  /* 0x0000008000047882 */ /* 0x000fe20000000000 */
[----:B------:R-:W-:Y:S01]  /*0050*/  UMOV UR7, 0x100 ;  /* 0x0000010000077882 */ /* 0x000fe20000000000 */
[----:B0-----:R-:W-:-:S05]  /*0060*/  SHF.R.U32.HI R0, RZ, 0x5, R3 ;  /* 0x00000005ff007819 */ /* 0x001fca0000011603 */
[----:B------:R-:W0:Y:S02]  /*0070*/  SHFL.IDX PT, R2, R0, RZ, 0x1f ;  /* 0x00001fff00027589 */ /* 0x000e2400000e0000 */
[C---:B0-----:R-:W-:Y:S02]  /*0080*/  ISETP.NE.OR P0, PT, R2.reuse, RZ, !P0 ;  /* 0x000000ff0200720c */ /* 0x041fe40004705670 */
[----:B------:R-:W-:Y:S02]  /*0090*/  ISETP.NE.AND P1, PT, R2, RZ, PT ;  /* 0x000000ff0200720c */ /* 0x000fe40003f25270 */
[----:B------:R-:W-:-:S06]  /*00a0*/  SHF.R.U32.HI R2, RZ, 0x7, R3 ;  /* 0x00000007ff027819 */ /* 0x000fcc0000011603 */
[----:B------:R-:W0:Y:S03]  /*00b0*/  SHFL.IDX PT, R2, R2, RZ, 0x1f ;  /* 0x00001fff02027589 */ /* 0x000e2600000e0000 */
[----:B------:R-:W-:Y:S01]  /*00c0*/  VOTEU.ALL UP0, P0 ;  /* 0x00000000003f7886 */ /* 0x000fe20000000000 */
[----:B------:R-:W-:-:S04]  /*00d0*/  VOTEU.ALL UP1, P0 ;  /* 0x00000000003f7886 */ /* 0x000fc80000020000 */
[----:B------:R-:W1:Y:S01]  /*00e0*/  @!UP0 S2UR UR8, SR_CgaCtaId ;  /* 0x00000000000889c3 */ /* 0x000e620000008800 */
[----:B------:R-:W-:Y:S01]  /*00f0*/  @!UP0 UMOV UR6, 0x400 ;  /* 0x0000040000068882 */ /* 0x000fe20000000000 */
[----:B------:R-:W-:-:S04]  /*0100*/  @!UP0 UIADD3 UR4, -UR4, 0x100000, URZ ;  /* 0x0010000004048890 */ /* 0x000fc8000fffe13f */
[----:B------:R-:W-:Y:S02]  /*0110*/  @!UP0 USHF.L.U32 UR5, UR4, 0xb, URZ ;  /* 0x0000000b04058899 */ /* 0x000fe4000800063f */
[----:B------:R-:W-:Y:S02]  /*0120*/  @!UP0 USHF.L.U32 UR4, UR4, 0x1, URZ ;  /* 0x0000000104048899 */ /* 0x000fe4000800063f */
[----:B-1----:R-:W-:Y:S02]  /*0130*/  @!UP0 ULEA UR8, UR8, UR6, 0x18 ;  /* 0x0000000608088291 */ /* 0x002fe4000f8ec03f */
[----:B------:R-:W-:-:S04]  /*0140*/  @!UP0 UIADD3 UR6, -UR7, 0x100000, URZ ;  /* 0x0010000007068890 */ /* 0x000fc8000fffe13f */
[----:B------:R-:W-:Y:S02]  /*0150*/  @!UP0 USHF.L.U32 UR7, UR6, 0xb, URZ ;  /* 0x0000000b06078899 */ /* 0x000fe4000800063f */
[----:B------:R-:W-:Y:S01]  /*0160*/  @!UP0 USHF.L.U32 UR6, UR6, 0x1, URZ ;  /* 0x0000000106068899 */ /* 0x000fe2000800063f */
[----:B------:R-:W-:-:S05]  /*0170*/  VOTEU.ALL UP0, P0 ;  /* 0x00000000003f7886 */ /* 0x000fca0000000000 */
[----:B------:R1:W2:Y:S06]  /*0180*/  @!UP0 SYNCS.EXCH.64 URZ, [UR8+0x2a800], UR4 ;  /* 0x02a80004083f85b2 */ /* 0x0002ac0008000100 */
[----:B------:R1:W3:Y:S02]  /*0190*/  @!UP1 SYNCS.EXCH.64 URZ, [UR8+0x2a820], UR6 ;  /* 0x02a82006083f95b2 */ /* 0x0002e40008000100 */
[----:B01----:R-:W-:Y:S05]  /*01a0*/  @P1 BRA `(.L_x_0) ;  /* 0x0000000000481947 */ /* 0x003fea0003800000 */
[----:B------:R-:W0:Y:S01]  /*01b0*/  S2UR UR5, SR_CgaCtaId ;  /* 0x00000000000579c3 */ /* 0x000e220000008800 */
[----:B------:R-:W-:Y:S01]  /*01c0*/  UMOV UR4, 0x400 ;  /* 0x0000040000047882 */ /* 0x000fe20000000000 */
[----:B------:R-:W-:Y:S01]  /*01d0*/  UMOV UR6, 0x80 ;  /* 0x0000008000067882 */ /* 0x000fe20000000000 */
[----:B------:R-:W-:Y:S01]  /*01e0*/  UMOV UR7, 0x100 ;  /* 0x0000010000077882 */ /* 0x000fe20000000000 */
[----:B------:R-:W-:Y:S01]  /*01f0*/  ELECT P0, URZ, PT ;  /* 0x00000000003f782f */ /* 0x000fe20003800000 */
[----:B0-----:R-:W-:Y:S02]  /*0200*/  ULEA UR8, UR5, UR4, 0x18 ;  /* 0x0000000405087291 */ /* 0x001fe4000f8ec03f */
[----:B------:R-:W-:-:S04]  /*0210*/  UIADD3 UR4, -UR6, 0x100000, URZ ;  /* 0x0010000006047890 */ /* 0x000fc8000fffe13f */
[----:B------:R-:W-:Y:S02]  /*0220*/  USHF.L.U32 UR5, UR4, 0xb, URZ ;  /* 0x0000000b04057899 */ /* 0x000fe4000800063f */
[----:B------:R-:W-:Y:S02]  /*0230*/  USHF.L.U32 UR4, UR4, 0x1, URZ ;  /* 0x0000000104047899 */ /* 0x000fe4000800063f */
[----:B------:R-:W-:-:S04]  /*0240*/  UIADD3 UR6, -UR7, 0x100000, URZ ;  /* 0x0010000007067890 */ /* 0x000fc8000fffe13f */
[----:B------:R-:W-:Y:S02]  /*0250*/  USHF.L.U32 UR7, UR6, 0xb, URZ ;  /* 0x0000000b06077899 */ /* 0x000fe4000800063f */
[----:B------:R-:W-:Y:S01]  /*0260*/  USHF.L.U32 UR6, UR6, 0x1, URZ ;  /* 0x0000000106067899 */ /* 0x000fe2000800063f */
[----:B------:R-:W0:Y:S03]  /*0270*/  FENCE.VIEW.ASYNC.S ;  /* 0x00000000000073c6 */ /* 0x000e260000000000 */
[----:B0-----:R0:W1:Y:S08]  /*0280*/  SYNCS.EXCH.64 URZ, [UR8+0x2a830], UR4 ;  /* 0x02a83004083f75b2 */ /* 0x0010700008000100 */
[----:B------:R0:W4:Y:S01]  /*0290*/  SYNCS.EXCH.64 URZ, [UR8+0x2a840], UR6 ;  /* 0x02a84006083f75b2 */ /* 0x0001220008000100 */
[----:B------:R0:W0:Y:S01]  /*02a0*/  SYNCS.EXCH.64 URZ, [UR8+0x2a838], UR4 ;  /* 0x02a83804083f75b2 */ /* 0x0000220008000100 */
[----:B------:R0:W0:Y:S01]  /*02b0*/  SYNCS.EXCH.64 URZ, [UR8+0x2a848], UR6 ;  /* 0x02a84806083f75b2 */ /* 0x0000220008000100 */
[----:B------:R-:W-:Y:S01]  /*02c0*/  NOP ;  /* 0x0000000000007918 */ /* 0x000fe20000000000 */
.L_x_0:
[----:B------:R-:W5:Y:S01]  /*02d0*/  SHFL.IDX PT, R4, R0, RZ, 0x1f ;  /* 0x00001fff00047589 */ /* 0x000f6200000e0000 */
[----:B------:R-:W-:Y:S01]  /*02e0*/  NOP ;  /* 0x0000000000007918 */ /* 0x000fe20000000000 */
[----:B-----5:R-:W-:-:S13]  /*02f0*/  ISETP.NE.AND P0, PT, R4, RZ, PT ;  /* 0x000000ff0400720c */ /* 0x020fda0003f05270 */
[----:B------:R-:W-:Y:S05]  /*0300*/  @P0 BRA `(.L_x_1) ;  /* 0x0000000000480947 */ /* 0x000fea0003800000 */
[----:B0-----:R-:W0:Y:S01]  /*0310*/  S2UR UR5, SR_CgaCtaId ;  /* 0x00000000000579c3 */ /* 0x001e220000008800 */
        /* <DEDUP_REMOVED lines=12> */
[----:B0-----:R0:W0:Y:S08]  /*03e0*/  SYNCS.EXCH.64 URZ, [UR8+0x2a850], UR4 ;  /* 0x02a85004083f75b2 */ /* 0x0010300008000100 */
[----:B------:R0:W0:Y:S01]  /*03f0*/  SYNCS.EXCH.64 URZ, [UR8+0x2a860], UR6 ;  /* 0x02a86006083f75b2 */ /* 0x0000220008000100 */
[----:B------:R0:W0:Y:S01]  /*0400*/  SYNCS.EXCH.64 URZ, [UR8+0x2a858], UR4 ;  /* 0x02a85804083f75b2 */ /* 0x0000220008000100 */
[----:B------:R0:W0:Y:S01]  /*0410*/  SYNCS.EXCH.64 URZ, [UR8+0x2a868], UR6 ;  /* 0x02a86806083f75b2 */ /* 0x0000220008000100 */
[----:B------:R-:W-:Y:S01]  /*0420*/  NOP ;  /* 0x0000000000007918 */ /* 0x000fe20000000000 */
.L_x_1:
[----:B------:R-:W5:Y:S01]  /*0430*/  SHFL.IDX PT, R4, R0, RZ, 0x1f ;  /* 0x00001fff00047589 */ /* 0x000f6200000e0000 */
[----:B------:R-:W-:Y:S01]  /*0440*/  NOP ;  /* 0x0000000000007918 */ /* 0x000fe20000000000 */
[----:B-----5:R-:W-:-:S13]  /*0450*/  ISETP.NE.AND P0, PT, R4, RZ, PT ;  /* 0x000000ff0400720c */ /* 0x020fda0003f05270 */
[----:B------:R-:W-:Y:S05]  /*0460*/  @P0 BRA `(.L_x_2) ;  /* 0x0000000000380947 */ /* 0x000fea0003800000 */
[----:B0-----:R-:W0:Y:S01]  /*0470*/  S2UR UR5, SR_CgaCtaId ;  /* 0x00000000000579c3 */ /* 0x001e220000008800 */
[----:B------:R-:W-:Y:S01]  /*0480*/  UMOV UR4, 0x400 ;  /* 0x0000040000047882 */ /* 0x000fe20000000000 */
[----:B------:R-:W-:Y:S01]  /*0490*/  UMOV UR7, 0x80 ;  /* 0x0000008000077882 */ /* 0x000fe20000000000 */
[----:B------:R-:W-:Y:S01]  /*04a0*/  ELECT P0, URZ, PT ;  /* 0x00000000003f782f */ /* 0x000fe20003800000 */
[----:B0-----:R-:W-:Y:S02]  /*04b0*/  ULEA UR6, UR5, UR4, 0x18 ;  /* 0x0000000405067291 */ /* 0x001fe4000f8ec03f */
[----:B------:R-:W-:-:S04]  /*04c0*/  UIADD3 UR4, -UR7, 0x100000, URZ ;  /* 0x0010000007047890 */ /* 0x000fc8000fffe13f */
[----:B------:R-:W-:Y:S02]  /*04d0*/  USHF.L.U32 UR5, UR4, 0xb, URZ ;  /* 0x0000000b04057899 */ /* 0x000fe4000800063f */
[----:B------:R-:W-:Y:S01]  /*04e0*/  USHF.L.U32 UR4, UR4, 0x1, URZ ;  /* 0x0000000104047899 */ /* 0x000fe2000800063f */
[----:B------:R-:W0:Y:S11]  /*04f0*/  FENCE.VIEW.ASYNC.S ;  /* 0x00000000000073c6 */ /* 0x000e360000000000 */
[----:B0-----:R0:W0:Y:S01]  /*0500*/  SYNCS.EXCH.64 URZ, [UR6+0x2a870], UR4 ;  /* 0x02a87004063f75b2 */ /* 0x0010220008000100 */
[----:B------:R0:W0:Y:S01]  /*0510*/  SYNCS.EXCH.64 URZ, [UR6+0x2a880], UR4 ;  /* 0x02a88004063f75b2 */ /* 0x0000220008000100 */
[----:B------:R0:W0:Y:S01]  /*0520*/  SYNCS.EXCH.64 URZ, [UR6+0x2a878], UR4 ;  /* 0x02a87804063f75b2 */ /* 0x0000220008000100 */
[----:B------:R0:W0:Y:S01]  /*0530*/  SYNCS.EXCH.64 URZ, [UR6+0x2a888], UR4 ;  /* 0x02a88804063f75b2 */ /* 0x0000220008000100 */
[----:B------:R-:W-:Y:S01]  /*0540*/  NOP ;  /* 0x0000000000007918 */ /* 0x000fe20000000000 */
.L_x_2:
        /* <DEDUP_REMOVED lines=22> */
.L_x_3:
[----:B------:R-:W5:Y:S01]  /*06b0*/  SHFL.IDX PT, R4, R0, RZ, 0x1f ;  /* 0x00001fff00047589 */ /* 0x000f6200000e0000 */
[----:B------:R-:W-:Y:S01]  /*06c0*/  R2UR UR9, R2 ;  /* 0x00000000020972ca */ /* 0x000fe200000e0000 */
        /* <DEDUP_REMOVED lines=21> */
.L_x_4:
[----:B------:R-:W-:Y:S01]  /*0820*/  UISETP.NE.AND UP0, UPT, UR9, URZ, UPT ;  /* 0x0000003f0900728c */ /* 0x000fe2000bf05270 */
[----:B------:R-:W-:Y:S01]  /*0830*/  NOP ;  /* 0x0000000000007918 */ /* 0x000fe20000000000 */
[----:B0-----:R-:W-:Y:S01]  /*0840*/  UMOV UR4, 0x1 ;  /* 0x0000000100047882 */ /* 0x001fe20000000000 */
[----:B------:R-:W-:Y:S01]  /*0850*/  ULDC.64 UR36, c[0x0][0x208] ;  /* 0x0000820000247ab9 */ /* 0x000fe20000000a00 */
[----:B------:R-:W-:Y:S01]  /*0860*/  USEL UR4, UR4, 0x2, !UP0 ;  /* 0x0000000204047887 */ /* 0x000fe2000c000000 */
[----:B-1234-:R-:W-:Y:S01]  /*0870*/  BAR.SYNC.DEFER_BLOCKING 0x0 ;  /* 0x0000000000007b1d */ /* 0x01efe20000010000 */
[----:B------:R-:W-:-:S04]  /*0880*/  PLOP3.LUT P0, PT, PT, PT, UP0, 0x80, 0x0 ;  /* 0x000000000000781c */ /* 0x000fc80003f0f008 */
[----:B------:R-:W-:-:S05]  /*0890*/  IMAD.U32 R2, RZ, RZ, UR4 ;  /* 0x00000004ff027e24 */ /* 0x000fca000f8e00ff */
[----:B------:R0:W-:Y:S04]  /*08a0*/  STL [R1+0x4], R2 ;  /* 0x0000040201007387 */ /* 0x0001e80000100800 */
[----:B------:R-:W-:Y:S05]  /*08b0*/  @!P0 BRA `(.L_x_5) ;  /* 0x0000007000808947 */ /* 0x000fea0003800000 */
.L_x_6:
[----:B------:R-:W-:-:S08]  /*08c0*/  NOP ;  /* 0x0000000000007918 */ /* 0x000fd00000000000 */
[----:B------:R-:W1:Y:S02]  /*08d0*/  USETMAXREG.TRY_ALLOC.CTAPOOL UP0, 0xe8 ;  /* 0x000000e8000079c8 */ /* 0x000e640008000600 */
[----:B-1----:R-:W-:-:S13]  /*08e0*/  PLOP3.LUT P0, PT, PT, PT, UP0, 0x80, 0x0 ;  /* 0x000000000000781c */ /* 0x002fda0003f0f008 */
[----:B------:R-:W-:Y:S05]  /*08f0*/  @!P0 BRA `(.L_x_6) ;  /* 0xfffffffc00f08947 */ /* 0x000fea000383ffff */
[----:B------:R-:W1:Y:S08]  /*0900*/  S2UR UR61, SR_CTAID.X ;  /* 0x00000000003d79c3 */ /* 0x000e700000002500 */
[----:B------:R-:W-:Y:S08]  /*0910*/  BAR.ARV 0x8, 0x180 ;  /* 0x0206000000007b1d */ /* 0x000ff00000002000 */
[----:B------:R-:W1:Y:S02]  /*0920*/  LDC R0, c[0x0][0xc34] ;  /* 0x00030d00ff007b82 */ /* 0x000e640000000800 */
[----:B-1----:R-:W-:-:S13]  /*0930*/  ISETP.LE.AND P0, PT, R0, UR61, PT ;  /* 0x0000003d00007c0c */ /* 0x002fda000bf03270 */
[----:B------:R-:W-:Y:S05]  /*0940*/  @P0 EXIT ;  /* 0x000000000000094d */ /* 0x000fea0003800000 */
[----:B0-----:R-:W2:Y:S01]  /*0950*/  LDL R2, [R1+0x4] ;  /* 0x0000040001027983 */ /* 0x001ea20000100800 */
[----:B------:R-:W-:Y:S01]  /*0960*/  VIADD R17, R3, 0xffffff80 ;  /* 0xffffff8003117836 */ /* 0x000fe20000000000 */
[----:B------:R-:W-:Y:S01]  /*0970*/  UMOV UR39, URZ ;  /* 0x0000003f00277c82 */ /* 0x000fe20008000000 */
[----:B------:R-:W-:Y:S01]  /*0980*/  IMAD.MOV.U32 R164, RZ, RZ, -0x2 ;  /* 0xfffffffeffa47424 */ /* 0x000fe200078e00ff */
[----:B------:R-:W-:Y:S01]  /*0990*/  UMOV UR38, URZ ;  /* 0x0000003f00267c82 */ /* 0x000fe20008000000 */
[----:B------:R-:W-:Y:S01]  /*09a0*/  IMAD.MOV.U32 R18, RZ, RZ, RZ ;  /* 0x000000ffff127224 */ /* 0x000fe200078e00ff */
[----:B------:R-:W-:-:S04]  /*09b0*/  SHF.R.S32.HI R0, RZ, 0x1f, R17 ;  /* 0x0000001fff007819 */ /* 0x000fc80000011411 */
[CC--:B------:R-:W-:Y:S02]  /*09c0*/  LEA.HI R3, R0.reuse, R17.reuse, RZ, 0x7 ;  /* 0x0000001100037211 */ /* 0x0c0fe400078f38ff */
[CC--:B------:R-:W-:Y:S02]  /*09d0*/  LEA.HI R4, R0.reuse, R17.reuse, RZ, 0x4 ;  /* 0x0000001100047211 */ /* 0x0c0fe400078f20ff */
[----:B------:R-:W-:Y:S02]  /*09e0*/  LOP3.LUT R22, R3, 0xffffff80, RZ, 0xc0, !PT ;  /* 0xffffff8003167812 */ /* 0x000fe400078ec0ff */
[----:B------:R-:W-:Y:S02]  /*09f0*/  SHF.R.S32.HI R7, RZ, 0x4, R4 ;  /* 0x00000004ff077819 */ /* 0x000fe40000011404 */
[CC--:B------:R-:W-:Y:S01]  /*0a00*/  LEA.HI R8, R0.reuse, R17.reuse, RZ, 0x2 ;  /* 0x0000001100087211 */ /* 0x0c0fe200078f10ff */
[----:B------:R-:W-:Y:S01]  /*0a10*/  IMAD.IADD R22, R17, 0x1, -R22 ;  /* 0x0000000111167824 */ /* 0x000fe200078e0a16 */
[----:B------:R-:W-:-:S02]  /*0a20*/  LEA.HI R19, R0, R17, RZ, 0x3 ;  /* 0x0000001100137211 */ /* 0x000fc400078f18ff */
[----:B------:R-:W-:Y:S02]  /*0a30*/  LOP3.LUT R8, R8, 0xfffffffc, RZ, 0xc0, !PT ;  /* 0xfffffffc08087812 */ /* 0x000fe400078ec0ff */
[----:B------:R-:W-:-:S03]  /*0a40*/  SHF.R.S32.HI R160, RZ, 0x7, R3 ;  /* 0x00000007ffa07819 */ /* 0x000fc60000011403 */
[----:B------:R-:W-:Y:S01]  /*0a50*/  IMAD.IADD R8, R17, 0x1, -R8 ;  /* 0x0000000111087824 */ /* 0x000fe200078e0a08 */
[----:B------:R-:W-:-:S04]  /*0a60*/  LEA.HI R3, R3, R160, RZ, 0x1 ;  /* 0x000000a003037211 */ /* 0x000fc800078f08ff */
[----:B------:R-:W-:-:S04]  /*0a70*/  LOP3.LUT R3, R3, 0x3fffffe, RZ, 0xc0, !PT ;  /* 0x03fffffe03037812 */ /* 0x000fc800078ec0ff */
[----:B------:R-:W-:Y:S02]  /*0a80*/  IADD3 R3, R160, -R3, RZ ;  /* 0x80000003a0037210 */ /* 0x000fe40007ffe0ff */
[----:B--2---:R-:W-:Y:S02]  /*0a90*/  R2UR UR4, R2 ;  /* 0x00000000020472ca */ /* 0x004fe400000e0000 */
[----:B------:R-:W-:Y:S02]  /*0aa0*/  LEA.HI R2, R0, R17, RZ, 0x5 ;  /* 0x0000001100027211 */ /* 0x000fe400078f28ff */
[----:B------:R-:W-:Y:S02]  /*0ab0*/  LOP3.LUT R0, R19, 0xfffffff8, RZ, 0xc0, !PT ;  /* 0xfffffff813007812 */ /* 0x000fe400078ec0ff */
[----:B------:R-:W-:Y:S02]  /*0ac0*/  SHF.L.U32 R5, R2, 0x5, RZ ;  /* 0x0000000502057819 */ /* 0x000fe400000006ff */
[----:B------:R-:W-:-:S02]  /*0ad0*/  LOP3.LUT R2, R4, 0x3fffff0, RZ, 0xc0, !PT ;  /* 0x03fffff004027812 */ /* 0x000fc400078ec0ff */
[----:B------:R-:W-:Y:S02]  /*0ae0*/  LOP3.LUT R9, R5, 0xfffffc00, RZ, 0xc0, !PT ;  /* 0xfffffc0005097812 */ /* 0x000fe400078ec0ff */
[----:B------:R-:W-:Y:S01]  /*0af0*/  SHF.R.S32.HI R5, RZ, 0x1f, R22 ;  /* 0x0000001fff057819 */ /* 0x000fe20000011416 */
[C---:B------:R-:W-:Y:S01]  /*0b00*/  IMAD.IADD R6, R17.reuse, 0x1, -R2 ;  /* 0x0000000111067824 */ /* 0x040fe200078e0a02 */
[----:B------:R-:W-:Y:S01]  /*0b10*/  LEA.HI R4, R4, R7, RZ, 0x1 ;  /* 0x0000000704047211 */ /* 0x000fe200078f08ff */
[----:B------:R-:W-:Y:S01]  /*0b20*/  IMAD.IADD R17, R17, 0x1, -R0 ;  /* 0x0000000111117824 */ /* 0x000fe200078e0a00 */
[----:B------:R-:W-:Y:S01]  /*0b30*/  LEA.HI R2, R5, R22, RZ, 0x2 ;  /* 0x0000001605027211 */ /* 0x000fe200078f10ff */
[----:B------:R-:W-:Y:S01]  /*0b40*/  IMAD R9, R6, 0x40, R9 ;  /* 0x0000004006097824 */ /* 0x000fe200078e0209 */
[----:B------:R-:W-:Y:S01]  /*0b50*/  LOP3.LUT R4, R4, 0x1ffffffe, RZ, 0xc0, !PT ;  /* 0x1ffffffe04047812 */ /* 0x000fe200078ec0ff */
[----:B------:R-:W-:Y:S01]  /*0b60*/  ULOP3.LUT UR4, UR4, 0x1, URZ, 0xfc, !UPT ;  /* 0x0000000104047892 */ /* 0x000fe2000f8efc3f */
[----:B------:R-:W-:-:S02]  /*0b70*/  SHF.R.S32.HI R6, RZ, 0x2, R2 ;  /* 0x00000002ff067819 */ /* 0x000fc40000011402 */
[----:B------:R-:W-:Y:S02]  /*0b80*/  SHF.R.S32.HI R11, RZ, 0x1f, R2 ;  /* 0x0000001fff0b7819 */ /* 0x000fe40000011402 */
[----:B------:R-:W-:Y:S01]  /*0b90*/  IADD3 R4, R7, -R4, RZ ;  /* 0x8000000407047210 */ /* 0x000fe20007ffe0ff */
[----:B------:R-:W-:Y:S01]  /*0ba0*/  IMAD.U32 R165, RZ, RZ, UR4 ;  /* 0x00000004ffa57e24 */ /* 0x000fe2000f8e00ff */
[----:B------:R-:W-:Y:S02]  /*0bb0*/  LEA.HI R11, R11, R6, RZ, 0x3 ;  /* 0x000000060b0b7211 */ /* 0x000fe400078f18ff */
[----:B------:R-:W-:Y:S01]  /*0bc0*/  LEA.HI R0, R5, R22, RZ, 0x5 ;  /* 0x0000001605007211 */ /* 0x000fe200078f28ff */
[----:B------:R-:W-:Y:S01]  /*0bd0*/  IMAD R163, R4, 0x8, R9 ;  /* 0x0000000804a37824 */ /* 0x000fe200078e0209 */
[----:B------:R-:W-:Y:S02]  /*0be0*/  LOP3.LUT R11, R11, 0xfffffff8, RZ, 0xc0, !PT ;  /* 0xfffffff80b0b7812 */ /* 0x000fe400078ec0ff */
[----:B------:R-:W-:-:S02]  /*0bf0*/  LEA.HI R4, R8, R8, RZ, 0x1 ;  /* 0x0000000808047211 */ /* 0x000fc400078f08ff */
[----:B------:R-:W-:Y:S02]  /*0c00*/  IADD3 R11, R6, -R11, RZ ;  /* 0x8000000b060b7210 */ /* 0x000fe40007ffe0ff */
[----:B------:R-:W-:Y:S02]  /*0c10*/  SHF.R.S32.HI R0, RZ, 0x5, R0 ;  /* 0x00000005ff007819 */ /* 0x000fe40000011400 */
[----:B------:R-:W-:Y:S01]  /*0c20*/  LOP3.LUT R5, R2, 0x7ffffffc, RZ, 0xc0, !PT ;  /* 0x7ffffffc02057812 */ /* 0x000fe200078ec0ff */
[----:B------:R-:W-:Y:S01]  /*0c30*/  IMAD.SHL.U32 R2, R17, 0x8, RZ ;  /* 0x0000000811027824 */ /* 0x000fe200078e00ff */
[----:B------:R-:W-:Y:S01]  /*0c40*/  LOP3.LUT R7, R4, 0x1ffffffe, RZ, 0xc0, !PT ;  /* 0x1ffffffe04077812 */ /* 0x000fe200078ec0ff */
[----:B------:R-:W-:Y:S01]  /*0c50*/  IMAD R0, R0, 0x10, R11 ;  /* 0x0000001000007824 */ /* 0x000fe200078e020b */
[----:B------:R-:W-:Y:S01]  /*0c60*/  SHF.R.S32.HI R19, RZ, 0x3, R19 ;  /* 0x00000003ff137819 */ /* 0x000fe20000011413 */
[----:B------:R-:W-:Y:S01]  /*0c70*/  IMAD.IADD R5, R22, 0x1, -R5 ;  /* 0x0000000116057824 */ /* 0x000fe200078e0a05 */
[----:B------:R-:W-:Y:S01]  /*0c80*/  IADD3 R16, R2, 0x40, RZ ;  /* 0x0000004002107810 */ /* 0x000fe20007ffe0ff */
[----:B------:R-:W-:-:S02]  /*0c90*/  IMAD.IADD R162, R8, 0x1, -R7 ;  /* 0x0000000108a27824 */ /* 0x000fc400078e0a07 */
[----:B------:R-:W-:Y:S01]  /*0ca0*/  IMAD R161, R3, 0x40, R0 ;  /* 0x0000004003a17824 */ /* 0x000fe200078e0200 */
[----:B------:R-:W-:Y:S01]  /*0cb0*/  SHF.R.S32.HI R166, RZ, 0x1f, R16 ;  /* 0x0000001fffa67819 */ /* 0x000fe20000011410 */
[----:B------:R-:W-:Y:S02]  /*0cc0*/  IMAD R164, R5, R164, 0x60 ;  /* 0x0000006005a47424 */ /* 0x000fe400078e02a4 */
[----:B------:R-:W-:-:S07]  /*0cd0*/  IMAD R162, R162, 0x8, R161 ;  /* 0x00000008a2a27824 */ /* 0x000fce00078e02a1 */
.L_x_39:
[----:B------:R-:W0:Y:S01]  /*0ce0*/  SHFL.IDX PT, R0, R160, RZ, 0x1f ;  /* 0x00001fffa0007589 */ /* 0x000e2200000e0000 */
[----:B-1----:R-:W1:Y:S01]  /*0cf0*/  S2UR UR40, SR_CgaCtaId ;  /* 0x00000000002879c3 */ /* 0x002e620000008800 */
[----:B------:R-:W-:Y:S01]  /*0d00*/  ULDC.64 UR8, c[0x0][0x418] ;  /* 0x0001060000087ab9 */ /* 0x000fe20000000a00 */
[----:B------:R-:W-:Y:S01]  /*0d10*/  UMOV UR41, 0x400 ;  /* 0x0000040000297882 */ /* 0x000fe20000000000 */
[----:B------:R-:W-:Y:S01]  /*0d20*/  UISETP.NE.U32.AND UP0, UPT, UR8, URZ, UPT ;  /* 0x0000003f0800728c */ /* 0x000fe2000bf05070 */
[----:B------:R-:W-:Y:S01]  /*0d30*/  ULDC UR4, c[0x0][0xc38] ;  /* 0x00030e0000047ab9 */ /* 0x000fe20000000800 */
[----:B------:R-:W-:Y:S02]  /*0d40*/  ULDC UR6, c[0x0][0x424] ;  /* 0x0001090000067ab9 */ /* 0x000fe40000000800 */
[----:B------:R-:W-:Y:S01]  /*0d50*/  UISETP.NE.AND.EX UP0, UPT, UR9, URZ, UPT, UP0 ;  /* 0x0000003f0900728c */ /* 0x000fe2000bf05300 */
[----:B------:R-:W2:Y:S01]  /*0d60*/  LDC R73, c[0x0][0x2f0] ;  /* 0x0000bc00ff497b82 */ /* 0x000ea20000000800 */
[----:B------:R-:W-:-:S02]  /*0d70*/  UISETP.NE.AND UP1, UPT, UR4, 0x1, UPT ;  /* 0x000000010400788c */ /* 0x000fc4000bf25270 */
[----:B------:R-:W-:Y:S01]  /*0d80*/  USEL UR6, UR6, 0x1, UP0 ;  /* 0x0000000106067887 */ /* 0x000fe20008000000 */
[----:B------:R-:W-:Y:S01]  /*0d90*/  ULDC UR4, c[0x0][0xc44] ;  /* 0x0003110000047ab9 */ /* 0x000fe20000000800 */
[----:B------:R-:W-:Y:S01]  /*0da0*/  UMOV UR13, UR61 ;  /* 0x0000003d000d7c82 */ /* 0x000fe20008000000 */
[----:B------:R-:W-:-:S06]  /*0db0*/  UISETP.NE.AND UP2, UPT, UR4, 0x1, UPT ;  /* 0x000000010400788c */ /* 0x000fcc000bf45270 */
[----:B------:R-:W-:Y:S01]  /*0dc0*/  @UP1 ULDC UR4, c[0x0][0xc3c] ;  /* 0x00030f0000041ab9 */ /* 0x000fe20000000800 */
[----:B------:R-:W-:Y:S01]  /*0dd0*/  @UP1 ULDC UR12, c[0x0][0xc40] ;  /* 0x00031000000c1ab9 */ /* 0x000fe20000000800 */
[----:B------:R-:W-:Y:S01]  /*0de0*/  UIMAD.WIDE.U32 UR4, UR61, UR4, URZ ;  /* 0x000000043d0472a5 */ /* 0x000fe2000f8e003f */
[----:B0-----:R-:W-:Y:S01]  /*0df0*/  R2UR UR7, R0 ;  /* 0x00000000000772ca */ /* 0x001fe200000e0000 */
[----:B-1----:R-:W-:Y:S02]  /*0e00*/  ULEA UR41, UR40, UR41, 0x18 ;  /* 0x0000002928297291 */ /* 0x002fe4000f8ec03f */
[----:B------:R-:W-:Y:S02]  /*0e10*/  @UP1 USHF.R.U32.HI UR13, URZ, UR12, UR5 ;  /* 0x0000000c3f0d1299 */ /* 0x000fe40008011605 */
[----:B------:R-:W-:Y:S01]  /*0e20*/  UIADD3 UR9, UR41, 0xc400, URZ ;  /* 0x0000c40029097890 */ /* 0x000fe2000fffe03f */
[----:B------:R-:W-:-:S03]  /*0e30*/  @UP2 ULDC.64 UR10, c[0x0][0xc48] ;  /* 0x00031200000a2ab9 */ /* 0x000fc60000000a00 */
[----:B------:R-:W-:Y:S01]  /*0e40*/  ULOP3.LUT UP0, URZ, UR9, 0x1bf, URZ, 0xc0, !UPT ;  /* 0x000001bf093f7892 */ /* 0x000fe2000f80c03f */
[----:B--2---:R-:W-:Y:S01]  /*0e50*/  IMAD R73, R73, UR6, RZ ;  /* 0x0000000649497c24 */ /* 0x004fe2000f8e02ff */
[----:B------:R-:W-:Y:S02]  /*0e60*/  UIMAD.WIDE.U32 UR4, UR13, UR10, URZ ;  /* 0x0000000a0d0472a5 */ /* 0x000fe4000f8e003f */
[----:B------:R-:W-:Y:S01]  /*0e70*/  IMAD.U32 R23, RZ, RZ, UR13 ;  /* 0x0000000dff177e24 */ /* 0x000fe2000f8e00ff */
[----:B------:R-:W-:Y:S01]  /*0e80*/  ULEA.HI UR8, UR7, UR7, URZ, 0x1 ;  /* 0x0000000707087291 */ /* 0x000fe2000f8f083f */
[----:B------:R-:W-:Y:S01]  /*0e90*/  PLOP3.LUT P0, PT, PT, PT, UP0, 0x80, 0x0 ;  /* 0x000000000000781c */ /* 0x000fe20003f0f008 */
[----:B------:R-:W-:Y:S02]  /*0ea0*/  UMOV UR60, UR13 ;  /* 0x0000000d003c7c82 */ /* 0x000fe40008000000 */
[----:B------:R-:W-:Y:S01]  /*0eb0*/  ULOP3.LUT UR8, UR8, 0x1e, URZ, 0xc0, !UPT ;  /* 0x0000001e08087892 */ /* 0x000fe2000f8ec03f */
[----:B------:R-:W-:Y:S01]  /*0ec0*/  IADD3 R0, R73, 0x5f, RZ ;  /* 0x0000005f49007810 */ /* 0x000fe20007ffe0ff */
[----:B------:R-:W-:-:S02]  /*0ed0*/  @UP2 USHF.R.U32.HI UR60, URZ, UR11, UR5 ;  /* 0x0000000b3f3c2299 */ /* 0x000fc40008011605 */
[----:B------:R-:W-:Y:S02]  /*0ee0*/  UIADD3 UR8, UR7, -UR8, URZ ;  /* 0x8000000807087290 */ /* 0x000fe4000fffe03f */
[----:B------:R-:W-:Y:S02]  /*0ef0*/  IMAD.HI R0, R0, 0x2aaaaaab, RZ ;  /* 0x2aaaaaab00007827 */ /* 0x000fe400078e02ff */
[----:B------:R-:W-:-:S03]  /*0f00*/  ULEA UR8, UR8, UR9, 0xd ;  /* 0x0000000908087291 */ /* 0x000fc6000f8e683f */
[----:B------:R-:W-:Y:S01]  /*0f10*/  SHF.R.U32.HI R3, RZ, 0x1f, R0 ;  /* 0x0000001fff037819 */ /* 0x000fe20000011600 */
[----:B------:R-:W-:-:S03]  /*0f20*/  USHF.R.U32.HI UR8, URZ, 0x4, UR8 ;  /* 0x000000043f087899 */ /* 0x000fc60008011608 */
[----:B------:R-:W-:Y:S01]  /*0f30*/  LEA.HI.SX32 R88, R0, R3, 0x1c ;  /* 0x0000000300587211 */ /* 0x000fe200078fe2ff */
[----:B------:R-:W-:Y:S01]  /*0f40*/  ULOP3.LUT UR42, UR8, 0x3fff, URZ, 0xc0, !UPT ;  /* 0x00003fff082a7892 */ /* 0x000fe2000f8ec03f */
[----:B---3-5:R-:W-:Y:S11]  /*0f50*/  @!P0 BRA `(.L_x_7) ;  /* 0x0000000000408947 */ /* 0x028ff60003800000 */
[----:B------:R-:W-:Y:S01]  /*0f60*/  MOV R0, 0x0 ;  /* 0x0000000000007802 */ /* 0x000fe20000000f00 */
[----:B------:R-:W-:Y:S01]  /*0f70*/  ULDC.64 UR4, c[0x4][0xf0] ;  /* 0x01003c0000047ab9 */ /* 0x000fe20000000a00 */
[----:B------:R-:W-:Y:S01]  /*0f80*/  ULDC.64 UR6, c[0x4][0x38] ;  /* 0x01000e0000067ab9 */ /* 0x000fe20000000a00 */
[----:B------:R-:W-:Y:S01]  /*0f90*/  IMAD.U32 R4, RZ, RZ, UR4 ;  /* 0x00000004ff047e24 */ /* 0x000fe2000f8e00ff */
[----:B------:R0:W1:Y:S01]  /*0fa0*/  LDC.64 R14, c[0x4][R0] ;  /* 0x01000000000e7b82 */ /* 0x0000620000000a00 */
[----:B------:R-:W-:Y:S01]  /*0fb0*/  IMAD.U32 R5, RZ, RZ, UR5 ;  /* 0x00000005ff057e24 */ /* 0x000fe2000f8e00ff */
[----:B------:R-:W-:Y:S01]  /*0fc0*/  ULDC.64 UR4, c[0x4][0xf8] ;  /* 0x01003e0000047ab9 */ /* 0x000fe20000000a00 */
[----:B------:R-:W-:Y:S01]  /*0fd0*/  IMAD.U32 R10, RZ, RZ, UR6 ;  /* 0x00000006ff0a7e24 */ /* 0x000fe2000f8e00ff */
[----:B------:R-:W-:Y:S01]  /*0fe0*/  MOV R6, UR4 ;  /* 0x0000000400067c02 */ /* 0x000fe20008000f00 */
[----:B------:R-:W-:Y:S01]  /*0ff0*/  IMAD.U32 R7, RZ, RZ, UR5 ;  /* 0x00000005ff077e24 */ /* 0x000fe2000f8e00ff */
[----:B------:R-:W-:Y:S01]  /*1000*/  MOV R11, UR7 ;  /* 0x00000007000b7c02 */ /* 0x000fe20008000f00 */
[----:B------:R-:W-:Y:S01]  /*1010*/  IMAD.MOV.U32 R8, RZ, RZ, 0x70 ;  /* 0x00000070ff087424 */ /* 0x000fe200078e00ff */
[----:B------:R-:W-:Y:S01]  /*1020*/  MOV R13, RZ ;  /* 0x000000ff000d7202 */ /* 0x000fe20000000f00 */
[----:B0-----:R-:W-:-:S07]  /*1030*/  IMAD.MOV.U32 R12, RZ, RZ, 0x1 ;  /* 0x00000001ff0c7424 */ /* 0x001fce00078e00ff */
[----:B------:R-:W-:-:S07]  /*1040*/  LEPC R20, `(.L_x_7) ;  /* 0x000000001014794e */ /* 0x000fce0000000000 */
[----:B-1----:R-:W-:Y:S05]  /*1050*/  CALL.ABS.NOINC R14 ;  /* 0x000000000e007343 */ /* 0x002fea0003c00000 */
.L_x_7:
[----:B------:R-:W-:Y:S02]  /*1060*/  LOP3.LUT R0, R18, 0x1, RZ, 0xc0, !PT ;  /* 0x0000000112007812 */ /* 0x000fe400078ec0ff */
[----:B------:R-:W-:Y:S02]  /*1070*/  R2UR UR4, R165 ;  /* 0x00000000a50472ca */ /* 0x000fe400000e0000 */
[----:B------:R-:W-:-:S04]  /*1080*/  SHF.L.U32 R0, R0, 0x1f, RZ ;  /* 0x0000001f00007819 */ /* 0x000fc800000006ff */
[----:B------:R-:W0:Y:S07]  /*1090*/  SYNCS.PHASECHK.TRANS64.TRYWAIT P1, [UR41+0x2a800], R0 ;  /* 0x02a80000ff0075a7 */ /* 0x000e2e0008020169 */
[----:B------:R-:W-:-:S05]  /*10a0*/  IMAD.U32 R3, RZ, RZ, UR4 ;  /* 0x00000004ff037e24 */ /* 0x000fca000f8e00ff */
[----:B------:R-:W-:Y:S01]  /*10b0*/  ISETP.NE.AND P0, PT, R3, 0x3, PT ;  /* 0x000000030300780c */ /* 0x000fe20003f05270 */
[----:B0-----:R-:W-:-:S12]  /*10c0*/  @!P1 BRA `(.L_x_8) ;  /* 0x000000a000789947 */ /* 0x001fd80003800000 */
.L_x_89:
[----:B------:R-:W-:Y:S05]  /*10d0*/  @!P0 BRA `(.L_x_9) ;  /* 0x0000000000048947 */ /* 0x000fea0003800000 */
[----:B------:R-:W-:Y:S01]  /*10e0*/  BPT.TRAP 0x1 ;  /* 0x000000040000795c */ /* 0x000fe20000300000 */
.L_x_9:
[----:B0-----:R-:W-:Y:S01]  /*10f0*/  IMAD.U32 R0, RZ, RZ, UR38 ;  /* 0x00000026ff007e24 */ /* 0x001fe2000f8e00ff */
[----:B------:R-:W-:-:S04]  /*1100*/  MOV R3, UR39 ;  /* 0x0000002700037c02 */ /* 0x000fc80008000f00 */
[----:B------:R-:W-:Y:S02]  /*1110*/  LEA R0, R0, UR41, 0x3 ;  /* 0x0000002900007c11 */ /* 0x000fe4000f8e18ff */
[----:B------:R-:W-:-:S04]  /*1120*/  SHF.L.U32 R3, R3, 0x1f, RZ ;  /* 0x0000001f03037819 */ /* 0x000fc800000006ff */
[----:B------:R0:W1:Y:S01]  /*1130*/  SYNCS.PHASECHK.TRANS64.TRYWAIT P1, [R0+URZ+0x2a830], R3 ;  /* 0x02a83003000075a7 */ /* 0x000062000802017f */
[----:B------:R-:W-:Y:S05]  /*1140*/  @!P0 BRA `(.L_x_10) ;  /* 0x0000000000048947 */ /* 0x000fea0003800000 */
[----:B------:R-:W-:Y:S01]  /*1150*/  BPT.TRAP 0x1 ;  /* 0x000000040000795c */ /* 0x000fe20000300000 */
.L_x_10:
[----:B------:R-:W-:Y:S01]  /*1160*/  IMAD.MOV.U32 R87, RZ, RZ, RZ ;  /* 0x000000ffff577224 */ /* 0x000fe200078e00ff */
[----:B-1----:R-:W-:Y:S06]  /*1170*/  @P1 BRA `(.L_x_11) ;  /* 0x0000000000081947 */ /* 0x002fec0003800000 */
[----:B------:R-:W1:Y:S02]  /*1180*/  SYNCS.PHASECHK.TRANS64.TRYWAIT P1, [R0+URZ+0x2a830], R3 ;  /* 0x02a83003000075a7 */ /* 0x000e64000802017f */
[----:B-1----:R-:W-:Y:S05]  /*1190*/  @!P1 BRA `(.L_x_12) ;  /* 0x000000a0005c9947 */ /* 0x002fea0003800000 */
.L_x_11:
[----:B------:R-:W-:Y:S05]  /*11a0*/  WARPSYNC.ALL ;  /* 0x0000000000007948 */ /* 0x000fea0003800000 */
[----:B------:R-:W-:Y:S01]  /*11b0*/  UIADD3 UR41, UR41, 0x18400, URZ ;  /* 0x0001840029297890 */ /* 0x000fe2000fffe03f */
[----:B------:R-:W-:Y:S01]  /*11c0*/  WARPGROUP.ARRIVE ;  /* 0x00000000000079c5 */ /* 0x000fe20000000000 */
[----:B------:R-:W-:Y:S02]  /*11d0*/  ULOP3.LUT UR4, UR42, 0x10000, URZ, 0xfc, !UPT ;  /* 0x000100002a047892 */ /* 0x000fe4000f8efc3f */
[----:B------:R-:W-:Y:S01]  /*11e0*/  USHF.R.U32.HI UR41, URZ, 0x4, UR41 ;  /* 0x000000043f297899 */ /* 0x000fe20008011629 */
[----:B------:R-:W-:Y:S01]  /*11f0*/  UMOV UR13, 0x40000040 ;  /* 0x40000040000d7882 */ /* 0x000fe20000000000 */
[----:B------:R-:W-:-:S02]  /*1200*/  UMOV UR15, 0x40000040 ;  /* 0x40000040000f7882 */ /* 0x000fc40000000000 */
[----:B------:R-:W-:Y:S01]  /*1210*/  ULOP3.LUT UR10, UR41, 0x3fff, URZ, 0xc0, !UPT ;  /* 0x00003fff290a7892 */ /* 0x000fe2000f8ec03f */
[----:B------:R-:W-:Y:S01]  /*1220*/  MOV R11, UR13 ;  /* 0x0000000d000b7c02 */ /* 0x000fe20008000f00 */
[----:B------:R-:W-:Y:S01]  /*1230*/  UMOV UR12, UR4 ;  /* 0x00000004000c7c82 */ /* 0x000fe20008000000 */
[----:B------:R-:W-:Y:S01]  /*1240*/  UIADD3 UR6, UR4, 0x2, URZ ;  /* 0x0000000204067890 */ /* 0x000fe2000fffe03f */
[----:B------:R-:W-:Y:S01]  /*1250*/  IMAD.U32 R10, RZ, RZ, UR12 ;  /* 0x0000000cff0a7e24 */ /* 0x000fe2000f8e00ff */
[----:B------:R-:W-:Y:S02]  /*1260*/  ULOP3.LUT UR10, UR10, 0x10000, URZ, 0xfc, !UPT ;  /* 0x000100000a0a7892 */ /* 0x000fe4000f8efc3f */
[----:B------:R-:W-:Y:S02]  /*1270*/  UIADD3 UR56, UR4, 0x4, URZ ;  /* 0x0000000404387890 */ /* 0x000fe4000fffe03f */
[----:B------:R-:W-:Y:S01]  /*1280*/  UIMAD UR5, UR38, 0x900, UR10 ;  /* 0x00000900260578a4 */ /* 0x000fe2000f8e020a */
[----:B------:R-:W-:Y:S01]  /*1290*/  UMOV UR57, 0x40000040 ;  /* 0x4000004000397882 */ /* 0x000fe20000000000 */
[----:B------:R-:W-:-:S02]  /*12a0*/  UMOV UR59, 0x40000040 ;  /* 0x40000040003b7882 */ /* 0x000fc40000000000 */
[----:B------:R-:W-:Y:S02]  /*12b0*/  UIADD3 UR7, UR5, 0x2, URZ ;  /* 0x0000000205077890 */ /* 0x000fe4000fffe03f */
[----:B------:R-:W-:Y:S02]  /*12c0*/  UIADD3 UR58, UR5, 0x4, URZ ;  /* 0x00000004053a7890 */ /* 0x000fe4000fffe03f */
[----:B------:R-:W-:Y:S01]  /*12d0*/  UMOV UR14, UR5 ;  /* 0x00000005000e7c82 */ /* 0x000fe20008000000 */
[----:B------:R-:W-:Y:S01]  /*12e0*/  UIADD3 UR52, UR4, 0x6, URZ ;  /* 0x0000000604347890 */ /* 0x000fe2000fffe03f */
[----:B------:R-:W-:Y:S01]  /*12f0*/  HGMMA.64x96x16.F32 R24, gdesc[UR12], RZ, !UPT, gsb0 ;  /* 0x016000000c1879f0 */ /* 0x000fe2000c0008ff */
[----:B------:R-:W-:Y:S01]  /*1300*/  UMOV UR12, UR6 ;  /* 0x00000006000c7c82 */ /* 0x000fe20008000000 */
[----:B------:R-:W-:Y:S01]  /*1310*/  UMOV UR13, 0x40000040 ;  /* 0x40000040000d7882 */ /* 0x000fe20000000000 */
[----:B------:R-:W-:Y:S01]  /*1320*/  UMOV UR14, UR7 ;  /* 0x00000007000e7c82 */ /* 0x000fe20008000000 */
[----:B------:R-:W-:Y:S01]  /*1330*/  UMOV UR15, 0x40000040 ;  /* 0x40000040000f7882 */ /* 0x000fe20000000000 */
[----:B------:R-:W-:Y:S01]  /*1340*/  UIADD3 UR54, UR5, 0x6, URZ ;  /* 0x0000000605367890 */ /* 0x000fe2000fffe03f */
[----:B------:R-:W-:Y:S01]  /*1350*/  IMAD.U32 R8, RZ, RZ, UR12 ;  /* 0x0000000cff087e24 */ /* 0x000fe2000f8e00ff */
[----:B------:R-:W-:Y:S01]  /*1360*/  UMOV UR53, 0x40000040 ;  /* 0x4000004000357882 */ /* 0x000fe20000000000 */
[----:B------:R-:W-:Y:S01]  /*1370*/  UMOV UR55, 0x40000040 ;  /* 0x4000004000377882 */ /* 0x000fe20000000000 */
[----:B------:R-:W-:Y:S01]  /*1380*/  UIADD3 UR48, UR4, 0x400, URZ ;  /* 0x0000040004307890 */ /* 0x000fe2000fffe03f */
[----:B------:R-:W-:Y:S01]  /*1390*/  IMAD.U32 R9, RZ, RZ, UR13 ;  /* 0x0000000dff097e24 */ /* 0x000fe2000f8e00ff */
[----:B------:R-:W-:Y:S01]  /*13a0*/  UIADD3 UR50, UR5, 0x300, URZ ;  /* 0x0000030005327890 */ /* 0x000fe2000fffe03f */
[----:B------:R-:W-:Y:S01]  /*13b0*/  UMOV UR49, 0x40000040 ;  /* 0x4000004000317882 */ /* 0x000fe20000000000 */
[----:B------:R-:W-:Y:S01]  /*13c0*/  UMOV UR51, 0x40000040 ;  /* 0x4000004000337882 */ /* 0x000fe20000000000 */
[----:B------:R-:W-:-:S02]  /*13d0*/  UIADD3 UR16, UR4, 0x404, URZ ;  /* 0x0000040404107890 */ /* 0x000fc4000fffe03f */
[----:B------:R-:W-:Y:S01]  /*13e0*/  UIADD3 UR18, UR5, 0x304, URZ ;  /* 0x0000030405127890 */ /* 0x000fe2000fffe03f */
[----:B------:R-:W-:Y:S01]  /*13f0*/  UMOV UR17, 0x40000040 ;  /* 0x4000004000117882 */ /* 0x000fe20000000000 */
[----:B------:R-:W-:Y:S01]  /*1400*/  UMOV UR19, 0x40000040 ;  /* 0x4000004000137882 */ /* 0x000fe20000000000 */
[----:B------:R-:W-:Y:S02]  /*1410*/  UIADD3 UR20, UR4, 0x406, URZ ;  /* 0x0000040604147890 */ /* 0x000fe4000fffe03f */
[----:B------:R-:W-:Y:S01]  /*1420*/  UIADD3 UR22, UR5, 0x306, URZ ;  /* 0x0000030605167890 */ /* 0x000fe2000fffe03f */
[----:B------:R-:W-:Y:S01]  /*1430*/  UMOV UR21, 0x40000040 ;  /* 0x4000004000157882 */ /* 0x000fe20000000000 */
[----:B------:R-:W-:Y:S01]  /*1440*/  UMOV UR23, 0x40000040 ;  /* 0x4000004000177882 */ /* 0x000fe20000000000 */
[----:B------:R-:W-:Y:S02]  /*1450*/  UIADD3 UR24, UR4, 0x800, URZ ;  /* 0x0000080004187890 */ /* 0x000fe4000fffe03f */
        /* <DEDUP_REMOVED lines=15> */
[----:B------:R-:W-:-:S02]  /*1550*/  WARPGROUP.DEPBAR.LE gsb0, 0x0 ;  /* 0x00008000000079c5 */ /* 0x000fc40000010000 */
[----:B------:R-:W-:-:S06]  /*1560*/  WARPGROUP.ARRIVE ;  /* 0x00000000000079c5 */ /* 0x000fcc0000000000 */
[----:B------:R-:W-:Y:S01]  /*1570*/  HGMMA.64x96x16.F32 R24, gdesc[UR12], R24, gsb0 ;  /* 0x016000000c1879f0 */ /* 0x000fe20008000818 */
[----:B------:R-:W-:Y:S02]  /*1580*/  UIADD3 UR12, UR4, 0x402, URZ ;  /* 0x00000402040c7890 */ /* 0x000fe4000fffe03f */
[----:B------:R-:W-:Y:S01]  /*1590*/  UIADD3 UR14, UR5, 0x302, URZ ;  /* 0x00000302050e7890 */ /* 0x000fe2000fffe03f */
[----:B------:R-:W-:Y:S01]  /*15a0*/  UMOV UR13, 0x40000040 ;  /* 0x40000040000d7882 */ /* 0x000fe20000000000 */
[----:B------:R-:W-:Y:S01]  /*15b0*/  UMOV UR15, 0x40000040 ;  /* 0x40000040000f7882 */ /* 0x000fe20000000000 */
[----:B------:R-:W-:Y:S02]  /*15c0*/  WARPGROUP.DEPBAR.LE gsb0, 0x0 ;  /* 0x00008000000079c5 */ /* 0x000fe40000010000 */
[----:B------:R-:W-:-:S06]  /*15d0*/  WARPGROUP.ARRIVE ;  /* 0x00000000000079c5 */ /* 0x000fcc0000000000 */
[----:B------:R-:W-:Y:S03]  /*15e0*/  HGMMA.64x96x16.F32 R24, gdesc[UR56], R24, gsb0 ;  /* 0x01600000381879f0 */ /* 0x000fe60008000818 */
        /* <DEDUP_REMOVED lines=28> */
[----:B------:R-:W-:Y:S05]  /*17b0*/  @!P0 BRA `(.L_x_13) ;  /* 0x0000000000048947 */ /* 0x000fea0003800000 */
[----:B------:R-:W-:Y:S01]  /*17c0*/  BPT.TRAP 0x1 ;  /* 0x000000040000795c */ /* 0x000fe20000300000 */
.L_x_13:
[----:B------:R-:W-:Y:S01]  /*17d0*/  ULDC UR4, c[0x0][0x9d8] ;  /* 0x0002760000047ab9 */ /* 0x000fe20000000800 */
[----:B------:R-:W-:Y:S01]  /*17e0*/  IADD3 R5, R164, R73, RZ ;  /* 0x00000049a4057210 */ /* 0x000fe20007ffe0ff */
[----:B------:R-:W-:Y:S01]  /*17f0*/  FMUL.FTZ R24, R24, UR4 ;  /* 0x0000000418187c20 */ /* 0x000fe20008410000 */
[----:B------:R-:W-:Y:S01]  /*1800*/  FMUL.FTZ R25, R25, UR4 ;  /* 0x0000000419197c20 */ /* 0x000fe20008410000 */
[----:B------:R-:W-:Y:S01]  /*1810*/  FMUL.FTZ R28, R28, UR4 ;  /* 0x000000041c1c7c20 */ /* 0x000fe20008410000 */
[----:B------:R-:W-:Y:S01]  /*1820*/  FMUL.FTZ R29, R29, UR4 ;  /* 0x000000041d1d7c20 */ /* 0x000fe20008410000 */
[----:B------:R-:W-:Y:S01]  /*1830*/  FMUL.FTZ R32, R32, UR4 ;  /* 0x0000000420207c20 */ /* 0x000fe20008410000 */
[----:B------:R-:W-:Y:S01]  /*1840*/  IMAD R5, R88, -0x60, R5 ;  /* 0xffffffa058057824 */ /* 0x000fe200078e0205 */
[----:B------:R-:W2:Y:S01]  /*1850*/  MUFU.TANH R24, R24 ;  /* 0x0000001800187308 */ /* 0x000ea20000002400 */
[----:B------:R-:W-:Y:S01]  /*1860*/  FMUL.FTZ R33, R33, UR4 ;  /* 0x0000000421217c20 */ /* 0x000fe20008410000 */
[----:B------:R-:W-:Y:S01]  /*1870*/  FMUL.FTZ R26, R26, UR4 ;  /* 0x000000041a1a7c20 */ /* 0x000fe20008410000 */
[----:B------:R-:W-:Y:S01]  /*1880*/  FMUL.FTZ R36, R36, UR4 ;  /* 0x0000000424247c20 */ /* 0x000fe20008410000 */
[----:B------:R-:W-:Y:S01]  /*1890*/  ISETP.GT.AND P6, PT, R5, RZ, PT ;  /* 0x000000ff0500720c */ /* 0x000fe20003fc4270 */
[----:B------:R-:W-:Y:S01]  /*18a0*/  FMUL.FTZ R27, R27, UR4 ;  /* 0x000000041b1b7c20 */ /* 0x000fe20008410000 */
[----:B------:R-:W-:Y:S01]  /*18b0*/  ISETP.GT.AND P5, PT, R5, 0x1, PT ;  /* 0x000000010500780c */ /* 0x000fe20003fa4270 */
[----:B------:R-:W-:Y:S01]  /*18c0*/  FMUL.FTZ R37, R37, UR4 ;  /* 0x0000000425257c20 */ /* 0x000fe20008410000 */
[----:B------:R-:W3:Y:S01]  /*18d0*/  MUFU.TANH R25, R25 ;  /* 0x0000001900197308 */ /* 0x000ee20000002400 */
[----:B------:R-:W-:Y:S01]  /*18e0*/  ISETP.GT.AND P4, PT, R5, 0x8, PT ;  /* 0x000000080500780c */ /* 0x000fe20003f84270 */
[----:B------:R-:W-:Y:S01]  /*18f0*/  FMUL.FTZ R30, R30, UR4 ;  /* 0x000000041e1e7c20 */ /* 0x000fe20008410000 */
[----:B------:R-:W-:Y:S01]  /*1900*/  FMUL.FTZ R31, R31, UR4 ;  /* 0x000000041f1f7c20 */ /* 0x000fe20008410000 */
[C---:B------:R-:W-:Y:S01]  /*1910*/  ISETP.GT.AND P3, PT, R5.reuse, 0x9, PT ;  /* 0x000000090500780c */ /* 0x040fe20003f64270 */
[----:B------:R-:W-:Y:S01]  /*1920*/  FMUL.FTZ R40, R40, UR4 ;  /* 0x0000000428287c20 */ /* 0x000fe20008410000 */
[----:B------:R-:W-:Y:S01]  /*1930*/  FMUL.FTZ R34, R34, UR4 ;  /* 0x0000000422227c20 */ /* 0x000fe20008410000 */
[----:B------:R-:W-:Y:S01]  /*1940*/  ISETP.GT.AND P2, PT, R5, 0x10, PT ;  /* 0x000000100500780c */ /* 0x000fe20003f44270 */
[----:B------:R-:W4:Y:S01]  /*1950*/  MUFU.TANH R28, R28 ;  /* 0x0000001c001c7308 */ /* 0x000f220000002400 */
[----:B--2---:R-:W-:Y:S01]  /*1960*/  FSEL R24, R24, -INF , P6 ;  /* 0xff80000018187808 */ /* 0x004fe20003000000 */
[----:B------:R-:W-:Y:S01]  /*1970*/  FMUL.FTZ R41, R41, UR4 ;  /* 0x0000000429297c20 */ /* 0x000fe20008410000 */
[----:B------:R-:W-:Y:S01]  /*1980*/  FMUL.FTZ R35, R35, UR4 ;  /* 0x0000000423237c20 */ /* 0x000fe20008410000 */
[----:B------:R-:W-:Y:S01]  /*1990*/  ISETP.GT.AND P1, PT, R5, 0x11, PT ;  /* 0x000000110500780c */ /* 0x000fe20003f24270 */
[----:B------:R-:W-:Y:S01]  /*19a0*/  FMUL.FTZ R44, R44, UR4 ;  /* 0x000000042c2c7c20 */ /* 0x000fe20008410000 */
[----:B------:R-:W-:Y:S01]  /*19b0*/  FMUL.FTZ R38, R38, UR4 ;  /* 0x0000000426267c20 */ /* 0x000fe20008410000 */
[----:B------:R-:W-:Y:S01]  /*19c0*/  FMUL.FTZ R45, R45, UR4 ;  /* 0x000000042d2d7c20 */ /* 0x000fe20008410000 */
[----:B------:R-:W2:Y:S01]  /*19d0*/  MUFU.TANH R29, R29 ;  /* 0x0000001d001d7308 */ /* 0x000ea20000002400 */
[----:B---3--:R-:W-:Y:S01]  /*19e0*/  FSEL R25, R25, -INF , P5 ;  /* 0xff80000019197808 */ /* 0x008fe20002800000 */
[----:B------:R-:W-:Y:S01]  /*19f0*/  FMUL.FTZ R39, R39, UR4 ;  /* 0x0000000427277c20 */ /* 0x000fe20008410000 */
[----:B------:R-:W-:Y:S01]  /*1a00*/  FMUL.FTZ R48, R48, UR4 ;  /* 0x0000000430307c20 */ /* 0x000fe20008410000 */
[----:B------:R-:W-:Y:S01]  /*1a10*/  FMUL.FTZ R42, R42, UR4 ;  /* 0x000000042a2a7c20 */ /* 0x000fe20008410000 */
[----:B------:R-:W-:Y:S01]  /*1a20*/  FMNMX.FTZ R7, R24, R25, !PT ;  /* 0x0000001918077209 */ /* 0x000fe20007810000 */
[----:B------:R-:W-:Y:S01]  /*1a30*/  FMUL.FTZ R49, R49, UR4 ;  /* 0x0000000431317c20 */ /* 0x000fe20008410000 */
[----:B------:R-:W-:Y:S01]  /*1a40*/  FMUL.FTZ R43, R43, UR4 ;  /* 0x000000042b2b7c20 */ /* 0x000fe20008410000 */
[----:B------:R-:W3:Y:S01]  /*1a50*/  MUFU.TANH R32, R32 ;  /* 0x0000002000207308 */ /* 0x000ee20000002400 */
[----:B----4-:R-:W-:Y:S01]  /*1a60*/  FSEL R28, R28, -INF , P4 ;  /* 0xff8000001c1c7808 */ /* 0x010fe20002000000 */
[----:B------:R-:W-:Y:S01]  /*1a70*/  FMUL.FTZ R52, R52, UR4 ;  /* 0x0000000434347c20 */ /* 0x000fe20008410000 */
[----:B------:R-:W-:Y:S01]  /*1a80*/  FMUL.FTZ R46, R46, UR4 ;  /* 0x000000042e2e7c20 */ /* 0x000fe20008410000 */
[----:B------:R-:W-:Y:S01]  /*1a90*/  FMUL.FTZ R53, R53, UR4 ;  /* 0x0000000435357c20 */ /* 0x000fe20008410000 */
[----:B------:R-:W-:Y:S01]  /*1aa0*/  FMNMX.FTZ R7, R28, R7, !PT ;  /* 0x000000071c077209 */ /* 0x000fe20007810000 */
[----:B------:R-:W-:Y:S01]  /*1ab0*/  FMUL.FTZ R47, R47, UR4 ;  /* 0x000000042f2f7c20 */ /* 0x000fe20008410000 */
[----:B------:R-:W-:Y:S01]  /*1ac0*/  FMUL.FTZ R56, R56, UR4 ;  /* 0x0000000438387c20 */ /* 0x000fe20008410000 */
[----:B------:R-:W4:Y:S01]  /*1ad0*/  MUFU.TANH R4, R26 ;  /* 0x0000001a00047308 */ /* 0x000f220000002400 */
[----:B--2---:R-:W-:Y:S01]  /*1ae0*/  FSEL R12, R29, -INF , P3 ;  /* 0xff8000001d0c7808 */ /* 0x004fe20001800000 */
[----:B------:R-:W-:Y:S01]  /*1af0*/  FMUL.FTZ R50, R50, UR4 ;  /* 0x0000000432327c20 */ /* 0x000fe20008410000 */
[----:B------:R-:W-:Y:S01]  /*1b00*/  FMUL.FTZ R57, R57, UR4 ;  /* 0x0000000439397c20 */ /* 0x000fe20008410000 */
[----:B------:R-:W-:Y:S01]  /*1b10*/  FMUL.FTZ R51, R51, UR4 ;  /* 0x0000000433337c20 */ /* 0x000fe20008410000 */
[----:B------:R-:W-:Y:S01]  /*1b20*/  FMNMX.FTZ R7, R12, R7, !PT ;  /* 0x000000070c077209 */ /* 0x000fe20007810000 */
[----:B------:R-:W-:Y:S01]  /*1b30*/  FMUL.FTZ R60, R60, UR4 ;  /* 0x000000043c3c7c20 */ /* 0x000fe20008410000 */
[----:B------:R-:W-:Y:S01]  /*1b40*/  FMUL.FTZ R54, R54, UR4 ;  /* 0x0000000436367c20 */ /* 0x000fe20008410000 */
[----:B------:R-:W-:Y:S01]  /*1b50*/  MUFU.TANH R33, R33 ;  /* 0x0000002100217308 */ /* 0x000fe20000002400 */
[----:B---3--:R-:W-:Y:S01]  /*1b60*/  FSEL R32, R32, -INF , P2 ;  /* 0xff80000020207808 */ /* 0x008fe20001000000 */
[----:B------:R-:W-:Y:S01]  /*1b70*/  FMUL.FTZ R61, R61, UR4 ;  /* 0x000000043d3d7c20 */ /* 0x000fe20008410000 */
[----:B------:R-:W-:Y:S01]  /*1b80*/  FMUL.FTZ R55, R55, UR4 ;  /* 0x0000000437377c20 */ /* 0x000fe20008410000 */
[----:B------:R-:W-:Y:S01]  /*1b90*/  FMUL.FTZ R64, R64, UR4 ;  /* 0x0000000440407c20 */ /* 0x000fe20008410000 */
[----:B------:R-:W-:Y:S01]  /*1ba0*/  FMNMX.FTZ R7, R32, R7, !PT ;  /* 0x0000000720077209 */ /* 0x000fe20007810000 */
[----:B------:R-:W-:Y:S01]  /*1bb0*/  FMUL.FTZ R58, R58, UR4 ;  /* 0x000000043a3a7c20 */ /* 0x000fe20008410000 */
[----:B------:R-:W-:Y:S01]  /*1bc0*/  FMUL.FTZ R65, R65, UR4 ;  /* 0x0000000441417c20 */ /* 0x000fe20008410000 */
[----:B01----:R-:W0:Y:S01]  /*1bd0*/  MUFU.TANH R3, R27 ;  /* 0x0000001b00037308 */ /* 0x003e220000002400 */
[----:B----4-:R-:W-:Y:S01]  /*1be0*/  FSEL R4, R4, -INF , P6 ;  /* 0xff80000004047808 */ /* 0x010fe20003000000 */
[----:B------:R-:W-:Y:S01]  /*1bf0*/  FMUL.FTZ R59, R59, UR4 ;  /* 0x000000043b3b7c20 */ /* 0x000fe20008410000 */
[----:B------:R-:W-:Y:S01]  /*1c00*/  ISETP.GT.AND P6, PT, R5, 0x18, PT ;  /* 0x000000180500780c */ /* 0x000fe20003fc4270 */
[----:B------:R-:W-:Y:S01]  /*1c10*/  FMUL.FTZ R68, R68, UR4 ;  /* 0x0000000444447c20 */ /* 0x000fe20008410000 */
[----:B------:R-:W-:Y:S01]  /*1c20*/  FMUL.FTZ R69, R69, UR4 ;  /* 0x0000000445457c20 */ /* 0x000fe20008410000 */
[----:B------:R-:W-:Y:S01]  /*1c30*/  FMUL.FTZ R62, R62, UR4 ;  /* 0x000000043e3e7c20 */ /* 0x000fe20008410000 */
[----:B------:R-:W-:Y:S01]  /*1c40*/  FMUL.FTZ R63, R63, UR4 ;  /* 0x000000043f3f7c20 */ /* 0x000fe20008410000 */
[----:B------:R-:W1:Y:S01]  /*1c50*/  MUFU.TANH R36, R36 ;  /* 0x0000002400247308 */ /* 0x000e620000002400 */
[----:B------:R-:W-:Y:S01]  /*1c60*/  ULDC UR5, c[0x0][0x988] ;  /* 0x0002620000057ab9 */ /* 0x000fe20000000800 */
[----:B------:R-:W-:Y:S01]  /*1c70*/  FMUL.FTZ R66, R66, UR4 ;  /* 0x0000000442427c20 */ /* 0x000fe20008410000 */
[----:B------:R-:W-:Y:S01]  /*1c80*/  P2R R21, PR, RZ, 0x1 ;  /* 0x00000001ff157803 */ /* 0x000fe20000000000 */
[----:B------:R-:W-:Y:S01]  /*1c90*/  FMUL.FTZ R67, R67, UR4 ;  /* 0x0000000443437c20 */ /* 0x000fe20008410000 */
[----:B------:R-:W-:Y:S01]  /*1ca0*/  FMUL.FTZ R70, R70, UR4 ;  /* 0x0000000446467c20 */ /* 0x000fe20008410000 */
[----:B------:R-:W-:Y:S01]  /*1cb0*/  FMUL.FTZ R71, R71, UR4 ;  /* 0x0000000447477c20 */ /* 0x000fe20008410000 */
[----:B------:R-:W-:Y:S01]  /*1cc0*/  R2UR UR4, R0 ;  /* 0x00000000000472ca */ /* 0x000fe200000e0000 */
[----:B------:R2:W3:Y:S01]  /*1cd0*/  MUFU.TANH R14, R30 ;  /* 0x0000001e000e7308 */ /* 0x0004e20000002400 */
[----:B0-----:R-:W-:Y:S01]  /*1ce0*/  FSEL R3, R3, -INF , P5 ;  /* 0xff80000003037808 */ /* 0x001fe20002800000 */
[--C-:B------:R-:W-:Y:S01]  /*1cf0*/  IMAD.MOV.U32 R85, RZ, RZ, R87.reuse ;  /* 0x000000ffff557224 */ /* 0x100fe200078e0057 */
[----:B------:R-:W-:Y:S01]  /*1d00*/  ISETP.GT.AND P5, PT, R5, 0x19, PT ;  /* 0x000000190500780c */ /* 0x000fe20003fa4270 */
[--C-:B------:R-:W-:Y:S01]  /*1d10*/  IMAD.MOV.U32 R83, RZ, RZ, R87.reuse ;  /* 0x000000ffff537224 */ /* 0x100fe200078e0057 */
[-C--:B------:R-:W-:Y:S01]  /*1d20*/  MOV R81, R87.reuse ;  /* 0x0000005700517202 */ /* 0x080fe20000000f00 */
[--C-:B------:R-:W-:Y:S01]  /*1d30*/  IMAD.MOV.U32 R79, RZ, RZ, R87.reuse ;  /* 0x000000ffff4f7224 */ /* 0x100fe200078e0057 */
[----:B------:R-:W-:Y:S01]  /*1d40*/  MOV R75, R87 ;  /* 0x00000057004b7202 */ /* 0x000fe20000000f00 */
[----:B------:R-:W0:Y:S01]  /*1d50*/  MUFU.TANH R37, R37 ;  /* 0x0000002500257308 */ /* 0x000e220000002400 */
[----:B--2---:R-:W-:Y:S01]  /*1d60*/  FSEL R30, R33, -INF , P1 ;  /* 0xff800000211e7808 */ /* 0x004fe20000800000 */
[----:B------:R-:W-:Y:S01]  /*1d70*/  IMAD.MOV.U32 R77, RZ, RZ, R87 ;  /* 0x000000ffff4d7224 */ /* 0x000fe200078e0057 */
[----:B-1----:R-:W-:Y:S01]  /*1d80*/  FSEL R36, R36, -INF , P6 ;  /* 0xff80000024247808 */ /* 0x002fe20003000000 */
[----:B------:R-:W-:Y:S01]  /*1d90*/  UIADD3 UR4, UR4, 0x2a840, URZ ;  /* 0x0002a84004047890 */ /* 0x000fe2000fffe03f */
[----:B------:R-:W-:-:S03]  /*1da0*/  FMNMX.FTZ R7, R30, R7, !PT ;  /* 0x000000071e077209 */ /* 0x000fc60007810000 */
[----:B------:R-:W1:Y:S01]  /*1db0*/  MUFU.TANH R31, R31 ;  /* 0x0000001f001f7308 */ /* 0x000e620000002400 */
[----:B---3--:R-:W-:Y:S01]  /*1dc0*/  FSEL R14, R14, -INF , P4 ;  /* 0xff8000000e0e7808 */ /* 0x008fe20002000000 */
[----:B------:R-:W-:Y:S01]  /*1dd0*/  UPRMT UR4, UR40, 0x654, UR4 ;  /* 0x0000065428047896 */ /* 0x000fe20008000004 */
[----:B------:R-:W-:Y:S02]  /*1de0*/  ISETP.GT.AND P4, PT, R5, 0x20, PT ;  /* 0x000000200500780c */ /* 0x000fe40003f84270 */
[----:B------:R-:W-:-:S03]  /*1df0*/  FMNMX.FTZ R7, R36, R7, !PT ;  /* 0x0000000724077209 */ /* 0x000fc60007810000 */
[----:B------:R-:W2:Y:S01]  /*1e00*/  MUFU.TANH R40, R40 ;  /* 0x0000002800287308 */ /* 0x000ea20000002400 */
[----:B0-----:R-:W-:Y:S02]  /*1e10*/  FSEL R72, R37, -INF , P5 ;  /* 0xff80000025487808 */ /* 0x001fe40002800000 */
[----:B------:R-:W-:Y:S02]  /*1e20*/  SYNCS.ARRIVE.TRANS64.RED.A1T0 RZ, [UR4], RZ ;  /* 0x000000ffffff79a7 */ /* 0x000fe40008100404 */
[----:B------:R-:W-:-:S03]  /*1e30*/  FMNMX.FTZ R7, R72, R7, !PT ;  /* 0x0000000748077209 */ /* 0x000fc60007810000 */
[----:B------:R-:W0:Y:S01]  /*1e40*/  MUFU.TANH R34, R34 ;  /* 0x0000002200227308 */ /* 0x000e220000002400 */
[----:B-1----:R-:W-:Y:S02]  /*1e50*/  FSEL R20, R31, -INF , P3 ;  /* 0xff8000001f147808 */ /* 0x002fe40001800000 */
[----:B------:R-:W-:-:S05]  /*1e60*/  ISETP.GT.AND P3, PT, R5, 0x21, PT ;  /* 0x000000210500780c */ /* 0x000fca0003f64270 */
[----:B------:R-:W1:Y:S01]  /*1e70*/  MUFU.TANH R41, R41 ;  /* 0x0000002900297308 */ /* 0x000e620000002400 */
[----:B--2---:R-:W-:-:S04]  /*1e80*/  FSEL R74, R40, -INF , P4 ;  /* 0xff800000284a7808 */ /* 0x004fc80002000000 */
[----:B------:R-:W-:-:S03]  /*1e90*/  FMNMX.FTZ R7, R74, R7, !PT ;  /* 0x000000074a077209 */ /* 0x000fc60007810000 */
[----:B------:R-:W2:Y:S01]  /*1ea0*/  MUFU.TANH R35, R35 ;  /* 0x0000002300237308 */ /* 0x000ea20000002400 */
[----:B0-----:R-:W-:Y:S02]  /*1eb0*/  FSEL R34, R34, -INF , P2 ;  /* 0xff80000022227808 */ /* 0x001fe40001000000 */
[----:B------:R-:W-:-:S05]  /*1ec0*/  ISETP.GT.AND P2, PT, R5, 0x28, PT ;  /* 0x000000280500780c */ /* 0x000fca0003f44270 */
[----:B------:R-:W0:Y:S01]  /*1ed0*/  MUFU.TANH R44, R44 ;  /* 0x0000002c002c7308 */ /* 0x000e220000002400 */
[----:B-1----:R-:W-:-:S04]  /*1ee0*/  FSEL R76, R41, -INF , P3 ;  /* 0xff800000294c7808 */ /* 0x002fc80001800000 */
[----:B------:R-:W-:-:S03]  /*1ef0*/  FMNMX.FTZ R7, R76, R7, !PT ;  /* 0x000000074c077209 */ /* 0x000fc60007810000 */
[----:B------:R-:W1:Y:S01]  /*1f00*/  MUFU.TANH R38, R38 ;  /* 0x0000002600267308 */ /* 0x000e620000002400 */
[----:B--2---:R-:W-:Y:S02]  /*1f10*/  FSEL R26, R35, -INF , P1 ;  /* 0xff800000231a7808 */ /* 0x004fe40000800000 */
[----:B------:R-:W-:-:S05]  /*1f20*/  ISETP.GT.AND P1, PT, R5, 0x29, PT ;  /* 0x000000290500780c */ /* 0x000fca0003f24270 */
[----:B------:R-:W2:Y:S01]  /*1f30*/  MUFU.TANH R45, R45 ;  /* 0x0000002d002d7308 */ /* 0x000ea20000002400 */
[----:B0-----:R-:W-:-:S04]  /*1f40*/  FSEL R78, R44, -INF , P2 ;  /* 0xff8000002c4e7808 */ /* 0x001fc80001000000 */
[----:B------:R-:W-:-:S03]  /*1f50*/  FMNMX.FTZ R7, R78, R7, !PT ;  /* 0x000000074e077209 */ /* 0x000fc60007810000 */
[----:B------:R-:W0:Y:S01]  /*1f60*/  MUFU.TANH R39, R39 ;  /* 0x0000002700277308 */ /* 0x000e220000002400 */
[----:B-1----:R-:W-:Y:S02]  /*1f70*/  FSEL R38, R38, -INF , P6 ;  /* 0xff80000026267808 */ /* 0x002fe40003000000 */
[----:B------:R-:W-:-:S05]  /*1f80*/  ISETP.GT.AND P6, PT, R5, 0x30, PT ;  /* 0x000000300500780c */ /* 0x000fca0003fc4270 */
[----:B------:R-:W1:Y:S01]  /*1f90*/  MUFU.TANH R48, R48 ;  /* 0x0000003000307308 */ /* 0x000e620000002400 */
[----:B--2---:R-:W-:Y:S02]  /*1fa0*/  FSEL R80, R45, -INF , P1 ;  /* 0xff8000002d507808 */ /* 0x004fe40000800000 */
[----:B------:R-:W-:Y:S02]  /*1fb0*/  MOV R45, R87 ;  /* 0x00000057002d7202 */ /* 0x000fe40000000f00 */
        /* <DEDUP_REMOVED lines=11> */
[----:B0-----:R-:W-:Y:S01]  /*2070*/  FSEL R84, R49, -INF , P5 ;  /* 0xff80000031547808 */ /* 0x001fe20002800000 */
[----:B------:R-:W-:-:S03]  /*2080*/  IMAD.MOV.U32 R49, RZ, RZ, R87 ;  /* 0x000000ffff317224 */ /* 0x000fc600078e0057 */
        /* <DEDUP_REMOVED lines=11> */
[----:B-1----:R-:W-:Y:S01]  /*2140*/  FSEL R90, R53, -INF , P3 ;  /* 0xff800000355a7808 */ /* 0x002fe20001800000 */
[----:B------:R-:W-:-:S03]  /*2150*/  IMAD.MOV.U32 R53, RZ, RZ, R87 ;  /* 0x000000ffff357224 */ /* 0x000fc600078e0057 */
[----:B------:R-:W-:-:S03]  /*2160*/  FMNMX.FTZ R7, R90, R7, !PT ;  /* 0x000000075a077209 */ /* 0x000fc60007810000 */
[----:B------:R-:W1:Y:S01]  /*2170*/  MUFU.TANH R50, R50 ;  /* 0x0000003200327308 */ /* 0x000e620000002400 */
[----:B--2---:R-:W-:Y:S01]  /*2180*/  FSEL R48, R47, -INF , P1 ;  /* 0xff8000002f307808 */ /* 0x004fe20000800000 */
[----:B------:R-:W-:Y:S01]  /*2190*/  IMAD.MOV.U32 R47, RZ, RZ, R87 ;  /* 0x000000ffff2f7224 */ /* 0x000fe200078e0057 */
        /* <DEDUP_REMOVED lines=13> */
[----:B------:R-:W-:Y:S02]  /*2270*/  ISETP.GT.AND P5, PT, R5, 0x49, PT ;  /* 0x000000490500780c */ /* 0x000fe40003fa4270 */
[----:B------:R-:W-:-:S03]  /*2280*/  MOV R51, R87 ;  /* 0x0000005700337202 */ /* 0x000fc60000000f00 */
        /* <DEDUP_REMOVED lines=11> */
[----:B-1----:R-:W-:Y:S01]  /*2340*/  FSEL R56, R55, -INF , P3 ;  /* 0xff80000037387808 */ /* 0x002fe20001800000 */
[----:B------:R-:W-:Y:S01]  /*2350*/  IMAD.MOV.U32 R55, RZ, RZ, R87 ;  /* 0x000000ffff377224 */ /* 0x000fe200078e0057 */
        /* <DEDUP_REMOVED lines=18> */
[----:B------:R-:W-:Y:S01]  /*2480*/  MUFU.TANH R63, R63 ;  /* 0x0000003f003f7308 */ /* 0x000fe20000002400 */
[----:B-1----:R-:W-:Y:S02]  /*2490*/  FSEL R102, R69, -INF , P1 ;  /* 0xff80000045667808 */ /* 0x002fe40000800000 */
[----:B------:R-:W-:Y:S02]  /*24a0*/  MOV R69, R87 ;  /* 0x0000005700457202 */ /* 0x000fe40000000f00 */
[----:B------:R-:W-:Y:S01]  /*24b0*/  FMNMX.FTZ R5, R102, R7, !PT ;  /* 0x0000000766057209 */ /* 0x000fe20007810000 */
[----:B------:R-:W-:Y:S02]  /*24c0*/  IMAD.U32 R7, RZ, RZ, UR5 ;  /* 0x00000005ff077e24 */ /* 0x000fe4000f8e00ff */
[----:B------:R-:W0:Y:S01]  /*24d0*/  MUFU.TANH R66, R66 ;  /* 0x0000004200427308 */ /* 0x000e220000002400 */
[----:B--2---:R-:W-:Y:S01]  /*24e0*/  FSEL R62, R62, -INF , P6 ;  /* 0xff8000003e3e7808 */ /* 0x004fe20003000000 */
[----:B------:R-:W1:Y:S06]  /*24f0*/  SHFL.BFLY PT, R6, R5, 0x2, 0x1f ;  /* 0x0c401f0005067f89 */ /* 0x000e6c00000e0000 */
[----:B------:R-:W-:Y:S08]  /*2500*/  MUFU.TANH R67, R67 ;  /* 0x0000004300437308 */ /* 0x000ff00000002400 */
[----:B------:R-:W2:Y:S01]  /*2510*/  MUFU.TANH R70, R70 ;  /* 0x0000004600467308 */ /* 0x000ea20000002400 */
[----:B0-----:R-:W-:-:S07]  /*2520*/  FSEL R66, R66, -INF , P4 ;  /* 0xff80000042427808 */ /* 0x001fce0002000000 */
[----:B------:R-:W0:Y:S01]  /*2530*/  MUFU.TANH R71, R71 ;  /* 0x0000004700477308 */ /* 0x000e220000002400 */
[----:B-1----:R-:W-:Y:S02]  /*2540*/  FMNMX.FTZ R13, R5, R6, !PT ;  /* 0x00000006050d7209 */ /* 0x002fe40007810000 */
[----:B------:R-:W-:-:S03]  /*2550*/  FMNMX.FTZ R5, R4, R3, !PT ;  /* 0x0000000304057209 */ /* 0x000fc60007810000 */
[----:B------:R-:W1:Y:S01]  /*2560*/  SHFL.BFLY PT, R6, R13, 0x1, 0x1f ;  /* 0x0c201f000d067f89 */ /* 0x000e6200000e0000 */
[----:B------:R-:W-:Y:S02]  /*2570*/  FMNMX.FTZ R5, R14, R5, !PT ;  /* 0x000000050e057209 */ /* 0x000fe40007810000 */
[----:B--2---:R-:W-:Y:S02]  /*2580*/  FSEL R70, R70, -INF , P2 ;  /* 0xff80000046467808 */ /* 0x004fe40001000000 */
[----:B------:R-:W-:-:S04]  /*2590*/  FMNMX.FTZ R5, R20, R5, !PT ;  /* 0x0000000514057209 */ /* 0x000fc80007810000 */
[----:B------:R-:W-:-:S04]  /*25a0*/  FMNMX.FTZ R5, R34, R5, !PT ;  /* 0x0000000522057209 */ /* 0x000fc80007810000 */
[----:B------:R-:W-:-:S04]  /*25b0*/  FMNMX.FTZ R5, R26, R5, !PT ;  /* 0x000000051a057209 */ /* 0x000fc80007810000 */
[----:B------:R-:W-:-:S04]  /*25c0*/  FMNMX.FTZ R5, R38, R5, !PT ;  /* 0x0000000526057209 */ /* 0x000fc80007810000 */
[----:B------:R-:W-:Y:S02]  /*25d0*/  FMNMX.FTZ R5, R40, R5, !PT ;  /* 0x0000000528057209 */ /* 0x000fe40007810000 */
[----:B-1----:R-:W-:Y:S02]  /*25e0*/  FMNMX.FTZ R6, R13, R6, !PT ;  /* 0x000000060d067209 */ /* 0x002fe40007810000 */
[----:B------:R-:W-:Y:S02]  /*25f0*/  FMNMX.FTZ R5, R42, R5, !PT ;  /* 0x000000052a057209 */ /* 0x000fe40007810000 */
[C---:B------:R-:W-:Y:S01]  /*2600*/  FSETP.NEU.FTZ.AND P0, PT, R6.reuse, -INF , PT ;  /* 0xff8000000600780b */ /* 0x040fe20003f1d000 */
[----:B------:R-:W-:Y:S01]  /*2610*/  FMUL.FTZ R15, R6, R7 ;  /* 0x00000007060f7220 */ /* 0x000fe20000410000 */
[----:B------:R-:W-:-:S04]  /*2620*/  FMNMX.FTZ R5, R44, R5, !PT ;  /* 0x000000052c057209 */ /* 0x000fc80007810000 */
[----:B------:R-:W-:Y:S02]  /*2630*/  FMNMX.FTZ R5, R46, R5, !PT ;  /* 0x000000052e057209 */ /* 0x000fe40007810000 */
[----:B------:R-:W-:Y:S02]  /*2640*/  FSEL R15, R15, RZ, P0 ;  /* 0x000000ff0f0f7208 */ /* 0x000fe40000000000 */
[----:B------:R-:W-:Y:S02]  /*2650*/  FMNMX.FTZ R5, R48, R5, !PT ;  /* 0x0000000530057209 */ /* 0x000fe40007810000 */
[----:B------:R-:W-:Y:S01]  /*2660*/  ISETP.NE.AND P0, PT, R21, RZ, PT ;  /* 0x000000ff1500720c */ /* 0x000fe20003f05270 */
[--C-:B------:R-:W-:Y:S01]  /*2670*/  FFMA.FTZ R24, R24, R7, -R15.reuse ;  /* 0x0000000718187223 */ /* 0x100fe2000001080f */
[----:B------:R-:W-:Y:S01]  /*2680*/  FMNMX.FTZ R5, R50, R5, !PT ;  /* 0x0000000532057209 */ /* 0x000fe20007810000 */
[-CC-:B------:R-:W-:Y:S01]  /*2690*/  FFMA.FTZ R28, R28, R7.reuse, -R15.reuse ;  /* 0x000000071c1c7223 */ /* 0x180fe2000001080f */
[--C-:B------:R-:W-:Y:S01]  /*26a0*/  FFMA.FTZ R30, R30, R7, -R15.reuse ;  /* 0x000000071e1e7223 */ /* 0x100fe2000001080f */
[----:B------:R1:W-:Y:S01]  /*26b0*/  MUFU.EX2 R136, R24 ;  /* 0x0000001800887308 */ /* 0x0003e20000000800 */
[----:B------:R-:W-:Y:S01]  /*26c0*/  FMNMX.FTZ R5, R52, R5, !PT ;  /* 0x0000000534057209 */ /* 0x000fe20007810000 */
[-CC-:B------:R-:W-:Y:S01]  /*26d0*/  FFMA.FTZ R12, R12, R7.reuse, -R15.reuse ;  /* 0x000000070c0c7223 */ /* 0x180fe2000001080f */
[-CC-:B------:R-:W-:Y:S01]  /*26e0*/  FFMA.FTZ R25, R25, R7.reuse, -R15.reuse ;  /* 0x0000000719197223 */ /* 0x180fe2000001080f */
[--C-:B------:R-:W-:Y:S01]  /*26f0*/  FFMA.FTZ R32, R32, R7, -R15.reuse ;  /* 0x0000000720207223 */ /* 0x100fe2000001080f */
[----:B------:R-:W-:Y:S01]  /*2700*/  FMNMX.FTZ R5, R54, R5, !PT ;  /* 0x0000000536057209 */ /* 0x000fe20007810000 */
[-CC-:B------:R-:W-:Y:S01]  /*2710*/  FFMA.FTZ R36, R36, R7.reuse, -R15.reuse ;  /* 0x0000000724247223 */ /* 0x180fe2000001080f */
[--C-:B------:R-:W-:Y:S01]  /*2720*/  FFMA.FTZ R72, R72, R7, -R15.reuse ;  /* 0x0000000748487223 */ /* 0x100fe2000001080f */
[----:B------:R2:W-:Y:S01]  /*2730*/  MUFU.EX2 R138, R28 ;  /* 0x0000001c008a7308 */ /* 0x0005e20000000800 */
[----:B------:R-:W-:Y:S01]  /*2740*/  FMNMX.FTZ R5, R56, R5, !PT ;  /* 0x0000000538057209 */ /* 0x000fe20007810000 */
[-CC-:B------:R-:W-:Y:S01]  /*2750*/  FFMA.FTZ R74, R74, R7.reuse, -R15.reuse ;  /* 0x000000074a4a7223 */ /* 0x180fe2000001080f */
[----:B-1----:R-:W-:Y:S01]  /*2760*/  FSEL R24, R63, -INF , P5 ;  /* 0xff8000003f187808 */ /* 0x002fe20002800000 */
[--C-:B------:R-:W-:Y:S01]  /*2770*/  FFMA.FTZ R76, R76, R7, -R15.reuse ;  /* 0x000000074c4c7223 */ /* 0x100fe2000001080f */
[----:B------:R-:W-:Y:S01]  /*2780*/  FMNMX.FTZ R5, R58, R5, !PT ;  /* 0x000000053a057209 */ /* 0x000fe20007810000 */
[-CC-:B------:R-:W-:Y:S01]  /*2790*/  FFMA.FTZ R78, R78, R7.reuse, -R15.reuse ;  /* 0x000000074e4e7223 */ /* 0x180fe2000001080f */
[--C-:B------:R-:W-:Y:S01]  /*27a0*/  FFMA.FTZ R80, R80, R7, -R15.reuse ;  /* 0x0000000750507223 */ /* 0x100fe2000001080f */
[----:B------:R0:W-:Y:S01]  /*27b0*/  MUFU.EX2 R27, R30 ;  /* 0x0000001e001b7308 */ /* 0x0001e20000000800 */
[----:B------:R-:W-:Y:S01]  /*27c0*/  FMNMX.FTZ R5, R60, R5, !PT ;  /* 0x000000053c057209 */ /* 0x000fe20007810000 */
[-CC-:B------:R-:W-:Y:S01]  /*27d0*/  FFMA.FTZ R82, R82, R7.reuse, -R15.reuse ;  /* 0x0000000752527223 */ /* 0x180fe2000001080f */
[----:B--2---:R-:W-:Y:S01]  /*27e0*/  FSEL R28, R67, -INF , P3 ;  /* 0xff800000431c7808 */ /* 0x004fe20001800000 */
[--C-:B------:R-:W-:Y:S01]  /*27f0*/  FFMA.FTZ R84, R84, R7, -R15.reuse ;  /* 0x0000000754547223 */ /* 0x100fe2000001080f */
[----:B------:R-:W-:Y:S01]  /*2800*/  FMNMX.FTZ R5, R62, R5, !PT ;  /* 0x000000053e057209 */ /* 0x000fe20007810000 */
[-CC-:B------:R-:W-:Y:S01]  /*2810*/  FFMA.FTZ R86, R86, R7.reuse, -R15.reuse ;  /* 0x0000000756567223 */ /* 0x180fe2000001080f */
[--C-:B------:R-:W-:Y:S01]  /*2820*/  FFMA.FTZ R90, R90, R7, -R15.reuse ;  /* 0x000000075a5a7223 */ /* 0x100fe2000001080f */
[----:B------:R1:W-:Y:S01]  /*2830*/  MUFU.EX2 R21, R12 ;  /* 0x0000000c00157308 */ /* 0x0003e20000000800 */
[----:B------:R-:W-:Y:S01]  /*2840*/  FMNMX.FTZ R5, R24, R5, !PT ;  /* 0x0000000518057209 */ /* 0x000fe20007810000 */
[-CC-:B------:R-:W-:Y:S01]  /*2850*/  FFMA.FTZ R92, R92, R7.reuse, -R15.reuse ;  /* 0x000000075c5c7223 */ /* 0x180fe2000001080f */
[----:B0-----:R-:W-:Y:S01]  /*2860*/  FSEL R30, R71, -INF , P1 ;  /* 0xff800000471e7808 */ /* 0x001fe20000800000 */
[--C-:B------:R-:W-:Y:S01]  /*2870*/  FFMA.FTZ R94, R94, R7, -R15.reuse ;  /* 0x000000075e5e7223 */ /* 0x100fe2000001080f */
[----:B------:R-:W-:Y:S01]  /*2880*/  FMNMX.FTZ R5, R66, R5, !PT ;  /* 0x0000000542057209 */ /* 0x000fe20007810000 */
[-CC-:B------:R-:W-:Y:S01]  /*2890*/  FFMA.FTZ R96, R96, R7.reuse, -R15.reuse ;  /* 0x0000000760607223 */ /* 0x180fe2000001080f */
[--C-:B------:R-:W-:Y:S01]  /*28a0*/  FFMA.FTZ R98, R98, R7, -R15.reuse ;  /* 0x0000000762627223 */ /* 0x100fe2000001080f */
[----:B------:R-:W-:Y:S01]  /*28b0*/  MUFU.EX2 R25, R25 ;  /* 0x0000001900197308 */ /* 0x000fe20000000800 */
[----:B------:R-:W-:Y:S01]  /*28c0*/  FMNMX.FTZ R5, R28, R5, !PT ;  /* 0x000000051c057209 */ /* 0x000fe20007810000 */
[-CC-:B------:R-:W-:Y:S01]  /*28d0*/  FFMA.FTZ R64, R64, R7.reuse, -R15.reuse ;  /* 0x0000000740407223 */ /* 0x180fe2000001080f */
[-CC-:B------:R-:W-:Y:S01]  /*28e0*/  FFMA.FTZ R100, R100, R7.reuse, -R15.reuse ;  /* 0x0000000764647223 */ /* 0x180fe2000001080f */
[--C-:B------:R-:W-:Y:S01]  /*28f0*/  FFMA.FTZ R68, R68, R7, -R15.reuse ;  /* 0x0000000744447223 */ /* 0x100fe2000001080f */
[----:B------:R-:W-:Y:S01]  /*2900*/  FMNMX.FTZ R5, R70, R5, !PT ;  /* 0x0000000546057209 */ /* 0x000fe20007810000 */
[----:B------:R-:W-:Y:S01]  /*2910*/  FFMA.FTZ R15, R102, R7, -R15 ;  /* 0x00000007660f7223 */ /* 0x000fe2000001080f */
[--C-:B------:R-:W-:Y:S01]  /*2920*/  IMAD.MOV.U32 R71, RZ, RZ, R87.reuse ;  /* 0x000000ffff477224 */ /* 0x100fe200078e0057 */
[----:B------:R-:W0:Y:S01]  /*2930*/  MUFU.EX2 R32, R32 ;  /* 0x0000002000207308 */ /* 0x000e220000000800 */
[----:B------:R-:W-:Y:S01]  /*2940*/  FMNMX.FTZ R5, R30, R5, !PT ;  /* 0x000000051e057209 */ /* 0x000fe20007810000 */
[----:B------:R-:W-:Y:S01]  /*2950*/  IMAD.MOV.U32 R67, RZ, RZ, R87 ;  /* 0x000000ffff437224 */ /* 0x000fe200078e0057 */
[----:B------:R-:W-:-:S03]  /*2960*/  MOV R63, R87 ;  /* 0x00000057003f7202 */ /* 0x000fc60000000f00 */
[----:B-1----:R-:W1:Y:S02]  /*2970*/  SHFL.BFLY PT, R12, R5, 0x2, 0x1f ;  /* 0x0c401f00050c7f89 */ /* 0x002e6400000e0000 */
[----:B------:R-:W-:Y:S08]  /*2980*/  MUFU.EX2 R36, R36 ;  /* 0x0000002400247308 */ /* 0x000ff00000000800 */
[----:B------:R2:W3:Y:S01]  /*2990*/  MUFU.EX2 R29, R72 ;  /* 0x00000048001d7308 */ /* 0x0004e20000000800 */
[----:B0-----:R-:W-:-:S07]  /*29a0*/  F2FP.F16.F32.PACK_AB R140, R27, R32 ;  /* 0x000000201b8c723e */ /* 0x001fce00000000ff */
[----:B------:R-:W-:Y:S01]  /*29b0*/  MUFU.EX2 R74, R74 ;  /* 0x0000004a004a7308 */ /* 0x000fe20000000800 */
[----:B--2---:R-:W-:Y:S02]  /*29c0*/  MOV R72, R87 ;  /* 0x0000005700487202 */ /* 0x004fe40000000f00 */
[----:B-1----:R-:W-:-:S05]  /*29d0*/  FMNMX.FTZ R13, R5, R12, !PT ;  /* 0x0000000c050d7209 */ /* 0x002fca0007810000 */
[----:B------:R0:W1:Y:S01]  /*29e0*/  MUFU.EX2 R31, R76 ;  /* 0x0000004c001f7308 */ /* 0x0000620000000800 */
[----:B---3--:R-:W-:Y:S01]  /*29f0*/  F2FP.F16.F32.PACK_AB R142, R29, R36 ;  /* 0x000000241d8e723e */ /* 0x008fe200000000ff */
[----:B------:R-:W2:Y:S06]  /*2a00*/  SHFL.BFLY PT, R12, R13, 0x1, 0x1f ;  /* 0x0c201f000d0c7f89 */ /* 0x000eac00000e0000 */
[----:B------:R-:W-:Y:S01]  /*2a10*/  MUFU.EX2 R78, R78 ;  /* 0x0000004e004e7308 */ /* 0x000fe20000000800 */
[----:B0-----:R-:W-:-:S07]  /*2a20*/  IMAD.MOV.U32 R76, RZ, RZ, R87 ;  /* 0x000000ffff4c7224 */ /* 0x001fce00078e0057 */
[----:B------:R0:W3:Y:S01]  /*2a30*/  MUFU.EX2 R33, R80 ;  /* 0x0000005000217308 */ /* 0x0000e20000000800 */
[----:B-1----:R-:W-:-:S07]  /*2a40*/  F2FP.F16.F32.PACK_AB R144, R31, R74 ;  /* 0x0000004a1f90723e */ /* 0x002fce00000000ff */
[----:B------:R-:W-:Y:S01]  /*2a50*/  MUFU.EX2 R82, R82 ;  /* 0x0000005200527308 */ /* 0x000fe20000000800 */
[----:B0-----:R-:W-:Y:S01]  /*2a60*/  IMAD.MOV.U32 R80, RZ, RZ, R87 ;  /* 0x000000ffff507224 */ /* 0x001fe200078e0057 */
[----:B--2---:R-:W-:-:S04]  /*2a70*/  FMNMX.FTZ R12, R13, R12, !PT ;  /* 0x0000000c0d0c7209 */ /* 0x004fc80007810000 */
[C---:B------:R-:W-:Y:S01]  /*2a80*/  FSETP.NEU.FTZ.AND P1, PT, R12.reuse, -INF , PT ;  /* 0xff8000000c00780b */ /* 0x040fe20003f3d000 */
[----:B------:R-:W-:Y:S01]  /*2a90*/  FMUL.FTZ R41, R12, R7 ;  /* 0x000000070c297220 */ /* 0x000fe20000410000 */
[----:B------:R-:W0:Y:S01]  /*2aa0*/  MUFU.EX2 R35, R84 ;  /* 0x0000005400237308 */ /* 0x000e220000000800 */
[----:B---3--:R-:W-:-:S03]  /*2ab0*/  F2FP.F16.F32.PACK_AB R146, R33, R78 ;  /* 0x0000004e2192723e */ /* 0x008fc600000000ff */
[----:B------:R-:W-:Y:S02]  /*2ac0*/  FSEL R41, R41, RZ, P1 ;  /* 0x000000ff29297208 */ /* 0x000fe40000800000 */
[----:B------:R-:W-:Y:S01]  /*2ad0*/  ISETP.GE.AND P1, PT, R73, 0x61, PT ;  /* 0x000000614900780c */ /* 0x000fe20003f26270 */
[----:B------:R-:W-:Y:S01]  /*2ae0*/  IMAD.MOV.U32 R73, RZ, RZ, R87 ;  /* 0x000000ffff497224 */ /* 0x000fe200078e0057 */
[----:B------:R-:W-:Y:S01]  /*2af0*/  MUFU.EX2 R86, R86 ;  /* 0x0000005600567308 */ /* 0x000fe20000000800 */
[-CC-:B------:R-:W-:Y:S01]  /*2b00*/  FFMA.FTZ R4, R4, R7.reuse, -R41.reuse ;  /* 0x0000000704047223 */ /* 0x180fe20000010829 */
[-CC-:B------:R-:W-:Y:S01]  /*2b10*/  FFMA.FTZ R3, R3, R7.reuse, -R41.reuse ;  /* 0x0000000703037223 */ /* 0x180fe20000010829 */
[-CC-:B------:R-:W-:Y:S01]  /*2b20*/  FFMA.FTZ R14, R14, R7.reuse, -R41.reuse ;  /* 0x000000070e0e7223 */ /* 0x180fe20000010829 */
[-CC-:B------:R-:W-:Y:S01]  /*2b30*/  FFMA.FTZ R20, R20, R7.reuse, -R41.reuse ;  /* 0x0000000714147223 */ /* 0x180fe20000010829 */
[-CC-:B------:R-:W-:Y:S01]  /*2b40*/  FFMA.FTZ R34, R34, R7.reuse, -R41.reuse ;  /* 0x0000000722227223 */ /* 0x180fe20000010829 */
[-CC-:B------:R-:W-:Y:S01]  /*2b50*/  FFMA.FTZ R26, R26, R7.reuse, -R41.reuse ;  /* 0x000000071a1a7223 */ /* 0x180fe20000010829 */
[-CC-:B------:R-:W-:Y:S01]  /*2b60*/  FFMA.FTZ R38, R38, R7.reuse, -R41.reuse ;  /* 0x0000000726267223 */ /* 0x180fe20000010829 */
        /* <DEDUP_REMOVED lines=8> */
[----:B------:R1:W2:Y:S01]  /*2bf0*/  MUFU.EX2 R137, R3 ;  /* 0x0000000300897308 */ /* 0x0002a20000000800 */
[-CC-:B------:R-:W-:Y:S01]  /*2c00*/  FFMA.FTZ R54, R54, R7.reuse, -R41.reuse ;  /* 0x0000000736367223 */ /* 0x180fe20000010829 */
[-CC-:B------:R-:W-:Y:S01]  /*2c10*/  FFMA.FTZ R56, R56, R7.reuse, -R41.reuse ;  /* 0x0000000738387223 */ /* 0x180fe20000010829 */
[-CC-:B------:R-:W-:Y:S01]  /*2c20*/  FFMA.FTZ R58, R58, R7.reuse, -R41.reuse ;  /* 0x000000073a3a7223 */ /* 0x180fe20000010829 */
[-CC-:B------:R-:W-:Y:S01]  /*2c30*/  FFMA.FTZ R60, R60, R7.reuse, -R41.reuse ;  /* 0x000000073c3c7223 */ /* 0x180fe20000010829 */
[-CC-:B------:R-:W-:Y:S01]  /*2c40*/  FFMA.FTZ R62, R62, R7.reuse, -R41.reuse ;  /* 0x000000073e3e7223 */ /* 0x180fe20000010829 */
[-CC-:B------:R-:W-:Y:S01]  /*2c50*/  FFMA.FTZ R24, R24, R7.reuse, -R41.reuse ;  /* 0x0000000718187223 */ /* 0x180fe20000010829 */
[-C--:B------:R-:W-:Y:S01]  /*2c60*/  FFMA.FTZ R66, R66, R7.reuse, -R41 ;  /* 0x0000000742427223 */ /* 0x080fe20000010829 */
[----:B------:R-:W3:Y:S01]  /*2c70*/  MUFU.EX2 R14, R14 ;  /* 0x0000000e000e7308 */ /* 0x000ee20000000800 */
[----:B-1----:R-:W-:Y:S01]  /*2c80*/  FADD.FTZ R3, R136, R25 ;  /* 0x0000001988037221 */ /* 0x002fe20000010000 */
[-CC-:B------:R-:W-:Y:S01]  /*2c90*/  FFMA.FTZ R28, R28, R7.reuse, -R41.reuse ;  /* 0x000000071c1c7223 */ /* 0x180fe20000010829 */
[-CC-:B------:R-:W-:Y:S01]  /*2ca0*/  FFMA.FTZ R70, R70, R7.reuse, -R41.reuse ;  /* 0x0000000746467223 */ /* 0x180fe20000010829 */
[----:B------:R-:W-:Y:S01]  /*2cb0*/  FFMA.FTZ R30, R30, R7, -R41 ;  /* 0x000000071e1e7223 */ /* 0x000fe20000010829 */
[----:B------:R-:W-:Y:S01]  /*2cc0*/  F2FP.F16.F32.PACK_AB R136, R25, R136 ;  /* 0x000000881988723e */ /* 0x000fe200000000ff */
[--C-:B------:R-:W-:Y:S01]  /*2cd0*/  IMAD.MOV.U32 R41, RZ, RZ, R87.reuse ;  /* 0x000000ffff297224 */ /* 0x100fe200078e0057 */
[----:B0-----:R-:W-:Y:S01]  /*2ce0*/  F2FP.F16.F32.PACK_AB R148, R35, R82 ;  /* 0x000000522394723e */ /* 0x001fe200000000ff */
[----:B------:R0:W1:Y:S01]  /*2cf0*/  MUFU.EX2 R139, R20 ;  /* 0x00000014008b7308 */ /* 0x0000620000000800 */
[----:B------:R-:W-:Y:S01]  /*2d00*/  MOV R84, R87 ;  /* 0x0000005700547202 */ /* 0x000fe20000000f00 */
[----:B------:R-:W-:-:S06]  /*2d10*/  IMAD.MOV.U32 R25, RZ, RZ, R87 ;  /* 0x000000ffff197224 */ /* 0x000fcc00078e0057 */
[----:B------:R-:W4:Y:S01]  /*2d20*/  MUFU.EX2 R34, R34 ;  /* 0x0000002200227308 */ /* 0x000f220000000800 */
[----:B0-----:R-:W-:Y:S01]  /*2d30*/  FADD.FTZ R20, R138, R3 ;  /* 0x000000038a147221 */ /* 0x001fe20000010000 */
[----:B------:R-:W-:-:S03]  /*2d40*/  F2FP.F16.F32.PACK_AB R138, R21, R138 ;  /* 0x0000008a158a723e */ /* 0x000fc600000000ff */
[----:B------:R-:W-:-:S03]  /*2d50*/  FADD.FTZ R3, R21, R20 ;  /* 0x0000001415037221 */ /* 0x000fc60000010000 */
[----:B------:R0:W5:Y:S01]  /*2d60*/  MUFU.EX2 R141, R26 ;  /* 0x0000001a008d7308 */ /* 0x0001620000000800 */
[----:B------:R-:W-:Y:S01]  /*2d70*/  FADD.FTZ R20, R32, R3 ;  /* 0x0000000320147221 */ /* 0x000fe20000010000 */
[----:B--2---:R-:W-:Y:S01]  /*2d80*/  FADD.FTZ R3, R4, R137 ;  /* 0x0000008904037221 */ /* 0x004fe20000010000 */
[----:B------:R-:W-:Y:S01]  /*2d90*/  F2FP.F16.F32.PACK_AB R137, R137, R4 ;  /* 0x000000048989723e */ /* 0x000fe200000000ff */
[----:B------:R-:W-:Y:S02]  /*2da0*/  IMAD.MOV.U32 R32, RZ, RZ, R87 ;  /* 0x000000ffff207224 */ /* 0x000fe400078e0057 */
[----:B------:R-:W-:Y:S01]  /*2db0*/  FADD.FTZ R43, R27, R20 ;  /* 0x000000141b2b7221 */ /* 0x000fe20000010000 */
[----:B---3--:R-:W-:Y:S01]  /*2dc0*/  FADD.FTZ R20, R14, R3 ;  /* 0x000000030e147221 */ /* 0x008fe20000010000 */
[----:B------:R-:W-:Y:S01]  /*2dd0*/  MOV R4, 0x3f800000 ;  /* 0x3f80000000047802 */ /* 0x000fe20000000f00 */
[----:B------:R-:W2:Y:S01]  /*2de0*/  MUFU.EX2 R38, R38 ;  /* 0x0000002600267308 */ /* 0x000ea20000000800 */
[----:B0-----:R-:W-:Y:S01]  /*2df0*/  FADD.FTZ R26, R36, R43 ;  /* 0x0000002b241a7221 */ /* 0x001fe20000010000 */
[C---:B-1----:R-:W-:Y:S01]  /*2e00*/  FADD.FTZ R3, R139.reuse, R20 ;  /* 0x000000148b037221 */ /* 0x042fe20000010000 */
[----:B------:R-:W-:-:S02]  /*2e10*/  F2FP.F16.F32.PACK_AB R139, R139, R14 ;  /* 0x0000000e8b8b723e */ /* 0x000fc400000000ff */
[----:B------:R-:W-:Y:S01]  /*2e20*/  FADD.FTZ R43, R29, R26 ;  /* 0x0000001a1d2b7221 */ /* 0x000fe20000010000 */
[----:B----4-:R-:W-:Y:S01]  /*2e30*/  FADD.FTZ R20, R34, R3 ;  /* 0x0000000322147221 */ /* 0x010fe20000010000 */
[-C--:B------:R-:W-:Y:S01]  /*2e40*/  MOV R36, R87.reuse ;  /* 0x0000005700247202 */ /* 0x080fe20000000f00 */
[----:B------:R0:W1:Y:S01]  /*2e50*/  MUFU.EX2 R143, R40 ;  /* 0x00000028008f7308 */ /* 0x0000620000000800 */
[----:B------:R-:W-:Y:S01]  /*2e60*/  FADD.FTZ R26, R74, R43 ;  /* 0x0000002b4a1a7221 */ /* 0x000fe20000010000 */
[C---:B-----5:R-:W-:Y:S01]  /*2e70*/  FADD.FTZ R3, R141.reuse, R20 ;  /* 0x000000148d037221 */ /* 0x060fe20000010000 */
[----:B------:R-:W-:Y:S01]  /*2e80*/  F2FP.F16.F32.PACK_AB R141, R141, R34 ;  /* 0x000000228d8d723e */ /* 0x000fe200000000ff */
[--C-:B------:R-:W-:Y:S02]  /*2e90*/  IMAD.MOV.U32 R74, RZ, RZ, R87.reuse ;  /* 0x000000ffff4a7224 */ /* 0x100fe400078e0057 */
[----:B------:R-:W-:Y:S01]  /*2ea0*/  FADD.FTZ R43, R31, R26 ;  /* 0x0000001a1f2b7221 */ /* 0x000fe20000010000 */
[----:B------:R-:W-:Y:S01]  /*2eb0*/  IMAD.MOV.U32 R34, RZ, RZ, R87 ;  /* 0x000000ffff227224 */ /* 0x000fe200078e0057 */
[-C--:B------:R-:W-:Y:S01]  /*2ec0*/  MOV R27, R87.reuse ;  /* 0x00000057001b7202 */ /* 0x080fe20000000f00 */
[----:B------:R-:W3:Y:S01]  /*2ed0*/  MUFU.EX2 R42, R42 ;  /* 0x0000002a002a7308 */ /* 0x000ee20000000800 */
[----:B--2---:R-:W-:Y:S01]  /*2ee0*/  FADD.FTZ R20, R38, R3 ;  /* 0x0000000326147221 */ /* 0x004fe20000010000 */
[----:B------:R-:W-:Y:S01]  /*2ef0*/  FADD.FTZ R26, R78, R43 ;  /* 0x0000002b4e1a7221 */ /* 0x000fe20000010000 */
[----:B------:R-:W-:Y:S01]  /*2f00*/  MOV R78, R87 ;  /* 0x00000057004e7202 */ /* 0x000fe20000000f00 */
[----:B0-----:R-:W-:-:S02]  /*2f10*/  IMAD.MOV.U32 R40, RZ, RZ, R87 ;  /* 0x000000ffff287224 */ /* 0x001fc400078e0057 */
[----:B------:R-:W-:Y:S01]  /*2f20*/  FADD.FTZ R43, R33, R26 ;  /* 0x0000001a212b7221 */ /* 0x000fe20000010000 */
[----:B------:R-:W-:Y:S01]  /*2f30*/  MOV R33, R87 ;  /* 0x0000005700217202 */ /* 0x000fe20000000f00 */
[----:B------:R0:W2:Y:S01]  /*2f40*/  MUFU.EX2 R145, R44 ;  /* 0x0000002c00917308 */ /* 0x0000a20000000800 */
[C---:B-1----:R-:W-:Y:S01]  /*2f50*/  FADD.FTZ R3, R143.reuse, R20 ;  /* 0x000000148f037221 */ /* 0x042fe20000010000 */
[----:B------:R-:W-:Y:S01]  /*2f60*/  FADD.FTZ R20, R82, R43 ;  /* 0x0000002b52147221 */ /* 0x000fe20000010000 */
[----:B------:R-:W-:Y:S01]  /*2f70*/  F2FP.F16.F32.PACK_AB R143, R143, R38 ;  /* 0x000000268f8f723e */ /* 0x000fe200000000ff */
[--C-:B------:R-:W-:Y:S02]  /*2f80*/  IMAD.MOV.U32 R82, RZ, RZ, R87.reuse ;  /* 0x000000ffff527224 */ /* 0x100fe400078e0057 */
[----:B------:R-:W-:Y:S01]  /*2f90*/  FADD.FTZ R43, R35, R20 ;  /* 0x00000014232b7221 */ /* 0x000fe20000010000 */
[----:B------:R-:W-:Y:S01]  /*2fa0*/  IMAD.MOV.U32 R38, RZ, RZ, R87 ;  /* 0x000000ffff267224 */ /* 0x000fe200078e0057 */
[----:B------:R-:W1:Y:S01]  /*2fb0*/  MUFU.EX2 R46, R46 ;  /* 0x0000002e002e7308 */ /* 0x000e620000000800 */
[----:B---3--:R-:W-:Y:S01]  /*2fc0*/  FADD.FTZ R0, R42, R3 ;  /* 0x000000032a007221 */ /* 0x008fe20000010000 */
[----:B------:R-:W-:Y:S01]  /*2fd0*/  FADD.FTZ R20, R86, R43 ;  /* 0x0000002b56147221 */ /* 0x000fe20000010000 */
[----:B0-----:R-:W-:-:S02]  /*2fe0*/  IMAD.MOV.U32 R44, RZ, RZ, R87 ;  /* 0x000000ffff2c7224 */ /* 0x001fc400078e0057 */
[--C-:B------:R-:W-:Y:S02]  /*2ff0*/  IMAD.MOV.U32 R35, RZ, RZ, R87.reuse ;  /* 0x000000ffff237224 */ /* 0x100fe400078e0057 */
[--C-:B------:R-:W-:Y:S01]  /*3000*/  IMAD.MOV.U32 R31, RZ, RZ, R87.reuse ;  /* 0x000000ffff1f7224 */ /* 0x100fe200078e0057 */
[----:B------:R0:W3:Y:S01]  /*3010*/  MUFU.EX2 R147, R48 ;  /* 0x0000003000937308 */ /* 0x0000e20000000800 */
[C---:B--2---:R-:W-:Y:S01]  /*3020*/  FADD.FTZ R3, R145.reuse, R0 ;  /* 0x0000000091037221 */ /* 0x044fe20000010000 */
[----:B------:R-:W-:Y:S01]  /*3030*/  F2FP.F16.F32.PACK_AB R145, R145, R42 ;  /* 0x0000002a9191723e */ /* 0x000fe200000000ff */
[--C-:B------:R-:W-:Y:S01]  /*3040*/  IMAD.MOV.U32 R29, RZ, RZ, R87.reuse ;  /* 0x000000ffff1d7224 */ /* 0x100fe200078e0057 */
[----:B------:R-:W-:Y:S01]  /*3050*/  MOV R42, R87 ;  /* 0x00000057002a7202 */ /* 0x000fe20000000f00 */
[----:B------:R-:W-:-:S03]  /*3060*/  IMAD.MOV.U32 R26, RZ, RZ, R87 ;  /* 0x000000ffff1a7224 */ /* 0x000fc600078e0057 */
[----:B------:R-:W2:Y:S01]  /*3070*/  MUFU.EX2 R50, R50 ;  /* 0x0000003200327308 */ /* 0x000ea20000000800 */
[----:B-1----:R-:W-:Y:S01]  /*3080*/  FADD.FTZ R0, R46, R3 ;  /* 0x000000032e007221 */ /* 0x002fe20000010000 */
[----:B0-----:R-:W-:-:S06]  /*3090*/  MOV R48, R87 ;  /* 0x0000005700307202 */ /* 0x001fcc0000000f00 */
[----:B------:R0:W1:Y:S01]  /*30a0*/  MUFU.EX2 R149, R52 ;  /* 0x0000003400957308 */ /* 0x0000620000000800 */
[C---:B---3--:R-:W-:Y:S01]  /*30b0*/  FADD.FTZ R3, R147.reuse, R0 ;  /* 0x0000000093037221 */ /* 0x048fe20000010000 */
[----:B------:R-:W-:Y:S01]  /*30c0*/  F2FP.F16.F32.PACK_AB R147, R147, R46 ;  /* 0x0000002e9393723e */ /* 0x000fe200000000ff */
[----:B------:R-:W-:-:S05]  /*30d0*/  IMAD.MOV.U32 R46, RZ, RZ, R87 ;  /* 0x000000ffff2e7224 */ /* 0x000fca00078e0057 */
[----:B------:R-:W3:Y:S01]  /*30e0*/  MUFU.EX2 R54, R54 ;  /* 0x0000003600367308 */ /* 0x000ee20000000800 */
[----:B--2---:R-:W-:Y:S01]  /*30f0*/  FADD.FTZ R0, R50, R3 ;  /* 0x0000000332007221 */ /* 0x004fe20000010000 */
[----:B0-----:R-:W-:-:S06]  /*3100*/  IMAD.MOV.U32 R52, RZ, RZ, R87 ;  /* 0x000000ffff347224 */ /* 0x001fcc00078e0057 */
[----:B------:R0:W2:Y:S01]  /*3110*/  MUFU.EX2 R151, R56 ;  /* 0x0000003800977308 */ /* 0x0000a20000000800 */
[C---:B-1----:R-:W-:Y:S01]  /*3120*/  FADD.FTZ R3, R149.reuse, R0 ;  /* 0x0000000095037221 */ /* 0x042fe20000010000 */
[----:B------:R-:W-:Y:S01]  /*3130*/  F2FP.F16.F32.PACK_AB R149, R149, R50 ;  /* 0x000000329595723e */ /* 0x000fe200000000ff */
[----:B------:R-:W-:-:S05]  /*3140*/  IMAD.MOV.U32 R50, RZ, RZ, R87 ;  /* 0x000000ffff327224 */ /* 0x000fca00078e0057 */
[----:B------:R-:W1:Y:S01]  /*3150*/  MUFU.EX2 R37, R90 ;  /* 0x0000005a00257308 */ /* 0x000e620000000800 */
[----:B---3--:R-:W-:Y:S01]  /*3160*/  FADD.FTZ R0, R54, R3 ;  /* 0x0000000336007221 */ /* 0x008fe20000010000 */
[----:B0-----:R-:W-:-:S06]  /*3170*/  IMAD.MOV.U32 R56, RZ, RZ, R87 ;  /* 0x000000ffff387224 */ /* 0x001fcc00078e0057 */
[----:B------:R-:W0:Y:S01]  /*3180*/  MUFU.EX2 R58, R58 ;  /* 0x0000003a003a7308 */ /* 0x000e220000000800 */
[C---:B--2---:R-:W-:Y:S01]  /*3190*/  FADD.FTZ R3, R151.reuse, R0 ;  /* 0x0000000097037221 */ /* 0x044fe20000010000 */
[----:B------:R-:W-:Y:S02]  /*31a0*/  F2FP.F16.F32.PACK_AB R151, R151, R54 ;  /* 0x000000369797723e */ /* 0x000fe400000000ff */
[----:B------:R-:W-:-:S04]  /*31b0*/  MOV R54, R87 ;  /* 0x0000005700367202 */ /* 0x000fc80000000f00 */
[----:B------:R-:W2:Y:S01]  /*31c0*/  MUFU.EX2 R92, R92 ;  /* 0x0000005c005c7308 */ /* 0x000ea20000000800 */
[C---:B-1----:R-:W-:Y:S01]  /*31d0*/  FADD.FTZ R43, R37.reuse, R20 ;  /* 0x00000014252b7221 */ /* 0x042fe20000010000 */
[----:B------:R-:W-:Y:S01]  /*31e0*/  F2FP.F16.F32.PACK_AB R150, R37, R86 ;  /* 0x000000562596723e */ /* 0x000fe200000000ff */
[--C-:B------:R-:W-:Y:S02]  /*31f0*/  IMAD.MOV.U32 R86, RZ, RZ, R87.reuse ;  /* 0x000000ffff567224 */ /* 0x100fe400078e0057 */
[----:B------:R-:W-:-:S03]  /*3200*/  IMAD.MOV.U32 R37, RZ, RZ, R87 ;  /* 0x000000ffff257224 */ /* 0x000fc600078e0057 */
[----:B------:R1:W3:Y:S01]  /*3210*/  MUFU.EX2 R153, R60 ;  /* 0x0000003c00997308 */ /* 0x0002e20000000800 */
[----:B0-----:R-:W-:-:S07]  /*3220*/  FADD.FTZ R0, R58, R3 ;  /* 0x000000033a007221 */ /* 0x001fce0000010000 */
[----:B------:R-:W0:Y:S01]  /*3230*/  MUFU.EX2 R5, R94 ;  /* 0x0000005e00057308 */ /* 0x000e220000000800 */
[----:B--2---:R-:W-:Y:S01]  /*3240*/  FADD.FTZ R20, R92, R43 ;  /* 0x0000002b5c147221 */ /* 0x004fe20000010000 */
[----:B-1----:R-:W-:Y:S01]  /*3250*/  MOV R60, R87 ;  /* 0x00000057003c7202 */ /* 0x002fe20000000f00 */
[----:B------:R-:W-:-:S05]  /*3260*/  IMAD.MOV.U32 R43, RZ, RZ, R87 ;  /* 0x000000ffff2b7224 */ /* 0x000fca00078e0057 */
[----:B------:R-:W1:Y:S01]  /*3270*/  MUFU.EX2 R62, R62 ;  /* 0x0000003e003e7308 */ /* 0x000e620000000800 */
[C---:B---3--:R-:W-:Y:S01]  /*3280*/  FADD.FTZ R3, R153.reuse, R0 ;  /* 0x0000000099037221 */ /* 0x048fe20000010000 */
[----:B------:R-:W-:Y:S01]  /*3290*/  F2FP.F16.F32.PACK_AB R153, R153, R58 ;  /* 0x0000003a9999723e */ /* 0x000fe200000000ff */
[----:B------:R-:W-:-:S05]  /*32a0*/  IMAD.MOV.U32 R58, RZ, RZ, R87 ;  /* 0x000000ffff3a7224 */ /* 0x000fca00078e0057 */
[----:B------:R-:W2:Y:S01]  /*32b0*/  MUFU.EX2 R96, R96 ;  /* 0x0000006000607308 */ /* 0x000ea20000000800 */
[C---:B0-----:R-:W-:Y:S01]  /*32c0*/  FADD.FTZ R21, R5.reuse, R20 ;  /* 0x0000001405157221 */ /* 0x041fe20000010000 */
[----:B------:R-:W-:-:S06]  /*32d0*/  F2FP.F16.F32.PACK_AB R152, R5, R92 ;  /* 0x0000005c0598723e */ /* 0x000fcc00000000ff */
[----:B------:R0:W3:Y:S01]  /*32e0*/  MUFU.EX2 R155, R24 ;  /* 0x00000018009b7308 */ /* 0x0000e20000000800 */
[----:B-1----:R-:W-:-:S07]  /*32f0*/  FADD.FTZ R0, R62, R3 ;  /* 0x000000033e007221 */ /* 0x002fce0000010000 */
[----:B------:R-:W1:Y:S01]  /*3300*/  MUFU.EX2 R39, R98 ;  /* 0x0000006200277308 */ /* 0x000e620000000800 */
[----:B--2---:R-:W-:Y:S01]  /*3310*/  FADD.FTZ R20, R96, R21 ;  /* 0x0000001560147221 */ /* 0x004fe20000010000 */
[----:B0-----:R-:W-:-:S06]  /*3320*/  MOV R24, R87 ;  /* 0x0000005700187202 */ /* 0x001fcc0000000f00 */
[----:B------:R-:W0:Y:S01]  /*3330*/  MUFU.EX2 R66, R66 ;  /* 0x0000004200427308 */ /* 0x000e220000000800 */
[C---:B---3--:R-:W-:Y:S01]  /*3340*/  FADD.FTZ R5, R155.reuse, R0 ;  /* 0x000000009b057221 */ /* 0x048fe20000010000 */
[----:B------:R-:W-:Y:S01]  /*3350*/  F2FP.F16.F32.PACK_AB R155, R155, R62 ;  /* 0x0000003e9b9b723e */ /* 0x000fe200000000ff */
[----:B------:R-:W-:-:S05]  /*3360*/  IMAD.MOV.U32 R62, RZ, RZ, R87 ;  /* 0x000000ffff3e7224 */ /* 0x000fca00078e0057 */
[----:B------:R-:W2:Y:S01]  /*3370*/  MUFU.EX2 R64, R64 ;  /* 0x0000004000407308 */ /* 0x000ea20000000800 */
[C---:B-1----:R-:W-:Y:S01]  /*3380*/  FADD.FTZ R21, R39.reuse, R20 ;  /* 0x0000001427157221 */ /* 0x042fe20000010000 */
[----:B------:R-:W-:Y:S02]  /*3390*/  F2FP.F16.F32.PACK_AB R154, R39, R96 ;  /* 0x00000060279a723e */ /* 0x000fe400000000ff */
[----:B------:R-:W-:-:S04]  /*33a0*/  MOV R39, R87 ;  /* 0x0000005700277202 */ /* 0x000fc80000000f00 */
[----:B------:R1:W3:Y:S01]  /*33b0*/  MUFU.EX2 R157, R28 ;  /* 0x0000001c009d7308 */ /* 0x0002e20000000800 */
[----:B0-----:R-:W-:-:S07]  /*33c0*/  FADD.FTZ R0, R66, R5 ;  /* 0x0000000542007221 */ /* 0x001fce0000010000 */
[----:B------:R-:W0:Y:S01]  /*33d0*/  MUFU.EX2 R13, R100 ;  /* 0x00000064000d7308 */ /* 0x000e220000000800 */
[----:B--2---:R-:W-:Y:S01]  /*33e0*/  FADD.FTZ R20, R64, R21 ;  /* 0x0000001540147221 */ /* 0x004fe20000010000 */
[----:B-1----:R-:W-:-:S06]  /*33f0*/  IMAD.MOV.U32 R28, RZ, RZ, R87 ;  /* 0x000000ffff1c7224 */ /* 0x002fcc00078e0057 */
[----:B------:R-:W1:Y:S01]  /*3400*/  MUFU.EX2 R70, R70 ;  /* 0x0000004600467308 */ /* 0x000e620000000800 */
[C---:B---3--:R-:W-:Y:S01]  /*3410*/  FADD.FTZ R5, R157.reuse, R0 ;  /* 0x000000009d057221 */ /* 0x048fe20000010000 */
[----:B------:R-:W-:Y:S02]  /*3420*/  F2FP.F16.F32.PACK_AB R157, R157, R66 ;  /* 0x000000429d9d723e */ /* 0x000fe400000000ff */
[----:B------:R-:W-:-:S04]  /*3430*/  MOV R66, R87 ;  /* 0x0000005700427202 */ /* 0x000fc80000000f00 */
[----:B------:R-:W2:Y:S01]  /*3440*/  MUFU.EX2 R68, R68 ;  /* 0x0000004400447308 */ /* 0x000ea20000000800 */
[C---:B0-----:R-:W-:Y:S01]  /*3450*/  FADD.FTZ R21, R13.reuse, R20 ;  /* 0x000000140d157221 */ /* 0x041fe20000010000 */
[----:B------:R-:W-:Y:S01]  /*3460*/  F2FP.F16.F32.PACK_AB R156, R13, R64 ;  /* 0x000000400d9c723e */ /* 0x000fe200000000ff */
[----:B------:R-:W-:-:S05]  /*3470*/  IMAD.MOV.U32 R64, RZ, RZ, R87 ;  /* 0x000000ffff407224 */ /* 0x000fca00078e0057 */
[----:B------:R0:W3:Y:S01]  /*3480*/  MUFU.EX2 R159, R30 ;  /* 0x0000001e009f7308 */ /* 0x0000e20000000800 */
[----:B-1----:R-:W-:Y:S01]  /*3490*/  FADD.FTZ R0, R70, R5 ;  /* 0x0000000546007221 */ /* 0x002fe20000010000 */
[----:B------:R-:W-:-:S06]  /*34a0*/  IMAD.MOV.U32 R5, RZ, RZ, 0x3f800000 ;  /* 0x3f800000ff057424 */ /* 0x000fcc00078e00ff */
[----:B------:R-:W1:Y:S01]  /*34b0*/  MUFU.EX2 R15, R15 ;  /* 0x0000000f000f7308 */ /* 0x000e620000000800 */
[----:B--2---:R-:W-:Y:S01]  /*34c0*/  FADD.FTZ R20, R68, R21 ;  /* 0x0000001544147221 */ /* 0x004fe20000010000 */
[----:B0-----:R-:W-:Y:S01]  /*34d0*/  MOV R30, R87 ;  /* 0x00000057001e7202 */ /* 0x001fe20000000f00 */
[C---:B---3--:R-:W-:Y:S01]  /*34e0*/  FADD.FTZ R0, R159.reuse, R0 ;  /* 0x000000009f007221 */ /* 0x048fe20000010000 */
[----:B------:R-:W-:Y:S01]  /*34f0*/  F2FP.F16.F32.PACK_AB R159, R159, R70 ;  /* 0x000000469f9f723e */ /* 0x000fe200000000ff */
[--C-:B------:R-:W-:Y:S01]  /*3500*/  IMAD.MOV.U32 R70, RZ, RZ, R87.reuse ;  /* 0x000000ffff467224 */ /* 0x100fe200078e0057 */
[C---:B-1----:R-:W-:Y:S01]  /*3510*/  F2FP.F16.F32.PACK_AB R158, R15.reuse, R68 ;  /* 0x000000440f9e723e */ /* 0x042fe200000000ff */
[----:B------:R-:W-:Y:S01]  /*3520*/  FADD.FTZ R3, R15, R20 ;  /* 0x000000140f037221 */ /* 0x000fe20000010000 */
[----:B------:R-:W-:Y:S01]  /*3530*/  IMAD.MOV.U32 R68, RZ, RZ, R87 ;  /* 0x000000ffff447224 */ /* 0x000fe200078e0057 */
[----:B------:R-:W-:Y:S06]  /*3540*/  @!P1 BRA `(.L_x_14) ;  /* 0x0000002400309947 */ /* 0x000fec0003800000 */
[----:B------:R-:W-:Y:S01]  /*3550*/  VIADD R13, R88, 0xfffffffe ;  /* 0xfffffffe580d7836 */ /* 0x000fe20000000000 */
[----:B------:R-:W-:Y:S01]  /*3560*/  MOV R15, R6 ;  /* 0x00000006000f7202 */ /* 0x000fe20000000f00 */
[----:B------:R-:W-:Y:S01]  /*3570*/  IMAD.MOV.U32 R21, RZ, RZ, R12 ;  /* 0x000000ffff157224 */ /* 0x000fe200078e000c */
[----:B------:R-:W-:Y:S01]  /*3580*/  CS2R R86, SRZ ;  /* 0x0000000000567805 */ /* 0x000fe2000001ff00 */
[----:B------:R-:W-:Y:S01]  /*3590*/  IMAD.MOV.U32 R5, RZ, RZ, 0x3f800000 ;  /* 0x3f800000ff057424 */ /* 0x000fe200078e00ff */
[----:B------:R-:W-:Y:S02]  /*35a0*/  CS2R R82, SRZ ;  /* 0x0000000000527805 */ /* 0x000fe4000001ff00 */
[----:B------:R-:W-:Y:S02]  /*35b0*/  CS2R R78, SRZ ;  /* 0x00000000004e7805 */ /* 0x000fe4000001ff00 */
[----:B------:R-:W-:Y:S02]  /*35c0*/  CS2R R74, SRZ ;  /* 0x00000000004a7805 */ /* 0x000fe4000001ff00 */
[----:B------:R-:W-:-:S02]  /*35d0*/  CS2R R70, SRZ ;  /* 0x0000000000467805 */ /* 0x000fc4000001ff00 */
[----:B------:R-:W-:Y:S02]  /*35e0*/  CS2R R66, SRZ ;  /* 0x0000000000427805 */ /* 0x000fe4000001ff00 */
[----:B------:R-:W-:Y:S02]  /*35f0*/  CS2R R62, SRZ ;  /* 0x00000000003e7805 */ /* 0x000fe4000001ff00 */
        /* <DEDUP_REMOVED lines=24> */
[----:B------:R-:W-:Y:S01]  /*3780*/  CS2R R24, SRZ ;  /* 0x0000000000187805 */ /* 0x000fe2000001ff00 */
[----:B------:R-:W-:Y:S01]  /*3790*/  UMOV UR4, UR39 ;  /* 0x0000002700047c82 */ /* 0x000fe20008000000 */
[----:B------:R-:W-:Y:S01]  /*37a0*/  UMOV UR5, UR38 ;  /* 0x0000002600057c82 */ /* 0x000fe20008000000 */
[----:B------:R-:W-:-:S05]  /*37b0*/  ULDC UR6, c[0x0][0x9d8] ;  /* 0x0002760000067ab9 */ /* 0x000fca0000000800 */
.L_x_25:
[----:B------:R-:W-:-:S04]  /*37c0*/  UISETP.NE.AND UP0, UPT, UR5, 0x1, UPT ;  /* 0x000000010500788c */ /* 0x000fc8000bf05270 */
[----:B------:R-:W-:-:S04]  /*37d0*/  USEL UR39, URZ, 0x1, UP0 ;  /* 0x000000013f277887 */ /* 0x000fc80008000000 */
[----:B------:R-:W-:Y:S01]  /*37e0*/  ULOP3.LUT UR39, UR4, UR39, URZ, 0x3c, !UPT ;  /* 0x0000002704277292 */ /* 0x000fe2000f8e3c3f */
[----:B------:R-:W-:Y:S11]  /*37f0*/  @!P0 BRA `(.L_x_15) ;  /* 0x0000000000048947 */ /* 0x000ff60003800000 */
[----:B------:R-:W-:Y:S01]  /*3800*/  BPT.TRAP 0x1 ;  /* 0x000000040000795c */ /* 0x000fe20000300000 */
.L_x_15:
[----:B------:R-:W0:Y:S01]  /*3810*/  S2UR UR11, SR_CgaCtaId ;  /* 0x00000000000b79c3 */ /* 0x000e220000008800 */
[----:B------:R-:W-:Y:S01]  /*3820*/  UIADD3 UR38, UR5, 0x1, URZ ;  /* 0x0000000105267890 */ /* 0x000fe2000fffe03f */
[----:B------:R-:W-:Y:S01]  /*3830*/  IMAD.U32 R6, RZ, RZ, UR39 ;  /* 0x00000027ff067e24 */ /* 0x000fe2000f8e00ff */
[----:B------:R-:W-:Y:S02]  /*3840*/  UMOV UR7, 0x400 ;  /* 0x0000040000077882 */ /* 0x000fe40000000000 */
[----:B------:R-:W-:Y:S02]  /*3850*/  UISETP.NE.AND UP0, UPT, UR38, 0x2, UPT ;  /* 0x000000022600788c */ /* 0x000fe4000bf05270 */
[----:B------:R-:W-:Y:S02]  /*3860*/  SHF.L.U32 R6, R6, 0x1f, RZ ;  /* 0x0000001f06067819 */ /* 0x000fe400000006ff */
[----:B------:R-:W-:Y:S02]  /*3870*/  USEL UR38, UR38, URZ, UP0 ;  /* 0x0000003f26267287 */ /* 0x000fe40008000000 */
[----:B0-----:R-:W-:-:S04]  /*3880*/  ULEA UR7, UR11, UR7, 0x18 ;  /* 0x000000070b077291 */ /* 0x001fc8000f8ec03f */
[----:B------:R-:W-:-:S09]  /*3890*/  ULEA UR8, UR38, UR7, 0x3 ;  /* 0x0000000726087291 */ /* 0x000fd2000f8e183f */
[----:B------:R0:W1:Y:S01]  /*38a0*/  SYNCS.PHASECHK.TRANS64.TRYWAIT P1, [UR8+0x2a830], R6 ;  /* 0x02a83006ff0075a7 */ /* 0x0000620008020148 */
[----:B------:R-:W-:Y:S05]  /*38b0*/  @!P0 BRA `(.L_x_16) ;  /* 0x0000000000048947 */ /* 0x000fea0003800000 */
[----:B------:R-:W-:Y:S01]  /*38c0*/  BPT.TRAP 0x1 ;  /* 0x000000040000795c */ /* 0x000fe20000300000 */
.L_x_16:
[----:B-1----:R-:W-:Y:S05]  /*38d0*/  @P1 BRA `(.L_x_17) ;  /* 0x0000000000081947 */ /* 0x002fea0003800000 */
[----:B------:R-:W1:Y:S02]  /*38e0*/  SYNCS.PHASECHK.TRANS64.TRYWAIT P1, [UR8+0x2a830], R6 ;  /* 0x02a83006ff0075a7 */ /* 0x000e640008020148 */
[----:B-1----:R-:W-:Y:S05]  /*38f0*/  @!P1 BRA `(.L_x_18) ;  /* 0x0000007800989947 */ /* 0x002fea0003800000 */
.L_x_17:
[----:B------:R-:W-:Y:S01]  /*3900*/  R2UR UR40, R10 ;  /* 0x000000000a2872ca */ /* 0x000fe200000e0000 */
[----:B------:R-:W-:Y:S01]  /*3910*/  UIMAD UR9, UR38, 0x900, UR10 ;  /* 0x00000900260978a4 */ /* 0x000fe2000f8e020a */
[----:B------:R-:W-:Y:S01]  /*3920*/  R2UR UR41, R11 ;  /* 0x000000000b2972ca */ /* 0x000fe200000e0000 */
[----:B------:R-:W-:Y:S01]  /*3930*/  WARPGROUP.ARRIVE ;  /* 0x00000000000079c5 */ /* 0x000fe20000000000 */
[----:B------:R-:W-:Y:S01]  /*3940*/  UMOV UR43, 0x40000040 ;  /* 0x40000040002b7882 */ /* 0x000fe20000000000 */
[----:B------:R-:W-:Y:S01]  /*3950*/  UIADD3 UR14, UR9, 0x302, URZ ;  /* 0x00000302090e7890 */ /* 0x000fe2000fffe03f */
[-C--:B------:R-:W-:Y:S01]  /*3960*/  FMUL.FTZ R24, R24, R4.reuse ;  /* 0x0000000418187220 */ /* 0x080fe20000410000 */
[----:B------:R-:W-:Y:S01]  /*3970*/  UMOV UR15, 0x40000040 ;  /* 0x40000040000f7882 */ /* 0x000fe20000000000 */
[----:B------:R-:W-:Y:S01]  /*3980*/  UMOV UR42, UR9 ;  /* 0x00000009002a7c82 */ /* 0x000fe20008000000 */
[----:B------:R-:W-:Y:S01]  /*3990*/  UIADD3 UR18, UR9, 0x304, URZ ;  /* 0x0000030409127890 */ /* 0x000fe2000fffe03f */
[-C--:B------:R-:W-:Y:S01]  /*39a0*/  FMUL.FTZ R25, R25, R4.reuse ;  /* 0x0000000419197220 */ /* 0x080fe20000410000 */
[----:B------:R-:W-:Y:S01]  /*39b0*/  UMOV UR19, 0x40000040 ;  /* 0x4000004000137882 */ /* 0x000fe20000000000 */
[----:B------:R-:W-:Y:S01]  /*39c0*/  UIADD3 UR22, UR9, 0x306, URZ ;  /* 0x0000030609167890 */ /* 0x000fe2000fffe03f */
[-C--:B------:R-:W-:Y:S01]  /*39d0*/  FMUL.FTZ R28, R28, R4.reuse ;  /* 0x000000041c1c7220 */ /* 0x080fe20000410000 */
[----:B------:R-:W-:Y:S01]  /*39e0*/  UMOV UR23, 0x40000040 ;  /* 0x4000004000177882 */ /* 0x000fe20000000000 */
[----:B------:R-:W-:Y:S01]  /*39f0*/  HGMMA.64x96x16.F32 R88, gdesc[UR40], RZ, !UPT, gsb0 ;  /* 0x01600000285879f0 */ /* 0x000fe2000c0008ff */
[----:B------:R-:W-:Y:S01]  /*3a00*/  R2UR UR40, R8 ;  /* 0x00000000082872ca */ /* 0x000fe200000e0000 */
[----:B------:R-:W-:Y:S01]  /*3a10*/  UIADD3 UR42, UR9, 0x2, URZ ;  /* 0x00000002092a7890 */ /* 0x000fe2000fffe03f */
[----:B------:R-:W-:Y:S01]  /*3a20*/  R2UR UR41, R9 ;  /* 0x00000000092972ca */ /* 0x000fe200000e0000 */
[----:B------:R-:W-:Y:S01]  /*3a30*/  UMOV UR43, 0x40000040 ;  /* 0x40000040002b7882 */ /* 0x000fe20000000000 */
[----:B------:R-:W-:Y:S01]  /*3a40*/  UIADD3 UR26, UR9, 0x600, URZ ;  /* 0x00000600091a7890 */ /* 0x000fe2000fffe03f */
[-C--:B------:R-:W-:Y:S01]  /*3a50*/  FMUL.FTZ R29, R29, R4.reuse ;  /* 0x000000041d1d7220 */ /* 0x080fe20000410000 */
[----:B------:R-:W-:Y:S01]  /*3a60*/  UMOV UR27, 0x40000040 ;  /* 0x40000040001b7882 */ /* 0x000fe20000000000 */
[----:B------:R-:W-:Y:S01]  /*3a70*/  UIADD3 UR30, UR9, 0x602, URZ ;  /* 0x00000602091e7890 */ /* 0x000fe2000fffe03f */
[-C--:B------:R-:W-:Y:S01]  /*3a80*/  FMUL.FTZ R32, R32, R4.reuse ;  /* 0x0000000420207220 */ /* 0x080fe20000410000 */
[----:B------:R-:W-:Y:S01]  /*3a90*/  UMOV UR31, 0x40000040 ;  /* 0x40000040001f7882 */ /* 0x000fe20000000000 */
[----:B------:R-:W-:Y:S01]  /*3aa0*/  UIADD3 UR34, UR9, 0x604, URZ ;  /* 0x0000060409227890 */ /* 0x000fe2000fffe03f */
[-C--:B------:R-:W-:Y:S01]  /*3ab0*/  FMUL.FTZ R33, R33, R4.reuse ;  /* 0x0000000421217220 */ /* 0x080fe20000410000 */
[----:B------:R-:W-:Y:S01]  /*3ac0*/  UMOV UR35, 0x40000040 ;  /* 0x4000004000237882 */ /* 0x000fe20000000000 */
[-C--:B------:R-:W-:Y:S01]  /*3ad0*/  FMUL.FTZ R36, R36, R4.reuse ;  /* 0x0000000424247220 */ /* 0x080fe20000410000 */
        /* <DEDUP_REMOVED lines=24> */
[----:B------:R-:W-:Y:S01]  /*3c60*/  FMUL.FTZ R85, R85, R4 ;  /* 0x0000000455557220 */ /* 0x000fe20000410000 */
        /* <DEDUP_REMOVED lines=32> */
[----:B------:R-:W-:-:S02]  /*3e70*/  WARPGROUP.DEPBAR.LE gsb0, 0x0 ;  /* 0x00008000000079c5 */ /* 0x000fc40000010000 */
[----:B------:R-:W-:-:S06]  /*3e80*/  WARPGROUP.ARRIVE ;  /* 0x00000000000079c5 */ /* 0x000fcc0000000000 */
[----:B------:R-:W-:Y:S01]  /*3e90*/  HGMMA.64x96x16.F32 R88, gdesc[UR40], R88, gsb0 ;  /* 0x01600000285879f0 */ /* 0x000fe20008000858 */
[----:B------:R-:W-:Y:S01]  /*3ea0*/  UIADD3 UR42, UR9, 0x4, URZ ;  /* 0x00000004092a7890 */ /* 0x000fe2000fffe03f */
[----:B------:R-:W-:Y:S01]  /*3eb0*/  UMOV UR40, UR56 ;  /* 0x0000003800287c82 */ /* 0x000fe20008000000 */
[----:B------:R-:W-:Y:S01]  /*3ec0*/  UMOV UR41, UR57 ;  /* 0x0000003900297c82 */ /* 0x000fe20008000000 */
[----:B------:R-:W-:Y:S01]  /*3ed0*/  UMOV UR43, 0x40000040 ;  /* 0x40000040002b7882 */ /* 0x000fe20000000000 */
[----:B------:R-:W-:Y:S02]  /*3ee0*/  WARPGROUP.DEPBAR.LE gsb0, 0x0 ;  /* 0x00008000000079c5 */ /* 0x000fe40000010000 */
        /* <DEDUP_REMOVED lines=44> */
.L_x_19:
[----:B------:R-:W-:Y:S01]  /*41b0*/  ULEA UR9, UR5, UR7, 0x3 ;  /* 0x0000000705097291 */ /* 0x000fe2000f8e183f */
[----:B------:R-:W-:-:S04]  /*41c0*/  MOV R4, UR4 ;  /* 0x0000000400047c02 */ /* 0x000fc80008000f00 */
[----:B------:R-:W-:-:S04]  /*41d0*/  SHF.L.U32 R4, R4, 0x1f, RZ ;  /* 0x0000001f04047819 */ /* 0x000fc800000006ff */
[----:B------:R2:W3:Y:S01]  /*41e0*/  SYNCS.PHASECHK.TRANS64.TRYWAIT P1, [UR9+0x2a850], R4 ;  /* 0x02a85004ff0075a7 */ /* 0x0004e20008020149 */
[----:B------:R-:W-:Y:S05]  /*41f0*/  @!P0 BRA `(.L_x_20) ;  /* 0x0000000000048947 */ /* 0x000fea0003800000 */
[----:B------:R-:W-:Y:S01]  /*4200*/  BPT.TRAP 0x1 ;  /* 0x000000040000795c */ /* 0x000fe20000300000 */
.L_x_20:
[----:B---3--:R-:W-:Y:S05]  /*4210*/  @P1 BRA `(.L_x_21) ;  /* 0x0000000000081947 */ /* 0x008fea0003800000 */
[----:B------:R-:W3:Y:S02]  /*4220*/  SYNCS.PHASECHK.TRANS64.TRYWAIT P1, [UR9+0x2a850], R4 ;  /* 0x02a85004ff0075a7 */ /* 0x000ee40008020149 */
[----:B---3--:R-:W-:Y:S05]  /*4230*/  @!P1 BRA `(.L_x_22) ;  /* 0x0000007000609947 */ /* 0x008fea0003800000 */
.L_x_21:
[----:B------:R-:W-:Y:S01]  /*4240*/  UIADD3 UR7, UR7, 0x400, URZ ;  /* 0x0000040007077890 */ /* 0x000fe2000fffe03f */
[----:B------:R-:W-:Y:S01]  /*4250*/  WARPGROUP.ARRIVE ;  /* 0x00000000000079c5 */ /* 0x000fe20000000000 */
[----:B------:R-:W-:Y:S02]  /*4260*/  UMOV UR15, 0x40000040 ;  /* 0x40000040000f7882 */ /* 0x000fe40000000000 */
[----:B------:R-:W-:-:S04]  /*4270*/  USHF.R.U32.HI UR7, URZ, 0x4, UR7 ;  /* 0x000000043f077899 */ /* 0x000fc80008011607 */
[----:B------:R-:W-:-:S04]  /*4280*/  ULOP3.LUT UR7, UR7, 0x3fff, URZ, 0xc0, !UPT ;  /* 0x00003fff07077892 */ /* 0x000fc8000f8ec03f */
[----:B------:R-:W-:-:S04]  /*4290*/  ULOP3.LUT UR4, UR7, 0x3000000, URZ, 0xfc, !UPT ;  /* 0x0300000007047892 */ /* 0x000fc8000f8efc3f */
[----:B------:R-:W-:-:S07]  /*42a0*/  UIMAD UR4, UR5, 0x600, UR4 ;  /* 0x00000600050478a4 */ /* 0x000fce000f8e0204 */
[----:B------:R-:W-:Y:S02]  /*42b0*/  UMOV UR14, UR4 ;  /* 0x00000004000e7c82 */ /* 0x000fe40008000000 */
[----:B------:R-:W-:Y:S01]  /*42c0*/  HGMMA.64x128x16.F32 R24, R136, gdesc[UR12].tnspB, R24, gsb0 ;  /* 0x41e0000c88187df0 */ /* 0x000fe20008000818 */
[----:B------:R-:W-:Y:S01]  /*42d0*/  UIADD3 UR14, UR4, 0x80, URZ ;  /* 0x00000080040e7890 */ /* 0x000fe2000fffe03f */
[----:B------:R-:W-:Y:S01]  /*42e0*/  UMOV UR15, 0x40000040 ;  /* 0x40000040000f7882 */ /* 0x000fe20000000000 */
[----:B------:R-:W-:Y:S02]  /*42f0*/  WARPGROUP.DEPBAR.LE gsb0, 0x0 ;  /* 0x00008000000079c5 */ /* 0x000fe40000010000 */
[----:B------:R-:W-:-:S07]  /*4300*/  WARPGROUP.ARRIVE ;  /* 0x00000000000079c5 */ /* 0x000fce0000000000 */
        /* <DEDUP_REMOVED lines=20> */
[----:B------:R-:W-:Y:S03]  /*4450*/  HGMMA.64x128x16.F32 R24, R156, gdesc[UR12].tnspB, R24, gsb0 ;  /* 0x41e0000c9c187df0 */ /* 0x000fe60008000818 */
[----:B------:R-:W-:Y:S02]  /*4460*/  WARPGROUP.DEPBAR.LE gsb0, 0x0 ;  /* 0x00008000000079c5 */ /* 0x000fe40000010000 */
[----:B------:R-:W-:Y:S05]  /*4470*/  @!P0 BRA `(.L_x_23) ;  /* 0x0000000000048947 */ /* 0x000fea0003800000 */
[----:B------:R-:W-:Y:S01]  /*4480*/  BPT.TRAP 0x1 ;  /* 0x000000040000795c */ /* 0x000fe20000300000 */
.L_x_23:
[----:B------:R-:W-:Y:S01]  /*4490*/  FMUL.FTZ R136, R88, UR6 ;  /* 0x0000000658887c20 */ /* 0x000fe20008410000 */
[----:B------:R-:W-:Y:S01]  /*44a0*/  FMUL.FTZ R14, R90, UR6 ;  /* 0x000000065a0e7c20 */ /* 0x000fe20008410000 */
[----:B------:R-:W-:Y:S01]  /*44b0*/  FMUL.FTZ R138, R89, UR6 ;  /* 0x00000006598a7c20 */ /* 0x000fe20008410000 */
[----:B------:R-:W-:Y:S01]  /*44c0*/  FMUL.FTZ R20, R91, UR6 ;  /* 0x000000065b147c20 */ /* 0x000fe20008410000 */
[----:B------:R-:W-:Y:S01]  /*44d0*/  FMUL.FTZ R140, R92, UR6 ;  /* 0x000000065c8c7c20 */ /* 0x000fe20008410000 */
[----:B------:R-:W-:Y:S01]  /*44e0*/  FMUL.FTZ R88, R94, UR6 ;  /* 0x000000065e587c20 */ /* 0x000fe20008410000 */
[----:B------:R-:W3:Y:S01]  /*44f0*/  MUFU.TANH R136, R136 ;  /* 0x0000008800887308 */ /* 0x000ee20000002400 */
[----:B------:R-:W-:Y:S01]  /*4500*/  FMUL.FTZ R142, R93, UR6 ;  /* 0x000000065d8e7c20 */ /* 0x000fe20008410000 */
[----:B------:R-:W-:Y:S01]  /*4510*/  FMUL.FTZ R90, R95, UR6 ;  /* 0x000000065f5a7c20 */ /* 0x000fe20008410000 */
[----:B------:R-:W-:Y:S01]  /*4520*/  FMUL.FTZ R144, R96, UR6 ;  /* 0x0000000660907c20 */ /* 0x000fe20008410000 */
[----:B------:R-:W-:Y:S01]  /*4530*/  FMUL.FTZ R92, R98, UR6 ;  /* 0x00000006625c7c20 */ /* 0x000fe20008410000 */
[----:B------:R-:W-:Y:S01]  /*4540*/  FMUL.FTZ R146, R97, UR6 ;  /* 0x0000000661927c20 */ /* 0x000fe20008410000 */
[----:B------:R-:W-:Y:S01]  /*4550*/  FMUL.FTZ R94, R99, UR6 ;  /* 0x00000006635e7c20 */ /* 0x000fe20008410000 */
[----:B------:R-:W-:Y:S01]  /*4560*/  FMUL.FTZ R148, R100, UR6 ;  /* 0x0000000664947c20 */ /* 0x000fe20008410000 */
[----:B------:R-:W1:Y:S01]  /*4570*/  MUFU.TANH R14, R14 ;  /* 0x0000000e000e7308 */ /* 0x000e620000002400 */
[----:B------:R-:W-:Y:S01]  /*4580*/  FMUL.FTZ R96, R102, UR6 ;  /* 0x0000000666607c20 */ /* 0x000fe20008410000 */
[----:B------:R-:W-:Y:S01]  /*4590*/  FMUL.FTZ R150, R101, UR6 ;  /* 0x0000000665967c20 */ /* 0x000fe20008410000 */
[----:B------:R-:W-:Y:S01]  /*45a0*/  FMUL.FTZ R98, R103, UR6 ;  /* 0x0000000667627c20 */ /* 0x000fe20008410000 */
[----:B------:R-:W-:Y:S01]  /*45b0*/  FMUL.FTZ R152, R104, UR6 ;  /* 0x0000000668987c20 */ /* 0x000fe20008410000 */
[----:B------:R-:W-:Y:S01]  /*45c0*/  FMUL.FTZ R100, R106, UR6 ;  /* 0x000000066a647c20 */ /* 0x000fe20008410000 */
[----:B------:R-:W-:Y:S01]  /*45d0*/  FMUL.FTZ R154, R105, UR6 ;  /* 0x00000006699a7c20 */ /* 0x000fe20008410000 */
[----:B------:R-:W-:Y:S01]  /*45e0*/  FMUL.FTZ R102, R107, UR6 ;  /* 0x000000066b667c20 */ /* 0x000fe20008410000 */
[----:B------:R-:W4:Y:S01]  /*45f0*/  MUFU.TANH R138, R138 ;  /* 0x0000008a008a7308 */ /* 0x000f220000002400 */
[----:B---3--:R-:W-:Y:S01]  /*4600*/  FMNMX.FTZ R5, R136, R15, !PT ;  /* 0x0000000f88057209 */ /* 0x008fe20007810000 */
[----:B------:R-:W-:Y:S01]  /*4610*/  FMUL.FTZ R156, R108, UR6 ;  /* 0x000000066c9c7c20 */ /* 0x000fe20008410000 */
[----:B------:R-:W-:Y:S01]  /*4620*/  FMUL.FTZ R104, R110, UR6 ;  /* 0x000000066e687c20 */ /* 0x000fe20008410000 */
[----:B------:R-:W-:Y:S01]  /*4630*/  FMUL.FTZ R158, R109, UR6 ;  /* 0x000000066d9e7c20 */ /* 0x000fe20008410000 */
[----:B------:R-:W-:Y:S01]  /*4640*/  FMUL.FTZ R106, R111, UR6 ;  /* 0x000000066f6a7c20 */ /* 0x000fe20008410000 */
[----:B------:R-:W-:Y:S01]  /*4650*/  FMUL.FTZ R168, R112, UR6 ;  /* 0x0000000670a87c20 */ /* 0x000fe20008410000 */
[----:B------:R-:W-:Y:S01]  /*4660*/  FMUL.FTZ R108, R114, UR6 ;  /* 0x00000006726c7c20 */ /* 0x000fe20008410000 */
[----:B------:R-:W3:Y:S01]  /*4670*/  MUFU.TANH R20, R20 ;  /* 0x0000001400147308 */ /* 0x000ee20000002400 */
[----:B-1----:R-:W-:Y:S01]  /*4680*/  FMNMX.FTZ R7, R14, R21, !PT ;  /* 0x000000150e077209 */ /* 0x002fe20007810000 */
[----:B------:R-:W-:Y:S01]  /*4690*/  FMUL.FTZ R170, R113, UR6 ;  /* 0x0000000671aa7c20 */ /* 0x000fe20008410000 */
[----:B------:R-:W-:Y:S01]  /*46a0*/  FMUL.FTZ R110, R115, UR6 ;  /* 0x00000006736e7c20 */ /* 0x000fe20008410000 */
[----:B------:R-:W-:Y:S01]  /*46b0*/  FMUL.FTZ R172, R116, UR6 ;  /* 0x0000000674ac7c20 */ /* 0x000fe20008410000 */
[----:B------:R-:W-:Y:S01]  /*46c0*/  FMUL.FTZ R112, R118, UR6 ;  /* 0x0000000676707c20 */ /* 0x000fe20008410000 */
[----:B------:R-:W-:Y:S01]  /*46d0*/  FMUL.FTZ R174, R117, UR6 ;  /* 0x0000000675ae7c20 */ /* 0x000fe20008410000 */
[----:B------:R-:W-:Y:S01]  /*46e0*/  FMUL.FTZ R114, R119, UR6 ;  /* 0x0000000677727c20 */ /* 0x000fe20008410000 */
[----:B------:R-:W1:Y:S01]  /*46f0*/  MUFU.TANH R140, R140 ;  /* 0x0000008c008c7308 */ /* 0x000e620000002400 */
[----:B----4-:R-:W-:Y:S01]  /*4700*/  FMNMX.FTZ R5, R138, R5, !PT ;  /* 0x000000058a057209 */ /* 0x010fe20007810000 */
        /* <DEDUP_REMOVED lines=17> */
[----:B--2---:R-:W-:Y:S01]  /*4820*/  FMUL.FTZ R4, R134, UR6 ;  /* 0x0000000686047c20 */ /* 0x004fe20008410000 */
[----:B------:R-:W-:Y:S01]  /*4830*/  FMUL.FTZ R134, R135, UR6 ;  /* 0x0000000687867c20 */ /* 0x000fe20008410000 */
[----:B------:R-:W-:Y:S01]  /*4840*/  FMUL.FTZ R133, R133, UR6 ;  /* 0x0000000685857c20 */ /* 0x000fe20008410000 */
[----:B------:R-:W-:-:S02]  /*4850*/  UIADD3 UR8, UR8, 0x2a840, URZ ;  /* 0x0002a84008087890 */ /* 0x000fc4000fffe03f */
[----:B------:R-:W1:Y:S01]  /*4860*/  MUFU.TANH R90, R90 ;  /* 0x0000005a005a7308 */ /* 0x000e620000002400 */
[----:B----4-:R-:W-:Y:S01]  /*4870*/  FMNMX.FTZ R7, R88, R7, !PT ;  /* 0x0000000758077209 */ /* 0x010fe20007810000 */
[----:B------:R-:W-:-:S06]  /*4880*/  UPRMT UR8, UR11, 0x654, UR8 ;  /* 0x000006540b087896 */ /* 0x000fcc0008000008 */
[----:B------:R-:W2:Y:S01]  /*4890*/  MUFU.TANH R144, R144 ;  /* 0x0000009000907308 */ /* 0x000ea20000002400 */
[----:B---3--:R-:W-:Y:S02]  /*48a0*/  FMNMX.FTZ R5, R142, R5, !PT ;  /* 0x000000058e057209 */ /* 0x008fe40007810000 */
[----:B------:R-:W-:Y:S05]  /*48b0*/  SYNCS.ARRIVE.TRANS64.RED.A1T0 RZ, [UR8], RZ ;  /* 0x000000ffffff79a7 */ /* 0x000fea0008100408 */
[----:B------:R-:W3:Y:S01]  /*48c0*/  MUFU.TANH R92, R92 ;  /* 0x0000005c005c7308 */ /* 0x000ee20000002400 */
[----:B-1----:R-:W-:-:S07]  /*48d0*/  FMNMX.FTZ R7, R90, R7, !PT ;  /* 0x000000075a077209 */ /* 0x002fce0007810000 */
[----:B------:R-:W1:Y:S01]  /*48e0*/  MUFU.TANH R146, R146 ;  /* 0x0000009200927308 */ /* 0x000e620000002400 */
[----:B--2---:R-:W-:-:S07]  /*48f0*/  FMNMX.FTZ R5, R144, R5, !PT ;  /* 0x0000000590057209 */ /* 0x004fce0007810000 */
[----:B------:R-:W2:Y:S01]  /*4900*/  MUFU.TANH R94, R94 ;  /* 0x0000005e005e7308 */ /* 0x000ea20000002400 */
[----:B---3--:R-:W-:-:S07]  /*4910*/  FMNMX.FTZ R7, R92, R7, !PT ;  /* 0x000000075c077209 */ /* 0x008fce0007810000 */
        /* <DEDUP_REMOVED lines=71> */
[----:B---3--:R-:W-:Y:S02]  /*4d90*/  FMNMX.FTZ R7, R132, R7, !PT ;  /* 0x0000000784077209 */ /* 0x008fe40007810000 */
[----:B-1----:R-:W-:-:S05]  /*4da0*/  FMNMX.FTZ R5, R186, R5, !PT ;  /* 0x00000005ba057209 */ /* 0x002fca0007810000 */
[----:B0-----:R-:W0:Y:S01]  /*4db0*/  SHFL.BFLY PT, R6, R5, 0x2, 0x1f ;  /* 0x0c401f0005067f89 */ /* 0x001e2200000e0000 */
[----:B--2---:R-:W-:-:S05]  /*4dc0*/  FMNMX.FTZ R4, R134, R7, !PT ;  /* 0x0000000786047209 */ /* 0x004fca0007810000 */
[----:B------:R-:W1:Y:S01]  /*4dd0*/  SHFL.BFLY PT, R7, R4, 0x2, 0x1f ;  /* 0x0c401f0004077f89 */ /* 0x000e6200000e0000 */
[----:B0-----:R-:W-:-:S05]  /*4de0*/  FMNMX.FTZ R89, R5, R6, !PT ;  /* 0x0000000605597209 */ /* 0x001fca0007810000 */
[----:B------:R-:W0:Y:S01]  /*4df0*/  SHFL.BFLY PT, R6, R89, 0x1, 0x1f ;  /* 0x0c201f0059067f89 */ /* 0x000e2200000e0000 */
[----:B-1----:R-:W-:Y:S02]  /*4e00*/  FMNMX.FTZ R91, R4, R7, !PT ;  /* 0x00000007045b7209 */ /* 0x002fe40007810000 */
[----:B------:R-:W1:Y:S03]  /*4e10*/  LDC R7, c[0x0][0x988] ;  /* 0x00026200ff077b82 */ /* 0x000e660000000800 */
[----:B------:R-:W2:Y:S01]  /*4e20*/  SHFL.BFLY PT, R12, R91, 0x1, 0x1f ;  /* 0x0c201f005b0c7f89 */ /* 0x000ea200000e0000 */
[----:B0-----:R-:W-:-:S05]  /*4e30*/  FMNMX.FTZ R6, R89, R6, !PT ;  /* 0x0000000659067209 */ /* 0x001fca0007810000 */
[CC--:B-1----:R-:W-:Y:S01]  /*4e40*/  FMUL.FTZ R107, R6.reuse, R7.reuse ;  /* 0x00000007066b7220 */ /* 0x0c2fe20000410000 */
[----:B------:R-:W-:Y:S01]  /*4e50*/  FADD.FTZ R188, -R6, R15 ;  /* 0x0000000f06bc7221 */ /* 0x000fe20000010100 */
[----:B--2---:R-:W-:Y:S02]  /*4e60*/  FMNMX.FTZ R12, R91, R12, !PT ;  /* 0x0000000c5b0c7209 */ /* 0x004fe40007810000 */
[-CC-:B------:R-:W-:Y:S01]  /*4e70*/  FFMA.FTZ R15, R136, R7.reuse, -R107.reuse ;  /* 0x00000007880f7223 */ /* 0x180fe2000001086b */
[-C--:B------:R-:W-:Y:S01]  /*4e80*/  FMUL.FTZ R188, R188, R7.reuse ;  /* 0x00000007bcbc7220 */ /* 0x080fe20000410000 */
[-CC-:B------:R-:W-:Y:S01]  /*4e90*/  FFMA.FTZ R136, R138, R7.reuse, -R107.reuse ;  /* 0x000000078a887223 */ /* 0x180fe2000001086b */
[-C--:B------:R-:W-:Y:S01]  /*4ea0*/  FFMA.FTZ R138, R140, R7.reuse, -R107 ;  /* 0x000000078c8a7223 */ /* 0x080fe2000001086b */
[CC--:B------:R-:W-:Y:S01]  /*4eb0*/  FMUL.FTZ R109, R12.reuse, R7.reuse ;  /* 0x000000070c6d7220 */ /* 0x0c0fe20000410000 */
[----:B------:R-:W-:Y:S01]  /*4ec0*/  FADD.FTZ R190, -R12, R21 ;  /* 0x000000150cbe7221 */ /* 0x000fe20000010100 */
[----:B------:R-:W-:Y:S01]  /*4ed0*/  MUFU.EX2 R4, R188 ;  /* 0x000000bc00047308 */ /* 0x000fe20000000800 */
[-C--:B------:R-:W-:Y:S01]  /*4ee0*/  FFMA.FTZ R21, R142, R7.reuse, -R107 ;  /* 0x000000078e157223 */ /* 0x080fe2000001086b */
[-CC-:B------:R-:W-:Y:S01]  /*4ef0*/  FFMA.FTZ R14, R14, R7.reuse, -R109.reuse ;  /* 0x000000070e0e7223 */ /* 0x180fe2000001086d */
[-C--:B------:R-:W-:Y:S01]  /*4f00*/  FMUL.FTZ R190, R190, R7.reuse ;  /* 0x00000007bebe7220 */ /* 0x080fe20000410000 */
[-CC-:B------:R-:W-:Y:S01]  /*4f10*/  FFMA.FTZ R137, R20, R7.reuse, -R109.reuse ;  /* 0x0000000714897223 */ /* 0x180fe2000001086d */
[-CC-:B------:R-:W-:Y:S01]  /*4f20*/  FFMA.FTZ R139, R88, R7.reuse, -R109.reuse ;  /* 0x00000007588b7223 */ /* 0x180fe2000001086d */
[-C--:B------:R-:W-:Y:S01]  /*4f30*/  FFMA.FTZ R90, R90, R7.reuse, -R109 ;  /* 0x000000075a5a7223 */ /* 0x080fe2000001086d */
[-C--:B------:R-:W-:Y:S01]  /*4f40*/  FFMA.FTZ R140, R144, R7.reuse, -R107 ;  /* 0x00000007908c7223 */ /* 0x080fe2000001086b */
[----:B------:R-:W-:Y:S01]  /*4f50*/  MUFU.EX2 R5, R190 ;  /* 0x000000be00057308 */ /* 0x000fe20000000800 */
[-C--:B------:R-:W-:Y:S01]  /*4f60*/  FFMA.FTZ R92, R92, R7.reuse, -R109 ;  /* 0x000000075c5c7223 */ /* 0x080fe2000001086d */
[-C--:B------:R-:W-:Y:S01]  /*4f70*/  FFMA.FTZ R89, R146, R7.reuse, -R107 ;  /* 0x0000000792597223 */ /* 0x080fe2000001086b */
[-C--:B------:R-:W-:Y:S01]  /*4f80*/  FFMA.FTZ R94, R94, R7.reuse, -R109 ;  /* 0x000000075e5e7223 */ /* 0x080fe2000001086d */
[-C--:B------:R-:W-:Y:S01]  /*4f90*/  FFMA.FTZ R142, R148, R7.reuse, -R107 ;  /* 0x00000007948e7223 */ /* 0x080fe2000001086b */
[-C--:B------:R-:W-:Y:S01]  /*4fa0*/  FFMA.FTZ R96, R96, R7.reuse, -R109 ;  /* 0x0000000760607223 */ /* 0x080fe2000001086d */
[-C--:B------:R-:W-:Y:S01]  /*4fb0*/  FFMA.FTZ R91, R150, R7.reuse, -R107 ;  /* 0x00000007965b7223 */ /* 0x080fe2000001086b */
[-C--:B------:R-:W-:Y:S01]  /*4fc0*/  FFMA.FTZ R98, R98, R7.reuse, -R109 ;  /* 0x0000000762627223 */ /* 0x080fe2000001086d */
[----:B------:R-:W0:Y:S01]  /*4fd0*/  MUFU.EX2 R15, R15 ;  /* 0x0000000f000f7308 */ /* 0x000e220000000800 */
[-C--:B------:R-:W-:Y:S01]  /*4fe0*/  FFMA.FTZ R144, R152, R7.reuse, -R107 ;  /* 0x0000000798907223 */ /* 0x080fe2000001086b */
[-C--:B------:R-:W-:Y:S01]  /*4ff0*/  FFMA.FTZ R100, R100, R7.reuse, -R109 ;  /* 0x0000000764647223 */ /* 0x080fe2000001086d */
[-C--:B------:R-:W-:Y:S01]  /*5000*/  FFMA.FTZ R93, R154, R7.reuse, -R107 ;  /* 0x000000079a5d7223 */ /* 0x080fe2000001086b */
[-C--:B------:R-:W-:Y:S01]  /*5010*/  FFMA.FTZ R102, R102, R7.reuse, -R109 ;  /* 0x0000000766667223 */ /* 0x080fe2000001086d */
[-C--:B------:R-:W-:Y:S01]  /*5020*/  FFMA.FTZ R146, R156, R7.reuse, -R107 ;  /* 0x000000079c927223 */ /* 0x080fe2000001086b */
[-C--:B------:R-:W-:Y:S01]  /*5030*/  FFMA.FTZ R104, R104, R7.reuse, -R109 ;  /* 0x0000000768687223 */ /* 0x080fe2000001086d */
[-C--:B------:R-:W-:Y:S01]  /*5040*/  FFMA.FTZ R95, R158, R7.reuse, -R107 ;  /* 0x000000079e5f7223 */ /* 0x080fe2000001086b */
[----:B------:R-:W1:Y:S01]  /*5050*/  MUFU.EX2 R14, R14 ;  /* 0x0000000e000e7308 */ /* 0x000e620000000800 */
[-C--:B------:R-:W-:Y:S01]  /*5060*/  FFMA.FTZ R106, R106, R7.reuse, -R109 ;  /* 0x000000076a6a7223 */ /* 0x080fe2000001086d */
[-C--:B------:R-:W-:Y:S01]  /*5070*/  FFMA.FTZ R148, R168, R7.reuse, -R107 ;  /* 0x00000007a8947223 */ /* 0x080fe2000001086b */
[-C--:B------:R-:W-:Y:S01]  /*5080*/  FFMA.FTZ R108, R108, R7.reuse, -R109 ;  /* 0x000000076c6c7223 */ /* 0x080fe2000001086d */
[-C--:B------:R-:W-:Y:S01]  /*5090*/  FFMA.FTZ R97, R170, R7.reuse, -R107 ;  /* 0x00000007aa617223 */ /* 0x080fe2000001086b */
[-C--:B------:R-:W-:Y:S01]  /*50a0*/  FFMA.FTZ R110, R110, R7.reuse, -R109 ;  /* 0x000000076e6e7223 */ /* 0x080fe2000001086d */
[-C--:B------:R-:W-:Y:S01]  /*50b0*/  FFMA.FTZ R150, R172, R7.reuse, -R107 ;  /* 0x00000007ac967223 */ /* 0x080fe2000001086b */
[----:B------:R-:W-:Y:S01]  /*50c0*/  FFMA.FTZ R112, R112, R7, -R109 ;  /* 0x0000000770707223 */ /* 0x000fe2000001086d */
[----:B------:R-:W2:Y:S01]  /*50d0*/  MUFU.EX2 R136, R136 ;  /* 0x0000008800887308 */ /* 0x000ea20000000800 */
[----:B0-----:R-:W-:Y:S01]  /*50e0*/  FFMA.FTZ R3, R4, R3, R15 ;  /* 0x0000000304037223 */ /* 0x001fe2000001000f */
[-C--:B------:R-:W-:Y:S01]  /*50f0*/  FFMA.FTZ R99, R174, R7.reuse, -R107 ;  /* 0x00000007ae637223 */ /* 0x080fe2000001086b */
[-C--:B------:R-:W-:Y:S01]  /*5100*/  FFMA.FTZ R114, R114, R7.reuse, -R109 ;  /* 0x0000000772727223 */ /* 0x080fe2000001086d */
[-C--:B------:R-:W-:Y:S01]  /*5110*/  FFMA.FTZ R152, R120, R7.reuse, -R107 ;  /* 0x0000000778987223 */ /* 0x080fe2000001086b */
[-C--:B------:R-:W-:Y:S01]  /*5120*/  FFMA.FTZ R116, R116, R7.reuse, -R109 ;  /* 0x0000000774747223 */ /* 0x080fe2000001086d */
[-C--:B------:R-:W-:Y:S01]  /*5130*/  FFMA.FTZ R101, R176, R7.reuse, -R107 ;  /* 0x00000007b0657223 */ /* 0x080fe2000001086b */
[-C--:B------:R-:W-:Y:S01]  /*5140*/  FFMA.FTZ R118, R118, R7.reuse, -R109 ;  /* 0x0000000776767223 */ /* 0x080fe2000001086d */
[----:B------:R-:W0:Y:S01]  /*5150*/  MUFU.EX2 R137, R137 ;  /* 0x0000008900897308 */ /* 0x000e220000000800 */
[----:B-1----:R-:W-:Y:S01]  /*5160*/  FFMA.FTZ R0, R5, R0, R14 ;  /* 0x0000000005007223 */ /* 0x002fe2000001000e */
[-C--:B------:R-:W-:Y:S01]  /*5170*/  FFMA.FTZ R154, R124, R7.reuse, -R107 ;  /* 0x000000077c9a7223 */ /* 0x080fe2000001086b */
[-C--:B------:R-:W-:Y:S01]  /*5180*/  FFMA.FTZ R122, R122, R7.reuse, -R109 ;  /* 0x000000077a7a7223 */ /* 0x080fe2000001086d */
[-C--:B------:R-:W-:Y:S01]  /*5190*/  FFMA.FTZ R103, R178, R7.reuse, -R107 ;  /* 0x00000007b2677223 */ /* 0x080fe2000001086b */
[-C--:B------:R-:W-:Y:S01]  /*51a0*/  FFMA.FTZ R126, R126, R7.reuse, -R109 ;  /* 0x000000077e7e7223 */ /* 0x080fe2000001086d */
[-C--:B------:R-:W-:Y:S01]  /*51b0*/  FFMA.FTZ R156, R128, R7.reuse, -R107 ;  /* 0x00000007809c7223 */ /* 0x080fe2000001086b */
[-C--:B------:R-:W-:Y:S01]  /*51c0*/  FFMA.FTZ R130, R130, R7.reuse, -R109 ;  /* 0x0000000782827223 */ /* 0x080fe2000001086d */
[----:B------:R-:W1:Y:S01]  /*51d0*/  MUFU.EX2 R138, R138 ;  /* 0x0000008a008a7308 */ /* 0x000e620000000800 */
[----:B--2---:R-:W-:Y:S01]  /*51e0*/  FADD.FTZ R3, R136, R3 ;  /* 0x0000000388037221 */ /* 0x004fe20000010000 */
[-C--:B------:R-:W-:Y:S01]  /*51f0*/  FFMA.FTZ R105, R180, R7.reuse, -R107 ;  /* 0x00000007b4697223 */ /* 0x080fe2000001086b */
[-C--:B------:R-:W-:Y:S01]  /*5200*/  FFMA.FTZ R182, R182, R7.reuse, -R109 ;  /* 0x00000007b6b67223 */ /* 0x080fe2000001086d */
[-C--:B------:R-:W-:Y:S01]  /*5210*/  FFMA.FTZ R158, R184, R7.reuse, -R107 ;  /* 0x00000007b89e7223 */ /* 0x080fe2000001086b */
[-C--:B------:R-:W-:Y:S01]  /*5220*/  FFMA.FTZ R132, R132, R7.reuse, -R109 ;  /* 0x0000000784847223 */ /* 0x080fe2000001086d */
[-C--:B------:R-:W-:Y:S01]  /*5230*/  FFMA.FTZ R107, R186, R7.reuse, -R107 ;  /* 0x00000007ba6b7223 */ /* 0x080fe2000001086b */
[----:B------:R-:W-:Y:S01]  /*5240*/  FFMA.FTZ R109, R134, R7, -R109 ;  /* 0x00000007866d7223 */ /* 0x000fe2000001086d */
[----:B------:R-:W2:Y:S01]  /*5250*/  MUFU.EX2 R139, R139 ;  /* 0x0000008b008b7308 */ /* 0x000ea20000000800 */
[----:B0-----:R-:W-:-:S07]  /*5260*/  FADD.FTZ R0, R137, R0 ;  /* 0x0000000089007221 */ /* 0x001fce0000010000 */
[----:B------:R-:W0:Y:S01]  /*5270*/  MUFU.EX2 R21, R21 ;  /* 0x0000001500157308 */ /* 0x000e220000000800 */
[----:B-1----:R-:W-:-:S07]  /*5280*/  FADD.FTZ R20, R138, R3 ;  /* 0x000000038a147221 */ /* 0x002fce0000010000 */
[----:B------:R-:W1:Y:S01]  /*5290*/  MUFU.EX2 R90, R90 ;  /* 0x0000005a005a7308 */ /* 0x000e620000000800 */
[----:B--2---:R-:W-:-:S07]  /*52a0*/  FADD.FTZ R0, R139, R0 ;  /* 0x000000008b007221 */ /* 0x004fce0000010000 */
        /* <DEDUP_REMOVED lines=79> */
[----:B0-----:R-:W-:Y:S01]  /*57a0*/  FADD.FTZ R0, R159, R0 ;  /* 0x000000009f007221 */ /* 0x001fe20000010000 */
[----:B-1----:R-:W-:-:S03]  /*57b0*/  FADD.FTZ R3, R107, R20 ;  /* 0x000000146b037221 */ /* 0x002fc60000010000 */
[----:B--2---:R-:W-:Y:S01]  /*57c0*/  FADD.FTZ R0, R109, R0 ;  /* 0x000000006d007221 */ /* 0x004fe20000010000 */
[----:B------:R-:W-:Y:S06]  /*57d0*/  @!P0 BRA `(.L_x_24) ;  /* 0x0000000000048947 */ /* 0x000fec0003800000 */
[----:B------:R-:W-:Y:S01]  /*57e0*/  BPT.TRAP 0x1 ;  /* 0x000000040000795c */ /* 0x000fe20000300000 */
.L_x_24:
[----:B------:R-:W-:Y:S01]  /*57f0*/  UIADD3 UR9, UR9, 0x2a860, URZ ;  /* 0x0002a86009097890 */ /* 0x000fe2000fffe03f */
[C---:B------:R-:W-:Y:S01]  /*5800*/  ISETP.GT.AND P1, PT, R13.reuse, RZ, PT ;  /* 0x000000ff0d00720c */ /* 0x040fe20003f24270 */
[----:B------:R-:W-:Y:S01]  /*5810*/  UMOV UR4, UR39 ;  /* 0x0000002700047c82 */ /* 0x000fe20008000000 */
[----:B------:R-:W-:Y:S01]  /*5820*/  UMOV UR5, UR38 ;  /* 0x0000002600057c82 */ /* 0x000fe20008000000 */
[----:B------:R-:W-:Y:S01]  /*5830*/  UPRMT UR9, UR11, 0x654, UR9 ;  /* 0x000006540b097896 */ /* 0x000fe20008000009 */
[----:B------:R-:W-:Y:S01]  /*5840*/  F2FP.F16.F32.PACK_AB R136, R136, R15 ;  /* 0x0000000f8888723e */ /* 0x000fe200000000ff */
[----:B------:R-:W-:Y:S01]  /*5850*/  VIADD R13, R13, 0xffffffff ;  /* 0xffffffff0d0d7836 */ /* 0x000fe20000000000 */
[----:B------:R-:W-:Y:S01]  /*5860*/  F2FP.F16.F32.PACK_AB R138, R21, R138 ;  /* 0x0000008a158a723e */ /* 0x000fe200000000ff */
[----:B------:R-:W-:Y:S01]  /*5870*/  IMAD.MOV.U32 R21, RZ, RZ, R12 ;  /* 0x000000ffff157224 */ /* 0x000fe200078e000c */
[----:B------:R-:W-:Y:S02]  /*5880*/  F2FP.F16.F32.PACK_AB R137, R137, R14 ;  /* 0x0000000e8989723e */ /* 0x000fe400000000ff */
[----:B------:R-:W-:-:S02]  /*5890*/  F2FP.F16.F32.PACK_AB R139, R90, R139 ;  /* 0x0000008b5a8b723e */ /* 0x000fc400000000ff */
[----:B------:R-:W-:Y:S01]  /*58a0*/  SYNCS.ARRIVE.TRANS64.RED.A1T0 RZ, [UR9], RZ ;  /* 0x000000ffffff79a7 */ /* 0x000fe20008100409 */
[----:B------:R-:W-:Y:S02]  /*58b0*/  F2FP.F16.F32.PACK_AB R140, R89, R140 ;  /* 0x0000008c598c723e */ /* 0x000fe400000000ff */
[----:B------:R-:W-:Y:S02]  /*58c0*/  F2FP.F16.F32.PACK_AB R141, R94, R141 ;  /* 0x0000008d5e8d723e */ /* 0x000fe400000000ff */
[----:B------:R-:W-:Y:S02]  /*58d0*/  F2FP.F16.F32.PACK_AB R142, R91, R142 ;  /* 0x0000008e5b8e723e */ /* 0x000fe400000000ff */
[----:B------:R-:W-:Y:S02]  /*58e0*/  F2FP.F16.F32.PACK_AB R143, R98, R143 ;  /* 0x0000008f628f723e */ /* 0x000fe400000000ff */
[----:B------:R-:W-:Y:S02]  /*58f0*/  F2FP.F16.F32.PACK_AB R144, R93, R144 ;  /* 0x000000905d90723e */ /* 0x000fe400000000ff */
[----:B------:R-:W-:-:S02]  /*5900*/  F2FP.F16.F32.PACK_AB R145, R102, R145 ;  /* 0x000000916691723e */ /* 0x000fc400000000ff */
        /* <DEDUP_REMOVED lines=14> */
[----:B------:R-:W-:Y:S01]  /*59f0*/  MOV R15, R6 ;  /* 0x00000006000f7202 */ /* 0x000fe20000000f00 */
[----:B------:R-:W-:Y:S06]  /*5a00*/  @P1 BRA `(.L_x_25) ;  /* 0xffffffdc006c1947 */ /* 0x000fec000383ffff */
.L_x_14:
[----:B------:R-:W-:Y:S06]  /*5a10*/  BAR.ARV 0x8, 0x180 ;  /* 0x0206000000007b1d */ /* 0x000fec0000002000 */
        /* <DEDUP_REMOVED lines=64> */
[----:B------:R-:W-:Y:S06]  /*5e20*/  @!P0 BRA `(.L_x_26) ;  /* 0x0000000000048947 */ /* 0x000fec0003800000 */
[----:B------:R-:W-:Y:S01]  /*5e30*/  BPT.TRAP 0x1 ;  /* 0x000000040000795c */ /* 0x000fe20000300000 */
.L_x_26:
[----:B------:R-:W0:Y:S01]  /*5e40*/  S2UR UR13, SR_CgaCtaId ;  /* 0x00000000000d79c3 */ /* 0x000e220000008800 */
[----:B------:R-:W-:Y:S01]  /*5e50*/  UMOV UR4, 0x400 ;  /* 0x0000040000047882 */ /* 0x000fe20000000000 */
[----:B------:R-:W-:-:S05]  /*5e60*/  IMAD.U32 R4, RZ, RZ, UR39 ;  /* 0x00000027ff047e24 */ /* 0x000fca000f8e00ff */
[----:B------:R-:W-:Y:S01]  /*5e70*/  SHF.L.U32 R4, R4, 0x1f, RZ ;  /* 0x0000001f04047819 */ /* 0x000fe200000006ff */
[----:B0-----:R-:W-:-:S04]  /*5e80*/  ULEA UR4, UR13, UR4, 0x18 ;  /* 0x000000040d047291 */ /* 0x001fc8000f8ec03f */
[----:B------:R-:W-:-:S09]  /*5e90*/  ULEA UR10, UR38, UR4, 0x3 ;  /* 0x00000004260a7291 */ /* 0x000fd2000f8e183f */
[----:B------:R0:W1:Y:S01]  /*5ea0*/  SYNCS.PHASECHK.TRANS64.TRYWAIT P1, [UR10+0x2a850], R4 ;  /* 0x02a85004ff0075a7 */ /* 0x000062000802014a */
[----:B------:R-:W-:Y:S05]  /*5eb0*/  @!P0 BRA `(.L_x_27) ;  /* 0x0000000000048947 */ /* 0x000fea0003800000 */
[----:B------:R-:W-:Y:S01]  /*5ec0*/  BPT.TRAP 0x1 ;  /* 0x000000040000795c */ /* 0x000fe20000300000 */
.L_x_27:
[----:B-1----:R-:W-:Y:S05]  /*5ed0*/  @P1 BRA `(.L_x_28) ;  /* 0x0000000000081947 */ /* 0x002fea0003800000 */
[----:B------:R-:W1:Y:S02]  /*5ee0*/  SYNCS.PHASECHK.TRANS64.TRYWAIT P1, [UR10+0x2a850], R4 ;  /* 0x02a85004ff0075a7 */ /* 0x000e64000802014a */
[----:B-1----:R-:W-:Y:S05]  /*5ef0*/  @!P1 BRA `(.L_x_29) ;  /* 0x0000005400489947 */ /* 0x002fea0003800000 */
.L_x_28:
[----:B------:R-:W-:Y:S01]  /*5f00*/  UIADD3 UR5, UR4, 0x400, URZ ;  /* 0x0000040004057890 */ /* 0x000fe2000fffe03f */
[----:B------:R-:W-:Y:S01]  /*5f10*/  WARPGROUP.ARRIVE ;  /* 0x00000000000079c5 */ /* 0x000fe20000000000 */
[----:B------:R-:W-:Y:S01]  /*5f20*/  UMOV UR7, 0x40000040 ;  /* 0x4000004000077882 */ /* 0x000fe20000000000 */
[----:B------:R-:W-:Y:S01]  /*5f30*/  UMOV UR15, 0x40000040 ;  /* 0x40000040000f7882 */ /* 0x000fe20000000000 */
[----:B------:R-:W-:Y:S01]  /*5f40*/  USHF.R.U32.HI UR5, URZ, 0x4, UR5 ;  /* 0x000000043f057899 */ /* 0x000fe20008011605 */
[----:B01----:R-:W0:Y:S01]  /*5f50*/  SHFL.BFLY PT, R4, R3, 0x2, 0x1f ;  /* 0x0c401f0003047f89 */ /* 0x003e2200000e0000 */
[----:B------:R-:W-:Y:S02]  /*5f60*/  MOV R11, RZ ;  /* 0x000000ff000b7202 */ /* 0x000fe40000000f00 */
[----:B------:R-:W-:Y:S01]  /*5f70*/  ULOP3.LUT UR5, UR5, 0x3fff, URZ, 0xc0, !UPT ;  /* 0x00003fff05057892 */ /* 0x000fe2000f8ec03f */
[----:B------:R-:W1:Y:S03]  /*5f80*/  SHFL.BFLY PT, R5, R0, 0x2, 0x1f ;  /* 0x0c401f0000057f89 */ /* 0x000e6600000e0000 */
[----:B------:R-:W-:-:S04]  /*5f90*/  ULOP3.LUT UR5, UR5, 0x3000000, URZ, 0xfc, !UPT ;  /* 0x0300000005057892 */ /* 0x000fc8000f8efc3f */
[----:B------:R-:W-:-:S04]  /*5fa0*/  UIMAD UR6, UR38, 0x600, UR5 ;  /* 0x00000600260678a4 */ /* 0x000fc8000f8e0205 */
[----:B------:R-:W-:-:S05]  /*5fb0*/  UIADD3 UR8, UR6, 0x80, URZ ;  /* 0x0000008006087890 */ /* 0x000fca000fffe03f */
[----:B------:R-:W-:Y:S01]  /*5fc0*/  HGMMA.64x128x16.F32 R24, R136, gdesc[UR4].tnspB, R24, gsb0 ;  /* 0x41e0000488187df0 */ /* 0x000fe20008000818 */
[----:B------:R-:W-:Y:S01]  /*5fd0*/  UMOV UR7, 0x40000040 ;  /* 0x4000004000077882 */ /* 0x000fe20000000000 */
[----:B------:R-:W-:Y:S01]  /*5fe0*/  UMOV UR14, UR8 ;  /* 0x00000008000e7c82 */ /* 0x000fe20008000000 */
[----:B------:R-:W-:Y:S01]  /*5ff0*/  UIADD3 UR8, UR6, 0x100, URZ ;  /* 0x0000010006087890 */ /* 0x000fe2000fffe03f */
[----:B0-----:R-:W-:Y:S01]  /*6000*/  FADD.FTZ R4, R4, R3 ;  /* 0x0000000304047221 */ /* 0x001fe20000010000 */
[----:B------:R-:W-:Y:S02]  /*6010*/  IMAD.MOV.U32 R3, RZ, RZ, -0x800000 ;  /* 0xff800000ff037424 */ /* 0x000fe400078e00ff */
[----:B-1----:R-:W-:Y:S01]  /*6020*/  FADD.FTZ R8, R5, R0 ;  /* 0x0000000005087221 */ /* 0x002fe20000010000 */
[----:B------:R-:W-:Y:S01]  /*6030*/  IMAD.MOV.U32 R0, RZ, RZ, -0x800000 ;  /* 0xff800000ff007424 */ /* 0x000fe200078e00ff */
[----:B------:R-:W0:Y:S04]  /*6040*/  SHFL.BFLY PT, R5, R4, 0x1, 0x1f ;  /* 0x0c201f0004057f89 */ /* 0x000e2800000e0000 */
[----:B------:R-:W1:Y:S01]  /*6050*/  SHFL.BFLY PT, R9, R8, 0x1, 0x1f ;  /* 0x0c201f0008097f89 */ /* 0x000e6200000e0000 */
[----:B0-----:R-:W-:Y:S01]  /*6060*/  FADD.FTZ R14, R4, R5 ;  /* 0x00000005040e7221 */ /* 0x001fe20000010000 */
[----:B------:R-:W-:-:S02]  /*6070*/  IMAD.MOV.U32 R5, RZ, RZ, RZ ;  /* 0x000000ffff057224 */ /* 0x000fc400078e00ff */
[----:B-1----:R-:W-:Y:S02]  /*6080*/  FADD.FTZ R15, R8, R9 ;  /* 0x00000009080f7221 */ /* 0x002fe40000010000 */
[----:B------:R-:W-:-:S03]  /*6090*/  FSETP.NE.FTZ.AND P1, PT, R14, RZ, PT ;  /* 0x000000ff0e00720b */ /* 0x000fc60003f35000 */
[----:B------:R-:W-:-:S10]  /*60a0*/  FSETP.NE.FTZ.AND P2, PT, R15, RZ, PT ;  /* 0x000000ff0f00720b */ /* 0x000fd40003f55000 */
[----:B------:R-:W0:Y:S01]  /*60b0*/  @P1 MUFU.LG2 R10, R14 ;  /* 0x0000000e000a1308 */ /* 0x000e220000000c00 */
[C---:B------:R-:W-:Y:S02]  /*60c0*/  @P1 FMUL.FTZ R9, R7.reuse, 0.69314718246459960938 ;  /* 0x3f31721807091820 */ /* 0x040fe40000410000 */
[----:B------:R-:W-:-:S05]  /*60d0*/  @P2 FMUL.FTZ R4, R7, 0.69314718246459960938 ;  /* 0x3f31721807042820 */ /* 0x000fca0000410000 */
[----:B------:R-:W1:Y:S08]  /*60e0*/  @P2 MUFU.LG2 R13, R15 ;  /* 0x0000000f000d2308 */ /* 0x000e700000000c00 */
[----:B------:R2:W3:Y:S01]  /*60f0*/  @P1 MUFU.RCP R5, R14 ;  /* 0x0000000e00051308 */ /* 0x0004e20000001000 */
[----:B0-----:R-:W-:-:S04]  /*6100*/  @P1 FMUL.FTZ R10, R10, 0.69314718246459960938 ;  /* 0x3f3172180a0a1820 */ /* 0x001fc80000410000 */
[----:B------:R-:W-:-:S03]  /*6110*/  @P1 FFMA.FTZ R3, R9, R6, R10 ;  /* 0x0000000609031223 */ /* 0x000fc6000001000a */
[----:B------:R2:W0:Y:S01]  /*6120*/  @P2 MUFU.RCP R11, R15 ;  /* 0x0000000f000b2308 */ /* 0x0004220000001000 */
[----:B-1----:R-:W-:-:S04]  /*6130*/  @P2 FMUL.FTZ R13, R13, 0.69314718246459960938 ;  /* 0x3f3172180d0d2820 */ /* 0x002fc80000410000 */
[----:B------:R-:W-:Y:S01]  /*6140*/  @P2 FFMA.FTZ R0, R4, R12, R13 ;  /* 0x0000000c04002223 */ /* 0x000fe2000001000d */
[----:B------:R-:W-:Y:S02]  /*6150*/  WARPGROUP.DEPBAR.LE gsb0, 0x0 ;  /* 0x00008000000079c5 */ /* 0x000fe40000010000 */
[----:B------:R-:W-:-:S06]  /*6160*/  WARPGROUP.ARRIVE ;  /* 0x00000000000079c5 */ /* 0x000fcc0000000000 */
[----:B------:R-:W-:Y:S01]  /*6170*/  HGMMA.64x128x16.F32 R24, R140, gdesc[UR12].tnspB, R24, gsb0 ;  /* 0x41e0000c8c187df0 */ /* 0x000fe20008000818 */
[----:B------:R-:W-:Y:S01]  /*6180*/  UMOV UR14, UR8 ;  /* 0x00000008000e7c82 */ /* 0x000fe20008000000 */
[----:B------:R-:W-:Y:S01]  /*6190*/  UMOV UR15, 0x40000040 ;  /* 0x40000040000f7882 */ /* 0x000fe20000000000 */
[----:B------:R-:W-:Y:S01]  /*61a0*/  UIADD3 UR8, UR6, 0x180, URZ ;  /* 0x0000018006087890 */ /* 0x000fe2000fffe03f */
[----:B------:R-:W-:Y:S02]  /*61b0*/  WARPGROUP.DEPBAR.LE gsb0, 0x0 ;  /* 0x00008000000079c5 */ /* 0x000fe40000010000 */
[----:B------:R-:W-:-:S06]  /*61c0*/  WARPGROUP.ARRIVE ;  /* 0x00000000000079c5 */ /* 0x000fcc0000000000 */
[----:B------:R-:W-:Y:S01]  /*61d0*/  HGMMA.64x128x16.F32 R24, R144, gdesc[UR12].tnspB, R24, gsb0 ;  /* 0x41e0000c90187df0 */ /* 0x000fe20008000818 */
[----:B------:R-:W-:Y:S01]  /*61e0*/  UMOV UR14, UR8 ;  /* 0x00000008000e7c82 */ /* 0x000fe20008000000 */
[----:B------:R-:W-:Y:S01]  /*61f0*/  UMOV UR15, 0x40000040 ;  /* 0x40000040000f7882 */ /* 0x000fe20000000000 */
[----:B------:R-:W-:Y:S02]  /*6200*/  UIADD3 UR8, UR6, 0x200, URZ ;  /* 0x0000020006087890 */ /* 0x000fe4000fffe03f */
[----:B------:R-:W-:Y:S01]  /*6210*/  UIADD3 UR6, UR6, 0x280, URZ ;  /* 0x0000028006067890 */ /* 0x000fe2000fffe03f */
[----:B------:R-:W-:Y:S02]  /*6220*/  WARPGROUP.DEPBAR.LE gsb0, 0x0 ;  /* 0x00008000000079c5 */ /* 0x000fe40000010000 */
[----:B------:R-:W-:-:S06]  /*6230*/  WARPGROUP.ARRIVE ;  /* 0x00000000000079c5 */ /* 0x000fcc0000000000 */
[----:B------:R-:W-:Y:S01]  /*6240*/  HGMMA.64x128x16.F32 R24, R148, gdesc[UR12].tnspB, R24, gsb0 ;  /* 0x41e0000c94187df0 */ /* 0x000fe20008000818 */
[----:B------:R-:W-:Y:S01]  /*6250*/  UMOV UR14, UR8 ;  /* 0x00000008000e7c82 */ /* 0x000fe20008000000 */
[----:B------:R-:W-:Y:S01]  /*6260*/  UMOV UR15, 0x40000040 ;  /* 0x40000040000f7882 */ /* 0x000fe20000000000 */
[----:B------:R-:W-:Y:S02]  /*6270*/  WARPGROUP.DEPBAR.LE gsb0, 0x0 ;  /* 0x00008000000079c5 */ /* 0x000fe40000010000 */
[----:B------:R-:W-:-:S07]  /*6280*/  WARPGROUP.ARRIVE ;  /* 0x00000000000079c5 */ /* 0x000fce0000000000 */
[----:B------:R-:W-:Y:S03]  /*6290*/  HGMMA.64x128x16.F32 R24, R152, gdesc[UR12].tnspB, R24, gsb0 ;  /* 0x41e0000c98187df0 */ /* 0x000fe60008000818 */
[----:B------:R-:W-:Y:S02]  /*62a0*/  WARPGROUP.DEPBAR.LE gsb0, 0x0 ;  /* 0x00008000000079c5 */ /* 0x000fe40000010000 */
[----:B------:R-:W-:-:S07]  /*62b0*/  WARPGROUP.ARRIVE ;  /* 0x00000000000079c5 */ /* 0x000fce0000000000 */
[----:B------:R-:W-:Y:S03]  /*62c0*/  HGMMA.64x128x16.F32 R24, R156, gdesc[UR4].tnspB, R24, gsb0 ;  /* 0x41e000049c187df0 */ /* 0x000fe60008000818 */
[----:B------:R-:W-:Y:S02]  /*62d0*/  WARPGROUP.DEPBAR.LE gsb0, 0x0 ;  /* 0x00008000000079c5 */ /* 0x000fe40000010000 */
[----:B0-23--:R-:W-:Y:S05]  /*62e0*/  @!P0 BRA `(.L_x_30) ;  /* 0x0000000000048947 */ /* 0x00dfea0003800000 */
[----:B------:R-:W-:Y:S01]  /*62f0*/  BPT.TRAP 0x1 ;  /* 0x000000040000795c */ /* 0x000fe20000300000 */
.L_x_30:
[----:B------:R-:W0:Y:S01]  /*6300*/  S2UR UR5, SR_SWINHI ;  /* 0x00000000000579c3 */ /* 0x000e220000002f00 */
        /* <DEDUP_REMOVED lines=23> */
[----:B------:R-:W-:Y:S01]  /*6480*/  UMOV UR6, UR4 ;  /* 0x0000000400067c82 */ /* 0x000fe20008000000 */
[----:B0-----:R-:W-:Y:S01]  /*6490*/  UMOV UR7, UR5 ;  /* 0x0000000500077c82 */ /* 0x001fe20008000000 */
[----:B------:R-:W-:Y:S01]  /*64a0*/  FMUL.FTZ R68, R68, R5 ;  /* 0x0000000544447220 */ /* 0x000fe20000410000 */
[----:B------:R-:W-:Y:S01]  /*64b0*/  MOV R36, UR6 ;  /* 0x0000000600247c02 */ /* 0x000fe20008000f00 */
[----:B------:R-:W-:-:S02]  /*64c0*/  IMAD.U32 R37, RZ, RZ, UR7 ;  /* 0x00000007ff257e24 */ /* 0x000fc4000f8e00ff */
        /* <DEDUP_REMOVED lines=8> */
[----:B------:R-:W-:Y:S01]  /*6550*/  IMAD.WIDE R4, R163, 0x2, R36 ;  /* 0x00000002a3047825 */ /* 0x000fe200078e0224 */
[----:B------:R-:W-:-:S03]  /*6560*/  R2UR UR14, R23 ;  /* 0x00000000170e72ca */ /* 0x000fc600000e0000 */
[-C--:B------:R-:W-:Y:S01]  /*6570*/  FMUL.FTZ R109, R38, R11.reuse ;  /* 0x0000000b266d7220 */ /* 0x080fe20000410000 */
[----:B------:R-:W-:Y:S01]  /*6580*/  UIADD3 UR5, -UR60, URZ, URZ ;  /* 0x0000003f3c057290 */ /* 0x000fe2000fffe13f */
[----:B------:R-:W-:Y:S01]  /*6590*/  IMAD R9, R19, 0x40, R2 ;  /* 0x0000004013097824 */ /* 0x000fe200078e0202 */
[C---:B------:R-:W-:Y:S01]  /*65a0*/  IADD3 R23, P3, R4.reuse, 0x4000, RZ ;  /* 0x0000400004177810 */ /* 0x040fe20007f7e0ff */
[----:B------:R-:W-:Y:S01]  /*65b0*/  ULDC UR11, c[0x0][0xc44] ;  /* 0x00031100000b7ab9 */ /* 0x000fe20000000800 */
[C---:B------:R-:W-:Y:S01]  /*65c0*/  IADD3 R29, P1, R4.reuse, 0x4040, RZ ;  /* 0x00004040041d7810 */ /* 0x040fe20007f3e0ff */
[----:B------:R-:W-:Y:S01]  /*65d0*/  ULDC.64 UR8, c[0x0][0xb90] ;  /* 0x0002e40000087ab9 */ /* 0x000fe20000000a00 */
[----:B------:R-:W-:Y:S01]  /*65e0*/  LOP3.LUT R8, R23, 0x380, RZ, 0xc0, !PT ;  /* 0x0000038017087812 */ /* 0x000fe200078ec0ff */
[----:B------:R-:W-:Y:S01]  /*65f0*/  FMUL.FTZ R96, R43, R11 ;  /* 0x0000000b2b607220 */ /* 0x000fe20000410000 */
[----:B------:R-:W-:Y:S01]  /*6600*/  IADD3 R13, P6, R4, 0x20, RZ ;  /* 0x00000020040d7810 */ /* 0x000fe20007fde0ff */
[----:B------:R-:W-:Y:S01]  /*6610*/  IMAD.X R43, RZ, RZ, R5, P1 ;  /* 0x000000ffff2b7224 */ /* 0x000fe200008e0605 */
[----:B------:R-:W-:Y:S01]  /*6620*/  SHF.R.U64 R8, R8, 0x3, RZ ;  /* 0x0000000308087819 */ /* 0x000fe200000012ff */
[----:B------:R-:W-:Y:S01]  /*6630*/  UIMAD UR11, UR11, UR5, UR14 ;  /* 0x000000050b0b72a4 */ /* 0x000fe2000f8e020e */
[----:B------:R-:W-:Y:S01]  /*6640*/  IMAD.WIDE R36, R9, 0x2, R36 ;  /* 0x0000000209247825 */ /* 0x000fe200078e0224 */
[----:B------:R-:W0:Y:S01]  /*6650*/  LDC R101, c[0x0][0xc38] ;  /* 0x00030e00ff657b82 */ /* 0x000e220000000800 */
[----:B------:R-:W-:Y:S01]  /*6660*/  LOP3.LUT R38, R8, R23, RZ, 0x3c, !PT ;  /* 0x0000001708267212 */ /* 0x000fe200078e3cff */
[----:B------:R-:W-:Y:S01]  /*6670*/  USHF.R.S32.HI UR12, URZ, 0x1f, UR11 ;  /* 0x0000001f3f0c7899 */ /* 0x000fe2000801140b */
[----:B------:R-:W-:Y:S01]  /*6680*/  LOP3.LUT R8, R13, 0x380, RZ, 0xc0, !PT ;  /* 0x000003800d087812 */ /* 0x000fe200078ec0ff */
[----:B------:R-:W-:Y:S01]  /*6690*/  UIMAD.WIDE.U32 UR6, UR11, UR8, URZ ;  /* 0x000000080b0672a5 */ /* 0x000fe2000f8e003f */
[-C--:B------:R-:W-:Y:S01]  /*66a0*/  FMUL.FTZ R107, R35, R11.reuse ;  /* 0x0000000b236b7220 */ /* 0x080fe20000410000 */
[----:B------:R-:W-:Y:S01]  /*66b0*/  UIMAD UR5, UR12, UR8, URZ ;  /* 0x000000080c0572a4 */ /* 0x000fe2000f8e023f */
[----:B------:R-:W-:Y:S01]  /*66c0*/  IMAD.X R15, RZ, RZ, R5, P6 ;  /* 0x000000ffff0f7224 */ /* 0x000fe200030e0605 */
[----:B------:R-:W1:Y:S01]  /*66d0*/  LDC R23, c[0x0][0xbe8] ;  /* 0x0002fa00ff177b82 */ /* 0x000e620000000800 */
[----:B------:R-:W-:Y:S01]  /*66e0*/  SHF.R.U64 R8, R8, 0x3, RZ ;  /* 0x0000000308087819 */ /* 0x000fe200000012ff */
[----:B------:R-:W-:Y:S01]  /*66f0*/  UIMAD UR5, UR11, UR9, UR5 ;  /* 0x000000090b0572a4 */ /* 0x000fe2000f8e0205 */
[----:B------:R-:W-:Y:S01]  /*6700*/  IADD3 R35, P6, R36, 0x1000, RZ ;  /* 0x0000100024237810 */ /* 0x000fe20007fde0ff */
[----:B------:R-:W-:Y:S01]  /*6710*/  FMUL.FTZ R108, R34, R11 ;  /* 0x0000000b226c7220 */ /* 0x000fe20000410000 */
[----:B------:R-:W-:Y:S01]  /*6720*/  IADD3 R45, P0, R4, 0x4060, RZ ;  /* 0x00004060042d7810 */ /* 0x000fe20007f1e0ff */
[----:B------:R-:W-:Y:S01]  /*6730*/  UIADD3 UR5, UR7, UR5, URZ ;  /* 0x0000000507057290 */ /* 0x000fe2000fffe03f */
[----:B------:R-:W-:Y:S01]  /*6740*/  LOP3.LUT R14, R8, R13, RZ, 0x3c, !PT ;  /* 0x0000000d080e7212 */ /* 0x000fe200078e3cff */
[----:B------:R-:W-:Y:S01]  /*6750*/  IMAD.U32 R13, RZ, RZ, UR7 ;  /* 0x00000007ff0d7e24 */ /* 0x000fe2000f8e00ff */
[----:B------:R-:W-:Y:S01]  /*6760*/  LOP3.LUT R34, R35, 0x380, RZ, 0xc0, !PT ;  /* 0x0000038023227812 */ /* 0x000fe200078ec0ff */
[-C--:B------:R-:W-:Y:S01]  /*6770*/  FMUL.FTZ R103, R27, R11.reuse ;  /* 0x0000000b1b677220 */ /* 0x080fe20000410000 */
[----:B------:R-:W-:Y:S01]  /*6780*/  LOP3.LUT R9, R4, 0x380, RZ, 0xc0, !PT ;  /* 0x0000038004097812 */ /* 0x000fe200078ec0ff */
[-C--:B------:R-:W-:Y:S01]  /*6790*/  FMUL.FTZ R104, R26, R11.reuse ;  /* 0x0000000b1a687220 */ /* 0x080fe20000410000 */
[----:B------:R-:W-:Y:S01]  /*67a0*/  MOV R13, UR5 ;  /* 0x00000005000d7c02 */ /* 0x000fe20008000f00 */
[----:B------:R-:W-:Y:S01]  /*67b0*/  UIADD3 UR5, UR10, 0x2a860, URZ ;  /* 0x0002a8600a057890 */ /* 0x000fe2000fffe03f */
[----:B------:R-:W-:Y:S01]  /*67c0*/  LOP3.LUT R44, R45, 0x380, RZ, 0xc0, !PT ;  /* 0x000003802d2c7812 */ /* 0x000fe200078ec0ff */
[-C--:B------:R-:W-:Y:S01]  /*67d0*/  FMUL.FTZ R105, R31, R11.reuse ;  /* 0x0000000b1f697220 */ /* 0x080fe20000410000 */
[----:B------:R-:W-:Y:S01]  /*67e0*/  SHF.R.U64 R34, R34, 0x3, RZ ;  /* 0x0000000322227819 */ /* 0x000fe200000012ff */
[----:B------:R-:W-:Y:S01]  /*67f0*/  UPRMT UR5, UR13, 0x654, UR5 ;  /* 0x000006540d057896 */ /* 0x000fe20008000005 */
[----:B------:R-:W-:Y:S01]  /*6800*/  SHF.R.U64 R9, R9, 0x3, RZ ;  /* 0x0000000309097819 */ /* 0x000fe200000012ff */
[-C--:B------:R-:W-:Y:S01]  /*6810*/  FMUL.FTZ R106, R30, R11.reuse ;  /* 0x0000000b1e6a7220 */ /* 0x080fe20000410000 */
[----:B------:R-:W-:Y:S01]  /*6820*/  SHF.R.U64 R44, R44, 0x3, RZ ;  /* 0x000000032c2c7819 */ /* 0x000fe200000012ff */
[-C--:B------:R-:W-:Y:S01]  /*6830*/  FMUL.FTZ R102, R39, R11.reuse ;  /* 0x0000000b27667220 */ /* 0x080fe20000410000 */
[----:B------:R-:W-:Y:S01]  /*6840*/  IADD3 R27, P2, R4, 0x4020, RZ ;  /* 0x00004020041b7810 */ /* 0x000fe20007f5e0ff */
[-C--:B------:R-:W-:Y:S01]  /*6850*/  FMUL.FTZ R99, R42, R11.reuse ;  /* 0x0000000b2a637220 */ /* 0x080fe20000410000 */
[----:B-1----:R-:W-:Y:S01]  /*6860*/  ISETP.NE.AND P1, PT, R23, 0x1, PT ;  /* 0x000000011700780c */ /* 0x002fe20003f25270 */
[-C--:B------:R-:W-:Y:S01]  /*6870*/  FMUL.FTZ R47, R47, R11.reuse ;  /* 0x0000000b2f2f7220 */ /* 0x080fe20000410000 */
[----:B------:R-:W-:Y:S01]  /*6880*/  IADD3 R25, P4, R4, 0x60, RZ ;  /* 0x0000006004197810 */ /* 0x000fe20007f9e0ff */
[-C--:B------:R-:W-:Y:S01]  /*6890*/  FMUL.FTZ R46, R46, R11.reuse ;  /* 0x0000000b2e2e7220 */ /* 0x080fe20000410000 */
[----:B------:R-:W-:Y:S01]  /*68a0*/  IADD3 R21, P5, R4, 0x40, RZ ;  /* 0x0000004004157810 */ /* 0x000fe20007fbe0ff */
[----:B------:R-:W-:Y:S01]  /*68b0*/  FMUL.FTZ R51, R51, R11 ;  /* 0x0000000b33337220 */ /* 0x000fe20000410000 */
[----:B------:R-:W-:Y:S01]  /*68c0*/  LOP3.LUT R34, R34, R35, RZ, 0x3c, !PT ;  /* 0x0000002322227212 */ /* 0x000fe200078e3cff */
[----:B------:R-:W-:Y:S01]  /*68d0*/  IMAD.X R35, RZ, RZ, R37, P6 ;  /* 0x000000ffff237224 */ /* 0x000fe200030e0625 */
[----:B------:R-:W-:Y:S01]  /*68e0*/  LOP3.LUT R4, R9, R4, RZ, 0x3c, !PT ;  /* 0x0000000409047212 */ /* 0x000fe200078e3cff */
[-C--:B------:R-:W-:Y:S01]  /*68f0*/  FMUL.FTZ R50, R50, R11.reuse ;  /* 0x0000000b32327220 */ /* 0x080fe20000410000 */
[----:B------:R-:W-:Y:S01]  /*6900*/  IADD3 R111, P6, R36, 0x7000, RZ ;  /* 0x00007000246f7810 */ /* 0x000fe20007fde0ff */
[-C--:B------:R-:W-:Y:S01]  /*6910*/  FMUL.FTZ R55, R55, R11.reuse ;  /* 0x0000000b37377220 */ /* 0x080fe20000410000 */
[-C--:B------:R-:W-:Y:S01]  /*6920*/  FMUL.FTZ R54, R54, R11.reuse ;  /* 0x0000000b36367220 */ /* 0x080fe20000410000 */
[----:B------:R-:W1:Y:S01]  /*6930*/  @P1 LDC R112, c[0x0][0xbec] ;  /* 0x0002fb00ff701b82 */ /* 0x000e620000000800 */
[-C--:B------:R-:W-:Y:S01]  /*6940*/  FMUL.FTZ R59, R59, R11.reuse ;  /* 0x0000000b3b3b7220 */ /* 0x080fe20000410000 */
[-C--:B------:R-:W-:Y:S01]  /*6950*/  FMUL.FTZ R58, R58, R11.reuse ;  /* 0x0000000b3a3a7220 */ /* 0x080fe20000410000 */
[-C--:B------:R-:W-:Y:S01]  /*6960*/  FMUL.FTZ R63, R63, R11.reuse ;  /* 0x0000000b3f3f7220 */ /* 0x080fe20000410000 */
[-C--:B------:R-:W-:Y:S01]  /*6970*/  FMUL.FTZ R62, R62, R11.reuse ;  /* 0x0000000b3e3e7220 */ /* 0x080fe20000410000 */
[-C--:B------:R-:W-:Y:S01]  /*6980*/  FMUL.FTZ R67, R67, R11.reuse ;  /* 0x0000000b43437220 */ /* 0x080fe20000410000 */
[-C--:B------:R-:W-:Y:S01]  /*6990*/  FMUL.FTZ R66, R66, R11.reuse ;  /* 0x0000000b42427220 */ /* 0x080fe20000410000 */
[-C--:B------:R-:W-:Y:S01]  /*69a0*/  FMUL.FTZ R71, R71, R11.reuse ;  /* 0x0000000b47477220 */ /* 0x080fe20000410000 */
[----:B------:R-:W2:Y:S01]  /*69b0*/  @P1 LDC R113, c[0x0][0xbf0] ;  /* 0x0002fc00ff711b82 */ /* 0x000ea20000000800 */
        /* <DEDUP_REMOVED lines=9> */
[----:B------:R-:W-:Y:S01]  /*6a50*/  LOP3.LUT R44, R44, R45, RZ, 0x3c, !PT ;  /* 0x0000002d2c2c7212 */ /* 0x000fe200078e3cff */
[--C-:B------:R-:W-:Y:S01]  /*6a60*/  IMAD.X R41, RZ, RZ, R5.reuse, P2 ;  /* 0x000000ffff297224 */ /* 0x100fe200010e0605 */
[-C--:B------:R-:W-:Y:S01]  /*6a70*/  IADD3.X R45, RZ, R5.reuse, RZ, P0, !PT ;  /* 0x00000005ff2d7210 */ /* 0x080fe200007fe4ff */
[----:B------:R-:W-:Y:S01]  /*6a80*/  IMAD.X R11, RZ, RZ, R5, P4 ;  /* 0x000000ffff0b7224 */ /* 0x000fe200020e0605 */
[-C--:B------:R-:W-:Y:S01]  /*6a90*/  IADD3.X R39, RZ, R5.reuse, RZ, P3, !PT ;  /* 0x00000005ff277210 */ /* 0x080fe20001ffe4ff */
[----:B------:R-:W-:Y:S01]  /*6aa0*/  IMAD R98, RZ, RZ, -UR14 ;  /* 0x8000000eff627e24 */ /* 0x000fe2000f8e02ff */
[-C--:B------:R-:W-:Y:S01]  /*6ab0*/  IADD3.X R9, RZ, R5.reuse, RZ, P5, !PT ;  /* 0x00000005ff097210 */ /* 0x080fe20002ffe4ff */
[----:B------:R-:W-:Y:S01]  /*6ac0*/  SYNCS.ARRIVE.TRANS64.RED.A1T0 RZ, [UR5], RZ ;  /* 0x000000ffffff79a7 */ /* 0x000fe20008100405 */
[----:B------:R-:W-:Y:S01]  /*6ad0*/  MOV R110, R4 ;  /* 0x00000004006e7202 */ /* 0x000fe20000000f00 */
[----:B0-----:R-:W-:Y:S01]  /*6ae0*/  IMAD R98, R101, R98, UR61 ;  /* 0x0000003d65627e24 */ /* 0x001fe2000f8e0262 */
[----:B------:R-:W-:Y:S01]  /*6af0*/  LOP3.LUT R5, R111, 0x380, RZ, 0xc0, !PT ;  /* 0x000003806f057812 */ /* 0x000fe200078ec0ff */
[----:B------:R-:W-:Y:S01]  /*6b00*/  USHF.R.S32.HI UR10, URZ, 0x1f, UR60 ;  /* 0x0000001f3f0a7899 */ /* 0x000fe2000801143c */
[----:B------:R-:W-:Y:S01]  /*6b10*/  LOP3.LUT R10, R27, 0x380, RZ, 0xc0, !PT ;  /* 0x000003801b0a7812 */ /* 0x000fe200078ec0ff */
[----:B------:R-:W-:Y:S01]  /*6b20*/  ULDC UR5, c[0x0][0xa88] ;  /* 0x0002a20000057ab9 */ /* 0x000fe20000000800 */
[----:B------:R-:W-:Y:S01]  /*6b30*/  F2FP.F16.F32.PACK_AB R4, R20, R97 ;  /* 0x000000611404723e */ /* 0x000fe200000000ff */
[----:B------:R-:W0:Y:S01]  /*6b40*/  LDC.64 R100, c[0x0][0xb98] ;  /* 0x0002e600ff647b82 */ /* 0x000e220000000a00 */
[----:B------:R-:W-:Y:S01]  /*6b50*/  SHF.R.U64 R20, R5, 0x3, RZ ;  /* 0x0000000305147819 */ /* 0x000fe200000012ff */
[----:B------:R-:W-:Y:S01]  /*6b60*/  ULDC.64 UR8, c[0x0][0xae8] ;  /* 0x0002ba0000087ab9 */ /* 0x000fe20000000a00 */
[----:B------:R-:W-:-:S02]  /*6b70*/  SHF.R.U64 R10, R10, 0x3, RZ ;  /* 0x000000030a0a7819 */ /* 0x000fc400000012ff */
[----:B------:R-:W-:Y:S02]  /*6b80*/  LOP3.LUT R20, R20, R111, RZ, 0x3c, !PT ;  /* 0x0000006f14147212 */ /* 0x000fe400078e3cff */
[----:B------:R-:W-:Y:S02]  /*6b90*/  LOP3.LUT R40, R10, R27, RZ, 0x3c, !PT ;  /* 0x0000001b0a287212 */ /* 0x000fe400078e3cff */
[----:B------:R-:W-:Y:S02]  /*6ba0*/  LEA R111, R98, R162, 0x7 ;  /* 0x000000a2626f7211 */ /* 0x000fe400078e38ff */
[----:B------:R-:W-:Y:S02]  /*6bb0*/  LOP3.LUT R10, R25, 0x380, RZ, 0xc0, !PT ;  /* 0x00000380190a7812 */ /* 0x000fe400078ec0ff */
[----:B------:R-:W-:Y:S01]  /*6bc0*/  MOV R97, R44 ;  /* 0x0000002c00617202 */ /* 0x000fe20000000f00 */
[----:B-1----:R-:W-:Y:S01]  /*6bd0*/  @P1 IMAD.HI.U32 R44, R111, R112, RZ ;  /* 0x000000706f2c1227 */ /* 0x002fe200078e00ff */
[----:B------:R-:W-:-:S02]  /*6be0*/  SHF.R.U64 R10, R10, 0x3, RZ ;  /* 0x000000030a0a7819 */ /* 0x000fc400000012ff */
[----:B------:R-:W-:Y:S01]  /*6bf0*/  LOP3.LUT R12, R29, 0x380, RZ, 0xc0, !PT ;  /* 0x000003801d0c7812 */ /* 0x000fe200078ec0ff */
[----:B------:R-:W-:Y:S01]  /*6c00*/  IMAD.MOV.U32 R45, RZ, RZ, R111 ;  /* 0x000000ffff2d7224 */ /* 0x000fe200078e006f */
[----:B------:R-:W-:Y:S02]  /*6c10*/  LOP3.LUT R10, R10, R25, RZ, 0x3c, !PT ;  /* 0x000000190a0a7212 */ /* 0x000fe400078e3cff */
[----:B------:R-:W-:Y:S02]  /*6c20*/  SHF.R.U64 R12, R12, 0x3, RZ ;  /* 0x000000030c0c7819 */ /* 0x000fe400000012ff */
[----:B------:R-:W-:Y:S02]  /*6c30*/  IADD3 R25, P0, R36, 0x6000, RZ ;  /* 0x0000600024197810 */ /* 0x000fe40007f1e0ff */
[----:B--2---:R-:W-:Y:S02]  /*6c40*/  @P1 SHF.R.U32.HI R45, RZ, R113, R44 ;  /* 0x00000071ff2d1219 */ /* 0x004fe4000001162c */
[----:B------:R-:W-:-:S02]  /*6c50*/  F2FP.F16.F32.PACK_AB R6, R6, R7 ;  /* 0x000000070606723e */ /* 0x000fc400000000ff */
[----:B------:R-:W-:Y:S02]  /*6c60*/  F2FP.F16.F32.PACK_AB R5, R103, R104 ;  /* 0x000000686705723e */ /* 0x000fe400000000ff */
[----:B------:R-:W-:Y:S01]  /*6c70*/  F2FP.F16.F32.PACK_AB R7, R105, R106 ;  /* 0x0000006a6907723e */ /* 0x000fe200000000ff */
[----:B------:R-:W-:Y:S01]  /*6c80*/  BAR.SYNC.DEFER_BLOCKING 0x1, 0x100 ;  /* 0x0044000000007b1d */ /* 0x000fe20000010000 */
[----:B------:R-:W-:Y:S01]  /*6c90*/  LOP3.LUT R42, R12, R29, RZ, 0x3c, !PT ;  /* 0x0000001d0c2a7212 */ /* 0x000fe200078e3cff */
[----:B------:R-:W-:Y:S01]  /*6ca0*/  IMAD.U32 R12, RZ, RZ, UR6 ;  /* 0x00000006ff0c7e24 */ /* 0x000fe2000f8e00ff */
[----:B------:R-:W-:Y:S02]  /*6cb0*/  LOP3.LUT R24, R25, 0x380, RZ, 0xc0, !PT ;  /* 0x0000038019187812 */ /* 0x000fe400078ec0ff */
[----:B------:R-:W-:Y:S01]  /*6cc0*/  MOV R105, R38 ;  /* 0x0000002600697202 */ /* 0x000fe20000000f00 */
[----:B------:R-:W-:Y:S01]  /*6cd0*/  IMAD.MOV R38, RZ, RZ, -R45 ;  /* 0x000000ffff267224 */ /* 0x000fe200078e0a2d */
[----:B------:R-:W-:Y:S01]  /*6ce0*/  SHF.R.U64 R24, R24, 0x3, RZ ;  /* 0x0000000318187819 */ /* 0x000fe200000012ff */
[----:B0-----:R-:W-:Y:S01]  /*6cf0*/  IMAD.WIDE.U32 R12, R100, UR60, R12 ;  /* 0x0000003c640c7c25 */ /* 0x001fe2000f8e000c */
[----:B------:R-:W-:Y:S01]  /*6d00*/  MOV R106, R10 ;  /* 0x0000000a006a7202 */ /* 0x000fe20000000f00 */
[----:B------:R-:W-:Y:S01]  /*6d10*/  ULDC.64 UR6, c[0x0][0xb88] ;  /* 0x0002e20000067ab9 */ /* 0x000fe20000000a00 */
[----:B------:R-:W-:Y:S01]  /*6d20*/  LOP3.LUT R24, R24, R25, RZ, 0x3c, !PT ;  /* 0x0000001918187212 */ /* 0x000fe200078e3cff */
[----:B------:R-:W-:Y:S01]  /*6d30*/  IMAD R11, R23, R38, R111 ;  /* 0x00000026170b7224 */ /* 0x000fe200078e026f */
[----:B------:R-:W-:-:S02]  /*6d40*/  IADD3.X R25, RZ, R37, RZ, P0, !PT ;  /* 0x00000025ff197210 */ /* 0x000fc400007fe4ff */
[C---:B------:R-:W-:Y:S02]  /*6d50*/  IADD3 R29, P3, R36.reuse, 0x4000, RZ ;  /* 0x00004000241d7810 */ /* 0x040fe40007f7e0ff */
[----:B------:R-:W-:Y:S02]  /*6d60*/  SHF.R.S32.HI R39, RZ, 0x1f, R45 ;  /* 0x0000001fff277819 */ /* 0x000fe4000001142d */
[----:B------:R-:W-:Y:S02]  /*6d70*/  SHF.R.S32.HI R10, RZ, 0x1f, R11 ;  /* 0x0000001fff0a7819 */ /* 0x000fe4000001140b */
[----:B------:R-:W-:Y:S02]  /*6d80*/  IADD3 R12, P0, R45, R12, RZ ;  /* 0x0000000c2d0c7210 */ /* 0x000fe40007f1e0ff */
[----:B------:R-:W-:Y:S01]  /*6d90*/  LOP3.LUT R8, R21, 0x380, RZ, 0xc0, !PT ;  /* 0x0000038015087812 */ /* 0x000fe200078ec0ff */
[----:B------:R0:W-:Y:S01]  /*6da0*/  STSM.16.M88.4 [R110], R4 ;  /* 0x000000046e007844 */ /* 0x0001e20000000200 */
[----:B------:R-:W-:Y:S01]  /*6db0*/  IADD3 R27, P2, R36, 0x5000, RZ ;  /* 0x00005000241b7810 */ /* 0x000fe20007f5e0ff */
[----:B------:R-:W-:Y:S01]  /*6dc0*/  IMAD R10, R10, UR6, RZ ;  /* 0x000000060a0a7c24 */ /* 0x000fe2000f8e02ff */
[----:B------:R-:W-:-:S02]  /*6dd0*/  LOP3.LUT R28, R29, 0x380, RZ, 0xc0, !PT ;  /* 0x000003801d1c7812 */ /* 0x000fc400078ec0ff */
[----:B------:R-:W-:Y:S02]  /*6de0*/  SHF.R.U64 R8, R8, 0x3, RZ ;  /* 0x0000000308087819 */ /* 0x000fe400000012ff */
[----:B------:R-:W-:Y:S02]  /*6df0*/  LOP3.LUT R26, R27, 0x380, RZ, 0xc0, !PT ;  /* 0x000003801b1a7812 */ /* 0x000fe400078ec0ff */
[----:B------:R-:W-:Y:S02]  /*6e00*/  MOV R104, R40 ;  /* 0x0000002800687202 */ /* 0x000fe40000000f00 */
[----:B------:R-:W-:Y:S02]  /*6e10*/  MOV R15, R14 ;  /* 0x0000000e000f7202 */ /* 0x000fe40000000f00 */
[----:B------:R-:W-:Y:S02]  /*6e20*/  SHF.R.U64 R28, R28, 0x3, RZ ;  /* 0x000000031c1c7819 */ /* 0x000fe400000012ff */
[----:B------:R-:W-:Y:S01]  /*6e30*/  LEA R41, R98, R161, 0x7 ;  /* 0x000000a162297211 */ /* 0x000fe200078e38ff */
[----:B0-----:R-:W-:Y:S01]  /*6e40*/  IMAD R4, R100, UR10, RZ ;  /* 0x0000000a64047c24 */ /* 0x001fe2000f8e02ff */
[----:B------:R-:W-:-:S02]  /*6e50*/  F2FP.F16.F32.PACK_AB R5, R107, R108 ;  /* 0x0000006c6b05723e */ /* 0x000fc400000000ff */
[----:B------:R-:W-:Y:S01]  /*6e60*/  F2FP.F16.F32.PACK_AB R6, R92, R93 ;  /* 0x0000005d5c06723e */ /* 0x000fe200000000ff */
[----:B------:R-:W-:Y:S01]  /*6e70*/  IMAD R101, R101, UR60, R4 ;  /* 0x0000003c65657c24 */ /* 0x000fe2000f8e0204 */
[----:B------:R-:W-:Y:S02]  /*6e80*/  F2FP.F16.F32.PACK_AB R4, R94, R95 ;  /* 0x0000005f5e04723e */ /* 0x000fe400000000ff */
[----:B------:R-:W-:Y:S02]  /*6e90*/  F2FP.F16.F32.PACK_AB R7, R102, R109 ;  /* 0x0000006d6607723e */ /* 0x000fe400000000ff */
[----:B------:R-:W-:Y:S01]  /*6ea0*/  IADD3.X R13, R39, R13, R101, P0, !PT ;  /* 0x0000000d270d7210 */ /* 0x000fe200007fe465 */
[C---:B------:R-:W-:Y:S01]  /*6eb0*/  IMAD R39, R11.reuse, UR7, R10 ;  /* 0x000000070b277c24 */ /* 0x040fe2000f8e020a */
[----:B------:R-:W-:Y:S01]  /*6ec0*/  LOP3.LUT R8, R8, R21, RZ, 0x3c, !PT ;  /* 0x0000001508087212 */ /* 0x000fe200078e3cff */
[----:B------:R0:W-:Y:S01]  /*6ed0*/  STSM.16.M88.4 [R15], R4 ;  /* 0x000000040f007844 */ /* 0x0001e20000000200 */
[----:B------:R-:W-:Y:S01]  /*6ee0*/  SHF.R.U64 R26, R26, 0x3, RZ ;  /* 0x000000031a1a7819 */ /* 0x000fe200000012ff */
[----:B------:R-:W-:Y:S01]  /*6ef0*/  IMAD.WIDE.U32 R12, R11, UR6, R12 ;  /* 0x000000060b0c7c25 */ /* 0x000fe2000f8e000c */
[----:B------:R-:W-:Y:S01]  /*6f00*/  F2FP.F16.F32.PACK_AB R10, R89, R90 ;  /* 0x0000005a590a723e */ /* 0x000fe200000000ff */
[----:B------:R-:W-:Y:S01]  /*6f10*/  ULDC.64 UR6, c[0x0][0xb50] ;  /* 0x0002d40000067ab9 */ /* 0x000fe20000000a00 */
[----:B------:R-:W-:Y:S01]  /*6f20*/  LOP3.LUT R28, R28, R29, RZ, 0x3c, !PT ;  /* 0x0000001d1c1c7212 */ /* 0x000fe200078e3cff */
[----:B------:R-:W-:Y:S01]  /*6f30*/  IMAD R90, R23, UR5, RZ ;  /* 0x00000005175a7c24 */ /* 0x000fe2000f8e02ff */
[----:B------:R-:W-:Y:S01]  /*6f40*/  MOV R14, R8 ;  /* 0x00000008000e7202 */ /* 0x000fe20000000f00 */
[----:B------:R-:W-:Y:S01]  /*6f50*/  IMAD.X R29, RZ, RZ, R37, P3 ;  /* 0x000000ffff1d7224 */ /* 0x000fe200018e0625 */
[----:B------:R-:W-:-:S02]  /*6f60*/  LOP3.LUT P0, RZ, R22, 0x3, RZ, 0xc0, !PT ;  /* 0x0000000316ff7812 */ /* 0x000fc4000780c0ff */
[----:B------:R-:W-:Y:S02]  /*6f70*/  F2FP.F16.F32.PACK_AB R8, R88, R91 ;  /* 0x0000005b5808723e */ /* 0x000fe400000000ff */
[----:B------:R-:W-:Y:S02]  /*6f80*/  F2FP.F16.F32.PACK_AB R9, R96, R99 ;  /* 0x000000636009723e */ /* 0x000fe400000000ff */
[----:B------:R-:W-:Y:S01]  /*6f90*/  F2FP.F16.F32.PACK_AB R11, R47, R46 ;  /* 0x0000002e2f0b723e */ /* 0x000fe200000000ff */
[----:B0-----:R-:W-:Y:S01]  /*6fa0*/  VIADD R5, R41, 0x8 ;  /* 0x0000000829057836 */ /* 0x001fe20000000000 */
[----:B------:R-:W-:Y:S01]  /*6fb0*/  LEA R38, P3, R12, UR6, 0x2 ;  /* 0x000000060c267c11 */ /* 0x000fe2000f8610ff */
[----:B------:R-:W-:Y:S01]  /*6fc0*/  IMAD.IADD R7, R13, 0x1, R39 ;  /* 0x000000010d077824 */ /* 0x000fe200078e0227 */
[----:B------:R-:W-:Y:S01]  /*6fd0*/  LOP3.LUT R26, R26, R27, RZ, 0x3c, !PT ;  /* 0x0000001b1a1a7212 */ /* 0x000fe200078e3cff */
[----:B------:R-:W-:Y:S01]  /*6fe0*/  IMAD.X R27, RZ, RZ, R37, P2 ;  /* 0x000000ffff1b7224 */ /* 0x000fe200010e0625 */
[-C--:B------:R-:W-:Y:S01]  /*6ff0*/  ISETP.GE.OR P2, PT, R41, R90.reuse, P0 ;  /* 0x0000005a2900720c */ /* 0x080fe20000746670 */
[----:B------:R0:W-:Y:S01]  /*7000*/  STSM.16.M88.4 [R14], R8 ;  /* 0x000000080e007844 */ /* 0x0001e20000000200 */
[----:B------:R-:W-:-:S02]  /*7010*/  ISETP.GE.OR P0, PT, R5, R90, P0 ;  /* 0x0000005a0500720c */ /* 0x000fc40000706670 */
[----:B------:R-:W-:Y:S01]  /*7020*/  LEA.HI.X R39, R12, UR7, R7, 0x2, P3 ;  /* 0x000000070c277c11 */ /* 0x000fe200098f1407 */
[----:B------:R-:W-:Y:S01]  /*7030*/  SHFL.IDX PT, R88, R38, RZ, 0x1c1f ;  /* 0x001c1fff26587589 */ /* 0x000fe200000e0000 */
[----:B------:R-:W-:Y:S02]  /*7040*/  F2FP.F16.F32.PACK_AB R4, R49, R48 ;  /* 0x000000303104723e */ /* 0x000fe400000000ff */
[----:B------:R-:W-:Y:S01]  /*7050*/  F2FP.F16.F32.PACK_AB R5, R51, R50 ;  /* 0x000000323305723e */ /* 0x000fe200000000ff */
[----:B------:R-:W1:Y:S01]  /*7060*/  SHFL.IDX PT, R89, R39, RZ, 0x1c1f ;  /* 0x001c1fff27597589 */ /* 0x000e6200000e0000 */
[----:B------:R-:W-:Y:S02]  /*7070*/  F2FP.F16.F32.PACK_AB R6, R53, R52 ;  /* 0x000000343506723e */ /* 0x000fe400000000ff */
[----:B------:R-:W-:Y:S02]  /*7080*/  F2FP.F16.F32.PACK_AB R7, R55, R54 ;  /* 0x000000363707723e */ /* 0x000fe400000000ff */
[----:B------:R-:W-:-:S02]  /*7090*/  F2FP.F16.F32.PACK_AB R12, R57, R56 ;  /* 0x00000038390c723e */ /* 0x000fc400000000ff */
[----:B------:R-:W-:Y:S01]  /*70a0*/  F2FP.F16.F32.PACK_AB R13, R59, R58 ;  /* 0x0000003a3b0d723e */ /* 0x000fe200000000ff */
[----:B------:R-:W-:Y:S01]  /*70b0*/  STSM.16.M88.4 [R106], R4 ;  /* 0x000000046a007844 */ /* 0x000fe20000000200 */
[----:B0-----:R-:W-:Y:S01]  /*70c0*/  F2FP.F16.F32.PACK_AB R14, R61, R60 ;  /* 0x0000003c3d0e723e */ /* 0x001fe200000000ff */
[----:B------:R-:W0:Y:S01]  /*70d0*/  @P1 LDC R59, c[0x0][0xbec] ;  /* 0x0002fb00ff3b1b82 */ /* 0x000e220000000800 */
[----:B------:R-:W-:Y:S01]  /*70e0*/  F2FP.F16.F32.PACK_AB R15, R63, R62 ;  /* 0x0000003e3f0f723e */ /* 0x000fe200000000ff */
[----:B------:R-:W-:Y:S01]  /*70f0*/  SHFL.IDX PT, R56, R38, 0x1, 0x1c1f ;  /* 0x003c1f0026387f89 */ /* 0x000fe200000e0000 */
[----:B------:R-:W-:Y:S02]  /*7100*/  F2FP.F16.F32.PACK_AB R72, R73, R72 ;  /* 0x000000484948723e */ /* 0x000fe400000000ff */
[----:B------:R-:W-:Y:S01]  /*7110*/  F2FP.F16.F32.PACK_AB R8, R65, R64 ;  /* 0x000000404108723e */ /* 0x000fe200000000ff */
[----:B------:R-:W-:Y:S01]  /*7120*/  STSM.16.M88.4 [R105], R12 ;  /* 0x0000000c69007844 */ /* 0x000fe20000000200 */
[----:B------:R-:W-:Y:S01]  /*7130*/  F2FP.F16.F32.PACK_AB R9, R67, R66 ;  /* 0x000000424309723e */ /* 0x000fe200000000ff */
[----:B------:R-:W2:Y:S01]  /*7140*/  @P1 LDC R61, c[0x0][0xbf0] ;  /* 0x0002fc00ff3d1b82 */ /* 0x000ea20000000800 */
[----:B------:R-:W-:Y:S01]  /*7150*/  F2FP.F16.F32.PACK_AB R10, R69, R68 ;  /* 0x00000044450a723e */ /* 0x000fe200000000ff */
[----:B------:R-:W3:Y:S01]  /*7160*/  SHFL.IDX PT, R57, R39, 0x1, 0x1c1f ;  /* 0x003c1f0027397f89 */ /* 0x000ee200000e0000 */
[----:B------:R-:W-:-:S02]  /*7170*/  F2FP.F16.F32.PACK_AB R11, R71, R70 ;  /* 0x00000046470b723e */ /* 0x000fc400000000ff */
[----:B------:R-:W-:Y:S02]  /*7180*/  F2FP.F16.F32.PACK_AB R73, R75, R74 ;  /* 0x0000004a4b49723e */ /* 0x000fe400000000ff */
[----:B------:R-:W-:Y:S01]  /*7190*/  F2FP.F16.F32.PACK_AB R80, R81, R80 ;  /* 0x000000505150723e */ /* 0x000fe200000000ff */
[----:B------:R-:W-:Y:S01]  /*71a0*/  STSM.16.M88.4 [R104], R8 ;  /* 0x0000000868007844 */ /* 0x000fe20000000200 */
[----:B------:R-:W-:Y:S02]  /*71b0*/  MOV R103, R42 ;  /* 0x0000002a00677202 */ /* 0x000fe40000000f00 */
[----:B------:R-:W-:Y:S02]  /*71c0*/  F2FP.F16.F32.PACK_AB R74, R77, R76 ;  /* 0x0000004c4d4a723e */ /* 0x000fe400000000ff */
[----:B------:R-:W-:Y:S02]  /*71d0*/  F2FP.F16.F32.PACK_AB R75, R79, R78 ;  /* 0x0000004e4f4b723e */ /* 0x000fe400000000ff */
[----:B------:R-:W-:-:S02]  /*71e0*/  F2FP.F16.F32.PACK_AB R81, R83, R82 ;  /* 0x000000525351723e */ /* 0x000fc400000000ff */
[----:B------:R-:W-:Y:S01]  /*71f0*/  F2FP.F16.F32.PACK_AB R82, R85, R84 ;  /* 0x000000545552723e */ /* 0x000fe200000000ff */
[----:B------:R-:W-:Y:S01]  /*7200*/  STSM.16.M88.4 [R103], R72 ;  /* 0x0000004867007844 */ /* 0x000fe20000000200 */
[----:B------:R-:W-:Y:S02]  /*7210*/  F2FP.F16.F32.PACK_AB R83, R87, R86 ;  /* 0x000000565753723e */ /* 0x000fe400000000ff */
[C---:B------:R-:W-:Y:S02]  /*7220*/  LOP3.LUT R21, R36.reuse, 0x380, RZ, 0xc0, !PT ;  /* 0x0000038024157812 */ /* 0x040fe400078ec0ff */
[C---:B------:R-:W-:Y:S01]  /*7230*/  IADD3 R33, P5, R36.reuse, 0x2000, RZ ;  /* 0x0000200024217810 */ /* 0x040fe20007fbe0ff */
[----:B------:R-:W-:Y:S01]  /*7240*/  STSM.16.M88.4 [R97], R80 ;  /* 0x0000005061007844 */ /* 0x000fe20000000200 */
[----:B------:R-:W-:Y:S01]  /*7250*/  SHF.R.U64 R21, R21, 0x3, RZ ;  /* 0x0000000315157819 */ /* 0x000fe200000012ff */
[----:B------:R-:W-:Y:S01]  /*7260*/  UIMAD UR5, UR12, UR8, URZ ;  /* 0x000000080c0572a4 */ /* 0x000fe2000f8e023f */
[----:B------:R-:W-:Y:S01]  /*7270*/  BAR.SYNC.DEFER_BLOCKING 0x1, 0x100 ;  /* 0x0044000000007b1d */ /* 0x000fe20000010000 */
[----:B------:R-:W-:-:S02]  /*7280*/  IADD3 R31, P4, R36, 0x3000, RZ ;  /* 0x00003000241f7810 */ /* 0x000fc40007f9e0ff */
[----:B------:R-:W-:Y:S01]  /*7290*/  LOP3.LUT R36, R21, R36, RZ, 0x3c, !PT ;  /* 0x0000002415247212 */ /* 0x000fe200078e3cff */
[----:B------:R-:W-:Y:S01]  /*72a0*/  IMAD.X R21, RZ, RZ, R37, P6 ;  /* 0x000000ffff157224 */ /* 0x000fe200030e0625 */
[----:B------:R-:W-:Y:S01]  /*72b0*/  UIMAD.WIDE.U32 UR6, UR11, UR8, URZ ;  /* 0x000000080b0672a5 */ /* 0x000fe2000f8e003f */
[----:B------:R-:W-:Y:S01]  /*72c0*/  LOP3.LUT R32, R33, 0x380, RZ, 0xc0, !PT ;  /* 0x0000038021207812 */ /* 0x000fe200078ec0ff */
[----:B------:R-:W-:Y:S01]  /*72d0*/  UIMAD UR5, UR11, UR9, UR5 ;  /* 0x000000090b0572a4 */ /* 0x000fe2000f8e0205 */
[----:B------:R-:W-:Y:S02]  /*72e0*/  LOP3.LUT R30, R31, 0x380, RZ, 0xc0, !PT ;  /* 0x000003801f1e7812 */ /* 0x000fe400078ec0ff */
[----:B------:R-:W-:Y:S01]  /*72f0*/  ULDC.64 UR8, c[0x0][0xaf0] ;  /* 0x0002bc0000087ab9 */ /* 0x000fe20000000a00 */
[----:B-1----:R1:W-:Y:S01]  /*7300*/  @!P2 ST.E desc[UR36][R88.64], R3 ;  /* 0x000000035800a985 */ /* 0x0023e2000c101924 */
[----:B------:R-:W-:Y:S01]  /*7310*/  UIADD3 UR7, UR7, UR5, URZ ;  /* 0x0000000507077290 */ /* 0x000fe2000fffe03f */
[----:B------:R-:W-:-:S02]  /*7320*/  SHF.R.U64 R32, R32, 0x3, RZ ;  /* 0x0000000320207819 */ /* 0x000fc400000012ff */
[----:B---3--:R0:W-:Y:S01]  /*7330*/  @!P0 ST.E desc[UR36][R56.64], R0 ;  /* 0x0000000038008985 */ /* 0x0081e2000c101924 */
[----:B------:R-:W-:Y:S02]  /*7340*/  SHF.R.U64 R30, R30, 0x3, RZ ;  /* 0x000000031e1e7819 */ /* 0x000fe400000012ff */
[----:B-1----:R-:W-:Y:S01]  /*7350*/  LEA R3, R17, R19, 0x5 ;  /* 0x0000001311037211 */ /* 0x002fe200078e28ff */
[----:B------:R1:W5:Y:S01]  /*7360*/  LD.E.128 R44, desc[UR36][R34.64] ;  /* 0x00000024222c7980 */ /* 0x000362000c101d00 */
[----:B------:R-:W-:Y:S01]  /*7370*/  UIMAD UR5, UR10, UR8, URZ ;  /* 0x000000080a0572a4 */ /* 0x000fe2000f8e023f */
[----:B------:R-:W-:Y:S01]  /*7380*/  LOP3.LUT R32, R32, R33, RZ, 0x3c, !PT ;  /* 0x0000002120207212 */ /* 0x000fe200078e3cff */
[----:B------:R-:W-:Y:S01]  /*7390*/  UIMAD.WIDE.U32 UR6, UR60, UR8, UR6 ;  /* 0x000000083c0672a5 */ /* 0x000fe2000f8e0006 */
[----:B------:R3:W5:Y:S01]  /*73a0*/  LD.E.128 R52, desc[UR36][R28.64] ;  /* 0x000000241c347980 */ /* 0x000762000c101d00 */
[----:B------:R-:W-:-:S03]  /*73b0*/  LOP3.LUT R30, R30, R31, RZ, 0x3c, !PT ;  /* 0x0000001f1e1e7212 */ /* 0x000fc600078e3cff */
[----:B------:R4:W5:Y:S01]  /*73c0*/  LD.E.128 R8, desc[UR36][R20.64] ;  /* 0x0000002414087980 */ /* 0x000962000c101d00 */
[----:B-1----:R-:W1:Y:S01]  /*73d0*/  LDC.64 R34, c[0x0][0xae0] ;  /* 0x0002b800ff227b82 */ /* 0x002e620000000a00 */
[----:B------:R-:W-:Y:S01]  /*73e0*/  UIMAD UR5, UR60, UR9, UR5 ;  /* 0x000000093c0572a4 */ /* 0x000fe2000f8e0205 */
[----:B------:R-:W-:Y:S01]  /*73f0*/  IMAD.X R33, RZ, RZ, R37, P5 ;  /* 0x000000ffff217224 */ /* 0x000fe200028e0625 */
[----:B------:R-:W-:Y:S01]  /*7400*/  IADD3.X R31, RZ, R37, RZ, P4, !PT ;  /* 0x00000025ff1f7210 */ /* 0x000fe200027fe4ff */
[----:B---3--:R-:W-:Y:S01]  /*7410*/  IMAD R28, R98, 0x80, R3 ;  /* 0x00000080621c7824 */ /* 0x008fe200078e0203 */
[----:B------:R-:W-:Y:S01]  /*7420*/  UIADD3 UR7, UR7, UR5, URZ ;  /* 0x0000000507077290 */ /* 0x000fe2000fffe03f */
[----:B------:R-:W5:Y:S02]  /*7430*/  LD.E.128 R36, desc[UR36][R36.64] ;  /* 0x0000002424247980 */ /* 0x000f64000c101d00 */
[----:B0-----:R-:W-:Y:S02]  /*7440*/  @P1 IMAD.HI.U32 R0, R28, R59, RZ ;  /* 0x0000003b1c001227 */ /* 0x001fe400078e00ff */
[----:B------:R-:W5:Y:S02]  /*7450*/  LD.E.128 R40, desc[UR36][R32.64] ;  /* 0x0000002420287980 */ /* 0x000f64000c101d00 */
[----:B----4-:R-:W-:Y:S01]  /*7460*/  IMAD.MOV.U32 R20, RZ, RZ, R28 ;  /* 0x000000ffff147224 */ /* 0x010fe200078e001c */
[----:B--2---:R-:W-:Y:S01]  /*7470*/  @P1 SHF.R.U32.HI R20, RZ, R61, R0 ;  /* 0x0000003dff141219 */ /* 0x004fe20000011600 */
[----:B------:R-:W5:Y:S03]  /*7480*/  LD.E.128 R4, desc[UR36][R30.64] ;  /* 0x000000241e047980 */ /* 0x000f66000c101d00 */
[----:B------:R-:W-:Y:S01]  /*7490*/  IADD3 R0, -R20, RZ, RZ ;  /* 0x000000ff14007210 */ /* 0x000fe20007ffe1ff */
[----:B------:R-:W5:Y:S01]  /*74a0*/  LD.E.128 R48, desc[UR36][R26.64] ;  /* 0x000000241a307980 */ /* 0x000f62000c101d00 */
[----:B------:R-:W-:-:S03]  /*74b0*/  SHF.R.S32.HI R3, RZ, 0x1f, R20 ;  /* 0x0000001fff037819 */ /* 0x000fc60000011414 */
[----:B------:R-:W-:Y:S01]  /*74c0*/  IMAD R23, R23, R0, R28 ;  /* 0x0000000017177224 */ /* 0x000fe200078e021c */
[----:B------:R0:W5:Y:S01]  /*74d0*/  LD.E.128 R12, desc[UR36][R24.64] ;  /* 0x00000024180c7980 */ /* 0x000162000c101d00 */
[-C--:B-1----:R-:W-:Y:S01]  /*74e0*/  IMAD R3, R3, R34.reuse, RZ ;  /* 0x0000002203037224 */ /* 0x082fe200078e02ff */
[----:B------:R-:W-:Y:S01]  /*74f0*/  @!PT LDS RZ, [RZ] ;  /* 0x00000000fffff984 */ /* 0x000fe20000000800 */
[----:B------:R-:W-:Y:S01]  /*7500*/  @!PT LDS RZ, [RZ] ;  /* 0x00000000fffff984 */ /* 0x000fe20000000800 */
[----:B------:R-:W-:Y:S01]  /*7510*/  @!PT LDS RZ, [RZ] ;  /* 0x00000000fffff984 */ /* 0x000fe20000000800 */
[----:B------:R-:W-:Y:S01]  /*7520*/  @!PT LDS RZ, [RZ] ;  /* 0x00000000fffff984 */ /* 0x000fe20000000800 */
[----:B------:R1:W-:Y:S06]  /*7530*/  MEMBAR.ALL.CTA ;  /* 0x0000000000007992 */ /* 0x0003ec0000008000 */
[----:B-1----:R-:W1:Y:S01]  /*7540*/  FENCE.VIEW.ASYNC.S ;  /* 0x00000000000073c6 */ /* 0x002e620000000000 */
[C---:B------:R-:W-:Y:S01]  /*7550*/  IMAD R3, R20.reuse, R35, R3 ;  /* 0x0000002314037224 */ /* 0x040fe200078e0203 */
[----:B------:R-:W-:Y:S01]  /*7560*/  SHF.R.S32.HI R0, RZ, 0x1f, R23 ;  /* 0x0000001fff007819 */ /* 0x000fe20000011417 */
[----:B------:R-:W-:Y:S01]  /*7570*/  IMAD.WIDE.U32 R20, R20, R34, UR6 ;  /* 0x0000000614147e25 */ /* 0x000fe2000f8e0022 */
[----:B------:R-:W-:-:S03]  /*7580*/  ULDC.64 UR6, c[0x0][0xad8] ;  /* 0x0002b60000067ab9 */ /* 0x000fc60000000a00 */
[----:B------:R-:W-:Y:S02]  /*7590*/  IMAD.IADD R21, R21, 0x1, R3 ;  /* 0x0000000115157824 */ /* 0x000fe400078e0203 */
[----:B------:R-:W-:Y:S02]  /*75a0*/  IMAD R0, R0, UR6, RZ ;  /* 0x0000000600007c24 */ /* 0x000fe4000f8e02ff */
[----:B------:R-:W-:Y:S01]  /*75b0*/  IMAD R29, R98, 0x80, R19 ;  /* 0x00000080621d7824 */ /* 0x000fe200078e0213 */
[----:B------:R-:W-:Y:S01]  /*75c0*/  UIADD3 UR4, UR4, 0x2a820, URZ ;  /* 0x0002a82004047890 */ /* 0x000fe2000fffe03f */
[C---:B0-----:R-:W-:Y:S02]  /*75d0*/  IMAD R25, R23.reuse, UR7, R0 ;  /* 0x0000000717197c24 */ /* 0x041fe4000f8e0200 */
[----:B------:R-:W-:Y:S01]  /*75e0*/  IMAD.WIDE.U32 R20, R23, UR6, R20 ;  /* 0x0000000617147c25 */ /* 0x000fe2000f8e0014 */
[----:B------:R-:W-:Y:S01]  /*75f0*/  UIADD3 UR38, UR38, 0x1, URZ ;  /* 0x0000000126267890 */ /* 0x000fe2000fffe03f */
[----:B------:R-:W-:Y:S01]  /*7600*/  ISETP.GE.AND P1, PT, R29, R90, PT ;  /* 0x0000005a1d00720c */ /* 0x000fe20003f26270 */
[----:B------:R-:W-:Y:S01]  /*7610*/  ULDC.64 UR6, c[0x0][0xa80] ;  /* 0x0002a00000067ab9 */ /* 0x000fe20000000a00 */
[----:B------:R-:W-:Y:S01]  /*7620*/  IMAD.IADD R21, R21, 0x1, R25 ;  /* 0x0000000115157824 */ /* 0x000fe200078e0219 */
[----:B------:R-:W-:Y:S01]  /*7630*/  UPRMT UR4, URZ, 0x654, UR4 ;  /* 0x000006543f047896 */ /* 0x000fe20008000004 */
[----:B------:R-:W-:Y:S01]  /*7640*/  LEA R0, P2, R20, UR6, 0x1 ;  /* 0x0000000614007c11 */ /* 0x000fe2000f8408ff */
[----:B------:R-:W-:Y:S01]  /*7650*/  UISETP.NE.AND UP0, UPT, UR38, 0x2, UPT ;  /* 0x000000022600788c */ /* 0x000fe2000bf05270 */
[----:B------:R-:W-:-:S02]  /*7660*/  IADD3 R3, R29, 0x20, RZ ;  /* 0x000000201d037810 */ /* 0x000fc40007ffe0ff */
[----:B------:R-:W-:Y:S01]  /*7670*/  LEA.HI.X R23, R20, UR7, R21, 0x1, P2 ;  /* 0x0000000714177c11 */ /* 0x000fe200090f0c15 */
[----:B------:R-:W-:Y:S01]  /*7680*/  USEL UR6, URZ, 0x1, UP0 ;  /* 0x000000013f067887 */ /* 0x000fe20008000000 */
[-C--:B------:R-:W-:Y:S01]  /*7690*/  ISETP.GE.AND P3, PT, R3, R90.reuse, PT ;  /* 0x0000005a0300720c */ /* 0x080fe20003f66270 */
[----:B------:R-:W-:Y:S01]  /*76a0*/  ULDC UR5, c[0x0][0xc] ;  /* 0x0000030000057ab9 */ /* 0x000fe20000000800 */
[----:B------:R-:W-:Y:S01]  /*76b0*/  VIADD R3, R29, 0x40 ;  /* 0x000000401d037836 */ /* 0x000fe20000000000 */
[----:B------:R-:W-:Y:S01]  /*76c0*/  UIADD3 UR61, UR5, UR61, URZ ;  /* 0x0000003d053d7290 */ /* 0x000fe2000fffe03f */
[----:B-1----:R0:W1:Y:S01]  /*76d0*/  SHFL.IDX PT, R26, R0, RZ, 0x181f ;  /* 0x00181fff001a7589 */ /* 0x00206200000e0000 */
[----:B------:R-:W-:Y:S01]  /*76e0*/  USEL UR38, UR38, URZ, UP0 ;  /* 0x0000003f26267287 */ /* 0x000fe20008000000 */
[----:B------:R-:W-:Y:S01]  /*76f0*/  SYNCS.ARRIVE.TRANS64.RED.A1T0 RZ, [UR4], RZ ;  /* 0x000000ffffff79a7 */ /* 0x000fe20008100404 */
[----:B------:R-:W-:Y:S01]  /*7700*/  ULOP3.LUT UR39, UR39, UR6, URZ, 0x3c, !UPT ;  /* 0x0000000627277292 */ /* 0x000fe2000f8e3c3f */
[----:B------:R0:W2:Y:S01]  /*7710*/  SHFL.IDX PT, R27, R23, RZ, 0x181f ;  /* 0x00181fff171b7589 */ /* 0x0000a200000e0000 */
[----:B------:R-:W-:Y:S01]  /*7720*/  BSSY B0, `(.L_x_31) ;  /* 0x000000b000007945 */ /* 0x000fe20003800000 */
[----:B------:R-:W-:-:S03]  /*7730*/  ISETP.GE.AND P0, PT, R3, R90, PT ;  /* 0x0000005a0300720c */ /* 0x000fc60003f06270 */
[----:B------:R-:W-:Y:S10]  /*7740*/  @P1 BRA `(.L_x_32) ;  /* 0x0000000000201947 */ /* 0x000ff40003800000 */
[----:B------:R-:W-:Y:S02]  /*7750*/  ULDC UR4, c[0x0][0xac8] ;  /* 0x0002b20000047ab9 */ /* 0x000fe40000000800 */
[----:B------:R-:W-:Y:S02]  /*7760*/  ISETP.GE.AND P2, PT, R16, UR4, PT ;  /* 0x0000000410007c0c */ /* 0x000fe4000bf46270 */
[----:B------:R-:W-:-:S11]  /*7770*/  ISETP.GE.AND P1, PT, R2, UR4, PT ;  /* 0x0000000402007c0c */ /* 0x000fd6000bf26270 */
[----:B-1----:R-:W-:Y:S02]  /*7780*/  @!P2 LEA R24, P4, R16, R26, 0x1 ;  /* 0x0000001a1018a211 */ /* 0x002fe400078808ff */
[----:B--2---:R-:W-:Y:S02]  /*7790*/  @!P1 IMAD.WIDE R20, R2, 0x2, R26 ;  /* 0x0000000202149825 */ /* 0x004fe400078e021a */
[----:B------:R-:W-:-:S03]  /*77a0*/  @!P2 LEA.HI.X R25, R16, R27, R166, 0x1, P4 ;  /* 0x0000001b1019a211 */ /* 0x000fc600020f0ca6 */
[----:B-----5:R3:W-:Y:S04]  /*77b0*/  @!P1 ST.E.128 desc[UR36][R20.64], R36 ;  /* 0x0000002414009985 */ /* 0x0207e8000c101d24 */
[----:B------:R3:W-:Y:S02]  /*77c0*/  @!P2 ST.E.128 desc[UR36][R24.64], R52 ;  /* 0x000000341800a985 */ /* 0x0007e4000c101d24 */
.L_x_32:
[----:B------:R-:W-:Y:S05]  /*77d0*/  BSYNC B0 ;  /* 0x0000000000007941 */ /* 0x000fea0003800000 */
.L_x_31:
[----:B--2---:R2:W4:Y:S01]  /*77e0*/  SHFL.IDX PT, R27, R23, 0x1, 0x181f ;  /* 0x00381f00171b7f89 */ /* 0x00452200000e0000 */
[----:B------:R-:W-:Y:S03]  /*77f0*/  BSSY B0, `(.L_x_33) ;  /* 0x000000b000007945 */ /* 0x000fe60003800000 */
[----:B-1----:R2:W1:Y:S01]  /*7800*/  SHFL.IDX PT, R26, R0, 0x1, 0x181f ;  /* 0x00381f00001a7f89 */ /* 0x00246200000e0000 */
[----:B------:R-:W-:Y:S05]  /*7810*/  @P3 BRA `(.L_x_34) ;  /* 0x0000000000203947 */ /* 0x000fea0003800000 */
[----:B------:R-:W-:Y:S02]  /*7820*/  ULDC UR4, c[0x0][0xac8] ;  /* 0x0002b20000047ab9 */ /* 0x000fe40000000800 */
[----:B------:R-:W-:Y:S02]  /*7830*/  ISETP.GE.AND P3, PT, R16, UR4, PT ;  /* 0x0000000410007c0c */ /* 0x000fe4000bf66270 */
[----:B------:R-:W-:-:S11]  /*7840*/  ISETP.GE.AND P2, PT, R2, UR4, PT ;  /* 0x0000000402007c0c */ /* 0x000fd6000bf46270 */
[----:B-1-3--:R-:W-:Y:S02]  /*7850*/  @!P3 LEA R24, P1, R16, R26, 0x1 ;  /* 0x0000001a1018b211 */ /* 0x00afe400078208ff */
[----:B----4-:R-:W-:Y:S02]  /*7860*/  @!P2 IMAD.WIDE R20, R2, 0x2, R26 ;  /* 0x000000020214a825 */ /* 0x010fe400078e021a */
[----:B------:R-:W-:-:S03]  /*7870*/  @!P3 LEA.HI.X R25, R16, R27, R166, 0x1, P1 ;  /* 0x0000001b1019b211 */ /* 0x000fc600008f0ca6 */
[----:B-----5:R1:W-:Y:S04]  /*7880*/  @!P2 ST.E.128 desc[UR36][R20.64], R44 ;  /* 0x0000002c1400a985 */ /* 0x0203e8000c101d24 */
[----:B------:R1:W-:Y:S02]  /*7890*/  @!P3 ST.E.128 desc[UR36][R24.64], R48 ;  /* 0x000000301800b985 */ /* 0x0003e4000c101d24 */
.L_x_34:
[----:B------:R-:W-:Y:S05]  /*78a0*/  BSYNC B0 ;  /* 0x0000000000007941 */ /* 0x000fea0003800000 */
.L_x_33:
[----:B----4-:R4:W0:Y:S01]  /*78b0*/  SHFL.IDX PT, R27, R23, 0x2, 0x181f ;  /* 0x00581f00171b7f89 */ /* 0x01082200000e0000 */
[----:B------:R-:W-:Y:S03]  /*78c0*/  BSSY B0, `(.L_x_35) ;  /* 0x000000b000007945 */ /* 0x000fe60003800000 */
[----:B-1----:R4:W1:Y:S01]  /*78d0*/  SHFL.IDX PT, R26, R0, 0x2, 0x181f ;  /* 0x00581f00001a7f89 */ /* 0x00286200000e0000 */
[----:B------:R-:W-:Y:S05]  /*78e0*/  @P0 BRA `(.L_x_36) ;  /* 0x0000000000200947 */ /* 0x000fea0003800000 */
[----:B------:R-:W-:Y:S02]  /*78f0*/  ULDC UR4, c[0x0][0xac8] ;  /* 0x0002b20000047ab9 */ /* 0x000fe40000000800 */
[----:B------:R-:W-:Y:S02]  /*7900*/  ISETP.GE.AND P2, PT, R16, UR4, PT ;  /* 0x0000000410007c0c */ /* 0x000fe4000bf46270 */
[----:B------:R-:W-:-:S11]  /*7910*/  ISETP.GE.AND P1, PT, R2, UR4, PT ;  /* 0x0000000402007c0c */ /* 0x000fd6000bf26270 */
[----:B-1-3--:R-:W-:Y:S02]  /*7920*/  @!P2 LEA R24, P0, R16, R26, 0x1 ;  /* 0x0000001a1018a211 */ /* 0x00afe400078008ff */
[----:B0-----:R-:W-:Y:S02]  /*7930*/  @!P1 IMAD.WIDE R20, R2, 0x2, R26 ;  /* 0x0000000202149825 */ /* 0x001fe400078e021a */
[----:B------:R-:W-:-:S03]  /*7940*/  @!P2 LEA.HI.X R25, R16, R27, R166, 0x1, P0 ;  /* 0x0000001b1019a211 */ /* 0x000fc600000f0ca6 */
[----:B-----5:R0:W-:Y:S04]  /*7950*/  @!P1 ST.E.128 desc[UR36][R20.64], R40 ;  /* 0x0000002814009985 */ /* 0x0201e8000c101d24 */
[----:B------:R0:W-:Y:S02]  /*7960*/  @!P2 ST.E.128 desc[UR36][R24.64], R12 ;  /* 0x0000000c1800a985 */ /* 0x0001e4000c101d24 */
.L_x_36:
[----:B------:R-:W-:Y:S05]  /*7970*/  BSYNC B0 ;  /* 0x0000000000007941 */ /* 0x000fea0003800000 */
.L_x_35:
[----:B------:R-:W-:Y:S01]  /*7980*/  IADD3 R3, R29, 0x60, RZ ;  /* 0x000000601d037810 */ /* 0x000fe20007ffe0ff */
[----:B0--3--:R0:W3:Y:S01]  /*7990*/  SHFL.IDX PT, R21, R23, 0x3, 0x181f ;  /* 0x00781f0017157f89 */ /* 0x0090e200000e0000 */
[----:B------:R-:W-:Y:S01]  /*79a0*/  BSSY B0, `(.L_x_37) ;  /* 0x000000d000007945 */ /* 0x000fe20003800000 */
[----:B------:R-:W-:Y:S01]  /*79b0*/  VIADD R18, R18, 0x1 ;  /* 0x0000000112127836 */ /* 0x000fe20000000000 */
[----:B------:R-:W-:Y:S01]  /*79c0*/  ISETP.GE.AND P0, PT, R3, R90, PT ;  /* 0x0000005a0300720c */ /* 0x000fe20003f06270 */
[----:B------:R0:W0:-:S12]  /*79d0*/  SHFL.IDX PT, R20, R0, 0x3, 0x181f ;  /* 0x00781f0000147f89 */ /* 0x00001800000e0000 */
[----:B------:R-:W-:Y:S05]  /*79e0*/  @P0 BRA `(.L_x_38) ;  /* 0x0000000000200947 */ /* 0x000fea0003800000 */
[----:B------:R-:W-:Y:S02]  /*79f0*/  ULDC UR4, c[0x0][0xac8] ;  /* 0x0002b20000047ab9 */ /* 0x000fe40000000800 */
[----:B------:R-:W-:Y:S02]  /*7a00*/  ISETP.GE.AND P2, PT, R16, UR4, PT ;  /* 0x0000000410007c0c */ /* 0x000fe4000bf46270 */
[----:B------:R-:W-:-:S11]  /*7a10*/  ISETP.GE.AND P1, PT, R2, UR4, PT ;  /* 0x0000000402007c0c */ /* 0x000fd6000bf26270 */
[----:B0----5:R-:W-:Y:S02]  /*7a20*/  @!P2 LEA R14, P0, R16, R20, 0x1 ;  /* 0x00000014100ea211 */ /* 0x021fe400078008ff */
[----:B---3--:R-:W-:Y:S02]  /*7a30*/  @!P1 IMAD.WIDE R12, R2, 0x2, R20 ;  /* 0x00000002020c9825 */ /* 0x008fe400078e0214 */
[----:B------:R-:W-:-:S03]  /*7a40*/  @!P2 LEA.HI.X R15, R16, R21, R166, 0x1, P0 ;  /* 0x00000015100fa211 */ /* 0x000fc600000f0ca6 */
[----:B------:R0:W-:Y:S04]  /*7a50*/  @!P1 ST.E.128 desc[UR36][R12.64], R4 ;  /* 0x000000040c009985 */ /* 0x0001e8000c101d24 */
[----:B------:R0:W-:Y:S02]  /*7a60*/  @!P2 ST.E.128 desc[UR36][R14.64], R8 ;  /* 0x000000080e00a985 */ /* 0x0001e4000c101d24 */
.L_x_38:
[----:B------:R-:W-:Y:S05]  /*7a70*/  BSYNC B0 ;  /* 0x0000000000007941 */ /* 0x000fea0003800000 */
.L_x_37:
[----:B0-2-4-:R-:W0:Y:S02]  /*7a80*/  LDC R0, c[0x0][0xc34] ;  /* 0x00030d00ff007b82 */ /* 0x015e240000000800 */
[----:B0-----:R-:W-:-:S13]  /*7a90*/  ISETP.LE.AND P0, PT, R0, UR61, PT ;  /* 0x0000003d00007c0c */ /* 0x001fda000bf03270 */
[----:B------:R-:W-:Y:S05]  /*7aa0*/  @!P0 BRA `(.L_x_39) ;  /* 0xffffff90008c8947 */ /* 0x000fea000383ffff */
[----:B------:R-:W-:Y:S05]  /*7ab0*/  EXIT ;  /* 0x000000000000794d */ /* 0x000fea0003800000 */
.L_x_5:
[----:B------:R-:W-:-:S08]  /*7ac0*/  NOP ;  /* 0x0000000000007918 */ /* 0x000fd00000000000 */
[----:B0-----:R-:W0:-:S00]  /*7ad0*/  USETMAXREG.DEALLOC.CTAPOOL 0x28 ;  /* 0x00000028000079c8 */ /* 0x001e0000080e0500 */
[----:B------:R-:W1:Y:S01]  /*7ae0*/  S2UR UR9, SR_CTAID.X ;  /* 0x00000000000979c3 */ /* 0x000e620000002500 */
[----:B0-----:R-:W-:Y:S01]  /*7af0*/  IMAD.MOV.U32 R25, RZ, RZ, 0x1 ;  /* 0x00000001ff197424 */ /* 0x001fe200078e00ff */
[----:B------:R-:W-:Y:S01]  /*7b00*/  MOV R22, RZ ;  /* 0x000000ff00167202 */ /* 0x000fe20000000f00 */
[----:B------:R-:W-:-:S05]  /*7b10*/  IMAD.MOV.U32 R0, RZ, RZ, 0x1 ;  /* 0x00000001ff007424 */ /* 0x000fca00078e00ff */
[----:B------:R-:W1:Y:S02]  /*7b20*/  LDC R2, c[0x0][0xc34] ;  /* 0x00030d00ff027b82 */ /* 0x000e640000000800 */
[----:B-1----:R-:W-:-:S13]  /*7b30*/  ISETP.LE.AND P0, PT, R2, UR9, PT ;  /* 0x0000000902007c0c */ /* 0x002fda000bf03270 */
[----:B------:R-:W-:Y:S05]  /*7b40*/  @P0 BRA `(.L_x_40) ;  /* 0x0000003000fc0947 */ /* 0x000fea0003800000 */
[----:B------:R-:W2:Y:S01]  /*7b50*/  LDL R4, [R1+0x4] ;  /* 0x0000040001047983 */ /* 0x000ea20000100800 */
[----:B------:R-:W-:Y:S01]  /*7b60*/  IMAD.SHL.U32 R27, R3, 0x8, RZ ;  /* 0x00000008031b7824 */ /* 0x000fe200078e00ff */
[----:B------:R-:W-:Y:S01]  /*7b70*/  ULDC.64 UR38, c[0x0][0x2f0] ;  /* 0x0000bc0000267ab9 */ /* 0x000fe20000000a00 */
[----:B------:R-:W-:Y:S01]  /*7b80*/  ULDC.64 UR4, c[0x0][0x418] ;  /* 0x0001060000047ab9 */ /* 0x000fe20000000a00 */
[----:B------:R-:W-:Y:S01]  /*7b90*/  ULDC UR7, c[0x0][0x320] ;  /* 0x0000c80000077ab9 */ /* 0x000fe20000000800 */
[----:B------:R-:W-:Y:S01]  /*7ba0*/  UISETP.NE.U32.AND UP0, UPT, UR4, URZ, UPT ;  /* 0x0000003f0400728c */ /* 0x000fe2000bf05070 */
[C---:B------:R-:W-:Y:S01]  /*7bb0*/  LOP3.LUT R0, R27.reuse, 0x1f8, RZ, 0xc0, !PT ;  /* 0x000001f81b007812 */ /* 0x040fe200078ec0ff */
[----:B------:R-:W-:Y:S01]  /*7bc0*/  ULDC UR8, c[0x0][0x2b8] ;  /* 0x0000ae0000087ab9 */ /* 0x000fe20000000800 */
[----:B------:R-:W-:Y:S01]  /*7bd0*/  LOP3.LUT R37, R27, 0x38, RZ, 0xc0, !PT ;  /* 0x000000381b257812 */ /* 0x000fe200078ec0ff */
[----:B------:R-:W-:Y:S01]  /*7be0*/  UISETP.NE.AND.EX UP0, UPT, UR5, URZ, UPT, UP0 ;  /* 0x0000003f0500728c */ /* 0x000fe2000bf05300 */
[----:B------:R-:W-:Y:S01]  /*7bf0*/  LOP3.LUT R0, R0, 0x38, R3, 0x78, !PT ;  /* 0x0000003800007812 */ /* 0x000fe200078e7803 */
[----:B------:R-:W-:Y:S01]  /*7c00*/  ULDC UR4, c[0x0][0x424] ;  /* 0x0001090000047ab9 */ /* 0x000fe20000000800 */
[----:B------:R-:W-:Y:S01]  /*7c10*/  LOP3.LUT R16, R16, 0xfffffffe, RZ, 0xc0, !PT ;  /* 0xfffffffe10107812 */ /* 0x000fe200078ec0ff */
[----:B------:R-:W-:Y:S01]  /*7c20*/  USEL UR4, UR4, 0x1, UP0 ;  /* 0x0000000104047887 */ /* 0x000fe20008000000 */
[----:B------:R-:W-:Y:S01]  /*7c30*/  LOP3.LUT R27, R0, 0x200, R27, 0xf8, !PT ;  /* 0x00000200001b7812 */ /* 0x000fe200078ef81b */
[----:B------:R-:W0:Y:S01]  /*7c40*/  S2UR UR6, SR_CgaCtaId ;  /* 0x00000000000679c3 */ /* 0x000e220000008800 */
[C---:B------:R-:W-:Y:S01]  /*7c50*/  LOP3.LUT R0, R37.reuse, 0x40, RZ, 0xfc, !PT ;  /* 0x0000004025007812 */ /* 0x040fe200078efcff */
[----:B------:R-:W-:Y:S01]  /*7c60*/  UIMAD UR38, UR4, UR38, URZ ;  /* 0x00000026042672a4 */ /* 0x000fe2000f8e023f */
[----:B------:R-:W-:Y:S01]  /*7c70*/  LOP3.LUT R16, R16, 0xfffffff7, RZ, 0xc0, !PT ;  /* 0xfffffff710107812 */ /* 0x000fe200078ec0ff */
[----:B------:R1:W-:Y:S01]  /*7c80*/  STL [R1], RZ ;  /* 0x000000ff01007387 */ /* 0x0003e20000100800 */
[C---:B------:R-:W-:Y:S01]  /*7c90*/  ISETP.GE.AND P0, PT, R0.reuse, UR39, PT ;  /* 0x0000002700007c0c */ /* 0x040fe2000bf06270 */
[----:B------:R-:W-:Y:S01]  /*7ca0*/  UIADD3 UR4, UR38, 0x5f, URZ ;  /* 0x0000005f26047890 */ /* 0x000fe2000fffe03f */
[----:B------:R-:W-:Y:S01]  /*7cb0*/  ISETP.GE.AND P1, PT, R0, UR7, PT ;  /* 0x0000000700007c0c */ /* 0x000fe2000bf26270 */
[----:B------:R-:W-:Y:S01]  /*7cc0*/  IMAD.U32 R36, RZ, RZ, UR9 ;  /* 0x00000009ff247e24 */ /* 0x000fe2000f8e00ff */
[----:B------:R-:W-:Y:S01]  /*7cd0*/  LOP3.LUT R2, R37, 0x80, RZ, 0xfc, !PT ;  /* 0x0000008025027812 */ /* 0x000fe200078efcff */
[----:B------:R-:W-:Y:S01]  /*7ce0*/  UIMAD.WIDE UR4, UR4, 0x2aaaaaab, URZ ;  /* 0x2aaaaaab040478a5 */ /* 0x000fe2000f8e023f */
[----:B------:R-:W-:Y:S01]  /*7cf0*/  SHF.R.U32.HI R34, RZ, 0x3, R3 ;  /* 0x00000003ff227819 */ /* 0x000fe20000011603 */
[----:B------:R-:W-:Y:S01]  /*7d00*/  IMAD.MOV.U32 R22, RZ, RZ, RZ ;  /* 0x000000ffff167224 */ /* 0x000fe200078e00ff */
[----:B------:R-:W-:Y:S01]  /*7d10*/  ISETP.GE.AND P2, PT, R2, UR39, PT ;  /* 0x0000002702007c0c */ /* 0x000fe2000bf46270 */
[----:B------:R-:W-:Y:S01]  /*7d20*/  USHF.R.U32.HI UR4, URZ, 0x1f, UR5 ;  /* 0x0000001f3f047899 */ /* 0x000fe20008011605 */
[----:B------:R-:W-:Y:S01]  /*7d30*/  SHF.L.U32 R3, R3, 0x4, RZ ;  /* 0x0000000403037819 */ /* 0x000fe200000006ff */
[----:B------:R-:W-:Y:S01]  /*7d40*/  ULDC UR40, c[0x0][0x448] ;  /* 0x0001120000287ab9 */ /* 0x000fe20000000800 */
[----:B------:R-:W-:Y:S01]  /*7d50*/  LOP3.LUT R34, R34, 0xf, RZ, 0xc0, !PT ;  /* 0x0000000f22227812 */ /* 0x000fe200078ec0ff */
[----:B------:R-:W-:Y:S01]  /*7d60*/  ULEA.HI.SX32 UR5, UR5, UR4, 0x1c ;  /* 0x0000000405057291 */ /* 0x000fe2000f8fe23f */
[----:B------:R-:W-:Y:S01]  /*7d70*/  @P0 LOP3.LUT R16, R16, 0x8, RZ, 0xfc, !PT ;  /* 0x0000000810100812 */ /* 0x000fe200078efcff */
[----:B------:R-:W-:Y:S01]  /*7d80*/  ULDC UR44, c[0x0][0xc] ;  /* 0x00000300002c7ab9 */ /* 0x000fe20000000800 */
[----:B------:R-:W-:Y:S01]  /*7d90*/  ISETP.GE.AND P0, PT, R0, UR8, PT ;  /* 0x0000000800007c0c */ /* 0x000fe2000bf06270 */
[----:B------:R-:W-:Y:S01]  /*7da0*/  UIADD3 UR43, UR5, -0x1, URZ ;  /* 0xffffffff052b7890 */ /* 0x000fe2000fffe03f */
[----:B------:R-:W-:Y:S01]  /*7db0*/  @P1 LOP3.LUT R16, R16, 0x1, RZ, 0xfc, !PT ;  /* 0x0000000110101812 */ /* 0x000fe200078efcff */
[----:B------:R-:W-:Y:S01]  /*7dc0*/  ULDC UR4, c[0x0][0x288] ;  /* 0x0000a20000047ab9 */ /* 0x000fe20000000800 */
[----:B------:R-:W-:Y:S01]  /*7dd0*/  ISETP.GE.AND P1, PT, R2, UR8, PT ;  /* 0x0000000802007c0c */ /* 0x000fe2000bf26270 */
[----:B------:R-:W-:Y:S01]  /*7de0*/  UIMAD UR40, UR40, UR4, URZ ;  /* 0x00000004282872a4 */ /* 0x000fe2000f8e023f */
[----:B------:R-:W-:Y:S01]  /*7df0*/  LOP3.LUT R16, R16, 0xfffffdff, RZ, 0xc0, !PT ;  /* 0xfffffdff10107812 */ /* 0x000fe200078ec0ff */
[----:B------:R-:W-:Y:S01]  /*7e00*/  UIADD3 UR41, UR5, -0x2, URZ ;  /* 0xfffffffe05297890 */ /* 0x000fe2000fffe03f */
[----:B------:R-:W-:Y:S01]  /*7e10*/  LOP3.LUT R26, R34, 0x70, R3, 0xf8, !PT ;  /* 0x00000070221a7812 */ /* 0x000fe200078ef803 */
[----:B------:R-:W-:Y:S01]  /*7e20*/  IMAD.U32 R3, RZ, RZ, UR43 ;  /* 0x0000002bff037e24 */ /* 0x000fe2000f8e00ff */
[----:B------:R-:W-:-:S03]  /*7e30*/  MOV R25, 0x1 ;  /* 0x0000000100197802 */ /* 0x000fc60000000f00 */
[----:B------:R-:W-:Y:S02]  /*7e40*/  @P0 LOP3.LUT R16, R16, 0x200, RZ, 0xfc, !PT ;  /* 0x0000020010100812 */ /* 0x000fe400078efcff */
[----:B------:R-:W-:Y:S01]  /*7e50*/  ISETP.GE.AND P0, PT, R37, UR39, PT ;  /* 0x0000002725007c0c */ /* 0x000fe2000bf06270 */
[----:B------:R-:W-:Y:S01]  /*7e60*/  UMOV UR39, 0x400 ;  /* 0x0000040000277882 */ /* 0x000fe20000000000 */
[----:B------:R-:W-:Y:S01]  /*7e70*/  LOP3.LUT R16, R16, 0xfffffffb, RZ, 0xc0, !PT ;  /* 0xfffffffb10107812 */ /* 0x000fe200078ec0ff */
[----:B0-----:R-:W-:Y:S02]  /*7e80*/  ULEA UR39, UR6, UR39, 0x18 ;  /* 0x0000002706277291 */ /* 0x001fe4000f8ec03f */
[----:B------:R-:W-:Y:S01]  /*7e90*/  UIMAD UR6, UR43, -0x60, UR38 ;  /* 0xffffffa02b0678a4 */ /* 0x000fe2000f8e0226 */
[----:B------:R-:W-:-:S03]  /*7ea0*/  @P2 LOP3.LUT R16, R16, 0x4, RZ, 0xfc, !PT ;  /* 0x0000000410102812 */ /* 0x000fc600078efcff */
[----:B------:R-:W-:Y:S02]  /*7eb0*/  LEA R0, R27, UR39, 0x1 ;  /* 0x000000271b007c11 */ /* 0x000fe4000f8e08ff */
[----:B------:R-:W-:Y:S02]  /*7ec0*/  LOP3.LUT R16, R16, 0xfffffeff, RZ, 0xc0, !PT ;  /* 0xfffffeff10107812 */ /* 0x000fe400078ec0ff */
[----:B------:R-:W-:Y:S02]  /*7ed0*/  IADD3 R33, -R34, UR6, RZ ;  /* 0x0000000622217c10 */ /* 0x000fe4000fffe1ff */
[----:B------:R-:W-:Y:S02]  /*7ee0*/  @P1 LOP3.LUT R16, R16, 0x100, RZ, 0xfc, !PT ;  /* 0x0000010010101812 */ /* 0x000fe400078efcff */
[----:B------:R-:W-:Y:S02]  /*7ef0*/  ISETP.GE.AND P1, PT, R37, UR7, PT ;  /* 0x0000000725007c0c */ /* 0x000fe4000bf26270 */
[----:B------:R-:W-:-:S04]  /*7f00*/  LOP3.LUT R16, R16, 0xffffffef, RZ, 0xc0, !PT ;  /* 0xffffffef10107812 */ /* 0x000fc800078ec0ff */
[----:B------:R-:W-:-:S04]  /*7f10*/  @P0 LOP3.LUT R16, R16, 0x10, RZ, 0xfc, !PT ;  /* 0x0000001010100812 */ /* 0x000fc800078efcff */
[----:B------:R-:W-:Y:S02]  /*7f20*/  LOP3.LUT R16, R16, 0xffffff7f, RZ, 0xc0, !PT ;  /* 0xffffff7f10107812 */ /* 0x000fe400078ec0ff */
[----:B--2---:R-:W-:Y:S01]  /*7f30*/  R2UR UR10, R4 ;  /* 0x00000000040a72ca */ /* 0x004fe200000e0000 */
[----:B------:R-:W-:-:S05]  /*7f40*/  IMAD R4, R3, 0x60, R26 ;  /* 0x0000006003047824 */ /* 0x000fca00078e021a */
[----:B------:R-:W-:-:S04]  /*7f50*/  ISETP.GE.AND P0, PT, R4, UR38, PT ;  /* 0x0000002604007c0c */ /* 0x000fc8000bf06270 */
[----:B------:R-:W-:Y:S02]  /*7f60*/  ISETP.LT.U32.AND P2, PT, R26, 0x60, !P0 ;  /* 0x000000601a00780c */ /* 0x000fe40004741070 */
[----:B------:R-:W-:Y:S01]  /*7f70*/  ISETP.GE.AND P0, PT, R37, UR8, PT ;  /* 0x0000000825007c0c */ /* 0x000fe2000bf06270 */
[----:B------:R-:W-:-:S10]  /*7f80*/  ULOP3.LUT UR42, UR10, 0x2, URZ, 0xfc, !UPT ;  /* 0x000000020a2a7892 */ /* 0x000fd4000f8efc3f */
[----:B------:R-:W-:-:S04]  /*7f90*/  @P2 LOP3.LUT R16, R16, 0x80, RZ, 0xfc, !PT ;  /* 0x0000008010102812 */ /* 0x000fc800078efcff */
[----:B------:R-:W-:-:S04]  /*7fa0*/  LOP3.LUT R16, R16, 0xfffffbff, RZ, 0xc0, !PT ;  /* 0xfffffbff10107812 */ /* 0x000fc800078ec0ff */
[----:B------:R-:W-:-:S04]  /*7fb0*/  LOP3.LUT R16, R16, 0xfffffffd, RZ, 0xc0, !PT ;  /* 0xfffffffd10107812 */ /* 0x000fc800078ec0ff */
[----:B------:R-:W-:-:S04]  /*7fc0*/  @P1 LOP3.LUT R16, R16, 0x2, RZ, 0xfc, !PT ;  /* 0x0000000210101812 */ /* 0x000fc800078efcff */
[----:B-1----:R-:W-:-:S07]  /*7fd0*/  @P0 LOP3.LUT R16, R16, 0x400, RZ, 0xfc, !PT ;  /* 0x0000040010100812 */ /* 0x002fce00078efcff */
.L_x_75:
[----:B0-----:R-:W0:Y:S01]  /*7fe0*/  LDC R0, c[0x0][0xc38] ;  /* 0x00030e00ff007b82 */ /* 0x001e220000000800 */
[----:B------:R-:W-:Y:S01]  /*7ff0*/  IMAD.MOV.U32 R24, RZ, RZ, R36 ;  /* 0x000000ffff187224 */ /* 0x000fe200078e0024 */
[----:B------:R-:W-:Y:S05]  /*8000*/  YIELD ;  /* 0x0000000000007946 */ /* 0x000fea0003800000 */
[----:B------:R-:W-:Y:S01]  /*8010*/  ULDC.64 UR4, c[0x0][0xa28] ;  /* 0x00028a0000047ab9 */ /* 0x000fe20000000a00 */
[----:B------:R-:W-:Y:S01]  /*8020*/  IMAD.MOV.U32 R31, RZ, RZ, RZ ;  /* 0x000000ffff1f7224 */ /* 0x000fe200078e00ff */
[----:B0-----:R-:W-:-:S13]  /*8030*/  ISETP.NE.AND P0, PT, R0, 0x1, PT ;  /* 0x000000010000780c */ /* 0x001fda0003f05270 */
[----:B------:R-:W0:Y:S08]  /*8040*/  @P0 LDC R3, c[0x0][0xc3c] ;  /* 0x00030f00ff030b82 */ /* 0x000e300000000800 */
[----:B------:R-:W1:Y:S01]  /*8050*/  @P0 LDC R5, c[0x0][0xc40] ;  /* 0x00031000ff050b82 */ /* 0x000e620000000800 */
[----:B0-----:R-:W-:-:S05]  /*8060*/  @P0 IMAD.HI.U32 R0, R36, R3, RZ ;  /* 0x0000000324000227 */ /* 0x001fca00078e00ff */
[----:B-1----:R-:W-:Y:S02]  /*8070*/  @P0 SHF.R.U32.HI R24, RZ, R5, R0 ;  /* 0x00000005ff180219 */ /* 0x002fe40000011600 */
[----:B------:R-:W0:Y:S02]  /*8080*/  LDC R0, c[0x0][0xc44] ;  /* 0x00031100ff007b82 */ /* 0x000e240000000800 */
[----:B------:R-:W-:Y:S02]  /*8090*/  MOV R23, R24 ;  /* 0x0000001800177202 */ /* 0x000fe40000000f00 */
[----:B0-----:R-:W-:-:S13]  /*80a0*/  ISETP.NE.AND P0, PT, R0, 0x1, PT ;  /* 0x000000010000780c */ /* 0x001fda0003f05270 */
[----:B------:R-:W0:Y:S02]  /*80b0*/  @P0 LDC.64 R2, c[0x0][0xc48] ;  /* 0x00031200ff020b82 */ /* 0x000e240000000a00 */
[----:B0-----:R-:W-:-:S05]  /*80c0*/  @P0 IMAD.HI.U32 R0, R24, R2, RZ ;  /* 0x0000000218000227 */ /* 0x001fca00078e00ff */
[----:B------:R-:W-:Y:S02]  /*80d0*/  @P0 SHF.R.U32.HI R23, RZ, R3, R0 ;  /* 0x00000003ff170219 */ /* 0x000fe40000011600 */
[----:B------:R-:W-:-:S04]  /*80e0*/  ISETP.NE.U32.AND P0, PT, RZ, UR4, PT ;  /* 0x00000004ff007c0c */ /* 0x000fc8000bf05070 */
[----:B------:R-:W-:-:S13]  /*80f0*/  ISETP.NE.AND.EX P0, PT, RZ, UR5, PT, P0 ;  /* 0x00000005ff007c0c */ /* 0x000fda000bf05300 */
[----:B------:R-:W0:Y:S01]  /*8100*/  @P0 LDC.64 R2, c[0x0][0xa28] ;  /* 0x00028a00ff020b82 */ /* 0x000e220000000a00 */
[----:B------:R-:W-:-:S04]  /*8110*/  UIADD3 UR4, UR39, 0x18400, URZ ;  /* 0x0001840027047890 */ /* 0x000fc8000fffe03f */
[----:B------:R-:W-:Y:S01]  /*8120*/  ULOP3.LUT UP0, URZ, UR4, 0x3ff, URZ, 0xc0, !UPT ;  /* 0x000003ff043f7892 */ /* 0x000fe2000f80c03f */
[----:B0-----:R-:W-:-:S05]  /*8130*/  @P0 IMAD.WIDE R2, R23, 0x4, R2 ;  /* 0x0000000417020825 */ /* 0x001fca00078e0202 */
[----:B------:R0:W5:Y:S01]  /*8140*/  @P0 LDG.E R31, desc[UR36][R2.64] ;  /* 0x00000024021f0981 */ /* 0x000162000c1e1900 */
[----:B------:R-:W-:-:S13]  /*8150*/  PLOP3.LUT P0, PT, PT, PT, UP0, 0x80, 0x0 ;  /* 0x000000000000781c */ /* 0x000fda0003f0f008 */
[----:B0-----:R-:W-:Y:S05]  /*8160*/  @!P0 BRA `(.L_x_41) ;  /* 0x0000000000408947 */ /* 0x001fea0003800000 */
[----:B------:R-:W-:Y:S01]  /*8170*/  MOV R2, 0x0 ;  /* 0x0000000000027802 */ /* 0x000fe20000000f00 */
[----:B------:R-:W-:Y:S01]  /*8180*/  ULDC.64 UR4, c[0x4][0xf0] ;  /* 0x01003c0000047ab9 */ /* 0x000fe20000000a00 */
[----:B------:R-:W-:Y:S01]  /*8190*/  ULDC.64 UR6, c[0x4][0xf8] ;  /* 0x01003e0000067ab9 */ /* 0x000fe20000000a00 */
[----:B------:R-:W-:Y:S01]  /*81a0*/  IMAD.U32 R4, RZ, RZ, UR4 ;  /* 0x00000004ff047e24 */ /* 0x000fe2000f8e00ff */
[----:B------:R-:W-:Y:S01]  /*81b0*/  MOV R5, UR5 ;  /* 0x0000000500057c02 */ /* 0x000fe20008000f00 */
[----:B------:R-:W-:Y:S01]  /*81c0*/  ULDC.64 UR4, c[0x4][0x70] ;  /* 0x01001c0000047ab9 */ /* 0x000fe20000000a00 */
[----:B------:R-:W0:Y:S01]  /*81d0*/  LDC.64 R2, c[0x4][R2] ;  /* 0x0100000002027b82 */ /* 0x000e220000000a00 */
[----:B------:R-:W-:Y:S01]  /*81e0*/  IMAD.U32 R6, RZ, RZ, UR6 ;  /* 0x00000006ff067e24 */ /* 0x000fe2000f8e00ff */
[----:B------:R-:W-:Y:S01]  /*81f0*/  MOV R10, UR4 ;  /* 0x00000004000a7c02 */ /* 0x000fe20008000f00 */
[----:B------:R-:W-:Y:S01]  /*8200*/  IMAD.U32 R7, RZ, RZ, UR7 ;  /* 0x00000007ff077e24 */ /* 0x000fe2000f8e00ff */
[----:B------:R-:W-:Y:S01]  /*8210*/  MOV R12, 0x1 ;  /* 0x00000001000c7802 */ /* 0x000fe20000000f00 */
[----:B------:R-:W-:-:S02]  /*8220*/  IMAD.U32 R11, RZ, RZ, UR5 ;  /* 0x00000005ff0b7e24 */ /* 0x000fc4000f8e00ff */
[----:B------:R-:W-:Y:S02]  /*8230*/  IMAD.MOV.U32 R8, RZ, RZ, 0x70 ;  /* 0x00000070ff087424 */ /* 0x000fe400078e00ff */
[----:B------:R-:W-:-:S07]  /*8240*/  IMAD.MOV.U32 R13, RZ, RZ, RZ ;  /* 0x000000ffff0d7224 */ /* 0x000fce00078e00ff */
[----:B------:R-:W-:-:S07]  /*8250*/  LEPC R20, `(.L_x_41) ;  /* 0x000000001014794e */ /* 0x000fce0000000000 */
[----:B0----5:R-:W-:Y:S05]  /*8260*/  CALL.ABS.NOINC R2 ;  /* 0x0000000002007343 */ /* 0x021fea0003c00000 */
.L_x_41:
[----:B------:R-:W-:-:S04]  /*8270*/  UIADD3 UR4, UR39, 0x400, URZ ;  /* 0x0000040027047890 */ /* 0x000fc8000fffe03f */
[----:B------:R-:W-:-:S06]  /*8280*/  ULOP3.LUT UP0, URZ, UR4, 0x3ff, URZ, 0xc0, !UPT ;  /* 0x000003ff043f7892 */ /* 0x000fcc000f80c03f */
[----:B------:R-:W-:-:S13]  /*8290*/  PLOP3.LUT P0, PT, PT, PT, UP0, 0x80, 0x0 ;  /* 0x000000000000781c */ /* 0x000fda0003f0f008 */
[----:B------:R-:W-:Y:S05]  /*82a0*/  @!P0 BRA `(.L_x_42) ;  /* 0x00000000007c8947 */ /* 0x000fea0003800000 */
[----:B------:R-:W-:Y:S01]  /*82b0*/  MOV R17, 0x0 ;  /* 0x0000000000117802 */ /* 0x000fe20000000f00 */
[----:B------:R-:W-:Y:S01]  /*82c0*/  ULDC.64 UR6, c[0x4][0xf0] ;  /* 0x01003c0000067ab9 */ /* 0x000fe20000000a00 */
[----:B------:R-:W-:Y:S01]  /*82d0*/  ULDC.64 UR8, c[0x4][0xf8] ;  /* 0x01003e0000087ab9 */ /* 0x000fe20000000a00 */
[----:B------:R-:W-:Y:S01]  /*82e0*/  ULDC.64 UR4, c[0x4][0x78] ;  /* 0x01001e0000047ab9 */ /* 0x000fe20000000a00 */
[----:B------:R0:W1:Y:S01]  /*82f0*/  LDC.64 R2, c[0x4][R17] ;  /* 0x0100000011027b82 */ /* 0x0000620000000a00 */
[----:B------:R-:W-:Y:S01]  /*8300*/  IMAD.U32 R4, RZ, RZ, UR6 ;  /* 0x00000006ff047e24 */ /* 0x000fe2000f8e00ff */
[----:B------:R-:W-:Y:S01]  /*8310*/  MOV R5, UR7 ;  /* 0x0000000700057c02 */ /* 0x000fe20008000f00 */
[----:B------:R-:W-:Y:S01]  /*8320*/  IMAD.U32 R6, RZ, RZ, UR8 ;  /* 0x00000008ff067e24 */ /* 0x000fe2000f8e00ff */
[----:B------:R-:W-:Y:S01]  /*8330*/  MOV R10, UR4 ;  /* 0x00000004000a7c02 */ /* 0x000fe20008000f00 */
[----:B------:R-:W-:Y:S01]  /*8340*/  IMAD.U32 R7, RZ, RZ, UR9 ;  /* 0x00000009ff077e24 */ /* 0x000fe2000f8e00ff */
[----:B------:R-:W-:Y:S01]  /*8350*/  MOV R12, 0x1 ;  /* 0x00000001000c7802 */ /* 0x000fe20000000f00 */
[----:B------:R-:W-:-:S02]  /*8360*/  IMAD.U32 R11, RZ, RZ, UR5 ;  /* 0x00000005ff0b7e24 */ /* 0x000fc4000f8e00ff */
[----:B------:R-:W-:Y:S02]  /*8370*/  IMAD.MOV.U32 R8, RZ, RZ, 0x70 ;  /* 0x00000070ff087424 */ /* 0x000fe400078e00ff */
[----:B0-----:R-:W-:-:S07]  /*8380*/  IMAD.MOV.U32 R13, RZ, RZ, RZ ;  /* 0x000000ffff0d7224 */ /* 0x001fce00078e00ff */
[----:B------:R-:W-:-:S07]  /*8390*/  LEPC R20, `(.L_x_43) ;  /* 0x000000001014794e */ /* 0x000fce0000000000 */
[----:B-1---5:R-:W-:Y:S05]  /*83a0*/  CALL.ABS.NOINC R2 ;  /* 0x0000000002007343 */ /* 0x022fea0003c00000 */
.L_x_43:
[----:B------:R0:W1:Y:S01]  /*83b0*/  LDC.64 R2, c[0x4][R17] ;  /* 0x0100000011027b82 */ /* 0x0000620000000a00 */
[----:B------:R-:W-:Y:S01]  /*83c0*/  ULDC.64 UR4, c[0x4][0xf0] ;  /* 0x01003c0000047ab9 */ /* 0x000fe20000000a00 */
[----:B------:R-:W-:Y:S01]  /*83d0*/  ULDC.64 UR6, c[0x4][0xf8] ;  /* 0x01003e0000067ab9 */ /* 0x000fe20000000a00 */
[----:B------:R-:W-:Y:S01]  /*83e0*/  IMAD.U32 R4, RZ, RZ, UR4 ;  /* 0x00000004ff047e24 */ /* 0x000fe2000f8e00ff */
[----:B------:R-:W-:Y:S01]  /*83f0*/  MOV R5, UR5 ;  /* 0x0000000500057c02 */ /* 0x000fe20008000f00 */
[----:B------:R-:W-:Y:S01]  /*8400*/  ULDC.64 UR4, c[0x4][0x80] ;  /* 0x0100200000047ab9 */ /* 0x000fe20000000a00 */
        /* <DEDUP_REMOVED lines=8> */
[----:B-1----:R-:W-:Y:S05]  /*8490*/  CALL.ABS.NOINC R2 ;  /* 0x0000000002007343 */ /* 0x002fea0003c00000 */
.L_x_42:
[----:B------:R-:W-:Y:S01]  /*84a0*/  ULDC.64 UR4, c[0x0][0x9f8] ;  /* 0x00027e0000047ab9 */ /* 0x000fe20000000a00 */
[----:B------:R-:W-:Y:S01]  /*84b0*/  IMAD.MOV.U32 R30, RZ, RZ, R23 ;  /* 0x000000ffff1e7224 */ /* 0x000fe200078e0017 */
[----:B------:R-:W-:Y:S01]  /*84c0*/  ISETP.NE.U32.AND P0, PT, RZ, UR4, PT ;  /* 0x00000004ff007c0c */ /* 0x000fe2000bf05070 */
[----:B------:R-:W0:Y:S01]  /*84d0*/  LDC R8, c[0x0][0x430] ;  /* 0x00010c00ff087b82 */ /* 0x000e220000000800 */
[----:B------:R-:W-:Y:S01]  /*84e0*/  IADD3 R19, -R23, RZ, RZ ;  /* 0x000000ff17137210 */ /* 0x000fe20007ffe1ff */
[----:B------:R-:W-:Y:S01]  /*84f0*/  ULDC UR4, c[0x0][0xc44] ;  /* 0x0003110000047ab9 */ /* 0x000fe20000000800 */
[----:B------:R-:W-:-:S13]  /*8500*/  ISETP.NE.AND.EX P0, PT, RZ, UR5, PT, P0 ;  /* 0x00000005ff007c0c */ /* 0x000fda000bf05300 */
[----:B------:R-:W1:Y:S02]  /*8510*/  @P0 LDC.64 R2, c[0x0][0x9f8] ;  /* 0x00027e00ff020b82 */ /* 0x000e640000000a00 */
[----:B-1----:R-:W-:-:S05]  /*8520*/  @P0 IMAD.WIDE R2, R23, 0x4, R2 ;  /* 0x0000000417020825 */ /* 0x002fca00078e0202 */
[----:B------:R1:W5:Y:S01]  /*8530*/  @P0 LDG.E R30, desc[UR36][R2.64] ;  /* 0x00000024021e0981 */ /* 0x000362000c1e1900 */
[----:B------:R-:W-:Y:S01]  /*8540*/  UMOV UR5, 0xffffffff ;  /* 0xffffffff00057882 */ /* 0x000fe20000000000 */
[----:B------:R-:W-:Y:S02]  /*8550*/  IMAD R19, R19, UR4, R24 ;  /* 0x0000000413137c24 */ /* 0x000fe4000f8e0218 */
[----:B0-----:R-:W-:Y:S05]  /*8560*/  BRA.DIV UR5, `(.L_x_44) ;  /* 0x0000002e05c47947 */ /* 0x001fea000b800000 */
.L_x_92:
[----:B------:R-:W-:Y:S01]  /*8570*/  ISETP.NE.AND P0, PT, R8, 0x1, PT ;  /* 0x000000010800780c */ /* 0x000fe20003f05270 */
[----:B------:R-:W-:Y:S01]  /*8580*/  IMAD.U32 R0, RZ, RZ, UR43 ;  /* 0x0000002bff007e24 */ /* 0x000fe2000f8e00ff */
[----:B------:R-:W-:Y:S02]  /*8590*/  LOP3.LUT P1, RZ, R16, 0x80, RZ, 0xc0, !PT ;  /* 0x0000008010ff7812 */ /* 0x000fe4000782c0ff */
[----:B-----5:R-:W-:Y:S01]  /*85a0*/  SHF.R.S32.HI R32, RZ, 0x1f, R30 ;  /* 0x0000001fff207819 */ /* 0x020fe2000001141e */
[----:B------:R-:W-:Y:S01]  /*85b0*/  IMAD R0, R0, 0x60, R26 ;  /* 0x0000006000007824 */ /* 0x000fe200078e021a */
[----:B------:R-:W-:-:S03]  /*85c0*/  LOP3.LUT R16, R16, 0xffffffbf, RZ, 0xc0, !PT ;  /* 0xffffffbf10107812 */ /* 0x000fc600078ec0ff */
[----:B------:R-:W-:-:S04]  /*85d0*/  IMAD.IADD R0, R0, 0x1, R31 ;  /* 0x0000000100007824 */ /* 0x000fc800078e021f */
[----:B-1----:R-:W0:Y:S01]  /*85e0*/  @P0 LDC R3, c[0x0][0x434] ;  /* 0x00010d00ff030b82 */ /* 0x002e220000000800 */
[----:B------:R-:W-:Y:S02]  /*85f0*/  MOV R9, R0 ;  /* 0x0000000000097202 */ /* 0x000fe40000000f00 */
[----:B------:R-:W-:-:S05]  /*8600*/  @P0 LOP3.LUT R16, R16, 0x40, RZ, 0xfc, !PT ;  /* 0x0000004010100812 */ /* 0x000fca00078efcff */
[----:B------:R-:W1:Y:S08]  /*8610*/  @P0 LDC R5, c[0x0][0x438] ;  /* 0x00010e00ff050b82 */ /* 0x000e700000000800 */
[----:B------:R-:W2:Y:S01]  /*8620*/  @P1 LDC.64 R6, c[0x0][0x428] ;  /* 0x00010a00ff061b82 */ /* 0x000ea20000000a00 */
[----:B0-----:R-:W-:-:S05]  /*8630*/  @P0 IMAD.HI.U32 R2, R0, R3, RZ ;  /* 0x0000000300020227 */ /* 0x001fca00078e00ff */
[----:B-1----:R-:W-:Y:S02]  /*8640*/  @P0 SHF.R.U32.HI R9, RZ, R5, R2 ;  /* 0x00000005ff090219 */ /* 0x002fe40000011602 */
[----:B------:R-:W0:Y:S02]  /*8650*/  @P1 LDC.64 R4, c[0x0][0x418] ;  /* 0x00010600ff041b82 */ /* 0x000e240000000a00 */
[----:B------:R-:W-:Y:S01]  /*8660*/  @P1 SHF.R.S32.HI R3, RZ, 0x1f, R9 ;  /* 0x0000001fff031819 */ /* 0x000fe20000011409 */
[----:B--2---:R-:W-:-:S04]  /*8670*/  @P1 IMAD R2, R32, R6, RZ ;  /* 0x0000000620021224 */ /* 0x004fc800078e02ff */
[----:B------:R-:W-:Y:S02]  /*8680*/  @P1 IMAD R7, R30, R7, R2 ;  /* 0x000000071e071224 */ /* 0x000fe400078e0202 */
[----:B------:R-:W-:-:S04]  /*8690*/  @P1 IMAD.MOV.U32 R2, RZ, RZ, R9 ;  /* 0x000000ffff021224 */ /* 0x000fc800078e0009 */
[----:B------:R-:W-:Y:S01]  /*86a0*/  @P1 IMAD.WIDE.U32 R2, R30, R6, R2 ;  /* 0x000000061e021225 */ /* 0x000fe200078e0002 */
[----:B------:R-:W-:-:S03]  /*86b0*/  MOV R6, RZ ;  /* 0x000000ff00067202 */ /* 0x000fc60000000f00 */
[----:B------:R-:W-:Y:S01]  /*86c0*/  @P1 IMAD.IADD R3, R3, 0x1, R7 ;  /* 0x0000000103031824 */ /* 0x000fe200078e0207 */
[----:B0-----:R-:W-:-:S04]  /*86d0*/  @P1 LEA R4, P0, R2, R4, 0x2 ;  /* 0x0000000402041211 */ /* 0x001fc800078010ff */
[----:B------:R-:W-:Y:S01]  /*86e0*/  @P1 LEA.HI.X R5, R2, R5, R3, 0x2, P0 ;  /* 0x0000000502051211 */ /* 0x000fe200000f1403 */
[----:B------:R-:W-:-:S04]  /*86f0*/  IMAD.MOV R3, RZ, RZ, -R9 ;  /* 0x000000ffff037224 */ /* 0x000fc800078e0a09 */
[----:B------:R0:W5:Y:S01]  /*8700*/  @P1 LDG.E R6, desc[UR36][R4.64] ;  /* 0x0000002404061981 */ /* 0x000162000c1e1900 */
[----:B------:R-:W-:Y:S02]  /*8710*/  LOP3.LUT R16, R16, 0xffffffdf, RZ, 0xc0, !PT ;  /* 0xffffffdf10107812 */ /* 0x000fe400078ec0ff */
[----:B------:R-:W-:Y:S01]  /*8720*/  SHF.R.S32.HI R29, RZ, 0x1f, R19 ;  /* 0x0000001fff1d7819 */ /* 0x000fe20000011413 */
[----:B0-----:R-:W-:Y:S02]  /*8730*/  IMAD R5, R8, R3, R0 ;  /* 0x0000000308057224 */ /* 0x001fe400078e0200 */
[----:B------:R-:W-:-:S05]  /*8740*/  IMAD.U32 R0, RZ, RZ, UR42 ;  /* 0x0000002aff007e24 */ /* 0x000fca000f8e00ff */
[----:B------:R-:W-:-:S13]  /*8750*/  ISETP.NE.AND P0, PT, R0, 0x3, PT ;  /* 0x000000030000780c */ /* 0x000fda0003f05270 */
[----:B------:R-:W-:Y:S01]  /*8760*/  @P0 LOP3.LUT R16, R16, 0x20, RZ, 0xfc, !PT ;  /* 0x0000002010100812 */ /* 0x000fe200078efcff */
[----:B------:R-:W-:Y:S06]  /*8770*/  @!P0 BRA `(.L_x_45) ;  /* 0x0000000000048947 */ /* 0x000fec0003800000 */
[----:B------:R-:W-:Y:S01]  /*8780*/  BPT.TRAP 0x1 ;  /* 0x000000040000795c */ /* 0x000fe20000300000 */
.L_x_45:
[----:B------:R-:W-:Y:S01]  /*8790*/  SHF.R.S32.HI R7, RZ, 0x1f, R5 ;  /* 0x0000001fff077819 */ /* 0x000fe20000011405 */
[----:B------:R-:W-:Y:S01]  /*87a0*/  ULDC.64 UR4, c[0x0][0x328] ;  /* 0x0000ca0000047ab9 */ /* 0x000fe20000000a00 */
[----:B-----5:R-:W-:Y:S01]  /*87b0*/  SHF.R.S32.HI R4, RZ, 0x1f, R6 ;  /* 0x0000001fff047819 */ /* 0x020fe20000011406 */
[----:B------:R-:W-:Y:S01]  /*87c0*/  IMAD.WIDE.U32 R2, R5, UR4, RZ ;  /* 0x0000000405027c25 */ /* 0x000fe2000f8e00ff */
[----:B------:R-:W-:Y:S03]  /*87d0*/  BSSY B0, `(.L_x_46) ;  /* 0x0000015000007945 */ /* 0x000fe60003800000 */
[----:B------:R-:W-:-:S04]  /*87e0*/  IMAD R0, R7, UR4, RZ ;  /* 0x0000000407007c24 */ /* 0x000fc8000f8e02ff */
[----:B------:R-:W-:Y:S01]  /*87f0*/  IMAD R9, R5, UR5, R0 ;  /* 0x0000000505097c24 */ /* 0x000fe2000f8e0200 */
[----:B------:R-:W-:-:S04]  /*8800*/  ULDC.64 UR4, c[0x0][0x338] ;  /* 0x0000ce0000047ab9 */ /* 0x000fc80000000a00 */
[----:B------:R-:W-:Y:S01]  /*8810*/  IADD3 R3, R3, R9, RZ ;  /* 0x0000000903037210 */ /* 0x000fe20007ffe0ff */
[----:B------:R-:W-:-:S04]  /*8820*/  IMAD R9, R4, UR4, RZ ;  /* 0x0000000404097c24 */ /* 0x000fc8000f8e02ff */
[C---:B------:R-:W-:Y:S02]  /*8830*/  IMAD R9, R6.reuse, UR5, R9 ;  /* 0x0000000506097c24 */ /* 0x040fe4000f8e0209 */
[----:B------:R-:W-:Y:S01]  /*8840*/  IMAD.WIDE.U32 R2, R6, UR4, R2 ;  /* 0x0000000406027c25 */ /* 0x000fe2000f8e0002 */
[----:B------:R-:W-:-:S03]  /*8850*/  ULDC.64 UR4, c[0x0][0x330] ;  /* 0x0000cc0000047ab9 */ /* 0x000fc60000000a00 */
[----:B------:R-:W-:Y:S02]  /*8860*/  IMAD.IADD R3, R3, 0x1, R9 ;  /* 0x0000000103037824 */ /* 0x000fe400078e0209 */
[----:B------:R-:W-:Y:S02]  /*8870*/  IMAD R0, R29, UR4, RZ ;  /* 0x000000041d007c24 */ /* 0x000fe4000f8e02ff */
[----:B------:R-:W-:-:S04]  /*8880*/  IMAD.WIDE.U32 R2, R19, UR4, R2 ;  /* 0x0000000413027c25 */ /* 0x000fc8000f8e0002 */
[----:B------:R-:W-:Y:S01]  /*8890*/  IMAD R9, R19, UR5, R0 ;  /* 0x0000000513097c24 */ /* 0x000fe2000f8e0200 */
[----:B------:R-:W-:Y:S01]  /*88a0*/  ULDC.64 UR4, c[0x0][0x318] ;  /* 0x0000c60000047ab9 */ /* 0x000fe20000000a00 */
[----:B------:R-:W-:Y:S02]  /*88b0*/  LEA R0, R22, UR39, 0x3 ;  /* 0x0000002716007c11 */ /* 0x000fe4000f8e18ff */
[----:B------:R-:W-:Y:S01]  /*88c0*/  LEA R17, P0, R2, UR4, 0x1 ;  /* 0x0000000402117c11 */ /* 0x000fe2000f8008ff */
[----:B------:R-:W-:-:S05]  /*88d0*/  IMAD.IADD R3, R3, 0x1, R9 ;  /* 0x0000000103037824 */ /* 0x000fca00078e0209 */
[----:B------:R-:W-:Y:S02]  /*88e0*/  LEA.HI.X R18, R2, UR5, R3, 0x1, P0 ;  /* 0x0000000502127c11 */ /* 0x000fe400080f0c03 */
[----:B------:R-:W-:-:S04]  /*88f0*/  SHF.L.U32 R3, R25, 0x1f, RZ ;  /* 0x0000001f19037819 */ /* 0x000fc800000006ff */
[----:B------:R-:W0:Y:S02]  /*8900*/  SYNCS.PHASECHK.TRANS64.TRYWAIT P0, [R0+URZ+0x2a840], R3 ;  /* 0x02a84003000075a7 */ /* 0x000e24000800017f */
[----:B0-----:R-:W-:Y:S05]  /*8910*/  @!P0 BRA `(.L_x_47) ;  /* 0x0000002c000c8947 */ /* 0x001fea0003800000 */
.L_x_93:
[----:B------:R-:W-:Y:S05]  /*8920*/  BSYNC B0 ;  /* 0x0000000000007941 */ /* 0x000fea0003800000 */
.L_x_46:
[----:B------:R-:W-:Y:S01]  /*8930*/  ULDC.64 UR4, c[0x0][0x300] ;  /* 0x0000c00000047ab9 */ /* 0x000fe20000000a00 */
[C---:B------:R-:W-:Y:S01]  /*8940*/  LOP3.LUT P4, RZ, R16.reuse, 0x10, RZ, 0xc0, !PT ;  /* 0x0000001010ff7812 */ /* 0x040fe2000788c0ff */
[----:B------:R-:W-:Y:S01]  /*8950*/  IMAD R2, R7, UR4, RZ ;  /* 0x0000000407027c24 */ /* 0x000fe2000f8e02ff */
[C---:B------:R-:W-:Y:S02]  /*8960*/  LOP3.LUT P3, RZ, R16.reuse, 0x8, RZ, 0xc0, !PT ;  /* 0x0000000810ff7812 */ /* 0x040fe4000786c0ff */
[----:B------:R-:W-:Y:S01]  /*8970*/  LOP3.LUT P2, RZ, R16, 0x4, RZ, 0xc0, !PT ;  /* 0x0000000410ff7812 */ /* 0x000fe2000784c0ff */
[C---:B------:R-:W-:Y:S02]  /*8980*/  IMAD R7, R5.reuse, UR5, R2 ;  /* 0x0000000505077c24 */ /* 0x040fe4000f8e0202 */
[----:B0-----:R-:W-:Y:S01]  /*8990*/  IMAD.WIDE.U32 R2, R5, UR4, RZ ;  /* 0x0000000405027c25 */ /* 0x001fe2000f8e00ff */
[----:B------:R-:W-:-:S03]  /*89a0*/  ULDC.64 UR4, c[0x0][0x310] ;  /* 0x0000c40000047ab9 */ /* 0x000fc60000000a00 */
[----:B------:R-:W-:Y:S01]  /*89b0*/  IMAD R5, R4, UR4, RZ ;  /* 0x0000000404057c24 */ /* 0x000fe2000f8e02ff */
[----:B------:R-:W-:-:S03]  /*89c0*/  IADD3 R3, R3, R7, RZ ;  /* 0x0000000703037210 */ /* 0x000fc60007ffe0ff */
[C---:B------:R-:W-:Y:S02]  /*89d0*/  IMAD R5, R6.reuse, UR5, R5 ;  /* 0x0000000506057c24 */ /* 0x040fe4000f8e0205 */
[----:B------:R-:W-:Y:S01]  /*89e0*/  IMAD.WIDE.U32 R2, R6, UR4, R2 ;  /* 0x0000000406027c25 */ /* 0x000fe2000f8e0002 */
[----:B------:R-:W-:-:S03]  /*89f0*/  ULDC.64 UR4, c[0x0][0x308] ;  /* 0x0000c20000047ab9 */ /* 0x000fc60000000a00 */
[----:B------:R-:W-:Y:S02]  /*8a00*/  IMAD.IADD R3, R3, 0x1, R5 ;  /* 0x0000000103037824 */ /* 0x000fe400078e0205 */
[----:B------:R-:W-:Y:S02]  /*8a10*/  IMAD R4, R29, UR4, RZ ;  /* 0x000000041d047c24 */ /* 0x000fe4000f8e02ff */
[----:B------:R-:W-:-:S04]  /*8a20*/  IMAD.WIDE.U32 R2, R19, UR4, R2 ;  /* 0x0000000413027c25 */ /* 0x000fc8000f8e0002 */
[----:B------:R-:W-:Y:S01]  /*8a30*/  IMAD R5, R19, UR5, R4 ;  /* 0x0000000513057c24 */ /* 0x000fe2000f8e0204 */
[----:B------:R-:W-:Y:S02]  /*8a40*/  ULDC.64 UR4, c[0x0][0x2e8] ;  /* 0x0000ba0000047ab9 */ /* 0x000fe40000000a00 */
[----:B------:R-:W-:Y:S01]  /*8a50*/  LEA R4, P0, R2, UR4, 0x1 ;  /* 0x0000000402047c11 */ /* 0x000fe2000f8008ff */
[----:B------:R-:W-:Y:S01]  /*8a60*/  IMAD.IADD R3, R3, 0x1, R5 ;  /* 0x0000000103037824 */ /* 0x000fe200078e0205 */
[----:B------:R-:W-:Y:S01]  /*8a70*/  UMOV UR4, 0xffffffff ;  /* 0xffffffff00047882 */ /* 0x000fe20000000000 */
[----:B------:R-:W-:-:S03]  /*8a80*/  IMAD R5, R22, 0x4800, R27 ;  /* 0x0000480016057824 */ /* 0x000fc600078e021b */
[----:B------:R-:W-:Y:S01]  /*8a90*/  LEA.HI.X R6, R2, UR5, R3, 0x1, P0 ;  /* 0x0000000502067c11 */ /* 0x000fe200080f0c03 */
[----:B------:R-:W-:Y:S06]  /*8aa0*/  BRA.DIV UR4, `(.L_x_48) ;  /* 0x0000002a04bc7947 */ /* 0x000fec000b800000 */
[----:B------:R-:W0:Y:S01]  /*8ab0*/  SHFL.IDX PT, R14, R4, RZ, 0x181f ;  /* 0x00181fff040e7589 */ /* 0x000e2200000e0000 */
[----:B------:R-:W-:-:S03]  /*8ac0*/  ISETP.GE.AND P0, PT, R33, 0x1, PT ;  /* 0x000000012100780c */ /* 0x000fc60003f06270 */
[----:B------:R-:W1:Y:S04]  /*8ad0*/  SHFL.IDX PT, R2, R6, RZ, 0x181f ;  /* 0x00181fff06027589 */ /* 0x000e6800000e0000 */
[----:B------:R-:W-:Y:S06]  /*8ae0*/  SHFL.IDX PT, R8, R6, 0x1, 0x181f ;  /* 0x00381f0006087f89 */ /* 0x000fec00000e0000 */
[----:B------:R-:W-:-:S02]  /*8af0*/  @P0 LEA R7, R5, UR39, 0x1 ;  /* 0x0000002705070c11 */ /* 0x000fc4000f8e08ff */
[----:B0-----:R-:W-:-:S04]  /*8b00*/  @P0 LEA R14, P1, R37, R14, 0x1 ;  /* 0x0000000e250e0211 */ /* 0x001fc800078208ff */
[----:B-1----:R-:W-:Y:S01]  /*8b10*/  @P0 IADD3.X R3, RZ, R2, RZ, P1, !PT ;  /* 0x00000002ff030210 */ /* 0x002fe20000ffe4ff */
[----:B------:R-:W-:Y:S02]  /*8b20*/  @P0 IMAD.MOV.U32 R2, RZ, RZ, R14 ;  /* 0x000000ffff020224 */ /* 0x000fe400078e000e */
[----:B------:R-:W0:Y:S04]  /*8b30*/  SHFL.IDX PT, R14, R4, 0x1, 0x181f ;  /* 0x00381f00040e7f89 */ /* 0x000e2800000e0000 */
[----:B------:R-:W-:Y:S04]  /*8b40*/  @P0 LDGSTS.E.BYPASS.LTC128B.128 [R7+0x18400], desc[UR36][R2.64], !P4 ;  /* 0x1840000002070fae */ /* 0x000fe8000e101d64 */
[----:B------:R-:W-:Y:S04]  /*8b50*/  @P0 LDGSTS.E.BYPASS.LTC128B.128 [R7+0x1b400], desc[UR36][R2.64+0x80], !P3 ;  /* 0x1b40008002070fae */ /* 0x000fe8000d901d64 */
[----:B------:R1:W-:Y:S01]  /*8b60*/  @P0 LDGSTS.E.BYPASS.LTC128B.128 [R7+0x1e400], desc[UR36][R2.64+0x100], !P2 ;  /* 0x1e40010002070fae */ /* 0x0003e2000d101d64 */
[----:B------:R-:W-:-:S03]  /*8b70*/  ISETP.GE.AND P0, PT, R33, 0x11, PT ;  /* 0x000000112100780c */ /* 0x000fc60003f06270 */
[----:B-1----:R-:W-:Y:S10]  /*8b80*/  SHFL.IDX PT, R7, R6, 0x2, 0x181f ;  /* 0x00581f0006077f89 */ /* 0x002ff400000e0000 */
[----:B0-----:R-:W-:-:S02]  /*8b90*/  @P0 LEA R14, P1, R37, R14, 0x1 ;  /* 0x0000000e250e0211 */ /* 0x001fc400078208ff */
[----:B------:R-:W-:Y:S02]  /*8ba0*/  @P0 LEA R21, R5, UR39, 0x1 ;  /* 0x0000002705150c11 */ /* 0x000fe4000f8e08ff */
[----:B------:R-:W-:Y:S01]  /*8bb0*/  @P0 MOV R2, R14 ;  /* 0x0000000e00020202 */ /* 0x000fe20000000f00 */
[----:B------:R-:W-:Y:S01]  /*8bc0*/  @P0 IMAD.X R9, RZ, RZ, R8, P1 ;  /* 0x000000ffff090224 */ /* 0x000fe200008e0608 */
[----:B------:R-:W0:Y:S03]  /*8bd0*/  SHFL.IDX PT, R14, R4, 0x2, 0x181f ;  /* 0x00581f00040e7f89 */ /* 0x000e2600000e0000 */
[----:B------:R-:W-:-:S05]  /*8be0*/  @P0 IMAD.MOV.U32 R3, RZ, RZ, R9 ;  /* 0x000000ffff030224 */ /* 0x000fca00078e0009 */
[----:B------:R-:W-:Y:S04]  /*8bf0*/  @P0 LDGSTS.E.BYPASS.LTC128B.128 [R21+0x18c00], desc[UR36][R2.64], !P4 ;  /* 0x18c0000002150fae */ /* 0x000fe8000e101d64 */
[----:B------:R-:W-:Y:S04]  /*8c00*/  @P0 LDGSTS.E.BYPASS.LTC128B.128 [R21+0x1bc00], desc[UR36][R2.64+0x80], !P3 ;  /* 0x1bc0008002150fae */ /* 0x000fe8000d901d64 */
[----:B------:R1:W-:Y:S01]  /*8c10*/  @P0 LDGSTS.E.BYPASS.LTC128B.128 [R21+0x1ec00], desc[UR36][R2.64+0x100], !P2 ;  /* 0x1ec0010002150fae */ /* 0x0003e2000d101d64 */
[----:B------:R-:W-:-:S13]  /*8c20*/  ISETP.GE.AND P0, PT, R33, 0x21, PT ;  /* 0x000000212100780c */ /* 0x000fda0003f06270 */
[----:B0-----:R-:W-:Y:S02]  /*8c30*/  @P0 LEA R14, P1, R37, R14, 0x1 ;  /* 0x0000000e250e0211 */ /* 0x001fe400078208ff */
[----:B------:R-:W-:Y:S02]  /*8c40*/  @P0 LEA R9, R5, UR39, 0x1 ;  /* 0x0000002705090c11 */ /* 0x000fe4000f8e08ff */
[----:B-1----:R-:W-:Y:S01]  /*8c50*/  @P0 MOV R2, R14 ;  /* 0x0000000e00020202 */ /* 0x002fe20000000f00 */
[----:B------:R-:W-:Y:S01]  /*8c60*/  @P0 IMAD.X R7, RZ, RZ, R7, P1 ;  /* 0x000000ffff070224 */ /* 0x000fe200008e0607 */
[----:B------:R-:W0:Y:S03]  /*8c70*/  SHFL.IDX PT, R14, R4, 0x3, 0x181f ;  /* 0x00781f00040e7f89 */ /* 0x000e2600000e0000 */
[----:B------:R-:W-:Y:S02]  /*8c80*/  @P0 IMAD.MOV.U32 R3, RZ, RZ, R7 ;  /* 0x000000ffff030224 */ /* 0x000fe400078e0007 */
[----:B------:R-:W1:Y:S04]  /*8c90*/  SHFL.IDX PT, R7, R6, 0x3, 0x181f ;  /* 0x00781f0006077f89 */ /* 0x000e6800000e0000 */
[----:B------:R-:W-:Y:S04]  /*8ca0*/  @P0 LDGSTS.E.BYPASS.LTC128B.128 [R9+0x19400], desc[UR36][R2.64], !P4 ;  /* 0x1940000002090fae */ /* 0x000fe8000e101d64 */
[----:B------:R-:W-:Y:S04]  /*8cb0*/  @P0 LDGSTS.E.BYPASS.LTC128B.128 [R9+0x1c400], desc[UR36][R2.64+0x80], !P3 ;  /* 0x1c40008002090fae */ /* 0x000fe8000d901d64 */
[----:B------:R2:W-:Y:S01]  /*8cc0*/  @P0 LDGSTS.E.BYPASS.LTC128B.128 [R9+0x1f400], desc[UR36][R2.64+0x100], !P2 ;  /* 0x1f40010002090fae */ /* 0x0005e2000d101d64 */
[----:B------:R-:W-:-:S13]  /*8cd0*/  ISETP.GE.AND P0, PT, R33, 0x31, PT ;  /* 0x000000312100780c */ /* 0x000fda0003f06270 */
[----:B0-----:R-:W-:Y:S02]  /*8ce0*/  @P0 LEA R14, P1, R37, R14, 0x1 ;  /* 0x0000000e250e0211 */ /* 0x001fe400078208ff */
[----:B------:R-:W-:Y:S02]  /*8cf0*/  @P0 LEA R21, R5, UR39, 0x1 ;  /* 0x0000002705150c11 */ /* 0x000fe4000f8e08ff */
[----:B--2---:R-:W-:Y:S01]  /*8d00*/  @P0 MOV R2, R14 ;  /* 0x0000000e00020202 */ /* 0x004fe20000000f00 */
[----:B-1----:R-:W-:Y:S01]  /*8d10*/  @P0 IMAD.X R7, RZ, RZ, R7, P1 ;  /* 0x000000ffff070224 */ /* 0x002fe200008e0607 */
        /* <DEDUP_REMOVED lines=11> */
[----:B------:R0:W1:Y:S03]  /*8dd0*/  SHFL.IDX PT, R14, R4, 0x5, 0x181f ;  /* 0x00b81f00040e7f89 */ /* 0x00006600000e0000 */
[----:B------:R-:W-:Y:S02]  /*8de0*/  @P0 IMAD.MOV.U32 R3, RZ, RZ, R7 ;  /* 0x000000ffff030224 */ /* 0x000fe400078e0007 */
[----:B------:R0:W2:Y:S04]  /*8df0*/  SHFL.IDX PT, R7, R6, 0x5, 0x181f ;  /* 0x00b81f0006077f89 */ /* 0x0000a800000e0000 */
[----:B------:R0:W-:Y:S04]  /*8e00*/  @P0 LDGSTS.E.BYPASS.LTC128B.128 [R9+0x1a400], desc[UR36][R2.64], !P4 ;  /* 0x1a40000002090fae */ /* 0x0001e8000e101d64 */
[----:B------:R0:W-:Y:S04]  /*8e10*/  @P0 LDGSTS.E.BYPASS.LTC128B.128 [R9+0x1d400], desc[UR36][R2.64+0x80], !P3 ;  /* 0x1d40008002090fae */ /* 0x0001e8000d901d64 */
[----:B------:R0:W-:Y:S02]  /*8e20*/  @P0 LDGSTS.E.BYPASS.LTC128B.128 [R9+0x20400], desc[UR36][R2.64+0x100], !P2 ;  /* 0x2040010002090fae */ /* 0x0001e4000d101d64 */
.L_x_107:
[----:B------:R-:W-:-:S13]  /*8e30*/  ISETP.GE.AND P0, PT, R33, 0x51, PT ;  /* 0x000000512100780c */ /* 0x000fda0003f06270 */
[----:B01----:R-:W-:Y:S02]  /*8e40*/  @P0 LEA R2, P1, R37, R14, 0x1 ;  /* 0x0000000e25020211 */ /* 0x003fe400078208ff */
[----:B------:R-:W-:-:S03]  /*8e50*/  @P0 LEA R5, R5, UR39, 0x1 ;  /* 0x0000002705050c11 */ /* 0x000fc6000f8e08ff */
[----:B--2---:R-:W-:-:S05]  /*8e60*/  @P0 IMAD.X R3, RZ, RZ, R7, P1 ;  /* 0x000000ffff030224 */ /* 0x004fca00008e0607 */
[----:B------:R-:W-:Y:S01]  /*8e70*/  @!PT LDS RZ, [RZ] ;  /* 0x00000000fffff984 */ /* 0x000fe20000000800 */
[----:B------:R-:W-:Y:S01]  /*8e80*/  @!PT LDS RZ, [RZ] ;  /* 0x00000000fffff984 */ /* 0x000fe20000000800 */
[----:B------:R-:W-:Y:S01]  /*8e90*/  @!PT LDS RZ, [RZ] ;  /* 0x00000000fffff984 */ /* 0x000fe20000000800 */
[----:B------:R0:W-:Y:S04]  /*8ea0*/  @P0 LDGSTS.E.BYPASS.LTC128B.128 [R5+0x1ac00], desc[UR36][R2.64], !P4 ;  /* 0x1ac0000002050fae */ /* 0x0001e8000e101d64 */
[----:B------:R0:W-:Y:S04]  /*8eb0*/  @P0 LDGSTS.E.BYPASS.LTC128B.128 [R5+0x1dc00], desc[UR36][R2.64+0x80], !P3 ;  /* 0x1dc0008002050fae */ /* 0x0001e8000d901d64 */
[----:B------:R0:W-:Y:S01]  /*8ec0*/  @P0 LDGSTS.E.BYPASS.LTC128B.128 [R5+0x20c00], desc[UR36][R2.64+0x100], !P2 ;  /* 0x20c0010002050fae */ /* 0x0001e2000d101d64 */
[----:B------:R-:W-:Y:S01]  /*8ed0*/  PLOP3.LUT P0, PT, PT, PT, PT, 0x80, 0x0 ;  /* 0x000000000000781c */ /* 0x000fe20003f0f070 */
[----:B------:R-:W-:-:S12]  /*8ee0*/  NOP ;  /* 0x0000000000007918 */ /* 0x000fd80000000000 */
.L_x_49:
[----:B------:R-:W-:Y:S02]  /*8ef0*/  PLOP3.LUT P1, PT, P1, P0, PT, 0xa2, 0x0 ;  /* 0x000000000000781c */ /* 0x000fe40000f21472 */
[----:B------:R-:W-:-:S08]  /*8f00*/  @P0 R2UR P1, UR4, R0 ;  /* 0x00000000000402ca */ /* 0x000fd00000020000 */
[----:B------:R-:W-:-:S05]  /*8f10*/  @P0 PLOP3.LUT P0, PT, P1, PT, PT, 0x80, 0x0 ;  /* 0x000000000000081c */ /* 0x000fca0000f0f070 */
[----:B------:R-:W-:Y:S01]  /*8f20*/  @!P1 SYNCS.ARRIVE.TRANS64.RED.A0T1 RZ, [UR4+0x2a830], RZ ;  /* 0x02a830ffffff99a7 */ /* 0x000fe20008200404 */
[----:B------:R-:W-:Y:S07]  /*8f30*/  @!P1 ARRIVES.LDGSTSBAR.64.TRANSCNT [UR4+0x2a830] ;  /* 0x02a83000ff0099b0 */ /* 0x000fee0008000a84 */
[----:B------:R-:W-:Y:S05]  /*8f40*/  @P0 BRA.U.ANY `(.L_x_49) ;  /* 0xfffffffd00e80947 */ /* 0x000fea000393ffff */
[----:B------:R-:W-:Y:S01]  /*8f50*/  NOP ;  /* 0x0000000000007918 */ /* 0x000fe20000000000 */
[----:B------:R-:W-:-:S13]  /*8f60*/  LOP3.LUT P2, RZ, R16, 0x20, RZ, 0xc0, !PT ;  /* 0x0000002010ff7812 */ /* 0x000fda000784c0ff */
[----:B------:R-:W-:Y:S05]  /*8f70*/  @!P2 BRA `(.L_x_50) ;  /* 0x000000000004a947 */ /* 0x000fea0003800000 */
[----:B------:R-:W-:Y:S01]  /*8f80*/  BPT.TRAP 0x1 ;  /* 0x000000040000795c */ /* 0x000fe20000300000 */
.L_x_50:
[----:B------:R1:W-:Y:S02]  /*8f90*/  SYNCS.ARRIVE.TRANS64.A1T0 RZ, [R0+URZ+0x2a830], RZ ;  /* 0x02a830ff00ff79a7 */ /* 0x0003e4000810003f */
[----:B------:R-:W-:Y:S05]  /*8fa0*/  WARPSYNC.ALL ;  /* 0x0000000000007948 */ /* 0x000fea0003800000 */
[----:B------:R-:W-:-:S04]  /*8fb0*/  UIADD3 UR4, UR39, 0xc400, URZ ;  /* 0x0000c40027047890 */ /* 0x000fc8000fffe03f */
[----:B------:R-:W-:Y:S01]  /*8fc0*/  ULOP3.LUT UP0, URZ, UR4, 0x3ff, URZ, 0xc0, !UPT ;  /* 0x000003ff043f7892 */ /* 0x000fe2000f80c03f */
[----:B------:R-:W-:Y:S05]  /*8fd0*/  BAR.SYNC.DEFER_BLOCKING 0x8, 0x180 ;  /* 0x0206000000007b1d */ /* 0x000fea0000010000 */
[----:B------:R-:W-:-:S13]  /*8fe0*/  PLOP3.LUT P0, PT, PT, PT, UP0, 0x80, 0x0 ;  /* 0x000000000000781c */ /* 0x000fda0003f0f008 */
[----:B------:R-:W-:Y:S05]  /*8ff0*/  @!P0 BRA `(.L_x_51) ;  /* 0x0000000000408947 */ /* 0x000fea0003800000 */
[----:B0-----:R-:W-:Y:S01]  /*9000*/  MOV R2, 0x0 ;  /* 0x0000000000027802 */ /* 0x001fe20000000f00 */
[----:B------:R-:W-:Y:S01]  /*9010*/  ULDC.64 UR6, c[0x4][0xf0] ;  /* 0x01003c0000067ab9 */ /* 0x000fe20000000a00 */
[----:B------:R-:W-:Y:S01]  /*9020*/  ULDC.64 UR8, c[0x4][0xf8] ;  /* 0x01003e0000087ab9 */ /* 0x000fe20000000a00 */
[----:B------:R-:W-:Y:S01]  /*9030*/  ULDC.64 UR4, c[0x4][0x88] ;  /* 0x0100220000047ab9 */ /* 0x000fe20000000a00 */
[----:B------:R-:W-:Y:S01]  /*9040*/  MOV R4, UR6 ;  /* 0x0000000600047c02 */ /* 0x000fe20008000f00 */
[----:B------:R-:W-:Y:S01]  /*9050*/  IMAD.U32 R5, RZ, RZ, UR7 ;  /* 0x00000007ff057e24 */ /* 0x000fe2000f8e00ff */
        /* <DEDUP_REMOVED lines=9> */
[----:B01----:R-:W-:Y:S05]  /*90f0*/  CALL.ABS.NOINC R2 ;  /* 0x0000000002007343 */ /* 0x003fea0003c00000 */
.L_x_51:
[----:B-1----:R-:W1:Y:S01]  /*9100*/  LDC R0, c[0x0][0x448] ;  /* 0x00011200ff007b82 */ /* 0x002e620000000800 */
[----:B0-----:R-:W-:Y:S01]  /*9110*/  IADD3 R3, -R24, RZ, RZ ;  /* 0x000000ff18037210 */ /* 0x001fe20007ffe1ff */
[----:B------:R-:W-:Y:S01]  /*9120*/  ULDC UR4, c[0x0][0xc38] ;  /* 0x00030e0000047ab9 */ /* 0x000fe20000000800 */
[----:B------:R-:W-:Y:S02]  /*9130*/  SHF.R.S32.HI R6, RZ, 0x1f, R23 ;  /* 0x0000001fff067819 */ /* 0x000fe40000011417 */
[C---:B------:R-:W-:Y:S01]  /*9140*/  LOP3.LUT P3, RZ, R16.reuse, 0x400, RZ, 0xc0, !PT ;  /* 0x0000040010ff7812 */ /* 0x040fe2000786c0ff */
[----:B------:R-:W-:Y:S01]  /*9150*/  IMAD R4, R3, UR4, R36 ;  /* 0x0000000403047c24 */ /* 0x000fe2000f8e0224 */
[----:B------:R-:W-:Y:S01]  /*9160*/  ULDC.64 UR4, c[0x0][0x2d8] ;  /* 0x0000b60000047ab9 */ /* 0x000fe20000000a00 */
[----:B------:R-:W-:Y:S02]  /*9170*/  LOP3.LUT P4, RZ, R16, 0x200, RZ, 0xc0, !PT ;  /* 0x0000020010ff7812 */ /* 0x000fe4000788c0ff */
[----:B------:R-:W-:Y:S01]  /*9180*/  IMAD.SHL.U32 R4, R4, 0x80, RZ ;  /* 0x0000008004047824 */ /* 0x000fe200078e00ff */
[----:B------:R-:W-:-:S02]  /*9190*/  LOP3.LUT P5, RZ, R16, 0x100, RZ, 0xc0, !PT ;  /* 0x0000010010ff7812 */ /* 0x000fc400078ac0ff */
[----:B------:R-:W-:Y:S02]  /*91a0*/  LEA R20, R27, UR39, 0x1 ;  /* 0x000000271b147c11 */ /* 0x000fe4000f8e08ff */
[----:B------:R-:W-:-:S05]  /*91b0*/  LOP3.LUT R7, R26, R4, RZ, 0xfc, !PT ;  /* 0x000000041a077212 */ /* 0x000fca00078efcff */
[----:B------:R-:W-:Y:S01]  /*91c0*/  IMAD.MOV.U32 R5, RZ, RZ, R7 ;  /* 0x000000ffff057224 */ /* 0x000fe200078e0007 */
[----:B-1----:R-:W-:-:S13]  /*91d0*/  ISETP.NE.AND P0, PT, R0, 0x1, PT ;  /* 0x000000010000780c */ /* 0x002fda0003f05270 */
[----:B------:R-:W0:Y:S08]  /*91e0*/  @P0 LDC R2, c[0x0][0x44c] ;  /* 0x00011300ff020b82 */ /* 0x000e300000000800 */
[----:B------:R-:W1:Y:S01]  /*91f0*/  @P0 LDC R9, c[0x0][0x450] ;  /* 0x00011400ff090b82 */ /* 0x000e620000000800 */
[----:B0-----:R-:W-:-:S05]  /*9200*/  @P0 IMAD.HI.U32 R2, R7, R2, RZ ;  /* 0x0000000207020227 */ /* 0x001fca00078e00ff */
[----:B-1----:R-:W-:Y:S01]  /*9210*/  @P0 SHF.R.U32.HI R5, RZ, R9, R2 ;  /* 0x00000009ff050219 */ /* 0x002fe20000011602 */
[----:B------:R-:W-:-:S04]  /*9220*/  IMAD R2, R29, UR4, RZ ;  /* 0x000000041d027c24 */ /* 0x000fc8000f8e02ff */
[C---:B------:R-:W-:Y:S02]  /*9230*/  IMAD R9, R19.reuse, UR5, R2 ;  /* 0x0000000513097c24 */ /* 0x040fe4000f8e0202 */
[----:B------:R-:W-:Y:S01]  /*9240*/  IMAD.WIDE.U32 R2, R19, UR4, RZ ;  /* 0x0000000413027c25 */ /* 0x000fe2000f8e00ff */
[----:B------:R-:W-:-:S03]  /*9250*/  ULDC.64 UR4, c[0x0][0x2e0] ;  /* 0x0000b80000047ab9 */ /* 0x000fc60000000a00 */
[----:B------:R-:W-:Y:S01]  /*9260*/  IMAD R6, R6, UR4, RZ ;  /* 0x0000000406067c24 */ /* 0x000fe2000f8e02ff */
[----:B------:R-:W-:-:S03]  /*9270*/  IADD3 R3, R3, R9, RZ ;  /* 0x0000000903037210 */ /* 0x000fc60007ffe0ff */
[C---:B------:R-:W-:Y:S02]  /*9280*/  IMAD R9, R23.reuse, UR5, R6 ;  /* 0x0000000517097c24 */ /* 0x040fe4000f8e0206 */
[----:B------:R-:W-:Y:S02]  /*9290*/  IMAD.MOV R6, RZ, RZ, -R5 ;  /* 0x000000ffff067224 */ /* 0x000fe400078e0a05 */
[----:B------:R-:W-:Y:S01]  /*92a0*/  IMAD.WIDE.U32 R2, R23, UR4, R2 ;  /* 0x0000000417027c25 */ /* 0x000fe2000f8e0002 */
[----:B------:R-:W-:-:S03]  /*92b0*/  ULDC.64 UR4, c[0x0][0x2d0] ;  /* 0x0000b40000047ab9 */ /* 0x000fc60000000a00 */
[----:B------:R-:W-:Y:S01]  /*92c0*/  IMAD R7, R0, R6, R7 ;  /* 0x0000000600077224 */ /* 0x000fe200078e0207 */
[----:B------:R-:W-:Y:S01]  /*92d0*/  SHF.R.S32.HI R0, RZ, 0x1f, R5 ;  /* 0x0000001fff007819 */ /* 0x000fe20000011405 */
[----:B------:R-:W-:-:S04]  /*92e0*/  IMAD.IADD R3, R3, 0x1, R9 ;  /* 0x0000000103037824 */ /* 0x000fc800078e0209 */
[----:B------:R-:W-:Y:S02]  /*92f0*/  IMAD R0, R0, UR4, RZ ;  /* 0x0000000400007c24 */ /* 0x000fe4000f8e02ff */
[----:B------:R-:W-:-:S04]  /*9300*/  IMAD.WIDE.U32 R2, R5, UR4, R2 ;  /* 0x0000000405027c25 */ /* 0x000fc8000f8e0002 */
[----:B------:R-:W-:Y:S01]  /*9310*/  IMAD R5, R5, UR5, R0 ;  /* 0x0000000505057c24 */ /* 0x000fe2000f8e0200 */
[----:B------:R-:W-:Y:S01]  /*9320*/  SHF.R.S32.HI R0, RZ, 0x1f, R7 ;  /* 0x0000001fff007819 */ /* 0x000fe20000011407 */
[----:B------:R-:W-:-:S03]  /*9330*/  ULDC.64 UR4, c[0x0][0x2c8] ;  /* 0x0000b20000047ab9 */ /* 0x000fc60000000a00 */
[----:B------:R-:W-:Y:S01]  /*9340*/  IADD3 R3, R3, R5, RZ ;  /* 0x0000000503037210 */ /* 0x000fe20007ffe0ff */
[----:B------:R-:W-:-:S04]  /*9350*/  IMAD R0, R0, UR4, RZ ;  /* 0x0000000400007c24 */ /* 0x000fc8000f8e02ff */
[C---:B------:R-:W-:Y:S02]  /*9360*/  IMAD R5, R7.reuse, UR5, R0 ;  /* 0x0000000507057c24 */ /* 0x040fe4000f8e0200 */
[----:B------:R-:W-:Y:S01]  /*9370*/  IMAD.WIDE.U32 R2, R7, UR4, R2 ;  /* 0x0000000407027c25 */ /* 0x000fe2000f8e0002 */
[----:B------:R-:W-:-:S03]  /*9380*/  ULDC.64 UR4, c[0x0][0x280] ;  /* 0x0000a00000047ab9 */ /* 0x000fc60000000a00 */
[----:B------:R-:W-:Y:S01]  /*9390*/  IMAD.IADD R5, R3, 0x1, R5 ;  /* 0x0000000103057824 */ /* 0x000fe200078e0205 */
[----:B------:R-:W-:Y:S01]  /*93a0*/  LEA R0, P0, R2, UR4, 0x1 ;  /* 0x0000000402007c11 */ /* 0x000fe2000f8008ff */
[----:B------:R-:W-:-:S03]  /*93b0*/  UMOV UR4, 0xffffffff ;  /* 0xffffffff00047882 */ /* 0x000fc60000000000 */
[----:B------:R-:W-:Y:S01]  /*93c0*/  LEA.HI.X R5, R2, UR5, R5, 0x1, P0 ;  /* 0x0000000502057c11 */ /* 0x000fe200080f0c05 */
[----:B------:R-:W-:Y:S08]  /*93d0*/  BRA.DIV UR4, `(.L_x_52) ;  /* 0x0000002a046c7947 */ /* 0x000ff0000b800000 */
[----:B------:R-:W0:Y:S01]  /*93e0*/  SHFL.IDX PT, R14, R0, RZ, 0x181f ;  /* 0x00181fff000e7589 */ /* 0x000e2200000e0000 */
[----:B------:R-:W-:-:S03]  /*93f0*/  IMAD.IADD R4, R34, 0x1, R4 ;  /* 0x0000000122047824 */ /* 0x000fc600078e0204 */
[----:B------:R-:W1:Y:S01]  /*9400*/  SHFL.IDX PT, R2, R5, RZ, 0x181f ;  /* 0x00181fff05027589 */ /* 0x000e6200000e0000 */
[C---:B------:R-:W-:Y:S01]  /*9410*/  VIADD R7, R4.reuse, 0x10 ;  /* 0x0000001004077836 */ /* 0x040fe20000000000 */
[----:B------:R-:W-:Y:S02]  /*9420*/  ISETP.GE.AND P0, PT, R4, UR40, PT ;  /* 0x0000002804007c0c */ /* 0x000fe4000bf06270 */
[----:B------:R-:W-:Y:S11]  /*9430*/  SHFL.IDX PT, R6, R5, 0x1, 0x181f ;  /* 0x00381f0005067f89 */ /* 0x000ff600000e0000 */
[----:B0-----:R-:W-:-:S04]  /*9440*/  @!P0 LEA R14, P1, R37, R14, 0x1 ;  /* 0x0000000e250e8211 */ /* 0x001fc800078208ff */
[----:B-1----:R-:W-:Y:S01]  /*9450*/  @!P0 IADD3.X R3, RZ, R2, RZ, P1, !PT ;  /* 0x00000002ff038210 */ /* 0x002fe20000ffe4ff */
[----:B------:R-:W-:Y:S02]  /*9460*/  @!P0 IMAD.MOV.U32 R2, RZ, RZ, R14 ;  /* 0x000000ffff028224 */ /* 0x000fe400078e000e */
[----:B------:R-:W0:Y:S04]  /*9470*/  SHFL.IDX PT, R14, R0, 0x1, 0x181f ;  /* 0x00381f00000e7f89 */ /* 0x000e2800000e0000 */
[----:B------:R-:W-:Y:S04]  /*9480*/  @!P0 LDGSTS.E.BYPASS.LTC128B.128 [R20+0xc400], desc[UR36][R2.64], !P3 ;  /* 0x0c40000002148fae */ /* 0x000fe8000d901d64 */
[----:B------:R-:W-:Y:S04]  /*9490*/  @!P0 LDGSTS.E.BYPASS.LTC128B.128 [R20+0x10400], desc[UR36][R2.64+0x80], !P4 ;  /* 0x1040008002148fae */ /* 0x000fe8000e101d64 */
[----:B------:R1:W-:Y:S01]  /*94a0*/  @!P0 LDGSTS.E.BYPASS.LTC128B.128 [R20+0x14400], desc[UR36][R2.64+0x100], !P5 ;  /* 0x1440010002148fae */ /* 0x0003e2000e901d64 */
[----:B------:R-:W-:-:S13]  /*94b0*/  ISETP.GE.AND P0, PT, R7, UR40, PT ;  /* 0x0000002807007c0c */ /* 0x000fda000bf06270 */
[----:B0-----:R-:W-:-:S04]  /*94c0*/  @!P0 LEA R14, P1, R37, R14, 0x1 ;  /* 0x0000000e250e8211 */ /* 0x001fc800078208ff */
[----:B------:R-:W-:Y:S01]  /*94d0*/  @!P0 IADD3.X R7, RZ, R6, RZ, P1, !PT ;  /* 0x00000006ff078210 */ /* 0x000fe20000ffe4ff */
[----:B-1----:R-:W-:Y:S01]  /*94e0*/  @!P0 IMAD.MOV.U32 R2, RZ, RZ, R14 ;  /* 0x000000ffff028224 */ /* 0x002fe200078e000e */
[----:B------:R-:W-:Y:S03]  /*94f0*/  SHFL.IDX PT, R6, R5, 0x2, 0x181f ;  /* 0x00581f0005067f89 */ /* 0x000fe600000e0000 */
[----:B------:R-:W-:Y:S01]  /*9500*/  @!P0 IMAD.MOV.U32 R3, RZ, RZ, R7 ;  /* 0x000000ffff038224 */ /* 0x000fe200078e0007 */
[----:B------:R-:W0:Y:S01]  /*9510*/  SHFL.IDX PT, R14, R0, 0x2, 0x181f ;  /* 0x00581f00000e7f89 */ /* 0x000e2200000e0000 */
[----:B------:R-:W-:-:S03]  /*9520*/  IADD3 R7, R4, 0x20, RZ ;  /* 0x0000002004077810 */ /* 0x000fc60007ffe0ff */
[----:B------:R-:W-:Y:S04]  /*9530*/  @!P0 LDGSTS.E.BYPASS.LTC128B.128 [R20+0xcc00], desc[UR36][R2.64], !P3 ;  /* 0x0cc0000002148fae */ /* 0x000fe8000d901d64 */
[----:B------:R-:W-:Y:S04]  /*9540*/  @!P0 LDGSTS.E.BYPASS.LTC128B.128 [R20+0x10c00], desc[UR36][R2.64+0x80], !P4 ;  /* 0x10c0008002148fae */ /* 0x000fe8000e101d64 */
[----:B------:R1:W-:Y:S01]  /*9550*/  @!P0 LDGSTS.E.BYPASS.LTC128B.128 [R20+0x14c00], desc[UR36][R2.64+0x100], !P5 ;  /* 0x14c0010002148fae */ /* 0x0003e2000e901d64 */
[----:B------:R-:W-:-:S13]  /*9560*/  ISETP.GE.AND P0, PT, R7, UR40, PT ;  /* 0x0000002807007c0c */ /* 0x000fda000bf06270 */
[----:B0-----:R-:W-:-:S05]  /*9570*/  @!P0 LEA R14, P1, R37, R14, 0x1 ;  /* 0x0000000e250e8211 */ /* 0x001fca00078208ff */
[----:B------:R-:W-:Y:S02]  /*9580*/  @!P0 IMAD.X R7, RZ, RZ, R6, P1 ;  /* 0x000000ffff078224 */ /* 0x000fe400008e0606 */
[----:B-1----:R-:W-:Y:S01]  /*9590*/  @!P0 IMAD.MOV.U32 R2, RZ, RZ, R14 ;  /* 0x000000ffff028224 */ /* 0x002fe200078e000e */
[----:B------:R-:W-:Y:S02]  /*95a0*/  SHFL.IDX PT, R6, R5, 0x3, 0x181f ;  /* 0x00781f0005067f89 */ /* 0x000fe400000e0000 */
[----:B------:R-:W-:Y:S01]  /*95b0*/  @!P0 MOV R3, R7 ;  /* 0x0000000700038202 */ /* 0x000fe20000000f00 */
[----:B------:R-:W-:Y:S01]  /*95c0*/  VIADD R7, R4, 0x30 ;  /* 0x0000003004077836 */ /* 0x000fe20000000000 */
[----:B------:R-:W0:Y:S04]  /*95d0*/  SHFL.IDX PT, R14, R0, 0x3, 0x181f ;  /* 0x00781f00000e7f89 */ /* 0x000e2800000e0000 */
[----:B------:R-:W-:Y:S04]  /*95e0*/  @!P0 LDGSTS.E.BYPASS.LTC128B.128 [R20+0xd400], desc[UR36][R2.64], !P3 ;  /* 0x0d40000002148fae */ /* 0x000fe8000d901d64 */
[----:B------:R-:W-:Y:S04]  /*95f0*/  @!P0 LDGSTS.E.BYPASS.LTC128B.128 [R20+0x11400], desc[UR36][R2.64+0x80], !P4 ;  /* 0x1140008002148fae */ /* 0x000fe8000e101d64 */
[----:B------:R1:W-:Y:S01]  /*9600*/  @!P0 LDGSTS.E.BYPASS.LTC128B.128 [R20+0x15400], desc[UR36][R2.64+0x100], !P5 ;  /* 0x1540010002148fae */ /* 0x0003e2000e901d64 */
[----:B------:R-:W-:-:S13]  /*9610*/  ISETP.GE.AND P0, PT, R7, UR40, PT ;  /* 0x0000002807007c0c */ /* 0x000fda000bf06270 */
[----:B0-----:R-:W-:-:S04]  /*9620*/  @!P0 LEA R14, P1, R37, R14, 0x1 ;  /* 0x0000000e250e8211 */ /* 0x001fc800078208ff */
[----:B-1----:R-:W-:Y:S01]  /*9630*/  @!P0 MOV R2, R14 ;  /* 0x0000000e00028202 */ /* 0x002fe20000000f00 */
[----:B------:R-:W-:Y:S01]  /*9640*/  @!P0 IMAD.X R7, RZ, RZ, R6, P1 ;  /* 0x000000ffff078224 */ /* 0x000fe200008e0606 */
[----:B------:R-:W0:Y:S03]  /*9650*/  SHFL.IDX PT, R14, R0, 0x4, 0x181f ;  /* 0x00981f00000e7f89 */ /* 0x000e2600000e0000 */
[----:B------:R-:W-:Y:S01]  /*9660*/  @!P0 IMAD.MOV.U32 R3, RZ, RZ, R7 ;  /* 0x000000ffff038224 */ /* 0x000fe200078e0007 */
[----:B------:R-:W1:Y:S01]  /*9670*/  SHFL.IDX PT, R6, R5, 0x4, 0x181f ;  /* 0x00981f0005067f89 */ /* 0x000e6200000e0000 */
[----:B------:R-:W-:-:S03]  /*9680*/  VIADD R7, R4, 0x40 ;  /* 0x0000004004077836 */ /* 0x000fc60000000000 */
[----:B------:R-:W-:Y:S04]  /*9690*/  @!P0 LDGSTS.E.BYPASS.LTC128B.128 [R20+0xdc00], desc[UR36][R2.64], !P3 ;  /* 0x0dc0000002148fae */ /* 0x000fe8000d901d64 */
[----:B------:R-:W-:Y:S04]  /*96a0*/  @!P0 LDGSTS.E.BYPASS.LTC128B.128 [R20+0x11c00], desc[UR36][R2.64+0x80], !P4 ;  /* 0x11c0008002148fae */ /* 0x000fe8000e101d64 */
[----:B------:R2:W-:Y:S01]  /*96b0*/  @!P0 LDGSTS.E.BYPASS.LTC128B.128 [R20+0x15c00], desc[UR36][R2.64+0x100], !P5 ;  /* 0x15c0010002148fae */ /* 0x0005e2000e901d64 */
[----:B------:R-:W-:-:S13]  /*96c0*/  ISETP.GE.AND P0, PT, R7, UR40, PT ;  /* 0x0000002807007c0c */ /* 0x000fda000bf06270 */
[----:B0-----:R-:W-:-:S04]  /*96d0*/  @!P0 LEA R14, P1, R37, R14, 0x1 ;  /* 0x0000000e250e8211 */ /* 0x001fc800078208ff */
[----:B-1----:R-:W-:Y:S01]  /*96e0*/  @!P0 IADD3.X R7, RZ, R6, RZ, P1, !PT ;  /* 0x00000006ff078210 */ /* 0x002fe20000ffe4ff */
[----:B--2---:R-:W-:Y:S01]  /*96f0*/  @!P0 IMAD.MOV.U32 R2, RZ, RZ, R14 ;  /* 0x000000ffff028224 */ /* 0x004fe200078e000e */
        /* <DEDUP_REMOVED lines=22> */
[----:B------:R0:W1:Y:S03]  /*9860*/  SHFL.IDX PT, R14, R0, 0x7, 0x181f ;  /* 0x00f81f00000e7f89 */ /* 0x00006600000e0000 */
[----:B------:R-:W-:Y:S01]  /*9870*/  @!P0 IMAD.MOV.U32 R3, RZ, RZ, R7 ;  /* 0x000000ffff038224 */ /* 0x000fe200078e0007 */
[----:B------:R0:W2:Y:S04]  /*9880*/  SHFL.IDX PT, R6, R5, 0x7, 0x181f ;  /* 0x00f81f0005067f89 */ /* 0x0000a800000e0000 */
[----:B------:R0:W-:Y:S04]  /*9890*/  @!P0 LDGSTS.E.BYPASS.LTC128B.128 [R20+0xf400], desc[UR36][R2.64], !P3 ;  /* 0x0f40000002148fae */ /* 0x0001e8000d901d64 */
[----:B------:R0:W-:Y:S04]  /*98a0*/  @!P0 LDGSTS.E.BYPASS.LTC128B.128 [R20+0x13400], desc[UR36][R2.64+0x80], !P4 ;  /* 0x1340008002148fae */ /* 0x0001e8000e101d64 */
[----:B------:R0:W-:Y:S02]  /*98b0*/  @!P0 LDGSTS.E.BYPASS.LTC128B.128 [R20+0x17400], desc[UR36][R2.64+0x100], !P5 ;  /* 0x1740010002148fae */ /* 0x0001e4000e901d64 */
.L_x_124:
[----:B0-----:R-:W3:Y:S01]  /*98c0*/  LDL R0, [R1] ;  /* 0x0000000001007983 */ /* 0x001ee20000100800 */
[----:B------:R-:W-:-:S05]  /*98d0*/  VIADD R4, R4, 0x70 ;  /* 0x0000007004047836 */ /* 0x000fca0000000000 */
[----:B------:R-:W-:-:S13]  /*98e0*/  ISETP.GE.AND P0, PT, R4, UR40, PT ;  /* 0x0000002804007c0c */ /* 0x000fda000bf06270 */
[----:B-1----:R-:W-:-:S04]  /*98f0*/  @!P0 LEA R2, P1, R37, R14, 0x1 ;  /* 0x0000000e25028211 */ /* 0x002fc800078208ff */
[----:B--2---:R-:W-:-:S05]  /*9900*/  @!P0 IADD3.X R3, RZ, R6, RZ, P1, !PT ;  /* 0x00000006ff038210 */ /* 0x004fca0000ffe4ff */
[----:B------:R-:W-:Y:S01]  /*9910*/  @!PT LDS RZ, [RZ] ;  /* 0x00000000fffff984 */ /* 0x000fe20000000800 */
[----:B------:R-:W-:Y:S01]  /*9920*/  @!PT LDS RZ, [RZ] ;  /* 0x00000000fffff984 */ /* 0x000fe20000000800 */
[----:B------:R-:W-:Y:S01]  /*9930*/  @!PT LDS RZ, [RZ] ;  /* 0x00000000fffff984 */ /* 0x000fe20000000800 */
[----:B------:R0:W-:Y:S04]  /*9940*/  @!P0 LDGSTS.E.BYPASS.LTC128B.128 [R20+0xfc00], desc[UR36][R2.64], !P3 ;  /* 0x0fc0000002148fae */ /* 0x0001e8000d901d64 */
[----:B------:R0:W-:Y:S04]  /*9950*/  @!P0 LDGSTS.E.BYPASS.LTC128B.128 [R20+0x13c00], desc[UR36][R2.64+0x80], !P4 ;  /* 0x13c0008002148fae */ /* 0x0001e8000e101d64 */
[----:B------:R0:W-:Y:S01]  /*9960*/  @!P0 LDGSTS.E.BYPASS.LTC128B.128 [R20+0x17c00], desc[UR36][R2.64+0x100], !P5 ;  /* 0x17c0010002148fae */ /* 0x0001e2000e901d64 */
[----:B------:R-:W-:Y:S01]  /*9970*/  NOP ;  /* 0x0000000000007918 */ /* 0x000fe20000000000 */
[----:B------:R-:W-:Y:S02]  /*9980*/  SYNCS.ARRIVE.TRANS64.RED.A0T1 RZ, [UR39+0x2a800], RZ ;  /* 0x02a800ffffff79a7 */ /* 0x000fe40008200427 */
[----:B------:R-:W-:Y:S01]  /*9990*/  ARRIVES.LDGSTSBAR.64.TRANSCNT [UR39+0x2a800] ;  /* 0x02a80000ff0079b0 */ /* 0x000fe20008000aa7 */
[----:B---3--:R-:W-:-:S04]  /*99a0*/  LOP3.LUT R0, R0, 0x1, RZ, 0xc, !PT ;  /* 0x0000000100007812 */ /* 0x008fc800078e0cff */
[----:B------:R-:W-:Y:S01]  /*99b0*/  SHF.L.U32 R0, R0, 0x1f, RZ ;  /* 0x0000001f00007819 */ /* 0x000fe200000006ff */
[----:B------:R-:W-:Y:S01]  /*99c0*/  NOP ;  /* 0x0000000000007918 */ /* 0x000fe20000000000 */
[----:B------:R-:W-:Y:S01]  /*99d0*/  SYNCS.ARRIVE.TRANS64.A1T0 RZ, [UR39+0x2a800], RZ ;  /* 0x02a800ffffff79a7 */ /* 0x000fe20008100027 */
[----:B------:R-:W-:Y:S01]  /*99e0*/  BSSY B0, `(.L_x_53) ;  /* 0x0000003000007945 */ /* 0x000fe20003800000 */
[----:B------:R-:W1:Y:S03]  /*99f0*/  SYNCS.PHASECHK.TRANS64.TRYWAIT P0, [UR39+0x2a820], R0 ;  /* 0x02a82000ff0075a7 */ /* 0x000e660008000167 */
[----:B01----:R-:W-:Y:S05]  /*9a00*/  @!P0 BRA `(.L_x_54) ;  /* 0x0000002c00788947 */ /* 0x003fea0003800000 */
.L_x_125:
[----:B------:R-:W-:Y:S05]  /*9a10*/  BSYNC B0 ;  /* 0x0000000000007941 */ /* 0x000fea0003800000 */
.L_x_53:
[----:B------:R-:W-:Y:S01]  /*9a20*/  UISETP.GE.AND UP0, UPT, UR38, 0x61, UPT ;  /* 0x000000612600788c */ /* 0x000fe2000bf06270 */
[----:B------:R-:W-:-:S05]  /*9a30*/  IMAD.U32 R20, RZ, RZ, UR43 ;  /* 0x0000002bff147e24 */ /* 0x000fca000f8e00ff */
[----:B------:R-:W-:-:S13]  /*9a40*/  PLOP3.LUT P0, PT, PT, PT, UP0, 0x40, 0x0 ;  /* 0x000000000000781c */ /* 0x000fda0003f0e808 */
[----:B------:R-:W-:Y:S05]  /*9a50*/  @P0 BRA `(.L_x_55) ;  /* 0x0000000c00b80947 */ /* 0x000fea0003800000 */
[----:B------:R-:W-:Y:S01]  /*9a60*/  BSSY B0, `(.L_x_55) ;  /* 0x00000ed000007945 */ /* 0x000fe20003800000 */
[----:B------:R-:W-:Y:S01]  /*9a70*/  IMAD.MOV.U32 R21, RZ, RZ, R25 ;  /* 0x000000ffff157224 */ /* 0x000fe200078e0019 */
[----:B------:R-:W-:Y:S01]  /*9a80*/  MOV R7, R22 ;  /* 0x0000001600077202 */ /* 0x000fe20000000f00 */
[----:B------:R-:W-:Y:S02]  /*9a90*/  IMAD.U32 R6, RZ, RZ, UR41 ;  /* 0x00000029ff067e24 */ /* 0x000fe4000f8e00ff */
[----:B------:R-:W-:-:S07]  /*9aa0*/  IMAD.U32 R28, RZ, RZ, UR43 ;  /* 0x0000002bff1c7e24 */ /* 0x000fce000f8e00ff */
.L_x_68:
[----:B0-----:R-:W0:Y:S01]  /*9ab0*/  LDC R0, c[0x0][0x430] ;  /* 0x00010c00ff007b82 */ /* 0x001e220000000800 */
[----:B------:R-:W-:Y:S01]  /*9ac0*/  ISETP.GT.U32.AND P0, PT, R26, 0x5f, PT ;  /* 0x0000005f1a00780c */ /* 0x000fe20003f04070 */
[----:B------:R-:W-:Y:S01]  /*9ad0*/  IMAD R3, R6, 0x60, R31 ;  /* 0x0000006006037824 */ /* 0x000fe200078e021f */
[----:B------:R-:W-:Y:S01]  /*9ae0*/  LOP3.LUT P2, RZ, R16, 0x20, RZ, 0xc0, !PT ;  /* 0x0000002010ff7812 */ /* 0x000fe2000784c0ff */
[----:B------:R-:W-:Y:S01]  /*9af0*/  VIADD R22, R7, 0x1 ;  /* 0x0000000107167836 */ /* 0x000fe20000000000 */
[----:B------:R-:W-:Y:S02]  /*9b00*/  ULDC UR4, c[0x0][0x430] ;  /* 0x00010c0000047ab9 */ /* 0x000fe40000000800 */
[----:B------:R-:W-:-:S05]  /*9b10*/  IADD3 R10, R26, R3, RZ ;  /* 0x000000031a0a7210 */ /* 0x000fca0007ffe0ff */
[----:B------:R-:W-:Y:S02]  /*9b20*/  IMAD.MOV.U32 R11, RZ, RZ, R10 ;  /* 0x000000ffff0b7224 */ /* 0x000fe400078e000a */
[----:B------:R-:W1:Y:S01]  /*9b30*/  @!P0 LDC.64 R8, c[0x0][0x428] ;  /* 0x00010a00ff088b82 */ /* 0x000e620000000a00 */
[----:B0-----:R-:W-:-:S13]  /*9b40*/  ISETP.NE.AND P1, PT, R0, 0x1, PT ;  /* 0x000000010000780c */ /* 0x001fda0003f25270 */
[----:B------:R-:W0:Y:S08]  /*9b50*/  @P1 LDC R5, c[0x0][0x434] ;  /* 0x00010d00ff051b82 */ /* 0x000e300000000800 */
[----:B------:R-:W2:Y:S01]  /*9b60*/  @P1 LDC R3, c[0x0][0x438] ;  /* 0x00010e00ff031b82 */ /* 0x000ea20000000800 */
[----:B0-----:R-:W-:-:S07]  /*9b70*/  @P1 IMAD.HI.U32 R0, R10, R5, RZ ;  /* 0x000000050a001227 */ /* 0x001fce00078e00ff */
[----:B------:R-:W0:Y:S01]  /*9b80*/  @!P0 LDC.64 R4, c[0x0][0x418] ;  /* 0x00010600ff048b82 */ /* 0x000e220000000a00 */
[----:B--2---:R-:W-:Y:S01]  /*9b90*/  @P1 SHF.R.U32.HI R11, RZ, R3, R0 ;  /* 0x00000003ff0b1219 */ /* 0x004fe20000011600 */
[----:B-1----:R-:W-:-:S03]  /*9ba0*/  @!P0 IMAD R0, R32, R8, RZ ;  /* 0x0000000820008224 */ /* 0x002fc600078e02ff */
[--C-:B------:R-:W-:Y:S01]  /*9bb0*/  @!P0 SHF.R.S32.HI R3, RZ, 0x1f, R11.reuse ;  /* 0x0000001fff038819 */ /* 0x100fe2000001140b */
[----:B------:R-:W-:Y:S02]  /*9bc0*/  @!P0 IMAD.MOV.U32 R2, RZ, RZ, R11 ;  /* 0x000000ffff028224 */ /* 0x000fe400078e000b */
[C---:B------:R-:W-:Y:S02]  /*9bd0*/  @!P0 IMAD R9, R30.reuse, R9, R0 ;  /* 0x000000091e098224 */ /* 0x040fe400078e0200 */
[----:B------:R-:W-:-:S05]  /*9be0*/  @!P0 IMAD.WIDE.U32 R2, R30, R8, R2 ;  /* 0x000000081e028225 */ /* 0x000fca00078e0002 */
[----:B------:R-:W-:Y:S02]  /*9bf0*/  @!P0 IADD3 R0, R9, R3, RZ ;  /* 0x0000000309008210 */ /* 0x000fe40007ffe0ff */
[----:B0-----:R-:W-:-:S04]  /*9c00*/  @!P0 LEA R4, P1, R2, R4, 0x2 ;  /* 0x0000000402048211 */ /* 0x001fc800078210ff */
[----:B------:R-:W-:Y:S01]  /*9c10*/  @!P0 LEA.HI.X R5, R2, R5, R0, 0x2, P1 ;  /* 0x0000000502058211 */ /* 0x000fe200008f1400 */
[----:B------:R-:W-:Y:S01]  /*9c20*/  IMAD.MOV.U32 R0, RZ, RZ, RZ ;  /* 0x000000ffff007224 */ /* 0x000fe200078e00ff */
[----:B------:R-:W-:-:S05]  /*9c30*/  IADD3 R3, -R11, RZ, RZ ;  /* 0x000000ff0b037210 */ /* 0x000fca0007ffe1ff */
[----:B------:R0:W5:Y:S01]  /*9c40*/  @!P0 LDG.E R0, desc[UR36][R4.64] ;  /* 0x0000002404008981 */ /* 0x000162000c1e1900 */
[----:B------:R-:W-:Y:S01]  /*9c50*/  ISETP.NE.AND P0, PT, R22, 0x2, PT ;  /* 0x000000021600780c */ /* 0x000fe20003f05270 */
[----:B------:R-:W-:-:S03]  /*9c60*/  IMAD.MOV.U32 R20, RZ, RZ, R6 ;  /* 0x000000ffff147224 */ /* 0x000fc600078e0006 */
[----:B------:R-:W-:Y:S02]  /*9c70*/  SEL R2, RZ, 0x1, P0 ;  /* 0x00000001ff027807 */ /* 0x000fe40000000000 */
[----:B------:R-:W-:Y:S02]  /*9c80*/  SEL R22, R22, RZ, P0 ;  /* 0x000000ff16167207 */ /* 0x000fe40000000000 */
[----:B------:R-:W-:Y:S01]  /*9c90*/  LOP3.LUT R25, R21, R2, RZ, 0x3c, !PT ;  /* 0x0000000215197212 */ /* 0x000fe200078e3cff */
[----:B0-----:R-:W-:Y:S01]  /*9ca0*/  IMAD R4, R3, UR4, R10 ;  /* 0x0000000403047c24 */ /* 0x001fe2000f8e020a */
[----:B------:R-:W-:Y:S06]  /*9cb0*/  @!P2 BRA `(.L_x_56) ;  /* 0x000000000004a947 */ /* 0x000fec0003800000 */
[----:B------:R-:W-:Y:S01]  /*9cc0*/  BPT.TRAP 0x1 ;  /* 0x000000040000795c */ /* 0x000fe20000300000 */
.L_x_56:
[----:B------:R-:W-:Y:S01]  /*9cd0*/  LEA R6, R22, UR39, 0x3 ;  /* 0x0000002716067c11 */ /* 0x000fe2000f8e18ff */
[----:B------:R-:W-:Y:S01]  /*9ce0*/  BSSY B1, `(.L_x_57) ;  /* 0x0000004000017945 */ /* 0x000fe20003800000 */
[----:B------:R-:W-:-:S04]  /*9cf0*/  SHF.L.U32 R3, R25, 0x1f, RZ ;  /* 0x0000001f19037819 */ /* 0x000fc800000006ff */
[----:B------:R-:W0:Y:S02]  /*9d00*/  SYNCS.PHASECHK.TRANS64.TRYWAIT P0, [R6+URZ+0x2a840], R3 ;  /* 0x02a84003060075a7 */ /* 0x000e24000800017f */
[----:B0-----:R-:W-:Y:S05]  /*9d10*/  @!P0 BRA `(.L_x_58) ;  /* 0x0000002800cc8947 */ /* 0x001fea0003800000 */
.L_x_126:
[----:B------:R-:W-:Y:S05]  /*9d20*/  BSYNC B1 ;  /* 0x0000000000017941 */ /* 0x000fea0003800000 */
.L_x_57:
[----:B------:R-:W-:Y:S01]  /*9d30*/  SHF.R.S32.HI R23, RZ, 0x1f, R4 ;  /* 0x0000001fff177819 */ /* 0x000fe20000011404 */
[----:B------:R-:W-:Y:S01]  /*9d40*/  ULDC.64 UR4, c[0x0][0x300] ;  /* 0x0000c00000047ab9 */ /* 0x000fe20000000a00 */
[----:B-----5:R-:W-:Y:S01]  /*9d50*/  SHF.R.S32.HI R24, RZ, 0x1f, R0 ;  /* 0x0000001fff187819 */ /* 0x020fe20000011400 */
[----:B------:R-:W-:Y:S01]  /*9d60*/  IMAD R9, R22, 0x4800, R27 ;  /* 0x0000480016097824 */ /* 0x000fe200078e021b */
[C---:B------:R-:W-:Y:S01]  /*9d70*/  LOP3.LUT P3, RZ, R16.reuse, 0x10, RZ, 0xc0, !PT ;  /* 0x0000001010ff7812 */ /* 0x040fe2000786c0ff */
[----:B0-----:R-:W-:Y:S01]  /*9d80*/  IMAD R3, R23, UR4, RZ ;  /* 0x0000000417037c24 */ /* 0x001fe2000f8e02ff */
[C---:B------:R-:W-:Y:S02]  /*9d90*/  LOP3.LUT P2, RZ, R16.reuse, 0x8, RZ, 0xc0, !PT ;  /* 0x0000000810ff7812 */ /* 0x040fe4000784c0ff */
[----:B------:R-:W-:Y:S01]  /*9da0*/  LOP3.LUT P1, RZ, R16, 0x4, RZ, 0xc0, !PT ;  /* 0x0000000410ff7812 */ /* 0x000fe2000782c0ff */
[C---:B------:R-:W-:Y:S02]  /*9db0*/  IMAD R5, R4.reuse, UR5, R3 ;  /* 0x0000000504057c24 */ /* 0x040fe4000f8e0203 */
[----:B------:R-:W-:Y:S01]  /*9dc0*/  IMAD.WIDE.U32 R2, R4, UR4, RZ ;  /* 0x0000000404027c25 */ /* 0x000fe2000f8e00ff */
[----:B------:R-:W-:-:S03]  /*9dd0*/  ULDC.64 UR4, c[0x0][0x310] ;  /* 0x0000c40000047ab9 */ /* 0x000fc60000000a00 */
[----:B------:R-:W-:Y:S02]  /*9de0*/  IMAD.IADD R3, R3, 0x1, R5 ;  /* 0x0000000103037824 */ /* 0x000fe400078e0205 */
[----:B------:R-:W-:Y:S02]  /*9df0*/  IMAD R5, R24, UR4, RZ ;  /* 0x0000000418057c24 */ /* 0x000fe4000f8e02ff */
[----:B------:R-:W-:-:S04]  /*9e00*/  IMAD.WIDE.U32 R2, R0, UR4, R2 ;  /* 0x0000000400027c25 */ /* 0x000fc8000f8e0002 */
[----:B------:R-:W-:Y:S01]  /*9e10*/  IMAD R5, R0, UR5, R5 ;  /* 0x0000000500057c24 */ /* 0x000fe2000f8e0205 */
[----:B------:R-:W-:Y:S02]  /*9e20*/  ULDC.64 UR4, c[0x0][0x308] ;  /* 0x0000c20000047ab9 */ /* 0x000fe40000000a00 */
[----:B------:R-:W-:Y:S02]  /*9e30*/  IMAD R8, R29, UR4, RZ ;  /* 0x000000041d087c24 */ /* 0x000fe4000f8e02ff */
[----:B------:R-:W-:Y:S02]  /*9e40*/  IADD3 R3, R3, R5, RZ ;  /* 0x0000000503037210 */ /* 0x000fe40007ffe0ff */
        /* <DEDUP_REMOVED lines=9> */
[----:B------:R-:W-:Y:S01]  /*9ee0*/  IMAD.SHL.U32 R5, R37, 0x2, RZ ;  /* 0x0000000225057824 */ /* 0x000fe200078e00ff */
[----:B------:R-:W-:Y:S02]  /*9ef0*/  LEA R9, R9, UR39, 0x1 ;  /* 0x0000002709097c11 */ /* 0x000fe4000f8e08ff */
[----:B------:R-:W1:Y:S04]  /*9f00*/  SHFL.IDX PT, R3, R10, RZ, 0x181f ;  /* 0x00181fff0a037589 */ /* 0x000e6800000e0000 */
[----:B------:R-:W-:Y:S01]  /*9f10*/  SHFL.IDX PT, R35, R10, 0x2, 0x181f ;  /* 0x00581f000a237f89 */ /* 0x000fe200000e0000 */
[----:B0-----:R-:W-:-:S03]  /*9f20*/  IADD3 R2, P0, R14, R5, RZ ;  /* 0x000000050e027210 */ /* 0x001fc60007f1e0ff */
[----:B------:R-:W0:Y:S01]  /*9f30*/  SHFL.IDX PT, R14, R8, 0x1, 0x181f ;  /* 0x00381f00080e7f89 */ /* 0x000e2200000e0000 */
[----:B-1----:R-:W-:-:S05]  /*9f40*/  IADD3.X R3, RZ, R3, RZ, P0, !PT ;  /* 0x00000003ff037210 */ /* 0x002fca00007fe4ff */
[----:B------:R-:W-:Y:S04]  /*9f50*/  LDGSTS.E.BYPASS.LTC128B.128 [R9+0x18400], desc[UR36][R2.64], !P3 ;  /* 0x1840000002097fae */ /* 0x000fe8000d901d64 */
[----:B------:R-:W-:Y:S04]  /*9f60*/  LDGSTS.E.BYPASS.LTC128B.128 [R9+0x1b400], desc[UR36][R2.64+0x80], !P2 ;  /* 0x1b40008002097fae */ /* 0x000fe8000d101d64 */
[----:B------:R1:W-:Y:S04]  /*9f70*/  LDGSTS.E.BYPASS.LTC128B.128 [R9+0x1e400], desc[UR36][R2.64+0x100], !P1 ;  /* 0x1e40010002097fae */ /* 0x0003e8000c901d64 */
[----:B-1----:R-:W1:Y:S01]  /*9f80*/  SHFL.IDX PT, R3, R10, 0x1, 0x181f ;  /* 0x00381f000a037f89 */ /* 0x002e6200000e0000 */
[----:B0-----:R-:W-:-:S03]  /*9f90*/  IADD3 R2, P0, R14, R5, RZ ;  /* 0x000000050e027210 */ /* 0x001fc60007f1e0ff */
[----:B------:R-:W0:Y:S02]  /*9fa0*/  SHFL.IDX PT, R14, R8, 0x2, 0x181f ;  /* 0x00581f00080e7f89 */ /* 0x000e2400000e0000 */
[----:B-1----:R-:W-:-:S05]  /*9fb0*/  IMAD.X R3, RZ, RZ, R3, P0 ;  /* 0x000000ffff037224 */ /* 0x002fca00000e0603 */
[----:B------:R-:W-:Y:S04]  /*9fc0*/  LDGSTS.E.BYPASS.LTC128B.128 [R9+0x18c00], desc[UR36][R2.64], !P3 ;  /* 0x18c0000002097fae */ /* 0x000fe8000d901d64 */
[----:B------:R-:W-:Y:S04]  /*9fd0*/  LDGSTS.E.BYPASS.LTC128B.128 [R9+0x1bc00], desc[UR36][R2.64+0x80], !P2 ;  /* 0x1bc0008002097fae */ /* 0x000fe8000d101d64 */
[----:B------:R0:W-:Y:S02]  /*9fe0*/  LDGSTS.E.BYPASS.LTC128B.128 [R9+0x1ec00], desc[UR36][R2.64+0x100], !P1 ;  /* 0x1ec0010002097fae */ /* 0x0001e4000c901d64 */
[----:B0-----:R-:W-:-:S02]  /*9ff0*/  IADD3 R2, P0, R14, R5, RZ ;  /* 0x000000050e027210 */ /* 0x001fc40007f1e0ff */
[----:B------:R-:W0:Y:S03]  /*a000*/  SHFL.IDX PT, R14, R8, 0x3, 0x181f ;  /* 0x00781f00080e7f89 */ /* 0x000e2600000e0000 */
[----:B------:R-:W-:Y:S02]  /*a010*/  IMAD.X R3, RZ, RZ, R35, P0 ;  /* 0x000000ffff037224 */ /* 0x000fe400000e0623 */
[----:B------:R-:W1:Y:S04]  /*a020*/  SHFL.IDX PT, R35, R10, 0x3, 0x181f ;  /* 0x00781f000a237f89 */ /* 0x000e6800000e0000 */
[----:B------:R-:W-:Y:S04]  /*a030*/  LDGSTS.E.BYPASS.LTC128B.128 [R9+0x19400], desc[UR36][R2.64], !P3 ;  /* 0x1940000002097fae */ /* 0x000fe8000d901d64 */
[----:B------:R-:W-:Y:S04]  /*a040*/  LDGSTS.E.BYPASS.LTC128B.128 [R9+0x1c400], desc[UR36][R2.64+0x80], !P2 ;  /* 0x1c40008002097fae */ /* 0x000fe8000d101d64 */
[----:B------:R0:W-:Y:S02]  /*a050*/  LDGSTS.E.BYPASS.LTC128B.128 [R9+0x1f400], desc[UR36][R2.64+0x100], !P1 ;  /* 0x1f40010002097fae */ /* 0x0001e4000c901d64 */
[----:B0-----:R-:W-:-:S02]  /*a060*/  IADD3 R2, P0, R14, R5, RZ ;  /* 0x000000050e027210 */ /* 0x001fc40007f1e0ff */
[----:B------:R-:W0:Y:S02]  /*a070*/  SHFL.IDX PT, R14, R8, 0x4, 0x181f ;  /* 0x00981f00080e7f89 */ /* 0x000e2400000e0000 */
[----:B-1----:R-:W-:Y:S02]  /*a080*/  IADD3.X R3, RZ, R35, RZ, P0, !PT ;  /* 0x00000023ff037210 */ /* 0x002fe400007fe4ff */
[----:B------:R-:W1:Y:S04]  /*a090*/  SHFL.IDX PT, R35, R10, 0x4, 0x181f ;  /* 0x00981f000a237f89 */ /* 0x000e6800000e0000 */
[----:B------:R-:W-:Y:S04]  /*a0a0*/  LDGSTS.E.BYPASS.LTC128B.128 [R9+0x19c00], desc[UR36][R2.64], !P3 ;  /* 0x19c0000002097fae */ /* 0x000fe8000d901d64 */
[----:B------:R-:W-:Y:S04]  /*a0b0*/  LDGSTS.E.BYPASS.LTC128B.128 [R9+0x1cc00], desc[UR36][R2.64+0x80], !P2 ;  /* 0x1cc0008002097fae */ /* 0x000fe8000d101d64 */
[----:B------:R0:W-:Y:S02]  /*a0c0*/  LDGSTS.E.BYPASS.LTC128B.128 [R9+0x1fc00], desc[UR36][R2.64+0x100], !P1 ;  /* 0x1fc0010002097fae */ /* 0x0001e4000c901d64 */
[----:B0-----:R-:W-:-:S02]  /*a0d0*/  IADD3 R2, P0, R14, R5, RZ ;  /* 0x000000050e027210 */ /* 0x001fc40007f1e0ff */
[----:B------:R0:W2:Y:S03]  /*a0e0*/  SHFL.IDX PT, R14, R8, 0x5, 0x181f ;  /* 0x00b81f00080e7f89 */ /* 0x0000a600000e0000 */
[----:B-1----:R-:W-:Y:S02]  /*a0f0*/  IMAD.X R3, RZ, RZ, R35, P0 ;  /* 0x000000ffff037224 */ /* 0x002fe400000e0623 */
[----:B------:R0:W1:Y:S04]  /*a100*/  SHFL.IDX PT, R35, R10, 0x5, 0x181f ;  /* 0x00b81f000a237f89 */ /* 0x00006800000e0000 */
[----:B------:R0:W-:Y:S04]  /*a110*/  LDGSTS.E.BYPASS.LTC128B.128 [R9+0x1a400], desc[UR36][R2.64], !P3 ;  /* 0x1a40000002097fae */ /* 0x0001e8000d901d64 */
[----:B------:R0:W-:Y:S04]  /*a120*/  LDGSTS.E.BYPASS.LTC128B.128 [R9+0x1d400], desc[UR36][R2.64+0x80], !P2 ;  /* 0x1d40008002097fae */ /* 0x0001e8000d101d64 */
[----:B------:R0:W-:Y:S02]  /*a130*/  LDGSTS.E.BYPASS.LTC128B.128 [R9+0x20400], desc[UR36][R2.64+0x100], !P1 ;  /* 0x2040010002097fae */ /* 0x0001e4000c901d64 */
.L_x_140:
[----:B0-2---:R-:W-:-:S05]  /*a140*/  IADD3 R2, P0, R14, R5, RZ ;  /* 0x000000050e027210 */ /* 0x005fca0007f1e0ff */
[----:B-1----:R-:W-:Y:S01]  /*a150*/  IMAD.X R3, RZ, RZ, R35, P0 ;  /* 0x000000ffff037224 */ /* 0x002fe200000e0623 */
[----:B------:R-:W-:-:S04]  /*a160*/  PLOP3.LUT P0, PT, PT, PT, PT, 0x80, 0x0 ;  /* 0x000000000000781c */ /* 0x000fc80003f0f070 */
[----:B------:R-:W-:Y:S01]  /*a170*/  @!PT LDS RZ, [RZ] ;  /* 0x00000000fffff984 */ /* 0x000fe20000000800 */
[----:B------:R-:W-:Y:S01]  /*a180*/  @!PT LDS RZ, [RZ] ;  /* 0x00000000fffff984 */ /* 0x000fe20000000800 */
[----:B------:R-:W-:Y:S01]  /*a190*/  @!PT LDS RZ, [RZ] ;  /* 0x00000000fffff984 */ /* 0x000fe20000000800 */
[----:B------:R0:W-:Y:S04]  /*a1a0*/  LDGSTS.E.BYPASS.LTC128B.128 [R9+0x1ac00], desc[UR36][R2.64], !P3 ;  /* 0x1ac0000002097fae */ /* 0x0001e8000d901d64 */
[----:B------:R0:W-:Y:S04]  /*a1b0*/  LDGSTS.E.BYPASS.LTC128B.128 [R9+0x1dc00], desc[UR36][R2.64+0x80], !P2 ;  /* 0x1dc0008002097fae */ /* 0x0001e8000d101d64 */
[----:B------:R0:W-:Y:S01]  /*a1c0*/  LDGSTS.E.BYPASS.LTC128B.128 [R9+0x20c00], desc[UR36][R2.64+0x100], !P1 ;  /* 0x20c0010002097fae */ /* 0x0001e2000c901d64 */
[----:B------:R-:W-:Y:S01]  /*a1d0*/  NOP ;  /* 0x0000000000007918 */ /* 0x000fe20000000000 */
.L_x_60:
        /* <DEDUP_REMOVED lines=10> */
.L_x_61:
[----:B------:R1:W-:Y:S01]  /*a280*/  SYNCS.ARRIVE.TRANS64.A1T0 RZ, [R6+URZ+0x2a830], RZ ;  /* 0x02a830ff06ff79a7 */ /* 0x0003e2000810003f */
[----:B------:R-:W-:Y:S05]  /*a290*/  @!P2 BRA `(.L_x_62) ;  /* 0x000000000004a947 */ /* 0x000fea0003800000 */
[----:B------:R-:W-:Y:S01]  /*a2a0*/  BPT.TRAP 0x1 ;  /* 0x000000040000795c */ /* 0x000fe20000300000 */
.L_x_62:
[----:B0-----:R-:W-:Y:S01]  /*a2b0*/  SHF.L.U32 R9, R21, 0x1f, RZ ;  /* 0x0000001f15097819 */ /* 0x001fe200000006ff */
[----:B------:R-:W-:Y:S01]  /*a2c0*/  BSSY B1, `(.L_x_63) ;  /* 0x0000006000017945 */ /* 0x000fe20003800000 */
[----:B-1----:R-:W-:Y:S02]  /*a2d0*/  LEA R6, R7, UR39, 0x3 ;  /* 0x0000002707067c11 */ /* 0x002fe4000f8e18ff */
[----:B------:R-:W-:Y:S02]  /*a2e0*/  MOV R3, 0xffffffa0 ;  /* 0xffffffa000037802 */ /* 0x000fe40000000f00 */
[----:B------:R-:W0:Y:S03]  /*a2f0*/  SYNCS.PHASECHK.TRANS64.TRYWAIT P0, [R6+URZ+0x2a860], R9 ;  /* 0x02a86009060075a7 */ /* 0x000e26000800017f */
[----:B------:R-:W-:Y:S01]  /*a300*/  IMAD R3, R28, R3, UR38 ;  /* 0x000000261c037e24 */ /* 0x000fe2000f8e0203 */
[----:B0-----:R-:W-:Y:S06]  /*a310*/  @!P0 BRA `(.L_x_64) ;  /* 0x0000002c00188947 */ /* 0x001fec0003800000 */
.L_x_141:
[----:B------:R-:W-:Y:S05]  /*a320*/  BSYNC B1 ;  /* 0x0000000000017941 */ /* 0x000fea0003800000 */
.L_x_63:
[----:B------:R-:W-:Y:S01]  /*a330*/  UMOV UR4, 0xffffffff ;  /* 0xffffffff00047882 */ /* 0x000fe20000000000 */
[C---:B------:R-:W-:Y:S01]  /*a340*/  LOP3.LUT P2, RZ, R16.reuse, 0x2, RZ, 0xc0, !PT ;  /* 0x0000000210ff7812 */ /* 0x040fe2000784c0ff */
[----:B------:R-:W-:Y:S01]  /*a350*/  IMAD R7, R7, 0x3000, R27 ;  /* 0x0000300007077824 */ /* 0x000fe200078e021b */
[----:B------:R-:W-:Y:S01]  /*a360*/  LOP3.LUT P1, RZ, R16, 0x1, RZ, 0xc0, !PT ;  /* 0x0000000110ff7812 */ /* 0x000fe2000782c0ff */
[----:B------:R-:W-:Y:S01]  /*a370*/  IMAD.IADD R8, R3, 0x1, -R34 ;  /* 0x0000000103087824 */ /* 0x000fe200078e0a22 */
[----:B------:R-:W-:Y:S11]  /*a380*/  BRA.DIV UR4, `(.L_x_65) ;  /* 0x0000002e04107947 */ /* 0x000ff6000b800000 */
[----:B------:R-:W1:Y:S01]  /*a390*/  SHFL.IDX PT, R14, R17, RZ, 0x181f ;  /* 0x00181fff110e7589 */ /* 0x000e6200000e0000 */
[----:B------:R-:W-:-:S03]  /*a3a0*/  LEA R7, R7, UR39, 0x1 ;  /* 0x0000002707077c11 */ /* 0x000fc6000f8e08ff */
[----:B------:R-:W2:Y:S01]  /*a3b0*/  SHFL.IDX PT, R3, R18, RZ, 0x181f ;  /* 0x00181fff12037589 */ /* 0x000ea200000e0000 */
[----:B-1----:R-:W-:-:S03]  /*a3c0*/  IADD3 R2, P0, R14, R5, RZ ;  /* 0x000000050e027210 */ /* 0x002fc60007f1e0ff */
[----:B------:R-:W1:Y:S02]  /*a3d0*/  SHFL.IDX PT, R14, R17, 0x1, 0x181f ;  /* 0x00381f00110e7f89 */ /* 0x000e6400000e0000 */
[----:B--2---:R-:W-:Y:S01]  /*a3e0*/  IMAD.X R3, RZ, RZ, R3, P0 ;  /* 0x000000ffff037224 */ /* 0x004fe200000e0603 */
[----:B------:R-:W-:-:S13]  /*a3f0*/  ISETP.LT.OR P0, PT, R8, 0x1, P2 ;  /* 0x000000010800780c */ /* 0x000fda0001701670 */
[----:B------:R-:W-:Y:S01]  /*a400*/  LDGSTS.E.BYPASS.LTC128B.128 [R7+0x400], desc[UR36][R2.64], !P0 ;  /* 0x0040000002077fae */ /* 0x000fe2000c101d64 */
[----:B------:R-:W-:-:S13]  /*a410*/  ISETP.LT.OR P0, PT, R8, 0x1, P1 ;  /* 0x000000010800780c */ /* 0x000fda0000f01670 */
[----:B------:R2:W-:Y:S04]  /*a420*/  LDGSTS.E.BYPASS.LTC128B.128 [R7+0x3400], desc[UR36][R2.64+0x80], !P0 ;  /* 0x0340008002077fae */ /* 0x0005e8000c101d64 */
[----:B--2---:R-:W2:Y:S01]  /*a430*/  SHFL.IDX PT, R3, R18, 0x1, 0x181f ;  /* 0x00381f0012037f89 */ /* 0x004ea200000e0000 */
[----:B-1----:R-:W-:-:S03]  /*a440*/  IADD3 R2, P0, R14, R5, RZ ;  /* 0x000000050e027210 */ /* 0x002fc60007f1e0ff */
[----:B------:R-:W1:Y:S01]  /*a450*/  SHFL.IDX PT, R14, R17, 0x2, 0x181f ;  /* 0x00581f00110e7f89 */ /* 0x000e6200000e0000 */
[----:B--2---:R-:W-:Y:S02]  /*a460*/  IADD3.X R3, RZ, R3, RZ, P0, !PT ;  /* 0x00000003ff037210 */ /* 0x004fe400007fe4ff */
[----:B------:R-:W-:-:S13]  /*a470*/  ISETP.LT.OR P0, PT, R8, 0x11, P2 ;  /* 0x000000110800780c */ /* 0x000fda0001701670 */
[----:B------:R-:W-:Y:S01]  /*a480*/  LDGSTS.E.BYPASS.LTC128B.128 [R7+0xc00], desc[UR36][R2.64], !P0 ;  /* 0x00c0000002077fae */ /* 0x000fe2000c101d64 */
[----:B------:R-:W-:-:S13]  /*a490*/  ISETP.LT.OR P0, PT, R8, 0x11, P1 ;  /* 0x000000110800780c */ /* 0x000fda0000f01670 */
[----:B------:R2:W-:Y:S04]  /*a4a0*/  LDGSTS.E.BYPASS.LTC128B.128 [R7+0x3c00], desc[UR36][R2.64+0x80], !P0 ;  /* 0x03c0008002077fae */ /* 0x0005e8000c101d64 */
[----:B--2---:R-:W2:Y:S01]  /*a4b0*/  SHFL.IDX PT, R3, R18, 0x2, 0x181f ;  /* 0x00581f0012037f89 */ /* 0x004ea200000e0000 */
        /* <DEDUP_REMOVED lines=17> */
[----:B------:R-:W1:Y:S04]  /*a5d0*/  SHFL.IDX PT, R18, R18, 0x5, 0x181f ;  /* 0x00b81f0012127f89 */ /* 0x000e6800000e0000 */
[----:B------:R3:W4:Y:S01]  /*a5e0*/  SHFL.IDX PT, R14, R17, 0x5, 0x181f ;  /* 0x00b81f00110e7f89 */ /* 0x00072200000e0000 */
[----:B--2---:R-:W-:Y:S02]  /*a5f0*/  IADD3.X R3, RZ, R3, RZ, P0, !PT ;  /* 0x00000003ff037210 */ /* 0x004fe400007fe4ff */
[----:B------:R-:W-:-:S13]  /*a600*/  ISETP.LT.OR P0, PT, R8, 0x41, P2 ;  /* 0x000000410800780c */ /* 0x000fda0001701670 */
[----:B------:R3:W-:Y:S01]  /*a610*/  LDGSTS.E.BYPASS.LTC128B.128 [R7+0x2400], desc[UR36][R2.64], !P0 ;  /* 0x0240000002077fae */ /* 0x0007e2000c101d64 */
[----:B------:R-:W-:-:S13]  /*a620*/  ISETP.LT.OR P0, PT, R8, 0x41, P1 ;  /* 0x000000410800780c */ /* 0x000fda0000f01670 */
[----:B-1--4-:R3:W-:Y:S02]  /*a630*/  LDGSTS.E.BYPASS.LTC128B.128 [R7+0x5400], desc[UR36][R2.64+0x80], !P0 ;  /* 0x0540008002077fae */ /* 0x0127e4000c101d64 */
.L_x_155:
[----:B0--3--:R-:W-:Y:S01]  /*a640*/  IADD3 R2, P0, R14, R5, RZ ;  /* 0x000000050e027210 */ /* 0x009fe20007f1e0ff */
[----:B------:R-:W-:Y:S02]  /*a650*/  ULDC.64 UR4, c[0x0][0x328] ;  /* 0x0000ca0000047ab9 */ /* 0x000fe40000000a00 */
[----:B------:R-:W-:Y:S02]  /*a660*/  IMAD R23, R23, UR4, RZ ;  /* 0x0000000417177c24 */ /* 0x000fe4000f8e02ff */
[----:B------:R-:W-:Y:S01]  /*a670*/  IMAD.X R3, RZ, RZ, R18, P0 ;  /* 0x000000ffff037224 */ /* 0x000fe200000e0612 */
[----:B------:R-:W-:Y:S01]  /*a680*/  ISETP.LT.OR P0, PT, R8, 0x51, P2 ;  /* 0x000000510800780c */ /* 0x000fe20001701670 */
[----:B------:R-:W-:-:S12]  /*a690*/  IMAD R23, R4, UR5, R23 ;  /* 0x0000000504177c24 */ /* 0x000fd8000f8e0217 */
[----:B------:R-:W-:Y:S01]  /*a6a0*/  @!PT LDS RZ, [RZ] ;  /* 0x00000000fffff984 */ /* 0x000fe20000000800 */
[----:B------:R-:W-:Y:S01]  /*a6b0*/  @!PT LDS RZ, [RZ] ;  /* 0x00000000fffff984 */ /* 0x000fe20000000800 */
[----:B------:R-:W-:Y:S01]  /*a6c0*/  @!PT LDS RZ, [RZ] ;  /* 0x00000000fffff984 */ /* 0x000fe20000000800 */
[----:B------:R-:W-:Y:S01]  /*a6d0*/  LDGSTS.E.BYPASS.LTC128B.128 [R7+0x2c00], desc[UR36][R2.64], !P0 ;  /* 0x02c0000002077fae */ /* 0x000fe2000c101d64 */
[----:B------:R-:W-:-:S13]  /*a6e0*/  ISETP.LT.OR P0, PT, R8, 0x51, P1 ;  /* 0x000000510800780c */ /* 0x000fda0000f01670 */
[----:B------:R0:W-:Y:S01]  /*a6f0*/  LDGSTS.E.BYPASS.LTC128B.128 [R7+0x5c00], desc[UR36][R2.64+0x80], !P0 ;  /* 0x05c0008002077fae */ /* 0x0001e2000c101d64 */
[----:B------:R-:W-:Y:S01]  /*a700*/  PLOP3.LUT P0, PT, PT, PT, PT, 0x80, 0x0 ;  /* 0x000000000000781c */ /* 0x000fe20003f0f070 */
[----:B------:R-:W-:Y:S01]  /*a710*/  NOP ;  /* 0x0000000000007918 */ /* 0x000fe20000000000 */
[----:B0-----:R-:W-:Y:S01]  /*a720*/  IMAD.WIDE.U32 R2, R4, UR4, RZ ;  /* 0x0000000404027c25 */ /* 0x001fe2000f8e00ff */
[----:B------:R-:W-:-:S03]  /*a730*/  ULDC.64 UR4, c[0x0][0x338] ;  /* 0x0000ce0000047ab9 */ /* 0x000fc60000000a00 */
[----:B------:R-:W-:Y:S02]  /*a740*/  IMAD.IADD R3, R3, 0x1, R23 ;  /* 0x0000000103037824 */ /* 0x000fe400078e0217 */
[----:B------:R-:W-:Y:S02]  /*a750*/  IMAD R5, R24, UR4, RZ ;  /* 0x0000000418057c24 */ /* 0x000fe4000f8e02ff */
[----:B------:R-:W-:-:S04]  /*a760*/  IMAD.WIDE.U32 R2, R0, UR4, R2 ;  /* 0x0000000400027c25 */ /* 0x000fc8000f8e0002 */
[----:B------:R-:W-:-:S05]  /*a770*/  IMAD R5, R0, UR5, R5 ;  /* 0x0000000500057c24 */ /* 0x000fca000f8e0205 */
[----:B------:R-:W-:-:S07]  /*a780*/  IADD3 R5, R3, R5, RZ ;  /* 0x0000000503057210 */ /* 0x000fce0007ffe0ff */
.L_x_66:
        /* <DEDUP_REMOVED lines=10> */
.L_x_67:
[----:B------:R-:W-:Y:S01]  /*a830*/  ULDC.64 UR4, c[0x0][0x330] ;  /* 0x0000cc0000047ab9 */ /* 0x000fe20000000a00 */
[----:B------:R-:W-:Y:S01]  /*a840*/  IMAD.MOV.U32 R3, RZ, RZ, R5 ;  /* 0x000000ffff037224 */ /* 0x000fe200078e0005 */
[----:B------:R0:W-:Y:S01]  /*a850*/  SYNCS.ARRIVE.TRANS64.A1T0 RZ, [R6+URZ+0x2a850], RZ ;  /* 0x02a850ff06ff79a7 */ /* 0x0001e2000810003f */
[----:B------:R-:W-:Y:S01]  /*a860*/  IMAD R0, R29, UR4, RZ ;  /* 0x000000041d007c24 */ /* 0x000fe2000f8e02ff */
[----:B------:R-:W-:Y:S01]  /*a870*/  MOV R28, R20 ;  /* 0x00000014001c7202 */ /* 0x000fe20000000f00 */
[----:B------:R-:W-:-:S04]  /*a880*/  IMAD.WIDE.U32 R2, R19, UR4, R2 ;  /* 0x0000000413027c25 */ /* 0x000fc8000f8e0002 */
[----:B------:R-:W-:Y:S01]  /*a890*/  IMAD R5, R19, UR5, R0 ;  /* 0x0000000513057c24 */ /* 0x000fe2000f8e0200 */
[----:B------:R-:W-:Y:S01]  /*a8a0*/  ULDC.64 UR4, c[0x0][0x318] ;  /* 0x0000c60000047ab9 */ /* 0x000fe20000000a00 */
[----:B0-----:R-:W-:Y:S01]  /*a8b0*/  IADD3 R6, R20, -0x1, RZ ;  /* 0xffffffff14067810 */ /* 0x001fe20007ffe0ff */
[----:B------:R-:W-:Y:S01]  /*a8c0*/  IMAD.MOV.U32 R21, RZ, RZ, R25 ;  /* 0x000000ffff157224 */ /* 0x000fe200078e0019 */
[----:B------:R-:W-:Y:S01]  /*a8d0*/  LEA R17, P0, R2, UR4, 0x1 ;  /* 0x0000000402117c11 */ /* 0x000fe2000f8008ff */
[----:B------:R-:W-:Y:S02]  /*a8e0*/  IMAD.IADD R3, R5, 0x1, R3 ;  /* 0x0000000105037824 */ /* 0x000fe400078e0203 */
[----:B------:R-:W-:-:S03]  /*a8f0*/  IMAD.MOV.U32 R7, RZ, RZ, R22 ;  /* 0x000000ffff077224 */ /* 0x000fc600078e0016 */
[----:B------:R-:W-:Y:S02]  /*a900*/  LEA.HI.X R18, R2, UR5, R3, 0x1, P0 ;  /* 0x0000000502127c11 */ /* 0x000fe400080f0c03 */
[----:B------:R-:W-:-:S13]  /*a910*/  ISETP.GT.AND P0, PT, R20, RZ, PT ;  /* 0x000000ff1400720c */ /* 0x000fda0003f04270 */
[----:B------:R-:W-:Y:S05]  /*a920*/  @P0 BRA `(.L_x_68) ;  /* 0xfffffff000600947 */ /* 0x000fea000383ffff */
[----:B------:R-:W-:Y:S05]  /*a930*/  BSYNC B0 ;  /* 0x0000000000007941 */ /* 0x000fea0003800000 */
.L_x_55:
[----:B------:R-:W-:-:S13]  /*a940*/  LOP3.LUT P0, RZ, R16, 0x20, RZ, 0xc0, !PT ;  /* 0x0000002010ff7812 */ /* 0x000fda000780c0ff */
[----:B------:R-:W-:Y:S05]  /*a950*/  @!P0 BRA `(.L_x_69) ;  /* 0x0000000000048947 */ /* 0x000fea0003800000 */
[----:B------:R-:W-:Y:S01]  /*a960*/  BPT.TRAP 0x1 ;  /* 0x000000040000795c */ /* 0x000fe20000300000 */
.L_x_69:
[----:B------:R-:W-:Y:S01]  /*a970*/  LEA R4, R22, UR39, 0x3 ;  /* 0x0000002716047c11 */ /* 0x000fe2000f8e18ff */
[----:B------:R-:W-:Y:S01]  /*a980*/  IMAD.MOV.U32 R5, RZ, RZ, -0x60 ;  /* 0xffffffa0ff057424 */ /* 0x000fe200078e00ff */
[----:B0-----:R-:W-:Y:S01]  /*a990*/  SHF.L.U32 R3, R25, 0x1f, RZ ;  /* 0x0000001f19037819 */ /* 0x001fe200000006ff */
[----:B------:R-:W-:Y:S02]  /*a9a0*/  BSSY B0, `(.L_x_70) ;  /* 0x0000004000007945 */ /* 0x000fe40003800000 */
[----:B------:R-:W-:Y:S01]  /*a9b0*/  IMAD R5, R20, R5, UR38 ;  /* 0x0000002614057e24 */ /* 0x000fe2000f8e0205 */
[----:B------:R-:W0:Y:S02]  /*a9c0*/  SYNCS.PHASECHK.TRANS64.TRYWAIT P0, [R4+URZ+0x2a860], R3 ;  /* 0x02a86003040075a7 */ /* 0x000e24000800017f */
[----:B0-----:R-:W-:Y:S05]  /*a9d0*/  @!P0 BRA `(.L_x_71) ;  /* 0x0000002c00508947 */ /* 0x001fea0003800000 */
.L_x_156:
[----:B------:R-:W-:Y:S05]  /*a9e0*/  BSYNC B0 ;  /* 0x0000000000007941 */ /* 0x000fea0003800000 */
.L_x_70:
[----:B------:R-:W-:Y:S01]  /*a9f0*/  UMOV UR4, 0xffffffff ;  /* 0xffffffff00047882 */ /* 0x000fe20000000000 */
[----:B------:R-:W-:Y:S01]  /*aa00*/  LOP3.LUT P2, RZ, R16, 0x2, RZ, 0xc0, !PT ;  /* 0x0000000210ff7812 */ /* 0x000fe2000784c0ff */
[----:B------:R-:W-:Y:S01]  /*aa10*/  IMAD R7, R22, 0x3000, R27 ;  /* 0x0000300016077824 */ /* 0x000fe200078e021b */
[----:B------:R-:W-:Y:S01]  /*aa20*/  LOP3.LUT P1, RZ, R16, 0x1, RZ, 0xc0, !PT ;  /* 0x0000000110ff7812 */ /* 0x000fe2000782c0ff */
[----:B------:R-:W-:Y:S01]  /*aa30*/  IMAD.IADD R5, R5, 0x1, -R34 ;  /* 0x0000000105057824 */ /* 0x000fe200078e0a22 */
[----:B------:R-:W-:Y:S11]  /*aa40*/  BRA.DIV UR4, `(.L_x_72) ;  /* 0x0000002e04487947 */ /* 0x000ff6000b800000 */
[----:B------:R-:W1:Y:S01]  /*aa50*/  SHFL.IDX PT, R14, R17, RZ, 0x181f ;  /* 0x00181fff110e7589 */ /* 0x000e6200000e0000 */
[----:B------:R-:W-:-:S03]  /*aa60*/  SHF.L.U32 R6, R37, 0x1, RZ ;  /* 0x0000000125067819 */ /* 0x000fc600000006ff */
[----:B------:R-:W0:Y:S01]  /*aa70*/  SHFL.IDX PT, R0, R18, RZ, 0x181f ;  /* 0x00181fff12007589 */ /* 0x000e2200000e0000 */
[----:B-1----:R-:W-:-:S03]  /*aa80*/  IADD3 R2, P0, R14, R6, RZ ;  /* 0x000000060e027210 */ /* 0x002fc60007f1e0ff */
[----:B------:R-:W1:Y:S02]  /*aa90*/  SHFL.IDX PT, R14, R17, 0x1, 0x181f ;  /* 0x00381f00110e7f89 */ /* 0x000e6400000e0000 */
[----:B0-----:R-:W-:Y:S01]  /*aaa0*/  IMAD.X R3, RZ, RZ, R0, P0 ;  /* 0x000000ffff037224 */ /* 0x001fe200000e0600 */
[----:B------:R-:W-:Y:S02]  /*aab0*/  ISETP.LT.OR P0, PT, R5, 0x1, P2 ;  /* 0x000000010500780c */ /* 0x000fe40001701670 */
[----:B------:R-:W-:Y:S02]  /*aac0*/  LEA R0, R7, UR39, 0x1 ;  /* 0x0000002707007c11 */ /* 0x000fe4000f8e08ff */
[----:B------:R-:W0:Y:S09]  /*aad0*/  SHFL.IDX PT, R7, R18, 0x1, 0x181f ;  /* 0x00381f0012077f89 */ /* 0x000e3200000e0000 */
[----:B------:R-:W-:Y:S01]  /*aae0*/  LDGSTS.E.BYPASS.LTC128B.128 [R0+0x400], desc[UR36][R2.64], !P0 ;  /* 0x0040000002007fae */ /* 0x000fe2000c101d64 */
[----:B------:R-:W-:-:S13]  /*aaf0*/  ISETP.LT.OR P0, PT, R5, 0x1, P1 ;  /* 0x000000010500780c */ /* 0x000fda0000f01670 */
[----:B------:R1:W-:Y:S02]  /*ab00*/  LDGSTS.E.BYPASS.LTC128B.128 [R0+0x3400], desc[UR36][R2.64+0x80], !P0 ;  /* 0x0340008002007fae */ /* 0x0003e4000c101d64 */
[----:B-1----:R-:W-:Y:S02]  /*ab10*/  IADD3 R2, P0, R14, R6, RZ ;  /* 0x000000060e027210 */ /* 0x002fe40007f1e0ff */
[----:B------:R-:W1:Y:S03]  /*ab20*/  SHFL.IDX PT, R14, R17, 0x2, 0x181f ;  /* 0x00581f00110e7f89 */ /* 0x000e6600000e0000 */
[----:B0-----:R-:W-:Y:S01]  /*ab30*/  IMAD.X R3, RZ, RZ, R7, P0 ;  /* 0x000000ffff037224 */ /* 0x001fe200000e0607 */
[----:B------:R-:W-:Y:S01]  /*ab40*/  ISETP.LT.OR P0, PT, R5, 0x11, P2 ;  /* 0x000000110500780c */ /* 0x000fe20001701670 */
[----:B------:R-:W0:-:S12]  /*ab50*/  SHFL.IDX PT, R7, R18, 0x2, 0x181f ;  /* 0x00581f0012077f89 */ /* 0x000e1800000e0000 */
[----:B------:R-:W-:Y:S01]  /*ab60*/  LDGSTS.E.BYPASS.LTC128B.128 [R0+0xc00], desc[UR36][R2.64], !P0 ;  /* 0x00c0000002007fae */ /* 0x000fe2000c101d64 */
[----:B------:R-:W-:-:S13]  /*ab70*/  ISETP.LT.OR P0, PT, R5, 0x11, P1 ;  /* 0x000000110500780c */ /* 0x000fda0000f01670 */
[----:B------:R1:W-:Y:S02]  /*ab80*/  LDGSTS.E.BYPASS.LTC128B.128 [R0+0x3c00], desc[UR36][R2.64+0x80], !P0 ;  /* 0x03c0008002007fae */ /* 0x0003e4000c101d64 */
[----:B-1----:R-:W-:Y:S02]  /*ab90*/  IADD3 R2, P0, R14, R6, RZ ;  /* 0x000000060e027210 */ /* 0x002fe40007f1e0ff */
[----:B------:R-:W1:Y:S02]  /*aba0*/  SHFL.IDX PT, R14, R17, 0x3, 0x181f ;  /* 0x00781f00110e7f89 */ /* 0x000e6400000e0000 */
[----:B0-----:R-:W-:Y:S02]  /*abb0*/  IADD3.X R3, RZ, R7, RZ, P0, !PT ;  /* 0x00000007ff037210 */ /* 0x001fe400007fe4ff */
[----:B------:R-:W-:Y:S01]  /*abc0*/  ISETP.LT.OR P0, PT, R5, 0x21, P2 ;  /* 0x000000210500780c */ /* 0x000fe20001701670 */
[----:B------:R-:W0:-:S12]  /*abd0*/  SHFL.IDX PT, R7, R18, 0x3, 0x181f ;  /* 0x00781f0012077f89 */ /* 0x000e1800000e0000 */
        /* <DEDUP_REMOVED lines=12> */
[----:B------:R1:W2:Y:S03]  /*aca0*/  SHFL.IDX PT, R14, R17, 0x5, 0x181f ;  /* 0x00b81f00110e7f89 */ /* 0x0002a600000e0000 */
[----:B0-----:R-:W-:Y:S01]  /*acb0*/  IMAD.X R3, RZ, RZ, R7, P0 ;  /* 0x000000ffff037224 */ /* 0x001fe200000e0607 */
[----:B------:R-:W-:Y:S01]  /*acc0*/  ISETP.LT.OR P0, PT, R5, 0x41, P2 ;  /* 0x000000410500780c */ /* 0x000fe20001701670 */
[----:B------:R1:W3:-:S12]  /*acd0*/  SHFL.IDX PT, R7, R18, 0x5, 0x181f ;  /* 0x00b81f0012077f89 */ /* 0x0002d800000e0000 */
[----:B------:R1:W-:Y:S01]  /*ace0*/  LDGSTS.E.BYPASS.LTC128B.128 [R0+0x2400], desc[UR36][R2.64], !P0 ;  /* 0x0240000002007fae */ /* 0x0003e2000c101d64 */
[----:B------:R-:W-:-:S13]  /*acf0*/  ISETP.LT.OR P0, PT, R5, 0x41, P1 ;  /* 0x000000410500780c */ /* 0x000fda0000f01670 */
[----:B--23--:R1:W-:Y:S02]  /*ad00*/  LDGSTS.E.BYPASS.LTC128B.128 [R0+0x5400], desc[UR36][R2.64+0x80], !P0 ;  /* 0x0540008002007fae */ /* 0x00c3e4000c101d64 */
.L_x_170:
[----:B01----:R-:W-:-:S04]  /*ad10*/  IADD3 R2, P0, R14, R6, RZ ;  /* 0x000000060e027210 */ /* 0x003fc80007f1e0ff */
[----:B------:R-:W-:Y:S02]  /*ad20*/  IADD3.X R3, RZ, R7, RZ, P0, !PT ;  /* 0x00000007ff037210 */ /* 0x000fe400007fe4ff */
[----:B------:R-:W-:-:S13]  /*ad30*/  ISETP.LT.OR P0, PT, R5, 0x51, P2 ;  /* 0x000000510500780c */ /* 0x000fda0001701670 */
[----:B------:R-:W-:Y:S01]  /*ad40*/  @!PT LDS RZ, [RZ] ;  /* 0x00000000fffff984 */ /* 0x000fe20000000800 */
[----:B------:R-:W-:Y:S01]  /*ad50*/  @!PT LDS RZ, [RZ] ;  /* 0x00000000fffff984 */ /* 0x000fe20000000800 */
[----:B------:R-:W-:Y:S01]  /*ad60*/  @!PT LDS RZ, [RZ] ;  /* 0x00000000fffff984 */ /* 0x000fe20000000800 */
[----:B------:R0:W-:Y:S01]  /*ad70*/  LDGSTS.E.BYPASS.LTC128B.128 [R0+0x2c00], desc[UR36][R2.64], !P0 ;  /* 0x02c0000002007fae */ /* 0x0001e2000c101d64 */
[----:B------:R-:W-:-:S13]  /*ad80*/  ISETP.LT.OR P0, PT, R5, 0x51, P1 ;  /* 0x000000510500780c */ /* 0x000fda0000f01670 */
[----:B------:R0:W-:Y:S01]  /*ad90*/  LDGSTS.E.BYPASS.LTC128B.128 [R0+0x5c00], desc[UR36][R2.64+0x80], !P0 ;  /* 0x05c0008002007fae */ /* 0x0001e2000c101d64 */
[----:B------:R-:W-:Y:S01]  /*ada0*/  PLOP3.LUT P0, PT, PT, PT, PT, 0x80, 0x0 ;  /* 0x000000000000781c */ /* 0x000fe20003f0f070 */
[----:B------:R-:W-:-:S12]  /*adb0*/  NOP ;  /* 0x0000000000007918 */ /* 0x000fd80000000000 */
.L_x_73:
        /* <DEDUP_REMOVED lines=10> */
.L_x_74:
[----:B0-----:R-:W2:Y:S01]  /*ae60*/  LDL.LU R2, [R1] ;  /* 0x0000000001027983 */ /* 0x001ea20000300800 */
[----:B------:R-:W-:Y:S01]  /*ae70*/  VIADD R22, R22, 0x1 ;  /* 0x0000000116167836 */ /* 0x000fe20000000000 */
[----:B------:R-:W-:Y:S01]  /*ae80*/  ULDC UR4, c[0x0][0xc34] ;  /* 0x00030d0000047ab9 */ /* 0x000fe20000000800 */
[----:B------:R-:W-:Y:S01]  /*ae90*/  VIADD R36, R36, UR44 ;  /* 0x0000002c24247c36 */ /* 0x000fe20008000000 */
[----:B------:R0:W-:Y:S02]  /*aea0*/  SYNCS.ARRIVE.TRANS64.A1T0 RZ, [R4+URZ+0x2a850], RZ ;  /* 0x02a850ff04ff79a7 */ /* 0x0001e4000810003f */
[----:B------:R-:W-:-:S04]  /*aeb0*/  ISETP.NE.AND P0, PT, R22, 0x2, PT ;  /* 0x000000021600780c */ /* 0x000fc80003f05270 */
[----:B------:R-:W-:Y:S02]  /*aec0*/  SEL R22, R22, RZ, P0 ;  /* 0x000000ff16167207 */ /* 0x000fe40000000000 */
[----:B------:R-:W-:Y:S02]  /*aed0*/  SEL R0, RZ, 0x1, P0 ;  /* 0x00000001ff007807 */ /* 0x000fe40000000000 */
[----:B------:R-:W-:Y:S02]  /*aee0*/  ISETP.GE.AND P0, PT, R36, UR4, PT ;  /* 0x0000000424007c0c */ /* 0x000fe4000bf06270 */
[----:B------:R-:W-:Y:S02]  /*aef0*/  LOP3.LUT R25, R25, R0, RZ, 0x3c, !PT ;  /* 0x0000000019197212 */ /* 0x000fe400078e3cff */
[----:B--2---:R-:W-:-:S05]  /*af00*/  IADD3 R2, R2, 0x1, RZ ;  /* 0x0000000102027810 */ /* 0x004fca0007ffe0ff */
[----:B------:R0:W-:Y:S04]  /*af10*/  STL [R1], R2 ;  /* 0x0000000201007387 */ /* 0x0001e80000100800 */
[----:B------:R-:W-:Y:S05]  /*af20*/  @!P0 BRA `(.L_x_75) ;  /* 0xffffffd0002c8947 */ /* 0x000fea000383ffff */
[----:B------:R-:W-:-:S07]  /*af30*/  LOP3.LUT R0, R2, 0x1, RZ, 0xc, !PT ;  /* 0x0000000102007812 */ /* 0x000fce00078e0cff */
.L_x_40:
[----:B------:R-:W1:Y:S01]  /*af40*/  S2R R3, SR_CgaCtaId ;  /* 0x0000000000037919 */ /* 0x000e620000008800 */
[----:B0-----:R-:W-:Y:S01]  /*af50*/  MOV R2, 0x400 ;  /* 0x0000040000027802 */ /* 0x001fe20000000f00 */
[----:B------:R-:W-:Y:S01]  /*af60*/  BSSY B0, `(.L_x_76) ;  /* 0x0000005000007945 */ /* 0x000fe20003800000 */
[----:B------:R-:W-:Y:S02]  /*af70*/  SHF.L.U32 R0, R0, 0x1f, RZ ;  /* 0x0000001f00007819 */ /* 0x000fe400000006ff */
[----:B-1----:R-:W-:-:S04]  /*af80*/  LEA R5, R3, R2, 0x18 ;  /* 0x0000000203057211 */ /* 0x002fc800078ec0ff */
[----:B------:R-:W0:Y:S02]  /*af90*/  SYNCS.PHASECHK.TRANS64.TRYWAIT P0, [R5+URZ+0x2a820], R0 ;  /* 0x02a82000050075a7 */ /* 0x000e24000800017f */
[----:B0-----:R-:W-:Y:S05]  /*afa0*/  @!P0 BRA `(.L_x_77) ;  /* 0x0000002c00f88947 */ /* 0x001fea0003800000 */
.L_x_171:
[----:B------:R-:W-:Y:S05]  /*afb0*/  BSYNC B0 ;  /* 0x0000000000007941 */ /* 0x000fea0003800000 */
.L_x_76:
[----:B------:R-:W-:-:S03]  /*afc0*/  UMOV UR4, 0xffffffff ;  /* 0xffffffff00047882 */ /* 0x000fc60000000000 */
[----:B------:R-:W-:Y:S05]  /*afd0*/  BRA.DIV UR4, `(.L_x_78) ;  /* 0x0000003204007947 */ /* 0x000fea000b800000 */
[----:B0-----:R-:W0:Y:S02]  /*afe0*/  S2R R0, SR_TID.X ;  /* 0x0000000000007919 */ /* 0x001e240000002100 */
[----:B0-----:R-:W-:-:S04]  /*aff0*/  SHF.R.U32.HI R0, RZ, 0x5, R0 ;  /* 0x00000005ff007819 */ /* 0x001fc80000011600 */
[----:B------:R-:W-:-:S05]  /*b000*/  LOP3.LUT R0, R0, 0x3, RZ, 0xc0, !PT ;  /* 0x0000000300007812 */ /* 0x000fca00078ec0ff */
[----:B------:R0:W1:Y:S02]  /*b010*/  SHFL.IDX PT, R14, R0, RZ, 0x1f ;  /* 0x00001fff000e7589 */ /* 0x00006400000e0000 */
.L_x_174:
[----:B-1----:R-:W-:Y:S01]  /*b020*/  ISETP.NE.AND P0, PT, R14, RZ, PT ;  /* 0x000000ff0e00720c */ /* 0x002fe20003f05270 */
[----:B------:R-:W-:-:S12]  /*b030*/  BSSY B0, `(.L_x_79) ;  /* 0x0000026000007945 */ /* 0x000fd80003800000 */
[----:B------:R-:W-:Y:S05]  /*b040*/  @P0 BRA `(.L_x_80) ;  /* 0x0000000000900947 */ /* 0x000fea0003800000 */
[----:B------:R-:W-:-:S03]  /*b050*/  UMOV UR4, 0xffffffff ;  /* 0xffffffff00047882 */ /* 0x000fc60000000000 */
[----:B------:R-:W-:Y:S05]  /*b060*/  BRA.DIV UR4, `(.L_x_81) ;  /* 0x0000003204107947 */ /* 0x000fea000b800000 */
[----:B------:R-:W-:-:S13]  /*b070*/  ELECT P6, URZ, PT ;  /* 0x00000000003f782f */ /* 0x000fda00038c0000 */
.L_x_177:
[----:B------:R-:W-:Y:S05]  /*b080*/  @!P6 BRA `(.L_x_80) ;  /* 0x000000000080e947 */ /* 0x000fea0003800000 */
[----:B0-----:R-:W2:Y:S02]  /*b090*/  LDL R0, [R1+0x4] ;  /* 0x0000040001007983 */ /* 0x001ea40000100800 */
[----:B--2---:R-:W-:-:S13]  /*b0a0*/  R2UR UR4, R0 ;  /* 0x00000000000472ca */ /* 0x004fda00000e0000 */
[----:B------:R-:W-:-:S06]  /*b0b0*/  ULOP3.LUT UR4, UR4, 0x2, URZ, 0xfc, !UPT ;  /* 0x0000000204047892 */ /* 0x000fcc000f8efc3f */
[----:B------:R-:W-:-:S05]  /*b0c0*/  IMAD.U32 R0, RZ, RZ, UR4 ;  /* 0x00000004ff007e24 */ /* 0x000fca000f8e00ff */
[----:B------:R-:W-:-:S13]  /*b0d0*/  ISETP.NE.AND P0, PT, R0, 0x3, PT ;  /* 0x000000030000780c */ /* 0x000fda0003f05270 */
[----:B------:R-:W-:Y:S05]  /*b0e0*/  @!P0 BRA `(.L_x_82) ;  /* 0x0000000000048947 */ /* 0x000fea0003800000 */
[----:B------:R-:W-:Y:S01]  /*b0f0*/  BPT.TRAP 0x1 ;  /* 0x000000040000795c */ /* 0x000fe20000300000 */
.L_x_82:
[C---:B------:R-:W-:Y:S01]  /*b100*/  IMAD R3, R22.reuse, 0x8, R5 ;  /* 0x0000000816037824 */ /* 0x040fe200078e0205 */
[----:B------:R-:W-:Y:S02]  /*b110*/  SHF.L.U32 R2, R25, 0x1f, RZ ;  /* 0x0000001f19027819 */ /* 0x000fe400000006ff */
[----:B------:R-:W-:Y:S02]  /*b120*/  IADD3 R22, R22, 0x1, RZ ;  /* 0x0000000116167810 */ /* 0x000fe40007ffe0ff */
[----:B------:R-:W0:Y:S02]  /*b130*/  SYNCS.PHASECHK.TRANS64.TRYWAIT P1, [R3+URZ+0x2a840], R2 ;  /* 0x02a84002030075a7 */ /* 0x000e24000802017f */
[----:B------:R-:W-:-:S04]  /*b140*/  ISETP.NE.AND P2, PT, R22, 0x2, PT ;  /* 0x000000021600780c */ /* 0x000fc80003f45270 */
[----:B------:R-:W-:Y:S01]  /*b150*/  SEL R0, RZ, 0x1, P2 ;  /* 0x00000001ff007807 */ /* 0x000fe20001000000 */
[----:B0-----:R-:W-:Y:S08]  /*b160*/  @!P1 BRA `(.L_x_83) ;  /* 0x0000002c00f09947 */ /* 0x001ff00003800000 */
.L_x_178:
[----:B------:R-:W-:Y:S02]  /*b170*/  SEL R22, R22, RZ, P2 ;  /* 0x000000ff16167207 */ /* 0x000fe40001000000 */
[----:B------:R-:W-:Y:S01]  /*b180*/  LOP3.LUT R0, R25, R0, RZ, 0x3c, !PT ;  /* 0x0000000019007212 */ /* 0x000fe200078e3cff */
[----:B------:R-:W-:Y:S06]  /*b190*/  @!P0 BRA `(.L_x_84) ;  /* 0x0000000000048947 */ /* 0x000fec0003800000 */
[----:B------:R-:W-:Y:S01]  /*b1a0*/  BPT.TRAP 0x1 ;  /* 0x000000040000795c */ /* 0x000fe20000300000 */
.L_x_84:
[----:B------:R-:W-:Y:S01]  /*b1b0*/  IMAD R5, R22, 0x8, R5 ;  /* 0x0000000816057824 */ /* 0x000fe200078e0205 */
[----:B------:R-:W-:-:S04]  /*b1c0*/  SHF.L.U32 R0, R0, 0x1f, RZ ;  /* 0x0000001f00007819 */ /* 0x000fc800000006ff */
[----:B------:R-:W1:Y:S02]  /*b1d0*/  SYNCS.PHASECHK.TRANS64.TRYWAIT P1, [R5+URZ+0x2a840], R0 ;  /* 0x02a84000050075a7 */ /* 0x000e64000802017f */
[----:B-1----:R-:W-:Y:S05]  /*b1e0*/  @!P1 BRA `(.L_x_85) ;  /* 0x0000002c00e49947 */ /* 0x002fea0003800000 */
.L_x_179:
[----:B------:R-:W-:Y:S05]  /*b1f0*/  @!P0 BRA `(.L_x_86) ;  /* 0x0000000000048947 */ /* 0x000fea0003800000 */
[----:B------:R-:W-:Y:S01]  /*b200*/  BPT.TRAP 0x1 ;  /* 0x000000040000795c */ /* 0x000fe20000300000 */
.L_x_86:
[----:B------:R-:W2:Y:S02]  /*b210*/  SYNCS.PHASECHK.TRANS64.TRYWAIT P1, [R3+URZ+0x2a860], R2 ;  /* 0x02a86002030075a7 */ /* 0x000ea4000802017f */
[----:B--2---:R-:W-:Y:S05]  /*b220*/  @!P1 BRA `(.L_x_87) ;  /* 0x0000002c00e89947 */ /* 0x004fea0003800000 */
.L_x_180:
[----:B------:R-:W-:Y:S05]  /*b230*/  @!P0 BRA `(.L_x_88) ;  /* 0x0000000000048947 */ /* 0x000fea0003800000 */
[----:B------:R-:W-:Y:S01]  /*b240*/  BPT.TRAP 0x1 ;  /* 0x000000040000795c */ /* 0x000fe20000300000 */
.L_x_88:
[----:B---3--:R3:W4:Y:S02]  /*b250*/  SYNCS.PHASECHK.TRANS64.TRYWAIT P0, [R5+URZ+0x2a860], R0 ;  /* 0x02a86000050075a7 */ /* 0x008724000800017f */
[----:B----4-:R-:W-:Y:S05]  /*b260*/  @!P0 NANOSLEEP.SYNCS 0x989680 ;  /* 0x009896800000895d */ /* 0x010fea0003900000 */
[----:B------:R-:W4:Y:S02]  /*b270*/  @!P0 SYNCS.PHASECHK.TRANS64 P0, [R5+URZ+0x2a860], R0 ;  /* 0x02a86000050085a7 */ /* 0x000f24000800007f */
[----:B----4-:R-:W-:Y:S05]  /*b280*/  @!P0 BRA `(.L_x_88) ;  /* 0xfffffffc00f08947 */ /* 0x010fea000383ffff */
.L_x_80:
[----:B------:R-:W-:Y:S05]  /*b290*/  BSYNC B0 ;  /* 0x0000000000007941 */ /* 0x000fea0003800000 */
.L_x_79:
[----:B------:R-:W-:Y:S05]  /*b2a0*/  EXIT ;  /* 0x000000000000794d */ /* 0x000fea0003800000 */
.L_x_8:
[----:B0-----:R-:W-:-:S04]  /*b2b0*/  IMAD.U32 R3, RZ, RZ, UR41 ;  /* 0x00000029ff037e24 */ /* 0x001fc8000f8e00ff */
[----:B------:R0:W1:Y:S03]  /*b2c0*/  SYNCS.PHASECHK.TRANS64.TRYWAIT P1, [R3+URZ+0x2a800], R0 ;  /* 0x02a80000030075a7 */ /* 0x000066000802017f */
[----:B-1----:R-:W-:Y:S05]  /*b2d0*/  @!P1 NANOSLEEP.SYNCS 0x989680 ;  /* 0x009896800000995d */ /* 0x002fea0003900000 */
[----:B------:R-:W1:Y:S02]  /*b2e0*/  @!P1 SYNCS.PHASECHK.TRANS64 P1, [R3+URZ+0x2a800], R0 ;  /* 0x02a80000030095a7 */ /* 0x000e64000802007f */
[----:B-1----:R-:W-:Y:S05]  /*b2f0*/  @!P1 BRA `(.L_x_8) ;  /* 0xfffffffc00ec9947 */ /* 0x002fea000383ffff */
[----:B------:R-:W-:Y:S05]  /*b300*/  BRA `(.L_x_89) ;  /* 0xffffff5c00707947 */ /* 0x000fea000383ffff */
.L_x_12:
[----:B-1----:R1:W2:Y:S02]  /*b310*/  SYNCS.PHASECHK.TRANS64.TRYWAIT P1, [R0+URZ+0x2a830], R3 ;  /* 0x02a83003000075a7 */ /* 0x0022a4000802017f */
[----:B--2---:R-:W-:Y:S05]  /*b320*/  @!P1 NANOSLEEP.SYNCS 0x989680 ;  /* 0x009896800000995d */ /* 0x004fea0003900000 */
[----:B------:R-:W2:Y:S02]  /*b330*/  @!P1 SYNCS.PHASECHK.TRANS64 P1, [R0+URZ+0x2a830], R3 ;  /* 0x02a83003000095a7 */ /* 0x000ea4000802007f */
[----:B--2---:R-:W-:Y:S05]  /*b340*/  @!P1 BRA `(.L_x_12) ;  /* 0xfffffffc00f09947 */ /* 0x004fea000383ffff */
[----:B------:R-:W-:Y:S05]  /*b350*/  BRA `(.L_x_11) ;  /* 0xffffff5c00907947 */ /* 0x000fea000383ffff */
.L_x_18:
[----:B-1----:R-:W-:-:S04]  /*b360*/  MOV R7, UR8 ;  /* 0x0000000800077c02 */ /* 0x002fc80008000f00 */
[----:B------:R1:W2:Y:S03]  /*b370*/  SYNCS.PHASECHK.TRANS64.TRYWAIT P1, [R7+URZ+0x2a830], R6 ;  /* 0x02a83006070075a7 */ /* 0x0002a6000802017f */
[----:B--2---:R-:W-:Y:S05]  /*b380*/  @!P1 NANOSLEEP.SYNCS 0x989680 ;  /* 0x009896800000995d */ /* 0x004fea0003900000 */
[----:B------:R-:W2:Y:S02]  /*b390*/  @!P1 SYNCS.PHASECHK.TRANS64 P1, [R7+URZ+0x2a830], R6 ;  /* 0x02a83006070095a7 */ /* 0x000ea4000802007f */
[----:B--2---:R-:W-:Y:S05]  /*b3a0*/  @!P1 BRA `(.L_x_18) ;  /* 0xfffffffc00ec9947 */ /* 0x004fea000383ffff */
[----:B------:R-:W-:Y:S05]  /*b3b0*/  BRA `(.L_x_17) ;  /* 0xffffff8400507947 */ /* 0x000fea000383ffff */
.L_x_22:
[----:B---3--:R-:W-:-:S04]  /*b3c0*/  IMAD.U32 R5, RZ, RZ, UR9 ;  /* 0x00000009ff057e24 */ /* 0x008fc8000f8e00ff */
[----:B------:R3:W4:Y:S03]  /*b3d0*/  SYNCS.PHASECHK.TRANS64.TRYWAIT P1, [R5+URZ+0x2a850], R4 ;  /* 0x02a85004050075a7 */ /* 0x000726000802017f */
[----:B----4-:R-:W-:Y:S05]  /*b3e0*/  @!P1 NANOSLEEP.SYNCS 0x989680 ;  /* 0x009896800000995d */ /* 0x010fea0003900000 */
[----:B------:R-:W4:Y:S02]  /*b3f0*/  @!P1 SYNCS.PHASECHK.TRANS64 P1, [R5+URZ+0x2a850], R4 ;  /* 0x02a85004050095a7 */ /* 0x000f24000802007f */
[----:B----4-:R-:W-:Y:S05]  /*b400*/  @!P1 BRA `(.L_x_22) ;  /* 0xfffffffc00ec9947 */ /* 0x010fea000383ffff */
[----:B------:R-:W-:Y:S05]  /*b410*/  BRA `(.L_x_21) ;  /* 0xffffff8c00887947 */ /* 0x000fea000383ffff */
.L_x_29:
[----:B-1----:R-:W-:-:S04]  /*b420*/  IMAD.U32 R5, RZ, RZ, UR10 ;  /* 0x0000000aff057e24 */ /* 0x002fc8000f8e00ff */
[----:B------:R1:W2:Y:S03]  /*b430*/  SYNCS.PHASECHK.TRANS64.TRYWAIT P1, [R5+URZ+0x2a850], R4 ;  /* 0x02a85004050075a7 */ /* 0x0002a6000802017f */
[----:B--2---:R-:W-:Y:S05]  /*b440*/  @!P1 NANOSLEEP.SYNCS 0x989680 ;  /* 0x009896800000995d */ /* 0x004fea0003900000 */
[----:B------:R-:W2:Y:S02]  /*b450*/  @!P1 SYNCS.PHASECHK.TRANS64 P1, [R5+URZ+0x2a850], R4 ;  /* 0x02a85004050095a7 */ /* 0x000ea4000802007f */
[----:B--2---:R-:W-:Y:S05]  /*b460*/  @!P1 BRA `(.L_x_29) ;  /* 0xfffffffc00ec9947 */ /* 0x004fea000383ffff */
[----:B------:R-:W-:Y:S05]  /*b470*/  BRA `(.L_x_28) ;  /* 0xffffffa800a07947 */ /* 0x000fea000383ffff */
.L_x_44:
[----:B------:R-:W0:Y:S01]  /*b480*/  S2R R17, SR_TID.X ;  /* 0x0000000000117919 */ /* 0x000e220000002100 */
[----:B------:R-:W-:Y:S01]  /*b490*/  BSSY B0, `(.L_x_90) ;  /* 0x000000a000007945 */ /* 0x000fe20003800000 */
[----:B------:R-:W-:Y:S01]  /*b4a0*/  IMAD.MOV.U32 R12, RZ, RZ, RZ ;  /* 0x000000ffff0c7224 */ /* 0x000fe200078e00ff */
[----:B------:R-:W-:Y:S01]  /*b4b0*/  MOV R15, 0xffffffff ;  /* 0xffffffff000f7802 */ /* 0x000fe20000000f00 */
[----:B------:R-:W-:Y:S01]  /*b4c0*/  IMAD.MOV.U32 R11, RZ, RZ, 0x1f ;  /* 0x0000001fff0b7424 */ /* 0x000fe200078e00ff */
[----:B0-----:R-:W-:-:S04]  /*b4d0*/  SHF.R.U32.HI R17, RZ, 0x5, R17 ;  /* 0x00000005ff117819 */ /* 0x001fc80000011611 */
[----:B------:R-:W-:-:S04]  /*b4e0*/  LOP3.LUT R17, R17, 0x3, RZ, 0xc0, !PT ;  /* 0x0000000311117812 */ /* 0x000fc800078ec0ff */
[----:B------:R-:W-:-:S07]  /*b4f0*/  MOV R13, R17 ;  /* 0x00000011000d7202 */ /* 0x000fce0000000f00 */
[----:B-1---5:R-:W-:Y:S05]  /*b500*/  WARPSYNC.COLLECTIVE R15, `(.L_x_91) ;  /* 0x000000000f087348 */ /* 0x022fea0003c00000 */
[----:B------:R0:W2:Y:S02]  /*b510*/  SHFL.IDX P6, R14, R13, R12, R11 ;  /* 0x0000000c0d0e7389 */ /* 0x0000a400000c000b */
[----:B012--5:R-:W-:Y:S01]  /*b520*/  ENDCOLLECTIVE ;  /* 0x000000000000791b */ /* 0x027fe20003800000 */
.L_x_91:
[----:B------:R-:W-:Y:S05]  /*b530*/  BSYNC B0 ;  /* 0x0000000000007941 */ /* 0x000fea0003800000 */
.L_x_90:
[----:B------:R-:W-:Y:S05]  /*b540*/  BRA `(.L_x_92) ;  /* 0xffffffd000087947 */ /* 0x000fea000383ffff */
.L_x_47:
[----:B0-----:R0:W1:Y:S02]  /*b550*/  SYNCS.PHASECHK.TRANS64.TRYWAIT P0, [R0+URZ+0x2a840], R3 ;  /* 0x02a84003000075a7 */ /* 0x001064000800017f */
[----:B-1----:R-:W-:Y:S05]  /*b560*/  @!P0 NANOSLEEP.SYNCS 0x989680 ;  /* 0x009896800000895d */ /* 0x002fea0003900000 */
[----:B------:R-:W1:Y:S02]  /*b570*/  @!P0 SYNCS.PHASECHK.TRANS64 P0, [R0+URZ+0x2a840], R3 ;  /* 0x02a84003000085a7 */ /* 0x000e64000800007f */
[----:B-1----:R-:W-:Y:S05]  /*b580*/  @!P0 BRA `(.L_x_47) ;  /* 0xfffffffc00f08947 */ /* 0x002fea000383ffff */
[----:B------:R-:W-:Y:S05]  /*b590*/  BRA `(.L_x_93) ;  /* 0xffffffd000e07947 */ /* 0x000fea000383ffff */
.L_x_48:
[----:B------:R-:W-:Y:S01]  /*b5a0*/  BSSY B0, `(.L_x_94) ;  /* 0x0000008000007945 */ /* 0x000fe20003800000 */
[----:B------:R-:W-:Y:S01]  /*b5b0*/  IMAD.MOV.U32 R13, RZ, RZ, R6 ;  /* 0x000000ffff0d7224 */ /* 0x000fe200078e0006 */
[----:B------:R-:W-:Y:S01]  /*b5c0*/  MOV R11, 0x181f ;  /* 0x0000181f000b7802 */ /* 0x000fe20000000f00 */
[----:B------:R-:W-:Y:S02]  /*b5d0*/  IMAD.MOV.U32 R12, RZ, RZ, RZ ;  /* 0x000000ffff0c7224 */ /* 0x000fe400078e00ff */
[----:B------:R-:W-:-:S07]  /*b5e0*/  IMAD.MOV.U32 R15, RZ, RZ, -0x1 ;  /* 0xffffffffff0f7424 */ /* 0x000fce00078e00ff */
[----:B------:R-:W-:Y:S05]  /*b5f0*/  WARPSYNC.COLLECTIVE R15, `(.L_x_95) ;  /* 0x000000000f087348 */ /* 0x000fea0003c00000 */
[----:B------:R0:W1:Y:S02]  /*b600*/  SHFL.IDX P6, R14, R13, R12, R11 ;  /* 0x0000000c0d0e7389 */ /* 0x00006400000c000b */
[----:B01----:R-:W-:Y:S01]  /*b610*/  ENDCOLLECTIVE ;  /* 0x000000000000791b */ /* 0x003fe20003800000 */
.L_x_95:
[----:B------:R-:W-:Y:S05]  /*b620*/  BSYNC B0 ;  /* 0x0000000000007941 */ /* 0x000fea0003800000 */
.L_x_94:
[----:B------:R-:W-:Y:S01]  /*b630*/  MOV R13, R4 ;  /* 0x00000004000d7202 */ /* 0x000fe20000000f00 */
[----:B------:R-:W-:Y:S01]  /*b640*/  IMAD.MOV.U32 R12, RZ, RZ, RZ ;  /* 0x000000ffff0c7224 */ /* 0x000fe200078e00ff */
[----:B------:R-:W-:Y:S01]  /*b650*/  MOV R15, 0xffffffff ;  /* 0xffffffff000f7802 */ /* 0x000fe20000000f00 */
[----:B------:R-:W-:Y:S01]  /*b660*/  IMAD.MOV.U32 R11, RZ, RZ, 0x181f ;  /* 0x0000181fff0b7424 */ /* 0x000fe200078e00ff */
[----:B------:R-:W-:Y:S01]  /*b670*/  ISETP.GE.AND P0, PT, R33, 0x1, PT ;  /* 0x000000012100780c */ /* 0x000fe20003f06270 */
[----:B------:R-:W-:-:S12]  /*b680*/  IMAD.MOV.U32 R2, RZ, RZ, R14 ;  /* 0x000000ffff027224 */ /* 0x000fd800078e000e */
[----:B------:R-:W-:Y:S05]  /*b690*/  WARPSYNC.COLLECTIVE R15, `(.L_x_96) ;  /* 0x000000000f087348 */ /* 0x000fea0003c00000 */
[----:B------:R0:W1:Y:S02]  /*b6a0*/  SHFL.IDX P6, R14, R13, R12, R11 ;  /* 0x0000000c0d0e7389 */ /* 0x00006400000c000b */
[----:B01----:R-:W-:Y:S01]  /*b6b0*/  ENDCOLLECTIVE ;  /* 0x000000000000791b */ /* 0x003fe20003800000 */
.L_x_96:
[----:B------:R-:W-:Y:S02]  /*b6c0*/  @P0 LEA R7, R5, UR39, 0x1 ;  /* 0x0000002705070c11 */ /* 0x000fe4000f8e08ff */
[----:B------:R-:W-:Y:S01]  /*b6d0*/  MOV R13, R6 ;  /* 0x00000006000d7202 */ /* 0x000fe20000000f00 */
[----:B------:R-:W-:Y:S01]  /*b6e0*/  IMAD.MOV.U32 R12, RZ, RZ, 0x1 ;  /* 0x00000001ff0c7424 */ /* 0x000fe200078e00ff */
[----:B------:R-:W-:-:S05]  /*b6f0*/  @P0 LEA R14, P1, R37, R14, 0x1 ;  /* 0x0000000e250e0211 */ /* 0x000fca00078208ff */
[----:B------:R-:W-:Y:S02]  /*b700*/  @P0 IMAD.X R3, RZ, RZ, R2, P1 ;  /* 0x000000ffff030224 */ /* 0x000fe400008e0602 */
[----:B------:R-:W-:-:S07]  /*b710*/  @P0 IMAD.MOV.U32 R2, RZ, RZ, R14 ;  /* 0x000000ffff020224 */ /* 0x000fce00078e000e */
[----:B------:R-:W-:Y:S05]  /*b720*/  WARPSYNC.COLLECTIVE R15, `(.L_x_97) ;  /* 0x000000000f087348 */ /* 0x000fea0003c00000 */
[----:B------:R0:W1:Y:S02]  /*b730*/  SHFL.IDX P6, R14, R13, R12, R11 ;  /* 0x0000000c0d0e7389 */ /* 0x00006400000c000b */
[----:B01----:R-:W-:Y:S01]  /*b740*/  ENDCOLLECTIVE ;  /* 0x000000000000791b */ /* 0x003fe20003800000 */
.L_x_97:
[----:B------:R-:W-:Y:S01]  /*b750*/  @!PT LDS RZ, [RZ] ;  /* 0x00000000fffff984 */ /* 0x000fe20000000800 */
[----:B------:R-:W-:Y:S01]  /*b760*/  @!PT LDS RZ, [RZ] ;  /* 0x00000000fffff984 */ /* 0x000fe20000000800 */
[----:B------:R-:W-:Y:S01]  /*b770*/  @!PT LDS RZ, [RZ] ;  /* 0x00000000fffff984 */ /* 0x000fe20000000800 */
[----:B------:R0:W-:Y:S04]  /*b780*/  @P0 LDGSTS.E.BYPASS.LTC128B.128 [R7+0x18400], desc[UR36][R2.64], !P4 ;  /* 0x1840000002070fae */ /* 0x0001e8000e101d64 */
[----:B------:R0:W-:Y:S04]  /*b790*/  @P0 LDGSTS.E.BYPASS.LTC128B.128 [R7+0x1b400], desc[UR36][R2.64+0x80], !P3 ;  /* 0x1b40008002070fae */ /* 0x0001e8000d901d64 */
[----:B------:R0:W-:Y:S01]  /*b7a0*/  @P0 LDGSTS.E.BYPASS.LTC128B.128 [R7+0x1e400], desc[UR36][R2.64+0x100], !P2 ;  /* 0x1e40010002070fae */ /* 0x0001e2000d101d64 */
[----:B------:R-:W-:Y:S02]  /*b7b0*/  ISETP.GE.AND P0, PT, R33, 0x11, PT ;  /* 0x000000112100780c */ /* 0x000fe40003f06270 */
[----:B------:R-:W-:Y:S01]  /*b7c0*/  MOV R13, R4 ;  /* 0x00000004000d7202 */ /* 0x000fe20000000f00 */
[----:B------:R-:W-:-:S10]  /*b7d0*/  IMAD.MOV.U32 R8, RZ, RZ, R14 ;  /* 0x000000ffff087224 */ /* 0x000fd400078e000e */
[----:B0-----:R-:W-:Y:S05]  /*b7e0*/  WARPSYNC.COLLECTIVE R15, `(.L_x_98) ;  /* 0x000000000f087348 */ /* 0x001fea0003c00000 */
[----:B------:R1:W2:Y:S02]  /*b7f0*/  SHFL.IDX P6, R14, R13, R12, R11 ;  /* 0x0000000c0d0e7389 */ /* 0x0002a400000c000b */
[----:B012---:R-:W-:Y:S01]  /*b800*/  ENDCOLLECTIVE ;  /* 0x000000000000791b */ /* 0x007fe20003800000 */
.L_x_98:
[----:B------:R-:W-:Y:S01]  /*b810*/  @P0 LEA R21, R5, UR39, 0x1 ;  /* 0x0000002705150c11 */ /* 0x000fe2000f8e08ff */
[----:B------:R-:W-:Y:S02]  /*b820*/  IMAD.MOV.U32 R13, RZ, RZ, R6 ;  /* 0x000000ffff0d7224 */ /* 0x000fe400078e0006 */
[----:B------:R-:W-:Y:S01]  /*b830*/  IMAD.MOV.U32 R12, RZ, RZ, 0x2 ;  /* 0x00000002ff0c7424 */ /* 0x000fe200078e00ff */
[----:B------:R-:W-:-:S05]  /*b840*/  @P0 LEA R14, P1, R37, R14, 0x1 ;  /* 0x0000000e250e0211 */ /* 0x000fca00078208ff */
[----:B------:R-:W-:-:S08]  /*b850*/  @P0 IMAD.MOV.U32 R2, RZ, RZ, R14 ;  /* 0x000000ffff020224 */ /* 0x000fd000078e000e */
[----:B------:R-:W-:Y:S05]  /*b860*/  WARPSYNC.COLLECTIVE R15, `(.L_x_99) ;  /* 0x000000000f087348 */ /* 0x000fea0003c00000 */
[----:B------:R0:W1:Y:S02]  /*b870*/  SHFL.IDX P6, R14, R13, R12, R11 ;  /* 0x0000000c0d0e7389 */ /* 0x00006400000c000b */
[----:B01----:R-:W-:Y:S01]  /*b880*/  ENDCOLLECTIVE ;  /* 0x000000000000791b */ /* 0x003fe20003800000 */
.L_x_99:
[----:B------:R-:W-:-:S05]  /*b890*/  @P0 IMAD.X R9, RZ, RZ, R8, P1 ;  /* 0x000000ffff090224 */ /* 0x000fca00008e0608 */
[----:B------:R-:W-:-:S05]  /*b8a0*/  @P0 MOV R3, R9 ;  /* 0x0000000900030202 */ /* 0x000fca0000000f00 */
[----:B------:R-:W-:Y:S01]  /*b8b0*/  @!PT LDS RZ, [RZ] ;  /* 0x00000000fffff984 */ /* 0x000fe20000000800 */
[----:B------:R-:W-:Y:S01]  /*b8c0*/  @!PT LDS RZ, [RZ] ;  /* 0x00000000fffff984 */ /* 0x000fe20000000800 */
[----:B------:R-:W-:Y:S01]  /*b8d0*/  @!PT LDS RZ, [RZ] ;  /* 0x00000000fffff984 */ /* 0x000fe20000000800 */
[----:B------:R0:W-:Y:S01]  /*b8e0*/  @P0 LDGSTS.E.BYPASS.LTC128B.128 [R21+0x18c00], desc[UR36][R2.64], !P4 ;  /* 0x18c0000002150fae */ /* 0x0001e2000e101d64 */
[----:B------:R-:W-:-:S03]  /*b8f0*/  IMAD.MOV.U32 R13, RZ, RZ, R4 ;  /* 0x000000ffff0d7224 */ /* 0x000fc600078e0004 */
[----:B------:R0:W-:Y:S04]  /*b900*/  @P0 LDGSTS.E.BYPASS.LTC128B.128 [R21+0x1bc00], desc[UR36][R2.64+0x80], !P3 ;  /* 0x1bc0008002150fae */ /* 0x0001e8000d901d64 */
[----:B------:R0:W-:Y:S01]  /*b910*/  @P0 LDGSTS.E.BYPASS.LTC128B.128 [R21+0x1ec00], desc[UR36][R2.64+0x100], !P2 ;  /* 0x1ec0010002150fae */ /* 0x0001e2000d101d64 */
[----:B------:R-:W-:Y:S02]  /*b920*/  ISETP.GE.AND P0, PT, R33, 0x21, PT ;  /* 0x000000212100780c */ /* 0x000fe40003f06270 */
[----:B------:R-:W-:-:S11]  /*b930*/  MOV R7, R14 ;  /* 0x0000000e00077202 */ /* 0x000fd60000000f00 */
[----:B0-----:R-:W-:Y:S05]  /*b940*/  WARPSYNC.COLLECTIVE R15, `(.L_x_100) ;  /* 0x000000000f087348 */ /* 0x001fea0003c00000 */
[----:B------:R1:W2:Y:S02]  /*b950*/  SHFL.IDX P6, R14, R13, R12, R11 ;  /* 0x0000000c0d0e7389 */ /* 0x0002a400000c000b */
[----:B012---:R-:W-:Y:S01]  /*b960*/  ENDCOLLECTIVE ;  /* 0x000000000000791b */ /* 0x007fe20003800000 */
.L_x_100:
[----:B------:R-:W-:Y:S01]  /*b970*/  @P0 LEA R9, R5, UR39, 0x1 ;  /* 0x0000002705090c11 */ /* 0x000fe2000f8e08ff */
[----:B------:R-:W-:Y:S01]  /*b980*/  IMAD.MOV.U32 R13, RZ, RZ, R6 ;  /* 0x000000ffff0d7224 */ /* 0x000fe200078e0006 */
[----:B------:R-:W-:Y:S02]  /*b990*/  MOV R12, 0x3 ;  /* 0x00000003000c7802 */ /* 0x000fe40000000f00 */
[----:B------:R-:W-:-:S04]  /*b9a0*/  @P0 LEA R14, P1, R37, R14, 0x1 ;  /* 0x0000000e250e0211 */ /* 0x000fc800078208ff */
[----:B------:R-:W-:Y:S01]  /*b9b0*/  @P0 MOV R2, R14 ;  /* 0x0000000e00020202 */ /* 0x000fe20000000f00 */
[----:B------:R-:W-:-:S08]  /*b9c0*/  @P0 IMAD.X R7, RZ, RZ, R7, P1 ;  /* 0x000000ffff070224 */ /* 0x000fd000008e0607 */
[----:B------:R-:W-:Y:S05]  /*b9d0*/  WARPSYNC.COLLECTIVE R15, `(.L_x_101) ;  /* 0x000000000f087348 */ /* 0x000fea0003c00000 */
[----:B------:R0:W1:Y:S02]  /*b9e0*/  SHFL.IDX P6, R14, R13, R12, R11 ;  /* 0x0000000c0d0e7389 */ /* 0x00006400000c000b */
[----:B01----:R-:W-:Y:S01]  /*b9f0*/  ENDCOLLECTIVE ;  /* 0x000000000000791b */ /* 0x003fe20003800000 */
.L_x_101:
[----:B------:R-:W-:-:S05]  /*ba00*/  @P0 IMAD.MOV.U32 R3, RZ, RZ, R7 ;  /* 0x000000ffff030224 */ /* 0x000fca00078e0007 */
[----:B------:R-:W-:Y:S01]  /*ba10*/  @!PT LDS RZ, [RZ] ;  /* 0x00000000fffff984 */ /* 0x000fe20000000800 */
[----:B------:R-:W-:Y:S01]  /*ba20*/  @!PT LDS RZ, [RZ] ;  /* 0x00000000fffff984 */ /* 0x000fe20000000800 */
[----:B------:R-:W-:Y:S01]  /*ba30*/  @!PT LDS RZ, [RZ] ;  /* 0x00000000fffff984 */ /* 0x000fe20000000800 */
[----:B------:R0:W-:Y:S04]  /*ba40*/  @P0 LDGSTS.E.BYPASS.LTC128B.128 [R9+0x19400], desc[UR36][R2.64], !P4 ;  /* 0x1940000002090fae */ /* 0x0001e8000e101d64 */
[----:B------:R0:W-:Y:S01]  /*ba50*/  @P0 LDGSTS.E.BYPASS.LTC128B.128 [R9+0x1c400], desc[UR36][R2.64+0x80], !P3 ;  /* 0x1c40008002090fae */ /* 0x0001e2000d901d64 */
[----:B------:R-:W-:-:S03]  /*ba60*/  IMAD.MOV.U32 R13, RZ, RZ, R4 ;  /* 0x000000ffff0d7224 */ /* 0x000fc600078e0004 */
[----:B------:R0:W-:Y:S01]  /*ba70*/  @P0 LDGSTS.E.BYPASS.LTC128B.128 [R9+0x1f400], desc[UR36][R2.64+0x100], !P2 ;  /* 0x1f40010002090fae */ /* 0x0001e2000d101d64 */
[----:B------:R-:W-:Y:S01]  /*ba80*/  ISETP.GE.AND P0, PT, R33, 0x31, PT ;  /* 0x000000312100780c */ /* 0x000fe20003f06270 */
[----:B------:R-:W-:-:S12]  /*ba90*/  IMAD.MOV.U32 R7, RZ, RZ, R14 ;  /* 0x000000ffff077224 */ /* 0x000fd800078e000e */
[----:B0-----:R-:W-:Y:S05]  /*baa0*/  WARPSYNC.COLLECTIVE R15, `(.L_x_102) ;  /* 0x000000000f087348 */ /* 0x001fea0003c00000 */
[----:B------:R1:W2:Y:S02]  /*bab0*/  SHFL.IDX P6, R14, R13, R12, R11 ;  /* 0x0000000c0d0e7389 */ /* 0x0002a400000c000b */
[----:B012---:R-:W-:Y:S01]  /*bac0*/  ENDCOLLECTIVE ;  /* 0x000000000000791b */ /* 0x007fe20003800000 */
.L_x_102:
[----:B------:R-:W-:Y:S02]  /*bad0*/  @P0 LEA R21, R5, UR39, 0x1 ;  /* 0x0000002705150c11 */ /* 0x000fe4000f8e08ff */
[----:B------:R-:W-:Y:S01]  /*bae0*/  MOV R13, R6 ;  /* 0x00000006000d7202 */ /* 0x000fe20000000f00 */
[----:B------:R-:W-:Y:S01]  /*baf0*/  IMAD.MOV.U32 R12, RZ, RZ, 0x4 ;  /* 0x00000004ff0c7424 */ /* 0x000fe200078e00ff */
[----:B------:R-:W-:-:S04]  /*bb00*/  @P0 LEA R14, P1, R37, R14, 0x1 ;  /* 0x0000000e250e0211 */ /* 0x000fc800078208ff */
[----:B------:R-:W-:Y:S01]  /*bb10*/  @P0 IADD3.X R7, RZ, R7, RZ, P1, !PT ;  /* 0x00000007ff070210 */ /* 0x000fe20000ffe4ff */
[----:B------:R-:W-:-:S08]  /*bb20*/  @P0 IMAD.MOV.U32 R2, RZ, RZ, R14 ;  /* 0x000000ffff020224 */ /* 0x000fd000078e000e */
[----:B------:R-:W-:Y:S05]  /*bb30*/  WARPSYNC.COLLECTIVE R15, `(.L_x_103) ;  /* 0x000000000f087348 */ /* 0x000fea0003c00000 */
[----:B------:R0:W1:Y:S02]  /*bb40*/  SHFL.IDX P6, R14, R13, R12, R11 ;  /* 0x0000000c0d0e7389 */ /* 0x00006400000c000b */
[----:B01----:R-:W-:Y:S01]  /*bb50*/  ENDCOLLECTIVE ;  /* 0x000000000000791b */ /* 0x003fe20003800000 */
.L_x_103:
[----:B------:R-:W-:-:S05]  /*bb60*/  @P0 IMAD.MOV.U32 R3, RZ, RZ, R7 ;  /* 0x000000ffff030224 */ /* 0x000fca00078e0007 */
[----:B------:R-:W-:Y:S01]  /*bb70*/  @!PT LDS RZ, [RZ] ;  /* 0x00000000fffff984 */ /* 0x000fe20000000800 */
[----:B------:R-:W-:Y:S01]  /*bb80*/  @!PT LDS RZ, [RZ] ;  /* 0x00000000fffff984 */ /* 0x000fe20000000800 */
[----:B------:R-:W-:Y:S01]  /*bb90*/  @!PT LDS RZ, [RZ] ;  /* 0x00000000fffff984 */ /* 0x000fe20000000800 */
[----:B------:R0:W-:Y:S04]  /*bba0*/  @P0 LDGSTS.E.BYPASS.LTC128B.128 [R21+0x19c00], desc[UR36][R2.64], !P4 ;  /* 0x19c0000002150fae */ /* 0x0001e8000e101d64 */
[----:B------:R0:W-:Y:S01]  /*bbb0*/  @P0 LDGSTS.E.BYPASS.LTC128B.128 [R21+0x1cc00], desc[UR36][R2.64+0x80], !P3 ;  /* 0x1cc0008002150fae */ /* 0x0001e2000d901d64 */
[----:B------:R-:W-:-:S03]  /*bbc0*/  MOV R13, R4 ;  /* 0x00000004000d7202 */ /* 0x000fc60000000f00 */
[----:B------:R0:W-:Y:S01]  /*bbd0*/  @P0 LDGSTS.E.BYPASS.LTC128B.128 [R21+0x1fc00], desc[UR36][R2.64+0x100], !P2 ;  /* 0x1fc0010002150fae */ /* 0x0001e2000d101d64 */
[----:B------:R-:W-:Y:S01]  /*bbe0*/  ISETP.GE.AND P0, PT, R33, 0x41, PT ;  /* 0x000000412100780c */ /* 0x000fe20003f06270 */
[----:B------:R-:W-:-:S12]  /*bbf0*/  IMAD.MOV.U32 R7, RZ, RZ, R14 ;  /* 0x000000ffff077224 */ /* 0x000fd800078e000e */
[----:B0-----:R-:W-:Y:S05]  /*bc00*/  WARPSYNC.COLLECTIVE R15, `(.L_x_104) ;  /* 0x000000000f087348 */ /* 0x001fea0003c00000 */
[----:B------:R1:W2:Y:S02]  /*bc10*/  SHFL.IDX P6, R14, R13, R12, R11 ;  /* 0x0000000c0d0e7389 */ /* 0x0002a400000c000b */
[----:B012---:R-:W-:Y:S01]  /*bc20*/  ENDCOLLECTIVE ;  /* 0x000000000000791b */ /* 0x007fe20003800000 */
.L_x_104:
        /* <DEDUP_REMOVED lines=8> */
.L_x_105:
        /* <DEDUP_REMOVED lines=9> */
[----:B------:R-:W-:-:S07]  /*bd40*/  MOV R7, R14 ;  /* 0x0000000e00077202 */ /* 0x000fce0000000f00 */
[----:B0-----:R-:W-:Y:S05]  /*bd50*/  WARPSYNC.COLLECTIVE R15, `(.L_x_106) ;  /* 0x000000000f087348 */ /* 0x001fea0003c00000 */
[----:B------:R1:W2:Y:S02]  /*bd60*/  SHFL.IDX P6, R14, R13, R12, R11 ;  /* 0x0000000c0d0e7389 */ /* 0x0002a400000c000b */
[----:B012---:R-:W-:Y:S01]  /*bd70*/  ENDCOLLECTIVE ;  /* 0x000000000000791b */ /* 0x007fe20003800000 */
.L_x_106:
[----:B------:R-:W-:Y:S05]  /*bd80*/  BRA `(.L_x_107) ;  /* 0xffffffd000287947 */ /* 0x000fea000383ffff */
.L_x_52:
[----:B------:R-:W-:Y:S01]  /*bd90*/  IMAD.MOV.U32 R13, RZ, RZ, R5 ;  /* 0x000000ffff0d7224 */ /* 0x000fe200078e0005 */
[----:B------:R-:W-:Y:S01]  /*bda0*/  MOV R12, RZ ;  /* 0x000000ff000c7202 */ /* 0x000fe20000000f00 */
[----:B------:R-:W-:Y:S02]  /*bdb0*/  IMAD.MOV.U32 R11, RZ, RZ, 0x181f ;  /* 0x0000181fff0b7424 */ /* 0x000fe400078e00ff */
[----:B------:R-:W-:Y:S02]  /*bdc0*/  IMAD.MOV.U32 R15, RZ, RZ, -0x1 ;  /* 0xffffffffff0f7424 */ /* 0x000fe400078e00ff */
[----:B------:R-:W-:-:S07]  /*bdd0*/  IMAD.IADD R4, R34, 0x1, R4 ;  /* 0x0000000122047824 */ /* 0x000fce00078e0204 */
[----:B------:R-:W-:Y:S05]  /*bde0*/  WARPSYNC.COLLECTIVE R15, `(.L_x_108) ;  /* 0x000000000f087348 */ /* 0x000fea0003c00000 */
[----:B------:R0:W1:Y:S02]  /*bdf0*/  SHFL.IDX P6, R14, R13, R12, R11 ;  /* 0x0000000c0d0e7389 */ /* 0x00006400000c000b */
[----:B01----:R-:W-:Y:S01]  /*be00*/  ENDCOLLECTIVE ;  /* 0x000000000000791b */ /* 0x003fe20003800000 */
.L_x_108:
[C---:B------:R-:W-:Y:S01]  /*be10*/  VIADD R6, R4.reuse, 0x10 ;  /* 0x0000001004067836 */ /* 0x040fe20000000000 */
[----:B------:R-:W-:Y:S01]  /*be20*/  ISETP.GE.AND P0, PT, R4, UR40, PT ;  /* 0x0000002804007c0c */ /* 0x000fe2000bf06270 */
[----:B------:R-:W-:Y:S01]  /*be30*/  IMAD.MOV.U32 R13, RZ, RZ, R0 ;  /* 0x000000ffff0d7224 */ /* 0x000fe200078e0000 */
[----:B------:R-:W-:-:S11]  /*be40*/  MOV R2, R14 ;  /* 0x0000000e00027202 */ /* 0x000fd60000000f00 */
[----:B------:R-:W-:Y:S05]  /*be50*/  WARPSYNC.COLLECTIVE R15, `(.L_x_109) ;  /* 0x000000000f087348 */ /* 0x000fea0003c00000 */
[----:B------:R0:W1:Y:S02]  /*be60*/  SHFL.IDX P6, R14, R13, R12, R11 ;  /* 0x0000000c0d0e7389 */ /* 0x00006400000c000b */
[----:B01----:R-:W-:Y:S01]  /*be70*/  ENDCOLLECTIVE ;  /* 0x000000000000791b */ /* 0x003fe20003800000 */
.L_x_109:
[----:B------:R-:W-:Y:S01]  /*be80*/  MOV R13, R5 ;  /* 0x00000005000d7202 */ /* 0x000fe20000000f00 */
[----:B------:R-:W-:Y:S01]  /*be90*/  IMAD.MOV.U32 R12, RZ, RZ, 0x1 ;  /* 0x00000001ff0c7424 */ /* 0x000fe200078e00ff */
[----:B------:R-:W-:-:S04]  /*bea0*/  @!P0 LEA R14, P1, R37, R14, 0x1 ;  /* 0x0000000e250e8211 */ /* 0x000fc800078208ff */
[----:B------:R-:W-:Y:S01]  /*beb0*/  @!P0 IADD3.X R3, RZ, R2, RZ, P1, !PT ;  /* 0x00000002ff038210 */ /* 0x000fe20000ffe4ff */
[----:B------:R-:W-:-:S08]  /*bec0*/  @!P0 IMAD.MOV.U32 R2, RZ, RZ, R14 ;  /* 0x000000ffff028224 */ /* 0x000fd000078e000e */
[----:B------:R-:W-:Y:S05]  /*bed0*/  WARPSYNC.COLLECTIVE R15, `(.L_x_110) ;  /* 0x000000000f087348 */ /* 0x000fea0003c00000 */
[----:B------:R0:W1:Y:S02]  /*bee0*/  SHFL.IDX P6, R14, R13, R12, R11 ;  /* 0x0000000c0d0e7389 */ /* 0x00006400000c000b */
[----:B01----:R-:W-:Y:S01]  /*bef0*/  ENDCOLLECTIVE ;  /* 0x000000000000791b */ /* 0x003fe20003800000 */
.L_x_110:
[----:B------:R-:W-:Y:S01]  /*bf00*/  @!PT LDS RZ, [RZ] ;  /* 0x00000000fffff984 */ /* 0x000fe20000000800 */
[----:B------:R-:W-:Y:S01]  /*bf10*/  @!PT LDS RZ, [RZ] ;  /* 0x00000000fffff984 */ /* 0x000fe20000000800 */
[----:B------:R-:W-:Y:S01]  /*bf20*/  @!PT LDS RZ, [RZ] ;  /* 0x00000000fffff984 */ /* 0x000fe20000000800 */
[----:B------:R0:W-:Y:S04]  /*bf30*/  @!P0 LDGSTS.E.BYPASS.LTC128B.128 [R20+0xc400], desc[UR36][R2.64], !P3 ;  /* 0x0c40000002148fae */ /* 0x0001e8000d901d64 */
[----:B------:R0:W-:Y:S04]  /*bf40*/  @!P0 LDGSTS.E.BYPASS.LTC128B.128 [R20+0x10400], desc[UR36][R2.64+0x80], !P4 ;  /* 0x1040008002148fae */ /* 0x0001e8000e101d64 */
[----:B------:R0:W-:Y:S01]  /*bf50*/  @!P0 LDGSTS.E.BYPASS.LTC128B.128 [R20+0x14400], desc[UR36][R2.64+0x100], !P5 ;  /* 0x1440010002148fae */ /* 0x0001e2000e901d64 */
[----:B------:R-:W-:Y:S02]  /*bf60*/  ISETP.GE.AND P0, PT, R6, UR40, PT ;  /* 0x0000002806007c0c */ /* 0x000fe4000bf06270 */
[----:B------:R-:W-:Y:S01]  /*bf70*/  MOV R13, R0 ;  /* 0x00000000000d7202 */ /* 0x000fe20000000f00 */
[----:B------:R-:W-:-:S10]  /*bf80*/  IMAD.MOV.U32 R6, RZ, RZ, R14 ;  /* 0x000000ffff067224 */ /* 0x000fd400078e000e */
[----:B0-----:R-:W-:Y:S05]  /*bf90*/  WARPSYNC.COLLECTIVE R15, `(.L_x_111) ;  /* 0x000000000f087348 */ /* 0x001fea0003c00000 */
[----:B------:R1:W2:Y:S02]  /*bfa0*/  SHFL.IDX P6, R14, R13, R12, R11 ;  /* 0x0000000c0d0e7389 */ /* 0x0002a400000c000b */
[----:B012---:R-:W-:Y:S01]  /*bfb0*/  ENDCOLLECTIVE ;  /* 0x000000000000791b */ /* 0x007fe20003800000 */
.L_x_111:
[----:B------:R-:W-:Y:S01]  /*bfc0*/  IMAD.MOV.U32 R13, RZ, RZ, R5 ;  /* 0x000000ffff0d7224 */ /* 0x000fe200078e0005 */
[----:B------:R-:W-:Y:S02]  /*bfd0*/  MOV R12, 0x2 ;  /* 0x00000002000c7802 */ /* 0x000fe40000000f00 */
[----:B------:R-:W-:-:S05]  /*bfe0*/  @!P0 LEA R14, P1, R37, R14, 0x1 ;  /* 0x0000000e250e8211 */ /* 0x000fca00078208ff */
[----:B------:R-:W-:-:S08]  /*bff0*/  @!P0 IMAD.MOV.U32 R2, RZ, RZ, R14 ;  /* 0x000000ffff028224 */ /* 0x000fd000078e000e */
[----:B------:R-:W-:Y:S05]  /*c000*/  WARPSYNC.COLLECTIVE R15, `(.L_x_112) ;  /* 0x000000000f087348 */ /* 0x000fea0003c00000 */
[----:B------:R0:W1:Y:S02]  /*c010*/  SHFL.IDX P6, R14, R13, R12, R11 ;  /* 0x0000000c0d0e7389 */ /* 0x00006400000c000b */
[----:B01----:R-:W-:Y:S01]  /*c020*/  ENDCOLLECTIVE ;  /* 0x000000000000791b */ /* 0x003fe20003800000 */
.L_x_112:
[----:B------:R-:W-:Y:S02]  /*c030*/  @!P0 IMAD.X R7, RZ, RZ, R6, P1 ;  /* 0x000000ffff078224 */ /* 0x000fe400008e0606 */
[----:B------:R-:W-:-:S03]  /*c040*/  VIADD R6, R4, 0x20 ;  /* 0x0000002004067836 */ /* 0x000fc60000000000 */
[----:B------:R-:W-:-:S05]  /*c050*/  @!P0 MOV R3, R7 ;  /* 0x0000000700038202 */ /* 0x000fca0000000f00 */
[----:B------:R-:W-:Y:S01]  /*c060*/  @!PT LDS RZ, [RZ] ;  /* 0x00000000fffff984 */ /* 0x000fe20000000800 */
[----:B------:R-:W-:Y:S01]  /*c070*/  @!PT LDS RZ, [RZ] ;  /* 0x00000000fffff984 */ /* 0x000fe20000000800 */
[----:B------:R-:W-:Y:S01]  /*c080*/  @!PT LDS RZ, [RZ] ;  /* 0x00000000fffff984 */ /* 0x000fe20000000800 */
[----:B------:R0:W-:Y:S01]  /*c090*/  @!P0 LDGSTS.E.BYPASS.LTC128B.128 [R20+0xcc00], desc[UR36][R2.64], !P3 ;  /* 0x0cc0000002148fae */ /* 0x0001e2000d901d64 */
[----:B------:R-:W-:-:S03]  /*c0a0*/  IMAD.MOV.U32 R13, RZ, RZ, R0 ;  /* 0x000000ffff0d7224 */ /* 0x000fc600078e0000 */
[----:B------:R0:W-:Y:S04]  /*c0b0*/  @!P0 LDGSTS.E.BYPASS.LTC128B.128 [R20+0x10c00], desc[UR36][R2.64+0x80], !P4 ;  /* 0x10c0008002148fae */ /* 0x0001e8000e101d64 */
[----:B------:R0:W-:Y:S01]  /*c0c0*/  @!P0 LDGSTS.E.BYPASS.LTC128B.128 [R20+0x14c00], desc[UR36][R2.64+0x100], !P5 ;  /* 0x14c0010002148fae */ /* 0x0001e2000e901d64 */
[----:B------:R-:W-:Y:S01]  /*c0d0*/  ISETP.GE.AND P0, PT, R6, UR40, PT ;  /* 0x0000002806007c0c */ /* 0x000fe2000bf06270 */
[----:B------:R-:W-:-:S12]  /*c0e0*/  IMAD.MOV.U32 R6, RZ, RZ, R14 ;  /* 0x000000ffff067224 */ /* 0x000fd800078e000e */
[----:B0-----:R-:W-:Y:S05]  /*c0f0*/  WARPSYNC.COLLECTIVE R15, `(.L_x_113) ;  /* 0x000000000f087348 */ /* 0x001fea0003c00000 */
[----:B------:R1:W2:Y:S02]  /*c100*/  SHFL.IDX P6, R14, R13, R12, R11 ;  /* 0x0000000c0d0e7389 */ /* 0x0002a400000c000b */
[----:B012---:R-:W-:Y:S01]  /*c110*/  ENDCOLLECTIVE ;  /* 0x000000000000791b */ /* 0x007fe20003800000 */
.L_x_113:
[----:B------:R-:W-:Y:S02]  /*c120*/  IMAD.MOV.U32 R13, RZ, RZ, R5 ;  /* 0x000000ffff0d7224 */ /* 0x000fe400078e0005 */
[----:B------:R-:W-:Y:S01]  /*c130*/  IMAD.MOV.U32 R12, RZ, RZ, 0x3 ;  /* 0x00000003ff0c7424 */ /* 0x000fe200078e00ff */
[----:B------:R-:W-:-:S04]  /*c140*/  @!P0 LEA R14, P1, R37, R14, 0x1 ;  /* 0x0000000e250e8211 */ /* 0x000fc800078208ff */
[----:B------:R-:W-:Y:S01]  /*c150*/  @!P0 IADD3.X R7, RZ, R6, RZ, P1, !PT ;  /* 0x00000006ff078210 */ /* 0x000fe20000ffe4ff */
[----:B------:R-:W-:Y:S01]  /*c160*/  @!P0 IMAD.MOV.U32 R2, RZ, RZ, R14 ;  /* 0x000000ffff028224 */ /* 0x000fe200078e000e */
[----:B------:R-:W-:-:S07]  /*c170*/  IADD3 R6, R4, 0x30, RZ ;  /* 0x0000003004067810 */ /* 0x000fce0007ffe0ff */
[----:B------:R-:W-:Y:S05]  /*c180*/  WARPSYNC.COLLECTIVE R15, `(.L_x_114) ;  /* 0x000000000f087348 */ /* 0x000fea0003c00000 */
[----:B------:R0:W1:Y:S02]  /*c190*/  SHFL.IDX P6, R14, R13, R12, R11 ;  /* 0x0000000c0d0e7389 */ /* 0x00006400000c000b */
[----:B01----:R-:W-:Y:S01]  /*c1a0*/  ENDCOLLECTIVE ;  /* 0x000000000000791b */ /* 0x003fe20003800000 */
.L_x_114:
[----:B------:R-:W-:-:S05]  /*c1b0*/  @!P0 IMAD.MOV.U32 R3, RZ, RZ, R7 ;  /* 0x000000ffff038224 */ /* 0x000fca00078e0007 */
[----:B------:R-:W-:Y:S01]  /*c1c0*/  @!PT LDS RZ, [RZ] ;  /* 0x00000000fffff984 */ /* 0x000fe20000000800 */
[----:B------:R-:W-:Y:S01]  /*c1d0*/  @!PT LDS RZ, [RZ] ;  /* 0x00000000fffff984 */ /* 0x000fe20000000800 */
[----:B------:R-:W-:Y:S01]  /*c1e0*/  @!PT LDS RZ, [RZ] ;  /* 0x00000000fffff984 */ /* 0x000fe20000000800 */
[----:B------:R0:W-:Y:S04]  /*c1f0*/  @!P0 LDGSTS.E.BYPASS.LTC128B.128 [R20+0xd400], desc[UR36][R2.64], !P3 ;  /* 0x0d40000002148fae */ /* 0x0001e8000d901d64 */
[----:B------:R0:W-:Y:S01]  /*c200*/  @!P0 LDGSTS.E.BYPASS.LTC128B.128 [R20+0x11400], desc[UR36][R2.64+0x80], !P4 ;  /* 0x1140008002148fae */ /* 0x0001e2000e101d64 */
[----:B------:R-:W-:-:S03]  /*c210*/  IMAD.MOV.U32 R13, RZ, RZ, R0 ;  /* 0x000000ffff0d7224 */ /* 0x000fc600078e0000 */
[----:B------:R0:W-:Y:S01]  /*c220*/  @!P0 LDGSTS.E.BYPASS.LTC128B.128 [R20+0x15400], desc[UR36][R2.64+0x100], !P5 ;  /* 0x1540010002148fae */ /* 0x0001e2000e901d64 */
[----:B------:R-:W-:Y:S02]  /*c230*/  ISETP.GE.AND P0, PT, R6, UR40, PT ;  /* 0x0000002806007c0c */ /* 0x000fe4000bf06270 */
[----:B------:R-:W-:-:S11]  /*c240*/  MOV R6, R14 ;  /* 0x0000000e00067202 */ /* 0x000fd60000000f00 */
[----:B0-----:R-:W-:Y:S05]  /*c250*/  WARPSYNC.COLLECTIVE R15, `(.L_x_115) ;  /* 0x000000000f087348 */ /* 0x001fea0003c00000 */
[----:B------:R1:W2:Y:S02]  /*c260*/  SHFL.IDX P6, R14, R13, R12, R11 ;  /* 0x0000000c0d0e7389 */ /* 0x0002a400000c000b */
[----:B012---:R-:W-:Y:S01]  /*c270*/  ENDCOLLECTIVE ;  /* 0x000000000000791b */ /* 0x007fe20003800000 */
.L_x_115:
[----:B------:R-:W-:Y:S01]  /*c280*/  MOV R13, R5 ;  /* 0x00000005000d7202 */ /* 0x000fe20000000f00 */
[----:B------:R-:W-:Y:S01]  /*c290*/  IMAD.MOV.U32 R12, RZ, RZ, 0x4 ;  /* 0x00000004ff0c7424 */ /* 0x000fe200078e00ff */
[----:B------:R-:W-:-:S04]  /*c2a0*/  @!P0 LEA R14, P1, R37, R14, 0x1 ;  /* 0x0000000e250e8211 */ /* 0x000fc800078208ff */
[----:B------:R-:W-:Y:S01]  /*c2b0*/  @!P0 MOV R2, R14 ;  /* 0x0000000e00028202 */ /* 0x000fe20000000f00 */
[----:B------:R-:W-:-:S08]  /*c2c0*/  @!P0 IMAD.X R7, RZ, RZ, R6, P1 ;  /* 0x000000ffff078224 */ /* 0x000fd000008e0606 */
[----:B------:R-:W-:Y:S05]  /*c2d0*/  WARPSYNC.COLLECTIVE R15, `(.L_x_116) ;  /* 0x000000000f087348 */ /* 0x000fea0003c00000 */
[----:B------:R0:W1:Y:S02]  /*c2e0*/  SHFL.IDX P6, R14, R13, R12, R11 ;  /* 0x0000000c0d0e7389 */ /* 0x00006400000c000b */
[----:B01----:R-:W-:Y:S01]  /*c2f0*/  ENDCOLLECTIVE ;  /* 0x000000000000791b */ /* 0x003fe20003800000 */
.L_x_116:
[----:B------:R-:W-:Y:S02]  /*c300*/  VIADD R6, R4, 0x40 ;  /* 0x0000004004067836 */ /* 0x000fe40000000000 */
[----:B------:R-:W-:-:S05]  /*c310*/  @!P0 IMAD.MOV.U32 R3, RZ, RZ, R7 ;  /* 0x000000ffff038224 */ /* 0x000fca00078e0007 */
[----:B------:R-:W-:Y:S01]  /*c320*/  @!PT LDS RZ, [RZ] ;  /* 0x00000000fffff984 */ /* 0x000fe20000000800 */
[----:B------:R-:W-:Y:S01]  /*c330*/  @!PT LDS RZ, [RZ] ;  /* 0x00000000fffff984 */ /* 0x000fe20000000800 */
[----:B------:R-:W-:Y:S01]  /*c340*/  @!PT LDS RZ, [RZ] ;  /* 0x00000000fffff984 */ /* 0x000fe20000000800 */
[----:B------:R0:W-:Y:S04]  /*c350*/  @!P0 LDGSTS.E.BYPASS.LTC128B.128 [R20+0xdc00], desc[UR36][R2.64], !P3 ;  /* 0x0dc0000002148fae */ /* 0x0001e8000d901d64 */
[----:B------:R0:W-:Y:S01]  /*c360*/  @!P0 LDGSTS.E.BYPASS.LTC128B.128 [R20+0x11c00], desc[UR36][R2.64+0x80], !P4 ;  /* 0x11c0008002148fae */ /* 0x0001e2000e101d64 */
[----:B------:R-:W-:-:S03]  /*c370*/  MOV R13, R0 ;  /* 0x00000000000d7202 */ /* 0x000fc60000000f00 */
[----:B------:R0:W-:Y:S01]  /*c380*/  @!P0 LDGSTS.E.BYPASS.LTC128B.128 [R20+0x15c00], desc[UR36][R2.64+0x100], !P5 ;  /* 0x15c0010002148fae */ /* 0x0001e2000e901d64 */
[----:B------:R-:W-:Y:S01]  /*c390*/  ISETP.GE.AND P0, PT, R6, UR40, PT ;  /* 0x0000002806007c0c */ /* 0x000fe2000bf06270 */
[----:B------:R-:W-:-:S12]  /*c3a0*/  IMAD.MOV.U32 R6, RZ, RZ, R14 ;  /* 0x000000ffff067224 */ /* 0x000fd800078e000e */
[----:B0-----:R-:W-:Y:S05]  /*c3b0*/  WARPSYNC.COLLECTIVE R15, `(.L_x_117) ;  /* 0x000000000f087348 */ /* 0x001fea0003c00000 */
[----:B------:R1:W2:Y:S02]  /*c3c0*/  SHFL.IDX P6, R14, R13, R12, R11 ;  /* 0x0000000c0d0e7389 */ /* 0x0002a400000c000b */
[----:B012---:R-:W-:Y:S01]  /*c3d0*/  ENDCOLLECTIVE ;  /* 0x000000000000791b */ /* 0x007fe20003800000 */
.L_x_117:
[----:B------:R-:W-:Y:S01]  /*c3e0*/  IMAD.MOV.U32 R13, RZ, RZ, R5 ;  /* 0x000000ffff0d7224 */ /* 0x000fe200078e0005 */
[----:B------:R-:W-:Y:S02]  /*c3f0*/  MOV R12, 0x5 ;  /* 0x00000005000c7802 */ /* 0x000fe40000000f00 */
[----:B------:R-:W-:-:S05]  /*c400*/  @!P0 LEA R14, P1, R37, R14, 0x1 ;  /* 0x0000000e250e8211 */ /* 0x000fca00078208ff */
[----:B------:R-:W-:-:S08]  /*c410*/  @!P0 IMAD.MOV.U32 R2, RZ, RZ, R14 ;  /* 0x000000ffff028224 */ /* 0x000fd000078e000e */
[----:B------:R-:W-:Y:S05]  /*c420*/  WARPSYNC.COLLECTIVE R15, `(.L_x_118) ;  /* 0x000000000f087348 */ /* 0x000fea0003c00000 */
[----:B------:R0:W1:Y:S02]  /*c430*/  SHFL.IDX P6, R14, R13, R12, R11 ;  /* 0x0000000c0d0e7389 */ /* 0x00006400000c000b */
[----:B01----:R-:W-:Y:S01]  /*c440*/  ENDCOLLECTIVE ;  /* 0x000000000000791b */ /* 0x003fe20003800000 */
.L_x_118:
        /* <DEDUP_REMOVED lines=15> */
.L_x_119:
        /* <DEDUP_REMOVED lines=9> */
.L_x_120:
        /* <DEDUP_REMOVED lines=13> */
.L_x_121:
[----:B------:R-:W-:Y:S01]  /*c6a0*/  IMAD.MOV.U32 R13, RZ, RZ, R5 ;  /* 0x000000ffff0d7224 */ /* 0x000fe200078e0005 */
[----:B------:R-:W-:Y:S02]  /*c6b0*/  MOV R12, 0x7 ;  /* 0x00000007000c7802 */ /* 0x000fe40000000f00 */
[----:B------:R-:W-:-:S04]  /*c6c0*/  @!P0 LEA R14, P1, R37, R14, 0x1 ;  /* 0x0000000e250e8211 */ /* 0x000fc800078208ff */
[----:B------:R-:W-:Y:S01]  /*c6d0*/  @!P0 MOV R2, R14 ;  /* 0x0000000e00028202 */ /* 0x000fe20000000f00 */
[----:B------:R-:W-:-:S08]  /*c6e0*/  @!P0 IMAD.X R7, RZ, RZ, R6, P1 ;  /* 0x000000ffff078224 */ /* 0x000fd000008e0606 */
[----:B------:R-:W-:Y:S05]  /*c6f0*/  WARPSYNC.COLLECTIVE R15, `(.L_x_122) ;  /* 0x000000000f087348 */ /* 0x000fea0003c00000 */
[----:B------:R0:W1:Y:S02]  /*c700*/  SHFL.IDX P6, R14, R13, R12, R11 ;  /* 0x0000000c0d0e7389 */ /* 0x00006400000c000b */
[----:B01----:R-:W-:Y:S01]  /*c710*/  ENDCOLLECTIVE ;  /* 0x000000000000791b */ /* 0x003fe20003800000 */
.L_x_122:
        /* <DEDUP_REMOVED lines=8> */
[----:B------:R-:W-:-:S07]  /*c7a0*/  IMAD.MOV.U32 R6, RZ, RZ, R14 ;  /* 0x000000ffff067224 */ /* 0x000fce00078e000e */
[----:B0-----:R-:W-:Y:S05]  /*c7b0*/  WARPSYNC.COLLECTIVE R15, `(.L_x_123) ;  /* 0x000000000f087348 */ /* 0x001fea0003c00000 */
[----:B------:R1:W2:Y:S02]  /*c7c0*/  SHFL.IDX P6, R14, R13, R12, R11 ;  /* 0x0000000c0d0e7389 */ /* 0x0002a400000c000b */
[----:B012---:R-:W-:Y:S01]  /*c7d0*/  ENDCOLLECTIVE ;  /* 0x000000000000791b */ /* 0x007fe20003800000 */
.L_x_123:
[----:B------:R-:W-:Y:S05]  /*c7e0*/  BRA `(.L_x_124) ;  /* 0xffffffd000347947 */ /* 0x000fea000383ffff */
.L_x_54:
[----:B0-----:R-:W-:-:S04]  /*c7f0*/  MOV R3, UR39 ;  /* 0x0000002700037c02 */ /* 0x001fc80008000f00 */
[----:B------:R0:W1:Y:S03]  /*c800*/  SYNCS.PHASECHK.TRANS64.TRYWAIT P0, [R3+URZ+0x2a820], R0 ;  /* 0x02a82000030075a7 */ /* 0x000066000800017f */
[----:B-1----:R-:W-:Y:S05]  /*c810*/  @!P0 NANOSLEEP.SYNCS 0x989680 ;  /* 0x009896800000895d */ /* 0x002fea0003900000 */
[----:B------:R-:W1:Y:S02]  /*c820*/  @!P0 SYNCS.PHASECHK.TRANS64 P0, [R3+URZ+0x2a820], R0 ;  /* 0x02a82000030085a7 */ /* 0x000e64000800007f */
[----:B-1----:R-:W-:Y:S05]  /*c830*/  @!P0 BRA `(.L_x_54) ;  /* 0xfffffffc00ec8947 */ /* 0x002fea000383ffff */
[----:B------:R-:W-:Y:S05]  /*c840*/  BRA `(.L_x_125) ;  /* 0xffffffd000707947 */ /* 0x000fea000383ffff */
.L_x_58:
[----:B0-----:R0:W1:Y:S02]  /*c850*/  SYNCS.PHASECHK.TRANS64.TRYWAIT P0, [R6+URZ+0x2a840], R3 ;  /* 0x02a84003060075a7 */ /* 0x001064000800017f */
[----:B-1----:R-:W-:Y:S05]  /*c860*/  @!P0 NANOSLEEP.SYNCS 0x989680 ;  /* 0x009896800000895d */ /* 0x002fea0003900000 */
[----:B------:R-:W1:Y:S02]  /*c870*/  @!P0 SYNCS.PHASECHK.TRANS64 P0, [R6+URZ+0x2a840], R3 ;  /* 0x02a84003060085a7 */ /* 0x000e64000800007f */
[----:B-1----:R-:W-:Y:S05]  /*c880*/  @!P0 BRA `(.L_x_58) ;  /* 0xfffffffc00f08947 */ /* 0x002fea000383ffff */
[----:B------:R-:W-:Y:S05]  /*c890*/  BRA `(.L_x_126) ;  /* 0xffffffd400207947 */ /* 0x000fea000383ffff */
.L_x_59:
        /* <DEDUP_REMOVED lines=8> */
.L_x_128:
[----:B------:R-:W-:Y:S05]  /*c920*/  BSYNC B1 ;  /* 0x0000000000017941 */ /* 0x000fea0003800000 */
.L_x_127:
[----:B------:R-:W-:Y:S01]  /*c930*/  MOV R13, R8 ;  /* 0x00000008000d7202 */ /* 0x000fe20000000f00 */
[----:B------:R-:W-:Y:S01]  /*c940*/  IMAD.MOV.U32 R12, RZ, RZ, RZ ;  /* 0x000000ffff0c7224 */ /* 0x000fe200078e00ff */
[----:B------:R-:W-:Y:S01]  /*c950*/  MOV R15, 0xffffffff ;  /* 0xffffffff000f7802 */ /* 0x000fe20000000f00 */
[----:B------:R-:W-:Y:S01]  /*c960*/  IMAD.MOV.U32 R11, RZ, RZ, 0x181f ;  /* 0x0000181fff0b7424 */ /* 0x000fe200078e00ff */
[----:B------:R-:W-:Y:S01]  /*c970*/  LEA R9, R9, UR39, 0x1 ;  /* 0x0000002709097c11 */ /* 0x000fe2000f8e08ff */
[----:B------:R-:W-:Y:S02]  /*c980*/  IMAD.MOV.U32 R3, RZ, RZ, R14 ;  /* 0x000000ffff037224 */ /* 0x000fe400078e000e */
[----:B------:R-:W-:-:S07]  /*c990*/  IMAD.SHL.U32 R5, R37, 0x2, RZ ;  /* 0x0000000225057824 */ /* 0x000fce00078e00ff */
[----:B------:R-:W-:Y:S05]  /*c9a0*/  WARPSYNC.COLLECTIVE R15, `(.L_x_129) ;  /* 0x000000000f087348 */ /* 0x000fea0003c00000 */
[----:B------:R0:W1:Y:S02]  /*c9b0*/  SHFL.IDX P6, R14, R13, R12, R11 ;  /* 0x0000000c0d0e7389 */ /* 0x00006400000c000b */
[----:B01----:R-:W-:Y:S01]  /*c9c0*/  ENDCOLLECTIVE ;  /* 0x000000000000791b */ /* 0x003fe20003800000 */
.L_x_129:
[----:B------:R-:W-:Y:S01]  /*c9d0*/  MOV R13, R10 ;  /* 0x0000000a000d7202 */ /* 0x000fe20000000f00 */
[----:B------:R-:W-:Y:S01]  /*c9e0*/  IMAD.MOV.U32 R12, RZ, RZ, 0x1 ;  /* 0x00000001ff0c7424 */ /* 0x000fe200078e00ff */
[----:B------:R-:W-:-:S13]  /*c9f0*/  IADD3 R2, P0, R14, R5, RZ ;  /* 0x000000050e027210 */ /* 0x000fda0007f1e0ff */
[----:B------:R-:W-:Y:S05]  /*ca00*/  WARPSYNC.COLLECTIVE R15, `(.L_x_130) ;  /* 0x000000000f087348 */ /* 0x000fea0003c00000 */
[----:B------:R0:W1:Y:S02]  /*ca10*/  SHFL.IDX P6, R14, R13, R12, R11 ;  /* 0x0000000c0d0e7389 */ /* 0x00006400000c000b */
[----:B01----:R-:W-:Y:S01]  /*ca20*/  ENDCOLLECTIVE ;  /* 0x000000000000791b */ /* 0x003fe20003800000 */
.L_x_130:
[----:B------:R-:W-:-:S05]  /*ca30*/  IMAD.X R3, RZ, RZ, R3, P0 ;  /* 0x000000ffff037224 */ /* 0x000fca00000e0603 */
[----:B------:R-:W-:Y:S01]  /*ca40*/  @!PT LDS RZ, [RZ] ;  /* 0x00000000fffff984 */ /* 0x000fe20000000800 */
[----:B------:R-:W-:Y:S01]  /*ca50*/  @!PT LDS RZ, [RZ] ;  /* 0x00000000fffff984 */ /* 0x000fe20000000800 */
[----:B------:R-:W-:Y:S01]  /*ca60*/  @!PT LDS RZ, [RZ] ;  /* 0x00000000fffff984 */ /* 0x000fe20000000800 */
[----:B------:R-:W-:Y:S04]  /*ca70*/  LDGSTS.E.BYPASS.LTC128B.128 [R9+0x18400], desc[UR36][R2.64], !P3 ;  /* 0x1840000002097fae */ /* 0x000fe8000d901d64 */
[----:B------:R-:W-:Y:S01]  /*ca80*/  LDGSTS.E.BYPASS.LTC128B.128 [R9+0x1b400], desc[UR36][R2.64+0x80], !P2 ;  /* 0x1b40008002097fae */ /* 0x000fe2000d101d64 */
[----:B------:R-:W-:-:S03]  /*ca90*/  MOV R13, R8 ;  /* 0x00000008000d7202 */ /* 0x000fc60000000f00 */
[----:B------:R0:W-:Y:S02]  /*caa0*/  LDGSTS.E.BYPASS.LTC128B.128 [R9+0x1e400], desc[UR36][R2.64+0x100], !P1 ;  /* 0x1e40010002097fae */ /* 0x0001e4000c901d64 */
[----:B0-----:R-:W-:-:S07]  /*cab0*/  IMAD.MOV.U32 R3, RZ, RZ, R14 ;  /* 0x000000ffff037224 */ /* 0x001fce00078e000e */
[----:B------:R-:W-:Y:S05]  /*cac0*/  WARPSYNC.COLLECTIVE R15, `(.L_x_131) ;  /* 0x000000000f087348 */ /* 0x000fea0003c00000 */
[----:B------:R0:W1:Y:S02]  /*cad0*/  SHFL.IDX P6, R14, R13, R12, R11 ;  /* 0x0000000c0d0e7389 */ /* 0x00006400000c000b */
[----:B01----:R-:W-:Y:S01]  /*cae0*/  ENDCOLLECTIVE ;  /* 0x000000000000791b */ /* 0x003fe20003800000 */
.L_x_131:
[----:B------:R-:W-:Y:S01]  /*caf0*/  IMAD.MOV.U32 R13, RZ, RZ, R10 ;  /* 0x000000ffff0d7224 */ /* 0x000fe200078e000a */
[----:B------:R-:W-:Y:S02]  /*cb00*/  MOV R12, 0x2 ;  /* 0x00000002000c7802 */ /* 0x000fe40000000f00 */
[----:B------:R-:W-:-:S13]  /*cb10*/  IADD3 R2, P0, R14, R5, RZ ;  /* 0x000000050e027210 */ /* 0x000fda0007f1e0ff */
[----:B------:R-:W-:Y:S05]  /*cb20*/  WARPSYNC.COLLECTIVE R15, `(.L_x_132) ;  /* 0x000000000f087348 */ /* 0x000fea0003c00000 */
[----:B------:R0:W1:Y:S02]  /*cb30*/  SHFL.IDX P6, R14, R13, R12, R11 ;  /* 0x0000000c0d0e7389 */ /* 0x00006400000c000b */
[----:B01----:R-:W-:Y:S01]  /*cb40*/  ENDCOLLECTIVE ;  /* 0x000000000000791b */ /* 0x003fe20003800000 */
.L_x_132:
[----:B------:R-:W-:-:S05]  /*cb50*/  IMAD.X R3, RZ, RZ, R3, P0 ;  /* 0x000000ffff037224 */ /* 0x000fca00000e0603 */
[----:B------:R-:W-:Y:S01]  /*cb60*/  @!PT LDS RZ, [RZ] ;  /* 0x00000000fffff984 */ /* 0x000fe20000000800 */
[----:B------:R-:W-:Y:S01]  /*cb70*/  @!PT LDS RZ, [RZ] ;  /* 0x00000000fffff984 */ /* 0x000fe20000000800 */
[----:B------:R-:W-:Y:S01]  /*cb80*/  @!PT LDS RZ, [RZ] ;  /* 0x00000000fffff984 */ /* 0x000fe20000000800 */
[----:B------:R0:W-:Y:S04]  /*cb90*/  LDGSTS.E.BYPASS.LTC128B.128 [R9+0x18c00], desc[UR36][R2.64], !P3 ;  /* 0x18c0000002097fae */ /* 0x0001e8000d901d64 */
[----:B------:R0:W-:Y:S01]  /*cba0*/  LDGSTS.E.BYPASS.LTC128B.128 [R9+0x1bc00], desc[UR36][R2.64+0x80], !P2 ;  /* 0x1bc0008002097fae */ /* 0x0001e2000d101d64 */
[----:B------:R-:W-:-:S03]  /*cbb0*/  IMAD.MOV.U32 R13, RZ, RZ, R8 ;  /* 0x000000ffff0d7224 */ /* 0x000fc600078e0008 */
[----:B------:R0:W-:Y:S01]  /*cbc0*/  LDGSTS.E.BYPASS.LTC128B.128 [R9+0x1ec00], desc[UR36][R2.64+0x100], !P1 ;  /* 0x1ec0010002097fae */ /* 0x0001e2000c901d64 */
[----:B------:R-:W-:-:S07]  /*cbd0*/  IMAD.MOV.U32 R35, RZ, RZ, R14 ;  /* 0x000000ffff237224 */ /* 0x000fce00078e000e */
[----:B0-----:R-:W-:Y:S05]  /*cbe0*/  WARPSYNC.COLLECTIVE R15, `(.L_x_133) ;  /* 0x000000000f087348 */ /* 0x001fea0003c00000 */
[----:B------:R1:W2:Y:S02]  /*cbf0*/  SHFL.IDX P6, R14, R13, R12, R11 ;  /* 0x0000000c0d0e7389 */ /* 0x0002a400000c000b */
[----:B012---:R-:W-:Y:S01]  /*cc00*/  ENDCOLLECTIVE ;  /* 0x000000000000791b */ /* 0x007fe20003800000 */
.L_x_133:
[----:B------:R-:W-:Y:S02]  /*cc10*/  IMAD.MOV.U32 R13, RZ, RZ, R10 ;  /* 0x000000ffff0d7224 */ /* 0x000fe400078e000a */
[----:B------:R-:W-:Y:S01]  /*cc20*/  IMAD.MOV.U32 R12, RZ, RZ, 0x3 ;  /* 0x00000003ff0c7424 */ /* 0x000fe200078e00ff */
[----:B------:R-:W-:-:S13]  /*cc30*/  IADD3 R2, P0, R14, R5, RZ ;  /* 0x000000050e027210 */ /* 0x000fda0007f1e0ff */
[----:B------:R-:W-:Y:S05]  /*cc40*/  WARPSYNC.COLLECTIVE R15, `(.L_x_134) ;  /* 0x000000000f087348 */ /* 0x000fea0003c00000 */
[----:B------:R0:W1:Y:S02]  /*cc50*/  SHFL.IDX P6, R14, R13, R12, R11 ;  /* 0x0000000c0d0e7389 */ /* 0x00006400000c000b */
[----:B01----:R-:W-:Y:S01]  /*cc60*/  ENDCOLLECTIVE ;  /* 0x000000000000791b */ /* 0x003fe20003800000 */
.L_x_134:
[----:B------:R-:W-:-:S05]  /*cc70*/  IADD3.X R3, RZ, R35, RZ, P0, !PT ;  /* 0x00000023ff037210 */ /* 0x000fca00007fe4ff */
[----:B------:R-:W-:Y:S01]  /*cc80*/  @!PT LDS RZ, [RZ] ;  /* 0x00000000fffff984 */ /* 0x000fe20000000800 */
[----:B------:R-:W-:Y:S01]  /*cc90*/  @!PT LDS RZ, [RZ] ;  /* 0x00000000fffff984 */ /* 0x000fe20000000800 */
[----:B------:R-:W-:Y:S01]  /*cca0*/  @!PT LDS RZ, [RZ] ;  /* 0x00000000fffff984 */ /* 0x000fe20000000800 */
[----:B------:R0:W-:Y:S04]  /*ccb0*/  LDGSTS.E.BYPASS.LTC128B.128 [R9+0x19400], desc[UR36][R2.64], !P3 ;  /* 0x1940000002097fae */ /* 0x0001e8000d901d64 */
[----:B------:R0:W-:Y:S01]  /*ccc0*/  LDGSTS.E.BYPASS.LTC128B.128 [R9+0x1c400], desc[UR36][R2.64+0x80], !P2 ;  /* 0x1c40008002097fae */ /* 0x0001e2000d101d64 */
[----:B------:R-:W-:-:S03]  /*ccd0*/  IMAD.MOV.U32 R13, RZ, RZ, R8 ;  /* 0x000000ffff0d7224 */ /* 0x000fc600078e0008 */
[----:B------:R0:W-:Y:S01]  /*cce0*/  LDGSTS.E.BYPASS.LTC128B.128 [R9+0x1f400], desc[UR36][R2.64+0x100], !P1 ;  /* 0x1f40010002097fae */ /* 0x0001e2000c901d64 */
[----:B------:R-:W-:-:S07]  /*ccf0*/  MOV R35, R14 ;  /* 0x0000000e00237202 */ /* 0x000fce0000000f00 */
[----:B0-----:R-:W-:Y:S05]  /*cd00*/  WARPSYNC.COLLECTIVE R15, `(.L_x_135) ;  /* 0x000000000f087348 */ /* 0x001fea0003c00000 */
[----:B------:R1:W2:Y:S02]  /*cd10*/  SHFL.IDX P6, R14, R13, R12, R11 ;  /* 0x0000000c0d0e7389 */ /* 0x0002a400000c000b */
[----:B012---:R-:W-:Y:S01]  /*cd20*/  ENDCOLLECTIVE ;  /* 0x000000000000791b */ /* 0x007fe20003800000 */
.L_x_135:
[----:B------:R-:W-:Y:S01]  /*cd30*/  MOV R13, R10 ;  /* 0x0000000a000d7202 */ /* 0x000fe20000000f00 */
[----:B------:R-:W-:Y:S01]  /*cd40*/  IMAD.MOV.U32 R12, RZ, RZ, 0x4 ;  /* 0x00000004ff0c7424 */ /* 0x000fe200078e00ff */
[----:B------:R-:W-:-:S13]  /*cd50*/  IADD3 R2, P0, R14, R5, RZ ;  /* 0x000000050e027210 */ /* 0x000fda0007f1e0ff */
[----:B------:R-:W-:Y:S05]  /*cd60*/  WARPSYNC.COLLECTIVE R15, `(.L_x_136) ;  /* 0x000000000f087348 */ /* 0x000fea0003c00000 */
[----:B------:R0:W1:Y:S02]  /*cd70*/  SHFL.IDX P6, R14, R13, R12, R11 ;  /* 0x0000000c0d0e7389 */ /* 0x00006400000c000b */
[----:B01----:R-:W-:Y:S01]  /*cd80*/  ENDCOLLECTIVE ;  /* 0x000000000000791b */ /* 0x003fe20003800000 */
.L_x_136:
[----:B------:R-:W-:-:S05]  /*cd90*/  IMAD.X R3, RZ, RZ, R35, P0 ;  /* 0x000000ffff037224 */ /* 0x000fca00000e0623 */
[----:B------:R-:W-:Y:S01]  /*cda0*/  @!PT LDS RZ, [RZ] ;  /* 0x00000000fffff984 */ /* 0x000fe20000000800 */
[----:B------:R-:W-:Y:S01]  /*cdb0*/  @!PT LDS RZ, [RZ] ;  /* 0x00000000fffff984 */ /* 0x000fe20000000800 */
[----:B------:R-:W-:Y:S01]  /*cdc0*/  @!PT LDS RZ, [RZ] ;  /* 0x00000000fffff984 */ /* 0x000fe20000000800 */
[----:B------:R0:W-:Y:S04]  /*cdd0*/  LDGSTS.E.BYPASS.LTC128B.128 [R9+0x19c00], desc[UR36][R2.64], !P3 ;  /* 0x19c0000002097fae */ /* 0x0001e8000d901d64 */
[----:B------:R0:W-:Y:S01]  /*cde0*/  LDGSTS.E.BYPASS.LTC128B.128 [R9+0x1cc00], desc[UR36][R2.64+0x80], !P2 ;  /* 0x1cc0008002097fae */ /* 0x0001e2000d101d64 */
[----:B------:R-:W-:-:S03]  /*cdf0*/  MOV R13, R8 ;  /* 0x00000008000d7202 */ /* 0x000fc60000000f00 */
[----:B------:R0:W-:Y:S01]  /*ce00*/  LDGSTS.E.BYPASS.LTC128B.128 [R9+0x1fc00], desc[UR36][R2.64+0x100], !P1 ;  /* 0x1fc0010002097fae */ /* 0x0001e2000c901d64 */
[----:B------:R-:W-:-:S07]  /*ce10*/  IMAD.MOV.U32 R35, RZ, RZ, R14 ;  /* 0x000000ffff237224 */ /* 0x000fce00078e000e */
[----:B0-----:R-:W-:Y:S05]  /*ce20*/  WARPSYNC.COLLECTIVE R15, `(.L_x_137) ;  /* 0x000000000f087348 */ /* 0x001fea0003c00000 */
[----:B------:R1:W2:Y:S02]  /*ce30*/  SHFL.IDX P6, R14, R13, R12, R11 ;  /* 0x0000000c0d0e7389 */ /* 0x0002a400000c000b */
[----:B012---:R-:W-:Y:S01]  /*ce40*/  ENDCOLLECTIVE ;  /* 0x000000000000791b */ /* 0x007fe20003800000 */
.L_x_137:
[----:B------:R-:W-:Y:S01]  /*ce50*/  IMAD.MOV.U32 R13, RZ, RZ, R10 ;  /* 0x000000ffff0d7224 */ /* 0x000fe200078e000a */
[----:B------:R-:W-:Y:S02]  /*ce60*/  MOV R12, 0x5 ;  /* 0x00000005000c7802 */ /* 0x000fe40000000f00 */
[----:B------:R-:W-:-:S13]  /*ce70*/  IADD3 R2, P0, R14, R5, RZ ;  /* 0x000000050e027210 */ /* 0x000fda0007f1e0ff */
[----:B------:R-:W-:Y:S05]  /*ce80*/  WARPSYNC.COLLECTIVE R15, `(.L_x_138) ;  /* 0x000000000f087348 */ /* 0x000fea0003c00000 */
[----:B------:R0:W1:Y:S02]  /*ce90*/  SHFL.IDX P6, R14, R13, R12, R11 ;  /* 0x0000000c0d0e7389 */ /* 0x00006400000c000b */
[----:B01----:R-:W-:Y:S01]  /*cea0*/  ENDCOLLECTIVE ;  /* 0x000000000000791b */ /* 0x003fe20003800000 */
.L_x_138:
        /* <DEDUP_REMOVED lines=12> */
.L_x_139:
[----:B------:R-:W-:Y:S05]  /*cf70*/  BRA `(.L_x_140) ;  /* 0xffffffd000707947 */ /* 0x000fea000383ffff */
.L_x_64:
[----:B0-----:R0:W1:Y:S02]  /*cf80*/  SYNCS.PHASECHK.TRANS64.TRYWAIT P0, [R6+URZ+0x2a860], R9 ;  /* 0x02a86009060075a7 */ /* 0x001064000800017f */
[----:B-1----:R-:W-:Y:S05]  /*cf90*/  @!P0 NANOSLEEP.SYNCS 0x989680 ;  /* 0x009896800000895d */ /* 0x002fea0003900000 */
[----:B------:R-:W1:Y:S02]  /*cfa0*/  @!P0 SYNCS.PHASECHK.TRANS64 P0, [R6+URZ+0x2a860], R9 ;  /* 0x02a86009060085a7 */ /* 0x000e64000800007f */
[----:B-1----:R-:W-:Y:S05]  /*cfb0*/  @!P0 BRA `(.L_x_64) ;  /* 0xfffffffc00f08947 */ /* 0x002fea000383ffff */
[----:B------:R-:W-:Y:S05]  /*cfc0*/  BRA `(.L_x_141) ;  /* 0xffffffd000d47947 */ /* 0x000fea000383ffff */
.L_x_65:
[----:B------:R-:W-:Y:S01]  /*cfd0*/  BSSY B1, `(.L_x_142) ;  /* 0x0000008000017945 */ /* 0x000fe20003800000 */
[----:B------:R-:W-:Y:S01]  /*cfe0*/  MOV R13, R18 ;  /* 0x00000012000d7202 */ /* 0x000fe20000000f00 */
[----:B------:R-:W-:Y:S01]  /*cff0*/  IMAD.MOV.U32 R12, RZ, RZ, RZ ;  /* 0x000000ffff0c7224 */ /* 0x000fe200078e00ff */
[----:B------:R-:W-:Y:S01]  /*d000*/  MOV R15, 0xffffffff ;  /* 0xffffffff000f7802 */ /* 0x000fe20000000f00 */
[----:B------:R-:W-:-:S07]  /*d010*/  IMAD.MOV.U32 R11, RZ, RZ, 0x181f ;  /* 0x0000181fff0b7424 */ /* 0x000fce00078e00ff */
[----:B0-----:R-:W-:Y:S05]  /*d020*/  WARPSYNC.COLLECTIVE R15, `(.L_x_143) ;  /* 0x000000000f087348 */ /* 0x001fea0003c00000 */
[----:B------:R1:W2:Y:S02]  /*d030*/  SHFL.IDX P6, R14, R13, R12, R11 ;  /* 0x0000000c0d0e7389 */ /* 0x0002a400000c000b */
[----:B012---:R-:W-:Y:S01]  /*d040*/  ENDCOLLECTIVE ;  /* 0x000000000000791b */ /* 0x007fe20003800000 */
.L_x_143:
[----:B------:R-:W-:Y:S05]  /*d050*/  BSYNC B1 ;  /* 0x0000000000017941 */ /* 0x000fea0003800000 */
.L_x_142:
[----:B------:R-:W-:Y:S01]  /*d060*/  IMAD.MOV.U32 R13, RZ, RZ, R17 ;  /* 0x000000ffff0d7224 */ /* 0x000fe200078e0011 */
[----:B------:R-:W-:Y:S01]  /*d070*/  MOV R12, RZ ;  /* 0x000000ff000c7202 */ /* 0x000fe20000000f00 */
[----:B------:R-:W-:Y:S01]  /*d080*/  IMAD.MOV.U32 R11, RZ, RZ, 0x181f ;  /* 0x0000181fff0b7424 */ /* 0x000fe200078e00ff */
[----:B------:R-:W-:Y:S01]  /*d090*/  LEA R7, R7, UR39, 0x1 ;  /* 0x0000002707077c11 */ /* 0x000fe2000f8e08ff */
[----:B------:R-:W-:Y:S02]  /*d0a0*/  IMAD.MOV.U32 R15, RZ, RZ, -0x1 ;  /* 0xffffffffff0f7424 */ /* 0x000fe400078e00ff */
[----:B------:R-:W-:-:S07]  /*d0b0*/  IMAD.MOV.U32 R3, RZ, RZ, R14 ;  /* 0x000000ffff037224 */ /* 0x000fce00078e000e */
[----:B------:R-:W-:Y:S05]  /*d0c0*/  WARPSYNC.COLLECTIVE R15, `(.L_x_144) ;  /* 0x000000000f087348 */ /* 0x000fea0003c00000 */
[----:B------:R0:W1:Y:S02]  /*d0d0*/  SHFL.IDX P6, R14, R13, R12, R11 ;  /* 0x0000000c0d0e7389 */ /* 0x00006400000c000b */
[----:B01----:R-:W-:Y:S01]  /*d0e0*/  ENDCOLLECTIVE ;  /* 0x000000000000791b */ /* 0x003fe20003800000 */
.L_x_144:
[----:B------:R-:W-:Y:S02]  /*d0f0*/  IMAD.MOV.U32 R13, RZ, RZ, R18 ;  /* 0x000000ffff0d7224 */ /* 0x000fe400078e0012 */
[----:B------:R-:W-:Y:S01]  /*d100*/  IMAD.MOV.U32 R12, RZ, RZ, 0x1 ;  /* 0x00000001ff0c7424 */ /* 0x000fe200078e00ff */
[----:B------:R-:W-:-:S13]  /*d110*/  IADD3 R2, P0, R14, R5, RZ ;  /* 0x000000050e027210 */ /* 0x000fda0007f1e0ff */
[----:B------:R-:W-:Y:S05]  /*d120*/  WARPSYNC.COLLECTIVE R15, `(.L_x_145) ;  /* 0x000000000f087348 */ /* 0x000fea0003c00000 */
[----:B------:R0:W1:Y:S02]  /*d130*/  SHFL.IDX P6, R14, R13, R12, R11 ;  /* 0x0000000c0d0e7389 */ /* 0x00006400000c000b */
[----:B01----:R-:W-:Y:S01]  /*d140*/  ENDCOLLECTIVE ;  /* 0x000000000000791b */ /* 0x003fe20003800000 */
.L_x_145:
[----:B------:R-:W-:Y:S02]  /*d150*/  IADD3.X R3, RZ, R3, RZ, P0, !PT ;  /* 0x00000003ff037210 */ /* 0x000fe400007fe4ff */
[----:B------:R-:W-:Y:S01]  /*d160*/  ISETP.LT.OR P0, PT, R8, 0x1, P2 ;  /* 0x000000010800780c */ /* 0x000fe20001701670 */
[----:B------:R-:W-:-:S12]  /*d170*/  IMAD.MOV.U32 R13, RZ, RZ, R17 ;  /* 0x000000ffff0d7224 */ /* 0x000fd800078e0011 */
[----:B------:R-:W-:Y:S01]  /*d180*/  @!PT LDS RZ, [RZ] ;  /* 0x00000000fffff984 */ /* 0x000fe20000000800 */
[----:B------:R-:W-:Y:S01]  /*d190*/  @!PT LDS RZ, [RZ] ;  /* 0x00000000fffff984 */ /* 0x000fe20000000800 */
[----:B------:R-:W-:Y:S01]  /*d1a0*/  @!PT LDS RZ, [RZ] ;  /* 0x00000000fffff984 */ /* 0x000fe20000000800 */
[----:B------:R-:W-:Y:S01]  /*d1b0*/  LDGSTS.E.BYPASS.LTC128B.128 [R7+0x400], desc[UR36][R2.64], !P0 ;  /* 0x0040000002077fae */ /* 0x000fe2000c101d64 */
[----:B------:R-:W-:-:S13]  /*d1c0*/  ISETP.LT.OR P0, PT, R8, 0x1, P1 ;  /* 0x000000010800780c */ /* 0x000fda0000f01670 */
[----:B------:R0:W-:Y:S02]  /*d1d0*/  LDGSTS.E.BYPASS.LTC128B.128 [R7+0x3400], desc[UR36][R2.64+0x80], !P0 ;  /* 0x0340008002077fae */ /* 0x0001e4000c101d64 */
[----:B0-----:R-:W-:-:S07]  /*d1e0*/  MOV R3, R14 ;  /* 0x0000000e00037202 */ /* 0x001fce0000000f00 */
[----:B------:R-:W-:Y:S05]  /*d1f0*/  WARPSYNC.COLLECTIVE R15, `(.L_x_146) ;  /* 0x000000000f087348 */ /* 0x000fea0003c00000 */
[----:B------:R0:W1:Y:S02]  /*d200*/  SHFL.IDX P6, R14, R13, R12, R11 ;  /* 0x0000000c0d0e7389 */ /* 0x00006400000c000b */
[----:B01----:R-:W-:Y:S01]  /*d210*/  ENDCOLLECTIVE ;  /* 0x000000000000791b */ /* 0x003fe20003800000 */
.L_x_146:
[----:B------:R-:W-:Y:S01]  /*d220*/  MOV R13, R18 ;  /* 0x00000012000d7202 */ /* 0x000fe20000000f00 */
[----:B------:R-:W-:Y:S01]  /*d230*/  IMAD.MOV.U32 R12, RZ, RZ, 0x2 ;  /* 0x00000002ff0c7424 */ /* 0x000fe200078e00ff */
[----:B------:R-:W-:-:S13]  /*d240*/  IADD3 R2, P0, R14, R5, RZ ;  /* 0x000000050e027210 */ /* 0x000fda0007f1e0ff */
[----:B------:R-:W-:Y:S05]  /*d250*/  WARPSYNC.COLLECTIVE R15, `(.L_x_147) ;  /* 0x000000000f087348 */ /* 0x000fea0003c00000 */
[----:B------:R0:W1:Y:S02]  /*d260*/  SHFL.IDX P6, R14, R13, R12, R11 ;  /* 0x0000000c0d0e7389 */ /* 0x00006400000c000b */
[----:B01----:R-:W-:Y:S01]  /*d270*/  ENDCOLLECTIVE ;  /* 0x000000000000791b */ /* 0x003fe20003800000 */
.L_x_147:
[----:B------:R-:W-:Y:S01]  /*d280*/  IMAD.X R3, RZ, RZ, R3, P0 ;  /* 0x000000ffff037224 */ /* 0x000fe200000e0603 */
[----:B------:R-:W-:Y:S02]  /*d290*/  ISETP.LT.OR P0, PT, R8, 0x11, P2 ;  /* 0x000000110800780c */ /* 0x000fe40001701670 */
[----:B------:R-:W-:-:S11]  /*d2a0*/  MOV R13, R17 ;  /* 0x00000011000d7202 */ /* 0x000fd60000000f00 */
[----:B------:R-:W-:Y:S01]  /*d2b0*/  @!PT LDS RZ, [RZ] ;  /* 0x00000000fffff984 */ /* 0x000fe20000000800 */
[----:B------:R-:W-:Y:S01]  /*d2c0*/  @!PT LDS RZ, [RZ] ;  /* 0x00000000fffff984 */ /* 0x000fe20000000800 */
[----:B------:R-:W-:Y:S01]  /*d2d0*/  @!PT LDS RZ, [RZ] ;  /* 0x00000000fffff984 */ /* 0x000fe20000000800 */
[----:B------:R-:W-:Y:S01]  /*d2e0*/  LDGSTS.E.BYPASS.LTC128B.128 [R7+0xc00], desc[UR36][R2.64], !P0 ;  /* 0x00c0000002077fae */ /* 0x000fe2000c101d64 */
[----:B------:R-:W-:-:S13]  /*d2f0*/  ISETP.LT.OR P0, PT, R8, 0x11, P1 ;  /* 0x000000110800780c */ /* 0x000fda0000f01670 */
[----:B------:R0:W-:Y:S02]  /*d300*/  LDGSTS.E.BYPASS.LTC128B.128 [R7+0x3c00], desc[UR36][R2.64+0x80], !P0 ;  /* 0x03c0008002077fae */ /* 0x0001e4000c101d64 */
[----:B0-----:R-:W-:-:S07]  /*d310*/  IMAD.MOV.U32 R3, RZ, RZ, R14 ;  /* 0x000000ffff037224 */ /* 0x001fce00078e000e */
[----:B------:R-:W-:Y:S05]  /*d320*/  WARPSYNC.COLLECTIVE R15, `(.L_x_148) ;  /* 0x000000000f087348 */ /* 0x000fea0003c00000 */
[----:B------:R0:W1:Y:S02]  /*d330*/  SHFL.IDX P6, R14, R13, R12, R11 ;  /* 0x0000000c0d0e7389 */ /* 0x00006400000c000b */
[----:B01----:R-:W-:Y:S01]  /*d340*/  ENDCOLLECTIVE ;  /* 0x000000000000791b */ /* 0x003fe20003800000 */
.L_x_148:
[----:B------:R-:W-:Y:S01]  /*d350*/  IMAD.MOV.U32 R13, RZ, RZ, R18 ;  /* 0x000000ffff0d7224 */ /* 0x000fe200078e0012 */
[----:B------:R-:W-:Y:S02]  /*d360*/  MOV R12, 0x3 ;  /* 0x00000003000c7802 */ /* 0x000fe40000000f00 */
[----:B------:R-:W-:-:S13]  /*d370*/  IADD3 R2, P0, R14, R5, RZ ;  /* 0x000000050e027210 */ /* 0x000fda0007f1e0ff */
[----:B------:R-:W-:Y:S05]  /*d380*/  WARPSYNC.COLLECTIVE R15, `(.L_x_149) ;  /* 0x000000000f087348 */ /* 0x000fea0003c00000 */
[----:B------:R0:W1:Y:S02]  /*d390*/  SHFL.IDX P6, R14, R13, R12, R11 ;  /* 0x0000000c0d0e7389 */ /* 0x00006400000c000b */
[----:B01----:R-:W-:Y:S01]  /*d3a0*/  ENDCOLLECTIVE ;  /* 0x000000000000791b */ /* 0x003fe20003800000 */
.L_x_149:
[----:B------:R-:W-:Y:S01]  /*d3b0*/  IMAD.X R3, RZ, RZ, R3, P0 ;  /* 0x000000ffff037224 */ /* 0x000fe200000e0603 */
        /* <DEDUP_REMOVED lines=12> */
.L_x_150:
[----:B------:R-:W-:Y:S02]  /*d480*/  IMAD.MOV.U32 R13, RZ, RZ, R18 ;  /* 0x000000ffff0d7224 */ /* 0x000fe400078e0012 */
[----:B------:R-:W-:Y:S01]  /*d490*/  IMAD.MOV.U32 R12, RZ, RZ, 0x4 ;  /* 0x00000004ff0c7424 */ /* 0x000fe200078e00ff */
[----:B------:R-:W-:-:S13]  /*d4a0*/  IADD3 R2, P0, R14, R5, RZ ;  /* 0x000000050e027210 */ /* 0x000fda0007f1e0ff */
[----:B------:R-:W-:Y:S05]  /*d4b0*/  WARPSYNC.COLLECTIVE R15, `(.L_x_151) ;  /* 0x000000000f087348 */ /* 0x000fea0003c00000 */
[----:B------:R0:W1:Y:S02]  /*d4c0*/  SHFL.IDX P6, R14, R13, R12, R11 ;  /* 0x0000000c0d0e7389 */ /* 0x00006400000c000b */
[----:B01----:R-:W-:Y:S01]  /*d4d0*/  ENDCOLLECTIVE ;  /* 0x000000000000791b */ /* 0x003fe20003800000 */
.L_x_151:
        /* <DEDUP_REMOVED lines=13> */
.L_x_152:
[----:B------:R-:W-:Y:S01]  /*d5b0*/  MOV R13, R18 ;  /* 0x00000012000d7202 */ /* 0x000fe20000000f00 */
[----:B------:R-:W-:Y:S01]  /*d5c0*/  IMAD.MOV.U32 R12, RZ, RZ, 0x5 ;  /* 0x00000005ff0c7424 */ /* 0x000fe200078e00ff */
[----:B------:R-:W-:-:S13]  /*d5d0*/  IADD3 R2, P0, R14, R5, RZ ;  /* 0x000000050e027210 */ /* 0x000fda0007f1e0ff */
[----:B------:R-:W-:Y:S05]  /*d5e0*/  WARPSYNC.COLLECTIVE R15, `(.L_x_153) ;  /* 0x000000000f087348 */ /* 0x000fea0003c00000 */
[----:B------:R0:W1:Y:S02]  /*d5f0*/  SHFL.IDX P6, R14, R13, R12, R11 ;  /* 0x0000000c0d0e7389 */ /* 0x00006400000c000b */
[----:B01----:R-:W-:Y:S01]  /*d600*/  ENDCOLLECTIVE ;  /* 0x000000000000791b */ /* 0x003fe20003800000 */
.L_x_153:
[----:B------:R-:W-:Y:S01]  /*d610*/  IMAD.X R3, RZ, RZ, R3, P0 ;  /* 0x000000ffff037224 */ /* 0x000fe200000e0603 */
[----:B------:R-:W-:Y:S02]  /*d620*/  ISETP.LT.OR P0, PT, R8, 0x41, P2 ;  /* 0x000000410800780c */ /* 0x000fe40001701670 */
[----:B------:R-:W-:-:S11]  /*d630*/  MOV R13, R17 ;  /* 0x00000011000d7202 */ /* 0x000fd60000000f00 */
[----:B------:R-:W-:Y:S01]  /*d640*/  @!PT LDS RZ, [RZ] ;  /* 0x00000000fffff984 */ /* 0x000fe20000000800 */
[----:B------:R-:W-:Y:S01]  /*d650*/  @!PT LDS RZ, [RZ] ;  /* 0x00000000fffff984 */ /* 0x000fe20000000800 */
[----:B------:R-:W-:Y:S01]  /*d660*/  @!PT LDS RZ, [RZ] ;  /* 0x00000000fffff984 */ /* 0x000fe20000000800 */
[----:B------:R0:W-:Y:S01]  /*d670*/  LDGSTS.E.BYPASS.LTC128B.128 [R7+0x2400], desc[UR36][R2.64], !P0 ;  /* 0x0240000002077fae */ /* 0x0001e2000c101d64 */
[----:B------:R-:W-:Y:S01]  /*d680*/  ISETP.LT.OR P0, PT, R8, 0x41, P1 ;  /* 0x000000410800780c */ /* 0x000fe20000f01670 */
[----:B------:R-:W-:-:S12]  /*d690*/  IMAD.MOV.U32 R18, RZ, RZ, R14 ;  /* 0x000000ffff127224 */ /* 0x000fd800078e000e */
[----:B0-----:R-:W-:Y:S05]  /*d6a0*/  WARPSYNC.COLLECTIVE R15, `(.L_x_154) ;  /* 0x000000000f087348 */ /* 0x001fea0003c00000 */
[----:B------:R1:W2:Y:S02]  /*d6b0*/  SHFL.IDX P6, R14, R13, R12, R11 ;  /* 0x0000000c0d0e7389 */ /* 0x0002a400000c000b */
[----:B012---:R-:W-:Y:S01]  /*d6c0*/  ENDCOLLECTIVE ;  /* 0x000000000000791b */ /* 0x007fe20003800000 */
.L_x_154:
[----:B------:R-:W-:Y:S01]  /*d6d0*/  @!PT LDS RZ, [RZ] ;  /* 0x00000000fffff984 */ /* 0x000fe20000000800 */
[----:B------:R-:W-:Y:S01]  /*d6e0*/  @!PT LDS RZ, [RZ] ;  /* 0x00000000fffff984 */ /* 0x000fe20000000800 */
[----:B------:R-:W-:Y:S01]  /*d6f0*/  @!PT LDS RZ, [RZ] ;  /* 0x00000000fffff984 */ /* 0x000fe20000000800 */
[----:B------:R0:W-:Y:S01]  /*d700*/  LDGSTS.E.BYPASS.LTC128B.128 [R7+0x5400], desc[UR36][R2.64+0x80], !P0 ;  /* 0x0540008002077fae */ /* 0x0001e2000c101d64 */
[----:B------:R-:W-:Y:S05]  /*d710*/  BRA `(.L_x_155) ;  /* 0xffffffcc00c87947 */ /* 0x000fea000383ffff */
.L_x_71:
[----:B0-----:R0:W1:Y:S02]  /*d720*/  SYNCS.PHASECHK.TRANS64.TRYWAIT P0, [R4+URZ+0x2a860], R3 ;  /* 0x02a86003040075a7 */ /* 0x001064000800017f */
[----:B-1----:R-:W-:Y:S05]  /*d730*/  @!P0 NANOSLEEP.SYNCS 0x989680 ;  /* 0x009896800000895d */ /* 0x002fea0003900000 */
[----:B------:R-:W1:Y:S02]  /*d740*/  @!P0 SYNCS.PHASECHK.TRANS64 P0, [R4+URZ+0x2a860], R3 ;  /* 0x02a86003040085a7 */ /* 0x000e64000800007f */
[----:B-1----:R-:W-:Y:S05]  /*d750*/  @!P0 BRA `(.L_x_71) ;  /* 0xfffffffc00f08947 */ /* 0x002fea000383ffff */
[----:B------:R-:W-:Y:S05]  /*d760*/  BRA `(.L_x_156) ;  /* 0xffffffd0009c7947 */ /* 0x000fea000383ffff */
.L_x_72:
[----:B------:R-:W-:Y:S01]  /*d770*/  BSSY B0, `(.L_x_157) ;  /* 0x0000008000007945 */ /* 0x000fe20003800000 */
[----:B------:R-:W-:Y:S01]  /*d780*/  IMAD.MOV.U32 R13, RZ, RZ, R18 ;  /* 0x000000ffff0d7224 */ /* 0x000fe200078e0012 */
[----:B------:R-:W-:Y:S01]  /*d790*/  MOV R11, 0x181f ;  /* 0x0000181f000b7802 */ /* 0x000fe20000000f00 */
[----:B------:R-:W-:Y:S02]  /*d7a0*/  IMAD.MOV.U32 R12, RZ, RZ, RZ ;  /* 0x000000ffff0c7224 */ /* 0x000fe400078e00ff */
[----:B------:R-:W-:-:S07]  /*d7b0*/  IMAD.MOV.U32 R15, RZ, RZ, -0x1 ;  /* 0xffffffffff0f7424 */ /* 0x000fce00078e00ff */
[----:B0-----:R-:W-:Y:S05]  /*d7c0*/  WARPSYNC.COLLECTIVE R15, `(.L_x_158) ;  /* 0x000000000f087348 */ /* 0x001fea0003c00000 */
[----:B------:R1:W2:Y:S02]  /*d7d0*/  SHFL.IDX P6, R14, R13, R12, R11 ;  /* 0x0000000c0d0e7389 */ /* 0x0002a400000c000b */
[----:B012---:R-:W-:Y:S01]  /*d7e0*/  ENDCOLLECTIVE ;  /* 0x000000000000791b */ /* 0x007fe20003800000 */
.L_x_158:
[----:B------:R-:W-:Y:S05]  /*d7f0*/  BSYNC B0 ;  /* 0x0000000000007941 */ /* 0x000fea0003800000 */
.L_x_157:
[----:B------:R-:W-:Y:S01]  /*d800*/  MOV R13, R17 ;  /* 0x00000011000d7202 */ /* 0x000fe20000000f00 */
[----:B------:R-:W-:Y:S01]  /*d810*/  IMAD.MOV.U32 R12, RZ, RZ, RZ ;  /* 0x000000ffff0c7224 */ /* 0x000fe200078e00ff */
[----:B------:R-:W-:Y:S01]  /*d820*/  MOV R15, 0xffffffff ;  /* 0xffffffff000f7802 */ /* 0x000fe20000000f00 */
[----:B------:R-:W-:Y:S02]  /*d830*/  IMAD.MOV.U32 R11, RZ, RZ, 0x181f ;  /* 0x0000181fff0b7424 */ /* 0x000fe400078e00ff */
[----:B------:R-:W-:Y:S02]  /*d840*/  IMAD.MOV.U32 R0, RZ, RZ, R14 ;  /* 0x000000ffff007224 */ /* 0x000fe400078e000e */
[----:B------:R-:W-:-:S07]  /*d850*/  IMAD.SHL.U32 R6, R37, 0x2, RZ ;  /* 0x0000000225067824 */ /* 0x000fce00078e00ff */
[----:B------:R-:W-:Y:S05]  /*d860*/  WARPSYNC.COLLECTIVE R15, `(.L_x_159) ;  /* 0x000000000f087348 */ /* 0x000fea0003c00000 */
[----:B------:R0:W1:Y:S02]  /*d870*/  SHFL.IDX P6, R14, R13, R12, R11 ;  /* 0x0000000c0d0e7389 */ /* 0x00006400000c000b */
[----:B01----:R-:W-:Y:S01]  /*d880*/  ENDCOLLECTIVE ;  /* 0x000000000000791b */ /* 0x003fe20003800000 */
.L_x_159:
[----:B------:R-:W-:Y:S01]  /*d890*/  MOV R13, R18 ;  /* 0x00000012000d7202 */ /* 0x000fe20000000f00 */
[----:B------:R-:W-:Y:S01]  /*d8a0*/  IMAD.MOV.U32 R12, RZ, RZ, 0x1 ;  /* 0x00000001ff0c7424 */ /* 0x000fe200078e00ff */
[----:B------:R-:W-:-:S13]  /*d8b0*/  IADD3 R2, P0, R14, R6, RZ ;  /* 0x000000060e027210 */ /* 0x000fda0007f1e0ff */
[----:B------:R-:W-:Y:S05]  /*d8c0*/  WARPSYNC.COLLECTIVE R15, `(.L_x_160) ;  /* 0x000000000f087348 */ /* 0x000fea0003c00000 */
[----:B------:R0:W1:Y:S02]  /*d8d0*/  SHFL.IDX P6, R14, R13, R12, R11 ;  /* 0x0000000c0d0e7389 */ /* 0x00006400000c000b */
[----:B01----:R-:W-:Y:S01]  /*d8e0*/  ENDCOLLECTIVE ;  /* 0x000000000000791b */ /* 0x003fe20003800000 */
.L_x_160:
[----:B------:R-:W-:Y:S01]  /*d8f0*/  IMAD.X R3, RZ, RZ, R0, P0 ;  /* 0x000000ffff037224 */ /* 0x000fe200000e0600 */
[----:B------:R-:W-:Y:S02]  /*d900*/  ISETP.LT.OR P0, PT, R5, 0x1, P2 ;  /* 0x000000010500780c */ /* 0x000fe40001701670 */
[----:B------:R-:W-:Y:S02]  /*d910*/  LEA R0, R7, UR39, 0x1 ;  /* 0x0000002707007c11 */ /* 0x000fe4000f8e08ff */
[----:B------:R-:W-:-:S09]  /*d920*/  MOV R13, R17 ;  /* 0x00000011000d7202 */ /* 0x000fd20000000f00 */
        /* <DEDUP_REMOVED lines=9> */
.L_x_161:
[----:B------:R-:W-:Y:S01]  /*d9c0*/  @!PT LDS RZ, [RZ] ;  /* 0x00000000fffff984 */ /* 0x000fe20000000800 */
[----:B------:R-:W-:Y:S01]  /*d9d0*/  @!PT LDS RZ, [RZ] ;  /* 0x00000000fffff984 */ /* 0x000fe20000000800 */
[----:B------:R-:W-:Y:S01]  /*d9e0*/  @!PT LDS RZ, [RZ] ;  /* 0x00000000fffff984 */ /* 0x000fe20000000800 */
[----:B------:R0:W-:Y:S01]  /*d9f0*/  LDGSTS.E.BYPASS.LTC128B.128 [R0+0x3400], desc[UR36][R2.64+0x80], !P0 ;  /* 0x0340008002007fae */ /* 0x0001e2000c101d64 */
[----:B------:R-:W-:Y:S01]  /*da00*/  IMAD.MOV.U32 R13, RZ, RZ, R18 ;  /* 0x000000ffff0d7224 */ /* 0x000fe200078e0012 */
[----:B------:R-:W-:Y:S02]  /*da10*/  MOV R12, 0x2 ;  /* 0x00000002000c7802 */ /* 0x000fe40000000f00 */
[----:B0-----:R-:W-:-:S13]  /*da20*/  IADD3 R2, P0, R14, R6, RZ ;  /* 0x000000060e027210 */ /* 0x001fda0007f1e0ff */
[----:B------:R-:W-:Y:S05]  /*da30*/  WARPSYNC.COLLECTIVE R15, `(.L_x_162) ;  /* 0x000000000f087348 */ /* 0x000fea0003c00000 */
[----:B------:R0:W1:Y:S02]  /*da40*/  SHFL.IDX P6, R14, R13, R12, R11 ;  /* 0x0000000c0d0e7389 */ /* 0x00006400000c000b */
[----:B01----:R-:W-:Y:S01]  /*da50*/  ENDCOLLECTIVE ;  /* 0x000000000000791b */ /* 0x003fe20003800000 */
.L_x_162:
[----:B------:R-:W-:Y:S01]  /*da60*/  IMAD.X R3, RZ, RZ, R7, P0 ;  /* 0x000000ffff037224 */ /* 0x000fe200000e0607 */
[----:B------:R-:W-:Y:S01]  /*da70*/  ISETP.LT.OR P0, PT, R5, 0x11, P2 ;  /* 0x000000110500780c */ /* 0x000fe20001701670 */
[----:B------:R-:W-:-:S12]  /*da80*/  IMAD.MOV.U32 R13, RZ, RZ, R17 ;  /* 0x000000ffff0d7224 */ /* 0x000fd800078e0011 */
        /* <DEDUP_REMOVED lines=9> */
.L_x_163:
[----:B------:R-:W-:Y:S01]  /*db20*/  @!PT LDS RZ, [RZ] ;  /* 0x00000000fffff984 */ /* 0x000fe20000000800 */
[----:B------:R-:W-:Y:S01]  /*db30*/  @!PT LDS RZ, [RZ] ;  /* 0x00000000fffff984 */ /* 0x000fe20000000800 */
[----:B------:R-:W-:Y:S01]  /*db40*/  @!PT LDS RZ, [RZ] ;  /* 0x00000000fffff984 */ /* 0x000fe20000000800 */
[----:B------:R0:W-:Y:S01]  /*db50*/  LDGSTS.E.BYPASS.LTC128B.128 [R0+0x3c00], desc[UR36][R2.64+0x80], !P0 ;  /* 0x03c0008002007fae */ /* 0x0001e2000c101d64 */
[----:B------:R-:W-:Y:S02]  /*db60*/  IMAD.MOV.U32 R13, RZ, RZ, R18 ;  /* 0x000000ffff0d7224 */ /* 0x000fe400078e0012 */
[----:B------:R-:W-:Y:S01]  /*db70*/  IMAD.MOV.U32 R12, RZ, RZ, 0x3 ;  /* 0x00000003ff0c7424 */ /* 0x000fe200078e00ff */
[----:B0-----:R-:W-:-:S13]  /*db80*/  IADD3 R2, P0, R14, R6, RZ ;  /* 0x000000060e027210 */ /* 0x001fda0007f1e0ff */
[----:B------:R-:W-:Y:S05]  /*db90*/  WARPSYNC.COLLECTIVE R15, `(.L_x_164) ;  /* 0x000000000f087348 */ /* 0x000fea0003c00000 */
[----:B------:R0:W1:Y:S02]  /*dba0*/  SHFL.IDX P6, R14, R13, R12, R11 ;  /* 0x0000000c0d0e7389 */ /* 0x00006400000c000b */
[----:B01----:R-:W-:Y:S01]  /*dbb0*/  ENDCOLLECTIVE ;  /* 0x000000000000791b */ /* 0x003fe20003800000 */
.L_x_164:
[----:B------:R-:W-:Y:S02]  /*dbc0*/  IADD3.X R3, RZ, R7, RZ, P0, !PT ;  /* 0x00000007ff037210 */ /* 0x000fe400007fe4ff */
[----:B------:R-:W-:Y:S01]  /*dbd0*/  ISETP.LT.OR P0, PT, R5, 0x21, P2 ;  /* 0x000000210500780c */ /* 0x000fe20001701670 */
[----:B------:R-:W-:-:S12]  /*dbe0*/  IMAD.MOV.U32 R13, RZ, RZ, R17 ;  /* 0x000000ffff0d7224 */ /* 0x000fd800078e0011 */
[----:B------:R-:W-:Y:S01]  /*dbf0*/  @!PT LDS RZ, [RZ] ;  /* 0x00000000fffff984 */ /* 0x000fe20000000800 */
[----:B------:R-:W-:Y:S01]  /*dc00*/  @!PT LDS RZ, [RZ] ;  /* 0x00000000fffff984 */ /* 0x000fe20000000800 */
[----:B------:R-:W-:Y:S01]  /*dc10*/  @!PT LDS RZ, [RZ] ;  /* 0x00000000fffff984 */ /* 0x000fe20000000800 */
[----:B------:R0:W-:Y:S01]  /*dc20*/  LDGSTS.E.BYPASS.LTC128B.128 [R0+0x1400], desc[UR36][R2.64], !P0 ;  /* 0x0140000002007fae */ /* 0x0001e2000c101d64 */
[----:B------:R-:W-:Y:S02]  /*dc30*/  ISETP.LT.OR P0, PT, R5, 0x21, P1 ;  /* 0x000000210500780c */ /* 0x000fe40000f01670 */
[----:B------:R-:W-:-:S11]  /*dc40*/  MOV R7, R14 ;  /* 0x0000000e00077202 */ /* 0x000fd60000000f00 */
[----:B0-----:R-:W-:Y:S05]  /*dc50*/  WARPSYNC.COLLECTIVE R15, `(.L_x_165) ;  /* 0x000000000f087348 */ /* 0x001fea0003c00000 */
[----:B------:R1:W2:Y:S02]  /*dc60*/  SHFL.IDX P6, R14, R13, R12, R11 ;  /* 0x0000000c0d0e7389 */ /* 0x0002a400000c000b */
[----:B012---:R-:W-:Y:S01]  /*dc70*/  ENDCOLLECTIVE ;  /* 0x000000000000791b */ /* 0x007fe20003800000 */
.L_x_165:
[----:B------:R-:W-:Y:S01]  /*dc80*/  @!PT LDS RZ, [RZ] ;  /* 0x00000000fffff984 */ /* 0x000fe20000000800 */
[----:B------:R-:W-:Y:S01]  /*dc90*/  @!PT LDS RZ, [RZ] ;  /* 0x00000000fffff984 */ /* 0x000fe20000000800 */
[----:B------:R-:W-:Y:S01]  /*dca0*/  @!PT LDS RZ, [RZ] ;  /* 0x00000000fffff984 */ /* 0x000fe20000000800 */
[----:B------:R0:W-:Y:S01]  /*dcb0*/  LDGSTS.E.BYPASS.LTC128B.128 [R0+0x4400], desc[UR36][R2.64+0x80], !P0 ;  /* 0x0440008002007fae */ /* 0x0001e2000c101d64 */
[----:B------:R-:W-:Y:S01]  /*dcc0*/  MOV R13, R18 ;  /* 0x00000012000d7202 */ /* 0x000fe20000000f00 */
[----:B------:R-:W-:Y:S01]  /*dcd0*/  IMAD.MOV.U32 R12, RZ, RZ, 0x4 ;  /* 0x00000004ff0c7424 */ /* 0x000fe200078e00ff */
[----:B0-----:R-:W-:-:S13]  /*dce0*/  IADD3 R2, P0, R14, R6, RZ ;  /* 0x000000060e027210 */ /* 0x001fda0007f1e0ff */
[----:B------:R-:W-:Y:S05]  /*dcf0*/  WARPSYNC.COLLECTIVE R15, `(.L_x_166) ;  /* 0x000000000f087348 */ /* 0x000fea0003c00000 */
[----:B------:R0:W1:Y:S02]  /*dd00*/  SHFL.IDX P6, R14, R13, R12, R11 ;  /* 0x0000000c0d0e7389 */ /* 0x00006400000c000b */
[----:B01----:R-:W-:Y:S01]  /*dd10*/  ENDCOLLECTIVE ;  /* 0x000000000000791b */ /* 0x003fe20003800000 */
.L_x_166:
        /* <DEDUP_REMOVED lines=12> */
.L_x_167:
        /* <DEDUP_REMOVED lines=10> */
.L_x_168:
        /* <DEDUP_REMOVED lines=12> */
.L_x_169:
[----:B------:R-:W-:Y:S01]  /*df40*/  @!PT LDS RZ, [RZ] ;  /* 0x00000000fffff984 */ /* 0x000fe20000000800 */
[----:B------:R-:W-:Y:S01]  /*df50*/  @!PT LDS RZ, [RZ] ;  /* 0x00000000fffff984 */ /* 0x000fe20000000800 */
[----:B------:R-:W-:Y:S01]  /*df60*/  @!PT LDS RZ, [RZ] ;  /* 0x00000000fffff984 */ /* 0x000fe20000000800 */
[----:B------:R0:W-:Y:S01]  /*df70*/  LDGSTS.E.BYPASS.LTC128B.128 [R0+0x5400], desc[UR36][R2.64+0x80], !P0 ;  /* 0x0540008002007fae */ /* 0x0001e2000c101d64 */
[----:B------:R-:W-:Y:S05]  /*df80*/  BRA `(.L_x_170) ;  /* 0xffffffcc00607947 */ /* 0x000fea000383ffff */
.L_x_77:
[----:B0-----:R0:W1:Y:S02]  /*df90*/  SYNCS.PHASECHK.TRANS64.TRYWAIT P0, [R5+URZ+0x2a820], R0 ;  /* 0x02a82000050075a7 */ /* 0x001064000800017f */
[----:B-1----:R-:W-:Y:S05]  /*dfa0*/  @!P0 NANOSLEEP.SYNCS 0x989680 ;  /* 0x009896800000895d */ /* 0x002fea0003900000 */
[----:B------:R-:W1:Y:S02]  /*dfb0*/  @!P0 SYNCS.PHASECHK.TRANS64 P0, [R5+URZ+0x2a820], R0 ;  /* 0x02a82000050085a7 */ /* 0x000e64000800007f */
[----:B-1----:R-:W-:Y:S05]  /*dfc0*/  @!P0 BRA `(.L_x_77) ;  /* 0xfffffffc00f08947 */ /* 0x002fea000383ffff */
[----:B------:R-:W-:Y:S05]  /*dfd0*/  BRA `(.L_x_171) ;  /* 0xffffffcc00f47947 */ /* 0x000fea000383ffff */
.L_x_78:
[----:B------:R-:W1:Y:S01]  /*dfe0*/  S2R R2, SR_TID.X ;  /* 0x0000000000027919 */ /* 0x000e620000002100 */
[----:B------:R-:W-:Y:S01]  /*dff0*/  BSSY B0, `(.L_x_172) ;  /* 0x000000a000007945 */ /* 0x000fe20003800000 */
[----:B------:R-:W-:Y:S01]  /*e000*/  IMAD.MOV.U32 R12, RZ, RZ, RZ ;  /* 0x000000ffff0c7224 */ /* 0x000fe200078e00ff */
[----:B------:R-:W-:Y:S01]  /*e010*/  MOV R15, 0xffffffff ;  /* 0xffffffff000f7802 */ /* 0x000fe20000000f00 */
[----:B------:R-:W-:Y:S01]  /*e020*/  IMAD.MOV.U32 R11, RZ, RZ, 0x1f ;  /* 0x0000001fff0b7424 */ /* 0x000fe200078e00ff */
[----:B-1----:R-:W-:-:S04]  /*e030*/  SHF.R.U32.HI R2, RZ, 0x5, R2 ;  /* 0x00000005ff027819 */ /* 0x002fc80000011602 */
[----:B------:R-:W-:-:S04]  /*e040*/  LOP3.LUT R2, R2, 0x3, RZ, 0xc0, !PT ;  /* 0x0000000302027812 */ /* 0x000fc800078ec0ff */
[----:B------:R-:W-:-:S07]  /*e050*/  MOV R13, R2 ;  /* 0x00000002000d7202 */ /* 0x000fce0000000f00 */
[----:B0-----:R-:W-:Y:S05]  /*e060*/  WARPSYNC.COLLECTIVE R15, `(.L_x_173) ;  /* 0x000000000f087348 */ /* 0x001fea0003c00000 */
[----:B------:R1:W2:Y:S02]  /*e070*/  SHFL.IDX P6, R14, R13, R12, R11 ;  /* 0x0000000c0d0e7389 */ /* 0x0002a400000c000b */
[----:B012---:R-:W-:Y:S01]  /*e080*/  ENDCOLLECTIVE ;  /* 0x000000000000791b */ /* 0x007fe20003800000 */
.L_x_173:
[----:B------:R-:W-:Y:S05]  /*e090*/  BSYNC B0 ;  /* 0x0000000000007941 */ /* 0x000fea0003800000 */
.L_x_172:
[----:B------:R-:W-:Y:S05]  /*e0a0*/  BRA `(.L_x_174) ;  /* 0xffffffcc00dc7947 */ /* 0x000fea000383ffff */
.L_x_81:
[----:B------:R-:W-:Y:S01]  /*e0b0*/  BSSY B1, `(.L_x_175) ;  /* 0x0000006000017945 */ /* 0x000fe20003800000 */
[----:B------:R-:W-:-:S07]  /*e0c0*/  IMAD.MOV.U32 R15, RZ, RZ, -0x1 ;  /* 0xffffffffff0f7424 */ /* 0x000fce00078e00ff */
[----:B0-----:R-:W-:Y:S05]  /*e0d0*/  WARPSYNC.COLLECTIVE R15, `(.L_x_176) ;  /* 0x000000000f0c7348 */ /* 0x001fea0003c00000 */
[----:B------:R-:W-:Y:S02]  /*e0e0*/  ELECT P6, UR62, PT ;  /* 0x00000000003e782f */ /* 0x000fe400038c0000 */
[----:B------:R-:W-:Y:S01]  /*e0f0*/  MOV R14, UR62 ;  /* 0x0000003e000e7c02 */ /* 0x000fe20008000f00 */
[----:B0-----:R-:W-:Y:S10]  /*e100*/  ENDCOLLECTIVE ;  /* 0x000000000000791b */ /* 0x001ff40003800000 */
.L_x_176:
[----:B------:R-:W-:Y:S05]  /*e110*/  BSYNC B1 ;  /* 0x0000000000017941 */ /* 0x000fea0003800000 */
.L_x_175:
[----:B------:R-:W-:Y:S05]  /*e120*/  BRA `(.L_x_177) ;  /* 0xffffffcc00d47947 */ /* 0x000fea000383ffff */
.L_x_83:
[----:B0-----:R0:W1:Y:S02]  /*e130*/  SYNCS.PHASECHK.TRANS64.TRYWAIT P1, [R3+URZ+0x2a840], R2 ;  /* 0x02a84002030075a7 */ /* 0x001064000802017f */
[----:B-1----:R-:W-:Y:S05]  /*e140*/  @!P1 NANOSLEEP.SYNCS 0x989680 ;  /* 0x009896800000995d */ /* 0x002fea0003900000 */
[----:B------:R-:W1:Y:S02]  /*e150*/  @!P1 SYNCS.PHASECHK.TRANS64 P1, [R3+URZ+0x2a840], R2 ;  /* 0x02a84002030095a7 */ /* 0x000e64000802007f */
[----:B-1----:R-:W-:Y:S05]  /*e160*/  @!P1 BRA `(.L_x_83) ;  /* 0xfffffffc00f09947 */ /* 0x002fea000383ffff */
[----:B------:R-:W-:Y:S05]  /*e170*/  BRA `(.L_x_178) ;  /* 0xffffffcc00fc7947 */ /* 0x000fea000383ffff */
.L_x_85:
[----:B-1----:R1:W2:Y:S02]  /*e180*/  SYNCS.PHASECHK.TRANS64.TRYWAIT P1, [R5+URZ+0x2a840], R0 ;  /* 0x02a84000050075a7 */ /* 0x0022a4000802017f */
[----:B--2---:R-:W-:Y:S05]  /*e190*/  @!P1 NANOSLEEP.SYNCS 0x989680 ;  /* 0x009896800000995d */ /* 0x004fea0003900000 */
[----:B------:R-:W2:Y:S02]  /*e1a0*/  @!P1 SYNCS.PHASECHK.TRANS64 P1, [R5+URZ+0x2a840], R0 ;  /* 0x02a84000050095a7 */ /* 0x000ea4000802007f */
[----:B--2---:R-:W-:Y:S05]  /*e1b0*/  @!P1 BRA `(.L_x_85) ;  /* 0xfffffffc00f09947 */ /* 0x004fea000383ffff */
[----:B------:R-:W-:Y:S05]  /*e1c0*/  BRA `(.L_x_179) ;  /* 0xffffffd000087947 */ /* 0x000fea000383ffff */
.L_x_87:
[----:B--2---:R2:W3:Y:S02]  /*e1d0*/  SYNCS.PHASECHK.TRANS64.TRYWAIT P1, [R3+URZ+0x2a860], R2 ;  /* 0x02a86002030075a7 */ /* 0x0044e4000802017f */
[----:B---3--:R-:W-:Y:S05]  /*e1e0*/  @!P1 NANOSLEEP.SYNCS 0x989680 ;  /* 0x009896800000995d */ /* 0x008fea0003900000 */
[----:B------:R-:W3:Y:S02]  /*e1f0*/  @!P1 SYNCS.PHASECHK.TRANS64 P1, [R3+URZ+0x2a860], R2 ;  /* 0x02a86002030095a7 */ /* 0x000ee4000802007f */
[----:B---3--:R-:W-:Y:S05]  /*e200*/  @!P1 BRA `(.L_x_87) ;  /* 0xfffffffc00f09947 */ /* 0x008fea000383ffff */
[----:B------:R-:W-:Y:S05]  /*e210*/  BRA `(.L_x_180) ;  /* 0xffffffd000047947 */ /* 0x000fea000383ffff */
.L_x_181:
[----:B------:R-:W-:-:S00]  /*e220*/  BRA `(.L_x_181) ;  /* 0xfffffffc00fc7947 */ /* 0x000fc0000383ffff */
[----:B------:R-:W-:-:S00]  /*e230*/  NOP ;  /* 0x0000000000007918 */ /* 0x000fc00000000000 */
        /* <DEDUP_REMOVED lines=12> */
.L_x_15632:


//--------------------- .text._ZN7cutlass13device_kernelIN5flash11enable_sm90INS1_16FlashAttnFwdSm90INS1_25CollectiveMainloopFwdSm90ILi2EN4cute5tupleIJNS5_1CILi1EEES8_S8_EEENS6_IJNS7_ILi128EEENS7_ILi96EEENS7_ILi192EEEEEELi128ENS_6half_tEfNS_4arch4Sm90ELb0ELb0ELb1ELb1ELb1ELb0ELb0ELb1ELb1ELb1ELb0ELb0EEENS1_21CollectiveEpilogueFwdINS6_IJSA_SA_SB_EEES9_SE_SG_Li256ELb1ELb1ELb0ELb0EEENS1_36VarlenDynamicPersistentTileSchedulerILi128ELi96ELi256ELi128ELb0ELb1ELb1ELb0ELb1ELb1EEEEEEEEEvNT_6ParamsE --------------------------
	.section	.text._ZN7cutlass13device_kernelIN5flash11enable_sm90INS1_16FlashAttnFwdSm90INS1_25CollectiveMainloopFwdSm90ILi2EN4cute5tupleIJNS5_1CILi1EEES8_S8_EEENS6_IJNS7_ILi128EEENS7_ILi96EEENS7_ILi192EEEEEELi128ENS_6half_tEfNS_4arch4Sm90ELb0ELb0ELb1ELb1ELb1ELb0ELb0ELb1ELb1ELb1ELb0ELb0EEENS1_21CollectiveEpilogueFwdINS6_IJSA_SA_SB_EEES9_SE_SG_Li256ELb1ELb1ELb0ELb0EEENS1_36VarlenDynamicPersistentTileSchedulerILi128ELi96ELi256ELi128ELb0ELb1ELb1ELb0ELb1ELb1EEEEEEEEEvNT_6ParamsE,"ax",@progbits
	.align	128
.text._ZN7cutlass13device_kernelIN5flash11enable_sm90INS1_16FlashAttnFwdSm90INS1_25CollectiveMainloopFwdSm90ILi2EN4cute5tupleIJNS5_1CILi1EEES8_S8_EEENS6_IJNS7_ILi128EEENS7_ILi96EEENS7_ILi192EEEEEELi128ENS_6half_tEfNS_4arch4Sm90ELb0ELb0ELb1ELb1ELb1ELb0ELb0ELb1ELb1ELb1ELb0ELb0EEENS1_21CollectiveEpilogueFwdINS6_IJSA_SA_SB_EEES9_SE_SG_Li256ELb1ELb1ELb0ELb0EEENS1_36VarlenDynamicPersistentTileSchedulerILi128ELi96ELi256ELi128ELb0ELb1ELb1ELb0ELb1ELb1EEEEEEEEEvNT_6ParamsE:
        .type           _ZN7cutlass13device_kernelIN5flash11enable_sm90INS1_16FlashAttnFwdSm90INS1_25CollectiveMainloopFwdSm90ILi2EN4cute5tupleIJNS5_1CILi1EEES8_S8_EEENS6_IJNS7_ILi128EEENS7_ILi96EEENS7_ILi192EEEEEELi128ENS_6half_tEfNS_4arch4Sm90ELb0ELb0ELb1ELb1ELb1ELb0ELb0ELb1ELb1ELb1ELb0ELb0EEENS1_21CollectiveEpilogueFwdINS6_IJSA_SA_SB_EEES9_SE_SG_Li256ELb1ELb1ELb0ELb0EEENS1_36VarlenDynamicPersistentTileSchedulerILi128ELi96ELi256ELi128ELb0ELb1ELb1ELb0ELb1ELb1EEEEEEEEEvNT_6ParamsE,@function
        .size           _ZN7cutlass13device_kernelIN5flash11enable_sm90INS1_16FlashAttnFwdSm90INS1_25CollectiveMainloopFwdSm90ILi2EN4cute5tupleIJNS5_1CILi1EEES8_S8_EEENS6_IJNS7_ILi128EEENS7_ILi96EEENS7_ILi192EEEEEELi128ENS_6half_tEfNS_4arch4Sm90ELb0ELb0ELb1ELb1ELb1ELb0ELb0ELb1ELb1ELb1ELb0ELb0EEENS1_21CollectiveEpilogueFwdINS6_IJSA_SA_SB_EEES9_SE_SG_Li256ELb1ELb1ELb0ELb0EEENS1_36VarlenDynamicPersistentTileSchedulerILi128ELi96ELi256ELi128ELb0ELb1ELb1ELb0ELb1ELb1EEEEEEEEEvNT_6ParamsE,(.L_x_15633 - _ZN7cutlass13device_kernelIN5flash11enable_sm90INS1_16FlashAttnFwdSm90INS1_25CollectiveMainloopFwdSm90ILi2EN4cute5tupleIJNS5_1CILi1EEES8_S8_EEENS6_IJNS7_ILi128EEENS7_ILi96EEENS7_ILi192EEEEEELi128ENS_6half_tEfNS_4arch4Sm90ELb0ELb0ELb1ELb1ELb1ELb0ELb0ELb1ELb1ELb1ELb0ELb0EEENS1_21CollectiveEpilogueFwdINS6_IJSA_SA_SB_EEES9_SE_SG_Li256ELb1ELb1ELb0ELb0EEENS1_36VarlenDynamicPersistentTileSchedulerILi128ELi96ELi256ELi128ELb0ELb1ELb1ELb0ELb1ELb1EEEEEEEEEvNT_6ParamsE)
        .other          _ZN7cutlass13device_kernelIN5flash11enable_sm90INS1_16FlashAttnFwdSm90INS1_25CollectiveMainloopFwdSm90ILi2EN4cute5tupleIJNS5_1CILi1EEES8_S8_EEENS6_IJNS7_ILi128EEENS7_ILi96EEENS7_ILi192EEEEEELi128ENS_6half_tEfNS_4arch4Sm90ELb0ELb0ELb1ELb1ELb1ELb0ELb0ELb1ELb1ELb1ELb0ELb0EEENS1_21CollectiveEpilogueFwdINS6_IJSA_SA_SB_EEES9_SE_SG_Li256ELb1ELb1ELb0ELb0EEENS1_36VarlenDynamicPersistentTileSchedulerILi128ELi96ELi256ELi128ELb0ELb1ELb1ELb0ELb1ELb1EEEEEEEEEvNT_6ParamsE,@"STO_CUDA_ENTRY STV_DEFAULT"
_ZN7cutlass13device_kernelIN5flash11enable_sm90INS1_16FlashAttnFwdSm90INS1_25CollectiveMainloopFwdSm90ILi2EN4cute5tupleIJNS5_1CILi1EEES8_S8_EEENS6_IJNS7_ILi128EEENS7_ILi96EEENS7_ILi192EEEEEELi128ENS_6half_tEfNS_4arch4Sm90ELb0ELb0ELb1ELb1ELb1ELb0ELb0ELb1ELb1ELb1ELb0ELb0EEENS1_21CollectiveEpilogueFwdINS6_IJSA_SA_SB_EEES9_SE_SG_Li256ELb1ELb1ELb0ELb0EEENS1_36VarlenDynamicPersistentTileSchedulerILi128ELi96ELi256ELi128ELb0ELb1ELb1ELb0ELb1ELb1EEEEEEEEEvNT_6ParamsE:
        /* <DEDUP_REMOVED lines=45> */
.L_x_182:
        /* <DEDUP_REMOVED lines=22> */
.L_x_183:
        /* <DEDUP_REMOVED lines=18> */
.L_x_184:
        /* <DEDUP_REMOVED lines=22> */
.L_x_185:
        /* <DEDUP_REMOVED lines=22> */
.L_x_186:
[----:B------:R-:W-:Y:S01]  /*0810*/  ISETP.NE.AND P0, PT, R2, RZ, PT ;  /* 0x000000ff0200720c */ /* 0x000fe20003f05270 */
[----:B------:R-:W-:Y:S01]  /*0820*/  IMAD.MOV.U32 R2, RZ, RZ, 0x1 ;  /* 0x00000001ff027424 */ /* 0x000fe200078e00ff */
[----:B------:R-:W-:Y:S01]  /*0830*/  NOP ;  /* 0x0000000000007918 */ /* 0x000fe20000000000 */
[----:B------:R-:W-:-:S03]  /*0840*/  ULDC.64 UR36, c[0x0][0x208] ;  /* 0x0000820000247ab9 */ /* 0x000fc60000000a00 */
[----:B------:R-:W-:-:S05]  /*0850*/  SEL R2, R2, 0x2, !P0 ;  /* 0x0000000202027807 */ /* 0x000fca0004000000 */
[----:B------:R0:W-:Y:S02]  /*0860*/  STL [R1+0x4], R2 ;  /* 0x0000040201007387 */ /* 0x0001e40000100800 */
[----:B01234-:R-:W-:Y:S06]  /*0870*/  BAR.SYNC.DEFER_BLOCKING 0x0 ;  /* 0x0000000000007b1d */ /* 0x01ffec0000010000 */
[----:B------:R-:W-:Y:S05]  /*0880*/  @!P0 BRA `(.L_x_187) ;  /* 0x0000008000a88947 */ /* 0x000fea0003800000 */
.L_x_188:
[----:B------:R-:W-:-:S08]  /*0890*/  NOP ;  /* 0x0000000000007918 */ /* 0x000fd00000000000 */
[----:B------:R-:W0:Y:S02]  /*08a0*/  USETMAXREG.TRY_ALLOC.CTAPOOL UP0, 0xe8 ;  /* 0x000000e8000079c8 */ /* 0x000e240008000600 */
[----:B0-----:R-:W-:-:S13]  /*08b0*/  PLOP3.LUT P0, PT, PT, PT, UP0, 0x80, 0x0 ;  /* 0x000000000000781c */ /* 0x001fda0003f0f008 */
[----:B------:R-:W-:Y:S05]  /*08c0*/  @!P0 BRA `(.L_x_188) ;  /* 0xfffffffc00f08947 */ /* 0x000fea000383ffff */
[----:B------:R-:W0:Y:S08]  /*08d0*/  S2UR UR5, SR_CgaCtaId ;  /* 0x00000000000579c3 */ /* 0x000e300000008800 */
[----:B------:R-:W-:Y:S06]  /*08e0*/  BAR.ARV 0x8, 0x180 ;  /* 0x0206000000007b1d */ /* 0x000fec0000002000 */
[----:B------:R-:W-:-:S02]  /*08f0*/  UMOV UR4, 0x400 ;  /* 0x0000040000047882 */ /* 0x000fc40000000000 */
[----:B------:R-:W-:Y:S01]  /*0900*/  BAR.SYNC.DEFER_BLOCKING 0x5, 0x180 ;  /* 0x0146000000007b1d */ /* 0x000fe20000010000 */
[----:B0-----:R-:W-:-:S09]  /*0910*/  ULEA UR4, UR5, UR4, 0x18 ;  /* 0x0000000405047291 */ /* 0x001fd2000f8ec03f */
[----:B------:R-:W0:Y:S01]  /*0920*/  LDS.128 R48, [UR4+0x2a8d0] ;  /* 0x02a8d004ff307984 */ /* 0x000e220008000c00 */
[----:B------:R-:W-:Y:S01]  /*0930*/  ULDC UR4, c[0x0][0xc3c] ;  /* 0x00030f0000047ab9 */ /* 0x000fe20000000800 */
[----:B------:R-:W-:Y:S06]  /*0940*/  BAR.ARV 0x4, 0x180 ;  /* 0x0106000000007b1d */ /* 0x000fec0000002000 */
[----:B0-----:R-:W-:-:S13]  /*0950*/  ISETP.GE.AND P0, PT, R51, UR4, PT ;  /* 0x0000000433007c0c */ /* 0x001fda000bf06270 */
[----:B------:R-:W-:Y:S05]  /*0960*/  @P0 EXIT ;  /* 0x000000000000094d */ /* 0x000fea0003800000 */
[----:B------:R-:W2:Y:S01]  /*0970*/  LDL.LU R10, [R1+0x4] ;  /* 0x00000400010a7983 */ /* 0x000ea20000300800 */
[----:B------:R-:W0:Y:S02]  /*0980*/  S2R R0, SR_TID.X ;  /* 0x0000000000007919 */ /* 0x000e240000002100 */
[----:B0-----:R-:W-:-:S05]  /*0990*/  VIADD R171, R0, 0xffffff80 ;  /* 0xffffff8000ab7836 */ /* 0x001fca0000000000 */
[----:B------:R-:W-:-:S04]  /*09a0*/  SHF.R.S32.HI R0, RZ, 0x1f, R171 ;  /* 0x0000001fff007819 */ /* 0x000fc800000114ab */
[----:B------:R-:W-:-:S04]  /*09b0*/  LEA.HI R3, R0, R171, RZ, 0x7 ;  /* 0x000000ab00037211 */ /* 0x000fc800078f38ff */
[----:B------:R-:W-:Y:S02]  /*09c0*/  LOP3.LUT R2, R3, 0xffffff80, RZ, 0xc0, !PT ;  /* 0xffffff8003027812 */ /* 0x000fe400078ec0ff */
[----:B------:R-:W-:-:S03]  /*09d0*/  LEA.HI R4, R0, R171, RZ, 0x5 ;  /* 0x000000ab00047211 */ /* 0x000fc600078f28ff */
[C---:B------:R-:W-:Y:S01]  /*09e0*/  IMAD.IADD R163, R171.reuse, 0x1, -R2 ;  /* 0x00000001aba37824 */ /* 0x040fe200078e0a02 */
[----:B------:R-:W-:Y:S02]  /*09f0*/  LEA.HI R2, R0, R171, RZ, 0x4 ;  /* 0x000000ab00027211 */ /* 0x000fe400078f20ff */
[----:B------:R-:W-:Y:S02]  /*0a00*/  SHF.L.U32 R6, R4, 0x5, RZ ;  /* 0x0000000504067819 */ /* 0x000fe400000006ff */
[----:B------:R-:W-:Y:S02]  /*0a10*/  LOP3.LUT R4, R2, 0x3fffff0, RZ, 0xc0, !PT ;  /* 0x03fffff002047812 */ /* 0x000fe400078ec0ff */
[----:B------:R-:W-:Y:S02]  /*0a20*/  SHF.R.S32.HI R5, RZ, 0x4, R2 ;  /* 0x00000004ff057819 */ /* 0x000fe40000011402 */
[----:B------:R-:W-:Y:S01]  /*0a30*/  SHF.R.S32.HI R8, RZ, 0x1f, R163 ;  /* 0x0000001fff087819 */ /* 0x000fe200000114a3 */
[----:B------:R-:W-:Y:S01]  /*0a40*/  IMAD.IADD R4, R171, 0x1, -R4 ;  /* 0x00000001ab047824 */ /* 0x000fe200078e0a04 */
[----:B------:R-:W-:-:S02]  /*0a50*/  LOP3.LUT R7, R6, 0xfffffc00, RZ, 0xc0, !PT ;  /* 0xfffffc0006077812 */ /* 0x000fc400078ec0ff */
[----:B------:R-:W-:Y:S02]  /*0a60*/  LEA.HI R2, R2, R5, RZ, 0x1 ;  /* 0x0000000502027211 */ /* 0x000fe400078f08ff */
[----:B------:R-:W-:Y:S01]  /*0a70*/  LEA.HI R9, R8, R163, RZ, 0x2 ;  /* 0x000000a308097211 */ /* 0x000fe200078f10ff */
[----:B------:R-:W-:Y:S01]  /*0a80*/  IMAD R7, R4, 0x40, R7 ;  /* 0x0000004004077824 */ /* 0x000fe200078e0207 */
[----:B------:R-:W-:Y:S02]  /*0a90*/  LOP3.LUT R2, R2, 0x1ffffffe, RZ, 0xc0, !PT ;  /* 0x1ffffffe02027812 */ /* 0x000fe400078ec0ff */
[----:B------:R-:W-:Y:S02]  /*0aa0*/  LEA.HI R4, R0, R171, RZ, 0x2 ;  /* 0x000000ab00047211 */ /* 0x000fe400078f10ff */
[--C-:B------:R-:W-:Y:S02]  /*0ab0*/  SHF.R.S32.HI R6, RZ, 0x2, R9.reuse ;  /* 0x00000002ff067819 */ /* 0x100fe40000011409 */
[----:B------:R-:W-:Y:S01]  /*0ac0*/  SHF.R.S32.HI R11, RZ, 0x1f, R9 ;  /* 0x0000001fff0b7819 */ /* 0x000fe20000011409 */
[----:B------:R-:W-:Y:S01]  /*0ad0*/  IMAD.IADD R2, R5, 0x1, -R2 ;  /* 0x0000000105027824 */ /* 0x000fe200078e0a02 */
[----:B------:R-:W-:-:S02]  /*0ae0*/  LOP3.LUT R4, R4, 0xfffffffc, RZ, 0xc0, !PT ;  /* 0xfffffffc04047812 */ /* 0x000fc400078ec0ff */
[----:B------:R-:W-:Y:S02]  /*0af0*/  LEA.HI R0, R0, R171, RZ, 0x3 ;  /* 0x000000ab00007211 */ /* 0x000fe400078f18ff */
[----:B------:R-:W-:Y:S02]  /*0b00*/  LEA.HI R11, R11, R6, RZ, 0x3 ;  /* 0x000000060b0b7211 */ /* 0x000fe400078f18ff */
[----:B------:R-:W-:Y:S01]  /*0b10*/  SHF.R.S32.HI R164, RZ, 0x7, R3 ;  /* 0x00000007ffa47819 */ /* 0x000fe20000011403 */
[----:B------:R-:W-:Y:S01]  /*0b20*/  IMAD R168, R2, 0x8, R7 ;  /* 0x0000000802a87824 */ /* 0x000fe200078e0207 */
[----:B------:R-:W-:Y:S01]  /*0b30*/  LOP3.LUT R2, R0, 0xfffffff8, RZ, 0xc0, !PT ;  /* 0xfffffff800027812 */ /* 0x000fe200078ec0ff */
[----:B------:R-:W-:Y:S01]  /*0b40*/  IMAD.IADD R4, R171, 0x1, -R4 ;  /* 0x00000001ab047824 */ /* 0x000fe200078e0a04 */
[----:B------:R-:W-:Y:S02]  /*0b50*/  LOP3.LUT R11, R11, 0xfffffff8, RZ, 0xc0, !PT ;  /* 0xfffffff80b0b7812 */ /* 0x000fe400078ec0ff */
[----:B------:R-:W-:-:S02]  /*0b60*/  LEA.HI R8, R8, R163, RZ, 0x5 ;  /* 0x000000a308087211 */ /* 0x000fc400078f28ff */
[----:B------:R-:W-:Y:S01]  /*0b70*/  LEA.HI R3, R3, R164, RZ, 0x1 ;  /* 0x000000a403037211 */ /* 0x000fe200078f08ff */
[----:B------:R-:W-:Y:S01]  /*0b80*/  IMAD.IADD R19, R171, 0x1, -R2 ;  /* 0x00000001ab137824 */ /* 0x000fe200078e0a02 */
[----:B------:R-:W-:Y:S02]  /*0b90*/  IADD3 R11, R6, -R11, RZ ;  /* 0x8000000b060b7210 */ /* 0x000fe40007ffe0ff */
[----:B------:R-:W-:Y:S02]  /*0ba0*/  LEA.HI R5, R4, R4, RZ, 0x1 ;  /* 0x0000000404057211 */ /* 0x000fe400078f08ff */
[----:B------:R-:W-:Y:S02]  /*0bb0*/  SHF.R.S32.HI R8, RZ, 0x5, R8 ;  /* 0x00000005ff087819 */ /* 0x000fe40000011408 */
[----:B------:R-:W-:Y:S01]  /*0bc0*/  LOP3.LUT R3, R3, 0x3fffffe, RZ, 0xc0, !PT ;  /* 0x03fffffe03037812 */ /* 0x000fe200078ec0ff */
[----:B------:R-:W-:Y:S01]  /*0bd0*/  IMAD.SHL.U32 R2, R19, 0x8, RZ ;  /* 0x0000000813027824 */ /* 0x000fe200078e00ff */
[----:B------:R-:W-:Y:S01]  /*0be0*/  LOP3.LUT R6, R9, 0x7ffffffc, RZ, 0xc0, !PT ;  /* 0x7ffffffc09067812 */ /* 0x000fe200078ec0ff */
[----:B------:R-:W-:Y:S01]  /*0bf0*/  IMAD R8, R8, 0x10, R11 ;  /* 0x0000001008087824 */ /* 0x000fe200078e020b */
[----:B------:R-:W-:-:S02]  /*0c00*/  LOP3.LUT R5, R5, 0x1ffffffe, RZ, 0xc0, !PT ;  /* 0x1ffffffe05057812 */ /* 0x000fc400078ec0ff */
[----:B------:R-:W-:Y:S01]  /*0c10*/  IADD3 R3, R164, -R3, RZ ;  /* 0x80000003a4037210 */ /* 0x000fe20007ffe0ff */
[----:B------:R-:W-:Y:S01]  /*0c20*/  IMAD.MOV.U32 R167, RZ, RZ, -0x2 ;  /* 0xfffffffeffa77424 */ /* 0x000fe200078e00ff */
[----:B------:R-:W-:Y:S01]  /*0c30*/  IADD3 R17, R2, 0x40, RZ ;  /* 0x0000004002117810 */ /* 0x000fe20007ffe0ff */
[----:B------:R-:W-:Y:S02]  /*0c40*/  IMAD.IADD R6, R163, 0x1, -R6 ;  /* 0x00000001a3067824 */ /* 0x000fe400078e0a06 */
[----:B------:R-:W-:Y:S02]  /*0c50*/  IMAD.IADD R166, R4, 0x1, -R5 ;  /* 0x0000000104a67824 */ /* 0x000fe400078e0a05 */
[----:B------:R-:W-:Y:S01]  /*0c60*/  IMAD R165, R3, 0x40, R8 ;  /* 0x0000004003a57824 */ /* 0x000fe200078e0208 */
[----:B------:R-:W-:Y:S01]  /*0c70*/  SHF.R.S32.HI R161, RZ, 0x3, R0 ;  /* 0x00000003ffa17819 */ /* 0x000fe20000011400 */
[----:B------:R-:W-:Y:S01]  /*0c80*/  IMAD R167, R6, R167, 0x60 ;  /* 0x0000006006a77424 */ /* 0x000fe200078e02a7 */
[----:B------:R-:W-:Y:S01]  /*0c90*/  SHF.R.S32.HI R170, RZ, 0x1f, R2 ;  /* 0x0000001fffaa7819 */ /* 0x000fe20000011402 */
[----:B------:R-:W-:Y:S01]  /*0ca0*/  IMAD.MOV.U32 R162, RZ, RZ, RZ ;  /* 0x000000ffffa27224 */ /* 0x000fe200078e00ff */
[----:B------:R-:W-:Y:S01]  /*0cb0*/  SHF.R.S32.HI R169, RZ, 0x1f, R17 ;  /* 0x0000001fffa97819 */ /* 0x000fe20000011411 */
[----:B------:R-:W-:Y:S01]  /*0cc0*/  IMAD R166, R166, 0x8, R165 ;  /* 0x00000008a6a67824 */ /* 0x000fe200078e02a5 */
[----:B------:R-:W-:Y:S01]  /*0cd0*/  UMOV UR39, URZ ;  /* 0x0000003f00277c82 */ /* 0x000fe20008000000 */
[----:B------:R-:W-:Y:S01]  /*0ce0*/  UMOV UR38, URZ ;  /* 0x0000003f00267c82 */ /* 0x000fe20008000000 */
[----:B--2---:R-:W-:-:S07]  /*0cf0*/  LOP3.LUT R16, R10, 0x1, RZ, 0xfc, !PT ;  /* 0x000000010a107812 */ /* 0x004fce00078efcff */
.L_x_234:
[----:B0-2-4-:R-:W0:Y:S01]  /*0d00*/  LDC.64 R4, c[0x0][0xc88] ;  /* 0x00032200ff047b82 */ /* 0x015e220000000a00 */
[----:B------:R-:W-:Y:S01]  /*0d10*/  ULDC.64 UR4, c[0x0][0xa28] ;  /* 0x00028a0000047ab9 */ /* 0x000fe20000000a00 */
[----:B------:R-:W-:Y:S01]  /*0d20*/  IMAD.MOV.U32 R3, RZ, RZ, RZ ;  /* 0x000000ffff037224 */ /* 0x000fe200078e00ff */
[----:B------:R-:W-:Y:S01]  /*0d30*/  ULDC.64 UR6, c[0x0][0xa20] ;  /* 0x0002880000067ab9 */ /* 0x000fe20000000a00 */
[----:B0-----:R-:W-:-:S05]  /*0d40*/  IMAD.WIDE R4, R51, 0x4, R4 ;  /* 0x0000000433047825 */ /* 0x001fca00078e0204 */
[----:B------:R-:W2:Y:S01]  /*0d50*/  LDG.E R18, desc[UR36][R4.64] ;  /* 0x0000002404127981 */ /* 0x000ea2000c1e1900 */
[----:B------:R-:W-:-:S04]  /*0d60*/  ISETP.NE.U32.AND P0, PT, RZ, UR4, PT ;  /* 0x00000004ff007c0c */ /* 0x000fc8000bf05070 */
[----:B------:R-:W-:Y:S02]  /*0d70*/  ISETP.NE.AND.EX P0, PT, RZ, UR5, PT, P0 ;  /* 0x00000005ff007c0c */ /* 0x000fe4000bf05300 */
[----:B--2---:R-:W-:-:S11]  /*0d80*/  SHF.R.S32.HI R160, RZ, 0x1f, R18 ;  /* 0x0000001fffa07819 */ /* 0x004fd60000011412 */
[----:B---3--:R-:W-:-:S04]  /*0d90*/  @P0 LEA R6, P1, R18, UR4, 0x2 ;  /* 0x0000000412060c11 */ /* 0x008fc8000f8210ff */
[----:B------:R-:W-:Y:S01]  /*0da0*/  @P0 LEA.HI.X R7, R18, UR5, R160, 0x2, P1 ;  /* 0x0000000512070c11 */ /* 0x000fe200088f14a0 */
[----:B------:R-:W-:-:S04]  /*0db0*/  ULDC.64 UR4, c[0x0][0x418] ;  /* 0x0001060000047ab9 */ /* 0x000fc80000000a00 */
[----:B------:R0:W5:Y:S01]  /*0dc0*/  @P0 LDG.E R3, desc[UR36][R6.64] ;  /* 0x0000002406030981 */ /* 0x000162000c1e1900 */
[----:B------:R-:W-:Y:S01]  /*0dd0*/  ISETP.NE.U32.AND P0, PT, RZ, UR6, PT ;  /* 0x00000006ff007c0c */ /* 0x000fe2000bf05070 */
[----:B------:R-:W-:-:S03]  /*0de0*/  UISETP.NE.U32.AND UP0, UPT, UR4, URZ, UPT ;  /* 0x0000003f0400728c */ /* 0x000fc6000bf05070 */
[----:B------:R-:W-:Y:S01]  /*0df0*/  ISETP.NE.AND.EX P0, PT, RZ, UR7, PT, P0 ;  /* 0x00000007ff007c0c */ /* 0x000fe2000bf05300 */
[----:B------:R-:W-:Y:S01]  /*0e00*/  UISETP.NE.AND.EX UP0, UPT, UR5, URZ, UPT, UP0 ;  /* 0x0000003f0500728c */ /* 0x000fe2000bf05300 */
[----:B------:R-:W-:Y:S02]  /*0e10*/  ULDC UR4, c[0x0][0x424] ;  /* 0x0001090000047ab9 */ /* 0x000fe40000000800 */
[----:B------:R-:W-:Y:S01]  /*0e20*/  ULDC UR5, c[0x0][0x2f0] ;  /* 0x0000bc0000057ab9 */ /* 0x000fe20000000800 */
[----:B------:R-:W-:-:S04]  /*0e30*/  USEL UR4, UR4, 0x1, UP0 ;  /* 0x0000000104047887 */ /* 0x000fc80008000000 */
[----:B------:R-:W-:-:S04]  /*0e40*/  UIMAD UR4, UR4, UR5, URZ ;  /* 0x00000005040472a4 */ /* 0x000fc8000f8e023f */
[C---:B------:R-:W-:Y:S02]  /*0e50*/  @P0 LEA R4, P1, R18.reuse, UR6, 0x2 ;  /* 0x0000000612040c11 */ /* 0x040fe4000f8210ff */
[----:B------:R-:W-:Y:S02]  /*0e60*/  IMAD.U32 R72, RZ, RZ, UR4 ;  /* 0x00000004ff487e24 */ /* 0x000fe4000f8e00ff */
[----:B------:R-:W-:-:S05]  /*0e70*/  @P0 LEA.HI.X R5, R18, UR7, R160, 0x2, P1 ;  /* 0x0000000712050c11 */ /* 0x000fca00088f14a0 */
[----:B------:R0:W5:Y:S01]  /*0e80*/  @P0 LDG.E R72, desc[UR36][R4.64] ;  /* 0x0000002404480981 */ /* 0x000162000c1e1900 */
[----:B------:R-:W-:Y:S05]  /*0e90*/  @P0 BRA `(.L_x_189) ;  /* 0x0000000000240947 */ /* 0x000fea0003800000 */
[----:B------:R-:W-:Y:S02]  /*0ea0*/  ULDC.64 UR4, c[0x0][0xa08] ;  /* 0x0002820000047ab9 */ /* 0x000fe40000000a00 */
[----:B------:R-:W-:-:S04]  /*0eb0*/  ISETP.NE.U32.AND P0, PT, RZ, UR4, PT ;  /* 0x00000004ff007c0c */ /* 0x000fc8000bf05070 */
[----:B------:R-:W-:-:S13]  /*0ec0*/  ISETP.NE.AND.EX P0, PT, RZ, UR5, PT, P0 ;  /* 0x00000005ff007c0c */ /* 0x000fda000bf05300 */
[----:B------:R-:W-:Y:S05]  /*0ed0*/  @!P0 BRA `(.L_x_189) ;  /* 0x0000000000148947 */ /* 0x000fea0003800000 */
[----:B0-----:R-:W0:Y:S02]  /*0ee0*/  LDC.64 R4, c[0x0][0xa08] ;  /* 0x00028200ff047b82 */ /* 0x001e240000000a00 */
[----:B0-----:R-:W-:-:S05]  /*0ef0*/  IMAD.WIDE R4, R18, 0x4, R4 ;  /* 0x0000000412047825 */ /* 0x001fca00078e0204 */
[----:B-----5:R-:W2:Y:S04]  /*0f00*/  LDG.E R72, desc[UR36][R4.64] ;  /* 0x0000002404487981 */ /* 0x020ea8000c1e1900 */
[----:B------:R-:W2:Y:S02]  /*0f10*/  LDG.E R7, desc[UR36][R4.64+0x4] ;  /* 0x0000042404077981 */ /* 0x000ea4000c1e1900 */
[----:B--2---:R-:W-:-:S07]  /*0f20*/  IADD3 R72, -R72, R7, RZ ;  /* 0x0000000748487210 */ /* 0x004fce0007ffe1ff */
.L_x_189:
[----:B-----5:R-:W-:Y:S01]  /*0f30*/  IMAD.IADD R72, R72, 0x1, -R3 ;  /* 0x0000000148487824 */ /* 0x020fe200078e0a03 */
[----:B------:R-:W-:Y:S01]  /*0f40*/  PLOP3.LUT P0, PT, PT, PT, PT, 0x80, 0x0 ;  /* 0x000000000000781c */ /* 0x000fe20003f0f070 */
[----:B------:R-:W-:Y:S01]  /*0f50*/  IMAD.MOV.U32 R23, RZ, RZ, R49 ;  /* 0x000000ffff177224 */ /* 0x000fe200078e0031 */
[----:B------:R-:W-:Y:S01]  /*0f60*/  CS2R R86, SRZ ;  /* 0x0000000000567805 */ /* 0x000fe2000001ff00 */
[C---:B------:R-:W-:Y:S01]  /*0f70*/  VIADD R0, R72.reuse, 0x5f ;  /* 0x0000005f48007836 */ /* 0x040fe20000000000 */
[----:B------:R-:W-:Y:S01]  /*0f80*/  ISETP.GE.AND P1, PT, R72, 0x1, PT ;  /* 0x000000014800780c */ /* 0x000fe20003f26270 */
[----:B------:R-:W-:Y:S01]  /*0f90*/  IMAD.MOV.U32 R22, RZ, RZ, R50 ;  /* 0x000000ffff167224 */ /* 0x000fe200078e0032 */
[----:B------:R-:W-:Y:S01]  /*0fa0*/  CS2R R84, SRZ ;  /* 0x0000000000547805 */ /* 0x000fe2000001ff00 */
[----:B------:R-:W-:Y:S01]  /*0fb0*/  IMAD.HI R0, R0, 0x2aaaaaab, RZ ;  /* 0x2aaaaaab00007827 */ /* 0x000fe200078e02ff */
[----:B------:R-:W-:Y:S02]  /*0fc0*/  CS2R R82, SRZ ;  /* 0x0000000000527805 */ /* 0x000fe4000001ff00 */
[----:B------:R-:W-:-:S02]  /*0fd0*/  CS2R R80, SRZ ;  /* 0x0000000000507805 */ /* 0x000fc4000001ff00 */
[----:B------:R-:W-:Y:S02]  /*0fe0*/  CS2R R78, SRZ ;  /* 0x00000000004e7805 */ /* 0x000fe4000001ff00 */
[----:B------:R-:W-:Y:S02]  /*0ff0*/  CS2R R76, SRZ ;  /* 0x00000000004c7805 */ /* 0x000fe4000001ff00 */
[----:B------:R-:W-:Y:S02]  /*1000*/  SHF.R.U32.HI R3, RZ, 0x1f, R0 ;  /* 0x0000001fff037819 */ /* 0x000fe40000011600 */
[----:B------:R-:W-:Y:S01]  /*1010*/  CS2R R74, SRZ ;  /* 0x00000000004a7805 */ /* 0x000fe2000001ff00 */
[----:B------:R-:W-:Y:S01]  /*1020*/  IMAD.MOV.U32 R73, RZ, RZ, RZ ;  /* 0x000000ffff497224 */ /* 0x000fe200078e00ff */
[----:B------:R-:W-:Y:S02]  /*1030*/  CS2R R32, SRZ ;  /* 0x0000000000207805 */ /* 0x000fe4000001ff00 */
[----:B------:R-:W-:Y:S01]  /*1040*/  LEA.HI.SX32 R88, R0, R3, 0x1c ;  /* 0x0000000300587211 */ /* 0x000fe200078fe2ff */
[----:B------:R-:W-:Y:S01]  /*1050*/  IMAD.MOV.U32 R0, RZ, RZ, RZ ;  /* 0x000000ffff007224 */ /* 0x000fe200078e00ff */
[----:B------:R-:W-:-:S02]  /*1060*/  MOV R3, RZ ;  /* 0x000000ff00037202 */ /* 0x000fc40000000f00 */
        /* <DEDUP_REMOVED lines=9> */
[----:B------:R-:W-:Y:S01]  /*1100*/  CS2R R52, SRZ ;  /* 0x0000000000347805 */ /* 0x000fe2000001ff00 */
[----:B------:R-:W-:Y:S01]  /*1110*/  IMAD.MOV.U32 R29, RZ, RZ, RZ ;  /* 0x000000ffff1d7224 */ /* 0x000fe200078e00ff */
        /* <DEDUP_REMOVED lines=8> */
[----:B------:R-:W-:Y:S01]  /*11a0*/  CS2R R92, SRZ ;  /* 0x00000000005c7805 */ /* 0x000fe2000001ff00 */
[----:B------:R-:W-:Y:S01]  /*11b0*/  IMAD.MOV.U32 R89, RZ, RZ, RZ ;  /* 0x000000ffff597224 */ /* 0x000fe200078e00ff */
[----:B------:R-:W-:Y:S02]  /*11c0*/  CS2R R94, SRZ ;  /* 0x00000000005e7805 */ /* 0x000fe4000001ff00 */
[----:B0-----:R-:W-:Y:S02]  /*11d0*/  CS2R R6, SRZ ;  /* 0x0000000000067805 */ /* 0x001fe4000001ff00 */
[----:B------:R-:W-:Y:S01]  /*11e0*/  MOV R8, RZ ;  /* 0x000000ff00087202 */ /* 0x000fe20000000f00 */
[----:B------:R-:W-:Y:S02]  /*11f0*/  IMAD.MOV.U32 R10, RZ, RZ, RZ ;  /* 0x000000ffff0a7224 */ /* 0x000fe400078e00ff */
[----:B------:R-:W-:Y:S01]  /*1200*/  IMAD.MOV.U32 R12, RZ, RZ, RZ ;  /* 0x000000ffff0c7224 */ /* 0x000fe200078e00ff */
[----:B------:R-:W-:Y:S06]  /*1210*/  @!P1 BRA `(.L_x_190) ;  /* 0x0000005800589947 */ /* 0x000fec0003800000 */
[----:B------:R-:W0:Y:S01]  /*1220*/  SHFL.IDX PT, R0, R164, RZ, 0x1f ;  /* 0x00001fffa4007589 */ /* 0x000e2200000e0000 */
[----:B------:R-:W1:Y:S01]  /*1230*/  S2UR UR40, SR_CgaCtaId ;  /* 0x00000000002879c3 */ /* 0x000e620000008800 */
[----:B------:R-:W-:Y:S01]  /*1240*/  UMOV UR6, 0x400 ;  /* 0x0000040000067882 */ /* 0x000fe20000000000 */
[----:B0-----:R-:W-:Y:S01]  /*1250*/  R2UR UR4, R0 ;  /* 0x00000000000472ca */ /* 0x001fe200000e0000 */
[----:B-1----:R-:W-:-:S04]  /*1260*/  ULEA UR42, UR40, UR6, 0x18 ;  /* 0x00000006282a7291 */ /* 0x002fc8000f8ec03f */
[----:B------:R-:W-:-:S04]  /*1270*/  UIADD3 UR6, UR42, 0xc400, URZ ;  /* 0x0000c4002a067890 */ /* 0x000fc8000fffe03f */
[----:B------:R-:W-:-:S04]  /*1280*/  ULOP3.LUT UP0, URZ, UR6, 0x1bf, URZ, 0xc0, !UPT ;  /* 0x000001bf063f7892 */ /* 0x000fc8000f80c03f */
[----:B------:R-:W-:Y:S02]  /*1290*/  ULEA.HI UR5, UR4, UR4, URZ, 0x1 ;  /* 0x0000000404057291 */ /* 0x000fe4000f8f083f */
[----:B------:R-:W-:Y:S02]  /*12a0*/  PLOP3.LUT P0, PT, PT, PT, UP0, 0x80, 0x0 ;  /* 0x000000000000781c */ /* 0x000fe40003f0f008 */
[----:B------:R-:W-:-:S04]  /*12b0*/  ULOP3.LUT UR5, UR5, 0x1e, URZ, 0xc0, !UPT ;  /* 0x0000001e05057892 */ /* 0x000fc8000f8ec03f */
[----:B------:R-:W-:-:S04]  /*12c0*/  UIADD3 UR5, UR4, -UR5, URZ ;  /* 0x8000000504057290 */ /* 0x000fc8000fffe03f */
[----:B------:R-:W-:-:S04]  /*12d0*/  ULEA UR5, UR5, UR6, 0xd ;  /* 0x0000000605057291 */ /* 0x000fc8000f8e683f */
[----:B------:R-:W-:-:S04]  /*12e0*/  USHF.R.U32.HI UR5, URZ, 0x4, UR5 ;  /* 0x000000043f057899 */ /* 0x000fc80008011605 */
[----:B------:R-:W-:Y:S01]  /*12f0*/  ULOP3.LUT UR41, UR5, 0x3fff, URZ, 0xc0, !UPT ;  /* 0x00003fff05297892 */ /* 0x000fe2000f8ec03f */
[----:B------:R-:W-:Y:S11]  /*1300*/  @!P0 BRA `(.L_x_191) ;  /* 0x0000000000408947 */ /* 0x000ff60003800000 */
        /* <DEDUP_REMOVED lines=16> */
.L_x_191:
[----:B------:R-:W-:Y:S02]  /*1410*/  LEA.HI R0, R162, R162, RZ, 0x1 ;  /* 0x000000a2a2007211 */ /* 0x000fe400078f08ff */
[----:B------:R-:W-:Y:S02]  /*1420*/  ISETP.NE.AND P0, PT, R16, 0x3, PT ;  /* 0x000000031000780c */ /* 0x000fe40003f05270 */
[----:B------:R-:W-:-:S05]  /*1430*/  LOP3.LUT R3, R0, 0xfffffffe, RZ, 0xc0, !PT ;  /* 0xfffffffe00037812 */ /* 0x000fca00078ec0ff */
[----:B------:R-:W-:-:S05]  /*1440*/  IMAD.IADD R0, R162, 0x1, -R3 ;  /* 0x00000001a2007824 */ /* 0x000fca00078e0a03 */
[----:B------:R-:W-:-:S04]  /*1450*/  SHF.L.U32 R0, R0, 0x1f, RZ ;  /* 0x0000001f00007819 */ /* 0x000fc800000006ff */
[----:B------:R-:W0:Y:S02]  /*1460*/  SYNCS.PHASECHK.TRANS64.TRYWAIT P1, [UR42+0x2a800], R0 ;  /* 0x02a80000ff0075a7 */ /* 0x000e24000802016a */
[----:B0-----:R-:W-:Y:S05]  /*1470*/  @!P1 BRA `(.L_x_192) ;  /* 0x000000c800a09947 */ /* 0x001fea0003800000 */
.L_x_321:
[----:B------:R-:W-:Y:S05]  /*1480*/  @!P0 BRA `(.L_x_193) ;  /* 0x0000000000048947 */ /* 0x000fea0003800000 */
[----:B------:R-:W-:Y:S01]  /*1490*/  BPT.TRAP 0x1 ;  /* 0x000000040000795c */ /* 0x000fe20000300000 */
.L_x_193:
[----:B0-----:R-:W-:Y:S02]  /*14a0*/  IMAD.U32 R0, RZ, RZ, UR38 ;  /* 0x00000026ff007e24 */ /* 0x001fe4000f8e00ff */
[----:B------:R-:W-:-:S03]  /*14b0*/  IMAD.U32 R3, RZ, RZ, UR39 ;  /* 0x00000027ff037e24 */ /* 0x000fc6000f8e00ff */
[----:B------:R-:W-:Y:S02]  /*14c0*/  LEA R0, R0, UR42, 0x3 ;  /* 0x0000002a00007c11 */ /* 0x000fe4000f8e18ff */
[----:B------:R-:W-:-:S04]  /*14d0*/  SHF.L.U32 R3, R3, 0x1f, RZ ;  /* 0x0000001f03037819 */ /* 0x000fc800000006ff */
[----:B------:R0:W1:Y:S01]  /*14e0*/  SYNCS.PHASECHK.TRANS64.TRYWAIT P1, [R0+URZ+0x2a830], R3 ;  /* 0x02a83003000075a7 */ /* 0x000062000802017f */
[----:B------:R-:W-:Y:S05]  /*14f0*/  @!P0 BRA `(.L_x_194) ;  /* 0x0000000000048947 */ /* 0x000fea0003800000 */
[----:B------:R-:W-:Y:S01]  /*1500*/  BPT.TRAP 0x1 ;  /* 0x000000040000795c */ /* 0x000fe20000300000 */
.L_x_194:
[----:B------:R-:W-:Y:S01]  /*1510*/  MOV R87, RZ ;  /* 0x000000ff00577202 */ /* 0x000fe20000000f00 */
[----:B-1----:R-:W-:Y:S06]  /*1520*/  @P1 BRA `(.L_x_195) ;  /* 0x0000000000081947 */ /* 0x002fec0003800000 */
[----:B------:R-:W1:Y:S02]  /*1530*/  SYNCS.PHASECHK.TRANS64.TRYWAIT P1, [R0+URZ+0x2a830], R3 ;  /* 0x02a83003000075a7 */ /* 0x000e64000802017f */
[----:B-1----:R-:W-:Y:S05]  /*1540*/  @!P1 BRA `(.L_x_196) ;  /* 0x000000c800849947 */ /* 0x002fea0003800000 */
.L_x_195:
        /* <DEDUP_REMOVED lines=8> */
[----:B------:R-:W-:Y:S01]  /*15d0*/  IMAD.U32 R7, RZ, RZ, UR13 ;  /* 0x0000000dff077e24 */ /* 0x000fe2000f8e00ff */
        /* <DEDUP_REMOVED lines=90> */
.L_x_197:
        /* <DEDUP_REMOVED lines=17> */
[C---:B------:R-:W-:Y:S01]  /*1c90*/  ISETP.GT.AND P4, PT, R9.reuse, 0x8, PT ;  /* 0x000000080900780c */ /* 0x040fe20003f84270 */
[----:B------:R-:W-:Y:S01]  /*1ca0*/  FMUL.FTZ R30, R30, UR4 ;  /* 0x000000041e1e7c20 */ /* 0x000fe20008410000 */
[----:B------:R-:W-:Y:S01]  /*1cb0*/  ISETP.GT.AND P3, PT, R9, 0x9, PT ;  /* 0x000000090900780c */ /* 0x000fe20003f64270 */
[----:B------:R-:W-:Y:S01]  /*1cc0*/  FMUL.FTZ R40, R40, UR4 ;  /* 0x0000000428287c20 */ /* 0x000fe20008410000 */
[----:B------:R-:W-:Y:S01]  /*1cd0*/  FMUL.FTZ R31, R31, UR4 ;  /* 0x000000041f1f7c20 */ /* 0x000fe20008410000 */
[----:B------:R-:W-:Y:S01]  /*1ce0*/  FMUL.FTZ R34, R34, UR4 ;  /* 0x0000000422227c20 */ /* 0x000fe20008410000 */
[----:B------:R-:W-:Y:S01]  /*1cf0*/  ISETP.GT.AND P2, PT, R9, 0x10, PT ;  /* 0x000000100900780c */ /* 0x000fe20003f44270 */
[----:B------:R-:W4:Y:S01]  /*1d00*/  MUFU.TANH R28, R28 ;  /* 0x0000001c001c7308 */ /* 0x000f220000002400 */
[----:B--2---:R-:W-:Y:S01]  /*1d10*/  FSEL R12, R24, -INF , P6 ;  /* 0xff800000180c7808 */ /* 0x004fe20003000000 */
[----:B------:R-:W-:Y:S01]  /*1d20*/  FMUL.FTZ R41, R41, UR4 ;  /* 0x0000000429297c20 */ /* 0x000fe20008410000 */
[----:B------:R-:W-:Y:S01]  /*1d30*/  ISETP.GT.AND P1, PT, R9, 0x11, PT ;  /* 0x000000110900780c */ /* 0x000fe20003f24270 */
[----:B------:R-:W-:Y:S01]  /*1d40*/  FMUL.FTZ R44, R44, UR4 ;  /* 0x000000042c2c7c20 */ /* 0x000fe20008410000 */
        /* <DEDUP_REMOVED lines=44> */
[----:B--2---:R-:W-:Y:S01]  /*2010*/  FSEL R80, R33, -INF , P1 ;  /* 0xff80000021507808 */ /* 0x004fe20000800000 */
[----:B------:R-:W-:Y:S01]  /*2020*/  ULDC UR5, c[0x0][0x988] ;  /* 0x0002620000057ab9 */ /* 0x000fe20000000800 */
[----:B------:R-:W-:Y:S01]  /*2030*/  FMUL.FTZ R66, R66, UR4 ;  /* 0x0000000442427c20 */ /* 0x000fe20008410000 */
[----:B------:R-:W-:Y:S01]  /*2040*/  P2R R13, PR, RZ, 0x1 ;  /* 0x00000001ff0d7803 */ /* 0x000fe20000000000 */
[----:B------:R-:W-:Y:S01]  /*2050*/  FMUL.FTZ R67, R67, UR4 ;  /* 0x0000000443437c20 */ /* 0x000fe20008410000 */
[----:B------:R-:W-:Y:S01]  /*2060*/  FMNMX.FTZ R11, R80, R11, !PT ;  /* 0x0000000b500b7209 */ /* 0x000fe20007810000 */
[----:B------:R-:W-:Y:S01]  /*2070*/  FMUL.FTZ R70, R70, UR4 ;  /* 0x0000000446467c20 */ /* 0x000fe20008410000 */
[----:B------:R-:W2:Y:S01]  /*2080*/  MUFU.TANH R14, R30 ;  /* 0x0000001e000e7308 */ /* 0x000ea20000002400 */
[----:B0-----:R-:W-:Y:S01]  /*2090*/  FSEL R3, R3, -INF , P5 ;  /* 0xff80000003037808 */ /* 0x001fe20002800000 */
[----:B------:R-:W-:Y:S01]  /*20a0*/  FMUL.FTZ R71, R71, UR4 ;  /* 0x0000000447477c20 */ /* 0x000fe20008410000 */
[----:B------:R-:W-:Y:S01]  /*20b0*/  ISETP.GT.AND P5, PT, R9, 0x19, PT ;  /* 0x000000190900780c */ /* 0x000fe20003fa4270 */
[--C-:B------:R-:W-:Y:S01]  /*20c0*/  IMAD.MOV.U32 R83, RZ, RZ, R87.reuse ;  /* 0x000000ffff537224 */ /* 0x100fe200078e0057 */
[----:B------:R-:W-:Y:S01]  /*20d0*/  R2UR UR4, R0 ;  /* 0x00000000000472ca */ /* 0x000fe200000e0000 */
[--C-:B------:R-:W-:Y:S01]  /*20e0*/  IMAD.MOV.U32 R81, RZ, RZ, R87.reuse ;  /* 0x000000ffff517224 */ /* 0x100fe200078e0057 */
[-C--:B------:R-:W-:Y:S01]  /*20f0*/  MOV R85, R87.reuse ;  /* 0x0000005700557202 */ /* 0x080fe20000000f00 */
[----:B------:R-:W0:Y:S01]  /*2100*/  MUFU.TANH R37, R37 ;  /* 0x0000002500257308 */ /* 0x000e220000002400 */
[----:B-1----:R-:W-:Y:S01]  /*2110*/  FSEL R36, R36, -INF , P6 ;  /* 0xff80000024247808 */ /* 0x002fe20003000000 */
[--C-:B------:R-:W-:Y:S01]  /*2120*/  IMAD.MOV.U32 R79, RZ, RZ, R87.reuse ;  /* 0x000000ffff4f7224 */ /* 0x100fe200078e0057 */
[----:B------:R-:W-:Y:S01]  /*2130*/  MOV R75, R87 ;  /* 0x00000057004b7202 */ /* 0x000fe20000000f00 */
[--C-:B------:R-:W-:Y:S01]  /*2140*/  IMAD.MOV.U32 R77, RZ, RZ, R87.reuse ;  /* 0x000000ffff4d7224 */ /* 0x100fe200078e0057 */
[----:B------:R-:W-:Y:S01]  /*2150*/  FMNMX.FTZ R11, R36, R11, !PT ;  /* 0x0000000b240b7209 */ /* 0x000fe20007810000 */
[----:B------:R-:W-:-:S02]  /*2160*/  IMAD.MOV.U32 R73, RZ, RZ, R87 ;  /* 0x000000ffff497224 */ /* 0x000fc400078e0057 */
[----:B------:R-:W1:Y:S01]  /*2170*/  MUFU.TANH R20, R31 ;  /* 0x0000001f00147308 */ /* 0x000e620000002400 */
[----:B--2---:R-:W-:Y:S01]  /*2180*/  FSEL R14, R14, -INF , P4 ;  /* 0xff8000000e0e7808 */ /* 0x004fe20002000000 */
[----:B------:R-:W-:Y:S01]  /*2190*/  UIADD3 UR4, UR4, 0x2a840, URZ ;  /* 0x0002a84004047890 */ /* 0x000fe2000fffe03f */
[----:B------:R-:W-:-:S03]  /*21a0*/  ISETP.GT.AND P4, PT, R9, 0x20, PT ;  /* 0x000000200900780c */ /* 0x000fc60003f84270 */
[----:B------:R-:W-:Y:S02]  /*21b0*/  UPRMT UR4, UR40, 0x654, UR4 ;  /* 0x0000065428047896 */ /* 0x000fe40008000004 */
[----:B------:R-:W2:Y:S01]  /*21c0*/  MUFU.TANH R40, R40 ;  /* 0x0000002800287308 */ /* 0x000ea20000002400 */
[----:B0-----:R-:W-:-:S04]  /*21d0*/  FSEL R82, R37, -INF , P5 ;  /* 0xff80000025527808 */ /* 0x001fc80002800000 */
[----:B------:R-:W-:Y:S02]  /*21e0*/  FMNMX.FTZ R11, R82, R11, !PT ;  /* 0x0000000b520b7209 */ /* 0x000fe40007810000 */
[----:B------:R-:W-:Y:S01]  /*21f0*/  SYNCS.ARRIVE.TRANS64.RED.A1T0 RZ, [UR4], RZ ;  /* 0x000000ffffff79a7 */ /* 0x000fe20008100404 */
        /* <DEDUP_REMOVED lines=62> */
[----:B--2---:R-:W-:Y:S01]  /*25e0*/  FSEL R100, R57, -INF , P1 ;  /* 0xff80000039647808 */ /* 0x004fe20000800000 */
[----:B------:R-:W-:-:S03]  /*25f0*/  IMAD.MOV.U32 R57, RZ, RZ, R87 ;  /* 0x000000ffff397224 */ /* 0x000fc600078e0057 */
[----:B------:R-:W-:-:S03]  /*2600*/  FMNMX.FTZ R11, R100, R11, !PT ;  /* 0x0000000b640b7209 */ /* 0x000fc60007810000 */
[----:B------:R-:W2:Y:S01]  /*2610*/  MUFU.TANH R54, R54 ;  /* 0x0000003600367308 */ /* 0x000ea20000002400 */
[----:B0-----:R-:W-:Y:S01]  /*2620*/  FSEL R52, R51, -INF , P5 ;  /* 0xff80000033347808 */ /* 0x001fe20002800000 */
[----:B------:R-:W-:Y:S01]  /*2630*/  IMAD.MOV.U32 R51, RZ, RZ, R87 ;  /* 0x000000ffff337224 */ /* 0x000fe200078e0057 */
        /* <DEDUP_REMOVED lines=13> */
[----:B------:R-:W-:Y:S02]  /*2710*/  ISETP.GT.AND P3, PT, R9, 0x51, PT ;  /* 0x000000510900780c */ /* 0x000fe40003f64270 */
[----:B------:R-:W-:-:S03]  /*2720*/  MOV R55, R87 ;  /* 0x0000005700377202 */ /* 0x000fc60000000f00 */
[----:B------:R-:W1:Y:S01]  /*2730*/  MUFU.TANH R65, R65 ;  /* 0x0000004100417308 */ /* 0x000e620000002400 */
[----:B--2---:R-:W-:-:S04]  /*2740*/  FSEL R64, R64, -INF , P4 ;  /* 0xff80000040407808 */ /* 0x004fc80002000000 */
[----:B------:R-:W-:-:S03]  /*2750*/  FMNMX.FTZ R11, R64, R11, !PT ;  /* 0x0000000b400b7209 */ /* 0x000fc60007810000 */
[----:B------:R-:W2:Y:S01]  /*2760*/  MUFU.TANH R59, R59 ;  /* 0x0000003b003b7308 */ /* 0x000ea20000002400 */
[----:B0-----:R-:W-:Y:S02]  /*2770*/  FSEL R34, R58, -INF , P2 ;  /* 0xff8000003a227808 */ /* 0x001fe40001000000 */
[----:B------:R-:W-:-:S05]  /*2780*/  ISETP.GT.AND P2, PT, R9, 0x58, PT ;  /* 0x000000580900780c */ /* 0x000fca0003f44270 */
[----:B------:R-:W0:Y:S01]  /*2790*/  MUFU.TANH R68, R68 ;  /* 0x0000004400447308 */ /* 0x000e220000002400 */
[----:B-1----:R-:W-:Y:S02]  /*27a0*/  FSEL R58, R65, -INF , P3 ;  /* 0xff800000413a7808 */ /* 0x002fe40001800000 */
[----:B------:R-:W-:Y:S02]  /*27b0*/  MOV R65, R87 ;  /* 0x0000005700417202 */ /* 0x000fe40000000f00 */
        /* <DEDUP_REMOVED lines=9> */
[----:B-1----:R-:W-:Y:S01]  /*2850*/  FSEL R104, R69, -INF , P1 ;  /* 0xff80000045687808 */ /* 0x002fe20000800000 */
[----:B------:R-:W-:-:S03]  /*2860*/  IMAD.MOV.U32 R69, RZ, RZ, R87 ;  /* 0x000000ffff457224 */ /* 0x000fc600078e0057 */
        /* <DEDUP_REMOVED lines=30> */
[--C-:B------:R-:W-:Y:S01]  /*2a50*/  FFMA.FTZ R13, R40, R11, -R21.reuse ;  /* 0x0000000b280d7223 */ /* 0x100fe20000010815 */
[----:B------:R-:W-:Y:S01]  /*2a60*/  FSEL R40, R67, -INF , P3 ;  /* 0xff80000043287808 */ /* 0x000fe20001800000 */
        /* <DEDUP_REMOVED lines=10> */
[-CC-:B-1----:R-:W-:Y:S01]  /*2b10*/  FFMA.FTZ R12, R36, R11.reuse, -R21.reuse ;  /* 0x0000000b240c7223 */ /* 0x182fe20000010815 */
[----:B------:R-:W-:Y:S01]  /*2b20*/  FSEL R36, R63, -INF , P5 ;  /* 0xff8000003f247808 */ /* 0x000fe20002800000 */
        /* <DEDUP_REMOVED lines=28> */
[----:B------:R0:W-:Y:S01]  /*2cf0*/  MUFU.EX2 R15, R76 ;  /* 0x0000004c000f7308 */ /* 0x0001e20000000800 */
[----:B------:R-:W-:Y:S01]  /*2d00*/  FMNMX.FTZ R9, R74, R9, !PT ;  /* 0x000000094a097209 */ /* 0x000fe20007810000 */
[----:B------:R-:W-:-:S02]  /*2d10*/  IMAD.MOV.U32 R67, RZ, RZ, R87 ;  /* 0x000000ffff437224 */ /* 0x000fc400078e0057 */
[--C-:B------:R-:W-:Y:S02]  /*2d20*/  IMAD.MOV.U32 R63, RZ, RZ, R87.reuse ;  /* 0x000000ffff3f7224 */ /* 0x100fe400078e0057 */
[----:B-1----:R-:W1:Y:S02]  /*2d30*/  SHFL.BFLY PT, R12, R9, 0x2, 0x1f ;  /* 0x0c401f00090c7f89 */ /* 0x002e6400000e0000 */
[----:B------:R-:W-:Y:S01]  /*2d40*/  MUFU.EX2 R78, R78 ;  /* 0x0000004e004e7308 */ /* 0x000fe20000000800 */
[----:B0-----:R-:W-:-:S07]  /*2d50*/  IMAD.MOV.U32 R76, RZ, RZ, R87 ;  /* 0x000000ffff4c7224 */ /* 0x001fce00078e0057 */
[----:B------:R0:W2:Y:S08]  /*2d60*/  MUFU.EX2 R27, R80 ;  /* 0x00000050001b7308 */ /* 0x0000b00000000800 */
[----:B------:R3:W-:Y:S01]  /*2d70*/  MUFU.EX2 R29, R82 ;  /* 0x00000052001d7308 */ /* 0x0007e20000000800 */
[----:B0-----:R-:W-:Y:S02]  /*2d80*/  MOV R80, R87 ;  /* 0x0000005700507202 */ /* 0x001fe40000000f00 */
[----:B-1----:R-:W-:-:S05]  /*2d90*/  FMNMX.FTZ R13, R9, R12, !PT ;  /* 0x0000000c090d7209 */ /* 0x002fca0007810000 */
[----:B------:R0:W-:Y:S01]  /*2da0*/  MUFU.EX2 R31, R84 ;  /* 0x00000054001f7308 */ /* 0x0001e20000000800 */
[----:B--2---:R-:W-:Y:S01]  /*2db0*/  F2FP.F16.F32.PACK_AB R140, R27, R78 ;  /* 0x0000004e1b8c723e */ /* 0x004fe200000000ff */
[--C-:B---3--:R-:W-:Y:S01]  /*2dc0*/  IMAD.MOV.U32 R82, RZ, RZ, R87.reuse ;  /* 0x000000ffff527224 */ /* 0x108fe200078e0057 */
[----:B------:R-:W1:Y:S05]  /*2dd0*/  SHFL.BFLY PT, R12, R13, 0x1, 0x1f ;  /* 0x0c201f000d0c7f89 */ /* 0x000e6a00000e0000 */
[----:B------:R-:W-:Y:S01]  /*2de0*/  MUFU.EX2 R44, R44 ;  /* 0x0000002c002c7308 */ /* 0x000fe20000000800 */
[----:B0-----:R-:W-:-:S07]  /*2df0*/  IMAD.MOV.U32 R84, RZ, RZ, R87 ;  /* 0x000000ffff547224 */ /* 0x001fce00078e0057 */
[----:B------:R0:W2:Y:S08]  /*2e00*/  MUFU.EX2 R33, R86 ;  /* 0x0000005600217308 */ /* 0x0000b00000000800 */
[----:B------:R-:W-:Y:S01]  /*2e10*/  MUFU.EX2 R90, R90 ;  /* 0x0000005a005a7308 */ /* 0x000fe20000000800 */
[----:B0-----:R-:W-:Y:S01]  /*2e20*/  IMAD.MOV.U32 R86, RZ, RZ, R87 ;  /* 0x000000ffff567224 */ /* 0x001fe200078e0057 */
[----:B-1----:R-:W-:-:S04]  /*2e30*/  FMNMX.FTZ R12, R13, R12, !PT ;  /* 0x0000000c0d0c7209 */ /* 0x002fc80007810000 */
[C---:B------:R-:W-:Y:S01]  /*2e40*/  FSETP.NEU.FTZ.AND P1, PT, R12.reuse, -INF , PT ;  /* 0xff8000000c00780b */ /* 0x040fe20003f3d000 */
[----:B------:R-:W-:Y:S01]  /*2e50*/  FMUL.FTZ R41, R12, R11 ;  /* 0x0000000b0c297220 */ /* 0x000fe20000410000 */
[----:B------:R-:W0:Y:S01]  /*2e60*/  MUFU.EX2 R35, R92 ;  /* 0x0000005c00237308 */ /* 0x000e220000000800 */
[----:B--2---:R-:W-:-:S03]  /*2e70*/  F2FP.F16.F32.PACK_AB R146, R33, R44 ;  /* 0x0000002c2192723e */ /* 0x004fc600000000ff */
        /* <DEDUP_REMOVED lines=33> */
[----:B------:R-:W-:Y:S01]  /*3090*/  IMAD.MOV.U32 R74, RZ, RZ, R87 ;  /* 0x000000ffff4a7224 */ /* 0x000fe200078e0057 */
[----:B0-----:R-:W-:Y:S01]  /*30a0*/  F2FP.F16.F32.PACK_AB R148, R35, R90 ;  /* 0x0000005a2394723e */ /* 0x001fe200000000ff */
[----:B------:R0:W1:Y:S01]  /*30b0*/  MUFU.EX2 R139, R20 ;  /* 0x00000014008b7308 */ /* 0x0000620000000800 */
[----:B------:R-:W-:-:S07]  /*30c0*/  MOV R25, R87 ;  /* 0x0000005700197202 */ /* 0x000fce0000000f00 */
        /* <DEDUP_REMOVED lines=8> */
[----:B------:R-:W-:Y:S02]  /*3150*/  IMAD.MOV.U32 R10, RZ, RZ, 0x3f800000 ;  /* 0x3f800000ff0a7424 */ /* 0x000fe400078e00ff */
[----:B------:R-:W-:Y:S01]  /*3160*/  FADD.FTZ R43, R27, R20 ;  /* 0x000000141b2b7221 */ /* 0x000fe20000010000 */
[----:B---3--:R-:W-:Y:S01]  /*3170*/  FADD.FTZ R20, R14, R3 ;  /* 0x000000030e147221 */ /* 0x008fe20000010000 */
[----:B------:R-:W-:Y:S01]  /*3180*/  IMAD.MOV.U32 R78, RZ, RZ, R87 ;  /* 0x000000ffff4e7224 */ /* 0x000fe200078e0057 */
[----:B------:R-:W2:Y:S01]  /*3190*/  MUFU.EX2 R28, R28 ;  /* 0x0000001c001c7308 */ /* 0x000ea20000000800 */
[----:B0-----:R-:W-:Y:S01]  /*31a0*/  FADD.FTZ R26, R142, R43 ;  /* 0x0000002b8e1a7221 */ /* 0x001fe20000010000 */
[----:B-1----:R-:W-:Y:S01]  /*31b0*/  FADD.FTZ R3, R139, R20 ;  /* 0x000000148b037221 */ /* 0x002fe20000010000 */
[----:B------:R-:W-:Y:S01]  /*31c0*/  F2FP.F16.F32.PACK_AB R142, R29, R142 ;  /* 0x0000008e1d8e723e */ /* 0x000fe200000000ff */
[----:B------:R-:W-:-:S02]  /*31d0*/  IMAD.MOV.U32 R27, RZ, RZ, R87 ;  /* 0x000000ffff1b7224 */ /* 0x000fc400078e0057 */
[----:B------:R-:W-:Y:S01]  /*31e0*/  FADD.FTZ R43, R29, R26 ;  /* 0x0000001a1d2b7221 */ /* 0x000fe20000010000 */
[----:B----4-:R-:W-:Y:S01]  /*31f0*/  FADD.FTZ R20, R24, R3 ;  /* 0x0000000318147221 */ /* 0x010fe20000010000 */
[----:B------:R-:W-:Y:S01]  /*3200*/  F2FP.F16.F32.PACK_AB R139, R139, R14 ;  /* 0x0000000e8b8b723e */ /* 0x000fe200000000ff */
[----:B------:R0:W1:Y:S01]  /*3210*/  MUFU.EX2 R143, R30 ;  /* 0x0000001e008f7308 */ /* 0x0000620000000800 */
[----:B------:R-:W-:Y:S01]  /*3220*/  FADD.FTZ R26, R144, R43 ;  /* 0x0000002b901a7221 */ /* 0x000fe20000010000 */
[----:B-----5:R-:W-:Y:S01]  /*3230*/  FADD.FTZ R3, R141, R20 ;  /* 0x000000148d037221 */ /* 0x020fe20000010000 */
[C---:B------:R-:W-:Y:S01]  /*3240*/  F2FP.F16.F32.PACK_AB R144, R31.reuse, R144 ;  /* 0x000000901f90723e */ /* 0x040fe200000000ff */
[--C-:B------:R-:W-:Y:S02]  /*3250*/  IMAD.MOV.U32 R29, RZ, RZ, R87.reuse ;  /* 0x000000ffff1d7224 */ /* 0x100fe400078e0057 */
[----:B------:R-:W-:Y:S01]  /*3260*/  FADD.FTZ R43, R31, R26 ;  /* 0x0000001a1f2b7221 */ /* 0x000fe20000010000 */
[----:B------:R-:W-:Y:S01]  /*3270*/  F2FP.F16.F32.PACK_AB R141, R141, R24 ;  /* 0x000000188d8d723e */ /* 0x000fe200000000ff */
[----:B------:R-:W-:Y:S01]  /*3280*/  IMAD.MOV.U32 R31, RZ, RZ, R87 ;  /* 0x000000ffff1f7224 */ /* 0x000fe200078e0057 */
[----:B------:R-:W3:Y:S01]  /*3290*/  MUFU.EX2 R42, R42 ;  /* 0x0000002a002a7308 */ /* 0x000ee20000000800 */
[----:B--2---:R-:W-:Y:S01]  /*32a0*/  FADD.FTZ R20, R28, R3 ;  /* 0x000000031c147221 */ /* 0x004fe20000010000 */
[----:B------:R-:W-:Y:S01]  /*32b0*/  FADD.FTZ R26, R44, R43 ;  /* 0x0000002b2c1a7221 */ /* 0x000fe20000010000 */
[--C-:B------:R-:W-:Y:S01]  /*32c0*/  IMAD.MOV.U32 R44, RZ, RZ, R87.reuse ;  /* 0x000000ffff2c7224 */ /* 0x100fe200078e0057 */
[----:B0-----:R-:W-:Y:S01]  /*32d0*/  MOV R30, R87 ;  /* 0x00000057001e7202 */ /* 0x001fe20000000f00 */
[----:B------:R-:W-:-:S02]  /*32e0*/  IMAD.MOV.U32 R24, RZ, RZ, R87 ;  /* 0x000000ffff187224 */ /* 0x000fc400078e0057 */
[----:B------:R-:W-:Y:S01]  /*32f0*/  FADD.FTZ R43, R33, R26 ;  /* 0x0000001a212b7221 */ /* 0x000fe20000010000 */
[----:B------:R-:W-:Y:S01]  /*3300*/  IMAD.MOV.U32 R33, RZ, RZ, R87 ;  /* 0x000000ffff217224 */ /* 0x000fe200078e0057 */
[----:B------:R0:W2:Y:S01]  /*3310*/  MUFU.EX2 R145, R38 ;  /* 0x0000002600917308 */ /* 0x0000a20000000800 */
[C---:B-1----:R-:W-:Y:S01]  /*3320*/  FADD.FTZ R3, R143.reuse, R20 ;  /* 0x000000148f037221 */ /* 0x042fe20000010000 */
[----:B------:R-:W-:Y:S01]  /*3330*/  FADD.FTZ R20, R90, R43 ;  /* 0x0000002b5a147221 */ /* 0x000fe20000010000 */
[----:B------:R-:W-:Y:S01]  /*3340*/  F2FP.F16.F32.PACK_AB R143, R143, R28 ;  /* 0x0000001c8f8f723e */ /* 0x000fe200000000ff */
[----:B------:R-:W-:Y:S02]  /*3350*/  IMAD.MOV.U32 R28, RZ, RZ, R87 ;  /* 0x000000ffff1c7224 */ /* 0x000fe400078e0057 */
[----:B------:R-:W-:Y:S01]  /*3360*/  FADD.FTZ R43, R35, R20 ;  /* 0x00000014232b7221 */ /* 0x000fe20000010000 */
[----:B------:R-:W-:Y:S01]  /*3370*/  MOV R35, R87 ;  /* 0x0000005700237202 */ /* 0x000fe20000000f00 */
[----:B------:R-:W1:Y:S01]  /*3380*/  MUFU.EX2 R46, R46 ;  /* 0x0000002e002e7308 */ /* 0x000e620000000800 */
[----:B---3--:R-:W-:Y:S01]  /*3390*/  FADD.FTZ R0, R42, R3 ;  /* 0x000000032a007221 */ /* 0x008fe20000010000 */
[----:B------:R-:W-:Y:S01]  /*33a0*/  FADD.FTZ R20, R94, R43 ;  /* 0x0000002b5e147221 */ /* 0x000fe20000010000 */
[----:B0-----:R-:W-:-:S02]  /*33b0*/  IMAD.MOV.U32 R38, RZ, RZ, R87 ;  /* 0x000000ffff267224 */ /* 0x001fc400078e0057 */
[----:B------:R-:W-:-:S03]  /*33c0*/  IMAD.MOV.U32 R26, RZ, RZ, R87 ;  /* 0x000000ffff1a7224 */ /* 0x000fc600078e0057 */
[----:B------:R0:W3:Y:S01]  /*33d0*/  MUFU.EX2 R147, R48 ;  /* 0x0000003000937308 */ /* 0x0000e20000000800 */
[C---:B--2---:R-:W-:Y:S01]  /*33e0*/  FADD.FTZ R3, R145.reuse, R0 ;  /* 0x0000000091037221 */ /* 0x044fe20000010000 */
[----:B------:R-:W-:Y:S01]  /*33f0*/  F2FP.F16.F32.PACK_AB R145, R145, R42 ;  /* 0x0000002a9191723e */ /* 0x000fe200000000ff */
[----:B------:R-:W-:-:S05]  /*3400*/  IMAD.MOV.U32 R42, RZ, RZ, R87 ;  /* 0x000000ffff2a7224 */ /* 0x000fca00078e0057 */
[----:B------:R-:W2:Y:S01]  /*3410*/  MUFU.EX2 R50, R50 ;  /* 0x0000003200327308 */ /* 0x000ea20000000800 */
[----:B-1----:R-:W-:Y:S01]  /*3420*/  FADD.FTZ R0, R46, R3 ;  /* 0x000000032e007221 */ /* 0x002fe20000010000 */
[----:B0-----:R-:W-:-:S06]  /*3430*/  IMAD.MOV.U32 R48, RZ, RZ, R87 ;  /* 0x000000ffff307224 */ /* 0x001fcc00078e0057 */
        /* <DEDUP_REMOVED lines=9> */
[----:B------:R-:W-:Y:S02]  /*34d0*/  F2FP.F16.F32.PACK_AB R149, R149, R50 ;  /* 0x000000329595723e */ /* 0x000fe400000000ff */
[----:B------:R-:W-:-:S04]  /*34e0*/  MOV R50, R87 ;  /* 0x0000005700327202 */ /* 0x000fc80000000f00 */
[----:B------:R-:W1:Y:S01]  /*34f0*/  MUFU.EX2 R37, R96 ;  /* 0x0000006000257308 */ /* 0x000e620000000800 */
[----:B---3--:R-:W-:Y:S01]  /*3500*/  FADD.FTZ R0, R54, R3 ;  /* 0x0000000336007221 */ /* 0x008fe20000010000 */
[----:B0-----:R-:W-:-:S06]  /*3510*/  IMAD.MOV.U32 R56, RZ, RZ, R87 ;  /* 0x000000ffff387224 */ /* 0x001fcc00078e0057 */
[----:B------:R-:W0:Y:S01]  /*3520*/  MUFU.EX2 R34, R34 ;  /* 0x0000002200227308 */ /* 0x000e220000000800 */
[C---:B--2---:R-:W-:Y:S01]  /*3530*/  FADD.FTZ R3, R151.reuse, R0 ;  /* 0x0000000097037221 */ /* 0x044fe20000010000 */
[----:B------:R-:W-:Y:S01]  /*3540*/  F2FP.F16.F32.PACK_AB R151, R151, R54 ;  /* 0x000000369797723e */ /* 0x000fe200000000ff */
[----:B------:R-:W-:-:S05]  /*3550*/  IMAD.MOV.U32 R54, RZ, RZ, R87 ;  /* 0x000000ffff367224 */ /* 0x000fca00078e0057 */
[----:B------:R-:W2:Y:S01]  /*3560*/  MUFU.EX2 R98, R98 ;  /* 0x0000006200627308 */ /* 0x000ea20000000800 */
[C---:B-1----:R-:W-:Y:S01]  /*3570*/  FADD.FTZ R43, R37.reuse, R20 ;  /* 0x00000014252b7221 */ /* 0x042fe20000010000 */
[----:B------:R-:W-:Y:S01]  /*3580*/  F2FP.F16.F32.PACK_AB R150, R37, R94 ;  /* 0x0000005e2596723e */ /* 0x000fe200000000ff */
[----:B------:R-:W-:-:S05]  /*3590*/  IMAD.MOV.U32 R37, RZ, RZ, R87 ;  /* 0x000000ffff257224 */ /* 0x000fca00078e0057 */
[----:B------:R1:W3:Y:S01]  /*35a0*/  MUFU.EX2 R153, R32 ;  /* 0x0000002000997308 */ /* 0x0002e20000000800 */
[----:B0-----:R-:W-:-:S07]  /*35b0*/  FADD.FTZ R0, R34, R3 ;  /* 0x0000000322007221 */ /* 0x001fce0000010000 */
[----:B------:R-:W0:Y:S01]  /*35c0*/  MUFU.EX2 R9, R100 ;  /* 0x0000006400097308 */ /* 0x000e220000000800 */
[----:B--2---:R-:W-:Y:S01]  /*35d0*/  FADD.FTZ R20, R98, R43 ;  /* 0x0000002b62147221 */ /* 0x004fe20000010000 */
[--C-:B------:R-:W-:Y:S02]  /*35e0*/  IMAD.MOV.U32 R43, RZ, RZ, R87.reuse ;  /* 0x000000ffff2b7224 */ /* 0x100fe400078e0057 */
[----:B-1----:R-:W-:-:S04]  /*35f0*/  IMAD.MOV.U32 R32, RZ, RZ, R87 ;  /* 0x000000ffff207224 */ /* 0x002fc800078e0057 */
        /* <DEDUP_REMOVED lines=11> */
[----:B0-----:R-:W-:-:S06]  /*36b0*/  IMAD.MOV.U32 R36, RZ, RZ, R87 ;  /* 0x000000ffff247224 */ /* 0x001fcc00078e0057 */
[----:B------:R-:W0:Y:S01]  /*36c0*/  MUFU.EX2 R66, R66 ;  /* 0x0000004200427308 */ /* 0x000e220000000800 */
[C---:B---3--:R-:W-:Y:S01]  /*36d0*/  FADD.FTZ R9, R155.reuse, R0 ;  /* 0x000000009b097221 */ /* 0x048fe20000010000 */
[----:B------:R-:W-:Y:S01]  /*36e0*/  F2FP.F16.F32.PACK_AB R155, R155, R62 ;  /* 0x0000003e9b9b723e */ /* 0x000fe200000000ff */
[----:B------:R-:W-:-:S05]  /*36f0*/  IMAD.MOV.U32 R62, RZ, RZ, R87 ;  /* 0x000000ffff3e7224 */ /* 0x000fca00078e0057 */
[----:B------:R-:W2:Y:S01]  /*3700*/  MUFU.EX2 R64, R64 ;  /* 0x0000004000407308 */ /* 0x000ea20000000800 */
[C---:B-1----:R-:W-:Y:S01]  /*3710*/  FADD.FTZ R15, R39.reuse, R20 ;  /* 0x00000014270f7221 */ /* 0x042fe20000010000 */
[----:B------:R-:W-:Y:S01]  /*3720*/  F2FP.F16.F32.PACK_AB R154, R39, R60 ;  /* 0x0000003c279a723e */ /* 0x000fe200000000ff */
[----:B------:R-:W-:Y:S01]  /*3730*/  IMAD.MOV.U32 R39, RZ, RZ, R87 ;  /* 0x000000ffff277224 */ /* 0x000fe200078e0057 */
[----:B------:R-:W-:-:S04]  /*3740*/  MOV R60, R87 ;  /* 0x00000057003c7202 */ /* 0x000fc80000000f00 */
[----:B------:R1:W3:Y:S01]  /*3750*/  MUFU.EX2 R157, R40 ;  /* 0x00000028009d7308 */ /* 0x0002e20000000800 */
[----:B0-----:R-:W-:-:S07]  /*3760*/  FADD.FTZ R0, R66, R9 ;  /* 0x0000000942007221 */ /* 0x001fce0000010000 */
[----:B------:R0:W4:Y:S01]  /*3770*/  MUFU.EX2 R13, R58 ;  /* 0x0000003a000d7308 */ /* 0x0001220000000800 */
[----:B--2---:R-:W-:Y:S01]  /*3780*/  FADD.FTZ R20, R64, R15 ;  /* 0x0000000f40147221 */ /* 0x004fe20000010000 */
[----:B-1----:R-:W-:-:S06]  /*3790*/  MOV R40, R87 ;  /* 0x0000005700287202 */ /* 0x002fcc0000000f00 */
[----:B------:R-:W1:Y:S01]  /*37a0*/  MUFU.EX2 R70, R70 ;  /* 0x0000004600467308 */ /* 0x000e620000000800 */
[C---:B---3--:R-:W-:Y:S01]  /*37b0*/  FADD.FTZ R9, R157.reuse, R0 ;  /* 0x000000009d097221 */ /* 0x048fe20000010000 */
[----:B------:R-:W-:Y:S01]  /*37c0*/  F2FP.F16.F32.PACK_AB R157, R157, R66 ;  /* 0x000000429d9d723e */ /* 0x000fe200000000ff */
[--C-:B------:R-:W-:Y:S02]  /*37d0*/  IMAD.MOV.U32 R66, RZ, RZ, R87.reuse ;  /* 0x000000ffff427224 */ /* 0x100fe400078e0057 */
[----:B0-----:R-:W-:-:S03]  /*37e0*/  IMAD.MOV.U32 R58, RZ, RZ, R87 ;  /* 0x000000ffff3a7224 */ /* 0x001fc600078e0057 */
[----:B------:R-:W0:Y:S01]  /*37f0*/  MUFU.EX2 R68, R68 ;  /* 0x0000004400447308 */ /* 0x000e220000000800 */
[C---:B----4-:R-:W-:Y:S01]  /*3800*/  FADD.FTZ R15, R13.reuse, R20 ;  /* 0x000000140d0f7221 */ /* 0x050fe20000010000 */
[----:B------:R-:W-:Y:S01]  /*3810*/  F2FP.F16.F32.PACK_AB R156, R13, R64 ;  /* 0x000000400d9c723e */ /* 0x000fe200000000ff */
[----:B------:R-:W-:-:S05]  /*3820*/  IMAD.MOV.U32 R64, RZ, RZ, R87 ;  /* 0x000000ffff407224 */ /* 0x000fca00078e0057 */
[----:B------:R-:W2:Y:S01]  /*3830*/  MUFU.EX2 R21, R21 ;  /* 0x0000001500157308 */ /* 0x000ea20000000800 */
[----:B-1----:R-:W-:Y:S01]  /*3840*/  FADD.FTZ R0, R70, R9 ;  /* 0x0000000946007221 */ /* 0x002fe20000010000 */
[----:B------:R-:W-:-:S06]  /*3850*/  IMAD.MOV.U32 R9, RZ, RZ, 0x3f800000 ;  /* 0x3f800000ff097424 */ /* 0x000fcc00078e00ff */
[----:B------:R-:W1:Y:S01]  /*3860*/  MUFU.EX2 R41, R41 ;  /* 0x0000002900297308 */ /* 0x000e620000000800 */
[----:B0-----:R-:W-:Y:S01]  /*3870*/  FADD.FTZ R20, R68, R15 ;  /* 0x0000000f44147221 */ /* 0x001fe20000010000 */
[----:B--2---:R-:W-:-:S03]  /*3880*/  F2FP.F16.F32.PACK_AB R158, R21, R68 ;  /* 0x00000044159e723e */ /* 0x004fc600000000ff */
[----:B------:R-:W-:Y:S01]  /*3890*/  FADD.FTZ R3, R21, R20 ;  /* 0x0000001415037221 */ /* 0x000fe20000010000 */
[--C-:B------:R-:W-:Y:S02]  /*38a0*/  IMAD.MOV.U32 R68, RZ, RZ, R87.reuse ;  /* 0x000000ffff447224 */ /* 0x100fe400078e0057 */
[C---:B-1----:R-:W-:Y:S01]  /*38b0*/  FADD.FTZ R0, R41.reuse, R0 ;  /* 0x0000000029007221 */ /* 0x042fe20000010000 */
[----:B------:R-:W-:Y:S01]  /*38c0*/  F2FP.F16.F32.PACK_AB R159, R41, R70 ;  /* 0x00000046299f723e */ /* 0x000fe200000000ff */
[----:B------:R-:W-:Y:S01]  /*38d0*/  IMAD.MOV.U32 R41, RZ, RZ, R87 ;  /* 0x000000ffff297224 */ /* 0x000fe200078e0057 */
[----:B------:R-:W-:Y:S01]  /*38e0*/  MOV R70, R87 ;  /* 0x0000005700467202 */ /* 0x000fe20000000f00 */
[----:B------:R-:W-:Y:S06]  /*38f0*/  @!P1 BRA `(.L_x_198) ;  /* 0x0000002400349947 */ /* 0x000fec0003800000 */
[----:B------:R-:W-:Y:S01]  /*3900*/  VIADD R13, R88, 0xfffffffe ;  /* 0xfffffffe580d7836 */ /* 0x000fe20000000000 */
[----:B------:R-:W-:Y:S01]  /*3910*/  MOV R9, 0x3f800000 ;  /* 0x3f80000000097802 */ /* 0x000fe20000000f00 */
[----:B------:R-:W-:Y:S01]  /*3920*/  IMAD.MOV.U32 R21, RZ, RZ, R12 ;  /* 0x000000ffff157224 */ /* 0x000fe200078e000c */
[----:B------:R-:W-:Y:S01]  /*3930*/  CS2R R86, SRZ ;  /* 0x0000000000567805 */ /* 0x000fe2000001ff00 */
[----:B------:R-:W-:Y:S01]  /*3940*/  IMAD.MOV.U32 R15, RZ, RZ, R8 ;  /* 0x000000ffff0f7224 */ /* 0x000fe200078e0008 */
        /* <DEDUP_REMOVED lines=34> */
.L_x_209:
[----:B------:R-:W-:-:S04]  /*3b70*/  UISETP.NE.AND UP0, UPT, UR5, 0x1, UPT ;  /* 0x000000010500788c */ /* 0x000fc8000bf05270 */
[----:B------:R-:W-:-:S04]  /*3b80*/  USEL UR39, URZ, 0x1, UP0 ;  /* 0x000000013f277887 */ /* 0x000fc80008000000 */
[----:B------:R-:W-:Y:S01]  /*3b90*/  ULOP3.LUT UR39, UR4, UR39, URZ, 0x3c, !UPT ;  /* 0x0000002704277292 */ /* 0x000fe2000f8e3c3f */
[----:B------:R-:W-:Y:S11]  /*3ba0*/  @!P0 BRA `(.L_x_199) ;  /* 0x0000000000048947 */ /* 0x000ff60003800000 */
[----:B------:R-:W-:Y:S01]  /*3bb0*/  BPT.TRAP 0x1 ;  /* 0x000000040000795c */ /* 0x000fe20000300000 */
.L_x_199:
        /* <DEDUP_REMOVED lines=12> */
.L_x_200:
[----:B-1----:R-:W-:Y:S05]  /*3c80*/  @P1 BRA `(.L_x_201) ;  /* 0x0000000000081947 */ /* 0x002fea0003800000 */
[----:B------:R-:W1:Y:S02]  /*3c90*/  SYNCS.PHASECHK.TRANS64.TRYWAIT P1, [UR8+0x2a830], R8 ;  /* 0x02a83008ff0075a7 */ /* 0x000e640008020148 */
[----:B-1----:R-:W-:Y:S05]  /*3ca0*/  @!P1 BRA `(.L_x_202) ;  /* 0x000000a000c09947 */ /* 0x002fea0003800000 */
.L_x_201:
        /* <DEDUP_REMOVED lines=139> */
.L_x_203:
[----:B------:R-:W-:Y:S01]  /*4560*/  ULEA UR9, UR5, UR7, 0x3 ;  /* 0x0000000705097291 */ /* 0x000fe2000f8e183f */
[----:B01----:R-:W-:-:S05]  /*4570*/  IMAD.U32 R8, RZ, RZ, UR4 ;  /* 0x00000004ff087e24 */ /* 0x003fca000f8e00ff */
[----:B------:R-:W-:-:S04]  /*4580*/  SHF.L.U32 R8, R8, 0x1f, RZ ;  /* 0x0000001f08087819 */ /* 0x000fc800000006ff */
[----:B------:R0:W1:Y:S01]  /*4590*/  SYNCS.PHASECHK.TRANS64.TRYWAIT P1, [UR9+0x2a850], R8 ;  /* 0x02a85008ff0075a7 */ /* 0x0000620008020149 */
[----:B------:R-:W-:Y:S05]  /*45a0*/  @!P0 BRA `(.L_x_204) ;  /* 0x0000000000048947 */ /* 0x000fea0003800000 */
[----:B------:R-:W-:Y:S01]  /*45b0*/  BPT.TRAP 0x1 ;  /* 0x000000040000795c */ /* 0x000fe20000300000 */
.L_x_204:
[----:B-1----:R-:W-:Y:S05]  /*45c0*/  @P1 BRA `(.L_x_205) ;  /* 0x0000000000081947 */ /* 0x002fea0003800000 */
[----:B------:R-:W1:Y:S02]  /*45d0*/  SYNCS.PHASECHK.TRANS64.TRYWAIT P1, [UR9+0x2a850], R8 ;  /* 0x02a85008ff0075a7 */ /* 0x000e640008020149 */
[----:B-1----:R-:W-:Y:S05]  /*45e0*/  @!P1 BRA `(.L_x_206) ;  /* 0x0000009800889947 */ /* 0x002fea0003800000 */
.L_x_205:
        /* <DEDUP_REMOVED lines=36> */
[----:B------:R-:W-:Y:S05]  /*4830*/  @!P0 BRA `(.L_x_207) ;  /* 0x0000000000048947 */ /* 0x000fea0003800000 */
[----:B------:R-:W-:Y:S01]  /*4840*/  BPT.TRAP 0x1 ;  /* 0x000000040000795c */ /* 0x000fe20000300000 */
.L_x_207:
        /* <DEDUP_REMOVED lines=14> */
[----:B------:R-:W2:Y:S01]  /*4930*/  MUFU.TANH R14, R14 ;  /* 0x0000000e000e7308 */ /* 0x000ea20000002400 */
[----:B------:R-:W-:Y:S01]  /*4940*/  FMUL.FTZ R96, R102, UR6 ;  /* 0x0000000666607c20 */ /* 0x000fe20008410000 */
        /* <DEDUP_REMOVED lines=15> */
[----:B--2---:R-:W-:Y:S01]  /*4a40*/  FMNMX.FTZ R11, R14, R21, !PT ;  /* 0x000000150e0b7209 */ /* 0x004fe20007810000 */
[----:B------:R-:W-:Y:S01]  /*4a50*/  FMUL.FTZ R174, R113, UR6 ;  /* 0x0000000671ae7c20 */ /* 0x000fe20008410000 */
[----:B------:R-:W-:Y:S01]  /*4a60*/  FMUL.FTZ R110, R115, UR6 ;  /* 0x00000006736e7c20 */ /* 0x000fe20008410000 */
[----:B------:R-:W-:Y:S01]  /*4a70*/  FMUL.FTZ R176, R116, UR6 ;  /* 0x0000000674b07c20 */ /* 0x000fe20008410000 */
[----:B------:R-:W-:Y:S01]  /*4a80*/  FMUL.FTZ R112, R118, UR6 ;  /* 0x0000000676707c20 */ /* 0x000fe20008410000 */
[----:B------:R-:W-:Y:S01]  /*4a90*/  FMUL.FTZ R178, R117, UR6 ;  /* 0x0000000675b27c20 */ /* 0x000fe20008410000 */
[----:B------:R-:W-:Y:S01]  /*4aa0*/  FMUL.FTZ R114, R119, UR6 ;  /* 0x0000000677727c20 */ /* 0x000fe20008410000 */
[----:B------:R-:W2:Y:S01]  /*4ab0*/  MUFU.TANH R140, R140 ;  /* 0x0000008c008c7308 */ /* 0x000ea20000002400 */
        /* <DEDUP_REMOVED lines=21> */
[----:B------:R-:W-:-:S02]  /*4c10*/  UIADD3 UR8, UR8, 0x2a840, URZ ;  /* 0x0002a84008087890 */ /* 0x000fc4000fffe03f */
[----:B------:R-:W2:Y:S01]  /*4c20*/  MUFU.TANH R90, R90 ;  /* 0x0000005a005a7308 */ /* 0x000ea20000002400 */
[----:B---3--:R-:W-:Y:S01]  /*4c30*/  FMNMX.FTZ R11, R88, R11, !PT ;  /* 0x0000000b580b7209 */ /* 0x008fe20007810000 */
[----:B------:R-:W-:-:S06]  /*4c40*/  UPRMT UR8, UR11, 0x654, UR8 ;  /* 0x000006540b087896 */ /* 0x000fcc0008000008 */
[----:B------:R-:W3:Y:S01]  /*4c50*/  MUFU.TANH R144, R144 ;  /* 0x0000009000907308 */ /* 0x000ee20000002400 */
[----:B-1----:R-:W-:Y:S02]  /*4c60*/  FMNMX.FTZ R9, R142, R9, !PT ;  /* 0x000000098e097209 */ /* 0x002fe40007810000 */
[----:B------:R-:W-:Y:S05]  /*4c70*/  SYNCS.ARRIVE.TRANS64.RED.A1T0 RZ, [UR8], RZ ;  /* 0x000000ffffff79a7 */ /* 0x000fea0008100408 */
        /* <DEDUP_REMOVED lines=77> */
[----:B-1----:R-:W-:Y:S02]  /*5150*/  FMNMX.FTZ R11, R134, R11, !PT ;  /* 0x0000000b860b7209 */ /* 0x002fe40007810000 */
[----:B--2---:R-:W-:-:S05]  /*5160*/  FMNMX.FTZ R9, R190, R9, !PT ;  /* 0x00000009be097209 */ /* 0x004fca0007810000 */
[----:B0-----:R-:W0:Y:S01]  /*5170*/  SHFL.BFLY PT, R8, R9, 0x2, 0x1f ;  /* 0x0c401f0009087f89 */ /* 0x001e2200000e0000 */
[----:B---3--:R-:W-:-:S05]  /*5180*/  FMNMX.FTZ R10, R188, R11, !PT ;  /* 0x0000000bbc0a7209 */ /* 0x008fca0007810000 */
        /* <DEDUP_REMOVED lines=39> */
[----:B------:R-:W-:Y:S01]  /*5400*/  FFMA.FTZ R95, R158, R11, -R107 ;  /* 0x0000000b9e5f7223 */ /* 0x000fe2000001086b */
[----:B------:R-:W1:Y:S01]  /*5410*/  MUFU.EX2 R14, R14 ;  /* 0x0000000e000e7308 */ /* 0x000e620000000800 */
        /* <DEDUP_REMOVED lines=15> */
[----:B------:R-:W2:Y:S01]  /*5510*/  MUFU.EX2 R137, R137 ;  /* 0x0000008900897308 */ /* 0x000ea20000000800 */
        /* <DEDUP_REMOVED lines=8> */
[----:B0-----:R-:W-:Y:S01]  /*55a0*/  FADD.FTZ R3, R136, R3 ;  /* 0x0000000388037221 */ /* 0x001fe20000010000 */
[-C--:B------:R-:W-:Y:S01]  /*55b0*/  FFMA.FTZ R105, R186, R11.reuse, -R107 ;  /* 0x0000000bba697223 */ /* 0x080fe2000001086b */
[-C--:B------:R-:W-:Y:S01]  /*55c0*/  FFMA.FTZ R130, R130, R11.reuse, -R109 ;  /* 0x0000000b82827223 */ /* 0x080fe2000001086d */
[-C--:B------:R-:W-:Y:S01]  /*55d0*/  FFMA.FTZ R158, R132, R11.reuse, -R107 ;  /* 0x0000000b849e7223 */ /* 0x080fe2000001086b */
[-C--:B------:R-:W-:Y:S01]  /*55e0*/  FFMA.FTZ R134, R134, R11.reuse, -R109 ;  /* 0x0000000b86867223 */ /* 0x080fe2000001086d */
[-C--:B------:R-:W-:Y:S01]  /*55f0*/  FFMA.FTZ R107, R190, R11.reuse, -R107 ;  /* 0x0000000bbe6b7223 */ /* 0x080fe2000001086b */
[----:B------:R-:W-:Y:S01]  /*5600*/  FFMA.FTZ R109, R188, R11, -R109 ;  /* 0x0000000bbc6d7223 */ /* 0x000fe2000001086d */
[----:B------:R-:W0:Y:S01]  /*5610*/  MUFU.EX2 R139, R139 ;  /* 0x0000008b008b7308 */ /* 0x000e220000000800 */
[----:B--2---:R-:W-:-:S07]  /*5620*/  FADD.FTZ R0, R137, R0 ;  /* 0x0000000089007221 */ /* 0x004fce0000010000 */
[----:B------:R-:W2:Y:S01]  /*5630*/  MUFU.EX2 R21, R21 ;  /* 0x0000001500157308 */ /* 0x000ea20000000800 */
[----:B-1----:R-:W-:-:S07]  /*5640*/  FADD.FTZ R92, R138, R3 ;  /* 0x000000038a5c7221 */ /* 0x002fce0000010000 */
[----:B------:R-:W1:Y:S01]  /*5650*/  MUFU.EX2 R20, R20 ;  /* 0x0000001400147308 */ /* 0x000e620000000800 */
[----:B0-----:R-:W-:-:S07]  /*5660*/  FADD.FTZ R3, R139, R0 ;  /* 0x000000008b037221 */ /* 0x001fce0000010000 */
        /* <DEDUP_REMOVED lines=79> */
[----:B--2---:R-:W-:Y:S01]  /*5b60*/  FADD.FTZ R0, R159, R0 ;  /* 0x000000009f007221 */ /* 0x004fe20000010000 */
[----:B-1----:R-:W-:-:S03]  /*5b70*/  FADD.FTZ R3, R107, R92 ;  /* 0x0000005c6b037221 */ /* 0x002fc60000010000 */
[----:B0-----:R-:W-:Y:S01]  /*5b80*/  FADD.FTZ R0, R109, R0 ;  /* 0x000000006d007221 */ /* 0x001fe20000010000 */
[----:B------:R-:W-:Y:S06]  /*5b90*/  @!P0 BRA `(.L_x_208) ;  /* 0x0000000000048947 */ /* 0x000fec0003800000 */
[----:B------:R-:W-:Y:S01]  /*5ba0*/  BPT.TRAP 0x1 ;  /* 0x000000040000795c */ /* 0x000fe20000300000 */
.L_x_208:
        /* <DEDUP_REMOVED lines=34> */
.L_x_198:
        /* <DEDUP_REMOVED lines=67> */
.L_x_210:
        /* <DEDUP_REMOVED lines=9> */
.L_x_211:
[----:B-1----:R-:W-:Y:S05]  /*6290*/  @P1 BRA `(.L_x_212) ;  /* 0x0000000000081947 */ /* 0x002fea0003800000 */
[----:B------:R-:W1:Y:S02]  /*62a0*/  SYNCS.PHASECHK.TRANS64.TRYWAIT P1, [UR5+0x2a850], R4 ;  /* 0x02a85004ff0075a7 */ /* 0x000e640008020145 */
[----:B-1----:R-:W-:Y:S05]  /*62b0*/  @!P1 BRA `(.L_x_213) ;  /* 0x0000007c006c9947 */ /* 0x002fea0003800000 */
.L_x_212:
[----:B------:R-:W-:Y:S01]  /*62c0*/  UIADD3 UR4, UR4, 0x400, URZ ;  /* 0x0000040004047890 */ /* 0x000fe2000fffe03f */
[----:B------:R-:W-:Y:S01]  /*62d0*/  WARPGROUP.ARRIVE ;  /* 0x00000000000079c5 */ /* 0x000fe20000000000 */
[----:B------:R-:W-:Y:S01]  /*62e0*/  UMOV UR11, 0x40000040 ;  /* 0x40000040000b7882 */ /* 0x000fe20000000000 */
[----:B01----:R-:W0:Y:S01]  /*62f0*/  SHFL.BFLY PT, R4, R3, 0x2, 0x1f ;  /* 0x0c401f0003047f89 */ /* 0x003e2200000e0000 */
[----:B------:R-:W-:Y:S01]  /*6300*/  USHF.R.U32.HI UR4, URZ, 0x4, UR4 ;  /* 0x000000043f047899 */ /* 0x000fe20008011604 */
[----:B------:R-:W-:Y:S02]  /*6310*/  IMAD.MOV.U32 R13, RZ, RZ, RZ ;  /* 0x000000ffff0d7224 */ /* 0x000fe400078e00ff */
[----:B------:R-:W1:Y:S01]  /*6320*/  SHFL.BFLY PT, R5, R0, 0x2, 0x1f ;  /* 0x0c401f0000057f89 */ /* 0x000e6200000e0000 */
[----:B------:R-:W-:-:S04]  /*6330*/  ULOP3.LUT UR4, UR4, 0x3fff, URZ, 0xc0, !UPT ;  /* 0x00003fff04047892 */ /* 0x000fc8000f8ec03f */
[----:B------:R-:W-:-:S04]  /*6340*/  ULOP3.LUT UR4, UR4, 0x3000000, URZ, 0xfc, !UPT ;  /* 0x0300000004047892 */ /* 0x000fc8000f8efc3f */
[----:B------:R-:W-:-:S04]  /*6350*/  UIMAD UR4, UR38, 0x600, UR4 ;  /* 0x00000600260478a4 */ /* 0x000fc8000f8e0204 */
[----:B------:R-:W-:-:S03]  /*6360*/  UIADD3 UR6, UR4, 0x80, URZ ;  /* 0x0000008004067890 */ /* 0x000fc6000fffe03f */
[----:B------:R-:W-:Y:S02]  /*6370*/  UMOV UR10, UR4 ;  /* 0x00000004000a7c82 */ /* 0x000fe40008000000 */
[----:B------:R-:W-:Y:S01]  /*6380*/  HGMMA.64x128x16.F32 R24, R136, gdesc[UR8].tnspB, R24, gsb0 ;  /* 0x41e0000888187df0 */ /* 0x000fe20008000818 */
[----:B------:R-:W-:Y:S01]  /*6390*/  UMOV UR11, 0x40000040 ;  /* 0x40000040000b7882 */ /* 0x000fe20000000000 */
[----:B------:R-:W-:Y:S01]  /*63a0*/  UMOV UR10, UR6 ;  /* 0x00000006000a7c82 */ /* 0x000fe20008000000 */
[----:B------:R-:W-:Y:S01]  /*63b0*/  UIADD3 UR6, UR4, 0x100, URZ ;  /* 0x0000010004067890 */ /* 0x000fe2000fffe03f */
[----:B0-----:R-:W-:Y:S01]  /*63c0*/  FADD.FTZ R4, R4, R3 ;  /* 0x0000000304047221 */ /* 0x001fe20000010000 */
[----:B------:R-:W-:Y:S01]  /*63d0*/  MOV R3, 0xff800000 ;  /* 0xff80000000037802 */ /* 0x000fe20000000f00 */
[----:B-1----:R-:W-:Y:S01]  /*63e0*/  FADD.FTZ R6, R5, R0 ;  /* 0x0000000005067221 */ /* 0x002fe20000010000 */
[----:B------:R-:W-:Y:S02]  /*63f0*/  IMAD.MOV.U32 R0, RZ, RZ, -0x800000 ;  /* 0xff800000ff007424 */ /* 0x000fe400078e00ff */
        /* <DEDUP_REMOVED lines=37> */
[----:B------:R-:W-:Y:S01]  /*6650*/  HGMMA.64x128x16.F32 R24, R152, gdesc[UR8].tnspB, R24, gsb0 ;  /* 0x41e0000898187df0 */ /* 0x000fe20008000818 */
[----:B------:R-:W-:Y:S01]  /*6660*/  UMOV UR10, UR4 ;  /* 0x00000004000a7c82 */ /* 0x000fe20008000000 */
[----:B------:R-:W-:Y:S01]  /*6670*/  UMOV UR11, 0x40000040 ;  /* 0x40000040000b7882 */ /* 0x000fe20000000000 */
[----:B------:R-:W-:Y:S02]  /*6680*/  WARPGROUP.DEPBAR.LE gsb0, 0x0 ;  /* 0x00008000000079c5 */ /* 0x000fe40000010000 */
[----:B------:R-:W-:-:S07]  /*6690*/  WARPGROUP.ARRIVE ;  /* 0x00000000000079c5 */ /* 0x000fce0000000000 */
[----:B------:R-:W-:Y:S03]  /*66a0*/  HGMMA.64x128x16.F32 R24, R156, gdesc[UR8].tnspB, R24, gsb0 ;  /* 0x41e000089c187df0 */ /* 0x000fe60008000818 */
[----:B------:R-:W-:Y:S02]  /*66b0*/  WARPGROUP.DEPBAR.LE gsb0, 0x0 ;  /* 0x00008000000079c5 */ /* 0x000fe40000010000 */
[----:B0-23--:R-:W-:Y:S05]  /*66c0*/  @!P0 BRA `(.L_x_214) ;  /* 0x0000000000048947 */ /* 0x00dfea0003800000 */
[----:B------:R-:W-:Y:S01]  /*66d0*/  BPT.TRAP 0x1 ;  /* 0x000000040000795c */ /* 0x000fe20000300000 */
.L_x_214:
[----:B------:R-:W-:Y:S01]  /*66e0*/  UIADD3 UR4, UR5, 0x2a860, URZ ;  /* 0x0002a86005047890 */ /* 0x000fe2000fffe03f */
[-C--:B------:R-:W-:Y:S01]  /*66f0*/  FMUL.FTZ R6, R29, R5.reuse ;  /* 0x000000051d067220 */ /* 0x080fe20000410000 */
[----:B------:R-:W-:Y:S01]  /*6700*/  UIADD3 UR38, UR38, 0x1, URZ ;  /* 0x0000000126267890 */ /* 0x000fe2000fffe03f */
[-C--:B------:R-:W-:Y:S01]  /*6710*/  FMUL.FTZ R94, R32, R5.reuse ;  /* 0x00000005205e7220 */ /* 0x080fe20000410000 */
[----:B------:R-:W-:Y:S01]  /*6720*/  UPRMT UR4, UR7, 0x654, UR4 ;  /* 0x0000065407047896 */ /* 0x000fe20008000004 */
[-C--:B------:R-:W-:Y:S01]  /*6730*/  FMUL.FTZ R89, R33, R5.reuse ;  /* 0x0000000521597220 */ /* 0x080fe20000410000 */
[----:B------:R-:W-:Y:S01]  /*6740*/  UISETP.NE.AND UP0, UPT, UR38, 0x2, UPT ;  /* 0x000000022600788c */ /* 0x000fe2000bf05270 */
[----:B------:R-:W-:Y:S01]  /*6750*/  FMUL.FTZ R90, R36, R5 ;  /* 0x00000005245a7220 */ /* 0x000fe20000410000 */
[----:B------:R-:W-:Y:S01]  /*6760*/  FMUL.FTZ R92, R34, R13 ;  /* 0x0000000d225c7220 */ /* 0x000fe20000410000 */
[-C--:B------:R-:W-:Y:S01]  /*6770*/  FMUL.FTZ R95, R24, R5.reuse ;  /* 0x00000005185f7220 */ /* 0x080fe20000410000 */
[-C--:B------:R-:W-:Y:S01]  /*6780*/  FMUL.FTZ R12, R25, R5.reuse ;  /* 0x00000005190c7220 */ /* 0x080fe20000410000 */
[-C--:B------:R-:W-:Y:S01]  /*6790*/  FMUL.FTZ R91, R28, R5.reuse ;  /* 0x000000051c5b7220 */ /* 0x080fe20000410000 */
[-C--:B------:R-:W-:Y:S01]  /*67a0*/  FMUL.FTZ R37, R37, R5.reuse ;  /* 0x0000000525257220 */ /* 0x080fe20000410000 */
[----:B------:R-:W-:Y:S01]  /*67b0*/  SYNCS.ARRIVE.TRANS64.RED.A1T0 RZ, [UR4], RZ ;  /* 0x000000ffffff79a7 */ /* 0x000fe20008100404 */
[----:B------:R-:W-:Y:S01]  /*67c0*/  USEL UR4, URZ, 0x1, UP0 ;  /* 0x000000013f047887 */ /* 0x000fe20008000000 */
        /* <DEDUP_REMOVED lines=51> */
[----:B------:R-:W-:Y:S01]  /*6b00*/  PLOP3.LUT P0, PT, PT, PT, PT, 0x8, 0x0 ;  /* 0x000000000000781c */ /* 0x000fe20003f0e170 */
[-C--:B------:R-:W-:Y:S01]  /*6b10*/  FMUL.FTZ R82, R82, R13.reuse ;  /* 0x0000000d52527220 */ /* 0x080fe20000410000 */
[-C--:B------:R-:W-:Y:S01]  /*6b20*/  FMUL.FTZ R83, R83, R13.reuse ;  /* 0x0000000d53537220 */ /* 0x080fe20000410000 */
[-C--:B------:R-:W-:Y:S01]  /*6b30*/  FMUL.FTZ R86, R86, R13.reuse ;  /* 0x0000000d56567220 */ /* 0x080fe20000410000 */
[----:B------:R-:W-:Y:S01]  /*6b40*/  FMUL.FTZ R87, R87, R13 ;  /* 0x0000000d57577220 */ /* 0x000fe20000410000 */
[----:B------:R-:W-:Y:S01]  /*6b50*/  VIADD R162, R162, 0x1 ;  /* 0x00000001a2a27836 */ /* 0x000fe20000000000 */
[----:B------:R-:W-:-:S02]  /*6b60*/  USEL UR38, UR38, URZ, UP0 ;  /* 0x0000003f26267287 */ /* 0x000fc40008000000 */
[----:B------:R-:W-:-:S12]  /*6b70*/  ULOP3.LUT UR39, UR39, UR4, URZ, 0x3c, !UPT ;  /* 0x0000000427277292 */ /* 0x000fd8000f8e3c3f */
.L_x_190:
[----:B------:R-:W0:Y:S01]  /*6b80*/  S2R R5, SR_CgaCtaId ;  /* 0x0000000000057919 */ /* 0x000e220000008800 */
[----:B------:R-:W-:Y:S01]  /*6b90*/  MOV R28, 0x400 ;  /* 0x00000400001c7802 */ /* 0x000fe20000000f00 */
[----:B------:R-:W-:Y:S01]  /*6ba0*/  BSSY B0, `(.L_x_215) ;  /* 0x00001f4000007945 */ /* 0x000fe20003800000 */
[----:B------:R-:W-:Y:S02]  /*6bb0*/  BAR.SYNC.DEFER_BLOCKING 0x5, 0x180 ;  /* 0x0146000000007b1d */ /* 0x000fe40000010000 */
[----:B0-----:R-:W-:-:S05]  /*6bc0*/  LEA R28, R5, R28, 0x18 ;  /* 0x0000001c051c7211 */ /* 0x001fca00078ec0ff */
[----:B------:R0:W1:Y:S01]  /*6bd0*/  LDS.128 R48, [R28+0x2a8d0] ;  /* 0x02a8d0001c307984 */ /* 0x0000620000000c00 */
[----:B------:R-:W-:Y:S06]  /*6be0*/  BAR.ARV 0x4, 0x180 ;  /* 0x0106000000007b1d */ /* 0x000fec0000002000 */
[----:B------:R-:W-:Y:S05]  /*6bf0*/  @P0 BRA `(.L_x_216) ;  /* 0x0000001400000947 */ /* 0x000fea0003800000 */
[----:B------:R-:W2:Y:S01]  /*6c00*/  S2R R5, SR_SWINHI ;  /* 0x0000000000057919 */ /* 0x000ea20000002f00 */
[----:B------:R-:W-:Y:S01]  /*6c10*/  F2FP.F16.F32.PACK_AB R7, R7, R8 ;  /* 0x000000080707723e */ /* 0x000fe200000000ff */
[----:B------:R-:W-:Y:S01]  /*6c20*/  ULDC.64 UR4, c[0x0][0xc08] ;  /* 0x0003020000047ab9 */ /* 0x000fe20000000a00 */
        /* <DEDUP_REMOVED lines=10> */
[----:B------:R-:W-:-:S02]  /*6cd0*/  MOV R20, R28 ;  /* 0x0000001c00147202 */ /* 0x000fc40000000f00 */
[----:B--2---:R-:W-:-:S03]  /*6ce0*/  MOV R21, R5 ;  /* 0x0000000500157202 */ /* 0x004fc60000000f00 */
[----:B------:R-:W-:-:S03]  /*6cf0*/  IMAD.WIDE R4, R168, 0x2, R20 ;  /* 0x00000002a8047825 */ /* 0x000fc600078e0214 */
[C---:B------:R-:W-:Y:S02]  /*6d00*/  IADD3 R97, P6, R4.reuse, 0x20, RZ ;  /* 0x0000002004617810 */ /* 0x040fe40007fde0ff */
[C---:B------:R-:W-:Y:S02]  /*6d10*/  LOP3.LUT R9, R4.reuse, 0x380, RZ, 0xc0, !PT ;  /* 0x0000038004097812 */ /* 0x040fe400078ec0ff */
[C---:B------:R-:W-:Y:S01]  /*6d20*/  IADD3 R99, P5, R4.reuse, 0x40, RZ ;  /* 0x0000004004637810 */ /* 0x040fe20007fbe0ff */
[--C-:B------:R-:W-:Y:S01]  /*6d30*/  IMAD.X R31, RZ, RZ, R5.reuse, P6 ;  /* 0x000000ffff1f7224 */ /* 0x100fe200030e0605 */
[C---:B------:R-:W-:Y:S02]  /*6d40*/  IADD3 R101, P4, R4.reuse, 0x60, RZ ;  /* 0x0000006004657810 */ /* 0x040fe40007f9e0ff */
[----:B------:R-:W-:Y:S01]  /*6d50*/  IADD3 R103, P3, R4, 0x4000, RZ ;  /* 0x0000400004677810 */ /* 0x000fe20007f7e0ff */
[--C-:B------:R-:W-:Y:S01]  /*6d60*/  IMAD.X R27, RZ, RZ, R5.reuse, P5 ;  /* 0x000000ffff1b7224 */ /* 0x100fe200028e0605 */
[----:B------:R-:W-:Y:S01]  /*6d70*/  LOP3.LUT R14, R97, 0x380, RZ, 0xc0, !PT ;  /* 0x00000380610e7812 */ /* 0x000fe200078ec0ff */
[----:B------:R-:W-:Y:S01]  /*6d80*/  IMAD.X R15, RZ, RZ, R5, P4 ;  /* 0x000000ffff0f7224 */ /* 0x000fe200020e0605 */
[----:B------:R-:W-:-:S02]  /*6d90*/  SHF.R.U64 R9, R9, 0x3, RZ ;  /* 0x0000000309097819 */ /* 0x000fc400000012ff */
[----:B------:R-:W-:Y:S02]  /*6da0*/  LOP3.LUT R24, R99, 0x380, RZ, 0xc0, !PT ;  /* 0x0000038063187812 */ /* 0x000fe400078ec0ff */
[----:B-1----:R-:W-:Y:S02]  /*6db0*/  LOP3.LUT R48, R101, 0x380, RZ, 0xc0, !PT ;  /* 0x0000038065307812 */ /* 0x002fe400078ec0ff */
[----:B------:R-:W-:Y:S02]  /*6dc0*/  LOP3.LUT R72, R103, 0x380, RZ, 0xc0, !PT ;  /* 0x0000038067487812 */ /* 0x000fe400078ec0ff */
[C---:B------:R-:W-:Y:S02]  /*6dd0*/  IADD3 R105, P2, R4.reuse, 0x4020, RZ ;  /* 0x0000402004697810 */ /* 0x040fe40007f5e0ff */
[C---:B------:R-:W-:Y:S02]  /*6de0*/  IADD3 R107, P1, R4.reuse, 0x4040, RZ ;  /* 0x00004040046b7810 */ /* 0x040fe40007f3e0ff */
[----:B------:R-:W-:Y:S01]  /*6df0*/  IADD3 R109, P0, R4, 0x4060, RZ ;  /* 0x00004060046d7810 */ /* 0x000fe20007f1e0ff */
[--C-:B------:R-:W-:Y:S01]  /*6e00*/  IMAD.X R13, RZ, RZ, R5.reuse, P2 ;  /* 0x000000ffff0d7224 */ /* 0x100fe200010e0605 */
[----:B------:R-:W-:Y:S01]  /*6e10*/  SHF.R.U64 R14, R14, 0x3, RZ ;  /* 0x000000030e0e7819 */ /* 0x000fe200000012ff */
[--C-:B------:R-:W-:Y:S01]  /*6e20*/  IMAD.X R11, RZ, RZ, R5.reuse, P1 ;  /* 0x000000ffff0b7224 */ /* 0x100fe200008e0605 */
[----:B------:R-:W-:Y:S01]  /*6e30*/  LOP3.LUT R4, R9, R4, RZ, 0x3c, !PT ;  /* 0x0000000409047212 */ /* 0x000fe200078e3cff */
[----:B------:R-:W-:Y:S01]  /*6e40*/  IMAD.X R9, RZ, RZ, R5, P0 ;  /* 0x000000ffff097224 */ /* 0x000fe200000e0605 */
[----:B------:R-:W-:-:S02]  /*6e50*/  SHF.R.U64 R24, R24, 0x3, RZ ;  /* 0x0000000318187819 */ /* 0x000fc400000012ff */
[----:B------:R-:W-:Y:S02]  /*6e60*/  SHF.R.U64 R48, R48, 0x3, RZ ;  /* 0x0000000330307819 */ /* 0x000fe400000012ff */
[----:B------:R-:W-:Y:S02]  /*6e70*/  SHF.R.U64 R72, R72, 0x3, RZ ;  /* 0x0000000348487819 */ /* 0x000fe400000012ff */
[----:B------:R-:W-:Y:S02]  /*6e80*/  LOP3.LUT R30, R14, R97, RZ, 0x3c, !PT ;  /* 0x000000610e1e7212 */ /* 0x000fe400078e3cff */
[-C--:B------:R-:W-:Y:S02]  /*6e90*/  IADD3.X R25, RZ, R5.reuse, RZ, P3, !PT ;  /* 0x00000005ff197210 */ /* 0x080fe40001ffe4ff */
[----:B------:R-:W-:Y:S02]  /*6ea0*/  MOV R97, R4 ;  /* 0x0000000400617202 */ /* 0x000fe40000000f00 */
[----:B------:R-:W-:-:S02]  /*6eb0*/  LOP3.LUT R26, R24, R99, RZ, 0x3c, !PT ;  /* 0x00000063181a7212 */ /* 0x000fc400078e3cff */
[----:B------:R-:W-:Y:S01]  /*6ec0*/  F2FP.F16.F32.PACK_AB R5, R10, R93 ;  /* 0x0000005d0a05723e */ /* 0x000fe200000000ff */
[----:B------:R-:W1:Y:S01]  /*6ed0*/  LDC.64 R98, c[0x0][0xc00] ;  /* 0x00030000ff627b82 */ /* 0x000e620000000a00 */
[----:B------:R-:W-:Y:S02]  /*6ee0*/  LOP3.LUT R14, R48, R101, RZ, 0x3c, !PT ;  /* 0x00000065300e7212 */ /* 0x000fe400078e3cff */
[----:B------:R-:W-:Y:S02]  /*6ef0*/  LOP3.LUT R24, R72, R103, RZ, 0x3c, !PT ;  /* 0x0000006748187212 */ /* 0x000fe400078e3cff */
[----:B------:R-:W-:Y:S02]  /*6f00*/  LOP3.LUT R10, R105, 0x380, RZ, 0xc0, !PT ;  /* 0x00000380690a7812 */ /* 0x000fe400078ec0ff */
[----:B------:R-:W-:Y:S02]  /*6f10*/  LOP3.LUT R48, R107, 0x380, RZ, 0xc0, !PT ;  /* 0x000003806b307812 */ /* 0x000fe400078ec0ff */
[----:B------:R-:W-:-:S02]  /*6f20*/  LOP3.LUT R72, R109, 0x380, RZ, 0xc0, !PT ;  /* 0x000003806d487812 */ /* 0x000fc400078ec0ff */
[----:B------:R-:W-:Y:S02]  /*6f30*/  SHF.R.U64 R10, R10, 0x3, RZ ;  /* 0x000000030a0a7819 */ /* 0x000fe400000012ff */
[----:B------:R-:W-:Y:S02]  /*6f40*/  SHF.R.U64 R48, R48, 0x3, RZ ;  /* 0x0000000330307819 */ /* 0x000fe400000012ff */
[----:B------:R-:W-:Y:S02]  /*6f50*/  SHF.R.U64 R72, R72, 0x3, RZ ;  /* 0x0000000348487819 */ /* 0x000fe400000012ff */
[----:B------:R-:W-:Y:S01]  /*6f60*/  F2FP.F16.F32.PACK_AB R4, R12, R95 ;  /* 0x0000005f0c04723e */ /* 0x000fe200000000ff */
[----:B------:R-:W-:Y:S01]  /*6f70*/  BAR.SYNC.DEFER_BLOCKING 0x1, 0x100 ;  /* 0x0044000000007b1d */ /* 0x000fe20000010000 */
[----:B------:R-:W-:Y:S02]  /*6f80*/  LOP3.LUT R12, R10, R105, RZ, 0x3c, !PT ;  /* 0x000000690a0c7212 */ /* 0x000fe400078e3cff */
[----:B------:R-:W-:-:S02]  /*6f90*/  LOP3.LUT R10, R48, R107, RZ, 0x3c, !PT ;  /* 0x0000006b300a7212 */ /* 0x000fc400078e3cff */
[----:B------:R-:W-:Y:S02]  /*6fa0*/  LOP3.LUT R8, R72, R109, RZ, 0x3c, !PT ;  /* 0x0000006d48087212 */ /* 0x000fe400078e3cff */
[----:B------:R-:W-:Y:S02]  /*6fb0*/  MOV R72, R10 ;  /* 0x0000000a00487202 */ /* 0x000fe40000000f00 */
[----:B------:R-:W-:Y:S02]  /*6fc0*/  MOV R48, R8 ;  /* 0x0000000800307202 */ /* 0x000fe40000000f00 */
[----:B------:R-:W-:Y:S02]  /*6fd0*/  MOV R96, R30 ;  /* 0x0000001e00607202 */ /* 0x000fe40000000f00 */
[----:B------:R-:W-:Y:S01]  /*6fe0*/  F2FP.F16.F32.PACK_AB R8, R89, R94 ;  /* 0x0000005e5908723e */ /* 0x000fe200000000ff */
[----:B------:R-:W2:Y:S01]  /*6ff0*/  LDC.64 R30, c[0x0][0xc00] ;  /* 0x00030000ff1e7b82 */ /* 0x000ea20000000a00 */
[----:B------:R-:W-:-:S02]  /*7000*/  F2FP.F16.F32.PACK_AB R9, R35, R92 ;  /* 0x0000005c2309723e */ /* 0x000fc400000000ff */
[----:B------:R-:W-:Y:S02]  /*7010*/  F2FP.F16.F32.PACK_AB R10, R37, R90 ;  /* 0x0000005a250a723e */ /* 0x000fe400000000ff */
[----:B------:R-:W-:Y:S02]  /*7020*/  F2FP.F16.F32.PACK_AB R11, R39, R38 ;  /* 0x00000026270b723e */ /* 0x000fe400000000ff */
[----:B------:R-:W-:Y:S02]  /*7030*/  MOV R95, R26 ;  /* 0x0000001a005f7202 */ /* 0x000fe40000000f00 */
[----:B------:R-:W-:Y:S01]  /*7040*/  MOV R93, R14 ;  /* 0x0000000e005d7202 */ /* 0x000fe20000000f00 */
[----:B------:R3:W-:Y:S01]  /*7050*/  STSM.16.M88.4 [R97], R4 ;  /* 0x0000000461007844 */ /* 0x0007e20000000200 */
[----:B------:R-:W-:Y:S02]  /*7060*/  MOV R88, R12 ;  /* 0x0000000c00587202 */ /* 0x000fe40000000f00 */
[----:B------:R-:W-:Y:S01]  /*7070*/  MOV R91, R24 ;  /* 0x00000018005b7202 */ /* 0x000fe20000000f00 */
[----:B------:R-:W-:Y:S01]  /*7080*/  STSM.16.M88.4 [R96], R8 ;  /* 0x0000000860007844 */ /* 0x000fe20000000200 */
[----:B------:R-:W-:-:S02]  /*7090*/  F2FP.F16.F32.PACK_AB R12, R33, R36 ;  /* 0x00000024210c723e */ /* 0x000fc400000000ff */
[----:B------:R-:W-:Y:S01]  /*70a0*/  F2FP.F16.F32.PACK_AB R13, R29, R34 ;  /* 0x000000221d0d723e */ /* 0x000fe200000000ff */
[----:B------:R-:W-:Y:S01]  /*70b0*/  IMAD.MOV.U32 R29, RZ, RZ, RZ ;  /* 0x000000ffff1d7224 */ /* 0x000fe200078e00ff */
[----:B------:R-:W-:Y:S02]  /*70c0*/  F2FP.F16.F32.PACK_AB R14, R53, R52 ;  /* 0x00000034350e723e */ /* 0x000fe400000000ff */
[----:B------:R-:W-:Y:S02]  /*70d0*/  F2FP.F16.F32.PACK_AB R15, R55, R54 ;  /* 0x00000036370f723e */ /* 0x000fe400000000ff */
[----:B------:R-:W-:Y:S01]  /*70e0*/  F2FP.F16.F32.PACK_AB R24, R57, R56 ;  /* 0x000000383918723e */ /* 0x000fe200000000ff */
[----:B--2---:R-:W-:Y:S01]  /*70f0*/  IMAD.WIDE R30, R18, 0x4, R30 ;  /* 0x00000004121e7825 */ /* 0x004fe200078e021e */
[----:B------:R-:W-:Y:S01]  /*7100*/  F2FP.F16.F32.PACK_AB R25, R59, R58 ;  /* 0x0000003a3b19723e */ /* 0x000fe200000000ff */
[----:B------:R-:W2:Y:S01]  /*7110*/  LDC R56, c[0x0][0xbe8] ;  /* 0x0002fa00ff387b82 */ /* 0x000ea20000000800 */
[----:B---3--:R-:W-:-:S02]  /*7120*/  F2FP.F16.F32.PACK_AB R4, R41, R40 ;  /* 0x000000282904723e */ /* 0x008fc400000000ff */
[----:B------:R-:W-:Y:S02]  /*7130*/  F2FP.F16.F32.PACK_AB R5, R43, R42 ;  /* 0x0000002a2b05723e */ /* 0x000fe400000000ff */
[----:B------:R-:W-:Y:S02]  /*7140*/  F2FP.F16.F32.PACK_AB R6, R45, R44 ;  /* 0x0000002c2d06723e */ /* 0x000fe400000000ff */
[----:B------:R-:W-:Y:S02]  /*7150*/  F2FP.F16.F32.PACK_AB R7, R47, R46 ;  /* 0x0000002e2f07723e */ /* 0x000fe400000000ff */
[----:B------:R-:W-:Y:S02]  /*7160*/  F2FP.F16.F32.PACK_AB R26, R61, R60 ;  /* 0x0000003c3d1a723e */ /* 0x000fe400000000ff */
[----:B------:R-:W-:Y:S01]  /*7170*/  F2FP.F16.F32.PACK_AB R27, R63, R62 ;  /* 0x0000003e3f1b723e */ /* 0x000fe200000000ff */
[----:B------:R3:W-:Y:S01]  /*7180*/  STSM.16.M88.4 [R95], R4 ;  /* 0x000000045f007844 */ /* 0x0007e20000000200 */
[----:B------:R-:W-:-:S02]  /*7190*/  F2FP.F16.F32.PACK_AB R33, R75, R74 ;  /* 0x0000004a4b21723e */ /* 0x000fc400000000ff */
[----:B------:R-:W-:Y:S01]  /*71a0*/  F2FP.F16.F32.PACK_AB R34, R77, R76 ;  /* 0x0000004c4d22723e */ /* 0x000fe200000000ff */
[----:B------:R4:W-:Y:S01]  /*71b0*/  STSM.16.M88.4 [R93], R12 ;  /* 0x0000000c5d007844 */ /* 0x0009e20000000200 */
[----:B------:R-:W-:Y:S02]  /*71c0*/  F2FP.F16.F32.PACK_AB R35, R79, R78 ;  /* 0x0000004e4f23723e */ /* 0x000fe400000000ff */
[----:B------:R-:W-:Y:S01]  /*71d0*/  ISETP.NE.U32.AND P2, PT, RZ, UR4, PT ;  /* 0x00000004ff007c0c */ /* 0x000fe2000bf45070 */
[----:B------:R4:W-:Y:S01]  /*71e0*/  STSM.16.M88.4 [R91], R24 ;  /* 0x000000185b007844 */ /* 0x0009e20000000200 */
[----:B-1----:R-:W-:-:S03]  /*71f0*/  ISETP.NE.U32.AND P0, PT, R98, RZ, PT ;  /* 0x000000ff6200720c */ /* 0x002fc60003f05070 */
[----:B------:R4:W-:Y:S01]  /*7200*/  STSM.16.M88.4 [R88], R64 ;  /* 0x0000004058007844 */ /* 0x0009e20000000200 */
[----:B------:R-:W-:Y:S02]  /*7210*/  ISETP.NE.AND.EX P2, PT, RZ, UR5, PT, P2 ;  /* 0x00000005ff007c0c */ /* 0x000fe4000bf45320 */
[----:B------:R-:W-:Y:S01]  /*7220*/  ISETP.NE.AND.EX P0, PT, R99, RZ, PT, P0 ;  /* 0x000000ff6300720c */ /* 0x000fe20003f05300 */
[----:B------:R4:W-:Y:S04]  /*7230*/  STSM.16.M88.4 [R72], R32 ;  /* 0x0000002048007844 */ /* 0x0009e80000000200 */
[----:B------:R4:W-:Y:S01]  /*7240*/  STSM.16.M88.4 [R48], R80 ;  /* 0x0000005030007844 */ /* 0x0009e20000000200 */
[----:B------:R-:W-:Y:S05]  /*7250*/  BAR.SYNC.DEFER_BLOCKING 0x1, 0x100 ;  /* 0x0044000000007b1d */ /* 0x000fea0000010000 */
[----:B---3--:R-:W-:Y:S01]  /*7260*/  @P2 LEA R4, P3, R18, UR4, 0x2 ;  /* 0x0000000412042c11 */ /* 0x008fe2000f8610ff */
[----:B------:R-:W-:-:S03]  /*7270*/  ULDC UR4, c[0x0][0xa88] ;  /* 0x0002a20000047ab9 */ /* 0x000fc60000000800 */
[----:B------:R-:W-:Y:S02]  /*7280*/  @P2 LEA.HI.X R5, R18, UR5, R160, 0x2, P3 ;  /* 0x0000000512052c11 */ /* 0x000fe400098f14a0 */
[----:B------:R-:W-:Y:S01]  /*7290*/  MOV R7, UR4 ;  /* 0x0000000400077c02 */ /* 0x000fe20008000f00 */
[----:B------:R4:W5:Y:S01]  /*72a0*/  @P0 LDG.E R29, desc[UR36][R30.64] ;  /* 0x000000241e1d0981 */ /* 0x000962000c1e1900 */
[----:B--2---:R-:W-:-:S04]  /*72b0*/  ISETP.NE.AND P1, PT, R56, 0x1, PT ;  /* 0x000000013800780c */ /* 0x004fc80003f25270 */
[----:B------:R4:W5:Y:S09]  /*72c0*/  @P2 LDG.E R7, desc[UR36][R4.64] ;  /* 0x0000002404072981 */ /* 0x000972000c1e1900 */
[----:B------:R-:W1:Y:S08]  /*72d0*/  @P1 LDC R6, c[0x0][0xbec] ;  /* 0x0002fb00ff061b82 */ /* 0x000e700000000800 */
[----:B------:R-:W2:Y:S01]  /*72e0*/  @P1 LDC R11, c[0x0][0xbf0] ;  /* 0x0002fc00ff0b1b82 */ /* 0x000ea20000000800 */
[----:B----4-:R-:W-:Y:S05]  /*72f0*/  @P2 BRA `(.L_x_217) ;  /* 0x0000000000102947 */ /* 0x010fea0003800000 */
[----:B------:R-:W-:Y:S05]  /*7300*/  @!P0 BRA `(.L_x_217) ;  /* 0x00000000000c8947 */ /* 0x000fea0003800000 */
[----:B------:R-:W3:Y:S04]  /*7310*/  LDG.E R4, desc[UR36][R30.64] ;  /* 0x000000241e047981 */ /* 0x000ee8000c1e1900 */
[----:B-----5:R-:W3:Y:S02]  /*7320*/  LDG.E R7, desc[UR36][R30.64+0x4] ;  /* 0x000004241e077981 */ /* 0x020ee4000c1e1900 */
[----:B---3--:R-:W-:-:S07]  /*7330*/  IMAD.IADD R7, R7, 0x1, -R4 ;  /* 0x0000000107077824 */ /* 0x008fce00078e0a04 */
.L_x_217:
[----:B------:R-:W-:Y:S01]  /*7340*/  SHF.R.S32.HI R48, RZ, 0x1f, R22 ;  /* 0x0000001fff307819 */ /* 0x000fe20000011416 */
[----:B------:R-:W-:Y:S01]  /*7350*/  IMAD R15, R23, 0x80, R166 ;  /* 0x00000080170f7824 */ /* 0x000fe200078e02a6 */
[----:B------:R-:W-:Y:S01]  /*7360*/  ULDC.64 UR4, c[0x0][0xb90] ;  /* 0x0002e40000047ab9 */ /* 0x000fe20000000a00 */
[--C-:B-----5:R-:W-:Y:S01]  /*7370*/  SHF.R.S32.HI R31, RZ, 0x1f, R29.reuse ;  /* 0x0000001fff1f7819 */ /* 0x120fe2000001141d */
[----:B------:R-:W-:Y:S01]  /*7380*/  IMAD.MOV.U32 R30, RZ, RZ, R29 ;  /* 0x000000ffff1e7224 */ /* 0x000fe200078e001d */
[----:B------:R-:W-:Y:S01]  /*7390*/  SEL R160, R160, RZ, !P0 ;  /* 0x000000ffa0a07207 */ /* 0x000fe20004000000 */
[----:B------:R-:W-:Y:S01]  /*73a0*/  IMAD R5, R48, UR4, RZ ;  /* 0x0000000430057c24 */ /* 0x000fe2000f8e02ff */
[----:B------:R-:W-:Y:S01]  /*73b0*/  SEL R57, R18, RZ, !P0 ;  /* 0x000000ff12397207 */ /* 0x000fe20004000000 */
[----:B-1----:R-:W-:-:S04]  /*73c0*/  @P1 IMAD.HI.U32 R6, R15, R6, RZ ;  /* 0x000000060f061227 */ /* 0x002fc800078e00ff */
[----:B------:R-:W-:Y:S01]  /*73d0*/  IMAD.MOV.U32 R9, RZ, RZ, R15 ;  /* 0x000000ffff097224 */ /* 0x000fe200078e000f */
[----:B--2---:R-:W-:Y:S01]  /*73e0*/  @P1 SHF.R.U32.HI R9, RZ, R11, R6 ;  /* 0x0000000bff091219 */ /* 0x004fe20000011606 */
[C---:B------:R-:W-:Y:S01]  /*73f0*/  IMAD R13, R22.reuse, UR5, R5 ;  /* 0x00000005160d7c24 */ /* 0x040fe2000f8e0205 */
[----:B------:R-:W-:Y:S01]  /*7400*/  LEA R11, R161, R2, 0x6 ;  /* 0x00000002a10b7211 */ /* 0x000fe200078e30ff */
[----:B------:R-:W-:Y:S01]  /*7410*/  IMAD.WIDE.U32 R4, R22, UR4, R30 ;  /* 0x0000000416047c25 */ /* 0x000fe2000f8e001e */
[----:B------:R-:W-:-:S03]  /*7420*/  ULDC.64 UR4, c[0x0][0xb98] ;  /* 0x0002e60000047ab9 */ /* 0x000fc60000000a00 */
[----:B------:R-:W-:Y:S02]  /*7430*/  IMAD.IADD R5, R5, 0x1, R13 ;  /* 0x0000000105057824 */ /* 0x000fe400078e020d */
[----:B------:R-:W-:Y:S02]  /*7440*/  IMAD.MOV R13, RZ, RZ, -R9 ;  /* 0x000000ffff0d7224 */ /* 0x000fe400078e0a09 */
[----:B------:R-:W-:-:S04]  /*7450*/  IMAD.WIDE R20, R11, 0x2, R20 ;  /* 0x000000020b147825 */ /* 0x000fc800078e0214 */
[----:B------:R-:W-:Y:S01]  /*7460*/  IMAD R6, R160, UR4, RZ ;  /* 0x00000004a0067c24 */ /* 0x000fe2000f8e02ff */
[C---:B------:R-:W-:Y:S01]  /*7470*/  IADD3 R45, P6, R20.reuse, 0x4000, RZ ;  /* 0x00004000142d7810 */ /* 0x040fe20007fde0ff */
[----:B------:R-:W-:Y:S01]  /*7480*/  IMAD.WIDE.U32 R4, R57, UR4, R4 ;  /* 0x0000000439047c25 */ /* 0x000fe2000f8e0004 */
[----:B------:R-:W-:Y:S02]  /*7490*/  IADD3 R41, P5, R20, 0x5000, RZ ;  /* 0x0000500014297810 */ /* 0x000fe40007fbe0ff */
[----:B------:R-:W-:Y:S01]  /*74a0*/  LOP3.LUT R44, R45, 0x380, RZ, 0xc0, !PT ;  /* 0x000003802d2c7812 */ /* 0x000fe200078ec0ff */
[----:B------:R-:W-:Y:S01]  /*74b0*/  IMAD R11, R56, R13, R15 ;  /* 0x0000000d380b7224 */ /* 0x000fe200078e020f */
[----:B------:R-:W-:Y:S01]  /*74c0*/  SHF.R.S32.HI R13, RZ, 0x1f, R9 ;  /* 0x0000001fff0d7819 */ /* 0x000fe20000011409 */
[----:B------:R-:W-:Y:S01]  /*74d0*/  IMAD R8, R57, UR5, R6 ;  /* 0x0000000539087c24 */ /* 0x000fe2000f8e0206 */
[----:B------:R-:W-:Y:S01]  /*74e0*/  IADD3 R4, P2, R9, R4, RZ ;  /* 0x0000000409047210 */ /* 0x000fe20007f5e0ff */
[----:B------:R-:W-:Y:S01]  /*74f0*/  ULDC.64 UR4, c[0x0][0xb88] ;  /* 0x0002e20000047ab9 */ /* 0x000fe20000000a00 */
[----:B------:R-:W-:Y:S01]  /*7500*/  SHF.R.S32.HI R6, RZ, 0x1f, R11 ;  /* 0x0000001fff067819 */ /* 0x000fe2000001140b */
[----:B------:R-:W-:Y:S01]  /*7510*/  IMAD R18, R23, 0x80, R165 ;  /* 0x0000008017127824 */ /* 0x000fe200078e02a5 */
[----:B------:R-:W-:Y:S01]  /*7520*/  IADD3.X R5, R13, R5, R8, P2, !PT ;  /* 0x000000050d057210 */ /* 0x000fe200017fe408 */
[----:B------:R-:W-:Y:S01]  /*7530*/  IMAD R59, R7, R56, RZ ;  /* 0x00000038073b7224 */ /* 0x000fe200078e02ff */
[----:B------:R-:W-:Y:S01]  /*7540*/  IADD3 R9, P3, R20, 0x2000, RZ ;  /* 0x0000200014097810 */ /* 0x000fe20007f7e0ff */
[----:B------:R-:W-:Y:S01]  /*7550*/  IMAD R10, R6, UR4, RZ ;  /* 0x00000004060a7c24 */ /* 0x000fe2000f8e02ff */
[----:B------:R-:W-:Y:S01]  /*7560*/  IADD3 R15, P0, R20, 0x1000, RZ ;  /* 0x00001000140f7810 */ /* 0x000fe20007f1e0ff */
[----:B------:R-:W-:Y:S01]  /*7570*/  IMAD.WIDE.U32 R4, R11, UR4, R4 ;  /* 0x000000040b047c25 */ /* 0x000fe2000f8e0004 */
[----:B------:R-:W-:-:S02]  /*7580*/  LOP3.LUT R8, R9, 0x380, RZ, 0xc0, !PT ;  /* 0x0000038009087812 */ /* 0x000fc400078ec0ff */
[----:B------:R-:W-:Y:S01]  /*7590*/  LOP3.LUT R40, R41, 0x380, RZ, 0xc0, !PT ;  /* 0x0000038029287812 */ /* 0x000fe200078ec0ff */
[----:B------:R-:W-:Y:S01]  /*75a0*/  IMAD R13, R11, UR5, R10 ;  /* 0x000000050b0d7c24 */ /* 0x000fe2000f8e020a */
[----:B------:R-:W-:Y:S01]  /*75b0*/  ULDC.64 UR4, c[0x0][0xb50] ;  /* 0x0002d40000047ab9 */ /* 0x000fe20000000a00 */
[----:B------:R-:W-:Y:S01]  /*75c0*/  SHF.R.U64 R6, R8, 0x3, RZ ;  /* 0x0000000308067819 */ /* 0x000fe200000012ff */
[----:B------:R-:W-:Y:S01]  /*75d0*/  IMAD.X R7, RZ, RZ, R21, P3 ;  /* 0x000000ffff077224 */ /* 0x000fe200018e0615 */
[----:B------:R-:W-:Y:S01]  /*75e0*/  LEA R10, P4, R4, UR4, 0x2 ;  /* 0x00000004040a7c11 */ /* 0x000fe2000f8810ff */
[----:B------:R-:W-:Y:S01]  /*75f0*/  IMAD.IADD R5, R5, 0x1, R13 ;  /* 0x0000000105057824 */ /* 0x000fe200078e020d */
[----:B------:R-:W-:Y:S02]  /*7600*/  LOP3.LUT R6, R6, R9, RZ, 0x3c, !PT ;  /* 0x0000000906067212 */ /* 0x000fe400078e3cff */
[----:B------:R-:W-:Y:S01]  /*7610*/  IADD3 R9, P2, R20, 0x3000, RZ ;  /* 0x0000300014097810 */ /* 0x000fe20007f5e0ff */
[----:B------:R-:W-:Y:S01]  /*7620*/  SHFL.IDX PT, R52, R10, RZ, 0x1c1f ;  /* 0x001c1fff0a347589 */ /* 0x000fe200000e0000 */
[----:B------:R-:W-:Y:S01]  /*7630*/  LEA.HI.X R14, R4, UR5, R5, 0x2, P4 ;  /* 0x00000005040e7c11 */ /* 0x000fe2000a0f1405 */
[----:B------:R-:W-:Y:S01]  /*7640*/  VIADD R4, R18, 0x8 ;  /* 0x0000000812047836 */ /* 0x000fe20000000000 */
[----:B------:R-:W-:Y:S01]  /*7650*/  LOP3.LUT R8, R9, 0x380, RZ, 0xc0, !PT ;  /* 0x0000038009087812 */ /* 0x000fe200078ec0ff */
[----:B------:R-:W-:Y:S01]  /*7660*/  SHFL.IDX PT, R54, R10, 0x1, 0x1c1f ;  /* 0x003c1f000a367f89 */ /* 0x000fe200000e0000 */
[----:B------:R-:W-:Y:S01]  /*7670*/  IADD3.X R13, RZ, R21, RZ, P0, !PT ;  /* 0x00000015ff0d7210 */ /* 0x000fe200007fe4ff */
[----:B------:R-:W-:Y:S01]  /*7680*/  ULDC.64 UR4, c[0x0][0xaa0] ;  /* 0x0002a80000047ab9 */ /* 0x000fe20000000a00 */
[----:B------:R-:W-:Y:S01]  /*7690*/  SHF.R.U64 R8, R8, 0x3, RZ ;  /* 0x0000000308087819 */ /* 0x000fe200000012ff */
[----:B------:R-:W1:Y:S01]  /*76a0*/  SHFL.IDX PT, R53, R14, RZ, 0x1c1f ;  /* 0x001c1fff0e357589 */ /* 0x000e6200000e0000 */
[----:B------:R-:W-:-:S02]  /*76b0*/  LOP3.LUT P0, RZ, R163, 0x3, RZ, 0xc0, !PT ;  /* 0x00000003a3ff7812 */ /* 0x000fc4000780c0ff */
[----:B------:R-:W-:Y:S01]  /*76c0*/  LOP3.LUT R8, R8, R9, RZ, 0x3c, !PT ;  /* 0x0000000908087212 */ /* 0x000fe200078e3cff */
[----:B------:R-:W2:Y:S01]  /*76d0*/  SHFL.IDX PT, R55, R14, 0x1, 0x1c1f ;  /* 0x003c1f000e377f89 */ /* 0x000ea200000e0000 */
[----:B------:R-:W-:Y:S01]  /*76e0*/  IMAD.X R9, RZ, RZ, R21, P2 ;  /* 0x000000ffff097224 */ /* 0x000fe200010e0615 */
[-C--:B------:R-:W-:Y:S02]  /*76f0*/  ISETP.GE.OR P2, PT, R18, R59.reuse, P0 ;  /* 0x0000003b1200720c */ /* 0x080fe40000746670 */
[----:B------:R-:W-:Y:S02]  /*7700*/  ISETP.GE.OR P0, PT, R4, R59, P0 ;  /* 0x0000003b0400720c */ /* 0x000fe40000706670 */
[C---:B------:R-:W-:Y:S02]  /*7710*/  IADD3 R37, P4, R20.reuse, 0x6000, RZ ;  /* 0x0000600014257810 */ /* 0x040fe40007f9e0ff */
[----:B------:R-:W-:Y:S02]  /*7720*/  LOP3.LUT R11, R20, 0x380, RZ, 0xc0, !PT ;  /* 0x00000380140b7812 */ /* 0x000fe400078ec0ff */
[----:B------:R-:W-:-:S02]  /*7730*/  LOP3.LUT R36, R37, 0x380, RZ, 0xc0, !PT ;  /* 0x0000038025247812 */ /* 0x000fc400078ec0ff */
[----:B------:R-:W-:Y:S02]  /*7740*/  SHF.R.U64 R11, R11, 0x3, RZ ;  /* 0x000000030b0b7819 */ /* 0x000fe400000012ff */
[----:B------:R-:W-:Y:S02]  /*7750*/  IADD3 R5, P3, R20, 0x7000, RZ ;  /* 0x0000700014057810 */ /* 0x000fe40007f7e0ff */
[----:B------:R-:W-:Y:S02]  /*7760*/  SHF.R.U64 R44, R44, 0x3, RZ ;  /* 0x000000032c2c7819 */ /* 0x000fe400000012ff */
[----:B------:R-:W-:Y:S01]  /*7770*/  SHF.R.U64 R40, R40, 0x3, RZ ;  /* 0x0000000328287819 */ /* 0x000fe200000012ff */
[----:B------:R-:W-:Y:S01]  /*7780*/  IMAD.X R33, RZ, RZ, R21, P3 ;  /* 0x000000ffff217224 */ /* 0x000fe200018e0615 */
[----:B------:R-:W-:Y:S01]  /*7790*/  SHF.R.U64 R36, R36, 0x3, RZ ;  /* 0x0000000324247819 */ /* 0x000fe200000012ff */
[----:B-1----:R1:W-:Y:S01]  /*77a0*/  @!P2 ST.E desc[UR36][R52.64], R0 ;  /* 0x000000003400a985 */ /* 0x0023e2000c101924 */
[----:B------:R-:W-:-:S02]  /*77b0*/  LOP3.LUT R20, R11, R20, RZ, 0x3c, !PT ;  /* 0x000000140b147212 */ /* 0x000fc400078e3cff */
[----:B------:R-:W-:Y:S01]  /*77c0*/  LOP3.LUT R44, R44, R45, RZ, 0x3c, !PT ;  /* 0x0000002d2c2c7212 */ /* 0x000fe200078e3cff */
[----:B--2---:R2:W-:Y:S01]  /*77d0*/  @!P0 ST.E desc[UR36][R54.64], R3 ;  /* 0x0000000336008985 */ /* 0x0045e2000c101924 */
[----:B------:R-:W-:Y:S01]  /*77e0*/  LOP3.LUT R40, R40, R41, RZ, 0x3c, !PT ;  /* 0x0000002928287212 */ /* 0x000fe200078e3cff */
[--C-:B------:R-:W-:Y:S01]  /*77f0*/  IMAD.X R45, RZ, RZ, R21.reuse, P6 ;  /* 0x000000ffff2d7224 */ /* 0x100fe200030e0615 */
[----:B------:R-:W-:Y:S01]  /*7800*/  LOP3.LUT R36, R36, R37, RZ, 0x3c, !PT ;  /* 0x0000002524247212 */ /* 0x000fe200078e3cff */
[----:B------:R-:W-:Y:S01]  /*7810*/  IMAD.X R37, RZ, RZ, R21, P4 ;  /* 0x000000ffff257224 */ /* 0x000fe200020e0615 */
[----:B------:R-:W-:Y:S01]  /*7820*/  IADD3.X R41, RZ, R21, RZ, P5, !PT ;  /* 0x00000015ff297210 */ /* 0x000fe20002ffe4ff */
[----:B------:R3:W5:Y:S01]  /*7830*/  LD.E.128 R24, desc[UR36][R20.64] ;  /* 0x0000002414187980 */ /* 0x000762000c101d00 */
[----:B------:R-:W-:Y:S01]  /*7840*/  LOP3.LUT R12, R15, 0x380, RZ, 0xc0, !PT ;  /* 0x000003800f0c7812 */ /* 0x000fe200078ec0ff */
[----:B-1----:R-:W1:Y:S01]  /*7850*/  @P1 LDC R53, c[0x0][0xbec] ;  /* 0x0002fb00ff351b82 */ /* 0x002e620000000800 */
[----:B------:R-:W-:Y:S01]  /*7860*/  IMAD R0, R31, UR4, RZ ;  /* 0x000000041f007c24 */ /* 0x000fe2000f8e02ff */
[----:B------:R-:W-:Y:S01]  /*7870*/  LOP3.LUT R4, R5, 0x380, RZ, 0xc0, !PT ;  /* 0x0000038005047812 */ /* 0x000fe200078ec0ff */
[----:B------:R-:W5:Y:S01]  /*7880*/  LD.E.128 R8, desc[UR36][R8.64] ;  /* 0x0000002408087980 */ /* 0x000f62000c101d00 */
[----:B------:R-:W-:Y:S01]  /*7890*/  SHF.R.U64 R12, R12, 0x3, RZ ;  /* 0x000000030c0c7819 */ /* 0x000fe200000012ff */
[C---:B--2---:R-:W-:Y:S01]  /*78a0*/  IMAD R3, R29.reuse, UR5, R0 ;  /* 0x000000051d037c24 */ /* 0x044fe2000f8e0200 */
[----:B------:R-:W-:Y:S01]  /*78b0*/  SHF.R.U64 R4, R4, 0x3, RZ ;  /* 0x0000000304047819 */ /* 0x000fe200000012ff */
[----:B------:R-:W5:Y:S01]  /*78c0*/  LD.E.128 R44, desc[UR36][R44.64] ;  /* 0x000000242c2c7980 */ /* 0x000f62000c101d00 */
[----:B---3--:R-:W-:Y:S01]  /*78d0*/  IMAD.WIDE.U32 R20, R29, UR4, RZ ;  /* 0x000000041d147c25 */ /* 0x008fe2000f8e00ff */
[----:B------:R-:W-:Y:S01]  /*78e0*/  ULDC.64 UR4, c[0x0][0xae8] ;  /* 0x0002ba0000047ab9 */ /* 0x000fe20000000a00 */
[----:B------:R-:W2:Y:S01]  /*78f0*/  @P1 LDC R29, c[0x0][0xbf0] ;  /* 0x0002fc00ff1d1b82 */ /* 0x000ea20000000800 */
[----:B------:R-:W-:Y:S01]  /*7900*/  LOP3.LUT R12, R12, R15, RZ, 0x3c, !PT ;  /* 0x0000000f0c0c7212 */ /* 0x000fe200078e3cff */
[----:B------:R-:W-:Y:S01]  /*7910*/  IMAD R0, R19, 0x20, R161 ;  /* 0x0000002013007824 */ /* 0x000fe200078e02a1 */
[----:B------:R-:W-:Y:S01]  /*7920*/  LOP3.LUT R32, R4, R5, RZ, 0x3c, !PT ;  /* 0x0000000504207212 */ /* 0x000fe200078e3cff */
[----:B------:R-:W-:Y:S01]  /*7930*/  IMAD.IADD R21, R21, 0x1, R3 ;  /* 0x0000000115157824 */ /* 0x000fe200078e0203 */
[----:B------:R-:W5:Y:S01]  /*7940*/  LD.E.128 R4, desc[UR36][R6.64] ;  /* 0x0000002406047980 */ /* 0x000f62000c101d00 */
[----:B------:R-:W-:Y:S01]  /*7950*/  IMAD R3, R48, UR4, RZ ;  /* 0x0000000430037c24 */ /* 0x000fe2000f8e02ff */
[----:B------:R-:W-:Y:S01]  /*7960*/  LEA R30, R23, R0, 0x7 ;  /* 0x00000000171e7211 */ /* 0x000fe200078e38ff */
[C---:B------:R-:W-:Y:S01]  /*7970*/  IMAD.WIDE.U32 R20, R22.reuse, UR4, R20 ;  /* 0x0000000416147c25 */ /* 0x040fe2000f8e0014 */
[----:B------:R-:W5:Y:S03]  /*7980*/  LD.E.128 R12, desc[UR36][R12.64] ;  /* 0x000000240c0c7980 */ /* 0x000f66000c101d00 */
[----:B------:R-:W-:Y:S01]  /*7990*/  IMAD R3, R22, UR5, R3 ;  /* 0x0000000516037c24 */ /* 0x000fe2000f8e0203 */
[----:B------:R-:W-:Y:S01]  /*79a0*/  ULDC.64 UR4, c[0x0][0xaf0] ;  /* 0x0002bc0000047ab9 */ /* 0x000fe20000000a00 */
[----:B-1----:R-:W-:Y:S01]  /*79b0*/  @P1 IMAD.HI.U32 R0, R30, R53, RZ ;  /* 0x000000351e001227 */ /* 0x002fe200078e00ff */
[----:B------:R-:W5:Y:S03]  /*79c0*/  LD.E.128 R40, desc[UR36][R40.64] ;  /* 0x0000002428287980 */ /* 0x000f66000c101d00 */
[----:B------:R-:W-:Y:S01]  /*79d0*/  IMAD.IADD R21, R21, 0x1, R3 ;  /* 0x0000000115157824 */ /* 0x000fe200078e0203 */
[----:B------:R-:W5:Y:S01]  /*79e0*/  LD.E.128 R36, desc[UR36][R36.64] ;  /* 0x0000002424247980 */ /* 0x000f62000c101d00 */
[----:B------:R-:W-:-:S02]  /*79f0*/  IMAD.MOV.U32 R3, RZ, RZ, R30 ;  /* 0x000000ffff037224 */ /* 0x000fc400078e001e */
[----:B------:R-:W-:Y:S01]  /*7a00*/  IMAD R18, R160, UR4, RZ ;  /* 0x00000004a0127c24 */ /* 0x000fe2000f8e02ff */
[----:B------:R-:W5:Y:S01]  /*7a10*/  LD.E.128 R32, desc[UR36][R32.64] ;  /* 0x0000002420207980 */ /* 0x000f62000c101d00 */
[----:B--2---:R-:W-:Y:S01]  /*7a20*/  @P1 SHF.R.U32.HI R3, RZ, R29, R0 ;  /* 0x0000001dff031219 */ /* 0x004fe20000011600 */
[C---:B------:R-:W-:Y:S01]  /*7a30*/  IMAD.WIDE.U32 R20, R57.reuse, UR4, R20 ;  /* 0x0000000439147c25 */ /* 0x040fe2000f8e0014 */
[----:B------:R-:W-:Y:S01]  /*7a40*/  @!PT LDS RZ, [RZ] ;  /* 0x00000000fffff984 */ /* 0x000fe20000000800 */
[----:B------:R-:W-:Y:S01]  /*7a50*/  @!PT LDS RZ, [RZ] ;  /* 0x00000000fffff984 */ /* 0x000fe20000000800 */
[----:B------:R-:W-:Y:S01]  /*7a60*/  @!PT LDS RZ, [RZ] ;  /* 0x00000000fffff984 */ /* 0x000fe20000000800 */
[----:B------:R-:W-:Y:S01]  /*7a70*/  @!PT LDS RZ, [RZ] ;  /* 0x00000000fffff984 */ /* 0x000fe20000000800 */
[----:B------:R1:W-:Y:S06]  /*7a80*/  MEMBAR.ALL.CTA ;  /* 0x0000000000007992 */ /* 0x0003ec0000008000 */
[----:B-1----:R-:W1:Y:S01]  /*7a90*/  FENCE.VIEW.ASYNC.S ;  /* 0x00000000000073c6 */ /* 0x002e620000000000 */
[--C-:B------:R-:W-:Y:S01]  /*7aa0*/  SHF.R.S32.HI R0, RZ, 0x1f, R3.reuse ;  /* 0x0000001fff007819 */ /* 0x100fe20000011403 */
[----:B------:R-:W-:Y:S01]  /*7ab0*/  IMAD R29, R57, UR5, R18 ;  /* 0x00000005391d7c24 */ /* 0x000fe2000f8e0212 */
[----:B------:R-:W-:Y:S01]  /*7ac0*/  ULDC.64 UR4, c[0x0][0xae0] ;  /* 0x0002b80000047ab9 */ /* 0x000fe20000000a00 */
[----:B------:R-:W-:-:S02]  /*7ad0*/  IMAD.MOV R31, RZ, RZ, -R3 ;  /* 0x000000ffff1f7224 */ /* 0x000fc400078e0a03 */
[----:B------:R-:W-:Y:S02]  /*7ae0*/  IMAD.IADD R21, R21, 0x1, R29 ;  /* 0x0000000115157824 */ /* 0x000fe400078e021d */
[----:B------:R-:W-:Y:S02]  /*7af0*/  IMAD R0, R0, UR4, RZ ;  /* 0x0000000400007c24 */ /* 0x000fe4000f8e02ff */
[----:B------:R-:W-:Y:S02]  /*7b00*/  IMAD R29, R56, R31, R30 ;  /* 0x0000001f381d7224 */ /* 0x000fe400078e021e */
[C---:B------:R-:W-:Y:S02]  /*7b10*/  IMAD R31, R3.reuse, UR5, R0 ;  /* 0x00000005031f7c24 */ /* 0x040fe4000f8e0200 */
[----:B------:R-:W-:Y:S01]  /*7b20*/  IMAD.WIDE.U32 R20, R3, UR4, R20 ;  /* 0x0000000403147c25 */ /* 0x000fe2000f8e0014 */
[----:B------:R-:W-:Y:S01]  /*7b30*/  SHF.R.S32.HI R0, RZ, 0x1f, R29 ;  /* 0x0000001fff007819 */ /* 0x000fe2000001141d */
[----:B------:R-:W-:Y:S01]  /*7b40*/  ULDC.64 UR4, c[0x0][0xad8] ;  /* 0x0002b60000047ab9 */ /* 0x000fe20000000a00 */
[----:B------:R-:W-:Y:S01]  /*7b50*/  LEA R30, R23, R161, 0x7 ;  /* 0x000000a1171e7211 */ /* 0x000fe200078e38ff */
[----:B------:R-:W-:-:S02]  /*7b60*/  IMAD.IADD R21, R21, 0x1, R31 ;  /* 0x0000000115157824 */ /* 0x000fc400078e021f */
[----:B------:R-:W-:Y:S02]  /*7b70*/  IMAD R18, R0, UR4, RZ ;  /* 0x0000000400127c24 */ /* 0x000fe4000f8e02ff */
[----:B------:R-:W-:Y:S01]  /*7b80*/  IMAD.WIDE.U32 R20, R29, UR4, R20 ;  /* 0x000000041d147c25 */ /* 0x000fe2000f8e0014 */
[----:B------:R-:W-:-:S03]  /*7b90*/  ISETP.GE.AND P2, PT, R30, R59, PT ;  /* 0x0000003b1e00720c */ /* 0x000fc60003f46270 */
[----:B------:R-:W-:Y:S01]  /*7ba0*/  IMAD R3, R29, UR5, R18 ;  /* 0x000000051d037c24 */ /* 0x000fe2000f8e0212 */
[----:B------:R-:W-:Y:S01]  /*7bb0*/  ULDC.64 UR4, c[0x0][0xa80] ;  /* 0x0002a00000047ab9 */ /* 0x000fe20000000a00 */
[----:B------:R-:W-:Y:S01]  /*7bc0*/  VIADD R0, R30, 0x20 ;  /* 0x000000201e007836 */ /* 0x000fe20000000000 */
[----:B------:R-:W-:Y:S01]  /*7bd0*/  LEA R18, P3, R20, UR4, 0x1 ;  /* 0x0000000414127c11 */ /* 0x000fe2000f8608ff */
[----:B0-----:R-:W-:Y:S01]  /*7be0*/  VIADD R28, R28, 0x2a820 ;  /* 0x0002a8201c1c7836 */ /* 0x001fe20000000000 */
[----:B------:R-:W-:Y:S02]  /*7bf0*/  IADD3 R3, R21, R3, RZ ;  /* 0x0000000315037210 */ /* 0x000fe40007ffe0ff */
[-C--:B------:R-:W-:Y:S01]  /*7c00*/  ISETP.GE.AND P0, PT, R0, R59.reuse, PT ;  /* 0x0000003b0000720c */ /* 0x080fe20003f06270 */
[----:B------:R-:W-:Y:S01]  /*7c10*/  VIADD R0, R30, 0x40 ;  /* 0x000000401e007836 */ /* 0x000fe20000000000 */
[----:B------:R-:W-:Y:S02]  /*7c20*/  LEA.HI.X R3, R20, UR5, R3, 0x1, P3 ;  /* 0x0000000514037c11 */ /* 0x000fe400098f0c03 */
[----:B------:R-:W-:Y:S01]  /*7c30*/  PRMT R28, RZ, 0x654, R28 ;  /* 0x00000654ff1c7816 */ /* 0x000fe2000000001c */
[----:B-1----:R0:W1:Y:S01]  /*7c40*/  SHFL.IDX PT, R22, R18, RZ, 0x181f ;  /* 0x00181fff12167589 */ /* 0x00206200000e0000 */
[----:B------:R-:W-:Y:S01]  /*7c50*/  ISETP.GE.AND P1, PT, R0, R59, PT ;  /* 0x0000003b0000720c */ /* 0x000fe20003f26270 */
[----:B------:R-:W-:Y:S01]  /*7c60*/  BSSY B1, `(.L_x_218) ;  /* 0x000000d000017945 */ /* 0x000fe20003800000 */
[----:B------:R0:W-:Y:S01]  /*7c70*/  SYNCS.ARRIVE.TRANS64.RED.A1T0 RZ, [R28+URZ], RZ ;  /* 0x000000ff1cff79a7 */ /* 0x0001e2000810043f */
[----:B------:R0:W2:Y:S02]  /*7c80*/  SHFL.IDX PT, R0, R3, RZ, 0x181f ;  /* 0x00181fff03007589 */ /* 0x0000a400000e0000 */
[----:B------:R-:W-:Y:S08]  /*7c90*/  @P2 BRA `(.L_x_219) ;  /* 0x0000000000242947 */ /* 0x000ff00003800000 */
[----:B------:R-:W-:Y:S02]  /*7ca0*/  ULDC UR4, c[0x0][0xac8] ;  /* 0x0002b20000047ab9 */ /* 0x000fe40000000800 */
[----:B------:R-:W-:Y:S02]  /*7cb0*/  ISETP.GE.AND P2, PT, R2, UR4, PT ;  /* 0x0000000402007c0c */ /* 0x000fe4000bf46270 */
[----:B------:R-:W-:-:S11]  /*7cc0*/  ISETP.GE.AND P3, PT, R17, UR4, PT ;  /* 0x0000000411007c0c */ /* 0x000fd6000bf66270 */
[CC--:B-1----:R-:W-:Y:S02]  /*7cd0*/  @!P2 LEA R20, P4, R2.reuse, R22.reuse, 0x1 ;  /* 0x000000160214a211 */ /* 0x0c2fe400078808ff */
[C---:B------:R-:W-:Y:S02]  /*7ce0*/  @!P3 LEA R22, P5, R17.reuse, R22, 0x1 ;  /* 0x000000161116b211 */ /* 0x040fe400078a08ff */
[-C--:B--2---:R-:W-:Y:S02]  /*7cf0*/  @!P2 LEA.HI.X R21, R2, R0.reuse, R170, 0x1, P4 ;  /* 0x000000000215a211 */ /* 0x084fe400020f0caa */
[----:B------:R-:W-:-:S03]  /*7d00*/  @!P3 LEA.HI.X R23, R17, R0, R169, 0x1, P5 ;  /* 0x000000001117b211 */ /* 0x000fc600028f0ca9 */
[----:B-----5:R3:W-:Y:S04]  /*7d10*/  @!P2 ST.E.128 desc[UR36][R20.64], R24 ;  /* 0x000000181400a985 */ /* 0x0207e8000c101d24 */
[----:B------:R3:W-:Y:S02]  /*7d20*/  @!P3 ST.E.128 desc[UR36][R22.64], R44 ;  /* 0x0000002c1600b985 */ /* 0x0007e4000c101d24 */
.L_x_219:
[----:B------:R-:W-:Y:S05]  /*7d30*/  BSYNC B1 ;  /* 0x0000000000017941 */ /* 0x000fea0003800000 */
.L_x_218:
[----:B--2---:R2:W4:Y:S01]  /*7d40*/  SHFL.IDX PT, R0, R3, 0x1, 0x181f ;  /* 0x00381f0003007f89 */ /* 0x00452200000e0000 */
[----:B------:R-:W-:Y:S03]  /*7d50*/  BSSY B1, `(.L_x_220) ;  /* 0x000000c000017945 */ /* 0x000fe60003800000 */
[----:B-1-3--:R2:W1:Y:S01]  /*7d60*/  SHFL.IDX PT, R22, R18, 0x1, 0x181f ;  /* 0x00381f0012167f89 */ /* 0x00a46200000e0000 */
[----:B------:R-:W-:Y:S05]  /*7d70*/  @P0 BRA `(.L_x_221) ;  /* 0x0000000000240947 */ /* 0x000fea0003800000 */
[----:B------:R-:W-:Y:S02]  /*7d80*/  ULDC UR4, c[0x0][0xac8] ;  /* 0x0002b20000047ab9 */ /* 0x000fe40000000800 */
[----:B------:R-:W-:Y:S02]  /*7d90*/  ISETP.GE.AND P3, PT, R2, UR4, PT ;  /* 0x0000000402007c0c */ /* 0x000fe4000bf66270 */
[----:B------:R-:W-:-:S11]  /*7da0*/  ISETP.GE.AND P4, PT, R17, UR4, PT ;  /* 0x0000000411007c0c */ /* 0x000fd6000bf86270 */
[CC--:B-1----:R-:W-:Y:S02]  /*7db0*/  @!P3 LEA R20, P0, R2.reuse, R22.reuse, 0x1 ;  /* 0x000000160214b211 */ /* 0x0c2fe400078008ff */
[C---:B------:R-:W-:Y:S02]  /*7dc0*/  @!P4 LEA R22, P2, R17.reuse, R22, 0x1 ;  /* 0x000000161116c211 */ /* 0x040fe400078408ff */
[-C--:B----4-:R-:W-:Y:S02]  /*7dd0*/  @!P3 LEA.HI.X R21, R2, R0.reuse, R170, 0x1, P0 ;  /* 0x000000000215b211 */ /* 0x090fe400000f0caa */
[----:B------:R-:W-:-:S03]  /*7de0*/  @!P4 LEA.HI.X R23, R17, R0, R169, 0x1, P2 ;  /* 0x000000001117c211 */ /* 0x000fc600010f0ca9 */
[----:B-----5:R3:W-:Y:S04]  /*7df0*/  @!P3 ST.E.128 desc[UR36][R20.64], R12 ;  /* 0x0000000c1400b985 */ /* 0x0207e8000c101d24 */
[----:B------:R3:W-:Y:S02]  /*7e00*/  @!P4 ST.E.128 desc[UR36][R22.64], R40 ;  /* 0x000000281600c985 */ /* 0x0007e4000c101d24 */
.L_x_221:
[----:B------:R-:W-:Y:S05]  /*7e10*/  BSYNC B1 ;  /* 0x0000000000017941 */ /* 0x000fea0003800000 */
.L_x_220:
[----:B----4-:R4:W0:Y:S01]  /*7e20*/  SHFL.IDX PT, R0, R3, 0x2, 0x181f ;  /* 0x00581f0003007f89 */ /* 0x01082200000e0000 */
[----:B------:R-:W-:Y:S03]  /*7e30*/  BSSY B1, `(.L_x_222) ;  /* 0x000000c000017945 */ /* 0x000fe60003800000 */
[----:B---3-5:R4:W3:Y:S01]  /*7e40*/  SHFL.IDX PT, R14, R18, 0x2, 0x181f ;  /* 0x00581f00120e7f89 */ /* 0x0288e200000e0000 */
[----:B------:R-:W-:Y:S05]  /*7e50*/  @P1 BRA `(.L_x_223) ;  /* 0x0000000000241947 */ /* 0x000fea0003800000 */
[----:B------:R-:W-:Y:S02]  /*7e60*/  ULDC UR4, c[0x0][0xac8] ;  /* 0x0002b20000047ab9 */ /* 0x000fe40000000800 */
[----:B------:R-:W-:Y:S02]  /*7e70*/  ISETP.GE.AND P2, PT, R2, UR4, PT ;  /* 0x0000000402007c0c */ /* 0x000fe4000bf46270 */
[----:B------:R-:W-:-:S11]  /*7e80*/  ISETP.GE.AND P3, PT, R17, UR4, PT ;  /* 0x0000000411007c0c */ /* 0x000fd6000bf66270 */
[CC--:B---3--:R-:W-:Y:S02]  /*7e90*/  @!P2 LEA R12, P0, R2.reuse, R14.reuse, 0x1 ;  /* 0x0000000e020ca211 */ /* 0x0c8fe400078008ff */
[C---:B------:R-:W-:Y:S02]  /*7ea0*/  @!P3 LEA R14, P1, R17.reuse, R14, 0x1 ;  /* 0x0000000e110eb211 */ /* 0x040fe400078208ff */
[-C--:B0-----:R-:W-:Y:S02]  /*7eb0*/  @!P2 LEA.HI.X R13, R2, R0.reuse, R170, 0x1, P0 ;  /* 0x00000000020da211 */ /* 0x081fe400000f0caa */
[----:B------:R-:W-:-:S03]  /*7ec0*/  @!P3 LEA.HI.X R15, R17, R0, R169, 0x1, P1 ;  /* 0x00000000110fb211 */ /* 0x000fc600008f0ca9 */
[----:B------:R0:W-:Y:S04]  /*7ed0*/  @!P2 ST.E.128 desc[UR36][R12.64], R4 ;  /* 0x000000040c00a985 */ /* 0x0001e8000c101d24 */
[----:B------:R0:W-:Y:S02]  /*7ee0*/  @!P3 ST.E.128 desc[UR36][R14.64], R36 ;  /* 0x000000240e00b985 */ /* 0x0001e4000c101d24 */
.L_x_223:
[----:B------:R-:W-:Y:S05]  /*7ef0*/  BSYNC B1 ;  /* 0x0000000000017941 */ /* 0x000fea0003800000 */
.L_x_222:
[----:B0-----:R-:W-:Y:S01]  /*7f00*/  VIADD R0, R30, 0x60 ;  /* 0x000000601e007836 */ /* 0x001fe20000000000 */
[----:B--2-4-:R-:W0:Y:S04]  /*7f10*/  SHFL.IDX PT, R3, R3, 0x3, 0x181f ;  /* 0x00781f0003037f89 */ /* 0x014e2800000e0000 */
[----:B------:R-:W-:Y:S01]  /*7f20*/  ISETP.GE.AND P0, PT, R0, R59, PT ;  /* 0x0000003b0000720c */ /* 0x000fe20003f06270 */
[----:B------:R-:W2:-:S12]  /*7f30*/  SHFL.IDX PT, R18, R18, 0x3, 0x181f ;  /* 0x00781f0012127f89 */ /* 0x000e9800000e0000 */
[----:B------:R-:W-:Y:S05]  /*7f40*/  @P0 BRA `(.L_x_224) ;  /* 0x0000000800e40947 */ /* 0x000fea0003800000 */
[----:B------:R-:W-:Y:S02]  /*7f50*/  ULDC UR4, c[0x0][0xac8] ;  /* 0x0002b20000047ab9 */ /* 0x000fe40000000800 */
[----:B------:R-:W-:-:S13]  /*7f60*/  ISETP.GE.AND P1, PT, R2, UR4, PT ;  /* 0x0000000402007c0c */ /* 0x000fda000bf26270 */
[----:B--2---:R-:W-:-:S04]  /*7f70*/  @!P1 LEA R4, P0, R2, R18, 0x1 ;  /* 0x0000001202049211 */ /* 0x004fc800078008ff */
[----:B0-----:R-:W-:Y:S02]  /*7f80*/  @!P1 LEA.HI.X R5, R2, R3, R170, 0x1, P0 ;  /* 0x0000000302059211 */ /* 0x001fe400000f0caa */
[----:B------:R-:W-:-:S03]  /*7f90*/  ISETP.GE.AND P0, PT, R17, UR4, PT ;  /* 0x0000000411007c0c */ /* 0x000fc6000bf06270 */
[----:B------:R0:W-:Y:S10]  /*7fa0*/  @!P1 ST.E.128 desc[UR36][R4.64], R8 ;  /* 0x0000000804009985 */ /* 0x0001f4000c101d24 */
[----:B------:R-:W-:Y:S05]  /*7fb0*/  @P0 BRA `(.L_x_224) ;  /* 0x0000000800c80947 */ /* 0x000fea0003800000 */
[----:B0-----:R-:W-:-:S04]  /*7fc0*/  LEA R4, P0, R17, R18, 0x1 ;  /* 0x0000001211047211 */ /* 0x001fc800078008ff */
[----:B------:R-:W-:-:S05]  /*7fd0*/  LEA.HI.X R5, R17, R3, R169, 0x1, P0 ;  /* 0x0000000311057211 */ /* 0x000fca00000f0ca9 */
[----:B------:R0:W-:Y:S01]  /*7fe0*/  ST.E.128 desc[UR36][R4.64], R32 ;  /* 0x0000002004007985 */ /* 0x0001e2000c101d24 */
[----:B------:R-:W-:Y:S05]  /*7ff0*/  BRA `(.L_x_224) ;  /* 0x0000000800b87947 */ /* 0x000fea0003800000 */
.L_x_216:
[----:B------:R-:W2:Y:S01]  /*8000*/  LDC.64 R6, c[0x0][0xc00] ;  /* 0x00030000ff067b82 */ /* 0x000ea20000000a00 */
[C---:B------:R-:W-:Y:S01]  /*8010*/  IMAD.SHL.U32 R5, R18.reuse, 0x4, RZ ;  /* 0x0000000412057824 */ /* 0x040fe200078e00ff */
[----:B------:R-:W-:Y:S01]  /*8020*/  SHF.L.U64.HI R0, R18, 0x2, R160 ;  /* 0x0000000212007819 */ /* 0x000fe200000102a0 */
[----:B------:R-:W-:Y:S01]  /*8030*/  ULDC.64 UR4, c[0x0][0xc08] ;  /* 0x0003020000047ab9 */ /* 0x000fe20000000a00 */
[----:B------:R-:W-:-:S04]  /*8040*/  IMAD.MOV.U32 R3, RZ, RZ, RZ ;  /* 0x000000ffff037224 */ /* 0x000fc800078e00ff */
[----:B------:R-:W3:Y:S01]  /*8050*/  LDC R25, c[0x0][0xbe8] ;  /* 0x0002fa00ff197b82 */ /* 0x000ee20000000800 */
[----:B--2---:R-:W-:Y:S02]  /*8060*/  ISETP.NE.U32.AND P0, PT, R6, RZ, PT ;  /* 0x000000ff0600720c */ /* 0x004fe40003f05070 */
[----:B------:R-:W-:Y:S02]  /*8070*/  IADD3 R6, P1, R5, R6, RZ ;  /* 0x0000000605067210 */ /* 0x000fe40007f3e0ff */
[----:B------:R-:W-:-:S03]  /*8080*/  ISETP.NE.AND.EX P0, PT, R7, RZ, PT, P0 ;  /* 0x000000ff0700720c */ /* 0x000fc60003f05300 */
[----:B------:R-:W-:Y:S01]  /*8090*/  IMAD.X R7, R0, 0x1, R7, P1 ;  /* 0x0000000100077824 */ /* 0x000fe200008e0607 */
[----:B------:R-:W-:-:S04]  /*80a0*/  ISETP.NE.U32.AND P1, PT, RZ, UR4, PT ;  /* 0x00000004ff007c0c */ /* 0x000fc8000bf25070 */
[----:B------:R-:W-:-:S05]  /*80b0*/  ISETP.NE.AND.EX P1, PT, RZ, UR5, PT, P1 ;  /* 0x00000005ff007c0c */ /* 0x000fca000bf25310 */
[----:B------:R2:W5:Y:S08]  /*80c0*/  @P0 LDG.E R3, desc[UR36][R6.64] ;  /* 0x0000002406030981 */ /* 0x000570000c1e1900 */
[----:B------:R-:W-:Y:S01]  /*80d0*/  @P1 IADD3 R4, P2, R5, UR4, RZ ;  /* 0x0000000405041c10 */ /* 0x000fe2000ff5e0ff */
[----:B------:R-:W-:-:S03]  /*80e0*/  ULDC UR4, c[0x0][0xa88] ;  /* 0x0002a20000047ab9 */ /* 0x000fc60000000800 */
[----:B------:R-:W-:Y:S02]  /*80f0*/  @P1 IADD3.X R5, R0, UR5, RZ, P2, !PT ;  /* 0x0000000500051c10 */ /* 0x000fe400097fe4ff */
[----:B------:R-:W-:-:S06]  /*8100*/  MOV R0, UR4 ;  /* 0x0000000400007c02 */ /* 0x000fcc0008000f00 */
[----:B------:R2:W5:Y:S01]  /*8110*/  @P1 LDG.E R0, desc[UR36][R4.64] ;  /* 0x0000002404001981 */ /* 0x000562000c1e1900 */
[----:B---3--:R-:W-:Y:S02]  /*8120*/  ISETP.NE.AND P2, PT, R25, 0x1, PT ;  /* 0x000000011900780c */ /* 0x008fe40003f45270 */
[----:B------:R-:W-:-:S11]  /*8130*/  ISETP.GE.AND P3, PT, R171, 0x80, PT ;  /* 0x00000080ab00780c */ /* 0x000fd60003f66270 */
[----:B------:R-:W3:Y:S08]  /*8140*/  @P2 LDC R14, c[0x0][0xbec] ;  /* 0x0002fb00ff0e2b82 */ /* 0x000ef00000000800 */
[----:B------:R-:W4:Y:S01]  /*8150*/  @P2 LDC R27, c[0x0][0xbf0] ;  /* 0x0002fc00ff1b2b82 */ /* 0x000f220000000800 */
[----:B--2---:R-:W-:Y:S05]  /*8160*/  @P1 BRA `(.L_x_225) ;  /* 0x0000000000101947 */ /* 0x004fea0003800000 */
[----:B------:R-:W-:Y:S05]  /*8170*/  @!P0 BRA `(.L_x_225) ;  /* 0x00000000000c8947 */ /* 0x000fea0003800000 */
[----:B------:R-:W2:Y:S04]  /*8180*/  LDG.E R5, desc[UR36][R6.64] ;  /* 0x0000002406057981 */ /* 0x000ea8000c1e1900 */
[----:B-----5:R-:W2:Y:S02]  /*8190*/  LDG.E R0, desc[UR36][R6.64+0x4] ;  /* 0x0000042406007981 */ /* 0x020ea4000c1e1900 */
[----:B--2---:R-:W-:-:S07]  /*81a0*/  IMAD.IADD R0, R0, 0x1, -R5 ;  /* 0x0000000100007824 */ /* 0x004fce00078e0a05 */
.L_x_225:
[----:B------:R-:W-:Y:S01]  /*81b0*/  BSSY B1, `(.L_x_226) ;  /* 0x000002e000017945 */ /* 0x000fe20003800000 */
[----:B------:R-:W-:Y:S02]  /*81c0*/  SHF.R.S32.HI R12, RZ, 0x1f, R22 ;  /* 0x0000001fff0c7819 */ /* 0x000fe40000011416 */
[----:B------:R-:W-:Y:S02]  /*81d0*/  SEL R13, R18, RZ, !P0 ;  /* 0x000000ff120d7207 */ /* 0x000fe40004000000 */
[----:B------:R-:W-:Y:S02]  /*81e0*/  SEL R160, R160, RZ, !P0 ;  /* 0x000000ffa0a07207 */ /* 0x000fe40004000000 */
[----:B-----5:R-:W-:Y:S01]  /*81f0*/  SHF.R.S32.HI R10, RZ, 0x1f, R3 ;  /* 0x0000001fff0a7819 */ /* 0x020fe20000011403 */
[----:B------:R-:W-:Y:S06]  /*8200*/  @P3 BRA `(.L_x_227) ;  /* 0x0000000000a03947 */ /* 0x000fec0003800000 */
[----:B------:R-:W2:Y:S01]  /*8210*/  S2R R4, SR_TID.X ;  /* 0x0000000000047919 */ /* 0x000ea20000002100 */
[----:B------:R-:W5:Y:S02]  /*8220*/  LDC R11, c[0x0][0xbe8] ;  /* 0x0002fa00ff0b7b82 */ /* 0x000f640000000800 */
[----:B-----5:R-:W-:Y:S02]  /*8230*/  IMAD R5, R0, R11, RZ ;  /* 0x0000000b00057224 */ /* 0x020fe400078e02ff */
[----:B--2---:R-:W-:-:S04]  /*8240*/  IMAD R4, R23, 0x80, R4 ;  /* 0x0000008017047824 */ /* 0x004fc800078e0204 */
[----:B------:R-:W-:-:S05]  /*8250*/  VIADD R8, R4, 0xffffff80 ;  /* 0xffffff8004087836 */ /* 0x000fca0000000000 */
[----:B------:R-:W-:-:S13]  /*8260*/  ISETP.GE.AND P0, PT, R8, R5, PT ;  /* 0x000000050800720c */ /* 0x000fda0003f06270 */
[----:B------:R-:W-:Y:S05]  /*8270*/  @P0 BRA `(.L_x_227) ;  /* 0x0000000000840947 */ /* 0x000fea0003800000 */
[----:B------:R-:W-:Y:S01]  /*8280*/  ISETP.NE.AND P0, PT, R11, 0x1, PT ;  /* 0x000000010b00780c */ /* 0x000fe20003f05270 */
[----:B------:R-:W-:Y:S01]  /*8290*/  ULDC.64 UR4, c[0x0][0xb90] ;  /* 0x0002e40000047ab9 */ /* 0x000fe20000000a00 */
[----:B------:R-:W-:Y:S01]  /*82a0*/  MOV R4, R3 ;  /* 0x0000000300047202 */ /* 0x000fe20000000f00 */
[----:B------:R-:W-:Y:S02]  /*82b0*/  IMAD R9, R12, UR4, RZ ;  /* 0x000000040c097c24 */ /* 0x000fe4000f8e02ff */
[----:B------:R-:W-:Y:S02]  /*82c0*/  IMAD.MOV.U32 R5, RZ, RZ, R10 ;  /* 0x000000ffff057224 */ /* 0x000fe400078e000a */
[----:B------:R-:W-:Y:S02]  /*82d0*/  IMAD.MOV.U32 R7, RZ, RZ, R8 ;  /* 0x000000ffff077224 */ /* 0x000fe400078e0008 */
[----:B------:R-:W-:-:S04]  /*82e0*/  IMAD.WIDE.U32 R4, R22, UR4, R4 ;  /* 0x0000000416047c25 */ /* 0x000fc8000f8e0004 */
[----:B------:R-:W2:Y:S01]  /*82f0*/  @P0 LDC R15, c[0x0][0xbec] ;  /* 0x0002fb00ff0f0b82 */ /* 0x000ea20000000800 */
[----:B------:R-:W-:Y:S01]  /*8300*/  IMAD R9, R22, UR5, R9 ;  /* 0x0000000516097c24 */ /* 0x000fe2000f8e0209 */
[----:B------:R-:W-:-:S03]  /*8310*/  ULDC.64 UR4, c[0x0][0xb98] ;  /* 0x0002e60000047ab9 */ /* 0x000fc60000000a00 */
[----:B------:R-:W-:-:S03]  /*8320*/  IMAD.IADD R5, R5, 0x1, R9 ;  /* 0x0000000105057824 */ /* 0x000fc600078e0209 */
[----:B------:R-:W5:Y:S01]  /*8330*/  @P0 LDC R21, c[0x0][0xbf0] ;  /* 0x0002fc00ff150b82 */ /* 0x000f620000000800 */
[----:B------:R-:W-:-:S04]  /*8340*/  IMAD.WIDE.U32 R4, R13, UR4, R4 ;  /* 0x000000040d047c25 */ /* 0x000fc8000f8e0004 */
[----:B--2---:R-:W-:-:S05]  /*8350*/  @P0 IMAD.HI.U32 R6, R8, R15, RZ ;  /* 0x0000000f08060227 */ /* 0x004fca00078e00ff */
[----:B-----5:R-:W-:Y:S01]  /*8360*/  @P0 SHF.R.U32.HI R7, RZ, R21, R6 ;  /* 0x00000015ff070219 */ /* 0x020fe20000011606 */
[----:B------:R-:W-:-:S03]  /*8370*/  IMAD R6, R160, UR4, RZ ;  /* 0x00000004a0067c24 */ /* 0x000fc6000f8e02ff */
[----:B------:R-:W-:Y:S01]  /*8380*/  IADD3 R4, P0, R7, R4, RZ ;  /* 0x0000000407047210 */ /* 0x000fe20007f1e0ff */
[----:B------:R-:W-:-:S04]  /*8390*/  IMAD.MOV R9, RZ, RZ, -R7 ;  /* 0x000000ffff097224 */ /* 0x000fc800078e0a07 */
[----:B------:R-:W-:Y:S01]  /*83a0*/  IMAD R9, R11, R9, R8 ;  /* 0x000000090b097224 */ /* 0x000fe200078e0208 */
[----:B------:R-:W-:Y:S01]  /*83b0*/  SHF.R.S32.HI R11, RZ, 0x1f, R7 ;  /* 0x0000001fff0b7819 */ /* 0x000fe20000011407 */
[----:B------:R-:W-:Y:S01]  /*83c0*/  IMAD R8, R13, UR5, R6 ;  /* 0x000000050d087c24 */ /* 0x000fe2000f8e0206 */
[----:B------:R-:W-:Y:S02]  /*83d0*/  ULDC.64 UR4, c[0x0][0xb88] ;  /* 0x0002e20000047ab9 */ /* 0x000fe40000000a00 */
[----:B------:R-:W-:Y:S02]  /*83e0*/  SHF.R.S32.HI R6, RZ, 0x1f, R9 ;  /* 0x0000001fff067819 */ /* 0x000fe40000011409 */
[----:B------:R-:W-:-:S03]  /*83f0*/  IADD3.X R5, R11, R5, R8, P0, !PT ;  /* 0x000000050b057210 */ /* 0x000fc600007fe408 */
[----:B------:R-:W-:Y:S02]  /*8400*/  IMAD R6, R6, UR4, RZ ;  /* 0x0000000406067c24 */ /* 0x000fe4000f8e02ff */
[----:B------:R-:W-:-:S04]  /*8410*/  IMAD.WIDE.U32 R4, R9, UR4, R4 ;  /* 0x0000000409047c25 */ /* 0x000fc8000f8e0004 */
[----:B------:R-:W-:Y:S01]  /*8420*/  IMAD R7, R9, UR5, R6 ;  /* 0x0000000509077c24 */ /* 0x000fe2000f8e0206 */
[----:B------:R-:W-:Y:S02]  /*8430*/  ULDC.64 UR4, c[0x0][0xb50] ;  /* 0x0002d40000047ab9 */ /* 0x000fe40000000a00 */
[----:B------:R-:W-:Y:S01]  /*8440*/  LEA R6, P0, R4, UR4, 0x2 ;  /* 0x0000000404067c11 */ /* 0x000fe2000f8010ff */
[----:B------:R-:W-:-:S05]  /*8450*/  IMAD.IADD R5, R5, 0x1, R7 ;  /* 0x0000000105057824 */ /* 0x000fca00078e0207 */
[----:B------:R-:W-:Y:S02]  /*8460*/  LEA.HI.X R7, R4, UR5, R5, 0x2, P0 ;  /* 0x0000000504077c11 */ /* 0x000fe400080f1405 */
[----:B------:R-:W-:-:S05]  /*8470*/  MOV R5, 0xff800000 ;  /* 0xff80000000057802 */ /* 0x000fca0000000f00 */
[----:B------:R2:W-:Y:S02]  /*8480*/  STG.E desc[UR36][R6.64], R5 ;  /* 0x0000000506007986 */ /* 0x0005e4000c101924 */
.L_x_227:
[----:B------:R-:W-:Y:S05]  /*8490*/  BSYNC B1 ;  /* 0x0000000000017941 */ /* 0x000fea0003800000 */
.L_x_226:
[----:B------:R-:W-:Y:S01]  /*84a0*/  ULDC.64 UR4, c[0x0][0xaa0] ;  /* 0x0002a80000047ab9 */ /* 0x000fe20000000a00 */
[----:B--2---:R-:W-:Y:S01]  /*84b0*/  IMAD R6, R19, 0x20, R161 ;  /* 0x0000002013067824 */ /* 0x004fe200078e02a1 */
[----:B------:R-:W-:Y:S01]  /*84c0*/  BSSY B1, `(.L_x_228) ;  /* 0x0000037000017945 */ /* 0x000fe20003800000 */
[----:B------:R-:W-:Y:S02]  /*84d0*/  IMAD R4, R10, UR4, RZ ;  /* 0x000000040a047c24 */ /* 0x000fe4000f8e02ff */
[----:B------:R-:W-:Y:S02]  /*84e0*/  IMAD R9, R23, 0x80, R6 ;  /* 0x0000008017097824 */ /* 0x000fe400078e0206 */
[C---:B------:R-:W-:Y:S02]  /*84f0*/  IMAD R7, R3.reuse, UR5, R4 ;  /* 0x0000000503077c24 */ /* 0x040fe4000f8e0204 */
[----:B------:R-:W-:Y:S01]  /*8500*/  IMAD.WIDE.U32 R4, R3, UR4, RZ ;  /* 0x0000000403047c25 */ /* 0x000fe2000f8e00ff */
[----:B------:R-:W-:-:S03]  /*8510*/  ULDC.64 UR4, c[0x0][0xae8] ;  /* 0x0002ba0000047ab9 */ /* 0x000fc60000000a00 */
[----:B------:R-:W-:Y:S02]  /*8520*/  IMAD.IADD R5, R5, 0x1, R7 ;  /* 0x0000000105057824 */ /* 0x000fe400078e0207 */
[----:B------:R-:W-:Y:S02]  /*8530*/  IMAD R7, R12, UR4, RZ ;  /* 0x000000040c077c24 */ /* 0x000fe4000f8e02ff */
[----:B------:R-:W-:-:S04]  /*8540*/  IMAD.WIDE.U32 R4, R22, UR4, R4 ;  /* 0x0000000416047c25 */ /* 0x000fc8000f8e0004 */
[----:B------:R-:W-:Y:S01]  /*8550*/  IMAD R7, R22, UR5, R7 ;  /* 0x0000000516077c24 */ /* 0x000fe2000f8e0207 */
[----:B------:R-:W-:Y:S01]  /*8560*/  ULDC.64 UR4, c[0x0][0xaf0] ;  /* 0x0002bc0000047ab9 */ /* 0x000fe20000000a00 */
[----:B---3--:R-:W-:-:S03]  /*8570*/  @P2 IMAD.HI.U32 R6, R9, R14, RZ ;  /* 0x0000000e09062227 */ /* 0x008fc600078e00ff */
[----:B------:R-:W-:Y:S01]  /*8580*/  IADD3 R5, R5, R7, RZ ;  /* 0x0000000705057210 */ /* 0x000fe20007ffe0ff */
[----:B------:R-:W-:Y:S01]  /*8590*/  IMAD.MOV.U32 R3, RZ, RZ, R9 ;  /* 0x000000ffff037224 */ /* 0x000fe200078e0009 */
[----:B----4-:R-:W-:Y:S01]  /*85a0*/  @P2 SHF.R.U32.HI R3, RZ, R27, R6 ;  /* 0x0000001bff032219 */ /* 0x010fe20000011606 */
[----:B------:R-:W-:Y:S02]  /*85b0*/  IMAD R8, R160, UR4, RZ ;  /* 0x00000004a0087c24 */ /* 0x000fe4000f8e02ff */
[----:B------:R-:W-:Y:S01]  /*85c0*/  IMAD.WIDE.U32 R4, R13, UR4, R4 ;  /* 0x000000040d047c25 */ /* 0x000fe2000f8e0004 */
[----:B------:R-:W-:-:S03]  /*85d0*/  SHF.R.S32.HI R6, RZ, 0x1f, R3 ;  /* 0x0000001fff067819 */ /* 0x000fc60000011403 */
[----:B------:R-:W-:Y:S01]  /*85e0*/  IMAD R7, R13, UR5, R8 ;  /* 0x000000050d077c24 */ /* 0x000fe2000f8e0208 */
[----:B------:R-:W-:Y:S01]  /*85f0*/  ULDC.64 UR4, c[0x0][0xae0] ;  /* 0x0002b80000047ab9 */ /* 0x000fe20000000a00 */
[----:B------:R-:W-:Y:S02]  /*8600*/  IMAD.MOV R8, RZ, RZ, -R3 ;  /* 0x000000ffff087224 */ /* 0x000fe400078e0a03 */
[----:B------:R-:W-:Y:S02]  /*8610*/  IMAD.IADD R5, R5, 0x1, R7 ;  /* 0x0000000105057824 */ /* 0x000fe400078e0207 */
[----:B------:R-:W-:Y:S02]  /*8620*/  IMAD R6, R6, UR4, RZ ;  /* 0x0000000406067c24 */ /* 0x000fe4000f8e02ff */
[----:B------:R-:W-:Y:S02]  /*8630*/  IMAD R7, R25, R8, R9 ;  /* 0x0000000819077224 */ /* 0x000fe400078e0209 */
[----:B------:R-:W-:-:S02]  /*8640*/  IMAD R9, R3, UR5, R6 ;  /* 0x0000000503097c24 */ /* 0x000fc4000f8e0206 */
[----:B------:R-:W-:Y:S01]  /*8650*/  IMAD.WIDE.U32 R4, R3, UR4, R4 ;  /* 0x0000000403047c25 */ /* 0x000fe2000f8e0004 */
[----:B------:R-:W-:Y:S01]  /*8660*/  SHF.R.S32.HI R3, RZ, 0x1f, R7 ;  /* 0x0000001fff037819 */ /* 0x000fe20000011407 */
[----:B------:R-:W-:Y:S02]  /*8670*/  ULDC.64 UR4, c[0x0][0xad8] ;  /* 0x0002b60000047ab9 */ /* 0x000fe40000000a00 */
[----:B------:R-:W-:Y:S02]  /*8680*/  IMAD.IADD R5, R5, 0x1, R9 ;  /* 0x0000000105057824 */ /* 0x000fe400078e0209 */
[----:B------:R-:W-:Y:S02]  /*8690*/  IMAD R6, R3, UR4, RZ ;  /* 0x0000000403067c24 */ /* 0x000fe4000f8e02ff */
[----:B------:R-:W-:Y:S02]  /*86a0*/  IMAD R8, R23, 0x80, R161 ;  /* 0x0000008017087824 */ /* 0x000fe400078e02a1 */
[----:B------:R-:W-:-:S02]  /*86b0*/  IMAD R25, R0, R25, RZ ;  /* 0x0000001900197224 */ /* 0x000fc400078e02ff */
[C---:B------:R-:W-:Y:S01]  /*86c0*/  IMAD R3, R7.reuse, UR5, R6 ;  /* 0x0000000507037c24 */ /* 0x040fe2000f8e0206 */
[C---:B------:R-:W-:Y:S01]  /*86d0*/  IADD3 R0, R8.reuse, 0x20, RZ ;  /* 0x0000002008007810 */ /* 0x040fe20007ffe0ff */
[----:B------:R-:W-:Y:S01]  /*86e0*/  IMAD.WIDE.U32 R4, R7, UR4, R4 ;  /* 0x0000000407047c25 */ /* 0x000fe2000f8e0004 */
[-C--:B------:R-:W-:Y:S01]  /*86f0*/  ISETP.GE.AND P2, PT, R8, R25.reuse, PT ;  /* 0x000000190800720c */ /* 0x080fe20003f46270 */
[----:B------:R-:W-:Y:S01]  /*8700*/  ULDC.64 UR4, c[0x0][0xa80] ;  /* 0x0002a00000047ab9 */ /* 0x000fe20000000a00 */
[----:B------:R-:W-:Y:S01]  /*8710*/  ISETP.GE.AND P1, PT, R0, R25, PT ;  /* 0x000000190000720c */ /* 0x000fe20003f26270 */
[----:B------:R-:W-:Y:S01]  /*8720*/  IMAD.IADD R3, R5, 0x1, R3 ;  /* 0x0000000105037824 */ /* 0x000fe200078e0203 */
[----:B------:R-:W-:Y:S01]  /*8730*/  LEA R6, P3, R4, UR4, 0x1 ;  /* 0x0000000404067c11 */ /* 0x000fe2000f8608ff */
[----:B------:R-:W-:-:S03]  /*8740*/  VIADD R0, R8, 0x40 ;  /* 0x0000004008007836 */ /* 0x000fc60000000000 */
[----:B------:R-:W-:Y:S02]  /*8750*/  LEA.HI.X R3, R4, UR5, R3, 0x1, P3 ;  /* 0x0000000504037c11 */ /* 0x000fe400098f0c03 */
[----:B------:R-:W-:Y:S01]  /*8760*/  ISETP.GE.AND P0, PT, R0, R25, PT ;  /* 0x000000190000720c */ /* 0x000fe20003f06270 */
[----:B------:R2:W3:Y:S04]  /*8770*/  SHFL.IDX PT, R4, R6, RZ, 0x181f ;  /* 0x00181fff06047589 */ /* 0x0004e800000e0000 */
[----:B------:R2:W4:Y:S01]  /*8780*/  SHFL.IDX PT, R0, R3, RZ, 0x181f ;  /* 0x00181fff03007589 */ /* 0x00052200000e0000 */
[----:B------:R-:W-:Y:S07]  /*8790*/  @P2 BRA `(.L_x_229) ;  /* 0x0000000000242947 */ /* 0x000fee0003800000 */
[----:B------:R-:W-:Y:S02]  /*87a0*/  ULDC UR4, c[0x0][0xac8] ;  /* 0x0002b20000047ab9 */ /* 0x000fe40000000800 */
[----:B------:R-:W-:Y:S02]  /*87b0*/  ISETP.GE.AND P4, PT, R2, UR4, PT ;  /* 0x0000000402007c0c */ /* 0x000fe4000bf86270 */
[----:B------:R-:W-:-:S11]  /*87c0*/  ISETP.GE.AND P5, PT, R17, UR4, PT ;  /* 0x0000000411007c0c */ /* 0x000fd6000bfa6270 */
[CC--:B---3--:R-:W-:Y:S02]  /*87d0*/  @!P4 LEA R10, P2, R2.reuse, R4.reuse, 0x1 ;  /* 0x00000004020ac211 */ /* 0x0c8fe400078408ff */
[C---:B------:R-:W-:Y:S02]  /*87e0*/  @!P5 LEA R4, P3, R17.reuse, R4, 0x1 ;  /* 0x000000041104d211 */ /* 0x040fe400078608ff */
[-C--:B----4-:R-:W-:Y:S02]  /*87f0*/  @!P4 LEA.HI.X R11, R2, R0.reuse, R170, 0x1, P2 ;  /* 0x00000000020bc211 */ /* 0x090fe400010f0caa */
[----:B------:R-:W-:-:S03]  /*8800*/  @!P5 LEA.HI.X R5, R17, R0, R169, 0x1, P3 ;  /* 0x000000001105d211 */ /* 0x000fc600018f0ca9 */
[----:B------:R3:W-:Y:S04]  /*8810*/  @!P4 ST.E.128 desc[UR36][R10.64], RZ ;  /* 0x000000ff0a00c985 */ /* 0x0007e8000c101d24 */
[----:B------:R3:W-:Y:S02]  /*8820*/  @!P5 ST.E.128 desc[UR36][R4.64], RZ ;  /* 0x000000ff0400d985 */ /* 0x0007e4000c101d24 */
.L_x_229:
[----:B------:R-:W-:Y:S05]  /*8830*/  BSYNC B1 ;  /* 0x0000000000017941 */ /* 0x000fea0003800000 */
.L_x_228:
[----:B----4-:R4:W0:Y:S01]  /*8840*/  SHFL.IDX PT, R0, R3, 0x1, 0x181f ;  /* 0x00381f0003007f89 */ /* 0x01082200000e0000 */
[----:B------:R-:W-:Y:S03]  /*8850*/  BSSY B1, `(.L_x_230) ;  /* 0x000000c000017945 */ /* 0x000fe60003800000 */
[----:B---3--:R4:W3:Y:S01]  /*8860*/  SHFL.IDX PT, R4, R6, 0x1, 0x181f ;  /* 0x00381f0006047f89 */ /* 0x0088e200000e0000 */
        /* <DEDUP_REMOVED lines=8> */
[----:B------:R0:W-:Y:S04]  /*88f0*/  @!P3 ST.E.128 desc[UR36][R10.64], RZ ;  /* 0x000000ff0a00b985 */ /* 0x0001e8000c101d24 */
[----:B------:R0:W-:Y:S02]  /*8900*/  @!P4 ST.E.128 desc[UR36][R4.64], RZ ;  /* 0x000000ff0400c985 */ /* 0x0001e4000c101d24 */
.L_x_231:
[----:B------:R-:W-:Y:S05]  /*8910*/  BSYNC B1 ;  /* 0x0000000000017941 */ /* 0x000fea0003800000 */
.L_x_230:
[----:B0-----:R0:W0:Y:S01]  /*8920*/  SHFL.IDX PT, R0, R3, 0x2, 0x181f ;  /* 0x00581f0003007f89 */ /* 0x00102200000e0000 */
[----:B------:R-:W-:Y:S03]  /*8930*/  BSSY B1, `(.L_x_232) ;  /* 0x000000c000017945 */ /* 0x000fe60003800000 */
[----:B---3--:R3:W0:Y:S01]  /*8940*/  SHFL.IDX PT, R4, R6, 0x2, 0x181f ;  /* 0x00581f0006047f89 */ /* 0x00862200000e0000 */
[----:B------:R-:W-:Y:S05]  /*8950*/  @P0 BRA `(.L_x_233) ;  /* 0x0000000000240947 */ /* 0x000fea0003800000 */
[----:B------:R-:W-:Y:S02]  /*8960*/  ULDC UR4, c[0x0][0xac8] ;  /* 0x0002b20000047ab9 */ /* 0x000fe40000000800 */
[----:B------:R-:W-:Y:S02]  /*8970*/  ISETP.GE.AND P2, PT, R2, UR4, PT ;  /* 0x0000000402007c0c */ /* 0x000fe4000bf46270 */
[----:B------:R-:W-:-:S11]  /*8980*/  ISETP.GE.AND P3, PT, R17, UR4, PT ;  /* 0x0000000411007c0c */ /* 0x000fd6000bf66270 */
[CC--:B0-----:R-:W-:Y:S02]  /*8990*/  @!P2 LEA R10, P0, R2.reuse, R4.reuse, 0x1 ;  /* 0x00000004020aa211 */ /* 0x0c1fe400078008ff */
[C---:B------:R-:W-:Y:S02]  /*89a0*/  @!P3 LEA R4, P1, R17.reuse, R4, 0x1 ;  /* 0x000000041104b211 */ /* 0x040fe400078208ff */
[-C--:B------:R-:W-:Y:S02]  /*89b0*/  @!P2 LEA.HI.X R11, R2, R0.reuse, R170, 0x1, P0 ;  /* 0x00000000020ba211 */ /* 0x080fe400000f0caa */
[----:B------:R-:W-:-:S03]  /*89c0*/  @!P3 LEA.HI.X R5, R17, R0, R169, 0x1, P1 ;  /* 0x000000001105b211 */ /* 0x000fc600008f0ca9 */
[----:B------:R0:W-:Y:S04]  /*89d0*/  @!P2 ST.E.128 desc[UR36][R10.64], RZ ;  /* 0x000000ff0a00a985 */ /* 0x0001e8000c101d24 */
[----:B------:R0:W-:Y:S02]  /*89e0*/  @!P3 ST.E.128 desc[UR36][R4.64], RZ ;  /* 0x000000ff0400b985 */ /* 0x0001e4000c101d24 */
.L_x_233:
[----:B------:R-:W-:Y:S05]  /*89f0*/  BSYNC B1 ;  /* 0x0000000000017941 */ /* 0x000fea0003800000 */
.L_x_232:
[----:B0-----:R-:W-:Y:S01]  /*8a00*/  VIADD R0, R8, 0x60 ;  /* 0x0000006008007836 */ /* 0x001fe20000000000 */
[----:B--2-4-:R-:W0:Y:S04]  /*8a10*/  SHFL.IDX PT, R3, R3, 0x3, 0x181f ;  /* 0x00781f0003037f89 */ /* 0x014e2800000e0000 */
[----:B------:R-:W-:Y:S01]  /*8a20*/  ISETP.GE.AND P0, PT, R0, R25, PT ;  /* 0x000000190000720c */ /* 0x000fe20003f06270 */
[----:B------:R2:W4:-:S12]  /*8a30*/  SHFL.IDX PT, R4, R6, 0x3, 0x181f ;  /* 0x00781f0006047f89 */ /* 0x00051800000e0000 */
[----:B--2---:R-:W-:Y:S05]  /*8a40*/  @P0 BRA `(.L_x_224) ;  /* 0x0000000000240947 */ /* 0x004fea0003800000 */
[----:B------:R-:W-:Y:S02]  /*8a50*/  ULDC UR4, c[0x0][0xac8] ;  /* 0x0002b20000047ab9 */ /* 0x000fe40000000800 */
[----:B------:R-:W-:Y:S02]  /*8a60*/  ISETP.GE.AND P2, PT, R2, UR4, PT ;  /* 0x0000000402007c0c */ /* 0x000fe4000bf46270 */
[----:B------:R-:W-:-:S11]  /*8a70*/  ISETP.GE.AND P3, PT, R17, UR4, PT ;  /* 0x0000000411007c0c */ /* 0x000fd6000bf66270 */
[CC--:B---34-:R-:W-:Y:S02]  /*8a80*/  @!P2 LEA R6, P0, R2.reuse, R4.reuse, 0x1 ;  /* 0x000000040206a211 */ /* 0x0d8fe400078008ff */
[C---:B------:R-:W-:Y:S02]  /*8a90*/  @!P3 LEA R4, P1, R17.reuse, R4, 0x1 ;  /* 0x000000041104b211 */ /* 0x040fe400078208ff */
[-C--:B0-----:R-:W-:Y:S02]  /*8aa0*/  @!P2 LEA.HI.X R7, R2, R3.reuse, R170, 0x1, P0 ;  /* 0x000000030207a211 */ /* 0x081fe400000f0caa */
[----:B------:R-:W-:-:S03]  /*8ab0*/  @!P3 LEA.HI.X R5, R17, R3, R169, 0x1, P1 ;  /* 0x000000031105b211 */ /* 0x000fc600008f0ca9 */
[----:B------:R2:W-:Y:S04]  /*8ac0*/  @!P2 ST.E.128 desc[UR36][R6.64], RZ ;  /* 0x000000ff0600a985 */ /* 0x0005e8000c101d24 */
[----:B------:R2:W-:Y:S02]  /*8ad0*/  @!P3 ST.E.128 desc[UR36][R4.64], RZ ;  /* 0x000000ff0400b985 */ /* 0x0005e4000c101d24 */
.L_x_224:
[----:B------:R-:W-:Y:S05]  /*8ae0*/  BSYNC B0 ;  /* 0x0000000000007941 */ /* 0x000fea0003800000 */
.L_x_215:
[----:B------:R-:W-:Y:S02]  /*8af0*/  ULDC UR4, c[0x0][0xc3c] ;  /* 0x00030f0000047ab9 */ /* 0x000fe40000000800 */
[----:B-1----:R-:W-:-:S13]  /*8b00*/  ISETP.GE.AND P0, PT, R51, UR4, PT ;  /* 0x0000000433007c0c */ /* 0x002fda000bf06270 */
[----:B------:R-:W-:Y:S05]  /*8b10*/  @!P0 BRA `(.L_x_234) ;  /* 0xffffff8000788947 */ /* 0x000fea000383ffff */
[----:B------:R-:W-:Y:S05]  /*8b20*/  EXIT ;  /* 0x000000000000794d */ /* 0x000fea0003800000 */
.L_x_187:
[----:B------:R-:W-:-:S08]  /*8b30*/  NOP ;  /* 0x0000000000007918 */ /* 0x000fd00000000000 */
[----:B------:R-:W0:-:S00]  /*8b40*/  USETMAXREG.DEALLOC.CTAPOOL 0x28 ;  /* 0x00000028000079c8 */ /* 0x000e0000080e0500 */
[----:B0-----:R-:W-:Y:S02]  /*8b50*/  LOP3.LUT R0, R0, 0x3, RZ, 0xc0, !PT ;  /* 0x0000000300007812 */ /* 0x001fe400078ec0ff */
[----:B------:R-:W-:-:S04]  /*8b60*/  LOP3.LUT R25, R25, 0xffffff7f, RZ, 0xc0, !PT ;  /* 0xffffff7f19197812 */ /* 0x000fc800078ec0ff */
[----:B------:R-:W0:Y:S02]  /*8b70*/  SHFL.IDX PT, R0, R0, RZ, 0x1f ;  /* 0x00001fff00007589 */ /* 0x000e2400000e0000 */
[----:B0-----:R-:W-:Y:S01]  /*8b80*/  ISETP.NE.AND P0, PT, R0, RZ, PT ;  /* 0x000000ff0000720c */ /* 0x001fe20003f05270 */
[----:B------:R-:W-:-:S12]  /*8b90*/  IMAD.MOV.U32 R0, RZ, RZ, RZ ;  /* 0x000000ffff007224 */ /* 0x000fd800078e00ff */
[----:B------:R-:W-:Y:S01]  /*8ba0*/  @P0 LOP3.LUT R25, R25, 0x80, RZ, 0xfc, !PT ;  /* 0x0000008019190812 */ /* 0x000fe200078efcff */
[----:B------:R-:W-:Y:S06]  /*8bb0*/  @!P0 BRA `(.L_x_235) ;  /* 0x00000000001c8947 */ /* 0x000fec0003800000 */
[----:B------:R-:W0:Y:S08]  /*8bc0*/  S2UR UR5, SR_CgaCtaId ;  /* 0x00000000000579c3 */ /* 0x000e300000008800 */
[----:B------:R-:W-:Y:S06]  /*8bd0*/  BAR.SYNC.DEFER_BLOCKING 0x5, 0x180 ;  /* 0x0146000000007b1d */ /* 0x000fec0000010000 */
[----:B------:R-:W-:-:S02]  /*8be0*/  UMOV UR4, 0x400 ;  /* 0x0000040000047882 */ /* 0x000fc40000000000 */
[----:B0-----:R-:W-:-:S09]  /*8bf0*/  ULEA UR4, UR5, UR4, 0x18 ;  /* 0x0000000405047291 */ /* 0x001fd2000f8ec03f */
[----:B------:R-:W1:Y:S01]  /*8c00*/  LDS.128 R16, [UR4+0x2a8d0] ;  /* 0x02a8d004ff107984 */ /* 0x000e620008000c00 */
[----:B------:R-:W-:Y:S06]  /*8c10*/  BAR.ARV 0x4, 0x180 ;  /* 0x0106000000007b1d */ /* 0x000fec0000002000 */
[----:B------:R-:W-:Y:S05]  /*8c20*/  BRA `(.L_x_236) ;  /* 0x0000000800007947 */ /* 0x000fea0003800000 */
.L_x_235:
[----:B------:R-:W0:Y:S01]  /*8c30*/  S2R R2, SR_TID.X ;  /* 0x0000000000027919 */ /* 0x000e220000002100 */
[----:B------:R-:W-:Y:S01]  /*8c40*/  ULDC UR4, c[0x0][0xc3c] ;  /* 0x00030f0000047ab9 */ /* 0x000fe20000000800 */
[----:B------:R-:W1:Y:S01]  /*8c50*/  S2UR UR6, SR_CTAID.X ;  /* 0x00000000000679c3 */ /* 0x000e620000002500 */
[----:B------:R-:W-:Y:S01]  /*8c60*/  ULDC UR5, c[0x0][0xc38] ;  /* 0x00030e0000057ab9 */ /* 0x000fe20000000800 */
[----:B0-----:R-:W-:-:S04]  /*8c70*/  LOP3.LUT R5, R2, 0x1f, RZ, 0xc0, !PT ;  /* 0x0000001f02057812 */ /* 0x001fc800078ec0ff */
[----:B------:R-:W-:-:S04]  /*8c80*/  ISETP.NE.AND P0, PT, R5, 0x1f, PT ;  /* 0x0000001f0500780c */ /* 0x000fc80003f05270 */
[----:B------:R-:W-:-:S13]  /*8c90*/  ISETP.GE.OR P1, PT, R5, UR4, !P0 ;  /* 0x0000000405007c0c */ /* 0x000fda000c726670 */
[----:B------:R-:W0:Y:S02]  /*8ca0*/  @!P1 LDC.64 R2, c[0x0][0xc80] ;  /* 0x00032000ff029b82 */ /* 0x000e240000000a00 */
[----:B0-----:R-:W-:-:S05]  /*8cb0*/  @!P1 IMAD.WIDE.U32 R2, R5, 0x4, R2 ;  /* 0x0000000405029825 */ /* 0x001fca00078e0002 */
[----:B------:R-:W2:Y:S01]  /*8cc0*/  @!P1 LDG.E R0, desc[UR36][R2.64] ;  /* 0x0000002402009981 */ /* 0x000ea2000c1e1900 */
[C---:B------:R-:W-:Y:S01]  /*8cd0*/  ISETP.NE.AND P1, PT, R5.reuse, RZ, PT ;  /* 0x000000ff0500720c */ /* 0x040fe20003f25270 */
[----:B------:R-:W-:Y:S01]  /*8ce0*/  UMOV UR4, URZ ;  /* 0x0000003f00047c82 */ /* 0x000fe20008000000 */
[C---:B------:R-:W-:Y:S02]  /*8cf0*/  ISETP.GE.U32.AND P2, PT, R5.reuse, 0x2, PT ;  /* 0x000000020500780c */ /* 0x040fe40003f46070 */
[C---:B------:R-:W-:Y:S02]  /*8d00*/  ISETP.GE.U32.AND P3, PT, R5.reuse, 0x4, PT ;  /* 0x000000040500780c */ /* 0x040fe40003f66070 */
[C---:B------:R-:W-:Y:S02]  /*8d10*/  ISETP.GE.U32.AND P4, PT, R5.reuse, 0x8, PT ;  /* 0x000000080500780c */ /* 0x040fe40003f86070 */
[----:B------:R-:W-:Y:S02]  /*8d20*/  ISETP.GE.U32.AND P5, PT, R5, 0x10, PT ;  /* 0x000000100500780c */ /* 0x000fe40003fa6070 */
[----:B------:R-:W-:Y:S01]  /*8d30*/  MOV R16, RZ ;  /* 0x000000ff00107202 */ /* 0x000fe20000000f00 */
[----:B--2---:R-:W0:Y:S02]  /*8d40*/  SHFL.UP PT, R4, R0, 0x1, RZ ;  /* 0x0420000000047989 */ /* 0x004e2400000e00ff */
[----:B0-----:R-:W-:-:S04]  /*8d50*/  SEL R7, R4, RZ, P1 ;  /* 0x000000ff04077207 */ /* 0x001fc80000800000 */
[----:B------:R-:W-:-:S05]  /*8d60*/  IADD3 R7, R0, R7, RZ ;  /* 0x0000000700077210 */ /* 0x000fca0007ffe0ff */
[----:B------:R-:W0:Y:S02]  /*8d70*/  SHFL.UP PT, R4, R7, 0x2, RZ ;  /* 0x0440000007047989 */ /* 0x000e2400000e00ff */
[----:B0-----:R-:W-:-:S05]  /*8d80*/  SEL R4, R4, RZ, P2 ;  /* 0x000000ff04047207 */ /* 0x001fca0001000000 */
[----:B------:R-:W-:-:S05]  /*8d90*/  IMAD.IADD R4, R7, 0x1, R4 ;  /* 0x0000000107047824 */ /* 0x000fca00078e0204 */
        /* <DEDUP_REMOVED lines=9> */
[----:B------:R-:W0:Y:S02]  /*8e30*/  SHFL.IDX PT, R4, R7, 0x1f, 0x1f ;  /* 0x03e01f0007047f89 */ /* 0x000e2400000e0000 */
[----:B0-----:R-:W-:-:S04]  /*8e40*/  IMAD R4, R4, UR5, RZ ;  /* 0x0000000504047c24 */ /* 0x001fc8000f8e02ff */
[----:B------:R-:W-:Y:S01]  /*8e50*/  IMAD.MOV.U32 R3, RZ, RZ, R4 ;  /* 0x000000ffff037224 */ /* 0x000fe200078e0004 */
[----:B-1----:R-:W-:-:S13]  /*8e60*/  ISETP.GT.AND P6, PT, R4, UR6, PT ;  /* 0x0000000604007c0c */ /* 0x002fda000bfc4270 */
[----:B------:R-:W-:Y:S05]  /*8e70*/  @P6 BRA `(.L_x_237) ;  /* 0x0000000000946947 */ /* 0x000fea0003800000 */
[----:B------:R-:W-:Y:S01]  /*8e80*/  IMAD.MOV.U32 R4, RZ, RZ, R3 ;  /* 0x000000ffff047224 */ /* 0x000fe200078e0003 */
[----:B------:R-:W-:Y:S01]  /*8e90*/  UMOV UR4, URZ ;  /* 0x0000003f00047c82 */ /* 0x000fe20008000000 */
[----:B------:R-:W-:-:S05]  /*8ea0*/  ULDC UR5, c[0x0][0xc38] ;  /* 0x00030e0000057ab9 */ /* 0x000fca0000000800 */
.L_x_241:
[----:B------:R-:W0:Y:S01]  /*8eb0*/  LDC R2, c[0x0][0xc3c] ;  /* 0x00030f00ff027b82 */ /* 0x000e220000000800 */
[----:B------:R-:W-:-:S06]  /*8ec0*/  UIADD3 UR4, UR4, 0x1f, URZ ;  /* 0x0000001f04047890 */ /* 0x000fcc000fffe03f */
[----:B0-----:R-:W-:-:S13]  /*8ed0*/  ISETP.LE.AND P6, PT, R2, UR4, PT ;  /* 0x0000000402007c0c */ /* 0x001fda000bfc3270 */
[----:B------:R-:W-:Y:S05]  /*8ee0*/  @P6 BRA `(.L_x_238) ;  /* 0x0000000400246947 */ /* 0x000fea0003800000 */
[----:B------:R-:W-:Y:S01]  /*8ef0*/  VIADD R7, R5, UR4 ;  /* 0x0000000405077c36 */ /* 0x000fe20008000000 */
[----:B------:R-:W-:Y:S01]  /*8f00*/  BSSY B0, `(.L_x_239) ;  /* 0x0000007000007945 */ /* 0x000fe20003800000 */
[----:B------:R-:W-:-:S03]  /*8f10*/  IMAD.MOV.U32 R0, RZ, RZ, RZ ;  /* 0x000000ffff007224 */ /* 0x000fc600078e00ff */
[----:B------:R-:W-:-:S13]  /*8f20*/  ISETP.GE.OR P6, PT, R7, R2, !P0 ;  /* 0x000000020700720c */ /* 0x000fda00047c6670 */
[----:B------:R-:W-:Y:S05]  /*8f30*/  @P6 BRA `(.L_x_240) ;  /* 0x00000000000c6947 */ /* 0x000fea0003800000 */
[----:B------:R-:W0:Y:S02]  /*8f40*/  LDC.64 R2, c[0x0][0xc80] ;  /* 0x00032000ff027b82 */ /* 0x000e240000000a00 */
[----:B0-----:R-:W-:-:S05]  /*8f50*/  IMAD.WIDE R2, R7, 0x4, R2 ;  /* 0x0000000407027825 */ /* 0x001fca00078e0202 */
[----:B------:R0:W5:Y:S02]  /*8f60*/  LDG.E R0, desc[UR36][R2.64] ;  /* 0x0000002402007981 */ /* 0x000164000c1e1900 */
.L_x_240:
[----:B------:R-:W-:Y:S05]  /*8f70*/  BSYNC B0 ;  /* 0x0000000000007941 */ /* 0x000fea0003800000 */
.L_x_239:
[----:B0----5:R-:W0:Y:S02]  /*8f80*/  SHFL.UP PT, R2, R0, 0x1, RZ ;  /* 0x0420000000027989 */ /* 0x021e2400000e00ff */
        /* <DEDUP_REMOVED lines=15> */
[----:B0-----:R-:W-:-:S05]  /*9080*/  IMAD R3, R3, UR5, RZ ;  /* 0x0000000503037c24 */ /* 0x001fca000f8e02ff */
[----:B------:R-:W-:-:S04]  /*9090*/  IADD3 R4, R3, R4, RZ ;  /* 0x0000000403047210 */ /* 0x000fc80007ffe0ff */
[----:B------:R-:W-:-:S13]  /*90a0*/  ISETP.GT.AND P6, PT, R4, UR6, PT ;  /* 0x0000000604007c0c */ /* 0x000fda000bfc4270 */
[----:B------:R-:W-:Y:S05]  /*90b0*/  @!P6 BRA `(.L_x_241) ;  /* 0xfffffffc007ce947 */ /* 0x000fea000383ffff */
[----:B------:R-:W-:-:S07]  /*90c0*/  IMAD.MOV.U32 R7, RZ, RZ, R9 ;  /* 0x000000ffff077224 */ /* 0x000fce00078e0009 */
.L_x_237:
[----:B------:R-:W-:-:S04]  /*90d0*/  IMAD.IADD R8, R4, 0x1, -R3 ;  /* 0x0000000104087824 */ /* 0x000fc800078e0a03 */
[----:B------:R-:W-:-:S05]  /*90e0*/  IMAD R2, R7, UR5, R8 ;  /* 0x0000000507027c24 */ /* 0x000fca000f8e0208 */
[----:B------:R-:W-:-:S13]  /*90f0*/  ISETP.GT.AND P0, PT, R2, UR6, PT ;  /* 0x0000000602007c0c */ /* 0x000fda000bf04270 */
[----:B------:R-:W-:-:S04]  /*9100*/  VOTE.ANY R4, PT, !P0 ;  /* 0x0000000000047806 */ /* 0x000fc800040e0100 */
[----:B------:R-:W0:Y:S01]  /*9110*/  POPC R19, R4 ;  /* 0x0000000400137309 */ /* 0x000e220000000000 */
[----:B------:R-:W-:Y:S01]  /*9120*/  ISETP.NE.AND P0, PT, R4, RZ, PT ;  /* 0x000000ff0400720c */ /* 0x000fe20003f05270 */
[----:B0-----:R-:W0:Y:S02]  /*9130*/  SHFL.IDX PT, R10, R0, R19, 0x1f ;  /* 0x00001f13000a7589 */ /* 0x001e2400000e0000 */
[----:B0-----:R-:W-:-:S04]  /*9140*/  IABS R9, R10 ;  /* 0x0000000a00097213 */ /* 0x001fc80000000000 */
[----:B------:R-:W0:Y:S08]  /*9150*/  I2F.RP R6, R9 ;  /* 0x0000000900067306 */ /* 0x000e300000209400 */
[----:B0-----:R-:W0:Y:S02]  /*9160*/  MUFU.RCP R6, R6 ;  /* 0x0000000600067308 */ /* 0x001e240000001000 */
[----:B0-----:R-:W-:-:S06]  /*9170*/  VIADD R2, R6, 0xffffffe ;  /* 0x0ffffffe06027836 */ /* 0x001fcc0000000000 */
[----:B------:R0:W1:Y:S01]  /*9180*/  F2I.FTZ.U32.TRUNC.NTZ R3, R2 ;  /* 0x0000000200037305 */ /* 0x000062000021f000 */
[----:B------:R-:W-:Y:S05]  /*9190*/  @!P0 BRA `(.L_x_242) ;  /* 0x0000000000088947 */ /* 0x000fea0003800000 */
[----:B------:R-:W-:-:S06]  /*91a0*/  IADD3 R16, R19, -0x1, RZ ;  /* 0xffffffff13107810 */ /* 0x000fcc0007ffe0ff */
[----:B------:R2:W3:Y:S02]  /*91b0*/  SHFL.IDX PT, R16, R7, R16, 0x1f ;  /* 0x00001f1007107589 */ /* 0x0004e400000e0000 */
.L_x_242:
[----:B---3--:R-:W-:Y:S01]  /*91c0*/  IMAD R16, R16, UR5, R8 ;  /* 0x0000000510107c24 */ /* 0x008fe2000f8e0208 */
[----:B0-----:R-:W-:Y:S01]  /*91d0*/  IABS R2, R10 ;  /* 0x0000000a00027213 */ /* 0x001fe20000000000 */
[----:B-1----:R-:W-:Y:S02]  /*91e0*/  IMAD.MOV R0, RZ, RZ, -R3 ;  /* 0x000000ffff007224 */ /* 0x002fe400078e0a03 */
[----:B------:R-:W-:Y:S01]  /*91f0*/  VIADD R19, R19, UR4 ;  /* 0x0000000413137c36 */ /* 0x000fe20008000000 */
[----:B------:R-:W-:Y:S01]  /*9200*/  IADD3 R11, -R16, UR6, RZ ;  /* 0x00000006100b7c10 */ /* 0x000fe2000fffe1ff */
[----:B------:R-:W-:Y:S02]  /*9210*/  IMAD.MOV R4, RZ, RZ, -R2 ;  /* 0x000000ffff047224 */ /* 0x000fe400078e0a02 */
[----:B--2---:R-:W-:Y:S01]  /*9220*/  IMAD R7, R0, R9, RZ ;  /* 0x0000000900077224 */ /* 0x004fe200078e02ff */
[----:B------:R-:W-:Y:S01]  /*9230*/  IABS R0, R11 ;  /* 0x0000000b00007213 */ /* 0x000fe20000000000 */
[----:B------:R-:W-:-:S04]  /*9240*/  IMAD.MOV.U32 R2, RZ, RZ, RZ ;  /* 0x000000ffff027224 */ /* 0x000fc800078e00ff */
[----:B------:R-:W-:Y:S01]  /*9250*/  IMAD.HI.U32 R2, R3, R7, R2 ;  /* 0x0000000703027227 */ /* 0x000fe200078e0002 */
[----:B------:R-:W-:-:S03]  /*9260*/  MOV R3, R0 ;  /* 0x0000000000037202 */ /* 0x000fc60000000f00 */
[----:B------:R-:W-:Y:S02]  /*9270*/  IMAD.MOV.U32 R0, RZ, RZ, R4 ;  /* 0x000000ffff007224 */ /* 0x000fe400078e0004 */
[----:B------:R-:W-:-:S04]  /*9280*/  IMAD.HI.U32 R2, R2, R3, RZ ;  /* 0x0000000302027227 */ /* 0x000fc800078e00ff */
[----:B------:R-:W-:-:S05]  /*9290*/  IMAD R0, R2, R0, R3 ;  /* 0x0000000002007224 */ /* 0x000fca00078e0203 */
[----:B------:R-:W-:-:S13]  /*92a0*/  ISETP.GT.U32.AND P1, PT, R9, R0, PT ;  /* 0x000000000900720c */ /* 0x000fda0003f24070 */
[----:B------:R-:W-:Y:S02]  /*92b0*/  @!P1 IMAD.IADD R0, R0, 0x1, -R9 ;  /* 0x0000000100009824 */ /* 0x000fe400078e0a09 */
[----:B------:R-:W-:Y:S01]  /*92c0*/  @!P1 VIADD R2, R2, 0x1 ;  /* 0x0000000102029836 */ /* 0x000fe20000000000 */
[----:B------:R-:W-:Y:S02]  /*92d0*/  ISETP.NE.AND P1, PT, R10, RZ, PT ;  /* 0x000000ff0a00720c */ /* 0x000fe40003f25270 */
[----:B------:R-:W-:Y:S02]  /*92e0*/  ISETP.GE.U32.AND P0, PT, R0, R9, PT ;  /* 0x000000090000720c */ /* 0x000fe40003f06070 */
[----:B------:R-:W-:-:S04]  /*92f0*/  LOP3.LUT R0, R11, R10, RZ, 0x3c, !PT ;  /* 0x0000000a0b007212 */ /* 0x000fc800078e3cff */
[----:B------:R-:W-:-:S07]  /*9300*/  ISETP.GE.AND P2, PT, R0, RZ, PT ;  /* 0x000000ff0000720c */ /* 0x000fce0003f46270 */
[----:B------:R-:W-:-:S06]  /*9310*/  @P0 IADD3 R2, R2, 0x1, RZ ;  /* 0x0000000102020810 */ /* 0x000fcc0007ffe0ff */
[----:B------:R-:W-:Y:S01]  /*9320*/  @!P2 IMAD.MOV R2, RZ, RZ, -R2 ;  /* 0x000000ffff02a224 */ /* 0x000fe200078e0a02 */
[----:B------:R-:W-:-:S04]  /*9330*/  @!P1 LOP3.LUT R2, RZ, R10, RZ, 0x33, !PT ;  /* 0x0000000aff029212 */ /* 0x000fc800078e33ff */
[----:B------:R-:W-:Y:S01]  /*9340*/  MOV R18, R2 ;  /* 0x0000000200127202 */ /* 0x000fe20000000f00 */
[----:B------:R-:W-:-:S04]  /*9350*/  IMAD.MOV R17, RZ, RZ, -R2 ;  /* 0x000000ffff117224 */ /* 0x000fc800078e0a02 */
[----:B------:R-:W-:Y:S01]  /*9360*/  IMAD R17, R10, R17, R11 ;  /* 0x000000110a117224 */ /* 0x000fe200078e020b */
[----:B------:R-:W-:Y:S06]  /*9370*/  BRA `(.L_x_243) ;  /* 0x0000000000147947 */ /* 0x000fec0003800000 */
.L_x_238:
[----:B------:R-:W-:Y:S01]  /*9380*/  ULDC UR4, c[0x0][0xc3c] ;  /* 0x00030f0000047ab9 */ /* 0x000fe20000000800 */
[----:B------:R-:W-:Y:S01]  /*9390*/  IMAD.MOV.U32 R17, RZ, RZ, RZ ;  /* 0x000000ffff117224 */ /* 0x000fe200078e00ff */
[----:B------:R-:W-:Y:S01]  /*93a0*/  MOV R19, UR4 ;  /* 0x0000000400137c02 */ /* 0x000fe20008000f00 */
[----:B------:R-:W-:Y:S02]  /*93b0*/  IMAD.U32 R16, RZ, RZ, UR6 ;  /* 0x00000006ff107e24 */ /* 0x000fe4000f8e00ff */
[----:B------:R-:W-:-:S07]  /*93c0*/  IMAD.MOV.U32 R18, RZ, RZ, RZ ;  /* 0x000000ffff127224 */ /* 0x000fce00078e00ff */
.L_x_243:
[----:B------:R-:W-:-:S13]  /*93d0*/  ISETP.NE.AND P0, PT, R5, RZ, PT ;  /* 0x000000ff0500720c */ /* 0x000fda0003f05270 */
[----:B------:R-:W0:Y:S01]  /*93e0*/  @!P0 S2R R3, SR_CgaCtaId ;  /* 0x0000000000038919 */ /* 0x000e220000008800 */
[----:B------:R-:W-:-:S04]  /*93f0*/  @!P0 MOV R0, 0x400 ;  /* 0x0000040000008802 */ /* 0x000fc80000000f00 */
[----:B0-----:R-:W-:-:S05]  /*9400*/  @!P0 LEA R0, R3, R0, 0x18 ;  /* 0x0000000003008211 */ /* 0x001fca00078ec0ff */
[----:B------:R0:W-:Y:S01]  /*9410*/  @!P0 STS.128 [R0+0x2a8d0], R16 ;  /* 0x02a8d01000008388 */ /* 0x0001e20000000c00 */
[----:B------:R-:W-:Y:S06]  /*9420*/  BAR.ARV 0x5, 0x180 ;  /* 0x0146000000007b1d */ /* 0x000fec0000002000 */
.L_x_236:
[----:B------:R2:W-:Y:S01]  /*9430*/  STL [R1+0x14], RZ ;  /* 0x000014ff01007387 */ /* 0x0005e20000100800 */
[----:B------:R-:W-:Y:S01]  /*9440*/  ULDC UR4, c[0x0][0xc3c] ;  /* 0x00030f0000047ab9 */ /* 0x000fe20000000800 */
[----:B------:R-:W-:Y:S01]  /*9450*/  IMAD.MOV.U32 R28, RZ, RZ, 0x1 ;  /* 0x00000001ff1c7424 */ /* 0x000fe200078e00ff */
[----:B-1----:R-:W-:Y:S01]  /*9460*/  ISETP.GE.AND P0, PT, R19, UR4, PT ;  /* 0x0000000413007c0c */ /* 0x002fe2000bf06270 */
[----:B------:R-:W-:-:S12]  /*9470*/  IMAD.MOV.U32 R27, RZ, RZ, RZ ;  /* 0x000000ffff1b7224 */ /* 0x000fd800078e00ff */
[----:B--2---:R-:W-:Y:S05]  /*9480*/  @P0 BRA `(.L_x_244) ;  /* 0x0000004400b40947 */ /* 0x004fea0003800000 */
[----:B------:R-:W2:Y:S01]  /*9490*/  LDL R4, [R1+0x4] ;  /* 0x0000040001047983 */ /* 0x000ea20000100800 */
[----:B------:R-:W0:Y:S01]  /*94a0*/  S2R R5, SR_TID.X ;  /* 0x0000000000057919 */ /* 0x000e220000002100 */
[----:B------:R-:W1:Y:S01]  /*94b0*/  S2UR UR5, SR_CgaCtaId ;  /* 0x00000000000579c3 */ /* 0x000e620000008800 */
[----:B------:R-:W-:Y:S01]  /*94c0*/  UMOV UR4, 0x400 ;  /* 0x0000040000047882 */ /* 0x000fe20000000000 */
[----:B------:R-:W-:Y:S01]  /*94d0*/  BSSY B8, `(.L_x_244) ;  /* 0x0000468000087945 */ /* 0x000fe20003800000 */
[----:B------:R-:W-:Y:S02]  /*94e0*/  IMAD.MOV.U32 R28, RZ, RZ, 0x1 ;  /* 0x00000001ff1c7424 */ /* 0x000fe400078e00ff */
[----:B------:R-:W-:Y:S01]  /*94f0*/  IMAD.MOV.U32 R27, RZ, RZ, RZ ;  /* 0x000000ffff1b7224 */ /* 0x000fe200078e00ff */
[----:B------:R-:W-:Y:S01]  /*9500*/  ULDC UR38, c[0x0][0xc] ;  /* 0x0000030000267ab9 */ /* 0x000fe20000000800 */
[----:B-1----:R-:W-:Y:S01]  /*9510*/  ULEA UR4, UR5, UR4, 0x18 ;  /* 0x0000000405047291 */ /* 0x002fe2000f8ec03f */
[C---:B0-----:R-:W-:Y:S01]  /*9520*/  IMAD.SHL.U32 R0, R5.reuse, 0x8, RZ ;  /* 0x0000000805007824 */ /* 0x041fe200078e00ff */
[----:B------:R-:W-:-:S04]  /*9530*/  LOP3.LUT R3, R5, 0x7f, RZ, 0xc0, !PT ;  /* 0x0000007f05037812 */ /* 0x000fc800078ec0ff */
[----:B------:R-:W-:Y:S01]  /*9540*/  LOP3.LUT R2, R0, 0x1f8, RZ, 0xc0, !PT ;  /* 0x000001f800027812 */ /* 0x000fe200078ec0ff */
[----:B------:R-:W-:-:S03]  /*9550*/  IMAD.U32 R22, RZ, RZ, UR4 ;  /* 0x00000004ff167e24 */ /* 0x000fc6000f8e00ff */
[----:B------:R-:W-:Y:S02]  /*9560*/  LOP3.LUT R33, R2, 0x38, R5, 0x78, !PT ;  /* 0x0000003802217812 */ /* 0x000fe400078e7805 */
[----:B------:R-:W-:Y:S02]  /*9570*/  SHF.L.U32 R2, R5, 0x4, RZ ;  /* 0x0000000405027819 */ /* 0x000fe400000006ff */
[----:B------:R-:W-:-:S04]  /*9580*/  LOP3.LUT R33, R33, 0x200, R0, 0xf8, !PT ;  /* 0x0000020021217812 */ /* 0x000fc800078ef800 */
[----:B------:R-:W-:Y:S02]  /*9590*/  LEA R34, R33, R22, 0x1 ;  /* 0x0000001621227211 */ /* 0x000fe400078e08ff */
[----:B--2---:R-:W-:-:S05]  /*95a0*/  LOP3.LUT R4, R4, 0x2, RZ, 0xfc, !PT ;  /* 0x0000000204047812 */ /* 0x004fca00078efcff */
[----:B------:R0:W-:Y:S04]  /*95b0*/  STL [R1+0x20], R4 ;  /* 0x0000200401007387 */ /* 0x0001e80000100800 */
[----:B------:R1:W-:Y:S01]  /*95c0*/  STL [R1+0x14], RZ ;  /* 0x000014ff01007387 */ /* 0x0003e20000100800 */
[----:B0-----:R-:W-:Y:S02]  /*95d0*/  SHF.R.U32.HI R4, RZ, 0x3, R3 ;  /* 0x00000003ff047819 */ /* 0x001fe40000011603 */
[----:B------:R-:W-:Y:S02]  /*95e0*/  LOP3.LUT R3, R0, 0x38, RZ, 0xc0, !PT ;  /* 0x0000003800037812 */ /* 0x000fe400078ec0ff */
[----:B------:R-:W-:Y:S02]  /*95f0*/  LOP3.LUT R4, R4, 0x70, R2, 0xf8, !PT ;  /* 0x0000007004047812 */ /* 0x000fe400078ef802 */
[----:B------:R-:W-:-:S02]  /*9600*/  LOP3.LUT R2, R3, 0x40, RZ, 0xfc, !PT ;  /* 0x0000004003027812 */ /* 0x000fc400078efcff */
[----:B-1----:R-:W-:-:S07]  /*9610*/  LOP3.LUT R0, R3, 0x80, RZ, 0xfc, !PT ;  /* 0x0000008003007812 */ /* 0x002fce00078efcff */
.L_x_307:
[----:B0-----:R-:W0:Y:S02]  /*9620*/  LDC.64 R30, c[0x0][0xc88] ;  /* 0x00032200ff1e7b82 */ /* 0x001e240000000a00 */
[----:B0-----:R-:W-:-:S06]  /*9630*/  IMAD.WIDE R30, R19, 0x4, R30 ;  /* 0x00000004131e7825 */ /* 0x001fcc00078e021e */
[----:B------:R-:W2:Y:S01]  /*9640*/  LDG.E R30, desc[UR36][R30.64] ;  /* 0x000000241e1e7981 */ /* 0x000ea2000c1e1900 */
[----:B------:R-:W-:Y:S05]  /*9650*/  YIELD ;  /* 0x0000000000007946 */ /* 0x000fea0003800000 */
[----:B------:R-:W-:Y:S01]  /*9660*/  ULDC.64 UR4, c[0x0][0xa28] ;  /* 0x00028a0000047ab9 */ /* 0x000fe20000000a00 */
[----:B------:R-:W-:Y:S01]  /*9670*/  IMAD.MOV.U32 R37, RZ, RZ, RZ ;  /* 0x000000ffff257224 */ /* 0x000fe200078e00ff */
[----:B------:R-:W-:Y:S01]  /*9680*/  ISETP.NE.U32.AND P0, PT, RZ, UR4, PT ;  /* 0x00000004ff007c0c */ /* 0x000fe2000bf05070 */
[----:B------:R-:W-:-:S03]  /*9690*/  ULDC.64 UR6, c[0x0][0xa18] ;  /* 0x0002860000067ab9 */ /* 0x000fc60000000a00 */
[----:B------:R-:W-:Y:S01]  /*96a0*/  ISETP.NE.AND.EX P0, PT, RZ, UR5, PT, P0 ;  /* 0x00000005ff007c0c */ /* 0x000fe2000bf05300 */
[----:B------:R-:W-:Y:S01]  /*96b0*/  IMAD.MOV.U32 R35, RZ, RZ, RZ ;  /* 0x000000ffff237224 */ /* 0x000fe200078e00ff */
[----:B--2---:R-:W-:-:S11]  /*96c0*/  SHF.R.S32.HI R0, RZ, 0x1f, R30 ;  /* 0x0000001fff007819 */ /* 0x004fd6000001141e */
[C---:B------:R-:W-:Y:S01]  /*96d0*/  @P0 LEA R2, P1, R30.reuse, UR4, 0x2 ;  /* 0x000000041e020c11 */ /* 0x040fe2000f8210ff */
[C---:B------:R-:W-:Y:S01]  /*96e0*/  IMAD.SHL.U32 R23, R30.reuse, 0x4, RZ ;  /* 0x000000041e177824 */ /* 0x040fe200078e00ff */
[C-C-:B------:R-:W-:Y:S01]  /*96f0*/  SHF.L.U64.HI R24, R30.reuse, 0x2, R0.reuse ;  /* 0x000000021e187819 */ /* 0x140fe20000010200 */
[----:B------:R0:W-:Y:S01]  /*9700*/  STL [R1+0x8], R0 ;  /* 0x0000080001007387 */ /* 0x0001e20000100800 */
[----:B------:R-:W-:Y:S01]  /*9710*/  @P0 LEA.HI.X R3, R30, UR5, R0, 0x2, P1 ;  /* 0x000000051e030c11 */ /* 0x000fe200088f1400 */
[----:B------:R-:W-:-:S04]  /*9720*/  ULDC.64 UR4, c[0x0][0xa00] ;  /* 0x0002800000047ab9 */ /* 0x000fc80000000a00 */
[----:B-1----:R1:W5:Y:S01]  /*9730*/  @P0 LDG.E R37, desc[UR36][R2.64] ;  /* 0x0000002402250981 */ /* 0x002362000c1e1900 */
[----:B------:R-:W-:Y:S02]  /*9740*/  ISETP.NE.U32.AND P0, PT, RZ, UR4, PT ;  /* 0x00000004ff007c0c */ /* 0x000fe4000bf05070 */
[----:B------:R-:W-:Y:S02]  /*9750*/  LOP3.LUT R25, R25, 0xffffffbf, RZ, 0xc0, !PT ;  /* 0xffffffbf19197812 */ /* 0x000fe400078ec0ff */
[----:B------:R-:W-:Y:S02]  /*9760*/  ISETP.NE.AND.EX P2, PT, RZ, UR5, PT, P0 ;  /* 0x00000005ff007c0c */ /* 0x000fe4000bf45300 */
[----:B------:R-:W-:Y:S02]  /*9770*/  ISETP.NE.U32.AND P0, PT, RZ, UR6, PT ;  /* 0x00000006ff007c0c */ /* 0x000fe4000bf05070 */
[----:B-1----:R-:W-:Y:S02]  /*9780*/  IADD3 R2, P1, R23, UR4, RZ ;  /* 0x0000000417027c10 */ /* 0x002fe4000ff3e0ff */
[----:B------:R-:W-:-:S02]  /*9790*/  ISETP.NE.AND.EX P0, PT, RZ, UR7, PT, P0 ;  /* 0x00000007ff007c0c */ /* 0x000fc4000bf05300 */
[----:B------:R-:W-:Y:S01]  /*97a0*/  IADD3.X R3, R24, UR5, RZ, P1, !PT ;  /* 0x0000000518037c10 */ /* 0x000fe20008ffe4ff */
[----:B------:R-:W-:-:S04]  /*97b0*/  ULDC.64 UR4, c[0x0][0x418] ;  /* 0x0001060000047ab9 */ /* 0x000fc80000000a00 */
[----:B------:R-:W-:Y:S01]  /*97c0*/  @P2 LOP3.LUT R25, R25, 0x40, RZ, 0xfc, !PT ;  /* 0x0000004019192812 */ /* 0x000fe200078efcff */
[----:B------:R1:W5:Y:S05]  /*97d0*/  @P2 LDG.E R35, desc[UR36][R2.64] ;  /* 0x0000002402232981 */ /* 0x00036a000c1e1900 */
[----:B------:R-:W-:-:S04]  /*97e0*/  @P0 IADD3 R4, P1, R23, UR6, RZ ;  /* 0x0000000617040c10 */ /* 0x000fc8000ff3e0ff */
[----:B------:R-:W-:-:S05]  /*97f0*/  @P0 IADD3.X R5, R24, UR7, RZ, P1, !PT ;  /* 0x0000000718050c10 */ /* 0x000fca0008ffe4ff */
[----:B0-----:R-:W2:Y:S01]  /*9800*/  @P0 LDG.E R0, desc[UR36][R4.64] ;  /* 0x0000002404000981 */ /* 0x001ea2000c1e1900 */
[----:B------:R-:W-:-:S03]  /*9810*/  UISETP.NE.U32.AND UP0, UPT, UR4, URZ, UPT ;  /* 0x0000003f0400728c */ /* 0x000fc6000bf05070 */
[----:B------:R-:W-:Y:S01]  /*9820*/  ULDC UR4, c[0x0][0x424] ;  /* 0x0001090000047ab9 */ /* 0x000fe20000000800 */
[----:B------:R-:W-:-:S03]  /*9830*/  UISETP.NE.AND.EX UP0, UPT, UR5, URZ, UPT, UP0 ;  /* 0x0000003f0500728c */ /* 0x000fc6000bf05300 */
[----:B------:R-:W-:Y:S01]  /*9840*/  ULDC UR5, c[0x0][0x2f0] ;  /* 0x0000bc0000057ab9 */ /* 0x000fe20000000800 */
[----:B------:R-:W-:-:S04]  /*9850*/  USEL UR4, UR4, 0x1, UP0 ;  /* 0x0000000104047887 */ /* 0x000fc80008000000 */
[----:B------:R-:W-:-:S06]  /*9860*/  UIMAD UR4, UR4, UR5, URZ ;  /* 0x00000005040472a4 */ /* 0x000fcc000f8e023f */
[----:B------:R-:W-:Y:S01]  /*9870*/  MOV R36, UR4 ;  /* 0x0000000400247c02 */ /* 0x000fe20008000f00 */
[----:B--2---:R1:W-:Y:S01]  /*9880*/  @P0 STL [R1+0x10], R0 ;  /* 0x0000100001000387 */ /* 0x0043e20000100800 */
[----:B---3--:R-:W-:Y:S05]  /*9890*/  @P0 BRA `(.L_x_245) ;  /* 0x0000000000200947 */ /* 0x008fea0003800000 */
[----:B------:R-:W-:Y:S02]  /*98a0*/  ULDC UR4, c[0x0][0x288] ;  /* 0x0000a20000047ab9 */ /* 0x000fe40000000800 */
[----:B-1----:R-:W-:-:S05]  /*98b0*/  IMAD.U32 R0, RZ, RZ, UR4 ;  /* 0x00000004ff007e24 */ /* 0x002fca000f8e00ff */
[----:B------:R0:W-:Y:S01]  /*98c0*/  STL [R1+0x10], R0 ;  /* 0x0000100001007387 */ /* 0x0001e20000100800 */
[----:B------:R-:W-:Y:S05]  /*98d0*/  @!P2 BRA `(.L_x_245) ;  /* 0x000000000010a947 */ /* 0x000fea0003800000 */
[----:B------:R-:W2:Y:S04]  /*98e0*/  LDG.E R5, desc[UR36][R2.64] ;  /* 0x0000002402057981 */ /* 0x000ea8000c1e1900 */
[----:B0-----:R-:W2:Y:S02]  /*98f0*/  LDG.E R0, desc[UR36][R2.64+0x4] ;  /* 0x0000042402007981 */ /* 0x001ea4000c1e1900 */
[----:B--2---:R-:W-:-:S05]  /*9900*/  IMAD.IADD R0, R0, 0x1, -R5 ;  /* 0x0000000100007824 */ /* 0x004fca00078e0a05 */
[----:B------:R2:W-:Y:S02]  /*9910*/  STL [R1+0x10], R0 ;  /* 0x0000100001007387 */ /* 0x0005e40000100800 */
.L_x_245:
[----:B------:R-:W-:Y:S01]  /*9920*/  ULDC.64 UR4, c[0x0][0xa20] ;  /* 0x0002880000047ab9 */ /* 0x000fe20000000a00 */
[----:B------:R-:W-:Y:S01]  /*9930*/  IMAD.MOV.U32 R31, RZ, RZ, R30 ;  /* 0x000000ffff1f7224 */ /* 0x000fe200078e001e */
[----:B------:R-:W-:-:S04]  /*9940*/  ISETP.NE.U32.AND P0, PT, RZ, UR4, PT ;  /* 0x00000004ff007c0c */ /* 0x000fc8000bf05070 */
[----:B------:R-:W-:-:S13]  /*9950*/  ISETP.NE.AND.EX P0, PT, RZ, UR5, PT, P0 ;  /* 0x00000005ff007c0c */ /* 0x000fda000bf05300 */
[----:B------:R-:W-:Y:S05]  /*9960*/  @!P0 BRA `(.L_x_246) ;  /* 0x0000000000108947 */ /* 0x000fea0003800000 */
[----:B-1----:R-:W-:-:S04]  /*9970*/  IADD3 R2, P0, R23, UR4, RZ ;  /* 0x0000000417027c10 */ /* 0x002fc8000ff1e0ff */
[----:B------:R-:W-:-:S05]  /*9980*/  IADD3.X R3, R24, UR5, RZ, P0, !PT ;  /* 0x0000000518037c10 */ /* 0x000fca00087fe4ff */
[----:B------:R3:W5:Y:S01]  /*9990*/  LDG.E R36, desc[UR36][R2.64] ;  /* 0x0000002402247981 */ /* 0x000762000c1e1900 */
[----:B------:R-:W-:Y:S05]  /*99a0*/  BRA `(.L_x_247) ;  /* 0x0000000000247947 */ /* 0x000fea0003800000 */
.L_x_246:
[----:B------:R-:W-:Y:S02]  /*99b0*/  ULDC.64 UR4, c[0x0][0xa08] ;  /* 0x0002820000047ab9 */ /* 0x000fe40000000a00 */
[----:B------:R-:W-:-:S04]  /*99c0*/  ISETP.NE.U32.AND P0, PT, RZ, UR4, PT ;  /* 0x00000004ff007c0c */ /* 0x000fc8000bf05070 */
[----:B------:R-:W-:-:S13]  /*99d0*/  ISETP.NE.AND.EX P0, PT, RZ, UR5, PT, P0 ;  /* 0x00000005ff007c0c */ /* 0x000fda000bf05300 */
[----:B------:R-:W-:Y:S05]  /*99e0*/  @!P0 BRA `(.L_x_247) ;  /* 0x0000000000148947 */ /* 0x000fea0003800000 */
[----:B-1----:R-:W1:Y:S02]  /*99f0*/  LDC.64 R2, c[0x0][0xa08] ;  /* 0x00028200ff027b82 */ /* 0x002e640000000a00 */
[----:B-1----:R-:W-:-:S05]  /*9a00*/  IMAD.WIDE R2, R31, 0x4, R2 ;  /* 0x000000041f027825 */ /* 0x002fca00078e0202 */
[----:B------:R-:W3:Y:S04]  /*9a10*/  LDG.E R36, desc[UR36][R2.64] ;  /* 0x0000002402247981 */ /* 0x000ee8000c1e1900 */
[----:B------:R-:W3:Y:S02]  /*9a20*/  LDG.E R5, desc[UR36][R2.64+0x4] ;  /* 0x0000042402057981 */ /* 0x000ee4000c1e1900 */
[----:B---3--:R-:W-:-:S07]  /*9a30*/  IADD3 R36, -R36, R5, RZ ;  /* 0x0000000524247210 */ /* 0x008fce0007ffe1ff */
.L_x_247:
[----:B-----5:R-:W-:Y:S01]  /*9a40*/  IMAD.IADD R36, R36, 0x1, -R37 ;  /* 0x0000000124247824 */ /* 0x020fe200078e0a25 */
[----:B------:R-:W-:Y:S03]  /*9a50*/  BSSY B7, `(.L_x_248) ;  /* 0x0000371000077945 */ /* 0x000fe60003800000 */
[C---:B012---:R-:W-:Y:S01]  /*9a60*/  VIADD R0, R36.reuse, 0x5f ;  /* 0x0000005f24007836 */ /* 0x047fe20000000000 */
[----:B------:R-:W-:-:S03]  /*9a70*/  ISETP.GT.AND P0, PT, R36, RZ, PT ;  /* 0x000000ff2400720c */ /* 0x000fc60003f04270 */
[----:B------:R-:W-:-:S05]  /*9a80*/  IMAD.HI R0, R0, 0x2aaaaaab, RZ ;  /* 0x2aaaaaab00007827 */ /* 0x000fca00078e02ff */
[----:B---3--:R-:W-:-:S04]  /*9a90*/  SHF.R.U32.HI R3, RZ, 0x1f, R0 ;  /* 0x0000001fff037819 */ /* 0x008fc80000011600 */
[----:B------:R-:W-:-:S05]  /*9aa0*/  LEA.HI.SX32 R29, R0, R3, 0x1c ;  /* 0x00000003001d7211 */ /* 0x000fca00078fe2ff */
[----:B------:R0:W-:Y:S01]  /*9ab0*/  STL [R1+0x18], R29 ;  /* 0x0000181d01007387 */ /* 0x0001e20000100800 */
[----:B------:R-:W-:Y:S05]  /*9ac0*/  @P0 BRA `(.L_x_249) ;  /* 0x0000000000440947 */ /* 0x000fea0003800000 */
[----:B------:R-:W1:Y:S02]  /*9ad0*/  S2R R2, SR_TID.X ;  /* 0x0000000000027919 */ /* 0x000e640000002100 */
[----:B-1----:R-:W-:-:S04]  /*9ae0*/  LOP3.LUT R2, R2, 0x7f, RZ, 0xc0, !PT ;  /* 0x0000007f02027812 */ /* 0x002fc800078ec0ff */
[----:B------:R-:W-:-:S13]  /*9af0*/  ISETP.NE.AND P0, PT, R2, RZ, PT ;  /* 0x000000ff0200720c */ /* 0x000fda0003f05270 */
[----:B------:R-:W-:Y:S05]  /*9b00*/  @P0 BRA `(.L_x_250) ;  /* 0x0000003400940947 */ /* 0x000fea0003800000 */
[----:B------:R-:W1:Y:S01]  /*9b10*/  S2R R5, SR_LANEID ;  /* 0x0000000000057919 */ /* 0x000e620000000000 */
[----:B------:R-:W-:Y:S01]  /*9b20*/  VOTEU.ANY UR4, UPT, PT ;  /* 0x0000000000047886 */ /* 0x000fe200038e0100 */
[----:B------:R-:W2:Y:S01]  /*9b30*/  LDC.64 R2, c[0x0][0xc60] ;  /* 0x00031800ff027b82 */ /* 0x000ea20000000a00 */
[----:B------:R-:W1:Y:S02]  /*9b40*/  FLO.U32 R0, UR4 ;  /* 0x0000000400007d00 */ /* 0x000e6400080e0000 */
[----:B-1----:R-:W-:-:S06]  /*9b50*/  ISETP.EQ.U32.AND P0, PT, R0, R5, PT ;  /* 0x000000050000720c */ /* 0x002fcc0003f02070 */
[----:B------:R-:W2:Y:S07]  /*9b60*/  POPC R5, UR4 ;  /* 0x0000000400057d09 */ /* 0x000eae0008000000 */
[----:B--2---:R-:W2:Y:S01]  /*9b70*/  @P0 ATOMG.E.ADD.STRONG.GPU PT, R3, desc[UR36][R2.64], R5 ;  /* 0x00000005020309a8 */ /* 0x004ea200081ee1e4 */
[----:B------:R-:W1:Y:S02]  /*9b80*/  S2R R4, SR_LTMASK ;  /* 0x0000000000047919 */ /* 0x000e640000003900 */
[----:B-1----:R-:W-:-:S04]  /*9b90*/  LOP3.LUT R4, R4, UR4, RZ, 0xc0, !PT ;  /* 0x0000000404047c12 */ /* 0x002fc8000f8ec0ff */
[----:B------:R-:W1:Y:S01]  /*9ba0*/  POPC R7, R4 ;  /* 0x0000000400077309 */ /* 0x000e620000000000 */
[----:B--2---:R-:W1:Y:S02]  /*9bb0*/  SHFL.IDX PT, R0, R3, R0, 0x1f ;  /* 0x00001f0003007589 */ /* 0x004e6400000e0000 */
[----:B-1----:R-:W-:Y:S01]  /*9bc0*/  IADD3 R16, R0, UR38, R7 ;  /* 0x0000002600107c10 */ /* 0x002fe2000fffe007 */
[----:B------:R-:W-:Y:S06]  /*9bd0*/  BRA `(.L_x_250) ;  /* 0x0000003400607947 */ /* 0x000fec0003800000 */
.L_x_249:
[----:B------:R-:W-:Y:S01]  /*9be0*/  VIADD R0, R22, 0x18400 ;  /* 0x0001840016007836 */ /* 0x000fe20000000000 */
[----:B------:R-:W-:Y:S04]  /*9bf0*/  BSSY B6, `(.L_x_251) ;  /* 0x0000013000067945 */ /* 0x000fe80003800000 */
[----:B------:R-:W-:-:S13]  /*9c00*/  LOP3.LUT P0, RZ, R0, 0x3ff, RZ, 0xc0, !PT ;  /* 0x000003ff00ff7812 */ /* 0x000fda000780c0ff */
[----:B------:R-:W-:Y:S05]  /*9c10*/  @!P0 BRA `(.L_x_252) ;  /* 0x0000000000408947 */ /* 0x000fea0003800000 */
[----:B------:R-:W-:Y:S01]  /*9c20*/  MOV R2, 0x0 ;  /* 0x0000000000027802 */ /* 0x000fe20000000f00 */
[----:B------:R-:W-:Y:S01]  /*9c30*/  ULDC.64 UR6, c[0x4][0xf0] ;  /* 0x01003c0000067ab9 */ /* 0x000fe20000000a00 */
[----:B------:R-:W-:Y:S01]  /*9c40*/  ULDC.64 UR8, c[0x4][0xf8] ;  /* 0x01003e0000087ab9 */ /* 0x000fe20000000a00 */
[----:B------:R-:W-:Y:S01]  /*9c50*/  ULDC.64 UR4, c[0x4][0x70] ;  /* 0x01001c0000047ab9 */ /* 0x000fe20000000a00 */
[----:B------:R-:W-:Y:S01]  /*9c60*/  MOV R4, UR6 ;  /* 0x0000000600047c02 */ /* 0x000fe20008000f00 */
[----:B------:R-:W-:Y:S01]  /*9c70*/  IMAD.U32 R5, RZ, RZ, UR7 ;  /* 0x00000007ff057e24 */ /* 0x000fe2000f8e00ff */
[----:B------:R-:W1:Y:S01]  /*9c80*/  LDC.64 R2, c[0x4][R2] ;  /* 0x0100000002027b82 */ /* 0x000e620000000a00 */
[----:B------:R-:W-:Y:S01]  /*9c90*/  IMAD.U32 R6, RZ, RZ, UR8 ;  /* 0x00000008ff067e24 */ /* 0x000fe2000f8e00ff */
[----:B------:R-:W-:Y:S01]  /*9ca0*/  MOV R10, UR4 ;  /* 0x00000004000a7c02 */ /* 0x000fe20008000f00 */
[----:B------:R-:W-:Y:S01]  /*9cb0*/  IMAD.U32 R7, RZ, RZ, UR9 ;  /* 0x00000009ff077e24 */ /* 0x000fe2000f8e00ff */
[----:B------:R-:W-:Y:S01]  /*9cc0*/  MOV R13, RZ ;  /* 0x000000ff000d7202 */ /* 0x000fe20000000f00 */
[----:B------:R-:W-:-:S02]  /*9cd0*/  IMAD.U32 R11, RZ, RZ, UR5 ;  /* 0x00000005ff0b7e24 */ /* 0x000fc4000f8e00ff */
[----:B------:R-:W-:Y:S02]  /*9ce0*/  IMAD.MOV.U32 R8, RZ, RZ, 0x70 ;  /* 0x00000070ff087424 */ /* 0x000fe400078e00ff */
[----:B------:R-:W-:-:S07]  /*9cf0*/  IMAD.MOV.U32 R12, RZ, RZ, 0x1 ;  /* 0x00000001ff0c7424 */ /* 0x000fce00078e00ff */
[----:B------:R-:W-:-:S07]  /*9d00*/  LEPC R20, `(.L_x_252) ;  /* 0x000000001014794e */ /* 0x000fce0000000000 */
[----:B01----:R-:W-:Y:S05]  /*9d10*/  CALL.ABS.NOINC R2 ;  /* 0x0000000002007343 */ /* 0x003fea0003c00000 */
.L_x_252:
[----:B------:R-:W-:Y:S05]  /*9d20*/  BSYNC B6 ;  /* 0x0000000000067941 */ /* 0x000fea0003800000 */
.L_x_251:
        /* <DEDUP_REMOVED lines=8> */
[----:B------:R1:W2:Y:S01]  /*9db0*/  LDC.64 R2, c[0x4][R26] ;  /* 0x010000001a027b82 */ /* 0x0002a20000000a00 */
[----:B------:R-:W-:Y:S01]  /*9dc0*/  IMAD.U32 R4, RZ, RZ, UR6 ;  /* 0x00000006ff047e24 */ /* 0x000fe2000f8e00ff */
[----:B------:R-:W-:Y:S01]  /*9dd0*/  MOV R6, UR8 ;  /* 0x0000000800067c02 */ /* 0x000fe20008000f00 */
[----:B------:R-:W-:Y:S01]  /*9de0*/  IMAD.U32 R5, RZ, RZ, UR7 ;  /* 0x00000007ff057e24 */ /* 0x000fe2000f8e00ff */
[----:B------:R-:W-:Y:S01]  /*9df0*/  MOV R8, 0x70 ;  /* 0x0000007000087802 */ /* 0x000fe20000000f00 */
[----:B------:R-:W-:Y:S02]  /*9e00*/  IMAD.U32 R7, RZ, RZ, UR9 ;  /* 0x00000009ff077e24 */ /* 0x000fe4000f8e00ff */
[----:B------:R-:W-:-:S02]  /*9e10*/  IMAD.U32 R10, RZ, RZ, UR4 ;  /* 0x00000004ff0a7e24 */ /* 0x000fc4000f8e00ff */
[----:B------:R-:W-:Y:S02]  /*9e20*/  IMAD.U32 R11, RZ, RZ, UR5 ;  /* 0x00000005ff0b7e24 */ /* 0x000fe4000f8e00ff */
[----:B------:R-:W-:Y:S02]  /*9e30*/  IMAD.MOV.U32 R12, RZ, RZ, 0x1 ;  /* 0x00000001ff0c7424 */ /* 0x000fe400078e00ff */
[----:B-1----:R-:W-:-:S07]  /*9e40*/  IMAD.MOV.U32 R13, RZ, RZ, RZ ;  /* 0x000000ffff0d7224 */ /* 0x002fce00078e00ff */
[----:B------:R-:W-:-:S07]  /*9e50*/  LEPC R20, `(.L_x_255) ;  /* 0x000000001014794e */ /* 0x000fce0000000000 */
[----:B0-2---:R-:W-:Y:S05]  /*9e60*/  CALL.ABS.NOINC R2 ;  /* 0x0000000002007343 */ /* 0x005fea0003c00000 */
.L_x_255:
[----:B------:R0:W1:Y:S01]  /*9e70*/  LDC.64 R2, c[0x4][R26] ;  /* 0x010000001a027b82 */ /* 0x0000620000000a00 */
[----:B------:R-:W-:Y:S01]  /*9e80*/  ULDC.64 UR6, c[0x4][0xf0] ;  /* 0x01003c0000067ab9 */ /* 0x000fe20000000a00 */
[----:B------:R-:W-:Y:S01]  /*9e90*/  ULDC.64 UR8, c[0x4][0xf8] ;  /* 0x01003e0000087ab9 */ /* 0x000fe20000000a00 */
[----:B------:R-:W-:Y:S01]  /*9ea0*/  ULDC.64 UR4, c[0x4][0x80] ;  /* 0x0100200000047ab9 */ /* 0x000fe20000000a00 */
[----:B------:R-:W-:Y:S01]  /*9eb0*/  IMAD.U32 R4, RZ, RZ, UR6 ;  /* 0x00000006ff047e24 */ /* 0x000fe2000f8e00ff */
[----:B------:R-:W-:Y:S01]  /*9ec0*/  MOV R5, UR7 ;  /* 0x0000000700057c02 */ /* 0x000fe20008000f00 */
[----:B------:R-:W-:Y:S01]  /*9ed0*/  IMAD.U32 R6, RZ, RZ, UR8 ;  /* 0x00000008ff067e24 */ /* 0x000fe2000f8e00ff */
[----:B------:R-:W-:Y:S01]  /*9ee0*/  MOV R11, UR5 ;  /* 0x00000005000b7c02 */ /* 0x000fe20008000f00 */
[----:B------:R-:W-:Y:S02]  /*9ef0*/  IMAD.U32 R7, RZ, RZ, UR9 ;  /* 0x00000009ff077e24 */ /* 0x000fe4000f8e00ff */
[----:B------:R-:W-:-:S02]  /*9f00*/  IMAD.U32 R10, RZ, RZ, UR4 ;  /* 0x00000004ff0a7e24 */ /* 0x000fc4000f8e00ff */
[----:B------:R-:W-:Y:S02]  /*9f10*/  IMAD.MOV.U32 R8, RZ, RZ, 0x70 ;  /* 0x00000070ff087424 */ /* 0x000fe400078e00ff */
[----:B------:R-:W-:Y:S02]  /*9f20*/  IMAD.MOV.U32 R12, RZ, RZ, 0x1 ;  /* 0x00000001ff0c7424 */ /* 0x000fe400078e00ff */
[----:B0-----:R-:W-:-:S07]  /*9f30*/  IMAD.MOV.U32 R13, RZ, RZ, RZ ;  /* 0x000000ffff0d7224 */ /* 0x001fce00078e00ff */
[----:B------:R-:W-:-:S07]  /*9f40*/  LEPC R20, `(.L_x_254) ;  /* 0x000000001014794e */ /* 0x000fce0000000000 */
[----:B-1----:R-:W-:Y:S05]  /*9f50*/  CALL.ABS.NOINC R2 ;  /* 0x0000000002007343 */ /* 0x002fea0003c00000 */
.L_x_254:
[----:B------:R-:W-:Y:S05]  /*9f60*/  BSYNC B6 ;  /* 0x0000000000067941 */ /* 0x000fea0003800000 */
.L_x_253:
[----:B------:R-:W1:Y:S01]  /*9f70*/  S2R R2, SR_TID.X ;  /* 0x0000000000027919 */ /* 0x000e620000002100 */
[----:B------:R-:W-:Y:S01]  /*9f80*/  ULDC.64 UR4, c[0x0][0x9f8] ;  /* 0x00027e0000047ab9 */ /* 0x000fe20000000a00 */
[----:B------:R-:W2:Y:S01]  /*9f90*/  LDC R8, c[0x0][0x430] ;  /* 0x00010c00ff087b82 */ /* 0x000ea20000000800 */
[----:B------:R-:W-:Y:S01]  /*9fa0*/  ISETP.NE.U32.AND P0, PT, RZ, UR4, PT ;  /* 0x00000004ff007c0c */ /* 0x000fe2000bf05070 */
[----:B------:R-:W3:Y:S03]  /*9fb0*/  S2R R20, SR_TID.X ;  /* 0x0000000000147919 */ /* 0x000ee60000002100 */
[----:B------:R-:W-:Y:S02]  /*9fc0*/  ISETP.NE.AND.EX P0, PT, RZ, UR5, PT, P0 ;  /* 0x00000005ff007c0c */ /* 0x000fe4000bf05300 */
[----:B-1----:R-:W-:-:S11]  /*9fd0*/  LOP3.LUT R21, R2, 0x7f, RZ, 0xc0, !PT ;  /* 0x0000007f02157812 */ /* 0x002fd600078ec0ff */
[----:B------:R-:W-:Y:S01]  /*9fe0*/  @P0 IADD3 R2, P1, R23, UR4, RZ ;  /* 0x0000000417020c10 */ /* 0x000fe2000ff3e0ff */
[----:B------:R-:W-:Y:S01]  /*9ff0*/  VIADD R26, R29, 0xffffffff ;  /* 0xffffffff1d1a7836 */ /* 0x000fe20000000000 */
[----:B--2---:R-:W-:Y:S01]  /*a000*/  ISETP.NE.AND P2, PT, R8, 0x1, PT ;  /* 0x000000010800780c */ /* 0x004fe20003f45270 */
[----:B------:R-:W-:Y:S01]  /*a010*/  ULDC UR4, c[0x0][0x320] ;  /* 0x0000c80000047ab9 */ /* 0x000fe20000000800 */
[----:B------:R-:W-:Y:S02]  /*a020*/  @P0 IADD3.X R3, R24, UR5, RZ, P1, !PT ;  /* 0x0000000518030c10 */ /* 0x000fe40008ffe4ff */
[----:B------:R-:W-:-:S03]  /*a030*/  SHF.R.U32.HI R21, RZ, 0x3, R21 ;  /* 0x00000003ff157819 */ /* 0x000fc60000011615 */
[----:B------:R1:W2:Y:S01]  /*a040*/  @P0 LDG.E R31, desc[UR36][R2.64] ;  /* 0x00000024021f0981 */ /* 0x0002a2000c1e1900 */
[C---:B---3--:R-:W-:Y:S02]  /*a050*/  SHF.L.U32 R32, R20.reuse, 0x4, RZ ;  /* 0x0000000414207819 */ /* 0x048fe400000006ff */
[----:B------:R-:W-:Y:S02]  /*a060*/  LOP3.LUT R25, R25, 0xffffffdf, RZ, 0xc0, !PT ;  /* 0xffffffdf19197812 */ /* 0x000fe400078ec0ff */
[----:B------:R-:W-:Y:S01]  /*a070*/  LOP3.LUT R32, R21, 0x70, R32, 0xf8, !PT ;  /* 0x0000007015207812 */ /* 0x000fe200078ef820 */
[----:B------:R-:W3:Y:S01]  /*a080*/  @P2 LDC R7, c[0x0][0x434] ;  /* 0x00010d00ff072b82 */ /* 0x000ee20000000800 */
[----:B------:R-:W-:Y:S01]  /*a090*/  IMAD.SHL.U32 R21, R20, 0x8, RZ ;  /* 0x0000000814157824 */ /* 0x000fe200078e00ff */
[----:B------:R-:W-:Y:S02]  /*a0a0*/  @P2 LOP3.LUT R25, R25, 0x20, RZ, 0xfc, !PT ;  /* 0x0000002019192812 */ /* 0x000fe400078efcff */
[----:B------:R-:W-:-:S02]  /*a0b0*/  IMAD R6, R26, 0x60, R32 ;  /* 0x000000601a067824 */ /* 0x000fc400078e0220 */
[----:B------:R-:W-:Y:S02]  /*a0c0*/  LOP3.LUT R21, R21, 0x38, RZ, 0xc0, !PT ;  /* 0x0000003815157812 */ /* 0x000fe400078ec0ff */
[----:B------:R-:W4:Y:S01]  /*a0d0*/  @P2 LDC R0, c[0x0][0x438] ;  /* 0x00010e00ff002b82 */ /* 0x000f220000000800 */
[C---:B------:R-:W-:Y:S01]  /*a0e0*/  ISETP.GE.AND P0, PT, R6.reuse, R36, PT ;  /* 0x000000240600720c */ /* 0x040fe20003f06270 */
[----:B------:R-:W-:Y:S01]  /*a0f0*/  IMAD.IADD R6, R6, 0x1, R37 ;  /* 0x0000000106067824 */ /* 0x000fe200078e0225 */
[C---:B------:R-:W-:Y:S02]  /*a100*/  LOP3.LUT R20, R21.reuse, 0x40, RZ, 0xfc, !PT ;  /* 0x0000004015147812 */ /* 0x040fe400078efcff */
[----:B------:R-:W-:Y:S01]  /*a110*/  ISETP.GT.U32.OR P0, PT, R32, 0x5f, P0 ;  /* 0x0000005f2000780c */ /* 0x000fe20000704470 */
[----:B-1----:R-:W-:Y:S01]  /*a120*/  IMAD.MOV.U32 R2, RZ, RZ, R6 ;  /* 0x000000ffff027224 */ /* 0x002fe200078e0006 */
[----:B------:R-:W-:Y:S01]  /*a130*/  ISETP.GE.AND P1, PT, R21, UR4, PT ;  /* 0x0000000415007c0c */ /* 0x000fe2000bf26270 */
[----:B---3--:R-:W-:-:S10]  /*a140*/  @P2 IMAD.HI.U32 R3, R6, R7, RZ ;  /* 0x0000000706032227 */ /* 0x008fd400078e00ff */
[----:B------:R-:W1:Y:S01]  /*a150*/  @!P0 LDC.64 R4, c[0x0][0x428] ;  /* 0x00010a00ff048b82 */ /* 0x000e620000000a00 */
[----:B----4-:R-:W-:Y:S02]  /*a160*/  @P2 SHF.R.U32.HI R2, RZ, R0, R3 ;  /* 0x00000000ff022219 */ /* 0x010fe40000011603 */
[----:B------:R-:W-:Y:S01]  /*a170*/  ISETP.GE.AND P2, PT, R20, UR4, PT ;  /* 0x0000000414007c0c */ /* 0x000fe2000bf46270 */
[----:B------:R-:W-:Y:S01]  /*a180*/  ULDC UR4, c[0x0][0x2f4] ;  /* 0x0000bd0000047ab9 */ /* 0x000fe20000000800 */
[----:B------:R-:W-:Y:S02]  /*a190*/  IADD3 R3, -R2, RZ, RZ ;  /* 0x000000ff02037210 */ /* 0x000fe40007ffe1ff */
[----:B0-----:R-:W-:-:S03]  /*a1a0*/  SEL R29, RZ, 0xffffffff, P2 ;  /* 0xffffffffff1d7807 */ /* 0x001fc60001000000 */
[----:B------:R-:W-:Y:S01]  /*a1b0*/  IMAD R0, R8, R3, R6 ;  /* 0x0000000308007224 */ /* 0x000fe200078e0206 */
[----:B------:R-:W-:Y:S01]  /*a1c0*/  @!P0 SHF.R.S32.HI R3, RZ, 0x1f, R2 ;  /* 0x0000001fff038819 */ /* 0x000fe20000011402 */
[----:B------:R-:W-:Y:S01]  /*a1d0*/  IMAD.SHL.U32 R29, R29, 0x2, RZ ;  /* 0x000000021d1d7824 */ /* 0x000fe200078e00ff */
[----:B------:R-:W-:Y:S02]  /*a1e0*/  ISETP.GE.AND P2, PT, R21, UR4, PT ;  /* 0x0000000415007c0c */ /* 0x000fe4000bf46270 */
[----:B------:R-:W-:Y:S02]  /*a1f0*/  LOP3.LUT R25, R25, 0xfffffff7, RZ, 0xc0, !PT ;  /* 0xfffffff719197812 */ /* 0x000fe400078ec0ff */
[----:B------:R-:W-:Y:S01]  /*a200*/  LOP3.LUT R9, R21, 0x80, RZ, 0xfc, !PT ;  /* 0x0000008015097812 */ /* 0x000fe200078efcff */
[----:B------:R-:W-:Y:S01]  /*a210*/  UMOV UR5, 0xffffffff ;  /* 0xffffffff00057882 */ /* 0x000fe20000000000 */
[----:B--2---:R-:W-:-:S05]  /*a220*/  SHF.R.S32.HI R7, RZ, 0x1f, R31 ;  /* 0x0000001fff077819 */ /* 0x004fca000001141f */
[----:B------:R0:W-:Y:S01]  /*a230*/  STL [R1], R7 ;  /* 0x0000000701007387 */ /* 0x0001e20000100800 */
[----:B-1----:R-:W-:-:S04]  /*a240*/  @!P0 IMAD R8, R7, R4, RZ ;  /* 0x0000000407088224 */ /* 0x002fc800078e02ff */
[C---:B------:R-:W-:Y:S02]  /*a250*/  @!P0 IMAD R5, R31.reuse, R5, R8 ;  /* 0x000000051f058224 */ /* 0x040fe400078e0208 */
[----:B0-----:R-:W-:Y:S01]  /*a260*/  @!P0 IMAD.WIDE.U32 R6, R31, R4, R2 ;  /* 0x000000041f068225 */ /* 0x001fe200078e0002 */
[----:B------:R-:W-:Y:S02]  /*a270*/  SEL R2, RZ, 0x1, P1 ;  /* 0x00000001ff027807 */ /* 0x000fe40000800000 */
[----:B------:R-:W-:Y:S01]  /*a280*/  MOV R4, RZ ;  /* 0x000000ff00047202 */ /* 0x000fe20000000f00 */
[----:B------:R-:W-:Y:S01]  /*a290*/  @!P0 IMAD.IADD R5, R7, 0x1, R5 ;  /* 0x0000000107058824 */ /* 0x000fe200078e0205 */
[----:B------:R-:W-:Y:S02]  /*a2a0*/  LOP3.LUT R29, R29, 0x2, R2, 0xe2, !PT ;  /* 0x000000021d1d7812 */ /* 0x000fe400078ee202 */
[----:B------:R-:W0:Y:S02]  /*a2b0*/  @!P0 LDC.64 R2, c[0x0][0x418] ;  /* 0x00010600ff028b82 */ /* 0x000e240000000a00 */
[----:B0-----:R-:W-:-:S04]  /*a2c0*/  @!P0 LEA R2, P1, R6, R2, 0x2 ;  /* 0x0000000206028211 */ /* 0x001fc800078210ff */
[----:B------:R-:W-:-:S05]  /*a2d0*/  @!P0 LEA.HI.X R3, R6, R3, R5, 0x2, P1 ;  /* 0x0000000306038211 */ /* 0x000fca00008f1405 */
[----:B------:R0:W5:Y:S01]  /*a2e0*/  @!P0 LDG.E R4, desc[UR36][R2.64] ;  /* 0x0000002402048981 */ /* 0x000162000c1e1900 */
[----:B------:R-:W-:Y:S02]  /*a2f0*/  ISETP.GT.U32.AND P0, PT, R32, 0x5f, PT ;  /* 0x0000005f2000780c */ /* 0x000fe40003f04070 */
[----:B------:R-:W-:-:S11]  /*a300*/  ISETP.GE.AND P1, PT, R20, UR4, PT ;  /* 0x0000000414007c0c */ /* 0x000fd6000bf26270 */
[----:B------:R-:W-:Y:S02]  /*a310*/  @P0 LOP3.LUT R25, R25, 0x8, RZ, 0xfc, !PT ;  /* 0x0000000819190812 */ /* 0x000fe400078efcff */
[----:B------:R-:W-:Y:S02]  /*a320*/  ISETP.GE.AND P0, PT, R9, UR4, PT ;  /* 0x0000000409007c0c */ /* 0x000fe4000bf06270 */
[----:B------:R-:W-:-:S04]  /*a330*/  LOP3.LUT R25, R25, 0xfffffffb, RZ, 0xc0, !PT ;  /* 0xfffffffb19197812 */ /* 0x000fc800078ec0ff */
[----:B------:R-:W-:-:S04]  /*a340*/  @P2 LOP3.LUT R25, R25, 0x4, RZ, 0xfc, !PT ;  /* 0x0000000419192812 */ /* 0x000fc800078efcff */
[----:B------:R-:W-:-:S04]  /*a350*/  LOP3.LUT R25, R25, 0xfffffffe, RZ, 0xc0, !PT ;  /* 0xfffffffe19197812 */ /* 0x000fc800078ec0ff */
[----:B------:R-:W-:-:S04]  /*a360*/  LOP3.LUT R25, R25, 0xfffffffd, RZ, 0xc0, !PT ;  /* 0xfffffffd19197812 */ /* 0x000fc800078ec0ff */
[----:B------:R-:W-:-:S04]  /*a370*/  @P1 LOP3.LUT R25, R25, 0x2, RZ, 0xfc, !PT ;  /* 0x0000000219191812 */ /* 0x000fc800078efcff */
[----:B------:R-:W-:Y:S01]  /*a380*/  @P0 LOP3.LUT R25, R25, 0x1, RZ, 0xfc, !PT ;  /* 0x0000000119190812 */ /* 0x000fe200078efcff */
[----:B0-----:R-:W-:Y:S06]  /*a390*/  BRA.DIV UR5, `(.L_x_256) ;  /* 0x0000003e054c7947 */ /* 0x001fec000b800000 */
.L_x_324:
[----:B------:R-:W2:Y:S01]  /*a3a0*/  LDL R2, [R1+0x20] ;  /* 0x0000200001027983 */ /* 0x000ea20000100800 */
[----:B------:R-:W-:Y:S02]  /*a3b0*/  LOP3.LUT R25, R25, 0xffffffef, RZ, 0xc0, !PT ;  /* 0xffffffef19197812 */ /* 0x000fe400078ec0ff */
[----:B------:R-:W-:Y:S02]  /*a3c0*/  SHF.R.S32.HI R32, RZ, 0x1f, R18 ;  /* 0x0000001fff207819 */ /* 0x000fe40000011412 */
[----:B--2---:R-:W-:-:S13]  /*a3d0*/  ISETP.NE.AND P0, PT, R2, 0x3, PT ;  /* 0x000000030200780c */ /* 0x004fda0003f05270 */
[----:B------:R-:W-:Y:S01]  /*a3e0*/  @P0 LOP3.LUT R25, R25, 0x10, RZ, 0xfc, !PT ;  /* 0x0000001019190812 */ /* 0x000fe200078efcff */
[----:B------:R-:W-:Y:S06]  /*a3f0*/  @!P0 BRA `(.L_x_257) ;  /* 0x0000000000048947 */ /* 0x000fec0003800000 */
[----:B------:R-:W-:Y:S01]  /*a400*/  BPT.TRAP 0x1 ;  /* 0x000000040000795c */ /* 0x000fe20000300000 */
.L_x_257:
[----:B------:R-:W-:Y:S01]  /*a410*/  SHF.R.S32.HI R5, RZ, 0x1f, R0 ;  /* 0x0000001fff057819 */ /* 0x000fe20000011400 */
[----:B------:R-:W-:Y:S01]  /*a420*/  ULDC.64 UR4, c[0x0][0x328] ;  /* 0x0000ca0000047ab9 */ /* 0x000fe20000000a00 */
[----:B------:R-:W-:Y:S01]  /*a430*/  BSSY B0, `(.L_x_258) ;  /* 0x0000017000007945 */ /* 0x000fe20003800000 */
[----:B------:R-:W-:-:S04]  /*a440*/  IMAD.WIDE.U32 R2, R0, UR4, RZ ;  /* 0x0000000400027c25 */ /* 0x000fc8000f8e00ff */
[----:B------:R-:W-:-:S04]  /*a450*/  IMAD R6, R5, UR4, RZ ;  /* 0x0000000405067c24 */ /* 0x000fc8000f8e02ff */
[----:B------:R-:W-:Y:S01]  /*a460*/  IMAD R6, R0, UR5, R6 ;  /* 0x0000000500067c24 */ /* 0x000fe2000f8e0206 */
[----:B------:R-:W-:-:S03]  /*a470*/  ULDC.64 UR4, c[0x0][0x338] ;  /* 0x0000ce0000047ab9 */ /* 0x000fc60000000a00 */
[----:B------:R-:W-:Y:S01]  /*a480*/  IMAD.IADD R3, R3, 0x1, R6 ;  /* 0x0000000103037824 */ /* 0x000fe200078e0206 */
[----:B-----5:R-:W-:Y:S01]  /*a490*/  SHF.R.S32.HI R6, RZ, 0x1f, R4 ;  /* 0x0000001fff067819 */ /* 0x020fe20000011404 */
[----:B------:R-:W-:-:S04]  /*a4a0*/  IMAD.WIDE.U32 R2, R4, UR4, R2 ;  /* 0x0000000404027c25 */ /* 0x000fc8000f8e0002 */
[----:B------:R-:W-:-:S04]  /*a4b0*/  IMAD R7, R6, UR4, RZ ;  /* 0x0000000406077c24 */ /* 0x000fc8000f8e02ff */
[----:B------:R-:W-:Y:S01]  /*a4c0*/  IMAD R7, R4, UR5, R7 ;  /* 0x0000000504077c24 */ /* 0x000fe2000f8e0207 */
[----:B------:R-:W-:-:S03]  /*a4d0*/  ULDC.64 UR4, c[0x0][0x330] ;  /* 0x0000cc0000047ab9 */ /* 0x000fc60000000a00 */
[----:B------:R-:W-:Y:S02]  /*a4e0*/  IMAD.IADD R3, R3, 0x1, R7 ;  /* 0x0000000103037824 */ /* 0x000fe400078e0207 */
[----:B------:R-:W-:Y:S02]  /*a4f0*/  IMAD R7, R32, UR4, RZ ;  /* 0x0000000420077c24 */ /* 0x000fe4000f8e02ff */
[----:B------:R-:W-:-:S04]  /*a500*/  IMAD.WIDE.U32 R2, R18, UR4, R2 ;  /* 0x0000000412027c25 */ /* 0x000fc8000f8e0002 */
[----:B------:R-:W-:Y:S01]  /*a510*/  IMAD R7, R18, UR5, R7 ;  /* 0x0000000512077c24 */ /* 0x000fe2000f8e0207 */
[----:B------:R-:W-:Y:S02]  /*a520*/  ULDC.64 UR4, c[0x0][0x318] ;  /* 0x0000c60000047ab9 */ /* 0x000fe40000000a00 */
[----:B------:R-:W-:Y:S01]  /*a530*/  LEA R23, P0, R2, UR4, 0x1 ;  /* 0x0000000402177c11 */ /* 0x000fe2000f8008ff */
[----:B------:R-:W-:-:S05]  /*a540*/  IMAD.IADD R7, R3, 0x1, R7 ;  /* 0x0000000103077824 */ /* 0x000fca00078e0207 */
[----:B------:R-:W-:Y:S02]  /*a550*/  LEA.HI.X R24, R2, UR5, R7, 0x1, P0 ;  /* 0x0000000502187c11 */ /* 0x000fe400080f0c07 */
[----:B------:R-:W-:Y:S02]  /*a560*/  LEA R7, R27, R22, 0x3 ;  /* 0x000000161b077211 */ /* 0x000fe400078e18ff */
[----:B------:R-:W-:-:S04]  /*a570*/  SHF.L.U32 R2, R28, 0x1f, RZ ;  /* 0x0000001f1c027819 */ /* 0x000fc800000006ff */
[----:B------:R-:W0:Y:S02]  /*a580*/  SYNCS.PHASECHK.TRANS64.TRYWAIT P0, [R7+URZ+0x2a840], R2 ;  /* 0x02a84002070075a7 */ /* 0x000e24000800017f */
[----:B0-----:R-:W-:Y:S05]  /*a590*/  @!P0 BRA `(.L_x_259) ;  /* 0x0000003c00008947 */ /* 0x001fea0003800000 */
.L_x_325:
[----:B------:R-:W-:Y:S05]  /*a5a0*/  BSYNC B0 ;  /* 0x0000000000007941 */ /* 0x000fea0003800000 */
.L_x_258:
[----:B------:R-:W1:Y:S01]  /*a5b0*/  S2R R8, SR_TID.X ;  /* 0x0000000000087919 */ /* 0x000e620000002100 */
[----:B------:R-:W-:Y:S01]  /*a5c0*/  ULDC.64 UR4, c[0x0][0x300] ;  /* 0x0000c00000047ab9 */ /* 0x000fe20000000a00 */
[----:B------:R-:W-:Y:S01]  /*a5d0*/  LOP3.LUT P4, RZ, R25, 0x4, RZ, 0xc0, !PT ;  /* 0x0000000419ff7812 */ /* 0x000fe2000788c0ff */
[----:B------:R-:W-:Y:S01]  /*a5e0*/  IMAD R5, R5, UR4, RZ ;  /* 0x0000000405057c24 */ /* 0x000fe2000f8e02ff */
[C---:B------:R-:W-:Y:S01]  /*a5f0*/  LOP3.LUT P3, RZ, R25.reuse, 0x2, RZ, 0xc0, !PT ;  /* 0x0000000219ff7812 */ /* 0x040fe2000786c0ff */
[----:B0-----:R-:W-:Y:S01]  /*a600*/  IMAD.WIDE.U32 R2, R0, UR4, RZ ;  /* 0x0000000400027c25 */ /* 0x001fe2000f8e00ff */
[----:B------:R-:W-:-:S03]  /*a610*/  LOP3.LUT P2, RZ, R25, 0x1, RZ, 0xc0, !PT ;  /* 0x0000000119ff7812 */ /* 0x000fc6000784c0ff */
[----:B------:R-:W-:Y:S01]  /*a620*/  IMAD R5, R0, UR5, R5 ;  /* 0x0000000500057c24 */ /* 0x000fe2000f8e0205 */
[----:B------:R-:W-:Y:S02]  /*a630*/  ULDC.64 UR4, c[0x0][0x310] ;  /* 0x0000c40000047ab9 */ /* 0x000fe40000000a00 */
[----:B------:R-:W-:Y:S02]  /*a640*/  IMAD R6, R6, UR4, RZ ;  /* 0x0000000406067c24 */ /* 0x000fe4000f8e02ff */
[----:B------:R-:W-:Y:S02]  /*a650*/  IMAD.IADD R3, R3, 0x1, R5 ;  /* 0x0000000103037824 */ /* 0x000fe400078e0205 */
        /* <DEDUP_REMOVED lines=8> */
[----:B-1----:R-:W-:Y:S01]  /*a6e0*/  LOP3.LUT R8, R8, 0x7f, RZ, 0xc0, !PT ;  /* 0x0000007f08087812 */ /* 0x002fe200078ec0ff */
[----:B------:R-:W-:Y:S01]  /*a6f0*/  IMAD R6, R26, -0x60, R36 ;  /* 0xffffffa01a067824 */ /* 0x000fe200078e0224 */
[----:B------:R-:W-:Y:S01]  /*a700*/  LEA R4, P0, R2, UR4, 0x1 ;  /* 0x0000000402047c11 */ /* 0x000fe2000f8008ff */
[----:B------:R-:W-:Y:S01]  /*a710*/  IMAD.IADD R0, R3, 0x1, R0 ;  /* 0x0000000103007824 */ /* 0x000fe200078e0200 */
[----:B------:R-:W-:Y:S01]  /*a720*/  SHF.R.U32.HI R9, RZ, 0x3, R8 ;  /* 0x00000003ff097819 */ /* 0x000fe20000011608 */
[----:B------:R-:W-:Y:S01]  /*a730*/  UMOV UR4, 0xffffffff ;  /* 0xffffffff00047882 */ /* 0x000fe20000000000 */
[----:B------:R-:W0:Y:S01]  /*a740*/  S2R R8, SR_TID.X ;  /* 0x0000000000087919 */ /* 0x000e220000002100 */
[----:B------:R-:W-:Y:S01]  /*a750*/  IMAD R5, R27, 0x4800, R33 ;  /* 0x000048001b057824 */ /* 0x000fe200078e0221 */
[----:B------:R-:W-:-:S02]  /*a760*/  IADD3 R6, -R9, R6, RZ ;  /* 0x0000000609067210 */ /* 0x000fc40007ffe1ff */
[----:B------:R-:W-:Y:S02]  /*a770*/  LEA.HI.X R0, R2, UR5, R0, 0x1, P0 ;  /* 0x0000000502007c11 */ /* 0x000fe400080f0c00 */
[----:B------:R-:W-:Y:S01]  /*a780*/  ISETP.GE.AND P0, PT, R6, 0x1, PT ;  /* 0x000000010600780c */ /* 0x000fe20003f06270 */
[----:B0-----:R-:W-:-:S05]  /*a790*/  IMAD.SHL.U32 R9, R8, 0x8, RZ ;  /* 0x0000000808097824 */ /* 0x001fca00078e00ff */
[----:B------:R-:W-:Y:S01]  /*a7a0*/  LOP3.LUT R9, R9, 0x38, RZ, 0xc0, !PT ;  /* 0x0000003809097812 */ /* 0x000fe200078ec0ff */
[----:B------:R-:W-:Y:S06]  /*a7b0*/  BRA.DIV UR4, `(.L_x_260) ;  /* 0x0000003a048c7947 */ /* 0x000fec000b800000 */
[----:B------:R-:W0:Y:S01]  /*a7c0*/  SHFL.IDX PT, R3, R4, RZ, 0x181f ;  /* 0x00181fff04037589 */ /* 0x000e2200000e0000 */
[----:B------:R-:W-:-:S03]  /*a7d0*/  @P0 IMAD R8, R5, 0x2, R22 ;  /* 0x0000000205080824 */ /* 0x000fc600078e0216 */
[----:B------:R-:W1:Y:S01]  /*a7e0*/  SHFL.IDX PT, R2, R0, RZ, 0x181f ;  /* 0x00181fff00027589 */ /* 0x000e6200000e0000 */
[----:B0-----:R-:W-:-:S05]  /*a7f0*/  @P0 LEA R3, P1, R9, R3, 0x1 ;  /* 0x0000000309030211 */ /* 0x001fca00078208ff */
[----:B-1----:R-:W-:Y:S01]  /*a800*/  @P0 IMAD.X R2, RZ, RZ, R2, P1 ;  /* 0x000000ffff020224 */ /* 0x002fe200008e0602 */
[----:B------:R-:W-:-:S04]  /*a810*/  ISETP.GE.AND P1, PT, R6, 0x11, PT ;  /* 0x000000110600780c */ /* 0x000fc80003f26270 */
[----:B------:R-:W-:-:S04]  /*a820*/  @P0 LOP3.LUT R3, R3, R2, RZ, 0x3c, !PT ;  /* 0x0000000203030212 */ /* 0x000fc800078e3cff */
[----:B------:R-:W-:-:S04]  /*a830*/  @P0 LOP3.LUT R2, R3, R2, RZ, 0x3c, !PT ;  /* 0x0000000203020212 */ /* 0x000fc800078e3cff */
[----:B------:R-:W-:-:S05]  /*a840*/  @P0 LOP3.LUT R3, R3, R2, RZ, 0x3c, !PT ;  /* 0x0000000203030212 */ /* 0x000fca00078e3cff */
[----:B------:R-:W-:Y:S01]  /*a850*/  @!PT LDS RZ, [RZ] ;  /* 0x00000000fffff984 */ /* 0x000fe20000000800 */
[----:B------:R-:W-:Y:S04]  /*a860*/  @P0 LDGSTS.E.BYPASS.LTC128B.128 [R8+0x18400], desc[UR36][R2.64], !P4 ;  /* 0x1840000002080fae */ /* 0x000fe8000e101d64 */
[----:B------:R-:W-:Y:S04]  /*a870*/  @P0 LDGSTS.E.BYPASS.LTC128B.128 [R8+0x1b400], desc[UR36][R2.64+0x80], !P3 ;  /* 0x1b40008002080fae */ /* 0x000fe8000d901d64 */
[----:B------:R0:W-:Y:S04]  /*a880*/  @P0 LDGSTS.E.BYPASS.LTC128B.128 [R8+0x1e400], desc[UR36][R2.64+0x100], !P2 ;  /* 0x1e40010002080fae */ /* 0x0001e8000d101d64 */
[----:B0-----:R-:W0:Y:S01]  /*a890*/  SHFL.IDX PT, R3, R4, 0x1, 0x181f ;  /* 0x00381f0004037f89 */ /* 0x001e2200000e0000 */
[----:B------:R-:W-:-:S03]  /*a8a0*/  @P1 IMAD R8, R5, 0x2, R22 ;  /* 0x0000000205081824 */ /* 0x000fc600078e0216 */
[----:B------:R-:W1:Y:S01]  /*a8b0*/  SHFL.IDX PT, R2, R0, 0x1, 0x181f ;  /* 0x00381f0000027f89 */ /* 0x000e6200000e0000 */
[----:B0-----:R-:W-:-:S04]  /*a8c0*/  @P1 LEA R3, P0, R9, R3, 0x1 ;  /* 0x0000000309031211 */ /* 0x001fc800078008ff */
[----:B-1----:R-:W-:-:S04]  /*a8d0*/  @P1 IADD3.X R2, RZ, R2, RZ, P0, !PT ;  /* 0x00000002ff021210 */ /* 0x002fc800007fe4ff */
[----:B------:R-:W-:-:S04]  /*a8e0*/  @P1 LOP3.LUT R3, R3, R2, RZ, 0x3c, !PT ;  /* 0x0000000203031212 */ /* 0x000fc800078e3cff */
[----:B------:R-:W-:-:S04]  /*a8f0*/  @P1 LOP3.LUT R2, R3, R2, RZ, 0x3c, !PT ;  /* 0x0000000203021212 */ /* 0x000fc800078e3cff */
[----:B------:R-:W-:-:S05]  /*a900*/  @P1 LOP3.LUT R3, R3, R2, RZ, 0x3c, !PT ;  /* 0x0000000203031212 */ /* 0x000fca00078e3cff */
[----:B------:R-:W-:Y:S04]  /*a910*/  @P1 LDGSTS.E.BYPASS.LTC128B.128 [R8+0x18c00], desc[UR36][R2.64], !P4 ;  /* 0x18c0000002081fae */ /* 0x000fe8000e101d64 */
[----:B------:R-:W-:Y:S04]  /*a920*/  @P1 LDGSTS.E.BYPASS.LTC128B.128 [R8+0x1bc00], desc[UR36][R2.64+0x80], !P3 ;  /* 0x1bc0008002081fae */ /* 0x000fe8000d901d64 */
[----:B------:R0:W-:Y:S01]  /*a930*/  @P1 LDGSTS.E.BYPASS.LTC128B.128 [R8+0x1ec00], desc[UR36][R2.64+0x100], !P2 ;  /* 0x1ec0010002081fae */ /* 0x0001e2000d101d64 */
[----:B------:R-:W-:-:S03]  /*a940*/  ISETP.GE.AND P1, PT, R6, 0x21, PT ;  /* 0x000000210600780c */ /* 0x000fc60003f26270 */
[----:B0-----:R-:W0:Y:S10]  /*a950*/  SHFL.IDX PT, R3, R4, 0x2, 0x181f ;  /* 0x00581f0004037f89 */ /* 0x001e3400000e0000 */
[----:B------:R-:W-:Y:S01]  /*a960*/  @P1 IMAD R8, R5, 0x2, R22 ;  /* 0x0000000205081824 */ /* 0x000fe200078e0216 */
[----:B------:R-:W1:Y:S01]  /*a970*/  SHFL.IDX PT, R2, R0, 0x2, 0x181f ;  /* 0x00581f0000027f89 */ /* 0x000e6200000e0000 */
[----:B0-----:R-:W-:-:S05]  /*a980*/  @P1 LEA R3, P0, R9, R3, 0x1 ;  /* 0x0000000309031211 */ /* 0x001fca00078008ff */
[----:B-1----:R-:W-:-:S05]  /*a990*/  @P1 IMAD.X R2, RZ, RZ, R2, P0 ;  /* 0x000000ffff021224 */ /* 0x002fca00000e0602 */
        /* <DEDUP_REMOVED lines=21> */
[----:B------:R-:W1:Y:S04]  /*aaf0*/  SHFL.IDX PT, R2, R0, 0x4, 0x181f ;  /* 0x00981f0000027f89 */ /* 0x000e6800000e0000 */
[----:B------:R-:W2:Y:S01]  /*ab00*/  SHFL.IDX PT, R0, R0, 0x5, 0x181f ;  /* 0x00b81f0000007f89 */ /* 0x000ea200000e0000 */
[----:B0-----:R-:W-:-:S05]  /*ab10*/  @P1 LEA R3, P0, R9, R3, 0x1 ;  /* 0x0000000309031211 */ /* 0x001fca00078008ff */
[----:B-1----:R-:W-:-:S05]  /*ab20*/  @P1 IMAD.X R2, RZ, RZ, R2, P0 ;  /* 0x000000ffff021224 */ /* 0x002fca00000e0602 */
[----:B------:R-:W-:-:S04]  /*ab30*/  @P1 LOP3.LUT R3, R3, R2, RZ, 0x3c, !PT ;  /* 0x0000000203031212 */ /* 0x000fc800078e3cff */
[----:B------:R-:W-:-:S04]  /*ab40*/  @P1 LOP3.LUT R2, R3, R2, RZ, 0x3c, !PT ;  /* 0x0000000203021212 */ /* 0x000fc800078e3cff */
[----:B------:R-:W-:-:S05]  /*ab50*/  @P1 LOP3.LUT R3, R3, R2, RZ, 0x3c, !PT ;  /* 0x0000000203031212 */ /* 0x000fca00078e3cff */
[----:B------:R-:W-:Y:S04]  /*ab60*/  @P1 LDGSTS.E.BYPASS.LTC128B.128 [R8+0x1a400], desc[UR36][R2.64], !P4 ;  /* 0x1a40000002081fae */ /* 0x000fe8000e101d64 */
[----:B------:R-:W-:Y:S04]  /*ab70*/  @P1 LDGSTS.E.BYPASS.LTC128B.128 [R8+0x1d400], desc[UR36][R2.64+0x80], !P3 ;  /* 0x1d40008002081fae */ /* 0x000fe8000d901d64 */
[----:B------:R0:W-:Y:S04]  /*ab80*/  @P1 LDGSTS.E.BYPASS.LTC128B.128 [R8+0x20400], desc[UR36][R2.64+0x100], !P2 ;  /* 0x2040010002081fae */ /* 0x0001e8000d101d64 */
[----:B0-2---:R0:W1:Y:S02]  /*ab90*/  SHFL.IDX PT, R2, R4, 0x5, 0x181f ;  /* 0x00b81f0004027f89 */ /* 0x00506400000e0000 */
.L_x_339:
[----:B------:R-:W-:-:S13]  /*aba0*/  ISETP.GE.AND P0, PT, R6, 0x51, PT ;  /* 0x000000510600780c */ /* 0x000fda0003f06270 */
[----:B-1----:R-:W-:Y:S01]  /*abb0*/  @P0 LEA R2, P1, R9, R2, 0x1 ;  /* 0x0000000209020211 */ /* 0x002fe200078208ff */
[----:B------:R-:W-:-:S03]  /*abc0*/  @P0 IMAD R5, R5, 0x2, R22 ;  /* 0x0000000205050824 */ /* 0x000fc600078e0216 */
[----:B------:R-:W-:-:S05]  /*abd0*/  @P0 IADD3.X R3, RZ, R0, RZ, P1, !PT ;  /* 0x00000000ff030210 */ /* 0x000fca0000ffe4ff */
        /* <DEDUP_REMOVED lines=8> */
.L_x_261:
[----:B------:R-:W-:Y:S02]  /*ac60*/  PLOP3.LUT P1, PT, P1, P0, PT, 0xa2, 0x0 ;  /* 0x000000000000781c */ /* 0x000fe40000f21472 */
[----:B------:R-:W-:-:S08]  /*ac70*/  @P0 R2UR P1, UR4, R7 ;  /* 0x00000000070402ca */ /* 0x000fd00000020000 */
[----:B------:R-:W-:-:S05]  /*ac80*/  @P0 PLOP3.LUT P0, PT, P1, PT, PT, 0x80, 0x0 ;  /* 0x000000000000081c */ /* 0x000fca0000f0f070 */
[----:B------:R-:W-:Y:S01]  /*ac90*/  @!P1 SYNCS.ARRIVE.TRANS64.RED.A0T1 RZ, [UR4+0x2a830], RZ ;  /* 0x02a830ffffff99a7 */ /* 0x000fe20008200404 */
[----:B------:R-:W-:Y:S07]  /*aca0*/  @!P1 ARRIVES.LDGSTSBAR.64.TRANSCNT [UR4+0x2a830] ;  /* 0x02a83000ff0099b0 */ /* 0x000fee0008000a84 */
[----:B------:R-:W-:Y:S05]  /*acb0*/  @P0 BRA.U.ANY `(.L_x_261) ;  /* 0xfffffffd00e80947 */ /* 0x000fea000393ffff */
[----:B------:R-:W-:Y:S01]  /*acc0*/  NOP ;  /* 0x0000000000007918 */ /* 0x000fe20000000000 */
[----:B------:R-:W2:Y:S02]  /*acd0*/  LDL R0, [R1+0x20] ;  /* 0x0000200001007983 */ /* 0x000ea40000100800 */
[----:B--2---:R-:W-:-:S13]  /*ace0*/  ISETP.NE.AND P2, PT, R0, 0x3, PT ;  /* 0x000000030000780c */ /* 0x004fda0003f45270 */
[----:B------:R-:W-:Y:S05]  /*acf0*/  @!P2 BRA `(.L_x_262) ;  /* 0x000000000004a947 */ /* 0x000fea0003800000 */
[----:B------:R-:W-:Y:S01]  /*ad00*/  BPT.TRAP 0x1 ;  /* 0x000000040000795c */ /* 0x000fe20000300000 */
.L_x_262:
[----:B------:R2:W5:Y:S01]  /*ad10*/  LDL.LU R0, [R1+0x8] ;  /* 0x0000080001007983 */ /* 0x0005620000300800 */
[----:B------:R-:W-:Y:S01]  /*ad20*/  LOP3.LUT P0, RZ, R25, 0x40, RZ, 0xc0, !PT ;  /* 0x0000004019ff7812 */ /* 0x000fe2000780c0ff */
[----:B------:R2:W-:-:S12]  /*ad30*/  SYNCS.ARRIVE.TRANS64.A1T0 RZ, [R7+URZ+0x2a830], RZ ;  /* 0x02a830ff07ff79a7 */ /* 0x0005d8000810003f */
[----:B------:R-:W-:Y:S05]  /*ad40*/  WARPSYNC.ALL ;  /* 0x0000000000007948 */ /* 0x000fea0003800000 */
[----:B------:R-:W-:Y:S01]  /*ad50*/  ULDC.64 UR4, c[0x0][0x298] ;  /* 0x0000a60000047ab9 */ /* 0x000fe20000000a00 */
[----:B-1----:R-:W-:Y:S01]  /*ad60*/  VIADD R2, R22, 0xc400 ;  /* 0x0000c40016027836 */ /* 0x002fe20000000000 */
[----:B------:R-:W-:Y:S01]  /*ad70*/  SEL R30, R30, RZ, !P0 ;  /* 0x000000ff1e1e7207 */ /* 0x000fe20004000000 */
[----:B0-----:R-:W-:Y:S01]  /*ad80*/  IMAD.WIDE.U32 R4, R35, UR4, RZ ;  /* 0x0000000423047c25 */ /* 0x001fe2000f8e00ff */
[----:B------:R-:W-:Y:S01]  /*ad90*/  BSSY B6, `(.L_x_263) ;  /* 0x000001b000067945 */ /* 0x000fe20003800000 */
[----:B------:R-:W-:Y:S01]  /*ada0*/  BAR.SYNC.DEFER_BLOCKING 0x8, 0x180 ;  /* 0x0206000000007b1d */ /* 0x000fe20000010000 */
[----:B-----5:R-:W-:-:S02]  /*adb0*/  SEL R0, R0, RZ, !P0 ;  /* 0x000000ff00007207 */ /* 0x020fc40004000000 */
[----:B------:R-:W-:-:S03]  /*adc0*/  LOP3.LUT P0, RZ, R2, 0x3ff, RZ, 0xc0, !PT ;  /* 0x000003ff02ff7812 */ /* 0x000fc6000780c0ff */
[----:B------:R0:W-:Y:S04]  /*add0*/  STL [R1+0x1c], R0 ;  /* 0x00001c0001007387 */ /* 0x0001e80000100800 */
[----:B------:R1:W-:Y:S01]  /*ade0*/  STL.64 [R1+0x8], R4 ;  /* 0x0000080401007387 */ /* 0x0003e20000100a00 */
[----:B0-----:R-:W-:-:S05]  /*adf0*/  SHF.R.S32.HI R0, RZ, 0x1f, R35 ;  /* 0x0000001fff007819 */ /* 0x001fca0000011423 */
[----:B------:R-:W-:-:S04]  /*ae00*/  IMAD R0, R0, UR4, RZ ;  /* 0x0000000400007c24 */ /* 0x000fc8000f8e02ff */
[----:B------:R-:W-:-:S04]  /*ae10*/  IMAD R0, R35, UR5, R0 ;  /* 0x0000000523007c24 */ /* 0x000fc8000f8e0200 */
[----:B------:R-:W-:Y:S01]  /*ae20*/  IMAD.IADD R35, R5, 0x1, R0 ;  /* 0x0000000105237824 */ /* 0x000fe200078e0200 */
[----:B-1----:R-:W-:Y:S06]  /*ae30*/  @!P0 BRA `(.L_x_264) ;  /* 0x0000000000408947 */ /* 0x002fec0003800000 */
[----:B------:R-:W-:Y:S01]  /*ae40*/  MOV R2, 0x0 ;  /* 0x0000000000027802 */ /* 0x000fe20000000f00 */
        /* <DEDUP_REMOVED lines=8> */
[----:B--2---:R-:W-:Y:S01]  /*aed0*/  IMAD.U32 R7, RZ, RZ, UR9 ;  /* 0x00000009ff077e24 */ /* 0x004fe2000f8e00ff */
[----:B------:R-:W-:Y:S01]  /*aee0*/  MOV R13, RZ ;  /* 0x000000ff000d7202 */ /* 0x000fe20000000f00 */
[----:B------:R-:W-:-:S02]  /*aef0*/  IMAD.U32 R11, RZ, RZ, UR5 ;  /* 0x00000005ff0b7e24 */ /* 0x000fc4000f8e00ff */
[----:B------:R-:W-:Y:S02]  /*af00*/  IMAD.MOV.U32 R8, RZ, RZ, 0x70 ;  /* 0x00000070ff087424 */ /* 0x000fe400078e00ff */
[----:B------:R-:W-:-:S07]  /*af10*/  IMAD.MOV.U32 R12, RZ, RZ, 0x1 ;  /* 0x00000001ff0c7424 */ /* 0x000fce00078e00ff */
[----:B------:R-:W-:-:S07]  /*af20*/  LEPC R20, `(.L_x_264) ;  /* 0x000000001014794e */ /* 0x000fce0000000000 */
[----:B0-----:R-:W-:Y:S05]  /*af30*/  CALL.ABS.NOINC R2 ;  /* 0x0000000002007343 */ /* 0x001fea0003c00000 */
.L_x_264:
[----:B------:R-:W-:Y:S05]  /*af40*/  BSYNC B6 ;  /* 0x0000000000067941 */ /* 0x000fea0003800000 */
.L_x_263:
[----:B------:R-:W3:Y:S01]  /*af50*/  LDL.LU R20, [R1+0x1c] ;  /* 0x00001c0001147983 */ /* 0x000ee20000300800 */
[----:B------:R-:W0:Y:S01]  /*af60*/  LDC R8, c[0x0][0x448] ;  /* 0x00011200ff087b82 */ /* 0x000e220000000800 */
[----:B------:R-:W-:Y:S02]  /*af70*/  ULDC.64 UR4, c[0x0][0x2d8] ;  /* 0x0000b60000047ab9 */ /* 0x000fe40000000a00 */
[----:B------:R-:W4:Y:S01]  /*af80*/  LDL.LU.64 R2, [R1+0x8] ;  /* 0x0000080001027983 */ /* 0x000f220000300a00 */
[----:B------:R-:W-:Y:S02]  /*af90*/  IMAD.SHL.U32 R4, R17, 0x80, RZ ;  /* 0x0000008011047824 */ /* 0x000fe400078e00ff */
[----:B------:R-:W-:Y:S01]  /*afa0*/  IMAD R0, R32, UR4, RZ ;  /* 0x0000000420007c24 */ /* 0x000fe2000f8e02ff */
[----:B------:R1:W5:Y:S03]  /*afb0*/  LDL R17, [R1+0x10] ;  /* 0x0000100001117983 */ /* 0x0003660000100800 */
[----:B------:R-:W-:Y:S01]  /*afc0*/  IMAD R0, R18, UR5, R0 ;  /* 0x0000000512007c24 */ /* 0x000fe2000f8e0200 */
[----:B0-----:R-:W-:Y:S01]  /*afd0*/  ISETP.NE.AND P0, PT, R8, 0x1, PT ;  /* 0x000000010800780c */ /* 0x001fe20003f05270 */
[----:B------:R-:W0:Y:S02]  /*afe0*/  S2R R11, SR_TID.X ;  /* 0x00000000000b7919 */ /* 0x000e240000002100 */
[----:B0-----:R-:W-:-:S05]  /*aff0*/  IMAD.SHL.U32 R9, R11, 0x8, RZ ;  /* 0x000000080b097824 */ /* 0x001fca00078e00ff */
[----:B------:R-:W-:Y:S01]  /*b000*/  LOP3.LUT R9, R9, 0x38, RZ, 0xc0, !PT ;  /* 0x0000003809097812 */ /* 0x000fe200078ec0ff */
[----:B---3--:R-:W-:Y:S02]  /*b010*/  IMAD.MOV.U32 R21, RZ, RZ, R20 ;  /* 0x000000ffff157224 */ /* 0x008fe400078e0014 */
[----:B------:R-:W0:Y:S01]  /*b020*/  S2R R20, SR_TID.X ;  /* 0x0000000000147919 */ /* 0x000e220000002100 */
[----:B----4-:R-:W-:Y:S02]  /*b030*/  IMAD.MOV.U32 R3, RZ, RZ, R35 ;  /* 0x000000ffff037224 */ /* 0x010fe400078e0023 */
[----:B------:R-:W-:Y:S01]  /*b040*/  IMAD.WIDE.U32 R2, R18, UR4, R2 ;  /* 0x0000000412027c25 */ /* 0x000fe2000f8e0002 */
[----:B------:R-:W-:-:S03]  /*b050*/  ULDC.64 UR4, c[0x0][0x2e0] ;  /* 0x0000b80000047ab9 */ /* 0x000fc60000000a00 */
[----:B------:R-:W-:Y:S02]  /*b060*/  IMAD R5, R21, UR4, RZ ;  /* 0x0000000415057c24 */ /* 0x000fe4000f8e02ff */
[----:B------:R-:W-:Y:S02]  /*b070*/  IMAD.IADD R3, R3, 0x1, R0 ;  /* 0x0000000103037824 */ /* 0x000fe400078e0200 */
[C---:B------:R-:W-:Y:S02]  /*b080*/  IMAD R0, R30.reuse, UR5, R5 ;  /* 0x000000051e007c24 */ /* 0x040fe4000f8e0205 */
[----:B------:R-:W-:Y:S01]  /*b090*/  IMAD.WIDE.U32 R2, R30, UR4, R2 ;  /* 0x000000041e027c25 */ /* 0x000fe2000f8e0002 */
[----:B------:R-:W2:Y:S01]  /*b0a0*/  @P0 LDC R5, c[0x0][0x44c] ;  /* 0x00011300ff050b82 */ /* 0x000ea20000000800 */
[----:B------:R-:W-:-:S03]  /*b0b0*/  ULDC.64 UR4, c[0x0][0x2d0] ;  /* 0x0000b40000047ab9 */ /* 0x000fc60000000a00 */
[----:B------:R-:W-:-:S04]  /*b0c0*/  IADD3 R3, R3, R0, RZ ;  /* 0x0000000003037210 */ /* 0x000fc80007ffe0ff */
[----:B------:R-:W3:Y:S01]  /*b0d0*/  @P0 LDC R0, c[0x0][0x450] ;  /* 0x00011400ff000b82 */ /* 0x000ee20000000800 */
[C---:B0-----:R-:W-:Y:S01]  /*b0e0*/  LOP3.LUT R21, R20.reuse, 0x7f, RZ, 0xc0, !PT ;  /* 0x0000007f14157812 */ /* 0x041fe200078ec0ff */
[----:B------:R-:W-:-:S03]  /*b0f0*/  IMAD.SHL.U32 R20, R20, 0x10, RZ ;  /* 0x0000001014147824 */ /* 0x000fc600078e00ff */
[----:B------:R-:W-:-:S04]  /*b100*/  SHF.R.U32.HI R21, RZ, 0x3, R21 ;  /* 0x00000003ff157819 */ /* 0x000fc80000011615 */
[----:B------:R-:W-:-:S04]  /*b110*/  LOP3.LUT R20, R21, 0x70, R20, 0xf8, !PT ;  /* 0x0000007015147812 */ /* 0x000fc800078ef814 */
[----:B------:R-:W-:-:S05]  /*b120*/  LOP3.LUT R6, R20, R4, RZ, 0xfc, !PT ;  /* 0x0000000414067212 */ /* 0x000fca00078efcff */
[----:B--2---:R-:W-:-:S04]  /*b130*/  @P0 IMAD.HI.U32 R7, R6, R5, RZ ;  /* 0x0000000506070227 */ /* 0x004fc800078e00ff */
[----:B------:R-:W-:Y:S01]  /*b140*/  IMAD.MOV.U32 R5, RZ, RZ, R6 ;  /* 0x000000ffff057224 */ /* 0x000fe200078e0006 */
[----:B---3--:R-:W-:-:S04]  /*b150*/  @P0 SHF.R.U32.HI R5, RZ, R0, R7 ;  /* 0x00000000ff050219 */ /* 0x008fc80000011607 */
[----:B------:R-:W-:-:S05]  /*b160*/  IADD3 R0, -R5, RZ, RZ ;  /* 0x000000ff05007210 */ /* 0x000fca0007ffe1ff */
[----:B------:R-:W-:Y:S01]  /*b170*/  IMAD R0, R8, R0, R6 ;  /* 0x0000000008007224 */ /* 0x000fe200078e0206 */
[----:B------:R-:W-:Y:S01]  /*b180*/  SHF.R.S32.HI R6, RZ, 0x1f, R5 ;  /* 0x0000001fff067819 */ /* 0x000fe20000011405 */
[----:B------:R-:W-:-:S04]  /*b190*/  IMAD.WIDE.U32 R2, R5, UR4, R2 ;  /* 0x0000000405027c25 */ /* 0x000fc8000f8e0002 */
[----:B------:R-:W-:-:S04]  /*b1a0*/  IMAD R6, R6, UR4, RZ ;  /* 0x0000000406067c24 */ /* 0x000fc8000f8e02ff */
[----:B------:R-:W-:Y:S01]  /*b1b0*/  IMAD R6, R5, UR5, R6 ;  /* 0x0000000505067c24 */ /* 0x000fe2000f8e0206 */
[----:B------:R-:W-:Y:S01]  /*b1c0*/  SHF.R.S32.HI R5, RZ, 0x1f, R0 ;  /* 0x0000001fff057819 */ /* 0x000fe20000011400 */
[----:B------:R-:W-:Y:S02]  /*b1d0*/  ULDC.64 UR4, c[0x0][0x2c8] ;  /* 0x0000b20000047ab9 */ /* 0x000fe40000000a00 */
[----:B------:R-:W-:Y:S02]  /*b1e0*/  IMAD.IADD R3, R3, 0x1, R6 ;  /* 0x0000000103037824 */ /* 0x000fe400078e0206 */
[----:B------:R-:W-:Y:S01]  /*b1f0*/  IMAD R5, R5, UR4, RZ ;  /* 0x0000000405057c24 */ /* 0x000fe2000f8e02ff */
[----:B------:R-:W-:Y:S01]  /*b200*/  SHF.L.U32 R21, R11, 0x3, RZ ;  /* 0x000000030b157819 */ /* 0x000fe200000006ff */
[----:B------:R-:W-:-:S04]  /*b210*/  IMAD.WIDE.U32 R2, R0, UR4, R2 ;  /* 0x0000000400027c25 */ /* 0x000fc8000f8e0002 */
[----:B------:R-:W-:Y:S01]  /*b220*/  IMAD R5, R0, UR5, R5 ;  /* 0x0000000500057c24 */ /* 0x000fe2000f8e0205 */
[----:B------:R-:W-:Y:S01]  /*b230*/  ULDC.64 UR4, c[0x0][0x280] ;  /* 0x0000a00000047ab9 */ /* 0x000fe20000000a00 */
[----:B------:R-:W-:Y:S02]  /*b240*/  LOP3.LUT R21, R21, 0x38, RZ, 0xc0, !PT ;  /* 0x0000003815157812 */ /* 0x000fe400078ec0ff */
[----:B------:R-:W-:Y:S01]  /*b250*/  IMAD.IADD R5, R3, 0x1, R5 ;  /* 0x0000000103057824 */ /* 0x000fe200078e0205 */
[----:B------:R-:W-:Y:S01]  /*b260*/  LEA R0, P0, R2, UR4, 0x1 ;  /* 0x0000000402007c11 */ /* 0x000fe2000f8008ff */
[----:B------:R-:W-:Y:S01]  /*b270*/  ULDC UR4, c[0x0][0x2b8] ;  /* 0x0000ae0000047ab9 */ /* 0x000fe20000000800 */
[----:B------:R-:W-:Y:S02]  /*b280*/  LOP3.LUT R20, R11, 0x7f, RZ, 0xc0, !PT ;  /* 0x0000007f0b147812 */ /* 0x000fe400078ec0ff */
[C---:B------:R-:W-:Y:S02]  /*b290*/  LOP3.LUT R10, R21.reuse, 0x40, RZ, 0xfc, !PT ;  /* 0x00000040150a7812 */ /* 0x040fe400078efcff */
[----:B------:R-:W-:-:S02]  /*b2a0*/  LOP3.LUT R11, R21, 0x80, RZ, 0xfc, !PT ;  /* 0x00000080150b7812 */ /* 0x000fc400078efcff */
[----:B------:R-:W-:Y:S01]  /*b2b0*/  LEA.HI.X R5, R2, UR5, R5, 0x1, P0 ;  /* 0x0000000502057c11 */ /* 0x000fe200080f0c05 */
[----:B------:R-:W-:Y:S01]  /*b2c0*/  UMOV UR5, 0xffffffff ;  /* 0xffffffff00057882 */ /* 0x000fe20000000000 */
[----:B------:R-:W-:Y:S02]  /*b2d0*/  ISETP.GE.AND P3, PT, R9, UR4, PT ;  /* 0x0000000409007c0c */ /* 0x000fe4000bf66270 */
[----:B------:R-:W-:Y:S02]  /*b2e0*/  ISETP.GE.AND P2, PT, R10, UR4, PT ;  /* 0x000000040a007c0c */ /* 0x000fe4000bf46270 */
[----:B------:R-:W-:Y:S02]  /*b2f0*/  ISETP.GE.AND P0, PT, R11, UR4, PT ;  /* 0x000000040b007c0c */ /* 0x000fe4000bf06270 */
[----:B------:R-:W-:Y:S01]  /*b300*/  SHF.R.U32.HI R10, RZ, 0x3, R20 ;  /* 0x00000003ff0a7819 */ /* 0x000fe20000011614 */
[----:B-1----:R-:W-:Y:S10]  /*b310*/  BRA.DIV UR5, `(.L_x_265) ;  /* 0x0000003605dc7947 */ /* 0x002ff4000b800000 */
[----:B------:R-:W0:Y:S01]  /*b320*/  SHFL.IDX PT, R3, R0, RZ, 0x181f ;  /* 0x00181fff00037589 */ /* 0x000e2200000e0000 */
[----:B-----5:R-:W-:Y:S02]  /*b330*/  IMAD R6, R17, R8, RZ ;  /* 0x0000000811067224 */ /* 0x020fe400078e02ff */
[----:B------:R-:W-:Y:S01]  /*b340*/  IMAD.IADD R4, R10, 0x1, R4 ;  /* 0x000000010a047824 */ /* 0x000fe200078e0204 */
[----:B------:R-:W1:Y:S04]  /*b350*/  SHFL.IDX PT, R2, R5, RZ, 0x181f ;  /* 0x00181fff05027589 */ /* 0x000e6800000e0000 */
[----:B------:R-:W-:Y:S01]  /*b360*/  ISETP.GE.AND P1, PT, R4, R6, PT ;  /* 0x000000060400720c */ /* 0x000fe20003f26270 */
[----:B------:R-:W-:-:S12]  /*b370*/  SHFL.IDX PT, R14, R0, 0x7, 0x181f ;  /* 0x00f81f00000e7f89 */ /* 0x000fd800000e0000 */
[----:B0-----:R-:W-:-:S05]  /*b380*/  @!P1 LEA R7, P4, R9, R3, 0x1 ;  /* 0x0000000309079211 */ /* 0x001fca00078808ff */
[----:B-1----:R-:W-:Y:S02]  /*b390*/  @!P1 IMAD.X R3, RZ, RZ, R2, P4 ;  /* 0x000000ffff039224 */ /* 0x002fe400020e0602 */
[----:B------:R-:W-:Y:S01]  /*b3a0*/  @!P1 IMAD.MOV.U32 R2, RZ, RZ, R7 ;  /* 0x000000ffff029224 */ /* 0x000fe200078e0007 */
[----:B------:R-:W-:-:S04]  /*b3b0*/  IADD3 R7, R4, 0x10, RZ ;  /* 0x0000001004077810 */ /* 0x000fc80007ffe0ff */
[----:B------:R-:W-:Y:S04]  /*b3c0*/  @!P1 LDGSTS.E.BYPASS.LTC128B.128 [R34+0xc400], desc[UR36][R2.64], !P3 ;  /* 0x0c40000002229fae */ /* 0x000fe8000d901d64 */
[----:B------:R-:W-:Y:S04]  /*b3d0*/  @!P1 LDGSTS.E.BYPASS.LTC128B.128 [R34+0x10400], desc[UR36][R2.64+0x80], !P2 ;  /* 0x1040008002229fae */ /* 0x000fe8000d101d64 */
[----:B------:R0:W-:Y:S01]  /*b3e0*/  @!P1 LDGSTS.E.BYPASS.LTC128B.128 [R34+0x14400], desc[UR36][R2.64+0x100], !P0 ;  /* 0x1440010002229fae */ /* 0x0001e2000c101d64 */
[----:B------:R-:W-:-:S03]  /*b3f0*/  ISETP.GE.AND P1, PT, R7, R6, PT ;  /* 0x000000060700720c */ /* 0x000fc60003f26270 */
[----:B0-----:R-:W0:Y:S04]  /*b400*/  SHFL.IDX PT, R3, R0, 0x1, 0x181f ;  /* 0x00381f0000037f89 */ /* 0x001e2800000e0000 */
[----:B------:R-:W1:Y:S06]  /*b410*/  SHFL.IDX PT, R2, R5, 0x1, 0x181f ;  /* 0x00381f0005027f89 */ /* 0x000e6c00000e0000 */
[----:B0-----:R-:W-:-:S05]  /*b420*/  @!P1 LEA R7, P4, R9, R3, 0x1 ;  /* 0x0000000309079211 */ /* 0x001fca00078808ff */
[----:B-1----:R-:W-:Y:S02]  /*b430*/  @!P1 IMAD.X R8, RZ, RZ, R2, P4 ;  /* 0x000000ffff089224 */ /* 0x002fe400020e0602 */
[----:B------:R-:W-:Y:S01]  /*b440*/  @!P1 IMAD.MOV.U32 R2, RZ, RZ, R7 ;  /* 0x000000ffff029224 */ /* 0x000fe200078e0007 */
[----:B------:R-:W-:Y:S01]  /*b450*/  IADD3 R7, R4, 0x20, RZ ;  /* 0x0000002004077810 */ /* 0x000fe20007ffe0ff */
[----:B------:R-:W-:-:S05]  /*b460*/  @!P1 IMAD.MOV.U32 R3, RZ, RZ, R8 ;  /* 0x000000ffff039224 */ /* 0x000fca00078e0008 */
        /* <DEDUP_REMOVED lines=49> */
[----:B------:R-:W1:Y:S04]  /*b780*/  SHFL.IDX PT, R2, R5, 0x6, 0x181f ;  /* 0x00d81f0005027f89 */ /* 0x000e6800000e0000 */
[----:B------:R-:W2:Y:S02]  /*b790*/  SHFL.IDX PT, R5, R5, 0x7, 0x181f ;  /* 0x00f81f0005057f89 */ /* 0x000ea400000e0000 */
[----:B0-----:R-:W-:-:S05]  /*b7a0*/  @!P1 LEA R7, P4, R9, R3, 0x1 ;  /* 0x0000000309079211 */ /* 0x001fca00078808ff */
[----:B-1----:R-:W-:Y:S02]  /*b7b0*/  @!P1 IMAD.X R8, RZ, RZ, R2, P4 ;  /* 0x000000ffff089224 */ /* 0x002fe400020e0602 */
[----:B------:R-:W-:Y:S02]  /*b7c0*/  @!P1 IMAD.MOV.U32 R2, RZ, RZ, R7 ;  /* 0x000000ffff029224 */ /* 0x000fe400078e0007 */
[----:B------:R-:W-:-:S05]  /*b7d0*/  @!P1 IMAD.MOV.U32 R3, RZ, RZ, R8 ;  /* 0x000000ffff039224 */ /* 0x000fca00078e0008 */
[----:B------:R0:W-:Y:S04]  /*b7e0*/  @!P1 LDGSTS.E.BYPASS.LTC128B.128 [R34+0xf400], desc[UR36][R2.64], !P3 ;  /* 0x0f40000002229fae */ /* 0x0001e8000d901d64 */
[----:B------:R0:W-:Y:S04]  /*b7f0*/  @!P1 LDGSTS.E.BYPASS.LTC128B.128 [R34+0x13400], desc[UR36][R2.64+0x80], !P2 ;  /* 0x1340008002229fae */ /* 0x0001e8000d101d64 */
[----:B--2---:R0:W-:Y:S02]  /*b800*/  @!P1 LDGSTS.E.BYPASS.LTC128B.128 [R34+0x17400], desc[UR36][R2.64+0x100], !P0 ;  /* 0x1740010002229fae */ /* 0x0041e4000c101d64 */
.L_x_356:
[----:B0-----:R-:W-:Y:S01]  /*b810*/  IADD3 R3, R4, 0x70, RZ ;  /* 0x0000007004037810 */ /* 0x001fe20007ffe0ff */
[----:B------:R-:W-:Y:S03]  /*b820*/  BSSY B0, `(.L_x_266) ;  /* 0x000000b000007945 */ /* 0x000fe60003800000 */
[----:B------:R-:W-:-:S13]  /*b830*/  ISETP.GE.AND P1, PT, R3, R6, PT ;  /* 0x000000060300720c */ /* 0x000fda0003f26270 */
[----:B------:R-:W-:Y:S05]  /*b840*/  @P1 BRA `(.L_x_267) ;  /* 0x0000000000201947 */ /* 0x000fea0003800000 */
[----:B------:R-:W-:-:S05]  /*b850*/  LEA R2, P1, R9, R14, 0x1 ;  /* 0x0000000e09027211 */ /* 0x000fca00078208ff */
[----:B------:R-:W-:-:S05]  /*b860*/  IMAD.X R3, RZ, RZ, R5, P1 ;  /* 0x000000ffff037224 */ /* 0x000fca00008e0605 */
[----:B------:R-:W-:Y:S01]  /*b870*/  @!PT LDS RZ, [RZ] ;  /* 0x00000000fffff984 */ /* 0x000fe20000000800 */
[----:B------:R-:W-:Y:S01]  /*b880*/  @!PT LDS RZ, [RZ] ;  /* 0x00000000fffff984 */ /* 0x000fe20000000800 */
[----:B------:R-:W-:Y:S01]  /*b890*/  @!PT LDS RZ, [RZ] ;  /* 0x00000000fffff984 */ /* 0x000fe20000000800 */
[----:B------:R0:W-:Y:S04]  /*b8a0*/  LDGSTS.E.BYPASS.LTC128B.128 [R34+0xfc00], desc[UR36][R2.64], !P3 ;  /* 0x0fc0000002227fae */ /* 0x0001e8000d901d64 */
[----:B------:R0:W-:Y:S04]  /*b8b0*/  LDGSTS.E.BYPASS.LTC128B.128 [R34+0x13c00], desc[UR36][R2.64+0x80], !P2 ;  /* 0x13c0008002227fae */ /* 0x0001e8000d101d64 */
[----:B------:R0:W-:Y:S02]  /*b8c0*/  LDGSTS.E.BYPASS.LTC128B.128 [R34+0x17c00], desc[UR36][R2.64+0x100], !P0 ;  /* 0x17c0010002227fae */ /* 0x0001e4000c101d64 */
.L_x_267:
[----:B------:R-:W-:Y:S05]  /*b8d0*/  BSYNC B0 ;  /* 0x0000000000007941 */ /* 0x000fea0003800000 */
.L_x_266:
[----:B------:R-:W-:Y:S01]  /*b8e0*/  NOP ;  /* 0x0000000000007918 */ /* 0x000fe20000000000 */
[----:B------:R-:W-:-:S13]  /*b8f0*/  PLOP3.LUT P0, PT, PT, PT, PT, 0x80, 0x0 ;  /* 0x000000000000781c */ /* 0x000fda0003f0f070 */
.L_x_268:
[----:B------:R-:W-:Y:S02]  /*b900*/  PLOP3.LUT P1, PT, P1, P0, PT, 0xa2, 0x0 ;  /* 0x000000000000781c */ /* 0x000fe40000f21472 */
[----:B------:R-:W-:-:S08]  /*b910*/  @P0 R2UR P1, UR4, R22 ;  /* 0x00000000160402ca */ /* 0x000fd00000020000 */
[----:B------:R-:W-:-:S05]  /*b920*/  @P0 PLOP3.LUT P0, PT, P1, PT, PT, 0x80, 0x0 ;  /* 0x000000000000081c */ /* 0x000fca0000f0f070 */
[----:B------:R-:W-:Y:S01]  /*b930*/  @!P1 SYNCS.ARRIVE.TRANS64.RED.A0T1 RZ, [UR4+0x2a800], RZ ;  /* 0x02a800ffffff99a7 */ /* 0x000fe20008200404 */
[----:B------:R-:W-:Y:S07]  /*b940*/  @!P1 ARRIVES.LDGSTSBAR.64.TRANSCNT [UR4+0x2a800] ;  /* 0x02a80000ff0099b0 */ /* 0x000fee0008000a84 */
[----:B------:R-:W-:Y:S05]  /*b950*/  @P0 BRA.U.ANY `(.L_x_268) ;  /* 0xfffffffd00e80947 */ /* 0x000fea000393ffff */
[----:B0-----:R-:W2:Y:S02]  /*b960*/  LDL.LU R2, [R1+0x14] ;  /* 0x0000140001027983 */ /* 0x001ea40000300800 */
[----:B--2---:R-:W-:-:S05]  /*b970*/  VIADD R2, R2, 0x1 ;  /* 0x0000000102027836 */ /* 0x004fca0000000000 */
[----:B------:R0:W-:Y:S01]  /*b980*/  STL [R1+0x14], R2 ;  /* 0x0000140201007387 */ /* 0x0001e20000100800 */
[----:B------:R-:W-:-:S04]  /*b990*/  LEA.HI R0, R2, R2, RZ, 0x1 ;  /* 0x0000000202007211 */ /* 0x000fc800078f08ff */
[----:B------:R-:W-:-:S05]  /*b9a0*/  LOP3.LUT R0, R0, 0xfffffffe, RZ, 0xc0, !PT ;  /* 0xfffffffe00007812 */ /* 0x000fca00078ec0ff */
[----:B------:R-:W-:-:S05]  /*b9b0*/  IMAD.IADD R0, R2, 0x1, -R0 ;  /* 0x0000000102007824 */ /* 0x000fca00078e0a00 */
[----:B------:R-:W-:Y:S01]  /*b9c0*/  SHF.L.U32 R3, R0, 0x1f, RZ ;  /* 0x0000001f00037819 */ /* 0x000fe200000006ff */
[----:B------:R-:W-:Y:S01]  /*b9d0*/  NOP ;  /* 0x0000000000007918 */ /* 0x000fe20000000000 */
[----:B------:R0:W-:Y:S01]  /*b9e0*/  SYNCS.ARRIVE.TRANS64.A1T0 RZ, [R22+URZ+0x2a800], RZ ;  /* 0x02a800ff16ff79a7 */ /* 0x0001e2000810003f */
[----:B------:R-:W-:Y:S01]  /*b9f0*/  BSSY B0, `(.L_x_269) ;  /* 0x0000003000007945 */ /* 0x000fe20003800000 */
[----:B------:R-:W1:Y:S03]  /*ba00*/  SYNCS.PHASECHK.TRANS64.TRYWAIT P0, [R22+URZ+0x2a820], R3 ;  /* 0x02a82003160075a7 */ /* 0x000e66000800017f */
[----:B01----:R-:W-:Y:S05]  /*ba10*/  @!P0 BRA `(.L_x_270) ;  /* 0x0000003800d48947 */ /* 0x003fea0003800000 */
.L_x_357:
[----:B------:R-:W-:Y:S05]  /*ba20*/  BSYNC B0 ;  /* 0x0000000000007941 */ /* 0x000fea0003800000 */
.L_x_269:
[----:B------:R-:W-:Y:S01]  /*ba30*/  ISETP.GE.AND P0, PT, R36, 0x61, PT ;  /* 0x000000612400780c */ /* 0x000fe20003f06270 */
[----:B------:R-:W-:-:S12]  /*ba40*/  BSSY B0, `(.L_x_271) ;  /* 0x00000ff000007945 */ /* 0x000fd80003800000 */
[----:B------:R-:W-:Y:S05]  /*ba50*/  @!P0 BRA `(.L_x_272) ;  /* 0x0000000c00f48947 */ /* 0x000fea0003800000 */
[----:B------:R-:W2:Y:S01]  /*ba60*/  LDL.LU R0, [R1+0x18] ;  /* 0x0000180001007983 */ /* 0x000ea20000300800 */
[----:B------:R-:W-:Y:S02]  /*ba70*/  IMAD.MOV.U32 R17, RZ, RZ, R28 ;  /* 0x000000ffff117224 */ /* 0x000fe400078e001c */
[----:B------:R-:W-:Y:S02]  /*ba80*/  IMAD.MOV.U32 R10, RZ, RZ, R27 ;  /* 0x000000ffff0a7224 */ /* 0x000fe400078e001b */
[----:B------:R-:W-:Y:S01]  /*ba90*/  IMAD.MOV.U32 R30, RZ, RZ, R26 ;  /* 0x000000ffff1e7224 */ /* 0x000fe200078e001a */
[----:B--2---:R-:W-:-:S07]  /*baa0*/  IADD3 R0, R0, -0x2, RZ ;  /* 0xfffffffe00007810 */ /* 0x004fce0007ffe0ff */
.L_x_285:
[----:B------:R-:W2:Y:S01]  /*bab0*/  LDL R7, [R1] ;  /* 0x0000000001077983 */ /* 0x000ea20000100800 */
[----:B------:R-:W1:Y:S01]  /*bac0*/  LDC R4, c[0x0][0x430] ;  /* 0x00010c00ff047b82 */ /* 0x000e620000000800 */
[----:B------:R-:W0:Y:S02]  /*bad0*/  S2R R2, SR_TID.X ;  /* 0x0000000000027919 */ /* 0x000e240000002100 */
[----:B------:R-:W3:Y:S01]  /*bae0*/  LDL R9, [R1+0x20] ;  /* 0x0000200001097983 */ /* 0x000ee20000100800 */
[----:B-1----:R-:W-:Y:S02]  /*baf0*/  ISETP.NE.AND P0, PT, R4, 0x1, PT ;  /* 0x000000010400780c */ /* 0x002fe40003f05270 */
[C---:B0-----:R-:W-:Y:S02]  /*bb00*/  LOP3.LUT R3, R2.reuse, 0x7f, RZ, 0xc0, !PT ;  /* 0x0000007f02037812 */ /* 0x041fe400078ec0ff */
[----:B------:R-:W-:-:S09]  /*bb10*/  SHF.L.U32 R2, R2, 0x4, RZ ;  /* 0x0000000402027819 */ /* 0x000fd200000006ff */
[----:B------:R-:W0:Y:S01]  /*bb20*/  @P0 LDC R5, c[0x0][0x438] ;  /* 0x00010e00ff050b82 */ /* 0x000e220000000800 */
[----:B------:R-:W-:-:S04]  /*bb30*/  SHF.R.U32.HI R3, RZ, 0x3, R3 ;  /* 0x00000003ff037819 */ /* 0x000fc80000011603 */
[----:B------:R-:W-:-:S03]  /*bb40*/  LOP3.LUT R2, R3, 0x70, R2, 0xf8, !PT ;  /* 0x0000007003027812 */ /* 0x000fc600078ef802 */
[----:B------:R-:W1:Y:S01]  /*bb50*/  @P0 LDC R3, c[0x0][0x434] ;  /* 0x00010d00ff030b82 */ /* 0x000e620000000800 */
[----:B------:R-:W-:Y:S01]  /*bb60*/  IMAD R8, R0, 0x60, R37 ;  /* 0x0000006000087824 */ /* 0x000fe200078e0225 */
[----:B------:R-:W-:-:S03]  /*bb70*/  ISETP.GT.U32.AND P2, PT, R2, 0x5f, PT ;  /* 0x0000005f0200780c */ /* 0x000fc60003f44070 */
[----:B------:R-:W-:-:S04]  /*bb80*/  IMAD.IADD R8, R2, 0x1, R8 ;  /* 0x0000000102087824 */ /* 0x000fc800078e0208 */
[----:B------:R-:W-:Y:S02]  /*bb90*/  IMAD.MOV.U32 R6, RZ, RZ, R8 ;  /* 0x000000ffff067224 */ /* 0x000fe400078e0008 */
[----:B-1----:R-:W-:-:S05]  /*bba0*/  @P0 IMAD.HI.U32 R2, R8, R3, RZ ;  /* 0x0000000308020227 */ /* 0x002fca00078e00ff */
[----:B0-----:R-:W-:Y:S02]  /*bbb0*/  @P0 SHF.R.U32.HI R6, RZ, R5, R2 ;  /* 0x00000005ff060219 */ /* 0x001fe40000011602 */
[----:B------:R-:W0:Y:S02]  /*bbc0*/  @!P2 LDC.64 R4, c[0x0][0x428] ;  /* 0x00010a00ff04ab82 */ /* 0x000e240000000a00 */
[--C-:B------:R-:W-:Y:S01]  /*bbd0*/  @!P2 SHF.R.S32.HI R3, RZ, 0x1f, R6.reuse ;  /* 0x0000001fff03a819 */ /* 0x100fe20000011406 */
[----:B------:R-:W-:-:S04]  /*bbe0*/  @!P2 IMAD.MOV.U32 R2, RZ, RZ, R6 ;  /* 0x000000ffff02a224 */ /* 0x000fc800078e0006 */
[----:B0-----:R-:W-:-:S04]  /*bbf0*/  @!P2 IMAD.WIDE.U32 R2, R31, R4, R2 ;  /* 0x000000041f02a225 */ /* 0x001fc800078e0002 */
[----:B--2---:R-:W-:-:S04]  /*bc00*/  @!P2 IMAD R4, R7, R4, RZ ;  /* 0x000000040704a224 */ /* 0x004fc800078e02ff */
[----:B------:R-:W-:Y:S02]  /*bc10*/  @!P2 IMAD R7, R31, R5, R4 ;  /* 0x000000051f07a224 */ /* 0x000fe400078e0204 */
[----:B------:R-:W0:Y:S03]  /*bc20*/  @!P2 LDC.64 R4, c[0x0][0x418] ;  /* 0x00010600ff04ab82 */ /* 0x000e260000000a00 */
[----:B------:R-:W-:Y:S01]  /*bc30*/  @!P2 IADD3 R3, R7, R3, RZ ;  /* 0x000000030703a210 */ /* 0x000fe20007ffe0ff */
[----:B------:R-:W-:Y:S01]  /*bc40*/  IMAD.MOV.U32 R7, RZ, RZ, RZ ;  /* 0x000000ffff077224 */ /* 0x000fe200078e00ff */
[----:B0-----:R-:W-:-:S04]  /*bc50*/  @!P2 LEA R4, P0, R2, R4, 0x2 ;  /* 0x000000040204a211 */ /* 0x001fc800078010ff */
[----:B------:R-:W-:-:S05]  /*bc60*/  @!P2 LEA.HI.X R5, R2, R5, R3, 0x2, P0 ;  /* 0x000000050205a211 */ /* 0x000fca00000f1403 */
[----:B------:R0:W5:Y:S01]  /*bc70*/  @!P2 LDG.E R7, desc[UR36][R4.64] ;  /* 0x000000240407a981 */ /* 0x000162000c1e1900 */
[----:B---3--:R-:W-:Y:S01]  /*bc80*/  ISETP.NE.AND P1, PT, R9, 0x3, PT ;  /* 0x000000030900780c */ /* 0x008fe20003f25270 */
[----:B------:R-:W-:Y:S01]  /*bc90*/  VIADD R27, R10, 0x1 ;  /* 0x000000010a1b7836 */ /* 0x000fe20000000000 */
[----:B------:R-:W-:Y:S05]  /*bca0*/  YIELD ;  /* 0x0000000000007946 */ /* 0x000fea0003800000 */
[----:B------:R-:W-:Y:S01]  /*bcb0*/  ISETP.NE.AND P0, PT, R27, 0x2, PT ;  /* 0x000000021b00780c */ /* 0x000fe20003f05270 */
[----:B------:R-:W-:Y:S01]  /*bcc0*/  IMAD.MOV R3, RZ, RZ, -R6 ;  /* 0x000000ffff037224 */ /* 0x000fe200078e0a06 */
[----:B------:R-:W-:-:S02]  /*bcd0*/  ULDC UR4, c[0x0][0x430] ;  /* 0x00010c0000047ab9 */ /* 0x000fc40000000800 */
[----:B------:R-:W-:Y:S01]  /*bce0*/  SEL R28, RZ, 0x1, P0 ;  /* 0x00000001ff1c7807 */ /* 0x000fe20000000000 */
[----:B------:R-:W-:Y:S01]  /*bcf0*/  IMAD R8, R3, UR4, R8 ;  /* 0x0000000403087c24 */ /* 0x000fe2000f8e0208 */
[----:B------:R-:W-:Y:S02]  /*bd00*/  SEL R27, R27, RZ, P0 ;  /* 0x000000ff1b1b7207 */ /* 0x000fe40000000000 */
[----:B------:R-:W-:Y:S02]  /*bd10*/  MOV R26, R0 ;  /* 0x00000000001a7202 */ /* 0x000fe40000000f00 */
[----:B------:R-:W-:Y:S01]  /*bd20*/  LOP3.LUT R28, R17, R28, RZ, 0x3c, !PT ;  /* 0x0000001c111c7212 */ /* 0x000fe200078e3cff */
[----:B0-----:R-:W-:Y:S06]  /*bd30*/  @!P1 BRA `(.L_x_273) ;  /* 0x0000000000049947 */ /* 0x001fec0003800000 */
[----:B------:R-:W-:Y:S01]  /*bd40*/  BPT.TRAP 0x1 ;  /* 0x000000040000795c */ /* 0x000fe20000300000 */
.L_x_273:
[----:B------:R-:W-:Y:S01]  /*bd50*/  IMAD R6, R27, 0x8, R22 ;  /* 0x000000081b067824 */ /* 0x000fe200078e0216 */
[----:B------:R-:W-:Y:S01]  /*bd60*/  SHF.L.U32 R3, R28, 0x1f, RZ ;  /* 0x0000001f1c037819 */ /* 0x000fe200000006ff */
[----:B------:R-:W-:Y:S03]  /*bd70*/  BSSY B1, `(.L_x_274) ;  /* 0x0000003000017945 */ /* 0x000fe60003800000 */
[----:B------:R-:W0:Y:S02]  /*bd80*/  SYNCS.PHASECHK.TRANS64.TRYWAIT P0, [R6+URZ+0x2a840], R3 ;  /* 0x02a84003060075a7 */ /* 0x000e24000800017f */
[----:B0-----:R-:W-:Y:S05]  /*bd90*/  @!P0 BRA `(.L_x_275) ;  /* 0x0000003800088947 */ /* 0x001fea0003800000 */
.L_x_358:
[----:B------:R-:W-:Y:S05]  /*bda0*/  BSYNC B1 ;  /* 0x0000000000017941 */ /* 0x000fea0003800000 */
.L_x_274:
[----:B------:R-:W-:Y:S01]  /*bdb0*/  SHF.R.S32.HI R20, RZ, 0x1f, R8 ;  /* 0x0000001fff147819 */ /* 0x000fe20000011408 */
[----:B------:R-:W-:Y:S01]  /*bdc0*/  ULDC.64 UR4, c[0x0][0x300] ;  /* 0x0000c00000047ab9 */ /* 0x000fe20000000a00 */
[----:B-----5:R-:W-:Y:S01]  /*bdd0*/  SHF.R.S32.HI R21, RZ, 0x1f, R7 ;  /* 0x0000001fff157819 */ /* 0x020fe20000011407 */
[----:B0-----:R-:W-:Y:S01]  /*bde0*/  IMAD.WIDE.U32 R2, R8, UR4, RZ ;  /* 0x0000000408027c25 */ /* 0x001fe2000f8e00ff */
[C---:B------:R-:W-:Y:S02]  /*bdf0*/  LOP3.LUT P3, RZ, R25.reuse, 0x4, RZ, 0xc0, !PT ;  /* 0x0000000419ff7812 */ /* 0x040fe4000786c0ff */
[C---:B------:R-:W-:Y:S01]  /*be00*/  LOP3.LUT P2, RZ, R25.reuse, 0x2, RZ, 0xc0, !PT ;  /* 0x0000000219ff7812 */ /* 0x040fe2000784c0ff */
[----:B------:R-:W-:Y:S01]  /*be10*/  IMAD R0, R20, UR4, RZ ;  /* 0x0000000414007c24 */ /* 0x000fe2000f8e02ff */
[----:B------:R-:W-:Y:S01]  /*be20*/  LOP3.LUT P1, RZ, R25, 0x1, RZ, 0xc0, !PT ;  /* 0x0000000119ff7812 */ /* 0x000fe2000782c0ff */
[----:B------:R-:W-:Y:S02]  /*be30*/  IMAD R4, R27, 0x4800, R33 ;  /* 0x000048001b047824 */ /* 0x000fe400078e0221 */
[----:B------:R-:W-:Y:S01]  /*be40*/  IMAD R0, R8, UR5, R0 ;  /* 0x0000000508007c24 */ /* 0x000fe2000f8e0200 */
[----:B------:R-:W-:-:S03]  /*be50*/  ULDC.64 UR4, c[0x0][0x310] ;  /* 0x0000c40000047ab9 */ /* 0x000fc60000000a00 */
[----:B------:R-:W-:Y:S02]  /*be60*/  IMAD.IADD R3, R3, 0x1, R0 ;  /* 0x0000000103037824 */ /* 0x000fe400078e0200 */
[----:B------:R-:W-:Y:S02]  /*be70*/  IMAD R0, R21, UR4, RZ ;  /* 0x0000000415007c24 */ /* 0x000fe4000f8e02ff */
[----:B------:R-:W-:-:S04]  /*be80*/  IMAD.WIDE.U32 R2, R7, UR4, R2 ;  /* 0x0000000407027c25 */ /* 0x000fc8000f8e0002 */
        /* <DEDUP_REMOVED lines=8> */
[----:B------:R-:W-:Y:S01]  /*bf10*/  UMOV UR4, 0xffffffff ;  /* 0xffffffff00047882 */ /* 0x000fe20000000000 */
[----:B------:R-:W-:-:S04]  /*bf20*/  IADD3 R0, R0, R3, RZ ;  /* 0x0000000300007210 */ /* 0x000fc80007ffe0ff */
[----:B------:R-:W-:Y:S01]  /*bf30*/  LEA.HI.X R5, R2, UR5, R0, 0x1, P0 ;  /* 0x0000000502057c11 */ /* 0x000fe200080f0c00 */
[----:B------:R-:W-:Y:S06]  /*bf40*/  BRA.DIV UR4, `(.L_x_276) ;  /* 0x0000003604b07947 */ /* 0x000fec000b800000 */
[----:B------:R-:W0:Y:S01]  /*bf50*/  S2R R3, SR_TID.X ;  /* 0x0000000000037919 */ /* 0x000e220000002100 */
[----:B------:R-:W-:Y:S01]  /*bf60*/  LEA R4, R4, R22, 0x1 ;  /* 0x0000001604047211 */ /* 0x000fe200078e08ff */
[----:B------:R-:W1:Y:S04]  /*bf70*/  SHFL.IDX PT, R2, R9, RZ, 0x181f ;  /* 0x00181fff09027589 */ /* 0x000e6800000e0000 */
[----:B------:R-:W-:Y:S01]  /*bf80*/  SHFL.IDX PT, R35, R5, 0x2, 0x181f ;  /* 0x00581f0005237f89 */ /* 0x000fe200000e0000 */
[----:B0-----:R-:W-:-:S03]  /*bf90*/  IMAD.SHL.U32 R11, R3, 0x8, RZ ;  /* 0x00000008030b7824 */ /* 0x001fc600078e00ff */
[----:B------:R-:W0:Y:S02]  /*bfa0*/  SHFL.IDX PT, R3, R5, RZ, 0x181f ;  /* 0x00181fff05037589 */ /* 0x000e2400000e0000 */
[----:B------:R-:W-:-:S05]  /*bfb0*/  LOP3.LUT R11, R11, 0x38, RZ, 0xc0, !PT ;  /* 0x000000380b0b7812 */ /* 0x000fca00078ec0ff */
[----:B------:R-:W-:-:S05]  /*bfc0*/  IMAD.SHL.U32 R0, R11, 0x2, RZ ;  /* 0x000000020b007824 */ /* 0x000fca00078e00ff */
[----:B-1----:R-:W-:-:S05]  /*bfd0*/  IADD3 R2, P0, R2, R0, RZ ;  /* 0x0000000002027210 */ /* 0x002fca0007f1e0ff */
[----:B0-----:R-:W-:-:S05]  /*bfe0*/  IMAD.X R3, RZ, RZ, R3, P0 ;  /* 0x000000ffff037224 */ /* 0x001fca00000e0603 */
[----:B------:R-:W-:Y:S04]  /*bff0*/  LDGSTS.E.BYPASS.LTC128B.128 [R4+0x18400], desc[UR36][R2.64], !P3 ;  /* 0x1840000002047fae */ /* 0x000fe8000d901d64 */
[----:B------:R-:W-:Y:S04]  /*c000*/  LDGSTS.E.BYPASS.LTC128B.128 [R4+0x1b400], desc[UR36][R2.64+0x80], !P2 ;  /* 0x1b40008002047fae */ /* 0x000fe8000d101d64 */
[----:B------:R0:W-:Y:S04]  /*c010*/  LDGSTS.E.BYPASS.LTC128B.128 [R4+0x1e400], desc[UR36][R2.64+0x100], !P1 ;  /* 0x1e40010002047fae */ /* 0x0001e8000c901d64 */
[----:B0-----:R-:W0:Y:S04]  /*c020*/  SHFL.IDX PT, R2, R9, 0x1, 0x181f ;  /* 0x00381f0009027f89 */ /* 0x001e2800000e0000 */
[----:B------:R-:W1:Y:S01]  /*c030*/  SHFL.IDX PT, R3, R5, 0x1, 0x181f ;  /* 0x00381f0005037f89 */ /* 0x000e6200000e0000 */
[----:B0-----:R-:W-:-:S05]  /*c040*/  IADD3 R2, P0, R2, R0, RZ ;  /* 0x0000000002027210 */ /* 0x001fca0007f1e0ff */
[----:B-1----:R-:W-:-:S05]  /*c050*/  IMAD.X R3, RZ, RZ, R3, P0 ;  /* 0x000000ffff037224 */ /* 0x002fca00000e0603 */
[----:B------:R-:W-:Y:S04]  /*c060*/  LDGSTS.E.BYPASS.LTC128B.128 [R4+0x18c00], desc[UR36][R2.64], !P3 ;  /* 0x18c0000002047fae */ /* 0x000fe8000d901d64 */
[----:B------:R-:W-:Y:S04]  /*c070*/  LDGSTS.E.BYPASS.LTC128B.128 [R4+0x1bc00], desc[UR36][R2.64+0x80], !P2 ;  /* 0x1bc0008002047fae */ /* 0x000fe8000d101d64 */
[----:B------:R0:W-:Y:S04]  /*c080*/  LDGSTS.E.BYPASS.LTC128B.128 [R4+0x1ec00], desc[UR36][R2.64+0x100], !P1 ;  /* 0x1ec0010002047fae */ /* 0x0001e8000c901d64 */
[----:B0-----:R-:W0:Y:S02]  /*c090*/  SHFL.IDX PT, R2, R9, 0x2, 0x181f ;  /* 0x00581f0009027f89 */ /* 0x001e2400000e0000 */
[----:B0-----:R-:W-:-:S05]  /*c0a0*/  IADD3 R2, P0, R2, R0, RZ ;  /* 0x0000000002027210 */ /* 0x001fca0007f1e0ff */
[----:B------:R-:W-:Y:S02]  /*c0b0*/  IMAD.X R3, RZ, RZ, R35, P0 ;  /* 0x000000ffff037224 */ /* 0x000fe400000e0623 */
[----:B------:R-:W-:Y:S04]  /*c0c0*/  SHFL.IDX PT, R35, R5, 0x3, 0x181f ;  /* 0x00781f0005237f89 */ /* 0x000fe800000e0000 */
        /* <DEDUP_REMOVED lines=11> */
[----:B0-----:R-:W-:-:S04]  /*c180*/  IADD3 R2, P0, R2, R0, RZ ;  /* 0x0000000002027210 */ /* 0x001fc80007f1e0ff */
[----:B------:R-:W-:Y:S02]  /*c190*/  IADD3.X R3, RZ, R35, RZ, P0, !PT ;  /* 0x00000023ff037210 */ /* 0x000fe400007fe4ff */
[----:B------:R0:W1:Y:S04]  /*c1a0*/  SHFL.IDX PT, R35, R5, 0x5, 0x181f ;  /* 0x00b81f0005237f89 */ /* 0x00006800000e0000 */
[----:B------:R-:W-:Y:S04]  /*c1b0*/  LDGSTS.E.BYPASS.LTC128B.128 [R4+0x1a400], desc[UR36][R2.64], !P3 ;  /* 0x1a40000002047fae */ /* 0x000fe8000d901d64 */
[----:B------:R-:W-:Y:S04]  /*c1c0*/  LDGSTS.E.BYPASS.LTC128B.128 [R4+0x1d400], desc[UR36][R2.64+0x80], !P2 ;  /* 0x1d40008002047fae */ /* 0x000fe8000d101d64 */
[----:B------:R2:W-:Y:S04]  /*c1d0*/  LDGSTS.E.BYPASS.LTC128B.128 [R4+0x20400], desc[UR36][R2.64+0x100], !P1 ;  /* 0x2040010002047fae */ /* 0x0005e8000c901d64 */
[----:B-12---:R0:W2:Y:S02]  /*c1e0*/  SHFL.IDX PT, R2, R9, 0x5, 0x181f ;  /* 0x00b81f0009027f89 */ /* 0x0060a400000e0000 */
.L_x_372:
[----:B--2---:R-:W-:-:S05]  /*c1f0*/  IADD3 R2, P0, R2, R0, RZ ;  /* 0x0000000002027210 */ /* 0x004fca0007f1e0ff */
[----:B------:R-:W-:Y:S01]  /*c200*/  IMAD.X R3, RZ, RZ, R35, P0 ;  /* 0x000000ffff037224 */ /* 0x000fe200000e0623 */
        /* <DEDUP_REMOVED lines=8> */
.L_x_277:
[----:B------:R-:W-:Y:S02]  /*c290*/  PLOP3.LUT P1, PT, P1, P0, PT, 0xa2, 0x0 ;  /* 0x000000000000781c */ /* 0x000fe40000f21472 */
[----:B------:R-:W-:-:S08]  /*c2a0*/  @P0 R2UR P1, UR4, R6 ;  /* 0x00000000060402ca */ /* 0x000fd00000020000 */
[----:B------:R-:W-:-:S05]  /*c2b0*/  @P0 PLOP3.LUT P0, PT, P1, PT, PT, 0x80, 0x0 ;  /* 0x000000000000081c */ /* 0x000fca0000f0f070 */
[----:B------:R-:W-:Y:S01]  /*c2c0*/  @!P1 SYNCS.ARRIVE.TRANS64.RED.A0T1 RZ, [UR4+0x2a830], RZ ;  /* 0x02a830ffffff99a7 */ /* 0x000fe20008200404 */
[----:B------:R-:W-:Y:S07]  /*c2d0*/  @!P1 ARRIVES.LDGSTSBAR.64.TRANSCNT [UR4+0x2a830] ;  /* 0x02a83000ff0099b0 */ /* 0x000fee0008000a84 */
[----:B------:R-:W-:Y:S05]  /*c2e0*/  @P0 BRA.U.ANY `(.L_x_277) ;  /* 0xfffffffd00e80947 */ /* 0x000fea000393ffff */
[----:B------:R-:W-:Y:S01]  /*c2f0*/  NOP ;  /* 0x0000000000007918 */ /* 0x000fe20000000000 */
[----:B-1----:R-:W2:Y:S02]  /*c300*/  LDL R2, [R1+0x20] ;  /* 0x0000200001027983 */ /* 0x002ea40000100800 */
[----:B--2---:R-:W-:-:S13]  /*c310*/  ISETP.NE.AND P2, PT, R2, 0x3, PT ;  /* 0x000000030200780c */ /* 0x004fda0003f45270 */
[----:B------:R-:W-:Y:S05]  /*c320*/  @!P2 BRA `(.L_x_278) ;  /* 0x000000000004a947 */ /* 0x000fea0003800000 */
[----:B------:R-:W-:Y:S01]  /*c330*/  BPT.TRAP 0x1 ;  /* 0x000000040000795c */ /* 0x000fe20000300000 */
.L_x_278:
[----:B------:R1:W-:Y:S01]  /*c340*/  SYNCS.ARRIVE.TRANS64.A1T0 RZ, [R6+URZ+0x2a830], RZ ;  /* 0x02a830ff06ff79a7 */ /* 0x0003e2000810003f */
[----:B------:R-:W-:Y:S05]  /*c350*/  @!P2 BRA `(.L_x_279) ;  /* 0x000000000004a947 */ /* 0x000fea0003800000 */
[----:B------:R-:W-:Y:S01]  /*c360*/  BPT.TRAP 0x1 ;  /* 0x000000040000795c */ /* 0x000fe20000300000 */
.L_x_279:
[----:B------:R-:W-:Y:S01]  /*c370*/  SHF.L.U32 R2, R17, 0x1f, RZ ;  /* 0x0000001f11027819 */ /* 0x000fe200000006ff */
[----:B------:R-:W-:Y:S01]  /*c380*/  IMAD R4, R10, 0x8, R22 ;  /* 0x000000080a047824 */ /* 0x000fe200078e0216 */
[----:B------:R-:W-:Y:S03]  /*c390*/  BSSY B1, `(.L_x_280) ;  /* 0x0000003000017945 */ /* 0x000fe60003800000 */
[----:B------:R-:W2:Y:S02]  /*c3a0*/  SYNCS.PHASECHK.TRANS64.TRYWAIT P0, [R4+URZ+0x2a860], R2 ;  /* 0x02a86002040075a7 */ /* 0x000ea4000800017f */
[----:B--2---:R-:W-:Y:S05]  /*c3b0*/  @!P0 BRA `(.L_x_281) ;  /* 0x0000003800708947 */ /* 0x004fea0003800000 */
.L_x_373:
[----:B------:R-:W-:Y:S05]  /*c3c0*/  BSYNC B1 ;  /* 0x0000000000017941 */ /* 0x000fea0003800000 */
.L_x_280:
[----:B------:R-:W3:Y:S01]  /*c3d0*/  S2R R3, SR_TID.X ;  /* 0x0000000000037919 */ /* 0x000ee20000002100 */
[----:B------:R-:W-:Y:S01]  /*c3e0*/  UMOV UR4, 0xffffffff ;  /* 0xffffffff00047882 */ /* 0x000fe20000000000 */
[----:B-1----:R-:W-:Y:S01]  /*c3f0*/  IMAD R6, R30, -0x60, R36 ;  /* 0xffffffa01e067824 */ /* 0x002fe200078e0224 */
[----:B------:R-:W-:Y:S01]  /*c400*/  LOP3.LUT P0, RZ, R29, 0x2, RZ, 0xc0, !PT ;  /* 0x000000021dff7812 */ /* 0x000fe2000780c0ff */
[----:B0-----:R-:W-:Y:S01]  /*c410*/  IMAD R5, R10, 0x3000, R33 ;  /* 0x000030000a057824 */ /* 0x001fe200078e0221 */
[----:B---3--:R-:W-:-:S04]  /*c420*/  LOP3.LUT R3, R3, 0x7f, RZ, 0xc0, !PT ;  /* 0x0000007f03037812 */ /* 0x008fc800078ec0ff */
[----:B------:R-:W-:-:S05]  /*c430*/  SHF.R.U32.HI R3, RZ, 0x3, R3 ;  /* 0x00000003ff037819 */ /* 0x000fca0000011603 */
[----:B------:R-:W-:Y:S01]  /*c440*/  IMAD.IADD R6, R6, 0x1, -R3 ;  /* 0x0000000106067824 */ /* 0x000fe200078e0a03 */
[----:B------:R-:W-:Y:S06]  /*c450*/  BRA.DIV UR4, `(.L_x_282) ;  /* 0x0000003a045c7947 */ /* 0x000fec000b800000 */
[----:B--2---:R-:W0:Y:S01]  /*c460*/  SHFL.IDX PT, R2, R23, RZ, 0x181f ;  /* 0x00181fff17027589 */ /* 0x004e2200000e0000 */
[----:B------:R-:W-:-:S03]  /*c470*/  IMAD R5, R5, 0x2, R22 ;  /* 0x0000000205057824 */ /* 0x000fc600078e0216 */
[----:B------:R-:W1:Y:S01]  /*c480*/  SHFL.IDX PT, R3, R24, RZ, 0x181f ;  /* 0x00181fff18037589 */ /* 0x000e6200000e0000 */
[----:B0-----:R-:W-:-:S04]  /*c490*/  IADD3 R2, P1, R2, R0, RZ ;  /* 0x0000000002027210 */ /* 0x001fc80007f3e0ff */
[----:B-1----:R-:W-:Y:S02]  /*c4a0*/  IADD3.X R3, RZ, R3, RZ, P1, !PT ;  /* 0x00000003ff037210 */ /* 0x002fe40000ffe4ff */
[----:B------:R-:W-:-:S04]  /*c4b0*/  LOP3.LUT P1, RZ, R29, 0x1, RZ, 0xc0, !PT ;  /* 0x000000011dff7812 */ /* 0x000fc8000782c0ff */
[----:B------:R-:W-:-:S13]  /*c4c0*/  ISETP.LT.OR P2, PT, R6, 0x1, !P1 ;  /* 0x000000010600780c */ /* 0x000fda0004f41670 */
[----:B------:R-:W-:Y:S01]  /*c4d0*/  @!PT LDS RZ, [RZ] ;  /* 0x00000000fffff984 */ /* 0x000fe20000000800 */
[----:B------:R-:W-:Y:S01]  /*c4e0*/  LDGSTS.E.BYPASS.LTC128B.128 [R5+0x400], desc[UR36][R2.64], !P2 ;  /* 0x0040000002057fae */ /* 0x000fe2000d101d64 */
[----:B------:R-:W-:-:S13]  /*c4f0*/  ISETP.LT.OR P2, PT, R6, 0x1, !P0 ;  /* 0x000000010600780c */ /* 0x000fda0004741670 */
[----:B------:R0:W-:Y:S04]  /*c500*/  LDGSTS.E.BYPASS.LTC128B.128 [R5+0x3400], desc[UR36][R2.64+0x80], !P2 ;  /* 0x0340008002057fae */ /* 0x0001e8000d101d64 */
[----:B0-----:R-:W0:Y:S04]  /*c510*/  SHFL.IDX PT, R2, R23, 0x1, 0x181f ;  /* 0x00381f0017027f89 */ /* 0x001e2800000e0000 */
[----:B------:R-:W1:Y:S01]  /*c520*/  SHFL.IDX PT, R3, R24, 0x1, 0x181f ;  /* 0x00381f0018037f89 */ /* 0x000e6200000e0000 */
[----:B0-----:R-:W-:-:S05]  /*c530*/  IADD3 R2, P2, R2, R0, RZ ;  /* 0x0000000002027210 */ /* 0x001fca0007f5e0ff */
[----:B-1----:R-:W-:Y:S01]  /*c540*/  IMAD.X R3, RZ, RZ, R3, P2 ;  /* 0x000000ffff037224 */ /* 0x002fe200010e0603 */
[----:B------:R-:W-:-:S13]  /*c550*/  ISETP.LT.OR P2, PT, R6, 0x11, !P1 ;  /* 0x000000110600780c */ /* 0x000fda0004f41670 */
        /* <DEDUP_REMOVED lines=13> */
[----:B0-----:R-:W-:-:S04]  /*c630*/  IADD3 R2, P2, R2, R0, RZ ;  /* 0x0000000002027210 */ /* 0x001fc80007f5e0ff */
[----:B-1----:R-:W-:Y:S02]  /*c640*/  IADD3.X R3, RZ, R3, RZ, P2, !PT ;  /* 0x00000003ff037210 */ /* 0x002fe400017fe4ff */
[----:B------:R-:W-:-:S13]  /*c650*/  ISETP.LT.OR P2, PT, R6, 0x31, !P1 ;  /* 0x000000310600780c */ /* 0x000fda0004f41670 */
[----:B------:R-:W-:Y:S01]  /*c660*/  LDGSTS.E.BYPASS.LTC128B.128 [R5+0x1c00], desc[UR36][R2.64], !P2 ;  /* 0x01c0000002057fae */ /* 0x000fe2000d101d64 */
[----:B------:R-:W-:-:S13]  /*c670*/  ISETP.LT.OR P2, PT, R6, 0x31, !P0 ;  /* 0x000000310600780c */ /* 0x000fda0004741670 */
[----:B------:R0:W-:Y:S04]  /*c680*/  LDGSTS.E.BYPASS.LTC128B.128 [R5+0x4c00], desc[UR36][R2.64+0x80], !P2 ;  /* 0x04c0008002057fae */ /* 0x0001e8000d101d64 */
[----:B0-----:R-:W0:Y:S04]  /*c690*/  SHFL.IDX PT, R2, R23, 0x4, 0x181f ;  /* 0x00981f0017027f89 */ /* 0x001e2800000e0000 */
[----:B------:R-:W1:Y:S04]  /*c6a0*/  SHFL.IDX PT, R3, R24, 0x4, 0x181f ;  /* 0x00981f0018037f89 */ /* 0x000e6800000e0000 */
[----:B------:R-:W2:Y:S01]  /*c6b0*/  SHFL.IDX PT, R24, R24, 0x5, 0x181f ;  /* 0x00b81f0018187f89 */ /* 0x000ea200000e0000 */
[----:B0-----:R-:W-:-:S05]  /*c6c0*/  IADD3 R2, P2, R2, R0, RZ ;  /* 0x0000000002027210 */ /* 0x001fca0007f5e0ff */
[----:B-1----:R-:W-:Y:S01]  /*c6d0*/  IMAD.X R3, RZ, RZ, R3, P2 ;  /* 0x000000ffff037224 */ /* 0x002fe200010e0603 */
[----:B------:R-:W-:-:S13]  /*c6e0*/  ISETP.LT.OR P2, PT, R6, 0x41, !P1 ;  /* 0x000000410600780c */ /* 0x000fda0004f41670 */
[----:B------:R-:W-:Y:S01]  /*c6f0*/  LDGSTS.E.BYPASS.LTC128B.128 [R5+0x2400], desc[UR36][R2.64], !P2 ;  /* 0x0240000002057fae */ /* 0x000fe2000d101d64 */
[----:B------:R-:W-:-:S13]  /*c700*/  ISETP.LT.OR P2, PT, R6, 0x41, !P0 ;  /* 0x000000410600780c */ /* 0x000fda0004741670 */
[----:B------:R0:W-:Y:S04]  /*c710*/  LDGSTS.E.BYPASS.LTC128B.128 [R5+0x5400], desc[UR36][R2.64+0x80], !P2 ;  /* 0x0540008002057fae */ /* 0x0001e8000d101d64 */
[----:B0-2---:R0:W1:Y:S02]  /*c720*/  SHFL.IDX PT, R2, R23, 0x5, 0x181f ;  /* 0x00b81f0017027f89 */ /* 0x00506400000e0000 */
.L_x_387:
[C---:B------:R-:W-:Y:S01]  /*c730*/  ISETP.LT.OR P1, PT, R6.reuse, 0x51, !P1 ;  /* 0x000000510600780c */ /* 0x040fe20004f21670 */
[----:B------:R-:W-:Y:S01]  /*c740*/  ULDC.64 UR4, c[0x0][0x328] ;  /* 0x0000ca0000047ab9 */ /* 0x000fe20000000a00 */
[----:B------:R-:W-:Y:S01]  /*c750*/  ISETP.LT.OR P0, PT, R6, 0x51, !P0 ;  /* 0x000000510600780c */ /* 0x000fe20004701670 */
[----:B------:R-:W-:Y:S01]  /*c760*/  IMAD R9, R20, UR4, RZ ;  /* 0x0000000414097c24 */ /* 0x000fe2000f8e02ff */
[----:B-1----:R-:W-:-:S03]  /*c770*/  IADD3 R2, P2, R2, R0, RZ ;  /* 0x0000000002027210 */ /* 0x002fc60007f5e0ff */
[----:B------:R-:W-:Y:S02]  /*c780*/  IMAD R9, R8, UR5, R9 ;  /* 0x0000000508097c24 */ /* 0x000fe4000f8e0209 */
[----:B------:R-:W-:-:S05]  /*c790*/  IMAD.X R3, RZ, RZ, R24, P2 ;  /* 0x000000ffff037224 */ /* 0x000fca00010e0618 */
[----:B------:R-:W-:Y:S01]  /*c7a0*/  @!PT LDS RZ, [RZ] ;  /* 0x00000000fffff984 */ /* 0x000fe20000000800 */
[----:B------:R-:W-:Y:S01]  /*c7b0*/  @!PT LDS RZ, [RZ] ;  /* 0x00000000fffff984 */ /* 0x000fe20000000800 */
[----:B------:R-:W-:Y:S01]  /*c7c0*/  @!PT LDS RZ, [RZ] ;  /* 0x00000000fffff984 */ /* 0x000fe20000000800 */
[----:B------:R-:W-:Y:S04]  /*c7d0*/  LDGSTS.E.BYPASS.LTC128B.128 [R5+0x2c00], desc[UR36][R2.64], !P1 ;  /* 0x02c0000002057fae */ /* 0x000fe8000c901d64 */
[----:B------:R1:W-:Y:S01]  /*c7e0*/  LDGSTS.E.BYPASS.LTC128B.128 [R5+0x5c00], desc[UR36][R2.64+0x80], !P0 ;  /* 0x05c0008002057fae */ /* 0x0003e2000c101d64 */
[----:B------:R-:W-:Y:S01]  /*c7f0*/  PLOP3.LUT P0, PT, PT, PT, PT, 0x80, 0x0 ;  /* 0x000000000000781c */ /* 0x000fe20003f0f070 */
[----:B------:R-:W-:Y:S01]  /*c800*/  NOP ;  /* 0x0000000000007918 */ /* 0x000fe20000000000 */
[----:B-1----:R-:W-:Y:S01]  /*c810*/  IMAD.WIDE.U32 R2, R8, UR4, RZ ;  /* 0x0000000408027c25 */ /* 0x002fe2000f8e00ff */
[----:B------:R-:W-:-:S03]  /*c820*/  ULDC.64 UR4, c[0x0][0x338] ;  /* 0x0000ce0000047ab9 */ /* 0x000fc60000000a00 */
[----:B------:R-:W-:Y:S02]  /*c830*/  IMAD.IADD R3, R3, 0x1, R9 ;  /* 0x0000000103037824 */ /* 0x000fe400078e0209 */
[----:B------:R-:W-:Y:S02]  /*c840*/  IMAD R0, R21, UR4, RZ ;  /* 0x0000000415007c24 */ /* 0x000fe4000f8e02ff */
[----:B------:R-:W-:-:S04]  /*c850*/  IMAD.WIDE.U32 R2, R7, UR4, R2 ;  /* 0x0000000407027c25 */ /* 0x000fc8000f8e0002 */
[----:B------:R-:W-:-:S05]  /*c860*/  IMAD R9, R7, UR5, R0 ;  /* 0x0000000507097c24 */ /* 0x000fca000f8e0200 */
[----:B------:R-:W-:-:S07]  /*c870*/  IADD3 R9, R3, R9, RZ ;  /* 0x0000000903097210 */ /* 0x000fce0007ffe0ff */
.L_x_283:
        /* <DEDUP_REMOVED lines=11> */
.L_x_284:
        /* <DEDUP_REMOVED lines=8> */
[----:B------:R-:W-:Y:S01]  /*c9b0*/  VIADD R0, R26, 0xffffffff ;  /* 0xffffffff1a007836 */ /* 0x000fe20000000000 */
[C---:B0-----:R-:W-:Y:S01]  /*c9c0*/  LEA R23, P0, R2.reuse, UR4, 0x1 ;  /* 0x0000000402177c11 */ /* 0x041fe2000f8008ff */
[----:B------:R-:W-:Y:S02]  /*c9d0*/  IMAD.IADD R3, R5, 0x1, R3 ;  /* 0x0000000105037824 */ /* 0x000fe400078e0203 */
[----:B------:R-:W-:Y:S02]  /*c9e0*/  IMAD.MOV.U32 R10, RZ, RZ, R27 ;  /* 0x000000ffff0a7224 */ /* 0x000fe400078e001b */
[----:B------:R-:W-:Y:S01]  /*c9f0*/  IMAD.MOV.U32 R30, RZ, RZ, R26 ;  /* 0x000000ffff1e7224 */ /* 0x000fe200078e001a */
[----:B------:R-:W-:Y:S02]  /*ca00*/  LEA.HI.X R24, R2, UR5, R3, 0x1, P0 ;  /* 0x0000000502187c11 */ /* 0x000fe400080f0c03 */
[----:B------:R-:W-:-:S13]  /*ca10*/  ISETP.GT.AND P0, PT, R26, RZ, PT ;  /* 0x000000ff1a00720c */ /* 0x000fda0003f04270 */
[----:B-1----:R-:W-:Y:S05]  /*ca20*/  @P0 BRA `(.L_x_285) ;  /* 0xfffffff000200947 */ /* 0x002fea000383ffff */
.L_x_272:
[----:B------:R-:W-:Y:S05]  /*ca30*/  BSYNC B0 ;  /* 0x0000000000007941 */ /* 0x000fea0003800000 */
.L_x_271:
[----:B------:R-:W1:Y:S01]  /*ca40*/  S2R R2, SR_TID.X ;  /* 0x0000000000027919 */ /* 0x000e620000002100 */
[----:B------:R-:W-:Y:S01]  /*ca50*/  BSSY B0, `(.L_x_286) ;  /* 0x0000010000007945 */ /* 0x000fe20003800000 */
[----:B-1----:R-:W-:-:S04]  /*ca60*/  LOP3.LUT R2, R2, 0x7f, RZ, 0xc0, !PT ;  /* 0x0000007f02027812 */ /* 0x002fc800078ec0ff */
[----:B------:R-:W-:-:S13]  /*ca70*/  ISETP.NE.AND P0, PT, R2, RZ, PT ;  /* 0x000000ff0200720c */ /* 0x000fda0003f05270 */
[----:B------:R-:W-:Y:S05]  /*ca80*/  @P0 BRA `(.L_x_287) ;  /* 0x0000000000300947 */ /* 0x000fea0003800000 */
[----:B------:R-:W1:Y:S01]  /*ca90*/  S2R R5, SR_LANEID ;  /* 0x0000000000057919 */ /* 0x000e620000000000 */
[----:B------:R-:W-:Y:S01]  /*caa0*/  VOTEU.ANY UR4, UPT, PT ;  /* 0x0000000000047886 */ /* 0x000fe200038e0100 */
[----:B0-----:R-:W0:Y:S01]  /*cab0*/  LDC.64 R2, c[0x0][0xc60] ;  /* 0x00031800ff027b82 */ /* 0x001e220000000a00 */
[----:B------:R-:W1:Y:S02]  /*cac0*/  FLO.U32 R0, UR4 ;  /* 0x0000000400007d00 */ /* 0x000e6400080e0000 */
[----:B-1----:R-:W-:-:S06]  /*cad0*/  ISETP.EQ.U32.AND P0, PT, R0, R5, PT ;  /* 0x000000050000720c */ /* 0x002fcc0003f02070 */
[----:B------:R-:W0:Y:S07]  /*cae0*/  POPC R5, UR4 ;  /* 0x0000000400057d09 */ /* 0x000e2e0008000000 */
[----:B0-----:R-:W2:Y:S01]  /*caf0*/  @P0 ATOMG.E.ADD.STRONG.GPU PT, R3, desc[UR36][R2.64], R5 ;  /* 0x00000005020309a8 */ /* 0x001ea200081ee1e4 */
[----:B------:R-:W0:Y:S02]  /*cb00*/  S2R R4, SR_LTMASK ;  /* 0x0000000000047919 */ /* 0x000e240000003900 */
[----:B0-----:R-:W-:-:S04]  /*cb10*/  LOP3.LUT R4, R4, UR4, RZ, 0xc0, !PT ;  /* 0x0000000404047c12 */ /* 0x001fc8000f8ec0ff */
[----:B------:R-:W0:Y:S01]  /*cb20*/  POPC R7, R4 ;  /* 0x0000000400077309 */ /* 0x000e220000000000 */
[----:B--2---:R-:W0:Y:S02]  /*cb30*/  SHFL.IDX PT, R0, R3, R0, 0x1f ;  /* 0x00001f0003007589 */ /* 0x004e2400000e0000 */
[----:B0-----:R-:W-:-:S07]  /*cb40*/  IADD3 R16, R0, UR38, R7 ;  /* 0x0000002600107c10 */ /* 0x001fce000fffe007 */
.L_x_287:
[----:B------:R-:W-:Y:S05]  /*cb50*/  BSYNC B0 ;  /* 0x0000000000007941 */ /* 0x000fea0003800000 */
.L_x_286:
[----:B------:R-:W2:Y:S02]  /*cb60*/  LDL R0, [R1+0x20] ;  /* 0x0000200001007983 */ /* 0x000ea40000100800 */
[----:B--2---:R-:W-:-:S13]  /*cb70*/  ISETP.NE.AND P0, PT, R0, 0x3, PT ;  /* 0x000000030000780c */ /* 0x004fda0003f05270 */
[----:B------:R-:W-:Y:S05]  /*cb80*/  @!P0 BRA `(.L_x_288) ;  /* 0x0000000000048947 */ /* 0x000fea0003800000 */
[----:B------:R-:W-:Y:S01]  /*cb90*/  BPT.TRAP 0x1 ;  /* 0x000000040000795c */ /* 0x000fe20000300000 */
.L_x_288:
[----:B------:R-:W-:Y:S01]  /*cba0*/  IMAD R0, R27, 0x8, R22 ;  /* 0x000000081b007824 */ /* 0x000fe200078e0216 */
[----:B0-----:R-:W-:Y:S01]  /*cbb0*/  SHF.L.U32 R3, R28, 0x1f, RZ ;  /* 0x0000001f1c037819 */ /* 0x001fe200000006ff */
[----:B------:R-:W-:Y:S01]  /*cbc0*/  BSSY B0, `(.L_x_289) ;  /* 0x0000004000007945 */ /* 0x000fe20003800000 */
[----:B------:R-:W-:Y:S02]  /*cbd0*/  IMAD R5, R26, -0x60, R36 ;  /* 0xffffffa01a057824 */ /* 0x000fe400078e0224 */
[----:B------:R-:W0:Y:S02]  /*cbe0*/  SYNCS.PHASECHK.TRANS64.TRYWAIT P0, [R0+URZ+0x2a860], R3 ;  /* 0x02a86003000075a7 */ /* 0x000e24000800017f */
[----:B0-----:R-:W-:Y:S05]  /*cbf0*/  @!P0 BRA `(.L_x_290) ;  /* 0x0000003800648947 */ /* 0x001fea0003800000 */
.L_x_388:
[----:B------:R-:W-:Y:S05]  /*cc00*/  BSYNC B0 ;  /* 0x0000000000007941 */ /* 0x000fea0003800000 */
.L_x_289:
[----:B------:R-:W1:Y:S01]  /*cc10*/  S2R R2, SR_TID.X ;  /* 0x0000000000027919 */ /* 0x000e620000002100 */
[----:B------:R-:W-:Y:S01]  /*cc20*/  UMOV UR4, 0xffffffff ;  /* 0xffffffff00047882 */ /* 0x000fe20000000000 */
[----:B------:R-:W-:Y:S01]  /*cc30*/  IMAD R7, R27, 0x3000, R33 ;  /* 0x000030001b077824 */ /* 0x000fe200078e0221 */
[----:B-1----:R-:W-:-:S04]  /*cc40*/  LOP3.LUT R2, R2, 0x7f, RZ, 0xc0, !PT ;  /* 0x0000007f02027812 */ /* 0x002fc800078ec0ff */
[----:B------:R-:W-:-:S04]  /*cc50*/  SHF.R.U32.HI R2, RZ, 0x3, R2 ;  /* 0x00000003ff027819 */ /* 0x000fc80000011602 */
[----:B------:R-:W-:Y:S01]  /*cc60*/  IADD3 R5, -R2, R5, RZ ;  /* 0x0000000502057210 */ /* 0x000fe20007ffe1ff */
[----:B------:R-:W-:Y:S06]  /*cc70*/  BRA.DIV UR4, `(.L_x_291) ;  /* 0x0000003a04587947 */ /* 0x000fec000b800000 */
[----:B------:R-:W1:Y:S01]  /*cc80*/  S2R R2, SR_TID.X ;  /* 0x0000000000027919 */ /* 0x000e620000002100 */
[----:B------:R-:W-:Y:S02]  /*cc90*/  LOP3.LUT P0, RZ, R29, 0x2, RZ, 0xc0, !PT ;  /* 0x000000021dff7812 */ /* 0x000fe4000780c0ff */
[----:B------:R-:W-:Y:S01]  /*cca0*/  LEA R4, R7, R22, 0x1 ;  /* 0x0000001607047211 */ /* 0x000fe200078e08ff */
[----:B------:R-:W2:Y:S01]  /*ccb0*/  SHFL.IDX PT, R14, R23, RZ, 0x181f ;  /* 0x00181fff170e7589 */ /* 0x000ea200000e0000 */
[----:B------:R-:W-:-:S03]  /*ccc0*/  ISETP.LT.OR P3, PT, R5, 0x1, !P0 ;  /* 0x000000010500780c */ /* 0x000fc60004761670 */
[----:B0-----:R-:W0:Y:S04]  /*ccd0*/  SHFL.IDX PT, R3, R24, RZ, 0x181f ;  /* 0x00181fff18037589 */ /* 0x001e2800000e0000 */
[----:B------:R-:W-:Y:S04]  /*cce0*/  SHFL.IDX PT, R9, R23, 0x2, 0x181f ;  /* 0x00581f0017097f89 */ /* 0x000fe800000e0000 */
[----:B------:R-:W-:Y:S01]  /*ccf0*/  SHFL.IDX PT, R7, R24, 0x2, 0x181f ;  /* 0x00581f0018077f89 */ /* 0x000fe200000e0000 */
[----:B-1----:R-:W-:Y:S01]  /*cd00*/  IMAD.SHL.U32 R8, R2, 0x8, RZ ;  /* 0x0000000802087824 */ /* 0x002fe200078e00ff */
[----:B------:R-:W-:-:S04]  /*cd10*/  LOP3.LUT R2, R29, 0x1, RZ, 0xc0, !PT ;  /* 0x000000011d027812 */ /* 0x000fc800078ec0ff */
[----:B------:R-:W-:Y:S02]  /*cd20*/  LOP3.LUT R8, R8, 0x38, RZ, 0xc0, !PT ;  /* 0x0000003808087812 */ /* 0x000fe400078ec0ff */
[----:B------:R-:W-:-:S03]  /*cd30*/  ISETP.NE.U32.AND P1, PT, R2, 0x1, PT ;  /* 0x000000010200780c */ /* 0x000fc60003f25070 */
[----:B------:R-:W-:Y:S01]  /*cd40*/  IMAD.SHL.U32 R6, R8, 0x2, RZ ;  /* 0x0000000208067824 */ /* 0x000fe200078e00ff */
[----:B------:R-:W-:Y:S01]  /*cd50*/  ISETP.LT.OR P2, PT, R5, 0x1, P1 ;  /* 0x000000010500780c */ /* 0x000fe20000f41670 */
[----:B------:R-:W-:Y:S03]  /*cd60*/  SHFL.IDX PT, R8, R24, 0x1, 0x181f ;  /* 0x00381f0018087f89 */ /* 0x000fe600000e0000 */
[----:B--2---:R-:W-:Y:S02]  /*cd70*/  IADD3 R2, P4, R14, R6, RZ ;  /* 0x000000060e027210 */ /* 0x004fe40007f9e0ff */
[----:B------:R-:W1:Y:S03]  /*cd80*/  SHFL.IDX PT, R14, R23, 0x1, 0x181f ;  /* 0x00381f00170e7f89 */ /* 0x000e6600000e0000 */
[----:B0-----:R-:W-:-:S05]  /*cd90*/  IMAD.X R3, RZ, RZ, R3, P4 ;  /* 0x000000ffff037224 */ /* 0x001fca00020e0603 */
[----:B------:R-:W-:Y:S01]  /*cda0*/  LDGSTS.E.BYPASS.LTC128B.128 [R4+0x400], desc[UR36][R2.64], !P2 ;  /* 0x0040000002047fae */ /* 0x000fe2000d101d64 */
[----:B------:R-:W-:-:S03]  /*cdb0*/  ISETP.LT.OR P2, PT, R5, 0x11, P1 ;  /* 0x000000110500780c */ /* 0x000fc60000f41670 */
[----:B------:R1:W-:Y:S01]  /*cdc0*/  LDGSTS.E.BYPASS.LTC128B.128 [R4+0x3400], desc[UR36][R2.64+0x80], !P3 ;  /* 0x0340008002047fae */ /* 0x0003e2000d901d64 */
[C---:B------:R-:W-:Y:S02]  /*cdd0*/  ISETP.LT.OR P3, PT, R5.reuse, 0x11, !P0 ;  /* 0x000000110500780c */ /* 0x040fe40004761670 */
[----:B-1----:R-:W-:Y:S02]  /*cde0*/  IADD3 R2, P4, R14, R6, RZ ;  /* 0x000000060e027210 */ /* 0x002fe40007f9e0ff */
[----:B------:R-:W0:Y:S03]  /*cdf0*/  SHFL.IDX PT, R14, R23, 0x3, 0x181f ;  /* 0x00781f00170e7f89 */ /* 0x000e2600000e0000 */
[----:B------:R-:W-:Y:S02]  /*ce00*/  IMAD.X R3, RZ, RZ, R8, P4 ;  /* 0x000000ffff037224 */ /* 0x000fe400020e0608 */
[----:B------:R-:W1:Y:S04]  /*ce10*/  SHFL.IDX PT, R8, R24, 0x3, 0x181f ;  /* 0x00781f0018087f89 */ /* 0x000e6800000e0000 */
[----:B------:R-:W-:Y:S01]  /*ce20*/  LDGSTS.E.BYPASS.LTC128B.128 [R4+0xc00], desc[UR36][R2.64], !P2 ;  /* 0x00c0000002047fae */ /* 0x000fe2000d101d64 */
[----:B------:R-:W-:-:S03]  /*ce30*/  ISETP.LT.OR P2, PT, R5, 0x21, P1 ;  /* 0x000000210500780c */ /* 0x000fc60000f41670 */
[----:B------:R2:W-:Y:S01]  /*ce40*/  LDGSTS.E.BYPASS.LTC128B.128 [R4+0x3c00], desc[UR36][R2.64+0x80], !P3 ;  /* 0x03c0008002047fae */ /* 0x0005e2000d901d64 */
[----:B------:R-:W-:Y:S02]  /*ce50*/  ISETP.LT.OR P3, PT, R5, 0x21, !P0 ;  /* 0x000000210500780c */ /* 0x000fe40004761670 */
[----:B--2---:R-:W-:Y:S02]  /*ce60*/  IADD3 R2, P4, R9, R6, RZ ;  /* 0x0000000609027210 */ /* 0x004fe40007f9e0ff */
[----:B------:R-:W2:Y:S03]  /*ce70*/  SHFL.IDX PT, R9, R23, 0x4, 0x181f ;  /* 0x00981f0017097f89 */ /* 0x000ea600000e0000 */
[----:B------:R-:W-:Y:S02]  /*ce80*/  IMAD.X R3, RZ, RZ, R7, P4 ;  /* 0x000000ffff037224 */ /* 0x000fe400020e0607 */
[----:B------:R-:W3:Y:S04]  /*ce90*/  SHFL.IDX PT, R7, R24, 0x4, 0x181f ;  /* 0x00981f0018077f89 */ /* 0x000ee800000e0000 */
[----:B------:R-:W-:Y:S01]  /*cea0*/  LDGSTS.E.BYPASS.LTC128B.128 [R4+0x1400], desc[UR36][R2.64], !P2 ;  /* 0x0140000002047fae */ /* 0x000fe2000d101d64 */
[----:B------:R-:W-:-:S03]  /*ceb0*/  ISETP.LT.OR P2, PT, R5, 0x31, P1 ;  /* 0x000000310500780c */ /* 0x000fc60000f41670 */
[----:B------:R0:W-:Y:S01]  /*cec0*/  LDGSTS.E.BYPASS.LTC128B.128 [R4+0x4400], desc[UR36][R2.64+0x80], !P3 ;  /* 0x0440008002047fae */ /* 0x0001e2000d901d64 */
[----:B------:R-:W-:-:S03]  /*ced0*/  ISETP.LT.OR P3, PT, R5, 0x31, !P0 ;  /* 0x000000310500780c */ /* 0x000fc60004761670 */
[----:B------:R-:W4:Y:S01]  /*cee0*/  SHFL.IDX PT, R24, R24, 0x5, 0x181f ;  /* 0x00b81f0018187f89 */ /* 0x000f2200000e0000 */
[----:B0-----:R-:W-:-:S03]  /*cef0*/  IADD3 R2, P4, R14, R6, RZ ;  /* 0x000000060e027210 */ /* 0x001fc60007f9e0ff */
[----:B------:R0:W0:Y:S02]  /*cf00*/  SHFL.IDX PT, R14, R23, 0x5, 0x181f ;  /* 0x00b81f00170e7f89 */ /* 0x00002400000e0000 */
[----:B-1----:R-:W-:-:S05]  /*cf10*/  IMAD.X R3, RZ, RZ, R8, P4 ;  /* 0x000000ffff037224 */ /* 0x002fca00020e0608 */
[----:B------:R-:W-:Y:S01]  /*cf20*/  LDGSTS.E.BYPASS.LTC128B.128 [R4+0x1c00], desc[UR36][R2.64], !P2 ;  /* 0x01c0000002047fae */ /* 0x000fe2000d101d64 */
[----:B------:R-:W-:-:S03]  /*cf30*/  ISETP.LT.OR P2, PT, R5, 0x41, P1 ;  /* 0x000000410500780c */ /* 0x000fc60000f41670 */
[----:B------:R2:W-:Y:S01]  /*cf40*/  LDGSTS.E.BYPASS.LTC128B.128 [R4+0x4c00], desc[UR36][R2.64+0x80], !P3 ;  /* 0x04c0008002047fae */ /* 0x0005e2000d901d64 */
[----:B------:R-:W-:Y:S02]  /*cf50*/  ISETP.LT.OR P3, PT, R5, 0x41, !P0 ;  /* 0x000000410500780c */ /* 0x000fe40004761670 */
[----:B--2---:R-:W-:-:S04]  /*cf60*/  IADD3 R2, P4, R9, R6, RZ ;  /* 0x0000000609027210 */ /* 0x004fc80007f9e0ff */
[----:B---3--:R-:W-:-:S05]  /*cf70*/  IADD3.X R3, RZ, R7, RZ, P4, !PT ;  /* 0x00000007ff037210 */ /* 0x008fca00027fe4ff */
[----:B------:R1:W-:Y:S04]  /*cf80*/  LDGSTS.E.BYPASS.LTC128B.128 [R4+0x2400], desc[UR36][R2.64], !P2 ;  /* 0x0240000002047fae */ /* 0x0003e8000d101d64 */
[----:B0---4-:R1:W-:Y:S02]  /*cf90*/  LDGSTS.E.BYPASS.LTC128B.128 [R4+0x5400], desc[UR36][R2.64+0x80], !P3 ;  /* 0x0540008002047fae */ /* 0x0113e4000d901d64 */
.L_x_402:
[C---:B------:R-:W-:Y:S02]  /*cfa0*/  ISETP.LT.OR P1, PT, R5.reuse, 0x51, P1 ;  /* 0x000000510500780c */ /* 0x040fe40000f21670 */
[----:B------:R-:W-:Y:S02]  /*cfb0*/  ISETP.LT.OR P0, PT, R5, 0x51, !P0 ;  /* 0x000000510500780c */ /* 0x000fe40004701670 */
[----:B-1----:R-:W-:-:S05]  /*cfc0*/  IADD3 R2, P2, R14, R6, RZ ;  /* 0x000000060e027210 */ /* 0x002fca0007f5e0ff */
[----:B------:R-:W-:-:S05]  /*cfd0*/  IMAD.X R3, RZ, RZ, R24, P2 ;  /* 0x000000ffff037224 */ /* 0x000fca00010e0618 */
[----:B------:R-:W-:Y:S01]  /*cfe0*/  @!PT LDS RZ, [RZ] ;  /* 0x00000000fffff984 */ /* 0x000fe20000000800 */
[----:B------:R-:W-:Y:S01]  /*cff0*/  @!PT LDS RZ, [RZ] ;  /* 0x00000000fffff984 */ /* 0x000fe20000000800 */
[----:B------:R-:W-:Y:S01]  /*d000*/  @!PT LDS RZ, [RZ] ;  /* 0x00000000fffff984 */ /* 0x000fe20000000800 */
[----:B------:R0:W-:Y:S04]  /*d010*/  LDGSTS.E.BYPASS.LTC128B.128 [R4+0x2c00], desc[UR36][R2.64], !P1 ;  /* 0x02c0000002047fae */ /* 0x0001e8000c901d64 */
[----:B------:R0:W-:Y:S01]  /*d020*/  LDGSTS.E.BYPASS.LTC128B.128 [R4+0x5c00], desc[UR36][R2.64+0x80], !P0 ;  /* 0x05c0008002047fae */ /* 0x0001e2000c101d64 */
[----:B------:R-:W-:Y:S01]  /*d030*/  PLOP3.LUT P0, PT, PT, PT, PT, 0x80, 0x0 ;  /* 0x000000000000781c */ /* 0x000fe20003f0f070 */
[----:B------:R-:W-:-:S12]  /*d040*/  NOP ;  /* 0x0000000000007918 */ /* 0x000fd80000000000 */
.L_x_292:
[----:B------:R-:W-:Y:S02]  /*d050*/  PLOP3.LUT P1, PT, P1, P0, PT, 0xa2, 0x0 ;  /* 0x000000000000781c */ /* 0x000fe40000f21472 */
[----:B------:R-:W-:-:S08]  /*d060*/  @P0 R2UR P1, UR4, R0 ;  /* 0x00000000000402ca */ /* 0x000fd00000020000 */
[----:B------:R-:W-:-:S05]  /*d070*/  @P0 PLOP3.LUT P0, PT, P1, PT, PT, 0x80, 0x0 ;  /* 0x000000000000081c */ /* 0x000fca0000f0f070 */
[----:B------:R-:W-:Y:S01]  /*d080*/  @!P1 SYNCS.ARRIVE.TRANS64.RED.A0T1 RZ, [UR4+0x2a850], RZ ;  /* 0x02a850ffffff99a7 */ /* 0x000fe20008200404 */
[----:B------:R-:W-:Y:S07]  /*d090*/  @!P1 ARRIVES.LDGSTSBAR.64.TRANSCNT [UR4+0x2a850] ;  /* 0x02a85000ff0099b0 */ /* 0x000fee0008000a84 */
[----:B------:R-:W-:Y:S05]  /*d0a0*/  @P0 BRA.U.ANY `(.L_x_292) ;  /* 0xfffffffd00e80947 */ /* 0x000fea000393ffff */
[----:B------:R-:W-:Y:S01]  /*d0b0*/  NOP ;  /* 0x0000000000007918 */ /* 0x000fe20000000000 */
[----:B0-----:R-:W2:Y:S02]  /*d0c0*/  LDL R2, [R1+0x20] ;  /* 0x0000200001027983 */ /* 0x001ea40000100800 */
[----:B--2---:R-:W-:-:S13]  /*d0d0*/  ISETP.NE.AND P2, PT, R2, 0x3, PT ;  /* 0x000000030200780c */ /* 0x004fda0003f45270 */
[----:B------:R-:W-:Y:S05]  /*d0e0*/  @!P2 BRA `(.L_x_293) ;  /* 0x000000000004a947 */ /* 0x000fea0003800000 */
[----:B------:R-:W-:Y:S01]  /*d0f0*/  BPT.TRAP 0x1 ;  /* 0x000000040000795c */ /* 0x000fe20000300000 */
.L_x_293:
[----:B------:R0:W-:Y:S01]  /*d100*/  SYNCS.ARRIVE.TRANS64.A1T0 RZ, [R0+URZ+0x2a850], RZ ;  /* 0x02a850ff00ff79a7 */ /* 0x0001e2000810003f */
[----:B------:R-:W-:-:S05]  /*d110*/  VIADD R27, R27, 0x1 ;  /* 0x000000011b1b7836 */ /* 0x000fca0000000000 */
[----:B------:R-:W-:-:S04]  /*d120*/  ISETP.NE.AND P0, PT, R27, 0x2, PT ;  /* 0x000000021b00780c */ /* 0x000fc80003f05270 */
[----:B------:R-:W-:Y:S02]  /*d130*/  SEL R3, RZ, 0x1, P0 ;  /* 0x00000001ff037807 */ /* 0x000fe40000000000 */
[----:B------:R-:W-:Y:S02]  /*d140*/  SEL R27, R27, RZ, P0 ;  /* 0x000000ff1b1b7207 */ /* 0x000fe40000000000 */
[----:B0-----:R-:W-:-:S07]  /*d150*/  LOP3.LUT R28, R28, R3, RZ, 0x3c, !PT ;  /* 0x000000031c1c7212 */ /* 0x001fce00078e3cff */
.L_x_250:
[----:B------:R-:W-:Y:S05]  /*d160*/  BSYNC B7 ;  /* 0x0000000000077941 */ /* 0x000fea0003800000 */
.L_x_248:
[----:B------:R-:W-:-:S13]  /*d170*/  LOP3.LUT P0, RZ, R25, 0x80, RZ, 0xc0, !PT ;  /* 0x0000008019ff7812 */ /* 0x000fda000780c0ff */
[----:B------:R-:W-:Y:S05]  /*d180*/  @!P0 BRA `(.L_x_294) ;  /* 0x0000000000248947 */ /* 0x000fea0003800000 */
[----:B------:R-:W-:Y:S05]  /*d190*/  WARPSYNC.ALL ;  /* 0x0000000000007948 */ /* 0x000fea0003800000 */
[----:B------:R-:W1:Y:S08]  /*d1a0*/  S2UR UR5, SR_CgaCtaId ;  /* 0x00000000000579c3 */ /* 0x000e700000008800 */
[----:B------:R-:W-:Y:S06]  /*d1b0*/  BAR.SYNC.DEFER_BLOCKING 0x5, 0x180 ;  /* 0x0146000000007b1d */ /* 0x000fec0000010000 */
[----:B------:R-:W-:-:S02]  /*d1c0*/  UMOV UR4, 0x400 ;  /* 0x0000040000047882 */ /* 0x000fc40000000000 */
[----:B-1----:R-:W-:-:S06]  /*d1d0*/  ULEA UR4, UR5, UR4, 0x18 ;  /* 0x0000000405047291 */ /* 0x002fcc000f8ec03f */
[----:B------:R-:W-:-:S05]  /*d1e0*/  IMAD.U32 R22, RZ, RZ, UR4 ;  /* 0x00000004ff167e24 */ /* 0x000fca000f8e00ff */
[----:B------:R1:W2:Y:S01]  /*d1f0*/  LDS.128 R16, [R22+0x2a8d0] ;  /* 0x02a8d00016107984 */ /* 0x0002a20000000c00 */
[----:B------:R-:W-:Y:S06]  /*d200*/  BAR.ARV 0x4, 0x180 ;  /* 0x0106000000007b1d */ /* 0x000fec0000002000 */
[----:B------:R-:W-:Y:S05]  /*d210*/  BRA `(.L_x_295) ;  /* 0x0000000800407947 */ /* 0x000fea0003800000 */
.L_x_294:
[----:B------:R-:W1:Y:S01]  /*d220*/  S2R R0, SR_TID.X ;  /* 0x0000000000007919 */ /* 0x000e620000002100 */
[----:B------:R-:W-:Y:S01]  /*d230*/  UMOV UR4, 0xffffffff ;  /* 0xffffffff00047882 */ /* 0x000fe20000000000 */
[----:B-1----:R-:W-:-:S04]  /*d240*/  LOP3.LUT R8, R0, 0x1f, RZ, 0xc0, !PT ;  /* 0x0000001f00087812 */ /* 0x002fc800078ec0ff */
[----:B------:R-:W-:Y:S01]  /*d250*/  ISETP.NE.AND P0, PT, R8, 0x1f, PT ;  /* 0x0000001f0800780c */ /* 0x000fe20003f05270 */
[----:B------:R-:W-:-:S12]  /*d260*/  BRA.DIV UR4, `(.L_x_296) ;  /* 0x0000003a04c87947 */ /* 0x000fd8000b800000 */
[----:B------:R-:W-:Y:S01]  /*d270*/  IADD3 R5, R19, R8, RZ ;  /* 0x0000000813057210 */ /* 0x000fe20007ffe0ff */
[----:B------:R-:W-:-:S03]  /*d280*/  ULDC UR4, c[0x0][0xc3c] ;  /* 0x00030f0000047ab9 */ /* 0x000fc60000000800 */
[----:B------:R-:W-:-:S13]  /*d290*/  ISETP.GE.OR P1, PT, R5, UR4, !P0 ;  /* 0x0000000405007c0c */ /* 0x000fda000c726670 */
[----:B------:R-:W1:Y:S02]  /*d2a0*/  @!P1 LDC.64 R2, c[0x0][0xc80] ;  /* 0x00032000ff029b82 */ /* 0x000e640000000a00 */
[----:B-1----:R-:W-:-:S06]  /*d2b0*/  @!P1 IMAD.WIDE R2, R5, 0x4, R2 ;  /* 0x0000000405029825 */ /* 0x002fcc00078e0202 */
[----:B------:R-:W2:Y:S01]  /*d2c0*/  @!P1 LDG.E R2, desc[UR36][R2.64] ;  /* 0x0000002402029981 */ /* 0x000ea2000c1e1900 */
[----:B------:R-:W-:Y:S01]  /*d2d0*/  IMAD.MOV.U32 R4, RZ, RZ, RZ ;  /* 0x000000ffff047224 */ /* 0x000fe200078e00ff */
[C---:B------:R-:W-:Y:S02]  /*d2e0*/  ISETP.GE.U32.AND P2, PT, R8.reuse, 0x2, PT ;  /* 0x000000020800780c */ /* 0x040fe40003f46070 */
[C---:B------:R-:W-:Y:S01]  /*d2f0*/  ISETP.GE.U32.AND P3, PT, R8.reuse, 0x4, PT ;  /* 0x000000040800780c */ /* 0x040fe20003f66070 */
[----:B------:R-:W-:Y:S01]  /*d300*/  SHFL.IDX PT, R0, R16, 0x1, 0x1f ;  /* 0x00201f0010007f89 */ /* 0x000fe200000e0000 */
[C---:B------:R-:W-:Y:S02]  /*d310*/  ISETP.GE.U32.AND P4, PT, R8.reuse, 0x8, PT ;  /* 0x000000080800780c */ /* 0x040fe40003f86070 */
[C---:B------:R-:W-:Y:S01]  /*d320*/  ISETP.GE.U32.AND P5, PT, R8.reuse, 0x10, PT ;  /* 0x000000100800780c */ /* 0x040fe20003fa6070 */
[----:B--2---:R-:W-:Y:S01]  /*d330*/  @!P1 IMAD.MOV.U32 R4, RZ, RZ, R2 ;  /* 0x000000ffff049224 */ /* 0x004fe200078e0002 */
[----:B------:R-:W-:-:S04]  /*d340*/  ISETP.NE.AND P1, PT, R8, RZ, PT ;  /* 0x000000ff0800720c */ /* 0x000fc80003f25270 */
[----:B------:R-:W1:Y:S02]  /*d350*/  SHFL.UP PT, R14, R4, 0x1, RZ ;  /* 0x04200000040e7989 */ /* 0x000e6400000e00ff */
[----:B-1----:R-:W-:-:S05]  /*d360*/  SEL R5, R14, RZ, P1 ;  /* 0x000000ff0e057207 */ /* 0x002fca0000800000 */
[----:B------:R-:W-:Y:S02]  /*d370*/  IMAD.IADD R6, R4, 0x1, R5 ;  /* 0x0000000104067824 */ /* 0x000fe400078e0205 */
[----:B------:R-:W-:Y:S04]  /*d380*/  SHFL.IDX PT, R5, R16, RZ, 0x1f ;  /* 0x00001fff10057589 */ /* 0x000fe800000e0000 */
[----:B------:R-:W1:Y:S02]  /*d390*/  SHFL.UP PT, R14, R6, 0x2, RZ ;  /* 0x04400000060e7989 */ /* 0x000e6400000e00ff */
[----:B-1----:R-:W-:-:S04]  /*d3a0*/  SEL R7, R14, RZ, P2 ;  /* 0x000000ff0e077207 */ /* 0x002fc80001000000 */
[----:B------:R-:W-:-:S05]  /*d3b0*/  IADD3 R7, R6, R7, RZ ;  /* 0x0000000706077210 */ /* 0x000fca0007ffe0ff */
[----:B------:R-:W1:Y:S02]  /*d3c0*/  SHFL.UP PT, R14, R7, 0x4, RZ ;  /* 0x04800000070e7989 */ /* 0x000e6400000e00ff */
[----:B-1----:R-:W-:-:S05]  /*d3d0*/  SEL R2, R14, RZ, P3 ;  /* 0x000000ff0e027207 */ /* 0x002fca0001800000 */
[----:B------:R-:W-:-:S05]  /*d3e0*/  IMAD.IADD R2, R7, 0x1, R2 ;  /* 0x0000000107027824 */ /* 0x000fca00078e0202 */
[----:B------:R-:W1:Y:S02]  /*d3f0*/  SHFL.UP PT, R14, R2, 0x8, RZ ;  /* 0x05000000020e7989 */ /* 0x000e6400000e00ff */
[----:B-1----:R-:W-:-:S05]  /*d400*/  SEL R3, R14, RZ, P4 ;  /* 0x000000ff0e037207 */ /* 0x002fca0002000000 */
[----:B------:R-:W-:-:S05]  /*d410*/  IMAD.IADD R3, R2, 0x1, R3 ;  /* 0x0000000102037824 */ /* 0x000fca00078e0203 */
[----:B------:R-:W1:Y:S02]  /*d420*/  SHFL.UP PT, R14, R3, 0x10, RZ ;  /* 0x06000000030e7989 */ /* 0x000e6400000e00ff */
[----:B-1----:R-:W-:-:S05]  /*d430*/  SEL R6, R14, RZ, P5 ;  /* 0x000000ff0e067207 */ /* 0x002fca0002800000 */
[----:B------:R-:W-:-:S05]  /*d440*/  IMAD.IADD R6, R3, 0x1, R6 ;  /* 0x0000000103067824 */ /* 0x000fca00078e0206 */
[----:B------:R1:W2:Y:S02]  /*d450*/  SHFL.IDX PT, R14, R6, 0x1f, 0x1f ;  /* 0x03e01f00060e7f89 */ /* 0x0002a400000e0000 */
.L_x_412:
[----:B------:R-:W-:Y:S02]  /*d460*/  ULDC UR4, c[0x0][0xc38] ;  /* 0x00030e0000047ab9 */ /* 0x000fe40000000800 */
[----:B------:R-:W-:-:S05]  /*d470*/  MOV R7, UR4 ;  /* 0x0000000400077c02 */ /* 0x000fca0008000f00 */
[----:B--2---:R-:W-:-:S04]  /*d480*/  IMAD R3, R14, R7, RZ ;  /* 0x000000070e037224 */ /* 0x004fc800078e02ff */
[----:B------:R-:W-:-:S05]  /*d490*/  IMAD.IADD R8, R0, 0x1, R3 ;  /* 0x0000000100087824 */ /* 0x000fca00078e0203 */
[----:B------:R-:W-:-:S13]  /*d4a0*/  ISETP.GT.AND P6, PT, R8, R5, PT ;  /* 0x000000050800720c */ /* 0x000fda0003fc4270 */
[----:B------:R-:W-:Y:S05]  /*d4b0*/  @P6 BRA `(.L_x_297) ;  /* 0x00000000009c6947 */ /* 0x000fea0003800000 */
.L_x_302:
[----:B------:R-:W2:Y:S01]  /*d4c0*/  LDC R0, c[0x0][0xc3c] ;  /* 0x00030f00ff007b82 */ /* 0x000ea20000000800 */
[----:B------:R-:W-:-:S05]  /*d4d0*/  VIADD R19, R19, 0x1f ;  /* 0x0000001f13137836 */ /* 0x000fca0000000000 */
[----:B--2---:R-:W-:-:S13]  /*d4e0*/  ISETP.GE.AND P6, PT, R19, R0, PT ;  /* 0x000000001300720c */ /* 0x004fda0003fc6270 */
[----:B------:R-:W-:Y:S05]  /*d4f0*/  @P6 BRA `(.L_x_298) ;  /* 0x0000000400446947 */ /* 0x000fea0003800000 */
[----:B------:R-:W2:Y:S01]  /*d500*/  S2R R2, SR_TID.X ;  /* 0x0000000000027919 */ /* 0x000ea20000002100 */
[----:B------:R-:W-:Y:S01]  /*d510*/  BSSY B0, `(.L_x_299) ;  /* 0x0000009000007945 */ /* 0x000fe20003800000 */
[----:B------:R-:W-:Y:S02]  /*d520*/  MOV R4, RZ ;  /* 0x000000ff00047202 */ /* 0x000fe40000000f00 */
[----:B--2---:R-:W-:-:S05]  /*d530*/  LOP3.LUT R2, R2, 0x1f, RZ, 0xc0, !PT ;  /* 0x0000001f02027812 */ /* 0x004fca00078ec0ff */
[----:B------:R-:W-:-:S05]  /*d540*/  IMAD.IADD R7, R19, 0x1, R2 ;  /* 0x0000000113077824 */ /* 0x000fca00078e0202 */
[----:B------:R-:W-:-:S13]  /*d550*/  ISETP.GE.OR P6, PT, R7, R0, !P0 ;  /* 0x000000000700720c */ /* 0x000fda00047c6670 */
[----:B------:R-:W-:Y:S05]  /*d560*/  @P6 BRA `(.L_x_300) ;  /* 0x00000000000c6947 */ /* 0x000fea0003800000 */
[----:B------:R-:W2:Y:S02]  /*d570*/  LDC.64 R2, c[0x0][0xc80] ;  /* 0x00032000ff027b82 */ /* 0x000ea40000000a00 */
[----:B--2---:R-:W-:-:S05]  /*d580*/  IMAD.WIDE R2, R7, 0x4, R2 ;  /* 0x0000000407027825 */ /* 0x004fca00078e0202 */
[----:B------:R2:W5:Y:S02]  /*d590*/  LDG.E R4, desc[UR36][R2.64] ;  /* 0x0000002402047981 */ /* 0x000564000c1e1900 */
.L_x_300:
[----:B------:R-:W-:Y:S05]  /*d5a0*/  BSYNC B0 ;  /* 0x0000000000007941 */ /* 0x000fea0003800000 */
.L_x_299:
[----:B------:R-:W-:-:S03]  /*d5b0*/  UMOV UR4, 0xffffffff ;  /* 0xffffffff00047882 */ /* 0x000fc60000000000 */
[----:B------:R-:W-:Y:S05]  /*d5c0*/  BRA.DIV UR4, `(.L_x_301) ;  /* 0x0000003e04147947 */ /* 0x000fea000b800000 */
[----:B-----5:R-:W3:Y:S02]  /*d5d0*/  SHFL.UP PT, R14, R4, 0x1, RZ ;  /* 0x04200000040e7989 */ /* 0x020ee400000e00ff */
[----:B---3--:R-:W-:-:S05]  /*d5e0*/  SEL R13, R14, RZ, P1 ;  /* 0x000000ff0e0d7207 */ /* 0x008fca0000800000 */
[----:B------:R-:W-:-:S05]  /*d5f0*/  IMAD.IADD R13, R4, 0x1, R13 ;  /* 0x00000001040d7824 */ /* 0x000fca00078e020d */
[----:B------:R-:W3:Y:S02]  /*d600*/  SHFL.UP PT, R14, R13, 0x2, RZ ;  /* 0x044000000d0e7989 */ /* 0x000ee400000e00ff */
[----:B---3--:R-:W-:-:S05]  /*d610*/  SEL R0, R14, RZ, P2 ;  /* 0x000000ff0e007207 */ /* 0x008fca0001000000 */
[----:B------:R-:W-:-:S05]  /*d620*/  IMAD.IADD R0, R13, 0x1, R0 ;  /* 0x000000010d007824 */ /* 0x000fca00078e0200 */
[----:B------:R-:W2:Y:S02]  /*d630*/  SHFL.UP PT, R14, R0, 0x4, RZ ;  /* 0x04800000000e7989 */ /* 0x000ea400000e00ff */
[----:B--2---:R-:W-:-:S05]  /*d640*/  SEL R3, R14, RZ, P3 ;  /* 0x000000ff0e037207 */ /* 0x004fca0001800000 */
[----:B------:R-:W-:-:S05]  /*d650*/  IMAD.IADD R2, R0, 0x1, R3 ;  /* 0x0000000100027824 */ /* 0x000fca00078e0203 */
[----:B------:R-:W2:Y:S02]  /*d660*/  SHFL.UP PT, R14, R2, 0x8, RZ ;  /* 0x05000000020e7989 */ /* 0x000ea400000e00ff */
[----:B--2---:R-:W-:-:S04]  /*d670*/  SEL R3, R14, RZ, P4 ;  /* 0x000000ff0e037207 */ /* 0x004fc80002000000 */
[----:B------:R-:W-:-:S05]  /*d680*/  IADD3 R3, R2, R3, RZ ;  /* 0x0000000302037210 */ /* 0x000fca0007ffe0ff */
[----:B------:R-:W1:Y:S02]  /*d690*/  SHFL.UP PT, R14, R3, 0x10, RZ ;  /* 0x06000000030e7989 */ /* 0x000e6400000e00ff */
[----:B-1----:R-:W-:-:S05]  /*d6a0*/  SEL R6, R14, RZ, P5 ;  /* 0x000000ff0e067207 */ /* 0x002fca0002800000 */
[----:B------:R-:W-:-:S05]  /*d6b0*/  IMAD.IADD R6, R3, 0x1, R6 ;  /* 0x0000000103067824 */ /* 0x000fca00078e0206 */
[----:B------:R1:W2:Y:S02]  /*d6c0*/  SHFL.IDX PT, R14, R6, 0x1f, 0x1f ;  /* 0x03e01f00060e7f89 */ /* 0x0002a400000e0000 */
.L_x_420:
[----:B------:R-:W-:Y:S02]  /*d6d0*/  ULDC UR4, c[0x0][0xc38] ;  /* 0x00030e0000047ab9 */ /* 0x000fe40000000800 */
[----:B------:R-:W-:-:S04]  /*d6e0*/  IMAD.U32 R7, RZ, RZ, UR4 ;  /* 0x00000004ff077e24 */ /* 0x000fc8000f8e00ff */
[----:B--2---:R-:W-:-:S04]  /*d6f0*/  IMAD R3, R14, R7, RZ ;  /* 0x000000070e037224 */ /* 0x004fc800078e02ff */
[----:B------:R-:W-:-:S05]  /*d700*/  IMAD.IADD R8, R3, 0x1, R8 ;  /* 0x0000000103087824 */ /* 0x000fca00078e0208 */
[----:B------:R-:W-:-:S13]  /*d710*/  ISETP.GT.AND P6, PT, R8, R5, PT ;  /* 0x000000050800720c */ /* 0x000fda0003fc4270 */
[----:B------:R-:W-:Y:S05]  /*d720*/  @!P6 BRA `(.L_x_302) ;  /* 0xfffffffc0064e947 */ /* 0x000fea000383ffff */
.L_x_297:
[----:B------:R-:W-:Y:S01]  /*d730*/  IADD3 R8, -R3, R8, RZ ;  /* 0x0000000803087210 */ /* 0x000fe20007ffe1ff */
[----:B------:R-:W-:-:S04]  /*d740*/  UMOV UR4, 0xffffffff ;  /* 0xffffffff00047882 */ /* 0x000fc80000000000 */
[----:B------:R-:W-:-:S05]  /*d750*/  IMAD R0, R6, R7, R8 ;  /* 0x0000000706007224 */ /* 0x000fca00078e0208 */
[----:B------:R-:W-:Y:S01]  /*d760*/  ISETP.GT.AND P6, PT, R0, R5, PT ;  /* 0x000000050000720c */ /* 0x000fe20003fc4270 */
[----:B------:R-:W-:-:S12]  /*d770*/  BRA.DIV UR4, `(.L_x_303) ;  /* 0x0000003e04647947 */ /* 0x000fd8000b800000 */
[----:B------:R-:W-:-:S04]  /*d780*/  VOTE.ANY R2, PT, !P6 ;  /* 0x0000000000027806 */ /* 0x000fc800070e0100 */
[----:B------:R-:W2:Y:S02]  /*d790*/  POPC R0, R2 ;  /* 0x0000000200007309 */ /* 0x000ea40000000000 */
[----:B--2---:R2:W3:Y:S02]  /*d7a0*/  SHFL.IDX PT, R4, R4, R0, 0x1f ;  /* 0x00001f0004047589 */ /* 0x0044e400000e0000 */
.L_x_424:
[----:B------:R-:W-:Y:S01]  /*d7b0*/  ISETP.NE.AND P0, PT, R2, RZ, PT ;  /* 0x000000ff0200720c */ /* 0x000fe20003f05270 */
[----:B------:R-:W-:-:S12]  /*d7c0*/  IMAD.MOV.U32 R14, RZ, RZ, RZ ;  /* 0x000000ffff0e7224 */ /* 0x000fd800078e00ff */
[----:B------:R-:W-:Y:S05]  /*d7d0*/  @!P0 BRA `(.L_x_304) ;  /* 0x0000000000108947 */ /* 0x000fea0003800000 */
[----:B------:R-:W-:Y:S01]  /*d7e0*/  UMOV UR4, 0xffffffff ;  /* 0xffffffff00047882 */ /* 0x000fe20000000000 */
[----:B------:R-:W-:Y:S02]  /*d7f0*/  VIADD R12, R0, 0xffffffff ;  /* 0xffffffff000c7836 */ /* 0x000fe40000000000 */
[----:B------:R-:W-:Y:S05]  /*d800*/  BRA.DIV UR4, `(.L_x_305) ;  /* 0x0000003e04887947 */ /* 0x000fea000b800000 */
[----:B------:R4:W0:Y:S02]  /*d810*/  SHFL.IDX PT, R14, R6, R12, 0x1f ;  /* 0x00001f0c060e7589 */ /* 0x00082400000e0000 */
.L_x_304:
[----:B-1-34-:R-:W-:Y:S01]  /*d820*/  IABS R6, R4 ;  /* 0x0000000400067213 */ /* 0x01afe20000000000 */
[----:B0-----:R-:W-:Y:S02]  /*d830*/  IMAD R16, R14, R7, R8 ;  /* 0x000000070e107224 */ /* 0x001fe400078e0208 */
[----:B------:R-:W-:Y:S01]  /*d840*/  IMAD.IADD R19, R0, 0x1, R19 ;  /* 0x0000000100137824 */ /* 0x000fe200078e0213 */
[----:B------:R-:W0:Y:S08]  /*d850*/  I2F.RP R9, R6 ;  /* 0x0000000600097306 */ /* 0x000e300000209400 */
[----:B0-----:R-:W0:Y:S02]  /*d860*/  MUFU.RCP R9, R9 ;  /* 0x0000000900097308 */ /* 0x001e240000001000 */
[----:B0-----:R-:W-:-:S06]  /*d870*/  VIADD R2, R9, 0xffffffe ;  /* 0x0ffffffe09027836 */ /* 0x001fcc0000000000 */
[----:B------:R0:W1:Y:S02]  /*d880*/  F2I.FTZ.U32.TRUNC.NTZ R3, R2 ;  /* 0x0000000200037305 */ /* 0x000064000021f000 */
[----:B0-----:R-:W-:Y:S01]  /*d890*/  IMAD.MOV.U32 R2, RZ, RZ, RZ ;  /* 0x000000ffff027224 */ /* 0x001fe200078e00ff */
[----:B-1----:R-:W-:-:S05]  /*d8a0*/  IADD3 R7, RZ, -R3, RZ ;  /* 0x80000003ff077210 */ /* 0x002fca0007ffe0ff */
[----:B------:R-:W-:-:S04]  /*d8b0*/  IMAD R7, R7, R6, RZ ;  /* 0x0000000607077224 */ /* 0x000fc800078e02ff */
[----:B------:R-:W-:-:S04]  /*d8c0*/  IMAD.HI.U32 R3, R3, R7, R2 ;  /* 0x0000000703037227 */ /* 0x000fc800078e0002 */
[----:B------:R-:W-:Y:S01]  /*d8d0*/  IMAD.IADD R7, R5, 0x1, -R16 ;  /* 0x0000000105077824 */ /* 0x000fe200078e0a10 */
[----:B------:R-:W-:-:S04]  /*d8e0*/  IABS R5, R4 ;  /* 0x0000000400057213 */ /* 0x000fc80000000000 */
[----:B------:R-:W-:Y:S01]  /*d8f0*/  IABS R2, R7 ;  /* 0x0000000700027213 */ /* 0x000fe20000000000 */
[----:B------:R-:W-:-:S04]  /*d900*/  IMAD.MOV R5, RZ, RZ, -R5 ;  /* 0x000000ffff057224 */ /* 0x000fc800078e0a05 */
[----:B------:R-:W-:-:S04]  /*d910*/  IMAD.HI.U32 R3, R3, R2, RZ ;  /* 0x0000000203037227 */ /* 0x000fc800078e00ff */
[----:B------:R-:W-:Y:S01]  /*d920*/  IMAD R5, R3, R5, R2 ;  /* 0x0000000503057224 */ /* 0x000fe200078e0202 */
[----:B------:R-:W-:-:S04]  /*d930*/  LOP3.LUT R2, R7, R4, RZ, 0x3c, !PT ;  /* 0x0000000407027212 */ /* 0x000fc800078e3cff */
[----:B------:R-:W-:Y:S02]  /*d940*/  ISETP.GT.U32.AND P1, PT, R6, R5, PT ;  /* 0x000000050600720c */ /* 0x000fe40003f24070 */
[----:B------:R-:W-:-:S11]  /*d950*/  ISETP.GE.AND P2, PT, R2, RZ, PT ;  /* 0x000000ff0200720c */ /* 0x000fd60003f46270 */
[-C--:B------:R-:W-:Y:S01]  /*d960*/  @!P1 IADD3 R5, R5, -R6.reuse, RZ ;  /* 0x8000000605059210 */ /* 0x080fe20007ffe0ff */
[----:B------:R-:W-:Y:S01]  /*d970*/  @!P1 VIADD R3, R3, 0x1 ;  /* 0x0000000103039836 */ /* 0x000fe20000000000 */
[----:B------:R-:W-:Y:S02]  /*d980*/  ISETP.NE.AND P1, PT, R4, RZ, PT ;  /* 0x000000ff0400720c */ /* 0x000fe40003f25270 */
[----:B------:R-:W-:-:S13]  /*d990*/  ISETP.GE.U32.AND P0, PT, R5, R6, PT ;  /* 0x000000060500720c */ /* 0x000fda0003f06070 */
[----:B------:R-:W-:-:S04]  /*d9a0*/  @P0 VIADD R3, R3, 0x1 ;  /* 0x0000000103030836 */ /* 0x000fc80000000000 */
[----:B------:R-:W-:Y:S01]  /*d9b0*/  @!P2 IMAD.MOV R3, RZ, RZ, -R3 ;  /* 0x000000ffff03a224 */ /* 0x000fe200078e0a03 */
[----:B------:R-:W-:-:S04]  /*d9c0*/  @!P1 LOP3.LUT R3, RZ, R4, RZ, 0x33, !PT ;  /* 0x00000004ff039212 */ /* 0x000fc800078e33ff */
[----:B------:R-:W-:Y:S01]  /*d9d0*/  IADD3 R17, -R3, RZ, RZ ;  /* 0x000000ff03117210 */ /* 0x000fe20007ffe1ff */
[----:B------:R-:W-:-:S04]  /*d9e0*/  IMAD.MOV.U32 R18, RZ, RZ, R3 ;  /* 0x000000ffff127224 */ /* 0x000fc800078e0003 */
[----:B------:R-:W-:Y:S01]  /*d9f0*/  IMAD R17, R4, R17, R7 ;  /* 0x0000001104117224 */ /* 0x000fe200078e0207 */
[----:B------:R-:W-:Y:S06]  /*da00*/  BRA `(.L_x_306) ;  /* 0x00000000001c7947 */ /* 0x000fec0003800000 */
.L_x_298:
[----:B------:R-:W-:Y:S01]  /*da10*/  UMOV UR4, URZ ;  /* 0x0000003f00047c82 */ /* 0x000fe20008000000 */
[----:B------:R-:W-:Y:S01]  /*da20*/  UMOV UR5, URZ ;  /* 0x0000003f00057c82 */ /* 0x000fe20008000000 */
[----:B------:R-:W-:Y:S01]  /*da30*/  ULDC UR6, c[0x0][0xc3c] ;  /* 0x00030f0000067ab9 */ /* 0x000fe20000000800 */
[----:B------:R-:W-:Y:S01]  /*da40*/  IMAD.MOV.U32 R16, RZ, RZ, R5 ;  /* 0x000000ffff107224 */ /* 0x000fe200078e0005 */
[----:B------:R-:W-:Y:S01]  /*da50*/  MOV R17, UR4 ;  /* 0x0000000400117c02 */ /* 0x000fe20008000f00 */
[----:B------:R-:W-:Y:S02]  /*da60*/  IMAD.U32 R18, RZ, RZ, UR5 ;  /* 0x00000005ff127e24 */ /* 0x000fe4000f8e00ff */
[----:B------:R-:W-:-:S07]  /*da70*/  IMAD.U32 R19, RZ, RZ, UR6 ;  /* 0x00000006ff137e24 */ /* 0x000fce000f8e00ff */
.L_x_306:
[----:B--2---:R-:W2:Y:S01]  /*da80*/  S2R R0, SR_TID.X ;  /* 0x0000000000007919 */ /* 0x004ea20000002100 */
[----:B------:R-:W-:Y:S05]  /*da90*/  WARPSYNC.ALL ;  /* 0x0000000000007948 */ /* 0x000fea0003800000 */
[----:B------:R-:W-:Y:S01]  /*daa0*/  BAR.SYNC.DEFER_BLOCKING 0x4, 0x180 ;  /* 0x0106000000007b1d */ /* 0x000fe20000010000 */
[----:B--2---:R-:W-:-:S04]  /*dab0*/  LOP3.LUT R0, R0, 0x1f, RZ, 0xc0, !PT ;  /* 0x0000001f00007812 */ /* 0x004fc800078ec0ff */
[----:B------:R-:W-:-:S13]  /*dac0*/  ISETP.NE.AND P0, PT, R0, RZ, PT ;  /* 0x000000ff0000720c */ /* 0x000fda0003f05270 */
[----:B------:R-:W2:Y:S01]  /*dad0*/  @!P0 S2R R3, SR_CgaCtaId ;  /* 0x0000000000038919 */ /* 0x000ea20000008800 */
[----:B------:R-:W-:-:S04]  /*dae0*/  @!P0 MOV R0, 0x400 ;  /* 0x0000040000008802 */ /* 0x000fc80000000f00 */
[----:B--2---:R-:W-:-:S05]  /*daf0*/  @!P0 LEA R22, R3, R0, 0x18 ;  /* 0x0000000003168211 */ /* 0x004fca00078ec0ff */
[----:B------:R3:W-:Y:S01]  /*db00*/  @!P0 STS.128 [R22+0x2a8d0], R16 ;  /* 0x02a8d01016008388 */ /* 0x0007e20000000c00 */
[----:B------:R-:W-:Y:S06]  /*db10*/  BAR.ARV 0x5, 0x180 ;  /* 0x0146000000007b1d */ /* 0x000fec0000002000 */
.L_x_295:
[----:B------:R-:W-:Y:S02]  /*db20*/  ULDC UR4, c[0x0][0xc3c] ;  /* 0x00030f0000047ab9 */ /* 0x000fe40000000800 */
[----:B--2---:R-:W-:-:S13]  /*db30*/  ISETP.GE.AND P0, PT, R19, UR4, PT ;  /* 0x0000000413007c0c */ /* 0x004fda000bf06270 */
[----:B------:R-:W-:Y:S05]  /*db40*/  @!P0 BRA `(.L_x_307) ;  /* 0xffffffb800b48947 */ /* 0x000fea000383ffff */
[----:B------:R-:W-:Y:S05]  /*db50*/  BSYNC B8 ;  /* 0x0000000000087941 */ /* 0x000fea0003800000 */
.L_x_244:
[----:B0-----:R-:W2:Y:S01]  /*db60*/  LDL.LU R0, [R1+0x14] ;  /* 0x0000140001007983 */ /* 0x001ea20000300800 */
[----:B------:R-:W-:Y:S01]  /*db70*/  BSSY B0, `(.L_x_308) ;  /* 0x000000b000007945 */ /* 0x000fe20003800000 */
[----:B------:R-:W0:Y:S01]  /*db80*/  S2R R5, SR_CgaCtaId ;  /* 0x0000000000057919 */ /* 0x000e220000008800 */
[----:B--2---:R-:W-:-:S05]  /*db90*/  VIADD R0, R0, 0x1 ;  /* 0x0000000100007836 */ /* 0x004fca0000000000 */
[----:B------:R-:W-:-:S04]  /*dba0*/  LEA.HI R2, R0, R0, RZ, 0x1 ;  /* 0x0000000000027211 */ /* 0x000fc800078f08ff */
[----:B------:R-:W-:Y:S02]  /*dbb0*/  LOP3.LUT R3, R2, 0xfffffffe, RZ, 0xc0, !PT ;  /* 0xfffffffe02037812 */ /* 0x000fe400078ec0ff */
[----:B------:R-:W-:Y:S02]  /*dbc0*/  MOV R2, 0x400 ;  /* 0x0000040000027802 */ /* 0x000fe40000000f00 */
[----:B------:R-:W-:Y:S02]  /*dbd0*/  IADD3 R0, R0, -R3, RZ ;  /* 0x8000000300007210 */ /* 0x000fe40007ffe0ff */
[----:B0-----:R-:W-:Y:S02]  /*dbe0*/  LEA R4, R5, R2, 0x18 ;  /* 0x0000000205047211 */ /* 0x001fe400078ec0ff */
[----:B------:R-:W-:-:S04]  /*dbf0*/  SHF.L.U32 R0, R0, 0x1f, RZ ;  /* 0x0000001f00007819 */ /* 0x000fc800000006ff */
[----:B------:R-:W0:Y:S02]  /*dc00*/  SYNCS.PHASECHK.TRANS64.TRYWAIT P0, [R4+URZ+0x2a820], R0 ;  /* 0x02a82000040075a7 */ /* 0x000e24000800017f */
[----:B0-----:R-:W-:Y:S05]  /*dc10*/  @!P0 BRA `(.L_x_309) ;  /* 0x0000003800a88947 */ /* 0x001fea0003800000 */
.L_x_427:
[----:B------:R-:W-:Y:S05]  /*dc20*/  BSYNC B0 ;  /* 0x0000000000007941 */ /* 0x000fea0003800000 */
.L_x_308:
[----:B------:R-:W-:-:S03]  /*dc30*/  UMOV UR4, 0xffffffff ;  /* 0xffffffff00047882 */ /* 0x000fc60000000000 */
[----:B------:R-:W-:Y:S05]  /*dc40*/  BRA.DIV UR4, `(.L_x_310) ;  /* 0x0000003a04b07947 */ /* 0x000fea000b800000 */
[----:B0-----:R-:W0:Y:S02]  /*dc50*/  S2R R0, SR_TID.X ;  /* 0x0000000000007919 */ /* 0x001e240000002100 */
[----:B0-----:R-:W-:-:S04]  /*dc60*/  SHF.R.U32.HI R0, RZ, 0x5, R0 ;  /* 0x00000005ff007819 */ /* 0x001fc80000011600 */
[----:B------:R-:W-:-:S05]  /*dc70*/  LOP3.LUT R0, R0, 0x3, RZ, 0xc0, !PT ;  /* 0x0000000300007812 */ /* 0x000fca00078ec0ff */
[----:B------:R0:W2:Y:S02]  /*dc80*/  SHFL.IDX PT, R14, R0, RZ, 0x1f ;  /* 0x00001fff000e7589 */ /* 0x0000a400000e0000 */
.L_x_430:
[----:B--2---:R-:W-:Y:S01]  /*dc90*/  ISETP.NE.AND P0, PT, R14, RZ, PT ;  /* 0x000000ff0e00720c */ /* 0x004fe20003f05270 */
[----:B------:R-:W-:-:S12]  /*dca0*/  BSSY B0, `(.L_x_311) ;  /* 0x0000024000007945 */ /* 0x000fd80003800000 */
[----:B------:R-:W-:Y:S05]  /*dcb0*/  @P0 BRA `(.L_x_312) ;  /* 0x0000000000880947 */ /* 0x000fea0003800000 */
[----:B------:R-:W-:-:S03]  /*dcc0*/  UMOV UR4, 0xffffffff ;  /* 0xffffffff00047882 */ /* 0x000fc60000000000 */
[----:B------:R-:W-:Y:S05]  /*dcd0*/  BRA.DIV UR4, `(.L_x_313) ;  /* 0x0000003a04c07947 */ /* 0x000fea000b800000 */
[----:B------:R-:W-:-:S13]  /*dce0*/  ELECT P6, URZ, PT ;  /* 0x00000000003f782f */ /* 0x000fda00038c0000 */
.L_x_433:
[----:B------:R-:W-:Y:S05]  /*dcf0*/  @!P6 BRA `(.L_x_312) ;  /* 0x000000000078e947 */ /* 0x000fea0003800000 */
[----:B0-----:R-:W2:Y:S02]  /*dd00*/  LDL.LU R0, [R1+0x4] ;  /* 0x0000040001007983 */ /* 0x001ea40000300800 */
[----:B--2---:R-:W-:-:S04]  /*dd10*/  LOP3.LUT R0, R0, 0x2, RZ, 0xfc, !PT ;  /* 0x0000000200007812 */ /* 0x004fc800078efcff */
[----:B------:R-:W-:-:S13]  /*dd20*/  ISETP.NE.AND P0, PT, R0, 0x3, PT ;  /* 0x000000030000780c */ /* 0x000fda0003f05270 */
[----:B------:R-:W-:Y:S05]  /*dd30*/  @!P0 BRA `(.L_x_314) ;  /* 0x0000000000048947 */ /* 0x000fea0003800000 */
[----:B------:R-:W-:Y:S01]  /*dd40*/  BPT.TRAP 0x1 ;  /* 0x000000040000795c */ /* 0x000fe20000300000 */
.L_x_314:
[C---:B------:R-:W-:Y:S01]  /*dd50*/  IMAD R5, R27.reuse, 0x8, R4 ;  /* 0x000000081b057824 */ /* 0x040fe200078e0204 */
[----:B------:R-:W-:Y:S01]  /*dd60*/  SHF.L.U32 R0, R28, 0x1f, RZ ;  /* 0x0000001f1c007819 */ /* 0x000fe200000006ff */
[----:B------:R-:W-:-:S03]  /*dd70*/  VIADD R27, R27, 0x1 ;  /* 0x000000011b1b7836 */ /* 0x000fc60000000000 */
[----:B------:R-:W0:Y:S02]  /*dd80*/  SYNCS.PHASECHK.TRANS64.TRYWAIT P1, [R5+URZ+0x2a840], R0 ;  /* 0x02a84000050075a7 */ /* 0x000e24000802017f */
[----:B------:R-:W-:-:S04]  /*dd90*/  ISETP.NE.AND P2, PT, R27, 0x2, PT ;  /* 0x000000021b00780c */ /* 0x000fc80003f45270 */
[----:B------:R-:W-:Y:S01]  /*dda0*/  SEL R3, RZ, 0x1, P2 ;  /* 0x00000001ff037807 */ /* 0x000fe20001000000 */
[----:B0-----:R-:W-:Y:S08]  /*ddb0*/  @!P1 BRA `(.L_x_315) ;  /* 0x0000003800a89947 */ /* 0x001ff00003800000 */
.L_x_434:
[----:B------:R-:W-:Y:S02]  /*ddc0*/  SEL R27, R27, RZ, P2 ;  /* 0x000000ff1b1b7207 */ /* 0x000fe40001000000 */
[----:B------:R-:W-:Y:S01]  /*ddd0*/  LOP3.LUT R2, R28, R3, RZ, 0x3c, !PT ;  /* 0x000000031c027212 */ /* 0x000fe200078e3cff */
[----:B------:R-:W-:Y:S06]  /*dde0*/  @!P0 BRA `(.L_x_316) ;  /* 0x0000000000048947 */ /* 0x000fec0003800000 */
[----:B------:R-:W-:Y:S01]  /*ddf0*/  BPT.TRAP 0x1 ;  /* 0x000000040000795c */ /* 0x000fe20000300000 */
.L_x_316:
[----:B------:R-:W-:Y:S01]  /*de00*/  IMAD R27, R27, 0x8, R4 ;  /* 0x000000081b1b7824 */ /* 0x000fe200078e0204 */
[----:B------:R-:W-:-:S04]  /*de10*/  SHF.L.U32 R2, R2, 0x1f, RZ ;  /* 0x0000001f02027819 */ /* 0x000fc800000006ff */
[----:B------:R-:W2:Y:S02]  /*de20*/  SYNCS.PHASECHK.TRANS64.TRYWAIT P1, [R27+URZ+0x2a840], R2 ;  /* 0x02a840021b0075a7 */ /* 0x000ea4000802017f */
[----:B--2---:R-:W-:Y:S05]  /*de30*/  @!P1 BRA `(.L_x_317) ;  /* 0x00000038009c9947 */ /* 0x004fea0003800000 */
.L_x_435:
[----:B------:R-:W-:Y:S05]  /*de40*/  @!P0 BRA `(.L_x_318) ;  /* 0x0000000000048947 */ /* 0x000fea0003800000 */
[----:B------:R-:W-:Y:S01]  /*de50*/  BPT.TRAP 0x1 ;  /* 0x000000040000795c */ /* 0x000fe20000300000 */
.L_x_318:
[----:B------:R-:W4:Y:S02]  /*de60*/  SYNCS.PHASECHK.TRANS64.TRYWAIT P1, [R5+URZ+0x2a860], R0 ;  /* 0x02a86000050075a7 */ /* 0x000f24000802017f */
[----:B----4-:R-:W-:Y:S05]  /*de70*/  @!P1 BRA `(.L_x_319) ;  /* 0x0000003800a09947 */ /* 0x010fea0003800000 */
.L_x_436:
[----:B------:R-:W-:Y:S05]  /*de80*/  @!P0 BRA `(.L_x_320) ;  /* 0x0000000000048947 */ /* 0x000fea0003800000 */
[----:B------:R-:W-:Y:S01]  /*de90*/  BPT.TRAP 0x1 ;  /* 0x000000040000795c */ /* 0x000fe20000300000 */
.L_x_320:
[----:B------:R0:W0:Y:S02]  /*dea0*/  SYNCS.PHASECHK.TRANS64.TRYWAIT P0, [R27+URZ+0x2a860], R2 ;  /* 0x02a860021b0075a7 */ /* 0x000024000800017f */
[----:B0-----:R-:W-:Y:S05]  /*deb0*/  @!P0 NANOSLEEP.SYNCS 0x989680 ;  /* 0x009896800000895d */ /* 0x001fea0003900000 */
[----:B------:R-:W0:Y:S02]  /*dec0*/  @!P0 SYNCS.PHASECHK.TRANS64 P0, [R27+URZ+0x2a860], R2 ;  /* 0x02a860021b0085a7 */ /* 0x000e24000800007f */
[----:B0-----:R-:W-:Y:S05]  /*ded0*/  @!P0 BRA `(.L_x_320) ;  /* 0xfffffffc00f08947 */ /* 0x001fea000383ffff */
.L_x_312:
[----:B------:R-:W-:Y:S05]  /*dee0*/  BSYNC B0 ;  /* 0x0000000000007941 */ /* 0x000fea0003800000 */
.L_x_311:
[----:B------:R-:W-:Y:S05]  /*def0*/  EXIT ;  /* 0x000000000000794d */ /* 0x000fea0003800000 */
.L_x_192:
[----:B0-----:R-:W-:-:S04]  /*df00*/  MOV R3, UR42 ;  /* 0x0000002a00037c02 */ /* 0x001fc80008000f00 */
[----:B------:R0:W1:Y:S03]  /*df10*/  SYNCS.PHASECHK.TRANS64.TRYWAIT P1, [R3+URZ+0x2a800], R0 ;  /* 0x02a80000030075a7 */ /* 0x000066000802017f */
[----:B-1----:R-:W-:Y:S05]  /*df20*/  @!P1 NANOSLEEP.SYNCS 0x989680 ;  /* 0x009896800000995d */ /* 0x002fea0003900000 */
[----:B------:R-:W1:Y:S02]  /*df30*/  @!P1 SYNCS.PHASECHK.TRANS64 P1, [R3+URZ+0x2a800], R0 ;  /* 0x02a80000030095a7 */ /* 0x000e64000802007f */
[----:B-1----:R-:W-:Y:S05]  /*df40*/  @!P1 BRA `(.L_x_192) ;  /* 0xfffffffc00ec9947 */ /* 0x002fea000383ffff */
[----:B------:R-:W-:Y:S05]  /*df50*/  BRA `(.L_x_321) ;  /* 0xffffff3400487947 */ /* 0x000fea000383ffff */
.L_x_196:
[----:B-1----:R1:W2:Y:S02]  /*df60*/  SYNCS.PHASECHK.TRANS64.TRYWAIT P1, [R0+URZ+0x2a830], R3 ;  /* 0x02a83003000075a7 */ /* 0x0022a4000802017f */
[----:B--2---:R-:W-:Y:S05]  /*df70*/  @!P1 NANOSLEEP.SYNCS 0x989680 ;  /* 0x009896800000995d */ /* 0x004fea0003900000 */
[----:B------:R-:W2:Y:S02]  /*df80*/  @!P1 SYNCS.PHASECHK.TRANS64 P1, [R0+URZ+0x2a830], R3 ;  /* 0x02a83003000095a7 */ /* 0x000ea4000802007f */
[----:B--2---:R-:W-:Y:S05]  /*df90*/  @!P1 BRA `(.L_x_196) ;  /* 0xfffffffc00f09947 */ /* 0x004fea000383ffff */
[----:B------:R-:W-:Y:S05]  /*dfa0*/  BRA `(.L_x_195) ;  /* 0xffffff3400687947 */ /* 0x000fea000383ffff */
.L_x_202:
[----:B-1----:R-:W-:-:S04]  /*dfb0*/  IMAD.U32 R11, RZ, RZ, UR8 ;  /* 0x00000008ff0b7e24 */ /* 0x002fc8000f8e00ff */
[----:B------:R1:W2:Y:S03]  /*dfc0*/  SYNCS.PHASECHK.TRANS64.TRYWAIT P1, [R11+URZ+0x2a830], R8 ;  /* 0x02a830080b0075a7 */ /* 0x0002a6000802017f */
[----:B--2---:R-:W-:Y:S05]  /*dfd0*/  @!P1 NANOSLEEP.SYNCS 0x989680 ;  /* 0x009896800000995d */ /* 0x004fea0003900000 */
[----:B------:R-:W2:Y:S02]  /*dfe0*/  @!P1 SYNCS.PHASECHK.TRANS64 P1, [R11+URZ+0x2a830], R8 ;  /* 0x02a830080b0095a7 */ /* 0x000ea4000802007f */
[----:B--2---:R-:W-:Y:S05]  /*dff0*/  @!P1 BRA `(.L_x_202) ;  /* 0xfffffffc00ec9947 */ /* 0x004fea000383ffff */
[----:B------:R-:W-:Y:S05]  /*e000*/  BRA `(.L_x_201) ;  /* 0xffffff5c00287947 */ /* 0x000fea000383ffff */
.L_x_206:
[----:B-1----:R-:W-:-:S04]  /*e010*/  IMAD.U32 R9, RZ, RZ, UR9 ;  /* 0x00000009ff097e24 */ /* 0x002fc8000f8e00ff */
[----:B------:R1:W2:Y:S03]  /*e020*/  SYNCS.PHASECHK.TRANS64.TRYWAIT P1, [R9+URZ+0x2a850], R8 ;  /* 0x02a85008090075a7 */ /* 0x0002a6000802017f */
[----:B--2---:R-:W-:Y:S05]  /*e030*/  @!P1 NANOSLEEP.SYNCS 0x989680 ;  /* 0x009896800000995d */ /* 0x004fea0003900000 */
[----:B------:R-:W2:Y:S02]  /*e040*/  @!P1 SYNCS.PHASECHK.TRANS64 P1, [R9+URZ+0x2a850], R8 ;  /* 0x02a85008090095a7 */ /* 0x000ea4000802007f */
[----:B--2---:R-:W-:Y:S05]  /*e050*/  @!P1 BRA `(.L_x_206) ;  /* 0xfffffffc00ec9947 */ /* 0x004fea000383ffff */
[----:B------:R-:W-:Y:S05]  /*e060*/  BRA `(.L_x_205) ;  /* 0xffffff6400607947 */ /* 0x000fea000383ffff */
.L_x_213:
[----:B-1----:R-:W-:-:S04]  /*e070*/  IMAD.U32 R5, RZ, RZ, UR5 ;  /* 0x00000005ff057e24 */ /* 0x002fc8000f8e00ff */
[----:B------:R1:W2:Y:S03]  /*e080*/  SYNCS.PHASECHK.TRANS64.TRYWAIT P1, [R5+URZ+0x2a850], R4 ;  /* 0x02a85004050075a7 */ /* 0x0002a6000802017f */
[----:B--2---:R-:W-:Y:S05]  /*e090*/  @!P1 NANOSLEEP.SYNCS 0x989680 ;  /* 0x009896800000995d */ /* 0x004fea0003900000 */
[----:B------:R-:W2:Y:S02]  /*e0a0*/  @!P1 SYNCS.PHASECHK.TRANS64 P1, [R5+URZ+0x2a850], R4 ;  /* 0x02a85004050095a7 */ /* 0x000ea4000802007f */
[----:B--2---:R-:W-:Y:S05]  /*e0b0*/  @!P1 BRA `(.L_x_213) ;  /* 0xfffffffc00ec9947 */ /* 0x004fea000383ffff */
[----:B------:R-:W-:Y:S05]  /*e0c0*/  BRA `(.L_x_212) ;  /* 0xffffff80007c7947 */ /* 0x000fea000383ffff */
.L_x_256:
[----:B------:R-:W0:Y:S01]  /*e0d0*/  S2R R20, SR_TID.X ;  /* 0x0000000000147919 */ /* 0x000e220000002100 */
[----:B------:R-:W-:Y:S01]  /*e0e0*/  BSSY B0, `(.L_x_322) ;  /* 0x000000a000007945 */ /* 0x000fe20003800000 */
[----:B------:R-:W-:Y:S02]  /*e0f0*/  IMAD.MOV.U32 R12, RZ, RZ, RZ ;  /* 0x000000ffff0c7224 */ /* 0x000fe400078e00ff */
[----:B------:R-:W-:Y:S02]  /*e100*/  IMAD.MOV.U32 R11, RZ, RZ, 0x1f ;  /* 0x0000001fff0b7424 */ /* 0x000fe400078e00ff */
[----:B------:R-:W-:Y:S01]  /*e110*/  IMAD.MOV.U32 R15, RZ, RZ, -0x1 ;  /* 0xffffffffff0f7424 */ /* 0x000fe200078e00ff */
[----:B0-----:R-:W-:-:S04]  /*e120*/  SHF.R.U32.HI R9, RZ, 0x5, R20 ;  /* 0x00000005ff097819 */ /* 0x001fc80000011614 */
[----:B------:R-:W-:-:S04]  /*e130*/  LOP3.LUT R9, R9, 0x3, RZ, 0xc0, !PT ;  /* 0x0000000309097812 */ /* 0x000fc800078ec0ff */
[----:B------:R-:W-:-:S07]  /*e140*/  MOV R13, R9 ;  /* 0x00000009000d7202 */ /* 0x000fce0000000f00 */
[----:B-----5:R-:W-:Y:S05]  /*e150*/  WARPSYNC.COLLECTIVE R15, `(.L_x_323) ;  /* 0x000000000f087348 */ /* 0x020fea0003c00000 */
[----:B------:R0:W1:Y:S02]  /*e160*/  SHFL.IDX P6, R14, R13, R12, R11 ;  /* 0x0000000c0d0e7389 */ /* 0x00006400000c000b */
[----:B01---5:R-:W-:Y:S01]  /*e170*/  ENDCOLLECTIVE ;  /* 0x000000000000791b */ /* 0x023fe20003800000 */
.L_x_323:
[----:B------:R-:W-:Y:S05]  /*e180*/  BSYNC B0 ;  /* 0x0000000000007941 */ /* 0x000fea0003800000 */
.L_x_322:
[----:B------:R-:W-:Y:S05]  /*e190*/  BRA `(.L_x_324) ;  /* 0xffffffc000807947 */ /* 0x000fea000383ffff */
.L_x_259:
[----:B0-----:R0:W1:Y:S02]  /*e1a0*/  SYNCS.PHASECHK.TRANS64.TRYWAIT P0, [R7+URZ+0x2a840], R2 ;  /* 0x02a84002070075a7 */ /* 0x001064000800017f */
[----:B-1----:R-:W-:Y:S05]  /*e1b0*/  @!P0 NANOSLEEP.SYNCS 0x989680 ;  /* 0x009896800000895d */ /* 0x002fea0003900000 */
[----:B------:R-:W1:Y:S02]  /*e1c0*/  @!P0 SYNCS.PHASECHK.TRANS64 P0, [R7+URZ+0x2a840], R2 ;  /* 0x02a84002070085a7 */ /* 0x000e64000800007f */
[----:B-1----:R-:W-:Y:S05]  /*e1d0*/  @!P0 BRA `(.L_x_259) ;  /* 0xfffffffc00f08947 */ /* 0x002fea000383ffff */
[----:B------:R-:W-:Y:S05]  /*e1e0*/  BRA `(.L_x_325) ;  /* 0xffffffc000ec7947 */ /* 0x000fea000383ffff */
.L_x_260:
[----:B------:R-:W-:Y:S01]  /*e1f0*/  BSSY B0, `(.L_x_326) ;  /* 0x0000008000007945 */ /* 0x000fe20003800000 */
[----:B------:R-:W-:Y:S01]  /*e200*/  MOV R13, R0 ;  /* 0x00000000000d7202 */ /* 0x000fe20000000f00 */
[----:B------:R-:W-:Y:S02]  /*e210*/  IMAD.MOV.U32 R12, RZ, RZ, RZ ;  /* 0x000000ffff0c7224 */ /* 0x000fe400078e00ff */
[----:B------:R-:W-:Y:S02]  /*e220*/  IMAD.MOV.U32 R11, RZ, RZ, 0x181f ;  /* 0x0000181fff0b7424 */ /* 0x000fe400078e00ff */
[----:B------:R-:W-:-:S07]  /*e230*/  IMAD.MOV.U32 R15, RZ, RZ, -0x1 ;  /* 0xffffffffff0f7424 */ /* 0x000fce00078e00ff */
[----:B------:R-:W-:Y:S05]  /*e240*/  WARPSYNC.COLLECTIVE R15, `(.L_x_327) ;  /* 0x000000000f087348 */ /* 0x000fea0003c00000 */
[----:B------:R0:W1:Y:S02]  /*e250*/  SHFL.IDX P6, R14, R13, R12, R11 ;  /* 0x0000000c0d0e7389 */ /* 0x00006400000c000b */
[----:B01----:R-:W-:Y:S01]  /*e260*/  ENDCOLLECTIVE ;  /* 0x000000000000791b */ /* 0x003fe20003800000 */
.L_x_327:
[----:B------:R-:W-:Y:S05]  /*e270*/  BSYNC B0 ;  /* 0x0000000000007941 */ /* 0x000fea0003800000 */
.L_x_326:
[----:B------:R-:W-:Y:S01]  /*e280*/  IMAD.MOV.U32 R13, RZ, RZ, R4 ;  /* 0x000000ffff0d7224 */ /* 0x000fe200078e0004 */
[----:B------:R-:W-:Y:S01]  /*e290*/  MOV R15, 0xffffffff ;  /* 0xffffffff000f7802 */ /* 0x000fe20000000f00 */
[----:B------:R-:W-:Y:S01]  /*e2a0*/  IMAD.MOV.U32 R12, RZ, RZ, RZ ;  /* 0x000000ffff0c7224 */ /* 0x000fe200078e00ff */
[----:B------:R-:W-:Y:S01]  /*e2b0*/  MOV R2, R14 ;  /* 0x0000000e00027202 */ /* 0x000fe20000000f00 */
[----:B------:R-:W-:Y:S02]  /*e2c0*/  IMAD.MOV.U32 R11, RZ, RZ, 0x181f ;  /* 0x0000181fff0b7424 */ /* 0x000fe400078e00ff */
[----:B------:R-:W-:-:S07]  /*e2d0*/  @P0 IMAD R8, R5, 0x2, R22 ;  /* 0x0000000205080824 */ /* 0x000fce00078e0216 */
[----:B------:R-:W-:Y:S05]  /*e2e0*/  WARPSYNC.COLLECTIVE R15, `(.L_x_328) ;  /* 0x000000000f087348 */ /* 0x000fea0003c00000 */
[----:B------:R0:W1:Y:S02]  /*e2f0*/  SHFL.IDX P6, R14, R13, R12, R11 ;  /* 0x0000000c0d0e7389 */ /* 0x00006400000c000b */
[----:B01----:R-:W-:Y:S01]  /*e300*/  ENDCOLLECTIVE ;  /* 0x000000000000791b */ /* 0x003fe20003800000 */
.L_x_328:
[----:B------:R-:W-:Y:S01]  /*e310*/  MOV R13, R0 ;  /* 0x00000000000d7202 */ /* 0x000fe20000000f00 */
[----:B------:R-:W-:Y:S02]  /*e320*/  IMAD.MOV.U32 R12, RZ, RZ, 0x1 ;  /* 0x00000001ff0c7424 */ /* 0x000fe400078e00ff */
[----:B------:R-:W-:-:S07]  /*e330*/  IMAD.MOV.U32 R3, RZ, RZ, R14 ;  /* 0x000000ffff037224 */ /* 0x000fce00078e000e */
[----:B------:R-:W-:Y:S05]  /*e340*/  WARPSYNC.COLLECTIVE R15, `(.L_x_329) ;  /* 0x000000000f087348 */ /* 0x000fea0003c00000 */
[----:B------:R0:W1:Y:S02]  /*e350*/  SHFL.IDX P6, R14, R13, R12, R11 ;  /* 0x0000000c0d0e7389 */ /* 0x00006400000c000b */
[----:B01----:R-:W-:Y:S01]  /*e360*/  ENDCOLLECTIVE ;  /* 0x000000000000791b */ /* 0x003fe20003800000 */
.L_x_329:
[----:B------:R-:W-:-:S05]  /*e370*/  @P0 LEA R3, P1, R9, R3, 0x1 ;  /* 0x0000000309030211 */ /* 0x000fca00078208ff */
[----:B------:R-:W-:Y:S01]  /*e380*/  @P0 IMAD.X R2, RZ, RZ, R2, P1 ;  /* 0x000000ffff020224 */ /* 0x000fe200008e0602 */
[----:B------:R-:W-:-:S04]  /*e390*/  ISETP.GE.AND P1, PT, R6, 0x11, PT ;  /* 0x000000110600780c */ /* 0x000fc80003f26270 */
[----:B------:R-:W-:Y:S01]  /*e3a0*/  @P0 LOP3.LUT R3, R3, R2, RZ, 0x3c, !PT ;  /* 0x0000000203030212 */ /* 0x000fe200078e3cff */
[----:B------:R-:W-:-:S03]  /*e3b0*/  IMAD.MOV.U32 R13, RZ, RZ, R4 ;  /* 0x000000ffff0d7224 */ /* 0x000fc600078e0004 */
[----:B------:R-:W-:-:S04]  /*e3c0*/  @P0 LOP3.LUT R2, R3, R2, RZ, 0x3c, !PT ;  /* 0x0000000203020212 */ /* 0x000fc800078e3cff */
[----:B------:R-:W-:-:S05]  /*e3d0*/  @P0 LOP3.LUT R3, R3, R2, RZ, 0x3c, !PT ;  /* 0x0000000203030212 */ /* 0x000fca00078e3cff */
[----:B------:R-:W-:Y:S01]  /*e3e0*/  @!PT LDS RZ, [RZ] ;  /* 0x00000000fffff984 */ /* 0x000fe20000000800 */
[----:B------:R-:W-:Y:S01]  /*e3f0*/  @!PT LDS RZ, [RZ] ;  /* 0x00000000fffff984 */ /* 0x000fe20000000800 */
[----:B------:R-:W-:Y:S01]  /*e400*/  @!PT LDS RZ, [RZ] ;  /* 0x00000000fffff984 */ /* 0x000fe20000000800 */
[----:B------:R-:W-:Y:S04]  /*e410*/  @P0 LDGSTS.E.BYPASS.LTC128B.128 [R8+0x18400], desc[UR36][R2.64], !P4 ;  /* 0x1840000002080fae */ /* 0x000fe8000e101d64 */
[----:B------:R-:W-:Y:S04]  /*e420*/  @P0 LDGSTS.E.BYPASS.LTC128B.128 [R8+0x1b400], desc[UR36][R2.64+0x80], !P3 ;  /* 0x1b40008002080fae */ /* 0x000fe8000d901d64 */
[----:B------:R0:W-:Y:S02]  /*e430*/  @P0 LDGSTS.E.BYPASS.LTC128B.128 [R8+0x1e400], desc[UR36][R2.64+0x100], !P2 ;  /* 0x1e40010002080fae */ /* 0x0001e4000d101d64 */
[----:B0-----:R-:W-:-:S07]  /*e440*/  IMAD.MOV.U32 R2, RZ, RZ, R14 ;  /* 0x000000ffff027224 */ /* 0x001fce00078e000e */
[----:B------:R-:W-:Y:S05]  /*e450*/  WARPSYNC.COLLECTIVE R15, `(.L_x_330) ;  /* 0x000000000f087348 */ /* 0x000fea0003c00000 */
[----:B------:R0:W1:Y:S02]  /*e460*/  SHFL.IDX P6, R14, R13, R12, R11 ;  /* 0x0000000c0d0e7389 */ /* 0x00006400000c000b */
[----:B01----:R-:W-:Y:S01]  /*e470*/  ENDCOLLECTIVE ;  /* 0x000000000000791b */ /* 0x003fe20003800000 */
.L_x_330:
[----:B------:R-:W-:Y:S02]  /*e480*/  @P1 IMAD R8, R5, 0x2, R22 ;  /* 0x0000000205081824 */ /* 0x000fe400078e0216 */
[----:B------:R-:W-:Y:S01]  /*e490*/  IMAD.MOV.U32 R13, RZ, RZ, R0 ;  /* 0x000000ffff0d7224 */ /* 0x000fe200078e0000 */
[----:B------:R-:W-:Y:S02]  /*e4a0*/  MOV R12, 0x2 ;  /* 0x00000002000c7802 */ /* 0x000fe40000000f00 */
[----:B------:R-:W-:-:S07]  /*e4b0*/  MOV R3, R14 ;  /* 0x0000000e00037202 */ /* 0x000fce0000000f00 */
[----:B------:R-:W-:Y:S05]  /*e4c0*/  WARPSYNC.COLLECTIVE R15, `(.L_x_331) ;  /* 0x000000000f087348 */ /* 0x000fea0003c00000 */
[----:B------:R0:W1:Y:S02]  /*e4d0*/  SHFL.IDX P6, R14, R13, R12, R11 ;  /* 0x0000000c0d0e7389 */ /* 0x00006400000c000b */
[----:B01----:R-:W-:Y:S01]  /*e4e0*/  ENDCOLLECTIVE ;  /* 0x000000000000791b */ /* 0x003fe20003800000 */
.L_x_331:
[----:B------:R-:W-:-:S05]  /*e4f0*/  @P1 LEA R3, P0, R9, R3, 0x1 ;  /* 0x0000000309031211 */ /* 0x000fca00078008ff */
[----:B------:R-:W-:-:S05]  /*e500*/  @P1 IMAD.X R2, RZ, RZ, R2, P0 ;  /* 0x000000ffff021224 */ /* 0x000fca00000e0602 */
        /* <DEDUP_REMOVED lines=9> */
[----:B------:R0:W-:Y:S01]  /*e5a0*/  @P1 LDGSTS.E.BYPASS.LTC128B.128 [R8+0x1ec00], desc[UR36][R2.64+0x100], !P2 ;  /* 0x1ec0010002081fae */ /* 0x0001e2000d101d64 */
[----:B------:R-:W-:Y:S01]  /*e5b0*/  ISETP.GE.AND P1, PT, R6, 0x21, PT ;  /* 0x000000210600780c */ /* 0x000fe20003f26270 */
[----:B0-----:R-:W-:-:S12]  /*e5c0*/  IMAD.MOV.U32 R2, RZ, RZ, R14 ;  /* 0x000000ffff027224 */ /* 0x001fd800078e000e */
[----:B------:R-:W-:Y:S05]  /*e5d0*/  WARPSYNC.COLLECTIVE R15, `(.L_x_332) ;  /* 0x000000000f087348 */ /* 0x000fea0003c00000 */
[----:B------:R0:W1:Y:S02]  /*e5e0*/  SHFL.IDX P6, R14, R13, R12, R11 ;  /* 0x0000000c0d0e7389 */ /* 0x00006400000c000b */
[----:B01----:R-:W-:Y:S01]  /*e5f0*/  ENDCOLLECTIVE ;  /* 0x000000000000791b */ /* 0x003fe20003800000 */
.L_x_332:
[----:B------:R-:W-:Y:S02]  /*e600*/  @P1 IMAD R8, R5, 0x2, R22 ;  /* 0x0000000205081824 */ /* 0x000fe400078e0216 */
[----:B------:R-:W-:Y:S02]  /*e610*/  IMAD.MOV.U32 R13, RZ, RZ, R0 ;  /* 0x000000ffff0d7224 */ /* 0x000fe400078e0000 */
[----:B------:R-:W-:Y:S02]  /*e620*/  IMAD.MOV.U32 R12, RZ, RZ, 0x3 ;  /* 0x00000003ff0c7424 */ /* 0x000fe400078e00ff */
[----:B------:R-:W-:-:S07]  /*e630*/  IMAD.MOV.U32 R3, RZ, RZ, R14 ;  /* 0x000000ffff037224 */ /* 0x000fce00078e000e */
[----:B------:R-:W-:Y:S05]  /*e640*/  WARPSYNC.COLLECTIVE R15, `(.L_x_333) ;  /* 0x000000000f087348 */ /* 0x000fea0003c00000 */
[----:B------:R0:W1:Y:S02]  /*e650*/  SHFL.IDX P6, R14, R13, R12, R11 ;  /* 0x0000000c0d0e7389 */ /* 0x00006400000c000b */
[----:B01----:R-:W-:Y:S01]  /*e660*/  ENDCOLLECTIVE ;  /* 0x000000000000791b */ /* 0x003fe20003800000 */
.L_x_333:
[----:B------:R-:W-:-:S04]  /*e670*/  @P1 LEA R3, P0, R9, R3, 0x1 ;  /* 0x0000000309031211 */ /* 0x000fc800078008ff */
[----:B------:R-:W-:-:S04]  /*e680*/  @P1 IADD3.X R2, RZ, R2, RZ, P0, !PT ;  /* 0x00000002ff021210 */ /* 0x000fc800007fe4ff */
        /* <DEDUP_REMOVED lines=10> */
[----:B------:R-:W-:Y:S02]  /*e730*/  ISETP.GE.AND P1, PT, R6, 0x31, PT ;  /* 0x000000310600780c */ /* 0x000fe40003f26270 */
[----:B0-----:R-:W-:-:S11]  /*e740*/  MOV R2, R14 ;  /* 0x0000000e00027202 */ /* 0x001fd60000000f00 */
[----:B------:R-:W-:Y:S05]  /*e750*/  WARPSYNC.COLLECTIVE R15, `(.L_x_334) ;  /* 0x000000000f087348 */ /* 0x000fea0003c00000 */
[----:B------:R0:W1:Y:S02]  /*e760*/  SHFL.IDX P6, R14, R13, R12, R11 ;  /* 0x0000000c0d0e7389 */ /* 0x00006400000c000b */
[----:B01----:R-:W-:Y:S01]  /*e770*/  ENDCOLLECTIVE ;  /* 0x000000000000791b */ /* 0x003fe20003800000 */
.L_x_334:
[----:B------:R-:W-:Y:S01]  /*e780*/  @P1 LEA R8, R5, R22, 0x1 ;  /* 0x0000001605081211 */ /* 0x000fe200078e08ff */
[----:B------:R-:W-:Y:S02]  /*e790*/  IMAD.MOV.U32 R13, RZ, RZ, R0 ;  /* 0x000000ffff0d7224 */ /* 0x000fe400078e0000 */
[----:B------:R-:W-:Y:S02]  /*e7a0*/  IMAD.MOV.U32 R12, RZ, RZ, 0x4 ;  /* 0x00000004ff0c7424 */ /* 0x000fe400078e00ff */
[----:B------:R-:W-:-:S07]  /*e7b0*/  IMAD.MOV.U32 R3, RZ, RZ, R14 ;  /* 0x000000ffff037224 */ /* 0x000fce00078e000e */
[----:B------:R-:W-:Y:S05]  /*e7c0*/  WARPSYNC.COLLECTIVE R15, `(.L_x_335) ;  /* 0x000000000f087348 */ /* 0x000fea0003c00000 */
[----:B------:R0:W1:Y:S02]  /*e7d0*/  SHFL.IDX P6, R14, R13, R12, R11 ;  /* 0x0000000c0d0e7389 */ /* 0x00006400000c000b */
[----:B01----:R-:W-:Y:S01]  /*e7e0*/  ENDCOLLECTIVE ;  /* 0x000000000000791b */ /* 0x003fe20003800000 */
.L_x_335:
[----:B------:R-:W-:-:S05]  /*e7f0*/  @P1 LEA R3, P0, R9, R3, 0x1 ;  /* 0x0000000309031211 */ /* 0x000fca00078008ff */
[----:B------:R-:W-:-:S05]  /*e800*/  @P1 IMAD.X R2, RZ, RZ, R2, P0 ;  /* 0x000000ffff021224 */ /* 0x000fca00000e0602 */
[----:B------:R-:W-:Y:S02]  /*e810*/  @P1 LOP3.LUT R3, R3, R2, RZ, 0x3c, !PT ;  /* 0x0000000203031212 */ /* 0x000fe400078e3cff */
[----:B------:R-:W-:Y:S02]  /*e820*/  MOV R13, R4 ;  /* 0x00000004000d7202 */ /* 0x000fe40000000f00 */
        /* <DEDUP_REMOVED lines=13> */
.L_x_336:
[----:B------:R-:W-:Y:S01]  /*e900*/  @P1 IMAD R8, R5, 0x2, R22 ;  /* 0x0000000205081824 */ /* 0x000fe200078e0216 */
[----:B------:R-:W-:Y:S01]  /*e910*/  MOV R13, R0 ;  /* 0x00000000000d7202 */ /* 0x000fe20000000f00 */
[----:B------:R-:W-:Y:S02]  /*e920*/  IMAD.MOV.U32 R12, RZ, RZ, 0x5 ;  /* 0x00000005ff0c7424 */ /* 0x000fe400078e00ff */
[----:B------:R-:W-:-:S07]  /*e930*/  IMAD.MOV.U32 R3, RZ, RZ, R14 ;  /* 0x000000ffff037224 */ /* 0x000fce00078e000e */
[----:B------:R-:W-:Y:S05]  /*e940*/  WARPSYNC.COLLECTIVE R15, `(.L_x_337) ;  /* 0x000000000f087348 */ /* 0x000fea0003c00000 */
[----:B------:R0:W1:Y:S02]  /*e950*/  SHFL.IDX P6, R14, R13, R12, R11 ;  /* 0x0000000c0d0e7389 */ /* 0x00006400000c000b */
[----:B01----:R-:W-:Y:S01]  /*e960*/  ENDCOLLECTIVE ;  /* 0x000000000000791b */ /* 0x003fe20003800000 */
.L_x_337:
[----:B------:R-:W-:-:S05]  /*e970*/  @P1 LEA R3, P0, R9, R3, 0x1 ;  /* 0x0000000309031211 */ /* 0x000fca00078008ff */
[----:B------:R-:W-:-:S05]  /*e980*/  @P1 IMAD.X R2, RZ, RZ, R2, P0 ;  /* 0x000000ffff021224 */ /* 0x000fca00000e0602 */
[----:B------:R-:W-:Y:S01]  /*e990*/  @P1 LOP3.LUT R3, R3, R2, RZ, 0x3c, !PT ;  /* 0x0000000203031212 */ /* 0x000fe200078e3cff */
[----:B------:R-:W-:-:S03]  /*e9a0*/  IMAD.MOV.U32 R13, RZ, RZ, R4 ;  /* 0x000000ffff0d7224 */ /* 0x000fc600078e0004 */
[----:B------:R-:W-:-:S04]  /*e9b0*/  @P1 LOP3.LUT R2, R3, R2, RZ, 0x3c, !PT ;  /* 0x0000000203021212 */ /* 0x000fc800078e3cff */
[----:B------:R-:W-:Y:S01]  /*e9c0*/  @P1 LOP3.LUT R3, R3, R2, RZ, 0x3c, !PT ;  /* 0x0000000203031212 */ /* 0x000fe200078e3cff */
[----:B------:R-:W-:-:S07]  /*e9d0*/  IMAD.MOV.U32 R0, RZ, RZ, R14 ;  /* 0x000000ffff007224 */ /* 0x000fce00078e000e */
[----:B------:R-:W-:Y:S05]  /*e9e0*/  WARPSYNC.COLLECTIVE R15, `(.L_x_338) ;  /* 0x000000000f087348 */ /* 0x000fea0003c00000 */
[----:B------:R0:W1:Y:S02]  /*e9f0*/  SHFL.IDX P6, R14, R13, R12, R11 ;  /* 0x0000000c0d0e7389 */ /* 0x00006400000c000b */
[----:B01----:R-:W-:Y:S01]  /*ea00*/  ENDCOLLECTIVE ;  /* 0x000000000000791b */ /* 0x003fe20003800000 */
.L_x_338:
[----:B------:R-:W-:Y:S01]  /*ea10*/  @!PT LDS RZ, [RZ] ;  /* 0x00000000fffff984 */ /* 0x000fe20000000800 */
[----:B------:R-:W-:Y:S01]  /*ea20*/  @!PT LDS RZ, [RZ] ;  /* 0x00000000fffff984 */ /* 0x000fe20000000800 */
[----:B------:R-:W-:Y:S01]  /*ea30*/  @!PT LDS RZ, [RZ] ;  /* 0x00000000fffff984 */ /* 0x000fe20000000800 */
[----:B------:R-:W-:Y:S04]  /*ea40*/  @P1 LDGSTS.E.BYPASS.LTC128B.128 [R8+0x1a400], desc[UR36][R2.64], !P4 ;  /* 0x1a40000002081fae */ /* 0x000fe8000e101d64 */
[----:B------:R-:W-:Y:S04]  /*ea50*/  @P1 LDGSTS.E.BYPASS.LTC128B.128 [R8+0x1d400], desc[UR36][R2.64+0x80], !P3 ;  /* 0x1d40008002081fae */ /* 0x000fe8000d901d64 */
[----:B------:R0:W-:Y:S02]  /*ea60*/  @P1 LDGSTS.E.BYPASS.LTC128B.128 [R8+0x20400], desc[UR36][R2.64+0x100], !P2 ;  /* 0x2040010002081fae */ /* 0x0001e4000d101d64 */
[----:B0-----:R-:W-:Y:S01]  /*ea70*/  MOV R2, R14 ;  /* 0x0000000e00027202 */ /* 0x001fe20000000f00 */
[----:B------:R-:W-:Y:S06]  /*ea80*/  BRA `(.L_x_339) ;  /* 0xffffffc000447947 */ /* 0x000fec000383ffff */
.L_x_265:
[----:B------:R-:W-:Y:S01]  /*ea90*/  IMAD.MOV.U32 R13, RZ, RZ, R5 ;  /* 0x000000ffff0d7224 */ /* 0x000fe200078e0005 */
[----:B------:R-:W-:Y:S01]  /*eaa0*/  MOV R15, 0xffffffff ;  /* 0xffffffff000f7802 */ /* 0x000fe20000000f00 */
[----:B------:R-:W-:Y:S01]  /*eab0*/  IMAD.MOV.U32 R12, RZ, RZ, RZ ;  /* 0x000000ffff0c7224 */ /* 0x000fe200078e00ff */
[----:B------:R-:W-:Y:S01]  /*eac0*/  IADD3 R4, R10, R4, RZ ;  /* 0x000000040a047210 */ /* 0x000fe20007ffe0ff */
[----:B------:R-:W-:Y:S02]  /*ead0*/  IMAD.MOV.U32 R11, RZ, RZ, 0x181f ;  /* 0x0000181fff0b7424 */ /* 0x000fe400078e00ff */
[----:B-----5:R-:W-:-:S07]  /*eae0*/  IMAD R6, R17, R8, RZ ;  /* 0x0000000811067224 */ /* 0x020fce00078e02ff */
[----:B------:R-:W-:Y:S05]  /*eaf0*/  WARPSYNC.COLLECTIVE R15, `(.L_x_340) ;  /* 0x000000000f087348 */ /* 0x000fea0003c00000 */
[----:B------:R0:W1:Y:S02]  /*eb00*/  SHFL.IDX P6, R14, R13, R12, R11 ;  /* 0x0000000c0d0e7389 */ /* 0x00006400000c000b */
[----:B01----:R-:W-:Y:S01]  /*eb10*/  ENDCOLLECTIVE ;  /* 0x000000000000791b */ /* 0x003fe20003800000 */
.L_x_340:
[----:B------:R-:W-:Y:S01]  /*eb20*/  ISETP.GE.AND P1, PT, R4, R6, PT ;  /* 0x000000060400720c */ /* 0x000fe20003f26270 */
[----:B------:R-:W-:Y:S02]  /*eb30*/  IMAD.MOV.U32 R13, RZ, RZ, R0 ;  /* 0x000000ffff0d7224 */ /* 0x000fe400078e0000 */
[----:B------:R-:W-:-:S10]  /*eb40*/  IMAD.MOV.U32 R2, RZ, RZ, R14 ;  /* 0x000000ffff027224 */ /* 0x000fd400078e000e */
[----:B------:R-:W-:Y:S05]  /*eb50*/  WARPSYNC.COLLECTIVE R15, `(.L_x_341) ;  /* 0x000000000f087348 */ /* 0x000fea0003c00000 */
[----:B------:R0:W1:Y:S02]  /*eb60*/  SHFL.IDX P6, R14, R13, R12, R11 ;  /* 0x0000000c0d0e7389 */ /* 0x00006400000c000b */
[----:B01----:R-:W-:Y:S01]  /*eb70*/  ENDCOLLECTIVE ;  /* 0x000000000000791b */ /* 0x003fe20003800000 */
.L_x_341:
[----:B------:R-:W-:Y:S01]  /*eb80*/  MOV R13, R5 ;  /* 0x00000005000d7202 */ /* 0x000fe20000000f00 */
[----:B------:R-:W-:Y:S02]  /*eb90*/  IMAD.MOV.U32 R12, RZ, RZ, 0x1 ;  /* 0x00000001ff0c7424 */ /* 0x000fe400078e00ff */
[----:B------:R-:W-:-:S07]  /*eba0*/  IMAD.MOV.U32 R3, RZ, RZ, R14 ;  /* 0x000000ffff037224 */ /* 0x000fce00078e000e */
[----:B------:R-:W-:Y:S05]  /*ebb0*/  WARPSYNC.COLLECTIVE R15, `(.L_x_342) ;  /* 0x000000000f087348 */ /* 0x000fea0003c00000 */
[----:B------:R0:W1:Y:S02]  /*ebc0*/  SHFL.IDX P6, R14, R13, R12, R11 ;  /* 0x0000000c0d0e7389 */ /* 0x00006400000c000b */
[----:B01----:R-:W-:Y:S01]  /*ebd0*/  ENDCOLLECTIVE ;  /* 0x000000000000791b */ /* 0x003fe20003800000 */
.L_x_342:
[----:B------:R-:W-:-:S05]  /*ebe0*/  @!P1 LEA R7, P4, R9, R3, 0x1 ;  /* 0x0000000309079211 */ /* 0x000fca00078808ff */
[----:B------:R-:W-:Y:S02]  /*ebf0*/  @!P1 IMAD.X R3, RZ, RZ, R2, P4 ;  /* 0x000000ffff039224 */ /* 0x000fe400020e0602 */
[----:B------:R-:W-:Y:S02]  /*ec00*/  @!P1 IMAD.MOV.U32 R2, RZ, RZ, R7 ;  /* 0x000000ffff029224 */ /* 0x000fe400078e0007 */
[----:B------:R-:W-:Y:S02]  /*ec10*/  VIADD R7, R4, 0x10 ;  /* 0x0000001004077836 */ /* 0x000fe40000000000 */
[----:B------:R-:W-:Y:S01]  /*ec20*/  IMAD.MOV.U32 R13, RZ, RZ, R0 ;  /* 0x000000ffff0d7224 */ /* 0x000fe200078e0000 */
[----:B------:R-:W-:Y:S01]  /*ec30*/  @!PT LDS RZ, [RZ] ;  /* 0x00000000fffff984 */ /* 0x000fe20000000800 */
[----:B------:R-:W-:Y:S01]  /*ec40*/  @!PT LDS RZ, [RZ] ;  /* 0x00000000fffff984 */ /* 0x000fe20000000800 */
[----:B------:R-:W-:Y:S01]  /*ec50*/  @!PT LDS RZ, [RZ] ;  /* 0x00000000fffff984 */ /* 0x000fe20000000800 */
[----:B------:R-:W-:Y:S04]  /*ec60*/  @!P1 LDGSTS.E.BYPASS.LTC128B.128 [R34+0xc400], desc[UR36][R2.64], !P3 ;  /* 0x0c40000002229fae */ /* 0x000fe8000d901d64 */
[----:B------:R-:W-:Y:S04]  /*ec70*/  @!P1 LDGSTS.E.BYPASS.LTC128B.128 [R34+0x10400], desc[UR36][R2.64+0x80], !P2 ;  /* 0x1040008002229fae */ /* 0x000fe8000d101d64 */
[----:B------:R0:W-:Y:S01]  /*ec80*/  @!P1 LDGSTS.E.BYPASS.LTC128B.128 [R34+0x14400], desc[UR36][R2.64+0x100], !P0 ;  /* 0x1440010002229fae */ /* 0x0001e2000c101d64 */
[----:B------:R-:W-:Y:S01]  /*ec90*/  ISETP.GE.AND P1, PT, R7, R6, PT ;  /* 0x000000060700720c */ /* 0x000fe20003f26270 */
[----:B0-----:R-:W-:-:S12]  /*eca0*/  IMAD.MOV.U32 R2, RZ, RZ, R14 ;  /* 0x000000ffff027224 */ /* 0x001fd800078e000e */
[----:B------:R-:W-:Y:S05]  /*ecb0*/  WARPSYNC.COLLECTIVE R15, `(.L_x_343) ;  /* 0x000000000f087348 */ /* 0x000fea0003c00000 */
[----:B------:R0:W1:Y:S02]  /*ecc0*/  SHFL.IDX P6, R14, R13, R12, R11 ;  /* 0x0000000c0d0e7389 */ /* 0x00006400000c000b */
[----:B01----:R-:W-:Y:S01]  /*ecd0*/  ENDCOLLECTIVE ;  /* 0x000000000000791b */ /* 0x003fe20003800000 */
.L_x_343:
[----:B------:R-:W-:Y:S02]  /*ece0*/  IMAD.MOV.U32 R13, RZ, RZ, R5 ;  /* 0x000000ffff0d7224 */ /* 0x000fe400078e0005 */
[----:B------:R-:W-:Y:S01]  /*ecf0*/  IMAD.MOV.U32 R12, RZ, RZ, 0x2 ;  /* 0x00000002ff0c7424 */ /* 0x000fe200078e00ff */
[----:B------:R-:W-:-:S07]  /*ed00*/  MOV R3, R14 ;  /* 0x0000000e00037202 */ /* 0x000fce0000000f00 */
[----:B------:R-:W-:Y:S05]  /*ed10*/  WARPSYNC.COLLECTIVE R15, `(.L_x_344) ;  /* 0x000000000f087348 */ /* 0x000fea0003c00000 */
[----:B------:R0:W1:Y:S02]  /*ed20*/  SHFL.IDX P6, R14, R13, R12, R11 ;  /* 0x0000000c0d0e7389 */ /* 0x00006400000c000b */
[----:B01----:R-:W-:Y:S01]  /*ed30*/  ENDCOLLECTIVE ;  /* 0x000000000000791b */ /* 0x003fe20003800000 */
.L_x_344:
[----:B------:R-:W-:-:S05]  /*ed40*/  @!P1 LEA R7, P4, R9, R3, 0x1 ;  /* 0x0000000309079211 */ /* 0x000fca00078808ff */
[----:B------:R-:W-:Y:S02]  /*ed50*/  @!P1 IMAD.X R8, RZ, RZ, R2, P4 ;  /* 0x000000ffff089224 */ /* 0x000fe400020e0602 */
[----:B------:R-:W-:Y:S01]  /*ed60*/  @!P1 IMAD.MOV.U32 R2, RZ, RZ, R7 ;  /* 0x000000ffff029224 */ /* 0x000fe200078e0007 */
[----:B------:R-:W-:Y:S01]  /*ed70*/  IADD3 R7, R4, 0x20, RZ ;  /* 0x0000002004077810 */ /* 0x000fe20007ffe0ff */
[----:B------:R-:W-:Y:S01]  /*ed80*/  @!P1 IMAD.MOV.U32 R3, RZ, RZ, R8 ;  /* 0x000000ffff039224 */ /* 0x000fe200078e0008 */
[----:B------:R-:W-:-:S04]  /*ed90*/  MOV R13, R0 ;  /* 0x00000000000d7202 */ /* 0x000fc80000000f00 */
        /* <DEDUP_REMOVED lines=11> */
.L_x_345:
[----:B------:R-:W-:Y:S02]  /*ee50*/  IMAD.MOV.U32 R13, RZ, RZ, R5 ;  /* 0x000000ffff0d7224 */ /* 0x000fe400078e0005 */
[----:B------:R-:W-:Y:S02]  /*ee60*/  IMAD.MOV.U32 R12, RZ, RZ, 0x3 ;  /* 0x00000003ff0c7424 */ /* 0x000fe400078e00ff */
[----:B------:R-:W-:-:S07]  /*ee70*/  IMAD.MOV.U32 R3, RZ, RZ, R14 ;  /* 0x000000ffff037224 */ /* 0x000fce00078e000e */
[----:B------:R-:W-:Y:S05]  /*ee80*/  WARPSYNC.COLLECTIVE R15, `(.L_x_346) ;  /* 0x000000000f087348 */ /* 0x000fea0003c00000 */
[----:B------:R0:W1:Y:S02]  /*ee90*/  SHFL.IDX P6, R14, R13, R12, R11 ;  /* 0x0000000c0d0e7389 */ /* 0x00006400000c000b */
[----:B01----:R-:W-:Y:S01]  /*eea0*/  ENDCOLLECTIVE ;  /* 0x000000000000791b */ /* 0x003fe20003800000 */
.L_x_346:
[----:B------:R-:W-:-:S05]  /*eeb0*/  @!P1 LEA R7, P4, R9, R3, 0x1 ;  /* 0x0000000309079211 */ /* 0x000fca00078808ff */
[----:B------:R-:W-:Y:S02]  /*eec0*/  @!P1 IMAD.X R8, RZ, RZ, R2, P4 ;  /* 0x000000ffff089224 */ /* 0x000fe400020e0602 */
[----:B------:R-:W-:Y:S02]  /*eed0*/  @!P1 IMAD.MOV.U32 R2, RZ, RZ, R7 ;  /* 0x000000ffff029224 */ /* 0x000fe400078e0007 */
[----:B------:R-:W-:Y:S01]  /*eee0*/  VIADD R7, R4, 0x30 ;  /* 0x0000003004077836 */ /* 0x000fe20000000000 */
[----:B------:R-:W-:Y:S01]  /*eef0*/  @!P1 MOV R3, R8 ;  /* 0x0000000800039202 */ /* 0x000fe20000000f00 */
[----:B------:R-:W-:-:S04]  /*ef00*/  IMAD.MOV.U32 R13, RZ, RZ, R0 ;  /* 0x000000ffff0d7224 */ /* 0x000fc800078e0000 */
[----:B------:R-:W-:Y:S01]  /*ef10*/  @!PT LDS RZ, [RZ] ;  /* 0x00000000fffff984 */ /* 0x000fe20000000800 */
[----:B------:R-:W-:Y:S01]  /*ef20*/  @!PT LDS RZ, [RZ] ;  /* 0x00000000fffff984 */ /* 0x000fe20000000800 */
[----:B------:R-:W-:Y:S01]  /*ef30*/  @!PT LDS RZ, [RZ] ;  /* 0x00000000fffff984 */ /* 0x000fe20000000800 */
[----:B------:R-:W-:Y:S04]  /*ef40*/  @!P1 LDGSTS.E.BYPASS.LTC128B.128 [R34+0xd400], desc[UR36][R2.64], !P3 ;  /* 0x0d40000002229fae */ /* 0x000fe8000d901d64 */
[----:B------:R-:W-:Y:S04]  /*ef50*/  @!P1 LDGSTS.E.BYPASS.LTC128B.128 [R34+0x11400], desc[UR36][R2.64+0x80], !P2 ;  /* 0x1140008002229fae */ /* 0x000fe8000d101d64 */
[----:B------:R0:W-:Y:S01]  /*ef60*/  @!P1 LDGSTS.E.BYPASS.LTC128B.128 [R34+0x15400], desc[UR36][R2.64+0x100], !P0 ;  /* 0x1540010002229fae */ /* 0x0001e2000c101d64 */
[----:B------:R-:W-:Y:S02]  /*ef70*/  ISETP.GE.AND P1, PT, R7, R6, PT ;  /* 0x000000060700720c */ /* 0x000fe40003f26270 */
[----:B0-----:R-:W-:-:S11]  /*ef80*/  MOV R2, R14 ;  /* 0x0000000e00027202 */ /* 0x001fd60000000f00 */
[----:B------:R-:W-:Y:S05]  /*ef90*/  WARPSYNC.COLLECTIVE R15, `(.L_x_347) ;  /* 0x000000000f087348 */ /* 0x000fea0003c00000 */
[----:B------:R0:W1:Y:S02]  /*efa0*/  SHFL.IDX P6, R14, R13, R12, R11 ;  /* 0x0000000c0d0e7389 */ /* 0x00006400000c000b */
[----:B01----:R-:W-:Y:S01]  /*efb0*/  ENDCOLLECTIVE ;  /* 0x000000000000791b */ /* 0x003fe20003800000 */
.L_x_347:
[----:B------:R-:W-:Y:S01]  /*efc0*/  IMAD.MOV.U32 R13, RZ, RZ, R5 ;  /* 0x000000ffff0d7224 */ /* 0x000fe200078e0005 */
[----:B------:R-:W-:Y:S01]  /*efd0*/  MOV R12, 0x4 ;  /* 0x00000004000c7802 */ /* 0x000fe20000000f00 */
[----:B------:R-:W-:-:S07]  /*efe0*/  IMAD.MOV.U32 R3, RZ, RZ, R14 ;  /* 0x000000ffff037224 */ /* 0x000fce00078e000e */
[----:B------:R-:W-:Y:S05]  /*eff0*/  WARPSYNC.COLLECTIVE R15, `(.L_x_348) ;  /* 0x000000000f087348 */ /* 0x000fea0003c00000 */
[----:B------:R0:W1:Y:S02]  /*f000*/  SHFL.IDX P6, R14, R13, R12, R11 ;  /* 0x0000000c0d0e7389 */ /* 0x00006400000c000b */
[----:B01----:R-:W-:Y:S01]  /*f010*/  ENDCOLLECTIVE ;  /* 0x000000000000791b */ /* 0x003fe20003800000 */
.L_x_348:
[----:B------:R-:W-:-:S05]  /*f020*/  @!P1 LEA R7, P4, R9, R3, 0x1 ;  /* 0x0000000309079211 */ /* 0x000fca00078808ff */
[----:B------:R-:W-:Y:S01]  /*f030*/  @!P1 IMAD.X R8, RZ, RZ, R2, P4 ;  /* 0x000000ffff089224 */ /* 0x000fe200020e0602 */
[----:B------:R-:W-:Y:S01]  /*f040*/  @!P1 MOV R2, R7 ;  /* 0x0000000700029202 */ /* 0x000fe20000000f00 */
[----:B------:R-:W-:Y:S02]  /*f050*/  VIADD R7, R4, 0x40 ;  /* 0x0000004004077836 */ /* 0x000fe40000000000 */
[----:B------:R-:W-:Y:S02]  /*f060*/  @!P1 IMAD.MOV.U32 R3, RZ, RZ, R8 ;  /* 0x000000ffff039224 */ /* 0x000fe400078e0008 */
[----:B------:R-:W-:-:S03]  /*f070*/  IMAD.MOV.U32 R13, RZ, RZ, R0 ;  /* 0x000000ffff0d7224 */ /* 0x000fc600078e0000 */
        /* <DEDUP_REMOVED lines=11> */
.L_x_349:
[----:B------:R-:W-:Y:S01]  /*f130*/  MOV R13, R5 ;  /* 0x00000005000d7202 */ /* 0x000fe20000000f00 */
[----:B------:R-:W-:Y:S02]  /*f140*/  IMAD.MOV.U32 R12, RZ, RZ, 0x5 ;  /* 0x00000005ff0c7424 */ /* 0x000fe400078e00ff */
[----:B------:R-:W-:-:S07]  /*f150*/  IMAD.MOV.U32 R3, RZ, RZ, R14 ;  /* 0x000000ffff037224 */ /* 0x000fce00078e000e */
[----:B------:R-:W-:Y:S05]  /*f160*/  WARPSYNC.COLLECTIVE R15, `(.L_x_350) ;  /* 0x000000000f087348 */ /* 0x000fea0003c00000 */
[----:B------:R0:W1:Y:S02]  /*f170*/  SHFL.IDX P6, R14, R13, R12, R11 ;  /* 0x0000000c0d0e7389 */ /* 0x00006400000c000b */
[----:B01----:R-:W-:Y:S01]  /*f180*/  ENDCOLLECTIVE ;  /* 0x000000000000791b */ /* 0x003fe20003800000 */
.L_x_350:
[----:B------:R-:W-:-:S04]  /*f190*/  @!P1 LEA R7, P4, R9, R3, 0x1 ;  /* 0x0000000309079211 */ /* 0x000fc800078808ff */
[----:B------:R-:W-:Y:S01]  /*f1a0*/  @!P1 IADD3.X R8, RZ, R2, RZ, P4, !PT ;  /* 0x00000002ff089210 */ /* 0x000fe200027fe4ff */
[----:B------:R-:W-:Y:S02]  /*f1b0*/  @!P1 IMAD.MOV.U32 R2, RZ, RZ, R7 ;  /* 0x000000ffff029224 */ /* 0x000fe400078e0007 */
        /* <DEDUP_REMOVED lines=14> */
.L_x_351:
[----:B------:R-:W-:Y:S02]  /*f2a0*/  IMAD.MOV.U32 R13, RZ, RZ, R5 ;  /* 0x000000ffff0d7224 */ /* 0x000fe400078e0005 */
[----:B------:R-:W-:Y:S01]  /*f2b0*/  IMAD.MOV.U32 R12, RZ, RZ, 0x6 ;  /* 0x00000006ff0c7424 */ /* 0x000fe200078e00ff */
[----:B------:R-:W-:-:S07]  /*f2c0*/  MOV R3, R14 ;  /* 0x0000000e00037202 */ /* 0x000fce0000000f00 */
[----:B------:R-:W-:Y:S05]  /*f2d0*/  WARPSYNC.COLLECTIVE R15, `(.L_x_352) ;  /* 0x000000000f087348 */ /* 0x000fea0003c00000 */
[----:B------:R0:W1:Y:S02]  /*f2e0*/  SHFL.IDX P6, R14, R13, R12, R11 ;  /* 0x0000000c0d0e7389 */ /* 0x00006400000c000b */
[----:B01----:R-:W-:Y:S01]  /*f2f0*/  ENDCOLLECTIVE ;  /* 0x000000000000791b */ /* 0x003fe20003800000 */
.L_x_352:
        /* <DEDUP_REMOVED lines=17> */
.L_x_353:
[----:B------:R-:W-:Y:S02]  /*f410*/  IMAD.MOV.U32 R13, RZ, RZ, R5 ;  /* 0x000000ffff0d7224 */ /* 0x000fe400078e0005 */
[----:B------:R-:W-:Y:S02]  /*f420*/  IMAD.MOV.U32 R12, RZ, RZ, 0x7 ;  /* 0x00000007ff0c7424 */ /* 0x000fe400078e00ff */
[----:B------:R-:W-:-:S07]  /*f430*/  IMAD.MOV.U32 R3, RZ, RZ, R14 ;  /* 0x000000ffff037224 */ /* 0x000fce00078e000e */
[----:B------:R-:W-:Y:S05]  /*f440*/  WARPSYNC.COLLECTIVE R15, `(.L_x_354) ;  /* 0x000000000f087348 */ /* 0x000fea0003c00000 */
[----:B------:R0:W1:Y:S02]  /*f450*/  SHFL.IDX P6, R14, R13, R12, R11 ;  /* 0x0000000c0d0e7389 */ /* 0x00006400000c000b */
[----:B01----:R-:W-:Y:S01]  /*f460*/  ENDCOLLECTIVE ;  /* 0x000000000000791b */ /* 0x003fe20003800000 */
.L_x_354:
[----:B------:R-:W-:-:S05]  /*f470*/  @!P1 LEA R7, P4, R9, R3, 0x1 ;  /* 0x0000000309079211 */ /* 0x000fca00078808ff */
[----:B------:R-:W-:Y:S02]  /*f480*/  @!P1 IMAD.X R8, RZ, RZ, R2, P4 ;  /* 0x000000ffff089224 */ /* 0x000fe400020e0602 */
[----:B------:R-:W-:-:S03]  /*f490*/  @!P1 IMAD.MOV.U32 R2, RZ, RZ, R7 ;  /* 0x000000ffff029224 */ /* 0x000fc600078e0007 */
[----:B------:R-:W-:Y:S02]  /*f4a0*/  @!P1 MOV R3, R8 ;  /* 0x0000000800039202 */ /* 0x000fe40000000f00 */
[----:B------:R-:W-:-:S03]  /*f4b0*/  MOV R13, R0 ;  /* 0x00000000000d7202 */ /* 0x000fc60000000f00 */
[----:B------:R-:W-:Y:S01]  /*f4c0*/  @!PT LDS RZ, [RZ] ;  /* 0x00000000fffff984 */ /* 0x000fe20000000800 */
[----:B------:R-:W-:Y:S01]  /*f4d0*/  @!PT LDS RZ, [RZ] ;  /* 0x00000000fffff984 */ /* 0x000fe20000000800 */
[----:B------:R-:W-:Y:S01]  /*f4e0*/  @!PT LDS RZ, [RZ] ;  /* 0x00000000fffff984 */ /* 0x000fe20000000800 */
[----:B------:R0:W-:Y:S04]  /*f4f0*/  @!P1 LDGSTS.E.BYPASS.LTC128B.128 [R34+0xf400], desc[UR36][R2.64], !P3 ;  /* 0x0f40000002229fae */ /* 0x0001e8000d901d64 */
[----:B------:R0:W-:Y:S01]  /*f500*/  @!P1 LDGSTS.E.BYPASS.LTC128B.128 [R34+0x13400], desc[UR36][R2.64+0x80], !P2 ;  /* 0x1340008002229fae */ /* 0x0001e2000d101d64 */
[----:B------:R-:W-:-:S03]  /*f510*/  IMAD.MOV.U32 R5, RZ, RZ, R14 ;  /* 0x000000ffff057224 */ /* 0x000fc600078e000e */
[----:B------:R0:W-:Y:S04]  /*f520*/  @!P1 LDGSTS.E.BYPASS.LTC128B.128 [R34+0x17400], desc[UR36][R2.64+0x100], !P0 ;  /* 0x1740010002229fae */ /* 0x0001e8000c101d64 */
[----:B0-----:R-:W-:Y:S05]  /*f530*/  WARPSYNC.COLLECTIVE R15, `(.L_x_355) ;  /* 0x000000000f087348 */ /* 0x001fea0003c00000 */
[----:B------:R1:W2:Y:S02]  /*f540*/  SHFL.IDX P6, R14, R13, R12, R11 ;  /* 0x0000000c0d0e7389 */ /* 0x0002a400000c000b */
[----:B012---:R-:W-:Y:S01]  /*f550*/  ENDCOLLECTIVE ;  /* 0x000000000000791b */ /* 0x007fe20003800000 */
.L_x_355:
[----:B------:R-:W-:Y:S05]  /*f560*/  BRA `(.L_x_356) ;  /* 0xffffffc000a87947 */ /* 0x000fea000383ffff */
.L_x_270:
[----:B0-----:R0:W1:Y:S02]  /*f570*/  SYNCS.PHASECHK.TRANS64.TRYWAIT P0, [R22+URZ+0x2a820], R3 ;  /* 0x02a82003160075a7 */ /* 0x001064000800017f */
[----:B-1----:R-:W-:Y:S05]  /*f580*/  @!P0 NANOSLEEP.SYNCS 0x989680 ;  /* 0x009896800000895d */ /* 0x002fea0003900000 */
[----:B------:R-:W1:Y:S02]  /*f590*/  @!P0 SYNCS.PHASECHK.TRANS64 P0, [R22+URZ+0x2a820], R3 ;  /* 0x02a82003160085a7 */ /* 0x000e64000800007f */
[----:B-1----:R-:W-:Y:S05]  /*f5a0*/  @!P0 BRA `(.L_x_270) ;  /* 0xfffffffc00f08947 */ /* 0x002fea000383ffff */
[----:B------:R-:W-:Y:S05]  /*f5b0*/  BRA `(.L_x_357) ;  /* 0xffffffc400187947 */ /* 0x000fea000383ffff */
.L_x_275:
[----:B0-----:R0:W1:Y:S02]  /*f5c0*/  SYNCS.PHASECHK.TRANS64.TRYWAIT P0, [R6+URZ+0x2a840], R3 ;  /* 0x02a84003060075a7 */ /* 0x001064000800017f */
[----:B-1----:R-:W-:Y:S05]  /*f5d0*/  @!P0 NANOSLEEP.SYNCS 0x989680 ;  /* 0x009896800000895d */ /* 0x002fea0003900000 */
[----:B------:R-:W1:Y:S02]  /*f5e0*/  @!P0 SYNCS.PHASECHK.TRANS64 P0, [R6+URZ+0x2a840], R3 ;  /* 0x02a84003060085a7 */ /* 0x000e64000800007f */
[----:B-1----:R-:W-:Y:S05]  /*f5f0*/  @!P0 BRA `(.L_x_275) ;  /* 0xfffffffc00f08947 */ /* 0x002fea000383ffff */
[----:B------:R-:W-:Y:S05]  /*f600*/  BRA `(.L_x_358) ;  /* 0xffffffc400e47947 */ /* 0x000fea000383ffff */
.L_x_276:
[----:B------:R-:W-:Y:S01]  /*f610*/  BSSY B1, `(.L_x_359) ;  /* 0x0000008000017945 */ /* 0x000fe20003800000 */
[----:B------:R-:W-:Y:S01]  /*f620*/  IMAD.MOV.U32 R13, RZ, RZ, R5 ;  /* 0x000000ffff0d7224 */ /* 0x000fe200078e0005 */
[----:B------:R-:W-:Y:S01]  /*f630*/  MOV R15, 0xffffffff ;  /* 0xffffffff000f7802 */ /* 0x000fe20000000f00 */
[----:B------:R-:W-:Y:S02]  /*f640*/  IMAD.MOV.U32 R12, RZ, RZ, RZ ;  /* 0x000000ffff0c7224 */ /* 0x000fe400078e00ff */
[----:B------:R-:W-:-:S07]  /*f650*/  IMAD.MOV.U32 R11, RZ, RZ, 0x181f ;  /* 0x0000181fff0b7424 */ /* 0x000fce00078e00ff */
[----:B------:R-:W-:Y:S05]  /*f660*/  WARPSYNC.COLLECTIVE R15, `(.L_x_360) ;  /* 0x000000000f087348 */ /* 0x000fea0003c00000 */
[----:B------:R0:W1:Y:S02]  /*f670*/  SHFL.IDX P6, R14, R13, R12, R11 ;  /* 0x0000000c0d0e7389 */ /* 0x00006400000c000b */
[----:B01----:R-:W-:Y:S01]  /*f680*/  ENDCOLLECTIVE ;  /* 0x000000000000791b */ /* 0x003fe20003800000 */
.L_x_360:
[----:B------:R-:W-:Y:S05]  /*f690*/  BSYNC B1 ;  /* 0x0000000000017941 */ /* 0x000fea0003800000 */
.L_x_359:
[----:B------:R-:W0:Y:S01]  /*f6a0*/  S2R R35, SR_TID.X ;  /* 0x0000000000237919 */ /* 0x000e220000002100 */
[----:B------:R-:W-:Y:S01]  /*f6b0*/  IMAD.MOV.U32 R13, RZ, RZ, R9 ;  /* 0x000000ffff0d7224 */ /* 0x000fe200078e0009 */
[----:B------:R-:W-:Y:S01]  /*f6c0*/  MOV R11, 0x181f ;  /* 0x0000181f000b7802 */ /* 0x000fe20000000f00 */
[----:B------:R-:W-:Y:S02]  /*f6d0*/  IMAD.MOV.U32 R12, RZ, RZ, RZ ;  /* 0x000000ffff0c7224 */ /* 0x000fe400078e00ff */
[----:B------:R-:W-:Y:S02]  /*f6e0*/  IMAD.MOV.U32 R15, RZ, RZ, -0x1 ;  /* 0xffffffffff0f7424 */ /* 0x000fe400078e00ff */
[----:B------:R-:W-:Y:S02]  /*f6f0*/  IMAD.MOV.U32 R3, RZ, RZ, R14 ;  /* 0x000000ffff037224 */ /* 0x000fe400078e000e */
[----:B------:R-:W-:-:S07]  /*f700*/  IMAD R4, R4, 0x2, R22 ;  /* 0x0000000204047824 */ /* 0x000fce00078e0216 */
[----:B0-----:R-:W-:Y:S05]  /*f710*/  WARPSYNC.COLLECTIVE R15, `(.L_x_361) ;  /* 0x000000000f087348 */ /* 0x001fea0003c00000 */
[----:B------:R1:W2:Y:S02]  /*f720*/  SHFL.IDX P6, R14, R13, R12, R11 ;  /* 0x0000000c0d0e7389 */ /* 0x0002a400000c000b */
[----:B012---:R-:W-:Y:S01]  /*f730*/  ENDCOLLECTIVE ;  /* 0x000000000000791b */ /* 0x007fe20003800000 */
.L_x_361:
[----:B------:R-:W-:Y:S01]  /*f740*/  IMAD.MOV.U32 R13, RZ, RZ, R5 ;  /* 0x000000ffff0d7224 */ /* 0x000fe200078e0005 */
[----:B------:R-:W-:Y:S01]  /*f750*/  MOV R12, 0x1 ;  /* 0x00000001000c7802 */ /* 0x000fe20000000f00 */
[----:B------:R-:W-:Y:S02]  /*f760*/  IMAD.SHL.U32 R35, R35, 0x8, RZ ;  /* 0x0000000823237824 */ /* 0x000fe400078e00ff */
[----:B------:R-:W-:-:S07]  /*f770*/  IMAD.MOV.U32 R2, RZ, RZ, R14 ;  /* 0x000000ffff027224 */ /* 0x000fce00078e000e */
[----:B------:R-:W-:Y:S05]  /*f780*/  WARPSYNC.COLLECTIVE R15, `(.L_x_362) ;  /* 0x000000000f087348 */ /* 0x000fea0003c00000 */
[----:B------:R0:W1:Y:S02]  /*f790*/  SHFL.IDX P6, R14, R13, R12, R11 ;  /* 0x0000000c0d0e7389 */ /* 0x00006400000c000b */
[----:B01----:R-:W-:Y:S01]  /*f7a0*/  ENDCOLLECTIVE ;  /* 0x000000000000791b */ /* 0x003fe20003800000 */
.L_x_362:
[----:B------:R-:W-:-:S04]  /*f7b0*/  LOP3.LUT R35, R35, 0x38, RZ, 0xc0, !PT ;  /* 0x0000003823237812 */ /* 0x000fc800078ec0ff */
[----:B------:R-:W-:-:S04]  /*f7c0*/  SHF.L.U32 R0, R35, 0x1, RZ ;  /* 0x0000000123007819 */ /* 0x000fc800000006ff */
[----:B------:R-:W-:-:S05]  /*f7d0*/  IADD3 R2, P0, R2, R0, RZ ;  /* 0x0000000002027210 */ /* 0x000fca0007f1e0ff */
[----:B------:R-:W-:Y:S02]  /*f7e0*/  IMAD.X R3, RZ, RZ, R3, P0 ;  /* 0x000000ffff037224 */ /* 0x000fe400000e0603 */
[----:B------:R-:W-:-:S03]  /*f7f0*/  IMAD.MOV.U32 R13, RZ, RZ, R9 ;  /* 0x000000ffff0d7224 */ /* 0x000fc600078e0009 */
[----:B------:R-:W-:Y:S01]  /*f800*/  @!PT LDS RZ, [RZ] ;  /* 0x00000000fffff984 */ /* 0x000fe20000000800 */
[----:B------:R-:W-:Y:S01]  /*f810*/  @!PT LDS RZ, [RZ] ;  /* 0x00000000fffff984 */ /* 0x000fe20000000800 */
[----:B------:R-:W-:Y:S01]  /*f820*/  @!PT LDS RZ, [RZ] ;  /* 0x00000000fffff984 */ /* 0x000fe20000000800 */
[----:B------:R-:W-:Y:S04]  /*f830*/  LDGSTS.E.BYPASS.LTC128B.128 [R4+0x18400], desc[UR36][R2.64], !P3 ;  /* 0x1840000002047fae */ /* 0x000fe8000d901d64 */
[----:B------:R-:W-:Y:S04]  /*f840*/  LDGSTS.E.BYPASS.LTC128B.128 [R4+0x1b400], desc[UR36][R2.64+0x80], !P2 ;  /* 0x1b40008002047fae */ /* 0x000fe8000d101d64 */
[----:B------:R0:W-:Y:S02]  /*f850*/  LDGSTS.E.BYPASS.LTC128B.128 [R4+0x1e400], desc[UR36][R2.64+0x100], !P1 ;  /* 0x1e40010002047fae */ /* 0x0001e4000c901d64 */
[----:B0-----:R-:W-:-:S07]  /*f860*/  IMAD.MOV.U32 R3, RZ, RZ, R14 ;  /* 0x000000ffff037224 */ /* 0x001fce00078e000e */
[----:B------:R-:W-:Y:S05]  /*f870*/  WARPSYNC.COLLECTIVE R15, `(.L_x_363) ;  /* 0x000000000f087348 */ /* 0x000fea0003c00000 */
[----:B------:R0:W1:Y:S02]  /*f880*/  SHFL.IDX P6, R14, R13, R12, R11 ;  /* 0x0000000c0d0e7389 */ /* 0x00006400000c000b */
[----:B01----:R-:W-:Y:S01]  /*f890*/  ENDCOLLECTIVE ;  /* 0x000000000000791b */ /* 0x003fe20003800000 */
.L_x_363:
[----:B------:R-:W-:Y:S02]  /*f8a0*/  IMAD.MOV.U32 R13, RZ, RZ, R5 ;  /* 0x000000ffff0d7224 */ /* 0x000fe400078e0005 */
[----:B------:R-:W-:Y:S02]  /*f8b0*/  IMAD.MOV.U32 R12, RZ, RZ, 0x2 ;  /* 0x00000002ff0c7424 */ /* 0x000fe400078e00ff */
[----:B------:R-:W-:-:S07]  /*f8c0*/  IMAD.MOV.U32 R2, RZ, RZ, R14 ;  /* 0x000000ffff027224 */ /* 0x000fce00078e000e */
[----:B------:R-:W-:Y:S05]  /*f8d0*/  WARPSYNC.COLLECTIVE R15, `(.L_x_364) ;  /* 0x000000000f087348 */ /* 0x000fea0003c00000 */
[----:B------:R0:W1:Y:S02]  /*f8e0*/  SHFL.IDX P6, R14, R13, R12, R11 ;  /* 0x0000000c0d0e7389 */ /* 0x00006400000c000b */
[----:B01----:R-:W-:Y:S01]  /*f8f0*/  ENDCOLLECTIVE ;  /* 0x000000000000791b */ /* 0x003fe20003800000 */
.L_x_364:
[----:B------:R-:W-:-:S04]  /*f900*/  IADD3 R2, P0, R2, R0, RZ ;  /* 0x0000000002027210 */ /* 0x000fc80007f1e0ff */
[----:B------:R-:W-:-:S05]  /*f910*/  IADD3.X R3, RZ, R3, RZ, P0, !PT ;  /* 0x00000003ff037210 */ /* 0x000fca00007fe4ff */
[----:B------:R-:W-:Y:S01]  /*f920*/  @!PT LDS RZ, [RZ] ;  /* 0x00000000fffff984 */ /* 0x000fe20000000800 */
[----:B------:R-:W-:Y:S01]  /*f930*/  @!PT LDS RZ, [RZ] ;  /* 0x00000000fffff984 */ /* 0x000fe20000000800 */
[----:B------:R-:W-:Y:S01]  /*f940*/  @!PT LDS RZ, [RZ] ;  /* 0x00000000fffff984 */ /* 0x000fe20000000800 */
[----:B------:R0:W-:Y:S01]  /*f950*/  LDGSTS.E.BYPASS.LTC128B.128 [R4+0x18c00], desc[UR36][R2.64], !P3 ;  /* 0x18c0000002047fae */ /* 0x0001e2000d901d64 */
[----:B------:R-:W-:-:S03]  /*f960*/  MOV R13, R9 ;  /* 0x00000009000d7202 */ /* 0x000fc60000000f00 */
[----:B------:R0:W-:Y:S04]  /*f970*/  LDGSTS.E.BYPASS.LTC128B.128 [R4+0x1bc00], desc[UR36][R2.64+0x80], !P2 ;  /* 0x1bc0008002047fae */ /* 0x0001e8000d101d64 */
[----:B------:R0:W-:Y:S01]  /*f980*/  LDGSTS.E.BYPASS.LTC128B.128 [R4+0x1ec00], desc[UR36][R2.64+0x100], !P1 ;  /* 0x1ec0010002047fae */ /* 0x0001e2000c901d64 */
[----:B------:R-:W-:-:S07]  /*f990*/  IMAD.MOV.U32 R35, RZ, RZ, R14 ;  /* 0x000000ffff237224 */ /* 0x000fce00078e000e */
[----:B0-----:R-:W-:Y:S05]  /*f9a0*/  WARPSYNC.COLLECTIVE R15, `(.L_x_365) ;  /* 0x000000000f087348 */ /* 0x001fea0003c00000 */
[----:B------:R1:W2:Y:S02]  /*f9b0*/  SHFL.IDX P6, R14, R13, R12, R11 ;  /* 0x0000000c0d0e7389 */ /* 0x0002a400000c000b */
[----:B012---:R-:W-:Y:S01]  /*f9c0*/  ENDCOLLECTIVE ;  /* 0x000000000000791b */ /* 0x007fe20003800000 */
.L_x_365:
[----:B------:R-:W-:Y:S01]  /*f9d0*/  IMAD.MOV.U32 R13, RZ, RZ, R5 ;  /* 0x000000ffff0d7224 */ /* 0x000fe200078e0005 */
[----:B------:R-:W-:Y:S01]  /*f9e0*/  MOV R12, 0x3 ;  /* 0x00000003000c7802 */ /* 0x000fe20000000f00 */
[----:B------:R-:W-:-:S07]  /*f9f0*/  IMAD.MOV.U32 R2, RZ, RZ, R14 ;  /* 0x000000ffff027224 */ /* 0x000fce00078e000e */
[----:B------:R-:W-:Y:S05]  /*fa00*/  WARPSYNC.COLLECTIVE R15, `(.L_x_366) ;  /* 0x000000000f087348 */ /* 0x000fea0003c00000 */
[----:B------:R0:W1:Y:S02]  /*fa10*/  SHFL.IDX P6, R14, R13, R12, R11 ;  /* 0x0000000c0d0e7389 */ /* 0x00006400000c000b */
[----:B01----:R-:W-:Y:S01]  /*fa20*/  ENDCOLLECTIVE ;  /* 0x000000000000791b */ /* 0x003fe20003800000 */
.L_x_366:
[----:B------:R-:W-:-:S05]  /*fa30*/  IADD3 R2, P0, R2, R0, RZ ;  /* 0x0000000002027210 */ /* 0x000fca0007f1e0ff */
[----:B------:R-:W-:-:S05]  /*fa40*/  IMAD.X R3, RZ, RZ, R35, P0 ;  /* 0x000000ffff037224 */ /* 0x000fca00000e0623 */
[----:B------:R-:W-:Y:S01]  /*fa50*/  @!PT LDS RZ, [RZ] ;  /* 0x00000000fffff984 */ /* 0x000fe20000000800 */
[----:B------:R-:W-:Y:S01]  /*fa60*/  @!PT LDS RZ, [RZ] ;  /* 0x00000000fffff984 */ /* 0x000fe20000000800 */
[----:B------:R-:W-:Y:S01]  /*fa70*/  @!PT LDS RZ, [RZ] ;  /* 0x00000000fffff984 */ /* 0x000fe20000000800 */
[----:B------:R0:W-:Y:S01]  /*fa80*/  LDGSTS.E.BYPASS.LTC128B.128 [R4+0x19400], desc[UR36][R2.64], !P3 ;  /* 0x1940000002047fae */ /* 0x0001e2000d901d64 */
[----:B------:R-:W-:-:S03]  /*fa90*/  IMAD.MOV.U32 R13, RZ, RZ, R9 ;  /* 0x000000ffff0d7224 */ /* 0x000fc600078e0009 */
[----:B------:R0:W-:Y:S04]  /*faa0*/  LDGSTS.E.BYPASS.LTC128B.128 [R4+0x1c400], desc[UR36][R2.64+0x80], !P2 ;  /* 0x1c40008002047fae */ /* 0x0001e8000d101d64 */
[----:B------:R0:W-:Y:S01]  /*fab0*/  LDGSTS.E.BYPASS.LTC128B.128 [R4+0x1f400], desc[UR36][R2.64+0x100], !P1 ;  /* 0x1f40010002047fae */ /* 0x0001e2000c901d64 */
[----:B------:R-:W-:-:S07]  /*fac0*/  IMAD.MOV.U32 R35, RZ, RZ, R14 ;  /* 0x000000ffff237224 */ /* 0x000fce00078e000e */
[----:B0-----:R-:W-:Y:S05]  /*fad0*/  WARPSYNC.COLLECTIVE R15, `(.L_x_367) ;  /* 0x000000000f087348 */ /* 0x001fea0003c00000 */
[----:B------:R1:W2:Y:S02]  /*fae0*/  SHFL.IDX P6, R14, R13, R12, R11 ;  /* 0x0000000c0d0e7389 */ /* 0x0002a400000c000b */
[----:B012---:R-:W-:Y:S01]  /*faf0*/  ENDCOLLECTIVE ;  /* 0x000000000000791b */ /* 0x007fe20003800000 */
.L_x_367:
[----:B------:R-:W-:Y:S02]  /*fb00*/  IMAD.MOV.U32 R13, RZ, RZ, R5 ;  /* 0x000000ffff0d7224 */ /* 0x000fe400078e0005 */
[----:B------:R-:W-:Y:S02]  /*fb10*/  IMAD.MOV.U32 R12, RZ, RZ, 0x4 ;  /* 0x00000004ff0c7424 */ /* 0x000fe400078e00ff */
[----:B------:R-:W-:-:S07]  /*fb20*/  IMAD.MOV.U32 R2, RZ, RZ, R14 ;  /* 0x000000ffff027224 */ /* 0x000fce00078e000e */
[----:B------:R-:W-:Y:S05]  /*fb30*/  WARPSYNC.COLLECTIVE R15, `(.L_x_368) ;  /* 0x000000000f087348 */ /* 0x000fea0003c00000 */
[----:B------:R0:W1:Y:S02]  /*fb40*/  SHFL.IDX P6, R14, R13, R12, R11 ;  /* 0x0000000c0d0e7389 */ /* 0x00006400000c000b */
[----:B01----:R-:W-:Y:S01]  /*fb50*/  ENDCOLLECTIVE ;  /* 0x000000000000791b */ /* 0x003fe20003800000 */
.L_x_368:
        /* <DEDUP_REMOVED lines=13> */
.L_x_369:
[----:B------:R-:W-:Y:S01]  /*fc30*/  IMAD.MOV.U32 R13, RZ, RZ, R5 ;  /* 0x000000ffff0d7224 */ /* 0x000fe200078e0005 */
[----:B------:R-:W-:Y:S01]  /*fc40*/  MOV R12, 0x5 ;  /* 0x00000005000c7802 */ /* 0x000fe20000000f00 */
[----:B------:R-:W-:-:S07]  /*fc50*/  IMAD.MOV.U32 R2, RZ, RZ, R14 ;  /* 0x000000ffff027224 */ /* 0x000fce00078e000e */
[----:B------:R-:W-:Y:S05]  /*fc60*/  WARPSYNC.COLLECTIVE R15, `(.L_x_370) ;  /* 0x000000000f087348 */ /* 0x000fea0003c00000 */
[----:B------:R0:W1:Y:S02]  /*fc70*/  SHFL.IDX P6, R14, R13, R12, R11 ;  /* 0x0000000c0d0e7389 */ /* 0x00006400000c000b */
[----:B01----:R-:W-:Y:S01]  /*fc80*/  ENDCOLLECTIVE ;  /* 0x000000000000791b */ /* 0x003fe20003800000 */
.L_x_370:
        /* <DEDUP_REMOVED lines=13> */
.L_x_371:
[----:B------:R-:W-:Y:S01]  /*fd60*/  IMAD.MOV.U32 R2, RZ, RZ, R14 ;  /* 0x000000ffff027224 */ /* 0x000fe200078e000e */
[----:B------:R-:W-:Y:S06]  /*fd70*/  BRA `(.L_x_372) ;  /* 0xffffffc4001c7947 */ /* 0x000fec000383ffff */
.L_x_281:
[----:B--2---:R2:W3:Y:S02]  /*fd80*/  SYNCS.PHASECHK.TRANS64.TRYWAIT P0, [R4+URZ+0x2a860], R2 ;  /* 0x02a86002040075a7 */ /* 0x0044e4000800017f */
[----:B---3--:R-:W-:Y:S05]  /*fd90*/  @!P0 NANOSLEEP.SYNCS 0x989680 ;  /* 0x009896800000895d */ /* 0x008fea0003900000 */
[----:B------:R-:W3:Y:S02]  /*fda0*/  @!P0 SYNCS.PHASECHK.TRANS64 P0, [R4+URZ+0x2a860], R2 ;  /* 0x02a86002040085a7 */ /* 0x000ee4000800007f */
[----:B---3--:R-:W-:Y:S05]  /*fdb0*/  @!P0 BRA `(.L_x_281) ;  /* 0xfffffffc00f08947 */ /* 0x008fea000383ffff */
[----:B------:R-:W-:Y:S05]  /*fdc0*/  BRA `(.L_x_373) ;  /* 0xffffffc4007c7947 */ /* 0x000fea000383ffff */
.L_x_282:
[----:B------:R-:W-:Y:S01]  /*fdd0*/  BSSY B1, `(.L_x_374) ;  /* 0x0000008000017945 */ /* 0x000fe20003800000 */
[----:B------:R-:W-:Y:S01]  /*fde0*/  MOV R13, R24 ;  /* 0x00000018000d7202 */ /* 0x000fe20000000f00 */
[----:B------:R-:W-:Y:S02]  /*fdf0*/  IMAD.MOV.U32 R12, RZ, RZ, RZ ;  /* 0x000000ffff0c7224 */ /* 0x000fe400078e00ff */
[----:B------:R-:W-:Y:S02]  /*fe00*/  IMAD.MOV.U32 R11, RZ, RZ, 0x181f ;  /* 0x0000181fff0b7424 */ /* 0x000fe400078e00ff */
[----:B------:R-:W-:-:S07]  /*fe10*/  IMAD.MOV.U32 R15, RZ, RZ, -0x1 ;  /* 0xffffffffff0f7424 */ /* 0x000fce00078e00ff */
[----:B--2---:R-:W-:Y:S05]  /*fe20*/  WARPSYNC.COLLECTIVE R15, `(.L_x_375) ;  /* 0x000000000f087348 */ /* 0x004fea0003c00000 */
[----:B------:R0:W1:Y:S02]  /*fe30*/  SHFL.IDX P6, R14, R13, R12, R11 ;  /* 0x0000000c0d0e7389 */ /* 0x00006400000c000b */
[----:B012---:R-:W-:Y:S01]  /*fe40*/  ENDCOLLECTIVE ;  /* 0x000000000000791b */ /* 0x007fe20003800000 */
.L_x_375:
[----:B------:R-:W-:Y:S05]  /*fe50*/  BSYNC B1 ;  /* 0x0000000000017941 */ /* 0x000fea0003800000 */
.L_x_374:
[----:B------:R-:W-:Y:S01]  /*fe60*/  IMAD.MOV.U32 R13, RZ, RZ, R23 ;  /* 0x000000ffff0d7224 */ /* 0x000fe200078e0017 */
[----:B------:R-:W-:Y:S01]  /*fe70*/  MOV R15, 0xffffffff ;  /* 0xffffffff000f7802 */ /* 0x000fe20000000f00 */
[----:B------:R-:W-:Y:S01]  /*fe80*/  IMAD.MOV.U32 R12, RZ, RZ, RZ ;  /* 0x000000ffff0c7224 */ /* 0x000fe200078e00ff */
[----:B------:R-:W-:Y:S01]  /*fe90*/  MOV R3, R14 ;  /* 0x0000000e00037202 */ /* 0x000fe20000000f00 */
[----:B------:R-:W-:Y:S02]  /*fea0*/  IMAD.MOV.U32 R11, RZ, RZ, 0x181f ;  /* 0x0000181fff0b7424 */ /* 0x000fe400078e00ff */
[----:B------:R-:W-:-:S07]  /*feb0*/  IMAD R5, R5, 0x2, R22 ;  /* 0x0000000205057824 */ /* 0x000fce00078e0216 */
[----:B------:R-:W-:Y:S05]  /*fec0*/  WARPSYNC.COLLECTIVE R15, `(.L_x_376) ;  /* 0x000000000f087348 */ /* 0x000fea0003c00000 */
[----:B------:R0:W1:Y:S02]  /*fed0*/  SHFL.IDX P6, R14, R13, R12, R11 ;  /* 0x0000000c0d0e7389 */ /* 0x00006400000c000b */
[----:B01----:R-:W-:Y:S01]  /*fee0*/  ENDCOLLECTIVE ;  /* 0x000000000000791b */ /* 0x003fe20003800000 */
.L_x_376:
[----:B------:R-:W-:Y:S01]  /*fef0*/  MOV R13, R24 ;  /* 0x00000018000d7202 */ /* 0x000fe20000000f00 */
[----:B------:R-:W-:Y:S02]  /*ff00*/  IMAD.MOV.U32 R12, RZ, RZ, 0x1 ;  /* 0x00000001ff0c7424 */ /* 0x000fe400078e00ff */
[----:B------:R-:W-:-:S07]  /*ff10*/  IMAD.MOV.U32 R2, RZ, RZ, R14 ;  /* 0x000000ffff027224 */ /* 0x000fce00078e000e */
[----:B------:R-:W-:Y:S05]  /*ff20*/  WARPSYNC.COLLECTIVE R15, `(.L_x_377) ;  /* 0x000000000f087348 */ /* 0x000fea0003c00000 */
[----:B------:R0:W1:Y:S02]  /*ff30*/  SHFL.IDX P6, R14, R13, R12, R11 ;  /* 0x0000000c0d0e7389 */ /* 0x00006400000c000b */
[----:B01----:R-:W-:Y:S01]  /*ff40*/  ENDCOLLECTIVE ;  /* 0x000000000000791b */ /* 0x003fe20003800000 */
.L_x_377:
[----:B------:R-:W-:-:S05]  /*ff50*/  IADD3 R2, P1, R2, R0, RZ ;  /* 0x0000000002027210 */ /* 0x000fca0007f3e0ff */
[----:B------:R-:W-:Y:S01]  /*ff60*/  IMAD.X R3, RZ, RZ, R3, P1 ;  /* 0x000000ffff037224 */ /* 0x000fe200008e0603 */
[----:B------:R-:W-:-:S04]  /*ff70*/  LOP3.LUT P1, RZ, R29, 0x1, RZ, 0xc0, !PT ;  /* 0x000000011dff7812 */ /* 0x000fc8000782c0ff */
[----:B------:R-:W-:Y:S01]  /*ff80*/  ISETP.LT.OR P2, PT, R6, 0x1, !P1 ;  /* 0x000000010600780c */ /* 0x000fe20004f41670 */
[----:B------:R-:W-:-:S12]  /*ff90*/  IMAD.MOV.U32 R13, RZ, RZ, R23 ;  /* 0x000000ffff0d7224 */ /* 0x000fd800078e0017 */
[----:B------:R-:W-:Y:S01]  /*ffa0*/  @!PT LDS RZ, [RZ] ;  /* 0x00000000fffff984 */ /* 0x000fe20000000800 */
[----:B------:R-:W-:Y:S01]  /*ffb0*/  @!PT LDS RZ, [RZ] ;  /* 0x00000000fffff984 */ /* 0x000fe20000000800 */
[----:B------:R-:W-:Y:S01]  /*ffc0*/  @!PT LDS RZ, [RZ] ;  /* 0x00000000fffff984 */ /* 0x000fe20000000800 */
[----:B------:R-:W-:Y:S01]  /*ffd0*/  LDGSTS.E.BYPASS.LTC128B.128 [R5+0x400], desc[UR36][R2.64], !P2 ;  /* 0x0040000002057fae */ /* 0x000fe2000d101d64 */
[----:B------:R-:W-:-:S13]  /*ffe0*/  ISETP.LT.OR P2, PT, R6, 0x1, !P0 ;  /* 0x000000010600780c */ /* 0x000fda0004741670 */
[----:B------:R0:W-:Y:S02]  /*fff0*/  LDGSTS.E.BYPASS.LTC128B.128 [R5+0x3400], desc[UR36][R2.64+0x80], !P2 ;  /* 0x0340008002057fae */ /* 0x0001e4000d101d64 */
[----:B0-----:R-:W-:-:S07]  /*10000*/  IMAD.MOV.U32 R3, RZ, RZ, R14 ;  /* 0x000000ffff037224 */ /* 0x001fce00078e000e */
[----:B------:R-:W-:Y:S05]  /*10010*/  WARPSYNC.COLLECTIVE R15, `(.L_x_378) ;  /* 0x000000000f087348 */ /* 0x000fea0003c00000 */
[----:B------:R0:W1:Y:S02]  /*10020*/  SHFL.IDX P6, R14, R13, R12, R11 ;  /* 0x0000000c0d0e7389 */ /* 0x00006400000c000b */
[----:B01----:R-:W-:Y:S01]  /*10030*/  ENDCOLLECTIVE ;  /* 0x000000000000791b */ /* 0x003fe20003800000 */
.L_x_378:
[----:B------:R-:W-:Y:S02]  /*10040*/  IMAD.MOV.U32 R13, RZ, RZ, R24 ;  /* 0x000000ffff0d7224 */ /* 0x000fe400078e0018 */
[----:B------:R-:W-:Y:S01]  /*10050*/  IMAD.MOV.U32 R12, RZ, RZ, 0x2 ;  /* 0x00000002ff0c7424 */ /* 0x000fe200078e00ff */
[----:B------:R-:W-:-:S07]  /*10060*/  MOV R2, R14 ;  /* 0x0000000e00027202 */ /* 0x000fce0000000f00 */
[----:B------:R-:W-:Y:S05]  /*10070*/  WARPSYNC.COLLECTIVE R15, `(.L_x_379) ;  /* 0x000000000f087348 */ /* 0x000fea0003c00000 */
[----:B------:R0:W1:Y:S02]  /*10080*/  SHFL.IDX P6, R14, R13, R12, R11 ;  /* 0x0000000c0d0e7389 */ /* 0x00006400000c000b */
[----:B01----:R-:W-:Y:S01]  /*10090*/  ENDCOLLECTIVE ;  /* 0x000000000000791b */ /* 0x003fe20003800000 */
.L_x_379:
[----:B------:R-:W-:-:S05]  /*100a0*/  IADD3 R2, P2, R2, R0, RZ ;  /* 0x0000000002027210 */ /* 0x000fca0007f5e0ff */
[----:B------:R-:W-:Y:S01]  /*100b0*/  IMAD.X R3, RZ, RZ, R3, P2 ;  /* 0x000000ffff037224 */ /* 0x000fe200010e0603 */
        /* <DEDUP_REMOVED lines=8> */
[----:B0-----:R-:W-:-:S07]  /*10140*/  MOV R3, R14 ;  /* 0x0000000e00037202 */ /* 0x001fce0000000f00 */
[----:B------:R-:W-:Y:S05]  /*10150*/  WARPSYNC.COLLECTIVE R15, `(.L_x_380) ;  /* 0x000000000f087348 */ /* 0x000fea0003c00000 */
[----:B------:R0:W1:Y:S02]  /*10160*/  SHFL.IDX P6, R14, R13, R12, R11 ;  /* 0x0000000c0d0e7389 */ /* 0x00006400000c000b */
[----:B01----:R-:W-:Y:S01]  /*10170*/  ENDCOLLECTIVE ;  /* 0x000000000000791b */ /* 0x003fe20003800000 */
.L_x_380:
[----:B------:R-:W-:Y:S01]  /*10180*/  MOV R13, R24 ;  /* 0x00000018000d7202 */ /* 0x000fe20000000f00 */
[----:B------:R-:W-:Y:S02]  /*10190*/  IMAD.MOV.U32 R12, RZ, RZ, 0x3 ;  /* 0x00000003ff0c7424 */ /* 0x000fe400078e00ff */
[----:B------:R-:W-:-:S07]  /*101a0*/  IMAD.MOV.U32 R2, RZ, RZ, R14 ;  /* 0x000000ffff027224 */ /* 0x000fce00078e000e */
[----:B------:R-:W-:Y:S05]  /*101b0*/  WARPSYNC.COLLECTIVE R15, `(.L_x_381) ;  /* 0x000000000f087348 */ /* 0x000fea0003c00000 */
[----:B------:R0:W1:Y:S02]  /*101c0*/  SHFL.IDX P6, R14, R13, R12, R11 ;  /* 0x0000000c0d0e7389 */ /* 0x00006400000c000b */
[----:B01----:R-:W-:Y:S01]  /*101d0*/  ENDCOLLECTIVE ;  /* 0x000000000000791b */ /* 0x003fe20003800000 */
.L_x_381:
        /* <DEDUP_REMOVED lines=14> */
.L_x_382:
[----:B------:R-:W-:Y:S02]  /*102c0*/  IMAD.MOV.U32 R13, RZ, RZ, R24 ;  /* 0x000000ffff0d7224 */ /* 0x000fe400078e0018 */
[----:B------:R-:W-:Y:S01]  /*102d0*/  IMAD.MOV.U32 R12, RZ, RZ, 0x4 ;  /* 0x00000004ff0c7424 */ /* 0x000fe200078e00ff */
[----:B------:R-:W-:-:S07]  /*102e0*/  MOV R2, R14 ;  /* 0x0000000e00027202 */ /* 0x000fce0000000f00 */
[----:B------:R-:W-:Y:S05]  /*102f0*/  WARPSYNC.COLLECTIVE R15, `(.L_x_383) ;  /* 0x000000000f087348 */ /* 0x000fea0003c00000 */
[----:B------:R0:W1:Y:S02]  /*10300*/  SHFL.IDX P6, R14, R13, R12, R11 ;  /* 0x0000000c0d0e7389 */ /* 0x00006400000c000b */
[----:B01----:R-:W-:Y:S01]  /*10310*/  ENDCOLLECTIVE ;  /* 0x000000000000791b */ /* 0x003fe20003800000 */
.L_x_383:
        /* <DEDUP_REMOVED lines=14> */
.L_x_384:
[----:B------:R-:W-:Y:S01]  /*10400*/  MOV R13, R24 ;  /* 0x00000018000d7202 */ /* 0x000fe20000000f00 */
[----:B------:R-:W-:Y:S02]  /*10410*/  IMAD.MOV.U32 R12, RZ, RZ, 0x5 ;  /* 0x00000005ff0c7424 */ /* 0x000fe400078e00ff */
[----:B------:R-:W-:-:S07]  /*10420*/  IMAD.MOV.U32 R2, RZ, RZ, R14 ;  /* 0x000000ffff027224 */ /* 0x000fce00078e000e */
[----:B------:R-:W-:Y:S05]  /*10430*/  WARPSYNC.COLLECTIVE R15, `(.L_x_385) ;  /* 0x000000000f087348 */ /* 0x000fea0003c00000 */
[----:B------:R0:W1:Y:S02]  /*10440*/  SHFL.IDX P6, R14, R13, R12, R11 ;  /* 0x0000000c0d0e7389 */ /* 0x00006400000c000b */
[----:B01----:R-:W-:Y:S01]  /*10450*/  ENDCOLLECTIVE ;  /* 0x000000000000791b */ /* 0x003fe20003800000 */
.L_x_385:
[----:B------:R-:W-:-:S05]  /*10460*/  IADD3 R2, P2, R2, R0, RZ ;  /* 0x0000000002027210 */ /* 0x000fca0007f5e0ff */
[----:B------:R-:W-:Y:S01]  /*10470*/  IMAD.X R3, RZ, RZ, R3, P2 ;  /* 0x000000ffff037224 */ /* 0x000fe200010e0603 */
[----:B------:R-:W-:Y:S01]  /*10480*/  ISETP.LT.OR P2, PT, R6, 0x41, !P1 ;  /* 0x000000410600780c */ /* 0x000fe20004f41670 */
[----:B------:R-:W-:-:S12]  /*10490*/  IMAD.MOV.U32 R13, RZ, RZ, R23 ;  /* 0x000000ffff0d7224 */ /* 0x000fd800078e0017 */
[----:B------:R-:W-:Y:S01]  /*104a0*/  @!PT LDS RZ, [RZ] ;  /* 0x00000000fffff984 */ /* 0x000fe20000000800 */
[----:B------:R-:W-:Y:S01]  /*104b0*/  @!PT LDS RZ, [RZ] ;  /* 0x00000000fffff984 */ /* 0x000fe20000000800 */
[----:B------:R-:W-:Y:S01]  /*104c0*/  @!PT LDS RZ, [RZ] ;  /* 0x00000000fffff984 */ /* 0x000fe20000000800 */
[----:B------:R0:W-:Y:S01]  /*104d0*/  LDGSTS.E.BYPASS.LTC128B.128 [R5+0x2400], desc[UR36][R2.64], !P2 ;  /* 0x0240000002057fae */ /* 0x0001e2000d101d64 */
[----:B------:R-:W-:Y:S01]  /*104e0*/  ISETP.LT.OR P2, PT, R6, 0x41, !P0 ;  /* 0x000000410600780c */ /* 0x000fe20004741670 */
[----:B------:R-:W-:-:S12]  /*104f0*/  IMAD.MOV.U32 R24, RZ, RZ, R14 ;  /* 0x000000ffff187224 */ /* 0x000fd800078e000e */
[----:B0-----:R-:W-:Y:S05]  /*10500*/  WARPSYNC.COLLECTIVE R15, `(.L_x_386) ;  /* 0x000000000f087348 */ /* 0x001fea0003c00000 */
[----:B------:R1:W2:Y:S02]  /*10510*/  SHFL.IDX P6, R14, R13, R12, R11 ;  /* 0x0000000c0d0e7389 */ /* 0x0002a400000c000b */
[----:B012---:R-:W-:Y:S01]  /*10520*/  ENDCOLLECTIVE ;  /* 0x000000000000791b */ /* 0x007fe20003800000 */
.L_x_386:
[----:B------:R-:W-:Y:S01]  /*10530*/  @!PT LDS RZ, [RZ] ;  /* 0x00000000fffff984 */ /* 0x000fe20000000800 */
[----:B------:R-:W-:Y:S01]  /*10540*/  @!PT LDS RZ, [RZ] ;  /* 0x00000000fffff984 */ /* 0x000fe20000000800 */
[----:B------:R-:W-:Y:S01]  /*10550*/  @!PT LDS RZ, [RZ] ;  /* 0x00000000fffff984 */ /* 0x000fe20000000800 */
[----:B------:R0:W-:Y:S02]  /*10560*/  LDGSTS.E.BYPASS.LTC128B.128 [R5+0x5400], desc[UR36][R2.64+0x80], !P2 ;  /* 0x0540008002057fae */ /* 0x0001e4000d101d64 */
[----:B0-----:R-:W-:Y:S01]  /*10570*/  MOV R2, R14 ;  /* 0x0000000e00027202 */ /* 0x001fe20000000f00 */
[----:B------:R-:W-:Y:S06]  /*10580*/  BRA `(.L_x_387) ;  /* 0xffffffc000687947 */ /* 0x000fec000383ffff */
.L_x_290:
[----:B0-----:R0:W1:Y:S02]  /*10590*/  SYNCS.PHASECHK.TRANS64.TRYWAIT P0, [R0+URZ+0x2a860], R3 ;  /* 0x02a86003000075a7 */ /* 0x001064000800017f */
[----:B-1----:R-:W-:Y:S05]  /*105a0*/  @!P0 NANOSLEEP.SYNCS 0x989680 ;  /* 0x009896800000895d */ /* 0x002fea0003900000 */
[----:B------:R-:W1:Y:S02]  /*105b0*/  @!P0 SYNCS.PHASECHK.TRANS64 P0, [R0+URZ+0x2a860], R3 ;  /* 0x02a86003000085a7 */ /* 0x000e64000800007f */
[----:B-1----:R-:W-:Y:S05]  /*105c0*/  @!P0 BRA `(.L_x_290) ;  /* 0xfffffffc00f08947 */ /* 0x002fea000383ffff */
[----:B------:R-:W-:Y:S05]  /*105d0*/  BRA `(.L_x_388) ;  /* 0xffffffc400887947 */ /* 0x000fea000383ffff */
.L_x_291:
[----:B------:R-:W-:Y:S01]  /*105e0*/  BSSY B0, `(.L_x_389) ;  /* 0x0000008000007945 */ /* 0x000fe20003800000 */
[----:B------:R-:W-:Y:S01]  /*105f0*/  IMAD.MOV.U32 R13, RZ, RZ, R24 ;  /* 0x000000ffff0d7224 */ /* 0x000fe200078e0018 */
[----:B------:R-:W-:Y:S01]  /*10600*/  MOV R15, 0xffffffff ;  /* 0xffffffff000f7802 */ /* 0x000fe20000000f00 */
[----:B------:R-:W-:Y:S02]  /*10610*/  IMAD.MOV.U32 R12, RZ, RZ, RZ ;  /* 0x000000ffff0c7224 */ /* 0x000fe400078e00ff */
[----:B------:R-:W-:-:S07]  /*10620*/  IMAD.MOV.U32 R11, RZ, RZ, 0x181f ;  /* 0x0000181fff0b7424 */ /* 0x000fce00078e00ff */
[----:B0-----:R-:W-:Y:S05]  /*10630*/  WARPSYNC.COLLECTIVE R15, `(.L_x_390) ;  /* 0x000000000f087348 */ /* 0x001fea0003c00000 */
[----:B------:R1:W2:Y:S02]  /*10640*/  SHFL.IDX P6, R14, R13, R12, R11 ;  /* 0x0000000c0d0e7389 */ /* 0x0002a400000c000b */
[----:B012---:R-:W-:Y:S01]  /*10650*/  ENDCOLLECTIVE ;  /* 0x000000000000791b */ /* 0x007fe20003800000 */
.L_x_390:
[----:B------:R-:W-:Y:S05]  /*10660*/  BSYNC B0 ;  /* 0x0000000000007941 */ /* 0x000fea0003800000 */
.L_x_389:
[----:B------:R-:W0:Y:S01]  /*10670*/  S2R R4, SR_TID.X ;  /* 0x0000000000047919 */ /* 0x000e220000002100 */
[----:B------:R-:W-:Y:S01]  /*10680*/  IMAD.MOV.U32 R13, RZ, RZ, R23 ;  /* 0x000000ffff0d7224 */ /* 0x000fe200078e0017 */
[----:B------:R-:W-:Y:S01]  /*10690*/  MOV R11, 0x181f ;  /* 0x0000181f000b7802 */ /* 0x000fe20000000f00 */
[----:B------:R-:W-:Y:S01]  /*106a0*/  IMAD.MOV.U32 R12, RZ, RZ, RZ ;  /* 0x000000ffff0c7224 */ /* 0x000fe200078e00ff */
[C---:B------:R-:W-:Y:S01]  /*106b0*/  LOP3.LUT R2, R29.reuse, 0x1, RZ, 0xc0, !PT ;  /* 0x000000011d027812 */ /* 0x040fe200078ec0ff */
[----:B------:R-:W-:Y:S01]  /*106c0*/  IMAD.MOV.U32 R15, RZ, RZ, -0x1 ;  /* 0xffffffffff0f7424 */ /* 0x000fe200078e00ff */
[----:B------:R-:W-:Y:S01]  /*106d0*/  LOP3.LUT P0, RZ, R29, 0x2, RZ, 0xc0, !PT ;  /* 0x000000021dff7812 */ /* 0x000fe2000780c0ff */
[----:B------:R-:W-:Y:S01]  /*106e0*/  IMAD.MOV.U32 R3, RZ, RZ, R14 ;  /* 0x000000ffff037224 */ /* 0x000fe200078e000e */
[----:B------:R-:W-:-:S13]  /*106f0*/  ISETP.NE.U32.AND P1, PT, R2, 0x1, PT ;  /* 0x000000010200780c */ /* 0x000fda0003f25070 */
[----:B0-----:R-:W-:Y:S05]  /*10700*/  WARPSYNC.COLLECTIVE R15, `(.L_x_391) ;  /* 0x000000000f087348 */ /* 0x001fea0003c00000 */
[----:B------:R1:W2:Y:S02]  /*10710*/  SHFL.IDX P6, R14, R13, R12, R11 ;  /* 0x0000000c0d0e7389 */ /* 0x0002a400000c000b */
[----:B012---:R-:W-:Y:S01]  /*10720*/  ENDCOLLECTIVE ;  /* 0x000000000000791b */ /* 0x007fe20003800000 */
.L_x_391:
[C---:B------:R-:W-:Y:S02]  /*10730*/  ISETP.LT.OR P4, PT, R5.reuse, 0x1, !P0 ;  /* 0x000000010500780c */ /* 0x040fe40004781670 */
[----:B------:R-:W-:Y:S01]  /*10740*/  ISETP.LT.OR P3, PT, R5, 0x1, P1 ;  /* 0x000000010500780c */ /* 0x000fe20000f61670 */
[----:B------:R-:W-:Y:S02]  /*10750*/  IMAD.MOV.U32 R13, RZ, RZ, R24 ;  /* 0x000000ffff0d7224 */ /* 0x000fe400078e0018 */
[----:B------:R-:W-:Y:S02]  /*10760*/  IMAD.MOV.U32 R12, RZ, RZ, 0x1 ;  /* 0x00000001ff0c7424 */ /* 0x000fe400078e00ff */
[----:B------:R-:W-:-:S05]  /*10770*/  IMAD.SHL.U32 R4, R4, 0x8, RZ ;  /* 0x0000000804047824 */ /* 0x000fca00078e00ff */
[----:B------:R-:W-:-:S05]  /*10780*/  LOP3.LUT R4, R4, 0x38, RZ, 0xc0, !PT ;  /* 0x0000003804047812 */ /* 0x000fca00078ec0ff */
[----:B------:R-:W-:Y:S02]  /*10790*/  IMAD.SHL.U32 R6, R4, 0x2, RZ ;  /* 0x0000000204067824 */ /* 0x000fe400078e00ff */
[----:B------:R-:W-:-:S03]  /*107a0*/  IMAD R4, R7, 0x2, R22 ;  /* 0x0000000207047824 */ /* 0x000fc600078e0216 */
[----:B------:R-:W-:-:S13]  /*107b0*/  IADD3 R2, P2, R14, R6, RZ ;  /* 0x000000060e027210 */ /* 0x000fda0007f5e0ff */
[----:B------:R-:W-:Y:S05]  /*107c0*/  WARPSYNC.COLLECTIVE R15, `(.L_x_392) ;  /* 0x000000000f087348 */ /* 0x000fea0003c00000 */
[----:B------:R0:W1:Y:S02]  /*107d0*/  SHFL.IDX P6, R14, R13, R12, R11 ;  /* 0x0000000c0d0e7389 */ /* 0x00006400000c000b */
[----:B01----:R-:W-:Y:S01]  /*107e0*/  ENDCOLLECTIVE ;  /* 0x000000000000791b */ /* 0x003fe20003800000 */
.L_x_392:
[----:B------:R-:W-:-:S05]  /*107f0*/  IADD3.X R3, RZ, R3, RZ, P2, !PT ;  /* 0x00000003ff037210 */ /* 0x000fca00017fe4ff */
[----:B------:R-:W-:Y:S01]  /*10800*/  @!PT LDS RZ, [RZ] ;  /* 0x00000000fffff984 */ /* 0x000fe20000000800 */
[----:B------:R-:W-:Y:S01]  /*10810*/  @!PT LDS RZ, [RZ] ;  /* 0x00000000fffff984 */ /* 0x000fe20000000800 */
[----:B------:R-:W-:Y:S01]  /*10820*/  @!PT LDS RZ, [RZ] ;  /* 0x00000000fffff984 */ /* 0x000fe20000000800 */
[----:B------:R0:W-:Y:S01]  /*10830*/  LDGSTS.E.BYPASS.LTC128B.128 [R4+0x400], desc[UR36][R2.64], !P3 ;  /* 0x0040000002047fae */ /* 0x0001e2000d901d64 */
[----:B------:R-:W-:-:S03]  /*10840*/  ISETP.LT.OR P3, PT, R5, 0x11, P1 ;  /* 0x000000110500780c */ /* 0x000fc60000f61670 */
[----:B------:R0:W-:Y:S01]  /*10850*/  LDGSTS.E.BYPASS.LTC128B.128 [R4+0x3400], desc[UR36][R2.64+0x80], !P4 ;  /* 0x0340008002047fae */ /* 0x0001e2000e101d64 */
[----:B------:R-:W-:Y:S01]  /*10860*/  ISETP.LT.OR P4, PT, R5, 0x11, !P0 ;  /* 0x000000110500780c */ /* 0x000fe20004781670 */
[----:B------:R-:W-:Y:S01]  /*10870*/  IMAD.MOV.U32 R13, RZ, RZ, R23 ;  /* 0x000000ffff0d7224 */ /* 0x000fe200078e0017 */
[----:B------:R-:W-:-:S11]  /*10880*/  MOV R8, R14 ;  /* 0x0000000e00087202 */ /* 0x000fd60000000f00 */
[----:B0-----:R-:W-:Y:S05]  /*10890*/  WARPSYNC.COLLECTIVE R15, `(.L_x_393) ;  /* 0x000000000f087348 */ /* 0x001fea0003c00000 */
[----:B------:R1:W2:Y:S02]  /*108a0*/  SHFL.IDX P6, R14, R13, R12, R11 ;  /* 0x0000000c0d0e7389 */ /* 0x0002a400000c000b */
[----:B012---:R-:W-:Y:S01]  /*108b0*/  ENDCOLLECTIVE ;  /* 0x000000000000791b */ /* 0x007fe20003800000 */
.L_x_393:
[----:B------:R-:W-:Y:S01]  /*108c0*/  IMAD.MOV.U32 R13, RZ, RZ, R24 ;  /* 0x000000ffff0d7224 */ /* 0x000fe200078e0018 */
[----:B------:R-:W-:Y:S02]  /*108d0*/  MOV R12, 0x2 ;  /* 0x00000002000c7802 */ /* 0x000fe40000000f00 */
[----:B------:R-:W-:-:S13]  /*108e0*/  IADD3 R2, P2, R14, R6, RZ ;  /* 0x000000060e027210 */ /* 0x000fda0007f5e0ff */
[----:B------:R-:W-:Y:S05]  /*108f0*/  WARPSYNC.COLLECTIVE R15, `(.L_x_394) ;  /* 0x000000000f087348 */ /* 0x000fea0003c00000 */
[----:B------:R0:W1:Y:S02]  /*10900*/  SHFL.IDX P6, R14, R13, R12, R11 ;  /* 0x0000000c0d0e7389 */ /* 0x00006400000c000b */
[----:B01----:R-:W-:Y:S01]  /*10910*/  ENDCOLLECTIVE ;  /* 0x000000000000791b */ /* 0x003fe20003800000 */
.L_x_394:
[----:B------:R-:W-:-:S05]  /*10920*/  IMAD.X R3, RZ, RZ, R8, P2 ;  /* 0x000000ffff037224 */ /* 0x000fca00010e0608 */
[----:B------:R-:W-:Y:S01]  /*10930*/  @!PT LDS RZ, [RZ] ;  /* 0x00000000fffff984 */ /* 0x000fe20000000800 */
[----:B------:R-:W-:Y:S01]  /*10940*/  @!PT LDS RZ, [RZ] ;  /* 0x00000000fffff984 */ /* 0x000fe20000000800 */
[----:B------:R-:W-:Y:S01]  /*10950*/  @!PT LDS RZ, [RZ] ;  /* 0x00000000fffff984 */ /* 0x000fe20000000800 */
[----:B------:R0:W-:Y:S01]  /*10960*/  LDGSTS.E.BYPASS.LTC128B.128 [R4+0xc00], desc[UR36][R2.64], !P3 ;  /* 0x00c0000002047fae */ /* 0x0001e2000d901d64 */
[----:B------:R-:W-:-:S03]  /*10970*/  ISETP.LT.OR P3, PT, R5, 0x21, P1 ;  /* 0x000000210500780c */ /* 0x000fc60000f61670 */
[----:B------:R0:W-:Y:S01]  /*10980*/  LDGSTS.E.BYPASS.LTC128B.128 [R4+0x3c00], desc[UR36][R2.64+0x80], !P4 ;  /* 0x03c0008002047fae */ /* 0x0001e2000e101d64 */
[----:B------:R-:W-:Y:S01]  /*10990*/  ISETP.LT.OR P4, PT, R5, 0x21, !P0 ;  /* 0x000000210500780c */ /* 0x000fe20004781670 */
[----:B------:R-:W-:Y:S02]  /*109a0*/  IMAD.MOV.U32 R13, RZ, RZ, R23 ;  /* 0x000000ffff0d7224 */ /* 0x000fe400078e0017 */
[----:B------:R-:W-:-:S10]  /*109b0*/  IMAD.MOV.U32 R7, RZ, RZ, R14 ;  /* 0x000000ffff077224 */ /* 0x000fd400078e000e */
[----:B0-----:R-:W-:Y:S05]  /*109c0*/  WARPSYNC.COLLECTIVE R15, `(.L_x_395) ;  /* 0x000000000f087348 */ /* 0x001fea0003c00000 */
[----:B------:R1:W2:Y:S02]  /*109d0*/  SHFL.IDX P6, R14, R13, R12, R11 ;  /* 0x0000000c0d0e7389 */ /* 0x0002a400000c000b */
[----:B012---:R-:W-:Y:S01]  /*109e0*/  ENDCOLLECTIVE ;  /* 0x000000000000791b */ /* 0x007fe20003800000 */
.L_x_395:
[----:B------:R-:W-:Y:S02]  /*109f0*/  IMAD.MOV.U32 R13, RZ, RZ, R24 ;  /* 0x000000ffff0d7224 */ /* 0x000fe400078e0018 */
[----:B------:R-:W-:Y:S02]  /*10a00*/  IMAD.MOV.U32 R12, RZ, RZ, 0x3 ;  /* 0x00000003ff0c7424 */ /* 0x000fe400078e00ff */
[----:B------:R-:W-:-:S07]  /*10a10*/  IMAD.MOV.U32 R9, RZ, RZ, R14 ;  /* 0x000000ffff097224 */ /* 0x000fce00078e000e */
[----:B------:R-:W-:Y:S05]  /*10a20*/  WARPSYNC.COLLECTIVE R15, `(.L_x_396) ;  /* 0x000000000f087348 */ /* 0x000fea0003c00000 */
[----:B------:R0:W1:Y:S02]  /*10a30*/  SHFL.IDX P6, R14, R13, R12, R11 ;  /* 0x0000000c0d0e7389 */ /* 0x00006400000c000b */
[----:B01----:R-:W-:Y:S01]  /*10a40*/  ENDCOLLECTIVE ;  /* 0x000000000000791b */ /* 0x003fe20003800000 */
.L_x_396:
[----:B------:R-:W-:-:S04]  /*10a50*/  IADD3 R2, P2, R9, R6, RZ ;  /* 0x0000000609027210 */ /* 0x000fc80007f5e0ff */
[----:B------:R-:W-:-:S05]  /*10a60*/  IADD3.X R3, RZ, R7, RZ, P2, !PT ;  /* 0x00000007ff037210 */ /* 0x000fca00017fe4ff */
[----:B------:R-:W-:Y:S01]  /*10a70*/  @!PT LDS RZ, [RZ] ;  /* 0x00000000fffff984 */ /* 0x000fe20000000800 */
[----:B------:R-:W-:Y:S01]  /*10a80*/  @!PT LDS RZ, [RZ] ;  /* 0x00000000fffff984 */ /* 0x000fe20000000800 */
[----:B------:R-:W-:Y:S01]  /*10a90*/  @!PT LDS RZ, [RZ] ;  /* 0x00000000fffff984 */ /* 0x000fe20000000800 */
[----:B------:R0:W-:Y:S01]  /*10aa0*/  LDGSTS.E.BYPASS.LTC128B.128 [R4+0x1400], desc[UR36][R2.64], !P3 ;  /* 0x0140000002047fae */ /* 0x0001e2000d901d64 */
[C---:B------:R-:W-:Y:S02]  /*10ab0*/  ISETP.LT.OR P3, PT, R5.reuse, 0x31, P1 ;  /* 0x000000310500780c */ /* 0x040fe40000f61670 */
[----:B------:R-:W-:Y:S01]  /*10ac0*/  MOV R13, R23 ;  /* 0x00000017000d7202 */ /* 0x000fe20000000f00 */
[----:B------:R0:W-:Y:S01]  /*10ad0*/  LDGSTS.E.BYPASS.LTC128B.128 [R4+0x4400], desc[UR36][R2.64+0x80], !P4 ;  /* 0x0440008002047fae */ /* 0x0001e2000e101d64 */
[----:B------:R-:W-:Y:S01]  /*10ae0*/  ISETP.LT.OR P4, PT, R5, 0x31, !P0 ;  /* 0x000000310500780c */ /* 0x000fe20004781670 */
[----:B------:R-:W-:-:S12]  /*10af0*/  IMAD.MOV.U32 R8, RZ, RZ, R14 ;  /* 0x000000ffff087224 */ /* 0x000fd800078e000e */
[----:B0-----:R-:W-:Y:S05]  /*10b00*/  WARPSYNC.COLLECTIVE R15, `(.L_x_397) ;  /* 0x000000000f087348 */ /* 0x001fea0003c00000 */
[----:B------:R1:W2:Y:S02]  /*10b10*/  SHFL.IDX P6, R14, R13, R12, R11 ;  /* 0x0000000c0d0e7389 */ /* 0x0002a400000c000b */
[----:B012---:R-:W-:Y:S01]  /*10b20*/  ENDCOLLECTIVE ;  /* 0x000000000000791b */ /* 0x007fe20003800000 */
.L_x_397:
[----:B------:R-:W-:Y:S02]  /*10b30*/  IMAD.MOV.U32 R13, RZ, RZ, R24 ;  /* 0x000000ffff0d7224 */ /* 0x000fe400078e0018 */
[----:B------:R-:W-:Y:S01]  /*10b40*/  IMAD.MOV.U32 R12, RZ, RZ, 0x4 ;  /* 0x00000004ff0c7424 */ /* 0x000fe200078e00ff */
[----:B------:R-:W-:-:S13]  /*10b50*/  IADD3 R2, P2, R14, R6, RZ ;  /* 0x000000060e027210 */ /* 0x000fda0007f5e0ff */
[----:B------:R-:W-:Y:S05]  /*10b60*/  WARPSYNC.COLLECTIVE R15, `(.L_x_398) ;  /* 0x000000000f087348 */ /* 0x000fea0003c00000 */
[----:B------:R0:W1:Y:S02]  /*10b70*/  SHFL.IDX P6, R14, R13, R12, R11 ;  /* 0x0000000c0d0e7389 */ /* 0x00006400000c000b */
[----:B01----:R-:W-:Y:S01]  /*10b80*/  ENDCOLLECTIVE ;  /* 0x000000000000791b */ /* 0x003fe20003800000 */
.L_x_398:
        /* <DEDUP_REMOVED lines=13> */
.L_x_399:
[----:B------:R-:W-:Y:S01]  /*10c60*/  MOV R13, R24 ;  /* 0x00000018000d7202 */ /* 0x000fe20000000f00 */
[----:B------:R-:W-:Y:S02]  /*10c70*/  IMAD.MOV.U32 R12, RZ, RZ, 0x5 ;  /* 0x00000005ff0c7424 */ /* 0x000fe400078e00ff */
[----:B------:R-:W-:-:S07]  /*10c80*/  IMAD.MOV.U32 R9, RZ, RZ, R14 ;  /* 0x000000ffff097224 */ /* 0x000fce00078e000e */
[----:B------:R-:W-:Y:S05]  /*10c90*/  WARPSYNC.COLLECTIVE R15, `(.L_x_400) ;  /* 0x000000000f087348 */ /* 0x000fea0003c00000 */
[----:B------:R0:W1:Y:S02]  /*10ca0*/  SHFL.IDX P6, R14, R13, R12, R11 ;  /* 0x0000000c0d0e7389 */ /* 0x00006400000c000b */
[----:B01----:R-:W-:Y:S01]  /*10cb0*/  ENDCOLLECTIVE ;  /* 0x000000000000791b */ /* 0x003fe20003800000 */
.L_x_400:
[----:B------:R-:W-:-:S05]  /*10cc0*/  IADD3 R2, P2, R9, R6, RZ ;  /* 0x0000000609027210 */ /* 0x000fca0007f5e0ff */
[----:B------:R-:W-:-:S05]  /*10cd0*/  IMAD.X R3, RZ, RZ, R7, P2 ;  /* 0x000000ffff037224 */ /* 0x000fca00010e0607 */
[----:B------:R-:W-:Y:S01]  /*10ce0*/  @!PT LDS RZ, [RZ] ;  /* 0x00000000fffff984 */ /* 0x000fe20000000800 */
[----:B------:R-:W-:Y:S01]  /*10cf0*/  @!PT LDS RZ, [RZ] ;  /* 0x00000000fffff984 */ /* 0x000fe20000000800 */
[----:B------:R-:W-:Y:S01]  /*10d00*/  @!PT LDS RZ, [RZ] ;  /* 0x00000000fffff984 */ /* 0x000fe20000000800 */
[----:B------:R0:W-:Y:S01]  /*10d10*/  LDGSTS.E.BYPASS.LTC128B.128 [R4+0x2400], desc[UR36][R2.64], !P3 ;  /* 0x0240000002047fae */ /* 0x0001e2000d901d64 */
[----:B------:R-:W-:-:S03]  /*10d20*/  IMAD.MOV.U32 R13, RZ, RZ, R23 ;  /* 0x000000ffff0d7224 */ /* 0x000fc600078e0017 */
[----:B------:R0:W-:Y:S01]  /*10d30*/  LDGSTS.E.BYPASS.LTC128B.128 [R4+0x5400], desc[UR36][R2.64+0x80], !P4 ;  /* 0x0540008002047fae */ /* 0x0001e2000e101d64 */
[----:B------:R-:W-:-:S07]  /*10d40*/  IMAD.MOV.U32 R24, RZ, RZ, R14 ;  /* 0x000000ffff187224 */ /* 0x000fce00078e000e */
[----:B0-----:R-:W-:Y:S05]  /*10d50*/  WARPSYNC.COLLECTIVE R15, `(.L_x_401) ;  /* 0x000000000f087348 */ /* 0x001fea0003c00000 */
[----:B------:R1:W2:Y:S02]  /*10d60*/  SHFL.IDX P6, R14, R13, R12, R11 ;  /* 0x0000000c0d0e7389 */ /* 0x0002a400000c000b */
[----:B012---:R-:W-:Y:S01]  /*10d70*/  ENDCOLLECTIVE ;  /* 0x000000000000791b */ /* 0x007fe20003800000 */
.L_x_401:
[----:B------:R-:W-:Y:S05]  /*10d80*/  BRA `(.L_x_402) ;  /* 0xffffffc000847947 */ /* 0x000fea000383ffff */
.L_x_296:
[----:B------:R-:W-:Y:S01]  /*10d90*/  BSSY B0, `(.L_x_403) ;  /* 0x0000008000007945 */ /* 0x000fe20003800000 */
[----:B------:R-:W-:Y:S01]  /*10da0*/  MOV R13, R16 ;  /* 0x00000010000d7202 */ /* 0x000fe20000000f00 */
[----:B------:R-:W-:Y:S02]  /*10db0*/  IMAD.MOV.U32 R12, RZ, RZ, RZ ;  /* 0x000000ffff0c7224 */ /* 0x000fe400078e00ff */
[----:B------:R-:W-:Y:S02]  /*10dc0*/  IMAD.MOV.U32 R11, RZ, RZ, 0x1f ;  /* 0x0000001fff0b7424 */ /* 0x000fe400078e00ff */
[----:B------:R-:W-:-:S07]  /*10dd0*/  IMAD.MOV.U32 R15, RZ, RZ, -0x1 ;  /* 0xffffffffff0f7424 */ /* 0x000fce00078e00ff */
[----:B0-----:R-:W-:Y:S05]  /*10de0*/  WARPSYNC.COLLECTIVE R15, `(.L_x_404) ;  /* 0x000000000f087348 */ /* 0x001fea0003c00000 */
[----:B------:R1:W2:Y:S02]  /*10df0*/  SHFL.IDX P6, R14, R13, R12, R11 ;  /* 0x0000000c0d0e7389 */ /* 0x0002a400000c000b */
[----:B012---:R-:W-:Y:S01]  /*10e00*/  ENDCOLLECTIVE ;  /* 0x000000000000791b */ /* 0x007fe20003800000 */
.L_x_404:
[----:B------:R-:W-:Y:S05]  /*10e10*/  BSYNC B0 ;  /* 0x0000000000007941 */ /* 0x000fea0003800000 */
.L_x_403:
[----:B------:R-:W-:Y:S01]  /*10e20*/  IMAD.MOV.U32 R13, RZ, RZ, R16 ;  /* 0x000000ffff0d7224 */ /* 0x000fe200078e0010 */
[----:B------:R-:W-:Y:S01]  /*10e30*/  MOV R15, 0xffffffff ;  /* 0xffffffff000f7802 */ /* 0x000fe20000000f00 */
[----:B------:R-:W-:Y:S01]  /*10e40*/  IMAD.MOV.U32 R12, RZ, RZ, 0x1 ;  /* 0x00000001ff0c7424 */ /* 0x000fe200078e00ff */
[----:B------:R-:W-:Y:S01]  /*10e50*/  MOV R5, R14 ;  /* 0x0000000e00057202 */ /* 0x000fe20000000f00 */
[----:B------:R-:W-:Y:S02]  /*10e60*/  IMAD.MOV.U32 R11, RZ, RZ, 0x1f ;  /* 0x0000001fff0b7424 */ /* 0x000fe400078e00ff */
[----:B------:R-:W-:-:S07]  /*10e70*/  IMAD.IADD R7, R19, 0x1, R8 ;  /* 0x0000000113077824 */ /* 0x000fce00078e0208 */
[----:B------:R-:W-:Y:S05]  /*10e80*/  WARPSYNC.COLLECTIVE R15, `(.L_x_405) ;  /* 0x000000000f087348 */ /* 0x000fea0003c00000 */
[----:B------:R0:W1:Y:S02]  /*10e90*/  SHFL.IDX P6, R14, R13, R12, R11 ;  /* 0x0000000c0d0e7389 */ /* 0x00006400000c000b */
[----:B01----:R-:W-:Y:S01]  /*10ea0*/  ENDCOLLECTIVE ;  /* 0x000000000000791b */ /* 0x003fe20003800000 */
.L_x_405:
[----:B------:R-:W-:Y:S02]  /*10eb0*/  ULDC UR4, c[0x0][0xc3c] ;  /* 0x00030f0000047ab9 */ /* 0x000fe40000000800 */
[----:B------:R-:W-:-:S13]  /*10ec0*/  ISETP.GE.OR P1, PT, R7, UR4, !P0 ;  /* 0x0000000407007c0c */ /* 0x000fda000c726670 */
[----:B------:R-:W0:Y:S01]  /*10ed0*/  @!P1 LDC.64 R2, c[0x0][0xc80] ;  /* 0x00032000ff029b82 */ /* 0x000e220000000a00 */
[----:B------:R-:W-:Y:S02]  /*10ee0*/  IMAD.MOV.U32 R4, RZ, RZ, RZ ;  /* 0x000000ffff047224 */ /* 0x000fe400078e00ff */
[----:B------:R-:W-:Y:S02]  /*10ef0*/  IMAD.MOV.U32 R11, RZ, RZ, RZ ;  /* 0x000000ffff0b7224 */ /* 0x000fe400078e00ff */
[----:B------:R-:W-:Y:S02]  /*10f00*/  IMAD.MOV.U32 R0, RZ, RZ, R14 ;  /* 0x000000ffff007224 */ /* 0x000fe400078e000e */
[----:B0-----:R-:W-:-:S06]  /*10f10*/  @!P1 IMAD.WIDE R2, R7, 0x4, R2 ;  /* 0x0000000407029825 */ /* 0x001fcc00078e0202 */
[----:B------:R-:W2:Y:S01]  /*10f20*/  @!P1 LDG.E R2, desc[UR36][R2.64] ;  /* 0x0000002402029981 */ /* 0x000ea2000c1e1900 */
[C---:B------:R-:W-:Y:S02]  /*10f30*/  ISETP.GE.U32.AND P2, PT, R8.reuse, 0x2, PT ;  /* 0x000000020800780c */ /* 0x040fe40003f46070 */
[C---:B------:R-:W-:Y:S02]  /*10f40*/  ISETP.GE.U32.AND P3, PT, R8.reuse, 0x4, PT ;  /* 0x000000040800780c */ /* 0x040fe40003f66070 */
[C---:B------:R-:W-:Y:S02]  /*10f50*/  ISETP.GE.U32.AND P4, PT, R8.reuse, 0x8, PT ;  /* 0x000000080800780c */ /* 0x040fe40003f86070 */
[C---:B------:R-:W-:Y:S02]  /*10f60*/  ISETP.GE.U32.AND P5, PT, R8.reuse, 0x10, PT ;  /* 0x000000100800780c */ /* 0x040fe40003fa6070 */
[----:B--2---:R-:W-:Y:S02]  /*10f70*/  @!P1 MOV R4, R2 ;  /* 0x0000000200049202 */ /* 0x004fe40000000f00 */
[----:B------:R-:W-:-:S03]  /*10f80*/  ISETP.NE.AND P1, PT, R8, RZ, PT ;  /* 0x000000ff0800720c */ /* 0x000fc60003f25270 */
[----:B------:R-:W-:-:S10]  /*10f90*/  IMAD.MOV.U32 R13, RZ, RZ, R4 ;  /* 0x000000ffff0d7224 */ /* 0x000fd400078e0004 */
[----:B------:R-:W-:Y:S05]  /*10fa0*/  WARPSYNC.COLLECTIVE R15, `(.L_x_406) ;  /* 0x000000000f087348 */ /* 0x000fea0003c00000 */
[----:B------:R0:W1:Y:S02]  /*10fb0*/  SHFL.UP P6, R14, R13, R12, R11 ;  /* 0x0400000c0d0e7389 */ /* 0x00006400000c000b */
[----:B01----:R-:W-:Y:S01]  /*10fc0*/  ENDCOLLECTIVE ;  /* 0x000000000000791b */ /* 0x003fe20003800000 */
.L_x_406:
[----:B------:R-:W-:Y:S01]  /*10fd0*/  IMAD.MOV.U32 R12, RZ, RZ, 0x2 ;  /* 0x00000002ff0c7424 */ /* 0x000fe200078e00ff */
[----:B------:R-:W-:-:S05]  /*10fe0*/  SEL R7, R14, RZ, P1 ;  /* 0x000000ff0e077207 */ /* 0x000fca0000800000 */
[----:B------:R-:W-:-:S05]  /*10ff0*/  IMAD.IADD R6, R4, 0x1, R7 ;  /* 0x0000000104067824 */ /* 0x000fca00078e0207 */
[----:B------:R-:W-:-:S07]  /*11000*/  MOV R13, R6 ;  /* 0x00000006000d7202 */ /* 0x000fce0000000f00 */
[----:B------:R-:W-:Y:S05]  /*11010*/  WARPSYNC.COLLECTIVE R15, `(.L_x_407) ;  /* 0x000000000f087348 */ /* 0x000fea0003c00000 */
[----:B------:R0:W1:Y:S02]  /*11020*/  SHFL.UP P6, R14, R13, R12, R11 ;  /* 0x0400000c0d0e7389 */ /* 0x00006400000c000b */
[----:B01----:R-:W-:Y:S01]  /*11030*/  ENDCOLLECTIVE ;  /* 0x000000000000791b */ /* 0x003fe20003800000 */
.L_x_407:
[----:B------:R-:W-:Y:S02]  /*11040*/  MOV R12, 0x4 ;  /* 0x00000004000c7802 */ /* 0x000fe40000000f00 */
[----:B------:R-:W-:-:S05]  /*11050*/  SEL R7, R14, RZ, P2 ;  /* 0x000000ff0e077207 */ /* 0x000fca0001000000 */
[----:B------:R-:W-:-:S04]  /*11060*/  IMAD.IADD R7, R6, 0x1, R7 ;  /* 0x0000000106077824 */ /* 0x000fc800078e0207 */
[----:B------:R-:W-:-:S07]  /*11070*/  IMAD.MOV.U32 R13, RZ, RZ, R7 ;  /* 0x000000ffff0d7224 */ /* 0x000fce00078e0007 */
[----:B------:R-:W-:Y:S05]  /*11080*/  WARPSYNC.COLLECTIVE R15, `(.L_x_408) ;  /* 0x000000000f087348 */ /* 0x000fea0003c00000 */
[----:B------:R0:W1:Y:S02]  /*11090*/  SHFL.UP P6, R14, R13, R12, R11 ;  /* 0x0400000c0d0e7389 */ /* 0x00006400000c000b */
[----:B01----:R-:W-:Y:S01]  /*110a0*/  ENDCOLLECTIVE ;  /* 0x000000000000791b */ /* 0x003fe20003800000 */
.L_x_408:
[----:B------:R-:W-:Y:S01]  /*110b0*/  IMAD.MOV.U32 R12, RZ, RZ, 0x8 ;  /* 0x00000008ff0c7424 */ /* 0x000fe200078e00ff */
[----:B------:R-:W-:-:S05]  /*110c0*/  SEL R2, R14, RZ, P3 ;  /* 0x000000ff0e027207 */ /* 0x000fca0001800000 */
[----:B------:R-:W-:-:S04]  /*110d0*/  IMAD.IADD R2, R7, 0x1, R2 ;  /* 0x0000000107027824 */ /* 0x000fc800078e0202 */
[----:B------:R-:W-:-:S07]  /*110e0*/  IMAD.MOV.U32 R13, RZ, RZ, R2 ;  /* 0x000000ffff0d7224 */ /* 0x000fce00078e0002 */
[----:B------:R-:W-:Y:S05]  /*110f0*/  WARPSYNC.COLLECTIVE R15, `(.L_x_409) ;  /* 0x000000000f087348 */ /* 0x000fea0003c00000 */
[----:B------:R0:W1:Y:S02]  /*11100*/  SHFL.UP P6, R14, R13, R12, R11 ;  /* 0x0400000c0d0e7389 */ /* 0x00006400000c000b */
[----:B01----:R-:W-:Y:S01]  /*11110*/  ENDCOLLECTIVE ;  /* 0x000000000000791b */ /* 0x003fe20003800000 */
.L_x_409:
[----:B------:R-:W-:Y:S01]  /*11120*/  IMAD.MOV.U32 R12, RZ, RZ, 0x10 ;  /* 0x00000010ff0c7424 */ /* 0x000fe200078e00ff */
[----:B------:R-:W-:-:S04]  /*11130*/  SEL R3, R14, RZ, P4 ;  /* 0x000000ff0e037207 */ /* 0x000fc80002000000 */
[----:B------:R-:W-:-:S05]  /*11140*/  IADD3 R3, R2, R3, RZ ;  /* 0x0000000302037210 */ /* 0x000fca0007ffe0ff */
[----:B------:R-:W-:-:S07]  /*11150*/  IMAD.MOV.U32 R13, RZ, RZ, R3 ;  /* 0x000000ffff0d7224 */ /* 0x000fce00078e0003 */
[----:B------:R-:W-:Y:S05]  /*11160*/  WARPSYNC.COLLECTIVE R15, `(.L_x_410) ;  /* 0x000000000f087348 */ /* 0x000fea0003c00000 */
[----:B------:R0:W1:Y:S02]  /*11170*/  SHFL.UP P6, R14, R13, R12, R11 ;  /* 0x0400000c0d0e7389 */ /* 0x00006400000c000b */
[----:B01----:R-:W-:Y:S01]  /*11180*/  ENDCOLLECTIVE ;  /* 0x000000000000791b */ /* 0x003fe20003800000 */
.L_x_410:
[----:B------:R-:W-:Y:S02]  /*11190*/  IMAD.MOV.U32 R12, RZ, RZ, 0x1f ;  /* 0x0000001fff0c7424 */ /* 0x000fe400078e00ff */
[----:B------:R-:W-:Y:S01]  /*111a0*/  IMAD.MOV.U32 R11, RZ, RZ, 0x1f ;  /* 0x0000001fff0b7424 */ /* 0x000fe200078e00ff */
[----:B------:R-:W-:-:S05]  /*111b0*/  SEL R6, R14, RZ, P5 ;  /* 0x000000ff0e067207 */ /* 0x000fca0002800000 */
[----:B------:R-:W-:-:S05]  /*111c0*/  IMAD.IADD R6, R3, 0x1, R6 ;  /* 0x0000000103067824 */ /* 0x000fca00078e0206 */
[----:B------:R-:W-:-:S07]  /*111d0*/  MOV R13, R6 ;  /* 0x00000006000d7202 */ /* 0x000fce0000000f00 */
[----:B------:R-:W-:Y:S05]  /*111e0*/  WARPSYNC.COLLECTIVE R15, `(.L_x_411) ;  /* 0x000000000f087348 */ /* 0x000fea0003c00000 */
[----:B------:R0:W1:Y:S02]  /*111f0*/  SHFL.IDX P6, R14, R13, R12, R11 ;  /* 0x0000000c0d0e7389 */ /* 0x00006400000c000b */
[----:B01----:R-:W-:Y:S01]  /*11200*/  ENDCOLLECTIVE ;  /* 0x000000000000791b */ /* 0x003fe20003800000 */
.L_x_411:
[----:B------:R-:W-:Y:S05]  /*11210*/  BRA `(.L_x_412) ;  /* 0xffffffc000907947 */ /* 0x000fea000383ffff */
.L_x_301:
[----:B------:R-:W-:Y:S01]  /*11220*/  BSSY B0, `(.L_x_413) ;  /* 0x0000008000007945 */ /* 0x000fe20003800000 */
[----:B-----5:R-:W-:Y:S01]  /*11230*/  IMAD.MOV.U32 R13, RZ, RZ, R4 ;  /* 0x000000ffff0d7224 */ /* 0x020fe200078e0004 */
[----:B------:R-:W-:Y:S01]  /*11240*/  MOV R12, 0x1 ;  /* 0x00000001000c7802 */ /* 0x000fe20000000f00 */
[----:B------:R-:W-:Y:S02]  /*11250*/  IMAD.MOV.U32 R11, RZ, RZ, RZ ;  /* 0x000000ffff0b7224 */ /* 0x000fe400078e00ff */
[----:B------:R-:W-:-:S07]  /*11260*/  IMAD.MOV.U32 R15, RZ, RZ, -0x1 ;  /* 0xffffffffff0f7424 */ /* 0x000fce00078e00ff */
[----:B012---:R-:W-:Y:S05]  /*11270*/  WARPSYNC.COLLECTIVE R15, `(.L_x_414) ;  /* 0x000000000f087348 */ /* 0x007fea0003c00000 */
[----:B------:R3:W4:Y:S02]  /*11280*/  SHFL.UP P6, R14, R13, R12, R11 ;  /* 0x0400000c0d0e7389 */ /* 0x00072400000c000b */
[----:B01234-:R-:W-:Y:S01]  /*11290*/  ENDCOLLECTIVE ;  /* 0x000000000000791b */ /* 0x01ffe20003800000 */
.L_x_414:
[----:B------:R-:W-:Y:S05]  /*112a0*/  BSYNC B0 ;  /* 0x0000000000007941 */ /* 0x000fea0003800000 */
.L_x_413:
[----:B------:R-:W-:Y:S01]  /*112b0*/  SEL R13, R14, RZ, P1 ;  /* 0x000000ff0e0d7207 */ /* 0x000fe20000800000 */
[----:B------:R-:W-:Y:S01]  /*112c0*/  IMAD.MOV.U32 R11, RZ, RZ, RZ ;  /* 0x000000ffff0b7224 */ /* 0x000fe200078e00ff */
[----:B------:R-:W-:Y:S01]  /*112d0*/  MOV R12, 0x2 ;  /* 0x00000002000c7802 */ /* 0x000fe20000000f00 */
[----:B------:R-:W-:Y:S02]  /*112e0*/  IMAD.MOV.U32 R15, RZ, RZ, -0x1 ;  /* 0xffffffffff0f7424 */ /* 0x000fe400078e00ff */
[----:B------:R-:W-:-:S07]  /*112f0*/  IMAD.IADD R13, R4, 0x1, R13 ;  /* 0x00000001040d7824 */ /* 0x000fce00078e020d */
[----:B------:R-:W-:Y:S05]  /*11300*/  WARPSYNC.COLLECTIVE R15, `(.L_x_415) ;  /* 0x000000000f087348 */ /* 0x000fea0003c00000 */
[----:B------:R0:W1:Y:S02]  /*11310*/  SHFL.UP P6, R14, R13, R12, R11 ;  /* 0x0400000c0d0e7389 */ /* 0x00006400000c000b */
[----:B01----:R-:W-:Y:S01]  /*11320*/  ENDCOLLECTIVE ;  /* 0x000000000000791b */ /* 0x003fe20003800000 */
.L_x_415:
[----:B------:R-:W-:Y:S01]  /*11330*/  IMAD.MOV.U32 R12, RZ, RZ, 0x4 ;  /* 0x00000004ff0c7424 */ /* 0x000fe200078e00ff */
[----:B------:R-:W-:-:S05]  /*11340*/  SEL R0, R14, RZ, P2 ;  /* 0x000000ff0e007207 */ /* 0x000fca0001000000 */
[----:B------:R-:W-:-:S05]  /*11350*/  IMAD.IADD R0, R13, 0x1, R0 ;  /* 0x000000010d007824 */ /* 0x000fca00078e0200 */
[----:B------:R-:W-:-:S07]  /*11360*/  MOV R13, R0 ;  /* 0x00000000000d7202 */ /* 0x000fce0000000f00 */
[----:B------:R-:W-:Y:S05]  /*11370*/  WARPSYNC.COLLECTIVE R15, `(.L_x_416) ;  /* 0x000000000f087348 */ /* 0x000fea0003c00000 */
[----:B------:R0:W1:Y:S02]  /*11380*/  SHFL.UP P6, R14, R13, R12, R11 ;  /* 0x0400000c0d0e7389 */ /* 0x00006400000c000b */
[----:B01----:R-:W-:Y:S01]  /*11390*/  ENDCOLLECTIVE ;  /* 0x000000000000791b */ /* 0x003fe20003800000 */
.L_x_416:
[----:B------:R-:W-:Y:S02]  /*113a0*/  MOV R12, 0x8 ;  /* 0x00000008000c7802 */ /* 0x000fe40000000f00 */
[----:B------:R-:W-:-:S05]  /*113b0*/  SEL R3, R14, RZ, P3 ;  /* 0x000000ff0e037207 */ /* 0x000fca0001800000 */
[----:B------:R-:W-:-:S04]  /*113c0*/  IMAD.IADD R2, R0, 0x1, R3 ;  /* 0x0000000100027824 */ /* 0x000fc800078e0203 */
[----:B------:R-:W-:-:S07]  /*113d0*/  IMAD.MOV.U32 R13, RZ, RZ, R2 ;  /* 0x000000ffff0d7224 */ /* 0x000fce00078e0002 */
[----:B------:R-:W-:Y:S05]  /*113e0*/  WARPSYNC.COLLECTIVE R15, `(.L_x_417) ;  /* 0x000000000f087348 */ /* 0x000fea0003c00000 */
[----:B------:R0:W1:Y:S02]  /*113f0*/  SHFL.UP P6, R14, R13, R12, R11 ;  /* 0x0400000c0d0e7389 */ /* 0x00006400000c000b */
[----:B01----:R-:W-:Y:S01]  /*11400*/  ENDCOLLECTIVE ;  /* 0x000000000000791b */ /* 0x003fe20003800000 */
.L_x_417:
[----:B------:R-:W-:Y:S01]  /*11410*/  IMAD.MOV.U32 R12, RZ, RZ, 0x10 ;  /* 0x00000010ff0c7424 */ /* 0x000fe200078e00ff */
[----:B------:R-:W-:-:S05]  /*11420*/  SEL R3, R14, RZ, P4 ;  /* 0x000000ff0e037207 */ /* 0x000fca0002000000 */
[----:B------:R-:W-:-:S04]  /*11430*/  IMAD.IADD R3, R2, 0x1, R3 ;  /* 0x0000000102037824 */ /* 0x000fc800078e0203 */
[----:B------:R-:W-:-:S07]  /*11440*/  IMAD.MOV.U32 R13, RZ, RZ, R3 ;  /* 0x000000ffff0d7224 */ /* 0x000fce00078e0003 */
[----:B------:R-:W-:Y:S05]  /*11450*/  WARPSYNC.COLLECTIVE R15, `(.L_x_418) ;  /* 0x000000000f087348 */ /* 0x000fea0003c00000 */
[----:B------:R0:W1:Y:S02]  /*11460*/  SHFL.UP P6, R14, R13, R12, R11 ;  /* 0x0400000c0d0e7389 */ /* 0x00006400000c000b */
[----:B01----:R-:W-:Y:S01]  /*11470*/  ENDCOLLECTIVE ;  /* 0x000000000000791b */ /* 0x003fe20003800000 */
.L_x_418:
[----:B------:R-:W-:Y:S02]  /*11480*/  IMAD.MOV.U32 R12, RZ, RZ, 0x1f ;  /* 0x0000001fff0c7424 */ /* 0x000fe400078e00ff */
[----:B------:R-:W-:Y:S01]  /*11490*/  IMAD.MOV.U32 R11, RZ, RZ, 0x1f ;  /* 0x0000001fff0b7424 */ /* 0x000fe200078e00ff */
[----:B------:R-:W-:-:S04]  /*114a0*/  SEL R6, R14, RZ, P5 ;  /* 0x000000ff0e067207 */ /* 0x000fc80002800000 */
[----:B------:R-:W-:-:S05]  /*114b0*/  IADD3 R6, R3, R6, RZ ;  /* 0x0000000603067210 */ /* 0x000fca0007ffe0ff */
[----:B------:R-:W-:-:S07]  /*114c0*/  IMAD.MOV.U32 R13, RZ, RZ, R6 ;  /* 0x000000ffff0d7224 */ /* 0x000fce00078e0006 */
[----:B------:R-:W-:Y:S05]  /*114d0*/  WARPSYNC.COLLECTIVE R15, `(.L_x_419) ;  /* 0x000000000f087348 */ /* 0x000fea0003c00000 */
[----:B------:R0:W1:Y:S02]  /*114e0*/  SHFL.IDX P6, R14, R13, R12, R11 ;  /* 0x0000000c0d0e7389 */ /* 0x00006400000c000b */
[----:B01----:R-:W-:Y:S01]  /*114f0*/  ENDCOLLECTIVE ;  /* 0x000000000000791b */ /* 0x003fe20003800000 */
.L_x_419:
[----:B------:R-:W-:Y:S05]  /*11500*/  BRA `(.L_x_420) ;  /* 0xffffffc000707947 */ /* 0x000fea000383ffff */
.L_x_303:
[----:B------:R-:W-:Y:S01]  /*11510*/  BSSY B0, `(.L_x_421) ;  /* 0x0000006000007945 */ /* 0x000fe20003800000 */
[----:B------:R-:W-:Y:S02]  /*11520*/  PLOP3.LUT P6, PT, P6, PT, PT, 0x8, 0x0 ;  /* 0x000000000000781c */ /* 0x000fe400037ce170 */
[----:B------:R-:W-:-:S11]  /*11530*/  MOV R15, 0xffffffff ;  /* 0xffffffff000f7802 */ /* 0x000fd60000000f00 */
[----:B01----:R-:W-:Y:S05]  /*11540*/  WARPSYNC.COLLECTIVE R15, `(.L_x_422) ;  /* 0x000000000f087348 */ /* 0x003fea0003c00000 */
[----:B------:R-:W-:Y:S01]  /*11550*/  VOTE.ANY R14, PT, P6 ;  /* 0x00000000000e7806 */ /* 0x000fe200030e0100 */
[----:B01----:R-:W-:Y:S06]  /*11560*/  ENDCOLLECTIVE ;  /* 0x000000000000791b */ /* 0x003fec0003800000 */
.L_x_422:
[----:B------:R-:W-:Y:S05]  /*11570*/  BSYNC B0 ;  /* 0x0000000000007941 */ /* 0x000fea0003800000 */
.L_x_421:
[----:B------:R-:W-:Y:S01]  /*11580*/  IMAD.MOV.U32 R2, RZ, RZ, R14 ;  /* 0x000000ffff027224 */ /* 0x000fe200078e000e */
[----:B------:R-:W-:Y:S01]  /*11590*/  MOV R11, 0x1f ;  /* 0x0000001f000b7802 */ /* 0x000fe20000000f00 */
[----:B------:R-:W-:Y:S02]  /*115a0*/  IMAD.MOV.U32 R13, RZ, RZ, R4 ;  /* 0x000000ffff0d7224 */ /* 0x000fe400078e0004 */
[----:B------:R-:W0:Y:S01]  /*115b0*/  POPC R0, R2 ;  /* 0x0000000200007309 */ /* 0x000e220000000000 */
[----:B------:R-:W-:Y:S02]  /*115c0*/  IMAD.MOV.U32 R15, RZ, RZ, -0x1 ;  /* 0xffffffffff0f7424 */ /* 0x000fe400078e00ff */
[----:B0-----:R-:W-:-:S07]  /*115d0*/  IMAD.MOV.U32 R12, RZ, RZ, R0 ;  /* 0x000000ffff0c7224 */ /* 0x001fce00078e0000 */
[----:B------:R-:W-:Y:S05]  /*115e0*/  WARPSYNC.COLLECTIVE R15, `(.L_x_423) ;  /* 0x000000000f087348 */ /* 0x000fea0003c00000 */
[----:B------:R0:W1:Y:S02]  /*115f0*/  SHFL.IDX P6, R14, R13, R12, R11 ;  /* 0x0000000c0d0e7389 */ /* 0x00006400000c000b */
[----:B01----:R-:W-:Y:S01]  /*11600*/  ENDCOLLECTIVE ;  /* 0x000000000000791b */ /* 0x003fe20003800000 */
.L_x_423:
[----:B------:R-:W-:Y:S01]  /*11610*/  IMAD.MOV.U32 R4, RZ, RZ, R14 ;  /* 0x000000ffff047224 */ /* 0x000fe200078e000e */
[----:B------:R-:W-:Y:S06]  /*11620*/  BRA `(.L_x_424) ;  /* 0xffffffc000607947 */ /* 0x000fec000383ffff */
.L_x_305:
[----:B------:R-:W-:Y:S01]  /*11630*/  BSSY B0, `(.L_x_425) ;  /* 0x0000007000007945 */ /* 0x000fe20003800000 */
[----:B------:R-:W-:Y:S01]  /*11640*/  IMAD.MOV.U32 R13, RZ, RZ, R6 ;  /* 0x000000ffff0d7224 */ /* 0x000fe200078e0006 */
[----:B------:R-:W-:Y:S01]  /*11650*/  MOV R11, 0x1f ;  /* 0x0000001f000b7802 */ /* 0x000fe20000000f00 */
[----:B------:R-:W-:-:S07]  /*11660*/  IMAD.MOV.U32 R15, RZ, RZ, -0x1 ;  /* 0xffffffffff0f7424 */ /* 0x000fce00078e00ff */
[----:B0123--:R-:W-:Y:S05]  /*11670*/  WARPSYNC.COLLECTIVE R15, `(.L_x_426) ;  /* 0x000000000f087348 */ /* 0x00ffea0003c00000 */
[----:B------:R4:W0:Y:S02]  /*11680*/  SHFL.IDX P6, R14, R13, R12, R11 ;  /* 0x0000000c0d0e7389 */ /* 0x00082400000c000b */
[----:B01234-:R-:W-:Y:S01]  /*11690*/  ENDCOLLECTIVE ;  /* 0x000000000000791b */ /* 0x01ffe20003800000 */
.L_x_426:
[----:B------:R-:W-:Y:S05]  /*116a0*/  BSYNC B0 ;  /* 0x0000000000007941 */ /* 0x000fea0003800000 */
.L_x_425:
[----:B------:R-:W-:Y:S05]  /*116b0*/  BRA `(.L_x_304) ;  /* 0xffffffc000587947 */ /* 0x000fea000383ffff */
.L_x_309:
[----:B0-----:R0:W2:Y:S02]  /*116c0*/  SYNCS.PHASECHK.TRANS64.TRYWAIT P0, [R4+URZ+0x2a820], R0 ;  /* 0x02a82000040075a7 */ /* 0x0010a4000800017f */
[----:B--2---:R-:W-:Y:S05]  /*116d0*/  @!P0 NANOSLEEP.SYNCS 0x989680 ;  /* 0x009896800000895d */ /* 0x004fea0003900000 */
[----:B------:R-:W2:Y:S02]  /*116e0*/  @!P0 SYNCS.PHASECHK.TRANS64 P0, [R4+URZ+0x2a820], R0 ;  /* 0x02a82000040085a7 */ /* 0x000ea4000800007f */
[----:B--2---:R-:W-:Y:S05]  /*116f0*/  @!P0 BRA `(.L_x_309) ;  /* 0xfffffffc00f08947 */ /* 0x004fea000383ffff */
[----:B------:R-:W-:Y:S05]  /*11700*/  BRA `(.L_x_427) ;  /* 0xffffffc400447947 */ /* 0x000fea000383ffff */
.L_x_310:
[----:B------:R-:W2:Y:S01]  /*11710*/  S2R R2, SR_TID.X ;  /* 0x0000000000027919 */ /* 0x000ea20000002100 */
[----:B------:R-:W-:Y:S01]  /*11720*/  BSSY B0, `(.L_x_428) ;  /* 0x000000a000007945 */ /* 0x000fe20003800000 */
[----:B------:R-:W-:Y:S01]  /*11730*/  IMAD.MOV.U32 R12, RZ, RZ, RZ ;  /* 0x000000ffff0c7224 */ /* 0x000fe200078e00ff */
[----:B------:R-:W-:Y:S01]  /*11740*/  MOV R11, 0x1f ;  /* 0x0000001f000b7802 */ /* 0x000fe20000000f00 */
[----:B------:R-:W-:Y:S01]  /*11750*/  IMAD.MOV.U32 R15, RZ, RZ, -0x1 ;  /* 0xffffffffff0f7424 */ /* 0x000fe200078e00ff */
[----:B--2---:R-:W-:-:S04]  /*11760*/  SHF.R.U32.HI R2, RZ, 0x5, R2 ;  /* 0x00000005ff027819 */ /* 0x004fc80000011602 */
[----:B------:R-:W-:-:S05]  /*11770*/  LOP3.LUT R2, R2, 0x3, RZ, 0xc0, !PT ;  /* 0x0000000302027812 */ /* 0x000fca00078ec0ff */
[----:B------:R-:W-:-:S07]  /*11780*/  IMAD.MOV.U32 R13, RZ, RZ, R2 ;  /* 0x000000ffff0d7224 */ /* 0x000fce00078e0002 */
[----:B01-3--:R-:W-:Y:S05]  /*11790*/  WARPSYNC.COLLECTIVE R15, `(.L_x_429) ;  /* 0x000000000f087348 */ /* 0x00bfea0003c00000 */
[----:B------:R2:W4:Y:S02]  /*117a0*/  SHFL.IDX P6, R14, R13, R12, R11 ;  /* 0x0000000c0d0e7389 */ /* 0x00052400000c000b */
[----:B01234-:R-:W-:Y:S01]  /*117b0*/  ENDCOLLECTIVE ;  /* 0x000000000000791b */ /* 0x01ffe20003800000 */
.L_x_429:
[----:B------:R-:W-:Y:S05]  /*117c0*/  BSYNC B0 ;  /* 0x0000000000007941 */ /* 0x000fea0003800000 */
.L_x_428:
[----:B------:R-:W-:Y:S05]  /*117d0*/  BRA `(.L_x_430) ;  /* 0xffffffc4002c7947 */ /* 0x000fea000383ffff */
.L_x_313:
[----:B------:R-:W-:Y:S01]  /*117e0*/  BSSY B1, `(.L_x_431) ;  /* 0x0000006000017945 */ /* 0x000fe20003800000 */
[----:B------:R-:W-:-:S07]  /*117f0*/  IMAD.MOV.U32 R15, RZ, RZ, -0x1 ;  /* 0xffffffffff0f7424 */ /* 0x000fce00078e00ff */
[----:B01-3--:R-:W-:Y:S05]  /*11800*/  WARPSYNC.COLLECTIVE R15, `(.L_x_432) ;  /* 0x000000000f0c7348 */ /* 0x00bfea0003c00000 */
[----:B------:R-:W-:Y:S02]  /*11810*/  ELECT P6, UR62, PT ;  /* 0x00000000003e782f */ /* 0x000fe400038c0000 */
[----:B------:R-:W-:Y:S01]  /*11820*/  MOV R14, UR62 ;  /* 0x0000003e000e7c02 */ /* 0x000fe20008000f00 */
[----:B01-3--:R-:W-:Y:S10]  /*11830*/  ENDCOLLECTIVE ;  /* 0x000000000000791b */ /* 0x00bff40003800000 */
.L_x_432:
[----:B------:R-:W-:Y:S05]  /*11840*/  BSYNC B1 ;  /* 0x0000000000017941 */ /* 0x000fea0003800000 */
.L_x_431:
[----:B------:R-:W-:Y:S05]  /*11850*/  BRA `(.L_x_433) ;  /* 0xffffffc400247947 */ /* 0x000fea000383ffff */
.L_x_315:
[----:B0-----:R0:W2:Y:S02]  /*11860*/  SYNCS.PHASECHK.TRANS64.TRYWAIT P1, [R5+URZ+0x2a840], R0 ;  /* 0x02a84000050075a7 */ /* 0x0010a4000802017f */
[----:B--2---:R-:W-:Y:S05]  /*11870*/  @!P1 NANOSLEEP.SYNCS 0x989680 ;  /* 0x009896800000995d */ /* 0x004fea0003900000 */
[----:B------:R-:W2:Y:S02]  /*11880*/  @!P1 SYNCS.PHASECHK.TRANS64 P1, [R5+URZ+0x2a840], R0 ;  /* 0x02a84000050095a7 */ /* 0x000ea4000802007f */
[----:B--2---:R-:W-:Y:S05]  /*11890*/  @!P1 BRA `(.L_x_315) ;  /* 0xfffffffc00f09947 */ /* 0x004fea000383ffff */
[----:B------:R-:W-:Y:S05]  /*118a0*/  BRA `(.L_x_434) ;  /* 0xffffffc400447947 */ /* 0x000fea000383ffff */
.L_x_317:
[----:B--2---:R2:W4:Y:S02]  /*118b0*/  SYNCS.PHASECHK.TRANS64.TRYWAIT P1, [R27+URZ+0x2a840], R2 ;  /* 0x02a840021b0075a7 */ /* 0x004524000802017f */
[----:B----4-:R-:W-:Y:S05]  /*118c0*/  @!P1 NANOSLEEP.SYNCS 0x989680 ;  /* 0x009896800000995d */ /* 0x010fea0003900000 */
[----:B------:R-:W4:Y:S02]  /*118d0*/  @!P1 SYNCS.PHASECHK.TRANS64 P1, [R27+URZ+0x2a840], R2 ;  /* 0x02a840021b0095a7 */ /* 0x000f24000802007f */
[----:B----4-:R-:W-:Y:S05]  /*118e0*/  @!P1 BRA `(.L_x_317) ;  /* 0xfffffffc00f09947 */ /* 0x010fea000383ffff */
[----:B------:R-:W-:Y:S05]  /*118f0*/  BRA `(.L_x_435) ;  /* 0xffffffc400507947 */ /* 0x000fea000383ffff */
.L_x_319:
[----:B----4-:R4:W0:Y:S02]  /*11900*/  SYNCS.PHASECHK.TRANS64.TRYWAIT P1, [R5+URZ+0x2a860], R0 ;  /* 0x02a86000050075a7 */ /* 0x010824000802017f */
[----:B0-----:R-:W-:Y:S05]  /*11910*/  @!P1 NANOSLEEP.SYNCS 0x989680 ;  /* 0x009896800000995d */ /* 0x001fea0003900000 */
[----:B------:R-:W0:Y:S02]  /*11920*/  @!P1 SYNCS.PHASECHK.TRANS64 P1, [R5+URZ+0x2a860], R0 ;  /* 0x02a86000050095a7 */ /* 0x000e24000802007f */
[----:B0-----:R-:W-:Y:S05]  /*11930*/  @!P1 BRA `(.L_x_319) ;  /* 0xfffffffc00f09947 */ /* 0x001fea000383ffff */
[----:B------:R-:W-:Y:S05]  /*11940*/  BRA `(.L_x_436) ;  /* 0xffffffc4004c7947 */ /* 0x000fea000383ffff */
.L_x_437:
        /* <DEDUP_REMOVED lines=11> */
.L_x_15633:


//--------------------- .text._ZN7cutlass13device_kernelIN5flash11enable_sm90INS1_16FlashAttnFwdSm90INS1_25CollectiveMainloopFwdSm90ILi2EN4cute5tupleIJNS5_1CILi1EEES8_S8_EEENS6_IJNS7_ILi128EEENS7_ILi96EEENS7_ILi192EEEEEELi128ENS_6half_tEfNS_4arch4Sm90ELb0ELb0ELb1ELb1ELb1ELb1ELb0ELb1ELb1ELb1ELb0ELb0EEENS1_21CollectiveEpilogueFwdINS6_IJSA_SA_SB_EEES9_SE_SG_Li256ELb1ELb1ELb0ELb0EEENS1_36VarlenDynamicPersistentTileSchedulerILi128ELi96ELi256ELi128ELb0ELb1ELb1ELb0ELb1ELb1EEEEEEEEEvNT_6ParamsE --------------------------
	.section	.text._ZN7cutlass13device_kernelIN5flash11enable_sm90INS1_16FlashAttnFwdSm90INS1_25CollectiveMainloopFwdSm90ILi2EN4cute5tupleIJNS5_1CILi1EEES8_S8_EEENS6_IJNS7_ILi128EEENS7_ILi96EEENS7_ILi192EEEEEELi128ENS_6half_tEfNS_4arch4Sm90ELb0ELb0ELb1ELb1ELb1ELb1ELb0ELb1ELb1ELb1ELb0ELb0EEENS1_21CollectiveEpilogueFwdINS6_IJSA_SA_SB_EEES9_SE_SG_Li256ELb1ELb1ELb0ELb0EEENS1_36VarlenDynamicPersistentTileSchedulerILi128ELi96ELi256ELi128ELb0ELb1ELb1ELb0ELb1ELb1EEEEEEEEEvNT_6ParamsE,"ax",@progbits
	.align	128
.text._ZN7cutlass13device_kernelIN5flash11enable_sm90INS1_16FlashAttnFwdSm90INS1_25CollectiveMainloopFwdSm90ILi2EN4cute5tupleIJNS5_1CILi1EEES8_S8_EEENS6_IJNS7_ILi128EEENS7_ILi96EEENS7_ILi192EEEEEELi128ENS_6half_tEfNS_4arch4Sm90ELb0ELb0ELb1ELb1ELb1ELb1ELb0ELb1ELb1ELb1ELb0ELb0EEENS1_21CollectiveEpilogueFwdINS6_IJSA_SA_SB_EEES9_SE_SG_Li256ELb1ELb1ELb0ELb0EEENS1_36VarlenDynamicPersistentTileSchedulerILi128ELi96ELi256ELi128ELb0ELb1ELb1ELb0ELb1ELb1EEEEEEEEEvNT_6ParamsE:
        .type           _ZN7cutlass13device_kernelIN5flash11enable_sm90INS1_16FlashAttnFwdSm90INS1_25CollectiveMainloopFwdSm90ILi2EN4cute5tupleIJNS5_1CILi1EEES8_S8_EEENS6_IJNS7_ILi128EEENS7_ILi96EEENS7_ILi192EEEEEELi128ENS_6half_tEfNS_4arch4Sm90ELb0ELb0ELb1ELb1ELb1ELb1ELb0ELb1ELb1ELb1ELb0ELb0EEENS1_21CollectiveEpilogueFwdINS6_IJSA_SA_SB_EEES9_SE_SG_Li256ELb1ELb1ELb0ELb0EEENS1_36VarlenDynamicPersistentTileSchedulerILi128ELi96ELi256ELi128ELb0ELb1ELb1ELb0ELb1ELb1EEEEEEEEEvNT_6ParamsE,@function
        .size           _ZN7cutlass13device_kernelIN5flash11enable_sm90INS1_16FlashAttnFwdSm90INS1_25CollectiveMainloopFwdSm90ILi2EN4cute5tupleIJNS5_1CILi1EEES8_S8_EEENS6_IJNS7_ILi128EEENS7_ILi96EEENS7_ILi192EEEEEELi128ENS_6half_tEfNS_4arch4Sm90ELb0ELb0ELb1ELb1ELb1ELb1ELb0ELb1ELb1ELb1ELb0ELb0EEENS1_21CollectiveEpilogueFwdINS6_IJSA_SA_SB_EEES9_SE_SG_Li256ELb1ELb1ELb0ELb0EEENS1_36VarlenDynamicPersistentTileSchedulerILi128ELi96ELi256ELi128ELb0ELb1ELb1ELb0ELb1ELb1EEEEEEEEEvNT_6ParamsE,(.L_x_15634 - _ZN7cutlass13device_kernelIN5flash11enable_sm90INS1_16FlashAttnFwdSm90INS1_25CollectiveMainloopFwdSm90ILi2EN4cute5tupleIJNS5_1CILi1EEES8_S8_EEENS6_IJNS7_ILi128EEENS7_ILi96EEENS7_ILi192EEEEEELi128ENS_6half_tEfNS_4arch4Sm90ELb0ELb0ELb1ELb1ELb1ELb1ELb0ELb1ELb1ELb1ELb0ELb0EEENS1_21CollectiveEpilogueFwdINS6_IJSA_SA_SB_EEES9_SE_SG_Li256ELb1ELb1ELb0ELb0EEENS1_36VarlenDynamicPersistentTileSchedulerILi128ELi96ELi256ELi128ELb0ELb1ELb1ELb0ELb1ELb1EEEEEEEEEvNT_6ParamsE)
        .other          _ZN7cutlass13device_kernelIN5flash11enable_sm90INS1_16FlashAttnFwdSm90INS1_25CollectiveMainloopFwdSm90ILi2EN4cute5tupleIJNS5_1CILi1EEES8_S8_EEENS6_IJNS7_ILi128EEENS7_ILi96EEENS7_ILi192EEEEEELi128ENS_6half_tEfNS_4arch4Sm90ELb0ELb0ELb1ELb1ELb1ELb1ELb0ELb1ELb1ELb1ELb0ELb0EEENS1_21CollectiveEpilogueFwdINS6_IJSA_SA_SB_EEES9_SE_SG_Li256ELb1ELb1ELb0ELb0EEENS1_36VarlenDynamicPersistentTileSchedulerILi128ELi96ELi256ELi128ELb0ELb1ELb1ELb0ELb1ELb1EEEEEEEEEvNT_6ParamsE,@"STO_CUDA_ENTRY STV_DEFAULT"
_ZN7cutlass13device_kernelIN5flash11enable_sm90INS1_16FlashAttnFwdSm90INS1_25CollectiveMainloopFwdSm90ILi2EN4cute5tupleIJNS5_1CILi1EEES8_S8_EEENS6_IJNS7_ILi128EEENS7_ILi96EEENS7_ILi192EEEEEELi128ENS_6half_tEfNS_4arch4Sm90ELb0ELb0ELb1ELb1ELb1ELb1ELb0ELb1ELb1ELb1ELb0ELb0EEENS1_21CollectiveEpilogueFwdINS6_IJSA_SA_SB_EEES9_SE_SG_Li256ELb1ELb1ELb0ELb0EEENS1_36VarlenDynamicPersistentTileSchedulerILi128ELi96ELi256ELi128ELb0ELb1ELb1ELb0ELb1ELb1EEEEEEEEEvNT_6ParamsE:
[----:B------:R-:W0:Y:S02]  /*0000*/  LDC R1, c[0x0][0x28] ;  /* 0x00000a00ff017b82 */ /* 0x000e240000000800 */
[----:B0-----:R-:W-:Y:S01]  /*0010*/  VIADD R1, R1, 0xffffffa8 ;  /* 0xffffffa801017836 */ /* 0x001fe20000000000 */
[----:B------:R-:W0:Y:S01]  /*0020*/  S2R R0, SR_TID.X ;  /* 0x0000000000007919 */ /* 0x000e220000002100 */
[----:B------:R-:W-:Y:S01]  /*0030*/  ELECT P0, URZ, PT ;  /* 0x00000000003f782f */ /* 0x000fe20003800000 */
[----:B------:R-:W-:Y:S01]  /*0040*/  BSSY B0, `(.L_x_438) ;  /* 0x000000e000007945 */ /* 0x000fe20003800000 */
[----:B0-----:R-:W-:-:S05]  /*0050*/  SHF.R.U32.HI R2, RZ, 0x5, R0 ;  /* 0x00000005ff027819 */ /* 0x001fca0000011600 */
[----:B------:R-:W0:Y:S02]  /*0060*/  SHFL.IDX PT, R3, R2, RZ, 0x1f ;  /* 0x00001fff02037589 */ /* 0x000e2400000e0000 */
[----:B0-----:R-:W-:Y:S02]  /*0070*/  ISETP.EQ.AND P0, PT, R3, RZ, P0 ;  /* 0x000000ff0300720c */ /* 0x001fe40000702270 */
[----:B------:R-:W-:-:S11]  /*0080*/  SHF.R.U32.HI R3, RZ, 0x7, R0 ;  /* 0x00000007ff037819 */ /* 0x000fd60000011600 */
[----:B------:R-:W-:Y:S05]  /*0090*/  @!P0 BRA `(.L_x_439) ;  /* 0x0000000000208947 */ /* 0x000fea0003800000 */
[----:B------:R-:W-:Y:S02]  /*00a0*/  ULDC.64 UR4, c[0x0][0x198] ;  /* 0x0000660000047ab9 */ /* 0x000fe40000000a00 */
[----:B------:R-:W-:Y:S02]  /*00b0*/  UIADD3 UR6, UP0, UR4, 0x570, URZ ;  /* 0x0000057004067890 */ /* 0x000fe4000ff1e03f */
[----:B------:R-:W-:Y:S02]  /*00c0*/  UIADD3 UR4, UP1, UR4, 0x670, URZ ;  /* 0x0000067004047890 */ /* 0x000fe4000ff3e03f */
[----:B------:R-:W-:Y:S02]  /*00d0*/  UIADD3.X UR7, URZ, UR5, URZ, UP0, !UPT ;  /* 0x000000053f077290 */ /* 0x000fe400087fe43f */
[----:B------:R-:W-:-:S07]  /*00e0*/  UIADD3.X UR5, URZ, UR5, URZ, UP1, !UPT ;  /* 0x000000053f057290 */ /* 0x000fce0008ffe43f */
[----:B------:R0:W-:Y:S02]  /*00f0*/  UTMACCTL.PF [UR6] ;  /* 0x00000000060079b9 */ /* 0x0001e40008040000 */
[----:B------:R0:W-:Y:S02]  /*0100*/  UTMACCTL.PF [UR4] ;  /* 0x00000000040079b9 */ /* 0x0001e40008040000 */
[----:B0-----:R-:W-:Y:S01]  /*0110*/  NOP ;  /* 0x0000000000007918 */ /* 0x001fe20000000000 */
.L_x_439:
[----:B------:R-:W-:Y:S05]  /*0120*/  BSYNC B0 ;  /* 0x0000000000007941 */ /* 0x000fea0003800000 */
.L_x_438:
[----:B------:R-:W-:Y:S01]  /*0130*/  VOTEU.ANY UP0, P0 ;  /* 0x00000000003f7886 */ /* 0x000fe20000000100 */
[----:B------:R-:W0:Y:S01]  /*0140*/  SHFL.IDX PT, R3, R3, RZ, 0x1f ;  /* 0x00001fff03037589 */ /* 0x000e2200000e0000 */
[----:B------:R-:W-:Y:S01]  /*0150*/  UMOV UR4, 0x80 ;  /* 0x0000008000047882 */ /* 0x000fe20000000000 */
[----:B------:R-:W-:Y:S01]  /*0160*/  UMOV UR7, 0x100 ;  /* 0x0000010000077882 */ /* 0x000fe20000000000 */
[----:B------:R-:W-:Y:S01]  /*0170*/  VOTEU.ANY UP1, P0 ;  /* 0x00000000003f7886 */ /* 0x000fe20000020100 */
[----:B------:R-:W1:Y:S01]  /*0180*/  @UP0 S2UR UR8, SR_CgaCtaId ;  /* 0x00000000000809c3 */ /* 0x000e620000008800 */
[----:B------:R-:W2:Y:S01]  /*0190*/  SHFL.IDX PT, R4, R2, RZ, 0x1f ;  /* 0x00001fff02047589 */ /* 0x000ea200000e0000 */
[----:B------:R-:W-:Y:S01]  /*01a0*/  @UP0 UMOV UR6, 0x400 ;  /* 0x0000040000060882 */ /* 0x000fe20000000000 */
[----:B------:R-:W-:-:S04]  /*01b0*/  @UP0 UIADD3 UR4, -UR4, 0x100000, URZ ;  /* 0x0010000004040890 */ /* 0x000fc8000fffe13f */
[----:B------:R-:W-:Y:S02]  /*01c0*/  @UP0 USHF.L.U32 UR5, UR4, 0xb, URZ ;  /* 0x0000000b04050899 */ /* 0x000fe4000800063f */
[----:B------:R-:W-:Y:S01]  /*01d0*/  @UP0 USHF.L.U32 UR4, UR4, 0x1, URZ ;  /* 0x0000000104040899 */ /* 0x000fe2000800063f */
[----:B------:R-:W-:Y:S01]  /*01e0*/  VOTEU.ANY UP2, P0 ;  /* 0x00000000003f7886 */ /* 0x000fe20000040100 */
[----:B0-----:R-:W-:Y:S01]  /*01f0*/  R2UR UR9, R3 ;  /* 0x00000000030972ca */ /* 0x001fe200000e0000 */
[----:B-1----:R-:W-:Y:S01]  /*0200*/  @UP0 ULEA UR8, UR8, UR6, 0x18 ;  /* 0x0000000608080291 */ /* 0x002fe2000f8ec03f */
[----:B--2---:R-:W-:Y:S01]  /*0210*/  ISETP.NE.AND P1, PT, R4, RZ, PT ;  /* 0x000000ff0400720c */ /* 0x004fe20003f25270 */
[----:B------:R-:W-:-:S04]  /*0220*/  @UP0 UIADD3 UR6, -UR7, 0x100000, URZ ;  /* 0x0010000007060890 */ /* 0x000fc8000fffe13f */
[----:B------:R-:W-:Y:S02]  /*0230*/  @UP0 USHF.L.U32 UR7, UR6, 0xb, URZ ;  /* 0x0000000b06070899 */ /* 0x000fe4000800063f */
[----:B------:R-:W-:-:S04]  /*0240*/  @UP0 USHF.L.U32 UR6, UR6, 0x1, URZ ;  /* 0x0000000106060899 */ /* 0x000fc8000800063f */
[----:B------:R-:W-:Y:S01]  /*0250*/  UISETP.NE.AND UP0, UPT, UR9, URZ, UPT ;  /* 0x0000003f0900728c */ /* 0x000fe2000bf05270 */
[----:B------:R-:W0:Y:S02]  /*0260*/  FENCE.VIEW.ASYNC.S ;  /* 0x00000000000073c6 */ /* 0x000e240000000000 */
[----:B0-----:R0:W1:Y:S05]  /*0270*/  @UP1 SYNCS.EXCH.64 URZ, [UR8+0x2a800], UR4 ;  /* 0x02a80004083f15b2 */ /* 0x00106a0008000100 */
[----:B------:R0:W2:Y:S01]  /*0280*/  @UP2 SYNCS.EXCH.64 URZ, [UR8+0x2a820], UR6 ;  /* 0x02a82006083f25b2 */ /* 0x0000a20008000100 */
        /* <DEDUP_REMOVED lines=14> */
[----:B0-----:R3:W4:Y:S08]  /*0370*/  SYNCS.EXCH.64 URZ, [UR8+0x2a830], UR4 ;  /* 0x02a83004083f75b2 */ /* 0x0017300008000100 */
[----:B------:R3:W0:Y:S01]  /*0380*/  SYNCS.EXCH.64 URZ, [UR8+0x2a840], UR6 ;  /* 0x02a84006083f75b2 */ /* 0x0006220008000100 */
[----:B------:R3:W0:Y:S01]  /*0390*/  SYNCS.EXCH.64 URZ, [UR8+0x2a838], UR4 ;  /* 0x02a83804083f75b2 */ /* 0x0006220008000100 */
[----:B------:R3:W0:Y:S02]  /*03a0*/  SYNCS.EXCH.64 URZ, [UR8+0x2a848], UR6 ;  /* 0x02a84806083f75b2 */ /* 0x0006240008000100 */
[----:B---3--:R-:W-:Y:S01]  /*03b0*/  NOP ;  /* 0x0000000000007918 */ /* 0x008fe20000000000 */
.L_x_440:
[----:B------:R-:W3:Y:S01]  /*03c0*/  SHFL.IDX PT, R3, R2, RZ, 0x1f ;  /* 0x00001fff02037589 */ /* 0x000ee200000e0000 */
[----:B------:R-:W-:Y:S01]  /*03d0*/  NOP ;  /* 0x0000000000007918 */ /* 0x000fe20000000000 */
[----:B---3--:R-:W-:-:S13]  /*03e0*/  ISETP.NE.AND P0, PT, R3, RZ, PT ;  /* 0x000000ff0300720c */ /* 0x008fda0003f05270 */
        /* <DEDUP_REMOVED lines=17> */
[----:B------:R3:W0:Y:S02]  /*0500*/  SYNCS.EXCH.64 URZ, [UR8+0x2a868], UR6 ;  /* 0x02a86806083f75b2 */ /* 0x0006240008000100 */
[----:B---3--:R-:W-:Y:S01]  /*0510*/  NOP ;  /* 0x0000000000007918 */ /* 0x008fe20000000000 */
.L_x_441:
[----:B------:R-:W3:Y:S01]  /*0520*/  SHFL.IDX PT, R3, R2, RZ, 0x1f ;  /* 0x00001fff02037589 */ /* 0x000ee200000e0000 */
[----:B------:R-:W-:Y:S01]  /*0530*/  NOP ;  /* 0x0000000000007918 */ /* 0x000fe20000000000 */
[----:B---3--:R-:W-:-:S13]  /*0540*/  ISETP.NE.AND P0, PT, R3, RZ, PT ;  /* 0x000000ff0300720c */ /* 0x008fda0003f05270 */
        /* <DEDUP_REMOVED lines=13> */
[----:B------:R3:W0:Y:S02]  /*0620*/  SYNCS.EXCH.64 URZ, [UR6+0x2a888], UR4 ;  /* 0x02a88804063f75b2 */ /* 0x0006240008000100 */
[----:B---3--:R-:W-:Y:S01]  /*0630*/  NOP ;  /* 0x0000000000007918 */ /* 0x008fe20000000000 */
.L_x_442:
        /* <DEDUP_REMOVED lines=22> */
.L_x_443:
        /* <DEDUP_REMOVED lines=22> */
.L_x_444:
[----:B0-----:R-:W-:Y:S01]  /*0900*/  UMOV UR4, 0x1 ;  /* 0x0000000100047882 */ /* 0x001fe20000000000 */
[----:B------:R-:W-:Y:S01]  /*0910*/  PLOP3.LUT P0, PT, PT, PT, UP0, 0x80, 0x0 ;  /* 0x000000000000781c */ /* 0x000fe20003f0f008 */
[----:B------:R-:W-:Y:S01]  /*0920*/  USEL UR4, UR4, 0x2, !UP0 ;  /* 0x0000000204047887 */ /* 0x000fe2000c000000 */
[----:B------:R-:W-:Y:S01]  /*0930*/  NOP ;  /* 0x0000000000007918 */ /* 0x000fe20000000000 */
[----:B------:R-:W-:Y:S01]  /*0940*/  ULDC.64 UR60, c[0x0][0x208] ;  /* 0x00008200003c7ab9 */ /* 0x000fe20000000a00 */
[----:B------:R-:W-:Y:S03]  /*0950*/  BSSY B9, `(.L_x_445) ;  /* 0x0001e51000097945 */ /* 0x000fe60003800000 */
[----:B------:R-:W-:-:S05]  /*0960*/  IMAD.U32 R3, RZ, RZ, UR4 ;  /* 0x00000004ff037e24 */ /* 0x000fca000f8e00ff */
[----:B------:R0:W-:Y:S01]  /*0970*/  STL [R1+0x40], R3 ;  /* 0x0000400301007387 */ /* 0x0001e20000100800 */
[----:B-12-4-:R-:W-:Y:S06]  /*0980*/  BAR.SYNC.DEFER_BLOCKING 0x0 ;  /* 0x0000000000007b1d */ /* 0x016fec0000010000 */
[----:B------:R-:W-:Y:S05]  /*0990*/  @!P0 BRA `(.L_x_446) ;  /* 0x0000017c00248947 */ /* 0x000fea0003800000 */
.L_x_447:
[----:B------:R-:W-:-:S08]  /*09a0*/  NOP ;  /* 0x0000000000007918 */ /* 0x000fd00000000000 */
[----:B------:R-:W1:Y:S02]  /*09b0*/  USETMAXREG.TRY_ALLOC.CTAPOOL UP0, 0xe8 ;  /* 0x000000e8000079c8 */ /* 0x000e640008000600 */
[----:B-1----:R-:W-:-:S13]  /*09c0*/  PLOP3.LUT P0, PT, PT, PT, UP0, 0x80, 0x0 ;  /* 0x000000000000781c */ /* 0x002fda0003f0f008 */
[----:B------:R-:W-:Y:S05]  /*09d0*/  @!P0 BRA `(.L_x_447) ;  /* 0xfffffffc00f08947 */ /* 0x000fea000383ffff */
[----:B------:R-:W1:Y:S08]  /*09e0*/  S2UR UR4, SR_CgaCtaId ;  /* 0x00000000000479c3 */ /* 0x000e700000008800 */
[----:B------:R-:W-:Y:S06]  /*09f0*/  BAR.ARV 0x8, 0x180 ;  /* 0x0206000000007b1d */ /* 0x000fec0000002000 */
[----:B------:R-:W-:-:S02]  /*0a00*/  MOV R2, 0x400 ;  /* 0x0000040000027802 */ /* 0x000fc40000000f00 */
[----:B------:R-:W-:Y:S01]  /*0a10*/  BAR.SYNC.DEFER_BLOCKING 0x5, 0x180 ;  /* 0x0146000000007b1d */ /* 0x000fe20000010000 */
[----:B-1----:R-:W-:-:S05]  /*0a20*/  MOV R181, UR4 ;  /* 0x0000000400b57c02 */ /* 0x002fca0008000f00 */
[----:B------:R-:W-:Y:S01]  /*0a30*/  ULDC UR4, c[0x0][0xc3c] ;  /* 0x00030f0000047ab9 */ /* 0x000fe20000000800 */
[----:B------:R-:W-:-:S05]  /*0a40*/  LEA R2, R181, R2, 0x18 ;  /* 0x00000002b5027211 */ /* 0x000fca00078ec0ff */
[----:B------:R-:W1:Y:S01]  /*0a50*/  LDS.128 R28, [R2+0x2a8d0] ;  /* 0x02a8d000021c7984 */ /* 0x000e620000000c00 */
[----:B------:R-:W-:Y:S06]  /*0a60*/  BAR.ARV 0x4, 0x180 ;  /* 0x0106000000007b1d */ /* 0x000fec0000002000 */
[----:B-1----:R-:W-:-:S13]  /*0a70*/  ISETP.GE.AND P0, PT, R31, UR4, PT ;  /* 0x000000041f007c0c */ /* 0x002fda000bf06270 */
[----:B------:R-:W-:Y:S05]  /*0a80*/  @P0 BRA `(.L_x_448) ;  /* 0x000001e000f40947 */ /* 0x000fea0003800000 */
[----:B0-----:R-:W2:Y:S01]  /*0a90*/  LDL R3, [R1+0x40] ;  /* 0x0000400001037983 */ /* 0x001ea20000100800 */
[----:B------:R-:W-:Y:S01]  /*0aa0*/  VIADD R15, R0, 0xffffff80 ;  /* 0xffffff80000f7836 */ /* 0x000fe20000000000 */
[----:B------:R-:W-:Y:S01]  /*0ab0*/  R2UR UR4, R2 ;  /* 0x00000000020472ca */ /* 0x000fe200000e0000 */
[----:B------:R-:W-:Y:S01]  /*0ac0*/  IMAD.MOV.U32 R228, RZ, RZ, -0x2 ;  /* 0xfffffffeffe47424 */ /* 0x000fe200078e00ff */
[----:B------:R-:W-:Y:S01]  /*0ad0*/  MOV R189, RZ ;  /* 0x000000ff00bd7202 */ /* 0x000fe20000000f00 */
[----:B------:R-:W-:Y:S01]  /*0ae0*/  IMAD.MOV.U32 R18, RZ, RZ, RZ ;  /* 0x000000ffff127224 */ /* 0x000fe200078e00ff */
[----:B------:R-:W-:Y:S01]  /*0af0*/  SHF.R.S32.HI R0, RZ, 0x1f, R15 ;  /* 0x0000001fff007819 */ /* 0x000fe2000001140f */
[----:B------:R-:W-:Y:S01]  /*0b00*/  IMAD.MOV.U32 R180, RZ, RZ, RZ ;  /* 0x000000ffffb47224 */ /* 0x000fe200078e00ff */
[----:B------:R-:W-:Y:S01]  /*0b10*/  MOV R166, RZ ;  /* 0x000000ff00a67202 */ /* 0x000fe20000000f00 */
[----:B------:R-:W-:Y:S01]  /*0b20*/  IMAD.MOV.U32 R173, RZ, RZ, RZ ;  /* 0x000000ffffad7224 */ /* 0x000fe200078e00ff */
[----:B------:R-:W-:-:S02]  /*0b30*/  LEA.HI R4, R0, R15, RZ, 0x4 ;  /* 0x0000000f00047211 */ /* 0x000fc400078f20ff */
[----:B------:R-:W-:Y:S02]  /*0b40*/  LEA.HI R10, R0, R15, RZ, 0x2 ;  /* 0x0000000f000a7211 */ /* 0x000fe400078f10ff */
[----:B------:R-:W-:Y:S01]  /*0b50*/  SHF.R.S32.HI R5, RZ, 0x4, R4 ;  /* 0x00000004ff057819 */ /* 0x000fe20000011404 */
[----:B------:R-:W-:Y:S01]  /*0b60*/  UIADD3 UR4, UR4, 0xc400, URZ ;  /* 0x0000c40004047890 */ /* 0x000fe2000fffe03f */
[----:B------:R-:W-:Y:S02]  /*0b70*/  LOP3.LUT R191, R10, 0xfffffffc, RZ, 0xc0, !PT ;  /* 0xfffffffc0abf7812 */ /* 0x000fe400078ec0ff */
[C---:B------:R-:W-:Y:S02]  /*0b80*/  LEA.HI R6, R4.reuse, R5, RZ, 0x1 ;  /* 0x0000000504067211 */ /* 0x040fe400078f08ff */
[----:B------:R-:W-:Y:S01]  /*0b90*/  LOP3.LUT R4, R4, 0x3fffff0, RZ, 0xc0, !PT ;  /* 0x03fffff004047812 */ /* 0x000fe200078ec0ff */
[----:B------:R-:W-:Y:S01]  /*0ba0*/  IMAD.IADD R191, R15, 0x1, -R191 ;  /* 0x000000010fbf7824 */ /* 0x000fe200078e0abf */
[----:B------:R-:W-:-:S02]  /*0bb0*/  LOP3.LUT R6, R6, 0x1ffffffe, RZ, 0xc0, !PT ;  /* 0x1ffffffe06067812 */ /* 0x000fc400078ec0ff */
[----:B------:R-:W-:Y:S01]  /*0bc0*/  SHF.R.S32.HI R165, RZ, 0x2, R10 ;  /* 0x00000002ffa57819 */ /* 0x000fe2000001140a */
[----:B------:R-:W-:Y:S01]  /*0bd0*/  IMAD.IADD R4, R15, 0x1, -R4 ;  /* 0x000000010f047824 */ /* 0x000fe200078e0a04 */
[----:B------:R-:W-:Y:S01]  /*0be0*/  IADD3 R6, R5, -R6, RZ ;  /* 0x8000000605067210 */ /* 0x000fe20007ffe0ff */
[----:B------:R-:W-:Y:S01]  /*0bf0*/  IMAD.SHL.U32 R16, R191, 0x8, RZ ;  /* 0x00000008bf107824 */ /* 0x000fe200078e00ff */
[----:B------:R-:W-:Y:S01]  /*0c00*/  LEA.HI R5, R0, R15, RZ, 0x5 ;  /* 0x0000000f00057211 */ /* 0x000fe200078f28ff */
[----:B------:R-:W-:Y:S01]  /*0c10*/  VIADD R225, R165, 0x40 ;  /* 0x00000040a5e17836 */ /* 0x000fe20000000000 */
[----:B------:R-:W-:Y:S01]  /*0c20*/  SHF.L.U32 R160, R191, 0x2, RZ ;  /* 0x00000002bfa07819 */ /* 0x000fe200000006ff */
[----:B------:R-:W-:Y:S01]  /*0c30*/  VIADD R19, R16, 0x60 ;  /* 0x0000006010137836 */ /* 0x000fe20000000000 */
[----:B------:R-:W-:Y:S01]  /*0c40*/  SHF.R.S32.HI R5, RZ, 0x5, R5 ;  /* 0x00000005ff057819 */ /* 0x000fe20000011405 */
[----:B------:R-:W-:Y:S01]  /*0c50*/  IMAD.SHL.U32 R167, R225, 0x40, RZ ;  /* 0x00000040e1a77824 */ /* 0x000fe200078e00ff */
[----:B------:R-:W-:Y:S01]  /*0c60*/  SHF.R.S32.HI R10, RZ, 0x1f, R10 ;  /* 0x0000001fff0a7819 */ /* 0x000fe2000001140a */
[C---:B------:R-:W-:Y:S01]  /*0c70*/  VIADD R170, R160.reuse, 0x40 ;  /* 0x00000040a0aa7836 */ /* 0x040fe20000000000 */
[----:B------:R-:W-:Y:S01]  /*0c80*/  IADD3 R168, R160, 0x20, RZ ;  /* 0x00000020a0a87810 */ /* 0x000fe20007ffe0ff */
[----:B------:R-:W-:Y:S01]  /*0c90*/  IMAD R13, R5, 0x10, R4 ;  /* 0x00000010050d7824 */ /* 0x000fe200078e0204 */
[----:B------:R-:W-:Y:S01]  /*0ca0*/  LEA.HI R10, R10, R165, RZ, 0x3 ;  /* 0x000000a50a0a7211 */ /* 0x000fe200078f18ff */
[C---:B------:R-:W-:Y:S01]  /*0cb0*/  VIADD R169, R160.reuse, 0x10 ;  /* 0x00000010a0a97836 */ /* 0x040fe20000000000 */
[----:B------:R-:W-:Y:S01]  /*0cc0*/  IADD3 R11, R160, R168, RZ ;  /* 0x000000a8a00b7210 */ /* 0x000fe20007ffe0ff */
[----:B------:R-:W-:Y:S01]  /*0cd0*/  IMAD R14, R13, 0x8, R6 ;  /* 0x000000080d0e7824 */ /* 0x000fe200078e0206 */
[----:B------:R-:W-:Y:S01]  /*0ce0*/  LOP3.LUT R10, R10, 0xfffffff8, RZ, 0xc0, !PT ;  /* 0xfffffff80a0a7812 */ /* 0x000fe200078ec0ff */
[C---:B------:R-:W-:Y:S01]  /*0cf0*/  IMAD.IADD R6, R160.reuse, 0x1, R170 ;  /* 0x00000001a0067824 */ /* 0x040fe200078e02aa */
[----:B------:R-:W-:Y:S01]  /*0d00*/  SHF.R.S32.HI R12, RZ, 0x1f, R11 ;  /* 0x0000001fff0c7819 */ /* 0x000fe2000001140b */
[----:B------:R-:W-:Y:S01]  /*0d10*/  VIADD R171, R160, 0x30 ;  /* 0x00000030a0ab7836 */ /* 0x000fe20000000000 */
[----:B------:R-:W-:Y:S01]  /*0d20*/  IADD3 R195, R165, -R10, RZ ;  /* 0x8000000aa5c37210 */ /* 0x000fe20007ffe0ff */
[----:B------:R-:W-:Y:S01]  /*0d30*/  VIADD R22, R16, 0x80 ;  /* 0x0000008010167836 */ /* 0x000fe20000000000 */
[----:B------:R-:W-:Y:S01]  /*0d40*/  SHF.R.S32.HI R13, RZ, 0x1f, R6 ;  /* 0x0000001fff0d7819 */ /* 0x000fe20000011406 */
[----:B------:R-:W-:Y:S01]  /*0d50*/  IMAD.SHL.U32 R200, R168, 0x2, RZ ;  /* 0x00000002a8c87824 */ /* 0x000fe200078e00ff */
[----:B------:R-:W-:Y:S01]  /*0d60*/  SHF.L.U32 R176, R195, 0x6, RZ ;  /* 0x00000006c3b07819 */ /* 0x000fe200000006ff */
[----:B------:R-:W-:Y:S01]  /*0d70*/  IMAD.SHL.U32 R202, R171, 0x2, RZ ;  /* 0x00000002abca7824 */ /* 0x000fe200078e00ff */
[----:B------:R-:W-:-:S02]  /*0d80*/  LEA.HI R163, R13, R6, RZ, 0x3 ;  /* 0x000000060da37211 */ /* 0x000fc400078f18ff */
[----:B------:R-:W-:Y:S02]  /*0d90*/  LEA.HI R13, R13, R6, RZ, 0x6 ;  /* 0x000000060d0d7211 */ /* 0x000fe400078f30ff */
[----:B------:R-:W-:Y:S02]  /*0da0*/  SHF.R.S32.HI R6, RZ, 0x1f, R225 ;  /* 0x0000001fff067819 */ /* 0x000fe400000114e1 */
[----:B------:R-:W-:Y:S01]  /*0db0*/  LOP3.LUT R176, R176, 0x1c0, RZ, 0xc0, !PT ;  /* 0x000001c0b0b07812 */ /* 0x000fe200078ec0ff */
[----:B------:R-:W-:Y:S01]  /*0dc0*/  IMAD.SHL.U32 R13, R13, 0x80, RZ ;  /* 0x000000800d0d7824 */ /* 0x000fe200078e00ff */
[----:B------:R-:W-:Y:S02]  /*0dd0*/  LEA.HI R6, R6, R225, RZ, 0x3 ;  /* 0x000000e106067211 */ /* 0x000fe400078f18ff */
[CC--:B------:R-:W-:Y:S02]  /*0de0*/  LEA.HI R162, R12.reuse, R11.reuse, RZ, 0x3 ;  /* 0x0000000b0ca27211 */ /* 0x0c0fe400078f18ff */
[----:B------:R-:W-:Y:S01]  /*0df0*/  LEA.HI R11, R12, R11, RZ, 0x6 ;  /* 0x0000000b0c0b7211 */ /* 0x000fe200078f30ff */
[----:B------:R-:W-:Y:S01]  /*0e00*/  IMAD.SHL.U32 R6, R6, 0x40, RZ ;  /* 0x0000004006067824 */ /* 0x000fe200078e00ff */
[----:B------:R-:W-:-:S02]  /*0e10*/  SHF.R.U32.HI R177, RZ, 0x3, R176 ;  /* 0x00000003ffb17819 */ /* 0x000fc400000116b0 */
[----:B------:R-:W-:Y:S01]  /*0e20*/  LOP3.LUT R167, R167, 0x1c0, RZ, 0xc0, !PT ;  /* 0x000001c0a7a77812 */ /* 0x000fe200078ec0ff */
[----:B------:R-:W-:Y:S01]  /*0e30*/  IMAD.SHL.U32 R11, R11, 0x80, RZ ;  /* 0x000000800b0b7824 */ /* 0x000fe200078e00ff */
[----:B------:R-:W-:Y:S02]  /*0e40*/  LOP3.LUT R179, R6, 0xfffffe00, RZ, 0xc0, !PT ;  /* 0xfffffe0006b37812 */ /* 0x000fe400078ec0ff */
[----:B------:R-:W-:Y:S02]  /*0e50*/  LOP3.LUT R6, R176, 0x38, R163, 0xf8, !PT ;  /* 0x00000038b0067812 */ /* 0x000fe400078ef8a3 */
[----:B------:R-:W-:Y:S02]  /*0e60*/  SHF.L.U32 R178, R5, 0x9, RZ ;  /* 0x0000000905b27819 */ /* 0x000fe400000006ff */
[----:B------:R-:W-:Y:S02]  /*0e70*/  LOP3.LUT R13, R13, 0xffffe000, RZ, 0xc0, !PT ;  /* 0xffffe0000d0d7812 */ /* 0x000fe400078ec0ff */
[----:B------:R-:W-:-:S02]  /*0e80*/  LOP3.LUT R6, R6, R177, RZ, 0x3c, !PT ;  /* 0x000000b106067212 */ /* 0x000fc400078e3cff */
[----:B------:R-:W-:Y:S02]  /*0e90*/  SHF.R.U32.HI R223, RZ, 0x3, R167 ;  /* 0x00000003ffdf7819 */ /* 0x000fe400000116a7 */
[----:B------:R-:W-:Y:S02]  /*0ea0*/  LOP3.LUT R10, R167, 0x38, R163, 0xf8, !PT ;  /* 0x00000038a70a7812 */ /* 0x000fe400078ef8a3 */
[----:B------:R-:W-:Y:S02]  /*0eb0*/  IADD3 R220, R6, R13, R178 ;  /* 0x0000000d06dc7210 */ /* 0x000fe40007ffe0b2 */
[----:B------:R-:W-:Y:S02]  /*0ec0*/  LOP3.LUT R11, R11, 0xffffe000, RZ, 0xc0, !PT ;  /* 0xffffe0000b0b7812 */ /* 0x000fe400078ec0ff */
[----:B------:R-:W-:Y:S02]  /*0ed0*/  LOP3.LUT R10, R10, R223, RZ, 0x3c, !PT ;  /* 0x000000df0a0a7212 */ /* 0x000fe400078e3cff */
[----:B------:R-:W-:-:S02]  /*0ee0*/  IADD3 R172, R160, 0x50, RZ ;  /* 0x00000050a0ac7810 */ /* 0x000fc40007ffe0ff */
[----:B------:R-:W-:Y:S02]  /*0ef0*/  LOP3.LUT R6, R167, 0x38, R16, 0xf8, !PT ;  /* 0x00000038a7067812 */ /* 0x000fe400078ef810 */
[----:B------:R-:W-:Y:S01]  /*0f00*/  IADD3 R10, R10, R13, R179 ;  /* 0x0000000d0a0a7210 */ /* 0x000fe20007ffe0b3 */
[----:B------:R-:W-:Y:S01]  /*0f10*/  IMAD.SHL.U32 R217, R172, 0x2, RZ ;  /* 0x00000002acd97824 */ /* 0x000fe200078e00ff */
[----:B------:R-:W-:Y:S02]  /*0f20*/  IADD3 R23, R16, 0xa0, RZ ;  /* 0x000000a010177810 */ /* 0x000fe40007ffe0ff */
[----:B------:R-:W-:Y:S02]  /*0f30*/  SHF.R.S32.HI R12, RZ, 0x1f, R169 ;  /* 0x0000001fff0c7819 */ /* 0x000fe400000114a9 */
[----:B------:R-:W-:Y:S02]  /*0f40*/  SHF.R.S32.HI R199, RZ, 0x1f, R168 ;  /* 0x0000001fffc77819 */ /* 0x000fe400000114a8 */
[----:B------:R-:W-:-:S02]  /*0f50*/  SHF.R.S32.HI R20, RZ, 0x1f, R171 ;  /* 0x0000001fff147819 */ /* 0x000fc400000114ab */
[----:B------:R-:W-:Y:S02]  /*0f60*/  SHF.R.S32.HI R5, RZ, 0x1f, R172 ;  /* 0x0000001fff057819 */ /* 0x000fe400000114ac */
[----:B------:R-:W-:Y:S02]  /*0f70*/  LOP3.LUT R6, R179, R6, R223, 0xf6, !PT ;  /* 0x00000006b3067212 */ /* 0x000fe400078ef6df */
[----:B------:R-:W-:Y:S02]  /*0f80*/  SHF.R.S32.HI R17, RZ, 0x1f, R16 ;  /* 0x0000001fff117819 */ /* 0x000fe40000011410 */
[----:B------:R-:W-:Y:S02]  /*0f90*/  SHF.R.S32.HI R164, RZ, 0x1f, R19 ;  /* 0x0000001fffa47819 */ /* 0x000fe40000011413 */
[----:B------:R-:W-:Y:S02]  /*0fa0*/  SHF.R.S32.HI R175, RZ, 0x1f, R22 ;  /* 0x0000001fffaf7819 */ /* 0x000fe40000011416 */
[----:B------:R-:W-:-:S02]  /*0fb0*/  SHF.R.S32.HI R174, RZ, 0x1f, R23 ;  /* 0x0000001fffae7819 */ /* 0x000fc40000011417 */
[C---:B------:R-:W-:Y:S02]  /*0fc0*/  SHF.L.U32 R198, R169.reuse, 0x1, RZ ;  /* 0x00000001a9c67819 */ /* 0x040fe400000006ff */
[----:B------:R-:W-:Y:S02]  /*0fd0*/  SHF.L.U32 R215, R170, 0x1, RZ ;  /* 0x00000001aad77819 */ /* 0x000fe400000006ff */
[----:B------:R-:W-:Y:S02]  /*0fe0*/  SHF.L.U64.HI R197, R169, 0x1, R12 ;  /* 0x00000001a9c57819 */ /* 0x000fe4000001020c */
[----:B------:R-:W-:Y:S02]  /*0ff0*/  SHF.L.U64.HI R199, R168, 0x1, R199 ;  /* 0x00000001a8c77819 */ /* 0x000fe400000102c7 */
[----:B------:R-:W-:Y:S02]  /*1000*/  SHF.L.U64.HI R201, R171, 0x1, R20 ;  /* 0x00000001abc97819 */ /* 0x000fe40000010214 */
[----:B------:R-:W-:-:S02]  /*1010*/  SHF.L.U64.HI R216, R172, 0x1, R5 ;  /* 0x00000001acd87819 */ /* 0x000fc40000010205 */
[----:B------:R-:W-:Y:S02]  /*1020*/  SHF.R.S32.HI R163, RZ, 0x3, R163 ;  /* 0x00000003ffa37819 */ /* 0x000fe400000114a3 */
[----:B------:R-:W-:Y:S02]  /*1030*/  LEA R221, R6, UR4, 0x1 ;  /* 0x0000000406dd7c11 */ /* 0x000fe4000f8e08ff */
[----:B------:R-:W-:Y:S02]  /*1040*/  LEA R220, R220, UR4, 0x1 ;  /* 0x00000004dcdc7c11 */ /* 0x000fe4000f8e08ff */
[----:B------:R-:W-:Y:S02]  /*1050*/  LEA R218, R10, UR4, 0x1 ;  /* 0x000000040ada7c11 */ /* 0x000fe4000f8e08ff */
[----:B--2---:R-:W-:Y:S02]  /*1060*/  R2UR UR5, R3 ;  /* 0x00000000030572ca */ /* 0x004fe400000e0000 */
[----:B------:R-:W-:-:S02]  /*1070*/  LEA.HI R3, R0, R15, RZ, 0x7 ;  /* 0x0000000f00037211 */ /* 0x000fc400078f38ff */
[----:B------:R-:W-:Y:S02]  /*1080*/  LEA.HI R0, R0, R15, RZ, 0x3 ;  /* 0x0000000f00007211 */ /* 0x000fe400078f18ff */
[----:B------:R-:W-:Y:S02]  /*1090*/  LOP3.LUT R196, R3, 0xffffff80, RZ, 0xc0, !PT ;  /* 0xffffff8003c47812 */ /* 0x000fe400078ec0ff */
[----:B------:R-:W-:Y:S02]  /*10a0*/  SHF.R.S32.HI R226, RZ, 0x7, R3 ;  /* 0x00000007ffe27819 */ /* 0x000fe40000011403 */
[----:B------:R-:W-:Y:S01]  /*10b0*/  LOP3.LUT R184, R0, 0xfffffff8, RZ, 0xc0, !PT ;  /* 0xfffffff800b87812 */ /* 0x000fe200078ec0ff */
[----:B------:R-:W-:Y:S01]  /*10c0*/  IMAD.IADD R196, R15, 0x1, -R196 ;  /* 0x000000010fc47824 */ /* 0x000fe200078e0ac4 */
[----:B------:R-:W-:Y:S01]  /*10d0*/  LEA.HI R3, R3, R226, RZ, 0x1 ;  /* 0x000000e203037211 */ /* 0x000fe200078f08ff */
[----:B------:R-:W-:Y:S01]  /*10e0*/  ULOP3.LUT UR5, UR5, 0x1, URZ, 0xfc, !UPT ;  /* 0x0000000105057892 */ /* 0x000fe2000f8efc3f */
[----:B------:R-:W-:-:S02]  /*10f0*/  IADD3 R184, R15, -R184, RZ ;  /* 0x800000b80fb87210 */ /* 0x000fc40007ffe0ff */
[----:B------:R-:W-:Y:S02]  /*1100*/  SHF.R.S32.HI R7, RZ, 0x1f, R196 ;  /* 0x0000001fff077819 */ /* 0x000fe400000114c4 */
[----:B------:R-:W-:Y:S02]  /*1110*/  LOP3.LUT R3, R3, 0x3fffffe, RZ, 0xc0, !PT ;  /* 0x03fffffe03037812 */ /* 0x000fe400078ec0ff */
[CC--:B------:R-:W-:Y:S02]  /*1120*/  LEA.HI R8, R7.reuse, R196.reuse, RZ, 0x2 ;  /* 0x000000c407087211 */ /* 0x0c0fe400078f10ff */
[----:B------:R-:W-:Y:S01]  /*1130*/  LEA.HI R7, R7, R196, RZ, 0x5 ;  /* 0x000000c407077211 */ /* 0x000fe200078f28ff */
[----:B------:R-:W-:Y:S01]  /*1140*/  IMAD.IADD R3, R226, 0x1, -R3 ;  /* 0x00000001e2037824 */ /* 0x000fe200078e0a03 */
[----:B------:R-:W-:Y:S02]  /*1150*/  LOP3.LUT R9, R8, 0x7ffffffc, RZ, 0xc0, !PT ;  /* 0x7ffffffc08097812 */ /* 0x000fe400078ec0ff */
[----:B------:R-:W-:-:S02]  /*1160*/  SHF.R.S32.HI R4, RZ, 0x2, R8 ;  /* 0x00000002ff047819 */ /* 0x000fc40000011408 */
[----:B------:R-:W-:Y:S01]  /*1170*/  SHF.R.S32.HI R7, RZ, 0x5, R7 ;  /* 0x00000005ff077819 */ /* 0x000fe20000011407 */
[----:B------:R-:W-:Y:S01]  /*1180*/  IMAD.IADD R9, R196, 0x1, -R9 ;  /* 0x00000001c4097824 */ /* 0x000fe200078e0a09 */
[----:B------:R-:W-:Y:S02]  /*1190*/  SHF.L.U32 R182, R184, 0x3, RZ ;  /* 0x00000003b8b67819 */ /* 0x000fe400000006ff */
[----:B------:R-:W-:Y:S01]  /*11a0*/  SHF.R.S32.HI R192, RZ, 0x3, R0 ;  /* 0x00000003ffc07819 */ /* 0x000fe20000011400 */
[----:B------:R-:W-:Y:S01]  /*11b0*/  IMAD R228, R9, R228, 0x60 ;  /* 0x0000006009e47424 */ /* 0x000fe200078e02e4 */
[----:B------:R-:W-:Y:S01]  /*11c0*/  SHF.R.S32.HI R9, RZ, 0x1f, R8 ;  /* 0x0000001fff097819 */ /* 0x000fe20000011408 */
[----:B------:R-:W-:Y:S01]  /*11d0*/  VIADD R183, R182, 0x40 ;  /* 0x00000040b6b77836 */ /* 0x000fe20000000000 */
[----:B------:R-:W-:Y:S01]  /*11e0*/  LOP3.LUT R8, R167, 0x38, R162, 0xf8, !PT ;  /* 0x00000038a7087812 */ /* 0x000fe200078ef8a2 */
[----:B------:R-:W-:Y:S01]  /*11f0*/  IMAD.U32 R0, RZ, RZ, UR4 ;  /* 0x00000004ff007e24 */ /* 0x000fe2000f8e00ff */
[----:B------:R-:W-:-:S02]  /*1200*/  LEA.HI R9, R9, R4, RZ, 0x3 ;  /* 0x0000000409097211 */ /* 0x000fc400078f18ff */
[----:B------:R-:W-:Y:S02]  /*1210*/  LOP3.LUT R8, R8, R223, RZ, 0x3c, !PT ;  /* 0x000000df08087212 */ /* 0x000fe400078e3cff */
[----:B------:R-:W-:Y:S02]  /*1220*/  LOP3.LUT R9, R9, 0xfffffff8, RZ, 0xc0, !PT ;  /* 0xfffffff809097812 */ /* 0x000fe400078ec0ff */
[----:B------:R-:W-:Y:S02]  /*1230*/  IADD3 R8, R8, R11, R179 ;  /* 0x0000000b08087210 */ /* 0x000fe40007ffe0b3 */
[----:B------:R-:W-:Y:S02]  /*1240*/  IADD3 R4, R4, -R9, RZ ;  /* 0x8000000904047210 */ /* 0x000fe40007ffe0ff */
[----:B------:R-:W-:-:S03]  /*1250*/  LEA R219, R8, UR4, 0x1 ;  /* 0x0000000408db7c11 */ /* 0x000fc6000f8e08ff */
[----:B------:R-:W-:Y:S01]  /*1260*/  IMAD R4, R7, 0x10, R4 ;  /* 0x0000001007047824 */ /* 0x000fe200078e0204 */
[----:B------:R-:W-:Y:S01]  /*1270*/  SHF.R.S32.HI R7, RZ, 0x1f, R183 ;  /* 0x0000001fff077819 */ /* 0x000fe200000114b7 */
[----:B------:R-:W-:Y:S02]  /*1280*/  IMAD.SHL.U32 R7, R14, 0x8, RZ ;  /* 0x000000080e077824 */ /* 0x000fe400078e00ff */
[----:B------:R-:W-:Y:S01]  /*1290*/  IMAD R227, R3, 0x40, R4 ;  /* 0x0000004003e37824 */ /* 0x000fe200078e0204 */
[--C-:B------:R-:W-:Y:S01]  /*12a0*/  LOP3.LUT R4, R176, 0x38, R162.reuse, 0xf8, !PT ;  /* 0x00000038b0047812 */ /* 0x100fe200078ef8a2 */
[----:B------:R-:W-:Y:S01]  /*12b0*/  IMAD.U32 R3, RZ, RZ, UR5 ;  /* 0x00000005ff037e24 */ /* 0x000fe2000f8e00ff */
[----:B------:R-:W-:Y:S02]  /*12c0*/  SHF.R.S32.HI R162, RZ, 0x3, R162 ;  /* 0x00000003ffa27819 */ /* 0x000fe400000114a2 */
[----:B------:R-:W-:Y:S02]  /*12d0*/  LOP3.LUT R4, R4, R177, RZ, 0x3c, !PT ;  /* 0x000000b104047212 */ /* 0x000fe400078e3cff */
[----:B------:R0:W-:Y:S02]  /*12e0*/  STL [R1+0x30], R3 ;  /* 0x0000300301007387 */ /* 0x0001e40000100800 */
[----:B------:R-:W-:-:S02]  /*12f0*/  IADD3 R4, R4, R11, R178 ;  /* 0x0000000b04047210 */ /* 0x000fc40007ffe0b2 */
[----:B------:R1:W-:Y:S02]  /*1300*/  STL [R1+0x34], R0 ;  /* 0x0000340001007387 */ /* 0x0003e40000100800 */
[----:B------:R-:W-:Y:S02]  /*1310*/  LEA R222, R4, UR4, 0x1 ;  /* 0x0000000404de7c11 */ /* 0x000fe4000f8e08ff */
[----:B------:R2:W-:Y:S01]  /*1320*/  STL [R1+0x38], R7 ;  /* 0x0000380701007387 */ /* 0x0005e20000100800 */
[----:B0-----:R-:W-:-:S04]  /*1330*/  LEA.HI R3, R191, R191, RZ, 0x1 ;  /* 0x000000bfbf037211 */ /* 0x001fc800078f08ff */
[----:B-1----:R-:W-:Y:S02]  /*1340*/  LOP3.LUT R0, R3, 0x1ffffffe, RZ, 0xc0, !PT ;  /* 0x1ffffffe03007812 */ /* 0x002fe400078ec0ff */
[----:B------:R-:W-:Y:S02]  /*1350*/  SHF.R.S32.HI R3, RZ, 0x1f, R182 ;  /* 0x0000001fff037819 */ /* 0x000fe400000114b6 */
[----:B------:R-:W-:Y:S01]  /*1360*/  SHF.R.S32.HI R3, RZ, 0x1f, R170 ;  /* 0x0000001fff037819 */ /* 0x000fe200000114aa */
[----:B------:R-:W-:-:S03]  /*1370*/  IMAD.IADD R0, R191, 0x1, -R0 ;  /* 0x00000001bf007824 */ /* 0x000fc600078e0a00 */
[----:B------:R-:W-:Y:S02]  /*1380*/  SHF.L.U64.HI R214, R170, 0x1, R3 ;  /* 0x00000001aad67819 */ /* 0x000fe40000010203 */
[----:B--2---:R-:W-:-:S07]  /*1390*/  LEA R229, R0, R227, 0x3 ;  /* 0x000000e300e57211 */ /* 0x004fce00078e18ff */
.L_x_663:
[----:B0--3--:R-:W0:Y:S01]  /*13a0*/  LDC.64 R4, c[0x0][0xc88] ;  /* 0x00032200ff047b82 */ /* 0x009e220000000a00 */
[----:B------:R-:W-:Y:S01]  /*13b0*/  ULDC.64 UR4, c[0x0][0xa28] ;  /* 0x00028a0000047ab9 */ /* 0x000fe20000000a00 */
[----:B------:R-:W-:Y:S01]  /*13c0*/  ULDC.64 UR8, c[0x0][0xa18] ;  /* 0x0002860000087ab9 */ /* 0x000fe20000000a00 */
[----:B------:R-:W-:Y:S01]  /*13d0*/  ULDC.64 UR6, c[0x0][0xa08] ;  /* 0x0002820000067ab9 */ /* 0x000fe20000000a00 */
[----:B0-----:R-:W-:-:S05]  /*13e0*/  IMAD.WIDE R4, R31, 0x4, R4 ;  /* 0x000000041f047825 */ /* 0x001fca00078e0204 */
[----:B--2---:R-:W2:Y:S01]  /*13f0*/  LDG.E R188, desc[UR60][R4.64] ;  /* 0x0000003c04bc7981 */ /* 0x004ea2000c1e1900 */
[----:B------:R-:W-:Y:S01]  /*1400*/  ISETP.NE.U32.AND P2, PT, RZ, UR4, PT ;  /* 0x00000004ff007c0c */ /* 0x000fe2000bf45070 */
[----:B------:R-:W-:Y:S01]  /*1410*/  IMAD.MOV.U32 R3, RZ, RZ, RZ ;  /* 0x000000ffff037224 */ /* 0x000fe200078e00ff */
[----:B------:R-:W-:Y:S02]  /*1420*/  ISETP.NE.U32.AND P1, PT, RZ, UR8, PT ;  /* 0x00000008ff007c0c */ /* 0x000fe4000bf25070 */
[----:B------:R-:W-:Y:S02]  /*1430*/  ISETP.NE.AND.EX P2, PT, RZ, UR5, PT, P2 ;  /* 0x00000005ff007c0c */ /* 0x000fe4000bf45320 */
[----:B------:R-:W-:Y:S02]  /*1440*/  ISETP.NE.AND.EX P1, PT, RZ, UR9, PT, P1 ;  /* 0x00000009ff007c0c */ /* 0x000fe4000bf25310 */
[----:B------:R-:W-:Y:S02]  /*1450*/  ISETP.NE.U32.AND P0, PT, RZ, UR6, PT ;  /* 0x00000006ff007c0c */ /* 0x000fe4000bf05070 */
[----:B------:R-:W-:-:S02]  /*1460*/  MOV R133, RZ ;  /* 0x000000ff00857202 */ /* 0x000fc40000000f00 */
[----:B------:R-:W-:Y:S02]  /*1470*/  ISETP.NE.AND.EX P0, PT, RZ, UR7, PT, P0 ;  /* 0x00000007ff007c0c */ /* 0x000fe4000bf05300 */
[----:B--2---:R-:W-:Y:S01]  /*1480*/  SHF.R.S32.HI R193, RZ, 0x1f, R188 ;  /* 0x0000001fffc17819 */ /* 0x004fe200000114bc */
[C---:B------:R-:W-:Y:S02]  /*1490*/  IMAD.SHL.U32 R186, R188.reuse, 0x4, RZ ;  /* 0x00000004bcba7824 */ /* 0x040fe400078e00ff */
[C---:B------:R-:W-:Y:S02]  /*14a0*/  @P2 LEA R4, P3, R188.reuse, UR4, 0x2 ;  /* 0x00000004bc042c11 */ /* 0x040fe4000f8610ff */
[C-C-:B------:R-:W-:Y:S02]  /*14b0*/  SHF.L.U64.HI R187, R188.reuse, 0x2, R193.reuse ;  /* 0x00000002bcbb7819 */ /* 0x140fe400000102c1 */
[----:B------:R-:W-:Y:S01]  /*14c0*/  @P2 LEA.HI.X R5, R188, UR5, R193, 0x2, P3 ;  /* 0x00000005bc052c11 */ /* 0x000fe200098f14c1 */
[----:B------:R-:W-:Y:S01]  /*14d0*/  ULDC UR4, c[0x0][0x288] ;  /* 0x0000a20000047ab9 */ /* 0x000fe20000000800 */
[----:B------:R-:W-:-:S03]  /*14e0*/  IADD3 R8, P4, R186, UR6, RZ ;  /* 0x00000006ba087c10 */ /* 0x000fc6000ff9e0ff */
[----:B------:R0:W5:Y:S01]  /*14f0*/  @P2 LDG.E R3, desc[UR60][R4.64] ;  /* 0x0000003c04032981 */ /* 0x000162000c1e1900 */
[----:B------:R-:W-:Y:S01]  /*1500*/  @P1 IADD3 R6, P2, R186, UR8, RZ ;  /* 0x00000008ba061c10 */ /* 0x000fe2000ff5e0ff */
[----:B------:R-:W-:Y:S01]  /*1510*/  IMAD.U32 R146, RZ, RZ, UR4 ;  /* 0x00000004ff927e24 */ /* 0x000fe2000f8e00ff */
[C---:B------:R-:W-:Y:S01]  /*1520*/  IADD3.X R9, R187.reuse, UR7, RZ, P4, !PT ;  /* 0x00000007bb097c10 */ /* 0x040fe2000a7fe4ff */
[----:B------:R-:W-:Y:S01]  /*1530*/  ULDC.64 UR4, c[0x0][0x418] ;  /* 0x0001060000047ab9 */ /* 0x000fe20000000a00 */
[----:B------:R-:W-:-:S03]  /*1540*/  @P1 IADD3.X R7, R187, UR9, RZ, P2, !PT ;  /* 0x00000009bb071c10 */ /* 0x000fc600097fe4ff */
[----:B------:R0:W5:Y:S01]  /*1550*/  @P0 LDG.E R133, desc[UR60][R8.64] ;  /* 0x0000003c08850981 */ /* 0x000162000c1e1900 */
[----:B------:R-:W-:Y:S01]  /*1560*/  UISETP.NE.U32.AND UP0, UPT, UR4, URZ, UPT ;  /* 0x0000003f0400728c */ /* 0x000fe2000bf05070 */
[----:B------:R-:W-:Y:S02]  /*1570*/  ULDC.64 UR8, c[0x0][0xa20] ;  /* 0x0002880000087ab9 */ /* 0x000fe40000000a00 */
[----:B------:R0:W5:Y:S01]  /*1580*/  @P1 LDG.E R146, desc[UR60][R6.64] ;  /* 0x0000003c06921981 */ /* 0x000162000c1e1900 */
[----:B------:R-:W-:Y:S01]  /*1590*/  UISETP.NE.AND.EX UP0, UPT, UR5, URZ, UPT, UP0 ;  /* 0x0000003f0500728c */ /* 0x000fe2000bf05300 */
[----:B------:R-:W-:Y:S01]  /*15a0*/  ULDC UR4, c[0x0][0x424] ;  /* 0x0001090000047ab9 */ /* 0x000fe20000000800 */
[----:B------:R-:W-:Y:S02]  /*15b0*/  ISETP.NE.U32.AND P2, PT, RZ, UR8, PT ;  /* 0x00000008ff007c0c */ /* 0x000fe4000bf45070 */
[----:B------:R-:W-:Y:S01]  /*15c0*/  USEL UR4, UR4, 0x1, UP0 ;  /* 0x0000000104047887 */ /* 0x000fe20008000000 */
[----:B------:R-:W-:Y:S01]  /*15d0*/  ULDC UR5, c[0x0][0x2f0] ;  /* 0x0000bc0000057ab9 */ /* 0x000fe20000000800 */
[----:B------:R-:W-:-:S02]  /*15e0*/  ISETP.NE.AND.EX P2, PT, RZ, UR9, PT, P2 ;  /* 0x00000009ff007c0c */ /* 0x000fc4000bf45320 */
[----:B------:R-:W-:-:S03]  /*15f0*/  UIMAD UR4, UR4, UR5, URZ ;  /* 0x00000005040472a4 */ /* 0x000fc6000f8e023f */
[----:B------:R-:W-:Y:S01]  /*1600*/  ULDC UR5, c[0x0][0x348] ;  /* 0x0000d20000057ab9 */ /* 0x000fe20000000800 */
[----:B------:R-:W-:Y:S01]  /*1610*/  IMAD.MOV.U32 R190, RZ, RZ, R29 ;  /* 0x000000ffffbe7224 */ /* 0x000fe200078e001d */
[----:B------:R-:W-:Y:S01]  /*1620*/  MOV R185, R30 ;  /* 0x0000001e00b97202 */ /* 0x000fe20000000f00 */
[----:B------:R-:W-:Y:S01]  /*1630*/  IMAD.MOV.U32 R102, RZ, RZ, R188 ;  /* 0x000000ffff667224 */ /* 0x000fe200078e00bc */
[----:B0---4-:R-:W-:Y:S06]  /*1640*/  @P1 BRA `(.L_x_449) ;  /* 0x0000000000241947 */ /* 0x011fec0003800000 */
[----:B------:R-:W-:Y:S02]  /*1650*/  ULDC.64 UR6, c[0x0][0xa00] ;  /* 0x0002800000067ab9 */ /* 0x000fe40000000a00 */
[----:B------:R-:W-:-:S04]  /*1660*/  ISETP.NE.U32.AND P1, PT, RZ, UR6, PT ;  /* 0x00000006ff007c0c */ /* 0x000fc8000bf25070 */
[----:B------:R-:W-:-:S13]  /*1670*/  ISETP.NE.AND.EX P1, PT, RZ, UR7, PT, P1 ;  /* 0x00000007ff007c0c */ /* 0x000fda000bf25310 */
[----:B------:R-:W-:Y:S05]  /*1680*/  @!P1 BRA `(.L_x_449) ;  /* 0x0000000000149947 */ /* 0x000fea0003800000 */
[----:B------:R-:W0:Y:S02]  /*1690*/  LDC.64 R4, c[0x0][0xa00] ;  /* 0x00028000ff047b82 */ /* 0x000e240000000a00 */
[----:B0-----:R-:W-:-:S05]  /*16a0*/  IMAD.WIDE R4, R102, 0x4, R4 ;  /* 0x0000000466047825 */ /* 0x001fca00078e0204 */
[----:B-----5:R-:W2:Y:S04]  /*16b0*/  LDG.E R146, desc[UR60][R4.64] ;  /* 0x0000003c04927981 */ /* 0x020ea8000c1e1900 */
[----:B------:R-:W2:Y:S02]  /*16c0*/  LDG.E R7, desc[UR60][R4.64+0x4] ;  /* 0x0000043c04077981 */ /* 0x000ea4000c1e1900 */
[----:B--2---:R-:W-:-:S07]  /*16d0*/  IMAD.IADD R146, R7, 0x1, -R146 ;  /* 0x0000000107927824 */ /* 0x004fce00078e0a92 */
.L_x_449:
[----:B------:R-:W-:Y:S01]  /*16e0*/  MOV R25, UR5 ;  /* 0x0000000500197c02 */ /* 0x000fe20008000f00 */
[----:B------:R-:W-:Y:S01]  /*16f0*/  IMAD.U32 R26, RZ, RZ, UR4 ;  /* 0x00000004ff1a7e24 */ /* 0x000fe2000f8e00ff */
[----:B------:R-:W-:Y:S06]  /*1700*/  @!P2 BRA `(.L_x_450) ;  /* 0x000000000010a947 */ /* 0x000fec0003800000 */
[----:B------:R-:W-:-:S04]  /*1710*/  IADD3 R4, P0, R186, UR8, RZ ;  /* 0x00000008ba047c10 */ /* 0x000fc8000ff1e0ff */
[----:B------:R-:W-:-:S05]  /*1720*/  IADD3.X R5, R187, UR9, RZ, P0, !PT ;  /* 0x00000009bb057c10 */ /* 0x000fca00087fe4ff */
[----:B------:R0:W5:Y:S01]  /*1730*/  LDG.E R26, desc[UR60][R4.64] ;  /* 0x0000003c041a7981 */ /* 0x000162000c1e1900 */
[----:B------:R-:W-:Y:S05]  /*1740*/  BRA `(.L_x_451) ;  /* 0x0000000000107947 */ /* 0x000fea0003800000 */
.L_x_450:
[----:B------:R-:W-:Y:S05]  /*1750*/  @!P0 BRA `(.L_x_451) ;  /* 0x00000000000c8947 */ /* 0x000fea0003800000 */
[----:B------:R-:W2:Y:S04]  /*1760*/  LDG.E R5, desc[UR60][R8.64] ;  /* 0x0000003c08057981 */ /* 0x000ea8000c1e1900 */
[----:B------:R-:W2:Y:S02]  /*1770*/  LDG.E R26, desc[UR60][R8.64+0x4] ;  /* 0x0000043c081a7981 */ /* 0x000ea4000c1e1900 */
[----:B--2---:R-:W-:-:S07]  /*1780*/  IMAD.IADD R26, R26, 0x1, -R5 ;  /* 0x000000011a1a7824 */ /* 0x004fce00078e0a05 */
.L_x_451:
[----:B------:R-:W-:Y:S02]  /*1790*/  ULDC.64 UR4, c[0x0][0xa10] ;  /* 0x0002840000047ab9 */ /* 0x000fe40000000a00 */
[----:B------:R-:W-:-:S04]  /*17a0*/  ISETP.NE.U32.AND P0, PT, RZ, UR4, PT ;  /* 0x00000004ff007c0c */ /* 0x000fc8000bf05070 */
[----:B------:R-:W-:Y:S01]  /*17b0*/  ISETP.NE.AND.EX P0, PT, RZ, UR5, PT, P0 ;  /* 0x00000005ff007c0c */ /* 0x000fe2000bf05300 */
[----:B-----5:R-:W-:Y:S01]  /*17c0*/  IMAD.IADD R8, R26, 0x1, -R3 ;  /* 0x000000011a087824 */ /* 0x020fe200078e0a03 */
[----:B------:R-:W-:-:S11]  /*17d0*/  ULDC.64 UR4, c[0x0][0xa30] ;  /* 0x00028c0000047ab9 */ /* 0x000fd60000000a00 */
[----:B0-----:R-:W0:Y:S02]  /*17e0*/  @P0 LDC.64 R4, c[0x0][0xa10] ;  /* 0x00028400ff040b82 */ /* 0x001e240000000a00 */
[----:B0-----:R-:W-:-:S05]  /*17f0*/  @P0 IMAD.WIDE R4, R102, 0x4, R4 ;  /* 0x0000000466040825 */ /* 0x001fca00078e0204 */
[----:B------:R-:W2:Y:S04]  /*1800*/  @P0 LDG.E R0, desc[UR60][R4.64] ;  /* 0x0000003c04000981 */ /* 0x000ea8000c1e1900 */
[----:B------:R-:W2:Y:S01]  /*1810*/  @P0 LDG.E R9, desc[UR60][R4.64+0x4] ;  /* 0x0000043c04090981 */ /* 0x000ea2000c1e1900 */
[----:B------:R-:W-:Y:S01]  /*1820*/  IMAD.MOV R130, RZ, RZ, -R8 ;  /* 0x000000ffff827224 */ /* 0x000fe200078e0a08 */
[----:B------:R-:W-:Y:S02]  /*1830*/  ISETP.NE.U32.AND P1, PT, RZ, UR4, PT ;  /* 0x00000004ff007c0c */ /* 0x000fe4000bf25070 */
[----:B------:R-:W-:Y:S02]  /*1840*/  MOV R145, R26 ;  /* 0x0000001a00917202 */ /* 0x000fe40000000f00 */
[----:B------:R-:W-:-:S02]  /*1850*/  VIMNMX R130, RZ, R130, !PT ;  /* 0x00000082ff827248 */ /* 0x000fc40007fe0100 */
[----:B------:R-:W-:-:S13]  /*1860*/  ISETP.NE.AND.EX P1, PT, RZ, UR5, PT, P1 ;  /* 0x00000005ff007c0c */ /* 0x000fda000bf25310 */
[----:B------:R-:W-:-:S04]  /*1870*/  @P1 IADD3 R6, P2, R186, UR4, RZ ;  /* 0x00000004ba061c10 */ /* 0x000fc8000ff5e0ff */
[----:B------:R-:W-:-:S05]  /*1880*/  @P1 IADD3.X R7, R187, UR5, RZ, P2, !PT ;  /* 0x00000005bb071c10 */ /* 0x000fca00097fe4ff */
[----:B------:R0:W5:Y:S01]  /*1890*/  @P1 LDG.E R145, desc[UR60][R6.64] ;  /* 0x0000003c06911981 */ /* 0x000162000c1e1900 */
[----:B--2---:R-:W-:-:S05]  /*18a0*/  @P0 IMAD.IADD R25, R9, 0x1, -R0 ;  /* 0x0000000109190824 */ /* 0x004fca00078e0a00 */
[----:B------:R-:W-:-:S05]  /*18b0*/  IADD3 R147, R8, R25, RZ ;  /* 0x0000001908937210 */ /* 0x000fca0007ffe0ff */
[----:B------:R-:W-:-:S04]  /*18c0*/  VIADD R0, R147, 0x5f ;  /* 0x0000005f93007836 */ /* 0x000fc80000000000 */
[----:B------:R-:W-:-:S05]  /*18d0*/  IMAD.HI R0, R0, 0x2aaaaaab, RZ ;  /* 0x2aaaaaab00007827 */ /* 0x000fca00078e02ff */
[----:B------:R-:W-:-:S04]  /*18e0*/  SHF.R.U32.HI R3, RZ, 0x1f, R0 ;  /* 0x0000001fff037819 */ /* 0x000fc80000011600 */
[----:B------:R-:W-:-:S05]  /*18f0*/  LEA.HI.SX32 R194, R0, R3, 0x1c ;  /* 0x0000000300c27211 */ /* 0x000fca00078fe2ff */
[----:B------:R-:W-:-:S05]  /*1900*/  IMAD R0, R194, 0x60, -R8 ;  /* 0x00000060c2007824 */ /* 0x000fca00078e0a08 */
[----:B------:R-:W-:-:S04]  /*1910*/  VIMNMX R3, R0, R25, PT ;  /* 0x0000001900037248 */ /* 0x000fc80003fe0100 */
[----:B------:R-:W-:Y:S01]  /*1920*/  ISETP.GT.AND P0, PT, R3, R130, PT ;  /* 0x000000820300720c */ /* 0x000fe20003f04270 */
[----:B------:R-:W-:-:S05]  /*1930*/  IMAD.WIDE.U32 R130, R130, -0x55555555, RZ ;  /* 0xaaaaaaab82827825 */ /* 0x000fca00078e00ff */
[----:B------:R-:W-:-:S05]  /*1940*/  SHF.R.U32.HI R130, RZ, 0x6, R131 ;  /* 0x00000006ff827819 */ /* 0x000fca0000011683 */
[----:B------:R-:W-:Y:S02]  /*1950*/  IMAD.MOV.U32 R24, RZ, RZ, R130 ;  /* 0x000000ffff187224 */ /* 0x000fe400078e0082 */
[----:B------:R-:W-:-:S05]  /*1960*/  @P0 IADD3 R0, R3, 0x5f, RZ ;  /* 0x0000005f03000810 */ /* 0x000fca0007ffe0ff */
[----:B------:R-:W-:-:S05]  /*1970*/  @P0 IMAD.HI R0, R0, 0x2aaaaaab, RZ ;  /* 0x2aaaaaab00000827 */ /* 0x000fca00078e02ff */
[----:B------:R-:W-:-:S04]  /*1980*/  @P0 SHF.R.U32.HI R3, RZ, 0x1f, R0 ;  /* 0x0000001fff030819 */ /* 0x000fc80000011600 */
[----:B------:R-:W-:Y:S02]  /*1990*/  @P0 LEA.HI.SX32 R24, R0, R3, 0x1c ;  /* 0x0000000300180211 */ /* 0x000fe400078fe2ff */
[----:B------:R-:W-:Y:S02]  /*19a0*/  PLOP3.LUT P0, PT, PT, PT, PT, 0x80, 0x0 ;  /* 0x000000000000781c */ /* 0x000fe40003f0f070 */
[----:B------:R-:W-:-:S13]  /*19b0*/  ISETP.GT.AND P1, PT, R24, R130, PT ;  /* 0x000000821800720c */ /* 0x000fda0003f24270 */
[----:B0-----:R-:W-:Y:S05]  /*19c0*/  @!P1 BRA `(.L_x_452) ;  /* 0x0000009000089947 */ /* 0x001fea0003800000 */
[----:B------:R-:W-:Y:S01]  /*19d0*/  VIADD R126, R2, 0x18400 ;  /* 0x00018400027e7836 */ /* 0x000fe20000000000 */
[----:B------:R-:W-:Y:S04]  /*19e0*/  BSSY B6, `(.L_x_453) ;  /* 0x0000013000067945 */ /* 0x000fe80003800000 */
[----:B------:R-:W-:-:S13]  /*19f0*/  LOP3.LUT P0, RZ, R126, 0x3ff, RZ, 0xc0, !PT ;  /* 0x000003ff7eff7812 */ /* 0x000fda000780c0ff */
[----:B------:R-:W-:Y:S05]  /*1a00*/  @!P0 BRA `(.L_x_454) ;  /* 0x0000000000408947 */ /* 0x000fea0003800000 */
[----:B------:R-:W-:Y:S01]  /*1a10*/  MOV R0, 0x0 ;  /* 0x0000000000007802 */ /* 0x000fe20000000f00 */
[----:B------:R-:W-:Y:S01]  /*1a20*/  ULDC.64 UR4, c[0x4][0xf0] ;  /* 0x01003c0000047ab9 */ /* 0x000fe20000000a00 */
[----:B------:R-:W-:Y:S01]  /*1a30*/  ULDC.64 UR6, c[0x4][0x90] ;  /* 0x0100240000067ab9 */ /* 0x000fe20000000a00 */
[----:B------:R-:W-:Y:S01]  /*1a40*/  MOV R4, UR4 ;  /* 0x0000000400047c02 */ /* 0x000fe20008000f00 */
        /* <DEDUP_REMOVED lines=12> */
.L_x_454:
[----:B------:R-:W-:Y:S05]  /*1b10*/  BSYNC B6 ;  /* 0x0000000000067941 */ /* 0x000fea0003800000 */
.L_x_453:
[----:B------:R-:W-:Y:S01]  /*1b20*/  IADD3 R125, R2, 0x400, RZ ;  /* 0x00000400027d7810 */ /* 0x000fe20007ffe0ff */
[----:B------:R-:W-:Y:S03]  /*1b30*/  BSSY B6, `(.L_x_455) ;  /* 0x0000013000067945 */ /* 0x000fe60003800000 */
[----:B------:R-:W-:-:S13]  /*1b40*/  LOP3.LUT P0, RZ, R125, 0x3ff, RZ, 0xc0, !PT ;  /* 0x000003ff7dff7812 */ /* 0x000fda000780c0ff */
[----:B------:R-:W-:Y:S05]  /*1b50*/  @!P0 BRA `(.L_x_456) ;  /* 0x0000000000408947 */ /* 0x000fea0003800000 */
[----:B------:R-:W-:Y:S01]  /*1b60*/  MOV R0, 0x0 ;  /* 0x0000000000007802 */ /* 0x000fe20000000f00 */
[----:B------:R-:W-:Y:S01]  /*1b70*/  ULDC.64 UR4, c[0x4][0xf0] ;  /* 0x01003c0000047ab9 */ /* 0x000fe20000000a00 */
[----:B------:R-:W-:Y:S01]  /*1b80*/  ULDC.64 UR6, c[0x4][0xf8] ;  /* 0x01003e0000067ab9 */ /* 0x000fe20000000a00 */
[----:B------:R-:W-:Y:S01]  /*1b90*/  IMAD.U32 R4, RZ, RZ, UR4 ;  /* 0x00000004ff047e24 */ /* 0x000fe2000f8e00ff */
[----:B------:R0:W1:Y:S01]  /*1ba0*/  LDC.64 R14, c[0x4][R0] ;  /* 0x01000000000e7b82 */ /* 0x0000620000000a00 */
[----:B------:R-:W-:Y:S01]  /*1bb0*/  IMAD.U32 R5, RZ, RZ, UR5 ;  /* 0x00000005ff057e24 */ /* 0x000fe2000f8e00ff */
[----:B------:R-:W-:Y:S01]  /*1bc0*/  ULDC.64 UR4, c[0x4][0x80] ;  /* 0x0100200000047ab9 */ /* 0x000fe20000000a00 */
[----:B------:R-:W-:Y:S01]  /*1bd0*/  MOV R6, UR6 ;  /* 0x0000000600067c02 */ /* 0x000fe20008000f00 */
[----:B------:R-:W-:Y:S01]  /*1be0*/  IMAD.U32 R7, RZ, RZ, UR7 ;  /* 0x00000007ff077e24 */ /* 0x000fe2000f8e00ff */
[----:B------:R-:W-:Y:S01]  /*1bf0*/  MOV R11, UR5 ;  /* 0x00000005000b7c02 */ /* 0x000fe20008000f00 */
[----:B------:R-:W-:Y:S01]  /*1c00*/  IMAD.U32 R10, RZ, RZ, UR4 ;  /* 0x00000004ff0a7e24 */ /* 0x000fe2000f8e00ff */
[----:B------:R-:W-:Y:S01]  /*1c10*/  MOV R13, RZ ;  /* 0x000000ff000d7202 */ /* 0x000fe20000000f00 */
[----:B------:R-:W-:-:S02]  /*1c20*/  IMAD.MOV.U32 R8, RZ, RZ, 0x70 ;  /* 0x00000070ff087424 */ /* 0x000fc400078e00ff */
[----:B0-----:R-:W-:-:S07]  /*1c30*/  IMAD.MOV.U32 R12, RZ, RZ, 0x1 ;  /* 0x00000001ff0c7424 */ /* 0x001fce00078e00ff */
[----:B------:R-:W-:-:S07]  /*1c40*/  LEPC R20, `(.L_x_456) ;  /* 0x000000001014794e */ /* 0x000fce0000000000 */
[----:B-1---5:R-:W-:Y:S05]  /*1c50*/  CALL.ABS.NOINC R14 ;  /* 0x000000000e007343 */ /* 0x022fea0003c00000 */
.L_x_456:
[----:B------:R-:W-:Y:S05]  /*1c60*/  BSYNC B6 ;  /* 0x0000000000067941 */ /* 0x000fea0003800000 */
.L_x_455:
[----:B------:R-:W-:Y:S01]  /*1c70*/  ULDC.64 UR4, c[0x0][0x9f8] ;  /* 0x00027e0000047ab9 */ /* 0x000fe20000000a00 */
[----:B------:R-:W-:Y:S01]  /*1c80*/  VIADD R0, R16, 0x20 ;  /* 0x0000002010007836 */ /* 0x000fe20000000000 */
[----:B------:R-:W-:Y:S01]  /*1c90*/  ISETP.NE.U32.AND P0, PT, RZ, UR4, PT ;  /* 0x00000004ff007c0c */ /* 0x000fe2000bf05070 */
[----:B------:R-:W0:Y:S03]  /*1ca0*/  LDC.64 R96, c[0x0][0x3f8] ;  /* 0x0000fe00ff607b82 */ /* 0x000e260000000a00 */
[----:B------:R-:W-:-:S05]  /*1cb0*/  ISETP.NE.AND.EX P0, PT, RZ, UR5, PT, P0 ;  /* 0x00000005ff007c0c */ /* 0x000fca000bf05300 */
[----:B------:R-:W1:Y:S08]  /*1cc0*/  LDC R129, c[0x0][0x3f4] ;  /* 0x0000fd00ff817b82 */ /* 0x000e700000000800 */
[----:B------:R-:W-:Y:S01]  /*1cd0*/  @P0 IADD3 R4, P1, R186, UR4, RZ ;  /* 0x00000004ba040c10 */ /* 0x000fe2000ff3e0ff */
[----:B------:R-:W-:Y:S01]  /*1ce0*/  ULDC UR4, c[0x0][0x2f4] ;  /* 0x0000bd0000047ab9 */ /* 0x000fe20000000800 */
[----:B------:R-:W2:Y:S02]  /*1cf0*/  LDC.64 R90, c[0x0][0x408] ;  /* 0x00010200ff5a7b82 */ /* 0x000ea40000000a00 */
[----:B------:R-:W-:Y:S01]  /*1d00*/  @P0 IADD3.X R5, R187, UR5, RZ, P1, !PT ;  /* 0x00000005bb050c10 */ /* 0x000fe20008ffe4ff */
[----:B------:R-:W-:-:S04]  /*1d10*/  ULDC UR5, c[0x0][0x320] ;  /* 0x0000c80000057ab9 */ /* 0x000fc80000000800 */
[----:B------:R3:W4:Y:S01]  /*1d20*/  @P0 LDG.E R102, desc[UR60][R4.64] ;  /* 0x0000003c04660981 */ /* 0x000722000c1e1900 */
[----:B------:R-:W-:Y:S01]  /*1d30*/  ISETP.GE.AND P1, PT, R0, UR4, PT ;  /* 0x0000000400007c0c */ /* 0x000fe2000bf26270 */
[----:B0-----:R-:W-:Y:S01]  /*1d40*/  IMAD.WIDE.U32 R98, R165, R96, R16 ;  /* 0x00000060a5627225 */ /* 0x001fe200078e0010 */
[----:B------:R-:W-:Y:S01]  /*1d50*/  ISETP.GE.AND P0, PT, R16, UR4, PT ;  /* 0x0000000410007c0c */ /* 0x000fe2000bf06270 */
[----:B------:R-:W0:Y:S01]  /*1d60*/  S2R R148, SR_TID.X ;  /* 0x0000000000947919 */ /* 0x000e220000002100 */
[----:B------:R-:W-:Y:S01]  /*1d70*/  SEL R6, RZ, 0xffffffff, P1 ;  /* 0xffffffffff067807 */ /* 0x000fe20000800000 */
[----:B------:R-:W-:Y:S01]  /*1d80*/  IMAD.SHL.U32 R111, R96, 0x40, RZ ;  /* 0x00000040606f7824 */ /* 0x000fe200078e00ff */
[----:B------:R-:W-:Y:S01]  /*1d90*/  SEL R3, RZ, 0x1, P0 ;  /* 0x00000001ff037807 */ /* 0x000fe20000000000 */
[----:B------:R-:W-:Y:S01]  /*1da0*/  IMAD R117, R191, 0x40, R165 ;  /* 0x00000040bf757824 */ /* 0x000fe200078e02a5 */
[----:B------:R-:W-:Y:S01]  /*1db0*/  ISETP.GE.AND P0, PT, R0, UR5, PT ;  /* 0x0000000500007c0c */ /* 0x000fe2000bf06270 */
[----:B------:R-:W-:Y:S01]  /*1dc0*/  IMAD.SHL.U32 R6, R6, 0x2, RZ ;  /* 0x0000000206067824 */ /* 0x000fe200078e00ff */
[----:B------:R-:W-:-:S02]  /*1dd0*/  ISETP.GE.AND P1, PT, R19, UR4, PT ;  /* 0x0000000413007c0c */ /* 0x000fc4000bf26270 */
[----:B---3--:R-:W-:Y:S02]  /*1de0*/  SEL R4, RZ, 0xffffffff, P0 ;  /* 0xffffffffff047807 */ /* 0x008fe40000000000 */
[----:B------:R-:W-:Y:S02]  /*1df0*/  LOP3.LUT R6, R6, 0x2, R3, 0xe2, !PT ;  /* 0x0000000206067812 */ /* 0x000fe400078ee203 */
[----:B------:R-:W-:Y:S01]  /*1e00*/  IADD3 R3, R16, 0x40, RZ ;  /* 0x0000004010037810 */ /* 0x000fe20007ffe0ff */
[----:B------:R-:W-:Y:S01]  /*1e10*/  IMAD.SHL.U32 R8, R4, 0x2, RZ ;  /* 0x0000000204087824 */ /* 0x000fe200078e00ff */
[----:B------:R-:W-:Y:S01]  /*1e20*/  SHF.R.S32.HI R9, RZ, 0x1f, R165 ;  /* 0x0000001fff097819 */ /* 0x000fe200000114a5 */
[----:B--2---:R-:W-:Y:S01]  /*1e30*/  IMAD.WIDE.U32 R92, R165, R90, R16 ;  /* 0x0000005aa55c7225 */ /* 0x004fe200078e0010 */
[----:B------:R-:W-:Y:S02]  /*1e40*/  ISETP.GE.AND P0, PT, R3, UR4, PT ;  /* 0x0000000403007c0c */ /* 0x000fe4000bf06270 */
[----:B------:R-:W-:Y:S01]  /*1e50*/  SEL R4, RZ, 0x8, P1 ;  /* 0x00000008ff047807 */ /* 0x000fe20000800000 */
[----:B------:R-:W-:Y:S01]  /*1e60*/  IMAD.SHL.U32 R113, R90, 0x40, RZ ;  /* 0x000000405a717824 */ /* 0x000fe200078e00ff */
[----:B------:R-:W-:-:S02]  /*1e70*/  SEL R5, RZ, 0x4, P0 ;  /* 0x00000004ff057807 */ /* 0x000fc40000000000 */
[--C-:B------:R-:W-:Y:S02]  /*1e80*/  SHF.R.S32.HI R161, RZ, 0x1f, R160.reuse ;  /* 0x0000001fffa17819 */ /* 0x100fe400000114a0 */
[----:B------:R-:W-:Y:S01]  /*1e90*/  LOP3.LUT R4, R4, R6, R5, 0xfe, !PT ;  /* 0x0000000604047212 */ /* 0x000fe200078efe05 */
[-C--:B------:R-:W-:Y:S01]  /*1ea0*/  IMAD R6, R9, R96.reuse, RZ ;  /* 0x0000006009067224 */ /* 0x080fe200078e02ff */
[----:B------:R-:W-:Y:S01]  /*1eb0*/  ISETP.GE.AND P0, PT, R22, UR4, PT ;  /* 0x0000000416007c0c */ /* 0x000fe2000bf06270 */
[C---:B------:R-:W-:Y:S01]  /*1ec0*/  IMAD.WIDE.U32 R100, R165.reuse, R96, R160 ;  /* 0x00000060a5647225 */ /* 0x040fe200078e00a0 */
[----:B------:R-:W-:Y:S02]  /*1ed0*/  ISETP.GE.AND P2, PT, R16, UR5, PT ;  /* 0x0000000510007c0c */ /* 0x000fe4000bf46270 */
[----:B------:R-:W-:Y:S01]  /*1ee0*/  SEL R5, RZ, 0x10, P0 ;  /* 0x00000010ff057807 */ /* 0x000fe20000000000 */
[C---:B------:R-:W-:Y:S01]  /*1ef0*/  IMAD R11, R165.reuse, R97, R6 ;  /* 0x00000061a50b7224 */ /* 0x040fe200078e0206 */
[----:B------:R-:W-:Y:S01]  /*1f00*/  SEL R7, RZ, 0x1, P2 ;  /* 0x00000001ff077807 */ /* 0x000fe20001000000 */
[----:B------:R-:W-:Y:S01]  /*1f10*/  IMAD.WIDE.U32 R94, R165, R90, R160 ;  /* 0x0000005aa55e7225 */ /* 0x000fe200078e00a0 */
[----:B-1----:R-:W-:-:S02]  /*1f20*/  ISETP.GE.AND P2, PT, R0, R129, PT ;  /* 0x000000810000720c */ /* 0x002fc40003f46270 */
[----:B------:R-:W-:Y:S01]  /*1f30*/  ISETP.GE.AND P1, PT, R3, UR5, PT ;  /* 0x0000000503007c0c */ /* 0x000fe2000bf26270 */
[----:B------:R-:W-:Y:S01]  /*1f40*/  IMAD.IADD R101, R101, 0x1, R11 ;  /* 0x0000000165657824 */ /* 0x000fe200078e020b */
[----:B------:R-:W-:Y:S01]  /*1f50*/  ISETP.GE.AND P3, PT, R16, R129, PT ;  /* 0x000000811000720c */ /* 0x000fe20003f66270 */
[----:B------:R-:W-:Y:S01]  /*1f60*/  IMAD.IADD R99, R11, 0x1, R99 ;  /* 0x000000010b637824 */ /* 0x000fe200078e0263 */
[----:B------:R-:W-:Y:S01]  /*1f70*/  LOP3.LUT R11, R4, R5, RZ, 0xfc, !PT ;  /* 0x00000005040b7212 */ /* 0x000fe200078efcff */
[----:B------:R-:W-:Y:S01]  /*1f80*/  IMAD R4, R9, R90, RZ ;  /* 0x0000005a09047224 */ /* 0x000fe200078e02ff */
[----:B------:R-:W-:Y:S01]  /*1f90*/  SEL R9, R129, RZ, P2 ;  /* 0x000000ff81097207 */ /* 0x000fe20001000000 */
[----:B-----5:R-:W-:Y:S01]  /*1fa0*/  IMAD.WIDE.U32 R100, R145, R96, R100 ;  /* 0x0000006091647225 */ /* 0x020fe200078e0064 */
[----:B------:R-:W-:Y:S02]  /*1fb0*/  SEL R6, RZ, 0x4, P1 ;  /* 0x00000004ff067807 */ /* 0x000fe40000800000 */
[----:B------:R-:W-:Y:S01]  /*1fc0*/  SEL R5, R129, RZ, P3 ;  /* 0x000000ff81057207 */ /* 0x000fe20001800000 */
[----:B------:R-:W-:Y:S01]  /*1fd0*/  IMAD.IADD R9, R0, 0x1, R9 ;  /* 0x0000000100097824 */ /* 0x000fe200078e0209 */
[----:B------:R-:W-:Y:S01]  /*1fe0*/  ISETP.GE.AND P1, PT, R3, R129, PT ;  /* 0x000000810300720c */ /* 0x000fe20003f26270 */
[----:B------:R-:W-:Y:S01]  /*1ff0*/  IMAD R13, R165, R91, R4 ;  /* 0x0000005ba50d7224 */ /* 0x000fe200078e0204 */
[----:B------:R-:W-:Y:S01]  /*2000*/  LOP3.LUT R7, R8, 0x2, R7, 0xe2, !PT ;  /* 0x0000000208077812 */ /* 0x000fe200078ee207 */
[----:B------:R-:W-:Y:S01]  /*2010*/  IMAD.IADD R5, R16, 0x1, R5 ;  /* 0x0000000110057824 */ /* 0x000fe200078e0205 */
[----:B------:R-:W-:Y:S01]  /*2020*/  SEL R4, R129, RZ, P1 ;  /* 0x000000ff81047207 */ /* 0x000fe20000800000 */
[----:B------:R-:W-:Y:S01]  /*2030*/  IMAD.IADD R95, R95, 0x1, R13 ;  /* 0x000000015f5f7824 */ /* 0x000fe200078e020d */
[----:B------:R-:W-:Y:S01]  /*2040*/  LOP3.LUT R7, R7, R6, RZ, 0xfc, !PT ;  /* 0x0000000607077212 */ /* 0x000fe200078efcff */
[----:B------:R-:W-:Y:S01]  /*2050*/  IMAD.WIDE.U32 R98, R145, R96, R98 ;  /* 0x0000006091627225 */ /* 0x000fe200078e0062 */
[----:B------:R-:W-:-:S02]  /*2060*/  SHF.R.S32.HI R6, RZ, 0x1f, R9 ;  /* 0x0000001fff067819 */ /* 0x000fc40000011409 */
[----:B------:R-:W-:Y:S01]  /*2070*/  IADD3 R14, R3, R4, RZ ;  /* 0x00000004030e7210 */ /* 0x000fe20007ffe0ff */
[----:B------:R-:W-:Y:S01]  /*2080*/  IMAD.WIDE.U32 R94, R145, R90, R94 ;  /* 0x0000005a915e7225 */ /* 0x000fe200078e005e */
[----:B------:R-:W-:Y:S02]  /*2090*/  SHF.R.S32.HI R4, RZ, 0x1f, R5 ;  /* 0x0000001fff047819 */ /* 0x000fe40000011405 */
[----:B------:R-:W-:Y:S01]  /*20a0*/  LEA.HI R10, R6, R9, RZ, 0x6 ;  /* 0x00000009060a7211 */ /* 0x000fe200078f30ff */
[----:B------:R-:W-:Y:S01]  /*20b0*/  IMAD.SHL.U32 R129, R129, 0x2, RZ ;  /* 0x0000000281817824 */ /* 0x000fe200078e00ff */
[----:B------:R-:W-:Y:S02]  /*20c0*/  LEA.HI R8, R4, R5, RZ, 0x3 ;  /* 0x0000000504087211 */ /* 0x000fe400078f18ff */
[----:B------:R-:W-:Y:S02]  /*20d0*/  LEA.HI R9, R6, R9, RZ, 0x3 ;  /* 0x0000000906097211 */ /* 0x000fe400078f18ff */
[----:B------:R-:W-:-:S02]  /*20e0*/  LEA.HI R4, R4, R5, RZ, 0x6 ;  /* 0x0000000504047211 */ /* 0x000fc400078f30ff */
[----:B------:R-:W-:Y:S02]  /*20f0*/  SHF.R.S32.HI R10, RZ, 0x6, R10 ;  /* 0x00000006ff0a7819 */ /* 0x000fe4000001140a */
[----:B------:R-:W-:Y:S02]  /*2100*/  LOP3.LUT R6, R176, 0x38, R9, 0xf8, !PT ;  /* 0x00000038b0067812 */ /* 0x000fe400078ef809 */
[----:B------:R-:W-:Y:S01]  /*2110*/  SHF.R.S32.HI R5, RZ, 0x6, R4 ;  /* 0x00000006ff057819 */ /* 0x000fe20000011404 */
[C---:B------:R-:W-:Y:S01]  /*2120*/  IMAD R143, R10.reuse, 0x1800, R178 ;  /* 0x000018000a8f7824 */ /* 0x040fe200078e02b2 */
[----:B------:R-:W-:Y:S01]  /*2130*/  SHF.R.S32.HI R15, RZ, 0x1f, R14 ;  /* 0x0000001fff0f7819 */ /* 0x000fe2000001140e */
[--C-:B------:R-:W-:Y:S01]  /*2140*/  IMAD R140, R10, 0x1800, R179.reuse ;  /* 0x000018000a8c7824 */ /* 0x100fe200078e02b3 */
[----:B------:R-:W-:Y:S01]  /*2150*/  LOP3.LUT R4, R176, 0x38, R8, 0xf8, !PT ;  /* 0x00000038b0047812 */ /* 0x000fe200078ef808 */
[C---:B------:R-:W-:Y:S01]  /*2160*/  IMAD R144, R5.reuse, 0x1800, R178 ;  /* 0x0000180005907824 */ /* 0x040fe200078e02b2 */
[----:B------:R-:W-:Y:S01]  /*2170*/  LOP3.LUT R6, R6, R177, RZ, 0x3c, !PT ;  /* 0x000000b106067212 */ /* 0x000fe200078e3cff */
[----:B------:R-:W-:Y:S01]  /*2180*/  IMAD R142, R5, 0x1800, R179 ;  /* 0x00001800058e7824 */ /* 0x000fe200078e02b3 */
[----:B------:R-:W-:-:S02]  /*2190*/  LEA.HI R20, R15, R14, RZ, 0x3 ;  /* 0x0000000e0f147211 */ /* 0x000fc400078f18ff */
[----:B------:R-:W-:Y:S02]  /*21a0*/  LOP3.LUT R5, R4, R177, RZ, 0x3c, !PT ;  /* 0x000000b104057212 */ /* 0x000fe400078e3cff */
[----:B------:R-:W-:Y:S02]  /*21b0*/  LEA.HI R14, R15, R14, RZ, 0x6 ;  /* 0x0000000e0f0e7211 */ /* 0x000fe400078f30ff */
[----:B------:R-:W-:Y:S01]  /*21c0*/  IADD3 R143, R143, R6, RZ ;  /* 0x000000068f8f7210 */ /* 0x000fe20007ffe0ff */
[----:B------:R-:W-:Y:S01]  /*21d0*/  IMAD.IADD R144, R144, 0x1, R5 ;  /* 0x0000000190907824 */ /* 0x000fe200078e0205 */
[----:B------:R-:W-:Y:S02]  /*21e0*/  SHF.R.S32.HI R15, RZ, 0x1f, R145 ;  /* 0x0000001fff0f7819 */ /* 0x000fe40000011491 */
[----:B------:R-:W-:Y:S02]  /*21f0*/  LOP3.LUT R6, R167, 0x38, R9, 0xf8, !PT ;  /* 0x00000038a7067812 */ /* 0x000fe400078ef809 */
[----:B------:R-:W-:-:S02]  /*2200*/  SHF.R.S32.HI R14, RZ, 0x6, R14 ;  /* 0x00000006ff0e7819 */ /* 0x000fc4000001140e */
[----:B------:R-:W-:Y:S01]  /*2210*/  LOP3.LUT R5, R6, R223, RZ, 0x3c, !PT ;  /* 0x000000df06057212 */ /* 0x000fe200078e3cff */
[----:B------:R-:W-:Y:S01]  /*2220*/  IMAD R6, R15, R96, RZ ;  /* 0x000000600f067224 */ /* 0x000fe200078e02ff */
[----:B------:R-:W-:Y:S01]  /*2230*/  LOP3.LUT R4, R176, 0x38, R20, 0xf8, !PT ;  /* 0x00000038b0047812 */ /* 0x000fe200078ef814 */
[----:B------:R-:W-:Y:S01]  /*2240*/  IMAD R141, R14, 0x1800, R178 ;  /* 0x000018000e8d7824 */ /* 0x000fe200078e02b2 */
[----:B------:R-:W-:Y:S01]  /*2250*/  LOP3.LUT R12, R167, 0x38, R8, 0xf8, !PT ;  /* 0x00000038a70c7812 */ /* 0x000fe200078ef808 */
[----:B------:R-:W-:Y:S01]  /*2260*/  IMAD R107, R145, R97, R6 ;  /* 0x00000061916b7224 */ /* 0x000fe200078e0206 */
[----:B------:R-:W-:Y:S01]  /*2270*/  IADD3 R93, R13, R93, RZ ;  /* 0x0000005d0d5d7210 */ /* 0x000fe20007ffe0ff */
[----:B------:R-:W-:Y:S01]  /*2280*/  IMAD.IADD R140, R140, 0x1, R5 ;  /* 0x000000018c8c7824 */ /* 0x000fe200078e0205 */
[----:B------:R-:W-:Y:S01]  /*2290*/  LOP3.LUT R4, R4, R177, RZ, 0x3c, !PT ;  /* 0x000000b104047212 */ /* 0x000fe200078e3cff */
[----:B------:R-:W-:Y:S01]  /*22a0*/  IMAD R138, R14, 0x1800, R179 ;  /* 0x000018000e8a7824 */ /* 0x000fe200078e02b3 */
[----:B------:R-:W-:Y:S01]  /*22b0*/  LOP3.LUT R6, R176, 0x18, R16, 0xf8, !PT ;  /* 0x00000018b0067812 */ /* 0x000fe200078ef810 */
[----:B------:R-:W-:Y:S01]  /*22c0*/  IMAD.WIDE.U32 R92, R145, R90, R92 ;  /* 0x0000005a915c7225 */ /* 0x000fe200078e005c */
[----:B------:R-:W-:-:S02]  /*22d0*/  LOP3.LUT R13, R12, R223, RZ, 0x3c, !PT ;  /* 0x000000df0c0d7212 */ /* 0x000fc400078e3cff */
[----:B------:R-:W-:Y:S01]  /*22e0*/  ISETP.GE.AND P4, PT, R19, UR5, PT ;  /* 0x0000000513007c0c */ /* 0x000fe2000bf86270 */
[----:B------:R-:W-:Y:S01]  /*22f0*/  IMAD.IADD R141, R141, 0x1, R4 ;  /* 0x000000018d8d7824 */ /* 0x000fe200078e0204 */
[----:B------:R-:W-:Y:S01]  /*2300*/  LOP3.LUT R12, R167, 0x38, R20, 0xf8, !PT ;  /* 0x00000038a70c7812 */ /* 0x000fe200078ef814 */
[----:B------:R-:W-:Y:S01]  /*2310*/  IMAD.IADD R142, R142, 0x1, R13 ;  /* 0x000000018e8e7824 */ /* 0x000fe200078e020d */
[----:B------:R-:W-:Y:S01]  /*2320*/  ISETP.GE.AND P0, PT, R23, UR4, PT ;  /* 0x0000000417007c0c */ /* 0x000fe2000bf06270 */
[----:B------:R-:W-:Y:S01]  /*2330*/  IMAD R4, R15, R90, RZ ;  /* 0x0000005a0f047224 */ /* 0x000fe200078e02ff */
[----:B------:R-:W-:Y:S01]  /*2340*/  LOP3.LUT R5, R6, R177, RZ, 0x3c, !PT ;  /* 0x000000b106057212 */ /* 0x000fe200078e3cff */
[----:B------:R-:W-:Y:S01]  /*2350*/  IMAD R15, R91, 0x60, RZ ;  /* 0x000000605b0f7824 */ /* 0x000fe200078e02ff */
[----:B------:R-:W-:Y:S01]  /*2360*/  SEL R6, RZ, 0x8, P4 ;  /* 0x00000008ff067807 */ /* 0x000fe20002000000 */
[----:B------:R-:W-:Y:S01]  /*2370*/  IMAD R21, R145, R91, R4 ;  /* 0x0000005b91157224 */ /* 0x000fe200078e0204 */
[----:B------:R-:W-:Y:S01]  /*2380*/  LOP3.LUT R13, R12, R223, RZ, 0x3c, !PT ;  /* 0x000000df0c0d7212 */ /* 0x000fe200078e3cff */
[----:B------:R-:W-:Y:S01]  /*2390*/  IMAD.IADD R109, R101, 0x1, R107 ;  /* 0x00000001656d7824 */ /* 0x000fe200078e026b */
[----:B------:R-:W-:Y:S01]  /*23a0*/  IADD3 R133, R133, R26, RZ ;  /* 0x0000001a85857210 */ /* 0x000fe20007ffe0ff */
[----:B------:R-:W-:Y:S01]  /*23b0*/  IMAD.IADD R106, R21, 0x1, R93 ;  /* 0x00000001156a7824 */ /* 0x000fe200078e025d */
[----:B------:R-:W-:Y:S01]  /*23c0*/  SEL R10, RZ, 0x20, P0 ;  /* 0x00000020ff0a7807 */ /* 0x000fe20000000000 */
[----:B------:R-:W-:Y:S01]  /*23d0*/  IMAD.IADD R107, R107, 0x1, R99 ;  /* 0x000000016b6b7824 */ /* 0x000fe200078e0263 */
[----:B------:R-:W-:-:S02]  /*23e0*/  LOP3.LUT P5, RZ, R195, 0x4, RZ, 0xc0, !PT ;  /* 0x00000004c3ff7812 */ /* 0x000fc400078ac0ff */
[----:B------:R-:W-:Y:S02]  /*23f0*/  MOV R131, 0x20 ;  /* 0x0000002000837802 */ /* 0x000fe40000000f00 */
[C---:B------:R-:W-:Y:S02]  /*2400*/  LOP3.LUT R26, R7.reuse, R6, RZ, 0xfc, !PT ;  /* 0x00000006071a7212 */ /* 0x040fe400078efcff */
[----:B------:R-:W-:Y:S02]  /*2410*/  LOP3.LUT R6, R7, 0x1, RZ, 0xc0, !PT ;  /* 0x0000000107067812 */ /* 0x000fe400078ec0ff */
[----:B------:R-:W-:Y:S01]  /*2420*/  IADD3 R138, R138, R13, RZ ;  /* 0x0000000d8a8a7210 */ /* 0x000fe20007ffe0ff */
[----:B------:R-:W-:Y:S01]  /*2430*/  IMAD R13, R97, 0x60, RZ ;  /* 0x00000060610d7824 */ /* 0x000fe200078e02ff */
[----:B------:R-:W-:Y:S02]  /*2440*/  SHF.R.S32.HI R124, RZ, 0x3, R8 ;  /* 0x00000003ff7c7819 */ /* 0x000fe40000011408 */
[----:B------:R-:W-:-:S02]  /*2450*/  LOP3.LUT R7, R8, 0xfffffff8, RZ, 0xc0, !PT ;  /* 0xfffffff808077812 */ /* 0x000fc400078ec0ff */
[C---:B------:R-:W-:Y:S01]  /*2460*/  SHF.L.U64.HI R110, R96.reuse, 0x6, R97 ;  /* 0x00000006606e7819 */ /* 0x040fe20000010261 */
[----:B------:R-:W-:Y:S01]  /*2470*/  IMAD.WIDE.U32 R96, R96, 0x60, RZ ;  /* 0x0000006060607825 */ /* 0x000fe200078e00ff */
[C---:B------:R-:W-:Y:S02]  /*2480*/  SHF.L.U64.HI R112, R90.reuse, 0x6, R91 ;  /* 0x000000065a707819 */ /* 0x040fe4000001025b */
[----:B------:R-:W-:Y:S01]  /*2490*/  SHF.R.S32.HI R121, RZ, 0x3, R9 ;  /* 0x00000003ff797819 */ /* 0x000fe20000011409 */
[----:B------:R-:W-:Y:S01]  /*24a0*/  IMAD.WIDE.U32 R90, R90, 0x60, RZ ;  /* 0x000000605a5a7825 */ /* 0x000fe200078e00ff */
[----:B------:R-:W-:Y:S02]  /*24b0*/  LOP3.LUT R8, R9, 0xfffffff8, RZ, 0xc0, !PT ;  /* 0xfffffff809087812 */ /* 0x000fe400078ec0ff */
[----:B------:R-:W-:Y:S01]  /*24c0*/  LOP3.LUT R103, R11, R10, RZ, 0xfc, !PT ;  /* 0x0000000a0b677212 */ /* 0x000fe200078efcff */
[----:B------:R-:W-:Y:S01]  /*24d0*/  IMAD.IADD R134, R97, 0x1, R13 ;  /* 0x0000000161867824 */ /* 0x000fe200078e020d */
[----:B------:R-:W-:Y:S01]  /*24e0*/  SEL R131, R131, 0xffffffe0, !P5 ;  /* 0xffffffe083837807 */ /* 0x000fe20006800000 */
[----:B------:R-:W-:Y:S01]  /*24f0*/  IMAD.IADD R136, R91, 0x1, R15 ;  /* 0x000000015b887824 */ /* 0x000fe200078e020f */
[----:B------:R-:W-:-:S02]  /*2500*/  IADD3 R5, R178, R5, RZ ;  /* 0x00000005b2057210 */ /* 0x000fc40007ffe0ff */
[----:B------:R-:W-:Y:S02]  /*2510*/  LOP3.LUT R9, R20, 0xfffffff8, RZ, 0xc0, !PT ;  /* 0xfffffff814097812 */ /* 0x000fe400078ec0ff */
[----:B------:R-:W-:Y:S02]  /*2520*/  IADD3 R108, R95, R21, RZ ;  /* 0x000000155f6c7210 */ /* 0x000fe40007ffe0ff */
[----:B------:R-:W-:Y:S02]  /*2530*/  SHF.R.S32.HI R120, RZ, 0x3, R20 ;  /* 0x00000003ff787819 */ /* 0x000fe40000011414 */
[C---:B------:R-:W-:Y:S02]  /*2540*/  LOP3.LUT R20, R26.reuse, 0x2, RZ, 0xc0, !PT ;  /* 0x000000021a147812 */ /* 0x040fe400078ec0ff */
[----:B------:R-:W-:Y:S02]  /*2550*/  LOP3.LUT R21, R26, 0x4, RZ, 0xc0, !PT ;  /* 0x000000041a157812 */ /* 0x000fe400078ec0ff */
[----:B------:R-:W-:-:S02]  /*2560*/  LOP3.LUT R27, R103, 0x2, RZ, 0xc0, !PT ;  /* 0x00000002671b7812 */ /* 0x000fc400078ec0ff */
[C---:B------:R-:W-:Y:S02]  /*2570*/  LOP3.LUT R28, R103.reuse, 0x4, RZ, 0xc0, !PT ;  /* 0x00000004671c7812 */ /* 0x040fe400078ec0ff */
[C---:B------:R-:W-:Y:S02]  /*2580*/  LOP3.LUT R105, R103.reuse, 0x8, RZ, 0xc0, !PT ;  /* 0x0000000867697812 */ /* 0x040fe400078ec0ff */
[----:B------:R-:W-:Y:S02]  /*2590*/  LOP3.LUT R104, R103, 0x10, RZ, 0xc0, !PT ;  /* 0x0000001067687812 */ /* 0x000fe400078ec0ff */
[----:B------:R-:W-:Y:S02]  /*25a0*/  SHF.R.S32.HI R4, RZ, 0x1f, R30 ;  /* 0x0000001fff047819 */ /* 0x000fe4000001141e */
[----:B0-----:R-:W-:Y:S02]  /*25b0*/  LEA.HI R148, R148, 0x8, RZ, 0x19 ;  /* 0x0000000894947811 */ /* 0x001fe400078fc8ff */
[----:B------:R-:W-:-:S02]  /*25c0*/  IADD3 R137, R131, R5, RZ ;  /* 0x0000000583897210 */ /* 0x000fc40007ffe0ff */
[----:B------:R-:W-:Y:S02]  /*25d0*/  LOP3.LUT R10, R11, 0x1, RZ, 0xc0, !PT ;  /* 0x000000010b0a7812 */ /* 0x000fe400078ec0ff */
[----:B------:R-:W-:Y:S02]  /*25e0*/  LOP3.LUT R26, R26, 0x8, RZ, 0xc0, !PT ;  /* 0x000000081a1a7812 */ /* 0x000fe400078ec0ff */
[----:B------:R-:W-:Y:S02]  /*25f0*/  SHF.R.S32.HI R116, RZ, 0x1f, R7 ;  /* 0x0000001fff747819 */ /* 0x000fe40000011407 */
[----:B------:R-:W-:Y:S02]  /*2600*/  SHF.R.S32.HI R115, RZ, 0x1f, R8 ;  /* 0x0000001fff737819 */ /* 0x000fe40000011408 */
[----:B------:R-:W-:Y:S02]  /*2610*/  SHF.R.S32.HI R114, RZ, 0x1f, R9 ;  /* 0x0000001fff727819 */ /* 0x000fe40000011409 */
[----:B------:R-:W-:-:S02]  /*2620*/  LOP3.LUT R103, R103, 0x20, RZ, 0xc0, !PT ;  /* 0x0000002067677812 */ /* 0x000fc400078ec0ff */
[----:B----4-:R-:W-:-:S07]  /*2630*/  SHF.R.S32.HI R132, RZ, 0x1f, R102 ;  /* 0x0000001fff847819 */ /* 0x010fce0000011466 */
.L_x_562:
[----:B------:R-:W0:Y:S01]  /*2640*/  LDC R84, c[0x0][0x430] ;  /* 0x00010c00ff547b82 */ /* 0x000e220000000800 */
[----:B------:R-:W-:Y:S01]  /*2650*/  VIADD R24, R24, 0xffffffff ;  /* 0xffffffff18187836 */ /* 0x000fe20000000000 */
[----:B------:R-:W-:-:S03]  /*2660*/  MOV R31, RZ ;  /* 0x000000ff001f7202 */ /* 0x000fc60000000f00 */
[----:B-1----:R-:W-:-:S03]  /*2670*/  IMAD R12, R24, 0x60, R117 ;  /* 0x00000060180c7824 */ /* 0x002fc600078e0275 */
[----:B------:R-:W1:Y:S02]  /*2680*/  LDC R128, c[0x0][0x3f4] ;  /* 0x0000fd00ff807b82 */ /* 0x000e640000000800 */
[----:B------:R-:W-:Y:S02]  /*2690*/  ISETP.GE.AND P0, PT, R12, R25, PT ;  /* 0x000000190c00720c */ /* 0x000fe40003f06270 */
[----:B------:R-:W-:Y:S02]  /*26a0*/  IADD3 R36, R133, R12, RZ ;  /* 0x0000000c85247210 */ /* 0x000fe40007ffe0ff */
[----:B------:R-:W-:-:S03]  /*26b0*/  ISETP.GT.OR P0, PT, R117, 0x5f, P0 ;  /* 0x0000005f7500780c */ /* 0x000fc60000704670 */
[----:B--2---:R-:W-:Y:S01]  /*26c0*/  IMAD.MOV.U32 R32, RZ, RZ, R36 ;  /* 0x000000ffff207224 */ /* 0x004fe200078e0024 */
[----:B0-----:R-:W-:-:S09]  /*26d0*/  ISETP.NE.AND P4, PT, R84, 0x1, PT ;  /* 0x000000015400780c */ /* 0x001fd20003f85270 */
[----:B------:R-:W0:Y:S08]  /*26e0*/  @!P0 LDC.64 R14, c[0x0][0x428] ;  /* 0x00010a00ff0e8b82 */ /* 0x000e300000000a00 */
[----:B------:R-:W2:Y:S08]  /*26f0*/  @!P0 LDC.64 R12, c[0x0][0x418] ;  /* 0x00010600ff0c8b82 */ /* 0x000eb00000000a00 */
[----:B------:R-:W3:Y:S08]  /*2700*/  @P4 LDC R11, c[0x0][0x434] ;  /* 0x00010d00ff0b4b82 */ /* 0x000ef00000000800 */
[----:B----4-:R-:W4:Y:S01]  /*2710*/  @P4 LDC R34, c[0x0][0x438] ;  /* 0x00010e00ff224b82 */ /* 0x010f220000000800 */
[----:B---3--:R-:W-:-:S05]  /*2720*/  @P4 IMAD.HI.U32 R11, R36, R11, RZ ;  /* 0x0000000b240b4227 */ /* 0x008fca00078e00ff */
[----:B----4-:R-:W-:Y:S01]  /*2730*/  @P4 SHF.R.U32.HI R32, RZ, R34, R11 ;  /* 0x00000022ff204219 */ /* 0x010fe2000001160b */
[----:B0-----:R-:W-:-:S03]  /*2740*/  @!P0 IMAD R11, R132, R14, RZ ;  /* 0x0000000e840b8224 */ /* 0x001fc600078e02ff */
[--C-:B------:R-:W-:Y:S01]  /*2750*/  @!P0 SHF.R.S32.HI R33, RZ, 0x1f, R32.reuse ;  /* 0x0000001fff218819 */ /* 0x100fe20000011420 */
[C---:B------:R-:W-:Y:S02]  /*2760*/  @!P0 IMAD R11, R102.reuse, R15, R11 ;  /* 0x0000000f660b8224 */ /* 0x040fe400078e020b */
[----:B------:R-:W-:-:S04]  /*2770*/  @!P0 IMAD.WIDE.U32 R14, R102, R14, R32 ;  /* 0x0000000e660e8225 */ /* 0x000fc800078e0020 */
[----:B------:R-:W-:Y:S01]  /*2780*/  @!P0 IMAD.IADD R11, R15, 0x1, R11 ;  /* 0x000000010f0b8824 */ /* 0x000fe200078e020b */
[----:B--2---:R-:W-:-:S04]  /*2790*/  @!P0 LEA R12, P4, R14, R12, 0x2 ;  /* 0x0000000c0e0c8211 */ /* 0x004fc800078810ff */
[----:B------:R-:W-:-:S05]  /*27a0*/  @!P0 LEA.HI.X R13, R14, R13, R11, 0x2, P4 ;  /* 0x0000000d0e0d8211 */ /* 0x000fca00020f140b */
[----:B------:R0:W5:Y:S01]  /*27b0*/  @!P0 LDG.E R31, desc[UR60][R12.64] ;  /* 0x0000003c0c1f8981 */ /* 0x000162000c1e1900 */
[----:B-1----:R-:W-:Y:S01]  /*27c0*/  ISETP.GE.AND P0, PT, R128, 0x1, PT ;  /* 0x000000018000780c */ /* 0x002fe20003f06270 */
[----:B------:R-:W-:Y:S01]  /*27d0*/  IMAD.MOV R11, RZ, RZ, -R32 ;  /* 0x000000ffff0b7224 */ /* 0x000fe200078e0a20 */
[----:B------:R-:W-:Y:S01]  /*27e0*/  ISETP.GT.AND P4, PT, R24, R130, PT ;  /* 0x000000821800720c */ /* 0x000fe20003f84270 */
[----:B------:R-:W-:Y:S01]  /*27f0*/  IMAD R33, R18, 0x4800, R5 ;  /* 0x0000480012217824 */ /* 0x000fe200078e0205 */
[----:B------:R-:W-:Y:S05]  /*2800*/  YIELD ;  /* 0x0000000000007946 */ /* 0x000fea0003800000 */
[----:B------:R-:W-:Y:S01]  /*2810*/  IMAD R84, R84, R11, R36 ;  /* 0x0000000b54547224 */ /* 0x000fe200078e0224 */
[----:B------:R-:W-:Y:S01]  /*2820*/  BSSY B0, `(.L_x_457) ;  /* 0x00007a9000007945 */ /* 0x000fe20003800000 */
[----:B------:R-:W-:Y:S01]  /*2830*/  IMAD R11, R18, 0x4800, R137 ;  /* 0x00004800120b7824 */ /* 0x000fe200078e0289 */
[----:B------:R-:W-:Y:S01]  /*2840*/  P2R R127, PR, RZ, 0x10 ;  /* 0x00000010ff7f7803 */ /* 0x000fe20000000000 */
[----:B------:R-:W-:-:S03]  /*2850*/  IMAD R33, R33, 0x2, R126 ;  /* 0x0000000221217824 */ /* 0x000fc600078e027e */
[----:B------:R-:W-:Y:S01]  /*2860*/  LEA R32, R11, R126, 0x1 ;  /* 0x0000007e0b207211 */ /* 0x000fe200078e08ff */
[----:B0-----:R-:W-:Y:S06]  /*2870*/  @!P0 BRA `(.L_x_458) ;  /* 0x0000007000b08947 */ /* 0x001fec0003800000 */
[----:B------:R-:W-:Y:S01]  /*2880*/  SHF.R.S32.HI R85, RZ, 0x1f, R84 ;  /* 0x0000001fff557819 */ /* 0x000fe20000011454 */
[----:B------:R-:W-:Y:S01]  /*2890*/  ULDC.64 UR4, c[0x0][0x300] ;  /* 0x0000c00000047ab9 */ /* 0x000fe20000000a00 */
[----:B-----5:R-:W-:Y:S01]  /*28a0*/  SHF.R.S32.HI R86, RZ, 0x1f, R31 ;  /* 0x0000001fff567819 */ /* 0x020fe2000001141f */
[----:B------:R-:W-:Y:S01]  /*28b0*/  IMAD.WIDE.U32 R12, R84, UR4, RZ ;  /* 0x00000004540c7c25 */ /* 0x000fe2000f8e00ff */
[----:B------:R-:W-:Y:S02]  /*28c0*/  ULDC.U8 UR6, c[0x0][0x410] ;  /* 0x0001040000067ab9 */ /* 0x000fe40000000000 */
[----:B------:R-:W-:Y:S01]  /*28d0*/  ISETP.NE.AND P0, PT, RZ, UR6, PT ;  /* 0x00000006ff007c0c */ /* 0x000fe2000bf05270 */
[----:B------:R-:W-:Y:S02]  /*28e0*/  IMAD R11, R85, UR4, RZ ;  /* 0x00000004550b7c24 */ /* 0x000fe4000f8e02ff */
[----:B------:R-:W-:Y:S02]  /*28f0*/  IMAD R34, R136, R24, RZ ;  /* 0x0000001888227224 */ /* 0x000fe400078e02ff */
[----:B------:R-:W-:Y:S01]  /*2900*/  IMAD R11, R84, UR5, R11 ;  /* 0x00000005540b7c24 */ /* 0x000fe2000f8e020b */
[----:B------:R-:W-:Y:S01]  /*2910*/  ULDC.64 UR4, c[0x0][0x310] ;  /* 0x0000c40000047ab9 */ /* 0x000fe20000000a00 */
[----:B------:R-:W-:-:S02]  /*2920*/  IMAD R87, R24, -0x60, R25 ;  /* 0xffffffa018577824 */ /* 0x000fc400078e0219 */
[----:B------:R-:W-:Y:S02]  /*2930*/  IMAD R14, R86, UR4, RZ ;  /* 0x00000004560e7c24 */ /* 0x000fe4000f8e02ff */
[----:B------:R-:W-:Y:S01]  /*2940*/  IMAD.IADD R13, R13, 0x1, R11 ;  /* 0x000000010d0d7824 */ /* 0x000fe200078e020b */
[----:B------:R-:W-:Y:S01]  /*2950*/  SHF.R.S32.HI R11, RZ, 0x1f, R24 ;  /* 0x0000001fff0b7819 */ /* 0x000fe20000011418 */
[----:B------:R-:W-:Y:S01]  /*2960*/  IMAD R15, R31, UR5, R14 ;  /* 0x000000051f0f7c24 */ /* 0x000fe2000f8e020e */
[----:B------:R-:W-:Y:S01]  /*2970*/  VIMNMX R87, R87, 0x60, PT ;  /* 0x0000006057577848 */ /* 0x000fe20003fe0100 */
[----:B------:R-:W-:Y:S01]  /*2980*/  IMAD.WIDE.U32 R12, R31, UR4, R12 ;  /* 0x000000041f0c7c25 */ /* 0x000fe2000f8e000c */
[----:B------:R-:W-:-:S03]  /*2990*/  ULDC.64 UR4, c[0x0][0x308] ;  /* 0x0000c20000047ab9 */ /* 0x000fc60000000a00 */
[----:B------:R-:W-:Y:S02]  /*29a0*/  IMAD R14, R134, R24, RZ ;  /* 0x00000018860e7224 */ /* 0x000fe400078e02ff */
[----:B------:R-:W-:Y:S02]  /*29b0*/  IMAD.IADD R13, R13, 0x1, R15 ;  /* 0x000000010d0d7824 */ /* 0x000fe400078e020f */
[----:B------:R-:W-:Y:S02]  /*29c0*/  IMAD R15, R4, UR4, RZ ;  /* 0x00000004040f7c24 */ /* 0x000fe4000f8e02ff */
[C---:B------:R-:W-:Y:S02]  /*29d0*/  IMAD R35, R11.reuse, R96, R14 ;  /* 0x000000600b237224 */ /* 0x040fe400078e020e */
[----:B------:R-:W-:Y:S02]  /*29e0*/  IMAD R37, R11, R90, R34 ;  /* 0x0000005a0b257224 */ /* 0x000fe400078e0222 */
[----:B------:R-:W-:-:S02]  /*29f0*/  IMAD R11, R30, UR5, R15 ;  /* 0x000000051e0b7c24 */ /* 0x000fc4000f8e020f */
[----:B------:R-:W-:Y:S01]  /*2a00*/  IMAD.WIDE.U32 R118, R30, UR4, R12 ;  /* 0x000000041e767c25 */ /* 0x000fe2000f8e000c */
[----:B------:R-:W-:-:S03]  /*2a10*/  ULDC.64 UR4, c[0x0][0x2e8] ;  /* 0x0000ba0000047ab9 */ /* 0x000fc60000000a00 */
[-C--:B------:R-:W-:Y:S01]  /*2a20*/  IMAD.WIDE.U32 R14, R96, R24.reuse, RZ ;  /* 0x00000018600e7225 */ /* 0x080fe200078e00ff */
[----:B------:R-:W-:Y:S02]  /*2a30*/  IADD3 R11, R119, R11, RZ ;  /* 0x0000000b770b7210 */ /* 0x000fe40007ffe0ff */
[----:B------:R-:W-:Y:S01]  /*2a40*/  LEA R119, P4, R118, UR4, 0x1 ;  /* 0x0000000476777c11 */ /* 0x000fe2000f8808ff */
[----:B------:R-:W-:-:S03]  /*2a50*/  IMAD.WIDE.U32 R12, R90, R24, RZ ;  /* 0x000000185a0c7225 */ /* 0x000fc600078e00ff */
[----:B------:R-:W-:Y:S01]  /*2a60*/  LEA.HI.X R118, R118, UR5, R11, 0x1, P4 ;  /* 0x0000000576767c11 */ /* 0x000fe2000a0f0c0b */
[----:B------:R-:W-:Y:S02]  /*2a70*/  IMAD.IADD R11, R15, 0x1, R35 ;  /* 0x000000010f0b7824 */ /* 0x000fe400078e0223 */
[----:B------:R-:W-:Y:S01]  /*2a80*/  IMAD.IADD R82, R13, 0x1, R37 ;  /* 0x000000010d527824 */ /* 0x000fe200078e0225 */
[----:B------:R-:W-:Y:S06]  /*2a90*/  @!P0 BRA `(.L_x_459) ;  /* 0x0000003400b08947 */ /* 0x000fec0003800000 */
[----:B------:R-:W-:Y:S01]  /*2aa0*/  ISETP.GE.AND P4, PT, R165, R87, PT ;  /* 0x00000057a500720c */ /* 0x000fe20003f86270 */
[----:B------:R-:W-:Y:S01]  /*2ab0*/  BSSY B1, `(.L_x_460) ;  /* 0x0000037000017945 */ /* 0x000fe20003800000 */
        /* <DEDUP_REMOVED lines=12> */
[----:B------:R-:W-:Y:S01]  /*2b80*/  CS2R R80, SRZ ;  /* 0x0000000000507805 */ /* 0x000fe2000001ff00 */
[----:B------:R-:W-:Y:S06]  /*2b90*/  @P4 BRA `(.L_x_461) ;  /* 0x0000000000a04947 */ /* 0x000fec0003800000 */
[----:B------:R-:W-:Y:S01]  /*2ba0*/  IADD3 R37, P5, R100, R14, RZ ;  /* 0x0000000e64257210 */ /* 0x000fe20007fbe0ff */
[----:B------:R-:W-:Y:S01]  /*2bb0*/  ULDC.64 UR4, c[0x0][0x3e8] ;  /* 0x0000fa0000047ab9 */ /* 0x000fe20000000a00 */
[----:B------:R-:W-:Y:S01]  /*2bc0*/  IADD3 R39, P0, R94, R12, RZ ;  /* 0x0000000c5e277210 */ /* 0x000fe20007f1e0ff */
[----:B------:R-:W-:Y:S01]  /*2bd0*/  ULDC.64 UR6, c[0x0][0x400] ;  /* 0x0001000000067ab9 */ /* 0x000fe20000000a00 */
[----:B------:R-:W-:Y:S02]  /*2be0*/  IADD3.X R38, R11, R109, RZ, P5, !PT ;  /* 0x0000006d0b267210 */ /* 0x000fe40002ffe4ff */
[----:B------:R-:W-:Y:S02]  /*2bf0*/  CS2R R78, SRZ ;  /* 0x00000000004e7805 */ /* 0x000fe4000001ff00 */
[----:B------:R-:W-:Y:S01]  /*2c00*/  LEA R36, P5, R37, UR4, 0x1 ;  /* 0x0000000425247c11 */ /* 0x000fe2000f8a08ff */
[----:B------:R-:W-:Y:S01]  /*2c10*/  IMAD.X R40, R82, 0x1, R108, P0 ;  /* 0x0000000152287824 */ /* 0x000fe200000e066c */
[----:B------:R-:W-:-:S02]  /*2c20*/  ISETP.GE.AND P0, PT, R160, R128, PT ;  /* 0x00000080a000720c */ /* 0x000fc40003f06270 */
[----:B------:R-:W-:Y:S02]  /*2c30*/  CS2R R74, SRZ ;  /* 0x00000000004a7805 */ /* 0x000fe4000001ff00 */
[----:B------:R-:W-:Y:S02]  /*2c40*/  LEA.HI.X R37, R37, UR5, R38, 0x1, P5 ;  /* 0x0000000525257c11 */ /* 0x000fe4000a8f0c26 */
[----:B------:R-:W-:Y:S02]  /*2c50*/  CS2R R80, SRZ ;  /* 0x0000000000507805 */ /* 0x000fe4000001ff00 */
[C---:B------:R-:W-:Y:S02]  /*2c60*/  LEA R38, P5, R39.reuse, UR6, 0x1 ;  /* 0x0000000627267c11 */ /* 0x040fe4000f8a08ff */
[----:B------:R-:W-:Y:S02]  /*2c70*/  CS2R R76, SRZ ;  /* 0x00000000004c7805 */ /* 0x000fe4000001ff00 */
[----:B------:R-:W-:-:S02]  /*2c80*/  LEA.HI.X R39, R39, UR7, R40, 0x1, P5 ;  /* 0x0000000727277c11 */ /* 0x000fc4000a8f0c28 */
[-C--:B------:R-:W-:Y:S01]  /*2c90*/  ISETP.GE.AND P5, PT, R169, R128.reuse, PT ;  /* 0x00000080a900720c */ /* 0x080fe20003fa6270 */
[----:B------:R0:W5:Y:S04]  /*2ca0*/  @!P0 LDG.E.64 R78, desc[UR60][R36.64] ;  /* 0x0000003c244e8981 */ /* 0x000168000c1e1b00 */
[----:B------:R0:W5:Y:S01]  /*2cb0*/  @!P0 LDG.E.64 R80, desc[UR60][R38.64] ;  /* 0x0000003c26508981 */ /* 0x000162000c1e1b00 */
[----:B------:R-:W-:-:S07]  /*2cc0*/  ISETP.GE.AND P0, PT, R168, R128, PT ;  /* 0x00000080a800720c */ /* 0x000fce0003f06270 */
[----:B------:R0:W5:Y:S04]  /*2cd0*/  @!P5 LDG.E.64 R74, desc[UR60][R36.64+0x20] ;  /* 0x0000203c244ad981 */ /* 0x000168000c1e1b00 */
[----:B------:R0:W5:Y:S01]  /*2ce0*/  @!P5 LDG.E.64 R76, desc[UR60][R38.64+0x20] ;  /* 0x0000203c264cd981 */ /* 0x000162000c1e1b00 */
[----:B------:R-:W-:Y:S02]  /*2cf0*/  ISETP.GE.AND P5, PT, R171, R128, PT ;  /* 0x00000080ab00720c */ /* 0x000fe40003fa6270 */
[----:B------:R-:W-:Y:S02]  /*2d00*/  CS2R R70, SRZ ;  /* 0x0000000000467805 */ /* 0x000fe4000001ff00 */
[----:B------:R-:W-:Y:S02]  /*2d10*/  CS2R R72, SRZ ;  /* 0x0000000000487805 */ /* 0x000fe4000001ff00 */
[----:B------:R-:W-:-:S02]  /*2d20*/  CS2R R66, SRZ ;  /* 0x0000000000427805 */ /* 0x000fc4000001ff00 */
[----:B------:R-:W-:Y:S01]  /*2d30*/  CS2R R68, SRZ ;  /* 0x0000000000447805 */ /* 0x000fe2000001ff00 */
[----:B------:R0:W5:Y:S04]  /*2d40*/  @!P0 LDG.E.64 R70, desc[UR60][R36.64+0x40] ;  /* 0x0000403c24468981 */ /* 0x000168000c1e1b00 */
[----:B------:R0:W5:Y:S01]  /*2d50*/  @!P0 LDG.E.64 R72, desc[UR60][R38.64+0x40] ;  /* 0x0000403c26488981 */ /* 0x000162000c1e1b00 */
[----:B------:R-:W-:-:S03]  /*2d60*/  ISETP.GE.AND P0, PT, R170, R128, PT ;  /* 0x00000080aa00720c */ /* 0x000fc60003f06270 */
        /* <DEDUP_REMOVED lines=8> */
[----:B------:R0:W5:Y:S04]  /*2df0*/  @!P0 LDG.E.64 R64, desc[UR60][R38.64+0x80] ;  /* 0x0000803c26408981 */ /* 0x000168000c1e1b00 */
[----:B------:R0:W5:Y:S04]  /*2e00*/  @!P5 LDG.E.64 R58, desc[UR60][R36.64+0xa0] ;  /* 0x0000a03c243ad981 */ /* 0x000168000c1e1b00 */
[----:B------:R0:W5:Y:S02]  /*2e10*/  @!P5 LDG.E.64 R60, desc[UR60][R38.64+0xa0] ;  /* 0x0000a03c263cd981 */ /* 0x000164000c1e1b00 */
.L_x_461:
[----:B------:R-:W-:Y:S05]  /*2e20*/  BSYNC B1 ;  /* 0x0000000000017941 */ /* 0x000fea0003800000 */
.L_x_460:
[----:B------:R-:W-:Y:S01]  /*2e30*/  ISETP.GE.AND P5, PT, R225, R87, PT ;  /* 0x00000057e100720c */ /* 0x000fe20003fa6270 */
[----:B------:R-:W-:Y:S01]  /*2e40*/  BSSY B1, `(.L_x_462) ;  /* 0x0000037000017945 */ /* 0x000fe20003800000 */
[----:B0-----:R-:W-:Y:S02]  /*2e50*/  CS2R R38, SRZ ;  /* 0x0000000000267805 */ /* 0x001fe4000001ff00 */
        /* <DEDUP_REMOVED lines=8> */
[----:B------:R-:W-:Y:S01]  /*2ee0*/  CS2R R52, SRZ ;  /* 0x0000000000347805 */ /* 0x000fe2000001ff00 */
[----:B-----5:R-:W-:Y:S01]  /*2ef0*/  IMAD.MOV.U32 R88, RZ, RZ, R58 ;  /* 0x000000ffff587224 */ /* 0x020fe200078e003a */
[----:B------:R-:W-:-:S02]  /*2f00*/  MOV R83, R59 ;  /* 0x0000003b00537202 */ /* 0x000fc40000000f00 */
[----:B------:R-:W-:Y:S01]  /*2f10*/  CS2R R56, SRZ ;  /* 0x0000000000387805 */ /* 0x000fe2000001ff00 */
[----:B------:R-:W-:Y:S06]  /*2f20*/  @P5 BRA `(.L_x_463) ;  /* 0x0000000000a05947 */ /* 0x000fec0003800000 */
[----:B------:R-:W-:Y:S01]  /*2f30*/  IADD3 R14, P0, P6, R100, R14, R111 ;  /* 0x0000000e640e7210 */ /* 0x000fe20007e1e06f */
[----:B------:R-:W-:Y:S01]  /*2f40*/  ULDC.64 UR4, c[0x0][0x3e8] ;  /* 0x0000fa0000047ab9 */ /* 0x000fe20000000a00 */
[----:B------:R-:W-:Y:S01]  /*2f50*/  ULDC.64 UR6, c[0x0][0x400] ;  /* 0x0001000000067ab9 */ /* 0x000fe20000000a00 */
[----:B------:R-:W-:Y:S02]  /*2f60*/  CS2R R54, SRZ ;  /* 0x0000000000367805 */ /* 0x000fe4000001ff00 */
[----:B------:R-:W-:Y:S02]  /*2f70*/  IADD3.X R13, R109, R11, R110, P0, P6 ;  /* 0x0000000b6d0d7210 */ /* 0x000fe400007ec46e */
[----:B------:R-:W-:Y:S02]  /*2f80*/  CS2R R56, SRZ ;  /* 0x0000000000387805 */ /* 0x000fe4000001ff00 */
[----:B------:R-:W-:-:S04]  /*2f90*/  IADD3 R11, P0, P6, R94, R12, R113 ;  /* 0x0000000c5e0b7210 */ /* 0x000fc80007e1e071 */
[----:B------:R-:W-:Y:S02]  /*2fa0*/  IADD3.X R82, R108, R82, R112, P0, P6 ;  /* 0x000000526c527210 */ /* 0x000fe400007ec470 */
[----:B------:R-:W-:-:S04]  /*2fb0*/  LEA R12, P0, R14, UR4, 0x1 ;  /* 0x000000040e0c7c11 */ /* 0x000fc8000f8008ff */
[----:B------:R-:W-:Y:S02]  /*2fc0*/  LEA.HI.X R13, R14, UR5, R13, 0x1, P0 ;  /* 0x000000050e0d7c11 */ /* 0x000fe400080f0c0d */
[----:B------:R-:W-:-:S04]  /*2fd0*/  LEA R14, P0, R11, UR6, 0x1 ;  /* 0x000000060b0e7c11 */ /* 0x000fc8000f8008ff */
[----:B------:R-:W-:Y:S02]  /*2fe0*/  LEA.HI.X R15, R11, UR7, R82, 0x1, P0 ;  /* 0x000000070b0f7c11 */ /* 0x000fe400080f0c52 */
[----:B------:R-:W-:Y:S02]  /*2ff0*/  ISETP.GE.AND P0, PT, R160, R128, PT ;  /* 0x00000080a000720c */ /* 0x000fe40003f06270 */
[----:B------:R-:W-:Y:S02]  /*3000*/  CS2R R50, SRZ ;  /* 0x0000000000327805 */ /* 0x000fe4000001ff00 */
[----:B------:R-:W-:-:S09]  /*3010*/  CS2R R52, SRZ ;  /* 0x0000000000347805 */ /* 0x000fd2000001ff00 */
[----:B------:R0:W5:Y:S04]  /*3020*/  @!P0 LDG.E.64 R54, desc[UR60][R12.64] ;  /* 0x0000003c0c368981 */ /* 0x000168000c1e1b00 */
[----:B------:R0:W5:Y:S01]  /*3030*/  @!P0 LDG.E.64 R56, desc[UR60][R14.64] ;  /* 0x0000003c0e388981 */ /* 0x000162000c1e1b00 */
        /* <DEDUP_REMOVED lines=20> */
[----:B------:R-:W-:-:S13]  /*3180*/  ISETP.GE.AND P0, PT, R172, R128, PT ;  /* 0x00000080ac00720c */ /* 0x000fda0003f06270 */
[----:B------:R0:W5:Y:S04]  /*3190*/  @!P0 LDG.E.64 R34, desc[UR60][R12.64+0xa0] ;  /* 0x0000a03c0c228981 */ /* 0x000168000c1e1b00 */
[----:B------:R0:W5:Y:S02]  /*31a0*/  @!P0 LDG.E.64 R36, desc[UR60][R14.64+0xa0] ;  /* 0x0000a03c0e248981 */ /* 0x000164000c1e1b00 */
.L_x_463:
[----:B------:R-:W-:Y:S05]  /*31b0*/  BSYNC B1 ;  /* 0x0000000000017941 */ /* 0x000fea0003800000 */
.L_x_462:
[----:B------:R-:W2:Y:S01]  /*31c0*/  LDL R11, [R1+0x30] ;  /* 0x00003000010b7983 */ /* 0x000ea20000100800 */
[----:B0-----:R-:W-:Y:S01]  /*31d0*/  IMAD.MOV.U32 R12, RZ, RZ, R63 ;  /* 0x000000ffff0c7224 */ /* 0x001fe200078e003f */
[----:B------:R-:W-:Y:S01]  /*31e0*/  MOV R14, R71 ;  /* 0x00000047000e7202 */ /* 0x000fe20000000f00 */
[----:B------:R-:W-:Y:S01]  /*31f0*/  IMAD.MOV.U32 R13, RZ, RZ, R70 ;  /* 0x000000ffff0d7224 */ /* 0x000fe200078e0046 */
[----:B------:R-:W-:-:S04]  /*3200*/  PRMT R159, R88, 0x5410, R83 ;  /* 0x00005410589f7816 */ /* 0x000fc80000000053 */
[----:B------:R-:W-:Y:S01]  /*3210*/  PRMT R208, R13, 0x5410, R14 ;  /* 0x000054100dd07816 */ /* 0x000fe2000000000e */
[----:B------:R-:W-:Y:S01]  /*3220*/  IMAD.MOV.U32 R14, RZ, RZ, R79 ;  /* 0x000000ffff0e7224 */ /* 0x000fe200078e004f */
[----:B------:R-:W-:-:S04]  /*3230*/  MOV R13, R78 ;  /* 0x0000004e000d7202 */ /* 0x000fc80000000f00 */
[----:B------:R-:W-:Y:S01]  /*3240*/  PRMT R156, R13, 0x5410, R14 ;  /* 0x000054100d9c7816 */ /* 0x000fe2000000000e */
[----:B------:R-:W-:Y:S01]  /*3250*/  IMAD.MOV.U32 R14, RZ, RZ, R60 ;  /* 0x000000ffff0e7224 */ /* 0x000fe200078e003c */
[----:B------:R-:W-:-:S04]  /*3260*/  MOV R13, R61 ;  /* 0x0000003d000d7202 */ /* 0x000fc80000000f00 */
[----:B------:R-:W-:Y:S01]  /*3270*/  PRMT R203, R14, 0x5410, R13 ;  /* 0x000054100ecb7816 */ /* 0x000fe2000000000d */
[----:B------:R-:W-:Y:S01]  /*3280*/  IMAD.MOV.U32 R13, RZ, RZ, R69 ;  /* 0x000000ffff0d7224 */ /* 0x000fe200078e0045 */
[----:B------:R-:W-:Y:S02]  /*3290*/  MOV R14, R68 ;  /* 0x00000044000e7202 */ /* 0x000fe40000000f00 */
[----:B--2---:R-:W-:Y:S01]  /*32a0*/  R2UR UR4, R11 ;  /* 0x000000000b0472ca */ /* 0x004fe200000e0000 */
[----:B------:R-:W-:-:S05]  /*32b0*/  IMAD.MOV.U32 R11, RZ, RZ, R62 ;  /* 0x000000ffff0b7224 */ /* 0x000fca00078e003e */
[----:B------:R-:W-:Y:S01]  /*32c0*/  PRMT R204, R12, 0x5410, R11 ;  /* 0x000054100ccc7816 */ /* 0x000fe2000000000b */
[----:B------:R-:W-:Y:S01]  /*32d0*/  IMAD.MOV.U32 R12, RZ, RZ, R67 ;  /* 0x000000ffff0c7224 */ /* 0x000fe200078e0043 */
[----:B------:R-:W-:-:S04]  /*32e0*/  MOV R11, R66 ;  /* 0x00000042000b7202 */ /* 0x000fc80000000f00 */
[----:B------:R-:W-:Y:S01]  /*32f0*/  PRMT R207, R11, 0x7610, R207 ;  /* 0x000076100bcf7816 */ /* 0x000fe200000000cf */
[----:B------:R-:W-:Y:S01]  /*3300*/  IMAD.MOV.U32 R11, RZ, RZ, R74 ;  /* 0x000000ffff0b7224 */ /* 0x000fe200078e004a */
[----:B------:R-:W-:Y:S01]  /*3310*/  PRMT R206, R12, 0x7610, R206 ;  /* 0x000076100cce7816 */ /* 0x000fe200000000ce */
[----:B------:R-:W-:Y:S01]  /*3320*/  IMAD.MOV.U32 R12, RZ, RZ, R75 ;  /* 0x000000ffff0c7224 */ /* 0x000fe200078e004b */
[----:B------:R-:W-:Y:S01]  /*3330*/  UISETP.NE.AND UP0, UPT, UR4, 0x3, UPT ;  /* 0x000000030400788c */ /* 0x000fe2000bf05270 */
[----:B------:R-:W-:Y:S01]  /*3340*/  PRMT R207, R207, 0x5410, R14 ;  /* 0x00005410cfcf7816 */ /* 0x000fe2000000000e */
[----:B------:R-:W-:Y:S01]  /*3350*/  IMAD.MOV.U32 R14, RZ, RZ, R81 ;  /* 0x000000ffff0e7224 */ /* 0x000fe200078e0051 */
[----:B------:R-:W-:Y:S02]  /*3360*/  PRMT R206, R206, 0x5410, R13 ;  /* 0x00005410cece7816 */ /* 0x000fe4000000000d */
[----:B------:R-:W-:Y:S01]  /*3370*/  PRMT R209, R11, 0x5410, R12 ;  /* 0x000054100bd17816 */ /* 0x000fe2000000000c */
[----:B------:R-:W-:Y:S01]  /*3380*/  IMAD.MOV.U32 R12, RZ, RZ, R64 ;  /* 0x000000ffff0c7224 */ /* 0x000fe200078e0040 */
[----:B------:R-:W-:Y:S01]  /*3390*/  PLOP3.LUT P0, PT, PT, PT, UP0, 0x80, 0x0 ;  /* 0x000000000000781c */ /* 0x000fe20003f0f008 */
[----:B------:R-:W-:Y:S01]  /*33a0*/  IMAD.MOV.U32 R11, RZ, RZ, R65 ;  /* 0x000000ffff0b7224 */ /* 0x000fe200078e0041 */
[----:B------:R-:W-:-:S04]  /*33b0*/  MOV R13, R80 ;  /* 0x00000050000d7202 */ /* 0x000fc80000000f00 */
[----:B------:R-:W-:Y:S01]  /*33c0*/  PRMT R205, R11, 0x5410, R12 ;  /* 0x000054100bcd7816 */ /* 0x000fe2000000000c */
[----:B------:R-:W-:Y:S01]  /*33d0*/  IMAD.MOV.U32 R11, RZ, RZ, R72 ;  /* 0x000000ffff0b7224 */ /* 0x000fe200078e0048 */
[----:B------:R-:W-:Y:S02]  /*33e0*/  MOV R12, R73 ;  /* 0x00000049000c7202 */ /* 0x000fe40000000f00 */
[----:B------:R-:W-:Y:S01]  /*33f0*/  PRMT R212, R13, 0x5410, R14 ;  /* 0x000054100dd47816 */ /* 0x000fe2000000000e */
[----:B-----5:R-:W-:Y:S01]  /*3400*/  IMAD.MOV.U32 R14, RZ, RZ, R34 ;  /* 0x000000ffff0e7224 */ /* 0x020fe200078e0022 */
[----:B------:R-:W-:Y:S01]  /*3410*/  PRMT R210, R11, 0x5410, R12 ;  /* 0x000054100bd27816 */ /* 0x000fe2000000000c */
[----:B------:R-:W-:Y:S01]  /*3420*/  IMAD.MOV.U32 R11, RZ, RZ, R76 ;  /* 0x000000ffff0b7224 */ /* 0x000fe200078e004c */
[----:B------:R-:W-:Y:S01]  /*3430*/  MOV R13, R35 ;  /* 0x00000023000d7202 */ /* 0x000fe20000000f00 */
[----:B------:R-:W-:-:S03]  /*3440*/  IMAD.MOV.U32 R12, RZ, RZ, R77 ;  /* 0x000000ffff0c7224 */ /* 0x000fc600078e004d */
[----:B------:R-:W-:Y:S02]  /*3450*/  PRMT R83, R14, 0x5410, R13 ;  /* 0x000054100e537816 */ /* 0x000fe4000000000d */
[----:B------:R-:W-:Y:S01]  /*3460*/  PRMT R211, R11, 0x5410, R12 ;  /* 0x000054100bd37816 */ /* 0x000fe2000000000c */
[----:B------:R-:W-:Y:S02]  /*3470*/  IMAD.MOV.U32 R12, RZ, RZ, R38 ;  /* 0x000000ffff0c7224 */ /* 0x000fe400078e0026 */
[----:B------:R-:W-:-:S05]  /*3480*/  IMAD.MOV.U32 R11, RZ, RZ, R39 ;  /* 0x000000ffff0b7224 */ /* 0x000fca00078e0027 */
[----:B------:R-:W-:Y:S01]  /*3490*/  PRMT R123, R12, 0x5410, R11 ;  /* 0x000054100c7b7816 */ /* 0x000fe2000000000b */
[----:B------:R-:W-:Y:S01]  /*34a0*/  IMAD.MOV.U32 R11, RZ, RZ, R43 ;  /* 0x000000ffff0b7224 */ /* 0x000fe200078e002b */
[----:B------:R-:W-:-:S04]  /*34b0*/  MOV R12, R42 ;  /* 0x0000002a000c7202 */ /* 0x000fc80000000f00 */
[----:B------:R-:W-:Y:S01]  /*34c0*/  PRMT R139, R12, 0x5410, R11 ;  /* 0x000054100c8b7816 */ /* 0x000fe2000000000b */
[----:B------:R-:W-:Y:S01]  /*34d0*/  IMAD.MOV.U32 R12, RZ, RZ, R46 ;  /* 0x000000ffff0c7224 */ /* 0x000fe200078e002e */
[----:B------:R-:W-:-:S04]  /*34e0*/  MOV R11, R47 ;  /* 0x0000002f000b7202 */ /* 0x000fc80000000f00 */
        /* <DEDUP_REMOVED lines=25> */
[----:B------:R-:W-:Y:S06]  /*3680*/  @!P0 BRA `(.L_x_464) ;  /* 0x0000000000048947 */ /* 0x000fec0003800000 */
[----:B------:R-:W-:Y:S01]  /*3690*/  BPT.TRAP 0x1 ;  /* 0x000000040000795c */ /* 0x000fe20000300000 */
.L_x_464:
[----:B------:R-:W-:Y:S01]  /*36a0*/  IMAD R88, R18, 0x8, R2 ;  /* 0x0000000812587824 */ /* 0x000fe200078e0202 */
[----:B------:R-:W-:Y:S01]  /*36b0*/  SHF.L.U32 R89, R166, 0x1f, RZ ;  /* 0x0000001fa6597819 */ /* 0x000fe200000006ff */
[----:B------:R-:W-:Y:S03]  /*36c0*/  BSSY B1, `(.L_x_465) ;  /* 0x0000003000017945 */ /* 0x000fe60003800000 */
[----:B------:R-:W0:Y:S02]  /*36d0*/  SYNCS.PHASECHK.TRANS64.TRYWAIT P6, [R88+URZ+0x2a890], R89 ;  /* 0x02a89059580075a7 */ /* 0x000e2400080c017f */
[----:B0-----:R-:W-:Y:S05]  /*36e0*/  @!P6 BRA `(.L_x_466) ;  /* 0x000001b400e4e947 */ /* 0x001fea0003800000 */
.L_x_786:
[----:B------:R-:W-:Y:S05]  /*36f0*/  BSYNC B1 ;  /* 0x0000000000017941 */ /* 0x000fea0003800000 */
.L_x_465:
[----:B------:R-:W-:-:S03]  /*3700*/  UMOV UR4, 0xffffffff ;  /* 0xffffffff00047882 */ /* 0x000fc60000000000 */
[----:B------:R-:W-:Y:S05]  /*3710*/  BRA.DIV UR4, `(.L_x_467) ;  /* 0x000001b604ec7947 */ /* 0x000fea000b800000 */
[----:B------:R1:W2:Y:S04]  /*3720*/  SHFL.IDX PT, R82, R118, RZ, 0x1c1f ;  /* 0x001c1fff76527589 */ /* 0x0002a800000e0000 */
[----:B------:R1:W3:Y:S02]  /*3730*/  SHFL.IDX PT, R11, R119, RZ, 0x1c1f ;  /* 0x001c1fff770b7589 */ /* 0x0002e400000e0000 */
.L_x_790:
[----:B------:R-:W-:Y:S04]  /*3740*/  BSSY B1, `(.L_x_468) ;  /* 0x000015c000017945 */ /* 0x000fe80003800000 */
[----:B------:R-:W-:Y:S05]  /*3750*/  @P4 BRA `(.L_x_469) ;  /* 0x0000001400684947 */ /* 0x000fea0003800000 */
[----:B------:R-:W-:Y:S01]  /*3760*/  ISETP.NE.AND P4, PT, R10, RZ, PT ;  /* 0x000000ff0a00720c */ /* 0x000fe20003f85270 */
[----:B------:R-:W-:-:S12]  /*3770*/  BSSY B2, `(.L_x_470) ;  /* 0x0000035000027945 */ /* 0x000fd80003800000 */
[----:B------:R-:W-:Y:S05]  /*3780*/  @!P4 BRA `(.L_x_471) ;  /* 0x0000000000ccc947 */ /* 0x000fea0003800000 */
[----:B------:R4:W0:Y:S01]  /*3790*/  LDS.128 R12, [R33] ;  /* 0x00000000210c7984 */ /* 0x0008220000000c00 */
[----:B------:R-:W-:Y:S01]  /*37a0*/  ISETP.GE.AND P4, PT, R160, R128, PT ;  /* 0x00000080a000720c */ /* 0x000fe20003f86270 */
[----:B------:R-:W-:-:S12]  /*37b0*/  BSSY B3, `(.L_x_472) ;  /* 0x000002d000037945 */ /* 0x000fd80003800000 */
[----:B----4-:R-:W-:Y:S05]  /*37c0*/  @P4 BRA `(.L_x_473) ;  /* 0x0000000000ac4947 */ /* 0x010fea0003800000 */
[--C-:B------:R-:W-:Y:S02]  /*37d0*/  SHF.R.U64 R154, R78, 0x10, R79.reuse ;  /* 0x000000104e9a7819 */ /* 0x100fe4000000124f */
[----:B------:R-:W-:Y:S02]  /*37e0*/  SHF.R.U32.HI R78, RZ, 0x10, R79 ;  /* 0x00000010ff4e7819 */ /* 0x000fe4000001164f */
[--C-:B------:R-:W-:Y:S01]  /*37f0*/  SHF.R.U64 R155, R80, 0x10, R81.reuse ;  /* 0x00000010509b7819 */ /* 0x100fe20000001251 */
[----:B------:R-:W-:Y:S01]  /*3800*/  HADD2.F32 R154, -RZ, R154.H0_H0 ;  /* 0x2000009aff9a7230 */ /* 0x000fe20000004100 */
[----:B0-----:R-:W-:Y:S02]  /*3810*/  MOV R79, R13 ;  /* 0x0000000d004f7202 */ /* 0x001fe40000000f00 */
[----:B------:R-:W-:Y:S01]  /*3820*/  SHF.R.U32.HI R80, RZ, 0x10, R81 ;  /* 0x00000010ff507819 */ /* 0x000fe20000011651 */
[----:B------:R-:W-:Y:S02]  /*3830*/  HADD2.F32 R13, -RZ, R155.H0_H0 ;  /* 0x2000009bff0d7230 */ /* 0x000fe40000004100 */
[----:B------:R-:W-:-:S02]  /*3840*/  HADD2.F32 R81, -RZ, R79.H1_H1 ;  /* 0x3000004fff517230 */ /* 0x000fc40000004100 */
[----:B------:R-:W-:Y:S02]  /*3850*/  HADD2.F32 R155, -RZ, R79.H0_H0 ;  /* 0x2000004fff9b7230 */ /* 0x000fe40000004100 */
[----:B------:R-:W-:Y:S02]  /*3860*/  HADD2.F32 R80, -RZ, R80.H0_H0 ;  /* 0x20000050ff507230 */ /* 0x000fe40000004100 */
[-C--:B------:R-:W-:Y:S01]  /*3870*/  FMUL.FTZ R79, R81, R13.reuse ;  /* 0x0000000d514f7220 */ /* 0x080fe20000410000 */
[----:B------:R-:W-:-:S03]  /*3880*/  FMUL.FTZ R13, R155, R13 ;  /* 0x0000000d9b0d7220 */ /* 0x000fc60000410000 */
[-C--:B------:R-:W-:Y:S01]  /*3890*/  FFMA.FTZ R79, R155, R154.reuse, -R79 ;  /* 0x0000009a9b4f7223 */ /* 0x080fe2000001084f */
[----:B------:R-:W-:Y:S02]  /*38a0*/  IMAD.MOV.U32 R155, RZ, RZ, R12 ;  /* 0x000000ffff9b7224 */ /* 0x000fe400078e000c */
[----:B------:R-:W-:Y:S01]  /*38b0*/  FFMA.FTZ R13, R81, R154, R13 ;  /* 0x0000009a510d7223 */ /* 0x000fe2000001000d */
[----:B------:R-:W-:Y:S02]  /*38c0*/  IMAD.MOV.U32 R81, RZ, RZ, R15 ;  /* 0x000000ffff517224 */ /* 0x000fe400078e000f */
[----:B------:R-:W-:Y:S02]  /*38d0*/  HADD2.F32 R154, -RZ, R78.H0_H0 ;  /* 0x2000004eff9a7230 */ /* 0x000fe40000004100 */
[----:B------:R-:W-:Y:S01]  /*38e0*/  HADD2.F32 R12, -RZ, R155.H1_H1 ;  /* 0x3000009bff0c7230 */ /* 0x000fe20000004100 */
[----:B------:R-:W-:Y:S01]  /*38f0*/  F2FP.F16.F32.PACK_AB R13, R13, R79 ;  /* 0x0000004f0d0d723e */ /* 0x000fe200000000ff */
[----:B------:R-:W-:-:S02]  /*3900*/  HADD2.F32 R15, -RZ, R81.H1_H1 ;  /* 0x30000051ff0f7230 */ /* 0x000fc40000004100 */
[----:B------:R-:W-:Y:S02]  /*3910*/  HADD2.F32 R81, -RZ, R81.H0_H0 ;  /* 0x20000051ff517230 */ /* 0x000fe40000004100 */
[----:B------:R-:W-:Y:S02]  /*3920*/  HADD2.F32 R155, -RZ, R155.H0_H0 ;  /* 0x2000009bff9b7230 */ /* 0x000fe40000004100 */
[-C--:B------:R-:W-:Y:S01]  /*3930*/  FMUL.FTZ R78, R15, R80.reuse ;  /* 0x000000500f4e7220 */ /* 0x080fe20000410000 */
[----:B------:R-:W-:-:S03]  /*3940*/  FMUL.FTZ R80, R81, R80 ;  /* 0x0000005051507220 */ /* 0x000fc60000410000 */
[-C--:B------:R-:W-:Y:S01]  /*3950*/  FFMA.FTZ R78, R81, R154.reuse, -R78 ;  /* 0x0000009a514e7223 */ /* 0x080fe2000001084e */
[----:B------:R-:W-:Y:S01]  /*3960*/  FFMA.FTZ R15, R15, R154, R80 ;  /* 0x0000009a0f0f7223 */ /* 0x000fe20000010050 */
[----:B------:R-:W-:Y:S02]  /*3970*/  HADD2.F32 R154, -RZ, R212.H0_H0 ;  /* 0x200000d4ff9a7230 */ /* 0x000fe40000004100 */
[----:B------:R-:W-:Y:S02]  /*3980*/  HADD2.F32 R80, -RZ, R156.H0_H0 ;  /* 0x2000009cff507230 */ /* 0x000fe40000004100 */
[----:B------:R-:W-:Y:S01]  /*3990*/  F2FP.F16.F32.PACK_AB R15, R15, R78 ;  /* 0x0000004e0f0f723e */ /* 0x000fe200000000ff */
[-C--:B------:R-:W-:Y:S01]  /*39a0*/  FMUL.FTZ R81, R12, R154.reuse ;  /* 0x0000009a0c517220 */ /* 0x080fe20000410000 */
[----:B------:R-:W-:-:S03]  /*39b0*/  FMUL.FTZ R154, R155, R154 ;  /* 0x0000009a9b9a7220 */ /* 0x000fc60000410000 */
[-C--:B------:R-:W-:Y:S01]  /*39c0*/  FFMA.FTZ R81, R155, R80.reuse, -R81 ;  /* 0x000000509b517223 */ /* 0x080fe20000010851 */
[----:B------:R-:W-:Y:S01]  /*39d0*/  FFMA.FTZ R12, R12, R80, R154 ;  /* 0x000000500c0c7223 */ /* 0x000fe2000001009a */
[----:B------:R-:W-:Y:S02]  /*39e0*/  HADD2.F32 R80, -RZ, R212.H1_H1 ;  /* 0x300000d4ff507230 */ /* 0x000fe40000004100 */
[----:B------:R-:W-:Y:S02]  /*39f0*/  HADD2.F32 R154, -RZ, R14.H1_H1 ;  /* 0x3000000eff9a7230 */ /* 0x000fe40000004100 */
[----:B------:R-:W-:Y:S01]  /*3a00*/  HADD2.F32 R155, -RZ, R156.H1_H1 ;  /* 0x3000009cff9b7230 */ /* 0x000fe20000004100 */
[----:B------:R-:W-:Y:S01]  /*3a10*/  F2FP.F16.F32.PACK_AB R12, R12, R81 ;  /* 0x000000510c0c723e */ /* 0x000fe200000000ff */
[----:B------:R-:W-:Y:S02]  /*3a20*/  HADD2.F32 R14, -RZ, R14.H0_H0 ;  /* 0x2000000eff0e7230 */ /* 0x000fe40000004100 */
[----:B------:R-:W-:-:S04]  /*3a30*/  FMUL.FTZ R156, R154, R80 ;  /* 0x000000509a9c7220 */ /* 0x000fc80000410000 */
[C---:B------:R-:W-:Y:S01]  /*3a40*/  FFMA.FTZ R156, R14.reuse, R155, -R156 ;  /* 0x0000009b0e9c7223 */ /* 0x040fe2000001089c */
[----:B------:R-:W-:-:S04]  /*3a50*/  FMUL.FTZ R14, R14, R80 ;  /* 0x000000500e0e7220 */ /* 0x000fc80000410000 */
[----:B------:R-:W-:-:S05]  /*3a60*/  FFMA.FTZ R14, R154, R155, R14 ;  /* 0x0000009b9a0e7223 */ /* 0x000fca000001000e */
[----:B------:R-:W-:-:S07]  /*3a70*/  F2FP.F16.F32.PACK_AB R14, R14, R156 ;  /* 0x0000009c0e0e723e */ /* 0x000fce00000000ff */
.L_x_473:
[----:B------:R-:W-:Y:S05]  /*3a80*/  BSYNC B3 ;  /* 0x0000000000037941 */ /* 0x000fea0003800000 */
.L_x_472:
[----:B---3--:R-:W-:-:S04]  /*3a90*/  LEA R78, P4, R16, R11, 0x1 ;  /* 0x0000000b104e7211 */ /* 0x008fc800078808ff */
[----:B--2---:R-:W-:-:S05]  /*3aa0*/  LEA.HI.X R79, R16, R82, R17, 0x1, P4 ;  /* 0x00000052104f7211 */ /* 0x004fca00020f0c11 */
[----:B0-----:R4:W-:Y:S04]  /*3ab0*/  ST.E.128 desc[UR60][R78.64], R12 ;  /* 0x0000000c4e007985 */ /* 0x0019e8000c101d3c */
.L_x_471:
[----:B------:R-:W-:Y:S05]  /*3ac0*/  BSYNC B2 ;  /* 0x0000000000027941 */ /* 0x000fea0003800000 */
.L_x_470:
[----:B------:R-:W-:Y:S01]  /*3ad0*/  ISETP.NE.AND P4, PT, R27, RZ, PT ;  /* 0x000000ff1b00720c */ /* 0x000fe20003f85270 */
[----:B------:R-:W-:-:S12]  /*3ae0*/  BSSY B2, `(.L_x_474) ;  /* 0x000003c000027945 */ /* 0x000fd80003800000 */
[----:B------:R-:W-:Y:S05]  /*3af0*/  @!P4 BRA `(.L_x_475) ;  /* 0x0000000000e8c947 */ /* 0x000fea0003800000 */
[----:B----4-:R4:W0:Y:S01]  /*3b00*/  LDS.128 R12, [R32] ;  /* 0x00000000200c7984 */ /* 0x0108220000000c00 */
[----:B------:R-:W-:Y:S01]  /*3b10*/  ISETP.GE.AND P4, PT, R169, R128, PT ;  /* 0x00000080a900720c */ /* 0x000fe20003f86270 */
[----:B------:R-:W-:-:S12]  /*3b20*/  BSSY B3, `(.L_x_476) ;  /* 0x0000032000037945 */ /* 0x000fd80003800000 */
[----:B----4-:R-:W-:Y:S05]  /*3b30*/  @P4 BRA `(.L_x_477) ;  /* 0x0000000000c04947 */ /* 0x010fea0003800000 */
[----:B------:R-:W-:Y:S01]  /*3b40*/  SHF.R.U64 R78, R76, 0x10, R77 ;  /* 0x000000104c4e7819 */ /* 0x000fe2000000124d */
[----:B------:R-:W-:Y:S01]  /*3b50*/  HADD2.F32 R80, -RZ, R211.H1_H1 ;  /* 0x300000d3ff507230 */ /* 0x000fe20000004100 */
[----:B0-----:R-:W-:Y:S02]  /*3b60*/  MOV R76, R13 ;  /* 0x0000000d004c7202 */ /* 0x001fe40000000f00 */
[--C-:B------:R-:W-:Y:S01]  /*3b70*/  SHF.R.U64 R74, R74, 0x10, R75.reuse ;  /* 0x000000104a4a7819 */ /* 0x100fe2000000124b */
[----:B------:R-:W-:Y:S01]  /*3b80*/  HADD2.F32 R78, -RZ, R78.H0_H0 ;  /* 0x2000004eff4e7230 */ /* 0x000fe20000004100 */
[----:B------:R-:W-:Y:S01]  /*3b90*/  SHF.R.U32.HI R75, RZ, 0x10, R75 ;  /* 0x00000010ff4b7819 */ /* 0x000fe2000001164b */
[--C-:B------:R-:W-:Y:S02]  /*3ba0*/  HADD2.F32 R13, -RZ, R76.reuse.H1_H1 ;  /* 0x3000004cff0d7230 */ /* 0x100fe40000004100 */
[----:B------:R-:W-:Y:S02]  /*3bb0*/  HADD2.F32 R76, -RZ, R76.H0_H0 ;  /* 0x2000004cff4c7230 */ /* 0x000fe40000004100 */
[----:B------:R-:W-:-:S02]  /*3bc0*/  HADD2.F32 R74, -RZ, R74.H0_H0 ;  /* 0x2000004aff4a7230 */ /* 0x000fc40000004100 */
[CC--:B------:R-:W-:Y:S01]  /*3bd0*/  FMUL.FTZ R79, R13.reuse, R78.reuse ;  /* 0x0000004e0d4f7220 */ /* 0x0c0fe20000410000 */
[----:B------:R-:W-:Y:S02]  /*3be0*/  HADD2.F32 R75, -RZ, R75.H0_H0 ;  /* 0x2000004bff4b7230 */ /* 0x000fe40000004100 */
[C---:B------:R-:W-:Y:S01]  /*3bf0*/  FMUL.FTZ R78, R76.reuse, R78 ;  /* 0x0000004e4c4e7220 */ /* 0x040fe20000410000 */
[-C--:B------:R-:W-:Y:S01]  /*3c00*/  FFMA.FTZ R79, R76, R74.reuse, -R79 ;  /* 0x0000004a4c4f7223 */ /* 0x080fe2000001084f */
[----:B------:R-:W-:Y:S02]  /*3c10*/  SHF.R.U32.HI R76, RZ, 0x10, R77 ;  /* 0x00000010ff4c7819 */ /* 0x000fe4000001164d */
[----:B------:R-:W-:Y:S01]  /*3c20*/  FFMA.FTZ R78, R13, R74, R78 ;  /* 0x0000004a0d4e7223 */ /* 0x000fe2000001004e */
[----:B------:R-:W-:Y:S02]  /*3c30*/  IMAD.MOV.U32 R74, RZ, RZ, R12 ;  /* 0x000000ffff4a7224 */ /* 0x000fe400078e000c */
[----:B------:R-:W-:-:S02]  /*3c40*/  IMAD.MOV.U32 R12, RZ, RZ, R15 ;  /* 0x000000ffff0c7224 */ /* 0x000fc400078e000f */
[----:B------:R-:W-:Y:S01]  /*3c50*/  HADD2.F32 R15, -RZ, R76.H0_H0 ;  /* 0x2000004cff0f7230 */ /* 0x000fe20000004100 */
[----:B------:R-:W-:Y:S02]  /*3c60*/  F2FP.F16.F32.PACK_AB R78, R78, R79 ;  /* 0x0000004f4e4e723e */ /* 0x000fe400000000ff */
[--C-:B------:R-:W-:Y:S02]  /*3c70*/  HADD2.F32 R13, -RZ, R12.reuse.H1_H1 ;  /* 0x3000000cff0d7230 */ /* 0x100fe40000004100 */
[----:B------:R-:W-:-:S03]  /*3c80*/  HADD2.F32 R12, -RZ, R12.H0_H0 ;  /* 0x2000000cff0c7230 */ /* 0x000fc60000004100 */
[CC--:B------:R-:W-:Y:S02]  /*3c90*/  FMUL.FTZ R76, R13.reuse, R15.reuse ;  /* 0x0000000f0d4c7220 */ /* 0x0c0fe40000410000 */
[C---:B------:R-:W-:Y:S02]  /*3ca0*/  FMUL.FTZ R15, R12.reuse, R15 ;  /* 0x0000000f0c0f7220 */ /* 0x040fe40000410000 */
[-C--:B------:R-:W-:Y:S01]  /*3cb0*/  FFMA.FTZ R12, R12, R75.reuse, -R76 ;  /* 0x0000004b0c0c7223 */ /* 0x080fe2000001084c */
[----:B------:R-:W-:Y:S02]  /*3cc0*/  HADD2.F32 R76, -RZ, R211.H0_H0 ;  /* 0x200000d3ff4c7230 */ /* 0x000fe40000004100 */
[----:B------:R-:W-:Y:S01]  /*3cd0*/  FFMA.FTZ R13, R13, R75, R15 ;  /* 0x0000004b0d0d7223 */ /* 0x000fe2000001000f */
[----:B------:R-:W-:Y:S01]  /*3ce0*/  MOV R75, R14 ;  /* 0x0000000e004b7202 */ /* 0x000fe20000000f00 */
[--C-:B------:R-:W-:Y:S02]  /*3cf0*/  HADD2.F32 R14, -RZ, R74.reuse.H1_H1 ;  /* 0x3000004aff0e7230 */ /* 0x100fe40000004100 */
[----:B------:R-:W-:-:S02]  /*3d00*/  HADD2.F32 R15, -RZ, R74.H0_H0 ;  /* 0x2000004aff0f7230 */ /* 0x000fc40000004100 */
[----:B------:R-:W-:Y:S02]  /*3d10*/  HADD2.F32 R74, -RZ, R209.H0_H0 ;  /* 0x200000d1ff4a7230 */ /* 0x000fe40000004100 */
[-C--:B------:R-:W-:Y:S01]  /*3d20*/  FMUL.FTZ R77, R14, R76.reuse ;  /* 0x0000004c0e4d7220 */ /* 0x080fe20000410000 */
[----:B------:R-:W-:-:S03]  /*3d30*/  FMUL.FTZ R76, R15, R76 ;  /* 0x0000004c0f4c7220 */ /* 0x000fc60000410000 */
[-C--:B------:R-:W-:Y:S01]  /*3d40*/  FFMA.FTZ R15, R15, R74.reuse, -R77 ;  /* 0x0000004a0f0f7223 */ /* 0x080fe2000001084d */
[----:B------:R-:W-:Y:S01]  /*3d50*/  FFMA.FTZ R14, R14, R74, R76 ;  /* 0x0000004a0e0e7223 */ /* 0x000fe2000001004c */
[--C-:B------:R-:W-:Y:S02]  /*3d60*/  HADD2.F32 R74, -RZ, R75.reuse.H1_H1 ;  /* 0x3000004bff4a7230 */ /* 0x100fe40000004100 */
[----:B------:R-:W-:Y:S02]  /*3d70*/  HADD2.F32 R76, -RZ, R75.H0_H0 ;  /* 0x2000004bff4c7230 */ /* 0x000fe40000004100 */
[----:B------:R-:W-:Y:S02]  /*3d80*/  HADD2.F32 R75, -RZ, R209.H1_H1 ;  /* 0x300000d1ff4b7230 */ /* 0x000fe40000004100 */
[-C--:B------:R-:W-:Y:S01]  /*3d90*/  FMUL.FTZ R77, R74, R80.reuse ;  /* 0x000000504a4d7220 */ /* 0x080fe20000410000 */
[----:B------:R-:W-:Y:S01]  /*3da0*/  F2FP.F16.F32.PACK_AB R14, R14, R15 ;  /* 0x0000000f0e0e723e */ /* 0x000fe200000000ff */
[----:B------:R-:W-:-:S02]  /*3db0*/  FMUL.FTZ R80, R76, R80 ;  /* 0x000000504c507220 */ /* 0x000fc40000410000 */
[-C--:B------:R-:W-:Y:S02]  /*3dc0*/  FFMA.FTZ R77, R76, R75.reuse, -R77 ;  /* 0x0000004b4c4d7223 */ /* 0x080fe4000001084d */
[----:B------:R-:W-:Y:S01]  /*3dd0*/  FFMA.FTZ R80, R74, R75, R80 ;  /* 0x0000004b4a507223 */ /* 0x000fe20000010050 */
[----:B------:R-:W-:Y:S01]  /*3de0*/  F2FP.F16.F32.PACK_AB R74, R13, R12 ;  /* 0x0000000c0d4a723e */ /* 0x000fe200000000ff */
[----:B------:R-:W-:Y:S02]  /*3df0*/  IMAD.MOV.U32 R12, RZ, RZ, R14 ;  /* 0x000000ffff0c7224 */ /* 0x000fe400078e000e */
[----:B------:R-:W-:Y:S01]  /*3e00*/  IMAD.MOV.U32 R13, RZ, RZ, R78 ;  /* 0x000000ffff0d7224 */ /* 0x000fe200078e004e */
[----:B------:R-:W-:Y:S01]  /*3e10*/  F2FP.F16.F32.PACK_AB R77, R80, R77 ;  /* 0x0000004d504d723e */ /* 0x000fe200000000ff */
[----:B------:R-:W-:-:S03]  /*3e20*/  IMAD.MOV.U32 R15, RZ, RZ, R74 ;  /* 0x000000ffff0f7224 */ /* 0x000fc600078e004a */
[----:B------:R-:W-:-:S07]  /*3e30*/  MOV R14, R77 ;  /* 0x0000004d000e7202 */ /* 0x000fce0000000f00 */
.L_x_477:
[----:B------:R-:W-:Y:S05]  /*3e40*/  BSYNC B3 ;  /* 0x0000000000037941 */ /* 0x000fea0003800000 */
.L_x_476:
[----:B---3--:R-:W-:Y:S01]  /*3e50*/  MOV R74, R11 ;  /* 0x0000000b004a7202 */ /* 0x008fe20000000f00 */
[----:B------:R-:W-:Y:S02]  /*3e60*/  IMAD.SHL.U32 R76, R162, 0x8, RZ ;  /* 0x00000008a24c7824 */ /* 0x000fe400078e00ff */
[----:B--2---:R-:W-:Y:S02]  /*3e70*/  IMAD.MOV.U32 R75, RZ, RZ, R82 ;  /* 0x000000ffff4b7224 */ /* 0x004fe400078e0052 */
[----:B------:R-:W-:-:S05]  /*3e80*/  IMAD.WIDE R74, R76, 0x2, R74 ;  /* 0x000000024c4a7825 */ /* 0x000fca00078e024a */
[----:B0-----:R0:W-:Y:S02]  /*3e90*/  ST.E.128 desc[UR60][R74.64], R12 ;  /* 0x0000000c4a007985 */ /* 0x0011e4000c101d3c */
.L_x_475:
[----:B------:R-:W-:Y:S05]  /*3ea0*/  BSYNC B2 ;  /* 0x0000000000027941 */ /* 0x000fea0003800000 */
.L_x_474:
[----:B------:R-:W-:Y:S01]  /*3eb0*/  ISETP.NE.AND P4, PT, R28, RZ, PT ;  /* 0x000000ff1c00720c */ /* 0x000fe20003f85270 */
[----:B------:R-:W-:-:S12]  /*3ec0*/  BSSY B2, `(.L_x_478) ;  /* 0x000003c000027945 */ /* 0x000fd80003800000 */
[----:B------:R-:W-:Y:S05]  /*3ed0*/  @!P4 BRA `(.L_x_479) ;  /* 0x0000000000e8c947 */ /* 0x000fea0003800000 */
[----:B0---4-:R0:W4:Y:S01]  /*3ee0*/  LDS.128 R12, [R33+0x3000] ;  /* 0x00300000210c7984 */ /* 0x0111220000000c00 */
[----:B------:R-:W-:Y:S01]  /*3ef0*/  ISETP.GE.AND P4, PT, R168, R128, PT ;  /* 0x00000080a800720c */ /* 0x000fe20003f86270 */
[----:B------:R-:W-:-:S12]  /*3f00*/  BSSY B3, `(.L_x_480) ;  /* 0x0000032000037945 */ /* 0x000fd80003800000 */
[----:B0-----:R-:W-:Y:S05]  /*3f10*/  @P4 BRA `(.L_x_481) ;  /* 0x0000000000c04947 */ /* 0x001fea0003800000 */
[----:B------:R-:W-:Y:S01]  /*3f20*/  SHF.R.U64 R75, R72, 0x10, R73 ;  /* 0x00000010484b7819 */ /* 0x000fe20000001249 */
[----:B----4-:R-:W-:Y:S01]  /*3f30*/  IMAD.MOV.U32 R72, RZ, RZ, R13 ;  /* 0x000000ffff487224 */ /* 0x010fe200078e000d */
[----:B------:R-:W-:Y:S01]  /*3f40*/  SHF.R.U64 R70, R70, 0x10, R71 ;  /* 0x0000001046467819 */ /* 0x000fe20000001247 */
[----:B------:R-:W-:Y:S02]  /*3f50*/  HADD2.F32 R76, -RZ, R210.H1_H1 ;  /* 0x300000d2ff4c7230 */ /* 0x000fe40000004100 */
[----:B------:R-:W-:Y:S02]  /*3f60*/  HADD2.F32 R75, -RZ, R75.H0_H0 ;  /* 0x2000004bff4b7230 */ /* 0x000fe40000004100 */
[--C-:B------:R-:W-:Y:S02]  /*3f70*/  HADD2.F32 R13, -RZ, R72.reuse.H1_H1 ;  /* 0x30000048ff0d7230 */ /* 0x100fe40000004100 */
[----:B------:R-:W-:Y:S02]  /*3f80*/  HADD2.F32 R72, -RZ, R72.H0_H0 ;  /* 0x20000048ff487230 */ /* 0x000fe40000004100 */
[----:B------:R-:W-:-:S02]  /*3f90*/  HADD2.F32 R70, -RZ, R70.H0_H0 ;  /* 0x20000046ff467230 */ /* 0x000fc40000004100 */
[-C--:B------:R-:W-:Y:S01]  /*3fa0*/  FMUL.FTZ R74, R13, R75.reuse ;  /* 0x0000004b0d4a7220 */ /* 0x080fe20000410000 */
[----:B------:R-:W-:-:S03]  /*3fb0*/  FMUL.FTZ R75, R72, R75 ;  /* 0x0000004b484b7220 */ /* 0x000fc60000410000 */
[-C--:B------:R-:W-:Y:S01]  /*3fc0*/  FFMA.FTZ R74, R72, R70.reuse, -R74 ;  /* 0x00000046484a7223 */ /* 0x080fe2000001084a */
[----:B------:R-:W-:Y:S01]  /*3fd0*/  SHF.R.U32.HI R72, RZ, 0x10, R73 ;  /* 0x00000010ff487819 */ /* 0x000fe20000011649 */
[----:B------:R-:W-:Y:S01]  /*3fe0*/  FFMA.FTZ R75, R13, R70, R75 ;  /* 0x000000460d4b7223 */ /* 0x000fe2000001004b */
[----:B------:R-:W-:Y:S02]  /*3ff0*/  SHF.R.U32.HI R70, RZ, 0x10, R71 ;  /* 0x00000010ff467819 */ /* 0x000fe40000011647 */
[----:B------:R-:W-:Y:S01]  /*4000*/  MOV R71, R12 ;  /* 0x0000000c00477202 */ /* 0x000fe20000000f00 */
[----:B------:R-:W-:Y:S01]  /*4010*/  IMAD.MOV.U32 R12, RZ, RZ, R15 ;  /* 0x000000ffff0c7224 */ /* 0x000fe200078e000f */
[----:B------:R-:W-:Y:S01]  /*4020*/  F2FP.F16.F32.PACK_AB R74, R75, R74 ;  /* 0x0000004a4b4a723e */ /* 0x000fe200000000ff */
[----:B------:R-:W-:Y:S02]  /*4030*/  HADD2.F32 R15, -RZ, R72.H0_H0 ;  /* 0x20000048ff0f7230 */ /* 0x000fe40000004100 */
[----:B------:R-:W-:-:S02]  /*4040*/  HADD2.F32 R70, -RZ, R70.H0_H0 ;  /* 0x20000046ff467230 */ /* 0x000fc40000004100 */
[--C-:B------:R-:W-:Y:S02]  /*4050*/  HADD2.F32 R13, -RZ, R12.reuse.H1_H1 ;  /* 0x3000000cff0d7230 */ /* 0x100fe40000004100 */
[----:B------:R-:W-:-:S03]  /*4060*/  HADD2.F32 R12, -RZ, R12.H0_H0 ;  /* 0x2000000cff0c7230 */ /* 0x000fc60000004100 */
[CC--:B------:R-:W-:Y:S02]  /*4070*/  FMUL.FTZ R72, R13.reuse, R15.reuse ;  /* 0x0000000f0d487220 */ /* 0x0c0fe40000410000 */
[C---:B------:R-:W-:Y:S02]  /*4080*/  FMUL.FTZ R15, R12.reuse, R15 ;  /* 0x0000000f0c0f7220 */ /* 0x040fe40000410000 */
[-C--:B------:R-:W-:Y:S01]  /*4090*/  FFMA.FTZ R12, R12, R70.reuse, -R72 ;  /* 0x000000460c0c7223 */ /* 0x080fe20000010848 */
[----:B------:R-:W-:Y:S02]  /*40a0*/  HADD2.F32 R72, -RZ, R210.H0_H0 ;  /* 0x200000d2ff487230 */ /* 0x000fe40000004100 */
[----:B------:R-:W-:Y:S01]  /*40b0*/  FFMA.FTZ R13, R13, R70, R15 ;  /* 0x000000460d0d7223 */ /* 0x000fe2000001000f */
[----:B------:R-:W-:Y:S02]  /*40c0*/  IMAD.MOV.U32 R70, RZ, RZ, R14 ;  /* 0x000000ffff467224 */ /* 0x000fe400078e000e */
[----:B------:R-:W-:-:S02]  /*40d0*/  HADD2.F32 R14, -RZ, R71.H1_H1 ;  /* 0x30000047ff0e7230 */ /* 0x000fc40000004100 */
[----:B------:R-:W-:Y:S02]  /*40e0*/  HADD2.F32 R15, -RZ, R71.H0_H0 ;  /* 0x20000047ff0f7230 */ /* 0x000fe40000004100 */
[----:B------:R-:W-:Y:S02]  /*40f0*/  HADD2.F32 R71, -RZ, R208.H0_H0 ;  /* 0x200000d0ff477230 */ /* 0x000fe40000004100 */
[-C--:B------:R-:W-:Y:S01]  /*4100*/  FMUL.FTZ R73, R14, R72.reuse ;  /* 0x000000480e497220 */ /* 0x080fe20000410000 */
[----:B------:R-:W-:-:S03]  /*4110*/  FMUL.FTZ R72, R15, R72 ;  /* 0x000000480f487220 */ /* 0x000fc60000410000 */
[-C--:B------:R-:W-:Y:S01]  /*4120*/  FFMA.FTZ R15, R15, R71.reuse, -R73 ;  /* 0x000000470f0f7223 */ /* 0x080fe20000010849 */
[----:B------:R-:W-:Y:S01]  /*4130*/  FFMA.FTZ R14, R14, R71, R72 ;  /* 0x000000470e0e7223 */ /* 0x000fe20000010048 */
[--C-:B------:R-:W-:Y:S02]  /*4140*/  HADD2.F32 R72, -RZ, R70.reuse.H0_H0 ;  /* 0x20000046ff487230 */ /* 0x100fe40000004100 */
[----:B------:R-:W-:Y:S02]  /*4150*/  HADD2.F32 R70, -RZ, R70.H1_H1 ;  /* 0x30000046ff467230 */ /* 0x000fe40000004100 */
[----:B------:R-:W-:Y:S01]  /*4160*/  HADD2.F32 R71, -RZ, R208.H1_H1 ;  /* 0x300000d0ff477230 */ /* 0x000fe20000004100 */
[----:B------:R-:W-:Y:S02]  /*4170*/  F2FP.F16.F32.PACK_AB R14, R14, R15 ;  /* 0x0000000f0e0e723e */ /* 0x000fe400000000ff */
[-C--:B------:R-:W-:Y:S01]  /*4180*/  FMUL.FTZ R73, R70, R76.reuse ;  /* 0x0000004c46497220 */ /* 0x080fe20000410000 */
[----:B------:R-:W-:-:S03]  /*4190*/  FMUL.FTZ R76, R72, R76 ;  /* 0x0000004c484c7220 */ /* 0x000fc60000410000 */
[-C--:B------:R-:W-:Y:S01]  /*41a0*/  FFMA.FTZ R73, R72, R71.reuse, -R73 ;  /* 0x0000004748497223 */ /* 0x080fe20000010849 */
[----:B------:R-:W-:Y:S01]  /*41b0*/  FFMA.FTZ R76, R70, R71, R76 ;  /* 0x00000047464c7223 */ /* 0x000fe2000001004c */
[----:B------:R-:W-:Y:S01]  /*41c0*/  F2FP.F16.F32.PACK_AB R70, R13, R12 ;  /* 0x0000000c0d46723e */ /* 0x000fe200000000ff */
[----:B------:R-:W-:Y:S01]  /*41d0*/  IMAD.MOV.U32 R13, RZ, RZ, R74 ;  /* 0x000000ffff0d7224 */ /* 0x000fe200078e004a */
[----:B------:R-:W-:Y:S02]  /*41e0*/  MOV R12, R14 ;  /* 0x0000000e000c7202 */ /* 0x000fe40000000f00 */
[----:B------:R-:W-:Y:S02]  /*41f0*/  F2FP.F16.F32.PACK_AB R73, R76, R73 ;  /* 0x000000494c49723e */ /* 0x000fe400000000ff */
[----:B------:R-:W-:-:S03]  /*4200*/  MOV R15, R70 ;  /* 0x00000046000f7202 */ /* 0x000fc60000000f00 */
[----:B------:R-:W-:-:S07]  /*4210*/  IMAD.MOV.U32 R14, RZ, RZ, R73 ;  /* 0x000000ffff0e7224 */ /* 0x000fce00078e0049 */
.L_x_481:
[----:B------:R-:W-:Y:S05]  /*4220*/  BSYNC B3 ;  /* 0x0000000000037941 */ /* 0x000fea0003800000 */
.L_x_480:
[----:B--2---:R-:W-:Y:S01]  /*4230*/  MOV R71, R82 ;  /* 0x0000005200477202 */ /* 0x004fe20000000f00 */
[----:B------:R-:W-:Y:S02]  /*4240*/  IMAD.SHL.U32 R72, R163, 0x8, RZ ;  /* 0x00000008a3487824 */ /* 0x000fe400078e00ff */
[----:B---3--:R-:W-:-:S04]  /*4250*/  IMAD.MOV.U32 R70, RZ, RZ, R11 ;  /* 0x000000ffff467224 */ /* 0x008fc800078e000b */
[----:B------:R-:W-:-:S05]  /*4260*/  IMAD.WIDE R70, R72, 0x2, R70 ;  /* 0x0000000248467825 */ /* 0x000fca00078e0246 */
[----:B----4-:R0:W-:Y:S02]  /*4270*/  ST.E.128 desc[UR60][R70.64], R12 ;  /* 0x0000000c46007985 */ /* 0x0101e4000c101d3c */
.L_x_479:
[----:B------:R-:W-:Y:S05]  /*4280*/  BSYNC B2 ;  /* 0x0000000000027941 */ /* 0x000fea0003800000 */
.L_x_478:
[----:B------:R-:W-:Y:S01]  /*4290*/  ISETP.NE.AND P4, PT, R105, RZ, PT ;  /* 0x000000ff6900720c */ /* 0x000fe20003f85270 */
[----:B------:R-:W-:-:S12]  /*42a0*/  BSSY B2, `(.L_x_482) ;  /* 0x0000039000027945 */ /* 0x000fd80003800000 */
[----:B------:R-:W-:Y:S05]  /*42b0*/  @!P4 BRA `(.L_x_483) ;  /* 0x0000000000dcc947 */ /* 0x000fea0003800000 */
[----:B0---4-:R0:W4:Y:S01]  /*42c0*/  LDS.128 R12, [R32+0x3000] ;  /* 0x00300000200c7984 */ /* 0x0111220000000c00 */
[C---:B---3--:R-:W-:Y:S01]  /*42d0*/  LEA R70, P4, R19.reuse, R11, 0x1 ;  /* 0x0000000b13467211 */ /* 0x048fe200078808ff */
[----:B------:R-:W-:Y:S03]  /*42e0*/  BSSY B3, `(.L_x_484) ;  /* 0x0000033000037945 */ /* 0x000fe60003800000 */
[----:B--2---:R-:W-:Y:S02]  /*42f0*/  LEA.HI.X R71, R19, R82, R164, 0x1, P4 ;  /* 0x0000005213477211 */ /* 0x004fe400020f0ca4 */
[----:B------:R-:W-:-:S13]  /*4300*/  ISETP.GE.AND P4, PT, R171, R128, PT ;  /* 0x00000080ab00720c */ /* 0x000fda0003f86270 */
[----:B0-----:R-:W-:Y:S05]  /*4310*/  @P4 BRA `(.L_x_485) ;  /* 0x0000000000bc4947 */ /* 0x001fea0003800000 */
[----:B------:R-:W-:Y:S01]  /*4320*/  SHF.R.U64 R73, R68, 0x10, R69 ;  /* 0x0000001044497819 */ /* 0x000fe20000001245 */
[----:B----4-:R-:W-:Y:S01]  /*4330*/  IMAD.MOV.U32 R68, RZ, RZ, R13 ;  /* 0x000000ffff447224 */ /* 0x010fe200078e000d */
[--C-:B------:R-:W-:Y:S02]  /*4340*/  SHF.R.U64 R66, R66, 0x10, R67.reuse ;  /* 0x0000001042427819 */ /* 0x100fe40000001243 */
[----:B------:R-:W-:Y:S01]  /*4350*/  SHF.R.U32.HI R67, RZ, 0x10, R67 ;  /* 0x00000010ff437819 */ /* 0x000fe20000011643 */
[----:B------:R-:W-:Y:S02]  /*4360*/  HADD2.F32 R73, -RZ, R73.H0_H0 ;  /* 0x20000049ff497230 */ /* 0x000fe40000004100 */
        /* <DEDUP_REMOVED lines=9> */
[----:B------:R-:W-:Y:S01]  /*4400*/  MOV R13, R15 ;  /* 0x0000000f000d7202 */ /* 0x000fe20000000f00 */
[----:B------:R-:W-:Y:S02]  /*4410*/  IMAD.MOV.U32 R66, RZ, RZ, R12 ;  /* 0x000000ffff427224 */ /* 0x000fe400078e000c */
[----:B------:R-:W-:Y:S01]  /*4420*/  HADD2.F32 R15, -RZ, R68.H0_H0 ;  /* 0x20000044ff0f7230 */ /* 0x000fe20000004100 */
[----:B------:R-:W-:Y:S01]  /*4430*/  F2FP.F16.F32.PACK_AB R72, R73, R72 ;  /* 0x000000484948723e */ /* 0x000fe200000000ff */
[----:B------:R-:W-:-:S02]  /*4440*/  HADD2.F32 R12, -RZ, R13.H1_H1 ;  /* 0x3000000dff0c7230 */ /* 0x000fc40000004100 */
[----:B------:R-:W-:-:S03]  /*4450*/  HADD2.F32 R13, -RZ, R13.H0_H0 ;  /* 0x2000000dff0d7230 */ /* 0x000fc60000004100 */
[CC--:B------:R-:W-:Y:S02]  /*4460*/  FMUL.FTZ R68, R12.reuse, R15.reuse ;  /* 0x0000000f0c447220 */ /* 0x0c0fe40000410000 */
[C---:B------:R-:W-:Y:S02]  /*4470*/  FMUL.FTZ R15, R13.reuse, R15 ;  /* 0x0000000f0d0f7220 */ /* 0x040fe40000410000 */
[-C--:B------:R-:W-:Y:S01]  /*4480*/  FFMA.FTZ R13, R13, R67.reuse, -R68 ;  /* 0x000000430d0d7223 */ /* 0x080fe20000010844 */
[--C-:B------:R-:W-:Y:S02]  /*4490*/  HADD2.F32 R68, -RZ, R66.reuse.H0_H0 ;  /* 0x20000042ff447230 */ /* 0x100fe40000004100 */
[----:B------:R-:W-:Y:S01]  /*44a0*/  FFMA.FTZ R12, R12, R67, R15 ;  /* 0x000000430c0c7223 */ /* 0x000fe2000001000f */
[----:B------:R-:W-:Y:S02]  /*44b0*/  HADD2.F32 R15, -RZ, R207.H1_H1 ;  /* 0x300000cfff0f7230 */ /* 0x000fe40000004100 */
[----:B------:R-:W-:-:S02]  /*44c0*/  HADD2.F32 R67, -RZ, R66.H1_H1 ;  /* 0x30000042ff437230 */ /* 0x000fc40000004100 */
[----:B------:R-:W-:Y:S02]  /*44d0*/  HADD2.F32 R66, -RZ, R207.H0_H0 ;  /* 0x200000cfff427230 */ /* 0x000fe40000004100 */
[-C--:B------:R-:W-:Y:S01]  /*44e0*/  FMUL.FTZ R74, R68, R15.reuse ;  /* 0x0000000f444a7220 */ /* 0x080fe20000410000 */
[----:B------:R-:W-:-:S04]  /*44f0*/  FMUL.FTZ R69, R67, R15 ;  /* 0x0000000f43457220 */ /* 0x000fc80000410000 */
[-C--:B------:R-:W-:Y:S01]  /*4500*/  FFMA.FTZ R15, R68, R66.reuse, -R69 ;  /* 0x00000042440f7223 */ /* 0x080fe20000010845 */
[----:B------:R-:W-:Y:S01]  /*4510*/  FFMA.FTZ R66, R67, R66, R74 ;  /* 0x0000004243427223 */ /* 0x000fe2000001004a */
[----:B------:R-:W-:Y:S02]  /*4520*/  HADD2.F32 R68, -RZ, R206.H1_H1 ;  /* 0x300000ceff447230 */ /* 0x000fe40000004100 */
[--C-:B------:R-:W-:Y:S02]  /*4530*/  HADD2.F32 R67, -RZ, R14.reuse.H1_H1 ;  /* 0x3000000eff437230 */ /* 0x100fe40000004100 */
[----:B------:R-:W-:Y:S01]  /*4540*/  HADD2.F32 R69, -RZ, R14.H0_H0 ;  /* 0x2000000eff457230 */ /* 0x000fe20000004100 */
[----:B------:R-:W-:Y:S01]  /*4550*/  F2FP.F16.F32.PACK_AB R15, R66, R15 ;  /* 0x0000000f420f723e */ /* 0x000fe200000000ff */
[----:B------:R-:W-:Y:S02]  /*4560*/  HADD2.F32 R14, -RZ, R206.H0_H0 ;  /* 0x200000ceff0e7230 */ /* 0x000fe40000004100 */
[-C--:B------:R-:W-:Y:S01]  /*4570*/  FMUL.FTZ R74, R67, R68.reuse ;  /* 0x00000044434a7220 */ /* 0x080fe20000410000 */
[----:B------:R-:W-:-:S03]  /*4580*/  FMUL.FTZ R68, R69, R68 ;  /* 0x0000004445447220 */ /* 0x000fc60000410000 */
[-C--:B------:R-:W-:Y:S01]  /*4590*/  FFMA.FTZ R74, R69, R14.reuse, -R74 ;  /* 0x0000000e454a7223 */ /* 0x080fe2000001084a */
[----:B------:R-:W-:Y:S01]  /*45a0*/  FFMA.FTZ R68, R67, R14, R68 ;  /* 0x0000000e43447223 */ /* 0x000fe20000010044 */
[----:B------:R-:W-:Y:S01]  /*45b0*/  F2FP.F16.F32.PACK_AB R14, R12, R13 ;  /* 0x0000000d0c0e723e */ /* 0x000fe200000000ff */
[----:B------:R-:W-:Y:S02]  /*45c0*/  IMAD.MOV.U32 R12, RZ, RZ, R15 ;  /* 0x000000ffff0c7224 */ /* 0x000fe400078e000f */
[----:B------:R-:W-:Y:S01]  /*45d0*/  IMAD.MOV.U32 R13, RZ, RZ, R72 ;  /* 0x000000ffff0d7224 */ /* 0x000fe200078e0048 */
[----:B------:R-:W-:Y:S02]  /*45e0*/  F2FP.F16.F32.PACK_AB R68, R68, R74 ;  /* 0x0000004a4444723e */ /* 0x000fe400000000ff */
[----:B------:R-:W-:-:S03]  /*45f0*/  MOV R15, R14 ;  /* 0x0000000e000f7202 */ /* 0x000fc60000000f00 */
[----:B------:R-:W-:-:S07]  /*4600*/  IMAD.MOV.U32 R14, RZ, RZ, R68 ;  /* 0x000000ffff0e7224 */ /* 0x000fce00078e0044 */
.L_x_485:
[----:B------:R-:W-:Y:S05]  /*4610*/  BSYNC B3 ;  /* 0x0000000000037941 */ /* 0x000fea0003800000 */
.L_x_484:
[----:B----4-:R0:W-:Y:S02]  /*4620*/  ST.E.128 desc[UR60][R70.64], R12 ;  /* 0x0000000c46007985 */ /* 0x0101e4000c101d3c */
.L_x_483:
[----:B------:R-:W-:Y:S05]  /*4630*/  BSYNC B2 ;  /* 0x0000000000027941 */ /* 0x000fea0003800000 */
.L_x_482:
        /* <DEDUP_REMOVED lines=9> */
[--C-:B------:R-:W-:Y:S01]  /*46d0*/  SHF.R.U64 R64, R64, 0x10, R65.reuse ;  /* 0x0000001040407819 */ /* 0x100fe20000001241 */
[--C-:B----4-:R-:W-:Y:S01]  /*46e0*/  HADD2.F32 R68, -RZ, R13.reuse.H1_H1 ;  /* 0x3000000dff447230 */ /* 0x110fe20000004100 */
[----:B------:R-:W-:Y:S01]  /*46f0*/  SHF.R.U32.HI R65, RZ, 0x10, R65 ;  /* 0x00000010ff417819 */ /* 0x000fe20000011641 */
[----:B------:R-:W-:Y:S01]  /*4700*/  HADD2.F32 R13, -RZ, R13.H0_H0 ;  /* 0x2000000dff0d7230 */ /* 0x000fe20000004100 */
[--C-:B------:R-:W-:Y:S01]  /*4710*/  SHF.R.U64 R62, R62, 0x10, R63.reuse ;  /* 0x000000103e3e7819 */ /* 0x100fe2000000123f */
[----:B------:R-:W-:Y:S01]  /*4720*/  HADD2.F32 R64, -RZ, R64.H0_H0 ;  /* 0x20000040ff407230 */ /* 0x000fe20000004100 */
[----:B------:R-:W-:Y:S01]  /*4730*/  SHF.R.U32.HI R63, RZ, 0x10, R63 ;  /* 0x00000010ff3f7819 */ /* 0x000fe2000001163f */
[----:B------:R-:W-:Y:S02]  /*4740*/  HADD2.F32 R65, -RZ, R65.H0_H0 ;  /* 0x20000041ff417230 */ /* 0x000fe40000004100 */
[----:B------:R-:W-:Y:S02]  /*4750*/  HADD2.F32 R69, -RZ, R15.H1_H1 ;  /* 0x3000000fff457230 */ /* 0x000fe40000004100 */
[----:B------:R-:W-:Y:S01]  /*4760*/  FMUL.FTZ R71, R13, R64 ;  /* 0x000000400d477220 */ /* 0x000fe20000410000 */
[----:B------:R-:W-:-:S02]  /*4770*/  HADD2.F32 R62, -RZ, R62.H0_H0 ;  /* 0x2000003eff3e7230 */ /* 0x000fc40000004100 */
[----:B------:R-:W-:Y:S02]  /*4780*/  HADD2.F32 R70, -RZ, R63.H0_H0 ;  /* 0x2000003fff467230 */ /* 0x000fe40000004100 */
[C---:B------:R-:W-:Y:S01]  /*4790*/  FMUL.FTZ R63, R68.reuse, R64 ;  /* 0x00000040443f7220 */ /* 0x040fe20000410000 */
[----:B------:R-:W-:Y:S02]  /*47a0*/  HADD2.F32 R15, -RZ, R15.H0_H0 ;  /* 0x2000000fff0f7230 */ /* 0x000fe40000004100 */
[-C--:B------:R-:W-:Y:S01]  /*47b0*/  FMUL.FTZ R64, R69, R65.reuse ;  /* 0x0000004145407220 */ /* 0x080fe20000410000 */
[-C--:B------:R-:W-:Y:S01]  /*47c0*/  FFMA.FTZ R71, R68, R62.reuse, R71 ;  /* 0x0000003e44477223 */ /* 0x080fe20000010047 */
[----:B------:R-:W-:Y:S01]  /*47d0*/  FFMA.FTZ R63, R13, R62, -R63 ;  /* 0x0000003e0d3f7223 */ /* 0x000fe2000001083f */
[--C-:B------:R-:W-:Y:S02]  /*47e0*/  HADD2.F32 R62, -RZ, R12.reuse.H1_H1 ;  /* 0x3000000cff3e7230 */ /* 0x100fe40000004100 */
[C---:B------:R-:W-:Y:S01]  /*47f0*/  FMUL.FTZ R65, R15.reuse, R65 ;  /* 0x000000410f417220 */ /* 0x040fe20000410000 */
[----:B------:R-:W-:Y:S01]  /*4800*/  FFMA.FTZ R64, R15, R70, -R64 ;  /* 0x000000460f407223 */ /* 0x000fe20000010840 */
[----:B------:R-:W-:Y:S01]  /*4810*/  HADD2.F32 R15, -RZ, R205.H1_H1 ;  /* 0x300000cdff0f7230 */ /* 0x000fe20000004100 */
[----:B------:R-:W-:Y:S01]  /*4820*/  F2FP.F16.F32.PACK_AB R63, R71, R63 ;  /* 0x0000003f473f723e */ /* 0x000fe200000000ff */
[----:B------:R-:W-:-:S02]  /*4830*/  HADD2.F32 R12, -RZ, R12.H0_H0 ;  /* 0x2000000cff0c7230 */ /* 0x000fc40000004100 */
[----:B------:R-:W-:Y:S01]  /*4840*/  FFMA.FTZ R65, R69, R70, R65 ;  /* 0x0000004645417223 */ /* 0x000fe20000010041 */
[----:B------:R-:W-:Y:S02]  /*4850*/  HADD2.F32 R205, -RZ, R205.H0_H0 ;  /* 0x200000cdffcd7230 */ /* 0x000fe40000004100 */
[-C--:B------:R-:W-:Y:S01]  /*4860*/  FMUL.FTZ R69, R62, R15.reuse ;  /* 0x0000000f3e457220 */ /* 0x080fe20000410000 */
[--C-:B------:R-:W-:Y:S02]  /*4870*/  HADD2.F32 R68, -RZ, R14.reuse.H1_H1 ;  /* 0x3000000eff447230 */ /* 0x100fe40000004100 */
[----:B------:R-:W-:Y:S01]  /*4880*/  FMUL.FTZ R70, R12, R15 ;  /* 0x0000000f0c467220 */ /* 0x000fe20000410000 */
[----:B------:R-:W-:Y:S01]  /*4890*/  HADD2.F32 R14, -RZ, R14.H0_H0 ;  /* 0x2000000eff0e7230 */ /* 0x000fe20000004100 */
[----:B------:R-:W-:Y:S01]  /*48a0*/  F2FP.F16.F32.PACK_AB R64, R65, R64 ;  /* 0x000000404140723e */ /* 0x000fe200000000ff */
[--C-:B------:R-:W-:Y:S02]  /*48b0*/  HADD2.F32 R13, -RZ, R204.reuse.H1_H1 ;  /* 0x300000ccff0d7230 */ /* 0x100fe40000004100 */
[----:B------:R-:W-:Y:S01]  /*48c0*/  FMUL.FTZ R15, R68, R205 ;  /* 0x000000cd440f7220 */ /* 0x000fe20000410000 */
[----:B------:R-:W-:-:S02]  /*48d0*/  HADD2.F32 R204, -RZ, R204.H0_H0 ;  /* 0x200000ccffcc7230 */ /* 0x000fc40000004100 */
[----:B------:R-:W-:Y:S01]  /*48e0*/  FMUL.FTZ R205, R14, R205 ;  /* 0x000000cd0ecd7220 */ /* 0x000fe20000410000 */
[-C--:B------:R-:W-:Y:S01]  /*48f0*/  FFMA.FTZ R69, R12, R13.reuse, -R69 ;  /* 0x0000000d0c457223 */ /* 0x080fe20000010845 */
[----:B------:R-:W-:Y:S01]  /*4900*/  FFMA.FTZ R70, R62, R13, R70 ;  /* 0x0000000d3e467223 */ /* 0x000fe20000010046 */
[-C--:B------:R-:W-:Y:S01]  /*4910*/  FFMA.FTZ R15, R14, R204.reuse, -R15 ;  /* 0x000000cc0e0f7223 */ /* 0x080fe2000001080f */
[----:B------:R-:W-:Y:S01]  /*4920*/  FFMA.FTZ R205, R68, R204, R205 ;  /* 0x000000cc44cd7223 */ /* 0x000fe200000100cd */
[----:B------:R-:W-:Y:S02]  /*4930*/  MOV R13, R63 ;  /* 0x0000003f000d7202 */ /* 0x000fe40000000f00 */
[----:B------:R-:W-:Y:S02]  /*4940*/  F2FP.F16.F32.PACK_AB R69, R70, R69 ;  /* 0x000000454645723e */ /* 0x000fe400000000ff */
[----:B------:R-:W-:-:S03]  /*4950*/  F2FP.F16.F32.PACK_AB R15, R205, R15 ;  /* 0x0000000fcd0f723e */ /* 0x000fc600000000ff */
[----:B------:R-:W-:Y:S02]  /*4960*/  IMAD.MOV.U32 R12, RZ, RZ, R69 ;  /* 0x000000ffff0c7224 */ /* 0x000fe400078e0045 */
[----:B------:R-:W-:Y:S02]  /*4970*/  IMAD.MOV.U32 R14, RZ, RZ, R15 ;  /* 0x000000ffff0e7224 */ /* 0x000fe400078e000f */
[----:B------:R-:W-:-:S07]  /*4980*/  IMAD.MOV.U32 R15, RZ, RZ, R64 ;  /* 0x000000ffff0f7224 */ /* 0x000fce00078e0040 */
.L_x_489:
[----:B------:R-:W-:Y:S05]  /*4990*/  BSYNC B3 ;  /* 0x0000000000037941 */ /* 0x000fea0003800000 */
.L_x_488:
[----:B----4-:R0:W-:Y:S02]  /*49a0*/  ST.E.128 desc[UR60][R66.64], R12 ;  /* 0x0000000c42007985 */ /* 0x0101e4000c101d3c */
.L_x_487:
[----:B------:R-:W-:Y:S05]  /*49b0*/  BSYNC B2 ;  /* 0x0000000000027941 */ /* 0x000fea0003800000 */
.L_x_486:
[----:B------:R-:W-:-:S13]  /*49c0*/  ISETP.NE.AND P4, PT, R103, RZ, PT ;  /* 0x000000ff6700720c */ /* 0x000fda0003f85270 */
        /* <DEDUP_REMOVED lines=14> */
[----:B------:R-:W-:Y:S02]  /*4ab0*/  HADD2.F32 R61, -RZ, R13.H1_H1 ;  /* 0x3000000dff3d7230 */ /* 0x000fe40000004100 */
[----:B------:R-:W-:Y:S02]  /*4ac0*/  HADD2.F32 R59, -RZ, R59.H0_H0 ;  /* 0x2000003bff3b7230 */ /* 0x000fe40000004100 */
[----:B------:R-:W-:-:S02]  /*4ad0*/  HADD2.F32 R13, -RZ, R13.H0_H0 ;  /* 0x2000000dff0d7230 */ /* 0x000fc40000004100 */
[----:B------:R-:W-:Y:S02]  /*4ae0*/  HADD2.F32 R60, -RZ, R60.H0_H0 ;  /* 0x2000003cff3c7230 */ /* 0x000fe40000004100 */
[----:B------:R-:W-:Y:S02]  /*4af0*/  HADD2.F32 R65, -RZ, R58.H0_H0 ;  /* 0x2000003aff417230 */ /* 0x000fe40000004100 */
[-C--:B------:R-:W-:Y:S01]  /*4b00*/  FMUL.FTZ R58, R61, R59.reuse ;  /* 0x0000003b3d3a7220 */ /* 0x080fe20000410000 */
[----:B------:R-:W-:Y:S01]  /*4b10*/  FMUL.FTZ R66, R13, R59 ;  /* 0x0000003b0d427220 */ /* 0x000fe20000410000 */
[-C--:B------:R-:W-:Y:S01]  /*4b20*/  FMUL.FTZ R59, R64, R60.reuse ;  /* 0x0000003c403b7220 */ /* 0x080fe20000410000 */
[----:B------:R-:W-:Y:S01]  /*4b30*/  FMUL.FTZ R60, R15, R60 ;  /* 0x0000003c0f3c7220 */ /* 0x000fe20000410000 */
[----:B------:R-:W-:Y:S01]  /*4b40*/  FFMA.FTZ R58, R13, R11, -R58 ;  /* 0x0000000b0d3a7223 */ /* 0x000fe2000001083a */
[----:B------:R-:W-:Y:S02]  /*4b50*/  HADD2.F32 R13, -RZ, R203.H0_H0 ;  /* 0x200000cbff0d7230 */ /* 0x000fe40000004100 */
[----:B------:R-:W-:Y:S01]  /*4b60*/  FFMA.FTZ R59, R15, R65, -R59 ;  /* 0x000000410f3b7223 */ /* 0x000fe2000001083b */
[----:B------:R-:W-:-:S02]  /*4b70*/  HADD2.F32 R15, -RZ, R12.H1_H1 ;  /* 0x3000000cff0f7230 */ /* 0x000fc40000004100 */
[----:B------:R-:W-:Y:S01]  /*4b80*/  FFMA.FTZ R66, R61, R11, R66 ;  /* 0x0000000b3d427223 */ /* 0x000fe20000010042 */
[----:B------:R-:W-:Y:S02]  /*4b90*/  HADD2.F32 R12, -RZ, R12.H0_H0 ;  /* 0x2000000cff0c7230 */ /* 0x000fe40000004100 */
[----:B------:R-:W-:Y:S01]  /*4ba0*/  FFMA.FTZ R60, R64, R65, R60 ;  /* 0x00000041403c7223 */ /* 0x000fe2000001003c */
[----:B------:R-:W-:Y:S02]  /*4bb0*/  HADD2.F32 R203, -RZ, R203.H1_H1 ;  /* 0x300000cbffcb7230 */ /* 0x000fe40000004100 */
[-C--:B------:R-:W-:Y:S01]  /*4bc0*/  FMUL.FTZ R64, R15, R13.reuse ;  /* 0x0000000d0f407220 */ /* 0x080fe20000410000 */
[--C-:B------:R-:W-:Y:S02]  /*4bd0*/  HADD2.F32 R61, -RZ, R14.reuse.H1_H1 ;  /* 0x3000000eff3d7230 */ /* 0x100fe40000004100 */
[----:B------:R-:W-:Y:S01]  /*4be0*/  FMUL.FTZ R65, R12, R13 ;  /* 0x0000000d0c417220 */ /* 0x000fe20000410000 */
[----:B------:R-:W-:Y:S01]  /*4bf0*/  HADD2.F32 R14, -RZ, R14.H0_H0 ;  /* 0x2000000eff0e7230 */ /* 0x000fe20000004100 */
[----:B------:R-:W-:Y:S01]  /*4c00*/  F2FP.F16.F32.PACK_AB R58, R66, R58 ;  /* 0x0000003a423a723e */ /* 0x000fe200000000ff */
[----:B------:R-:W-:-:S02]  /*4c10*/  HADD2.F32 R11, -RZ, R159.H0_H0 ;  /* 0x2000009fff0b7230 */ /* 0x000fc40000004100 */
[-C--:B------:R-:W-:Y:S01]  /*4c20*/  FMUL.FTZ R13, R61, R203.reuse ;  /* 0x000000cb3d0d7220 */ /* 0x080fe20000410000 */
[----:B------:R-:W-:Y:S02]  /*4c30*/  HADD2.F32 R159, -RZ, R159.H1_H1 ;  /* 0x3000009fff9f7230 */ /* 0x000fe40000004100 */
[----:B------:R-:W-:Y:S01]  /*4c40*/  FMUL.FTZ R203, R14, R203 ;  /* 0x000000cb0ecb7220 */ /* 0x000fe20000410000 */
[-C--:B------:R-:W-:Y:S01]  /*4c50*/  FFMA.FTZ R64, R12, R11.reuse, -R64 ;  /* 0x0000000b0c407223 */ /* 0x080fe20000010840 */
[----:B------:R-:W-:Y:S01]  /*4c60*/  FFMA.FTZ R65, R15, R11, R65 ;  /* 0x0000000b0f417223 */ /* 0x000fe20000010041 */
[-C--:B------:R-:W-:Y:S01]  /*4c70*/  FFMA.FTZ R13, R14, R159.reuse, -R13 ;  /* 0x0000009f0e0d7223 */ /* 0x080fe2000001080d */
[----:B------:R-:W-:Y:S01]  /*4c80*/  FFMA.FTZ R12, R61, R159, R203 ;  /* 0x0000009f3d0c7223 */ /* 0x000fe200000100cb */
[----:B------:R-:W-:Y:S02]  /*4c90*/  F2FP.F16.F32.PACK_AB R15, R60, R59 ;  /* 0x0000003b3c0f723e */ /* 0x000fe400000000ff */
[----:B------:R-:W-:-:S02]  /*4ca0*/  F2FP.F16.F32.PACK_AB R65, R65, R64 ;  /* 0x000000404141723e */ /* 0x000fc400000000ff */
[----:B------:R-:W-:Y:S01]  /*4cb0*/  F2FP.F16.F32.PACK_AB R14, R12, R13 ;  /* 0x0000000d0c0e723e */ /* 0x000fe200000000ff */
[----:B------:R-:W-:Y:S01]  /*4cc0*/  IMAD.MOV.U32 R13, RZ, RZ, R58 ;  /* 0x000000ffff0d7224 */ /* 0x000fe200078e003a */
[----:B------:R-:W-:-:S07]  /*4cd0*/  MOV R12, R65 ;  /* 0x00000041000c7202 */ /* 0x000fce0000000f00 */
.L_x_491:
[----:B------:R-:W-:Y:S05]  /*4ce0*/  BSYNC B2 ;  /* 0x0000000000027941 */ /* 0x000fea0003800000 */
.L_x_490:
[----:B----4-:R0:W-:Y:S02]  /*4cf0*/  ST.E.128 desc[UR60][R62.64], R12 ;  /* 0x0000000c3e007985 */ /* 0x0101e4000c101d3c */
.L_x_469:
[----:B------:R-:W-:Y:S05]  /*4d00*/  BSYNC B1 ;  /* 0x0000000000017941 */ /* 0x000fea0003800000 */
.L_x_468:
[----:B------:R-:W-:-:S03]  /*4d10*/  UMOV UR4, 0xffffffff ;  /* 0xffffffff00047882 */ /* 0x000fc60000000000 */
[----:B------:R-:W-:Y:S05]  /*4d20*/  BRA.DIV UR4, `(.L_x_492) ;  /* 0x000001a204b47947 */ /* 0x000fea000b800000 */
[----:B-1----:R-:W1:Y:S04]  /*4d30*/  SHFL.IDX PT, R118, R118, 0x1, 0x1c1f ;  /* 0x003c1f0076767f89 */ /* 0x002e6800000e0000 */
[----:B------:R-:W0:Y:S02]  /*4d40*/  SHFL.IDX PT, R119, R119, 0x1, 0x1c1f ;  /* 0x003c1f0077777f89 */ /* 0x000e2400000e0000 */
.L_x_794:
[----:B------:R-:W-:Y:S05]  /*4d50*/  @P5 BRA `(.L_x_493) ;  /* 0x0000005400545947 */ /* 0x000fea0003800000 */
[----:B------:R-:W-:Y:S01]  /*4d60*/  ISETP.NE.AND P4, PT, R10, RZ, PT ;  /* 0x000000ff0a00720c */ /* 0x000fe20003f85270 */
[----:B------:R-:W-:-:S12]  /*4d70*/  BSSY B1, `(.L_x_494) ;  /* 0x0000035000017945 */ /* 0x000fd80003800000 */
[----:B------:R-:W-:Y:S05]  /*4d80*/  @!P4 BRA `(.L_x_495) ;  /* 0x0000000000ccc947 */ /* 0x000fea0003800000 */
[----:B0---4-:R0:W4:Y:S01]  /*4d90*/  LDS.128 R12, [R33+0x2000] ;  /* 0x00200000210c7984 */ /* 0x0111220000000c00 */
[----:B------:R-:W-:Y:S01]  /*4da0*/  ISETP.GE.AND P5, PT, R160, R128, PT ;  /* 0x00000080a000720c */ /* 0x000fe20003fa6270 */
[----:B------:R-:W-:Y:S01]  /*4db0*/  BSSY B2, `(.L_x_496) ;  /* 0x000002f000027945 */ /* 0x000fe20003800000 */
[----:B------:R-:W-:-:S04]  /*4dc0*/  LEA R58, P4, R16, R119, 0x1 ;  /* 0x00000077103a7211 */ /* 0x000fc800078808ff */
[----:B-1----:R-:W-:-:S07]  /*4dd0*/  LEA.HI.X R59, R16, R118, R17, 0x1, P4 ;  /* 0x00000076103b7211 */ /* 0x002fce00020f0c11 */
[----:B0-----:R-:W-:Y:S05]  /*4de0*/  @P5 BRA `(.L_x_497) ;  /* 0x0000000000ac5947 */ /* 0x001fea0003800000 */
[----:B------:R-:W-:Y:S01]  /*4df0*/  SHF.R.U64 R60, R54, 0x10, R55 ;  /* 0x00000010363c7819 */ /* 0x000fe20000001237 */
[----:B---34-:R-:W-:Y:S01]  /*4e00*/  IMAD.MOV.U32 R11, RZ, RZ, R13 ;  /* 0x000000ffff0b7224 */ /* 0x018fe200078e000d */
[----:B------:R-:W-:Y:S01]  /*4e10*/  SHF.R.U32.HI R54, RZ, 0x10, R55 ;  /* 0x00000010ff367819 */ /* 0x000fe20000011637 */
[--C-:B------:R-:W-:Y:S01]  /*4e20*/  HADD2.F32 R62, -RZ, R15.reuse.H0_H0 ;  /* 0x2000000fff3e7230 */ /* 0x100fe20000004100 */
[--C-:B------:R-:W-:Y:S01]  /*4e30*/  SHF.R.U64 R64, R56, 0x10, R57.reuse ;  /* 0x0000001038407819 */ /* 0x100fe20000001239 */
[----:B------:R-:W-:Y:S01]  /*4e40*/  HADD2.F32 R56, -RZ, R15.H1_H1 ;  /* 0x3000000fff387230 */ /* 0x000fe20000004100 */
[----:B------:R-:W-:Y:S01]  /*4e50*/  SHF.R.U32.HI R55, RZ, 0x10, R57 ;  /* 0x00000010ff377819 */ /* 0x000fe20000011639 */
[----:B------:R-:W-:Y:S02]  /*4e60*/  HADD2.F32 R13, -RZ, R11.H1_H1 ;  /* 0x3000000bff0d7230 */ /* 0x000fe40000004100 */
[----:B------:R-:W-:Y:S02]  /*4e70*/  HADD2.F32 R64, -RZ, R64.H0_H0 ;  /* 0x20000040ff407230 */ /* 0x000fe40000004100 */
[----:B------:R-:W-:-:S02]  /*4e80*/  HADD2.F32 R55, -RZ, R55.H0_H0 ;  /* 0x20000037ff377230 */ /* 0x000fc40000004100 */
[----:B------:R-:W-:Y:S02]  /*4e90*/  HADD2.F32 R11, -RZ, R11.H0_H0 ;  /* 0x2000000bff0b7230 */ /* 0x000fe40000004100 */
[----:B------:R-:W-:Y:S02]  /*4ea0*/  HADD2.F32 R60, -RZ, R60.H0_H0 ;  /* 0x2000003cff3c7230 */ /* 0x000fe40000004100 */
[-C--:B------:R-:W-:Y:S01]  /*4eb0*/  FMUL.FTZ R57, R56, R55.reuse ;  /* 0x0000003738397220 */ /* 0x080fe20000410000 */
[----:B------:R-:W-:Y:S02]  /*4ec0*/  HADD2.F32 R15, -RZ, R54.H0_H0 ;  /* 0x20000036ff0f7230 */ /* 0x000fe40000004100 */
[-C--:B------:R-:W-:Y:S01]  /*4ed0*/  FMUL.FTZ R54, R13, R64.reuse ;  /* 0x000000400d367220 */ /* 0x080fe20000410000 */
[C---:B------:R-:W-:Y:S01]  /*4ee0*/  FMUL.FTZ R64, R11.reuse, R64 ;  /* 0x000000400b407220 */ /* 0x040fe20000410000 */
[C---:B------:R-:W-:Y:S02]  /*4ef0*/  FMUL.FTZ R55, R62.reuse, R55 ;  /* 0x000000373e377220 */ /* 0x040fe40000410000 */
[-C--:B------:R-:W-:Y:S01]  /*4f00*/  FFMA.FTZ R11, R11, R60.reuse, -R54 ;  /* 0x0000003c0b0b7223 */ /* 0x080fe20000010836 */
[----:B------:R-:W-:Y:S01]  /*4f10*/  FFMA.FTZ R54, R13, R60, R64 ;  /* 0x0000003c0d367223 */ /* 0x000fe20000010040 */
[-C--:B------:R-:W-:Y:S01]  /*4f20*/  FFMA.FTZ R13, R62, R15.reuse, -R57 ;  /* 0x0000000f3e0d7223 */ /* 0x080fe20000010839 */
[----:B------:R-:W-:Y:S01]  /*4f30*/  FFMA.FTZ R56, R56, R15, R55 ;  /* 0x0000000f38387223 */ /* 0x000fe20000010037 */
[----:B------:R-:W-:-:S02]  /*4f40*/  HADD2.F32 R55, -RZ, R158.H0_H0 ;  /* 0x2000009eff377230 */ /* 0x000fc40000004100 */
[--C-:B------:R-:W-:Y:S01]  /*4f50*/  HADD2.F32 R62, -RZ, R12.reuse.H1_H1 ;  /* 0x3000000cff3e7230 */ /* 0x100fe20000004100 */
[----:B------:R-:W-:Y:S01]  /*4f60*/  F2FP.F16.F32.PACK_AB R11, R54, R11 ;  /* 0x0000000b360b723e */ /* 0x000fe200000000ff */
[----:B------:R-:W-:Y:S02]  /*4f70*/  HADD2.F32 R60, -RZ, R12.H0_H0 ;  /* 0x2000000cff3c7230 */ /* 0x000fe40000004100 */
[----:B------:R-:W-:Y:S02]  /*4f80*/  HADD2.F32 R57, -RZ, R158.H1_H1 ;  /* 0x3000009eff397230 */ /* 0x000fe40000004100 */
[-C--:B------:R-:W-:Y:S01]  /*4f90*/  FMUL.FTZ R61, R62, R55.reuse ;  /* 0x000000373e3d7220 */ /* 0x080fe20000410000 */
[--C-:B------:R-:W-:Y:S02]  /*4fa0*/  HADD2.F32 R12, -RZ, R14.reuse.H1_H1 ;  /* 0x3000000eff0c7230 */ /* 0x100fe40000004100 */
[----:B------:R-:W-:Y:S01]  /*4fb0*/  FMUL.FTZ R55, R60, R55 ;  /* 0x000000373c377220 */ /* 0x000fe20000410000 */
[----:B------:R-:W-:-:S02]  /*4fc0*/  HADD2.F32 R14, -RZ, R14.H0_H0 ;  /* 0x2000000eff0e7230 */ /* 0x000fc40000004100 */
[--C-:B------:R-:W-:Y:S02]  /*4fd0*/  HADD2.F32 R15, -RZ, R157.reuse.H0_H0 ;  /* 0x2000009dff0f7230 */ /* 0x100fe40000004100 */
[-C--:B------:R-:W-:Y:S01]  /*4fe0*/  FMUL.FTZ R63, R12, R57.reuse ;  /* 0x000000390c3f7220 */ /* 0x080fe20000410000 */
[----:B------:R-:W-:Y:S02]  /*4ff0*/  HADD2.F32 R157, -RZ, R157.H1_H1 ;  /* 0x3000009dff9d7230 */ /* 0x000fe40000004100 */
[----:B------:R-:W-:Y:S01]  /*5000*/  FMUL.FTZ R57, R14, R57 ;  /* 0x000000390e397220 */ /* 0x000fe20000410000 */
[-C--:B------:R-:W-:Y:S01]  /*5010*/  FFMA.FTZ R61, R60, R15.reuse, -R61 ;  /* 0x0000000f3c3d7223 */ /* 0x080fe2000001083d */
[----:B------:R-:W-:Y:S01]  /*5020*/  FFMA.FTZ R62, R62, R15, R55 ;  /* 0x0000000f3e3e7223 */ /* 0x000fe20000010037 */
[-C--:B------:R-:W-:Y:S01]  /*5030*/  FFMA.FTZ R63, R14, R157.reuse, -R63 ;  /* 0x0000009d0e3f7223 */ /* 0x080fe2000001083f */
[----:B------:R-:W-:Y:S01]  /*5040*/  FFMA.FTZ R12, R12, R157, R57 ;  /* 0x0000009d0c0c7223 */ /* 0x000fe20000010039 */
[----:B------:R-:W-:Y:S01]  /*5050*/  F2FP.F16.F32.PACK_AB R15, R56, R13 ;  /* 0x0000000d380f723e */ /* 0x000fe200000000ff */
[----:B------:R-:W-:Y:S01]  /*5060*/  IMAD.MOV.U32 R13, RZ, RZ, R11 ;  /* 0x000000ffff0d7224 */ /* 0x000fe200078e000b */
[----:B------:R-:W-:-:S02]  /*5070*/  F2FP.F16.F32.PACK_AB R62, R62, R61 ;  /* 0x0000003d3e3e723e */ /* 0x000fc400000000ff */
[----:B------:R-:W-:Y:S02]  /*5080*/  F2FP.F16.F32.PACK_AB R14, R12, R63 ;  /* 0x0000003f0c0e723e */ /* 0x000fe400000000ff */
[----:B------:R-:W-:-:S07]  /*5090*/  MOV R12, R62 ;  /* 0x0000003e000c7202 */ /* 0x000fce0000000f00 */
.L_x_497:
[----:B------:R-:W-:Y:S05]  /*50a0*/  BSYNC B2 ;  /* 0x0000000000027941 */ /* 0x000fea0003800000 */
.L_x_496:
[----:B----4-:R0:W-:Y:S02]  /*50b0*/  ST.E.128 desc[UR60][R58.64], R12 ;  /* 0x0000000c3a007985 */ /* 0x0101e4000c101d3c */
.L_x_495:
[----:B------:R-:W-:Y:S05]  /*50c0*/  BSYNC B1 ;  /* 0x0000000000017941 */ /* 0x000fea0003800000 */
.L_x_494:
[----:B------:R-:W-:Y:S01]  /*50d0*/  ISETP.NE.AND P4, PT, R27, RZ, PT ;  /* 0x000000ff1b00720c */ /* 0x000fe20003f85270 */
[----:B------:R-:W-:-:S12]  /*50e0*/  BSSY B1, `(.L_x_498) ;  /* 0x0000036000017945 */ /* 0x000fd80003800000 */
[----:B------:R-:W-:Y:S05]  /*50f0*/  @!P4 BRA `(.L_x_499) ;  /* 0x0000000000d0c947 */ /* 0x000fea0003800000 */
[----:B0---4-:R0:W4:Y:S01]  /*5100*/  LDS.128 R12, [R32+0x2000] ;  /* 0x00200000200c7984 */ /* 0x0111220000000c00 */
[----:B------:R-:W-:Y:S01]  /*5110*/  ISETP.GE.AND P4, PT, R169, R128, PT ;  /* 0x00000080a900720c */ /* 0x000fe20003f86270 */
[----:B---3--:R-:W-:Y:S01]  /*5120*/  IMAD.SHL.U32 R11, R162, 0x8, RZ ;  /* 0x00000008a20b7824 */ /* 0x008fe200078e00ff */
[----:B------:R-:W-:Y:S01]  /*5130*/  MOV R54, R119 ;  /* 0x0000007700367202 */ /* 0x000fe20000000f00 */
[----:B-1----:R-:W-:Y:S01]  /*5140*/  IMAD.MOV.U32 R55, RZ, RZ, R118 ;  /* 0x000000ffff377224 */ /* 0x002fe200078e0076 */
[----:B------:R-:W-:Y:S03]  /*5150*/  BSSY B2, `(.L_x_500) ;  /* 0x000002d000027945 */ /* 0x000fe60003800000 */
[----:B------:R-:W-:-:S06]  /*5160*/  IMAD.WIDE R54, R11, 0x2, R54 ;  /* 0x000000020b367825 */ /* 0x000fcc00078e0236 */
[----:B0-----:R-:W-:Y:S05]  /*5170*/  @P4 BRA `(.L_x_501) ;  /* 0x0000000000a84947 */ /* 0x001fea0003800000 */
[--C-:B------:R-:W-:Y:S02]  /*5180*/  SHF.R.U64 R11, R52, 0x10, R53.reuse ;  /* 0x00000010340b7819 */ /* 0x100fe40000001235 */
[----:B------:R-:W-:Y:S02]  /*5190*/  SHF.R.U32.HI R58, RZ, 0x10, R53 ;  /* 0x00000010ff3a7819 */ /* 0x000fe40000011635 */
[--C-:B------:R-:W-:Y:S01]  /*51a0*/  SHF.R.U64 R57, R50, 0x10, R51.reuse ;  /* 0x0000001032397819 */ /* 0x100fe20000001233 */
[----:B----4-:R-:W-:Y:S01]  /*51b0*/  IMAD.MOV.U32 R50, RZ, RZ, R12 ;  /* 0x000000ffff327224 */ /* 0x010fe200078e000c */
[----:B------:R-:W-:Y:S01]  /*51c0*/  SHF.R.U32.HI R56, RZ, 0x10, R51 ;  /* 0x00000010ff387819 */ /* 0x000fe20000011633 */
[----:B------:R-:W-:Y:S02]  /*51d0*/  HADD2.F32 R53, -RZ, R11.H0_H0 ;  /* 0x2000000bff357230 */ /* 0x000fe40000004100 */
[----:B------:R-:W-:Y:S02]  /*51e0*/  HADD2.F32 R58, -RZ, R58.H0_H0 ;  /* 0x2000003aff3a7230 */ /* 0x000fe40000004100 */
[----:B------:R-:W-:-:S02]  /*51f0*/  HADD2.F32 R12, -RZ, R13.H1_H1 ;  /* 0x3000000dff0c7230 */ /* 0x000fc40000004100 */
[----:B------:R-:W-:Y:S02]  /*5200*/  HADD2.F32 R11, -RZ, R13.H0_H0 ;  /* 0x2000000dff0b7230 */ /* 0x000fe40000004100 */
[--C-:B------:R-:W-:Y:S02]  /*5210*/  HADD2.F32 R51, -RZ, R15.reuse.H1_H1 ;  /* 0x3000000fff337230 */ /* 0x100fe40000004100 */
[-C--:B------:R-:W-:Y:S01]  /*5220*/  FMUL.FTZ R60, R12, R53.reuse ;  /* 0x000000350c3c7220 */ /* 0x080fe20000410000 */
[----:B------:R-:W-:Y:S02]  /*5230*/  HADD2.F32 R13, -RZ, R15.H0_H0 ;  /* 0x2000000fff0d7230 */ /* 0x000fe40000004100 */
[----:B------:R-:W-:Y:S01]  /*5240*/  FMUL.FTZ R53, R11, R53 ;  /* 0x000000350b357220 */ /* 0x000fe20000410000 */
[----:B------:R-:W-:Y:S02]  /*5250*/  HADD2.F32 R52, -RZ, R57.H0_H0 ;  /* 0x20000039ff347230 */ /* 0x000fe40000004100 */
[----:B------:R-:W-:Y:S01]  /*5260*/  FMUL.FTZ R62, R51, R58 ;  /* 0x0000003a333e7220 */ /* 0x000fe20000410000 */
[----:B------:R-:W-:-:S02]  /*5270*/  HADD2.F32 R56, -RZ, R56.H0_H0 ;  /* 0x20000038ff387230 */ /* 0x000fc40000004100 */
[----:B------:R-:W-:Y:S01]  /*5280*/  FMUL.FTZ R58, R13, R58 ;  /* 0x0000003a0d3a7220 */ /* 0x000fe20000410000 */
[--C-:B------:R-:W-:Y:S02]  /*5290*/  HADD2.F32 R15, -RZ, R50.reuse.H1_H1 ;  /* 0x30000032ff0f7230 */ /* 0x100fe40000004100 */
[-C--:B------:R-:W-:Y:S01]  /*52a0*/  FFMA.FTZ R11, R11, R52.reuse, -R60 ;  /* 0x000000340b0b7223 */ /* 0x080fe2000001083c */
[----:B------:R-:W-:Y:S01]  /*52b0*/  FFMA.FTZ R12, R12, R52, R53 ;  /* 0x000000340c0c7223 */ /* 0x000fe20000010035 */
[-C--:B------:R-:W-:Y:S01]  /*52c0*/  FFMA.FTZ R60, R51, R56.reuse, R58 ;  /* 0x00000038333c7223 */ /* 0x080fe2000001003a */
[----:B------:R-:W-:Y:S02]  /*52d0*/  HADD2.F32 R53, -RZ, R153.H0_H0 ;  /* 0x20000099ff357230 */ /* 0x000fe40000004100 */
[----:B------:R-:W-:Y:S01]  /*52e0*/  FFMA.FTZ R13, R13, R56, -R62 ;  /* 0x000000380d0d7223 */ /* 0x000fe2000001083e */
[----:B------:R-:W-:Y:S01]  /*52f0*/  HADD2.F32 R50, -RZ, R50.H0_H0 ;  /* 0x20000032ff327230 */ /* 0x000fe20000004100 */
[----:B------:R-:W-:Y:S01]  /*5300*/  F2FP.F16.F32.PACK_AB R11, R12, R11 ;  /* 0x0000000b0c0b723e */ /* 0x000fe200000000ff */
[----:B------:R-:W-:-:S02]  /*5310*/  HADD2.F32 R51, -RZ, R14.H1_H1 ;  /* 0x3000000eff337230 */ /* 0x000fc40000004100 */
[-C--:B------:R-:W-:Y:S01]  /*5320*/  FMUL.FTZ R57, R15, R53.reuse ;  /* 0x000000350f397220 */ /* 0x080fe20000410000 */
[----:B------:R-:W-:Y:S02]  /*5330*/  HADD2.F32 R153, -RZ, R153.H1_H1 ;  /* 0x30000099ff997230 */ /* 0x000fe40000004100 */
[----:B------:R-:W-:Y:S01]  /*5340*/  FMUL.FTZ R56, R50, R53 ;  /* 0x0000003532387220 */ /* 0x000fe20000410000 */
[----:B------:R-:W-:Y:S02]  /*5350*/  HADD2.F32 R14, -RZ, R14.H0_H0 ;  /* 0x2000000eff0e7230 */ /* 0x000fe40000004100 */
        /* <DEDUP_REMOVED lines=8> */
[----:B------:R-:W-:-:S02]  /*53e0*/  F2FP.F16.F32.PACK_AB R15, R60, R13 ;  /* 0x0000000d3c0f723e */ /* 0x000fc400000000ff */
[----:B------:R-:W-:Y:S02]  /*53f0*/  F2FP.F16.F32.PACK_AB R12, R56, R57 ;  /* 0x00000039380c723e */ /* 0x000fe400000000ff */
[----:B------:R-:W-:Y:S02]  /*5400*/  F2FP.F16.F32.PACK_AB R14, R58, R53 ;  /* 0x000000353a0e723e */ /* 0x000fe400000000ff */
[----:B------:R-:W-:-:S07]  /*5410*/  MOV R13, R11 ;  /* 0x0000000b000d7202 */ /* 0x000fce0000000f00 */
.L_x_501:
[----:B------:R-:W-:Y:S05]  /*5420*/  BSYNC B2 ;  /* 0x0000000000027941 */ /* 0x000fea0003800000 */
.L_x_500:
[----:B----4-:R0:W-:Y:S02]  /*5430*/  ST.E.128 desc[UR60][R54.64], R12 ;  /* 0x0000000c36007985 */ /* 0x0101e4000c101d3c */
.L_x_499:
[----:B------:R-:W-:Y:S05]  /*5440*/  BSYNC B1 ;  /* 0x0000000000017941 */ /* 0x000fea0003800000 */
.L_x_498:
[----:B------:R-:W-:Y:S01]  /*5450*/  ISETP.NE.AND P4, PT, R28, RZ, PT ;  /* 0x000000ff1c00720c */ /* 0x000fe20003f85270 */
[----:B------:R-:W-:-:S12]  /*5460*/  BSSY B1, `(.L_x_502) ;  /* 0x0000034000017945 */ /* 0x000fd80003800000 */
[----:B------:R-:W-:Y:S05]  /*5470*/  @!P4 BRA `(.L_x_503) ;  /* 0x0000000000c8c947 */ /* 0x000fea0003800000 */
[----:B0---4-:R0:W4:Y:S01]  /*5480*/  LDS.128 R12, [R33+0x5000] ;  /* 0x00500000210c7984 */ /* 0x0111220000000c00 */
[----:B------:R-:W-:Y:S01]  /*5490*/  ISETP.GE.AND P4, PT, R168, R128, PT ;  /* 0x00000080a800720c */ /* 0x000fe20003f86270 */
[----:B---3--:R-:W-:Y:S01]  /*54a0*/  IMAD.SHL.U32 R11, R163, 0x8, RZ ;  /* 0x00000008a30b7824 */ /* 0x008fe200078e00ff */
[----:B-1----:R-:W-:Y:S01]  /*54b0*/  MOV R51, R118 ;  /* 0x0000007600337202 */ /* 0x002fe20000000f00 */
[----:B------:R-:W-:Y:S01]  /*54c0*/  IMAD.MOV.U32 R50, RZ, RZ, R119 ;  /* 0x000000ffff327224 */ /* 0x000fe200078e0077 */
[----:B------:R-:W-:Y:S03]  /*54d0*/  BSSY B2, `(.L_x_504) ;  /* 0x000002b000027945 */ /* 0x000fe60003800000 */
[----:B------:R-:W-:-:S06]  /*54e0*/  IMAD.WIDE R50, R11, 0x2, R50 ;  /* 0x000000020b327825 */ /* 0x000fcc00078e0232 */
[----:B0-----:R-:W-:Y:S05]  /*54f0*/  @P4 BRA `(.L_x_505) ;  /* 0x0000000000a04947 */ /* 0x001fea0003800000 */
[----:B------:R-:W-:Y:S01]  /*5500*/  SHF.R.U64 R11, R46, 0x10, R47 ;  /* 0x000000102e0b7819 */ /* 0x000fe2000000122f */
[--C-:B----4-:R-:W-:Y:S01]  /*5510*/  HADD2.F32 R46, -RZ, R15.reuse.H1_H1 ;  /* 0x3000000fff2e7230 */ /* 0x110fe20000004100 */
[--C-:B------:R-:W-:Y:S01]  /*5520*/  SHF.R.U64 R52, R48, 0x10, R49.reuse ;  /* 0x0000001030347819 */ /* 0x100fe20000001231 */
[----:B------:R-:W-:Y:S01]  /*5530*/  HADD2.F32 R15, -RZ, R15.H0_H0 ;  /* 0x2000000fff0f7230 */ /* 0x000fe20000004100 */
[----:B------:R-:W-:Y:S01]  /*5540*/  SHF.R.U32.HI R49, RZ, 0x10, R49 ;  /* 0x00000010ff317819 */ /* 0x000fe20000011631 */
[----:B------:R-:W-:Y:S01]  /*5550*/  HADD2.F32 R48, -RZ, R11.H0_H0 ;  /* 0x2000000bff307230 */ /* 0x000fe20000004100 */
[----:B------:R-:W-:Y:S01]  /*5560*/  SHF.R.U32.HI R47, RZ, 0x10, R47 ;  /* 0x00000010ff2f7819 */ /* 0x000fe2000001162f */
[----:B------:R-:W-:Y:S02]  /*5570*/  HADD2.F32 R52, -RZ, R52.H0_H0 ;  /* 0x20000034ff347230 */ /* 0x000fe40000004100 */
[----:B------:R-:W-:Y:S02]  /*5580*/  HADD2.F32 R11, -RZ, R13.H1_H1 ;  /* 0x3000000dff0b7230 */ /* 0x000fe40000004100 */
[----:B------:R-:W-:-:S02]  /*5590*/  HADD2.F32 R49, -RZ, R49.H0_H0 ;  /* 0x20000031ff317230 */ /* 0x000fc40000004100 */
[----:B------:R-:W-:Y:S02]  /*55a0*/  HADD2.F32 R13, -RZ, R13.H0_H0 ;  /* 0x2000000dff0d7230 */ /* 0x000fe40000004100 */
[-C--:B------:R-:W-:Y:S01]  /*55b0*/  FMUL.FTZ R54, R11, R52.reuse ;  /* 0x000000340b367220 */ /* 0x080fe20000410000 */
[----:B------:R-:W-:Y:S02]  /*55c0*/  HADD2.F32 R47, -RZ, R47.H0_H0 ;  /* 0x2000002fff2f7230 */ /* 0x000fe40000004100 */
[-C--:B------:R-:W-:Y:S01]  /*55d0*/  FMUL.FTZ R53, R15, R49.reuse ;  /* 0x000000310f357220 */ /* 0x080fe20000410000 */
[C---:B------:R-:W-:Y:S01]  /*55e0*/  FMUL.FTZ R56, R46.reuse, R49 ;  /* 0x000000312e387220 */ /* 0x040fe20000410000 */
[C---:B------:R-:W-:Y:S01]  /*55f0*/  FMUL.FTZ R52, R13.reuse, R52 ;  /* 0x000000340d347220 */ /* 0x040fe20000410000 */
[----:B------:R-:W-:Y:S01]  /*5600*/  FFMA.FTZ R54, R13, R48, -R54 ;  /* 0x000000300d367223 */ /* 0x000fe20000010836 */
[----:B------:R-:W-:Y:S01]  /*5610*/  FFMA.FTZ R55, R46, R47, R53 ;  /* 0x0000002f2e377223 */ /* 0x000fe20000010035 */
[----:B------:R-:W-:-:S02]  /*5620*/  HADD2.F32 R46, -RZ, R151.H0_H0 ;  /* 0x20000097ff2e7230 */ /* 0x000fc40000004100 */
[----:B------:R-:W-:Y:S01]  /*5630*/  FFMA.FTZ R49, R11, R48, R52 ;  /* 0x000000300b317223 */ /* 0x000fe20000010034 */
[----:B------:R-:W-:Y:S02]  /*5640*/  HADD2.F32 R11, -RZ, R12.H1_H1 ;  /* 0x3000000cff0b7230 */ /* 0x000fe40000004100 */
[----:B------:R-:W-:Y:S01]  /*5650*/  FFMA.FTZ R56, R15, R47, -R56 ;  /* 0x0000002f0f387223 */ /* 0x000fe20000010838 */
[----:B------:R-:W-:Y:S02]  /*5660*/  HADD2.F32 R13, -RZ, R14.H1_H1 ;  /* 0x3000000eff0d7230 */ /* 0x000fe40000004100 */
[----:B------:R-:W-:Y:S02]  /*5670*/  HADD2.F32 R151, -RZ, R151.H1_H1 ;  /* 0x30000097ff977230 */ /* 0x000fe40000004100 */
[----:B------:R-:W-:Y:S01]  /*5680*/  FMUL.FTZ R47, R11, R46 ;  /* 0x0000002e0b2f7220 */ /* 0x000fe20000410000 */
[----:B------:R-:W-:Y:S02]  /*5690*/  HADD2.F32 R12, -RZ, R12.H0_H0 ;  /* 0x2000000cff0c7230 */ /* 0x000fe40000004100 */
[----:B------:R-:W-:-:S02]  /*56a0*/  HADD2.F32 R14, -RZ, R14.H0_H0 ;  /* 0x2000000eff0e7230 */ /* 0x000fc40000004100 */
[-C--:B------:R-:W-:Y:S01]  /*56b0*/  FMUL.FTZ R53, R13, R151.reuse ;  /* 0x000000970d357220 */ /* 0x080fe20000410000 */
[--C-:B------:R-:W-:Y:S02]  /*56c0*/  HADD2.F32 R15, -RZ, R150.reuse.H0_H0 ;  /* 0x20000096ff0f7230 */ /* 0x100fe40000004100 */
[----:B------:R-:W-:Y:S01]  /*56d0*/  FMUL.FTZ R46, R12, R46 ;  /* 0x0000002e0c2e7220 */ /* 0x000fe20000410000 */
        /* <DEDUP_REMOVED lines=9> */
[----:B------:R-:W-:-:S07]  /*5770*/  F2FP.F16.F32.PACK_AB R14, R48, R53 ;  /* 0x00000035300e723e */ /* 0x000fce00000000ff */
.L_x_505:
[----:B------:R-:W-:Y:S05]  /*5780*/  BSYNC B2 ;  /* 0x0000000000027941 */ /* 0x000fea0003800000 */
.L_x_504:
[----:B----4-:R0:W-:Y:S02]  /*5790*/  ST.E.128 desc[UR60][R50.64], R12 ;  /* 0x0000000c32007985 */ /* 0x0101e4000c101d3c */
.L_x_503:
[----:B------:R-:W-:Y:S05]  /*57a0*/  BSYNC B1 ;  /* 0x0000000000017941 */ /* 0x000fea0003800000 */
.L_x_502:
        /* <DEDUP_REMOVED lines=9> */
[----:B---3--:R-:W-:Y:S01]  /*5840*/  SHF.R.U64 R11, R42, 0x10, R43 ;  /* 0x000000102a0b7819 */ /* 0x008fe2000000122b */
        /* <DEDUP_REMOVED lines=39> */
.L_x_509:
[----:B------:R-:W-:Y:S05]  /*5ac0*/  BSYNC B2 ;  /* 0x0000000000027941 */ /* 0x000fea0003800000 */
.L_x_508:
[----:B----4-:R0:W-:Y:S02]  /*5ad0*/  ST.E.128 desc[UR60][R46.64], R12 ;  /* 0x0000000c2e007985 */ /* 0x0101e4000c101d3c */
.L_x_507:
[----:B------:R-:W-:Y:S05]  /*5ae0*/  BSYNC B1 ;  /* 0x0000000000017941 */ /* 0x000fea0003800000 */
.L_x_506:
        /* <DEDUP_REMOVED lines=9> */
[--C-:B------:R-:W-:Y:S01]  /*5b80*/  SHF.R.U64 R44, R40, 0x10, R41.reuse ;  /* 0x00000010282c7819 */ /* 0x100fe20000001229 */
[--C-:B---34-:R-:W-:Y:S01]  /*5b90*/  HADD2.F32 R11, -RZ, R13.reuse.H1_H1 ;  /* 0x3000000dff0b7230 */ /* 0x118fe20000004100 */
[----:B------:R-:W-:Y:S01]  /*5ba0*/  SHF.R.U32.HI R46, RZ, 0x10, R41 ;  /* 0x00000010ff2e7819 */ /* 0x000fe20000011629 */
[----:B------:R-:W-:Y:S01]  /*5bb0*/  HADD2.F32 R13, -RZ, R13.H0_H0 ;  /* 0x2000000dff0d7230 */ /* 0x000fe20000004100 */
[--C-:B------:R-:W-:Y:S01]  /*5bc0*/  SHF.R.U64 R38, R38, 0x10, R39.reuse ;  /* 0x0000001026267819 */ /* 0x100fe20000001227 */
[----:B------:R-:W-:Y:S01]  /*5bd0*/  HADD2.F32 R44, -RZ, R44.H0_H0 ;  /* 0x2000002cff2c7230 */ /* 0x000fe20000004100 */
[----:B------:R-:W-:Y:S01]  /*5be0*/  SHF.R.U32.HI R39, RZ, 0x10, R39 ;  /* 0x00000010ff277819 */ /* 0x000fe20000011627 */
[----:B------:R-:W-:Y:S02]  /*5bf0*/  HADD2.F32 R46, -RZ, R46.H0_H0 ;  /* 0x2000002eff2e7230 */ /* 0x000fe40000004100 */
[--C-:B------:R-:W-:Y:S02]  /*5c00*/  HADD2.F32 R33, -RZ, R15.reuse.H1_H1 ;  /* 0x3000000fff217230 */ /* 0x100fe40000004100 */
[----:B------:R-:W-:Y:S01]  /*5c10*/  FMUL.FTZ R48, R11, R44 ;  /* 0x0000002c0b307220 */ /* 0x000fe20000410000 */
[----:B------:R-:W-:-:S02]  /*5c20*/  HADD2.F32 R15, -RZ, R15.H0_H0 ;  /* 0x2000000fff0f7230 */ /* 0x000fc40000004100 */
[----:B------:R-:W-:Y:S01]  /*5c30*/  FMUL.FTZ R44, R13, R44 ;  /* 0x0000002c0d2c7220 */ /* 0x000fe20000410000 */
[----:B------:R-:W-:Y:S02]  /*5c40*/  HADD2.F32 R38, -RZ, R38.H0_H0 ;  /* 0x20000026ff267230 */ /* 0x000fe40000004100 */
[-C--:B------:R-:W-:Y:S01]  /*5c50*/  FMUL.FTZ R50, R33, R46.reuse ;  /* 0x0000002e21327220 */ /* 0x080fe20000410000 */
[----:B------:R-:W-:Y:S02]  /*5c60*/  HADD2.F32 R40, -RZ, R39.H0_H0 ;  /* 0x20000027ff287230 */ /* 0x000fe40000004100 */
[----:B------:R-:W-:Y:S01]  /*5c70*/  FMUL.FTZ R46, R15, R46 ;  /* 0x0000002e0f2e7220 */ /* 0x000fe20000410000 */
[-C--:B------:R-:W-:Y:S01]  /*5c80*/  FFMA.FTZ R41, R11, R38.reuse, R44 ;  /* 0x000000260b297223 */ /* 0x080fe2000001002c */
[----:B------:R-:W-:Y:S02]  /*5c90*/  FFMA.FTZ R48, R13, R38, -R48 ;  /* 0x000000260d307223 */ /* 0x000fe40000010830 */
[----:B------:R-:W-:Y:S01]  /*5ca0*/  FFMA.FTZ R45, R33, R40, R46 ;  /* 0x00000028212d7223 */ /* 0x000fe2000001002e */
[----:B------:R-:W-:-:S02]  /*5cb0*/  HADD2.F32 R11, -RZ, R12.H1_H1 ;  /* 0x3000000cff0b7230 */ /* 0x000fc40000004100 */
[----:B------:R-:W-:Y:S01]  /*5cc0*/  FFMA.FTZ R50, R15, R40, -R50 ;  /* 0x000000280f327223 */ /* 0x000fe20000010832 */
[--C-:B------:R-:W-:Y:S02]  /*5cd0*/  HADD2.F32 R33, -RZ, R135.reuse.H0_H0 ;  /* 0x20000087ff217230 */ /* 0x100fe40000004100 */
[----:B------:R-:W-:Y:S02]  /*5ce0*/  HADD2.F32 R12, -RZ, R12.H0_H0 ;  /* 0x2000000cff0c7230 */ /* 0x000fe40000004100 */
[--C-:B------:R-:W-:Y:S02]  /*5cf0*/  HADD2.F32 R13, -RZ, R14.reuse.H1_H1 ;  /* 0x3000000eff0d7230 */ /* 0x100fe40000004100 */
[-C--:B------:R-:W-:Y:S01]  /*5d00*/  FMUL.FTZ R39, R11, R33.reuse ;  /* 0x000000210b277220 */ /* 0x080fe20000410000 */
[----:B------:R-:W-:Y:S02]  /*5d10*/  HADD2.F32 R135, -RZ, R135.H1_H1 ;  /* 0x30000087ff877230 */ /* 0x000fe40000004100 */
        /* <DEDUP_REMOVED lines=14> */
.L_x_513:
[----:B------:R-:W-:Y:S05]  /*5e00*/  BSYNC B2 ;  /* 0x0000000000027941 */ /* 0x000fea0003800000 */
.L_x_512:
[----:B----4-:R0:W-:Y:S02]  /*5e10*/  ST.E.128 desc[UR60][R42.64], R12 ;  /* 0x0000000c2a007985 */ /* 0x0101e4000c101d3c */
.L_x_511:
[----:B------:R-:W-:Y:S05]  /*5e20*/  BSYNC B1 ;  /* 0x0000000000017941 */ /* 0x000fea0003800000 */
.L_x_510:
[----:B------:R-:W-:-:S13]  /*5e30*/  ISETP.NE.AND P4, PT, R103, RZ, PT ;  /* 0x000000ff6700720c */ /* 0x000fda0003f85270 */
        /* <DEDUP_REMOVED lines=8> */
[----:B----4-:R-:W-:Y:S01]  /*5ec0*/  HADD2.F32 R32, -RZ, R15.H1_H1 ;  /* 0x3000000fff207230 */ /* 0x010fe20000004100 */
[----:B------:R-:W-:Y:S01]  /*5ed0*/  SHF.R.U32.HI R33, RZ, 0x10, R35 ;  /* 0x00000010ff217819 */ /* 0x000fe20000011623 */
[----:B---3--:R-:W-:Y:S01]  /*5ee0*/  HADD2.F32 R11, -RZ, R13.H1_H1 ;  /* 0x3000000dff0b7230 */ /* 0x008fe20000004100 */
[--C-:B------:R-:W-:Y:S01]  /*5ef0*/  SHF.R.U64 R36, R36, 0x10, R37.reuse ;  /* 0x0000001024247819 */ /* 0x100fe20000001225 */
[----:B------:R-:W-:Y:S01]  /*5f00*/  HADD2.F32 R15, -RZ, R15.H0_H0 ;  /* 0x2000000fff0f7230 */ /* 0x000fe20000004100 */
[----:B------:R-:W-:Y:S01]  /*5f10*/  SHF.R.U32.HI R35, RZ, 0x10, R37 ;  /* 0x00000010ff237819 */ /* 0x000fe20000011625 */
[----:B------:R-:W-:Y:S02]  /*5f20*/  HADD2.F32 R13, -RZ, R13.H0_H0 ;  /* 0x2000000dff0d7230 */ /* 0x000fe40000004100 */
[----:B------:R-:W-:Y:S02]  /*5f30*/  HADD2.F32 R36, -RZ, R36.H0_H0 ;  /* 0x20000024ff247230 */ /* 0x000fe40000004100 */
[----:B------:R-:W-:-:S02]  /*5f40*/  HADD2.F32 R35, -RZ, R35.H0_H0 ;  /* 0x20000023ff237230 */ /* 0x000fc40000004100 */
[----:B------:R-:W-:Y:S02]  /*5f50*/  HADD2.F32 R33, -RZ, R33.H0_H0 ;  /* 0x20000021ff217230 */ /* 0x000fe40000004100 */
[-C--:B------:R-:W-:Y:S01]  /*5f60*/  FMUL.FTZ R40, R11, R36.reuse ;  /* 0x000000240b287220 */ /* 0x080fe20000410000 */
[----:B------:R-:W-:Y:S02]  /*5f70*/  HADD2.F32 R34, -RZ, R34.H0_H0 ;  /* 0x20000022ff227230 */ /* 0x000fe40000004100 */
[-C--:B------:R-:W-:Y:S01]  /*5f80*/  FMUL.FTZ R37, R15, R35.reuse ;  /* 0x000000230f257220 */ /* 0x080fe20000410000 */
[C---:B------:R-:W-:Y:S01]  /*5f90*/  FMUL.FTZ R36, R13.reuse, R36 ;  /* 0x000000240d247220 */ /* 0x040fe20000410000 */
[C---:B------:R-:W-:Y:S02]  /*5fa0*/  FMUL.FTZ R42, R32.reuse, R35 ;  /* 0x00000023202a7220 */ /* 0x040fe40000410000 */
[----:B------:R-:W-:Y:S01]  /*5fb0*/  FFMA.FTZ R41, R32, R33, R37 ;  /* 0x0000002120297223 */ /* 0x000fe20000010025 */
[-C--:B------:R-:W-:Y:S01]  /*5fc0*/  FFMA.FTZ R40, R13, R34.reuse, -R40 ;  /* 0x000000220d287223 */ /* 0x080fe20000010828 */
[----:B------:R-:W-:Y:S01]  /*5fd0*/  FFMA.FTZ R35, R11, R34, R36 ;  /* 0x000000220b237223 */ /* 0x000fe20000010024 */
[----:B------:R-:W-:-:S02]  /*5fe0*/  HADD2.F32 R32, -RZ, R122.H0_H0 ;  /* 0x2000007aff207230 */ /* 0x000fc40000004100 */
[----:B------:R-:W-:Y:S01]  /*5ff0*/  FFMA.FTZ R42, R15, R33, -R42 ;  /* 0x000000210f2a7223 */ /* 0x000fe2000001082a */
[----:B------:R-:W-:Y:S02]  /*6000*/  HADD2.F32 R122, -RZ, R122.H1_H1 ;  /* 0x3000007aff7a7230 */ /* 0x000fe40000004100 */
[----:B------:R-:W-:Y:S02]  /*6010*/  HADD2.F32 R11, -RZ, R12.H1_H1 ;  /* 0x3000000cff0b7230 */ /* 0x000fe40000004100 */
[----:B------:R-:W-:Y:S02]  /*6020*/  HADD2.F32 R13, -RZ, R14.H1_H1 ;  /* 0x3000000eff0d7230 */ /* 0x000fe40000004100 */
[----:B------:R-:W-:Y:S02]  /*6030*/  HADD2.F32 R12, -RZ, R12.H0_H0 ;  /* 0x2000000cff0c7230 */ /* 0x000fe40000004100 */
[----:B------:R-:W-:Y:S01]  /*6040*/  FMUL.FTZ R33, R11, R32 ;  /* 0x000000200b217220 */ /* 0x000fe20000410000 */
[----:B------:R-:W-:-:S02]  /*6050*/  HADD2.F32 R14, -RZ, R14.H0_H0 ;  /* 0x2000000eff0e7230 */ /* 0x000fc40000004100 */
[----:B------:R-:W-:Y:S01]  /*6060*/  FMUL.FTZ R37, R13, R122 ;  /* 0x0000007a0d257220 */ /* 0x000fe20000410000 */
        /* <DEDUP_REMOVED lines=12> */
.L_x_515:
[----:B------:R-:W-:Y:S05]  /*6130*/  BSYNC B1 ;  /* 0x0000000000017941 */ /* 0x000fea0003800000 */
.L_x_514:
[----:B----4-:R0:W-:Y:S01]  /*6140*/  ST.E.128 desc[UR60][R38.64], R12 ;  /* 0x0000000c26007985 */ /* 0x0101e2000c101d3c */
[----:B------:R-:W-:Y:S05]  /*6150*/  BRA `(.L_x_493) ;  /* 0x0000004000547947 */ /* 0x000fea0003800000 */
.L_x_459:
        /* <DEDUP_REMOVED lines=18> */
[----:B------:R-:W-:Y:S02]  /*6280*/  IADD3 R32, P5, R92, R12, RZ ;  /* 0x0000000c5c207210 */ /* 0x000fe40007fbe0ff */
[----:B------:R-:W-:Y:S02]  /*6290*/  CS2R R42, SRZ ;  /* 0x00000000002a7805 */ /* 0x000fe4000001ff00 */
[----:B------:R-:W-:Y:S01]  /*62a0*/  CS2R R40, SRZ ;  /* 0x0000000000287805 */ /* 0x000fe2000001ff00 */
[----:B------:R-:W-:Y:S01]  /*62b0*/  IMAD.X R34, R11, 0x1, R107, P0 ;  /* 0x000000010b227824 */ /* 0x000fe200000e066b */
[----:B------:R-:W-:Y:S02]  /*62c0*/  LEA R56, P0, R33, UR4, 0x1 ;  /* 0x0000000421387c11 */ /* 0x000fe4000f8008ff */
[----:B------:R-:W-:-:S02]  /*62d0*/  CS2R R54, SRZ ;  /* 0x0000000000367805 */ /* 0x000fc4000001ff00 */
[----:B------:R-:W-:Y:S02]  /*62e0*/  CS2R R52, SRZ ;  /* 0x0000000000347805 */ /* 0x000fe4000001ff00 */
[----:B------:R-:W-:Y:S01]  /*62f0*/  LEA.HI.X R57, R33, UR5, R34, 0x1, P0 ;  /* 0x0000000521397c11 */ /* 0x000fe200080f0c22 */
[----:B------:R-:W-:Y:S01]  /*6300*/  ULDC.64 UR4, c[0x0][0x400] ;  /* 0x0001000000047ab9 */ /* 0x000fe20000000a00 */
[----:B------:R-:W-:Y:S01]  /*6310*/  ISETP.GE.AND P0, PT, R16, R128, PT ;  /* 0x000000801000720c */ /* 0x000fe20003f06270 */
[----:B------:R-:W-:Y:S01]  /*6320*/  IMAD.X R33, R82, 0x1, R106, P5 ;  /* 0x0000000152217824 */ /* 0x000fe200028e066a */
[----:B------:R-:W-:-:S04]  /*6330*/  LEA R60, P5, R32, UR4, 0x1 ;  /* 0x00000004203c7c11 */ /* 0x000fc8000f8a08ff */
[----:B------:R-:W-:Y:S02]  /*6340*/  LEA.HI.X R61, R32, UR5, R33, 0x1, P5 ;  /* 0x00000005203d7c11 */ /* 0x000fe4000a8f0c21 */
[----:B------:R-:W-:-:S05]  /*6350*/  ISETP.GE.AND P5, PT, R0, R128, PT ;  /* 0x000000800000720c */ /* 0x000fca0003fa6270 */
[----:B------:R0:W5:Y:S04]  /*6360*/  @!P0 LDG.E.128 R40, desc[UR60][R56.64] ;  /* 0x0000003c38288981 */ /* 0x000168000c1e1d00 */
[----:B------:R0:W5:Y:S01]  /*6370*/  @!P0 LDG.E.128 R52, desc[UR60][R60.64] ;  /* 0x0000003c3c348981 */ /* 0x000162000c1e1d00 */
[----:B------:R-:W-:Y:S02]  /*6380*/  ISETP.GE.AND P0, PT, R3, R128, PT ;  /* 0x000000800300720c */ /* 0x000fe40003f06270 */
        /* <DEDUP_REMOVED lines=8> */
[----:B------:R0:W5:Y:S04]  /*6410*/  @!P5 LDG.E.128 R36, desc[UR60][R56.64+0x40] ;  /* 0x0000403c3824d981 */ /* 0x000168000c1e1d00 */
[----:B------:R0:W5:Y:S04]  /*6420*/  @!P0 LDG.E.128 R32, desc[UR60][R56.64+0x80] ;  /* 0x0000803c38208981 */ /* 0x000168000c1e1d00 */
[----:B------:R0:W5:Y:S04]  /*6430*/  @!P5 LDG.E.128 R48, desc[UR60][R60.64+0x40] ;  /* 0x0000403c3c30d981 */ /* 0x000168000c1e1d00 */
[----:B------:R0:W5:Y:S02]  /*6440*/  @!P0 LDG.E.128 R44, desc[UR60][R60.64+0x80] ;  /* 0x0000803c3c2c8981 */ /* 0x000164000c1e1d00 */
.L_x_517:
[----:B------:R-:W-:Y:S05]  /*6450*/  BSYNC B1 ;  /* 0x0000000000017941 */ /* 0x000fea0003800000 */
.L_x_516:
        /* <DEDUP_REMOVED lines=12> */
[----:B-----5:R-:W-:Y:S01]  /*6520*/  MOV R81, R34 ;  /* 0x0000002200517202 */ /* 0x020fe20000000f00 */
[----:B------:R-:W-:Y:S01]  /*6530*/  IMAD.MOV.U32 R80, RZ, RZ, R35 ;  /* 0x000000ffff507224 */ /* 0x000fe200078e0023 */
        /* <DEDUP_REMOVED lines=8> */
[----:B------:R-:W-:Y:S02]  /*65c0*/  IADD3 R11, P0, P6, R92, R12, R113 ;  /* 0x0000000c5c0b7210 */ /* 0x000fe40007e1e071 */
[----:B------:R-:W-:-:S02]  /*65d0*/  CS2R R78, SRZ ;  /* 0x00000000004e7805 */ /* 0x000fc4000001ff00 */
[----:B------:R-:W-:Y:S02]  /*65e0*/  CS2R R76, SRZ ;  /* 0x00000000004c7805 */ /* 0x000fe4000001ff00 */
[----:B------:R-:W-:Y:S02]  /*65f0*/  IADD3.X R82, R106, R82, R112, P0, P6 ;  /* 0x000000526a527210 */ /* 0x000fe400007ec470 */
[----:B------:R-:W-:-:S04]  /*6600*/  LEA R12, P0, R14, UR4, 0x1 ;  /* 0x000000040e0c7c11 */ /* 0x000fc8000f8008ff */
[----:B------:R-:W-:Y:S02]  /*6610*/  LEA.HI.X R13, R14, UR5, R13, 0x1, P0 ;  /* 0x000000050e0d7c11 */ /* 0x000fe400080f0c0d */
[----:B------:R-:W-:-:S04]  /*6620*/  LEA R14, P0, R11, UR6, 0x1 ;  /* 0x000000060b0e7c11 */ /* 0x000fc8000f8008ff */
[----:B------:R-:W-:Y:S02]  /*6630*/  LEA.HI.X R15, R11, UR7, R82, 0x1, P0 ;  /* 0x000000070b0f7c11 */ /* 0x000fe400080f0c52 */
[----:B------:R-:W-:Y:S02]  /*6640*/  ISETP.GE.AND P0, PT, R16, R128, PT ;  /* 0x000000801000720c */ /* 0x000fe40003f06270 */
[----:B------:R-:W-:Y:S02]  /*6650*/  CS2R R62, SRZ ;  /* 0x00000000003e7805 */ /* 0x000fe4000001ff00 */
[----:B------:R-:W-:Y:S02]  /*6660*/  CS2R R60, SRZ ;  /* 0x00000000003c7805 */ /* 0x000fe4000001ff00 */
[----:B------:R-:W-:Y:S02]  /*6670*/  CS2R R74, SRZ ;  /* 0x00000000004a7805 */ /* 0x000fe4000001ff00 */
[----:B------:R-:W-:-:S05]  /*6680*/  CS2R R72, SRZ ;  /* 0x0000000000487805 */ /* 0x000fca000001ff00 */
[----:B------:R0:W5:Y:S04]  /*6690*/  @!P0 LDG.E.128 R64, desc[UR60][R12.64] ;  /* 0x0000003c0c408981 */ /* 0x000168000c1e1d00 */
[----:B------:R0:W5:Y:S01]  /*66a0*/  @!P0 LDG.E.128 R76, desc[UR60][R14.64] ;  /* 0x0000003c0e4c8981 */ /* 0x000162000c1e1d00 */
[----:B------:R-:W-:Y:S02]  /*66b0*/  ISETP.GE.AND P0, PT, R0, R128, PT ;  /* 0x000000800000720c */ /* 0x000fe40003f06270 */
[----:B------:R-:W-:Y:S02]  /*66c0*/  CS2R R58, SRZ ;  /* 0x00000000003a7805 */ /* 0x000fe4000001ff00 */
[----:B------:R-:W-:Y:S02]  /*66d0*/  CS2R R56, SRZ ;  /* 0x0000000000387805 */ /* 0x000fe4000001ff00 */
[----:B------:R-:W-:-:S02]  /*66e0*/  CS2R R70, SRZ ;  /* 0x0000000000467805 */ /* 0x000fc4000001ff00 */
[----:B------:R-:W-:-:S05]  /*66f0*/  CS2R R68, SRZ ;  /* 0x0000000000447805 */ /* 0x000fca000001ff00 */
[----:B------:R0:W5:Y:S04]  /*6700*/  @!P0 LDG.E.128 R60, desc[UR60][R12.64+0x40] ;  /* 0x0000403c0c3c8981 */ /* 0x000168000c1e1d00 */
[----:B------:R0:W5:Y:S01]  /*6710*/  @!P0 LDG.E.128 R72, desc[UR60][R14.64+0x40] ;  /* 0x0000403c0e488981 */ /* 0x000162000c1e1d00 */
[----:B------:R-:W-:-:S13]  /*6720*/  ISETP.GE.AND P0, PT, R3, R128, PT ;  /* 0x000000800300720c */ /* 0x000fda0003f06270 */
[----:B------:R0:W5:Y:S04]  /*6730*/  @!P0 LDG.E.128 R56, desc[UR60][R12.64+0x80] ;  /* 0x0000803c0c388981 */ /* 0x000168000c1e1d00 */
[----:B------:R0:W5:Y:S02]  /*6740*/  @!P0 LDG.E.128 R68, desc[UR60][R14.64+0x80] ;  /* 0x0000803c0e448981 */ /* 0x000164000c1e1d00 */
.L_x_519:
[----:B------:R-:W-:Y:S05]  /*6750*/  BSYNC B1 ;  /* 0x0000000000017941 */ /* 0x000fea0003800000 */
.L_x_518:
[----:B------:R-:W2:Y:S01]  /*6760*/  LDL R11, [R1+0x30] ;  /* 0x00003000010b7983 */ /* 0x000ea20000100800 */
[----:B0-----:R-:W-:Y:S01]  /*6770*/  MOV R12, R33 ;  /* 0x00000021000c7202 */ /* 0x001fe20000000f00 */
[----:B------:R-:W-:Y:S01]  /*6780*/  IMAD.MOV.U32 R14, RZ, RZ, R37 ;  /* 0x000000ffff0e7224 */ /* 0x000fe200078e0025 */
[----:B------:R-:W-:Y:S02]  /*6790*/  MOV R13, R36 ;  /* 0x00000024000d7202 */ /* 0x000fe40000000f00 */
[----:B------:R-:W-:Y:S02]  /*67a0*/  PRMT R210, R81, 0x5410, R80 ;  /* 0x0000541051d27816 */ /* 0x000fe40000000050 */
[----:B--2---:R-:W-:Y:S01]  /*67b0*/  R2UR UR4, R11 ;  /* 0x000000000b0472ca */ /* 0x004fe200000e0000 */
[----:B------:R-:W-:-:S05]  /*67c0*/  IMAD.MOV.U32 R11, RZ, RZ, R32 ;  /* 0x000000ffff0b7224 */ /* 0x000fca00078e0020 */
[----:B------:R-:W-:Y:S01]  /*67d0*/  PRMT R211, R11, 0x5410, R12 ;  /* 0x000054100bd37816 */ /* 0x000fe2000000000c */
[----:B------:R-:W-:Y:S02]  /*67e0*/  IMAD.MOV.U32 R11, RZ, RZ, R38 ;  /* 0x000000ffff0b7224 */ /* 0x000fe400078e0026 */
[----:B------:R-:W-:-:S03]  /*67f0*/  IMAD.MOV.U32 R12, RZ, RZ, R39 ;  /* 0x000000ffff0c7224 */ /* 0x000fc600078e0027 */
[----:B------:R-:W-:Y:S01]  /*6800*/  PRMT R224, R11, 0x7610, R224 ;  /* 0x000076100be07816 */ /* 0x000fe200000000e0 */
[----:B------:R-:W-:Y:S01]  /*6810*/  IMAD.MOV.U32 R11, RZ, RZ, R42 ;  /* 0x000000ffff0b7224 */ /* 0x000fe200078e002a */
[----:B------:R0:W-:Y:S01]  /*6820*/  STL.S16 [R1+0x44], R12 ;  /* 0x0000440c01007387 */ /* 0x0001e20000100600 */
[----:B------:R-:W-:-:S03]  /*6830*/  UISETP.NE.AND UP0, UPT, UR4, 0x3, UPT ;  /* 0x000000030400788c */ /* 0x000fc6000bf05270 */
[----:B------:R1:W-:Y:S03]  /*6840*/  STL.S16 [R1+0x3c], R13 ;  /* 0x00003c0d01007387 */ /* 0x0003e60000100600 */
[----:B------:R-:W-:Y:S01]  /*6850*/  PLOP3.LUT P0, PT, PT, PT, UP0, 0x80, 0x0 ;  /* 0x000000000000781c */ /* 0x000fe20003f0f008 */
[----:B------:R2:W-:Y:S01]  /*6860*/  STL.S16 [R1+0x48], R14 ;  /* 0x0000480e01007387 */ /* 0x0005e20000100600 */
[----:B0-----:R-:W-:-:S03]  /*6870*/  MOV R12, R43 ;  /* 0x0000002b000c7202 */ /* 0x001fc60000000f00 */
[----:B------:R0:W-:Y:S01]  /*6880*/  STL.S16 [R1+0x4a], R11 ;  /* 0x00004a0b01007387 */ /* 0x0001e20000100600 */
[----:B-1----:R-:W-:-:S03]  /*6890*/  IMAD.MOV.U32 R13, RZ, RZ, R40 ;  /* 0x000000ffff0d7224 */ /* 0x002fc600078e0028 */
[----:B------:R1:W-:Y:S01]  /*68a0*/  STL.S16 [R1+0x4c], R12 ;  /* 0x00004c0c01007387 */ /* 0x0003e20000100600 */
[----:B--2---:R-:W-:-:S03]  /*68b0*/  IMAD.MOV.U32 R14, RZ, RZ, R41 ;  /* 0x000000ffff0e7224 */ /* 0x004fc600078e0029 */
[----:B------:R2:W-:Y:S01]  /*68c0*/  STL.S16 [R1+0x4e], R13 ;  /* 0x00004e0d01007387 */ /* 0x0005e20000100600 */
[----:B0-----:R-:W-:Y:S02]  /*68d0*/  MOV R11, R45 ;  /* 0x0000002d000b7202 */ /* 0x001fe40000000f00 */
[----:B------:R-:W-:Y:S01]  /*68e0*/  PRMT R203, R14, 0x7610, R203 ;  /* 0x000076100ecb7816 */ /* 0x000fe200000000cb */
[----:B------:R-:W-:Y:S01]  /*68f0*/  IMAD.MOV.U32 R14, RZ, RZ, R44 ;  /* 0x000000ffff0e7224 */ /* 0x000fe200078e002c */
[----:B-1----:R-:W-:Y:S01]  /*6900*/  MOV R12, R46 ;  /* 0x0000002e000c7202 */ /* 0x002fe20000000f00 */
[----:B--2---:R-:W-:-:S03]  /*6910*/  IMAD.MOV.U32 R13, RZ, RZ, R47 ;  /* 0x000000ffff0d7224 */ /* 0x004fc600078e002f */
[----:B------:R-:W-:Y:S01]  /*6920*/  PRMT R213, R14, 0x5410, R11 ;  /* 0x000054100ed57816 */ /* 0x000fe2000000000b */
[----:B------:R-:W-:Y:S02]  /*6930*/  IMAD.MOV.U32 R11, RZ, RZ, R49 ;  /* 0x000000ffff0b7224 */ /* 0x000fe400078e0031 */
[----:B------:R-:W-:Y:S01]  /*6940*/  IMAD.MOV.U32 R14, RZ, RZ, R50 ;  /* 0x000000ffff0e7224 */ /* 0x000fe200078e0032 */
[----:B------:R-:W-:Y:S01]  /*6950*/  PRMT R212, R12, 0x5410, R13 ;  /* 0x000054100cd47816 */ /* 0x000fe2000000000d */
[----:B------:R-:W-:Y:S01]  /*6960*/  IMAD.MOV.U32 R13, RZ, RZ, R51 ;  /* 0x000000ffff0d7224 */ /* 0x000fe200078e0033 */
[----:B------:R-:W-:Y:S02]  /*6970*/  MOV R12, R48 ;  /* 0x00000030000c7202 */ /* 0x000fe40000000f00 */
[----:B------:R-:W-:Y:S01]  /*6980*/  PRMT R224, R224, 0x5410, R14 ;  /* 0x00005410e0e07816 */ /* 0x000fe2000000000e */
[----:B------:R-:W-:Y:S01]  /*6990*/  IMAD.MOV.U32 R14, RZ, RZ, R53 ;  /* 0x000000ffff0e7224 */ /* 0x000fe200078e0035 */
[----:B------:R0:W-:Y:S04]  /*69a0*/  STL.S16 [R1+0x46], R13 ;  /* 0x0000460d01007387 */ /* 0x0001e80000100600 */
[----:B------:R1:W-:Y:S01]  /*69b0*/  STL.S16 [R1+0x3e], R12 ;  /* 0x00003e0c01007387 */ /* 0x0003e20000100600 */
[----:B------:R-:W-:-:S02]  /*69c0*/  PRMT R159, R14, 0x7610, R159 ;  /* 0x000076100e9f7816 */ /* 0x000fc4000000009f */
[----:B-----5:R-:W-:Y:S01]  /*69d0*/  MOV R14, R58 ;  /* 0x0000003a000e7202 */ /* 0x020fe20000000f00 */
[----:B------:R2:W-:Y:S01]  /*69e0*/  STL.S16 [R1+0x50], R11 ;  /* 0x0000500b01007387 */ /* 0x0005e20000100600 */
[----:B0-----:R-:W-:Y:S01]  /*69f0*/  IMAD.MOV.U32 R13, RZ, RZ, R52 ;  /* 0x000000ffff0d7224 */ /* 0x001fe200078e0034 */
[----:B-1----:R-:W-:Y:S01]  /*6a00*/  MOV R12, R55 ;  /* 0x00000037000c7202 */ /* 0x002fe20000000f00 */
[----:B--2---:R-:W-:-:S05]  /*6a10*/  IMAD.MOV.U32 R11, RZ, RZ, R54 ;  /* 0x000000ffff0b7224 */ /* 0x004fca00078e0036 */
[----:B------:R0:W-:Y:S04]  /*6a20*/  STL.S16 [R1+0x52], R11 ;  /* 0x0000520b01007387 */ /* 0x0001e80000100600 */
[----:B------:R1:W-:Y:S04]  /*6a30*/  STL.S16 [R1+0x54], R12 ;  /* 0x0000540c01007387 */ /* 0x0003e80000100600 */
[----:B------:R2:W-:Y:S01]  /*6a40*/  STL.S16 [R1+0x56], R13 ;  /* 0x0000560d01007387 */ /* 0x0005e20000100600 */
[----:B0-----:R-:W-:Y:S01]  /*6a50*/  MOV R11, R57 ;  /* 0x00000039000b7202 */ /* 0x001fe20000000f00 */
[----:B-1----:R-:W-:-:S02]  /*6a60*/  IMAD.MOV.U32 R12, RZ, RZ, R56 ;  /* 0x000000ffff0c7224 */ /* 0x002fc400078e0038 */
[----:B--2---:R-:W-:-:S03]  /*6a70*/  IMAD.MOV.U32 R13, RZ, RZ, R59 ;  /* 0x000000ffff0d7224 */ /* 0x004fc600078e003b */
[----:B------:R-:W-:Y:S01]  /*6a80*/  PRMT R150, R12, 0x5410, R11 ;  /* 0x000054100c967816 */ /* 0x000fe2000000000b */
[----:B------:R-:W-:Y:S01]  /*6a90*/  IMAD.MOV.U32 R11, RZ, RZ, R61 ;  /* 0x000000ffff0b7224 */ /* 0x000fe200078e003d */
[----:B------:R-:W-:Y:S02]  /*6aa0*/  MOV R12, R60 ;  /* 0x0000003c000c7202 */ /* 0x000fe40000000f00 */
[----:B------:R-:W-:Y:S01]  /*6ab0*/  PRMT R149, R14, 0x5410, R13 ;  /* 0x000054100e957816 */ /* 0x000fe2000000000d */
[----:B------:R-:W-:Y:S01]  /*6ac0*/  IMAD.MOV.U32 R14, RZ, RZ, R62 ;  /* 0x000000ffff0e7224 */ /* 0x000fe200078e003e */
[----:B------:R-:W-:Y:S01]  /*6ad0*/  PRMT R154, R12, 0x5410, R11 ;  /* 0x000054100c9a7816 */ /* 0x000fe2000000000b */
[----:B------:R-:W-:Y:S01]  /*6ae0*/  IMAD.MOV.U32 R12, RZ, RZ, R66 ;  /* 0x000000ffff0c7224 */ /* 0x000fe200078e0042 */
[----:B------:R-:W-:Y:S01]  /*6af0*/  MOV R11, R67 ;  /* 0x00000043000b7202 */ /* 0x000fe20000000f00 */
[----:B------:R-:W-:-:S03]  /*6b00*/  IMAD.MOV.U32 R13, RZ, RZ, R63 ;  /* 0x000000ffff0d7224 */ /* 0x000fc600078e003f */
[----:B------:R-:W-:Y:S01]  /*6b10*/  PRMT R206, R12, 0x5410, R11 ;  /* 0x000054100cce7816 */ /* 0x000fe2000000000b */
[----:B------:R-:W-:Y:S01]  /*6b20*/  IMAD.MOV.U32 R12, RZ, RZ, R64 ;  /* 0x000000ffff0c7224 */ /* 0x000fe200078e0040 */
[----:B------:R-:W-:Y:S01]  /*6b30*/  PRMT R153, R14, 0x5410, R13 ;  /* 0x000054100e997816 */ /* 0x000fe2000000000d */
        /* <DEDUP_REMOVED lines=20> */
[----:B------:R-:W-:Y:S06]  /*6c80*/  @!P0 BRA `(.L_x_520) ;  /* 0x0000000000048947 */ /* 0x000fec0003800000 */
[----:B------:R-:W-:Y:S01]  /*6c90*/  BPT.TRAP 0x1 ;  /* 0x000000040000795c */ /* 0x000fe20000300000 */
.L_x_520:
[----:B------:R-:W-:Y:S01]  /*6ca0*/  LEA R88, R18, R2, 0x3 ;  /* 0x0000000212587211 */ /* 0x000fe200078e18ff */
[----:B------:R-:W0:Y:S01]  /*6cb0*/  LDC R135, c[0x0][0x2f4] ;  /* 0x0000bd00ff877b82 */ /* 0x000e220000000800 */
[----:B------:R-:W-:Y:S01]  /*6cc0*/  SHF.L.U32 R89, R166, 0x1f, RZ ;  /* 0x0000001fa6597819 */ /* 0x000fe200000006ff */
[----:B------:R-:W-:Y:S03]  /*6cd0*/  BSSY B1, `(.L_x_521) ;  /* 0x0000003000017945 */ /* 0x000fe60003800000 */
[----:B------:R-:W1:Y:S02]  /*6ce0*/  SYNCS.PHASECHK.TRANS64.TRYWAIT P6, [R88+URZ+0x2a890], R89 ;  /* 0x02a89059580075a7 */ /* 0x000e6400080c017f */
[----:B-1----:R-:W-:Y:S05]  /*6cf0*/  @!P6 BRA `(.L_x_522) ;  /* 0x00000184000ce947 */ /* 0x002fea0003800000 */
.L_x_795:
[----:B------:R-:W-:Y:S05]  /*6d00*/  BSYNC B1 ;  /* 0x0000000000017941 */ /* 0x000fea0003800000 */
.L_x_521:
[----:B------:R-:W-:Y:S01]  /*6d10*/  UMOV UR4, 0xffffffff ;  /* 0xffffffff00047882 */ /* 0x000fe20000000000 */
[----:B0-----:R-:W-:Y:S02]  /*6d20*/  IMAD.IADD R139, R135, 0x1, -R129 ;  /* 0x00000001878b7824 */ /* 0x001fe400078e0a81 */
[----:B------:R-:W-:Y:S05]  /*6d30*/  BRA.DIV UR4, `(.L_x_523) ;  /* 0x0000018604107947 */ /* 0x000fea000b800000 */
[----:B------:R0:W2:Y:S04]  /*6d40*/  SHFL.IDX PT, R123, R118, RZ, 0x1c1f ;  /* 0x001c1fff767b7589 */ /* 0x0000a800000e0000 */
[----:B------:R0:W3:Y:S02]  /*6d50*/  SHFL.IDX PT, R11, R119, RZ, 0x1c1f ;  /* 0x001c1fff770b7589 */ /* 0x0000e400000e0000 */
.L_x_799:
[----:B------:R-:W-:Y:S04]  /*6d60*/  BSSY B1, `(.L_x_524) ;  /* 0x0000178000017945 */ /* 0x000fe80003800000 */
[----:B------:R-:W-:Y:S05]  /*6d70*/  @P4 BRA `(.L_x_525) ;  /* 0x0000001400d84947 */ /* 0x000fea0003800000 */
[----:B------:R-:W-:Y:S01]  /*6d80*/  ISETP.NE.AND P4, PT, R10, RZ, PT ;  /* 0x000000ff0a00720c */ /* 0x000fe20003f85270 */
[----:B------:R-:W-:Y:S01]  /*6d90*/  BSSY B2, `(.L_x_526) ;  /* 0x000007e000027945 */ /* 0x000fe20003800000 */
[----:B---3--:R-:W-:-:S11]  /*6da0*/  IMAD.MOV.U32 R122, RZ, RZ, R11 ;  /* 0x000000ffff7a7224 */ /* 0x008fd600078e000b */
[----:B------:R-:W-:Y:S05]  /*6db0*/  @!P4 BRA `(.L_x_527) ;  /* 0x0000000400ecc947 */ /* 0x000fea0003800000 */
[----:B------:R-:W-:Y:S01]  /*6dc0*/  SEL R12, R129, R139, !P3 ;  /* 0x0000008b810c7207 */ /* 0x000fe20005800000 */
[----:B------:R-:W-:Y:S01]  /*6dd0*/  BSSY B3, `(.L_x_528) ;  /* 0x0000073000037945 */ /* 0x000fe20003800000 */
[----:B------:R-:W-:Y:S02]  /*6de0*/  ISETP.GE.AND P4, PT, R16, R128, PT ;  /* 0x000000801000720c */ /* 0x000fe40003f86270 */
[----:B------:R-:W-:-:S04]  /*6df0*/  SHF.R.S32.HI R13, RZ, 0x1f, R12 ;  /* 0x0000001fff0d7819 */ /* 0x000fc8000001140c */
[----:B------:R-:W-:-:S04]  /*6e00*/  LEA.HI R13, R13, R12, RZ, 0x4 ;  /* 0x0000000c0d0d7211 */ /* 0x000fc800078f20ff */
[----:B------:R-:W-:-:S04]  /*6e10*/  LEA.HI.SX32 R156, R13, R124, 0x1c ;  /* 0x0000007c0d9c7211 */ /* 0x000fc800078fe2ff */
[----:B------:R-:W-:-:S04]  /*6e20*/  SHF.R.S32.HI R13, RZ, 0x1f, R156 ;  /* 0x0000001fff0d7819 */ /* 0x000fc8000001149c */
[----:B------:R-:W-:Y:S02]  /*6e30*/  LEA.HI R13, R13, R156, RZ, 0x3 ;  /* 0x0000009c0d0d7211 */ /* 0x000fe400078f18ff */
[----:B------:R-:W-:Y:S02]  /*6e40*/  SHF.L.U32 R156, R156, 0x3, RZ ;  /* 0x000000039c9c7819 */ /* 0x000fe400000006ff */
[----:B------:R-:W-:Y:S02]  /*6e50*/  SHF.R.S32.HI R13, RZ, 0x3, R13 ;  /* 0x00000003ff0d7819 */ /* 0x000fe4000001140d */
[----:B------:R-:W-:-:S03]  /*6e60*/  LOP3.LUT R12, R176, 0x38, R156, 0xf8, !PT ;  /* 0x00000038b00c7812 */ /* 0x000fc600078ef89c */
[----:B------:R-:W-:Y:S01]  /*6e70*/  IMAD R13, R13, 0x1800, R178 ;  /* 0x000018000d0d7824 */ /* 0x000fe200078e02b2 */
[----:B------:R-:W-:-:S05]  /*6e80*/  LOP3.LUT R12, R12, R177, RZ, 0x3c, !PT ;  /* 0x000000b10c0c7212 */ /* 0x000fca00078e3cff */
[----:B------:R-:W-:-:S04]  /*6e90*/  IMAD.IADD R12, R13, 0x1, R12 ;  /* 0x000000010d0c7824 */ /* 0x000fc800078e020c */
[C---:B------:R-:W-:Y:S02]  /*6ea0*/  IMAD R80, R18.reuse, 0x4800, R12 ;  /* 0x0000480012507824 */ /* 0x040fe400078e020c */
[----:B------:R-:W-:-:S03]  /*6eb0*/  IMAD R12, R18, 0x4800, R144 ;  /* 0x00004800120c7824 */ /* 0x000fc600078e0290 */
[----:B------:R-:W-:Y:S01]  /*6ec0*/  LEA R80, R80, R2, 0x1 ;  /* 0x0000000250507211 */ /* 0x000fe200078e08ff */
[----:B------:R-:W-:-:S05]  /*6ed0*/  IMAD R12, R12, 0x2, R2 ;  /* 0x000000020c0c7824 */ /* 0x000fca00078e0202 */
[----:B------:R-:W3:Y:S04]  /*6ee0*/  LDS.128 R80, [R80+0x18400] ;  /* 0x0184000050507984 */ /* 0x000ee80000000c00 */
[----:B------:R-:W4:Y:S01]  /*6ef0*/  LDS.128 R12, [R12+0x18400] ;  /* 0x018400000c0c7984 */ /* 0x000f220000000c00 */
[----:B------:R-:W-:Y:S05]  /*6f00*/  @P4 BRA `(.L_x_529) ;  /* 0x00000004007c4947 */ /* 0x000fea0003800000 */
[----:B---3--:R-:W-:Y:S02]  /*6f10*/  IMAD.MOV.U32 R158, RZ, RZ, R81 ;  /* 0x000000ffff9e7224 */ /* 0x008fe400078e0051 */
[----:B----4-:R-:W-:Y:S02]  /*6f20*/  IMAD.MOV.U32 R157, RZ, RZ, R13 ;  /* 0x000000ffff9d7224 */ /* 0x010fe400078e000d */
[----:B------:R-:W-:Y:S02]  /*6f30*/  HADD2.F32 R159, -RZ, R159.H0_H0 ;  /* 0x2000009fff9f7230 */ /* 0x000fe40000004100 */
[----:B------:R-:W-:Y:S02]  /*6f40*/  HADD2.F32 R13, -RZ, R158.H0_H0 ;  /* 0x2000009eff0d7230 */ /* 0x000fe40000004100 */
[----:B------:R-:W-:Y:S02]  /*6f50*/  HADD2.F32 R204, -RZ, R157.H0_H0 ;  /* 0x2000009dffcc7230 */ /* 0x000fe40000004100 */
[----:B------:R-:W-:-:S02]  /*6f60*/  HADD2.F32 R203, -RZ, R203.H0_H0 ;  /* 0x200000cbffcb7230 */ /* 0x000fc40000004100 */
[-C--:B------:R-:W-:Y:S01]  /*6f70*/  FMUL.FTZ R81, R13, R159.reuse ;  /* 0x0000009f0d517220 */ /* 0x080fe20000410000 */
[----:B------:R-:W-:-:S03]  /*6f80*/  FMUL.FTZ R159, R204, R159 ;  /* 0x0000009fcc9f7220 */ /* 0x000fc60000410000 */
[-C--:B------:R-:W-:Y:S01]  /*6f90*/  FFMA.FTZ R81, R204, R203.reuse, -R81 ;  /* 0x000000cbcc517223 */ /* 0x080fe20000010851 */
[----:B------:R-:W-:Y:S01]  /*6fa0*/  FFMA.FTZ R13, R13, R203, R159 ;  /* 0x000000cb0d0d7223 */ /* 0x000fe2000001009f */
[----:B------:R-:W3:Y:S04]  /*6fb0*/  LDL.S16 R204, [R1+0x4c] ;  /* 0x00004c0001cc7983 */ /* 0x000ee80000100600 */
[----:B------:R-:W4:Y:S01]  /*6fc0*/  LDL.S16 R203, [R1+0x54] ;  /* 0x0000540001cb7983 */ /* 0x000f220000100600 */
[----:B------:R-:W-:Y:S01]  /*6fd0*/  SHF.R.U32.HI R159, RZ, 0x10, R53 ;  /* 0x00000010ff9f7819 */ /* 0x000fe20000011635 */
[----:B------:R-:W-:Y:S01]  /*6fe0*/  HADD2.F32 R158, -RZ, R158.H1_H1 ;  /* 0x3000009eff9e7230 */ /* 0x000fe20000004100 */
[--C-:B------:R-:W-:Y:S02]  /*6ff0*/  SHF.R.U64 R40, R40, 0x10, R41.reuse ;  /* 0x0000001028287819 */ /* 0x100fe40000001229 */
[----:B------:R-:W-:Y:S01]  /*7000*/  SHF.R.U32.HI R41, RZ, 0x10, R41 ;  /* 0x00000010ff297819 */ /* 0x000fe20000011629 */
[----:B------:R-:W-:Y:S01]  /*7010*/  HADD2.F32 R159, -RZ, R159.H0_H0 ;  /* 0x2000009fff9f7230 */ /* 0x000fe20000004100 */
[----:B------:R-:W-:Y:S01]  /*7020*/  SHF.R.U64 R53, R52, 0x10, R53 ;  /* 0x0000001034357819 */ /* 0x000fe20000001235 */
[----:B------:R-:W-:-:S02]  /*7030*/  HADD2.F32 R52, -RZ, R157.H1_H1 ;  /* 0x3000009dff347230 */ /* 0x000fc40000004100 */
[----:B------:R-:W-:Y:S02]  /*7040*/  HADD2.F32 R41, -RZ, R41.H0_H0 ;  /* 0x20000029ff297230 */ /* 0x000fe40000004100 */
[-C--:B------:R-:W-:Y:S01]  /*7050*/  FMUL.FTZ R157, R158, R159.reuse ;  /* 0x0000009f9e9d7220 */ /* 0x080fe20000410000 */
[----:B------:R-:W-:-:S03]  /*7060*/  FMUL.FTZ R159, R52, R159 ;  /* 0x0000009f349f7220 */ /* 0x000fc60000410000 */
[-C--:B------:R-:W-:Y:S01]  /*7070*/  FFMA.FTZ R52, R52, R41.reuse, -R157 ;  /* 0x0000002934347223 */ /* 0x080fe2000001089d */
[----:B------:R-:W-:Y:S02]  /*7080*/  HADD2.F32 R157, -RZ, R83.H0_H0 ;  /* 0x20000053ff9d7230 */ /* 0x000fe40000004100 */
[----:B------:R-:W-:Y:S01]  /*7090*/  FFMA.FTZ R41, R158, R41, R159 ;  /* 0x000000299e297223 */ /* 0x000fe2000001009f */
[----:B------:R-:W-:Y:S02]  /*70a0*/  HADD2.F32 R159, -RZ, R15.H0_H0 ;  /* 0x2000000fff9f7230 */ /* 0x000fe40000004100 */
[----:B---3--:R-:W-:Y:S02]  /*70b0*/  HADD2.F32 R158, -RZ, R204.H0_H0 ;  /* 0x200000ccff9e7230 */ /* 0x008fe40000004100 */
[----:B----4-:R-:W-:-:S05]  /*70c0*/  HADD2.F32 R203, -RZ, R203.H0_H0 ;  /* 0x200000cbffcb7230 */ /* 0x010fca0000004100 */
[----:B------:R-:W-:-:S04]  /*70d0*/  FMUL.FTZ R204, R157, R203 ;  /* 0x000000cb9dcc7220 */ /* 0x000fc80000410000 */
[CC--:B------:R-:W-:Y:S01]  /*70e0*/  FFMA.FTZ R204, R159.reuse, R158.reuse, -R204 ;  /* 0x0000009e9fcc7223 */ /* 0x0c0fe200000108cc */
[----:B------:R-:W-:Y:S02]  /*70f0*/  FMUL.FTZ R159, R159, R203 ;  /* 0x000000cb9f9f7220 */ /* 0x000fe40000410000 */
[----:B------:R-:W3:Y:S02]  /*7100*/  LDL.LU.S16 R203, [R1+0x56] ;  /* 0x0000560001cb7983 */ /* 0x000ee40000300600 */
[----:B------:R-:W-:Y:S02]  /*7110*/  FFMA.FTZ R159, R157, R158, R159 ;  /* 0x0000009e9d9f7223 */ /* 0x000fe4000001009f */
[----:B------:R-:W4:Y:S01]  /*7120*/  LDL.LU.S16 R158, [R1+0x4e] ;  /* 0x00004e00019e7983 */ /* 0x000f220000300600 */
[--C-:B------:R-:W-:Y:S01]  /*7130*/  SHF.R.U64 R42, R42, 0x10, R43.reuse ;  /* 0x000000102a2a7819 */ /* 0x100fe2000000122b */
[----:B------:R-:W-:Y:S01]  /*7140*/  HADD2.F32 R15, -RZ, R15.H1_H1 ;  /* 0x3000000fff0f7230 */ /* 0x000fe20000004100 */
[----:B------:R-:W-:-:S02]  /*7150*/  SHF.R.U32.HI R157, RZ, 0x10, R43 ;  /* 0x00000010ff9d7819 */ /* 0x000fc4000001162b */
[--C-:B------:R-:W-:Y:S01]  /*7160*/  SHF.R.U64 R43, R54, 0x10, R55.reuse ;  /* 0x00000010362b7819 */ /* 0x100fe20000001237 */
[----:B------:R-:W-:Y:S01]  /*7170*/  HADD2.F32 R54, -RZ, R83.H1_H1 ;  /* 0x30000053ff367230 */ /* 0x000fe20000004100 */
[----:B------:R-:W-:Y:S01]  /*7180*/  SHF.R.U32.HI R55, RZ, 0x10, R55 ;  /* 0x00000010ff377819 */ /* 0x000fe20000011637 */
[----:B------:R-:W-:-:S04]  /*7190*/  HADD2.F32 R157, -RZ, R157.H0_H0 ;  /* 0x2000009dff9d7230 */ /* 0x000fc80000004100 */
[----:B------:R-:W-:-:S05]  /*71a0*/  HADD2.F32 R55, -RZ, R55.H0_H0 ;  /* 0x20000037ff377230 */ /* 0x000fca0000004100 */
[----:B------:R-:W-:-:S04]  /*71b0*/  FMUL.FTZ R83, R54, R55 ;  /* 0x0000003736537220 */ /* 0x000fc80000410000 */
[C---:B------:R-:W-:Y:S01]  /*71c0*/  FFMA.FTZ R83, R15.reuse, R157, -R83 ;  /* 0x0000009d0f537223 */ /* 0x040fe20000010853 */
[----:B------:R-:W-:-:S04]  /*71d0*/  FMUL.FTZ R15, R15, R55 ;  /* 0x000000370f0f7220 */ /* 0x000fc80000410000 */
[----:B------:R-:W-:Y:S01]  /*71e0*/  FFMA.FTZ R15, R54, R157, R15 ;  /* 0x0000009d360f7223 */ /* 0x000fe2000001000f */
[----:B------:R-:W-:Y:S02]  /*71f0*/  HADD2.F32 R54, -RZ, R80.H0_H0 ;  /* 0x20000050ff367230 */ /* 0x000fe40000004100 */
[----:B------:R-:W-:Y:S02]  /*7200*/  HADD2.F32 R157, -RZ, R12.H0_H0 ;  /* 0x2000000cff9d7230 */ /* 0x000fe40000004100 */
[----:B------:R-:W-:Y:S02]  /*7210*/  HADD2.F32 R53, -RZ, R53.H0_H0 ;  /* 0x20000035ff357230 */ /* 0x000fe40000004100 */
[----:B------:R-:W-:Y:S02]  /*7220*/  HADD2.F32 R80, -RZ, R80.H1_H1 ;  /* 0x30000050ff507230 */ /* 0x000fe40000004100 */
[----:B------:R-:W-:Y:S02]  /*7230*/  HADD2.F32 R12, -RZ, R12.H1_H1 ;  /* 0x3000000cff0c7230 */ /* 0x000fe40000004100 */
[----:B------:R-:W-:-:S02]  /*7240*/  HADD2.F32 R40, -RZ, R40.H0_H0 ;  /* 0x20000028ff287230 */ /* 0x000fc40000004100 */
[----:B---3--:R-:W-:Y:S02]  /*7250*/  HADD2.F32 R203, -RZ, R203.H0_H0 ;  /* 0x200000cbffcb7230 */ /* 0x008fe40000004100 */
[----:B----4-:R-:W-:-:S03]  /*7260*/  HADD2.F32 R55, -RZ, R158.H0_H0 ;  /* 0x2000009eff377230 */ /* 0x010fc60000004100 */
[-C--:B------:R-:W-:Y:S01]  /*7270*/  FMUL.FTZ R158, R54, R203.reuse ;  /* 0x000000cb369e7220 */ /* 0x080fe20000410000 */
[----:B------:R-:W-:-:S03]  /*7280*/  FMUL.FTZ R203, R157, R203 ;  /* 0x000000cb9dcb7220 */ /* 0x000fc60000410000 */
[-C--:B------:R-:W-:Y:S01]  /*7290*/  FFMA.FTZ R158, R157, R55.reuse, -R158 ;  /* 0x000000379d9e7223 */ /* 0x080fe2000001089e */
[----:B------:R-:W-:Y:S01]  /*72a0*/  FFMA.FTZ R203, R54, R55, R203 ;  /* 0x0000003736cb7223 */ /* 0x000fe200000100cb */
[-C--:B------:R-:W-:Y:S01]  /*72b0*/  FMUL.FTZ R54, R80, R53.reuse ;  /* 0x0000003550367220 */ /* 0x080fe20000410000 */
[----:B------:R-:W3:Y:S01]  /*72c0*/  LDL.S16 R157, [R1+0x52] ;  /* 0x00005200019d7983 */ /* 0x000ee20000100600 */
[C---:B------:R-:W-:Y:S02]  /*72d0*/  FMUL.FTZ R53, R12.reuse, R53 ;  /* 0x000000350c357220 */ /* 0x040fe40000410000 */
[-C--:B------:R-:W-:Y:S02]  /*72e0*/  FFMA.FTZ R12, R12, R40.reuse, -R54 ;  /* 0x000000280c0c7223 */ /* 0x080fe40000010836 */
[----:B------:R-:W4:Y:S01]  /*72f0*/  LDL.S16 R54, [R1+0x4a] ;  /* 0x00004a0001367983 */ /* 0x000f220000100600 */
[----:B------:R-:W-:Y:S01]  /*7300*/  FFMA.FTZ R40, R80, R40, R53 ;  /* 0x0000002850287223 */ /* 0x000fe20000010035 */
[----:B------:R-:W-:Y:S01]  /*7310*/  HADD2.F32 R53, -RZ, R82.H0_H0 ;  /* 0x20000052ff357230 */ /* 0x000fe20000004100 */
[----:B------:R-:W-:Y:S01]  /*7320*/  F2FP.F16.F32.PACK_AB R83, R83, R204 ;  /* 0x000000cc5353723e */ /* 0x000fe200000000ff */
[----:B------:R-:W-:Y:S01]  /*7330*/  HADD2.F32 R55, -RZ, R14.H0_H0 ;  /* 0x2000000eff377230 */ /* 0x000fe20000004100 */
[----:B------:R-:W-:Y:S01]  /*7340*/  F2FP.F16.F32.PACK_AB R41, R41, R13 ;  /* 0x0000000d2929723e */ /* 0x000fe200000000ff */
[----:B------:R-:W-:Y:S01]  /*7350*/  HADD2.F32 R43, -RZ, R43.H0_H0 ;  /* 0x2000002bff2b7230 */ /* 0x000fe20000004100 */
[----:B------:R-:W-:Y:S01]  /*7360*/  F2FP.F16.F32.PACK_AB R40, R40, R203 ;  /* 0x000000cb2828723e */ /* 0x000fe200000000ff */
[----:B------:R-:W-:Y:S01]  /*7370*/  HADD2.F32 R82, -RZ, R82.H1_H1 ;  /* 0x30000052ff527230 */ /* 0x000fe20000004100 */
[----:B------:R-:W-:Y:S01]  /*7380*/  F2FP.F16.F32.PACK_AB R52, R52, R81 ;  /* 0x000000513434723e */ /* 0x000fe200000000ff */
[----:B------:R-:W-:Y:S01]  /*7390*/  HADD2.F32 R14, -RZ, R14.H1_H1 ;  /* 0x3000000eff0e7230 */ /* 0x000fe20000004100 */
[----:B------:R-:W-:Y:S01]  /*73a0*/  F2FP.F16.F32.PACK_AB R159, R15, R159 ;  /* 0x0000009f0f9f723e */ /* 0x000fe200000000ff */
[----:B------:R-:W-:Y:S01]  /*73b0*/  HADD2.F32 R42, -RZ, R42.H0_H0 ;  /* 0x2000002aff2a7230 */ /* 0x000fe20000004100 */
[----:B------:R-:W-:Y:S01]  /*73c0*/  F2FP.F16.F32.PACK_AB R12, R12, R158 ;  /* 0x0000009e0c0c723e */ /* 0x000fe200000000ff */
[----:B------:R-:W-:Y:S01]  /*73d0*/  IMAD.MOV.U32 R15, RZ, RZ, R83 ;  /* 0x000000ffff0f7224 */ /* 0x000fe200078e0053 */
[----:B------:R-:W-:Y:S01]  /*73e0*/  MOV R13, R52 ;  /* 0x00000034000d7202 */ /* 0x000fe20000000f00 */
[----:B------:R-:W-:Y:S01]  /*73f0*/  IMAD.MOV.U32 R81, RZ, RZ, R41 ;  /* 0x000000ffff517224 */ /* 0x000fe200078e0029 */
[----:B------:R-:W-:Y:S01]  /*7400*/  MOV R83, R159 ;  /* 0x0000009f00537202 */ /* 0x000fe20000000f00 */
[----:B---3--:R-:W-:-:S02]  /*7410*/  HADD2.F32 R157, -RZ, R157.H0_H0 ;  /* 0x2000009dff9d7230 */ /* 0x008fc40000004100 */
[----:B----4-:R-:W-:-:S03]  /*7420*/  HADD2.F32 R54, -RZ, R54.H0_H0 ;  /* 0x20000036ff367230 */ /* 0x010fc60000004100 */
[-C--:B------:R-:W-:Y:S01]  /*7430*/  FMUL.FTZ R80, R53, R157.reuse ;  /* 0x0000009d35507220 */ /* 0x080fe20000410000 */
[----:B------:R-:W-:-:S03]  /*7440*/  FMUL.FTZ R157, R55, R157 ;  /* 0x0000009d379d7220 */ /* 0x000fc60000410000 */
[-C--:B------:R-:W-:Y:S01]  /*7450*/  FFMA.FTZ R80, R55, R54.reuse, -R80 ;  /* 0x0000003637507223 */ /* 0x080fe20000010850 */
[----:B------:R-:W-:Y:S01]  /*7460*/  FFMA.FTZ R157, R53, R54, R157 ;  /* 0x00000036359d7223 */ /* 0x000fe2000001009d */
[-C--:B------:R-:W-:Y:S01]  /*7470*/  FMUL.FTZ R53, R82, R43.reuse ;  /* 0x0000002b52357220 */ /* 0x080fe20000410000 */
[----:B------:R-:W-:-:S03]  /*7480*/  FMUL.FTZ R43, R14, R43 ;  /* 0x0000002b0e2b7220 */ /* 0x000fc60000410000 */
[-C--:B------:R-:W-:Y:S01]  /*7490*/  FFMA.FTZ R53, R14, R42.reuse, -R53 ;  /* 0x0000002a0e357223 */ /* 0x080fe20000010835 */
[----:B------:R-:W-:-:S04]  /*74a0*/  FFMA.FTZ R43, R82, R42, R43 ;  /* 0x0000002a522b7223 */ /* 0x000fc8000001002b */
[----:B------:R-:W-:Y:S01]  /*74b0*/  F2FP.F16.F32.PACK_AB R53, R53, R80 ;  /* 0x000000503535723e */ /* 0x000fe200000000ff */
[----:B------:R-:W-:Y:S01]  /*74c0*/  IMAD.MOV.U32 R80, RZ, RZ, R40 ;  /* 0x000000ffff507224 */ /* 0x000fe200078e0028 */
[----:B------:R-:W-:Y:S02]  /*74d0*/  F2FP.F16.F32.PACK_AB R43, R43, R157 ;  /* 0x0000009d2b2b723e */ /* 0x000fe400000000ff */
[----:B------:R-:W-:-:S03]  /*74e0*/  MOV R14, R53 ;  /* 0x00000035000e7202 */ /* 0x000fc60000000f00 */
[----:B------:R-:W-:-:S07]  /*74f0*/  IMAD.MOV.U32 R82, RZ, RZ, R43 ;  /* 0x000000ffff527224 */ /* 0x000fce00078e002b */
.L_x_529:
[----:B------:R-:W-:Y:S05]  /*7500*/  BSYNC B3 ;  /* 0x0000000000037941 */ /* 0x000fea0003800000 */
.L_x_528:
[----:B------:R-:W-:-:S04]  /*7510*/  LEA R40, P4, R7, R11, 0x1 ;  /* 0x0000000b07287211 */ /* 0x000fc800078808ff */
[----:B--2---:R-:W-:Y:S02]  /*7520*/  LEA.HI.X R41, R7, R123, R116, 0x1, P4 ;  /* 0x0000007b07297211 */ /* 0x004fe400020f0c74 */
[----:B------:R-:W-:-:S03]  /*7530*/  ISETP.GE.AND P4, PT, R156, R135, PT ;  /* 0x000000879c00720c */ /* 0x000fc60003f86270 */
[----:B----4-:R2:W-:Y:S10]  /*7540*/  ST.E.128 desc[UR60][R40.64], R12 ;  /* 0x0000000c28007985 */ /* 0x0105f4000c101d3c */
[----:B--2---:R-:W-:-:S05]  /*7550*/  @!P4 IMAD.WIDE R12, R156, 0x2, R122 ;  /* 0x000000029c0cc825 */ /* 0x004fca00078e027a */
[----:B---3--:R3:W-:Y:S02]  /*7560*/  @!P4 ST.E.128 desc[UR60][R12.64], R80 ;  /* 0x000000500c00c985 */ /* 0x0087e4000c101d3c */
.L_x_527:
[----:B------:R-:W-:Y:S05]  /*7570*/  BSYNC B2 ;  /* 0x0000000000027941 */ /* 0x000fea0003800000 */
.L_x_526:
[----:B------:R-:W-:Y:S01]  /*7580*/  ISETP.NE.AND P4, PT, R27, RZ, PT ;  /* 0x000000ff1b00720c */ /* 0x000fe20003f85270 */
[----:B------:R-:W-:-:S12]  /*7590*/  BSSY B2, `(.L_x_530) ;  /* 0x000007d000027945 */ /* 0x000fd80003800000 */
[----:B------:R-:W-:Y:S05]  /*75a0*/  @!P4 BRA `(.L_x_531) ;  /* 0x0000000400ecc947 */ /* 0x000fea0003800000 */
[----:B---3--:R-:W-:Y:S01]  /*75b0*/  SEL R12, R129, R139, !P2 ;  /* 0x0000008b810c7207 */ /* 0x008fe20005000000 */
[----:B------:R-:W-:Y:S01]  /*75c0*/  BSSY B3, `(.L_x_532) ;  /* 0x0000073000037945 */ /* 0x000fe20003800000 */
[----:B------:R-:W-:Y:S02]  /*75d0*/  ISETP.GE.AND P4, PT, R0, R128, PT ;  /* 0x000000800000720c */ /* 0x000fe40003f86270 */
[----:B------:R-:W-:-:S04]  /*75e0*/  SHF.R.S32.HI R13, RZ, 0x1f, R12 ;  /* 0x0000001fff0d7819 */ /* 0x000fc8000001140c */
[----:B------:R-:W-:-:S04]  /*75f0*/  LEA.HI R13, R13, R12, RZ, 0x4 ;  /* 0x0000000c0d0d7211 */ /* 0x000fc800078f20ff */
[----:B------:R-:W-:-:S04]  /*7600*/  LEA.HI.SX32 R52, R13, R121, 0x1c ;  /* 0x000000790d347211 */ /* 0x000fc800078fe2ff */
[----:B------:R-:W-:-:S04]  /*7610*/  SHF.R.S32.HI R13, RZ, 0x1f, R52 ;  /* 0x0000001fff0d7819 */ /* 0x000fc80000011434 */
[----:B------:R-:W-:Y:S01]  /*7620*/  LEA.HI R13, R13, R52, RZ, 0x3 ;  /* 0x000000340d0d7211 */ /* 0x000fe200078f18ff */
[----:B------:R-:W-:-:S03]  /*7630*/  IMAD.SHL.U32 R52, R52, 0x8, RZ ;  /* 0x0000000834347824 */ /* 0x000fc600078e00ff */
[----:B------:R-:W-:Y:S02]  /*7640*/  SHF.R.S32.HI R13, RZ, 0x3, R13 ;  /* 0x00000003ff0d7819 */ /* 0x000fe4000001140d */
[----:B------:R-:W-:-:S03]  /*7650*/  LOP3.LUT R12, R176, 0x38, R52, 0xf8, !PT ;  /* 0x00000038b00c7812 */ /* 0x000fc600078ef834 */
[----:B------:R-:W-:Y:S01]  /*7660*/  IMAD R13, R13, 0x1800, R178 ;  /* 0x000018000d0d7824 */ /* 0x000fe200078e02b2 */
[----:B------:R-:W-:-:S05]  /*7670*/  LOP3.LUT R12, R12, R177, RZ, 0x3c, !PT ;  /* 0x000000b10c0c7212 */ /* 0x000fca00078e3cff */
[----:B------:R-:W-:-:S04]  /*7680*/  IMAD.IADD R12, R13, 0x1, R12 ;  /* 0x000000010d0c7824 */ /* 0x000fc800078e020c */
[C---:B------:R-:W-:Y:S02]  /*7690*/  IMAD R40, R18.reuse, 0x4800, R12 ;  /* 0x0000480012287824 */ /* 0x040fe400078e020c */
[----:B------:R-:W-:Y:S02]  /*76a0*/  IMAD R12, R18, 0x4800, R143 ;  /* 0x00004800120c7824 */ /* 0x000fe400078e028f */
[----:B------:R-:W-:-:S03]  /*76b0*/  IMAD R40, R40, 0x2, R2 ;  /* 0x0000000228287824 */ /* 0x000fc600078e0202 */
[----:B------:R-:W-:-:S03]  /*76c0*/  LEA R12, R12, R2, 0x1 ;  /* 0x000000020c0c7211 */ /* 0x000fc600078e08ff */
[----:B------:R-:W3:Y:S04]  /*76d0*/  LDS.128 R40, [R40+0x18400] ;  /* 0x0184000028287984 */ /* 0x000ee80000000c00 */
[----:B------:R-:W4:Y:S01]  /*76e0*/  LDS.128 R12, [R12+0x18400] ;  /* 0x018400000c0c7984 */ /* 0x000f220000000c00 */
[----:B------:R-:W-:Y:S05]  /*76f0*/  @P4 BRA `(.L_x_533) ;  /* 0x00000004007c4947 */ /* 0x000fea0003800000 */
[----:B------:R-:W5:Y:S04]  /*7700*/  LDL.LU.S16 R53, [R1+0x50] ;  /* 0x0000500001357983 */ /* 0x000f680000300600 */
[----:B------:R-:W2:Y:S04]  /*7710*/  LDL.LU.S16 R80, [R1+0x48] ;  /* 0x0000480001507983 */ /* 0x000ea80000300600 */
[----:B------:R-:W2:Y:S04]  /*7720*/  LDL.S16 R157, [R1+0x46] ;  /* 0x00004600019d7983 */ /* 0x000ea80000100600 */
[----:B------:R-:W2:Y:S01]  /*7730*/  LDL.LU.S16 R156, [R1+0x44] ;  /* 0x00004400019c7983 */ /* 0x000ea20000300600 */
[----:B---3--:R-:W-:-:S03]  /*7740*/  IMAD.MOV.U32 R54, RZ, RZ, R41 ;  /* 0x000000ffff367224 */ /* 0x008fc600078e0029 */
[----:B------:R-:W3:Y:S04]  /*7750*/  LDL.S16 R83, [R1+0x3e] ;  /* 0x00003e0001537983 */ /* 0x000ee80000100600 */
[----:B------:R-:W3:Y:S01]  /*7760*/  LDL.LU.S16 R82, [R1+0x3c] ;  /* 0x00003c0001527983 */ /* 0x000ee20000300600 */
[--C-:B------:R-:W-:Y:S02]  /*7770*/  SHF.R.U64 R36, R36, 0x10, R37.reuse ;  /* 0x0000001024247819 */ /* 0x100fe40000001225 */
[----:B------:R-:W-:-:S05]  /*7780*/  SHF.R.U32.HI R37, RZ, 0x10, R37 ;  /* 0x00000010ff257819 */ /* 0x000fca0000011625 */
[----:B------:R-:W-:Y:S01]  /*7790*/  HADD2.F32 R37, -RZ, R37.H0_H0 ;  /* 0x20000025ff257230 */ /* 0x000fe20000004100 */
[----:B------:R-:W-:Y:S01]  /*77a0*/  SHF.R.U64 R38, R38, 0x10, R39 ;  /* 0x0000001026267819 */ /* 0x000fe20000001227 */
[----:B------:R-:W-:-:S04]  /*77b0*/  HADD2.F32 R36, -RZ, R36.H0_H0 ;  /* 0x20000024ff247230 */ /* 0x000fc80000004100 */
[----:B------:R-:W-:Y:S02]  /*77c0*/  HADD2.F32 R38, -RZ, R38.H0_H0 ;  /* 0x20000026ff267230 */ /* 0x000fe40000004100 */
[----:B-----5:R-:W-:Y:S01]  /*77d0*/  HADD2.F32 R55, -RZ, R53.H0_H0 ;  /* 0x20000035ff377230 */ /* 0x020fe20000004100 */
[----:B----4-:R-:W-:Y:S01]  /*77e0*/  MOV R53, R13 ;  /* 0x0000000d00357202 */ /* 0x010fe20000000f00 */
[----:B------:R-:W-:Y:S02]  /*77f0*/  HADD2.F32 R13, -RZ, R54.H0_H0 ;  /* 0x20000036ff0d7230 */ /* 0x000fe40000004100 */
[----:B--2---:R-:W-:Y:S02]  /*7800*/  HADD2.F32 R80, -RZ, R80.H0_H0 ;  /* 0x20000050ff507230 */ /* 0x004fe40000004100 */
[----:B------:R-:W-:Y:S02]  /*7810*/  HADD2.F32 R81, -RZ, R53.H0_H0 ;  /* 0x20000035ff517230 */ /* 0x000fe40000004100 */
[----:B------:R-:W-:-:S03]  /*7820*/  FMUL.FTZ R41, R13, R55 ;  /* 0x000000370d297220 */ /* 0x000fc60000410000 */
[----:B------:R-:W-:-:S04]  /*7830*/  FMUL.FTZ R55, R81, R55 ;  /* 0x0000003751377220 */ /* 0x000fc80000410000 */
[----:B------:R-:W-:Y:S01]  /*7840*/  FFMA.FTZ R13, R13, R80, R55 ;  /* 0x000000500d0d7223 */ /* 0x000fe20000010037 */
[--C-:B------:R-:W-:Y:S01]  /*7850*/  SHF.R.U32.HI R55, RZ, 0x10, R49.reuse ;  /* 0x00000010ff377819 */ /* 0x100fe20000011631 */
[----:B------:R-:W-:Y:S01]  /*7860*/  HADD2.F32 R54, -RZ, R54.H1_H1 ;  /* 0x30000036ff367230 */ /* 0x000fe20000004100 */
[----:B------:R-:W-:-:S03]  /*7870*/  SHF.R.U64 R49, R48, 0x10, R49 ;  /* 0x0000001030317819 */ /* 0x000fc60000001231 */
[----:B------:R-:W-:Y:S02]  /*7880*/  HADD2.F32 R55, -RZ, R55.H0_H0 ;  /* 0x20000037ff377230 */ /* 0x000fe40000004100 */
[----:B------:R-:W-:-:S03]  /*7890*/  HADD2.F32 R48, -RZ, R53.H1_H1 ;  /* 0x30000035ff307230 */ /* 0x000fc60000004100 */
[-C--:B------:R-:W-:Y:S01]  /*78a0*/  FMUL.FTZ R53, R54, R55.reuse ;  /* 0x0000003736357220 */ /* 0x080fe20000410000 */
[----:B------:R-:W-:Y:S01]  /*78b0*/  FFMA.FTZ R41, R81, R80, -R41 ;  /* 0x0000005051297223 */ /* 0x000fe20000010829 */
[C---:B------:R-:W-:Y:S01]  /*78c0*/  FMUL.FTZ R55, R48.reuse, R55 ;  /* 0x0000003730377220 */ /* 0x040fe20000410000 */
[----:B------:R-:W-:Y:S02]  /*78d0*/  HADD2.F32 R80, -RZ, R157.H0_H0 ;  /* 0x2000009dff507230 */ /* 0x000fe40000004100 */
[-C--:B------:R-:W-:Y:S01]  /*78e0*/  FFMA.FTZ R48, R48, R37.reuse, -R53 ;  /* 0x0000002530307223 */ /* 0x080fe20000010835 */
[----:B------:R-:W-:Y:S02]  /*78f0*/  HADD2.F32 R53, -RZ, R43.H0_H0 ;  /* 0x2000002bff357230 */ /* 0x000fe40000004100 */
[----:B------:R-:W-:Y:S01]  /*7900*/  FFMA.FTZ R37, R54, R37, R55 ;  /* 0x0000002536257223 */ /* 0x000fe20000010037 */
[----:B------:R-:W-:Y:S02]  /*7910*/  HADD2.F32 R54, -RZ, R156.H0_H0 ;  /* 0x2000009cff367230 */ /* 0x000fe40000004100 */
[----:B------:R-:W-:-:S02]  /*7920*/  HADD2.F32 R55, -RZ, R15.H0_H0 ;  /* 0x2000000fff377230 */ /* 0x000fc40000004100 */
[----:B------:R-:W-:-:S04]  /*7930*/  FMUL.FTZ R81, R53, R80 ;  /* 0x0000005035517220 */ /* 0x000fc80000410000 */
[C---:B------:R-:W-:Y:S01]  /*7940*/  FFMA.FTZ R81, R55.reuse, R54, -R81 ;  /* 0x0000003637517223 */ /* 0x040fe20000010851 */
[----:B------:R-:W-:-:S04]  /*7950*/  FMUL.FTZ R55, R55, R80 ;  /* 0x0000005037377220 */ /* 0x000fc80000410000 */
[----:B------:R-:W-:Y:S01]  /*7960*/  FFMA.FTZ R55, R53, R54, R55 ;  /* 0x0000003635377223 */ /* 0x000fe20000010037 */
[----:B------:R-:W-:Y:S02]  /*7970*/  SHF.R.U32.HI R53, RZ, 0x10, R39 ;  /* 0x00000010ff357819 */ /* 0x000fe40000011627 */
[--C-:B------:R-:W-:Y:S02]  /*7980*/  SHF.R.U64 R39, R50, 0x10, R51.reuse ;  /* 0x0000001032277819 */ /* 0x100fe40000001233 */
[----:B------:R-:W-:Y:S01]  /*7990*/  SHF.R.U32.HI R50, RZ, 0x10, R51 ;  /* 0x00000010ff327819 */ /* 0x000fe20000011633 */
[----:B------:R-:W-:-:S04]  /*79a0*/  HADD2.F32 R43, -RZ, R43.H1_H1 ;  /* 0x3000002bff2b7230 */ /* 0x000fc80000004100 */
[----:B------:R-:W-:Y:S02]  /*79b0*/  HADD2.F32 R50, -RZ, R50.H0_H0 ;  /* 0x20000032ff327230 */ /* 0x000fe40000004100 */
[----:B------:R-:W-:Y:S02]  /*79c0*/  HADD2.F32 R15, -RZ, R15.H1_H1 ;  /* 0x3000000fff0f7230 */ /* 0x000fe40000004100 */
[----:B------:R-:W-:Y:S02]  /*79d0*/  HADD2.F32 R53, -RZ, R53.H0_H0 ;  /* 0x20000035ff357230 */ /* 0x000fe40000004100 */
[----:B------:R-:W-:-:S04]  /*79e0*/  FMUL.FTZ R51, R43, R50 ;  /* 0x000000322b337220 */ /* 0x000fc80000410000 */
[C---:B------:R-:W-:Y:S01]  /*79f0*/  FFMA.FTZ R51, R15.reuse, R53, -R51 ;  /* 0x000000350f337223 */ /* 0x040fe20000010833 */
[----:B------:R-:W-:Y:S01]  /*7a00*/  FMUL.FTZ R15, R15, R50 ;  /* 0x000000320f0f7220 */ /* 0x000fe20000410000 */
[----:B---3--:R-:W-:-:S03]  /*7a10*/  HADD2.F32 R80, -RZ, R83.H0_H0 ;  /* 0x20000053ff507230 */ /* 0x008fc60000004100 */
[----:B------:R-:W-:Y:S01]  /*7a20*/  FFMA.FTZ R15, R43, R53, R15 ;  /* 0x000000352b0f7223 */ /* 0x000fe2000001000f */
[----:B------:R-:W-:Y:S02]  /*7a30*/  HADD2.F32 R43, -RZ, R40.H0_H0 ;  /* 0x20000028ff2b7230 */ /* 0x000fe40000004100 */
[----:B------:R-:W-:Y:S02]  /*7a40*/  HADD2.F32 R53, -RZ, R12.H0_H0 ;  /* 0x2000000cff357230 */ /* 0x000fe40000004100 */
[----:B------:R-:W-:Y:S02]  /*7a50*/  HADD2.F32 R50, -RZ, R82.H0_H0 ;  /* 0x20000052ff327230 */ /* 0x000fe40000004100 */
[-C--:B------:R-:W-:Y:S01]  /*7a60*/  FMUL.FTZ R54, R43, R80.reuse ;  /* 0x000000502b367220 */ /* 0x080fe20000410000 */
[----:B------:R-:W-:Y:S02]  /*7a70*/  HADD2.F32 R49, -RZ, R49.H0_H0 ;  /* 0x20000031ff317230 */ /* 0x000fe40000004100 */
[----:B------:R-:W-:Y:S01]  /*7a80*/  FMUL.FTZ R80, R53, R80 ;  /* 0x0000005035507220 */ /* 0x000fe20000410000 */
[----:B------:R-:W-:-:S02]  /*7a90*/  HADD2.F32 R40, -RZ, R40.H1_H1 ;  /* 0x30000028ff287230 */ /* 0x000fc40000004100 */
[----:B------:R-:W-:Y:S02]  /*7aa0*/  HADD2.F32 R12, -RZ, R12.H1_H1 ;  /* 0x3000000cff0c7230 */ /* 0x000fe40000004100 */
[-C--:B------:R-:W-:Y:S01]  /*7ab0*/  FFMA.FTZ R80, R43, R50.reuse, R80 ;  /* 0x000000322b507223 */ /* 0x080fe20000010050 */
[-C--:B------:R-:W-:Y:S02]  /*7ac0*/  FMUL.FTZ R43, R40, R49.reuse ;  /* 0x00000031282b7220 */ /* 0x080fe40000410000 */
[C---:B------:R-:W-:Y:S01]  /*7ad0*/  FMUL.FTZ R49, R12.reuse, R49 ;  /* 0x000000310c317220 */ /* 0x040fe20000410000 */
[----:B------:R-:W-:Y:S01]  /*7ae0*/  FFMA.FTZ R54, R53, R50, -R54 ;  /* 0x0000003235367223 */ /* 0x000fe20000010836 */
[-C--:B------:R-:W-:Y:S01]  /*7af0*/  FFMA.FTZ R12, R12, R36.reuse, -R43 ;  /* 0x000000240c0c7223 */ /* 0x080fe2000001082b */
[----:B------:R-:W-:Y:S02]  /*7b00*/  HADD2.F32 R53, -RZ, R224.H1_H1 ;  /* 0x300000e0ff357230 */ /* 0x000fe40000004100 */
[----:B------:R-:W-:Y:S01]  /*7b10*/  FFMA.FTZ R36, R40, R36, R49 ;  /* 0x0000002428247223 */ /* 0x000fe20000010031 */
[----:B------:R-:W-:-:S02]  /*7b20*/  HADD2.F32 R40, -RZ, R42.H0_H0 ;  /* 0x2000002aff287230 */ /* 0x000fc40000004100 */
[----:B------:R-:W-:Y:S02]  /*7b30*/  HADD2.F32 R49, -RZ, R14.H0_H0 ;  /* 0x2000000eff317230 */ /* 0x000fe40000004100 */
[----:B------:R-:W-:Y:S02]  /*7b40*/  HADD2.F32 R43, -RZ, R224.H0_H0 ;  /* 0x200000e0ff2b7230 */ /* 0x000fe40000004100 */
[-C--:B------:R-:W-:Y:S01]  /*7b50*/  FMUL.FTZ R50, R40, R53.reuse ;  /* 0x0000003528327220 */ /* 0x080fe20000410000 */
[----:B------:R-:W-:Y:S02]  /*7b60*/  HADD2.F32 R39, -RZ, R39.H0_H0 ;  /* 0x20000027ff277230 */ /* 0x000fe40000004100 */
[----:B------:R-:W-:Y:S01]  /*7b70*/  FMUL.FTZ R53, R49, R53 ;  /* 0x0000003531357220 */ /* 0x000fe20000410000 */
[----:B------:R-:W-:Y:S02]  /*7b80*/  HADD2.F32 R42, -RZ, R42.H1_H1 ;  /* 0x3000002aff2a7230 */ /* 0x000fe40000004100 */
[----:B------:R-:W-:-:S02]  /*7b90*/  HADD2.F32 R14, -RZ, R14.H1_H1 ;  /* 0x3000000eff0e7230 */ /* 0x000fc40000004100 */
[----:B------:R-:W-:Y:S01]  /*7ba0*/  FFMA.FTZ R53, R40, R43, R53 ;  /* 0x0000002b28357223 */ /* 0x000fe20000010035 */
[-C--:B------:R-:W-:Y:S02]  /*7bb0*/  FMUL.FTZ R40, R42, R39.reuse ;  /* 0x000000272a287220 */ /* 0x080fe40000410000 */
[C---:B------:R-:W-:Y:S01]  /*7bc0*/  FMUL.FTZ R39, R14.reuse, R39 ;  /* 0x000000270e277220 */ /* 0x040fe20000410000 */
[----:B------:R-:W-:Y:S01]  /*7bd0*/  FFMA.FTZ R50, R49, R43, -R50 ;  /* 0x0000002b31327223 */ /* 0x000fe20000010832 */
[-C--:B------:R-:W-:Y:S02]  /*7be0*/  FFMA.FTZ R40, R14, R38.reuse, -R40 ;  /* 0x000000260e287223 */ /* 0x080fe40000010828 */
[----:B------:R-:W-:Y:S01]  /*7bf0*/  FFMA.FTZ R39, R42, R38, R39 ;  /* 0x000000262a277223 */ /* 0x000fe20000010027 */
[----:B------:R-:W-:Y:S02]  /*7c00*/  F2FP.F16.F32.PACK_AB R41, R48, R41 ;  /* 0x000000293029723e */ /* 0x000fe400000000ff */
[----:B------:R-:W-:-:S02]  /*7c10*/  F2FP.F16.F32.PACK_AB R51, R51, R81 ;  /* 0x000000513333723e */ /* 0x000fc400000000ff */
[----:B------:R-:W-:Y:S02]  /*7c20*/  F2FP.F16.F32.PACK_AB R55, R15, R55 ;  /* 0x000000370f37723e */ /* 0x000fe400000000ff */
[----:B------:R-:W-:Y:S02]  /*7c30*/  F2FP.F16.F32.PACK_AB R36, R36, R80 ;  /* 0x000000502424723e */ /* 0x000fe400000000ff */
[----:B------:R-:W-:Y:S02]  /*7c40*/  F2FP.F16.F32.PACK_AB R50, R40, R50 ;  /* 0x000000322832723e */ /* 0x000fe400000000ff */
[----:B------:R-:W-:Y:S02]  /*7c50*/  F2FP.F16.F32.PACK_AB R37, R37, R13 ;  /* 0x0000000d2525723e */ /* 0x000fe400000000ff */
[----:B------:R-:W-:Y:S01]  /*7c60*/  F2FP.F16.F32.PACK_AB R39, R39, R53 ;  /* 0x000000352727723e */ /* 0x000fe200000000ff */
[----:B------:R-:W-:Y:S01]  /*7c70*/  IMAD.MOV.U32 R13, RZ, RZ, R41 ;  /* 0x000000ffff0d7224 */ /* 0x000fe200078e0029 */
[----:B------:R-:W-:Y:S01]  /*7c80*/  F2FP.F16.F32.PACK_AB R12, R12, R54 ;  /* 0x000000360c0c723e */ /* 0x000fe200000000ff */
[----:B------:R-:W-:Y:S01]  /*7c90*/  IMAD.MOV.U32 R40, RZ, RZ, R36 ;  /* 0x000000ffff287224 */ /* 0x000fe200078e0024 */
[----:B------:R-:W-:Y:S01]  /*7ca0*/  MOV R41, R37 ;  /* 0x0000002500297202 */ /* 0x000fe20000000f00 */
[----:B------:R-:W-:Y:S01]  /*7cb0*/  IMAD.MOV.U32 R14, RZ, RZ, R50 ;  /* 0x000000ffff0e7224 */ /* 0x000fe200078e0032 */
[----:B------:R-:W-:Y:S01]  /*7cc0*/  MOV R42, R39 ;  /* 0x00000027002a7202 */ /* 0x000fe20000000f00 */
[----:B------:R-:W-:-:S02]  /*7cd0*/  IMAD.MOV.U32 R15, RZ, RZ, R51 ;  /* 0x000000ffff0f7224 */ /* 0x000fc400078e0033 */
[----:B------:R-:W-:-:S07]  /*7ce0*/  IMAD.MOV.U32 R43, RZ, RZ, R55 ;  /* 0x000000ffff2b7224 */ /* 0x000fce00078e0037 */
.L_x_533:
[----:B------:R-:W-:Y:S05]  /*7cf0*/  BSYNC B3 ;  /* 0x0000000000037941 */ /* 0x000fea0003800000 */
.L_x_532:
[----:B------:R-:W-:-:S04]  /*7d00*/  LEA R36, P4, R8, R11, 0x1 ;  /* 0x0000000b08247211 */ /* 0x000fc800078808ff */
[----:B--2---:R-:W-:Y:S02]  /*7d10*/  LEA.HI.X R37, R8, R123, R115, 0x1, P4 ;  /* 0x0000007b08257211 */ /* 0x004fe400020f0c73 */
[----:B------:R-:W-:-:S03]  /*7d20*/  ISETP.GE.AND P4, PT, R52, R135, PT ;  /* 0x000000873400720c */ /* 0x000fc60003f86270 */
[----:B----4-:R2:W-:Y:S10]  /*7d30*/  ST.E.128 desc[UR60][R36.64], R12 ;  /* 0x0000000c24007985 */ /* 0x0105f4000c101d3c */
[----:B--2---:R-:W-:-:S05]  /*7d40*/  @!P4 IMAD.WIDE R12, R52, 0x2, R122 ;  /* 0x00000002340cc825 */ /* 0x004fca00078e027a */
[----:B---3--:R4:W-:Y:S02]  /*7d50*/  @!P4 ST.E.128 desc[UR60][R12.64], R40 ;  /* 0x000000280c00c985 */ /* 0x0089e4000c101d3c */
.L_x_531:
[----:B------:R-:W-:Y:S05]  /*7d60*/  BSYNC B2 ;  /* 0x0000000000027941 */ /* 0x000fea0003800000 */
.L_x_530:
[----:B------:R-:W-:-:S13]  /*7d70*/  ISETP.NE.AND P4, PT, R28, RZ, PT ;  /* 0x000000ff1c00720c */ /* 0x000fda0003f85270 */
[----:B------:R-:W-:Y:S05]  /*7d80*/  @!P4 BRA `(.L_x_525) ;  /* 0x0000000400d4c947 */ /* 0x000fea0003800000 */
[----:B---34-:R-:W-:Y:S01]  /*7d90*/  SEL R12, R129, R139, !P1 ;  /* 0x0000008b810c7207 */ /* 0x018fe20004800000 */
[----:B------:R-:W-:Y:S01]  /*7da0*/  BSSY B2, `(.L_x_534) ;  /* 0x0000071000027945 */ /* 0x000fe20003800000 */
[C---:B------:R-:W-:Y:S02]  /*7db0*/  LEA R40, P4, R9.reuse, R11, 0x1 ;  /* 0x0000000b09287211 */ /* 0x040fe400078808ff */
[----:B------:R-:W-:Y:S02]  /*7dc0*/  SHF.R.S32.HI R13, RZ, 0x1f, R12 ;  /* 0x0000001fff0d7819 */ /* 0x000fe4000001140c */
[----:B--2---:R-:W-:Y:S02]  /*7dd0*/  LEA.HI.X R41, R9, R123, R114, 0x1, P4 ;  /* 0x0000007b09297211 */ /* 0x004fe400020f0c72 */
[----:B------:R-:W-:Y:S02]  /*7de0*/  LEA.HI R12, R13, R12, RZ, 0x4 ;  /* 0x0000000c0d0c7211 */ /* 0x000fe400078f20ff */
[----:B------:R-:W-:-:S02]  /*7df0*/  ISETP.GE.AND P6, PT, R3, R128, PT ;  /* 0x000000800300720c */ /* 0x000fc40003fc6270 */
[----:B------:R-:W-:-:S04]  /*7e00*/  LEA.HI.SX32 R12, R12, R120, 0x1c ;  /* 0x000000780c0c7211 */ /* 0x000fc800078fe2ff */
[----:B------:R-:W-:-:S04]  /*7e10*/  SHF.R.S32.HI R13, RZ, 0x1f, R12 ;  /* 0x0000001fff0d7819 */ /* 0x000fc8000001140c */
[----:B------:R-:W-:Y:S01]  /*7e20*/  LEA.HI R13, R13, R12, RZ, 0x3 ;  /* 0x0000000c0d0d7211 */ /* 0x000fe200078f18ff */
[----:B------:R-:W-:-:S03]  /*7e30*/  IMAD.SHL.U32 R12, R12, 0x8, RZ ;  /* 0x000000080c0c7824 */ /* 0x000fc600078e00ff */
[----:B------:R-:W-:Y:S02]  /*7e40*/  SHF.R.S32.HI R13, RZ, 0x3, R13 ;  /* 0x00000003ff0d7819 */ /* 0x000fe4000001140d */
[----:B------:R-:W-:Y:S02]  /*7e50*/  LOP3.LUT R14, R176, 0x38, R12, 0xf8, !PT ;  /* 0x00000038b00e7812 */ /* 0x000fe400078ef80c */
[----:B------:R-:W-:Y:S01]  /*7e60*/  ISETP.GE.AND P4, PT, R12, R135, PT ;  /* 0x000000870c00720c */ /* 0x000fe20003f86270 */
[----:B------:R-:W-:Y:S01]  /*7e70*/  IMAD R13, R13, 0x1800, R178 ;  /* 0x000018000d0d7824 */ /* 0x000fe200078e02b2 */
[----:B------:R-:W-:-:S04]  /*7e80*/  LOP3.LUT R14, R14, R177, RZ, 0x3c, !PT ;  /* 0x000000b10e0e7212 */ /* 0x000fc800078e3cff */
[----:B------:R-:W-:Y:S01]  /*7e90*/  IADD3 R14, R13, R14, RZ ;  /* 0x0000000e0d0e7210 */ /* 0x000fe20007ffe0ff */
[----:B------:R-:W-:-:S04]  /*7ea0*/  IMAD R13, R18, 0x4800, R141 ;  /* 0x00004800120d7824 */ /* 0x000fc800078e028d */
[----:B------:R-:W-:Y:S02]  /*7eb0*/  IMAD R36, R18, 0x4800, R14 ;  /* 0x0000480012247824 */ /* 0x000fe400078e020e */
[--C-:B------:R-:W-:Y:S02]  /*7ec0*/  IMAD R13, R13, 0x2, R2.reuse ;  /* 0x000000020d0d7824 */ /* 0x100fe400078e0202 */
[----:B------:R-:W-:Y:S02]  /*7ed0*/  IMAD R36, R36, 0x2, R2 ;  /* 0x0000000224247824 */ /* 0x000fe400078e0202 */
[----:B------:R-:W-:Y:S02]  /*7ee0*/  @!P4 IMAD.WIDE R122, R12, 0x2, R122 ;  /* 0x000000020c7ac825 */ /* 0x000fe400078e027a */
[----:B------:R-:W2:Y:S04]  /*7ef0*/  LDS.128 R12, [R13+0x18400] ;  /* 0x018400000d0c7984 */ /* 0x000ea80000000c00 */
[----:B------:R-:W3:Y:S01]  /*7f00*/  LDS.128 R36, [R36+0x18400] ;  /* 0x0184000024247984 */ /* 0x000ee20000000c00 */
[----:B------:R-:W-:Y:S05]  /*7f10*/  @P6 BRA `(.L_x_535) ;  /* 0x0000000400646947 */ /* 0x000fea0003800000 */
[----:B--2---:R-:W-:Y:S01]  /*7f20*/  MOV R11, R13 ;  /* 0x0000000d000b7202 */ /* 0x004fe20000000f00 */
[----:B------:R-:W-:Y:S01]  /*7f30*/  HADD2.F32 R48, -RZ, R213.H1_H1 ;  /* 0x300000d5ff307230 */ /* 0x000fe20000004100 */
[----:B------:R-:W-:Y:S01]  /*7f40*/  SHF.R.U64 R44, R44, 0x10, R45 ;  /* 0x000000102c2c7819 */ /* 0x000fe2000000122d */
[----:B---3--:R-:W-:Y:S01]  /*7f50*/  HADD2.F32 R42, -RZ, R37.H0_H0 ;  /* 0x20000025ff2a7230 */ /* 0x008fe20000004100 */
[----:B------:R-:W-:Y:S01]  /*7f60*/  SHF.R.U64 R32, R32, 0x10, R33 ;  /* 0x0000001020207819 */ /* 0x000fe20000001221 */
[----:B------:R-:W-:Y:S01]  /*7f70*/  HADD2.F32 R43, -RZ, R11.H0_H0 ;  /* 0x2000000bff2b7230 */ /* 0x000fe20000004100 */
[----:B------:R-:W-:Y:S01]  /*7f80*/  SHF.R.U64 R46, R46, 0x10, R47 ;  /* 0x000000102e2e7819 */ /* 0x000fe2000000122f */
[----:B------:R-:W-:Y:S02]  /*7f90*/  HADD2.F32 R13, -RZ, R211.H1_H1 ;  /* 0x300000d3ff0d7230 */ /* 0x000fe40000004100 */
[----:B------:R-:W-:Y:S01]  /*7fa0*/  FMUL.FTZ R49, R42, R48 ;  /* 0x000000302a317220 */ /* 0x000fe20000410000 */
[----:B------:R-:W-:-:S02]  /*7fb0*/  HADD2.F32 R213, -RZ, R213.H0_H0 ;  /* 0x200000d5ffd57230 */ /* 0x000fc40000004100 */
[C---:B------:R-:W-:Y:S01]  /*7fc0*/  FMUL.FTZ R48, R43.reuse, R48 ;  /* 0x000000302b307220 */ /* 0x040fe20000410000 */
[----:B------:R-:W-:Y:S02]  /*7fd0*/  HADD2.F32 R211, -RZ, R211.H0_H0 ;  /* 0x200000d3ffd37230 */ /* 0x000fe40000004100 */
[-C--:B------:R-:W-:Y:S01]  /*7fe0*/  FFMA.FTZ R43, R43, R13.reuse, -R49 ;  /* 0x0000000d2b2b7223 */ /* 0x080fe20000010831 */
[----:B------:R-:W-:Y:S01]  /*7ff0*/  SHF.R.U32.HI R49, RZ, 0x10, R33 ;  /* 0x00000010ff317819 */ /* 0x000fe20000011621 */
[----:B------:R-:W-:Y:S01]  /*8000*/  FFMA.FTZ R42, R42, R13, R48 ;  /* 0x0000000d2a2a7223 */ /* 0x000fe20000010030 */
[----:B------:R-:W-:Y:S01]  /*8010*/  SHF.R.U32.HI R48, RZ, 0x10, R45 ;  /* 0x00000010ff307819 */ /* 0x000fe2000001162d */
[----:B------:R-:W-:Y:S01]  /*8020*/  HADD2.F32 R13, -RZ, R37.H1_H1 ;  /* 0x30000025ff0d7230 */ /* 0x000fe20000004100 */
[----:B------:R-:W-:Y:S01]  /*8030*/  SHF.R.U64 R34, R34, 0x10, R35 ;  /* 0x0000001022227819 */ /* 0x000fe20000001223 */
[----:B------:R-:W-:Y:S02]  /*8040*/  HADD2.F32 R44, -RZ, R44.H0_H0 ;  /* 0x2000002cff2c7230 */ /* 0x000fe40000004100 */
[----:B------:R-:W-:-:S02]  /*8050*/  HADD2.F32 R37, -RZ, R48.H0_H0 ;  /* 0x20000030ff257230 */ /* 0x000fc40000004100 */
[----:B------:R-:W-:Y:S02]  /*8060*/  HADD2.F32 R48, -RZ, R11.H1_H1 ;  /* 0x3000000bff307230 */ /* 0x000fe40000004100 */
[----:B------:R-:W-:Y:S02]  /*8070*/  HADD2.F32 R11, -RZ, R49.H0_H0 ;  /* 0x20000031ff0b7230 */ /* 0x000fe40000004100 */
[-C--:B------:R-:W-:Y:S01]  /*8080*/  FMUL.FTZ R49, R13, R37.reuse ;  /* 0x000000250d317220 */ /* 0x080fe20000410000 */
[----:B------:R-:W-:Y:S02]  /*8090*/  HADD2.F32 R32, -RZ, R32.H0_H0 ;  /* 0x20000020ff207230 */ /* 0x000fe40000004100 */
[C---:B------:R-:W-:Y:S01]  /*80a0*/  FMUL.FTZ R50, R48.reuse, R37 ;  /* 0x0000002530327220 */ /* 0x040fe20000410000 */
[----:B------:R-:W-:Y:S02]  /*80b0*/  HADD2.F32 R46, -RZ, R46.H0_H0 ;  /* 0x2000002eff2e7230 */ /* 0x000fe40000004100 */
[----:B------:R-:W-:Y:S01]  /*80c0*/  FFMA.FTZ R37, R48, R11, -R49 ;  /* 0x0000000b30257223 */ /* 0x000fe20000010831 */
[----:B------:R-:W-:-:S02]  /*80d0*/  HADD2.F32 R49, -RZ, R212.H1_H1 ;  /* 0x300000d4ff317230 */ /* 0x000fc40000004100 */
[----:B------:R-:W-:Y:S01]  /*80e0*/  FFMA.FTZ R11, R13, R11, R50 ;  /* 0x0000000b0d0b7223 */ /* 0x000fe20000010032 */
[----:B------:R-:W-:Y:S02]  /*80f0*/  IMAD.MOV.U32 R13, RZ, RZ, R15 ;  /* 0x000000ffff0d7224 */ /* 0x000fe400078e000f */
[----:B------:R-:W-:Y:S01]  /*8100*/  HADD2.F32 R15, -RZ, R39.H0_H0 ;  /* 0x20000027ff0f7230 */ /* 0x000fe20000004100 */
[----:B------:R-:W-:Y:S01]  /*8110*/  F2FP.F16.F32.PACK_AB R37, R37, R43 ;  /* 0x0000002b2525723e */ /* 0x000fe200000000ff */
[----:B------:R-:W-:Y:S01]  /*8120*/  HADD2.F32 R50, -RZ, R210.H1_H1 ;  /* 0x300000d2ff327230 */ /* 0x000fe20000004100 */
[----:B------:R-:W-:Y:S01]  /*8130*/  F2FP.F16.F32.PACK_AB R11, R11, R42 ;  /* 0x0000002a0b0b723e */ /* 0x000fe200000000ff */
[----:B------:R-:W-:Y:S02]  /*8140*/  HADD2.F32 R48, -RZ, R13.H0_H0 ;  /* 0x2000000dff307230 */ /* 0x000fe40000004100 */
[----:B------:R-:W-:Y:S01]  /*8150*/  FMUL.FTZ R51, R15, R49 ;  /* 0x000000310f337220 */ /* 0x000fe20000410000 */
[----:B------:R-:W-:-:S02]  /*8160*/  HADD2.F32 R212, -RZ, R212.H0_H0 ;  /* 0x200000d4ffd47230 */ /* 0x000fc40000004100 */
[----:B------:R-:W-:Y:S02]  /*8170*/  HADD2.F32 R210, -RZ, R210.H0_H0 ;  /* 0x200000d2ffd27230 */ /* 0x000fe40000004100 */
[C---:B------:R-:W-:Y:S01]  /*8180*/  FMUL.FTZ R49, R48.reuse, R49 ;  /* 0x0000003130317220 */ /* 0x040fe20000410000 */
[-C--:B------:R-:W-:Y:S01]  /*8190*/  FFMA.FTZ R51, R48, R50.reuse, -R51 ;  /* 0x0000003230337223 */ /* 0x080fe20000010833 */
[----:B------:R-:W-:Y:S01]  /*81a0*/  SHF.R.U32.HI R48, RZ, 0x10, R47 ;  /* 0x00000010ff307819 */ /* 0x000fe2000001162f */
[----:B------:R-:W-:Y:S02]  /*81b0*/  HADD2.F32 R34, -RZ, R34.H0_H0 ;  /* 0x20000022ff227230 */ /* 0x000fe40000004100 */
[----:B------:R-:W-:Y:S01]  /*81c0*/  FFMA.FTZ R49, R15, R50, R49 ;  /* 0x000000320f317223 */ /* 0x000fe20000010031 */
[----:B------:R-:W-:Y:S01]  /*81d0*/  HADD2.F32 R15, -RZ, R39.H1_H1 ;  /* 0x30000027ff0f7230 */ /* 0x000fe20000004100 */
[----:B------:R-:W-:Y:S01]  /*81e0*/  SHF.R.U32.HI R50, RZ, 0x10, R35 ;  /* 0x00000010ff327819 */ /* 0x000fe20000011623 */
[----:B------:R-:W-:-:S02]  /*81f0*/  HADD2.F32 R39, -RZ, R48.H0_H0 ;  /* 0x20000030ff277230 */ /* 0x000fc40000004100 */
[----:B------:R-:W-:Y:S02]  /*8200*/  HADD2.F32 R48, -RZ, R13.H1_H1 ;  /* 0x3000000dff307230 */ /* 0x000fe40000004100 */
[----:B------:R-:W-:Y:S02]  /*8210*/  HADD2.F32 R13, -RZ, R50.H0_H0 ;  /* 0x20000032ff0d7230 */ /* 0x000fe40000004100 */
[-C--:B------:R-:W-:Y:S01]  /*8220*/  FMUL.FTZ R50, R15, R39.reuse ;  /* 0x000000270f327220 */ /* 0x080fe20000410000 */
[----:B------:R-:W-:-:S03]  /*8230*/  FMUL.FTZ R39, R48, R39 ;  /* 0x0000002730277220 */ /* 0x000fc60000410000 */
[-C--:B------:R-:W-:Y:S01]  /*8240*/  FFMA.FTZ R50, R48, R13.reuse, -R50 ;  /* 0x0000000d30327223 */ /* 0x080fe20000010832 */
[----:B------:R-:W-:Y:S01]  /*8250*/  FFMA.FTZ R39, R15, R13, R39 ;  /* 0x0000000d0f277223 */ /* 0x000fe20000010027 */
[----:B------:R-:W-:Y:S02]  /*8260*/  HADD2.F32 R13, -RZ, R36.H0_H0 ;  /* 0x20000024ff0d7230 */ /* 0x000fe40000004100 */
[----:B------:R-:W-:Y:S01]  /*8270*/  HADD2.F32 R15, -RZ, R12.H0_H0 ;  /* 0x2000000cff0f7230 */ /* 0x000fe20000004100 */
[----:B------:R-:W-:Y:S01]  /*8280*/  F2FP.F16.F32.PACK_AB R50, R50, R51 ;  /* 0x000000333232723e */ /* 0x000fe200000000ff */
[----:B------:R-:W-:Y:S02]  /*8290*/  HADD2.F32 R36, -RZ, R36.H1_H1 ;  /* 0x30000024ff247230 */ /* 0x000fe40000004100 */
[-C--:B------:R-:W-:Y:S01]  /*82a0*/  FMUL.FTZ R48, R13, R213.reuse ;  /* 0x000000d50d307220 */ /* 0x080fe20000410000 */
[----:B------:R-:W-:Y:S02]  /*82b0*/  HADD2.F32 R12, -RZ, R12.H1_H1 ;  /* 0x3000000cff0c7230 */ /* 0x000fe40000004100 */
[----:B------:R-:W-:Y:S01]  /*82c0*/  FMUL.FTZ R213, R15, R213 ;  /* 0x000000d50fd57220 */ /* 0x000fe20000410000 */
[----:B------:R-:W-:Y:S01]  /*82d0*/  F2FP.F16.F32.PACK_AB R39, R39, R49 ;  /* 0x000000312727723e */ /* 0x000fe200000000ff */
[----:B------:R-:W-:Y:S01]  /*82e0*/  FFMA.FTZ R48, R15, R211, -R48 ;  /* 0x000000d30f307223 */ /* 0x000fe20000010830 */
[----:B------:R-:W-:-:S02]  /*82f0*/  HADD2.F32 R15, -RZ, R14.H0_H0 ;  /* 0x2000000eff0f7230 */ /* 0x000fc40000004100 */
[----:B------:R-:W-:Y:S01]  /*8300*/  FFMA.FTZ R213, R13, R211, R213 ;  /* 0x000000d30dd57223 */ /* 0x000fe200000100d5 */
[-C--:B------:R-:W-:Y:S01]  /*8310*/  FMUL.FTZ R13, R36, R44.reuse ;  /* 0x0000002c240d7220 */ /* 0x080fe20000410000 */
[C---:B------:R-:W-:Y:S01]  /*8320*/  FMUL.FTZ R44, R12.reuse, R44 ;  /* 0x0000002c0c2c7220 */ /* 0x040fe20000410000 */
[----:B------:R-:W-:Y:S02]  /*8330*/  HADD2.F32 R14, -RZ, R14.H1_H1 ;  /* 0x3000000eff0e7230 */ /* 0x000fe40000004100 */
[-C--:B------:R-:W-:Y:S01]  /*8340*/  FFMA.FTZ R13, R12, R32.reuse, -R13 ;  /* 0x000000200c0d7223 */ /* 0x080fe2000001080d */
[--C-:B------:R-:W-:Y:S02]  /*8350*/  HADD2.F32 R12, -RZ, R38.reuse.H0_H0 ;  /* 0x20000026ff0c7230 */ /* 0x100fe40000004100 */
[----:B------:R-:W-:Y:S01]  /*8360*/  FFMA.FTZ R44, R36, R32, R44 ;  /* 0x00000020242c7223 */ /* 0x000fe2000001002c */
[----:B------:R-:W-:Y:S01]  /*8370*/  HADD2.F32 R38, -RZ, R38.H1_H1 ;  /* 0x30000026ff267230 */ /* 0x000fe20000004100 */
[----:B------:R-:W-:Y:S01]  /*8380*/  F2FP.F16.F32.PACK_AB R13, R13, R48 ;  /* 0x000000300d0d723e */ /* 0x000fe200000000ff */
[-C--:B------:R-:W-:Y:S01]  /*8390*/  FMUL.FTZ R32, R12, R212.reuse ;  /* 0x000000d40c207220 */ /* 0x080fe20000410000 */
[----:B------:R-:W-:Y:S01]  /*83a0*/  FMUL.FTZ R212, R15, R212 ;  /* 0x000000d40fd47220 */ /* 0x000fe20000410000 */
[----:B------:R-:W-:-:S02]  /*83b0*/  F2FP.F16.F32.PACK_AB R44, R44, R213 ;  /* 0x000000d52c2c723e */ /* 0x000fc400000000ff */
[----:B------:R-:W-:Y:S01]  /*83c0*/  FFMA.FTZ R32, R15, R210, -R32 ;  /* 0x000000d20f207223 */ /* 0x000fe20000010820 */
[-C--:B------:R-:W-:Y:S01]  /*83d0*/  FMUL.FTZ R15, R38, R46.reuse ;  /* 0x0000002e260f7220 */ /* 0x080fe20000410000 */
[----:B------:R-:W-:Y:S01]  /*83e0*/  FMUL.FTZ R46, R14, R46 ;  /* 0x0000002e0e2e7220 */ /* 0x000fe20000410000 */
[----:B------:R-:W-:Y:S01]  /*83f0*/  FFMA.FTZ R212, R12, R210, R212 ;  /* 0x000000d20cd47223 */ /* 0x000fe200000100d4 */
[----:B------:R-:W-:Y:S02]  /*8400*/  IMAD.MOV.U32 R12, RZ, RZ, R13 ;  /* 0x000000ffff0c7224 */ /* 0x000fe400078e000d */
[-C--:B------:R-:W-:Y:S01]  /*8410*/  FFMA.FTZ R15, R14, R34.reuse, -R15 ;  /* 0x000000220e0f7223 */ /* 0x080fe2000001080f */
[----:B------:R-:W-:Y:S01]  /*8420*/  FFMA.FTZ R46, R38, R34, R46 ;  /* 0x00000022262e7223 */ /* 0x000fe2000001002e */
[----:B------:R-:W-:Y:S01]  /*8430*/  MOV R13, R37 ;  /* 0x00000025000d7202 */ /* 0x000fe20000000f00 */
[----:B------:R-:W-:Y:S02]  /*8440*/  IMAD.MOV.U32 R36, RZ, RZ, R44 ;  /* 0x000000ffff247224 */ /* 0x000fe400078e002c */
[----:B------:R-:W-:Y:S01]  /*8450*/  F2FP.F16.F32.PACK_AB R15, R15, R32 ;  /* 0x000000200f0f723e */ /* 0x000fe200000000ff */
[----:B------:R-:W-:Y:S01]  /*8460*/  IMAD.MOV.U32 R37, RZ, RZ, R11 ;  /* 0x000000ffff257224 */ /* 0x000fe200078e000b */
[----:B------:R-:W-:-:S02]  /*8470*/  F2FP.F16.F32.PACK_AB R46, R46, R212 ;  /* 0x000000d42e2e723e */ /* 0x000fc400000000ff */
[----:B------:R-:W-:Y:S01]  /*8480*/  MOV R14, R15 ;  /* 0x0000000f000e7202 */ /* 0x000fe20000000f00 */
[----:B------:R-:W-:Y:S02]  /*8490*/  IMAD.MOV.U32 R15, RZ, RZ, R50 ;  /* 0x000000ffff0f7224 */ /* 0x000fe400078e0032 */
[----:B------:R-:W-:-:S07]  /*84a0*/  IMAD.MOV.U32 R38, RZ, RZ, R46 ;  /* 0x000000ffff267224 */ /* 0x000fce00078e002e */
.L_x_535:
[----:B------:R-:W-:Y:S05]  /*84b0*/  BSYNC B2 ;  /* 0x0000000000027941 */ /* 0x000fea0003800000 */
.L_x_534:
[----:B--2---:R2:W-:Y:S04]  /*84c0*/  ST.E.128 desc[UR60][R40.64], R12 ;  /* 0x0000000c28007985 */ /* 0x0045e8000c101d3c */
[----:B---3--:R2:W-:Y:S02]  /*84d0*/  @!P4 ST.E.128 desc[UR60][R122.64], R36 ;  /* 0x000000247a00c985 */ /* 0x0085e4000c101d3c */
.L_x_525:
[----:B------:R-:W-:Y:S05]  /*84e0*/  BSYNC B1 ;  /* 0x0000000000017941 */ /* 0x000fea0003800000 */
.L_x_524:
[----:B------:R-:W-:-:S03]  /*84f0*/  UMOV UR4, 0xffffffff ;  /* 0xffffffff00047882 */ /* 0x000fc60000000000 */
[----:B------:R-:W-:Y:S05]  /*8500*/  BRA.DIV UR4, `(.L_x_536) ;  /* 0x0000016e04687947 */ /* 0x000fea000b800000 */
[----:B0-----:R-:W0:Y:S04]  /*8510*/  SHFL.IDX PT, R118, R118, 0x1, 0x1c1f ;  /* 0x003c1f0076767f89 */ /* 0x001e2800000e0000 */
[----:B------:R-:W0:Y:S02]  /*8520*/  SHFL.IDX PT, R119, R119, 0x1, 0x1c1f ;  /* 0x003c1f0077777f89 */ /* 0x000e2400000e0000 */
.L_x_803:
[----:B------:R-:W-:Y:S05]  /*8530*/  @P5 BRA `(.L_x_493) ;  /* 0x0000001c005c5947 */ /* 0x000fea0003800000 */
[----:B------:R-:W-:Y:S01]  /*8540*/  ISETP.NE.AND P4, PT, R10, RZ, PT ;  /* 0x000000ff0a00720c */ /* 0x000fe20003f85270 */
[----:B------:R-:W-:Y:S01]  /*8550*/  BSSY B1, `(.L_x_537) ;  /* 0x0000072000017945 */ /* 0x000fe20003800000 */
[----:B0-2---:R-:W-:Y:S01]  /*8560*/  MOV R36, R119 ;  /* 0x0000007700247202 */ /* 0x005fe20000000f00 */
[----:B------:R-:W-:-:S10]  /*8570*/  IMAD.MOV.U32 R37, RZ, RZ, R118 ;  /* 0x000000ffff257224 */ /* 0x000fd400078e0076 */
[----:B------:R-:W-:Y:S05]  /*8580*/  @!P4 BRA `(.L_x_538) ;  /* 0x0000000400b8c947 */ /* 0x000fea0003800000 */
[----:B---3--:R-:W-:Y:S01]  /*8590*/  SEL R11, R129, R139, !P3 ;  /* 0x0000008b810b7207 */ /* 0x008fe20005800000 */
[----:B------:R-:W-:Y:S01]  /*85a0*/  BSSY B2, `(.L_x_539) ;  /* 0x000006a000027945 */ /* 0x000fe20003800000 */
[C---:B------:R-:W-:Y:S02]  /*85b0*/  LEA R38, P5, R7.reuse, R119, 0x1 ;  /* 0x0000007707267211 */ /* 0x040fe400078a08ff */
[----:B----4-:R-:W-:Y:S02]  /*85c0*/  SHF.R.S32.HI R12, RZ, 0x1f, R11 ;  /* 0x0000001fff0c7819 */ /* 0x010fe4000001140b */
[----:B------:R-:W-:Y:S02]  /*85d0*/  LEA.HI.X R39, R7, R118, R116, 0x1, P5 ;  /* 0x0000007607277211 */ /* 0x000fe400028f0c74 */
[----:B------:R-:W-:Y:S02]  /*85e0*/  LEA.HI R11, R12, R11, RZ, 0x4 ;  /* 0x0000000b0c0b7211 */ /* 0x000fe400078f20ff */
[----:B------:R-:W-:-:S02]  /*85f0*/  ISETP.GE.AND P5, PT, R16, R128, PT ;  /* 0x000000801000720c */ /* 0x000fc40003fa6270 */
[----:B------:R-:W-:-:S04]  /*8600*/  LEA.HI.SX32 R11, R11, R124, 0x1c ;  /* 0x0000007c0b0b7211 */ /* 0x000fc800078fe2ff */
[----:B------:R-:W-:Y:S01]  /*8610*/  SHF.R.S32.HI R12, RZ, 0x1f, R11 ;  /* 0x0000001fff0c7819 */ /* 0x000fe2000001140b */
[----:B------:R-:W-:-:S03]  /*8620*/  IMAD.SHL.U32 R40, R11, 0x8, RZ ;  /* 0x000000080b287824 */ /* 0x000fc600078e00ff */
[----:B------:R-:W-:Y:S02]  /*8630*/  LEA.HI R12, R12, R11, RZ, 0x3 ;  /* 0x0000000b0c0c7211 */ /* 0x000fe400078f18ff */
[----:B------:R-:W-:Y:S02]  /*8640*/  ISETP.GE.AND P4, PT, R40, R135, PT ;  /* 0x000000872800720c */ /* 0x000fe40003f86270 */
[----:B------:R-:W-:Y:S02]  /*8650*/  SHF.R.S32.HI R14, RZ, 0x3, R12 ;  /* 0x00000003ff0e7819 */ /* 0x000fe4000001140c */
[----:B------:R-:W-:-:S03]  /*8660*/  LOP3.LUT R12, R167, 0x38, R40, 0xf8, !PT ;  /* 0x00000038a70c7812 */ /* 0x000fc600078ef828 */
[----:B------:R-:W-:Y:S01]  /*8670*/  IMAD R11, R14, 0x1800, R179 ;  /* 0x000018000e0b7824 */ /* 0x000fe200078e02b3 */
[----:B------:R-:W-:-:S04]  /*8680*/  LOP3.LUT R12, R12, R223, RZ, 0x3c, !PT ;  /* 0x000000df0c0c7212 */ /* 0x000fc800078e3cff */
[----:B------:R-:W-:Y:S01]  /*8690*/  IADD3 R13, R11, R12, RZ ;  /* 0x0000000c0b0d7210 */ /* 0x000fe20007ffe0ff */
[----:B------:R-:W-:Y:S02]  /*86a0*/  IMAD R11, R18, 0x4800, R142 ;  /* 0x00004800120b7824 */ /* 0x000fe400078e028e */
[----:B------:R-:W-:-:S04]  /*86b0*/  @!P4 IMAD.WIDE R40, R40, 0x2, R36 ;  /* 0x000000022828c825 */ /* 0x000fc800078e0224 */
[----:B------:R-:W-:Y:S02]  /*86c0*/  IMAD R13, R18, 0x4800, R13 ;  /* 0x00004800120d7824 */ /* 0x000fe400078e020d */
[--C-:B------:R-:W-:Y:S02]  /*86d0*/  IMAD R11, R11, 0x2, R2.reuse ;  /* 0x000000020b0b7824 */ /* 0x100fe400078e0202 */
[----:B------:R-:W-:-:S03]  /*86e0*/  IMAD R32, R13, 0x2, R2 ;  /* 0x000000020d207824 */ /* 0x000fc600078e0202 */
[----:B------:R0:W2:Y:S04]  /*86f0*/  LDS.128 R12, [R11+0x18400] ;  /* 0x018400000b0c7984 */ /* 0x0000a80000000c00 */
[----:B------:R-:W3:Y:S01]  /*8700*/  LDS.128 R32, [R32+0x18400] ;  /* 0x0184000020207984 */ /* 0x000ee20000000c00 */
[----:B------:R-:W-:Y:S05]  /*8710*/  @P5 BRA `(.L_x_540) ;  /* 0x0000000400485947 */ /* 0x000fea0003800000 */
[--C-:B------:R-:W-:Y:S01]  /*8720*/  SHF.R.U64 R42, R76, 0x10, R77.reuse ;  /* 0x000000104c2a7819 */ /* 0x100fe2000000124d */
[--C-:B---3--:R-:W-:Y:S01]  /*8730*/  HADD2.F32 R47, -RZ, R33.reuse.H0_H0 ;  /* 0x20000021ff2f7230 */ /* 0x108fe20000004100 */
[----:B------:R-:W-:Y:S01]  /*8740*/  SHF.R.U32.HI R76, RZ, 0x10, R77 ;  /* 0x00000010ff4c7819 */ /* 0x000fe2000001164d */
[----:B------:R-:W-:Y:S01]  /*8750*/  HADD2.F32 R48, -RZ, R33.H1_H1 ;  /* 0x30000021ff307230 */ /* 0x000fe20000004100 */
[--C-:B0-----:R-:W-:Y:S01]  /*8760*/  SHF.R.U64 R11, R64, 0x10, R65.reuse ;  /* 0x00000010400b7819 */ /* 0x101fe20000001241 */
[----:B------:R-:W-:Y:S01]  /*8770*/  HADD2.F32 R46, -RZ, R209.H1_H1 ;  /* 0x300000d1ff2e7230 */ /* 0x000fe20000004100 */
[----:B------:R-:W-:Y:S01]  /*8780*/  SHF.R.U32.HI R64, RZ, 0x10, R65 ;  /* 0x00000010ff407819 */ /* 0x000fe20000011641 */
[----:B--2---:R-:W-:Y:S01]  /*8790*/  HADD2.F32 R33, -RZ, R13.H0_H0 ;  /* 0x2000000dff217230 */ /* 0x004fe20000004100 */
[----:B------:R-:W-:Y:S01]  /*87a0*/  SHF.R.U64 R44, R78, 0x10, R79 ;  /* 0x000000104e2c7819 */ /* 0x000fe2000000124f */
[----:B------:R-:W-:Y:S02]  /*87b0*/  HADD2.F32 R45, -RZ, R207.H1_H1 ;  /* 0x300000cfff2d7230 */ /* 0x000fe40000004100 */
[----:B------:R-:W-:Y:S01]  /*87c0*/  FMUL.FTZ R49, R47, R46 ;  /* 0x0000002e2f317220 */ /* 0x000fe20000410000 */
[----:B------:R-:W-:-:S02]  /*87d0*/  HADD2.F32 R76, -RZ, R76.H0_H0 ;  /* 0x2000004cff4c7230 */ /* 0x000fc40000004100 */
[C---:B------:R-:W-:Y:S01]  /*87e0*/  FMUL.FTZ R50, R33.reuse, R46 ;  /* 0x0000002e21327220 */ /* 0x040fe20000410000 */
[----:B------:R-:W-:Y:S01]  /*87f0*/  HADD2.F32 R13, -RZ, R13.H1_H1 ;  /* 0x3000000dff0d7230 */ /* 0x000fe20000004100 */
[----:B------:R-:W-:Y:S01]  /*8800*/  SHF.R.U32.HI R78, RZ, 0x10, R79 ;  /* 0x00000010ff4e7819 */ /* 0x000fe2000001164f */
[----:B------:R-:W-:Y:S02]  /*8810*/  HADD2.F32 R64, -RZ, R64.H0_H0 ;  /* 0x20000040ff407230 */ /* 0x000fe40000004100 */
[-C--:B------:R-:W-:Y:S01]  /*8820*/  FFMA.FTZ R49, R33, R45.reuse, -R49 ;  /* 0x0000002d21317223 */ /* 0x080fe20000010831 */
[----:B------:R-:W-:Y:S01]  /*8830*/  FFMA.FTZ R50, R47, R45, R50 ;  /* 0x0000002d2f327223 */ /* 0x000fe20000010032 */
[--C-:B------:R-:W-:Y:S01]  /*8840*/  SHF.R.U64 R43, R66, 0x10, R67.reuse ;  /* 0x00000010422b7819 */ /* 0x100fe20000001243 */
[----:B------:R-:W-:Y:S01]  /*8850*/  FMUL.FTZ R46, R48, R76 ;  /* 0x0000004c302e7220 */ /* 0x000fe20000410000 */
[--C-:B------:R-:W-:Y:S01]  /*8860*/  HADD2.F32 R45, -RZ, R35.reuse.H0_H0 ;  /* 0x20000023ff2d7230 */ /* 0x100fe20000004100 */
[----:B------:R-:W-:Y:S01]  /*8870*/  SHF.R.U32.HI R66, RZ, 0x10, R67 ;  /* 0x00000010ff427819 */ /* 0x000fe20000011643 */
[----:B------:R-:W-:-:S02]  /*8880*/  HADD2.F32 R47, -RZ, R35.H1_H1 ;  /* 0x30000023ff2f7230 */ /* 0x000fc40000004100 */
[C---:B------:R-:W-:Y:S01]  /*8890*/  FMUL.FTZ R76, R13.reuse, R76 ;  /* 0x0000004c0d4c7220 */ /* 0x040fe20000410000 */
[----:B------:R-:W-:Y:S02]  /*88a0*/  HADD2.F32 R33, -RZ, R208.H1_H1 ;  /* 0x300000d0ff217230 */ /* 0x000fe40000004100 */
[-C--:B------:R-:W-:Y:S01]  /*88b0*/  FFMA.FTZ R46, R13, R64.reuse, -R46 ;  /* 0x000000400d2e7223 */ /* 0x080fe2000001082e */
[----:B------:R-:W-:Y:S02]  /*88c0*/  HADD2.F32 R35, -RZ, R15.H0_H0 ;  /* 0x2000000fff237230 */ /* 0x000fe40000004100 */
[----:B------:R-:W-:Y:S01]  /*88d0*/  FFMA.FTZ R76, R48, R64, R76 ;  /* 0x00000040304c7223 */ /* 0x000fe2000001004c */
[----:B------:R-:W-:Y:S02]  /*88e0*/  HADD2.F32 R78, -RZ, R78.H0_H0 ;  /* 0x2000004eff4e7230 */ /* 0x000fe40000004100 */
[----:B------:R-:W-:Y:S01]  /*88f0*/  FMUL.FTZ R48, R45, R33 ;  /* 0x000000212d307220 */ /* 0x000fe20000410000 */
[----:B------:R-:W-:-:S02]  /*8900*/  HADD2.F32 R13, -RZ, R206.H1_H1 ;  /* 0x300000ceff0d7230 */ /* 0x000fc40000004100 */
[----:B------:R-:W-:Y:S01]  /*8910*/  FMUL.FTZ R51, R35, R33 ;  /* 0x0000002123337220 */ /* 0x000fe20000410000 */
[----:B------:R-:W-:Y:S02]  /*8920*/  HADD2.F32 R15, -RZ, R15.H1_H1 ;  /* 0x3000000fff0f7230 */ /* 0x000fe40000004100 */
[-C--:B------:R-:W-:Y:S01]  /*8930*/  FMUL.FTZ R33, R47, R78.reuse ;  /* 0x0000004e2f217220 */ /* 0x080fe20000410000 */
[----:B------:R-:W-:Y:S02]  /*8940*/  HADD2.F32 R66, -RZ, R66.H0_H0 ;  /* 0x20000042ff427230 */ /* 0x000fe40000004100 */
[-C--:B------:R-:W-:Y:S01]  /*8950*/  FFMA.FTZ R48, R35, R13.reuse, -R48 ;  /* 0x0000000d23307223 */ /* 0x080fe20000010830 */
[----:B------:R-:W-:Y:S01]  /*8960*/  FFMA.FTZ R51, R45, R13, R51 ;  /* 0x0000000d2d337223 */ /* 0x000fe20000010033 */
[C---:B------:R-:W-:Y:S01]  /*8970*/  FMUL.FTZ R78, R15.reuse, R78 ;  /* 0x0000004e0f4e7220 */ /* 0x040fe20000410000 */
[----:B------:R-:W-:Y:S02]  /*8980*/  HADD2.F32 R42, -RZ, R42.H0_H0 ;  /* 0x2000002aff2a7230 */ /* 0x000fe40000004100 */
[----:B------:R-:W-:Y:S01]  /*8990*/  FFMA.FTZ R33, R15, R66, -R33 ;  /* 0x000000420f217223 */ /* 0x000fe20000010821 */
[----:B------:R-:W-:-:S02]  /*89a0*/  HADD2.F32 R13, -RZ, R32.H1_H1 ;  /* 0x30000020ff0d7230 */ /* 0x000fc40000004100 */
[----:B------:R-:W-:Y:S01]  /*89b0*/  FFMA.FTZ R78, R47, R66, R78 ;  /* 0x000000422f4e7223 */ /* 0x000fe2000001004e */
[----:B------:R-:W-:Y:S01]  /*89c0*/  HADD2.F32 R15, -RZ, R12.H1_H1 ;  /* 0x3000000cff0f7230 */ /* 0x000fe20000004100 */
[----:B------:R-:W-:Y:S01]  /*89d0*/  F2FP.F16.F32.PACK_AB R46, R46, R49 ;  /* 0x000000312e2e723e */ /* 0x000fe200000000ff */
[----:B------:R-:W-:Y:S02]  /*89e0*/  HADD2.F32 R54, -RZ, R32.H0_H0 ;  /* 0x20000020ff367230 */ /* 0x000fe40000004100 */
[-C--:B------:R-:W-:Y:S01]  /*89f0*/  FMUL.FTZ R32, R13, R42.reuse ;  /* 0x0000002a0d207220 */ /* 0x080fe20000410000 */
[----:B------:R-:W-:Y:S02]  /*8a00*/  HADD2.F32 R52, -RZ, R12.H0_H0 ;  /* 0x2000000cff347230 */ /* 0x000fe40000004100 */
[----:B------:R-:W-:Y:S01]  /*8a10*/  FMUL.FTZ R42, R15, R42 ;  /* 0x0000002a0f2a7220 */ /* 0x000fe20000410000 */
[----:B------:R-:W-:Y:S01]  /*8a20*/  HADD2.F32 R12, -RZ, R11.H0_H0 ;  /* 0x2000000bff0c7230 */ /* 0x000fe20000004100 */
[----:B------:R-:W-:Y:S01]  /*8a30*/  F2FP.F16.F32.PACK_AB R48, R33, R48 ;  /* 0x000000302130723e */ /* 0x000fe200000000ff */
[----:B------:R-:W-:Y:S01]  /*8a40*/  HADD2.F32 R208, -RZ, R208.H0_H0 ;  /* 0x200000d0ffd07230 */ /* 0x000fe20000004100 */
[----:B------:R-:W-:Y:S01]  /*8a50*/  F2FP.F16.F32.PACK_AB R33, R76, R50 ;  /* 0x000000324c21723e */ /* 0x000fe200000000ff */
[----:B------:R-:W-:-:S02]  /*8a60*/  HADD2.F32 R35, -RZ, R44.H0_H0 ;  /* 0x2000002cff237230 */ /* 0x000fc40000004100 */
[-C--:B------:R-:W-:Y:S01]  /*8a70*/  FFMA.FTZ R42, R13, R12.reuse, R42 ;  /* 0x0000000c0d2a7223 */ /* 0x080fe2000001002a */
[----:B------:R-:W-:Y:S01]  /*8a80*/  FFMA.FTZ R32, R15, R12, -R32 ;  /* 0x0000000c0f207223 */ /* 0x000fe20000010820 */
[----:B------:R-:W-:Y:S02]  /*8a90*/  HADD2.F32 R13, -RZ, R34.H0_H0 ;  /* 0x20000022ff0d7230 */ /* 0x000fe40000004100 */
[----:B------:R-:W-:Y:S02]  /*8aa0*/  HADD2.F32 R15, -RZ, R14.H0_H0 ;  /* 0x2000000eff0f7230 */ /* 0x000fe40000004100 */
[----:B------:R-:W-:Y:S02]  /*8ab0*/  HADD2.F32 R34, -RZ, R34.H1_H1 ;  /* 0x30000022ff227230 */ /* 0x000fe40000004100 */
[-C--:B------:R-:W-:Y:S01]  /*8ac0*/  FMUL.FTZ R12, R13, R208.reuse ;  /* 0x000000d00d0c7220 */ /* 0x080fe20000410000 */
[----:B------:R-:W-:Y:S02]  /*8ad0*/  HADD2.F32 R209, -RZ, R209.H0_H0 ;  /* 0x200000d1ffd17230 */ /* 0x000fe40000004100 */
[----:B------:R-:W-:Y:S01]  /*8ae0*/  FMUL.FTZ R208, R15, R208 ;  /* 0x000000d00fd07220 */ /* 0x000fe20000410000 */
[----:B------:R-:W-:-:S02]  /*8af0*/  HADD2.F32 R14, -RZ, R14.H1_H1 ;  /* 0x3000000eff0e7230 */ /* 0x000fc40000004100 */
[----:B------:R-:W-:Y:S01]  /*8b00*/  FMUL.FTZ R45, R34, R35 ;  /* 0x00000023222d7220 */ /* 0x000fe20000410000 */
[----:B------:R-:W-:Y:S02]  /*8b10*/  HADD2.F32 R207, -RZ, R207.H0_H0 ;  /* 0x200000cfffcf7230 */ /* 0x000fe40000004100 */
[----:B------:R-:W-:Y:S01]  /*8b20*/  FMUL.FTZ R11, R54, R209 ;  /* 0x000000d1360b7220 */ /* 0x000fe20000410000 */
[----:B------:R-:W-:Y:S02]  /*8b30*/  HADD2.F32 R206, -RZ, R206.H0_H0 ;  /* 0x200000ceffce7230 */ /* 0x000fe40000004100 */
[----:B------:R-:W-:Y:S01]  /*8b40*/  FMUL.FTZ R35, R14, R35 ;  /* 0x000000230e237220 */ /* 0x000fe20000410000 */
[----:B------:R-:W-:Y:S02]  /*8b50*/  HADD2.F32 R43, -RZ, R43.H0_H0 ;  /* 0x2000002bff2b7230 */ /* 0x000fe40000004100 */
[C---:B------:R-:W-:Y:S01]  /*8b60*/  FMUL.FTZ R209, R52.reuse, R209 ;  /* 0x000000d134d17220 */ /* 0x040fe20000410000 */
[----:B------:R-:W-:Y:S01]  /*8b70*/  FFMA.FTZ R11, R52, R207, -R11 ;  /* 0x000000cf340b7223 */ /* 0x000fe2000001080b */
[-C--:B------:R-:W-:Y:S01]  /*8b80*/  FFMA.FTZ R15, R15, R206.reuse, -R12 ;  /* 0x000000ce0f0f7223 */ /* 0x080fe2000001080c */
[----:B------:R-:W-:Y:S01]  /*8b90*/  FFMA.FTZ R13, R13, R206, R208 ;  /* 0x000000ce0d0d7223 */ /* 0x000fe200000100d0 */
[-C--:B------:R-:W-:Y:S01]  /*8ba0*/  FFMA.FTZ R14, R14, R43.reuse, -R45 ;  /* 0x0000002b0e0e7223 */ /* 0x080fe2000001082d */
[----:B------:R-:W-:Y:S01]  /*8bb0*/  FFMA.FTZ R34, R34, R43, R35 ;  /* 0x0000002b22227223 */ /* 0x000fe20000010023 */
[----:B------:R-:W-:Y:S01]  /*8bc0*/  FFMA.FTZ R209, R54, R207, R209 ;  /* 0x000000cf36d17223 */ /* 0x000fe200000100d1 */
[----:B------:R-:W-:-:S02]  /*8bd0*/  F2FP.F16.F32.PACK_AB R12, R32, R11 ;  /* 0x0000000b200c723e */ /* 0x000fc400000000ff */
[----:B------:R-:W-:Y:S01]  /*8be0*/  F2FP.F16.F32.PACK_AB R14, R14, R15 ;  /* 0x0000000f0e0e723e */ /* 0x000fe200000000ff */
[----:B------:R-:W-:Y:S01]  /*8bf0*/  IMAD.MOV.U32 R15, RZ, RZ, R48 ;  /* 0x000000ffff0f7224 */ /* 0x000fe200078e0030 */
[----:B------:R-:W-:Y:S02]  /*8c00*/  F2FP.F16.F32.PACK_AB R34, R34, R13 ;  /* 0x0000000d2222723e */ /* 0x000fe400000000ff */
[----:B------:R-:W-:Y:S02]  /*8c10*/  F2FP.F16.F32.PACK_AB R35, R78, R51 ;  /* 0x000000334e23723e */ /* 0x000fe400000000ff */
[----:B------:R-:W-:Y:S02]  /*8c20*/  F2FP.F16.F32.PACK_AB R32, R42, R209 ;  /* 0x000000d12a20723e */ /* 0x000fe400000000ff */
[----:B------:R-:W-:-:S07]  /*8c30*/  MOV R13, R46 ;  /* 0x0000002e000d7202 */ /* 0x000fce0000000f00 */
.L_x_540:
[----:B------:R-:W-:Y:S05]  /*8c40*/  BSYNC B2 ;  /* 0x0000000000027941 */ /* 0x000fea0003800000 */
.L_x_539:
[----:B--2---:R2:W-:Y:S04]  /*8c50*/  ST.E.128 desc[UR60][R38.64], R12 ;  /* 0x0000000c26007985 */ /* 0x0045e8000c101d3c */
[----:B---3--:R2:W-:Y:S02]  /*8c60*/  @!P4 ST.E.128 desc[UR60][R40.64], R32 ;  /* 0x000000202800c985 */ /* 0x0085e4000c101d3c */
.L_x_538:
[----:B------:R-:W-:Y:S05]  /*8c70*/  BSYNC B1 ;  /* 0x0000000000017941 */ /* 0x000fea0003800000 */
.L_x_537:
[----:B------:R-:W-:Y:S01]  /*8c80*/  ISETP.NE.AND P4, PT, R27, RZ, PT ;  /* 0x000000ff1b00720c */ /* 0x000fe20003f85270 */
[----:B------:R-:W-:-:S12]  /*8c90*/  BSSY B1, `(.L_x_541) ;  /* 0x0000073000017945 */ /* 0x000fd80003800000 */
[----:B------:R-:W-:Y:S05]  /*8ca0*/  @!P4 BRA `(.L_x_542) ;  /* 0x0000000400c4c947 */ /* 0x000fea0003800000 */
[----:B0--3--:R-:W-:Y:S01]  /*8cb0*/  SEL R11, R129, R139, !P2 ;  /* 0x0000008b810b7207 */ /* 0x009fe20005000000 */
[----:B------:R-:W-:Y:S01]  /*8cc0*/  BSSY B2, `(.L_x_543) ;  /* 0x000006d000027945 */ /* 0x000fe20003800000 */
[C---:B--2---:R-:W-:Y:S02]  /*8cd0*/  LEA R38, P5, R8.reuse, R119, 0x1 ;  /* 0x0000007708267211 */ /* 0x044fe400078a08ff */
        /* <DEDUP_REMOVED lines=8> */
[----:B------:R-:W-:Y:S02]  /*8d60*/  LOP3.LUT R12, R167, 0x38, R40, 0xf8, !PT ;  /* 0x00000038a70c7812 */ /* 0x000fe400078ef828 */
[----:B------:R-:W-:Y:S02]  /*8d70*/  SHF.R.S32.HI R14, RZ, 0x3, R11 ;  /* 0x00000003ff0e7819 */ /* 0x000fe4000001140b */
[----:B------:R-:W-:Y:S02]  /*8d80*/  LOP3.LUT R12, R12, R223, RZ, 0x3c, !PT ;  /* 0x000000df0c0c7212 */ /* 0x000fe400078e3cff */
[----:B------:R-:W-:Y:S01]  /*8d90*/  ISETP.GE.AND P4, PT, R40, R135, PT ;  /* 0x000000872800720c */ /* 0x000fe20003f86270 */
[----:B------:R-:W-:-:S05]  /*8da0*/  IMAD R11, R14, 0x1800, R179 ;  /* 0x000018000e0b7824 */ /* 0x000fca00078e02b3 */
[----:B------:R-:W-:Y:S01]  /*8db0*/  IADD3 R13, R11, R12, RZ ;  /* 0x0000000c0b0d7210 */ /* 0x000fe20007ffe0ff */
[----:B------:R-:W-:-:S04]  /*8dc0*/  IMAD R11, R18, 0x4800, R140 ;  /* 0x00004800120b7824 */ /* 0x000fc800078e028c */
[----:B------:R-:W-:Y:S02]  /*8dd0*/  IMAD R13, R18, 0x4800, R13 ;  /* 0x00004800120d7824 */ /* 0x000fe400078e020d */
[--C-:B------:R-:W-:Y:S02]  /*8de0*/  IMAD R11, R11, 0x2, R2.reuse ;  /* 0x000000020b0b7824 */ /* 0x100fe400078e0202 */
[----:B------:R-:W-:Y:S02]  /*8df0*/  IMAD R32, R13, 0x2, R2 ;  /* 0x000000020d207824 */ /* 0x000fe400078e0202 */
[----:B------:R-:W-:Y:S01]  /*8e00*/  @!P4 IMAD.WIDE R40, R40, 0x2, R36 ;  /* 0x000000022828c825 */ /* 0x000fe200078e0224 */
[----:B------:R0:W2:Y:S04]  /*8e10*/  LDS.128 R12, [R11+0x18400] ;  /* 0x018400000b0c7984 */ /* 0x0000a80000000c00 */
[----:B------:R-:W3:Y:S01]  /*8e20*/  LDS.128 R32, [R32+0x18400] ;  /* 0x0184000020207984 */ /* 0x000ee20000000c00 */
[----:B------:R-:W-:Y:S05]  /*8e30*/  @P5 BRA `(.L_x_544) ;  /* 0x0000000400545947 */ /* 0x000fea0003800000 */
[----:B------:R-:W-:Y:S01]  /*8e40*/  SHF.R.U64 R42, R72, 0x10, R73 ;  /* 0x00000010482a7819 */ /* 0x000fe20000001249 */
[----:B------:R-:W-:Y:S01]  /*8e50*/  HADD2.F32 R50, -RZ, R205.H1_H1 ;  /* 0x300000cdff327230 */ /* 0x000fe20000004100 */
[----:B---3--:R-:W-:Y:S01]  /*8e60*/  MOV R45, R33 ;  /* 0x00000021002d7202 */ /* 0x008fe20000000f00 */
[----:B--2---:R-:W-:Y:S01]  /*8e70*/  IMAD.MOV.U32 R33, RZ, RZ, R15 ;  /* 0x000000ffff217224 */ /* 0x004fe200078e000f */
[----:B------:R-:W-:Y:S01]  /*8e80*/  SHF.R.U32.HI R72, RZ, 0x10, R73 ;  /* 0x00000010ff487819 */ /* 0x000fe20000011649 */
[----:B------:R-:W-:Y:S01]  /*8e90*/  HADD2.F32 R15, -RZ, R13.H0_H0 ;  /* 0x2000000dff0f7230 */ /* 0x000fe20000004100 */
[--C-:B0-----:R-:W-:Y:S01]  /*8ea0*/  SHF.R.U64 R11, R60, 0x10, R61.reuse ;  /* 0x000000103c0b7819 */ /* 0x101fe2000000123d */
[--C-:B------:R-:W-:Y:S01]  /*8eb0*/  HADD2.F32 R47, -RZ, R45.reuse.H0_H0 ;  /* 0x2000002dff2f7230 */ /* 0x100fe20000004100 */
[----:B------:R-:W-:Y:S01]  /*8ec0*/  SHF.R.U32.HI R60, RZ, 0x10, R61 ;  /* 0x00000010ff3c7819 */ /* 0x000fe2000001163d */
[----:B------:R-:W-:Y:S01]  /*8ed0*/  HADD2.F32 R45, -RZ, R45.H1_H1 ;  /* 0x3000002dff2d7230 */ /* 0x000fe20000004100 */
[--C-:B------:R-:W-:Y:S01]  /*8ee0*/  SHF.R.U64 R44, R74, 0x10, R75.reuse ;  /* 0x000000104a2c7819 */ /* 0x100fe2000000124b */
[----:B------:R-:W-:Y:S01]  /*8ef0*/  HADD2.F32 R72, -RZ, R72.H0_H0 ;  /* 0x20000048ff487230 */ /* 0x000fe20000004100 */
[----:B------:R-:W-:Y:S01]  /*8f00*/  SHF.R.U32.HI R74, RZ, 0x10, R75 ;  /* 0x00000010ff4a7819 */ /* 0x000fe2000001164b */
[----:B------:R-:W-:-:S02]  /*8f10*/  HADD2.F32 R46, -RZ, R13.H1_H1 ;  /* 0x3000000dff2e7230 */ /* 0x000fc40000004100 */
[----:B------:R-:W-:Y:S01]  /*8f20*/  FMUL.FTZ R52, R47, R50 ;  /* 0x000000322f347220 */ /* 0x000fe20000410000 */
[----:B------:R-:W-:Y:S02]  /*8f30*/  HADD2.F32 R48, -RZ, R154.H1_H1 ;  /* 0x3000009aff307230 */ /* 0x000fe40000004100 */
[----:B------:R-:W-:Y:S01]  /*8f40*/  FMUL.FTZ R49, R45, R72 ;  /* 0x000000482d317220 */ /* 0x000fe20000410000 */
[----:B------:R-:W-:Y:S02]  /*8f50*/  HADD2.F32 R60, -RZ, R60.H0_H0 ;  /* 0x2000003cff3c7230 */ /* 0x000fe40000004100 */
[C---:B------:R-:W-:Y:S01]  /*8f60*/  FMUL.FTZ R50, R15.reuse, R50 ;  /* 0x000000320f327220 */ /* 0x040fe20000410000 */
[----:B------:R-:W-:Y:S01]  /*8f70*/  FMUL.FTZ R72, R46, R72 ;  /* 0x000000482e487220 */ /* 0x000fe20000410000 */
[--C-:B------:R-:W-:Y:S01]  /*8f80*/  SHF.R.U64 R43, R62, 0x10, R63.reuse ;  /* 0x000000103e2b7819 */ /* 0x100fe2000000123f */
[----:B------:R-:W-:Y:S01]  /*8f90*/  FFMA.FTZ R13, R15, R48, -R52 ;  /* 0x000000300f0d7223 */ /* 0x000fe20000010834 */
[----:B------:R-:W-:Y:S01]  /*8fa0*/  SHF.R.U32.HI R62, RZ, 0x10, R63 ;  /* 0x00000010ff3e7819 */ /* 0x000fe2000001163f */
[----:B------:R-:W-:Y:S01]  /*8fb0*/  FFMA.FTZ R46, R46, R60, -R49 ;  /* 0x0000003c2e2e7223 */ /* 0x000fe20000010831 */
[----:B------:R-:W-:Y:S01]  /*8fc0*/  FFMA.FTZ R15, R47, R48, R50 ;  /* 0x000000302f0f7223 */ /* 0x000fe20000010032 */
[----:B------:R-:W-:-:S02]  /*8fd0*/  HADD2.F32 R52, -RZ, R35.H1_H1 ;  /* 0x30000023ff347230 */ /* 0x000fc40000004100 */
[----:B------:R-:W-:Y:S01]  /*8fe0*/  FFMA.FTZ R48, R45, R60, R72 ;  /* 0x0000003c2d307223 */ /* 0x000fe20000010048 */
[----:B------:R-:W-:Y:S01]  /*8ff0*/  HADD2.F32 R49, -RZ, R74.H0_H0 ;  /* 0x2000004aff317230 */ /* 0x000fe20000004100 */
[----:B------:R-:W-:Y:S01]  /*9000*/  F2FP.F16.F32.PACK_AB R13, R46, R13 ;  /* 0x0000000d2e0d723e */ /* 0x000fe200000000ff */
[----:B------:R-:W-:Y:S02]  /*9010*/  HADD2.F32 R60, -RZ, R155.H1_H1 ;  /* 0x3000009bff3c7230 */ /* 0x000fe40000004100 */
[----:B------:R-:W-:Y:S02]  /*9020*/  HADD2.F32 R45, -RZ, R35.H0_H0 ;  /* 0x20000023ff2d7230 */ /* 0x000fe40000004100 */
[----:B------:R-:W-:Y:S01]  /*9030*/  FMUL.FTZ R51, R52, R49 ;  /* 0x0000003134337220 */ /* 0x000fe20000410000 */
[--C-:B------:R-:W-:Y:S02]  /*9040*/  HADD2.F32 R35, -RZ, R33.reuse.H0_H0 ;  /* 0x20000021ff237230 */ /* 0x100fe40000004100 */
[----:B------:R-:W-:-:S02]  /*9050*/  HADD2.F32 R50, -RZ, R33.H1_H1 ;  /* 0x30000021ff327230 */ /* 0x000fc40000004100 */
[----:B------:R-:W-:Y:S02]  /*9060*/  HADD2.F32 R47, -RZ, R62.H0_H0 ;  /* 0x2000003eff2f7230 */ /* 0x000fe40000004100 */
[-C--:B------:R-:W-:Y:S01]  /*9070*/  FMUL.FTZ R62, R45, R60.reuse ;  /* 0x0000003c2d3e7220 */ /* 0x080fe20000410000 */
[----:B------:R-:W-:Y:S02]  /*9080*/  HADD2.F32 R54, -RZ, R153.H1_H1 ;  /* 0x30000099ff367230 */ /* 0x000fe40000004100 */
[C---:B------:R-:W-:Y:S01]  /*9090*/  FMUL.FTZ R60, R35.reuse, R60 ;  /* 0x0000003c233c7220 */ /* 0x040fe20000410000 */
[C---:B------:R-:W-:Y:S01]  /*90a0*/  FMUL.FTZ R49, R50.reuse, R49 ;  /* 0x0000003132317220 */ /* 0x040fe20000410000 */
[----:B------:R-:W-:Y:S01]  /*90b0*/  FFMA.FTZ R50, R50, R47, -R51 ;  /* 0x0000002f32327223 */ /* 0x000fe20000010833 */
[----:B------:R-:W-:Y:S02]  /*90c0*/  HADD2.F32 R51, -RZ, R42.H0_H0 ;  /* 0x2000002aff337230 */ /* 0x000fe40000004100 */
[----:B------:R-:W-:Y:S01]  /*90d0*/  FFMA.FTZ R33, R35, R54, -R62 ;  /* 0x0000003623217223 */ /* 0x000fe2000001083e */
[----:B------:R-:W-:-:S02]  /*90e0*/  HADD2.F32 R205, -RZ, R205.H0_H0 ;  /* 0x200000cdffcd7230 */ /* 0x000fc40000004100 */
[----:B------:R-:W-:Y:S01]  /*90f0*/  FFMA.FTZ R35, R45, R54, R60 ;  /* 0x000000362d237223 */ /* 0x000fe2000001003c */
[----:B------:R-:W-:Y:S02]  /*9100*/  HADD2.F32 R42, -RZ, R12.H0_H0 ;  /* 0x2000000cff2a7230 */ /* 0x000fe40000004100 */
[----:B------:R-:W-:Y:S01]  /*9110*/  FFMA.FTZ R52, R52, R47, R49 ;  /* 0x0000002f34347223 */ /* 0x000fe20000010031 */
[--C-:B------:R-:W-:Y:S01]  /*9120*/  HADD2.F32 R45, -RZ, R32.reuse.H0_H0 ;  /* 0x20000020ff2d7230 */ /* 0x100fe20000004100 */
[----:B------:R-:W-:Y:S01]  /*9130*/  F2FP.F16.F32.PACK_AB R50, R50, R33 ;  /* 0x000000213232723e */ /* 0x000fe200000000ff */
[----:B------:R-:W-:Y:S01]  /*9140*/  HADD2.F32 R47, -RZ, R32.H1_H1 ;  /* 0x30000020ff2f7230 */ /* 0x000fe20000004100 */
[----:B------:R-:W-:Y:S01]  /*9150*/  F2FP.F16.F32.PACK_AB R33, R48, R15 ;  /* 0x0000000f3021723e */ /* 0x000fe200000000ff */
[----:B------:R-:W-:Y:S01]  /*9160*/  HADD2.F32 R154, -RZ, R154.H0_H0 ;  /* 0x2000009aff9a7230 */ /* 0x000fe20000004100 */
[----:B------:R-:W-:Y:S01]  /*9170*/  F2FP.F16.F32.PACK_AB R35, R52, R35 ;  /* 0x000000233423723e */ /* 0x000fe200000000ff */
[----:B------:R-:W-:-:S02]  /*9180*/  HADD2.F32 R32, -RZ, R12.H1_H1 ;  /* 0x3000000cff207230 */ /* 0x000fc40000004100 */
[CC--:B------:R-:W-:Y:S01]  /*9190*/  FMUL.FTZ R12, R42.reuse, R205.reuse ;  /* 0x000000cd2a0c7220 */ /* 0x0c0fe20000410000 */
[----:B------:R-:W-:Y:S02]  /*91a0*/  HADD2.F32 R49, -RZ, R11.H0_H0 ;  /* 0x2000000bff317230 */ /* 0x000fe40000004100 */
[----:B------:R-:W-:Y:S01]  /*91b0*/  FMUL.FTZ R11, R45, R205 ;  /* 0x000000cd2d0b7220 */ /* 0x000fe20000410000 */
[-C--:B------:R-:W-:Y:S01]  /*91c0*/  FMUL.FTZ R53, R47, R51.reuse ;  /* 0x000000332f357220 */ /* 0x080fe20000410000 */
[-C--:B------:R-:W-:Y:S01]  /*91d0*/  FFMA.FTZ R12, R45, R154.reuse, R12 ;  /* 0x0000009a2d0c7223 */ /* 0x080fe2000001000c */
[----:B------:R-:W-:Y:S02]  /*91e0*/  HADD2.F32 R45, -RZ, R44.H0_H0 ;  /* 0x2000002cff2d7230 */ /* 0x000fe40000004100 */
[----:B------:R-:W-:Y:S01]  /*91f0*/  FFMA.FTZ R11, R42, R154, -R11 ;  /* 0x0000009a2a0b7223 */ /* 0x000fe2000001080b */
[----:B------:R-:W-:Y:S02]  /*9200*/  HADD2.F32 R44, -RZ, R34.H0_H0 ;  /* 0x20000022ff2c7230 */ /* 0x000fe40000004100 */
[----:B------:R-:W-:Y:S01]  /*9210*/  FMUL.FTZ R54, R32, R51 ;  /* 0x0000003320367220 */ /* 0x000fe20000410000 */
[----:B------:R-:W-:-:S02]  /*9220*/  HADD2.F32 R155, -RZ, R155.H0_H0 ;  /* 0x2000009bff9b7230 */ /* 0x000fc40000004100 */
[-C--:B------:R-:W-:Y:S01]  /*9230*/  FFMA.FTZ R32, R32, R49.reuse, -R53 ;  /* 0x0000003120207223 */ /* 0x080fe20000010835 */
[----:B------:R-:W-:Y:S02]  /*9240*/  HADD2.F32 R42, -RZ, R14.H0_H0 ;  /* 0x2000000eff2a7230 */ /* 0x000fe40000004100 */
[----:B------:R-:W-:Y:S01]  /*9250*/  FFMA.FTZ R47, R47, R49, R54 ;  /* 0x000000312f2f7223 */ /* 0x000fe20000010036 */
[----:B------:R-:W-:Y:S02]  /*9260*/  HADD2.F32 R34, -RZ, R34.H1_H1 ;  /* 0x30000022ff227230 */ /* 0x000fe40000004100 */
[-C--:B------:R-:W-:Y:S01]  /*9270*/  FMUL.FTZ R49, R44, R155.reuse ;  /* 0x0000009b2c317220 */ /* 0x080fe20000410000 */
[----:B------:R-:W-:Y:S02]  /*9280*/  HADD2.F32 R14, -RZ, R14.H1_H1 ;  /* 0x3000000eff0e7230 */ /* 0x000fe40000004100 */
[----:B------:R-:W-:Y:S01]  /*9290*/  FMUL.FTZ R155, R42, R155 ;  /* 0x0000009b2a9b7220 */ /* 0x000fe20000410000 */
[----:B------:R-:W-:-:S02]  /*92a0*/  HADD2.F32 R153, -RZ, R153.H0_H0 ;  /* 0x20000099ff997230 */ /* 0x000fc40000004100 */
[-C--:B------:R-:W-:Y:S01]  /*92b0*/  FMUL.FTZ R51, R34, R45.reuse ;  /* 0x0000002d22337220 */ /* 0x080fe20000410000 */
[----:B------:R-:W-:Y:S02]  /*92c0*/  HADD2.F32 R43, -RZ, R43.H0_H0 ;  /* 0x2000002bff2b7230 */ /* 0x000fe40000004100 */
[----:B------:R-:W-:Y:S01]  /*92d0*/  FMUL.FTZ R45, R14, R45 ;  /* 0x0000002d0e2d7220 */ /* 0x000fe20000410000 */
[----:B------:R-:W-:Y:S01]  /*92e0*/  F2FP.F16.F32.PACK_AB R32, R32, R11 ;  /* 0x0000000b2020723e */ /* 0x000fe200000000ff */
[-C--:B------:R-:W-:Y:S01]  /*92f0*/  FFMA.FTZ R49, R42, R153.reuse, -R49 ;  /* 0x000000992a317223 */ /* 0x080fe20000010831 */
[----:B------:R-:W-:Y:S01]  /*9300*/  FFMA.FTZ R155, R44, R153, R155 ;  /* 0x000000992c9b7223 */ /* 0x000fe2000001009b */
[-C--:B------:R-:W-:Y:S01]  /*9310*/  FFMA.FTZ R14, R14, R43.reuse, -R51 ;  /* 0x0000002b0e0e7223 */ /* 0x080fe20000010833 */
[----:B------:R-:W-:Y:S01]  /*9320*/  FFMA.FTZ R34, R34, R43, R45 ;  /* 0x0000002b22227223 */ /* 0x000fe2000001002d */
[----:B------:R-:W-:Y:S01]  /*9330*/  F2FP.F16.F32.PACK_AB R42, R47, R12 ;  /* 0x0000000c2f2a723e */ /* 0x000fe200000000ff */
[----:B------:R-:W-:-:S02]  /*9340*/  IMAD.MOV.U32 R12, RZ, RZ, R32 ;  /* 0x000000ffff0c7224 */ /* 0x000fc400078e0020 */
[----:B------:R-:W-:Y:S01]  /*9350*/  F2FP.F16.F32.PACK_AB R14, R14, R49 ;  /* 0x000000310e0e723e */ /* 0x000fe200000000ff */
[----:B------:R-:W-:Y:S01]  /*9360*/  IMAD.MOV.U32 R15, RZ, RZ, R50 ;  /* 0x000000ffff0f7224 */ /* 0x000fe200078e0032 */
[----:B------:R-:W-:Y:S02]  /*9370*/  F2FP.F16.F32.PACK_AB R34, R34, R155 ;  /* 0x0000009b2222723e */ /* 0x000fe400000000ff */
[----:B------:R-:W-:-:S07]  /*9380*/  MOV R32, R42 ;  /* 0x0000002a00207202 */ /* 0x000fce0000000f00 */
.L_x_544:
[----:B------:R-:W-:Y:S05]  /*9390*/  BSYNC B2 ;  /* 0x0000000000027941 */ /* 0x000fea0003800000 */
.L_x_543:
[----:B--2---:R2:W-:Y:S04]  /*93a0*/  ST.E.128 desc[UR60][R38.64], R12 ;  /* 0x0000000c26007985 */ /* 0x0045e8000c101d3c */
[----:B---3--:R2:W-:Y:S02]  /*93b0*/  @!P4 ST.E.128 desc[UR60][R40.64], R32 ;  /* 0x000000202800c985 */ /* 0x0085e4000c101d3c */
.L_x_542:
[----:B------:R-:W-:Y:S05]  /*93c0*/  BSYNC B1 ;  /* 0x0000000000017941 */ /* 0x000fea0003800000 */
.L_x_541:
[----:B------:R-:W-:-:S13]  /*93d0*/  ISETP.NE.AND P4, PT, R28, RZ, PT ;  /* 0x000000ff1c00720c */ /* 0x000fda0003f85270 */
[----:B------:R-:W-:Y:S05]  /*93e0*/  @!P4 BRA `(.L_x_493) ;  /* 0x0000000c00b0c947 */ /* 0x000fea0003800000 */
[----:B------:R-:W-:Y:S01]  /*93f0*/  SEL R139, R129, R139, !P1 ;  /* 0x0000008b818b7207 */ /* 0x000fe20004800000 */
[----:B------:R-:W-:Y:S01]  /*9400*/  BSSY B1, `(.L_x_545) ;  /* 0x000006d000017945 */ /* 0x000fe20003800000 */
[----:B------:R-:W-:Y:S02]  /*9410*/  ISETP.GE.AND P5, PT, R3, R128, PT ;  /* 0x000000800300720c */ /* 0x000fe40003fa6270 */
[----:B--234-:R-:W-:Y:S02]  /*9420*/  SHF.R.S32.HI R12, RZ, 0x1f, R139 ;  /* 0x0000001fff0c7819 */ /* 0x01cfe4000001148b */
[C---:B------:R-:W-:Y:S02]  /*9430*/  LEA R38, P4, R9.reuse, R119, 0x1 ;  /* 0x0000007709267211 */ /* 0x040fe400078808ff */
[----:B------:R-:W-:Y:S02]  /*9440*/  LEA.HI R139, R12, R139, RZ, 0x4 ;  /* 0x0000008b0c8b7211 */ /* 0x000fe400078f20ff */
[----:B------:R-:W-:-:S02]  /*9450*/  LEA.HI.X R39, R9, R118, R114, 0x1, P4 ;  /* 0x0000007609277211 */ /* 0x000fc400020f0c72 */
[----:B------:R-:W-:-:S04]  /*9460*/  LEA.HI.SX32 R139, R139, R120, 0x1c ;  /* 0x000000788b8b7211 */ /* 0x000fc800078fe2ff */
[----:B------:R-:W-:Y:S01]  /*9470*/  SHF.R.S32.HI R12, RZ, 0x1f, R139 ;  /* 0x0000001fff0c7819 */ /* 0x000fe2000001148b */
[----:B------:R-:W-:-:S03]  /*9480*/  IMAD.SHL.U32 R40, R139, 0x8, RZ ;  /* 0x000000088b287824 */ /* 0x000fc600078e00ff */
[----:B------:R-:W-:-:S04]  /*9490*/  LEA.HI R12, R12, R139, RZ, 0x3 ;  /* 0x0000008b0c0c7211 */ /* 0x000fc800078f18ff */
[----:B------:R-:W-:Y:S02]  /*94a0*/  SHF.R.S32.HI R14, RZ, 0x3, R12 ;  /* 0x00000003ff0e7819 */ /* 0x000fe4000001140c */
[----:B------:R-:W-:-:S03]  /*94b0*/  LOP3.LUT R12, R167, 0x38, R40, 0xf8, !PT ;  /* 0x00000038a70c7812 */ /* 0x000fc600078ef828 */
[----:B0-----:R-:W-:Y:S01]  /*94c0*/  IMAD R11, R14, 0x1800, R179 ;  /* 0x000018000e0b7824 */ /* 0x001fe200078e02b3 */
[----:B------:R-:W-:-:S04]  /*94d0*/  LOP3.LUT R12, R12, R223, RZ, 0x3c, !PT ;  /* 0x000000df0c0c7212 */ /* 0x000fc800078e3cff */
[----:B------:R-:W-:Y:S01]  /*94e0*/  IADD3 R13, R11, R12, RZ ;  /* 0x0000000c0b0d7210 */ /* 0x000fe20007ffe0ff */
[----:B------:R-:W-:-:S04]  /*94f0*/  IMAD R11, R18, 0x4800, R138 ;  /* 0x00004800120b7824 */ /* 0x000fc800078e028a */
[----:B------:R-:W-:Y:S02]  /*9500*/  IMAD R13, R18, 0x4800, R13 ;  /* 0x00004800120d7824 */ /* 0x000fe400078e020d */
[--C-:B------:R-:W-:Y:S02]  /*9510*/  IMAD R11, R11, 0x2, R2.reuse ;  /* 0x000000020b0b7824 */ /* 0x100fe400078e0202 */
[----:B------:R-:W-:-:S03]  /*9520*/  IMAD R32, R13, 0x2, R2 ;  /* 0x000000020d207824 */ /* 0x000fc600078e0202 */
[----:B------:R0:W2:Y:S04]  /*9530*/  LDS.128 R12, [R11+0x18400] ;  /* 0x018400000b0c7984 */ /* 0x0000a80000000c00 */
[----:B------:R-:W3:Y:S01]  /*9540*/  LDS.128 R32, [R32+0x18400] ;  /* 0x0184000020207984 */ /* 0x000ee20000000c00 */
[----:B------:R-:W-:Y:S05]  /*9550*/  @P5 BRA `(.L_x_546) ;  /* 0x00000004005c5947 */ /* 0x000fea0003800000 */
[----:B--2---:R-:W-:Y:S01]  /*9560*/  MOV R44, R12 ;  /* 0x0000000c002c7202 */ /* 0x004fe20000000f00 */
[----:B---3--:R-:W-:Y:S01]  /*9570*/  IMAD.MOV.U32 R12, RZ, RZ, R33 ;  /* 0x000000ffff0c7224 */ /* 0x008fe200078e0021 */
[----:B------:R-:W-:Y:S01]  /*9580*/  SHF.R.U32.HI R50, RZ, 0x10, R69 ;  /* 0x00000010ff327819 */ /* 0x000fe20000011645 */
[----:B------:R-:W-:Y:S01]  /*9590*/  IMAD.MOV.U32 R45, RZ, RZ, R32 ;  /* 0x000000ffff2d7224 */ /* 0x000fe200078e0020 */
[----:B------:R-:W-:Y:S01]  /*95a0*/  SHF.R.U32.HI R48, RZ, 0x10, R57 ;  /* 0x00000010ff307819 */ /* 0x000fe20000011639 */
[----:B------:R-:W-:Y:S01]  /*95b0*/  IMAD.MOV.U32 R46, RZ, RZ, R35 ;  /* 0x000000ffff2e7224 */ /* 0x000fe200078e0023 */
[----:B------:R-:W-:Y:S01]  /*95c0*/  MOV R33, R15 ;  /* 0x0000000f00217202 */ /* 0x000fe20000000f00 */
[----:B------:R-:W-:Y:S01]  /*95d0*/  HADD2.F32 R49, -RZ, R152.H1_H1 ;  /* 0x30000098ff317230 */ /* 0x000fe20000004100 */
[----:B------:R-:W-:Y:S01]  /*95e0*/  SHF.R.U32.HI R51, RZ, 0x10, R71 ;  /* 0x00000010ff337819 */ /* 0x000fe20000011647 */
[--C-:B------:R-:W-:Y:S01]  /*95f0*/  HADD2.F32 R32, -RZ, R12.reuse.H0_H0 ;  /* 0x2000000cff207230 */ /* 0x100fe20000004100 */
[--C-:B0-----:R-:W-:Y:S01]  /*9600*/  SHF.R.U64 R11, R58, 0x10, R59.reuse ;  /* 0x000000103a0b7819 */ /* 0x101fe2000000123b */
[----:B------:R-:W-:Y:S01]  /*9610*/  HADD2.F32 R35, -RZ, R12.H1_H1 ;  /* 0x3000000cff237230 */ /* 0x000fe20000004100 */
[----:B------:R-:W-:Y:S01]  /*9620*/  SHF.R.U32.HI R58, RZ, 0x10, R59 ;  /* 0x00000010ff3a7819 */ /* 0x000fe2000001163b */
[--C-:B------:R-:W-:Y:S01]  /*9630*/  HADD2.F32 R12, -RZ, R13.reuse.H0_H0 ;  /* 0x2000000dff0c7230 */ /* 0x100fe20000004100 */
[----:B------:R-:W-:Y:S01]  /*9640*/  SHF.R.U64 R43, R68, 0x10, R69 ;  /* 0x00000010442b7819 */ /* 0x000fe20000001245 */
[----:B------:R-:W-:Y:S01]  /*9650*/  HADD2.F32 R50, -RZ, R50.H0_H0 ;  /* 0x20000032ff327230 */ /* 0x000fe20000004100 */
[----:B------:R-:W-:Y:S01]  /*9660*/  SHF.R.U64 R41, R56, 0x10, R57 ;  /* 0x0000001038297819 */ /* 0x000fe20000001239 */
[----:B------:R-:W-:-:S02]  /*9670*/  HADD2.F32 R15, -RZ, R13.H1_H1 ;  /* 0x3000000dff0f7230 */ /* 0x000fc40000004100 */
[-C--:B------:R-:W-:Y:S01]  /*9680*/  FMUL.FTZ R13, R32, R49.reuse ;  /* 0x00000031200d7220 */ /* 0x080fe20000410000 */
[----:B------:R-:W-:Y:S02]  /*9690*/  HADD2.F32 R47, -RZ, R150.H1_H1 ;  /* 0x30000096ff2f7230 */ /* 0x000fe40000004100 */
[C---:B------:R-:W-:Y:S01]  /*96a0*/  FMUL.FTZ R49, R12.reuse, R49 ;  /* 0x000000310c317220 */ /* 0x040fe20000410000 */
[----:B------:R-:W-:Y:S02]  /*96b0*/  HADD2.F32 R48, -RZ, R48.H0_H0 ;  /* 0x20000030ff307230 */ /* 0x000fe40000004100 */
[-C--:B------:R-:W-:Y:S01]  /*96c0*/  FMUL.FTZ R52, R35, R50.reuse ;  /* 0x0000003223347220 */ /* 0x080fe20000410000 */
[----:B------:R-:W-:Y:S01]  /*96d0*/  FMUL.FTZ R50, R15, R50 ;  /* 0x000000320f327220 */ /* 0x000fe20000410000 */
[-C--:B------:R-:W-:Y:S01]  /*96e0*/  FFMA.FTZ R12, R12, R47.reuse, -R13 ;  /* 0x0000002f0c0c7223 */ /* 0x080fe2000001080d */
[----:B------:R-:W-:Y:S01]  /*96f0*/  FFMA.FTZ R13, R32, R47, R49 ;  /* 0x0000002f200d7223 */ /* 0x000fe20000010031 */
[----:B------:R-:W-:-:S02]  /*9700*/  HADD2.F32 R47, -RZ, R46.H0_H0 ;  /* 0x2000002eff2f7230 */ /* 0x000fc40000004100 */
[-C--:B------:R-:W-:Y:S01]  /*9710*/  FFMA.FTZ R32, R35, R48.reuse, R50 ;  /* 0x0000003023207223 */ /* 0x080fe20000010032 */
[----:B------:R-:W-:Y:S02]  /*9720*/  HADD2.F32 R50, -RZ, R151.H1_H1 ;  /* 0x30000097ff327230 */ /* 0x000fe40000004100 */
[----:B------:R-:W-:Y:S01]  /*9730*/  FFMA.FTZ R15, R15, R48, -R52 ;  /* 0x000000300f0f7223 */ /* 0x000fe20000010834 */
[----:B------:R-:W-:Y:S01]  /*9740*/  HADD2.F32 R46, -RZ, R46.H1_H1 ;  /* 0x3000002eff2e7230 */ /* 0x000fe20000004100 */
[----:B------:R-:W-:Y:S01]  /*9750*/  SHF.R.U64 R42, R70, 0x10, R71 ;  /* 0x00000010462a7819 */ /* 0x000fe20000001247 */
[----:B------:R-:W-:Y:S02]  /*9760*/  HADD2.F32 R51, -RZ, R51.H0_H0 ;  /* 0x20000033ff337230 */ /* 0x000fe40000004100 */
[----:B------:R-:W-:Y:S01]  /*9770*/  FMUL.FTZ R52, R47, R50 ;  /* 0x000000322f347220 */ /* 0x000fe20000410000 */
[----:B------:R-:W-:Y:S01]  /*9780*/  HADD2.F32 R48, -RZ, R149.H1_H1 ;  /* 0x30000095ff307230 */ /* 0x000fe20000004100 */
[----:B------:R-:W-:Y:S01]  /*9790*/  F2FP.F16.F32.PACK_AB R15, R15, R12 ;  /* 0x0000000c0f0f723e */ /* 0x000fe200000000ff */
[----:B------:R-:W-:-:S02]  /*97a0*/  HADD2.F32 R35, -RZ, R33.H0_H0 ;  /* 0x20000021ff237230 */ /* 0x000fc40000004100 */
[-C--:B------:R-:W-:Y:S01]  /*97b0*/  FMUL.FTZ R54, R46, R51.reuse ;  /* 0x000000332e367220 */ /* 0x080fe20000410000 */
[----:B------:R-:W-:Y:S02]  /*97c0*/  HADD2.F32 R33, -RZ, R33.H1_H1 ;  /* 0x30000021ff217230 */ /* 0x000fe40000004100 */
[----:B------:R-:W-:Y:S02]  /*97d0*/  HADD2.F32 R49, -RZ, R58.H0_H0 ;  /* 0x2000003aff317230 */ /* 0x000fe40000004100 */
[C---:B------:R-:W-:Y:S01]  /*97e0*/  FMUL.FTZ R50, R35.reuse, R50 ;  /* 0x0000003223327220 */ /* 0x040fe20000410000 */
[----:B------:R-:W-:Y:S01]  /*97f0*/  FFMA.FTZ R52, R35, R48, -R52 ;  /* 0x0000003023347223 */ /* 0x000fe20000010834 */
[C---:B------:R-:W-:Y:S01]  /*9800*/  FMUL.FTZ R55, R33.reuse, R51 ;  /* 0x0000003321377220 */ /* 0x040fe20000410000 */
[----:B------:R-:W-:Y:S02]  /*9810*/  HADD2.F32 R152, -RZ, R152.H0_H0 ;  /* 0x20000098ff987230 */ /* 0x000fe40000004100 */
[----:B------:R-:W-:Y:S01]  /*9820*/  FFMA.FTZ R53, R33, R49, -R54 ;  /* 0x0000003121357223 */ /* 0x000fe20000010836 */
[----:B------:R-:W-:-:S02]  /*9830*/  HADD2.F32 R35, -RZ, R45.H0_H0 ;  /* 0x2000002dff237230 */ /* 0x000fc40000004100 */
[----:B------:R-:W-:Y:S01]  /*9840*/  FFMA.FTZ R54, R46, R49, R55 ;  /* 0x000000312e367223 */ /* 0x000fe20000010037 */
[--C-:B------:R-:W-:Y:S02]  /*9850*/  HADD2.F32 R33, -RZ, R44.reuse.H0_H0 ;  /* 0x2000002cff217230 */ /* 0x100fe40000004100 */
[----:B------:R-:W-:Y:S01]  /*9860*/  FFMA.FTZ R51, R47, R48, R50 ;  /* 0x000000302f337223 */ /* 0x000fe20000010032 */
[----:B------:R-:W-:Y:S02]  /*9870*/  HADD2.F32 R43, -RZ, R43.H0_H0 ;  /* 0x2000002bff2b7230 */ /* 0x000fe40000004100 */
[-C--:B------:R-:W-:Y:S01]  /*9880*/  FMUL.FTZ R46, R35, R152.reuse ;  /* 0x00000098232e7220 */ /* 0x080fe20000410000 */
[----:B------:R-:W-:Y:S02]  /*9890*/  HADD2.F32 R45, -RZ, R45.H1_H1 ;  /* 0x3000002dff2d7230 */ /* 0x000fe40000004100 */
[----:B------:R-:W-:Y:S01]  /*98a0*/  FMUL.FTZ R152, R33, R152 ;  /* 0x0000009821987220 */ /* 0x000fe20000410000 */
[----:B------:R-:W-:Y:S01]  /*98b0*/  HADD2.F32 R44, -RZ, R44.H1_H1 ;  /* 0x3000002cff2c7230 */ /* 0x000fe20000004100 */
[----:B------:R-:W-:Y:S01]  /*98c0*/  F2FP.F16.F32.PACK_AB R52, R53, R52 ;  /* 0x000000343534723e */ /* 0x000fe200000000ff */
[----:B------:R-:W-:-:S02]  /*98d0*/  HADD2.F32 R150, -RZ, R150.H0_H0 ;  /* 0x20000096ff967230 */ /* 0x000fc40000004100 */
[-C--:B------:R-:W-:Y:S01]  /*98e0*/  FMUL.FTZ R47, R45, R43.reuse ;  /* 0x0000002b2d2f7220 */ /* 0x080fe20000410000 */
[----:B------:R-:W-:Y:S02]  /*98f0*/  HADD2.F32 R41, -RZ, R41.H0_H0 ;  /* 0x20000029ff297230 */ /* 0x000fe40000004100 */
[C---:B------:R-:W-:Y:S01]  /*9900*/  FMUL.FTZ R50, R44.reuse, R43 ;  /* 0x0000002b2c327220 */ /* 0x040fe20000410000 */
[----:B------:R-:W-:Y:S02]  /*9910*/  HADD2.F32 R11, -RZ, R11.H0_H0 ;  /* 0x2000000bff0b7230 */ /* 0x000fe40000004100 */
[-C--:B------:R-:W-:Y:S01]  /*9920*/  FFMA.FTZ R152, R35, R150.reuse, R152 ;  /* 0x0000009623987223 */ /* 0x080fe20000010098 */
[----:B------:R-:W-:Y:S01]  /*9930*/  FFMA.FTZ R43, R33, R150, -R46 ;  /* 0x00000096212b7223 */ /* 0x000fe2000001082e */
[-C--:B------:R-:W-:Y:S01]  /*9940*/  FFMA.FTZ R48, R44, R41.reuse, -R47 ;  /* 0x000000292c307223 */ /* 0x080fe2000001082f */
[----:B------:R-:W-:Y:S01]  /*9950*/  FFMA.FTZ R45, R45, R41, R50 ;  /* 0x000000292d2d7223 */ /* 0x000fe20000010032 */
[----:B------:R-:W-:-:S02]  /*9960*/  HADD2.F32 R35, -RZ, R34.H0_H0 ;  /* 0x20000022ff237230 */ /* 0x000fc40000004100 */
[----:B------:R-:W-:Y:S01]  /*9970*/  HADD2.F32 R46, -RZ, R151.H0_H0 ;  /* 0x20000097ff2e7230 */ /* 0x000fe20000004100 */
[----:B------:R-:W-:Y:S01]  /*9980*/  F2FP.F16.F32.PACK_AB R12, R48, R43 ;  /* 0x0000002b300c723e */ /* 0x000fe200000000ff */
[----:B------:R-:W-:Y:S02]  /*9990*/  HADD2.F32 R41, -RZ, R42.H0_H0 ;  /* 0x2000002aff297230 */ /* 0x000fe40000004100 */
[----:B------:R-:W-:Y:S02]  /*99a0*/  HADD2.F32 R33, -RZ, R14.H0_H0 ;  /* 0x2000000eff217230 */ /* 0x000fe40000004100 */
[-C--:B------:R-:W-:Y:S01]  /*99b0*/  FMUL.FTZ R42, R35, R46.reuse ;  /* 0x0000002e232a7220 */ /* 0x080fe20000410000 */
[----:B------:R-:W-:Y:S02]  /*99c0*/  HADD2.F32 R34, -RZ, R34.H1_H1 ;  /* 0x30000022ff227230 */ /* 0x000fe40000004100 */
[----:B------:R-:W-:Y:S02]  /*99d0*/  HADD2.F32 R14, -RZ, R14.H1_H1 ;  /* 0x3000000eff0e7230 */ /* 0x000fe40000004100 */
[----:B------:R-:W-:Y:S01]  /*99e0*/  FMUL.FTZ R46, R33, R46 ;  /* 0x0000002e212e7220 */ /* 0x000fe20000410000 */
[----:B------:R-:W-:-:S02]  /*99f0*/  HADD2.F32 R44, -RZ, R149.H0_H0 ;  /* 0x20000095ff2c7230 */ /* 0x000fc40000004100 */
[-C--:B------:R-:W-:Y:S01]  /*9a00*/  FMUL.FTZ R47, R34, R41.reuse ;  /* 0x00000029222f7220 */ /* 0x080fe20000410000 */
[C---:B------:R-:W-:Y:S02]  /*9a10*/  FMUL.FTZ R41, R14.reuse, R41 ;  /* 0x000000290e297220 */ /* 0x040fe40000410000 */
[-C--:B------:R-:W-:Y:S01]  /*9a20*/  FFMA.FTZ R42, R33, R44.reuse, -R42 ;  /* 0x0000002c212a7223 */ /* 0x080fe2000001082a */
[----:B------:R-:W-:Y:S01]  /*9a30*/  FFMA.FTZ R46, R35, R44, R46 ;  /* 0x0000002c232e7223 */ /* 0x000fe2000001002e */
[-C--:B------:R-:W-:Y:S01]  /*9a40*/  FFMA.FTZ R47, R14, R11.reuse, -R47 ;  /* 0x0000000b0e2f7223 */ /* 0x080fe2000001082f */
[----:B------:R-:W-:Y:S01]  /*9a50*/  FFMA.FTZ R41, R34, R11, R41 ;  /* 0x0000000b22297223 */ /* 0x000fe20000010029 */
[----:B------:R-:W-:Y:S01]  /*9a60*/  F2FP.F16.F32.PACK_AB R33, R32, R13 ;  /* 0x0000000d2021723e */ /* 0x000fe200000000ff */
[----:B------:R-:W-:Y:S01]  /*9a70*/  IMAD.MOV.U32 R13, RZ, RZ, R15 ;  /* 0x000000ffff0d7224 */ /* 0x000fe200078e000f */
[----:B------:R-:W-:Y:S02]  /*9a80*/  F2FP.F16.F32.PACK_AB R35, R54, R51 ;  /* 0x000000333623723e */ /* 0x000fe400000000ff */
[----:B------:R-:W-:-:S02]  /*9a90*/  F2FP.F16.F32.PACK_AB R32, R45, R152 ;  /* 0x000000982d20723e */ /* 0x000fc400000000ff */
[----:B------:R-:W-:Y:S02]  /*9aa0*/  F2FP.F16.F32.PACK_AB R14, R47, R42 ;  /* 0x0000002a2f0e723e */ /* 0x000fe400000000ff */
[----:B------:R-:W-:Y:S02]  /*9ab0*/  F2FP.F16.F32.PACK_AB R34, R41, R46 ;  /* 0x0000002e2922723e */ /* 0x000fe400000000ff */
[----:B------:R-:W-:-:S07]  /*9ac0*/  MOV R15, R52 ;  /* 0x00000034000f7202 */ /* 0x000fce0000000f00 */
.L_x_546:
[----:B------:R-:W-:Y:S05]  /*9ad0*/  BSYNC B1 ;  /* 0x0000000000017941 */ /* 0x000fea0003800000 */
.L_x_545:
[----:B--2---:R2:W-:Y:S01]  /*9ae0*/  ST.E.128 desc[UR60][R38.64], R12 ;  /* 0x0000000c26007985 */ /* 0x0045e2000c101d3c */
[----:B------:R-:W-:-:S13]  /*9af0*/  ISETP.GE.AND P4, PT, R40, R135, PT ;  /* 0x000000872800720c */ /* 0x000fda0003f86270 */
[----:B------:R-:W-:Y:S05]  /*9b00*/  @P4 BRA `(.L_x_493) ;  /* 0x0000000400e84947 */ /* 0x000fea0003800000 */
[----:B------:R-:W-:-:S05]  /*9b10*/  IMAD.WIDE R36, R40, 0x2, R36 ;  /* 0x0000000228247825 */ /* 0x000fca00078e0224 */
[----:B---3--:R3:W-:Y:S01]  /*9b20*/  ST.E.128 desc[UR60][R36.64], R32 ;  /* 0x0000002024007985 */ /* 0x0087e2000c101d3c */
[----:B------:R-:W-:Y:S05]  /*9b30*/  BRA `(.L_x_493) ;  /* 0x0000000400dc7947 */ /* 0x000fea0003800000 */
.L_x_458:
[----:B------:R-:W2:Y:S02]  /*9b40*/  LDL R11, [R1+0x30] ;  /* 0x00003000010b7983 */ /* 0x000ea40000100800 */
[----:B--2---:R-:W-:-:S13]  /*9b50*/  R2UR UR4, R11 ;  /* 0x000000000b0472ca */ /* 0x004fda00000e0000 */
[----:B------:R-:W-:-:S06]  /*9b60*/  UISETP.NE.AND UP0, UPT, UR4, 0x3, UPT ;  /* 0x000000030400788c */ /* 0x000fcc000bf05270 */
[----:B------:R-:W-:-:S13]  /*9b70*/  PLOP3.LUT P0, PT, PT, PT, UP0, 0x80, 0x0 ;  /* 0x000000000000781c */ /* 0x000fda0003f0f008 */
[----:B------:R-:W-:Y:S05]  /*9b80*/  @!P0 BRA `(.L_x_547) ;  /* 0x0000000000048947 */ /* 0x000fea0003800000 */
[----:B------:R-:W-:Y:S01]  /*9b90*/  BPT.TRAP 0x1 ;  /* 0x000000040000795c */ /* 0x000fe20000300000 */
.L_x_547:
[----:B------:R-:W-:Y:S01]  /*9ba0*/  IMAD R88, R18, 0x8, R2 ;  /* 0x0000000812587824 */ /* 0x000fe200078e0202 */
[----:B------:R-:W-:Y:S01]  /*9bb0*/  SHF.L.U32 R89, R166, 0x1f, RZ ;  /* 0x0000001fa6597819 */ /* 0x000fe200000006ff */
[----:B------:R-:W-:Y:S01]  /*9bc0*/  BSSY B1, `(.L_x_548) ;  /* 0x0000004000017945 */ /* 0x000fe20003800000 */
[----:B------:R-:W-:Y:S02]  /*9bd0*/  SHF.R.S32.HI R85, RZ, 0x1f, R84 ;  /* 0x0000001fff557819 */ /* 0x000fe40000011454 */
[----:B------:R-:W0:Y:S02]  /*9be0*/  SYNCS.PHASECHK.TRANS64.TRYWAIT P4, [R88+URZ+0x2a890], R89 ;  /* 0x02a89059580075a7 */ /* 0x000e24000808017f */
[----:B0-----:R-:W-:Y:S05]  /*9bf0*/  @!P4 BRA `(.L_x_549) ;  /* 0x0000015400f8c947 */ /* 0x001fea0003800000 */
.L_x_804:
[----:B------:R-:W-:Y:S05]  /*9c00*/  BSYNC B1 ;  /* 0x0000000000017941 */ /* 0x000fea0003800000 */
.L_x_548:
[----:B------:R-:W-:Y:S01]  /*9c10*/  ULDC.64 UR4, c[0x0][0x300] ;  /* 0x0000c00000047ab9 */ /* 0x000fe20000000a00 */
[----:B-----5:R-:W-:Y:S01]  /*9c20*/  SHF.R.S32.HI R86, RZ, 0x1f, R31 ;  /* 0x0000001fff567819 */ /* 0x020fe2000001141f */
[----:B------:R-:W-:Y:S02]  /*9c30*/  IMAD R11, R85, UR4, RZ ;  /* 0x00000004550b7c24 */ /* 0x000fe4000f8e02ff */
[----:B------:R-:W-:-:S04]  /*9c40*/  IMAD.WIDE.U32 R12, R84, UR4, RZ ;  /* 0x00000004540c7c25 */ /* 0x000fc8000f8e00ff */
[----:B------:R-:W-:Y:S01]  /*9c50*/  IMAD R11, R84, UR5, R11 ;  /* 0x00000005540b7c24 */ /* 0x000fe2000f8e020b */
[----:B------:R-:W-:Y:S01]  /*9c60*/  ULDC.64 UR4, c[0x0][0x310] ;  /* 0x0000c40000047ab9 */ /* 0x000fe20000000a00 */
[----:B------:R-:W-:Y:S02]  /*9c70*/  IMAD R87, R24, -0x60, R25 ;  /* 0xffffffa018577824 */ /* 0x000fe400078e0219 */
[----:B------:R-:W-:Y:S02]  /*9c80*/  IMAD R14, R86, UR4, RZ ;  /* 0x00000004560e7c24 */ /* 0x000fe4000f8e02ff */
[----:B------:R-:W-:Y:S01]  /*9c90*/  IMAD.IADD R13, R13, 0x1, R11 ;  /* 0x000000010d0d7824 */ /* 0x000fe200078e020b */
[----:B------:R-:W-:Y:S01]  /*9ca0*/  VIMNMX R87, R87, 0x60, PT ;  /* 0x0000006057577848 */ /* 0x000fe20003fe0100 */
[C---:B------:R-:W-:Y:S02]  /*9cb0*/  IMAD R11, R31.reuse, UR5, R14 ;  /* 0x000000051f0b7c24 */ /* 0x040fe4000f8e020e */
[----:B------:R-:W-:Y:S01]  /*9cc0*/  IMAD.WIDE.U32 R12, R31, UR4, R12 ;  /* 0x000000041f0c7c25 */ /* 0x000fe2000f8e000c */
[----:B------:R-:W-:-:S03]  /*9cd0*/  ULDC.64 UR4, c[0x0][0x308] ;  /* 0x0000c20000047ab9 */ /* 0x000fc60000000a00 */
[----:B------:R-:W-:Y:S01]  /*9ce0*/  IMAD R15, R4, UR4, RZ ;  /* 0x00000004040f7c24 */ /* 0x000fe2000f8e02ff */
[----:B------:R-:W-:Y:S01]  /*9cf0*/  IADD3 R13, R13, R11, RZ ;  /* 0x0000000b0d0d7210 */ /* 0x000fe20007ffe0ff */
[----:B------:R-:W-:Y:S02]  /*9d00*/  IMAD.IADD R40, R87, 0x1, -R165 ;  /* 0x0000000157287824 */ /* 0x000fe400078e0aa5 */
[C---:B------:R-:W-:Y:S02]  /*9d10*/  IMAD R15, R30.reuse, UR5, R15 ;  /* 0x000000051e0f7c24 */ /* 0x040fe4000f8e020f */
[----:B------:R-:W-:Y:S01]  /*9d20*/  IMAD.WIDE.U32 R12, R30, UR4, R12 ;  /* 0x000000041e0c7c25 */ /* 0x000fe2000f8e000c */
[----:B------:R-:W-:-:S03]  /*9d30*/  ULDC.64 UR4, c[0x0][0x2e8] ;  /* 0x0000ba0000047ab9 */ /* 0x000fc60000000a00 */
[----:B------:R-:W-:Y:S01]  /*9d40*/  IMAD.IADD R15, R13, 0x1, R15 ;  /* 0x000000010d0f7824 */ /* 0x000fe200078e020f */
[----:B------:R-:W-:Y:S01]  /*9d50*/  LEA R38, P4, R12, UR4, 0x1 ;  /* 0x000000040c267c11 */ /* 0x000fe2000f8808ff */
[----:B------:R-:W-:-:S03]  /*9d60*/  UMOV UR4, 0xffffffff ;  /* 0xffffffff00047882 */ /* 0x000fc60000000000 */
[----:B------:R-:W-:Y:S02]  /*9d70*/  LEA.HI.X R39, R12, UR5, R15, 0x1, P4 ;  /* 0x000000050c277c11 */ /* 0x000fe4000a0f0c0f */
[----:B------:R-:W-:Y:S01]  /*9d80*/  ISETP.GE.AND P4, PT, R40, 0x1, PT ;  /* 0x000000012800780c */ /* 0x000fe20003f86270 */
[----:B------:R-:W-:-:S12]  /*9d90*/  BRA.DIV UR4, `(.L_x_550) ;  /* 0x0000015604a47947 */ /* 0x000fd8000b800000 */
[----:B------:R1:W2:Y:S04]  /*9da0*/  SHFL.IDX PT, R37, R39, RZ, 0x1c1f ;  /* 0x001c1fff27257589 */ /* 0x0002a800000e0000 */
[----:B------:R1:W3:Y:S02]  /*9db0*/  SHFL.IDX PT, R36, R38, RZ, 0x1c1f ;  /* 0x001c1fff26247589 */ /* 0x0002e400000e0000 */
.L_x_808:
[----:B------:R-:W-:Y:S04]  /*9dc0*/  BSSY B1, `(.L_x_551) ;  /* 0x0000025000017945 */ /* 0x000fe80003800000 */
[----:B------:R-:W-:Y:S05]  /*9dd0*/  @!P4 BRA `(.L_x_552) ;  /* 0x00000000008cc947 */ /* 0x000fea0003800000 */
[----:B------:R-:W-:Y:S02]  /*9de0*/  ULDC UR4, c[0x0][0x2f4] ;  /* 0x0000bd0000047ab9 */ /* 0x000fe40000000800 */
[----:B------:R-:W-:-:S13]  /*9df0*/  ISETP.GE.AND P4, PT, R16, UR4, PT ;  /* 0x0000000410007c0c */ /* 0x000fda000bf86270 */
[----:B------:R-:W4:Y:S01]  /*9e00*/  @!P4 LDS.128 R12, [R33] ;  /* 0x00000000210cc984 */ /* 0x000f220000000c00 */
[----:B---3--:R-:W-:-:S04]  /*9e10*/  @!P4 LEA R34, P5, R16, R36, 0x1 ;  /* 0x000000241022c211 */ /* 0x008fc800078a08ff */
[----:B--2---:R-:W-:Y:S02]  /*9e20*/  @!P4 LEA.HI.X R35, R16, R37, R17, 0x1, P5 ;  /* 0x000000251023c211 */ /* 0x004fe400028f0c11 */
[----:B------:R-:W-:-:S13]  /*9e30*/  ISETP.GE.AND P5, PT, R0, UR4, PT ;  /* 0x0000000400007c0c */ /* 0x000fda000bfa6270 */
[----:B------:R-:W-:Y:S01]  /*9e40*/  @!P5 SHF.L.U32 R11, R162, 0x3, RZ ;  /* 0x00000003a20bd819 */ /* 0x000fe200000006ff */
[----:B----4-:R2:W-:Y:S01]  /*9e50*/  @!P4 ST.E.128 desc[UR60][R34.64], R12 ;  /* 0x0000000c2200c985 */ /* 0x0105e2000c101d3c */
[----:B------:R-:W-:-:S03]  /*9e60*/  ISETP.GE.AND P4, PT, R3, UR4, PT ;  /* 0x0000000403007c0c */ /* 0x000fc6000bf86270 */
[----:B------:R-:W3:Y:S01]  /*9e70*/  @!P5 LDS.128 R12, [R32] ;  /* 0x00000000200cd984 */ /* 0x000ee20000000c00 */
[----:B--2---:R-:W-:Y:S02]  /*9e80*/  @!P5 IMAD.MOV.U32 R34, RZ, RZ, R36 ;  /* 0x000000ffff22d224 */ /* 0x004fe400078e0024 */
[----:B------:R-:W-:Y:S02]  /*9e90*/  @!P5 IMAD.MOV.U32 R35, RZ, RZ, R37 ;  /* 0x000000ffff23d224 */ /* 0x000fe400078e0025 */
[----:B------:R-:W-:-:S05]  /*9ea0*/  @!P5 IMAD.WIDE R34, R11, 0x2, R34 ;  /* 0x000000020b22d825 */ /* 0x000fca00078e0222 */
[----:B------:R-:W-:Y:S01]  /*9eb0*/  @!P4 SHF.L.U32 R11, R163, 0x3, RZ ;  /* 0x00000003a30bc819 */ /* 0x000fe200000006ff */
[----:B---3--:R2:W-:Y:S01]  /*9ec0*/  @!P5 ST.E.128 desc[UR60][R34.64], R12 ;  /* 0x0000000c2200d985 */ /* 0x0085e2000c101d3c */
[----:B------:R-:W-:-:S03]  /*9ed0*/  ISETP.GE.AND P5, PT, R19, UR4, PT ;  /* 0x0000000413007c0c */ /* 0x000fc6000bfa6270 */
[----:B------:R-:W3:Y:S01]  /*9ee0*/  @!P4 LDS.128 R12, [R33+0x3000] ;  /* 0x00300000210cc984 */ /* 0x000ee20000000c00 */
[----:B--2---:R-:W-:Y:S02]  /*9ef0*/  @!P4 IMAD.MOV.U32 R34, RZ, RZ, R36 ;  /* 0x000000ffff22c224 */ /* 0x004fe400078e0024 */
[----:B------:R-:W-:Y:S02]  /*9f00*/  @!P4 IMAD.MOV.U32 R35, RZ, RZ, R37 ;  /* 0x000000ffff23c224 */ /* 0x000fe400078e0025 */
[----:B------:R-:W-:-:S05]  /*9f10*/  @!P4 IMAD.WIDE R34, R11, 0x2, R34 ;  /* 0x000000020b22c825 */ /* 0x000fca00078e0222 */
[----:B---3--:R2:W-:Y:S04]  /*9f20*/  @!P4 ST.E.128 desc[UR60][R34.64], R12 ;  /* 0x0000000c2200c985 */ /* 0x0085e8000c101d3c */
[----:B------:R-:W3:Y:S01]  /*9f30*/  @!P5 LDS.128 R12, [R32+0x3000] ;  /* 0x00300000200cd984 */ /* 0x000ee20000000c00 */
[----:B--2---:R-:W-:-:S04]  /*9f40*/  @!P5 LEA R34, P4, R19, R36, 0x1 ;  /* 0x000000241322d211 */ /* 0x004fc800078808ff */
[----:B------:R-:W-:Y:S02]  /*9f50*/  @!P5 LEA.HI.X R35, R19, R37, R164, 0x1, P4 ;  /* 0x000000251323d211 */ /* 0x000fe400020f0ca4 */
[----:B------:R-:W-:-:S03]  /*9f60*/  ISETP.GE.AND P4, PT, R22, UR4, PT ;  /* 0x0000000416007c0c */ /* 0x000fc6000bf86270 */
[----:B---3--:R2:W-:Y:S10]  /*9f70*/  @!P5 ST.E.128 desc[UR60][R34.64], R12 ;  /* 0x0000000c2200d985 */ /* 0x0085f4000c101d3c */
[----:B------:R-:W3:Y:S01]  /*9f80*/  @!P4 LDS.128 R12, [R33+0x6000] ;  /* 0x00600000210cc984 */ /* 0x000ee20000000c00 */
[----:B--2---:R-:W-:-:S04]  /*9f90*/  @!P4 LEA R34, P5, R22, R36, 0x1 ;  /* 0x000000241622c211 */ /* 0x004fc800078a08ff */
[----:B------:R-:W-:Y:S02]  /*9fa0*/  @!P4 LEA.HI.X R35, R22, R37, R175, 0x1, P5 ;  /* 0x000000251623c211 */ /* 0x000fe400028f0caf */
[----:B------:R-:W-:-:S03]  /*9fb0*/  ISETP.GE.AND P5, PT, R23, UR4, PT ;  /* 0x0000000417007c0c */ /* 0x000fc6000bfa6270 */
[----:B---3--:R2:W-:Y:S10]  /*9fc0*/  @!P4 ST.E.128 desc[UR60][R34.64], R12 ;  /* 0x0000000c2200c985 */ /* 0x0085f4000c101d3c */
[----:B------:R-:W3:Y:S01]  /*9fd0*/  @!P5 LDS.128 R12, [R32+0x6000] ;  /* 0x00600000200cd984 */ /* 0x000ee20000000c00 */
[----:B--2---:R-:W-:-:S04]  /*9fe0*/  @!P5 LEA R34, P4, R23, R36, 0x1 ;  /* 0x000000241722d211 */ /* 0x004fc800078808ff */
[----:B------:R-:W-:-:S05]  /*9ff0*/  @!P5 LEA.HI.X R35, R23, R37, R174, 0x1, P4 ;  /* 0x000000251723d211 */ /* 0x000fca00020f0cae */
[----:B---3--:R4:W-:Y:S04]  /*a000*/  @!P5 ST.E.128 desc[UR60][R34.64], R12 ;  /* 0x0000000c2200d985 */ /* 0x0089e8000c101d3c */
.L_x_552:
[----:B------:R-:W-:Y:S05]  /*a010*/  BSYNC B1 ;  /* 0x0000000000017941 */ /* 0x000fea0003800000 */
.L_x_551:
[----:B------:R-:W-:-:S03]  /*a020*/  UMOV UR4, 0xffffffff ;  /* 0xffffffff00047882 */ /* 0x000fc60000000000 */
[----:B------:R-:W-:Y:S05]  /*a030*/  BRA.DIV UR4, `(.L_x_553) ;  /* 0x0000015604487947 */ /* 0x000fea000b800000 */
[----:B--2---:R2:W0:Y:S04]  /*a040*/  SHFL.IDX PT, R37, R39, 0x1, 0x1c1f ;  /* 0x003c1f0027257f89 */ /* 0x00442800000e0000 */
[----:B---3--:R2:W3:Y:S02]  /*a050*/  SHFL.IDX PT, R36, R38, 0x1, 0x1c1f ;  /* 0x003c1f0026247f89 */ /* 0x0084e400000e0000 */
.L_x_812:
[----:B------:R-:W-:-:S13]  /*a060*/  ISETP.GE.AND P4, PT, R40, 0x41, PT ;  /* 0x000000412800780c */ /* 0x000fda0003f86270 */
[----:B------:R-:W-:Y:S05]  /*a070*/  @!P4 BRA `(.L_x_493) ;  /* 0x00000000008cc947 */ /* 0x000fea0003800000 */
[----:B------:R-:W-:Y:S02]  /*a080*/  ULDC UR4, c[0x0][0x2f4] ;  /* 0x0000bd0000047ab9 */ /* 0x000fe40000000800 */
[----:B------:R-:W-:-:S13]  /*a090*/  ISETP.GE.AND P4, PT, R16, UR4, PT ;  /* 0x0000000410007c0c */ /* 0x000fda000bf86270 */
[----:B----4-:R-:W4:Y:S01]  /*a0a0*/  @!P4 LDS.128 R12, [R33+0x2000] ;  /* 0x00200000210cc984 */ /* 0x010f220000000c00 */
[----:B---3--:R-:W-:-:S04]  /*a0b0*/  @!P4 LEA R34, P5, R16, R36, 0x1 ;  /* 0x000000241022c211 */ /* 0x008fc800078a08ff */
[----:B0-----:R-:W-:Y:S02]  /*a0c0*/  @!P4 LEA.HI.X R35, R16, R37, R17, 0x1, P5 ;  /* 0x000000251023c211 */ /* 0x001fe400028f0c11 */
[----:B------:R-:W-:-:S13]  /*a0d0*/  ISETP.GE.AND P5, PT, R0, UR4, PT ;  /* 0x0000000400007c0c */ /* 0x000fda000bfa6270 */
[----:B------:R-:W-:Y:S01]  /*a0e0*/  @!P5 SHF.L.U32 R11, R162, 0x3, RZ ;  /* 0x00000003a20bd819 */ /* 0x000fe200000006ff */
[----:B----4-:R0:W-:Y:S01]  /*a0f0*/  @!P4 ST.E.128 desc[UR60][R34.64], R12 ;  /* 0x0000000c2200c985 */ /* 0x0101e2000c101d3c */
[----:B------:R-:W-:-:S03]  /*a100*/  ISETP.GE.AND P4, PT, R3, UR4, PT ;  /* 0x0000000403007c0c */ /* 0x000fc6000bf86270 */
[----:B------:R-:W3:Y:S01]  /*a110*/  @!P5 LDS.128 R12, [R32+0x2000] ;  /* 0x00200000200cd984 */ /* 0x000ee20000000c00 */
[----:B0-----:R-:W-:Y:S02]  /*a120*/  @!P5 IMAD.MOV.U32 R34, RZ, RZ, R36 ;  /* 0x000000ffff22d224 */ /* 0x001fe400078e0024 */
[----:B------:R-:W-:Y:S02]  /*a130*/  @!P5 IMAD.MOV.U32 R35, RZ, RZ, R37 ;  /* 0x000000ffff23d224 */ /* 0x000fe400078e0025 */
[----:B------:R-:W-:-:S05]  /*a140*/  @!P5 IMAD.WIDE R34, R11, 0x2, R34 ;  /* 0x000000020b22d825 */ /* 0x000fca00078e0222 */
[----:B------:R-:W-:Y:S01]  /*a150*/  @!P4 SHF.L.U32 R11, R163, 0x3, RZ ;  /* 0x00000003a30bc819 */ /* 0x000fe200000006ff */
[----:B---3--:R0:W-:Y:S01]  /*a160*/  @!P5 ST.E.128 desc[UR60][R34.64], R12 ;  /* 0x0000000c2200d985 */ /* 0x0081e2000c101d3c */
[----:B------:R-:W-:-:S03]  /*a170*/  ISETP.GE.AND P5, PT, R19, UR4, PT ;  /* 0x0000000413007c0c */ /* 0x000fc6000bfa6270 */
[----:B------:R-:W3:Y:S01]  /*a180*/  @!P4 LDS.128 R12, [R33+0x5000] ;  /* 0x00500000210cc984 */ /* 0x000ee20000000c00 */
[----:B0-----:R-:W-:Y:S02]  /*a190*/  @!P4 IMAD.MOV.U32 R34, RZ, RZ, R36 ;  /* 0x000000ffff22c224 */ /* 0x001fe400078e0024 */
[----:B------:R-:W-:Y:S02]  /*a1a0*/  @!P4 IMAD.MOV.U32 R35, RZ, RZ, R37 ;  /* 0x000000ffff23c224 */ /* 0x000fe400078e0025 */
[----:B------:R-:W-:-:S05]  /*a1b0*/  @!P4 IMAD.WIDE R34, R11, 0x2, R34 ;  /* 0x000000020b22c825 */ /* 0x000fca00078e0222 */
[----:B---3--:R0:W-:Y:S04]  /*a1c0*/  @!P4 ST.E.128 desc[UR60][R34.64], R12 ;  /* 0x0000000c2200c985 */ /* 0x0081e8000c101d3c */
[----:B------:R-:W3:Y:S01]  /*a1d0*/  @!P5 LDS.128 R12, [R32+0x5000] ;  /* 0x00500000200cd984 */ /* 0x000ee20000000c00 */
[----:B0-----:R-:W-:-:S04]  /*a1e0*/  @!P5 LEA R34, P4, R19, R36, 0x1 ;  /* 0x000000241322d211 */ /* 0x001fc800078808ff */
[----:B------:R-:W-:Y:S02]  /*a1f0*/  @!P5 LEA.HI.X R35, R19, R37, R164, 0x1, P4 ;  /* 0x000000251323d211 */ /* 0x000fe400020f0ca4 */
[----:B------:R-:W-:-:S03]  /*a200*/  ISETP.GE.AND P4, PT, R22, UR4, PT ;  /* 0x0000000416007c0c */ /* 0x000fc6000bf86270 */
[----:B---3--:R0:W-:Y:S10]  /*a210*/  @!P5 ST.E.128 desc[UR60][R34.64], R12 ;  /* 0x0000000c2200d985 */ /* 0x0081f4000c101d3c */
[----:B------:R-:W3:Y:S01]  /*a220*/  @!P4 LDS.128 R12, [R33+0x8000] ;  /* 0x00800000210cc984 */ /* 0x000ee20000000c00 */
[----:B0-----:R-:W-:-:S04]  /*a230*/  @!P4 LEA R34, P5, R22, R36, 0x1 ;  /* 0x000000241622c211 */ /* 0x001fc800078a08ff */
[----:B------:R-:W-:Y:S02]  /*a240*/  @!P4 LEA.HI.X R35, R22, R37, R175, 0x1, P5 ;  /* 0x000000251623c211 */ /* 0x000fe400028f0caf */
[----:B------:R-:W-:-:S03]  /*a250*/  ISETP.GE.AND P5, PT, R23, UR4, PT ;  /* 0x0000000417007c0c */ /* 0x000fc6000bfa6270 */
[----:B---3--:R-:W-:Y:S10]  /*a260*/  @!P4 ST.E.128 desc[UR60][R34.64], R12 ;  /* 0x0000000c2200c985 */ /* 0x008ff4000c101d3c */
[----:B------:R0:W3:Y:S02]  /*a270*/  @!P5 LDS.128 R12, [R32+0x8000] ;  /* 0x00800000200cd984 */ /* 0x0000e40000000c00 */
[----:B0-----:R-:W-:-:S04]  /*a280*/  @!P5 LEA R32, P4, R23, R36, 0x1 ;  /* 0x000000241720d211 */ /* 0x001fc800078808ff */
[----:B------:R-:W-:-:S05]  /*a290*/  @!P5 LEA.HI.X R33, R23, R37, R174, 0x1, P4 ;  /* 0x000000251721d211 */ /* 0x000fca00020f0cae */
[----:B---3--:R0:W-:Y:S04]  /*a2a0*/  @!P5 ST.E.128 desc[UR60][R32.64], R12 ;  /* 0x0000000c2000d985 */ /* 0x0081e8000c101d3c */
.L_x_493:
[----:B------:R-:W-:Y:S05]  /*a2b0*/  BSYNC B0 ;  /* 0x0000000000007941 */ /* 0x000fea0003800000 */
.L_x_457:
[----:B0--3--:R-:W0:Y:S01]  /*a2c0*/  S2R R11, SR_TID.X ;  /* 0x00000000000b7919 */ /* 0x009e220000002100 */
[----:B------:R-:W-:Y:S01]  /*a2d0*/  @!PT LDS RZ, [RZ] ;  /* 0x00000000fffff984 */ /* 0x000fe20000000800 */
[----:B------:R-:W-:Y:S01]  /*a2e0*/  @!PT LDS RZ, [RZ] ;  /* 0x00000000fffff984 */ /* 0x000fe20000000800 */
[----:B------:R-:W-:Y:S01]  /*a2f0*/  @!PT LDS RZ, [RZ] ;  /* 0x00000000fffff984 */ /* 0x000fe20000000800 */
[----:B------:R-:W-:Y:S01]  /*a300*/  @!PT LDS RZ, [RZ] ;  /* 0x00000000fffff984 */ /* 0x000fe20000000800 */
[----:B------:R3:W-:Y:S06]  /*a310*/  MEMBAR.ALL.CTA ;  /* 0x0000000000007992 */ /* 0x0007ec0000008000 */
[----:B---3--:R-:W3:Y:S01]  /*a320*/  FENCE.VIEW.ASYNC.S ;  /* 0x00000000000073c6 */ /* 0x008ee20000000000 */
[----:B------:R-:W-:Y:S05]  /*a330*/  WARPSYNC.ALL ;  /* 0x0000000000007948 */ /* 0x000fea0003800000 */
[----:B------:R-:W-:Y:S01]  /*a340*/  BSSY B0, `(.L_x_554) ;  /* 0x0000009000007945 */ /* 0x000fe20003800000 */
[----:B0-----:R-:W-:Y:S01]  /*a350*/  LOP3.LUT R11, R11, 0x7f, RZ, 0xc0, !PT ;  /* 0x0000007f0b0b7812 */ /* 0x001fe200078ec0ff */
[----:B---3--:R0:W-:Y:S03]  /*a360*/  BAR.SYNC.DEFER_BLOCKING R148, 0x80 ;  /* 0x000200940000751d */ /* 0x0081e60000010000 */
[----:B------:R-:W-:-:S13]  /*a370*/  ISETP.NE.AND P4, PT, R11, RZ, PT ;  /* 0x000000ff0b00720c */ /* 0x000fda0003f85270 */
[----:B------:R-:W-:-:S04]  /*a380*/  @!P4 IADD3 R11, R88, 0x2a8a0, RZ ;  /* 0x0002a8a0580bc810 */ /* 0x000fc80007ffe0ff */
[----:B------:R-:W-:-:S04]  /*a390*/  @!P4 PRMT R11, RZ, 0x654, R11 ;  /* 0x00000654ff0bc816 */ /* 0x000fc8000000000b */
[----:B------:R0:W-:Y:S01]  /*a3a0*/  @!P4 SYNCS.ARRIVE.TRANS64.RED.A1T0 RZ, [R11+URZ], RZ ;  /* 0x000000ff0bffc9a7 */ /* 0x0001e2000810043f */
[----:B------:R-:W-:Y:S05]  /*a3b0*/  @!P0 BRA `(.L_x_555) ;  /* 0x0000000000048947 */ /* 0x000fea0003800000 */
[----:B------:R-:W-:Y:S01]  /*a3c0*/  BPT.TRAP 0x1 ;  /* 0x000000040000795c */ /* 0x000fe20000300000 */
.L_x_555:
[----:B------:R-:W-:Y:S05]  /*a3d0*/  BSYNC B0 ;  /* 0x0000000000007941 */ /* 0x000fea0003800000 */
.L_x_554:
[----:B------:R-:W3:Y:S01]  /*a3e0*/  SYNCS.PHASECHK.TRANS64.TRYWAIT P0, [R88+URZ+0x2a8b0], R89 ;  /* 0x02a8b059580075a7 */ /* 0x000ee2000800017f */
[----:B------:R-:W-:Y:S04]  /*a3f0*/  BSSY B0, `(.L_x_556) ;  /* 0x0000002000007945 */ /* 0x000fe80003800000 */
[----:B---3--:R-:W-:Y:S05]  /*a400*/  @!P0 BRA `(.L_x_557) ;  /* 0x0000015000a08947 */ /* 0x008fea0003800000 */
.L_x_813:
[----:B------:R-:W-:Y:S05]  /*a410*/  BSYNC B0 ;  /* 0x0000000000007941 */ /* 0x000fea0003800000 */
.L_x_556:
[----:B------:R-:W-:Y:S01]  /*a420*/  ULDC.64 UR4, c[0x0][0x328] ;  /* 0x0000ca0000047ab9 */ /* 0x000fe20000000a00 */
[----:B------:R-:W-:Y:S01]  /*a430*/  IADD3 R87, -R165, R87, RZ ;  /* 0x00000057a5577210 */ /* 0x000fe20007ffe1ff */
[----:B------:R-:W-:Y:S01]  /*a440*/  IMAD R85, R85, UR4, RZ ;  /* 0x0000000455557c24 */ /* 0x000fe2000f8e02ff */
[----:B------:R-:W-:Y:S01]  /*a450*/  BSSY B0, `(.L_x_558) ;  /* 0x000002d000007945 */ /* 0x000fe20003800000 */
[----:B--2-4-:R-:W-:Y:S01]  /*a460*/  IMAD.WIDE.U32 R12, R84, UR4, RZ ;  /* 0x00000004540c7c25 */ /* 0x014fe2000f8e00ff */
[----:B------:R-:W-:-:S03]  /*a470*/  ISETP.GE.AND P0, PT, R87, 0x1, PT ;  /* 0x000000015700780c */ /* 0x000fc60003f06270 */
[----:B------:R-:W-:Y:S01]  /*a480*/  IMAD R85, R84, UR5, R85 ;  /* 0x0000000554557c24 */ /* 0x000fe2000f8e0255 */
[----:B------:R-:W-:Y:S01]  /*a490*/  ULDC.64 UR4, c[0x0][0x338] ;  /* 0x0000ce0000047ab9 */ /* 0x000fe20000000a00 */
[----:B------:R-:W-:Y:S02]  /*a4a0*/  IMAD R14, R18, 0x3000, R5 ;  /* 0x00003000120e7824 */ /* 0x000fe400078e0205 */
[----:B------:R-:W-:Y:S02]  /*a4b0*/  IMAD R86, R86, UR4, RZ ;  /* 0x0000000456567c24 */ /* 0x000fe4000f8e02ff */
[----:B------:R-:W-:Y:S01]  /*a4c0*/  IMAD.IADD R13, R13, 0x1, R85 ;  /* 0x000000010d0d7824 */ /* 0x000fe200078e0255 */
[----:B------:R-:W-:Y:S01]  /*a4d0*/  LEA R36, R14, R125, 0x1 ;  /* 0x0000007d0e247211 */ /* 0x000fe200078e08ff */
[C---:B0-----:R-:W-:Y:S02]  /*a4e0*/  IMAD R11, R31.reuse, UR5, R86 ;  /* 0x000000051f0b7c24 */ /* 0x041fe4000f8e0256 */
[----:B------:R-:W-:Y:S01]  /*a4f0*/  IMAD.WIDE.U32 R12, R31, UR4, R12 ;  /* 0x000000041f0c7c25 */ /* 0x000fe2000f8e000c */
[----:B------:R-:W-:-:S03]  /*a500*/  ULDC.64 UR4, c[0x0][0x330] ;  /* 0x0000cc0000047ab9 */ /* 0x000fc60000000a00 */
[----:B------:R-:W-:Y:S02]  /*a510*/  IMAD R15, R4, UR4, RZ ;  /* 0x00000004040f7c24 */ /* 0x000fe4000f8e02ff */
[----:B------:R-:W-:Y:S02]  /*a520*/  IMAD.IADD R13, R13, 0x1, R11 ;  /* 0x000000010d0d7824 */ /* 0x000fe400078e020b */
[C---:B------:R-:W-:Y:S02]  /*a530*/  IMAD R11, R30.reuse, UR5, R15 ;  /* 0x000000051e0b7c24 */ /* 0x040fe4000f8e020f */
[----:B------:R-:W-:Y:S01]  /*a540*/  IMAD.WIDE.U32 R12, R30, UR4, R12 ;  /* 0x000000041e0c7c25 */ /* 0x000fe2000f8e000c */
[----:B------:R-:W-:-:S03]  /*a550*/  ULDC.64 UR4, c[0x0][0x318] ;  /* 0x0000c60000047ab9 */ /* 0x000fc60000000a00 */
[----:B------:R-:W-:Y:S01]  /*a560*/  IMAD.IADD R11, R13, 0x1, R11 ;  /* 0x000000010d0b7824 */ /* 0x000fe200078e020b */
[----:B------:R-:W-:Y:S01]  /*a570*/  LEA R31, P5, R12, UR4, 0x1 ;  /* 0x000000040c1f7c11 */ /* 0x000fe2000f8a08ff */
[----:B------:R-:W-:-:S03]  /*a580*/  IMAD.IADD R32, R131, 0x1, R14 ;  /* 0x0000000183207824 */ /* 0x000fc600078e020e */
[----:B------:R-:W-:Y:S01]  /*a590*/  LEA.HI.X R11, R12, UR5, R11, 0x1, P5 ;  /* 0x000000050c0b7c11 */ /* 0x000fe2000a8f0c0b */
[----:B------:R-:W-:Y:S02]  /*a5a0*/  IMAD R37, R32, 0x2, R125 ;  /* 0x0000000220257824 */ /* 0x000fe400078e027d */
[----:B------:R0:W2:Y:S04]  /*a5b0*/  SHFL.IDX PT, R32, R31, RZ, 0x1c1f ;  /* 0x001c1fff1f207589 */ /* 0x0000a800000e0000 */
[----:B------:R0:W4:Y:S01]  /*a5c0*/  SHFL.IDX PT, R33, R11, RZ, 0x1c1f ;  /* 0x001c1fff0b217589 */ /* 0x00012200000e0000 */
[----:B------:R-:W-:Y:S05]  /*a5d0*/  @!P0 BRA `(.L_x_559) ;  /* 0x0000000000508947 */ /* 0x000fea0003800000 */
[----:B------:R-:W-:-:S13]  /*a5e0*/  ISETP.NE.AND P5, PT, R6, RZ, PT ;  /* 0x000000ff0600720c */ /* 0x000fda0003fa5270 */
[----:B------:R-:W5:Y:S01]  /*a5f0*/  @P5 LDS.128 R12, [R36] ;  /* 0x00000000240c5984 */ /* 0x000f620000000c00 */
[----:B--2---:R-:W-:-:S04]  /*a600*/  @P5 LEA R34, P0, R16, R32, 0x1 ;  /* 0x0000002010225211 */ /* 0x004fc800078008ff */
[----:B----4-:R-:W-:Y:S02]  /*a610*/  @P5 LEA.HI.X R35, R16, R33, R17, 0x1, P0 ;  /* 0x0000002110235211 */ /* 0x010fe400000f0c11 */
[----:B------:R-:W-:-:S13]  /*a620*/  ISETP.NE.AND P0, PT, R20, RZ, PT ;  /* 0x000000ff1400720c */ /* 0x000fda0003f05270 */
[----:B-1----:R-:W-:Y:S01]  /*a630*/  @P0 IMAD.SHL.U32 R39, R162, 0x8, RZ ;  /* 0x00000008a2270824 */ /* 0x002fe200078e00ff */
[----:B-----5:R1:W-:Y:S01]  /*a640*/  @P5 ST.E.128 desc[UR60][R34.64], R12 ;  /* 0x0000000c22005985 */ /* 0x0203e2000c101d3c */
[----:B------:R-:W-:-:S03]  /*a650*/  ISETP.NE.AND P5, PT, R21, RZ, PT ;  /* 0x000000ff1500720c */ /* 0x000fc60003fa5270 */
[----:B------:R-:W2:Y:S01]  /*a660*/  @P0 LDS.128 R12, [R37] ;  /* 0x00000000250c0984 */ /* 0x000ea20000000c00 */
[----:B-1----:R-:W-:-:S09]  /*a670*/  @P0 IMAD.WIDE R34, R39, 0x2, R32 ;  /* 0x0000000227220825 */ /* 0x002fd200078e0220 */
[----:B------:R-:W-:Y:S01]  /*a680*/  @P5 SHF.L.U32 R39, R163, 0x3, RZ ;  /* 0x00000003a3275819 */ /* 0x000fe200000006ff */
[----:B--2---:R1:W-:Y:S01]  /*a690*/  @P0 ST.E.128 desc[UR60][R34.64], R12 ;  /* 0x0000000c22000985 */ /* 0x0043e2000c101d3c */
[----:B------:R-:W-:-:S03]  /*a6a0*/  ISETP.NE.AND P0, PT, R26, RZ, PT ;  /* 0x000000ff1a00720c */ /* 0x000fc60003f05270 */
[----:B------:R-:W2:Y:S01]  /*a6b0*/  @P5 LDS.128 R12, [R36+0x3000] ;  /* 0x00300000240c5984 */ /* 0x000ea20000000c00 */
[----:B-1----:R-:W-:-:S05]  /*a6c0*/  @P5 IMAD.WIDE R34, R39, 0x2, R32 ;  /* 0x0000000227225825 */ /* 0x002fca00078e0220 */
[----:B--2---:R-:W-:Y:S04]  /*a6d0*/  @P5 ST.E.128 desc[UR60][R34.64], R12 ;  /* 0x0000000c22005985 */ /* 0x004fe8000c101d3c */
[C---:B------:R-:W-:Y:S01]  /*a6e0*/  @P0 LEA R32, P5, R19.reuse, R32, 0x1 ;  /* 0x0000002013200211 */ /* 0x040fe200078a08ff */
[----:B------:R-:W1:Y:S03]  /*a6f0*/  @P0 LDS.128 R12, [R37+0x3000] ;  /* 0x00300000250c0984 */ /* 0x000e660000000c00 */
[----:B------:R-:W-:-:S05]  /*a700*/  @P0 LEA.HI.X R33, R19, R33, R164, 0x1, P5 ;  /* 0x0000002113210211 */ /* 0x000fca00028f0ca4 */
[----:B-1----:R1:W-:Y:S04]  /*a710*/  @P0 ST.E.128 desc[UR60][R32.64], R12 ;  /* 0x0000000c20000985 */ /* 0x0023e8000c101d3c */
.L_x_559:
[----:B------:R-:W-:Y:S05]  /*a720*/  BSYNC B0 ;  /* 0x0000000000007941 */ /* 0x000fea0003800000 */
.L_x_558:
[----:B------:R-:W-:Y:S01]  /*a730*/  ISETP.GE.AND P0, PT, R87, 0x41, PT ;  /* 0x000000415700780c */ /* 0x000fe20003f06270 */
[----:B-1--4-:R1:W4:Y:S01]  /*a740*/  SHFL.IDX PT, R33, R11, 0x1, 0x1c1f ;  /* 0x003c1f000b217f89 */ /* 0x01232200000e0000 */
[----:B------:R-:W-:Y:S03]  /*a750*/  BSSY B0, `(.L_x_560) ;  /* 0x0000017000007945 */ /* 0x000fe60003800000 */
[----:B--2---:R1:W2:Y:S08]  /*a760*/  SHFL.IDX PT, R32, R31, 0x1, 0x1c1f ;  /* 0x003c1f001f207f89 */ /* 0x0042b000000e0000 */
[----:B-1----:R-:W-:Y:S05]  /*a770*/  @!P0 BRA `(.L_x_561) ;  /* 0x0000000000508947 */ /* 0x002fea0003800000 */
[----:B------:R-:W-:-:S13]  /*a780*/  ISETP.NE.AND P5, PT, R6, RZ, PT ;  /* 0x000000ff0600720c */ /* 0x000fda0003fa5270 */
[----:B------:R-:W1:Y:S01]  /*a790*/  @P5 LDS.128 R12, [R36+0x2000] ;  /* 0x00200000240c5984 */ /* 0x000e620000000c00 */
[----:B--2---:R-:W-:-:S04]  /*a7a0*/  @P5 LEA R34, P0, R16, R32, 0x1 ;  /* 0x0000002010225211 */ /* 0x004fc800078008ff */
[----:B----4-:R-:W-:Y:S02]  /*a7b0*/  @P5 LEA.HI.X R35, R16, R33, R17, 0x1, P0 ;  /* 0x0000002110235211 */ /* 0x010fe400000f0c11 */
[----:B------:R-:W-:-:S13]  /*a7c0*/  ISETP.NE.AND P0, PT, R20, RZ, PT ;  /* 0x000000ff1400720c */ /* 0x000fda0003f05270 */
[----:B0-----:R-:W-:Y:S01]  /*a7d0*/  @P0 IMAD.SHL.U32 R11, R162, 0x8, RZ ;  /* 0x00000008a20b0824 */ /* 0x001fe200078e00ff */
[----:B-1----:R0:W-:Y:S01]  /*a7e0*/  @P5 ST.E.128 desc[UR60][R34.64], R12 ;  /* 0x0000000c22005985 */ /* 0x0021e2000c101d3c */
[----:B------:R-:W-:-:S03]  /*a7f0*/  ISETP.NE.AND P5, PT, R21, RZ, PT ;  /* 0x000000ff1500720c */ /* 0x000fc60003fa5270 */
[----:B------:R-:W1:Y:S01]  /*a800*/  @P0 LDS.128 R12, [R37+0x2000] ;  /* 0x00200000250c0984 */ /* 0x000e620000000c00 */
[----:B0-----:R-:W-:-:S09]  /*a810*/  @P0 IMAD.WIDE R34, R11, 0x2, R32 ;  /* 0x000000020b220825 */ /* 0x001fd200078e0220 */
[----:B------:R-:W-:Y:S01]  /*a820*/  @P5 IMAD.SHL.U32 R11, R163, 0x8, RZ ;  /* 0x00000008a30b5824 */ /* 0x000fe200078e00ff */
[----:B-1----:R0:W-:Y:S01]  /*a830*/  @P0 ST.E.128 desc[UR60][R34.64], R12 ;  /* 0x0000000c22000985 */ /* 0x0021e2000c101d3c */
[----:B------:R-:W-:-:S03]  /*a840*/  ISETP.NE.AND P0, PT, R26, RZ, PT ;  /* 0x000000ff1a00720c */ /* 0x000fc60003f05270 */
[----:B------:R-:W1:Y:S01]  /*a850*/  @P5 LDS.128 R12, [R36+0x5000] ;  /* 0x00500000240c5984 */ /* 0x000e620000000c00 */
[----:B0-----:R-:W-:-:S05]  /*a860*/  @P5 IMAD.WIDE R34, R11, 0x2, R32 ;  /* 0x000000020b225825 */ /* 0x001fca00078e0220 */
[----:B-1----:R-:W-:Y:S04]  /*a870*/  @P5 ST.E.128 desc[UR60][R34.64], R12 ;  /* 0x0000000c22005985 */ /* 0x002fe8000c101d3c */
[C---:B------:R-:W-:Y:S01]  /*a880*/  @P0 LEA R32, P5, R19.reuse, R32, 0x1 ;  /* 0x0000002013200211 */ /* 0x040fe200078a08ff */
[----:B------:R-:W0:Y:S03]  /*a890*/  @P0 LDS.128 R12, [R37+0x5000] ;  /* 0x00500000250c0984 */ /* 0x000e260000000c00 */
[----:B------:R-:W-:-:S05]  /*a8a0*/  @P0 LEA.HI.X R33, R19, R33, R164, 0x1, P5 ;  /* 0x0000002113210211 */ /* 0x000fca00028f0ca4 */
[----:B0-----:R1:W-:Y:S04]  /*a8b0*/  @P0 ST.E.128 desc[UR60][R32.64], R12 ;  /* 0x0000000c20000985 */ /* 0x0013e8000c101d3c */
.L_x_561:
[----:B------:R-:W-:Y:S05]  /*a8c0*/  BSYNC B0 ;  /* 0x0000000000007941 */ /* 0x000fea0003800000 */
.L_x_560:
[----:B------:R-:W-:Y:S01]  /*a8d0*/  @!PT LDS RZ, [RZ] ;  /* 0x00000000fffff984 */ /* 0x000fe20000000800 */
[----:B------:R-:W-:Y:S01]  /*a8e0*/  @!PT LDS RZ, [RZ] ;  /* 0x00000000fffff984 */ /* 0x000fe20000000800 */
[----:B------:R-:W-:Y:S01]  /*a8f0*/  @!PT LDS RZ, [RZ] ;  /* 0x00000000fffff984 */ /* 0x000fe20000000800 */
[----:B------:R-:W-:Y:S01]  /*a900*/  @!PT LDS RZ, [RZ] ;  /* 0x00000000fffff984 */ /* 0x000fe20000000800 */
[----:B------:R5:W-:Y:S06]  /*a910*/  MEMBAR.ALL.CTA ;  /* 0x0000000000007992 */ /* 0x000bec0000008000 */
[----:B-----5:R-:W5:Y:S01]  /*a920*/  FENCE.VIEW.ASYNC.S ;  /* 0x00000000000073c6 */ /* 0x020f620000000000 */
[----:B---3--:R-:W-:Y:S01]  /*a930*/  @!P4 IADD3 R88, R88, 0x2a8c0, RZ ;  /* 0x0002a8c05858c810 */ /* 0x008fe20007ffe0ff */
[----:B------:R-:W-:Y:S01]  /*a940*/  VIADD R18, R18, 0x1 ;  /* 0x0000000112127836 */ /* 0x000fe20000000000 */
[----:B-----5:R3:W-:Y:S01]  /*a950*/  BAR.SYNC.DEFER_BLOCKING R148, 0x80 ;  /* 0x000200940000751d */ /* 0x0207e20000010000 */
[----:B------:R-:W-:-:S02]  /*a960*/  ISETP.NE.AND P5, PT, R127, RZ, PT ;  /* 0x000000ff7f00720c */ /* 0x000fc40003fa5270 */
[----:B------:R-:W-:Y:S02]  /*a970*/  @!P4 PRMT R88, RZ, 0x654, R88 ;  /* 0x00000654ff58c816 */ /* 0x000fe40000000058 */
[----:B------:R-:W-:Y:S02]  /*a980*/  PLOP3.LUT P0, PT, PT, PT, PT, 0x8, 0x0 ;  /* 0x000000000000781c */ /* 0x000fe40003f0e170 */
[----:B------:R3:W-:Y:S01]  /*a990*/  @!P4 SYNCS.ARRIVE.TRANS64.RED.A1T0 RZ, [R88+URZ], RZ ;  /* 0x000000ff58ffc9a7 */ /* 0x0007e2000810043f */
[----:B------:R-:W-:-:S04]  /*a9a0*/  ISETP.NE.AND P4, PT, R18, 0x2, PT ;  /* 0x000000021200780c */ /* 0x000fc80003f85270 */
[----:B0-----:R-:W-:Y:S02]  /*a9b0*/  SEL R11, RZ, 0x1, P4 ;  /* 0x00000001ff0b7807 */ /* 0x001fe40002000000 */
[----:B------:R-:W-:Y:S02]  /*a9c0*/  SEL R18, R18, RZ, P4 ;  /* 0x000000ff12127207 */ /* 0x000fe40002000000 */
[----:B------:R-:W-:Y:S01]  /*a9d0*/  LOP3.LUT R166, R166, R11, RZ, 0x3c, !PT ;  /* 0x0000000ba6a67212 */ /* 0x000fe200078e3cff */
[----:B---3--:R-:W-:Y:S06]  /*a9e0*/  @P5 BRA `(.L_x_562) ;  /* 0xffffff7c00145947 */ /* 0x008fec000383ffff */
.L_x_452:
[----:B------:R-:W-:Y:S01]  /*a9f0*/  BSSY B0, `(.L_x_563) ;  /* 0x000002a000007945 */ /* 0x000fe20003800000 */
[----:B------:R-:W-:Y:S01]  /*aa00*/  ISETP.GE.AND P2, PT, R147, 0x1, PT ;  /* 0x000000019300780c */ /* 0x000fe20003f46270 */
[----:B------:R-:W-:Y:S01]  /*aa10*/  IMAD.MOV.U32 R3, RZ, RZ, RZ ;  /* 0x000000ffff037224 */ /* 0x000fe200078e00ff */
[----:B------:R-:W-:Y:S02]  /*aa20*/  PLOP3.LUT P1, PT, PT, PT, PT, 0x80, 0x0 ;  /* 0x000000000000781c */ /* 0x000fe40003f2f070 */
[----:B------:R-:W-:Y:S02]  /*aa30*/  CS2R R86, SRZ ;  /* 0x0000000000567805 */ /* 0x000fe4000001ff00 */
[----:B------:R-:W-:Y:S02]  /*aa40*/  MOV R0, RZ ;  /* 0x000000ff00007202 */ /* 0x000fe40000000f00 */
        /* <DEDUP_REMOVED lines=26> */
[----:B------:R-:W-:Y:S01]  /*abf0*/  CS2R R92, SRZ ;  /* 0x00000000005c7805 */ /* 0x000fe2000001ff00 */
[----:B------:R-:W-:Y:S01]  /*ac00*/  IMAD.MOV.U32 R90, RZ, RZ, RZ ;  /* 0x000000ffff5a7224 */ /* 0x000fe200078e00ff */
[----:B------:R-:W-:Y:S01]  /*ac10*/  MOV R97, RZ ;  /* 0x000000ff00617202 */ /* 0x000fe20000000f00 */
[----:B------:R-:W-:Y:S01]  /*ac20*/  IMAD.MOV.U32 R26, RZ, RZ, RZ ;  /* 0x000000ffff1a7224 */ /* 0x000fe200078e00ff */
[----:B------:R-:W-:Y:S01]  /*ac30*/  CS2R R10, SRZ ;  /* 0x00000000000a7805 */ /* 0x000fe2000001ff00 */
[----:B------:R-:W-:Y:S01]  /*ac40*/  IMAD.MOV.U32 R99, RZ, RZ, RZ ;  /* 0x000000ffff637224 */ /* 0x000fe200078e00ff */
[----:B-12---:R-:W-:Y:S01]  /*ac50*/  MOV R32, RZ ;  /* 0x000000ff00207202 */ /* 0x006fe20000000f00 */
[----:B------:R-:W-:Y:S06]  /*ac60*/  @P0 BRA `(.L_x_564) ;  /* 0x0000000000080947 */ /* 0x000fec0003800000 */
[----:B------:R-:W0:Y:S02]  /*ac70*/  FENCE.VIEW.ASYNC.G ;  /* 0x00000000000073c6 */ /* 0x000e240000000100 */
[----:B0-----:R-:W-:Y:S06]  /*ac80*/  BAR.ARV 0xc, 0x180 ;  /* 0x0306000000007b1d */ /* 0x001fec0000002000 */
.L_x_564:
[----:B------:R-:W-:Y:S05]  /*ac90*/  BSYNC B0 ;  /* 0x0000000000007941 */ /* 0x000fea0003800000 */
.L_x_563:
[----:B------:R-:W-:Y:S02]  /*aca0*/  IMAD.MOV.U32 R91, RZ, RZ, RZ ;  /* 0x000000ffff5b7224 */ /* 0x000fe400078e00ff */
[----:B------:R-:W-:Y:S01]  /*acb0*/  IMAD.MOV.U32 R24, RZ, RZ, RZ ;  /* 0x000000ffff187224 */ /* 0x000fe200078e00ff */
[----:B------:R-:W-:Y:S06]  /*acc0*/  @!P2 BRA `(.L_x_565) ;  /* 0x000000b80058a947 */ /* 0x000fec0003800000 */
[----:B------:R-:W2:Y:S04]  /*acd0*/  LDL R4, [R1+0x34] ;  /* 0x0000340001047983 */ /* 0x000ea80000100800 */
[----:B------:R-:W0:Y:S02]  /*ace0*/  SHFL.IDX PT, R0, R226, RZ, 0x1f ;  /* 0x00001fffe2007589 */ /* 0x000e2400000e0000 */
[----:B0-----:R-:W-:-:S04]  /*acf0*/  LEA.HI R3, R0, R0, RZ, 0x1 ;  /* 0x0000000000037211 */ /* 0x001fc800078f08ff */
[----:B------:R-:W-:-:S04]  /*ad00*/  LOP3.LUT R3, R3, 0x1e, RZ, 0xc0, !PT ;  /* 0x0000001e03037812 */ /* 0x000fc800078ec0ff */
[----:B------:R-:W-:Y:S02]  /*ad10*/  IADD3 R3, R0, -R3, RZ ;  /* 0x8000000300037210 */ /* 0x000fe40007ffe0ff */
[----:B--2---:R-:W-:-:S13]  /*ad20*/  R2UR UR4, R4 ;  /* 0x00000000040472ca */ /* 0x004fda00000e0000 */
[----:B------:R-:W-:Y:S02]  /*ad30*/  ULOP3.LUT UP0, URZ, UR4, 0x1bf, URZ, 0xc0, !UPT ;  /* 0x000001bf043f7892 */ /* 0x000fe4000f80c03f */
[----:B------:R-:W-:-:S04]  /*ad40*/  LEA R3, R3, UR4, 0xd ;  /* 0x0000000403037c11 */ /* 0x000fc8000f8e68ff */
[----:B------:R-:W-:Y:S02]  /*ad50*/  SHF.R.U32.HI R3, RZ, 0x4, R3 ;  /* 0x00000004ff037819 */ /* 0x000fe40000011603 */
[----:B------:R-:W-:Y:S02]  /*ad60*/  PLOP3.LUT P0, PT, PT, PT, UP0, 0x80, 0x0 ;  /* 0x000000000000781c */ /* 0x000fe40003f0f008 */
[----:B------:R-:W-:-:S11]  /*ad70*/  LOP3.LUT R36, R3, 0x3fff, RZ, 0xc0, !PT ;  /* 0x00003fff03247812 */ /* 0x000fd600078ec0ff */
[----:B------:R-:W-:Y:S05]  /*ad80*/  @!P0 BRA `(.L_x_566) ;  /* 0x0000000000408947 */ /* 0x000fea0003800000 */
[----:B------:R-:W-:Y:S01]  /*ad90*/  MOV R0, 0x0 ;  /* 0x0000000000007802 */ /* 0x000fe20000000f00 */
[----:B------:R-:W-:Y:S01]  /*ada0*/  ULDC.64 UR4, c[0x4][0xf0] ;  /* 0x01003c0000047ab9 */ /* 0x000fe20000000a00 */
[----:B------:R-:W-:Y:S01]  /*adb0*/  ULDC.64 UR6, c[0x4][0xf8] ;  /* 0x01003e0000067ab9 */ /* 0x000fe20000000a00 */
[----:B------:R-:W-:Y:S01]  /*adc0*/  IMAD.U32 R4, RZ, RZ, UR4 ;  /* 0x00000004ff047e24 */ /* 0x000fe2000f8e00ff */
[----:B------:R0:W1:Y:S01]  /*add0*/  LDC.64 R14, c[0x4][R0] ;  /* 0x01000000000e7b82 */ /* 0x0000620000000a00 */
[----:B------:R-:W-:Y:S01]  /*ade0*/  MOV R5, UR5 ;  /* 0x0000000500057c02 */ /* 0x000fe20008000f00 */
[----:B------:R-:W-:Y:S01]  /*adf0*/  ULDC.64 UR4, c[0x4][0x38] ;  /* 0x01000e0000047ab9 */ /* 0x000fe20000000a00 */
[----:B------:R-:W-:Y:S01]  /*ae00*/  IMAD.U32 R6, RZ, RZ, UR6 ;  /* 0x00000006ff067e24 */ /* 0x000fe2000f8e00ff */
[----:B------:R-:W-:Y:S01]  /*ae10*/  MOV R7, UR7 ;  /* 0x0000000700077c02 */ /* 0x000fe20008000f00 */
[----:B------:R-:W-:Y:S01]  /*ae20*/  IMAD.U32 R10, RZ, RZ, UR4 ;  /* 0x00000004ff0a7e24 */ /* 0x000fe2000f8e00ff */
[----:B------:R-:W-:Y:S01]  /*ae30*/  MOV R11, UR5 ;  /* 0x00000005000b7c02 */ /* 0x000fe20008000f00 */
[----:B------:R-:W-:Y:S01]  /*ae40*/  IMAD.MOV.U32 R8, RZ, RZ, 0x70 ;  /* 0x00000070ff087424 */ /* 0x000fe200078e00ff */
[----:B------:R-:W-:Y:S01]  /*ae50*/  MOV R12, 0x1 ;  /* 0x00000001000c7802 */ /* 0x000fe20000000f00 */
[----:B0-----:R-:W-:-:S07]  /*ae60*/  IMAD.MOV.U32 R13, RZ, RZ, RZ ;  /* 0x000000ffff0d7224 */ /* 0x001fce00078e00ff */
[----:B------:R-:W-:-:S07]  /*ae70*/  LEPC R20, `(.L_x_566) ;  /* 0x000000001014794e */ /* 0x000fce0000000000 */
[----:B-1--45:R-:W-:Y:S05]  /*ae80*/  CALL.ABS.NOINC R14 ;  /* 0x000000000e007343 */ /* 0x032fea0003c00000 */
.L_x_566:
[----:B------:R-:W-:Y:S02]  /*ae90*/  ULDC UR4, c[0x0][0x3f4] ;  /* 0x0000fd0000047ab9 */ /* 0x000fe40000000800 */
[----:B------:R-:W-:-:S13]  /*aea0*/  ISETP.LT.AND P0, PT, RZ, UR4, PT ;  /* 0x00000004ff007c0c */ /* 0x000fda000bf01270 */
[----:B------:R-:W-:Y:S05]  /*aeb0*/  @P0 BRA `(.L_x_567) ;  /* 0x00000000003c0947 */ /* 0x000fea0003800000 */
[----:B------:R-:W-:-:S04]  /*aec0*/  LEA.HI R0, R189, R189, RZ, 0x1 ;  /* 0x000000bdbd007211 */ /* 0x000fc800078f08ff */
[----:B------:R-:W-:-:S04]  /*aed0*/  LOP3.LUT R0, R0, 0xfffffffe, RZ, 0xc0, !PT ;  /* 0xfffffffe00007812 */ /* 0x000fc800078ec0ff */
[----:B------:R-:W-:-:S04]  /*aee0*/  IADD3 R0, R189, -R0, RZ ;  /* 0x80000000bd007210 */ /* 0x000fc80007ffe0ff */
[----:B------:R-:W-:-:S04]  /*aef0*/  SHF.L.U32 R3, R0, 0x1f, RZ ;  /* 0x0000001f00037819 */ /* 0x000fc800000006ff */
[----:B------:R0:W1:Y:S03]  /*af00*/  SYNCS.PHASECHK.TRANS64.TRYWAIT P0, [R2+URZ+0x2a800], R3 ;  /* 0x02a80003020075a7 */ /* 0x000066000800017f */
[----:B-1----:R-:W-:Y:S05]  /*af10*/  @!P0 NANOSLEEP.SYNCS 0x989680 ;  /* 0x009896800000895d */ /* 0x002fea0003900000 */
[----:B------:R-:W1:Y:S01]  /*af20*/  @!P0 SYNCS.PHASECHK.TRANS64 P0, [R2+URZ+0x2a800], R3 ;  /* 0x02a80003020085a7 */ /* 0x000e62000800007f */
[----:B------:R-:W-:Y:S04]  /*af30*/  BSSY B0, `(.L_x_568) ;  /* 0x0000006000007945 */ /* 0x000fe80003800000 */
[----:B-1----:R-:W-:Y:S05]  /*af40*/  @P0 BRA `(.L_x_569) ;  /* 0x0000000000100947 */ /* 0x002fea0003800000 */
.L_x_570:
[----:B-1----:R1:W2:Y:S02]  /*af50*/  SYNCS.PHASECHK.TRANS64.TRYWAIT P0, [R2+URZ+0x2a800], R3 ;  /* 0x02a80003020075a7 */ /* 0x0022a4000800017f */
[----:B--2---:R-:W-:Y:S05]  /*af60*/  @!P0 NANOSLEEP.SYNCS 0x989680 ;  /* 0x009896800000895d */ /* 0x004fea0003900000 */
[----:B------:R-:W2:Y:S02]  /*af70*/  @!P0 SYNCS.PHASECHK.TRANS64 P0, [R2+URZ+0x2a800], R3 ;  /* 0x02a80003020085a7 */ /* 0x000ea4000800007f */
[----:B--2---:R-:W-:Y:S05]  /*af80*/  @!P0 BRA `(.L_x_570) ;  /* 0xfffffffc00f08947 */ /* 0x004fea000383ffff */
.L_x_569:
[----:B------:R-:W-:Y:S05]  /*af90*/  BSYNC B0 ;  /* 0x0000000000007941 */ /* 0x000fea0003800000 */
.L_x_568:
[----:B------:R-:W-:Y:S05]  /*afa0*/  BRA `(.L_x_571) ;  /* 0x00000058004c7947 */ /* 0x000fea0003800000 */
.L_x_567:
[----:B------:R-:W2:Y:S01]  /*afb0*/  LDL R0, [R1+0x34] ;  /* 0x0000340001007983 */ /* 0x000ea20000100800 */
[----:B------:R-:W-:Y:S01]  /*afc0*/  ULDC.64 UR4, c[0x0][0x3f8] ;  /* 0x0000fe0000047ab9 */ /* 0x000fe20000000a00 */
[----:B------:R-:W-:Y:S01]  /*afd0*/  ULDC.64 UR6, c[0x0][0x408] ;  /* 0x0001020000067ab9 */ /* 0x000fe20000000a00 */
[----:B-----5:R-:W-:Y:S01]  /*afe0*/  IMAD.WIDE.U32 R4, R145, UR4, RZ ;  /* 0x0000000491047c25 */ /* 0x020fe2000f8e00ff */
[----:B--2---:R-:W-:Y:S02]  /*aff0*/  R2UR UR8, R0 ;  /* 0x00000000000872ca */ /* 0x004fe400000e0000 */
[----:B------:R-:W-:-:S05]  /*b000*/  SHF.R.S32.HI R0, RZ, 0x1f, R145 ;  /* 0x0000001fff007819 */ /* 0x000fca0000011491 */
[C---:B------:R-:W-:Y:S02]  /*b010*/  IMAD R6, R0.reuse, UR4, RZ ;  /* 0x0000000400067c24 */ /* 0x040fe4000f8e02ff */
[----:B------:R-:W-:Y:S02]  /*b020*/  IMAD R0, R0, UR6, RZ ;  /* 0x0000000600007c24 */ /* 0x000fe4000f8e02ff */
[C---:B------:R-:W-:Y:S01]  /*b030*/  IMAD R25, R145.reuse, UR5, R6 ;  /* 0x0000000591197c24 */ /* 0x040fe2000f8e0206 */
[----:B------:R-:W-:Y:S01]  /*b040*/  ULDC.64 UR4, c[0x0][0x3e8] ;  /* 0x0000fa0000047ab9 */ /* 0x000fe20000000a00 */
[----:B------:R-:W-:Y:S01]  /*b050*/  ULOP3.LUT UP0, URZ, UR8, 0x3ff, URZ, 0xc0, !UPT ;  /* 0x000003ff083f7892 */ /* 0x000fe2000f80c03f */
[C---:B------:R-:W-:Y:S01]  /*b060*/  IMAD R27, R145.reuse, UR7, R0 ;  /* 0x00000007911b7c24 */ /* 0x040fe2000f8e0200 */
[----:B------:R-:W-:Y:S01]  /*b070*/  LEA R24, P0, R4, UR4, 0x1 ;  /* 0x0000000404187c11 */ /* 0x000fe2000f8008ff */
[----:B------:R-:W-:Y:S01]  /*b080*/  IMAD.WIDE.U32 R6, R145, UR6, RZ ;  /* 0x0000000691067c25 */ /* 0x000fe2000f8e00ff */
[----:B------:R-:W-:-:S02]  /*b090*/  ULDC.64 UR6, c[0x0][0x400] ;  /* 0x0001000000067ab9 */ /* 0x000fc40000000a00 */
[----:B------:R-:W-:Y:S01]  /*b0a0*/  PLOP3.LUT P2, PT, PT, PT, UP0, 0x80, 0x0 ;  /* 0x000000000000781c */ /* 0x000fe20003f4f008 */
[----:B------:R-:W-:Y:S01]  /*b0b0*/  IMAD.IADD R25, R25, 0x1, R5 ;  /* 0x0000000119197824 */ /* 0x000fe200078e0205 */
[----:B------:R-:W-:Y:S02]  /*b0c0*/  LEA R26, P1, R6, UR6, 0x1 ;  /* 0x00000006061a7c11 */ /* 0x000fe4000f8208ff */
[----:B------:R-:W-:Y:S02]  /*b0d0*/  IADD3 R27, R27, R7, RZ ;  /* 0x000000071b1b7210 */ /* 0x000fe40007ffe0ff */
[----:B------:R-:W-:Y:S02]  /*b0e0*/  LEA.HI.X R25, R4, UR5, R25, 0x1, P0 ;  /* 0x0000000504197c11 */ /* 0x000fe400080f0c19 */
[----:B------:R-:W-:-:S05]  /*b0f0*/  LEA.HI.X R27, R6, UR7, R27, 0x1, P1 ;  /* 0x00000007061b7c11 */ /* 0x000fca00088f0c1b */
        /* <DEDUP_REMOVED lines=16> */
[----:B-1--4-:R-:W-:Y:S05]  /*b200*/  CALL.ABS.NOINC R14 ;  /* 0x000000000e007343 */ /* 0x012fea0003c00000 */
.L_x_572:
[----:B------:R-:W-:Y:S01]  /*b210*/  ULDC.U8 UR4, c[0x0][0x410] ;  /* 0x0001040000047ab9 */ /* 0x000fe20000000000 */
[----:B------:R-:W-:Y:S01]  /*b220*/  BSSY B0, `(.L_x_573) ;  /* 0x0000563000007945 */ /* 0x000fe20003800000 */
[----:B------:R-:W-:Y:S02]  /*b230*/  ISETP.NE.AND P0, PT, RZ, UR4, PT ;  /* 0x00000004ff007c0c */ /* 0x000fe4000bf05270 */
[----:B------:R-:W-:-:S11]  /*b240*/  LEA R6, R29, R165, 0x7 ;  /* 0x000000a51d067211 */ /* 0x000fd600078e38ff */
[----:B------:R-:W-:Y:S05]  /*b250*/  @!P0 BRA `(.L_x_574) ;  /* 0x00000028009c8947 */ /* 0x000fea0003800000 */
[----:B------:R-:W-:-:S03]  /*b260*/  UMOV UR4, 0xffffffff ;  /* 0xffffffff00047882 */ /* 0x000fc60000000000 */
[----:B------:R-:W-:Y:S05]  /*b270*/  BRA.DIV UR4, `(.L_x_575) ;  /* 0x0000014604187947 */ /* 0x000fea000b800000 */
[----:B------:R0:W1:Y:S04]  /*b280*/  SHFL.IDX PT, R0, R25, RZ, 0x1c1f ;  /* 0x001c1fff19007589 */ /* 0x00006800000e0000 */
[----:B------:R0:W2:Y:S04]  /*b290*/  SHFL.IDX PT, R3, R24, RZ, 0x1c1f ;  /* 0x001c1fff18037589 */ /* 0x0000a800000e0000 */
[----:B------:R0:W3:Y:S04]  /*b2a0*/  SHFL.IDX PT, R4, R27, RZ, 0x1c1f ;  /* 0x001c1fff1b047589 */ /* 0x0000e800000e0000 */
[----:B------:R0:W0:Y:S02]  /*b2b0*/  SHFL.IDX PT, R14, R26, RZ, 0x1c1f ;  /* 0x001c1fff1a0e7589 */ /* 0x00002400000e0000 */
.L_x_819:
[----:B------:R-:W-:Y:S01]  /*b2c0*/  ULDC UR4, c[0x0][0x448] ;  /* 0x0001120000047ab9 */ /* 0x000fe20000000800 */
[----:B------:R-:W-:Y:S01]  /*b2d0*/  LOP3.LUT R8, R176, 0x18, R16, 0xf8, !PT ;  /* 0x00000018b0087812 */ /* 0x000fe200078ef810 */
[----:B------:R-:W-:Y:S01]  /*b2e0*/  IMAD R5, R146, UR4, RZ ;  /* 0x0000000492057c24 */ /* 0x000fe2000f8e02ff */
[----:B------:R-:W-:Y:S01]  /*b2f0*/  BSSY B1, `(.L_x_576) ;  /* 0x000004e000017945 */ /* 0x000fe20003800000 */
[----:B------:R-:W-:Y:S02]  /*b300*/  LOP3.LUT P0, RZ, R195, 0x4, RZ, 0xc0, !PT ;  /* 0x00000004c3ff7812 */ /* 0x000fe4000780c0ff */
[----:B0-----:R-:W-:Y:S02]  /*b310*/  CS2R R24, SRZ ;  /* 0x0000000000187805 */ /* 0x001fe4000001ff00 */
[----:B------:R-:W-:Y:S02]  /*b320*/  LOP3.LUT R9, R8, R177, RZ, 0x3c, !PT ;  /* 0x000000b108097212 */ /* 0x000fe400078e3cff */
[----:B------:R-:W-:-:S02]  /*b330*/  CS2R R10, SRZ ;  /* 0x00000000000a7805 */ /* 0x000fc4000001ff00 */
[----:B------:R-:W-:Y:S01]  /*b340*/  ISETP.GE.AND P1, PT, R6, R5, PT ;  /* 0x000000050600720c */ /* 0x000fe20003f26270 */
[----:B------:R-:W-:Y:S01]  /*b350*/  IMAD R5, R29, -0x80, R5 ;  /* 0xffffff801d057824 */ /* 0x000fe200078e0205 */
[----:B------:R-:W-:Y:S01]  /*b360*/  CS2R R6, SRZ ;  /* 0x0000000000067805 */ /* 0x000fe2000001ff00 */
[----:B------:R-:W-:Y:S01]  /*b370*/  IMAD.IADD R9, R178, 0x1, R9 ;  /* 0x00000001b2097824 */ /* 0x000fe200078e0209 */
[----:B------:R-:W-:Y:S02]  /*b380*/  CS2R R20, SRZ ;  /* 0x0000000000147805 */ /* 0x000fe4000001ff00 */
[----:B------:R-:W-:Y:S02]  /*b390*/  CS2R R26, SRZ ;  /* 0x00000000001a7805 */ /* 0x000fe4000001ff00 */
[----:B------:R-:W-:Y:S02]  /*b3a0*/  CS2R R12, SRZ ;  /* 0x00000000000c7805 */ /* 0x000fe4000001ff00 */
[----:B------:R-:W-:-:S02]  /*b3b0*/  CS2R R28, SRZ ;  /* 0x00000000001c7805 */ /* 0x000fc4000001ff00 */
[----:B------:R-:W-:Y:S02]  /*b3c0*/  LEA R9, R9, R2, 0x1 ;  /* 0x0000000209097211 */ /* 0x000fe400078e08ff */
[----:B------:R-:W-:Y:S02]  /*b3d0*/  CS2R R30, SRZ ;  /* 0x00000000001e7805 */ /* 0x000fe4000001ff00 */
[----:B------:R-:W-:Y:S02]  /*b3e0*/  CS2R R38, SRZ ;  /* 0x0000000000267805 */ /* 0x000fe4000001ff00 */
[----:B------:R-:W-:Y:S02]  /*b3f0*/  CS2R R40, SRZ ;  /* 0x0000000000287805 */ /* 0x000fe4000001ff00 */
[----:B----4-:R-:W-:Y:S01]  /*b400*/  CS2R R32, SRZ ;  /* 0x0000000000207805 */ /* 0x010fe2000001ff00 */
[C---:B------:R-:W-:Y:S01]  /*b410*/  VIADD R37, R9.reuse, 0xc400 ;  /* 0x0000c40009257836 */ /* 0x040fe20000000000 */
[----:B------:R-:W-:-:S02]  /*b420*/  IADD3 R8, R9, 0xc440, RZ ;  /* 0x0000c44009087810 */ /* 0x000fc40007ffe0ff */
[----:B------:R-:W-:Y:S01]  /*b430*/  CS2R R34, SRZ ;  /* 0x0000000000227805 */ /* 0x000fe2000001ff00 */
[----:B------:R-:W-:Y:S06]  /*b440*/  @P1 BRA `(.L_x_577) ;  /* 0x0000000000e01947 */ /* 0x000fec0003800000 */
[----:B------:R-:W-:Y:S01]  /*b450*/  ULDC UR4, c[0x0][0x3f4] ;  /* 0x0000fd0000047ab9 */ /* 0x000fe20000000800 */
[----:B------:R-:W-:Y:S02]  /*b460*/  CS2R R28, SRZ ;  /* 0x00000000001c7805 */ /* 0x000fe4000001ff00 */
[----:B------:R-:W-:Y:S02]  /*b470*/  ISETP.GE.AND P2, PT, R160, UR4, PT ;  /* 0x00000004a0007c0c */ /* 0x000fe4000bf46270 */
[----:B------:R-:W-:Y:S02]  /*b480*/  CS2R R6, SRZ ;  /* 0x0000000000067805 */ /* 0x000fe4000001ff00 */
[----:B------:R-:W-:Y:S02]  /*b490*/  ISETP.GE.AND P3, PT, R169, UR4, PT ;  /* 0x00000004a9007c0c */ /* 0x000fe4000bf66270 */
[----:B------:R-:W-:Y:S02]  /*b4a0*/  CS2R R30, SRZ ;  /* 0x00000000001e7805 */ /* 0x000fe4000001ff00 */
[----:B------:R-:W-:-:S05]  /*b4b0*/  ISETP.GE.AND P4, PT, R168, UR4, PT ;  /* 0x00000004a8007c0c */ /* 0x000fca000bf86270 */
[----:B-1----:R-:W-:Y:S01]  /*b4c0*/  @!P2 MOV R11, R0 ;  /* 0x00000000000ba202 */ /* 0x002fe20000000f00 */
[----:B--2---:R-:W-:-:S03]  /*b4d0*/  @!P2 IMAD.MOV.U32 R10, RZ, RZ, R3 ;  /* 0x000000ffff0aa224 */ /* 0x004fc600078e0003 */
[----:B------:R-:W-:Y:S01]  /*b4e0*/  @!P3 IADD3 R20, P1, R3, R198, RZ ;  /* 0x000000c60314b210 */ /* 0x000fe20007f3e0ff */
[----:B---3--:R-:W-:Y:S02]  /*b4f0*/  @!P2 IMAD.MOV.U32 R15, RZ, RZ, R4 ;  /* 0x000000ffff0fa224 */ /* 0x008fe400078e0004 */
[----:B------:R-:W-:Y:S01]  /*b500*/  @!P2 IMAD.WIDE R10, R160, 0x2, R10 ;  /* 0x00000002a00aa825 */ /* 0x000fe200078e020a */
[----:B------:R-:W-:-:S03]  /*b510*/  @!P3 IADD3.X R21, R0, R197, RZ, P1, !PT ;  /* 0x000000c50015b210 */ /* 0x000fc60000ffe4ff */
[----:B------:R-:W-:Y:S01]  /*b520*/  @!P2 IMAD.WIDE R12, R160, 0x2, R14 ;  /* 0x00000002a00ca825 */ /* 0x000fe200078e020e */
[----:B------:R0:W5:Y:S01]  /*b530*/  @!P2 LD.E.64 R28, desc[UR60][R10.64] ;  /* 0x0000003c0a1ca980 */ /* 0x000162000c101b00 */
[----:B------:R-:W-:-:S03]  /*b540*/  @!P3 IADD3 R26, P1, R14, R198, RZ ;  /* 0x000000c60e1ab210 */ /* 0x000fc60007f3e0ff */
[----:B------:R-:W5:Y:S01]  /*b550*/  @!P2 LD.E.64 R6, desc[UR60][R12.64] ;  /* 0x0000003c0c06a980 */ /* 0x000f62000c101b00 */
[----:B------:R-:W-:Y:S02]  /*b560*/  ISETP.GE.AND P2, PT, R171, UR4, PT ;  /* 0x00000004ab007c0c */ /* 0x000fe4000bf46270 */
[-C--:B------:R-:W-:Y:S02]  /*b570*/  @!P4 IADD3 R42, P6, R14, R200.reuse, RZ ;  /* 0x000000c80e2ac210 */ /* 0x080fe40007fde0ff */
[----:B------:R-:W-:Y:S02]  /*b580*/  CS2R R24, SRZ ;  /* 0x0000000000187805 */ /* 0x000fe4000001ff00 */
[----:B------:R-:W-:Y:S01]  /*b590*/  @!P4 IADD3 R34, P5, R3, R200, RZ ;  /* 0x000000c80322c210 */ /* 0x000fe20007fbe0ff */
[----:B------:R-:W-:Y:S01]  /*b5a0*/  @!P3 IMAD.X R27, R4, 0x1, R197, P1 ;  /* 0x00000001041bb824 */ /* 0x000fe200008e06c5 */
[----:B------:R-:W-:Y:S02]  /*b5b0*/  CS2R R38, SRZ ;  /* 0x0000000000267805 */ /* 0x000fe4000001ff00 */
[----:B0-----:R-:W-:-:S02]  /*b5c0*/  CS2R R10, SRZ ;  /* 0x00000000000a7805 */ /* 0x001fc4000001ff00 */
[----:B------:R-:W-:Y:S01]  /*b5d0*/  @!P4 IADD3.X R35, R0, R199, RZ, P5, !PT ;  /* 0x000000c70023c210 */ /* 0x000fe20002ffe4ff */
[----:B------:R-:W-:Y:S01]  /*b5e0*/  @!P4 IMAD.X R43, R4, 0x1, R199, P6 ;  /* 0x00000001042bc824 */ /* 0x000fe200030e06c7 */
[----:B------:R0:W5:Y:S01]  /*b5f0*/  @!P3 LD.E.64 R30, desc[UR60][R20.64] ;  /* 0x0000003c141eb980 */ /* 0x000162000c101b00 */
[----:B------:R-:W-:-:S03]  /*b600*/  ISETP.GE.AND P1, PT, R170, UR4, PT ;  /* 0x00000004aa007c0c */ /* 0x000fc6000bf26270 */
[----:B------:R1:W5:Y:S01]  /*b610*/  @!P3 LD.E.64 R24, desc[UR60][R26.64] ;  /* 0x0000003c1a18b980 */ /* 0x000362000c101b00 */
[----:B------:R-:W-:Y:S02]  /*b620*/  ISETP.GE.AND P3, PT, R172, UR4, PT ;  /* 0x00000004ac007c0c */ /* 0x000fe4000bf66270 */
[-C--:B------:R-:W-:Y:S01]  /*b630*/  @!P2 IADD3 R46, P5, R14, R202.reuse, RZ ;  /* 0x000000ca0e2ea210 */ /* 0x080fe20007fbe0ff */
[----:B------:R2:W5:Y:S04]  /*b640*/  @!P4 LD.E.64 R38, desc[UR60][R34.64] ;  /* 0x0000003c2226c980 */ /* 0x000568000c101b00 */
[----:B------:R3:W5:Y:S01]  /*b650*/  @!P4 LD.E.64 R10, desc[UR60][R42.64] ;  /* 0x0000003c2a0ac980 */ /* 0x000762000c101b00 */
[----:B------:R-:W-:Y:S02]  /*b660*/  @!P2 IADD3 R44, P4, R3, R202, RZ ;  /* 0x000000ca032ca210 */ /* 0x000fe40007f9e0ff */
[----:B------:R-:W-:-:S02]  /*b670*/  CS2R R40, SRZ ;  /* 0x0000000000287805 */ /* 0x000fc4000001ff00 */
[----:B0-----:R-:W-:Y:S01]  /*b680*/  CS2R R20, SRZ ;  /* 0x0000000000147805 */ /* 0x001fe2000001ff00 */
[----:B------:R-:W-:Y:S01]  /*b690*/  @!P2 IMAD.X R47, R4, 0x1, R201, P5 ;  /* 0x00000001042fa824 */ /* 0x000fe200028e06c9 */
[----:B------:R-:W-:Y:S02]  /*b6a0*/  @!P2 IADD3.X R45, R0, R201, RZ, P4, !PT ;  /* 0x000000c9002da210 */ /* 0x000fe400027fe4ff */
[----:B------:R-:W-:Y:S02]  /*b6b0*/  CS2R R32, SRZ ;  /* 0x0000000000207805 */ /* 0x000fe4000001ff00 */
[C---:B------:R-:W-:Y:S01]  /*b6c0*/  @!P1 IADD3 R48, P6, R3.reuse, R215, RZ ;  /* 0x000000d703309210 */ /* 0x040fe20007fde0ff */
[----:B------:R0:W5:Y:S01]  /*b6d0*/  @!P2 LD.E.64 R20, desc[UR60][R46.64] ;  /* 0x0000003c2e14a980 */ /* 0x000162000c101b00 */
[----:B------:R-:W-:Y:S02]  /*b6e0*/  @!P3 IADD3 R50, P4, R3, R217, RZ ;  /* 0x000000d90332b210 */ /* 0x000fe40007f9e0ff */
[----:B-1----:R-:W-:-:S02]  /*b6f0*/  CS2R R26, SRZ ;  /* 0x00000000001a7805 */ /* 0x002fc4000001ff00 */
[----:B--2---:R-:W-:Y:S01]  /*b700*/  CS2R R34, SRZ ;  /* 0x0000000000227805 */ /* 0x004fe2000001ff00 */
[----:B------:R0:W5:Y:S01]  /*b710*/  @!P2 LD.E.64 R40, desc[UR60][R44.64] ;  /* 0x0000003c2c28a980 */ /* 0x000162000c101b00 */
[C---:B---3--:R-:W-:Y:S02]  /*b720*/  @!P1 IADD3 R42, P2, R14.reuse, R215, RZ ;  /* 0x000000d70e2a9210 */ /* 0x048fe40007f5e0ff */
[----:B------:R-:W-:Y:S02]  /*b730*/  @!P3 IADD3 R14, P5, R14, R217, RZ ;  /* 0x000000d90e0eb210 */ /* 0x000fe40007fbe0ff */
[----:B------:R-:W-:Y:S02]  /*b740*/  CS2R R12, SRZ ;  /* 0x00000000000c7805 */ /* 0x000fe4000001ff00 */
[----:B------:R-:W-:Y:S01]  /*b750*/  @!P1 IADD3.X R49, R0, R214, RZ, P6, !PT ;  /* 0x000000d600319210 */ /* 0x000fe200037fe4ff */
[----:B------:R-:W-:Y:S01]  /*b760*/  @!P1 IMAD.X R43, R4, 0x1, R214, P2 ;  /* 0x00000001042b9824 */ /* 0x000fe200010e06d6 */
[----:B------:R-:W-:Y:S01]  /*b770*/  @!P3 IADD3.X R51, R0, R216, RZ, P4, !PT ;  /* 0x000000d80033b210 */ /* 0x000fe200027fe4ff */
[----:B------:R-:W-:-:S02]  /*b780*/  @!P3 IMAD.X R15, R4, 0x1, R216, P5 ;  /* 0x00000001040fb824 */ /* 0x000fc400028e06d8 */
[----:B------:R0:W5:Y:S04]  /*b790*/  @!P1 LD.E.64 R32, desc[UR60][R48.64] ;  /* 0x0000003c30209980 */ /* 0x000168000c101b00 */
[----:B------:R0:W5:Y:S04]  /*b7a0*/  @!P1 LD.E.64 R26, desc[UR60][R42.64] ;  /* 0x0000003c2a1a9980 */ /* 0x000168000c101b00 */
[----:B------:R0:W5:Y:S04]  /*b7b0*/  @!P3 LD.E.64 R34, desc[UR60][R50.64] ;  /* 0x0000003c3222b980 */ /* 0x000168000c101b00 */
[----:B------:R0:W5:Y:S02]  /*b7c0*/  @!P3 LD.E.64 R12, desc[UR60][R14.64] ;  /* 0x0000003c0e0cb980 */ /* 0x000164000c101b00 */
.L_x_577:
[----:B------:R-:W-:Y:S05]  /*b7d0*/  BSYNC B1 ;  /* 0x0000000000017941 */ /* 0x000fea0003800000 */
.L_x_576:
[----:B-1---5:R-:W-:Y:S01]  /*b7e0*/  IMAD.MOV.U32 R0, RZ, RZ, R28 ;  /* 0x000000ffff007224 */ /* 0x022fe200078e001c */
[----:B--2---:R-:W-:Y:S01]  /*b7f0*/  MOV R3, R29 ;  /* 0x0000001d00037202 */ /* 0x004fe20000000f00 */
[----:B0-----:R-:W-:Y:S01]  /*b800*/  IMAD.MOV.U32 R47, RZ, RZ, R34 ;  /* 0x000000ffff2f7224 */ /* 0x001fe200078e0022 */
[----:B------:R-:W-:Y:S01]  /*b810*/  MOV R48, R35 ;  /* 0x0000002300307202 */ /* 0x000fe20000000f00 */
[----:B------:R-:W-:Y:S01]  /*b820*/  IMAD.MOV.U32 R45, RZ, RZ, R32 ;  /* 0x000000ffff2d7224 */ /* 0x000fe200078e0020 */
[--C-:B------:R-:W-:Y:S01]  /*b830*/  SHF.R.U64 R34, R34, 0x10, R35.reuse ;  /* 0x0000001022227819 */ /* 0x100fe20000001223 */
[----:B------:R-:W-:Y:S01]  /*b840*/  BSSY B1, `(.L_x_578) ;  /* 0x000004b000017945 */ /* 0x000fe20003800000 */
[----:B------:R-:W-:Y:S02]  /*b850*/  SHF.R.U32.HI R58, RZ, 0x10, R35 ;  /* 0x00000010ff3a7819 */ /* 0x000fe40000011623 */
[----:B------:R-:W-:Y:S02]  /*b860*/  PRMT R35, R0, 0x5410, R3 ;  /* 0x0000541000237816 */ /* 0x000fe40000000003 */
[----:B------:R-:W-:-:S02]  /*b870*/  LEA.HI R0, R189, R189, RZ, 0x1 ;  /* 0x000000bdbd007211 */ /* 0x000fc400078f08ff */
[----:B---3--:R-:W-:Y:S02]  /*b880*/  MOV R4, R7 ;  /* 0x0000000700047202 */ /* 0x008fe40000000f00 */
[----:B------:R-:W-:Y:S02]  /*b890*/  LOP3.LUT R0, R0, 0xfffffffe, RZ, 0xc0, !PT ;  /* 0xfffffffe00007812 */ /* 0x000fe400078ec0ff */
[--C-:B------:R-:W-:Y:S02]  /*b8a0*/  SHF.R.U64 R59, R6, 0x10, R7.reuse ;  /* 0x00000010063b7819 */ /* 0x100fe40000001207 */
[----:B------:R-:W-:Y:S01]  /*b8b0*/  SHF.R.U32.HI R60, RZ, 0x10, R7 ;  /* 0x00000010ff3c7819 */ /* 0x000fe20000011607 */
[----:B------:R-:W-:Y:S01]  /*b8c0*/  IMAD.IADD R0, R189, 0x1, -R0 ;  /* 0x00000001bd007824 */ /* 0x000fe200078e0a00 */
[----:B------:R-:W-:Y:S02]  /*b8d0*/  @P0 IADD3 R8, R37, -0x40, RZ ;  /* 0xffffffc025080810 */ /* 0x000fe40007ffe0ff */
[----:B------:R-:W-:Y:S01]  /*b8e0*/  SHF.R.U64 R37, R28, 0x10, R29 ;  /* 0x000000101c257819 */ /* 0x000fe2000000121d */
[----:B------:R-:W-:Y:S01]  /*b8f0*/  IMAD.MOV.U32 R28, RZ, RZ, R30 ;  /* 0x000000ffff1c7224 */ /* 0x000fe200078e001e */
[----:B------:R-:W-:-:S02]  /*b900*/  SHF.L.U32 R7, R0, 0x1f, RZ ;  /* 0x0000001f00077819 */ /* 0x000fc400000006ff */
[----:B------:R-:W-:Y:S01]  /*b910*/  SHF.R.U64 R50, R30, 0x10, R31 ;  /* 0x000000101e327819 */ /* 0x000fe2000000121f */
[----:B------:R-:W-:Y:S01]  /*b920*/  IMAD.MOV.U32 R30, RZ, RZ, R38 ;  /* 0x000000ffff1e7224 */ /* 0x000fe200078e0026 */
[----:B------:R-:W0:Y:S01]  /*b930*/  SYNCS.PHASECHK.TRANS64.TRYWAIT P0, [R2+URZ+0x2a800], R7 ;  /* 0x02a80007020075a7 */ /* 0x000e22000800017f */
[----:B------:R-:W-:Y:S01]  /*b940*/  SHF.R.U32.HI R49, RZ, 0x10, R29 ;  /* 0x00000010ff317819 */ /* 0x000fe2000001161d */
[----:B------:R-:W-:Y:S01]  /*b950*/  IMAD.MOV.U32 R29, RZ, RZ, R10 ;  /* 0x000000ffff1d7224 */ /* 0x000fe200078e000a */
[----:B------:R-:W-:Y:S01]  /*b960*/  SHF.R.U64 R52, R38, 0x10, R39 ;  /* 0x0000001026347819 */ /* 0x000fe20000001227 */
[----:B------:R-:W-:Y:S01]  /*b970*/  IMAD.MOV.U32 R38, RZ, RZ, R6 ;  /* 0x000000ffff267224 */ /* 0x000fe200078e0006 */
[----:B------:R-:W-:Y:S02]  /*b980*/  MOV R46, R33 ;  /* 0x00000021002e7202 */ /* 0x000fe40000000f00 */
[--C-:B------:R-:W-:Y:S02]  /*b990*/  SHF.R.U64 R56, R32, 0x10, R33.reuse ;  /* 0x0000001020387819 */ /* 0x100fe40000001221 */
[----:B------:R-:W-:Y:S01]  /*b9a0*/  SHF.R.U32.HI R57, RZ, 0x10, R33 ;  /* 0x00000010ff397819 */ /* 0x000fe20000011621 */
[----:B------:R-:W-:Y:S01]  /*b9b0*/  IMAD.MOV.U32 R33, RZ, RZ, R24 ;  /* 0x000000ffff217224 */ /* 0x000fe200078e0018 */
[----:B------:R-:W-:-:S02]  /*b9c0*/  MOV R43, R39 ;  /* 0x00000027002b7202 */ /* 0x000fc40000000f00 */
        /* <DEDUP_REMOVED lines=8> */
[----:B------:R-:W-:Y:S01]  /*ba50*/  SHF.R.U64 R54, R40, 0x10, R41 ;  /* 0x0000001028367819 */ /* 0x000fe20000001229 */
[----:B------:R-:W-:Y:S01]  /*ba60*/  IMAD.MOV.U32 R40, RZ, RZ, R12 ;  /* 0x000000ffff287224 */ /* 0x000fe200078e000c */
[----:B------:R-:W-:-:S02]  /*ba70*/  MOV R6, R25 ;  /* 0x0000001900067202 */ /* 0x000fc40000000f00 */
[----:B------:R-:W-:Y:S02]  /*ba80*/  MOV R42, R31 ;  /* 0x0000001f002a7202 */ /* 0x000fe40000000f00 */
[----:B------:R-:W-:Y:S02]  /*ba90*/  MOV R44, R41 ;  /* 0x00000029002c7202 */ /* 0x000fe40000000f00 */
[----:B------:R-:W-:Y:S02]  /*baa0*/  SHF.R.U32.HI R55, RZ, 0x10, R41 ;  /* 0x00000010ff377819 */ /* 0x000fe40000011629 */
[----:B------:R-:W-:Y:S02]  /*bab0*/  SHF.R.U32.HI R25, RZ, 0x10, R25 ;  /* 0x00000010ff197819 */ /* 0x000fe40000011619 */
[----:B------:R-:W-:Y:S02]  /*bac0*/  MOV R10, R21 ;  /* 0x00000015000a7202 */ /* 0x000fe40000000f00 */
[----:B------:R-:W-:-:S02]  /*bad0*/  MOV R15, R27 ;  /* 0x0000001b000f7202 */ /* 0x000fc40000000f00 */
[----:B------:R-:W-:Y:S02]  /*bae0*/  SHF.R.U64 R66, R26, 0x10, R27 ;  /* 0x000000101a427819 */ /* 0x000fe4000000121b */
[----:B------:R-:W-:Y:S02]  /*baf0*/  SHF.R.U32.HI R51, RZ, 0x10, R31 ;  /* 0x00000010ff337819 */ /* 0x000fe4000001161f */
[--C-:B------:R-:W-:Y:S02]  /*bb00*/  SHF.R.U64 R64, R20, 0x10, R21.reuse ;  /* 0x0000001014407819 */ /* 0x100fe40000001215 */
[----:B------:R-:W-:Y:S02]  /*bb10*/  SHF.R.U32.HI R65, RZ, 0x10, R21 ;  /* 0x00000010ff417819 */ /* 0x000fe40000011615 */
[----:B------:R-:W-:Y:S02]  /*bb20*/  SHF.R.U32.HI R67, RZ, 0x10, R27 ;  /* 0x00000010ff437819 */ /* 0x000fe4000001161b */
[----:B------:R-:W-:-:S02]  /*bb30*/  MOV R41, R13 ;  /* 0x0000000d00297202 */ /* 0x000fc40000000f00 */
[----:B------:R-:W-:Y:S02]  /*bb40*/  VIMNMX R26, R5, 0x80, PT ;  /* 0x00000080051a7848 */ /* 0x000fe40003fe0100 */
[----:B------:R-:W-:Y:S02]  /*bb50*/  PRMT R3, R34, 0x5410, R58 ;  /* 0x0000541022037816 */ /* 0x000fe4000000003a */
[----:B------:R-:W-:Y:S02]  /*bb60*/  PRMT R29, R29, 0x5410, R14 ;  /* 0x000054101d1d7816 */ /* 0x000fe4000000000e */
[--C-:B------:R-:W-:Y:S02]  /*bb70*/  SHF.R.U64 R68, R12, 0x10, R13.reuse ;  /* 0x000000100c447819 */ /* 0x100fe4000000120d */
[----:B------:R-:W-:Y:S02]  /*bb80*/  SHF.R.U32.HI R69, RZ, 0x10, R13 ;  /* 0x00000010ff457819 */ /* 0x000fe4000001160d */
[----:B------:R-:W-:-:S02]  /*bb90*/  PRMT R31, R28, 0x5410, R42 ;  /* 0x000054101c1f7816 */ /* 0x000fc4000000002a */
[----:B------:R-:W-:Y:S02]  /*bba0*/  PRMT R27, R30, 0x5410, R43 ;  /* 0x000054101e1b7816 */ /* 0x000fe4000000002b */
[----:B------:R-:W-:Y:S02]  /*bbb0*/  PRMT R20, R39, 0x5410, R44 ;  /* 0x0000541027147816 */ /* 0x000fe4000000002c */
[----:B------:R-:W-:Y:S02]  /*bbc0*/  PRMT R34, R61, 0x5410, R25 ;  /* 0x000054103d227816 */ /* 0x000fe40000000019 */
[----:B------:R-:W-:Y:S02]  /*bbd0*/  PRMT R24, R24, 0x5410, R10 ;  /* 0x0000541018187816 */ /* 0x000fe4000000000a */
[----:B------:R-:W-:Y:S02]  /*bbe0*/  PRMT R14, R11, 0x5410, R15 ;  /* 0x000054100b0e7816 */ /* 0x000fe4000000000f */
        /* <DEDUP_REMOVED lines=12> */
[----:B------:R-:W-:-:S02]  /*bcb0*/  ISETP.GE.AND P1, PT, R165, R26, PT ;  /* 0x0000001aa500720c */ /* 0x000fc40003f26270 */
[----:B------:R-:W-:Y:S02]  /*bcc0*/  PRMT R15, R66, 0x5410, R67 ;  /* 0x00005410420f7816 */ /* 0x000fe40000000043 */
[----:B------:R-:W-:Y:S01]  /*bcd0*/  PRMT R10, R40, 0x5410, R41 ;  /* 0x00005410280a7816 */ /* 0x000fe20000000029 */
[----:B0-----:R-:W-:Y:S08]  /*bce0*/  @!P0 BRA `(.L_x_579) ;  /* 0x0000013800ec8947 */ /* 0x001ff00003800000 */
.L_x_820:
[----:B------:R-:W-:Y:S05]  /*bcf0*/  BSYNC B1 ;  /* 0x0000000000017941 */ /* 0x000fea0003800000 */
.L_x_578:
[----:B------:R-:W-:Y:S01]  /*bd00*/  BSSY B1, `(.L_x_580) ;  /* 0x00000fe000017945 */ /* 0x000fe20003800000 */
[----:B------:R-:W-:-:S03]  /*bd10*/  PRMT R11, R68, 0x5410, R69 ;  /* 0x00005410440b7816 */ /* 0x000fc60000000045 */
[----:B------:R-:W-:Y:S05]  /*bd20*/  @P1 BRA `(.L_x_581) ;  /* 0x0000000c00ec1947 */ /* 0x000fea0003800000 */
[----:B------:R-:W1:Y:S01]  /*bd30*/  LDC R5, c[0x0][0x3f4] ;  /* 0x0000fd00ff057b82 */ /* 0x000e620000000800 */
[----:B------:R-:W-:Y:S01]  /*bd40*/  BSSY B2, `(.L_x_582) ;  /* 0x000002e000027945 */ /* 0x000fe20003800000 */
[-C--:B-1----:R-:W-:Y:S02]  /*bd50*/  ISETP.GE.AND P0, PT, R160, R5.reuse, PT ;  /* 0x00000005a000720c */ /* 0x082fe40003f06270 */
[-C--:B------:R-:W-:Y:S02]  /*bd60*/  ISETP.GE.AND P1, PT, R169, R5.reuse, PT ;  /* 0x00000005a900720c */ /* 0x080fe40003f26270 */
[-C--:B------:R-:W-:Y:S02]  /*bd70*/  ISETP.GE.AND P2, PT, R168, R5.reuse, PT ;  /* 0x00000005a800720c */ /* 0x080fe40003f46270 */
[-C--:B------:R-:W-:Y:S02]  /*bd80*/  ISETP.GE.AND P3, PT, R171, R5.reuse, PT ;  /* 0x00000005ab00720c */ /* 0x080fe40003f66270 */
[----:B------:R-:W-:-:S02]  /*bd90*/  ISETP.GE.AND P4, PT, R170, R5, PT ;  /* 0x00000005aa00720c */ /* 0x000fc40003f86270 */
[----:B------:R-:W-:-:S03]  /*bda0*/  ISETP.GE.AND P5, PT, R172, R5, PT ;  /* 0x00000005ac00720c */ /* 0x000fc60003fa6270 */
[----:B------:R-:W-:Y:S10]  /*bdb0*/  @P0 BRA `(.L_x_583) ;  /* 0x0000000000980947 */ /* 0x000ff40003800000 */
[----:B0-----:R-:W0:Y:S01]  /*bdc0*/  LDS.128 R4, [R9+0xc400] ;  /* 0x00c4000009047984 */ /* 0x001e220000000c00 */
[----:B------:R-:W-:Y:S02]  /*bdd0*/  HADD2.F32 R47, -RZ, R38.H0_H0 ;  /* 0x20000026ff2f7230 */ /* 0x000fe40000004100 */
[----:B------:R-:W-:Y:S02]  /*bde0*/  HADD2.F32 R45, -RZ, R35.H0_H0 ;  /* 0x20000023ff2d7230 */ /* 0x000fe40000004100 */
[----:B------:R-:W-:Y:S02]  /*bdf0*/  HADD2.F32 R44, -RZ, R37.H0_H0 ;  /* 0x20000025ff2c7230 */ /* 0x000fe40000004100 */
[----:B------:R-:W-:Y:S02]  /*be00*/  HADD2.F32 R46, -RZ, R39.H0_H0 ;  /* 0x20000027ff2e7230 */ /* 0x000fe40000004100 */
[--C-:B0-----:R-:W-:Y:S02]  /*be10*/  HADD2.F32 R40, -RZ, R4.reuse.H0_H0 ;  /* 0x20000004ff287230 */ /* 0x101fe40000004100 */
[----:B------:R-:W-:-:S02]  /*be20*/  HADD2.F32 R4, -RZ, R4.H1_H1 ;  /* 0x30000004ff047230 */ /* 0x000fc40000004100 */
[--C-:B------:R-:W-:Y:S02]  /*be30*/  HADD2.F32 R41, -RZ, R5.reuse.H0_H0 ;  /* 0x20000005ff297230 */ /* 0x100fe40000004100 */
[----:B------:R-:W-:Y:S02]  /*be40*/  HADD2.F32 R5, -RZ, R5.H1_H1 ;  /* 0x30000005ff057230 */ /* 0x000fe40000004100 */
[C---:B------:R-:W-:Y:S01]  /*be50*/  FMUL.FTZ R49, R4.reuse, R47 ;  /* 0x0000002f04317220 */ /* 0x040fe20000410000 */
[-C--:B------:R-:W-:Y:S01]  /*be60*/  FMUL.FTZ R4, R4, R45.reuse ;  /* 0x0000002d04047220 */ /* 0x080fe20000410000 */
[--C-:B------:R-:W-:Y:S02]  /*be70*/  HADD2.F32 R42, -RZ, R6.reuse.H0_H0 ;  /* 0x20000006ff2a7230 */ /* 0x100fe40000004100 */
[----:B------:R-:W-:Y:S02]  /*be80*/  HADD2.F32 R43, -RZ, R7.H0_H0 ;  /* 0x20000007ff2b7230 */ /* 0x000fe40000004100 */
[C---:B------:R-:W-:Y:S01]  /*be90*/  FMUL.FTZ R50, R5.reuse, R46 ;  /* 0x0000002e05327220 */ /* 0x040fe20000410000 */
[C---:B------:R-:W-:Y:S01]  /*bea0*/  FFMA.FTZ R49, R40.reuse, R45, -R49 ;  /* 0x0000002d28317223 */ /* 0x040fe20000010831 */
[----:B------:R-:W-:Y:S01]  /*beb0*/  FFMA.FTZ R48, R40, R47, R4 ;  /* 0x0000002f28307223 */ /* 0x000fe20000010004 */
[----:B------:R-:W-:Y:S01]  /*bec0*/  FMUL.FTZ R52, R5, R44 ;  /* 0x0000002c05347220 */ /* 0x000fe20000410000 */
[----:B------:R-:W-:-:S02]  /*bed0*/  HADD2.F32 R6, -RZ, R6.H1_H1 ;  /* 0x30000006ff067230 */ /* 0x000fc40000004100 */
[C---:B------:R-:W-:Y:S01]  /*bee0*/  FFMA.FTZ R50, R41.reuse, R44, -R50 ;  /* 0x0000002c29327223 */ /* 0x040fe20000010832 */
[----:B------:R-:W-:Y:S02]  /*bef0*/  HADD2.F32 R7, -RZ, R7.H1_H1 ;  /* 0x30000007ff077230 */ /* 0x000fe40000004100 */
[----:B------:R-:W-:Y:S01]  /*bf00*/  FFMA.FTZ R41, R41, R46, R52 ;  /* 0x0000002e29297223 */ /* 0x000fe20000010034 */
[----:B------:R-:W-:Y:S02]  /*bf10*/  HADD2.F32 R45, -RZ, R38.H1_H1 ;  /* 0x30000026ff2d7230 */ /* 0x000fe40000004100 */
[----:B------:R-:W-:Y:S02]  /*bf20*/  HADD2.F32 R5, -RZ, R35.H1_H1 ;  /* 0x30000023ff057230 */ /* 0x000fe40000004100 */
[----:B------:R-:W-:Y:S02]  /*bf30*/  HADD2.F32 R40, -RZ, R39.H1_H1 ;  /* 0x30000027ff287230 */ /* 0x000fe40000004100 */
[----:B------:R-:W-:Y:S01]  /*bf40*/  FMUL.FTZ R47, R6, R45 ;  /* 0x0000002d062f7220 */ /* 0x000fe20000410000 */
[----:B------:R-:W-:-:S02]  /*bf50*/  HADD2.F32 R4, -RZ, R37.H1_H1 ;  /* 0x30000025ff047230 */ /* 0x000fc40000004100 */
[-C--:B------:R-:W-:Y:S01]  /*bf60*/  FMUL.FTZ R44, R6, R5.reuse ;  /* 0x00000005062c7220 */ /* 0x080fe20000410000 */
[C---:B------:R-:W-:Y:S01]  /*bf70*/  FMUL.FTZ R46, R7.reuse, R40 ;  /* 0x00000028072e7220 */ /* 0x040fe20000410000 */
[C---:B------:R-:W-:Y:S01]  /*bf80*/  FFMA.FTZ R6, R42.reuse, R5, -R47 ;  /* 0x000000052a067223 */ /* 0x040fe2000001082f */
[-C--:B------:R-:W-:Y:S01]  /*bf90*/  FMUL.FTZ R51, R7, R4.reuse ;  /* 0x0000000407337220 */ /* 0x080fe20000410000 */
[----:B------:R-:W-:Y:S01]  /*bfa0*/  FFMA.FTZ R45, R42, R45, R44 ;  /* 0x0000002d2a2d7223 */ /* 0x000fe2000001002c */
[C---:B------:R-:W-:Y:S01]  /*bfb0*/  FFMA.FTZ R7, R43.reuse, R4, -R46 ;  /* 0x000000042b077223 */ /* 0x040fe2000001082e */
[----:B------:R-:W-:Y:S01]  /*bfc0*/  F2FP.F16.F32.PACK_AB R4, R48, R49 ;  /* 0x000000313004723e */ /* 0x000fe200000000ff */
[----:B------:R-:W-:Y:S01]  /*bfd0*/  FFMA.FTZ R40, R43, R40, R51 ;  /* 0x000000282b287223 */ /* 0x000fe20000010033 */
[----:B------:R-:W-:Y:S02]  /*bfe0*/  F2FP.F16.F32.PACK_AB R5, R41, R50 ;  /* 0x000000322905723e */ /* 0x000fe400000000ff */
[----:B------:R-:W-:-:S02]  /*bff0*/  F2FP.F16.F32.PACK_AB R6, R45, R6 ;  /* 0x000000062d06723e */ /* 0x000fc400000000ff */
[----:B------:R-:W-:-:S05]  /*c000*/  F2FP.F16.F32.PACK_AB R7, R40, R7 ;  /* 0x000000072807723e */ /* 0x000fca00000000ff */
[----:B------:R1:W-:Y:S02]  /*c010*/  STS.128 [R9+0xc400], R4 ;  /* 0x00c4000409007388 */ /* 0x0003e40000000c00 */
.L_x_583:
[----:B------:R-:W-:Y:S05]  /*c020*/  BSYNC B2 ;  /* 0x0000000000027941 */ /* 0x000fea0003800000 */
.L_x_582:
[----:B------:R-:W-:Y:S04]  /*c030*/  BSSY B2, `(.L_x_584) ;  /* 0x0000028000027945 */ /* 0x000fe80003800000 */
[----:B------:R-:W-:Y:S05]  /*c040*/  @P1 BRA `(.L_x_585) ;  /* 0x0000000000981947 */ /* 0x000fea0003800000 */
[----:B01----:R-:W0:Y:S01]  /*c050*/  LDS.128 R4, [R8] ;  /* 0x0000000008047984 */ /* 0x003e220000000c00 */
        /* <DEDUP_REMOVED lines=36> */
[----:B------:R2:W-:Y:S02]  /*c2a0*/  STS.128 [R8], R4 ;  /* 0x0000000408007388 */ /* 0x0005e40000000c00 */
.L_x_585:
[----:B------:R-:W-:Y:S05]  /*c2b0*/  BSYNC B2 ;  /* 0x0000000000027941 */ /* 0x000fea0003800000 */
.L_x_584:
[----:B------:R-:W-:Y:S04]  /*c2c0*/  BSSY B2, `(.L_x_586) ;  /* 0x0000028000027945 */ /* 0x000fe80003800000 */
[----:B------:R-:W-:Y:S05]  /*c2d0*/  @P2 BRA `(.L_x_587) ;  /* 0x0000000000982947 */ /* 0x000fea0003800000 */
[----:B012---:R-:W0:Y:S01]  /*c2e0*/  LDS.128 R4, [R9+0x10400] ;  /* 0x0104000009047984 */ /* 0x007e220000000c00 */
        /* <DEDUP_REMOVED lines=37> */
.L_x_587:
[----:B------:R-:W-:Y:S05]  /*c540*/  BSYNC B2 ;  /* 0x0000000000027941 */ /* 0x000fea0003800000 */
.L_x_586:
[----:B------:R-:W-:Y:S04]  /*c550*/  BSSY B2, `(.L_x_588) ;  /* 0x0000028000027945 */ /* 0x000fe80003800000 */
[----:B------:R-:W-:Y:S05]  /*c560*/  @P3 BRA `(.L_x_589) ;  /* 0x0000000000983947 */ /* 0x000fea0003800000 */
[----:B0123--:R-:W0:Y:S01]  /*c570*/  LDS.128 R4, [R8+0x4000] ;  /* 0x0040000008047984 */ /* 0x00fe220000000c00 */
        /* <DEDUP_REMOVED lines=37> */
.L_x_589:
[----:B------:R-:W-:Y:S05]  /*c7d0*/  BSYNC B2 ;  /* 0x0000000000027941 */ /* 0x000fea0003800000 */
.L_x_588:
[----:B------:R-:W-:Y:S04]  /*c7e0*/  BSSY B2, `(.L_x_590) ;  /* 0x0000028000027945 */ /* 0x000fe80003800000 */
[----:B------:R-:W-:Y:S05]  /*c7f0*/  @P4 BRA `(.L_x_591) ;  /* 0x0000000000984947 */ /* 0x000fea0003800000 */
[----:B01234-:R-:W0:Y:S01]  /*c800*/  LDS.128 R4, [R9+0x14400] ;  /* 0x0144000009047984 */ /* 0x01fe220000000c00 */
        /* <DEDUP_REMOVED lines=37> */
.L_x_591:
[----:B------:R-:W-:Y:S05]  /*ca60*/  BSYNC B2 ;  /* 0x0000000000027941 */ /* 0x000fea0003800000 */
.L_x_590:
        /* <DEDUP_REMOVED lines=39> */
.L_x_581:
[----:B------:R-:W-:Y:S05]  /*cce0*/  BSYNC B1 ;  /* 0x0000000000017941 */ /* 0x000fea0003800000 */
.L_x_580:
[----:B------:R-:W-:-:S13]  /*ccf0*/  ISETP.GE.AND P0, PT, R225, R26, PT ;  /* 0x0000001ae100720c */ /* 0x000fda0003f06270 */
[----:B------:R-:W-:Y:S05]  /*cd00*/  @P0 BRA `(.L_x_592) ;  /* 0x0000003800d00947 */ /* 0x000fea0003800000 */
[----:B01234-:R-:W0:Y:S01]  /*cd10*/  LDC R5, c[0x0][0x3f4] ;  /* 0x0000fd00ff057b82 */ /* 0x01fe220000000800 */
[----:B------:R-:W-:Y:S01]  /*cd20*/  BSSY B1, `(.L_x_593) ;  /* 0x000002e000017945 */ /* 0x000fe20003800000 */
[-C--:B0-----:R-:W-:Y:S02]  /*cd30*/  ISETP.GE.AND P0, PT, R160, R5.reuse, PT ;  /* 0x00000005a000720c */ /* 0x081fe40003f06270 */
[-C--:B------:R-:W-:Y:S02]  /*cd40*/  ISETP.GE.AND P1, PT, R169, R5.reuse, PT ;  /* 0x00000005a900720c */ /* 0x080fe40003f26270 */
[-C--:B------:R-:W-:Y:S02]  /*cd50*/  ISETP.GE.AND P2, PT, R168, R5.reuse, PT ;  /* 0x00000005a800720c */ /* 0x080fe40003f46270 */
[-C--:B------:R-:W-:Y:S02]  /*cd60*/  ISETP.GE.AND P3, PT, R171, R5.reuse, PT ;  /* 0x00000005ab00720c */ /* 0x080fe40003f66270 */
[----:B------:R-:W-:-:S02]  /*cd70*/  ISETP.GE.AND P4, PT, R170, R5, PT ;  /* 0x00000005aa00720c */ /* 0x000fc40003f86270 */
[----:B------:R-:W-:-:S03]  /*cd80*/  ISETP.GE.AND P5, PT, R172, R5, PT ;  /* 0x00000005ac00720c */ /* 0x000fc60003fa6270 */
[----:B------:R-:W-:Y:S10]  /*cd90*/  @P0 BRA `(.L_x_594) ;  /* 0x0000000000980947 */ /* 0x000ff40003800000 */
[----:B------:R-:W0:Y:S01]  /*cda0*/  LDS.128 R4, [R9+0xe400] ;  /* 0x00e4000009047984 */ /* 0x000e220000000c00 */
[--C-:B------:R-:W-:Y:S02]  /*cdb0*/  HADD2.F32 R48, -RZ, R38.reuse.H0_H0 ;  /* 0x20000026ff307230 */ /* 0x100fe40000004100 */
[----:B------:R-:W-:Y:S02]  /*cdc0*/  HADD2.F32 R50, -RZ, R39.H0_H0 ;  /* 0x20000027ff327230 */ /* 0x000fe40000004100 */
[----:B------:R-:W-:Y:S02]  /*cdd0*/  HADD2.F32 R44, -RZ, R35.H0_H0 ;  /* 0x20000023ff2c7230 */ /* 0x000fe40000004100 */
[----:B------:R-:W-:Y:S02]  /*cde0*/  HADD2.F32 R46, -RZ, R37.H0_H0 ;  /* 0x20000025ff2e7230 */ /* 0x000fe40000004100 */
[----:B------:R-:W-:Y:S02]  /*cdf0*/  HADD2.F32 R49, -RZ, R38.H1_H1 ;  /* 0x30000026ff317230 */ /* 0x000fe40000004100 */
[----:B0-----:R-:W-:-:S02]  /*ce00*/  HADD2.F32 R26, -RZ, R4.H0_H0 ;  /* 0x20000004ff1a7230 */ /* 0x001fc40000004100 */
[----:B------:R-:W-:Y:S02]  /*ce10*/  HADD2.F32 R4, -RZ, R4.H1_H1 ;  /* 0x30000004ff047230 */ /* 0x000fe40000004100 */
[--C-:B------:R-:W-:Y:S02]  /*ce20*/  HADD2.F32 R40, -RZ, R5.reuse.H0_H0 ;  /* 0x20000005ff287230 */ /* 0x100fe40000004100 */
[----:B------:R-:W-:Y:S02]  /*ce30*/  HADD2.F32 R5, -RZ, R5.H1_H1 ;  /* 0x30000005ff057230 */ /* 0x000fe40000004100 */
[-C--:B------:R-:W-:Y:S01]  /*ce40*/  FMUL.FTZ R43, R48, R4.reuse ;  /* 0x00000004302b7220 */ /* 0x080fe20000410000 */
[----:B------:R-:W-:Y:S01]  /*ce50*/  FMUL.FTZ R45, R44, R4 ;  /* 0x000000042c2d7220 */ /* 0x000fe20000410000 */
[----:B------:R-:W-:Y:S02]  /*ce60*/  HADD2.F32 R41, -RZ, R6.H0_H0 ;  /* 0x20000006ff297230 */ /* 0x000fe40000004100 */
[-C--:B------:R-:W-:Y:S01]  /*ce70*/  FMUL.FTZ R47, R50, R5.reuse ;  /* 0x00000005322f7220 */ /* 0x080fe20000410000 */
[----:B------:R-:W-:Y:S01]  /*ce80*/  FFMA.FTZ R4, R44, R26, -R43 ;  /* 0x0000001a2c047223 */ /* 0x000fe2000001082b */
[----:B------:R-:W-:Y:S01]  /*ce90*/  FMUL.FTZ R43, R46, R5 ;  /* 0x000000052e2b7220 */ /* 0x000fe20000410000 */
[----:B------:R-:W-:-:S02]  /*cea0*/  HADD2.F32 R42, -RZ, R7.H0_H0 ;  /* 0x20000007ff2a7230 */ /* 0x000fc40000004100 */
[----:B------:R-:W-:Y:S01]  /*ceb0*/  FFMA.FTZ R5, R46, R40, -R47 ;  /* 0x000000282e057223 */ /* 0x000fe2000001082f */
[----:B------:R-:W-:Y:S02]  /*cec0*/  HADD2.F32 R6, -RZ, R6.H1_H1 ;  /* 0x30000006ff067230 */ /* 0x000fe40000004100 */
[----:B------:R-:W-:Y:S01]  /*ced0*/  FFMA.FTZ R45, R48, R26, R45 ;  /* 0x0000001a302d7223 */ /* 0x000fe2000001002d */
[----:B------:R-:W-:Y:S02]  /*cee0*/  HADD2.F32 R7, -RZ, R7.H1_H1 ;  /* 0x30000007ff077230 */ /* 0x000fe40000004100 */
[----:B------:R-:W-:Y:S01]  /*cef0*/  FFMA.FTZ R40, R50, R40, R43 ;  /* 0x0000002832287223 */ /* 0x000fe2000001002b */
[----:B------:R-:W-:Y:S02]  /*cf00*/  HADD2.F32 R46, -RZ, R39.H1_H1 ;  /* 0x30000027ff2e7230 */ /* 0x000fe40000004100 */
[----:B------:R-:W-:Y:S01]  /*cf10*/  FMUL.FTZ R26, R49, R6 ;  /* 0x00000006311a7220 */ /* 0x000fe20000410000 */
[----:B------:R-:W-:Y:S01]  /*cf20*/  HADD2.F32 R47, -RZ, R35.H1_H1 ;  /* 0x30000023ff2f7230 */ /* 0x000fe20000004100 */
[----:B------:R-:W-:Y:S01]  /*cf30*/  F2FP.F16.F32.PACK_AB R4, R45, R4 ;  /* 0x000000042d04723e */ /* 0x000fe200000000ff */
[----:B------:R-:W-:-:S02]  /*cf40*/  HADD2.F32 R44, -RZ, R37.H1_H1 ;  /* 0x30000025ff2c7230 */ /* 0x000fc40000004100 */
[----:B------:R-:W-:Y:S01]  /*cf50*/  FMUL.FTZ R35, R46, R7 ;  /* 0x000000072e237220 */ /* 0x000fe20000410000 */
[----:B------:R-:W-:Y:S01]  /*cf60*/  F2FP.F16.F32.PACK_AB R5, R40, R5 ;  /* 0x000000052805723e */ /* 0x000fe200000000ff */
[C---:B------:R-:W-:Y:S01]  /*cf70*/  FMUL.FTZ R38, R47.reuse, R6 ;  /* 0x000000062f267220 */ /* 0x040fe20000410000 */
[----:B------:R-:W-:Y:S01]  /*cf80*/  FFMA.FTZ R6, R47, R41, -R26 ;  /* 0x000000292f067223 */ /* 0x000fe2000001081a */
[C---:B------:R-:W-:Y:S01]  /*cf90*/  FMUL.FTZ R37, R44.reuse, R7 ;  /* 0x000000072c257220 */ /* 0x040fe20000410000 */
[-C--:B------:R-:W-:Y:S01]  /*cfa0*/  FFMA.FTZ R7, R44, R42.reuse, -R35 ;  /* 0x0000002a2c077223 */ /* 0x080fe20000010823 */
[----:B------:R-:W-:Y:S02]  /*cfb0*/  FFMA.FTZ R41, R49, R41, R38 ;  /* 0x0000002931297223 */ /* 0x000fe40000010026 */
[----:B------:R-:W-:-:S03]  /*cfc0*/  FFMA.FTZ R42, R46, R42, R37 ;  /* 0x0000002a2e2a7223 */ /* 0x000fc60000010025 */
[----:B------:R-:W-:Y:S02]  /*cfd0*/  F2FP.F16.F32.PACK_AB R6, R41, R6 ;  /* 0x000000062906723e */ /* 0x000fe400000000ff */
[----:B------:R-:W-:-:S05]  /*cfe0*/  F2FP.F16.F32.PACK_AB R7, R42, R7 ;  /* 0x000000072a07723e */ /* 0x000fca00000000ff */
[----:B------:R0:W-:Y:S02]  /*cff0*/  STS.128 [R9+0xe400], R4 ;  /* 0x00e4000409007388 */ /* 0x0001e40000000c00 */
.L_x_594:
[----:B------:R-:W-:Y:S05]  /*d000*/  BSYNC B1 ;  /* 0x0000000000017941 */ /* 0x000fea0003800000 */
.L_x_593:
[----:B------:R-:W-:Y:S04]  /*d010*/  BSSY B1, `(.L_x_595) ;  /* 0x0000028000017945 */ /* 0x000fe80003800000 */
[----:B------:R-:W-:Y:S05]  /*d020*/  @P1 BRA `(.L_x_596) ;  /* 0x0000000000981947 */ /* 0x000fea0003800000 */
        /* <DEDUP_REMOVED lines=9> */
[-C--:B------:R-:W-:Y:S01]  /*d0c0*/  FMUL.FTZ R39, R44, R4.reuse ;  /* 0x000000042c277220 */ /* 0x080fe20000410000 */
[C---:B------:R-:W-:Y:S01]  /*d0d0*/  FMUL.FTZ R41, R42.reuse, R4 ;  /* 0x000000042a297220 */ /* 0x040fe20000410000 */
[----:B------:R-:W-:Y:S02]  /*d0e0*/  HADD2.F32 R37, -RZ, R6.H0_H0 ;  /* 0x20000006ff257230 */ /* 0x000fe40000004100 */
[-C--:B------:R-:W-:Y:S01]  /*d0f0*/  FMUL.FTZ R40, R45, R5.reuse ;  /* 0x000000052d287220 */ /* 0x080fe20000410000 */
[-C--:B------:R-:W-:Y:S01]  /*d100*/  FFMA.FTZ R4, R42, R26.reuse, -R39 ;  /* 0x0000001a2a047223 */ /* 0x080fe20000010827 */
[----:B------:R-:W-:Y:S01]  /*d110*/  FFMA.FTZ R41, R44, R26, R41 ;  /* 0x0000001a2c297223 */ /* 0x000fe20000010029 */
[----:B------:R-:W-:Y:S01]  /*d120*/  FMUL.FTZ R26, R43, R5 ;  /* 0x000000052b1a7220 */ /* 0x000fe20000410000 */
[----:B------:R-:W-:-:S02]  /*d130*/  HADD2.F32 R38, -RZ, R7.H0_H0 ;  /* 0x20000007ff267230 */ /* 0x000fc40000004100 */
[-C--:B------:R-:W-:Y:S01]  /*d140*/  FFMA.FTZ R5, R43, R35.reuse, -R40 ;  /* 0x000000232b057223 */ /* 0x080fe20000010828 */
[----:B------:R-:W-:Y:S02]  /*d150*/  HADD2.F32 R6, -RZ, R6.H1_H1 ;  /* 0x30000006ff067230 */ /* 0x000fe40000004100 */
[----:B------:R-:W-:Y:S01]  /*d160*/  FFMA.FTZ R26, R45, R35, R26 ;  /* 0x000000232d1a7223 */ /* 0x000fe2000001001a */
[----:B------:R-:W-:Y:S01]  /*d170*/  HADD2.F32 R7, -RZ, R7.H1_H1 ;  /* 0x30000007ff077230 */ /* 0x000fe20000004100 */
[----:B------:R-:W-:Y:S01]  /*d180*/  F2FP.F16.F32.PACK_AB R4, R41, R4 ;  /* 0x000000042904723e */ /* 0x000fe200000000ff */
[----:B------:R-:W-:Y:S02]  /*d190*/  HADD2.F32 R43, -RZ, R33.H1_H1 ;  /* 0x30000021ff2b7230 */ /* 0x000fe40000004100 */
[----:B------:R-:W-:Y:S01]  /*d1a0*/  HADD2.F32 R42, -RZ, R34.H1_H1 ;  /* 0x30000022ff2a7230 */ /* 0x000fe20000004100 */
[----:B------:R-:W-:Y:S01]  /*d1b0*/  F2FP.F16.F32.PACK_AB R5, R26, R5 ;  /* 0x000000051a05723e */ /* 0x000fe200000000ff */
[----:B------:R-:W-:-:S02]  /*d1c0*/  HADD2.F32 R39, -RZ, R31.H1_H1 ;  /* 0x3000001fff277230 */ /* 0x000fc40000004100 */
[----:B------:R-:W-:Y:S02]  /*d1d0*/  HADD2.F32 R40, -RZ, R32.H1_H1 ;  /* 0x30000020ff287230 */ /* 0x000fe40000004100 */
[-C--:B------:R-:W-:Y:S01]  /*d1e0*/  FMUL.FTZ R32, R43, R6.reuse ;  /* 0x000000062b207220 */ /* 0x080fe20000410000 */
[-C--:B------:R-:W-:Y:S01]  /*d1f0*/  FMUL.FTZ R31, R42, R7.reuse ;  /* 0x000000072a1f7220 */ /* 0x080fe20000410000 */
[C---:B------:R-:W-:Y:S01]  /*d200*/  FMUL.FTZ R34, R39.reuse, R6 ;  /* 0x0000000627227220 */ /* 0x040fe20000410000 */
[C---:B------:R-:W-:Y:S01]  /*d210*/  FMUL.FTZ R33, R40.reuse, R7 ;  /* 0x0000000728217220 */ /* 0x040fe20000410000 */
[-C--:B------:R-:W-:Y:S01]  /*d220*/  FFMA.FTZ R6, R39, R37.reuse, -R32 ;  /* 0x0000002527067223 */ /* 0x080fe20000010820 */
[-C--:B------:R-:W-:Y:S01]  /*d230*/  FFMA.FTZ R7, R40, R38.reuse, -R31 ;  /* 0x0000002628077223 */ /* 0x080fe2000001081f */
[----:B------:R-:W-:Y:S01]  /*d240*/  FFMA.FTZ R37, R43, R37, R34 ;  /* 0x000000252b257223 */ /* 0x000fe20000010022 */
[----:B------:R-:W-:-:S04]  /*d250*/  FFMA.FTZ R38, R42, R38, R33 ;  /* 0x000000262a267223 */ /* 0x000fc80000010021 */
[----:B------:R-:W-:Y:S02]  /*d260*/  F2FP.F16.F32.PACK_AB R6, R37, R6 ;  /* 0x000000062506723e */ /* 0x000fe400000000ff */
[----:B------:R-:W-:-:S05]  /*d270*/  F2FP.F16.F32.PACK_AB R7, R38, R7 ;  /* 0x000000072607723e */ /* 0x000fca00000000ff */
[----:B------:R1:W-:Y:S02]  /*d280*/  STS.128 [R8+0x2000], R4 ;  /* 0x0020000408007388 */ /* 0x0003e40000000c00 */
.L_x_596:
[----:B------:R-:W-:Y:S05]  /*d290*/  BSYNC B1 ;  /* 0x0000000000017941 */ /* 0x000fea0003800000 */
.L_x_595:
[----:B------:R-:W-:Y:S04]  /*d2a0*/  BSSY B1, `(.L_x_597) ;  /* 0x0000028000017945 */ /* 0x000fe80003800000 */
[----:B------:R-:W-:Y:S05]  /*d2b0*/  @P2 BRA `(.L_x_598) ;  /* 0x0000000000982947 */ /* 0x000fea0003800000 */
[----:B01----:R-:W0:Y:S01]  /*d2c0*/  LDS.128 R4, [R9+0x12400] ;  /* 0x0124000009047984 */ /* 0x003e220000000c00 */
        /* <DEDUP_REMOVED lines=25> */
[-C--:B------:R-:W-:Y:S01]  /*d460*/  FMUL.FTZ R27, R38, R6.reuse ;  /* 0x00000006261b7220 */ /* 0x080fe20000410000 */
[----:B------:R-:W-:Y:S02]  /*d470*/  HADD2.F32 R35, -RZ, R28.H1_H1 ;  /* 0x3000001cff237230 */ /* 0x000fe40000004100 */
[C---:B------:R-:W-:Y:S01]  /*d480*/  FMUL.FTZ R29, R34.reuse, R6 ;  /* 0x00000006221d7220 */ /* 0x040fe20000410000 */
[-C--:B------:R-:W-:Y:S01]  /*d490*/  FMUL.FTZ R28, R39, R7.reuse ;  /* 0x00000007271c7220 */ /* 0x080fe20000410000 */
[-C--:B------:R-:W-:Y:S01]  /*d4a0*/  FFMA.FTZ R6, R34, R32.reuse, -R27 ;  /* 0x0000002022067223 */ /* 0x080fe2000001081b */
[C---:B------:R-:W-:Y:S01]  /*d4b0*/  FMUL.FTZ R30, R35.reuse, R7 ;  /* 0x00000007231e7220 */ /* 0x040fe20000410000 */
[----:B------:R-:W-:Y:S01]  /*d4c0*/  FFMA.FTZ R29, R38, R32, R29 ;  /* 0x00000020261d7223 */ /* 0x000fe2000001001d */
[-C--:B------:R-:W-:Y:S02]  /*d4d0*/  FFMA.FTZ R7, R35, R33.reuse, -R28 ;  /* 0x0000002123077223 */ /* 0x080fe4000001081c */
[----:B------:R-:W-:-:S02]  /*d4e0*/  FFMA.FTZ R30, R39, R33, R30 ;  /* 0x00000021271e7223 */ /* 0x000fc4000001001e */
[----:B------:R-:W-:-:S03]  /*d4f0*/  F2FP.F16.F32.PACK_AB R6, R29, R6 ;  /* 0x000000061d06723e */ /* 0x000fc600000000ff */
[----:B------:R-:W-:-:S05]  /*d500*/  F2FP.F16.F32.PACK_AB R7, R30, R7 ;  /* 0x000000071e07723e */ /* 0x000fca00000000ff */
[----:B------:R2:W-:Y:S02]  /*d510*/  STS.128 [R9+0x12400], R4 ;  /* 0x0124000409007388 */ /* 0x0005e40000000c00 */
.L_x_598:
[----:B------:R-:W-:Y:S05]  /*d520*/  BSYNC B1 ;  /* 0x0000000000017941 */ /* 0x000fea0003800000 */
.L_x_597:
        /* <DEDUP_REMOVED lines=30> */
[C---:B------:R-:W-:Y:S01]  /*d710*/  FMUL.FTZ R25, R30.reuse, R6 ;  /* 0x000000061e197220 */ /* 0x040fe20000410000 */
[-C--:B------:R-:W-:Y:S01]  /*d720*/  FMUL.FTZ R20, R35, R7.reuse ;  /* 0x0000000723147220 */ /* 0x080fe20000410000 */
[C---:B------:R-:W-:Y:S01]  /*d730*/  FMUL.FTZ R24, R31.reuse, R7 ;  /* 0x000000071f187220 */ /* 0x040fe20000410000 */
[-C--:B------:R-:W-:Y:S01]  /*d740*/  FFMA.FTZ R6, R30, R28.reuse, -R21 ;  /* 0x0000001c1e067223 */ /* 0x080fe20000010815 */
[----:B------:R-:W-:Y:S01]  /*d750*/  FFMA.FTZ R25, R32, R28, R25 ;  /* 0x0000001c20197223 */ /* 0x000fe20000010019 */
[-C--:B------:R-:W-:Y:S01]  /*d760*/  FFMA.FTZ R7, R31, R29.reuse, -R20 ;  /* 0x0000001d1f077223 */ /* 0x080fe20000010814 */
[----:B------:R-:W-:-:S03]  /*d770*/  FFMA.FTZ R24, R35, R29, R24 ;  /* 0x0000001d23187223 */ /* 0x000fc60000010018 */
[----:B------:R-:W-:Y:S02]  /*d780*/  F2FP.F16.F32.PACK_AB R6, R25, R6 ;  /* 0x000000061906723e */ /* 0x000fe400000000ff */
[----:B------:R-:W-:-:S05]  /*d790*/  F2FP.F16.F32.PACK_AB R7, R24, R7 ;  /* 0x000000071807723e */ /* 0x000fca00000000ff */
[----:B------:R3:W-:Y:S02]  /*d7a0*/  STS.128 [R8+0x6000], R4 ;  /* 0x0060000408007388 */ /* 0x0007e40000000c00 */
.L_x_600:
[----:B------:R-:W-:Y:S05]  /*d7b0*/  BSYNC B1 ;  /* 0x0000000000017941 */ /* 0x000fea0003800000 */
.L_x_599:
        /* <DEDUP_REMOVED lines=40> */
.L_x_602:
[----:B------:R-:W-:Y:S05]  /*da40*/  BSYNC B1 ;  /* 0x0000000000017941 */ /* 0x000fea0003800000 */
.L_x_601:
        /* <DEDUP_REMOVED lines=13> */
[----:B------:R-:W-:Y:S01]  /*db20*/  FMUL.FTZ R15, R28, R5 ;  /* 0x000000051c0f7220 */ /* 0x000fe20000410000 */
[----:B------:R-:W-:Y:S01]  /*db30*/  FFMA.FTZ R4, R21, R9, -R20 ;  /* 0x0000000915047223 */ /* 0x000fe20000010814 */
[----:B------:R-:W-:-:S02]  /*db40*/  HADD2.F32 R14, -RZ, R7.H0_H0 ;  /* 0x20000007ff0e7230 */ /* 0x000fc40000004100 */
[----:B------:R-:W-:Y:S01]  /*db50*/  FFMA.FTZ R9, R25, R9, R24 ;  /* 0x0000000919097223 */ /* 0x000fe20000010018 */
[C---:B------:R-:W-:Y:S01]  /*db60*/  FMUL.FTZ R21, R26.reuse, R5 ;  /* 0x000000051a157220 */ /* 0x040fe20000410000 */
[----:B------:R-:W-:Y:S02]  /*db70*/  HADD2.F32 R6, -RZ, R6.H1_H1 ;  /* 0x30000006ff067230 */ /* 0x000fe40000004100 */
[-C--:B------:R-:W-:Y:S01]  /*db80*/  FFMA.FTZ R5, R26, R12.reuse, -R15 ;  /* 0x0000000c1a057223 */ /* 0x080fe2000001080f */
[----:B------:R-:W-:Y:S02]  /*db90*/  HADD2.F32 R7, -RZ, R7.H1_H1 ;  /* 0x30000007ff077230 */ /* 0x000fe40000004100 */
[----:B------:R-:W-:Y:S01]  /*dba0*/  FFMA.FTZ R12, R28, R12, R21 ;  /* 0x0000000c1c0c7223 */ /* 0x000fe20000010015 */
[----:B------:R-:W-:Y:S01]  /*dbb0*/  HADD2.F32 R25, -RZ, R10.H1_H1 ;  /* 0x3000000aff197230 */ /* 0x000fe20000004100 */
[----:B------:R-:W-:Y:S01]  /*dbc0*/  F2FP.F16.F32.PACK_AB R4, R9, R4 ;  /* 0x000000040904723e */ /* 0x000fe200000000ff */
[----:B------:R-:W-:-:S02]  /*dbd0*/  HADD2.F32 R20, -RZ, R11.H1_H1 ;  /* 0x3000000bff147230 */ /* 0x000fc40000004100 */
[----:B------:R-:W-:Y:S02]  /*dbe0*/  HADD2.F32 R15, -RZ, R0.H1_H1 ;  /* 0x30000000ff0f7230 */ /* 0x000fe40000004100 */
[-C--:B------:R-:W-:Y:S01]  /*dbf0*/  FMUL.FTZ R0, R25, R6.reuse ;  /* 0x0000000619007220 */ /* 0x080fe20000410000 */
[----:B------:R-:W-:Y:S02]  /*dc00*/  HADD2.F32 R10, -RZ, R3.H1_H1 ;  /* 0x30000003ff0a7230 */ /* 0x000fe40000004100 */
[----:B------:R-:W-:Y:S01]  /*dc10*/  FMUL.FTZ R3, R20, R7 ;  /* 0x0000000714037220 */ /* 0x000fe20000410000 */
[----:B------:R-:W-:Y:S01]  /*dc20*/  F2FP.F16.F32.PACK_AB R5, R12, R5 ;  /* 0x000000050c05723e */ /* 0x000fe200000000ff */
[C---:B------:R-:W-:Y:S01]  /*dc30*/  FMUL.FTZ R6, R15.reuse, R6 ;  /* 0x000000060f067220 */ /* 0x040fe20000410000 */
[----:B------:R-:W-:Y:S01]  /*dc40*/  FFMA.FTZ R0, R15, R13, -R0 ;  /* 0x0000000d0f007223 */ /* 0x000fe20000010800 */
[C---:B------:R-:W-:Y:S01]  /*dc50*/  FMUL.FTZ R7, R10.reuse, R7 ;  /* 0x000000070a077220 */ /* 0x040fe20000410000 */
[----:B------:R-:W-:Y:S01]  /*dc60*/  FFMA.FTZ R3, R10, R14, -R3 ;  /* 0x0000000e0a037223 */ /* 0x000fe20000010803 */
[----:B------:R-:W-:-:S02]  /*dc70*/  FFMA.FTZ R13, R25, R13, R6 ;  /* 0x0000000d190d7223 */ /* 0x000fc40000010006 */
[----:B------:R-:W-:-:S03]  /*dc80*/  FFMA.FTZ R14, R20, R14, R7 ;  /* 0x0000000e140e7223 */ /* 0x000fc60000010007 */
[----:B------:R-:W-:Y:S02]  /*dc90*/  F2FP.F16.F32.PACK_AB R6, R13, R0 ;  /* 0x000000000d06723e */ /* 0x000fe400000000ff */
[----:B------:R-:W-:-:S05]  /*dca0*/  F2FP.F16.F32.PACK_AB R7, R14, R3 ;  /* 0x000000030e07723e */ /* 0x000fca00000000ff */
[----:B------:R0:W-:Y:S01]  /*dcb0*/  STS.128 [R8+0xa000], R4 ;  /* 0x00a0000408007388 */ /* 0x0001e20000000c00 */
[----:B------:R-:W-:Y:S05]  /*dcc0*/  BRA `(.L_x_592) ;  /* 0x0000002800e07947 */ /* 0x000fea0003800000 */
.L_x_574:
[----:B------:R-:W-:-:S03]  /*dcd0*/  UMOV UR4, 0xffffffff ;  /* 0xffffffff00047882 */ /* 0x000fc60000000000 */
[----:B------:R-:W-:Y:S05]  /*dce0*/  BRA.DIV UR4, `(.L_x_603) ;  /* 0x0000011e04007947 */ /* 0x000fea000b800000 */
[----:B------:R0:W1:Y:S04]  /*dcf0*/  SHFL.IDX PT, R3, R25, RZ, 0x1c1f ;  /* 0x001c1fff19037589 */ /* 0x00006800000e0000 */
[----:B------:R0:W2:Y:S04]  /*dd00*/  SHFL.IDX PT, R0, R24, RZ, 0x1c1f ;  /* 0x001c1fff18007589 */ /* 0x0000a800000e0000 */
[----:B------:R0:W3:Y:S04]  /*dd10*/  SHFL.IDX PT, R21, R27, RZ, 0x1c1f ;  /* 0x001c1fff1b157589 */ /* 0x0000e800000e0000 */
[----:B------:R0:W0:Y:S02]  /*dd20*/  SHFL.IDX PT, R20, R26, RZ, 0x1c1f ;  /* 0x001c1fff1a147589 */ /* 0x00002400000e0000 */
.L_x_826:
[----:B------:R-:W-:Y:S01]  /*dd30*/  ULDC UR4, c[0x0][0x448] ;  /* 0x0001120000047ab9 */ /* 0x000fe20000000800 */
[----:B------:R-:W-:Y:S01]  /*dd40*/  BSSY B1, `(.L_x_604) ;  /* 0x0000037000017945 */ /* 0x000fe20003800000 */
[----:B------:R-:W-:Y:S01]  /*dd50*/  IMAD R50, R146, UR4, RZ ;  /* 0x0000000492327c24 */ /* 0x000fe2000f8e02ff */
[----:B------:R-:W-:Y:S02]  /*dd60*/  CS2R R4, SRZ ;  /* 0x0000000000047805 */ /* 0x000fe4000001ff00 */
[----:B------:R-:W-:Y:S02]  /*dd70*/  CS2R R8, SRZ ;  /* 0x0000000000087805 */ /* 0x000fe4000001ff00 */
[----:B------:R-:W-:Y:S02]  /*dd80*/  CS2R R10, SRZ ;  /* 0x00000000000a7805 */ /* 0x000fe4000001ff00 */
[----:B------:R-:W-:Y:S02]  /*dd90*/  CS2R R12, SRZ ;  /* 0x00000000000c7805 */ /* 0x000fe4000001ff00 */
[----:B------:R-:W-:Y:S01]  /*dda0*/  ISETP.GE.AND P0, PT, R6, R50, PT ;  /* 0x000000320600720c */ /* 0x000fe20003f06270 */
[----:B------:R-:W-:Y:S01]  /*ddb0*/  IMAD R50, R29, -0x80, R50 ;  /* 0xffffff801d327824 */ /* 0x000fe200078e0232 */
[----:B------:R-:W-:-:S02]  /*ddc0*/  CS2R R6, SRZ ;  /* 0x0000000000067805 */ /* 0x000fc4000001ff00 */
[----:B------:R-:W-:Y:S02]  /*ddd0*/  CS2R R14, SRZ ;  /* 0x00000000000e7805 */ /* 0x000fe4000001ff00 */
[----:B0-----:R-:W-:Y:S02]  /*dde0*/  CS2R R24, SRZ ;  /* 0x0000000000187805 */ /* 0x001fe4000001ff00 */
[----:B------:R-:W-:Y:S02]  /*ddf0*/  CS2R R26, SRZ ;  /* 0x00000000001a7805 */ /* 0x000fe4000001ff00 */
[----:B------:R-:W-:Y:S02]  /*de00*/  CS2R R28, SRZ ;  /* 0x00000000001c7805 */ /* 0x000fe4000001ff00 */
[----:B------:R-:W-:Y:S02]  /*de10*/  CS2R R30, SRZ ;  /* 0x00000000001e7805 */ /* 0x000fe4000001ff00 */
[----:B----4-:R-:W-:-:S02]  /*de20*/  CS2R R32, SRZ ;  /* 0x0000000000207805 */ /* 0x010fc4000001ff00 */
[----:B------:R-:W-:Y:S01]  /*de30*/  CS2R R34, SRZ ;  /* 0x0000000000227805 */ /* 0x000fe2000001ff00 */
[----:B------:R-:W-:Y:S06]  /*de40*/  @P0 BRA `(.L_x_605) ;  /* 0x0000000000980947 */ /* 0x000fec0003800000 */
[----:B------:R-:W-:Y:S01]  /*de50*/  ULDC UR4, c[0x0][0x3f4] ;  /* 0x0000fd0000047ab9 */ /* 0x000fe20000000800 */
[C---:B------:R-:W-:Y:S01]  /*de60*/  VIADD R5, R16.reuse, 0x40 ;  /* 0x0000004010057836 */ /* 0x040fe20000000000 */
[C---:B------:R-:W-:Y:S02]  /*de70*/  IADD3 R4, R16.reuse, 0x20, RZ ;  /* 0x0000002010047810 */ /* 0x040fe40007ffe0ff */
[----:B------:R-:W-:Y:S02]  /*de80*/  CS2R R28, SRZ ;  /* 0x00000000001c7805 */ /* 0x000fe4000001ff00 */
[----:B------:R-:W-:Y:S02]  /*de90*/  ISETP.GE.AND P2, PT, R16, UR4, PT ;  /* 0x0000000410007c0c */ /* 0x000fe4000bf46270 */
[----:B------:R-:W-:Y:S02]  /*dea0*/  CS2R R30, SRZ ;  /* 0x00000000001e7805 */ /* 0x000fe4000001ff00 */
[----:B------:R-:W-:-:S02]  /*deb0*/  ISETP.GE.AND P4, PT, R5, UR4, PT ;  /* 0x0000000405007c0c */ /* 0x000fc4000bf86270 */
[----:B------:R-:W-:Y:S02]  /*dec0*/  CS2R R8, SRZ ;  /* 0x0000000000087805 */ /* 0x000fe4000001ff00 */
[----:B------:R-:W-:Y:S01]  /*ded0*/  ISETP.GE.AND P3, PT, R4, UR4, PT ;  /* 0x0000000404007c0c */ /* 0x000fe2000bf66270 */
[----:B--2---:R-:W-:Y:S01]  /*dee0*/  IMAD.MOV.U32 R4, RZ, RZ, R0 ;  /* 0x000000ffff047224 */ /* 0x004fe200078e0000 */
[----:B-1----:R-:W-:Y:S02]  /*def0*/  MOV R5, R3 ;  /* 0x0000000300057202 */ /* 0x002fe40000000f00 */
[----:B------:R-:W-:Y:S02]  /*df00*/  CS2R R10, SRZ ;  /* 0x00000000000a7805 */ /* 0x000fe4000001ff00 */
[----:B------:R-:W-:Y:S02]  /*df10*/  CS2R R32, SRZ ;  /* 0x0000000000207805 */ /* 0x000fe4000001ff00 */
[----:B------:R-:W-:-:S02]  /*df20*/  CS2R R34, SRZ ;  /* 0x0000000000227805 */ /* 0x000fc4000001ff00 */
[----:B------:R-:W-:Y:S02]  /*df30*/  @!P2 SHF.L.U32 R49, R16, 0x1, RZ ;  /* 0x000000011031a819 */ /* 0x000fe400000006ff */
[----:B------:R-:W-:Y:S01]  /*df40*/  @!P4 SHF.L.U32 R45, R163, 0x3, RZ ;  /* 0x00000003a32dc819 */ /* 0x000fe200000006ff */
[----:B------:R-:W-:Y:S01]  /*df50*/  @!P3 IMAD.SHL.U32 R41, R162, 0x8, RZ ;  /* 0x00000008a229b824 */ /* 0x000fe200078e00ff */
[-C--:B------:R-:W-:Y:S02]  /*df60*/  @!P2 IADD3 R46, P0, R0, R49.reuse, RZ ;  /* 0x00000031002ea210 */ /* 0x080fe40007f1e0ff */
[----:B------:R-:W-:Y:S01]  /*df70*/  @!P2 SHF.L.U64.HI R0, R16, 0x1, R17 ;  /* 0x000000011000a819 */ /* 0x000fe20000010211 */
[----:B------:R-:W-:Y:S01]  /*df80*/  @!P3 IMAD.WIDE R38, R41, 0x2, R4 ;  /* 0x000000022926b825 */ /* 0x000fe200078e0204 */
[----:B------:R-:W-:Y:S02]  /*df90*/  @!P2 IADD3 R48, P1, R20, R49, RZ ;  /* 0x000000311430a210 */ /* 0x000fe40007f3e0ff */
[----:B------:R-:W-:-:S02]  /*dfa0*/  CS2R R12, SRZ ;  /* 0x00000000000c7805 */ /* 0x000fc4000001ff00 */
[----:B------:R-:W-:Y:S01]  /*dfb0*/  CS2R R14, SRZ ;  /* 0x00000000000e7805 */ /* 0x000fe2000001ff00 */
[----:B------:R-:W-:Y:S01]  /*dfc0*/  @!P4 IMAD.WIDE R42, R45, 0x2, R4 ;  /* 0x000000022d2ac825 */ /* 0x000fe200078e0204 */
[----:B------:R-:W-:Y:S02]  /*dfd0*/  CS2R R24, SRZ ;  /* 0x0000000000187805 */ /* 0x000fe4000001ff00 */
[----:B------:R-:W-:Y:S02]  /*dfe0*/  CS2R R26, SRZ ;  /* 0x00000000001a7805 */ /* 0x000fe4000001ff00 */
[----:B------:R-:W-:Y:S02]  /*dff0*/  CS2R R4, SRZ ;  /* 0x0000000000047805 */ /* 0x000fe4000001ff00 */
[----:B------:R-:W-:Y:S01]  /*e000*/  CS2R R6, SRZ ;  /* 0x0000000000067805 */ /* 0x000fe2000001ff00 */
[--C-:B---3--:R-:W-:Y:S01]  /*e010*/  @!P3 IMAD.WIDE R40, R41, 0x2, R20.reuse ;  /* 0x000000022928b825 */ /* 0x108fe200078e0214 */
[----:B------:R-:W-:Y:S01]  /*e020*/  @!P2 IADD3.X R49, R21, R0, RZ, P1, !PT ;  /* 0x000000001531a210 */ /* 0x000fe20000ffe4ff */
[----:B------:R0:W5:Y:S02]  /*e030*/  @!P3 LD.E.128 R28, desc[UR60][R38.64] ;  /* 0x0000003c261cb980 */ /* 0x000164000c101d00 */
[----:B------:R-:W-:-:S02]  /*e040*/  @!P4 IMAD.WIDE R44, R45, 0x2, R20 ;  /* 0x000000022d2cc825 */ /* 0x000fc400078e0214 */
[----:B------:R0:W5:Y:S02]  /*e050*/  @!P3 LD.E.128 R8, desc[UR60][R40.64] ;  /* 0x0000003c2808b980 */ /* 0x000164000c101d00 */
[----:B------:R-:W-:Y:S02]  /*e060*/  @!P2 IMAD.X R47, R3, 0x1, R0, P0 ;  /* 0x00000001032fa824 */ /* 0x000fe400000e0600 */
[----:B------:R0:W5:Y:S04]  /*e070*/  @!P4 LD.E.128 R32, desc[UR60][R42.64] ;  /* 0x0000003c2a20c980 */ /* 0x000168000c101d00 */
[----:B------:R0:W5:Y:S04]  /*e080*/  @!P4 LD.E.128 R12, desc[UR60][R44.64] ;  /* 0x0000003c2c0cc980 */ /* 0x000168000c101d00 */
[----:B------:R0:W5:Y:S04]  /*e090*/  @!P2 LD.E.128 R24, desc[UR60][R46.64] ;  /* 0x0000003c2e18a980 */ /* 0x000168000c101d00 */
[----:B------:R0:W5:Y:S02]  /*e0a0*/  @!P2 LD.E.128 R4, desc[UR60][R48.64] ;  /* 0x0000003c3004a980 */ /* 0x000164000c101d00 */
.L_x_605:
[----:B------:R-:W-:Y:S05]  /*e0b0*/  BSYNC B1 ;  /* 0x0000000000017941 */ /* 0x000fea0003800000 */
.L_x_604:
[----:B--2--5:R-:W-:Y:S01]  /*e0c0*/  IMAD.MOV.U32 R0, RZ, RZ, R24 ;  /* 0x000000ffff007224 */ /* 0x024fe200078e0018 */
[----:B-1----:R-:W-:Y:S01]  /*e0d0*/  MOV R3, R25 ;  /* 0x0000001900037202 */ /* 0x002fe20000000f00 */
[----:B------:R-:W-:Y:S01]  /*e0e0*/  IMAD.MOV.U32 R37, RZ, RZ, R26 ;  /* 0x000000ffff257224 */ /* 0x000fe200078e001a */
[----:B---3--:R-:W-:Y:S01]  /*e0f0*/  MOV R21, R27 ;  /* 0x0000001b00157202 */ /* 0x008fe20000000f00 */
[----:B0-----:R-:W-:Y:S01]  /*e100*/  IMAD.MOV.U32 R39, RZ, RZ, R4 ;  /* 0x000000ffff277224 */ /* 0x001fe200078e0004 */
[--C-:B------:R-:W-:Y:S01]  /*e110*/  SHF.R.U64 R26, R26, 0x10, R27.reuse ;  /* 0x000000101a1a7819 */ /* 0x100fe2000000121b */
[----:B------:R-:W-:Y:S01]  /*e120*/  IMAD.MOV.U32 R41, RZ, RZ, R6 ;  /* 0x000000ffff297224 */ /* 0x000fe200078e0006 */
[----:B------:R-:W-:Y:S01]  /*e130*/  SHF.R.U32.HI R43, RZ, 0x10, R27 ;  /* 0x00000010ff2b7819 */ /* 0x000fe2000001161b */
[----:B------:R-:W-:Y:S01]  /*e140*/  IMAD.MOV.U32 R27, RZ, RZ, R30 ;  /* 0x000000ffff1b7224 */ /* 0x000fe200078e001e */
[----:B------:R-:W-:Y:S01]  /*e150*/  SHF.R.U64 R46, R30, 0x10, R31 ;  /* 0x000000101e2e7819 */ /* 0x000fe2000000121f */
[----:B------:R-:W-:Y:S01]  /*e160*/  IMAD.MOV.U32 R30, RZ, RZ, R32 ;  /* 0x000000ffff1e7224 */ /* 0x000fe200078e0020 */
[----:B------:R-:W-:Y:S01]  /*e170*/  SHF.R.U64 R48, R32, 0x10, R33 ;  /* 0x0000001020307819 */ /* 0x000fe20000001221 */
[----:B------:R-:W-:Y:S01]  /*e180*/  IMAD.MOV.U32 R32, RZ, RZ, R34 ;  /* 0x000000ffff207224 */ /* 0x000fe200078e0022 */
[----:B------:R-:W-:Y:S01]  /*e190*/  SHF.R.U64 R51, R34, 0x10, R35 ;  /* 0x0000001022337819 */ /* 0x000fe20000001223 */
[----:B------:R-:W-:Y:S01]  /*e1a0*/  BSSY B1, `(.L_x_606) ;  /* 0x0000042000017945 */ /* 0x000fe20003800000 */
[----:B------:R-:W-:-:S02]  /*e1b0*/  PRMT R34, R0, 0x5410, R3 ;  /* 0x0000541000227816 */ /* 0x000fc40000000003 */
[C---:B------:R-:W-:Y:S02]  /*e1c0*/  LEA.HI R0, R189.reuse, R189, RZ, 0x1 ;  /* 0x000000bdbd007211 */ /* 0x040fe400078f08ff */
[----:B------:R-:W-:Y:S02]  /*e1d0*/  MOV R20, R5 ;  /* 0x0000000500147202 */ /* 0x000fe40000000f00 */
[----:B------:R-:W-:Y:S02]  /*e1e0*/  LOP3.LUT R0, R0, 0xfffffffe, RZ, 0xc0, !PT ;  /* 0xfffffffe00007812 */ /* 0x000fe400078ec0ff */
[--C-:B------:R-:W-:Y:S02]  /*e1f0*/  SHF.R.U64 R53, R4, 0x10, R5.reuse ;  /* 0x0000001004357819 */ /* 0x100fe40000001205 */
[----:B------:R-:W-:Y:S01]  /*e200*/  SHF.R.U32.HI R54, RZ, 0x10, R5 ;  /* 0x00000010ff367819 */ /* 0x000fe20000011605 */
[----:B------:R-:W-:Y:S01]  /*e210*/  IMAD.IADD R0, R189, 0x1, -R0 ;  /* 0x00000001bd007824 */ /* 0x000fe200078e0a00 */
[----:B------:R-:W-:-:S02]  /*e220*/  SHF.R.U64 R38, R24, 0x10, R25 ;  /* 0x0000001018267819 */ /* 0x000fc40000001219 */
[----:B------:R-:W-:Y:S01]  /*e230*/  SHF.R.U32.HI R42, RZ, 0x10, R25 ;  /* 0x00000010ff2a7819 */ /* 0x000fe20000011619 */
[----:B------:R-:W-:Y:S01]  /*e240*/  IMAD.MOV.U32 R25, RZ, RZ, R28 ;  /* 0x000000ffff197224 */ /* 0x000fe200078e001c */
[----:B------:R-:W-:Y:S02]  /*e250*/  SHF.L.U32 R5, R0, 0x1f, RZ ;  /* 0x0000001f00057819 */ /* 0x000fe400000006ff */
[----:B------:R-:W-:Y:S02]  /*e260*/  MOV R24, R29 ;  /* 0x0000001d00187202 */ /* 0x000fe40000000f00 */
[----:B------:R-:W0:Y:S01]  /*e270*/  SYNCS.PHASECHK.TRANS64.TRYWAIT P0, [R2+URZ+0x2a800], R5 ;  /* 0x02a80005020075a7 */ /* 0x000e22000800017f */
[--C-:B------:R-:W-:Y:S02]  /*e280*/  SHF.R.U64 R44, R28, 0x10, R29.reuse ;  /* 0x000000101c2c7819 */ /* 0x100fe4000000121d */
[----:B------:R-:W-:Y:S01]  /*e290*/  SHF.R.U32.HI R45, RZ, 0x10, R29 ;  /* 0x00000010ff2d7819 */ /* 0x000fe2000001161d */
[----:B------:R-:W-:Y:S01]  /*e2a0*/  IMAD.MOV.U32 R29, RZ, RZ, R8 ;  /* 0x000000ffff1d7224 */ /* 0x000fe200078e0008 */
[----:B------:R-:W-:-:S02]  /*e2b0*/  MOV R28, R31 ;  /* 0x0000001f001c7202 */ /* 0x000fc40000000f00 */
[----:B------:R-:W-:Y:S01]  /*e2c0*/  SHF.R.U32.HI R47, RZ, 0x10, R31 ;  /* 0x00000010ff2f7819 */ /* 0x000fe2000001161f */
[----:B------:R-:W-:Y:S01]  /*e2d0*/  IMAD.MOV.U32 R31, RZ, RZ, R10 ;  /* 0x000000ffff1f7224 */ /* 0x000fe200078e000a */
[----:B------:R-:W-:Y:S02]  /*e2e0*/  MOV R40, R33 ;  /* 0x0000002100287202 */ /* 0x000fe40000000f00 */
[----:B------:R-:W-:Y:S02]  /*e2f0*/  SHF.R.U32.HI R49, RZ, 0x10, R33 ;  /* 0x00000010ff317819 */ /* 0x000fe40000011621 */
[----:B------:R-:W-:Y:S02]  /*e300*/  MOV R4, R7 ;  /* 0x0000000700047202 */ /* 0x000fe40000000f00 */
[--C-:B------:R-:W-:Y:S02]  /*e310*/  SHF.R.U64 R55, R6, 0x10, R7.reuse ;  /* 0x0000001006377819 */ /* 0x100fe40000001207 */
[----:B------:R-:W-:-:S02]  /*e320*/  SHF.R.U32.HI R56, RZ, 0x10, R7 ;  /* 0x00000010ff387819 */ /* 0x000fc40000011607 */
[----:B------:R-:W-:Y:S01]  /*e330*/  SHF.R.U64 R57, R8, 0x10, R9 ;  /* 0x0000001008397819 */ /* 0x000fe20000001209 */
[----:B------:R-:W-:Y:S01]  /*e340*/  IMAD.MOV.U32 R8, RZ, RZ, R12 ;  /* 0x000000ffff087224 */ /* 0x000fe200078e000c */
[----:B------:R-:W-:Y:S01]  /*e350*/  SHF.R.U64 R59, R10, 0x10, R11 ;  /* 0x000000100a3b7819 */ /* 0x000fe2000000120b */
[----:B------:R-:W-:Y:S01]  /*e360*/  IMAD.MOV.U32 R10, RZ, RZ, R14 ;  /* 0x000000ffff0a7224 */ /* 0x000fe200078e000e */
[----:B------:R-:W-:Y:S02]  /*e370*/  MOV R33, R35 ;  /* 0x0000002300217202 */ /* 0x000fe40000000f00 */
[----:B------:R-:W-:Y:S02]  /*e380*/  MOV R6, R9 ;  /* 0x0000000900067202 */ /* 0x000fe40000000f00 */
[----:B------:R-:W-:Y:S02]  /*e390*/  SHF.R.U32.HI R58, RZ, 0x10, R9 ;  /* 0x00000010ff3a7819 */ /* 0x000fe40000011609 */
[----:B------:R-:W-:-:S02]  /*e3a0*/  MOV R7, R11 ;  /* 0x0000000b00077202 */ /* 0x000fc40000000f00 */
[----:B------:R-:W-:Y:S02]  /*e3b0*/  SHF.R.U32.HI R60, RZ, 0x10, R11 ;  /* 0x00000010ff3c7819 */ /* 0x000fe4000001160b */
[----:B------:R-:W-:Y:S02]  /*e3c0*/  PRMT R25, R25, 0x5410, R24 ;  /* 0x0000541019197816 */ /* 0x000fe40000000018 */
[----:B------:R-:W-:Y:S02]  /*e3d0*/  SHF.R.U32.HI R52, RZ, 0x10, R35 ;  /* 0x00000010ff347819 */ /* 0x000fe40000011623 */
[----:B------:R-:W-:Y:S02]  /*e3e0*/  MOV R9, R13 ;  /* 0x0000000d00097202 */ /* 0x000fe40000000f00 */
[--C-:B------:R-:W-:Y:S02]  /*e3f0*/  SHF.R.U64 R61, R12, 0x10, R13.reuse ;  /* 0x000000100c3d7819 */ /* 0x100fe4000000120d */
[----:B------:R-:W-:-:S02]  /*e400*/  SHF.R.U32.HI R62, RZ, 0x10, R13 ;  /* 0x00000010ff3e7819 */ /* 0x000fc4000001160d */
[----:B------:R-:W-:Y:S02]  /*e410*/  MOV R11, R15 ;  /* 0x0000000f000b7202 */ /* 0x000fe40000000f00 */
[----:B------:R-:W-:Y:S02]  /*e420*/  VIMNMX R24, R50, 0x80, PT ;  /* 0x0000008032187848 */ /* 0x000fe40003fe0100 */
        /* <DEDUP_REMOVED lines=20> */
[----:B------:R-:W-:Y:S02]  /*e570*/  ISETP.GE.AND P1, PT, R165, R24, PT ;  /* 0x00000018a500720c */ /* 0x000fe40003f26270 */
[----:B------:R-:W-:-:S02]  /*e580*/  PRMT R14, R8, 0x5410, R9 ;  /* 0x00005410080e7816 */ /* 0x000fc40000000009 */
[----:B------:R-:W-:Y:S02]  /*e590*/  PRMT R15, R61, 0x5410, R62 ;  /* 0x000054103d0f7816 */ /* 0x000fe4000000003e */
[----:B------:R-:W-:Y:S01]  /*e5a0*/  PRMT R20, R10, 0x5410, R11 ;  /* 0x000054100a147816 */ /* 0x000fe2000000000b */
[----:B0-----:R-:W-:Y:S06]  /*e5b0*/  @!P0 BRA `(.L_x_607) ;  /* 0x0000011400408947 */ /* 0x001fec0003800000 */
.L_x_827:
[----:B------:R-:W-:Y:S05]  /*e5c0*/  BSYNC B1 ;  /* 0x0000000000017941 */ /* 0x000fea0003800000 */
.L_x_606:
[----:B------:R-:W-:Y:S01]  /*e5d0*/  BSSY B1, `(.L_x_608) ;  /* 0x0000116000017945 */ /* 0x000fe20003800000 */
[----:B------:R-:W-:-:S03]  /*e5e0*/  PRMT R21, R63, 0x5410, R64 ;  /* 0x000054103f157816 */ /* 0x000fc60000000040 */
[----:B------:R-:W-:Y:S05]  /*e5f0*/  @P1 BRA `(.L_x_609) ;  /* 0x00000010004c1947 */ /* 0x000fea0003800000 */
[----:B------:R-:W1:Y:S01]  /*e600*/  LDC R33, c[0x0][0x3f4] ;  /* 0x0000fd00ff217b82 */ /* 0x000e620000000800 */
[C---:B------:R-:W-:Y:S01]  /*e610*/  VIADD R6, R16.reuse, 0x40 ;  /* 0x0000004010067836 */ /* 0x040fe20000000000 */
[C---:B------:R-:W-:Y:S01]  /*e620*/  IADD3 R4, R16.reuse, 0x20, RZ ;  /* 0x0000002010047810 */ /* 0x040fe20007ffe0ff */
[----:B------:R-:W-:Y:S01]  /*e630*/  BSSY B2, `(.L_x_610) ;  /* 0x000005f000027945 */ /* 0x000fe20003800000 */
[-C--:B-1----:R-:W-:Y:S02]  /*e640*/  ISETP.GE.AND P0, PT, R16, R33.reuse, PT ;  /* 0x000000211000720c */ /* 0x082fe40003f06270 */
[-C--:B------:R-:W-:Y:S02]  /*e650*/  ISETP.GE.AND P1, PT, R4, R33.reuse, PT ;  /* 0x000000210400720c */ /* 0x080fe40003f26270 */
[----:B------:R-:W-:-:S09]  /*e660*/  ISETP.GE.AND P2, PT, R6, R33, PT ;  /* 0x000000210600720c */ /* 0x000fd20003f46270 */
[----:B------:R-:W-:Y:S05]  /*e670*/  @P0 BRA `(.L_x_611) ;  /* 0x0000000400680947 */ /* 0x000fea0003800000 */
[----:B------:R-:W-:Y:S01]  /*e680*/  LEA.HI R6, R33, R191, RZ, 0x1d ;  /* 0x000000bf21067211 */ /* 0x000fe200078fe8ff */
[----:B------:R-:W-:Y:S01]  /*e690*/  HADD2.F32 R52, -RZ, R34.H0_H0 ;  /* 0x20000022ff347230 */ /* 0x000fe20000004100 */
[----:B------:R-:W-:Y:S01]  /*e6a0*/  LOP3.LUT R4, R176, 0x38, R16, 0xf8, !PT ;  /* 0x00000038b0047812 */ /* 0x000fe200078ef810 */
[--C-:B------:R-:W-:Y:S01]  /*e6b0*/  HADD2.F32 R54, -RZ, R39.reuse.H0_H0 ;  /* 0x20000027ff367230 */ /* 0x100fe20000004100 */
[----:B------:R-:W-:Y:S01]  /*e6c0*/  SHF.R.S32.HI R9, RZ, 0x1f, R6 ;  /* 0x0000001fff097819 */ /* 0x000fe20000011406 */
[----:B------:R-:W-:Y:S01]  /*e6d0*/  HADD2.F32 R51, -RZ, R40.H0_H0 ;  /* 0x20000028ff337230 */ /* 0x000fe20000004100 */
[----:B------:R-:W-:Y:S01]  /*e6e0*/  SHF.L.U32 R7, R6, 0x3, RZ ;  /* 0x0000000306077819 */ /* 0x000fe200000006ff */
[----:B------:R-:W-:Y:S01]  /*e6f0*/  HADD2.F32 R53, -RZ, R39.H1_H1 ;  /* 0x30000027ff357230 */ /* 0x000fe20000004100 */
[----:B------:R-:W-:Y:S02]  /*e700*/  LEA.HI R9, R9, R6, RZ, 0x3 ;  /* 0x0000000609097211 */ /* 0x000fe400078f18ff */
[----:B0-----:R-:W-:-:S02]  /*e710*/  LOP3.LUT R5, R4, R177, RZ, 0x3c, !PT ;  /* 0x000000b104057212 */ /* 0x001fc400078e3cff */
[----:B------:R-:W-:Y:S02]  /*e720*/  LOP3.LUT R4, R176, 0x38, R7, 0xf8, !PT ;  /* 0x00000038b0047812 */ /* 0x000fe400078ef807 */
[----:B------:R-:W-:Y:S01]  /*e730*/  SHF.L.U32 R9, R9, 0xa, RZ ;  /* 0x0000000a09097819 */ /* 0x000fe200000006ff */
[----:B------:R-:W-:Y:S01]  /*e740*/  IMAD.IADD R5, R178, 0x1, R5 ;  /* 0x00000001b2057824 */ /* 0x000fe200078e0205 */
[----:B------:R-:W-:Y:S02]  /*e750*/  LOP3.LUT R8, R4, R177, RZ, 0x3c, !PT ;  /* 0x000000b104087212 */ /* 0x000fe400078e3cff */
[----:B------:R-:W-:Y:S01]  /*e760*/  LOP3.LUT R9, R9, 0x7fffe000, RZ, 0xc0, !PT ;  /* 0x7fffe00009097812 */ /* 0x000fe200078ec0ff */
[----:B------:R-:W-:-:S03]  /*e770*/  IMAD R59, R5, 0x2, R2 ;  /* 0x00000002053b7824 */ /* 0x000fc600078e0202 */
[----:B------:R-:W-:Y:S02]  /*e780*/  IADD3 R9, R8, R9, R178 ;  /* 0x0000000908097210 */ /* 0x000fe40007ffe0b2 */
[----:B------:R-:W0:Y:S02]  /*e790*/  LDS.128 R4, [R59+0xc400] ;  /* 0x00c400003b047984 */ /* 0x000e240000000c00 */
[----:B------:R-:W-:-:S05]  /*e7a0*/  LEA R61, R9, R2, 0x1 ;  /* 0x00000002093d7211 */ /* 0x000fca00078e08ff */
[----:B------:R-:W1:Y:S01]  /*e7b0*/  LDS.128 R8, [R61+0xc400] ;  /* 0x00c400003d087984 */ /* 0x000e620000000c00 */
[--C-:B0-----:R-:W-:Y:S02]  /*e7c0*/  HADD2.F32 R43, -RZ, R4.reuse.H0_H0 ;  /* 0x20000004ff2b7230 */ /* 0x101fe40000004100 */
[----:B------:R-:W-:Y:S02]  /*e7d0*/  HADD2.F32 R4, -RZ, R4.H1_H1 ;  /* 0x30000004ff047230 */ /* 0x000fe40000004100 */
[--C-:B------:R-:W-:Y:S02]  /*e7e0*/  HADD2.F32 R44, -RZ, R5.reuse.H0_H0 ;  /* 0x20000005ff2c7230 */ /* 0x100fe40000004100 */
[----:B------:R-:W-:Y:S02]  /*e7f0*/  HADD2.F32 R5, -RZ, R5.H1_H1 ;  /* 0x30000005ff057230 */ /* 0x000fe40000004100 */
[--C-:B-1----:R-:W-:Y:S02]  /*e800*/  HADD2.F32 R47, -RZ, R8.reuse.H0_H0 ;  /* 0x20000008ff2f7230 */ /* 0x102fe40000004100 */
[----:B------:R-:W-:-:S02]  /*e810*/  HADD2.F32 R8, -RZ, R8.H1_H1 ;  /* 0x30000008ff087230 */ /* 0x000fc40000004100 */
[----:B------:R-:W-:Y:S02]  /*e820*/  HADD2.F32 R48, -RZ, R9.H0_H0 ;  /* 0x20000009ff307230 */ /* 0x000fe40000004100 */
[C---:B------:R-:W-:Y:S01]  /*e830*/  FMUL.FTZ R56, R47.reuse, R54 ;  /* 0x000000362f387220 */ /* 0x040fe20000410000 */
[-C--:B------:R-:W-:Y:S01]  /*e840*/  FMUL.FTZ R58, R47, R52.reuse ;  /* 0x000000342f3a7220 */ /* 0x080fe20000410000 */
[----:B------:R-:W-:Y:S02]  /*e850*/  HADD2.F32 R47, -RZ, R35.H0_H0 ;  /* 0x20000023ff2f7230 */ /* 0x000fe40000004100 */
[C---:B------:R-:W-:Y:S01]  /*e860*/  FMUL.FTZ R55, R8.reuse, R51 ;  /* 0x0000003308377220 */ /* 0x040fe20000410000 */
[C---:B------:R-:W-:Y:S01]  /*e870*/  FFMA.FTZ R56, R43.reuse, R52, -R56 ;  /* 0x000000342b387223 */ /* 0x040fe20000010838 */
[----:B------:R-:W-:Y:S01]  /*e880*/  FFMA.FTZ R58, R43, R54, R58 ;  /* 0x000000362b3a7223 */ /* 0x000fe2000001003a */
[----:B------:R-:W-:Y:S02]  /*e890*/  HADD2.F32 R43, -RZ, R34.H1_H1 ;  /* 0x30000022ff2b7230 */ /* 0x000fe40000004100 */
[-C--:B------:R-:W-:Y:S01]  /*e8a0*/  FMUL.FTZ R57, R8, R47.reuse ;  /* 0x0000002f08397220 */ /* 0x080fe20000410000 */
[----:B------:R-:W-:Y:S01]  /*e8b0*/  FFMA.FTZ R55, R4, R47, -R55 ;  /* 0x0000002f04377223 */ /* 0x000fe20000010837 */
[----:B------:R-:W-:Y:S01]  /*e8c0*/  FMUL.FTZ R47, R48, R53 ;  /* 0x00000035302f7220 */ /* 0x000fe20000410000 */
[----:B------:R-:W-:-:S02]  /*e8d0*/  HADD2.F32 R9, -RZ, R9.H1_H1 ;  /* 0x30000009ff097230 */ /* 0x000fc40000004100 */
[----:B------:R-:W-:Y:S01]  /*e8e0*/  FMUL.FTZ R48, R48, R43 ;  /* 0x0000002b30307220 */ /* 0x000fe20000410000 */
[----:B------:R-:W-:Y:S02]  /*e8f0*/  HADD2.F32 R52, -RZ, R40.H1_H1 ;  /* 0x30000028ff347230 */ /* 0x000fe40000004100 */
[----:B------:R-:W-:Y:S01]  /*e900*/  FFMA.FTZ R57, R4, R51, R57 ;  /* 0x0000003304397223 */ /* 0x000fe20000010039 */
[----:B------:R-:W-:Y:S02]  /*e910*/  HADD2.F32 R4, -RZ, R35.H1_H1 ;  /* 0x30000023ff047230 */ /* 0x000fe40000004100 */
[C---:B------:R-:W-:Y:S01]  /*e920*/  FFMA.FTZ R47, R44.reuse, R43, -R47 ;  /* 0x0000002b2c2f7223 */ /* 0x040fe2000001082f */
[----:B------:R-:W-:Y:S01]  /*e930*/  FFMA.FTZ R48, R44, R53, R48 ;  /* 0x000000352c307223 */ /* 0x000fe20000010030 */
[----:B------:R-:W-:Y:S02]  /*e940*/  HADD2.F32 R49, -RZ, R10.H0_H0 ;  /* 0x2000000aff317230 */ /* 0x000fe40000004100 */
[----:B------:R-:W-:Y:S01]  /*e950*/  FMUL.FTZ R54, R9, R52 ;  /* 0x0000003409367220 */ /* 0x000fe20000410000 */
[----:B------:R-:W-:-:S02]  /*e960*/  HADD2.F32 R8, -RZ, R37.H0_H0 ;  /* 0x20000025ff087230 */ /* 0x000fc40000004100 */
[-C--:B------:R-:W-:Y:S01]  /*e970*/  FMUL.FTZ R60, R9, R4.reuse ;  /* 0x00000004093c7220 */ /* 0x080fe20000410000 */
[----:B------:R-:W-:Y:S02]  /*e980*/  HADD2.F32 R44, -RZ, R41.H0_H0 ;  /* 0x20000029ff2c7230 */ /* 0x000fe40000004100 */
[----:B------:R-:W-:Y:S01]  /*e990*/  FFMA.FTZ R54, R5, R4, -R54 ;  /* 0x0000000405367223 */ /* 0x000fe20000010836 */
[----:B------:R-:W-:Y:S02]  /*e9a0*/  HADD2.F32 R10, -RZ, R10.H1_H1 ;  /* 0x3000000aff0a7230 */ /* 0x000fe40000004100 */
[C---:B------:R-:W-:Y:S01]  /*e9b0*/  FMUL.FTZ R53, R49.reuse, R8 ;  /* 0x0000000831357220 */ /* 0x040fe20000410000 */
[----:B------:R-:W-:Y:S02]  /*e9c0*/  HADD2.F32 R43, -RZ, R42.H0_H0 ;  /* 0x2000002aff2b7230 */ /* 0x000fe40000004100 */
[----:B------:R-:W-:Y:S01]  /*e9d0*/  FMUL.FTZ R4, R49, R44 ;  /* 0x0000002c31047220 */ /* 0x000fe20000410000 */
[----:B------:R-:W-:-:S02]  /*e9e0*/  HADD2.F32 R45, -RZ, R6.H0_H0 ;  /* 0x20000006ff2d7230 */ /* 0x000fc40000004100 */
[----:B------:R-:W-:Y:S01]  /*e9f0*/  FFMA.FTZ R49, R5, R52, R60 ;  /* 0x0000003405317223 */ /* 0x000fe2000001003c */
[----:B------:R-:W-:Y:S02]  /*ea00*/  HADD2.F32 R9, -RZ, R38.H0_H0 ;  /* 0x20000026ff097230 */ /* 0x000fe40000004100 */
[C---:B------:R-:W-:Y:S01]  /*ea10*/  FMUL.FTZ R5, R10.reuse, R43 ;  /* 0x0000002b0a057220 */ /* 0x040fe20000410000 */
[----:B------:R-:W-:Y:S02]  /*ea20*/  HADD2.F32 R6, -RZ, R6.H1_H1 ;  /* 0x30000006ff067230 */ /* 0x000fe40000004100 */
[C---:B------:R-:W-:Y:S01]  /*ea30*/  FFMA.FTZ R51, R45.reuse, R8, -R4 ;  /* 0x000000082d337223 */ /* 0x040fe20000010804 */
[----:B------:R-:W-:Y:S01]  /*ea40*/  FFMA.FTZ R53, R45, R44, R53 ;  /* 0x0000002c2d357223 */ /* 0x000fe20000010035 */
[-C--:B------:R-:W-:Y:S01]  /*ea50*/  FMUL.FTZ R45, R10, R9.reuse ;  /* 0x000000090a2d7220 */ /* 0x080fe20000410000 */
[----:B------:R-:W-:Y:S02]  /*ea60*/  HADD2.F32 R50, -RZ, R11.H0_H0 ;  /* 0x2000000bff327230 */ /* 0x000fe40000004100 */
[----:B------:R-:W-:Y:S01]  /*ea70*/  FFMA.FTZ R10, R6, R9, -R5 ;  /* 0x00000009060a7223 */ /* 0x000fe20000010805 */
[----:B------:R-:W-:-:S02]  /*ea80*/  HADD2.F32 R9, -RZ, R41.H1_H1 ;  /* 0x30000029ff097230 */ /* 0x000fc40000004100 */
[----:B------:R-:W-:Y:S01]  /*ea90*/  FFMA.FTZ R44, R6, R43, R45 ;  /* 0x0000002b062c7223 */ /* 0x000fe2000001002d */
[----:B------:R-:W-:Y:S02]  /*eaa0*/  HADD2.F32 R5, -RZ, R37.H1_H1 ;  /* 0x30000025ff057230 */ /* 0x000fe40000004100 */
[----:B------:R-:W-:Y:S02]  /*eab0*/  HADD2.F32 R11, -RZ, R11.H1_H1 ;  /* 0x3000000bff0b7230 */ /* 0x000fe40000004100 */
[C---:B------:R-:W-:Y:S01]  /*eac0*/  FMUL.FTZ R43, R50.reuse, R9 ;  /* 0x00000009322b7220 */ /* 0x040fe20000410000 */
[----:B------:R-:W-:Y:S02]  /*ead0*/  HADD2.F32 R8, -RZ, R42.H1_H1 ;  /* 0x3000002aff087230 */ /* 0x000fe40000004100 */
[----:B------:R-:W-:Y:S01]  /*eae0*/  FMUL.FTZ R50, R50, R5 ;  /* 0x0000000532327220 */ /* 0x000fe20000410000 */
[----:B------:R-:W-:Y:S02]  /*eaf0*/  HADD2.F32 R4, -RZ, R38.H1_H1 ;  /* 0x30000026ff047230 */ /* 0x000fe40000004100 */
[----:B------:R-:W-:-:S02]  /*eb00*/  HADD2.F32 R46, -RZ, R7.H0_H0 ;  /* 0x20000007ff2e7230 */ /* 0x000fc40000004100 */
[C---:B------:R-:W-:Y:S01]  /*eb10*/  FMUL.FTZ R6, R11.reuse, R8 ;  /* 0x000000080b067220 */ /* 0x040fe20000410000 */
[----:B------:R-:W-:Y:S02]  /*eb20*/  HADD2.F32 R7, -RZ, R7.H1_H1 ;  /* 0x30000007ff077230 */ /* 0x000fe40000004100 */
[-C--:B------:R-:W-:Y:S01]  /*eb30*/  FMUL.FTZ R45, R11, R4.reuse ;  /* 0x000000040b2d7220 */ /* 0x080fe20000410000 */
[C---:B------:R-:W-:Y:S01]  /*eb40*/  FFMA.FTZ R43, R46.reuse, R5, -R43 ;  /* 0x000000052e2b7223 */ /* 0x040fe2000001082b */
[----:B------:R-:W-:Y:S01]  /*eb50*/  FFMA.FTZ R11, R46, R9, R50 ;  /* 0x000000092e0b7223 */ /* 0x000fe20000010032 */
[C---:B------:R-:W-:Y:S01]  /*eb60*/  FFMA.FTZ R46, R7.reuse, R4, -R6 ;  /* 0x00000004072e7223 */ /* 0x040fe20000010806 */
[----:B------:R-:W-:Y:S01]  /*eb70*/  FFMA.FTZ R50, R7, R8, R45 ;  /* 0x0000000807327223 */ /* 0x000fe2000001002d */
[----:B------:R-:W-:Y:S02]  /*eb80*/  F2FP.F16.F32.PACK_AB R4, R55, R56 ;  /* 0x000000383704723e */ /* 0x000fe400000000ff */
[----:B------:R-:W-:-:S02]  /*eb90*/  F2FP.F16.F32.PACK_AB R5, R54, R47 ;  /* 0x0000002f3605723e */ /* 0x000fc400000000ff */
[----:B------:R-:W-:Y:S02]  /*eba0*/  F2FP.F16.F32.PACK_AB R6, R10, R51 ;  /* 0x000000330a06723e */ /* 0x000fe400000000ff */
[----:B------:R-:W-:Y:S02]  /*ebb0*/  F2FP.F16.F32.PACK_AB R7, R46, R43 ;  /* 0x0000002b2e07723e */ /* 0x000fe400000000ff */
[----:B------:R-:W-:Y:S02]  /*ebc0*/  F2FP.F16.F32.PACK_AB R8, R57, R58 ;  /* 0x0000003a3908723e */ /* 0x000fe400000000ff */
[----:B------:R-:W-:Y:S01]  /*ebd0*/  F2FP.F16.F32.PACK_AB R9, R49, R48 ;  /* 0x000000303109723e */ /* 0x000fe200000000ff */
[----:B------:R1:W-:Y:S01]  /*ebe0*/  STS.128 [R59+0xc400], R4 ;  /* 0x00c400043b007388 */ /* 0x0003e20000000c00 */
[----:B------:R-:W-:Y:S02]  /*ebf0*/  F2FP.F16.F32.PACK_AB R10, R44, R53 ;  /* 0x000000352c0a723e */ /* 0x000fe400000000ff */
[----:B------:R-:W-:-:S05]  /*ec00*/  F2FP.F16.F32.PACK_AB R11, R50, R11 ;  /* 0x0000000b320b723e */ /* 0x000fca00000000ff */
[----:B------:R1:W-:Y:S02]  /*ec10*/  STS.128 [R61+0xc400], R8 ;  /* 0x00c400083d007388 */ /* 0x0003e40000000c00 */
.L_x_611:
[----:B------:R-:W-:Y:S05]  /*ec20*/  BSYNC B2 ;  /* 0x0000000000027941 */ /* 0x000fea0003800000 */
.L_x_610:
[----:B------:R-:W-:Y:S04]  /*ec30*/  BSSY B2, `(.L_x_612) ;  /* 0x0000058000027945 */ /* 0x000fe80003800000 */
[----:B------:R-:W-:Y:S05]  /*ec40*/  @P1 BRA `(.L_x_613) ;  /* 0x0000000400581947 */ /* 0x000fea0003800000 */
[----:B-1----:R-:W-:Y:S01]  /*ec50*/  LEA.HI R4, R33, R162, RZ, 0x1d ;  /* 0x000000a221047211 */ /* 0x002fe200078fe8ff */
[----:B------:R-:W-:Y:S02]  /*ec60*/  HADD2.F32 R55, -RZ, R29.H0_H0 ;  /* 0x2000001dff377230 */ /* 0x000fe40000004100 */
[----:B------:R-:W-:Y:S01]  /*ec70*/  HADD2.F32 R53, -RZ, R25.H0_H0 ;  /* 0x20000019ff357230 */ /* 0x000fe20000004100 */
[----:B------:R-:W-:Y:S01]  /*ec80*/  SHF.R.S32.HI R7, RZ, 0x1f, R4 ;  /* 0x0000001fff077819 */ /* 0x000fe20000011404 */
[----:B0-----:R-:W-:Y:S02]  /*ec90*/  IMAD.SHL.U32 R5, R4, 0x8, RZ ;  /* 0x0000000804057824 */ /* 0x001fe400078e00ff */
[----:B------:R-:W-:Y:S01]  /*eca0*/  HADD2.F32 R57, -RZ, R30.H0_H0 ;  /* 0x2000001eff397230 */ /* 0x000fe20000004100 */
[----:B------:R-:W-:Y:S02]  /*ecb0*/  LEA.HI R7, R7, R4, RZ, 0x3 ;  /* 0x0000000407077211 */ /* 0x000fe400078f18ff */
[----:B------:R-:W-:-:S02]  /*ecc0*/  LOP3.LUT R4, R176, 0x38, R5, 0xf8, !PT ;  /* 0x00000038b0047812 */ /* 0x000fc400078ef805 */
[----:B------:R-:W-:Y:S02]  /*ecd0*/  SHF.L.U32 R7, R7, 0xa, RZ ;  /* 0x0000000a07077819 */ /* 0x000fe400000006ff */
[----:B------:R-:W-:Y:S02]  /*ece0*/  LOP3.LUT R8, R4, R177, RZ, 0x3c, !PT ;  /* 0x000000b104087212 */ /* 0x000fe400078e3cff */
[----:B------:R-:W-:Y:S02]  /*ecf0*/  LOP3.LUT R9, R7, 0x7fffe000, RZ, 0xc0, !PT ;  /* 0x7fffe00007097812 */ /* 0x000fe400078ec0ff */
[----:B------:R-:W0:Y:S02]  /*ed00*/  LDS.128 R4, [R222] ;  /* 0x00000000de047984 */ /* 0x000e240000000c00 */
[----:B------:R-:W-:-:S05]  /*ed10*/  IADD3 R9, R8, R9, R178 ;  /* 0x0000000908097210 */ /* 0x000fca0007ffe0b2 */
[----:B------:R-:W-:-:S05]  /*ed20*/  IMAD R43, R9, 0x2, R2 ;  /* 0x00000002092b7824 */ /* 0x000fca00078e0202 */
[----:B------:R-:W1:Y:S01]  /*ed30*/  LDS.128 R8, [R43+0xc400] ;  /* 0x00c400002b087984 */ /* 0x000e620000000c00 */
[--C-:B0-----:R-:W-:Y:S02]  /*ed40*/  HADD2.F32 R44, -RZ, R4.reuse.H0_H0 ;  /* 0x20000004ff2c7230 */ /* 0x101fe40000004100 */
[----:B------:R-:W-:Y:S02]  /*ed50*/  HADD2.F32 R4, -RZ, R4.H1_H1 ;  /* 0x30000004ff047230 */ /* 0x000fe40000004100 */
[--C-:B------:R-:W-:Y:S02]  /*ed60*/  HADD2.F32 R45, -RZ, R5.reuse.H0_H0 ;  /* 0x20000005ff2d7230 */ /* 0x100fe40000004100 */
[----:B------:R-:W-:Y:S02]  /*ed70*/  HADD2.F32 R5, -RZ, R5.H1_H1 ;  /* 0x30000005ff057230 */ /* 0x000fe40000004100 */
[--C-:B------:R-:W-:Y:S02]  /*ed80*/  HADD2.F32 R46, -RZ, R6.reuse.H0_H0 ;  /* 0x20000006ff2e7230 */ /* 0x100fe40000004100 */
[----:B------:R-:W-:-:S02]  /*ed90*/  HADD2.F32 R6, -RZ, R6.H1_H1 ;  /* 0x30000006ff067230 */ /* 0x000fc40000004100 */
[--C-:B-1----:R-:W-:Y:S02]  /*eda0*/  HADD2.F32 R48, -RZ, R8.reuse.H0_H0 ;  /* 0x20000008ff307230 */ /* 0x102fe40000004100 */
[----:B------:R-:W-:Y:S02]  /*edb0*/  HADD2.F32 R8, -RZ, R8.H1_H1 ;  /* 0x30000008ff087230 */ /* 0x000fe40000004100 */
[----:B------:R-:W-:Y:S02]  /*edc0*/  HADD2.F32 R49, -RZ, R9.H0_H0 ;  /* 0x20000009ff317230 */ /* 0x000fe40000004100 */
[C---:B------:R-:W-:Y:S01]  /*edd0*/  FMUL.FTZ R59, R48.reuse, R55 ;  /* 0x00000037303b7220 */ /* 0x040fe20000410000 */
[----:B------:R-:W-:Y:S01]  /*ede0*/  FMUL.FTZ R61, R48, R53 ;  /* 0x00000035303d7220 */ /* 0x000fe20000410000 */
[----:B------:R-:W-:Y:S02]  /*edf0*/  HADD2.F32 R48, -RZ, R29.H1_H1 ;  /* 0x3000001dff307230 */ /* 0x000fe40000004100 */
[----:B------:R-:W-:Y:S01]  /*ee00*/  FMUL.FTZ R63, R8, R57 ;  /* 0x00000039083f7220 */ /* 0x000fe20000410000 */
[----:B------:R-:W-:Y:S01]  /*ee10*/  FFMA.FTZ R59, R44, R53, -R59 ;  /* 0x000000352c3b7223 */ /* 0x000fe2000001083b */
[----:B------:R-:W-:-:S02]  /*ee20*/  HADD2.F32 R53, -RZ, R26.H0_H0 ;  /* 0x2000001aff357230 */ /* 0x000fc40000004100 */
[----:B------:R-:W-:Y:S01]  /*ee30*/  FFMA.FTZ R61, R44, R55, R61 ;  /* 0x000000372c3d7223 */ /* 0x000fe2000001003d */
[----:B------:R-:W-:Y:S02]  /*ee40*/  HADD2.F32 R44, -RZ, R25.H1_H1 ;  /* 0x30000019ff2c7230 */ /* 0x000fe40000004100 */
[C---:B------:R-:W-:Y:S01]  /*ee50*/  FMUL.FTZ R56, R49.reuse, R48 ;  /* 0x0000003031387220 */ /* 0x040fe20000410000 */
[----:B------:R-:W-:Y:S02]  /*ee60*/  HADD2.F32 R9, -RZ, R9.H1_H1 ;  /* 0x30000009ff097230 */ /* 0x000fe40000004100 */
[-C--:B------:R-:W-:Y:S01]  /*ee70*/  FMUL.FTZ R55, R8, R53.reuse ;  /* 0x0000003508377220 */ /* 0x080fe20000410000 */
[C---:B------:R-:W-:Y:S01]  /*ee80*/  FFMA.FTZ R52, R4.reuse, R53, -R63 ;  /* 0x0000003504347223 */ /* 0x040fe2000001083f */
[----:B------:R-:W-:Y:S01]  /*ee90*/  FMUL.FTZ R49, R49, R44 ;  /* 0x0000002c31317220 */ /* 0x000fe20000410000 */
[----:B------:R-:W-:Y:S02]  /*eea0*/  HADD2.F32 R8, -RZ, R30.H1_H1 ;  /* 0x3000001eff087230 */ /* 0x000fe40000004100 */
[----:B------:R-:W-:Y:S01]  /*eeb0*/  FFMA.FTZ R54, R4, R57, R55 ;  /* 0x0000003904367223 */ /* 0x000fe20000010037 */
[----:B------:R-:W-:-:S02]  /*eec0*/  HADD2.F32 R4, -RZ, R26.H1_H1 ;  /* 0x3000001aff047230 */ /* 0x000fc40000004100 */
[C---:B------:R-:W-:Y:S01]  /*eed0*/  FFMA.FTZ R48, R45.reuse, R48, R49 ;  /* 0x000000302d307223 */ /* 0x040fe20000010031 */
[--C-:B------:R-:W-:Y:S02]  /*eee0*/  HADD2.F32 R50, -RZ, R10.reuse.H0_H0 ;  /* 0x2000000aff327230 */ /* 0x100fe40000004100 */
[----:B------:R-:W-:Y:S01]  /*eef0*/  FFMA.FTZ R56, R45, R44, -R56 ;  /* 0x0000002c2d387223 */ /* 0x000fe20000010838 */
[----:B------:R-:W-:Y:S02]  /*ef00*/  HADD2.F32 R49, -RZ, R31.H0_H0 ;  /* 0x2000001fff317230 */ /* 0x000fe40000004100 */
[C---:B------:R-:W-:Y:S01]  /*ef10*/  FMUL.FTZ R44, R9.reuse, R8 ;  /* 0x00000008092c7220 */ /* 0x040fe20000410000 */
[----:B------:R-:W-:Y:S02]  /*ef20*/  HADD2.F32 R45, -RZ, R27.H0_H0 ;  /* 0x2000001bff2d7230 */ /* 0x000fe40000004100 */
[----:B------:R-:W-:Y:S01]  /*ef30*/  FMUL.FTZ R58, R9, R4 ;  /* 0x00000004093a7220 */ /* 0x000fe20000410000 */
[----:B------:R-:W-:-:S02]  /*ef40*/  HADD2.F32 R10, -RZ, R10.H1_H1 ;  /* 0x3000000aff0a7230 */ /* 0x000fc40000004100 */
[C---:B------:R-:W-:Y:S01]  /*ef50*/  FMUL.FTZ R63, R50.reuse, R49 ;  /* 0x00000031323f7220 */ /* 0x040fe20000410000 */
[----:B------:R-:W-:Y:S02]  /*ef60*/  HADD2.F32 R53, -RZ, R32.H0_H0 ;  /* 0x20000020ff357230 */ /* 0x000fe40000004100 */
[C---:B------:R-:W-:Y:S01]  /*ef70*/  FFMA.FTZ R55, R5.reuse, R4, -R44 ;  /* 0x0000000405377223 */ /* 0x040fe2000001082c */
[----:B------:R-:W-:Y:S02]  /*ef80*/  HADD2.F32 R9, -RZ, R28.H0_H0 ;  /* 0x2000001cff097230 */ /* 0x000fe40000004100 */
[-C--:B------:R-:W-:Y:S01]  /*ef90*/  FMUL.FTZ R50, R50, R45.reuse ;  /* 0x0000002d32327220 */ /* 0x080fe20000410000 */
[----:B------:R-:W-:Y:S01]  /*efa0*/  FFMA.FTZ R57, R5, R8, R58 ;  /* 0x0000000805397223 */ /* 0x000fe2000001003a */
[----:B------:R-:W-:Y:S01]  /*efb0*/  FFMA.FTZ R63, R46, R45, -R63 ;  /* 0x0000002d2e3f7223 */ /* 0x000fe2000001083f */
[--C-:B------:R-:W-:Y:S02]  /*efc0*/  HADD2.F32 R51, -RZ, R11.reuse.H0_H0 ;  /* 0x2000000bff337230 */ /* 0x100fe40000004100 */
[C---:B------:R-:W-:Y:S01]  /*efd0*/  FMUL.FTZ R5, R10.reuse, R53 ;  /* 0x000000350a057220 */ /* 0x040fe20000410000 */
[----:B------:R-:W-:Y:S01]  /*efe0*/  FMUL.FTZ R45, R10, R9 ;  /* 0x000000090a2d7220 */ /* 0x000fe20000410000 */
[----:B------:R-:W-:-:S02]  /*eff0*/  HADD2.F32 R11, -RZ, R11.H1_H1 ;  /* 0x3000000bff0b7230 */ /* 0x000fc40000004100 */
[----:B------:R-:W-:Y:S01]  /*f000*/  FFMA.FTZ R50, R46, R49, R50 ;  /* 0x000000312e327223 */ /* 0x000fe20000010032 */
[----:B------:R-:W-:Y:S02]  /*f010*/  HADD2.F32 R10, -RZ, R31.H1_H1 ;  /* 0x3000001fff0a7230 */ /* 0x000fe40000004100 */
[C---:B------:R-:W-:Y:S01]  /*f020*/  FFMA.FTZ R46, R6.reuse, R9, -R5 ;  /* 0x00000009062e7223 */ /* 0x040fe20000010805 */
[----:B------:R-:W-:Y:S02]  /*f030*/  HADD2.F32 R44, -RZ, R32.H1_H1 ;  /* 0x30000020ff2c7230 */ /* 0x000fe40000004100 */
[----:B------:R-:W-:Y:S01]  /*f040*/  FFMA.FTZ R45, R6, R53, R45 ;  /* 0x00000035062d7223 */ /* 0x000fe2000001002d */
[----:B------:R-:W-:Y:S02]  /*f050*/  HADD2.F32 R4, -RZ, R27.H1_H1 ;  /* 0x3000001bff047230 */ /* 0x000fe40000004100 */
[----:B------:R-:W-:Y:S01]  /*f060*/  FMUL.FTZ R6, R51, R10 ;  /* 0x0000000a33067220 */ /* 0x000fe20000410000 */
[----:B------:R-:W-:-:S02]  /*f070*/  HADD2.F32 R8, -RZ, R28.H1_H1 ;  /* 0x3000001cff087230 */ /* 0x000fc40000004100 */
[----:B------:R-:W-:Y:S01]  /*f080*/  FMUL.FTZ R58, R11, R44 ;  /* 0x0000002c0b3a7220 */ /* 0x000fe20000410000 */
[--C-:B------:R-:W-:Y:S02]  /*f090*/  HADD2.F32 R47, -RZ, R7.reuse.H0_H0 ;  /* 0x20000007ff2f7230 */ /* 0x100fe40000004100 */
[----:B------:R-:W-:Y:S01]  /*f0a0*/  FMUL.FTZ R51, R51, R4 ;  /* 0x0000000433337220 */ /* 0x000fe20000410000 */
[----:B------:R-:W-:Y:S02]  /*f0b0*/  HADD2.F32 R7, -RZ, R7.H1_H1 ;  /* 0x30000007ff077230 */ /* 0x000fe40000004100 */
[----:B------:R-:W-:Y:S01]  /*f0c0*/  FMUL.FTZ R5, R11, R8 ;  /* 0x000000080b057220 */ /* 0x000fe20000410000 */
[----:B------:R-:W-:Y:S01]  /*f0d0*/  F2FP.F16.F32.PACK_AB R9, R57, R48 ;  /* 0x000000303909723e */ /* 0x000fe200000000ff */
[C---:B------:R-:W-:Y:S01]  /*f0e0*/  FFMA.FTZ R11, R47.reuse, R4, -R6 ;  /* 0x000000042f0b7223 */ /* 0x040fe20000010806 */
[----:B------:R-:W-:Y:S01]  /*f0f0*/  FFMA.FTZ R51, R47, R10, R51 ;  /* 0x0000000a2f337223 */ /* 0x000fe20000010033 */
[C---:B------:R-:W-:Y:S01]  /*f100*/  FFMA.FTZ R58, R7.reuse, R8, -R58 ;  /* 0x00000008073a7223 */ /* 0x040fe2000001083a */
[----:B------:R-:W-:Y:S01]  /*f110*/  FFMA.FTZ R44, R7, R44, R5 ;  /* 0x0000002c072c7223 */ /* 0x000fe20000010005 */
[----:B------:R-:W-:-:S02]  /*f120*/  F2FP.F16.F32.PACK_AB R4, R52, R59 ;  /* 0x0000003b3404723e */ /* 0x000fc400000000ff */
[----:B------:R-:W-:Y:S02]  /*f130*/  F2FP.F16.F32.PACK_AB R5, R55, R56 ;  /* 0x000000383705723e */ /* 0x000fe400000000ff */
[----:B------:R-:W-:Y:S02]  /*f140*/  F2FP.F16.F32.PACK_AB R6, R46, R63 ;  /* 0x0000003f2e06723e */ /* 0x000fe400000000ff */
[----:B------:R-:W-:Y:S02]  /*f150*/  F2FP.F16.F32.PACK_AB R7, R58, R11 ;  /* 0x0000000b3a07723e */ /* 0x000fe400000000ff */
[----:B------:R-:W-:Y:S02]  /*f160*/  F2FP.F16.F32.PACK_AB R8, R54, R61 ;  /* 0x0000003d3608723e */ /* 0x000fe400000000ff */
[----:B------:R-:W-:Y:S01]  /*f170*/  F2FP.F16.F32.PACK_AB R10, R45, R50 ;  /* 0x000000322d0a723e */ /* 0x000fe200000000ff */
[----:B------:R2:W-:Y:S01]  /*f180*/  STS.128 [R222], R4 ;  /* 0x00000004de007388 */ /* 0x0005e20000000c00 */
[----:B------:R-:W-:-:S05]  /*f190*/  F2FP.F16.F32.PACK_AB R11, R44, R51 ;  /* 0x000000332c0b723e */ /* 0x000fca00000000ff */
[----:B------:R2:W-:Y:S02]  /*f1a0*/  STS.128 [R43+0xc400], R8 ;  /* 0x00c400082b007388 */ /* 0x0005e40000000c00 */
.L_x_613:
[----:B------:R-:W-:Y:S05]  /*f1b0*/  BSYNC B2 ;  /* 0x0000000000027941 */ /* 0x000fea0003800000 */
.L_x_612:
[----:B------:R-:W-:Y:S05]  /*f1c0*/  @P2 BRA `(.L_x_609) ;  /* 0x0000000400582947 */ /* 0x000fea0003800000 */
[----:B------:R-:W-:Y:S01]  /*f1d0*/  LEA.HI R33, R33, R163, RZ, 0x1d ;  /* 0x000000a321217211 */ /* 0x000fe200078fe8ff */
[----:B------:R-:W-:Y:S02]  /*f1e0*/  HADD2.F32 R52, -RZ, R0.H0_H0 ;  /* 0x20000000ff347230 */ /* 0x000fe40000004100 */
[--C-:B------:R-:W-:Y:S01]  /*f1f0*/  HADD2.F32 R54, -RZ, R14.reuse.H0_H0 ;  /* 0x2000000eff367230 */ /* 0x100fe20000004100 */
[----:B-12---:R-:W-:Y:S01]  /*f200*/  SHF.R.S32.HI R4, RZ, 0x1f, R33 ;  /* 0x0000001fff047819 */ /* 0x006fe20000011421 */
[----:B------:R-:W-:Y:S01]  /*f210*/  HADD2.F32 R51, -RZ, R15.H0_H0 ;  /* 0x2000000fff337230 */ /* 0x000fe20000004100 */
[----:B0-----:R-:W-:Y:S01]  /*f220*/  SHF.L.U32 R5, R33, 0x3, RZ ;  /* 0x0000000321057819 */ /* 0x001fe200000006ff */
[----:B------:R-:W-:Y:S01]  /*f230*/  HADD2.F32 R53, -RZ, R14.H1_H1 ;  /* 0x3000000eff357230 */ /* 0x000fe20000004100 */
[----:B------:R-:W-:Y:S02]  /*f240*/  LEA.HI R33, R4, R33, RZ, 0x3 ;  /* 0x0000002104217211 */ /* 0x000fe400078f18ff */
[----:B------:R-:W-:-:S03]  /*f250*/  LOP3.LUT R4, R176, 0x38, R5, 0xf8, !PT ;  /* 0x00000038b0047812 */ /* 0x000fc600078ef805 */
[----:B------:R-:W-:Y:S01]  /*f260*/  IMAD.SHL.U32 R33, R33, 0x400, RZ ;  /* 0x0000040021217824 */ /* 0x000fe200078e00ff */
[----:B------:R-:W-:Y:S02]  /*f270*/  LOP3.LUT R8, R4, R177, RZ, 0x3c, !PT ;  /* 0x000000b104087212 */ /* 0x000fe400078e3cff */
[----:B------:R-:W0:Y:S02]  /*f280*/  LDS.128 R4, [R220] ;  /* 0x00000000dc047984 */ /* 0x000e240000000c00 */
[----:B------:R-:W-:-:S04]  /*f290*/  LOP3.LUT R33, R33, 0x7fffe000, RZ, 0xc0, !PT ;  /* 0x7fffe00021217812 */ /* 0x000fc800078ec0ff */
[----:B------:R-:W-:-:S04]  /*f2a0*/  IADD3 R33, R8, R33, R178 ;  /* 0x0000002108217210 */ /* 0x000fc80007ffe0b2 */
[----:B------:R-:W-:-:S05]  /*f2b0*/  LEA R33, R33, R2, 0x1 ;  /* 0x0000000221217211 */ /* 0x000fca00078e08ff */
[----:B------:R-:W1:Y:S01]  /*f2c0*/  LDS.128 R8, [R33+0xc400] ;  /* 0x00c4000021087984 */ /* 0x000e620000000c00 */
[--C-:B0-----:R-:W-:Y:S02]  /*f2d0*/  HADD2.F32 R43, -RZ, R4.reuse.H0_H0 ;  /* 0x20000004ff2b7230 */ /* 0x101fe40000004100 */
[----:B------:R-:W-:Y:S02]  /*f2e0*/  HADD2.F32 R4, -RZ, R4.H1_H1 ;  /* 0x30000004ff047230 */ /* 0x000fe40000004100 */
[--C-:B------:R-:W-:Y:S02]  /*f2f0*/  HADD2.F32 R44, -RZ, R5.reuse.H0_H0 ;  /* 0x20000005ff2c7230 */ /* 0x100fe40000004100 */
[----:B------:R-:W-:Y:S02]  /*f300*/  HADD2.F32 R5, -RZ, R5.H1_H1 ;  /* 0x30000005ff057230 */ /* 0x000fe40000004100 */
[--C-:B------:R-:W-:Y:S02]  /*f310*/  HADD2.F32 R45, -RZ, R6.reuse.H0_H0 ;  /* 0x20000006ff2d7230 */ /* 0x100fe40000004100 */
[----:B------:R-:W-:-:S02]  /*f320*/  HADD2.F32 R6, -RZ, R6.H1_H1 ;  /* 0x30000006ff067230 */ /* 0x000fc40000004100 */
[--C-:B------:R-:W-:Y:S02]  /*f330*/  HADD2.F32 R46, -RZ, R7.reuse.H0_H0 ;  /* 0x20000007ff2e7230 */ /* 0x100fe40000004100 */
[----:B------:R-:W-:Y:S02]  /*f340*/  HADD2.F32 R7, -RZ, R7.H1_H1 ;  /* 0x30000007ff077230 */ /* 0x000fe40000004100 */
[--C-:B-1----:R-:W-:Y:S02]  /*f350*/  HADD2.F32 R47, -RZ, R8.reuse.H0_H0 ;  /* 0x20000008ff2f7230 */ /* 0x102fe40000004100 */
[----:B------:R-:W-:Y:S02]  /*f360*/  HADD2.F32 R8, -RZ, R8.H1_H1 ;  /* 0x30000008ff087230 */ /* 0x000fe40000004100 */
[----:B------:R-:W-:Y:S02]  /*f370*/  HADD2.F32 R48, -RZ, R9.H0_H0 ;  /* 0x20000009ff307230 */ /* 0x000fe40000004100 */
[C---:B------:R-:W-:Y:S01]  /*f380*/  FMUL.FTZ R56, R47.reuse, R54 ;  /* 0x000000362f387220 */ /* 0x040fe20000410000 */
[----:B------:R-:W-:Y:S01]  /*f390*/  FMUL.FTZ R58, R47, R52 ;  /* 0x000000342f3a7220 */ /* 0x000fe20000410000 */
[----:B------:R-:W-:-:S02]  /*f3a0*/  HADD2.F32 R47, -RZ, R3.H0_H0 ;  /* 0x20000003ff2f7230 */ /* 0x000fc40000004100 */
[C---:B------:R-:W-:Y:S01]  /*f3b0*/  FMUL.FTZ R55, R8.reuse, R51 ;  /* 0x0000003308377220 */ /* 0x040fe20000410000 */
[C---:B------:R-:W-:Y:S01]  /*f3c0*/  FFMA.FTZ R56, R43.reuse, R52, -R56 ;  /* 0x000000342b387223 */ /* 0x040fe20000010838 */
[----:B------:R-:W-:Y:S01]  /*f3d0*/  FFMA.FTZ R58, R43, R54, R58 ;  /* 0x000000362b3a7223 */ /* 0x000fe2000001003a */
[----:B------:R-:W-:Y:S02]  /*f3e0*/  HADD2.F32 R43, -RZ, R0.H1_H1 ;  /* 0x30000000ff2b7230 */ /* 0x000fe40000004100 */
[-C--:B------:R-:W-:Y:S01]  /*f3f0*/  FMUL.FTZ R57, R8, R47.reuse ;  /* 0x0000002f08397220 */ /* 0x080fe20000410000 */
[----:B------:R-:W-:Y:S01]  /*f400*/  FFMA.FTZ R55, R4, R47, -R55 ;  /* 0x0000002f04377223 */ /* 0x000fe20000010837 */
[C---:B------:R-:W-:Y:S01]  /*f410*/  FMUL.FTZ R47, R48.reuse, R53 ;  /* 0x00000035302f7220 */ /* 0x040fe20000410000 */
[----:B------:R-:W-:Y:S02]  /*f420*/  HADD2.F32 R9, -RZ, R9.H1_H1 ;  /* 0x30000009ff097230 */ /* 0x000fe40000004100 */
[----:B------:R-:W-:Y:S01]  /*f430*/  FMUL.FTZ R48, R48, R43 ;  /* 0x0000002b30307220 */ /* 0x000fe20000410000 */
[----:B------:R-:W-:-:S02]  /*f440*/  HADD2.F32 R52, -RZ, R15.H1_H1 ;  /* 0x3000000fff347230 */ /* 0x000fc40000004100 */
[----:B------:R-:W-:Y:S01]  /*f450*/  FFMA.FTZ R57, R4, R51, R57 ;  /* 0x0000003304397223 */ /* 0x000fe20000010039 */
[----:B------:R-:W-:Y:S02]  /*f460*/  HADD2.F32 R4, -RZ, R3.H1_H1 ;  /* 0x30000003ff047230 */ /* 0x000fe40000004100 */
[C---:B------:R-:W-:Y:S01]  /*f470*/  FFMA.FTZ R47, R44.reuse, R43, -R47 ;  /* 0x0000002b2c2f7223 */ /* 0x040fe2000001082f */
[----:B------:R-:W-:Y:S01]  /*f480*/  FFMA.FTZ R48, R44, R53, R48 ;  /* 0x000000352c307223 */ /* 0x000fe20000010030 */
[----:B------:R-:W-:Y:S02]  /*f490*/  HADD2.F32 R49, -RZ, R10.H0_H0 ;  /* 0x2000000aff317230 */ /* 0x000fe40000004100 */
[C---:B------:R-:W-:Y:S01]  /*f4a0*/  FMUL.FTZ R54, R9.reuse, R52 ;  /* 0x0000003409367220 */ /* 0x040fe20000410000 */
[----:B------:R-:W-:Y:S02]  /*f4b0*/  HADD2.F32 R8, -RZ, R12.H0_H0 ;  /* 0x2000000cff087230 */ /* 0x000fe40000004100 */
[----:B------:R-:W-:Y:S01]  /*f4c0*/  FMUL.FTZ R60, R9, R4 ;  /* 0x00000004093c7220 */ /* 0x000fe20000410000 */
[----:B------:R-:W-:-:S02]  /*f4d0*/  HADD2.F32 R44, -RZ, R20.H0_H0 ;  /* 0x20000014ff2c7230 */ /* 0x000fc40000004100 */
[----:B------:R-:W-:Y:S01]  /*f4e0*/  FFMA.FTZ R54, R5, R4, -R54 ;  /* 0x0000000405367223 */ /* 0x000fe20000010836 */
[----:B------:R-:W-:Y:S02]  /*f4f0*/  HADD2.F32 R10, -RZ, R10.H1_H1 ;  /* 0x3000000aff0a7230 */ /* 0x000fe40000004100 */
[C---:B------:R-:W-:Y:S01]  /*f500*/  FMUL.FTZ R53, R49.reuse, R8 ;  /* 0x0000000831357220 */ /* 0x040fe20000410000 */
[----:B------:R-:W-:Y:S02]  /*f510*/  HADD2.F32 R43, -RZ, R21.H0_H0 ;  /* 0x20000015ff2b7230 */ /* 0x000fe40000004100 */
[----:B------:R-:W-:Y:S01]  /*f520*/  FMUL.FTZ R4, R49, R44 ;  /* 0x0000002c31047220 */ /* 0x000fe20000410000 */
[----:B------:R-:W-:Y:S02]  /*f530*/  HADD2.F32 R9, -RZ, R13.H0_H0 ;  /* 0x2000000dff097230 */ /* 0x000fe40000004100 */
[----:B------:R-:W-:Y:S01]  /*f540*/  FFMA.FTZ R49, R5, R52, R60 ;  /* 0x0000003405317223 */ /* 0x000fe2000001003c */
[C---:B------:R-:W-:Y:S01]  /*f550*/  FFMA.FTZ R53, R45.reuse, R44, R53 ;  /* 0x0000002c2d357223 */ /* 0x040fe20000010035 */
[C---:B------:R-:W-:Y:S01]  /*f560*/  FMUL.FTZ R5, R10.reuse, R43 ;  /* 0x0000002b0a057220 */ /* 0x040fe20000410000 */
[----:B------:R-:W-:Y:S01]  /*f570*/  FFMA.FTZ R51, R45, R8, -R4 ;  /* 0x000000082d337223 */ /* 0x000fe20000010804 */
[----:B------:R-:W-:Y:S01]  /*f580*/  FMUL.FTZ R45, R10, R9 ;  /* 0x000000090a2d7220 */ /* 0x000fe20000410000 */
[----:B------:R-:W-:-:S02]  /*f590*/  HADD2.F32 R50, -RZ, R11.H0_H0 ;  /* 0x2000000bff327230 */ /* 0x000fc40000004100 */
[C---:B------:R-:W-:Y:S01]  /*f5a0*/  FFMA.FTZ R10, R6.reuse, R9, -R5 ;  /* 0x00000009060a7223 */ /* 0x040fe20000010805 */
[----:B------:R-:W-:Y:S02]  /*f5b0*/  HADD2.F32 R9, -RZ, R20.H1_H1 ;  /* 0x30000014ff097230 */ /* 0x000fe40000004100 */
[----:B------:R-:W-:Y:S01]  /*f5c0*/  FFMA.FTZ R44, R6, R43, R45 ;  /* 0x0000002b062c7223 */ /* 0x000fe2000001002d */
[----:B------:R-:W-:Y:S02]  /*f5d0*/  HADD2.F32 R5, -RZ, R12.H1_H1 ;  /* 0x3000000cff057230 */ /* 0x000fe40000004100 */
[----:B------:R-:W-:Y:S02]  /*f5e0*/  HADD2.F32 R11, -RZ, R11.H1_H1 ;  /* 0x3000000bff0b7230 */ /* 0x000fe40000004100 */
[C---:B------:R-:W-:Y:S01]  /*f5f0*/  FMUL.FTZ R43, R50.reuse, R9 ;  /* 0x00000009322b7220 */ /* 0x040fe20000410000 */
[----:B------:R-:W-:Y:S02]  /*f600*/  HADD2.F32 R8, -RZ, R21.H1_H1 ;  /* 0x30000015ff087230 */ /* 0x000fe40000004100 */
[----:B------:R-:W-:Y:S01]  /*f610*/  FMUL.FTZ R50, R50, R5 ;  /* 0x0000000532327220 */ /* 0x000fe20000410000 */
[----:B------:R-:W-:-:S02]  /*f620*/  HADD2.F32 R4, -RZ, R13.H1_H1 ;  /* 0x3000000dff047230 */ /* 0x000fc40000004100 */
[----:B------:R-:W-:Y:S01]  /*f630*/  FFMA.FTZ R43, R46, R5, -R43 ;  /* 0x000000052e2b7223 */ /* 0x000fe2000001082b */
[----:B------:R-:W-:Y:S01]  /*f640*/  F2FP.F16.F32.PACK_AB R5, R54, R47 ;  /* 0x0000002f3605723e */ /* 0x000fe200000000ff */
[C---:B------:R-:W-:Y:S01]  /*f650*/  FMUL.FTZ R6, R11.reuse, R8 ;  /* 0x000000080b067220 */ /* 0x040fe20000410000 */
[-C--:B------:R-:W-:Y:S01]  /*f660*/  FMUL.FTZ R45, R11, R4.reuse ;  /* 0x000000040b2d7220 */ /* 0x080fe20000410000 */
[----:B------:R-:W-:Y:S02]  /*f670*/  FFMA.FTZ R11, R46, R9, R50 ;  /* 0x000000092e0b7223 */ /* 0x000fe40000010032 */
[----:B------:R-:W-:Y:S01]  /*f680*/  FFMA.FTZ R46, R7, R4, -R6 ;  /* 0x00000004072e7223 */ /* 0x000fe20000010806 */
[----:B------:R-:W-:Y:S01]  /*f690*/  F2FP.F16.F32.PACK_AB R4, R55, R56 ;  /* 0x000000383704723e */ /* 0x000fe200000000ff */
[----:B------:R-:W-:Y:S01]  /*f6a0*/  FFMA.FTZ R50, R7, R8, R45 ;  /* 0x0000000807327223 */ /* 0x000fe2000001002d */
[----:B------:R-:W-:Y:S02]  /*f6b0*/  F2FP.F16.F32.PACK_AB R6, R10, R51 ;  /* 0x000000330a06723e */ /* 0x000fe400000000ff */
[----:B------:R-:W-:-:S02]  /*f6c0*/  F2FP.F16.F32.PACK_AB R7, R46, R43 ;  /* 0x0000002b2e07723e */ /* 0x000fc400000000ff */
[----:B------:R-:W-:Y:S02]  /*f6d0*/  F2FP.F16.F32.PACK_AB R8, R57, R58 ;  /* 0x0000003a3908723e */ /* 0x000fe400000000ff */
[----:B------:R-:W-:Y:S01]  /*f6e0*/  F2FP.F16.F32.PACK_AB R9, R49, R48 ;  /* 0x000000303109723e */ /* 0x000fe200000000ff */
[----:B------:R3:W-:Y:S01]  /*f6f0*/  STS.128 [R220], R4 ;  /* 0x00000004dc007388 */ /* 0x0007e20000000c00 */
[----:B------:R-:W-:Y:S02]  /*f700*/  F2FP.F16.F32.PACK_AB R10, R44, R53 ;  /* 0x000000352c0a723e */ /* 0x000fe400000000ff */
[----:B------:R-:W-:-:S05]  /*f710*/  F2FP.F16.F32.PACK_AB R11, R50, R11 ;  /* 0x0000000b320b723e */ /* 0x000fca00000000ff */
[----:B------:R3:W-:Y:S02]  /*f720*/  STS.128 [R33+0xc400], R8 ;  /* 0x00c4000821007388 */ /* 0x0007e40000000c00 */
.L_x_609:
[----:B------:R-:W-:Y:S05]  /*f730*/  BSYNC B1 ;  /* 0x0000000000017941 */ /* 0x000fea0003800000 */
.L_x_608:
[----:B------:R-:W-:-:S13]  /*f740*/  ISETP.GE.AND P0, PT, R225, R24, PT ;  /* 0x00000018e100720c */ /* 0x000fda0003f06270 */
[----:B------:R-:W-:Y:S05]  /*f750*/  @P0 BRA `(.L_x_592) ;  /* 0x00000010003c0947 */ /* 0x000fea0003800000 */
[----:B------:R-:W4:Y:S01]  /*f760*/  LDC R24, c[0x0][0x3f4] ;  /* 0x0000fd00ff187b82 */ /* 0x000f220000000800 */
[C---:B0123--:R-:W-:Y:S01]  /*f770*/  VIADD R5, R16.reuse, 0x20 ;  /* 0x0000002010057836 */ /* 0x04ffe20000000000 */
[C---:B------:R-:W-:Y:S01]  /*f780*/  IADD3 R7, R16.reuse, 0x40, RZ ;  /* 0x0000004010077810 */ /* 0x040fe20007ffe0ff */
[----:B------:R-:W-:Y:S01]  /*f790*/  BSSY B1, `(.L_x_614) ;  /* 0x000005b000017945 */ /* 0x000fe20003800000 */
[-C--:B----4-:R-:W-:Y:S02]  /*f7a0*/  ISETP.GE.AND P0, PT, R16, R24.reuse, PT ;  /* 0x000000181000720c */ /* 0x090fe40003f06270 */
[-C--:B------:R-:W-:Y:S02]  /*f7b0*/  ISETP.GE.AND P1, PT, R5, R24.reuse, PT ;  /* 0x000000180500720c */ /* 0x080fe40003f26270 */
[----:B------:R-:W-:-:S09]  /*f7c0*/  ISETP.GE.AND P2, PT, R7, R24, PT ;  /* 0x000000180700720c */ /* 0x000fd20003f46270 */
[----:B------:R-:W-:Y:S05]  /*f7d0*/  @P0 BRA `(.L_x_615) ;  /* 0x0000000400580947 */ /* 0x000fea0003800000 */
[----:B------:R-:W-:Y:S01]  /*f7e0*/  LEA.HI R4, R24, R191, RZ, 0x1d ;  /* 0x000000bf18047211 */ /* 0x000fe200078fe8ff */
[----:B------:R-:W-:Y:S02]  /*f7f0*/  HADD2.F32 R51, -RZ, R34.H0_H0 ;  /* 0x20000022ff337230 */ /* 0x000fe40000004100 */
[----:B------:R-:W-:Y:S01]  /*f800*/  HADD2.F32 R53, -RZ, R39.H0_H0 ;  /* 0x20000027ff357230 */ /* 0x000fe20000004100 */
[----:B------:R-:W-:Y:S01]  /*f810*/  SHF.R.S32.HI R5, RZ, 0x1f, R4 ;  /* 0x0000001fff057819 */ /* 0x000fe20000011404 */
[----:B------:R-:W-:Y:S02]  /*f820*/  IMAD.SHL.U32 R6, R4, 0x8, RZ ;  /* 0x0000000804067824 */ /* 0x000fe400078e00ff */
[----:B------:R-:W-:Y:S01]  /*f830*/  HADD2.F32 R58, -RZ, R40.H0_H0 ;  /* 0x20000028ff3a7230 */ /* 0x000fe20000004100 */
[----:B------:R-:W-:Y:S01]  /*f840*/  LEA.HI R5, R5, R4, RZ, 0x3 ;  /* 0x0000000405057211 */ /* 0x000fe200078f18ff */
[----:B------:R-:W-:Y:S01]  /*f850*/  HADD2.F32 R56, -RZ, R35.H0_H0 ;  /* 0x20000023ff387230 */ /* 0x000fe20000004100 */
[----:B------:R-:W-:Y:S01]  /*f860*/  LOP3.LUT R4, R167, 0x38, R6, 0xf8, !PT ;  /* 0x00000038a7047812 */ /* 0x000fe200078ef806 */
[----:B------:R-:W-:Y:S01]  /*f870*/  HADD2.F32 R60, -RZ, R39.H1_H1 ;  /* 0x30000027ff3c7230 */ /* 0x000fe20000004100 */
[----:B------:R-:W-:Y:S01]  /*f880*/  SHF.L.U32 R5, R5, 0xa, RZ ;  /* 0x0000000a05057819 */ /* 0x000fe200000006ff */
[----:B------:R-:W-:Y:S01]  /*f890*/  HADD2.F32 R34, -RZ, R34.H1_H1 ;  /* 0x30000022ff227230 */ /* 0x000fe20000004100 */
[----:B------:R-:W-:Y:S01]  /*f8a0*/  LOP3.LUT R8, R4, R223, RZ, 0x3c, !PT ;  /* 0x000000df04087212 */ /* 0x000fe200078e3cff */
[----:B------:R-:W-:Y:S01]  /*f8b0*/  HADD2.F32 R55, -RZ, R40.H1_H1 ;  /* 0x30000028ff377230 */ /* 0x000fe20000004100 */
[----:B------:R-:W-:Y:S01]  /*f8c0*/  LOP3.LUT R9, R5, 0x7fffe000, RZ, 0xc0, !PT ;  /* 0x7fffe00005097812 */ /* 0x000fe200078ec0ff */
[----:B------:R-:W-:Y:S01]  /*f8d0*/  HADD2.F32 R35, -RZ, R35.H1_H1 ;  /* 0x30000023ff237230 */ /* 0x000fe20000004100 */
[----:B------:R-:W0:Y:S01]  /*f8e0*/  LDS.128 R4, [R221] ;  /* 0x00000000dd047984 */ /* 0x000e220000000c00 */
[----:B------:R-:W-:Y:S01]  /*f8f0*/  HADD2.F32 R57, -RZ, R41.H0_H0 ;  /* 0x20000029ff397230 */ /* 0x000fe20000004100 */
        /* <DEDUP_REMOVED lines=11> */
[--C-:B------:R-:W-:Y:S02]  /*f9b0*/  HADD2.F32 R48, -RZ, R9.reuse.H0_H0 ;  /* 0x20000009ff307230 */ /* 0x100fe40000004100 */
[-C--:B------:R-:W-:Y:S01]  /*f9c0*/  FMUL.FTZ R52, R53, R47.reuse ;  /* 0x0000002f35347220 */ /* 0x080fe20000410000 */
[C---:B------:R-:W-:Y:S01]  /*f9d0*/  FMUL.FTZ R54, R51.reuse, R47 ;  /* 0x0000002f33367220 */ /* 0x040fe20000410000 */
[----:B------:R-:W-:Y:S02]  /*f9e0*/  HADD2.F32 R9, -RZ, R9.H1_H1 ;  /* 0x30000009ff097230 */ /* 0x000fe40000004100 */
[-C--:B------:R-:W-:Y:S01]  /*f9f0*/  FMUL.FTZ R39, R58, R8.reuse ;  /* 0x000000083a277220 */ /* 0x080fe20000410000 */
[-C--:B------:R-:W-:Y:S01]  /*fa00*/  FFMA.FTZ R52, R51, R43.reuse, -R52 ;  /* 0x0000002b33347223 */ /* 0x080fe20000010834 */
[----:B------:R-:W-:Y:S01]  /*fa10*/  FFMA.FTZ R54, R53, R43, R54 ;  /* 0x0000002b35367223 */ /* 0x000fe20000010036 */
[----:B------:R-:W-:Y:S01]  /*fa20*/  FMUL.FTZ R43, R56, R8 ;  /* 0x00000008382b7220 */ /* 0x000fe20000410000 */
[----:B------:R-:W-:-:S02]  /*fa30*/  HADD2.F32 R49, -RZ, R10.H0_H0 ;  /* 0x2000000aff317230 */ /* 0x000fc40000004100 */
[----:B------:R-:W-:Y:S01]  /*fa40*/  FFMA.FTZ R39, R56, R4, -R39 ;  /* 0x0000000438277223 */ /* 0x000fe20000010827 */
[----:B------:R-:W-:Y:S01]  /*fa50*/  FMUL.FTZ R47, R60, R48 ;  /* 0x000000303c2f7220 */ /* 0x000fe20000410000 */
[----:B------:R-:W-:Y:S01]  /*fa60*/  FFMA.FTZ R43, R58, R4, R43 ;  /* 0x000000043a2b7223 */ /* 0x000fe2000001002b */
[----:B------:R-:W-:Y:S02]  /*fa70*/  HADD2.F32 R10, -RZ, R10.H1_H1 ;  /* 0x3000000aff0a7230 */ /* 0x000fe40000004100 */
[----:B------:R-:W-:Y:S01]  /*fa80*/  FMUL.FTZ R51, R34, R48 ;  /* 0x0000003022337220 */ /* 0x000fe20000410000 */
[-C--:B------:R-:W-:Y:S01]  /*fa90*/  FMUL.FTZ R4, R55, R9.reuse ;  /* 0x0000000937047220 */ /* 0x080fe20000410000 */
[----:B------:R-:W-:Y:S02]  /*faa0*/  HADD2.F32 R53, -RZ, R37.H0_H0 ;  /* 0x20000025ff357230 */ /* 0x000fe40000004100 */
[----:B------:R-:W-:Y:S01]  /*fab0*/  FMUL.FTZ R8, R35, R9 ;  /* 0x0000000923087220 */ /* 0x000fe20000410000 */
[----:B------:R-:W-:-:S02]  /*fac0*/  HADD2.F32 R56, -RZ, R42.H0_H0 ;  /* 0x2000002aff387230 */ /* 0x000fc40000004100 */
[-C--:B------:R-:W-:Y:S01]  /*fad0*/  FFMA.FTZ R47, R34, R44.reuse, -R47 ;  /* 0x0000002c222f7223 */ /* 0x080fe2000001082f */
[----:B------:R-:W-:Y:S02]  /*fae0*/  HADD2.F32 R48, -RZ, R38.H0_H0 ;  /* 0x20000026ff307230 */ /* 0x000fe40000004100 */
[----:B------:R-:W-:Y:S01]  /*faf0*/  FFMA.FTZ R51, R60, R44, R51 ;  /* 0x0000002c3c337223 */ /* 0x000fe20000010033 */
[-C--:B------:R-:W-:Y:S01]  /*fb00*/  FFMA.FTZ R34, R35, R5.reuse, -R4 ;  /* 0x0000000523227223 */ /* 0x080fe20000010804 */
[----:B------:R-:W-:Y:S01]  /*fb10*/  FFMA.FTZ R40, R55, R5, R8 ;  /* 0x0000000537287223 */ /* 0x000fe20000010008 */
[-C--:B------:R-:W-:Y:S01]  /*fb20*/  FMUL.FTZ R4, R57, R49.reuse ;  /* 0x0000003139047220 */ /* 0x080fe20000410000 */
[----:B------:R-:W-:Y:S01]  /*fb30*/  FMUL.FTZ R44, R53, R49 ;  /* 0x00000031352c7220 */ /* 0x000fe20000410000 */
[-C--:B------:R-:W-:Y:S01]  /*fb40*/  FMUL.FTZ R5, R56, R10.reuse ;  /* 0x0000000a38057220 */ /* 0x080fe20000410000 */
[----:B------:R-:W-:Y:S01]  /*fb50*/  FMUL.FTZ R9, R48, R10 ;  /* 0x0000000a30097220 */ /* 0x000fe20000410000 */
[----:B------:R-:W-:-:S02]  /*fb60*/  HADD2.F32 R50, -RZ, R11.H0_H0 ;  /* 0x2000000bff327230 */ /* 0x000fc40000004100 */
[-C--:B------:R-:W-:Y:S01]  /*fb70*/  FFMA.FTZ R35, R53, R45.reuse, -R4 ;  /* 0x0000002d35237223 */ /* 0x080fe20000010804 */
[----:B------:R-:W-:Y:S01]  /*fb80*/  FFMA.FTZ R44, R57, R45, R44 ;  /* 0x0000002d392c7223 */ /* 0x000fe2000001002c */
[-C--:B------:R-:W-:Y:S01]  /*fb90*/  FFMA.FTZ R10, R48, R6.reuse, -R5 ;  /* 0x00000006300a7223 */ /* 0x080fe20000010805 */
[----:B------:R-:W-:Y:S02]  /*fba0*/  HADD2.F32 R11, -RZ, R11.H1_H1 ;  /* 0x3000000bff0b7230 */ /* 0x000fe40000004100 */
[----:B------:R-:W-:Y:S02]  /*fbb0*/  HADD2.F32 R48, -RZ, R41.H1_H1 ;  /* 0x30000029ff307230 */ /* 0x000fe40000004100 */
[----:B------:R-:W-:Y:S02]  /*fbc0*/  HADD2.F32 R45, -RZ, R42.H1_H1 ;  /* 0x3000002aff2d7230 */ /* 0x000fe40000004100 */
[----:B------:R-:W-:Y:S02]  /*fbd0*/  HADD2.F32 R8, -RZ, R37.H1_H1 ;  /* 0x30000025ff087230 */ /* 0x000fe40000004100 */
[----:B------:R-:W-:Y:S01]  /*fbe0*/  FFMA.FTZ R37, R56, R6, R9 ;  /* 0x0000000638257223 */ /* 0x000fe20000010009 */
[----:B------:R-:W-:-:S02]  /*fbf0*/  HADD2.F32 R41, -RZ, R38.H1_H1 ;  /* 0x30000026ff297230 */ /* 0x000fc40000004100 */
[-C--:B------:R-:W-:Y:S01]  /*fc00*/  FMUL.FTZ R5, R48, R50.reuse ;  /* 0x0000003230057220 */ /* 0x080fe20000410000 */
[--C-:B------:R-:W-:Y:S02]  /*fc10*/  HADD2.F32 R46, -RZ, R7.reuse.H0_H0 ;  /* 0x20000007ff2e7230 */ /* 0x100fe40000004100 */
[-C--:B------:R-:W-:Y:S01]  /*fc20*/  FMUL.FTZ R4, R45, R11.reuse ;  /* 0x0000000b2d047220 */ /* 0x080fe20000410000 */
[----:B------:R-:W-:Y:S02]  /*fc30*/  HADD2.F32 R7, -RZ, R7.H1_H1 ;  /* 0x30000007ff077230 */ /* 0x000fe40000004100 */
[C---:B------:R-:W-:Y:S01]  /*fc40*/  FMUL.FTZ R9, R8.reuse, R50 ;  /* 0x0000003208097220 */ /* 0x040fe20000410000 */
[C---:B------:R-:W-:Y:S01]  /*fc50*/  FMUL.FTZ R6, R41.reuse, R11 ;  /* 0x0000000b29067220 */ /* 0x040fe20000410000 */
[-C--:B------:R-:W-:Y:S01]  /*fc60*/  FFMA.FTZ R11, R8, R46.reuse, -R5 ;  /* 0x0000002e080b7223 */ /* 0x080fe20000010805 */
[----:B------:R-:W-:Y:S01]  /*fc70*/  F2FP.F16.F32.PACK_AB R5, R34, R47 ;  /* 0x0000002f2205723e */ /* 0x000fe200000000ff */
[-C--:B------:R-:W-:Y:S01]  /*fc80*/  FFMA.FTZ R38, R41, R7.reuse, -R4 ;  /* 0x0000000729267223 */ /* 0x080fe20000010804 */
[----:B------:R-:W-:Y:S01]  /*fc90*/  FFMA.FTZ R46, R48, R46, R9 ;  /* 0x0000002e302e7223 */ /* 0x000fe20000010009 */
[----:B------:R-:W-:Y:S01]  /*fca0*/  FFMA.FTZ R41, R45, R7, R6 ;  /* 0x000000072d297223 */ /* 0x000fe20000010006 */
[----:B------:R-:W-:-:S02]  /*fcb0*/  F2FP.F16.F32.PACK_AB R4, R39, R52 ;  /* 0x000000342704723e */ /* 0x000fc400000000ff */
[----:B------:R-:W-:Y:S02]  /*fcc0*/  F2FP.F16.F32.PACK_AB R6, R10, R35 ;  /* 0x000000230a06723e */ /* 0x000fe400000000ff */
[----:B------:R-:W-:Y:S02]  /*fcd0*/  F2FP.F16.F32.PACK_AB R7, R38, R11 ;  /* 0x0000000b2607723e */ /* 0x000fe400000000ff */
[----:B------:R-:W-:Y:S02]  /*fce0*/  F2FP.F16.F32.PACK_AB R8, R43, R54 ;  /* 0x000000362b08723e */ /* 0x000fe400000000ff */
[----:B------:R-:W-:Y:S01]  /*fcf0*/  F2FP.F16.F32.PACK_AB R9, R40, R51 ;  /* 0x000000332809723e */ /* 0x000fe200000000ff */
[----:B------:R0:W-:Y:S01]  /*fd00*/  STS.128 [R221], R4 ;  /* 0x00000004dd007388 */ /* 0x0001e20000000c00 */
[----:B------:R-:W-:Y:S02]  /*fd10*/  F2FP.F16.F32.PACK_AB R10, R37, R44 ;  /* 0x0000002c250a723e */ /* 0x000fe400000000ff */
[----:B------:R-:W-:-:S05]  /*fd20*/  F2FP.F16.F32.PACK_AB R11, R41, R46 ;  /* 0x0000002e290b723e */ /* 0x000fca00000000ff */
[----:B------:R0:W-:Y:S02]  /*fd30*/  STS.128 [R33+0xc400], R8 ;  /* 0x00c4000821007388 */ /* 0x0001e40000000c00 */
.L_x_615:
[----:B------:R-:W-:Y:S05]  /*fd40*/  BSYNC B1 ;  /* 0x0000000000017941 */ /* 0x000fea0003800000 */
.L_x_614:
[----:B------:R-:W-:Y:S04]  /*fd50*/  BSSY B1, `(.L_x_616) ;  /* 0x0000058000017945 */ /* 0x000fe80003800000 */
[----:B------:R-:W-:Y:S05]  /*fd60*/  @P1 BRA `(.L_x_617) ;  /* 0x0000000400581947 */ /* 0x000fea0003800000 */
[----:B0-----:R-:W-:Y:S01]  /*fd70*/  LEA.HI R4, R24, R162, RZ, 0x1d ;  /* 0x000000a218047211 */ /* 0x001fe200078fe8ff */
[----:B------:R-:W-:Y:S02]  /*fd80*/  HADD2.F32 R46, -RZ, R29.H0_H0 ;  /* 0x2000001dff2e7230 */ /* 0x000fe40000004100 */
[----:B------:R-:W-:Y:S01]  /*fd90*/  HADD2.F32 R44, -RZ, R25.H0_H0 ;  /* 0x20000019ff2c7230 */ /* 0x000fe20000004100 */
[----:B------:R-:W-:Y:S01]  /*fda0*/  SHF.R.S32.HI R5, RZ, 0x1f, R4 ;  /* 0x0000001fff057819 */ /* 0x000fe20000011404 */
[----:B------:R-:W-:Y:S01]  /*fdb0*/  HADD2.F32 R47, -RZ, R29.H1_H1 ;  /* 0x3000001dff2f7230 */ /* 0x000fe20000004100 */
[----:B------:R-:W-:Y:S01]  /*fdc0*/  SHF.L.U32 R6, R4, 0x3, RZ ;  /* 0x0000000304067819 */ /* 0x000fe200000006ff */
[--C-:B------:R-:W-:Y:S01]  /*fdd0*/  HADD2.F32 R48, -RZ, R30.reuse.H0_H0 ;  /* 0x2000001eff307230 */ /* 0x100fe20000004100 */
[----:B------:R-:W-:Y:S01]  /*fde0*/  LEA.HI R5, R5, R4, RZ, 0x3 ;  /* 0x0000000405057211 */ /* 0x000fe200078f18ff */
[----:B------:R-:W-:Y:S01]  /*fdf0*/  HADD2.F32 R45, -RZ, R25.H1_H1 ;  /* 0x30000019ff2d7230 */ /* 0x000fe20000004100 */
[----:B------:R-:W-:Y:S01]  /*fe00*/  LOP3.LUT R4, R167, 0x38, R6, 0xf8, !PT ;  /* 0x00000038a7047812 */ /* 0x000fe200078ef806 */
[----:B------:R-:W-:-:S02]  /*fe10*/  HADD2.F32 R49, -RZ, R30.H1_H1 ;  /* 0x3000001eff317230 */ /* 0x000fc40000004100 */
[----:B------:R-:W-:Y:S01]  /*fe20*/  IMAD.SHL.U32 R5, R5, 0x400, RZ ;  /* 0x0000040005057824 */ /* 0x000fe200078e00ff */
[----:B------:R-:W-:-:S04]  /*fe30*/  LOP3.LUT R8, R4, R223, RZ, 0x3c, !PT ;  /* 0x000000df04087212 */ /* 0x000fc800078e3cff */
[----:B------:R-:W-:Y:S02]  /*fe40*/  LOP3.LUT R9, R5, 0x7fffe000, RZ, 0xc0, !PT ;  /* 0x7fffe00005097812 */ /* 0x000fe400078ec0ff */
[----:B------:R-:W0:Y:S02]  /*fe50*/  LDS.128 R4, [R219] ;  /* 0x00000000db047984 */ /* 0x000e240000000c00 */
        /* <DEDUP_REMOVED lines=13> */
[----:B------:R-:W-:Y:S01]  /*ff30*/  FMUL.FTZ R39, R44, R39 ;  /* 0x000000272c277220 */ /* 0x000fe20000410000 */
[----:B------:R-:W-:Y:S02]  /*ff40*/  HADD2.F32 R9, -RZ, R9.H1_H1 ;  /* 0x30000009ff097230 */ /* 0x000fe40000004100 */
[----:B------:R-:W-:Y:S01]  /*ff50*/  FMUL.FTZ R29, R48, R8 ;  /* 0x00000008301d7220 */ /* 0x000fe20000410000 */
[----:B------:R-:W-:Y:S01]  /*ff60*/  FFMA.FTZ R43, R44, R34, -R43 ;  /* 0x000000222c2b7223 */ /* 0x000fe2000001082b */
[----:B------:R-:W-:-:S02]  /*ff70*/  HADD2.F32 R44, -RZ, R26.H0_H0 ;  /* 0x2000001aff2c7230 */ /* 0x000fc40000004100 */
[----:B------:R-:W-:Y:S01]  /*ff80*/  FFMA.FTZ R39, R46, R34, R39 ;  /* 0x000000222e277223 */ /* 0x000fe20000010027 */
[-C--:B------:R-:W-:Y:S01]  /*ff90*/  FMUL.FTZ R34, R47, R40.reuse ;  /* 0x000000282f227220 */ /* 0x080fe20000410000 */
[C---:B------:R-:W-:Y:S01]  /*ffa0*/  FMUL.FTZ R40, R45.reuse, R40 ;  /* 0x000000282d287220 */ /* 0x040fe20000410000 */
[----:B------:R-:W-:Y:S02]  /*ffb0*/  HADD2.F32 R41, -RZ, R10.H0_H0 ;  /* 0x2000000aff297230 */ /* 0x000fe40000004100 */
[C---:B------:R-:W-:Y:S01]  /*ffc0*/  FMUL.FTZ R25, R44.reuse, R8 ;  /* 0x000000082c197220 */ /* 0x040fe20000410000 */
[-C--:B------:R-:W-:Y:S01]  /*ffd0*/  FFMA.FTZ R8, R44, R4.reuse, -R29 ;  /* 0x000000042c087223 */ /* 0x080fe2000001081d */
[-C--:B------:R-:W-:Y:S01]  /*ffe0*/  FFMA.FTZ R34, R45, R35.reuse, -R34 ;  /* 0x000000232d227223 */ /* 0x080fe20000010822 */
[----:B------:R-:W-:Y:S01]  /*fff0*/  FFMA.FTZ R40, R47, R35, R40 ;  /* 0x000000232f287223 */ /* 0x000fe20000010028 */
[----:B------:R-:W-:Y:S01]  /*10000*/  FFMA.FTZ R30, R48, R4, R25 ;  /* 0x00000004301e7223 */ /* 0x000fe20000010019 */
[----:B------:R-:W-:-:S02]  /*10010*/  HADD2.F32 R25, -RZ, R26.H1_H1 ;  /* 0x3000001aff197230 */ /* 0x000fc40000004100 */
[-C--:B------:R-:W-:Y:S01]  /*10020*/  FMUL.FTZ R4, R49, R9.reuse ;  /* 0x0000000931047220 */ /* 0x080fe20000410000 */
[----:B------:R-:W-:Y:S02]  /*10030*/  HADD2.F32 R29, -RZ, R27.H0_H0 ;  /* 0x2000001bff1d7230 */ /* 0x000fe40000004100 */
[----:B------:R-:W-:Y:S02]  /*10040*/  HADD2.F32 R35, -RZ, R31.H0_H0 ;  /* 0x2000001fff237230 */ /* 0x000fe40000004100 */
[C---:B------:R-:W-:Y:S01]  /*10050*/  FMUL.FTZ R26, R25.reuse, R9 ;  /* 0x00000009191a7220 */ /* 0x040fe20000410000 */
[----:B------:R-:W-:Y:S02]  /*10060*/  HADD2.F32 R10, -RZ, R10.H1_H1 ;  /* 0x3000000aff0a7230 */ /* 0x000fe40000004100 */
[----:B------:R-:W-:Y:S01]  /*10070*/  FFMA.FTZ R9, R25, R5, -R4 ;  /* 0x0000000519097223 */ /* 0x000fe20000010804 */
[----:B------:R-:W-:Y:S02]  /*10080*/  HADD2.F32 R48, -RZ, R32.H0_H0 ;  /* 0x20000020ff307230 */ /* 0x000fe40000004100 */
[----:B------:R-:W-:Y:S01]  /*10090*/  FMUL.FTZ R4, R35, R41 ;  /* 0x0000002923047220 */ /* 0x000fe20000410000 */
[----:B------:R-:W-:-:S02]  /*100a0*/  HADD2.F32 R46, -RZ, R28.H0_H0 ;  /* 0x2000001cff2e7230 */ /* 0x000fc40000004100 */
[----:B------:R-:W-:Y:S01]  /*100b0*/  FMUL.FTZ R44, R29, R41 ;  /* 0x000000291d2c7220 */ /* 0x000fe20000410000 */
[----:B------:R-:W-:Y:S01]  /*100c0*/  FFMA.FTZ R25, R49, R5, R26 ;  /* 0x0000000531197223 */ /* 0x000fe2000001001a */
[-C--:B------:R-:W-:Y:S01]  /*100d0*/  FMUL.FTZ R5, R48, R10.reuse ;  /* 0x0000000a30057220 */ /* 0x080fe20000410000 */
[-C--:B------:R-:W-:Y:S01]  /*100e0*/  FFMA.FTZ R26, R29, R37.reuse, -R4 ;  /* 0x000000251d1a7223 */ /* 0x080fe20000010804 */
[----:B------:R-:W-:Y:S01]  /*100f0*/  FFMA.FTZ R44, R35, R37, R44 ;  /* 0x00000025232c7223 */ /* 0x000fe2000001002c */
[--C-:B------:R-:W-:Y:S02]  /*10100*/  HADD2.F32 R42, -RZ, R11.reuse.H0_H0 ;  /* 0x2000000bff2a7230 */ /* 0x100fe40000004100 */
[C---:B------:R-:W-:Y:S01]  /*10110*/  FMUL.FTZ R35, R46.reuse, R10 ;  /* 0x0000000a2e237220 */ /* 0x040fe20000410000 */
[----:B------:R-:W-:Y:S01]  /*10120*/  FFMA.FTZ R29, R46, R6, -R5 ;  /* 0x000000062e1d7223 */ /* 0x000fe20000010805 */
[----:B------:R-:W-:Y:S02]  /*10130*/  HADD2.F32 R11, -RZ, R11.H1_H1 ;  /* 0x3000000bff0b7230 */ /* 0x000fe40000004100 */
[----:B------:R-:W-:-:S02]  /*10140*/  HADD2.F32 R46, -RZ, R31.H1_H1 ;  /* 0x3000001fff2e7230 */ /* 0x000fc40000004100 */
[----:B------:R-:W-:Y:S01]  /*10150*/  FFMA.FTZ R35, R48, R6, R35 ;  /* 0x0000000630237223 */ /* 0x000fe20000010023 */
[----:B------:R-:W-:Y:S02]  /*10160*/  HADD2.F32 R37, -RZ, R32.H1_H1 ;  /* 0x30000020ff257230 */ /* 0x000fe40000004100 */
[----:B------:R-:W-:Y:S02]  /*10170*/  HADD2.F32 R10, -RZ, R27.H1_H1 ;  /* 0x3000001bff0a7230 */ /* 0x000fe40000004100 */
[-C--:B------:R-:W-:Y:S01]  /*10180*/  FMUL.FTZ R5, R46, R42.reuse ;  /* 0x0000002a2e057220 */ /* 0x080fe20000410000 */
[----:B------:R-:W-:Y:S02]  /*10190*/  HADD2.F32 R31, -RZ, R28.H1_H1 ;  /* 0x3000001cff1f7230 */ /* 0x000fe40000004100 */
[----:B------:R-:W-:Y:S01]  /*101a0*/  FMUL.FTZ R4, R37, R11 ;  /* 0x0000000b25047220 */ /* 0x000fe20000410000 */
[--C-:B------:R-:W-:Y:S02]  /*101b0*/  HADD2.F32 R38, -RZ, R7.reuse.H0_H0 ;  /* 0x20000007ff267230 */ /* 0x100fe40000004100 */
[----:B------:R-:W-:Y:S01]  /*101c0*/  FMUL.FTZ R27, R10, R42 ;  /* 0x0000002a0a1b7220 */ /* 0x000fe20000410000 */
[----:B------:R-:W-:-:S02]  /*101d0*/  HADD2.F32 R7, -RZ, R7.H1_H1 ;  /* 0x30000007ff077230 */ /* 0x000fc40000004100 */
[C---:B------:R-:W-:Y:S01]  /*101e0*/  FMUL.FTZ R6, R31.reuse, R11 ;  /* 0x0000000b1f067220 */ /* 0x040fe20000410000 */
[-C--:B------:R-:W-:Y:S01]  /*101f0*/  FFMA.FTZ R11, R10, R38.reuse, -R5 ;  /* 0x000000260a0b7223 */ /* 0x080fe20000010805 */
[----:B------:R-:W-:Y:S01]  /*10200*/  FFMA.FTZ R27, R46, R38, R27 ;  /* 0x000000262e1b7223 */ /* 0x000fe2000001001b */
[-C--:B------:R-:W-:Y:S01]  /*10210*/  FFMA.FTZ R28, R31, R7.reuse, -R4 ;  /* 0x000000071f1c7223 */ /* 0x080fe20000010804 */
[----:B------:R-:W-:Y:S01]  /*10220*/  FFMA.FTZ R32, R37, R7, R6 ;  /* 0x0000000725207223 */ /* 0x000fe20000010006 */
[----:B------:R-:W-:Y:S02]  /*10230*/  F2FP.F16.F32.PACK_AB R4, R8, R43 ;  /* 0x0000002b0804723e */ /* 0x000fe400000000ff */
[----:B------:R-:W-:Y:S02]  /*10240*/  F2FP.F16.F32.PACK_AB R5, R9, R34 ;  /* 0x000000220905723e */ /* 0x000fe400000000ff */
        /* <DEDUP_REMOVED lines=8> */
.L_x_617:
[----:B------:R-:W-:Y:S05]  /*102d0*/  BSYNC B1 ;  /* 0x0000000000017941 */ /* 0x000fea0003800000 */
.L_x_616:
[----:B------:R-:W-:Y:S05]  /*102e0*/  @P2 BRA `(.L_x_592) ;  /* 0x0000000400582947 */ /* 0x000fea0003800000 */
[----:B------:R-:W-:Y:S01]  /*102f0*/  LEA.HI R24, R24, R163, RZ, 0x1d ;  /* 0x000000a318187211 */ /* 0x000fe200078fe8ff */
[----:B01----:R-:W-:Y:S02]  /*10300*/  HADD2.F32 R33, -RZ, R0.H0_H0 ;  /* 0x20000000ff217230 */ /* 0x003fe40000004100 */
[--C-:B------:R-:W-:Y:S01]  /*10310*/  HADD2.F32 R35, -RZ, R14.reuse.H0_H0 ;  /* 0x2000000eff237230 */ /* 0x100fe20000004100 */
        /* <DEDUP_REMOVED lines=14> */
[--C-:B------:R-:W-:Y:S01]  /*10400*/  HADD2.F32 R39, -RZ, R20.reuse.H0_H0 ;  /* 0x20000014ff277230 */ /* 0x100fe20000004100 */
[----:B------:R-:W-:Y:S01]  /*10410*/  IADD3 R9, R8, R9, R179 ;  /* 0x0000000908097210 */ /* 0x000fe20007ffe0b3 */
[----:B------:R-:W-:-:S04]  /*10420*/  HADD2.F32 R20, -RZ, R20.H1_H1 ;  /* 0x30000014ff147230 */ /* 0x000fc80000004100 */
        /* <DEDUP_REMOVED lines=18> */
[----:B------:R-:W-:Y:S01]  /*10550*/  FMUL.FTZ R33, R14, R30 ;  /* 0x0000001e0e217220 */ /* 0x000fe20000410000 */
[----:B------:R-:W-:-:S02]  /*10560*/  HADD2.F32 R31, -RZ, R10.H0_H0 ;  /* 0x2000000aff1f7230 */ /* 0x000fc40000004100 */
[----:B------:R-:W-:Y:S01]  /*10570*/  FMUL.FTZ R15, R0, R30 ;  /* 0x0000001e000f7220 */ /* 0x000fe20000410000 */
[----:B------:R-:W-:Y:S02]  /*10580*/  HADD2.F32 R35, -RZ, R12.H0_H0 ;  /* 0x2000000cff237230 */ /* 0x000fe40000004100 */
[-C--:B------:R-:W-:Y:S01]  /*10590*/  FFMA.FTZ R29, R40, R4.reuse, -R29 ;  /* 0x00000004281d7223 */ /* 0x080fe2000001081d */
[----:B------:R-:W-:Y:S01]  /*105a0*/  FFMA.FTZ R25, R42, R4, R25 ;  /* 0x000000042a197223 */ /* 0x000fe20000010019 */
[-C--:B------:R-:W-:Y:S01]  /*105b0*/  FFMA.FTZ R33, R0, R26.reuse, -R33 ;  /* 0x0000001a00217223 */ /* 0x080fe20000010821 */
[----:B------:R-:W-:Y:S02]  /*105c0*/  HADD2.F32 R10, -RZ, R10.H1_H1 ;  /* 0x3000000aff0a7230 */ /* 0x000fe40000004100 */
[----:B------:R-:W-:Y:S01]  /*105d0*/  FFMA.FTZ R15, R14, R26, R15 ;  /* 0x0000001a0e0f7223 */ /* 0x000fe2000001000f */
[-C--:B------:R-:W-:Y:S01]  /*105e0*/  FMUL.FTZ R0, R37, R9.reuse ;  /* 0x0000000925007220 */ /* 0x080fe20000410000 */
[----:B------:R-:W-:Y:S01]  /*105f0*/  FMUL.FTZ R4, R3, R9 ;  /* 0x0000000903047220 */ /* 0x000fe20000410000 */
[----:B------:R-:W-:-:S02]  /*10600*/  HADD2.F32 R40, -RZ, R21.H0_H0 ;  /* 0x20000015ff287230 */ /* 0x000fc40000004100 */
[-C--:B------:R-:W-:Y:S01]  /*10610*/  FMUL.FTZ R8, R39, R31.reuse ;  /* 0x0000001f27087220 */ /* 0x080fe20000410000 */
[----:B------:R-:W-:Y:S01]  /*10620*/  FMUL.FTZ R26, R35, R31 ;  /* 0x0000001f231a7220 */ /* 0x000fe20000410000 */
[----:B------:R-:W-:Y:S02]  /*10630*/  HADD2.F32 R30, -RZ, R13.H0_H0 ;  /* 0x2000000dff1e7230 */ /* 0x000fe40000004100 */
[-C--:B------:R-:W-:Y:S01]  /*10640*/  FFMA.FTZ R0, R3, R5.reuse, -R0 ;  /* 0x0000000503007223 */ /* 0x080fe20000010800 */
[----:B------:R-:W-:Y:S01]  /*10650*/  FFMA.FTZ R14, R37, R5, R4 ;  /* 0x00000005250e7223 */ /* 0x000fe20000010004 */
[--C-:B------:R-:W-:Y:S02]  /*10660*/  HADD2.F32 R32, -RZ, R11.reuse.H0_H0 ;  /* 0x2000000bff207230 */ /* 0x100fe40000004100 */
[----:B------:R-:W-:Y:S01]  /*10670*/  FMUL.FTZ R5, R40, R10 ;  /* 0x0000000a28057220 */ /* 0x000fe20000410000 */
[-C--:B------:R-:W-:Y:S01]  /*10680*/  FFMA.FTZ R3, R35, R27.reuse, -R8 ;  /* 0x0000001b23037223 */ /* 0x080fe20000010808 */
[----:B------:R-:W-:Y:S01]  /*10690*/  FFMA.FTZ R26, R39, R27, R26 ;  /* 0x0000001b271a7223 */ /* 0x000fe2000001001a */
[----:B------:R-:W-:-:S02]  /*106a0*/  HADD2.F32 R11, -RZ, R11.H1_H1 ;  /* 0x3000000bff0b7230 */ /* 0x000fc40000004100 */
[C---:B------:R-:W-:Y:S01]  /*106b0*/  FMUL.FTZ R9, R30.reuse, R10 ;  /* 0x0000000a1e097220 */ /* 0x040fe20000410000 */
[----:B------:R-:W-:Y:S02]  /*106c0*/  HADD2.F32 R27, -RZ, R21.H1_H1 ;  /* 0x30000015ff1b7230 */ /* 0x000fe40000004100 */
[----:B------:R-:W-:Y:S01]  /*106d0*/  FFMA.FTZ R10, R30, R6, -R5 ;  /* 0x000000061e0a7223 */ /* 0x000fe20000010805 */
[----:B------:R-:W-:Y:S02]  /*106e0*/  HADD2.F32 R12, -RZ, R12.H1_H1 ;  /* 0x3000000cff0c7230 */ /* 0x000fe40000004100 */
[----:B------:R-:W-:Y:S01]  /*106f0*/  FMUL.FTZ R5, R20, R32 ;  /* 0x0000002014057220 */ /* 0x000fe20000410000 */
[----:B------:R-:W-:Y:S02]  /*10700*/  HADD2.F32 R21, -RZ, R13.H1_H1 ;  /* 0x3000000dff157230 */ /* 0x000fe40000004100 */
[----:B------:R-:W-:Y:S01]  /*10710*/  FFMA.FTZ R13, R40, R6, R9 ;  /* 0x00000006280d7223 */ /* 0x000fe20000010009 */
[----:B------:R-:W-:-:S02]  /*10720*/  HADD2.F32 R28, -RZ, R7.H0_H0 ;  /* 0x20000007ff1c7230 */ /* 0x000fc40000004100 */
        /* <DEDUP_REMOVED lines=18> */
.L_x_592:
[----:B------:R-:W-:Y:S05]  /*10850*/  BSYNC B0 ;  /* 0x0000000000007941 */ /* 0x000fea0003800000 */
.L_x_573:
[----:B------:R-:W-:Y:S01]  /*10860*/  @!PT LDS RZ, [RZ] ;  /* 0x00000000fffff984 */ /* 0x000fe20000000800 */
[----:B------:R-:W-:Y:S01]  /*10870*/  @!PT LDS RZ, [RZ] ;  /* 0x00000000fffff984 */ /* 0x000fe20000000800 */
[----:B------:R-:W-:Y:S01]  /*10880*/  @!PT LDS RZ, [RZ] ;  /* 0x00000000fffff984 */ /* 0x000fe20000000800 */
[----:B------:R-:W-:Y:S01]  /*10890*/  @!PT LDS RZ, [RZ] ;  /* 0x00000000fffff984 */ /* 0x000fe20000000800 */
[----:B------:R5:W-:Y:S06]  /*108a0*/  MEMBAR.ALL.CTA ;  /* 0x0000000000007992 */ /* 0x000bec0000008000 */
[----:B-----5:R-:W5:Y:S01]  /*108b0*/  FENCE.VIEW.ASYNC.S ;  /* 0x00000000000073c6 */ /* 0x020f620000000000 */
[----:B------:R-:W-:Y:S05]  /*108c0*/  WARPSYNC.ALL ;  /* 0x0000000000007948 */ /* 0x000fea0003800000 */
[----:B-----5:R-:W-:Y:S06]  /*108d0*/  BAR.SYNC.DEFER_BLOCKING 0xd, 0x100 ;  /* 0x0344000000007b1d */ /* 0x020fec0000010000 */
.L_x_571:
[----:B------:R-:W2:Y:S02]  /*108e0*/  LDL R0, [R1+0x30] ;  /* 0x0000300001007983 */ /* 0x000ea40000100800 */
[----:B--2---:R-:W-:-:S13]  /*108f0*/  R2UR UR4, R0 ;  /* 0x00000000000472ca */ /* 0x004fda00000e0000 */
[----:B------:R-:W-:-:S04]  /*10900*/  MOV R0, UR4 ;  /* 0x0000000400007c02 */ /* 0x000fc80008000f00 */
[----:B------:R-:W-:-:S13]  /*10910*/  ISETP.NE.AND P0, PT, R0, 0x3, PT ;  /* 0x000000030000780c */ /* 0x000fda0003f05270 */
[----:B------:R-:W-:Y:S05]  /*10920*/  @!P0 BRA `(.L_x_618) ;  /* 0x0000000000048947 */ /* 0x000fea0003800000 */
[----:B------:R-:W-:Y:S01]  /*10930*/  BPT.TRAP 0x1 ;  /* 0x000000040000795c */ /* 0x000fe20000300000 */
.L_x_618:
[----:B------:R-:W-:Y:S01]  /*10940*/  IMAD R0, R173, 0x8, R2 ;  /* 0x00000008ad007824 */ /* 0x000fe200078e0202 */
[----:B01----:R-:W-:-:S04]  /*10950*/  SHF.L.U32 R3, R180, 0x1f, RZ ;  /* 0x0000001fb4037819 */ /* 0x003fc800000006ff */
[----:B------:R0:W1:Y:S01]  /*10960*/  SYNCS.PHASECHK.TRANS64.TRYWAIT P1, [R0+URZ+0x2a830], R3 ;  /* 0x02a83003000075a7 */ /* 0x000062000802017f */
[----:B------:R-:W-:Y:S05]  /*10970*/  @!P0 BRA `(.L_x_619) ;  /* 0x0000000000048947 */ /* 0x000fea0003800000 */
[----:B------:R-:W-:Y:S01]  /*10980*/  BPT.TRAP 0x1 ;  /* 0x000000040000795c */ /* 0x000fe20000300000 */
.L_x_619:
[----:B------:R-:W-:Y:S01]  /*10990*/  MOV R87, RZ ;  /* 0x000000ff00577202 */ /* 0x000fe20000000f00 */
[----:B-1----:R-:W-:Y:S06]  /*109a0*/  @P1 BRA `(.L_x_620) ;  /* 0x0000000000081947 */ /* 0x002fec0003800000 */
[----:B------:R-:W1:Y:S02]  /*109b0*/  SYNCS.PHASECHK.TRANS64.TRYWAIT P1, [R0+URZ+0x2a830], R3 ;  /* 0x02a83003000075a7 */ /* 0x000e64000802017f */
[----:B-1----:R-:W-:Y:S05]  /*109c0*/  @!P1 BRA `(.L_x_621) ;  /* 0x000000f000509947 */ /* 0x002fea0003800000 */
.L_x_620:
[----:B------:R-:W-:Y:S05]  /*109d0*/  WARPSYNC.ALL ;  /* 0x0000000000007948 */ /* 0x000fea0003800000 */
[----:B01----:R-:W-:Y:S01]  /*109e0*/  VIADD R3, R2, 0x18400 ;  /* 0x0001840002037836 */ /* 0x003fe20000000000 */
[----:B------:R-:W-:Y:S01]  /*109f0*/  R2UR UR4, R36 ;  /* 0x00000000240472ca */ /* 0x000fe200000e0000 */
[----:B------:R-:W-:Y:S01]  /*10a00*/  UMOV UR9, 0x40000040 ;  /* 0x4000004000097882 */ /* 0x000fe20000000000 */
[----:B---34-:R-:W-:Y:S01]  /*10a10*/  MOV R7, 0x40000040 ;  /* 0x4000004000077802 */ /* 0x018fe20000000f00 */
[----:B------:R-:W-:Y:S01]  /*10a20*/  WARPGROUP.ARRIVE ;  /* 0x00000000000079c5 */ /* 0x000fe20000000000 */
[----:B------:R-:W-:Y:S01]  /*10a30*/  SHF.R.U32.HI R3, RZ, 0x4, R3 ;  /* 0x00000004ff037819 */ /* 0x000fe20000011603 */
[----:B------:R-:W-:Y:S01]  /*10a40*/  UMOV UR57, 0x40000040 ;  /* 0x4000004000397882 */ /* 0x000fe20000000000 */
[----:B------:R-:W-:Y:S01]  /*10a50*/  R2UR UR11, R7 ;  /* 0x00000000070b72ca */ /* 0x000fe200000e0000 */
[----:B------:R-:W-:Y:S01]  /*10a60*/  UMOV UR53, 0x40000040 ;  /* 0x4000004000357882 */ /* 0x000fe20000000000 */
[----:B------:R-:W-:Y:S01]  /*10a70*/  LOP3.LUT R3, R3, 0x3fff, RZ, 0xc0, !PT ;  /* 0x00003fff03037812 */ /* 0x000fe200078ec0ff */
[----:B------:R-:W-:Y:S01]  /*10a80*/  UMOV UR49, 0x40000040 ;  /* 0x4000004000317882 */ /* 0x000fe20000000000 */
[----:B------:R-:W-:Y:S01]  /*10a90*/  MOV R9, 0x40000040 ;  /* 0x4000004000097802 */ /* 0x000fe20000000f00 */
[----:B------:R-:W-:Y:S01]  /*10aa0*/  UMOV UR45, 0x40000040 ;  /* 0x40000040002d7882 */ /* 0x000fe20000000000 */
[----:B------:R-:W-:Y:S01]  /*10ab0*/  LOP3.LUT R5, R3, 0x10000, RZ, 0xfc, !PT ;  /* 0x0001000003057812 */ /* 0x000fe200078efcff */
[----:B------:R-:W-:Y:S01]  /*10ac0*/  ULOP3.LUT UR4, UR4, 0x10000, URZ, 0xfc, !UPT ;  /* 0x0001000004047892 */ /* 0x000fe2000f8efc3f */
[----:B------:R-:W-:Y:S01]  /*10ad0*/  MOV R11, UR9 ;  /* 0x00000009000b7c02 */ /* 0x000fe20008000f00 */
[----:B------:R-:W-:Y:S01]  /*10ae0*/  UMOV UR41, 0x40000040 ;  /* 0x4000004000297882 */ /* 0x000fe20000000000 */
[----:B------:R-:W-:Y:S01]  /*10af0*/  MOV R7, 0x40000040 ;  /* 0x4000004000077802 */ /* 0x000fe20000000f00 */
[----:B------:R-:W-:Y:S01]  /*10b00*/  IMAD R6, R173, 0x900, R5 ;  /* 0x00000900ad067824 */ /* 0x000fe200078e0205 */
[----:B------:R-:W-:-:S02]  /*10b10*/  UIADD3 UR5, UR4, 0x2, URZ ;  /* 0x0000000204057890 */ /* 0x000fc4000fffe03f */
[----:B------:R-:W-:Y:S01]  /*10b20*/  UMOV UR8, UR4 ;  /* 0x0000000400087c82 */ /* 0x000fe20008000000 */
[C---:B------:R-:W-:Y:S01]  /*10b30*/  VIADD R8, R6.reuse, 0x2 ;  /* 0x0000000206087836 */ /* 0x040fe20000000000 */
[----:B------:R-:W-:Y:S01]  /*10b40*/  R2UR UR10, R6 ;  /* 0x00000000060a72ca */ /* 0x000fe200000e0000 */
[----:B------:R-:W-:Y:S01]  /*10b50*/  IMAD.U32 R10, RZ, RZ, UR8 ;  /* 0x00000008ff0a7e24 */ /* 0x000fe2000f8e00ff */
[----:B------:R-:W-:Y:S01]  /*10b60*/  UIADD3 UR56, UR4, 0x404, URZ ;  /* 0x0000040404387890 */ /* 0x000fe2000fffe03f */
[----:B------:R-:W-:Y:S01]  /*10b70*/  R2UR UR39, R7 ;  /* 0x00000000072772ca */ /* 0x000fe200000e0000 */
[----:B------:R-:W-:Y:S02]  /*10b80*/  UIADD3 UR52, UR4, 0x406, URZ ;  /* 0x0000040604347890 */ /* 0x000fe4000fffe03f */
[----:B------:R0:W-:Y:S01]  /*10b90*/  STL.64 [R1+0x28], R10 ;  /* 0x0000280a01007387 */ /* 0x0001e20000100a00 */
[----:B------:R-:W-:Y:S02]  /*10ba0*/  UIADD3 UR48, UR4, 0x800, URZ ;  /* 0x0000080004307890 */ /* 0x000fe4000fffe03f */
[----:B------:R-:W-:-:S02]  /*10bb0*/  UIADD3 UR44, UR4, 0x802, URZ ;  /* 0x00000802042c7890 */ /* 0x000fc4000fffe03f */
[----:B------:R-:W-:Y:S02]  /*10bc0*/  UIADD3 UR40, UR4, 0x804, URZ ;  /* 0x0000080404287890 */ /* 0x000fe4000fffe03f */
[----:B------:R-:W-:Y:S01]  /*10bd0*/  HGMMA.64x96x16.F32 R24, gdesc[UR8], RZ, !UPT, gsb0 ;  /* 0x01600000081879f0 */ /* 0x000fe2000c0008ff */
[----:B------:R-:W-:Y:S01]  /*10be0*/  R2UR UR10, R8 ;  /* 0x00000000080a72ca */ /* 0x000fe200000e0000 */
[----:B------:R-:W-:Y:S01]  /*10bf0*/  UMOV UR8, UR5 ;  /* 0x0000000500087c82 */ /* 0x000fe20008000000 */
[----:B------:R-:W-:Y:S01]  /*10c00*/  R2UR UR11, R9 ;  /* 0x00000000090b72ca */ /* 0x000fe200000e0000 */
[----:B------:R-:W-:Y:S01]  /*10c10*/  UMOV UR9, 0x40000040 ;  /* 0x4000004000097882 */ /* 0x000fe20000000000 */
[----:B------:R-:W-:Y:S01]  /*10c20*/  VIADD R8, R6, 0x4 ;  /* 0x0000000406087836 */ /* 0x000fe20000000000 */
[----:B------:R-:W-:Y:S01]  /*10c30*/  MOV R9, 0x40000040 ;  /* 0x4000004000097802 */ /* 0x000fe20000000f00 */
[----:B------:R-:W-:Y:S01]  /*10c40*/  UIADD3 UR5, UR4, 0x4, URZ ;  /* 0x0000000404057890 */ /* 0x000fe2000fffe03f */
[----:B0-----:R-:W-:Y:S01]  /*10c50*/  IMAD.U32 R10, RZ, RZ, UR8 ;  /* 0x00000008ff0a7e24 */ /* 0x001fe2000f8e00ff */
[----:B------:R-:W-:Y:S01]  /*10c60*/  MOV R11, UR9 ;  /* 0x00000009000b7c02 */ /* 0x000fe20008000f00 */
[----:B------:R-:W-:Y:S01]  /*10c70*/  UIADD3 UR36, UR4, 0x806, URZ ;  /* 0x0000080604247890 */ /* 0x000fe2000fffe03f */
[----:B------:R-:W-:-:S03]  /*10c80*/  UMOV UR37, 0x40000040 ;  /* 0x4000004000257882 */ /* 0x000fc60000000000 */
[----:B------:R0:W-:Y:S01]  /*10c90*/  STL.64 [R1+0x20], R10 ;  /* 0x0000200a01007387 */ /* 0x0001e20000100a00 */
[----:B------:R-:W-:Y:S02]  /*10ca0*/  WARPGROUP.DEPBAR.LE gsb0, 0x0 ;  /* 0x00008000000079c5 */ /* 0x000fe40000010000 */
[----:B------:R-:W-:-:S06]  /*10cb0*/  WARPGROUP.ARRIVE ;  /* 0x00000000000079c5 */ /* 0x000fcc0000000000 */
[----:B------:R-:W-:Y:S01]  /*10cc0*/  HGMMA.64x96x16.F32 R24, gdesc[UR8], R24, gsb0 ;  /* 0x01600000081879f0 */ /* 0x000fe20008000818 */
        /* <DEDUP_REMOVED lines=8> */
[----:B------:R-:W-:-:S05]  /*10d50*/  MOV R11, UR9 ;  /* 0x00000009000b7c02 */ /* 0x000fca0008000f00 */
        /* <DEDUP_REMOVED lines=36> */
[----:B0-----:R-:W-:Y:S01]  /*10fa0*/  IMAD.U32 R10, RZ, RZ, UR8 ;  /* 0x00000008ff0a7e24 */ /* 0x001fe2000f8e00ff */
[----:B------:R-:W-:Y:S02]  /*10fb0*/  MOV R11, UR9 ;  /* 0x00000009000b7c02 */ /* 0x000fe40008000f00 */
[----:B------:R-:W-:Y:S01]  /*10fc0*/  R2UR UR58, R8 ;  /* 0x00000000083a72ca */ /* 0x000fe200000e0000 */
[----:B------:R-:W-:Y:S01]  /*10fd0*/  VIADD R8, R6, 0x306 ;  /* 0x0000030606087836 */ /* 0x000fe20000000000 */
[----:B------:R-:W-:Y:S01]  /*10fe0*/  R2UR UR59, R9 ;  /* 0x00000000093b72ca */ /* 0x000fe200000e0000 */
[----:B------:R0:W-:Y:S01]  /*10ff0*/  STL.64 [R1], R10 ;  /* 0x0000000a01007387 */ /* 0x0001e20000100a00 */
[----:B------:R-:W-:-:S02]  /*11000*/  MOV R9, 0x40000040 ;  /* 0x4000004000097802 */ /* 0x000fc40000000f00 */
[----:B------:R-:W-:Y:S01]  /*11010*/  R2UR UR54, R8 ;  /* 0x00000000083672ca */ /* 0x000fe200000e0000 */
[----:B------:R-:W-:Y:S01]  /*11020*/  VIADD R8, R6, 0x600 ;  /* 0x0000060006087836 */ /* 0x000fe20000000000 */
[----:B------:R-:W-:Y:S02]  /*11030*/  R2UR UR55, R9 ;  /* 0x00000000093772ca */ /* 0x000fe400000e0000 */
[----:B------:R-:W-:Y:S02]  /*11040*/  MOV R9, 0x40000040 ;  /* 0x4000004000097802 */ /* 0x000fe40000000f00 */
[----:B------:R-:W-:Y:S01]  /*11050*/  R2UR UR50, R8 ;  /* 0x00000000083272ca */ /* 0x000fe200000e0000 */
[----:B------:R-:W-:Y:S01]  /*11060*/  VIADD R8, R6, 0x602 ;  /* 0x0000060206087836 */ /* 0x000fe20000000000 */
[----:B------:R-:W-:Y:S02]  /*11070*/  R2UR UR51, R9 ;  /* 0x00000000093372ca */ /* 0x000fe400000e0000 */
[----:B------:R-:W-:-:S02]  /*11080*/  MOV R9, 0x40000040 ;  /* 0x4000004000097802 */ /* 0x000fc40000000f00 */
[----:B------:R-:W-:Y:S01]  /*11090*/  R2UR UR46, R8 ;  /* 0x00000000082e72ca */ /* 0x000fe200000e0000 */
[C---:B------:R-:W-:Y:S01]  /*110a0*/  VIADD R8, R6.reuse, 0x604 ;  /* 0x0000060406087836 */ /* 0x040fe20000000000 */
[----:B------:R-:W-:Y:S01]  /*110b0*/  R2UR UR47, R9 ;  /* 0x00000000092f72ca */ /* 0x000fe200000e0000 */
[----:B------:R-:W-:Y:S01]  /*110c0*/  VIADD R6, R6, 0x606 ;  /* 0x0000060606067836 */ /* 0x000fe20000000000 */
[----:B------:R-:W-:Y:S02]  /*110d0*/  MOV R9, 0x40000040 ;  /* 0x4000004000097802 */ /* 0x000fe40000000f00 */
[----:B------:R-:W-:Y:S02]  /*110e0*/  R2UR UR42, R8 ;  /* 0x00000000082a72ca */ /* 0x000fe400000e0000 */
[----:B------:R-:W-:Y:S02]  /*110f0*/  R2UR UR43, R9 ;  /* 0x00000000092b72ca */ /* 0x000fe400000e0000 */
[----:B------:R-:W-:Y:S01]  /*11100*/  R2UR UR38, R6 ;  /* 0x00000000062672ca */ /* 0x000fe200000e0000 */
[----:B------:R-:W-:-:S02]  /*11110*/  WARPGROUP.DEPBAR.LE gsb0, 0x0 ;  /* 0x00008000000079c5 */ /* 0x000fc40000010000 */
        /* <DEDUP_REMOVED lines=21> */
[----:B0-----:R-:W-:Y:S05]  /*11270*/  @!P0 BRA `(.L_x_622) ;  /* 0x0000000000048947 */ /* 0x001fea0003800000 */
[----:B------:R-:W-:Y:S01]  /*11280*/  BPT.TRAP 0x1 ;  /* 0x000000040000795c */ /* 0x000fe20000300000 */
.L_x_622:
[----:B------:R-:W-:Y:S01]  /*11290*/  ULDC UR4, c[0x0][0x9d8] ;  /* 0x0002760000047ab9 */ /* 0x000fe20000000800 */
[----:B------:R-:W-:Y:S02]  /*112a0*/  IMAD.IADD R7, R228, 0x1, R147 ;  /* 0x00000001e4077824 */ /* 0x000fe400078e0293 */
[----:B------:R-:W-:Y:S01]  /*112b0*/  FMUL.FTZ R24, R24, UR4 ;  /* 0x0000000418187c20 */ /* 0x000fe20008410000 */
[----:B------:R-:W-:Y:S01]  /*112c0*/  FMUL.FTZ R25, R25, UR4 ;  /* 0x0000000419197c20 */ /* 0x000fe20008410000 */
[----:B------:R-:W-:Y:S01]  /*112d0*/  FMUL.FTZ R28, R28, UR4 ;  /* 0x000000041c1c7c20 */ /* 0x000fe20008410000 */
[----:B------:R-:W-:Y:S01]  /*112e0*/  FMUL.FTZ R29, R29, UR4 ;  /* 0x000000041d1d7c20 */ /* 0x000fe20008410000 */
[----:B------:R-:W-:Y:S01]  /*112f0*/  FMUL.FTZ R32, R32, UR4 ;  /* 0x0000000420207c20 */ /* 0x000fe20008410000 */
[----:B------:R-:W-:Y:S01]  /*11300*/  IMAD R8, R194, -0x60, R7 ;  /* 0xffffffa0c2087824 */ /* 0x000fe200078e0207 */
[----:B------:R-:W0:Y:S01]  /*11310*/  MUFU.TANH R24, R24 ;  /* 0x0000001800187308 */ /* 0x000e220000002400 */
[----:B------:R-:W-:Y:S01]  /*11320*/  FMUL.FTZ R33, R33, UR4 ;  /* 0x0000000421217c20 */ /* 0x000fe20008410000 */
[----:B------:R-:W-:Y:S01]  /*11330*/  FMUL.FTZ R26, R26, UR4 ;  /* 0x000000041a1a7c20 */ /* 0x000fe20008410000 */
[----:B------:R-:W-:Y:S01]  /*11340*/  FMUL.FTZ R36, R36, UR4 ;  /* 0x0000000424247c20 */ /* 0x000fe20008410000 */
[C---:B------:R-:W-:Y:S01]  /*11350*/  ISETP.GT.AND P6, PT, R8.reuse, RZ, PT ;  /* 0x000000ff0800720c */ /* 0x040fe20003fc4270 */
[----:B------:R-:W-:Y:S01]  /*11360*/  FMUL.FTZ R27, R27, UR4 ;  /* 0x000000041b1b7c20 */ /* 0x000fe20008410000 */
[C---:B------:R-:W-:Y:S01]  /*11370*/  ISETP.GT.AND P5, PT, R8.reuse, 0x1, PT ;  /* 0x000000010800780c */ /* 0x040fe20003fa4270 */
[----:B------:R-:W-:Y:S01]  /*11380*/  FMUL.FTZ R37, R37, UR4 ;  /* 0x0000000425257c20 */ /* 0x000fe20008410000 */
[----:B------:R-:W1:Y:S01]  /*11390*/  MUFU.TANH R25, R25 ;  /* 0x0000001900197308 */ /* 0x000e620000002400 */
[----:B------:R-:W-:Y:S01]  /*113a0*/  ISETP.GT.AND P4, PT, R8, 0x8, PT ;  /* 0x000000080800780c */ /* 0x000fe20003f84270 */
[----:B------:R-:W-:Y:S01]  /*113b0*/  FMUL.FTZ R30, R30, UR4 ;  /* 0x000000041e1e7c20 */ /* 0x000fe20008410000 */
[----:B------:R-:W-:Y:S01]  /*113c0*/  FMUL.FTZ R59, R59, UR4 ;  /* 0x000000043b3b7c20 */ /* 0x000fe20008410000 */
[----:B------:R-:W-:Y:S01]  /*113d0*/  ISETP.GT.AND P3, PT, R8, 0x9, PT ;  /* 0x000000090800780c */ /* 0x000fe20003f64270 */
[----:B------:R-:W-:Y:S01]  /*113e0*/  FMUL.FTZ R40, R40, UR4 ;  /* 0x0000000428287c20 */ /* 0x000fe20008410000 */
[----:B------:R-:W-:Y:S01]  /*113f0*/  FMUL.FTZ R31, R31, UR4 ;  /* 0x000000041f1f7c20 */ /* 0x000fe20008410000 */
[----:B------:R-:W-:Y:S01]  /*11400*/  ISETP.GT.AND P2, PT, R8, 0x10, PT ;  /* 0x000000100800780c */ /* 0x000fe20003f44270 */
[----:B------:R-:W2:Y:S01]  /*11410*/  MUFU.TANH R28, R28 ;  /* 0x0000001c001c7308 */ /* 0x000ea20000002400 */
[----:B0-----:R-:W-:Y:S01]  /*11420*/  FSEL R101, R24, -INF , P6 ;  /* 0xff80000018657808 */ /* 0x001fe20003000000 */
[----:B------:R-:W-:Y:S01]  /*11430*/  FMUL.FTZ R34, R34, UR4 ;  /* 0x0000000422227c20 */ /* 0x000fe20008410000 */
[----:B------:R-:W-:Y:S01]  /*11440*/  FMUL.FTZ R41, R41, UR4 ;  /* 0x0000000429297c20 */ /* 0x000fe20008410000 */
[----:B------:R-:W-:Y:S01]  /*11450*/  FMUL.FTZ R61, R61, UR4 ;  /* 0x000000043d3d7c20 */ /* 0x000fe20008410000 */
[----:B------:R-:W-:Y:S01]  /*11460*/  FMUL.FTZ R7, R69, UR4 ;  /* 0x0000000445077c20 */ /* 0x000fe20008410000 */
[----:B------:R-:W-:Y:S01]  /*11470*/  ISETP.GT.AND P1, PT, R8, 0x11, PT ;  /* 0x000000110800780c */ /* 0x000fe20003f24270 */
[----:B------:R-:W-:Y:S01]  /*11480*/  FMUL.FTZ R44, R44, UR4 ;  /* 0x000000042c2c7c20 */ /* 0x000fe20008410000 */
[----:B------:R-:W-:Y:S01]  /*11490*/  MUFU.TANH R29, R29 ;  /* 0x0000001d001d7308 */ /* 0x000fe20000002400 */
[----:B-1----:R-:W-:Y:S01]  /*114a0*/  FSEL R79, R25, -INF , P5 ;  /* 0xff800000194f7808 */ /* 0x002fe20002800000 */
[----:B------:R-:W-:Y:S01]  /*114b0*/  FMUL.FTZ R35, R35, UR4 ;  /* 0x0000000423237c20 */ /* 0x000fe20008410000 */
[----:B------:R-:W-:Y:S01]  /*114c0*/  FMUL.FTZ R65, R65, UR4 ;  /* 0x0000000441417c20 */ /* 0x000fe20008410000 */
[----:B------:R-:W-:Y:S01]  /*114d0*/  FMUL.FTZ R38, R38, UR4 ;  /* 0x0000000426267c20 */ /* 0x000fe20008410000 */
[----:B------:R-:W-:Y:S01]  /*114e0*/  FMNMX.FTZ R12, R101, R79, !PT ;  /* 0x0000004f650c7209 */ /* 0x000fe20007810000 */
[----:B------:R-:W-:Y:S01]  /*114f0*/  FMUL.FTZ R45, R45, UR4 ;  /* 0x000000042d2d7c20 */ /* 0x000fe20008410000 */
[----:B------:R-:W-:Y:S01]  /*11500*/  FMUL.FTZ R47, R47, UR4 ;  /* 0x000000042f2f7c20 */ /* 0x000fe20008410000 */
[----:B------:R-:W0:Y:S01]  /*11510*/  MUFU.TANH R32, R32 ;  /* 0x0000002000207308 */ /* 0x000e220000002400 */
[----:B--2---:R-:W-:Y:S01]  /*11520*/  FSEL R77, R28, -INF , P4 ;  /* 0xff8000001c4d7808 */ /* 0x004fe20002000000 */
[----:B------:R-:W-:Y:S01]  /*11530*/  FMUL.FTZ R55, R55, UR4 ;  /* 0x0000000437377c20 */ /* 0x000fe20008410000 */
[----:B------:R-:W-:Y:S01]  /*11540*/  FMUL.FTZ R48, R48, UR4 ;  /* 0x0000000430307c20 */ /* 0x000fe20008410000 */
[----:B------:R-:W-:Y:S01]  /*11550*/  FMUL.FTZ R39, R39, UR4 ;  /* 0x0000000427277c20 */ /* 0x000fe20008410000 */
[----:B------:R-:W-:Y:S01]  /*11560*/  FMNMX.FTZ R12, R77, R12, !PT ;  /* 0x0000000c4d0c7209 */ /* 0x000fe20007810000 */
        /* <DEDUP_REMOVED lines=10> */
[----:B------:R-:W-:Y:S01]  /*11610*/  MUFU.TANH R33, R33 ;  /* 0x0000002100217308 */ /* 0x000fe20000002400 */
[----:B0-----:R-:W-:Y:S01]  /*11620*/  FSEL R69, R32, -INF , P2 ;  /* 0xff80000020457808 */ /* 0x001fe20001000000 */
[----:B------:R-:W-:Y:S01]  /*11630*/  FMUL.FTZ R57, R57, UR4 ;  /* 0x0000000439397c20 */ /* 0x000fe20008410000 */
[----:B------:R-:W-:Y:S01]  /*11640*/  FMUL.FTZ R60, R60, UR4 ;  /* 0x000000043c3c7c20 */ /* 0x000fe20008410000 */
[----:B------:R-:W-:Y:S01]  /*11650*/  FMUL.FTZ R54, R54, UR4 ;  /* 0x0000000436367c20 */ /* 0x000fe20008410000 */
[----:B------:R-:W-:Y:S01]  /*11660*/  FMUL.FTZ R64, R64, UR4 ;  /* 0x0000000440407c20 */ /* 0x000fe20008410000 */
[----:B------:R-:W-:Y:S01]  /*11670*/  FMUL.FTZ R58, R58, UR4 ;  /* 0x000000043a3a7c20 */ /* 0x000fe20008410000 */
[----:B------:R-:W-:Y:S01]  /*11680*/  FMUL.FTZ R68, R68, UR4 ;  /* 0x0000000444447c20 */ /* 0x000fe20008410000 */
[----:B------:R-:W0:Y:S01]  /*11690*/  MUFU.TANH R4, R27 ;  /* 0x0000001b00047308 */ /* 0x000e220000002400 */
[----:B-1----:R-:W-:Y:S01]  /*116a0*/  FSEL R3, R3, -INF , P6 ;  /* 0xff80000003037808 */ /* 0x002fe20003000000 */
[----:B------:R-:W-:Y:S01]  /*116b0*/  ULDC UR5, c[0x0][0x988] ;  /* 0x0002620000057ab9 */ /* 0x000fe20000000800 */
[----:B------:R-:W-:Y:S01]  /*116c0*/  ISETP.GT.AND P6, PT, R8, 0x18, PT ;  /* 0x000000180800780c */ /* 0x000fe20003fc4270 */
[----:B------:R-:W-:Y:S01]  /*116d0*/  FMUL.FTZ R62, R62, UR4 ;  /* 0x000000043e3e7c20 */ /* 0x000fe20008410000 */
[----:B------:R-:W-:Y:S01]  /*116e0*/  P2R R10, PR, RZ, 0x1 ;  /* 0x00000001ff0a7803 */ /* 0x000fe20000000000 */
[----:B------:R-:W-:Y:S01]  /*116f0*/  FMUL.FTZ R63, R63, UR4 ;  /* 0x000000043f3f7c20 */ /* 0x000fe20008410000 */
[----:B------:R-:W-:Y:S01]  /*11700*/  FMUL.FTZ R66, R66, UR4 ;  /* 0x0000000442427c20 */ /* 0x000fe20008410000 */
[----:B------:R-:W-:Y:S01]  /*11710*/  MUFU.TANH R36, R36 ;  /* 0x0000002400247308 */ /* 0x000fe20000002400 */
[----:B------:R-:W-:Y:S01]  /*11720*/  FMUL.FTZ R67, R67, UR4 ;  /* 0x0000000443437c20 */ /* 0x000fe20008410000 */
[----:B------:R-:W-:Y:S01]  /*11730*/  FMUL.FTZ R70, R70, UR4 ;  /* 0x0000000446467c20 */ /* 0x000fe20008410000 */
[----:B------:R-:W-:Y:S01]  /*11740*/  FMUL.FTZ R71, R71, UR4 ;  /* 0x0000000447477c20 */ /* 0x000fe20008410000 */
[----:B------:R-:W-:Y:S01]  /*11750*/  VIADD R0, R0, 0x2a840 ;  /* 0x0002a84000007836 */ /* 0x000fe20000000000 */
[----:B------:R-:W-:Y:S01]  /*11760*/  ULDC UR38, c[0x0][0x9d8] ;  /* 0x0002760000267ab9 */ /* 0x000fe20000000800 */
[----:B------:R-:W-:Y:S01]  /*11770*/  ULDC UR39, c[0x0][0x988] ;  /* 0x0002620000277ab9 */ /* 0x000fe20000000800 */
[----:B------:R-:W-:Y:S01]  /*11780*/  BSSY B0, `(.L_x_623) ;  /* 0x000040a000007945 */ /* 0x000fe20003800000 */
[----:B------:R-:W1:Y:S01]  /*11790*/  MUFU.TANH R11, R30 ;  /* 0x0000001e000b7308 */ /* 0x000e620000002400 */
[----:B0-----:R-:W-:-:S02]  /*117a0*/  FSEL R4, R4, -INF , P5 ;  /* 0xff80000004047808 */ /* 0x001fc40002800000 */
[----:B------:R-:W-:Y:S02]  /*117b0*/  ISETP.GT.AND P5, PT, R8, 0x19, PT ;  /* 0x000000190800780c */ /* 0x000fe40003fa4270 */
[----:B------:R-:W-:Y:S02]  /*117c0*/  FMNMX.FTZ R20, R3, R4, !PT ;  /* 0x0000000403147209 */ /* 0x000fe40007810000 */
[----:B------:R-:W-:Y:S01]  /*117d0*/  PRMT R0, R181, 0x654, R0 ;  /* 0x00000654b5007816 */ /* 0x000fe20000000000 */
[----:B------:R-:W-:Y:S01]  /*117e0*/  MUFU.TANH R37, R37 ;  /* 0x0000002500257308 */ /* 0x000fe20000002400 */
[-C--:B------:R-:W-:Y:S02]  /*117f0*/  MOV R86, R87.reuse ;  /* 0x0000005700567202 */ /* 0x080fe40000000f00 */
[----:B------:R0:W-:Y:S01]  /*11800*/  SYNCS.ARRIVE.TRANS64.RED.A1T0 RZ, [R0+URZ], RZ ;  /* 0x000000ff00ff79a7 */ /* 0x0001e2000810043f */
[-C--:B------:R-:W-:Y:S02]  /*11810*/  MOV R84, R87.reuse ;  /* 0x0000005700547202 */ /* 0x080fe40000000f00 */
[----:B------:R-:W-:-:S02]  /*11820*/  MOV R82, R87 ;  /* 0x0000005700527202 */ /* 0x000fc40000000f00 */
[----:B------:R2:W-:Y:S01]  /*11830*/  MUFU.TANH R75, R59 ;  /* 0x0000003b004b7308 */ /* 0x0005e20000002400 */
[----:B-1----:R-:W-:Y:S02]  /*11840*/  FSEL R11, R11, -INF , P4 ;  /* 0xff8000000b0b7808 */ /* 0x002fe40002000000 */
[----:B------:R-:W-:Y:S02]  /*11850*/  ISETP.GT.AND P4, PT, R8, 0x20, PT ;  /* 0x000000200800780c */ /* 0x000fe40003f84270 */
[----:B------:R-:W-:Y:S02]  /*11860*/  FMNMX.FTZ R20, R11, R20, !PT ;  /* 0x000000140b147209 */ /* 0x000fe40007810000 */
[-C--:B------:R-:W-:Y:S01]  /*11870*/  MOV R80, R87.reuse ;  /* 0x0000005700507202 */ /* 0x080fe20000000f00 */
[----:B------:R-:W1:Y:S01]  /*11880*/  MUFU.TANH R13, R31 ;  /* 0x0000001f000d7308 */ /* 0x000e620000002400 */
[----:B--2---:R-:W-:Y:S02]  /*11890*/  FSEL R59, R29, -INF , P3 ;  /* 0xff8000001d3b7808 */ /* 0x004fe40001800000 */
[----:B------:R-:W-:-:S02]  /*118a0*/  MOV R78, R87 ;  /* 0x00000057004e7202 */ /* 0x000fc40000000f00 */
[----:B------:R-:W-:Y:S02]  /*118b0*/  FMNMX.FTZ R12, R59, R12, !PT ;  /* 0x0000000c3b0c7209 */ /* 0x000fe40007810000 */
[-C--:B------:R-:W-:Y:S01]  /*118c0*/  MOV R76, R87.reuse ;  /* 0x00000057004c7202 */ /* 0x080fe20000000f00 */
[----:B------:R-:W-:Y:S01]  /*118d0*/  MUFU.TANH R40, R40 ;  /* 0x0000002800287308 */ /* 0x000fe20000002400 */
[----:B------:R-:W-:Y:S02]  /*118e0*/  FMNMX.FTZ R12, R69, R12, !PT ;  /* 0x0000000c450c7209 */ /* 0x000fe40007810000 */
[-C--:B------:R-:W-:Y:S02]  /*118f0*/  MOV R74, R87.reuse ;  /* 0x00000057004a7202 */ /* 0x080fe40000000f00 */
[----:B------:R-:W-:-:S03]  /*11900*/  MOV R72, R87 ;  /* 0x0000005700487202 */ /* 0x000fc60000000f00 */
[----:B------:R-:W2:Y:S01]  /*11910*/  MUFU.TANH R15, R34 ;  /* 0x00000022000f7308 */ /* 0x000ea20000002400 */
[----:B-1----:R-:W-:Y:S02]  /*11920*/  FSEL R13, R13, -INF , P3 ;  /* 0xff8000000d0d7808 */ /* 0x002fe40001800000 */
[----:B------:R-:W-:Y:S02]  /*11930*/  ISETP.GT.AND P3, PT, R8, 0x21, PT ;  /* 0x000000210800780c */ /* 0x000fe40003f64270 */
[----:B------:R-:W-:-:S03]  /*11940*/  FMNMX.FTZ R20, R13, R20, !PT ;  /* 0x000000140d147209 */ /* 0x000fc60007810000 */
[----:B------:R-:W1:Y:S08]  /*11950*/  MUFU.TANH R9, R41 ;  /* 0x0000002900097308 */ /* 0x000e700000002400 */
[----:B------:R3:W-:Y:S01]  /*11960*/  MUFU.TANH R91, R61 ;  /* 0x0000003d005b7308 */ /* 0x0007e20000002400 */
[----:B--2---:R-:W-:Y:S02]  /*11970*/  FSEL R15, R15, -INF , P2 ;  /* 0xff8000000f0f7808 */ /* 0x004fe40001000000 */
[----:B------:R-:W-:-:S02]  /*11980*/  ISETP.GT.AND P2, PT, R8, 0x28, PT ;  /* 0x000000280800780c */ /* 0x000fc40003f44270 */
[----:B------:R-:W-:-:S03]  /*11990*/  FMNMX.FTZ R20, R15, R20, !PT ;  /* 0x000000140f147209 */ /* 0x000fc60007810000 */
[----:B------:R-:W2:Y:S01]  /*119a0*/  MUFU.TANH R21, R35 ;  /* 0x0000002300157308 */ /* 0x000ea20000002400 */
[----:B---3--:R-:W-:Y:S02]  /*119b0*/  FSEL R61, R33, -INF , P1 ;  /* 0xff800000213d7808 */ /* 0x008fe40000800000 */
[----:B-1----:R-:W-:Y:S02]  /*119c0*/  FSEL R9, R9, -INF , P3 ;  /* 0xff80000009097808 */ /* 0x002fe40001800000 */
        /* <DEDUP_REMOVED lines=9> */
[----:B------:R-:W-:Y:S02]  /*11a60*/  FMNMX.FTZ R12, R65, R12, !PT ;  /* 0x0000000c410c7209 */ /* 0x000fe40007810000 */
[----:B------:R-:W-:Y:S01]  /*11a70*/  MOV R44, R87 ;  /* 0x00000057002c7202 */ /* 0x000fe20000000f00 */
[----:B------:R-:W1:Y:S08]  /*11a80*/  MUFU.TANH R35, R47 ;  /* 0x0000002f00237308 */ /* 0x000e700000002400 */
[----:B------:R-:W3:Y:S01]  /*11a90*/  MUFU.TANH R45, R45 ;  /* 0x0000002d002d7308 */ /* 0x000ee20000002400 */
[----:B--2---:R-:W-:-:S02]  /*11aa0*/  FSEL R25, R38, -INF , P6 ;  /* 0xff80000026197808 */ /* 0x004fc40003000000 */
[----:B------:R-:W-:Y:S02]  /*11ab0*/  ISETP.GT.AND P6, PT, R8, 0x30, PT ;  /* 0x000000300800780c */ /* 0x000fe40003fc4270 */
[----:B------:R-:W-:Y:S02]  /*11ac0*/  FMNMX.FTZ R20, R25, R20, !PT ;  /* 0x0000001419147209 */ /* 0x000fe40007810000 */
[----:B------:R-:W-:Y:S01]  /*11ad0*/  MOV R38, R87 ;  /* 0x0000005700267202 */ /* 0x000fe20000000f00 */
[----:B------:R2:W-:Y:S01]  /*11ae0*/  MUFU.TANH R47, R55 ;  /* 0x00000037002f7308 */ /* 0x0005e20000002400 */
[----:B-1----:R-:W-:-:S07]  /*11af0*/  FSEL R35, R35, -INF , P1 ;  /* 0xff80000023237808 */ /* 0x002fce0000800000 */
[----:B------:R-:W1:Y:S01]  /*11b00*/  MUFU.TANH R27, R39 ;  /* 0x00000027001b7308 */ /* 0x000e620000002400 */
[----:B--2---:R-:W-:Y:S02]  /*11b10*/  FSEL R55, R37, -INF , P5 ;  /* 0xff80000025377808 */ /* 0x004fe40002800000 */
[----:B---3--:R-:W-:Y:S02]  /*11b20*/  FSEL R45, R45, -INF , P1 ;  /* 0xff8000002d2d7808 */ /* 0x008fe40000800000 */
[----:B------:R-:W-:Y:S02]  /*11b30*/  FMNMX.FTZ R12, R55, R12, !PT ;  /* 0x0000000c370c7209 */ /* 0x000fe40007810000 */
[----:B------:R-:W-:Y:S01]  /*11b40*/  ISETP.GT.AND P1, PT, R8, 0x41, PT ;  /* 0x000000410800780c */ /* 0x000fe20003f24270 */
[----:B------:R-:W-:Y:S03]  /*11b50*/  MUFU.TANH R48, R48 ;  /* 0x0000003000307308 */ /* 0x000fe60000002400 */
[----:B------:R-:W-:-:S05]  /*11b60*/  FSEL R75, R75, -INF , P1 ;  /* 0xff8000004b4b7808 */ /* 0x000fca0000800000 */
[----:B------:R2:W-:Y:S01]  /*11b70*/  MUFU.TANH R6, R49 ;  /* 0x0000003100067308 */ /* 0x0005e20000002400 */
[----:B-1----:R-:W-:Y:S02]  /*11b80*/  FSEL R27, R27, -INF , P5 ;  /* 0xff8000001b1b7808 */ /* 0x002fe40002800000 */
[----:B------:R-:W-:Y:S02]  /*11b90*/  ISETP.GT.AND P5, PT, R8, 0x31, PT ;  /* 0x000000310800780c */ /* 0x000fe40003fa4270 */
[----:B------:R-:W-:-:S03]  /*11ba0*/  FMNMX.FTZ R20, R27, R20, !PT ;  /* 0x000000141b147209 */ /* 0x000fc60007810000 */
[----:B------:R-:W1:Y:S01]  /*11bb0*/  MUFU.TANH R42, R42 ;  /* 0x0000002a002a7308 */ /* 0x000e620000002400 */
[----:B--2---:R-:W-:Y:S02]  /*11bc0*/  FSEL R49, R40, -INF , P4 ;  /* 0xff80000028317808 */ /* 0x004fe40002000000 */
[----:B------:R-:W-:Y:S02]  /*11bd0*/  MOV R40, R87 ;  /* 0x0000005700287202 */ /* 0x000fe40000000f00 */
[----:B------:R-:W-:-:S03]  /*11be0*/  FMNMX.FTZ R12, R49, R12, !PT ;  /* 0x0000000c310c7209 */ /* 0x000fc60007810000 */
[----:B------:R-:W2:Y:S01]  /*11bf0*/  MUFU.TANH R31, R43 ;  /* 0x0000002b001f7308 */ /* 0x000ea20000002400 */
[----:B------:R-:W-:-:S04]  /*11c00*/  FMNMX.FTZ R12, R9, R12, !PT ;  /* 0x0000000c090c7209 */ /* 0x000fc80007810000 */
[----:B------:R-:W-:-:S03]  /*11c10*/  FMNMX.FTZ R12, R41, R12, !PT ;  /* 0x0000000c290c7209 */ /* 0x000fc60007810000 */
[----:B------:R-:W3:Y:S01]  /*11c20*/  MUFU.TANH R52, R52 ;  /* 0x0000003400347308 */ /* 0x000ee20000002400 */
[----:B------:R-:W-:Y:S02]  /*11c30*/  FMNMX.FTZ R12, R45, R12, !PT ;  /* 0x0000000c2d0c7209 */ /* 0x000fe40007810000 */
[----:B-1----:R-:W-:Y:S02]  /*11c40*/  FSEL R29, R42, -INF , P4 ;  /* 0xff8000002a1d7808 */ /* 0x002fe40002000000 */
[C---:B------:R-:W-:Y:S02]  /*11c50*/  ISETP.GT.AND P4, PT, R8.reuse, 0x38, PT ;  /* 0x000000380800780c */ /* 0x040fe40003f84270 */
[----:B------:R-:W-:Y:S01]  /*11c60*/  FMNMX.FTZ R20, R29, R20, !PT ;  /* 0x000000141d147209 */ /* 0x000fe20007810000 */
[----:B------:R-:W1:Y:S01]  /*11c70*/  MUFU.TANH R46, R46 ;  /* 0x0000002e002e7308 */ /* 0x000e620000002400 */
[----:B--2---:R-:W-:Y:S02]  /*11c80*/  FSEL R31, R31, -INF , P3 ;  /* 0xff8000001f1f7808 */ /* 0x004fe40001800000 */
[----:B------:R-:W-:-:S02]  /*11c90*/  ISETP.GT.AND P3, PT, R8, 0x39, PT ;  /* 0x000000390800780c */ /* 0x000fc40003f64270 */
[----:B------:R-:W-:Y:S02]  /*11ca0*/  FMNMX.FTZ R20, R31, R20, !PT ;  /* 0x000000141f147209 */ /* 0x000fe40007810000 */
[----:B------:R-:W-:Y:S01]  /*11cb0*/  FSEL R47, R47, -INF , P3 ;  /* 0xff8000002f2f7808 */ /* 0x000fe20001800000 */
[----:B------:R-:W2:Y:S01]  /*11cc0*/  MUFU.TANH R53, R53 ;  /* 0x0000003500357308 */ /* 0x000ea20000002400 */
[----:B---3--:R-:W-:Y:S02]  /*11cd0*/  FSEL R73, R52, -INF , P4 ;  /* 0xff80000034497808 */ /* 0x008fe40002000000 */
[-C--:B------:R-:W-:Y:S02]  /*11ce0*/  MOV R52, R87.reuse ;  /* 0x0000005700347202 */ /* 0x080fe40000000f00 */
[----:B------:R-:W-:-:S03]  /*11cf0*/  MOV R42, R87 ;  /* 0x00000057002a7202 */ /* 0x000fc60000000f00 */
[----:B------:R3:W4:Y:S01]  /*11d00*/  MUFU.TANH R39, R51 ;  /* 0x0000003300277308 */ /* 0x0007220000002400 */
[----:B-1----:R-:W-:Y:S02]  /*11d10*/  FSEL R33, R46, -INF , P2 ;  /* 0xff8000002e217808 */ /* 0x002fe40001000000 */
[----:B------:R-:W-:Y:S02]  /*11d20*/  ISETP.GT.AND P2, PT, R8, 0x40, PT ;  /* 0x000000400800780c */ /* 0x000fe40003f44270 */
[----:B------:R-:W-:Y:S02]  /*11d30*/  FMNMX.FTZ R20, R33, R20, !PT ;  /* 0x0000001421147209 */ /* 0x000fe40007810000 */
[----:B------:R-:W-:Y:S01]  /*11d40*/  MOV R46, R87 ;  /* 0x00000057002e7202 */ /* 0x000fe20000000f00 */
[----:B------:R-:W1:Y:S01]  /*11d50*/  MUFU.TANH R56, R56 ;  /* 0x0000003800387308 */ /* 0x000e620000002400 */
[----:B---3--:R-:W-:Y:S02]  /*11d60*/  FSEL R51, R48, -INF , P6 ;  /* 0xff80000030337808 */ /* 0x008fe40003000000 */
[----:B--2---:R-:W-:-:S02]  /*11d70*/  FSEL R81, R53, -INF , P3 ;  /* 0xff80000035517808 */ /* 0x004fc40001800000 */
[----:B------:R-:W-:Y:S02]  /*11d80*/  FMNMX.FTZ R12, R51, R12, !PT ;  /* 0x0000000c330c7209 */ /* 0x000fe40007810000 */
[----:B------:R-:W-:Y:S01]  /*11d90*/  ISETP.GT.AND P3, PT, R8, 0x51, PT ;  /* 0x000000510800780c */ /* 0x000fe20003f64270 */
[----:B------:R-:W2:Y:S01]  /*11da0*/  MUFU.TANH R50, R50 ;  /* 0x0000003200327308 */ /* 0x000ea20000002400 */
[----:B----4-:R-:W-:Y:S02]  /*11db0*/  FSEL R39, R39, -INF , P5 ;  /* 0xff80000027277808 */ /* 0x010fe40002800000 */
[----:B------:R-:W-:Y:S02]  /*11dc0*/  FSEL R95, R95, -INF , P3 ;  /* 0xff8000005f5f7808 */ /* 0x000fe40001800000 */
[----:B------:R-:W-:Y:S02]  /*11dd0*/  FMNMX.FTZ R20, R35, R20, !PT ;  /* 0x0000001423147209 */ /* 0x000fe40007810000 */
[----:B------:R-:W-:Y:S01]  /*11de0*/  MOV R48, R87 ;  /* 0x0000005700307202 */ /* 0x000fe20000000f00 */
[----:B------:R3:W4:Y:S01]  /*11df0*/  MUFU.TANH R85, R57 ;  /* 0x0000003900557308 */ /* 0x0007220000002400 */
[----:B-1----:R-:W-:-:S02]  /*11e00*/  FSEL R83, R56, -INF , P2 ;  /* 0xff80000038537808 */ /* 0x002fc40001000000 */
[----:B------:R-:W-:-:S05]  /*11e10*/  MOV R56, R87 ;  /* 0x0000005700387202 */ /* 0x000fca0000000f00 */
[----:B------:R-:W1:Y:S01]  /*11e20*/  MUFU.TANH R60, R60 ;  /* 0x0000003c003c7308 */ /* 0x000e620000002400 */
[----:B---3--:R-:W-:Y:S02]  /*11e30*/  FSEL R57, R6, -INF , P5 ;  /* 0xff80000006397808 */ /* 0x008fe40002800000 */
[----:B--2---:R-:W-:Y:S02]  /*11e40*/  FSEL R37, R50, -INF , P6 ;  /* 0xff80000032257808 */ /* 0x004fe40003000000 */
[----:B------:R-:W-:Y:S02]  /*11e50*/  FMNMX.FTZ R12, R57, R12, !PT ;  /* 0x0000000c390c7209 */ /* 0x000fe40007810000 */
[----:B------:R-:W-:Y:S01]  /*11e60*/  ISETP.GT.AND P6, PT, R8, 0x48, PT ;  /* 0x000000480800780c */ /* 0x000fe20003fc4270 */
[----:B------:R-:W2:Y:S01]  /*11e70*/  MUFU.TANH R43, R54 ;  /* 0x00000036002b7308 */ /* 0x000ea20000002400 */
[----:B------:R-:W-:Y:S02]  /*11e80*/  FMNMX.FTZ R12, R73, R12, !PT ;  /* 0x0000000c490c7209 */ /* 0x000fe40007810000 */
[----:B----4-:R-:W-:-:S02]  /*11e90*/  FSEL R85, R85, -INF , P1 ;  /* 0xff80000055557808 */ /* 0x010fc40000800000 */
[----:B------:R-:W-:Y:S02]  /*11ea0*/  FMNMX.FTZ R12, R81, R12, !PT ;  /* 0x0000000c510c7209 */ /* 0x000fe40007810000 */
[----:B------:R-:W-:Y:S01]  /*11eb0*/  ISETP.GT.AND P5, PT, R8, 0x49, PT ;  /* 0x000000490800780c */ /* 0x000fe20003fa4270 */
[----:B------:R-:W3:Y:S01]  /*11ec0*/  MUFU.TANH R64, R64 ;  /* 0x0000004000407308 */ /* 0x000ee20000002400 */
[----:B------:R-:W-:Y:S02]  /*11ed0*/  FMNMX.FTZ R12, R83, R12, !PT ;  /* 0x0000000c530c7209 */ /* 0x000fe40007810000 */
[----:B-1----:R-:W-:Y:S02]  /*11ee0*/  FSEL R89, R60, -INF , P6 ;  /* 0xff8000003c597808 */ /* 0x002fe40003000000 */
[----:B------:R-:W-:Y:S02]  /*11ef0*/  FMNMX.FTZ R12, R85, R12, !PT ;  /* 0x0000000c550c7209 */ /* 0x000fe40007810000 */
[----:B------:R-:W-:Y:S01]  /*11f00*/  FSEL R91, R91, -INF , P5 ;  /* 0xff8000005b5b7808 */ /* 0x000fe20002800000 */
[----:B------:R-:W1:Y:S01]  /*11f10*/  MUFU.TANH R58, R58 ;  /* 0x0000003a003a7308 */ /* 0x000e620000002400 */
[----:B--2---:R-:W-:-:S02]  /*11f20*/  FSEL R43, R43, -INF , P4 ;  /* 0xff8000002b2b7808 */ /* 0x004fc40002000000 */
[C---:B------:R-:W-:Y:S02]  /*11f30*/  ISETP.GT.AND P4, PT, R8.reuse, 0x50, PT ;  /* 0x000000500800780c */ /* 0x040fe40003f84270 */
[----:B------:R-:W-:Y:S02]  /*11f40*/  FMNMX.FTZ R12, R89, R12, !PT ;  /* 0x0000000c590c7209 */ /* 0x000fe40007810000 */
[----:B------:R-:W-:Y:S01]  /*11f50*/  ISETP.GT.AND P1, PT, R8, 0x59, PT ;  /* 0x000000590800780c */ /* 0x000fe20003f24270 */
[----:B------:R-:W2:Y:S01]  /*11f60*/  MUFU.TANH R68, R68 ;  /* 0x0000004400447308 */ /* 0x000ea20000002400 */
[----:B---3--:R-:W-:Y:S02]  /*11f70*/  FSEL R93, R64, -INF , P4 ;  /* 0xff800000405d7808 */ /* 0x008fe40002000000 */
[----:B------:R-:W-:Y:S02]  /*11f80*/  FMNMX.FTZ R12, R91, R12, !PT ;  /* 0x0000000c5b0c7209 */ /* 0x000fe40007810000 */
[----:B------:R-:W-:-:S02]  /*11f90*/  FMNMX.FTZ R20, R37, R20, !PT ;  /* 0x0000001425147209 */ /* 0x000fc40007810000 */
[----:B------:R-:W-:Y:S01]  /*11fa0*/  FMNMX.FTZ R12, R93, R12, !PT ;  /* 0x0000000c5d0c7209 */ /* 0x000fe20007810000 */
[----:B------:R-:W3:Y:S01]  /*11fb0*/  MUFU.TANH R7, R7 ;  /* 0x0000000700077308 */ /* 0x000ee20000002400 */
[----:B-1----:R-:W-:Y:S02]  /*11fc0*/  FSEL R53, R58, -INF , P2 ;  /* 0xff8000003a357808 */ /* 0x002fe40001000000 */
[----:B------:R-:W-:Y:S02]  /*11fd0*/  ISETP.GT.AND P2, PT, R8, 0x58, PT ;  /* 0x000000580800780c */ /* 0x000fe40003f44270 */
[----:B------:R-:W-:Y:S02]  /*11fe0*/  FMNMX.FTZ R12, R95, R12, !PT ;  /* 0x0000000c5f0c7209 */ /* 0x000fe40007810000 */
[----:B------:R-:W-:Y:S01]  /*11ff0*/  MOV R8, UR5 ;  /* 0x0000000500087c02 */ /* 0x000fe20008000f00 */
[----:B------:R-:W1:Y:S01]  /*12000*/  MUFU.TANH R62, R62 ;  /* 0x0000003e003e7308 */ /* 0x000e620000002400 */
[----:B--2---:R-:W-:-:S02]  /*12010*/  FSEL R97, R68, -INF , P2 ;  /* 0xff80000044617808 */ /* 0x004fc40001000000 */
[----:B------:R-:W-:Y:S02]  /*12020*/  FMNMX.FTZ R20, R39, R20, !PT ;  /* 0x0000001427147209 */ /* 0x000fe40007810000 */
[----:B------:R-:W-:Y:S02]  /*12030*/  FMNMX.FTZ R12, R97, R12, !PT ;  /* 0x0000000c610c7209 */ /* 0x000fe40007810000 */
[----:B------:R-:W-:Y:S01]  /*12040*/  FMNMX.FTZ R20, R43, R20, !PT ;  /* 0x000000142b147209 */ /* 0x000fe20007810000 */
[----:B------:R-:W2:Y:S01]  /*12050*/  MUFU.TANH R66, R66 ;  /* 0x0000004200427308 */ /* 0x000ea20000002400 */
[----:B---3--:R-:W-:Y:S02]  /*12060*/  FSEL R99, R7, -INF , P1 ;  /* 0xff80000007637808 */ /* 0x008fe40000800000 */
[----:B------:R-:W-:Y:S02]  /*12070*/  FMNMX.FTZ R20, R47, R20, !PT ;  /* 0x000000142f147209 */ /* 0x000fe40007810000 */
[----:B------:R-:W-:-:S02]  /*12080*/  FMNMX.FTZ R12, R99, R12, !PT ;  /* 0x0000000c630c7209 */ /* 0x000fc40007810000 */
[----:B------:R-:W-:Y:S01]  /*12090*/  FMNMX.FTZ R20, R53, R20, !PT ;  /* 0x0000001435147209 */ /* 0x000fe20007810000 */
[----:B------:R-:W-:Y:S01]  /*120a0*/  MUFU.TANH R70, R70 ;  /* 0x0000004600467308 */ /* 0x000fe20000002400 */
[-C--:B------:R-:W-:Y:S01]  /*120b0*/  MOV R68, R87.reuse ;  /* 0x0000005700447202 */ /* 0x080fe20000000f00 */
[----:B------:R-:W3:Y:S01]  /*120c0*/  SHFL.BFLY PT, R7, R12, 0x2, 0x1f ;  /* 0x0c401f000c077f89 */ /* 0x000ee200000e0000 */
[----:B------:R-:W-:Y:S02]  /*120d0*/  FMNMX.FTZ R20, R75, R20, !PT ;  /* 0x000000144b147209 */ /* 0x000fe40007810000 */
[-C--:B------:R-:W-:Y:S02]  /*120e0*/  MOV R64, R87.reuse ;  /* 0x0000005700407202 */ /* 0x080fe40000000f00 */
[-C--:B------:R-:W-:Y:S02]  /*120f0*/  MOV R60, R87.reuse ;  /* 0x00000057003c7202 */ /* 0x080fe40000000f00 */
[----:B------:R-:W-:-:S02]  /*12100*/  MOV R58, R87 ;  /* 0x00000057003a7202 */ /* 0x000fc40000000f00 */
[-C--:B------:R-:W-:Y:S02]  /*12110*/  MOV R54, R87.reuse ;  /* 0x0000005700367202 */ /* 0x080fe40000000f00 */
[----:B------:R-:W-:Y:S02]  /*12120*/  MOV R50, R87 ;  /* 0x0000005700327202 */ /* 0x000fe40000000f00 */
[----:B---3--:R-:W-:Y:S02]  /*12130*/  FMNMX.FTZ R14, R12, R7, !PT ;  /* 0x000000070c0e7209 */ /* 0x008fe40007810000 */
[----:B------:R-:W3:Y:S03]  /*12140*/  MUFU.TANH R12, R67 ;  /* 0x00000043000c7308 */ /* 0x000ee60000002400 */
[----:B------:R-:W4:Y:S02]  /*12150*/  SHFL.BFLY PT, R7, R14, 0x1, 0x1f ;  /* 0x0c201f000e077f89 */ /* 0x000f2400000e0000 */
[----:B----4-:R-:W-:-:S03]  /*12160*/  FMNMX.FTZ R7, R14, R7, !PT ;  /* 0x000000070e077209 */ /* 0x010fc60007810000 */
[----:B------:R3:W4:Y:S01]  /*12170*/  MUFU.TANH R14, R71 ;  /* 0x00000047000e7308 */ /* 0x0007220000002400 */
[C---:B------:R-:W-:Y:S01]  /*12180*/  FSETP.NEU.FTZ.AND P0, PT, R7.reuse, -INF , PT ;  /* 0xff8000000700780b */ /* 0x040fe20003f1d000 */
[----:B------:R-:W-:-:S05]  /*12190*/  FMUL.FTZ R6, R7, R8 ;  /* 0x0000000807067220 */ /* 0x000fca0000410000 */
[----:B------:R-:W-:Y:S02]  /*121a0*/  FSEL R6, R6, RZ, P0 ;  /* 0x000000ff06067208 */ /* 0x000fe40000000000 */
[----:B------:R-:W-:Y:S02]  /*121b0*/  ISETP.NE.AND P0, PT, R10, RZ, PT ;  /* 0x000000ff0a00720c */ /* 0x000fe40003f05270 */
[----:B------:R0:W4:Y:S01]  /*121c0*/  MUFU.TANH R10, R63 ;  /* 0x0000003f000a7308 */ /* 0x0001220000002400 */
[-CC-:B------:R-:W-:Y:S01]  /*121d0*/  FFMA.FTZ R138, R65, R8.reuse, -R6.reuse ;  /* 0x00000008418a7223 */ /* 0x180fe20000010806 */
[----:B-1----:R-:W-:Y:S01]  /*121e0*/  FSEL R65, R62, -INF , P6 ;  /* 0xff8000003e417808 */ /* 0x002fe20003000000 */
[-CC-:B------:R-:W-:Y:S01]  /*121f0*/  FFMA.FTZ R136, R69, R8.reuse, -R6.reuse ;  /* 0x0000000845887223 */ /* 0x180fe20000010806 */
[----:B--2---:R-:W-:Y:S01]  /*12200*/  FSEL R69, R66, -INF , P4 ;  /* 0xff80000042457808 */ /* 0x004fe20002000000 */
[--C-:B------:R-:W-:Y:S01]  /*12210*/  FFMA.FTZ R158, R77, R8, -R6.reuse ;  /* 0x000000084d9e7223 */ /* 0x100fe20000010806 */
[----:B------:R-:W-:Y:S01]  /*12220*/  FMNMX.FTZ R20, R65, R20, !PT ;  /* 0x0000001441147209 */ /* 0x000fe20007810000 */
[-CC-:B------:R-:W-:Y:S01]  /*12230*/  FFMA.FTZ R140, R49, R8.reuse, -R6.reuse ;  /* 0x00000008318c7223 */ /* 0x180fe20000010806 */
[----:B---3--:R-:W-:Y:S01]  /*12240*/  FSEL R71, R12, -INF , P3 ;  /* 0xff8000000c477808 */ /* 0x008fe20001800000 */
[-CC-:B0-----:R-:W-:Y:S01]  /*12250*/  FFMA.FTZ R63, R79, R8.reuse, -R6.reuse ;  /* 0x000000084f3f7223 */ /* 0x181fe20000010806 */
[----:B------:R-:W-:Y:S01]  /*12260*/  FSEL R77, R70, -INF , P2 ;  /* 0xff800000464d7808 */ /* 0x000fe20001000000 */
[-CC-:B------:R-:W-:Y:S01]  /*12270*/  FFMA.FTZ R49, R9, R8.reuse, -R6.reuse ;  /* 0x0000000809317223 */ /* 0x180fe20000010806 */
[----:B----4-:R-:W-:Y:S01]  /*12280*/  FSEL R79, R14, -INF , P1 ;  /* 0xff8000000e4f7808 */ /* 0x010fe20000800000 */
[-CC-:B------:R-:W-:Y:S01]  /*12290*/  FFMA.FTZ R156, R101, R8.reuse, -R6.reuse ;  /* 0x00000008659c7223 */ /* 0x180fe20000010806 */
[-CC-:B------:R-:W-:Y:S01]  /*122a0*/  FFMA.FTZ R142, R41, R8.reuse, -R6.reuse ;  /* 0x00000008298e7223 */ /* 0x180fe20000010806 */
[----:B------:R-:W-:Y:S01]  /*122b0*/  MUFU.EX2 R63, R63 ;  /* 0x0000003f003f7308 */ /* 0x000fe20000000800 */
[-CC-:B------:R-:W-:Y:S01]  /*122c0*/  FFMA.FTZ R59, R59, R8.reuse, -R6.reuse ;  /* 0x000000083b3b7223 */ /* 0x180fe20000010806 */
[----:B------:R-:W-:Y:S01]  /*122d0*/  FSEL R67, R10, -INF , P5 ;  /* 0xff8000000a437808 */ /* 0x000fe20002800000 */
[-CC-:B------:R-:W-:Y:S01]  /*122e0*/  FFMA.FTZ R41, R45, R8.reuse, -R6.reuse ;  /* 0x000000082d297223 */ /* 0x180fe20000010806 */
[-CC-:B------:R-:W-:Y:S01]  /*122f0*/  FFMA.FTZ R144, R51, R8.reuse, -R6.reuse ;  /* 0x0000000833907223 */ /* 0x180fe20000010806 */
[--C-:B------:R-:W-:Y:S01]  /*12300*/  FFMA.FTZ R45, R57, R8, -R6.reuse ;  /* 0x00000008392d7223 */ /* 0x100fe20000010806 */
[----:B------:R-:W-:Y:S01]  /*12310*/  FMNMX.FTZ R20, R67, R20, !PT ;  /* 0x0000001443147209 */ /* 0x000fe20007810000 */
[-CC-:B------:R-:W-:Y:S01]  /*12320*/  FFMA.FTZ R146, R73, R8.reuse, -R6.reuse ;  /* 0x0000000849927223 */ /* 0x180fe20000010806 */
[----:B------:R-:W0:Y:S01]  /*12330*/  MUFU.EX2 R156, R156 ;  /* 0x0000009c009c7308 */ /* 0x000e220000000800 */
[--C-:B------:R-:W-:Y:S01]  /*12340*/  FFMA.FTZ R51, R81, R8, -R6.reuse ;  /* 0x0000000851337223 */ /* 0x100fe20000010806 */
[----:B------:R-:W-:Y:S01]  /*12350*/  FMNMX.FTZ R20, R69, R20, !PT ;  /* 0x0000001445147209 */ /* 0x000fe20007810000 */
[-CC-:B------:R-:W-:Y:S01]  /*12360*/  FFMA.FTZ R148, R83, R8.reuse, -R6.reuse ;  /* 0x0000000853947223 */ /* 0x180fe20000010806 */
[-CC-:B------:R-:W-:Y:S01]  /*12370*/  FFMA.FTZ R61, R61, R8.reuse, -R6.reuse ;  /* 0x000000083d3d7223 */ /* 0x180fe20000010806 */
[--C-:B------:R-:W-:Y:S01]  /*12380*/  FFMA.FTZ R55, R55, R8, -R6.reuse ;  /* 0x0000000837377223 */ /* 0x100fe20000010806 */
[----:B------:R-:W-:Y:S01]  /*12390*/  FMNMX.FTZ R20, R71, R20, !PT ;  /* 0x0000001447147209 */ /* 0x000fe20007810000 */
[-CC-:B------:R-:W-:Y:S01]  /*123a0*/  FFMA.FTZ R57, R85, R8.reuse, -R6.reuse ;  /* 0x0000000855397223 */ /* 0x180fe20000010806 */
[----:B------:R-:W1:Y:S01]  /*123b0*/  MUFU.EX2 R158, R158 ;  /* 0x0000009e009e7308 */ /* 0x000e620000000800 */
[--C-:B------:R-:W-:Y:S01]  /*123c0*/  FFMA.FTZ R150, R89, R8, -R6.reuse ;  /* 0x0000000859967223 */ /* 0x100fe20000010806 */
[----:B------:R-:W-:Y:S01]  /*123d0*/  FMNMX.FTZ R20, R77, R20, !PT ;  /* 0x000000144d147209 */ /* 0x000fe20007810000 */
[-CC-:B------:R-:W-:Y:S01]  /*123e0*/  FFMA.FTZ R73, R91, R8.reuse, -R6.reuse ;  /* 0x000000085b497223 */ /* 0x180fe20000010806 */
[-CC-:B------:R-:W-:Y:S01]  /*123f0*/  FFMA.FTZ R152, R93, R8.reuse, -R6.reuse ;  /* 0x000000085d987223 */ /* 0x180fe20000010806 */
[--C-:B------:R-:W-:Y:S01]  /*12400*/  FFMA.FTZ R81, R95, R8, -R6.reuse ;  /* 0x000000085f517223 */ /* 0x100fe20000010806 */
[----:B------:R-:W-:Y:S01]  /*12410*/  FMNMX.FTZ R20, R79, R20, !PT ;  /* 0x000000144f147209 */ /* 0x000fe20007810000 */
[-CC-:B------:R-:W-:Y:S01]  /*12420*/  FFMA.FTZ R154, R97, R8.reuse, -R6.reuse ;  /* 0x00000008619a7223 */ /* 0x180fe20000010806 */
[----:B------:R-:W-:Y:S01]  /*12430*/  FFMA.FTZ R83, R99, R8, -R6 ;  /* 0x0000000863537223 */ /* 0x000fe20000010806 */
[----:B------:R-:W2:Y:S01]  /*12440*/  MUFU.EX2 R59, R59 ;  /* 0x0000003b003b7308 */ /* 0x000ea20000000800 */
[----:B------:R-:W-:Y:S01]  /*12450*/  IMAD.MOV.U32 R85, RZ, RZ, R87 ;  /* 0x000000ffff557224 */ /* 0x000fe200078e0057 */
[----:B------:R-:W3:Y:S01]  /*12460*/  SHFL.BFLY PT, R9, R20, 0x2, 0x1f ;  /* 0x0c401f0014097f89 */ /* 0x000ee200000e0000 */
[----:B------:R-:W-:-:S02]  /*12470*/  MOV R70, R87 ;  /* 0x0000005700467202 */ /* 0x000fc40000000f00 */
[-C--:B------:R-:W-:Y:S02]  /*12480*/  MOV R66, R87.reuse ;  /* 0x0000005700427202 */ /* 0x080fe40000000f00 */
[----:B------:R-:W-:Y:S01]  /*12490*/  MOV R62, R87 ;  /* 0x00000057003e7202 */ /* 0x000fe20000000f00 */
[----:B------:R-:W4:Y:S08]  /*124a0*/  MUFU.EX2 R136, R136 ;  /* 0x0000008800887308 */ /* 0x000f300000000800 */
[----:B------:R-:W4:Y:S08]  /*124b0*/  MUFU.EX2 R61, R61 ;  /* 0x0000003d003d7308 */ /* 0x000f300000000800 */
[----:B------:R-:W4:Y:S01]  /*124c0*/  MUFU.EX2 R138, R138 ;  /* 0x0000008a008a7308 */ /* 0x000f220000000800 */
[----:B---3--:R-:W-:-:S05]  /*124d0*/  FMNMX.FTZ R10, R20, R9, !PT ;  /* 0x00000009140a7209 */ /* 0x008fca0007810000 */
[----:B------:R-:W3:Y:S02]  /*124e0*/  SHFL.BFLY PT, R9, R10, 0x1, 0x1f ;  /* 0x0c201f000a097f89 */ /* 0x000ee400000e0000 */
[----:B------:R-:W4:Y:S08]  /*124f0*/  MUFU.EX2 R55, R55 ;  /* 0x0000003700377308 */ /* 0x000f300000000800 */
[----:B------:R-:W-:Y:S08]  /*12500*/  MUFU.EX2 R140, R140 ;  /* 0x0000008c008c7308 */ /* 0x000ff00000000800 */
[----:B------:R-:W-:Y:S01]  /*12510*/  MUFU.EX2 R49, R49 ;  /* 0x0000003100317308 */ /* 0x000fe20000000800 */
[----:B---3--:R-:W-:-:S07]  /*12520*/  FMNMX.FTZ R9, R10, R9, !PT ;  /* 0x000000090a097209 */ /* 0x008fce0007810000 */
[----:B------:R-:W-:Y:S01]  /*12530*/  MUFU.EX2 R142, R142 ;  /* 0x0000008e008e7308 */ /* 0x000fe20000000800 */
[C---:B------:R-:W-:Y:S01]  /*12540*/  FSETP.NEU.FTZ.AND P1, PT, R9.reuse, -INF , PT ;  /* 0xff8000000900780b */ /* 0x040fe20003f3d000 */
[----:B------:R-:W-:-:S06]  /*12550*/  FMUL.FTZ R10, R9, R8 ;  /* 0x00000008090a7220 */ /* 0x000fcc0000410000 */
[----:B------:R-:W-:Y:S01]  /*12560*/  MUFU.EX2 R41, R41 ;  /* 0x0000002900297308 */ /* 0x000fe20000000800 */
[----:B------:R-:W-:Y:S02]  /*12570*/  FSEL R24, R10, RZ, P1 ;  /* 0x000000ff0a187208 */ /* 0x000fe40000800000 */
[----:B------:R-:W-:-:S03]  /*12580*/  ISETP.GE.AND P1, PT, R147, 0x61, PT ;  /* 0x000000619300780c */ /* 0x000fc60003f26270 */
[-CC-:B------:R-:W-:Y:S01]  /*12590*/  FFMA.FTZ R157, R3, R8.reuse, -R24.reuse ;  /* 0x00000008039d7223 */ /* 0x180fe20000010818 */
[-CC-:B------:R-:W-:Y:S01]  /*125a0*/  FFMA.FTZ R6, R4, R8.reuse, -R24.reuse ;  /* 0x0000000804067223 */ /* 0x180fe20000010818 */
[-CC-:B------:R-:W-:Y:S01]  /*125b0*/  FFMA.FTZ R159, R11, R8.reuse, -R24.reuse ;  /* 0x000000080b9f7223 */ /* 0x180fe20000010818 */
[-CC-:B------:R-:W-:Y:S01]  /*125c0*/  FFMA.FTZ R10, R13, R8.reuse, -R24.reuse ;  /* 0x000000080d0a7223 */ /* 0x180fe20000010818 */
[-CC-:B------:R-:W-:Y:S01]  /*125d0*/  FFMA.FTZ R137, R15, R8.reuse, -R24.reuse ;  /* 0x000000080f897223 */ /* 0x180fe20000010818 */
[----:B0-----:R-:W-:Y:S01]  /*125e0*/  FADD.FTZ R3, R156, R63 ;  /* 0x0000003f9c037221 */ /* 0x001fe20000010000 */
[----:B------:R-:W-:Y:S01]  /*125f0*/  MUFU.EX2 R157, R157 ;  /* 0x0000009d009d7308 */ /* 0x000fe20000000800 */
[-CC-:B------:R-:W-:Y:S01]  /*12600*/  FFMA.FTZ R12, R21, R8.reuse, -R24.reuse ;  /* 0x00000008150c7223 */ /* 0x180fe20000010818 */
[-CC-:B------:R-:W-:Y:S01]  /*12610*/  FFMA.FTZ R139, R25, R8.reuse, -R24.reuse ;  /* 0x00000008198b7223 */ /* 0x180fe20000010818 */
[----:B-1----:R-:W-:Y:S01]  /*12620*/  FADD.FTZ R4, R158, R3 ;  /* 0x000000039e047221 */ /* 0x002fe20000010000 */
[-CC-:B------:R-:W-:Y:S01]  /*12630*/  FFMA.FTZ R14, R27, R8.reuse, -R24.reuse ;  /* 0x000000081b0e7223 */ /* 0x180fe20000010818 */
[-CC-:B------:R-:W-:Y:S01]  /*12640*/  FFMA.FTZ R141, R29, R8.reuse, -R24.reuse ;  /* 0x000000081d8d7223 */ /* 0x180fe20000010818 */
[-C--:B------:R-:W-:Y:S01]  /*12650*/  FFMA.FTZ R20, R31, R8.reuse, -R24 ;  /* 0x000000081f147223 */ /* 0x080fe20000010818 */
[----:B--2---:R-:W-:Y:S01]  /*12660*/  FADD.FTZ R3, R59, R4 ;  /* 0x000000043b037221 */ /* 0x004fe20000010000 */
[----:B------:R-:W0:Y:S01]  /*12670*/  MUFU.EX2 R6, R6 ;  /* 0x0000000600067308 */ /* 0x000e220000000800 */
[-CC-:B------:R-:W-:Y:S01]  /*12680*/  FFMA.FTZ R143, R33, R8.reuse, -R24.reuse ;  /* 0x00000008218f7223 */ /* 0x180fe20000010818 */
[-CC-:B------:R-:W-:Y:S01]  /*12690*/  FFMA.FTZ R35, R35, R8.reuse, -R24.reuse ;  /* 0x0000000823237223 */ /* 0x180fe20000010818 */
[----:B----4-:R-:W-:Y:S01]  /*126a0*/  FADD.FTZ R30, R136, R3 ;  /* 0x00000003881e7221 */ /* 0x010fe20000010000 */
[-CC-:B------:R-:W-:Y:S01]  /*126b0*/  FFMA.FTZ R37, R37, R8.reuse, -R24.reuse ;  /* 0x0000000825257223 */ /* 0x180fe20000010818 */
[-CC-:B------:R-:W-:Y:S01]  /*126c0*/  FFMA.FTZ R39, R39, R8.reuse, -R24.reuse ;  /* 0x0000000827277223 */ /* 0x180fe20000010818 */
[-C--:B------:R-:W-:Y:S01]  /*126d0*/  FFMA.FTZ R43, R43, R8.reuse, -R24 ;  /* 0x000000082b2b7223 */ /* 0x080fe20000010818 */
[----:B------:R-:W-:Y:S01]  /*126e0*/  FADD.FTZ R11, R61, R30 ;  /* 0x0000001e3d0b7221 */ /* 0x000fe20000010000 */
[----:B------:R-:W1:Y:S01]  /*126f0*/  MUFU.EX2 R159, R159 ;  /* 0x0000009f009f7308 */ /* 0x000e620000000800 */
[-CC-:B------:R-:W-:Y:S01]  /*12700*/  FFMA.FTZ R47, R47, R8.reuse, -R24.reuse ;  /* 0x000000082f2f7223 */ /* 0x180fe20000010818 */
[-CC-:B------:R-:W-:Y:S01]  /*12710*/  FFMA.FTZ R53, R53, R8.reuse, -R24.reuse ;  /* 0x0000000835357223 */ /* 0x180fe20000010818 */
[----:B------:R-:W-:Y:S01]  /*12720*/  FADD.FTZ R32, R138, R11 ;  /* 0x0000000b8a207221 */ /* 0x000fe20000010000 */
[-CC-:B------:R-:W-:Y:S01]  /*12730*/  FFMA.FTZ R75, R75, R8.reuse, -R24.reuse ;  /* 0x000000084b4b7223 */ /* 0x180fe20000010818 */
[-CC-:B------:R-:W-:Y:S01]  /*12740*/  FFMA.FTZ R65, R65, R8.reuse, -R24.reuse ;  /* 0x0000000841417223 */ /* 0x180fe20000010818 */
[-C--:B------:R-:W-:Y:S01]  /*12750*/  FFMA.FTZ R67, R67, R8.reuse, -R24 ;  /* 0x0000000843437223 */ /* 0x080fe20000010818 */
[----:B------:R-:W-:Y:S01]  /*12760*/  FADD.FTZ R11, R55, R32 ;  /* 0x00000020370b7221 */ /* 0x000fe20000010000 */
[----:B------:R-:W2:Y:S01]  /*12770*/  MUFU.EX2 R10, R10 ;  /* 0x0000000a000a7308 */ /* 0x000ea20000000800 */
[----:B0-----:R-:W-:Y:S01]  /*12780*/  FADD.FTZ R4, R157, R6 ;  /* 0x000000069d047221 */ /* 0x001fe20000010000 */
[-CC-:B------:R-:W-:Y:S01]  /*12790*/  FFMA.FTZ R69, R69, R8.reuse, -R24.reuse ;  /* 0x0000000845457223 */ /* 0x180fe20000010818 */
[----:B------:R-:W-:Y:S01]  /*127a0*/  FADD.FTZ R32, R140, R11 ;  /* 0x0000000b8c207221 */ /* 0x000fe20000010000 */
[-CC-:B------:R-:W-:Y:S01]  /*127b0*/  FFMA.FTZ R71, R71, R8.reuse, -R24.reuse ;  /* 0x0000000847477223 */ /* 0x180fe20000010818 */
[-CC-:B------:R-:W-:Y:S01]  /*127c0*/  FFMA.FTZ R77, R77, R8.reuse, -R24.reuse ;  /* 0x000000084d4d7223 */ /* 0x180fe20000010818 */
[----:B------:R-:W-:Y:S01]  /*127d0*/  FFMA.FTZ R79, R79, R8, -R24 ;  /* 0x000000084f4f7223 */ /* 0x000fe20000010818 */
[----:B------:R-:W-:Y:S01]  /*127e0*/  FADD.FTZ R11, R49, R32 ;  /* 0x00000020310b7221 */ /* 0x000fe20000010000 */
[----:B------:R-:W0:Y:S01]  /*127f0*/  MUFU.EX2 R137, R137 ;  /* 0x0000008900897308 */ /* 0x000e220000000800 */
[----:B-1----:R-:W-:Y:S01]  /*12800*/  FADD.FTZ R3, R159, R4 ;  /* 0x000000049f037221 */ /* 0x002fe20000010000 */
[----:B------:R-:W-:Y:S01]  /*12810*/  F2FP.F16.F32.PACK_AB R157, R6, R157 ;  /* 0x0000009d069d723e */ /* 0x000fe200000000ff */
[----:B------:R-:W-:Y:S01]  /*12820*/  FADD.FTZ R34, R142, R11 ;  /* 0x0000000b8e227221 */ /* 0x000fe20000010000 */
[----:B------:R-:W-:Y:S01]  /*12830*/  F2FP.F16.F32.PACK_AB R156, R63, R156 ;  /* 0x0000009c3f9c723e */ /* 0x000fe200000000ff */
[----:B------:R-:W-:Y:S01]  /*12840*/  IMAD.MOV.U32 R63, RZ, RZ, R87 ;  /* 0x000000ffff3f7224 */ /* 0x000fe200078e0057 */
[----:B------:R-:W-:Y:S01]  /*12850*/  F2FP.F16.F32.PACK_AB R158, R59, R158 ;  /* 0x0000009e3b9e723e */ /* 0x000fe200000000ff */
[----:B------:R-:W-:Y:S01]  /*12860*/  FADD.FTZ R11, R41, R34 ;  /* 0x00000022290b7221 */ /* 0x000fe20000010000 */
[----:B------:R-:W1:Y:S01]  /*12870*/  MUFU.EX2 R12, R12 ;  /* 0x0000000c000c7308 */ /* 0x000e620000000800 */
[C---:B--2---:R-:W-:Y:S01]  /*12880*/  FADD.FTZ R4, R10.reuse, R3 ;  /* 0x000000030a047221 */ /* 0x044fe20000010000 */
[----:B------:R-:W-:Y:S01]  /*12890*/  F2FP.F16.F32.PACK_AB R136, R61, R136 ;  /* 0x000000883d88723e */ /* 0x000fe200000000ff */
[--C-:B------:R-:W-:Y:S01]  /*128a0*/  IMAD.MOV.U32 R61, RZ, RZ, R87.reuse ;  /* 0x000000ffff3d7224 */ /* 0x100fe200078e0057 */
[----:B------:R-:W-:Y:S01]  /*128b0*/  F2FP.F16.F32.PACK_AB R138, R55, R138 ;  /* 0x0000008a378a723e */ /* 0x000fe200000000ff */
[--C-:B------:R-:W-:Y:S01]  /*128c0*/  IMAD.MOV.U32 R59, RZ, RZ, R87.reuse ;  /* 0x000000ffff3b7224 */ /* 0x100fe200078e0057 */
[----:B------:R-:W-:Y:S01]  /*128d0*/  F2FP.F16.F32.PACK_AB R140, R49, R140 ;  /* 0x0000008c318c723e */ /* 0x000fe200000000ff */
[--C-:B------:R-:W-:Y:S01]  /*128e0*/  IMAD.MOV.U32 R55, RZ, RZ, R87.reuse ;  /* 0x000000ffff377224 */ /* 0x100fe200078e0057 */
[----:B------:R-:W2:Y:S01]  /*128f0*/  MUFU.EX2 R139, R139 ;  /* 0x0000008b008b7308 */ /* 0x000ea20000000800 */
[----:B0-----:R-:W-:Y:S01]  /*12900*/  FADD.FTZ R3, R137, R4 ;  /* 0x0000000489037221 */ /* 0x001fe20000010000 */
[----:B------:R-:W-:Y:S01]  /*12910*/  F2FP.F16.F32.PACK_AB R142, R41, R142 ;  /* 0x0000008e298e723e */ /* 0x000fe200000000ff */
[--C-:B------:R-:W-:Y:S01]  /*12920*/  IMAD.MOV.U32 R49, RZ, RZ, R87.reuse ;  /* 0x000000ffff317224 */ /* 0x100fe200078e0057 */
[----:B------:R-:W-:Y:S01]  /*12930*/  F2FP.F16.F32.PACK_AB R159, R10, R159 ;  /* 0x0000009f0a9f723e */ /* 0x000fe200000000ff */
[----:B------:R-:W-:-:S02]  /*12940*/  IMAD.MOV.U32 R41, RZ, RZ, R87 ;  /* 0x000000ffff297224 */ /* 0x000fc400078e0057 */
[----:B------:R-:W-:Y:S01]  /*12950*/  IMAD.MOV.U32 R33, RZ, RZ, R87 ;  /* 0x000000ffff217224 */ /* 0x000fe200078e0057 */
[----:B------:R-:W0:Y:S01]  /*12960*/  MUFU.EX2 R14, R14 ;  /* 0x0000000e000e7308 */ /* 0x000e220000000800 */
[C---:B-1----:R-:W-:Y:S01]  /*12970*/  FADD.FTZ R4, R12.reuse, R3 ;  /* 0x000000030c047221 */ /* 0x042fe20000010000 */
[----:B------:R-:W-:Y:S01]  /*12980*/  F2FP.F16.F32.PACK_AB R137, R12, R137 ;  /* 0x000000890c89723e */ /* 0x000fe200000000ff */
[--C-:B------:R-:W-:Y:S02]  /*12990*/  IMAD.MOV.U32 R31, RZ, RZ, R87.reuse ;  /* 0x000000ffff1f7224 */ /* 0x100fe400078e0057 */
[--C-:B------:R-:W-:Y:S02]  /*129a0*/  IMAD.MOV.U32 R29, RZ, RZ, R87.reuse ;  /* 0x000000ffff1d7224 */ /* 0x100fe400078e0057 */
[--C-:B------:R-:W-:Y:S01]  /*129b0*/  IMAD.MOV.U32 R27, RZ, RZ, R87.reuse ;  /* 0x000000ffff1b7224 */ /* 0x100fe200078e0057 */
[----:B------:R-:W1:Y:S01]  /*129c0*/  MUFU.EX2 R141, R141 ;  /* 0x0000008d008d7308 */ /* 0x000e620000000800 */
[----:B--2---:R-:W-:Y:S01]  /*129d0*/  FADD.FTZ R3, R139, R4 ;  /* 0x000000048b037221 */ /* 0x004fe20000010000 */
[----:B------:R-:W-:-:S06]  /*129e0*/  IMAD.MOV.U32 R25, RZ, RZ, R87 ;  /* 0x000000ffff197224 */ /* 0x000fcc00078e0057 */
[----:B------:R-:W2:Y:S01]  /*129f0*/  MUFU.EX2 R20, R20 ;  /* 0x0000001400147308 */ /* 0x000ea20000000800 */
[C---:B0-----:R-:W-:Y:S01]  /*12a00*/  FADD.FTZ R4, R14.reuse, R3 ;  /* 0x000000030e047221 */ /* 0x041fe20000010000 */
[----:B------:R-:W-:-:S06]  /*12a10*/  F2FP.F16.F32.PACK_AB R139, R14, R139 ;  /* 0x0000008b0e8b723e */ /* 0x000fcc00000000ff */
[----:B------:R-:W0:Y:S01]  /*12a20*/  MUFU.EX2 R144, R144 ;  /* 0x0000009000907308 */ /* 0x000e220000000800 */
[----:B-1----:R-:W-:-:S07]  /*12a30*/  FADD.FTZ R3, R141, R4 ;  /* 0x000000048d037221 */ /* 0x002fce0000010000 */
[----:B------:R-:W1:Y:S01]  /*12a40*/  MUFU.EX2 R143, R143 ;  /* 0x0000008f008f7308 */ /* 0x000e620000000800 */
[C---:B--2---:R-:W-:Y:S01]  /*12a50*/  FADD.FTZ R0, R20.reuse, R3 ;  /* 0x0000000314007221 */ /* 0x044fe20000010000 */
[----:B------:R-:W-:-:S06]  /*12a60*/  F2FP.F16.F32.PACK_AB R141, R20, R141 ;  /* 0x0000008d148d723e */ /* 0x000fcc00000000ff */
[----:B------:R-:W2:Y:S01]  /*12a70*/  MUFU.EX2 R45, R45 ;  /* 0x0000002d002d7308 */ /* 0x000ea20000000800 */
[----:B0-----:R-:W-:-:S07]  /*12a80*/  FADD.FTZ R4, R144, R11 ;  /* 0x0000000b90047221 */ /* 0x001fce0000010000 */
[----:B------:R0:W3:Y:S01]  /*12a90*/  MUFU.EX2 R26, R35 ;  /* 0x00000023001a7308 */ /* 0x0000e20000000800 */
[----:B-1----:R-:W-:-:S07]  /*12aa0*/  FADD.FTZ R3, R143, R0 ;  /* 0x000000008f037221 */ /* 0x002fce0000010000 */
[----:B------:R-:W1:Y:S01]  /*12ab0*/  MUFU.EX2 R146, R146 ;  /* 0x0000009200927308 */ /* 0x000e620000000800 */
[C---:B--2---:R-:W-:Y:S01]  /*12ac0*/  FADD.FTZ R11, R45.reuse, R4 ;  /* 0x000000042d0b7221 */ /* 0x044fe20000010000 */
[----:B------:R-:W-:Y:S01]  /*12ad0*/  F2FP.F16.F32.PACK_AB R144, R45, R144 ;  /* 0x000000902d90723e */ /* 0x000fe200000000ff */
[--C-:B------:R-:W-:Y:S02]  /*12ae0*/  IMAD.MOV.U32 R45, RZ, RZ, R87.reuse ;  /* 0x000000ffff2d7224 */ /* 0x100fe400078e0057 */
[----:B0-----:R-:W-:-:S03]  /*12af0*/  IMAD.MOV.U32 R35, RZ, RZ, R87 ;  /* 0x000000ffff237224 */ /* 0x001fc600078e0057 */
[----:B------:R-:W0:Y:S01]  /*12b00*/  MUFU.EX2 R37, R37 ;  /* 0x0000002500257308 */ /* 0x000e220000000800 */
[C---:B---3--:R-:W-:Y:S01]  /*12b10*/  FADD.FTZ R4, R26.reuse, R3 ;  /* 0x000000031a047221 */ /* 0x048fe20000010000 */
[----:B------:R-:W-:Y:S02]  /*12b20*/  F2FP.F16.F32.PACK_AB R143, R26, R143 ;  /* 0x0000008f1a8f723e */ /* 0x000fe400000000ff */
[----:B------:R-:W-:-:S04]  /*12b30*/  MOV R26, R87 ;  /* 0x00000057001a7202 */ /* 0x000fc80000000f00 */
[----:B------:R-:W2:Y:S01]  /*12b40*/  MUFU.EX2 R51, R51 ;  /* 0x0000003300337308 */ /* 0x000ea20000000800 */
[----:B-1----:R-:W-:-:S07]  /*12b50*/  FADD.FTZ R34, R146, R11 ;  /* 0x0000000b92227221 */ /* 0x002fce0000010000 */
[----:B------:R1:W3:Y:S01]  /*12b60*/  MUFU.EX2 R28, R39 ;  /* 0x00000027001c7308 */ /* 0x0002e20000000800 */
[----:B0-----:R-:W-:-:S07]  /*12b70*/  FADD.FTZ R3, R37, R4 ;  /* 0x0000000425037221 */ /* 0x001fce0000010000 */
[----:B------:R-:W0:Y:S01]  /*12b80*/  MUFU.EX2 R148, R148 ;  /* 0x0000009400947308 */ /* 0x000e220000000800 */
[C---:B--2---:R-:W-:Y:S01]  /*12b90*/  FADD.FTZ R11, R51.reuse, R34 ;  /* 0x00000022330b7221 */ /* 0x044fe20000010000 */
[----:B------:R-:W-:Y:S01]  /*12ba0*/  F2FP.F16.F32.PACK_AB R146, R51, R146 ;  /* 0x000000923392723e */ /* 0x000fe200000000ff */
[--C-:B------:R-:W-:Y:S02]  /*12bb0*/  IMAD.MOV.U32 R51, RZ, RZ, R87.reuse ;  /* 0x000000ffff337224 */ /* 0x100fe400078e0057 */
[----:B-1----:R-:W-:-:S03]  /*12bc0*/  IMAD.MOV.U32 R39, RZ, RZ, R87 ;  /* 0x000000ffff277224 */ /* 0x002fc600078e0057 */
[----:B------:R-:W1:Y:S01]  /*12bd0*/  MUFU.EX2 R43, R43 ;  /* 0x0000002b002b7308 */ /* 0x000e620000000800 */
[C---:B---3--:R-:W-:Y:S01]  /*12be0*/  FADD.FTZ R4, R28.reuse, R3 ;  /* 0x000000031c047221 */ /* 0x048fe20000010000 */
[----:B-----5:R-:W-:Y:S01]  /*12bf0*/  F2FP.F16.F32.PACK_AB R145, R28, R37 ;  /* 0x000000251c91723e */ /* 0x020fe200000000ff */
[----:B------:R-:W-:Y:S01]  /*12c00*/  IMAD.MOV.U32 R37, RZ, RZ, R87 ;  /* 0x000000ffff257224 */ /* 0x000fe200078e0057 */
[----:B------:R-:W-:-:S04]  /*12c10*/  MOV R28, R87 ;  /* 0x00000057001c7202 */ /* 0x000fc80000000f00 */
        /* <DEDUP_REMOVED lines=11> */
[----:B------:R-:W-:Y:S01]  /*12cd0*/  F2FP.F16.F32.PACK_AB R147, R30, R43 ;  /* 0x0000002b1e93723e */ /* 0x000fe200000000ff */
[----:B------:R-:W-:Y:S01]  /*12ce0*/  IMAD.MOV.U32 R43, RZ, RZ, R87 ;  /* 0x000000ffff2b7224 */ /* 0x000fe200078e0057 */
        /* <DEDUP_REMOVED lines=8> */
[--C-:B-1----:R-:W-:Y:S02]  /*12d70*/  IMAD.MOV.U32 R75, RZ, RZ, R87.reuse ;  /* 0x000000ffff4b7224 */ /* 0x102fe400078e0057 */
[----:B------:R-:W-:-:S03]  /*12d80*/  IMAD.MOV.U32 R73, RZ, RZ, R87 ;  /* 0x000000ffff497224 */ /* 0x000fc600078e0057 */
[----:B------:R-:W1:Y:S01]  /*12d90*/  MUFU.EX2 R65, R65 ;  /* 0x0000004100417308 */ /* 0x000e620000000800 */
[C---:B---3--:R-:W-:Y:S01]  /*12da0*/  FADD.FTZ R4, R32.reuse, R3 ;  /* 0x0000000320047221 */ /* 0x048fe20000010000 */
[----:B------:R-:W-:Y:S01]  /*12db0*/  F2FP.F16.F32.PACK_AB R149, R32, R53 ;  /* 0x000000352095723e */ /* 0x000fe200000000ff */
        /* <DEDUP_REMOVED lines=11> */
[----:B------:R0:W2:Y:S01]  /*12e70*/  MUFU.EX2 R24, R71 ;  /* 0x0000004700187308 */ /* 0x0000a20000000800 */
[C---:B---3--:R-:W-:Y:S01]  /*12e80*/  FADD.FTZ R36, R0.reuse, R3 ;  /* 0x0000000300247221 */ /* 0x048fe20000010000 */
[----:B------:R-:W-:Y:S01]  /*12e90*/  F2FP.F16.F32.PACK_AB R151, R0, R65 ;  /* 0x000000410097723e */ /* 0x000fe200000000ff */
[----:B------:R-:W-:Y:S01]  /*12ea0*/  IMAD.MOV.U32 R65, RZ, RZ, R87 ;  /* 0x000000ffff417224 */ /* 0x000fe200078e0057 */
[----:B------:R-:W-:-:S04]  /*12eb0*/  MOV R0, 0x3f800000 ;  /* 0x3f80000000007802 */ /* 0x000fc80000000f00 */
[----:B------:R-:W3:Y:S01]  /*12ec0*/  MUFU.EX2 R154, R154 ;  /* 0x0000009a009a7308 */ /* 0x000ee20000000800 */
[----:B-1----:R-:W-:Y:S01]  /*12ed0*/  FADD.FTZ R3, R69, R36 ;  /* 0x0000002445037221 */ /* 0x002fe20000010000 */
[----:B0-----:R-:W-:Y:S01]  /*12ee0*/  IMAD.MOV.U32 R71, RZ, RZ, R87 ;  /* 0x000000ffff477224 */ /* 0x001fe200078e0057 */
[----:B------:R-:W-:-:S05]  /*12ef0*/  MOV R36, R87 ;  /* 0x0000005700247202 */ /* 0x000fca0000000f00 */
[----:B------:R-:W0:Y:S01]  /*12f00*/  MUFU.EX2 R77, R77 ;  /* 0x0000004d004d7308 */ /* 0x000e220000000800 */
[C---:B--2---:R-:W-:Y:S01]  /*12f10*/  FADD.FTZ R6, R24.reuse, R3 ;  /* 0x0000000318067221 */ /* 0x044fe20000010000 */
[----:B------:R-:W-:Y:S01]  /*12f20*/  F2FP.F16.F32.PACK_AB R153, R24, R69 ;  /* 0x000000451899723e */ /* 0x000fe200000000ff */
[----:B------:R-:W-:Y:S01]  /*12f30*/  IMAD.MOV.U32 R69, RZ, RZ, R87 ;  /* 0x000000ffff457224 */ /* 0x000fe200078e0057 */
[----:B------:R-:W-:-:S04]  /*12f40*/  MOV R24, R87 ;  /* 0x0000005700187202 */ /* 0x000fc80000000f00 */
[----:B------:R-:W1:Y:S01]  /*12f50*/  MUFU.EX2 R83, R83 ;  /* 0x0000005300537308 */ /* 0x000e620000000800 */
[----:B---3--:R-:W-:-:S07]  /*12f60*/  FADD.FTZ R4, R154, R11 ;  /* 0x0000000b9a047221 */ /* 0x008fce0000010000 */
[----:B------:R2:W3:Y:S01]  /*12f70*/  MUFU.EX2 R34, R79 ;  /* 0x0000004f00227308 */ /* 0x0004e20000000800 */
[----:B0-----:R-:W-:Y:S01]  /*12f80*/  FADD.FTZ R3, R77, R6 ;  /* 0x000000064d037221 */ /* 0x001fe20000010000 */
[----:B------:R-:W-:Y:S02]  /*12f90*/  IMAD.MOV.U32 R6, RZ, RZ, 0x3f800000 ;  /* 0x3f800000ff067424 */ /* 0x000fe400078e00ff */
[C---:B-1----:R-:W-:Y:S01]  /*12fa0*/  FADD.FTZ R4, R83.reuse, R4 ;  /* 0x0000000453047221 */ /* 0x042fe20000010000 */
[----:B------:R-:W-:Y:S01]  /*12fb0*/  F2FP.F16.F32.PACK_AB R154, R83, R154 ;  /* 0x0000009a539a723e */ /* 0x000fe200000000ff */
[--C-:B------:R-:W-:Y:S02]  /*12fc0*/  IMAD.MOV.U32 R83, RZ, RZ, R87.reuse ;  /* 0x000000ffff537224 */ /* 0x100fe400078e0057 */
[----:B--2---:R-:W-:Y:S02]  /*12fd0*/  IMAD.MOV.U32 R79, RZ, RZ, R87 ;  /* 0x000000ffff4f7224 */ /* 0x004fe400078e0057 */
[C---:B---3--:R-:W-:Y:S01]  /*12fe0*/  FADD.FTZ R3, R34.reuse, R3 ;  /* 0x0000000322037221 */ /* 0x048fe20000010000 */
[----:B------:R-:W-:Y:S01]  /*12ff0*/  F2FP.F16.F32.PACK_AB R155, R34, R77 ;  /* 0x0000004d229b723e */ /* 0x000fe200000000ff */
[----:B------:R-:W-:Y:S01]  /*13000*/  IMAD.MOV.U32 R77, RZ, RZ, R87 ;  /* 0x000000ffff4d7224 */ /* 0x000fe200078e0057 */
[----:B------:R-:W-:Y:S01]  /*13010*/  MOV R34, R87 ;  /* 0x0000005700227202 */ /* 0x000fe20000000f00 */
[----:B------:R-:W-:Y:S06]  /*13020*/  @!P1 BRA `(.L_x_624) ;  /* 0x0000002400fc9947 */ /* 0x000fec0003800000 */
[----:B------:R-:W-:Y:S01]  /*13030*/  VIADD R12, R194, 0xfffffffe ;  /* 0xfffffffec20c7836 */ /* 0x000fe20000000000 */
[----:B------:R-:W-:Y:S01]  /*13040*/  MOV R13, R9 ;  /* 0x00000009000d7202 */ /* 0x000fe20000000f00 */
[----:B------:R-:W-:Y:S01]  /*13050*/  IMAD.MOV.U32 R14, RZ, RZ, R7 ;  /* 0x000000ffff0e7224 */ /* 0x000fe200078e0007 */
[----:B------:R-:W-:Y:S01]  /*13060*/  MOV R20, R180 ;  /* 0x000000b400147202 */ /* 0x000fe20000000f00 */
[----:B------:R-:W-:Y:S01]  /*13070*/  IMAD.MOV.U32 R21, RZ, RZ, R173 ;  /* 0x000000ffff157224 */ /* 0x000fe200078e00ad */
[----:B------:R-:W-:Y:S02]  /*13080*/  MOV R0, 0x3f800000 ;  /* 0x3f80000000007802 */ /* 0x000fe40000000f00 */
        /* <DEDUP_REMOVED lines=31> */
[----:B------:R-:W-:-:S07]  /*13280*/  CS2R R24, SRZ ;  /* 0x0000000000187805 */ /* 0x000fce000001ff00 */
.L_x_637:
[----:B------:R-:W-:-:S04]  /*13290*/  ISETP.NE.AND P1, PT, R21, 0x1, PT ;  /* 0x000000011500780c */ /* 0x000fc80003f25270 */
[----:B------:R-:W-:-:S04]  /*132a0*/  SEL R7, RZ, 0x1, P1 ;  /* 0x00000001ff077807 */ /* 0x000fc80000800000 */
[----:B------:R-:W-:Y:S01]  /*132b0*/  LOP3.LUT R180, R20, R7, RZ, 0x3c, !PT ;  /* 0x0000000714b47212 */ /* 0x000fe200078e3cff */
[----:B------:R-:W-:Y:S06]  /*132c0*/  @!P0 BRA `(.L_x_625) ;  /* 0x0000000000048947 */ /* 0x000fec0003800000 */
[----:B------:R-:W-:Y:S01]  /*132d0*/  BPT.TRAP 0x1 ;  /* 0x000000040000795c */ /* 0x000fe20000300000 */
.L_x_625:
[----:B------:R-:W-:Y:S01]  /*132e0*/  VIADD R173, R21, 0x1 ;  /* 0x0000000115ad7836 */ /* 0x000fe20000000000 */
[----:B------:R-:W-:-:S04]  /*132f0*/  SHF.L.U32 R10, R180, 0x1f, RZ ;  /* 0x0000001fb40a7819 */ /* 0x000fc800000006ff */
[----:B------:R-:W-:-:S04]  /*13300*/  ISETP.NE.AND P1, PT, R173, 0x2, PT ;  /* 0x00000002ad00780c */ /* 0x000fc80003f25270 */
[----:B------:R-:W-:-:S04]  /*13310*/  SEL R173, R173, RZ, P1 ;  /* 0x000000ffadad7207 */ /* 0x000fc80000800000 */
[----:B------:R-:W-:-:S04]  /*13320*/  LEA R15, R173, R2, 0x3 ;  /* 0x00000002ad0f7211 */ /* 0x000fc800078e18ff */
[----:B------:R0:W1:Y:S01]  /*13330*/  SYNCS.PHASECHK.TRANS64.TRYWAIT P1, [R15+URZ+0x2a830], R10 ;  /* 0x02a8300a0f0075a7 */ /* 0x000062000802017f */
[----:B------:R-:W-:Y:S05]  /*13340*/  @!P0 BRA `(.L_x_626) ;  /* 0x0000000000048947 */ /* 0x000fea0003800000 */
[----:B------:R-:W-:Y:S01]  /*13350*/  BPT.TRAP 0x1 ;  /* 0x000000040000795c */ /* 0x000fe20000300000 */
.L_x_626:
[----:B------:R-:W-:Y:S01]  /*13360*/  BSSY B1, `(.L_x_627) ;  /* 0x0000006000017945 */ /* 0x000fe20003800000 */
[----:B------:R-:W-:Y:S02]  /*13370*/  IMAD R8, R173, 0x900, R5 ;  /* 0x00000900ad087824 */ /* 0x000fe400078e0205 */
[----:B------:R-:W-:Y:S01]  /*13380*/  IMAD.MOV.U32 R9, RZ, RZ, 0x40000040 ;  /* 0x40000040ff097424 */ /* 0x000fe200078e00ff */
[----:B-1----:R-:W-:Y:S06]  /*13390*/  @P1 BRA `(.L_x_628) ;  /* 0x0000000000081947 */ /* 0x002fec0003800000 */
[----:B------:R-:W1:Y:S02]  /*133a0*/  SYNCS.PHASECHK.TRANS64.TRYWAIT P1, [R15+URZ+0x2a830], R10 ;  /* 0x02a8300a0f0075a7 */ /* 0x000e64000802017f */
[----:B-1----:R-:W-:Y:S05]  /*133b0*/  @!P1 BRA `(.L_x_629) ;  /* 0x000000c400e89947 */ /* 0x002fea0003800000 */
.L_x_628:
[----:B------:R-:W-:Y:S05]  /*133c0*/  BSYNC B1 ;  /* 0x0000000000017941 */ /* 0x000fea0003800000 */
.L_x_627:
[----:B------:R-:W2:Y:S04]  /*133d0*/  LDL.64 R88, [R1+0x28] ;  /* 0x0000280001587983 */ /* 0x000ea80000100a00 */
[----:B------:R-:W3:Y:S04]  /*133e0*/  LDL.64 R212, [R1+0x20] ;  /* 0x0000200001d47983 */ /* 0x000ee80000100a00 */
[----:B------:R-:W4:Y:S01]  /*133f0*/  LDL.64 R210, [R1+0x18] ;  /* 0x0000180001d27983 */ /* 0x000f220000100a00 */
[C---:B------:R-:W-:Y:S02]  /*13400*/  R2UR UR6, R8.reuse ;  /* 0x00000000080672ca */ /* 0x040fe400000e0000 */
[----:B------:R-:W-:Y:S01]  /*13410*/  R2UR UR7, R9 ;  /* 0x00000000090772ca */ /* 0x000fe200000e0000 */
[----:B------:R-:W5:Y:S01]  /*13420*/  LDL.64 R208, [R1+0x10] ;  /* 0x0000100001d07983 */ /* 0x000f620000100a00 */
[----:B------:R-:W-:Y:S01]  /*13430*/  IMAD.MOV.U32 R11, RZ, RZ, 0x40000040 ;  /* 0x40000040ff0b7424 */ /* 0x000fe200078e00ff */
[----:B01----:R-:W-:-:S02]  /*13440*/  IADD3 R10, R8, 0x2, RZ ;  /* 0x00000002080a7810 */ /* 0x003fc40007ffe0ff */
[----:B------:R-:W5:Y:S04]  /*13450*/  LDL.64 R206, [R1+0x8] ;  /* 0x0000080001ce7983 */ /* 0x000f680000100a00 */
[----:B------:R-:W5:Y:S01]  /*13460*/  LDL.64 R204, [R1] ;  /* 0x0000000001cc7983 */ /* 0x000f620000100a00 */
[----:B--2---:R-:W-:Y:S02]  /*13470*/  R2UR UR4, R88 ;  /* 0x00000000580472ca */ /* 0x004fe400000e0000 */
[----:B------:R-:W-:Y:S02]  /*13480*/  R2UR UR5, R89 ;  /* 0x00000000590572ca */ /* 0x000fe400000e0000 */
[----:B------:R-:W-:-:S11]  /*13490*/  WARPGROUP.ARRIVE ;  /* 0x00000000000079c5 */ /* 0x000fd60000000000 */
[----:B------:R-:W-:Y:S01]  /*134a0*/  HGMMA.64x96x16.F32 R88, gdesc[UR4], RZ, !UPT, gsb0 ;  /* 0x01600000045879f0 */ /* 0x000fe2000c0008ff */
[----:B------:R-:W-:Y:S02]  /*134b0*/  R2UR UR6, R10 ;  /* 0x000000000a0672ca */ /* 0x000fe400000e0000 */
[----:B------:R-:W-:Y:S02]  /*134c0*/  R2UR UR7, R11 ;  /* 0x000000000b0772ca */ /* 0x000fe400000e0000 */
[----:B---3--:R-:W-:Y:S02]  /*134d0*/  R2UR UR4, R212 ;  /* 0x00000000d40472ca */ /* 0x008fe400000e0000 */
[----:B------:R-:W-:Y:S01]  /*134e0*/  R2UR UR5, R213 ;  /* 0x00000000d50572ca */ /* 0x000fe200000e0000 */
[----:B------:R-:W-:Y:S01]  /*134f0*/  IMAD.MOV.U32 R11, RZ, RZ, 0x40000040 ;  /* 0x40000040ff0b7424 */ /* 0x000fe200078e00ff */
[----:B------:R-:W-:Y:S01]  /*13500*/  IADD3 R10, R8, 0x4, RZ ;  /* 0x00000004080a7810 */ /* 0x000fe20007ffe0ff */
[----:B------:R-:W-:-:S02]  /*13510*/  WARPGROUP.DEPBAR.LE gsb0, 0x0 ;  /* 0x00008000000079c5 */ /* 0x000fc40000010000 */
[----:B------:R-:W-:-:S08]  /*13520*/  WARPGROUP.ARRIVE ;  /* 0x00000000000079c5 */ /* 0x000fd00000000000 */
[----:B------:R-:W-:Y:S01]  /*13530*/  HGMMA.64x96x16.F32 R88, gdesc[UR4], R88, gsb0 ;  /* 0x01600000045879f0 */ /* 0x000fe20008000858 */
[----:B------:R-:W-:Y:S02]  /*13540*/  R2UR UR6, R10 ;  /* 0x000000000a0672ca */ /* 0x000fe400000e0000 */
[----:B------:R-:W-:Y:S02]  /*13550*/  R2UR UR7, R11 ;  /* 0x000000000b0772ca */ /* 0x000fe400000e0000 */
[----:B----4-:R-:W-:Y:S02]  /*13560*/  R2UR UR4, R210 ;  /* 0x00000000d20472ca */ /* 0x010fe400000e0000 */
        /* <DEDUP_REMOVED lines=8> */
[----:B-----5:R-:W-:Y:S02]  /*135f0*/  R2UR UR4, R208 ;  /* 0x00000000d00472ca */ /* 0x020fe400000e0000 */
        /* <DEDUP_REMOVED lines=8> */
[----:B------:R-:W-:Y:S02]  /*13680*/  R2UR UR4, R206 ;  /* 0x00000000ce0472ca */ /* 0x000fe400000e0000 */
        /* <DEDUP_REMOVED lines=16> */
[----:B------:R-:W-:Y:S01]  /*13790*/  R2UR UR7, R11 ;  /* 0x000000000b0772ca */ /* 0x000fe200000e0000 */
[----:B------:R-:W-:Y:S01]  /*137a0*/  UMOV UR4, UR56 ;  /* 0x0000003800047c82 */ /* 0x000fe20008000000 */
[----:B------:R-:W-:Y:S01]  /*137b0*/  UMOV UR5, UR57 ;  /* 0x0000003900057c82 */ /* 0x000fe20008000000 */
[----:B------:R-:W-:Y:S01]  /*137c0*/  IMAD.MOV.U32 R11, RZ, RZ, 0x40000040 ;  /* 0x40000040ff0b7424 */ /* 0x000fe200078e00ff */
[----:B------:R-:W-:Y:S01]  /*137d0*/  IADD3 R10, R8, 0x306, RZ ;  /* 0x00000306080a7810 */ /* 0x000fe20007ffe0ff */
[----:B------:R-:W-:Y:S02]  /*137e0*/  WARPGROUP.DEPBAR.LE gsb0, 0x0 ;  /* 0x00008000000079c5 */ /* 0x000fe40000010000 */
[----:B------:R-:W-:-:S06]  /*137f0*/  WARPGROUP.ARRIVE ;  /* 0x00000000000079c5 */ /* 0x000fcc0000000000 */
        /* <DEDUP_REMOVED lines=41> */
[----:B------:R-:W-:Y:S02]  /*13a90*/  WARPGROUP.DEPBAR.LE gsb0, 0x0 ;  /* 0x00008000000079c5 */ /* 0x000fe40000010000 */
[----:B------:R-:W-:-:S08]  /*13aa0*/  WARPGROUP.ARRIVE ;  /* 0x00000000000079c5 */ /* 0x000fd00000000000 */
[----:B------:R-:W-:Y:S01]  /*13ab0*/  HGMMA.64x96x16.F32 R88, gdesc[UR4], R88, gsb0 ;  /* 0x01600000045879f0 */ /* 0x000fe20008000858 */
        /* <DEDUP_REMOVED lines=65> */
[----:B------:R-:W-:Y:S05]  /*13ed0*/  @!P0 BRA `(.L_x_630) ;  /* 0x0000000000048947 */ /* 0x000fea0003800000 */
[----:B------:R-:W-:Y:S01]  /*13ee0*/  BPT.TRAP 0x1 ;  /* 0x000000040000795c */ /* 0x000fe20000300000 */
.L_x_630:
[----:B------:R-:W-:Y:S02]  /*13ef0*/  SHF.L.U32 R6, R20, 0x1f, RZ ;  /* 0x0000001f14067819 */ /* 0x000fe400000006ff */
[----:B------:R-:W-:-:S04]  /*13f00*/  LEA R10, R21, R2, 0x3 ;  /* 0x00000002150a7211 */ /* 0x000fc800078e18ff */
[----:B------:R0:W1:Y:S01]  /*13f10*/  SYNCS.PHASECHK.TRANS64.TRYWAIT P1, [R10+URZ+0x2a850], R6 ;  /* 0x02a850060a0075a7 */ /* 0x000062000802017f */
[----:B------:R-:W-:Y:S05]  /*13f20*/  @!P0 BRA `(.L_x_631) ;  /* 0x0000000000048947 */ /* 0x000fea0003800000 */
[----:B------:R-:W-:Y:S01]  /*13f30*/  BPT.TRAP 0x1 ;  /* 0x000000040000795c */ /* 0x000fe20000300000 */
.L_x_631:
[----:B------:R-:W-:Y:S01]  /*13f40*/  VIADD R0, R2, 0x400 ;  /* 0x0000040002007836 */ /* 0x000fe20000000000 */
[----:B------:R-:W-:Y:S04]  /*13f50*/  BSSY B1, `(.L_x_632) ;  /* 0x0000008000017945 */ /* 0x000fe80003800000 */
[----:B------:R-:W-:-:S04]  /*13f60*/  SHF.R.U32.HI R0, RZ, 0x4, R0 ;  /* 0x00000004ff007819 */ /* 0x000fc80000011600 */
[----:B------:R-:W-:-:S04]  /*13f70*/  LOP3.LUT R0, R0, 0x3fff, RZ, 0xc0, !PT ;  /* 0x00003fff00007812 */ /* 0x000fc800078ec0ff */
[----:B------:R-:W-:-:S05]  /*13f80*/  LOP3.LUT R0, R0, 0x3000000, RZ, 0xfc, !PT ;  /* 0x0300000000007812 */ /* 0x000fca00078efcff */
[----:B------:R-:W-:Y:S01]  /*13f90*/  IMAD R0, R21, 0x600, R0 ;  /* 0x0000060015007824 */ /* 0x000fe200078e0200 */
[----:B-1----:R-:W-:Y:S06]  /*13fa0*/  @P1 BRA `(.L_x_633) ;  /* 0x0000000000081947 */ /* 0x002fec0003800000 */
[----:B------:R-:W1:Y:S02]  /*13fb0*/  SYNCS.PHASECHK.TRANS64.TRYWAIT P1, [R10+URZ+0x2a850], R6 ;  /* 0x02a850060a0075a7 */ /* 0x000e64000802017f */
[----:B-1----:R-:W-:Y:S05]  /*13fc0*/  @!P1 BRA `(.L_x_634) ;  /* 0x000000b800f89947 */ /* 0x002fea0003800000 */
.L_x_633:
[----:B------:R-:W-:Y:S05]  /*13fd0*/  BSYNC B1 ;  /* 0x0000000000017941 */ /* 0x000fea0003800000 */
.L_x_632:
[----:B------:R-:W-:Y:S01]  /*13fe0*/  IMAD.MOV.U32 R7, RZ, RZ, 0x40000040 ;  /* 0x40000040ff077424 */ /* 0x000fe200078e00ff */
[----:B01----:R-:W-:Y:S01]  /*13ff0*/  MOV R6, R0 ;  /* 0x0000000000067202 */ /* 0x003fe20000000f00 */
[----:B------:R-:W-:-:S03]  /*14000*/  WARPGROUP.ARRIVE ;  /* 0x00000000000079c5 */ /* 0x000fc60000000000 */
[----:B------:R-:W-:Y:S02]  /*14010*/  R2UR UR6, R6 ;  /* 0x00000000060672ca */ /* 0x000fe400000e0000 */
[----:B------:R-:W-:Y:S01]  /*14020*/  R2UR UR7, R7 ;  /* 0x00000000070772ca */ /* 0x000fe200000e0000 */
[----:B------:R-:W-:Y:S01]  /*14030*/  IMAD.MOV.U32 R7, RZ, RZ, 0x40000040 ;  /* 0x40000040ff077424 */ /* 0x000fe200078e00ff */
[----:B------:R-:W-:-:S11]  /*14040*/  IADD3 R6, R0, 0x80, RZ ;  /* 0x0000008000067810 */ /* 0x000fd60007ffe0ff */
[----:B------:R-:W-:Y:S01]  /*14050*/  HGMMA.64x128x16.F32 R24, R156, gdesc[UR4].tnspB, R24, gsb0 ;  /* 0x41e000049c187df0 */ /* 0x000fe20008000818 */
[----:B------:R-:W-:Y:S02]  /*14060*/  R2UR UR6, R6 ;  /* 0x00000000060672ca */ /* 0x000fe400000e0000 */
[----:B------:R-:W-:Y:S01]  /*14070*/  R2UR UR7, R7 ;  /* 0x00000000070772ca */ /* 0x000fe200000e0000 */
[----:B------:R-:W-:Y:S01]  /*14080*/  IMAD.MOV.U32 R7, RZ, RZ, 0x40000040 ;  /* 0x40000040ff077424 */ /* 0x000fe200078e00ff */
[----:B------:R-:W-:Y:S01]  /*14090*/  IADD3 R6, R0, 0x100, RZ ;  /* 0x0000010000067810 */ /* 0x000fe20007ffe0ff */
[----:B------:R-:W-:Y:S02]  /*140a0*/  WARPGROUP.DEPBAR.LE gsb0, 0x0 ;  /* 0x00008000000079c5 */ /* 0x000fe40000010000 */
[----:B------:R-:W-:-:S08]  /*140b0*/  WARPGROUP.ARRIVE ;  /* 0x00000000000079c5 */ /* 0x000fd00000000000 */
        /* <DEDUP_REMOVED lines=24> */
[----:B------:R-:W-:Y:S02]  /*14240*/  WARPGROUP.DEPBAR.LE gsb0, 0x0 ;  /* 0x00008000000079c5 */ /* 0x000fe40000010000 */
[----:B------:R-:W-:-:S10]  /*14250*/  WARPGROUP.ARRIVE ;  /* 0x00000000000079c5 */ /* 0x000fd40000000000 */
[----:B------:R-:W-:Y:S03]  /*14260*/  HGMMA.64x128x16.F32 R24, R152, gdesc[UR4].tnspB, R24, gsb0 ;  /* 0x41e0000498187df0 */ /* 0x000fe60008000818 */
[----:B------:R-:W-:Y:S02]  /*14270*/  WARPGROUP.DEPBAR.LE gsb0, 0x0 ;  /* 0x00008000000079c5 */ /* 0x000fe40000010000 */
[----:B------:R-:W-:Y:S05]  /*14280*/  @!P0 BRA `(.L_x_635) ;  /* 0x0000000000048947 */ /* 0x000fea0003800000 */
[----:B------:R-:W-:Y:S01]  /*14290*/  BPT.TRAP 0x1 ;  /* 0x000000040000795c */ /* 0x000fe20000300000 */
.L_x_635:
[----:B------:R-:W-:Y:S01]  /*142a0*/  FMUL.FTZ R21, R90, UR38 ;  /* 0x000000265a157c20 */ /* 0x000fe20008410000 */
[----:B------:R-:W-:Y:S01]  /*142b0*/  FMUL.FTZ R11, R88, UR38 ;  /* 0x00000026580b7c20 */ /* 0x000fe20008410000 */
[----:B------:R-:W-:Y:S01]  /*142c0*/  FMUL.FTZ R88, R91, UR38 ;  /* 0x000000265b587c20 */ /* 0x000fe20008410000 */
[----:B------:R-:W-:Y:S01]  /*142d0*/  FMUL.FTZ R20, R89, UR38 ;  /* 0x0000002659147c20 */ /* 0x000fe20008410000 */
[----:B------:R-:W-:Y:S01]  /*142e0*/  FMUL.FTZ R91, R94, UR38 ;  /* 0x000000265e5b7c20 */ /* 0x000fe20008410000 */
[----:B------:R-:W-:Y:S01]  /*142f0*/  FMUL.FTZ R89, R92, UR38 ;  /* 0x000000265c597c20 */ /* 0x000fe20008410000 */
[----:B------:R-:W0:Y:S01]  /*14300*/  MUFU.TANH R21, R21 ;  /* 0x0000001500157308 */ /* 0x000e220000002400 */
        /* <DEDUP_REMOVED lines=16> */
[----:B0-----:R-:W-:Y:S01]  /*14410*/  FMNMX.FTZ R9, R21, R13, !PT ;  /* 0x0000000d15097209 */ /* 0x001fe20007810000 */
[----:B------:R-:W-:Y:S01]  /*14420*/  FMUL.FTZ R107, R110, UR38 ;  /* 0x000000266e6b7c20 */ /* 0x000fe20008410000 */
[----:B------:R-:W-:Y:S01]  /*14430*/  FMUL.FTZ R105, R108, UR38 ;  /* 0x000000266c697c20 */ /* 0x000fe20008410000 */
[----:B------:R-:W-:Y:S01]  /*14440*/  FMUL.FTZ R108, R111, UR38 ;  /* 0x000000266f6c7c20 */ /* 0x000fe20008410000 */
[----:B------:R-:W-:Y:S01]  /*14450*/  FMUL.FTZ R106, R109, UR38 ;  /* 0x000000266d6a7c20 */ /* 0x000fe20008410000 */
[----:B------:R-:W-:Y:S01]  /*14460*/  FMUL.FTZ R111, R114, UR38 ;  /* 0x00000026726f7c20 */ /* 0x000fe20008410000 */
[----:B------:R-:W-:Y:S01]  /*14470*/  FMUL.FTZ R109, R112, UR38 ;  /* 0x00000026706d7c20 */ /* 0x000fe20008410000 */
[----:B------:R-:W0:Y:S01]  /*14480*/  MUFU.TANH R20, R20 ;  /* 0x0000001400147308 */ /* 0x000e220000002400 */
        /* <DEDUP_REMOVED lines=28> */
[----:B------:R-:W-:-:S03]  /*14650*/  FMUL.FTZ R130, R133, UR38 ;  /* 0x0000002685827c20 */ /* 0x000fc60008410000 */
[----:B------:R-:W1:Y:S01]  /*14660*/  MUFU.TANH R90, R90 ;  /* 0x0000005a005a7308 */ /* 0x000e620000002400 */
[----:B--2---:R-:W-:-:S07]  /*14670*/  FMNMX.FTZ R7, R89, R0, !PT ;  /* 0x0000000059077209 */ /* 0x004fce0007810000 */
[----:B------:R-:W2:Y:S01]  /*14680*/  MUFU.TANH R95, R95 ;  /* 0x0000005f005f7308 */ /* 0x000ea20000002400 */
[----:B0-----:R-:W-:-:S07]  /*14690*/  FMNMX.FTZ R6, R92, R9, !PT ;  /* 0x000000095c067209 */ /* 0x001fce0007810000 */
[----:B------:R-:W0:Y:S01]  /*146a0*/  MUFU.TANH R93, R93 ;  /* 0x0000005d005d7308 */ /* 0x000e220000002400 */
[----:B-1----:R-:W-:-:S07]  /*146b0*/  FMNMX.FTZ R0, R90, R7, !PT ;  /* 0x000000075a007209 */ /* 0x002fce0007810000 */
        /* <DEDUP_REMOVED lines=75> */
[----:B0-----:R-:W-:Y:S02]  /*14b70*/  FMNMX.FTZ R7, R129, R0, !PT ;  /* 0x0000000081077209 */ /* 0x001fe40007810000 */
[----:B-1----:R-:W-:-:S05]  /*14b80*/  FMNMX.FTZ R6, R132, R9, !PT ;  /* 0x0000000984067209 */ /* 0x002fca0007810000 */
[----:B------:R-:W0:Y:S01]  /*14b90*/  SHFL.BFLY PT, R9, R6, 0x2, 0x1f ;  /* 0x0c401f0006097f89 */ /* 0x000e2200000e0000 */
[----:B--2---:R-:W-:-:S05]  /*14ba0*/  FMNMX.FTZ R0, R130, R7, !PT ;  /* 0x0000000782007209 */ /* 0x004fca0007810000 */
[----:B------:R-:W1:Y:S01]  /*14bb0*/  SHFL.BFLY PT, R7, R0, 0x2, 0x1f ;  /* 0x0c401f0000077f89 */ /* 0x000e6200000e0000 */
[----:B0-----:R-:W-:-:S05]  /*14bc0*/  FMNMX.FTZ R134, R6, R9, !PT ;  /* 0x0000000906867209 */ /* 0x001fca0007810000 */
[----:B------:R-:W0:Y:S01]  /*14bd0*/  SHFL.BFLY PT, R9, R134, 0x1, 0x1f ;  /* 0x0c201f0086097f89 */ /* 0x000e2200000e0000 */
[----:B-1----:R-:W-:-:S05]  /*14be0*/  FMNMX.FTZ R133, R0, R7, !PT ;  /* 0x0000000700857209 */ /* 0x002fca0007810000 */
[----:B------:R-:W1:Y:S01]  /*14bf0*/  SHFL.BFLY PT, R8, R133, 0x1, 0x1f ;  /* 0x0c201f0085087f89 */ /* 0x000e6200000e0000 */
[----:B0-----:R-:W-:-:S05]  /*14c00*/  FMNMX.FTZ R9, R134, R9, !PT ;  /* 0x0000000986097209 */ /* 0x001fca0007810000 */
[----:B------:R-:W-:Y:S01]  /*14c10*/  FADD.FTZ R13, -R9, R13 ;  /* 0x0000000d090d7221 */ /* 0x000fe20000010100 */
[----:B-1----:R-:W-:Y:S02]  /*14c20*/  FMNMX.FTZ R7, R133, R8, !PT ;  /* 0x0000000885077209 */ /* 0x002fe40007810000 */
[----:B------:R-:W-:-:S03]  /*14c30*/  MOV R8, UR39 ;  /* 0x0000002700087c02 */ /* 0x000fc60008000f00 */
[----:B------:R-:W-:Y:S02]  /*14c40*/  FADD.FTZ R135, -R7, R14 ;  /* 0x0000000e07877221 */ /* 0x000fe40000010100 */
[-C--:B------:R-:W-:Y:S01]  /*14c50*/  FMUL.FTZ R0, R13, R8.reuse ;  /* 0x000000080d007220 */ /* 0x080fe20000410000 */
[-C--:B------:R-:W-:Y:S01]  /*14c60*/  FMUL.FTZ R13, R7, R8.reuse ;  /* 0x00000008070d7220 */ /* 0x080fe20000410000 */
[----:B------:R-:W-:-:S03]  /*14c70*/  FMUL.FTZ R14, R135, R8 ;  /* 0x00000008870e7220 */ /* 0x000fc60000410000 */
[-CC-:B------:R-:W-:Y:S01]  /*14c80*/  FFMA.FTZ R144, R109, R8.reuse, -R13.reuse ;  /* 0x000000086d907223 */ /* 0x180fe2000001080d */
[-C--:B------:R-:W-:Y:S01]  /*14c90*/  FMUL.FTZ R109, R9, R8.reuse ;  /* 0x00000008096d7220 */ /* 0x080fe20000410000 */
[-CC-:B------:R-:W-:Y:S01]  /*14ca0*/  FFMA.FTZ R156, R11, R8.reuse, -R13.reuse ;  /* 0x000000080b9c7223 */ /* 0x180fe2000001080d */
[-CC-:B------:R-:W-:Y:S01]  /*14cb0*/  FFMA.FTZ R142, R105, R8.reuse, -R13.reuse ;  /* 0x00000008698e7223 */ /* 0x180fe2000001080d */
[-C--:B------:R-:W-:Y:S01]  /*14cc0*/  FFMA.FTZ R135, R20, R8.reuse, -R13 ;  /* 0x0000000814877223 */ /* 0x080fe2000001080d */
[-CC-:B------:R-:W-:Y:S01]  /*14cd0*/  FFMA.FTZ R105, R21, R8.reuse, -R109.reuse ;  /* 0x0000000815697223 */ /* 0x180fe2000001086d */
[-C--:B------:R-:W-:Y:S01]  /*14ce0*/  FFMA.FTZ R157, R88, R8.reuse, -R109 ;  /* 0x00000008589d7223 */ /* 0x080fe2000001086d */
[----:B------:R-:W-:Y:S01]  /*14cf0*/  MUFU.EX2 R6, R14 ;  /* 0x0000000e00067308 */ /* 0x000fe20000000800 */
[-CC-:B------:R-:W-:Y:S01]  /*14d00*/  FFMA.FTZ R133, R94, R8.reuse, -R13.reuse ;  /* 0x000000085e857223 */ /* 0x180fe2000001080d */
[-CC-:B------:R-:W-:Y:S01]  /*14d10*/  FFMA.FTZ R158, R89, R8.reuse, -R13.reuse ;  /* 0x00000008599e7223 */ /* 0x180fe2000001080d */
[-C--:B------:R-:W-:Y:S01]  /*14d20*/  FFMA.FTZ R94, R102, R8.reuse, -R13 ;  /* 0x00000008665e7223 */ /* 0x080fe2000001080d */
[-C--:B------:R-:W-:Y:S01]  /*14d30*/  FFMA.FTZ R102, R91, R8.reuse, -R109 ;  /* 0x000000085b667223 */ /* 0x080fe2000001086d */
[-C--:B------:R-:W-:Y:S01]  /*14d40*/  FFMA.FTZ R134, R90, R8.reuse, -R13 ;  /* 0x000000085a867223 */ /* 0x080fe2000001080d */
[-C--:B------:R-:W-:Y:S01]  /*14d50*/  FFMA.FTZ R159, R92, R8.reuse, -R109 ;  /* 0x000000085c9f7223 */ /* 0x080fe2000001086d */
[-CC-:B------:R-:W-:Y:S01]  /*14d60*/  FFMA.FTZ R136, R93, R8.reuse, -R13.reuse ;  /* 0x000000085d887223 */ /* 0x180fe2000001080d */
[----:B------:R-:W0:Y:S01]  /*14d70*/  MUFU.EX2 R156, R156 ;  /* 0x0000009c009c7308 */ /* 0x000e220000000800 */
[-C--:B------:R-:W-:Y:S01]  /*14d80*/  FFMA.FTZ R140, R101, R8.reuse, -R13 ;  /* 0x00000008658c7223 */ /* 0x080fe2000001080d */
[-CC-:B------:R-:W-:Y:S01]  /*14d90*/  FFMA.FTZ R101, R95, R8.reuse, -R109.reuse ;  /* 0x000000085f657223 */ /* 0x180fe2000001086d */
[-C--:B------:R-:W-:Y:S01]  /*14da0*/  FFMA.FTZ R137, R96, R8.reuse, -R109 ;  /* 0x0000000860897223 */ /* 0x080fe2000001086d */
[-C--:B------:R-:W-:Y:S01]  /*14db0*/  FFMA.FTZ R138, R97, R8.reuse, -R13 ;  /* 0x00000008618a7223 */ /* 0x080fe2000001080d */
[-C--:B------:R-:W-:Y:S01]  /*14dc0*/  FFMA.FTZ R99, R99, R8.reuse, -R109 ;  /* 0x0000000863637223 */ /* 0x080fe2000001086d */
[-C--:B------:R-:W-:Y:S01]  /*14dd0*/  FFMA.FTZ R97, R98, R8.reuse, -R13 ;  /* 0x0000000862617223 */ /* 0x080fe2000001080d */
[-CC-:B------:R-:W-:Y:S01]  /*14de0*/  FFMA.FTZ R139, R100, R8.reuse, -R109.reuse ;  /* 0x00000008648b7223 */ /* 0x180fe2000001086d */
[----:B------:R-:W-:Y:S01]  /*14df0*/  MUFU.EX2 R0, R0 ;  /* 0x0000000000007308 */ /* 0x000fe20000000800 */
[-CC-:B------:R-:W-:Y:S01]  /*14e00*/  FFMA.FTZ R98, R103, R8.reuse, -R109.reuse ;  /* 0x0000000867627223 */ /* 0x180fe2000001086d */
[-CC-:B------:R-:W-:Y:S01]  /*14e10*/  FFMA.FTZ R141, R104, R8.reuse, -R109.reuse ;  /* 0x00000008688d7223 */ /* 0x180fe2000001086d */
[-C--:B------:R-:W-:Y:S01]  /*14e20*/  FFMA.FTZ R96, R107, R8.reuse, -R109 ;  /* 0x000000086b607223 */ /* 0x080fe2000001086d */
[-C--:B------:R-:W-:Y:S01]  /*14e30*/  FFMA.FTZ R93, R106, R8.reuse, -R13 ;  /* 0x000000086a5d7223 */ /* 0x080fe2000001080d */
[-CC-:B------:R-:W-:Y:S01]  /*14e40*/  FFMA.FTZ R143, R108, R8.reuse, -R109.reuse ;  /* 0x000000086c8f7223 */ /* 0x180fe2000001086d */
        /* <DEDUP_REMOVED lines=14> */
[-CC-:B------:R-:W-:Y:S01]  /*14f30*/  FFMA.FTZ R150, R123, R8.reuse, -R13.reuse ;  /* 0x000000087b967223 */ /* 0x180fe2000001080d */
        /* <DEDUP_REMOVED lines=9> */
[----:B------:R-:W-:-:S02]  /*14fd0*/  FFMA.FTZ R13, R130, R8, -R13 ;  /* 0x00000008820d7223 */ /* 0x000fc4000001080d */
        /* <DEDUP_REMOVED lines=25> */
[----:B0-----:R-:W-:Y:S01]  /*15170*/  FADD.FTZ R3, R97, R88 ;  /* 0x0000005861037221 */ /* 0x001fe20000010000 */
[----:B------:R-:W-:-:S06]  /*15180*/  FFMA.FTZ R88, R121, R8, -R109 ;  /* 0x0000000879587223 */ /* 0x000fcc000001086d */
        /* <DEDUP_REMOVED lines=14> */
[----:B------:R-:W-:-:S06]  /*15270*/  FFMA.FTZ R21, R125, R8, -R109 ;  /* 0x000000087d157223 */ /* 0x000fcc000001086d */
        /* <DEDUP_REMOVED lines=18> */
[----:B------:R-:W-:-:S05]  /*153a0*/  VIADD R4, R15, 0x2a840 ;  /* 0x0002a8400f047836 */ /* 0x000fca0000000000 */
[----:B------:R-:W-:Y:S01]  /*153b0*/  PRMT R4, R181, 0x654, R4 ;  /* 0x00000654b5047816 */ /* 0x000fe20000000004 */
[----:B------:R-:W2:Y:S01]  /*153c0*/  MUFU.EX2 R91, R91 ;  /* 0x0000005b005b7308 */ /* 0x000ea20000000800 */
[----:B-1----:R-:W-:Y:S02]  /*153d0*/  FADD.FTZ R100, R147, R100 ;  /* 0x0000006493647221 */ /* 0x002fe40000010000 */
[----:B------:R1:W-:Y:S05]  /*153e0*/  SYNCS.ARRIVE.TRANS64.RED.A1T0 RZ, [R4+URZ], RZ ;  /* 0x000000ff04ff79a7 */ /* 0x0003ea000810043f */
[----:B------:R-:W3:Y:S01]  /*153f0*/  MUFU.EX2 R20, R20 ;  /* 0x0000001400147308 */ /* 0x000ee20000000800 */
[----:B0-----:R-:W-:-:S07]  /*15400*/  FADD.FTZ R3, R148, R3 ;  /* 0x0000000394037221 */ /* 0x001fce0000010000 */
[----:B------:R-:W0:Y:S01]  /*15410*/  MUFU.EX2 R149, R149 ;  /* 0x0000009500957308 */ /* 0x000e220000000800 */
[----:B--2---:R-:W-:-:S07]  /*15420*/  FADD.FTZ R100, R91, R100 ;  /* 0x000000645b647221 */ /* 0x004fce0000010000 */
[----:B------:R-:W2:Y:S01]  /*15430*/  MUFU.EX2 R150, R150 ;  /* 0x0000009600967308 */ /* 0x000ea20000000800 */
[----:B---3--:R-:W-:-:S07]  /*15440*/  FADD.FTZ R3, R20, R3 ;  /* 0x0000000314037221 */ /* 0x008fce0000010000 */
[----:B------:R-:W3:Y:S01]  /*15450*/  MUFU.EX2 R88, R88 ;  /* 0x0000005800587308 */ /* 0x000ee20000000800 */
[----:B0-----:R-:W-:Y:S01]  /*15460*/  FADD.FTZ R15, R149, R100 ;  /* 0x00000064950f7221 */ /* 0x001fe20000010000 */
[----:B------:R-:W-:-:S06]  /*15470*/  FFMA.FTZ R100, R132, R8, -R109 ;  /* 0x0000000884647223 */ /* 0x000fcc000001086d */
[----:B------:R-:W0:Y:S01]  /*15480*/  MUFU.EX2 R14, R14 ;  /* 0x0000000e000e7308 */ /* 0x000e220000000800 */
[----:B--2---:R-:W-:-:S07]  /*15490*/  FADD.FTZ R3, R150, R3 ;  /* 0x0000000396037221 */ /* 0x004fce0000010000 */
[----:B------:R-:W2:Y:S01]  /*154a0*/  MUFU.EX2 R151, R151 ;  /* 0x0000009700977308 */ /* 0x000ea20000000800 */
[----:B---3--:R-:W-:-:S07]  /*154b0*/  FADD.FTZ R104, R88, R15 ;  /* 0x0000000f58687221 */ /* 0x008fce0000010000 */
        /* <DEDUP_REMOVED lines=20> */
.L_x_636:
[C---:B------:R-:W-:Y:S01]  /*15600*/  ISETP.GT.AND P1, PT, R12.reuse, RZ, PT ;  /* 0x000000ff0c00720c */ /* 0x040fe20003f24270 */
[----:B------:R-:W-:Y:S01]  /*15610*/  VIADD R12, R12, 0xffffffff ;  /* 0xffffffff0c0c7836 */ /* 0x000fe20000000000 */
[----:B------:R-:W-:Y:S02]  /*15620*/  IADD3 R10, R10, 0x2a860, RZ ;  /* 0x0002a8600a0a7810 */ /* 0x000fe40007ffe0ff */
[----:B------:R-:W-:Y:S02]  /*15630*/  F2FP.F16.F32.PACK_AB R148, R20, R148 ;  /* 0x000000941494723e */ /* 0x000fe400000000ff */
[----:B------:R-:W-:Y:S02]  /*15640*/  PRMT R10, R181, 0x654, R10 ;  /* 0x00000654b50a7816 */ /* 0x000fe4000000000a */
[----:B------:R-:W-:Y:S01]  /*15650*/  F2FP.F16.F32.PACK_AB R150, R14, R150 ;  /* 0x000000960e96723e */ /* 0x000fe200000000ff */
[----:B------:R-:W-:Y:S01]  /*15660*/  IMAD.MOV.U32 R14, RZ, RZ, R7 ;  /* 0x000000ffff0e7224 */ /* 0x000fe200078e0007 */
[----:B------:R0:W-:Y:S01]  /*15670*/  SYNCS.ARRIVE.TRANS64.RED.A1T0 RZ, [R10+URZ], RZ ;  /* 0x000000ff0aff79a7 */ /* 0x0001e2000810043f */
[----:B------:R-:W-:Y:S01]  /*15680*/  F2FP.F16.F32.PACK_AB R153, R153, R21 ;  /* 0x000000159999723e */ /* 0x000fe200000000ff */
[----:B------:R-:W-:Y:S01]  /*15690*/  IMAD.MOV.U32 R21, RZ, RZ, R173 ;  /* 0x000000ffff157224 */ /* 0x000fe200078e00ad */
        /* <DEDUP_REMOVED lines=21> */
[----:B------:R-:W-:Y:S02]  /*157f0*/  MOV R13, R9 ;  /* 0x00000009000d7202 */ /* 0x000fe40000000f00 */
[----:B------:R-:W-:Y:S01]  /*15800*/  MOV R20, R180 ;  /* 0x000000b400147202 */ /* 0x000fe20000000f00 */
[----:B0-----:R-:W-:Y:S06]  /*15810*/  @P1 BRA `(.L_x_637) ;  /* 0xffffffd8009c1947 */ /* 0x001fec000383ffff */
.L_x_624:
[----:B------:R-:W-:Y:S05]  /*15820*/  BSYNC B0 ;  /* 0x0000000000007941 */ /* 0x000fea0003800000 */
.L_x_623:
        /* <DEDUP_REMOVED lines=67> */
.L_x_638:
[----:B------:R-:W-:Y:S02]  /*15c60*/  LEA R14, R173, R2, 0x3 ;  /* 0x00000002ad0e7211 */ /* 0x000fe400078e18ff */
[----:B------:R-:W-:-:S04]  /*15c70*/  SHF.L.U32 R5, R180, 0x1f, RZ ;  /* 0x0000001fb4057819 */ /* 0x000fc800000006ff */
[----:B------:R0:W1:Y:S01]  /*15c80*/  SYNCS.PHASECHK.TRANS64.TRYWAIT P1, [R14+URZ+0x2a850], R5 ;  /* 0x02a850050e0075a7 */ /* 0x000062000802017f */
[----:B------:R-:W-:Y:S05]  /*15c90*/  @!P0 BRA `(.L_x_639) ;  /* 0x0000000000048947 */ /* 0x000fea0003800000 */
[----:B------:R-:W-:Y:S01]  /*15ca0*/  BPT.TRAP 0x1 ;  /* 0x000000040000795c */ /* 0x000fe20000300000 */
.L_x_639:
        /* <DEDUP_REMOVED lines=9> */
.L_x_641:
[----:B------:R-:W-:Y:S05]  /*15d40*/  BSYNC B0 ;  /* 0x0000000000007941 */ /* 0x000fea0003800000 */
.L_x_640:
[----:B------:R-:W-:Y:S01]  /*15d50*/  IMAD.MOV.U32 R11, RZ, RZ, 0x40000040 ;  /* 0x40000040ff0b7424 */ /* 0x000fe200078e00ff */
[----:B------:R-:W-:Y:S01]  /*15d60*/  MOV R10, R0 ;  /* 0x00000000000a7202 */ /* 0x000fe20000000f00 */
[----:B------:R-:W-:Y:S01]  /*15d70*/  WARPGROUP.ARRIVE ;  /* 0x00000000000079c5 */ /* 0x000fe20000000000 */
[----:B01----:R-:W0:Y:S01]  /*15d80*/  SHFL.BFLY PT, R5, R4, 0x2, 0x1f ;  /* 0x0c401f0004057f89 */ /* 0x003e2200000e0000 */
[----:B------:R-:W-:Y:S01]  /*15d90*/  IMAD.MOV.U32 R12, RZ, RZ, RZ ;  /* 0x000000ffff0c7224 */ /* 0x000fe200078e00ff */
        /* <DEDUP_REMOVED lines=9> */
[----:B0-----:R-:W-:Y:S01]  /*15e30*/  FADD.FTZ R5, R5, R4 ;  /* 0x0000000405057221 */ /* 0x001fe20000010000 */
[----:B------:R-:W-:Y:S01]  /*15e40*/  MOV R4, RZ ;  /* 0x000000ff00047202 */ /* 0x000fe20000000f00 */
[----:B------:R-:W-:Y:S02]  /*15e50*/  WARPGROUP.DEPBAR.LE gsb0, 0x0 ;  /* 0x00008000000079c5 */ /* 0x000fe40000010000 */
[----:B------:R-:W-:-:S06]  /*15e60*/  WARPGROUP.ARRIVE ;  /* 0x00000000000079c5 */ /* 0x000fcc0000000000 */
        /* <DEDUP_REMOVED lines=18> */
[----:B------:R-:W-:Y:S02]  /*15f90*/  IADD3 R10, R0, 0x280, RZ ;  /* 0x00000280000a7810 */ /* 0x000fe40007ffe0ff */
[----:B------:R-:W0:Y:S02]  /*15fa0*/  SHFL.BFLY PT, R0, R3, 0x2, 0x1f ;  /* 0x0c401f0003007f89 */ /* 0x000e2400000e0000 */
[----:B0-----:R-:W-:Y:S01]  /*15fb0*/  FADD.FTZ R2, R0, R3 ;  /* 0x0000000300027221 */ /* 0x001fe20000010000 */
[----:B------:R-:W-:Y:S01]  /*15fc0*/  IMAD.MOV.U32 R3, RZ, RZ, -0x800000 ;  /* 0xff800000ff037424 */ /* 0x000fe200078e00ff */
[----:B------:R-:W0:Y:S02]  /*15fd0*/  SHFL.BFLY PT, R0, R5, 0x1, 0x1f ;  /* 0x0c201f0005007f89 */ /* 0x000e2400000e0000 */
[----:B0-----:R-:W-:Y:S01]  /*15fe0*/  FADD.FTZ R13, R5, R0 ;  /* 0x00000000050d7221 */ /* 0x001fe20000010000 */
[----:B------:R-:W-:-:S04]  /*15ff0*/  MOV R0, 0xff800000 ;  /* 0xff80000000007802 */ /* 0x000fc80000000f00 */
[----:B------:R-:W-:-:S13]  /*16000*/  FSETP.NE.FTZ.AND P1, PT, R13, RZ, PT ;  /* 0x000000ff0d00720b */ /* 0x000fda0003f35000 */
[----:B------:R-:W0:Y:S08]  /*16010*/  @P1 MUFU.LG2 R6, R13 ;  /* 0x0000000d00061308 */ /* 0x000e300000000c00 */
[----:B------:R-:W-:Y:S01]  /*16020*/  @P1 MUFU.RCP R4, R13 ;  /* 0x0000000d00041308 */ /* 0x000fe20000001000 */
[----:B0-----:R-:W-:Y:S01]  /*16030*/  @P1 FMUL.FTZ R5, R6, 0.69314718246459960938 ;  /* 0x3f31721806051820 */ /* 0x001fe20000410000 */
[----:B------:R-:W-:-:S02]  /*16040*/  WARPGROUP.DEPBAR.LE gsb0, 0x0 ;  /* 0x00008000000079c5 */ /* 0x000fc40000010000 */
[----:B------:R-:W-:-:S06]  /*16050*/  WARPGROUP.ARRIVE ;  /* 0x00000000000079c5 */ /* 0x000fcc0000000000 */
[----:B------:R-:W-:Y:S01]  /*16060*/  HGMMA.64x128x16.F32 R24, R148, gdesc[UR4].tnspB, R24, gsb0 ;  /* 0x41e0000494187df0 */ /* 0x000fe20008000818 */
[----:B------:R-:W-:Y:S02]  /*16070*/  R2UR UR6, R10 ;  /* 0x000000000a0672ca */ /* 0x000fe400000e0000 */
[----:B------:R-:W-:Y:S02]  /*16080*/  R2UR UR7, R11 ;  /* 0x000000000b0772ca */ /* 0x000fe400000e0000 */
[----:B------:R-:W0:Y:S02]  /*16090*/  SHFL.BFLY PT, R11, R2, 0x1, 0x1f ;  /* 0x0c201f00020b7f89 */ /* 0x000e2400000e0000 */
[----:B0-----:R-:W-:Y:S01]  /*160a0*/  FADD.FTZ R11, R2, R11 ;  /* 0x0000000b020b7221 */ /* 0x001fe20000010000 */
[----:B------:R-:W-:-:S04]  /*160b0*/  @P1 FMUL.FTZ R2, R8, 0.69314718246459960938 ;  /* 0x3f31721808021820 */ /* 0x000fc80000410000 */
[----:B------:R-:W-:Y:S01]  /*160c0*/  FSETP.NE.FTZ.AND P2, PT, R11, RZ, PT ;  /* 0x000000ff0b00720b */ /* 0x000fe20003f55000 */
[----:B------:R-:W-:-:S12]  /*160d0*/  @P1 FFMA.FTZ R0, R2, R7, R5 ;  /* 0x0000000702001223 */ /* 0x000fd80000010005 */
[----:B------:R-:W0:Y:S01]  /*160e0*/  @P2 MUFU.LG2 R10, R11 ;  /* 0x0000000b000a2308 */ /* 0x000e220000000c00 */
[----:B------:R-:W-:-:S07]  /*160f0*/  @P2 FMUL.FTZ R15, R8, 0.69314718246459960938 ;  /* 0x3f317218080f2820 */ /* 0x000fce0000410000 */
[----:B------:R1:W2:Y:S01]  /*16100*/  @P2 MUFU.RCP R12, R11 ;  /* 0x0000000b000c2308 */ /* 0x0002a20000001000 */
[----:B0-----:R-:W-:-:S04]  /*16110*/  @P2 FMUL.FTZ R10, R10, 0.69314718246459960938 ;  /* 0x3f3172180a0a2820 */ /* 0x001fc80000410000 */
[----:B------:R-:W-:Y:S01]  /*16120*/  @P2 FFMA.FTZ R3, R15, R9, R10 ;  /* 0x000000090f032223 */ /* 0x000fe2000001000a */
[----:B------:R-:W-:Y:S02]  /*16130*/  WARPGROUP.DEPBAR.LE gsb0, 0x0 ;  /* 0x00008000000079c5 */ /* 0x000fe40000010000 */
[----:B------:R-:W-:-:S06]  /*16140*/  WARPGROUP.ARRIVE ;  /* 0x00000000000079c5 */ /* 0x000fcc0000000000 */
[----:B------:R-:W-:Y:S03]  /*16150*/  HGMMA.64x128x16.F32 R24, R152, gdesc[UR4].tnspB, R24, gsb0 ;  /* 0x41e0000498187df0 */ /* 0x000fe60008000818 */
[----:B------:R-:W-:Y:S02]  /*16160*/  WARPGROUP.DEPBAR.LE gsb0, 0x0 ;  /* 0x00008000000079c5 */ /* 0x000fe40000010000 */
[----:B-12---:R-:W-:Y:S05]  /*16170*/  @!P0 BRA `(.L_x_643) ;  /* 0x0000000000048947 */ /* 0x006fea0003800000 */
[----:B------:R-:W-:Y:S01]  /*16180*/  BPT.TRAP 0x1 ;  /* 0x000000040000795c */ /* 0x000fe20000300000 */
.L_x_643:
[----:B------:R-:W-:Y:S01]  /*16190*/  IADD3 R2, R14, 0x2a860, RZ ;  /* 0x0002a8600e027810 */ /* 0x000fe20007ffe0ff */
[----:B------:R-:W-:Y:S02]  /*161a0*/  VIADD R173, R173, 0x1 ;  /* 0x00000001adad7836 */ /* 0x000fe40000000000 */
[-C--:B------:R-:W-:Y:S01]  /*161b0*/  FMUL.FTZ R88, R36, R4.reuse ;  /* 0x0000000424587220 */ /* 0x080fe20000410000 */
[-C--:B------:R-:W-:Y:S01]  /*161c0*/  FMUL.FTZ R89, R32, R4.reuse ;  /* 0x0000000420597220 */ /* 0x080fe20000410000 */
[----:B------:R-:W-:Y:S01]  /*161d0*/  PRMT R2, R181, 0x654, R2 ;  /* 0x00000654b5027816 */ /* 0x000fe20000000002 */
[----:B------:R-:W-:Y:S01]  /*161e0*/  FMUL.FTZ R36, R72, R4 ;  /* 0x0000000448247220 */ /* 0x000fe20000410000 */
[----:B------:R-:W-:Y:S01]  /*161f0*/  ISETP.NE.AND P0, PT, R173, 0x2, PT ;  /* 0x00000002ad00780c */ /* 0x000fe20003f05270 */
[-C--:B------:R-:W-:Y:S01]  /*16200*/  FMUL.FTZ R92, R34, R12.reuse ;  /* 0x0000000c225c7220 */ /* 0x080fe20000410000 */
[----:B------:R0:W-:Y:S01]  /*16210*/  SYNCS.ARRIVE.TRANS64.RED.A1T0 RZ, [R2+URZ], RZ ;  /* 0x000000ff02ff79a7 */ /* 0x0001e2000810043f */
[-C--:B------:R-:W-:Y:S01]  /*16220*/  FMUL.FTZ R32, R26, R12.reuse ;  /* 0x0000000c1a207220 */ /* 0x080fe20000410000 */
[----:B------:R-:W-:Y:S01]  /*16230*/  SEL R5, RZ, 0x1, P0 ;  /* 0x00000001ff057807 */ /* 0x000fe20000000000 */
        /* <DEDUP_REMOVED lines=59> */
[----:B------:R-:W-:Y:S01]  /*165f0*/  FMUL.FTZ R87, R87, R12 ;  /* 0x0000000c57577220 */ /* 0x000fe20000410000 */
[----:B------:R-:W-:-:S02]  /*16600*/  LOP3.LUT R180, R180, R5, RZ, 0x3c, !PT ;  /* 0x00000005b4b47212 */ /* 0x000fc400078e3cff */
[----:B------:R-:W-:Y:S02]  /*16610*/  IADD3 R189, R189, 0x1, RZ ;  /* 0x00000001bdbd7810 */ /* 0x000fe40007ffe0ff */
[----:B0-----:R-:W-:-:S07]  /*16620*/  SEL R173, R173, RZ, P0 ;  /* 0x000000ffadad7207 */ /* 0x001fce0000000000 */
.L_x_565:
[----:B------:R-:W0:Y:S08]  /*16630*/  S2UR UR4, SR_CgaCtaId ;  /* 0x00000000000479c3 */ /* 0x000e300000008800 */
[----:B------:R-:W-:Y:S01]  /*16640*/  BAR.SYNC.DEFER_BLOCKING 0x5, 0x180 ;  /* 0x0146000000007b1d */ /* 0x000fe20000010000 */
[----:B------:R-:W-:-:S05]  /*16650*/  MOV R2, 0x400 ;  /* 0x0000040000027802 */ /* 0x000fca0000000f00 */
[----:B------:R-:W-:Y:S01]  /*16660*/  BSSY B0, `(.L_x_644) ;  /* 0x00001f8000007945 */ /* 0x000fe20003800000 */
[----:B0-----:R-:W-:-:S05]  /*16670*/  IMAD.U32 R181, RZ, RZ, UR4 ;  /* 0x00000004ffb57e24 */ /* 0x001fca000f8e00ff */
[----:B------:R-:W-:-:S05]  /*16680*/  LEA R2, R181, R2, 0x18 ;  /* 0x00000002b5027211 */ /* 0x000fca00078ec0ff */
[----:B------:R0:W1:Y:S01]  /*16690*/  LDS.128 R28, [R2+0x2a8d0] ;  /* 0x02a8d000021c7984 */ /* 0x0000620000000c00 */
[----:B------:R-:W-:Y:S06]  /*166a0*/  BAR.ARV 0x4, 0x180 ;  /* 0x0106000000007b1d */ /* 0x000fec0000002000 */
[----:B------:R-:W-:Y:S05]  /*166b0*/  @P1 BRA `(.L_x_645) ;  /* 0x0000001400081947 */ /* 0x000fea0003800000 */
[----:B------:R-:W2:Y:S01]  /*166c0*/  LDL R4, [R1+0x38] ;  /* 0x0000380001047983 */ /* 0x000ea20000100800 */
[----:B------:R-:W-:Y:S01]  /*166d0*/  F2FP.F16.F32.PACK_AB R10, R11, R10 ;  /* 0x0000000a0b0a723e */ /* 0x000fe200000000ff */
[----:B------:R-:W-:Y:S01]  /*166e0*/  ULDC.64 UR4, c[0x0][0xc00] ;  /* 0x0003000000047ab9 */ /* 0x000fe20000000a00 */
[----:B------:R-:W-:Y:S01]  /*166f0*/  F2FP.F16.F32.PACK_AB R11, R97, R26 ;  /* 0x0000001a610b723e */ /* 0x000fe200000000ff */
[----:B------:R-:W3:Y:S01]  /*16700*/  S2R R5, SR_SWINHI ;  /* 0x0000000000057919 */ /* 0x000ee20000002f00 */
[----:B------:R-:W-:Y:S02]  /*16710*/  F2FP.F16.F32.PACK_AB R35, R38, R35 ;  /* 0x000000232623723e */ /* 0x000fe400000000ff */
[----:B------:R-:W-:Y:S02]  /*16720*/  F2FP.F16.F32.PACK_AB R36, R73, R36 ;  /* 0x000000244924723e */ /* 0x000fe400000000ff */
[----:B------:R-:W-:Y:S02]  /*16730*/  F2FP.F16.F32.PACK_AB R38, R77, R76 ;  /* 0x0000004c4d26723e */ /* 0x000fe400000000ff */
[----:B------:R-:W-:-:S02]  /*16740*/  F2FP.F16.F32.PACK_AB R39, R42, R39 ;  /* 0x000000272a27723e */ /* 0x000fc400000000ff */
[----:B------:R-:W-:Y:S02]  /*16750*/  MOV R20, R2 ;  /* 0x0000000200147202 */ /* 0x000fe40000000f00 */
[----:B---3--:R-:W-:Y:S01]  /*16760*/  MOV R21, R5 ;  /* 0x0000000500157202 */ /* 0x008fe20000000f00 */
[----:B------:R-:W-:Y:S02]  /*16770*/  BAR.SYNC.DEFER_BLOCKING 0x1, 0x100 ;  /* 0x0044000000007b1d */ /* 0x000fe40000010000 */
[----:B--2---:R-:W-:-:S03]  /*16780*/  IMAD.WIDE R8, R4, 0x2, R20 ;  /* 0x0000000204087825 */ /* 0x004fc600078e0214 */
[C---:B------:R-:W-:Y:S02]  /*16790*/  LOP3.LUT R15, R8.reuse, 0x380, RZ, 0xc0, !PT ;  /* 0x00000380080f7812 */ /* 0x040fe400078ec0ff */
[C---:B------:R-:W-:Y:S02]  /*167a0*/  IADD3 R71, P6, R8.reuse, 0x20, RZ ;  /* 0x0000002008477810 */ /* 0x040fe40007fde0ff */
[C---:B------:R-:W-:Y:S02]  /*167b0*/  IADD3 R79, P5, R8.reuse, 0x40, RZ ;  /* 0x00000040084f7810 */ /* 0x040fe40007fbe0ff */
[----:B------:R-:W-:Y:S02]  /*167c0*/  SHF.R.U64 R15, R15, 0x3, RZ ;  /* 0x000000030f0f7819 */ /* 0x000fe400000012ff */
[C---:B------:R-:W-:Y:S01]  /*167d0*/  IADD3 R101, P4, R8.reuse, 0x60, RZ ;  /* 0x0000006008657810 */ /* 0x040fe20007f9e0ff */
[----:B------:R-:W-:Y:S01]  /*167e0*/  IMAD.X R7, RZ, RZ, R9, P5 ;  /* 0x000000ffff077224 */ /* 0x000fe200028e0609 */
[----:B------:R-:W-:-:S02]  /*167f0*/  IADD3 R103, P3, R8, 0x4000, RZ ;  /* 0x0000400008677810 */ /* 0x000fc40007f7e0ff */
[C---:B------:R-:W-:Y:S02]  /*16800*/  IADD3 R105, P2, R8.reuse, 0x4020, RZ ;  /* 0x0000402008697810 */ /* 0x040fe40007f5e0ff */
[C---:B------:R-:W-:Y:S02]  /*16810*/  IADD3 R107, P1, R8.reuse, 0x4040, RZ ;  /* 0x00004040086b7810 */ /* 0x040fe40007f3e0ff */
[----:B------:R-:W-:Y:S02]  /*16820*/  IADD3 R109, P0, R8, 0x4060, RZ ;  /* 0x00004060086d7810 */ /* 0x000fe40007f1e0ff */
[----:B------:R-:W-:Y:S01]  /*16830*/  LOP3.LUT R4, R71, 0x380, RZ, 0xc0, !PT ;  /* 0x0000038047047812 */ /* 0x000fe200078ec0ff */
[--C-:B------:R-:W-:Y:S01]  /*16840*/  IMAD.X R27, RZ, RZ, R9.reuse, P1 ;  /* 0x000000ffff1b7224 */ /* 0x100fe200008e0609 */
[----:B------:R-:W-:Y:S02]  /*16850*/  LOP3.LUT R6, R79, 0x380, RZ, 0xc0, !PT ;  /* 0x000003804f067812 */ /* 0x000fe400078ec0ff */
[----:B------:R-:W-:Y:S01]  /*16860*/  LOP3.LUT R8, R15, R8, RZ, 0x3c, !PT ;  /* 0x000000080f087212 */ /* 0x000fe200078e3cff */
[----:B------:R-:W-:Y:S01]  /*16870*/  IMAD.X R15, RZ, RZ, R9, P3 ;  /* 0x000000ffff0f7224 */ /* 0x000fe200018e0609 */
[----:B------:R-:W-:-:S02]  /*16880*/  SHF.R.U64 R4, R4, 0x3, RZ ;  /* 0x0000000304047819 */ /* 0x000fc400000012ff */
[----:B------:R-:W-:Y:S02]  /*16890*/  SHF.R.U64 R6, R6, 0x3, RZ ;  /* 0x0000000306067819 */ /* 0x000fe400000012ff */
[----:B------:R-:W-:Y:S02]  /*168a0*/  MOV R94, R8 ;  /* 0x00000008005e7202 */ /* 0x000fe40000000f00 */
[-C--:B------:R-:W-:Y:S02]  /*168b0*/  IADD3.X R5, RZ, R9.reuse, RZ, P6, !PT ;  /* 0x00000009ff057210 */ /* 0x080fe400037fe4ff */
[-C--:B------:R-:W-:Y:S02]  /*168c0*/  IADD3.X R13, RZ, R9.reuse, RZ, P4, !PT ;  /* 0x00000009ff0d7210 */ /* 0x080fe400027fe4ff */
[-C--:B------:R-:W-:Y:S02]  /*168d0*/  IADD3.X R25, RZ, R9.reuse, RZ, P2, !PT ;  /* 0x00000009ff197210 */ /* 0x080fe400017fe4ff */
[----:B----4-:R-:W-:-:S02]  /*168e0*/  IADD3.X R33, RZ, R9, RZ, P0, !PT ;  /* 0x00000009ff217210 */ /* 0x010fc400007fe4ff */
[----:B------:R-:W-:Y:S02]  /*168f0*/  LOP3.LUT R12, R101, 0x380, RZ, 0xc0, !PT ;  /* 0x00000380650c7812 */ /* 0x000fe400078ec0ff */
[----:B------:R-:W-:Y:S02]  /*16900*/  LOP3.LUT R14, R103, 0x380, RZ, 0xc0, !PT ;  /* 0x00000380670e7812 */ /* 0x000fe400078ec0ff */
[----:B------:R-:W-:Y:S02]  /*16910*/  F2FP.F16.F32.PACK_AB R8, R91, R24 ;  /* 0x000000185b08723e */ /* 0x000fe400000000ff */
[----:B------:R-:W-:Y:S02]  /*16920*/  F2FP.F16.F32.PACK_AB R9, R99, R32 ;  /* 0x000000206309723e */ /* 0x000fe400000000ff */
[----:B------:R-:W-:Y:S02]  /*16930*/  LOP3.LUT R24, R105, 0x380, RZ, 0xc0, !PT ;  /* 0x0000038069187812 */ /* 0x000fe400078ec0ff */
[----:B-1----:R-:W-:Y:S01]  /*16940*/  LOP3.LUT R28, R107, 0x380, RZ, 0xc0, !PT ;  /* 0x000003806b1c7812 */ /* 0x002fe200078ec0ff */
[----:B------:R1:W-:Y:S01]  /*16950*/  STSM.16.M88.4 [R94], R8 ;  /* 0x000000085e007844 */ /* 0x0003e20000000200 */
[----:B------:R-:W-:-:S02]  /*16960*/  LOP3.LUT R4, R4, R71, RZ, 0x3c, !PT ;  /* 0x0000004704047212 */ /* 0x000fc400078e3cff */
[----:B------:R-:W-:Y:S02]  /*16970*/  LOP3.LUT R6, R6, R79, RZ, 0x3c, !PT ;  /* 0x0000004f06067212 */ /* 0x000fe400078e3cff */
[----:B------:R-:W-:Y:S02]  /*16980*/  LOP3.LUT R32, R109, 0x380, RZ, 0xc0, !PT ;  /* 0x000003806d207812 */ /* 0x000fe400078ec0ff */
[----:B------:R-:W-:Y:S02]  /*16990*/  SHF.R.U64 R12, R12, 0x3, RZ ;  /* 0x000000030c0c7819 */ /* 0x000fe400000012ff */
[----:B------:R-:W-:Y:S02]  /*169a0*/  SHF.R.U64 R14, R14, 0x3, RZ ;  /* 0x000000030e0e7819 */ /* 0x000fe400000012ff */
[----:B------:R-:W-:Y:S02]  /*169b0*/  SHF.R.U64 R24, R24, 0x3, RZ ;  /* 0x0000000318187819 */ /* 0x000fe400000012ff */
[----:B------:R-:W-:-:S02]  /*169c0*/  SHF.R.U64 R28, R28, 0x3, RZ ;  /* 0x000000031c1c7819 */ /* 0x000fc400000012ff */
[----:B------:R-:W-:Y:S02]  /*169d0*/  SHF.R.U64 R32, R32, 0x3, RZ ;  /* 0x0000000320207819 */ /* 0x000fe400000012ff */
[----:B------:R-:W-:Y:S02]  /*169e0*/  MOV R91, R4 ;  /* 0x00000004005b7202 */ /* 0x000fe40000000f00 */
[----:B------:R-:W-:Y:S02]  /*169f0*/  MOV R79, R6 ;  /* 0x00000006004f7202 */ /* 0x000fe40000000f00 */
[----:B------:R-:W-:Y:S02]  /*16a00*/  F2FP.F16.F32.PACK_AB R4, R90, R89 ;  /* 0x000000595a04723e */ /* 0x000fe400000000ff */
[----:B------:R-:W-:Y:S02]  /*16a10*/  F2FP.F16.F32.PACK_AB R5, R93, R92 ;  /* 0x0000005c5d05723e */ /* 0x000fe400000000ff */
[----:B------:R-:W-:-:S02]  /*16a20*/  F2FP.F16.F32.PACK_AB R6, R37, R88 ;  /* 0x000000582506723e */ /* 0x000fc400000000ff */
[----:B------:R-:W-:Y:S02]  /*16a30*/  F2FP.F16.F32.PACK_AB R7, R95, R72 ;  /* 0x000000485f07723e */ /* 0x000fe400000000ff */
[----:B------:R-:W-:Y:S02]  /*16a40*/  LOP3.LUT R12, R12, R101, RZ, 0x3c, !PT ;  /* 0x000000650c0c7212 */ /* 0x000fe400078e3cff */
[----:B------:R-:W-:Y:S01]  /*16a50*/  LOP3.LUT R14, R14, R103, RZ, 0x3c, !PT ;  /* 0x000000670e0e7212 */ /* 0x000fe200078e3cff */
[----:B------:R-:W-:Y:S01]  /*16a60*/  STSM.16.M88.4 [R91], R4 ;  /* 0x000000045b007844 */ /* 0x000fe20000000200 */
[----:B-1----:R-:W-:Y:S02]  /*16a70*/  F2FP.F16.F32.PACK_AB R8, R41, R40 ;  /* 0x000000282908723e */ /* 0x002fe400000000ff */
[----:B------:R-:W-:Y:S02]  /*16a80*/  F2FP.F16.F32.PACK_AB R9, R43, R34 ;  /* 0x000000222b09723e */ /* 0x000fe400000000ff */
[----:B------:R-:W-:-:S02]  /*16a90*/  F2FP.F16.F32.PACK_AB R10, R45, R44 ;  /* 0x0000002c2d0a723e */ /* 0x000fc400000000ff */
[----:B------:R-:W-:Y:S02]  /*16aa0*/  F2FP.F16.F32.PACK_AB R11, R47, R46 ;  /* 0x0000002e2f0b723e */ /* 0x000fe400000000ff */
[----:B------:R-:W-:Y:S02]  /*16ab0*/  LOP3.LUT R24, R24, R105, RZ, 0x3c, !PT ;  /* 0x0000006918187212 */ /* 0x000fe400078e3cff */
[----:B------:R-:W-:Y:S01]  /*16ac0*/  LOP3.LUT R26, R28, R107, RZ, 0x3c, !PT ;  /* 0x0000006b1c1a7212 */ /* 0x000fe200078e3cff */
[----:B------:R1:W-:Y:S01]  /*16ad0*/  STSM.16.M88.4 [R79], R8 ;  /* 0x000000084f007844 */ /* 0x0003e20000000200 */
[----:B------:R-:W-:Y:S02]  /*16ae0*/  LOP3.LUT R32, R32, R109, RZ, 0x3c, !PT ;  /* 0x0000006d20207212 */ /* 0x000fe400078e3cff */
[----:B------:R-:W-:Y:S02]  /*16af0*/  MOV R78, R12 ;  /* 0x0000000c004e7202 */ /* 0x000fe40000000f00 */
[----:B------:R-:W-:-:S02]  /*16b00*/  MOV R28, R14 ;  /* 0x0000000e001c7202 */ /* 0x000fc40000000f00 */
[----:B------:R-:W-:Y:S02]  /*16b10*/  MOV R71, R24 ;  /* 0x0000001800477202 */ /* 0x000fe40000000f00 */
[----:B------:R-:W-:Y:S02]  /*16b20*/  MOV R70, R26 ;  /* 0x0000001a00467202 */ /* 0x000fe40000000f00 */
[----:B------:R-:W-:Y:S01]  /*16b30*/  F2FP.F16.F32.PACK_AB R12, R49, R48 ;  /* 0x00000030310c723e */ /* 0x000fe200000000ff */
[----:B------:R-:W-:Y:S01]  /*16b40*/  IMAD.MOV.U32 R48, RZ, RZ, RZ ;  /* 0x000000ffff307224 */ /* 0x000fe200078e00ff */
[----:B------:R-:W-:Y:S02]  /*16b50*/  F2FP.F16.F32.PACK_AB R13, R51, R50 ;  /* 0x00000032330d723e */ /* 0x000fe400000000ff */
[----:B------:R-:W-:Y:S02]  /*16b60*/  F2FP.F16.F32.PACK_AB R14, R53, R52 ;  /* 0x00000034350e723e */ /* 0x000fe400000000ff */
[----:B------:R-:W-:-:S02]  /*16b70*/  F2FP.F16.F32.PACK_AB R15, R55, R54 ;  /* 0x00000036370f723e */ /* 0x000fc400000000ff */
[----:B------:R-:W-:Y:S02]  /*16b80*/  F2FP.F16.F32.PACK_AB R24, R57, R56 ;  /* 0x000000383918723e */ /* 0x000fe400000000ff */
[----:B------:R-:W-:Y:S01]  /*16b90*/  F2FP.F16.F32.PACK_AB R25, R59, R58 ;  /* 0x0000003a3b19723e */ /* 0x000fe200000000ff */
[----:B------:R-:W-:Y:S01]  /*16ba0*/  STSM.16.M88.4 [R78], R12 ;  /* 0x0000000c4e007844 */ /* 0x000fe20000000200 */
[----:B------:R-:W-:Y:S02]  /*16bb0*/  F2FP.F16.F32.PACK_AB R26, R61, R60 ;  /* 0x0000003c3d1a723e */ /* 0x000fe400000000ff */
[----:B------:R-:W-:Y:S02]  /*16bc0*/  F2FP.F16.F32.PACK_AB R27, R63, R62 ;  /* 0x0000003e3f1b723e */ /* 0x000fe400000000ff */
[----:B------:R-:W-:Y:S02]  /*16bd0*/  MOV R40, R32 ;  /* 0x0000002000287202 */ /* 0x000fe40000000f00 */
[----:B------:R-:W-:Y:S01]  /*16be0*/  ISETP.NE.U32.AND P0, PT, RZ, UR4, PT ;  /* 0x00000004ff007c0c */ /* 0x000fe2000bf05070 */
[----:B------:R2:W-:Y:S01]  /*16bf0*/  STSM.16.M88.4 [R28], R24 ;  /* 0x000000181c007844 */ /* 0x0005e20000000200 */
[----:B-1----:R-:W-:-:S02]  /*16c00*/  IADD3 R8, P1, R186, UR4, RZ ;  /* 0x00000004ba087c10 */ /* 0x002fc4000ff3e0ff */
[----:B------:R-:W-:Y:S02]  /*16c10*/  F2FP.F16.F32.PACK_AB R32, R65, R64 ;  /* 0x000000404120723e */ /* 0x000fe400000000ff */
[----:B------:R-:W-:Y:S02]  /*16c20*/  F2FP.F16.F32.PACK_AB R33, R67, R66 ;  /* 0x000000424321723e */ /* 0x000fe400000000ff */
[----:B------:R-:W-:Y:S02]  /*16c30*/  F2FP.F16.F32.PACK_AB R34, R69, R68 ;  /* 0x000000444522723e */ /* 0x000fe400000000ff */
[----:B------:R-:W-:Y:S02]  /*16c40*/  F2FP.F16.F32.PACK_AB R37, R75, R74 ;  /* 0x0000004a4b25723e */ /* 0x000fe400000000ff */
[----:B------:R-:W-:Y:S01]  /*16c50*/  F2FP.F16.F32.PACK_AB R4, R81, R80 ;  /* 0x000000505104723e */ /* 0x000fe200000000ff */
[----:B------:R-:W-:Y:S01]  /*16c60*/  STSM.16.M88.4 [R71], R32 ;  /* 0x0000002047007844 */ /* 0x000fe20000000200 */
[----:B------:R-:W-:-:S02]  /*16c70*/  F2FP.F16.F32.PACK_AB R5, R83, R82 ;  /* 0x000000525305723e */ /* 0x000fc400000000ff */
[----:B------:R-:W-:Y:S01]  /*16c80*/  F2FP.F16.F32.PACK_AB R6, R85, R84 ;  /* 0x000000545506723e */ /* 0x000fe200000000ff */
[----:B------:R-:W-:Y:S01]  /*16c90*/  STSM.16.M88.4 [R70], R36 ;  /* 0x0000002446007844 */ /* 0x000fe20000000200 */
[----:B------:R-:W-:Y:S01]  /*16ca0*/  F2FP.F16.F32.PACK_AB R7, R87, R86 ;  /* 0x000000565707723e */ /* 0x000fe200000000ff */
[----:B--2---:R-:W1:Y:S01]  /*16cb0*/  LDC R28, c[0x0][0xbe8] ;  /* 0x0002fa00ff1c7b82 */ /* 0x004e620000000800 */
[----:B------:R-:W-:Y:S02]  /*16cc0*/  ISETP.NE.AND.EX P0, PT, RZ, UR5, PT, P0 ;  /* 0x00000005ff007c0c */ /* 0x000fe4000bf05300 */
[----:B------:R-:W-:Y:S01]  /*16cd0*/  IADD3.X R9, R187, UR5, RZ, P1, !PT ;  /* 0x00000005bb097c10 */ /* 0x000fe20008ffe4ff */
[----:B------:R-:W-:Y:S01]  /*16ce0*/  ULDC.64 UR4, c[0x0][0xc08] ;  /* 0x0003020000047ab9 */ /* 0x000fe20000000a00 */
[----:B------:R2:W-:Y:S03]  /*16cf0*/  STSM.16.M88.4 [R40], R4 ;  /* 0x0000000428007844 */ /* 0x0005e60000000200 */
[----:B------:R-:W-:Y:S01]  /*16d00*/  BAR.SYNC.DEFER_BLOCKING 0x1, 0x100 ;  /* 0x0044000000007b1d */ /* 0x000fe20000010000 */
[----:B------:R-:W-:-:S04]  /*16d10*/  ISETP.NE.U32.AND P2, PT, RZ, UR4, PT ;  /* 0x00000004ff007c0c */ /* 0x000fc8000bf45070 */
[----:B------:R-:W-:-:S13]  /*16d20*/  ISETP.NE.AND.EX P2, PT, RZ, UR5, PT, P2 ;  /* 0x00000005ff007c0c */ /* 0x000fda000bf45320 */
[----:B------:R-:W-:Y:S01]  /*16d30*/  @P2 IADD3 R186, P3, R186, UR4, RZ ;  /* 0x00000004baba2c10 */ /* 0x000fe2000ff7e0ff */
[----:B------:R-:W-:Y:S02]  /*16d40*/  ULDC UR4, c[0x0][0xa88] ;  /* 0x0002a20000047ab9 */ /* 0x000fe40000000800 */
[----:B--2---:R-:W-:Y:S02]  /*16d50*/  MOV R7, UR4 ;  /* 0x0000000400077c02 */ /* 0x004fe40008000f00 */
[----:B------:R-:W-:Y:S01]  /*16d60*/  @P2 IADD3.X R187, R187, UR5, RZ, P3, !PT ;  /* 0x00000005bbbb2c10 */ /* 0x000fe20009ffe4ff */
[----:B------:R2:W5:Y:S01]  /*16d70*/  @P0 LDG.E R48, desc[UR60][R8.64] ;  /* 0x0000003c08300981 */ /* 0x000562000c1e1900 */
[----:B-1----:R-:W-:-:S03]  /*16d80*/  ISETP.NE.AND P1, PT, R28, 0x1, PT ;  /* 0x000000011c00780c */ /* 0x002fc60003f25270 */
[----:B------:R2:W5:Y:S10]  /*16d90*/  @P2 LDG.E R7, desc[UR60][R186.64] ;  /* 0x0000003cba072981 */ /* 0x000574000c1e1900 */
[----:B------:R-:W1:Y:S08]  /*16da0*/  @P1 LDC R10, c[0x0][0xbec] ;  /* 0x0002fb00ff0a1b82 */ /* 0x000e700000000800 */
[----:B------:R-:W3:Y:S01]  /*16db0*/  @P1 LDC R11, c[0x0][0xbf0] ;  /* 0x0002fc00ff0b1b82 */ /* 0x000ee20000000800 */
[----:B--2---:R-:W-:Y:S05]  /*16dc0*/  @P2 BRA `(.L_x_646) ;  /* 0x0000000000102947 */ /* 0x004fea0003800000 */
[----:B------:R-:W-:Y:S05]  /*16dd0*/  @!P0 BRA `(.L_x_646) ;  /* 0x00000000000c8947 */ /* 0x000fea0003800000 */
[----:B------:R-:W2:Y:S04]  /*16de0*/  LDG.E R4, desc[UR60][R8.64] ;  /* 0x0000003c08047981 */ /* 0x000ea8000c1e1900 */
[----:B-----5:R-:W2:Y:S02]  /*16df0*/  LDG.E R7, desc[UR60][R8.64+0x4] ;  /* 0x0000043c08077981 */ /* 0x020ea4000c1e1900 */
[----:B--2---:R-:W-:-:S07]  /*16e00*/  IMAD.IADD R7, R7, 0x1, -R4 ;  /* 0x0000000107077824 */ /* 0x004fce00078e0a04 */
.L_x_646:
[----:B------:R-:W-:Y:S01]  /*16e10*/  SHF.R.S32.HI R54, RZ, 0x1f, R185 ;  /* 0x0000001fff367819 */ /* 0x000fe200000114b9 */
[----:B------:R-:W-:Y:S01]  /*16e20*/  ULDC.64 UR4, c[0x0][0xb90] ;  /* 0x0002e40000047ab9 */ /* 0x000fe20000000a00 */
[----:B------:R-:W-:Y:S01]  /*16e30*/  LEA R15, R190, R229, 0x7 ;  /* 0x000000e5be0f7211 */ /* 0x000fe200078e38ff */
[----:B-----5:R-:W-:Y:S01]  /*16e40*/  IMAD R57, R7, R28, RZ ;  /* 0x0000001c07397224 */ /* 0x020fe200078e02ff */
[----:B------:R-:W-:Y:S01]  /*16e50*/  SHF.R.S32.HI R49, RZ, 0x1f, R48 ;  /* 0x0000001fff317819 */ /* 0x000fe20000011430 */
[----:B------:R-:W-:Y:S01]  /*16e60*/  IMAD R4, R54, UR4, RZ ;  /* 0x0000000436047c24 */ /* 0x000fe2000f8e02ff */
[----:B------:R-:W-:Y:S01]  /*16e70*/  SEL R193, R193, RZ, !P0 ;  /* 0x000000ffc1c17207 */ /* 0x000fe20004000000 */
[----:B-1----:R-:W-:Y:S01]  /*16e80*/  @P1 IMAD.HI.U32 R6, R15, R10, RZ ;  /* 0x0000000a0f061227 */ /* 0x002fe200078e00ff */
[----:B------:R-:W-:Y:S02]  /*16e90*/  SEL R55, R188, RZ, !P0 ;  /* 0x000000ffbc377207 */ /* 0x000fe40004000000 */
[----:B------:R-:W-:Y:S01]  /*16ea0*/  LEA R14, R190, R227, 0x7 ;  /* 0x000000e3be0e7211 */ /* 0x000fe200078e38ff */
[----:B------:R-:W-:-:S02]  /*16eb0*/  IMAD R13, R185, UR5, R4 ;  /* 0x00000005b90d7c24 */ /* 0x000fc4000f8e0204 */
[----:B------:R-:W-:Y:S01]  /*16ec0*/  IMAD.MOV.U32 R9, RZ, RZ, R15 ;  /* 0x000000ffff097224 */ /* 0x000fe200078e000f */
[----:B---3--:R-:W-:Y:S01]  /*16ed0*/  @P1 SHF.R.U32.HI R9, RZ, R11, R6 ;  /* 0x0000000bff091219 */ /* 0x008fe20000011606 */
[----:B------:R-:W-:Y:S01]  /*16ee0*/  IMAD.WIDE.U32 R4, R185, UR4, R48 ;  /* 0x00000004b9047c25 */ /* 0x000fe2000f8e0030 */
[----:B------:R-:W-:Y:S01]  /*16ef0*/  LEA R11, R192, R182, 0x6 ;  /* 0x000000b6c00b7211 */ /* 0x000fe200078e30ff */
[----:B------:R-:W-:Y:S02]  /*16f00*/  ULDC.64 UR4, c[0x0][0xb98] ;  /* 0x0002e60000047ab9 */ /* 0x000fe40000000a00 */
[----:B------:R-:W-:Y:S01]  /*16f10*/  IMAD.IADD R5, R5, 0x1, R13 ;  /* 0x0000000105057824 */ /* 0x000fe200078e020d */
[----:B------:R-:W-:Y:S01]  /*16f20*/  IADD3 R13, -R9, RZ, RZ ;  /* 0x000000ff090d7210 */ /* 0x000fe20007ffe1ff */
[----:B------:R-:W-:-:S04]  /*16f30*/  IMAD.WIDE R20, R11, 0x2, R20 ;  /* 0x000000020b147825 */ /* 0x000fc800078e0214 */
[----:B------:R-:W-:Y:S01]  /*16f40*/  IMAD R6, R193, UR4, RZ ;  /* 0x00000004c1067c24 */ /* 0x000fe2000f8e02ff */
[C---:B------:R-:W-:Y:S01]  /*16f50*/  IADD3 R33, P6, R20.reuse, 0x4000, RZ ;  /* 0x0000400014217810 */ /* 0x040fe20007fde0ff */
[C---:B------:R-:W-:Y:S01]  /*16f60*/  IMAD.WIDE.U32 R4, R55.reuse, UR4, R4 ;  /* 0x0000000437047c25 */ /* 0x040fe2000f8e0004 */
[C---:B------:R-:W-:Y:S02]  /*16f70*/  IADD3 R37, P5, R20.reuse, 0x5000, RZ ;  /* 0x0000500014257810 */ /* 0x040fe40007fbe0ff */
[----:B------:R-:W-:Y:S01]  /*16f80*/  LOP3.LUT R7, R20, 0x380, RZ, 0xc0, !PT ;  /* 0x0000038014077812 */ /* 0x000fe200078ec0ff */
[----:B------:R-:W-:Y:S01]  /*16f90*/  IMAD R11, R28, R13, R15 ;  /* 0x0000000d1c0b7224 */ /* 0x000fe200078e020f */
[----:B------:R-:W-:Y:S01]  /*16fa0*/  SHF.R.S32.HI R13, RZ, 0x1f, R9 ;  /* 0x0000001fff0d7819 */ /* 0x000fe20000011409 */
[----:B------:R-:W-:Y:S01]  /*16fb0*/  IMAD R8, R55, UR5, R6 ;  /* 0x0000000537087c24 */ /* 0x000fe2000f8e0206 */
[----:B------:R-:W-:Y:S01]  /*16fc0*/  IADD3 R4, P2, R9, R4, RZ ;  /* 0x0000000409047210 */ /* 0x000fe20007f5e0ff */
[----:B------:R-:W-:Y:S01]  /*16fd0*/  ULDC.64 UR4, c[0x0][0xb88] ;  /* 0x0002e20000047ab9 */ /* 0x000fe20000000a00 */
[----:B------:R-:W-:-:S02]  /*16fe0*/  SHF.R.S32.HI R6, RZ, 0x1f, R11 ;  /* 0x0000001fff067819 */ /* 0x000fc4000001140b */
[----:B------:R-:W-:Y:S02]  /*16ff0*/  IADD3.X R5, R13, R5, R8, P2, !PT ;  /* 0x000000050d057210 */ /* 0x000fe400017fe408 */
[----:B------:R-:W-:Y:S01]  /*17000*/  IADD3 R9, P3, R20, 0x2000, RZ ;  /* 0x0000200014097810 */ /* 0x000fe20007f7e0ff */
[----:B------:R-:W-:Y:S01]  /*17010*/  IMAD R6, R6, UR4, RZ ;  /* 0x0000000406067c24 */ /* 0x000fe2000f8e02ff */
[C---:B------:R-:W-:Y:S01]  /*17020*/  IADD3 R25, P2, R20.reuse, 0x3000, RZ ;  /* 0x0000300014197810 */ /* 0x040fe20007f5e0ff */
[----:B------:R-:W-:Y:S01]  /*17030*/  IMAD.WIDE.U32 R4, R11, UR4, R4 ;  /* 0x000000040b047c25 */ /* 0x000fe2000f8e0004 */
[----:B------:R-:W-:Y:S02]  /*17040*/  LOP3.LUT R12, R9, 0x380, RZ, 0xc0, !PT ;  /* 0x00000380090c7812 */ /* 0x000fe400078ec0ff */
[----:B------:R-:W-:Y:S01]  /*17050*/  IADD3 R15, P0, R20, 0x1000, RZ ;  /* 0x00001000140f7810 */ /* 0x000fe20007f1e0ff */
[----:B------:R-:W-:Y:S01]  /*17060*/  IMAD R13, R11, UR5, R6 ;  /* 0x000000050b0d7c24 */ /* 0x000fe2000f8e0206 */
[----:B------:R-:W-:Y:S01]  /*17070*/  ULDC.64 UR4, c[0x0][0xb50] ;  /* 0x0002d40000047ab9 */ /* 0x000fe20000000a00 */
[----:B------:R-:W-:-:S02]  /*17080*/  SHF.R.U64 R12, R12, 0x3, RZ ;  /* 0x000000030c0c7819 */ /* 0x000fc400000012ff */
[----:B------:R-:W-:Y:S01]  /*17090*/  IMAD.IADD R5, R5, 0x1, R13 ;  /* 0x0000000105057824 */ /* 0x000fe200078e020d */
[C---:B------:R-:W-:Y:S01]  /*170a0*/  LEA R6, P4, R4.reuse, UR4, 0x2 ;  /* 0x0000000404067c11 */ /* 0x040fe2000f8810ff */
[----:B------:R-:W-:Y:S01]  /*170b0*/  IMAD.X R13, RZ, RZ, R21, P3 ;  /* 0x000000ffff0d7224 */ /* 0x000fe200018e0615 */
[----:B------:R-:W-:Y:S02]  /*170c0*/  LOP3.LUT R24, R25, 0x380, RZ, 0xc0, !PT ;  /* 0x0000038019187812 */ /* 0x000fe400078ec0ff */
[----:B------:R-:W-:Y:S01]  /*170d0*/  LEA.HI.X R10, R4, UR5, R5, 0x2, P4 ;  /* 0x00000005040a7c11 */ /* 0x000fe2000a0f1405 */
[----:B------:R-:W-:Y:S01]  /*170e0*/  SHFL.IDX PT, R50, R6, RZ, 0x1c1f ;  /* 0x001c1fff06327589 */ /* 0x000fe200000e0000 */
[----:B------:R-:W-:Y:S01]  /*170f0*/  LOP3.LUT R12, R12, R9, RZ, 0x3c, !PT ;  /* 0x000000090c0c7212 */ /* 0x000fe200078e3cff */
[----:B------:R-:W-:Y:S01]  /*17100*/  IMAD.X R9, RZ, RZ, R21, P0 ;  /* 0x000000ffff097224 */ /* 0x000fe200000e0615 */
[----:B------:R-:W-:Y:S01]  /*17110*/  SHF.R.U64 R24, R24, 0x3, RZ ;  /* 0x0000000318187819 */ /* 0x000fe200000012ff */
[----:B------:R-:W1:Y:S01]  /*17120*/  SHFL.IDX PT, R51, R10, RZ, 0x1c1f ;  /* 0x001c1fff0a337589 */ /* 0x000e6200000e0000 */
[----:B------:R-:W-:Y:S01]  /*17130*/  LOP3.LUT P0, RZ, R196, 0x3, RZ, 0xc0, !PT ;  /* 0x00000003c4ff7812 */ /* 0x000fe2000780c0ff */
[----:B------:R-:W-:Y:S01]  /*17140*/  ULDC.64 UR4, c[0x0][0xaa0] ;  /* 0x0002a80000047ab9 */ /* 0x000fe20000000a00 */
[----:B------:R-:W-:Y:S01]  /*17150*/  LOP3.LUT R24, R24, R25, RZ, 0x3c, !PT ;  /* 0x0000001918187212 */ /* 0x000fe200078e3cff */
[----:B------:R-:W-:Y:S01]  /*17160*/  SHFL.IDX PT, R52, R6, 0x1, 0x1c1f ;  /* 0x003c1f0006347f89 */ /* 0x000fe200000e0000 */
[----:B------:R-:W-:-:S02]  /*17170*/  IADD3.X R25, RZ, R21, RZ, P2, !PT ;  /* 0x00000015ff197210 */ /* 0x000fc400017fe4ff */
[C---:B------:R-:W-:Y:S01]  /*17180*/  IADD3 R4, R14.reuse, 0x8, RZ ;  /* 0x000000080e047810 */ /* 0x040fe20007ffe0ff */
[----:B------:R-:W2:Y:S01]  /*17190*/  SHFL.IDX PT, R53, R10, 0x1, 0x1c1f ;  /* 0x003c1f000a357f89 */ /* 0x000ea200000e0000 */
[-C--:B------:R-:W-:Y:S02]  /*171a0*/  ISETP.GE.OR P2, PT, R14, R57.reuse, P0 ;  /* 0x000000390e00720c */ /* 0x080fe40000746670 */
[----:B------:R-:W-:Y:S02]  /*171b0*/  ISETP.GE.OR P0, PT, R4, R57, P0 ;  /* 0x000000390400720c */ /* 0x000fe40000706670 */
[C---:B------:R-:W-:Y:S02]  /*171c0*/  IADD3 R5, P3, R20.reuse, 0x7000, RZ ;  /* 0x0000700014057810 */ /* 0x040fe40007f7e0ff */
[----:B------:R-:W-:Y:S02]  /*171d0*/  IADD3 R41, P4, R20, 0x6000, RZ ;  /* 0x0000600014297810 */ /* 0x000fe40007f9e0ff */
[----:B------:R-:W-:-:S02]  /*171e0*/  LOP3.LUT R4, R5, 0x380, RZ, 0xc0, !PT ;  /* 0x0000038005047812 */ /* 0x000fc400078ec0ff */
[----:B------:R-:W-:Y:S02]  /*171f0*/  LOP3.LUT R32, R33, 0x380, RZ, 0xc0, !PT ;  /* 0x0000038021207812 */ /* 0x000fe400078ec0ff */
[----:B------:R-:W-:Y:S02]  /*17200*/  LOP3.LUT R36, R37, 0x380, RZ, 0xc0, !PT ;  /* 0x0000038025247812 */ /* 0x000fe400078ec0ff */
[----:B------:R-:W-:Y:S01]  /*17210*/  LOP3.LUT R40, R41, 0x380, RZ, 0xc0, !PT ;  /* 0x0000038029287812 */ /* 0x000fe200078ec0ff */
[----:B-1----:R1:W-:Y:S01]  /*17220*/  @!P2 ST.E desc[UR60][R50.64], R0 ;  /* 0x000000003200a985 */ /* 0x0023e2000c10193c */
[----:B------:R-:W-:Y:S02]  /*17230*/  SHF.R.U64 R7, R7, 0x3, RZ ;  /* 0x0000000307077819 */ /* 0x000fe400000012ff */
[----:B------:R-:W-:Y:S02]  /*17240*/  SHF.R.U64 R4, R4, 0x3, RZ ;  /* 0x0000000304047819 */ /* 0x000fe400000012ff */
[----:B------:R-:W-:-:S02]  /*17250*/  SHF.R.U64 R32, R32, 0x3, RZ ;  /* 0x0000000320207819 */ /* 0x000fc400000012ff */
[----:B------:R-:W-:Y:S01]  /*17260*/  SHF.R.U64 R36, R36, 0x3, RZ ;  /* 0x0000000324247819 */ /* 0x000fe200000012ff */
[----:B--2---:R2:W-:Y:S01]  /*17270*/  @!P0 ST.E desc[UR60][R52.64], R3 ;  /* 0x0000000334008985 */ /* 0x0045e2000c10193c */
[----:B------:R-:W-:Y:S02]  /*17280*/  SHF.R.U64 R40, R40, 0x3, RZ ;  /* 0x0000000328287819 */ /* 0x000fe400000012ff */
[----:B------:R-:W-:Y:S01]  /*17290*/  LOP3.LUT R20, R7, R20, RZ, 0x3c, !PT ;  /* 0x0000001407147212 */ /* 0x000fe200078e3cff */
[----:B-1----:R-:W1:Y:S01]  /*172a0*/  @P1 LDC R51, c[0x0][0xbec] ;  /* 0x0002fb00ff331b82 */ /* 0x002e620000000800 */
[----:B------:R-:W-:Y:S01]  /*172b0*/  LOP3.LUT R32, R32, R33, RZ, 0x3c, !PT ;  /* 0x0000002120207212 */ /* 0x000fe200078e3cff */
[--C-:B------:R-:W-:Y:S01]  /*172c0*/  IMAD.X R33, RZ, RZ, R21.reuse, P6 ;  /* 0x000000ffff217224 */ /* 0x100fe200030e0615 */
[----:B------:R-:W-:Y:S01]  /*172d0*/  LOP3.LUT R36, R36, R37, RZ, 0x3c, !PT ;  /* 0x0000002524247212 */ /* 0x000fe200078e3cff */
[----:B------:R-:W5:Y:S01]  /*172e0*/  LD.E.128 R24, desc[UR60][R24.64] ;  /* 0x0000003c18187980 */ /* 0x000f62000c101d00 */
[----:B------:R-:W-:Y:S01]  /*172f0*/  LOP3.LUT R40, R40, R41, RZ, 0x3c, !PT ;  /* 0x0000002928287212 */ /* 0x000fe200078e3cff */
[----:B------:R-:W-:Y:S01]  /*17300*/  IMAD.X R41, RZ, RZ, R21, P4 ;  /* 0x000000ffff297224 */ /* 0x000fe200020e0615 */
[----:B------:R-:W-:Y:S01]  /*17310*/  LOP3.LUT R44, R4, R5, RZ, 0x3c, !PT ;  /* 0x00000005042c7212 */ /* 0x000fe200078e3cff */
[----:B--2---:R-:W-:Y:S01]  /*17320*/  IMAD R3, R49, UR4, RZ ;  /* 0x0000000431037c24 */ /* 0x004fe2000f8e02ff */
[-C--:B------:R-:W-:Y:S01]  /*17330*/  IADD3.X R37, RZ, R21.reuse, RZ, P5, !PT ;  /* 0x00000015ff257210 */ /* 0x080fe20002ffe4ff */
[----:B------:R-:W2:Y:S01]  /*17340*/  @P1 LDC R49, c[0x0][0xbf0] ;  /* 0x0002fc00ff311b82 */ /* 0x000ea20000000800 */
[----:B------:R-:W-:Y:S01]  /*17350*/  IADD3.X R45, RZ, R21, RZ, P3, !PT ;  /* 0x00000015ff2d7210 */ /* 0x000fe20001ffe4ff */
[----:B------:R3:W5:Y:S01]  /*17360*/  LD.E.128 R4, desc[UR60][R20.64] ;  /* 0x0000003c14047980 */ /* 0x000762000c101d00 */
[----:B------:R-:W-:Y:S01]  /*17370*/  IMAD R3, R48, UR5, R3 ;  /* 0x0000000530037c24 */ /* 0x000fe2000f8e0203 */
[----:B------:R-:W-:-:S02]  /*17380*/  LOP3.LUT R8, R15, 0x380, RZ, 0xc0, !PT ;  /* 0x000003800f087812 */ /* 0x000fc400078ec0ff */
[----:B------:R-:W5:Y:S02]  /*17390*/  LD.E.128 R32, desc[UR60][R32.64] ;  /* 0x0000003c20207980 */ /* 0x000f64000c101d00 */
[----:B------:R-:W-:Y:S02]  /*173a0*/  SHF.R.U64 R8, R8, 0x3, RZ ;  /* 0x0000000308087819 */ /* 0x000fe400000012ff */
[----:B------:R-:W5:Y:S01]  /*173b0*/  LD.E.128 R36, desc[UR60][R36.64] ;  /* 0x0000003c24247980 */ /* 0x000f62000c101d00 */
[----:B---3--:R-:W-:Y:S01]  /*173c0*/  IMAD.WIDE.U32 R20, R48, UR4, RZ ;  /* 0x0000000430147c25 */ /* 0x008fe2000f8e00ff */
[----:B------:R-:W-:Y:S01]  /*173d0*/  ULDC.64 UR4, c[0x0][0xae8] ;  /* 0x0002ba0000047ab9 */ /* 0x000fe20000000a00 */
[----:B------:R-:W-:Y:S01]  /*173e0*/  LOP3.LUT R8, R8, R15, RZ, 0x3c, !PT ;  /* 0x0000000f08087212 */ /* 0x000fe200078e3cff */
[----:B------:R-:W5:Y:S01]  /*173f0*/  LD.E.128 R40, desc[UR60][R40.64] ;  /* 0x0000003c28287980 */ /* 0x000f62000c101d00 */
[----:B------:R-:W-:Y:S01]  /*17400*/  IMAD.IADD R21, R21, 0x1, R3 ;  /* 0x0000000115157824 */ /* 0x000fe200078e0203 */
[----:B------:R-:W-:Y:S01]  /*17410*/  LEA R3, R184, R192, 0x5 ;  /* 0x000000c0b8037211 */ /* 0x000fe200078e28ff */
[----:B------:R-:W-:Y:S01]  /*17420*/  IMAD R0, R54, UR4, RZ ;  /* 0x0000000436007c24 */ /* 0x000fe2000f8e02ff */
[----:B------:R-:W5:Y:S01]  /*17430*/  LD.E.128 R12, desc[UR60][R12.64] ;  /* 0x0000003c0c0c7980 */ /* 0x000f62000c101d00 */
[----:B------:R-:W-:-:S03]  /*17440*/  IMAD.WIDE.U32 R20, R185, UR4, R20 ;  /* 0x00000004b9147c25 */ /* 0x000fc6000f8e0014 */
[----:B------:R-:W5:Y:S01]  /*17450*/  LD.E.128 R8, desc[UR60][R8.64] ;  /* 0x0000003c08087980 */ /* 0x000f62000c101d00 */
[----:B------:R-:W-:Y:S02]  /*17460*/  IMAD R50, R190, 0x80, R3 ;  /* 0x00000080be327824 */ /* 0x000fe400078e0203 */
[----:B------:R-:W-:Y:S01]  /*17470*/  IMAD R3, R185, UR5, R0 ;  /* 0x00000005b9037c24 */ /* 0x000fe2000f8e0200 */
[----:B------:R-:W-:Y:S01]  /*17480*/  ULDC.64 UR4, c[0x0][0xaf0] ;  /* 0x0002bc0000047ab9 */ /* 0x000fe20000000a00 */
[----:B-1----:R-:W-:Y:S01]  /*17490*/  @P1 IMAD.HI.U32 R0, R50, R51, RZ ;  /* 0x0000003332001227 */ /* 0x002fe200078e00ff */
[----:B------:R-:W5:Y:S02]  /*174a0*/  LD.E.128 R44, desc[UR60][R44.64] ;  /* 0x0000003c2c2c7980 */ /* 0x000f64000c101d00 */
[----:B------:R-:W-:Y:S01]  /*174b0*/  IADD3 R21, R21, R3, RZ ;  /* 0x0000000315157210 */ /* 0x000fe20007ffe0ff */
[----:B------:R-:W-:Y:S01]  /*174c0*/  IMAD.MOV.U32 R3, RZ, RZ, R50 ;  /* 0x000000ffff037224 */ /* 0x000fe200078e0032 */
[----:B--2---:R-:W-:Y:S01]  /*174d0*/  @P1 SHF.R.U32.HI R3, RZ, R49, R0 ;  /* 0x00000031ff031219 */ /* 0x004fe20000011600 */
[----:B------:R-:W-:Y:S01]  /*174e0*/  IMAD R48, R193, UR4, RZ ;  /* 0x00000004c1307c24 */ /* 0x000fe2000f8e02ff */
[----:B------:R-:W-:Y:S01]  /*174f0*/  @!PT LDS RZ, [RZ] ;  /* 0x00000000fffff984 */ /* 0x000fe20000000800 */
[----:B------:R-:W-:Y:S01]  /*17500*/  @!PT LDS RZ, [RZ] ;  /* 0x00000000fffff984 */ /* 0x000fe20000000800 */
[----:B------:R-:W-:Y:S01]  /*17510*/  @!PT LDS RZ, [RZ] ;  /* 0x00000000fffff984 */ /* 0x000fe20000000800 */
[----:B------:R-:W-:Y:S01]  /*17520*/  @!PT LDS RZ, [RZ] ;  /* 0x00000000fffff984 */ /* 0x000fe20000000800 */
[----:B------:R1:W-:Y:S06]  /*17530*/  MEMBAR.ALL.CTA ;  /* 0x0000000000007992 */ /* 0x0003ec0000008000 */
[----:B-1----:R-:W1:Y:S01]  /*17540*/  FENCE.VIEW.ASYNC.S ;  /* 0x00000000000073c6 */ /* 0x002e620000000000 */
[----:B------:R-:W-:Y:S01]  /*17550*/  IMAD.WIDE.U32 R20, R55, UR4, R20 ;  /* 0x0000000437147c25 */ /* 0x000fe2000f8e0014 */
[----:B------:R-:W-:-:S02]  /*17560*/  SHF.R.S32.HI R0, RZ, 0x1f, R3 ;  /* 0x0000001fff007819 */ /* 0x000fc40000011403 */
[----:B------:R-:W-:Y:S01]  /*17570*/  IADD3 R51, -R3, RZ, RZ ;  /* 0x000000ff03337210 */ /* 0x000fe20007ffe1ff */
[----:B------:R-:W-:Y:S01]  /*17580*/  IMAD R49, R55, UR5, R48 ;  /* 0x0000000537317c24 */ /* 0x000fe2000f8e0230 */
[----:B------:R-:W-:Y:S02]  /*17590*/  ULDC.64 UR4, c[0x0][0xae0] ;  /* 0x0002b80000047ab9 */ /* 0x000fe40000000a00 */
[----:B------:R-:W-:Y:S02]  /*175a0*/  IMAD R0, R0, UR4, RZ ;  /* 0x0000000400007c24 */ /* 0x000fe4000f8e02ff */
[----:B------:R-:W-:Y:S02]  /*175b0*/  IMAD.IADD R21, R21, 0x1, R49 ;  /* 0x0000000115157824 */ /* 0x000fe400078e0231 */
[----:B------:R-:W-:Y:S02]  /*175c0*/  IMAD R49, R28, R51, R50 ;  /* 0x000000331c317224 */ /* 0x000fe400078e0232 */
[----:B------:R-:W-:-:S02]  /*175d0*/  IMAD R51, R3, UR5, R0 ;  /* 0x0000000503337c24 */ /* 0x000fc4000f8e0200 */
[----:B------:R-:W-:Y:S01]  /*175e0*/  IMAD.WIDE.U32 R20, R3, UR4, R20 ;  /* 0x0000000403147c25 */ /* 0x000fe2000f8e0014 */
[----:B------:R-:W-:Y:S01]  /*175f0*/  SHF.R.S32.HI R0, RZ, 0x1f, R49 ;  /* 0x0000001fff007819 */ /* 0x000fe20000011431 */
[----:B------:R-:W-:Y:S01]  /*17600*/  ULDC.64 UR4, c[0x0][0xad8] ;  /* 0x0002b60000047ab9 */ /* 0x000fe20000000a00 */
[----:B------:R-:W-:Y:S01]  /*17610*/  LEA R50, R190, R192, 0x7 ;  /* 0x000000c0be327211 */ /* 0x000fe200078e38ff */
[----:B------:R-:W-:Y:S02]  /*17620*/  IMAD.IADD R21, R21, 0x1, R51 ;  /* 0x0000000115157824 */ /* 0x000fe400078e0233 */
[----:B------:R-:W-:Y:S01]  /*17630*/  IMAD R28, R0, UR4, RZ ;  /* 0x00000004001c7c24 */ /* 0x000fe2000f8e02ff */
[C---:B------:R-:W-:Y:S01]  /*17640*/  IADD3 R0, R50.reuse, 0x20, RZ ;  /* 0x0000002032007810 */ /* 0x040fe20007ffe0ff */
[----:B------:R-:W-:Y:S01]  /*17650*/  IMAD.WIDE.U32 R20, R49, UR4, R20 ;  /* 0x0000000431147c25 */ /* 0x000fe2000f8e0014 */
[----:B------:R-:W-:-:S03]  /*17660*/  ISETP.GE.AND P2, PT, R50, R57, PT ;  /* 0x000000393200720c */ /* 0x000fc60003f46270 */
[----:B------:R-:W-:Y:S01]  /*17670*/  IMAD R51, R49, UR5, R28 ;  /* 0x0000000531337c24 */ /* 0x000fe2000f8e021c */
[-C--:B------:R-:W-:Y:S01]  /*17680*/  ISETP.GE.AND P0, PT, R0, R57.reuse, PT ;  /* 0x000000390000720c */ /* 0x080fe20003f06270 */
[----:B------:R-:W-:Y:S01]  /*17690*/  VIADD R0, R2, 0x2a820 ;  /* 0x0002a82002007836 */ /* 0x000fe20000000000 */
[----:B------:R-:W-:Y:S01]  /*176a0*/  ULDC.64 UR4, c[0x0][0xa80] ;  /* 0x0002a00000047ab9 */ /* 0x000fe20000000a00 */
[----:B------:R-:W-:Y:S01]  /*176b0*/  IADD3 R3, R50, 0x40, RZ ;  /* 0x0000004032037810 */ /* 0x000fe20007ffe0ff */
[----:B------:R-:W-:Y:S01]  /*176c0*/  IMAD.IADD R21, R21, 0x1, R51 ;  /* 0x0000000115157824 */ /* 0x000fe200078e0233 */
[----:B------:R-:W-:Y:S02]  /*176d0*/  LEA R28, P3, R20, UR4, 0x1 ;  /* 0x00000004141c7c11 */ /* 0x000fe4000f8608ff */
[----:B------:R-:W-:Y:S02]  /*176e0*/  ISETP.GE.AND P1, PT, R3, R57, PT ;  /* 0x000000390300720c */ /* 0x000fe40003f26270 */
[----:B------:R-:W-:-:S02]  /*176f0*/  PRMT R0, RZ, 0x654, R0 ;  /* 0x00000654ff007816 */ /* 0x000fc40000000000 */
[----:B------:R-:W-:Y:S01]  /*17700*/  LEA.HI.X R3, R20, UR5, R21, 0x1, P3 ;  /* 0x0000000514037c11 */ /* 0x000fe200098f0c15 */
[----:B-1----:R1:W2:Y:S01]  /*17710*/  SHFL.IDX PT, R48, R28, RZ, 0x181f ;  /* 0x00181fff1c307589 */ /* 0x0022a200000e0000 */
[----:B------:R3:W-:Y:S01]  /*17720*/  SYNCS.ARRIVE.TRANS64.RED.A1T0 RZ, [R0+URZ], RZ ;  /* 0x000000ff00ff79a7 */ /* 0x0007e2000810043f */
[----:B------:R-:W-:Y:S01]  /*17730*/  BSSY B1, `(.L_x_647) ;  /* 0x000000e000017945 */ /* 0x000fe20003800000 */
[----:B------:R-:W-:Y:S02]  /*17740*/  SHF.R.S32.HI R56, RZ, 0x1f, R183 ;  /* 0x0000001fff387819 */ /* 0x000fe400000114b7 */
[----:B------:R-:W-:Y:S01]  /*17750*/  SHF.R.S32.HI R58, RZ, 0x1f, R182 ;  /* 0x0000001fff3a7819 */ /* 0x000fe200000114b6 */
[----:B---3--:R1:W3:Y:S01]  /*17760*/  SHFL.IDX PT, R0, R3, RZ, 0x181f ;  /* 0x00181fff03007589 */ /* 0x0082e200000e0000 */
[----:B------:R-:W-:Y:S05]  /*17770*/  @P2 BRA `(.L_x_648) ;  /* 0x0000000000242947 */ /* 0x000fea0003800000 */
[----:B------:R-:W-:Y:S02]  /*17780*/  ULDC UR4, c[0x0][0xac8] ;  /* 0x0002b20000047ab9 */ /* 0x000fe40000000800 */
[----:B------:R-:W-:Y:S02]  /*17790*/  ISETP.GE.AND P2, PT, R182, UR4, PT ;  /* 0x00000004b6007c0c */ /* 0x000fe4000bf46270 */
[----:B------:R-:W-:-:S11]  /*177a0*/  ISETP.GE.AND P3, PT, R183, UR4, PT ;  /* 0x00000004b7007c0c */ /* 0x000fd6000bf66270 */
[CC--:B--2---:R-:W-:Y:S02]  /*177b0*/  @!P2 LEA R20, P4, R182.reuse, R48.reuse, 0x1 ;  /* 0x00000030b614a211 */ /* 0x0c4fe400078808ff */
[C---:B------:R-:W-:Y:S02]  /*177c0*/  @!P3 LEA R48, P5, R183.reuse, R48, 0x1 ;  /* 0x00000030b730b211 */ /* 0x040fe400078a08ff */
[-C--:B---3--:R-:W-:Y:S02]  /*177d0*/  @!P2 LEA.HI.X R21, R182, R0.reuse, R58, 0x1, P4 ;  /* 0x00000000b615a211 */ /* 0x088fe400020f0c3a */
[----:B------:R-:W-:-:S03]  /*177e0*/  @!P3 LEA.HI.X R49, R183, R0, R56, 0x1, P5 ;  /* 0x00000000b731b211 */ /* 0x000fc600028f0c38 */
[----:B-----5:R4:W-:Y:S04]  /*177f0*/  @!P2 ST.E.128 desc[UR60][R20.64], R4 ;  /* 0x000000041400a985 */ /* 0x0209e8000c101d3c */
[----:B------:R4:W-:Y:S02]  /*17800*/  @!P3 ST.E.128 desc[UR60][R48.64], R32 ;  /* 0x000000203000b985 */ /* 0x0009e4000c101d3c */
.L_x_648:
[----:B------:R-:W-:Y:S05]  /*17810*/  BSYNC B1 ;  /* 0x0000000000017941 */ /* 0x000fea0003800000 */
.L_x_647:
[----:B---3--:R3:W0:Y:S01]  /*17820*/  SHFL.IDX PT, R0, R3, 0x1, 0x181f ;  /* 0x00381f0003007f89 */ /* 0x00862200000e0000 */
[----:B------:R-:W-:Y:S03]  /*17830*/  BSSY B1, `(.L_x_649) ;  /* 0x000000c000017945 */ /* 0x000fe60003800000 */
[----:B----45:R3:W4:Y:S01]  /*17840*/  SHFL.IDX PT, R6, R28, 0x1, 0x181f ;  /* 0x00381f001c067f89 */ /* 0x03072200000e0000 */
[----:B------:R-:W-:Y:S05]  /*17850*/  @P0 BRA `(.L_x_650) ;  /* 0x0000000000240947 */ /* 0x000fea0003800000 */
[----:B------:R-:W-:Y:S02]  /*17860*/  ULDC UR4, c[0x0][0xac8] ;  /* 0x0002b20000047ab9 */ /* 0x000fe40000000800 */
[----:B------:R-:W-:Y:S02]  /*17870*/  ISETP.GE.AND P3, PT, R182, UR4, PT ;  /* 0x00000004b6007c0c */ /* 0x000fe4000bf66270 */
[----:B------:R-:W-:-:S11]  /*17880*/  ISETP.GE.AND P4, PT, R183, UR4, PT ;  /* 0x00000004b7007c0c */ /* 0x000fd6000bf86270 */
[CC--:B----4-:R-:W-:Y:S02]  /*17890*/  @!P3 LEA R4, P0, R182.reuse, R6.reuse, 0x1 ;  /* 0x00000006b604b211 */ /* 0x0d0fe400078008ff */
[C---:B------:R-:W-:Y:S02]  /*178a0*/  @!P4 LEA R6, P2, R183.reuse, R6, 0x1 ;  /* 0x00000006b706c211 */ /* 0x040fe400078408ff */
[-C--:B0-----:R-:W-:Y:S02]  /*178b0*/  @!P3 LEA.HI.X R5, R182, R0.reuse, R58, 0x1, P0 ;  /* 0x00000000b605b211 */ /* 0x081fe400000f0c3a */
[----:B------:R-:W-:-:S03]  /*178c0*/  @!P4 LEA.HI.X R7, R183, R0, R56, 0x1, P2 ;  /* 0x00000000b707c211 */ /* 0x000fc600010f0c38 */
[----:B------:R0:W-:Y:S04]  /*178d0*/  @!P3 ST.E.128 desc[UR60][R4.64], R8 ;  /* 0x000000080400b985 */ /* 0x0001e8000c101d3c */
[----:B------:R0:W-:Y:S02]  /*178e0*/  @!P4 ST.E.128 desc[UR60][R6.64], R36 ;  /* 0x000000240600c985 */ /* 0x0001e4000c101d3c */
.L_x_650:
[----:B------:R-:W-:Y:S05]  /*178f0*/  BSYNC B1 ;  /* 0x0000000000017941 */ /* 0x000fea0003800000 */
.L_x_649:
[----:B0-----:R0:W0:Y:S01]  /*17900*/  SHFL.IDX PT, R0, R3, 0x2, 0x181f ;  /* 0x00581f0003007f89 */ /* 0x00102200000e0000 */
[----:B------:R-:W-:Y:S03]  /*17910*/  BSSY B1, `(.L_x_651) ;  /* 0x000000c000017945 */ /* 0x000fe60003800000 */
[----:B----4-:R4:W0:Y:S01]  /*17920*/  SHFL.IDX PT, R6, R28, 0x2, 0x181f ;  /* 0x00581f001c067f89 */ /* 0x01082200000e0000 */
        /* <DEDUP_REMOVED lines=8> */
[----:B------:R0:W-:Y:S04]  /*179b0*/  @!P2 ST.E.128 desc[UR60][R4.64], R12 ;  /* 0x0000000c0400a985 */ /* 0x0001e8000c101d3c */
[----:B------:R0:W-:Y:S02]  /*179c0*/  @!P3 ST.E.128 desc[UR60][R6.64], R40 ;  /* 0x000000280600b985 */ /* 0x0001e4000c101d3c */
.L_x_652:
[----:B------:R-:W-:Y:S05]  /*179d0*/  BSYNC B1 ;  /* 0x0000000000017941 */ /* 0x000fea0003800000 */
.L_x_651:
[----:B0-----:R-:W-:Y:S01]  /*179e0*/  IADD3 R0, R50, 0x60, RZ ;  /* 0x0000006032007810 */ /* 0x001fe20007ffe0ff */
[----:B-1-3--:R-:W0:Y:S03]  /*179f0*/  SHFL.IDX PT, R3, R3, 0x3, 0x181f ;  /* 0x00781f0003037f89 */ /* 0x00ae2600000e0000 */
[----:B------:R-:W-:Y:S01]  /*17a00*/  ISETP.GE.AND P0, PT, R0, R57, PT ;  /* 0x000000390000720c */ /* 0x000fe20003f06270 */
[----:B----4-:R-:W1:-:S12]  /*17a10*/  SHFL.IDX PT, R28, R28, 0x3, 0x181f ;  /* 0x00781f001c1c7f89 */ /* 0x010e5800000e0000 */
[----:B------:R-:W-:Y:S05]  /*17a20*/  @P0 BRA `(.L_x_653) ;  /* 0x0000000800ec0947 */ /* 0x000fea0003800000 */
[----:B------:R-:W-:Y:S02]  /*17a30*/  ULDC UR4, c[0x0][0xac8] ;  /* 0x0002b20000047ab9 */ /* 0x000fe40000000800 */
[----:B------:R-:W-:-:S13]  /*17a40*/  ISETP.GE.AND P1, PT, R182, UR4, PT ;  /* 0x00000004b6007c0c */ /* 0x000fda000bf26270 */
[----:B-1----:R-:W-:-:S04]  /*17a50*/  @!P1 LEA R4, P0, R182, R28, 0x1 ;  /* 0x0000001cb6049211 */ /* 0x002fc800078008ff */
        /* <DEDUP_REMOVED lines=8> */
.L_x_645:
[----:B------:R-:W-:Y:S01]  /*17ae0*/  ULDC.64 UR4, c[0x0][0xc00] ;  /* 0x0003000000047ab9 */ /* 0x000fe20000000a00 */
[----:B------:R-:W-:Y:S01]  /*17af0*/  IMAD.MOV.U32 R3, RZ, RZ, RZ ;  /* 0x000000ffff037224 */ /* 0x000fe200078e00ff */
[----:B------:R-:W-:Y:S01]  /*17b00*/  ISETP.NE.U32.AND P0, PT, RZ, UR4, PT ;  /* 0x00000004ff007c0c */ /* 0x000fe2000bf05070 */
[----:B------:R-:W2:Y:S01]  /*17b10*/  LDC R25, c[0x0][0xbe8] ;  /* 0x0002fa00ff197b82 */ /* 0x000ea20000000800 */
[----:B------:R-:W-:Y:S02]  /*17b20*/  IADD3 R4, P1, R186, UR4, RZ ;  /* 0x00000004ba047c10 */ /* 0x000fe4000ff3e0ff */
[----:B------:R-:W-:Y:S02]  /*17b30*/  ISETP.NE.AND.EX P0, PT, RZ, UR5, PT, P0 ;  /* 0x00000005ff007c0c */ /* 0x000fe4000bf05300 */
[----:B------:R-:W-:Y:S01]  /*17b40*/  IADD3.X R5, R187, UR5, RZ, P1, !PT ;  /* 0x00000005bb057c10 */ /* 0x000fe20008ffe4ff */
[----:B------:R-:W-:Y:S02]  /*17b50*/  ULDC.64 UR4, c[0x0][0xc08] ;  /* 0x0003020000047ab9 */ /* 0x000fe40000000a00 */
[----:B------:R-:W-:-:S04]  /*17b60*/  ISETP.NE.U32.AND P1, PT, RZ, UR4, PT ;  /* 0x00000004ff007c0c */ /* 0x000fc8000bf25070 */
[----:B------:R-:W-:-:S04]  /*17b70*/  ISETP.NE.AND.EX P1, PT, RZ, UR5, PT, P1 ;  /* 0x00000005ff007c0c */ /* 0x000fc8000bf25310 */
[----:B------:R3:W5:Y:S09]  /*17b80*/  @P0 LDG.E R3, desc[UR60][R4.64] ;  /* 0x0000003c04030981 */ /* 0x000772000c1e1900 */
[----:B------:R-:W-:Y:S01]  /*17b90*/  @P1 IADD3 R186, P2, R186, UR4, RZ ;  /* 0x00000004baba1c10 */ /* 0x000fe2000ff5e0ff */
[----:B------:R-:W-:-:S02]  /*17ba0*/  ULDC UR4, c[0x0][0xa88] ;  /* 0x0002a20000047ab9 */ /* 0x000fc40000000800 */
[----:B------:R-:W-:Y:S02]  /*17bb0*/  MOV R0, UR4 ;  /* 0x0000000400007c02 */ /* 0x000fe40008000f00 */
[----:B------:R-:W-:-:S05]  /*17bc0*/  @P1 IADD3.X R187, R187, UR5, RZ, P2, !PT ;  /* 0x00000005bbbb1c10 */ /* 0x000fca00097fe4ff */
[----:B------:R3:W5:Y:S01]  /*17bd0*/  @P1 LDG.E R0, desc[UR60][R186.64] ;  /* 0x0000003cba001981 */ /* 0x000762000c1e1900 */
[----:B--2---:R-:W-:Y:S01]  /*17be0*/  ISETP.NE.AND P2, PT, R25, 0x1, PT ;  /* 0x000000011900780c */ /* 0x004fe20003f45270 */
[----:B------:R-:W2:-:S12]  /*17bf0*/  S2R R6, SR_TID.X ;  /* 0x0000000000067919 */ /* 0x000e980000002100 */
[----:B------:R-:W0:Y:S08]  /*17c00*/  @P2 LDC R14, c[0x0][0xbec] ;  /* 0x0002fb00ff0e2b82 */ /* 0x000e300000000800 */
[----:B------:R-:W0:Y:S01]  /*17c10*/  @P2 LDC R27, c[0x0][0xbf0] ;  /* 0x0002fc00ff1b2b82 */ /* 0x000e220000000800 */
[----:B--2---:R-:W-:-:S05]  /*17c20*/  VIADD R6, R6, 0xffffff80 ;  /* 0xffffff8006067836 */ /* 0x004fca0000000000 */
[----:B------:R-:W-:Y:S01]  /*17c30*/  ISETP.GE.AND P3, PT, R6, 0x80, PT ;  /* 0x000000800600780c */ /* 0x000fe20003f66270 */
[----:B---3--:R-:W-:-:S12]  /*17c40*/  @P1 BRA `(.L_x_654) ;  /* 0x0000000000101947 */ /* 0x008fd80003800000 */
[----:B------:R-:W-:Y:S05]  /*17c50*/  @!P0 BRA `(.L_x_654) ;  /* 0x00000000000c8947 */ /* 0x000fea0003800000 */
[----:B------:R-:W2:Y:S04]  /*17c60*/  LDG.E R7, desc[UR60][R4.64] ;  /* 0x0000003c04077981 */ /* 0x000ea8000c1e1900 */
[----:B-----5:R-:W2:Y:S02]  /*17c70*/  LDG.E R0, desc[UR60][R4.64+0x4] ;  /* 0x0000043c04007981 */ /* 0x020ea4000c1e1900 */
[----:B--2---:R-:W-:-:S07]  /*17c80*/  IADD3 R0, -R7, R0, RZ ;  /* 0x0000000007007210 */ /* 0x004fce0007ffe1ff */
.L_x_654:
[----:B------:R-:W-:Y:S01]  /*17c90*/  BSSY B1, `(.L_x_655) ;  /* 0x000002e000017945 */ /* 0x000fe20003800000 */
[----:B------:R-:W-:Y:S02]  /*17ca0*/  SHF.R.S32.HI R13, RZ, 0x1f, R185 ;  /* 0x0000001fff0d7819 */ /* 0x000fe400000114b9 */
[----:B------:R-:W-:Y:S02]  /*17cb0*/  SEL R15, R188, RZ, !P0 ;  /* 0x000000ffbc0f7207 */ /* 0x000fe40004000000 */
[----:B------:R-:W-:Y:S02]  /*17cc0*/  SEL R193, R193, RZ, !P0 ;  /* 0x000000ffc1c17207 */ /* 0x000fe40004000000 */
[----:B-----5:R-:W-:Y:S01]  /*17cd0*/  SHF.R.S32.HI R10, RZ, 0x1f, R3 ;  /* 0x0000001fff0a7819 */ /* 0x020fe20000011403 */
[----:B------:R-:W-:Y:S06]  /*17ce0*/  @P3 BRA `(.L_x_656) ;  /* 0x0000000000a03947 */ /* 0x000fec0003800000 */
[----:B------:R-:W2:Y:S01]  /*17cf0*/  S2R R5, SR_TID.X ;  /* 0x0000000000057919 */ /* 0x000ea20000002100 */
[----:B------:R-:W3:Y:S01]  /*17d00*/  LDC R11, c[0x0][0xbe8] ;  /* 0x0002fa00ff0b7b82 */ /* 0x000ee20000000800 */
[----:B--2---:R-:W-:Y:S02]  /*17d10*/  IMAD R4, R190, 0x80, R5 ;  /* 0x00000080be047824 */ /* 0x004fe400078e0205 */
[----:B---3--:R-:W-:-:S03]  /*17d20*/  IMAD R5, R0, R11, RZ ;  /* 0x0000000b00057224 */ /* 0x008fc600078e02ff */
[----:B------:R-:W-:-:S04]  /*17d30*/  IADD3 R12, R4, -0x80, RZ ;  /* 0xffffff80040c7810 */ /* 0x000fc80007ffe0ff */
        /* <DEDUP_REMOVED lines=9> */
[----:B------:R-:W2:Y:S08]  /*17dd0*/  @P0 LDC R9, c[0x0][0xbec] ;  /* 0x0002fb00ff090b82 */ /* 0x000eb00000000800 */
[----:B------:R-:W3:Y:S01]  /*17de0*/  @P0 LDC R21, c[0x0][0xbf0] ;  /* 0x0002fc00ff150b82 */ /* 0x000ee20000000800 */
[----:B--2---:R-:W-:-:S04]  /*17df0*/  @P0 IMAD.HI.U32 R6, R12, R9, RZ ;  /* 0x000000090c060227 */ /* 0x004fc800078e00ff */
[----:B------:R-:W-:Y:S01]  /*17e00*/  IMAD R9, R185, UR5, R8 ;  /* 0x00000005b9097c24 */ /* 0x000fe2000f8e0208 */
[----:B------:R-:W-:Y:S01]  /*17e10*/  ULDC.64 UR4, c[0x0][0xb98] ;  /* 0x0002e60000047ab9 */ /* 0x000fe20000000a00 */
[----:B---3--:R-:W-:Y:S01]  /*17e20*/  @P0 SHF.R.U32.HI R7, RZ, R21, R6 ;  /* 0x00000015ff070219 */ /* 0x008fe20000011606 */
[----:B------:R-:W-:Y:S02]  /*17e30*/  IMAD R6, R193, UR4, RZ ;  /* 0x00000004c1067c24 */ /* 0x000fe4000f8e02ff */
[----:B------:R-:W-:Y:S02]  /*17e40*/  IADD3 R5, R5, R9, RZ ;  /* 0x0000000905057210 */ /* 0x000fe40007ffe0ff */
[----:B------:R-:W-:Y:S02]  /*17e50*/  IMAD.MOV R9, RZ, RZ, -R7 ;  /* 0x000000ffff097224 */ /* 0x000fe400078e0a07 */
[----:B------:R-:W-:-:S04]  /*17e60*/  IMAD.WIDE.U32 R4, R15, UR4, R4 ;  /* 0x000000040f047c25 */ /* 0x000fc8000f8e0004 */
[----:B------:R-:W-:Y:S01]  /*17e70*/  IMAD R9, R11, R9, R12 ;  /* 0x000000090b097224 */ /* 0x000fe200078e020c */
[----:B------:R-:W-:Y:S01]  /*17e80*/  SHF.R.S32.HI R11, RZ, 0x1f, R7 ;  /* 0x0000001fff0b7819 */ /* 0x000fe20000011407 */
[----:B------:R-:W-:Y:S01]  /*17e90*/  IMAD R8, R15, UR5, R6 ;  /* 0x000000050f087c24 */ /* 0x000fe2000f8e0206 */
[----:B------:R-:W-:Y:S01]  /*17ea0*/  IADD3 R4, P0, R7, R4, RZ ;  /* 0x0000000407047210 */ /* 0x000fe20007f1e0ff */
[----:B------:R-:W-:Y:S01]  /*17eb0*/  ULDC.64 UR4, c[0x0][0xb88] ;  /* 0x0002e20000047ab9 */ /* 0x000fe20000000a00 */
[----:B------:R-:W-:Y:S02]  /*17ec0*/  SHF.R.S32.HI R6, RZ, 0x1f, R9 ;  /* 0x0000001fff067819 */ /* 0x000fe40000011409 */
[----:B------:R-:W-:-:S03]  /*17ed0*/  IADD3.X R5, R11, R5, R8, P0, !PT ;  /* 0x000000050b057210 */ /* 0x000fc600007fe408 */
[----:B------:R-:W-:Y:S02]  /*17ee0*/  IMAD R6, R6, UR4, RZ ;  /* 0x0000000406067c24 */ /* 0x000fe4000f8e02ff */
[----:B------:R-:W-:-:S04]  /*17ef0*/  IMAD.WIDE.U32 R4, R9, UR4, R4 ;  /* 0x0000000409047c25 */ /* 0x000fc8000f8e0004 */
[----:B------:R-:W-:Y:S01]  /*17f00*/  IMAD R7, R9, UR5, R6 ;  /* 0x0000000509077c24 */ /* 0x000fe2000f8e0206 */
[----:B------:R-:W-:Y:S02]  /*17f10*/  ULDC.64 UR4, c[0x0][0xb50] ;  /* 0x0002d40000047ab9 */ /* 0x000fe40000000a00 */
[----:B------:R-:W-:Y:S02]  /*17f20*/  LEA R6, P0, R4, UR4, 0x2 ;  /* 0x0000000404067c11 */ /* 0x000fe4000f8010ff */
[----:B------:R-:W-:-:S04]  /*17f30*/  IADD3 R5, R5, R7, RZ ;  /* 0x0000000705057210 */ /* 0x000fc80007ffe0ff */
[----:B------:R-:W-:Y:S01]  /*17f40*/  LEA.HI.X R7, R4, UR5, R5, 0x2, P0 ;  /* 0x0000000504077c11 */ /* 0x000fe200080f1405 */
[----:B------:R-:W-:-:S05]  /*17f50*/  IMAD.MOV.U32 R5, RZ, RZ, -0x800000 ;  /* 0xff800000ff057424 */ /* 0x000fca00078e00ff */
[----:B------:R2:W-:Y:S02]  /*17f60*/  STG.E desc[UR60][R6.64], R5 ;  /* 0x0000000506007986 */ /* 0x0005e4000c10193c */
.L_x_656:
[----:B------:R-:W-:Y:S05]  /*17f70*/  BSYNC B1 ;  /* 0x0000000000017941 */ /* 0x000fea0003800000 */
.L_x_655:
[----:B------:R-:W-:Y:S01]  /*17f80*/  ULDC.64 UR4, c[0x0][0xaa0] ;  /* 0x0002a80000047ab9 */ /* 0x000fe20000000a00 */
[----:B------:R-:W-:Y:S01]  /*17f90*/  BSSY B1, `(.L_x_657) ;  /* 0x000003a000017945 */ /* 0x000fe20003800000 */
[----:B------:R-:W-:Y:S01]  /*17fa0*/  IMAD R4, R10, UR4, RZ ;  /* 0x000000040a047c24 */ /* 0x000fe2000f8e02ff */
[----:B------:R-:W-:Y:S02]  /*17fb0*/  SHF.R.S32.HI R12, RZ, 0x1f, R183 ;  /* 0x0000001fff0c7819 */ /* 0x000fe400000114b7 */
[----:B------:R-:W-:Y:S01]  /*17fc0*/  SHF.R.S32.HI R20, RZ, 0x1f, R182 ;  /* 0x0000001fff147819 */ /* 0x000fe200000114b6 */
[C---:B--2---:R-:W-:Y:S02]  /*17fd0*/  IMAD R7, R3.reuse, UR5, R4 ;  /* 0x0000000503077c24 */ /* 0x044fe4000f8e0204 */
[----:B------:R-:W-:Y:S01]  /*17fe0*/  IMAD.WIDE.U32 R4, R3, UR4, RZ ;  /* 0x0000000403047c25 */ /* 0x000fe2000f8e00ff */
[----:B------:R-:W-:Y:S01]  /*17ff0*/  LEA R3, R184, R192, 0x5 ;  /* 0x000000c0b8037211 */ /* 0x000fe200078e28ff */
[----:B------:R-:W-:-:S02]  /*18000*/  ULDC.64 UR4, c[0x0][0xae8] ;  /* 0x0002ba0000047ab9 */ /* 0x000fc40000000a00 */
[----:B------:R-:W-:Y:S01]  /*18010*/  IMAD.IADD R5, R5, 0x1, R7 ;  /* 0x0000000105057824 */ /* 0x000fe200078e0207 */
[----:B------:R-:W-:Y:S01]  /*18020*/  LEA R9, R190, R3, 0x7 ;  /* 0x00000003be097211 */ /* 0x000fe200078e38ff */
[----:B------:R-:W-:Y:S02]  /*18030*/  IMAD R8, R13, UR4, RZ ;  /* 0x000000040d087c24 */ /* 0x000fe4000f8e02ff */
[----:B------:R-:W-:-:S04]  /*18040*/  IMAD.WIDE.U32 R4, R185, UR4, R4 ;  /* 0x00000004b9047c25 */ /* 0x000fc8000f8e0004 */
[----:B------:R-:W-:Y:S01]  /*18050*/  IMAD R7, R185, UR5, R8 ;  /* 0x00000005b9077c24 */ /* 0x000fe2000f8e0208 */
[----:B------:R-:W-:Y:S01]  /*18060*/  ULDC.64 UR4, c[0x0][0xaf0] ;  /* 0x0002bc0000047ab9 */ /* 0x000fe20000000a00 */
[----:B0-----:R-:W-:-:S03]  /*18070*/  @P2 IMAD.HI.U32 R6, R9, R14, RZ ;  /* 0x0000000e09062227 */ /* 0x001fc600078e00ff */
[----:B------:R-:W-:Y:S01]  /*18080*/  IADD3 R5, R5, R7, RZ ;  /* 0x0000000705057210 */ /* 0x000fe20007ffe0ff */
[----:B------:R-:W-:Y:S01]  /*18090*/  IMAD.MOV.U32 R3, RZ, RZ, R9 ;  /* 0x000000ffff037224 */ /* 0x000fe200078e0009 */
[----:B------:R-:W-:Y:S01]  /*180a0*/  @P2 SHF.R.U32.HI R3, RZ, R27, R6 ;  /* 0x0000001bff032219 */ /* 0x000fe20000011606 */
[----:B------:R-:W-:Y:S02]  /*180b0*/  IMAD R8, R193, UR4, RZ ;  /* 0x00000004c1087c24 */ /* 0x000fe4000f8e02ff */
[----:B------:R-:W-:Y:S01]  /*180c0*/  IMAD.WIDE.U32 R4, R15, UR4, R4 ;  /* 0x000000040f047c25 */ /* 0x000fe2000f8e0004 */
[----:B------:R-:W-:-:S03]  /*180d0*/  SHF.R.S32.HI R6, RZ, 0x1f, R3 ;  /* 0x0000001fff067819 */ /* 0x000fc60000011403 */
[----:B------:R-:W-:Y:S01]  /*180e0*/  IMAD R7, R15, UR5, R8 ;  /* 0x000000050f077c24 */ /* 0x000fe2000f8e0208 */
[----:B------:R-:W-:Y:S01]  /*180f0*/  ULDC.64 UR4, c[0x0][0xae0] ;  /* 0x0002b80000047ab9 */ /* 0x000fe20000000a00 */
[----:B------:R-:W-:Y:S02]  /*18100*/  IMAD.MOV R8, RZ, RZ, -R3 ;  /* 0x000000ffff087224 */ /* 0x000fe400078e0a03 */
[----:B------:R-:W-:Y:S01]  /*18110*/  IMAD R6, R6, UR4, RZ ;  /* 0x0000000406067c24 */ /* 0x000fe2000f8e02ff */
[----:B------:R-:W-:Y:S01]  /*18120*/  IADD3 R5, R5, R7, RZ ;  /* 0x0000000705057210 */ /* 0x000fe20007ffe0ff */
[----:B------:R-:W-:Y:S01]  /*18130*/  IMAD R7, R25, R8, R9 ;  /* 0x0000000819077224 */ /* 0x000fe200078e0209 */
[----:B------:R-:W-:Y:S01]  /*18140*/  LEA R8, R190, R192, 0x7 ;  /* 0x000000c0be087211 */ /* 0x000fe200078e38ff */
[C---:B------:R-:W-:Y:S02]  /*18150*/  IMAD R9, R3.reuse, UR5, R6 ;  /* 0x0000000503097c24 */ /* 0x040fe4000f8e0206 */
[----:B------:R-:W-:Y:S01]  /*18160*/  IMAD.WIDE.U32 R4, R3, UR4, R4 ;  /* 0x0000000403047c25 */ /* 0x000fe2000f8e0004 */
[----:B------:R-:W-:Y:S01]  /*18170*/  SHF.R.S32.HI R3, RZ, 0x1f, R7 ;  /* 0x0000001fff037819 */ /* 0x000fe20000011407 */
[----:B------:R-:W-:-:S02]  /*18180*/  ULDC.64 UR4, c[0x0][0xad8] ;  /* 0x0002b60000047ab9 */ /* 0x000fc40000000a00 */
[----:B------:R-:W-:Y:S02]  /*18190*/  IMAD.IADD R5, R5, 0x1, R9 ;  /* 0x0000000105057824 */ /* 0x000fe400078e0209 */
[----:B------:R-:W-:Y:S02]  /*181a0*/  IMAD R6, R3, UR4, RZ ;  /* 0x0000000403067c24 */ /* 0x000fe4000f8e02ff */
[----:B------:R-:W-:Y:S02]  /*181b0*/  IMAD R25, R0, R25, RZ ;  /* 0x0000001900197224 */ /* 0x000fe400078e02ff */
[C---:B------:R-:W-:Y:S02]  /*181c0*/  IMAD R3, R7.reuse, UR5, R6 ;  /* 0x0000000507037c24 */ /* 0x040fe4000f8e0206 */
[----:B------:R-:W-:Y:S01]  /*181d0*/  IMAD.WIDE.U32 R4, R7, UR4, R4 ;  /* 0x0000000407047c25 */ /* 0x000fe2000f8e0004 */
[----:B------:R-:W-:Y:S01]  /*181e0*/  ISETP.GE.AND P2, PT, R8, R25, PT ;  /* 0x000000190800720c */ /* 0x000fe20003f46270 */
[----:B------:R-:W-:-:S02]  /*181f0*/  ULDC.64 UR4, c[0x0][0xa80] ;  /* 0x0002a00000047ab9 */ /* 0x000fc40000000a00 */
[----:B------:R-:W-:Y:S01]  /*18200*/  VIADD R0, R8, 0x20 ;  /* 0x0000002008007836 */ /* 0x000fe20000000000 */
[----:B------:R-:W-:Y:S01]  /*18210*/  LEA R6, P3, R4, UR4, 0x1 ;  /* 0x0000000404067c11 */ /* 0x000fe2000f8608ff */
[----:B------:R-:W-:-:S03]  /*18220*/  IMAD.IADD R3, R5, 0x1, R3 ;  /* 0x0000000105037824 */ /* 0x000fc600078e0203 */
[-C--:B------:R-:W-:Y:S02]  /*18230*/  ISETP.GE.AND P1, PT, R0, R25.reuse, PT ;  /* 0x000000190000720c */ /* 0x080fe40003f26270 */
[----:B------:R-:W-:Y:S02]  /*18240*/  IADD3 R0, R8, 0x40, RZ ;  /* 0x0000004008007810 */ /* 0x000fe40007ffe0ff */
[----:B------:R-:W-:Y:S02]  /*18250*/  LEA.HI.X R3, R4, UR5, R3, 0x1, P3 ;  /* 0x0000000504037c11 */ /* 0x000fe400098f0c03 */
[----:B------:R-:W-:Y:S01]  /*18260*/  ISETP.GE.AND P0, PT, R0, R25, PT ;  /* 0x000000190000720c */ /* 0x000fe20003f06270 */
[----:B------:R0:W2:Y:S04]  /*18270*/  SHFL.IDX PT, R4, R6, RZ, 0x181f ;  /* 0x00181fff06047589 */ /* 0x0000a800000e0000 */
[----:B------:R0:W3:Y:S01]  /*18280*/  SHFL.IDX PT, R0, R3, RZ, 0x181f ;  /* 0x00181fff03007589 */ /* 0x0000e200000e0000 */
[----:B------:R-:W-:Y:S07]  /*18290*/  @P2 BRA `(.L_x_658) ;  /* 0x0000000000242947 */ /* 0x000fee0003800000 */
[----:B------:R-:W-:Y:S02]  /*182a0*/  ULDC UR4, c[0x0][0xac8] ;  /* 0x0002b20000047ab9 */ /* 0x000fe40000000800 */
[----:B------:R-:W-:Y:S02]  /*182b0*/  ISETP.GE.AND P4, PT, R182, UR4, PT ;  /* 0x00000004b6007c0c */ /* 0x000fe4000bf86270 */
[----:B------:R-:W-:-:S11]  /*182c0*/  ISETP.GE.AND P5, PT, R183, UR4, PT ;  /* 0x00000004b7007c0c */ /* 0x000fd6000bfa6270 */
[CC--:B--2---:R-:W-:Y:S02]  /*182d0*/  @!P4 LEA R10, P2, R182.reuse, R4.reuse, 0x1 ;  /* 0x00000004b60ac211 */ /* 0x0c4fe400078408ff */
[C---:B------:R-:W-:Y:S02]  /*182e0*/  @!P5 LEA R4, P3, R183.reuse, R4, 0x1 ;  /* 0x00000004b704d211 */ /* 0x040fe400078608ff */
[-C--:B---3--:R-:W-:Y:S02]  /*182f0*/  @!P4 LEA.HI.X R11, R182, R0.reuse, R20, 0x1, P2 ;  /* 0x00000000b60bc211 */ /* 0x088fe400010f0c14 */
[----:B------:R-:W-:-:S03]  /*18300*/  @!P5 LEA.HI.X R5, R183, R0, R12, 0x1, P3 ;  /* 0x00000000b705d211 */ /* 0x000fc600018f0c0c */
[----:B------:R2:W-:Y:S04]  /*18310*/  @!P4 ST.E.128 desc[UR60][R10.64], RZ ;  /* 0x000000ff0a00c985 */ /* 0x0005e8000c101d3c */
[----:B------:R2:W-:Y:S02]  /*18320*/  @!P5 ST.E.128 desc[UR60][R4.64], RZ ;  /* 0x000000ff0400d985 */ /* 0x0005e4000c101d3c */
.L_x_658:
[----:B------:R-:W-:Y:S05]  /*18330*/  BSYNC B1 ;  /* 0x0000000000017941 */ /* 0x000fea0003800000 */
.L_x_657:
[----:B---3--:R3:W0:Y:S01]  /*18340*/  SHFL.IDX PT, R0, R3, 0x1, 0x181f ;  /* 0x00381f0003007f89 */ /* 0x00862200000e0000 */
[----:B------:R-:W-:Y:S03]  /*18350*/  BSSY B1, `(.L_x_659) ;  /* 0x000000c000017945 */ /* 0x000fe60003800000 */
[----:B--2---:R3:W2:Y:S01]  /*18360*/  SHFL.IDX PT, R4, R6, 0x1, 0x181f ;  /* 0x00381f0006047f89 */ /* 0x0046a200000e0000 */
[----:B------:R-:W-:Y:S05]  /*18370*/  @P1 BRA `(.L_x_660) ;  /* 0x0000000000241947 */ /* 0x000fea0003800000 */
[----:B------:R-:W-:Y:S02]  /*18380*/  ULDC UR4, c[0x0][0xac8] ;  /* 0x0002b20000047ab9 */ /* 0x000fe40000000800 */
[----:B------:R-:W-:Y:S02]  /*18390*/  ISETP.GE.AND P3, PT, R182, UR4, PT ;  /* 0x00000004b6007c0c */ /* 0x000fe4000bf66270 */
[----:B------:R-:W-:-:S11]  /*183a0*/  ISETP.GE.AND P4, PT, R183, UR4, PT ;  /* 0x00000004b7007c0c */ /* 0x000fd6000bf86270 */
[CC--:B--2---:R-:W-:Y:S02]  /*183b0*/  @!P3 LEA R10, P1, R182.reuse, R4.reuse, 0x1 ;  /* 0x00000004b60ab211 */ /* 0x0c4fe400078208ff */
[C---:B------:R-:W-:Y:S02]  /*183c0*/  @!P4 LEA R4, P2, R183.reuse, R4, 0x1 ;  /* 0x00000004b704c211 */ /* 0x040fe400078408ff */
[-C--:B0-----:R-:W-:Y:S02]  /*183d0*/  @!P3 LEA.HI.X R11, R182, R0.reuse, R20, 0x1, P1 ;  /* 0x00000000b60bb211 */ /* 0x081fe400008f0c14 */
[----:B------:R-:W-:-:S03]  /*183e0*/  @!P4 LEA.HI.X R5, R183, R0, R12, 0x1, P2 ;  /* 0x00000000b705c211 */ /* 0x000fc600010f0c0c */
[----:B------:R0:W-:Y:S04]  /*183f0*/  @!P3 ST.E.128 desc[UR60][R10.64], RZ ;  /* 0x000000ff0a00b985 */ /* 0x0001e8000c101d3c */
[----:B------:R0:W-:Y:S02]  /*18400*/  @!P4 ST.E.128 desc[UR60][R4.64], RZ ;  /* 0x000000ff0400c985 */ /* 0x0001e4000c101d3c */
.L_x_660:
[----:B------:R-:W-:Y:S05]  /*18410*/  BSYNC B1 ;  /* 0x0000000000017941 */ /* 0x000fea0003800000 */
.L_x_659:
[----:B0-----:R0:W0:Y:S01]  /*18420*/  SHFL.IDX PT, R0, R3, 0x2, 0x181f ;  /* 0x00581f0003007f89 */ /* 0x00102200000e0000 */
[----:B------:R-:W-:Y:S03]  /*18430*/  BSSY B1, `(.L_x_661) ;  /* 0x000000c000017945 */ /* 0x000fe60003800000 */
[----:B--2---:R2:W0:Y:S01]  /*18440*/  SHFL.IDX PT, R4, R6, 0x2, 0x181f ;  /* 0x00581f0006047f89 */ /* 0x00442200000e0000 */
        /* <DEDUP_REMOVED lines=10> */
.L_x_662:
[----:B------:R-:W-:Y:S05]  /*184f0*/  BSYNC B1 ;  /* 0x0000000000017941 */ /* 0x000fea0003800000 */
.L_x_661:
[----:B0-----:R-:W-:Y:S01]  /*18500*/  IADD3 R0, R8, 0x60, RZ ;  /* 0x0000006008007810 */ /* 0x001fe20007ffe0ff */
[----:B---3--:R-:W0:Y:S03]  /*18510*/  SHFL.IDX PT, R3, R3, 0x3, 0x181f ;  /* 0x00781f0003037f89 */ /* 0x008e2600000e0000 */
[----:B------:R-:W-:Y:S01]  /*18520*/  ISETP.GE.AND P0, PT, R0, R25, PT ;  /* 0x000000190000720c */ /* 0x000fe20003f06270 */
[----:B------:R3:W0:-:S12]  /*18530*/  SHFL.IDX PT, R4, R6, 0x3, 0x181f ;  /* 0x00781f0006047f89 */ /* 0x00061800000e0000 */
[----:B---3--:R-:W-:Y:S05]  /*18540*/  @P0 BRA `(.L_x_653) ;  /* 0x0000000000240947 */ /* 0x008fea0003800000 */
[----:B------:R-:W-:Y:S02]  /*18550*/  ULDC UR4, c[0x0][0xac8] ;  /* 0x0002b20000047ab9 */ /* 0x000fe40000000800 */
[----:B------:R-:W-:Y:S02]  /*18560*/  ISETP.GE.AND P2, PT, R182, UR4, PT ;  /* 0x00000004b6007c0c */ /* 0x000fe4000bf46270 */
[----:B------:R-:W-:-:S11]  /*18570*/  ISETP.GE.AND P3, PT, R183, UR4, PT ;  /* 0x00000004b7007c0c */ /* 0x000fd6000bf66270 */
[CC--:B0-2---:R-:W-:Y:S02]  /*18580*/  @!P2 LEA R6, P0, R182.reuse, R4.reuse, 0x1 ;  /* 0x00000004b606a211 */ /* 0x0c5fe400078008ff */
[C---:B------:R-:W-:Y:S02]  /*18590*/  @!P3 LEA R4, P1, R183.reuse, R4, 0x1 ;  /* 0x00000004b704b211 */ /* 0x040fe400078208ff */
[-C--:B------:R-:W-:Y:S02]  /*185a0*/  @!P2 LEA.HI.X R7, R182, R3.reuse, R20, 0x1, P0 ;  /* 0x00000003b607a211 */ /* 0x080fe400000f0c14 */
[----:B------:R-:W-:-:S03]  /*185b0*/  @!P3 LEA.HI.X R5, R183, R3, R12, 0x1, P1 ;  /* 0x00000003b705b211 */ /* 0x000fc600008f0c0c */
[----:B------:R3:W-:Y:S04]  /*185c0*/  @!P2 ST.E.128 desc[UR60][R6.64], RZ ;  /* 0x000000ff0600a985 */ /* 0x0007e8000c101d3c */
[----:B------:R3:W-:Y:S02]  /*185d0*/  @!P3 ST.E.128 desc[UR60][R4.64], RZ ;  /* 0x000000ff0400b985 */ /* 0x0007e4000c101d3c */
.L_x_653:
[----:B------:R-:W-:Y:S05]  /*185e0*/  BSYNC B0 ;  /* 0x0000000000007941 */ /* 0x000fea0003800000 */
.L_x_644:
[----:B------:R-:W-:Y:S02]  /*185f0*/  ULDC UR4, c[0x0][0xc3c] ;  /* 0x00030f0000047ab9 */ /* 0x000fe40000000800 */
[----:B-1----:R-:W-:-:S13]  /*18600*/  ISETP.GE.AND P0, PT, R31, UR4, PT ;  /* 0x000000041f007c0c */ /* 0x002fda000bf06270 */
[----:B------:R-:W-:Y:S05]  /*18610*/  @!P0 BRA `(.L_x_663) ;  /* 0xfffffe8c00608947 */ /* 0x000fea000383ffff */
[----:B------:R-:W-:Y:S05]  /*18620*/  BRA `(.L_x_448) ;  /* 0x00000068000c7947 */ /* 0x000fea0003800000 */
.L_x_446:
[----:B------:R-:W-:-:S08]  /*18630*/  NOP ;  /* 0x0000000000007918 */ /* 0x000fd00000000000 */
[----:B0-----:R-:W0:-:S00]  /*18640*/  USETMAXREG.DEALLOC.CTAPOOL 0x28 ;  /* 0x00000028000079c8 */ /* 0x001e0000080e0500 */
[----:B0-----:R-:W-:Y:S01]  /*18650*/  LOP3.LUT R2, R2, 0x3, RZ, 0xc0, !PT ;  /* 0x0000000302027812 */ /* 0x001fe200078ec0ff */
[----:B------:R-:W-:Y:S01]  /*18660*/  IMAD.MOV.U32 R4, RZ, RZ, RZ ;  /* 0x000000ffff047224 */ /* 0x000fe200078e00ff */
[----:B------:R-:W-:-:S04]  /*18670*/  LOP3.LUT R23, R23, 0xffffffdf, RZ, 0xc0, !PT ;  /* 0xffffffdf17177812 */ /* 0x000fc800078ec0ff */
[----:B------:R-:W0:Y:S02]  /*18680*/  SHFL.IDX PT, R2, R2, RZ, 0x1f ;  /* 0x00001fff02027589 */ /* 0x000e2400000e0000 */
[----:B0-----:R-:W-:-:S13]  /*18690*/  ISETP.NE.AND P0, PT, R2, RZ, PT ;  /* 0x000000ff0200720c */ /* 0x001fda0003f05270 */
[----:B------:R-:W-:Y:S01]  /*186a0*/  @P0 LOP3.LUT R23, R23, 0x20, RZ, 0xfc, !PT ;  /* 0x0000002017170812 */ /* 0x000fe200078efcff */
[----:B------:R-:W-:Y:S06]  /*186b0*/  @!P0 BRA `(.L_x_664) ;  /* 0x00000000001c8947 */ /* 0x000fec0003800000 */
[----:B------:R-:W0:Y:S08]  /*186c0*/  S2UR UR5, SR_CgaCtaId ;  /* 0x00000000000579c3 */ /* 0x000e300000008800 */
[----:B------:R-:W-:Y:S06]  /*186d0*/  BAR.SYNC.DEFER_BLOCKING 0x5, 0x180 ;  /* 0x0146000000007b1d */ /* 0x000fec0000010000 */
[----:B------:R-:W-:-:S02]  /*186e0*/  UMOV UR4, 0x400 ;  /* 0x0000040000047882 */ /* 0x000fc40000000000 */
[----:B0-----:R-:W-:-:S09]  /*186f0*/  ULEA UR4, UR5, UR4, 0x18 ;  /* 0x0000000405047291 */ /* 0x001fd2000f8ec03f */
[----:B------:R-:W0:Y:S01]  /*18700*/  LDS.128 R16, [UR4+0x2a8d0] ;  /* 0x02a8d004ff107984 */ /* 0x000e220008000c00 */
[----:B------:R-:W-:Y:S06]  /*18710*/  BAR.ARV 0x4, 0x180 ;  /* 0x0106000000007b1d */ /* 0x000fec0000002000 */
[----:B------:R-:W-:Y:S05]  /*18720*/  BRA `(.L_x_665) ;  /* 0x0000000400fc7947 */ /* 0x000fea0003800000 */
.L_x_664:
[----:B------:R-:W-:Y:S01]  /*18730*/  LOP3.LUT R5, R0, 0x1f, RZ, 0xc0, !PT ;  /* 0x0000001f00057812 */ /* 0x000fe200078ec0ff */
[----:B------:R-:W-:Y:S01]  /*18740*/  ULDC UR4, c[0x0][0xc3c] ;  /* 0x00030f0000047ab9 */ /* 0x000fe20000000800 */
[----:B------:R-:W0:Y:S01]  /*18750*/  S2UR UR6, SR_CTAID.X ;  /* 0x00000000000679c3 */ /* 0x000e220000002500 */
[----:B------:R-:W-:Y:S01]  /*18760*/  ULDC UR5, c[0x0][0xc38] ;  /* 0x00030e0000057ab9 */ /* 0x000fe20000000800 */
[----:B------:R-:W-:-:S04]  /*18770*/  ISETP.NE.AND P0, PT, R5, 0x1f, PT ;  /* 0x0000001f0500780c */ /* 0x000fc80003f05270 */
[----:B------:R-:W-:-:S13]  /*18780*/  ISETP.GE.OR P1, PT, R5, UR4, !P0 ;  /* 0x0000000405007c0c */ /* 0x000fda000c726670 */
[----:B------:R-:W1:Y:S02]  /*18790*/  @!P1 LDC.64 R2, c[0x0][0xc80] ;  /* 0x00032000ff029b82 */ /* 0x000e640000000a00 */
[----:B-1----:R-:W-:-:S05]  /*187a0*/  @!P1 IMAD.WIDE.U32 R2, R5, 0x4, R2 ;  /* 0x0000000405029825 */ /* 0x002fca00078e0002 */
[----:B------:R-:W2:Y:S01]  /*187b0*/  @!P1 LDG.E R4, desc[UR60][R2.64] ;  /* 0x0000003c02049981 */ /* 0x000ea2000c1e1900 */
[C---:B------:R-:W-:Y:S01]  /*187c0*/  ISETP.NE.AND P1, PT, R5.reuse, RZ, PT ;  /* 0x000000ff0500720c */ /* 0x040fe20003f25270 */
[----:B------:R-:W-:Y:S01]  /*187d0*/  UMOV UR4, URZ ;  /* 0x0000003f00047c82 */ /* 0x000fe20008000000 */
[C---:B------:R-:W-:Y:S01]  /*187e0*/  ISETP.GE.U32.AND P2, PT, R5.reuse, 0x2, PT ;  /* 0x000000020500780c */ /* 0x040fe20003f46070 */
[----:B------:R-:W-:Y:S01]  /*187f0*/  IMAD.MOV.U32 R16, RZ, RZ, RZ ;  /* 0x000000ffff107224 */ /* 0x000fe200078e00ff */
[C---:B------:R-:W-:Y:S02]  /*18800*/  ISETP.GE.U32.AND P3, PT, R5.reuse, 0x4, PT ;  /* 0x000000040500780c */ /* 0x040fe40003f66070 */
[C---:B------:R-:W-:Y:S02]  /*18810*/  ISETP.GE.U32.AND P4, PT, R5.reuse, 0x8, PT ;  /* 0x000000080500780c */ /* 0x040fe40003f86070 */
[----:B------:R-:W-:Y:S01]  /*18820*/  ISETP.GE.U32.AND P5, PT, R5, 0x10, PT ;  /* 0x000000100500780c */ /* 0x000fe20003fa6070 */
[----:B--2---:R-:W1:Y:S02]  /*18830*/  SHFL.UP PT, R6, R4, 0x1, RZ ;  /* 0x0420000004067989 */ /* 0x004e6400000e00ff */
[----:B-1----:R-:W-:-:S04]  /*18840*/  SEL R7, R6, RZ, P1 ;  /* 0x000000ff06077207 */ /* 0x002fc80000800000 */
[----:B------:R-:W-:-:S05]  /*18850*/  IADD3 R7, R4, R7, RZ ;  /* 0x0000000704077210 */ /* 0x000fca0007ffe0ff */
[----:B------:R-:W1:Y:S02]  /*18860*/  SHFL.UP PT, R6, R7, 0x2, RZ ;  /* 0x0440000007067989 */ /* 0x000e6400000e00ff */
[----:B-1----:R-:W-:-:S05]  /*18870*/  SEL R6, R6, RZ, P2 ;  /* 0x000000ff06067207 */ /* 0x002fca0001000000 */
[----:B------:R-:W-:-:S05]  /*18880*/  IMAD.IADD R6, R7, 0x1, R6 ;  /* 0x0000000107067824 */ /* 0x000fca00078e0206 */
[----:B------:R-:W1:Y:S02]  /*18890*/  SHFL.UP PT, R8, R6, 0x4, RZ ;  /* 0x0480000006087989 */ /* 0x000e6400000e00ff */
        /* <DEDUP_REMOVED lines=8> */
[----:B------:R-:W1:Y:S02]  /*18920*/  SHFL.IDX PT, R6, R7, 0x1f, 0x1f ;  /* 0x03e01f0007067f89 */ /* 0x000e6400000e0000 */
[----:B-1----:R-:W-:-:S05]  /*18930*/  IMAD R6, R6, UR5, RZ ;  /* 0x0000000506067c24 */ /* 0x002fca000f8e02ff */
[----:B0-----:R-:W-:Y:S02]  /*18940*/  ISETP.GT.AND P6, PT, R6, UR6, PT ;  /* 0x0000000606007c0c */ /* 0x001fe4000bfc4270 */
[----:B------:R-:W-:-:S11]  /*18950*/  MOV R3, R6 ;  /* 0x0000000600037202 */ /* 0x000fd60000000f00 */
[----:B------:R-:W-:Y:S05]  /*18960*/  @P6 BRA `(.L_x_666) ;  /* 0x00000000009c6947 */ /* 0x000fea0003800000 */
[----:B------:R-:W0:Y:S01]  /*18970*/  LDC R10, c[0x0][0xc3c] ;  /* 0x00030f00ff0a7b82 */ /* 0x000e220000000800 */
[----:B------:R-:W-:Y:S01]  /*18980*/  IMAD.MOV.U32 R6, RZ, RZ, R3 ;  /* 0x000000ffff067224 */ /* 0x000fe200078e0003 */
[----:B------:R-:W-:Y:S01]  /*18990*/  UMOV UR4, URZ ;  /* 0x0000003f00047c82 */ /* 0x000fe20008000000 */
[----:B------:R-:W-:Y:S01]  /*189a0*/  ULDC UR7, c[0x0][0xc3c] ;  /* 0x00030f0000077ab9 */ /* 0x000fe20000000800 */
[----:B------:R-:W-:-:S05]  /*189b0*/  ULDC UR5, c[0x0][0xc38] ;  /* 0x00030e0000057ab9 */ /* 0x000fca0000000800 */
.L_x_670:
[----:B------:R-:W-:Y:S01]  /*189c0*/  UIADD3 UR4, UR4, 0x1f, URZ ;  /* 0x0000001f04047890 */ /* 0x000fe2000fffe03f */
[----:B------:R-:W-:-:S05]  /*189d0*/  MOV R19, UR7 ;  /* 0x0000000700137c02 */ /* 0x000fca0008000f00 */
[----:B0-----:R-:W-:-:S13]  /*189e0*/  ISETP.LE.AND P6, PT, R10, UR4, PT ;  /* 0x000000040a007c0c */ /* 0x001fda000bfc3270 */
[----:B------:R-:W-:Y:S05]  /*189f0*/  @P6 BRA `(.L_x_667) ;  /* 0x0000000400246947 */ /* 0x000fea0003800000 */
[----:B------:R-:W-:Y:S01]  /*18a00*/  VIADD R7, R5, UR4 ;  /* 0x0000000405077c36 */ /* 0x000fe20008000000 */
[----:B------:R-:W-:Y:S01]  /*18a10*/  BSSY B0, `(.L_x_668) ;  /* 0x0000007000007945 */ /* 0x000fe20003800000 */
[----:B------:R-:W-:-:S03]  /*18a20*/  MOV R4, RZ ;  /* 0x000000ff00047202 */ /* 0x000fc60000000f00 */
[----:B------:R-:W-:-:S13]  /*18a30*/  ISETP.GE.OR P6, PT, R7, R10, !P0 ;  /* 0x0000000a0700720c */ /* 0x000fda00047c6670 */
[----:B------:R-:W-:Y:S05]  /*18a40*/  @P6 BRA `(.L_x_669) ;  /* 0x00000000000c6947 */ /* 0x000fea0003800000 */
[----:B------:R-:W0:Y:S02]  /*18a50*/  LDC.64 R2, c[0x0][0xc80] ;  /* 0x00032000ff027b82 */ /* 0x000e240000000a00 */
[----:B0-----:R-:W-:-:S05]  /*18a60*/  IMAD.WIDE R2, R7, 0x4, R2 ;  /* 0x0000000407027825 */ /* 0x001fca00078e0202 */
[----:B------:R0:W5:Y:S02]  /*18a70*/  LDG.E R4, desc[UR60][R2.64] ;  /* 0x0000003c02047981 */ /* 0x000164000c1e1900 */
.L_x_669:
[----:B------:R-:W-:Y:S05]  /*18a80*/  BSYNC B0 ;  /* 0x0000000000007941 */ /* 0x000fea0003800000 */
.L_x_668:
[----:B0----5:R-:W0:Y:S02]  /*18a90*/  SHFL.UP PT, R2, R4, 0x1, RZ ;  /* 0x0420000004027989 */ /* 0x021e2400000e00ff */
[----:B0-----:R-:W-:-:S05]  /*18aa0*/  SEL R3, R2, RZ, P1 ;  /* 0x000000ff02037207 */ /* 0x001fca0000800000 */
[----:B------:R-:W-:-:S05]  /*18ab0*/  IMAD.IADD R3, R4, 0x1, R3 ;  /* 0x0000000104037824 */ /* 0x000fca00078e0203 */
[----:B------:R-:W0:Y:S02]  /*18ac0*/  SHFL.UP PT, R2, R3, 0x2, RZ ;  /* 0x0440000003027989 */ /* 0x000e2400000e00ff */
[----:B0-----:R-:W-:-:S04]  /*18ad0*/  SEL R2, R2, RZ, P2 ;  /* 0x000000ff02027207 */ /* 0x001fc80001000000 */
[----:B------:R-:W-:-:S05]  /*18ae0*/  IADD3 R2, R3, R2, RZ ;  /* 0x0000000203027210 */ /* 0x000fca0007ffe0ff */
[----:B------:R-:W0:Y:S02]  /*18af0*/  SHFL.UP PT, R7, R2, 0x4, RZ ;  /* 0x0480000002077989 */ /* 0x000e2400000e00ff */
        /* <DEDUP_REMOVED lines=14> */
.L_x_666:
[----:B------:R-:W-:-:S05]  /*18be0*/  IADD3 R9, -R3, R6, RZ ;  /* 0x0000000603097210 */ /* 0x000fca0007ffe1ff */
        /* <DEDUP_REMOVED lines=14> */
.L_x_671:
[----:B---3--:R-:W-:Y:S01]  /*18cd0*/  IMAD R16, R16, UR5, R9 ;  /* 0x0000000510107c24 */ /* 0x008fe2000f8e0209 */
[----:B0-----:R-:W-:Y:S01]  /*18ce0*/  IABS R2, R4 ;  /* 0x0000000400027213 */ /* 0x001fe20000000000 */
[----:B-12---:R-:W-:Y:S02]  /*18cf0*/  IMAD.MOV R7, RZ, RZ, -R3 ;  /* 0x000000ffff077224 */ /* 0x006fe400078e0a03 */
[----:B------:R-:W-:Y:S01]  /*18d00*/  VIADD R19, R19, UR4 ;  /* 0x0000000413137c36 */ /* 0x000fe20008000000 */
[----:B------:R-:W-:Y:S01]  /*18d10*/  IADD3 R9, -R16, UR6, RZ ;  /* 0x0000000610097c10 */ /* 0x000fe2000fffe1ff */
[----:B------:R-:W-:Y:S01]  /*18d20*/  IMAD R7, R7, R10, RZ ;  /* 0x0000000a07077224 */ /* 0x000fe200078e02ff */
[----:B------:R-:W-:Y:S01]  /*18d30*/  IADD3 R8, RZ, -R2, RZ ;  /* 0x80000002ff087210 */ /* 0x000fe20007ffe0ff */
[----:B------:R-:W-:Y:S01]  /*18d40*/  IMAD.MOV.U32 R2, RZ, RZ, RZ ;  /* 0x000000ffff027224 */ /* 0x000fe200078e00ff */
[----:B------:R-:W-:-:S03]  /*18d50*/  IABS R6, R9 ;  /* 0x0000000900067213 */ /* 0x000fc60000000000 */
[----:B------:R-:W-:Y:S01]  /*18d60*/  IMAD.HI.U32 R2, R3, R7, R2 ;  /* 0x0000000703027227 */ /* 0x000fe200078e0002 */
[----:B------:R-:W-:-:S03]  /*18d70*/  MOV R3, R6 ;  /* 0x0000000600037202 */ /* 0x000fc60000000f00 */
[----:B------:R-:W-:Y:S02]  /*18d80*/  IMAD.MOV.U32 R6, RZ, RZ, R8 ;  /* 0x000000ffff067224 */ /* 0x000fe400078e0008 */
[----:B------:R-:W-:-:S04]  /*18d90*/  IMAD.HI.U32 R2, R2, R3, RZ ;  /* 0x0000000302027227 */ /* 0x000fc800078e00ff */
[----:B------:R-:W-:-:S05]  /*18da0*/  IMAD R3, R2, R6, R3 ;  /* 0x0000000602037224 */ /* 0x000fca00078e0203 */
[----:B------:R-:W-:-:S13]  /*18db0*/  ISETP.GT.U32.AND P1, PT, R10, R3, PT ;  /* 0x000000030a00720c */ /* 0x000fda0003f24070 */
[-C--:B------:R-:W-:Y:S01]  /*18dc0*/  @!P1 IADD3 R3, R3, -R10.reuse, RZ ;  /* 0x8000000a03039210 */ /* 0x080fe20007ffe0ff */
        /* <DEDUP_REMOVED lines=8> */
[----:B------:R-:W-:Y:S02]  /*18e50*/  IADD3 R17, -R2, RZ, RZ ;  /* 0x000000ff02117210 */ /* 0x000fe40007ffe1ff */
[----:B------:R-:W-:-:S03]  /*18e60*/  MOV R18, R2 ;  /* 0x0000000200127202 */ /* 0x000fc60000000f00 */
[----:B------:R-:W-:Y:S01]  /*18e70*/  IMAD R17, R4, R17, R9 ;  /* 0x0000001104117224 */ /* 0x000fe200078e0209 */
[----:B------:R-:W-:Y:S06]  /*18e80*/  BRA `(.L_x_672) ;  /* 0x00000000000c7947 */ /* 0x000fec0003800000 */
.L_x_667:
[----:B------:R-:W-:Y:S01]  /*18e90*/  IMAD.MOV.U32 R17, RZ, RZ, RZ ;  /* 0x000000ffff117224 */ /* 0x000fe200078e00ff */
[----:B------:R-:W-:Y:S01]  /*18ea0*/  MOV R16, UR6 ;  /* 0x0000000600107c02 */ /* 0x000fe20008000f00 */
[----:B------:R-:W-:-:S07]  /*18eb0*/  IMAD.MOV.U32 R18, RZ, RZ, RZ ;  /* 0x000000ffff127224 */ /* 0x000fce00078e00ff */
.L_x_672:
[----:B------:R-:W-:-:S13]  /*18ec0*/  ISETP.NE.AND P0, PT, R5, RZ, PT ;  /* 0x000000ff0500720c */ /* 0x000fda0003f05270 */
[----:B------:R-:W0:Y:S01]  /*18ed0*/  @!P0 S2R R3, SR_CgaCtaId ;  /* 0x0000000000038919 */ /* 0x000e220000008800 */
[----:B------:R-:W-:-:S04]  /*18ee0*/  @!P0 MOV R2, 0x400 ;  /* 0x0000040000028802 */ /* 0x000fc80000000f00 */
[----:B0-----:R-:W-:-:S05]  /*18ef0*/  @!P0 LEA R2, R3, R2, 0x18 ;  /* 0x0000000203028211 */ /* 0x001fca00078ec0ff */
[----:B------:R1:W-:Y:S01]  /*18f00*/  @!P0 STS.128 [R2+0x2a8d0], R16 ;  /* 0x02a8d01002008388 */ /* 0x0003e20000000c00 */
[----:B------:R-:W-:Y:S06]  /*18f10*/  BAR.ARV 0x5, 0x180 ;  /* 0x0146000000007b1d */ /* 0x000fec0000002000 */
.L_x_665:
[----:B------:R2:W-:Y:S01]  /*18f20*/  STL [R1+0x28], RZ ;  /* 0x000028ff01007387 */ /* 0x0005e20000100800 */
[----:B------:R-:W-:Y:S01]  /*18f30*/  ULDC UR4, c[0x0][0xc3c] ;  /* 0x00030f0000047ab9 */ /* 0x000fe20000000800 */
[----:B------:R-:W-:Y:S01]  /*18f40*/  MOV R29, 0x1 ;  /* 0x00000001001d7802 */ /* 0x000fe20000000f00 */
[----:B------:R-:W-:Y:S01]  /*18f50*/  IMAD.MOV.U32 R28, RZ, RZ, RZ ;  /* 0x000000ffff1c7224 */ /* 0x000fe200078e00ff */
[----:B0-----:R-:W-:-:S13]  /*18f60*/  ISETP.GE.AND P0, PT, R19, UR4, PT ;  /* 0x0000000413007c0c */ /* 0x001fda000bf06270 */
[----:B--2---:R-:W-:Y:S05]  /*18f70*/  @P0 BRA `(.L_x_673) ;  /* 0x0000005800d40947 */ /* 0x004fea0003800000 */
[----:B-1----:R-:W2:Y:S01]  /*18f80*/  LDL R2, [R1+0x40] ;  /* 0x0000400001027983 */ /* 0x002ea20000100800 */
[----:B------:R-:W0:Y:S01]  /*18f90*/  S2UR UR5, SR_CgaCtaId ;  /* 0x00000000000579c3 */ /* 0x000e220000008800 */
[----:B------:R-:W-:Y:S01]  /*18fa0*/  LOP3.LUT R4, R0, 0x7f, RZ, 0xc0, !PT ;  /* 0x0000007f00047812 */ /* 0x000fe200078ec0ff */
[----:B------:R-:W-:Y:S01]  /*18fb0*/  BSSY B8, `(.L_x_673) ;  /* 0x00005b1000087945 */ /* 0x000fe20003800000 */
[----:B------:R1:W-:Y:S01]  /*18fc0*/  STL [R1+0x28], RZ ;  /* 0x000028ff01007387 */ /* 0x0003e20000100800 */
[----:B------:R-:W-:Y:S01]  /*18fd0*/  IMAD.MOV.U32 R31, RZ, RZ, 0x1 ;  /* 0x00000001ff1f7424 */ /* 0x000fe200078e00ff */
[----:B------:R-:W-:Y:S01]  /*18fe0*/  MOV R26, RZ ;  /* 0x000000ff001a7202 */ /* 0x000fe20000000f00 */
[----:B------:R-:W-:Y:S01]  /*18ff0*/  IMAD.SHL.U32 R36, R4, 0x8, RZ ;  /* 0x0000000804247824 */ /* 0x000fe200078e00ff */
[----:B------:R-:W-:Y:S01]  /*19000*/  MOV R28, RZ ;  /* 0x000000ff001c7202 */ /* 0x000fe20000000f00 */
[----:B------:R-:W-:Y:S01]  /*19010*/  IMAD.MOV.U32 R29, RZ, RZ, 0x1 ;  /* 0x00000001ff1d7424 */ /* 0x000fe200078e00ff */
[----:B------:R-:W-:Y:S01]  /*19020*/  ULDC.64 UR36, c[0x0][0x198] ;  /* 0x0000660000247ab9 */ /* 0x000fe20000000a00 */
[----:B------:R-:W-:Y:S01]  /*19030*/  ULDC UR38, c[0x0][0xc] ;  /* 0x0000030000267ab9 */ /* 0x000fe20000000800 */
[----:B--2---:R-:W-:-:S02]  /*19040*/  R2UR UR4, R2 ;  /* 0x00000000020472ca */ /* 0x004fc400000e0000 */
[----:B------:R-:W-:-:S04]  /*19050*/  SHF.L.U32 R2, R0, 0x3, RZ ;  /* 0x0000000300027819 */ /* 0x000fc800000006ff */
[C---:B------:R-:W-:Y:S02]  /*19060*/  LOP3.LUT R3, R2.reuse, 0x1f8, RZ, 0xc0, !PT ;  /* 0x000001f802037812 */ /* 0x040fe400078ec0ff */
[----:B------:R-:W-:Y:S02]  /*19070*/  LOP3.LUT R2, R2, 0x38, RZ, 0xc0, !PT ;  /* 0x0000003802027812 */ /* 0x000fe400078ec0ff */
[----:B------:R-:W-:Y:S02]  /*19080*/  LOP3.LUT R3, R3, 0x38, R0, 0x78, !PT ;  /* 0x0000003803037812 */ /* 0x000fe400078e7800 */
[----:B------:R-:W-:Y:S01]  /*19090*/  SHF.L.U32 R0, R0, 0x4, RZ ;  /* 0x0000000400007819 */ /* 0x000fe200000006ff */
[----:B------:R-:W-:Y:S01]  /*190a0*/  ULOP3.LUT UR39, UR4, 0x2, URZ, 0xfc, !UPT ;  /* 0x0000000204277892 */ /* 0x000fe2000f8efc3f */
[----:B------:R-:W-:Y:S02]  /*190b0*/  LOP3.LUT R36, R3, 0x200, R36, 0xf8, !PT ;  /* 0x0000020003247812 */ /* 0x000fe400078ef824 */
[----:B------:R-:W-:Y:S01]  /*190c0*/  UMOV UR4, 0x400 ;  /* 0x0000040000047882 */ /* 0x000fe20000000000 */
[----:B------:R-:W-:Y:S01]  /*190d0*/  SHF.R.U32.HI R3, RZ, 0x3, R4 ;  /* 0x00000003ff037819 */ /* 0x000fe20000011604 */
[----:B0-----:R-:W-:-:S03]  /*190e0*/  ULEA UR4, UR5, UR4, 0x18 ;  /* 0x0000000405047291 */ /* 0x001fc6000f8ec03f */
[----:B------:R-:W-:Y:S02]  /*190f0*/  LOP3.LUT R4, R3, 0x70, R0, 0xf8, !PT ;  /* 0x0000007003047812 */ /* 0x000fe400078ef800 */
[C---:B------:R-:W-:Y:S01]  /*19100*/  LOP3.LUT R3, R2.reuse, 0x40, RZ, 0xfc, !PT ;  /* 0x0000004002037812 */ /* 0x040fe200078efcff */
[----:B------:R-:W-:Y:S01]  /*19110*/  IMAD.U32 R22, RZ, RZ, UR4 ;  /* 0x00000004ff167e24 */ /* 0x000fe2000f8e00ff */
[----:B------:R-:W-:-:S04]  /*19120*/  LOP3.LUT R0, R2, 0x80, RZ, 0xfc, !PT ;  /* 0x0000008002007812 */ /* 0x000fc800078efcff */
[----:B-1----:R-:W-:-:S07]  /*19130*/  LEA R37, R36, R22, 0x1 ;  /* 0x0000001624257211 */ /* 0x002fce00078e08ff */
.L_x_774:
[----:B0-----:R-:W0:Y:S02]  /*19140*/  LDC.64 R32, c[0x0][0xc88] ;  /* 0x00032200ff207b82 */ /* 0x001e240000000a00 */
[----:B0-----:R-:W-:-:S06]  /*19150*/  IMAD.WIDE R32, R19, 0x4, R32 ;  /* 0x0000000413207825 */ /* 0x001fcc00078e0220 */
[----:B--2---:R-:W2:Y:S01]  /*19160*/  LDG.E R32, desc[UR60][R32.64] ;  /* 0x0000003c20207981 */ /* 0x004ea2000c1e1900 */
[----:B------:R-:W-:Y:S05]  /*19170*/  YIELD ;  /* 0x0000000000007946 */ /* 0x000fea0003800000 */
[----:B------:R-:W-:Y:S01]  /*19180*/  ULDC.64 UR4, c[0x0][0xa28] ;  /* 0x00028a0000047ab9 */ /* 0x000fe20000000a00 */
[----:B------:R-:W-:Y:S01]  /*19190*/  ULDC.64 UR8, c[0x0][0xa18] ;  /* 0x0002860000087ab9 */ /* 0x000fe20000000a00 */
[----:B------:R-:W-:Y:S01]  /*191a0*/  ISETP.NE.U32.AND P0, PT, RZ, UR4, PT ;  /* 0x00000004ff007c0c */ /* 0x000fe2000bf05070 */
[----:B------:R-:W-:Y:S01]  /*191b0*/  IMAD.MOV.U32 R9, RZ, RZ, RZ ;  /* 0x000000ffff097224 */ /* 0x000fe200078e00ff */
[----:B------:R-:W-:-:S02]  /*191c0*/  ULDC.64 UR6, c[0x0][0xa10] ;  /* 0x0002840000067ab9 */ /* 0x000fc40000000a00 */
[----:B------:R-:W-:Y:S02]  /*191d0*/  ISETP.NE.AND.EX P0, PT, RZ, UR5, PT, P0 ;  /* 0x00000005ff007c0c */ /* 0x000fe4000bf05300 */
[----:B------:R-:W-:-:S04]  /*191e0*/  ISETP.NE.U32.AND P2, PT, RZ, UR8, PT ;  /* 0x00000008ff007c0c */ /* 0x000fc8000bf45070 */
[----:B------:R-:W-:Y:S01]  /*191f0*/  ISETP.NE.AND.EX P2, PT, RZ, UR9, PT, P2 ;  /* 0x00000009ff007c0c */ /* 0x000fe2000bf45320 */
[----:B------:R-:W-:Y:S01]  /*19200*/  IMAD.MOV.U32 R35, RZ, RZ, RZ ;  /* 0x000000ffff237224 */ /* 0x000fe200078e00ff */
[----:B--2---:R-:W-:-:S05]  /*19210*/  SHF.R.S32.HI R0, RZ, 0x1f, R32 ;  /* 0x0000001fff007819 */ /* 0x004fca0000011420 */
[C---:B------:R-:W-:Y:S02]  /*19220*/  @P0 LEA R2, P1, R32.reuse, UR4, 0x2 ;  /* 0x0000000420020c11 */ /* 0x040fe4000f8210ff */
[C---:B------:R-:W-:Y:S01]  /*19230*/  SHF.L.U32 R24, R32.reuse, 0x2, RZ ;  /* 0x0000000220187819 */ /* 0x040fe200000006ff */
[----:B------:R0:W-:Y:S01]  /*19240*/  STL [R1+0x14], R0 ;  /* 0x0000140001007387 */ /* 0x0001e20000100800 */
[C-C-:B------:R-:W-:Y:S01]  /*19250*/  @P0 LEA.HI.X R3, R32.reuse, UR5, R0.reuse, 0x2, P1 ;  /* 0x0000000520030c11 */ /* 0x140fe200088f1400 */
[----:B------:R-:W-:Y:S01]  /*19260*/  ULDC.64 UR4, c[0x0][0xa00] ;  /* 0x0002800000047ab9 */ /* 0x000fe20000000a00 */
[----:B------:R-:W-:-:S03]  /*19270*/  SHF.L.U64.HI R25, R32, 0x2, R0 ;  /* 0x0000000220197819 */ /* 0x000fc60000010200 */
[----:B-1----:R1:W2:Y:S01]  /*19280*/  @P0 LDG.E R9, desc[UR60][R2.64] ;  /* 0x0000003c02090981 */ /* 0x0022a2000c1e1900 */
[----:B------:R-:W-:Y:S02]  /*19290*/  ISETP.NE.U32.AND P0, PT, RZ, UR4, PT ;  /* 0x00000004ff007c0c */ /* 0x000fe4000bf05070 */
[----:B------:R-:W-:Y:S02]  /*192a0*/  ISETP.NE.U32.AND P1, PT, RZ, UR6, PT ;  /* 0x00000006ff007c0c */ /* 0x000fe4000bf25070 */
[----:B------:R-:W-:Y:S02]  /*192b0*/  ISETP.NE.AND.EX P0, PT, RZ, UR5, PT, P0 ;  /* 0x00000005ff007c0c */ /* 0x000fe4000bf05300 */
[----:B------:R-:W-:Y:S02]  /*192c0*/  ISETP.NE.AND.EX P1, PT, RZ, UR7, PT, P1 ;  /* 0x00000007ff007c0c */ /* 0x000fe4000bf25310 */
[C---:B------:R-:W-:Y:S02]  /*192d0*/  IADD3 R4, P4, R24.reuse, UR6, RZ ;  /* 0x0000000618047c10 */ /* 0x040fe4000ff9e0ff */
[----:B-1----:R-:W-:Y:S01]  /*192e0*/  IADD3 R2, P3, R24, UR4, RZ ;  /* 0x0000000418027c10 */ /* 0x002fe2000ff7e0ff */
[----:B------:R-:W-:Y:S01]  /*192f0*/  ULDC UR4, c[0x0][0x288] ;  /* 0x0000a20000047ab9 */ /* 0x000fe20000000800 */
[----:B0-----:R-:W-:-:S02]  /*19300*/  MOV R0, RZ ;  /* 0x000000ff00007202 */ /* 0x001fc40000000f00 */
[C---:B------:R-:W-:Y:S02]  /*19310*/  IADD3.X R3, R25.reuse, UR5, RZ, P3, !PT ;  /* 0x0000000519037c10 */ /* 0x040fe40009ffe4ff */
[----:B------:R-:W-:Y:S01]  /*19320*/  @P2 IADD3 R6, P3, R24, UR8, RZ ;  /* 0x0000000818062c10 */ /* 0x000fe2000ff7e0ff */
[----:B------:R-:W-:Y:S01]  /*19330*/  IMAD.U32 R8, RZ, RZ, UR4 ;  /* 0x00000004ff087e24 */ /* 0x000fe2000f8e00ff */
[C---:B------:R-:W-:Y:S01]  /*19340*/  IADD3.X R5, R25.reuse, UR7, RZ, P4, !PT ;  /* 0x0000000719057c10 */ /* 0x040fe2000a7fe4ff */
[----:B------:R-:W5:Y:S01]  /*19350*/  @P0 LDG.E R35, desc[UR60][R2.64] ;  /* 0x0000003c02230981 */ /* 0x000f62000c1e1900 */
[----:B------:R-:W-:Y:S01]  /*19360*/  @P2 IADD3.X R7, R25, UR9, RZ, P3, !PT ;  /* 0x0000000919072c10 */ /* 0x000fe20009ffe4ff */
[----:B------:R-:W-:Y:S02]  /*19370*/  ULDC.64 UR4, c[0x0][0x418] ;  /* 0x0001060000047ab9 */ /* 0x000fe40000000a00 */
[----:B------:R-:W5:Y:S04]  /*19380*/  @P1 LDG.E R0, desc[UR60][R4.64] ;  /* 0x0000003c04001981 */ /* 0x000f68000c1e1900 */
[----:B------:R0:W3:Y:S01]  /*19390*/  @P2 LDG.E R8, desc[UR60][R6.64] ;  /* 0x0000003c06082981 */ /* 0x0000e2000c1e1900 */
[----:B------:R-:W-:-:S03]  /*193a0*/  UISETP.NE.U32.AND UP0, UPT, UR4, URZ, UPT ;  /* 0x0000003f0400728c */ /* 0x000fc6000bf05070 */
[----:B------:R-:W-:Y:S01]  /*193b0*/  ULDC UR4, c[0x0][0x424] ;  /* 0x0001090000047ab9 */ /* 0x000fe20000000800 */
[----:B------:R-:W-:-:S03]  /*193c0*/  UISETP.NE.AND.EX UP0, UPT, UR5, URZ, UPT, UP0 ;  /* 0x0000003f0500728c */ /* 0x000fc6000bf05300 */
[----:B------:R-:W-:Y:S01]  /*193d0*/  ULDC UR5, c[0x0][0x2f0] ;  /* 0x0000bc0000057ab9 */ /* 0x000fe20000000800 */
[----:B------:R-:W-:-:S04]  /*193e0*/  USEL UR4, UR4, 0x1, UP0 ;  /* 0x0000000104047887 */ /* 0x000fc80008000000 */
[----:B------:R-:W-:-:S03]  /*193f0*/  UIMAD UR4, UR4, UR5, URZ ;  /* 0x00000005040472a4 */ /* 0x000fc6000f8e023f */
[----:B------:R-:W-:Y:S02]  /*19400*/  ULDC UR5, c[0x0][0x348] ;  /* 0x0000d20000057ab9 */ /* 0x000fe40000000800 */
[----:B0-----:R-:W-:Y:S01]  /*19410*/  MOV R6, UR5 ;  /* 0x0000000500067c02 */ /* 0x001fe20008000f00 */
[----:B--2---:R-:W-:Y:S04]  /*19420*/  STL [R1+0x4], R9 ;  /* 0x0000040901007387 */ /* 0x004fe80000100800 */
[----:B---3--:R0:W-:Y:S02]  /*19430*/  STL [R1+0x20], R8 ;  /* 0x0000200801007387 */ /* 0x0081e40000100800 */
[----:B0-----:R-:W-:Y:S01]  /*19440*/  IMAD.U32 R8, RZ, RZ, UR4 ;  /* 0x00000004ff087e24 */ /* 0x001fe2000f8e00ff */
[----:B------:R-:W-:Y:S06]  /*19450*/  @P2 BRA `(.L_x_674) ;  /* 0x0000000000142947 */ /* 0x000fec0003800000 */
[----:B------:R-:W-:Y:S05]  /*19460*/  @!P0 BRA `(.L_x_674) ;  /* 0x0000000000108947 */ /* 0x000fea0003800000 */
[----:B------:R-:W2:Y:S04]  /*19470*/  LDG.E R10, desc[UR60][R2.64] ;  /* 0x0000003c020a7981 */ /* 0x000ea8000c1e1900 */
[----:B------:R-:W2:Y:S02]  /*19480*/  LDG.E R7, desc[UR60][R2.64+0x4] ;  /* 0x0000043c02077981 */ /* 0x000ea4000c1e1900 */
[----:B--2---:R-:W-:-:S05]  /*19490*/  IADD3 R2, -R10, R7, RZ ;  /* 0x000000070a027210 */ /* 0x004fca0007ffe1ff */
[----:B------:R0:W-:Y:S02]  /*194a0*/  STL [R1+0x20], R2 ;  /* 0x0000200201007387 */ /* 0x0001e40000100800 */
.L_x_674:
[----:B------:R-:W-:Y:S01]  /*194b0*/  ULDC.64 UR4, c[0x0][0xa20] ;  /* 0x0002880000047ab9 */ /* 0x000fe20000000a00 */
[----:B------:R-:W-:Y:S01]  /*194c0*/  IMAD.MOV.U32 R33, RZ, RZ, R32 ;  /* 0x000000ffff217224 */ /* 0x000fe200078e0020 */
[----:B------:R-:W-:-:S04]  /*194d0*/  ISETP.NE.U32.AND P0, PT, RZ, UR4, PT ;  /* 0x00000004ff007c0c */ /* 0x000fc8000bf05070 */
[----:B------:R-:W-:-:S13]  /*194e0*/  ISETP.NE.AND.EX P0, PT, RZ, UR5, PT, P0 ;  /* 0x00000005ff007c0c */ /* 0x000fda000bf05300 */
[----:B------:R-:W-:Y:S05]  /*194f0*/  @!P0 BRA `(.L_x_675) ;  /* 0x0000000000108947 */ /* 0x000fea0003800000 */
[----:B0-----:R-:W-:-:S04]  /*19500*/  IADD3 R2, P0, R24, UR4, RZ ;  /* 0x0000000418027c10 */ /* 0x001fc8000ff1e0ff */
[----:B------:R-:W-:-:S05]  /*19510*/  IADD3.X R3, R25, UR5, RZ, P0, !PT ;  /* 0x0000000519037c10 */ /* 0x000fca00087fe4ff */
[----:B------:R0:W5:Y:S01]  /*19520*/  LDG.E R8, desc[UR60][R2.64] ;  /* 0x0000003c02087981 */ /* 0x000162000c1e1900 */
[----:B------:R-:W-:Y:S05]  /*19530*/  BRA `(.L_x_676) ;  /* 0x0000000000247947 */ /* 0x000fea0003800000 */
.L_x_675:
[----:B------:R-:W-:Y:S02]  /*19540*/  ULDC.64 UR4, c[0x0][0xa08] ;  /* 0x0002820000047ab9 */ /* 0x000fe40000000a00 */
[----:B------:R-:W-:-:S04]  /*19550*/  ISETP.NE.U32.AND P0, PT, RZ, UR4, PT ;  /* 0x00000004ff007c0c */ /* 0x000fc8000bf05070 */
[----:B------:R-:W-:-:S13]  /*19560*/  ISETP.NE.AND.EX P0, PT, RZ, UR5, PT, P0 ;  /* 0x00000005ff007c0c */ /* 0x000fda000bf05300 */
[----:B------:R-:W-:Y:S05]  /*19570*/  @!P0 BRA `(.L_x_676) ;  /* 0x0000000000148947 */ /* 0x000fea0003800000 */
[----:B0-----:R-:W0:Y:S02]  /*19580*/  LDC.64 R2, c[0x0][0xa08] ;  /* 0x00028200ff027b82 */ /* 0x001e240000000a00 */
[----:B0-----:R-:W-:-:S05]  /*19590*/  IMAD.WIDE R2, R33, 0x4, R2 ;  /* 0x0000000421027825 */ /* 0x001fca00078e0202 */
[----:B------:R-:W2:Y:S04]  /*195a0*/  LDG.E R8, desc[UR60][R2.64] ;  /* 0x0000003c02087981 */ /* 0x000ea8000c1e1900 */
[----:B------:R-:W2:Y:S02]  /*195b0*/  LDG.E R7, desc[UR60][R2.64+0x4] ;  /* 0x0000043c02077981 */ /* 0x000ea4000c1e1900 */
[----:B--2---:R-:W-:-:S07]  /*195c0*/  IADD3 R8, -R8, R7, RZ ;  /* 0x0000000708087210 */ /* 0x004fce0007ffe1ff */
.L_x_676:
[----:B0-----:R-:W2:Y:S04]  /*195d0*/  @P1 LDG.E R3, desc[UR60][R4.64] ;  /* 0x0000003c04031981 */ /* 0x001ea8000c1e1900 */
[----:B------:R-:W2:Y:S01]  /*195e0*/  @P1 LDG.E R2, desc[UR60][R4.64+0x4] ;  /* 0x0000043c04021981 */ /* 0x000ea2000c1e1900 */
[----:B------:R-:W-:Y:S01]  /*195f0*/  BSSY B0, `(.L_x_677) ;  /* 0x000013b000007945 */ /* 0x000fe20003800000 */
[----:B--2---:R-:W-:Y:S01]  /*19600*/  @P1 IMAD.IADD R6, R2, 0x1, -R3 ;  /* 0x0000000102061824 */ /* 0x004fe200078e0a03 */
[----:B-----5:R-:W-:-:S05]  /*19610*/  IADD3 R3, -R9, R8, RZ ;  /* 0x0000000809037210 */ /* 0x020fca0007ffe1ff */
[----:B------:R-:W-:-:S05]  /*19620*/  IMAD.IADD R2, R3, 0x1, R6 ;  /* 0x0000000103027824 */ /* 0x000fca00078e0206 */
[----:B------:R0:W-:Y:S02]  /*19630*/  STL [R1], R2 ;  /* 0x0000000201007387 */ /* 0x0001e40000100800 */
[----:B0-----:R-:W-:-:S05]  /*19640*/  IADD3 R2, R2, 0x5f, RZ ;  /* 0x0000005f02027810 */ /* 0x001fca0007ffe0ff */
[----:B------:R-:W-:-:S05]  /*19650*/  IMAD.HI R2, R2, 0x2aaaaaab, RZ ;  /* 0x2aaaaaab02027827 */ /* 0x000fca00078e02ff */
[----:B------:R-:W-:-:S04]  /*19660*/  SHF.R.U32.HI R7, RZ, 0x1f, R2 ;  /* 0x0000001fff077819 */ /* 0x000fc80000011602 */
[----:B------:R-:W-:Y:S01]  /*19670*/  LEA.HI.SX32 R4, R2, R7, 0x1c ;  /* 0x0000000702047211 */ /* 0x000fe200078fe2ff */
[----:B------:R-:W-:-:S04]  /*19680*/  IMAD.MOV R2, RZ, RZ, -R3 ;  /* 0x000000ffff027224 */ /* 0x000fc800078e0a03 */
[----:B------:R-:W-:Y:S01]  /*19690*/  IMAD R7, R4, 0x60, -R3 ;  /* 0x0000006004077824 */ /* 0x000fe200078e0a03 */
[----:B------:R-:W-:Y:S01]  /*196a0*/  VIMNMX R2, RZ, R2, !PT ;  /* 0x00000002ff027248 */ /* 0x000fe20007fe0100 */
[----:B------:R0:W-:Y:S03]  /*196b0*/  STL [R1+0x24], R4 ;  /* 0x0000240401007387 */ /* 0x0001e60000100800 */
[----:B------:R-:W-:-:S04]  /*196c0*/  VIMNMX R7, R7, R6, PT ;  /* 0x0000000607077248 */ /* 0x000fc80003fe0100 */
[----:B------:R-:W-:Y:S01]  /*196d0*/  ISETP.GT.AND P0, PT, R7, R2, PT ;  /* 0x000000020700720c */ /* 0x000fe20003f04270 */
[----:B------:R-:W-:-:S05]  /*196e0*/  IMAD.WIDE.U32 R2, R2, -0x55555555, RZ ;  /* 0xaaaaaaab02027825 */ /* 0x000fca00078e00ff */
[----:B------:R-:W-:-:S05]  /*196f0*/  SHF.R.U32.HI R5, RZ, 0x6, R3 ;  /* 0x00000006ff057819 */ /* 0x000fca0000011603 */
[----:B------:R-:W-:Y:S02]  /*19700*/  IMAD.MOV.U32 R2, RZ, RZ, R5 ;  /* 0x000000ffff027224 */ /* 0x000fe400078e0005 */
[----:B0-----:R-:W-:-:S05]  /*19710*/  @P0 IADD3 R4, R7, 0x5f, RZ ;  /* 0x0000005f07040810 */ /* 0x001fca0007ffe0ff */
[----:B------:R-:W-:-:S05]  /*19720*/  @P0 IMAD.HI R4, R4, 0x2aaaaaab, RZ ;  /* 0x2aaaaaab04040827 */ /* 0x000fca00078e02ff */
[----:B------:R-:W-:-:S04]  /*19730*/  @P0 SHF.R.U32.HI R3, RZ, 0x1f, R4 ;  /* 0x0000001fff030819 */ /* 0x000fc80000011604 */
[----:B------:R-:W-:Y:S02]  /*19740*/  @P0 LEA.HI.SX32 R2, R4, R3, 0x1c ;  /* 0x0000000304020211 */ /* 0x000fe400078fe2ff */
[----:B------:R-:W-:Y:S02]  /*19750*/  PLOP3.LUT P0, PT, PT, PT, PT, 0x80, 0x0 ;  /* 0x000000000000781c */ /* 0x000fe40003f0f070 */
[----:B------:R-:W-:-:S13]  /*19760*/  ISETP.GT.AND P2, PT, R2, R5, PT ;  /* 0x000000050200720c */ /* 0x000fda0003f44270 */
[----:B------:R-:W-:Y:S05]  /*19770*/  @!P2 BRA `(.L_x_678) ;  /* 0x000000100088a947 */ /* 0x000fea0003800000 */
[----:B------:R-:W-:Y:S01]  /*19780*/  UMOV UR4, 0xffffffff ;  /* 0xffffffff00047882 */ /* 0x000fe20000000000 */
[----:B------:R-:W-:Y:S02]  /*19790*/  SEL R4, R33, RZ, !P1 ;  /* 0x000000ff21047207 */ /* 0x000fe40004800000 */
[----:B------:R-:W-:Y:S05]  /*197a0*/  BRA.DIV UR4, `(.L_x_679) ;  /* 0x0000006604287947 */ /* 0x000fea000b800000 */
[----:B------:R-:W0:Y:S02]  /*197b0*/  S2R R3, SR_TID.X ;  /* 0x0000000000037919 */ /* 0x000e240000002100 */
[----:B0-----:R-:W-:-:S04]  /*197c0*/  SHF.R.U32.HI R3, RZ, 0x5, R3 ;  /* 0x00000005ff037819 */ /* 0x001fc80000011603 */
[----:B------:R-:W-:-:S05]  /*197d0*/  LOP3.LUT R3, R3, 0x3, RZ, 0xc0, !PT ;  /* 0x0000000303037812 */ /* 0x000fca00078ec0ff */
[----:B------:R0:W1:Y:S02]  /*197e0*/  SHFL.IDX PT, R14, R3, RZ, 0x1f ;  /* 0x00001fff030e7589 */ /* 0x00006400000e0000 */
.L_x_830:
[----:B-1----:R-:W-:Y:S02]  /*197f0*/  ISETP.NE.AND P0, PT, R14, RZ, PT ;  /* 0x000000ff0e00720c */ /* 0x002fe40003f05270 */
[----:B------:R-:W-:-:S11]  /*19800*/  PLOP3.LUT P6, PT, PT, PT, PT, 0x8, 0x0 ;  /* 0x000000000000781c */ /* 0x000fd60003fce170 */
[----:B------:R-:W-:Y:S05]  /*19810*/  @P0 BRA `(.L_x_680) ;  /* 0x00000000000c0947 */ /* 0x000fea0003800000 */
[----:B------:R-:W-:-:S03]  /*19820*/  UMOV UR4, 0xffffffff ;  /* 0xffffffff00047882 */ /* 0x000fc60000000000 */
[----:B------:R-:W-:Y:S05]  /*19830*/  BRA.DIV UR4, `(.L_x_681) ;  /* 0x0000006604387947 */ /* 0x000fea000b800000 */
[----:B------:R-:W-:-:S13]  /*19840*/  ELECT P6, URZ, PT ;  /* 0x00000000003f782f */ /* 0x000fda00038c0000 */
.L_x_680:
[----:B0-----:R-:W2:Y:S01]  /*19850*/  LDL R3, [R1+0x28] ;  /* 0x0000280001037983 */ /* 0x001ea20000100800 */
[----:B------:R-:W-:Y:S01]  /*19860*/  BSSY B1, `(.L_x_682) ;  /* 0x0000008000017945 */ /* 0x000fe20003800000 */
[----:B--2---:R-:W-:-:S04]  /*19870*/  IADD3 R3, R3, 0x1, RZ ;  /* 0x0000000103037810 */ /* 0x004fc80007ffe0ff */
[----:B------:R-:W-:-:S04]  /*19880*/  LEA.HI R6, R3, R3, RZ, 0x1 ;  /* 0x0000000303067211 */ /* 0x000fc800078f08ff */
[----:B------:R-:W-:-:S05]  /*19890*/  LOP3.LUT R6, R6, 0xfffffffe, RZ, 0xc0, !PT ;  /* 0xfffffffe06067812 */ /* 0x000fca00078ec0ff */
[----:B------:R-:W-:-:S05]  /*198a0*/  IMAD.IADD R3, R3, 0x1, -R6 ;  /* 0x0000000103037824 */ /* 0x000fca00078e0a06 */
[----:B------:R-:W-:-:S04]  /*198b0*/  SHF.L.U32 R3, R3, 0x1f, RZ ;  /* 0x0000001f03037819 */ /* 0x000fc800000006ff */
[----:B------:R-:W0:Y:S02]  /*198c0*/  SYNCS.PHASECHK.TRANS64.TRYWAIT P0, [R22+URZ+0x2a820], R3 ;  /* 0x02a82003160075a7 */ /* 0x000e24000800017f */
[----:B0-----:R-:W-:Y:S05]  /*198d0*/  @!P0 BRA `(.L_x_683) ;  /* 0x0000006400308947 */ /* 0x001fea0003800000 */
.L_x_833:
[----:B------:R-:W-:Y:S05]  /*198e0*/  BSYNC B1 ;  /* 0x0000000000017941 */ /* 0x000fea0003800000 */
.L_x_682:
[----:B------:R-:W-:Y:S04]  /*198f0*/  BSSY B1, `(.L_x_684) ;  /* 0x000007c000017945 */ /* 0x000fe80003800000 */
[----:B------:R-:W-:Y:S05]  /*19900*/  @!P6 BRA `(.L_x_685) ;  /* 0x0000000400e8e947 */ /* 0x000fea0003800000 */
[----:B------:R-:W-:Y:S01]  /*19910*/  LEA R9, R26, R22, 0x3 ;  /* 0x000000161a097211 */ /* 0x000fe200078e18ff */
[----:B------:R-:W1:Y:S01]  /*19920*/  S2R R6, SR_TID.X ;  /* 0x0000000000067919 */ /* 0x000e620000002100 */
[----:B------:R-:W-:Y:S01]  /*19930*/  SHF.L.U32 R8, R31, 0x1f, RZ ;  /* 0x0000001f1f087819 */ /* 0x000fe200000006ff */
[----:B------:R-:W-:Y:S03]  /*19940*/  BSSY B2, `(.L_x_686) ;  /* 0x0000005000027945 */ /* 0x000fe60003800000 */
[----:B------:R-:W2:Y:S01]  /*19950*/  SYNCS.PHASECHK.TRANS64.TRYWAIT P0, [R9+URZ+0x2a8a0], R8 ;  /* 0x02a8a008090075a7 */ /* 0x000ea2000800017f */
[----:B-1----:R-:W-:-:S04]  /*19960*/  LOP3.LUT R6, R6, 0x7f, RZ, 0xc0, !PT ;  /* 0x0000007f06067812 */ /* 0x002fc800078ec0ff */
[----:B------:R-:W-:Y:S01]  /*19970*/  ISETP.NE.AND P1, PT, R6, RZ, PT ;  /* 0x000000ff0600720c */ /* 0x000fe20003f25270 */
[----:B--2---:R-:W-:-:S12]  /*19980*/  @!P0 BRA `(.L_x_687) ;  /* 0x0000006400188947 */ /* 0x004fd80003800000 */
.L_x_834:
[----:B------:R-:W-:Y:S05]  /*19990*/  BSYNC B2 ;  /* 0x0000000000027941 */ /* 0x000fea0003800000 */
.L_x_686:
[----:B------:R-:W-:Y:S04]  /*199a0*/  BSSY B2, `(.L_x_688) ;  /* 0x0000009000027945 */ /* 0x000fe80003800000 */
[----:B------:R-:W-:Y:S05]  /*199b0*/  @P1 BRA `(.L_x_689) ;  /* 0x00000000001c1947 */ /* 0x000fea0003800000 */
[----:B------:R-:W2:Y:S01]  /*199c0*/  S2R R6, SR_TID.X ;  /* 0x0000000000067919 */ /* 0x000ea20000002100 */
[----:B0-----:R-:W-:-:S04]  /*199d0*/  IMAD.MOV.U32 R3, RZ, RZ, 0x9000 ;  /* 0x00009000ff037424 */ /* 0x001fc800078e00ff */
[----:B------:R3:W-:Y:S01]  /*199e0*/  SYNCS.ARRIVE.TRANS64 RZ, [R9+URZ+0x2a890], R3 ;  /* 0x02a8900309ff79a7 */ /* 0x0007e2000800003f */
[----:B--2---:R-:W-:-:S04]  /*199f0*/  LOP3.LUT R6, R6, 0x1f, RZ, 0xc0, !PT ;  /* 0x0000001f06067812 */ /* 0x004fc800078ec0ff */
[----:B------:R-:W-:-:S13]  /*19a00*/  ISETP.NE.AND P0, PT, R6, RZ, PT ;  /* 0x000000ff0600720c */ /* 0x000fda0003f05270 */
[----:B---3--:R-:W-:Y:S05]  /*19a10*/  @!P0 BRA `(.L_x_689) ;  /* 0x0000000000048947 */ /* 0x008fea0003800000 */
[----:B------:R-:W-:Y:S01]  /*19a20*/  BPT.TRAP 0x1 ;  /* 0x000000040000795c */ /* 0x000fe20000300000 */
.L_x_689:
[----:B------:R-:W-:Y:S05]  /*19a30*/  BSYNC B2 ;  /* 0x0000000000027941 */ /* 0x000fea0003800000 */
.L_x_688:
[----:B------:R-:W-:Y:S01]  /*19a40*/  MOV R12, RZ ;  /* 0x000000ff000c7202 */ /* 0x000fe20000000f00 */
[----:B------:R-:W-:Y:S01]  /*19a50*/  IMAD R6, R2, 0x60, R0 ;  /* 0x0000006002067824 */ /* 0x000fe200078e0200 */
[----:B------:R-:W-:Y:S01]  /*19a60*/  UIADD3 UR4, UP0, UR36, 0x570, URZ ;  /* 0x0000057024047890 */ /* 0x000fe2000ff1e03f */
[----:B------:R-:W-:Y:S01]  /*19a70*/  IMAD R7, R26, 0x9000, R22 ;  /* 0x000090001a077824 */ /* 0x000fe200078e0216 */
[----:B------:R-:W-:Y:S01]  /*19a80*/  R2UR UR10, R12 ;  /* 0x000000000c0a72ca */ /* 0x000fe200000e0000 */
[----:B------:R-:W-:Y:S01]  /*19a90*/  VIADD R6, R6, 0xffffffa0 ;  /* 0xffffffa006067836 */ /* 0x000fe20000000000 */
[----:B------:R-:W-:Y:S01]  /*19aa0*/  PLOP3.LUT P0, PT, PT, PT, PT, 0x80, 0x0 ;  /* 0x000000000000781c */ /* 0x000fe20003f0f070 */
[----:B------:R-:W-:Y:S01]  /*19ab0*/  VIADD R10, R7, 0x18400 ;  /* 0x00018400070a7836 */ /* 0x000fe20000000000 */
[----:B0-----:R-:W-:Y:S01]  /*19ac0*/  IADD3 R3, R9, 0x2a890, RZ ;  /* 0x0002a89009037810 */ /* 0x001fe20007ffe0ff */
[----:B------:R-:W-:Y:S01]  /*19ad0*/  UIADD3.X UR5, URZ, UR37, URZ, UP0, !UPT ;  /* 0x000000253f057290 */ /* 0x000fe200087fe43f */
[----:B------:R-:W-:Y:S01]  /*19ae0*/  UMOV UR6, 0x0 ;  /* 0x0000000000067882 */ /* 0x000fe20000000000 */
[----:B------:R-:W-:-:S10]  /*19af0*/  UMOV UR7, 0x12f00000 ;  /* 0x12f0000000077882 */ /* 0x000fd40000000000 */
.L_x_690:
[----:B------:R-:W-:-:S13]  /*19b00*/  @P0 ELECT P2, URZ, PT ;  /* 0x00000000003f082f */ /* 0x000fda0003840000 */
[----:B------:R-:W-:Y:S02]  /*19b10*/  @P2 R2UR UR13, R4 ;  /* 0x00000000040d22ca */ /* 0x000fe400000e0000 */
[----:B------:R-:W-:Y:S02]  /*19b20*/  @P2 R2UR UR12, R18 ;  /* 0x00000000120c22ca */ /* 0x000fe400000e0000 */
[----:B------:R-:W-:Y:S02]  /*19b30*/  @P2 R2UR UR11, R6 ;  /* 0x00000000060b22ca */ /* 0x000fe400000e0000 */
[----:B------:R-:W-:Y:S02]  /*19b40*/  @P2 R2UR UR9, R3 ;  /* 0x00000000030922ca */ /* 0x000fe400000e0000 */
[----:B------:R-:W-:Y:S02]  /*19b50*/  @P2 R2UR UR8, R10 ;  /* 0x000000000a0822ca */ /* 0x000fe400000e0000 */
[----:B------:R-:W-:-:S02]  /*19b60*/  @P2 PLOP3.LUT P0, PT, P2, PT, PT, 0x8, 0x0 ;  /* 0x000000000000281c */ /* 0x000fc4000170e170 */
[----:B------:R-:W-:-:S09]  /*19b70*/  PLOP3.LUT P2, PT, PT, PT, PT, 0x8, 0x0 ;  /* 0x000000000000781c */ /* 0x000fd20003f4e170 */
[----:B------:R0:W-:Y:S02]  /*19b80*/  UTMALDG.4D [UR8], [UR4], desc[UR6] ;  /* 0x00000608040075b4 */ /* 0x0001e40008019000 */
[----:B0-----:R-:W-:Y:S05]  /*19b90*/  @P0 BRA.U.ANY `(.L_x_690) ;  /* 0xfffffffd00d80947 */ /* 0x001fea000393ffff */
[----:B------:R-:W-:Y:S01]  /*19ba0*/  MOV R13, 0x40 ;  /* 0x00000040000d7802 */ /* 0x000fe20000000f00 */
[----:B------:R-:W-:Y:S01]  /*19bb0*/  VIADD R10, R7, 0x1b400 ;  /* 0x0001b400070a7836 */ /* 0x000fe20000000000 */
[----:B------:R-:W-:Y:S01]  /*19bc0*/  PLOP3.LUT P0, PT, PT, PT, PT, 0x80, 0x0 ;  /* 0x000000000000781c */ /* 0x000fe20003f0f070 */
[----:B------:R-:W-:Y:S01]  /*19bd0*/  UMOV UR6, 0x0 ;  /* 0x0000000000067882 */ /* 0x000fe20000000000 */
[----:B------:R-:W-:Y:S01]  /*19be0*/  R2UR UR10, R13 ;  /* 0x000000000d0a72ca */ /* 0x000fe200000e0000 */
[----:B------:R-:W-:-:S14]  /*19bf0*/  UMOV UR7, 0x12f00000 ;  /* 0x12f0000000077882 */ /* 0x000fdc0000000000 */
.L_x_691:
        /* <DEDUP_REMOVED lines=10> */
[----:B------:R-:W-:Y:S01]  /*19ca0*/  PLOP3.LUT P0, PT, PT, PT, PT, 0x80, 0x0 ;  /* 0x000000000000781c */ /* 0x000fe20003f0f070 */
[----:B------:R-:W-:Y:S01]  /*19cb0*/  UMOV UR6, 0x0 ;  /* 0x0000000000067882 */ /* 0x000fe20000000000 */
[----:B------:R-:W-:Y:S01]  /*19cc0*/  IADD3 R7, R7, 0x1e400, RZ ;  /* 0x0001e40007077810 */ /* 0x000fe20007ffe0ff */
[----:B------:R-:W-:Y:S01]  /*19cd0*/  UMOV UR7, 0x12f00000 ;  /* 0x12f0000000077882 */ /* 0x000fe20000000000 */
[----:B------:R-:W-:-:S09]  /*19ce0*/  UMOV UR10, 0x80 ;  /* 0x00000080000a7882 */ /* 0x000fd20000000000 */
.L_x_692:
        /* <DEDUP_REMOVED lines=10> */
[----:B------:R-:W0:Y:S01]  /*19d90*/  SYNCS.PHASECHK.TRANS64.TRYWAIT P0, [R9+URZ+0x2a8c0], R8 ;  /* 0x02a8c008090075a7 */ /* 0x000e22000800017f */
[----:B------:R-:W-:Y:S04]  /*19da0*/  BSSY B2, `(.L_x_693) ;  /* 0x0000002000027945 */ /* 0x000fe80003800000 */
[----:B0-----:R-:W-:Y:S05]  /*19db0*/  @!P0 BRA `(.L_x_694) ;  /* 0x0000006000208947 */ /* 0x001fea0003800000 */
.L_x_835:
[----:B------:R-:W-:Y:S05]  /*19dc0*/  BSYNC B2 ;  /* 0x0000000000027941 */ /* 0x000fea0003800000 */
.L_x_693:
[----:B------:R-:W-:Y:S01]  /*19dd0*/  BSSY B2, `(.L_x_695) ;  /* 0x000000b000027945 */ /* 0x000fe20003800000 */
[----:B------:R-:W-:Y:S01]  /*19de0*/  IMAD.MOV.U32 R10, RZ, RZ, 0x0 ;  /* 0x00000000ff0a7424 */ /* 0x000fe200078e00ff */
[----:B------:R-:W-:Y:S02]  /*19df0*/  MOV R11, 0x12f00000 ;  /* 0x12f00000000b7802 */ /* 0x000fe40000000f00 */
[----:B------:R-:W-:Y:S05]  /*19e00*/  @P1 BRA `(.L_x_696) ;  /* 0x00000000001c1947 */ /* 0x000fea0003800000 */
[----:B------:R-:W2:Y:S01]  /*19e10*/  S2R R7, SR_TID.X ;  /* 0x0000000000077919 */ /* 0x000ea20000002100 */
[----:B------:R-:W-:-:S04]  /*19e20*/  IMAD.MOV.U32 R3, RZ, RZ, 0x6000 ;  /* 0x00006000ff037424 */ /* 0x000fc800078e00ff */
[----:B------:R3:W-:Y:S01]  /*19e30*/  SYNCS.ARRIVE.TRANS64 RZ, [R9+URZ+0x2a8b0], R3 ;  /* 0x02a8b00309ff79a7 */ /* 0x0007e2000800003f */
[----:B--2---:R-:W-:-:S04]  /*19e40*/  LOP3.LUT R7, R7, 0x1f, RZ, 0xc0, !PT ;  /* 0x0000001f07077812 */ /* 0x004fc800078ec0ff */
[----:B------:R-:W-:-:S13]  /*19e50*/  ISETP.NE.AND P0, PT, R7, RZ, PT ;  /* 0x000000ff0700720c */ /* 0x000fda0003f05270 */
[----:B---3--:R-:W-:Y:S05]  /*19e60*/  @!P0 BRA `(.L_x_696) ;  /* 0x0000000000048947 */ /* 0x008fea0003800000 */
[----:B------:R-:W-:Y:S01]  /*19e70*/  BPT.TRAP 0x1 ;  /* 0x000000040000795c */ /* 0x000fe20000300000 */
.L_x_696:
[----:B------:R-:W-:Y:S05]  /*19e80*/  BSYNC B2 ;  /* 0x0000000000027941 */ /* 0x000fea0003800000 */
.L_x_695:
[----:B------:R-:W-:Y:S01]  /*19e90*/  R2UR UR10, R12 ;  /* 0x000000000c0a72ca */ /* 0x000fe200000e0000 */
[----:B------:R-:W-:Y:S01]  /*19ea0*/  IMAD R3, R26, 0x6000, R22 ;  /* 0x000060001a037824 */ /* 0x000fe200078e0216 */
[----:B------:R-:W-:Y:S01]  /*19eb0*/  R2UR UR6, R10 ;  /* 0x000000000a0672ca */ /* 0x000fe200000e0000 */
[----:B------:R-:W-:Y:S01]  /*19ec0*/  UIADD3 UR4, UP0, UR36, 0x670, URZ ;  /* 0x0000067024047890 */ /* 0x000fe2000ff1e03f */
[----:B------:R-:W-:Y:S01]  /*19ed0*/  R2UR UR7, R11 ;  /* 0x000000000b0772ca */ /* 0x000fe200000e0000 */
[----:B------:R-:W-:Y:S01]  /*19ee0*/  VIADD R7, R3, 0x400 ;  /* 0x0000040003077836 */ /* 0x000fe20000000000 */
[----:B------:R-:W-:Y:S01]  /*19ef0*/  PLOP3.LUT P0, PT, PT, PT, PT, 0x80, 0x0 ;  /* 0x000000000000781c */ /* 0x000fe20003f0f070 */
[----:B------:R-:W-:Y:S01]  /*19f00*/  UIADD3.X UR5, URZ, UR37, URZ, UP0, !UPT ;  /* 0x000000253f057290 */ /* 0x000fe200087fe43f */
[----:B01----:R-:W-:-:S11]  /*19f10*/  IADD3 R9, R9, 0x2a8b0, RZ ;  /* 0x0002a8b009097810 */ /* 0x003fd60007ffe0ff */
.L_x_697:
        /* <DEDUP_REMOVED lines=10> */
[----:B------:R-:W-:Y:S02]  /*19fc0*/  R2UR UR10, R13 ;  /* 0x000000000d0a72ca */ /* 0x000fe400000e0000 */
[----:B------:R-:W-:Y:S02]  /*19fd0*/  R2UR UR6, R10 ;  /* 0x000000000a0672ca */ /* 0x000fe400000e0000 */
[----:B------:R-:W-:Y:S02]  /*19fe0*/  R2UR UR7, R11 ;  /* 0x000000000b0772ca */ /* 0x000fe400000e0000 */
[----:B------:R-:W-:Y:S02]  /*19ff0*/  PLOP3.LUT P0, PT, PT, PT, PT, 0x80, 0x0 ;  /* 0x000000000000781c */ /* 0x000fe40003f0f070 */
[----:B------:R-:W-:-:S11]  /*1a000*/  IADD3 R3, R3, 0x3400, RZ ;  /* 0x0000340003037810 */ /* 0x000fd60007ffe0ff */
.L_x_698:
        /* <DEDUP_REMOVED lines=9> */
[----:B-1----:R-:W-:Y:S05]  /*1a0a0*/  @P0 BRA.U.ANY `(.L_x_698) ;  /* 0xfffffffd00d80947 */ /* 0x002fea000393ffff */
.L_x_685:
[----:B------:R-:W-:Y:S05]  /*1a0b0*/  BSYNC B1 ;  /* 0x0000000000017941 */ /* 0x000fea0003800000 */
.L_x_684:
[----:B------:R-:W-:Y:S01]  /*1a0c0*/  IADD3 R7, R2, -0x2, RZ ;  /* 0xfffffffe02077810 */ /* 0x000fe20007ffe0ff */
[----:B------:R-:W-:Y:S01]  /*1a0d0*/  VIADD R26, R26, 0x1 ;  /* 0x000000011a1a7836 */ /* 0x000fe20000000000 */
[----:B------:R-:W-:Y:S02]  /*1a0e0*/  PLOP3.LUT P0, PT, PT, PT, PT, 0x8, 0x0 ;  /* 0x000000000000781c */ /* 0x000fe40003f0e170 */
[----:B------:R-:W-:Y:S02]  /*1a0f0*/  ISETP.GE.AND P2, PT, R7, R5, PT ;  /* 0x000000050700720c */ /* 0x000fe40003f46270 */
[----:B------:R-:W-:-:S04]  /*1a100*/  ISETP.NE.AND P1, PT, R26, 0x2, PT ;  /* 0x000000021a00780c */ /* 0x000fc80003f25270 */
[----:B------:R-:W-:Y:S02]  /*1a110*/  SEL R2, RZ, 0x1, P1 ;  /* 0x00000001ff027807 */ /* 0x000fe40000800000 */
[----:B------:R-:W-:Y:S02]  /*1a120*/  SEL R26, R26, RZ, P1 ;  /* 0x000000ff1a1a7207 */ /* 0x000fe40000800000 */
[----:B------:R-:W-:-:S03]  /*1a130*/  LOP3.LUT R31, R31, R2, RZ, 0x3c, !PT ;  /* 0x000000021f1f7212 */ /* 0x000fc600078e3cff */
[----:B------:R-:W-:Y:S05]  /*1a140*/  @!P2 BRA `(.L_x_678) ;  /* 0x000000080014a947 */ /* 0x000fea0003800000 */
.L_x_714:
[----:B------:R-:W-:Y:S05]  /*1a150*/  YIELD ;  /* 0x0000000000007946 */ /* 0x000fea0003800000 */
[----:B------:R-:W-:Y:S04]  /*1a160*/  BSSY B1, `(.L_x_699) ;  /* 0x000007b000017945 */ /* 0x000fe80003800000 */
[----:B------:R-:W-:Y:S05]  /*1a170*/  @!P6 BRA `(.L_x_700) ;  /* 0x0000000400e4e947 */ /* 0x000fea0003800000 */
[----:B------:R-:W-:Y:S01]  /*1a180*/  IMAD R6, R26, 0x8, R22 ;  /* 0x000000081a067824 */ /* 0x000fe200078e0216 */
[----:B------:R-:W-:Y:S01]  /*1a190*/  SHF.L.U32 R9, R31, 0x1f, RZ ;  /* 0x0000001f1f097819 */ /* 0x000fe200000006ff */
[----:B------:R-:W1:Y:S01]  /*1a1a0*/  S2R R2, SR_TID.X ;  /* 0x0000000000027919 */ /* 0x000e620000002100 */
[----:B------:R-:W-:Y:S02]  /*1a1b0*/  BSSY B2, `(.L_x_701) ;  /* 0x0000005000027945 */ /* 0x000fe40003800000 */
[----:B------:R-:W2:Y:S01]  /*1a1c0*/  SYNCS.PHASECHK.TRANS64.TRYWAIT P1, [R6+URZ+0x2a8a0], R9 ;  /* 0x02a8a009060075a7 */ /* 0x000ea2000802017f */
[----:B-1----:R-:W-:-:S04]  /*1a1d0*/  LOP3.LUT R2, R2, 0x7f, RZ, 0xc0, !PT ;  /* 0x0000007f02027812 */ /* 0x002fc800078ec0ff */
[----:B------:R-:W-:Y:S01]  /*1a1e0*/  ISETP.NE.AND P2, PT, R2, RZ, PT ;  /* 0x000000ff0200720c */ /* 0x000fe20003f45270 */
[----:B--2---:R-:W-:-:S12]  /*1a1f0*/  @!P1 BRA `(.L_x_702) ;  /* 0x0000005c00249947 */ /* 0x004fd80003800000 */
.L_x_836:
[----:B------:R-:W-:Y:S05]  /*1a200*/  BSYNC B2 ;  /* 0x0000000000027941 */ /* 0x000fea0003800000 */
.L_x_701:
[----:B------:R-:W-:Y:S04]  /*1a210*/  BSSY B2, `(.L_x_703) ;  /* 0x0000009000027945 */ /* 0x000fe80003800000 */
[----:B------:R-:W-:Y:S05]  /*1a220*/  @P2 BRA `(.L_x_704) ;  /* 0x00000000001c2947 */ /* 0x000fea0003800000 */
[----:B0-----:R-:W0:Y:S01]  /*1a230*/  S2R R3, SR_TID.X ;  /* 0x0000000000037919 */ /* 0x001e220000002100 */
[----:B------:R-:W-:-:S04]  /*1a240*/  MOV R2, 0x9000 ;  /* 0x0000900000027802 */ /* 0x000fc80000000f00 */
[----:B------:R2:W-:Y:S01]  /*1a250*/  SYNCS.ARRIVE.TRANS64 RZ, [R6+URZ+0x2a890], R2 ;  /* 0x02a8900206ff79a7 */ /* 0x0005e2000800003f */
[----:B0-----:R-:W-:-:S04]  /*1a260*/  LOP3.LUT R3, R3, 0x1f, RZ, 0xc0, !PT ;  /* 0x0000001f03037812 */ /* 0x001fc800078ec0ff */
[----:B------:R-:W-:-:S13]  /*1a270*/  ISETP.NE.AND P1, PT, R3, RZ, PT ;  /* 0x000000ff0300720c */ /* 0x000fda0003f25270 */
[----:B--2---:R-:W-:Y:S05]  /*1a280*/  @!P1 BRA `(.L_x_704) ;  /* 0x0000000000049947 */ /* 0x004fea0003800000 */
[----:B------:R-:W-:Y:S01]  /*1a290*/  BPT.TRAP 0x1 ;  /* 0x000000040000795c */ /* 0x000fe20000300000 */
.L_x_704:
[----:B------:R-:W-:Y:S05]  /*1a2a0*/  BSYNC B2 ;  /* 0x0000000000027941 */ /* 0x000fea0003800000 */
.L_x_703:
[----:B------:R-:W-:Y:S01]  /*1a2b0*/  IMAD.MOV.U32 R11, RZ, RZ, RZ ;  /* 0x000000ffff0b7224 */ /* 0x000fe200078e00ff */
[----:B------:R-:W-:Y:S01]  /*1a2c0*/  UIADD3 UR4, UP0, UR36, 0x570, URZ ;  /* 0x0000057024047890 */ /* 0x000fe2000ff1e03f */
[----:B0-----:R-:W-:Y:S01]  /*1a2d0*/  IMAD R3, R26, 0x9000, R22 ;  /* 0x000090001a037824 */ /* 0x001fe200078e0216 */
[----:B------:R-:W-:Y:S01]  /*1a2e0*/  PLOP3.LUT P1, PT, PT, PT, PT, 0x80, 0x0 ;  /* 0x000000000000781c */ /* 0x000fe20003f2f070 */
[----:B------:R-:W-:Y:S01]  /*1a2f0*/  IMAD R8, R7, 0x60, R0 ;  /* 0x0000006007087824 */ /* 0x000fe200078e0200 */
[----:B------:R-:W-:Y:S01]  /*1a300*/  R2UR UR10, R11 ;  /* 0x000000000b0a72ca */ /* 0x000fe200000e0000 */
[----:B------:R-:W-:Y:S01]  /*1a310*/  VIADD R10, R3, 0x18400 ;  /* 0x00018400030a7836 */ /* 0x000fe20000000000 */
[----:B------:R-:W-:Y:S01]  /*1a320*/  IADD3 R2, R6, 0x2a890, RZ ;  /* 0x0002a89006027810 */ /* 0x000fe20007ffe0ff */
[----:B------:R-:W-:Y:S01]  /*1a330*/  UIADD3.X UR5, URZ, UR37, URZ, UP0, !UPT ;  /* 0x000000253f057290 */ /* 0x000fe200087fe43f */
[----:B------:R-:W-:Y:S01]  /*1a340*/  UMOV UR6, 0x0 ;  /* 0x0000000000067882 */ /* 0x000fe20000000000 */
[----:B------:R-:W-:-:S10]  /*1a350*/  UMOV UR7, 0x12f00000 ;  /* 0x12f0000000077882 */ /* 0x000fd40000000000 */
.L_x_705:
        /* <DEDUP_REMOVED lines=16> */
.L_x_706:
        /* <DEDUP_REMOVED lines=15> */
.L_x_707:
        /* <DEDUP_REMOVED lines=13> */
.L_x_837:
[----:B------:R-:W-:Y:S05]  /*1a620*/  BSYNC B2 ;  /* 0x0000000000027941 */ /* 0x000fea0003800000 */
.L_x_708:
[----:B------:R-:W-:Y:S01]  /*1a630*/  BSSY B2, `(.L_x_710) ;  /* 0x000000b000027945 */ /* 0x000fe20003800000 */
[----:B------:R-:W-:Y:S01]  /*1a640*/  IMAD.MOV.U32 R2, RZ, RZ, 0x0 ;  /* 0x00000000ff027424 */ /* 0x000fe200078e00ff */
[----:B------:R-:W-:Y:S02]  /*1a650*/  MOV R3, 0x12f00000 ;  /* 0x12f0000000037802 */ /* 0x000fe40000000f00 */
[----:B------:R-:W-:Y:S05]  /*1a660*/  @P2 BRA `(.L_x_711) ;  /* 0x00000000001c2947 */ /* 0x000fea0003800000 */
[----:B------:R-:W2:Y:S01]  /*1a670*/  S2R R10, SR_TID.X ;  /* 0x00000000000a7919 */ /* 0x000ea20000002100 */
[----:B01----:R-:W-:-:S04]  /*1a680*/  IMAD.MOV.U32 R9, RZ, RZ, 0x6000 ;  /* 0x00006000ff097424 */ /* 0x003fc800078e00ff */
[----:B------:R3:W-:Y:S01]  /*1a690*/  SYNCS.ARRIVE.TRANS64 RZ, [R6+URZ+0x2a8b0], R9 ;  /* 0x02a8b00906ff79a7 */ /* 0x0007e2000800003f */
[----:B--2---:R-:W-:-:S04]  /*1a6a0*/  LOP3.LUT R10, R10, 0x1f, RZ, 0xc0, !PT ;  /* 0x0000001f0a0a7812 */ /* 0x004fc800078ec0ff */
[----:B------:R-:W-:-:S13]  /*1a6b0*/  ISETP.NE.AND P1, PT, R10, RZ, PT ;  /* 0x000000ff0a00720c */ /* 0x000fda0003f25270 */
[----:B---3--:R-:W-:Y:S05]  /*1a6c0*/  @!P1 BRA `(.L_x_711) ;  /* 0x0000000000049947 */ /* 0x008fea0003800000 */
[----:B------:R-:W-:Y:S01]  /*1a6d0*/  BPT.TRAP 0x1 ;  /* 0x000000040000795c */ /* 0x000fe20000300000 */
.L_x_711:
[----:B------:R-:W-:Y:S05]  /*1a6e0*/  BSYNC B2 ;  /* 0x0000000000027941 */ /* 0x000fea0003800000 */
.L_x_710:
[----:B------:R-:W-:Y:S01]  /*1a6f0*/  R2UR UR10, R11 ;  /* 0x000000000b0a72ca */ /* 0x000fe200000e0000 */
[----:B01----:R-:W-:Y:S01]  /*1a700*/  IMAD R9, R26, 0x6000, R22 ;  /* 0x000060001a097824 */ /* 0x003fe200078e0216 */
[----:B------:R-:W-:Y:S01]  /*1a710*/  R2UR UR6, R2 ;  /* 0x00000000020672ca */ /* 0x000fe200000e0000 */
[----:B------:R-:W-:Y:S01]  /*1a720*/  UIADD3 UR4, UP0, UR36, 0x670, URZ ;  /* 0x0000067024047890 */ /* 0x000fe2000ff1e03f */
[----:B------:R-:W-:Y:S01]  /*1a730*/  R2UR UR7, R3 ;  /* 0x00000000030772ca */ /* 0x000fe200000e0000 */
[----:B------:R-:W-:Y:S01]  /*1a740*/  VIADD R10, R9, 0x400 ;  /* 0x00000400090a7836 */ /* 0x000fe20000000000 */
[----:B------:R-:W-:Y:S01]  /*1a750*/  PLOP3.LUT P1, PT, PT, PT, PT, 0x80, 0x0 ;  /* 0x000000000000781c */ /* 0x000fe20003f2f070 */
[----:B------:R-:W-:Y:S01]  /*1a760*/  UIADD3.X UR5, URZ, UR37, URZ, UP0, !UPT ;  /* 0x000000253f057290 */ /* 0x000fe200087fe43f */
[----:B------:R-:W-:-:S11]  /*1a770*/  IADD3 R6, R6, 0x2a8b0, RZ ;  /* 0x0002a8b006067810 */ /* 0x000fd60007ffe0ff */
.L_x_712:
        /* <DEDUP_REMOVED lines=15> */
.L_x_713:
        /* <DEDUP_REMOVED lines=10> */
.L_x_700:
[----:B------:R-:W-:Y:S05]  /*1a910*/  BSYNC B1 ;  /* 0x0000000000017941 */ /* 0x000fea0003800000 */
.L_x_699:
[C---:B------:R-:W-:Y:S01]  /*1a920*/  ISETP.GT.AND P2, PT, R7.reuse, R5, PT ;  /* 0x000000050700720c */ /* 0x040fe20003f44270 */
[----:B------:R-:W-:Y:S01]  /*1a930*/  VIADD R26, R26, 0x1 ;  /* 0x000000011a1a7836 */ /* 0x000fe20000000000 */
[----:B------:R-:W-:-:S04]  /*1a940*/  IADD3 R7, R7, -0x1, RZ ;  /* 0xffffffff07077810 */ /* 0x000fc80007ffe0ff */
[----:B------:R-:W-:-:S04]  /*1a950*/  ISETP.NE.AND P1, PT, R26, 0x2, PT ;  /* 0x000000021a00780c */ /* 0x000fc80003f25270 */
[----:B------:R-:W-:Y:S02]  /*1a960*/  SEL R2, RZ, 0x1, P1 ;  /* 0x00000001ff027807 */ /* 0x000fe40000800000 */
[----:B------:R-:W-:Y:S02]  /*1a970*/  SEL R26, R26, RZ, P1 ;  /* 0x000000ff1a1a7207 */ /* 0x000fe40000800000 */
[----:B------:R-:W-:Y:S01]  /*1a980*/  LOP3.LUT R31, R31, R2, RZ, 0x3c, !PT ;  /* 0x000000021f1f7212 */ /* 0x000fe200078e3cff */
[----:B------:R-:W-:Y:S06]  /*1a990*/  @P2 BRA `(.L_x_714) ;  /* 0xfffffff400ec2947 */ /* 0x000fec000383ffff */
.L_x_678:
[----:B------:R-:W-:Y:S05]  /*1a9a0*/  BSYNC B0 ;  /* 0x0000000000007941 */ /* 0x000fea0003800000 */
.L_x_677:
[----:B------:R-:W2:Y:S01]  /*1a9b0*/  LDL R30, [R1] ;  /* 0x00000000011e7983 */ /* 0x000ea20000100800 */
[----:B------:R-:W-:Y:S05]  /*1a9c0*/  @!P0 WARPSYNC.ALL ;  /* 0x0000000000008948 */ /* 0x000fea0003800000 */
[----:B------:R-:W-:Y:S06]  /*1a9d0*/  @!P0 BAR.SYNC.DEFER_BLOCKING 0xc, 0x180 ;  /* 0x0306000000008b1d */ /* 0x000fec0000010000 */
[----:B------:R-:W-:Y:S01]  /*1a9e0*/  BSSY B7, `(.L_x_715) ;  /* 0x000036f000077945 */ /* 0x000fe20003800000 */
[----:B--2---:R-:W-:-:S13]  /*1a9f0*/  ISETP.GT.AND P0, PT, R30, RZ, PT ;  /* 0x000000ff1e00720c */ /* 0x004fda0003f04270 */
[----:B------:R-:W-:Y:S05]  /*1aa00*/  @P0 BRA `(.L_x_716) ;  /* 0x0000000000440947 */ /* 0x000fea0003800000 */
[----:B------:R-:W1:Y:S02]  /*1aa10*/  S2R R2, SR_TID.X ;  /* 0x0000000000027919 */ /* 0x000e640000002100 */
        /* <DEDUP_REMOVED lines=14> */
[----:B0-----:R-:W-:Y:S01]  /*1ab00*/  IADD3 R16, R0, UR38, R7 ;  /* 0x0000002600107c10 */ /* 0x001fe2000fffe007 */
[----:B------:R-:W-:Y:S06]  /*1ab10*/  BRA `(.L_x_717) ;  /* 0x00000034006c7947 */ /* 0x000fec0003800000 */
.L_x_716:
        /* <DEDUP_REMOVED lines=10> */
[----:B0-----:R-:W0:Y:S01]  /*1abc0*/  LDC.64 R2, c[0x4][R2] ;  /* 0x0100000002027b82 */ /* 0x001e220000000a00 */
[----:B------:R-:W-:Y:S01]  /*1abd0*/  MOV R6, UR8 ;  /* 0x0000000800067c02 */ /* 0x000fe20008000f00 */
[----:B------:R-:W-:Y:S01]  /*1abe0*/  IMAD.U32 R7, RZ, RZ, UR9 ;  /* 0x00000009ff077e24 */ /* 0x000fe2000f8e00ff */
[----:B------:R-:W-:Y:S01]  /*1abf0*/  MOV R10, UR4 ;  /* 0x00000004000a7c02 */ /* 0x000fe20008000f00 */
[----:B------:R-:W-:Y:S01]  /*1ac00*/  IMAD.U32 R11, RZ, RZ, UR5 ;  /* 0x00000005ff0b7e24 */ /* 0x000fe2000f8e00ff */
[----:B------:R-:W-:Y:S01]  /*1ac10*/  MOV R8, 0x70 ;  /* 0x0000007000087802 */ /* 0x000fe20000000f00 */
[----:B------:R-:W-:Y:S01]  /*1ac20*/  IMAD.MOV.U32 R12, RZ, RZ, 0x1 ;  /* 0x00000001ff0c7424 */ /* 0x000fe200078e00ff */
[----:B------:R-:W-:-:S07]  /*1ac30*/  MOV R13, RZ ;  /* 0x000000ff000d7202 */ /* 0x000fce0000000f00 */
[----:B------:R-:W-:-:S07]  /*1ac40*/  LEPC R20, `(.L_x_719) ;  /* 0x000000001014794e */ /* 0x000fce0000000000 */
[----:B0-----:R-:W-:Y:S05]  /*1ac50*/  CALL.ABS.NOINC R2 ;  /* 0x0000000002007343 */ /* 0x001fea0003c00000 */
.L_x_719:
[----:B------:R-:W-:Y:S05]  /*1ac60*/  BSYNC B6 ;  /* 0x0000000000067941 */ /* 0x000fea0003800000 */
.L_x_718:
        /* <DEDUP_REMOVED lines=8> */
[----:B0-----:R0:W1:Y:S01]  /*1acf0*/  LDC.64 R2, c[0x4][R27] ;  /* 0x010000001b027b82 */ /* 0x0010620000000a00 */
[----:B------:R-:W-:Y:S01]  /*1ad00*/  MOV R4, UR6 ;  /* 0x0000000600047c02 */ /* 0x000fe20008000f00 */
[----:B------:R-:W-:Y:S01]  /*1ad10*/  IMAD.U32 R5, RZ, RZ, UR7 ;  /* 0x00000007ff057e24 */ /* 0x000fe2000f8e00ff */
[----:B------:R-:W-:Y:S01]  /*1ad20*/  MOV R6, UR8 ;  /* 0x0000000800067c02 */ /* 0x000fe20008000f00 */
[----:B------:R-:W-:Y:S01]  /*1ad30*/  IMAD.U32 R7, RZ, RZ, UR9 ;  /* 0x00000009ff077e24 */ /* 0x000fe2000f8e00ff */
[----:B------:R-:W-:Y:S01]  /*1ad40*/  MOV R10, UR4 ;  /* 0x00000004000a7c02 */ /* 0x000fe20008000f00 */
[----:B------:R-:W-:Y:S01]  /*1ad50*/  IMAD.U32 R11, RZ, RZ, UR5 ;  /* 0x00000005ff0b7e24 */ /* 0x000fe2000f8e00ff */
[----:B------:R-:W-:Y:S01]  /*1ad60*/  MOV R8, 0x70 ;  /* 0x0000007000087802 */ /* 0x000fe20000000f00 */
[----:B------:R-:W-:Y:S01]  /*1ad70*/  IMAD.MOV.U32 R12, RZ, RZ, 0x1 ;  /* 0x00000001ff0c7424 */ /* 0x000fe200078e00ff */
[----:B0-----:R-:W-:-:S07]  /*1ad80*/  MOV R13, RZ ;  /* 0x000000ff000d7202 */ /* 0x001fce0000000f00 */
[----:B------:R-:W-:-:S07]  /*1ad90*/  LEPC R20, `(.L_x_722) ;  /* 0x000000001014794e */ /* 0x000fce0000000000 */
[----:B-1----:R-:W-:Y:S05]  /*1ada0*/  CALL.ABS.NOINC R2 ;  /* 0x0000000002007343 */ /* 0x002fea0003c00000 */
.L_x_722:
        /* <DEDUP_REMOVED lines=14> */
[----:B-1----:R-:W-:Y:S05]  /*1ae90*/  CALL.ABS.NOINC R2 ;  /* 0x0000000002007343 */ /* 0x002fea0003c00000 */
.L_x_721:
[----:B------:R-:W-:Y:S05]  /*1aea0*/  BSYNC B6 ;  /* 0x0000000000067941 */ /* 0x000fea0003800000 */
.L_x_720:
[----:B------:R-:W2:Y:S01]  /*1aeb0*/  LDL R20, [R1+0x24] ;  /* 0x0000240001147983 */ /* 0x000ea20000100800 */
[----:B------:R-:W-:Y:S01]  /*1aec0*/  ULDC.64 UR4, c[0x0][0x9f8] ;  /* 0x00027e0000047ab9 */ /* 0x000fe20000000a00 */
[----:B------:R-:W1:Y:S01]  /*1aed0*/  LDC R0, c[0x0][0x430] ;  /* 0x00010c00ff007b82 */ /* 0x000e620000000800 */
[----:B------:R-:W-:Y:S01]  /*1aee0*/  ISETP.NE.U32.AND P0, PT, RZ, UR4, PT ;  /* 0x00000004ff007c0c */ /* 0x000fe2000bf05070 */
[----:B------:R-:W3:Y:S03]  /*1aef0*/  LDL R2, [R1+0x4] ;  /* 0x0000040001027983 */ /* 0x000ee60000100800 */
[----:B------:R-:W-:Y:S01]  /*1af00*/  ISETP.NE.AND.EX P0, PT, RZ, UR5, PT, P0 ;  /* 0x00000005ff007c0c */ /* 0x000fe2000bf05300 */
[----:B------:R-:W4:-:S12]  /*1af10*/  S2R R21, SR_TID.X ;  /* 0x0000000000157919 */ /* 0x000f180000002100 */
[----:B------:R-:W-:Y:S01]  /*1af20*/  @P0 IADD3 R24, P1, R24, UR4, RZ ;  /* 0x0000000418180c10 */ /* 0x000fe2000ff3e0ff */
[----:B------:R-:W0:Y:S01]  /*1af30*/  S2R R34, SR_TID.X ;  /* 0x0000000000227919 */ /* 0x000e220000002100 */
[----:B------:R-:W-:Y:S02]  /*1af40*/  ULDC UR4, c[0x0][0x320] ;  /* 0x0000c80000047ab9 */ /* 0x000fe40000000800 */
[----:B------:R-:W-:-:S05]  /*1af50*/  @P0 IADD3.X R25, R25, UR5, RZ, P1, !PT ;  /* 0x0000000519190c10 */ /* 0x000fca0008ffe4ff */
[----:B------:R-:W3:Y:S01]  /*1af60*/  @P0 LDG.E R33, desc[UR60][R24.64] ;  /* 0x0000003c18210981 */ /* 0x000ee2000c1e1900 */
[----:B-1----:R-:W-:Y:S02]  /*1af70*/  ISETP.NE.AND P1, PT, R0, 0x1, PT ;  /* 0x000000010000780c */ /* 0x002fe40003f25270 */
[----:B----4-:R-:W-:-:S11]  /*1af80*/  LOP3.LUT R21, R21, 0x7f, RZ, 0xc0, !PT ;  /* 0x0000007f15157812 */ /* 0x010fd600078ec0ff */
[----:B------:R-:W1:Y:S01]  /*1af90*/  @P1 LDC R7, c[0x0][0x434] ;  /* 0x00010d00ff071b82 */ /* 0x000e620000000800 */
[----:B------:R-:W-:-:S07]  /*1afa0*/  SHF.R.U32.HI R21, RZ, 0x3, R21 ;  /* 0x00000003ff157819 */ /* 0x000fce0000011615 */
[----:B------:R-:W4:Y:S01]  /*1afb0*/  @P1 LDC R5, c[0x0][0x438] ;  /* 0x00010e00ff051b82 */ /* 0x000f220000000800 */
[----:B0-----:R-:W-:-:S04]  /*1afc0*/  SHF.L.U32 R34, R34, 0x4, RZ ;  /* 0x0000000422227819 */ /* 0x001fc800000006ff */
[----:B------:R-:W-:Y:S02]  /*1afd0*/  LOP3.LUT R34, R21, 0x70, R34, 0xf8, !PT ;  /* 0x0000007015227812 */ /* 0x000fe400078ef822 */
[----:B------:R-:W0:Y:S02]  /*1afe0*/  S2R R21, SR_TID.X ;  /* 0x0000000000157919 */ /* 0x000e240000002100 */
[----:B0-----:R-:W-:-:S05]  /*1aff0*/  IMAD.SHL.U32 R21, R21, 0x8, RZ ;  /* 0x0000000815157824 */ /* 0x001fca00078e00ff */
[----:B------:R-:W-:Y:S02]  /*1b000*/  LOP3.LUT R21, R21, 0x38, RZ, 0xc0, !PT ;  /* 0x0000003815157812 */ /* 0x000fe400078ec0ff */
[----:B------:R-:W-:Y:S01]  /*1b010*/  LOP3.LUT R23, R23, 0xfffffff7, RZ, 0xc0, !PT ;  /* 0xfffffff717177812 */ /* 0x000fe200078ec0ff */
[----:B------:R-:W-:Y:S01]  /*1b020*/  UMOV UR5, 0xffffffff ;  /* 0xffffffff00057882 */ /* 0x000fe20000000000 */
[----:B--2---:R-:W-:-:S04]  /*1b030*/  VIADD R27, R20, 0xffffffff ;  /* 0xffffffff141b7836 */ /* 0x004fc80000000000 */
[----:B------:R-:W-:-:S05]  /*1b040*/  IMAD R6, R27, 0x60, R34 ;  /* 0x000000601b067824 */ /* 0x000fca00078e0222 */
[----:B------:R-:W-:-:S04]  /*1b050*/  ISETP.GE.AND P0, PT, R6, R30, PT ;  /* 0x0000001e0600720c */ /* 0x000fc80003f06270 */
[----:B------:R-:W-:Y:S02]  /*1b060*/  ISETP.GT.U32.OR P0, PT, R34, 0x5f, P0 ;  /* 0x0000005f2200780c */ /* 0x000fe40000704470 */
[----:B---3--:R-:W-:-:S05]  /*1b070*/  IADD3 R6, R6, R2, RZ ;  /* 0x0000000206067210 */ /* 0x008fca0007ffe0ff */
[----:B-1----:R-:W-:-:S06]  /*1b080*/  @P1 IMAD.HI.U32 R7, R6, R7, RZ ;  /* 0x0000000706071227 */ /* 0x002fcc00078e00ff */
[----:B------:R-:W0:Y:S01]  /*1b090*/  @!P0 LDC.64 R2, c[0x0][0x428] ;  /* 0x00010a00ff028b82 */ /* 0x000e220000000a00 */
[--C-:B------:R-:W-:Y:S01]  /*1b0a0*/  IMAD.MOV.U32 R4, RZ, RZ, R6.reuse ;  /* 0x000000ffff047224 */ /* 0x100fe200078e0006 */
[----:B----4-:R-:W-:Y:S02]  /*1b0b0*/  @P1 SHF.R.U32.HI R4, RZ, R5, R7 ;  /* 0x00000005ff041219 */ /* 0x010fe40000011607 */
[----:B------:R-:W-:Y:S02]  /*1b0c0*/  LOP3.LUT R20, R21, 0x40, RZ, 0xfc, !PT ;  /* 0x0000004015147812 */ /* 0x000fe400078efcff */
[----:B------:R-:W-:Y:S02]  /*1b0d0*/  IADD3 R5, -R4, RZ, RZ ;  /* 0x000000ff04057210 */ /* 0x000fe40007ffe1ff */
[----:B------:R-:W-:Y:S02]  /*1b0e0*/  ISETP.GE.AND P2, PT, R20, UR4, PT ;  /* 0x0000000414007c0c */ /* 0x000fe4000bf46270 */
[----:B------:R-:W-:Y:S01]  /*1b0f0*/  SHF.R.S32.HI R8, RZ, 0x1f, R33 ;  /* 0x0000001fff087819 */ /* 0x000fe20000011421 */
[----:B------:R-:W-:Y:S01]  /*1b100*/  IMAD R0, R0, R5, R6 ;  /* 0x0000000500007224 */ /* 0x000fe200078e0206 */
[----:B------:R-:W-:-:S02]  /*1b110*/  @!P0 SHF.R.S32.HI R5, RZ, 0x1f, R4 ;  /* 0x0000001fff058819 */ /* 0x000fc40000011404 */
[----:B------:R-:W-:Y:S01]  /*1b120*/  ISETP.GE.AND P1, PT, R21, UR4, PT ;  /* 0x0000000415007c0c */ /* 0x000fe2000bf26270 */
[----:B------:R-:W-:Y:S01]  /*1b130*/  ULDC UR4, c[0x0][0x2f4] ;  /* 0x0000bd0000047ab9 */ /* 0x000fe20000000800 */
[----:B------:R-:W-:-:S04]  /*1b140*/  SEL R30, RZ, 0xffffffff, P2 ;  /* 0xffffffffff1e7807 */ /* 0x000fc80001000000 */
[----:B------:R-:W-:Y:S01]  /*1b150*/  SHF.L.U32 R30, R30, 0x1, RZ ;  /* 0x000000011e1e7819 */ /* 0x000fe200000006ff */
[-C--:B0-----:R-:W-:Y:S02]  /*1b160*/  @!P0 IMAD R6, R8, R2.reuse, RZ ;  /* 0x0000000208068224 */ /* 0x081fe400078e02ff */
[----:B------:R-:W-:Y:S01]  /*1b170*/  @!P0 IMAD.WIDE.U32 R4, R33, R2, R4 ;  /* 0x0000000221048225 */ /* 0x000fe200078e0004 */
[----:B------:R-:W-:-:S03]  /*1b180*/  SEL R2, RZ, 0x1, P1 ;  /* 0x00000001ff027807 */ /* 0x000fc60000800000 */
[----:B------:R-:W-:Y:S01]  /*1b190*/  @!P0 IMAD R6, R33, R3, R6 ;  /* 0x0000000321068224 */ /* 0x000fe200078e0206 */
[----:B------:R-:W-:Y:S02]  /*1b1a0*/  LOP3.LUT R30, R30, 0x2, R2, 0xe2, !PT ;  /* 0x000000021e1e7812 */ /* 0x000fe400078ee202 */
[----:B------:R-:W0:Y:S01]  /*1b1b0*/  @!P0 LDC.64 R2, c[0x0][0x418] ;  /* 0x00010600ff028b82 */ /* 0x000e220000000a00 */
[----:B------:R-:W-:Y:S02]  /*1b1c0*/  @!P0 IMAD.IADD R6, R5, 0x1, R6 ;  /* 0x0000000105068824 */ /* 0x000fe400078e0206 */
[----:B------:R-:W-:Y:S01]  /*1b1d0*/  IMAD.U32 R5, RZ, RZ, UR39 ;  /* 0x00000027ff057e24 */ /* 0x000fe2000f8e00ff */
[----:B0-----:R-:W-:-:S04]  /*1b1e0*/  @!P0 LEA R2, P1, R4, R2, 0x2 ;  /* 0x0000000204028211 */ /* 0x001fc800078210ff */
[----:B------:R-:W-:Y:S02]  /*1b1f0*/  @!P0 LEA.HI.X R3, R4, R3, R6, 0x2, P1 ;  /* 0x0000000304038211 */ /* 0x000fe400008f1406 */
[----:B------:R-:W-:-:S06]  /*1b200*/  MOV R4, RZ ;  /* 0x000000ff00047202 */ /* 0x000fcc0000000f00 */
[----:B------:R0:W5:Y:S01]  /*1b210*/  @!P0 LDG.E R4, desc[UR60][R2.64] ;  /* 0x0000003c02048981 */ /* 0x000162000c1e1900 */
[----:B------:R-:W-:Y:S02]  /*1b220*/  ISETP.GT.U32.AND P0, PT, R34, 0x5f, PT ;  /* 0x0000005f2200780c */ /* 0x000fe40003f04070 */
[----:B------:R-:W-:Y:S02]  /*1b230*/  ISETP.NE.AND P3, PT, R5, 0x3, PT ;  /* 0x000000030500780c */ /* 0x000fe40003f65270 */
[----:B------:R-:W-:-:S09]  /*1b240*/  ISETP.GE.AND P2, PT, R21, UR4, PT ;  /* 0x0000000415007c0c */ /* 0x000fd2000bf46270 */
[----:B------:R-:W-:-:S04]  /*1b250*/  @P0 LOP3.LUT R23, R23, 0x8, RZ, 0xfc, !PT ;  /* 0x0000000817170812 */ /* 0x000fc800078efcff */
[----:B------:R-:W-:-:S04]  /*1b260*/  LOP3.LUT R23, R23, 0xffffffef, RZ, 0xc0, !PT ;  /* 0xffffffef17177812 */ /* 0x000fc800078ec0ff */
[----:B------:R-:W-:Y:S01]  /*1b270*/  @P3 LOP3.LUT R23, R23, 0x10, RZ, 0xfc, !PT ;  /* 0x0000001017173812 */ /* 0x000fe200078efcff */
[----:B------:R1:W-:Y:S03]  /*1b280*/  STL [R1+0x8], R8 ;  /* 0x0000080801007387 */ /* 0x0003e60000100800 */
[----:B------:R-:W-:Y:S02]  /*1b290*/  LOP3.LUT R23, R23, 0xfffffffb, RZ, 0xc0, !PT ;  /* 0xfffffffb17177812 */ /* 0x000fe400078ec0ff */
[----:B------:R-:W-:Y:S02]  /*1b2a0*/  ISETP.GE.AND P1, PT, R20, UR4, PT ;  /* 0x0000000414007c0c */ /* 0x000fe4000bf26270 */
[----:B------:R-:W-:Y:S02]  /*1b2b0*/  @P2 LOP3.LUT R23, R23, 0x4, RZ, 0xfc, !PT ;  /* 0x0000000417172812 */ /* 0x000fe400078efcff */
[----:B-1----:R-:W-:-:S02]  /*1b2c0*/  LOP3.LUT R8, R21, 0x80, RZ, 0xfc, !PT ;  /* 0x0000008015087812 */ /* 0x002fc400078efcff */
[----:B------:R-:W-:Y:S02]  /*1b2d0*/  LOP3.LUT R23, R23, 0xfffffffe, RZ, 0xc0, !PT ;  /* 0xfffffffe17177812 */ /* 0x000fe400078ec0ff */
[----:B------:R-:W-:Y:S02]  /*1b2e0*/  ISETP.GE.AND P0, PT, R8, UR4, PT ;  /* 0x0000000408007c0c */ /* 0x000fe4000bf06270 */
[----:B------:R-:W-:-:S04]  /*1b2f0*/  LOP3.LUT R23, R23, 0xfffffffd, RZ, 0xc0, !PT ;  /* 0xfffffffd17177812 */ /* 0x000fc800078ec0ff */
[----:B------:R-:W-:-:S07]  /*1b300*/  @P1 LOP3.LUT R23, R23, 0x2, RZ, 0xfc, !PT ;  /* 0x0000000217171812 */ /* 0x000fce00078efcff */
[----:B------:R-:W-:Y:S01]  /*1b310*/  @P0 LOP3.LUT R23, R23, 0x1, RZ, 0xfc, !PT ;  /* 0x0000000117170812 */ /* 0x000fe200078efcff */
[----:B0-----:R-:W-:Y:S06]  /*1b320*/  BRA.DIV UR5, `(.L_x_723) ;  /* 0x0000004e05007947 */ /* 0x001fec000b800000 */
.L_x_840:
[----:B------:R-:W-:Y:S01]  /*1b330*/  SHF.R.S32.HI R34, RZ, 0x1f, R18 ;  /* 0x0000001fff227819 */ /* 0x000fe20000011412 */
[----:B------:R-:W-:Y:S06]  /*1b340*/  @!P3 BRA `(.L_x_724) ;  /* 0x000000000004b947 */ /* 0x000fec0003800000 */
[----:B------:R-:W-:Y:S01]  /*1b350*/  BPT.TRAP 0x1 ;  /* 0x000000040000795c */ /* 0x000fe20000300000 */
.L_x_724:
[----:B------:R-:W-:Y:S01]  /*1b360*/  SHF.R.S32.HI R5, RZ, 0x1f, R0 ;  /* 0x0000001fff057819 */ /* 0x000fe20000011400 */
[----:B------:R-:W-:Y:S01]  /*1b370*/  ULDC.64 UR4, c[0x0][0x328] ;  /* 0x0000ca0000047ab9 */ /* 0x000fe20000000a00 */
[----:B------:R-:W-:Y:S01]  /*1b380*/  BSSY B0, `(.L_x_725) ;  /* 0x0000017000007945 */ /* 0x000fe20003800000 */
[----:B------:R-:W-:-:S04]  /*1b390*/  IMAD.WIDE.U32 R2, R0, UR4, RZ ;  /* 0x0000000400027c25 */ /* 0x000fc8000f8e00ff */
[----:B------:R-:W-:-:S04]  /*1b3a0*/  IMAD R6, R5, UR4, RZ ;  /* 0x0000000405067c24 */ /* 0x000fc8000f8e02ff */
[----:B------:R-:W-:Y:S01]  /*1b3b0*/  IMAD R6, R0, UR5, R6 ;  /* 0x0000000500067c24 */ /* 0x000fe2000f8e0206 */
[----:B------:R-:W-:-:S04]  /*1b3c0*/  ULDC.64 UR4, c[0x0][0x338] ;  /* 0x0000ce0000047ab9 */ /* 0x000fc80000000a00 */
[----:B------:R-:W-:Y:S02]  /*1b3d0*/  IADD3 R3, R3, R6, RZ ;  /* 0x0000000603037210 */ /* 0x000fe40007ffe0ff */
        /* <DEDUP_REMOVED lines=10> */
[----:B------:R-:W-:Y:S02]  /*1b480*/  LEA R24, P0, R2, UR4, 0x1 ;  /* 0x0000000402187c11 */ /* 0x000fe4000f8008ff */
[----:B------:R-:W-:-:S04]  /*1b490*/  IADD3 R7, R3, R7, RZ ;  /* 0x0000000703077210 */ /* 0x000fc80007ffe0ff */
[----:B------:R-:W-:Y:S01]  /*1b4a0*/  LEA.HI.X R25, R2, UR5, R7, 0x1, P0 ;  /* 0x0000000502197c11 */ /* 0x000fe200080f0c07 */
[----:B------:R-:W-:Y:S01]  /*1b4b0*/  IMAD R7, R28, 0x8, R22 ;  /* 0x000000081c077824 */ /* 0x000fe200078e0216 */
[----:B------:R-:W-:-:S04]  /*1b4c0*/  SHF.L.U32 R2, R29, 0x1f, RZ ;  /* 0x0000001f1d027819 */ /* 0x000fc800000006ff */
[----:B------:R-:W0:Y:S02]  /*1b4d0*/  SYNCS.PHASECHK.TRANS64.TRYWAIT P0, [R7+URZ+0x2a840], R2 ;  /* 0x02a84002070075a7 */ /* 0x000e24000800017f */
[----:B0-----:R-:W-:Y:S05]  /*1b4e0*/  @!P0 BRA `(.L_x_726) ;  /* 0x0000004800c48947 */ /* 0x001fea0003800000 */
.L_x_841:
[----:B------:R-:W-:Y:S05]  /*1b4f0*/  BSYNC B0 ;  /* 0x0000000000007941 */ /* 0x000fea0003800000 */
.L_x_725:
[----:B------:R-:W2:Y:S01]  /*1b500*/  LDL R9, [R1] ;  /* 0x0000000001097983 */ /* 0x000ea20000100800 */
[----:B------:R-:W-:Y:S01]  /*1b510*/  ULDC.64 UR4, c[0x0][0x300] ;  /* 0x0000c00000047ab9 */ /* 0x000fe20000000a00 */
[----:B------:R-:W-:Y:S01]  /*1b520*/  LOP3.LUT P4, RZ, R23, 0x4, RZ, 0xc0, !PT ;  /* 0x0000000417ff7812 */ /* 0x000fe2000788c0ff */
[----:B------:R-:W-:Y:S01]  /*1b530*/  IMAD R5, R5, UR4, RZ ;  /* 0x0000000405057c24 */ /* 0x000fe2000f8e02ff */
[----:B------:R-:W1:Y:S01]  /*1b540*/  S2R R8, SR_TID.X ;  /* 0x0000000000087919 */ /* 0x000e620000002100 */
[C---:B0-----:R-:W-:Y:S01]  /*1b550*/  IMAD.WIDE.U32 R2, R0.reuse, UR4, RZ ;  /* 0x0000000400027c25 */ /* 0x041fe2000f8e00ff */
[C---:B------:R-:W-:Y:S02]  /*1b560*/  LOP3.LUT P3, RZ, R23.reuse, 0x2, RZ, 0xc0, !PT ;  /* 0x0000000217ff7812 */ /* 0x040fe4000786c0ff */
[----:B------:R-:W-:Y:S01]  /*1b570*/  LOP3.LUT P2, RZ, R23, 0x1, RZ, 0xc0, !PT ;  /* 0x0000000117ff7812 */ /* 0x000fe2000784c0ff */
[----:B------:R-:W-:Y:S01]  /*1b580*/  IMAD R5, R0, UR5, R5 ;  /* 0x0000000500057c24 */ /* 0x000fe2000f8e0205 */
[----:B------:R-:W-:-:S02]  /*1b590*/  ULDC.64 UR4, c[0x0][0x310] ;  /* 0x0000c40000047ab9 */ /* 0x000fc40000000a00 */
[----:B------:R-:W-:Y:S02]  /*1b5a0*/  IMAD R6, R6, UR4, RZ ;  /* 0x0000000406067c24 */ /* 0x000fe4000f8e02ff */
[----:B------:R-:W-:Y:S01]  /*1b5b0*/  IADD3 R3, R3, R5, RZ ;  /* 0x0000000503037210 */ /* 0x000fe20007ffe0ff */
[----:B------:R-:W-:Y:S02]  /*1b5c0*/  IMAD R5, R28, 0x4800, R36 ;  /* 0x000048001c057824 */ /* 0x000fe400078e0224 */
        /* <DEDUP_REMOVED lines=10> */
[----:B-1----:R-:W-:Y:S02]  /*1b670*/  LOP3.LUT R8, R8, 0x7f, RZ, 0xc0, !PT ;  /* 0x0000007f08087812 */ /* 0x002fe400078ec0ff */
[----:B------:R-:W-:Y:S02]  /*1b680*/  IADD3 R0, R3, R0, RZ ;  /* 0x0000000003007210 */ /* 0x000fe40007ffe0ff */
[----:B------:R-:W-:Y:S02]  /*1b690*/  SHF.R.U32.HI R8, RZ, 0x3, R8 ;  /* 0x00000003ff087819 */ /* 0x000fe40000011608 */
[----:B------:R-:W-:Y:S01]  /*1b6a0*/  LEA.HI.X R0, R2, UR5, R0, 0x1, P0 ;  /* 0x0000000502007c11 */ /* 0x000fe200080f0c00 */
[----:B--2---:R-:W-:-:S02]  /*1b6b0*/  IMAD R6, R27, -0x60, R9 ;  /* 0xffffffa01b067824 */ /* 0x004fc400078e0209 */
[----:B------:R-:W0:Y:S02]  /*1b6c0*/  S2R R9, SR_TID.X ;  /* 0x0000000000097919 */ /* 0x000e240000002100 */
[----:B------:R-:W-:-:S05]  /*1b6d0*/  IMAD.IADD R6, R6, 0x1, -R8 ;  /* 0x0000000106067824 */ /* 0x000fca00078e0a08 */
[----:B------:R-:W-:Y:S02]  /*1b6e0*/  ISETP.GE.AND P0, PT, R6, 0x1, PT ;  /* 0x000000010600780c */ /* 0x000fe40003f06270 */
[----:B0-----:R-:W-:-:S04]  /*1b6f0*/  SHF.L.U32 R9, R9, 0x3, RZ ;  /* 0x0000000309097819 */ /* 0x001fc800000006ff */
[----:B------:R-:W-:Y:S01]  /*1b700*/  LOP3.LUT R9, R9, 0x38, RZ, 0xc0, !PT ;  /* 0x0000003809097812 */ /* 0x000fe200078ec0ff */
[----:B------:R-:W-:Y:S06]  /*1b710*/  BRA.DIV UR4, `(.L_x_727) ;  /* 0x0000004a044c7947 */ /* 0x000fec000b800000 */
[----:B------:R-:W0:Y:S01]  /*1b720*/  SHFL.IDX PT, R3, R4, RZ, 0x181f ;  /* 0x00181fff04037589 */ /* 0x000e2200000e0000 */
[----:B------:R-:W-:-:S03]  /*1b730*/  @P0 LEA R8, R5, R22, 0x1 ;  /* 0x0000001605080211 */ /* 0x000fc600078e08ff */
        /* <DEDUP_REMOVED lines=12> */
[----:B------:R-:W-:-:S03]  /*1b800*/  @P1 LEA R8, R5, R22, 0x1 ;  /* 0x0000001605081211 */ /* 0x000fc600078e08ff */
        /* <DEDUP_REMOVED lines=11> */
[----:B------:R-:W-:Y:S01]  /*1b8c0*/  @P1 LEA R8, R5, R22, 0x1 ;  /* 0x0000001605081211 */ /* 0x000fe200078e08ff */
        /* <DEDUP_REMOVED lines=35> */
.L_x_855:
[----:B------:R-:W-:-:S13]  /*1bb00*/  ISETP.GE.AND P0, PT, R6, 0x51, PT ;  /* 0x000000510600780c */ /* 0x000fda0003f06270 */
[----:B-1----:R-:W-:Y:S02]  /*1bb10*/  @P0 LEA R2, P1, R9, R2, 0x1 ;  /* 0x0000000209020211 */ /* 0x002fe400078208ff */
[----:B------:R-:W-:-:S03]  /*1bb20*/  @P0 LEA R5, R5, R22, 0x1 ;  /* 0x0000001605050211 */ /* 0x000fc600078e08ff */
[----:B------:R-:W-:-:S05]  /*1bb30*/  @P0 IMAD.X R3, RZ, RZ, R0, P1 ;  /* 0x000000ffff030224 */ /* 0x000fca00008e0600 */
        /* <DEDUP_REMOVED lines=8> */
.L_x_728:
        /* <DEDUP_REMOVED lines=10> */
.L_x_729:
[----:B-1----:R1:W5:Y:S01]  /*1bc60*/  LDL.LU R3, [R1+0x14] ;  /* 0x0000140001037983 */ /* 0x0023620000300800 */
[----:B------:R1:W-:Y:S02]  /*1bc70*/  SYNCS.ARRIVE.TRANS64.A1T0 RZ, [R7+URZ+0x2a830], RZ ;  /* 0x02a830ff07ff79a7 */ /* 0x0003e4000810003f */
[----:B------:R-:W-:Y:S05]  /*1bc80*/  WARPSYNC.ALL ;  /* 0x0000000000007948 */ /* 0x000fea0003800000 */
[----:B------:R-:W-:Y:S01]  /*1bc90*/  ULDC.64 UR6, c[0x0][0xa00] ;  /* 0x0002800000067ab9 */ /* 0x000fe20000000a00 */
[----:B------:R-:W-:Y:S01]  /*1bca0*/  ULDC.64 UR4, c[0x0][0x298] ;  /* 0x0000a60000047ab9 */ /* 0x000fe20000000a00 */
[----:B------:R-:W-:Y:S01]  /*1bcb0*/  BAR.SYNC.DEFER_BLOCKING 0x8, 0x180 ;  /* 0x0206000000007b1d */ /* 0x000fe20000010000 */
[----:B------:R-:W-:Y:S01]  /*1bcc0*/  ISETP.NE.U32.AND P0, PT, RZ, UR6, PT ;  /* 0x00000006ff007c0c */ /* 0x000fe2000bf05070 */
[----:B0-----:R-:W-:Y:S01]  /*1bcd0*/  IMAD.WIDE.U32 R4, R35, UR4, RZ ;  /* 0x0000000423047c25 */ /* 0x001fe2000f8e00ff */
[----:B------:R-:W-:-:S02]  /*1bce0*/  SHF.R.S32.HI R0, RZ, 0x1f, R35 ;  /* 0x0000001fff007819 */ /* 0x000fc40000011423 */
[----:B------:R-:W-:Y:S01]  /*1bcf0*/  ISETP.NE.AND.EX P0, PT, RZ, UR7, PT, P0 ;  /* 0x00000007ff007c0c */ /* 0x000fe2000bf05300 */
[----:B------:R-:W-:Y:S01]  /*1bd00*/  VIADD R2, R22, 0xc400 ;  /* 0x0000c40016027836 */ /* 0x000fe20000000000 */
[----:B------:R-:W-:Y:S01]  /*1bd10*/  BSSY B6, `(.L_x_730) ;  /* 0x000001a000067945 */ /* 0x000fe20003800000 */
[----:B------:R-:W-:Y:S01]  /*1bd20*/  IMAD R0, R0, UR4, RZ ;  /* 0x0000000400007c24 */ /* 0x000fe2000f8e02ff */
[----:B------:R-:W-:-:S03]  /*1bd30*/  SEL R32, R32, RZ, !P0 ;  /* 0x000000ff20207207 */ /* 0x000fc60004000000 */
[----:B------:R-:W-:-:S05]  /*1bd40*/  IMAD R0, R35, UR5, R0 ;  /* 0x0000000523007c24 */ /* 0x000fca000f8e0200 */
[----:B------:R-:W-:Y:S02]  /*1bd50*/  IADD3 R35, R5, R0, RZ ;  /* 0x0000000005237210 */ /* 0x000fe40007ffe0ff */
[----:B-----5:R-:W-:Y:S02]  /*1bd60*/  SEL R3, R3, RZ, !P0 ;  /* 0x000000ff03037207 */ /* 0x020fe40004000000 */
[----:B------:R-:W-:-:S03]  /*1bd70*/  LOP3.LUT P0, RZ, R2, 0x3ff, RZ, 0xc0, !PT ;  /* 0x000003ff02ff7812 */ /* 0x000fc6000780c0ff */
[----:B------:R0:W-:Y:S04]  /*1bd80*/  STL [R1+0x14], R3 ;  /* 0x0000140301007387 */ /* 0x0001e80000100800 */
[----:B------:R0:W-:Y:S06]  /*1bd90*/  STL.64 [R1+0x18], R4 ;  /* 0x0000180401007387 */ /* 0x0001ec0000100a00 */
[----:B------:R-:W-:Y:S05]  /*1bda0*/  @!P0 BRA `(.L_x_731) ;  /* 0x0000000000408947 */ /* 0x000fea0003800000 */
[----:B------:R-:W-:Y:S01]  /*1bdb0*/  MOV R2, 0x0 ;  /* 0x0000000000027802 */ /* 0x000fe20000000f00 */
[----:B------:R-:W-:Y:S01]  /*1bdc0*/  ULDC.64 UR4, c[0x4][0xf0] ;  /* 0x01003c0000047ab9 */ /* 0x000fe20000000a00 */
[----:B------:R-:W-:Y:S01]  /*1bdd0*/  ULDC.64 UR6, c[0x4][0xf8] ;  /* 0x01003e0000067ab9 */ /* 0x000fe20000000a00 */
[----:B------:R-:W-:Y:S01]  /*1bde0*/  ULDC.64 UR8, c[0x4][0x88] ;  /* 0x0100220000087ab9 */ /* 0x000fe20000000a00 */
[----:B0-----:R-:W-:Y:S01]  /*1bdf0*/  IMAD.U32 R4, RZ, RZ, UR4 ;  /* 0x00000004ff047e24 */ /* 0x001fe2000f8e00ff */
[----:B------:R-:W-:Y:S01]  /*1be00*/  MOV R5, UR5 ;  /* 0x0000000500057c02 */ /* 0x000fe20008000f00 */
[----:B------:R-:W0:Y:S01]  /*1be10*/  LDC.64 R2, c[0x4][R2] ;  /* 0x0100000002027b82 */ /* 0x000e220000000a00 */
[----:B------:R-:W-:Y:S01]  /*1be20*/  IMAD.U32 R6, RZ, RZ, UR6 ;  /* 0x00000006ff067e24 */ /* 0x000fe2000f8e00ff */
[----:B-1----:R-:W-:Y:S01]  /*1be30*/  MOV R7, UR7 ;  /* 0x0000000700077c02 */ /* 0x002fe20008000f00 */
[----:B------:R-:W-:Y:S01]  /*1be40*/  IMAD.U32 R10, RZ, RZ, UR8 ;  /* 0x00000008ff0a7e24 */ /* 0x000fe2000f8e00ff */
[----:B------:R-:W-:Y:S01]  /*1be50*/  MOV R11, UR9 ;  /* 0x00000009000b7c02 */ /* 0x000fe20008000f00 */
[----:B------:R-:W-:Y:S01]  /*1be60*/  IMAD.MOV.U32 R8, RZ, RZ, 0x70 ;  /* 0x00000070ff087424 */ /* 0x000fe200078e00ff */
[----:B------:R-:W-:Y:S01]  /*1be70*/  MOV R12, 0x1 ;  /* 0x00000001000c7802 */ /* 0x000fe20000000f00 */
[----:B------:R-:W-:-:S07]  /*1be80*/  IMAD.MOV.U32 R13, RZ, RZ, RZ ;  /* 0x000000ffff0d7224 */ /* 0x000fce00078e00ff */
[----:B------:R-:W-:-:S07]  /*1be90*/  LEPC R20, `(.L_x_731) ;  /* 0x000000001014794e */ /* 0x000fce0000000000 */
[----:B0-----:R-:W-:Y:S05]  /*1bea0*/  CALL.ABS.NOINC R2 ;  /* 0x0000000002007343 */ /* 0x001fea0003c00000 */
.L_x_731:
[----:B------:R-:W-:Y:S05]  /*1beb0*/  BSYNC B6 ;  /* 0x0000000000067941 */ /* 0x000fea0003800000 */
.L_x_730:
[----:B------:R-:W2:Y:S01]  /*1bec0*/  LDL.LU R20, [R1+0x14] ;  /* 0x0000140001147983 */ /* 0x000ea20000300800 */
[----:B------:R-:W-:Y:S01]  /*1bed0*/  ULDC.64 UR4, c[0x0][0x2d8] ;  /* 0x0000b60000047ab9 */ /* 0x000fe20000000a00 */
[----:B------:R-:W3:Y:S02]  /*1bee0*/  LDC R8, c[0x0][0x448] ;  /* 0x00011200ff087b82 */ /* 0x000ee40000000800 */
[----:B0-----:R-:W4:Y:S01]  /*1bef0*/  LDL.LU.64 R2, [R1+0x18] ;  /* 0x0000180001027983 */ /* 0x001f220000300a00 */
[----:B------:R-:W-:Y:S01]  /*1bf00*/  SHF.L.U32 R4, R17, 0x7, RZ ;  /* 0x0000000711047819 */ /* 0x000fe200000006ff */
[----:B------:R-:W-:Y:S02]  /*1bf10*/  IMAD R0, R34, UR4, RZ ;  /* 0x0000000422007c24 */ /* 0x000fe4000f8e02ff */
[----:B------:R0:W5:Y:S02]  /*1bf20*/  LDL R17, [R1+0x20] ;  /* 0x0000200001117983 */ /* 0x0001640000100800 */
[----:B------:R-:W-:Y:S01]  /*1bf30*/  IMAD R0, R18, UR5, R0 ;  /* 0x0000000512007c24 */ /* 0x000fe2000f8e0200 */
[----:B---3--:R-:W-:Y:S01]  /*1bf40*/  ISETP.NE.AND P0, PT, R8, 0x1, PT ;  /* 0x000000010800780c */ /* 0x008fe20003f05270 */
[----:B------:R-:W3:Y:S02]  /*1bf50*/  S2R R9, SR_TID.X ;  /* 0x0000000000097919 */ /* 0x000ee40000002100 */
[----:B---3--:R-:W-:-:S05]  /*1bf60*/  IMAD.SHL.U32 R9, R9, 0x8, RZ ;  /* 0x0000000809097824 */ /* 0x008fca00078e00ff */
[----:B------:R-:W-:Y:S02]  /*1bf70*/  LOP3.LUT R9, R9, 0x38, RZ, 0xc0, !PT ;  /* 0x0000003809097812 */ /* 0x000fe400078ec0ff */
[----:B----4-:R-:W-:-:S03]  /*1bf80*/  MOV R3, R35 ;  /* 0x0000002300037202 */ /* 0x010fc60000000f00 */
[----:B------:R-:W-:Y:S01]  /*1bf90*/  IMAD.WIDE.U32 R2, R18, UR4, R2 ;  /* 0x0000000412027c25 */ /* 0x000fe2000f8e0002 */
[----:B------:R-:W-:-:S03]  /*1bfa0*/  ULDC.64 UR4, c[0x0][0x2e0] ;  /* 0x0000b80000047ab9 */ /* 0x000fc60000000a00 */
[----:B--2---:R-:W-:Y:S02]  /*1bfb0*/  IMAD R5, R20, UR4, RZ ;  /* 0x0000000414057c24 */ /* 0x004fe4000f8e02ff */
[----:B------:R-:W2:Y:S01]  /*1bfc0*/  S2R R20, SR_TID.X ;  /* 0x0000000000147919 */ /* 0x000ea20000002100 */
[----:B------:R-:W-:Y:S02]  /*1bfd0*/  IMAD.IADD R3, R3, 0x1, R0 ;  /* 0x0000000103037824 */ /* 0x000fe400078e0200 */
[C---:B------:R-:W-:Y:S02]  /*1bfe0*/  IMAD R0, R32.reuse, UR5, R5 ;  /* 0x0000000520007c24 */ /* 0x040fe4000f8e0205 */
[----:B------:R-:W-:Y:S01]  /*1bff0*/  IMAD.WIDE.U32 R2, R32, UR4, R2 ;  /* 0x0000000420027c25 */ /* 0x000fe2000f8e0002 */
[----:B------:R-:W1:Y:S01]  /*1c000*/  @P0 LDC R5, c[0x0][0x44c] ;  /* 0x00011300ff050b82 */ /* 0x000e620000000800 */
[----:B------:R-:W-:-:S03]  /*1c010*/  ULDC.64 UR4, c[0x0][0x2d0] ;  /* 0x0000b40000047ab9 */ /* 0x000fc60000000a00 */
[----:B------:R-:W-:-:S04]  /*1c020*/  IADD3 R3, R3, R0, RZ ;  /* 0x0000000003037210 */ /* 0x000fc80007ffe0ff */
[----:B------:R-:W3:Y:S01]  /*1c030*/  @P0 LDC R0, c[0x0][0x450] ;  /* 0x00011400ff000b82 */ /* 0x000ee20000000800 */
[----:B--2---:R-:W-:-:S04]  /*1c040*/  LOP3.LUT R20, R20, 0x7f, RZ, 0xc0, !PT ;  /* 0x0000007f14147812 */ /* 0x004fc800078ec0ff */
[----:B------:R-:W-:Y:S02]  /*1c050*/  SHF.R.U32.HI R21, RZ, 0x3, R20 ;  /* 0x00000003ff157819 */ /* 0x000fe40000011614 */
[----:B------:R-:W2:Y:S02]  /*1c060*/  S2R R20, SR_TID.X ;  /* 0x0000000000147919 */ /* 0x000ea40000002100 */
[----:B--2---:R-:W-:-:S05]  /*1c070*/  IMAD.SHL.U32 R20, R20, 0x10, RZ ;  /* 0x0000001014147824 */ /* 0x004fca00078e00ff */
[----:B------:R-:W-:-:S04]  /*1c080*/  LOP3.LUT R20, R21, 0x70, R20, 0xf8, !PT ;  /* 0x0000007015147812 */ /* 0x000fc800078ef814 */
[----:B------:R-:W-:Y:S01]  /*1c090*/  LOP3.LUT R6, R20, R4, RZ, 0xfc, !PT ;  /* 0x0000000414067212 */ /* 0x000fe200078efcff */
[----:B------:R-:W2:Y:S04]  /*1c0a0*/  S2R R21, SR_TID.X ;  /* 0x0000000000157919 */ /* 0x000ea80000002100 */
[----:B-1----:R-:W-:-:S04]  /*1c0b0*/  @P0 IMAD.HI.U32 R7, R6, R5, RZ ;  /* 0x0000000506070227 */ /* 0x002fc800078e00ff */
[----:B------:R-:W-:Y:S01]  /*1c0c0*/  IMAD.MOV.U32 R5, RZ, RZ, R6 ;  /* 0x000000ffff057224 */ /* 0x000fe200078e0006 */
[----:B---3--:R-:W-:-:S04]  /*1c0d0*/  @P0 SHF.R.U32.HI R5, RZ, R0, R7 ;  /* 0x00000000ff050219 */ /* 0x008fc80000011607 */
[C---:B------:R-:W-:Y:S01]  /*1c0e0*/  IADD3 R0, -R5.reuse, RZ, RZ ;  /* 0x000000ff05007210 */ /* 0x040fe20007ffe1ff */
[----:B------:R-:W1:Y:S04]  /*1c0f0*/  S2R R20, SR_TID.X ;  /* 0x0000000000147919 */ /* 0x000e680000002100 */
        /* <DEDUP_REMOVED lines=9> */
[----:B--2---:R-:W-:Y:S01]  /*1c190*/  SHF.L.U32 R21, R21, 0x3, RZ ;  /* 0x0000000315157819 */ /* 0x004fe200000006ff */
[----:B------:R-:W-:-:S04]  /*1c1a0*/  IMAD.WIDE.U32 R2, R0, UR4, R2 ;  /* 0x0000000400027c25 */ /* 0x000fc8000f8e0002 */
[----:B------:R-:W-:Y:S01]  /*1c1b0*/  IMAD R5, R0, UR5, R5 ;  /* 0x0000000500057c24 */ /* 0x000fe2000f8e0205 */
[----:B------:R-:W-:Y:S01]  /*1c1c0*/  ULDC.64 UR4, c[0x0][0x280] ;  /* 0x0000a00000047ab9 */ /* 0x000fe20000000a00 */
[----:B------:R-:W-:Y:S02]  /*1c1d0*/  LOP3.LUT R21, R21, 0x38, RZ, 0xc0, !PT ;  /* 0x0000003815157812 */ /* 0x000fe400078ec0ff */
[----:B------:R-:W-:Y:S01]  /*1c1e0*/  LEA R0, P0, R2, UR4, 0x1 ;  /* 0x0000000402007c11 */ /* 0x000fe2000f8008ff */
[----:B------:R-:W-:Y:S01]  /*1c1f0*/  ULDC UR4, c[0x0][0x2b8] ;  /* 0x0000ae0000047ab9 */ /* 0x000fe20000000800 */
[----:B------:R-:W-:Y:S02]  /*1c200*/  IADD3 R5, R3, R5, RZ ;  /* 0x0000000503057210 */ /* 0x000fe40007ffe0ff */
[C---:B------:R-:W-:Y:S02]  /*1c210*/  LOP3.LUT R10, R21.reuse, 0x40, RZ, 0xfc, !PT ;  /* 0x00000040150a7812 */ /* 0x040fe400078efcff */
[----:B------:R-:W-:-:S02]  /*1c220*/  LOP3.LUT R11, R21, 0x80, RZ, 0xfc, !PT ;  /* 0x00000080150b7812 */ /* 0x000fc400078efcff */
[----:B------:R-:W-:Y:S01]  /*1c230*/  LEA.HI.X R5, R2, UR5, R5, 0x1, P0 ;  /* 0x0000000502057c11 */ /* 0x000fe200080f0c05 */
[----:B------:R-:W-:Y:S01]  /*1c240*/  UMOV UR5, 0xffffffff ;  /* 0xffffffff00057882 */ /* 0x000fe20000000000 */
[----:B-1----:R-:W-:Y:S02]  /*1c250*/  LOP3.LUT R20, R20, 0x7f, RZ, 0xc0, !PT ;  /* 0x0000007f14147812 */ /* 0x002fe400078ec0ff */
[----:B------:R-:W-:Y:S02]  /*1c260*/  ISETP.GE.AND P3, PT, R9, UR4, PT ;  /* 0x0000000409007c0c */ /* 0x000fe4000bf66270 */
[----:B------:R-:W-:Y:S02]  /*1c270*/  ISETP.GE.AND P2, PT, R10, UR4, PT ;  /* 0x000000040a007c0c */ /* 0x000fe4000bf46270 */
[----:B------:R-:W-:Y:S02]  /*1c280*/  ISETP.GE.AND P0, PT, R11, UR4, PT ;  /* 0x000000040b007c0c */ /* 0x000fe4000bf06270 */
[----:B------:R-:W-:Y:S01]  /*1c290*/  SHF.R.U32.HI R10, RZ, 0x3, R20 ;  /* 0x00000003ff0a7819 */ /* 0x000fe20000011614 */
[----:B0-----:R-:W-:Y:S10]  /*1c2a0*/  BRA.DIV UR5, `(.L_x_732) ;  /* 0x00000046059c7947 */ /* 0x001ff4000b800000 */
[----:B------:R-:W0:Y:S01]  /*1c2b0*/  SHFL.IDX PT, R3, R0, RZ, 0x181f ;  /* 0x00181fff00037589 */ /* 0x000e2200000e0000 */
[----:B-----5:R-:W-:Y:S02]  /*1c2c0*/  IMAD R6, R17, R8, RZ ;  /* 0x0000000811067224 */ /* 0x020fe400078e02ff */
[----:B------:R-:W-:Y:S01]  /*1c2d0*/  IMAD.IADD R4, R10, 0x1, R4 ;  /* 0x000000010a047824 */ /* 0x000fe200078e0204 */
[----:B------:R-:W1:Y:S04]  /*1c2e0*/  SHFL.IDX PT, R2, R5, RZ, 0x181f ;  /* 0x00181fff05027589 */ /* 0x000e6800000e0000 */
[----:B------:R-:W-:Y:S01]  /*1c2f0*/  ISETP.GE.AND P1, PT, R4, R6, PT ;  /* 0x000000060400720c */ /* 0x000fe20003f26270 */
[----:B------:R-:W-:-:S12]  /*1c300*/  SHFL.IDX PT, R14, R0, 0x7, 0x181f ;  /* 0x00f81f00000e7f89 */ /* 0x000fd800000e0000 */
[----:B0-----:R-:W-:-:S04]  /*1c310*/  @!P1 LEA R7, P4, R9, R3, 0x1 ;  /* 0x0000000309079211 */ /* 0x001fc800078808ff */
[----:B-1----:R-:W-:Y:S01]  /*1c320*/  @!P1 IADD3.X R3, RZ, R2, RZ, P4, !PT ;  /* 0x00000002ff039210 */ /* 0x002fe200027fe4ff */
        /* <DEDUP_REMOVED lines=9> */
[----:B-1----:R-:W-:Y:S01]  /*1c3c0*/  @!P1 IMAD.X R8, RZ, RZ, R2, P4 ;  /* 0x000000ffff089224 */ /* 0x002fe200020e0602 */
[----:B------:R-:W-:Y:S02]  /*1c3d0*/  @!P1 MOV R2, R7 ;  /* 0x0000000700029202 */ /* 0x000fe40000000f00 */
        /* <DEDUP_REMOVED lines=54> */
[----:B-1----:R-:W-:Y:S01]  /*1c740*/  @!P1 IMAD.X R8, RZ, RZ, R2, P4 ;  /* 0x000000ffff089224 */ /* 0x002fe200020e0602 */
[----:B------:R-:W-:-:S03]  /*1c750*/  @!P1 MOV R2, R7 ;  /* 0x0000000700029202 */ /* 0x000fc60000000f00 */
[----:B------:R-:W-:-:S05]  /*1c760*/  @!P1 IMAD.MOV.U32 R3, RZ, RZ, R8 ;  /* 0x000000ffff039224 */ /* 0x000fca00078e0008 */
[----:B------:R0:W-:Y:S04]  /*1c770*/  @!P1 LDGSTS.E.BYPASS.LTC128B.128 [R37+0xf400], desc[UR60][R2.64], !P3 ;  /* 0x0f40000002259fae */ /* 0x0001e8000d901d7c */
[----:B------:R0:W-:Y:S04]  /*1c780*/  @!P1 LDGSTS.E.BYPASS.LTC128B.128 [R37+0x13400], desc[UR60][R2.64+0x80], !P2 ;  /* 0x1340008002259fae */ /* 0x0001e8000d101d7c */
[----:B--2---:R0:W-:Y:S02]  /*1c790*/  @!P1 LDGSTS.E.BYPASS.LTC128B.128 [R37+0x17400], desc[UR60][R2.64+0x100], !P0 ;  /* 0x1740010002259fae */ /* 0x0041e4000c101d7c */
.L_x_872:
        /* <DEDUP_REMOVED lines=12> */
.L_x_734:
[----:B------:R-:W-:Y:S05]  /*1c860*/  BSYNC B0 ;  /* 0x0000000000007941 */ /* 0x000fea0003800000 */
.L_x_733:
[----:B------:R-:W-:Y:S01]  /*1c870*/  NOP ;  /* 0x0000000000007918 */ /* 0x000fe20000000000 */
[----:B------:R-:W-:-:S13]  /*1c880*/  PLOP3.LUT P0, PT, PT, PT, PT, 0x80, 0x0 ;  /* 0x000000000000781c */ /* 0x000fda0003f0f070 */
.L_x_735:
[----:B------:R-:W-:Y:S02]  /*1c890*/  PLOP3.LUT P1, PT, P1, P0, PT, 0xa2, 0x0 ;  /* 0x000000000000781c */ /* 0x000fe40000f21472 */
[----:B------:R-:W-:-:S08]  /*1c8a0*/  @P0 R2UR P1, UR4, R22 ;  /* 0x00000000160402ca */ /* 0x000fd00000020000 */
[----:B------:R-:W-:-:S05]  /*1c8b0*/  @P0 PLOP3.LUT P0, PT, P1, PT, PT, 0x80, 0x0 ;  /* 0x000000000000081c */ /* 0x000fca0000f0f070 */
[----:B------:R-:W-:Y:S01]  /*1c8c0*/  @!P1 SYNCS.ARRIVE.TRANS64.RED.A0T1 RZ, [UR4+0x2a800], RZ ;  /* 0x02a800ffffff99a7 */ /* 0x000fe20008200404 */
[----:B------:R-:W-:Y:S07]  /*1c8d0*/  @!P1 ARRIVES.LDGSTSBAR.64.TRANSCNT [UR4+0x2a800] ;  /* 0x02a80000ff0099b0 */ /* 0x000fee0008000a84 */
[----:B------:R-:W-:Y:S05]  /*1c8e0*/  @P0 BRA.U.ANY `(.L_x_735) ;  /* 0xfffffffd00e80947 */ /* 0x000fea000393ffff */
[----:B0-----:R-:W2:Y:S02]  /*1c8f0*/  LDL.LU R2, [R1+0x28] ;  /* 0x0000280001027983 */ /* 0x001ea40000300800 */
[----:B--2---:R-:W-:-:S04]  /*1c900*/  IADD3 R2, R2, 0x1, RZ ;  /* 0x0000000102027810 */ /* 0x004fc80007ffe0ff */
[----:B------:R-:W-:Y:S01]  /*1c910*/  LEA.HI R0, R2, R2, RZ, 0x1 ;  /* 0x0000000202007211 */ /* 0x000fe200078f08ff */
[----:B------:R0:W-:Y:S03]  /*1c920*/  STL [R1+0x28], R2 ;  /* 0x0000280201007387 */ /* 0x0001e60000100800 */
        /* <DEDUP_REMOVED lines=8> */
.L_x_873:
[----:B------:R-:W-:Y:S05]  /*1c9b0*/  BSYNC B0 ;  /* 0x0000000000007941 */ /* 0x000fea0003800000 */
.L_x_736:
[----:B------:R-:W2:Y:S01]  /*1c9c0*/  LDL R0, [R1] ;  /* 0x0000000001007983 */ /* 0x000ea20000100800 */
[----:B------:R-:W-:Y:S01]  /*1c9d0*/  BSSY B0, `(.L_x_738) ;  /* 0x00000fe000007945 */ /* 0x000fe20003800000 */
[----:B--2---:R-:W-:-:S13]  /*1c9e0*/  ISETP.GE.AND P0, PT, R0, 0x61, PT ;  /* 0x000000610000780c */ /* 0x004fda0003f06270 */
[----:B------:R-:W-:Y:S05]  /*1c9f0*/  @!P0 BRA `(.L_x_739) ;  /* 0x0000000c00ec8947 */ /* 0x000fea0003800000 */
[----:B------:R-:W2:Y:S01]  /*1ca00*/  LDL.LU R0, [R1+0x24] ;  /* 0x0000240001007983 */ /* 0x000ea20000300800 */
[----:B------:R-:W-:Y:S01]  /*1ca10*/  IMAD.MOV.U32 R17, RZ, RZ, R29 ;  /* 0x000000ffff117224 */ /* 0x000fe200078e001d */
[----:B------:R-:W-:Y:S01]  /*1ca20*/  MOV R10, R28 ;  /* 0x0000001c000a7202 */ /* 0x000fe20000000f00 */
[----:B------:R-:W-:Y:S01]  /*1ca30*/  IMAD.MOV.U32 R32, RZ, RZ, R27 ;  /* 0x000000ffff207224 */ /* 0x000fe200078e001b */
[----:B--2---:R-:W-:-:S07]  /*1ca40*/  IADD3 R0, R0, -0x2, RZ ;  /* 0xfffffffe00007810 */ /* 0x004fce0007ffe0ff */
.L_x_752:
[----:B------:R-:W2:Y:S01]  /*1ca50*/  LDL R2, [R1+0x4] ;  /* 0x0000040001027983 */ /* 0x000ea20000100800 */
[----:B------:R-:W1:Y:S03]  /*1ca60*/  LDC R7, c[0x0][0x430] ;  /* 0x00010c00ff077b82 */ /* 0x000e660000000800 */
[----:B------:R-:W3:Y:S01]  /*1ca70*/  LDL R8, [R1+0x8] ;  /* 0x0000080001087983 */ /* 0x000ee20000100800 */
[----:B0-----:R-:W0:Y:S01]  /*1ca80*/  S2R R3, SR_TID.X ;  /* 0x0000000000037919 */ /* 0x001e220000002100 */
[----:B------:R-:W4:Y:S01]  /*1ca90*/  S2R R9, SR_TID.X ;  /* 0x0000000000097919 */ /* 0x000f220000002100 */
[----:B-1----:R-:W-:-:S13]  /*1caa0*/  ISETP.NE.AND P0, PT, R7, 0x1, PT ;  /* 0x000000010700780c */ /* 0x002fda0003f05270 */
[----:B------:R-:W1:Y:S01]  /*1cab0*/  @P0 LDC R5, c[0x0][0x434] ;  /* 0x00010d00ff050b82 */ /* 0x000e620000000800 */
[----:B0-----:R-:W-:-:S04]  /*1cac0*/  LOP3.LUT R3, R3, 0x7f, RZ, 0xc0, !PT ;  /* 0x0000007f03037812 */ /* 0x001fc800078ec0ff */
[----:B------:R-:W-:Y:S02]  /*1cad0*/  SHF.R.U32.HI R3, RZ, 0x3, R3 ;  /* 0x00000003ff037819 */ /* 0x000fe40000011603 */
[----:B----4-:R-:W-:-:S04]  /*1cae0*/  SHF.L.U32 R9, R9, 0x4, RZ ;  /* 0x0000000409097819 */ /* 0x010fc800000006ff */
[----:B------:R-:W-:Y:S02]  /*1caf0*/  LOP3.LUT R9, R3, 0x70, R9, 0xf8, !PT ;  /* 0x0000007003097812 */ /* 0x000fe400078ef809 */
[----:B------:R-:W0:Y:S02]  /*1cb00*/  @P0 LDC R3, c[0x0][0x438] ;  /* 0x00010e00ff030b82 */ /* 0x000e240000000800 */
[----:B------:R-:W-:Y:S01]  /*1cb10*/  ISETP.GT.U32.AND P2, PT, R9, 0x5f, PT ;  /* 0x0000005f0900780c */ /* 0x000fe20003f44070 */
[----:B--2---:R-:W-:-:S04]  /*1cb20*/  IMAD R4, R0, 0x60, R2 ;  /* 0x0000006000047824 */ /* 0x004fc800078e0202 */
[----:B------:R-:W-:-:S04]  /*1cb30*/  IMAD.IADD R4, R9, 0x1, R4 ;  /* 0x0000000109047824 */ /* 0x000fc800078e0204 */
[----:B-1----:R-:W-:Y:S01]  /*1cb40*/  @P0 IMAD.HI.U32 R6, R4, R5, RZ ;  /* 0x0000000504060227 */ /* 0x002fe200078e00ff */
[----:B------:R-:W-:-:S04]  /*1cb50*/  MOV R2, R4 ;  /* 0x0000000400027202 */ /* 0x000fc80000000f00 */
[----:B0-----:R-:W-:-:S05]  /*1cb60*/  @P0 SHF.R.U32.HI R2, RZ, R3, R6 ;  /* 0x00000003ff020219 */ /* 0x001fca0000011606 */
[----:B------:R-:W-:-:S04]  /*1cb70*/  IMAD.MOV R3, RZ, RZ, -R2 ;  /* 0x000000ffff037224 */ /* 0x000fc800078e0a02 */
[----:B------:R-:W-:Y:S02]  /*1cb80*/  IMAD R7, R7, R3, R4 ;  /* 0x0000000307077224 */ /* 0x000fe400078e0204 */
[----:B------:R-:W0:Y:S01]  /*1cb90*/  @!P2 LDC.64 R4, c[0x0][0x428] ;  /* 0x00010a00ff04ab82 */ /* 0x000e220000000a00 */
[----:B------:R-:W-:-:S03]  /*1cba0*/  @!P2 SHF.R.S32.HI R3, RZ, 0x1f, R2 ;  /* 0x0000001fff03a819 */ /* 0x000fc60000011402 */
[----:B0-----:R-:W-:-:S04]  /*1cbb0*/  @!P2 IMAD.WIDE.U32 R2, R33, R4, R2 ;  /* 0x000000042102a225 */ /* 0x001fc800078e0002 */
[----:B---3--:R-:W-:-:S04]  /*1cbc0*/  @!P2 IMAD R4, R8, R4, RZ ;  /* 0x000000040804a224 */ /* 0x008fc800078e02ff */
[----:B------:R-:W-:Y:S02]  /*1cbd0*/  @!P2 IMAD R9, R33, R5, R4 ;  /* 0x000000052109a224 */ /* 0x000fe400078e0204 */
[----:B------:R-:W0:Y:S03]  /*1cbe0*/  @!P2 LDC.64 R4, c[0x0][0x418] ;  /* 0x00010600ff04ab82 */ /* 0x000e260000000a00 */
[----:B------:R-:W-:Y:S01]  /*1cbf0*/  @!P2 IADD3 R3, R9, R3, RZ ;  /* 0x000000030903a210 */ /* 0x000fe20007ffe0ff */
[----:B------:R-:W-:Y:S01]  /*1cc00*/  IMAD.MOV.U32 R6, RZ, RZ, RZ ;  /* 0x000000ffff067224 */ /* 0x000fe200078e00ff */
[----:B0-----:R-:W-:-:S04]  /*1cc10*/  @!P2 LEA R4, P0, R2, R4, 0x2 ;  /* 0x000000040204a211 */ /* 0x001fc800078010ff */
[----:B------:R-:W-:-:S05]  /*1cc20*/  @!P2 LEA.HI.X R5, R2, R5, R3, 0x2, P0 ;  /* 0x000000050205a211 */ /* 0x000fca00000f1403 */
[----:B------:R0:W5:Y:S01]  /*1cc30*/  @!P2 LDG.E R6, desc[UR60][R4.64] ;  /* 0x0000003c0406a981 */ /* 0x000162000c1e1900 */
[----:B------:R-:W-:Y:S02]  /*1cc40*/  LOP3.LUT P1, RZ, R23, 0x10, RZ, 0xc0, !PT ;  /* 0x0000001017ff7812 */ /* 0x000fe4000782c0ff */
[----:B------:R-:W-:-:S04]  /*1cc50*/  IADD3 R28, R10, 0x1, RZ ;  /* 0x000000010a1c7810 */ /* 0x000fc80007ffe0ff */
[C---:B------:R-:W-:Y:S01]  /*1cc60*/  ISETP.NE.AND P0, PT, R28.reuse, 0x2, PT ;  /* 0x000000021c00780c */ /* 0x040fe20003f05270 */
[----:B------:R-:W-:Y:S05]  /*1cc70*/  YIELD ;  /* 0x0000000000007946 */ /* 0x000fea0003800000 */
[----:B------:R-:W-:Y:S01]  /*1cc80*/  SEL R2, RZ, 0x1, P0 ;  /* 0x00000001ff027807 */ /* 0x000fe20000000000 */
[----:B------:R-:W-:Y:S01]  /*1cc90*/  IMAD.MOV.U32 R27, RZ, RZ, R0 ;  /* 0x000000ffff1b7224 */ /* 0x000fe200078e0000 */
[----:B------:R-:W-:Y:S02]  /*1cca0*/  SEL R28, R28, RZ, P0 ;  /* 0x000000ff1c1c7207 */ /* 0x000fe40000000000 */
[----:B------:R-:W-:Y:S01]  /*1ccb0*/  LOP3.LUT R29, R17, R2, RZ, 0x3c, !PT ;  /* 0x00000002111d7212 */ /* 0x000fe200078e3cff */
[----:B0-----:R-:W-:Y:S06]  /*1ccc0*/  @!P1 BRA `(.L_x_740) ;  /* 0x0000000000049947 */ /* 0x001fec0003800000 */
[----:B------:R-:W-:Y:S01]  /*1ccd0*/  BPT.TRAP 0x1 ;  /* 0x000000040000795c */ /* 0x000fe20000300000 */
.L_x_740:
[----:B------:R-:W-:Y:S01]  /*1cce0*/  LEA R5, R28, R22, 0x3 ;  /* 0x000000161c057211 */ /* 0x000fe200078e18ff */
[----:B------:R-:W-:Y:S01]  /*1ccf0*/  BSSY B1, `(.L_x_741) ;  /* 0x0000004000017945 */ /* 0x000fe20003800000 */
[----:B------:R-:W-:-:S04]  /*1cd00*/  SHF.L.U32 R0, R29, 0x1f, RZ ;  /* 0x0000001f1d007819 */ /* 0x000fc800000006ff */
[----:B------:R-:W0:Y:S02]  /*1cd10*/  SYNCS.PHASECHK.TRANS64.TRYWAIT P0, [R5+URZ+0x2a840], R0 ;  /* 0x02a84000050075a7 */ /* 0x000e24000800017f */
[----:B0-----:R-:W-:Y:S05]  /*1cd20*/  @!P0 BRA `(.L_x_742) ;  /* 0x0000004400c88947 */ /* 0x001fea0003800000 */
.L_x_874:
[----:B------:R-:W-:Y:S05]  /*1cd30*/  BSYNC B1 ;  /* 0x0000000000017941 */ /* 0x000fea0003800000 */
.L_x_741:
[----:B------:R-:W-:Y:S01]  /*1cd40*/  SHF.R.S32.HI R20, RZ, 0x1f, R7 ;  /* 0x0000001fff147819 */ /* 0x000fe20000011407 */
[----:B------:R-:W-:Y:S01]  /*1cd50*/  ULDC.64 UR4, c[0x0][0x300] ;  /* 0x0000c00000047ab9 */ /* 0x000fe20000000a00 */
[----:B-----5:R-:W-:Y:S01]  /*1cd60*/  SHF.R.S32.HI R21, RZ, 0x1f, R6 ;  /* 0x0000001fff157819 */ /* 0x020fe20000011406 */
[----:B------:R-:W-:Y:S01]  /*1cd70*/  IMAD.WIDE.U32 R2, R7, UR4, RZ ;  /* 0x0000000407027c25 */ /* 0x000fe2000f8e00ff */
[C---:B------:R-:W-:Y:S02]  /*1cd80*/  LOP3.LUT P3, RZ, R23.reuse, 0x4, RZ, 0xc0, !PT ;  /* 0x0000000417ff7812 */ /* 0x040fe4000786c0ff */
[C---:B------:R-:W-:Y:S01]  /*1cd90*/  LOP3.LUT P2, RZ, R23.reuse, 0x2, RZ, 0xc0, !PT ;  /* 0x0000000217ff7812 */ /* 0x040fe2000784c0ff */
[----:B0-----:R-:W-:Y:S01]  /*1cda0*/  IMAD R0, R20, UR4, RZ ;  /* 0x0000000414007c24 */ /* 0x001fe2000f8e02ff */
        /* <DEDUP_REMOVED lines=8> */
[----:B------:R-:W-:-:S04]  /*1ce30*/  ULDC.64 UR4, c[0x0][0x308] ;  /* 0x0000c20000047ab9 */ /* 0x000fc80000000a00 */
        /* <DEDUP_REMOVED lines=10> */
[----:B------:R-:W0:Y:S01]  /*1cee0*/  S2R R11, SR_TID.X ;  /* 0x00000000000b7919 */ /* 0x000e220000002100 */
[----:B------:R-:W-:Y:S01]  /*1cef0*/  IMAD R4, R4, 0x2, R22 ;  /* 0x0000000204047824 */ /* 0x000fe200078e0216 */
[----:B------:R-:W1:Y:S04]  /*1cf00*/  SHFL.IDX PT, R2, R9, RZ, 0x181f ;  /* 0x00181fff09027589 */ /* 0x000e6800000e0000 */
[----:B------:R-:W2:Y:S04]  /*1cf10*/  SHFL.IDX PT, R3, R8, RZ, 0x181f ;  /* 0x00181fff08037589 */ /* 0x000ea800000e0000 */
[----:B------:R-:W-:Y:S01]  /*1cf20*/  SHFL.IDX PT, R35, R8, 0x2, 0x181f ;  /* 0x00581f0008237f89 */ /* 0x000fe200000e0000 */
[----:B0-----:R-:W-:-:S04]  /*1cf30*/  SHF.L.U32 R11, R11, 0x3, RZ ;  /* 0x000000030b0b7819 */ /* 0x001fc800000006ff */
[----:B------:R-:W-:-:S05]  /*1cf40*/  LOP3.LUT R11, R11, 0x38, RZ, 0xc0, !PT ;  /* 0x000000380b0b7812 */ /* 0x000fca00078ec0ff */
[----:B------:R-:W-:-:S05]  /*1cf50*/  IMAD.SHL.U32 R0, R11, 0x2, RZ ;  /* 0x000000020b007824 */ /* 0x000fca00078e00ff */
[----:B-1----:R-:W-:-:S04]  /*1cf60*/  IADD3 R2, P0, R2, R0, RZ ;  /* 0x0000000002027210 */ /* 0x002fc80007f1e0ff */
[----:B--2---:R-:W-:-:S05]  /*1cf70*/  IADD3.X R3, RZ, R3, RZ, P0, !PT ;  /* 0x00000003ff037210 */ /* 0x004fca00007fe4ff */
[----:B------:R-:W-:Y:S04]  /*1cf80*/  LDGSTS.E.BYPASS.LTC128B.128 [R4+0x18400], desc[UR60][R2.64], !P3 ;  /* 0x1840000002047fae */ /* 0x000fe8000d901d7c */
[----:B------:R-:W-:Y:S04]  /*1cf90*/  LDGSTS.E.BYPASS.LTC128B.128 [R4+0x1b400], desc[UR60][R2.64+0x80], !P2 ;  /* 0x1b40008002047fae */ /* 0x000fe8000d101d7c */
[----:B------:R0:W-:Y:S04]  /*1cfa0*/  LDGSTS.E.BYPASS.LTC128B.128 [R4+0x1e400], desc[UR60][R2.64+0x100], !P1 ;  /* 0x1e40010002047fae */ /* 0x0001e8000c901d7c */
[----:B0-----:R-:W0:Y:S04]  /*1cfb0*/  SHFL.IDX PT, R2, R9, 0x1, 0x181f ;  /* 0x00381f0009027f89 */ /* 0x001e2800000e0000 */
[----:B------:R-:W1:Y:S01]  /*1cfc0*/  SHFL.IDX PT, R3, R8, 0x1, 0x181f ;  /* 0x00381f0008037f89 */ /* 0x000e6200000e0000 */
[----:B0-----:R-:W-:-:S04]  /*1cfd0*/  IADD3 R2, P0, R2, R0, RZ ;  /* 0x0000000002027210 */ /* 0x001fc80007f1e0ff */
[----:B-1----:R-:W-:-:S05]  /*1cfe0*/  IADD3.X R3, RZ, R3, RZ, P0, !PT ;  /* 0x00000003ff037210 */ /* 0x002fca00007fe4ff */
        /* <DEDUP_REMOVED lines=13> */
[----:B------:R-:W-:Y:S04]  /*1d0c0*/  SHFL.IDX PT, R35, R8, 0x4, 0x181f ;  /* 0x00981f0008237f89 */ /* 0x000fe800000e0000 */
[----:B------:R-:W-:Y:S04]  /*1d0d0*/  LDGSTS.E.BYPASS.LTC128B.128 [R4+0x19c00], desc[UR60][R2.64], !P3 ;  /* 0x19c0000002047fae */ /* 0x000fe8000d901d7c */
[----:B------:R-:W-:Y:S04]  /*1d0e0*/  LDGSTS.E.BYPASS.LTC128B.128 [R4+0x1cc00], desc[UR60][R2.64+0x80], !P2 ;  /* 0x1cc0008002047fae */ /* 0x000fe8000d101d7c */
[----:B------:R0:W-:Y:S04]  /*1d0f0*/  LDGSTS.E.BYPASS.LTC128B.128 [R4+0x1fc00], desc[UR60][R2.64+0x100], !P1 ;  /* 0x1fc0010002047fae */ /* 0x0001e8000c901d7c */
[----:B0-----:R-:W0:Y:S02]  /*1d100*/  SHFL.IDX PT, R2, R9, 0x4, 0x181f ;  /* 0x00981f0009027f89 */ /* 0x001e2400000e0000 */
[----:B0-----:R-:W-:-:S05]  /*1d110*/  IADD3 R2, P0, R2, R0, RZ ;  /* 0x0000000002027210 */ /* 0x001fca0007f1e0ff */
[----:B------:R-:W-:Y:S02]  /*1d120*/  IMAD.X R3, RZ, RZ, R35, P0 ;  /* 0x000000ffff037224 */ /* 0x000fe400000e0623 */
[----:B------:R0:W1:Y:S04]  /*1d130*/  SHFL.IDX PT, R35, R8, 0x5, 0x181f ;  /* 0x00b81f0008237f89 */ /* 0x00006800000e0000 */
[----:B------:R-:W-:Y:S04]  /*1d140*/  LDGSTS.E.BYPASS.LTC128B.128 [R4+0x1a400], desc[UR60][R2.64], !P3 ;  /* 0x1a40000002047fae */ /* 0x000fe8000d901d7c */
[----:B------:R-:W-:Y:S04]  /*1d150*/  LDGSTS.E.BYPASS.LTC128B.128 [R4+0x1d400], desc[UR60][R2.64+0x80], !P2 ;  /* 0x1d40008002047fae */ /* 0x000fe8000d101d7c */
[----:B------:R2:W-:Y:S04]  /*1d160*/  LDGSTS.E.BYPASS.LTC128B.128 [R4+0x20400], desc[UR60][R2.64+0x100], !P1 ;  /* 0x2040010002047fae */ /* 0x0005e8000c901d7c */
[----:B-12---:R0:W2:Y:S02]  /*1d170*/  SHFL.IDX PT, R2, R9, 0x5, 0x181f ;  /* 0x00b81f0009027f89 */ /* 0x0060a400000e0000 */
.L_x_888:
[----:B--2---:R-:W-:-:S04]  /*1d180*/  IADD3 R2, P0, R2, R0, RZ ;  /* 0x0000000002027210 */ /* 0x004fc80007f1e0ff */
[----:B------:R-:W-:Y:S02]  /*1d190*/  IADD3.X R3, RZ, R35, RZ, P0, !PT ;  /* 0x00000023ff037210 */ /* 0x000fe400007fe4ff */
[----:B------:R-:W-:-:S03]  /*1d1a0*/  PLOP3.LUT P0, PT, PT, PT, PT, 0x80, 0x0 ;  /* 0x000000000000781c */ /* 0x000fc60003f0f070 */
[----:B------:R-:W-:Y:S01]  /*1d1b0*/  @!PT LDS RZ, [RZ] ;  /* 0x00000000fffff984 */ /* 0x000fe20000000800 */
[----:B------:R-:W-:Y:S01]  /*1d1c0*/  @!PT LDS RZ, [RZ] ;  /* 0x00000000fffff984 */ /* 0x000fe20000000800 */
[----:B------:R-:W-:Y:S01]  /*1d1d0*/  @!PT LDS RZ, [RZ] ;  /* 0x00000000fffff984 */ /* 0x000fe20000000800 */
[----:B------:R1:W-:Y:S04]  /*1d1e0*/  LDGSTS.E.BYPASS.LTC128B.128 [R4+0x1ac00], desc[UR60][R2.64], !P3 ;  /* 0x1ac0000002047fae */ /* 0x0003e8000d901d7c */
[----:B------:R1:W-:Y:S04]  /*1d1f0*/  LDGSTS.E.BYPASS.LTC128B.128 [R4+0x1dc00], desc[UR60][R2.64+0x80], !P2 ;  /* 0x1dc0008002047fae */ /* 0x0003e8000d101d7c */
[----:B------:R1:W-:Y:S01]  /*1d200*/  LDGSTS.E.BYPASS.LTC128B.128 [R4+0x20c00], desc[UR60][R2.64+0x100], !P1 ;  /* 0x20c0010002047fae */ /* 0x0003e2000c901d7c */
[----:B------:R-:W-:Y:S01]  /*1d210*/  NOP ;  /* 0x0000000000007918 */ /* 0x000fe20000000000 */
.L_x_744:
        /* <DEDUP_REMOVED lines=10> */
.L_x_745:
[----:B------:R2:W-:Y:S01]  /*1d2c0*/  SYNCS.ARRIVE.TRANS64.A1T0 RZ, [R5+URZ+0x2a830], RZ ;  /* 0x02a830ff05ff79a7 */ /* 0x0005e2000810003f */
[----:B------:R-:W-:Y:S05]  /*1d2d0*/  @!P2 BRA `(.L_x_746) ;  /* 0x000000000004a947 */ /* 0x000fea0003800000 */
[----:B------:R-:W-:Y:S01]  /*1d2e0*/  BPT.TRAP 0x1 ;  /* 0x000000040000795c */ /* 0x000fe20000300000 */
.L_x_746:
[----:B-1----:R-:W-:Y:S01]  /*1d2f0*/  SHF.L.U32 R2, R17, 0x1f, RZ ;  /* 0x0000001f11027819 */ /* 0x002fe200000006ff */
[----:B--2---:R-:W-:Y:S01]  /*1d300*/  IMAD R5, R10, 0x8, R22 ;  /* 0x000000080a057824 */ /* 0x004fe200078e0216 */
[----:B------:R-:W-:Y:S03]  /*1d310*/  BSSY B1, `(.L_x_747) ;  /* 0x0000003000017945 */ /* 0x000fe60003800000 */
[----:B------:R-:W1:Y:S02]  /*1d320*/  SYNCS.PHASECHK.TRANS64.TRYWAIT P0, [R5+URZ+0x2a860], R2 ;  /* 0x02a86002050075a7 */ /* 0x000e64000800017f */
[----:B-1----:R-:W-:Y:S05]  /*1d330*/  @!P0 BRA `(.L_x_748) ;  /* 0x0000004800348947 */ /* 0x002fea0003800000 */
.L_x_889:
[----:B------:R-:W-:Y:S05]  /*1d340*/  BSYNC B1 ;  /* 0x0000000000017941 */ /* 0x000fea0003800000 */
.L_x_747:
[----:B------:R-:W0:Y:S01]  /*1d350*/  LDL R4, [R1] ;  /* 0x0000000001047983 */ /* 0x000e220000100800 */
[----:B------:R-:W2:Y:S01]  /*1d360*/  S2R R3, SR_TID.X ;  /* 0x0000000000037919 */ /* 0x000ea20000002100 */
[----:B------:R-:W-:Y:S01]  /*1d370*/  UMOV UR4, 0xffffffff ;  /* 0xffffffff00047882 */ /* 0x000fe20000000000 */
[----:B------:R-:W-:Y:S02]  /*1d380*/  LOP3.LUT P0, RZ, R30, 0x2, RZ, 0xc0, !PT ;  /* 0x000000021eff7812 */ /* 0x000fe4000780c0ff */
[----:B--2---:R-:W-:-:S04]  /*1d390*/  LOP3.LUT R3, R3, 0x7f, RZ, 0xc0, !PT ;  /* 0x0000007f03037812 */ /* 0x004fc800078ec0ff */
[----:B------:R-:W-:Y:S01]  /*1d3a0*/  SHF.R.U32.HI R3, RZ, 0x3, R3 ;  /* 0x00000003ff037819 */ /* 0x000fe20000011603 */
[----:B0-----:R-:W-:Y:S02]  /*1d3b0*/  IMAD R8, R32, -0x60, R4 ;  /* 0xffffffa020087824 */ /* 0x001fe400078e0204 */
[----:B------:R-:W-:-:S03]  /*1d3c0*/  IMAD R4, R10, 0x3000, R36 ;  /* 0x000030000a047824 */ /* 0x000fc600078e0224 */
[----:B------:R-:W-:Y:S01]  /*1d3d0*/  IADD3 R8, -R3, R8, RZ ;  /* 0x0000000803087210 */ /* 0x000fe20007ffe1ff */
[----:B------:R-:W-:Y:S06]  /*1d3e0*/  BRA.DIV UR4, `(.L_x_749) ;  /* 0x0000004a041c7947 */ /* 0x000fec000b800000 */
[----:B-1----:R-:W0:Y:S01]  /*1d3f0*/  SHFL.IDX PT, R2, R24, RZ, 0x181f ;  /* 0x00181fff18027589 */ /* 0x002e2200000e0000 */
[----:B------:R-:W-:-:S03]  /*1d400*/  LEA R4, R4, R22, 0x1 ;  /* 0x0000001604047211 */ /* 0x000fc600078e08ff */
[----:B------:R-:W1:Y:S01]  /*1d410*/  SHFL.IDX PT, R3, R25, RZ, 0x181f ;  /* 0x00181fff19037589 */ /* 0x000e6200000e0000 */
[----:B0-----:R-:W-:-:S05]  /*1d420*/  IADD3 R2, P1, R2, R0, RZ ;  /* 0x0000000002027210 */ /* 0x001fca0007f3e0ff */
[----:B-1----:R-:W-:Y:S01]  /*1d430*/  IMAD.X R3, RZ, RZ, R3, P1 ;  /* 0x000000ffff037224 */ /* 0x002fe200008e0603 */
        /* <DEDUP_REMOVED lines=31> */
[----:B------:R-:W1:Y:S04]  /*1d630*/  SHFL.IDX PT, R3, R25, 0x4, 0x181f ;  /* 0x00981f0019037f89 */ /* 0x000e6800000e0000 */
[----:B------:R-:W2:Y:S01]  /*1d640*/  SHFL.IDX PT, R25, R25, 0x5, 0x181f ;  /* 0x00b81f0019197f89 */ /* 0x000ea200000e0000 */
[----:B0-----:R-:W-:-:S04]  /*1d650*/  IADD3 R2, P2, R2, R0, RZ ;  /* 0x0000000002027210 */ /* 0x001fc80007f5e0ff */
[----:B-1----:R-:W-:Y:S02]  /*1d660*/  IADD3.X R3, RZ, R3, RZ, P2, !PT ;  /* 0x00000003ff037210 */ /* 0x002fe400017fe4ff */
[----:B------:R-:W-:-:S13]  /*1d670*/  ISETP.LT.OR P2, PT, R8, 0x41, !P1 ;  /* 0x000000410800780c */ /* 0x000fda0004f41670 */
[----:B------:R-:W-:Y:S01]  /*1d680*/  LDGSTS.E.BYPASS.LTC128B.128 [R4+0x2400], desc[UR60][R2.64], !P2 ;  /* 0x0240000002047fae */ /* 0x000fe2000d101d7c */
[----:B------:R-:W-:-:S13]  /*1d690*/  ISETP.LT.OR P2, PT, R8, 0x41, !P0 ;  /* 0x000000410800780c */ /* 0x000fda0004741670 */
[----:B------:R0:W-:Y:S04]  /*1d6a0*/  LDGSTS.E.BYPASS.LTC128B.128 [R4+0x5400], desc[UR60][R2.64+0x80], !P2 ;  /* 0x0540008002047fae */ /* 0x0001e8000d101d7c */
[----:B0-2---:R0:W1:Y:S02]  /*1d6b0*/  SHFL.IDX PT, R2, R24, 0x5, 0x181f ;  /* 0x00b81f0018027f89 */ /* 0x00506400000e0000 */
.L_x_903:
        /* <DEDUP_REMOVED lines=16> */
[----:B------:R-:W-:Y:S01]  /*1d7c0*/  IMAD R21, R21, UR4, RZ ;  /* 0x0000000415157c24 */ /* 0x000fe2000f8e02ff */
[----:B------:R-:W-:-:S03]  /*1d7d0*/  IADD3 R3, R3, R9, RZ ;  /* 0x0000000903037210 */ /* 0x000fc60007ffe0ff */
[C---:B------:R-:W-:Y:S02]  /*1d7e0*/  IMAD R21, R6.reuse, UR5, R21 ;  /* 0x0000000506157c24 */ /* 0x040fe4000f8e0215 */
[----:B------:R-:W-:-:S04]  /*1d7f0*/  IMAD.WIDE.U32 R2, R6, UR4, R2 ;  /* 0x0000000406027c25 */ /* 0x000fc8000f8e0002 */
[----:B------:R-:W-:-:S07]  /*1d800*/  IMAD.IADD R21, R3, 0x1, R21 ;  /* 0x0000000103157824 */ /* 0x000fce00078e0215 */
.L_x_750:
        /* <DEDUP_REMOVED lines=10> */
.L_x_751:
[----:B------:R-:W-:Y:S01]  /*1d8b0*/  ULDC.64 UR4, c[0x0][0x330] ;  /* 0x0000cc0000047ab9 */ /* 0x000fe20000000a00 */
[----:B------:R-:W-:Y:S01]  /*1d8c0*/  MOV R3, R21 ;  /* 0x0000001500037202 */ /* 0x000fe20000000f00 */
[----:B------:R1:W-:Y:S01]  /*1d8d0*/  SYNCS.ARRIVE.TRANS64.A1T0 RZ, [R5+URZ+0x2a850], RZ ;  /* 0x02a850ff05ff79a7 */ /* 0x0003e2000810003f */
[----:B------:R-:W-:Y:S01]  /*1d8e0*/  IADD3 R0, R27, -0x1, RZ ;  /* 0xffffffff1b007810 */ /* 0x000fe20007ffe0ff */
[----:B------:R-:W-:Y:S01]  /*1d8f0*/  IMAD.MOV.U32 R17, RZ, RZ, R29 ;  /* 0x000000ffff117224 */ /* 0x000fe200078e001d */
[----:B------:R-:W-:Y:S01]  /*1d900*/  MOV R10, R28 ;  /* 0x0000001c000a7202 */ /* 0x000fe20000000f00 */
[----:B------:R-:W-:-:S04]  /*1d910*/  IMAD.WIDE.U32 R2, R18, UR4, R2 ;  /* 0x0000000412027c25 */ /* 0x000fc8000f8e0002 */
[----:B-1----:R-:W-:Y:S02]  /*1d920*/  IMAD R5, R34, UR4, RZ ;  /* 0x0000000422057c24 */ /* 0x002fe4000f8e02ff */
[----:B------:R-:W-:Y:S02]  /*1d930*/  IMAD.MOV.U32 R32, RZ, RZ, R27 ;  /* 0x000000ffff207224 */ /* 0x000fe400078e001b */
[----:B------:R-:W-:Y:S01]  /*1d940*/  IMAD R5, R18, UR5, R5 ;  /* 0x0000000512057c24 */ /* 0x000fe2000f8e0205 */
[----:B------:R-:W-:Y:S02]  /*1d950*/  ULDC.64 UR4, c[0x0][0x318] ;  /* 0x0000c60000047ab9 */ /* 0x000fe40000000a00 */
[----:B0-----:R-:W-:Y:S01]  /*1d960*/  LEA R24, P0, R2, UR4, 0x1 ;  /* 0x0000000402187c11 */ /* 0x001fe2000f8008ff */
[----:B------:R-:W-:-:S05]  /*1d970*/  IMAD.IADD R25, R5, 0x1, R3 ;  /* 0x0000000105197824 */ /* 0x000fca00078e0203 */
[----:B------:R-:W-:Y:S02]  /*1d980*/  LEA.HI.X R25, R2, UR5, R25, 0x1, P0 ;  /* 0x0000000502197c11 */ /* 0x000fe400080f0c19 */
[----:B------:R-:W-:-:S13]  /*1d990*/  ISETP.GT.AND P0, PT, R27, RZ, PT ;  /* 0x000000ff1b00720c */ /* 0x000fda0003f04270 */
[----:B------:R-:W-:Y:S05]  /*1d9a0*/  @P0 BRA `(.L_x_752) ;  /* 0xfffffff000280947 */ /* 0x000fea000383ffff */
.L_x_739:
[----:B------:R-:W-:Y:S05]  /*1d9b0*/  BSYNC B0 ;  /* 0x0000000000007941 */ /* 0x000fea0003800000 */
.L_x_738:
        /* <DEDUP_REMOVED lines=17> */
.L_x_754:
[----:B------:R-:W-:Y:S05]  /*1dad0*/  BSYNC B0 ;  /* 0x0000000000007941 */ /* 0x000fea0003800000 */
.L_x_753:
[----:B------:R-:W-:-:S13]  /*1dae0*/  LOP3.LUT P0, RZ, R23, 0x10, RZ, 0xc0, !PT ;  /* 0x0000001017ff7812 */ /* 0x000fda000780c0ff */
[----:B------:R-:W-:Y:S05]  /*1daf0*/  @!P0 BRA `(.L_x_755) ;  /* 0x0000000000048947 */ /* 0x000fea0003800000 */
[----:B------:R-:W-:Y:S01]  /*1db00*/  BPT.TRAP 0x1 ;  /* 0x000000040000795c */ /* 0x000fe20000300000 */
.L_x_755:
[----:B------:R-:W2:Y:S01]  /*1db10*/  LDL.LU R2, [R1] ;  /* 0x0000000001027983 */ /* 0x000ea20000300800 */
[----:B------:R-:W-:Y:S01]  /*1db20*/  LEA R0, R28, R22, 0x3 ;  /* 0x000000161c007211 */ /* 0x000fe200078e18ff */
[----:B------:R-:W-:Y:S01]  /*1db30*/  BSSY B0, `(.L_x_756) ;  /* 0x0000005000007945 */ /* 0x000fe20003800000 */
[----:B0-----:R-:W-:-:S04]  /*1db40*/  SHF.L.U32 R3, R29, 0x1f, RZ ;  /* 0x0000001f1d037819 */ /* 0x001fc800000006ff */
[----:B------:R-:W0:Y:S01]  /*1db50*/  SYNCS.PHASECHK.TRANS64.TRYWAIT P0, [R0+URZ+0x2a860], R3 ;  /* 0x02a86003000075a7 */ /* 0x000e22000800017f */
[----:B--2---:R-:W-:Y:S01]  /*1db60*/  IMAD R6, R27, -0x60, R2 ;  /* 0xffffffa01b067824 */ /* 0x004fe200078e0202 */
[----:B0-----:R-:W-:Y:S06]  /*1db70*/  @!P0 BRA `(.L_x_757) ;  /* 0x0000004800288947 */ /* 0x001fec0003800000 */
.L_x_904:
[----:B------:R-:W-:Y:S05]  /*1db80*/  BSYNC B0 ;  /* 0x0000000000007941 */ /* 0x000fea0003800000 */
.L_x_756:
[----:B------:R-:W1:Y:S01]  /*1db90*/  S2R R2, SR_TID.X ;  /* 0x0000000000027919 */ /* 0x000e620000002100 */
[----:B------:R-:W-:Y:S01]  /*1dba0*/  UMOV UR4, 0xffffffff ;  /* 0xffffffff00047882 */ /* 0x000fe20000000000 */
[----:B------:R-:W-:Y:S01]  /*1dbb0*/  IMAD R4, R28, 0x3000, R36 ;  /* 0x000030001c047824 */ /* 0x000fe200078e0224 */
[----:B-1----:R-:W-:-:S04]  /*1dbc0*/  LOP3.LUT R2, R2, 0x7f, RZ, 0xc0, !PT ;  /* 0x0000007f02027812 */ /* 0x002fc800078ec0ff */
[----:B------:R-:W-:-:S05]  /*1dbd0*/  SHF.R.U32.HI R2, RZ, 0x3, R2 ;  /* 0x00000003ff027819 */ /* 0x000fca0000011602 */
[----:B------:R-:W-:Y:S01]  /*1dbe0*/  IMAD.IADD R6, R6, 0x1, -R2 ;  /* 0x0000000106067824 */ /* 0x000fe200078e0a02 */
[----:B------:R-:W-:Y:S06]  /*1dbf0*/  BRA.DIV UR4, `(.L_x_758) ;  /* 0x0000004a041c7947 */ /* 0x000fec000b800000 */
[----:B------:R-:W1:Y:S01]  /*1dc00*/  S2R R7, SR_TID.X ;  /* 0x0000000000077919 */ /* 0x000e620000002100 */
[----:B------:R-:W-:Y:S01]  /*1dc10*/  LOP3.LUT R2, R30, 0x1, RZ, 0xc0, !PT ;  /* 0x000000011e027812 */ /* 0x000fe200078ec0ff */
[----:B------:R-:W-:Y:S01]  /*1dc20*/  IMAD R4, R4, 0x2, R22 ;  /* 0x0000000204047824 */ /* 0x000fe200078e0216 */
[----:B------:R-:W-:Y:S01]  /*1dc30*/  LOP3.LUT P0, RZ, R30, 0x2, RZ, 0xc0, !PT ;  /* 0x000000021eff7812 */ /* 0x000fe2000780c0ff */
[----:B------:R-:W2:Y:S01]  /*1dc40*/  SHFL.IDX PT, R14, R24, RZ, 0x181f ;  /* 0x00181fff180e7589 */ /* 0x000ea200000e0000 */
[----:B------:R-:W-:Y:S02]  /*1dc50*/  ISETP.NE.U32.AND P1, PT, R2, 0x1, PT ;  /* 0x000000010200780c */ /* 0x000fe40003f25070 */
[C---:B------:R-:W-:Y:S01]  /*1dc60*/  ISETP.LT.OR P3, PT, R6.reuse, 0x1, !P0 ;  /* 0x000000010600780c */ /* 0x040fe20004761670 */
[----:B0-----:R-:W0:Y:S01]  /*1dc70*/  SHFL.IDX PT, R3, R25, RZ, 0x181f ;  /* 0x00181fff19037589 */ /* 0x001e2200000e0000 */
[----:B------:R-:W-:-:S03]  /*1dc80*/  ISETP.LT.OR P2, PT, R6, 0x1, P1 ;  /* 0x000000010600780c */ /* 0x000fc60000f41670 */
[----:B------:R-:W-:Y:S04]  /*1dc90*/  SHFL.IDX PT, R8, R25, 0x1, 0x181f ;  /* 0x00381f0019087f89 */ /* 0x000fe800000e0000 */
[----:B------:R-:W-:Y:S01]  /*1dca0*/  SHFL.IDX PT, R10, R24, 0x2, 0x181f ;  /* 0x00581f00180a7f89 */ /* 0x000fe200000e0000 */
[----:B-1----:R-:W-:-:S04]  /*1dcb0*/  SHF.L.U32 R7, R7, 0x3, RZ ;  /* 0x0000000307077819 */ /* 0x002fc800000006ff */
[----:B------:R-:W-:-:S05]  /*1dcc0*/  LOP3.LUT R7, R7, 0x38, RZ, 0xc0, !PT ;  /* 0x0000003807077812 */ /* 0x000fca00078ec0ff */
[----:B------:R-:W-:Y:S02]  /*1dcd0*/  IMAD.SHL.U32 R5, R7, 0x2, RZ ;  /* 0x0000000207057824 */ /* 0x000fe400078e00ff */
[----:B------:R-:W-:Y:S03]  /*1dce0*/  SHFL.IDX PT, R7, R25, 0x2, 0x181f ;  /* 0x00581f0019077f89 */ /* 0x000fe600000e0000 */
[----:B--2---:R-:W-:Y:S02]  /*1dcf0*/  IADD3 R2, P4, R14, R5, RZ ;  /* 0x000000050e027210 */ /* 0x004fe40007f9e0ff */
[----:B------:R-:W1:Y:S02]  /*1dd00*/  SHFL.IDX PT, R14, R24, 0x1, 0x181f ;  /* 0x00381f00180e7f89 */ /* 0x000e6400000e0000 */
[----:B0-----:R-:W-:-:S05]  /*1dd10*/  IADD3.X R3, RZ, R3, RZ, P4, !PT ;  /* 0x00000003ff037210 */ /* 0x001fca00027fe4ff */
[----:B------:R-:W-:Y:S01]  /*1dd20*/  LDGSTS.E.BYPASS.LTC128B.128 [R4+0x400], desc[UR60][R2.64], !P2 ;  /* 0x0040000002047fae */ /* 0x000fe2000d101d7c */
[----:B------:R-:W-:-:S03]  /*1dd30*/  ISETP.LT.OR P2, PT, R6, 0x11, P1 ;  /* 0x000000110600780c */ /* 0x000fc60000f41670 */
[----:B------:R1:W-:Y:S01]  /*1dd40*/  LDGSTS.E.BYPASS.LTC128B.128 [R4+0x3400], desc[UR60][R2.64+0x80], !P3 ;  /* 0x0340008002047fae */ /* 0x0003e2000d901d7c */
[----:B------:R-:W-:Y:S02]  /*1dd50*/  ISETP.LT.OR P3, PT, R6, 0x11, !P0 ;  /* 0x000000110600780c */ /* 0x000fe40004761670 */
[----:B-1----:R-:W-:Y:S02]  /*1dd60*/  IADD3 R2, P4, R14, R5, RZ ;  /* 0x000000050e027210 */ /* 0x002fe40007f9e0ff */
[----:B------:R-:W0:Y:S02]  /*1dd70*/  SHFL.IDX PT, R14, R24, 0x3, 0x181f ;  /* 0x00781f00180e7f89 */ /* 0x000e2400000e0000 */
[----:B------:R-:W-:Y:S02]  /*1dd80*/  IADD3.X R3, RZ, R8, RZ, P4, !PT ;  /* 0x00000008ff037210 */ /* 0x000fe400027fe4ff */
        /* <DEDUP_REMOVED lines=15> */
[----:B------:R0:W0:Y:S01]  /*1de80*/  SHFL.IDX PT, R14, R24, 0x5, 0x181f ;  /* 0x00b81f00180e7f89 */ /* 0x00002200000e0000 */
[----:B-1----:R-:W-:-:S05]  /*1de90*/  IADD3.X R3, RZ, R8, RZ, P4, !PT ;  /* 0x00000008ff037210 */ /* 0x002fca00027fe4ff */
[----:B------:R-:W-:Y:S01]  /*1dea0*/  LDGSTS.E.BYPASS.LTC128B.128 [R4+0x1c00], desc[UR60][R2.64], !P2 ;  /* 0x01c0000002047fae */ /* 0x000fe2000d101d7c */
[----:B------:R-:W-:-:S03]  /*1deb0*/  ISETP.LT.OR P2, PT, R6, 0x41, P1 ;  /* 0x000000410600780c */ /* 0x000fc60000f41670 */
[----:B------:R2:W-:Y:S01]  /*1dec0*/  LDGSTS.E.BYPASS.LTC128B.128 [R4+0x4c00], desc[UR60][R2.64+0x80], !P3 ;  /* 0x04c0008002047fae */ /* 0x0005e2000d901d7c */
[----:B------:R-:W-:Y:S02]  /*1ded0*/  ISETP.LT.OR P3, PT, R6, 0x41, !P0 ;  /* 0x000000410600780c */ /* 0x000fe40004761670 */
[----:B--2---:R-:W-:-:S05]  /*1dee0*/  IADD3 R2, P4, R10, R5, RZ ;  /* 0x000000050a027210 */ /* 0x004fca0007f9e0ff */
[----:B---3--:R-:W-:-:S05]  /*1def0*/  IMAD.X R3, RZ, RZ, R7, P4 ;  /* 0x000000ffff037224 */ /* 0x008fca00020e0607 */
[----:B------:R1:W-:Y:S04]  /*1df00*/  LDGSTS.E.BYPASS.LTC128B.128 [R4+0x2400], desc[UR60][R2.64], !P2 ;  /* 0x0240000002047fae */ /* 0x0003e8000d101d7c */
[----:B0---4-:R1:W-:Y:S02]  /*1df10*/  LDGSTS.E.BYPASS.LTC128B.128 [R4+0x5400], desc[UR60][R2.64+0x80], !P3 ;  /* 0x0540008002047fae */ /* 0x0113e4000d901d7c */
.L_x_918:
[C---:B------:R-:W-:Y:S02]  /*1df20*/  ISETP.LT.OR P1, PT, R6.reuse, 0x51, P1 ;  /* 0x000000510600780c */ /* 0x040fe40000f21670 */
[----:B------:R-:W-:Y:S02]  /*1df30*/  ISETP.LT.OR P0, PT, R6, 0x51, !P0 ;  /* 0x000000510600780c */ /* 0x000fe40004701670 */
[----:B-1----:R-:W-:-:S04]  /*1df40*/  IADD3 R2, P2, R14, R5, RZ ;  /* 0x000000050e027210 */ /* 0x002fc80007f5e0ff */
[----:B------:R-:W-:-:S05]  /*1df50*/  IADD3.X R3, RZ, R25, RZ, P2, !PT ;  /* 0x00000019ff037210 */ /* 0x000fca00017fe4ff */
[----:B------:R-:W-:Y:S01]  /*1df60*/  @!PT LDS RZ, [RZ] ;  /* 0x00000000fffff984 */ /* 0x000fe20000000800 */
[----:B------:R-:W-:Y:S01]  /*1df70*/  @!PT LDS RZ, [RZ] ;  /* 0x00000000fffff984 */ /* 0x000fe20000000800 */
[----:B------:R-:W-:Y:S01]  /*1df80*/  @!PT LDS RZ, [RZ] ;  /* 0x00000000fffff984 */ /* 0x000fe20000000800 */
[----:B------:R0:W-:Y:S04]  /*1df90*/  LDGSTS.E.BYPASS.LTC128B.128 [R4+0x2c00], desc[UR60][R2.64], !P1 ;  /* 0x02c0000002047fae */ /* 0x0001e8000c901d7c */
[----:B------:R0:W-:Y:S01]  /*1dfa0*/  LDGSTS.E.BYPASS.LTC128B.128 [R4+0x5c00], desc[UR60][R2.64+0x80], !P0 ;  /* 0x05c0008002047fae */ /* 0x0001e2000c101d7c */
[----:B------:R-:W-:Y:S01]  /*1dfb0*/  PLOP3.LUT P0, PT, PT, PT, PT, 0x80, 0x0 ;  /* 0x000000000000781c */ /* 0x000fe20003f0f070 */
[----:B------:R-:W-:-:S12]  /*1dfc0*/  NOP ;  /* 0x0000000000007918 */ /* 0x000fd80000000000 */
.L_x_759:
        /* <DEDUP_REMOVED lines=10> */
.L_x_760:
[----:B------:R-:W-:Y:S01]  /*1e070*/  VIADD R28, R28, 0x1 ;  /* 0x000000011c1c7836 */ /* 0x000fe20000000000 */
[----:B------:R1:W-:Y:S04]  /*1e080*/  SYNCS.ARRIVE.TRANS64.A1T0 RZ, [R0+URZ+0x2a850], RZ ;  /* 0x02a850ff00ff79a7 */ /* 0x0003e8000810003f */
[----:B------:R-:W-:-:S04]  /*1e090*/  ISETP.NE.AND P0, PT, R28, 0x2, PT ;  /* 0x000000021c00780c */ /* 0x000fc80003f05270 */
[----:B-1----:R-:W-:Y:S02]  /*1e0a0*/  SEL R0, RZ, 0x1, P0 ;  /* 0x00000001ff007807 */ /* 0x002fe40000000000 */
[----:B------:R-:W-:Y:S02]  /*1e0b0*/  SEL R28, R28, RZ, P0 ;  /* 0x000000ff1c1c7207 */ /* 0x000fe40000000000 */
[----:B------:R-:W-:-:S07]  /*1e0c0*/  LOP3.LUT R29, R29, R0, RZ, 0x3c, !PT ;  /* 0x000000001d1d7212 */ /* 0x000fce00078e3cff */
.L_x_717:
[----:B------:R-:W-:Y:S05]  /*1e0d0*/  BSYNC B7 ;  /* 0x0000000000077941 */ /* 0x000fea0003800000 */
.L_x_715:
[----:B------:R-:W-:-:S13]  /*1e0e0*/  LOP3.LUT P0, RZ, R23, 0x20, RZ, 0xc0, !PT ;  /* 0x0000002017ff7812 */ /* 0x000fda000780c0ff */
[----:B------:R-:W-:Y:S05]  /*1e0f0*/  @!P0 BRA `(.L_x_761) ;  /* 0x0000000000248947 */ /* 0x000fea0003800000 */
[----:B------:R-:W-:Y:S05]  /*1e100*/  WARPSYNC.ALL ;  /* 0x0000000000007948 */ /* 0x000fea0003800000 */
[----:B------:R-:W1:Y:S08]  /*1e110*/  S2UR UR5, SR_CgaCtaId ;  /* 0x00000000000579c3 */ /* 0x000e700000008800 */
[----:B------:R-:W-:Y:S06]  /*1e120*/  BAR.SYNC.DEFER_BLOCKING 0x5, 0x180 ;  /* 0x0146000000007b1d */ /* 0x000fec0000010000 */
[----:B------:R-:W-:-:S02]  /*1e130*/  UMOV UR4, 0x400 ;  /* 0x0000040000047882 */ /* 0x000fc40000000000 */
[----:B-1----:R-:W-:-:S06]  /*1e140*/  ULEA UR4, UR5, UR4, 0x18 ;  /* 0x0000000405047291 */ /* 0x002fcc000f8ec03f */
[----:B0-----:R-:W-:-:S05]  /*1e150*/  MOV R22, UR4 ;  /* 0x0000000400167c02 */ /* 0x001fca0008000f00 */
[----:B------:R2:W3:Y:S01]  /*1e160*/  LDS.128 R16, [R22+0x2a8d0] ;  /* 0x02a8d00016107984 */ /* 0x0004e20000000c00 */
[----:B------:R-:W-:Y:S06]  /*1e170*/  BAR.ARV 0x4, 0x180 ;  /* 0x0106000000007b1d */ /* 0x000fec0000002000 */
[----:B------:R-:W-:Y:S05]  /*1e180*/  BRA `(.L_x_762) ;  /* 0x0000000800407947 */ /* 0x000fea0003800000 */
.L_x_761:
[----:B------:R-:W1:Y:S01]  /*1e190*/  S2R R8, SR_TID.X ;  /* 0x0000000000087919 */ /* 0x000e620000002100 */
[----:B------:R-:W-:Y:S01]  /*1e1a0*/  UMOV UR4, 0xffffffff ;  /* 0xffffffff00047882 */ /* 0x000fe20000000000 */
[----:B-1----:R-:W-:-:S04]  /*1e1b0*/  LOP3.LUT R8, R8, 0x1f, RZ, 0xc0, !PT ;  /* 0x0000001f08087812 */ /* 0x002fc800078ec0ff */
[----:B------:R-:W-:Y:S01]  /*1e1c0*/  ISETP.NE.AND P0, PT, R8, 0x1f, PT ;  /* 0x0000001f0800780c */ /* 0x000fe20003f05270 */
[----:B------:R-:W-:-:S12]  /*1e1d0*/  BRA.DIV UR4, `(.L_x_763) ;  /* 0x0000004a04907947 */ /* 0x000fd8000b800000 */
[----:B------:R-:W-:Y:S01]  /*1e1e0*/  IMAD.IADD R5, R19, 0x1, R8 ;  /* 0x0000000113057824 */ /* 0x000fe200078e0208 */
[----:B------:R-:W-:-:S04]  /*1e1f0*/  ULDC UR4, c[0x0][0xc3c] ;  /* 0x00030f0000047ab9 */ /* 0x000fc80000000800 */
[----:B------:R-:W-:-:S13]  /*1e200*/  ISETP.GE.OR P1, PT, R5, UR4, !P0 ;  /* 0x0000000405007c0c */ /* 0x000fda000c726670 */
[----:B0-----:R-:W0:Y:S02]  /*1e210*/  @!P1 LDC.64 R2, c[0x0][0xc80] ;  /* 0x00032000ff029b82 */ /* 0x001e240000000a00 */
[----:B0-----:R-:W-:-:S06]  /*1e220*/  @!P1 IMAD.WIDE R2, R5, 0x4, R2 ;  /* 0x0000000405029825 */ /* 0x001fcc00078e0202 */
[----:B------:R-:W2:Y:S01]  /*1e230*/  @!P1 LDG.E R2, desc[UR60][R2.64] ;  /* 0x0000003c02029981 */ /* 0x000ea2000c1e1900 */
[----:B------:R-:W-:Y:S02]  /*1e240*/  MOV R4, RZ ;  /* 0x000000ff00047202 */ /* 0x000fe40000000f00 */
[C---:B------:R-:W-:Y:S01]  /*1e250*/  ISETP.GE.U32.AND P2, PT, R8.reuse, 0x2, PT ;  /* 0x000000020800780c */ /* 0x040fe20003f46070 */
[----:B------:R-:W-:Y:S01]  /*1e260*/  SHFL.IDX PT, R0, R16, 0x1, 0x1f ;  /* 0x00201f0010007f89 */ /* 0x000fe200000e0000 */
[C---:B------:R-:W-:Y:S02]  /*1e270*/  ISETP.GE.U32.AND P3, PT, R8.reuse, 0x4, PT ;  /* 0x000000040800780c */ /* 0x040fe40003f66070 */
[C---:B------:R-:W-:Y:S02]  /*1e280*/  ISETP.GE.U32.AND P4, PT, R8.reuse, 0x8, PT ;  /* 0x000000080800780c */ /* 0x040fe40003f86070 */
[C---:B------:R-:W-:Y:S01]  /*1e290*/  ISETP.GE.U32.AND P5, PT, R8.reuse, 0x10, PT ;  /* 0x000000100800780c */ /* 0x040fe20003fa6070 */
[----:B--2---:R-:W-:Y:S01]  /*1e2a0*/  @!P1 IMAD.MOV.U32 R4, RZ, RZ, R2 ;  /* 0x000000ffff049224 */ /* 0x004fe200078e0002 */
[----:B------:R-:W-:-:S04]  /*1e2b0*/  ISETP.NE.AND P1, PT, R8, RZ, PT ;  /* 0x000000ff0800720c */ /* 0x000fc80003f25270 */
[----:B------:R-:W0:Y:S02]  /*1e2c0*/  SHFL.UP PT, R14, R4, 0x1, RZ ;  /* 0x04200000040e7989 */ /* 0x000e2400000e00ff */
[----:B0-----:R-:W-:-:S04]  /*1e2d0*/  SEL R5, R14, RZ, P1 ;  /* 0x000000ff0e057207 */ /* 0x001fc80000800000 */
[----:B------:R-:W-:Y:S02]  /*1e2e0*/  IADD3 R6, R4, R5, RZ ;  /* 0x0000000504067210 */ /* 0x000fe40007ffe0ff */
[----:B------:R-:W-:Y:S04]  /*1e2f0*/  SHFL.IDX PT, R5, R16, RZ, 0x1f ;  /* 0x00001fff10057589 */ /* 0x000fe800000e0000 */
        /* <DEDUP_REMOVED lines=12> */
[----:B------:R0:W1:Y:S02]  /*1e3c0*/  SHFL.IDX PT, R14, R2, 0x1f, 0x1f ;  /* 0x03e01f00020e7f89 */ /* 0x00006400000e0000 */
.L_x_928:
[----:B------:R-:W-:Y:S02]  /*1e3d0*/  ULDC UR4, c[0x0][0xc38] ;  /* 0x00030e0000047ab9 */ /* 0x000fe40000000800 */
[----:B------:R-:W-:-:S04]  /*1e3e0*/  IMAD.U32 R7, RZ, RZ, UR4 ;  /* 0x00000004ff077e24 */ /* 0x000fc8000f8e00ff */
[----:B-1----:R-:W-:-:S05]  /*1e3f0*/  IMAD R3, R14, R7, RZ ;  /* 0x000000070e037224 */ /* 0x002fca00078e02ff */
[----:B------:R-:W-:-:S04]  /*1e400*/  IADD3 R6, R0, R3, RZ ;  /* 0x0000000300067210 */ /* 0x000fc80007ffe0ff */
[----:B------:R-:W-:-:S13]  /*1e410*/  ISETP.GT.AND P6, PT, R6, R5, PT ;  /* 0x000000050600720c */ /* 0x000fda0003fc4270 */
[----:B------:R-:W-:Y:S05]  /*1e420*/  @P6 BRA `(.L_x_764) ;  /* 0x00000000009c6947 */ /* 0x000fea0003800000 */
.L_x_769:
[----:B------:R-:W1:Y:S01]  /*1e430*/  LDC R0, c[0x0][0xc3c] ;  /* 0x00030f00ff007b82 */ /* 0x000e620000000800 */
[----:B------:R-:W-:-:S05]  /*1e440*/  VIADD R19, R19, 0x1f ;  /* 0x0000001f13137836 */ /* 0x000fca0000000000 */
[----:B-1----:R-:W-:-:S13]  /*1e450*/  ISETP.GE.AND P6, PT, R19, R0, PT ;  /* 0x000000001300720c */ /* 0x002fda0003fc6270 */
[----:B------:R-:W-:Y:S05]  /*1e460*/  @P6 BRA `(.L_x_765) ;  /* 0x0000000400446947 */ /* 0x000fea0003800000 */
[----:B0-----:R-:W0:Y:S01]  /*1e470*/  S2R R2, SR_TID.X ;  /* 0x0000000000027919 */ /* 0x001e220000002100 */
[----:B------:R-:W-:Y:S01]  /*1e480*/  BSSY B0, `(.L_x_766) ;  /* 0x0000009000007945 */ /* 0x000fe20003800000 */
[----:B------:R-:W-:Y:S01]  /*1e490*/  IMAD.MOV.U32 R4, RZ, RZ, RZ ;  /* 0x000000ffff047224 */ /* 0x000fe200078e00ff */
[----:B0-----:R-:W-:-:S04]  /*1e4a0*/  LOP3.LUT R2, R2, 0x1f, RZ, 0xc0, !PT ;  /* 0x0000001f02027812 */ /* 0x001fc800078ec0ff */
[----:B------:R-:W-:-:S04]  /*1e4b0*/  IADD3 R7, R19, R2, RZ ;  /* 0x0000000213077210 */ /* 0x000fc80007ffe0ff */
[----:B------:R-:W-:-:S13]  /*1e4c0*/  ISETP.GE.OR P6, PT, R7, R0, !P0 ;  /* 0x000000000700720c */ /* 0x000fda00047c6670 */
[----:B------:R-:W-:Y:S05]  /*1e4d0*/  @P6 BRA `(.L_x_767) ;  /* 0x00000000000c6947 */ /* 0x000fea0003800000 */
[----:B------:R-:W0:Y:S02]  /*1e4e0*/  LDC.64 R2, c[0x0][0xc80] ;  /* 0x00032000ff027b82 */ /* 0x000e240000000a00 */
[----:B0-----:R-:W-:-:S05]  /*1e4f0*/  IMAD.WIDE R2, R7, 0x4, R2 ;  /* 0x0000000407027825 */ /* 0x001fca00078e0202 */
[----:B------:R0:W5:Y:S02]  /*1e500*/  LDG.E R4, desc[UR60][R2.64] ;  /* 0x0000003c02047981 */ /* 0x000164000c1e1900 */
.L_x_767:
[----:B------:R-:W-:Y:S05]  /*1e510*/  BSYNC B0 ;  /* 0x0000000000007941 */ /* 0x000fea0003800000 */
.L_x_766:
[----:B------:R-:W-:-:S03]  /*1e520*/  UMOV UR4, 0xffffffff ;  /* 0xffffffff00047882 */ /* 0x000fc60000000000 */
[----:B------:R-:W-:Y:S05]  /*1e530*/  BRA.DIV UR4, `(.L_x_768) ;  /* 0x0000004a04dc7947 */ /* 0x000fea000b800000 */
[----:B-----5:R-:W1:Y:S02]  /*1e540*/  SHFL.UP PT, R14, R4, 0x1, RZ ;  /* 0x04200000040e7989 */ /* 0x020e6400000e00ff */
[----:B-1----:R-:W-:-:S04]  /*1e550*/  SEL R13, R14, RZ, P1 ;  /* 0x000000ff0e0d7207 */ /* 0x002fc80000800000 */
[----:B------:R-:W-:-:S05]  /*1e560*/  IADD3 R13, R4, R13, RZ ;  /* 0x0000000d040d7210 */ /* 0x000fca0007ffe0ff */
[----:B------:R-:W1:Y:S02]  /*1e570*/  SHFL.UP PT, R14, R13, 0x2, RZ ;  /* 0x044000000d0e7989 */ /* 0x000e6400000e00ff */
[----:B-1----:R-:W-:-:S05]  /*1e580*/  SEL R0, R14, RZ, P2 ;  /* 0x000000ff0e007207 */ /* 0x002fca0001000000 */
        /* <DEDUP_REMOVED lines=11> */
.L_x_936:
[----:B------:R-:W-:Y:S02]  /*1e640*/  ULDC UR4, c[0x0][0xc38] ;  /* 0x00030e0000047ab9 */ /* 0x000fe40000000800 */
[----:B------:R-:W-:-:S04]  /*1e650*/  IMAD.U32 R7, RZ, RZ, UR4 ;  /* 0x00000004ff077e24 */ /* 0x000fc8000f8e00ff */
[----:B-1----:R-:W-:-:S05]  /*1e660*/  IMAD R3, R14, R7, RZ ;  /* 0x000000070e037224 */ /* 0x002fca00078e02ff */
[----:B------:R-:W-:-:S04]  /*1e670*/  IADD3 R6, R3, R6, RZ ;  /* 0x0000000603067210 */ /* 0x000fc80007ffe0ff */
[----:B------:R-:W-:-:S13]  /*1e680*/  ISETP.GT.AND P6, PT, R6, R5, PT ;  /* 0x000000050600720c */ /* 0x000fda0003fc4270 */
[----:B------:R-:W-:Y:S05]  /*1e690*/  @!P6 BRA `(.L_x_769) ;  /* 0xfffffffc0064e947 */ /* 0x000fea000383ffff */
.L_x_764:
[----:B------:R-:W-:Y:S01]  /*1e6a0*/  IMAD.IADD R6, R6, 0x1, -R3 ;  /* 0x0000000106067824 */ /* 0x000fe200078e0a03 */
[----:B------:R-:W-:-:S03]  /*1e6b0*/  UMOV UR4, 0xffffffff ;  /* 0xffffffff00047882 */ /* 0x000fc60000000000 */
[----:B------:R-:W-:-:S05]  /*1e6c0*/  IMAD R0, R2, R7, R6 ;  /* 0x0000000702007224 */ /* 0x000fca00078e0206 */
[----:B------:R-:W-:Y:S01]  /*1e6d0*/  ISETP.GT.AND P6, PT, R0, R5, PT ;  /* 0x000000050000720c */ /* 0x000fe20003fc4270 */
[----:B------:R-:W-:-:S12]  /*1e6e0*/  BRA.DIV UR4, `(.L_x_770) ;  /* 0x0000004e042c7947 */ /* 0x000fd8000b800000 */
[----:B------:R-:W-:-:S04]  /*1e6f0*/  VOTE.ANY R3, PT, !P6 ;  /* 0x0000000000037806 */ /* 0x000fc800070e0100 */
[----:B------:R-:W1:Y:S02]  /*1e700*/  POPC R0, R3 ;  /* 0x0000000300007309 */ /* 0x000e640000000000 */
[----:B-1----:R1:W2:Y:S02]  /*1e710*/  SHFL.IDX PT, R4, R4, R0, 0x1f ;  /* 0x00001f0004047589 */ /* 0x0022a400000e0000 */
.L_x_940:
[----:B------:R-:W-:Y:S02]  /*1e720*/  ISETP.NE.AND P0, PT, R3, RZ, PT ;  /* 0x000000ff0300720c */ /* 0x000fe40003f05270 */
[----:B------:R-:W-:-:S11]  /*1e730*/  MOV R14, RZ ;  /* 0x000000ff000e7202 */ /* 0x000fd60000000f00 */
[----:B------:R-:W-:Y:S05]  /*1e740*/  @!P0 BRA `(.L_x_771) ;  /* 0x0000000000108947 */ /* 0x000fea0003800000 */
[----:B------:R-:W-:Y:S01]  /*1e750*/  UMOV UR4, 0xffffffff ;  /* 0xffffffff00047882 */ /* 0x000fe20000000000 */
[----:B------:R-:W-:Y:S02]  /*1e760*/  VIADD R12, R0, 0xffffffff ;  /* 0xffffffff000c7836 */ /* 0x000fe40000000000 */
[----:B------:R-:W-:Y:S05]  /*1e770*/  BRA.DIV UR4, `(.L_x_772) ;  /* 0x0000004e04507947 */ /* 0x000fea000b800000 */
[----:B------:R3:W4:Y:S02]  /*1e780*/  SHFL.IDX PT, R14, R2, R12, 0x1f ;  /* 0x00001f0c020e7589 */ /* 0x00072400000e0000 */
.L_x_771:
[----:B--2---:R-:W-:Y:S01]  /*1e790*/  IABS R8, R4 ;  /* 0x0000000400087213 */ /* 0x004fe20000000000 */
[----:B----4-:R-:W-:Y:S01]  /*1e7a0*/  IMAD R16, R14, R7, R6 ;  /* 0x000000070e107224 */ /* 0x010fe200078e0206 */
[----:B------:R-:W-:Y:S02]  /*1e7b0*/  IADD3 R19, R0, R19, RZ ;  /* 0x0000001300137210 */ /* 0x000fe40007ffe0ff */
[----:B------:R-:W2:Y:S08]  /*1e7c0*/  I2F.RP R9, R8 ;  /* 0x0000000800097306 */ /* 0x000eb00000209400 */
[----:B--2---:R-:W0:Y:S02]  /*1e7d0*/  MUFU.RCP R9, R9 ;  /* 0x0000000900097308 */ /* 0x004e240000001000 */
[----:B0--3--:R-:W-:-:S06]  /*1e7e0*/  IADD3 R2, R9, 0xffffffe, RZ ;  /* 0x0ffffffe09027810 */ /* 0x009fcc0007ffe0ff */
[----:B------:R0:W2:Y:S02]  /*1e7f0*/  F2I.FTZ.U32.TRUNC.NTZ R3, R2 ;  /* 0x0000000200037305 */ /* 0x0000a4000021f000 */
[----:B0-----:R-:W-:Y:S01]  /*1e800*/  MOV R2, RZ ;  /* 0x000000ff00027202 */ /* 0x001fe20000000f00 */
[----:B--2---:R-:W-:-:S04]  /*1e810*/  IMAD.MOV R7, RZ, RZ, -R3 ;  /* 0x000000ffff077224 */ /* 0x004fc800078e0a03 */
[----:B------:R-:W-:-:S04]  /*1e820*/  IMAD R7, R7, R8, RZ ;  /* 0x0000000807077224 */ /* 0x000fc800078e02ff */
[----:B------:R-:W-:-:S04]  /*1e830*/  IMAD.HI.U32 R3, R3, R7, R2 ;  /* 0x0000000703037227 */ /* 0x000fc800078e0002 */
[----:B------:R-:W-:Y:S01]  /*1e840*/  IMAD.IADD R7, R5, 0x1, -R16 ;  /* 0x0000000105077824 */ /* 0x000fe200078e0a10 */
[----:B------:R-:W-:-:S04]  /*1e850*/  IABS R5, R4 ;  /* 0x0000000400057213 */ /* 0x000fc80000000000 */
[----:B------:R-:W-:Y:S02]  /*1e860*/  IABS R2, R7 ;  /* 0x0000000700027213 */ /* 0x000fe40000000000 */
[----:B------:R-:W-:-:S03]  /*1e870*/  IADD3 R5, RZ, -R5, RZ ;  /* 0x80000005ff057210 */ /* 0x000fc60007ffe0ff */
[----:B------:R-:W-:-:S04]  /*1e880*/  IMAD.HI.U32 R3, R3, R2, RZ ;  /* 0x0000000203037227 */ /* 0x000fc800078e00ff */
[----:B------:R-:W-:Y:S01]  /*1e890*/  IMAD R5, R3, R5, R2 ;  /* 0x0000000503057224 */ /* 0x000fe200078e0202 */
[----:B------:R-:W-:-:S04]  /*1e8a0*/  LOP3.LUT R2, R7, R4, RZ, 0x3c, !PT ;  /* 0x0000000407027212 */ /* 0x000fc800078e3cff */
[----:B------:R-:W-:Y:S02]  /*1e8b0*/  ISETP.GT.U32.AND P1, PT, R8, R5, PT ;  /* 0x000000050800720c */ /* 0x000fe40003f24070 */
[----:B------:R-:W-:-:S11]  /*1e8c0*/  ISETP.GE.AND P2, PT, R2, RZ, PT ;  /* 0x000000ff0200720c */ /* 0x000fd60003f46270 */
[----:B------:R-:W-:Y:S01]  /*1e8d0*/  @!P1 IMAD.IADD R5, R5, 0x1, -R8 ;  /* 0x0000000105059824 */ /* 0x000fe200078e0a08 */
[----:B------:R-:W-:Y:S02]  /*1e8e0*/  @!P1 IADD3 R3, R3, 0x1, RZ ;  /* 0x0000000103039810 */ /* 0x000fe40007ffe0ff */
[----:B------:R-:W-:Y:S02]  /*1e8f0*/  ISETP.NE.AND P1, PT, R4, RZ, PT ;  /* 0x000000ff0400720c */ /* 0x000fe40003f25270 */
[----:B------:R-:W-:-:S13]  /*1e900*/  ISETP.GE.U32.AND P0, PT, R5, R8, PT ;  /* 0x000000080500720c */ /* 0x000fda0003f06070 */
[----:B------:R-:W-:-:S05]  /*1e910*/  @P0 VIADD R3, R3, 0x1 ;  /* 0x0000000103030836 */ /* 0x000fca0000000000 */
[----:B------:R-:W-:Y:S02]  /*1e920*/  @!P2 IADD3 R3, -R3, RZ, RZ ;  /* 0x000000ff0303a210 */ /* 0x000fe40007ffe1ff */
[----:B------:R-:W-:-:S05]  /*1e930*/  @!P1 LOP3.LUT R3, RZ, R4, RZ, 0x33, !PT ;  /* 0x00000004ff039212 */ /* 0x000fca00078e33ff */
[--C-:B------:R-:W-:Y:S02]  /*1e940*/  IMAD.MOV R17, RZ, RZ, -R3.reuse ;  /* 0x000000ffff117224 */ /* 0x100fe400078e0a03 */
[----:B------:R-:W-:Y:S02]  /*1e950*/  IMAD.MOV.U32 R18, RZ, RZ, R3 ;  /* 0x000000ffff127224 */ /* 0x000fe400078e0003 */
[----:B------:R-:W-:Y:S01]  /*1e960*/  IMAD R17, R4, R17, R7 ;  /* 0x0000001104117224 */ /* 0x000fe200078e0207 */
[----:B------:R-:W-:Y:S06]  /*1e970*/  BRA `(.L_x_773) ;  /* 0x00000000001c7947 */ /* 0x000fec0003800000 */
.L_x_765:
[----:B------:R-:W-:Y:S01]  /*1e980*/  UMOV UR4, URZ ;  /* 0x0000003f00047c82 */ /* 0x000fe20008000000 */
[----:B------:R-:W-:Y:S01]  /*1e990*/  UMOV UR5, URZ ;  /* 0x0000003f00057c82 */ /* 0x000fe20008000000 */
[----:B------:R-:W-:Y:S01]  /*1e9a0*/  ULDC UR6, c[0x0][0xc3c] ;  /* 0x00030f0000067ab9 */ /* 0x000fe20000000800 */
[----:B------:R-:W-:Y:S01]  /*1e9b0*/  MOV R16, R5 ;  /* 0x0000000500107202 */ /* 0x000fe20000000f00 */
[----:B------:R-:W-:Y:S01]  /*1e9c0*/  IMAD.U32 R17, RZ, RZ, UR4 ;  /* 0x00000004ff117e24 */ /* 0x000fe2000f8e00ff */
[----:B------:R-:W-:Y:S01]  /*1e9d0*/  MOV R18, UR5 ;  /* 0x0000000500127c02 */ /* 0x000fe20008000f00 */
[----:B------:R-:W-:-:S07]  /*1e9e0*/  IMAD.U32 R19, RZ, RZ, UR6 ;  /* 0x00000006ff137e24 */ /* 0x000fce000f8e00ff */
.L_x_773:
[----:B-1----:R-:W1:Y:S01]  /*1e9f0*/  S2R R0, SR_TID.X ;  /* 0x0000000000007919 */ /* 0x002e620000002100 */
[----:B------:R-:W-:Y:S05]  /*1ea00*/  WARPSYNC.ALL ;  /* 0x0000000000007948 */ /* 0x000fea0003800000 */
[----:B------:R-:W-:Y:S01]  /*1ea10*/  BAR.SYNC.DEFER_BLOCKING 0x4, 0x180 ;  /* 0x0106000000007b1d */ /* 0x000fe20000010000 */
[----:B-1----:R-:W-:-:S04]  /*1ea20*/  LOP3.LUT R0, R0, 0x1f, RZ, 0xc0, !PT ;  /* 0x0000001f00007812 */ /* 0x002fc800078ec0ff */
[----:B------:R-:W-:-:S13]  /*1ea30*/  ISETP.NE.AND P0, PT, R0, RZ, PT ;  /* 0x000000ff0000720c */ /* 0x000fda0003f05270 */
[----:B------:R-:W1:Y:S01]  /*1ea40*/  @!P0 S2R R3, SR_CgaCtaId ;  /* 0x0000000000038919 */ /* 0x000e620000008800 */
[----:B------:R-:W-:-:S04]  /*1ea50*/  @!P0 MOV R0, 0x400 ;  /* 0x0000040000008802 */ /* 0x000fc80000000f00 */
[----:B-1----:R-:W-:-:S05]  /*1ea60*/  @!P0 LEA R22, R3, R0, 0x18 ;  /* 0x0000000003168211 */ /* 0x002fca00078ec0ff */
[----:B------:R1:W-:Y:S01]  /*1ea70*/  @!P0 STS.128 [R22+0x2a8d0], R16 ;  /* 0x02a8d01016008388 */ /* 0x0003e20000000c00 */
[----:B------:R-:W-:Y:S06]  /*1ea80*/  BAR.ARV 0x5, 0x180 ;  /* 0x0146000000007b1d */ /* 0x000fec0000002000 */
.L_x_762:
[----:B------:R-:W-:Y:S02]  /*1ea90*/  ULDC UR4, c[0x0][0xc3c] ;  /* 0x00030f0000047ab9 */ /* 0x000fe40000000800 */
[----:B---3--:R-:W-:-:S13]  /*1eaa0*/  ISETP.GE.AND P0, PT, R19, UR4, PT ;  /* 0x0000000413007c0c */ /* 0x008fda000bf06270 */
[----:B------:R-:W-:Y:S05]  /*1eab0*/  @!P0 BRA `(.L_x_774) ;  /* 0xffffffa400a08947 */ /* 0x000fea000383ffff */
[----:B------:R-:W-:Y:S05]  /*1eac0*/  BSYNC B8 ;  /* 0x0000000000087941 */ /* 0x000fea0003800000 */
.L_x_673:
[----:B------:R-:W3:Y:S01]  /*1ead0*/  LDL.LU R0, [R1+0x28] ;  /* 0x0000280001007983 */ /* 0x000ee20000300800 */
[----:B------:R-:W-:Y:S01]  /*1eae0*/  BSSY B0, `(.L_x_775) ;  /* 0x000000b000007945 */ /* 0x000fe20003800000 */
[----:B------:R-:W4:Y:S01]  /*1eaf0*/  S2R R5, SR_CgaCtaId ;  /* 0x0000000000057919 */ /* 0x000f220000008800 */
[----:B---3--:R-:W-:-:S04]  /*1eb00*/  IADD3 R0, R0, 0x1, RZ ;  /* 0x0000000100007810 */ /* 0x008fc80007ffe0ff */
[----:B01----:R-:W-:-:S04]  /*1eb10*/  LEA.HI R2, R0, R0, RZ, 0x1 ;  /* 0x0000000000027211 */ /* 0x003fc800078f08ff */
[----:B------:R-:W-:Y:S02]  /*1eb20*/  LOP3.LUT R3, R2, 0xfffffffe, RZ, 0xc0, !PT ;  /* 0xfffffffe02037812 */ /* 0x000fe400078ec0ff */
[----:B------:R-:W-:-:S03]  /*1eb30*/  MOV R2, 0x400 ;  /* 0x0000040000027802 */ /* 0x000fc60000000f00 */
[----:B------:R-:W-:Y:S01]  /*1eb40*/  IMAD.IADD R0, R0, 0x1, -R3 ;  /* 0x0000000100007824 */ /* 0x000fe200078e0a03 */
[----:B----4-:R-:W-:-:S04]  /*1eb50*/  LEA R5, R5, R2, 0x18 ;  /* 0x0000000205057211 */ /* 0x010fc800078ec0ff */
[----:B------:R-:W-:-:S04]  /*1eb60*/  SHF.L.U32 R0, R0, 0x1f, RZ ;  /* 0x0000001f00007819 */ /* 0x000fc800000006ff */
[----:B------:R-:W0:Y:S02]  /*1eb70*/  SYNCS.PHASECHK.TRANS64.TRYWAIT P0, [R5+URZ+0x2a820], R0 ;  /* 0x02a82000050075a7 */ /* 0x000e24000800017f */
[----:B0-----:R-:W-:Y:S05]  /*1eb80*/  @!P0 BRA `(.L_x_776) ;  /* 0x0000004800708947 */ /* 0x001fea0003800000 */
.L_x_943:
[----:B------:R-:W-:Y:S05]  /*1eb90*/  BSYNC B0 ;  /* 0x0000000000007941 */ /* 0x000fea0003800000 */
.L_x_775:
[----:B------:R-:W-:-:S03]  /*1eba0*/  UMOV UR4, 0xffffffff ;  /* 0xffffffff00047882 */ /* 0x000fc60000000000 */
[----:B------:R-:W-:Y:S05]  /*1ebb0*/  BRA.DIV UR4, `(.L_x_777) ;  /* 0x0000004a04787947 */ /* 0x000fea000b800000 */
[----:B0-----:R-:W0:Y:S02]  /*1ebc0*/  S2R R0, SR_TID.X ;  /* 0x0000000000007919 */ /* 0x001e240000002100 */
[----:B0-----:R-:W-:-:S04]  /*1ebd0*/  SHF.R.U32.HI R0, RZ, 0x5, R0 ;  /* 0x00000005ff007819 */ /* 0x001fc80000011600 */
[----:B------:R-:W-:-:S05]  /*1ebe0*/  LOP3.LUT R0, R0, 0x3, RZ, 0xc0, !PT ;  /* 0x0000000300007812 */ /* 0x000fca00078ec0ff */
[----:B------:R0:W1:Y:S02]  /*1ebf0*/  SHFL.IDX PT, R14, R0, RZ, 0x1f ;  /* 0x00001fff000e7589 */ /* 0x00006400000e0000 */
.L_x_946:
[----:B-1----:R-:W-:-:S13]  /*1ec00*/  ISETP.NE.AND P0, PT, R14, RZ, PT ;  /* 0x000000ff0e00720c */ /* 0x002fda0003f05270 */
[----:B------:R-:W-:Y:S05]  /*1ec10*/  @P0 BRA `(.L_x_448) ;  /* 0x0000000000900947 */ /* 0x000fea0003800000 */
[----:B------:R-:W-:-:S03]  /*1ec20*/  UMOV UR4, 0xffffffff ;  /* 0xffffffff00047882 */ /* 0x000fc60000000000 */
[----:B------:R-:W-:Y:S05]  /*1ec30*/  BRA.DIV UR4, `(.L_x_778) ;  /* 0x0000004a048c7947 */ /* 0x000fea000b800000 */
[----:B------:R-:W-:-:S13]  /*1ec40*/  ELECT P6, URZ, PT ;  /* 0x00000000003f782f */ /* 0x000fda00038c0000 */
.L_x_949:
[----:B------:R-:W-:Y:S05]  /*1ec50*/  @!P6 BRA `(.L_x_448) ;  /* 0x000000000080e947 */ /* 0x000fea0003800000 */
[----:B0-----:R-:W3:Y:S02]  /*1ec60*/  LDL R0, [R1+0x40] ;  /* 0x0000400001007983 */ /* 0x001ee40000100800 */
[----:B---3--:R-:W-:-:S13]  /*1ec70*/  R2UR UR4, R0 ;  /* 0x00000000000472ca */ /* 0x008fda00000e0000 */
[----:B------:R-:W-:-:S06]  /*1ec80*/  ULOP3.LUT UR4, UR4, 0x2, URZ, 0xfc, !UPT ;  /* 0x0000000204047892 */ /* 0x000fcc000f8efc3f */
[----:B------:R-:W-:-:S04]  /*1ec90*/  MOV R0, UR4 ;  /* 0x0000000400007c02 */ /* 0x000fc80008000f00 */
[----:B------:R-:W-:-:S13]  /*1eca0*/  ISETP.NE.AND P0, PT, R0, 0x3, PT ;  /* 0x000000030000780c */ /* 0x000fda0003f05270 */
[----:B------:R-:W-:Y:S05]  /*1ecb0*/  @!P0 BRA `(.L_x_779) ;  /* 0x0000000000048947 */ /* 0x000fea0003800000 */
[----:B------:R-:W-:Y:S01]  /*1ecc0*/  BPT.TRAP 0x1 ;  /* 0x000000040000795c */ /* 0x000fe20000300000 */
.L_x_779:
[C---:B------:R-:W-:Y:S01]  /*1ecd0*/  IMAD R3, R28.reuse, 0x8, R5 ;  /* 0x000000081c037824 */ /* 0x040fe200078e0205 */
[----:B------:R-:W-:Y:S02]  /*1ece0*/  SHF.L.U32 R2, R29, 0x1f, RZ ;  /* 0x0000001f1d027819 */ /* 0x000fe400000006ff */
[----:B------:R-:W-:Y:S02]  /*1ecf0*/  IADD3 R28, R28, 0x1, RZ ;  /* 0x000000011c1c7810 */ /* 0x000fe40007ffe0ff */
[----:B------:R-:W0:Y:S02]  /*1ed00*/  SYNCS.PHASECHK.TRANS64.TRYWAIT P1, [R3+URZ+0x2a840], R2 ;  /* 0x02a84002030075a7 */ /* 0x000e24000802017f */
[----:B------:R-:W-:-:S04]  /*1ed10*/  ISETP.NE.AND P2, PT, R28, 0x2, PT ;  /* 0x000000021c00780c */ /* 0x000fc80003f45270 */
[----:B------:R-:W-:Y:S01]  /*1ed20*/  SEL R0, RZ, 0x1, P2 ;  /* 0x00000001ff007807 */ /* 0x000fe20001000000 */
[----:B0-----:R-:W-:Y:S08]  /*1ed30*/  @!P1 BRA `(.L_x_780) ;  /* 0x00000048006c9947 */ /* 0x001ff00003800000 */
.L_x_950:
[----:B------:R-:W-:Y:S02]  /*1ed40*/  SEL R28, R28, RZ, P2 ;  /* 0x000000ff1c1c7207 */ /* 0x000fe40001000000 */
[----:B------:R-:W-:Y:S01]  /*1ed50*/  LOP3.LUT R0, R29, R0, RZ, 0x3c, !PT ;  /* 0x000000001d007212 */ /* 0x000fe200078e3cff */
[----:B------:R-:W-:Y:S06]  /*1ed60*/  @!P0 BRA `(.L_x_781) ;  /* 0x0000000000048947 */ /* 0x000fec0003800000 */
[----:B------:R-:W-:Y:S01]  /*1ed70*/  BPT.TRAP 0x1 ;  /* 0x000000040000795c */ /* 0x000fe20000300000 */
.L_x_781:
[----:B------:R-:W-:Y:S01]  /*1ed80*/  IMAD R5, R28, 0x8, R5 ;  /* 0x000000081c057824 */ /* 0x000fe200078e0205 */
[----:B------:R-:W-:-:S04]  /*1ed90*/  SHF.L.U32 R0, R0, 0x1f, RZ ;  /* 0x0000001f00007819 */ /* 0x000fc800000006ff */
[----:B------:R-:W1:Y:S02]  /*1eda0*/  SYNCS.PHASECHK.TRANS64.TRYWAIT P1, [R5+URZ+0x2a840], R0 ;  /* 0x02a84000050075a7 */ /* 0x000e64000802017f */
[----:B-1----:R-:W-:Y:S05]  /*1edb0*/  @!P1 BRA `(.L_x_782) ;  /* 0x0000004800609947 */ /* 0x002fea0003800000 */
.L_x_951:
[----:B------:R-:W-:Y:S05]  /*1edc0*/  @!P0 BRA `(.L_x_783) ;  /* 0x0000000000048947 */ /* 0x000fea0003800000 */
[----:B------:R-:W-:Y:S01]  /*1edd0*/  BPT.TRAP 0x1 ;  /* 0x000000040000795c */ /* 0x000fe20000300000 */
.L_x_783:
[----:B------:R-:W3:Y:S02]  /*1ede0*/  SYNCS.PHASECHK.TRANS64.TRYWAIT P1, [R3+URZ+0x2a860], R2 ;  /* 0x02a86002030075a7 */ /* 0x000ee4000802017f */
[----:B---3--:R-:W-:Y:S05]  /*1edf0*/  @!P1 BRA `(.L_x_784) ;  /* 0x0000004800649947 */ /* 0x008fea0003800000 */
.L_x_952:
[----:B------:R-:W-:Y:S05]  /*1ee00*/  @!P0 BRA `(.L_x_785) ;  /* 0x0000000000048947 */ /* 0x000fea0003800000 */
[----:B------:R-:W-:Y:S01]  /*1ee10*/  BPT.TRAP 0x1 ;  /* 0x000000040000795c */ /* 0x000fe20000300000 */
.L_x_785:
[----:B----4-:R4:W0:Y:S02]  /*1ee20*/  SYNCS.PHASECHK.TRANS64.TRYWAIT P0, [R5+URZ+0x2a860], R0 ;  /* 0x02a86000050075a7 */ /* 0x010824000800017f */
[----:B0-----:R-:W-:Y:S05]  /*1ee30*/  @!P0 NANOSLEEP.SYNCS 0x989680 ;  /* 0x009896800000895d */ /* 0x001fea0003900000 */
[----:B------:R-:W0:Y:S02]  /*1ee40*/  @!P0 SYNCS.PHASECHK.TRANS64 P0, [R5+URZ+0x2a860], R0 ;  /* 0x02a86000050085a7 */ /* 0x000e24000800007f */
[----:B0-----:R-:W-:Y:S05]  /*1ee50*/  @!P0 BRA `(.L_x_785) ;  /* 0xfffffffc00f08947 */ /* 0x001fea000383ffff */
.L_x_448:
[----:B------:R-:W-:Y:S05]  /*1ee60*/  BSYNC B9 ;  /* 0x0000000000097941 */ /* 0x000fea0003800000 */
.L_x_445:
[----:B------:R-:W-:Y:S05]  /*1ee70*/  EXIT ;  /* 0x000000000000794d */ /* 0x000fea0003800000 */
.L_x_466:
[----:B0-----:R0:W1:Y:S02]  /*1ee80*/  SYNCS.PHASECHK.TRANS64.TRYWAIT P6, [R88+URZ+0x2a890], R89 ;  /* 0x02a89059580075a7 */ /* 0x00106400080c017f */
[----:B-1----:R-:W-:Y:S05]  /*1ee90*/  @!P6 NANOSLEEP.SYNCS 0x989680 ;  /* 0x009896800000e95d */ /* 0x002fea0003900000 */
[----:B------:R-:W1:Y:S02]  /*1eea0*/  @!P6 SYNCS.PHASECHK.TRANS64 P6, [R88+URZ+0x2a890], R89 ;  /* 0x02a890595800e5a7 */ /* 0x000e6400080c007f */
[----:B-1----:R-:W-:Y:S05]  /*1eeb0*/  @!P6 BRA `(.L_x_466) ;  /* 0xfffffffc00f0e947 */ /* 0x002fea000383ffff */
[----:B------:R-:W-:Y:S05]  /*1eec0*/  BRA `(.L_x_786) ;  /* 0xfffffe4800087947 */ /* 0x000fea000383ffff */
.L_x_467:
[----:B------:R-:W-:Y:S01]  /*1eed0*/  BSSY B1, `(.L_x_787) ;  /* 0x0000008000017945 */ /* 0x000fe20003800000 */
[----:B------:R-:W-:Y:S01]  /*1eee0*/  MOV R13, R118 ;  /* 0x00000076000d7202 */ /* 0x000fe20000000f00 */
[----:B------:R-:W-:Y:S01]  /*1eef0*/  IMAD.MOV.U32 R12, RZ, RZ, RZ ;  /* 0x000000ffff0c7224 */ /* 0x000fe200078e00ff */
[----:B------:R-:W-:Y:S01]  /*1ef00*/  MOV R11, 0x1c1f ;  /* 0x00001c1f000b7802 */ /* 0x000fe20000000f00 */
[----:B------:R-:W-:-:S07]  /*1ef10*/  IMAD.MOV.U32 R15, RZ, RZ, -0x1 ;  /* 0xffffffffff0f7424 */ /* 0x000fce00078e00ff */
[----:B0-----:R-:W-:Y:S05]  /*1ef20*/  WARPSYNC.COLLECTIVE R15, `(.L_x_788) ;  /* 0x000000000f087348 */ /* 0x001fea0003c00000 */
[----:B------:R1:W2:Y:S02]  /*1ef30*/  SHFL.IDX P6, R14, R13, R12, R11 ;  /* 0x0000000c0d0e7389 */ /* 0x0002a400000c000b */
[----:B012---:R-:W-:Y:S01]  /*1ef40*/  ENDCOLLECTIVE ;  /* 0x000000000000791b */ /* 0x007fe20003800000 */
.L_x_788:
[----:B------:R-:W-:Y:S05]  /*1ef50*/  BSYNC B1 ;  /* 0x0000000000017941 */ /* 0x000fea0003800000 */
.L_x_787:
[----:B------:R-:W-:Y:S01]  /*1ef60*/  IMAD.MOV.U32 R13, RZ, RZ, R119 ;  /* 0x000000ffff0d7224 */ /* 0x000fe200078e0077 */
[----:B------:R-:W-:Y:S01]  /*1ef70*/  MOV R12, RZ ;  /* 0x000000ff000c7202 */ /* 0x000fe20000000f00 */
[----:B------:R-:W-:Y:S01]  /*1ef80*/  IMAD.MOV.U32 R11, RZ, RZ, 0x1c1f ;  /* 0x00001c1fff0b7424 */ /* 0x000fe200078e00ff */
[----:B------:R-:W-:Y:S02]  /*1ef90*/  MOV R15, 0xffffffff ;  /* 0xffffffff000f7802 */ /* 0x000fe40000000f00 */
[----:B------:R-:W-:-:S07]  /*1efa0*/  MOV R82, R14 ;  /* 0x0000000e00527202 */ /* 0x000fce0000000f00 */
[----:B------:R-:W-:Y:S05]  /*1efb0*/  WARPSYNC.COLLECTIVE R15, `(.L_x_789) ;  /* 0x000000000f087348 */ /* 0x000fea0003c00000 */
[----:B------:R0:W1:Y:S02]  /*1efc0*/  SHFL.IDX P6, R14, R13, R12, R11 ;  /* 0x0000000c0d0e7389 */ /* 0x00006400000c000b */
[----:B01----:R-:W-:Y:S01]  /*1efd0*/  ENDCOLLECTIVE ;  /* 0x000000000000791b */ /* 0x003fe20003800000 */
.L_x_789:
[----:B------:R-:W-:Y:S01]  /*1efe0*/  IMAD.MOV.U32 R11, RZ, RZ, R14 ;  /* 0x000000ffff0b7224 */ /* 0x000fe200078e000e */
[----:B------:R-:W-:Y:S06]  /*1eff0*/  BRA `(.L_x_790) ;  /* 0xfffffe4400d07947 */ /* 0x000fec000383ffff */
.L_x_492:
[----:B------:R-:W-:Y:S01]  /*1f000*/  BSSY B1, `(.L_x_791) ;  /* 0x0000008000017945 */ /* 0x000fe20003800000 */
[----:B0---4-:R-:W-:Y:S01]  /*1f010*/  MOV R13, R118 ;  /* 0x00000076000d7202 */ /* 0x011fe20000000f00 */
[----:B------:R-:W-:Y:S01]  /*1f020*/  IMAD.MOV.U32 R12, RZ, RZ, 0x1 ;  /* 0x00000001ff0c7424 */ /* 0x000fe200078e00ff */
[----:B---3--:R-:W-:Y:S01]  /*1f030*/  MOV R11, 0x1c1f ;  /* 0x00001c1f000b7802 */ /* 0x008fe20000000f00 */
[----:B------:R-:W-:-:S07]  /*1f040*/  IMAD.MOV.U32 R15, RZ, RZ, -0x1 ;  /* 0xffffffffff0f7424 */ /* 0x000fce00078e00ff */
[----:B-12---:R-:W-:Y:S05]  /*1f050*/  WARPSYNC.COLLECTIVE R15, `(.L_x_792) ;  /* 0x000000000f087348 */ /* 0x006fea0003c00000 */
[----:B------:R0:W3:Y:S02]  /*1f060*/  SHFL.IDX P6, R14, R13, R12, R11 ;  /* 0x0000000c0d0e7389 */ /* 0x0000e400000c000b */
[----:B0123--:R-:W-:Y:S01]  /*1f070*/  ENDCOLLECTIVE ;  /* 0x000000000000791b */ /* 0x00ffe20003800000 */
.L_x_792:
[----:B------:R-:W-:Y:S05]  /*1f080*/  BSYNC B1 ;  /* 0x0000000000017941 */ /* 0x000fea0003800000 */
.L_x_791:
[----:B------:R-:W-:Y:S01]  /*1f090*/  IMAD.MOV.U32 R13, RZ, RZ, R119 ;  /* 0x000000ffff0d7224 */ /* 0x000fe200078e0077 */
[----:B------:R-:W-:Y:S01]  /*1f0a0*/  MOV R12, 0x1 ;  /* 0x00000001000c7802 */ /* 0x000fe20000000f00 */
[----:B------:R-:W-:Y:S01]  /*1f0b0*/  IMAD.MOV.U32 R11, RZ, RZ, 0x1c1f ;  /* 0x00001c1fff0b7424 */ /* 0x000fe200078e00ff */
[----:B------:R-:W-:Y:S02]  /*1f0c0*/  MOV R15, 0xffffffff ;  /* 0xffffffff000f7802 */ /* 0x000fe40000000f00 */
[----:B------:R-:W-:-:S07]  /*1f0d0*/  MOV R118, R14 ;  /* 0x0000000e00767202 */ /* 0x000fce0000000f00 */
[----:B------:R-:W-:Y:S05]  /*1f0e0*/  WARPSYNC.COLLECTIVE R15, `(.L_x_793) ;  /* 0x000000000f087348 */ /* 0x000fea0003c00000 */
[----:B------:R0:W1:Y:S02]  /*1f0f0*/  SHFL.IDX P6, R14, R13, R12, R11 ;  /* 0x0000000c0d0e7389 */ /* 0x00006400000c000b */
[----:B01----:R-:W-:Y:S01]  /*1f100*/  ENDCOLLECTIVE ;  /* 0x000000000000791b */ /* 0x003fe20003800000 */
.L_x_793:
[----:B------:R-:W-:Y:S01]  /*1f110*/  IMAD.MOV.U32 R119, RZ, RZ, R14 ;  /* 0x000000ffff777224 */ /* 0x000fe200078e000e */
[----:B------:R-:W-:Y:S06]  /*1f120*/  BRA `(.L_x_794) ;  /* 0xfffffe5c00087947 */ /* 0x000fec000383ffff */
.L_x_522:
[----:B-1----:R1:W2:Y:S02]  /*1f130*/  SYNCS.PHASECHK.TRANS64.TRYWAIT P6, [R88+URZ+0x2a890], R89 ;  /* 0x02a89059580075a7 */ /* 0x0022a400080c017f */
[----:B--2---:R-:W-:Y:S05]  /*1f140*/  @!P6 NANOSLEEP.SYNCS 0x989680 ;  /* 0x009896800000e95d */ /* 0x004fea0003900000 */
[----:B------:R-:W2:Y:S02]  /*1f150*/  @!P6 SYNCS.PHASECHK.TRANS64 P6, [R88+URZ+0x2a890], R89 ;  /* 0x02a890595800e5a7 */ /* 0x000ea400080c007f */
[----:B--2---:R-:W-:Y:S05]  /*1f160*/  @!P6 BRA `(.L_x_522) ;  /* 0xfffffffc00f0e947 */ /* 0x004fea000383ffff */
[----:B------:R-:W-:Y:S05]  /*1f170*/  BRA `(.L_x_795) ;  /* 0xfffffe7800e07947 */ /* 0x000fea000383ffff */
.L_x_523:
[----:B------:R-:W-:Y:S01]  /*1f180*/  BSSY B1, `(.L_x_796) ;  /* 0x0000008000017945 */ /* 0x000fe20003800000 */
[----:B------:R-:W-:Y:S01]  /*1f190*/  MOV R13, R118 ;  /* 0x00000076000d7202 */ /* 0x000fe20000000f00 */
[----:B------:R-:W-:Y:S01]  /*1f1a0*/  IMAD.MOV.U32 R12, RZ, RZ, RZ ;  /* 0x000000ffff0c7224 */ /* 0x000fe200078e00ff */
[----:B------:R-:W-:Y:S01]  /*1f1b0*/  MOV R11, 0x1c1f ;  /* 0x00001c1f000b7802 */ /* 0x000fe20000000f00 */
[----:B------:R-:W-:-:S07]  /*1f1c0*/  IMAD.MOV.U32 R15, RZ, RZ, -0x1 ;  /* 0xffffffffff0f7424 */ /* 0x000fce00078e00ff */
[----:B-1----:R-:W-:Y:S05]  /*1f1d0*/  WARPSYNC.COLLECTIVE R15, `(.L_x_797) ;  /* 0x000000000f087348 */ /* 0x002fea0003c00000 */
[----:B------:R0:W2:Y:S02]  /*1f1e0*/  SHFL.IDX P6, R14, R13, R12, R11 ;  /* 0x0000000c0d0e7389 */ /* 0x0000a400000c000b */
[----:B012---:R-:W-:Y:S01]  /*1f1f0*/  ENDCOLLECTIVE ;  /* 0x000000000000791b */ /* 0x007fe20003800000 */
.L_x_797:
[----:B------:R-:W-:Y:S05]  /*1f200*/  BSYNC B1 ;  /* 0x0000000000017941 */ /* 0x000fea0003800000 */
.L_x_796:
        /* <DEDUP_REMOVED lines=8> */
.L_x_798:
[----:B------:R-:W-:Y:S01]  /*1f290*/  IMAD.MOV.U32 R11, RZ, RZ, R14 ;  /* 0x000000ffff0b7224 */ /* 0x000fe200078e000e */
[----:B------:R-:W-:Y:S06]  /*1f2a0*/  BRA `(.L_x_799) ;  /* 0xfffffe7800ac7947 */ /* 0x000fec000383ffff */
.L_x_536:
[----:B------:R-:W-:Y:S01]  /*1f2b0*/  BSSY B1, `(.L_x_800) ;  /* 0x0000008000017945 */ /* 0x000fe20003800000 */
[----:B--234-:R-:W-:Y:S01]  /*1f2c0*/  MOV R13, R118 ;  /* 0x00000076000d7202 */ /* 0x01cfe20000000f00 */
[----:B------:R-:W-:Y:S01]  /*1f2d0*/  IMAD.MOV.U32 R12, RZ, RZ, 0x1 ;  /* 0x00000001ff0c7424 */ /* 0x000fe200078e00ff */
[----:B------:R-:W-:Y:S01]  /*1f2e0*/  MOV R11, 0x1c1f ;  /* 0x00001c1f000b7802 */ /* 0x000fe20000000f00 */
[----:B------:R-:W-:-:S07]  /*1f2f0*/  IMAD.MOV.U32 R15, RZ, RZ, -0x1 ;  /* 0xffffffffff0f7424 */ /* 0x000fce00078e00ff */
[----:B01----:R-:W-:Y:S05]  /*1f300*/  WARPSYNC.COLLECTIVE R15, `(.L_x_801) ;  /* 0x000000000f087348 */ /* 0x003fea0003c00000 */
[----:B------:R2:W3:Y:S02]  /*1f310*/  SHFL.IDX P6, R14, R13, R12, R11 ;  /* 0x0000000c0d0e7389 */ /* 0x0004e400000c000b */
[----:B0123--:R-:W-:Y:S01]  /*1f320*/  ENDCOLLECTIVE ;  /* 0x000000000000791b */ /* 0x00ffe20003800000 */
.L_x_801:
[----:B------:R-:W-:Y:S05]  /*1f330*/  BSYNC B1 ;  /* 0x0000000000017941 */ /* 0x000fea0003800000 */
.L_x_800:
        /* <DEDUP_REMOVED lines=8> */
.L_x_802:
[----:B------:R-:W-:Y:S01]  /*1f3c0*/  IMAD.MOV.U32 R119, RZ, RZ, R14 ;  /* 0x000000ffff777224 */ /* 0x000fe200078e000e */
[----:B------:R-:W-:Y:S06]  /*1f3d0*/  BRA `(.L_x_803) ;  /* 0xfffffe9000547947 */ /* 0x000fec000383ffff */
.L_x_549:
[----:B0-----:R0:W1:Y:S02]  /*1f3e0*/  SYNCS.PHASECHK.TRANS64.TRYWAIT P4, [R88+URZ+0x2a890], R89 ;  /* 0x02a89059580075a7 */ /* 0x001064000808017f */
[----:B-1----:R-:W-:Y:S05]  /*1f3f0*/  @!P4 NANOSLEEP.SYNCS 0x989680 ;  /* 0x009896800000c95d */ /* 0x002fea0003900000 */
[----:B------:R-:W1:Y:S02]  /*1f400*/  @!P4 SYNCS.PHASECHK.TRANS64 P4, [R88+URZ+0x2a890], R89 ;  /* 0x02a890595800c5a7 */ /* 0x000e64000808007f */
[----:B-1----:R-:W-:Y:S05]  /*1f410*/  @!P4 BRA `(.L_x_549) ;  /* 0xfffffffc00f0c947 */ /* 0x002fea000383ffff */
[----:B------:R-:W-:Y:S05]  /*1f420*/  BRA `(.L_x_804) ;  /* 0xfffffea400f47947 */ /* 0x000fea000383ffff */
.L_x_550:
        /* <DEDUP_REMOVED lines=8> */
.L_x_806:
[----:B------:R-:W-:Y:S05]  /*1f4b0*/  BSYNC B1 ;  /* 0x0000000000017941 */ /* 0x000fea0003800000 */
.L_x_805:
        /* <DEDUP_REMOVED lines=8> */
.L_x_807:
[----:B------:R-:W-:Y:S01]  /*1f540*/  IMAD.MOV.U32 R36, RZ, RZ, R14 ;  /* 0x000000ffff247224 */ /* 0x000fe200078e000e */
[----:B------:R-:W-:Y:S06]  /*1f550*/  BRA `(.L_x_808) ;  /* 0xfffffea800187947 */ /* 0x000fec000383ffff */
.L_x_553:
[----:B------:R-:W-:Y:S01]  /*1f560*/  BSSY B1, `(.L_x_809) ;  /* 0x0000008000017945 */ /* 0x000fe20003800000 */
[----:B----4-:R-:W-:Y:S01]  /*1f570*/  MOV R13, R39 ;  /* 0x00000027000d7202 */ /* 0x010fe20000000f00 */
[----:B------:R-:W-:Y:S01]  /*1f580*/  IMAD.MOV.U32 R12, RZ, RZ, 0x1 ;  /* 0x00000001ff0c7424 */ /* 0x000fe200078e00ff */
[----:B------:R-:W-:Y:S01]  /*1f590*/  MOV R11, 0x1c1f ;  /* 0x00001c1f000b7802 */ /* 0x000fe20000000f00 */
[----:B------:R-:W-:-:S07]  /*1f5a0*/  IMAD.MOV.U32 R15, RZ, RZ, -0x1 ;  /* 0xffffffffff0f7424 */ /* 0x000fce00078e00ff */
[----:B0123--:R-:W-:Y:S05]  /*1f5b0*/  WARPSYNC.COLLECTIVE R15, `(.L_x_810) ;  /* 0x000000000f087348 */ /* 0x00ffea0003c00000 */
[----:B------:R4:W0:Y:S02]  /*1f5c0*/  SHFL.IDX P6, R14, R13, R12, R11 ;  /* 0x0000000c0d0e7389 */ /* 0x00082400000c000b */
[----:B01234-:R-:W-:Y:S01]  /*1f5d0*/  ENDCOLLECTIVE ;  /* 0x000000000000791b */ /* 0x01ffe20003800000 */
.L_x_810:
[----:B------:R-:W-:Y:S05]  /*1f5e0*/  BSYNC B1 ;  /* 0x0000000000017941 */ /* 0x000fea0003800000 */
.L_x_809:
        /* <DEDUP_REMOVED lines=8> */
.L_x_811:
[----:B------:R-:W-:Y:S01]  /*1f670*/  IMAD.MOV.U32 R36, RZ, RZ, R14 ;  /* 0x000000ffff247224 */ /* 0x000fe200078e000e */
[----:B------:R-:W-:Y:S06]  /*1f680*/  BRA `(.L_x_812) ;  /* 0xfffffea800747947 */ /* 0x000fec000383ffff */
.L_x_557:
[----:B---3--:R3:W0:Y:S02]  /*1f690*/  SYNCS.PHASECHK.TRANS64.TRYWAIT P0, [R88+URZ+0x2a8b0], R89 ;  /* 0x02a8b059580075a7 */ /* 0x008624000800017f */
[----:B0-----:R-:W-:Y:S05]  /*1f6a0*/  @!P0 NANOSLEEP.SYNCS 0x989680 ;  /* 0x009896800000895d */ /* 0x001fea0003900000 */
[----:B------:R-:W0:Y:S02]  /*1f6b0*/  @!P0 SYNCS.PHASECHK.TRANS64 P0, [R88+URZ+0x2a8b0], R89 ;  /* 0x02a8b059580085a7 */ /* 0x000e24000800007f */
[----:B0-----:R-:W-:Y:S05]  /*1f6c0*/  @!P0 BRA `(.L_x_557) ;  /* 0xfffffffc00f08947 */ /* 0x001fea000383ffff */
[----:B------:R-:W-:Y:S05]  /*1f6d0*/  BRA `(.L_x_813) ;  /* 0xfffffeac004c7947 */ /* 0x000fea000383ffff */
.L_x_575:
[----:B------:R-:W-:Y:S01]  /*1f6e0*/  BSSY B1, `(.L_x_814) ;  /* 0x0000008000017945 */ /* 0x000fe20003800000 */
[----:B------:R-:W-:Y:S01]  /*1f6f0*/  MOV R13, R25 ;  /* 0x00000019000d7202 */ /* 0x000fe20000000f00 */
[----:B------:R-:W-:Y:S01]  /*1f700*/  IMAD.MOV.U32 R12, RZ, RZ, RZ ;  /* 0x000000ffff0c7224 */ /* 0x000fe200078e00ff */
[----:B------:R-:W-:Y:S01]  /*1f710*/  MOV R11, 0x1c1f ;  /* 0x00001c1f000b7802 */ /* 0x000fe20000000f00 */
[----:B------:R-:W-:-:S07]  /*1f720*/  IMAD.MOV.U32 R15, RZ, RZ, -0x1 ;  /* 0xffffffffff0f7424 */ /* 0x000fce00078e00ff */
[----:B----4-:R-:W-:Y:S05]  /*1f730*/  WARPSYNC.COLLECTIVE R15, `(.L_x_815) ;  /* 0x000000000f087348 */ /* 0x010fea0003c00000 */
[----:B------:R0:W1:Y:S02]  /*1f740*/  SHFL.IDX P6, R14, R13, R12, R11 ;  /* 0x0000000c0d0e7389 */ /* 0x00006400000c000b */
[----:B01--4-:R-:W-:Y:S01]  /*1f750*/  ENDCOLLECTIVE ;  /* 0x000000000000791b */ /* 0x013fe20003800000 */
.L_x_815:
[----:B------:R-:W-:Y:S05]  /*1f760*/  BSYNC B1 ;  /* 0x0000000000017941 */ /* 0x000fea0003800000 */
.L_x_814:
        /* <DEDUP_REMOVED lines=8> */
.L_x_816:
[----:B------:R-:W-:Y:S01]  /*1f7f0*/  MOV R13, R27 ;  /* 0x0000001b000d7202 */ /* 0x000fe20000000f00 */
[----:B------:R-:W-:-:S07]  /*1f800*/  IMAD.MOV.U32 R3, RZ, RZ, R14 ;  /* 0x000000ffff037224 */ /* 0x000fce00078e000e */
[----:B------:R-:W-:Y:S05]  /*1f810*/  WARPSYNC.COLLECTIVE R15, `(.L_x_817) ;  /* 0x000000000f087348 */ /* 0x000fea0003c00000 */
[----:B------:R0:W1:Y:S02]  /*1f820*/  SHFL.IDX P6, R14, R13, R12, R11 ;  /* 0x0000000c0d0e7389 */ /* 0x00006400000c000b */
[----:B01----:R-:W-:Y:S01]  /*1f830*/  ENDCOLLECTIVE ;  /* 0x000000000000791b */ /* 0x003fe20003800000 */
.L_x_817:
[----:B------:R-:W-:Y:S01]  /*1f840*/  MOV R13, R26 ;  /* 0x0000001a000d7202 */ /* 0x000fe20000000f00 */
[----:B------:R-:W-:-:S07]  /*1f850*/  IMAD.MOV.U32 R4, RZ, RZ, R14 ;  /* 0x000000ffff047224 */ /* 0x000fce00078e000e */
[----:B------:R-:W-:Y:S05]  /*1f860*/  WARPSYNC.COLLECTIVE R15, `(.L_x_818) ;  /* 0x000000000f087348 */ /* 0x000fea0003c00000 */
[----:B------:R0:W1:Y:S02]  /*1f870*/  SHFL.IDX P6, R14, R13, R12, R11 ;  /* 0x0000000c0d0e7389 */ /* 0x00006400000c000b */
[----:B01----:R-:W-:Y:S01]  /*1f880*/  ENDCOLLECTIVE ;  /* 0x000000000000791b */ /* 0x003fe20003800000 */
.L_x_818:
[----:B------:R-:W-:Y:S05]  /*1f890*/  BRA `(.L_x_819) ;  /* 0xfffffeb800887947 */ /* 0x000fea000383ffff */
.L_x_579:
[----:B0-----:R0:W1:Y:S02]  /*1f8a0*/  SYNCS.PHASECHK.TRANS64.TRYWAIT P0, [R2+URZ+0x2a800], R7 ;  /* 0x02a80007020075a7 */ /* 0x001064000800017f */
[----:B-1----:R-:W-:Y:S05]  /*1f8b0*/  @!P0 NANOSLEEP.SYNCS 0x989680 ;  /* 0x009896800000895d */ /* 0x002fea0003900000 */
[----:B------:R-:W1:Y:S02]  /*1f8c0*/  @!P0 SYNCS.PHASECHK.TRANS64 P0, [R2+URZ+0x2a800], R7 ;  /* 0x02a80007020085a7 */ /* 0x000e64000800007f */
[----:B-1----:R-:W-:Y:S05]  /*1f8d0*/  @!P0 BRA `(.L_x_579) ;  /* 0xfffffffc00f08947 */ /* 0x002fea000383ffff */
[----:B------:R-:W-:Y:S05]  /*1f8e0*/  BRA `(.L_x_820) ;  /* 0xfffffec400007947 */ /* 0x000fea000383ffff */
.L_x_603:
[----:B------:R-:W-:Y:S01]  /*1f8f0*/  BSSY B1, `(.L_x_821) ;  /* 0x0000008000017945 */ /* 0x000fe20003800000 */
[----:B------:R-:W-:Y:S01]  /*1f900*/  IMAD.MOV.U32 R13, RZ, RZ, R25 ;  /* 0x000000ffff0d7224 */ /* 0x000fe200078e0019 */
[----:B------:R-:W-:Y:S01]  /*1f910*/  MOV R12, RZ ;  /* 0x000000ff000c7202 */ /* 0x000fe20000000f00 */
[----:B------:R-:W-:Y:S01]  /*1f920*/  IMAD.MOV.U32 R11, RZ, RZ, 0x1c1f ;  /* 0x00001c1fff0b7424 */ /* 0x000fe200078e00ff */
[----:B------:R-:W-:-:S07]  /*1f930*/  MOV R15, 0xffffffff ;  /* 0xffffffff000f7802 */ /* 0x000fce0000000f00 */
[----:B----4-:R-:W-:Y:S05]  /*1f940*/  WARPSYNC.COLLECTIVE R15, `(.L_x_822) ;  /* 0x000000000f087348 */ /* 0x010fea0003c00000 */
[----:B------:R0:W1:Y:S02]  /*1f950*/  SHFL.IDX P6, R14, R13, R12, R11 ;  /* 0x0000000c0d0e7389 */ /* 0x00006400000c000b */
[----:B01--4-:R-:W-:Y:S01]  /*1f960*/  ENDCOLLECTIVE ;  /* 0x000000000000791b */ /* 0x013fe20003800000 */
.L_x_822:
[----:B------:R-:W-:Y:S05]  /*1f970*/  BSYNC B1 ;  /* 0x0000000000017941 */ /* 0x000fea0003800000 */
.L_x_821:
[----:B------:R-:W-:Y:S01]  /*1f980*/  MOV R13, R24 ;  /* 0x00000018000d7202 */ /* 0x000fe20000000f00 */
[----:B------:R-:W-:Y:S01]  /*1f990*/  IMAD.MOV.U32 R12, RZ, RZ, RZ ;  /* 0x000000ffff0c7224 */ /* 0x000fe200078e00ff */
[----:B------:R-:W-:Y:S01]  /*1f9a0*/  MOV R11, 0x1c1f ;  /* 0x00001c1f000b7802 */ /* 0x000fe20000000f00 */
[----:B------:R-:W-:Y:S02]  /*1f9b0*/  IMAD.MOV.U32 R15, RZ, RZ, -0x1 ;  /* 0xffffffffff0f7424 */ /* 0x000fe400078e00ff */
[----:B------:R-:W-:-:S07]  /*1f9c0*/  IMAD.MOV.U32 R3, RZ, RZ, R14 ;  /* 0x000000ffff037224 */ /* 0x000fce00078e000e */
[----:B------:R-:W-:Y:S05]  /*1f9d0*/  WARPSYNC.COLLECTIVE R15, `(.L_x_823) ;  /* 0x000000000f087348 */ /* 0x000fea0003c00000 */
[----:B------:R0:W1:Y:S02]  /*1f9e0*/  SHFL.IDX P6, R14, R13, R12, R11 ;  /* 0x0000000c0d0e7389 */ /* 0x00006400000c000b */
[----:B01----:R-:W-:Y:S01]  /*1f9f0*/  ENDCOLLECTIVE ;  /* 0x000000000000791b */ /* 0x003fe20003800000 */
.L_x_823:
[----:B------:R-:W-:Y:S01]  /*1fa00*/  IMAD.MOV.U32 R13, RZ, RZ, R27 ;  /* 0x000000ffff0d7224 */ /* 0x000fe200078e001b */
[----:B------:R-:W-:-:S07]  /*1fa10*/  MOV R0, R14 ;  /* 0x0000000e00007202 */ /* 0x000fce0000000f00 */
[----:B------:R-:W-:Y:S05]  /*1fa20*/  WARPSYNC.COLLECTIVE R15, `(.L_x_824) ;  /* 0x000000000f087348 */ /* 0x000fea0003c00000 */
[----:B------:R0:W1:Y:S02]  /*1fa30*/  SHFL.IDX P6, R14, R13, R12, R11 ;  /* 0x0000000c0d0e7389 */ /* 0x00006400000c000b */
[----:B01----:R-:W-:Y:S01]  /*1fa40*/  ENDCOLLECTIVE ;  /* 0x000000000000791b */ /* 0x003fe20003800000 */
.L_x_824:
[----:B------:R-:W-:Y:S01]  /*1fa50*/  IMAD.MOV.U32 R13, RZ, RZ, R26 ;  /* 0x000000ffff0d7224 */ /* 0x000fe200078e001a */
[----:B------:R-:W-:-:S07]  /*1fa60*/  MOV R21, R14 ;  /* 0x0000000e00157202 */ /* 0x000fce0000000f00 */
[----:B------:R-:W-:Y:S05]  /*1fa70*/  WARPSYNC.COLLECTIVE R15, `(.L_x_825) ;  /* 0x000000000f087348 */ /* 0x000fea0003c00000 */
[----:B------:R0:W1:Y:S02]  /*1fa80*/  SHFL.IDX P6, R14, R13, R12, R11 ;  /* 0x0000000c0d0e7389 */ /* 0x00006400000c000b */
[----:B01----:R-:W-:Y:S01]  /*1fa90*/  ENDCOLLECTIVE ;  /* 0x000000000000791b */ /* 0x003fe20003800000 */
.L_x_825:
[----:B------:R-:W-:Y:S01]  /*1faa0*/  MOV R20, R14 ;  /* 0x0000000e00147202 */ /* 0x000fe20000000f00 */
[----:B------:R-:W-:Y:S06]  /*1fab0*/  BRA `(.L_x_826) ;  /* 0xfffffee0009c7947 */ /* 0x000fec000383ffff */
.L_x_607:
[----:B0-----:R0:W1:Y:S02]  /*1fac0*/  SYNCS.PHASECHK.TRANS64.TRYWAIT P0, [R2+URZ+0x2a800], R5 ;  /* 0x02a80005020075a7 */ /* 0x001064000800017f */
[----:B-1----:R-:W-:Y:S05]  /*1fad0*/  @!P0 NANOSLEEP.SYNCS 0x989680 ;  /* 0x009896800000895d */ /* 0x002fea0003900000 */
[----:B------:R-:W1:Y:S02]  /*1fae0*/  @!P0 SYNCS.PHASECHK.TRANS64 P0, [R2+URZ+0x2a800], R5 ;  /* 0x02a80005020085a7 */ /* 0x000e64000800007f */
[----:B-1----:R-:W-:Y:S05]  /*1faf0*/  @!P0 BRA `(.L_x_607) ;  /* 0xfffffffc00f08947 */ /* 0x002fea000383ffff */
[----:B------:R-:W-:Y:S05]  /*1fb00*/  BRA `(.L_x_827) ;  /* 0xfffffee800ac7947 */ /* 0x000fea000383ffff */
.L_x_621:
[----:B-1----:R1:W2:Y:S02]  /*1fb10*/  SYNCS.PHASECHK.TRANS64.TRYWAIT P1, [R0+URZ+0x2a830], R3 ;  /* 0x02a83003000075a7 */ /* 0x0022a4000802017f */
[----:B--2---:R-:W-:Y:S05]  /*1fb20*/  @!P1 NANOSLEEP.SYNCS 0x989680 ;  /* 0x009896800000995d */ /* 0x004fea0003900000 */
[----:B------:R-:W2:Y:S02]  /*1fb30*/  @!P1 SYNCS.PHASECHK.TRANS64 P1, [R0+URZ+0x2a830], R3 ;  /* 0x02a83003000095a7 */ /* 0x000ea4000802007f */
[----:B--2---:R-:W-:Y:S05]  /*1fb40*/  @!P1 BRA `(.L_x_621) ;  /* 0xfffffffc00f09947 */ /* 0x004fea000383ffff */
[----:B------:R-:W-:Y:S05]  /*1fb50*/  BRA `(.L_x_620) ;  /* 0xffffff0c009c7947 */ /* 0x000fea000383ffff */
.L_x_629:
[----:B-1----:R1:W2:Y:S02]  /*1fb60*/  SYNCS.PHASECHK.TRANS64.TRYWAIT P1, [R15+URZ+0x2a830], R10 ;  /* 0x02a8300a0f0075a7 */ /* 0x0022a4000802017f */
[----:B--2---:R-:W-:Y:S05]  /*1fb70*/  @!P1 NANOSLEEP.SYNCS 0x989680 ;  /* 0x009896800000995d */ /* 0x004fea0003900000 */
[----:B------:R-:W2:Y:S02]  /*1fb80*/  @!P1 SYNCS.PHASECHK.TRANS64 P1, [R15+URZ+0x2a830], R10 ;  /* 0x02a8300a0f0095a7 */ /* 0x000ea4000802007f */
[----:B--2---:R-:W-:Y:S05]  /*1fb90*/  @!P1 BRA `(.L_x_629) ;  /* 0xfffffffc00f09947 */ /* 0x004fea000383ffff */
[----:B------:R-:W-:Y:S05]  /*1fba0*/  BRA `(.L_x_628) ;  /* 0xffffff3800047947 */ /* 0x000fea000383ffff */
.L_x_634:
[----:B-1----:R1:W2:Y:S02]  /*1fbb0*/  SYNCS.PHASECHK.TRANS64.TRYWAIT P1, [R10+URZ+0x2a850], R6 ;  /* 0x02a850060a0075a7 */ /* 0x0022a4000802017f */
[----:B--2---:R-:W-:Y:S05]  /*1fbc0*/  @!P1 NANOSLEEP.SYNCS 0x989680 ;  /* 0x009896800000995d */ /* 0x004fea0003900000 */
[----:B------:R-:W2:Y:S02]  /*1fbd0*/  @!P1 SYNCS.PHASECHK.TRANS64 P1, [R10+URZ+0x2a850], R6 ;  /* 0x02a850060a0095a7 */ /* 0x000ea4000802007f */
[----:B--2---:R-:W-:Y:S05]  /*1fbe0*/  @!P1 BRA `(.L_x_634) ;  /* 0xfffffffc00f09947 */ /* 0x004fea000383ffff */
[----:B------:R-:W-:Y:S05]  /*1fbf0*/  BRA `(.L_x_633) ;  /* 0xffffff4000f47947 */ /* 0x000fea000383ffff */
.L_x_642:
[----:B-1----:R1:W2:Y:S02]  /*1fc00*/  SYNCS.PHASECHK.TRANS64.TRYWAIT P1, [R14+URZ+0x2a850], R5 ;  /* 0x02a850050e0075a7 */ /* 0x0022a4000802017f */
[----:B--2---:R-:W-:Y:S05]  /*1fc10*/  @!P1 NANOSLEEP.SYNCS 0x989680 ;  /* 0x009896800000995d */ /* 0x004fea0003900000 */
[----:B------:R-:W2:Y:S02]  /*1fc20*/  @!P1 SYNCS.PHASECHK.TRANS64 P1, [R14+URZ+0x2a850], R5 ;  /* 0x02a850050e0095a7 */ /* 0x000ea4000802007f */
[----:B--2---:R-:W-:Y:S05]  /*1fc30*/  @!P1 BRA `(.L_x_642) ;  /* 0xfffffffc00f09947 */ /* 0x004fea000383ffff */
[----:B------:R-:W-:Y:S05]  /*1fc40*/  BRA `(.L_x_641) ;  /* 0xffffff60003c7947 */ /* 0x000fea000383ffff */
.L_x_679:
[----:B------:R-:W0:Y:S01]  /*1fc50*/  S2R R9, SR_TID.X ;  /* 0x0000000000097919 */ /* 0x000e220000002100 */
[----:B------:R-:W-:Y:S01]  /*1fc60*/  BSSY B1, `(.L_x_828) ;  /* 0x000000a000017945 */ /* 0x000fe20003800000 */
[----:B------:R-:W-:Y:S01]  /*1fc70*/  MOV R12, RZ ;  /* 0x000000ff000c7202 */ /* 0x000fe20000000f00 */
[----:B------:R-:W-:Y:S01]  /*1fc80*/  IMAD.MOV.U32 R11, RZ, RZ, 0x1f ;  /* 0x0000001fff0b7424 */ /* 0x000fe200078e00ff */
[----:B------:R-:W-:Y:S02]  /*1fc90*/  MOV R15, 0xffffffff ;  /* 0xffffffff000f7802 */ /* 0x000fe40000000f00 */
[----:B0-----:R-:W-:-:S04]  /*1fca0*/  SHF.R.U32.HI R9, RZ, 0x5, R9 ;  /* 0x00000005ff097819 */ /* 0x001fc80000011609 */
[----:B------:R-:W-:-:S05]  /*1fcb0*/  LOP3.LUT R9, R9, 0x3, RZ, 0xc0, !PT ;  /* 0x0000000309097812 */ /* 0x000fca00078ec0ff */
[----:B------:R-:W-:-:S07]  /*1fcc0*/  IMAD.MOV.U32 R13, RZ, RZ, R9 ;  /* 0x000000ffff0d7224 */ /* 0x000fce00078e0009 */
[----:B------:R-:W-:Y:S05]  /*1fcd0*/  WARPSYNC.COLLECTIVE R15, `(.L_x_829) ;  /* 0x000000000f087348 */ /* 0x000fea0003c00000 */
[----:B------:R0:W1:Y:S02]  /*1fce0*/  SHFL.IDX P6, R14, R13, R12, R11 ;  /* 0x0000000c0d0e7389 */ /* 0x00006400000c000b */
[----:B01----:R-:W-:Y:S01]  /*1fcf0*/  ENDCOLLECTIVE ;  /* 0x000000000000791b */ /* 0x003fe20003800000 */
.L_x_829:
[----:B------:R-:W-:Y:S05]  /*1fd00*/  BSYNC B1 ;  /* 0x0000000000017941 */ /* 0x000fea0003800000 */
.L_x_828:
[----:B------:R-:W-:Y:S05]  /*1fd10*/  BRA `(.L_x_830) ;  /* 0xffffff9800b47947 */ /* 0x000fea000383ffff */
.L_x_681:
[----:B------:R-:W-:Y:S01]  /*1fd20*/  BSSY B1, `(.L_x_831) ;  /* 0x0000006000017945 */ /* 0x000fe20003800000 */
[----:B------:R-:W-:-:S07]  /*1fd30*/  IMAD.MOV.U32 R15, RZ, RZ, -0x1 ;  /* 0xffffffffff0f7424 */ /* 0x000fce00078e00ff */
[----:B0-----:R-:W-:Y:S05]  /*1fd40*/  WARPSYNC.COLLECTIVE R15, `(.L_x_832) ;  /* 0x000000000f0c7348 */ /* 0x001fea0003c00000 */
[----:B------:R-:W-:Y:S02]  /*1fd50*/  ELECT P6, UR62, PT ;  /* 0x00000000003e782f */ /* 0x000fe400038c0000 */
[----:B------:R-:W-:Y:S01]  /*1fd60*/  MOV R14, UR62 ;  /* 0x0000003e000e7c02 */ /* 0x000fe20008000f00 */
[----:B0-----:R-:W-:Y:S10]  /*1fd70*/  ENDCOLLECTIVE ;  /* 0x000000000000791b */ /* 0x001ff40003800000 */
.L_x_832:
[----:B------:R-:W-:Y:S05]  /*1fd80*/  BSYNC B1 ;  /* 0x0000000000017941 */ /* 0x000fea0003800000 */
.L_x_831:
[----:B------:R-:W-:Y:S05]  /*1fd90*/  BRA `(.L_x_680) ;  /* 0xffffff9800ac7947 */ /* 0x000fea000383ffff */
.L_x_683:
[----:B0-----:R0:W1:Y:S02]  /*1fda0*/  SYNCS.PHASECHK.TRANS64.TRYWAIT P0, [R22+URZ+0x2a820], R3 ;  /* 0x02a82003160075a7 */ /* 0x001064000800017f */
[----:B-1----:R-:W-:Y:S05]  /*1fdb0*/  @!P0 NANOSLEEP.SYNCS 0x989680 ;  /* 0x009896800000895d */ /* 0x002fea0003900000 */
[----:B------:R-:W1:Y:S02]  /*1fdc0*/  @!P0 SYNCS.PHASECHK.TRANS64 P0, [R22+URZ+0x2a820], R3 ;  /* 0x02a82003160085a7 */ /* 0x000e64000800007f */
[----:B-1----:R-:W-:Y:S05]  /*1fdd0*/  @!P0 BRA `(.L_x_683) ;  /* 0xfffffffc00f08947 */ /* 0x002fea000383ffff */
[----:B------:R-:W-:Y:S05]  /*1fde0*/  BRA `(.L_x_833) ;  /* 0xffffff9800bc7947 */ /* 0x000fea000383ffff */
.L_x_687:
[----:B-1----:R1:W2:Y:S02]  /*1fdf0*/  SYNCS.PHASECHK.TRANS64.TRYWAIT P0, [R9+URZ+0x2a8a0], R8 ;  /* 0x02a8a008090075a7 */ /* 0x0022a4000800017f */
[----:B--2---:R-:W-:Y:S05]  /*1fe00*/  @!P0 NANOSLEEP.SYNCS 0x989680 ;  /* 0x009896800000895d */ /* 0x004fea0003900000 */
[----:B------:R-:W2:Y:S02]  /*1fe10*/  @!P0 SYNCS.PHASECHK.TRANS64 P0, [R9+URZ+0x2a8a0], R8 ;  /* 0x02a8a008090085a7 */ /* 0x000ea4000800007f */
[----:B--2---:R-:W-:Y:S05]  /*1fe20*/  @!P0 BRA `(.L_x_687) ;  /* 0xfffffffc00f08947 */ /* 0x004fea000383ffff */
[----:B------:R-:W-:Y:S05]  /*1fe30*/  BRA `(.L_x_834) ;  /* 0xffffff9800d47947 */ /* 0x000fea000383ffff */
.L_x_694:
[----:B0-----:R0:W2:Y:S02]  /*1fe40*/  SYNCS.PHASECHK.TRANS64.TRYWAIT P0, [R9+URZ+0x2a8c0], R8 ;  /* 0x02a8c008090075a7 */ /* 0x0010a4000800017f */
[----:B--2---:R-:W-:Y:S05]  /*1fe50*/  @!P0 NANOSLEEP.SYNCS 0x989680 ;  /* 0x009896800000895d */ /* 0x004fea0003900000 */
[----:B------:R-:W2:Y:S02]  /*1fe60*/  @!P0 SYNCS.PHASECHK.TRANS64 P0, [R9+URZ+0x2a8c0], R8 ;  /* 0x02a8c008090085a7 */ /* 0x000ea4000800007f */
[----:B--2---:R-:W-:Y:S05]  /*1fe70*/  @!P0 BRA `(.L_x_694) ;  /* 0xfffffffc00f08947 */ /* 0x004fea000383ffff */
[----:B------:R-:W-:Y:S05]  /*1fe80*/  BRA `(.L_x_835) ;  /* 0xffffff9c00cc7947 */ /* 0x000fea000383ffff */
.L_x_702:
[----:B-1----:R1:W2:Y:S02]  /*1fe90*/  SYNCS.PHASECHK.TRANS64.TRYWAIT P1, [R6+URZ+0x2a8a0], R9 ;  /* 0x02a8a009060075a7 */ /* 0x0022a4000802017f */
[----:B--2---:R-:W-:Y:S05]  /*1fea0*/  @!P1 NANOSLEEP.SYNCS 0x989680 ;  /* 0x009896800000995d */ /* 0x004fea0003900000 */
[----:B------:R-:W2:Y:S02]  /*1feb0*/  @!P1 SYNCS.PHASECHK.TRANS64 P1, [R6+URZ+0x2a8a0], R9 ;  /* 0x02a8a009060095a7 */ /* 0x000ea4000802007f */
[----:B--2---:R-:W-:Y:S05]  /*1fec0*/  @!P1 BRA `(.L_x_702) ;  /* 0xfffffffc00f09947 */ /* 0x004fea000383ffff */
[----:B------:R-:W-:Y:S05]  /*1fed0*/  BRA `(.L_x_836) ;  /* 0xffffffa000c87947 */ /* 0x000fea000383ffff */
.L_x_709:
[----:B0-----:R0:W2:Y:S02]  /*1fee0*/  SYNCS.PHASECHK.TRANS64.TRYWAIT P1, [R6+URZ+0x2a8c0], R9 ;  /* 0x02a8c009060075a7 */ /* 0x0010a4000802017f */
[----:B--2---:R-:W-:Y:S05]  /*1fef0*/  @!P1 NANOSLEEP.SYNCS 0x989680 ;  /* 0x009896800000995d */ /* 0x004fea0003900000 */
[----:B------:R-:W2:Y:S02]  /*1ff00*/  @!P1 SYNCS.PHASECHK.TRANS64 P1, [R6+URZ+0x2a8c0], R9 ;  /* 0x02a8c009060095a7 */ /* 0x000ea4000802007f */
[----:B--2---:R-:W-:Y:S05]  /*1ff10*/  @!P1 BRA `(.L_x_709) ;  /* 0xfffffffc00f09947 */ /* 0x004fea000383ffff */
[----:B------:R-:W-:Y:S05]  /*1ff20*/  BRA `(.L_x_837) ;  /* 0xffffffa400bc7947 */ /* 0x000fea000383ffff */
.L_x_723:
[----:B------:R-:W0:Y:S01]  /*1ff30*/  S2R R7, SR_TID.X ;  /* 0x0000000000077919 */ /* 0x000e220000002100 */
[----:B------:R-:W-:Y:S01]  /*1ff40*/  BSSY B0, `(.L_x_838) ;  /* 0x000000a000007945 */ /* 0x000fe20003800000 */
[----:B------:R-:W-:Y:S01]  /*1ff50*/  IMAD.MOV.U32 R12, RZ, RZ, RZ ;  /* 0x000000ffff0c7224 */ /* 0x000fe200078e00ff */
[----:B------:R-:W-:Y:S01]  /*1ff60*/  MOV R11, 0x1f ;  /* 0x0000001f000b7802 */ /* 0x000fe20000000f00 */
[----:B------:R-:W-:Y:S01]  /*1ff70*/  IMAD.MOV.U32 R15, RZ, RZ, -0x1 ;  /* 0xffffffffff0f7424 */ /* 0x000fe200078e00ff */
[----:B0-----:R-:W-:-:S04]  /*1ff80*/  SHF.R.U32.HI R7, RZ, 0x5, R7 ;  /* 0x00000005ff077819 */ /* 0x001fc80000011607 */
[----:B------:R-:W-:-:S04]  /*1ff90*/  LOP3.LUT R7, R7, 0x3, RZ, 0xc0, !PT ;  /* 0x0000000307077812 */ /* 0x000fc800078ec0ff */
[----:B------:R-:W-:-:S07]  /*1ffa0*/  MOV R13, R7 ;  /* 0x00000007000d7202 */ /* 0x000fce0000000f00 */
[----:B-----5:R-:W-:Y:S05]  /*1ffb0*/  WARPSYNC.COLLECTIVE R15, `(.L_x_839) ;  /* 0x000000000f087348 */ /* 0x020fea0003c00000 */
[----:B------:R0:W1:Y:S02]  /*1ffc0*/  SHFL.IDX P6, R14, R13, R12, R11 ;  /* 0x0000000c0d0e7389 */ /* 0x00006400000c000b */
[----:B01---5:R-:W-:Y:S01]  /*1ffd0*/  ENDCOLLECTIVE ;  /* 0x000000000000791b */ /* 0x023fe20003800000 */
.L_x_839:
[----:B------:R-:W-:Y:S05]  /*1ffe0*/  BSYNC B0 ;  /* 0x0000000000007941 */ /* 0x000fea0003800000 */
.L_x_838:
[----:B------:R-:W-:Y:S05]  /*1fff0*/  BRA `(.L_x_840) ;  /* 0xffffffb000cc7947 */ /* 0x000fea000383ffff */
.L_x_726:
[----:B0-----:R0:W1:Y:S02]  /*20000*/  SYNCS.PHASECHK.TRANS64.TRYWAIT P0, [R7+URZ+0x2a840], R2 ;  /* 0x02a84002070075a7 */ /* 0x001064000800017f */
[----:B-1----:R-:W-:Y:S05]  /*20010*/  @!P0 NANOSLEEP.SYNCS 0x989680 ;  /* 0x009896800000895d */ /* 0x002fea0003900000 */
[----:B------:R-:W1:Y:S02]  /*20020*/  @!P0 SYNCS.PHASECHK.TRANS64 P0, [R7+URZ+0x2a840], R2 ;  /* 0x02a84002070085a7 */ /* 0x000e64000800007f */
[----:B-1----:R-:W-:Y:S05]  /*20030*/  @!P0 BRA `(.L_x_726) ;  /* 0xfffffffc00f08947 */ /* 0x002fea000383ffff */
[----:B------:R-:W-:Y:S05]  /*20040*/  BRA `(.L_x_841) ;  /* 0xffffffb400287947 */ /* 0x000fea000383ffff */
.L_x_727:
[----:B------:R-:W-:Y:S01]  /*20050*/  BSSY B0, `(.L_x_842) ;  /* 0x0000008000007945 */ /* 0x000fe20003800000 */
[----:B------:R-:W-:Y:S01]  /*20060*/  MOV R13, R0 ;  /* 0x00000000000d7202 */ /* 0x000fe20000000f00 */
[----:B------:R-:W-:Y:S01]  /*20070*/  IMAD.MOV.U32 R12, RZ, RZ, RZ ;  /* 0x000000ffff0c7224 */ /* 0x000fe200078e00ff */
[----:B------:R-:W-:Y:S01]  /*20080*/  MOV R11, 0x181f ;  /* 0x0000181f000b7802 */ /* 0x000fe20000000f00 */
[----:B------:R-:W-:-:S07]  /*20090*/  IMAD.MOV.U32 R15, RZ, RZ, -0x1 ;  /* 0xffffffffff0f7424 */ /* 0x000fce00078e00ff */
[----:B------:R-:W-:Y:S05]  /*200a0*/  WARPSYNC.COLLECTIVE R15, `(.L_x_843) ;  /* 0x000000000f087348 */ /* 0x000fea0003c00000 */
[----:B------:R0:W1:Y:S02]  /*200b0*/  SHFL.IDX P6, R14, R13, R12, R11 ;  /* 0x0000000c0d0e7389 */ /* 0x00006400000c000b */
[----:B01----:R-:W-:Y:S01]  /*200c0*/  ENDCOLLECTIVE ;  /* 0x000000000000791b */ /* 0x003fe20003800000 */
.L_x_843:
[----:B------:R-:W-:Y:S05]  /*200d0*/  BSYNC B0 ;  /* 0x0000000000007941 */ /* 0x000fea0003800000 */
.L_x_842:
[----:B------:R-:W-:Y:S01]  /*200e0*/  IMAD.MOV.U32 R13, RZ, RZ, R4 ;  /* 0x000000ffff0d7224 */ /* 0x000fe200078e0004 */
[----:B------:R-:W-:Y:S01]  /*200f0*/  MOV R12, RZ ;  /* 0x000000ff000c7202 */ /* 0x000fe20000000f00 */
[----:B------:R-:W-:Y:S01]  /*20100*/  IMAD.MOV.U32 R11, RZ, RZ, 0x181f ;  /* 0x0000181fff0b7424 */ /* 0x000fe200078e00ff */
[----:B------:R-:W-:Y:S01]  /*20110*/  MOV R15, 0xffffffff ;  /* 0xffffffff000f7802 */ /* 0x000fe20000000f00 */
[----:B------:R-:W-:Y:S01]  /*20120*/  @P0 IMAD R8, R5, 0x2, R22 ;  /* 0x0000000205080824 */ /* 0x000fe200078e0216 */
[----:B------:R-:W-:-:S07]  /*20130*/  MOV R2, R14 ;  /* 0x0000000e00027202 */ /* 0x000fce0000000f00 */
[----:B------:R-:W-:Y:S05]  /*20140*/  WARPSYNC.COLLECTIVE R15, `(.L_x_844) ;  /* 0x000000000f087348 */ /* 0x000fea0003c00000 */
[----:B------:R0:W1:Y:S02]  /*20150*/  SHFL.IDX P6, R14, R13, R12, R11 ;  /* 0x0000000c0d0e7389 */ /* 0x00006400000c000b */
[----:B01----:R-:W-:Y:S01]  /*20160*/  ENDCOLLECTIVE ;  /* 0x000000000000791b */ /* 0x003fe20003800000 */
.L_x_844:
[----:B------:R-:W-:Y:S01]  /*20170*/  MOV R13, R0 ;  /* 0x00000000000d7202 */ /* 0x000fe20000000f00 */
[----:B------:R-:W-:Y:S02]  /*20180*/  IMAD.MOV.U32 R12, RZ, RZ, 0x1 ;  /* 0x00000001ff0c7424 */ /* 0x000fe400078e00ff */
[----:B------:R-:W-:-:S07]  /*20190*/  IMAD.MOV.U32 R3, RZ, RZ, R14 ;  /* 0x000000ffff037224 */ /* 0x000fce00078e000e */
[----:B------:R-:W-:Y:S05]  /*201a0*/  WARPSYNC.COLLECTIVE R15, `(.L_x_845) ;  /* 0x000000000f087348 */ /* 0x000fea0003c00000 */
[----:B------:R0:W1:Y:S02]  /*201b0*/  SHFL.IDX P6, R14, R13, R12, R11 ;  /* 0x0000000c0d0e7389 */ /* 0x00006400000c000b */
[----:B01----:R-:W-:Y:S01]  /*201c0*/  ENDCOLLECTIVE ;  /* 0x000000000000791b */ /* 0x003fe20003800000 */
.L_x_845:
[----:B------:R-:W-:-:S04]  /*201d0*/  @P0 LEA R3, P1, R9, R3, 0x1 ;  /* 0x0000000309030211 */ /* 0x000fc800078208ff */
[----:B------:R-:W-:Y:S02]  /*201e0*/  @P0 IADD3.X R2, RZ, R2, RZ, P1, !PT ;  /* 0x00000002ff020210 */ /* 0x000fe40000ffe4ff */
[----:B------:R-:W-:Y:S02]  /*201f0*/  ISETP.GE.AND P1, PT, R6, 0x11, PT ;  /* 0x000000110600780c */ /* 0x000fe40003f26270 */
        /* <DEDUP_REMOVED lines=10> */
[----:B0-----:R-:W-:-:S07]  /*202a0*/  MOV R2, R14 ;  /* 0x0000000e00027202 */ /* 0x001fce0000000f00 */
[----:B------:R-:W-:Y:S05]  /*202b0*/  WARPSYNC.COLLECTIVE R15, `(.L_x_846) ;  /* 0x000000000f087348 */ /* 0x000fea0003c00000 */
[----:B------:R0:W1:Y:S02]  /*202c0*/  SHFL.IDX P6, R14, R13, R12, R11 ;  /* 0x0000000c0d0e7389 */ /* 0x00006400000c000b */
[----:B01----:R-:W-:Y:S01]  /*202d0*/  ENDCOLLECTIVE ;  /* 0x000000000000791b */ /* 0x003fe20003800000 */
.L_x_846:
[----:B------:R-:W-:Y:S01]  /*202e0*/  @P1 LEA R8, R5, R22, 0x1 ;  /* 0x0000001605081211 */ /* 0x000fe200078e08ff */
[----:B------:R-:W-:Y:S01]  /*202f0*/  IMAD.MOV.U32 R13, RZ, RZ, R0 ;  /* 0x000000ffff0d7224 */ /* 0x000fe200078e0000 */
[----:B------:R-:W-:Y:S02]  /*20300*/  MOV R12, 0x2 ;  /* 0x00000002000c7802 */ /* 0x000fe40000000f00 */
[----:B------:R-:W-:-:S07]  /*20310*/  MOV R3, R14 ;  /* 0x0000000e00037202 */ /* 0x000fce0000000f00 */
[----:B------:R-:W-:Y:S05]  /*20320*/  WARPSYNC.COLLECTIVE R15, `(.L_x_847) ;  /* 0x000000000f087348 */ /* 0x000fea0003c00000 */
[----:B------:R0:W1:Y:S02]  /*20330*/  SHFL.IDX P6, R14, R13, R12, R11 ;  /* 0x0000000c0d0e7389 */ /* 0x00006400000c000b */
[----:B01----:R-:W-:Y:S01]  /*20340*/  ENDCOLLECTIVE ;  /* 0x000000000000791b */ /* 0x003fe20003800000 */
.L_x_847:
        /* <DEDUP_REMOVED lines=17> */
.L_x_848:
[----:B------:R-:W-:Y:S01]  /*20460*/  @P1 IMAD R8, R5, 0x2, R22 ;  /* 0x0000000205081824 */ /* 0x000fe200078e0216 */
[----:B------:R-:W-:Y:S01]  /*20470*/  MOV R13, R0 ;  /* 0x00000000000d7202 */ /* 0x000fe20000000f00 */
[----:B------:R-:W-:Y:S02]  /*20480*/  IMAD.MOV.U32 R12, RZ, RZ, 0x3 ;  /* 0x00000003ff0c7424 */ /* 0x000fe400078e00ff */
[----:B------:R-:W-:-:S07]  /*20490*/  IMAD.MOV.U32 R3, RZ, RZ, R14 ;  /* 0x000000ffff037224 */ /* 0x000fce00078e000e */
[----:B------:R-:W-:Y:S05]  /*204a0*/  WARPSYNC.COLLECTIVE R15, `(.L_x_849) ;  /* 0x000000000f087348 */ /* 0x000fea0003c00000 */
[----:B------:R0:W1:Y:S02]  /*204b0*/  SHFL.IDX P6, R14, R13, R12, R11 ;  /* 0x0000000c0d0e7389 */ /* 0x00006400000c000b */
[----:B01----:R-:W-:Y:S01]  /*204c0*/  ENDCOLLECTIVE ;  /* 0x000000000000791b */ /* 0x003fe20003800000 */
.L_x_849:
        /* <DEDUP_REMOVED lines=17> */
.L_x_850:
[----:B------:R-:W-:Y:S01]  /*205e0*/  @P1 LEA R8, R5, R22, 0x1 ;  /* 0x0000001605081211 */ /* 0x000fe200078e08ff */
[----:B------:R-:W-:Y:S01]  /*205f0*/  IMAD.MOV.U32 R13, RZ, RZ, R0 ;  /* 0x000000ffff0d7224 */ /* 0x000fe200078e0000 */
[----:B------:R-:W-:Y:S02]  /*20600*/  MOV R12, 0x4 ;  /* 0x00000004000c7802 */ /* 0x000fe40000000f00 */
[----:B------:R-:W-:-:S07]  /*20610*/  MOV R3, R14 ;  /* 0x0000000e00037202 */ /* 0x000fce0000000f00 */
[----:B------:R-:W-:Y:S05]  /*20620*/  WARPSYNC.COLLECTIVE R15, `(.L_x_851) ;  /* 0x000000000f087348 */ /* 0x000fea0003c00000 */
[----:B------:R0:W1:Y:S02]  /*20630*/  SHFL.IDX P6, R14, R13, R12, R11 ;  /* 0x0000000c0d0e7389 */ /* 0x00006400000c000b */
[----:B01----:R-:W-:Y:S01]  /*20640*/  ENDCOLLECTIVE ;  /* 0x000000000000791b */ /* 0x003fe20003800000 */
.L_x_851:
        /* <DEDUP_REMOVED lines=17> */
.L_x_852:
[----:B------:R-:W-:Y:S01]  /*20760*/  @P1 IMAD R8, R5, 0x2, R22 ;  /* 0x0000000205081824 */ /* 0x000fe200078e0216 */
[----:B------:R-:W-:Y:S01]  /*20770*/  MOV R13, R0 ;  /* 0x00000000000d7202 */ /* 0x000fe20000000f00 */
[----:B------:R-:W-:Y:S02]  /*20780*/  IMAD.MOV.U32 R12, RZ, RZ, 0x5 ;  /* 0x00000005ff0c7424 */ /* 0x000fe400078e00ff */
[----:B------:R-:W-:-:S07]  /*20790*/  IMAD.MOV.U32 R3, RZ, RZ, R14 ;  /* 0x000000ffff037224 */ /* 0x000fce00078e000e */
[----:B------:R-:W-:Y:S05]  /*207a0*/  WARPSYNC.COLLECTIVE R15, `(.L_x_853) ;  /* 0x000000000f087348 */ /* 0x000fea0003c00000 */
[----:B------:R0:W1:Y:S02]  /*207b0*/  SHFL.IDX P6, R14, R13, R12, R11 ;  /* 0x0000000c0d0e7389 */ /* 0x00006400000c000b */
[----:B01----:R-:W-:Y:S01]  /*207c0*/  ENDCOLLECTIVE ;  /* 0x000000000000791b */ /* 0x003fe20003800000 */
.L_x_853:
[----:B------:R-:W-:-:S04]  /*207d0*/  @P1 LEA R3, P0, R9, R3, 0x1 ;  /* 0x0000000309031211 */ /* 0x000fc800078008ff */
[----:B------:R-:W-:-:S04]  /*207e0*/  @P1 IADD3.X R2, RZ, R2, RZ, P0, !PT ;  /* 0x00000002ff021210 */ /* 0x000fc800007fe4ff */
[----:B------:R-:W-:Y:S01]  /*207f0*/  @P1 LOP3.LUT R3, R3, R2, RZ, 0x3c, !PT ;  /* 0x0000000203031212 */ /* 0x000fe200078e3cff */
[----:B------:R-:W-:-:S03]  /*20800*/  IMAD.MOV.U32 R13, RZ, RZ, R4 ;  /* 0x000000ffff0d7224 */ /* 0x000fc600078e0004 */
[----:B------:R-:W-:-:S04]  /*20810*/  @P1 LOP3.LUT R2, R3, R2, RZ, 0x3c, !PT ;  /* 0x0000000203021212 */ /* 0x000fc800078e3cff */
[----:B------:R-:W-:Y:S02]  /*20820*/  @P1 LOP3.LUT R3, R3, R2, RZ, 0x3c, !PT ;  /* 0x0000000203031212 */ /* 0x000fe400078e3cff */
[----:B------:R-:W-:-:S03]  /*20830*/  MOV R0, R14 ;  /* 0x0000000e00007202 */ /* 0x000fc60000000f00 */
[----:B------:R-:W-:Y:S01]  /*20840*/  @!PT LDS RZ, [RZ] ;  /* 0x00000000fffff984 */ /* 0x000fe20000000800 */
[----:B------:R-:W-:Y:S01]  /*20850*/  @!PT LDS RZ, [RZ] ;  /* 0x00000000fffff984 */ /* 0x000fe20000000800 */
[----:B------:R-:W-:Y:S01]  /*20860*/  @!PT LDS RZ, [RZ] ;  /* 0x00000000fffff984 */ /* 0x000fe20000000800 */
[----:B------:R0:W-:Y:S04]  /*20870*/  @P1 LDGSTS.E.BYPASS.LTC128B.128 [R8+0x1a400], desc[UR60][R2.64], !P4 ;  /* 0x1a40000002081fae */ /* 0x0001e8000e101d7c */
[----:B0-----:R-:W-:Y:S05]  /*20880*/  WARPSYNC.COLLECTIVE R15, `(.L_x_854) ;  /* 0x000000000f087348 */ /* 0x001fea0003c00000 */
[----:B------:R1:W2:Y:S02]  /*20890*/  SHFL.IDX P6, R14, R13, R12, R11 ;  /* 0x0000000c0d0e7389 */ /* 0x0002a400000c000b */
[----:B012---:R-:W-:Y:S01]  /*208a0*/  ENDCOLLECTIVE ;  /* 0x000000000000791b */ /* 0x007fe20003800000 */
.L_x_854:
[----:B------:R-:W-:Y:S01]  /*208b0*/  @!PT LDS RZ, [RZ] ;  /* 0x00000000fffff984 */ /* 0x000fe20000000800 */
[----:B------:R-:W-:Y:S01]  /*208c0*/  @!PT LDS RZ, [RZ] ;  /* 0x00000000fffff984 */ /* 0x000fe20000000800 */
[----:B------:R-:W-:Y:S01]  /*208d0*/  @!PT LDS RZ, [RZ] ;  /* 0x00000000fffff984 */ /* 0x000fe20000000800 */
[----:B------:R-:W-:Y:S04]  /*208e0*/  @P1 LDGSTS.E.BYPASS.LTC128B.128 [R8+0x1d400], desc[UR60][R2.64+0x80], !P3 ;  /* 0x1d40008002081fae */ /* 0x000fe8000d901d7c */
[----:B------:R0:W-:Y:S02]  /*208f0*/  @P1 LDGSTS.E.BYPASS.LTC128B.128 [R8+0x20400], desc[UR60][R2.64+0x100], !P2 ;  /* 0x2040010002081fae */ /* 0x0001e4000d101d7c */
[----:B0-----:R-:W-:Y:S01]  /*20900*/  MOV R2, R14 ;  /* 0x0000000e00027202 */ /* 0x001fe20000000f00 */
[----:B------:R-:W-:Y:S06]  /*20910*/  BRA `(.L_x_855) ;  /* 0xffffffb000787947 */ /* 0x000fec000383ffff */
.L_x_732:
[----:B------:R-:W-:Y:S01]  /*20920*/  IMAD.MOV.U32 R13, RZ, RZ, R5 ;  /* 0x000000ffff0d7224 */ /* 0x000fe200078e0005 */
[----:B------:R-:W-:Y:S01]  /*20930*/  MOV R12, RZ ;  /* 0x000000ff000c7202 */ /* 0x000fe20000000f00 */
[----:B------:R-:W-:Y:S01]  /*20940*/  IMAD.MOV.U32 R11, RZ, RZ, 0x181f ;  /* 0x0000181fff0b7424 */ /* 0x000fe200078e00ff */
[----:B------:R-:W-:Y:S01]  /*20950*/  MOV R15, 0xffffffff ;  /* 0xffffffff000f7802 */ /* 0x000fe20000000f00 */
[----:B-----5:R-:W-:Y:S01]  /*20960*/  IMAD R6, R17, R8, RZ ;  /* 0x0000000811067224 */ /* 0x020fe200078e02ff */
[----:B------:R-:W-:-:S07]  /*20970*/  IADD3 R4, R10, R4, RZ ;  /* 0x000000040a047210 */ /* 0x000fce0007ffe0ff */
[----:B------:R-:W-:Y:S05]  /*20980*/  WARPSYNC.COLLECTIVE R15, `(.L_x_856) ;  /* 0x000000000f087348 */ /* 0x000fea0003c00000 */
[----:B------:R0:W1:Y:S02]  /*20990*/  SHFL.IDX P6, R14, R13, R12, R11 ;  /* 0x0000000c0d0e7389 */ /* 0x00006400000c000b */
[----:B01----:R-:W-:Y:S01]  /*209a0*/  ENDCOLLECTIVE ;  /* 0x000000000000791b */ /* 0x003fe20003800000 */
.L_x_856:
[----:B------:R-:W-:Y:S02]  /*209b0*/  ISETP.GE.AND P1, PT, R4, R6, PT ;  /* 0x000000060400720c */ /* 0x000fe40003f26270 */
[----:B------:R-:W-:Y:S01]  /*209c0*/  MOV R13, R0 ;  /* 0x00000000000d7202 */ /* 0x000fe20000000f00 */
[----:B------:R-:W-:-:S10]  /*209d0*/  IMAD.MOV.U32 R2, RZ, RZ, R14 ;  /* 0x000000ffff027224 */ /* 0x000fd400078e000e */
[----:B------:R-:W-:Y:S05]  /*209e0*/  WARPSYNC.COLLECTIVE R15, `(.L_x_857) ;  /* 0x000000000f087348 */ /* 0x000fea0003c00000 */
[----:B------:R0:W1:Y:S02]  /*209f0*/  SHFL.IDX P6, R14, R13, R12, R11 ;  /* 0x0000000c0d0e7389 */ /* 0x00006400000c000b */
[----:B01----:R-:W-:Y:S01]  /*20a00*/  ENDCOLLECTIVE ;  /* 0x000000000000791b */ /* 0x003fe20003800000 */
.L_x_857:
[----:B------:R-:W-:Y:S01]  /*20a10*/  MOV R13, R5 ;  /* 0x00000005000d7202 */ /* 0x000fe20000000f00 */
[----:B------:R-:W-:Y:S02]  /*20a20*/  IMAD.MOV.U32 R12, RZ, RZ, 0x1 ;  /* 0x00000001ff0c7424 */ /* 0x000fe400078e00ff */
[----:B------:R-:W-:-:S07]  /*20a30*/  IMAD.MOV.U32 R3, RZ, RZ, R14 ;  /* 0x000000ffff037224 */ /* 0x000fce00078e000e */
[----:B------:R-:W-:Y:S05]  /*20a40*/  WARPSYNC.COLLECTIVE R15, `(.L_x_858) ;  /* 0x000000000f087348 */ /* 0x000fea0003c00000 */
[----:B------:R0:W1:Y:S02]  /*20a50*/  SHFL.IDX P6, R14, R13, R12, R11 ;  /* 0x0000000c0d0e7389 */ /* 0x00006400000c000b */
[----:B01----:R-:W-:Y:S01]  /*20a60*/  ENDCOLLECTIVE ;  /* 0x000000000000791b */ /* 0x003fe20003800000 */
.L_x_858:
[----:B------:R-:W-:-:S05]  /*20a70*/  @!P1 LEA R7, P4, R9, R3, 0x1 ;  /* 0x0000000309079211 */ /* 0x000fca00078808ff */
[----:B------:R-:W-:Y:S01]  /*20a80*/  @!P1 IMAD.X R3, RZ, RZ, R2, P4 ;  /* 0x000000ffff039224 */ /* 0x000fe200020e0602 */
[----:B------:R-:W-:Y:S01]  /*20a90*/  @!P1 MOV R2, R7 ;  /* 0x0000000700029202 */ /* 0x000fe20000000f00 */
[----:B------:R-:W-:Y:S02]  /*20aa0*/  VIADD R7, R4, 0x10 ;  /* 0x0000001004077836 */ /* 0x000fe40000000000 */
[----:B------:R-:W-:Y:S02]  /*20ab0*/  IMAD.MOV.U32 R13, RZ, RZ, R0 ;  /* 0x000000ffff0d7224 */ /* 0x000fe400078e0000 */
[----:B------:R-:W-:Y:S01]  /*20ac0*/  @!PT LDS RZ, [RZ] ;  /* 0x00000000fffff984 */ /* 0x000fe20000000800 */
[----:B------:R-:W-:Y:S01]  /*20ad0*/  @!PT LDS RZ, [RZ] ;  /* 0x00000000fffff984 */ /* 0x000fe20000000800 */
[----:B------:R-:W-:Y:S01]  /*20ae0*/  @!PT LDS RZ, [RZ] ;  /* 0x00000000fffff984 */ /* 0x000fe20000000800 */
[----:B------:R-:W-:Y:S04]  /*20af0*/  @!P1 LDGSTS.E.BYPASS.LTC128B.128 [R37+0xc400], desc[UR60][R2.64], !P3 ;  /* 0x0c40000002259fae */ /* 0x000fe8000d901d7c */
[----:B------:R-:W-:Y:S04]  /*20b00*/  @!P1 LDGSTS.E.BYPASS.LTC128B.128 [R37+0x10400], desc[UR60][R2.64+0x80], !P2 ;  /* 0x1040008002259fae */ /* 0x000fe8000d101d7c */
[----:B------:R0:W-:Y:S01]  /*20b10*/  @!P1 LDGSTS.E.BYPASS.LTC128B.128 [R37+0x14400], desc[UR60][R2.64+0x100], !P0 ;  /* 0x1440010002259fae */ /* 0x0001e2000c101d7c */
[----:B------:R-:W-:-:S02]  /*20b20*/  ISETP.GE.AND P1, PT, R7, R6, PT ;  /* 0x000000060700720c */ /* 0x000fc40003f26270 */
[----:B0-----:R-:W-:-:S11]  /*20b30*/  MOV R2, R14 ;  /* 0x0000000e00027202 */ /* 0x001fd60000000f00 */
[----:B------:R-:W-:Y:S05]  /*20b40*/  WARPSYNC.COLLECTIVE R15, `(.L_x_859) ;  /* 0x000000000f087348 */ /* 0x000fea0003c00000 */
[----:B------:R0:W1:Y:S02]  /*20b50*/  SHFL.IDX P6, R14, R13, R12, R11 ;  /* 0x0000000c0d0e7389 */ /* 0x00006400000c000b */
[----:B01----:R-:W-:Y:S01]  /*20b60*/  ENDCOLLECTIVE ;  /* 0x000000000000791b */ /* 0x003fe20003800000 */
.L_x_859:
[----:B------:R-:W-:Y:S01]  /*20b70*/  IMAD.MOV.U32 R13, RZ, RZ, R5 ;  /* 0x000000ffff0d7224 */ /* 0x000fe200078e0005 */
[----:B------:R-:W-:Y:S02]  /*20b80*/  MOV R12, 0x2 ;  /* 0x00000002000c7802 */ /* 0x000fe40000000f00 */
[----:B------:R-:W-:-:S07]  /*20b90*/  MOV R3, R14 ;  /* 0x0000000e00037202 */ /* 0x000fce0000000f00 */
[----:B------:R-:W-:Y:S05]  /*20ba0*/  WARPSYNC.COLLECTIVE R15, `(.L_x_860) ;  /* 0x000000000f087348 */ /* 0x000fea0003c00000 */
[----:B------:R0:W1:Y:S02]  /*20bb0*/  SHFL.IDX P6, R14, R13, R12, R11 ;  /* 0x0000000c0d0e7389 */ /* 0x00006400000c000b */
[----:B01----:R-:W-:Y:S01]  /*20bc0*/  ENDCOLLECTIVE ;  /* 0x000000000000791b */ /* 0x003fe20003800000 */
.L_x_860:
[----:B------:R-:W-:-:S05]  /*20bd0*/  @!P1 LEA R7, P4, R9, R3, 0x1 ;  /* 0x0000000309079211 */ /* 0x000fca00078808ff */
[----:B------:R-:W-:Y:S01]  /*20be0*/  @!P1 IMAD.X R8, RZ, RZ, R2, P4 ;  /* 0x000000ffff089224 */ /* 0x000fe200020e0602 */
[----:B------:R-:W-:Y:S02]  /*20bf0*/  @!P1 MOV R2, R7 ;  /* 0x0000000700029202 */ /* 0x000fe40000000f00 */
        /* <DEDUP_REMOVED lines=14> */
.L_x_861:
[----:B------:R-:W-:Y:S01]  /*20ce0*/  MOV R13, R5 ;  /* 0x00000005000d7202 */ /* 0x000fe20000000f00 */
[----:B------:R-:W-:Y:S02]  /*20cf0*/  IMAD.MOV.U32 R12, RZ, RZ, 0x3 ;  /* 0x00000003ff0c7424 */ /* 0x000fe400078e00ff */
[----:B------:R-:W-:-:S07]  /*20d00*/  IMAD.MOV.U32 R3, RZ, RZ, R14 ;  /* 0x000000ffff037224 */ /* 0x000fce00078e000e */
[----:B------:R-:W-:Y:S05]  /*20d10*/  WARPSYNC.COLLECTIVE R15, `(.L_x_862) ;  /* 0x000000000f087348 */ /* 0x000fea0003c00000 */
[----:B------:R0:W1:Y:S02]  /*20d20*/  SHFL.IDX P6, R14, R13, R12, R11 ;  /* 0x0000000c0d0e7389 */ /* 0x00006400000c000b */
[----:B01----:R-:W-:Y:S01]  /*20d30*/  ENDCOLLECTIVE ;  /* 0x000000000000791b */ /* 0x003fe20003800000 */
.L_x_862:
[----:B------:R-:W-:-:S04]  /*20d40*/  @!P1 LEA R7, P4, R9, R3, 0x1 ;  /* 0x0000000309079211 */ /* 0x000fc800078808ff */
[----:B------:R-:W-:Y:S01]  /*20d50*/  @!P1 IADD3.X R8, RZ, R2, RZ, P4, !PT ;  /* 0x00000002ff089210 */ /* 0x000fe200027fe4ff */
        /* <DEDUP_REMOVED lines=15> */
.L_x_863:
[----:B------:R-:W-:Y:S01]  /*20e50*/  IMAD.MOV.U32 R13, RZ, RZ, R5 ;  /* 0x000000ffff0d7224 */ /* 0x000fe200078e0005 */
[----:B------:R-:W-:Y:S02]  /*20e60*/  MOV R12, 0x4 ;  /* 0x00000004000c7802 */ /* 0x000fe40000000f00 */
[----:B------:R-:W-:-:S07]  /*20e70*/  MOV R3, R14 ;  /* 0x0000000e00037202 */ /* 0x000fce0000000f00 */
[----:B------:R-:W-:Y:S05]  /*20e80*/  WARPSYNC.COLLECTIVE R15, `(.L_x_864) ;  /* 0x000000000f087348 */ /* 0x000fea0003c00000 */
[----:B------:R0:W1:Y:S02]  /*20e90*/  SHFL.IDX P6, R14, R13, R12, R11 ;  /* 0x0000000c0d0e7389 */ /* 0x00006400000c000b */
[----:B01----:R-:W-:Y:S01]  /*20ea0*/  ENDCOLLECTIVE ;  /* 0x000000000000791b */ /* 0x003fe20003800000 */
.L_x_864:
        /* <DEDUP_REMOVED lines=17> */
.L_x_865:
[----:B------:R-:W-:Y:S01]  /*20fc0*/  MOV R13, R5 ;  /* 0x00000005000d7202 */ /* 0x000fe20000000f00 */
[----:B------:R-:W-:Y:S02]  /*20fd0*/  IMAD.MOV.U32 R12, RZ, RZ, 0x5 ;  /* 0x00000005ff0c7424 */ /* 0x000fe400078e00ff */
[----:B------:R-:W-:-:S07]  /*20fe0*/  IMAD.MOV.U32 R3, RZ, RZ, R14 ;  /* 0x000000ffff037224 */ /* 0x000fce00078e000e */
[----:B------:R-:W-:Y:S05]  /*20ff0*/  WARPSYNC.COLLECTIVE R15, `(.L_x_866) ;  /* 0x000000000f087348 */ /* 0x000fea0003c00000 */
[----:B------:R0:W1:Y:S02]  /*21000*/  SHFL.IDX P6, R14, R13, R12, R11 ;  /* 0x0000000c0d0e7389 */ /* 0x00006400000c000b */
[----:B01----:R-:W-:Y:S01]  /*21010*/  ENDCOLLECTIVE ;  /* 0x000000000000791b */ /* 0x003fe20003800000 */
.L_x_866:
        /* <DEDUP_REMOVED lines=17> */
.L_x_867:
[----:B------:R-:W-:Y:S01]  /*21130*/  IMAD.MOV.U32 R13, RZ, RZ, R5 ;  /* 0x000000ffff0d7224 */ /* 0x000fe200078e0005 */
[----:B------:R-:W-:Y:S02]  /*21140*/  MOV R12, 0x6 ;  /* 0x00000006000c7802 */ /* 0x000fe40000000f00 */
[----:B------:R-:W-:-:S07]  /*21150*/  MOV R3, R14 ;  /* 0x0000000e00037202 */ /* 0x000fce0000000f00 */
[----:B------:R-:W-:Y:S05]  /*21160*/  WARPSYNC.COLLECTIVE R15, `(.L_x_868) ;  /* 0x000000000f087348 */ /* 0x000fea0003c00000 */
[----:B------:R0:W1:Y:S02]  /*21170*/  SHFL.IDX P6, R14, R13, R12, R11 ;  /* 0x0000000c0d0e7389 */ /* 0x00006400000c000b */
[----:B01----:R-:W-:Y:S01]  /*21180*/  ENDCOLLECTIVE ;  /* 0x000000000000791b */ /* 0x003fe20003800000 */
.L_x_868:
        /* <DEDUP_REMOVED lines=17> */
.L_x_869:
[----:B------:R-:W-:Y:S01]  /*212a0*/  IMAD.MOV.U32 R13, RZ, RZ, R5 ;  /* 0x000000ffff0d7224 */ /* 0x000fe200078e0005 */
[----:B------:R-:W-:Y:S01]  /*212b0*/  MOV R12, 0x7 ;  /* 0x00000007000c7802 */ /* 0x000fe20000000f00 */
[----:B------:R-:W-:-:S07]  /*212c0*/  IMAD.MOV.U32 R3, RZ, RZ, R14 ;  /* 0x000000ffff037224 */ /* 0x000fce00078e000e */
[----:B------:R-:W-:Y:S05]  /*212d0*/  WARPSYNC.COLLECTIVE R15, `(.L_x_870) ;  /* 0x000000000f087348 */ /* 0x000fea0003c00000 */
[----:B------:R0:W1:Y:S02]  /*212e0*/  SHFL.IDX P6, R14, R13, R12, R11 ;  /* 0x0000000c0d0e7389 */ /* 0x00006400000c000b */
[----:B01----:R-:W-:Y:S01]  /*212f0*/  ENDCOLLECTIVE ;  /* 0x000000000000791b */ /* 0x003fe20003800000 */
.L_x_870:
[----:B------:R-:W-:-:S04]  /*21300*/  @!P1 LEA R7, P4, R9, R3, 0x1 ;  /* 0x0000000309079211 */ /* 0x000fc800078808ff */
[----:B------:R-:W-:Y:S01]  /*21310*/  @!P1 IADD3.X R8, RZ, R2, RZ, P4, !PT ;  /* 0x00000002ff089210 */ /* 0x000fe200027fe4ff */
        /* <DEDUP_REMOVED lines=13> */
.L_x_871:
[----:B------:R-:W-:Y:S05]  /*213f0*/  BRA `(.L_x_872) ;  /* 0xffffffb000e87947 */ /* 0x000fea000383ffff */
.L_x_737:
[----:B0-----:R0:W1:Y:S02]  /*21400*/  SYNCS.PHASECHK.TRANS64.TRYWAIT P0, [R22+URZ+0x2a820], R3 ;  /* 0x02a82003160075a7 */ /* 0x001064000800017f */
[----:B-1----:R-:W-:Y:S05]  /*21410*/  @!P0 NANOSLEEP.SYNCS 0x989680 ;  /* 0x009896800000895d */ /* 0x002fea0003900000 */
[----:B------:R-:W1:Y:S02]  /*21420*/  @!P0 SYNCS.PHASECHK.TRANS64 P0, [R22+URZ+0x2a820], R3 ;  /* 0x02a82003160085a7 */ /* 0x000e64000800007f */
[----:B-1----:R-:W-:Y:S05]  /*21430*/  @!P0 BRA `(.L_x_737) ;  /* 0xfffffffc00f08947 */ /* 0x002fea000383ffff */
[----:B------:R-:W-:Y:S05]  /*21440*/  BRA `(.L_x_873) ;  /* 0xffffffb400587947 */ /* 0x000fea000383ffff */
.L_x_742:
[----:B0-----:R0:W1:Y:S02]  /*21450*/  SYNCS.PHASECHK.TRANS64.TRYWAIT P0, [R5+URZ+0x2a840], R0 ;  /* 0x02a84000050075a7 */ /* 0x001064000800017f */
[----:B-1----:R-:W-:Y:S05]  /*21460*/  @!P0 NANOSLEEP.SYNCS 0x989680 ;  /* 0x009896800000895d */ /* 0x002fea0003900000 */
[----:B------:R-:W1:Y:S02]  /*21470*/  @!P0 SYNCS.PHASECHK.TRANS64 P0, [R5+URZ+0x2a840], R0 ;  /* 0x02a84000050085a7 */ /* 0x000e64000800007f */
[----:B-1----:R-:W-:Y:S05]  /*21480*/  @!P0 BRA `(.L_x_742) ;  /* 0xfffffffc00f08947 */ /* 0x002fea000383ffff */
[----:B------:R-:W-:Y:S05]  /*21490*/  BRA `(.L_x_874) ;  /* 0xffffffb800247947 */ /* 0x000fea000383ffff */
.L_x_743:
[----:B------:R-:W-:Y:S01]  /*214a0*/  BSSY B1, `(.L_x_875) ;  /* 0x0000008000017945 */ /* 0x000fe20003800000 */
[----:B------:R-:W-:Y:S01]  /*214b0*/  IMAD.MOV.U32 R13, RZ, RZ, R8 ;  /* 0x000000ffff0d7224 */ /* 0x000fe200078e0008 */
[----:B------:R-:W-:Y:S01]  /*214c0*/  MOV R12, RZ ;  /* 0x000000ff000c7202 */ /* 0x000fe20000000f00 */
[----:B------:R-:W-:Y:S01]  /*214d0*/  IMAD.MOV.U32 R11, RZ, RZ, 0x181f ;  /* 0x0000181fff0b7424 */ /* 0x000fe200078e00ff */
[----:B------:R-:W-:-:S07]  /*214e0*/  MOV R15, 0xffffffff ;  /* 0xffffffff000f7802 */ /* 0x000fce0000000f00 */
[----:B------:R-:W-:Y:S05]  /*214f0*/  WARPSYNC.COLLECTIVE R15, `(.L_x_876) ;  /* 0x000000000f087348 */ /* 0x000fea0003c00000 */
[----:B------:R0:W1:Y:S02]  /*21500*/  SHFL.IDX P6, R14, R13, R12, R11 ;  /* 0x0000000c0d0e7389 */ /* 0x00006400000c000b */
[----:B01----:R-:W-:Y:S01]  /*21510*/  ENDCOLLECTIVE ;  /* 0x000000000000791b */ /* 0x003fe20003800000 */
.L_x_876:
[----:B------:R-:W-:Y:S05]  /*21520*/  BSYNC B1 ;  /* 0x0000000000017941 */ /* 0x000fea0003800000 */
.L_x_875:
[----:B------:R-:W0:Y:S01]  /*21530*/  S2R R35, SR_TID.X ;  /* 0x0000000000237919 */ /* 0x000e220000002100 */
[----:B------:R-:W-:Y:S01]  /*21540*/  MOV R13, R9 ;  /* 0x00000009000d7202 */ /* 0x000fe20000000f00 */
[----:B------:R-:W-:Y:S01]  /*21550*/  IMAD.MOV.U32 R12, RZ, RZ, RZ ;  /* 0x000000ffff0c7224 */ /* 0x000fe200078e00ff */
[----:B------:R-:W-:Y:S01]  /*21560*/  MOV R11, 0x181f ;  /* 0x0000181f000b7802 */ /* 0x000fe20000000f00 */
[----:B------:R-:W-:Y:S01]  /*21570*/  IMAD.MOV.U32 R3, RZ, RZ, R14 ;  /* 0x000000ffff037224 */ /* 0x000fe200078e000e */
[----:B------:R-:W-:Y:S02]  /*21580*/  MOV R15, 0xffffffff ;  /* 0xffffffff000f7802 */ /* 0x000fe40000000f00 */
[----:B------:R-:W-:-:S07]  /*21590*/  LEA R4, R4, R22, 0x1 ;  /* 0x0000001604047211 */ /* 0x000fce00078e08ff */
[----:B0-----:R-:W-:Y:S05]  /*215a0*/  WARPSYNC.COLLECTIVE R15, `(.L_x_877) ;  /* 0x000000000f087348 */ /* 0x001fea0003c00000 */
[----:B------:R1:W2:Y:S02]  /*215b0*/  SHFL.IDX P6, R14, R13, R12, R11 ;  /* 0x0000000c0d0e7389 */ /* 0x0002a400000c000b */
[----:B012---:R-:W-:Y:S01]  /*215c0*/  ENDCOLLECTIVE ;  /* 0x000000000000791b */ /* 0x007fe20003800000 */
.L_x_877:
[----:B------:R-:W-:Y:S01]  /*215d0*/  IMAD.MOV.U32 R13, RZ, RZ, R8 ;  /* 0x000000ffff0d7224 */ /* 0x000fe200078e0008 */
[----:B------:R-:W-:Y:S01]  /*215e0*/  MOV R12, 0x1 ;  /* 0x00000001000c7802 */ /* 0x000fe20000000f00 */
[----:B------:R-:W-:Y:S02]  /*215f0*/  IMAD.SHL.U32 R35, R35, 0x8, RZ ;  /* 0x0000000823237824 */ /* 0x000fe400078e00ff */
[----:B------:R-:W-:-:S07]  /*21600*/  IMAD.MOV.U32 R2, RZ, RZ, R14 ;  /* 0x000000ffff027224 */ /* 0x000fce00078e000e */
[----:B------:R-:W-:Y:S05]  /*21610*/  WARPSYNC.COLLECTIVE R15, `(.L_x_878) ;  /* 0x000000000f087348 */ /* 0x000fea0003c00000 */
[----:B------:R0:W1:Y:S02]  /*21620*/  SHFL.IDX P6, R14, R13, R12, R11 ;  /* 0x0000000c0d0e7389 */ /* 0x00006400000c000b */
[----:B01----:R-:W-:Y:S01]  /*21630*/  ENDCOLLECTIVE ;  /* 0x000000000000791b */ /* 0x003fe20003800000 */
.L_x_878:
[----:B------:R-:W-:-:S04]  /*21640*/  LOP3.LUT R35, R35, 0x38, RZ, 0xc0, !PT ;  /* 0x0000003823237812 */ /* 0x000fc800078ec0ff */
[----:B------:R-:W-:-:S04]  /*21650*/  SHF.L.U32 R0, R35, 0x1, RZ ;  /* 0x0000000123007819 */ /* 0x000fc800000006ff */
[----:B------:R-:W-:-:S05]  /*21660*/  IADD3 R2, P0, R2, R0, RZ ;  /* 0x0000000002027210 */ /* 0x000fca0007f1e0ff */
[----:B------:R-:W-:Y:S01]  /*21670*/  IMAD.X R3, RZ, RZ, R3, P0 ;  /* 0x000000ffff037224 */ /* 0x000fe200000e0603 */
[----:B------:R-:W-:-:S04]  /*21680*/  MOV R13, R9 ;  /* 0x00000009000d7202 */ /* 0x000fc80000000f00 */
        /* <DEDUP_REMOVED lines=10> */
.L_x_879:
[----:B------:R-:W-:Y:S01]  /*21730*/  IMAD.MOV.U32 R13, RZ, RZ, R8 ;  /* 0x000000ffff0d7224 */ /* 0x000fe200078e0008 */
[----:B------:R-:W-:Y:S01]  /*21740*/  MOV R12, 0x2 ;  /* 0x00000002000c7802 */ /* 0x000fe20000000f00 */
[----:B------:R-:W-:-:S07]  /*21750*/  IMAD.MOV.U32 R2, RZ, RZ, R14 ;  /* 0x000000ffff027224 */ /* 0x000fce00078e000e */
[----:B------:R-:W-:Y:S05]  /*21760*/  WARPSYNC.COLLECTIVE R15, `(.L_x_880) ;  /* 0x000000000f087348 */ /* 0x000fea0003c00000 */
[----:B------:R0:W1:Y:S02]  /*21770*/  SHFL.IDX P6, R14, R13, R12, R11 ;  /* 0x0000000c0d0e7389 */ /* 0x00006400000c000b */
[----:B01----:R-:W-:Y:S01]  /*21780*/  ENDCOLLECTIVE ;  /* 0x000000000000791b */ /* 0x003fe20003800000 */
.L_x_880:
        /* <DEDUP_REMOVED lines=13> */
.L_x_881:
[----:B------:R-:W-:Y:S01]  /*21860*/  IMAD.MOV.U32 R13, RZ, RZ, R8 ;  /* 0x000000ffff0d7224 */ /* 0x000fe200078e0008 */
[----:B------:R-:W-:Y:S01]  /*21870*/  MOV R12, 0x3 ;  /* 0x00000003000c7802 */ /* 0x000fe20000000f00 */
[----:B------:R-:W-:-:S07]  /*21880*/  IMAD.MOV.U32 R2, RZ, RZ, R14 ;  /* 0x000000ffff027224 */ /* 0x000fce00078e000e */
[----:B------:R-:W-:Y:S05]  /*21890*/  WARPSYNC.COLLECTIVE R15, `(.L_x_882) ;  /* 0x000000000f087348 */ /* 0x000fea0003c00000 */
[----:B------:R0:W1:Y:S02]  /*218a0*/  SHFL.IDX P6, R14, R13, R12, R11 ;  /* 0x0000000c0d0e7389 */ /* 0x00006400000c000b */
[----:B01----:R-:W-:Y:S01]  /*218b0*/  ENDCOLLECTIVE ;  /* 0x000000000000791b */ /* 0x003fe20003800000 */
.L_x_882:
        /* <DEDUP_REMOVED lines=13> */
.L_x_883:
[----:B------:R-:W-:Y:S01]  /*21990*/  IMAD.MOV.U32 R13, RZ, RZ, R8 ;  /* 0x000000ffff0d7224 */ /* 0x000fe200078e0008 */
[----:B------:R-:W-:Y:S01]  /*219a0*/  MOV R12, 0x4 ;  /* 0x00000004000c7802 */ /* 0x000fe20000000f00 */
[----:B------:R-:W-:-:S07]  /*219b0*/  IMAD.MOV.U32 R2, RZ, RZ, R14 ;  /* 0x000000ffff027224 */ /* 0x000fce00078e000e */
[----:B------:R-:W-:Y:S05]  /*219c0*/  WARPSYNC.COLLECTIVE R15, `(.L_x_884) ;  /* 0x000000000f087348 */ /* 0x000fea0003c00000 */
[----:B------:R0:W1:Y:S02]  /*219d0*/  SHFL.IDX P6, R14, R13, R12, R11 ;  /* 0x0000000c0d0e7389 */ /* 0x00006400000c000b */
[----:B01----:R-:W-:Y:S01]  /*219e0*/  ENDCOLLECTIVE ;  /* 0x000000000000791b */ /* 0x003fe20003800000 */
.L_x_884:
        /* <DEDUP_REMOVED lines=13> */
.L_x_885:
[----:B------:R-:W-:Y:S01]  /*21ac0*/  IMAD.MOV.U32 R13, RZ, RZ, R8 ;  /* 0x000000ffff0d7224 */ /* 0x000fe200078e0008 */
[----:B------:R-:W-:Y:S01]  /*21ad0*/  MOV R12, 0x5 ;  /* 0x00000005000c7802 */ /* 0x000fe20000000f00 */
[----:B------:R-:W-:-:S07]  /*21ae0*/  IMAD.MOV.U32 R2, RZ, RZ, R14 ;  /* 0x000000ffff027224 */ /* 0x000fce00078e000e */
[----:B------:R-:W-:Y:S05]  /*21af0*/  WARPSYNC.COLLECTIVE R15, `(.L_x_886) ;  /* 0x000000000f087348 */ /* 0x000fea0003c00000 */
[----:B------:R0:W1:Y:S02]  /*21b00*/  SHFL.IDX P6, R14, R13, R12, R11 ;  /* 0x0000000c0d0e7389 */ /* 0x00006400000c000b */
[----:B01----:R-:W-:Y:S01]  /*21b10*/  ENDCOLLECTIVE ;  /* 0x000000000000791b */ /* 0x003fe20003800000 */
.L_x_886:
        /* <DEDUP_REMOVED lines=13> */
.L_x_887:
[----:B------:R-:W-:Y:S01]  /*21bf0*/  IMAD.MOV.U32 R2, RZ, RZ, R14 ;  /* 0x000000ffff027224 */ /* 0x000fe200078e000e */
[----:B------:R-:W-:Y:S06]  /*21c00*/  BRA `(.L_x_888) ;  /* 0xffffffb4005c7947 */ /* 0x000fec000383ffff */
.L_x_748:
[----:B-1----:R1:W2:Y:S02]  /*21c10*/  SYNCS.PHASECHK.TRANS64.TRYWAIT P0, [R5+URZ+0x2a860], R2 ;  /* 0x02a86002050075a7 */ /* 0x0022a4000800017f */
[----:B--2---:R-:W-:Y:S05]  /*21c20*/  @!P0 NANOSLEEP.SYNCS 0x989680 ;  /* 0x009896800000895d */ /* 0x004fea0003900000 */
[----:B------:R-:W2:Y:S02]  /*21c30*/  @!P0 SYNCS.PHASECHK.TRANS64 P0, [R5+URZ+0x2a860], R2 ;  /* 0x02a86002050085a7 */ /* 0x000ea4000800007f */
[----:B--2---:R-:W-:Y:S05]  /*21c40*/  @!P0 BRA `(.L_x_748) ;  /* 0xfffffffc00f08947 */ /* 0x004fea000383ffff */
[----:B------:R-:W-:Y:S05]  /*21c50*/  BRA `(.L_x_889) ;  /* 0xffffffb400b87947 */ /* 0x000fea000383ffff */
.L_x_749:
        /* <DEDUP_REMOVED lines=8> */
.L_x_891:
[----:B------:R-:W-:Y:S05]  /*21ce0*/  BSYNC B1 ;  /* 0x0000000000017941 */ /* 0x000fea0003800000 */
.L_x_890:
[----:B------:R-:W-:Y:S01]  /*21cf0*/  IMAD.MOV.U32 R13, RZ, RZ, R24 ;  /* 0x000000ffff0d7224 */ /* 0x000fe200078e0018 */
[----:B------:R-:W-:Y:S01]  /*21d00*/  MOV R12, RZ ;  /* 0x000000ff000c7202 */ /* 0x000fe20000000f00 */
[----:B------:R-:W-:Y:S01]  /*21d10*/  IMAD.MOV.U32 R11, RZ, RZ, 0x181f ;  /* 0x0000181fff0b7424 */ /* 0x000fe200078e00ff */
[----:B------:R-:W-:Y:S01]  /*21d20*/  MOV R15, 0xffffffff ;  /* 0xffffffff000f7802 */ /* 0x000fe20000000f00 */
[----:B------:R-:W-:Y:S01]  /*21d30*/  IMAD R4, R4, 0x2, R22 ;  /* 0x0000000204047824 */ /* 0x000fe200078e0216 */
[----:B------:R-:W-:-:S07]  /*21d40*/  MOV R3, R14 ;  /* 0x0000000e00037202 */ /* 0x000fce0000000f00 */
[----:B------:R-:W-:Y:S05]  /*21d50*/  WARPSYNC.COLLECTIVE R15, `(.L_x_892) ;  /* 0x000000000f087348 */ /* 0x000fea0003c00000 */
[----:B------:R0:W1:Y:S02]  /*21d60*/  SHFL.IDX P6, R14, R13, R12, R11 ;  /* 0x0000000c0d0e7389 */ /* 0x00006400000c000b */
[----:B01----:R-:W-:Y:S01]  /*21d70*/  ENDCOLLECTIVE ;  /* 0x000000000000791b */ /* 0x003fe20003800000 */
.L_x_892:
[----:B------:R-:W-:Y:S01]  /*21d80*/  MOV R13, R25 ;  /* 0x00000019000d7202 */ /* 0x000fe20000000f00 */
[----:B------:R-:W-:Y:S02]  /*21d90*/  IMAD.MOV.U32 R12, RZ, RZ, 0x1 ;  /* 0x00000001ff0c7424 */ /* 0x000fe400078e00ff */
[----:B------:R-:W-:-:S07]  /*21da0*/  IMAD.MOV.U32 R2, RZ, RZ, R14 ;  /* 0x000000ffff027224 */ /* 0x000fce00078e000e */
[----:B------:R-:W-:Y:S05]  /*21db0*/  WARPSYNC.COLLECTIVE R15, `(.L_x_893) ;  /* 0x000000000f087348 */ /* 0x000fea0003c00000 */
[----:B------:R0:W1:Y:S02]  /*21dc0*/  SHFL.IDX P6, R14, R13, R12, R11 ;  /* 0x0000000c0d0e7389 */ /* 0x00006400000c000b */
[----:B01----:R-:W-:Y:S01]  /*21dd0*/  ENDCOLLECTIVE ;  /* 0x000000000000791b */ /* 0x003fe20003800000 */
.L_x_893:
[----:B------:R-:W-:-:S04]  /*21de0*/  IADD3 R2, P1, R2, R0, RZ ;  /* 0x0000000002027210 */ /* 0x000fc80007f3e0ff */
[----:B------:R-:W-:Y:S02]  /*21df0*/  IADD3.X R3, RZ, R3, RZ, P1, !PT ;  /* 0x00000003ff037210 */ /* 0x000fe40000ffe4ff */
        /* <DEDUP_REMOVED lines=13> */
.L_x_894:
[----:B------:R-:W-:Y:S01]  /*21ed0*/  MOV R13, R25 ;  /* 0x00000019000d7202 */ /* 0x000fe20000000f00 */
[----:B------:R-:W-:Y:S01]  /*21ee0*/  IMAD.MOV.U32 R12, RZ, RZ, 0x2 ;  /* 0x00000002ff0c7424 */ /* 0x000fe200078e00ff */
[----:B------:R-:W-:-:S07]  /*21ef0*/  MOV R2, R14 ;  /* 0x0000000e00027202 */ /* 0x000fce0000000f00 */
[----:B------:R-:W-:Y:S05]  /*21f00*/  WARPSYNC.COLLECTIVE R15, `(.L_x_895) ;  /* 0x000000000f087348 */ /* 0x000fea0003c00000 */
[----:B------:R0:W1:Y:S02]  /*21f10*/  SHFL.IDX P6, R14, R13, R12, R11 ;  /* 0x0000000c0d0e7389 */ /* 0x00006400000c000b */
[----:B01----:R-:W-:Y:S01]  /*21f20*/  ENDCOLLECTIVE ;  /* 0x000000000000791b */ /* 0x003fe20003800000 */
.L_x_895:
        /* <DEDUP_REMOVED lines=14> */
.L_x_896:
[----:B------:R-:W-:Y:S01]  /*22010*/  MOV R13, R25 ;  /* 0x00000019000d7202 */ /* 0x000fe20000000f00 */
[----:B------:R-:W-:Y:S01]  /*22020*/  IMAD.MOV.U32 R12, RZ, RZ, 0x3 ;  /* 0x00000003ff0c7424 */ /* 0x000fe200078e00ff */
[----:B------:R-:W-:-:S07]  /*22030*/  MOV R2, R14 ;  /* 0x0000000e00027202 */ /* 0x000fce0000000f00 */
[----:B------:R-:W-:Y:S05]  /*22040*/  WARPSYNC.COLLECTIVE R15, `(.L_x_897) ;  /* 0x000000000f087348 */ /* 0x000fea0003c00000 */
[----:B------:R0:W1:Y:S02]  /*22050*/  SHFL.IDX P6, R14, R13, R12, R11 ;  /* 0x0000000c0d0e7389 */ /* 0x00006400000c000b */
[----:B01----:R-:W-:Y:S01]  /*22060*/  ENDCOLLECTIVE ;  /* 0x000000000000791b */ /* 0x003fe20003800000 */
.L_x_897:
        /* <DEDUP_REMOVED lines=14> */
.L_x_898:
[----:B------:R-:W-:Y:S01]  /*22150*/  MOV R13, R25 ;  /* 0x00000019000d7202 */ /* 0x000fe20000000f00 */
[----:B------:R-:W-:Y:S01]  /*22160*/  IMAD.MOV.U32 R12, RZ, RZ, 0x4 ;  /* 0x00000004ff0c7424 */ /* 0x000fe200078e00ff */
[----:B------:R-:W-:-:S07]  /*22170*/  MOV R2, R14 ;  /* 0x0000000e00027202 */ /* 0x000fce0000000f00 */
[----:B------:R-:W-:Y:S05]  /*22180*/  WARPSYNC.COLLECTIVE R15, `(.L_x_899) ;  /* 0x000000000f087348 */ /* 0x000fea0003c00000 */
[----:B------:R0:W1:Y:S02]  /*22190*/  SHFL.IDX P6, R14, R13, R12, R11 ;  /* 0x0000000c0d0e7389 */ /* 0x00006400000c000b */
[----:B01----:R-:W-:Y:S01]  /*221a0*/  ENDCOLLECTIVE ;  /* 0x000000000000791b */ /* 0x003fe20003800000 */
.L_x_899:
        /* <DEDUP_REMOVED lines=14> */
.L_x_900:
[----:B------:R-:W-:Y:S01]  /*22290*/  MOV R13, R25 ;  /* 0x00000019000d7202 */ /* 0x000fe20000000f00 */
[----:B------:R-:W-:Y:S01]  /*222a0*/  IMAD.MOV.U32 R12, RZ, RZ, 0x5 ;  /* 0x00000005ff0c7424 */ /* 0x000fe200078e00ff */
[----:B------:R-:W-:-:S07]  /*222b0*/  MOV R2, R14 ;  /* 0x0000000e00027202 */ /* 0x000fce0000000f00 */
[----:B------:R-:W-:Y:S05]  /*222c0*/  WARPSYNC.COLLECTIVE R15, `(.L_x_901) ;  /* 0x000000000f087348 */ /* 0x000fea0003c00000 */
[----:B------:R0:W1:Y:S02]  /*222d0*/  SHFL.IDX P6, R14, R13, R12, R11 ;  /* 0x0000000c0d0e7389 */ /* 0x00006400000c000b */
[----:B01----:R-:W-:Y:S01]  /*222e0*/  ENDCOLLECTIVE ;  /* 0x000000000000791b */ /* 0x003fe20003800000 */
.L_x_901:
        /* <DEDUP_REMOVED lines=8> */
[----:B------:R-:W-:Y:S02]  /*22370*/  ISETP.LT.OR P2, PT, R8, 0x41, !P0 ;  /* 0x000000410800780c */ /* 0x000fe40004741670 */
[----:B------:R-:W-:-:S11]  /*22380*/  MOV R25, R14 ;  /* 0x0000000e00197202 */ /* 0x000fd60000000f00 */
[----:B0-----:R-:W-:Y:S05]  /*22390*/  WARPSYNC.COLLECTIVE R15, `(.L_x_902) ;  /* 0x000000000f087348 */ /* 0x001fea0003c00000 */
[----:B------:R1:W2:Y:S02]  /*223a0*/  SHFL.IDX P6, R14, R13, R12, R11 ;  /* 0x0000000c0d0e7389 */ /* 0x0002a400000c000b */
[----:B012---:R-:W-:Y:S01]  /*223b0*/  ENDCOLLECTIVE ;  /* 0x000000000000791b */ /* 0x007fe20003800000 */
.L_x_902:
[----:B------:R-:W-:Y:S01]  /*223c0*/  @!PT LDS RZ, [RZ] ;  /* 0x00000000fffff984 */ /* 0x000fe20000000800 */
[----:B------:R-:W-:Y:S01]  /*223d0*/  @!PT LDS RZ, [RZ] ;  /* 0x00000000fffff984 */ /* 0x000fe20000000800 */
[----:B------:R-:W-:Y:S01]  /*223e0*/  @!PT LDS RZ, [RZ] ;  /* 0x00000000fffff984 */ /* 0x000fe20000000800 */
[----:B------:R0:W-:Y:S02]  /*223f0*/  LDGSTS.E.BYPASS.LTC128B.128 [R4+0x5400], desc[UR60][R2.64+0x80], !P2 ;  /* 0x0540008002047fae */ /* 0x0001e4000d101d7c */
[----:B0-----:R-:W-:Y:S01]  /*22400*/  MOV R2, R14 ;  /* 0x0000000e00027202 */ /* 0x001fe20000000f00 */
[----:B------:R-:W-:Y:S06]  /*22410*/  BRA `(.L_x_903) ;  /* 0xffffffb000a87947 */ /* 0x000fec000383ffff */
.L_x_757:
[----:B0-----:R0:W1:Y:S02]  /*22420*/  SYNCS.PHASECHK.TRANS64.TRYWAIT P0, [R0+URZ+0x2a860], R3 ;  /* 0x02a86003000075a7 */ /* 0x001064000800017f */
[----:B-1----:R-:W-:Y:S05]  /*22430*/  @!P0 NANOSLEEP.SYNCS 0x989680 ;  /* 0x009896800000895d */ /* 0x002fea0003900000 */
[----:B------:R-:W1:Y:S02]  /*22440*/  @!P0 SYNCS.PHASECHK.TRANS64 P0, [R0+URZ+0x2a860], R3 ;  /* 0x02a86003000085a7 */ /* 0x000e64000800007f */
[----:B-1----:R-:W-:Y:S05]  /*22450*/  @!P0 BRA `(.L_x_757) ;  /* 0xfffffffc00f08947 */ /* 0x002fea000383ffff */
[----:B------:R-:W-:Y:S05]  /*22460*/  BRA `(.L_x_904) ;  /* 0xffffffb400c47947 */ /* 0x000fea000383ffff */
.L_x_758:
[----:B------:R-:W-:Y:S01]  /*22470*/  BSSY B0, `(.L_x_905) ;  /* 0x0000008000007945 */ /* 0x000fe20003800000 */
[----:B------:R-:W-:Y:S01]  /*22480*/  IMAD.MOV.U32 R13, RZ, RZ, R25 ;  /* 0x000000ffff0d7224 */ /* 0x000fe200078e0019 */
[----:B------:R-:W-:Y:S01]  /*22490*/  MOV R12, RZ ;  /* 0x000000ff000c7202 */ /* 0x000fe20000000f00 */
[----:B------:R-:W-:Y:S01]  /*224a0*/  IMAD.MOV.U32 R11, RZ, RZ, 0x181f ;  /* 0x0000181fff0b7424 */ /* 0x000fe200078e00ff */
[----:B------:R-:W-:-:S07]  /*224b0*/  MOV R15, 0xffffffff ;  /* 0xffffffff000f7802 */ /* 0x000fce0000000f00 */
[----:B0-----:R-:W-:Y:S05]  /*224c0*/  WARPSYNC.COLLECTIVE R15, `(.L_x_906) ;  /* 0x000000000f087348 */ /* 0x001fea0003c00000 */
[----:B------:R1:W2:Y:S02]  /*224d0*/  SHFL.IDX P6, R14, R13, R12, R11 ;  /* 0x0000000c0d0e7389 */ /* 0x0002a400000c000b */
[----:B012---:R-:W-:Y:S01]  /*224e0*/  ENDCOLLECTIVE ;  /* 0x000000000000791b */ /* 0x007fe20003800000 */
.L_x_906:
[----:B------:R-:W-:Y:S05]  /*224f0*/  BSYNC B0 ;  /* 0x0000000000007941 */ /* 0x000fea0003800000 */
.L_x_905:
[----:B------:R-:W0:Y:S01]  /*22500*/  S2R R5, SR_TID.X ;  /* 0x0000000000057919 */ /* 0x000e220000002100 */
[----:B------:R-:W-:Y:S01]  /*22510*/  MOV R13, R24 ;  /* 0x00000018000d7202 */ /* 0x000fe20000000f00 */
[----:B------:R-:W-:Y:S01]  /*22520*/  IMAD.MOV.U32 R12, RZ, RZ, RZ ;  /* 0x000000ffff0c7224 */ /* 0x000fe200078e00ff */
[----:B------:R-:W-:Y:S01]  /*22530*/  MOV R11, 0x181f ;  /* 0x0000181f000b7802 */ /* 0x000fe20000000f00 */
[----:B------:R-:W-:Y:S01]  /*22540*/  IMAD.MOV.U32 R15, RZ, RZ, -0x1 ;  /* 0xffffffffff0f7424 */ /* 0x000fe200078e00ff */
[C---:B------:R-:W-:Y:S01]  /*22550*/  LOP3.LUT R2, R30.reuse, 0x1, RZ, 0xc0, !PT ;  /* 0x000000011e027812 */ /* 0x040fe200078ec0ff */
[----:B------:R-:W-:Y:S01]  /*22560*/  IMAD.MOV.U32 R3, RZ, RZ, R14 ;  /* 0x000000ffff037224 */ /* 0x000fe200078e000e */
[----:B------:R-:W-:Y:S01]  /*22570*/  LOP3.LUT P0, RZ, R30, 0x2, RZ, 0xc0, !PT ;  /* 0x000000021eff7812 */ /* 0x000fe2000780c0ff */
[----:B------:R-:W-:-:S12]  /*22580*/  IMAD R4, R4, 0x2, R22 ;  /* 0x0000000204047824 */ /* 0x000fd800078e0216 */
[----:B0-----:R-:W-:Y:S05]  /*22590*/  WARPSYNC.COLLECTIVE R15, `(.L_x_907) ;  /* 0x000000000f087348 */ /* 0x001fea0003c00000 */
[----:B------:R1:W2:Y:S02]  /*225a0*/  SHFL.IDX P6, R14, R13, R12, R11 ;  /* 0x0000000c0d0e7389 */ /* 0x0002a400000c000b */
[----:B012---:R-:W-:Y:S01]  /*225b0*/  ENDCOLLECTIVE ;  /* 0x000000000000791b */ /* 0x007fe20003800000 */
.L_x_907:
[----:B------:R-:W-:Y:S02]  /*225c0*/  ISETP.NE.U32.AND P1, PT, R2, 0x1, PT ;  /* 0x000000010200780c */ /* 0x000fe40003f25070 */
[C---:B------:R-:W-:Y:S02]  /*225d0*/  ISETP.LT.OR P4, PT, R6.reuse, 0x1, !P0 ;  /* 0x000000010600780c */ /* 0x040fe40004781670 */
[----:B------:R-:W-:Y:S02]  /*225e0*/  ISETP.LT.OR P3, PT, R6, 0x1, P1 ;  /* 0x000000010600780c */ /* 0x000fe40000f61670 */
[----:B------:R-:W-:Y:S01]  /*225f0*/  MOV R13, R25 ;  /* 0x00000019000d7202 */ /* 0x000fe20000000f00 */
[----:B------:R-:W-:Y:S01]  /*22600*/  IMAD.MOV.U32 R12, RZ, RZ, 0x1 ;  /* 0x00000001ff0c7424 */ /* 0x000fe200078e00ff */
[----:B------:R-:W-:-:S04]  /*22610*/  SHF.L.U32 R5, R5, 0x3, RZ ;  /* 0x0000000305057819 */ /* 0x000fc800000006ff */
[----:B------:R-:W-:-:S05]  /*22620*/  LOP3.LUT R5, R5, 0x38, RZ, 0xc0, !PT ;  /* 0x0000003805057812 */ /* 0x000fca00078ec0ff */
[----:B------:R-:W-:-:S05]  /*22630*/  IMAD.SHL.U32 R5, R5, 0x2, RZ ;  /* 0x0000000205057824 */ /* 0x000fca00078e00ff */
[----:B------:R-:W-:-:S13]  /*22640*/  IADD3 R2, P2, R14, R5, RZ ;  /* 0x000000050e027210 */ /* 0x000fda0007f5e0ff */
[----:B------:R-:W-:Y:S05]  /*22650*/  WARPSYNC.COLLECTIVE R15, `(.L_x_908) ;  /* 0x000000000f087348 */ /* 0x000fea0003c00000 */
[----:B------:R0:W1:Y:S02]  /*22660*/  SHFL.IDX P6, R14, R13, R12, R11 ;  /* 0x0000000c0d0e7389 */ /* 0x00006400000c000b */
[----:B01----:R-:W-:Y:S01]  /*22670*/  ENDCOLLECTIVE ;  /* 0x000000000000791b */ /* 0x003fe20003800000 */
.L_x_908:
        /* <DEDUP_REMOVED lines=13> */
.L_x_909:
[----:B------:R-:W-:Y:S01]  /*22750*/  IMAD.MOV.U32 R13, RZ, RZ, R25 ;  /* 0x000000ffff0d7224 */ /* 0x000fe200078e0019 */
[----:B------:R-:W-:Y:S02]  /*22760*/  MOV R12, 0x2 ;  /* 0x00000002000c7802 */ /* 0x000fe40000000f00 */
[----:B------:R-:W-:-:S13]  /*22770*/  IADD3 R2, P2, R14, R5, RZ ;  /* 0x000000050e027210 */ /* 0x000fda0007f5e0ff */
[----:B------:R-:W-:Y:S05]  /*22780*/  WARPSYNC.COLLECTIVE R15, `(.L_x_910) ;  /* 0x000000000f087348 */ /* 0x000fea0003c00000 */
[----:B------:R0:W1:Y:S02]  /*22790*/  SHFL.IDX P6, R14, R13, R12, R11 ;  /* 0x0000000c0d0e7389 */ /* 0x00006400000c000b */
[----:B01----:R-:W-:Y:S01]  /*227a0*/  ENDCOLLECTIVE ;  /* 0x000000000000791b */ /* 0x003fe20003800000 */
.L_x_910:
[----:B------:R-:W-:-:S05]  /*227b0*/  IADD3.X R3, RZ, R8, RZ, P2, !PT ;  /* 0x00000008ff037210 */ /* 0x000fca00017fe4ff */
[----:B------:R-:W-:Y:S01]  /*227c0*/  @!PT LDS RZ, [RZ] ;  /* 0x00000000fffff984 */ /* 0x000fe20000000800 */
[----:B------:R-:W-:Y:S01]  /*227d0*/  @!PT LDS RZ, [RZ] ;  /* 0x00000000fffff984 */ /* 0x000fe20000000800 */
[----:B------:R-:W-:Y:S01]  /*227e0*/  @!PT LDS RZ, [RZ] ;  /* 0x00000000fffff984 */ /* 0x000fe20000000800 */
[----:B------:R0:W-:Y:S01]  /*227f0*/  LDGSTS.E.BYPASS.LTC128B.128 [R4+0xc00], desc[UR60][R2.64], !P3 ;  /* 0x00c0000002047fae */ /* 0x0001e2000d901d7c */
[----:B------:R-:W-:-:S03]  /*22800*/  ISETP.LT.OR P3, PT, R6, 0x21, P1 ;  /* 0x000000210600780c */ /* 0x000fc60000f61670 */
[----:B------:R0:W-:Y:S01]  /*22810*/  LDGSTS.E.BYPASS.LTC128B.128 [R4+0x3c00], desc[UR60][R2.64+0x80], !P4 ;  /* 0x03c0008002047fae */ /* 0x0001e2000e101d7c */
[----:B------:R-:W-:Y:S02]  /*22820*/  ISETP.LT.OR P4, PT, R6, 0x21, !P0 ;  /* 0x000000210600780c */ /* 0x000fe40004781670 */
[----:B------:R-:W-:Y:S01]  /*22830*/  MOV R13, R24 ;  /* 0x00000018000d7202 */ /* 0x000fe20000000f00 */
[----:B------:R-:W-:-:S10]  /*22840*/  IMAD.MOV.U32 R7, RZ, RZ, R14 ;  /* 0x000000ffff077224 */ /* 0x000fd400078e000e */
[----:B0-----:R-:W-:Y:S05]  /*22850*/  WARPSYNC.COLLECTIVE R15, `(.L_x_911) ;  /* 0x000000000f087348 */ /* 0x001fea0003c00000 */
[----:B------:R1:W2:Y:S02]  /*22860*/  SHFL.IDX P6, R14, R13, R12, R11 ;  /* 0x0000000c0d0e7389 */ /* 0x0002a400000c000b */
[----:B012---:R-:W-:Y:S01]  /*22870*/  ENDCOLLECTIVE ;  /* 0x000000000000791b */ /* 0x007fe20003800000 */
.L_x_911:
[----:B------:R-:W-:Y:S01]  /*22880*/  IMAD.MOV.U32 R13, RZ, RZ, R25 ;  /* 0x000000ffff0d7224 */ /* 0x000fe200078e0019 */
[----:B------:R-:W-:Y:S01]  /*22890*/  MOV R12, 0x3 ;  /* 0x00000003000c7802 */ /* 0x000fe20000000f00 */
[----:B------:R-:W-:-:S07]  /*228a0*/  IMAD.MOV.U32 R10, RZ, RZ, R14 ;  /* 0x000000ffff0a7224 */ /* 0x000fce00078e000e */
[----:B------:R-:W-:Y:S05]  /*228b0*/  WARPSYNC.COLLECTIVE R15, `(.L_x_912) ;  /* 0x000000000f087348 */ /* 0x000fea0003c00000 */
[----:B------:R0:W1:Y:S02]  /*228c0*/  SHFL.IDX P6, R14, R13, R12, R11 ;  /* 0x0000000c0d0e7389 */ /* 0x00006400000c000b */
[----:B01----:R-:W-:Y:S01]  /*228d0*/  ENDCOLLECTIVE ;  /* 0x000000000000791b */ /* 0x003fe20003800000 */
.L_x_912:
        /* <DEDUP_REMOVED lines=14> */
.L_x_913:
[----:B------:R-:W-:Y:S01]  /*229c0*/  MOV R13, R25 ;  /* 0x00000019000d7202 */ /* 0x000fe20000000f00 */
[----:B------:R-:W-:Y:S01]  /*229d0*/  IMAD.MOV.U32 R12, RZ, RZ, 0x4 ;  /* 0x00000004ff0c7424 */ /* 0x000fe200078e00ff */
[----:B------:R-:W-:-:S13]  /*229e0*/  IADD3 R2, P2, R14, R5, RZ ;  /* 0x000000050e027210 */ /* 0x000fda0007f5e0ff */
[----:B------:R-:W-:Y:S05]  /*229f0*/  WARPSYNC.COLLECTIVE R15, `(.L_x_914) ;  /* 0x000000000f087348 */ /* 0x000fea0003c00000 */
[----:B------:R0:W1:Y:S02]  /*22a00*/  SHFL.IDX P6, R14, R13, R12, R11 ;  /* 0x0000000c0d0e7389 */ /* 0x00006400000c000b */
[----:B01----:R-:W-:Y:S01]  /*22a10*/  ENDCOLLECTIVE ;  /* 0x000000000000791b */ /* 0x003fe20003800000 */
.L_x_914:
        /* <DEDUP_REMOVED lines=13> */
.L_x_915:
[----:B------:R-:W-:Y:S01]  /*22af0*/  MOV R13, R25 ;  /* 0x00000019000d7202 */ /* 0x000fe20000000f00 */
[----:B------:R-:W-:Y:S01]  /*22b00*/  IMAD.MOV.U32 R12, RZ, RZ, 0x5 ;  /* 0x00000005ff0c7424 */ /* 0x000fe200078e00ff */
[----:B------:R-:W-:-:S07]  /*22b10*/  MOV R10, R14 ;  /* 0x0000000e000a7202 */ /* 0x000fce0000000f00 */
[----:B------:R-:W-:Y:S05]  /*22b20*/  WARPSYNC.COLLECTIVE R15, `(.L_x_916) ;  /* 0x000000000f087348 */ /* 0x000fea0003c00000 */
[----:B------:R0:W1:Y:S02]  /*22b30*/  SHFL.IDX P6, R14, R13, R12, R11 ;  /* 0x0000000c0d0e7389 */ /* 0x00006400000c000b */
[----:B01----:R-:W-:Y:S01]  /*22b40*/  ENDCOLLECTIVE ;  /* 0x000000000000791b */ /* 0x003fe20003800000 */
.L_x_916:
        /* <DEDUP_REMOVED lines=8> */
[----:B------:R-:W-:-:S07]  /*22bd0*/  MOV R25, R14 ;  /* 0x0000000e00197202 */ /* 0x000fce0000000f00 */
[----:B0-----:R-:W-:Y:S05]  /*22be0*/  WARPSYNC.COLLECTIVE R15, `(.L_x_917) ;  /* 0x000000000f087348 */ /* 0x001fea0003c00000 */
[----:B------:R1:W2:Y:S02]  /*22bf0*/  SHFL.IDX P6, R14, R13, R12, R11 ;  /* 0x0000000c0d0e7389 */ /* 0x0002a400000c000b */
[----:B012---:R-:W-:Y:S01]  /*22c00*/  ENDCOLLECTIVE ;  /* 0x000000000000791b */ /* 0x007fe20003800000 */
.L_x_917:
[----:B------:R-:W-:Y:S05]  /*22c10*/  BRA `(.L_x_918) ;  /* 0xffffffb000c07947 */ /* 0x000fea000383ffff */
.L_x_763:
        /* <DEDUP_REMOVED lines=8> */
.L_x_920:
[----:B------:R-:W-:Y:S05]  /*22ca0*/  BSYNC B0 ;  /* 0x0000000000007941 */ /* 0x000fea0003800000 */
.L_x_919:
[----:B------:R-:W-:Y:S01]  /*22cb0*/  IMAD.MOV.U32 R13, RZ, RZ, R16 ;  /* 0x000000ffff0d7224 */ /* 0x000fe200078e0010 */
[----:B------:R-:W-:Y:S01]  /*22cc0*/  MOV R12, 0x1 ;  /* 0x00000001000c7802 */ /* 0x000fe20000000f00 */
[----:B------:R-:W-:Y:S01]  /*22cd0*/  IMAD.MOV.U32 R11, RZ, RZ, 0x1f ;  /* 0x0000001fff0b7424 */ /* 0x000fe200078e00ff */
[----:B------:R-:W-:Y:S02]  /*22ce0*/  MOV R15, 0xffffffff ;  /* 0xffffffff000f7802 */ /* 0x000fe40000000f00 */
[----:B------:R-:W-:Y:S02]  /*22cf0*/  MOV R5, R14 ;  /* 0x0000000e00057202 */ /* 0x000fe40000000f00 */
[----:B------:R-:W-:-:S07]  /*22d00*/  IADD3 R7, R19, R8, RZ ;  /* 0x0000000813077210 */ /* 0x000fce0007ffe0ff */
[----:B------:R-:W-:Y:S05]  /*22d10*/  WARPSYNC.COLLECTIVE R15, `(.L_x_921) ;  /* 0x000000000f087348 */ /* 0x000fea0003c00000 */
[----:B------:R0:W1:Y:S02]  /*22d20*/  SHFL.IDX P6, R14, R13, R12, R11 ;  /* 0x0000000c0d0e7389 */ /* 0x00006400000c000b */
[----:B01----:R-:W-:Y:S01]  /*22d30*/  ENDCOLLECTIVE ;  /* 0x000000000000791b */ /* 0x003fe20003800000 */
.L_x_921:
[----:B------:R-:W-:Y:S02]  /*22d40*/  ULDC UR4, c[0x0][0xc3c] ;  /* 0x00030f0000047ab9 */ /* 0x000fe40000000800 */
[----:B------:R-:W-:-:S13]  /*22d50*/  ISETP.GE.OR P1, PT, R7, UR4, !P0 ;  /* 0x0000000407007c0c */ /* 0x000fda000c726670 */
[----:B------:R-:W0:Y:S01]  /*22d60*/  @!P1 LDC.64 R2, c[0x0][0xc80] ;  /* 0x00032000ff029b82 */ /* 0x000e220000000a00 */
[----:B------:R-:W-:Y:S01]  /*22d70*/  IMAD.MOV.U32 R4, RZ, RZ, RZ ;  /* 0x000000ffff047224 */ /* 0x000fe200078e00ff */
[----:B------:R-:W-:Y:S01]  /*22d80*/  MOV R11, RZ ;  /* 0x000000ff000b7202 */ /* 0x000fe20000000f00 */
        /* <DEDUP_REMOVED lines=13> */
.L_x_922:
[----:B------:R-:W-:Y:S01]  /*22e60*/  IMAD.MOV.U32 R12, RZ, RZ, 0x2 ;  /* 0x00000002ff0c7424 */ /* 0x000fe200078e00ff */
[----:B------:R-:W-:-:S05]  /*22e70*/  SEL R7, R14, RZ, P1 ;  /* 0x000000ff0e077207 */ /* 0x000fca0000800000 */
[----:B------:R-:W-:-:S05]  /*22e80*/  IMAD.IADD R6, R4, 0x1, R7 ;  /* 0x0000000104067824 */ /* 0x000fca00078e0207 */
[----:B------:R-:W-:-:S07]  /*22e90*/  MOV R13, R6 ;  /* 0x00000006000d7202 */ /* 0x000fce0000000f00 */
[----:B------:R-:W-:Y:S05]  /*22ea0*/  WARPSYNC.COLLECTIVE R15, `(.L_x_923) ;  /* 0x000000000f087348 */ /* 0x000fea0003c00000 */
[----:B------:R0:W1:Y:S02]  /*22eb0*/  SHFL.UP P6, R14, R13, R12, R11 ;  /* 0x0400000c0d0e7389 */ /* 0x00006400000c000b */
[----:B01----:R-:W-:Y:S01]  /*22ec0*/  ENDCOLLECTIVE ;  /* 0x000000000000791b */ /* 0x003fe20003800000 */
.L_x_923:
[----:B------:R-:W-:Y:S02]  /*22ed0*/  MOV R12, 0x4 ;  /* 0x00000004000c7802 */ /* 0x000fe40000000f00 */
[----:B------:R-:W-:-:S04]  /*22ee0*/  SEL R7, R14, RZ, P2 ;  /* 0x000000ff0e077207 */ /* 0x000fc80001000000 */
[----:B------:R-:W-:-:S05]  /*22ef0*/  IADD3 R7, R6, R7, RZ ;  /* 0x0000000706077210 */ /* 0x000fca0007ffe0ff */
[----:B------:R-:W-:-:S07]  /*22f00*/  IMAD.MOV.U32 R13, RZ, RZ, R7 ;  /* 0x000000ffff0d7224 */ /* 0x000fce00078e0007 */
[----:B------:R-:W-:Y:S05]  /*22f10*/  WARPSYNC.COLLECTIVE R15, `(.L_x_924) ;  /* 0x000000000f087348 */ /* 0x000fea0003c00000 */
[----:B------:R0:W1:Y:S02]  /*22f20*/  SHFL.UP P6, R14, R13, R12, R11 ;  /* 0x0400000c0d0e7389 */ /* 0x00006400000c000b */
[----:B01----:R-:W-:Y:S01]  /*22f30*/  ENDCOLLECTIVE ;  /* 0x000000000000791b */ /* 0x003fe20003800000 */
.L_x_924:
[----:B------:R-:W-:Y:S01]  /*22f40*/  IMAD.MOV.U32 R12, RZ, RZ, 0x8 ;  /* 0x00000008ff0c7424 */ /* 0x000fe200078e00ff */
[----:B------:R-:W-:-:S05]  /*22f50*/  SEL R2, R14, RZ, P3 ;  /* 0x000000ff0e027207 */ /* 0x000fca0001800000 */
[----:B------:R-:W-:-:S05]  /*22f60*/  IMAD.IADD R2, R7, 0x1, R2 ;  /* 0x0000000107027824 */ /* 0x000fca00078e0202 */
[----:B------:R-:W-:-:S07]  /*22f70*/  MOV R13, R2 ;  /* 0x00000002000d7202 */ /* 0x000fce0000000f00 */
[----:B------:R-:W-:Y:S05]  /*22f80*/  WARPSYNC.COLLECTIVE R15, `(.L_x_925) ;  /* 0x000000000f087348 */ /* 0x000fea0003c00000 */
[----:B------:R0:W1:Y:S02]  /*22f90*/  SHFL.UP P6, R14, R13, R12, R11 ;  /* 0x0400000c0d0e7389 */ /* 0x00006400000c000b */
[----:B01----:R-:W-:Y:S01]  /*22fa0*/  ENDCOLLECTIVE ;  /* 0x000000000000791b */ /* 0x003fe20003800000 */
.L_x_925:
[----:B------:R-:W-:Y:S02]  /*22fb0*/  MOV R12, 0x10 ;  /* 0x00000010000c7802 */ /* 0x000fe40000000f00 */
[----:B------:R-:W-:-:S04]  /*22fc0*/  SEL R3, R14, RZ, P4 ;  /* 0x000000ff0e037207 */ /* 0x000fc80002000000 */
[----:B------:R-:W-:-:S05]  /*22fd0*/  IADD3 R3, R2, R3, RZ ;  /* 0x0000000302037210 */ /* 0x000fca0007ffe0ff */
[----:B------:R-:W-:-:S07]  /*22fe0*/  IMAD.MOV.U32 R13, RZ, RZ, R3 ;  /* 0x000000ffff0d7224 */ /* 0x000fce00078e0003 */
[----:B------:R-:W-:Y:S05]  /*22ff0*/  WARPSYNC.COLLECTIVE R15, `(.L_x_926) ;  /* 0x000000000f087348 */ /* 0x000fea0003c00000 */
[----:B------:R0:W1:Y:S02]  /*23000*/  SHFL.UP P6, R14, R13, R12, R11 ;  /* 0x0400000c0d0e7389 */ /* 0x00006400000c000b */
[----:B01----:R-:W-:Y:S01]  /*23010*/  ENDCOLLECTIVE ;  /* 0x000000000000791b */ /* 0x003fe20003800000 */
.L_x_926:
[----:B------:R-:W-:Y:S01]  /*23020*/  IMAD.MOV.U32 R12, RZ, RZ, 0x1f ;  /* 0x0000001fff0c7424 */ /* 0x000fe200078e00ff */
[----:B------:R-:W-:Y:S02]  /*23030*/  MOV R11, 0x1f ;  /* 0x0000001f000b7802 */ /* 0x000fe40000000f00 */
[----:B------:R-:W-:-:S05]  /*23040*/  SEL R2, R14, RZ, P5 ;  /* 0x000000ff0e027207 */ /* 0x000fca0002800000 */
[----:B------:R-:W-:-:S05]  /*23050*/  IMAD.IADD R2, R3, 0x1, R2 ;  /* 0x0000000103027824 */ /* 0x000fca00078e0202 */
[----:B------:R-:W-:-:S07]  /*23060*/  MOV R13, R2 ;  /* 0x00000002000d7202 */ /* 0x000fce0000000f00 */
[----:B------:R-:W-:Y:S05]  /*23070*/  WARPSYNC.COLLECTIVE R15, `(.L_x_927) ;  /* 0x000000000f087348 */ /* 0x000fea0003c00000 */
[----:B------:R0:W1:Y:S02]  /*23080*/  SHFL.IDX P6, R14, R13, R12, R11 ;  /* 0x0000000c0d0e7389 */ /* 0x00006400000c000b */
[----:B01----:R-:W-:Y:S01]  /*23090*/  ENDCOLLECTIVE ;  /* 0x000000000000791b */ /* 0x003fe20003800000 */
.L_x_927:
[----:B------:R-:W-:Y:S05]  /*230a0*/  BRA `(.L_x_928) ;  /* 0xffffffb000c87947 */ /* 0x000fea000383ffff */
.L_x_768:
[----:B------:R-:W-:Y:S01]  /*230b0*/  BSSY B0, `(.L_x_929) ;  /* 0x0000008000007945 */ /* 0x000fe20003800000 */
[----:B-----5:R-:W-:Y:S01]  /*230c0*/  IMAD.MOV.U32 R13, RZ, RZ, R4 ;  /* 0x000000ffff0d7224 */ /* 0x020fe200078e0004 */
[----:B------:R-:W-:Y:S01]  /*230d0*/  MOV R12, 0x1 ;  /* 0x00000001000c7802 */ /* 0x000fe20000000f00 */
[----:B------:R-:W-:Y:S01]  /*230e0*/  IMAD.MOV.U32 R11, RZ, RZ, RZ ;  /* 0x000000ffff0b7224 */ /* 0x000fe200078e00ff */
[----:B------:R-:W-:-:S07]  /*230f0*/  MOV R15, 0xffffffff ;  /* 0xffffffff000f7802 */ /* 0x000fce0000000f00 */
[----:B0-----:R-:W-:Y:S05]  /*23100*/  WARPSYNC.COLLECTIVE R15, `(.L_x_930) ;  /* 0x000000000f087348 */ /* 0x001fea0003c00000 */
[----:B------:R1:W2:Y:S02]  /*23110*/  SHFL.UP P6, R14, R13, R12, R11 ;  /* 0x0400000c0d0e7389 */ /* 0x0002a400000c000b */
[----:B012---:R-:W-:Y:S01]  /*23120*/  ENDCOLLECTIVE ;  /* 0x000000000000791b */ /* 0x007fe20003800000 */
.L_x_930:
[----:B------:R-:W-:Y:S05]  /*23130*/  BSYNC B0 ;  /* 0x0000000000007941 */ /* 0x000fea0003800000 */
.L_x_929:
[----:B------:R-:W-:Y:S01]  /*23140*/  SEL R13, R14, RZ, P1 ;  /* 0x000000ff0e0d7207 */ /* 0x000fe20000800000 */
[----:B------:R-:W-:Y:S01]  /*23150*/  IMAD.MOV.U32 R11, RZ, RZ, RZ ;  /* 0x000000ffff0b7224 */ /* 0x000fe200078e00ff */
[----:B------:R-:W-:Y:S02]  /*23160*/  MOV R12, 0x2 ;  /* 0x00000002000c7802 */ /* 0x000fe40000000f00 */
[----:B------:R-:W-:Y:S01]  /*23170*/  MOV R15, 0xffffffff ;  /* 0xffffffff000f7802 */ /* 0x000fe20000000f00 */
[----:B------:R-:W-:-:S07]  /*23180*/  IMAD.IADD R13, R4, 0x1, R13 ;  /* 0x00000001040d7824 */ /* 0x000fce00078e020d */
[----:B------:R-:W-:Y:S05]  /*23190*/  WARPSYNC.COLLECTIVE R15, `(.L_x_931) ;  /* 0x000000000f087348 */ /* 0x000fea0003c00000 */
[----:B------:R0:W1:Y:S02]  /*231a0*/  SHFL.UP P6, R14, R13, R12, R11 ;  /* 0x0400000c0d0e7389 */ /* 0x00006400000c000b */
[----:B01----:R-:W-:Y:S01]  /*231b0*/  ENDCOLLECTIVE ;  /* 0x000000000000791b */ /* 0x003fe20003800000 */
.L_x_931:
[----:B------:R-:W-:Y:S01]  /*231c0*/  IMAD.MOV.U32 R12, RZ, RZ, 0x4 ;  /* 0x00000004ff0c7424 */ /* 0x000fe200078e00ff */
[----:B------:R-:W-:-:S05]  /*231d0*/  SEL R0, R14, RZ, P2 ;  /* 0x000000ff0e007207 */ /* 0x000fca0001000000 */
[----:B------:R-:W-:-:S05]  /*231e0*/  IMAD.IADD R0, R13, 0x1, R0 ;  /* 0x000000010d007824 */ /* 0x000fca00078e0200 */
[----:B------:R-:W-:-:S07]  /*231f0*/  MOV R13, R0 ;  /* 0x00000000000d7202 */ /* 0x000fce0000000f00 */
[----:B------:R-:W-:Y:S05]  /*23200*/  WARPSYNC.COLLECTIVE R15, `(.L_x_932) ;  /* 0x000000000f087348 */ /* 0x000fea0003c00000 */
[----:B------:R0:W1:Y:S02]  /*23210*/  SHFL.UP P6, R14, R13, R12, R11 ;  /* 0x0400000c0d0e7389 */ /* 0x00006400000c000b */
[----:B01----:R-:W-:Y:S01]  /*23220*/  ENDCOLLECTIVE ;  /* 0x000000000000791b */ /* 0x003fe20003800000 */
.L_x_932:
[----:B------:R-:W-:Y:S02]  /*23230*/  MOV R12, 0x8 ;  /* 0x00000008000c7802 */ /* 0x000fe40000000f00 */
[----:B------:R-:W-:-:S04]  /*23240*/  SEL R3, R14, RZ, P3 ;  /* 0x000000ff0e037207 */ /* 0x000fc80001800000 */
[----:B------:R-:W-:-:S05]  /*23250*/  IADD3 R2, R0, R3, RZ ;  /* 0x0000000300027210 */ /* 0x000fca0007ffe0ff */
[----:B------:R-:W-:-:S07]  /*23260*/  IMAD.MOV.U32 R13, RZ, RZ, R2 ;  /* 0x000000ffff0d7224 */ /* 0x000fce00078e0002 */
[----:B------:R-:W-:Y:S05]  /*23270*/  WARPSYNC.COLLECTIVE R15, `(.L_x_933) ;  /* 0x000000000f087348 */ /* 0x000fea0003c00000 */
[----:B------:R0:W1:Y:S02]  /*23280*/  SHFL.UP P6, R14, R13, R12, R11 ;  /* 0x0400000c0d0e7389 */ /* 0x00006400000c000b */
[----:B01----:R-:W-:Y:S01]  /*23290*/  ENDCOLLECTIVE ;  /* 0x000000000000791b */ /* 0x003fe20003800000 */
.L_x_933:
[----:B------:R-:W-:Y:S01]  /*232a0*/  IMAD.MOV.U32 R12, RZ, RZ, 0x10 ;  /* 0x00000010ff0c7424 */ /* 0x000fe200078e00ff */
[----:B------:R-:W-:-:S05]  /*232b0*/  SEL R3, R14, RZ, P4 ;  /* 0x000000ff0e037207 */ /* 0x000fca0002000000 */
[----:B------:R-:W-:-:S05]  /*232c0*/  IMAD.IADD R3, R2, 0x1, R3 ;  /* 0x0000000102037824 */ /* 0x000fca00078e0203 */
[----:B------:R-:W-:-:S07]  /*232d0*/  MOV R13, R3 ;  /* 0x00000003000d7202 */ /* 0x000fce0000000f00 */
[----:B------:R-:W-:Y:S05]  /*232e0*/  WARPSYNC.COLLECTIVE R15, `(.L_x_934) ;  /* 0x000000000f087348 */ /* 0x000fea0003c00000 */
[----:B------:R0:W1:Y:S02]  /*232f0*/  SHFL.UP P6, R14, R13, R12, R11 ;  /* 0x0400000c0d0e7389 */ /* 0x00006400000c000b */
[----:B01----:R-:W-:Y:S01]  /*23300*/  ENDCOLLECTIVE ;  /* 0x000000000000791b */ /* 0x003fe20003800000 */
.L_x_934:
[----:B------:R-:W-:Y:S01]  /*23310*/  MOV R12, 0x1f ;  /* 0x0000001f000c7802 */ /* 0x000fe20000000f00 */
[----:B------:R-:W-:Y:S01]  /*23320*/  IMAD.MOV.U32 R11, RZ, RZ, 0x1f ;  /* 0x0000001fff0b7424 */ /* 0x000fe200078e00ff */
[----:B------:R-:W-:-:S04]  /*23330*/  SEL R2, R14, RZ, P5 ;  /* 0x000000ff0e027207 */ /* 0x000fc80002800000 */
[----:B------:R-:W-:-:S05]  /*23340*/  IADD3 R2, R3, R2, RZ ;  /* 0x0000000203027210 */ /* 0x000fca0007ffe0ff */
[----:B------:R-:W-:-:S07]  /*23350*/  IMAD.MOV.U32 R13, RZ, RZ, R2 ;  /* 0x000000ffff0d7224 */ /* 0x000fce00078e0002 */
[----:B------:R-:W-:Y:S05]  /*23360*/  WARPSYNC.COLLECTIVE R15, `(.L_x_935) ;  /* 0x000000000f087348 */ /* 0x000fea0003c00000 */
[----:B------:R0:W1:Y:S02]  /*23370*/  SHFL.IDX P6, R14, R13, R12, R11 ;  /* 0x0000000c0d0e7389 */ /* 0x00006400000c000b */
[----:B01----:R-:W-:Y:S01]  /*23380*/  ENDCOLLECTIVE ;  /* 0x000000000000791b */ /* 0x003fe20003800000 */
.L_x_935:
[----:B------:R-:W-:Y:S05]  /*23390*/  BRA `(.L_x_936) ;  /* 0xffffffb000a87947 */ /* 0x000fea000383ffff */
.L_x_770:
[----:B------:R-:W-:Y:S01]  /*233a0*/  BSSY B0, `(.L_x_937) ;  /* 0x0000006000007945 */ /* 0x000fe20003800000 */
[----:B------:R-:W-:Y:S02]  /*233b0*/  PLOP3.LUT P6, PT, P6, PT, PT, 0x8, 0x0 ;  /* 0x000000000000781c */ /* 0x000fe400037ce170 */
[----:B------:R-:W-:-:S11]  /*233c0*/  MOV R15, 0xffffffff ;  /* 0xffffffff000f7802 */ /* 0x000fd60000000f00 */
[----:B0-----:R-:W-:Y:S05]  /*233d0*/  WARPSYNC.COLLECTIVE R15, `(.L_x_938) ;  /* 0x000000000f087348 */ /* 0x001fea0003c00000 */
[----:B------:R-:W-:Y:S01]  /*233e0*/  VOTE.ANY R14, PT, P6 ;  /* 0x00000000000e7806 */ /* 0x000fe200030e0100 */
[----:B0-----:R-:W-:Y:S06]  /*233f0*/  ENDCOLLECTIVE ;  /* 0x000000000000791b */ /* 0x001fec0003800000 */
.L_x_938:
[----:B------:R-:W-:Y:S05]  /*23400*/  BSYNC B0 ;  /* 0x0000000000007941 */ /* 0x000fea0003800000 */
.L_x_937:
[----:B------:R-:W-:Y:S01]  /*23410*/  IMAD.MOV.U32 R3, RZ, RZ, R14 ;  /* 0x000000ffff037224 */ /* 0x000fe200078e000e */
[----:B------:R-:W-:Y:S01]  /*23420*/  MOV R13, R4 ;  /* 0x00000004000d7202 */ /* 0x000fe20000000f00 */
[----:B------:R-:W-:Y:S01]  /*23430*/  IMAD.MOV.U32 R15, RZ, RZ, -0x1 ;  /* 0xffffffffff0f7424 */ /* 0x000fe200078e00ff */
[----:B------:R-:W-:Y:S01]  /*23440*/  MOV R11, 0x1f ;  /* 0x0000001f000b7802 */ /* 0x000fe20000000f00 */
[----:B------:R-:W0:Y:S02]  /*23450*/  POPC R0, R3 ;  /* 0x0000000300007309 */ /* 0x000e240000000000 */
[----:B0-----:R-:W-:-:S07]  /*23460*/  IMAD.MOV.U32 R12, RZ, RZ, R0 ;  /* 0x000000ffff0c7224 */ /* 0x001fce00078e0000 */
[----:B------:R-:W-:Y:S05]  /*23470*/  WARPSYNC.COLLECTIVE R15, `(.L_x_939) ;  /* 0x000000000f087348 */ /* 0x000fea0003c00000 */
[----:B------:R0:W1:Y:S02]  /*23480*/  SHFL.IDX P6, R14, R13, R12, R11 ;  /* 0x0000000c0d0e7389 */ /* 0x00006400000c000b */
[----:B01----:R-:W-:Y:S01]  /*23490*/  ENDCOLLECTIVE ;  /* 0x000000000000791b */ /* 0x003fe20003800000 */
.L_x_939:
[----:B------:R-:W-:Y:S01]  /*234a0*/  MOV R4, R14 ;  /* 0x0000000e00047202 */ /* 0x000fe20000000f00 */
[----:B------:R-:W-:Y:S06]  /*234b0*/  BRA `(.L_x_940) ;  /* 0xffffffb000987947 */ /* 0x000fec000383ffff */
.L_x_772:
[----:B------:R-:W-:Y:S01]  /*234c0*/  BSSY B0, `(.L_x_941) ;  /* 0x0000007000007945 */ /* 0x000fe20003800000 */
[----:B------:R-:W-:Y:S01]  /*234d0*/  IMAD.MOV.U32 R13, RZ, RZ, R2 ;  /* 0x000000ffff0d7224 */ /* 0x000fe200078e0002 */
[----:B------:R-:W-:Y:S01]  /*234e0*/  MOV R11, 0x1f ;  /* 0x0000001f000b7802 */ /* 0x000fe20000000f00 */
[----:B------:R-:W-:-:S07]  /*234f0*/  IMAD.MOV.U32 R15, RZ, RZ, -0x1 ;  /* 0xffffffffff0f7424 */ /* 0x000fce00078e00ff */
[----:B012---:R-:W-:Y:S05]  /*23500*/  WARPSYNC.COLLECTIVE R15, `(.L_x_942) ;  /* 0x000000000f087348 */ /* 0x007fea0003c00000 */
[----:B------:R3:W4:Y:S02]  /*23510*/  SHFL.IDX P6, R14, R13, R12, R11 ;  /* 0x0000000c0d0e7389 */ /* 0x00072400000c000b */
[----:B01234-:R-:W-:Y:S01]  /*23520*/  ENDCOLLECTIVE ;  /* 0x000000000000791b */ /* 0x01ffe20003800000 */
.L_x_942:
[----:B------:R-:W-:Y:S05]  /*23530*/  BSYNC B0 ;  /* 0x0000000000007941 */ /* 0x000fea0003800000 */
.L_x_941:
[----:B------:R-:W-:Y:S05]  /*23540*/  BRA `(.L_x_771) ;  /* 0xffffffb000907947 */ /* 0x000fea000383ffff */
.L_x_776:
[----:B0-----:R0:W1:Y:S02]  /*23550*/  SYNCS.PHASECHK.TRANS64.TRYWAIT P0, [R5+URZ+0x2a820], R0 ;  /* 0x02a82000050075a7 */ /* 0x001064000800017f */
[----:B-1----:R-:W-:Y:S05]  /*23560*/  @!P0 NANOSLEEP.SYNCS 0x989680 ;  /* 0x009896800000895d */ /* 0x002fea0003900000 */
[----:B------:R-:W1:Y:S02]  /*23570*/  @!P0 SYNCS.PHASECHK.TRANS64 P0, [R5+URZ+0x2a820], R0 ;  /* 0x02a82000050085a7 */ /* 0x000e64000800007f */
[----:B-1----:R-:W-:Y:S05]  /*23580*/  @!P0 BRA `(.L_x_776) ;  /* 0xfffffffc00f08947 */ /* 0x002fea000383ffff */
[----:B------:R-:W-:Y:S05]  /*23590*/  BRA `(.L_x_943) ;  /* 0xffffffb4007c7947 */ /* 0x000fea000383ffff */
.L_x_777:
[----:B------:R-:W1:Y:S01]  /*235a0*/  S2R R2, SR_TID.X ;  /* 0x0000000000027919 */ /* 0x000e620000002100 */
[----:B------:R-:W-:Y:S01]  /*235b0*/  BSSY B0, `(.L_x_944) ;  /* 0x000000a000007945 */ /* 0x000fe20003800000 */
[----:B------:R-:W-:Y:S01]  /*235c0*/  IMAD.MOV.U32 R12, RZ, RZ, RZ ;  /* 0x000000ffff0c7224 */ /* 0x000fe200078e00ff */
[----:B------:R-:W-:Y:S01]  /*235d0*/  MOV R11, 0x1f ;  /* 0x0000001f000b7802 */ /* 0x000fe20000000f00 */
[----:B------:R-:W-:Y:S01]  /*235e0*/  IMAD.MOV.U32 R15, RZ, RZ, -0x1 ;  /* 0xffffffffff0f7424 */ /* 0x000fe200078e00ff */
[----:B-1----:R-:W-:-:S04]  /*235f0*/  SHF.R.U32.HI R2, RZ, 0x5, R2 ;  /* 0x00000005ff027819 */ /* 0x002fc80000011602 */
[----:B------:R-:W-:-:S04]  /*23600*/  LOP3.LUT R2, R2, 0x3, RZ, 0xc0, !PT ;  /* 0x0000000302027812 */ /* 0x000fc800078ec0ff */
[----:B------:R-:W-:-:S07]  /*23610*/  MOV R13, R2 ;  /* 0x00000002000d7202 */ /* 0x000fce0000000f00 */
[----:B0-2---:R-:W-:Y:S05]  /*23620*/  WARPSYNC.COLLECTIVE R15, `(.L_x_945) ;  /* 0x000000000f087348 */ /* 0x005fea0003c00000 */
[----:B------:R1:W3:Y:S02]  /*23630*/  SHFL.IDX P6, R14, R13, R12, R11 ;  /* 0x0000000c0d0e7389 */ /* 0x0002e400000c000b */
[----:B0123--:R-:W-:Y:S01]  /*23640*/  ENDCOLLECTIVE ;  /* 0x000000000000791b */ /* 0x00ffe20003800000 */
.L_x_945:
[----:B------:R-:W-:Y:S05]  /*23650*/  BSYNC B0 ;  /* 0x0000000000007941 */ /* 0x000fea0003800000 */
.L_x_944:
[----:B------:R-:W-:Y:S05]  /*23660*/  BRA `(.L_x_946) ;  /* 0xffffffb400647947 */ /* 0x000fea000383ffff */
.L_x_778:
[----:B------:R-:W-:Y:S01]  /*23670*/  BSSY B0, `(.L_x_947) ;  /* 0x0000006000007945 */ /* 0x000fe20003800000 */
[----:B------:R-:W-:-:S07]  /*23680*/  MOV R15, 0xffffffff ;  /* 0xffffffff000f7802 */ /* 0x000fce0000000f00 */
[----:B0-2---:R-:W-:Y:S05]  /*23690*/  WARPSYNC.COLLECTIVE R15, `(.L_x_948) ;  /* 0x000000000f0c7348 */ /* 0x005fea0003c00000 */
[----:B------:R-:W-:Y:S02]  /*236a0*/  ELECT P6, UR62, PT ;  /* 0x00000000003e782f */ /* 0x000fe400038c0000 */
[----:B------:R-:W-:Y:S01]  /*236b0*/  MOV R14, UR62 ;  /* 0x0000003e000e7c02 */ /* 0x000fe20008000f00 */
[----:B0-2---:R-:W-:Y:S10]  /*236c0*/  ENDCOLLECTIVE ;  /* 0x000000000000791b */ /* 0x005ff40003800000 */
.L_x_948:
[----:B------:R-:W-:Y:S05]  /*236d0*/  BSYNC B0 ;  /* 0x0000000000007941 */ /* 0x000fea0003800000 */
.L_x_947:
[----:B------:R-:W-:Y:S05]  /*236e0*/  BRA `(.L_x_949) ;  /* 0xffffffb400587947 */ /* 0x000fea000383ffff */
.L_x_780:
[----:B0-----:R0:W1:Y:S02]  /*236f0*/  SYNCS.PHASECHK.TRANS64.TRYWAIT P1, [R3+URZ+0x2a840], R2 ;  /* 0x02a84002030075a7 */ /* 0x001064000802017f */
[----:B-1----:R-:W-:Y:S05]  /*23700*/  @!P1 NANOSLEEP.SYNCS 0x989680 ;  /* 0x009896800000995d */ /* 0x002fea0003900000 */
[----:B------:R-:W1:Y:S02]  /*23710*/  @!P1 SYNCS.PHASECHK.TRANS64 P1, [R3+URZ+0x2a840], R2 ;  /* 0x02a84002030095a7 */ /* 0x000e64000802007f */
[----:B-1----:R-:W-:Y:S05]  /*23720*/  @!P1 BRA `(.L_x_780) ;  /* 0xfffffffc00f09947 */ /* 0x002fea000383ffff */
[----:B------:R-:W-:Y:S05]  /*23730*/  BRA `(.L_x_950) ;  /* 0xffffffb400807947 */ /* 0x000fea000383ffff */
.L_x_782:
[----:B-1----:R1:W3:Y:S02]  /*23740*/  SYNCS.PHASECHK.TRANS64.TRYWAIT P1, [R5+URZ+0x2a840], R0 ;  /* 0x02a84000050075a7 */ /* 0x0022e4000802017f */
[----:B---3--:R-:W-:Y:S05]  /*23750*/  @!P1 NANOSLEEP.SYNCS 0x989680 ;  /* 0x009896800000995d */ /* 0x008fea0003900000 */
[----:B------:R-:W3:Y:S02]  /*23760*/  @!P1 SYNCS.PHASECHK.TRANS64 P1, [R5+URZ+0x2a840], R0 ;  /* 0x02a84000050095a7 */ /* 0x000ee4000802007f */
[----:B---3--:R-:W-:Y:S05]  /*23770*/  @!P1 BRA `(.L_x_782) ;  /* 0xfffffffc00f09947 */ /* 0x008fea000383ffff */
[----:B------:R-:W-:Y:S05]  /*23780*/  BRA `(.L_x_951) ;  /* 0xffffffb4008c7947 */ /* 0x000fea000383ffff */
.L_x_784:
[----:B---3--:R3:W4:Y:S02]  /*23790*/  SYNCS.PHASECHK.TRANS64.TRYWAIT P1, [R3+URZ+0x2a860], R2 ;  /* 0x02a86002030075a7 */ /* 0x008724000802017f */
[----:B----4-:R-:W-:Y:S05]  /*237a0*/  @!P1 NANOSLEEP.SYNCS 0x989680 ;  /* 0x009896800000995d */ /* 0x010fea0003900000 */
[----:B------:R-:W4:Y:S02]  /*237b0*/  @!P1 SYNCS.PHASECHK.TRANS64 P1, [R3+URZ+0x2a860], R2 ;  /* 0x02a86002030095a7 */ /* 0x000f24000802007f */
[----:B----4-:R-:W-:Y:S05]  /*237c0*/  @!P1 BRA `(.L_x_784) ;  /* 0xfffffffc00f09947 */ /* 0x010fea000383ffff */
[----:B------:R-:W-:Y:S05]  /*237d0*/  BRA `(.L_x_952) ;  /* 0xffffffb400887947 */ /* 0x000fea000383ffff */
.L_x_953:
        /* <DEDUP_REMOVED lines=10> */
.L_x_15634:


//--------------------- .text._ZN7cutlass13device_kernelIN5flash11enable_sm90INS1_16FlashAttnFwdSm90INS1_25CollectiveMainloopFwdSm90ILi2EN4cute5tupleIJNS5_1CILi1EEES8_S8_EEENS6_IJNS7_ILi128EEENS7_ILi96EEENS7_ILi192EEEEEELi128ENS_6half_tEfNS_4arch4Sm90ELb0ELb1ELb1ELb0ELb1ELb0ELb0ELb1ELb1ELb1ELb0ELb0EEENS1_21CollectiveEpilogueFwdINS6_IJSA_SA_SB_EEES9_SE_SG_Li256ELb0ELb1ELb0ELb0EEENS1_30DynamicPersistentTileSchedulerILi256ELi128ELb0ELb1ELb1EEEEEEEEEvNT_6ParamsE --------------------------
	.section	.text._ZN7cutlass13device_kernelIN5flash11enable_sm90INS1_16FlashAttnFwdSm90INS1_25CollectiveMainloopFwdSm90ILi2EN4cute5tupleIJNS5_1CILi1EEES8_S8_EEENS6_IJNS7_ILi128EEENS7_ILi96EEENS7_ILi192EEEEEELi128ENS_6half_tEfNS_4arch4Sm90ELb0ELb1ELb1ELb0ELb1ELb0ELb0ELb1ELb1ELb1ELb0ELb0EEENS1_21CollectiveEpilogueFwdINS6_IJSA_SA_SB_EEES9_SE_SG_Li256ELb0ELb1ELb0ELb0EEENS1_30DynamicPersistentTileSchedulerILi256ELi128ELb0ELb1ELb1EEEEEEEEEvNT_6ParamsE,"ax",@progbits
	.align	128
.text._ZN7cutlass13device_kernelIN5flash11enable_sm90INS1_16FlashAttnFwdSm90INS1_25CollectiveMainloopFwdSm90ILi2EN4cute5tupleIJNS5_1CILi1EEES8_S8_EEENS6_IJNS7_ILi128EEENS7_ILi96EEENS7_ILi192EEEEEELi128ENS_6half_tEfNS_4arch4Sm90ELb0ELb1ELb1ELb0ELb1ELb0ELb0ELb1ELb1ELb1ELb0ELb0EEENS1_21CollectiveEpilogueFwdINS6_IJSA_SA_SB_EEES9_SE_SG_Li256ELb0ELb1ELb0ELb0EEENS1_30DynamicPersistentTileSchedulerILi256ELi128ELb0ELb1ELb1EEEEEEEEEvNT_6ParamsE:
        .type           _ZN7cutlass13device_kernelIN5flash11enable_sm90INS1_16FlashAttnFwdSm90INS1_25CollectiveMainloopFwdSm90ILi2EN4cute5tupleIJNS5_1CILi1EEES8_S8_EEENS6_IJNS7_ILi128EEENS7_ILi96EEENS7_ILi192EEEEEELi128ENS_6half_tEfNS_4arch4Sm90ELb0ELb1ELb1ELb0ELb1ELb0ELb0ELb1ELb1ELb1ELb0ELb0EEENS1_21CollectiveEpilogueFwdINS6_IJSA_SA_SB_EEES9_SE_SG_Li256ELb0ELb1ELb0ELb0EEENS1_30DynamicPersistentTileSchedulerILi256ELi128ELb0ELb1ELb1EEEEEEEEEvNT_6ParamsE,@function
        .size           _ZN7cutlass13device_kernelIN5flash11enable_sm90INS1_16FlashAttnFwdSm90INS1_25CollectiveMainloopFwdSm90ILi2EN4cute5tupleIJNS5_1CILi1EEES8_S8_EEENS6_IJNS7_ILi128EEENS7_ILi96EEENS7_ILi192EEEEEELi128ENS_6half_tEfNS_4arch4Sm90ELb0ELb1ELb1ELb0ELb1ELb0ELb0ELb1ELb1ELb1ELb0ELb0EEENS1_21CollectiveEpilogueFwdINS6_IJSA_SA_SB_EEES9_SE_SG_Li256ELb0ELb1ELb0ELb0EEENS1_30DynamicPersistentTileSchedulerILi256ELi128ELb0ELb1ELb1EEEEEEEEEvNT_6ParamsE,(.L_x_15635 - _ZN7cutlass13device_kernelIN5flash11enable_sm90INS1_16FlashAttnFwdSm90INS1_25CollectiveMainloopFwdSm90ILi2EN4cute5tupleIJNS5_1CILi1EEES8_S8_EEENS6_IJNS7_ILi128EEENS7_ILi96EEENS7_ILi192EEEEEELi128ENS_6half_tEfNS_4arch4Sm90ELb0ELb1ELb1ELb0ELb1ELb0ELb0ELb1ELb1ELb1ELb0ELb0EEENS1_21CollectiveEpilogueFwdINS6_IJSA_SA_SB_EEES9_SE_SG_Li256ELb0ELb1ELb0ELb0EEENS1_30DynamicPersistentTileSchedulerILi256ELi128ELb0ELb1ELb1EEEEEEEEEvNT_6ParamsE)
        .other          _ZN7cutlass13device_kernelIN5flash11enable_sm90INS1_16FlashAttnFwdSm90INS1_25CollectiveMainloopFwdSm90ILi2EN4cute5tupleIJNS5_1CILi1EEES8_S8_EEENS6_IJNS7_ILi128EEENS7_ILi96EEENS7_ILi192EEEEEELi128ENS_6half_tEfNS_4arch4Sm90ELb0ELb1ELb1ELb0ELb1ELb0ELb0ELb1ELb1ELb1ELb0ELb0EEENS1_21CollectiveEpilogueFwdINS6_IJSA_SA_SB_EEES9_SE_SG_Li256ELb0ELb1ELb0ELb0EEENS1_30DynamicPersistentTileSchedulerILi256ELi128ELb0ELb1ELb1EEEEEEEEEvNT_6ParamsE,@"STO_CUDA_ENTRY STV_DEFAULT"
_ZN7cutlass13device_kernelIN5flash11enable_sm90INS1_16FlashAttnFwdSm90INS1_25CollectiveMainloopFwdSm90ILi2EN4cute5tupleIJNS5_1CILi1EEES8_S8_EEENS6_IJNS7_ILi128EEENS7_ILi96EEENS7_ILi192EEEEEELi128ENS_6half_tEfNS_4arch4Sm90ELb0ELb1ELb1ELb0ELb1ELb0ELb0ELb1ELb1ELb1ELb0ELb0EEENS1_21CollectiveEpilogueFwdINS6_IJSA_SA_SB_EEES9_SE_SG_Li256ELb0ELb1ELb0ELb0EEENS1_30DynamicPersistentTileSchedulerILi256ELi128ELb0ELb1ELb1EEEEEEEEEvNT_6ParamsE:
        /* <DEDUP_REMOVED lines=45> */
.L_x_954:
        /* <DEDUP_REMOVED lines=22> */
.L_x_955:
        /* <DEDUP_REMOVED lines=18> */
.L_x_956:
        /* <DEDUP_REMOVED lines=22> */
.L_x_957:
        /* <DEDUP_REMOVED lines=23> */
.L_x_958:
        /* <DEDUP_REMOVED lines=10> */
.L_x_960:
[----:B------:R-:W-:-:S08]  /*08c0*/  NOP ;  /* 0x0000000000007918 */ /* 0x000fd00000000000 */
[----:B------:R-:W1:Y:S02]  /*08d0*/  USETMAXREG.TRY_ALLOC.CTAPOOL UP0, 0xe8 ;  /* 0x000000e8000079c8 */ /* 0x000e640008000600 */
[----:B-1----:R-:W-:-:S13]  /*08e0*/  PLOP3.LUT P0, PT, PT, PT, UP0, 0x80, 0x0 ;  /* 0x000000000000781c */ /* 0x002fda0003f0f008 */
[----:B------:R-:W-:Y:S05]  /*08f0*/  @!P0 BRA `(.L_x_960) ;  /* 0xfffffffc00f08947 */ /* 0x000fea000383ffff */
[----:B------:R-:W1:Y:S08]  /*0900*/  S2UR UR4, SR_CTAID.X ;  /* 0x00000000000479c3 */ /* 0x000e700000002500 */
[----:B------:R-:W-:Y:S08]  /*0910*/  BAR.ARV 0x4, 0x180 ;  /* 0x0106000000007b1d */ /* 0x000ff00000002000 */
[----:B------:R-:W1:Y:S08]  /*0920*/  LDC R0, c[0x0][0xc38] ;  /* 0x00030e00ff007b82 */ /* 0x000e700000000800 */
[----:B------:R-:W-:Y:S06]  /*0930*/  BAR.ARV 0x8, 0x180 ;  /* 0x0206000000007b1d */ /* 0x000fec0000002000 */
[----:B-1----:R-:W-:-:S13]  /*0940*/  ISETP.LE.AND P0, PT, R0, UR4, PT ;  /* 0x0000000400007c0c */ /* 0x002fda000bf03270 */
[----:B------:R-:W-:Y:S05]  /*0950*/  @P0 EXIT ;  /* 0x000000000000094d */ /* 0x000fea0003800000 */
[----:B------:R-:W2:Y:S01]  /*0960*/  LDL R3, [R1+0x4] ;  /* 0x0000040001037983 */ /* 0x000ea20000100800 */
[----:B------:R-:W-:Y:S01]  /*0970*/  IMAD.U32 R16, RZ, RZ, UR4 ;  /* 0x00000004ff107e24 */ /* 0x000fe2000f8e00ff */
[----:B------:R-:W-:Y:S01]  /*0980*/  UMOV UR39, URZ ;  /* 0x0000003f00277c82 */ /* 0x000fe20008000000 */
[----:B------:R-:W-:Y:S01]  /*0990*/  IMAD.MOV.U32 R166, RZ, RZ, RZ ;  /* 0x000000ffffa67224 */ /* 0x000fe200078e00ff */
[----:B0-----:R-:W0:Y:S01]  /*09a0*/  S2R R2, SR_TID.X ;  /* 0x0000000000027919 */ /* 0x001e220000002100 */
[----:B------:R-:W-:Y:S01]  /*09b0*/  UMOV UR38, URZ ;  /* 0x0000003f00267c82 */ /* 0x000fe20008000000 */
[----:B0-----:R-:W-:Y:S01]  /*09c0*/  VIADD R174, R2, 0xffffff80 ;  /* 0xffffff8002ae7836 */ /* 0x001fe20000000000 */
[----:B--2---:R-:W-:-:S04]  /*09d0*/  R2UR UR5, R3 ;  /* 0x00000000030572ca */ /* 0x004fc800000e0000 */
[----:B------:R-:W-:-:S04]  /*09e0*/  SHF.R.S32.HI R3, RZ, 0x1f, R174 ;  /* 0x0000001fff037819 */ /* 0x000fc800000114ae */
[CC--:B------:R-:W-:Y:S02]  /*09f0*/  LEA.HI R0, R3.reuse, R174.reuse, RZ, 0x7 ;  /* 0x000000ae03007211 */ /* 0x0c0fe400078f38ff */
[CC--:B------:R-:W-:Y:S02]  /*0a00*/  LEA.HI R4, R3.reuse, R174.reuse, RZ, 0x5 ;  /* 0x000000ae03047211 */ /* 0x0c0fe400078f28ff */
[----:B------:R-:W-:Y:S02]  /*0a10*/  LOP3.LUT R167, R0, 0xffffff80, RZ, 0xc0, !PT ;  /* 0xffffff8000a77812 */ /* 0x000fe400078ec0ff */
[CC--:B------:R-:W-:Y:S01]  /*0a20*/  LEA.HI R2, R3.reuse, R174.reuse, RZ, 0x4 ;  /* 0x000000ae03027211 */ /* 0x0c0fe200078f20ff */
[----:B------:R-:W-:Y:S01]  /*0a30*/  IMAD.SHL.U32 R4, R4, 0x20, RZ ;  /* 0x0000002004047824 */ /* 0x000fe200078e00ff */
[----:B------:R-:W-:Y:S01]  /*0a40*/  LEA.HI R11, R3, R174, RZ, 0x2 ;  /* 0x000000ae030b7211 */ /* 0x000fe200078f10ff */
[----:B------:R-:W-:Y:S01]  /*0a50*/  IMAD.IADD R167, R174, 0x1, -R167 ;  /* 0x00000001aea77824 */ /* 0x000fe200078e0aa7 */
[----:B------:R-:W-:Y:S01]  /*0a60*/  LOP3.LUT R5, R2, 0x3fffff0, RZ, 0xc0, !PT ;  /* 0x03fffff002057812 */ /* 0x000fe200078ec0ff */
[----:B------:R-:W-:Y:S01]  /*0a70*/  ULOP3.LUT UR61, UR5, 0x1, URZ, 0xfc, !UPT ;  /* 0x00000001053d7892 */ /* 0x000fe2000f8efc3f */
[----:B------:R-:W-:-:S02]  /*0a80*/  LOP3.LUT R11, R11, 0xfffffffc, RZ, 0xc0, !PT ;  /* 0xfffffffc0b0b7812 */ /* 0x000fc400078ec0ff */
[----:B------:R-:W-:Y:S01]  /*0a90*/  SHF.R.S32.HI R6, RZ, 0x1f, R167 ;  /* 0x0000001fff067819 */ /* 0x000fe200000114a7 */
[C---:B------:R-:W-:Y:S01]  /*0aa0*/  IMAD.IADD R5, R174.reuse, 0x1, -R5 ;  /* 0x00000001ae057824 */ /* 0x040fe200078e0a05 */
[----:B------:R-:W-:Y:S01]  /*0ab0*/  LEA.HI R3, R3, R174, RZ, 0x3 ;  /* 0x000000ae03037211 */ /* 0x000fe200078f18ff */
[----:B------:R-:W-:Y:S01]  /*0ac0*/  IMAD.IADD R11, R174, 0x1, -R11 ;  /* 0x00000001ae0b7824 */ /* 0x000fe200078e0a0b */
[----:B------:R-:W-:Y:S02]  /*0ad0*/  LEA.HI R8, R6, R167, RZ, 0x2 ;  /* 0x000000a706087211 */ /* 0x000fe400078f10ff */
[----:B------:R-:W-:Y:S02]  /*0ae0*/  SHF.R.S32.HI R169, RZ, 0x7, R0 ;  /* 0x00000007ffa97819 */ /* 0x000fe40000011400 */
[--C-:B------:R-:W-:Y:S02]  /*0af0*/  SHF.R.S32.HI R9, RZ, 0x2, R8.reuse ;  /* 0x00000002ff097819 */ /* 0x100fe40000011408 */
[----:B------:R-:W-:-:S02]  /*0b00*/  SHF.R.S32.HI R10, RZ, 0x1f, R8 ;  /* 0x0000001fff0a7819 */ /* 0x000fc40000011408 */
[----:B------:R-:W-:Y:S02]  /*0b10*/  LOP3.LUT R4, R4, 0xfffffc00, RZ, 0xc0, !PT ;  /* 0xfffffc0004047812 */ /* 0x000fe400078ec0ff */
[----:B------:R-:W-:Y:S02]  /*0b20*/  LEA.HI R10, R10, R9, RZ, 0x3 ;  /* 0x000000090a0a7211 */ /* 0x000fe400078f18ff */
[----:B------:R-:W-:Y:S01]  /*0b30*/  LOP3.LUT R163, R3, 0xfffffff8, RZ, 0xc0, !PT ;  /* 0xfffffff803a37812 */ /* 0x000fe200078ec0ff */
[----:B------:R-:W-:Y:S01]  /*0b40*/  IMAD R5, R5, 0x40, R4 ;  /* 0x0000004005057824 */ /* 0x000fe200078e0204 */
[----:B------:R-:W-:Y:S02]  /*0b50*/  SHF.R.S32.HI R7, RZ, 0x4, R2 ;  /* 0x00000004ff077819 */ /* 0x000fe40000011402 */
[----:B------:R-:W-:Y:S01]  /*0b60*/  LOP3.LUT R10, R10, 0xfffffff8, RZ, 0xc0, !PT ;  /* 0xfffffff80a0a7812 */ /* 0x000fe200078ec0ff */
[----:B------:R-:W-:Y:S01]  /*0b70*/  IMAD.IADD R163, R174, 0x1, -R163 ;  /* 0x00000001aea37824 */ /* 0x000fe200078e0aa3 */
[----:B------:R-:W-:-:S02]  /*0b80*/  LEA.HI R6, R6, R167, RZ, 0x5 ;  /* 0x000000a706067211 */ /* 0x000fc400078f28ff */
[----:B------:R-:W-:Y:S01]  /*0b90*/  LEA.HI R0, R0, R169, RZ, 0x1 ;  /* 0x000000a900007211 */ /* 0x000fe200078f08ff */
[----:B------:R-:W-:Y:S01]  /*0ba0*/  IMAD.IADD R9, R9, 0x1, -R10 ;  /* 0x0000000109097824 */ /* 0x000fe200078e0a0a */
[----:B------:R-:W-:Y:S01]  /*0bb0*/  LEA.HI R2, R2, R7, RZ, 0x1 ;  /* 0x0000000702027211 */ /* 0x000fe200078f08ff */
[----:B------:R-:W-:Y:S01]  /*0bc0*/  IMAD.SHL.U32 R160, R163, 0x8, RZ ;  /* 0x00000008a3a07824 */ /* 0x000fe200078e00ff */
[----:B------:R-:W-:Y:S02]  /*0bd0*/  SHF.R.S32.HI R6, RZ, 0x5, R6 ;  /* 0x00000005ff067819 */ /* 0x000fe40000011406 */
[----:B------:R-:W-:Y:S01]  /*0be0*/  LEA.HI R4, R11, R11, RZ, 0x1 ;  /* 0x0000000b0b047211 */ /* 0x000fe200078f08ff */
[----:B------:R-:W-:Y:S01]  /*0bf0*/  VIADD R161, R160, 0x40 ;  /* 0x00000040a0a17836 */ /* 0x000fe20000000000 */
[----:B------:R-:W-:Y:S01]  /*0c00*/  LOP3.LUT R0, R0, 0x3fffffe, RZ, 0xc0, !PT ;  /* 0x03fffffe00007812 */ /* 0x000fe200078ec0ff */
[----:B------:R-:W-:Y:S01]  /*0c10*/  IMAD R9, R6, 0x10, R9 ;  /* 0x0000001006097824 */ /* 0x000fe200078e0209 */
[----:B------:R-:W-:-:S02]  /*0c20*/  LOP3.LUT R2, R2, 0x1ffffffe, RZ, 0xc0, !PT ;  /* 0x1ffffffe02027812 */ /* 0x000fc400078ec0ff */
[----:B------:R-:W-:Y:S01]  /*0c30*/  LOP3.LUT R4, R4, 0x1ffffffe, RZ, 0xc0, !PT ;  /* 0x1ffffffe04047812 */ /* 0x000fe200078ec0ff */
[----:B------:R-:W-:Y:S01]  /*0c40*/  IMAD.IADD R0, R169, 0x1, -R0 ;  /* 0x00000001a9007824 */ /* 0x000fe200078e0a00 */
[----:B------:R-:W-:Y:S01]  /*0c50*/  LOP3.LUT R18, R8, 0x7ffffffc, RZ, 0xc0, !PT ;  /* 0x7ffffffc08127812 */ /* 0x000fe200078ec0ff */
[----:B------:R-:W-:Y:S01]  /*0c60*/  IMAD.IADD R2, R7, 0x1, -R2 ;  /* 0x0000000107027824 */ /* 0x000fe200078e0a02 */
[----:B------:R-:W-:Y:S01]  /*0c70*/  SHF.R.S32.HI R165, RZ, 0x3, R3 ;  /* 0x00000003ffa57819 */ /* 0x000fe20000011403 */
[----:B------:R-:W-:Y:S01]  /*0c80*/  IMAD.IADD R11, R11, 0x1, -R4 ;  /* 0x000000010b0b7824 */ /* 0x000fe200078e0a04 */
[----:B------:R-:W-:Y:S01]  /*0c90*/  SHF.R.S32.HI R173, RZ, 0x1f, R160 ;  /* 0x0000001fffad7819 */ /* 0x000fe200000114a0 */
[----:B------:R-:W-:Y:S01]  /*0ca0*/  IMAD R170, R0, 0x40, R9 ;  /* 0x0000004000aa7824 */ /* 0x000fe200078e0209 */
[----:B------:R-:W-:Y:S01]  /*0cb0*/  SHF.R.S32.HI R172, RZ, 0x1f, R161 ;  /* 0x0000001fffac7819 */ /* 0x000fe200000114a1 */
[----:B------:R-:W-:Y:S02]  /*0cc0*/  IMAD R171, R2, 0x8, R5 ;  /* 0x0000000802ab7824 */ /* 0x000fe400078e0205 */
[----:B------:R-:W-:-:S02]  /*0cd0*/  IMAD.IADD R18, R167, 0x1, -R18 ;  /* 0x00000001a7127824 */ /* 0x000fc400078e0a12 */
[----:B------:R-:W-:-:S07]  /*0ce0*/  IMAD R22, R11, 0x8, R170 ;  /* 0x000000080b167824 */ /* 0x000fce00078e02aa */
.L_x_1065:
[----:B0--34-:R-:W0:Y:S01]  /*0cf0*/  LDC R3, c[0x0][0xc60] ;  /* 0x00031800ff037b82 */ /* 0x019e220000000800 */
[----:B------:R-:W-:Y:S01]  /*0d00*/  IMAD.MOV.U32 R0, RZ, RZ, R16 ;  /* 0x000000ffff007224 */ /* 0x000fe200078e0010 */
[----:B------:R-:W-:Y:S01]  /*0d10*/  ULDC UR4, c[0x0][0xc78] ;  /* 0x00031e0000047ab9 */ /* 0x000fe20000000800 */
[----:B0-----:R-:W-:-:S13]  /*0d20*/  ISETP.NE.AND P0, PT, R3, 0x1, PT ;  /* 0x000000010300780c */ /* 0x001fda0003f05270 */
[----:B-----5:R-:W0:Y:S08]  /*0d30*/  @P0 LDC R5, c[0x0][0xc64] ;  /* 0x00031900ff050b82 */ /* 0x020e300000000800 */
[----:B------:R-:W1:Y:S01]  /*0d40*/  @P0 LDC R7, c[0x0][0xc68] ;  /* 0x00031a00ff070b82 */ /* 0x000e620000000800 */
[----:B0-----:R-:W-:-:S05]  /*0d50*/  @P0 IMAD.HI.U32 R2, R16, R5, RZ ;  /* 0x0000000510020227 */ /* 0x001fca00078e00ff */
[----:B-1----:R-:W-:-:S04]  /*0d60*/  @P0 SHF.R.U32.HI R0, RZ, R7, R2 ;  /* 0x00000007ff000219 */ /* 0x002fc80000011602 */
[----:B------:R-:W-:Y:S01]  /*0d70*/  ISETP.GE.AND P0, PT, R0, UR4, PT ;  /* 0x0000000400007c0c */ /* 0x000fe2000bf06270 */
[----:B------:R-:W-:-:S04]  /*0d80*/  IMAD.MOV R2, RZ, RZ, -R0 ;  /* 0x000000ffff027224 */ /* 0x000fc800078e0a00 */
[----:B------:R-:W-:-:S08]  /*0d90*/  IMAD R11, R3, R2, R16 ;  /* 0x00000002030b7224 */ /* 0x000fd000078e0210 */
[----:B--2---:R-:W-:Y:S05]  /*0da0*/  @!P0 BRA `(.L_x_961) ;  /* 0x0000000000208947 */ /* 0x004fea0003800000 */
[----:B------:R-:W0:Y:S01]  /*0db0*/  LDC R3, c[0x0][0xc6c] ;  /* 0x00031b00ff037b82 */ /* 0x000e220000000800 */
[----:B------:R-:W-:Y:S01]  /*0dc0*/  IMAD.MOV.U32 R2, RZ, RZ, R11 ;  /* 0x000000ffff027224 */ /* 0x000fe200078e000b */
[----:B0-----:R-:W-:-:S13]  /*0dd0*/  ISETP.NE.AND P0, PT, R3, 0x1, PT ;  /* 0x000000010300780c */ /* 0x001fda0003f05270 */
[----:B------:R-:W0:Y:S02]  /*0de0*/  @P0 LDC.64 R4, c[0x0][0xc70] ;  /* 0x00031c00ff040b82 */ /* 0x000e240000000a00 */
[----:B0-----:R-:W-:-:S05]  /*0df0*/  @P0 IMAD.HI.U32 R4, R11, R4, RZ ;  /* 0x000000040b040227 */ /* 0x001fca00078e00ff */
[----:B------:R-:W-:-:S05]  /*0e00*/  @P0 SHF.R.U32.HI R2, RZ, R5, R4 ;  /* 0x00000005ff020219 */ /* 0x000fca0000011604 */
[----:B------:R-:W-:Y:S01]  /*0e10*/  IMAD R3, R2, R3, RZ ;  /* 0x0000000302037224 */ /* 0x000fe200078e02ff */
[----:B------:R-:W-:Y:S06]  /*0e20*/  BRA `(.L_x_962) ;  /* 0x00000000001c7947 */ /* 0x000fec0003800000 */
.L_x_961:
[----:B------:R-:W0:Y:S01]  /*0e30*/  LDC R3, c[0x0][0xc54] ;  /* 0x00031500ff037b82 */ /* 0x000e220000000800 */
[----:B------:R-:W-:Y:S01]  /*0e40*/  IMAD.MOV.U32 R2, RZ, RZ, R11 ;  /* 0x000000ffff027224 */ /* 0x000fe200078e000b */
[----:B0-----:R-:W-:-:S13]  /*0e50*/  ISETP.NE.AND P0, PT, R3, 0x1, PT ;  /* 0x000000010300780c */ /* 0x001fda0003f05270 */
[----:B------:R-:W0:Y:S02]  /*0e60*/  @P0 LDC.64 R4, c[0x0][0xc58] ;  /* 0x00031600ff040b82 */ /* 0x000e240000000a00 */
[----:B0-----:R-:W-:-:S05]  /*0e70*/  @P0 IMAD.HI.U32 R4, R11, R4, RZ ;  /* 0x000000040b040227 */ /* 0x001fca00078e00ff */
[----:B------:R-:W-:-:S05]  /*0e80*/  @P0 SHF.R.U32.HI R2, RZ, R5, R4 ;  /* 0x00000005ff020219 */ /* 0x000fca0000011604 */
[----:B------:R-:W-:-:S07]  /*0e90*/  IMAD R3, R2, R3, RZ ;  /* 0x0000000302037224 */ /* 0x000fce00078e02ff */
.L_x_962:
[----:B------:R-:W0:Y:S01]  /*0ea0*/  LDC R164, c[0x0][0xc48] ;  /* 0x00031200ffa47b82 */ /* 0x000e220000000800 */
[----:B------:R-:W-:Y:S01]  /*0eb0*/  LOP3.LUT R2, RZ, R2, RZ, 0x33, !PT ;  /* 0x00000002ff027212 */ /* 0x000fe200078e33ff */
[----:B------:R-:W-:Y:S01]  /*0ec0*/  ULDC UR4, c[0x0][0xc3c] ;  /* 0x00030f0000047ab9 */ /* 0x000fe20000000800 */
[----:B------:R-:W-:Y:S01]  /*0ed0*/  IMAD.IADD R3, R11, 0x1, -R3 ;  /* 0x000000010b037824 */ /* 0x000fe200078e0a03 */
[----:B------:R-:W-:Y:S01]  /*0ee0*/  ULDC UR6, c[0x0][0xc54] ;  /* 0x0003150000067ab9 */ /* 0x000fe20000000800 */
[----:B------:R-:W-:Y:S01]  /*0ef0*/  LOP3.LUT R19, R19, 0xffefffff, RZ, 0xc0, !PT ;  /* 0xffefffff13137812 */ /* 0x000fe200078ec0ff */
[----:B------:R-:W-:Y:S01]  /*0f00*/  VIADD R2, R2, UR4 ;  /* 0x0000000402027c36 */ /* 0x000fe20008000000 */
[----:B------:R-:W-:Y:S01]  /*0f10*/  ULDC.64 UR4, c[0x0][0x418] ;  /* 0x0001060000047ab9 */ /* 0x000fe20000000a00 */
[----:B------:R-:W1:Y:S01]  /*0f20*/  LDC R168, c[0x0][0x448] ;  /* 0x00011200ffa87b82 */ /* 0x000e620000000800 */
[----:B------:R-:W-:Y:S01]  /*0f30*/  ISETP.NE.U32.AND P0, PT, RZ, UR4, PT ;  /* 0x00000004ff007c0c */ /* 0x000fe2000bf05070 */
[----:B------:R-:W-:-:S02]  /*0f40*/  IMAD.SHL.U32 R17, R2, 0x80, RZ ;  /* 0x0000008002117824 */ /* 0x000fc400078e00ff */
[----:B------:R-:W-:Y:S01]  /*0f50*/  IMAD R14, R0, UR6, R3 ;  /* 0x00000006000e7c24 */ /* 0x000fe2000f8e0203 */
[----:B------:R-:W-:Y:S01]  /*0f60*/  ISETP.NE.AND.EX P0, PT, RZ, UR5, PT, P0 ;  /* 0x00000005ff007c0c */ /* 0x000fe2000bf05300 */
[----:B------:R-:W-:Y:S02]  /*0f70*/  VIADD R2, R17, 0x7f ;  /* 0x0000007f11027836 */ /* 0x000fe40000000000 */
[----:B------:R-:W2:Y:S01]  /*0f80*/  LDC.64 R12, c[0x0][0x9e0] ;  /* 0x00027800ff0c7b82 */ /* 0x000ea20000000a00 */
[----:B------:R-:W-:Y:S01]  /*0f90*/  IMAD.MOV.U32 R162, RZ, RZ, R14 ;  /* 0x000000ffffa27224 */ /* 0x000fe200078e000e */
[----:B0-----:R-:W-:-:S06]  /*0fa0*/  ISETP.NE.AND P1, PT, R164, 0x1, PT ;  /* 0x00000001a400780c */ /* 0x001fcc0003f25270 */
[----:B------:R-:W0:Y:S01]  /*0fb0*/  LDC R10, c[0x0][0x288] ;  /* 0x0000a200ff0a7b82 */ /* 0x000e220000000800 */
[----:B-1----:R-:W-:-:S07]  /*0fc0*/  ISETP.NE.AND P3, PT, R168, 0x1, PT ;  /* 0x00000001a800780c */ /* 0x002fce0003f65270 */
[----:B------:R-:W1:Y:S01]  /*0fd0*/  LDC R73, c[0x0][0x424] ;  /* 0x00010900ff497b82 */ /* 0x000e620000000800 */
[----:B--2---:R-:W-:-:S07]  /*0fe0*/  ISETP.GE.AND P2, PT, R13, 0x1, PT ;  /* 0x000000010d00780c */ /* 0x004fce0003f46270 */
[----:B------:R-:W2:Y:S01]  /*0ff0*/  @P1 LDC R5, c[0x0][0xc4c] ;  /* 0x00031300ff051b82 */ /* 0x000ea20000000800 */
[----:B------:R-:W-:-:S07]  /*1000*/  @P3 LOP3.LUT R19, R19, 0x100000, RZ, 0xfc, !PT ;  /* 0x0010000013133812 */ /* 0x000fce00078efcff */
[----:B------:R-:W3:Y:S01]  /*1010*/  @P3 LDC R9, c[0x0][0x44c] ;  /* 0x00011300ff093b82 */ /* 0x000ee20000000800 */
[----:B0-----:R-:W-:Y:S02]  /*1020*/  IADD3 R4, -R10, 0x1, RZ ;  /* 0x000000010a047810 */ /* 0x001fe40007ffe1ff */
[----:B------:R-:W-:-:S04]  /*1030*/  LOP3.LUT R19, R19, 0xfff7ffff, RZ, 0xc0, !PT ;  /* 0xfff7ffff13137812 */ /* 0x000fc800078ec0ff */
[----:B------:R-:W-:Y:S01]  /*1040*/  @P2 LOP3.LUT R19, R19, 0x80000, RZ, 0xfc, !PT ;  /* 0x0008000013132812 */ /* 0x000fe200078efcff */
[----:B------:R-:W0:Y:S01]  /*1050*/  @P1 LDC R7, c[0x0][0xc50] ;  /* 0x00031400ff071b82 */ /* 0x000e220000000800 */
[----:B-1----:R-:W-:-:S07]  /*1060*/  SEL R73, R73, 0x1, P0 ;  /* 0x0000000149497807 */ /* 0x002fce0000000000 */
[----:B------:R-:W1:Y:S01]  /*1070*/  @P3 LDC R6, c[0x0][0x450] ;  /* 0x00011400ff063b82 */ /* 0x000e620000000800 */
[----:B--2---:R-:W-:-:S07]  /*1080*/  @P1 IMAD.HI.U32 R0, R14, R5, RZ ;  /* 0x000000050e001227 */ /* 0x004fce00078e00ff */
[----:B------:R-:W2:Y:S01]  /*1090*/  LDC R8, c[0x0][0x2f0] ;  /* 0x0000bc00ff087b82 */ /* 0x000ea20000000800 */
[----:B---3--:R-:W-:Y:S01]  /*10a0*/  @P3 IMAD.HI.U32 R3, R2, R9, RZ ;  /* 0x0000000902033227 */ /* 0x008fe200078e00ff */
[----:B0-----:R-:W-:-:S04]  /*10b0*/  @P1 SHF.R.U32.HI R162, RZ, R7, R0 ;  /* 0x00000007ffa21219 */ /* 0x001fc80000011600 */
[----:B-1----:R-:W-:Y:S01]  /*10c0*/  @P3 SHF.R.U32.HI R2, RZ, R6, R3 ;  /* 0x00000006ff023219 */ /* 0x002fe20000011603 */
[----:B------:R-:W-:-:S04]  /*10d0*/  IMAD.MOV R3, RZ, RZ, -R162 ;  /* 0x000000ffff037224 */ /* 0x000fc800078e0aa2 */
[----:B------:R-:W-:Y:S02]  /*10e0*/  IMAD R164, R164, R3, R14 ;  /* 0x00000003a4a47224 */ /* 0x000fe400078e020e */
[CC--:B--2---:R-:W-:Y:S02]  /*10f0*/  IMAD R5, R73.reuse, R8.reuse, R4 ;  /* 0x0000000849057224 */ /* 0x0c4fe400078e0204 */
[----:B------:R-:W-:Y:S02]  /*1100*/  IMAD R16, R73, R8, RZ ;  /* 0x0000000849107224 */ /* 0x000fe400078e02ff */
[----:B------:R-:W-:-:S04]  /*1110*/  IMAD.IADD R7, R5, 0x1, R2 ;  /* 0x0000000105077824 */ /* 0x000fc800078e0202 */
[----:B------:R-:W-:Y:S01]  /*1120*/  IMAD.IADD R0, R7, 0x1, R12 ;  /* 0x0000000107007824 */ /* 0x000fe200078e020c */
[----:B------:R-:W-:Y:S06]  /*1130*/  @!P2 BRA `(.L_x_963) ;  /* 0x000000000040a947 */ /* 0x000fec0003800000 */
[C---:B------:R-:W-:Y:S01]  /*1140*/  ISETP.GT.AND P0, PT, R7.reuse, RZ, PT ;  /* 0x000000ff0700720c */ /* 0x040fe20003f04270 */
[----:B------:R-:W-:-:S12]  /*1150*/  VIADD R2, R7, 0xffffffff ;  /* 0xffffffff07027836 */ /* 0x000fd80000000000 */
[----:B------:R-:W-:Y:S05]  /*1160*/  @P0 BRA `(.L_x_964) ;  /* 0x00000000001c0947 */ /* 0x000fea0003800000 */
[----:B------:R-:W-:Y:S01]  /*1170*/  ISETP.NE.AND P0, PT, R13, 0x1, PT ;  /* 0x000000010d00780c */ /* 0x000fe20003f05270 */
[----:B------:R-:W-:-:S12]  /*1180*/  IMAD.MOV R3, RZ, RZ, -R7 ;  /* 0x000000ffff037224 */ /* 0x000fd800078e0a07 */
[----:B------:R-:W0:Y:S02]  /*1190*/  @P0 LDC.64 R4, c[0x0][0x9e8] ;  /* 0x00027a00ff040b82 */ /* 0x000e240000000a00 */
[----:B0-----:R-:W-:-:S05]  /*11a0*/  @P0 IMAD.HI.U32 R2, R3, R4, RZ ;  /* 0x0000000403020227 */ /* 0x001fca00078e00ff */
[----:B------:R-:W-:-:S04]  /*11b0*/  @P0 SHF.R.U32.HI R3, RZ, R5, R2 ;  /* 0x00000005ff030219 */ /* 0x000fc80000011602 */
[----:B------:R-:W-:Y:S01]  /*11c0*/  LOP3.LUT R2, RZ, R3, RZ, 0x33, !PT ;  /* 0x00000003ff027212 */ /* 0x000fe200078e33ff */
[----:B------:R-:W-:Y:S06]  /*11d0*/  BRA `(.L_x_965) ;  /* 0x0000000000107947 */ /* 0x000fec0003800000 */
.L_x_964:
[----:B------:R-:W-:-:S13]  /*11e0*/  ISETP.NE.AND P0, PT, R13, 0x1, PT ;  /* 0x000000010d00780c */ /* 0x000fda0003f05270 */
[----:B------:R-:W0:Y:S02]  /*11f0*/  @P0 LDC.64 R4, c[0x0][0x9e8] ;  /* 0x00027a00ff040b82 */ /* 0x000e240000000a00 */
[----:B0-----:R-:W-:-:S05]  /*1200*/  @P0 IMAD.HI.U32 R4, R2, R4, RZ ;  /* 0x0000000402040227 */ /* 0x001fca00078e00ff */
[----:B------:R-:W-:-:S07]  /*1210*/  @P0 SHF.R.U32.HI R2, RZ, R5, R4 ;  /* 0x00000005ff020219 */ /* 0x000fce0000011604 */
.L_x_965:
[----:B------:R-:W-:-:S05]  /*1220*/  IMAD R3, R2, R13, R13 ;  /* 0x0000000d02037224 */ /* 0x000fca00078e020d */
[----:B------:R-:W-:-:S07]  /*1230*/  VIMNMX R0, R0, R3, PT ;  /* 0x0000000300007248 */ /* 0x000fce0003fe0100 */
.L_x_963:
[----:B------:R-:W0:Y:S01]  /*1240*/  @P3 LDC R6, c[0x0][0x44c] ;  /* 0x00011300ff063b82 */ /* 0x000e220000000800 */
[----:B------:R-:W-:Y:S01]  /*1250*/  VIADD R2, R0, 0x5f ;  /* 0x0000005f00027836 */ /* 0x000fe20000000000 */
[----:B------:R-:W-:Y:S01]  /*1260*/  ULDC UR4, c[0x0][0x9dc] ;  /* 0x0002770000047ab9 */ /* 0x000fe20000000800 */
[----:B------:R-:W-:Y:S02]  /*1270*/  IMAD R0, R73, R8, 0x5f ;  /* 0x0000005f49007424 */ /* 0x000fe400078e0208 */
[----:B------:R-:W-:-:S03]  /*1280*/  IMAD.HI R2, R2, 0x2aaaaaab, RZ ;  /* 0x2aaaaaab02027827 */ /* 0x000fc600078e02ff */
[----:B------:R-:W1:Y:S01]  /*1290*/  @P3 LDC R7, c[0x0][0x450] ;  /* 0x00011400ff073b82 */ /* 0x000e620000000800 */
[----:B------:R-:W-:Y:S01]  /*12a0*/  IMAD.HI R0, R0, 0x2aaaaaab, RZ ;  /* 0x2aaaaaab00007827 */ /* 0x000fe200078e02ff */
[----:B------:R-:W-:-:S03]  /*12b0*/  SHF.R.U32.HI R5, RZ, 0x1f, R2 ;  /* 0x0000001fff057819 */ /* 0x000fc60000011602 */
[----:B------:R-:W-:Y:S01]  /*12c0*/  IMAD.MOV.U32 R4, RZ, RZ, R17 ;  /* 0x000000ffff047224 */ /* 0x000fe200078e0011 */
[----:B------:R-:W-:Y:S01]  /*12d0*/  SHF.R.U32.HI R3, RZ, 0x1f, R0 ;  /* 0x0000001fff037819 */ /* 0x000fe20000011600 */
[----:B------:R-:W-:Y:S01]  /*12e0*/  IMAD R73, R73, R8, -R10 ;  /* 0x0000000849497224 */ /* 0x000fe200078e0a0a */
[----:B------:R-:W-:Y:S02]  /*12f0*/  LEA.HI.SX32 R72, R2, R5, 0x1c ;  /* 0x0000000502487211 */ /* 0x000fe400078fe2ff */
[----:B------:R-:W-:-:S04]  /*1300*/  LEA.HI.SX32 R3, R0, R3, 0x1c ;  /* 0x0000000300037211 */ /* 0x000fc800078fe2ff */
[----:B------:R-:W-:Y:S01]  /*1310*/  VIMNMX R72, R3, R72, PT ;  /* 0x0000004803487248 */ /* 0x000fe20003fe0100 */
[----:B0-----:R-:W-:-:S05]  /*1320*/  @P3 IMAD.HI.U32 R6, R17, R6, RZ ;  /* 0x0000000611063227 */ /* 0x001fca00078e00ff */
[----:B-1----:R-:W-:-:S05]  /*1330*/  @P3 SHF.R.U32.HI R4, RZ, R7, R6 ;  /* 0x00000007ff043219 */ /* 0x002fca0000011606 */
[----:B------:R-:W-:-:S04]  /*1340*/  IMAD.IADD R0, R73, 0x1, R4 ;  /* 0x0000000149007824 */ /* 0x000fc800078e0204 */
[----:B------:R-:W-:Y:S01]  /*1350*/  VIADD R2, R0, -UR4 ;  /* 0x8000000400027c36 */ /* 0x000fe20008000000 */
[----:B------:R-:W-:Y:S06]  /*1360*/  @!P2 BRA `(.L_x_966) ;  /* 0x00000000003ca947 */ /* 0x000fec0003800000 */
[----:B------:R-:W-:-:S13]  /*1370*/  ISETP.GT.AND P0, PT, R0, -0x1, PT ;  /* 0xffffffff0000780c */ /* 0x000fda0003f04270 */
[----:B------:R-:W-:Y:S05]  /*1380*/  @P0 BRA `(.L_x_967) ;  /* 0x00000000001c0947 */ /* 0x000fea0003800000 */
[----:B------:R-:W-:Y:S02]  /*1390*/  ISETP.NE.AND P0, PT, R13, 0x1, PT ;  /* 0x000000010d00780c */ /* 0x000fe40003f05270 */
[----:B------:R-:W-:-:S11]  /*13a0*/  LOP3.LUT R3, RZ, R0, RZ, 0x33, !PT ;  /* 0x00000000ff037212 */ /* 0x000fd600078e33ff */
[----:B------:R-:W0:Y:S02]  /*13b0*/  @P0 LDC.64 R4, c[0x0][0x9e8] ;  /* 0x00027a00ff040b82 */ /* 0x000e240000000a00 */
[----:B0-----:R-:W-:-:S05]  /*13c0*/  @P0 IMAD.HI.U32 R0, R3, R4, RZ ;  /* 0x0000000403000227 */ /* 0x001fca00078e00ff */
[----:B------:R-:W-:-:S04]  /*13d0*/  @P0 SHF.R.U32.HI R3, RZ, R5, R0 ;  /* 0x00000005ff030219 */ /* 0x000fc80000011600 */
[----:B------:R-:W-:Y:S01]  /*13e0*/  LOP3.LUT R0, RZ, R3, RZ, 0x33, !PT ;  /* 0x00000003ff007212 */ /* 0x000fe200078e33ff */
[----:B------:R-:W-:Y:S06]  /*13f0*/  BRA `(.L_x_968) ;  /* 0x0000000000107947 */ /* 0x000fec0003800000 */
.L_x_967:
[----:B------:R-:W-:-:S13]  /*1400*/  ISETP.NE.AND P0, PT, R13, 0x1, PT ;  /* 0x000000010d00780c */ /* 0x000fda0003f05270 */
[----:B------:R-:W0:Y:S02]  /*1410*/  @P0 LDC.64 R4, c[0x0][0x9e8] ;  /* 0x00027a00ff040b82 */ /* 0x000e240000000a00 */
[----:B0-----:R-:W-:-:S05]  /*1420*/  @P0 IMAD.HI.U32 R4, R0, R4, RZ ;  /* 0x0000000400040227 */ /* 0x001fca00078e00ff */
[----:B------:R-:W-:-:S07]  /*1430*/  @P0 SHF.R.U32.HI R0, RZ, R5, R4 ;  /* 0x00000005ff000219 */ /* 0x000fce0000011604 */
.L_x_968:
[----:B------:R-:W-:-:S05]  /*1440*/  IMAD R3, R0, R13, RZ ;  /* 0x0000000d00037224 */ /* 0x000fca00078e02ff */
[----:B------:R-:W-:-:S07]  /*1450*/  VIMNMX R2, R2, R3, !PT ;  /* 0x0000000302027248 */ /* 0x000fce0007fe0100 */
.L_x_966:
[----:B------:R-:W-:Y:S01]  /*1460*/  IMAD.HI R2, R2, 0x2aaaaaab, RZ ;  /* 0x2aaaaaab02027827 */ /* 0x000fe200078e02ff */
[----:B------:R-:W-:Y:S02]  /*1470*/  PLOP3.LUT P0, PT, PT, PT, PT, 0x80, 0x0 ;  /* 0x000000000000781c */ /* 0x000fe40003f0f070 */
[----:B------:R-:W-:Y:S02]  /*1480*/  CS2R R88, SRZ ;  /* 0x0000000000587805 */ /* 0x000fe4000001ff00 */
[----:B------:R-:W-:Y:S01]  /*1490*/  CS2R R86, SRZ ;  /* 0x0000000000567805 */ /* 0x000fe2000001ff00 */
[----:B------:R-:W-:Y:S01]  /*14a0*/  IMAD.MOV.U32 R0, RZ, RZ, RZ ;  /* 0x000000ffff007224 */ /* 0x000fe200078e00ff */
[----:B------:R-:W-:Y:S02]  /*14b0*/  SHF.R.U32.HI R3, RZ, 0x1f, R2 ;  /* 0x0000001fff037819 */ /* 0x000fe40000011602 */
[----:B------:R-:W-:Y:S02]  /*14c0*/  CS2R R84, SRZ ;  /* 0x0000000000547805 */ /* 0x000fe4000001ff00 */
[----:B------:R-:W-:-:S02]  /*14d0*/  CS2R R82, SRZ ;  /* 0x0000000000527805 */ /* 0x000fc4000001ff00 */
[----:B------:R-:W-:Y:S02]  /*14e0*/  CS2R R80, SRZ ;  /* 0x0000000000507805 */ /* 0x000fe4000001ff00 */
[----:B------:R-:W-:Y:S01]  /*14f0*/  LEA.HI.SX32 R3, R2, R3, 0x1c ;  /* 0x0000000302037211 */ /* 0x000fe200078fe2ff */
[----:B------:R-:W-:Y:S01]  /*1500*/  IMAD.MOV.U32 R54, RZ, RZ, RZ ;  /* 0x000000ffff367224 */ /* 0x000fe200078e00ff */
[----:B------:R-:W-:Y:S02]  /*1510*/  CS2R R50, SRZ ;  /* 0x0000000000327805 */ /* 0x000fe4000001ff00 */
[----:B------:R-:W-:Y:S02]  /*1520*/  CS2R R76, SRZ ;  /* 0x00000000004c7805 */ /* 0x000fe4000001ff00 */
[----:B------:R-:W-:Y:S02]  /*1530*/  VIMNMX R23, RZ, R3, !PT ;  /* 0x00000003ff177248 */ /* 0x000fe40007fe0100 */
[----:B------:R-:W-:-:S02]  /*1540*/  CS2R R74, SRZ ;  /* 0x00000000004a7805 */ /* 0x000fc4000001ff00 */
[----:B------:R-:W-:Y:S02]  /*1550*/  CS2R R40, SRZ ;  /* 0x0000000000287805 */ /* 0x000fe4000001ff00 */
[----:B------:R-:W-:Y:S02]  /*1560*/  CS2R R48, SRZ ;  /* 0x0000000000307805 */ /* 0x000fe4000001ff00 */
[----:B------:R-:W-:Y:S02]  /*1570*/  ISETP.GT.AND P1, PT, R72, R23, PT ;  /* 0x000000174800720c */ /* 0x000fe40003f24270 */
[----:B------:R-:W-:Y:S02]  /*1580*/  CS2R R70, SRZ ;  /* 0x0000000000467805 */ /* 0x000fe4000001ff00 */
[----:B------:R-:W-:Y:S02]  /*1590*/  CS2R R68, SRZ ;  /* 0x0000000000447805 */ /* 0x000fe4000001ff00 */
[----:B------:R-:W-:-:S02]  /*15a0*/  CS2R R66, SRZ ;  /* 0x0000000000427805 */ /* 0x000fc4000001ff00 */
[----:B------:R-:W-:Y:S02]  /*15b0*/  CS2R R64, SRZ ;  /* 0x0000000000407805 */ /* 0x000fe4000001ff00 */
[----:B------:R-:W-:Y:S02]  /*15c0*/  CS2R R62, SRZ ;  /* 0x00000000003e7805 */ /* 0x000fe4000001ff00 */
[----:B------:R-:W-:Y:S01]  /*15d0*/  CS2R R60, SRZ ;  /* 0x00000000003c7805 */ /* 0x000fe2000001ff00 */
[----:B------:R-:W-:Y:S01]  /*15e0*/  IMAD.MOV.U32 R59, RZ, RZ, RZ ;  /* 0x000000ffff3b7224 */ /* 0x000fe200078e00ff */
        /* <DEDUP_REMOVED lines=12> */
[----:B------:R-:W-:Y:S01]  /*16b0*/  IMAD.MOV.U32 R108, RZ, RZ, RZ ;  /* 0x000000ffff6c7224 */ /* 0x000fe200078e00ff */
[----:B------:R-:W-:Y:S02]  /*16c0*/  CS2R R6, SRZ ;  /* 0x0000000000067805 */ /* 0x000fe4000001ff00 */
[----:B------:R-:W-:Y:S01]  /*16d0*/  CS2R R26, SRZ ;  /* 0x00000000001a7805 */ /* 0x000fe2000001ff00 */
[----:B------:R-:W-:Y:S02]  /*16e0*/  IMAD.MOV.U32 R29, RZ, RZ, RZ ;  /* 0x000000ffff1d7224 */ /* 0x000fe400078e00ff */
        /* <DEDUP_REMOVED lines=25> */
[----:B------:R-:W-:Y:S02]  /*1880*/  IMAD.U32 R10, RZ, RZ, UR6 ;  /* 0x00000006ff0a7e24 */ /* 0x000fe4000f8e00ff */
[----:B------:R-:W-:Y:S02]  /*1890*/  IMAD.U32 R6, RZ, RZ, UR4 ;  /* 0x00000004ff067e24 */ /* 0x000fe4000f8e00ff */
[----:B------:R-:W-:-:S02]  /*18a0*/  IMAD.U32 R7, RZ, RZ, UR5 ;  /* 0x00000005ff077e24 */ /* 0x000fc4000f8e00ff */
[----:B------:R-:W-:Y:S02]  /*18b0*/  IMAD.U32 R11, RZ, RZ, UR7 ;  /* 0x00000007ff0b7e24 */ /* 0x000fe4000f8e00ff */
[----:B------:R-:W-:Y:S02]  /*18c0*/  IMAD.MOV.U32 R8, RZ, RZ, 0x70 ;  /* 0x00000070ff087424 */ /* 0x000fe400078e00ff */
[----:B------:R-:W-:Y:S02]  /*18d0*/  IMAD.MOV.U32 R12, RZ, RZ, 0x1 ;  /* 0x00000001ff0c7424 */ /* 0x000fe400078e00ff */
[----:B0-----:R-:W-:-:S07]  /*18e0*/  IMAD.MOV.U32 R13, RZ, RZ, RZ ;  /* 0x000000ffff0d7224 */ /* 0x001fce00078e00ff */
[----:B------:R-:W-:-:S07]  /*18f0*/  LEPC R20, `(.L_x_970) ;  /* 0x000000001014794e */ /* 0x000fce0000000000 */
[----:B-1----:R-:W-:Y:S05]  /*1900*/  CALL.ABS.NOINC R2 ;  /* 0x0000000002007343 */ /* 0x002fea0003c00000 */
.L_x_970:
[----:B------:R-:W-:Y:S01]  /*1910*/  LEA.HI R0, R166, R166, RZ, 0x1 ;  /* 0x000000a6a6007211 */ /* 0x000fe200078f08ff */
[----:B------:R-:W-:-:S03]  /*1920*/  IMAD.U32 R2, RZ, RZ, UR61 ;  /* 0x0000003dff027e24 */ /* 0x000fc6000f8e00ff */
[----:B------:R-:W-:Y:S02]  /*1930*/  LOP3.LUT R3, R0, 0xfffffffe, RZ, 0xc0, !PT ;  /* 0xfffffffe00037812 */ /* 0x000fe400078ec0ff */
[----:B------:R-:W-:-:S03]  /*1940*/  ISETP.NE.AND P0, PT, R2, 0x3, PT ;  /* 0x000000030200780c */ /* 0x000fc60003f05270 */
[----:B------:R-:W-:-:S05]  /*1950*/  IMAD.IADD R0, R166, 0x1, -R3 ;  /* 0x00000001a6007824 */ /* 0x000fca00078e0a03 */
[----:B------:R-:W-:-:S04]  /*1960*/  SHF.L.U32 R0, R0, 0x1f, RZ ;  /* 0x0000001f00007819 */ /* 0x000fc800000006ff */
[----:B------:R-:W0:Y:S02]  /*1970*/  SYNCS.PHASECHK.TRANS64.TRYWAIT P1, [UR40+0x2a800], R0 ;  /* 0x02a80000ff0075a7 */ /* 0x000e240008020168 */
[----:B0-----:R-:W-:Y:S05]  /*1980*/  @!P1 BRA `(.L_x_971) ;  /* 0x0000012c00109947 */ /* 0x001fea0003800000 */
.L_x_1135:
[----:B------:R-:W-:Y:S05]  /*1990*/  @!P0 BRA `(.L_x_972) ;  /* 0x0000000000048947 */ /* 0x000fea0003800000 */
[----:B------:R-:W-:Y:S01]  /*19a0*/  BPT.TRAP 0x1 ;  /* 0x000000040000795c */ /* 0x000fe20000300000 */
.L_x_972:
[----:B------:R-:W-:Y:S02]  /*19b0*/  IMAD.U32 R15, RZ, RZ, UR38 ;  /* 0x00000026ff0f7e24 */ /* 0x000fe4000f8e00ff */
[----:B0-----:R-:W-:-:S03]  /*19c0*/  IMAD.U32 R0, RZ, RZ, UR39 ;  /* 0x00000027ff007e24 */ /* 0x001fc6000f8e00ff */
[----:B------:R-:W-:Y:S02]  /*19d0*/  LEA R15, R15, UR40, 0x3 ;  /* 0x000000280f0f7c11 */ /* 0x000fe4000f8e18ff */
[----:B------:R-:W-:-:S04]  /*19e0*/  SHF.L.U32 R0, R0, 0x1f, RZ ;  /* 0x0000001f00007819 */ /* 0x000fc800000006ff */
[----:B------:R0:W1:Y:S01]  /*19f0*/  SYNCS.PHASECHK.TRANS64.TRYWAIT P1, [R15+URZ+0x2a830], R0 ;  /* 0x02a830000f0075a7 */ /* 0x000062000802017f */
[----:B------:R-:W-:Y:S05]  /*1a00*/  @!P0 BRA `(.L_x_973) ;  /* 0x0000000000048947 */ /* 0x000fea0003800000 */
[----:B------:R-:W-:Y:S01]  /*1a10*/  BPT.TRAP 0x1 ;  /* 0x000000040000795c */ /* 0x000fe20000300000 */
.L_x_973:
[----:B-1----:R-:W-:Y:S05]  /*1a20*/  @P1 BRA `(.L_x_974) ;  /* 0x0000000000081947 */ /* 0x002fea0003800000 */
[----:B------:R-:W1:Y:S02]  /*1a30*/  SYNCS.PHASECHK.TRANS64.TRYWAIT P1, [R15+URZ+0x2a830], R0 ;  /* 0x02a830000f0075a7 */ /* 0x000e64000802017f */
[----:B-1----:R-:W-:Y:S05]  /*1a40*/  @!P1 BRA `(.L_x_975) ;  /* 0x0000012800f89947 */ /* 0x002fea0003800000 */
.L_x_974:
        /* <DEDUP_REMOVED lines=30> */
[----:B------:R-:W-:Y:S01]  /*1c30*/  IMAD.U32 R5, RZ, RZ, UR9 ;  /* 0x00000009ff057e24 */ /* 0x000fe2000f8e00ff */
        /* <DEDUP_REMOVED lines=28> */
[----:B------:R-:W-:Y:S02]  /*1e00*/  WARPGROUP.DEPBAR.LE gsb0, 0x0 ;  /* 0x00008000000079c5 */ /* 0x000fe40000010000 */
        /* <DEDUP_REMOVED lines=39> */
.L_x_976:
[----:B------:R-:W-:Y:S01]  /*2080*/  ISETP.NE.AND P2, PT, R168, 0x1, PT ;  /* 0x00000001a800780c */ /* 0x000fe20003f45270 */
[----:B------:R-:W-:Y:S01]  /*2090*/  ULDC UR5, c[0x0][0x9d8] ;  /* 0x0002760000057ab9 */ /* 0x000fe20000000800 */
[----:B------:R-:W-:Y:S01]  /*20a0*/  R2UR UR4, R15 ;  /* 0x000000000f0472ca */ /* 0x000fe200000e0000 */
[----:B------:R-:W-:Y:S01]  /*20b0*/  FMUL.FTZ R3, R27, UR5 ;  /* 0x000000051b037c20 */ /* 0x000fe20008410000 */
[----:B01----:R-:W-:Y:S01]  /*20c0*/  FMUL.FTZ R0, R26, UR5 ;  /* 0x000000051a007c20 */ /* 0x003fe20008410000 */
[----:B------:R-:W-:Y:S02]  /*20d0*/  IMAD.IADD R26, R22, 0x1, R17 ;  /* 0x00000001161a7824 */ /* 0x000fe400078e0211 */
[----:B------:R-:W-:Y:S01]  /*20e0*/  FMUL.FTZ R9, R30, UR5 ;  /* 0x000000051e097c20 */ /* 0x000fe20008410000 */
[----:B------:R-:W-:Y:S01]  /*20f0*/  FMUL.FTZ R25, R25, UR5 ;  /* 0x0000000519197c20 */ /* 0x000fe20008410000 */
[----:B------:R-:W-:Y:S01]  /*2100*/  FMUL.FTZ R28, R28, UR5 ;  /* 0x000000051c1c7c20 */ /* 0x000fe20008410000 */
[----:B------:R-:W-:Y:S01]  /*2110*/  FMUL.FTZ R13, R24, UR5 ;  /* 0x00000005180d7c20 */ /* 0x000fe20008410000 */
[----:B------:R-:W-:Y:S01]  /*2120*/  FMUL.FTZ R11, R31, UR5 ;  /* 0x000000051f0b7c20 */ /* 0x000fe20008410000 */
[----:B------:R0:W1:Y:S01]  /*2130*/  MUFU.TANH R74, R25 ;  /* 0x00000019004a7308 */ /* 0x0000620000002400 */
[----:B------:R-:W-:Y:S01]  /*2140*/  FMUL.FTZ R32, R32, UR5 ;  /* 0x0000000520207c20 */ /* 0x000fe20008410000 */
[----:B------:R-:W2:Y:S01]  /*2150*/  @P2 LDC R21, c[0x0][0x44c] ;  /* 0x00011300ff152b82 */ /* 0x000ea20000000800 */
[----:B------:R-:W-:Y:S01]  /*2160*/  FMUL.FTZ R33, R33, UR5 ;  /* 0x0000000521217c20 */ /* 0x000fe20008410000 */
[----:B------:R-:W-:Y:S01]  /*2170*/  UIADD3 UR4, UR4, 0x2a840, URZ ;  /* 0x0002a84004047890 */ /* 0x000fe2000fffe03f */
[----:B------:R-:W-:Y:S01]  /*2180*/  FMUL.FTZ R14, R34, UR5 ;  /* 0x00000005220e7c20 */ /* 0x000fe20008410000 */
[----:B------:R-:W-:Y:S01]  /*2190*/  FMUL.FTZ R20, R35, UR5 ;  /* 0x0000000523147c20 */ /* 0x000fe20008410000 */
[----:B------:R-:W-:Y:S01]  /*21a0*/  FMUL.FTZ R36, R36, UR5 ;  /* 0x0000000524247c20 */ /* 0x000fe20008410000 */
[----:B------:R-:W-:Y:S01]  /*21b0*/  UPRMT UR4, UR60, 0x654, UR4 ;  /* 0x000006543c047896 */ /* 0x000fe20008000004 */
[----:B------:R-:W-:Y:S01]  /*21c0*/  FMUL.FTZ R37, R37, UR5 ;  /* 0x0000000525257c20 */ /* 0x000fe20008410000 */
[----:B------:R-:W3:Y:S01]  /*21d0*/  @P2 LDC R27, c[0x0][0x450] ;  /* 0x00011400ff1b2b82 */ /* 0x000ee20000000800 */
[----:B------:R-:W-:Y:S01]  /*21e0*/  FMUL.FTZ R24, R38, UR5 ;  /* 0x0000000526187c20 */ /* 0x000fe20008410000 */
[----:B0-----:R-:W-:Y:S01]  /*21f0*/  FMUL.FTZ R25, R39, UR5 ;  /* 0x0000000527197c20 */ /* 0x001fe20008410000 */
[----:B------:R-:W-:Y:S01]  /*2200*/  FMUL.FTZ R40, R40, UR5 ;  /* 0x0000000528287c20 */ /* 0x000fe20008410000 */
        /* <DEDUP_REMOVED lines=12> */
[----:B--2---:R-:W-:-:S04]  /*22d0*/  @P2 IMAD.HI.U32 R10, R26, R21, RZ ;  /* 0x000000151a0a2227 */ /* 0x004fc800078e00ff */
[----:B------:R-:W-:Y:S01]  /*22e0*/  FMUL.FTZ R56, R56, UR5 ;  /* 0x0000000538387c20 */ /* 0x000fe20008410000 */
[----:B------:R-:W0:Y:S01]  /*22f0*/  LDC R21, c[0x0][0x288] ;  /* 0x0000a200ff157b82 */ /* 0x000e220000000800 */
[----:B------:R-:W-:Y:S01]  /*2300*/  FMUL.FTZ R58, R58, UR5 ;  /* 0x000000053a3a7c20 */ /* 0x000fe20008410000 */
[----:B------:R-:W-:Y:S01]  /*2310*/  FMUL.FTZ R60, R60, UR5 ;  /* 0x000000053c3c7c20 */ /* 0x000fe20008410000 */
[----:B------:R-:W-:Y:S01]  /*2320*/  FMUL.FTZ R62, R62, UR5 ;  /* 0x000000053e3e7c20 */ /* 0x000fe20008410000 */
[----:B------:R-:W-:Y:S01]  /*2330*/  FMUL.FTZ R64, R64, UR5 ;  /* 0x0000000540407c20 */ /* 0x000fe20008410000 */
[----:B------:R-:W-:Y:S01]  /*2340*/  FMUL.FTZ R65, R65, UR5 ;  /* 0x0000000541417c20 */ /* 0x000fe20008410000 */
[----:B---3--:R-:W-:Y:S01]  /*2350*/  @P2 SHF.R.U32.HI R26, RZ, R27, R10 ;  /* 0x0000001bff1a2219 */ /* 0x008fe2000001160a */
[----:B------:R-:W-:Y:S02]  /*2360*/  IMAD.MOV.U32 R27, RZ, RZ, -0x60 ;  /* 0xffffffa0ff1b7424 */ /* 0x000fe400078e00ff */
[----:B------:R-:W-:Y:S01]  /*2370*/  FMUL.FTZ R8, R66, UR5 ;  /* 0x0000000542087c20 */ /* 0x000fe20008410000 */
[----:B------:R-:W-:Y:S01]  /*2380*/  FMUL.FTZ R2, R67, UR5 ;  /* 0x0000000543027c20 */ /* 0x000fe20008410000 */
[----:B------:R-:W-:Y:S01]  /*2390*/  FMUL.FTZ R68, R68, UR5 ;  /* 0x0000000544447c20 */ /* 0x000fe20008410000 */
[----:B------:R-:W2:Y:S01]  /*23a0*/  SHFL.IDX PT, R30, R26, RZ, 0x1c1f ;  /* 0x001c1fff1a1e7589 */ /* 0x000ea200000e0000 */
[----:B------:R-:W-:-:S02]  /*23b0*/  IMAD R27, R72, R27, 0x61 ;  /* 0x00000061481b7424 */ /* 0x000fc400078e021b */
[----:B------:R-:W-:Y:S01]  /*23c0*/  FMUL.FTZ R12, R70, UR5 ;  /* 0x00000005460c7c20 */ /* 0x000fe20008410000 */
[----:B------:R-:W-:Y:S01]  /*23d0*/  FMUL.FTZ R10, R71, UR5 ;  /* 0x00000005470a7c20 */ /* 0x000fe20008410000 */
[----:B------:R3:W4:Y:S01]  /*23e0*/  MUFU.TANH R75, R28 ;  /* 0x0000001c004b7308 */ /* 0x0007220000002400 */
[----:B------:R-:W-:Y:S01]  /*23f0*/  FMUL.FTZ R47, R47, UR5 ;  /* 0x000000052f2f7c20 */ /* 0x000fe20008410000 */
[----:B------:R-:W-:Y:S01]  /*2400*/  FMUL.FTZ R51, R51, UR5 ;  /* 0x0000000533337c20 */ /* 0x000fe20008410000 */
[----:B------:R-:W-:Y:S01]  /*2410*/  FMUL.FTZ R57, R57, UR5 ;  /* 0x0000000539397c20 */ /* 0x000fe20008410000 */
[----:B------:R-:W-:Y:S01]  /*2420*/  FMUL.FTZ R63, R63, UR5 ;  /* 0x000000053f3f7c20 */ /* 0x000fe20008410000 */
[----:B------:R-:W-:Y:S01]  /*2430*/  FMUL.FTZ R69, R69, UR5 ;  /* 0x0000000545457c20 */ /* 0x000fe20008410000 */
[----:B------:R-:W-:Y:S01]  /*2440*/  LOP3.LUT P1, RZ, R19, 0x80000, RZ, 0xc0, !PT ;  /* 0x0008000013ff7812 */ /* 0x000fe2000782c0ff */
[----:B------:R-:W-:Y:S01]  /*2450*/  FMUL.FTZ R29, R29, UR5 ;  /* 0x000000051d1d7c20 */ /* 0x000fe20008410000 */
[----:B------:R-:W-:Y:S01]  /*2460*/  IMAD R15, R72, -0x60, R16 ;  /* 0xffffffa0480f7824 */ /* 0x000fe200078e0210 */
[----:B------:R-:W0:Y:S01]  /*2470*/  MUFU.TANH R13, R13 ;  /* 0x0000000d000d7308 */ /* 0x000e220000002400 */
[----:B---3--:R-:W-:Y:S01]  /*2480*/  IMAD R28, R18, -0x2, R27 ;  /* 0xfffffffe121c7824 */ /* 0x008fe200078e021b */
[----:B------:R-:W-:Y:S01]  /*2490*/  ULDC UR50, c[0x0][0x9dc] ;  /* 0x0002770000327ab9 */ /* 0x000fe20000000800 */
[----:B------:R-:W-:Y:S01]  /*24a0*/  SYNCS.ARRIVE.TRANS64.RED.A1T0 RZ, [UR4], RZ ;  /* 0x000000ffffff79a7 */ /* 0x000fe20008100404 */
[----:B------:R-:W-:Y:S01]  /*24b0*/  FMUL.FTZ R55, R55, UR5 ;  /* 0x0000000537377c20 */ /* 0x000fe20008410000 */
[----:B------:R-:W-:Y:S01]  /*24c0*/  ULOP3.LUT UR4, URZ, UR50, URZ, 0x33, !UPT ;  /* 0x000000323f047292 */ /* 0x000fe2000f8e333f */
[----:B------:R-:W-:Y:S01]  /*24d0*/  FMUL.FTZ R59, R59, UR5 ;  /* 0x000000053b3b7c20 */ /* 0x000fe20008410000 */
[----:B------:R-:W-:Y:S01]  /*24e0*/  VIADD R15, R15, 0x60 ;  /* 0x000000600f0f7836 */ /* 0x000fe20000000000 */
[----:B------:R-:W3:Y:S01]  /*24f0*/  MUFU.TANH R0, R0 ;  /* 0x0000000000007308 */ /* 0x000ee20000002400 */
[----:B------:R-:W-:Y:S01]  /*2500*/  FMUL.FTZ R61, R61, UR5 ;  /* 0x000000053d3d7c20 */ /* 0x000fe20008410000 */
[----:B------:R-:W-:Y:S01]  /*2510*/  ULDC UR5, c[0x0][0x9e0] ;  /* 0x0002780000057ab9 */ /* 0x000fe20000000800 */
[----:B------:R-:W-:-:S05]  /*2520*/  VIADD R70, R28, 0xffffffff ;  /* 0xffffffff1c467836 */ /* 0x000fca0000000000 */
[----:B------:R-:W0:Y:S08]  /*2530*/  MUFU.TANH R3, R3 ;  /* 0x0000000300037308 */ /* 0x000e300000002400 */
        /* <DEDUP_REMOVED lines=39> */
[----:B------:R0:W1:Y:S08]  /*27b0*/  MUFU.TANH R76, R29 ;  /* 0x0000001d004c7308 */ /* 0x0000700000002400 */
[----:B------:R5:W1:Y:S01]  /*27c0*/  MUFU.TANH R38, R55 ;  /* 0x0000003700267308 */ /* 0x000a620000002400 */
[----:B0-----:R-:W-:-:S05]  /*27d0*/  IADD3 R29, R28, -R21, R16 ;  /* 0x800000151c1d7210 */ /* 0x001fca0007ffe010 */
[----:B------:R-:W-:Y:S02]  /*27e0*/  VIADD R66, R29, UR5 ;  /* 0x000000051d427c36 */ /* 0x000fe40008000000 */
[----:B------:R0:W1:Y:S01]  /*27f0*/  MUFU.TANH R78, R59 ;  /* 0x0000003b004e7308 */ /* 0x0000620000002400 */
[----:B-----5:R-:W-:-:S07]  /*2800*/  IMAD R55, R18, -0x2, R15 ;  /* 0xfffffffe12377824 */ /* 0x020fce00078e020f */
[----:B------:R5:W1:Y:S01]  /*2810*/  MUFU.TANH R35, R61 ;  /* 0x0000003d00237308 */ /* 0x000a620000002400 */
[----:B0-----:R-:W-:-:S04]  /*2820*/  VIADD R59, R29, UR4 ;  /* 0x000000041d3b7c36 */ /* 0x001fc80008000000 */
[----:B--2---:R-:W-:Y:S02]  /*2830*/  IMAD.IADD R28, R59, 0x1, R30 ;  /* 0x000000013b1c7824 */ /* 0x004fe400078e021e */
[----:B-----5:R-:W-:Y:S01]  /*2840*/  VIADD R61, R27, 0xffffffff ;  /* 0xffffffff1b3d7836 */ /* 0x020fe20000000000 */
[----:B------:R-:W-:Y:S01]  /*2850*/  VIADDMNMX R27, R30, R66, R55, PT ;  /* 0x000000421e1b7246 */ /* 0x000fe20003800137 */
[----:B---34-:R-:W-:Y:S06]  /*2860*/  @!P1 BRA `(.L_x_977) ;  /* 0x00000000005c9947 */ /* 0x018fec0003800000 */
[----:B------:R-:W-:Y:S01]  /*2870*/  IADD3 R15, R16, -R21, R30 ;  /* 0x80000015100f7210 */ /* 0x000fe20007ffe01e */
[----:B------:R-:W-:Y:S03]  /*2880*/  BSSY B0, `(.L_x_978) ;  /* 0x0000012000007945 */ /* 0x000fe60003800000 */
[----:B------:R-:W-:-:S13]  /*2890*/  ISETP.GT.AND P1, PT, R15, -0x1, PT ;  /* 0xffffffff0f00780c */ /* 0x000fda0003f24270 */
[----:B------:R-:W-:Y:S05]  /*28a0*/  @P1 BRA `(.L_x_979) ;  /* 0x0000000000241947 */ /* 0x000fea0003800000 */
[----:B------:R-:W-:Y:S01]  /*28b0*/  ULDC UR4, c[0x0][0x9e4] ;  /* 0x0002790000047ab9 */ /* 0x000fe20000000800 */
[----:B------:R-:W-:Y:S01]  /*28c0*/  LOP3.LUT R15, RZ, R15, RZ, 0x33, !PT ;  /* 0x0000000fff0f7212 */ /* 0x000fe200078e33ff */
[----:B------:R-:W-:-:S05]  /*28d0*/  IMAD.U32 R80, RZ, RZ, UR4 ;  /* 0x00000004ff507e24 */ /* 0x000fca000f8e00ff */
[----:B------:R-:W-:-:S13]  /*28e0*/  ISETP.NE.AND P1, PT, R80, 0x1, PT ;  /* 0x000000015000780c */ /* 0x000fda0003f25270 */
[----:B------:R-:W0:Y:S02]  /*28f0*/  @P1 LDC.64 R84, c[0x0][0x9e8] ;  /* 0x00027a00ff541b82 */ /* 0x000e240000000a00 */
[----:B0-----:R-:W-:-:S05]  /*2900*/  @P1 IMAD.HI.U32 R30, R15, R84, RZ ;  /* 0x000000540f1e1227 */ /* 0x001fca00078e00ff */
[----:B------:R-:W-:-:S04]  /*2910*/  @P1 SHF.R.U32.HI R15, RZ, R85, R30 ;  /* 0x00000055ff0f1219 */ /* 0x000fc8000001161e */
[----:B------:R-:W-:Y:S01]  /*2920*/  LOP3.LUT R15, RZ, R15, RZ, 0x33, !PT ;  /* 0x0000000fff0f7212 */ /* 0x000fe200078e33ff */
[----:B------:R-:W-:Y:S06]  /*2930*/  BRA `(.L_x_980) ;  /* 0x0000000000187947 */ /* 0x000fec0003800000 */
.L_x_979:
[----:B------:R-:W-:Y:S02]  /*2940*/  ULDC UR4, c[0x0][0x9e4] ;  /* 0x0002790000047ab9 */ /* 0x000fe40000000800 */
[----:B------:R-:W-:-:S05]  /*2950*/  IMAD.U32 R80, RZ, RZ, UR4 ;  /* 0x00000004ff507e24 */ /* 0x000fca000f8e00ff */
[----:B------:R-:W-:-:S13]  /*2960*/  ISETP.NE.AND P1, PT, R80, 0x1, PT ;  /* 0x000000015000780c */ /* 0x000fda0003f25270 */
[----:B------:R-:W0:Y:S02]  /*2970*/  @P1 LDC.64 R84, c[0x0][0x9e8] ;  /* 0x00027a00ff541b82 */ /* 0x000e240000000a00 */
[----:B0-----:R-:W-:-:S05]  /*2980*/  @P1 IMAD.HI.U32 R30, R15, R84, RZ ;  /* 0x000000540f1e1227 */ /* 0x001fca00078e00ff */
[----:B------:R-:W-:-:S07]  /*2990*/  @P1 SHF.R.U32.HI R15, RZ, R85, R30 ;  /* 0x00000055ff0f1219 */ /* 0x000fce000001161e */
.L_x_980:
[----:B------:R-:W-:Y:S05]  /*29a0*/  BSYNC B0 ;  /* 0x0000000000007941 */ /* 0x000fea0003800000 */
.L_x_978:
[----:B------:R-:W-:-:S05]  /*29b0*/  IMAD R15, R15, R80, R70 ;  /* 0x000000500f0f7224 */ /* 0x000fca00078e0246 */
[----:B------:R-:W-:Y:S02]  /*29c0*/  VIADDMNMX R27, R15, R80, R27, PT ;  /* 0x000000500f1b7246 */ /* 0x000fe4000380011b */
[----:B------:R-:W-:-:S07]  /*29d0*/  VIMNMX R28, R28, R15, !PT ;  /* 0x0000000f1c1c7248 */ /* 0x000fce0007fe0100 */
.L_x_977:
[C---:B------:R-:W-:Y:S01]  /*29e0*/  ISETP.GE.AND P6, PT, R61.reuse, 0x9, PT ;  /* 0x000000093d00780c */ /* 0x040fe20003fc6270 */
[----:B------:R-:W0:Y:S01]  /*29f0*/  SHFL.IDX PT, R26, R26, 0x1, 0x1c1f ;  /* 0x003c1f001a1a7f89 */ /* 0x000e2200000e0000 */
[----:B------:R-:W-:Y:S02]  /*2a00*/  ISETP.GE.AND P1, PT, R61, 0x2, PT ;  /* 0x000000023d00780c */ /* 0x000fe40003f26270 */
[C---:B------:R-:W-:Y:S02]  /*2a10*/  ISETP.GT.AND P2, PT, R28.reuse, 0x8, !P6 ;  /* 0x000000081c00780c */ /* 0x040fe40007744270 */
[----:B------:R-:W-:Y:S02]  /*2a20*/  ISETP.GT.AND P3, PT, R28, 0x1, !P1 ;  /* 0x000000011c00780c */ /* 0x000fe40004f64270 */
[----:B------:R-:W-:Y:S02]  /*2a30*/  ISETP.LT.OR P2, PT, R27, 0x9, P2 ;  /* 0x000000091b00780c */ /* 0x000fe40001741670 */
[----:B------:R-:W-:-:S02]  /*2a40*/  ISETP.GE.AND P4, PT, R61, 0xa, PT ;  /* 0x0000000a3d00780c */ /* 0x000fc40003f86270 */
[----:B------:R-:W-:Y:S02]  /*2a50*/  FSEL R89, R75, -INF , !P2 ;  /* 0xff8000004b597808 */ /* 0x000fe40005000000 */
[C---:B------:R-:W-:Y:S02]  /*2a60*/  ISETP.LT.OR P3, PT, R27.reuse, 0x2, P3 ;  /* 0x000000021b00780c */ /* 0x040fe40001f61670 */
[----:B------:R-:W-:Y:S02]  /*2a70*/  ISETP.GT.AND P2, PT, R28, 0x9, !P4 ;  /* 0x000000091c00780c */ /* 0x000fe40006744270 */
[----:B-1----:R-:W-:Y:S02]  /*2a80*/  FSEL R87, R74, -INF , !P3 ;  /* 0xff8000004a577808 */ /* 0x002fe40005800000 */
[----:B------:R-:W-:Y:S02]  /*2a90*/  ISETP.LT.OR P2, PT, R27, 0xa, P2 ;  /* 0x0000000a1b00780c */ /* 0x000fe40001741670 */
[----:B------:R-:W-:-:S02]  /*2aa0*/  ISETP.GE.AND P3, PT, R61, 0x11, PT ;  /* 0x000000113d00780c */ /* 0x000fc40003f66270 */
[----:B------:R-:W-:Y:S01]  /*2ab0*/  FSEL R91, R76, -INF , !P2 ;  /* 0xff8000004c5b7808 */ /* 0x000fe20005000000 */
[----:B0-----:R-:W-:Y:S01]  /*2ac0*/  IMAD.IADD R30, R59, 0x1, R26 ;  /* 0x000000013b1e7824 */ /* 0x001fe200078e021a */
[----:B------:R-:W-:Y:S02]  /*2ad0*/  ISETP.GT.AND P2, PT, R28, 0x10, !P3 ;  /* 0x000000101c00780c */ /* 0x000fe40005f44270 */
[----:B------:R-:W-:Y:S02]  /*2ae0*/  P2R R67, PR, RZ, 0x8 ;  /* 0x00000008ff437803 */ /* 0x000fe40000000000 */
[----:B------:R-:W-:Y:S02]  /*2af0*/  ISETP.LT.OR P2, PT, R27, 0x11, P2 ;  /* 0x000000111b00780c */ /* 0x000fe40001741670 */
[----:B------:R-:W-:Y:S02]  /*2b00*/  ISETP.GE.AND P3, PT, R61, 0x12, PT ;  /* 0x000000123d00780c */ /* 0x000fe40003f66270 */
[----:B------:R-:W-:-:S02]  /*2b10*/  FSEL R95, R32, -INF , !P2 ;  /* 0xff800000205f7808 */ /* 0x000fc40005000000 */
[C---:B------:R-:W-:Y:S02]  /*2b20*/  ISETP.GT.AND P2, PT, R28.reuse, 0x11, !P3 ;  /* 0x000000111c00780c */ /* 0x040fe40005f44270 */
[----:B------:R-:W-:Y:S02]  /*2b30*/  P2R R32, PR, RZ, 0x8 ;  /* 0x00000008ff207803 */ /* 0x000fe40000000000 */
[----:B------:R-:W-:Y:S02]  /*2b40*/  ISETP.LT.OR P2, PT, R27, 0x12, P2 ;  /* 0x000000121b00780c */ /* 0x000fe40001741670 */
[----:B------:R-:W-:Y:S02]  /*2b50*/  ISETP.GE.AND P3, PT, R61, 0x19, PT ;  /* 0x000000193d00780c */ /* 0x000fe40003f66270 */
[----:B------:R-:W-:Y:S02]  /*2b60*/  FSEL R97, R33, -INF , !P2 ;  /* 0xff80000021617808 */ /* 0x000fe40005000000 */
[----:B------:R-:W-:-:S02]  /*2b70*/  ISETP.GT.AND P2, PT, R28, 0x18, !P3 ;  /* 0x000000181c00780c */ /* 0x000fc40005f44270 */
[----:B------:R-:W-:Y:S02]  /*2b80*/  P2R R69, PR, RZ, 0x8 ;  /* 0x00000008ff457803 */ /* 0x000fe40000000000 */
[----:B------:R-:W-:Y:S02]  /*2b90*/  ISETP.LT.OR P2, PT, R27, 0x19, P2 ;  /* 0x000000191b00780c */ /* 0x000fe40001741670 */
[----:B------:R-:W-:Y:S02]  /*2ba0*/  ISETP.GE.AND P3, PT, R61, 0x1a, PT ;  /* 0x0000001a3d00780c */ /* 0x000fe40003f66270 */
[----:B------:R-:W-:Y:S02]  /*2bb0*/  FSEL R99, R36, -INF , !P2 ;  /* 0xff80000024637808 */ /* 0x000fe40005000000 */
[----:B------:R-:W-:Y:S02]  /*2bc0*/  ISETP.GT.AND P2, PT, R28, 0x19, !P3 ;  /* 0x000000191c00780c */ /* 0x000fe40005f44270 */
[----:B------:R-:W-:-:S02]  /*2bd0*/  P2R R36, PR, RZ, 0x8 ;  /* 0x00000008ff247803 */ /* 0x000fc40000000000 */
[----:B------:R-:W-:Y:S02]  /*2be0*/  ISETP.LT.OR P2, PT, R27, 0x1a, P2 ;  /* 0x0000001a1b00780c */ /* 0x000fe40001741670 */
[----:B------:R-:W-:Y:S02]  /*2bf0*/  ISETP.GE.AND P3, PT, R61, 0x21, PT ;  /* 0x000000213d00780c */ /* 0x000fe40003f66270 */
[----:B------:R-:W-:Y:S02]  /*2c00*/  FSEL R101, R37, -INF , !P2 ;  /* 0xff80000025657808 */ /* 0x000fe40005000000 */
[----:B------:R-:W-:Y:S02]  /*2c10*/  ISETP.GT.AND P2, PT, R28, 0x20, !P3 ;  /* 0x000000201c00780c */ /* 0x000fe40005f44270 */
[----:B------:R-:W-:Y:S02]  /*2c20*/  P2R R71, PR, RZ, 0x8 ;  /* 0x00000008ff477803 */ /* 0x000fe40000000000 */
[----:B------:R-:W-:-:S02]  /*2c30*/  ISETP.LT.OR P2, PT, R27, 0x21, P2 ;  /* 0x000000211b00780c */ /* 0x000fc40001741670 */
[----:B------:R-:W-:Y:S02]  /*2c40*/  ISETP.GE.AND P3, PT, R61, 0x22, PT ;  /* 0x000000223d00780c */ /* 0x000fe40003f66270 */
[----:B------:R-:W-:Y:S02]  /*2c50*/  FSEL R103, R40, -INF , !P2 ;  /* 0xff80000028677808 */ /* 0x000fe40005000000 */
[----:B------:R-:W-:Y:S02]  /*2c60*/  ISETP.GT.AND P2, PT, R28, 0x21, !P3 ;  /* 0x000000211c00780c */ /* 0x000fe40005f44270 */
[----:B------:R-:W-:Y:S02]  /*2c70*/  P2R R40, PR, RZ, 0x8 ;  /* 0x00000008ff287803 */ /* 0x000fe40000000000 */
[----:B------:R-:W-:Y:S02]  /*2c80*/  ISETP.LT.OR P2, PT, R27, 0x22, P2 ;  /* 0x000000221b00780c */ /* 0x000fe40001741670 */
[----:B------:R-:W-:-:S02]  /*2c90*/  ISETP.GE.AND P3, PT, R61, 0x29, PT ;  /* 0x000000293d00780c */ /* 0x000fc40003f66270 */
[----:B------:R-:W-:Y:S02]  /*2ca0*/  FSEL R105, R41, -INF , !P2 ;  /* 0xff80000029697808 */ /* 0x000fe40005000000 */
        /* <DEDUP_REMOVED lines=53> */
[----:B------:R-:W-:Y:S02]  /*3000*/  P2R R63, PR, RZ, 0x10 ;  /* 0x00000010ff3f7803 */ /* 0x000fe40000000000 */
[----:B------:R-:W-:Y:S02]  /*3010*/  FSEL R33, R64, -INF , !P2 ;  /* 0xff80000040217808 */ /* 0x000fe40005000000 */
[----:B------:R-:W-:-:S04]  /*3020*/  ISETP.GE.AND P2, PT, R61, 0x52, PT ;  /* 0x000000523d00780c */ /* 0x000fc80003f46270 */
[----:B------:R-:W-:-:S04]  /*3030*/  ISETP.GT.AND P3, PT, R28, 0x51, !P2 ;  /* 0x000000511c00780c */ /* 0x000fc80005764270 */
[----:B------:R-:W-:-:S04]  /*3040*/  ISETP.LT.OR P3, PT, R27, 0x52, P3 ;  /* 0x000000521b00780c */ /* 0x000fc80001f61670 */
[----:B------:R-:W-:Y:S02]  /*3050*/  FSEL R15, R65, -INF , !P3 ;  /* 0xff800000410f7808 */ /* 0x000fe40005800000 */
[----:B------:R-:W-:-:S04]  /*3060*/  ISETP.GE.AND P3, PT, R61, 0x59, PT ;  /* 0x000000593d00780c */ /* 0x000fc80003f66270 */
[----:B------:R-:W-:-:S04]  /*3070*/  ISETP.GT.AND P4, PT, R28, 0x58, !P3 ;  /* 0x000000581c00780c */ /* 0x000fc80005f84270 */
[----:B------:R-:W-:-:S04]  /*3080*/  ISETP.LT.OR P4, PT, R27, 0x59, P4 ;  /* 0x000000591b00780c */ /* 0x000fc80002781670 */
[----:B------:R-:W-:Y:S02]  /*3090*/  FSEL R29, R68, -INF , !P4 ;  /* 0xff800000441d7808 */ /* 0x000fe40006000000 */
[----:B------:R-:W-:-:S04]  /*30a0*/  ISETP.GE.AND P4, PT, R61, 0x1, PT ;  /* 0x000000013d00780c */ /* 0x000fc80003f86270 */
[----:B------:R-:W-:-:S04]  /*30b0*/  ISETP.GT.AND P5, PT, R28, RZ, !P4 ;  /* 0x000000ff1c00720c */ /* 0x000fc800067a4270 */
[----:B------:R-:W-:-:S04]  /*30c0*/  ISETP.LT.OR P5, PT, R27, 0x1, P5 ;  /* 0x000000011b00780c */ /* 0x000fc80002fa1670 */
[----:B------:R-:W-:Y:S02]  /*30d0*/  FSEL R85, R13, -INF , !P5 ;  /* 0xff8000000d557808 */ /* 0x000fe40006800000 */
[----:B------:R-:W-:-:S04]  /*30e0*/  ISETP.GE.AND P5, PT, R61, 0x5a, PT ;  /* 0x0000005a3d00780c */ /* 0x000fc80003fa6270 */
[----:B------:R-:W-:Y:S02]  /*30f0*/  P2R R64, PR, RZ, 0x20 ;  /* 0x00000020ff407803 */ /* 0x000fe40000000000 */
[----:B------:R-:W-:Y:S02]  /*3100*/  ISETP.GT.AND P5, PT, R28, 0x59, !P5 ;  /* 0x000000591c00780c */ /* 0x000fe40006fa4270 */
[----:B------:R-:W-:Y:S02]  /*3110*/  VIADDMNMX R28, R26, R66, R55, PT ;  /* 0x000000421a1c7246 */ /* 0x000fe40003800137 */
[----:B------:R-:W-:-:S04]  /*3120*/  ISETP.LT.OR P5, PT, R27, 0x5a, P5 ;  /* 0x0000005a1b00780c */ /* 0x000fc80002fa1670 */
[----:B------:R-:W-:Y:S02]  /*3130*/  FSEL R31, R31, -INF , !P5 ;  /* 0xff8000001f1f7808 */ /* 0x000fe40006800000 */
[----:B------:R-:W-:-:S13]  /*3140*/  LOP3.LUT P5, RZ, R19, 0x80000, RZ, 0xc0, !PT ;  /* 0x0008000013ff7812 */ /* 0x000fda00078ac0ff */
[----:B------:R-:W-:Y:S05]  /*3150*/  @!P5 BRA `(.L_x_981) ;  /* 0x00000000005cd947 */ /* 0x000fea0003800000 */
        /* <DEDUP_REMOVED lines=13> */
.L_x_983:
[----:B------:R-:W-:Y:S02]  /*3230*/  ULDC UR4, c[0x0][0x9e4] ;  /* 0x0002790000047ab9 */ /* 0x000fe40000000800 */
[----:B------:R-:W-:-:S05]  /*3240*/  IMAD.U32 R27, RZ, RZ, UR4 ;  /* 0x00000004ff1b7e24 */ /* 0x000fca000f8e00ff */
[----:B------:R-:W-:-:S13]  /*3250*/  ISETP.NE.AND P5, PT, R27, 0x1, PT ;  /* 0x000000011b00780c */ /* 0x000fda0003fa5270 */
[----:B------:R-:W0:Y:S02]  /*3260*/  @P5 LDC.64 R52, c[0x0][0x9e8] ;  /* 0x00027a00ff345b82 */ /* 0x000e240000000a00 */
[----:B0-----:R-:W-:-:S05]  /*3270*/  @P5 IMAD.HI.U32 R26, R13, R52, RZ ;  /* 0x000000340d1a5227 */ /* 0x001fca00078e00ff */
[----:B------:R-:W-:-:S07]  /*3280*/  @P5 SHF.R.U32.HI R13, RZ, R53, R26 ;  /* 0x00000035ff0d5219 */ /* 0x000fce000001161a */
.L_x_984:
[----:B------:R-:W-:Y:S05]  /*3290*/  BSYNC B0 ;  /* 0x0000000000007941 */ /* 0x000fea0003800000 */
.L_x_982:
[----:B------:R-:W-:-:S05]  /*32a0*/  IMAD R13, R13, R27, R70 ;  /* 0x0000001b0d0d7224 */ /* 0x000fca00078e0246 */
[----:B------:R-:W-:Y:S02]  /*32b0*/  VIADDMNMX R28, R13, R27, R28, PT ;  /* 0x0000001b0d1c7246 */ /* 0x000fe4000380011c */
[----:B------:R-:W-:-:S07]  /*32c0*/  VIMNMX R30, R30, R13, !PT ;  /* 0x0000000d1e1e7248 */ /* 0x000fce0007fe0100 */
.L_x_981:
[----:B------:R-:W-:Y:S01]  /*32d0*/  ISETP.GT.AND P1, PT, R30, 0x1, !P1 ;  /* 0x000000011e00780c */ /* 0x000fe20004f24270 */
[----:B------:R-:W-:Y:S01]  /*32e0*/  ULDC UR4, c[0x0][0x988] ;  /* 0x0002620000047ab9 */ /* 0x000fe20000000800 */
[----:B------:R-:W-:Y:S02]  /*32f0*/  FMNMX.FTZ R13, R85, R87, !PT ;  /* 0x00000057550d7209 */ /* 0x000fe40007810000 */
[----:B------:R-:W-:Y:S02]  /*3300*/  ISETP.LT.OR P1, PT, R28, 0x2, P1 ;  /* 0x000000021c00780c */ /* 0x000fe40000f21670 */
[----:B------:R-:W-:Y:S02]  /*3310*/  ISETP.GT.AND P6, PT, R30, 0x8, !P6 ;  /* 0x000000081e00780c */ /* 0x000fe400077c4270 */
[----:B------:R-:W-:Y:S02]  /*3320*/  FSEL R59, R3, -INF , !P1 ;  /* 0xff800000033b7808 */ /* 0x000fe40004800000 */
[----:B------:R-:W-:-:S02]  /*3330*/  ISETP.NE.AND P1, PT, R63, RZ, PT ;  /* 0x000000ff3f00720c */ /* 0x000fc40003f25270 */
[----:B------:R-:W-:Y:S02]  /*3340*/  FMNMX.FTZ R13, R89, R13, !PT ;  /* 0x0000000d590d7209 */ /* 0x000fe40007810000 */
[----:B------:R-:W-:Y:S02]  /*3350*/  ISETP.GT.AND P1, PT, R30, 0x9, !P1 ;  /* 0x000000091e00780c */ /* 0x000fe40004f24270 */
[C---:B------:R-:W-:Y:S02]  /*3360*/  ISETP.LT.OR P6, PT, R28.reuse, 0x9, P6 ;  /* 0x000000091c00780c */ /* 0x040fe400037c1670 */
[----:B------:R-:W-:Y:S02]  /*3370*/  ISETP.LT.OR P1, PT, R28, 0xa, P1 ;  /* 0x0000000a1c00780c */ /* 0x000fe40000f21670 */
[----:B------:R-:W-:Y:S02]  /*3380*/  FMNMX.FTZ R13, R91, R13, !PT ;  /* 0x0000000d5b0d7209 */ /* 0x000fe40007810000 */
[----:B------:R-:W-:-:S02]  /*3390*/  FSEL R63, R11, -INF , !P1 ;  /* 0xff8000000b3f7808 */ /* 0x000fc40004800000 */
[----:B------:R-:W-:Y:S02]  /*33a0*/  ISETP.NE.AND P1, PT, R67, RZ, PT ;  /* 0x000000ff4300720c */ /* 0x000fe40003f25270 */
[----:B------:R-:W-:Y:S02]  /*33b0*/  FSEL R61, R9, -INF , !P6 ;  /* 0xff800000093d7808 */ /* 0x000fe40007000000 */
[----:B------:R-:W-:Y:S02]  /*33c0*/  ISETP.GT.AND P1, PT, R30, 0x10, !P1 ;  /* 0x000000101e00780c */ /* 0x000fe40004f24270 */
[----:B------:R-:W-:Y:S02]  /*33d0*/  ISETP.NE.AND P6, PT, R69, RZ, PT ;  /* 0x000000ff4500720c */ /* 0x000fe40003fc5270 */
[----:B------:R-:W-:Y:S02]  /*33e0*/  ISETP.LT.OR P1, PT, R28, 0x11, P1 ;  /* 0x000000111c00780c */ /* 0x000fe40000f21670 */
[----:B------:R-:W-:-:S02]  /*33f0*/  FMNMX.FTZ R13, R95, R13, !PT ;  /* 0x0000000d5f0d7209 */ /* 0x000fc40007810000 */
[----:B------:R-:W-:Y:S02]  /*3400*/  FSEL R65, R14, -INF , !P1 ;  /* 0xff8000000e417808 */ /* 0x000fe40004800000 */
[----:B------:R-:W-:Y:S02]  /*3410*/  ISETP.NE.AND P1, PT, R32, RZ, PT ;  /* 0x000000ff2000720c */ /* 0x000fe40003f25270 */
[----:B------:R-:W-:Y:S02]  /*3420*/  FMNMX.FTZ R13, R97, R13, !PT ;  /* 0x0000000d610d7209 */ /* 0x000fe40007810000 */
[----:B------:R-:W-:Y:S02]  /*3430*/  ISETP.GT.AND P1, PT, R30, 0x11, !P1 ;  /* 0x000000111e00780c */ /* 0x000fe40004f24270 */
[----:B------:R-:W-:Y:S02]  /*3440*/  ISETP.NE.AND P5, PT, R36, RZ, PT ;  /* 0x000000ff2400720c */ /* 0x000fe40003fa5270 */
[----:B------:R-:W-:-:S02]  /*3450*/  ISETP.LT.OR P1, PT, R28, 0x12, P1 ;  /* 0x000000121c00780c */ /* 0x000fc40000f21670 */
[----:B------:R-:W-:Y:S02]  /*3460*/  FMNMX.FTZ R13, R99, R13, !PT ;  /* 0x0000000d630d7209 */ /* 0x000fe40007810000 */
[----:B------:R-:W-:Y:S02]  /*3470*/  FSEL R67, R20, -INF , !P1 ;  /* 0xff80000014437808 */ /* 0x000fe40004800000 */
[----:B------:R-:W-:Y:S02]  /*3480*/  ISETP.GT.AND P1, PT, R30, 0x18, !P6 ;  /* 0x000000181e00780c */ /* 0x000fe40007724270 */
[----:B------:R-:W-:Y:S02]  /*3490*/  FMNMX.FTZ R13, R101, R13, !PT ;  /* 0x0000000d650d7209 */ /* 0x000fe40007810000 */
[----:B------:R-:W-:Y:S02]  /*34a0*/  ISETP.LT.OR P1, PT, R28, 0x19, P1 ;  /* 0x000000191c00780c */ /* 0x000fe40000f21670 */
[----:B------:R-:W-:-:S02]  /*34b0*/  FMNMX.FTZ R13, R103, R13, !PT ;  /* 0x0000000d670d7209 */ /* 0x000fc40007810000 */
[----:B------:R-:W-:Y:S02]  /*34c0*/  FSEL R53, R24, -INF , !P1 ;  /* 0xff80000018357808 */ /* 0x000fe40004800000 */
[----:B------:R-:W-:Y:S02]  /*34d0*/  ISETP.GT.AND P1, PT, R30, 0x19, !P5 ;  /* 0x000000191e00780c */ /* 0x000fe40006f24270 */
[----:B------:R-:W-:Y:S02]  /*34e0*/  FMNMX.FTZ R13, R105, R13, !PT ;  /* 0x0000000d690d7209 */ /* 0x000fe40007810000 */
[----:B------:R-:W-:Y:S02]  /*34f0*/  ISETP.LT.OR P1, PT, R28, 0x1a, P1 ;  /* 0x0000001a1c00780c */ /* 0x000fe40000f21670 */
[----:B------:R-:W-:Y:S02]  /*3500*/  FMNMX.FTZ R14, R107, R13, !PT ;  /* 0x0000000d6b0e7209 */ /* 0x000fe40007810000 */
[----:B------:R-:W-:-:S02]  /*3510*/  FSEL R69, R25, -INF , !P1 ;  /* 0xff80000019457808 */ /* 0x000fc40004800000 */
[----:B------:R-:W-:Y:S02]  /*3520*/  ISETP.NE.AND P1, PT, R71, RZ, PT ;  /* 0x000000ff4700720c */ /* 0x000fe40003f25270 */
[----:B------:R-:W-:Y:S02]  /*3530*/  FMNMX.FTZ R14, R57, R14, !PT ;  /* 0x0000000e390e7209 */ /* 0x000fe40007810000 */
[----:B------:R-:W-:Y:S02]  /*3540*/  ISETP.GT.AND P1, PT, R30, 0x20, !P1 ;  /* 0x000000201e00780c */ /* 0x000fe40004f24270 */
[----:B------:R-:W-:Y:S02]  /*3550*/  FMNMX.FTZ R14, R51, R14, !PT ;  /* 0x0000000e330e7209 */ /* 0x000fe40007810000 */
[----:B------:R-:W-:Y:S02]  /*3560*/  ISETP.LT.OR P1, PT, R28, 0x21, P1 ;  /* 0x000000211c00780c */ /* 0x000fe40000f21670 */
[----:B------:R-:W-:-:S02]  /*3570*/  FMNMX.FTZ R14, R49, R14, !PT ;  /* 0x0000000e310e7209 */ /* 0x000fc40007810000 */
[----:B------:R-:W-:Y:S02]  /*3580*/  FSEL R71, R42, -INF , !P1 ;  /* 0xff8000002a477808 */ /* 0x000fe40004800000 */
[----:B------:R-:W-:Y:S02]  /*3590*/  ISETP.NE.AND P1, PT, R40, RZ, PT ;  /* 0x000000ff2800720c */ /* 0x000fe40003f25270 */
[----:B------:R-:W-:Y:S02]  /*35a0*/  FMNMX.FTZ R14, R47, R14, !PT ;  /* 0x0000000e2f0e7209 */ /* 0x000fe40007810000 */
[----:B------:R-:W-:Y:S02]  /*35b0*/  ISETP.GT.AND P1, PT, R30, 0x21, !P1 ;  /* 0x000000211e00780c */ /* 0x000fe40004f24270 */
[----:B------:R-:W-:Y:S02]  /*35c0*/  FMNMX.FTZ R14, R45, R14, !PT ;  /* 0x0000000e2d0e7209 */ /* 0x000fe40007810000 */
[----:B------:R-:W-:-:S02]  /*35d0*/  ISETP.LT.OR P1, PT, R28, 0x22, P1 ;  /* 0x000000221c00780c */ /* 0x000fc40000f21670 */
[----:B------:R-:W-:Y:S02]  /*35e0*/  ISETP.NE.AND P5, PT, R75, RZ, PT ;  /* 0x000000ff4b00720c */ /* 0x000fe40003fa5270 */
[----:B------:R-:W-:Y:S02]  /*35f0*/  FSEL R75, R43, -INF , !P1 ;  /* 0xff8000002b4b7808 */ /* 0x000fe40004800000 */
[----:B------:R-:W-:Y:S02]  /*3600*/  ISETP.NE.AND P1, PT, R74, RZ, PT ;  /* 0x000000ff4a00720c */ /* 0x000fe40003f25270 */
[----:B------:R-:W-:Y:S02]  /*3610*/  FMNMX.FTZ R14, R41, R14, !PT ;  /* 0x0000000e290e7209 */ /* 0x000fe40007810000 */
[----:B------:R-:W-:Y:S02]  /*3620*/  ISETP.GT.AND P1, PT, R30, 0x28, !P1 ;  /* 0x000000281e00780c */ /* 0x000fe40004f24270 */
[----:B------:R-:W-:-:S02]  /*3630*/  FMNMX.FTZ R14, R39, R14, !PT ;  /* 0x0000000e270e7209 */ /* 0x000fc40007810000 */
[----:B------:R-:W-:Y:S02]  /*3640*/  ISETP.LT.OR P1, PT, R28, 0x29, P1 ;  /* 0x000000291c00780c */ /* 0x000fe40000f21670 */
[----:B------:R-:W-:Y:S02]  /*3650*/  FMNMX.FTZ R14, R37, R14, !PT ;  /* 0x0000000e250e7209 */ /* 0x000fe40007810000 */
[----:B------:R-:W-:Y:S02]  /*3660*/  FSEL R77, R46, -INF , !P1 ;  /* 0xff8000002e4d7808 */ /* 0x000fe40004800000 */
[----:B------:R-:W-:Y:S02]  /*3670*/  ISETP.NE.AND P1, PT, R44, RZ, PT ;  /* 0x000000ff2c00720c */ /* 0x000fe40003f25270 */
[----:B------:R-:W-:Y:S02]  /*3680*/  FMNMX.FTZ R14, R35, R14, !PT ;  /* 0x0000000e230e7209 */ /* 0x000fe40007810000 */
[----:B------:R-:W-:-:S02]  /*3690*/  ISETP.GT.AND P1, PT, R30, 0x29, !P1 ;  /* 0x000000291e00780c */ /* 0x000fc40004f24270 */
[----:B------:R-:W-:Y:S02]  /*36a0*/  FMNMX.FTZ R14, R33, R14, !PT ;  /* 0x0000000e210e7209 */ /* 0x000fe40007810000 */
[----:B------:R-:W-:Y:S02]  /*36b0*/  ISETP.LT.OR P1, PT, R28, 0x2a, P1 ;  /* 0x0000002a1c00780c */ /* 0x000fe40000f21670 */
[----:B------:R-:W-:Y:S02]  /*36c0*/  FMNMX.FTZ R14, R15, R14, !PT ;  /* 0x0000000e0f0e7209 */ /* 0x000fe40007810000 */
[----:B------:R-:W-:Y:S02]  /*36d0*/  FSEL R79, R79, -INF , !P1 ;  /* 0xff8000004f4f7808 */ /* 0x000fe40004800000 */
[----:B------:R-:W-:Y:S02]  /*36e0*/  FMNMX.FTZ R14, R29, R14, !PT ;  /* 0x0000000e1d0e7209 */ /* 0x000fe40007810000 */
[----:B------:R-:W-:-:S02]  /*36f0*/  ISETP.NE.AND P1, PT, R76, RZ, PT ;  /* 0x000000ff4c00720c */ /* 0x000fc40003f25270 */
[----:B------:R-:W-:Y:S01]  /*3700*/  FMNMX.FTZ R20, R31, R14, !PT ;  /* 0x0000000e1f147209 */ /* 0x000fe20007810000 */
[----:B------:R-:W-:Y:S01]  /*3710*/  IMAD.U32 R14, RZ, RZ, UR4 ;  /* 0x00000004ff0e7e24 */ /* 0x000fe2000f8e00ff */
[C---:B------:R-:W-:Y:S02]  /*3720*/  ISETP.GT.AND P1, PT, R30.reuse, 0x30, !P1 ;  /* 0x000000301e00780c */ /* 0x040fe40004f24270 */
[----:B------:R-:W-:Y:S01]  /*3730*/  ISETP.GT.AND P4, PT, R30, RZ, !P4 ;  /* 0x000000ff1e00720c */ /* 0x000fe20006784270 */
[----:B------:R-:W0:Y:S01]  /*3740*/  SHFL.BFLY PT, R13, R20, 0x2, 0x1f ;  /* 0x0c401f00140d7f89 */ /* 0x000e2200000e0000 */
[C---:B------:R-:W-:Y:S02]  /*3750*/  ISETP.LT.OR P1, PT, R28.reuse, 0x31, P1 ;  /* 0x000000311c00780c */ /* 0x040fe40000f21670 */
[----:B------:R-:W-:Y:S02]  /*3760*/  ISETP.LT.OR P4, PT, R28, 0x1, P4 ;  /* 0x000000011c00780c */ /* 0x000fe40002781670 */
[----:B------:R-:W-:-:S02]  /*3770*/  FSEL R81, R50, -INF , !P1 ;  /* 0xff80000032517808 */ /* 0x000fc40004800000 */
[----:B------:R-:W-:Y:S01]  /*3780*/  ISETP.NE.AND P1, PT, R48, RZ, PT ;  /* 0x000000ff3000720c */ /* 0x000fe20003f25270 */
[----:B------:R-:W-:Y:S01]  /*3790*/  IMAD.MOV.U32 R48, RZ, RZ, R17 ;  /* 0x000000ffff307224 */ /* 0x000fe200078e0011 */
[----:B------:R-:W-:Y:S02]  /*37a0*/  FSEL R0, R0, -INF , !P4 ;  /* 0xff80000000007808 */ /* 0x000fe40006000000 */
[----:B------:R-:W-:Y:S02]  /*37b0*/  ISETP.GT.AND P1, PT, R30, 0x31, !P1 ;  /* 0x000000311e00780c */ /* 0x000fe40004f24270 */
[----:B------:R-:W-:Y:S02]  /*37c0*/  ISETP.NE.AND P6, PT, R56, RZ, PT ;  /* 0x000000ff3800720c */ /* 0x000fe40003fc5270 */
[----:B------:R-:W-:Y:S02]  /*37d0*/  ISETP.LT.OR P1, PT, R28, 0x32, P1 ;  /* 0x000000321c00780c */ /* 0x000fe40000f21670 */
[----:B------:R-:W-:-:S02]  /*37e0*/  ISETP.GT.AND P2, PT, R30, 0x51, !P2 ;  /* 0x000000511e00780c */ /* 0x000fc40005744270 */
[----:B------:R-:W-:Y:S02]  /*37f0*/  FSEL R55, R34, -INF , !P1 ;  /* 0xff80000022377808 */ /* 0x000fe40004800000 */
[----:B------:R-:W-:Y:S02]  /*3800*/  ISETP.NE.AND P1, PT, R80, RZ, PT ;  /* 0x000000ff5000720c */ /* 0x000fe40003f25270 */
[C---:B------:R-:W-:Y:S02]  /*3810*/  ISETP.GT.AND P3, PT, R30.reuse, 0x58, !P3 ;  /* 0x000000581e00780c */ /* 0x040fe40005f64270 */
[----:B------:R-:W-:Y:S02]  /*3820*/  ISETP.GT.AND P1, PT, R30, 0x38, !P1 ;  /* 0x000000381e00780c */ /* 0x000fe40004f24270 */
[----:B0-----:R-:W-:Y:S02]  /*3830*/  FMNMX.FTZ R24, R20, R13, !PT ;  /* 0x0000000d14187209 */ /* 0x001fe40007810000 */
[----:B------:R-:W-:-:S02]  /*3840*/  FMNMX.FTZ R20, R0, R59, !PT ;  /* 0x0000003b00147209 */ /* 0x000fc40007810000 */
[----:B------:R-:W-:Y:S01]  /*3850*/  ISETP.LT.OR P1, PT, R28, 0x39, P1 ;  /* 0x000000391c00780c */ /* 0x000fe20000f21670 */
[----:B------:R-:W0:Y:S01]  /*3860*/  SHFL.BFLY PT, R13, R24, 0x1, 0x1f ;  /* 0x0c201f00180d7f89 */ /* 0x000e2200000e0000 */
        /* <DEDUP_REMOVED lines=9> */
[----:B------:R-:W-:Y:S02]  /*3900*/  ISETP.NE.AND P1, PT, R84, RZ, PT ;  /* 0x000000ff5400720c */ /* 0x000fe40003f25270 */
[----:B------:R-:W-:-:S02]  /*3910*/  FMNMX.FTZ R20, R53, R20, !PT ;  /* 0x0000001435147209 */ /* 0x000fc40007810000 */
[----:B------:R-:W-:Y:S02]  /*3920*/  ISETP.GT.AND P1, PT, R30, 0x40, !P1 ;  /* 0x000000401e00780c */ /* 0x000fe40004f24270 */
[----:B------:R-:W-:Y:S02]  /*3930*/  FMNMX.FTZ R20, R69, R20, !PT ;  /* 0x0000001445147209 */ /* 0x000fe40007810000 */
[----:B------:R-:W-:Y:S02]  /*3940*/  ISETP.LT.OR P1, PT, R28, 0x41, P1 ;  /* 0x000000411c00780c */ /* 0x000fe40000f21670 */
[----:B------:R-:W-:Y:S02]  /*3950*/  FMNMX.FTZ R20, R71, R20, !PT ;  /* 0x0000001447147209 */ /* 0x000fe40007810000 */
[----:B------:R-:W-:Y:S02]  /*3960*/  FSEL R11, R58, -INF , !P1 ;  /* 0xff8000003a0b7808 */ /* 0x000fe40004800000 */
[----:B------:R-:W-:-:S02]  /*3970*/  ISETP.GT.AND P1, PT, R30, 0x41, !P6 ;  /* 0x000000411e00780c */ /* 0x000fc40007724270 */
[----:B------:R-:W-:Y:S02]  /*3980*/  FMNMX.FTZ R20, R75, R20, !PT ;  /* 0x000000144b147209 */ /* 0x000fe40007810000 */
[----:B------:R-:W-:Y:S02]  /*3990*/  ISETP.LT.OR P1, PT, R28, 0x42, P1 ;  /* 0x000000421c00780c */ /* 0x000fe40000f21670 */
[----:B------:R-:W-:Y:S02]  /*39a0*/  FMNMX.FTZ R20, R77, R20, !PT ;  /* 0x000000144d147209 */ /* 0x000fe40007810000 */
[----:B------:R-:W-:Y:S02]  /*39b0*/  FSEL R9, R78, -INF , !P1 ;  /* 0xff8000004e097808 */ /* 0x000fe40004800000 */
[----:B------:R-:W-:Y:S02]  /*39c0*/  FMNMX.FTZ R20, R79, R20, !PT ;  /* 0x000000144f147209 */ /* 0x000fe40007810000 */
[----:B------:R-:W-:-:S02]  /*39d0*/  ISETP.GT.AND P1, PT, R30, 0x48, !P5 ;  /* 0x000000481e00780c */ /* 0x000fc40006f24270 */
[----:B0-----:R-:W-:Y:S02]  /*39e0*/  FMNMX.FTZ R13, R24, R13, !PT ;  /* 0x0000000d180d7209 */ /* 0x001fe40007810000 */
[----:B------:R-:W-:Y:S02]  /*39f0*/  FMNMX.FTZ R20, R81, R20, !PT ;  /* 0x0000001451147209 */ /* 0x000fe40007810000 */
[----:B------:R-:W-:Y:S01]  /*3a00*/  ISETP.LT.OR P1, PT, R28, 0x49, P1 ;  /* 0x000000491c00780c */ /* 0x000fe20000f21670 */
[----:B------:R-:W-:Y:S01]  /*3a10*/  FMUL.FTZ R26, R13, R14 ;  /* 0x0000000e0d1a7220 */ /* 0x000fe20000410000 */
[----:B------:R-:W-:Y:S02]  /*3a20*/  FMNMX.FTZ R20, R55, R20, !PT ;  /* 0x0000001437147209 */ /* 0x000fe40007810000 */
[----:B------:R-:W-:Y:S02]  /*3a30*/  FSEL R3, R62, -INF , !P1 ;  /* 0xff8000003e037808 */ /* 0x000fe40004800000 */
[----:B------:R-:W-:-:S02]  /*3a40*/  FSETP.NEU.FTZ.AND P1, PT, R13, -INF , PT ;  /* 0xff8000000d00780b */ /* 0x000fc40003f3d000 */
[----:B------:R-:W-:Y:S02]  /*3a50*/  ISETP.NE.AND P5, PT, R60, RZ, PT ;  /* 0x000000ff3c00720c */ /* 0x000fe40003fa5270 */
[----:B------:R-:W-:Y:S02]  /*3a60*/  FMNMX.FTZ R20, R43, R20, !PT ;  /* 0x000000142b147209 */ /* 0x000fe40007810000 */
[----:B------:R-:W-:Y:S02]  /*3a70*/  FSEL R26, R26, RZ, P1 ;  /* 0x000000ff1a1a7208 */ /* 0x000fe40000800000 */
[----:B------:R-:W-:Y:S02]  /*3a80*/  ISETP.GT.AND P1, PT, R30, 0x49, !P5 ;  /* 0x000000491e00780c */ /* 0x000fe40006f24270 */
[----:B------:R-:W-:Y:S01]  /*3a90*/  FMNMX.FTZ R20, R25, R20, !PT ;  /* 0x0000001419147209 */ /* 0x000fe20007810000 */
[-CC-:B------:R-:W-:Y:S01]  /*3aa0*/  FFMA.FTZ R156, R85, R14.reuse, -R26.reuse ;  /* 0x0000000e559c7223 */ /* 0x180fe2000001081a */
[----:B------:R-:W-:Y:S01]  /*3ab0*/  ISETP.LT.OR P1, PT, R28, 0x4a, P1 ;  /* 0x0000004a1c00780c */ /* 0x000fe20000f21670 */
[-CC-:B------:R-:W-:Y:S01]  /*3ac0*/  FFMA.FTZ R27, R87, R14.reuse, -R26.reuse ;  /* 0x0000000e571b7223 */ /* 0x180fe2000001081a */
[----:B------:R-:W-:Y:S01]  /*3ad0*/  ISETP.NE.AND P6, PT, R86, RZ, PT ;  /* 0x000000ff5600720c */ /* 0x000fe20003fc5270 */
[--C-:B------:R-:W-:Y:S01]  /*3ae0*/  FFMA.FTZ R158, R89, R14, -R26.reuse ;  /* 0x0000000e599e7223 */ /* 0x100fe2000001081a */
[----:B------:R-:W-:Y:S01]  /*3af0*/  FMNMX.FTZ R20, R11, R20, !PT ;  /* 0x000000140b147209 */ /* 0x000fe20007810000 */
[-CC-:B------:R-:W-:Y:S01]  /*3b00*/  FFMA.FTZ R24, R91, R14.reuse, -R26.reuse ;  /* 0x0000000e5b187223 */ /* 0x180fe2000001081a */
[----:B------:R-:W-:Y:S01]  /*3b10*/  FSEL R83, R83, -INF , !P1 ;  /* 0xff80000053537808 */ /* 0x000fe20004800000 */
[--C-:B------:R-:W-:Y:S01]  /*3b20*/  FFMA.FTZ R36, R99, R14, -R26.reuse ;  /* 0x0000000e63247223 */ /* 0x100fe2000001081a */
[----:B------:R-:W-:Y:S01]  /*3b30*/  ISETP.GT.AND P1, PT, R30, 0x50, !P6 ;  /* 0x000000501e00780c */ /* 0x000fe20007724270 */
[----:B------:R0:W-:Y:S01]  /*3b40*/  MUFU.EX2 R93, R24 ;  /* 0x00000018005d7308 */ /* 0x0001e20000000800 */
[----:B------:R-:W-:Y:S01]  /*3b50*/  FMNMX.FTZ R20, R9, R20, !PT ;  /* 0x0000001409147209 */ /* 0x000fe20007810000 */
[-CC-:B------:R-:W-:Y:S01]  /*3b60*/  FFMA.FTZ R32, R95, R14.reuse, -R26.reuse ;  /* 0x0000000e5f207223 */ /* 0x180fe2000001081a */
[----:B------:R-:W-:Y:S01]  /*3b70*/  ISETP.LT.OR P1, PT, R28, 0x51, P1 ;  /* 0x000000511c00780c */ /* 0x000fe20000f21670 */
[--C-:B------:R-:W-:Y:S01]  /*3b80*/  FFMA.FTZ R34, R97, R14, -R26.reuse ;  /* 0x0000000e61227223 */ /* 0x100fe2000001081a */
[----:B------:R-:W-:Y:S01]  /*3b90*/  FMNMX.FTZ R20, R3, R20, !PT ;  /* 0x0000001403147209 */ /* 0x000fe20007810000 */
[-CC-:B------:R-:W-:Y:S01]  /*3ba0*/  FFMA.FTZ R51, R51, R14.reuse, -R26.reuse ;  /* 0x0000000e33337223 */ /* 0x180fe2000001081a */
[----:B------:R-:W-:Y:S01]  /*3bb0*/  ISETP.NE.AND P5, PT, R64, RZ, PT ;  /* 0x000000ff4000720c */ /* 0x000fe20003fa5270 */
[----:B------:R-:W-:Y:S01]  /*3bc0*/  MUFU.EX2 R156, R156 ;  /* 0x0000009c009c7308 */ /* 0x000fe20000000800 */
[----:B------:R-:W-:Y:S01]  /*3bd0*/  ISETP.LT.OR P2, PT, R28, 0x52, P2 ;  /* 0x000000521c00780c */ /* 0x000fe20001741670 */
[-CC-:B0-----:R-:W-:Y:S01]  /*3be0*/  FFMA.FTZ R24, R101, R14.reuse, -R26.reuse ;  /* 0x0000000e65187223 */ /* 0x181fe2000001081a */
[----:B------:R-:W-:Y:S01]  /*3bf0*/  FSEL R85, R8, -INF , !P1 ;  /* 0xff80000008557808 */ /* 0x000fe20004800000 */
[--C-:B------:R-:W-:Y:S01]  /*3c00*/  FFMA.FTZ R8, R107, R14, -R26.reuse ;  /* 0x0000000e6b087223 */ /* 0x100fe2000001081a */
[----:B------:R-:W-:Y:S01]  /*3c10*/  FMNMX.FTZ R20, R83, R20, !PT ;  /* 0x0000001453147209 */ /* 0x000fe20007810000 */
[-CC-:B------:R-:W-:Y:S01]  /*3c20*/  FFMA.FTZ R49, R49, R14.reuse, -R26.reuse ;  /* 0x0000000e31317223 */ /* 0x180fe2000001081a */
[----:B------:R-:W-:Y:S01]  /*3c30*/  ISETP.GT.AND P4, PT, R30, 0x59, !P5 ;  /* 0x000000591e00780c */ /* 0x000fe20006f84270 */
[----:B------:R-:W0:Y:S01]  /*3c40*/  MUFU.EX2 R27, R27 ;  /* 0x0000001b001b7308 */ /* 0x000e220000000800 */
[----:B------:R-:W-:Y:S01]  /*3c50*/  ISETP.LT.OR P3, PT, R28, 0x59, P3 ;  /* 0x000000591c00780c */ /* 0x000fe20001f61670 */
[-CC-:B------:R-:W-:Y:S01]  /*3c60*/  FFMA.FTZ R30, R103, R14.reuse, -R26.reuse ;  /* 0x0000000e671e7223 */ /* 0x180fe2000001081a */
[----:B------:R-:W-:Y:S01]  /*3c70*/  FSEL R87, R2, -INF , !P2 ;  /* 0xff80000002577808 */ /* 0x000fe20005000000 */
[--C-:B------:R-:W-:Y:S01]  /*3c80*/  FFMA.FTZ R2, R105, R14, -R26.reuse ;  /* 0x0000000e69027223 */ /* 0x100fe2000001081a */
[----:B------:R-:W-:Y:S01]  /*3c90*/  FMNMX.FTZ R20, R85, R20, !PT ;  /* 0x0000001455147209 */ /* 0x000fe20007810000 */
[-CC-:B------:R-:W-:Y:S01]  /*3ca0*/  FFMA.FTZ R47, R47, R14.reuse, -R26.reuse ;  /* 0x0000000e2f2f7223 */ /* 0x180fe2000001081a */
[----:B------:R-:W-:Y:S01]  /*3cb0*/  ISETP.LT.OR P4, PT, R28, 0x5a, P4 ;  /* 0x0000005a1c00780c */ /* 0x000fe20002781670 */
[----:B------:R-:W-:Y:S01]  /*3cc0*/  MUFU.EX2 R99, R2 ;  /* 0x0000000200637308 */ /* 0x000fe20000000800 */
[----:B------:R-:W-:Y:S01]  /*3cd0*/  FSEL R89, R12, -INF , !P3 ;  /* 0xff8000000c597808 */ /* 0x000fe20005800000 */
[--C-:B------:R-:W-:Y:S01]  /*3ce0*/  FFMA.FTZ R45, R45, R14, -R26.reuse ;  /* 0x0000000e2d2d7223 */ /* 0x100fe2000001081a */
[----:B------:R-:W-:Y:S01]  /*3cf0*/  FMNMX.FTZ R20, R87, R20, !PT ;  /* 0x0000001457147209 */ /* 0x000fe20007810000 */
[-CC-:B------:R-:W-:Y:S01]  /*3d00*/  FFMA.FTZ R41, R41, R14.reuse, -R26.reuse ;  /* 0x0000000e29297223 */ /* 0x180fe2000001081a */
[----:B------:R-:W-:Y:S01]  /*3d10*/  FSEL R91, R10, -INF , !P4 ;  /* 0xff8000000a5b7808 */ /* 0x000fe20006000000 */
[--C-:B------:R-:W-:Y:S01]  /*3d20*/  FFMA.FTZ R10, R57, R14, -R26.reuse ;  /* 0x0000000e390a7223 */ /* 0x100fe2000001081a */
[----:B------:R-:W-:Y:S01]  /*3d30*/  FMNMX.FTZ R20, R89, R20, !PT ;  /* 0x0000001459147209 */ /* 0x000fe20007810000 */
[----:B------:R-:W1:Y:S01]  /*3d40*/  MUFU.EX2 R158, R158 ;  /* 0x0000009e009e7308 */ /* 0x000e620000000800 */
[-CC-:B------:R-:W-:Y:S01]  /*3d50*/  FFMA.FTZ R39, R39, R14.reuse, -R26.reuse ;  /* 0x0000000e27277223 */ /* 0x180fe2000001081a */
[--C-:B------:R-:W-:Y:S01]  /*3d60*/  FFMA.FTZ R37, R37, R14, -R26.reuse ;  /* 0x0000000e25257223 */ /* 0x100fe2000001081a */
[----:B------:R-:W-:Y:S01]  /*3d70*/  FMNMX.FTZ R20, R91, R20, !PT ;  /* 0x000000145b147209 */ /* 0x000fe20007810000 */
[-CC-:B------:R-:W-:Y:S01]  /*3d80*/  FFMA.FTZ R35, R35, R14.reuse, -R26.reuse ;  /* 0x0000000e23237223 */ /* 0x180fe2000001081a */
[-CC-:B------:R-:W-:Y:S01]  /*3d90*/  FFMA.FTZ R33, R33, R14.reuse, -R26.reuse ;  /* 0x0000000e21217223 */ /* 0x180fe2000001081a */
[-CC-:B------:R-:W-:Y:S01]  /*3da0*/  FFMA.FTZ R29, R29, R14.reuse, -R26.reuse ;  /* 0x0000000e1d1d7223 */ /* 0x180fe2000001081a */
[----:B------:R-:W-:Y:S01]  /*3db0*/  ISETP.NE.AND P5, PT, R168, 0x1, PT ;  /* 0x00000001a800780c */ /* 0x000fe20003fa5270 */
[----:B------:R-:W2:Y:S01]  /*3dc0*/  SHFL.BFLY PT, R57, R20, 0x2, 0x1f ;  /* 0x0c401f0014397f89 */ /* 0x000ea200000e0000 */
[----:B------:R3:W-:Y:S08]  /*3dd0*/  MUFU.EX2 R101, R10 ;  /* 0x0000000a00657308 */ /* 0x0007f00000000800 */
[----:B------:R-:W4:Y:S01]  /*3de0*/  MUFU.EX2 R32, R32 ;  /* 0x0000002000207308 */ /* 0x000f220000000800 */
[-CC-:B---3--:R-:W-:Y:S01]  /*3df0*/  FFMA.FTZ R10, R15, R14.reuse, -R26.reuse ;  /* 0x0000000e0f0a7223 */ /* 0x188fe2000001081a */
[----:B------:R-:W-:Y:S01]  /*3e00*/  FFMA.FTZ R26, R31, R14, -R26 ;  /* 0x0000000e1f1a7223 */ /* 0x000fe2000001081a */
[----:B0-----:R-:W-:Y:S01]  /*3e10*/  FADD.FTZ R31, R156, R27 ;  /* 0x0000001b9c1f7221 */ /* 0x001fe20000010000 */
[----:B------:R-:W0:Y:S01]  /*3e20*/  @P5 LDC R46, c[0x0][0x44c] ;  /* 0x00011300ff2e5b82 */ /* 0x000e220000000800 */
[----:B------:R-:W-:-:S02]  /*3e30*/  F2FP.F16.F32.PACK_AB R156, R27, R156 ;  /* 0x0000009c1b9c723e */ /* 0x000fc400000000ff */
[----:B-1----:R-:W-:Y:S01]  /*3e40*/  FADD.FTZ R40, R158, R31 ;  /* 0x0000001f9e287221 */ /* 0x002fe20000010000 */
[----:B------:R-:W1:Y:S01]  /*3e50*/  MUFU.EX2 R95, R34 ;  /* 0x00000022005f7308 */ /* 0x000e620000000800 */
[C---:B------:R-:W-:Y:S02]  /*3e60*/  F2FP.F16.F32.PACK_AB R158, R93.reuse, R158 ;  /* 0x0000009e5d9e723e */ /* 0x040fe400000000ff */
[----:B------:R-:W-:Y:S01]  /*3e70*/  FADD.FTZ R31, R93, R40 ;  /* 0x000000285d1f7221 */ /* 0x000fe20000010000 */
[----:B------:R-:W3:Y:S01]  /*3e80*/  @P5 LDC R50, c[0x0][0x450] ;  /* 0x00011400ff325b82 */ /* 0x000ee20000000800 */
[----:B--2---:R-:W-:-:S03]  /*3e90*/  FMNMX.FTZ R57, R20, R57, !PT ;  /* 0x0000003914397209 */ /* 0x004fc60007810000 */
[----:B------:R-:W-:Y:S01]  /*3ea0*/  MUFU.EX2 R36, R36 ;  /* 0x0000002400247308 */ /* 0x000fe20000000800 */
[----:B----4-:R-:W-:Y:S01]  /*3eb0*/  FADD.FTZ R42, R32, R31 ;  /* 0x0000001f202a7221 */ /* 0x010fe20000010000 */
[----:B------:R-:W2:Y:S06]  /*3ec0*/  SHFL.BFLY PT, R2, R57, 0x1, 0x1f ;  /* 0x0c201f0039027f89 */ /* 0x000eac00000e0000 */
[----:B------:R-:W4:Y:S01]  /*3ed0*/  MUFU.EX2 R97, R24 ;  /* 0x0000001800617308 */ /* 0x000f220000000800 */
[----:B-1----:R-:W-:-:S07]  /*3ee0*/  F2FP.F16.F32.PACK_AB R152, R95, R32 ;  /* 0x000000205f98723e */ /* 0x002fce00000000ff */
[----:B------:R-:W1:Y:S08]  /*3ef0*/  MUFU.EX2 R30, R30 ;  /* 0x0000001e001e7308 */ /* 0x000e700000000800 */
[----:B------:R5:W-:Y:S01]  /*3f00*/  MUFU.EX2 R142, R35 ;  /* 0x00000023008e7308 */ /* 0x000be20000000800 */
[----:B----4-:R-:W-:Y:S02]  /*3f10*/  F2FP.F16.F32.PACK_AB R154, R97, R36 ;  /* 0x00000024619a723e */ /* 0x010fe400000000ff */
[----:B--2---:R-:W-:-:S04]  /*3f20*/  FMNMX.FTZ R15, R57, R2, !PT ;  /* 0x00000002390f7209 */ /* 0x004fc80007810000 */
[C---:B------:R-:W-:Y:S01]  /*3f30*/  FSETP.NEU.FTZ.AND P1, PT, R15.reuse, -INF , PT ;  /* 0xff8000000f00780b */ /* 0x040fe20003f3d000 */
[----:B------:R-:W-:Y:S01]  /*3f40*/  FMUL.FTZ R2, R15, R14 ;  /* 0x0000000e0f027220 */ /* 0x000fe20000410000 */
[----:B-----5:R-:W-:Y:S01]  /*3f50*/  FADD.FTZ R35, R95, R42 ;  /* 0x0000002a5f237221 */ /* 0x020fe20000010000 */
[----:B------:R-:W-:Y:S01]  /*3f60*/  MUFU.EX2 R8, R8 ;  /* 0x0000000800087308 */ /* 0x000fe20000000800 */
[----:B-1----:R-:W-:Y:S02]  /*3f70*/  F2FP.F16.F32.PACK_AB R148, R99, R30 ;  /* 0x0000001e6394723e */ /* 0x002fe400000000ff */
[----:B------:R-:W-:Y:S01]  /*3f80*/  FSEL R2, R2, RZ, P1 ;  /* 0x000000ff02027208 */ /* 0x000fe20000800000 */
[----:B------:R-:W-:-:S04]  /*3f90*/  FADD.FTZ R44, R36, R35 ;  /* 0x00000023242c7221 */ /* 0x000fc80000010000 */
        /* <DEDUP_REMOVED lines=10> */
[-C--:B------:R-:W-:Y:S01]  /*4040*/  FFMA.FTZ R75, R75, R14.reuse, -R2 ;  /* 0x0000000e4b4b7223 */ /* 0x080fe20000010802 */
[----:B------:R-:W-:Y:S01]  /*4050*/  FADD.FTZ R35, R97, R44 ;  /* 0x0000002c61237221 */ /* 0x000fe20000010000 */
[-CC-:B------:R-:W-:Y:S01]  /*4060*/  FFMA.FTZ R77, R77, R14.reuse, -R2.reuse ;  /* 0x0000000e4d4d7223 */ /* 0x180fe20000010802 */
[-CC-:B------:R-:W-:Y:S01]  /*4070*/  FFMA.FTZ R25, R25, R14.reuse, -R2.reuse ;  /* 0x0000000e19197223 */ /* 0x180fe20000010802 */
[----:B------:R-:W1:Y:S01]  /*4080*/  MUFU.EX2 R59, R59 ;  /* 0x0000003b003b7308 */ /* 0x000e620000000800 */
[----:B------:R-:W-:Y:S01]  /*4090*/  FADD.FTZ R44, R30, R35 ;  /* 0x000000231e2c7221 */ /* 0x000fe20000010000 */
[-CC-:B------:R-:W-:Y:S01]  /*40a0*/  FFMA.FTZ R79, R79, R14.reuse, -R2.reuse ;  /* 0x0000000e4f4f7223 */ /* 0x180fe20000010802 */
[----:B------:R-:W-:Y:S01]  /*40b0*/  FFMA.FTZ R81, R81, R14, -R2 ;  /* 0x0000000e51517223 */ /* 0x000fe20000010802 */
[----:B0-----:R-:W-:-:S04]  /*40c0*/  @P5 IMAD.HI.U32 R35, R17, R46, RZ ;  /* 0x0000002e11235227 */ /* 0x001fc800078e00ff */
[-CC-:B------:R-:W-:Y:S01]  /*40d0*/  FFMA.FTZ R55, R55, R14.reuse, -R2.reuse ;  /* 0x0000000e37377223 */ /* 0x180fe20000010802 */
[-CC-:B------:R-:W-:Y:S01]  /*40e0*/  FFMA.FTZ R43, R43, R14.reuse, -R2.reuse ;  /* 0x0000000e2b2b7223 */ /* 0x180fe20000010802 */
[-CC-:B------:R-:W-:Y:S01]  /*40f0*/  FFMA.FTZ R9, R9, R14.reuse, -R2.reuse ;  /* 0x0000000e09097223 */ /* 0x180fe20000010802 */
[----:B------:R-:W0:Y:S01]  /*4100*/  MUFU.EX2 R61, R61 ;  /* 0x0000003d003d7308 */ /* 0x000e220000000800 */
[-CC-:B------:R-:W-:Y:S01]  /*4110*/  FFMA.FTZ R11, R11, R14.reuse, -R2.reuse ;  /* 0x0000000e0b0b7223 */ /* 0x180fe20000010802 */
[-CC-:B------:R-:W-:Y:S01]  /*4120*/  FFMA.FTZ R3, R3, R14.reuse, -R2.reuse ;  /* 0x0000000e03037223 */ /* 0x180fe20000010802 */
[-CC-:B------:R-:W-:Y:S01]  /*4130*/  FFMA.FTZ R83, R83, R14.reuse, -R2.reuse ;  /* 0x0000000e53537223 */ /* 0x180fe20000010802 */
[-CC-:B------:R-:W-:Y:S01]  /*4140*/  FFMA.FTZ R85, R85, R14.reuse, -R2.reuse ;  /* 0x0000000e55557223 */ /* 0x180fe20000010802 */
[-CC-:B------:R-:W-:Y:S01]  /*4150*/  FFMA.FTZ R87, R87, R14.reuse, -R2.reuse ;  /* 0x0000000e57577223 */ /* 0x180fe20000010802 */
[-CC-:B------:R-:W-:Y:S01]  /*4160*/  FFMA.FTZ R89, R89, R14.reuse, -R2.reuse ;  /* 0x0000000e59597223 */ /* 0x180fe20000010802 */
[----:B------:R-:W-:Y:S01]  /*4170*/  FFMA.FTZ R91, R91, R14, -R2 ;  /* 0x0000000e5b5b7223 */ /* 0x000fe20000010802 */
[----:B------:R-:W2:Y:S01]  /*4180*/  MUFU.EX2 R12, R63 ;  /* 0x0000003f000c7308 */ /* 0x000ea20000000800 */
[----:B-1----:R-:W-:Y:S01]  /*4190*/  FADD.FTZ R40, R0, R59 ;  /* 0x0000003b00287221 */ /* 0x002fe20000010000 */
[----:B------:R-:W-:-:S02]  /*41a0*/  F2FP.F16.F32.PACK_AB R150, R101, R8 ;  /* 0x000000086596723e */ /* 0x000fc400000000ff */
[----:B---3--:R-:W-:Y:S02]  /*41b0*/  @P5 SHF.R.U32.HI R48, RZ, R50, R35 ;  /* 0x00000032ff305219 */ /* 0x008fe40000011623 */
[----:B------:R-:W-:Y:S02]  /*41c0*/  LOP3.LUT P5, RZ, R19, 0x80000, RZ, 0xc0, !PT ;  /* 0x0008000013ff7812 */ /* 0x000fe400078ac0ff */
[----:B------:R-:W1:Y:S01]  /*41d0*/  MUFU.EX2 R65, R65 ;  /* 0x0000004100417308 */ /* 0x000e620000000800 */
[----:B0-----:R-:W-:Y:S01]  /*41e0*/  FADD.FTZ R31, R61, R40 ;  /* 0x000000283d1f7221 */ /* 0x001fe20000010000 */
[----:B------:R-:W-:Y:S01]  /*41f0*/  F2FP.F16.F32.PACK_AB R157, R59, R0 ;  /* 0x000000003b9d723e */ /* 0x000fe200000000ff */
[----:B------:R-:W-:-:S05]  /*4200*/  IMAD.IADD R73, R73, 0x1, R48 ;  /* 0x0000000149497824 */ /* 0x000fca00078e0230 */
[----:B------:R-:W0:Y:S01]  /*4210*/  MUFU.EX2 R20, R67 ;  /* 0x0000004300147308 */ /* 0x000e220000000800 */
[C---:B--2---:R-:W-:Y:S01]  /*4220*/  FADD.FTZ R42, R12.reuse, R31 ;  /* 0x0000001f0c2a7221 */ /* 0x044fe20000010000 */
[----:B------:R-:W-:Y:S01]  /*4230*/  F2FP.F16.F32.PACK_AB R159, R12, R61 ;  /* 0x0000003d0c9f723e */ /* 0x000fe200000000ff */
[----:B------:R-:W-:-:S05]  /*4240*/  VIADD R12, R72, 0xfffffffe ;  /* 0xfffffffe480c7836 */ /* 0x000fca0000000000 */
[----:B------:R-:W-:Y:S01]  /*4250*/  MUFU.EX2 R53, R53 ;  /* 0x0000003500357308 */ /* 0x000fe20000000800 */
[----:B-1----:R-:W-:-:S07]  /*4260*/  FADD.FTZ R31, R65, R42 ;  /* 0x0000002a411f7221 */ /* 0x002fce0000010000 */
[----:B------:R-:W1:Y:S01]  /*4270*/  MUFU.EX2 R24, R69 ;  /* 0x0000004500187308 */ /* 0x000e620000000800 */
[C---:B0-----:R-:W-:Y:S01]  /*4280*/  FADD.FTZ R42, R20.reuse, R31 ;  /* 0x0000001f142a7221 */ /* 0x041fe20000010000 */
[----:B------:R-:W-:Y:S01]  /*4290*/  FADD.FTZ R31, R99, R44 ;  /* 0x0000002c631f7221 */ /* 0x000fe20000010000 */
[----:B------:R-:W-:-:S03]  /*42a0*/  F2FP.F16.F32.PACK_AB R153, R20, R65 ;  /* 0x000000411499723e */ /* 0x000fc600000000ff */
[----:B------:R-:W-:Y:S02]  /*42b0*/  FADD.FTZ R46, R8, R31 ;  /* 0x0000001f082e7221 */ /* 0x000fe40000010000 */
[----:B------:R-:W-:Y:S02]  /*42c0*/  MUFU.EX2 R71, R71 ;  /* 0x0000004700477308 */ /* 0x000fe40000000800 */
[----:B------:R-:W-:-:S06]  /*42d0*/  FADD.FTZ R46, R101, R46 ;  /* 0x0000002e652e7221 */ /* 0x000fcc0000010000 */
[----:B------:R-:W0:Y:S01]  /*42e0*/  MUFU.EX2 R51, R51 ;  /* 0x0000003300337308 */ /* 0x000e220000000800 */
[----:B-1----:R-:W-:-:S07]  /*42f0*/  F2FP.F16.F32.PACK_AB R155, R24, R53 ;  /* 0x00000035189b723e */ /* 0x002fce00000000ff */
[----:B------:R-:W1:Y:S08]  /*4300*/  MUFU.EX2 R28, R75 ;  /* 0x0000004b001c7308 */ /* 0x000e700000000800 */
[----:B------:R-:W2:Y:S01]  /*4310*/  MUFU.EX2 R144, R49 ;  /* 0x0000003100907308 */ /* 0x000ea20000000800 */
[----:B0-----:R-:W-:-:S07]  /*4320*/  FADD.FTZ R31, R51, R46 ;  /* 0x0000002e331f7221 */ /* 0x001fce0000010000 */
[----:B------:R-:W-:Y:S01]  /*4330*/  MUFU.EX2 R77, R77 ;  /* 0x0000004d004d7308 */ /* 0x000fe20000000800 */
[----:B-1----:R-:W-:-:S07]  /*4340*/  F2FP.F16.F32.PACK_AB R149, R28, R71 ;  /* 0x000000471c95723e */ /* 0x002fce00000000ff */
[----:B------:R0:W-:Y:S01]  /*4350*/  MUFU.EX2 R40, R25 ;  /* 0x0000001900287308 */ /* 0x0001e20000000800 */
[C---:B--2---:R-:W-:Y:S01]  /*4360*/  FADD.FTZ R46, R144.reuse, R31 ;  /* 0x0000001f902e7221 */ /* 0x044fe20000010000 */
[----:B------:R-:W-:-:S06]  /*4370*/  F2FP.F16.F32.PACK_AB R144, R144, R51 ;  /* 0x000000339090723e */ /* 0x000fcc00000000ff */
[----:B------:R-:W1:Y:S01]  /*4380*/  MUFU.EX2 R47, R47 ;  /* 0x0000002f002f7308 */ /* 0x000e620000000800 */
[----:B0-----:R-:W-:-:S04]  /*4390*/  FADD.FTZ R25, R53, R42 ;  /* 0x0000002a35197221 */ /* 0x001fc80000010000 */
[----:B------:R-:W-:-:S03]  /*43a0*/  FADD.FTZ R44, R24, R25 ;  /* 0x00000019182c7221 */ /* 0x000fc60000010000 */
[----:B------:R-:W0:Y:S01]  /*43b0*/  MUFU.EX2 R34, R79 ;  /* 0x0000004f00227308 */ /* 0x000e220000000800 */
[----:B------:R-:W-:-:S04]  /*43c0*/  FADD.FTZ R25, R71, R44 ;  /* 0x0000002c47197221 */ /* 0x000fc80000010000 */
[----:B------:R-:W-:-:S03]  /*43d0*/  FADD.FTZ R44, R28, R25 ;  /* 0x000000191c2c7221 */ /* 0x000fc60000010000 */
[----:B------:R-:W2:Y:S01]  /*43e0*/  MUFU.EX2 R146, R45 ;  /* 0x0000002d00927308 */ /* 0x000ea20000000800 */
[----:B-1----:R-:W-:-:S07]  /*43f0*/  FADD.FTZ R25, R47, R46 ;  /* 0x0000002e2f197221 */ /* 0x002fce0000010000 */
[----:B------:R-:W-:Y:S01]  /*4400*/  MUFU.EX2 R81, R81 ;  /* 0x0000005100517308 */ /* 0x000fe20000000800 */
[----:B0-----:R-:W-:-:S07]  /*4410*/  F2FP.F16.F32.PACK_AB R151, R34, R77 ;  /* 0x0000004d2297723e */ /* 0x001fce00000000ff */
[----:B------:R-:W0:Y:S01]  /*4420*/  MUFU.EX2 R41, R41 ;  /* 0x0000002900297308 */ /* 0x000e220000000800 */
[C---:B--2---:R-:W-:Y:S01]  /*4430*/  FADD.FTZ R46, R146.reuse, R25 ;  /* 0x00000019922e7221 */ /* 0x044fe20000010000 */
[----:B------:R-:W-:-:S06]  /*4440*/  F2FP.F16.F32.PACK_AB R146, R146, R47 ;  /* 0x0000002f9292723e */ /* 0x000fcc00000000ff */
[----:B------:R-:W1:Y:S08]  /*4450*/  MUFU.EX2 R38, R55 ;  /* 0x0000003700267308 */ /* 0x000e700000000800 */
[----:B------:R-:W2:Y:S01]  /*4460*/  MUFU.EX2 R140, R39 ;  /* 0x00000027008c7308 */ /* 0x000ea20000000800 */
[----:B0-----:R-:W-:-:S07]  /*4470*/  FADD.FTZ R25, R41, R46 ;  /* 0x0000002e29197221 */ /* 0x001fce0000010000 */
[----:B------:R-:W0:Y:S01]  /*4480*/  MUFU.EX2 R43, R43 ;  /* 0x0000002b002b7308 */ /* 0x000e220000000800 */
[----:B-1----:R-:W-:-:S07]  /*4490*/  F2FP.F16.F32.PACK_AB R145, R38, R81 ;  /* 0x000000512691723e */ /* 0x002fce00000000ff */
[----:B------:R1:W-:Y:S01]  /*44a0*/  MUFU.EX2 R42, R9 ;  /* 0x00000009002a7308 */ /* 0x0003e20000000800 */
[C---:B--2---:R-:W-:Y:S01]  /*44b0*/  FADD.FTZ R46, R140.reuse, R25 ;  /* 0x000000198c2e7221 */ /* 0x044fe20000010000 */
[----:B------:R-:W-:-:S06]  /*44c0*/  F2FP.F16.F32.PACK_AB R140, R140, R41 ;  /* 0x000000298c8c723e */ /* 0x000fcc00000000ff */
[----:B------:R-:W2:Y:S01]  /*44d0*/  MUFU.EX2 R37, R37 ;  /* 0x0000002500257308 */ /* 0x000ea20000000800 */
[----:B-1----:R-:W-:Y:S01]  /*44e0*/  FADD.FTZ R9, R77, R44 ;  /* 0x0000002c4d097221 */ /* 0x002fe20000010000 */
[----:B0-----:R-:W-:-:S03]  /*44f0*/  F2FP.F16.F32.PACK_AB R147, R40, R43 ;  /* 0x0000002b2893723e */ /* 0x001fc600000000ff */
[----:B------:R-:W-:-:S03]  /*4500*/  FADD.FTZ R44, R34, R9 ;  /* 0x00000009222c7221 */ /* 0x000fc60000010000 */
[----:B------:R-:W0:Y:S01]  /*4510*/  MUFU.EX2 R11, R11 ;  /* 0x0000000b000b7308 */ /* 0x000e220000000800 */
[----:B------:R-:W-:-:S04]  /*4520*/  FADD.FTZ R9, R81, R44 ;  /* 0x0000002c51097221 */ /* 0x000fc80000010000 */
[----:B------:R-:W-:-:S03]  /*4530*/  FADD.FTZ R44, R38, R9 ;  /* 0x00000009262c7221 */ /* 0x000fc60000010000 */
[----:B------:R-:W1:Y:S01]  /*4540*/  MUFU.EX2 R33, R33 ;  /* 0x0000002100217308 */ /* 0x000e620000000800 */
[----:B------:R-:W-:Y:S01]  /*4550*/  FADD.FTZ R9, R43, R44 ;  /* 0x0000002c2b097221 */ /* 0x000fe20000010000 */
[----:B--2---:R-:W-:-:S03]  /*4560*/  FADD.FTZ R25, R37, R46 ;  /* 0x0000002e25197221 */ /* 0x004fc60000010000 */
[----:B------:R-:W-:Y:S01]  /*4570*/  FADD.FTZ R32, R40, R9 ;  /* 0x0000000928207221 */ /* 0x000fe20000010000 */
[C---:B------:R-:W-:Y:S01]  /*4580*/  FADD.FTZ R36, R142.reuse, R25 ;  /* 0x000000198e247221 */ /* 0x040fe20000010000 */
[----:B------:R-:W-:Y:S01]  /*4590*/  F2FP.F16.F32.PACK_AB R142, R142, R37 ;  /* 0x000000258e8e723e */ /* 0x000fe200000000ff */
[----:B------:R-:W2:Y:S01]  /*45a0*/  MUFU.EX2 R10, R10 ;  /* 0x0000000a000a7308 */ /* 0x000ea20000000800 */
[----:B0-----:R-:W-:Y:S01]  /*45b0*/  FADD.FTZ R9, R11, R32 ;  /* 0x000000200b097221 */ /* 0x001fe20000010000 */
[----:B------:R-:W-:-:S03]  /*45c0*/  F2FP.F16.F32.PACK_AB R141, R42, R11 ;  /* 0x0000000b2a8d723e */ /* 0x000fc600000000ff */
[----:B------:R-:W-:-:S03]  /*45d0*/  FADD.FTZ R8, R42, R9 ;  /* 0x000000092a087221 */ /* 0x000fc60000010000 */
[----:B------:R-:W0:Y:S01]  /*45e0*/  MUFU.EX2 R3, R3 ;  /* 0x0000000300037308 */ /* 0x000e220000000800 */
[----:B-1----:R-:W-:-:S07]  /*45f0*/  FADD.FTZ R25, R33, R36 ;  /* 0x0000002421197221 */ /* 0x002fce0000010000 */
[----:B------:R-:W1:Y:S01]  /*4600*/  MUFU.EX2 R29, R29 ;  /* 0x0000001d001d7308 */ /* 0x000e620000000800 */
[C---:B--2---:R-:W-:Y:S01]  /*4610*/  FADD.FTZ R32, R10.reuse, R25 ;  /* 0x000000190a207221 */ /* 0x044fe20000010000 */
[----:B------:R-:W-:-:S06]  /*4620*/  F2FP.F16.F32.PACK_AB R136, R10, R33 ;  /* 0x000000210a88723e */ /* 0x000fcc00000000ff */
[----:B------:R-:W2:Y:S01]  /*4630*/  MUFU.EX2 R2, R83 ;  /* 0x0000005300027308 */ /* 0x000ea20000000800 */
[----:B0-----:R-:W-:-:S07]  /*4640*/  FADD.FTZ R9, R3, R8 ;  /* 0x0000000803097221 */ /* 0x001fce0000010000 */
        /* <DEDUP_REMOVED lines=8> */
[C---:B-1----:R-:W-:Y:S01]  /*46d0*/  FADD.FTZ R0, R30.reuse, R9 ;  /* 0x000000091e007221 */ /* 0x042fe20000010000 */
[----:B------:R-:W-:-:S06]  /*46e0*/  F2FP.F16.F32.PACK_AB R137, R30, R85 ;  /* 0x000000551e89723e */ /* 0x000fcc00000000ff */
[----:B------:R-:W1:Y:S01]  /*46f0*/  MUFU.EX2 R10, R91 ;  /* 0x0000005b000a7308 */ /* 0x000e620000000800 */
[----:B--2---:R-:W-:Y:S01]  /*4700*/  FADD.FTZ R9, R89, R0 ;  /* 0x0000000059097221 */ /* 0x004fe20000010000 */
[----:B------:R-:W-:Y:S02]  /*4710*/  VIADD R0, R73, UR5 ;  /* 0x0000000549007c36 */ /* 0x000fe40008000000 */
[C---:B0-----:R-:W-:Y:S01]  /*4720*/  FADD.FTZ R8, R26.reuse, R25 ;  /* 0x000000191a087221 */ /* 0x041fe20000010000 */
[----:B------:R-:W-:Y:S01]  /*4730*/  F2FP.F16.F32.PACK_AB R138, R26, R29 ;  /* 0x0000001d1a8a723e */ /* 0x000fe200000000ff */
[C---:B-1----:R-:W-:Y:S01]  /*4740*/  FADD.FTZ R3, R10.reuse, R9 ;  /* 0x000000090a037221 */ /* 0x042fe20000010000 */
[----:B------:R-:W-:Y:S01]  /*4750*/  F2FP.F16.F32.PACK_AB R139, R10, R89 ;  /* 0x000000590a8b723e */ /* 0x000fe200000000ff */
[----:B------:R-:W-:Y:S06]  /*4760*/  @!P5 BRA `(.L_x_985) ;  /* 0x000000000048d947 */ /* 0x000fec0003800000 */
[C---:B------:R-:W-:Y:S01]  /*4770*/  ISETP.GT.AND P1, PT, R73.reuse, RZ, PT ;  /* 0x000000ff4900720c */ /* 0x040fe20003f24270 */
[----:B------:R-:W-:-:S12]  /*4780*/  VIADD R9, R73, 0xffffffff ;  /* 0xffffffff49097836 */ /* 0x000fd80000000000 */
[----:B------:R-:W-:Y:S05]  /*4790*/  @P1 BRA `(.L_x_986) ;  /* 0x0000000000201947 */ /* 0x000fea0003800000 */
[----:B------:R-:W0:Y:S01]  /*47a0*/  LDC R10, c[0x0][0x9e4] ;  /* 0x00027900ff0a7b82 */ /* 0x000e220000000800 */
[----:B------:R-:W-:Y:S01]  /*47b0*/  IMAD.MOV R9, RZ, RZ, -R73 ;  /* 0x000000ffff097224 */ /* 0x000fe200078e0a49 */
[----:B0-----:R-:W-:-:S13]  /*47c0*/  ISETP.NE.AND P1, PT, R10, 0x1, PT ;  /* 0x000000010a00780c */ /* 0x001fda0003f25270 */
[----:B------:R-:W0:Y:S02]  /*47d0*/  @P1 LDC.64 R24, c[0x0][0x9e8] ;  /* 0x00027a00ff181b82 */ /* 0x000e240000000a00 */
[----:B0-----:R-:W-:-:S05]  /*47e0*/  @P1 IMAD.HI.U32 R2, R9, R24, RZ ;  /* 0x0000001809021227 */ /* 0x001fca00078e00ff */
[----:B------:R-:W-:-:S04]  /*47f0*/  @P1 SHF.R.U32.HI R9, RZ, R25, R2 ;  /* 0x00000019ff091219 */ /* 0x000fc80000011602 */
[----:B------:R-:W-:Y:S01]  /*4800*/  LOP3.LUT R9, RZ, R9, RZ, 0x33, !PT ;  /* 0x00000009ff097212 */ /* 0x000fe200078e33ff */
[----:B------:R-:W-:Y:S06]  /*4810*/  BRA `(.L_x_987) ;  /* 0x0000000000147947 */ /* 0x000fec0003800000 */
.L_x_986:
[----:B------:R-:W0:Y:S02]  /*4820*/  LDC R10, c[0x0][0x9e4] ;  /* 0x00027900ff0a7b82 */ /* 0x000e240000000800 */
[----:B0-----:R-:W-:-:S13]  /*4830*/  ISETP.NE.AND P1, PT, R10, 0x1, PT ;  /* 0x000000010a00780c */ /* 0x001fda0003f25270 */
[----:B------:R-:W0:Y:S02]  /*4840*/  @P1 LDC.64 R24, c[0x0][0x9e8] ;  /* 0x00027a00ff181b82 */ /* 0x000e240000000a00 */
[----:B0-----:R-:W-:-:S05]  /*4850*/  @P1 IMAD.HI.U32 R2, R9, R24, RZ ;  /* 0x0000001809021227 */ /* 0x001fca00078e00ff */
[----:B------:R-:W-:-:S07]  /*4860*/  @P1 SHF.R.U32.HI R9, RZ, R25, R2 ;  /* 0x00000019ff091219 */ /* 0x000fce0000011602 */
.L_x_987:
[----:B------:R-:W-:-:S05]  /*4870*/  IMAD R9, R9, R10, R10 ;  /* 0x0000000a09097224 */ /* 0x000fca00078e020a */
[----:B------:R-:W-:-:S07]  /*4880*/  VIMNMX R0, R0, R9, PT ;  /* 0x0000000900007248 */ /* 0x000fce0003fe0100 */
.L_x_985:
[----:B------:R-:W-:Y:S01]  /*4890*/  IMAD.HI R9, R0, 0x2aaaaaab, RZ ;  /* 0x2aaaaaab00097827 */ /* 0x000fe200078e02ff */
[----:B------:R-:W-:Y:S02]  /*48a0*/  CS2R R86, SRZ ;  /* 0x0000000000567805 */ /* 0x000fe4000001ff00 */
[----:B------:R-:W-:Y:S02]  /*48b0*/  CS2R R84, SRZ ;  /* 0x0000000000547805 */ /* 0x000fe4000001ff00 */
[----:B------:R-:W-:Y:S01]  /*48c0*/  CS2R R82, SRZ ;  /* 0x0000000000527805 */ /* 0x000fe2000001ff00 */
[----:B------:R-:W-:Y:S01]  /*48d0*/  IMAD.MOV.U32 R2, RZ, RZ, 0x3f800000 ;  /* 0x3f800000ff027424 */ /* 0x000fe200078e00ff */
[----:B------:R-:W-:Y:S01]  /*48e0*/  SHF.R.U32.HI R10, RZ, 0x1f, R9 ;  /* 0x0000001fff0a7819 */ /* 0x000fe20000011609 */
[----:B------:R-:W-:Y:S01]  /*48f0*/  IMAD.MOV.U32 R0, RZ, RZ, 0x3f800000 ;  /* 0x3f800000ff007424 */ /* 0x000fe200078e00ff */
[----:B------:R-:W-:Y:S02]  /*4900*/  CS2R R80, SRZ ;  /* 0x0000000000507805 */ /* 0x000fe4000001ff00 */
[----:B------:R-:W-:-:S02]  /*4910*/  CS2R R78, SRZ ;  /* 0x00000000004e7805 */ /* 0x000fc4000001ff00 */
[----:B------:R-:W-:Y:S02]  /*4920*/  LEA.HI.SX32 R10, R9, R10, 0x1c ;  /* 0x0000000a090a7211 */ /* 0x000fe400078fe2ff */
[----:B------:R-:W-:Y:S02]  /*4930*/  CS2R R76, SRZ ;  /* 0x00000000004c7805 */ /* 0x000fe4000001ff00 */
[----:B------:R-:W-:Y:S02]  /*4940*/  CS2R R74, SRZ ;  /* 0x00000000004a7805 */ /* 0x000fe4000001ff00 */
[----:B------:R-:W-:Y:S02]  /*4950*/  CS2R R72, SRZ ;  /* 0x0000000000487805 */ /* 0x000fe4000001ff00 */
[----:B------:R-:W-:Y:S02]  /*4960*/  VIMNMX R9, R23, R10, !PT ;  /* 0x0000000a17097248 */ /* 0x000fe40007fe0100 */
[----:B------:R-:W-:-:S02]  /*4970*/  CS2R R70, SRZ ;  /* 0x0000000000467805 */ /* 0x000fc4000001ff00 */
[----:B------:R-:W-:Y:S02]  /*4980*/  CS2R R68, SRZ ;  /* 0x0000000000447805 */ /* 0x000fe4000001ff00 */
[----:B------:R-:W-:Y:S02]  /*4990*/  CS2R R66, SRZ ;  /* 0x0000000000427805 */ /* 0x000fe4000001ff00 */
        /* <DEDUP_REMOVED lines=21> */
[----:B------:R-:W-:Y:S01]  /*4af0*/  CS2R R24, SRZ ;  /* 0x0000000000187805 */ /* 0x000fe2000001ff00 */
[----:B------:R-:W-:Y:S06]  /*4b00*/  @!P1 BRA `(.L_x_988) ;  /* 0x0000003400049947 */ /* 0x000fec0003800000 */
[----:B------:R-:W-:Y:S01]  /*4b10*/  IMAD.MOV.U32 R11, RZ, RZ, R15 ;  /* 0x000000ffff0b7224 */ /* 0x000fe200078e000f */
[----:B------:R-:W-:Y:S01]  /*4b20*/  UMOV UR41, UR39 ;  /* 0x0000002700297c82 */ /* 0x000fe20008000000 */
[----:B------:R-:W-:Y:S01]  /*4b30*/  IMAD.MOV.U32 R10, RZ, RZ, R13 ;  /* 0x000000ffff0a7224 */ /* 0x000fe200078e000d */
[----:B------:R-:W-:Y:S01]  /*4b40*/  UMOV UR4, UR38 ;  /* 0x0000002600047c82 */ /* 0x000fe20008000000 */
[----:B------:R-:W-:Y:S01]  /*4b50*/  IMAD.MOV.U32 R2, RZ, RZ, 0x3f800000 ;  /* 0x3f800000ff027424 */ /* 0x000fe200078e00ff */
[----:B------:R-:W-:Y:S01]  /*4b60*/  ULDC UR43, c[0x0][0x9e4] ;  /* 0x00027900002b7ab9 */ /* 0x000fe20000000800 */
[----:B------:R-:W-:Y:S01]  /*4b70*/  IMAD.MOV.U32 R87, RZ, RZ, RZ ;  /* 0x000000ffff577224 */ /* 0x000fe200078e00ff */
[----:B------:R-:W-:Y:S01]  /*4b80*/  ULDC UR50, c[0x0][0x9dc] ;  /* 0x0002770000327ab9 */ /* 0x000fe20000000800 */
[----:B------:R-:W-:Y:S01]  /*4b90*/  ULDC UR5, c[0x0][0x9d8] ;  /* 0x0002760000057ab9 */ /* 0x000fe20000000800 */
[----:B------:R-:W-:-:S05]  /*4ba0*/  ULDC UR51, c[0x0][0x9e0] ;  /* 0x0002780000337ab9 */ /* 0x000fca0000000800 */
.L_x_1007:
[----:B------:R-:W-:-:S04]  /*4bb0*/  UISETP.NE.AND UP0, UPT, UR4, 0x1, UPT ;  /* 0x000000010400788c */ /* 0x000fc8000bf05270 */
[----:B------:R-:W-:-:S04]  /*4bc0*/  USEL UR39, URZ, 0x1, UP0 ;  /* 0x000000013f277887 */ /* 0x000fc80008000000 */
[----:B------:R-:W-:Y:S01]  /*4bd0*/  ULOP3.LUT UR39, UR41, UR39, URZ, 0x3c, !UPT ;  /* 0x0000002729277292 */ /* 0x000fe2000f8e3c3f */
[----:B------:R-:W-:Y:S11]  /*4be0*/  @!P0 BRA `(.L_x_989) ;  /* 0x0000000000048947 */ /* 0x000ff60003800000 */
[----:B------:R-:W-:Y:S01]  /*4bf0*/  BPT.TRAP 0x1 ;  /* 0x000000040000795c */ /* 0x000fe20000300000 */
.L_x_989:
[----:B------:R-:W-:Y:S01]  /*4c00*/  UIADD3 UR38, UR4, 0x1, URZ ;  /* 0x0000000104267890 */ /* 0x000fe2000fffe03f */
[----:B------:R-:W-:-:S03]  /*4c10*/  IMAD.U32 R13, RZ, RZ, UR39 ;  /* 0x00000027ff0d7e24 */ /* 0x000fc6000f8e00ff */
[----:B------:R-:W-:Y:S02]  /*4c20*/  UISETP.NE.AND UP0, UPT, UR38, 0x2, UPT ;  /* 0x000000022600788c */ /* 0x000fe4000bf05270 */
[----:B------:R-:W-:Y:S02]  /*4c30*/  SHF.L.U32 R13, R13, 0x1f, RZ ;  /* 0x0000001f0d0d7819 */ /* 0x000fe400000006ff */
[----:B------:R-:W-:-:S04]  /*4c40*/  USEL UR38, UR38, URZ, UP0 ;  /* 0x0000003f26267287 */ /* 0x000fc80008000000 */
[----:B------:R-:W-:-:S09]  /*4c50*/  ULEA UR7, UR38, UR40, 0x3 ;  /* 0x0000002826077291 */ /* 0x000fd2000f8e183f */
[----:B------:R0:W1:Y:S01]  /*4c60*/  SYNCS.PHASECHK.TRANS64.TRYWAIT P1, [UR7+0x2a830], R13 ;  /* 0x02a8300dff0075a7 */ /* 0x0000620008020147 */
[----:B------:R-:W-:Y:S05]  /*4c70*/  @!P0 BRA `(.L_x_990) ;  /* 0x0000000000048947 */ /* 0x000fea0003800000 */
[----:B------:R-:W-:Y:S01]  /*4c80*/  BPT.TRAP 0x1 ;  /* 0x000000040000795c */ /* 0x000fe20000300000 */
.L_x_990:
[----:B-1----:R-:W-:Y:S05]  /*4c90*/  @P1 BRA `(.L_x_991) ;  /* 0x0000000000081947 */ /* 0x002fea0003800000 */
[----:B------:R-:W1:Y:S02]  /*4ca0*/  SYNCS.PHASECHK.TRANS64.TRYWAIT P1, [UR7+0x2a830], R13 ;  /* 0x02a8300dff0075a7 */ /* 0x000e640008020147 */
[----:B-1----:R-:W-:Y:S05]  /*4cb0*/  @!P1 BRA `(.L_x_992) ;  /* 0x000000f800709947 */ /* 0x002fea0003800000 */
.L_x_991:
        /* <DEDUP_REMOVED lines=137> */
.L_x_993:
[----:B------:R-:W-:Y:S01]  /*5550*/  ULEA UR6, UR4, UR40, 0x3 ;  /* 0x0000002804067291 */ /* 0x000fe2000f8e183f */
[----:B------:R-:W-:-:S05]  /*5560*/  IMAD.U32 R0, RZ, RZ, UR41 ;  /* 0x00000029ff007e24 */ /* 0x000fca000f8e00ff */
[----:B------:R-:W-:-:S04]  /*5570*/  SHF.L.U32 R0, R0, 0x1f, RZ ;  /* 0x0000001f00007819 */ /* 0x000fc800000006ff */
[----:B------:R2:W3:Y:S01]  /*5580*/  SYNCS.PHASECHK.TRANS64.TRYWAIT P1, [UR6+0x2a850], R0 ;  /* 0x02a85000ff0075a7 */ /* 0x0004e20008020146 */
[----:B------:R-:W-:Y:S05]  /*5590*/  @!P0 BRA `(.L_x_994) ;  /* 0x0000000000048947 */ /* 0x000fea0003800000 */
[----:B------:R-:W-:Y:S01]  /*55a0*/  BPT.TRAP 0x1 ;  /* 0x000000040000795c */ /* 0x000fe20000300000 */
.L_x_994:
[----:B---3--:R-:W-:Y:S05]  /*55b0*/  @P1 BRA `(.L_x_995) ;  /* 0x0000000000081947 */ /* 0x008fea0003800000 */
[----:B------:R-:W3:Y:S02]  /*55c0*/  SYNCS.PHASECHK.TRANS64.TRYWAIT P1, [UR6+0x2a850], R0 ;  /* 0x02a85000ff0075a7 */ /* 0x000ee40008020146 */
[----:B---3--:R-:W-:Y:S05]  /*55d0*/  @!P1 BRA `(.L_x_996) ;  /* 0x000000f000409947 */ /* 0x008fea0003800000 */
.L_x_995:
        /* <DEDUP_REMOVED lines=37> */
.L_x_997:
[----:B------:R-:W-:Y:S01]  /*5830*/  ISETP.NE.AND P2, PT, R168, 0x1, PT ;  /* 0x00000001a800780c */ /* 0x000fe20003f45270 */
[----:B------:R-:W-:Y:S01]  /*5840*/  FMUL.FTZ R153, R105, UR5 ;  /* 0x0000000569997c20 */ /* 0x000fe20008410000 */
[----:B------:R-:W-:Y:S01]  /*5850*/  FMUL.FTZ R136, R93, UR5 ;  /* 0x000000055d887c20 */ /* 0x000fe20008410000 */
[----:B------:R-:W-:Y:S01]  /*5860*/  FMUL.FTZ R93, R106, UR5 ;  /* 0x000000056a5d7c20 */ /* 0x000fe20008410000 */
[----:B01----:R-:W-:Y:S01]  /*5870*/  FMUL.FTZ R13, R88, UR5 ;  /* 0x00000005580d7c20 */ /* 0x003fe20008410000 */
[----:B------:R-:W-:Y:S01]  /*5880*/  FMUL.FTZ R88, R95, UR5 ;  /* 0x000000055f587c20 */ /* 0x000fe20008410000 */
[----:B------:R-:W-:Y:S01]  /*5890*/  FMUL.FTZ R95, R110, UR5 ;  /* 0x000000056e5f7c20 */ /* 0x000fe20008410000 */
[----:B------:R-:W-:Y:S01]  /*58a0*/  FMUL.FTZ R110, R112, UR5 ;  /* 0x00000005706e7c20 */ /* 0x000fe20008410000 */
[----:B------:R-:W-:Y:S01]  /*58b0*/  FMUL.FTZ R112, R116, UR5 ;  /* 0x0000000574707c20 */ /* 0x000fe20008410000 */
[----:B------:R-:W-:Y:S01]  /*58c0*/  IMAD.IADD R116, R22, 0x1, R17 ;  /* 0x0000000116747824 */ /* 0x000fe200078e0211 */
[----:B------:R-:W0:Y:S01]  /*58d0*/  LDC R21, c[0x0][0x288] ;  /* 0x0000a200ff157b82 */ /* 0x000e220000000800 */
[----:B------:R-:W-:Y:S01]  /*58e0*/  FMUL.FTZ R137, R96, UR5 ;  /* 0x0000000560897c20 */ /* 0x000fe20008410000 */
[----:B------:R-:W-:Y:S01]  /*58f0*/  FMUL.FTZ R96, R111, UR5 ;  /* 0x000000056f607c20 */ /* 0x000fe20008410000 */
[----:B------:R-:W-:Y:S01]  /*5900*/  FMUL.FTZ R111, R113, UR5 ;  /* 0x00000005716f7c20 */ /* 0x000fe20008410000 */
[----:B------:R-:W-:Y:S01]  /*5910*/  FMUL.FTZ R113, R117, UR5 ;  /* 0x0000000575717c20 */ /* 0x000fe20008410000 */
[----:B------:R-:W-:Y:S01]  /*5920*/  FMUL.FTZ R14, R89, UR5 ;  /* 0x00000005590e7c20 */ /* 0x000fe20008410000 */
[----:B--2---:R-:W-:Y:S01]  /*5930*/  FMUL.FTZ R0, R90, UR5 ;  /* 0x000000055a007c20 */ /* 0x004fe20008410000 */
[----:B------:R-:W-:Y:S01]  /*5940*/  FMUL.FTZ R2, R91, UR5 ;  /* 0x000000055b027c20 */ /* 0x000fe20008410000 */
[----:B------:R-:W1:Y:S01]  /*5950*/  @P2 LDC R105, c[0x0][0x44c] ;  /* 0x00011300ff692b82 */ /* 0x000e620000000800 */
[----:B------:R-:W-:Y:S01]  /*5960*/  FMUL.FTZ R15, R92, UR5 ;  /* 0x000000055c0f7c20 */ /* 0x000fe20008410000 */
[----:B------:R-:W-:Y:S01]  /*5970*/  FMUL.FTZ R20, R94, UR5 ;  /* 0x000000055e147c20 */ /* 0x000fe20008410000 */
[----:B------:R-:W-:Y:S01]  /*5980*/  FMUL.FTZ R138, R97, UR5 ;  /* 0x00000005618a7c20 */ /* 0x000fe20008410000 */
[----:B------:R-:W-:Y:S01]  /*5990*/  FMUL.FTZ R89, R98, UR5 ;  /* 0x0000000562597c20 */ /* 0x000fe20008410000 */
[----:B------:R-:W-:Y:S01]  /*59a0*/  FMUL.FTZ R90, R99, UR5 ;  /* 0x00000005635a7c20 */ /* 0x000fe20008410000 */
[----:B------:R-:W-:Y:S01]  /*59b0*/  FMUL.FTZ R139, R100, UR5 ;  /* 0x00000005648b7c20 */ /* 0x000fe20008410000 */
[----:B------:R-:W-:Y:S01]  /*59c0*/  FMUL.FTZ R91, R102, UR5 ;  /* 0x00000005665b7c20 */ /* 0x000fe20008410000 */
[----:B------:R-:W2:Y:S01]  /*59d0*/  @P2 LDC R106, c[0x0][0x450] ;  /* 0x00011400ff6a2b82 */ /* 0x000ea20000000800 */
        /* <DEDUP_REMOVED lines=15> */
[----:B-1----:R-:W-:-:S04]  /*5ad0*/  @P2 IMAD.HI.U32 R105, R116, R105, RZ ;  /* 0x0000006974692227 */ /* 0x002fc800078e00ff */
[----:B------:R-:W-:Y:S01]  /*5ae0*/  FMUL.FTZ R177, R126, UR5 ;  /* 0x000000057eb17c20 */ /* 0x000fe20008410000 */
[----:B------:R-:W-:Y:S01]  /*5af0*/  FMUL.FTZ R181, R127, UR5 ;  /* 0x000000057fb57c20 */ /* 0x000fe20008410000 */
[----:B------:R-:W-:Y:S01]  /*5b00*/  FMUL.FTZ R128, R128, UR5 ;  /* 0x0000000580807c20 */ /* 0x000fe20008410000 */
[----:B------:R-:W-:Y:S01]  /*5b10*/  FMUL.FTZ R183, R130, UR5 ;  /* 0x0000000582b77c20 */ /* 0x000fe20008410000 */
[----:B------:R-:W-:Y:S01]  /*5b20*/  FMUL.FTZ R103, R131, UR5 ;  /* 0x0000000583677c20 */ /* 0x000fe20008410000 */
[----:B------:R-:W-:Y:S01]  /*5b30*/  FMUL.FTZ R132, R132, UR5 ;  /* 0x0000000584847c20 */ /* 0x000fe20008410000 */
[----:B------:R-:W-:Y:S01]  /*5b40*/  FMUL.FTZ R125, R125, UR5 ;  /* 0x000000057d7d7c20 */ /* 0x000fe20008410000 */
[----:B--2---:R-:W-:Y:S01]  /*5b50*/  @P2 SHF.R.U32.HI R116, RZ, R106, R105 ;  /* 0x0000006aff742219 */ /* 0x004fe20000011669 */
[----:B------:R-:W-:Y:S01]  /*5b60*/  FMUL.FTZ R105, R134, UR5 ;  /* 0x0000000586697c20 */ /* 0x000fe20008410000 */
[----:B------:R-:W-:Y:S02]  /*5b70*/  IMAD R134, R12, -0x60, RZ ;  /* 0xffffffa00c867824 */ /* 0x000fe400078e02ff */
[----:B------:R-:W-:Y:S01]  /*5b80*/  FMUL.FTZ R106, R135, UR5 ;  /* 0x00000005876a7c20 */ /* 0x000fe20008410000 */
[----:B------:R-:W-:Y:S01]  /*5b90*/  FMUL.FTZ R129, R129, UR5 ;  /* 0x0000000581817c20 */ /* 0x000fe20008410000 */
[----:B------:R-:W1:Y:S01]  /*5ba0*/  SHFL.IDX PT, R117, R116, RZ, 0x1c1f ;  /* 0x001c1fff74757589 */ /* 0x000e6200000e0000 */
[----:B------:R-:W-:-:S02]  /*5bb0*/  VIADD R109, R134, 0x1 ;  /* 0x00000001866d7836 */ /* 0x000fc40000000000 */
[----:B------:R-:W-:Y:S01]  /*5bc0*/  FMUL.FTZ R133, R133, UR5 ;  /* 0x0000000585857c20 */ /* 0x000fe20008410000 */
[----:B------:R-:W-:Y:S01]  /*5bd0*/  UIADD3 UR7, UR7, 0x2a840, URZ ;  /* 0x0002a84007077890 */ /* 0x000fe2000fffe03f */
[----:B------:R-:W-:Y:S01]  /*5be0*/  LOP3.LUT P1, RZ, R19, 0x80000, RZ, 0xc0, !PT ;  /* 0x0008000013ff7812 */ /* 0x000fe2000782c0ff */
[----:B------:R-:W-:Y:S01]  /*5bf0*/  IMAD R109, R18, -0x2, R109 ;  /* 0xfffffffe126d7824 */ /* 0x000fe200078e026d */
[----:B------:R-:W2:Y:S01]  /*5c00*/  MUFU.TANH R13, R13 ;  /* 0x0000000d000d7308 */ /* 0x000ea20000002400 */
[----:B------:R-:W-:Y:S02]  /*5c10*/  UPRMT UR7, UR60, 0x654, UR7 ;  /* 0x000006543c077896 */ /* 0x000fe40008000007 */
[----:B------:R-:W-:Y:S01]  /*5c20*/  ULOP3.LUT UR4, URZ, UR50, URZ, 0x33, !UPT ;  /* 0x000000323f047292 */ /* 0x000fe2000f8e333f */
[C---:B0-----:R-:W-:Y:S01]  /*5c30*/  IADD3 R108, R109.reuse, -R21, R16 ;  /* 0x800000156d6c7210 */ /* 0x041fe20007ffe010 */
[----:B------:R-:W-:-:S03]  /*5c40*/  VIADD R144, R109, 0xffffffff ;  /* 0xffffffff6d907836 */ /* 0x000fc60000000000 */
[----:B------:R-:W0:Y:S01]  /*5c50*/  MUFU.TANH R14, R14 ;  /* 0x0000000e000e7308 */ /* 0x000e220000002400 */
[C---:B------:R-:W-:Y:S01]  /*5c60*/  VIADD R142, R108.reuse, UR51 ;  /* 0x000000336c8e7c36 */ /* 0x040fe20008000000 */
[----:B------:R-:W-:Y:S01]  /*5c70*/  SYNCS.ARRIVE.TRANS64.RED.A1T0 RZ, [UR7], RZ ;  /* 0x000000ffffff79a7 */ /* 0x000fe20008100407 */
[----:B------:R-:W-:-:S05]  /*5c80*/  VIADD R143, R108, UR4 ;  /* 0x000000046c8f7c36 */ /* 0x000fca0008000000 */
[----:B------:R-:W3:Y:S01]  /*5c90*/  MUFU.TANH R0, R0 ;  /* 0x0000000000007308 */ /* 0x000ee20000002400 */
[--C-:B-1----:R-:W-:Y:S02]  /*5ca0*/  IMAD.IADD R118, R142, 0x1, R117.reuse ;  /* 0x000000018e767824 */ /* 0x102fe400078e0275 */
[----:B------:R-:W-:-:S05]  /*5cb0*/  IMAD.IADD R120, R143, 0x1, R117 ;  /* 0x000000018f787824 */ /* 0x000fca00078e0275 */
[----:B------:R-:W1:Y:S08]  /*5cc0*/  MUFU.TANH R2, R2 ;  /* 0x0000000200027308 */ /* 0x000e700000002400 */
[----:B------:R-:W4:Y:S08]  /*5cd0*/  MUFU.TANH R15, R15 ;  /* 0x0000000f000f7308 */ /* 0x000f300000002400 */
        /* <DEDUP_REMOVED lines=32> */
[----:B------:R0:W0:Y:S08]  /*5ee0*/  MUFU.TANH R122, R125 ;  /* 0x0000007d007a7308 */ /* 0x0000300000002400 */
        /* <DEDUP_REMOVED lines=9> */
[----:B------:R-:W0:Y:S01]  /*5f80*/  MUFU.TANH R106, R106 ;  /* 0x0000006a006a7308 */ /* 0x000e220000002400 */
[----:B-1234-:R-:W-:Y:S05]  /*5f90*/  @!P1 BRA `(.L_x_998) ;  /* 0x0000000000549947 */ /* 0x01efea0003800000 */
[----:B------:R-:W-:Y:S01]  /*5fa0*/  IADD3 R117, R16, -R21, R117 ;  /* 0x8000001510757210 */ /* 0x000fe20007ffe075 */
[----:B------:R-:W-:Y:S03]  /*5fb0*/  BSSY B0, `(.L_x_999) ;  /* 0x0000010000007945 */ /* 0x000fe60003800000 */
[----:B------:R-:W-:-:S13]  /*5fc0*/  ISETP.GT.AND P1, PT, R117, -0x1, PT ;  /* 0xffffffff7500780c */ /* 0x000fda0003f24270 */
[----:B------:R-:W-:Y:S05]  /*5fd0*/  @P1 BRA `(.L_x_1000) ;  /* 0x0000000000201947 */ /* 0x000fea0003800000 */
[----:B------:R-:W-:Y:S01]  /*5fe0*/  IMAD.U32 R119, RZ, RZ, UR43 ;  /* 0x0000002bff777e24 */ /* 0x000fe2000f8e00ff */
[----:B------:R-:W-:-:S04]  /*5ff0*/  LOP3.LUT R117, RZ, R117, RZ, 0x33, !PT ;  /* 0x00000075ff757212 */ /* 0x000fc800078e33ff */
[----:B------:R-:W-:-:S13]  /*6000*/  ISETP.NE.AND P1, PT, R119, 0x1, PT ;  /* 0x000000017700780c */ /* 0x000fda0003f25270 */
[----:B------:R-:W1:Y:S02]  /*6010*/  @P1 LDC.64 R108, c[0x0][0x9e8] ;  /* 0x00027a00ff6c1b82 */ /* 0x000e640000000a00 */
[----:B-1----:R-:W-:-:S05]  /*6020*/  @P1 IMAD.HI.U32 R108, R117, R108, RZ ;  /* 0x0000006c756c1227 */ /* 0x002fca00078e00ff */
[----:B------:R-:W-:-:S04]  /*6030*/  @P1 SHF.R.U32.HI R117, RZ, R109, R108 ;  /* 0x0000006dff751219 */ /* 0x000fc8000001166c */
[----:B------:R-:W-:Y:S01]  /*6040*/  LOP3.LUT R117, RZ, R117, RZ, 0x33, !PT ;  /* 0x00000075ff757212 */ /* 0x000fe200078e33ff */
[----:B------:R-:W-:Y:S06]  /*6050*/  BRA `(.L_x_1001) ;  /* 0x0000000000147947 */ /* 0x000fec0003800000 */
.L_x_1000:
[----:B------:R-:W-:-:S05]  /*6060*/  IMAD.U32 R119, RZ, RZ, UR43 ;  /* 0x0000002bff777e24 */ /* 0x000fca000f8e00ff */
[----:B------:R-:W-:-:S13]  /*6070*/  ISETP.NE.AND P1, PT, R119, 0x1, PT ;  /* 0x000000017700780c */ /* 0x000fda0003f25270 */
[----:B------:R-:W1:Y:S02]  /*6080*/  @P1 LDC.64 R108, c[0x0][0x9e8] ;  /* 0x00027a00ff6c1b82 */ /* 0x000e640000000a00 */
[----:B-1----:R-:W-:-:S05]  /*6090*/  @P1 IMAD.HI.U32 R108, R117, R108, RZ ;  /* 0x0000006c756c1227 */ /* 0x002fca00078e00ff */
[----:B------:R-:W-:-:S07]  /*60a0*/  @P1 SHF.R.U32.HI R117, RZ, R109, R108 ;  /* 0x0000006dff751219 */ /* 0x000fce000001166c */
.L_x_1001:
[----:B------:R-:W-:Y:S05]  /*60b0*/  BSYNC B0 ;  /* 0x0000000000007941 */ /* 0x000fea0003800000 */
.L_x_999:
[----:B------:R-:W-:-:S05]  /*60c0*/  IMAD R117, R117, R119, R144 ;  /* 0x0000007775757224 */ /* 0x000fca00078e0290 */
[----:B------:R-:W-:Y:S02]  /*60d0*/  VIADDMNMX R118, R117, R119, R118, PT ;  /* 0x0000007775767246 */ /* 0x000fe40003800176 */
[----:B------:R-:W-:-:S07]  /*60e0*/  VIMNMX R120, R120, R117, !PT ;  /* 0x0000007578787248 */ /* 0x000fce0007fe0100 */
.L_x_998:
[C---:B------:R-:W-:Y:S02]  /*60f0*/  ISETP.GE.AND P2, PT, R134.reuse, 0x9, PT ;  /* 0x000000098600780c */ /* 0x040fe40003f46270 */
[----:B------:R-:W-:Y:S02]  /*6100*/  ISETP.GE.AND P1, PT, R134, 0x2, PT ;  /* 0x000000028600780c */ /* 0x000fe40003f26270 */
[C---:B------:R-:W-:Y:S02]  /*6110*/  ISETP.GT.AND P3, PT, R120.reuse, 0x8, !P2 ;  /* 0x000000087800780c */ /* 0x040fe40005764270 */
[----:B------:R-:W-:Y:S02]  /*6120*/  ISETP.GT.AND P4, PT, R120, 0x1, !P1 ;  /* 0x000000017800780c */ /* 0x000fe40004f84270 */
[----:B------:R-:W-:Y:S02]  /*6130*/  ISETP.LT.OR P3, PT, R118, 0x9, P3 ;  /* 0x000000097600780c */ /* 0x000fe40001f61670 */
[----:B------:R-:W-:-:S02]  /*6140*/  ISETP.GE.AND P5, PT, R134, 0xa, PT ;  /* 0x0000000a8600780c */ /* 0x000fc40003fa6270 */
[----:B------:R-:W-:Y:S02]  /*6150*/  FSEL R189, R15, -INF , !P3 ;  /* 0xff8000000fbd7808 */ /* 0x000fe40005800000 */
[----:B------:R-:W-:Y:S02]  /*6160*/  ISETP.LT.OR P4, PT, R118, 0x2, P4 ;  /* 0x000000027600780c */ /* 0x000fe40002781670 */
[----:B------:R-:W-:Y:S02]  /*6170*/  ISETP.GT.AND P3, PT, R120, 0x9, !P5 ;  /* 0x000000097800780c */ /* 0x000fe40006f64270 */
[----:B0-----:R-:W-:Y:S02]  /*6180*/  FSEL R191, R14, -INF , !P4 ;  /* 0xff8000000ebf7808 */ /* 0x001fe40006000000 */
        /* <DEDUP_REMOVED lines=8> */
[----:B------:R-:W-:Y:S02]  /*6210*/  ISETP.GT.AND P3, PT, R120, 0x11, !P4 ;  /* 0x000000117800780c */ /* 0x000fe40006764270 */
        /* <DEDUP_REMOVED lines=87> */
[----:B------:R-:W-:Y:S02]  /*6790*/  P2R R122, PR, RZ, 0x40 ;  /* 0x00000040ff7a7803 */ /* 0x000fe40000000000 */
[----:B------:R-:W-:-:S04]  /*67a0*/  ISETP.GT.AND P6, PT, R120, RZ, !P6 ;  /* 0x000000ff7800720c */ /* 0x000fc800077c4270 */
[----:B------:R-:W-:-:S04]  /*67b0*/  ISETP.LT.OR P6, PT, R118, 0x1, P6 ;  /* 0x000000017600780c */ /* 0x000fc800037c1670 */
[----:B------:R-:W-:Y:S02]  /*67c0*/  FSEL R193, R13, -INF , !P6 ;  /* 0xff8000000dc17808 */ /* 0x000fe40007000000 */
[----:B------:R-:W-:Y:S01]  /*67d0*/  ISETP.GE.AND P6, PT, R134, 0x5a, PT ;  /* 0x0000005a8600780c */ /* 0x000fe20003fc6270 */
[----:B------:R-:W0:Y:S03]  /*67e0*/  SHFL.IDX PT, R13, R116, 0x1, 0x1c1f ;  /* 0x003c1f00740d7f89 */ /* 0x000e2600000e0000 */
[----:B------:R-:W-:Y:S02]  /*67f0*/  P2R R114, PR, RZ, 0x40 ;  /* 0x00000040ff727803 */ /* 0x000fe40000000000 */
[----:B------:R-:W-:-:S04]  /*6800*/  ISETP.GT.AND P6, PT, R120, 0x59, !P6 ;  /* 0x000000597800780c */ /* 0x000fc800077c4270 */
[----:B------:R-:W-:-:S04]  /*6810*/  ISETP.LT.OR P6, PT, R118, 0x5a, P6 ;  /* 0x0000005a7600780c */ /* 0x000fc800037c1670 */
[----:B------:R-:W-:Y:S02]  /*6820*/  FSEL R109, R130, -INF , !P6 ;  /* 0xff800000826d7808 */ /* 0x000fe40007000000 */
[----:B------:R-:W-:Y:S01]  /*6830*/  LOP3.LUT P6, RZ, R19, 0x80000, RZ, 0xc0, !PT ;  /* 0x0008000013ff7812 */ /* 0x000fe200078cc0ff */
[--C-:B0-----:R-:W-:Y:S02]  /*6840*/  IMAD.IADD R108, R142, 0x1, R13.reuse ;  /* 0x000000018e6c7824 */ /* 0x101fe400078e020d */
[----:B------:R-:W-:-:S10]  /*6850*/  IMAD.IADD R110, R143, 0x1, R13 ;  /* 0x000000018f6e7824 */ /* 0x000fd400078e020d */
[----:B------:R-:W-:Y:S05]  /*6860*/  @!P6 BRA `(.L_x_1002) ;  /* 0x000000000054e947 */ /* 0x000fea0003800000 */
[----:B------:R-:W-:Y:S01]  /*6870*/  IADD3 R13, R16, -R21, R13 ;  /* 0x80000015100d7210 */ /* 0x000fe20007ffe00d */
[----:B------:R-:W-:Y:S03]  /*6880*/  BSSY B0, `(.L_x_1003) ;  /* 0x0000010000007945 */ /* 0x000fe60003800000 */
[----:B------:R-:W-:-:S13]  /*6890*/  ISETP.GT.AND P6, PT, R13, -0x1, PT ;  /* 0xffffffff0d00780c */ /* 0x000fda0003fc4270 */
[----:B------:R-:W-:Y:S05]  /*68a0*/  @P6 BRA `(.L_x_1004) ;  /* 0x0000000000206947 */ /* 0x000fea0003800000 */
[----:B------:R-:W-:Y:S01]  /*68b0*/  IMAD.U32 R112, RZ, RZ, UR43 ;  /* 0x0000002bff707e24 */ /* 0x000fe2000f8e00ff */
[----:B------:R-:W-:-:S04]  /*68c0*/  LOP3.LUT R13, RZ, R13, RZ, 0x33, !PT ;  /* 0x0000000dff0d7212 */ /* 0x000fc800078e33ff */
[----:B------:R-:W-:-:S13]  /*68d0*/  ISETP.NE.AND P6, PT, R112, 0x1, PT ;  /* 0x000000017000780c */ /* 0x000fda0003fc5270 */
[----:B------:R-:W0:Y:S02]  /*68e0*/  @P6 LDC.64 R14, c[0x0][0x9e8] ;  /* 0x00027a00ff0e6b82 */ /* 0x000e240000000a00 */
[----:B0-----:R-:W-:-:S05]  /*68f0*/  @P6 IMAD.HI.U32 R14, R13, R14, RZ ;  /* 0x0000000e0d0e6227 */ /* 0x001fca00078e00ff */
[----:B------:R-:W-:-:S04]  /*6900*/  @P6 SHF.R.U32.HI R13, RZ, R15, R14 ;  /* 0x0000000fff0d6219 */ /* 0x000fc8000001160e */
[----:B------:R-:W-:Y:S01]  /*6910*/  LOP3.LUT R13, RZ, R13, RZ, 0x33, !PT ;  /* 0x0000000dff0d7212 */ /* 0x000fe200078e33ff */
[----:B------:R-:W-:Y:S06]  /*6920*/  BRA `(.L_x_1005) ;  /* 0x0000000000147947 */ /* 0x000fec0003800000 */
.L_x_1004:
[----:B------:R-:W-:-:S05]  /*6930*/  IMAD.U32 R112, RZ, RZ, UR43 ;  /* 0x0000002bff707e24 */ /* 0x000fca000f8e00ff */
[----:B------:R-:W-:-:S13]  /*6940*/  ISETP.NE.AND P6, PT, R112, 0x1, PT ;  /* 0x000000017000780c */ /* 0x000fda0003fc5270 */
[----:B------:R-:W0:Y:S02]  /*6950*/  @P6 LDC.64 R14, c[0x0][0x9e8] ;  /* 0x00027a00ff0e6b82 */ /* 0x000e240000000a00 */
[----:B0-----:R-:W-:-:S05]  /*6960*/  @P6 IMAD.HI.U32 R14, R13, R14, RZ ;  /* 0x0000000e0d0e6227 */ /* 0x001fca00078e00ff */
[----:B------:R-:W-:-:S07]  /*6970*/  @P6 SHF.R.U32.HI R13, RZ, R15, R14 ;  /* 0x0000000fff0d6219 */ /* 0x000fce000001160e */
.L_x_1005:
[----:B------:R-:W-:Y:S05]  /*6980*/  BSYNC B0 ;  /* 0x0000000000007941 */ /* 0x000fea0003800000 */
.L_x_1003:
[----:B------:R-:W-:-:S05]  /*6990*/  IMAD R13, R13, R112, R144 ;  /* 0x000000700d0d7224 */ /* 0x000fca00078e0290 */
[----:B------:R-:W-:Y:S02]  /*69a0*/  VIADDMNMX R108, R13, R112, R108, PT ;  /* 0x000000700d6c7246 */ /* 0x000fe4000380016c */
[----:B------:R-:W-:-:S07]  /*69b0*/  VIMNMX R110, R110, R13, !PT ;  /* 0x0000000d6e6e7248 */ /* 0x000fce0007fe0100 */
.L_x_1002:
[----:B------:R-:W-:Y:S01]  /*69c0*/  ISETP.GT.AND P1, PT, R110, 0x1, !P1 ;  /* 0x000000016e00780c */ /* 0x000fe20004f24270 */
[----:B------:R-:W0:Y:S01]  /*69d0*/  LDC R14, c[0x0][0x988] ;  /* 0x00026200ff0e7b82 */ /* 0x000e220000000800 */
[----:B------:R-:W-:Y:S02]  /*69e0*/  ISETP.NE.AND P6, PT, R137, RZ, PT ;  /* 0x000000ff8900720c */ /* 0x000fe40003fc5270 */
[----:B------:R-:W-:Y:S02]  /*69f0*/  ISETP.LT.OR P1, PT, R108, 0x2, P1 ;  /* 0x000000026c00780c */ /* 0x000fe40000f21670 */
[----:B------:R-:W-:Y:S02]  /*6a00*/  ISETP.GT.AND P2, PT, R110, 0x8, !P2 ;  /* 0x000000086e00780c */ /* 0x000fe40005744270 */
[----:B------:R-:W-:Y:S02]  /*6a10*/  FSEL R137, R2, -INF , !P1 ;  /* 0xff80000002897808 */ /* 0x000fe40004800000 */
[----:B------:R-:W-:-:S02]  /*6a20*/  ISETP.NE.AND P1, PT, R145, RZ, PT ;  /* 0x000000ff9100720c */ /* 0x000fc40003f25270 */
[----:B------:R-:W-:Y:S02]  /*6a30*/  ISETP.LT.OR P2, PT, R108, 0x9, P2 ;  /* 0x000000096c00780c */ /* 0x000fe40001741670 */
[----:B------:R-:W-:Y:S02]  /*6a40*/  ISETP.GT.AND P1, PT, R110, 0x9, !P1 ;  /* 0x000000096e00780c */ /* 0x000fe40004f24270 */
[----:B------:R-:W-:Y:S02]  /*6a50*/  FSEL R139, R20, -INF , !P2 ;  /* 0xff800000148b7808 */ /* 0x000fe40005000000 */
[----:B------:R-:W-:Y:S02]  /*6a60*/  ISETP.LT.OR P1, PT, R108, 0xa, P1 ;  /* 0x0000000a6c00780c */ /* 0x000fe40000f21670 */
[----:B------:R-:W-:Y:S02]  /*6a70*/  ISETP.NE.AND P2, PT, R147, RZ, PT ;  /* 0x000000ff9300720c */ /* 0x000fe40003f45270 */
        /* <DEDUP_REMOVED lines=13> */
[----:B------:R-:W-:Y:S02]  /*6b50*/  FMNMX.FTZ R2, R179, R2, !PT ;  /* 0x00000002b3027209 */ /* 0x000fe40007810000 */
        /* <DEDUP_REMOVED lines=46> */
[----:B------:R-:W-:Y:S01]  /*6e40*/  ISETP.NE.AND P1, PT, R154, RZ, PT ;  /* 0x000000ff9a00720c */ /* 0x000fe20003f25270 */
[----:B------:R-:W1:Y:S01]  /*6e50*/  SHFL.BFLY PT, R2, R15, 0x2, 0x1f ;  /* 0x0c401f000f027f89 */ /* 0x000e6200000e0000 */
[----:B------:R-:W-:-:S02]  /*6e60*/  ISETP.NE.AND P6, PT, R124, RZ, PT ;  /* 0x000000ff7c00720c */ /* 0x000fc40003fc5270 */
[C---:B------:R-:W-:Y:S02]  /*6e70*/  ISETP.GT.AND P1, PT, R110.reuse, 0x31, !P1 ;  /* 0x000000316e00780c */ /* 0x040fe40004f24270 */
[----:B------:R-:W-:Y:S02]  /*6e80*/  ISETP.GT.AND P3, PT, R110, 0x50, !P3 ;  /* 0x000000506e00780c */ /* 0x000fe40005f64270 */
[C---:B------:R-:W-:Y:S02]  /*6e90*/  ISETP.LT.OR P1, PT, R108.reuse, 0x32, P1 ;  /* 0x000000326c00780c */ /* 0x040fe40000f21670 */
[----:B------:R-:W-:Y:S02]  /*6ea0*/  ISETP.LT.OR P3, PT, R108, 0x51, P3 ;  /* 0x000000516c00780c */ /* 0x000fe40001f61670 */
[----:B------:R-:W-:Y:S02]  /*6eb0*/  FSEL R91, R98, -INF , !P1 ;  /* 0xff800000625b7808 */ /* 0x000fe40004800000 */
[----:B------:R-:W-:-:S02]  /*6ec0*/  ISETP.NE.AND P1, PT, R156, RZ, PT ;  /* 0x000000ff9c00720c */ /* 0x000fc40003f25270 */
[C---:B------:R-:W-:Y:S02]  /*6ed0*/  ISETP.GT.AND P4, PT, R110.reuse, 0x51, !P4 ;  /* 0x000000516e00780c */ /* 0x040fe40006784270 */
[----:B------:R-:W-:Y:S02]  /*6ee0*/  ISETP.GT.AND P1, PT, R110, 0x38, !P1 ;  /* 0x000000386e00780c */ /* 0x000fe40004f24270 */
[----:B------:R-:W-:Y:S02]  /*6ef0*/  FSEL R183, R183, -INF , !P3 ;  /* 0xff800000b7b77808 */ /* 0x000fe40005800000 */
[----:B------:R-:W-:Y:S02]  /*6f00*/  ISETP.LT.OR P1, PT, R108, 0x39, P1 ;  /* 0x000000396c00780c */ /* 0x000fe40000f21670 */
[----:B------:R-:W-:Y:S02]  /*6f10*/  ISETP.GT.AND P5, PT, R110, 0x58, !P5 ;  /* 0x000000586e00780c */ /* 0x000fe40006fa4270 */
[----:B------:R-:W-:-:S02]  /*6f20*/  FSEL R99, R99, -INF , !P1 ;  /* 0xff80000063637808 */ /* 0x000fc40004800000 */
[----:B------:R-:W-:Y:S02]  /*6f30*/  ISETP.NE.AND P1, PT, R157, RZ, PT ;  /* 0x000000ff9d00720c */ /* 0x000fe40003f25270 */
[----:B-1----:R-:W-:Y:S02]  /*6f40*/  FMNMX.FTZ R88, R15, R2, !PT ;  /* 0x000000020f587209 */ /* 0x002fe40007810000 */
[----:B------:R-:W-:Y:S02]  /*6f50*/  ISETP.GT.AND P1, PT, R110, 0x39, !P1 ;  /* 0x000000396e00780c */ /* 0x000fe40004f24270 */
[C---:B------:R-:W-:Y:S01]  /*6f60*/  ISETP.LT.OR P4, PT, R108.reuse, 0x52, P4 ;  /* 0x000000526c00780c */ /* 0x040fe20002781670 */
[----:B------:R-:W1:Y:S01]  /*6f70*/  SHFL.BFLY PT, R13, R88, 0x1, 0x1f ;  /* 0x0c201f00580d7f89 */ /* 0x000e6200000e0000 */
[C---:B------:R-:W-:Y:S02]  /*6f80*/  ISETP.LT.OR P1, PT, R108.reuse, 0x3a, P1 ;  /* 0x0000003a6c00780c */ /* 0x040fe40000f21670 */
[----:B------:R-:W-:-:S02]  /*6f90*/  ISETP.LT.OR P5, PT, R108, 0x59, P5 ;  /* 0x000000596c00780c */ /* 0x000fc40002fa1670 */
[----:B------:R-:W-:Y:S02]  /*6fa0*/  FSEL R157, R100, -INF , !P1 ;  /* 0xff800000649d7808 */ /* 0x000fe40004800000 */
[----:B------:R-:W-:-:S04]  /*6fb0*/  ISETP.NE.AND P1, PT, R158, RZ, PT ;  /* 0x000000ff9e00720c */ /* 0x000fc80003f25270 */
[----:B------:R-:W-:-:S04]  /*6fc0*/  ISETP.GT.AND P1, PT, R110, 0x40, !P1 ;  /* 0x000000406e00780c */ /* 0x000fc80004f24270 */
[----:B------:R-:W-:-:S04]  /*6fd0*/  ISETP.LT.OR P1, PT, R108, 0x41, P1 ;  /* 0x000000416c00780c */ /* 0x000fc80000f21670 */
[----:B------:R-:W-:Y:S02]  /*6fe0*/  FSEL R159, R102, -INF , !P1 ;  /* 0xff800000669f7808 */ /* 0x000fe40004800000 */
[----:B------:R-:W-:Y:S02]  /*6ff0*/  ISETP.NE.AND P1, PT, R175, RZ, PT ;  /* 0x000000ffaf00720c */ /* 0x000fe40003f25270 */
[----:B-1----:R-:W-:Y:S02]  /*7000*/  FMNMX.FTZ R13, R88, R13, !PT ;  /* 0x0000000d580d7209 */ /* 0x002fe40007810000 */
[----:B------:R-:W-:-:S04]  /*7010*/  ISETP.GT.AND P1, PT, R110, 0x41, !P1 ;  /* 0x000000416e00780c */ /* 0x000fc80004f24270 */
[----:B------:R-:W-:-:S04]  /*7020*/  ISETP.LT.OR P1, PT, R108, 0x42, P1 ;  /* 0x000000426c00780c */ /* 0x000fc80000f21670 */
[----:B------:R-:W-:Y:S02]  /*7030*/  FSEL R175, R104, -INF , !P1 ;  /* 0xff80000068af7808 */ /* 0x000fe40004800000 */
[----:B------:R-:W-:-:S04]  /*7040*/  ISETP.GT.AND P1, PT, R110, 0x48, !P2 ;  /* 0x000000486e00780c */ /* 0x000fc80005724270 */
[----:B------:R-:W-:-:S04]  /*7050*/  ISETP.LT.OR P1, PT, R108, 0x49, P1 ;  /* 0x000000496c00780c */ /* 0x000fc80000f21670 */
[----:B------:R-:W-:Y:S02]  /*7060*/  FSEL R177, R177, -INF , !P1 ;  /* 0xff800000b1b17808 */ /* 0x000fe40004800000 */
[----:B------:R-:W-:Y:S02]  /*7070*/  ISETP.GT.AND P1, PT, R110, 0x49, !P6 ;  /* 0x000000496e00780c */ /* 0x000fe40007724270 */
[----:B------:R-:W-:Y:S02]  /*7080*/  ISETP.NE.AND P6, PT, R122, RZ, PT ;  /* 0x000000ff7a00720c */ /* 0x000fe40003fc5270 */
[----:B------:R-:W-:-:S04]  /*7090*/  ISETP.LT.OR P1, PT, R108, 0x4a, P1 ;  /* 0x0000004a6c00780c */ /* 0x000fc80000f21670 */
[----:B------:R-:W-:Y:S02]  /*70a0*/  FSEL R181, R181, -INF , !P1 ;  /* 0xff800000b5b57808 */ /* 0x000fe40004800000 */
[----:B------:R-:W-:Y:S02]  /*70b0*/  ISETP.GT.AND P1, PT, R110, RZ, !P6 ;  /* 0x000000ff6e00720c */ /* 0x000fe40007724270 */
[----:B------:R-:W-:Y:S02]  /*70c0*/  ISETP.NE.AND P6, PT, R114, RZ, PT ;  /* 0x000000ff7200720c */ /* 0x000fe40003fc5270 */
[----:B------:R-:W-:Y:S02]  /*70d0*/  ISETP.LT.OR P1, PT, R108, 0x1, P1 ;  /* 0x000000016c00780c */ /* 0x000fe40000f21670 */
[----:B------:R-:W-:Y:S02]  /*70e0*/  ISETP.GT.AND P2, PT, R110, 0x59, !P6 ;  /* 0x000000596e00780c */ /* 0x000fe40007744270 */
[----:B------:R-:W-:Y:S01]  /*70f0*/  FSEL R2, R0, -INF , !P1 ;  /* 0xff80000000027808 */ /* 0x000fe20004800000 */
[C---:B0-----:R-:W-:Y:S01]  /*7100*/  FMUL.FTZ R0, R13.reuse, R14 ;  /* 0x0000000e0d007220 */ /* 0x041fe20000410000 */
[----:B------:R-:W-:-:S02]  /*7110*/  FSETP.NEU.FTZ.AND P1, PT, R13, -INF , PT ;  /* 0xff8000000d00780b */ /* 0x000fc40003f3d000 */
[----:B------:R-:W-:Y:S02]  /*7120*/  FMNMX.FTZ R20, R2, R11, !PT ;  /* 0x0000000b02147209 */ /* 0x000fe40007810000 */
[----:B------:R-:W-:Y:S02]  /*7130*/  FSEL R0, R0, RZ, P1 ;  /* 0x000000ff00007208 */ /* 0x000fe40000800000 */
[----:B------:R-:W-:Y:S02]  /*7140*/  FMNMX.FTZ R20, R137, R20, !PT ;  /* 0x0000001489147209 */ /* 0x000fe40007810000 */
[----:B------:R-:W-:Y:S01]  /*7150*/  ISETP.LT.OR P2, PT, R108, 0x5a, P2 ;  /* 0x0000005a6c00780c */ /* 0x000fe20001741670 */
[--C-:B------:R-:W-:Y:S01]  /*7160*/  FFMA.FTZ R148, R135, R14, -R0.reuse ;  /* 0x0000000e87947223 */ /* 0x100fe20000010800 */
[----:B------:R-:W-:Y:S01]  /*7170*/  FMNMX.FTZ R20, R139, R20, !PT ;  /* 0x000000148b147209 */ /* 0x000fe20007810000 */
[-CC-:B------:R-:W-:Y:S01]  /*7180*/  FFMA.FTZ R15, R153, R14.reuse, -R0.reuse ;  /* 0x0000000e990f7223 */ /* 0x180fe20000010800 */
[----:B------:R-:W-:Y:S01]  /*7190*/  FSEL R135, R103, -INF , !P4 ;  /* 0xff80000067877808 */ /* 0x000fe20006000000 */
[--C-:B------:R-:W-:Y:S01]  /*71a0*/  FFMA.FTZ R150, R131, R14, -R0.reuse ;  /* 0x0000000e83967223 */ /* 0x100fe20000010800 */
[----:B------:R-:W-:Y:S01]  /*71b0*/  FMNMX.FTZ R20, R141, R20, !PT ;  /* 0x000000148d147209 */ /* 0x000fe20007810000 */
[----:B------:R0:W-:Y:S01]  /*71c0*/  MUFU.EX2 R103, R15 ;  /* 0x0000000f00677308 */ /* 0x0001e20000000800 */
[----:B------:R-:W-:Y:S01]  /*71d0*/  FSEL R153, R105, -INF , !P5 ;  /* 0xff80000069997808 */ /* 0x000fe20006800000 */
[--C-:B------:R-:W-:Y:S01]  /*71e0*/  FFMA.FTZ R136, R111, R14, -R0.reuse ;  /* 0x0000000e6f887223 */ /* 0x100fe20000010800 */
[----:B------:R-:W-:Y:S01]  /*71f0*/  FMNMX.FTZ R20, R143, R20, !PT ;  /* 0x000000148f147209 */ /* 0x000fe20007810000 */
[-CC-:B------:R-:W-:Y:S01]  /*7200*/  FFMA.FTZ R138, R101, R14.reuse, -R0.reuse ;  /* 0x0000000e658a7223 */ /* 0x180fe20000010800 */
[----:B------:R-:W-:Y:S01]  /*7210*/  FSEL R131, R106, -INF , !P2 ;  /* 0xff8000006a837808 */ /* 0x000fe20005000000 */
[--C-:B------:R-:W-:Y:S01]  /*7220*/  FFMA.FTZ R101, R109, R14, -R0.reuse ;  /* 0x0000000e6d657223 */ /* 0x100fe20000010800 */
[----:B------:R-:W-:Y:S01]  /*7230*/  FMNMX.FTZ R20, R145, R20, !PT ;  /* 0x0000001491147209 */ /* 0x000fe20007810000 */
[-CC-:B------:R-:W-:Y:S01]  /*7240*/  FFMA.FTZ R144, R117, R14.reuse, -R0.reuse ;  /* 0x0000000e75907223 */ /* 0x180fe20000010800 */
[----:B------:R-:W-:Y:S01]  /*7250*/  FSEL R111, R13, RZ, P1 ;  /* 0x000000ff0d6f7208 */ /* 0x000fe20000800000 */
[--C-:B------:R-:W-:Y:S01]  /*7260*/  FFMA.FTZ R117, R119, R14, -R0.reuse ;  /* 0x0000000e77757223 */ /* 0x100fe20000010800 */
[----:B------:R-:W-:Y:S01]  /*7270*/  FMNMX.FTZ R20, R147, R20, !PT ;  /* 0x0000001493147209 */ /* 0x000fe20007810000 */
[-CC-:B------:R-:W-:Y:S01]  /*7280*/  FFMA.FTZ R146, R121, R14.reuse, -R0.reuse ;  /* 0x0000000e79927223 */ /* 0x180fe20000010800 */
[----:B------:R-:W-:Y:S01]  /*7290*/  FFMA.FTZ R193, R193, R14, -R0 ;  /* 0x0000000ec1c17223 */ /* 0x000fe20000010800 */
[----:B------:R-:W-:Y:S01]  /*72a0*/  FADD.FTZ R111, -R111, R10 ;  /* 0x0000000a6f6f7221 */ /* 0x000fe20000010100 */
[----:B------:R-:W-:Y:S01]  /*72b0*/  FMNMX.FTZ R20, R149, R20, !PT ;  /* 0x0000001495147209 */ /* 0x000fe20007810000 */
[-CC-:B------:R-:W-:Y:S01]  /*72c0*/  FFMA.FTZ R156, R191, R14.reuse, -R0.reuse ;  /* 0x0000000ebf9c7223 */ /* 0x180fe20000010800 */
[-CC-:B------:R-:W-:Y:S01]  /*72d0*/  FFMA.FTZ R158, R189, R14.reuse, -R0.reuse ;  /* 0x0000000ebd9e7223 */ /* 0x180fe20000010800 */
[--C-:B------:R-:W-:Y:S01]  /*72e0*/  FFMA.FTZ R187, R187, R14, -R0.reuse ;  /* 0x0000000ebbbb7223 */ /* 0x100fe20000010800 */
        /* <DEDUP_REMOVED lines=14> */
[-C--:B------:R-:W-:Y:S01]  /*73d0*/  FFMA.FTZ R107, R107, R14.reuse, -R0 ;  /* 0x0000000e6b6b7223 */ /* 0x080fe20000010800 */
[----:B------:R-:W-:Y:S01]  /*73e0*/  FMUL.FTZ R0, R111, R14 ;  /* 0x0000000e6f007220 */ /* 0x000fe20000410000 */
[----:B------:R-:W-:Y:S01]  /*73f0*/  FMNMX.FTZ R20, R97, R20, !PT ;  /* 0x0000001461147209 */ /* 0x000fe20007810000 */
[----:B------:R-:W-:Y:S03]  /*7400*/  MUFU.EX2 R193, R193 ;  /* 0x000000c100c17308 */ /* 0x000fe60000000800 */
[----:B------:R-:W-:-:S04]  /*7410*/  FMNMX.FTZ R20, R91, R20, !PT ;  /* 0x000000145b147209 */ /* 0x000fc80007810000 */
[----:B------:R-:W-:Y:S01]  /*7420*/  FMNMX.FTZ R20, R99, R20, !PT ;  /* 0x0000001463147209 */ /* 0x000fe20007810000 */
[----:B------:R-:W1:Y:S03]  /*7430*/  MUFU.EX2 R0, R0 ;  /* 0x0000000000007308 */ /* 0x000e660000000800 */
[----:B------:R-:W-:-:S04]  /*7440*/  FMNMX.FTZ R20, R157, R20, !PT ;  /* 0x000000149d147209 */ /* 0x000fc80007810000 */
[----:B------:R-:W-:Y:S01]  /*7450*/  FMNMX.FTZ R20, R159, R20, !PT ;  /* 0x000000149f147209 */ /* 0x000fe20007810000 */
[----:B------:R-:W2:Y:S03]  /*7460*/  MUFU.EX2 R156, R156 ;  /* 0x0000009c009c7308 */ /* 0x000ea60000000800 */
[----:B------:R-:W-:-:S04]  /*7470*/  FMNMX.FTZ R20, R175, R20, !PT ;  /* 0x00000014af147209 */ /* 0x000fc80007810000 */
[----:B------:R-:W-:Y:S01]  /*7480*/  FMNMX.FTZ R20, R177, R20, !PT ;  /* 0x00000014b1147209 */ /* 0x000fe20007810000 */
[----:B------:R-:W3:Y:S03]  /*7490*/  MUFU.EX2 R158, R158 ;  /* 0x0000009e009e7308 */ /* 0x000ee60000000800 */
[----:B------:R-:W-:-:S04]  /*74a0*/  FMNMX.FTZ R20, R181, R20, !PT ;  /* 0x00000014b5147209 */ /* 0x000fc80007810000 */
[----:B------:R-:W-:Y:S01]  /*74b0*/  FMNMX.FTZ R20, R183, R20, !PT ;  /* 0x00000014b7147209 */ /* 0x000fe20007810000 */
[----:B------:R-:W-:Y:S03]  /*74c0*/  MUFU.EX2 R187, R187 ;  /* 0x000000bb00bb7308 */ /* 0x000fe60000000800 */
[----:B------:R-:W-:-:S04]  /*74d0*/  FMNMX.FTZ R20, R135, R20, !PT ;  /* 0x0000001487147209 */ /* 0x000fc80007810000 */
[----:B------:R-:W-:Y:S01]  /*74e0*/  FMNMX.FTZ R20, R153, R20, !PT ;  /* 0x0000001499147209 */ /* 0x000fe20007810000 */
[----:B------:R-:W-:Y:S03]  /*74f0*/  MUFU.EX2 R152, R152 ;  /* 0x0000009800987308 */ /* 0x000fe60000000800 */
[----:B------:R-:W-:-:S05]  /*7500*/  FMNMX.FTZ R20, R131, R20, !PT ;  /* 0x0000001483147209 */ /* 0x000fca0007810000 */
[----:B0-----:R-:W0:Y:S01]  /*7510*/  SHFL.BFLY PT, R15, R20, 0x2, 0x1f ;  /* 0x0c401f00140f7f89 */ /* 0x001e2200000e0000 */
[----:B------:R-:W-:Y:S08]  /*7520*/  MUFU.EX2 R179, R179 ;  /* 0x000000b300b37308 */ /* 0x000ff00000000800 */
[----:B------:R-:W-:Y:S08]  /*7530*/  MUFU.EX2 R154, R154 ;  /* 0x0000009a009a7308 */ /* 0x000ff00000000800 */
[----:B------:R-:W-:Y:S01]  /*7540*/  MUFU.EX2 R133, R133 ;  /* 0x0000008500857308 */ /* 0x000fe20000000800 */
[----:B0-----:R-:W-:-:S07]  /*7550*/  FMNMX.FTZ R15, R20, R15, !PT ;  /* 0x0000000f140f7209 */ /* 0x001fce0007810000 */
[----:B------:R-:W-:Y:S01]  /*7560*/  MUFU.EX2 R148, R148 ;  /* 0x0000009400947308 */ /* 0x000fe20000000800 */
[----:B------:R-:W0:Y:S07]  /*7570*/  SHFL.BFLY PT, R20, R15, 0x1, 0x1f ;  /* 0x0c201f000f147f89 */ /* 0x000e2e00000e0000 */
[----:B------:R-:W-:Y:S08]  /*7580*/  MUFU.EX2 R150, R150 ;  /* 0x0000009600967308 */ /* 0x000ff00000000800 */
[----:B------:R-:W-:Y:S08]  /*7590*/  MUFU.EX2 R105, R105 ;  /* 0x0000006900697308 */ /* 0x000ff00000000800 */
[----:B------:R-:W-:Y:S01]  /*75a0*/  MUFU.EX2 R144, R144 ;  /* 0x0000009000907308 */ /* 0x000fe20000000800 */
[----:B0-----:R-:W-:-:S04]  /*75b0*/  FMNMX.FTZ R15, R15, R20, !PT ;  /* 0x000000140f0f7209 */ /* 0x001fc80007810000 */
[C---:B------:R-:W-:Y:S01]  /*75c0*/  FSETP.NEU.FTZ.AND P1, PT, R15.reuse, -INF , PT ;  /* 0xff8000000f00780b */ /* 0x040fe20003f3d000 */
[----:B------:R-:W-:Y:S02]  /*75d0*/  FMUL.FTZ R92, R15, R14 ;  /* 0x0000000e0f5c7220 */ /* 0x000fe40000410000 */
[----:B------:R-:W-:Y:S03]  /*75e0*/  MUFU.EX2 R117, R117 ;  /* 0x0000007500757308 */ /* 0x000fe60000000800 */
[----:B------:R-:W-:-:S05]  /*75f0*/  FSEL R92, R92, RZ, P1 ;  /* 0x000000ff5c5c7208 */ /* 0x000fca0000800000 */
[----:B------:R-:W-:Y:S01]  /*7600*/  MUFU.EX2 R146, R146 ;  /* 0x0000009200927308 */ /* 0x000fe20000000800 */
[-CC-:B------:R-:W-:Y:S01]  /*7610*/  FFMA.FTZ R109, R2, R14.reuse, -R92.reuse ;  /* 0x0000000e026d7223 */ /* 0x180fe2000001085c */
[----:B------:R-:W-:Y:S01]  /*7620*/  FSEL R2, R15, RZ, P1 ;  /* 0x000000ff0f027208 */ /* 0x000fe20000800000 */
[-CC-:B------:R-:W-:Y:S01]  /*7630*/  FFMA.FTZ R10, R137, R14.reuse, -R92.reuse ;  /* 0x0000000e890a7223 */ /* 0x180fe2000001085c */
[-CC-:B------:R-:W-:Y:S01]  /*7640*/  FFMA.FTZ R20, R139, R14.reuse, -R92.reuse ;  /* 0x0000000e8b147223 */ /* 0x180fe2000001085c */
[-CC-:B------:R-:W-:Y:S01]  /*7650*/  FFMA.FTZ R111, R141, R14.reuse, -R92.reuse ;  /* 0x0000000e8d6f7223 */ /* 0x180fe2000001085c */
[-CC-:B------:R-:W-:Y:S01]  /*7660*/  FFMA.FTZ R88, R143, R14.reuse, -R92.reuse ;  /* 0x0000000e8f587223 */ /* 0x180fe2000001085c */
[----:B------:R-:W-:Y:S01]  /*7670*/  FADD.FTZ R11, -R2, R11 ;  /* 0x0000000b020b7221 */ /* 0x000fe20000010100 */
[----:B------:R-:W-:Y:S01]  /*7680*/  MUFU.EX2 R109, R109 ;  /* 0x0000006d006d7308 */ /* 0x000fe20000000800 */
[-CC-:B------:R-:W-:Y:S01]  /*7690*/  FFMA.FTZ R115, R145, R14.reuse, -R92.reuse ;  /* 0x0000000e91737223 */ /* 0x180fe2000001085c */
[-CC-:B------:R-:W-:Y:S01]  /*76a0*/  FFMA.FTZ R96, R89, R14.reuse, -R92.reuse ;  /* 0x0000000e59607223 */ /* 0x180fe2000001085c */
[----:B------:R-:W-:Y:S01]  /*76b0*/  FMUL.FTZ R11, R11, R14 ;  /* 0x0000000e0b0b7220 */ /* 0x000fe20000410000 */
[----:B-1----:R-:W-:Y:S01]  /*76c0*/  FFMA.FTZ R89, R0, R8, R193 ;  /* 0x0000000800597223 */ /* 0x002fe200000100c1 */
[-CC-:B------:R-:W-:Y:S01]  /*76d0*/  FFMA.FTZ R155, R147, R14.reuse, -R92.reuse ;  /* 0x0000000e939b7223 */ /* 0x180fe2000001085c */
[-CC-:B------:R-:W-:Y:S01]  /*76e0*/  FFMA.FTZ R90, R149, R14.reuse, -R92.reuse ;  /* 0x0000000e955a7223 */ /* 0x180fe2000001085c */
[-CC-:B------:R-:W-:Y:S01]  /*76f0*/  FFMA.FTZ R149, R93, R14.reuse, -R92.reuse ;  /* 0x0000000e5d957223 */ /* 0x180fe2000001085c */
[----:B------:R-:W0:Y:S01]  /*7700*/  MUFU.EX2 R2, R11 ;  /* 0x0000000b00027308 */ /* 0x000e220000000800 */
[----:B--2---:R-:W-:Y:S01]  /*7710*/  FADD.FTZ R89, R156, R89 ;  /* 0x000000599c597221 */ /* 0x004fe20000010000 */
[-CC-:B------:R-:W-:Y:S01]  /*7720*/  FFMA.FTZ R94, R151, R14.reuse, -R92.reuse ;  /* 0x0000000e975e7223 */ /* 0x180fe2000001085c */
[-CC-:B------:R-:W-:Y:S01]  /*7730*/  FFMA.FTZ R151, R95, R14.reuse, -R92.reuse ;  /* 0x0000000e5f977223 */ /* 0x180fe2000001085c */
[-CC-:B------:R-:W-:Y:S01]  /*7740*/  FFMA.FTZ R145, R97, R14.reuse, -R92.reuse ;  /* 0x0000000e61917223 */ /* 0x180fe2000001085c */
[----:B---3--:R-:W-:Y:S01]  /*7750*/  FADD.FTZ R8, R158, R89 ;  /* 0x000000599e087221 */ /* 0x008fe20000010000 */
[-CC-:B------:R-:W-:Y:S01]  /*7760*/  FFMA.FTZ R91, R91, R14.reuse, -R92.reuse ;  /* 0x0000000e5b5b7223 */ /* 0x180fe2000001085c */
[-CC-:B------:R-:W-:Y:S01]  /*7770*/  FFMA.FTZ R99, R99, R14.reuse, -R92.reuse ;  /* 0x0000000e63637223 */ /* 0x180fe2000001085c */
[----:B------:R-:W1:Y:S01]  /*7780*/  MUFU.EX2 R10, R10 ;  /* 0x0000000a000a7308 */ /* 0x000e620000000800 */
[-CC-:B------:R-:W-:Y:S01]  /*7790*/  FFMA.FTZ R157, R157, R14.reuse, -R92.reuse ;  /* 0x0000000e9d9d7223 */ /* 0x180fe2000001085c */
[-CC-:B------:R-:W-:Y:S01]  /*77a0*/  FFMA.FTZ R159, R159, R14.reuse, -R92.reuse ;  /* 0x0000000e9f9f7223 */ /* 0x180fe2000001085c */
[-CC-:B------:R-:W-:Y:S01]  /*77b0*/  FFMA.FTZ R175, R175, R14.reuse, -R92.reuse ;  /* 0x0000000eafaf7223 */ /* 0x180fe2000001085c */
[-CC-:B------:R-:W-:Y:S01]  /*77c0*/  FFMA.FTZ R177, R177, R14.reuse, -R92.reuse ;  /* 0x0000000eb1b17223 */ /* 0x180fe2000001085c */
[-CC-:B------:R-:W-:Y:S01]  /*77d0*/  FFMA.FTZ R181, R181, R14.reuse, -R92.reuse ;  /* 0x0000000eb5b57223 */ /* 0x180fe2000001085c */
[-CC-:B------:R-:W-:Y:S01]  /*77e0*/  FFMA.FTZ R183, R183, R14.reuse, -R92.reuse ;  /* 0x0000000eb7b77223 */ /* 0x180fe2000001085c */
[-CC-:B------:R-:W-:Y:S01]  /*77f0*/  FFMA.FTZ R135, R135, R14.reuse, -R92.reuse ;  /* 0x0000000e87877223 */ /* 0x180fe2000001085c */
[----:B------:R-:W2:Y:S01]  /*7800*/  MUFU.EX2 R20, R20 ;  /* 0x0000001400147308 */ /* 0x000ea20000000800 */
[----:B0-----:R-:W-:Y:S01]  /*7810*/  FFMA.FTZ R3, R2, R3, R109 ;  /* 0x0000000302037223 */ /* 0x001fe2000001006d */
[-CC-:B------:R-:W-:Y:S01]  /*7820*/  FFMA.FTZ R153, R153, R14.reuse, -R92.reuse ;  /* 0x0000000e99997223 */ /* 0x180fe2000001085c */
[----:B------:R-:W-:-:S05]  /*7830*/  FFMA.FTZ R92, R131, R14, -R92 ;  /* 0x0000000e835c7223 */ /* 0x000fca000001085c */
[----:B------:R-:W0:Y:S01]  /*7840*/  MUFU.EX2 R111, R111 ;  /* 0x0000006f006f7308 */ /* 0x000e220000000800 */
[----:B-1----:R-:W-:-:S07]  /*7850*/  FADD.FTZ R3, R10, R3 ;  /* 0x000000030a037221 */ /* 0x002fce0000010000 */
[----:B------:R-:W1:Y:S01]  /*7860*/  MUFU.EX2 R88, R88 ;  /* 0x0000005800587308 */ /* 0x000e620000000800 */
[----:B--2---:R-:W-:Y:S01]  /*7870*/  FADD.FTZ R98, R20, R3 ;  /* 0x0000000314627221 */ /* 0x004fe20000010000 */
[----:B------:R-:W-:-:S04]  /*7880*/  FADD.FTZ R3, R187, R8 ;  /* 0x00000008bb037221 */ /* 0x000fc80000010000 */
[----:B------:R-:W-:Y:S02]  /*7890*/  FADD.FTZ R8, R152, R3 ;  /* 0x0000000398087221 */ /* 0x000fe40000010000 */
[----:B------:R-:W2:Y:S01]  /*78a0*/  MUFU.EX2 R115, R115 ;  /* 0x0000007300737308 */ /* 0x000ea20000000800 */
[----:B0-----:R-:W-:Y:S01]  /*78b0*/  FADD.FTZ R11, R111, R98 ;  /* 0x000000626f0b7221 */ /* 0x001fe20000010000 */
[----:B------:R-:W-:-:S04]  /*78c0*/  FADD.FTZ R3, R179, R8 ;  /* 0x00000008b3037221 */ /* 0x000fc80000010000 */
[----:B------:R-:W-:Y:S02]  /*78d0*/  FADD.FTZ R8, R154, R3 ;  /* 0x000000039a087221 */ /* 0x000fe40000010000 */
[----:B------:R-:W0:Y:S01]  /*78e0*/  MUFU.EX2 R155, R155 ;  /* 0x0000009b009b7308 */ /* 0x000e220000000800 */
[----:B-1----:R-:W-:Y:S01]  /*78f0*/  FADD.FTZ R98, R88, R11 ;  /* 0x0000000b58627221 */ /* 0x002fe20000010000 */
[----:B------:R-:W-:-:S06]  /*7900*/  FADD.FTZ R11, R133, R8 ;  /* 0x00000008850b7221 */ /* 0x000fcc0000010000 */
[----:B------:R-:W1:Y:S01]  /*7910*/  MUFU.EX2 R90, R90 ;  /* 0x0000005a005a7308 */ /* 0x000e620000000800 */
[----:B--2---:R-:W-:-:S07]  /*7920*/  FADD.FTZ R98, R115, R98 ;  /* 0x0000006273627221 */ /* 0x004fce0000010000 */
[----:B------:R-:W2:Y:S01]  /*7930*/  MUFU.EX2 R149, R149 ;  /* 0x0000009500957308 */ /* 0x000ea20000000800 */
[----:B0-----:R-:W-:Y:S01]  /*7940*/  FADD.FTZ R3, R155, R98 ;  /* 0x000000629b037221 */ /* 0x001fe20000010000 */
[----:B------:R-:W-:-:S04]  /*7950*/  FADD.FTZ R98, R148, R11 ;  /* 0x0000000b94627221 */ /* 0x000fc80000010000 */
[----:B------:R-:W-:Y:S02]  /*7960*/  FADD.FTZ R11, R103, R98 ;  /* 0x00000062670b7221 */ /* 0x000fe40000010000 */
[----:B------:R-:W0:Y:S01]  /*7970*/  MUFU.EX2 R94, R94 ;  /* 0x0000005e005e7308 */ /* 0x000e220000000800 */
[----:B-1----:R-:W-:Y:S01]  /*7980*/  FADD.FTZ R8, R90, R3 ;  /* 0x000000035a087221 */ /* 0x002fe20000010000 */
[----:B------:R-:W-:-:S04]  /*7990*/  FADD.FTZ R98, R150, R11 ;  /* 0x0000000b96627221 */ /* 0x000fc80000010000 */
[----:B------:R-:W-:Y:S02]  /*79a0*/  FADD.FTZ R11, R105, R98 ;  /* 0x00000062690b7221 */ /* 0x000fe40000010000 */
[----:B------:R-:W1:Y:S01]  /*79b0*/  MUFU.EX2 R151, R151 ;  /* 0x0000009700977308 */ /* 0x000e620000000800 */
[----:B--2---:R-:W-:Y:S01]  /*79c0*/  FADD.FTZ R3, R149, R8 ;  /* 0x0000000895037221 */ /* 0x004fe20000010000 */
[----:B------:R-:W-:-:S06]  /*79d0*/  FADD.FTZ R98, R144, R11 ;  /* 0x0000000b90627221 */ /* 0x000fcc0000010000 */
[----:B------:R-:W2:Y:S01]  /*79e0*/  MUFU.EX2 R96, R96 ;  /* 0x0000006000607308 */ /* 0x000ea20000000800 */
[----:B0-----:R-:W-:-:S07]  /*79f0*/  FADD.FTZ R8, R94, R3 ;  /* 0x000000035e087221 */ /* 0x001fce0000010000 */
[----:B------:R-:W0:Y:S01]  /*7a00*/  MUFU.EX2 R145, R145 ;  /* 0x0000009100917308 */ /* 0x000e220000000800 */
[----:B-1----:R-:W-:-:S07]  /*7a10*/  FADD.FTZ R3, R151, R8 ;  /* 0x0000000897037221 */ /* 0x002fce0000010000 */
[----:B------:R-:W1:Y:S01]  /*7a20*/  MUFU.EX2 R91, R91 ;  /* 0x0000005b005b7308 */ /* 0x000e620000000800 */
[----:B--2---:R-:W-:Y:S01]  /*7a30*/  FADD.FTZ R8, R96, R3 ;  /* 0x0000000360087221 */ /* 0x004fe20000010000 */
[----:B------:R-:W-:-:S04]  /*7a40*/  FADD.FTZ R3, R117, R98 ;  /* 0x0000006275037221 */ /* 0x000fc80000010000 */
[----:B------:R-:W-:Y:S02]  /*7a50*/  FADD.FTZ R98, R146, R3 ;  /* 0x0000000392627221 */ /* 0x000fe40000010000 */
        /* <DEDUP_REMOVED lines=42> */
.L_x_1006:
[----:B------:R-:W-:Y:S01]  /*7d00*/  UIADD3 UR6, UR6, 0x2a860, URZ ;  /* 0x0002a86006067890 */ /* 0x000fe2000fffe03f */
[----:B------:R-:W-:Y:S01]  /*7d10*/  ISETP.GT.AND P1, PT, R12, R9, PT ;  /* 0x000000090c00720c */ /* 0x000fe20003f24270 */
[----:B------:R-:W-:Y:S01]  /*7d20*/  UMOV UR41, UR39 ;  /* 0x0000002700297c82 */ /* 0x000fe20008000000 */
[----:B------:R-:W-:Y:S01]  /*7d30*/  UMOV UR4, UR38 ;  /* 0x0000002600047c82 */ /* 0x000fe20008000000 */
[----:B------:R-:W-:Y:S01]  /*7d40*/  UPRMT UR6, UR60, 0x654, UR6 ;  /* 0x000006543c067896 */ /* 0x000fe20008000006 */
[----:B------:R-:W-:Y:S01]  /*7d50*/  F2FP.F16.F32.PACK_AB R157, R10, R109 ;  /* 0x0000006d0a9d723e */ /* 0x000fe200000000ff */
[----:B------:R-:W-:Y:S01]  /*7d60*/  VIADD R12, R12, 0xffffffff ;  /* 0xffffffff0c0c7836 */ /* 0x000fe20000000000 */
[----:B------:R-:W-:Y:S01]  /*7d70*/  F2FP.F16.F32.PACK_AB R156, R156, R193 ;  /* 0x000000c19c9c723e */ /* 0x000fe200000000ff */
[----:B------:R-:W-:Y:S01]  /*7d80*/  IMAD.MOV.U32 R11, RZ, RZ, R15 ;  /* 0x000000ffff0b7224 */ /* 0x000fe200078e000f */
[----:B------:R-:W-:Y:S01]  /*7d90*/  F2FP.F16.F32.PACK_AB R158, R187, R158 ;  /* 0x0000009ebb9e723e */ /* 0x000fe200000000ff */
[----:B------:R-:W-:Y:S01]  /*7da0*/  IMAD.MOV.U32 R10, RZ, RZ, R13 ;  /* 0x000000ffff0a7224 */ /* 0x000fe200078e000d */
        /* <DEDUP_REMOVED lines=21> */
[----:B------:R-:W-:Y:S01]  /*7f00*/  F2FP.F16.F32.PACK_AB R139, R92, R139 ;  /* 0x0000008b5c8b723e */ /* 0x000fe200000000ff */
[----:B------:R-:W-:Y:S06]  /*7f10*/  @P1 BRA `(.L_x_1007) ;  /* 0xffffffcc00241947 */ /* 0x000fec000383ffff */
.L_x_988:
[----:B------:R-:W-:Y:S01]  /*7f20*/  ISETP.NE.AND P2, PT, R168, 0x1, PT ;  /* 0x00000001a800780c */ /* 0x000fe20003f45270 */
[----:B------:R-:W-:Y:S01]  /*7f30*/  VIADD R9, R17, 0x7f ;  /* 0x0000007f11097836 */ /* 0x000fe20000000000 */
[----:B------:R-:W-:-:S11]  /*7f40*/  LOP3.LUT P1, RZ, R19, 0x80000, RZ, 0xc0, !PT ;  /* 0x0008000013ff7812 */ /* 0x000fd6000782c0ff */
[----:B------:R-:W0:Y:S08]  /*7f50*/  @P2 LDC R10, c[0x0][0x44c] ;  /* 0x00011300ff0a2b82 */ /* 0x000e300000000800 */
[----:B------:R-:W1:Y:S01]  /*7f60*/  @P2 LDC R20, c[0x0][0x450] ;  /* 0x00011400ff142b82 */ /* 0x000e620000000800 */
[----:B0-----:R-:W-:Y:S01]  /*7f70*/  @P2 IMAD.HI.U32 R11, R9, R10, RZ ;  /* 0x0000000a090b2227 */ /* 0x001fe200078e00ff */
[----:B------:R-:W-:-:S04]  /*7f80*/  IADD3 R10, R16, 0x1, -R21 ;  /* 0x00000001100a7810 */ /* 0x000fc80007ffe815 */
[----:B-1----:R-:W-:-:S05]  /*7f90*/  @P2 SHF.R.U32.HI R9, RZ, R20, R11 ;  /* 0x00000014ff092219 */ /* 0x002fca000001160b */
[----:B------:R-:W-:-:S04]  /*7fa0*/  IMAD.IADD R9, R10, 0x1, R9 ;  /* 0x000000010a097824 */ /* 0x000fc800078e0209 */
[----:B------:R-:W-:Y:S01]  /*7fb0*/  VIADD R10, R9, -UR50 ;  /* 0x80000032090a7c36 */ /* 0x000fe20008000000 */
[----:B------:R-:W-:Y:S06]  /*7fc0*/  @!P1 BRA `(.L_x_1008) ;  /* 0x0000000000449947 */ /* 0x000fec0003800000 */
[----:B------:R-:W-:-:S13]  /*7fd0*/  ISETP.GT.AND P1, PT, R9, -0x1, PT ;  /* 0xffffffff0900780c */ /* 0x000fda0003f24270 */
[----:B------:R-:W-:Y:S05]  /*7fe0*/  @P1 BRA `(.L_x_1009) ;  /* 0x0000000000201947 */ /* 0x000fea0003800000 */
[----:B------:R-:W0:Y:S01]  /*7ff0*/  LDC R88, c[0x0][0x9e4] ;  /* 0x00027900ff587b82 */ /* 0x000e220000000800 */
[----:B------:R-:W-:Y:S02]  /*8000*/  LOP3.LUT R9, RZ, R9, RZ, 0x33, !PT ;  /* 0x00000009ff097212 */ /* 0x000fe400078e33ff */
[----:B0-----:R-:W-:-:S13]  /*8010*/  ISETP.NE.AND P1, PT, R88, 0x1, PT ;  /* 0x000000015800780c */ /* 0x001fda0003f25270 */
[----:B------:R-:W0:Y:S02]  /*8020*/  @P1 LDC.64 R20, c[0x0][0x9e8] ;  /* 0x00027a00ff141b82 */ /* 0x000e240000000a00 */
[----:B0-----:R-:W-:-:S05]  /*8030*/  @P1 IMAD.HI.U32 R20, R9, R20, RZ ;  /* 0x0000001409141227 */ /* 0x001fca00078e00ff */
[----:B------:R-:W-:-:S04]  /*8040*/  @P1 SHF.R.U32.HI R9, RZ, R21, R20 ;  /* 0x00000015ff091219 */ /* 0x000fc80000011614 */
[----:B------:R-:W-:Y:S01]  /*8050*/  LOP3.LUT R9, RZ, R9, RZ, 0x33, !PT ;  /* 0x00000009ff097212 */ /* 0x000fe200078e33ff */
[----:B------:R-:W-:Y:S06]  /*8060*/  BRA `(.L_x_1010) ;  /* 0x0000000000147947 */ /* 0x000fec0003800000 */
.L_x_1009:
[----:B------:R-:W0:Y:S02]  /*8070*/  LDC R88, c[0x0][0x9e4] ;  /* 0x00027900ff587b82 */ /* 0x000e240000000800 */
[----:B0-----:R-:W-:-:S13]  /*8080*/  ISETP.NE.AND P1, PT, R88, 0x1, PT ;  /* 0x000000015800780c */ /* 0x001fda0003f25270 */
[----:B------:R-:W0:Y:S02]  /*8090*/  @P1 LDC.64 R20, c[0x0][0x9e8] ;  /* 0x00027a00ff141b82 */ /* 0x000e240000000a00 */
[----:B0-----:R-:W-:-:S05]  /*80a0*/  @P1 IMAD.HI.U32 R20, R9, R20, RZ ;  /* 0x0000001409141227 */ /* 0x001fca00078e00ff */
[----:B------:R-:W-:-:S07]  /*80b0*/  @P1 SHF.R.U32.HI R9, RZ, R21, R20 ;  /* 0x00000015ff091219 */ /* 0x000fce0000011614 */
.L_x_1010:
[----:B------:R-:W-:-:S05]  /*80c0*/  IMAD R9, R9, R88, RZ ;  /* 0x0000005809097224 */ /* 0x000fca00078e02ff */
[----:B------:R-:W-:-:S07]  /*80d0*/  VIMNMX R10, R10, R9, !PT ;  /* 0x000000090a0a7248 */ /* 0x000fce0007fe0100 */
.L_x_1008:
[----:B------:R-:W-:-:S04]  /*80e0*/  VIADD R10, R10, 0x5f ;  /* 0x0000005f0a0a7836 */ /* 0x000fc80000000000 */
[----:B------:R-:W-:-:S05]  /*80f0*/  IMAD.HI R10, R10, 0x2aaaaaab, RZ ;  /* 0x2aaaaaab0a0a7827 */ /* 0x000fca00078e02ff */
[----:B------:R-:W-:-:S04]  /*8100*/  SHF.R.U32.HI R9, RZ, 0x1f, R10 ;  /* 0x0000001fff097819 */ /* 0x000fc8000001160a */
[----:B------:R-:W-:-:S04]  /*8110*/  LEA.HI.SX32 R10, R10, R9, 0x1c ;  /* 0x000000090a0a7211 */ /* 0x000fc800078fe2ff */
[----:B------:R-:W-:-:S04]  /*8120*/  VIMNMX R9, R23, R10, !PT ;  /* 0x0000000a17097248 */ /* 0x000fc80007fe0100 */
[----:B------:R-:W-:-:S13]  /*8130*/  ISETP.GE.AND P1, PT, R12, R9, PT ;  /* 0x000000090c00720c */ /* 0x000fda0003f26270 */
[----:B------:R-:W-:Y:S05]  /*8140*/  @!P1 BRA `(.L_x_1011) ;  /* 0x0000002000a09947 */ /* 0x000fea0003800000 */
[----:B------:R-:W-:Y:S01]  /*8150*/  IMAD.MOV.U32 R176, RZ, RZ, R15 ;  /* 0x000000ffffb07224 */ /* 0x000fe200078e000f */
[----:B------:R-:W-:Y:S01]  /*8160*/  UMOV UR41, UR39 ;  /* 0x0000002700297c82 */ /* 0x000fe20008000000 */
[----:B------:R-:W-:Y:S01]  /*8170*/  IMAD.MOV.U32 R20, RZ, RZ, R13 ;  /* 0x000000ffff147224 */ /* 0x000fe200078e000d */
[----:B------:R-:W-:Y:S01]  /*8180*/  UMOV UR4, UR38 ;  /* 0x0000002600047c82 */ /* 0x000fe20008000000 */
[----:B------:R-:W-:Y:S01]  /*8190*/  IMAD.MOV.U32 R10, RZ, RZ, R12 ;  /* 0x000000ffff0a7224 */ /* 0x000fe200078e000c */
[----:B------:R-:W-:-:S06]  /*81a0*/  ULDC UR5, c[0x0][0x9d8] ;  /* 0x0002760000057ab9 */ /* 0x000fcc0000000800 */
.L_x_1022:
[----:B------:R-:W-:-:S04]  /*81b0*/  UISETP.NE.AND UP0, UPT, UR4, 0x1, UPT ;  /* 0x000000010400788c */ /* 0x000fc8000bf05270 */
[----:B------:R-:W-:-:S04]  /*81c0*/  USEL UR39, URZ, 0x1, UP0 ;  /* 0x000000013f277887 */ /* 0x000fc80008000000 */
[----:B------:R-:W-:Y:S01]  /*81d0*/  ULOP3.LUT UR39, UR41, UR39, URZ, 0x3c, !UPT ;  /* 0x0000002729277292 */ /* 0x000fe2000f8e3c3f */
[----:B------:R-:W-:Y:S11]  /*81e0*/  @!P0 BRA `(.L_x_1012) ;  /* 0x0000000000048947 */ /* 0x000ff60003800000 */
[----:B------:R-:W-:Y:S01]  /*81f0*/  BPT.TRAP 0x1 ;  /* 0x000000040000795c */ /* 0x000fe20000300000 */
.L_x_1012:
        /* <DEDUP_REMOVED lines=9> */
.L_x_1013:
[----:B-1----:R-:W-:Y:S05]  /*8290*/  @P1 BRA `(.L_x_1014) ;  /* 0x0000000000081947 */ /* 0x002fea0003800000 */
[----:B------:R-:W1:Y:S02]  /*82a0*/  SYNCS.PHASECHK.TRANS64.TRYWAIT P1, [UR7+0x2a830], R11 ;  /* 0x02a8300bff0075a7 */ /* 0x000e640008020147 */
[----:B-1----:R-:W-:Y:S05]  /*82b0*/  @!P1 BRA `(.L_x_1015) ;  /* 0x000000c400209947 */ /* 0x002fea0003800000 */
.L_x_1014:
        /* <DEDUP_REMOVED lines=137> */
.L_x_1016:
[----:B------:R-:W-:Y:S01]  /*8b50*/  ULEA UR6, UR4, UR40, 0x3 ;  /* 0x0000002804067291 */ /* 0x000fe2000f8e183f */
[----:B------:R-:W-:-:S05]  /*8b60*/  IMAD.U32 R0, RZ, RZ, UR41 ;  /* 0x00000029ff007e24 */ /* 0x000fca000f8e00ff */
[----:B------:R-:W-:-:S04]  /*8b70*/  SHF.L.U32 R0, R0, 0x1f, RZ ;  /* 0x0000001f00007819 */ /* 0x000fc800000006ff */
[----:B------:R2:W3:Y:S01]  /*8b80*/  SYNCS.PHASECHK.TRANS64.TRYWAIT P1, [UR6+0x2a850], R0 ;  /* 0x02a85000ff0075a7 */ /* 0x0004e20008020146 */
[----:B------:R-:W-:Y:S05]  /*8b90*/  @!P0 BRA `(.L_x_1017) ;  /* 0x0000000000048947 */ /* 0x000fea0003800000 */
[----:B------:R-:W-:Y:S01]  /*8ba0*/  BPT.TRAP 0x1 ;  /* 0x000000040000795c */ /* 0x000fe20000300000 */
.L_x_1017:
[----:B---3--:R-:W-:Y:S05]  /*8bb0*/  @P1 BRA `(.L_x_1018) ;  /* 0x0000000000081947 */ /* 0x008fea0003800000 */
[----:B------:R-:W3:Y:S02]  /*8bc0*/  SYNCS.PHASECHK.TRANS64.TRYWAIT P1, [UR6+0x2a850], R0 ;  /* 0x02a85000ff0075a7 */ /* 0x000ee40008020146 */
[----:B---3--:R-:W-:Y:S05]  /*8bd0*/  @!P1 BRA `(.L_x_1019) ;  /* 0x000000b800f09947 */ /* 0x008fea0003800000 */
.L_x_1018:
        /* <DEDUP_REMOVED lines=38> */
.L_x_1020:
[----:B------:R-:W-:Y:S01]  /*8e40*/  FMUL.FTZ R137, R88, UR5 ;  /* 0x0000000558897c20 */ /* 0x000fe20008410000 */
[----:B------:R-:W-:Y:S01]  /*8e50*/  FMUL.FTZ R139, R89, UR5 ;  /* 0x00000005598b7c20 */ /* 0x000fe20008410000 */
[----:B01----:R-:W-:Y:S01]  /*8e60*/  FMUL.FTZ R11, R90, UR5 ;  /* 0x000000055a0b7c20 */ /* 0x003fe20008410000 */
        /* <DEDUP_REMOVED lines=57> */
[----:B------:R-:W0:Y:S01]  /*9200*/  LDC R14, c[0x0][0x988] ;  /* 0x00026200ff0e7b82 */ /* 0x000e220000000800 */
[----:B------:R-:W-:Y:S01]  /*9210*/  UIADD3 UR7, UR7, 0x2a840, URZ ;  /* 0x0002a84007077890 */ /* 0x000fe2000fffe03f */
[----:B------:R-:W3:Y:S01]  /*9220*/  MUFU.TANH R145, R145 ;  /* 0x0000009100917308 */ /* 0x000ee20000002400 */
[----:B-1----:R-:W-:-:S02]  /*9230*/  FMNMX.FTZ R0, R143, R0, !PT ;  /* 0x000000008f007209 */ /* 0x002fc40007810000 */
[----:B------:R-:W-:-:S05]  /*9240*/  UPRMT UR7, UR60, 0x654, UR7 ;  /* 0x000006543c077896 */ /* 0x000fca0008000007 */
[----:B------:R-:W1:Y:S01]  /*9250*/  MUFU.TANH R91, R91 ;  /* 0x0000005b005b7308 */ /* 0x000e620000002400 */
[----:B--2---:R-:W-:-:S03]  /*9260*/  FMNMX.FTZ R2, R89, R2, !PT ;  /* 0x0000000259027209 */ /* 0x004fc60007810000 */
[----:B------:R-:W-:Y:S04]  /*9270*/  SYNCS.ARRIVE.TRANS64.RED.A1T0 RZ, [UR7], RZ ;  /* 0x000000ffffff79a7 */ /* 0x000fe80008100407 */
        /* <DEDUP_REMOVED lines=77> */
[----:B--2---:R-:W-:-:S05]  /*9750*/  FMNMX.FTZ R0, R195, R0, !PT ;  /* 0x00000000c3007209 */ /* 0x004fca0007810000 */
[----:B------:R-:W2:Y:S01]  /*9760*/  SHFL.BFLY PT, R13, R0, 0x2, 0x1f ;  /* 0x0c401f00000d7f89 */ /* 0x000ea200000e0000 */
[----:B---3--:R-:W-:-:S04]  /*9770*/  FMNMX.FTZ R2, R131, R2, !PT ;  /* 0x0000000283027209 */ /* 0x008fc80007810000 */
[----:B-1----:R-:W-:-:S05]  /*9780*/  FMNMX.FTZ R2, R133, R2, !PT ;  /* 0x0000000285027209 */ /* 0x002fca0007810000 */
[----:B------:R-:W1:Y:S01]  /*9790*/  SHFL.BFLY PT, R15, R2, 0x2, 0x1f ;  /* 0x0c401f00020f7f89 */ /* 0x000e6200000e0000 */
[----:B--2---:R-:W-:-:S05]  /*97a0*/  FMNMX.FTZ R12, R0, R13, !PT ;  /* 0x0000000d000c7209 */ /* 0x004fca0007810000 */
[----:B------:R-:W2:Y:S01]  /*97b0*/  SHFL.BFLY PT, R13, R12, 0x1, 0x1f ;  /* 0x0c201f000c0d7f89 */ /* 0x000ea200000e0000 */
[----:B-1----:R-:W-:-:S05]  /*97c0*/  FMNMX.FTZ R88, R2, R15, !PT ;  /* 0x0000000f02587209 */ /* 0x002fca0007810000 */
[----:B------:R-:W1:Y:S01]  /*97d0*/  SHFL.BFLY PT, R15, R88, 0x1, 0x1f ;  /* 0x0c201f00580f7f89 */ /* 0x000e6200000e0000 */
[----:B--2---:R-:W-:-:S05]  /*97e0*/  FMNMX.FTZ R13, R12, R13, !PT ;  /* 0x0000000d0c0d7209 */ /* 0x004fca0007810000 */
[C---:B------:R-:W-:Y:S01]  /*97f0*/  FADD.FTZ R135, -R13.reuse, R20 ;  /* 0x000000140d877221 */ /* 0x040fe20000010100 */
[----:B0-----:R-:W-:-:S03]  /*9800*/  FMUL.FTZ R90, R13, R14 ;  /* 0x0000000e0d5a7220 */ /* 0x001fc60000410000 */
[-C--:B------:R-:W-:Y:S01]  /*9810*/  FMUL.FTZ R20, R135, R14.reuse ;  /* 0x0000000e87147220 */ /* 0x080fe20000410000 */
[-CC-:B------:R-:W-:Y:S01]  /*9820*/  FFMA.FTZ R150, R157, R14.reuse, -R90.reuse ;  /* 0x0000000e9d967223 */ /* 0x180fe2000001085a */
[-CC-:B------:R-:W-:Y:S01]  /*9830*/  FFMA.FTZ R156, R139, R14.reuse, -R90.reuse ;  /* 0x0000000e8b9c7223 */ /* 0x180fe2000001085a */
[-CC-:B------:R-:W-:Y:S01]  /*9840*/  FFMA.FTZ R152, R145, R14.reuse, -R90.reuse ;  /* 0x0000000e91987223 */ /* 0x180fe2000001085a */
[----:B------:R0:W-:Y:S01]  /*9850*/  MUFU.EX2 R0, R20 ;  /* 0x0000001400007308 */ /* 0x0001e20000000800 */
[-CC-:B------:R-:W-:Y:S01]  /*9860*/  FFMA.FTZ R158, R141, R14.reuse, -R90.reuse ;  /* 0x0000000e8d9e7223 */ /* 0x180fe2000001085a */
[-CC-:B------:R-:W-:Y:S01]  /*9870*/  FFMA.FTZ R145, R159, R14.reuse, -R90.reuse ;  /* 0x0000000e9f917223 */ /* 0x180fe2000001085a */
[----:B-1----:R-:W-:Y:S01]  /*9880*/  FMNMX.FTZ R15, R88, R15, !PT ;  /* 0x0000000f580f7209 */ /* 0x002fe20007810000 */
[-CC-:B------:R-:W-:Y:S01]  /*9890*/  FFMA.FTZ R148, R153, R14.reuse, -R90.reuse ;  /* 0x0000000e99947223 */ /* 0x180fe2000001085a */
[-CC-:B------:R-:W-:Y:S01]  /*98a0*/  FFMA.FTZ R139, R147, R14.reuse, -R90.reuse ;  /* 0x0000000e938b7223 */ /* 0x180fe2000001085a */
[-CC-:B------:R-:W-:Y:S01]  /*98b0*/  FFMA.FTZ R154, R149, R14.reuse, -R90.reuse ;  /* 0x0000000e959a7223 */ /* 0x180fe2000001085a */
[-C--:B------:R-:W-:Y:S01]  /*98c0*/  FFMA.FTZ R144, R175, R14.reuse, -R90 ;  /* 0x0000000eaf907223 */ /* 0x080fe2000001085a */
[C---:B------:R-:W-:Y:S01]  /*98d0*/  FADD.FTZ R135, -R15.reuse, R176 ;  /* 0x000000b00f877221 */ /* 0x040fe20000010100 */
[-C--:B------:R-:W-:Y:S01]  /*98e0*/  FMUL.FTZ R92, R15, R14.reuse ;  /* 0x0000000e0f5c7220 */ /* 0x080fe20000410000 */
[----:B------:R-:W-:Y:S01]  /*98f0*/  MUFU.EX2 R156, R156 ;  /* 0x0000009c009c7308 */ /* 0x000fe20000000800 */
[-CC-:B------:R-:W-:Y:S01]  /*9900*/  FFMA.FTZ R147, R177, R14.reuse, -R90.reuse ;  /* 0x0000000eb1937223 */ /* 0x180fe2000001085a */
[-C--:B------:R-:W-:Y:S01]  /*9910*/  FMUL.FTZ R2, R135, R14.reuse ;  /* 0x0000000e87027220 */ /* 0x080fe20000410000 */
[-C--:B------:R-:W-:Y:S01]  /*9920*/  FFMA.FTZ R135, R137, R14.reuse, -R90 ;  /* 0x0000000e89877223 */ /* 0x080fe2000001085a */
[-CC-:B------:R-:W-:Y:S01]  /*9930*/  FFMA.FTZ R157, R11, R14.reuse, -R92.reuse ;  /* 0x0000000e0b9d7223 */ /* 0x180fe2000001085c */
[-CC-:B------:R-:W-:Y:S01]  /*9940*/  FFMA.FTZ R12, R21, R14.reuse, -R92.reuse ;  /* 0x0000000e150c7223 */ /* 0x180fe2000001085c */
[-C--:B------:R-:W-:Y:S01]  /*9950*/  FFMA.FTZ R159, R89, R14.reuse, -R92 ;  /* 0x0000000e599f7223 */ /* 0x080fe2000001085c */
[-C--:B------:R-:W-:Y:S01]  /*9960*/  FFMA.FTZ R137, R143, R14.reuse, -R90 ;  /* 0x0000000e8f897223 */ /* 0x080fe2000001085a */
[----:B------:R-:W-:Y:S01]  /*9970*/  MUFU.EX2 R2, R2 ;  /* 0x0000000200027308 */ /* 0x000fe20000000800 */
[-CC-:B0-----:R-:W-:Y:S01]  /*9980*/  FFMA.FTZ R20, R91, R14.reuse, -R92.reuse ;  /* 0x0000000e5b147223 */ /* 0x181fe2000001085c */
[-CC-:B------:R-:W-:Y:S01]  /*9990*/  FFMA.FTZ R153, R93, R14.reuse, -R92.reuse ;  /* 0x0000000e5d997223 */ /* 0x180fe2000001085c */
[-C--:B------:R-:W-:Y:S01]  /*99a0*/  FFMA.FTZ R88, R95, R14.reuse, -R92 ;  /* 0x0000000e5f587223 */ /* 0x080fe2000001085c */
[-C--:B------:R-:W-:Y:S01]  /*99b0*/  FFMA.FTZ R143, R155, R14.reuse, -R90 ;  /* 0x0000000e9b8f7223 */ /* 0x080fe2000001085a */
[-C--:B------:R-:W-:Y:S01]  /*99c0*/  FFMA.FTZ R155, R97, R14.reuse, -R92 ;  /* 0x0000000e619b7223 */ /* 0x080fe2000001085c */
        /* <DEDUP_REMOVED lines=9> */
[-CC-:B------:R-:W-:Y:S01]  /*9a60*/  FFMA.FTZ R179, R191, R14.reuse, -R90.reuse ;  /* 0x0000000ebfb37223 */ /* 0x180fe2000001085a */
[----:B------:R-:W1:Y:S01]  /*9a70*/  MUFU.EX2 R157, R157 ;  /* 0x0000009d009d7308 */ /* 0x000e620000000800 */
[-CC-:B------:R-:W-:Y:S01]  /*9a80*/  FFMA.FTZ R138, R193, R14.reuse, -R90.reuse ;  /* 0x0000000ec18a7223 */ /* 0x180fe2000001085a */
[-C--:B------:R-:W-:Y:S01]  /*9a90*/  FFMA.FTZ R181, R195, R14.reuse, -R90 ;  /* 0x0000000ec3b57223 */ /* 0x080fe2000001085a */
[-CC-:B------:R-:W-:Y:S01]  /*9aa0*/  FFMA.FTZ R90, R99, R14.reuse, -R92.reuse ;  /* 0x0000000e635a7223 */ /* 0x180fe2000001085c */
[-CC-:B------:R-:W-:Y:S01]  /*9ab0*/  FFMA.FTZ R149, R101, R14.reuse, -R92.reuse ;  /* 0x0000000e65957223 */ /* 0x180fe2000001085c */
[-CC-:B------:R-:W-:Y:S01]  /*9ac0*/  FFMA.FTZ R94, R103, R14.reuse, -R92.reuse ;  /* 0x0000000e675e7223 */ /* 0x180fe2000001085c */
[-CC-:B------:R-:W-:Y:S01]  /*9ad0*/  FFMA.FTZ R151, R105, R14.reuse, -R92.reuse ;  /* 0x0000000e69977223 */ /* 0x180fe2000001085c */
[--C-:B------:R-:W-:Y:S01]  /*9ae0*/  FFMA.FTZ R96, R107, R14, -R92.reuse ;  /* 0x0000000e6b607223 */ /* 0x100fe2000001085c */
[----:B------:R-:W2:Y:S01]  /*9af0*/  MUFU.EX2 R12, R12 ;  /* 0x0000000c000c7308 */ /* 0x000ea20000000800 */
[----:B0-----:R-:W-:Y:S01]  /*9b00*/  FFMA.FTZ R21, R0, R8, R135 ;  /* 0x0000000800157223 */ /* 0x001fe20000010087 */
[-CC-:B------:R-:W-:Y:S01]  /*9b10*/  FFMA.FTZ R11, R109, R14.reuse, -R92.reuse ;  /* 0x0000000e6d0b7223 */ /* 0x180fe2000001085c */
[-CC-:B------:R-:W-:Y:S01]  /*9b20*/  FFMA.FTZ R111, R111, R14.reuse, -R92.reuse ;  /* 0x0000000e6f6f7223 */ /* 0x180fe2000001085c */
[-CC-:B------:R-:W-:Y:S01]  /*9b30*/  FFMA.FTZ R113, R113, R14.reuse, -R92.reuse ;  /* 0x0000000e71717223 */ /* 0x180fe2000001085c */
[----:B------:R-:W-:Y:S01]  /*9b40*/  FADD.FTZ R21, R156, R21 ;  /* 0x000000159c157221 */ /* 0x000fe20000010000 */
[-CC-:B------:R-:W-:Y:S01]  /*9b50*/  FFMA.FTZ R115, R115, R14.reuse, -R92.reuse ;  /* 0x0000000e73737223 */ /* 0x180fe2000001085c */
[-CC-:B------:R-:W-:Y:S01]  /*9b60*/  FFMA.FTZ R117, R117, R14.reuse, -R92.reuse ;  /* 0x0000000e75757223 */ /* 0x180fe2000001085c */
[----:B------:R-:W0:Y:S01]  /*9b70*/  MUFU.EX2 R158, R158 ;  /* 0x0000009e009e7308 */ /* 0x000e220000000800 */
[----:B-1----:R-:W-:Y:S01]  /*9b80*/  FFMA.FTZ R3, R2, R3, R157 ;  /* 0x0000000302037223 */ /* 0x002fe2000001009d */
[-CC-:B------:R-:W-:Y:S01]  /*9b90*/  FFMA.FTZ R119, R119, R14.reuse, -R92.reuse ;  /* 0x0000000e77777223 */ /* 0x180fe2000001085c */
[-CC-:B------:R-:W-:Y:S01]  /*9ba0*/  FFMA.FTZ R121, R121, R14.reuse, -R92.reuse ;  /* 0x0000000e79797223 */ /* 0x180fe2000001085c */
[-CC-:B------:R-:W-:Y:S01]  /*9bb0*/  FFMA.FTZ R123, R123, R14.reuse, -R92.reuse ;  /* 0x0000000e7b7b7223 */ /* 0x180fe2000001085c */
[-CC-:B------:R-:W-:Y:S01]  /*9bc0*/  FFMA.FTZ R127, R127, R14.reuse, -R92.reuse ;  /* 0x0000000e7f7f7223 */ /* 0x180fe2000001085c */
[-CC-:B------:R-:W-:Y:S01]  /*9bd0*/  FFMA.FTZ R129, R129, R14.reuse, -R92.reuse ;  /* 0x0000000e81817223 */ /* 0x180fe2000001085c */
[-CC-:B------:R-:W-:Y:S01]  /*9be0*/  FFMA.FTZ R131, R131, R14.reuse, -R92.reuse ;  /* 0x0000000e83837223 */ /* 0x180fe2000001085c */
[----:B------:R-:W1:Y:S01]  /*9bf0*/  MUFU.EX2 R159, R159 ;  /* 0x0000009f009f7308 */ /* 0x000e620000000800 */
[----:B--2---:R-:W-:Y:S01]  /*9c00*/  FADD.FTZ R8, R12, R3 ;  /* 0x000000030c087221 */ /* 0x004fe20000010000 */
[----:B------:R-:W-:-:S06]  /*9c10*/  FFMA.FTZ R92, R133, R14, -R92 ;  /* 0x0000000e855c7223 */ /* 0x000fcc000001085c */
        /* <DEDUP_REMOVED lines=83> */
[----:B--2---:R-:W-:Y:S01]  /*a150*/  FADD.FTZ R3, R131, R8 ;  /* 0x0000000883037221 */ /* 0x004fe20000010000 */
[----:B0-----:R-:W-:-:S03]  /*a160*/  FADD.FTZ R8, R181, R98 ;  /* 0x00000062b5087221 */ /* 0x001fc60000010000 */
[----:B-1----:R-:W-:Y:S01]  /*a170*/  FADD.FTZ R3, R92, R3 ;  /* 0x000000035c037221 */ /* 0x002fe20000010000 */
[----:B------:R-:W-:Y:S06]  /*a180*/  @!P0 BRA `(.L_x_1021) ;  /* 0x0000000000048947 */ /* 0x000fec0003800000 */
[----:B------:R-:W-:Y:S01]  /*a190*/  BPT.TRAP 0x1 ;  /* 0x000000040000795c */ /* 0x000fe20000300000 */
.L_x_1021:
[----:B------:R-:W-:Y:S01]  /*a1a0*/  UIADD3 UR6, UR6, 0x2a860, URZ ;  /* 0x0002a86006067890 */ /* 0x000fe2000fffe03f */
[C---:B------:R-:W-:Y:S01]  /*a1b0*/  ISETP.GT.AND P1, PT, R10.reuse, R9, PT ;  /* 0x000000090a00720c */ /* 0x040fe20003f24270 */
        /* <DEDUP_REMOVED lines=32> */
[----:B------:R-:W-:-:S07]  /*a3c0*/  IMAD.MOV.U32 R12, RZ, RZ, R10 ;  /* 0x000000ffff0c7224 */ /* 0x000fce00078e000a */
.L_x_1011:
[----:B------:R-:W-:-:S13]  /*a3d0*/  ISETP.GE.AND P1, PT, R12, R23, PT ;  /* 0x000000170c00720c */ /* 0x000fda0003f26270 */
[----:B------:R-:W-:Y:S05]  /*a3e0*/  @!P1 BRA `(.L_x_1023) ;  /* 0x0000003000fc9947 */ /* 0x000fea0003800000 */
[----:B------:R-:W-:Y:S01]  /*a3f0*/  IMAD.MOV.U32 R10, RZ, RZ, R15 ;  /* 0x000000ffff0a7224 */ /* 0x000fe200078e000f */
[----:B------:R-:W-:Y:S01]  /*a400*/  UMOV UR7, UR39 ;  /* 0x0000002700077c82 */ /* 0x000fe20008000000 */
[----:B------:R-:W-:Y:S01]  /*a410*/  IMAD.MOV.U32 R9, RZ, RZ, R13 ;  /* 0x000000ffff097224 */ /* 0x000fe200078e000d */
[----:B------:R-:W-:Y:S01]  /*a420*/  UMOV UR4, UR38 ;  /* 0x0000002600047c82 */ /* 0x000fe20008000000 */
[----:B------:R-:W-:Y:S01]  /*a430*/  ULDC UR41, c[0x0][0x9e4] ;  /* 0x0002790000297ab9 */ /* 0x000fe20000000800 */
[----:B------:R-:W-:Y:S01]  /*a440*/  ULDC UR50, c[0x0][0x9dc] ;  /* 0x0002770000327ab9 */ /* 0x000fe20000000800 */
[----:B------:R-:W-:Y:S01]  /*a450*/  ULDC UR43, c[0x0][0x288] ;  /* 0x0000a200002b7ab9 */ /* 0x000fe20000000800 */
[----:B------:R-:W-:Y:S01]  /*a460*/  ULDC UR5, c[0x0][0x9d8] ;  /* 0x0002760000057ab9 */ /* 0x000fe20000000800 */
[----:B------:R-:W-:-:S05]  /*a470*/  ULDC UR51, c[0x0][0x9e0] ;  /* 0x0002780000337ab9 */ /* 0x000fca0000000800 */
.L_x_1042:
[----:B------:R-:W-:-:S04]  /*a480*/  UIADD3 UR38, UR4, 0x1, URZ ;  /* 0x0000000104267890 */ /* 0x000fc8000fffe03f */
[----:B------:R-:W-:-:S04]  /*a490*/  UISETP.NE.AND UP0, UPT, UR38, 0x2, UPT ;  /* 0x000000022600788c */ /* 0x000fc8000bf05270 */
[----:B------:R-:W-:Y:S02]  /*a4a0*/  USEL UR39, URZ, 0x1, UP0 ;  /* 0x000000013f277887 */ /* 0x000fe40008000000 */
[----:B------:R-:W-:Y:S02]  /*a4b0*/  USEL UR38, UR38, URZ, UP0 ;  /* 0x0000003f26267287 */ /* 0x000fe40008000000 */
[----:B------:R-:W-:Y:S01]  /*a4c0*/  ULOP3.LUT UR39, UR7, UR39, URZ, 0x3c, !UPT ;  /* 0x0000002707277292 */ /* 0x000fe2000f8e3c3f */
[----:B------:R-:W-:Y:S11]  /*a4d0*/  @!P0 BRA `(.L_x_1024) ;  /* 0x0000000000048947 */ /* 0x000ff60003800000 */
[----:B------:R-:W-:Y:S01]  /*a4e0*/  BPT.TRAP 0x1 ;  /* 0x000000040000795c */ /* 0x000fe20000300000 */
.L_x_1024:
[----:B------:R-:W-:Y:S01]  /*a4f0*/  ULEA UR6, UR38, UR40, 0x3 ;  /* 0x0000002826067291 */ /* 0x000fe2000f8e183f */
[----:B------:R-:W-:-:S05]  /*a500*/  IMAD.U32 R11, RZ, RZ, UR39 ;  /* 0x00000027ff0b7e24 */ /* 0x000fca000f8e00ff */
[----:B------:R-:W-:-:S04]  /*a510*/  SHF.L.U32 R11, R11, 0x1f, RZ ;  /* 0x0000001f0b0b7819 */ /* 0x000fc800000006ff */
[----:B------:R0:W1:Y:S01]  /*a520*/  SYNCS.PHASECHK.TRANS64.TRYWAIT P1, [UR6+0x2a830], R11 ;  /* 0x02a8300bff0075a7 */ /* 0x0000620008020146 */
[----:B------:R-:W-:Y:S05]  /*a530*/  @!P0 BRA `(.L_x_1025) ;  /* 0x0000000000048947 */ /* 0x000fea0003800000 */
[----:B------:R-:W-:Y:S01]  /*a540*/  BPT.TRAP 0x1 ;  /* 0x000000040000795c */ /* 0x000fe20000300000 */
.L_x_1025:
[----:B-1----:R-:W-:Y:S05]  /*a550*/  @P1 BRA `(.L_x_1026) ;  /* 0x0000000000081947 */ /* 0x002fea0003800000 */
[----:B------:R-:W1:Y:S02]  /*a560*/  SYNCS.PHASECHK.TRANS64.TRYWAIT P1, [UR6+0x2a830], R11 ;  /* 0x02a8300bff0075a7 */ /* 0x000e640008020146 */
[----:B-1----:R-:W-:Y:S05]  /*a570*/  @!P1 BRA `(.L_x_1027) ;  /* 0x000000a000a09947 */ /* 0x002fea0003800000 */
.L_x_1026:
        /* <DEDUP_REMOVED lines=137> */
.L_x_1028:
[----:B------:R-:W-:Y:S01]  /*ae10*/  ULEA UR10, UR4, UR40, 0x3 ;  /* 0x00000028040a7291 */ /* 0x000fe2000f8e183f */
[----:B------:R-:W-:-:S05]  /*ae20*/  IMAD.U32 R0, RZ, RZ, UR7 ;  /* 0x00000007ff007e24 */ /* 0x000fca000f8e00ff */
[----:B------:R-:W-:-:S04]  /*ae30*/  SHF.L.U32 R0, R0, 0x1f, RZ ;  /* 0x0000001f00007819 */ /* 0x000fc800000006ff */
[----:B------:R2:W3:Y:S01]  /*ae40*/  SYNCS.PHASECHK.TRANS64.TRYWAIT P1, [UR10+0x2a850], R0 ;  /* 0x02a85000ff0075a7 */ /* 0x0004e2000802014a */
[----:B------:R-:W-:Y:S05]  /*ae50*/  @!P0 BRA `(.L_x_1029) ;  /* 0x0000000000048947 */ /* 0x000fea0003800000 */
[----:B------:R-:W-:Y:S01]  /*ae60*/  BPT.TRAP 0x1 ;  /* 0x000000040000795c */ /* 0x000fe20000300000 */
.L_x_1029:
[----:B---3--:R-:W-:Y:S05]  /*ae70*/  @P1 BRA `(.L_x_1030) ;  /* 0x0000000000081947 */ /* 0x008fea0003800000 */
[----:B------:R-:W3:Y:S02]  /*ae80*/  SYNCS.PHASECHK.TRANS64.TRYWAIT P1, [UR10+0x2a850], R0 ;  /* 0x02a85000ff0075a7 */ /* 0x000ee4000802014a */
[----:B---3--:R-:W-:Y:S05]  /*ae90*/  @!P1 BRA `(.L_x_1031) ;  /* 0x0000009800709947 */ /* 0x008fea0003800000 */
.L_x_1030:
        /* <DEDUP_REMOVED lines=37> */
.L_x_1032:
[----:B------:R-:W-:Y:S01]  /*b0f0*/  ISETP.NE.AND P2, PT, R168, 0x1, PT ;  /* 0x00000001a800780c */ /* 0x000fe20003f45270 */
[----:B------:R-:W-:Y:S01]  /*b100*/  FMUL.FTZ R149, R101, UR5 ;  /* 0x0000000565957c20 */ /* 0x000fe20008410000 */
[----:B------:R-:W-:Y:S01]  /*b110*/  FMUL.FTZ R21, R102, UR5 ;  /* 0x0000000566157c20 */ /* 0x000fe20008410000 */
[----:B------:R-:W-:Y:S01]  /*b120*/  FMUL.FTZ R2, R91, UR5 ;  /* 0x000000055b027c20 */ /* 0x000fe20008410000 */
[----:B------:R-:W-:Y:S01]  /*b130*/  FMUL.FTZ R91, R110, UR5 ;  /* 0x000000056e5b7c20 */ /* 0x000fe20008410000 */
[----:B------:R-:W-:Y:S01]  /*b140*/  IMAD.IADD R110, R22, 0x1, R17 ;  /* 0x00000001166e7824 */ /* 0x000fe200078e0211 */
[----:B------:R-:W-:Y:S01]  /*b150*/  ULEA UR4, UR38, UR40, 0x3 ;  /* 0x0000002826047291 */ /* 0x000fe2000f8e183f */
[----:B------:R-:W-:Y:S01]  /*b160*/  FMUL.FTZ R137, R92, UR5 ;  /* 0x000000055c897c20 */ /* 0x000fe20008410000 */
[----:B------:R-:W-:Y:S01]  /*b170*/  FMUL.FTZ R92, R111, UR5 ;  /* 0x000000056f5c7c20 */ /* 0x000fe20008410000 */
[----:B------:R-:W-:Y:S01]  /*b180*/  FMUL.FTZ R15, R98, UR5 ;  /* 0x00000005620f7c20 */ /* 0x000fe20008410000 */
[----:B------:R-:W-:Y:S01]  /*b190*/  UIADD3 UR4, UR4, 0x2a840, URZ ;  /* 0x0002a84004047890 */ /* 0x000fe2000fffe03f */
[----:B------:R-:W-:Y:S01]  /*b1a0*/  FMUL.FTZ R98, R118, UR5 ;  /* 0x0000000576627c20 */ /* 0x000fe20008410000 */
[----:B------:R-:W-:Y:S01]  /*b1b0*/  IMAD R118, R12, -0x60, RZ ;  /* 0xffffffa00c767824 */ /* 0x000fe200078e02ff */
[----:B------:R-:W3:Y:S01]  /*b1c0*/  @P2 LDC R101, c[0x0][0x44c] ;  /* 0x00011300ff652b82 */ /* 0x000ee20000000800 */
[----:B01----:R-:W-:Y:S01]  /*b1d0*/  FMUL.FTZ R11, R88, UR5 ;  /* 0x00000005580b7c20 */ /* 0x003fe20008410000 */
[----:B------:R-:W-:Y:S01]  /*b1e0*/  FMUL.FTZ R136, R89, UR5 ;  /* 0x0000000559887c20 */ /* 0x000fe20008410000 */
[----:B--2---:R-:W-:Y:S01]  /*b1f0*/  FMUL.FTZ R0, R90, UR5 ;  /* 0x000000055a007c20 */ /* 0x004fe20008410000 */
[----:B------:R-:W-:Y:S01]  /*b200*/  FMUL.FTZ R88, R103, UR5 ;  /* 0x0000000567587c20 */ /* 0x000fe20008410000 */
[----:B------:R-:W-:Y:S01]  /*b210*/  UPRMT UR4, UR60, 0x654, UR4 ;  /* 0x000006543c047896 */ /* 0x000fe20008000004 */
[----:B------:R-:W-:Y:S01]  /*b220*/  FMUL.FTZ R13, R94, UR5 ;  /* 0x000000055e0d7c20 */ /* 0x000fe20008410000 */
[----:B------:R-:W-:Y:S01]  /*b230*/  FMUL.FTZ R14, R95, UR5 ;  /* 0x000000055f0e7c20 */ /* 0x000fe20008410000 */
[----:B------:R-:W0:Y:S01]  /*b240*/  @P2 LDC R102, c[0x0][0x450] ;  /* 0x00011400ff662b82 */ /* 0x000e220000000800 */
        /* <DEDUP_REMOVED lines=15> */
[----:B---3--:R-:W-:-:S04]  /*b340*/  @P2 IMAD.HI.U32 R101, R110, R101, RZ ;  /* 0x000000656e652227 */ /* 0x008fc800078e00ff */
[----:B------:R-:W-:Y:S01]  /*b350*/  FMUL.FTZ R108, R116, UR5 ;  /* 0x00000005746c7c20 */ /* 0x000fe20008410000 */
[----:B------:R-:W-:Y:S01]  /*b360*/  FMUL.FTZ R109, R117, UR5 ;  /* 0x00000005756d7c20 */ /* 0x000fe20008410000 */
[----:B------:R-:W-:Y:S01]  /*b370*/  FMUL.FTZ R99, R119, UR5 ;  /* 0x0000000577637c20 */ /* 0x000fe20008410000 */
[----:B------:R-:W-:Y:S01]  /*b380*/  FMUL.FTZ R151, R122, UR5 ;  /* 0x000000057a977c20 */ /* 0x000fe20008410000 */
[----:B------:R-:W-:Y:S01]  /*b390*/  FMUL.FTZ R153, R123, UR5 ;  /* 0x000000057b997c20 */ /* 0x000fe20008410000 */
[----:B------:R-:W-:Y:S01]  /*b3a0*/  FMUL.FTZ R124, R124, UR5 ;  /* 0x000000057c7c7c20 */ /* 0x000fe20008410000 */
[----:B------:R-:W-:Y:S01]  /*b3b0*/  FMUL.FTZ R125, R125, UR5 ;  /* 0x000000057d7d7c20 */ /* 0x000fe20008410000 */
[----:B0-----:R-:W-:Y:S01]  /*b3c0*/  @P2 SHF.R.U32.HI R110, RZ, R102, R101 ;  /* 0x00000066ff6e2219 */ /* 0x001fe20000011665 */
[----:B------:R-:W-:Y:S01]  /*b3d0*/  FMUL.FTZ R155, R126, UR5 ;  /* 0x000000057e9b7c20 */ /* 0x000fe20008410000 */
[----:B------:R-:W-:Y:S01]  /*b3e0*/  FMUL.FTZ R157, R127, UR5 ;  /* 0x000000057f9d7c20 */ /* 0x000fe20008410000 */
[----:B------:R-:W-:Y:S01]  /*b3f0*/  FMUL.FTZ R128, R128, UR5 ;  /* 0x0000000580807c20 */ /* 0x000fe20008410000 */
[----:B------:R-:W-:Y:S01]  /*b400*/  FMUL.FTZ R129, R129, UR5 ;  /* 0x0000000581817c20 */ /* 0x000fe20008410000 */
[----:B------:R-:W0:Y:S01]  /*b410*/  SHFL.IDX PT, R111, R110, RZ, 0x1c1f ;  /* 0x001c1fff6e6f7589 */ /* 0x000e2200000e0000 */
[----:B------:R-:W-:Y:S01]  /*b420*/  FMUL.FTZ R175, R130, UR5 ;  /* 0x0000000582af7c20 */ /* 0x000fe20008410000 */
[----:B------:R-:W-:Y:S01]  /*b430*/  FMUL.FTZ R100, R131, UR5 ;  /* 0x0000000583647c20 */ /* 0x000fe20008410000 */
[----:B------:R-:W-:Y:S01]  /*b440*/  FMUL.FTZ R132, R132, UR5 ;  /* 0x0000000584847c20 */ /* 0x000fe20008410000 */
[----:B------:R-:W-:Y:S01]  /*b450*/  FMUL.FTZ R133, R133, UR5 ;  /* 0x0000000585857c20 */ /* 0x000fe20008410000 */
[----:B------:R-:W-:Y:S01]  /*b460*/  FMUL.FTZ R101, R134, UR5 ;  /* 0x0000000586657c20 */ /* 0x000fe20008410000 */
[----:B------:R-:W-:-:S02]  /*b470*/  VIADD R105, R118, 0x1 ;  /* 0x0000000176697836 */ /* 0x000fc40000000000 */
[----:B------:R-:W-:Y:S01]  /*b480*/  FMUL.FTZ R102, R135, UR5 ;  /* 0x0000000587667c20 */ /* 0x000fe20008410000 */
[----:B------:R-:W-:Y:S01]  /*b490*/  FMUL.FTZ R121, R121, UR5 ;  /* 0x0000000579797c20 */ /* 0x000fe20008410000 */
[----:B------:R-:W-:Y:S01]  /*b4a0*/  LOP3.LUT P1, RZ, R19, 0x80000, RZ, 0xc0, !PT ;  /* 0x0008000013ff7812 */ /* 0x000fe2000782c0ff */
[----:B------:R-:W-:Y:S01]  /*b4b0*/  IMAD R105, R18, -0x2, R105 ;  /* 0xfffffffe12697824 */ /* 0x000fe200078e0269 */
[----:B------:R-:W1:Y:S01]  /*b4c0*/  MUFU.TANH R11, R11 ;  /* 0x0000000b000b7308 */ /* 0x000e620000002400 */
[----:B------:R-:W-:Y:S01]  /*b4d0*/  SYNCS.ARRIVE.TRANS64.RED.A1T0 RZ, [UR4], RZ ;  /* 0x000000ffffff79a7 */ /* 0x000fe20008100404 */
[----:B------:R-:W-:Y:S01]  /*b4e0*/  ULOP3.LUT UR4, URZ, UR50, URZ, 0x33, !UPT ;  /* 0x000000323f047292 */ /* 0x000fe2000f8e333f */
[----:B------:R-:W-:Y:S01]  /*b4f0*/  FMUL.FTZ R120, R120, UR5 ;  /* 0x0000000578787c20 */ /* 0x000fe20008410000 */
[C---:B------:R-:W-:Y:S01]  /*b500*/  IADD3 R104, R105.reuse, -UR43, R16 ;  /* 0x8000002b69687c10 */ /* 0x040fe2000fffe010 */
[----:B------:R-:W-:-:S03]  /*b510*/  VIADD R126, R105, 0xffffffff ;  /* 0xffffffff697e7836 */ /* 0x000fc60000000000 */
[----:B------:R-:W2:Y:S01]  /*b520*/  MUFU.TANH R136, R136 ;  /* 0x0000008800887308 */ /* 0x000ea20000002400 */
[----:B------:R-:W-:-:S04]  /*b530*/  VIADD R122, R104, UR4 ;  /* 0x00000004687a7c36 */ /* 0x000fc80008000000 */
[----:B0-----:R-:W-:-:S03]  /*b540*/  IMAD.IADD R114, R122, 0x1, R111 ;  /* 0x000000017a727824 */ /* 0x001fc600078e026f */
[----:B------:R-:W0:Y:S08]  /*b550*/  MUFU.TANH R0, R0 ;  /* 0x0000000000007308 */ /* 0x000e300000002400 */
[----:B------:R-:W3:Y:S08]  /*b560*/  MUFU.TANH R2, R2 ;  /* 0x0000000200027308 */ /* 0x000ef00000002400 */
        /* <DEDUP_REMOVED lines=43> */
[----:B------:R5:W0:Y:S02]  /*b820*/  MUFU.TANH R113, R120 ;  /* 0x0000007800717308 */ /* 0x000a240000002400 */
[----:B-----5:R-:W-:-:S04]  /*b830*/  VIADD R120, R104, UR51 ;  /* 0x0000003368787c36 */ /* 0x020fc80008000000 */
[----:B------:R-:W-:Y:S01]  /*b840*/  IMAD.IADD R112, R120, 0x1, R111 ;  /* 0x0000000178707824 */ /* 0x000fe200078e026f */
[----:B-1234-:R-:W-:Y:S06]  /*b850*/  @!P1 BRA `(.L_x_1033) ;  /* 0x0000000000549947 */ /* 0x01efec0003800000 */
[----:B------:R-:W-:Y:S01]  /*b860*/  IADD3 R111, R16, -UR43, R111 ;  /* 0x8000002b106f7c10 */ /* 0x000fe2000fffe06f */
        /* <DEDUP_REMOVED lines=11> */
.L_x_1035:
[----:B------:R-:W-:-:S05]  /*b920*/  IMAD.U32 R115, RZ, RZ, UR41 ;  /* 0x00000029ff737e24 */ /* 0x000fca000f8e00ff */
[----:B------:R-:W-:-:S13]  /*b930*/  ISETP.NE.AND P1, PT, R115, 0x1, PT ;  /* 0x000000017300780c */ /* 0x000fda0003f25270 */
[----:B------:R-:W1:Y:S02]  /*b940*/  @P1 LDC.64 R104, c[0x0][0x9e8] ;  /* 0x00027a00ff681b82 */ /* 0x000e640000000a00 */
[----:B-1----:R-:W-:-:S05]  /*b950*/  @P1 IMAD.HI.U32 R104, R111, R104, RZ ;  /* 0x000000686f681227 */ /* 0x002fca00078e00ff */
[----:B------:R-:W-:-:S07]  /*b960*/  @P1 SHF.R.U32.HI R111, RZ, R105, R104 ;  /* 0x00000069ff6f1219 */ /* 0x000fce0000011668 */
.L_x_1036:
[----:B------:R-:W-:Y:S05]  /*b970*/  BSYNC B0 ;  /* 0x0000000000007941 */ /* 0x000fea0003800000 */
.L_x_1034:
[----:B------:R-:W-:-:S05]  /*b980*/  IMAD R111, R111, R115, R126 ;  /* 0x000000736f6f7224 */ /* 0x000fca00078e027e */
[----:B------:R-:W-:Y:S02]  /*b990*/  VIADDMNMX R112, R111, R115, R112, PT ;  /* 0x000000736f707246 */ /* 0x000fe40003800170 */
[----:B------:R-:W-:-:S07]  /*b9a0*/  VIMNMX R114, R114, R111, !PT ;  /* 0x0000006f72727248 */ /* 0x000fce0007fe0100 */
.L_x_1033:
        /* <DEDUP_REMOVED lines=9> */
[----:B------:R-:W-:Y:S02]  /*ba40*/  FSEL R185, R136, -INF , !P4 ;  /* 0xff80000088b97808 */ /* 0x000fe40006000000 */
[----:B------:R-:W-:Y:S02]  /*ba50*/  ISETP.LT.OR P3, PT, R112, 0xa, P3 ;  /* 0x0000000a7000780c */ /* 0x000fe40001f61670 */
[----:B------:R-:W-:-:S02]  /*ba60*/  ISETP.GE.AND P4, PT, R118, 0x11, PT ;  /* 0x000000117600780c */ /* 0x000fc40003f86270 */
[----:B0-----:R-:W-:Y:S02]  /*ba70*/  FSEL R181, R93, -INF , !P3 ;  /* 0xff8000005db57808 */ /* 0x001fe40005800000 */
        /* <DEDUP_REMOVED lines=80> */
[----:B------:R-:W-:Y:S01]  /*bf80*/  ISETP.GE.AND P3, PT, R118, 0x51, PT ;  /* 0x000000517600780c */ /* 0x000fe20003f66270 */
[----:B------:R-:W0:Y:S03]  /*bf90*/  SHFL.IDX PT, R125, R110, 0x1, 0x1c1f ;  /* 0x003c1f006e7d7f89 */ /* 0x000e2600000e0000 */
[----:B------:R-:W-:-:S04]  /*bfa0*/  ISETP.GT.AND P4, PT, R114, 0x50, !P3 ;  /* 0x000000507200780c */ /* 0x000fc80005f84270 */
[----:B------:R-:W-:-:S04]  /*bfb0*/  ISETP.LT.OR P4, PT, R112, 0x51, P4 ;  /* 0x000000517000780c */ /* 0x000fc80002781670 */
[----:B------:R-:W-:Y:S02]  /*bfc0*/  FSEL R105, R128, -INF , !P4 ;  /* 0xff80000080697808 */ /* 0x000fe40006000000 */
[----:B------:R-:W-:-:S04]  /*bfd0*/  ISETP.GE.AND P4, PT, R118, 0x52, PT ;  /* 0x000000527600780c */ /* 0x000fc80003f86270 */
[----:B------:R-:W-:-:S04]  /*bfe0*/  ISETP.GT.AND P5, PT, R114, 0x51, !P4 ;  /* 0x000000517200780c */ /* 0x000fc800067a4270 */
[----:B------:R-:W-:Y:S01]  /*bff0*/  ISETP.LT.OR P5, PT, R112, 0x52, P5 ;  /* 0x000000527000780c */ /* 0x000fe20002fa1670 */
[----:B0-----:R-:W-:-:S03]  /*c000*/  IMAD.IADD R104, R120, 0x1, R125 ;  /* 0x0000000178687824 */ /* 0x001fc600078e027d */
[----:B------:R-:W-:Y:S01]  /*c010*/  FSEL R103, R129, -INF , !P5 ;  /* 0xff80000081677808 */ /* 0x000fe20006800000 */
[----:B------:R-:W-:Y:S01]  /*c020*/  IMAD.IADD R106, R122, 0x1, R125 ;  /* 0x000000017a6a7824 */ /* 0x000fe200078e027d */
        /* <DEDUP_REMOVED lines=9> */
[----:B------:R-:W-:-:S04]  /*c0c0*/  ISETP.GE.AND P6, PT, R118, 0x5a, PT ;  /* 0x0000005a7600780c */ /* 0x000fc80003fc6270 */
[----:B------:R-:W-:Y:S02]  /*c0d0*/  P2R R116, PR, RZ, 0x40 ;  /* 0x00000040ff747803 */ /* 0x000fe40000000000 */
[----:B------:R-:W-:-:S04]  /*c0e0*/  ISETP.GT.AND P6, PT, R114, 0x59, !P6 ;  /* 0x000000597200780c */ /* 0x000fc800077c4270 */
[----:B------:R-:W-:-:S04]  /*c0f0*/  ISETP.LT.OR P6, PT, R112, 0x5a, P6 ;  /* 0x0000005a7000780c */ /* 0x000fc800037c1670 */
[----:B------:R-:W-:Y:S02]  /*c100*/  FSEL R11, R133, -INF , !P6 ;  /* 0xff800000850b7808 */ /* 0x000fe40007000000 */
[----:B------:R-:W-:-:S13]  /*c110*/  LOP3.LUT P6, RZ, R19, 0x80000, RZ, 0xc0, !PT ;  /* 0x0008000013ff7812 */ /* 0x000fda00078cc0ff */
[----:B------:R-:W-:Y:S05]  /*c120*/  @!P6 BRA `(.L_x_1037) ;  /* 0x000000000054e947 */ /* 0x000fea0003800000 */
[----:B------:R-:W-:Y:S01]  /*c130*/  IADD3 R125, R16, -UR43, R125 ;  /* 0x8000002b107d7c10 */ /* 0x000fe2000fffe07d */
        /* <DEDUP_REMOVED lines=11> */
.L_x_1039:
[----:B------:R-:W-:-:S05]  /*c1f0*/  IMAD.U32 R110, RZ, RZ, UR41 ;  /* 0x00000029ff6e7e24 */ /* 0x000fca000f8e00ff */
[----:B------:R-:W-:-:S13]  /*c200*/  ISETP.NE.AND P6, PT, R110, 0x1, PT ;  /* 0x000000016e00780c */ /* 0x000fda0003fc5270 */
[----:B------:R-:W0:Y:S02]  /*c210*/  @P6 LDC.64 R96, c[0x0][0x9e8] ;  /* 0x00027a00ff606b82 */ /* 0x000e240000000a00 */
[----:B0-----:R-:W-:-:S05]  /*c220*/  @P6 IMAD.HI.U32 R96, R125, R96, RZ ;  /* 0x000000607d606227 */ /* 0x001fca00078e00ff */
[----:B------:R-:W-:-:S07]  /*c230*/  @P6 SHF.R.U32.HI R125, RZ, R97, R96 ;  /* 0x00000061ff7d6219 */ /* 0x000fce0000011660 */
.L_x_1040:
[----:B------:R-:W-:Y:S05]  /*c240*/  BSYNC B0 ;  /* 0x0000000000007941 */ /* 0x000fea0003800000 */
.L_x_1038:
[----:B------:R-:W-:-:S05]  /*c250*/  IMAD R125, R125, R110, R126 ;  /* 0x0000006e7d7d7224 */ /* 0x000fca00078e027e */
[----:B------:R-:W-:Y:S02]  /*c260*/  VIADDMNMX R104, R125, R110, R104, PT ;  /* 0x0000006e7d687246 */ /* 0x000fe40003800168 */
[----:B------:R-:W-:-:S07]  /*c270*/  VIMNMX R106, R106, R125, !PT ;  /* 0x0000007d6a6a7248 */ /* 0x000fce0007fe0100 */
.L_x_1037:
[C---:B------:R-:W-:Y:S02]  /*c280*/  ISETP.GT.AND P1, PT, R106.reuse, 0x1, !P1 ;  /* 0x000000016a00780c */ /* 0x040fe40004f24270 */
[----:B------:R-:W-:Y:S02]  /*c290*/  ISETP.GT.AND P2, PT, R106, 0x8, !P2 ;  /* 0x000000086a00780c */ /* 0x000fe40005744270 */
[C---:B------:R-:W-:Y:S02]  /*c2a0*/  ISETP.LT.OR P1, PT, R104.reuse, 0x2, P1 ;  /* 0x000000026800780c */ /* 0x040fe40000f21670 */
[----:B------:R-:W-:Y:S02]  /*c2b0*/  ISETP.LT.OR P2, PT, R104, 0x9, P2 ;  /* 0x000000096800780c */ /* 0x000fe40001741670 */
[----:B------:R-:W-:Y:S02]  /*c2c0*/  FSEL R97, R2, -INF , !P1 ;  /* 0xff80000002617808 */ /* 0x000fe40004800000 */
[----:B------:R-:W-:-:S02]  /*c2d0*/  ISETP.NE.AND P1, PT, R127, RZ, PT ;  /* 0x000000ff7f00720c */ /* 0x000fc40003f25270 */
[----:B------:R-:W-:Y:S02]  /*c2e0*/  FSEL R125, R13, -INF , !P2 ;  /* 0xff8000000d7d7808 */ /* 0x000fe40005000000 */
[----:B------:R-:W-:Y:S02]  /*c2f0*/  ISETP.GT.AND P1, PT, R106, 0x9, !P1 ;  /* 0x000000096a00780c */ /* 0x000fe40004f24270 */
[----:B------:R-:W-:Y:S02]  /*c300*/  ISETP.NE.AND P2, PT, R135, RZ, PT ;  /* 0x000000ff8700720c */ /* 0x000fe40003f45270 */
[----:B------:R-:W-:Y:S02]  /*c310*/  ISETP.LT.OR P1, PT, R104, 0xa, P1 ;  /* 0x0000000a6800780c */ /* 0x000fe40000f21670 */
[----:B------:R-:W-:Y:S02]  /*c320*/  ISETP.NE.AND P6, PT, R136, RZ, PT ;  /* 0x000000ff8800720c */ /* 0x000fe40003fc5270 */
[----:B------:R-:W-:-:S02]  /*c330*/  FSEL R127, R14, -INF , !P1 ;  /* 0xff8000000e7f7808 */ /* 0x000fc40004800000 */
[----:B------:R-:W-:Y:S01]  /*c340*/  ISETP.NE.AND P1, PT, R130, RZ, PT ;  /* 0x000000ff8200720c */ /* 0x000fe20003f25270 */
[----:B------:R-:W0:Y:S01]  /*c350*/  LDC R14, c[0x0][0x988] ;  /* 0x00026200ff0e7b82 */ /* 0x000e220000000800 */
        /* <DEDUP_REMOVED lines=21> */
[----:B------:R-:W-:Y:S02]  /*c4b0*/  FMNMX.FTZ R2, R145, R2, !PT ;  /* 0x0000000291027209 */ /* 0x000fe40007810000 */
        /* <DEDUP_REMOVED lines=30> */
[----:B------:R-:W-:-:S02]  /*c6a0*/  ISETP.NE.AND P2, PT, R147, RZ, PT ;  /* 0x000000ff9300720c */ /* 0x000fc40003f45270 */
        /* <DEDUP_REMOVED lines=51> */
[----:B------:R-:W-:Y:S02]  /*c9e0*/  ISETP.LT.OR P2, PT, R104, 0x5a, P2 ;  /* 0x0000005a6800780c */ /* 0x000fe40001741670 */
[----:B------:R-:W-:Y:S02]  /*c9f0*/  FSEL R20, R0, RZ, P1 ;  /* 0x000000ff00147208 */ /* 0x000fe40000800000 */
[----:B------:R-:W-:Y:S02]  /*ca00*/  FMNMX.FTZ R0, R189, R10, !PT ;  /* 0x0000000abd007209 */ /* 0x000fe40007810000 */
[----:B------:R-:W-:Y:S01]  /*ca10*/  FSEL R2, R13, RZ, P1 ;  /* 0x000000ff0d027208 */ /* 0x000fe20000800000 */
[--C-:B------:R-:W-:Y:S01]  /*ca20*/  FFMA.FTZ R148, R143, R14, -R20.reuse ;  /* 0x0000000e8f947223 */ /* 0x100fe20000010814 */
[----:B------:R-:W-:Y:S01]  /*ca30*/  FMNMX.FTZ R0, R97, R0, !PT ;  /* 0x0000000061007209 */ /* 0x000fe20007810000 */
[-CC-:B------:R-:W-:Y:S01]  /*ca40*/  FFMA.FTZ R143, R145, R14.reuse, -R20.reuse ;  /* 0x0000000e918f7223 */ /* 0x180fe20000010814 */
[----:B------:R-:W-:Y:S01]  /*ca50*/  FSEL R145, R100, -INF , !P4 ;  /* 0xff80000064917808 */ /* 0x000fe20006000000 */
[--C-:B------:R-:W-:Y:S01]  /*ca60*/  FFMA.FTZ R154, R159, R14, -R20.reuse ;  /* 0x0000000e9f9a7223 */ /* 0x100fe20000010814 */
[----:B------:R-:W-:Y:S01]  /*ca70*/  FMNMX.FTZ R0, R125, R0, !PT ;  /* 0x000000007d007209 */ /* 0x000fe20007810000 */
[-CC-:B------:R-:W-:Y:S01]  /*ca80*/  FFMA.FTZ R150, R141, R14.reuse, -R20.reuse ;  /* 0x0000000e8d967223 */ /* 0x180fe20000010814 */
[----:B------:R-:W-:Y:S01]  /*ca90*/  FSEL R159, R101, -INF , !P5 ;  /* 0xff800000659f7808 */ /* 0x000fe20006800000 */
[--C-:B------:R-:W-:Y:S01]  /*caa0*/  FFMA.FTZ R142, R109, R14, -R20.reuse ;  /* 0x0000000e6d8e7223 */ /* 0x100fe20000010814 */
[----:B------:R-:W-:Y:S01]  /*cab0*/  FMNMX.FTZ R0, R127, R0, !PT ;  /* 0x000000007f007209 */ /* 0x000fe20007810000 */
[--C-:B------:R-:W-:Y:S01]  /*cac0*/  FFMA.FTZ R138, R93, R14, -R20.reuse ;  /* 0x0000000e5d8a7223 */ /* 0x100fe20000010814 */
[----:B------:R-:W-:Y:S01]  /*cad0*/  FSEL R141, R102, -INF , !P2 ;  /* 0xff800000668d7808 */ /* 0x000fe20005000000 */
        /* <DEDUP_REMOVED lines=24> */
[----:B------:R-:W-:Y:S01]  /*cc60*/  FFMA.FTZ R103, R103, R14, -R20 ;  /* 0x0000000e67677223 */ /* 0x000fe20000010814 */
[----:B------:R-:W-:Y:S01]  /*cc70*/  FMNMX.FTZ R0, R91, R0, !PT ;  /* 0x000000005b007209 */ /* 0x000fe20007810000 */
[----:B------:R-:W-:Y:S03]  /*cc80*/  MUFU.EX2 R187, R187 ;  /* 0x000000bb00bb7308 */ /* 0x000fe60000000800 */
[----:B------:R-:W-:-:S04]  /*cc90*/  FMNMX.FTZ R0, R21, R0, !PT ;  /* 0x0000000015007209 */ /* 0x000fc80007810000 */
        /* <DEDUP_REMOVED lines=17> */
[----:B------:R-:W-:-:S05]  /*cdb0*/  FMNMX.FTZ R0, R141, R0, !PT ;  /* 0x000000008d007209 */ /* 0x000fca0007810000 */
[----:B------:R-:W0:Y:S01]  /*cdc0*/  SHFL.BFLY PT, R15, R0, 0x2, 0x1f ;  /* 0x0c401f00000f7f89 */ /* 0x000e2200000e0000 */
        /* <DEDUP_REMOVED lines=9> */
[----:B0-----:R-:W-:Y:S01]  /*ce60*/  FMNMX.FTZ R15, R15, R0, !PT ;  /* 0x000000000f0f7209 */ /* 0x001fe20007810000 */
[----:B------:R-:W-:-:S03]  /*ce70*/  FMUL.FTZ R0, R93, R14 ;  /* 0x0000000e5d007220 */ /* 0x000fc60000410000 */
[C---:B------:R-:W-:Y:S01]  /*ce80*/  FSETP.NEU.FTZ.AND P1, PT, R15.reuse, -INF , PT ;  /* 0xff8000000f00780b */ /* 0x040fe20003f3d000 */
[C---:B------:R-:W-:Y:S02]  /*ce90*/  FMUL.FTZ R94, R15.reuse, R14 ;  /* 0x0000000e0f5e7220 */ /* 0x040fe40000410000 */
[----:B------:R-:W-:Y:S01]  /*cea0*/  MUFU.EX2 R146, R146 ;  /* 0x0000009200927308 */ /* 0x000fe20000000800 */
[----:B------:R-:W-:Y:S02]  /*ceb0*/  FSEL R109, R15, RZ, P1 ;  /* 0x000000ff0f6d7208 */ /* 0x000fe40000800000 */
[----:B------:R-:W-:-:S03]  /*cec0*/  FSEL R94, R94, RZ, P1 ;  /* 0x000000ff5e5e7208 */ /* 0x000fc60000800000 */
[----:B------:R-:W-:Y:S02]  /*ced0*/  FADD.FTZ R109, -R109, R10 ;  /* 0x0000000a6d6d7221 */ /* 0x000fe40000010100 */
[----:B------:R-:W0:Y:S01]  /*cee0*/  MUFU.EX2 R0, R0 ;  /* 0x0000000000007308 */ /* 0x000e220000000800 */
[-CC-:B------:R-:W-:Y:S01]  /*cef0*/  FFMA.FTZ R11, R189, R14.reuse, -R94.reuse ;  /* 0x0000000ebd0b7223 */ /* 0x180fe2000001085e */
[-CC-:B------:R-:W-:Y:S01]  /*cf00*/  FFMA.FTZ R20, R97, R14.reuse, -R94.reuse ;  /* 0x0000000e61147223 */ /* 0x180fe2000001085e */
[-C--:B------:R-:W-:Y:S01]  /*cf10*/  FMUL.FTZ R109, R109, R14.reuse ;  /* 0x0000000e6d6d7220 */ /* 0x080fe20000410000 */
        /* <DEDUP_REMOVED lines=11> */
[--C-:B------:R-:W-:Y:S01]  /*cfd0*/  FFMA.FTZ R139, R139, R14, -R94.reuse ;  /* 0x0000000e8b8b7223 */ /* 0x100fe2000001085e */
[----:B------:R-:W1:Y:S01]  /*cfe0*/  MUFU.EX2 R2, R109 ;  /* 0x0000006d00027308 */ /* 0x000e620000000800 */
        /* <DEDUP_REMOVED lines=8> */
[----:B------:R-:W-:Y:S01]  /*d070*/  FADD.FTZ R8, R158, R113 ;  /* 0x000000719e087221 */ /* 0x000fe20000010000 */
[-CC-:B------:R-:W-:Y:S01]  /*d080*/  FFMA.FTZ R155, R155, R14.reuse, -R94.reuse ;  /* 0x0000000e9b9b7223 */ /* 0x180fe2000001085e */
[-CC-:B------:R-:W-:Y:S01]  /*d090*/  FFMA.FTZ R157, R157, R14.reuse, -R94.reuse ;  /* 0x0000000e9d9d7223 */ /* 0x180fe2000001085e */
[-CC-:B------:R-:W-:Y:S01]  /*d0a0*/  FFMA.FTZ R175, R175, R14.reuse, -R94.reuse ;  /* 0x0000000eafaf7223 */ /* 0x180fe2000001085e */
[-CC-:B------:R-:W-:Y:S01]  /*d0b0*/  FFMA.FTZ R145, R145, R14.reuse, -R94.reuse ;  /* 0x0000000e91917223 */ /* 0x180fe2000001085e */
[-CC-:B------:R-:W-:Y:S01]  /*d0c0*/  FFMA.FTZ R159, R159, R14.reuse, -R94.reuse ;  /* 0x0000000e9f9f7223 */ /* 0x180fe2000001085e */
[----:B------:R-:W-:Y:S01]  /*d0d0*/  FFMA.FTZ R94, R141, R14, -R94 ;  /* 0x0000000e8d5e7223 */ /* 0x000fe2000001085e */
[----:B------:R-:W2:Y:S01]  /*d0e0*/  MUFU.EX2 R88, R88 ;  /* 0x0000005800587308 */ /* 0x000ea20000000800 */
[----:B-1----:R-:W-:-:S07]  /*d0f0*/  FFMA.FTZ R3, R2, R3, R11 ;  /* 0x0000000302037223 */ /* 0x002fce000001000b */
[----:B------:R-:W1:Y:S01]  /*d100*/  MUFU.EX2 R93, R93 ;  /* 0x0000005d005d7308 */ /* 0x000e620000000800 */
[----:B0-----:R-:W-:-:S07]  /*d110*/  FADD.FTZ R3, R20, R3 ;  /* 0x0000000314037221 */ /* 0x001fce0000010000 */
[----:B------:R-:W0:Y:S01]  /*d120*/  MUFU.EX2 R90, R90 ;  /* 0x0000005a005a7308 */ /* 0x000e220000000800 */
[----:B--2---:R-:W-:Y:S01]  /*d130*/  FADD.FTZ R98, R88, R3 ;  /* 0x0000000358627221 */ /* 0x004fe20000010000 */
[----:B------:R-:W-:-:S04]  /*d140*/  FADD.FTZ R3, R181, R8 ;  /* 0x00000008b5037221 */ /* 0x000fc80000010000 */
[----:B------:R-:W-:Y:S02]  /*d150*/  FADD.FTZ R8, R152, R3 ;  /* 0x0000000398087221 */ /* 0x000fe40000010000 */
[----:B------:R-:W2:Y:S02]  /*d160*/  MUFU.EX2 R97, R97 ;  /* 0x0000006100617308 */ /* 0x000ea40000000800 */
[----:B------:R-:W-:-:S04]  /*d170*/  FADD.FTZ R3, R177, R8 ;  /* 0x00000008b1037221 */ /* 0x000fc80000010000 */
[----:B------:R-:W-:Y:S02]  /*d180*/  FADD.FTZ R8, R154, R3 ;  /* 0x000000039a087221 */ /* 0x000fe40000010000 */
[----:B------:R-:W3:Y:S02]  /*d190*/  MUFU.EX2 R92, R92 ;  /* 0x0000005c005c7308 */ /* 0x000ee40000000800 */
[----:B------:R-:W-:-:S04]  /*d1a0*/  FADD.FTZ R3, R149, R8 ;  /* 0x0000000895037221 */ /* 0x000fc80000010000 */
[----:B------:R-:W-:Y:S02]  /*d1b0*/  FADD.FTZ R8, R148, R3 ;  /* 0x0000000394087221 */ /* 0x000fe40000010000 */
[----:B------:R-:W4:Y:S08]  /*d1c0*/  MUFU.EX2 R105, R105 ;  /* 0x0000006900697308 */ /* 0x000f300000000800 */
[----:B------:R1:W-:Y:S08]  /*d1d0*/  MUFU.EX2 R100, R21 ;  /* 0x0000001500647308 */ /* 0x0003f00000000800 */
[----:B------:R-:W5:Y:S01]  /*d1e0*/  MUFU.EX2 R89, R89 ;  /* 0x0000005900597308 */ /* 0x000f620000000800 */
[----:B-1----:R-:W-:-:S04]  /*d1f0*/  FADD.FTZ R21, R93, R98 ;  /* 0x000000625d157221 */ /* 0x002fc80000010000 */
[----:B0-----:R-:W-:-:S03]  /*d200*/  FADD.FTZ R98, R90, R21 ;  /* 0x000000155a627221 */ /* 0x001fc60000010000 */
[----:B------:R-:W0:Y:S01]  /*d210*/  MUFU.EX2 R96, R96 ;  /* 0x0000006000607308 */ /* 0x000e220000000800 */
[----:B--2---:R-:W-:-:S04]  /*d220*/  FADD.FTZ R21, R97, R98 ;  /* 0x0000006261157221 */ /* 0x004fc80000010000 */
[----:B---3--:R-:W-:Y:S01]  /*d230*/  FADD.FTZ R98, R92, R21 ;  /* 0x000000155c627221 */ /* 0x008fe20000010000 */
[----:B------:R-:W-:Y:S02]  /*d240*/  FADD.FTZ R21, R143, R8 ;  /* 0x000000088f157221 */ /* 0x000fe40000010000 */
[----:B------:R-:W1:Y:S01]  /*d250*/  MUFU.EX2 R10, R91 ;  /* 0x0000005b000a7308 */ /* 0x000e620000000800 */
[----:B----4-:R-:W-:Y:S01]  /*d260*/  FADD.FTZ R98, R105, R98 ;  /* 0x0000006269627221 */ /* 0x010fe20000010000 */
[----:B------:R-:W-:-:S03]  /*d270*/  FADD.FTZ R8, R150, R21 ;  /* 0x0000001596087221 */ /* 0x000fc60000010000 */
[----:B-----5:R-:W-:Y:S01]  /*d280*/  FADD.FTZ R3, R89, R98 ;  /* 0x0000006259037221 */ /* 0x020fe20000010000 */
[----:B------:R-:W-:Y:S02]  /*d290*/  FADD.FTZ R21, R101, R8 ;  /* 0x0000000865157221 */ /* 0x000fe40000010000 */
[----:B------:R-:W2:Y:S01]  /*d2a0*/  MUFU.EX2 R102, R139 ;  /* 0x0000008b00667308 */ /* 0x000ea20000000800 */
[----:B0-----:R-:W-:Y:S01]  /*d2b0*/  FADD.FTZ R3, R96, R3 ;  /* 0x0000000360037221 */ /* 0x001fe20000010000 */
[----:B------:R-:W-:-:S04]  /*d2c0*/  FADD.FTZ R8, R144, R21 ;  /* 0x0000001590087221 */ /* 0x000fc80000010000 */
[----:B------:R-:W-:Y:S02]  /*d2d0*/  FADD.FTZ R21, R115, R8 ;  /* 0x0000000873157221 */ /* 0x000fe40000010000 */
[----:B------:R-:W0:Y:S01]  /*d2e0*/  MUFU.EX2 R95, R95 ;  /* 0x0000005f005f7308 */ /* 0x000e220000000800 */
[----:B-1----:R-:W-:Y:S01]  /*d2f0*/  FADD.FTZ R3, R10, R3 ;  /* 0x000000030a037221 */ /* 0x002fe20000010000 */
[----:B------:R-:W-:-:S03]  /*d300*/  FADD.FTZ R8, R146, R21 ;  /* 0x0000001592087221 */ /* 0x000fc60000010000 */
[----:B------:R-:W-:-:S03]  /*d310*/  FADD.FTZ R3, R100, R3 ;  /* 0x0000000364037221 */ /* 0x000fc60000010000 */
        /* <DEDUP_REMOVED lines=42> */
.L_x_1041:
[----:B------:R-:W-:Y:S01]  /*d5c0*/  UIADD3 UR10, UR10, 0x2a860, URZ ;  /* 0x0002a8600a0a7890 */ /* 0x000fe2000fffe03f */
[C---:B------:R-:W-:Y:S01]  /*d5d0*/  ISETP.GT.AND P1, PT, R12.reuse, R23, PT ;  /* 0x000000170c00720c */ /* 0x040fe20003f24270 */
[----:B------:R-:W-:Y:S01]  /*d5e0*/  UMOV UR7, UR39 ;  /* 0x0000002700077c82 */ /* 0x000fe20008000000 */
[----:B------:R-:W-:Y:S01]  /*d5f0*/  UMOV UR4, UR38 ;  /* 0x0000002600047c82 */ /* 0x000fe20008000000 */
[----:B------:R-:W-:Y:S01]  /*d600*/  UPRMT UR10, UR60, 0x654, UR10 ;  /* 0x000006543c0a7896 */ /* 0x000fe2000800000a */
[----:B------:R-:W-:Y:S01]  /*d610*/  F2FP.F16.F32.PACK_AB R154, R149, R154 ;  /* 0x0000009a959a723e */ /* 0x000fe200000000ff */
[----:B------:R-:W-:Y:S01]  /*d620*/  VIADD R12, R12, 0xffffffff ;  /* 0xffffffff0c0c7836 */ /* 0x000fe20000000000 */
[----:B------:R-:W-:Y:S02]  /*d630*/  F2FP.F16.F32.PACK_AB R148, R143, R148 ;  /* 0x000000948f94723e */ /* 0x000fe400000000ff */
[----:B------:R-:W-:Y:S01]  /*d640*/  F2FP.F16.F32.PACK_AB R151, R100, R10 ;  /* 0x0000000a6497723e */ /* 0x000fe200000000ff */
[----:B------:R-:W-:Y:S01]  /*d650*/  IMAD.MOV.U32 R10, RZ, RZ, R15 ;  /* 0x000000ffff0a7224 */ /* 0x000fe200078e000f */
[----:B------:R-:W-:Y:S01]  /*d660*/  F2FP.F16.F32.PACK_AB R138, R9, R138 ;  /* 0x0000008a098a723e */ /* 0x000fe200000000ff */
[----:B------:R-:W-:Y:S01]  /*d670*/  IMAD.MOV.U32 R9, RZ, RZ, R13 ;  /* 0x000000ffff097224 */ /* 0x000fe200078e000d */
[----:B------:R-:W-:Y:S01]  /*d680*/  SYNCS.ARRIVE.TRANS64.RED.A1T0 RZ, [UR10], RZ ;  /* 0x000000ffffff79a7 */ /* 0x000fe2000810040a */
        /* <DEDUP_REMOVED lines=19> */
[----:B------:R-:W-:Y:S01]  /*d7c0*/  F2FP.F16.F32.PACK_AB R139, R94, R112 ;  /* 0x000000705e8b723e */ /* 0x000fe200000000ff */
[----:B------:R-:W-:Y:S06]  /*d7d0*/  @P1 BRA `(.L_x_1042) ;  /* 0xffffffcc00281947 */ /* 0x000fec000383ffff */
.L_x_1023:
        /* <DEDUP_REMOVED lines=67> */
.L_x_1043:
[----:B------:R-:W-:Y:S01]  /*dc10*/  ULEA UR5, UR38, UR40, 0x3 ;  /* 0x0000002826057291 */ /* 0x000fe2000f8e183f */
[----:B------:R-:W-:-:S05]  /*dc20*/  IMAD.U32 R0, RZ, RZ, UR39 ;  /* 0x00000027ff007e24 */ /* 0x000fca000f8e00ff */
[----:B------:R-:W-:-:S04]  /*dc30*/  SHF.L.U32 R0, R0, 0x1f, RZ ;  /* 0x0000001f00007819 */ /* 0x000fc800000006ff */
[----:B------:R0:W1:Y:S01]  /*dc40*/  SYNCS.PHASECHK.TRANS64.TRYWAIT P1, [UR5+0x2a850], R0 ;  /* 0x02a85000ff0075a7 */ /* 0x0000620008020145 */
[----:B------:R-:W-:Y:S05]  /*dc50*/  @!P0 BRA `(.L_x_1044) ;  /* 0x0000000000048947 */ /* 0x000fea0003800000 */
[----:B------:R-:W-:Y:S01]  /*dc60*/  BPT.TRAP 0x1 ;  /* 0x000000040000795c */ /* 0x000fe20000300000 */
.L_x_1044:
[----:B-1----:R-:W-:Y:S05]  /*dc70*/  @P1 BRA `(.L_x_1045) ;  /* 0x0000000000081947 */ /* 0x002fea0003800000 */
[----:B------:R-:W1:Y:S02]  /*dc80*/  SYNCS.PHASECHK.TRANS64.TRYWAIT P1, [UR5+0x2a850], R0 ;  /* 0x02a85000ff0075a7 */ /* 0x000e640008020145 */
[----:B-1----:R-:W-:Y:S05]  /*dc90*/  @!P1 BRA `(.L_x_1046) ;  /* 0x0000006c00089947 */ /* 0x002fea0003800000 */
.L_x_1045:
[----:B------:R-:W-:Y:S01]  /*dca0*/  UIADD3 UR40, UR40, 0x400, URZ ;  /* 0x0000040028287890 */ /* 0x000fe2000fffe03f */
[----:B------:R-:W-:Y:S01]  /*dcb0*/  WARPGROUP.ARRIVE ;  /* 0x00000000000079c5 */ /* 0x000fe20000000000 */
[----:B------:R-:W-:Y:S01]  /*dcc0*/  UMOV UR7, 0x40000040 ;  /* 0x4000004000077882 */ /* 0x000fe20000000000 */
[----:B-1----:R-:W1:Y:S01]  /*dcd0*/  SHFL.BFLY PT, R5, R8, 0x2, 0x1f ;  /* 0x0c401f0008057f89 */ /* 0x002e6200000e0000 */
[----:B------:R-:W-:Y:S01]  /*dce0*/  USHF.R.U32.HI UR40, URZ, 0x4, UR40 ;  /* 0x000000043f287899 */ /* 0x000fe20008011628 */
[----:B------:R-:W-:Y:S02]  /*dcf0*/  IMAD.MOV.U32 R4, RZ, RZ, RZ ;  /* 0x000000ffff047224 */ /* 0x000fe400078e00ff */
[----:B0-----:R-:W0:Y:S01]  /*dd00*/  SHFL.BFLY PT, R0, R3, 0x2, 0x1f ;  /* 0x0c401f0003007f89 */ /* 0x001e2200000e0000 */
[----:B------:R-:W-:Y:S01]  /*dd10*/  ULOP3.LUT UR40, UR40, 0x3fff, URZ, 0xc0, !UPT ;  /* 0x00003fff28287892 */ /* 0x000fe2000f8ec03f */
[----:B------:R-:W-:-:S03]  /*dd20*/  IMAD.MOV.U32 R88, RZ, RZ, -0x800000 ;  /* 0xff800000ff587424 */ /* 0x000fc600078e00ff */
[----:B------:R-:W-:-:S04]  /*dd30*/  ULOP3.LUT UR4, UR40, 0x3000000, URZ, 0xfc, !UPT ;  /* 0x0300000028047892 */ /* 0x000fc8000f8efc3f */
[----:B------:R-:W-:-:S07]  /*dd40*/  UIMAD UR4, UR38, 0x600, UR4 ;  /* 0x00000600260478a4 */ /* 0x000fce000f8e0204 */
[----:B------:R-:W-:Y:S02]  /*dd50*/  UMOV UR6, UR4 ;  /* 0x0000000400067c82 */ /* 0x000fe40008000000 */
[----:B------:R-:W-:Y:S01]  /*dd60*/  HGMMA.64x128x16.F32 R24, R156, gdesc[UR4].tnspB, R24, gsb0 ;  /* 0x41e000049c187df0 */ /* 0x000fe20008000818 */
[----:B------:R-:W-:Y:S01]  /*dd70*/  UIADD3 UR6, UR4, 0x80, URZ ;  /* 0x0000008004067890 */ /* 0x000fe2000fffe03f */
[----:B-1----:R-:W-:Y:S01]  /*dd80*/  FADD.FTZ R5, R5, R8 ;  /* 0x0000000805057221 */ /* 0x002fe20000010000 */
[----:B------:R-:W-:Y:S01]  /*dd90*/  UMOV UR7, 0x40000040 ;  /* 0x4000004000077882 */ /* 0x000fe20000000000 */
[----:B------:R-:W-:Y:S02]  /*dda0*/  IMAD.MOV.U32 R8, RZ, RZ, RZ ;  /* 0x000000ffff087224 */ /* 0x000fe400078e00ff */
[----:B0-----:R-:W-:Y:S02]  /*ddb0*/  FADD.FTZ R2, R0, R3 ;  /* 0x0000000300027221 */ /* 0x001fe40000010000 */
[----:B------:R-:W0:Y:S04]  /*ddc0*/  SHFL.BFLY PT, R0, R5, 0x1, 0x1f ;  /* 0x0c201f0005007f89 */ /* 0x000e2800000e0000 */
[----:B------:R-:W1:Y:S01]  /*ddd0*/  SHFL.BFLY PT, R7, R2, 0x1, 0x1f ;  /* 0x0c201f0002077f89 */ /* 0x000e6200000e0000 */
[----:B0-----:R-:W-:Y:S01]  /*dde0*/  FADD.FTZ R9, R5, R0 ;  /* 0x0000000005097221 */ /* 0x001fe20000010000 */
[----:B------:R-:W-:-:S02]  /*ddf0*/  IMAD.MOV.U32 R0, RZ, RZ, -0x800000 ;  /* 0xff800000ff007424 */ /* 0x000fc400078e00ff */
        /* <DEDUP_REMOVED lines=40> */
.L_x_1047:
        /* <DEDUP_REMOVED lines=8> */
[-C--:B------:R-:W-:Y:S01]  /*e100*/  FMUL.FTZ R110, R26, R8.reuse ;  /* 0x000000081a6e7220 */ /* 0x080fe20000410000 */
[-C--:B------:R-:W-:Y:S01]  /*e110*/  FMUL.FTZ R98, R50, R8.reuse ;  /* 0x0000000832627220 */ /* 0x080fe20000410000 */
[-C--:B------:R-:W-:Y:S01]  /*e120*/  FMUL.FTZ R99, R51, R8.reuse ;  /* 0x0000000833637220 */ /* 0x080fe20000410000 */
[----:B------:R-:W-:Y:S01]  /*e130*/  FMUL.FTZ R97, R54, R8 ;  /* 0x0000000836617220 */ /* 0x000fe20000410000 */
        /* <DEDUP_REMOVED lines=62> */
.L_x_969:
[----:B------:R-:W0:Y:S01]  /*e520*/  S2R R2, SR_CgaCtaId ;  /* 0x0000000000027919 */ /* 0x000e220000008800 */
[----:B------:R-:W-:Y:S01]  /*e530*/  MOV R23, 0x400 ;  /* 0x0000040000177802 */ /* 0x000fe20000000f00 */
[----:B------:R-:W-:Y:S01]  /*e540*/  BSSY B0, `(.L_x_1048) ;  /* 0x00001bc000007945 */ /* 0x000fe20003800000 */
[----:B------:R-:W-:Y:S02]  /*e550*/  BAR.SYNC.DEFER_BLOCKING 0x5, 0x180 ;  /* 0x0146000000007b1d */ /* 0x000fe40000010000 */
[----:B0-----:R-:W-:-:S05]  /*e560*/  LEA R23, R2, R23, 0x18 ;  /* 0x0000001702177211 */ /* 0x001fca00078ec0ff */
[----:B------:R0:W1:Y:S01]  /*e570*/  LDS R16, [R23+0x2a8d0] ;  /* 0x02a8d00017107984 */ /* 0x0000620000000800 */
[----:B------:R-:W-:Y:S06]  /*e580*/  BAR.ARV 0x4, 0x180 ;  /* 0x0106000000007b1d */ /* 0x000fec0000002000 */
[----:B------:R-:W-:Y:S05]  /*e590*/  @P0 BRA `(.L_x_1049) ;  /* 0x0000001000980947 */ /* 0x000fea0003800000 */
[----:B------:R-:W2:Y:S01]  /*e5a0*/  S2R R2, SR_SWINHI ;  /* 0x0000000000027919 */ /* 0x000ea20000002f00 */
[----:B------:R-:W3:Y:S01]  /*e5b0*/  LDC R57, c[0x0][0xbe8] ;  /* 0x0002fa00ff397b82 */ /* 0x000ee20000000800 */
[----:B------:R-:W-:Y:S01]  /*e5c0*/  SHF.R.S32.HI R58, RZ, 0x1f, R164 ;  /* 0x0000001fff3a7819 */ /* 0x000fe200000114a4 */
[----:B------:R-:W-:Y:S01]  /*e5d0*/  ULDC.64 UR4, c[0x0][0xb90] ;  /* 0x0002e40000047ab9 */ /* 0x000fe20000000a00 */
[----:B------:R-:W-:Y:S01]  /*e5e0*/  F2FP.F16.F32.PACK_AB R7, R7, R26 ;  /* 0x0000001a0707723e */ /* 0x000fe200000000ff */
[----:B------:R-:W-:Y:S01]  /*e5f0*/  IMAD.WIDE.U32 R12, R164, UR4, RZ ;  /* 0x00000004a40c7c25 */ /* 0x000fe2000f8e00ff */
[----:B------:R-:W-:Y:S01]  /*e600*/  F2FP.F16.F32.PACK_AB R6, R29, R6 ;  /* 0x000000061d06723e */ /* 0x000fe200000000ff */
[----:B------:R-:W-:Y:S01]  /*e610*/  ULDC UR6, c[0x0][0xa88] ;  /* 0x0002a20000067ab9 */ /* 0x000fe20000000800 */
[----:B------:R-:W-:Y:S01]  /*e620*/  SHF.R.S32.HI R112, RZ, 0x1f, R162 ;  /* 0x0000001fff707819 */ /* 0x000fe200000114a2 */
[----:B------:R-:W-:Y:S01]  /*e630*/  IMAD R9, R58, UR4, RZ ;  /* 0x000000043a097c24 */ /* 0x000fe2000f8e02ff */
[----:B------:R-:W-:-:S02]  /*e640*/  F2FP.F16.F32.PACK_AB R80, R81, R80 ;  /* 0x000000505150723e */ /* 0x000fc400000000ff */
[----:B------:R-:W-:Y:S01]  /*e650*/  F2FP.F16.F32.PACK_AB R48, R41, R48 ;  /* 0x000000302930723e */ /* 0x000fe200000000ff */
[----:B------:R-:W-:Y:S01]  /*e660*/  IMAD R11, R164, UR5, R9 ;  /* 0x00000005a40b7c24 */ /* 0x000fe2000f8e0209 */
[----:B------:R-:W-:Y:S01]  /*e670*/  ULDC.64 UR4, c[0x0][0xb98] ;  /* 0x0002e60000047ab9 */ /* 0x000fe20000000a00 */
[----:B------:R-:W-:Y:S01]  /*e680*/  IMAD R9, R165, 0x40, R160 ;  /* 0x00000040a5097824 */ /* 0x000fe200078e02a0 */
[----:B------:R-:W-:Y:S01]  /*e690*/  F2FP.F16.F32.PACK_AB R51, R54, R51 ;  /* 0x000000333633723e */ /* 0x000fe200000000ff */
[----:B------:R-:W-:Y:S01]  /*e6a0*/  IMAD.IADD R13, R13, 0x1, R11 ;  /* 0x000000010d0d7824 */ /* 0x000fe200078e020b */
[----:B------:R-:W-:Y:S02]  /*e6b0*/  F2FP.F16.F32.PACK_AB R81, R83, R82 ;  /* 0x000000525351723e */ /* 0x000fe400000000ff */
[----:B------:R-:W-:Y:S01]  /*e6c0*/  F2FP.F16.F32.PACK_AB R82, R85, R84 ;  /* 0x000000545552723e */ /* 0x000fe200000000ff */
[----:B------:R-:W-:Y:S01]  /*e6d0*/  IMAD.WIDE.U32 R12, R162, UR4, R12 ;  /* 0x00000004a20c7c25 */ /* 0x000fe2000f8e000c */
[----:B------:R-:W-:-:S02]  /*e6e0*/  F2FP.F16.F32.PACK_AB R83, R87, R86 ;  /* 0x000000565753723e */ /* 0x000fc400000000ff */
[----:B------:R-:W-:Y:S02]  /*e6f0*/  MOV R34, R23 ;  /* 0x0000001700227202 */ /* 0x000fe40000000f00 */
[----:B--2---:R-:W-:-:S03]  /*e700*/  MOV R35, R2 ;  /* 0x0000000200237202 */ /* 0x004fc60000000f00 */
[----:B------:R-:W-:-:S04]  /*e710*/  IMAD.WIDE R4, R171, 0x2, R34 ;  /* 0x00000002ab047825 */ /* 0x000fc800078e0222 */
[----:B------:R-:W-:Y:S01]  /*e720*/  IMAD.WIDE R34, R9, 0x2, R34 ;  /* 0x0000000209227825 */ /* 0x000fe200078e0222 */
[C---:B------:R-:W-:Y:S02]  /*e730*/  IADD3 R33, P2, R4.reuse, 0x4020, RZ ;  /* 0x0000402004217810 */ /* 0x040fe40007f5e0ff */
[C---:B------:R-:W-:Y:S02]  /*e740*/  IADD3 R21, P6, R4.reuse, 0x20, RZ ;  /* 0x0000002004157810 */ /* 0x040fe40007fde0ff */
[----:B------:R-:W-:Y:S01]  /*e750*/  LOP3.LUT R10, R33, 0x380, RZ, 0xc0, !PT ;  /* 0x00000380210a7812 */ /* 0x000fe200078ec0ff */
[--C-:B------:R-:W-:Y:S01]  /*e760*/  IMAD.X R39, RZ, RZ, R5.reuse, P2 ;  /* 0x000000ffff277224 */ /* 0x100fe200010e0605 */
[----:B------:R-:W-:Y:S01]  /*e770*/  IADD3 R73, P1, R4, 0x4040, RZ ;  /* 0x0000404004497810 */ /* 0x000fe20007f3e0ff */
[--C-:B------:R-:W-:Y:S01]  /*e780*/  IMAD.X R15, RZ, RZ, R5.reuse, P6 ;  /* 0x000000ffff0f7224 */ /* 0x100fe200030e0605 */
[----:B------:R-:W-:Y:S02]  /*e790*/  SHF.R.U64 R10, R10, 0x3, RZ ;  /* 0x000000030a0a7819 */ /* 0x000fe400000012ff */
[----:B------:R-:W-:Y:S01]  /*e7a0*/  IADD3 R31, P3, R4, 0x4000, RZ ;  /* 0x00004000041f7810 */ /* 0x000fe20007f7e0ff */
[----:B------:R-:W-:Y:S01]  /*e7b0*/  IMAD.X R43, RZ, RZ, R5, P1 ;  /* 0x000000ffff2b7224 */ /* 0x000fe200008e0605 */
[----:B------:R-:W-:-:S02]  /*e7c0*/  LOP3.LUT R38, R10, R33, RZ, 0x3c, !PT ;  /* 0x000000210a267212 */ /* 0x000fc400078e3cff */
[----:B------:R-:W-:Y:S01]  /*e7d0*/  IADD3 R33, P6, R34, 0x1000, RZ ;  /* 0x0000100022217810 */ /* 0x000fe20007fde0ff */
[--C-:B------:R-:W-:Y:S01]  /*e7e0*/  IMAD.X R37, RZ, RZ, R5.reuse, P3 ;  /* 0x000000ffff257224 */ /* 0x100fe200018e0605 */
[----:B---3--:R-:W-:Y:S02]  /*e7f0*/  ISETP.NE.AND P1, PT, R57, 0x1, PT ;  /* 0x000000013900780c */ /* 0x008fe40003f25270 */
[----:B------:R-:W-:Y:S02]  /*e800*/  LOP3.LUT R32, R33, 0x380, RZ, 0xc0, !PT ;  /* 0x0000038021207812 */ /* 0x000fe400078ec0ff */
[----:B------:R-:W-:Y:S02]  /*e810*/  IADD3 R55, P4, R4, 0x60, RZ ;  /* 0x0000006004377810 */ /* 0x000fe40007f9e0ff */
[----:B------:R-:W-:Y:S02]  /*e820*/  LOP3.LUT R14, R73, 0x380, RZ, 0xc0, !PT ;  /* 0x00000380490e7812 */ /* 0x000fe400078ec0ff */
[----:B------:R-:W-:Y:S01]  /*e830*/  SHF.R.U64 R32, R32, 0x3, RZ ;  /* 0x0000000320207819 */ /* 0x000fe200000012ff */
[----:B------:R-:W-:Y:S01]  /*e840*/  IMAD.X R11, RZ, RZ, R5, P4 ;  /* 0x000000ffff0b7224 */ /* 0x000fe200020e0605 */
[----:B------:R-:W-:-:S02]  /*e850*/  LOP3.LUT R8, R31, 0x380, RZ, 0xc0, !PT ;  /* 0x000003801f087812 */ /* 0x000fc400078ec0ff */
[----:B------:R-:W-:Y:S01]  /*e860*/  SHF.R.U64 R14, R14, 0x3, RZ ;  /* 0x000000030e0e7819 */ /* 0x000fe200000012ff */
[----:B------:R-:W2:Y:S01]  /*e870*/  @P1 LDC R79, c[0x0][0xbf0] ;  /* 0x0002fc00ff4f1b82 */ /* 0x000ea20000000800 */
[----:B------:R-:W-:Y:S02]  /*e880*/  LOP3.LUT R32, R32, R33, RZ, 0x3c, !PT ;  /* 0x0000002120207212 */ /* 0x000fe400078e3cff */
[----:B------:R-:W-:Y:S02]  /*e890*/  SHF.R.U64 R8, R8, 0x3, RZ ;  /* 0x0000000308087819 */ /* 0x000fe400000012ff */
[----:B------:R-:W-:Y:S02]  /*e8a0*/  IADD3 R33, P4, R34, 0x3000, RZ ;  /* 0x0000300022217810 */ /* 0x000fe40007f9e0ff */
[----:B------:R-:W-:Y:S02]  /*e8b0*/  LOP3.LUT R42, R14, R73, RZ, 0x3c, !PT ;  /* 0x000000490e2a7212 */ /* 0x000fe400078e3cff */
[----:B------:R-:W-:Y:S01]  /*e8c0*/  LOP3.LUT R36, R8, R31, RZ, 0x3c, !PT ;  /* 0x0000001f08247212 */ /* 0x000fe200078e3cff */
[----:B------:R-:W3:Y:S01]  /*e8d0*/  @P1 LDC R73, c[0x0][0xbec] ;  /* 0x0002fb00ff491b82 */ /* 0x000ee20000000800 */
[----:B------:R-:W-:Y:S01]  /*e8e0*/  LOP3.LUT R28, R33, 0x380, RZ, 0xc0, !PT ;  /* 0x00000380211c7812 */ /* 0x000fe200078ec0ff */
[----:B------:R-:W-:Y:S01]  /*e8f0*/  IMAD.X R29, RZ, RZ, R35, P4 ;  /* 0x000000ffff1d7224 */ /* 0x000fe200020e0623 */
[----:B------:R-:W-:-:S02]  /*e900*/  IADD3 R47, P0, R4, 0x4060, RZ ;  /* 0x00004060042f7810 */ /* 0x000fc40007f1e0ff */
[----:B------:R-:W-:Y:S02]  /*e910*/  LOP3.LUT R8, R55, 0x380, RZ, 0xc0, !PT ;  /* 0x0000038037087812 */ /* 0x000fe400078ec0ff */
[----:B------:R-:W-:Y:S02]  /*e920*/  SHF.R.U64 R28, R28, 0x3, RZ ;  /* 0x000000031c1c7819 */ /* 0x000fe400000012ff */
[----:B------:R-:W-:Y:S02]  /*e930*/  LOP3.LUT R46, R47, 0x380, RZ, 0xc0, !PT ;  /* 0x000003802f2e7812 */ /* 0x000fe400078ec0ff */
[----:B------:R-:W-:Y:S02]  /*e940*/  LOP3.LUT R9, R4, 0x380, RZ, 0xc0, !PT ;  /* 0x0000038004097812 */ /* 0x000fe400078ec0ff */
[----:B------:R-:W-:Y:S02]  /*e950*/  SHF.R.U64 R8, R8, 0x3, RZ ;  /* 0x0000000308087819 */ /* 0x000fe400000012ff */
[----:B------:R-:W-:Y:S01]  /*e960*/  LOP3.LUT R28, R28, R33, RZ, 0x3c, !PT ;  /* 0x000000211c1c7212 */ /* 0x000fe200078e3cff */
[----:B------:R-:W-:Y:S01]  /*e970*/  IMAD.X R33, RZ, RZ, R35, P6 ;  /* 0x000000ffff217224 */ /* 0x000fe200030e0623 */
[----:B------:R-:W-:-:S02]  /*e980*/  SHF.R.U64 R46, R46, 0x3, RZ ;  /* 0x000000032e2e7819 */ /* 0x000fc400000012ff */
[----:B------:R-:W-:Y:S02]  /*e990*/  SHF.R.U64 R9, R9, 0x3, RZ ;  /* 0x0000000309097819 */ /* 0x000fe400000012ff */
[----:B------:R-:W-:Y:S02]  /*e9a0*/  LOP3.LUT R10, R8, R55, RZ, 0x3c, !PT ;  /* 0x00000037080a7212 */ /* 0x000fe400078e3cff */
[----:B------:R-:W-:Y:S02]  /*e9b0*/  IADD3 R55, P6, R34, 0x7000, RZ ;  /* 0x0000700022377810 */ /* 0x000fe40007fde0ff */
[----:B------:R-:W-:Y:S02]  /*e9c0*/  IADD3 R25, P5, R4, 0x40, RZ ;  /* 0x0000004004197810 */ /* 0x000fe40007fbe0ff */
[----:B------:R-:W-:Y:S01]  /*e9d0*/  LOP3.LUT R46, R46, R47, RZ, 0x3c, !PT ;  /* 0x0000002f2e2e7212 */ /* 0x000fe200078e3cff */
[--C-:B------:R-:W-:Y:S01]  /*e9e0*/  IMAD.X R47, RZ, RZ, R5.reuse, P0 ;  /* 0x000000ffff2f7224 */ /* 0x100fe200000e0605 */
[----:B------:R-:W-:Y:S01]  /*e9f0*/  LOP3.LUT R4, R9, R4, RZ, 0x3c, !PT ;  /* 0x0000000409047212 */ /* 0x000fe200078e3cff */
[----:B------:R-:W-:Y:S01]  /*ea00*/  IMAD.X R9, RZ, RZ, R5, P5 ;  /* 0x000000ffff097224 */ /* 0x000fe200028e0605 */
[----:B------:R-:W-:-:S02]  /*ea10*/  LOP3.LUT R26, R55, 0x380, RZ, 0xc0, !PT ;  /* 0x00000380371a7812 */ /* 0x000fc400078ec0ff */
[----:B------:R-:W-:Y:S02]  /*ea20*/  MOV R72, R4 ;  /* 0x0000000400487202 */ /* 0x000fe40000000f00 */
[----:B------:R-:W-:Y:S02]  /*ea30*/  F2FP.F16.F32.PACK_AB R4, R96, R3 ;  /* 0x000000036004723e */ /* 0x000fe400000000ff */
[----:B------:R-:W-:Y:S02]  /*ea40*/  SHF.R.U64 R26, R26, 0x3, RZ ;  /* 0x000000031a1a7819 */ /* 0x000fe400000012ff */
[----:B------:R-:W-:Y:S01]  /*ea50*/  MOV R96, R46 ;  /* 0x0000002e00607202 */ /* 0x000fe20000000f00 */
[----:B------:R-:W-:Y:S01]  /*ea60*/  IMAD.IADD R46, R22, 0x1, R17 ;  /* 0x00000001162e7824 */ /* 0x000fe200078e0211 */
[----:B------:R-:W-:Y:S02]  /*ea70*/  LOP3.LUT R2, R21, 0x380, RZ, 0xc0, !PT ;  /* 0x0000038015027812 */ /* 0x000fe400078ec0ff */
[----:B------:R-:W-:-:S02]  /*ea80*/  LOP3.LUT R26, R26, R55, RZ, 0x3c, !PT ;  /* 0x000000371a1a7212 */ /* 0x000fc400078e3cff */
[----:B------:R-:W-:Y:S01]  /*ea90*/  MOV R55, R38 ;  /* 0x0000002600377202 */ /* 0x000fe20000000f00 */
[----:B---3--:R-:W-:Y:S01]  /*eaa0*/  @P1 IMAD.HI.U32 R38, R46, R73, RZ ;  /* 0x000000492e261227 */ /* 0x008fe200078e00ff */
[----:B------:R-:W-:Y:S02]  /*eab0*/  SHF.R.U64 R2, R2, 0x3, RZ ;  /* 0x0000000302027819 */ /* 0x000fe400000012ff */
[----:B------:R-:W-:Y:S01]  /*eac0*/  IADD3 R31, P5, R34, 0x2000, RZ ;  /* 0x00002000221f7810 */ /* 0x000fe20007fbe0ff */
[----:B------:R-:W-:Y:S01]  /*ead0*/  IMAD.MOV.U32 R39, RZ, RZ, R46 ;  /* 0x000000ffff277224 */ /* 0x000fe200078e002e */
[----:B------:R-:W-:Y:S01]  /*eae0*/  F2FP.F16.F32.PACK_AB R5, R27, R110 ;  /* 0x0000006e1b05723e */ /* 0x000fe200000000ff */
[----:B------:R-:W-:Y:S01]  /*eaf0*/  BAR.SYNC.DEFER_BLOCKING 0x1, 0x100 ;  /* 0x0044000000007b1d */ /* 0x000fe20000010000 */
[----:B--2---:R-:W-:Y:S01]  /*eb00*/  @P1 SHF.R.U32.HI R39, RZ, R79, R38 ;  /* 0x0000004fff271219 */ /* 0x004fe20000011626 */
[----:B------:R-:W-:Y:S01]  /*eb10*/  IMAD.IADD R38, R170, 0x1, R17 ;  /* 0x00000001aa267824 */ /* 0x000fe200078e0211 */
[----:B------:R-:W-:Y:S01]  /*eb20*/  LOP3.LUT R14, R2, R21, RZ, 0x3c, !PT ;  /* 0x00000015020e7212 */ /* 0x000fe200078e3cff */
[----:B------:R-:W-:Y:S01]  /*eb30*/  IMAD.X R27, RZ, RZ, R35, P6 ;  /* 0x000000ffff1b7224 */ /* 0x000fe200030e0623 */
[----:B------:R-:W-:-:S02]  /*eb40*/  LOP3.LUT R2, R25, 0x380, RZ, 0xc0, !PT ;  /* 0x0000038019027812 */ /* 0x000fc400078ec0ff */
[----:B------:R-:W-:Y:S02]  /*eb50*/  LOP3.LUT R30, R31, 0x380, RZ, 0xc0, !PT ;  /* 0x000003801f1e7812 */ /* 0x000fe400078ec0ff */
[----:B------:R-:W-:Y:S02]  /*eb60*/  LOP3.LUT R3, R34, 0x380, RZ, 0xc0, !PT ;  /* 0x0000038022037812 */ /* 0x000fe400078ec0ff */
[----:B------:R-:W-:Y:S02]  /*eb70*/  SHF.R.U64 R2, R2, 0x3, RZ ;  /* 0x0000000302027819 */ /* 0x000fe400000012ff */
[----:B------:R-:W-:Y:S02]  /*eb80*/  SHF.R.U64 R30, R30, 0x3, RZ ;  /* 0x000000031e1e7819 */ /* 0x000fe400000012ff */
[----:B------:R-:W-:Y:S02]  /*eb90*/  IADD3 R21, P0, R34, 0x6000, RZ ;  /* 0x0000600022157810 */ /* 0x000fe40007f1e0ff */
[----:B------:R-:W-:-:S02]  /*eba0*/  SHF.R.U64 R3, R3, 0x3, RZ ;  /* 0x0000000303037819 */ /* 0x000fc400000012ff */
[----:B------:R-:W-:Y:S02]  /*ebb0*/  MOV R111, R10 ;  /* 0x0000000a006f7202 */ /* 0x000fe40000000f00 */
[----:B------:R-:W-:Y:S02]  /*ebc0*/  LOP3.LUT R8, R2, R25, RZ, 0x3c, !PT ;  /* 0x0000001902087212 */ /* 0x000fe400078e3cff */
[----:B------:R-:W-:Y:S01]  /*ebd0*/  LOP3.LUT R30, R30, R31, RZ, 0x3c, !PT ;  /* 0x0000001f1e1e7212 */ /* 0x000fe200078e3cff */
[----:B------:R2:W-:Y:S01]  /*ebe0*/  STSM.16.M88.4 [R72], R4 ;  /* 0x0000000448007844 */ /* 0x0005e20000000200 */
[C---:B------:R-:W-:Y:S02]  /*ebf0*/  IADD3 R31, P3, R34.reuse, 0x4000, RZ ;  /* 0x00004000221f7810 */ /* 0x040fe40007f7e0ff */
[----:B------:R-:W-:Y:S02]  /*ec00*/  IADD3 R25, P2, R34, 0x5000, RZ ;  /* 0x0000500022197810 */ /* 0x000fe40007f5e0ff */
[----:B------:R-:W-:Y:S01]  /*ec10*/  LOP3.LUT R34, R3, R34, RZ, 0x3c, !PT ;  /* 0x0000002203227212 */ /* 0x000fe200078e3cff */
[----:B------:R-:W-:Y:S01]  /*ec20*/  IMAD.X R3, RZ, RZ, R35, P0 ;  /* 0x000000ffff037224 */ /* 0x000fe200000e0623 */
[----:B------:R-:W-:-:S02]  /*ec30*/  IADD3 R12, P0, R39, R12, RZ ;  /* 0x0000000c270c7210 */ /* 0x000fc40007f1e0ff */
[----:B------:R-:W-:Y:S02]  /*ec40*/  LOP3.LUT R2, R21, 0x380, RZ, 0xc0, !PT ;  /* 0x0000038015027812 */ /* 0x000fe400078ec0ff */
[----:B------:R-:W-:Y:S02]  /*ec50*/  LOP3.LUT R24, R25, 0x380, RZ, 0xc0, !PT ;  /* 0x0000038019187812 */ /* 0x000fe400078ec0ff */
[----:B------:R-:W-:Y:S02]  /*ec60*/  MOV R15, R14 ;  /* 0x0000000e000f7202 */ /* 0x000fe40000000f00 */
[----:B------:R-:W-:Y:S01]  /*ec70*/  SHF.R.U64 R2, R2, 0x3, RZ ;  /* 0x0000000302027819 */ /* 0x000fe200000012ff */
[----:B--2---:R-:W-:Y:S01]  /*ec80*/  IMAD.MOV R6, RZ, RZ, -R39 ;  /* 0x000000ffff067224 */ /* 0x004fe200078e0a27 */
[----:B------:R-:W-:Y:S01]  /*ec90*/  F2FP.F16.F32.PACK_AB R7, R106, R105 ;  /* 0x000000696a07723e */ /* 0x000fe200000000ff */
[----:B------:R-:W-:Y:S01]  /*eca0*/  IMAD R5, R112, UR4, RZ ;  /* 0x0000000470057c24 */ /* 0x000fe2000f8e02ff */
[----:B------:R-:W-:Y:S01]  /*ecb0*/  MOV R110, R36 ;  /* 0x00000024006e7202 */ /* 0x000fe20000000f00 */
[----:B------:R-:W-:Y:S01]  /*ecc0*/  IMAD R11, R57, R6, R46 ;  /* 0x00000006390b7224 */ /* 0x000fe200078e022e */
[----:B------:R-:W-:Y:S01]  /*ecd0*/  F2FP.F16.F32.PACK_AB R6, R95, R92 ;  /* 0x0000005c5f06723e */ /* 0x000fe200000000ff */
[----:B------:R-:W-:Y:S01]  /*ece0*/  IMAD R4, R162, UR5, R5 ;  /* 0x00000005a2047c24 */ /* 0x000fe2000f8e0205 */
[----:B------:R-:W-:Y:S01]  /*ecf0*/  SHF.R.S32.HI R5, RZ, 0x1f, R39 ;  /* 0x0000001fff057819 */ /* 0x000fe20000011427 */
[----:B------:R-:W-:Y:S01]  /*ed00*/  ULDC.64 UR4, c[0x0][0xb88] ;  /* 0x0002e20000047ab9 */ /* 0x000fe20000000a00 */
[----:B------:R-:W-:-:S02]  /*ed10*/  SHF.R.S32.HI R10, RZ, 0x1f, R11 ;  /* 0x0000001fff0a7819 */ /* 0x000fc4000001140b */
[----:B------:R-:W-:Y:S02]  /*ed20*/  IADD3.X R13, R5, R13, R4, P0, !PT ;  /* 0x0000000d050d7210 */ /* 0x000fe400007fe404 */
[----:B------:R-:W-:Y:S01]  /*ed30*/  F2FP.F16.F32.PACK_AB R4, R93, R94 ;  /* 0x0000005e5d04723e */ /* 0x000fe200000000ff */
[----:B------:R-:W-:Y:S01]  /*ed40*/  IMAD R10, R10, UR4, RZ ;  /* 0x000000040a0a7c24 */ /* 0x000fe2000f8e02ff */
[----:B------:R-:W-:Y:S01]  /*ed50*/  F2FP.F16.F32.PACK_AB R5, R108, R107 ;  /* 0x0000006b6c05723e */ /* 0x000fe200000000ff */
[C---:B------:R-:W-:Y:S01]  /*ed60*/  IMAD.WIDE.U32 R12, R11.reuse, UR4, R12 ;  /* 0x000000040b0c7c25 */ /* 0x040fe2000f8e000c */
[----:B------:R-:W-:Y:S02]  /*ed70*/  MOV R14, R8 ;  /* 0x00000008000e7202 */ /* 0x000fe40000000f00 */
[----:B------:R-:W-:Y:S01]  /*ed80*/  SHF.R.U64 R24, R24, 0x3, RZ ;  /* 0x0000000318187819 */ /* 0x000fe200000012ff */
[----:B------:R-:W-:Y:S01]  /*ed90*/  IMAD R37, R11, UR5, R10 ;  /* 0x000000050b257c24 */ /* 0x000fe2000f8e020a */
[----:B------:R-:W-:Y:S01]  /*eda0*/  F2FP.F16.F32.PACK_AB R8, R90, R89 ;  /* 0x000000595a08723e */ /* 0x000fe200000000ff */
[----:B------:R2:W-:Y:S01]  /*edb0*/  STSM.16.M88.4 [R15], R4 ;  /* 0x000000040f007844 */ /* 0x0005e20000000200 */
[----:B------:R-:W-:Y:S01]  /*edc0*/  LOP3.LUT R2, R2, R21, RZ, 0x3c, !PT ;  /* 0x0000001502027212 */ /* 0x000fe200078e3cff */
[----:B------:R-:W-:Y:S01]  /*edd0*/  ULDC.64 UR4, c[0x0][0xb50] ;  /* 0x0002d40000047ab9 */ /* 0x000fe20000000a00 */
[----:B------:R-:W-:Y:S01]  /*ede0*/  IMAD R89, R57, UR6, RZ ;  /* 0x0000000639597c24 */ /* 0x000fe2000f8e02ff */
[----:B------:R-:W-:Y:S01]  /*edf0*/  LOP3.LUT P0, RZ, R167, 0x3, RZ, 0xc0, !PT ;  /* 0x00000003a7ff7812 */ /* 0x000fe2000780c0ff */
[----:B------:R-:W-:Y:S01]  /*ee00*/  IMAD.X R21, RZ, RZ, R35, P3 ;  /* 0x000000ffff157224 */ /* 0x000fe200018e0623 */
[----:B------:R-:W-:-:S02]  /*ee10*/  F2FP.F16.F32.PACK_AB R9, R103, R102 ;  /* 0x000000666709723e */ /* 0x000fc400000000ff */
[----:B------:R-:W-:Y:S02]  /*ee20*/  F2FP.F16.F32.PACK_AB R10, R91, R44 ;  /* 0x0000002c5b0a723e */ /* 0x000fe400000000ff */
[----:B------:R-:W-:Y:S02]  /*ee30*/  F2FP.F16.F32.PACK_AB R11, R104, R101 ;  /* 0x00000065680b723e */ /* 0x000fe400000000ff */
[----:B------:R-:W-:Y:S02]  /*ee40*/  LEA R36, P3, R12, UR4, 0x2 ;  /* 0x000000040c247c11 */ /* 0x000fe4000f8610ff */
[----:B------:R-:W-:Y:S01]  /*ee50*/  LOP3.LUT R24, R24, R25, RZ, 0x3c, !PT ;  /* 0x0000001918187212 */ /* 0x000fe200078e3cff */
[----:B------:R-:W-:Y:S01]  /*ee60*/  IMAD.X R25, RZ, RZ, R35, P2 ;  /* 0x000000ffff197224 */ /* 0x000fe200010e0623 */
[C---:B------:R-:W-:Y:S01]  /*ee70*/  ISETP.GE.OR P2, PT, R38.reuse, R89, P0 ;  /* 0x000000592600720c */ /* 0x040fe20000746670 */
[----:B--2---:R-:W-:Y:S01]  /*ee80*/  VIADD R4, R38, 0x8 ;  /* 0x0000000826047836 */ /* 0x004fe20000000000 */
[----:B------:R2:W-:Y:S01]  /*ee90*/  STSM.16.M88.4 [R14], R8 ;  /* 0x000000080e007844 */ /* 0x0005e20000000200 */
[----:B------:R-:W-:Y:S01]  /*eea0*/  IMAD.IADD R5, R13, 0x1, R37 ;  /* 0x000000010d057824 */ /* 0x000fe200078e0225 */
[----:B------:R-:W-:-:S02]  /*eeb0*/  F2FP.F16.F32.PACK_AB R6, R53, R52 ;  /* 0x000000343506723e */ /* 0x000fc400000000ff */
[----:B------:R-:W-:Y:S01]  /*eec0*/  ISETP.GE.OR P0, PT, R4, R89, P0 ;  /* 0x000000590400720c */ /* 0x000fe20000706670 */
[----:B------:R-:W-:Y:S01]  /*eed0*/  SHFL.IDX PT, R72, R36, RZ, 0x1c1f ;  /* 0x001c1fff24487589 */ /* 0x000fe200000e0000 */
[----:B------:R-:W-:Y:S01]  /*eee0*/  LEA.HI.X R37, R12, UR5, R5, 0x2, P3 ;  /* 0x000000050c257c11 */ /* 0x000fe200098f1405 */
[----:B------:R-:W-:Y:S01]  /*eef0*/  ULDC.64 UR4, c[0x0][0xae8] ;  /* 0x0002ba0000047ab9 */ /* 0x000fe20000000a00 */
[----:B------:R-:W-:Y:S01]  /*ef00*/  F2FP.F16.F32.PACK_AB R4, R49, R40 ;  /* 0x000000283104723e */ /* 0x000fe200000000ff */
[----:B------:R-:W-:Y:S01]  /*ef10*/  SHFL.IDX PT, R78, R36, 0x1, 0x1c1f ;  /* 0x003c1f00244e7f89 */ /* 0x000fe200000e0000 */
[----:B------:R-:W-:Y:S02]  /*ef20*/  F2FP.F16.F32.PACK_AB R5, R99, R98 ;  /* 0x000000626305723e */ /* 0x000fe400000000ff */
[----:B------:R-:W-:Y:S01]  /*ef30*/  F2FP.F16.F32.PACK_AB R7, R100, R97 ;  /* 0x000000616407723e */ /* 0x000fe200000000ff */
[----:B------:R-:W3:Y:S01]  /*ef40*/  SHFL.IDX PT, R73, R37, RZ, 0x1c1f ;  /* 0x001c1fff25497589 */ /* 0x000ee200000e0000 */
[----:B------:R-:W-:-:S02]  /*ef50*/  F2FP.F16.F32.PACK_AB R12, R45, R56 ;  /* 0x000000382d0c723e */ /* 0x000fc400000000ff */
[----:B------:R-:W-:Y:S01]  /*ef60*/  F2FP.F16.F32.PACK_AB R13, R59, R50 ;  /* 0x000000323b0d723e */ /* 0x000fe200000000ff */
[----:B------:R-:W-:Y:S01]  /*ef70*/  STSM.16.M88.4 [R111], R4 ;  /* 0x000000046f007844 */ /* 0x000fe20000000200 */
[----:B--2---:R-:W-:Y:S02]  /*ef80*/  F2FP.F16.F32.PACK_AB R14, R61, R60 ;  /* 0x0000003c3d0e723e */ /* 0x004fe400000000ff */
[----:B------:R-:W-:Y:S01]  /*ef90*/  F2FP.F16.F32.PACK_AB R15, R63, R62 ;  /* 0x0000003e3f0f723e */ /* 0x000fe200000000ff */
[----:B------:R-:W2:Y:S01]  /*efa0*/  SHFL.IDX PT, R79, R37, 0x1, 0x1c1f ;  /* 0x003c1f00254f7f89 */ /* 0x000ea200000e0000 */
[----:B------:R-:W-:Y:S02]  /*efb0*/  F2FP.F16.F32.PACK_AB R8, R65, R64 ;  /* 0x000000404108723e */ /* 0x000fe400000000ff */
[----:B------:R-:W-:Y:S01]  /*efc0*/  F2FP.F16.F32.PACK_AB R9, R67, R66 ;  /* 0x000000424309723e */ /* 0x000fe200000000ff */
[----:B------:R-:W-:Y:S01]  /*efd0*/  STSM.16.M88.4 [R110], R12 ;  /* 0x0000000c6e007844 */ /* 0x000fe20000000200 */
[----:B------:R-:W-:-:S02]  /*efe0*/  F2FP.F16.F32.PACK_AB R10, R69, R68 ;  /* 0x00000044450a723e */ /* 0x000fc400000000ff */
[----:B------:R-:W-:Y:S02]  /*eff0*/  F2FP.F16.F32.PACK_AB R11, R71, R70 ;  /* 0x00000046470b723e */ /* 0x000fe400000000ff */
[----:B------:R-:W-:Y:S02]  /*f000*/  MOV R109, R42 ;  /* 0x0000002a006d7202 */ /* 0x000fe40000000f00 */
[----:B------:R-:W-:Y:S01]  /*f010*/  F2FP.F16.F32.PACK_AB R49, R75, R74 ;  /* 0x0000004a4b31723e */ /* 0x000fe200000000ff */
[----:B------:R-:W-:Y:S01]  /*f020*/  STSM.16.M88.4 [R55], R8 ;  /* 0x0000000837007844 */ /* 0x000fe20000000200 */
[----:B------:R-:W-:Y:S02]  /*f030*/  F2FP.F16.F32.PACK_AB R50, R77, R76 ;  /* 0x0000004c4d32723e */ /* 0x000fe400000000ff */
[----:B------:R-:W-:-:S03]  /*f040*/  LOP3.LUT R20, R31, 0x380, RZ, 0xc0, !PT ;  /* 0x000003801f147812 */ /* 0x000fc600078ec0ff */
[----:B------:R4:W-:Y:S01]  /*f050*/  STSM.16.M88.4 [R109], R48 ;  /* 0x000000306d007844 */ /* 0x0009e20000000200 */
[----:B------:R-:W-:-:S03]  /*f060*/  SHF.R.U64 R20, R20, 0x3, RZ ;  /* 0x0000000314147819 */ /* 0x000fc600000012ff */
[----:B------:R-:W-:Y:S01]  /*f070*/  STSM.16.M88.4 [R96], R80 ;  /* 0x0000005060007844 */ /* 0x000fe20000000200 */
[----:B------:R-:W-:Y:S01]  /*f080*/  LOP3.LUT R20, R20, R31, RZ, 0x3c, !PT ;  /* 0x0000001f14147212 */ /* 0x000fe200078e3cff */
[----:B------:R-:W-:Y:S01]  /*f090*/  IMAD.X R31, RZ, RZ, R35, P5 ;  /* 0x000000ffff1f7224 */ /* 0x000fe200028e0623 */
[----:B------:R-:W-:Y:S08]  /*f0a0*/  BAR.SYNC.DEFER_BLOCKING 0x1, 0x100 ;  /* 0x0044000000007b1d */ /* 0x000ff00000010000 */
[----:B----4-:R-:W4:Y:S08]  /*f0b0*/  @P1 LDC R49, c[0x0][0xbec] ;  /* 0x0002fb00ff311b82 */ /* 0x010f300000000800 */
[----:B------:R-:W0:Y:S01]  /*f0c0*/  @P1 LDC R51, c[0x0][0xbf0] ;  /* 0x0002fc00ff331b82 */ /* 0x000e220000000800 */
[----:B---3--:R-:W-:Y:S04]  /*f0d0*/  @!P2 ST.E desc[UR36][R72.64], R88 ;  /* 0x000000584800a985 */ /* 0x008fe8000c101924 */
[----:B--2---:R2:W-:Y:S04]  /*f0e0*/  @!P0 ST.E desc[UR36][R78.64], R0 ;  /* 0x000000004e008985 */ /* 0x0045e8000c101924 */
[----:B------:R3:W5:Y:S04]  /*f0f0*/  LD.E.128 R36, desc[UR36][R30.64] ;  /* 0x000000241e247980 */ /* 0x000768000c101d00 */
[----:B------:R1:W5:Y:S01]  /*f100*/  LD.E.128 R44, desc[UR36][R34.64] ;  /* 0x00000024222c7980 */ /* 0x000362000c101d00 */
[----:B--2---:R-:W-:-:S03]  /*f110*/  IMAD R0, R163, 0x20, R165 ;  /* 0x00000020a3007824 */ /* 0x004fc600078e02a5 */
[----:B------:R2:W5:Y:S01]  /*f120*/  LD.E.128 R4, desc[UR36][R28.64] ;  /* 0x000000241c047980 */ /* 0x000562000c101d00 */
[----:B---3--:R-:W-:-:S03]  /*f130*/  IMAD.IADD R30, R17, 0x1, R0 ;  /* 0x00000001111e7824 */ /* 0x008fc600078e0200 */
[----:B------:R3:W5:Y:S01]  /*f140*/  LD.E.128 R60, desc[UR36][R20.64] ;  /* 0x00000024143c7980 */ /* 0x000762000c101d00 */
[----:B-1----:R-:W-:Y:S02]  /*f150*/  IMAD R35, R58, UR4, RZ ;  /* 0x000000043a237c24 */ /* 0x002fe4000f8e02ff */
[----:B----4-:R-:W-:Y:S01]  /*f160*/  @P1 IMAD.HI.U32 R0, R30, R49, RZ ;  /* 0x000000311e001227 */ /* 0x010fe200078e00ff */
[----:B------:R1:W5:Y:S03]  /*f170*/  LD.E.128 R52, desc[UR36][R24.64] ;  /* 0x0000002418347980 */ /* 0x000366000c101d00 */
[C---:B------:R-:W-:Y:S01]  /*f180*/  IMAD R35, R164.reuse, UR5, R35 ;  /* 0x00000005a4237c24 */ /* 0x040fe2000f8e0223 */
[----:B------:R4:W5:Y:S01]  /*f190*/  LD.E.128 R12, desc[UR36][R2.64] ;  /* 0x00000024020c7980 */ /* 0x000962000c101d00 */
[----:B--2---:R-:W-:Y:S01]  /*f1a0*/  IMAD.WIDE.U32 R28, R164, UR4, RZ ;  /* 0x00000004a41c7c25 */ /* 0x004fe2000f8e00ff */
[----:B------:R-:W-:-:S02]  /*f1b0*/  ULDC.64 UR4, c[0x0][0xaf0] ;  /* 0x0002bc0000047ab9 */ /* 0x000fc40000000a00 */
[----:B------:R-:W5:Y:S01]  /*f1c0*/  LD.E.128 R40, desc[UR36][R32.64] ;  /* 0x0000002420287980 */ /* 0x000f62000c101d00 */
[----:B---3--:R-:W-:Y:S01]  /*f1d0*/  IMAD.MOV.U32 R21, RZ, RZ, R30 ;  /* 0x000000ffff157224 */ /* 0x008fe200078e001e */
[----:B0-----:R-:W-:Y:S01]  /*f1e0*/  @P1 SHF.R.U32.HI R21, RZ, R51, R0 ;  /* 0x00000033ff151219 */ /* 0x001fe20000011600 */
[----:B-1----:R-:W-:Y:S01]  /*f1f0*/  IMAD R25, R112, UR4, RZ ;  /* 0x0000000470197c24 */ /* 0x002fe2000f8e02ff */
[----:B------:R0:W5:Y:S01]  /*f200*/  LD.E.128 R8, desc[UR36][R26.64] ;  /* 0x000000241a087980 */ /* 0x000162000c101d00 */
[----:B----4-:R-:W-:Y:S02]  /*f210*/  IMAD.IADD R3, R29, 0x1, R35 ;  /* 0x000000011d037824 */ /* 0x010fe400078e0223 */
[----:B------:R-:W-:Y:S01]  /*f220*/  IMAD.MOV.U32 R2, RZ, RZ, R28 ;  /* 0x000000ffff027224 */ /* 0x000fe200078e001c */
[--C-:B------:R-:W-:Y:S01]  /*f230*/  SHF.R.S32.HI R0, RZ, 0x1f, R21.reuse ;  /* 0x0000001fff007819 */ /* 0x100fe20000011415 */
[----:B------:R-:W-:Y:S01]  /*f240*/  IMAD.MOV R20, RZ, RZ, -R21 ;  /* 0x000000ffff147224 */ /* 0x000fe200078e0a15 */
[----:B------:R-:W-:Y:S01]  /*f250*/  @!PT LDS RZ, [RZ] ;  /* 0x00000000fffff984 */ /* 0x000fe20000000800 */
[----:B------:R-:W-:Y:S01]  /*f260*/  @!PT LDS RZ, [RZ] ;  /* 0x00000000fffff984 */ /* 0x000fe20000000800 */
[----:B------:R-:W-:Y:S01]  /*f270*/  @!PT LDS RZ, [RZ] ;  /* 0x00000000fffff984 */ /* 0x000fe20000000800 */
[----:B------:R-:W-:Y:S01]  /*f280*/  @!PT LDS RZ, [RZ] ;  /* 0x00000000fffff984 */ /* 0x000fe20000000800 */
[----:B------:R1:W-:Y:S06]  /*f290*/  MEMBAR.ALL.CTA ;  /* 0x0000000000007992 */ /* 0x0003ec0000008000 */
[----:B-1----:R-:W1:Y:S01]  /*f2a0*/  FENCE.VIEW.ASYNC.S ;  /* 0x00000000000073c6 */ /* 0x002e620000000000 */
[----:B------:R-:W-:-:S02]  /*f2b0*/  IMAD R25, R162, UR5, R25 ;  /* 0x00000005a2197c24 */ /* 0x000fc4000f8e0219 */
[----:B------:R-:W-:Y:S01]  /*f2c0*/  IMAD.WIDE.U32 R2, R162, UR4, R2 ;  /* 0x00000004a2027c25 */ /* 0x000fe2000f8e0002 */
[----:B------:R-:W-:-:S03]  /*f2d0*/  ULDC.64 UR4, c[0x0][0xae0] ;  /* 0x0002b80000047ab9 */ /* 0x000fc60000000a00 */
[----:B------:R-:W-:Y:S02]  /*f2e0*/  IMAD R0, R0, UR4, RZ ;  /* 0x0000000400007c24 */ /* 0x000fe4000f8e02ff */
[----:B------:R-:W-:Y:S02]  /*f2f0*/  IMAD R57, R57, R20, R30 ;  /* 0x0000001439397224 */ /* 0x000fe400078e021e */
[----:B------:R-:W-:Y:S02]  /*f300*/  IMAD.IADD R3, R3, 0x1, R25 ;  /* 0x0000000103037824 */ /* 0x000fe400078e0219 */
[C---:B------:R-:W-:Y:S01]  /*f310*/  IMAD R25, R21.reuse, UR5, R0 ;  /* 0x0000000515197c24 */ /* 0x040fe2000f8e0200 */
[----:B------:R-:W-:Y:S01]  /*f320*/  SHF.R.S32.HI R0, RZ, 0x1f, R57 ;  /* 0x0000001fff007819 */ /* 0x000fe20000011439 */
[----:B------:R-:W-:Y:S01]  /*f330*/  IMAD.WIDE.U32 R2, R21, UR4, R2 ;  /* 0x0000000415027c25 */ /* 0x000fe2000f8e0002 */
[----:B------:R-:W-:-:S03]  /*f340*/  ULDC.64 UR4, c[0x0][0xad8] ;  /* 0x0002b60000047ab9 */ /* 0x000fc60000000a00 */
[----:B------:R-:W-:Y:S02]  /*f350*/  IMAD.IADD R3, R3, 0x1, R25 ;  /* 0x0000000103037824 */ /* 0x000fe400078e0219 */
[----:B------:R-:W-:Y:S02]  /*f360*/  IMAD R20, R0, UR4, RZ ;  /* 0x0000000400147c24 */ /* 0x000fe4000f8e02ff */
[----:B0-----:R-:W-:Y:S02]  /*f370*/  IMAD.IADD R26, R165, 0x1, R17 ;  /* 0x00000001a51a7824 */ /* 0x001fe400078e0211 */
[C---:B------:R-:W-:Y:S02]  /*f380*/  IMAD R17, R57.reuse, UR5, R20 ;  /* 0x0000000539117c24 */ /* 0x040fe4000f8e0214 */
[----:B------:R-:W-:Y:S01]  /*f390*/  IMAD.WIDE.U32 R2, R57, UR4, R2 ;  /* 0x0000000439027c25 */ /* 0x000fe2000f8e0002 */
[----:B------:R-:W-:Y:S01]  /*f3a0*/  ISETP.GE.AND P2, PT, R26, R89, PT ;  /* 0x000000591a00720c */ /* 0x000fe20003f46270 */
[----:B------:R-:W-:-:S02]  /*f3b0*/  ULDC.64 UR4, c[0x0][0xa80] ;  /* 0x0002a00000047ab9 */ /* 0x000fc40000000a00 */
[----:B------:R-:W-:Y:S02]  /*f3c0*/  VIADD R0, R26, 0x20 ;  /* 0x000000201a007836 */ /* 0x000fe40000000000 */
[----:B------:R-:W-:Y:S01]  /*f3d0*/  IMAD.IADD R3, R3, 0x1, R17 ;  /* 0x0000000103037824 */ /* 0x000fe200078e0211 */
[----:B------:R-:W-:Y:S01]  /*f3e0*/  LEA R17, P3, R2, UR4, 0x1 ;  /* 0x0000000402117c11 */ /* 0x000fe2000f8608ff */
[----:B------:R-:W-:Y:S01]  /*f3f0*/  VIADD R23, R23, 0x2a820 ;  /* 0x0002a82017177836 */ /* 0x000fe20000000000 */
        /* <DEDUP_REMOVED lines=19> */
.L_x_1051:
[----:B------:R-:W-:Y:S05]  /*f530*/  BSYNC B1 ;  /* 0x0000000000017941 */ /* 0x000fea0003800000 */
.L_x_1050:
        /* <DEDUP_REMOVED lines=13> */
.L_x_1053:
[----:B------:R-:W-:Y:S05]  /*f610*/  BSYNC B1 ;  /* 0x0000000000017941 */ /* 0x000fea0003800000 */
.L_x_1052:
[----:B----4-:R4:W0:Y:S01]  /*f620*/  SHFL.IDX PT, R0, R24, 0x2, 0x181f ;  /* 0x00581f0018007f89 */ /* 0x01082200000e0000 */
        /* <DEDUP_REMOVED lines=8> */
[-C--:B0-----:R-:W-:Y:S02]  /*f6b0*/  @!P2 LEA.HI.X R3, R160, R0.reuse, R173, 0x1, P0 ;  /* 0x00000000a003a211 */ /* 0x081fe400000f0cad */
[----:B------:R-:W-:-:S03]  /*f6c0*/  @!P3 LEA.HI.X R21, R161, R0, R172, 0x1, P1 ;  /* 0x00000000a115b211 */ /* 0x000fc600008f0cac */
[----:B-----5:R3:W-:Y:S04]  /*f6d0*/  @!P2 ST.E.128 desc[UR36][R2.64], R36 ;  /* 0x000000240200a985 */ /* 0x0207e8000c101d24 */
[----:B------:R3:W-:Y:S02]  /*f6e0*/  @!P3 ST.E.128 desc[UR36][R20.64], R12 ;  /* 0x0000000c1400b985 */ /* 0x0007e4000c101d24 */
.L_x_1055:
[----:B------:R-:W-:Y:S05]  /*f6f0*/  BSYNC B1 ;  /* 0x0000000000017941 */ /* 0x000fea0003800000 */
.L_x_1054:
[----:B0-----:R-:W-:Y:S01]  /*f700*/  VIADD R0, R26, 0x60 ;  /* 0x000000601a007836 */ /* 0x001fe20000000000 */
[----:B--2-4-:R-:W0:Y:S04]  /*f710*/  SHFL.IDX PT, R24, R24, 0x3, 0x181f ;  /* 0x00781f0018187f89 */ /* 0x014e2800000e0000 */
[----:B------:R-:W-:Y:S01]  /*f720*/  ISETP.GE.AND P0, PT, R0, R89, PT ;  /* 0x000000590000720c */ /* 0x000fe20003f06270 */
[----:B------:R-:W2:-:S12]  /*f730*/  SHFL.IDX PT, R17, R17, 0x3, 0x181f ;  /* 0x00781f0011117f89 */ /* 0x000e9800000e0000 */
[----:B------:R-:W-:Y:S05]  /*f740*/  @P0 BRA `(.L_x_1056) ;  /* 0x00000008006c0947 */ /* 0x000fea0003800000 */
[----:B------:R-:W-:Y:S02]  /*f750*/  ULDC UR4, c[0x0][0xac8] ;  /* 0x0002b20000047ab9 */ /* 0x000fe40000000800 */
[----:B------:R-:W-:-:S13]  /*f760*/  ISETP.GE.AND P1, PT, R160, UR4, PT ;  /* 0x00000004a0007c0c */ /* 0x000fda000bf26270 */
[----:B--23--:R-:W-:-:S04]  /*f770*/  @!P1 LEA R2, P0, R160, R17, 0x1 ;  /* 0x00000011a0029211 */ /* 0x00cfc800078008ff */
[----:B0-----:R-:W-:Y:S02]  /*f780*/  @!P1 LEA.HI.X R3, R160, R24, R173, 0x1, P0 ;  /* 0x00000018a0039211 */ /* 0x001fe400000f0cad */
[----:B------:R-:W-:-:S03]  /*f790*/  ISETP.GE.AND P0, PT, R161, UR4, PT ;  /* 0x00000004a1007c0c */ /* 0x000fc6000bf06270 */
[----:B-----5:R4:W-:Y:S10]  /*f7a0*/  @!P1 ST.E.128 desc[UR36][R2.64], R4 ;  /* 0x0000000402009985 */ /* 0x0209f4000c101d24 */
[----:B------:R-:W-:Y:S05]  /*f7b0*/  @P0 BRA `(.L_x_1056) ;  /* 0x0000000800500947 */ /* 0x000fea0003800000 */
[----:B----4-:R-:W-:-:S04]  /*f7c0*/  LEA R2, P0, R161, R17, 0x1 ;  /* 0x00000011a1027211 */ /* 0x010fc800078008ff */
[----:B------:R-:W-:-:S05]  /*f7d0*/  LEA.HI.X R3, R161, R24, R172, 0x1, P0 ;  /* 0x00000018a1037211 */ /* 0x000fca00000f0cac */
[----:B------:R0:W-:Y:S01]  /*f7e0*/  ST.E.128 desc[UR36][R2.64], R8 ;  /* 0x0000000802007985 */ /* 0x0001e2000c101d24 */
[----:B------:R-:W-:Y:S05]  /*f7f0*/  BRA `(.L_x_1056) ;  /* 0x0000000800407947 */ /* 0x000fea0003800000 */
.L_x_1049:
[----:B------:R-:W2:Y:S01]  /*f800*/  LDC R11, c[0x0][0xbe8] ;  /* 0x0002fa00ff0b7b82 */ /* 0x000ea20000000800 */
[----:B------:R-:W-:Y:S01]  /*f810*/  ISETP.GE.AND P0, PT, R174, 0x80, PT ;  /* 0x00000080ae00780c */ /* 0x000fe20003f06270 */
[----:B------:R-:W-:Y:S01]  /*f820*/  IMAD R0, R163, 0x20, R165 ;  /* 0x00000020a3007824 */ /* 0x000fe200078e02a5 */
[----:B------:R-:W-:Y:S01]  /*f830*/  BSSY B1, `(.L_x_1057) ;  /* 0x000002e000017945 */ /* 0x000fe20003800000 */
[----:B------:R-:W-:Y:S02]  /*f840*/  SHF.R.S32.HI R6, RZ, 0x1f, R164 ;  /* 0x0000001fff067819 */ /* 0x000fe400000114a4 */
[----:B------:R-:W-:Y:S01]  /*f850*/  IMAD.IADD R12, R17, 0x1, R0 ;  /* 0x00000001110c7824 */ /* 0x000fe200078e0200 */
[----:B------:R-:W-:Y:S02]  /*f860*/  SHF.R.S32.HI R8, RZ, 0x1f, R162 ;  /* 0x0000001fff087819 */ /* 0x000fe400000114a2 */
[----:B--2---:R-:W-:-:S13]  /*f870*/  ISETP.NE.AND P1, PT, R11, 0x1, PT ;  /* 0x000000010b00780c */ /* 0x004fda0003f25270 */
[----:B------:R-:W2:Y:S08]  /*f880*/  @P1 LDC R13, c[0x0][0xbec] ;  /* 0x0002fb00ff0d1b82 */ /* 0x000eb00000000800 */
[----:B------:R-:W3:Y:S01]  /*f890*/  @P1 LDC R15, c[0x0][0xbf0] ;  /* 0x0002fc00ff0f1b82 */ /* 0x000ee20000000800 */
[----:B------:R-:W-:Y:S05]  /*f8a0*/  @P0 BRA `(.L_x_1058) ;  /* 0x0000000000980947 */ /* 0x000fea0003800000 */
[----:B------:R-:W4:Y:S01]  /*f8b0*/  S2R R2, SR_TID.X ;  /* 0x0000000000027919 */ /* 0x000f220000002100 */
[----:B------:R-:W5:Y:S01]  /*f8c0*/  LDC R10, c[0x0][0xbe8] ;  /* 0x0002fa00ff0a7b82 */ /* 0x000f620000000800 */
[----:B------:R-:W-:Y:S02]  /*f8d0*/  ULDC UR4, c[0x0][0xa88] ;  /* 0x0002a20000047ab9 */ /* 0x000fe40000000800 */
[----:B-----5:R-:W-:Y:S01]  /*f8e0*/  IMAD R3, R10, UR4, RZ ;  /* 0x000000040a037c24 */ /* 0x020fe2000f8e02ff */
[----:B----4-:R-:W-:-:S04]  /*f8f0*/  IADD3 R4, R17, -0x80, R2 ;  /* 0xffffff8011047810 */ /* 0x010fc80007ffe002 */
[----:B------:R-:W-:-:S13]  /*f900*/  ISETP.GE.AND P0, PT, R4, R3, PT ;  /* 0x000000030400720c */ /* 0x000fda0003f06270 */
[----:B------:R-:W-:Y:S05]  /*f910*/  @P0 BRA `(.L_x_1058) ;  /* 0x00000000007c0947 */ /* 0x000fea0003800000 */
[----:B------:R-:W-:Y:S01]  /*f920*/  ISETP.NE.AND P0, PT, R10, 0x1, PT ;  /* 0x000000010a00780c */ /* 0x000fe20003f05270 */
[----:B------:R-:W-:Y:S01]  /*f930*/  ULDC.64 UR4, c[0x0][0xb90] ;  /* 0x0002e40000047ab9 */ /* 0x000fe20000000a00 */
[----:B------:R-:W-:Y:S02]  /*f940*/  IMAD.MOV.U32 R5, RZ, RZ, R4 ;  /* 0x000000ffff057224 */ /* 0x000fe400078e0004 */
[----:B------:R-:W-:-:S04]  /*f950*/  IMAD R7, R6, UR4, RZ ;  /* 0x0000000406077c24 */ /* 0x000fc8000f8e02ff */
[----:B------:R-:W-:-:S05]  /*f960*/  IMAD R7, R164, UR5, R7 ;  /* 0x00000005a4077c24 */ /* 0x000fca000f8e0207 */
[----:B------:R-:W4:Y:S08]  /*f970*/  @P0 LDC R3, c[0x0][0xbec] ;  /* 0x0002fb00ff030b82 */ /* 0x000f300000000800 */
[----:B------:R-:W5:Y:S01]  /*f980*/  @P0 LDC R9, c[0x0][0xbf0] ;  /* 0x0002fc00ff090b82 */ /* 0x000f620000000800 */
[----:B----4-:R-:W-:-:S04]  /*f990*/  @P0 IMAD.HI.U32 R0, R4, R3, RZ ;  /* 0x0000000304000227 */ /* 0x010fc800078e00ff */
[----:B------:R-:W-:Y:S01]  /*f9a0*/  IMAD.WIDE.U32 R2, R164, UR4, RZ ;  /* 0x00000004a4027c25 */ /* 0x000fe2000f8e00ff */
[----:B------:R-:W-:Y:S01]  /*f9b0*/  ULDC.64 UR4, c[0x0][0xb98] ;  /* 0x0002e60000047ab9 */ /* 0x000fe20000000a00 */
[----:B-----5:R-:W-:Y:S02]  /*f9c0*/  @P0 SHF.R.U32.HI R5, RZ, R9, R0 ;  /* 0x00000009ff050219 */ /* 0x020fe40000011600 */
[----:B------:R-:W-:Y:S02]  /*f9d0*/  IMAD.IADD R3, R3, 0x1, R7 ;  /* 0x0000000103037824 */ /* 0x000fe400078e0207 */
[----:B------:R-:W-:Y:S02]  /*f9e0*/  IMAD R9, R8, UR4, RZ ;  /* 0x0000000408097c24 */ /* 0x000fe4000f8e02ff */
[----:B------:R-:W-:Y:S02]  /*f9f0*/  IMAD.MOV R7, RZ, RZ, -R5 ;  /* 0x000000ffff077224 */ /* 0x000fe400078e0a05 */
[----:B------:R-:W-:-:S04]  /*fa00*/  IMAD.WIDE.U32 R2, R162, UR4, R2 ;  /* 0x00000004a2027c25 */ /* 0x000fc8000f8e0002 */
[----:B------:R-:W-:Y:S01]  /*fa10*/  IMAD R7, R10, R7, R4 ;  /* 0x000000070a077224 */ /* 0x000fe200078e0204 */
[----:B------:R-:W-:Y:S01]  /*fa20*/  IADD3 R2, P0, R5, R2, RZ ;  /* 0x0000000205027210 */ /* 0x000fe20007f1e0ff */
[----:B------:R-:W-:Y:S01]  /*fa30*/  IMAD R4, R162, UR5, R9 ;  /* 0x00000005a2047c24 */ /* 0x000fe2000f8e0209 */
[----:B------:R-:W-:Y:S01]  /*fa40*/  SHF.R.S32.HI R9, RZ, 0x1f, R5 ;  /* 0x0000001fff097819 */ /* 0x000fe20000011405 */
[----:B------:R-:W-:Y:S01]  /*fa50*/  ULDC.64 UR4, c[0x0][0xb88] ;  /* 0x0002e20000047ab9 */ /* 0x000fe20000000a00 */
        /* <DEDUP_REMOVED lines=8> */
[----:B------:R-:W-:Y:S01]  /*fae0*/  LEA.HI.X R5, R2, UR5, R3, 0x2, P0 ;  /* 0x0000000502057c11 */ /* 0x000fe200080f1403 */
[----:B------:R-:W-:-:S05]  /*faf0*/  IMAD.MOV.U32 R3, RZ, RZ, -0x800000 ;  /* 0xff800000ff037424 */ /* 0x000fca00078e00ff */
[----:B------:R4:W-:Y:S02]  /*fb00*/  STG.E desc[UR36][R4.64], R3 ;  /* 0x0000000304007986 */ /* 0x0009e4000c101924 */
.L_x_1058:
[----:B------:R-:W-:Y:S05]  /*fb10*/  BSYNC B1 ;  /* 0x0000000000017941 */ /* 0x000fea0003800000 */
.L_x_1057:
[----:B------:R-:W-:Y:S01]  /*fb20*/  ULDC.64 UR4, c[0x0][0xae8] ;  /* 0x0002ba0000047ab9 */ /* 0x000fe20000000a00 */
[----:B--2---:R-:W-:Y:S01]  /*fb30*/  @P1 IMAD.HI.U32 R0, R12, R13, RZ ;  /* 0x0000000d0c001227 */ /* 0x004fe200078e00ff */
[----:B------:R-:W-:Y:S01]  /*fb40*/  ULDC UR6, c[0x0][0xa88] ;  /* 0x0002a20000067ab9 */ /* 0x000fe20000000800 */
[----:B------:R-:W-:Y:S02]  /*fb50*/  BSSY B1, `(.L_x_1059) ;  /* 0x0000030000017945 */ /* 0x000fe40003800000 */
[----:B----4-:R-:W-:Y:S02]  /*fb60*/  IMAD R3, R6, UR4, RZ ;  /* 0x0000000406037c24 */ /* 0x010fe4000f8e02ff */
[----:B------:R-:W-:Y:S01]  /*fb70*/  IMAD.MOV.U32 R5, RZ, RZ, R12 ;  /* 0x000000ffff057224 */ /* 0x000fe200078e000c */
[----:B---3--:R-:W-:Y:S01]  /*fb80*/  @P1 SHF.R.U32.HI R5, RZ, R15, R0 ;  /* 0x0000000fff051219 */ /* 0x008fe20000011600 */
[C---:B------:R-:W-:Y:S02]  /*fb90*/  IMAD R7, R164.reuse, UR5, R3 ;  /* 0x00000005a4077c24 */ /* 0x040fe4000f8e0203 */
[----:B------:R-:W-:Y:S01]  /*fba0*/  IMAD.WIDE.U32 R2, R164, UR4, RZ ;  /* 0x00000004a4027c25 */ /* 0x000fe2000f8e00ff */
[----:B------:R-:W-:Y:S01]  /*fbb0*/  ULDC.64 UR4, c[0x0][0xaf0] ;  /* 0x0002bc0000047ab9 */ /* 0x000fe20000000a00 */
[----:B------:R-:W-:-:S02]  /*fbc0*/  SHF.R.S32.HI R0, RZ, 0x1f, R5 ;  /* 0x0000001fff007819 */ /* 0x000fc40000011405 */
[----:B------:R-:W-:Y:S02]  /*fbd0*/  IMAD R9, R8, UR4, RZ ;  /* 0x0000000408097c24 */ /* 0x000fe4000f8e02ff */
[----:B------:R-:W-:Y:S02]  /*fbe0*/  IMAD.IADD R3, R3, 0x1, R7 ;  /* 0x0000000103037824 */ /* 0x000fe400078e0207 */
[----:B------:R-:W-:Y:S02]  /*fbf0*/  IMAD.MOV R7, RZ, RZ, -R5 ;  /* 0x000000ffff077224 */ /* 0x000fe400078e0a05 */
[C---:B------:R-:W-:Y:S02]  /*fc00*/  IMAD R9, R162.reuse, UR5, R9 ;  /* 0x00000005a2097c24 */ /* 0x040fe4000f8e0209 */
        /* <DEDUP_REMOVED lines=11> */
[----:B------:R-:W-:Y:S02]  /*fcc0*/  IMAD.IADD R6, R165, 0x1, R17 ;  /* 0x00000001a5067824 */ /* 0x000fe400078e0211 */
[----:B------:R-:W-:Y:S02]  /*fcd0*/  IMAD R11, R11, UR6, RZ ;  /* 0x000000060b0b7c24 */ /* 0x000fe4000f8e02ff */
[C---:B------:R-:W-:Y:S02]  /*fce0*/  IMAD R5, R7.reuse, UR5, R4 ;  /* 0x0000000507057c24 */ /* 0x040fe4000f8e0204 */
[----:B------:R-:W-:Y:S01]  /*fcf0*/  IMAD.WIDE.U32 R2, R7, UR4, R2 ;  /* 0x0000000407027c25 */ /* 0x000fe2000f8e0002 */
[----:B------:R-:W-:Y:S01]  /*fd00*/  ISETP.GE.AND P2, PT, R6, R11, PT ;  /* 0x0000000b0600720c */ /* 0x000fe20003f46270 */
[----:B------:R-:W-:-:S02]  /*fd10*/  ULDC.64 UR4, c[0x0][0xa80] ;  /* 0x0002a00000047ab9 */ /* 0x000fc40000000a00 */
[----:B------:R-:W-:Y:S01]  /*fd20*/  VIADD R0, R6, 0x20 ;  /* 0x0000002006007836 */ /* 0x000fe20000000000 */
[----:B------:R-:W-:Y:S01]  /*fd30*/  LEA R4, P3, R2, UR4, 0x1 ;  /* 0x0000000402047c11 */ /* 0x000fe2000f8608ff */
[----:B------:R-:W-:-:S03]  /*fd40*/  IMAD.IADD R3, R3, 0x1, R5 ;  /* 0x0000000103037824 */ /* 0x000fc600078e0205 */
[-C--:B------:R-:W-:Y:S01]  /*fd50*/  ISETP.GE.AND P1, PT, R0, R11.reuse, PT ;  /* 0x0000000b0000720c */ /* 0x080fe20003f26270 */
[----:B------:R-:W-:Y:S01]  /*fd60*/  VIADD R0, R6, 0x40 ;  /* 0x0000004006007836 */ /* 0x000fe20000000000 */
[----:B------:R-:W-:Y:S02]  /*fd70*/  LEA.HI.X R5, R2, UR5, R3, 0x1, P3 ;  /* 0x0000000502057c11 */ /* 0x000fe400098f0c03 */
[----:B------:R2:W3:Y:S02]  /*fd80*/  SHFL.IDX PT, R2, R4, RZ, 0x181f ;  /* 0x00181fff04027589 */ /* 0x0004e400000e0000 */
[----:B------:R-:W-:Y:S02]  /*fd90*/  ISETP.GE.AND P0, PT, R0, R11, PT ;  /* 0x0000000b0000720c */ /* 0x000fe40003f06270 */
[----:B------:R2:W4:Y:S01]  /*fda0*/  SHFL.IDX PT, R0, R5, RZ, 0x181f ;  /* 0x00181fff05007589 */ /* 0x00052200000e0000 */
[----:B------:R-:W-:Y:S10]  /*fdb0*/  @P2 BRA `(.L_x_1060) ;  /* 0x0000000000242947 */ /* 0x000ff40003800000 */
        /* <DEDUP_REMOVED lines=9> */
.L_x_1060:
[----:B------:R-:W-:Y:S05]  /*fe50*/  BSYNC B1 ;  /* 0x0000000000017941 */ /* 0x000fea0003800000 */
.L_x_1059:
        /* <DEDUP_REMOVED lines=13> */
.L_x_1062:
[----:B------:R-:W-:Y:S05]  /*ff30*/  BSYNC B1 ;  /* 0x0000000000017941 */ /* 0x000fea0003800000 */
.L_x_1061:
        /* <DEDUP_REMOVED lines=13> */
.L_x_1064:
[----:B------:R-:W-:Y:S05]  /*10010*/  BSYNC B1 ;  /* 0x0000000000017941 */ /* 0x000fea0003800000 */
.L_x_1063:
        /* <DEDUP_REMOVED lines=8> */
[CC--:B----4-:R-:W-:Y:S02]  /*100a0*/  @!P2 LEA R6, P0, R160.reuse, R2.reuse, 0x1 ;  /* 0x00000002a006a211 */ /* 0x0d0fe400078008ff */
[C---:B------:R-:W-:Y:S02]  /*100b0*/  @!P3 LEA R2, P1, R161.reuse, R2, 0x1 ;  /* 0x00000002a102b211 */ /* 0x040fe400078208ff */
[-C--:B0-----:R-:W-:Y:S02]  /*100c0*/  @!P2 LEA.HI.X R7, R160, R5.reuse, R173, 0x1, P0 ;  /* 0x00000005a007a211 */ /* 0x081fe400000f0cad */
[----:B------:R-:W-:-:S03]  /*100d0*/  @!P3 LEA.HI.X R3, R161, R5, R172, 0x1, P1 ;  /* 0x00000005a103b211 */ /* 0x000fc600008f0cac */
[----:B------:R0:W-:Y:S04]  /*100e0*/  @!P2 ST.E.128 desc[UR36][R6.64], RZ ;  /* 0x000000ff0600a985 */ /* 0x0001e8000c101d24 */
[----:B------:R0:W-:Y:S02]  /*100f0*/  @!P3 ST.E.128 desc[UR36][R2.64], RZ ;  /* 0x000000ff0200b985 */ /* 0x0001e4000c101d24 */
.L_x_1056:
[----:B------:R-:W-:Y:S05]  /*10100*/  BSYNC B0 ;  /* 0x0000000000007941 */ /* 0x000fea0003800000 */
.L_x_1048:
[----:B------:R-:W-:Y:S02]  /*10110*/  ULDC UR4, c[0x0][0xc38] ;  /* 0x00030e0000047ab9 */ /* 0x000fe40000000800 */
[----:B-1----:R-:W-:-:S13]  /*10120*/  ISETP.GE.AND P0, PT, R16, UR4, PT ;  /* 0x0000000410007c0c */ /* 0x002fda000bf06270 */
[----:B------:R-:W-:Y:S05]  /*10130*/  @!P0 BRA `(.L_x_1065) ;  /* 0xffffff0800ec8947 */ /* 0x000fea000383ffff */
[----:B------:R-:W-:Y:S05]  /*10140*/  EXIT ;  /* 0x000000000000794d */ /* 0x000fea0003800000 */
.L_x_959:
[----:B------:R-:W-:-:S08]  /*10150*/  NOP ;  /* 0x0000000000007918 */ /* 0x000fd00000000000 */
[----:B0-----:R-:W0:-:S00]  /*10160*/  USETMAXREG.DEALLOC.CTAPOOL 0x28 ;  /* 0x00000028000079c8 */ /* 0x001e0000080e0500 */
[----:B0-----:R-:W-:-:S06]  /*10170*/  LOP3.LUT R0, R0, 0x3, RZ, 0xc0, !PT ;  /* 0x0000000300007812 */ /* 0x001fcc00078ec0ff */
[----:B------:R-:W0:Y:S01]  /*10180*/  S2UR UR9, SR_CTAID.X ;  /* 0x00000000000979c3 */ /* 0x000e220000002500 */
[----:B------:R-:W-:Y:S01]  /*10190*/  LOP3.LUT R19, R19, 0xfffff7ff, RZ, 0xc0, !PT ;  /* 0xfffff7ff13137812 */ /* 0x000fe200078ec0ff */
[----:B------:R-:W-:Y:S01]  /*101a0*/  STL [R1], RZ ;  /* 0x000000ff01007387 */ /* 0x000fe20000100800 */
[----:B------:R-:W-:Y:S02]  /*101b0*/  IMAD.MOV.U32 R23, RZ, RZ, RZ ;  /* 0x000000ffff177224 */ /* 0x000fe400078e00ff */
[----:B------:R-:W-:Y:S01]  /*101c0*/  IMAD.MOV.U32 R26, RZ, RZ, 0x1 ;  /* 0x00000001ff1a7424 */ /* 0x000fe200078e00ff */
[----:B------:R1:W2:Y:S02]  /*101d0*/  SHFL.IDX PT, R2, R0, RZ, 0x1f ;  /* 0x00001fff00027589 */ /* 0x0002a400000e0000 */
[----:B-1----:R-:W0:Y:S01]  /*101e0*/  LDC R0, c[0x0][0xc38] ;  /* 0x00030e00ff007b82 */ /* 0x002e220000000800 */
[----:B--2---:R-:W-:-:S13]  /*101f0*/  ISETP.NE.AND P0, PT, R2, RZ, PT ;  /* 0x000000ff0200720c */ /* 0x004fda0003f05270 */
[----:B------:R-:W-:Y:S01]  /*10200*/  @P0 LOP3.LUT R19, R19, 0x800, RZ, 0xfc, !PT ;  /* 0x0000080013130812 */ /* 0x000fe200078efcff */
[----:B------:R-:W-:Y:S06]  /*10210*/  @P0 BAR.ARV 0x4, 0x180 ;  /* 0x0106000000000b1d */ /* 0x000fec0000002000 */
[----:B0-----:R-:W-:-:S13]  /*10220*/  ISETP.LE.AND P0, PT, R0, UR9, PT ;  /* 0x0000000900007c0c */ /* 0x001fda000bf03270 */
[----:B------:R-:W-:Y:S05]  /*10230*/  @P0 BRA `(.L_x_1066) ;  /* 0x0000003c00f40947 */ /* 0x000fea0003800000 */
[----:B------:R-:W2:Y:S01]  /*10240*/  LDL R3, [R1+0x4] ;  /* 0x0000040001037983 */ /* 0x000ea20000100800 */
[----:B------:R-:W-:Y:S01]  /*10250*/  ULDC.64 UR38, c[0x0][0x2f0] ;  /* 0x0000bc0000267ab9 */ /* 0x000fe20000000a00 */
[----:B------:R-:W-:Y:S01]  /*10260*/  ULDC UR7, c[0x0][0x320] ;  /* 0x0000c80000077ab9 */ /* 0x000fe20000000800 */
[----:B------:R-:W-:Y:S01]  /*10270*/  LOP3.LUT R19, R19, 0xfffffffe, RZ, 0xc0, !PT ;  /* 0xfffffffe13137812 */ /* 0x000fe200078ec0ff */
[----:B------:R-:W0:Y:S01]  /*10280*/  S2R R5, SR_TID.X ;  /* 0x0000000000057919 */ /* 0x000e220000002100 */
[----:B------:R-:W-:Y:S01]  /*10290*/  ULDC UR8, c[0x0][0x2b8] ;  /* 0x0000ae0000087ab9 */ /* 0x000fe20000000800 */
[----:B------:R-:W1:Y:S01]  /*102a0*/  S2UR UR6, SR_CgaCtaId ;  /* 0x00000000000679c3 */ /* 0x000e620000008800 */
[----:B------:R-:W-:Y:S01]  /*102b0*/  LOP3.LUT R19, R19, 0xfffffff7, RZ, 0xc0, !PT ;  /* 0xfffffff713137812 */ /* 0x000fe200078ec0ff */
[----:B------:R-:W-:Y:S01]  /*102c0*/  ULDC.64 UR4, c[0x0][0x418] ;  /* 0x0001060000047ab9 */ /* 0x000fe20000000a00 */
[----:B------:R3:W-:Y:S01]  /*102d0*/  STL [R1], RZ ;  /* 0x000000ff01007387 */ /* 0x0007e20000100800 */
[----:B------:R-:W-:Y:S01]  /*102e0*/  UISETP.NE.U32.AND UP0, UPT, UR4, URZ, UPT ;  /* 0x0000003f0400728c */ /* 0x000fe2000bf05070 */
[----:B------:R-:W-:Y:S01]  /*102f0*/  IMAD.U32 R34, RZ, RZ, UR9 ;  /* 0x00000009ff227e24 */ /* 0x000fe2000f8e00ff */
[----:B------:R-:W-:Y:S01]  /*10300*/  ULDC UR40, c[0x0][0x288] ;  /* 0x0000a20000287ab9 */ /* 0x000fe20000000800 */
[----:B------:R-:W-:Y:S01]  /*10310*/  ULDC UR4, c[0x0][0x424] ;  /* 0x0001090000047ab9 */ /* 0x000fe20000000800 */
[----:B------:R-:W-:Y:S01]  /*10320*/  UISETP.NE.AND.EX UP0, UPT, UR5, URZ, UPT, UP0 ;  /* 0x0000003f0500728c */ /* 0x000fe2000bf05300 */
[----:B------:R-:W-:Y:S01]  /*10330*/  IMAD.MOV.U32 R26, RZ, RZ, 0x1 ;  /* 0x00000001ff1a7424 */ /* 0x000fe200078e00ff */
[----:B------:R-:W-:Y:S01]  /*10340*/  ULDC UR47, c[0x0][0xc] ;  /* 0x00000300002f7ab9 */ /* 0x000fe20000000800 */
[----:B------:R-:W-:Y:S01]  /*10350*/  UMOV UR5, 0x400 ;  /* 0x0000040000057882 */ /* 0x000fe20000000000 */
[----:B------:R-:W-:Y:S01]  /*10360*/  USEL UR4, UR4, 0x1, UP0 ;  /* 0x0000000104047887 */ /* 0x000fe20008000000 */
[----:B------:R-:W-:-:S03]  /*10370*/  IMAD.MOV.U32 R23, RZ, RZ, RZ ;  /* 0x000000ffff177224 */ /* 0x000fc600078e00ff */
[----:B------:R-:W-:-:S04]  /*10380*/  UIMAD UR38, UR4, UR38, URZ ;  /* 0x00000026042672a4 */ /* 0x000fc8000f8e023f */
[----:B------:R-:W-:Y:S02]  /*10390*/  UIADD3 UR4, UR38, 0x5f, URZ ;  /* 0x0000005f26047890 */ /* 0x000fe4000fffe03f */
[----:B------:R-:W-:Y:S02]  /*103a0*/  UIADD3 UR49, UR38, 0x1, -UR40 ;  /* 0x0000000126317890 */ /* 0x000fe4000fffe828 */
[----:B-1----:R-:W-:Y:S02]  /*103b0*/  ULEA UR6, UR6, UR5, 0x18 ;  /* 0x0000000506067291 */ /* 0x002fe4000f8ec03f */
[----:B------:R-:W-:Y:S01]  /*103c0*/  UIMAD.WIDE UR4, UR4, 0x2aaaaaab, URZ ;  /* 0x2aaaaaab040478a5 */ /* 0x000fe2000f8e023f */
[C---:B0-----:R-:W-:Y:S01]  /*103d0*/  IMAD.SHL.U32 R30, R5.reuse, 0x8, RZ ;  /* 0x00000008051e7824 */ /* 0x041fe200078e00ff */
[----:B------:R-:W-:Y:S02]  /*103e0*/  LOP3.LUT R4, R5, 0x7f, RZ, 0xc0, !PT ;  /* 0x0000007f05047812 */ /* 0x000fe400078ec0ff */
[----:B------:R-:W-:Y:S01]  /*103f0*/  IMAD.U32 R16, RZ, RZ, UR6 ;  /* 0x00000006ff107e24 */ /* 0x000fe2000f8e00ff */
[----:B------:R-:W-:Y:S01]  /*10400*/  USHF.R.U32.HI UR41, URZ, 0x1f, UR5 ;  /* 0x0000001f3f297899 */ /* 0x000fe20008011605 */
[----:B------:R-:W-:-:S02]  /*10410*/  LOP3.LUT R0, R30, 0x1f8, RZ, 0xc0, !PT ;  /* 0x000001f81e007812 */ /* 0x000fc400078ec0ff */
[----:B------:R-:W-:Y:S01]  /*10420*/  LOP3.LUT R37, R30, 0x38, RZ, 0xc0, !PT ;  /* 0x000000381e257812 */ /* 0x000fe200078ec0ff */
[----:B------:R-:W-:Y:S01]  /*10430*/  ULEA.HI.SX32 UR41, UR5, UR41, 0x1c ;  /* 0x0000002905297291 */ /* 0x000fe2000f8fe23f */
[----:B------:R-:W-:Y:S02]  /*10440*/  SHF.R.U32.HI R36, RZ, 0x3, R4 ;  /* 0x00000003ff247819 */ /* 0x000fe40000011604 */
[----:B------:R-:W-:Y:S02]  /*10450*/  LOP3.LUT R2, R37, 0x80, RZ, 0xfc, !PT ;  /* 0x0000008025027812 */ /* 0x000fe400078efcff */
[----:B--2---:R-:W-:Y:S02]  /*10460*/  R2UR UR10, R3 ;  /* 0x00000000030a72ca */ /* 0x004fe400000e0000 */
[----:B------:R-:W-:Y:S02]  /*10470*/  LOP3.LUT R3, R0, 0x38, R5, 0x78, !PT ;  /* 0x0000003800037812 */ /* 0x000fe400078e7805 */
[----:B------:R-:W-:-:S02]  /*10480*/  LOP3.LUT R0, R37, 0x40, RZ, 0xfc, !PT ;  /* 0x0000004025007812 */ /* 0x000fc400078efcff */
[----:B------:R-:W-:Y:S01]  /*10490*/  LOP3.LUT R30, R3, 0x200, R30, 0xf8, !PT ;  /* 0x00000200031e7812 */ /* 0x000fe200078ef81e */
[----:B------:R-:W-:Y:S01]  /*104a0*/  IMAD.SHL.U32 R3, R5, 0x10, RZ ;  /* 0x0000001005037824 */ /* 0x000fe200078e00ff */
[C---:B------:R-:W-:Y:S02]  /*104b0*/  ISETP.GE.AND P0, PT, R0.reuse, UR39, PT ;  /* 0x0000002700007c0c */ /* 0x040fe4000bf06270 */
[----:B------:R-:W-:Y:S01]  /*104c0*/  ISETP.GE.AND P1, PT, R0, UR7, PT ;  /* 0x0000000700007c0c */ /* 0x000fe2000bf26270 */
[----:B------:R-:W-:Y:S02]  /*104d0*/  IMAD R31, R30, 0x2, R16 ;  /* 0x000000021e1f7824 */ /* 0x000fe400078e0210 */
[----:B------:R-:W-:-:S08]  /*104e0*/  ULOP3.LUT UR48, UR10, 0x2, URZ, 0xfc, !UPT ;  /* 0x000000020a307892 */ /* 0x000fd0000f8efc3f */
[----:B------:R-:W-:Y:S02]  /*104f0*/  @P0 LOP3.LUT R19, R19, 0x8, RZ, 0xfc, !PT ;  /* 0x0000000813130812 */ /* 0x000fe400078efcff */
[----:B------:R-:W-:Y:S02]  /*10500*/  ISETP.GE.AND P0, PT, R0, UR8, PT ;  /* 0x0000000800007c0c */ /* 0x000fe4000bf06270 */
[----:B------:R-:W-:Y:S02]  /*10510*/  @P1 LOP3.LUT R19, R19, 0x1, RZ, 0xfc, !PT ;  /* 0x0000000113131812 */ /* 0x000fe400078efcff */
[----:B------:R-:W-:Y:S02]  /*10520*/  ISETP.GE.AND P1, PT, R2, UR8, PT ;  /* 0x0000000802007c0c */ /* 0x000fe4000bf26270 */
[----:B------:R-:W-:Y:S02]  /*10530*/  LOP3.LUT R19, R19, 0xfffffdff, RZ, 0xc0, !PT ;  /* 0xfffffdff13137812 */ /* 0x000fe400078ec0ff */
[----:B------:R-:W-:-:S05]  /*10540*/  LOP3.LUT R0, R36, 0x70, R3, 0xf8, !PT ;  /* 0x0000007024007812 */ /* 0x000fca00078ef803 */
[----:B------:R-:W-:Y:S02]  /*10550*/  @P0 LOP3.LUT R19, R19, 0x200, RZ, 0xfc, !PT ;  /* 0x0000020013130812 */ /* 0x000fe400078efcff */
[----:B------:R-:W-:Y:S02]  /*10560*/  ISETP.GE.AND P0, PT, R2, UR39, PT ;  /* 0x0000002702007c0c */ /* 0x000fe4000bf06270 */
[----:B------:R-:W-:-:S11]  /*10570*/  LOP3.LUT R19, R19, 0xfffffffb, RZ, 0xc0, !PT ;  /* 0xfffffffb13137812 */ /* 0x000fd600078ec0ff */
[----:B------:R-:W-:Y:S02]  /*10580*/  @P0 LOP3.LUT R19, R19, 0x4, RZ, 0xfc, !PT ;  /* 0x0000000413130812 */ /* 0x000fe400078efcff */
[----:B------:R-:W-:Y:S01]  /*10590*/  ISETP.GE.AND P0, PT, R37, UR39, PT ;  /* 0x0000002725007c0c */ /* 0x000fe2000bf06270 */
[----:B------:R-:W-:Y:S01]  /*105a0*/  ULDC UR39, c[0x0][0x448] ;  /* 0x0001120000277ab9 */ /* 0x000fe20000000800 */
[----:B------:R-:W-:Y:S01]  /*105b0*/  LOP3.LUT R19, R19, 0xfffffeff, RZ, 0xc0, !PT ;  /* 0xfffffeff13137812 */ /* 0x000fe200078ec0ff */
[----:B------:R-:W-:Y:S02]  /*105c0*/  UIMAD UR39, UR39, UR40, URZ ;  /* 0x00000028272772a4 */ /* 0x000fe4000f8e023f */
[----:B------:R-:W-:Y:S01]  /*105d0*/  UIADD3 UR40, UR38, -UR40, URZ ;  /* 0x8000002826287290 */ /* 0x000fe2000fffe03f */
[----:B------:R-:W-:Y:S02]  /*105e0*/  @P1 LOP3.LUT R19, R19, 0x100, RZ, 0xfc, !PT ;  /* 0x0000010013131812 */ /* 0x000fe400078efcff */
[----:B------:R-:W-:-:S02]  /*105f0*/  ISETP.GE.AND P1, PT, R37, UR7, PT ;  /* 0x0000000725007c0c */ /* 0x000fc4000bf26270 */
[----:B------:R-:W-:-:S04]  /*10600*/  LOP3.LUT R19, R19, 0xffffffef, RZ, 0xc0, !PT ;  /* 0xffffffef13137812 */ /* 0x000fc800078ec0ff */
[----:B------:R-:W-:Y:S02]  /*10610*/  @P0 LOP3.LUT R19, R19, 0x10, RZ, 0xfc, !PT ;  /* 0x0000001013130812 */ /* 0x000fe400078efcff */
[----:B------:R-:W-:Y:S02]  /*10620*/  ISETP.GE.AND P0, PT, R37, UR8, PT ;  /* 0x0000000825007c0c */ /* 0x000fe4000bf06270 */
[----:B------:R-:W-:-:S04]  /*10630*/  LOP3.LUT R19, R19, 0xfffffbff, RZ, 0xc0, !PT ;  /* 0xfffffbff13137812 */ /* 0x000fc800078ec0ff */
[----:B------:R-:W-:-:S04]  /*10640*/  LOP3.LUT R19, R19, 0xfffffffd, RZ, 0xc0, !PT ;  /* 0xfffffffd13137812 */ /* 0x000fc800078ec0ff */
[----:B------:R-:W-:-:S04]  /*10650*/  @P1 LOP3.LUT R19, R19, 0x2, RZ, 0xfc, !PT ;  /* 0x0000000213131812 */ /* 0x000fc800078efcff */
[----:B---3--:R-:W-:-:S07]  /*10660*/  @P0 LOP3.LUT R19, R19, 0x400, RZ, 0xfc, !PT ;  /* 0x0000040013130812 */ /* 0x008fce00078efcff */
.L_x_1121:
[----:B------:R-:W-:Y:S01]  /*10670*/  ULDC UR7, c[0x0][0xc60] ;  /* 0x0003180000077ab9 */ /* 0x000fe20000000800 */
[C---:B------:R-:W-:Y:S01]  /*10680*/  R2UR UR42, R34.reuse ;  /* 0x00000000222a72ca */ /* 0x040fe200000e0000 */
[----:B------:R-:W-:Y:S01]  /*10690*/  UISETP.NE.AND UP0, UPT, UR7, 0x1, UPT ;  /* 0x000000010700788c */ /* 0x000fe2000bf05270 */
[----:B------:R-:W-:-:S10]  /*106a0*/  R2UR UR6, R34 ;  /* 0x00000000220672ca */ /* 0x000fd400000e0000 */
[----:B------:R-:W-:Y:S01]  /*106b0*/  @UP0 ULDC UR4, c[0x0][0xc64] ;  /* 0x0003190000040ab9 */ /* 0x000fe20000000800 */
[----:B------:R-:W-:Y:S01]  /*106c0*/  @UP0 ULDC UR8, c[0x0][0xc68] ;  /* 0x00031a0000080ab9 */ /* 0x000fe20000000800 */
[----:B------:R-:W-:-:S04]  /*106d0*/  UIMAD.WIDE.U32 UR4, UR42, UR4, URZ ;  /* 0x000000042a0472a5 */ /* 0x000fc8000f8e003f */
[----:B------:R-:W-:-:S03]  /*106e0*/  @UP0 USHF.R.U32.HI UR42, URZ, UR8, UR5 ;  /* 0x000000083f2a0299 */ /* 0x000fc60008011605 */
[----:B------:R-:W-:Y:S02]  /*106f0*/  ULDC UR4, c[0x0][0xc78] ;  /* 0x00031e0000047ab9 */ /* 0x000fe40000000800 */
[----:B------:R-:W-:Y:S02]  /*10700*/  UISETP.GE.AND UP0, UPT, UR42, UR4, UPT ;  /* 0x000000042a00728c */ /* 0x000fe4000bf06270 */
[----:B------:R-:W-:-:S04]  /*10710*/  UIADD3 UR4, -UR42, URZ, URZ ;  /* 0x0000003f2a047290 */ /* 0x000fc8000fffe13f */
[----:B------:R-:W-:Y:S01]  /*10720*/  PLOP3.LUT P0, PT, PT, PT, UP0, 0x40, 0x0 ;  /* 0x000000000000781c */ /* 0x000fe20003f0e808 */
[----:B------:R-:W-:-:S12]  /*10730*/  UIMAD UR7, UR7, UR4, UR6 ;  /* 0x00000004070772a4 */ /* 0x000fd8000f8e0206 */
[----:B0----5:R-:W-:Y:S05]  /*10740*/  @P0 BRA `(.L_x_1067) ;  /* 0x0000000000200947 */ /* 0x021fea0003800000 */
[----:B------:R-:W-:Y:S01]  /*10750*/  ULDC UR8, c[0x0][0xc6c] ;  /* 0x00031b0000087ab9 */ /* 0x000fe20000000800 */
[----:B------:R-:W-:Y:S01]  /*10760*/  UMOV UR6, UR7 ;  /* 0x0000000700067c82 */ /* 0x000fe20008000000 */
[----:B------:R-:W-:-:S11]  /*10770*/  UISETP.NE.AND UP0, UPT, UR8, 0x1, UPT ;  /* 0x000000010800788c */ /* 0x000fd6000bf05270 */
[----:B------:R-:W-:Y:S02]  /*10780*/  @UP0 ULDC.64 UR10, c[0x0][0xc70] ;  /* 0x00031c00000a0ab9 */ /* 0x000fe40000000a00 */
[----:B------:R-:W-:-:S04]  /*10790*/  UIMAD.WIDE.U32 UR4, UR7, UR10, URZ ;  /* 0x0000000a070472a5 */ /* 0x000fc8000f8e003f */
[----:B------:R-:W-:-:S04]  /*107a0*/  @UP0 USHF.R.U32.HI UR6, URZ, UR11, UR5 ;  /* 0x0000000b3f060299 */ /* 0x000fc80008011605 */
[----:B------:R-:W-:Y:S01]  /*107b0*/  UIMAD UR4, UR6, UR8, URZ ;  /* 0x00000008060472a4 */ /* 0x000fe2000f8e023f */
[----:B------:R-:W-:Y:S11]  /*107c0*/  BRA `(.L_x_1068) ;  /* 0x00000000001c7947 */ /* 0x000ff60003800000 */
.L_x_1067:
[----:B------:R-:W-:Y:S01]  /*107d0*/  ULDC UR8, c[0x0][0xc54] ;  /* 0x0003150000087ab9 */ /* 0x000fe20000000800 */
[----:B------:R-:W-:Y:S01]  /*107e0*/  UMOV UR6, UR7 ;  /* 0x0000000700067c82 */ /* 0x000fe20008000000 */
[----:B------:R-:W-:-:S11]  /*107f0*/  UISETP.NE.AND UP0, UPT, UR8, 0x1, UPT ;  /* 0x000000010800788c */ /* 0x000fd6000bf05270 */
[----:B------:R-:W-:Y:S02]  /*10800*/  @UP0 ULDC.64 UR10, c[0x0][0xc58] ;  /* 0x00031600000a0ab9 */ /* 0x000fe40000000a00 */
[----:B------:R-:W-:-:S04]  /*10810*/  UIMAD.WIDE.U32 UR4, UR7, UR10, URZ ;  /* 0x0000000a070472a5 */ /* 0x000fc8000f8e003f */
[----:B------:R-:W-:-:S04]  /*10820*/  @UP0 USHF.R.U32.HI UR6, URZ, UR11, UR5 ;  /* 0x0000000b3f060299 */ /* 0x000fc80008011605 */
[----:B------:R-:W-:-:S12]  /*10830*/  UIMAD UR4, UR6, UR8, URZ ;  /* 0x00000008060472a4 */ /* 0x000fd8000f8e023f */
.L_x_1068:
[----:B------:R-:W-:Y:S01]  /*10840*/  ULDC UR5, c[0x0][0xc48] ;  /* 0x0003120000057ab9 */ /* 0x000fe20000000800 */
[----:B------:R-:W-:Y:S01]  /*10850*/  ULDC.64 UR8, c[0x0][0xa28] ;  /* 0x00028a0000087ab9 */ /* 0x000fe20000000a00 */
[----:B------:R-:W-:Y:S01]  /*10860*/  UISETP.NE.AND UP1, UPT, UR5, 0x1, UPT ;  /* 0x000000010500788c */ /* 0x000fe2000bf25270 */
[----:B------:R-:W-:Y:S01]  /*10870*/  IMAD.MOV.U32 R32, RZ, RZ, RZ ;  /* 0x000000ffff207224 */ /* 0x000fe200078e00ff */
[----:B------:R-:W-:Y:S02]  /*10880*/  UIADD3 UR4, UR7, -UR4, URZ ;  /* 0x8000000407047290 */ /* 0x000fe4000fffe03f */
[----:B------:R-:W-:Y:S01]  /*10890*/  UISETP.NE.U32.AND UP0, UPT, UR8, URZ, UPT ;  /* 0x0000003f0800728c */ /* 0x000fe2000bf05070 */
[----:B------:R-:W-:Y:S02]  /*108a0*/  ULDC UR5, c[0x0][0xc54] ;  /* 0x0003150000057ab9 */ /* 0x000fe40000000800 */
[----:B------:R-:W-:Y:S02]  /*108b0*/  UIMAD UR42, UR42, UR5, UR4 ;  /* 0x000000052a2a72a4 */ /* 0x000fe4000f8e0204 */
[----:B------:R-:W-:-:S02]  /*108c0*/  UISETP.NE.AND.EX UP0, UPT, UR9, URZ, UPT, UP0 ;  /* 0x0000003f0900728c */ /* 0x000fc4000bf05300 */
[----:B------:R-:W-:Y:S01]  /*108d0*/  @UP1 ULDC UR4, c[0x0][0xc4c] ;  /* 0x0003130000041ab9 */ /* 0x000fe20000000800 */
[----:B------:R-:W-:Y:S01]  /*108e0*/  @UP1 ULDC UR7, c[0x0][0xc50] ;  /* 0x0003140000071ab9 */ /* 0x000fe20000000800 */
[----:B------:R-:W-:Y:S02]  /*108f0*/  UIMAD.WIDE.U32 UR4, UR42, UR4, URZ ;  /* 0x000000042a0472a5 */ /* 0x000fe4000f8e003f */
[----:B------:R-:W-:Y:S01]  /*10900*/  UMOV UR43, UR42 ;  /* 0x0000002a002b7c82 */ /* 0x000fe20008000000 */
[----:B------:R-:W-:Y:S01]  /*10910*/  ULOP3.LUT UR6, UR6, 0x1ffffff, URZ, 0x3c, !UPT ;  /* 0x01ffffff06067892 */ /* 0x000fe2000f8e3c3f */
[----:B------:R-:W-:Y:S01]  /*10920*/  PLOP3.LUT P0, PT, PT, PT, UP0, 0x80, 0x0 ;  /* 0x000000000000781c */ /* 0x000fe20003f0f008 */
[----:B------:R-:W-:-:S03]  /*10930*/  @UP1 USHF.R.U32.HI UR43, URZ, UR7, UR5 ;  /* 0x000000073f2b1299 */ /* 0x000fc60008011605 */
[----:B------:R-:W-:Y:S02]  /*10940*/  @UP0 ULDC.64 UR4, c[0x0][0xa28] ;  /* 0x00028a0000040ab9 */ /* 0x000fe40000000a00 */
[----:B------:R-:W-:-:S06]  /*10950*/  @UP0 UIMAD.WIDE UR4, UR43, 0x4, UR4 ;  /* 0x000000042b0408a5 */ /* 0x000fcc000f8e0204 */
[----:B------:R-:W-:Y:S01]  /*10960*/  IMAD.U32 R3, RZ, RZ, UR5 ;  /* 0x00000005ff037e24 */ /* 0x000fe2000f8e00ff */
[----:B------:R-:W-:Y:S01]  /*10970*/  ULDC UR5, c[0x0][0x448] ;  /* 0x0001120000057ab9 */ /* 0x000fe20000000800 */
[----:B------:R-:W-:Y:S01]  /*10980*/  IMAD.U32 R2, RZ, RZ, UR4 ;  /* 0x00000004ff027e24 */ /* 0x000fe2000f8e00ff */
[----:B------:R-:W-:Y:S01]  /*10990*/  ULDC UR4, c[0x0][0xc3c] ;  /* 0x00030f0000047ab9 */ /* 0x000fe20000000800 */
[----:B------:R-:W-:Y:S02]  /*109a0*/  UISETP.NE.AND UP2, UPT, UR5, 0x1, UPT ;  /* 0x000000010500788c */ /* 0x000fe4000bf45270 */
[----:B------:R-:W-:Y:S01]  /*109b0*/  UIADD3 UR6, UR6, UR4, URZ ;  /* 0x0000000406067290 */ /* 0x000fe2000fffe03f */
[----:B------:R0:W5:Y:S01]  /*109c0*/  @P0 LDG.E R32, desc[UR36][R2.64] ;  /* 0x0000002402200981 */ /* 0x000162000c1e1900 */
[----:B------:R-:W-:Y:S02]  /*109d0*/  UP2UR UR50, UPR, URZ, 0x4 ;  /* 0x000000043f327883 */ /* 0x000fe40008000000 */
[----:B------:R-:W-:-:S04]  /*109e0*/  USHF.L.U32 UR44, UR6, 0x7, URZ ;  /* 0x00000007062c7899 */ /* 0x000fc8000800063f */
[----:B------:R-:W-:Y:S01]  /*109f0*/  UIADD3 UR6, UR44, 0x7f, URZ ;  /* 0x0000007f2c067890 */ /* 0x000fe2000fffe03f */
[----:B------:R-:W-:Y:S01]  /*10a00*/  @UP2 ULDC UR4, c[0x0][0x44c] ;  /* 0x0001130000042ab9 */ /* 0x000fe20000000800 */
[----:B------:R-:W-:Y:S02]  /*10a10*/  @UP2 ULDC UR7, c[0x0][0x450] ;  /* 0x0001140000072ab9 */ /* 0x000fe40000000800 */
[----:B------:R-:W-:-:S04]  /*10a20*/  UIMAD.WIDE.U32 UR4, UR6, UR4, URZ ;  /* 0x00000004060472a5 */ /* 0x000fc8000f8e003f */
[----:B------:R-:W-:-:S03]  /*10a30*/  @UP2 USHF.R.U32.HI UR6, URZ, UR7, UR5 ;  /* 0x000000073f062299 */ /* 0x000fc60008011605 */
[----:B------:R-:W-:Y:S01]  /*10a40*/  ULDC.64 UR4, c[0x0][0x9e0] ;  /* 0x0002780000047ab9 */ /* 0x000fe20000000a00 */
[----:B------:R-:W-:Y:S02]  /*10a50*/  UIADD3 UR6, UR49, UR6, URZ ;  /* 0x0000000631067290 */ /* 0x000fe4000fffe03f */
[----:B------:R-:W-:Y:S02]  /*10a60*/  UISETP.GE.AND UP0, UPT, UR5, 0x1, UPT ;  /* 0x000000010500788c */ /* 0x000fe4000bf06270 */
[----:B------:R-:W-:-:S04]  /*10a70*/  UIADD3 UR4, UR6, UR4, URZ ;  /* 0x0000000406047290 */ /* 0x000fc8000fffe03f */
[----:B------:R-:W-:-:S13]  /*10a80*/  PLOP3.LUT P0, PT, PT, PT, UP0, 0x40, 0x0 ;  /* 0x000000000000781c */ /* 0x000fda0003f0e808 */
[----:B0-----:R-:W-:Y:S05]  /*10a90*/  @P0 BRA `(.L_x_1069) ;  /* 0x0000000000440947 */ /* 0x001fea0003800000 */
[----:B------:R-:W-:Y:S01]  /*10aa0*/  ISETP.LT.AND P0, PT, RZ, UR6, PT ;  /* 0x00000006ff007c0c */ /* 0x000fe2000bf01270 */
[----:B------:R-:W-:-:S12]  /*10ab0*/  UIADD3 UR8, UR6, -0x1, URZ ;  /* 0xffffffff06087890 */ /* 0x000fd8000fffe03f */
[----:B------:R-:W-:Y:S05]  /*10ac0*/  @P0 BRA `(.L_x_1070) ;  /* 0x00000000001c0947 */ /* 0x000fea0003800000 */
[----:B------:R-:W-:Y:S02]  /*10ad0*/  UISETP.NE.AND UP1, UPT, UR5, 0x1, UPT ;  /* 0x000000010500788c */ /* 0x000fe4000bf25270 */
[----:B------:R-:W-:-:S09]  /*10ae0*/  UIADD3 UR8, -UR6, URZ, URZ ;  /* 0x0000003f06087290 */ /* 0x000fd2000fffe13f */
[----:B------:R-:W-:Y:S02]  /*10af0*/  @UP1 ULDC.64 UR10, c[0x0][0x9e8] ;  /* 0x00027a00000a1ab9 */ /* 0x000fe40000000a00 */
[----:B------:R-:W-:-:S04]  /*10b00*/  UIMAD.WIDE.U32 UR6, UR8, UR10, URZ ;  /* 0x0000000a080672a5 */ /* 0x000fc8000f8e003f */
[----:B------:R-:W-:-:S04]  /*10b10*/  @UP1 USHF.R.U32.HI UR8, URZ, UR11, UR7 ;  /* 0x0000000b3f081299 */ /* 0x000fc80008011607 */
[----:B------:R-:W-:Y:S01]  /*10b20*/  ULOP3.LUT UR8, URZ, UR8, URZ, 0x33, !UPT ;  /* 0x000000083f087292 */ /* 0x000fe2000f8e333f */
[----:B------:R-:W-:Y:S11]  /*10b30*/  BRA `(.L_x_1071) ;  /* 0x0000000000107947 */ /* 0x000ff60003800000 */
.L_x_1070:
[----:B------:R-:W-:-:S11]  /*10b40*/  UISETP.NE.AND UP1, UPT, UR5, 0x1, UPT ;  /* 0x000000010500788c */ /* 0x000fd6000bf25270 */
[----:B------:R-:W-:Y:S02]  /*10b50*/  @UP1 ULDC.64 UR10, c[0x0][0x9e8] ;  /* 0x00027a00000a1ab9 */ /* 0x000fe40000000a00 */
[----:B------:R-:W-:-:S04]  /*10b60*/  UIMAD.WIDE.U32 UR6, UR8, UR10, URZ ;  /* 0x0000000a080672a5 */ /* 0x000fc8000f8e003f */
[----:B------:R-:W-:-:S12]  /*10b70*/  @UP1 USHF.R.U32.HI UR8, URZ, UR11, UR7 ;  /* 0x0000000b3f081299 */ /* 0x000fd80008011607 */
.L_x_1071:
[----:B------:R-:W-:-:S04]  /*10b80*/  UIMAD UR8, UR8, UR5, UR5 ;  /* 0x00000005080872a4 */ /* 0x000fc8000f8e0205 */
[----:B------:R-:W-:-:S04]  /*10b90*/  UISETP.LT.AND UP1, UPT, UR4, UR8, UPT ;  /* 0x000000080400728c */ /* 0x000fc8000bf21270 */
[----:B------:R-:W-:-:S12]  /*10ba0*/  USEL UR4, UR4, UR8, UP1 ;  /* 0x0000000804047287 */ /* 0x000fd80008800000 */
.L_x_1069:
[----:B------:R-:W-:Y:S01]  /*10bb0*/  UISETP.NE.AND UP1, UPT, UR50, URZ, UPT ;  /* 0x0000003f3200728c */ /* 0x000fe2000bf25270 */
[----:B------:R-:W-:Y:S01]  /*10bc0*/  PLOP3.LUT P0, PT, PT, PT, UP0, 0x40, 0x0 ;  /* 0x000000000000781c */ /* 0x000fe20003f0e808 */
[----:B------:R-:W-:Y:S01]  /*10bd0*/  UIADD3 UR6, UR4, 0x5f, URZ ;  /* 0x0000005f04067890 */ /* 0x000fe2000fffe03f */
[----:B------:R-:W-:-:S03]  /*10be0*/  UMOV UR10, UR44 ;  /* 0x0000002c000a7c82 */ /* 0x000fc60008000000 */
[----:B------:R-:W-:-:S04]  /*10bf0*/  UIMAD.WIDE UR6, UR6, 0x2aaaaaab, URZ ;  /* 0x2aaaaaab060678a5 */ /* 0x000fc8000f8e023f */
[----:B------:R-:W-:Y:S01]  /*10c00*/  USHF.R.U32.HI UR4, URZ, 0x1f, UR7 ;  /* 0x0000001f3f047899 */ /* 0x000fe20008011607 */
[----:B------:R-:W-:Y:S02]  /*10c10*/  @UP1 ULDC UR8, c[0x0][0x44c] ;  /* 0x0001130000081ab9 */ /* 0x000fe40000000800 */
[----:B------:R-:W-:Y:S01]  /*10c20*/  @UP1 ULDC UR6, c[0x0][0x450] ;  /* 0x0001140000061ab9 */ /* 0x000fe20000000800 */
[----:B------:R-:W-:Y:S02]  /*10c30*/  UIMAD.WIDE.U32 UR8, UR44, UR8, URZ ;  /* 0x000000082c0872a5 */ /* 0x000fe4000f8e003f */
[----:B------:R-:W-:Y:S02]  /*10c40*/  ULEA.HI.SX32 UR4, UR7, UR4, 0x1c ;  /* 0x0000000407047291 */ /* 0x000fe4000f8fe23f */
[----:B------:R-:W-:Y:S02]  /*10c50*/  @UP1 USHF.R.U32.HI UR10, URZ, UR6, UR9 ;  /* 0x000000063f0a1299 */ /* 0x000fe40008011609 */
[----:B------:R-:W-:-:S02]  /*10c60*/  UISETP.LT.AND UP1, UPT, UR41, UR4, UPT ;  /* 0x000000042900728c */ /* 0x000fc4000bf21270 */
[----:B------:R-:W-:Y:S01]  /*10c70*/  UIADD3 UR6, UR40, UR10, URZ ;  /* 0x0000000a28067290 */ /* 0x000fe2000fffe03f */
[----:B------:R-:W-:Y:S01]  /*10c80*/  ULDC UR8, c[0x0][0x9dc] ;  /* 0x0002770000087ab9 */ /* 0x000fe20000000800 */
[----:B------:R-:W-:Y:S02]  /*10c90*/  USEL UR45, UR41, UR4, UP1 ;  /* 0x00000004292d7287 */ /* 0x000fe40008800000 */
[----:B------:R-:W-:Y:S01]  /*10ca0*/  UIADD3 UR8, UR6, -UR8, URZ ;  /* 0x8000000806087290 */ /* 0x000fe2000fffe03f */
[----:B------:R-:W-:Y:S11]  /*10cb0*/  @P0 BRA `(.L_x_1072) ;  /* 0x0000000000480947 */ /* 0x000ff60003800000 */
[----:B------:R-:W-:Y:S02]  /*10cc0*/  UMOV UR4, UR6 ;  /* 0x0000000600047c82 */ /* 0x000fe40008000000 */
[----:B------:R-:W-:-:S06]  /*10cd0*/  UISETP.GT.AND UP0, UPT, UR4, -0x1, UPT ;  /* 0xffffffff0400788c */ /* 0x000fcc000bf04270 */
[----:B------:R-:W-:-:S13]  /*10ce0*/  PLOP3.LUT P0, PT, PT, PT, UP0, 0x80, 0x0 ;  /* 0x000000000000781c */ /* 0x000fda0003f0f008 */
[----:B------:R-:W-:Y:S05]  /*10cf0*/  @P0 BRA `(.L_x_1073) ;  /* 0x00000000001c0947 */ /* 0x000fea0003800000 */
[----:B------:R-:W-:Y:S02]  /*10d00*/  UISETP.NE.AND UP0, UPT, UR5, 0x1, UPT ;  /* 0x000000010500788c */ /* 0x000fe4000bf05270 */
[----:B------:R-:W-:-:S09]  /*10d10*/  ULOP3.LUT UR4, URZ, UR4, URZ, 0x33, !UPT ;  /* 0x000000043f047292 */ /* 0x000fd2000f8e333f */
[----:B------:R-:W-:Y:S02]  /*10d20*/  @UP0 ULDC.64 UR10, c[0x0][0x9e8] ;  /* 0x00027a00000a0ab9 */ /* 0x000fe40000000a00 */
[----:B------:R-:W-:-:S04]  /*10d30*/  UIMAD.WIDE.U32 UR6, UR4, UR10, URZ ;  /* 0x0000000a040672a5 */ /* 0x000fc8000f8e003f */
[----:B------:R-:W-:-:S04]  /*10d40*/  @UP0 USHF.R.U32.HI UR4, URZ, UR11, UR7 ;  /* 0x0000000b3f040299 */ /* 0x000fc80008011607 */
[----:B------:R-:W-:Y:S01]  /*10d50*/  ULOP3.LUT UR4, URZ, UR4, URZ, 0x33, !UPT ;  /* 0x000000043f047292 */ /* 0x000fe2000f8e333f */
[----:B------:R-:W-:Y:S11]  /*10d60*/  BRA `(.L_x_1074) ;  /* 0x0000000000107947 */ /* 0x000ff60003800000 */
.L_x_1073:
[----:B------:R-:W-:-:S11]  /*10d70*/  UISETP.NE.AND UP0, UPT, UR5, 0x1, UPT ;  /* 0x000000010500788c */ /* 0x000fd6000bf05270 */
[----:B------:R-:W-:Y:S02]  /*10d80*/  @UP0 ULDC.64 UR10, c[0x0][0x9e8] ;  /* 0x00027a00000a0ab9 */ /* 0x000fe40000000a00 */
[----:B------:R-:W-:-:S04]  /*10d90*/  UIMAD.WIDE.U32 UR6, UR4, UR10, URZ ;  /* 0x0000000a040672a5 */ /* 0x000fc8000f8e003f */
[----:B------:R-:W-:-:S12]  /*10da0*/  @UP0 USHF.R.U32.HI UR4, URZ, UR11, UR7 ;  /* 0x0000000b3f040299 */ /* 0x000fd80008011607 */
.L_x_1074:
[----:B------:R-:W-:-:S04]  /*10db0*/  UIMAD UR4, UR4, UR5, URZ ;  /* 0x00000005040472a4 */ /* 0x000fc8000f8e023f */
[----:B------:R-:W-:-:S04]  /*10dc0*/  UISETP.LT.AND UP0, UPT, UR8, UR4, UPT ;  /* 0x000000040800728c */ /* 0x000fc8000bf01270 */
[----:B------:R-:W-:-:S12]  /*10dd0*/  USEL UR8, UR8, UR4, !UP0 ;  /* 0x0000000408087287 */ /* 0x000fd8000c000000 */
.L_x_1072:
[----:B------:R-:W-:Y:S01]  /*10de0*/  UIMAD.WIDE UR4, UR8, 0x2aaaaaab, URZ ;  /* 0x2aaaaaab080478a5 */ /* 0x000fe2000f8e023f */
[----:B------:R-:W-:Y:S03]  /*10df0*/  BSSY B7, `(.L_x_1075) ;  /* 0x0000328000077945 */ /* 0x000fe60003800000 */
[----:B------:R-:W-:-:S04]  /*10e00*/  USHF.R.U32.HI UR4, URZ, 0x1f, UR5 ;  /* 0x0000001f3f047899 */ /* 0x000fc80008011605 */
[----:B------:R-:W-:-:S04]  /*10e10*/  ULEA.HI.SX32 UR4, UR5, UR4, 0x1c ;  /* 0x0000000405047291 */ /* 0x000fc8000f8fe23f */
[----:B------:R-:W-:-:S04]  /*10e20*/  UISETP.LT.AND UP0, UPT, URZ, UR4, UPT ;  /* 0x000000043f00728c */ /* 0x000fc8000bf01270 */
[----:B------:R-:W-:-:S04]  /*10e30*/  USEL UR46, URZ, UR4, !UP0 ;  /* 0x000000043f2e7287 */ /* 0x000fc8000c000000 */
[----:B------:R-:W-:-:S06]  /*10e40*/  UISETP.GT.AND UP0, UPT, UR45, UR46, UPT ;  /* 0x0000002e2d00728c */ /* 0x000fcc000bf04270 */
[----:B------:R-:W-:-:S13]  /*10e50*/  PLOP3.LUT P0, PT, PT, PT, UP0, 0x80, 0x0 ;  /* 0x000000000000781c */ /* 0x000fda0003f0f008 */
[----:B------:R-:W-:Y:S05]  /*10e60*/  @P0 BRA `(.L_x_1076) ;  /* 0x0000000000440947 */ /* 0x000fea0003800000 */
[----:B------:R-:W0:Y:S02]  /*10e70*/  S2R R0, SR_TID.X ;  /* 0x0000000000007919 */ /* 0x000e240000002100 */
[----:B0-----:R-:W-:-:S04]  /*10e80*/  LOP3.LUT R0, R0, 0x7f, RZ, 0xc0, !PT ;  /* 0x0000007f00007812 */ /* 0x001fc800078ec0ff */
[----:B------:R-:W-:-:S13]  /*10e90*/  ISETP.NE.AND P2, PT, R0, RZ, PT ;  /* 0x000000ff0000720c */ /* 0x000fda0003f45270 */
[----:B------:R-:W-:Y:S05]  /*10ea0*/  @P2 BRA `(.L_x_1077) ;  /* 0x0000003000702947 */ /* 0x000fea0003800000 */
[----:B------:R-:W0:Y:S01]  /*10eb0*/  S2R R7, SR_LANEID ;  /* 0x0000000000077919 */ /* 0x000e220000000000 */
[----:B------:R-:W-:Y:S01]  /*10ec0*/  VOTEU.ANY UR4, UPT, PT ;  /* 0x0000000000047886 */ /* 0x000fe200038e0100 */
[----:B------:R-:W1:Y:S01]  /*10ed0*/  LDC.64 R2, c[0x0][0xc80] ;  /* 0x00032000ff027b82 */ /* 0x000e620000000a00 */
[----:B------:R-:W0:Y:S08]  /*10ee0*/  FLO.U32 R0, UR4 ;  /* 0x0000000400007d00 */ /* 0x000e3000080e0000 */
[----:B------:R-:W1:Y:S01]  /*10ef0*/  POPC R5, UR4 ;  /* 0x0000000400057d09 */ /* 0x000e620008000000 */
[----:B0-----:R-:W-:-:S13]  /*10f00*/  ISETP.EQ.U32.AND P0, PT, R0, R7, PT ;  /* 0x000000070000720c */ /* 0x001fda0003f02070 */
[----:B-1----:R-:W2:Y:S01]  /*10f10*/  @P0 ATOMG.E.ADD.STRONG.GPU PT, R3, desc[UR36][R2.64], R5 ;  /* 0x00000005020309a8 */ /* 0x002ea200081ee1e4 */
[----:B------:R-:W0:Y:S02]  /*10f20*/  S2R R4, SR_LTMASK ;  /* 0x0000000000047919 */ /* 0x000e240000003900 */
[----:B0-----:R-:W-:-:S04]  /*10f30*/  LOP3.LUT R4, R4, UR4, RZ, 0xc0, !PT ;  /* 0x0000000404047c12 */ /* 0x001fc8000f8ec0ff */
[----:B------:R-:W0:Y:S01]  /*10f40*/  POPC R7, R4 ;  /* 0x0000000400077309 */ /* 0x000e220000000000 */
[----:B--2---:R-:W0:Y:S02]  /*10f50*/  SHFL.IDX PT, R0, R3, R0, 0x1f ;  /* 0x00001f0003007589 */ /* 0x004e2400000e0000 */
[----:B0-----:R-:W-:Y:S01]  /*10f60*/  IADD3 R34, R0, UR47, R7 ;  /* 0x0000002f00227c10 */ /* 0x001fe2000fffe007 */
[----:B------:R-:W-:Y:S06]  /*10f70*/  BRA `(.L_x_1077) ;  /* 0x00000030003c7947 */ /* 0x000fec0003800000 */
.L_x_1076:
[----:B------:R-:W-:Y:S01]  /*10f80*/  VIADD R0, R16, 0x18400 ;  /* 0x0001840010007836 */ /* 0x000fe20000000000 */
[----:B------:R-:W-:Y:S04]  /*10f90*/  BSSY B6, `(.L_x_1078) ;  /* 0x0000013000067945 */ /* 0x000fe80003800000 */
[----:B------:R-:W-:-:S13]  /*10fa0*/  LOP3.LUT P0, RZ, R0, 0x3ff, RZ, 0xc0, !PT ;  /* 0x000003ff00ff7812 */ /* 0x000fda000780c0ff */
[----:B------:R-:W-:Y:S05]  /*10fb0*/  @!P0 BRA `(.L_x_1079) ;  /* 0x0000000000408947 */ /* 0x000fea0003800000 */
[----:B------:R-:W-:Y:S01]  /*10fc0*/  MOV R2, 0x0 ;  /* 0x0000000000027802 */ /* 0x000fe20000000f00 */
[----:B------:R-:W-:Y:S01]  /*10fd0*/  ULDC.64 UR4, c[0x4][0xf0] ;  /* 0x01003c0000047ab9 */ /* 0x000fe20000000a00 */
[----:B------:R-:W-:Y:S01]  /*10fe0*/  ULDC.64 UR6, c[0x4][0xf8] ;  /* 0x01003e0000067ab9 */ /* 0x000fe20000000a00 */
[----:B------:R-:W-:Y:S02]  /*10ff0*/  IMAD.U32 R4, RZ, RZ, UR4 ;  /* 0x00000004ff047e24 */ /* 0x000fe4000f8e00ff */
[----:B------:R-:W-:Y:S01]  /*11000*/  IMAD.U32 R5, RZ, RZ, UR5 ;  /* 0x00000005ff057e24 */ /* 0x000fe2000f8e00ff */
[----:B------:R-:W0:Y:S01]  /*11010*/  LDC.64 R2, c[0x4][R2] ;  /* 0x0100000002027b82 */ /* 0x000e220000000a00 */
[----:B------:R-:W-:Y:S01]  /*11020*/  ULDC.64 UR4, c[0x4][0x70] ;  /* 0x01001c0000047ab9 */ /* 0x000fe20000000a00 */
[----:B------:R-:W-:Y:S02]  /*11030*/  IMAD.U32 R6, RZ, RZ, UR6 ;  /* 0x00000006ff067e24 */ /* 0x000fe4000f8e00ff */
[----:B------:R-:W-:-:S02]  /*11040*/  IMAD.U32 R7, RZ, RZ, UR7 ;  /* 0x00000007ff077e24 */ /* 0x000fc4000f8e00ff */
[----:B------:R-:W-:Y:S02]  /*11050*/  IMAD.U32 R10, RZ, RZ, UR4 ;  /* 0x00000004ff0a7e24 */ /* 0x000fe4000f8e00ff */
[----:B------:R-:W-:Y:S02]  /*11060*/  IMAD.U32 R11, RZ, RZ, UR5 ;  /* 0x00000005ff0b7e24 */ /* 0x000fe4000f8e00ff */
[----:B------:R-:W-:Y:S02]  /*11070*/  IMAD.MOV.U32 R8, RZ, RZ, 0x70 ;  /* 0x00000070ff087424 */ /* 0x000fe400078e00ff */
[----:B------:R-:W-:Y:S02]  /*11080*/  IMAD.MOV.U32 R12, RZ, RZ, 0x1 ;  /* 0x00000001ff0c7424 */ /* 0x000fe400078e00ff */
[----:B------:R-:W-:-:S07]  /*11090*/  IMAD.MOV.U32 R13, RZ, RZ, RZ ;  /* 0x000000ffff0d7224 */ /* 0x000fce00078e00ff */
[----:B------:R-:W-:-:S07]  /*110a0*/  LEPC R20, `(.L_x_1079) ;  /* 0x000000001014794e */ /* 0x000fce0000000000 */
[----:B0----5:R-:W-:Y:S05]  /*110b0*/  CALL.ABS.NOINC R2 ;  /* 0x0000000002007343 */ /* 0x021fea0003c00000 */
.L_x_1079:
[----:B------:R-:W-:Y:S05]  /*110c0*/  BSYNC B6 ;  /* 0x0000000000067941 */ /* 0x000fea0003800000 */
.L_x_1078:
[----:B------:R-:W-:Y:S01]  /*110d0*/  VIADD R0, R16, 0x400 ;  /* 0x0000040010007836 */ /* 0x000fe20000000000 */
[----:B------:R-:W-:Y:S04]  /*110e0*/  BSSY B6, `(.L_x_1080) ;  /* 0x0000022000067945 */ /* 0x000fe80003800000 */
        /* <DEDUP_REMOVED lines=17> */
[----:B-1---5:R-:W-:Y:S05]  /*11200*/  CALL.ABS.NOINC R2 ;  /* 0x0000000002007343 */ /* 0x022fea0003c00000 */
.L_x_1082:
[----:B------:R0:W1:Y:S01]  /*11210*/  LDC.64 R2, c[0x4][R17] ;  /* 0x0100000011027b82 */ /* 0x0000620000000a00 */
[----:B------:R-:W-:Y:S01]  /*11220*/  ULDC.64 UR4, c[0x4][0xf0] ;  /* 0x01003c0000047ab9 */ /* 0x000fe20000000a00 */
[----:B------:R-:W-:Y:S01]  /*11230*/  ULDC.64 UR6, c[0x4][0xf8] ;  /* 0x01003e0000067ab9 */ /* 0x000fe20000000a00 */
[----:B------:R-:W-:Y:S02]  /*11240*/  IMAD.U32 R4, RZ, RZ, UR4 ;  /* 0x00000004ff047e24 */ /* 0x000fe4000f8e00ff */
        /* <DEDUP_REMOVED lines=11> */
.L_x_1081:
[----:B------:R-:W-:Y:S05]  /*11300*/  BSYNC B6 ;  /* 0x0000000000067941 */ /* 0x000fea0003800000 */
.L_x_1080:
[----:B------:R-:W-:Y:S01]  /*11310*/  ULDC.64 UR4, c[0x0][0x9f8] ;  /* 0x00027e0000047ab9 */ /* 0x000fe20000000a00 */
[----:B------:R-:W-:Y:S01]  /*11320*/  IMAD.U32 R29, RZ, RZ, UR43 ;  /* 0x0000002bff1d7e24 */ /* 0x000fe2000f8e00ff */
[----:B------:R-:W-:Y:S01]  /*11330*/  UISETP.NE.U32.AND UP0, UPT, UR4, URZ, UPT ;  /* 0x0000003f0400728c */ /* 0x000fe2000bf05070 */
[----:B------:R-:W0:Y:S03]  /*11340*/  LDC R10, c[0x0][0x430] ;  /* 0x00010c00ff0a7b82 */ /* 0x000e260000000800 */
[----:B------:R-:W-:-:S06]  /*11350*/  UISETP.NE.AND.EX UP0, UPT, UR5, URZ, UPT, UP0 ;  /* 0x0000003f0500728c */ /* 0x000fcc000bf05300 */
[----:B------:R-:W-:-:S05]  /*11360*/  PLOP3.LUT P0, PT, PT, PT, UP0, 0x80, 0x0 ;  /* 0x000000000000781c */ /* 0x000fca0003f0f008 */
[----:B------:R-:W-:Y:S02]  /*11370*/  @UP0 ULDC.64 UR4, c[0x0][0x9f8] ;  /* 0x00027e0000040ab9 */ /* 0x000fe40000000a00 */
[----:B------:R-:W-:-:S06]  /*11380*/  @UP0 UIMAD.WIDE UR4, UR43, 0x4, UR4 ;  /* 0x000000042b0408a5 */ /* 0x000fcc000f8e0204 */
[----:B------:R-:W-:Y:S01]  /*11390*/  IMAD.U32 R2, RZ, RZ, UR4 ;  /* 0x00000004ff027e24 */ /* 0x000fe2000f8e00ff */
[----:B------:R-:W-:Y:S01]  /*113a0*/  ULDC UR4, c[0x0][0xc48] ;  /* 0x0003120000047ab9 */ /* 0x000fe20000000800 */
[----:B------:R-:W-:-:S05]  /*113b0*/  IMAD.U32 R3, RZ, RZ, UR5 ;  /* 0x00000005ff037e24 */ /* 0x000fca000f8e00ff */
[----:B------:R1:W5:Y:S01]  /*113c0*/  @P0 LDG.E R29, desc[UR36][R2.64] ;  /* 0x00000024021d0981 */ /* 0x000362000c1e1900 */
[----:B------:R-:W-:Y:S01]  /*113d0*/  UMOV UR5, 0xffffffff ;  /* 0xffffffff00057882 */ /* 0x000fe20000000000 */
[----:B------:R-:W-:Y:S02]  /*113e0*/  IMAD.U32 R22, RZ, RZ, UR4 ;  /* 0x00000004ff167e24 */ /* 0x000fe4000f8e00ff */
[----:B------:R-:W-:Y:S05]  /*113f0*/  BRA.DIV UR5, `(.L_x_1083) ;  /* 0x0000003605487947 */ /* 0x000fea000b800000 */
.L_x_1137:
[----:B------:R-:W2:Y:S01]  /*11400*/  S2R R0, SR_TID.X ;  /* 0x0000000000007919 */ /* 0x000ea20000002100 */
[----:B------:R-:W-:Y:S01]  /*11410*/  UIADD3 UR4, UR45, -0x1, URZ ;  /* 0xffffffff2d047890 */ /* 0x000fe2000fffe03f */
[----:B0-----:R-:W-:Y:S02]  /*11420*/  ISETP.NE.AND P1, PT, R10, 0x1, PT ;  /* 0x000000010a00780c */ /* 0x001fe40003f25270 */
[----:B-----5:R-:W-:Y:S02]  /*11430*/  SHF.R.S32.HI R33, RZ, 0x1f, R29 ;  /* 0x0000001fff217819 */ /* 0x020fe4000001141d */
[----:B------:R-:W-:Y:S01]  /*11440*/  LOP3.LUT R19, R19, 0xffffff7f, RZ, 0xc0, !PT ;  /* 0xffffff7f13137812 */ /* 0x000fe200078ec0ff */
[----:B------:R-:W-:-:S08]  /*11450*/  IMAD.U32 R7, RZ, RZ, UR4 ;  /* 0x00000004ff077e24 */ /* 0x000fd0000f8e00ff */
[----:B-1----:R-:W0:Y:S01]  /*11460*/  @P1 LDC R3, c[0x0][0x434] ;  /* 0x00010d00ff031b82 */ /* 0x002e220000000800 */
[----:B------:R-:W-:-:S07]  /*11470*/  @P1 LOP3.LUT R19, R19, 0x80, RZ, 0xfc, !PT ;  /* 0x0000008013131812 */ /* 0x000fce00078efcff */
[----:B------:R-:W1:Y:S01]  /*11480*/  @P1 LDC R5, c[0x0][0x438] ;  /* 0x00010e00ff051b82 */ /* 0x000e620000000800 */
[----:B--2---:R-:W-:-:S05]  /*11490*/  IMAD.SHL.U32 R8, R0, 0x10, RZ ;  /* 0x0000001000087824 */ /* 0x004fca00078e00ff */
[----:B------:R-:W-:-:S05]  /*114a0*/  LOP3.LUT R8, R36, 0x70, R8, 0xf8, !PT ;  /* 0x0000007024087812 */ /* 0x000fca00078ef808 */
[----:B------:R-:W-:-:S04]  /*114b0*/  IMAD R7, R7, 0x60, R8 ;  /* 0x0000006007077824 */ /* 0x000fc800078e0208 */
[C---:B------:R-:W-:Y:S01]  /*114c0*/  IMAD.IADD R0, R7.reuse, 0x1, R32 ;  /* 0x0000000107007824 */ /* 0x040fe200078e0220 */
[----:B------:R-:W-:-:S03]  /*114d0*/  ISETP.GE.AND P0, PT, R7, UR38, PT ;  /* 0x0000002607007c0c */ /* 0x000fc6000bf06270 */
[----:B0-----:R-:W-:Y:S01]  /*114e0*/  @P1 IMAD.HI.U32 R2, R0, R3, RZ ;  /* 0x0000000300021227 */ /* 0x001fe200078e00ff */
[----:B------:R-:W-:-:S03]  /*114f0*/  ISETP.GT.U32.OR P0, PT, R8, 0x5f, P0 ;  /* 0x0000005f0800780c */ /* 0x000fc60000704470 */
[----:B------:R-:W-:Y:S01]  /*11500*/  IMAD.MOV.U32 R9, RZ, RZ, R0 ;  /* 0x000000ffff097224 */ /* 0x000fe200078e0000 */
[----:B-1----:R-:W-:-:S09]  /*11510*/  @P1 SHF.R.U32.HI R9, RZ, R5, R2 ;  /* 0x00000005ff091219 */ /* 0x002fd20000011602 */
[----:B------:R-:W0:Y:S01]  /*11520*/  @!P0 LDC.64 R6, c[0x0][0x428] ;  /* 0x00010a00ff068b82 */ /* 0x000e220000000a00 */
[----:B------:R-:W-:-:S07]  /*11530*/  @!P0 SHF.R.S32.HI R3, RZ, 0x1f, R9 ;  /* 0x0000001fff038819 */ /* 0x000fce0000011409 */
[----:B------:R-:W1:Y:S01]  /*11540*/  @!P0 LDC.64 R4, c[0x0][0x418] ;  /* 0x00010600ff048b82 */ /* 0x000e620000000a00 */
[----:B0-----:R-:W-:-:S04]  /*11550*/  @!P0 IMAD R2, R33, R6, RZ ;  /* 0x0000000621028224 */ /* 0x001fc800078e02ff */
[----:B------:R-:W-:Y:S02]  /*11560*/  @!P0 IMAD R7, R29, R7, R2 ;  /* 0x000000071d078224 */ /* 0x000fe400078e0202 */
[----:B------:R-:W-:-:S04]  /*11570*/  @!P0 IMAD.MOV.U32 R2, RZ, RZ, R9 ;  /* 0x000000ffff028224 */ /* 0x000fc800078e0009 */
[----:B------:R-:W-:-:S04]  /*11580*/  @!P0 IMAD.WIDE.U32 R2, R29, R6, R2 ;  /* 0x000000061d028225 */ /* 0x000fc800078e0002 */
[----:B------:R-:W-:Y:S01]  /*11590*/  @!P0 IMAD.IADD R3, R3, 0x1, R7 ;  /* 0x0000000103038824 */ /* 0x000fe200078e0207 */
[----:B-1----:R-:W-:Y:S01]  /*115a0*/  @!P0 LEA R4, P1, R2, R4, 0x2 ;  /* 0x0000000402048211 */ /* 0x002fe200078210ff */
[----:B------:R-:W-:-:S03]  /*115b0*/  IMAD.MOV.U32 R6, RZ, RZ, RZ ;  /* 0x000000ffff067224 */ /* 0x000fc600078e00ff */
[----:B------:R-:W-:Y:S01]  /*115c0*/  @!P0 LEA.HI.X R5, R2, R5, R3, 0x2, P1 ;  /* 0x0000000502058211 */ /* 0x000fe200008f1403 */
[----:B------:R-:W-:-:S04]  /*115d0*/  IMAD.MOV R7, RZ, RZ, -R9 ;  /* 0x000000ffff077224 */ /* 0x000fc800078e0a09 */
[----:B------:R0:W5:Y:S01]  /*115e0*/  @!P0 LDG.E R6, desc[UR36][R4.64] ;  /* 0x0000002404068981 */ /* 0x000162000c1e1900 */
[----:B------:R-:W-:Y:S01]  /*115f0*/  ISETP.GT.U32.AND P0, PT, R8, 0x5f, PT ;  /* 0x0000005f0800780c */ /* 0x000fe20003f04070 */
[----:B------:R-:W-:Y:S01]  /*11600*/  IMAD R3, RZ, RZ, -UR43 ;  /* 0x8000002bff037e24 */ /* 0x000fe2000f8e02ff */
[----:B------:R-:W-:Y:S01]  /*11610*/  LOP3.LUT R19, R19, 0xffffffbf, RZ, 0xc0, !PT ;  /* 0xffffffbf13137812 */ /* 0x000fe200078ec0ff */
[----:B------:R-:W-:Y:S02]  /*11620*/  IMAD.U32 R24, RZ, RZ, UR4 ;  /* 0x00000004ff187e24 */ /* 0x000fe4000f8e00ff */
[----:B------:R-:W-:Y:S02]  /*11630*/  IMAD R22, R22, R3, UR42 ;  /* 0x0000002a16167e24 */ /* 0x000fe4000f8e0203 */
[----:B0-----:R-:W-:-:S03]  /*11640*/  IMAD R5, R10, R7, R0 ;  /* 0x000000070a057224 */ /* 0x001fc600078e0200 */
[----:B------:R-:W-:Y:S01]  /*11650*/  SHF.R.S32.HI R28, RZ, 0x1f, R22 ;  /* 0x0000001fff1c7819 */ /* 0x000fe20000011416 */
[----:B------:R-:W-:-:S05]  /*11660*/  IMAD.U32 R0, RZ, RZ, UR48 ;  /* 0x00000030ff007e24 */ /* 0x000fca000f8e00ff */
[----:B------:R-:W-:-:S13]  /*11670*/  ISETP.NE.AND P2, PT, R0, 0x3, PT ;  /* 0x000000030000780c */ /* 0x000fda0003f45270 */
[----:B------:R-:W-:-:S04]  /*11680*/  @P2 LOP3.LUT R19, R19, 0x40, RZ, 0xfc, !PT ;  /* 0x0000004013132812 */ /* 0x000fc800078efcff */
[----:B------:R-:W-:-:S04]  /*11690*/  LOP3.LUT R19, R19, 0xffffffdf, RZ, 0xc0, !PT ;  /* 0xffffffdf13137812 */ /* 0x000fc800078ec0ff */
[----:B------:R-:W-:Y:S01]  /*116a0*/  @P0 LOP3.LUT R19, R19, 0x20, RZ, 0xfc, !PT ;  /* 0x0000002013130812 */ /* 0x000fe200078efcff */
[----:B------:R-:W-:Y:S06]  /*116b0*/  @!P2 BRA `(.L_x_1084) ;  /* 0x000000000004a947 */ /* 0x000fec0003800000 */
[----:B------:R-:W-:Y:S01]  /*116c0*/  BPT.TRAP 0x1 ;  /* 0x000000040000795c */ /* 0x000fe20000300000 */
.L_x_1084:
[----:B------:R-:W-:Y:S01]  /*116d0*/  SHF.R.S32.HI R7, RZ, 0x1f, R5 ;  /* 0x0000001fff077819 */ /* 0x000fe20000011405 */
[----:B------:R-:W-:Y:S01]  /*116e0*/  ULDC.64 UR4, c[0x0][0x328] ;  /* 0x0000ca0000047ab9 */ /* 0x000fe20000000a00 */
[----:B-----5:R-:W-:Y:S01]  /*116f0*/  SHF.R.S32.HI R4, RZ, 0x1f, R6 ;  /* 0x0000001fff047819 */ /* 0x020fe20000011406 */
[----:B------:R-:W-:Y:S01]  /*11700*/  IMAD.WIDE.U32 R2, R5, UR4, RZ ;  /* 0x0000000405027c25 */ /* 0x000fe2000f8e00ff */
[----:B------:R-:W-:Y:S03]  /*11710*/  BSSY B0, `(.L_x_1085) ;  /* 0x0000015000007945 */ /* 0x000fe60003800000 */
[----:B------:R-:W-:-:S04]  /*11720*/  IMAD R0, R7, UR4, RZ ;  /* 0x0000000407007c24 */ /* 0x000fc8000f8e02ff */
[----:B------:R-:W-:Y:S01]  /*11730*/  IMAD R9, R5, UR5, R0 ;  /* 0x0000000505097c24 */ /* 0x000fe2000f8e0200 */
[----:B------:R-:W-:Y:S01]  /*11740*/  ULDC.64 UR4, c[0x0][0x338] ;  /* 0x0000ce0000047ab9 */ /* 0x000fe20000000a00 */
[----:B------:R-:W-:Y:S02]  /*11750*/  IMAD R0, R23, 0x8, R16 ;  /* 0x0000000817007824 */ /* 0x000fe400078e0210 */
        /* <DEDUP_REMOVED lines=13> */
[----:B------:R-:W-:-:S04]  /*11830*/  SHF.L.U32 R3, R26, 0x1f, RZ ;  /* 0x0000001f1a037819 */ /* 0x000fc800000006ff */
[----:B------:R-:W0:Y:S02]  /*11840*/  SYNCS.PHASECHK.TRANS64.TRYWAIT P0, [R0+URZ+0x2a840], R3 ;  /* 0x02a84003000075a7 */ /* 0x000e24000800017f */
[----:B0-----:R-:W-:Y:S05]  /*11850*/  @!P0 BRA `(.L_x_1086) ;  /* 0x00000030005c8947 */ /* 0x001fea0003800000 */
.L_x_1138:
[----:B------:R-:W-:Y:S05]  /*11860*/  BSYNC B0 ;  /* 0x0000000000007941 */ /* 0x000fea0003800000 */
.L_x_1085:
[----:B------:R-:W-:Y:S01]  /*11870*/  ULDC.64 UR4, c[0x0][0x300] ;  /* 0x0000c00000047ab9 */ /* 0x000fe20000000a00 */
[----:B------:R-:W-:Y:S01]  /*11880*/  LOP3.LUT P4, RZ, R19, 0x10, RZ, 0xc0, !PT ;  /* 0x0000001013ff7812 */ /* 0x000fe2000788c0ff */
[----:B------:R-:W-:Y:S01]  /*11890*/  IMAD R2, R7, UR4, RZ ;  /* 0x0000000407027c24 */ /* 0x000fe2000f8e02ff */
[C---:B------:R-:W-:Y:S02]  /*118a0*/  LOP3.LUT P3, RZ, R19.reuse, 0x8, RZ, 0xc0, !PT ;  /* 0x0000000813ff7812 */ /* 0x040fe4000786c0ff */
[----:B------:R-:W-:Y:S01]  /*118b0*/  LOP3.LUT P2, RZ, R19, 0x4, RZ, 0xc0, !PT ;  /* 0x0000000413ff7812 */ /* 0x000fe2000784c0ff */
[C---:B------:R-:W-:Y:S02]  /*118c0*/  IMAD R7, R5.reuse, UR5, R2 ;  /* 0x0000000505077c24 */ /* 0x040fe4000f8e0202 */
[----:B0-----:R-:W-:Y:S01]  /*118d0*/  IMAD.WIDE.U32 R2, R5, UR4, RZ ;  /* 0x0000000405027c25 */ /* 0x001fe2000f8e00ff */
[----:B------:R-:W-:-:S03]  /*118e0*/  ULDC.64 UR4, c[0x0][0x310] ;  /* 0x0000c40000047ab9 */ /* 0x000fc60000000a00 */
[----:B------:R-:W-:Y:S02]  /*118f0*/  IMAD.IADD R3, R3, 0x1, R7 ;  /* 0x0000000103037824 */ /* 0x000fe400078e0207 */
[----:B------:R-:W-:Y:S02]  /*11900*/  IMAD R5, R4, UR4, RZ ;  /* 0x0000000404057c24 */ /* 0x000fe4000f8e02ff */
[----:B------:R-:W-:-:S04]  /*11910*/  IMAD.WIDE.U32 R2, R6, UR4, R2 ;  /* 0x0000000406027c25 */ /* 0x000fc8000f8e0002 */
[----:B------:R-:W-:Y:S01]  /*11920*/  IMAD R5, R6, UR5, R5 ;  /* 0x0000000506057c24 */ /* 0x000fe2000f8e0205 */
[----:B------:R-:W-:Y:S01]  /*11930*/  ULDC.64 UR4, c[0x0][0x308] ;  /* 0x0000c20000047ab9 */ /* 0x000fe20000000a00 */
[----:B------:R-:W-:Y:S02]  /*11940*/  IMAD.MOV.U32 R7, RZ, RZ, -0x60 ;  /* 0xffffffa0ff077424 */ /* 0x000fe400078e00ff */
[----:B------:R-:W-:Y:S02]  /*11950*/  IMAD.IADD R3, R3, 0x1, R5 ;  /* 0x0000000103037824 */ /* 0x000fe400078e0205 */
[----:B------:R-:W-:Y:S02]  /*11960*/  IMAD R5, R28, UR4, RZ ;  /* 0x000000041c057c24 */ /* 0x000fe4000f8e02ff */
[----:B------:R-:W-:-:S04]  /*11970*/  IMAD.WIDE.U32 R2, R22, UR4, R2 ;  /* 0x0000000416027c25 */ /* 0x000fc8000f8e0002 */
[----:B------:R-:W-:Y:S01]  /*11980*/  IMAD R5, R22, UR5, R5 ;  /* 0x0000000516057c24 */ /* 0x000fe2000f8e0205 */
[----:B------:R-:W-:Y:S01]  /*11990*/  ULDC.64 UR4, c[0x0][0x2e8] ;  /* 0x0000ba0000047ab9 */ /* 0x000fe20000000a00 */
[----:B------:R-:W-:Y:S01]  /*119a0*/  IMAD R7, R24, R7, UR38 ;  /* 0x0000002618077e24 */ /* 0x000fe2000f8e0207 */
[C---:B------:R-:W-:Y:S01]  /*119b0*/  LEA R4, P0, R2.reuse, UR4, 0x1 ;  /* 0x0000000402047c11 */ /* 0x040fe2000f8008ff */
[----:B------:R-:W-:Y:S01]  /*119c0*/  IMAD.IADD R3, R3, 0x1, R5 ;  /* 0x0000000103037824 */ /* 0x000fe200078e0205 */
[----:B------:R-:W-:Y:S01]  /*119d0*/  UMOV UR4, 0xffffffff ;  /* 0xffffffff00047882 */ /* 0x000fe20000000000 */
[----:B------:R-:W-:Y:S02]  /*119e0*/  IMAD.IADD R7, R7, 0x1, -R36 ;  /* 0x0000000107077824 */ /* 0x000fe400078e0a24 */
[----:B------:R-:W-:Y:S01]  /*119f0*/  IMAD R5, R23, 0x4800, R30 ;  /* 0x0000480017057824 */ /* 0x000fe200078e021e */
[----:B------:R-:W-:Y:S02]  /*11a00*/  LEA.HI.X R6, R2, UR5, R3, 0x1, P0 ;  /* 0x0000000502067c11 */ /* 0x000fe400080f0c03 */
[----:B------:R-:W-:Y:S01]  /*11a10*/  ISETP.GE.AND P0, PT, R7, 0x1, PT ;  /* 0x000000010700780c */ /* 0x000fe20003f06270 */
[----:B------:R-:W-:-:S12]  /*11a20*/  BRA.DIV UR4, `(.L_x_1087) ;  /* 0x0000002e04fc7947 */ /* 0x000fd8000b800000 */
[----:B------:R-:W0:Y:S01]  /*11a30*/  SHFL.IDX PT, R14, R4, RZ, 0x181f ;  /* 0x00181fff040e7589 */ /* 0x000e2200000e0000 */
[----:B------:R-:W-:-:S03]  /*11a40*/  @P0 IMAD R9, R5, 0x2, R16 ;  /* 0x0000000205090824 */ /* 0x000fc600078e0210 */
[----:B------:R-:W1:Y:S04]  /*11a50*/  SHFL.IDX PT, R2, R6, RZ, 0x181f ;  /* 0x00181fff06027589 */ /* 0x000e6800000e0000 */
[----:B------:R-:W-:Y:S01]  /*11a60*/  SHFL.IDX PT, R8, R6, 0x1, 0x181f ;  /* 0x00381f0006087f89 */ /* 0x000fe200000e0000 */
[----:B0-----:R-:W-:-:S05]  /*11a70*/  @P0 LEA R14, P1, R37, R14, 0x1 ;  /* 0x0000000e250e0211 */ /* 0x001fca00078208ff */
[----:B-1----:R-:W-:Y:S02]  /*11a80*/  @P0 IMAD.X R3, RZ, RZ, R2, P1 ;  /* 0x000000ffff030224 */ /* 0x002fe400008e0602 */
[----:B------:R-:W-:Y:S02]  /*11a90*/  @P0 IMAD.MOV.U32 R2, RZ, RZ, R14 ;  /* 0x000000ffff020224 */ /* 0x000fe400078e000e */
[----:B------:R-:W0:Y:S04]  /*11aa0*/  SHFL.IDX PT, R14, R4, 0x1, 0x181f ;  /* 0x00381f00040e7f89 */ /* 0x000e2800000e0000 */
[----:B------:R-:W-:Y:S04]  /*11ab0*/  @P0 LDGSTS.E.BYPASS.LTC128B.128 [R9+0x18400], desc[UR36][R2.64], !P4 ;  /* 0x1840000002090fae */ /* 0x000fe8000e101d64 */
[----:B------:R-:W-:Y:S04]  /*11ac0*/  @P0 LDGSTS.E.BYPASS.LTC128B.128 [R9+0x1b400], desc[UR36][R2.64+0x80], !P3 ;  /* 0x1b40008002090fae */ /* 0x000fe8000d901d64 */
[----:B------:R1:W-:Y:S01]  /*11ad0*/  @P0 LDGSTS.E.BYPASS.LTC128B.128 [R9+0x1e400], desc[UR36][R2.64+0x100], !P2 ;  /* 0x1e40010002090fae */ /* 0x0003e2000d101d64 */
[----:B------:R-:W-:-:S13]  /*11ae0*/  ISETP.GE.AND P0, PT, R7, 0x11, PT ;  /* 0x000000110700780c */ /* 0x000fda0003f06270 */
[----:B0-----:R-:W-:Y:S01]  /*11af0*/  @P0 LEA R14, P1, R37, R14, 0x1 ;  /* 0x0000000e250e0211 */ /* 0x001fe200078208ff */
[----:B------:R-:W-:-:S04]  /*11b00*/  @P0 IMAD R25, R5, 0x2, R16 ;  /* 0x0000000205190824 */ /* 0x000fc800078e0210 */
[----:B------:R-:W-:Y:S02]  /*11b10*/  @P0 IMAD.X R21, RZ, RZ, R8, P1 ;  /* 0x000000ffff150224 */ /* 0x000fe400008e0608 */
[----:B-1----:R-:W-:Y:S01]  /*11b20*/  @P0 IMAD.MOV.U32 R2, RZ, RZ, R14 ;  /* 0x000000ffff020224 */ /* 0x002fe200078e000e */
[----:B------:R-:W-:Y:S01]  /*11b30*/  SHFL.IDX PT, R8, R6, 0x2, 0x181f ;  /* 0x00581f0006087f89 */ /* 0x000fe200000e0000 */
[----:B------:R-:W-:-:S03]  /*11b40*/  @P0 IMAD.MOV.U32 R3, RZ, RZ, R21 ;  /* 0x000000ffff030224 */ /* 0x000fc600078e0015 */
        /* <DEDUP_REMOVED lines=31> */
[----:B------:R0:W1:Y:S01]  /*11d40*/  SHFL.IDX PT, R8, R6, 0x5, 0x181f ;  /* 0x00b81f0006087f89 */ /* 0x00006200000e0000 */
[----:B------:R-:W-:-:S03]  /*11d50*/  @P0 IMAD.MOV.U32 R3, RZ, RZ, R9 ;  /* 0x000000ffff030224 */ /* 0x000fc600078e0009 */
[----:B------:R0:W2:Y:S04]  /*11d60*/  SHFL.IDX PT, R14, R4, 0x5, 0x181f ;  /* 0x00b81f00040e7f89 */ /* 0x0000a800000e0000 */
[----:B------:R0:W-:Y:S04]  /*11d70*/  @P0 LDGSTS.E.BYPASS.LTC128B.128 [R21+0x1a400], desc[UR36][R2.64], !P4 ;  /* 0x1a40000002150fae */ /* 0x0001e8000e101d64 */
[----:B------:R0:W-:Y:S04]  /*11d80*/  @P0 LDGSTS.E.BYPASS.LTC128B.128 [R21+0x1d400], desc[UR36][R2.64+0x80], !P3 ;  /* 0x1d40008002150fae */ /* 0x0001e8000d901d64 */
[----:B------:R0:W-:Y:S02]  /*11d90*/  @P0 LDGSTS.E.BYPASS.LTC128B.128 [R21+0x20400], desc[UR36][R2.64+0x100], !P2 ;  /* 0x2040010002150fae */ /* 0x0001e4000d101d64 */
.L_x_1152:
[----:B------:R-:W-:-:S13]  /*11da0*/  ISETP.GE.AND P0, PT, R7, 0x51, PT ;  /* 0x000000510700780c */ /* 0x000fda0003f06270 */
[----:B0-2---:R-:W-:Y:S01]  /*11db0*/  @P0 LEA R2, P1, R37, R14, 0x1 ;  /* 0x0000000e25020211 */ /* 0x005fe200078208ff */
[----:B------:R-:W-:-:S04]  /*11dc0*/  @P0 IMAD R5, R5, 0x2, R16 ;  /* 0x0000000205050824 */ /* 0x000fc800078e0210 */
[----:B-1----:R-:W-:-:S05]  /*11dd0*/  @P0 IMAD.X R3, RZ, RZ, R8, P1 ;  /* 0x000000ffff030224 */ /* 0x002fca00008e0608 */
        /* <DEDUP_REMOVED lines=8> */
.L_x_1088:
        /* <DEDUP_REMOVED lines=10> */
.L_x_1089:
[----:B------:R1:W-:Y:S02]  /*11f00*/  SYNCS.ARRIVE.TRANS64.A1T0 RZ, [R0+URZ+0x2a830], RZ ;  /* 0x02a830ff00ff79a7 */ /* 0x0003e4000810003f */
[----:B------:R-:W-:Y:S05]  /*11f10*/  WARPSYNC.ALL ;  /* 0x0000000000007948 */ /* 0x000fea0003800000 */
[----:B------:R-:W-:Y:S01]  /*11f20*/  BSSY B6, `(.L_x_1090) ;  /* 0x0000015000067945 */ /* 0x000fe20003800000 */
[----:B-1----:R-:W-:Y:S01]  /*11f30*/  VIADD R0, R16, 0xc400 ;  /* 0x0000c40010007836 */ /* 0x002fe20000000000 */
[----:B------:R-:W-:Y:S04]  /*11f40*/  BAR.SYNC.DEFER_BLOCKING 0x8, 0x180 ;  /* 0x0206000000007b1d */ /* 0x000fe80000010000 */
[----:B------:R-:W-:-:S13]  /*11f50*/  LOP3.LUT P0, RZ, R0, 0x3ff, RZ, 0xc0, !PT ;  /* 0x000003ff00ff7812 */ /* 0x000fda000780c0ff */
[----:B------:R-:W-:Y:S05]  /*11f60*/  @!P0 BRA `(.L_x_1091) ;  /* 0x0000000000408947 */ /* 0x000fea0003800000 */
[----:B0-----:R-:W-:Y:S01]  /*11f70*/  MOV R2, 0x0 ;  /* 0x0000000000027802 */ /* 0x001fe20000000f00 */
[----:B------:R-:W-:Y:S01]  /*11f80*/  ULDC.64 UR6, c[0x4][0xf0] ;  /* 0x01003c0000067ab9 */ /* 0x000fe20000000a00 */
[----:B------:R-:W-:Y:S01]  /*11f90*/  ULDC.64 UR8, c[0x4][0xf8] ;  /* 0x01003e0000087ab9 */ /* 0x000fe20000000a00 */
[----:B------:R-:W-:Y:S01]  /*11fa0*/  ULDC.64 UR4, c[0x4][0x88] ;  /* 0x0100220000047ab9 */ /* 0x000fe20000000a00 */
[----:B------:R-:W-:Y:S02]  /*11fb0*/  IMAD.U32 R4, RZ, RZ, UR6 ;  /* 0x00000006ff047e24 */ /* 0x000fe4000f8e00ff */
[----:B------:R-:W0:Y:S01]  /*11fc0*/  LDC.64 R2, c[0x4][R2] ;  /* 0x0100000002027b82 */ /* 0x000e220000000a00 */
[----:B------:R-:W-:Y:S02]  /*11fd0*/  IMAD.U32 R5, RZ, RZ, UR7 ;  /* 0x00000007ff057e24 */ /* 0x000fe4000f8e00ff */
        /* <DEDUP_REMOVED lines=8> */
[----:B0-----:R-:W-:Y:S05]  /*12060*/  CALL.ABS.NOINC R2 ;  /* 0x0000000002007343 */ /* 0x001fea0003c00000 */
.L_x_1091:
[----:B------:R-:W-:Y:S05]  /*12070*/  BSYNC B6 ;  /* 0x0000000000067941 */ /* 0x000fea0003800000 */
.L_x_1090:
[----:B0-----:R-:W0:Y:S01]  /*12080*/  S2R R2, SR_TID.X ;  /* 0x0000000000027919 */ /* 0x001e220000002100 */
[----:B------:R-:W-:Y:S01]  /*12090*/  UISETP.NE.AND UP0, UPT, UR50, URZ, UPT ;  /* 0x0000003f3200728c */ /* 0x000fe2000bf05270 */
[----:B------:R-:W-:Y:S01]  /*120a0*/  R2UR UR6, R28 ;  /* 0x000000001c0672ca */ /* 0x000fe200000e0000 */
[----:B------:R-:W-:Y:S01]  /*120b0*/  ULDC.64 UR8, c[0x0][0x2d8] ;  /* 0x0000b60000087ab9 */ /* 0x000fe20000000a00 */
[----:B------:R-:W-:Y:S02]  /*120c0*/  R2UR UR7, R22 ;  /* 0x00000000160772ca */ /* 0x000fe400000e0000 */
[C---:B------:R-:W-:Y:S02]  /*120d0*/  LOP3.LUT P3, RZ, R19.reuse, 0x400, RZ, 0xc0, !PT ;  /* 0x0000040013ff7812 */ /* 0x040fe4000786c0ff */
[----:B------:R-:W-:Y:S02]  /*120e0*/  PLOP3.LUT P0, PT, PT, PT, UP0, 0x80, 0x0 ;  /* 0x000000000000781c */ /* 0x000fe40003f0f008 */
[----:B------:R-:W-:-:S02]  /*120f0*/  LOP3.LUT P4, RZ, R19, 0x200, RZ, 0xc0, !PT ;  /* 0x0000020013ff7812 */ /* 0x000fc4000788c0ff */
[----:B------:R-:W-:Y:S01]  /*12100*/  @UP0 ULDC UR4, c[0x0][0x44c] ;  /* 0x0001130000040ab9 */ /* 0x000fe20000000800 */
[----:B------:R-:W-:Y:S02]  /*12110*/  LOP3.LUT P5, RZ, R19, 0x100, RZ, 0xc0, !PT ;  /* 0x0000010013ff7812 */ /* 0x000fe400078ac0ff */
[----:B------:R-:W-:-:S04]  /*12120*/  UIMAD UR6, UR6, UR8, URZ ;  /* 0x00000008060672a4 */ /* 0x000fc8000f8e023f */
[----:B------:R-:W-:Y:S02]  /*12130*/  UIMAD UR7, UR7, UR9, UR6 ;  /* 0x00000009070772a4 */ /* 0x000fe4000f8e0206 */
[----:B------:R-:W-:Y:S01]  /*12140*/  USHF.R.S32.HI UR6, URZ, 0x1f, UR43 ;  /* 0x0000001f3f067899 */ /* 0x000fe2000801142b */
[----:B0-----:R-:W-:-:S05]  /*12150*/  IMAD.SHL.U32 R2, R2, 0x10, RZ ;  /* 0x0000001002027824 */ /* 0x001fca00078e00ff */
[----:B------:R-:W-:-:S05]  /*12160*/  LOP3.LUT R2, R36, 0x70, R2, 0xf8, !PT ;  /* 0x0000007024027812 */ /* 0x000fca00078ef802 */
[----:B------:R-:W-:-:S04]  /*12170*/  VIADD R0, R2, UR44 ;  /* 0x0000002c02007c36 */ /* 0x000fc80008000000 */
[----:B------:R-:W-:Y:S01]  /*12180*/  @P0 IMAD.HI.U32 R3, R0, UR4, RZ ;  /* 0x0000000400030c27 */ /* 0x000fe2000f8e00ff */
[----:B------:R-:W-:Y:S01]  /*12190*/  PLOP3.LUT P0, PT, PT, PT, UP0, 0x80, 0x0 ;  /* 0x000000000000781c */ /* 0x000fe20003f0f008 */
[----:B------:R-:W-:Y:S02]  /*121a0*/  @UP0 ULDC UR4, c[0x0][0x450] ;  /* 0x0001140000040ab9 */ /* 0x000fe40000000800 */
[----:B------:R-:W-:-:S10]  /*121b0*/  IMAD.MOV.U32 R2, RZ, RZ, R0 ;  /* 0x000000ffff027224 */ /* 0x000fd400078e0000 */
[----:B------:R-:W-:Y:S02]  /*121c0*/  @P0 SHF.R.U32.HI R2, RZ, UR4, R3 ;  /* 0x00000004ff020c19 */ /* 0x000fe40008011603 */
[----:B------:R-:W-:-:S03]  /*121d0*/  R2UR UR4, R22 ;  /* 0x00000000160472ca */ /* 0x000fc600000e0000 */
[----:B------:R-:W-:-:S10]  /*121e0*/  IMAD.MOV R5, RZ, RZ, -R2 ;  /* 0x000000ffff057224 */ /* 0x000fd400078e0a02 */
[----:B------:R-:W-:-:S03]  /*121f0*/  UIMAD.WIDE.U32 UR4, UR4, UR8, URZ ;  /* 0x00000008040472a5 */ /* 0x000fc6000f8e003f */
[----:B------:R-:W-:Y:S01]  /*12200*/  ULDC.64 UR8, c[0x0][0x2e0] ;  /* 0x0000b80000087ab9 */ /* 0x000fe20000000a00 */
[----:B------:R-:W-:Y:S02]  /*12210*/  UIADD3 UR5, UR5, UR7, URZ ;  /* 0x0000000705057290 */ /* 0x000fe4000fffe03f */
[----:B------:R-:W-:Y:S01]  /*12220*/  UIMAD UR6, UR6, UR8, URZ ;  /* 0x00000008060672a4 */ /* 0x000fe2000f8e023f */
[----:B------:R-:W-:Y:S01]  /*12230*/  ULDC UR7, c[0x0][0x448] ;  /* 0x0001120000077ab9 */ /* 0x000fe20000000800 */
[----:B------:R-:W-:Y:S01]  /*12240*/  UIMAD.WIDE.U32 UR4, UR43, UR8, UR4 ;  /* 0x000000082b0472a5 */ /* 0x000fe2000f8e0004 */
[----:B------:R-:W-:Y:S01]  /*12250*/  IMAD R5, R5, UR7, R0 ;  /* 0x0000000705057c24 */ /* 0x000fe2000f8e0200 */
[----:B------:R-:W-:Y:S01]  /*12260*/  UIMAD UR6, UR43, UR9, UR6 ;  /* 0x000000092b0672a4 */ /* 0x000fe2000f8e0206 */
[----:B------:R-:W-:Y:S02]  /*12270*/  SHF.R.S32.HI R0, RZ, 0x1f, R2 ;  /* 0x0000001fff007819 */ /* 0x000fe40000011402 */
[----:B------:R-:W-:Y:S01]  /*12280*/  ULDC.64 UR8, c[0x0][0x2d0] ;  /* 0x0000b40000087ab9 */ /* 0x000fe20000000a00 */
[----:B------:R-:W-:Y:S01]  /*12290*/  UIADD3 UR5, UR5, UR6, URZ ;  /* 0x0000000605057290 */ /* 0x000fe2000fffe03f */
[----:B------:R-:W-:-:S02]  /*122a0*/  IMAD.U32 R9, RZ, RZ, UR8 ;  /* 0x00000008ff097e24 */ /* 0x000fc4000f8e00ff */
[----:B------:R-:W-:Y:S01]  /*122b0*/  IMAD R3, R0, UR8, RZ ;  /* 0x0000000800037c24 */ /* 0x000fe2000f8e02ff */
[----:B------:R-:W-:-:S03]  /*122c0*/  SHF.R.S32.HI R0, RZ, 0x1f, R5 ;  /* 0x0000001fff007819 */ /* 0x000fc60000011405 */
[C---:B------:R-:W-:Y:S02]  /*122d0*/  IMAD R7, R2.reuse, UR9, R3 ;  /* 0x0000000902077c24 */ /* 0x040fe4000f8e0203 */
[----:B------:R-:W-:Y:S01]  /*122e0*/  IMAD.WIDE.U32 R2, R2, R9, UR4 ;  /* 0x0000000402027e25 */ /* 0x000fe2000f8e0009 */
        /* <DEDUP_REMOVED lines=8> */
[----:B------:R-:W-:-:S04]  /*12370*/  UMOV UR4, 0xffffffff ;  /* 0xffffffff00047882 */ /* 0x000fc80000000000 */
[----:B------:R-:W-:Y:S01]  /*12380*/  LEA.HI.X R5, R2, UR5, R5, 0x1, P0 ;  /* 0x0000000502057c11 */ /* 0x000fe200080f0c05 */
[----:B------:R-:W-:Y:S06]  /*12390*/  BRA.DIV UR4, `(.L_x_1092) ;  /* 0x0000002e04987947 */ /* 0x000fec000b800000 */
[----:B------:R-:W0:Y:S01]  /*123a0*/  SHFL.IDX PT, R14, R0, RZ, 0x181f ;  /* 0x00181fff000e7589 */ /* 0x000e2200000e0000 */
[----:B------:R-:W-:-:S03]  /*123b0*/  VIADD R4, R36, UR44 ;  /* 0x0000002c24047c36 */ /* 0x000fc60008000000 */
[----:B------:R-:W1:Y:S01]  /*123c0*/  SHFL.IDX PT, R2, R5, RZ, 0x181f ;  /* 0x00181fff05027589 */ /* 0x000e6200000e0000 */
[C---:B------:R-:W-:Y:S01]  /*123d0*/  VIADD R7, R4.reuse, 0x10 ;  /* 0x0000001004077836 */ /* 0x040fe20000000000 */
[----:B------:R-:W-:Y:S02]  /*123e0*/  ISETP.GE.AND P0, PT, R4, UR39, PT ;  /* 0x0000002704007c0c */ /* 0x000fe4000bf06270 */
[----:B------:R-:W-:Y:S11]  /*123f0*/  SHFL.IDX PT, R6, R5, 0x1, 0x181f ;  /* 0x00381f0005067f89 */ /* 0x000ff600000e0000 */
[----:B0-----:R-:W-:-:S05]  /*12400*/  @!P0 LEA R14, P1, R37, R14, 0x1 ;  /* 0x0000000e250e8211 */ /* 0x001fca00078208ff */
[----:B-1----:R-:W-:Y:S02]  /*12410*/  @!P0 IMAD.X R3, RZ, RZ, R2, P1 ;  /* 0x000000ffff038224 */ /* 0x002fe400008e0602 */
[----:B------:R-:W-:Y:S02]  /*12420*/  @!P0 IMAD.MOV.U32 R2, RZ, RZ, R14 ;  /* 0x000000ffff028224 */ /* 0x000fe400078e000e */
[----:B------:R-:W0:Y:S04]  /*12430*/  SHFL.IDX PT, R14, R0, 0x1, 0x181f ;  /* 0x00381f00000e7f89 */ /* 0x000e2800000e0000 */
[----:B------:R-:W-:Y:S04]  /*12440*/  @!P0 LDGSTS.E.BYPASS.LTC128B.128 [R31+0xc400], desc[UR36][R2.64], !P3 ;  /* 0x0c400000021f8fae */ /* 0x000fe8000d901d64 */
[----:B------:R-:W-:Y:S04]  /*12450*/  @!P0 LDGSTS.E.BYPASS.LTC128B.128 [R31+0x10400], desc[UR36][R2.64+0x80], !P4 ;  /* 0x10400080021f8fae */ /* 0x000fe8000e101d64 */
[----:B------:R1:W-:Y:S01]  /*12460*/  @!P0 LDGSTS.E.BYPASS.LTC128B.128 [R31+0x14400], desc[UR36][R2.64+0x100], !P5 ;  /* 0x14400100021f8fae */ /* 0x0003e2000e901d64 */
[----:B------:R-:W-:-:S13]  /*12470*/  ISETP.GE.AND P0, PT, R7, UR39, PT ;  /* 0x0000002707007c0c */ /* 0x000fda000bf06270 */
[----:B0-----:R-:W-:-:S05]  /*12480*/  @!P0 LEA R14, P1, R37, R14, 0x1 ;  /* 0x0000000e250e8211 */ /* 0x001fca00078208ff */
[----:B------:R-:W-:Y:S02]  /*12490*/  @!P0 IMAD.X R7, RZ, RZ, R6, P1 ;  /* 0x000000ffff078224 */ /* 0x000fe400008e0606 */
[----:B-1----:R-:W-:Y:S01]  /*124a0*/  @!P0 IMAD.MOV.U32 R2, RZ, RZ, R14 ;  /* 0x000000ffff028224 */ /* 0x002fe200078e000e */
[----:B------:R-:W-:Y:S01]  /*124b0*/  SHFL.IDX PT, R6, R5, 0x2, 0x181f ;  /* 0x00581f0005067f89 */ /* 0x000fe200000e0000 */
[----:B------:R-:W-:Y:S02]  /*124c0*/  @!P0 IMAD.MOV.U32 R3, RZ, RZ, R7 ;  /* 0x000000ffff038224 */ /* 0x000fe400078e0007 */
[----:B------:R-:W-:Y:S01]  /*124d0*/  VIADD R7, R4, 0x20 ;  /* 0x0000002004077836 */ /* 0x000fe20000000000 */
        /* <DEDUP_REMOVED lines=52> */
[----:B------:R0:W1:Y:S01]  /*12820*/  SHFL.IDX PT, R6, R5, 0x7, 0x181f ;  /* 0x00f81f0005067f89 */ /* 0x00006200000e0000 */
[----:B------:R-:W-:-:S03]  /*12830*/  @!P0 IMAD.MOV.U32 R3, RZ, RZ, R7 ;  /* 0x000000ffff038224 */ /* 0x000fc600078e0007 */
[----:B------:R0:W2:Y:S04]  /*12840*/  SHFL.IDX PT, R14, R0, 0x7, 0x181f ;  /* 0x00f81f00000e7f89 */ /* 0x0000a800000e0000 */
[----:B------:R0:W-:Y:S04]  /*12850*/  @!P0 LDGSTS.E.BYPASS.LTC128B.128 [R31+0xf400], desc[UR36][R2.64], !P3 ;  /* 0x0f400000021f8fae */ /* 0x0001e8000d901d64 */
[----:B------:R0:W-:Y:S04]  /*12860*/  @!P0 LDGSTS.E.BYPASS.LTC128B.128 [R31+0x13400], desc[UR36][R2.64+0x80], !P4 ;  /* 0x13400080021f8fae */ /* 0x0001e8000e101d64 */
[----:B------:R0:W-:Y:S02]  /*12870*/  @!P0 LDGSTS.E.BYPASS.LTC128B.128 [R31+0x17400], desc[UR36][R2.64+0x100], !P5 ;  /* 0x17400100021f8fae */ /* 0x0001e4000e901d64 */
.L_x_1169:
[----:B------:R-:W-:-:S05]  /*12880*/  VIADD R4, R4, 0x70 ;  /* 0x0000007004047836 */ /* 0x000fca0000000000 */
[----:B------:R-:W-:-:S13]  /*12890*/  ISETP.GE.AND P0, PT, R4, UR39, PT ;  /* 0x0000002704007c0c */ /* 0x000fda000bf06270 */
[----:B0-2---:R-:W-:-:S05]  /*128a0*/  @!P0 LEA R2, P1, R37, R14, 0x1 ;  /* 0x0000000e25028211 */ /* 0x005fca00078208ff */
[----:B-1----:R-:W-:-:S05]  /*128b0*/  @!P0 IMAD.X R3, RZ, RZ, R6, P1 ;  /* 0x000000ffff038224 */ /* 0x002fca00008e0606 */
[----:B------:R-:W-:Y:S01]  /*128c0*/  @!PT LDS RZ, [RZ] ;  /* 0x00000000fffff984 */ /* 0x000fe20000000800 */
[----:B------:R-:W-:Y:S01]  /*128d0*/  @!PT LDS RZ, [RZ] ;  /* 0x00000000fffff984 */ /* 0x000fe20000000800 */
[----:B------:R-:W-:Y:S01]  /*128e0*/  @!PT LDS RZ, [RZ] ;  /* 0x00000000fffff984 */ /* 0x000fe20000000800 */
[----:B------:R0:W-:Y:S04]  /*128f0*/  @!P0 LDGSTS.E.BYPASS.LTC128B.128 [R31+0xfc00], desc[UR36][R2.64], !P3 ;  /* 0x0fc00000021f8fae */ /* 0x0001e8000d901d64 */
[----:B------:R0:W-:Y:S04]  /*12900*/  @!P0 LDGSTS.E.BYPASS.LTC128B.128 [R31+0x13c00], desc[UR36][R2.64+0x80], !P4 ;  /* 0x13c00080021f8fae */ /* 0x0001e8000e101d64 */
[----:B------:R0:W-:Y:S01]  /*12910*/  @!P0 LDGSTS.E.BYPASS.LTC128B.128 [R31+0x17c00], desc[UR36][R2.64+0x100], !P5 ;  /* 0x17c00100021f8fae */ /* 0x0001e2000e901d64 */
[----:B------:R-:W-:Y:S01]  /*12920*/  PLOP3.LUT P0, PT, PT, PT, PT, 0x80, 0x0 ;  /* 0x000000000000781c */ /* 0x000fe20003f0f070 */
[----:B------:R-:W-:-:S12]  /*12930*/  NOP ;  /* 0x0000000000007918 */ /* 0x000fd80000000000 */
.L_x_1093:
[----:B------:R-:W-:Y:S02]  /*12940*/  PLOP3.LUT P1, PT, P1, P0, PT, 0xa2, 0x0 ;  /* 0x000000000000781c */ /* 0x000fe40000f21472 */
[----:B------:R-:W-:-:S08]  /*12950*/  @P0 R2UR P1, UR4, R16 ;  /* 0x00000000100402ca */ /* 0x000fd00000020000 */
[----:B------:R-:W-:-:S05]  /*12960*/  @P0 PLOP3.LUT P0, PT, P1, PT, PT, 0x80, 0x0 ;  /* 0x000000000000081c */ /* 0x000fca0000f0f070 */
[----:B------:R-:W-:Y:S01]  /*12970*/  @!P1 SYNCS.ARRIVE.TRANS64.RED.A0T1 RZ, [UR4+0x2a800], RZ ;  /* 0x02a800ffffff99a7 */ /* 0x000fe20008200404 */
[----:B------:R-:W-:Y:S07]  /*12980*/  @!P1 ARRIVES.LDGSTSBAR.64.TRANSCNT [UR4+0x2a800] ;  /* 0x02a80000ff0099b0 */ /* 0x000fee0008000a84 */
[----:B------:R-:W-:Y:S05]  /*12990*/  @P0 BRA.U.ANY `(.L_x_1093) ;  /* 0xfffffffd00e80947 */ /* 0x000fea000393ffff */
[----:B0-----:R-:W2:Y:S02]  /*129a0*/  LDL.LU R2, [R1] ;  /* 0x0000000001027983 */ /* 0x001ea40000300800 */
[----:B--2---:R-:W-:-:S05]  /*129b0*/  VIADD R2, R2, 0x1 ;  /* 0x0000000102027836 */ /* 0x004fca0000000000 */
[----:B------:R0:W-:Y:S01]  /*129c0*/  STL [R1], R2 ;  /* 0x0000000201007387 */ /* 0x0001e20000100800 */
        /* <DEDUP_REMOVED lines=9> */
.L_x_1170:
[----:B------:R-:W-:Y:S05]  /*12a60*/  BSYNC B0 ;  /* 0x0000000000007941 */ /* 0x000fea0003800000 */
.L_x_1094:
[----:B------:R-:W-:-:S04]  /*12a70*/  UIADD3 UR4, UR45, -0x2, URZ ;  /* 0xfffffffe2d047890 */ /* 0x000fc8000fffe03f */
[----:B------:R-:W-:-:S06]  /*12a80*/  UISETP.GE.AND UP0, UPT, UR4, UR46, UPT ;  /* 0x0000002e0400728c */ /* 0x000fcc000bf06270 */
[----:B------:R-:W-:-:S13]  /*12a90*/  PLOP3.LUT P0, PT, PT, PT, UP0, 0x40, 0x0 ;  /* 0x000000000000781c */ /* 0x000fda0003f0e808 */
[----:B------:R-:W-:Y:S05]  /*12aa0*/  @P0 BRA `(.L_x_1096) ;  /* 0x0000000c00c80947 */ /* 0x000fea0003800000 */
[----:B------:R-:W-:Y:S01]  /*12ab0*/  BSSY B0, `(.L_x_1096) ;  /* 0x00000f1000007945 */ /* 0x000fe20003800000 */
[----:B------:R-:W-:Y:S02]  /*12ac0*/  IMAD.MOV.U32 R20, RZ, RZ, R26 ;  /* 0x000000ffff147224 */ /* 0x000fe400078e001a */
[----:B------:R-:W-:Y:S02]  /*12ad0*/  IMAD.MOV.U32 R9, RZ, RZ, R23 ;  /* 0x000000ffff097224 */ /* 0x000fe400078e0017 */
[----:B------:R-:W-:Y:S02]  /*12ae0*/  IMAD.MOV.U32 R27, RZ, RZ, R24 ;  /* 0x000000ffff1b7224 */ /* 0x000fe400078e0018 */
[----:B------:R-:W-:-:S07]  /*12af0*/  IMAD.U32 R8, RZ, RZ, UR4 ;  /* 0x00000004ff087e24 */ /* 0x000fce000f8e00ff */
.L_x_1109:
[----:B0-----:R-:W0:Y:S01]  /*12b00*/  LDC R3, c[0x0][0x430] ;  /* 0x00010c00ff037b82 */ /* 0x001e220000000800 */
[----:B------:R-:W1:Y:S01]  /*12b10*/  S2R R0, SR_TID.X ;  /* 0x0000000000007919 */ /* 0x000e620000002100 */
[----:B------:R-:W-:Y:S01]  /*12b20*/  IMAD R10, R8, 0x60, R32 ;  /* 0x00000060080a7824 */ /* 0x000fe200078e0220 */
[----:B------:R-:W-:Y:S01]  /*12b30*/  LOP3.LUT P1, RZ, R19, 0x40, RZ, 0xc0, !PT ;  /* 0x0000004013ff7812 */ /* 0x000fe2000782c0ff */
[----:B------:R-:W-:Y:S01]  /*12b40*/  VIADD R23, R9, 0x1 ;  /* 0x0000000109177836 */ /* 0x000fe20000000000 */
[----:B0-----:R-:W-:Y:S01]  /*12b50*/  ISETP.NE.AND P0, PT, R3, 0x1, PT ;  /* 0x000000010300780c */ /* 0x001fe20003f05270 */
[----:B-1----:R-:W-:-:S12]  /*12b60*/  IMAD.SHL.U32 R0, R0, 0x10, RZ ;  /* 0x0000001000007824 */ /* 0x002fd800078e00ff */
[----:B------:R-:W0:Y:S01]  /*12b70*/  @P0 LDC R3, c[0x0][0x434] ;  /* 0x00010d00ff030b82 */ /* 0x000e220000000800 */
[----:B------:R-:W-:-:S04]  /*12b80*/  LOP3.LUT R0, R36, 0x70, R0, 0xf8, !PT ;  /* 0x0000007024007812 */ /* 0x000fc800078ef800 */
[C---:B------:R-:W-:Y:S01]  /*12b90*/  ISETP.GT.U32.AND P2, PT, R0.reuse, 0x5f, PT ;  /* 0x0000005f0000780c */ /* 0x040fe20003f44070 */
[----:B------:R-:W-:Y:S02]  /*12ba0*/  IMAD.IADD R10, R0, 0x1, R10 ;  /* 0x00000001000a7824 */ /* 0x000fe400078e020a */
[----:B------:R-:W1:Y:S02]  /*12bb0*/  @P0 LDC R5, c[0x0][0x438] ;  /* 0x00010e00ff050b82 */ /* 0x000e640000000800 */
[----:B------:R-:W-:-:S08]  /*12bc0*/  IMAD.MOV.U32 R11, RZ, RZ, R10 ;  /* 0x000000ffff0b7224 */ /* 0x000fd000078e000a */
[----:B------:R-:W2:Y:S01]  /*12bd0*/  @!P2 LDC.64 R6, c[0x0][0x428] ;  /* 0x00010a00ff06ab82 */ /* 0x000ea20000000a00 */
[----:B0-----:R-:W-:-:S05]  /*12be0*/  @P0 IMAD.HI.U32 R0, R10, R3, RZ ;  /* 0x000000030a000227 */ /* 0x001fca00078e00ff */
[----:B-1----:R-:W-:Y:S02]  /*12bf0*/  @P0 SHF.R.U32.HI R11, RZ, R5, R0 ;  /* 0x00000005ff0b0219 */ /* 0x002fe40000011600 */
[----:B------:R-:W0:Y:S02]  /*12c00*/  @!P2 LDC.64 R4, c[0x0][0x418] ;  /* 0x00010600ff04ab82 */ /* 0x000e240000000a00 */
[--C-:B------:R-:W-:Y:S01]  /*12c10*/  @!P2 SHF.R.S32.HI R3, RZ, 0x1f, R11.reuse ;  /* 0x0000001fff03a819 */ /* 0x100fe2000001140b */
[----:B------:R-:W-:Y:S02]  /*12c20*/  @!P2 IMAD.MOV.U32 R2, RZ, RZ, R11 ;  /* 0x000000ffff02a224 */ /* 0x000fe400078e000b */
[-C--:B--2---:R-:W-:Y:S02]  /*12c30*/  @!P2 IMAD R0, R33, R6.reuse, RZ ;  /* 0x000000062100a224 */ /* 0x084fe400078e02ff */
[----:B------:R-:W-:-:S04]  /*12c40*/  @!P2 IMAD.WIDE.U32 R2, R29, R6, R2 ;  /* 0x000000061d02a225 */ /* 0x000fc800078e0002 */
[----:B------:R-:W-:-:S04]  /*12c50*/  @!P2 IMAD R7, R29, R7, R0 ;  /* 0x000000071d07a224 */ /* 0x000fc800078e0200 */
[----:B------:R-:W-:Y:S01]  /*12c60*/  @!P2 IMAD.IADD R0, R7, 0x1, R3 ;  /* 0x000000010700a824 */ /* 0x000fe200078e0203 */
[----:B0-----:R-:W-:-:S04]  /*12c70*/  @!P2 LEA R4, P0, R2, R4, 0x2 ;  /* 0x000000040204a211 */ /* 0x001fc800078010ff */
[----:B------:R-:W-:Y:S01]  /*12c80*/  @!P2 LEA.HI.X R5, R2, R5, R0, 0x2, P0 ;  /* 0x000000050205a211 */ /* 0x000fe200000f1400 */
[----:B------:R-:W-:Y:S01]  /*12c90*/  IMAD.MOV.U32 R0, RZ, RZ, RZ ;  /* 0x000000ffff007224 */ /* 0x000fe200078e00ff */
[C---:B------:R-:W-:Y:S01]  /*12ca0*/  ISETP.NE.AND P0, PT, R23.reuse, 0x2, PT ;  /* 0x000000021700780c */ /* 0x040fe20003f05270 */
[----:B------:R-:W-:Y:S01]  /*12cb0*/  IMAD.MOV R7, RZ, RZ, -R11 ;  /* 0x000000ffff077224 */ /* 0x000fe200078e0a0b */
[----:B------:R-:W-:Y:S05]  /*12cc0*/  YIELD ;  /* 0x0000000000007946 */ /* 0x000fea0003800000 */
[----:B------:R-:W-:Y:S01]  /*12cd0*/  ULDC UR4, c[0x0][0x430] ;  /* 0x00010c0000047ab9 */ /* 0x000fe20000000800 */
[----:B------:R-:W-:Y:S01]  /*12ce0*/  SEL R3, RZ, 0x1, P0 ;  /* 0x00000001ff037807 */ /* 0x000fe20000000000 */
[----:B------:R0:W5:Y:S01]  /*12cf0*/  @!P2 LDG.E R0, desc[UR36][R4.64] ;  /* 0x000000240400a981 */ /* 0x000162000c1e1900 */
[----:B------:R-:W-:Y:S01]  /*12d00*/  SEL R23, R23, RZ, P0 ;  /* 0x000000ff17177207 */ /* 0x000fe20000000000 */
[----:B------:R-:W-:Y:S01]  /*12d10*/  IMAD.MOV.U32 R24, RZ, RZ, R8 ;  /* 0x000000ffff187224 */ /* 0x000fe200078e0008 */
[----:B------:R-:W-:Y:S01]  /*12d20*/  LOP3.LUT R26, R20, R3, RZ, 0x3c, !PT ;  /* 0x00000003141a7212 */ /* 0x000fe200078e3cff */
[----:B0-----:R-:W-:Y:S01]  /*12d30*/  IMAD R4, R7, UR4, R10 ;  /* 0x0000000407047c24 */ /* 0x001fe2000f8e020a */
[----:B------:R-:W-:Y:S06]  /*12d40*/  @!P1 BRA `(.L_x_1097) ;  /* 0x0000000000049947 */ /* 0x000fec0003800000 */
[----:B------:R-:W-:Y:S01]  /*12d50*/  BPT.TRAP 0x1 ;  /* 0x000000040000795c */ /* 0x000fe20000300000 */
.L_x_1097:
[----:B------:R-:W-:Y:S01]  /*12d60*/  IMAD R6, R23, 0x8, R16 ;  /* 0x0000000817067824 */ /* 0x000fe200078e0210 */
[----:B------:R-:W-:Y:S01]  /*12d70*/  SHF.L.U32 R3, R26, 0x1f, RZ ;  /* 0x0000001f1a037819 */ /* 0x000fe200000006ff */
[----:B------:R-:W-:Y:S03]  /*12d80*/  BSSY B1, `(.L_x_1098) ;  /* 0x0000003000017945 */ /* 0x000fe60003800000 */
[----:B------:R-:W0:Y:S02]  /*12d90*/  SYNCS.PHASECHK.TRANS64.TRYWAIT P0, [R6+URZ+0x2a840], R3 ;  /* 0x02a84003060075a7 */ /* 0x000e24000800017f */
[----:B0-----:R-:W-:Y:S05]  /*12da0*/  @!P0 BRA `(.L_x_1099) ;  /* 0x0000002c00c08947 */ /* 0x001fea0003800000 */
.L_x_1171:
[----:B------:R-:W-:Y:S05]  /*12db0*/  BSYNC B1 ;  /* 0x0000000000017941 */ /* 0x000fea0003800000 */
.L_x_1098:
[----:B------:R-:W-:Y:S01]  /*12dc0*/  SHF.R.S32.HI R21, RZ, 0x1f, R4 ;  /* 0x0000001fff157819 */ /* 0x000fe20000011404 */
[----:B------:R-:W-:Y:S01]  /*12dd0*/  ULDC.64 UR4, c[0x0][0x300] ;  /* 0x0000c00000047ab9 */ /* 0x000fe20000000a00 */
[----:B-----5:R-:W-:Y:S01]  /*12de0*/  SHF.R.S32.HI R25, RZ, 0x1f, R0 ;  /* 0x0000001fff197819 */ /* 0x020fe20000011400 */
[----:B------:R-:W-:Y:S01]  /*12df0*/  IMAD R8, R23, 0x4800, R30 ;  /* 0x0000480017087824 */ /* 0x000fe200078e021e */
[----:B------:R-:W-:Y:S01]  /*12e00*/  LOP3.LUT P3, RZ, R19, 0x10, RZ, 0xc0, !PT ;  /* 0x0000001013ff7812 */ /* 0x000fe2000786c0ff */
        /* <DEDUP_REMOVED lines=22> */
[----:B------:R-:W-:Y:S02]  /*12f70*/  IMAD.SHL.U32 R5, R37, 0x2, RZ ;  /* 0x0000000225057824 */ /* 0x000fe400078e00ff */
[----:B------:R-:W-:Y:S01]  /*12f80*/  IMAD R8, R8, 0x2, R16 ;  /* 0x0000000208087824 */ /* 0x000fe200078e0210 */
[----:B------:R-:W1:Y:S04]  /*12f90*/  SHFL.IDX PT, R3, R10, RZ, 0x181f ;  /* 0x00181fff0a037589 */ /* 0x000e6800000e0000 */
[----:B------:R-:W-:Y:S01]  /*12fa0*/  SHFL.IDX PT, R35, R10, 0x2, 0x181f ;  /* 0x00581f000a237f89 */ /* 0x000fe200000e0000 */
[----:B0-----:R-:W-:-:S03]  /*12fb0*/  IADD3 R2, P0, R14, R5, RZ ;  /* 0x000000050e027210 */ /* 0x001fc60007f1e0ff */
[----:B------:R-:W0:Y:S02]  /*12fc0*/  SHFL.IDX PT, R14, R7, 0x1, 0x181f ;  /* 0x00381f00070e7f89 */ /* 0x000e2400000e0000 */
[----:B-1----:R-:W-:-:S05]  /*12fd0*/  IMAD.X R3, RZ, RZ, R3, P0 ;  /* 0x000000ffff037224 */ /* 0x002fca00000e0603 */
        /* <DEDUP_REMOVED lines=18> */
[----:B------:R-:W0:Y:S03]  /*13100*/  SHFL.IDX PT, R14, R7, 0x4, 0x181f ;  /* 0x00981f00070e7f89 */ /* 0x000e2600000e0000 */
[----:B-1----:R-:W-:Y:S02]  /*13110*/  IMAD.X R3, RZ, RZ, R35, P0 ;  /* 0x000000ffff037224 */ /* 0x002fe400000e0623 */
        /* <DEDUP_REMOVED lines=11> */
.L_x_1185:
        /* <DEDUP_REMOVED lines=10> */
.L_x_1101:
        /* <DEDUP_REMOVED lines=10> */
.L_x_1102:
[----:B------:R1:W-:Y:S01]  /*13310*/  SYNCS.ARRIVE.TRANS64.A1T0 RZ, [R6+URZ+0x2a830], RZ ;  /* 0x02a830ff06ff79a7 */ /* 0x0003e2000810003f */
[----:B------:R-:W-:Y:S05]  /*13320*/  @!P2 BRA `(.L_x_1103) ;  /* 0x000000000004a947 */ /* 0x000fea0003800000 */
[----:B------:R-:W-:Y:S01]  /*13330*/  BPT.TRAP 0x1 ;  /* 0x000000040000795c */ /* 0x000fe20000300000 */
.L_x_1103:
[----:B0-----:R-:W-:Y:S01]  /*13340*/  SHF.L.U32 R3, R20, 0x1f, RZ ;  /* 0x0000001f14037819 */ /* 0x001fe200000006ff */
[----:B-1----:R-:W-:Y:S01]  /*13350*/  IMAD R6, R9, 0x8, R16 ;  /* 0x0000000809067824 */ /* 0x002fe200078e0210 */
[----:B------:R-:W-:Y:S03]  /*13360*/  BSSY B1, `(.L_x_1104) ;  /* 0x0000003000017945 */ /* 0x000fe60003800000 */
[----:B------:R-:W0:Y:S02]  /*13370*/  SYNCS.PHASECHK.TRANS64.TRYWAIT P0, [R6+URZ+0x2a860], R3 ;  /* 0x02a86003060075a7 */ /* 0x000e24000800017f */
[----:B0-----:R-:W-:Y:S05]  /*13380*/  @!P0 BRA `(.L_x_1105) ;  /* 0x0000003000148947 */ /* 0x001fea0003800000 */
.L_x_1186:
[----:B------:R-:W-:Y:S05]  /*13390*/  BSYNC B1 ;  /* 0x0000000000017941 */ /* 0x000fea0003800000 */
.L_x_1104:
[----:B------:R-:W-:Y:S01]  /*133a0*/  IMAD.MOV.U32 R2, RZ, RZ, -0x60 ;  /* 0xffffffa0ff027424 */ /* 0x000fe200078e00ff */
[----:B------:R-:W-:Y:S01]  /*133b0*/  UMOV UR4, 0xffffffff ;  /* 0xffffffff00047882 */ /* 0x000fe20000000000 */
[----:B------:R-:W-:Y:S01]  /*133c0*/  LOP3.LUT P2, RZ, R19, 0x2, RZ, 0xc0, !PT ;  /* 0x0000000213ff7812 */ /* 0x000fe2000784c0ff */
[----:B------:R-:W-:Y:S01]  /*133d0*/  IMAD R7, R9, 0x3000, R30 ;  /* 0x0000300009077824 */ /* 0x000fe200078e021e */
[----:B------:R-:W-:Y:S01]  /*133e0*/  LOP3.LUT P1, RZ, R19, 0x1, RZ, 0xc0, !PT ;  /* 0x0000000113ff7812 */ /* 0x000fe2000782c0ff */
[----:B0-----:R-:W-:-:S04]  /*133f0*/  IMAD R3, R27, R2, UR38 ;  /* 0x000000261b037e24 */ /* 0x001fc8000f8e0202 */
[----:B------:R-:W-:Y:S01]  /*13400*/  IMAD.IADD R8, R3, 0x1, -R36 ;  /* 0x0000000103087824 */ /* 0x000fe200078e0a24 */
[----:B------:R-:W-:Y:S07]  /*13410*/  BRA.DIV UR4, `(.L_x_1106) ;  /* 0x0000003204047947 */ /* 0x000fee000b800000 */
[----:B------:R-:W0:Y:S01]  /*13420*/  SHFL.IDX PT, R14, R17, RZ, 0x181f ;  /* 0x00181fff110e7589 */ /* 0x000e2200000e0000 */
[----:B------:R-:W-:-:S03]  /*13430*/  IMAD R7, R7, 0x2, R16 ;  /* 0x0000000207077824 */ /* 0x000fc600078e0210 */
[----:B------:R-:W1:Y:S01]  /*13440*/  SHFL.IDX PT, R3, R18, RZ, 0x181f ;  /* 0x00181fff12037589 */ /* 0x000e6200000e0000 */
[----:B0-----:R-:W-:-:S03]  /*13450*/  IADD3 R2, P0, R14, R5, RZ ;  /* 0x000000050e027210 */ /* 0x001fc60007f1e0ff */
[----:B------:R-:W0:Y:S02]  /*13460*/  SHFL.IDX PT, R14, R17, 0x1, 0x181f ;  /* 0x00381f00110e7f89 */ /* 0x000e2400000e0000 */
[----:B-1----:R-:W-:Y:S01]  /*13470*/  IMAD.X R3, RZ, RZ, R3, P0 ;  /* 0x000000ffff037224 */ /* 0x002fe200000e0603 */
[----:B------:R-:W-:-:S13]  /*13480*/  ISETP.LT.OR P0, PT, R8, 0x1, P2 ;  /* 0x000000010800780c */ /* 0x000fda0001701670 */
[----:B------:R-:W-:Y:S01]  /*13490*/  LDGSTS.E.BYPASS.LTC128B.128 [R7+0x400], desc[UR36][R2.64], !P0 ;  /* 0x0040000002077fae */ /* 0x000fe2000c101d64 */
[----:B------:R-:W-:-:S13]  /*134a0*/  ISETP.LT.OR P0, PT, R8, 0x1, P1 ;  /* 0x000000010800780c */ /* 0x000fda0000f01670 */
[----:B------:R1:W-:Y:S04]  /*134b0*/  LDGSTS.E.BYPASS.LTC128B.128 [R7+0x3400], desc[UR36][R2.64+0x80], !P0 ;  /* 0x0340008002077fae */ /* 0x0003e8000c101d64 */
[----:B-1----:R-:W1:Y:S01]  /*134c0*/  SHFL.IDX PT, R3, R18, 0x1, 0x181f ;  /* 0x00381f0012037f89 */ /* 0x002e6200000e0000 */
        /* <DEDUP_REMOVED lines=25> */
[----:B------:R-:W2:Y:S04]  /*13660*/  SHFL.IDX PT, R18, R18, 0x5, 0x181f ;  /* 0x00b81f0012127f89 */ /* 0x000ea800000e0000 */
[----:B------:R3:W4:Y:S01]  /*13670*/  SHFL.IDX PT, R14, R17, 0x5, 0x181f ;  /* 0x00b81f00110e7f89 */ /* 0x00072200000e0000 */
[----:B-1----:R-:W-:Y:S01]  /*13680*/  IMAD.X R3, RZ, RZ, R3, P0 ;  /* 0x000000ffff037224 */ /* 0x002fe200000e0603 */
[----:B------:R-:W-:-:S13]  /*13690*/  ISETP.LT.OR P0, PT, R8, 0x41, P2 ;  /* 0x000000410800780c */ /* 0x000fda0001701670 */
[----:B------:R3:W-:Y:S01]  /*136a0*/  LDGSTS.E.BYPASS.LTC128B.128 [R7+0x2400], desc[UR36][R2.64], !P0 ;  /* 0x0240000002077fae */ /* 0x0007e2000c101d64 */
[----:B------:R-:W-:-:S13]  /*136b0*/  ISETP.LT.OR P0, PT, R8, 0x41, P1 ;  /* 0x000000410800780c */ /* 0x000fda0000f01670 */
[----:B--2-4-:R3:W-:Y:S02]  /*136c0*/  LDGSTS.E.BYPASS.LTC128B.128 [R7+0x5400], desc[UR36][R2.64+0x80], !P0 ;  /* 0x0540008002077fae */ /* 0x0147e4000c101d64 */
.L_x_1200:
        /* <DEDUP_REMOVED lines=19> */
[----:B------:R-:W-:-:S04]  /*13800*/  IMAD R25, R0, UR5, R25 ;  /* 0x0000000500197c24 */ /* 0x000fc8000f8e0219 */
[----:B------:R-:W-:-:S07]  /*13810*/  IMAD.IADD R25, R3, 0x1, R25 ;  /* 0x0000000103197824 */ /* 0x000fce00078e0219 */
.L_x_1107:
        /* <DEDUP_REMOVED lines=10> */
.L_x_1108:
[----:B------:R-:W-:Y:S01]  /*138c0*/  ULDC.64 UR4, c[0x0][0x330] ;  /* 0x0000cc0000047ab9 */ /* 0x000fe20000000a00 */
[----:B------:R-:W-:Y:S01]  /*138d0*/  IMAD.MOV.U32 R3, RZ, RZ, R25 ;  /* 0x000000ffff037224 */ /* 0x000fe200078e0019 */
[----:B------:R1:W-:Y:S01]  /*138e0*/  SYNCS.ARRIVE.TRANS64.A1T0 RZ, [R6+URZ+0x2a850], RZ ;  /* 0x02a850ff06ff79a7 */ /* 0x0003e2000810003f */
[----:B------:R-:W-:Y:S02]  /*138f0*/  IMAD R5, R28, UR4, RZ ;  /* 0x000000041c057c24 */ /* 0x000fe4000f8e02ff */
[----:B------:R-:W-:-:S04]  /*13900*/  IMAD.WIDE.U32 R2, R22, UR4, R2 ;  /* 0x0000000416027c25 */ /* 0x000fc8000f8e0002 */
[----:B------:R-:W-:Y:S01]  /*13910*/  IMAD R5, R22, UR5, R5 ;  /* 0x0000000516057c24 */ /* 0x000fe2000f8e0205 */
[----:B------:R-:W-:Y:S01]  /*13920*/  ULDC.64 UR4, c[0x0][0x318] ;  /* 0x0000c60000047ab9 */ /* 0x000fe20000000a00 */
[----:B------:R-:W-:Y:S01]  /*13930*/  VIADD R8, R24, 0xffffffff ;  /* 0xffffffff18087836 */ /* 0x000fe20000000000 */
[C---:B------:R-:W-:Y:S01]  /*13940*/  LEA R17, P0, R2.reuse, UR4, 0x1 ;  /* 0x0000000402117c11 */ /* 0x040fe2000f8008ff */
[----:B------:R-:W-:Y:S02]  /*13950*/  IMAD.IADD R3, R5, 0x1, R3 ;  /* 0x0000000105037824 */ /* 0x000fe400078e0203 */
[----:B------:R-:W-:Y:S02]  /*13960*/  IMAD.MOV.U32 R20, RZ, RZ, R26 ;  /* 0x000000ffff147224 */ /* 0x000fe400078e001a */
[----:B------:R-:W-:Y:S01]  /*13970*/  IMAD.MOV.U32 R9, RZ, RZ, R23 ;  /* 0x000000ffff097224 */ /* 0x000fe200078e0017 */
[----:B------:R-:W-:Y:S01]  /*13980*/  LEA.HI.X R18, R2, UR5, R3, 0x1, P0 ;  /* 0x0000000502127c11 */ /* 0x000fe200080f0c03 */
[----:B------:R-:W-:Y:S01]  /*13990*/  IMAD.MOV.U32 R27, RZ, RZ, R24 ;  /* 0x000000ffff1b7224 */ /* 0x000fe200078e0018 */
[----:B------:R-:W-:-:S13]  /*139a0*/  ISETP.GT.AND P0, PT, R24, UR46, PT ;  /* 0x0000002e18007c0c */ /* 0x000fda000bf04270 */
[----:B-1----:R-:W-:Y:S05]  /*139b0*/  @P0 BRA `(.L_x_1109) ;  /* 0xfffffff000500947 */ /* 0x002fea000383ffff */
[----:B------:R-:W-:Y:S05]  /*139c0*/  BSYNC B0 ;  /* 0x0000000000007941 */ /* 0x000fea0003800000 */
.L_x_1096:
        /* <DEDUP_REMOVED lines=8> */
[----:B------:R-:W1:Y:S08]  /*13a50*/  FLO.U32 R0, UR4 ;  /* 0x0000000400007d00 */ /* 0x000e7000080e0000 */
[----:B------:R-:W0:Y:S01]  /*13a60*/  POPC R5, UR4 ;  /* 0x0000000400057d09 */ /* 0x000e220008000000 */
[----:B-1----:R-:W-:-:S13]  /*13a70*/  ISETP.EQ.U32.AND P0, PT, R0, R7, PT ;  /* 0x000000070000720c */ /* 0x002fda0003f02070 */
[----:B0-----:R-:W2:Y:S01]  /*13a80*/  @P0 ATOMG.E.ADD.STRONG.GPU PT, R3, desc[UR36][R2.64], R5 ;  /* 0x00000005020309a8 */ /* 0x001ea200081ee1e4 */
[----:B------:R-:W0:Y:S02]  /*13a90*/  S2R R4, SR_LTMASK ;  /* 0x0000000000047919 */ /* 0x000e240000003900 */
[----:B0-----:R-:W-:-:S04]  /*13aa0*/  LOP3.LUT R4, R4, UR4, RZ, 0xc0, !PT ;  /* 0x0000000404047c12 */ /* 0x001fc8000f8ec0ff */
[----:B------:R-:W0:Y:S01]  /*13ab0*/  POPC R7, R4 ;  /* 0x0000000400077309 */ /* 0x000e220000000000 */
[----:B--2---:R-:W0:Y:S02]  /*13ac0*/  SHFL.IDX PT, R0, R3, R0, 0x1f ;  /* 0x00001f0003007589 */ /* 0x004e2400000e0000 */
[----:B0-----:R-:W-:-:S07]  /*13ad0*/  IADD3 R34, R0, UR47, R7 ;  /* 0x0000002f00227c10 */ /* 0x001fce000fffe007 */
.L_x_1111:
[----:B------:R-:W-:Y:S05]  /*13ae0*/  BSYNC B0 ;  /* 0x0000000000007941 */ /* 0x000fea0003800000 */
.L_x_1110:
[----:B------:R-:W-:-:S13]  /*13af0*/  LOP3.LUT P0, RZ, R19, 0x40, RZ, 0xc0, !PT ;  /* 0x0000004013ff7812 */ /* 0x000fda000780c0ff */
[----:B------:R-:W-:Y:S05]  /*13b00*/  @!P0 BRA `(.L_x_1112) ;  /* 0x0000000000048947 */ /* 0x000fea0003800000 */
[----:B------:R-:W-:Y:S01]  /*13b10*/  BPT.TRAP 0x1 ;  /* 0x000000040000795c */ /* 0x000fe20000300000 */
.L_x_1112:
[----:B------:R-:W-:Y:S01]  /*13b20*/  IMAD R4, R23, 0x8, R16 ;  /* 0x0000000817047824 */ /* 0x000fe200078e0210 */
[----:B0-----:R-:W-:Y:S01]  /*13b30*/  SHF.L.U32 R3, R26, 0x1f, RZ ;  /* 0x0000001f1a037819 */ /* 0x001fe200000006ff */
[----:B------:R-:W-:Y:S01]  /*13b40*/  IMAD.MOV.U32 R5, RZ, RZ, -0x60 ;  /* 0xffffffa0ff057424 */ /* 0x000fe200078e00ff */
[----:B------:R-:W-:Y:S02]  /*13b50*/  BSSY B0, `(.L_x_1113) ;  /* 0x0000004000007945 */ /* 0x000fe40003800000 */
[----:B------:R-:W0:Y:S01]  /*13b60*/  SYNCS.PHASECHK.TRANS64.TRYWAIT P0, [R4+URZ+0x2a860], R3 ;  /* 0x02a86003040075a7 */ /* 0x000e22000800017f */
[----:B------:R-:W-:Y:S01]  /*13b70*/  IMAD R5, R24, R5, UR38 ;  /* 0x0000002618057e24 */ /* 0x000fe2000f8e0205 */
[----:B0-----:R-:W-:Y:S06]  /*13b80*/  @!P0 BRA `(.L_x_1114) ;  /* 0x0000002c00fc8947 */ /* 0x001fec0003800000 */
.L_x_1201:
[----:B------:R-:W-:Y:S05]  /*13b90*/  BSYNC B0 ;  /* 0x0000000000007941 */ /* 0x000fea0003800000 */
.L_x_1113:
[----:B------:R-:W-:Y:S01]  /*13ba0*/  UMOV UR4, 0xffffffff ;  /* 0xffffffff00047882 */ /* 0x000fe20000000000 */
[----:B------:R-:W-:Y:S01]  /*13bb0*/  LOP3.LUT P3, RZ, R19, 0x2, RZ, 0xc0, !PT ;  /* 0x0000000213ff7812 */ /* 0x000fe2000786c0ff */
[----:B------:R-:W-:Y:S01]  /*13bc0*/  IMAD R7, R23, 0x3000, R30 ;  /* 0x0000300017077824 */ /* 0x000fe200078e021e */
[----:B------:R-:W-:Y:S01]  /*13bd0*/  LOP3.LUT P1, RZ, R19, 0x1, RZ, 0xc0, !PT ;  /* 0x0000000113ff7812 */ /* 0x000fe2000782c0ff */
[----:B------:R-:W-:Y:S01]  /*13be0*/  IMAD.IADD R5, R5, 0x1, -R36 ;  /* 0x0000000105057824 */ /* 0x000fe200078e0a24 */
[----:B------:R-:W-:Y:S11]  /*13bf0*/  BRA.DIV UR4, `(.L_x_1115) ;  /* 0x0000002e04f47947 */ /* 0x000ff6000b800000 */
[----:B------:R-:W1:Y:S01]  /*13c00*/  SHFL.IDX PT, R14, R17, RZ, 0x181f ;  /* 0x00181fff110e7589 */ /* 0x000e6200000e0000 */
[----:B------:R-:W-:-:S03]  /*13c10*/  IMAD.SHL.U32 R6, R37, 0x2, RZ ;  /* 0x0000000225067824 */ /* 0x000fc600078e00ff */
[----:B------:R-:W0:Y:S02]  /*13c20*/  SHFL.IDX PT, R0, R18, RZ, 0x181f ;  /* 0x00181fff12007589 */ /* 0x000e2400000e0000 */
[----:B-1----:R-:W-:Y:S02]  /*13c30*/  IADD3 R2, P0, R14, R6, RZ ;  /* 0x000000060e027210 */ /* 0x002fe40007f1e0ff */
[----:B------:R-:W1:Y:S03]  /*13c40*/  SHFL.IDX PT, R14, R17, 0x1, 0x181f ;  /* 0x00381f00110e7f89 */ /* 0x000e6600000e0000 */
[----:B0-----:R-:W-:Y:S01]  /*13c50*/  IMAD.X R3, RZ, RZ, R0, P0 ;  /* 0x000000ffff037224 */ /* 0x001fe200000e0600 */
[----:B------:R-:W-:Y:S01]  /*13c60*/  ISETP.LT.OR P0, PT, R5, 0x1, P3 ;  /* 0x000000010500780c */ /* 0x000fe20001f01670 */
[----:B------:R-:W-:Y:S02]  /*13c70*/  IMAD R0, R7, 0x2, R16 ;  /* 0x0000000207007824 */ /* 0x000fe400078e0210 */
[----:B------:R-:W0:Y:S10]  /*13c80*/  SHFL.IDX PT, R7, R18, 0x1, 0x181f ;  /* 0x00381f0012077f89 */ /* 0x000e3400000e0000 */
        /* <DEDUP_REMOVED lines=35> */
.L_x_1215:
[----:B01----:R-:W-:-:S05]  /*13ec0*/  IADD3 R2, P0, R14, R6, RZ ;  /* 0x000000060e027210 */ /* 0x003fca0007f1e0ff */
[----:B------:R-:W-:Y:S01]  /*13ed0*/  IMAD.X R3, RZ, RZ, R7, P0 ;  /* 0x000000ffff037224 */ /* 0x000fe200000e0607 */
        /* <DEDUP_REMOVED lines=9> */
.L_x_1116:
        /* <DEDUP_REMOVED lines=10> */
.L_x_1117:
[----:B------:R1:W-:Y:S01]  /*14010*/  SYNCS.ARRIVE.TRANS64.A1T0 RZ, [R4+URZ+0x2a850], RZ ;  /* 0x02a850ff04ff79a7 */ /* 0x0003e2000810003f */
[----:B------:R-:W-:-:S05]  /*14020*/  VIADD R23, R23, 0x1 ;  /* 0x0000000117177836 */ /* 0x000fca0000000000 */
[----:B------:R-:W-:-:S04]  /*14030*/  ISETP.NE.AND P0, PT, R23, 0x2, PT ;  /* 0x000000021700780c */ /* 0x000fc80003f05270 */
[----:B0-----:R-:W-:Y:S02]  /*14040*/  SEL R3, RZ, 0x1, P0 ;  /* 0x00000001ff037807 */ /* 0x001fe40000000000 */
[----:B------:R-:W-:Y:S02]  /*14050*/  SEL R23, R23, RZ, P0 ;  /* 0x000000ff17177207 */ /* 0x000fe40000000000 */
[----:B-1----:R-:W-:-:S07]  /*14060*/  LOP3.LUT R26, R26, R3, RZ, 0x3c, !PT ;  /* 0x000000031a1a7212 */ /* 0x002fce00078e3cff */
.L_x_1077:
[----:B------:R-:W-:Y:S05]  /*14070*/  BSYNC B7 ;  /* 0x0000000000077941 */ /* 0x000fea0003800000 */
.L_x_1075:
[----:B------:R-:W-:-:S13]  /*14080*/  LOP3.LUT P0, RZ, R19, 0x800, RZ, 0xc0, !PT ;  /* 0x0000080013ff7812 */ /* 0x000fda000780c0ff */
[----:B------:R-:W-:Y:S05]  /*14090*/  @!P0 BRA `(.L_x_1118) ;  /* 0x0000000000248947 */ /* 0x000fea0003800000 */
[----:B------:R-:W-:Y:S05]  /*140a0*/  WARPSYNC.ALL ;  /* 0x0000000000007948 */ /* 0x000fea0003800000 */
[----:B------:R-:W0:Y:S08]  /*140b0*/  S2UR UR5, SR_CgaCtaId ;  /* 0x00000000000579c3 */ /* 0x000e300000008800 */
[----:B------:R-:W-:Y:S06]  /*140c0*/  BAR.SYNC.DEFER_BLOCKING 0x5, 0x180 ;  /* 0x0146000000007b1d */ /* 0x000fec0000010000 */
[----:B------:R-:W-:-:S02]  /*140d0*/  UMOV UR4, 0x400 ;  /* 0x0000040000047882 */ /* 0x000fc40000000000 */
[----:B0-----:R-:W-:-:S06]  /*140e0*/  ULEA UR4, UR5, UR4, 0x18 ;  /* 0x0000000405047291 */ /* 0x001fcc000f8ec03f */
[----:B------:R-:W-:-:S05]  /*140f0*/  IMAD.U32 R16, RZ, RZ, UR4 ;  /* 0x00000004ff107e24 */ /* 0x000fca000f8e00ff */
[----:B------:R0:W1:Y:S01]  /*14100*/  LDS R34, [R16+0x2a8d0] ;  /* 0x02a8d00010227984 */ /* 0x0000620000000800 */
[----:B------:R-:W-:Y:S06]  /*14110*/  BAR.ARV 0x4, 0x180 ;  /* 0x0106000000007b1d */ /* 0x000fec0000002000 */
[----:B------:R-:W-:Y:S05]  /*14120*/  BRA `(.L_x_1119) ;  /* 0x00000000002c7947 */ /* 0x000fea0003800000 */
.L_x_1118:
[----:B------:R-:W-:-:S03]  /*14130*/  UMOV UR4, 0xffffffff ;  /* 0xffffffff00047882 */ /* 0x000fc60000000000 */
[----:B------:R-:W-:Y:S05]  /*14140*/  BRA.DIV UR4, `(.L_x_1120) ;  /* 0x0000003204a87947 */ /* 0x000fea000b800000 */
[----:B------:R0:W1:Y:S02]  /*14150*/  SHFL.IDX PT, R14, R34, RZ, 0x1f ;  /* 0x00001fff220e7589 */ /* 0x00006400000e0000 */
.L_x_1218:
[----:B------:R-:W2:Y:S01]  /*14160*/  @!P2 S2R R3, SR_CgaCtaId ;  /* 0x000000000003a919 */ /* 0x000ea20000008800 */
[----:B------:R-:W-:Y:S05]  /*14170*/  WARPSYNC.ALL ;  /* 0x0000000000007948 */ /* 0x000fea0003800000 */
[----:B------:R-:W-:Y:S01]  /*14180*/  BAR.SYNC.DEFER_BLOCKING 0x4, 0x180 ;  /* 0x0106000000007b1d */ /* 0x000fe20000010000 */
[----:B------:R-:W-:-:S04]  /*14190*/  @!P2 MOV R0, 0x400 ;  /* 0x000004000000a802 */ /* 0x000fc80000000f00 */
[----:B--2---:R-:W-:-:S05]  /*141a0*/  @!P2 LEA R16, R3, R0, 0x18 ;  /* 0x000000000310a211 */ /* 0x004fca00078ec0ff */
[----:B------:R0:W-:Y:S02]  /*141b0*/  @!P2 STS [R16+0x2a8d0], R34 ;  /* 0x02a8d0221000a388 */ /* 0x0001e40000000800 */
[----:B01----:R-:W-:Y:S01]  /*141c0*/  IMAD.MOV.U32 R34, RZ, RZ, R14 ;  /* 0x000000ffff227224 */ /* 0x003fe200078e000e */
[----:B------:R-:W-:Y:S06]  /*141d0*/  BAR.ARV 0x5, 0x180 ;  /* 0x0146000000007b1d */ /* 0x000fec0000002000 */
.L_x_1119:
[----:B------:R-:W-:Y:S02]  /*141e0*/  ULDC UR4, c[0x0][0xc38] ;  /* 0x00030e0000047ab9 */ /* 0x000fe40000000800 */
[----:B-1----:R-:W-:-:S13]  /*141f0*/  ISETP.GE.AND P0, PT, R34, UR4, PT ;  /* 0x0000000422007c0c */ /* 0x002fda000bf06270 */
[----:B------:R-:W-:Y:S05]  /*14200*/  @!P0 BRA `(.L_x_1121) ;  /* 0xffffffc400188947 */ /* 0x000fea000383ffff */
.L_x_1066:
[----:B------:R-:W2:Y:S01]  /*14210*/  LDL.LU R0, [R1] ;  /* 0x0000000001007983 */ /* 0x000ea20000300800 */
[----:B------:R-:W-:Y:S01]  /*14220*/  BSSY B0, `(.L_x_1122) ;  /* 0x000000b000007945 */ /* 0x000fe20003800000 */
[----:B------:R-:W1:Y:S01]  /*14230*/  S2R R5, SR_CgaCtaId ;  /* 0x0000000000057919 */ /* 0x000e620000008800 */
[----:B--2---:R-:W-:-:S05]  /*14240*/  VIADD R0, R0, 0x1 ;  /* 0x0000000100007836 */ /* 0x004fca0000000000 */
[----:B------:R-:W-:-:S04]  /*14250*/  LEA.HI R2, R0, R0, RZ, 0x1 ;  /* 0x0000000000027211 */ /* 0x000fc800078f08ff */
[----:B------:R-:W-:Y:S02]  /*14260*/  LOP3.LUT R3, R2, 0xfffffffe, RZ, 0xc0, !PT ;  /* 0xfffffffe02037812 */ /* 0x000fe400078ec0ff */
[----:B------:R-:W-:-:S03]  /*14270*/  MOV R2, 0x400 ;  /* 0x0000040000027802 */ /* 0x000fc60000000f00 */
[----:B------:R-:W-:Y:S01]  /*14280*/  IMAD.IADD R0, R0, 0x1, -R3 ;  /* 0x0000000100007824 */ /* 0x000fe200078e0a03 */
[----:B-1----:R-:W-:-:S04]  /*14290*/  LEA R4, R5, R2, 0x18 ;  /* 0x0000000205047211 */ /* 0x002fc800078ec0ff */
[----:B------:R-:W-:-:S04]  /*142a0*/  SHF.L.U32 R0, R0, 0x1f, RZ ;  /* 0x0000001f00007819 */ /* 0x000fc800000006ff */
[----:B------:R-:W1:Y:S02]  /*142b0*/  SYNCS.PHASECHK.TRANS64.TRYWAIT P0, [R4+URZ+0x2a820], R0 ;  /* 0x02a82000040075a7 */ /* 0x000e64000800017f */
[----:B-1----:R-:W-:Y:S05]  /*142c0*/  @!P0 BRA `(.L_x_1123) ;  /* 0x0000003000708947 */ /* 0x002fea0003800000 */
.L_x_1219:
[----:B------:R-:W-:Y:S05]  /*142d0*/  BSYNC B0 ;  /* 0x0000000000007941 */ /* 0x000fea0003800000 */
.L_x_1122:
[----:B------:R-:W-:-:S03]  /*142e0*/  UMOV UR4, 0xffffffff ;  /* 0xffffffff00047882 */ /* 0x000fc60000000000 */
[----:B------:R-:W-:Y:S05]  /*142f0*/  BRA.DIV UR4, `(.L_x_1124) ;  /* 0x0000003204787947 */ /* 0x000fea000b800000 */
[----:B-1----:R-:W1:Y:S02]  /*14300*/  S2R R0, SR_TID.X ;  /* 0x0000000000007919 */ /* 0x002e640000002100 */
[----:B-1----:R-:W-:-:S04]  /*14310*/  SHF.R.U32.HI R0, RZ, 0x5, R0 ;  /* 0x00000005ff007819 */ /* 0x002fc80000011600 */
[----:B------:R-:W-:-:S05]  /*14320*/  LOP3.LUT R0, R0, 0x3, RZ, 0xc0, !PT ;  /* 0x0000000300007812 */ /* 0x000fca00078ec0ff */
[----:B------:R1:W2:Y:S02]  /*14330*/  SHFL.IDX PT, R14, R0, RZ, 0x1f ;  /* 0x00001fff000e7589 */ /* 0x0002a400000e0000 */
.L_x_1222:
[----:B--2---:R-:W-:Y:S01]  /*14340*/  ISETP.NE.AND P0, PT, R14, RZ, PT ;  /* 0x000000ff0e00720c */ /* 0x004fe20003f05270 */
[----:B------:R-:W-:-:S12]  /*14350*/  BSSY B0, `(.L_x_1125) ;  /* 0x0000026000007945 */ /* 0x000fd80003800000 */
[----:B------:R-:W-:Y:S05]  /*14360*/  @P0 BRA `(.L_x_1126) ;  /* 0x0000000000900947 */ /* 0x000fea0003800000 */
[----:B------:R-:W-:-:S03]  /*14370*/  UMOV UR4, 0xffffffff ;  /* 0xffffffff00047882 */ /* 0x000fc60000000000 */
[----:B------:R-:W-:Y:S05]  /*14380*/  BRA.DIV UR4, `(.L_x_1127) ;  /* 0x0000003204887947 */ /* 0x000fea000b800000 */
[----:B------:R-:W-:-:S13]  /*14390*/  ELECT P6, URZ, PT ;  /* 0x00000000003f782f */ /* 0x000fda00038c0000 */
.L_x_1225:
[----:B------:R-:W-:Y:S05]  /*143a0*/  @!P6 BRA `(.L_x_1126) ;  /* 0x000000000080e947 */ /* 0x000fea0003800000 */
[----:B-1----:R-:W2:Y:S02]  /*143b0*/  LDL R0, [R1+0x4] ;  /* 0x0000040001007983 */ /* 0x002ea40000100800 */
[----:B--2---:R-:W-:-:S13]  /*143c0*/  R2UR UR4, R0 ;  /* 0x00000000000472ca */ /* 0x004fda00000e0000 */
[----:B------:R-:W-:-:S06]  /*143d0*/  ULOP3.LUT UR4, UR4, 0x2, URZ, 0xfc, !UPT ;  /* 0x0000000204047892 */ /* 0x000fcc000f8efc3f */
[----:B------:R-:W-:-:S05]  /*143e0*/  IMAD.U32 R0, RZ, RZ, UR4 ;  /* 0x00000004ff007e24 */ /* 0x000fca000f8e00ff */
[----:B------:R-:W-:-:S13]  /*143f0*/  ISETP.NE.AND P0, PT, R0, 0x3, PT ;  /* 0x000000030000780c */ /* 0x000fda0003f05270 */
[----:B------:R-:W-:Y:S05]  /*14400*/  @!P0 BRA `(.L_x_1128) ;  /* 0x0000000000048947 */ /* 0x000fea0003800000 */
[----:B------:R-:W-:Y:S01]  /*14410*/  BPT.TRAP 0x1 ;  /* 0x000000040000795c */ /* 0x000fe20000300000 */
.L_x_1128:
[C---:B------:R-:W-:Y:S01]  /*14420*/  IMAD R5, R23.reuse, 0x8, R4 ;  /* 0x0000000817057824 */ /* 0x040fe200078e0204 */
[----:B------:R-:W-:Y:S01]  /*14430*/  SHF.L.U32 R0, R26, 0x1f, RZ ;  /* 0x0000001f1a007819 */ /* 0x000fe200000006ff */
[----:B------:R-:W-:-:S03]  /*14440*/  VIADD R23, R23, 0x1 ;  /* 0x0000000117177836 */ /* 0x000fc60000000000 */
[----:B------:R-:W1:Y:S02]  /*14450*/  SYNCS.PHASECHK.TRANS64.TRYWAIT P1, [R5+URZ+0x2a840], R0 ;  /* 0x02a84000050075a7 */ /* 0x000e64000802017f */
[----:B------:R-:W-:-:S04]  /*14460*/  ISETP.NE.AND P2, PT, R23, 0x2, PT ;  /* 0x000000021700780c */ /* 0x000fc80003f45270 */
[----:B------:R-:W-:Y:S01]  /*14470*/  SEL R3, RZ, 0x1, P2 ;  /* 0x00000001ff037807 */ /* 0x000fe20001000000 */
[----:B-1----:R-:W-:Y:S08]  /*14480*/  @!P1 BRA `(.L_x_1129) ;  /* 0x0000003000689947 */ /* 0x002ff00003800000 */
.L_x_1226:
[----:B------:R-:W-:Y:S02]  /*14490*/  SEL R23, R23, RZ, P2 ;  /* 0x000000ff17177207 */ /* 0x000fe40001000000 */
[----:B------:R-:W-:Y:S01]  /*144a0*/  LOP3.LUT R2, R26, R3, RZ, 0x3c, !PT ;  /* 0x000000031a027212 */ /* 0x000fe200078e3cff */
[----:B------:R-:W-:Y:S06]  /*144b0*/  @!P0 BRA `(.L_x_1130) ;  /* 0x0000000000048947 */ /* 0x000fec0003800000 */
[----:B------:R-:W-:Y:S01]  /*144c0*/  BPT.TRAP 0x1 ;  /* 0x000000040000795c */ /* 0x000fe20000300000 */
.L_x_1130:
[----:B------:R-:W-:Y:S01]  /*144d0*/  IMAD R23, R23, 0x8, R4 ;  /* 0x0000000817177824 */ /* 0x000fe200078e0204 */
[----:B------:R-:W-:-:S04]  /*144e0*/  SHF.L.U32 R2, R2, 0x1f, RZ ;  /* 0x0000001f02027819 */ /* 0x000fc800000006ff */
[----:B------:R-:W2:Y:S02]  /*144f0*/  SYNCS.PHASECHK.TRANS64.TRYWAIT P1, [R23+URZ+0x2a840], R2 ;  /* 0x02a84002170075a7 */ /* 0x000ea4000802017f */
[----:B--2---:R-:W-:Y:S05]  /*14500*/  @!P1 BRA `(.L_x_1131) ;  /* 0x00000030005c9947 */ /* 0x004fea0003800000 */
.L_x_1227:
[----:B------:R-:W-:Y:S05]  /*14510*/  @!P0 BRA `(.L_x_1132) ;  /* 0x0000000000048947 */ /* 0x000fea0003800000 */
[----:B------:R-:W-:Y:S01]  /*14520*/  BPT.TRAP 0x1 ;  /* 0x000000040000795c */ /* 0x000fe20000300000 */
.L_x_1132:
[----:B------:R-:W3:Y:S02]  /*14530*/  SYNCS.PHASECHK.TRANS64.TRYWAIT P1, [R5+URZ+0x2a860], R0 ;  /* 0x02a86000050075a7 */ /* 0x000ee4000802017f */
[----:B---3--:R-:W-:Y:S05]  /*14540*/  @!P1 BRA `(.L_x_1133) ;  /* 0x0000003000609947 */ /* 0x008fea0003800000 */
.L_x_1228:
[----:B------:R-:W-:Y:S05]  /*14550*/  @!P0 BRA `(.L_x_1134) ;  /* 0x0000000000048947 */ /* 0x000fea0003800000 */
[----:B------:R-:W-:Y:S01]  /*14560*/  BPT.TRAP 0x1 ;  /* 0x000000040000795c */ /* 0x000fe20000300000 */
.L_x_1134:
[----:B----4-:R4:W0:Y:S02]  /*14570*/  SYNCS.PHASECHK.TRANS64.TRYWAIT P0, [R23+URZ+0x2a860], R2 ;  /* 0x02a86002170075a7 */ /* 0x010824000800017f */
[----:B0-----:R-:W-:Y:S05]  /*14580*/  @!P0 NANOSLEEP.SYNCS 0x989680 ;  /* 0x009896800000895d */ /* 0x001fea0003900000 */
[----:B------:R-:W0:Y:S02]  /*14590*/  @!P0 SYNCS.PHASECHK.TRANS64 P0, [R23+URZ+0x2a860], R2 ;  /* 0x02a86002170085a7 */ /* 0x000e24000800007f */
[----:B0-----:R-:W-:Y:S05]  /*145a0*/  @!P0 BRA `(.L_x_1134) ;  /* 0xfffffffc00f08947 */ /* 0x001fea000383ffff */
.L_x_1126:
[----:B------:R-:W-:Y:S05]  /*145b0*/  BSYNC B0 ;  /* 0x0000000000007941 */ /* 0x000fea0003800000 */
.L_x_1125:
[----:B------:R-:W-:Y:S05]  /*145c0*/  EXIT ;  /* 0x000000000000794d */ /* 0x000fea0003800000 */
.L_x_971:
[----:B0-----:R-:W-:-:S04]  /*145d0*/  IMAD.U32 R3, RZ, RZ, UR40 ;  /* 0x00000028ff037e24 */ /* 0x001fc8000f8e00ff */
[----:B------:R0:W1:Y:S03]  /*145e0*/  SYNCS.PHASECHK.TRANS64.TRYWAIT P1, [R3+URZ+0x2a800], R0 ;  /* 0x02a80000030075a7 */ /* 0x000066000802017f */
[----:B-1----:R-:W-:Y:S05]  /*145f0*/  @!P1 NANOSLEEP.SYNCS 0x989680 ;  /* 0x009896800000995d */ /* 0x002fea0003900000 */
[----:B------:R-:W1:Y:S02]  /*14600*/  @!P1 SYNCS.PHASECHK.TRANS64 P1, [R3+URZ+0x2a800], R0 ;  /* 0x02a80000030095a7 */ /* 0x000e64000802007f */
[----:B-1----:R-:W-:Y:S05]  /*14610*/  @!P1 BRA `(.L_x_971) ;  /* 0xfffffffc00ec9947 */ /* 0x002fea000383ffff */
[----:B------:R-:W-:Y:S05]  /*14620*/  BRA `(.L_x_1135) ;  /* 0xfffffed000d87947 */ /* 0x000fea000383ffff */
.L_x_975:
[----:B-1----:R1:W2:Y:S02]  /*14630*/  SYNCS.PHASECHK.TRANS64.TRYWAIT P1, [R15+URZ+0x2a830], R0 ;  /* 0x02a830000f0075a7 */ /* 0x0022a4000802017f */
[----:B--2---:R-:W-:Y:S05]  /*14640*/  @!P1 NANOSLEEP.SYNCS 0x989680 ;  /* 0x009896800000995d */ /* 0x004fea0003900000 */
[----:B------:R-:W2:Y:S02]  /*14650*/  @!P1 SYNCS.PHASECHK.TRANS64 P1, [R15+URZ+0x2a830], R0 ;  /* 0x02a830000f0095a7 */ /* 0x000ea4000802007f */
[----:B--2---:R-:W-:Y:S05]  /*14660*/  @!P1 BRA `(.L_x_975) ;  /* 0xfffffffc00f09947 */ /* 0x004fea000383ffff */
[----:B------:R-:W-:Y:S05]  /*14670*/  BRA `(.L_x_974) ;  /* 0xfffffed000f47947 */ /* 0x000fea000383ffff */
.L_x_992:
[----:B-1----:R-:W-:-:S04]  /*14680*/  IMAD.U32 R14, RZ, RZ, UR7 ;  /* 0x00000007ff0e7e24 */ /* 0x002fc8000f8e00ff */
[----:B------:R1:W2:Y:S03]  /*14690*/  SYNCS.PHASECHK.TRANS64.TRYWAIT P1, [R14+URZ+0x2a830], R13 ;  /* 0x02a8300d0e0075a7 */ /* 0x0002a6000802017f */
[----:B--2---:R-:W-:Y:S05]  /*146a0*/  @!P1 NANOSLEEP.SYNCS 0x989680 ;  /* 0x009896800000995d */ /* 0x004fea0003900000 */
[----:B------:R-:W2:Y:S02]  /*146b0*/  @!P1 SYNCS.PHASECHK.TRANS64 P1, [R14+URZ+0x2a830], R13 ;  /* 0x02a8300d0e0095a7 */ /* 0x000ea4000802007f */
[----:B--2---:R-:W-:Y:S05]  /*146c0*/  @!P1 BRA `(.L_x_992) ;  /* 0xfffffffc00ec9947 */ /* 0x004fea000383ffff */
[----:B------:R-:W-:Y:S05]  /*146d0*/  BRA `(.L_x_991) ;  /* 0xffffff0400787947 */ /* 0x000fea000383ffff */
.L_x_996:
[----:B01----:R-:W-:-:S04]  /*146e0*/  IMAD.U32 R13, RZ, RZ, UR6 ;  /* 0x00000006ff0d7e24 */ /* 0x003fc8000f8e00ff */
[----:B------:R0:W1:Y:S03]  /*146f0*/  SYNCS.PHASECHK.TRANS64.TRYWAIT P1, [R13+URZ+0x2a850], R0 ;  /* 0x02a850000d0075a7 */ /* 0x000066000802017f */
[----:B-1----:R-:W-:Y:S05]  /*14700*/  @!P1 NANOSLEEP.SYNCS 0x989680 ;  /* 0x009896800000995d */ /* 0x002fea0003900000 */
[----:B------:R-:W1:Y:S02]  /*14710*/  @!P1 SYNCS.PHASECHK.TRANS64 P1, [R13+URZ+0x2a850], R0 ;  /* 0x02a850000d0095a7 */ /* 0x000e64000802007f */
[----:B-1----:R-:W-:Y:S05]  /*14720*/  @!P1 BRA `(.L_x_996) ;  /* 0xfffffffc00ec9947 */ /* 0x002fea000383ffff */
[----:B------:R-:W-:Y:S05]  /*14730*/  BRA `(.L_x_995) ;  /* 0xffffff0c00a87947 */ /* 0x000fea000383ffff */
.L_x_1015:
[----:B-1----:R-:W-:-:S04]  /*14740*/  IMAD.U32 R12, RZ, RZ, UR7 ;  /* 0x00000007ff0c7e24 */ /* 0x002fc8000f8e00ff */
[----:B------:R1:W2:Y:S03]  /*14750*/  SYNCS.PHASECHK.TRANS64.TRYWAIT P1, [R12+URZ+0x2a830], R11 ;  /* 0x02a8300b0c0075a7 */ /* 0x0002a6000802017f */
[----:B--2---:R-:W-:Y:S05]  /*14760*/  @!P1 NANOSLEEP.SYNCS 0x989680 ;  /* 0x009896800000995d */ /* 0x004fea0003900000 */
[----:B------:R-:W2:Y:S02]  /*14770*/  @!P1 SYNCS.PHASECHK.TRANS64 P1, [R12+URZ+0x2a830], R11 ;  /* 0x02a8300b0c0095a7 */ /* 0x000ea4000802007f */
[----:B--2---:R-:W-:Y:S05]  /*14780*/  @!P1 BRA `(.L_x_1015) ;  /* 0xfffffffc00ec9947 */ /* 0x004fea000383ffff */
[----:B------:R-:W-:Y:S05]  /*14790*/  BRA `(.L_x_1014) ;  /* 0xffffff3800c87947 */ /* 0x000fea000383ffff */
.L_x_1019:
[----:B01----:R-:W-:-:S04]  /*147a0*/  IMAD.U32 R11, RZ, RZ, UR6 ;  /* 0x00000006ff0b7e24 */ /* 0x003fc8000f8e00ff */
[----:B------:R0:W1:Y:S03]  /*147b0*/  SYNCS.PHASECHK.TRANS64.TRYWAIT P1, [R11+URZ+0x2a850], R0 ;  /* 0x02a850000b0075a7 */ /* 0x000066000802017f */
[----:B-1----:R-:W-:Y:S05]  /*147c0*/  @!P1 NANOSLEEP.SYNCS 0x989680 ;  /* 0x009896800000995d */ /* 0x002fea0003900000 */
[----:B------:R-:W1:Y:S02]  /*147d0*/  @!P1 SYNCS.PHASECHK.TRANS64 P1, [R11+URZ+0x2a850], R0 ;  /* 0x02a850000b0095a7 */ /* 0x000e64000802007f */
[----:B-1----:R-:W-:Y:S05]  /*147e0*/  @!P1 BRA `(.L_x_1019) ;  /* 0xfffffffc00ec9947 */ /* 0x002fea000383ffff */
[----:B------:R-:W-:Y:S05]  /*147f0*/  BRA `(.L_x_1018) ;  /* 0xffffff4000f87947 */ /* 0x000fea000383ffff */
.L_x_1027:
[----:B-1----:R-:W-:-:S04]  /*14800*/  IMAD.U32 R14, RZ, RZ, UR6 ;  /* 0x00000006ff0e7e24 */ /* 0x002fc8000f8e00ff */
[----:B------:R1:W2:Y:S03]  /*14810*/  SYNCS.PHASECHK.TRANS64.TRYWAIT P1, [R14+URZ+0x2a830], R11 ;  /* 0x02a8300b0e0075a7 */ /* 0x0002a6000802017f */
[----:B--2---:R-:W-:Y:S05]  /*14820*/  @!P1 NANOSLEEP.SYNCS 0x989680 ;  /* 0x009896800000995d */ /* 0x004fea0003900000 */
[----:B------:R-:W2:Y:S02]  /*14830*/  @!P1 SYNCS.PHASECHK.TRANS64 P1, [R14+URZ+0x2a830], R11 ;  /* 0x02a8300b0e0095a7 */ /* 0x000ea4000802007f */
[----:B--2---:R-:W-:Y:S05]  /*14840*/  @!P1 BRA `(.L_x_1027) ;  /* 0xfffffffc00ec9947 */ /* 0x004fea000383ffff */
[----:B------:R-:W-:Y:S05]  /*14850*/  BRA `(.L_x_1026) ;  /* 0xffffff5c00487947 */ /* 0x000fea000383ffff */
.L_x_1031:
[----:B01----:R-:W-:-:S04]  /*14860*/  IMAD.U32 R11, RZ, RZ, UR10 ;  /* 0x0000000aff0b7e24 */ /* 0x003fc8000f8e00ff */
[----:B------:R0:W1:Y:S03]  /*14870*/  SYNCS.PHASECHK.TRANS64.TRYWAIT P1, [R11+URZ+0x2a850], R0 ;  /* 0x02a850000b0075a7 */ /* 0x000066000802017f */
[----:B-1----:R-:W-:Y:S05]  /*14880*/  @!P1 NANOSLEEP.SYNCS 0x989680 ;  /* 0x009896800000995d */ /* 0x002fea0003900000 */
[----:B------:R-:W1:Y:S02]  /*14890*/  @!P1 SYNCS.PHASECHK.TRANS64 P1, [R11+URZ+0x2a850], R0 ;  /* 0x02a850000b0095a7 */ /* 0x000e64000802007f */
[----:B-1----:R-:W-:Y:S05]  /*148a0*/  @!P1 BRA `(.L_x_1031) ;  /* 0xfffffffc00ec9947 */ /* 0x002fea000383ffff */
[----:B------:R-:W-:Y:S05]  /*148b0*/  BRA `(.L_x_1030) ;  /* 0xffffff6400787947 */ /* 0x000fea000383ffff */
.L_x_1046:
[----:B-1----:R-:W-:-:S04]  /*148c0*/  IMAD.U32 R5, RZ, RZ, UR5 ;  /* 0x00000005ff057e24 */ /* 0x002fc8000f8e00ff */
[----:B------:R1:W2:Y:S03]  /*148d0*/  SYNCS.PHASECHK.TRANS64.TRYWAIT P1, [R5+URZ+0x2a850], R0 ;  /* 0x02a85000050075a7 */ /* 0x0002a6000802017f */
[----:B--2---:R-:W-:Y:S05]  /*148e0*/  @!P1 NANOSLEEP.SYNCS 0x989680 ;  /* 0x009896800000995d */ /* 0x004fea0003900000 */
[----:B------:R-:W2:Y:S02]  /*148f0*/  @!P1 SYNCS.PHASECHK.TRANS64 P1, [R5+URZ+0x2a850], R0 ;  /* 0x02a85000050095a7 */ /* 0x000ea4000802007f */
[----:B--2---:R-:W-:Y:S05]  /*14900*/  @!P1 BRA `(.L_x_1046) ;  /* 0xfffffffc00ec9947 */ /* 0x004fea000383ffff */
[----:B------:R-:W-:Y:S05]  /*14910*/  BRA `(.L_x_1045) ;  /* 0xffffff9000e07947 */ /* 0x000fea000383ffff */
.L_x_1083:
[----:B------:R-:W2:Y:S01]  /*14920*/  S2R R17, SR_TID.X ;  /* 0x0000000000117919 */ /* 0x000ea20000002100 */
[----:B------:R-:W-:Y:S02]  /*14930*/  IMAD.MOV.U32 R12, RZ, RZ, RZ ;  /* 0x000000ffff0c7224 */ /* 0x000fe400078e00ff */
[----:B------:R-:W-:Y:S02]  /*14940*/  IMAD.MOV.U32 R11, RZ, RZ, 0x1f ;  /* 0x0000001fff0b7424 */ /* 0x000fe400078e00ff */
[----:B------:R-:W-:Y:S01]  /*14950*/  IMAD.MOV.U32 R15, RZ, RZ, -0x1 ;  /* 0xffffffffff0f7424 */ /* 0x000fe200078e00ff */
[----:B--2---:R-:W-:-:S04]  /*14960*/  SHF.R.U32.HI R17, RZ, 0x5, R17 ;  /* 0x00000005ff117819 */ /* 0x004fc80000011611 */
[----:B------:R-:W-:-:S05]  /*14970*/  LOP3.LUT R17, R17, 0x3, RZ, 0xc0, !PT ;  /* 0x0000000311117812 */ /* 0x000fca00078ec0ff */
[----:B------:R-:W-:-:S07]  /*14980*/  IMAD.MOV.U32 R13, RZ, RZ, R17 ;  /* 0x000000ffff0d7224 */ /* 0x000fce00078e0011 */
[----:B01---5:R-:W-:Y:S05]  /*14990*/  WARPSYNC.COLLECTIVE R15, `(.L_x_1136) ;  /* 0x000000000f087348 */ /* 0x023fea0003c00000 */
[----:B------:R2:W3:Y:S02]  /*149a0*/  SHFL.IDX P6, R14, R13, R12, R11 ;  /* 0x0000000c0d0e7389 */ /* 0x0004e400000c000b */
[----:B0123-5:R-:W-:Y:S01]  /*149b0*/  ENDCOLLECTIVE ;  /* 0x000000000000791b */ /* 0x02ffe20003800000 */
.L_x_1136:
[----:B------:R-:W-:Y:S05]  /*149c0*/  BRA `(.L_x_1137) ;  /* 0xffffffc8008c7947 */ /* 0x000fea000383ffff */
.L_x_1086:
[----:B0-----:R0:W1:Y:S02]  /*149d0*/  SYNCS.PHASECHK.TRANS64.TRYWAIT P0, [R0+URZ+0x2a840], R3 ;  /* 0x02a84003000075a7 */ /* 0x001064000800017f */
[----:B-1----:R-:W-:Y:S05]  /*149e0*/  @!P0 NANOSLEEP.SYNCS 0x989680 ;  /* 0x009896800000895d */ /* 0x002fea0003900000 */
[----:B------:R-:W1:Y:S02]  /*149f0*/  @!P0 SYNCS.PHASECHK.TRANS64 P0, [R0+URZ+0x2a840], R3 ;  /* 0x02a84003000085a7 */ /* 0x000e64000800007f */
[----:B-1----:R-:W-:Y:S05]  /*14a00*/  @!P0 BRA `(.L_x_1086) ;  /* 0xfffffffc00f08947 */ /* 0x002fea000383ffff */
[----:B------:R-:W-:Y:S05]  /*14a10*/  BRA `(.L_x_1138) ;  /* 0xffffffcc00907947 */ /* 0x000fea000383ffff */
.L_x_1087:
[----:B------:R-:W-:Y:S01]  /*14a20*/  BSSY B0, `(.L_x_1139) ;  /* 0x0000008000007945 */ /* 0x000fe20003800000 */
[----:B------:R-:W-:Y:S02]  /*14a30*/  IMAD.MOV.U32 R13, RZ, RZ, R6 ;  /* 0x000000ffff0d7224 */ /* 0x000fe400078e0006 */
[----:B------:R-:W-:Y:S02]  /*14a40*/  IMAD.MOV.U32 R12, RZ, RZ, RZ ;  /* 0x000000ffff0c7224 */ /* 0x000fe400078e00ff */
[----:B------:R-:W-:Y:S02]  /*14a50*/  IMAD.MOV.U32 R11, RZ, RZ, 0x181f ;  /* 0x0000181fff0b7424 */ /* 0x000fe400078e00ff */
[----:B------:R-:W-:-:S07]  /*14a60*/  IMAD.MOV.U32 R15, RZ, RZ, -0x1 ;  /* 0xffffffffff0f7424 */ /* 0x000fce00078e00ff */
[----:B------:R-:W-:Y:S05]  /*14a70*/  WARPSYNC.COLLECTIVE R15, `(.L_x_1140) ;  /* 0x000000000f087348 */ /* 0x000fea0003c00000 */
[----:B------:R0:W1:Y:S02]  /*14a80*/  SHFL.IDX P6, R14, R13, R12, R11 ;  /* 0x0000000c0d0e7389 */ /* 0x00006400000c000b */
[----:B01----:R-:W-:Y:S01]  /*14a90*/  ENDCOLLECTIVE ;  /* 0x000000000000791b */ /* 0x003fe20003800000 */
.L_x_1140:
[----:B------:R-:W-:Y:S05]  /*14aa0*/  BSYNC B0 ;  /* 0x0000000000007941 */ /* 0x000fea0003800000 */
.L_x_1139:
[----:B------:R-:W-:Y:S02]  /*14ab0*/  IMAD.MOV.U32 R13, RZ, RZ, R4 ;  /* 0x000000ffff0d7224 */ /* 0x000fe400078e0004 */
[----:B------:R-:W-:Y:S02]  /*14ac0*/  IMAD.MOV.U32 R12, RZ, RZ, RZ ;  /* 0x000000ffff0c7224 */ /* 0x000fe400078e00ff */
[----:B------:R-:W-:Y:S02]  /*14ad0*/  IMAD.MOV.U32 R11, RZ, RZ, 0x181f ;  /* 0x0000181fff0b7424 */ /* 0x000fe400078e00ff */
[----:B------:R-:W-:Y:S02]  /*14ae0*/  IMAD.MOV.U32 R15, RZ, RZ, -0x1 ;  /* 0xffffffffff0f7424 */ /* 0x000fe400078e00ff */
[----:B------:R-:W-:Y:S02]  /*14af0*/  IMAD.MOV.U32 R2, RZ, RZ, R14 ;  /* 0x000000ffff027224 */ /* 0x000fe400078e000e */
[----:B------:R-:W-:-:S07]  /*14b00*/  @P0 IMAD R9, R5, 0x2, R16 ;  /* 0x0000000205090824 */ /* 0x000fce00078e0210 */
[----:B------:R-:W-:Y:S05]  /*14b10*/  WARPSYNC.COLLECTIVE R15, `(.L_x_1141) ;  /* 0x000000000f087348 */ /* 0x000fea0003c00000 */
[----:B------:R0:W1:Y:S02]  /*14b20*/  SHFL.IDX P6, R14, R13, R12, R11 ;  /* 0x0000000c0d0e7389 */ /* 0x00006400000c000b */
[----:B01----:R-:W-:Y:S01]  /*14b30*/  ENDCOLLECTIVE ;  /* 0x000000000000791b */ /* 0x003fe20003800000 */
.L_x_1141:
[----:B------:R-:W-:Y:S02]  /*14b40*/  IMAD.MOV.U32 R13, RZ, RZ, R6 ;  /* 0x000000ffff0d7224 */ /* 0x000fe400078e0006 */
[----:B------:R-:W-:Y:S01]  /*14b50*/  IMAD.MOV.U32 R12, RZ, RZ, 0x1 ;  /* 0x00000001ff0c7424 */ /* 0x000fe200078e00ff */
[----:B------:R-:W-:-:S05]  /*14b60*/  @P0 LEA R14, P1, R37, R14, 0x1 ;  /* 0x0000000e250e0211 */ /* 0x000fca00078208ff */
[----:B------:R-:W-:Y:S02]  /*14b70*/  @P0 IMAD.X R3, RZ, RZ, R2, P1 ;  /* 0x000000ffff030224 */ /* 0x000fe400008e0602 */
[----:B------:R-:W-:-:S07]  /*14b80*/  @P0 IMAD.MOV.U32 R2, RZ, RZ, R14 ;  /* 0x000000ffff020224 */ /* 0x000fce00078e000e */
[----:B------:R-:W-:Y:S05]  /*14b90*/  WARPSYNC.COLLECTIVE R15, `(.L_x_1142) ;  /* 0x000000000f087348 */ /* 0x000fea0003c00000 */
[----:B------:R0:W1:Y:S02]  /*14ba0*/  SHFL.IDX P6, R14, R13, R12, R11 ;  /* 0x0000000c0d0e7389 */ /* 0x00006400000c000b */
[----:B01----:R-:W-:Y:S01]  /*14bb0*/  ENDCOLLECTIVE ;  /* 0x000000000000791b */ /* 0x003fe20003800000 */
.L_x_1142:
[----:B------:R-:W-:Y:S01]  /*14bc0*/  @!PT LDS RZ, [RZ] ;  /* 0x00000000fffff984 */ /* 0x000fe20000000800 */
[----:B------:R-:W-:Y:S01]  /*14bd0*/  @!PT LDS RZ, [RZ] ;  /* 0x00000000fffff984 */ /* 0x000fe20000000800 */
[----:B------:R-:W-:Y:S01]  /*14be0*/  @!PT LDS RZ, [RZ] ;  /* 0x00000000fffff984 */ /* 0x000fe20000000800 */
[----:B------:R0:W-:Y:S04]  /*14bf0*/  @P0 LDGSTS.E.BYPASS.LTC128B.128 [R9+0x18400], desc[UR36][R2.64], !P4 ;  /* 0x1840000002090fae */ /* 0x0001e8000e101d64 */
[----:B------:R0:W-:Y:S04]  /*14c00*/  @P0 LDGSTS.E.BYPASS.LTC128B.128 [R9+0x1b400], desc[UR36][R2.64+0x80], !P3 ;  /* 0x1b40008002090fae */ /* 0x0001e8000d901d64 */
[----:B------:R0:W-:Y:S01]  /*14c10*/  @P0 LDGSTS.E.BYPASS.LTC128B.128 [R9+0x1e400], desc[UR36][R2.64+0x100], !P2 ;  /* 0x1e40010002090fae */ /* 0x0001e2000d101d64 */
[----:B------:R-:W-:Y:S01]  /*14c20*/  ISETP.GE.AND P0, PT, R7, 0x11, PT ;  /* 0x000000110700780c */ /* 0x000fe20003f06270 */
[----:B------:R-:W-:-:S02]  /*14c30*/  IMAD.MOV.U32 R13, RZ, RZ, R4 ;  /* 0x000000ffff0d7224 */ /* 0x000fc400078e0004 */
[----:B------:R-:W-:-:S10]  /*14c40*/  IMAD.MOV.U32 R8, RZ, RZ, R14 ;  /* 0x000000ffff087224 */ /* 0x000fd400078e000e */
[----:B0-----:R-:W-:Y:S05]  /*14c50*/  WARPSYNC.COLLECTIVE R15, `(.L_x_1143) ;  /* 0x000000000f087348 */ /* 0x001fea0003c00000 */
[----:B------:R1:W2:Y:S02]  /*14c60*/  SHFL.IDX P6, R14, R13, R12, R11 ;  /* 0x0000000c0d0e7389 */ /* 0x0002a400000c000b */
[----:B012---:R-:W-:Y:S01]  /*14c70*/  ENDCOLLECTIVE ;  /* 0x000000000000791b */ /* 0x007fe20003800000 */
.L_x_1143:
[----:B------:R-:W-:Y:S02]  /*14c80*/  @P0 IMAD R25, R5, 0x2, R16 ;  /* 0x0000000205190824 */ /* 0x000fe400078e0210 */
[----:B------:R-:W-:Y:S02]  /*14c90*/  IMAD.MOV.U32 R13, RZ, RZ, R6 ;  /* 0x000000ffff0d7224 */ /* 0x000fe400078e0006 */
[----:B------:R-:W-:Y:S01]  /*14ca0*/  IMAD.MOV.U32 R12, RZ, RZ, 0x2 ;  /* 0x00000002ff0c7424 */ /* 0x000fe200078e00ff */
[----:B------:R-:W-:-:S05]  /*14cb0*/  @P0 LEA R14, P1, R37, R14, 0x1 ;  /* 0x0000000e250e0211 */ /* 0x000fca00078208ff */
[----:B------:R-:W-:-:S08]  /*14cc0*/  @P0 IMAD.MOV.U32 R2, RZ, RZ, R14 ;  /* 0x000000ffff020224 */ /* 0x000fd000078e000e */
[----:B------:R-:W-:Y:S05]  /*14cd0*/  WARPSYNC.COLLECTIVE R15, `(.L_x_1144) ;  /* 0x000000000f087348 */ /* 0x000fea0003c00000 */
[----:B------:R0:W1:Y:S02]  /*14ce0*/  SHFL.IDX P6, R14, R13, R12, R11 ;  /* 0x0000000c0d0e7389 */ /* 0x00006400000c000b */
[----:B01----:R-:W-:Y:S01]  /*14cf0*/  ENDCOLLECTIVE ;  /* 0x000000000000791b */ /* 0x003fe20003800000 */
.L_x_1144:
[----:B------:R-:W-:-:S04]  /*14d00*/  @P0 IMAD.X R21, RZ, RZ, R8, P1 ;  /* 0x000000ffff150224 */ /* 0x000fc800008e0608 */
[----:B------:R-:W-:-:S05]  /*14d10*/  @P0 IMAD.MOV.U32 R3, RZ, RZ, R21 ;  /* 0x000000ffff030224 */ /* 0x000fca00078e0015 */
[----:B------:R-:W-:Y:S01]  /*14d20*/  @!PT LDS RZ, [RZ] ;  /* 0x00000000fffff984 */ /* 0x000fe20000000800 */
[----:B------:R-:W-:Y:S01]  /*14d30*/  @!PT LDS RZ, [RZ] ;  /* 0x00000000fffff984 */ /* 0x000fe20000000800 */
[----:B------:R-:W-:Y:S01]  /*14d40*/  @!PT LDS RZ, [RZ] ;  /* 0x00000000fffff984 */ /* 0x000fe20000000800 */
[----:B------:R0:W-:Y:S01]  /*14d50*/  @P0 LDGSTS.E.BYPASS.LTC128B.128 [R25+0x18c00], desc[UR36][R2.64], !P4 ;  /* 0x18c0000002190fae */ /* 0x0001e2000e101d64 */
[----:B------:R-:W-:-:S03]  /*14d60*/  IMAD.MOV.U32 R13, RZ, RZ, R4 ;  /* 0x000000ffff0d7224 */ /* 0x000fc600078e0004 */
[----:B------:R0:W-:Y:S04]  /*14d70*/  @P0 LDGSTS.E.BYPASS.LTC128B.128 [R25+0x1bc00], desc[UR36][R2.64+0x80], !P3 ;  /* 0x1bc0008002190fae */ /* 0x0001e8000d901d64 */
[----:B------:R0:W-:Y:S01]  /*14d80*/  @P0 LDGSTS.E.BYPASS.LTC128B.128 [R25+0x1ec00], desc[UR36][R2.64+0x100], !P2 ;  /* 0x1ec0010002190fae */ /* 0x0001e2000d101d64 */
[----:B------:R-:W-:Y:S01]  /*14d90*/  ISETP.GE.AND P0, PT, R7, 0x21, PT ;  /* 0x000000210700780c */ /* 0x000fe20003f06270 */
[----:B------:R-:W-:-:S12]  /*14da0*/  IMAD.MOV.U32 R8, RZ, RZ, R14 ;  /* 0x000000ffff087224 */ /* 0x000fd800078e000e */
[----:B0-----:R-:W-:Y:S05]  /*14db0*/  WARPSYNC.COLLECTIVE R15, `(.L_x_1145) ;  /* 0x000000000f087348 */ /* 0x001fea0003c00000 */
[----:B------:R1:W2:Y:S02]  /*14dc0*/  SHFL.IDX P6, R14, R13, R12, R11 ;  /* 0x0000000c0d0e7389 */ /* 0x0002a400000c000b */
[----:B012---:R-:W-:Y:S01]  /*14dd0*/  ENDCOLLECTIVE ;  /* 0x000000000000791b */ /* 0x007fe20003800000 */
.L_x_1145:
        /* <DEDUP_REMOVED lines=8> */
.L_x_1146:
        /* <DEDUP_REMOVED lines=14> */
.L_x_1147:
        /* <DEDUP_REMOVED lines=8> */
.L_x_1148:
        /* <DEDUP_REMOVED lines=14> */
.L_x_1149:
        /* <DEDUP_REMOVED lines=8> */
.L_x_1150:
        /* <DEDUP_REMOVED lines=9> */
[----:B------:R-:W-:-:S07]  /*151b0*/  IMAD.MOV.U32 R8, RZ, RZ, R14 ;  /* 0x000000ffff087224 */ /* 0x000fce00078e000e */
[----:B0-----:R-:W-:Y:S05]  /*151c0*/  WARPSYNC.COLLECTIVE R15, `(.L_x_1151) ;  /* 0x000000000f087348 */ /* 0x001fea0003c00000 */
[----:B------:R1:W2:Y:S02]  /*151d0*/  SHFL.IDX P6, R14, R13, R12, R11 ;  /* 0x0000000c0d0e7389 */ /* 0x0002a400000c000b */
[----:B012---:R-:W-:Y:S01]  /*151e0*/  ENDCOLLECTIVE ;  /* 0x000000000000791b */ /* 0x007fe20003800000 */
.L_x_1151:
[----:B------:R-:W-:Y:S05]  /*151f0*/  BRA `(.L_x_1152) ;  /* 0xffffffc800e87947 */ /* 0x000fea000383ffff */
.L_x_1092:
[----:B------:R-:W-:Y:S02]  /*15200*/  IMAD.MOV.U32 R13, RZ, RZ, R5 ;  /* 0x000000ffff0d7224 */ /* 0x000fe400078e0005 */
[----:B------:R-:W-:Y:S02]  /*15210*/  IMAD.MOV.U32 R12, RZ, RZ, RZ ;  /* 0x000000ffff0c7224 */ /* 0x000fe400078e00ff */
[----:B------:R-:W-:Y:S02]  /*15220*/  IMAD.MOV.U32 R11, RZ, RZ, 0x181f ;  /* 0x0000181fff0b7424 */ /* 0x000fe400078e00ff */
[----:B------:R-:W-:Y:S02]  /*15230*/  IMAD.MOV.U32 R15, RZ, RZ, -0x1 ;  /* 0xffffffffff0f7424 */ /* 0x000fe400078e00ff */
[----:B------:R-:W-:-:S07]  /*15240*/  VIADD R4, R36, UR44 ;  /* 0x0000002c24047c36 */ /* 0x000fce0008000000 */
[----:B------:R-:W-:Y:S05]  /*15250*/  WARPSYNC.COLLECTIVE R15, `(.L_x_1153) ;  /* 0x000000000f087348 */ /* 0x000fea0003c00000 */
[----:B------:R0:W1:Y:S02]  /*15260*/  SHFL.IDX P6, R14, R13, R12, R11 ;  /* 0x0000000c0d0e7389 */ /* 0x00006400000c000b */
[----:B01----:R-:W-:Y:S01]  /*15270*/  ENDCOLLECTIVE ;  /* 0x000000000000791b */ /* 0x003fe20003800000 */
.L_x_1153:
[C---:B------:R-:W-:Y:S01]  /*15280*/  VIADD R6, R4.reuse, 0x10 ;  /* 0x0000001004067836 */ /* 0x040fe20000000000 */
[----:B------:R-:W-:Y:S01]  /*15290*/  ISETP.GE.AND P0, PT, R4, UR39, PT ;  /* 0x0000002704007c0c */ /* 0x000fe2000bf06270 */
[----:B------:R-:W-:Y:S02]  /*152a0*/  IMAD.MOV.U32 R13, RZ, RZ, R0 ;  /* 0x000000ffff0d7224 */ /* 0x000fe400078e0000 */
[----:B------:R-:W-:-:S10]  /*152b0*/  IMAD.MOV.U32 R2, RZ, RZ, R14 ;  /* 0x000000ffff027224 */ /* 0x000fd400078e000e */
[----:B------:R-:W-:Y:S05]  /*152c0*/  WARPSYNC.COLLECTIVE R15, `(.L_x_1154) ;  /* 0x000000000f087348 */ /* 0x000fea0003c00000 */
[----:B------:R0:W1:Y:S02]  /*152d0*/  SHFL.IDX P6, R14, R13, R12, R11 ;  /* 0x0000000c0d0e7389 */ /* 0x00006400000c000b */
[----:B01----:R-:W-:Y:S01]  /*152e0*/  ENDCOLLECTIVE ;  /* 0x000000000000791b */ /* 0x003fe20003800000 */
.L_x_1154:
[----:B------:R-:W-:Y:S02]  /*152f0*/  IMAD.MOV.U32 R13, RZ, RZ, R5 ;  /* 0x000000ffff0d7224 */ /* 0x000fe400078e0005 */
[----:B------:R-:W-:Y:S01]  /*15300*/  IMAD.MOV.U32 R12, RZ, RZ, 0x1 ;  /* 0x00000001ff0c7424 */ /* 0x000fe200078e00ff */
[----:B------:R-:W-:-:S05]  /*15310*/  @!P0 LEA R14, P1, R37, R14, 0x1 ;  /* 0x0000000e250e8211 */ /* 0x000fca00078208ff */
[----:B------:R-:W-:Y:S02]  /*15320*/  @!P0 IMAD.X R3, RZ, RZ, R2, P1 ;  /* 0x000000ffff038224 */ /* 0x000fe400008e0602 */
[----:B------:R-:W-:-:S07]  /*15330*/  @!P0 IMAD.MOV.U32 R2, RZ, RZ, R14 ;  /* 0x000000ffff028224 */ /* 0x000fce00078e000e */
[----:B------:R-:W-:Y:S05]  /*15340*/  WARPSYNC.COLLECTIVE R15, `(.L_x_1155) ;  /* 0x000000000f087348 */ /* 0x000fea0003c00000 */
[----:B------:R0:W1:Y:S02]  /*15350*/  SHFL.IDX P6, R14, R13, R12, R11 ;  /* 0x0000000c0d0e7389 */ /* 0x00006400000c000b */
[----:B01----:R-:W-:Y:S01]  /*15360*/  ENDCOLLECTIVE ;  /* 0x000000000000791b */ /* 0x003fe20003800000 */
.L_x_1155:
[----:B------:R-:W-:Y:S01]  /*15370*/  @!PT LDS RZ, [RZ] ;  /* 0x00000000fffff984 */ /* 0x000fe20000000800 */
[----:B------:R-:W-:Y:S01]  /*15380*/  @!PT LDS RZ, [RZ] ;  /* 0x00000000fffff984 */ /* 0x000fe20000000800 */
[----:B------:R-:W-:Y:S01]  /*15390*/  @!PT LDS RZ, [RZ] ;  /* 0x00000000fffff984 */ /* 0x000fe20000000800 */
[----:B------:R0:W-:Y:S04]  /*153a0*/  @!P0 LDGSTS.E.BYPASS.LTC128B.128 [R31+0xc400], desc[UR36][R2.64], !P3 ;  /* 0x0c400000021f8fae */ /* 0x0001e8000d901d64 */
[----:B------:R0:W-:Y:S04]  /*153b0*/  @!P0 LDGSTS.E.BYPASS.LTC128B.128 [R31+0x10400], desc[UR36][R2.64+0x80], !P4 ;  /* 0x10400080021f8fae */ /* 0x0001e8000e101d64 */
[----:B------:R0:W-:Y:S01]  /*153c0*/  @!P0 LDGSTS.E.BYPASS.LTC128B.128 [R31+0x14400], desc[UR36][R2.64+0x100], !P5 ;  /* 0x14400100021f8fae */ /* 0x0001e2000e901d64 */
[----:B------:R-:W-:Y:S01]  /*153d0*/  ISETP.GE.AND P0, PT, R6, UR39, PT ;  /* 0x0000002706007c0c */ /* 0x000fe2000bf06270 */
[----:B------:R-:W-:-:S02]  /*153e0*/  IMAD.MOV.U32 R13, RZ, RZ, R0 ;  /* 0x000000ffff0d7224 */ /* 0x000fc400078e0000 */
[----:B------:R-:W-:-:S10]  /*153f0*/  IMAD.MOV.U32 R6, RZ, RZ, R14 ;  /* 0x000000ffff067224 */ /* 0x000fd400078e000e */
[----:B0-----:R-:W-:Y:S05]  /*15400*/  WARPSYNC.COLLECTIVE R15, `(.L_x_1156) ;  /* 0x000000000f087348 */ /* 0x001fea0003c00000 */
[----:B------:R1:W2:Y:S02]  /*15410*/  SHFL.IDX P6, R14, R13, R12, R11 ;  /* 0x0000000c0d0e7389 */ /* 0x0002a400000c000b */
[----:B012---:R-:W-:Y:S01]  /*15420*/  ENDCOLLECTIVE ;  /* 0x000000000000791b */ /* 0x007fe20003800000 */
.L_x_1156:
[----:B------:R-:W-:Y:S02]  /*15430*/  IMAD.MOV.U32 R13, RZ, RZ, R5 ;  /* 0x000000ffff0d7224 */ /* 0x000fe400078e0005 */
[----:B------:R-:W-:Y:S01]  /*15440*/  IMAD.MOV.U32 R12, RZ, RZ, 0x2 ;  /* 0x00000002ff0c7424 */ /* 0x000fe200078e00ff */
[----:B------:R-:W-:-:S05]  /*15450*/  @!P0 LEA R14, P1, R37, R14, 0x1 ;  /* 0x0000000e250e8211 */ /* 0x000fca00078208ff */
[----:B------:R-:W-:-:S08]  /*15460*/  @!P0 IMAD.MOV.U32 R2, RZ, RZ, R14 ;  /* 0x000000ffff028224 */ /* 0x000fd000078e000e */
[----:B------:R-:W-:Y:S05]  /*15470*/  WARPSYNC.COLLECTIVE R15, `(.L_x_1157) ;  /* 0x000000000f087348 */ /* 0x000fea0003c00000 */
[----:B------:R0:W1:Y:S02]  /*15480*/  SHFL.IDX P6, R14, R13, R12, R11 ;  /* 0x0000000c0d0e7389 */ /* 0x00006400000c000b */
[----:B01----:R-:W-:Y:S01]  /*15490*/  ENDCOLLECTIVE ;  /* 0x000000000000791b */ /* 0x003fe20003800000 */
.L_x_1157:
[----:B------:R-:W-:Y:S02]  /*154a0*/  @!P0 IMAD.X R7, RZ, RZ, R6, P1 ;  /* 0x000000ffff078224 */ /* 0x000fe400008e0606 */
[----:B------:R-:W-:Y:S02]  /*154b0*/  VIADD R6, R4, 0x20 ;  /* 0x0000002004067836 */ /* 0x000fe40000000000 */
[----:B------:R-:W-:-:S05]  /*154c0*/  @!P0 IMAD.MOV.U32 R3, RZ, RZ, R7 ;  /* 0x000000ffff038224 */ /* 0x000fca00078e0007 */
        /* <DEDUP_REMOVED lines=12> */
.L_x_1158:
[----:B------:R-:W-:Y:S02]  /*15590*/  IMAD.MOV.U32 R13, RZ, RZ, R5 ;  /* 0x000000ffff0d7224 */ /* 0x000fe400078e0005 */
[----:B------:R-:W-:Y:S01]  /*155a0*/  IMAD.MOV.U32 R12, RZ, RZ, 0x3 ;  /* 0x00000003ff0c7424 */ /* 0x000fe200078e00ff */
[----:B------:R-:W-:-:S05]  /*155b0*/  @!P0 LEA R14, P1, R37, R14, 0x1 ;  /* 0x0000000e250e8211 */ /* 0x000fca00078208ff */
[----:B------:R-:W-:-:S08]  /*155c0*/  @!P0 IMAD.MOV.U32 R2, RZ, RZ, R14 ;  /* 0x000000ffff028224 */ /* 0x000fd000078e000e */
[----:B------:R-:W-:Y:S05]  /*155d0*/  WARPSYNC.COLLECTIVE R15, `(.L_x_1159) ;  /* 0x000000000f087348 */ /* 0x000fea0003c00000 */
[----:B------:R0:W1:Y:S02]  /*155e0*/  SHFL.IDX P6, R14, R13, R12, R11 ;  /* 0x0000000c0d0e7389 */ /* 0x00006400000c000b */
[----:B01----:R-:W-:Y:S01]  /*155f0*/  ENDCOLLECTIVE ;  /* 0x000000000000791b */ /* 0x003fe20003800000 */
.L_x_1159:
        /* <DEDUP_REMOVED lines=15> */
.L_x_1160:
[----:B------:R-:W-:Y:S02]  /*156f0*/  IMAD.MOV.U32 R13, RZ, RZ, R5 ;  /* 0x000000ffff0d7224 */ /* 0x000fe400078e0005 */
[----:B------:R-:W-:Y:S01]  /*15700*/  IMAD.MOV.U32 R12, RZ, RZ, 0x4 ;  /* 0x00000004ff0c7424 */ /* 0x000fe200078e00ff */
[----:B------:R-:W-:-:S05]  /*15710*/  @!P0 LEA R14, P1, R37, R14, 0x1 ;  /* 0x0000000e250e8211 */ /* 0x000fca00078208ff */
[----:B------:R-:W-:-:S08]  /*15720*/  @!P0 IMAD.MOV.U32 R2, RZ, RZ, R14 ;  /* 0x000000ffff028224 */ /* 0x000fd000078e000e */
[----:B------:R-:W-:Y:S05]  /*15730*/  WARPSYNC.COLLECTIVE R15, `(.L_x_1161) ;  /* 0x000000000f087348 */ /* 0x000fea0003c00000 */
[----:B------:R0:W1:Y:S02]  /*15740*/  SHFL.IDX P6, R14, R13, R12, R11 ;  /* 0x0000000c0d0e7389 */ /* 0x00006400000c000b */
[----:B01----:R-:W-:Y:S01]  /*15750*/  ENDCOLLECTIVE ;  /* 0x000000000000791b */ /* 0x003fe20003800000 */
.L_x_1161:
        /* <DEDUP_REMOVED lines=15> */
.L_x_1162:
[----:B------:R-:W-:Y:S02]  /*15850*/  IMAD.MOV.U32 R13, RZ, RZ, R5 ;  /* 0x000000ffff0d7224 */ /* 0x000fe400078e0005 */
[----:B------:R-:W-:Y:S01]  /*15860*/  IMAD.MOV.U32 R12, RZ, RZ, 0x5 ;  /* 0x00000005ff0c7424 */ /* 0x000fe200078e00ff */
[----:B------:R-:W-:-:S05]  /*15870*/  @!P0 LEA R14, P1, R37, R14, 0x1 ;  /* 0x0000000e250e8211 */ /* 0x000fca00078208ff */
[----:B------:R-:W-:-:S08]  /*15880*/  @!P0 IMAD.MOV.U32 R2, RZ, RZ, R14 ;  /* 0x000000ffff028224 */ /* 0x000fd000078e000e */
[----:B------:R-:W-:Y:S05]  /*15890*/  WARPSYNC.COLLECTIVE R15, `(.L_x_1163) ;  /* 0x000000000f087348 */ /* 0x000fea0003c00000 */
[----:B------:R0:W1:Y:S02]  /*158a0*/  SHFL.IDX P6, R14, R13, R12, R11 ;  /* 0x0000000c0d0e7389 */ /* 0x00006400000c000b */
[----:B01----:R-:W-:Y:S01]  /*158b0*/  ENDCOLLECTIVE ;  /* 0x000000000000791b */ /* 0x003fe20003800000 */
.L_x_1163:
        /* <DEDUP_REMOVED lines=15> */
.L_x_1164:
[----:B------:R-:W-:Y:S02]  /*159b0*/  IMAD.MOV.U32 R13, RZ, RZ, R5 ;  /* 0x000000ffff0d7224 */ /* 0x000fe400078e0005 */
[----:B------:R-:W-:Y:S01]  /*159c0*/  IMAD.MOV.U32 R12, RZ, RZ, 0x6 ;  /* 0x00000006ff0c7424 */ /* 0x000fe200078e00ff */
[----:B------:R-:W-:-:S05]  /*159d0*/  @!P0 LEA R14, P1, R37, R14, 0x1 ;  /* 0x0000000e250e8211 */ /* 0x000fca00078208ff */
[----:B------:R-:W-:-:S08]  /*159e0*/  @!P0 IMAD.MOV.U32 R2, RZ, RZ, R14 ;  /* 0x000000ffff028224 */ /* 0x000fd000078e000e */
[----:B------:R-:W-:Y:S05]  /*159f0*/  WARPSYNC.COLLECTIVE R15, `(.L_x_1165) ;  /* 0x000000000f087348 */ /* 0x000fea0003c00000 */
[----:B------:R0:W1:Y:S02]  /*15a00*/  SHFL.IDX P6, R14, R13, R12, R11 ;  /* 0x0000000c0d0e7389 */ /* 0x00006400000c000b */
[----:B01----:R-:W-:Y:S01]  /*15a10*/  ENDCOLLECTIVE ;  /* 0x000000000000791b */ /* 0x003fe20003800000 */
.L_x_1165:
        /* <DEDUP_REMOVED lines=15> */
.L_x_1166:
[----:B------:R-:W-:Y:S02]  /*15b10*/  IMAD.MOV.U32 R13, RZ, RZ, R5 ;  /* 0x000000ffff0d7224 */ /* 0x000fe400078e0005 */
[----:B------:R-:W-:Y:S01]  /*15b20*/  IMAD.MOV.U32 R12, RZ, RZ, 0x7 ;  /* 0x00000007ff0c7424 */ /* 0x000fe200078e00ff */
[----:B------:R-:W-:-:S05]  /*15b30*/  @!P0 LEA R14, P1, R37, R14, 0x1 ;  /* 0x0000000e250e8211 */ /* 0x000fca00078208ff */
[----:B------:R-:W-:-:S08]  /*15b40*/  @!P0 IMAD.MOV.U32 R2, RZ, RZ, R14 ;  /* 0x000000ffff028224 */ /* 0x000fd000078e000e */
[----:B------:R-:W-:Y:S05]  /*15b50*/  WARPSYNC.COLLECTIVE R15, `(.L_x_1167) ;  /* 0x000000000f087348 */ /* 0x000fea0003c00000 */
[----:B------:R0:W1:Y:S02]  /*15b60*/  SHFL.IDX P6, R14, R13, R12, R11 ;  /* 0x0000000c0d0e7389 */ /* 0x00006400000c000b */
[----:B01----:R-:W-:Y:S01]  /*15b70*/  ENDCOLLECTIVE ;  /* 0x000000000000791b */ /* 0x003fe20003800000 */
.L_x_1167:
[----:B------:R-:W-:-:S04]  /*15b80*/  @!P0 IMAD.X R7, RZ, RZ, R6, P1 ;  /* 0x000000ffff078224 */ /* 0x000fc800008e0606 */
        /* <DEDUP_REMOVED lines=8> */
[----:B------:R-:W-:-:S07]  /*15c10*/  IMAD.MOV.U32 R6, RZ, RZ, R14 ;  /* 0x000000ffff067224 */ /* 0x000fce00078e000e */
[----:B0-----:R-:W-:Y:S05]  /*15c20*/  WARPSYNC.COLLECTIVE R15, `(.L_x_1168) ;  /* 0x000000000f087348 */ /* 0x001fea0003c00000 */
[----:B------:R1:W2:Y:S02]  /*15c30*/  SHFL.IDX P6, R14, R13, R12, R11 ;  /* 0x0000000c0d0e7389 */ /* 0x0002a400000c000b */
[----:B012---:R-:W-:Y:S01]  /*15c40*/  ENDCOLLECTIVE ;  /* 0x000000000000791b */ /* 0x007fe20003800000 */
.L_x_1168:
[----:B------:R-:W-:Y:S05]  /*15c50*/  BRA `(.L_x_1169) ;  /* 0xffffffcc00087947 */ /* 0x000fea000383ffff */
.L_x_1095:
[----:B0-----:R0:W1:Y:S02]  /*15c60*/  SYNCS.PHASECHK.TRANS64.TRYWAIT P0, [R16+URZ+0x2a820], R3 ;  /* 0x02a82003100075a7 */ /* 0x001064000800017f */
[----:B-1----:R-:W-:Y:S05]  /*15c70*/  @!P0 NANOSLEEP.SYNCS 0x989680 ;  /* 0x009896800000895d */ /* 0x002fea0003900000 */
[----:B------:R-:W1:Y:S02]  /*15c80*/  @!P0 SYNCS.PHASECHK.TRANS64 P0, [R16+URZ+0x2a820], R3 ;  /* 0x02a82003100085a7 */ /* 0x000e64000800007f */
[----:B-1----:R-:W-:Y:S05]  /*15c90*/  @!P0 BRA `(.L_x_1095) ;  /* 0xfffffffc00f08947 */ /* 0x002fea000383ffff */
[----:B------:R-:W-:Y:S05]  /*15ca0*/  BRA `(.L_x_1170) ;  /* 0xffffffcc006c7947 */ /* 0x000fea000383ffff */
.L_x_1099:
[----:B0-----:R0:W1:Y:S02]  /*15cb0*/  SYNCS.PHASECHK.TRANS64.TRYWAIT P0, [R6+URZ+0x2a840], R3 ;  /* 0x02a84003060075a7 */ /* 0x001064000800017f */
[----:B-1----:R-:W-:Y:S05]  /*15cc0*/  @!P0 NANOSLEEP.SYNCS 0x989680 ;  /* 0x009896800000895d */ /* 0x002fea0003900000 */
[----:B------:R-:W1:Y:S02]  /*15cd0*/  @!P0 SYNCS.PHASECHK.TRANS64 P0, [R6+URZ+0x2a840], R3 ;  /* 0x02a84003060085a7 */ /* 0x000e64000800007f */
[----:B-1----:R-:W-:Y:S05]  /*15ce0*/  @!P0 BRA `(.L_x_1099) ;  /* 0xfffffffc00f08947 */ /* 0x002fea000383ffff */
[----:B------:R-:W-:Y:S05]  /*15cf0*/  BRA `(.L_x_1171) ;  /* 0xffffffd0002c7947 */ /* 0x000fea000383ffff */
.L_x_1100:
        /* <DEDUP_REMOVED lines=8> */
.L_x_1173:
[----:B------:R-:W-:Y:S05]  /*15d80*/  BSYNC B1 ;  /* 0x0000000000017941 */ /* 0x000fea0003800000 */
.L_x_1172:
[----:B------:R-:W-:Y:S02]  /*15d90*/  IMAD.MOV.U32 R13, RZ, RZ, R7 ;  /* 0x000000ffff0d7224 */ /* 0x000fe400078e0007 */
[----:B------:R-:W-:Y:S02]  /*15da0*/  IMAD.MOV.U32 R12, RZ, RZ, RZ ;  /* 0x000000ffff0c7224 */ /* 0x000fe400078e00ff */
[----:B------:R-:W-:Y:S02]  /*15db0*/  IMAD.MOV.U32 R11, RZ, RZ, 0x181f ;  /* 0x0000181fff0b7424 */ /* 0x000fe400078e00ff */
[----:B------:R-:W-:Y:S02]  /*15dc0*/  IMAD.MOV.U32 R15, RZ, RZ, -0x1 ;  /* 0xffffffffff0f7424 */ /* 0x000fe400078e00ff */
[----:B------:R-:W-:Y:S02]  /*15dd0*/  IMAD.MOV.U32 R3, RZ, RZ, R14 ;  /* 0x000000ffff037224 */ /* 0x000fe400078e000e */
[----:B------:R-:W-:-:S07]  /*15de0*/  IMAD.SHL.U32 R5, R37, 0x2, RZ ;  /* 0x0000000225057824 */ /* 0x000fce00078e00ff */
[----:B------:R-:W-:Y:S05]  /*15df0*/  WARPSYNC.COLLECTIVE R15, `(.L_x_1174) ;  /* 0x000000000f087348 */ /* 0x000fea0003c00000 */
[----:B------:R0:W1:Y:S02]  /*15e00*/  SHFL.IDX P6, R14, R13, R12, R11 ;  /* 0x0000000c0d0e7389 */ /* 0x00006400000c000b */
[----:B01----:R-:W-:Y:S01]  /*15e10*/  ENDCOLLECTIVE ;  /* 0x000000000000791b */ /* 0x003fe20003800000 */
.L_x_1174:
[----:B------:R-:W-:Y:S02]  /*15e20*/  IMAD R8, R8, 0x2, R16 ;  /* 0x0000000208087824 */ /* 0x000fe400078e0210 */
[----:B------:R-:W-:Y:S02]  /*15e30*/  IMAD.MOV.U32 R13, RZ, RZ, R10 ;  /* 0x000000ffff0d7224 */ /* 0x000fe400078e000a */
[----:B------:R-:W-:Y:S01]  /*15e40*/  IMAD.MOV.U32 R12, RZ, RZ, 0x1 ;  /* 0x00000001ff0c7424 */ /* 0x000fe200078e00ff */
[----:B------:R-:W-:-:S13]  /*15e50*/  IADD3 R2, P0, R14, R5, RZ ;  /* 0x000000050e027210 */ /* 0x000fda0007f1e0ff */
[----:B------:R-:W-:Y:S05]  /*15e60*/  WARPSYNC.COLLECTIVE R15, `(.L_x_1175) ;  /* 0x000000000f087348 */ /* 0x000fea0003c00000 */
[----:B------:R0:W1:Y:S02]  /*15e70*/  SHFL.IDX P6, R14, R13, R12, R11 ;  /* 0x0000000c0d0e7389 */ /* 0x00006400000c000b */
[----:B01----:R-:W-:Y:S01]  /*15e80*/  ENDCOLLECTIVE ;  /* 0x000000000000791b */ /* 0x003fe20003800000 */
.L_x_1175:
[----:B------:R-:W-:-:S05]  /*15e90*/  IMAD.X R3, RZ, RZ, R3, P0 ;  /* 0x000000ffff037224 */ /* 0x000fca00000e0603 */
[----:B------:R-:W-:Y:S01]  /*15ea0*/  @!PT LDS RZ, [RZ] ;  /* 0x00000000fffff984 */ /* 0x000fe20000000800 */
[----:B------:R-:W-:Y:S01]  /*15eb0*/  @!PT LDS RZ, [RZ] ;  /* 0x00000000fffff984 */ /* 0x000fe20000000800 */
[----:B------:R-:W-:Y:S01]  /*15ec0*/  @!PT LDS RZ, [RZ] ;  /* 0x00000000fffff984 */ /* 0x000fe20000000800 */
[----:B------:R-:W-:Y:S04]  /*15ed0*/  LDGSTS.E.BYPASS.LTC128B.128 [R8+0x18400], desc[UR36][R2.64], !P3 ;  /* 0x1840000002087fae */ /* 0x000fe8000d901d64 */
[----:B------:R-:W-:Y:S01]  /*15ee0*/  LDGSTS.E.BYPASS.LTC128B.128 [R8+0x1b400], desc[UR36][R2.64+0x80], !P2 ;  /* 0x1b40008002087fae */ /* 0x000fe2000d101d64 */
[----:B------:R-:W-:-:S03]  /*15ef0*/  IMAD.MOV.U32 R13, RZ, RZ, R7 ;  /* 0x000000ffff0d7224 */ /* 0x000fc600078e0007 */
[----:B------:R0:W-:Y:S02]  /*15f00*/  LDGSTS.E.BYPASS.LTC128B.128 [R8+0x1e400], desc[UR36][R2.64+0x100], !P1 ;  /* 0x1e40010002087fae */ /* 0x0001e4000c901d64 */
[----:B0-----:R-:W-:-:S07]  /*15f10*/  IMAD.MOV.U32 R3, RZ, RZ, R14 ;  /* 0x000000ffff037224 */ /* 0x001fce00078e000e */
[----:B------:R-:W-:Y:S05]  /*15f20*/  WARPSYNC.COLLECTIVE R15, `(.L_x_1176) ;  /* 0x000000000f087348 */ /* 0x000fea0003c00000 */
[----:B------:R0:W1:Y:S02]  /*15f30*/  SHFL.IDX P6, R14, R13, R12, R11 ;  /* 0x0000000c0d0e7389 */ /* 0x00006400000c000b */
[----:B01----:R-:W-:Y:S01]  /*15f40*/  ENDCOLLECTIVE ;  /* 0x000000000000791b */ /* 0x003fe20003800000 */
.L_x_1176:
[----:B------:R-:W-:Y:S02]  /*15f50*/  IMAD.MOV.U32 R13, RZ, RZ, R10 ;  /* 0x000000ffff0d7224 */ /* 0x000fe400078e000a */
[----:B------:R-:W-:Y:S01]  /*15f60*/  IMAD.MOV.U32 R12, RZ, RZ, 0x2 ;  /* 0x00000002ff0c7424 */ /* 0x000fe200078e00ff */
[----:B------:R-:W-:-:S13]  /*15f70*/  IADD3 R2, P0, R14, R5, RZ ;  /* 0x000000050e027210 */ /* 0x000fda0007f1e0ff */
[----:B------:R-:W-:Y:S05]  /*15f80*/  WARPSYNC.COLLECTIVE R15, `(.L_x_1177) ;  /* 0x000000000f087348 */ /* 0x000fea0003c00000 */
[----:B------:R0:W1:Y:S02]  /*15f90*/  SHFL.IDX P6, R14, R13, R12, R11 ;  /* 0x0000000c0d0e7389 */ /* 0x00006400000c000b */
[----:B01----:R-:W-:Y:S01]  /*15fa0*/  ENDCOLLECTIVE ;  /* 0x000000000000791b */ /* 0x003fe20003800000 */
.L_x_1177:
        /* <DEDUP_REMOVED lines=12> */
.L_x_1178:
[----:B------:R-:W-:Y:S02]  /*16070*/  IMAD.MOV.U32 R13, RZ, RZ, R10 ;  /* 0x000000ffff0d7224 */ /* 0x000fe400078e000a */
[----:B------:R-:W-:Y:S01]  /*16080*/  IMAD.MOV.U32 R12, RZ, RZ, 0x3 ;  /* 0x00000003ff0c7424 */ /* 0x000fe200078e00ff */
[----:B------:R-:W-:-:S13]  /*16090*/  IADD3 R2, P0, R14, R5, RZ ;  /* 0x000000050e027210 */ /* 0x000fda0007f1e0ff */
[----:B------:R-:W-:Y:S05]  /*160a0*/  WARPSYNC.COLLECTIVE R15, `(.L_x_1179) ;  /* 0x000000000f087348 */ /* 0x000fea0003c00000 */
[----:B------:R0:W1:Y:S02]  /*160b0*/  SHFL.IDX P6, R14, R13, R12, R11 ;  /* 0x0000000c0d0e7389 */ /* 0x00006400000c000b */
[----:B01----:R-:W-:Y:S01]  /*160c0*/  ENDCOLLECTIVE ;  /* 0x000000000000791b */ /* 0x003fe20003800000 */
.L_x_1179:
        /* <DEDUP_REMOVED lines=12> */
.L_x_1180:
[----:B------:R-:W-:Y:S02]  /*16190*/  IMAD.MOV.U32 R13, RZ, RZ, R10 ;  /* 0x000000ffff0d7224 */ /* 0x000fe400078e000a */
[----:B------:R-:W-:Y:S01]  /*161a0*/  IMAD.MOV.U32 R12, RZ, RZ, 0x4 ;  /* 0x00000004ff0c7424 */ /* 0x000fe200078e00ff */
[----:B------:R-:W-:-:S13]  /*161b0*/  IADD3 R2, P0, R14, R5, RZ ;  /* 0x000000050e027210 */ /* 0x000fda0007f1e0ff */
[----:B------:R-:W-:Y:S05]  /*161c0*/  WARPSYNC.COLLECTIVE R15, `(.L_x_1181) ;  /* 0x000000000f087348 */ /* 0x000fea0003c00000 */
[----:B------:R0:W1:Y:S02]  /*161d0*/  SHFL.IDX P6, R14, R13, R12, R11 ;  /* 0x0000000c0d0e7389 */ /* 0x00006400000c000b */
[----:B01----:R-:W-:Y:S01]  /*161e0*/  ENDCOLLECTIVE ;  /* 0x000000000000791b */ /* 0x003fe20003800000 */
.L_x_1181:
        /* <DEDUP_REMOVED lines=12> */
.L_x_1182:
[----:B------:R-:W-:Y:S02]  /*162b0*/  IMAD.MOV.U32 R13, RZ, RZ, R10 ;  /* 0x000000ffff0d7224 */ /* 0x000fe400078e000a */
[----:B------:R-:W-:Y:S01]  /*162c0*/  IMAD.MOV.U32 R12, RZ, RZ, 0x5 ;  /* 0x00000005ff0c7424 */ /* 0x000fe200078e00ff */
[----:B------:R-:W-:-:S13]  /*162d0*/  IADD3 R2, P0, R14, R5, RZ ;  /* 0x000000050e027210 */ /* 0x000fda0007f1e0ff */
[----:B------:R-:W-:Y:S05]  /*162e0*/  WARPSYNC.COLLECTIVE R15, `(.L_x_1183) ;  /* 0x000000000f087348 */ /* 0x000fea0003c00000 */
[----:B------:R0:W1:Y:S02]  /*162f0*/  SHFL.IDX P6, R14, R13, R12, R11 ;  /* 0x0000000c0d0e7389 */ /* 0x00006400000c000b */
[----:B01----:R-:W-:Y:S01]  /*16300*/  ENDCOLLECTIVE ;  /* 0x000000000000791b */ /* 0x003fe20003800000 */
.L_x_1183:
        /* <DEDUP_REMOVED lines=12> */
.L_x_1184:
[----:B------:R-:W-:Y:S05]  /*163d0*/  BRA `(.L_x_1185) ;  /* 0xffffffcc007c7947 */ /* 0x000fea000383ffff */
.L_x_1105:
[----:B0-----:R0:W1:Y:S02]  /*163e0*/  SYNCS.PHASECHK.TRANS64.TRYWAIT P0, [R6+URZ+0x2a860], R3 ;  /* 0x02a86003060075a7 */ /* 0x001064000800017f */
[----:B-1----:R-:W-:Y:S05]  /*163f0*/  @!P0 NANOSLEEP.SYNCS 0x989680 ;  /* 0x009896800000895d */ /* 0x002fea0003900000 */
[----:B------:R-:W1:Y:S02]  /*16400*/  @!P0 SYNCS.PHASECHK.TRANS64 P0, [R6+URZ+0x2a860], R3 ;  /* 0x02a86003060085a7 */ /* 0x000e64000800007f */
[----:B-1----:R-:W-:Y:S05]  /*16410*/  @!P0 BRA `(.L_x_1105) ;  /* 0xfffffffc00f08947 */ /* 0x002fea000383ffff */
[----:B------:R-:W-:Y:S05]  /*16420*/  BRA `(.L_x_1186) ;  /* 0xffffffcc00d87947 */ /* 0x000fea000383ffff */
.L_x_1106:
        /* <DEDUP_REMOVED lines=8> */
.L_x_1188:
[----:B------:R-:W-:Y:S05]  /*164b0*/  BSYNC B1 ;  /* 0x0000000000017941 */ /* 0x000fea0003800000 */
.L_x_1187:
[----:B------:R-:W-:Y:S02]  /*164c0*/  IMAD.MOV.U32 R13, RZ, RZ, R17 ;  /* 0x000000ffff0d7224 */ /* 0x000fe400078e0011 */
[----:B------:R-:W-:Y:S02]  /*164d0*/  IMAD.MOV.U32 R12, RZ, RZ, RZ ;  /* 0x000000ffff0c7224 */ /* 0x000fe400078e00ff */
[----:B------:R-:W-:Y:S02]  /*164e0*/  IMAD.MOV.U32 R11, RZ, RZ, 0x181f ;  /* 0x0000181fff0b7424 */ /* 0x000fe400078e00ff */
[----:B------:R-:W-:Y:S02]  /*164f0*/  IMAD.MOV.U32 R15, RZ, RZ, -0x1 ;  /* 0xffffffffff0f7424 */ /* 0x000fe400078e00ff */
[----:B------:R-:W-:Y:S02]  /*16500*/  IMAD.MOV.U32 R3, RZ, RZ, R14 ;  /* 0x000000ffff037224 */ /* 0x000fe400078e000e */
[----:B------:R-:W-:-:S07]  /*16510*/  IMAD R7, R7, 0x2, R16 ;  /* 0x0000000207077824 */ /* 0x000fce00078e0210 */
[----:B------:R-:W-:Y:S05]  /*16520*/  WARPSYNC.COLLECTIVE R15, `(.L_x_1189) ;  /* 0x000000000f087348 */ /* 0x000fea0003c00000 */
[----:B------:R0:W1:Y:S02]  /*16530*/  SHFL.IDX P6, R14, R13, R12, R11 ;  /* 0x0000000c0d0e7389 */ /* 0x00006400000c000b */
[----:B01----:R-:W-:Y:S01]  /*16540*/  ENDCOLLECTIVE ;  /* 0x000000000000791b */ /* 0x003fe20003800000 */
.L_x_1189:
[----:B------:R-:W-:Y:S02]  /*16550*/  IMAD.MOV.U32 R13, RZ, RZ, R18 ;  /* 0x000000ffff0d7224 */ /* 0x000fe400078e0012 */
[----:B------:R-:W-:Y:S01]  /*16560*/  IMAD.MOV.U32 R12, RZ, RZ, 0x1 ;  /* 0x00000001ff0c7424 */ /* 0x000fe200078e00ff */
[----:B------:R-:W-:-:S13]  /*16570*/  IADD3 R2, P0, R14, R5, RZ ;  /* 0x000000050e027210 */ /* 0x000fda0007f1e0ff */
[----:B------:R-:W-:Y:S05]  /*16580*/  WARPSYNC.COLLECTIVE R15, `(.L_x_1190) ;  /* 0x000000000f087348 */ /* 0x000fea0003c00000 */
[----:B------:R0:W1:Y:S02]  /*16590*/  SHFL.IDX P6, R14, R13, R12, R11 ;  /* 0x0000000c0d0e7389 */ /* 0x00006400000c000b */
[----:B01----:R-:W-:Y:S01]  /*165a0*/  ENDCOLLECTIVE ;  /* 0x000000000000791b */ /* 0x003fe20003800000 */
.L_x_1190:
        /* <DEDUP_REMOVED lines=13> */
.L_x_1191:
[----:B------:R-:W-:Y:S02]  /*16680*/  IMAD.MOV.U32 R13, RZ, RZ, R18 ;  /* 0x000000ffff0d7224 */ /* 0x000fe400078e0012 */
[----:B------:R-:W-:Y:S01]  /*16690*/  IMAD.MOV.U32 R12, RZ, RZ, 0x2 ;  /* 0x00000002ff0c7424 */ /* 0x000fe200078e00ff */
[----:B------:R-:W-:-:S13]  /*166a0*/  IADD3 R2, P0, R14, R5, RZ ;  /* 0x000000050e027210 */ /* 0x000fda0007f1e0ff */
[----:B------:R-:W-:Y:S05]  /*166b0*/  WARPSYNC.COLLECTIVE R15, `(.L_x_1192) ;  /* 0x000000000f087348 */ /* 0x000fea0003c00000 */
[----:B------:R0:W1:Y:S02]  /*166c0*/  SHFL.IDX P6, R14, R13, R12, R11 ;  /* 0x0000000c0d0e7389 */ /* 0x00006400000c000b */
[----:B01----:R-:W-:Y:S01]  /*166d0*/  ENDCOLLECTIVE ;  /* 0x000000000000791b */ /* 0x003fe20003800000 */
.L_x_1192:
        /* <DEDUP_REMOVED lines=13> */
.L_x_1193:
[----:B------:R-:W-:Y:S02]  /*167b0*/  IMAD.MOV.U32 R13, RZ, RZ, R18 ;  /* 0x000000ffff0d7224 */ /* 0x000fe400078e0012 */
[----:B------:R-:W-:Y:S01]  /*167c0*/  IMAD.MOV.U32 R12, RZ, RZ, 0x3 ;  /* 0x00000003ff0c7424 */ /* 0x000fe200078e00ff */
[----:B------:R-:W-:-:S13]  /*167d0*/  IADD3 R2, P0, R14, R5, RZ ;  /* 0x000000050e027210 */ /* 0x000fda0007f1e0ff */
[----:B------:R-:W-:Y:S05]  /*167e0*/  WARPSYNC.COLLECTIVE R15, `(.L_x_1194) ;  /* 0x000000000f087348 */ /* 0x000fea0003c00000 */
[----:B------:R0:W1:Y:S02]  /*167f0*/  SHFL.IDX P6, R14, R13, R12, R11 ;  /* 0x0000000c0d0e7389 */ /* 0x00006400000c000b */
[----:B01----:R-:W-:Y:S01]  /*16800*/  ENDCOLLECTIVE ;  /* 0x000000000000791b */ /* 0x003fe20003800000 */
.L_x_1194:
        /* <DEDUP_REMOVED lines=13> */
.L_x_1195:
[----:B------:R-:W-:Y:S02]  /*168e0*/  IMAD.MOV.U32 R13, RZ, RZ, R18 ;  /* 0x000000ffff0d7224 */ /* 0x000fe400078e0012 */
[----:B------:R-:W-:Y:S01]  /*168f0*/  IMAD.MOV.U32 R12, RZ, RZ, 0x4 ;  /* 0x00000004ff0c7424 */ /* 0x000fe200078e00ff */
[----:B------:R-:W-:-:S13]  /*16900*/  IADD3 R2, P0, R14, R5, RZ ;  /* 0x000000050e027210 */ /* 0x000fda0007f1e0ff */
[----:B------:R-:W-:Y:S05]  /*16910*/  WARPSYNC.COLLECTIVE R15, `(.L_x_1196) ;  /* 0x000000000f087348 */ /* 0x000fea0003c00000 */
[----:B------:R0:W1:Y:S02]  /*16920*/  SHFL.IDX P6, R14, R13, R12, R11 ;  /* 0x0000000c0d0e7389 */ /* 0x00006400000c000b */
[----:B01----:R-:W-:Y:S01]  /*16930*/  ENDCOLLECTIVE ;  /* 0x000000000000791b */ /* 0x003fe20003800000 */
.L_x_1196:
        /* <DEDUP_REMOVED lines=13> */
.L_x_1197:
[----:B------:R-:W-:Y:S02]  /*16a10*/  IMAD.MOV.U32 R13, RZ, RZ, R18 ;  /* 0x000000ffff0d7224 */ /* 0x000fe400078e0012 */
[----:B------:R-:W-:Y:S01]  /*16a20*/  IMAD.MOV.U32 R12, RZ, RZ, 0x5 ;  /* 0x00000005ff0c7424 */ /* 0x000fe200078e00ff */
[----:B------:R-:W-:-:S13]  /*16a30*/  IADD3 R2, P0, R14, R5, RZ ;  /* 0x000000050e027210 */ /* 0x000fda0007f1e0ff */
[----:B------:R-:W-:Y:S05]  /*16a40*/  WARPSYNC.COLLECTIVE R15, `(.L_x_1198) ;  /* 0x000000000f087348 */ /* 0x000fea0003c00000 */
[----:B------:R0:W1:Y:S02]  /*16a50*/  SHFL.IDX P6, R14, R13, R12, R11 ;  /* 0x0000000c0d0e7389 */ /* 0x00006400000c000b */
[----:B01----:R-:W-:Y:S01]  /*16a60*/  ENDCOLLECTIVE ;  /* 0x000000000000791b */ /* 0x003fe20003800000 */
.L_x_1198:
        /* <DEDUP_REMOVED lines=12> */
.L_x_1199:
[----:B------:R-:W-:Y:S01]  /*16b30*/  @!PT LDS RZ, [RZ] ;  /* 0x00000000fffff984 */ /* 0x000fe20000000800 */
[----:B------:R-:W-:Y:S01]  /*16b40*/  @!PT LDS RZ, [RZ] ;  /* 0x00000000fffff984 */ /* 0x000fe20000000800 */
[----:B------:R-:W-:Y:S01]  /*16b50*/  @!PT LDS RZ, [RZ] ;  /* 0x00000000fffff984 */ /* 0x000fe20000000800 */
[----:B------:R0:W-:Y:S01]  /*16b60*/  LDGSTS.E.BYPASS.LTC128B.128 [R7+0x5400], desc[UR36][R2.64+0x80], !P0 ;  /* 0x0540008002077fae */ /* 0x0001e2000c101d64 */
[----:B------:R-:W-:Y:S05]  /*16b70*/  BRA `(.L_x_1200) ;  /* 0xffffffc800d47947 */ /* 0x000fea000383ffff */
.L_x_1114:
[----:B0-----:R0:W1:Y:S02]  /*16b80*/  SYNCS.PHASECHK.TRANS64.TRYWAIT P0, [R4+URZ+0x2a860], R3 ;  /* 0x02a86003040075a7 */ /* 0x001064000800017f */
[----:B-1----:R-:W-:Y:S05]  /*16b90*/  @!P0 NANOSLEEP.SYNCS 0x989680 ;  /* 0x009896800000895d */ /* 0x002fea0003900000 */
[----:B------:R-:W1:Y:S02]  /*16ba0*/  @!P0 SYNCS.PHASECHK.TRANS64 P0, [R4+URZ+0x2a860], R3 ;  /* 0x02a86003040085a7 */ /* 0x000e64000800007f */
[----:B-1----:R-:W-:Y:S05]  /*16bb0*/  @!P0 BRA `(.L_x_1114) ;  /* 0xfffffffc00f08947 */ /* 0x002fea000383ffff */
[----:B------:R-:W-:Y:S05]  /*16bc0*/  BRA `(.L_x_1201) ;  /* 0xffffffcc00f07947 */ /* 0x000fea000383ffff */
.L_x_1115:
[----:B------:R-:W-:Y:S01]  /*16bd0*/  BSSY B0, `(.L_x_1202) ;  /* 0x0000008000007945 */ /* 0x000fe20003800000 */
[----:B------:R-:W-:Y:S02]  /*16be0*/  IMAD.MOV.U32 R13, RZ, RZ, R18 ;  /* 0x000000ffff0d7224 */ /* 0x000fe400078e0012 */
[----:B------:R-:W-:Y:S02]  /*16bf0*/  IMAD.MOV.U32 R12, RZ, RZ, RZ ;  /* 0x000000ffff0c7224 */ /* 0x000fe400078e00ff */
[----:B------:R-:W-:Y:S02]  /*16c00*/  IMAD.MOV.U32 R11, RZ, RZ, 0x181f ;  /* 0x0000181fff0b7424 */ /* 0x000fe400078e00ff */
[----:B------:R-:W-:-:S07]  /*16c10*/  IMAD.MOV.U32 R15, RZ, RZ, -0x1 ;  /* 0xffffffffff0f7424 */ /* 0x000fce00078e00ff */
[----:B0-----:R-:W-:Y:S05]  /*16c20*/  WARPSYNC.COLLECTIVE R15, `(.L_x_1203) ;  /* 0x000000000f087348 */ /* 0x001fea0003c00000 */
[----:B------:R1:W2:Y:S02]  /*16c30*/  SHFL.IDX P6, R14, R13, R12, R11 ;  /* 0x0000000c0d0e7389 */ /* 0x0002a400000c000b */
[----:B012---:R-:W-:Y:S01]  /*16c40*/  ENDCOLLECTIVE ;  /* 0x000000000000791b */ /* 0x007fe20003800000 */
.L_x_1203:
[----:B------:R-:W-:Y:S05]  /*16c50*/  BSYNC B0 ;  /* 0x0000000000007941 */ /* 0x000fea0003800000 */
.L_x_1202:
        /* <DEDUP_REMOVED lines=9> */
.L_x_1204:
[----:B------:R-:W-:Y:S02]  /*16cf0*/  IMAD.MOV.U32 R13, RZ, RZ, R18 ;  /* 0x000000ffff0d7224 */ /* 0x000fe400078e0012 */
[----:B------:R-:W-:Y:S01]  /*16d00*/  IMAD.MOV.U32 R12, RZ, RZ, 0x1 ;  /* 0x00000001ff0c7424 */ /* 0x000fe200078e00ff */
[----:B------:R-:W-:-:S13]  /*16d10*/  IADD3 R2, P0, R14, R6, RZ ;  /* 0x000000060e027210 */ /* 0x000fda0007f1e0ff */
[----:B------:R-:W-:Y:S05]  /*16d20*/  WARPSYNC.COLLECTIVE R15, `(.L_x_1205) ;  /* 0x000000000f087348 */ /* 0x000fea0003c00000 */
[----:B------:R0:W1:Y:S02]  /*16d30*/  SHFL.IDX P6, R14, R13, R12, R11 ;  /* 0x0000000c0d0e7389 */ /* 0x00006400000c000b */
[----:B01----:R-:W-:Y:S01]  /*16d40*/  ENDCOLLECTIVE ;  /* 0x000000000000791b */ /* 0x003fe20003800000 */
.L_x_1205:
[----:B------:R-:W-:Y:S01]  /*16d50*/  IMAD.X R3, RZ, RZ, R0, P0 ;  /* 0x000000ffff037224 */ /* 0x000fe200000e0600 */
[----:B------:R-:W-:Y:S01]  /*16d60*/  ISETP.LT.OR P0, PT, R5, 0x1, P3 ;  /* 0x000000010500780c */ /* 0x000fe20001f01670 */
[----:B------:R-:W-:Y:S02]  /*16d70*/  IMAD R0, R7, 0x2, R16 ;  /* 0x0000000207007824 */ /* 0x000fe400078e0210 */
[----:B------:R-:W-:-:S10]  /*16d80*/  IMAD.MOV.U32 R13, RZ, RZ, R17 ;  /* 0x000000ffff0d7224 */ /* 0x000fd400078e0011 */
        /* <DEDUP_REMOVED lines=9> */
.L_x_1206:
        /* <DEDUP_REMOVED lines=10> */
.L_x_1207:
        /* <DEDUP_REMOVED lines=12> */
.L_x_1208:
        /* <DEDUP_REMOVED lines=10> */
.L_x_1209:
        /* <DEDUP_REMOVED lines=12> */
.L_x_1210:
        /* <DEDUP_REMOVED lines=10> */
.L_x_1211:
        /* <DEDUP_REMOVED lines=12> */
.L_x_1212:
        /* <DEDUP_REMOVED lines=10> */
.L_x_1213:
        /* <DEDUP_REMOVED lines=12> */
.L_x_1214:
[----:B------:R-:W-:Y:S01]  /*173a0*/  @!PT LDS RZ, [RZ] ;  /* 0x00000000fffff984 */ /* 0x000fe20000000800 */
[----:B------:R-:W-:Y:S01]  /*173b0*/  @!PT LDS RZ, [RZ] ;  /* 0x00000000fffff984 */ /* 0x000fe20000000800 */
[----:B------:R-:W-:Y:S01]  /*173c0*/  @!PT LDS RZ, [RZ] ;  /* 0x00000000fffff984 */ /* 0x000fe20000000800 */
[----:B------:R0:W-:Y:S01]  /*173d0*/  LDGSTS.E.BYPASS.LTC128B.128 [R0+0x5400], desc[UR36][R2.64+0x80], !P0 ;  /* 0x0540008002007fae */ /* 0x0001e2000c101d64 */
[----:B------:R-:W-:Y:S05]  /*173e0*/  BRA `(.L_x_1215) ;  /* 0xffffffc800b47947 */ /* 0x000fea000383ffff */
.L_x_1120:
[----:B------:R-:W-:Y:S01]  /*173f0*/  BSSY B0, `(.L_x_1216) ;  /* 0x0000008000007945 */ /* 0x000fe20003800000 */
[----:B------:R-:W-:Y:S02]  /*17400*/  IMAD.MOV.U32 R13, RZ, RZ, R34 ;  /* 0x000000ffff0d7224 */ /* 0x000fe400078e0022 */
[----:B------:R-:W-:Y:S02]  /*17410*/  IMAD.MOV.U32 R12, RZ, RZ, RZ ;  /* 0x000000ffff0c7224 */ /* 0x000fe400078e00ff */
[----:B------:R-:W-:Y:S02]  /*17420*/  IMAD.MOV.U32 R11, RZ, RZ, 0x1f ;  /* 0x0000001fff0b7424 */ /* 0x000fe400078e00ff */
[----:B------:R-:W-:-:S07]  /*17430*/  IMAD.MOV.U32 R15, RZ, RZ, -0x1 ;  /* 0xffffffffff0f7424 */ /* 0x000fce00078e00ff */
[----:B-----5:R-:W-:Y:S05]  /*17440*/  WARPSYNC.COLLECTIVE R15, `(.L_x_1217) ;  /* 0x000000000f087348 */ /* 0x020fea0003c00000 */
[----:B------:R0:W1:Y:S02]  /*17450*/  SHFL.IDX P6, R14, R13, R12, R11 ;  /* 0x0000000c0d0e7389 */ /* 0x00006400000c000b */
[----:B01---5:R-:W-:Y:S01]  /*17460*/  ENDCOLLECTIVE ;  /* 0x000000000000791b */ /* 0x023fe20003800000 */
.L_x_1217:
[----:B------:R-:W-:Y:S05]  /*17470*/  BSYNC B0 ;  /* 0x0000000000007941 */ /* 0x000fea0003800000 */
.L_x_1216:
[----:B------:R-:W-:Y:S05]  /*17480*/  BRA `(.L_x_1218) ;  /* 0xffffffcc00347947 */ /* 0x000fea000383ffff */
.L_x_1123:
[----:B-1----:R1:W2:Y:S02]  /*17490*/  SYNCS.PHASECHK.TRANS64.TRYWAIT P0, [R4+URZ+0x2a820], R0 ;  /* 0x02a82000040075a7 */ /* 0x0022a4000800017f */
[----:B--2---:R-:W-:Y:S05]  /*174a0*/  @!P0 NANOSLEEP.SYNCS 0x989680 ;  /* 0x009896800000895d */ /* 0x004fea0003900000 */
[----:B------:R-:W2:Y:S02]  /*174b0*/  @!P0 SYNCS.PHASECHK.TRANS64 P0, [R4+URZ+0x2a820], R0 ;  /* 0x02a82000040085a7 */ /* 0x000ea4000800007f */
[----:B--2---:R-:W-:Y:S05]  /*174c0*/  @!P0 BRA `(.L_x_1123) ;  /* 0xfffffffc00f08947 */ /* 0x004fea000383ffff */
[----:B------:R-:W-:Y:S05]  /*174d0*/  BRA `(.L_x_1219) ;  /* 0xffffffcc007c7947 */ /* 0x000fea000383ffff */
.L_x_1124:
[----:B------:R-:W2:Y:S01]  /*174e0*/  S2R R2, SR_TID.X ;  /* 0x0000000000027919 */ /* 0x000ea20000002100 */
[----:B------:R-:W-:Y:S01]  /*174f0*/  BSSY B0, `(.L_x_1220) ;  /* 0x000000a000007945 */ /* 0x000fe20003800000 */
        /* <DEDUP_REMOVED lines=9> */
.L_x_1221:
[----:B------:R-:W-:Y:S05]  /*17590*/  BSYNC B0 ;  /* 0x0000000000007941 */ /* 0x000fea0003800000 */
.L_x_1220:
[----:B------:R-:W-:Y:S05]  /*175a0*/  BRA `(.L_x_1222) ;  /* 0xffffffcc00647947 */ /* 0x000fea000383ffff */
.L_x_1127:
[----:B------:R-:W-:Y:S01]  /*175b0*/  BSSY B1, `(.L_x_1223) ;  /* 0x0000006000017945 */ /* 0x000fe20003800000 */
[----:B------:R-:W-:-:S07]  /*175c0*/  IMAD.MOV.U32 R15, RZ, RZ, -0x1 ;  /* 0xffffffffff0f7424 */ /* 0x000fce00078e00ff */
[----:B01---5:R-:W-:Y:S05]  /*175d0*/  WARPSYNC.COLLECTIVE R15, `(.L_x_1224) ;  /* 0x000000000f0c7348 */ /* 0x023fea0003c00000 */
[----:B------:R-:W-:Y:S02]  /*175e0*/  ELECT P6, UR62, PT ;  /* 0x00000000003e782f */ /* 0x000fe400038c0000 */
[----:B------:R-:W-:Y:S01]  /*175f0*/  MOV R14, UR62 ;  /* 0x0000003e000e7c02 */ /* 0x000fe20008000f00 */
[----:B01---5:R-:W-:Y:S10]  /*17600*/  ENDCOLLECTIVE ;  /* 0x000000000000791b */ /* 0x023ff40003800000 */
.L_x_1224:
[----:B------:R-:W-:Y:S05]  /*17610*/  BSYNC B1 ;  /* 0x0000000000017941 */ /* 0x000fea0003800000 */
.L_x_1223:
[----:B------:R-:W-:Y:S05]  /*17620*/  BRA `(.L_x_1225) ;  /* 0xffffffcc005c7947 */ /* 0x000fea000383ffff */
.L_x_1129:
[----:B-1----:R1:W2:Y:S02]  /*17630*/  SYNCS.PHASECHK.TRANS64.TRYWAIT P1, [R5+URZ+0x2a840], R0 ;  /* 0x02a84000050075a7 */ /* 0x0022a4000802017f */
[----:B--2---:R-:W-:Y:S05]  /*17640*/  @!P1 NANOSLEEP.SYNCS 0x989680 ;  /* 0x009896800000995d */ /* 0x004fea0003900000 */
[----:B------:R-:W2:Y:S02]  /*17650*/  @!P1 SYNCS.PHASECHK.TRANS64 P1, [R5+URZ+0x2a840], R0 ;  /* 0x02a84000050095a7 */ /* 0x000ea4000802007f */
[----:B--2---:R-:W-:Y:S05]  /*17660*/  @!P1 BRA `(.L_x_1129) ;  /* 0xfffffffc00f09947 */ /* 0x004fea000383ffff */
[----:B------:R-:W-:Y:S05]  /*17670*/  BRA `(.L_x_1226) ;  /* 0xffffffcc00847947 */ /* 0x000fea000383ffff */
.L_x_1131:
[----:B--2---:R2:W3:Y:S02]  /*17680*/  SYNCS.PHASECHK.TRANS64.TRYWAIT P1, [R23+URZ+0x2a840], R2 ;  /* 0x02a84002170075a7 */ /* 0x0044e4000802017f */
[----:B---3--:R-:W-:Y:S05]  /*17690*/  @!P1 NANOSLEEP.SYNCS 0x989680 ;  /* 0x009896800000995d */ /* 0x008fea0003900000 */
[----:B------:R-:W3:Y:S02]  /*176a0*/  @!P1 SYNCS.PHASECHK.TRANS64 P1, [R23+URZ+0x2a840], R2 ;  /* 0x02a84002170095a7 */ /* 0x000ee4000802007f */
[----:B---3--:R-:W-:Y:S05]  /*176b0*/  @!P1 BRA `(.L_x_1131) ;  /* 0xfffffffc00f09947 */ /* 0x008fea000383ffff */
[----:B------:R-:W-:Y:S05]  /*176c0*/  BRA `(.L_x_1227) ;  /* 0xffffffcc00907947 */ /* 0x000fea000383ffff */
.L_x_1133:
[----:B---3--:R3:W4:Y:S02]  /*176d0*/  SYNCS.PHASECHK.TRANS64.TRYWAIT P1, [R5+URZ+0x2a860], R0 ;  /* 0x02a86000050075a7 */ /* 0x008724000802017f */
[----:B----4-:R-:W-:Y:S05]  /*176e0*/  @!P1 NANOSLEEP.SYNCS 0x989680 ;  /* 0x009896800000995d */ /* 0x010fea0003900000 */
[----:B------:R-:W4:Y:S02]  /*176f0*/  @!P1 SYNCS.PHASECHK.TRANS64 P1, [R5+URZ+0x2a860], R0 ;  /* 0x02a86000050095a7 */ /* 0x000f24000802007f */
[----:B----4-:R-:W-:Y:S05]  /*17700*/  @!P1 BRA `(.L_x_1133) ;  /* 0xfffffffc00f09947 */ /* 0x010fea000383ffff */
[----:B------:R-:W-:Y:S05]  /*17710*/  BRA `(.L_x_1228) ;  /* 0xffffffcc008c7947 */ /* 0x000fea000383ffff */
.L_x_1229:
        /* <DEDUP_REMOVED lines=14> */
.L_x_15635:


//--------------------- .text._ZN7cutlass13device_kernelIN5flash11enable_sm90INS1_16FlashAttnFwdSm90INS1_25CollectiveMainloopFwdSm90ILi2EN4cute5tupleIJNS5_1CILi1EEES8_S8_EEENS6_IJNS7_ILi128EEENS7_ILi96EEENS7_ILi192EEEEEELi128ENS_6half_tEfNS_4arch4Sm90ELb0ELb1ELb1ELb1ELb1ELb0ELb0ELb1ELb1ELb1ELb0ELb0EEENS1_21CollectiveEpilogueFwdINS6_IJSA_SA_SB_EEES9_SE_SG_Li256ELb1ELb1ELb0ELb0EEENS1_36VarlenDynamicPersistentTileSchedulerILi128ELi96ELi256ELi128ELb0ELb1ELb1ELb1ELb0ELb1EEEEEEEEEvNT_6ParamsE --------------------------
	.section	.text._ZN7cutlass13device_kernelIN5flash11enable_sm90INS1_16FlashAttnFwdSm90INS1_25CollectiveMainloopFwdSm90ILi2EN4cute5tupleIJNS5_1CILi1EEES8_S8_EEENS6_IJNS7_ILi128EEENS7_ILi96EEENS7_ILi192EEEEEELi128ENS_6half_tEfNS_4arch4Sm90ELb0ELb1ELb1ELb1ELb1ELb0ELb0ELb1ELb1ELb1ELb0ELb0EEENS1_21CollectiveEpilogueFwdINS6_IJSA_SA_SB_EEES9_SE_SG_Li256ELb1ELb1ELb0ELb0EEENS1_36VarlenDynamicPersistentTileSchedulerILi128ELi96ELi256ELi128ELb0ELb1ELb1ELb1ELb0ELb1EEEEEEEEEvNT_6ParamsE,"ax",@progbits
	.align	128
.text._ZN7cutlass13device_kernelIN5flash11enable_sm90INS1_16FlashAttnFwdSm90INS1_25CollectiveMainloopFwdSm90ILi2EN4cute5tupleIJNS5_1CILi1EEES8_S8_EEENS6_IJNS7_ILi128EEENS7_ILi96EEENS7_ILi192EEEEEELi128ENS_6half_tEfNS_4arch4Sm90ELb0ELb1ELb1ELb1ELb1ELb0ELb0ELb1ELb1ELb1ELb0ELb0EEENS1_21CollectiveEpilogueFwdINS6_IJSA_SA_SB_EEES9_SE_SG_Li256ELb1ELb1ELb0ELb0EEENS1_36VarlenDynamicPersistentTileSchedulerILi128ELi96ELi256ELi128ELb0ELb1ELb1ELb1ELb0ELb1EEEEEEEEEvNT_6ParamsE:
        .type           _ZN7cutlass13device_kernelIN5flash11enable_sm90INS1_16FlashAttnFwdSm90INS1_25CollectiveMainloopFwdSm90ILi2EN4cute5tupleIJNS5_1CILi1EEES8_S8_EEENS6_IJNS7_ILi128EEENS7_ILi96EEENS7_ILi192EEEEEELi128ENS_6half_tEfNS_4arch4Sm90ELb0ELb1ELb1ELb1ELb1ELb0ELb0ELb1ELb1ELb1ELb0ELb0EEENS1_21CollectiveEpilogueFwdINS6_IJSA_SA_SB_EEES9_SE_SG_Li256ELb1ELb1ELb0ELb0EEENS1_36VarlenDynamicPersistentTileSchedulerILi128ELi96ELi256ELi128ELb0ELb1ELb1ELb1ELb0ELb1EEEEEEEEEvNT_6ParamsE,@function
        .size           _ZN7cutlass13device_kernelIN5flash11enable_sm90INS1_16FlashAttnFwdSm90INS1_25CollectiveMainloopFwdSm90ILi2EN4cute5tupleIJNS5_1CILi1EEES8_S8_EEENS6_IJNS7_ILi128EEENS7_ILi96EEENS7_ILi192EEEEEELi128ENS_6half_tEfNS_4arch4Sm90ELb0ELb1ELb1ELb1ELb1ELb0ELb0ELb1ELb1ELb1ELb0ELb0EEENS1_21CollectiveEpilogueFwdINS6_IJSA_SA_SB_EEES9_SE_SG_Li256ELb1ELb1ELb0ELb0EEENS1_36VarlenDynamicPersistentTileSchedulerILi128ELi96ELi256ELi128ELb0ELb1ELb1ELb1ELb0ELb1EEEEEEEEEvNT_6ParamsE,(.L_x_15636 - _ZN7cutlass13device_kernelIN5flash11enable_sm90INS1_16FlashAttnFwdSm90INS1_25CollectiveMainloopFwdSm90ILi2EN4cute5tupleIJNS5_1CILi1EEES8_S8_EEENS6_IJNS7_ILi128EEENS7_ILi96EEENS7_ILi192EEEEEELi128ENS_6half_tEfNS_4arch4Sm90ELb0ELb1ELb1ELb1ELb1ELb0ELb0ELb1ELb1ELb1ELb0ELb0EEENS1_21CollectiveEpilogueFwdINS6_IJSA_SA_SB_EEES9_SE_SG_Li256ELb1ELb1ELb0ELb0EEENS1_36VarlenDynamicPersistentTileSchedulerILi128ELi96ELi256ELi128ELb0ELb1ELb1ELb1ELb0ELb1EEEEEEEEEvNT_6ParamsE)
        .other          _ZN7cutlass13device_kernelIN5flash11enable_sm90INS1_16FlashAttnFwdSm90INS1_25CollectiveMainloopFwdSm90ILi2EN4cute5tupleIJNS5_1CILi1EEES8_S8_EEENS6_IJNS7_ILi128EEENS7_ILi96EEENS7_ILi192EEEEEELi128ENS_6half_tEfNS_4arch4Sm90ELb0ELb1ELb1ELb1ELb1ELb0ELb0ELb1ELb1ELb1ELb0ELb0EEENS1_21CollectiveEpilogueFwdINS6_IJSA_SA_SB_EEES9_SE_SG_Li256ELb1ELb1ELb0ELb0EEENS1_36VarlenDynamicPersistentTileSchedulerILi128ELi96ELi256ELi128ELb0ELb1ELb1ELb1ELb0ELb1EEEEEEEEEvNT_6ParamsE,@"STO_CUDA_ENTRY STV_DEFAULT"
_ZN7cutlass13device_kernelIN5flash11enable_sm90INS1_16FlashAttnFwdSm90INS1_25CollectiveMainloopFwdSm90ILi2EN4cute5tupleIJNS5_1CILi1EEES8_S8_EEENS6_IJNS7_ILi128EEENS7_ILi96EEENS7_ILi192EEEEEELi128ENS_6half_tEfNS_4arch4Sm90ELb0ELb1ELb1ELb1ELb1ELb0ELb0ELb1ELb1ELb1ELb0ELb0EEENS1_21CollectiveEpilogueFwdINS6_IJSA_SA_SB_EEES9_SE_SG_Li256ELb1ELb1ELb0ELb0EEENS1_36VarlenDynamicPersistentTileSchedulerILi128ELi96ELi256ELi128ELb0ELb1ELb1ELb1ELb0ELb1EEEEEEEEEvNT_6ParamsE:
        /* <DEDUP_REMOVED lines=45> */
.L_x_1230:
        /* <DEDUP_REMOVED lines=22> */
.L_x_1231:
        /* <DEDUP_REMOVED lines=18> */
.L_x_1232:
        /* <DEDUP_REMOVED lines=22> */
.L_x_1233:
        /* <DEDUP_REMOVED lines=23> */
.L_x_1234:
        /* <DEDUP_REMOVED lines=10> */
.L_x_1236:
[----:B------:R-:W-:-:S08]  /*08c0*/  NOP ;  /* 0x0000000000007918 */ /* 0x000fd00000000000 */
[----:B------:R-:W1:Y:S02]  /*08d0*/  USETMAXREG.TRY_ALLOC.CTAPOOL UP0, 0xe8 ;  /* 0x000000e8000079c8 */ /* 0x000e640008000600 */
[----:B-1----:R-:W-:-:S13]  /*08e0*/  PLOP3.LUT P0, PT, PT, PT, UP0, 0x80, 0x0 ;  /* 0x000000000000781c */ /* 0x002fda0003f0f008 */
[----:B------:R-:W-:Y:S05]  /*08f0*/  @!P0 BRA `(.L_x_1236) ;  /* 0xfffffffc00f08947 */ /* 0x000fea000383ffff */
[----:B------:R-:W1:Y:S08]  /*0900*/  S2UR UR5, SR_CgaCtaId ;  /* 0x00000000000579c3 */ /* 0x000e700000008800 */
[----:B------:R-:W-:Y:S06]  /*0910*/  BAR.ARV 0x8, 0x180 ;  /* 0x0206000000007b1d */ /* 0x000fec0000002000 */
[----:B------:R-:W-:-:S02]  /*0920*/  UMOV UR4, 0x400 ;  /* 0x0000040000047882 */ /* 0x000fc40000000000 */
[----:B------:R-:W-:Y:S01]  /*0930*/  BAR.SYNC.DEFER_BLOCKING 0x5, 0x180 ;  /* 0x0146000000007b1d */ /* 0x000fe20000010000 */
[----:B-1----:R-:W-:-:S09]  /*0940*/  ULEA UR4, UR5, UR4, 0x18 ;  /* 0x0000000405047291 */ /* 0x002fd2000f8ec03f */
[----:B------:R-:W1:Y:S01]  /*0950*/  LDS.128 R44, [UR4+0x2a8d0] ;  /* 0x02a8d004ff2c7984 */ /* 0x000e620008000c00 */
[----:B------:R-:W-:Y:S01]  /*0960*/  ULDC UR4, c[0x0][0xc3c] ;  /* 0x00030f0000047ab9 */ /* 0x000fe20000000800 */
[----:B------:R-:W-:Y:S06]  /*0970*/  BAR.ARV 0x4, 0x180 ;  /* 0x0106000000007b1d */ /* 0x000fec0000002000 */
[----:B-1----:R-:W-:-:S13]  /*0980*/  ISETP.GE.AND P0, PT, R47, UR4, PT ;  /* 0x000000042f007c0c */ /* 0x002fda000bf06270 */
[----:B------:R-:W-:Y:S05]  /*0990*/  @P0 EXIT ;  /* 0x000000000000094d */ /* 0x000fea0003800000 */
[----:B0-----:R-:W2:Y:S01]  /*09a0*/  LDL R2, [R1+0x18] ;  /* 0x0000180001027983 */ /* 0x001ea20000100800 */
[----:B------:R-:W-:Y:S01]  /*09b0*/  IMAD.MOV.U32 R166, RZ, RZ, RZ ;  /* 0x000000ffffa67224 */ /* 0x000fe200078e00ff */
[----:B------:R-:W-:Y:S01]  /*09c0*/  UMOV UR39, URZ ;  /* 0x0000003f00277c82 */ /* 0x000fe20008000000 */
[----:B------:R-:W-:Y:S01]  /*09d0*/  UMOV UR38, URZ ;  /* 0x0000003f00267c82 */ /* 0x000fe20008000000 */
[----:B------:R-:W0:Y:S02]  /*09e0*/  S2R R0, SR_TID.X ;  /* 0x0000000000007919 */ /* 0x000e240000002100 */
[----:B0-----:R-:W-:-:S05]  /*09f0*/  VIADD R174, R0, 0xffffff80 ;  /* 0xffffff8000ae7836 */ /* 0x001fca0000000000 */
[----:B------:R-:W-:-:S04]  /*0a00*/  SHF.R.S32.HI R3, RZ, 0x1f, R174 ;  /* 0x0000001fff037819 */ /* 0x000fc800000114ae */
[CC--:B------:R-:W-:Y:S02]  /*0a10*/  LEA.HI R0, R3.reuse, R174.reuse, RZ, 0x7 ;  /* 0x000000ae03007211 */ /* 0x0c0fe400078f38ff */
[CC--:B------:R-:W-:Y:S02]  /*0a20*/  LEA.HI R4, R3.reuse, R174.reuse, RZ, 0x5 ;  /* 0x000000ae03047211 */ /* 0x0c0fe400078f28ff */
[----:B------:R-:W-:Y:S02]  /*0a30*/  LOP3.LUT R167, R0, 0xffffff80, RZ, 0xc0, !PT ;  /* 0xffffff8000a77812 */ /* 0x000fe400078ec0ff */
[----:B------:R-:W-:Y:S01]  /*0a40*/  LEA.HI R11, R3, R174, RZ, 0x2 ;  /* 0x000000ae030b7211 */ /* 0x000fe200078f10ff */
[----:B------:R-:W-:Y:S01]  /*0a50*/  IMAD.SHL.U32 R4, R4, 0x20, RZ ;  /* 0x0000002004047824 */ /* 0x000fe200078e00ff */
[----:B------:R-:W-:Y:S01]  /*0a60*/  SHF.R.S32.HI R169, RZ, 0x7, R0 ;  /* 0x00000007ffa97819 */ /* 0x000fe20000011400 */
[----:B------:R-:W-:Y:S01]  /*0a70*/  IMAD.IADD R167, R174, 0x1, -R167 ;  /* 0x00000001aea77824 */ /* 0x000fe200078e0aa7 */
[----:B------:R-:W-:-:S02]  /*0a80*/  LOP3.LUT R11, R11, 0xfffffffc, RZ, 0xc0, !PT ;  /* 0xfffffffc0b0b7812 */ /* 0x000fc400078ec0ff */
[----:B------:R-:W-:Y:S02]  /*0a90*/  LOP3.LUT R4, R4, 0xfffffc00, RZ, 0xc0, !PT ;  /* 0xfffffc0004047812 */ /* 0x000fe400078ec0ff */
[----:B------:R-:W-:Y:S01]  /*0aa0*/  SHF.R.S32.HI R6, RZ, 0x1f, R167 ;  /* 0x0000001fff067819 */ /* 0x000fe200000114a7 */
[----:B------:R-:W-:Y:S01]  /*0ab0*/  IMAD.IADD R11, R174, 0x1, -R11 ;  /* 0x00000001ae0b7824 */ /* 0x000fe200078e0a0b */
[----:B------:R-:W-:Y:S02]  /*0ac0*/  LEA.HI R0, R0, R169, RZ, 0x1 ;  /* 0x000000a900007211 */ /* 0x000fe400078f08ff */
[CC--:B------:R-:W-:Y:S02]  /*0ad0*/  LEA.HI R8, R6.reuse, R167.reuse, RZ, 0x2 ;  /* 0x000000a706087211 */ /* 0x0c0fe400078f10ff */
[----:B------:R-:W-:Y:S02]  /*0ae0*/  LEA.HI R6, R6, R167, RZ, 0x5 ;  /* 0x000000a706067211 */ /* 0x000fe400078f28ff */
[----:B------:R-:W-:-:S02]  /*0af0*/  SHF.R.S32.HI R9, RZ, 0x2, R8 ;  /* 0x00000002ff097819 */ /* 0x000fc40000011408 */
[----:B------:R-:W-:Y:S02]  /*0b00*/  SHF.R.S32.HI R10, RZ, 0x1f, R8 ;  /* 0x0000001fff0a7819 */ /* 0x000fe40000011408 */
[----:B------:R-:W-:Y:S02]  /*0b10*/  SHF.R.S32.HI R6, RZ, 0x5, R6 ;  /* 0x00000005ff067819 */ /* 0x000fe40000011406 */
[----:B------:R-:W-:Y:S02]  /*0b20*/  LEA.HI R10, R10, R9, RZ, 0x3 ;  /* 0x000000090a0a7211 */ /* 0x000fe400078f18ff */
[----:B------:R-:W-:Y:S02]  /*0b30*/  LOP3.LUT R0, R0, 0x3fffffe, RZ, 0xc0, !PT ;  /* 0x03fffffe00007812 */ /* 0x000fe400078ec0ff */
[----:B------:R-:W-:Y:S02]  /*0b40*/  LOP3.LUT R10, R10, 0xfffffff8, RZ, 0xc0, !PT ;  /* 0xfffffff80a0a7812 */ /* 0x000fe400078ec0ff */
[----:B------:R-:W-:Y:S01]  /*0b50*/  LOP3.LUT R8, R8, 0x7ffffffc, RZ, 0xc0, !PT ;  /* 0x7ffffffc08087812 */ /* 0x000fe200078ec0ff */
[----:B------:R-:W-:-:S02]  /*0b60*/  IMAD.IADD R0, R169, 0x1, -R0 ;  /* 0x00000001a9007824 */ /* 0x000fc400078e0a00 */
[----:B------:R-:W-:Y:S02]  /*0b70*/  IMAD.IADD R9, R9, 0x1, -R10 ;  /* 0x0000000109097824 */ /* 0x000fe400078e0a0a */
[----:B------:R-:W-:Y:S02]  /*0b80*/  IMAD.IADD R19, R167, 0x1, -R8 ;  /* 0x00000001a7137824 */ /* 0x000fe400078e0a08 */
[----:B------:R-:W-:-:S04]  /*0b90*/  IMAD R9, R6, 0x10, R9 ;  /* 0x0000001006097824 */ /* 0x000fc800078e0209 */
[----:B------:R-:W-:Y:S01]  /*0ba0*/  IMAD R170, R0, 0x40, R9 ;  /* 0x0000004000aa7824 */ /* 0x000fe200078e0209 */
[----:B--2---:R-:W-:Y:S02]  /*0bb0*/  R2UR UR4, R2 ;  /* 0x00000000020472ca */ /* 0x004fe400000e0000 */
[CC--:B------:R-:W-:Y:S02]  /*0bc0*/  LEA.HI R2, R3.reuse, R174.reuse, RZ, 0x4 ;  /* 0x000000ae03027211 */ /* 0x0c0fe400078f20ff */
[----:B------:R-:W-:Y:S02]  /*0bd0*/  LEA.HI R3, R3, R174, RZ, 0x3 ;  /* 0x000000ae03037211 */ /* 0x000fe400078f18ff */
[----:B------:R-:W-:Y:S02]  /*0be0*/  SHF.R.S32.HI R7, RZ, 0x4, R2 ;  /* 0x00000004ff077819 */ /* 0x000fe40000011402 */
[C---:B------:R-:W-:Y:S02]  /*0bf0*/  LOP3.LUT R5, R2.reuse, 0x3fffff0, RZ, 0xc0, !PT ;  /* 0x03fffff002057812 */ /* 0x040fe400078ec0ff */
[----:B------:R-:W-:-:S02]  /*0c00*/  LEA.HI R2, R2, R7, RZ, 0x1 ;  /* 0x0000000702027211 */ /* 0x000fc400078f08ff */
[----:B------:R-:W-:Y:S01]  /*0c10*/  SHF.R.S32.HI R165, RZ, 0x3, R3 ;  /* 0x00000003ffa57819 */ /* 0x000fe20000011403 */
[----:B------:R-:W-:Y:S01]  /*0c20*/  IMAD.IADD R5, R174, 0x1, -R5 ;  /* 0x00000001ae057824 */ /* 0x000fe200078e0a05 */
[----:B------:R-:W-:Y:S01]  /*0c30*/  LOP3.LUT R2, R2, 0x1ffffffe, RZ, 0xc0, !PT ;  /* 0x1ffffffe02027812 */ /* 0x000fe200078ec0ff */
[----:B------:R-:W-:Y:S02]  /*0c40*/  ULOP3.LUT UR61, UR4, 0x1, URZ, 0xfc, !UPT ;  /* 0x00000001043d7892 */ /* 0x000fe4000f8efc3f */
[----:B------:R-:W-:Y:S01]  /*0c50*/  IMAD R5, R5, 0x40, R4 ;  /* 0x0000004005057824 */ /* 0x000fe200078e0204 */
[----:B------:R-:W-:Y:S01]  /*0c60*/  LEA.HI R4, R11, R11, RZ, 0x1 ;  /* 0x0000000b0b047211 */ /* 0x000fe200078f08ff */
[----:B------:R-:W-:Y:S01]  /*0c70*/  IMAD.IADD R2, R7, 0x1, -R2 ;  /* 0x0000000107027824 */ /* 0x000fe200078e0a02 */
[----:B------:R-:W-:Y:S02]  /*0c80*/  LOP3.LUT R7, R3, 0xfffffff8, RZ, 0xc0, !PT ;  /* 0xfffffff803077812 */ /* 0x000fe400078ec0ff */
[----:B------:R-:W-:Y:S01]  /*0c90*/  LOP3.LUT R4, R4, 0x1ffffffe, RZ, 0xc0, !PT ;  /* 0x1ffffffe04047812 */ /* 0x000fe200078ec0ff */
[----:B------:R-:W-:-:S02]  /*0ca0*/  IMAD R171, R2, 0x8, R5 ;  /* 0x0000000802ab7824 */ /* 0x000fc400078e0205 */
[----:B------:R-:W-:Y:S02]  /*0cb0*/  IMAD.IADD R162, R174, 0x1, -R7 ;  /* 0x00000001aea27824 */ /* 0x000fe400078e0a07 */
[----:B------:R-:W-:Y:S02]  /*0cc0*/  IMAD.IADD R11, R11, 0x1, -R4 ;  /* 0x000000010b0b7824 */ /* 0x000fe400078e0a04 */
[----:B------:R-:W-:Y:S02]  /*0cd0*/  IMAD.SHL.U32 R160, R162, 0x8, RZ ;  /* 0x00000008a2a07824 */ /* 0x000fe400078e00ff */
[----:B------:R-:W-:Y:S02]  /*0ce0*/  IMAD R22, R11, 0x8, R170 ;  /* 0x000000080b167824 */ /* 0x000fe400078e02aa */
[----:B------:R-:W-:Y:S01]  /*0cf0*/  VIADD R161, R160, 0x40 ;  /* 0x00000040a0a17836 */ /* 0x000fe20000000000 */
[----:B------:R-:W-:-:S04]  /*0d00*/  SHF.R.S32.HI R173, RZ, 0x1f, R160 ;  /* 0x0000001fffad7819 */ /* 0x000fc800000114a0 */
[----:B------:R-:W-:-:S07]  /*0d10*/  SHF.R.S32.HI R172, RZ, 0x1f, R161 ;  /* 0x0000001fffac7819 */ /* 0x000fce00000114a1 */
.L_x_1344:
[----:B0--34-:R-:W0:Y:S01]  /*0d20*/  LDC.64 R2, c[0x0][0xa28] ;  /* 0x00028a00ff027b82 */ /* 0x019e220000000a00 */
[----:B------:R-:W-:Y:S01]  /*0d30*/  IMAD.MOV.U32 R7, RZ, RZ, RZ ;  /* 0x000000ffff077224 */ /* 0x000fe200078e00ff */
[----:B------:R-:W-:Y:S01]  /*0d40*/  ULDC.64 UR4, c[0x0][0x418] ;  /* 0x0001060000047ab9 */ /* 0x000fe20000000a00 */
[----:B------:R-:W-:-:S05]  /*0d50*/  ULDC.64 UR6, c[0x0][0xa20] ;  /* 0x0002880000067ab9 */ /* 0x000fca0000000a00 */
[----:B--2---:R-:W1:Y:S01]  /*0d60*/  LDC.64 R4, c[0x0][0xa18] ;  /* 0x00028600ff047b82 */ /* 0x004e620000000a00 */
[----:B0-----:R-:W-:-:S04]  /*0d70*/  ISETP.NE.U32.AND P0, PT, R2, RZ, PT ;  /* 0x000000ff0200720c */ /* 0x001fc80003f05070 */
[----:B------:R-:W-:Y:S02]  /*0d80*/  ISETP.NE.AND.EX P0, PT, R3, RZ, PT, P0 ;  /* 0x000000ff0300720c */ /* 0x000fe40003f05300 */
[----:B-1----:R-:W-:-:S04]  /*0d90*/  ISETP.NE.U32.AND P1, PT, R4, RZ, PT ;  /* 0x000000ff0400720c */ /* 0x002fc80003f25070 */
[----:B------:R-:W-:-:S07]  /*0da0*/  ISETP.NE.AND.EX P1, PT, R5, RZ, PT, P1 ;  /* 0x000000ff0500720c */ /* 0x000fce0003f25310 */
[----:B------:R-:W0:Y:S08]  /*0db0*/  @P0 LDC.64 R2, c[0x0][0xa28] ;  /* 0x00028a00ff020b82 */ /* 0x000e300000000a00 */
[----:B------:R-:W1:Y:S01]  /*0dc0*/  @P1 LDC.64 R4, c[0x0][0xa18] ;  /* 0x00028600ff041b82 */ /* 0x000e620000000a00 */
[----:B0-----:R-:W-:-:S05]  /*0dd0*/  @P0 IMAD.WIDE R2, R47, 0x4, R2 ;  /* 0x000000042f020825 */ /* 0x001fca00078e0202 */
[----:B------:R0:W5:Y:S01]  /*0de0*/  @P0 LDG.E R7, desc[UR36][R2.64] ;  /* 0x0000002402070981 */ /* 0x000162000c1e1900 */
[----:B-1----:R-:W-:-:S05]  /*0df0*/  @P1 IMAD.WIDE R4, R47, 0x4, R4 ;  /* 0x000000042f041825 */ /* 0x002fca00078e0204 */
[----:B------:R0:W5:Y:S01]  /*0e00*/  @P1 LDG.E R17, desc[UR36][R4.64] ;  /* 0x0000002404111981 */ /* 0x000162000c1e1900 */
[----:B------:R-:W-:Y:S01]  /*0e10*/  UISETP.NE.U32.AND UP0, UPT, UR4, URZ, UPT ;  /* 0x0000003f0400728c */ /* 0x000fe2000bf05070 */
[----:B------:R-:W-:Y:S01]  /*0e20*/  ISETP.NE.U32.AND P2, PT, RZ, UR6, PT ;  /* 0x00000006ff007c0c */ /* 0x000fe2000bf45070 */
[----:B------:R-:W-:Y:S01]  /*0e30*/  IMAD.MOV.U32 R163, RZ, RZ, R46 ;  /* 0x000000ffffa37224 */ /* 0x000fe200078e002e */
[----:B------:R-:W-:Y:S01]  /*0e40*/  ULDC UR4, c[0x0][0x424] ;  /* 0x0001090000047ab9 */ /* 0x000fe20000000800 */
[----:B------:R-:W-:Y:S01]  /*0e50*/  UISETP.NE.AND.EX UP0, UPT, UR5, URZ, UPT, UP0 ;  /* 0x0000003f0500728c */ /* 0x000fe2000bf05300 */
[----:B------:R-:W-:Y:S02]  /*0e60*/  ISETP.NE.AND.EX P2, PT, RZ, UR7, PT, P2 ;  /* 0x00000007ff007c0c */ /* 0x000fe4000bf45320 */
[----:B------:R-:W-:Y:S01]  /*0e70*/  ULDC UR5, c[0x0][0x2f0] ;  /* 0x0000bc0000057ab9 */ /* 0x000fe20000000800 */
[----:B------:R-:W-:-:S04]  /*0e80*/  USEL UR4, UR4, 0x1, UP0 ;  /* 0x0000000104047887 */ /* 0x000fc80008000000 */
[----:B------:R-:W-:Y:S01]  /*0e90*/  UIMAD UR4, UR4, UR5, URZ ;  /* 0x00000005040472a4 */ /* 0x000fe2000f8e023f */
[----:B0-----:R-:W-:Y:S11]  /*0ea0*/  @P1 BRA `(.L_x_1237) ;  /* 0x0000000000281947 */ /* 0x001ff60003800000 */
[----:B------:R-:W-:Y:S01]  /*0eb0*/  ULDC.64 UR6, c[0x0][0xa00] ;  /* 0x0002800000067ab9 */ /* 0x000fe20000000a00 */
[----:B-----5:R-:W0:Y:S01]  /*0ec0*/  LDC R17, c[0x0][0x288] ;  /* 0x0000a200ff117b82 */ /* 0x020e220000000800 */
[----:B------:R-:W-:-:S04]  /*0ed0*/  ISETP.NE.U32.AND P0, PT, RZ, UR6, PT ;  /* 0x00000006ff007c0c */ /* 0x000fc8000bf05070 */
[----:B------:R-:W-:-:S13]  /*0ee0*/  ISETP.NE.AND.EX P0, PT, RZ, UR7, PT, P0 ;  /* 0x00000007ff007c0c */ /* 0x000fda000bf05300 */
[----:B------:R-:W-:Y:S05]  /*0ef0*/  @!P0 BRA `(.L_x_1237) ;  /* 0x0000000000148947 */ /* 0x000fea0003800000 */
[----:B------:R-:W1:Y:S02]  /*0f00*/  LDC.64 R2, c[0x0][0xa00] ;  /* 0x00028000ff027b82 */ /* 0x000e640000000a00 */
[----:B-1----:R-:W-:-:S05]  /*0f10*/  IMAD.WIDE R2, R47, 0x4, R2 ;  /* 0x000000042f027825 */ /* 0x002fca00078e0202 */
[----:B0-----:R-:W2:Y:S04]  /*0f20*/  LDG.E R17, desc[UR36][R2.64] ;  /* 0x0000002402117981 */ /* 0x001ea8000c1e1900 */
[----:B------:R-:W2:Y:S02]  /*0f30*/  LDG.E R0, desc[UR36][R2.64+0x4] ;  /* 0x0000042402007981 */ /* 0x000ea4000c1e1900 */
[----:B--2---:R-:W-:-:S07]  /*0f40*/  IMAD.IADD R17, R0, 0x1, -R17 ;  /* 0x0000000100117824 */ /* 0x004fce00078e0a11 */
.L_x_1237:
[----:B------:R-:W-:Y:S02]  /*0f50*/  IMAD.U32 R16, RZ, RZ, UR4 ;  /* 0x00000004ff107e24 */ /* 0x000fe4000f8e00ff */
[----:B------:R-:W-:Y:S01]  /*0f60*/  IMAD.MOV.U32 R164, RZ, RZ, R47 ;  /* 0x000000ffffa47224 */ /* 0x000fe200078e002f */
[----:B------:R-:W-:Y:S06]  /*0f70*/  @!P2 BRA `(.L_x_1238) ;  /* 0x000000000010a947 */ /* 0x000fec0003800000 */
[----:B------:R-:W1:Y:S02]  /*0f80*/  LDC.64 R2, c[0x0][0xa20] ;  /* 0x00028800ff027b82 */ /* 0x000e640000000a00 */
[----:B-1----:R-:W-:-:S05]  /*0f90*/  IMAD.WIDE R2, R47, 0x4, R2 ;  /* 0x000000042f027825 */ /* 0x002fca00078e0202 */
[----:B------:R1:W5:Y:S01]  /*0fa0*/  LDG.E R16, desc[UR36][R2.64] ;  /* 0x0000002402107981 */ /* 0x000362000c1e1900 */
[----:B------:R-:W-:Y:S05]  /*0fb0*/  BRA `(.L_x_1239) ;  /* 0x0000000000247947 */ /* 0x000fea0003800000 */
.L_x_1238:
[----:B------:R-:W-:Y:S02]  /*0fc0*/  ULDC.64 UR4, c[0x0][0xa08] ;  /* 0x0002820000047ab9 */ /* 0x000fe40000000a00 */
[----:B------:R-:W-:-:S04]  /*0fd0*/  ISETP.NE.U32.AND P0, PT, RZ, UR4, PT ;  /* 0x00000004ff007c0c */ /* 0x000fc8000bf05070 */
[----:B------:R-:W-:-:S13]  /*0fe0*/  ISETP.NE.AND.EX P0, PT, RZ, UR5, PT, P0 ;  /* 0x00000005ff007c0c */ /* 0x000fda000bf05300 */
[----:B------:R-:W-:Y:S05]  /*0ff0*/  @!P0 BRA `(.L_x_1239) ;  /* 0x0000000000148947 */ /* 0x000fea0003800000 */
[----:B------:R-:W1:Y:S02]  /*1000*/  LDC.64 R2, c[0x0][0xa08] ;  /* 0x00028200ff027b82 */ /* 0x000e640000000a00 */
[----:B-1----:R-:W-:-:S05]  /*1010*/  IMAD.WIDE R2, R47, 0x4, R2 ;  /* 0x000000042f027825 */ /* 0x002fca00078e0202 */
[----:B------:R-:W2:Y:S04]  /*1020*/  LDG.E R16, desc[UR36][R2.64] ;  /* 0x0000002402107981 */ /* 0x000ea8000c1e1900 */
[----:B------:R-:W2:Y:S02]  /*1030*/  LDG.E R5, desc[UR36][R2.64+0x4] ;  /* 0x0000042402057981 */ /* 0x000ea4000c1e1900 */
[----:B--2---:R-:W-:-:S07]  /*1040*/  IMAD.IADD R16, R5, 0x1, -R16 ;  /* 0x0000000105107824 */ /* 0x004fce00078e0a10 */
.L_x_1239:
[----:B------:R-:W2:Y:S01]  /*1050*/  LDL.LU R4, [R1] ;  /* 0x0000000001047983 */ /* 0x000ea20000300800 */
[----:B------:R-:W3:Y:S01]  /*1060*/  LDC R168, c[0x0][0x448] ;  /* 0x00011200ffa87b82 */ /* 0x000ee20000000800 */
[----:B------:R-:W-:Y:S02]  /*1070*/  IMAD.SHL.U32 R18, R45, 0x80, RZ ;  /* 0x000000802d127824 */ /* 0x000fe400078e00ff */
[----:B-----5:R-:W-:Y:S02]  /*1080*/  IMAD.IADD R16, R16, 0x1, -R7 ;  /* 0x0000000110107824 */ /* 0x020fe400078e0a07 */
[----:B------:R-:W-:-:S03]  /*1090*/  VIADD R0, R18, 0x7f ;  /* 0x0000007f12007836 */ /* 0x000fc60000000000 */
[----:B------:R-:W4:Y:S01]  /*10a0*/  LDC.64 R8, c[0x0][0x9e0] ;  /* 0x00027800ff087b82 */ /* 0x000f220000000a00 */
[----:B---3--:R-:W-:Y:S02]  /*10b0*/  ISETP.NE.AND P2, PT, R168, 0x1, PT ;  /* 0x00000001a800780c */ /* 0x008fe40003f45270 */
[----:B----4-:R-:W-:-:S11]  /*10c0*/  ISETP.GE.AND P1, PT, R9, 0x1, PT ;  /* 0x000000010900780c */ /* 0x010fd60003f26270 */
[----:B-1----:R-:W1:Y:S08]  /*10d0*/  @P2 LDC R3, c[0x0][0x44c] ;  /* 0x00011300ff032b82 */ /* 0x002e700000000800 */
[----:B------:R-:W3:Y:S01]  /*10e0*/  @P2 LDC R5, c[0x0][0x450] ;  /* 0x00011400ff052b82 */ /* 0x000ee20000000800 */
[----:B-1----:R-:W-:Y:S01]  /*10f0*/  @P2 IMAD.HI.U32 R2, R0, R3, RZ ;  /* 0x0000000300022227 */ /* 0x002fe200078e00ff */
[----:B0-----:R-:W-:-:S04]  /*1100*/  IADD3 R3, R16, 0x1, -R17 ;  /* 0x0000000110037810 */ /* 0x001fc80007ffe811 */
[----:B---3--:R-:W-:-:S05]  /*1110*/  @P2 SHF.R.U32.HI R0, RZ, R5, R2 ;  /* 0x00000005ff002219 */ /* 0x008fca0000011602 */
[----:B------:R-:W-:-:S04]  /*1120*/  IMAD.IADD R3, R3, 0x1, R0 ;  /* 0x0000000103037824 */ /* 0x000fc800078e0200 */
[----:B------:R-:W-:Y:S01]  /*1130*/  IMAD.IADD R0, R3, 0x1, R8 ;  /* 0x0000000103007824 */ /* 0x000fe200078e0208 */
[----:B--2---:R-:W-:-:S04]  /*1140*/  LOP3.LUT R4, R4, 0xffefffff, RZ, 0xc0, !PT ;  /* 0xffefffff04047812 */ /* 0x004fc800078ec0ff */
[----:B------:R-:W-:-:S04]  /*1150*/  @P2 LOP3.LUT R4, R4, 0x100000, RZ, 0xfc, !PT ;  /* 0x0010000004042812 */ /* 0x000fc800078efcff */
[----:B------:R-:W-:-:S04]  /*1160*/  LOP3.LUT R4, R4, 0xfff7ffff, RZ, 0xc0, !PT ;  /* 0xfff7ffff04047812 */ /* 0x000fc800078ec0ff */
[----:B------:R-:W-:-:S05]  /*1170*/  @P1 LOP3.LUT R4, R4, 0x80000, RZ, 0xfc, !PT ;  /* 0x0008000004041812 */ /* 0x000fca00078efcff */
[----:B------:R0:W-:Y:S01]  /*1180*/  STL [R1], R4 ;  /* 0x0000000401007387 */ /* 0x0001e20000100800 */
[----:B------:R-:W-:Y:S05]  /*1190*/  @!P1 BRA `(.L_x_1240) ;  /* 0x0000000000409947 */ /* 0x000fea0003800000 */
[C---:B------:R-:W-:Y:S01]  /*11a0*/  ISETP.GT.AND P0, PT, R3.reuse, RZ, PT ;  /* 0x000000ff0300720c */ /* 0x040fe20003f04270 */
[----:B------:R-:W-:-:S12]  /*11b0*/  VIADD R2, R3, 0xffffffff ;  /* 0xffffffff03027836 */ /* 0x000fd80000000000 */
[----:B------:R-:W-:Y:S05]  /*11c0*/  @P0 BRA `(.L_x_1241) ;  /* 0x00000000001c0947 */ /* 0x000fea0003800000 */
[----:B------:R-:W-:Y:S01]  /*11d0*/  ISETP.NE.AND P0, PT, R9, 0x1, PT ;  /* 0x000000010900780c */ /* 0x000fe20003f05270 */
[----:B------:R-:W-:-:S12]  /*11e0*/  IMAD.MOV R3, RZ, RZ, -R3 ;  /* 0x000000ffff037224 */ /* 0x000fd800078e0a03 */
[----:B0-----:R-:W0:Y:S02]  /*11f0*/  @P0 LDC.64 R4, c[0x0][0x9e8] ;  /* 0x00027a00ff040b82 */ /* 0x001e240000000a00 */
[----:B0-----:R-:W-:-:S05]  /*1200*/  @P0 IMAD.HI.U32 R2, R3, R4, RZ ;  /* 0x0000000403020227 */ /* 0x001fca00078e00ff */
[----:B------:R-:W-:-:S04]  /*1210*/  @P0 SHF.R.U32.HI R3, RZ, R5, R2 ;  /* 0x00000005ff030219 */ /* 0x000fc80000011602 */
[----:B------:R-:W-:Y:S01]  /*1220*/  LOP3.LUT R2, RZ, R3, RZ, 0x33, !PT ;  /* 0x00000003ff027212 */ /* 0x000fe200078e33ff */
[----:B------:R-:W-:Y:S06]  /*1230*/  BRA `(.L_x_1242) ;  /* 0x0000000000107947 */ /* 0x000fec0003800000 */
.L_x_1241:
[----:B------:R-:W-:-:S13]  /*1240*/  ISETP.NE.AND P0, PT, R9, 0x1, PT ;  /* 0x000000010900780c */ /* 0x000fda0003f05270 */
[----:B0-----:R-:W0:Y:S02]  /*1250*/  @P0 LDC.64 R4, c[0x0][0x9e8] ;  /* 0x00027a00ff040b82 */ /* 0x001e240000000a00 */
[----:B0-----:R-:W-:-:S05]  /*1260*/  @P0 IMAD.HI.U32 R4, R2, R4, RZ ;  /* 0x0000000402040227 */ /* 0x001fca00078e00ff */
[----:B------:R-:W-:-:S07]  /*1270*/  @P0 SHF.R.U32.HI R2, RZ, R5, R4 ;  /* 0x00000005ff020219 */ /* 0x000fce0000011604 */
.L_x_1242:
[----:B------:R-:W-:-:S05]  /*1280*/  IMAD R3, R2, R9, R9 ;  /* 0x0000000902037224 */ /* 0x000fca00078e0209 */
[----:B------:R-:W-:-:S07]  /*1290*/  VIMNMX R0, R0, R3, PT ;  /* 0x0000000300007248 */ /* 0x000fce0003fe0100 */
.L_x_1240:
[----:B------:R-:W1:Y:S01]  /*12a0*/  @P2 LDC R3, c[0x0][0x44c] ;  /* 0x00011300ff032b82 */ /* 0x000e620000000800 */
[----:B------:R-:W-:Y:S01]  /*12b0*/  VIADD R2, R0, 0x5f ;  /* 0x0000005f00027836 */ /* 0x000fe20000000000 */
[----:B------:R-:W-:Y:S01]  /*12c0*/  ULDC UR4, c[0x0][0x9dc] ;  /* 0x0002770000047ab9 */ /* 0x000fe20000000800 */
[----:B------:R-:W-:Y:S02]  /*12d0*/  VIADD R0, R16, 0x5f ;  /* 0x0000005f10007836 */ /* 0x000fe40000000000 */
[----:B0-----:R-:W-:Y:S02]  /*12e0*/  IMAD.MOV.U32 R4, RZ, RZ, R18 ;  /* 0x000000ffff047224 */ /* 0x001fe400078e0012 */
[----:B------:R-:W-:Y:S01]  /*12f0*/  IMAD.HI R0, R0, 0x2aaaaaab, RZ ;  /* 0x2aaaaaab00007827 */ /* 0x000fe200078e02ff */
[----:B------:R-:W0:Y:S03]  /*1300*/  @P2 LDC R6, c[0x0][0x450] ;  /* 0x00011400ff062b82 */ /* 0x000e260000000800 */
[----:B------:R-:W-:-:S04]  /*1310*/  IMAD.HI R2, R2, 0x2aaaaaab, RZ ;  /* 0x2aaaaaab02027827 */ /* 0x000fc800078e02ff */
[----:B------:R-:W-:Y:S01]  /*1320*/  IMAD.IADD R73, R16, 0x1, -R17 ;  /* 0x0000000110497824 */ /* 0x000fe200078e0a11 */
[----:B------:R-:W-:-:S04]  /*1330*/  SHF.R.U32.HI R5, RZ, 0x1f, R2 ;  /* 0x0000001fff057819 */ /* 0x000fc80000011602 */
[----:B------:R-:W-:Y:S01]  /*1340*/  LEA.HI.SX32 R72, R2, R5, 0x1c ;  /* 0x0000000502487211 */ /* 0x000fe200078fe2ff */
[----:B-1----:R-:W-:-:S05]  /*1350*/  @P2 IMAD.HI.U32 R3, R18, R3, RZ ;  /* 0x0000000312032227 */ /* 0x002fca00078e00ff */
[----:B0-----:R-:W-:Y:S02]  /*1360*/  @P2 SHF.R.U32.HI R4, RZ, R6, R3 ;  /* 0x00000006ff042219 */ /* 0x001fe40000011603 */
[----:B------:R-:W-:-:S04]  /*1370*/  SHF.R.U32.HI R3, RZ, 0x1f, R0 ;  /* 0x0000001fff037819 */ /* 0x000fc80000011600 */
[----:B------:R-:W-:Y:S01]  /*1380*/  LEA.HI.SX32 R3, R0, R3, 0x1c ;  /* 0x0000000300037211 */ /* 0x000fe200078fe2ff */
[----:B------:R-:W-:-:S03]  /*1390*/  IMAD.IADD R0, R73, 0x1, R4 ;  /* 0x0000000149007824 */ /* 0x000fc600078e0204 */
[----:B------:R-:W-:Y:S01]  /*13a0*/  VIMNMX R72, R3, R72, PT ;  /* 0x0000004803487248 */ /* 0x000fe20003fe0100 */
        /* <DEDUP_REMOVED lines=11> */
.L_x_1244:
[----:B------:R-:W-:-:S13]  /*1460*/  ISETP.NE.AND P0, PT, R9, 0x1, PT ;  /* 0x000000010900780c */ /* 0x000fda0003f05270 */
[----:B------:R-:W0:Y:S02]  /*1470*/  @P0 LDC.64 R4, c[0x0][0x9e8] ;  /* 0x00027a00ff040b82 */ /* 0x000e240000000a00 */
[----:B0-----:R-:W-:-:S05]  /*1480*/  @P0 IMAD.HI.U32 R4, R0, R4, RZ ;  /* 0x0000000400040227 */ /* 0x001fca00078e00ff */
[----:B------:R-:W-:-:S07]  /*1490*/  @P0 SHF.R.U32.HI R0, RZ, R5, R4 ;  /* 0x00000005ff000219 */ /* 0x000fce0000011604 */
.L_x_1245:
[----:B------:R-:W-:-:S05]  /*14a0*/  IMAD R3, R0, R9, RZ ;  /* 0x0000000900037224 */ /* 0x000fca00078e02ff */
[----:B------:R-:W-:-:S07]  /*14b0*/  VIMNMX R2, R2, R3, !PT ;  /* 0x0000000302027248 */ /* 0x000fce0007fe0100 */
.L_x_1243:
        /* <DEDUP_REMOVED lines=37> */
[----:B------:R-:W-:Y:S02]  /*1710*/  IMAD.MOV.U32 R8, RZ, RZ, RZ ;  /* 0x000000ffff087224 */ /* 0x000fe400078e00ff */
[----:B------:R-:W-:Y:S02]  /*1720*/  IMAD.MOV.U32 R91, RZ, RZ, RZ ;  /* 0x000000ffff5b7224 */ /* 0x000fe400078e00ff */
[----:B------:R-:W-:-:S02]  /*1730*/  IMAD.MOV.U32 R10, RZ, RZ, RZ ;  /* 0x000000ffff0a7224 */ /* 0x000fc400078e00ff */
        /* <DEDUP_REMOVED lines=35> */
.L_x_1247:
        /* <DEDUP_REMOVED lines=8> */
.L_x_1439:
[----:B------:R-:W-:Y:S05]  /*19f0*/  @!P0 BRA `(.L_x_1249) ;  /* 0x0000000000048947 */ /* 0x000fea0003800000 */
[----:B------:R-:W-:Y:S01]  /*1a00*/  BPT.TRAP 0x1 ;  /* 0x000000040000795c */ /* 0x000fe20000300000 */
.L_x_1249:
[----:B------:R-:W-:Y:S02]  /*1a10*/  IMAD.U32 R15, RZ, RZ, UR38 ;  /* 0x00000026ff0f7e24 */ /* 0x000fe4000f8e00ff */
[----:B0-----:R-:W-:-:S03]  /*1a20*/  IMAD.U32 R0, RZ, RZ, UR39 ;  /* 0x00000027ff007e24 */ /* 0x001fc6000f8e00ff */
[----:B------:R-:W-:Y:S02]  /*1a30*/  LEA R15, R15, UR40, 0x3 ;  /* 0x000000280f0f7c11 */ /* 0x000fe4000f8e18ff */
[----:B------:R-:W-:-:S04]  /*1a40*/  SHF.L.U32 R0, R0, 0x1f, RZ ;  /* 0x0000001f00007819 */ /* 0x000fc800000006ff */
[----:B------:R0:W1:Y:S01]  /*1a50*/  SYNCS.PHASECHK.TRANS64.TRYWAIT P1, [R15+URZ+0x2a830], R0 ;  /* 0x02a830000f0075a7 */ /* 0x000062000802017f */
[----:B------:R-:W-:Y:S05]  /*1a60*/  @!P0 BRA `(.L_x_1250) ;  /* 0x0000000000048947 */ /* 0x000fea0003800000 */
[----:B------:R-:W-:Y:S01]  /*1a70*/  BPT.TRAP 0x1 ;  /* 0x000000040000795c */ /* 0x000fe20000300000 */
.L_x_1250:
[----:B-1----:R-:W-:Y:S05]  /*1a80*/  @P1 BRA `(.L_x_1251) ;  /* 0x0000000000081947 */ /* 0x002fea0003800000 */
[----:B------:R-:W1:Y:S02]  /*1a90*/  SYNCS.PHASECHK.TRANS64.TRYWAIT P1, [R15+URZ+0x2a830], R0 ;  /* 0x02a830000f0075a7 */ /* 0x000e64000802017f */
[----:B-1----:R-:W-:Y:S05]  /*1aa0*/  @!P1 BRA `(.L_x_1252) ;  /* 0x0000014400f09947 */ /* 0x002fea0003800000 */
.L_x_1251:
        /* <DEDUP_REMOVED lines=99> */
.L_x_1253:
[----:B------:R-:W2:Y:S01]  /*20e0*/  LDL R90, [R1] ;  /* 0x00000000015a7983 */ /* 0x000ea20000100800 */
[----:B------:R-:W-:Y:S01]  /*20f0*/  ISETP.NE.AND P2, PT, R168, 0x1, PT ;  /* 0x00000001a800780c */ /* 0x000fe20003f45270 */
[----:B------:R-:W-:Y:S01]  /*2100*/  ULDC UR5, c[0x0][0x9d8] ;  /* 0x0002760000057ab9 */ /* 0x000fe20000000800 */
[----:B------:R-:W-:Y:S01]  /*2110*/  R2UR UR4, R15 ;  /* 0x000000000f0472ca */ /* 0x000fe200000e0000 */
[----:B------:R-:W-:Y:S01]  /*2120*/  FMUL.FTZ R3, R27, UR5 ;  /* 0x000000051b037c20 */ /* 0x000fe20008410000 */
[----:B------:R-:W-:Y:S01]  /*2130*/  FMUL.FTZ R25, R25, UR5 ;  /* 0x0000000519197c20 */ /* 0x000fe20008410000 */
[----:B------:R-:W-:Y:S01]  /*2140*/  FMUL.FTZ R9, R30, UR5 ;  /* 0x000000051e097c20 */ /* 0x000fe20008410000 */
[----:B------:R-:W-:Y:S01]  /*2150*/  FMUL.FTZ R28, R28, UR5 ;  /* 0x000000051c1c7c20 */ /* 0x000fe20008410000 */
[----:B01----:R-:W-:Y:S01]  /*2160*/  IMAD.MOV.U32 R15, RZ, RZ, -0x60 ;  /* 0xffffffa0ff0f7424 */ /* 0x003fe200078e00ff */
[----:B------:R0:W1:Y:S01]  /*2170*/  MUFU.TANH R74, R25 ;  /* 0x00000019004a7308 */ /* 0x0000620000002400 */
[----:B------:R-:W-:Y:S01]  /*2180*/  FMUL.FTZ R13, R24, UR5 ;  /* 0x00000005180d7c20 */ /* 0x000fe20008410000 */
[----:B------:R-:W-:Y:S01]  /*2190*/  FMUL.FTZ R0, R26, UR5 ;  /* 0x000000051a007c20 */ /* 0x000fe20008410000 */
[----:B------:R-:W-:Y:S01]  /*21a0*/  FMUL.FTZ R29, R29, UR5 ;  /* 0x000000051d1d7c20 */ /* 0x000fe20008410000 */
[----:B------:R-:W-:Y:S01]  /*21b0*/  FMUL.FTZ R11, R31, UR5 ;  /* 0x000000051f0b7c20 */ /* 0x000fe20008410000 */
[----:B------:R-:W3:Y:S01]  /*21c0*/  @P2 LDC R10, c[0x0][0x44c] ;  /* 0x00011300ff0a2b82 */ /* 0x000ee20000000800 */
[----:B------:R-:W-:Y:S01]  /*21d0*/  FMUL.FTZ R32, R32, UR5 ;  /* 0x0000000520207c20 */ /* 0x000fe20008410000 */
[----:B------:R-:W-:Y:S01]  /*21e0*/  UIADD3 UR4, UR4, 0x2a840, URZ ;  /* 0x0002a84004047890 */ /* 0x000fe2000fffe03f */
[----:B------:R4:W1:Y:S01]  /*21f0*/  MUFU.TANH R75, R28 ;  /* 0x0000001c004b7308 */ /* 0x0008620000002400 */
[----:B0-----:R-:W-:-:S02]  /*2200*/  IMAD.IADD R25, R22, 0x1, R18 ;  /* 0x0000000116197824 */ /* 0x001fc400078e0212 */
[----:B------:R-:W-:Y:S01]  /*2210*/  FMUL.FTZ R33, R33, UR5 ;  /* 0x0000000521217c20 */ /* 0x000fe20008410000 */
[----:B------:R-:W-:Y:S01]  /*2220*/  UPRMT UR4, UR60, 0x654, UR4 ;  /* 0x000006543c047896 */ /* 0x000fe20008000004 */
[----:B------:R-:W-:Y:S01]  /*2230*/  FMUL.FTZ R14, R34, UR5 ;  /* 0x00000005220e7c20 */ /* 0x000fe20008410000 */
[----:B------:R-:W0:Y:S01]  /*2240*/  @P2 LDC R27, c[0x0][0x450] ;  /* 0x00011400ff1b2b82 */ /* 0x000e220000000800 */
[----:B------:R-:W-:Y:S01]  /*2250*/  FMUL.FTZ R20, R35, UR5 ;  /* 0x0000000523147c20 */ /* 0x000fe20008410000 */
[----:B------:R-:W-:Y:S01]  /*2260*/  FMUL.FTZ R36, R36, UR5 ;  /* 0x0000000524247c20 */ /* 0x000fe20008410000 */
[----:B------:R-:W-:Y:S01]  /*2270*/  FMUL.FTZ R37, R37, UR5 ;  /* 0x0000000525257c20 */ /* 0x000fe20008410000 */
[----:B----4-:R-:W-:Y:S02]  /*2280*/  IMAD R28, R72, R15, 0x61 ;  /* 0x00000061481c7424 */ /* 0x010fe400078e020f */
        /* <DEDUP_REMOVED lines=30> */
[----:B------:R-:W-:Y:S01]  /*2470*/  FMUL.FTZ R63, R63, UR5 ;  /* 0x000000053f3f7c20 */ /* 0x000fe20008410000 */
[----:B------:R-:W-:Y:S01]  /*2480*/  IMAD R15, R72, -0x60, R16 ;  /* 0xffffffa0480f7824 */ /* 0x000fe200078e0210 */
[----:B------:R-:W3:Y:S01]  /*2490*/  MUFU.TANH R13, R13 ;  /* 0x0000000d000d7308 */ /* 0x000ee20000002400 */
[----:B------:R-:W-:Y:S01]  /*24a0*/  IMAD R27, R19, -0x2, R28 ;  /* 0xfffffffe131b7824 */ /* 0x000fe200078e021c */
[----:B------:R-:W-:Y:S01]  /*24b0*/  ULDC UR50, c[0x0][0x9dc] ;  /* 0x0002770000327ab9 */ /* 0x000fe20000000800 */
[----:B------:R-:W-:Y:S01]  /*24c0*/  FMUL.FTZ R43, R43, UR5 ;  /* 0x000000052b2b7c20 */ /* 0x000fe20008410000 */
[----:B------:R-:W-:Y:S01]  /*24d0*/  SYNCS.ARRIVE.TRANS64.RED.A1T0 RZ, [UR4], RZ ;  /* 0x000000ffffff79a7 */ /* 0x000fe20008100404 */
[----:B------:R-:W-:-:S02]  /*24e0*/  VIADD R26, R15, 0x60 ;  /* 0x000000600f1a7836 */ /* 0x000fc40000000000 */
[----:B------:R-:W-:Y:S01]  /*24f0*/  FMUL.FTZ R51, R51, UR5 ;  /* 0x0000000533337c20 */ /* 0x000fe20008410000 */
[----:B------:R-:W-:Y:S01]  /*2500*/  FMUL.FTZ R56, R56, UR5 ;  /* 0x0000000538387c20 */ /* 0x000fe20008410000 */
[----:B------:R-:W4:Y:S01]  /*2510*/  MUFU.TANH R0, R0 ;  /* 0x0000000000007308 */ /* 0x000f220000002400 */
[----:B------:R-:W-:Y:S01]  /*2520*/  ULOP3.LUT UR4, URZ, UR50, URZ, 0x33, !UPT ;  /* 0x000000323f047292 */ /* 0x000fe2000f8e333f */
[----:B------:R-:W-:Y:S01]  /*2530*/  IADD3 R15, -R17, R27, R16 ;  /* 0x0000001b110f7210 */ /* 0x000fe20007ffe110 */
[----:B------:R-:W-:Y:S01]  /*2540*/  FMUL.FTZ R53, R53, UR5 ;  /* 0x0000000535357c20 */ /* 0x000fe20008410000 */
[----:B------:R-:W-:Y:S01]  /*2550*/  FMUL.FTZ R59, R59, UR5 ;  /* 0x000000053b3b7c20 */ /* 0x000fe20008410000 */
[----:B------:R-:W-:Y:S01]  /*2560*/  FMUL.FTZ R60, R60, UR5 ;  /* 0x000000053c3c7c20 */ /* 0x000fe20008410000 */
[----:B------:R-:W-:Y:S02]  /*2570*/  ULDC UR5, c[0x0][0x9e0] ;  /* 0x0002780000057ab9 */ /* 0x000fe40000000800 */
        /* <DEDUP_REMOVED lines=28> */
[----:B------:R-:W0:Y:S01]  /*2740*/  MUFU.TANH R62, R62 ;  /* 0x0000003e003e7308 */ /* 0x000e220000002400 */
[----:B--2---:R-:W-:-:S07]  /*2750*/  LOP3.LUT P1, RZ, R90, 0x80000, RZ, 0xc0, !PT ;  /* 0x000800005aff7812 */ /* 0x004fce000782c0ff */
[----:B------:R-:W2:Y:S08]  /*2760*/  MUFU.TANH R81, R63 ;  /* 0x0000003f00517308 */ /* 0x000eb00000002400 */
        /* <DEDUP_REMOVED lines=10> */
[----:B------:R1:W2:Y:S01]  /*2810*/  MUFU.TANH R39, R56 ;  /* 0x0000003800277308 */ /* 0x0002a20000002400 */
[----:B-----5:R-:W-:-:S07]  /*2820*/  IMAD R51, R19, -0x2, R26 ;  /* 0xfffffffe13337824 */ /* 0x020fce00078e021a */
[----:B------:R5:W2:Y:S01]  /*2830*/  MUFU.TANH R43, R53 ;  /* 0x00000035002b7308 */ /* 0x000aa20000002400 */
[----:B-1----:R-:W-:-:S05]  /*2840*/  VIADD R56, R15, UR5 ;  /* 0x000000050f387c36 */ /* 0x002fca0008000000 */
[----:B0-----:R-:W-:Y:S02]  /*2850*/  VIADDMNMX R26, R30, R56, R51, PT ;  /* 0x000000381e1a7246 */ /* 0x001fe40003800133 */
[----:B------:R0:W1:Y:S01]  /*2860*/  MUFU.TANH R78, R59 ;  /* 0x0000003b004e7308 */ /* 0x0000620000002400 */
[----:B-----5:R-:W-:-:S07]  /*2870*/  VIADD R53, R15, UR4 ;  /* 0x000000040f357c36 */ /* 0x020fce0008000000 */
[----:B------:R5:W1:Y:S01]  /*2880*/  MUFU.TANH R35, R60 ;  /* 0x0000003c00237308 */ /* 0x000a620000002400 */
[----:B0-----:R-:W-:Y:S02]  /*2890*/  VIADD R59, R28, 0xffffffff ;  /* 0xffffffff1c3b7836 */ /* 0x001fe40000000000 */
[----:B------:R-:W-:Y:S02]  /*28a0*/  IMAD.IADD R28, R53, 0x1, R30 ;  /* 0x00000001351c7824 */ /* 0x000fe400078e021e */
[----:B-----5:R-:W-:Y:S01]  /*28b0*/  VIADD R60, R27, 0xffffffff ;  /* 0xffffffff1b3c7836 */ /* 0x020fe20000000000 */
[----:B--234-:R-:W-:Y:S06]  /*28c0*/  @!P1 BRA `(.L_x_1254) ;  /* 0x00000000005c9947 */ /* 0x01cfec0003800000 */
[----:B------:R-:W-:Y:S01]  /*28d0*/  IADD3 R15, -R17, R16, R30 ;  /* 0x00000010110f7210 */ /* 0x000fe20007ffe11e */
        /* <DEDUP_REMOVED lines=12> */
.L_x_1256:
[----:B------:R-:W-:Y:S02]  /*29a0*/  ULDC UR4, c[0x0][0x9e4] ;  /* 0x0002790000047ab9 */ /* 0x000fe40000000800 */
[----:B------:R-:W-:-:S05]  /*29b0*/  IMAD.U32 R27, RZ, RZ, UR4 ;  /* 0x00000004ff1b7e24 */ /* 0x000fca000f8e00ff */
[----:B------:R-:W-:-:S13]  /*29c0*/  ISETP.NE.AND P1, PT, R27, 0x1, PT ;  /* 0x000000011b00780c */ /* 0x000fda0003f25270 */
[----:B------:R-:W0:Y:S02]  /*29d0*/  @P1 LDC.64 R66, c[0x0][0x9e8] ;  /* 0x00027a00ff421b82 */ /* 0x000e240000000a00 */
[----:B0-----:R-:W-:-:S05]  /*29e0*/  @P1 IMAD.HI.U32 R30, R15, R66, RZ ;  /* 0x000000420f1e1227 */ /* 0x001fca00078e00ff */
[----:B------:R-:W-:-:S07]  /*29f0*/  @P1 SHF.R.U32.HI R15, RZ, R67, R30 ;  /* 0x00000043ff0f1219 */ /* 0x000fce000001161e */
.L_x_1257:
[----:B------:R-:W-:Y:S05]  /*2a00*/  BSYNC B0 ;  /* 0x0000000000007941 */ /* 0x000fea0003800000 */
.L_x_1255:
[----:B------:R-:W-:-:S05]  /*2a10*/  IMAD R15, R15, R27, R60 ;  /* 0x0000001b0f0f7224 */ /* 0x000fca00078e023c */
[----:B------:R-:W-:Y:S02]  /*2a20*/  VIADDMNMX R26, R15, R27, R26, PT ;  /* 0x0000001b0f1a7246 */ /* 0x000fe4000380011a */
[----:B------:R-:W-:-:S07]  /*2a30*/  VIMNMX R28, R28, R15, !PT ;  /* 0x0000000f1c1c7248 */ /* 0x000fce0007fe0100 */
.L_x_1254:
[C---:B------:R-:W-:Y:S01]  /*2a40*/  ISETP.GE.AND P6, PT, R59.reuse, 0x9, PT ;  /* 0x000000093b00780c */ /* 0x040fe20003fc6270 */
[----:B------:R-:W0:Y:S01]  /*2a50*/  SHFL.IDX PT, R30, R25, 0x1, 0x1c1f ;  /* 0x003c1f00191e7f89 */ /* 0x000e2200000e0000 */
[C---:B------:R-:W-:Y:S02]  /*2a60*/  ISETP.GE.AND P1, PT, R59.reuse, 0x2, PT ;  /* 0x000000023b00780c */ /* 0x040fe40003f26270 */
        /* <DEDUP_REMOVED lines=34> */
[C---:B------:R-:W-:Y:S02]  /*2c90*/  ISETP.GE.AND P3, PT, R59.reuse, 0x22, PT ;  /* 0x000000223b00780c */ /* 0x040fe40003f66270 */
        /* <DEDUP_REMOVED lines=50> */
[----:B-1----:R-:W-:Y:S02]  /*2fc0*/  FSEL R35, R35, -INF , !P2 ;  /* 0xff80000023237808 */ /* 0x002fe40005000000 */
        /* <DEDUP_REMOVED lines=24> */
[----:B------:R-:W-:Y:S01]  /*3150*/  ISETP.GT.AND P5, PT, R28, 0x59, !P5 ;  /* 0x000000591c00780c */ /* 0x000fe20006fa4270 */
[----:B0-----:R-:W-:-:S03]  /*3160*/  IMAD.IADD R28, R53, 0x1, R30 ;  /* 0x00000001351c7824 */ /* 0x001fc600078e021e */
[----:B------:R-:W-:Y:S02]  /*3170*/  ISETP.LT.OR P5, PT, R26, 0x5a, P5 ;  /* 0x0000005a1a00780c */ /* 0x000fe40002fa1670 */
[----:B------:R-:W-:Y:S02]  /*3180*/  VIADDMNMX R26, R30, R56, R51, PT ;  /* 0x000000381e1a7246 */ /* 0x000fe40003800133 */
[----:B------:R-:W-:Y:S02]  /*3190*/  FSEL R29, R69, -INF , !P5 ;  /* 0xff800000451d7808 */ /* 0x000fe40006800000 */
[----:B------:R-:W-:-:S13]  /*31a0*/  LOP3.LUT P5, RZ, R90, 0x80000, RZ, 0xc0, !PT ;  /* 0x000800005aff7812 */ /* 0x000fda00078ac0ff */
[----:B------:R-:W-:Y:S05]  /*31b0*/  @!P5 BRA `(.L_x_1258) ;  /* 0x00000000005cd947 */ /* 0x000fea0003800000 */
        /* <DEDUP_REMOVED lines=13> */
.L_x_1260:
[----:B------:R-:W-:Y:S02]  /*3290*/  ULDC UR4, c[0x0][0x9e4] ;  /* 0x0002790000047ab9 */ /* 0x000fe40000000800 */
[----:B------:R-:W-:-:S05]  /*32a0*/  IMAD.U32 R25, RZ, RZ, UR4 ;  /* 0x00000004ff197e24 */ /* 0x000fca000f8e00ff */
[----:B------:R-:W-:-:S13]  /*32b0*/  ISETP.NE.AND P5, PT, R25, 0x1, PT ;  /* 0x000000011900780c */ /* 0x000fda0003fa5270 */
[----:B------:R-:W0:Y:S02]  /*32c0*/  @P5 LDC.64 R40, c[0x0][0x9e8] ;  /* 0x00027a00ff285b82 */ /* 0x000e240000000a00 */
[----:B0-----:R-:W-:-:S05]  /*32d0*/  @P5 IMAD.HI.U32 R30, R13, R40, RZ ;  /* 0x000000280d1e5227 */ /* 0x001fca00078e00ff */
[----:B------:R-:W-:-:S07]  /*32e0*/  @P5 SHF.R.U32.HI R13, RZ, R41, R30 ;  /* 0x00000029ff0d5219 */ /* 0x000fce000001161e */
.L_x_1261:
[----:B------:R-:W-:Y:S05]  /*32f0*/  BSYNC B0 ;  /* 0x0000000000007941 */ /* 0x000fea0003800000 */
.L_x_1259:
[----:B------:R-:W-:-:S05]  /*3300*/  IMAD R13, R13, R25, R60 ;  /* 0x000000190d0d7224 */ /* 0x000fca00078e023c */
[----:B------:R-:W-:Y:S02]  /*3310*/  VIADDMNMX R26, R13, R25, R26, PT ;  /* 0x000000190d1a7246 */ /* 0x000fe4000380011a */
[----:B------:R-:W-:-:S07]  /*3320*/  VIMNMX R28, R28, R13, !PT ;  /* 0x0000000d1c1c7248 */ /* 0x000fce0007fe0100 */
.L_x_1258:
        /* <DEDUP_REMOVED lines=56> */
[----:B------:R-:W-:Y:S02]  /*36b0*/  ISETP.NE.AND P6, PT, R75, RZ, PT ;  /* 0x000000ff4b00720c */ /* 0x000fe40003fc5270 */
[----:B------:R-:W-:Y:S01]  /*36c0*/  FSEL R75, R46, -INF , !P1 ;  /* 0xff8000002e4b7808 */ /* 0x000fe20004800000 */
[----:B------:R-:W-:Y:S01]  /*36d0*/  IMAD.MOV.U32 R46, RZ, RZ, R18 ;  /* 0x000000ffff2e7224 */ /* 0x000fe200078e0012 */
        /* <DEDUP_REMOVED lines=17> */
[----:B------:R-:W-:Y:S02]  /*37f0*/  ISETP.NE.AND P1, PT, R48, RZ, PT ;  /* 0x000000ff3000720c */ /* 0x000fe40003f25270 */
        /* <DEDUP_REMOVED lines=90> */
[----:B------:R-:W-:Y:S01]  /*3da0*/  MUFU.EX2 R158, R158 ;  /* 0x0000009e009e7308 */ /* 0x000fe20000000800 */
[-CC-:B------:R-:W-:Y:S01]  /*3db0*/  FFMA.FTZ R43, R43, R14.reuse, -R30.reuse ;  /* 0x0000000e2b2b7223 */ /* 0x180fe2000001081e */
[--C-:B------:R-:W-:Y:S01]  /*3dc0*/  FFMA.FTZ R39, R39, R14, -R30.reuse ;  /* 0x0000000e27277223 */ /* 0x100fe2000001081e */
[----:B------:R-:W-:Y:S01]  /*3dd0*/  FMNMX.FTZ R20, R89, R20, !PT ;  /* 0x0000001459147209 */ /* 0x000fe20007810000 */
[-CC-:B------:R-:W-:Y:S01]  /*3de0*/  FFMA.FTZ R37, R37, R14.reuse, -R30.reuse ;  /* 0x0000000e25257223 */ /* 0x180fe2000001081e */
[-CC-:B------:R-:W-:Y:S01]  /*3df0*/  FFMA.FTZ R35, R35, R14.reuse, -R30.reuse ;  /* 0x0000000e23237223 */ /* 0x180fe2000001081e */
[-CC-:B------:R-:W-:Y:S01]  /*3e00*/  FFMA.FTZ R31, R31, R14.reuse, -R30.reuse ;  /* 0x0000000e1f1f7223 */ /* 0x180fe2000001081e */
[----:B------:R-:W-:Y:S01]  /*3e10*/  FFMA.FTZ R27, R27, R14, -R30 ;  /* 0x0000000e1b1b7223 */ /* 0x000fe2000001081e */
[----:B------:R-:W1:Y:S01]  /*3e20*/  SHFL.BFLY PT, R55, R20, 0x2, 0x1f ;  /* 0x0c401f0014377f89 */ /* 0x000e6200000e0000 */
[----:B------:R2:W-:Y:S01]  /*3e30*/  MUFU.EX2 R99, R10 ;  /* 0x0000000a00637308 */ /* 0x0005e20000000800 */
[----:B------:R-:W-:-:S07]  /*3e40*/  ISETP.NE.AND P5, PT, R168, 0x1, PT ;  /* 0x00000001a800780c */ /* 0x000fce0003fa5270 */
[----:B------:R-:W-:Y:S01]  /*3e50*/  MUFU.EX2 R32, R32 ;  /* 0x0000002000207308 */ /* 0x000fe20000000800 */
[----:B--2---:R-:W-:-:S05]  /*3e60*/  FFMA.FTZ R10, R15, R14, -R30 ;  /* 0x0000000e0f0a7223 */ /* 0x004fca000001081e */
[----:B------:R-:W2:Y:S02]  /*3e70*/  @P5 LDC R48, c[0x0][0x450] ;  /* 0x00011400ff305b82 */ /* 0x000ea40000000800 */
[----:B------:R-:W3:Y:S01]  /*3e80*/  MUFU.EX2 R93, R34 ;  /* 0x00000022005d7308 */ /* 0x000ee20000000800 */
[----:B-1----:R-:W-:-:S07]  /*3e90*/  FMNMX.FTZ R55, R20, R55, !PT ;  /* 0x0000003714377209 */ /* 0x002fce0007810000 */
[----:B------:R0:W-:Y:S01]  /*3ea0*/  MUFU.EX2 R138, R29 ;  /* 0x0000001d008a7308 */ /* 0x0001e20000000800 */
[----:B------:R-:W1:Y:S07]  /*3eb0*/  SHFL.BFLY PT, R2, R55, 0x1, 0x1f ;  /* 0x0c201f0037027f89 */ /* 0x000e6e00000e0000 */
[----:B------:R-:W-:Y:S01]  /*3ec0*/  MUFU.EX2 R36, R36 ;  /* 0x0000002400247308 */ /* 0x000fe20000000800 */
[----:B0-----:R-:W-:Y:S01]  /*3ed0*/  FADD.FTZ R29, R156, R25 ;  /* 0x000000199c1d7221 */ /* 0x001fe20000010000 */
[----:B---3--:R-:W-:-:S02]  /*3ee0*/  F2FP.F16.F32.PACK_AB R152, R93, R32 ;  /* 0x000000205d98723e */ /* 0x008fc400000000ff */
[----:B------:R-:W-:Y:S01]  /*3ef0*/  F2FP.F16.F32.PACK_AB R156, R25, R156 ;  /* 0x0000009c199c723e */ /* 0x000fe200000000ff */
[----:B------:R-:W-:Y:S01]  /*3f00*/  FADD.FTZ R38, R158, R29 ;  /* 0x0000001d9e267221 */ /* 0x000fe20000010000 */
[C---:B------:R-:W-:Y:S02]  /*3f10*/  F2FP.F16.F32.PACK_AB R158, R91.reuse, R158 ;  /* 0x0000009e5b9e723e */ /* 0x040fe400000000ff */
[----:B------:R-:W0:Y:S01]  /*3f20*/  MUFU.EX2 R95, R24 ;  /* 0x00000018005f7308 */ /* 0x000e220000000800 */
[----:B------:R-:W-:-:S04]  /*3f30*/  FADD.FTZ R29, R91, R38 ;  /* 0x000000265b1d7221 */ /* 0x000fc80000010000 */
[----:B------:R-:W-:-:S03]  /*3f40*/  FADD.FTZ R40, R32, R29 ;  /* 0x0000001d20287221 */ /* 0x000fc60000010000 */
[----:B------:R-:W3:Y:S01]  /*3f50*/  MUFU.EX2 R28, R28 ;  /* 0x0000001c001c7308 */ /* 0x000ee20000000800 */
[----:B-1----:R-:W-:-:S04]  /*3f60*/  FMNMX.FTZ R15, R55, R2, !PT ;  /* 0x00000002370f7209 */ /* 0x002fc80007810000 */
[C---:B------:R-:W-:Y:S01]  /*3f70*/  FSETP.NEU.FTZ.AND P1, PT, R15.reuse, -INF , PT ;  /* 0xff8000000f00780b */ /* 0x040fe20003f3d000 */
[----:B------:R-:W-:Y:S02]  /*3f80*/  FMUL.FTZ R2, R15, R14 ;  /* 0x0000000e0f027220 */ /* 0x000fe40000410000 */
[----:B------:R1:W-:Y:S01]  /*3f90*/  MUFU.EX2 R142, R33 ;  /* 0x00000021008e7308 */ /* 0x0003e20000000800 */
[----:B0-----:R-:W-:Y:S02]  /*3fa0*/  F2FP.F16.F32.PACK_AB R154, R95, R36 ;  /* 0x000000245f9a723e */ /* 0x001fe400000000ff */
[----:B------:R-:W-:Y:S02]  /*3fb0*/  FSEL R2, R2, RZ, P1 ;  /* 0x000000ff02027208 */ /* 0x000fe40000800000 */
[----:B---3--:R-:W-:-:S03]  /*3fc0*/  F2FP.F16.F32.PACK_AB R148, R97, R28 ;  /* 0x0000001c6194723e */ /* 0x008fc600000000ff */
        /* <DEDUP_REMOVED lines=9> */
[-C--:B------:R-:W-:Y:S01]  /*4060*/  FFMA.FTZ R67, R67, R14.reuse, -R2 ;  /* 0x0000000e43437223 */ /* 0x080fe20000010802 */
[----:B-1----:R-:W-:Y:S01]  /*4070*/  FADD.FTZ R33, R93, R40 ;  /* 0x000000285d217221 */ /* 0x002fe20000010000 */
[-CC-:B------:R-:W-:Y:S01]  /*4080*/  FFMA.FTZ R69, R69, R14.reuse, -R2.reuse ;  /* 0x0000000e45457223 */ /* 0x180fe20000010802 */
[-CC-:B------:R-:W-:Y:S01]  /*4090*/  FFMA.FTZ R71, R71, R14.reuse, -R2.reuse ;  /* 0x0000000e47477223 */ /* 0x180fe20000010802 */
[-CC-:B------:R-:W-:Y:S01]  /*40a0*/  FFMA.FTZ R75, R75, R14.reuse, -R2.reuse ;  /* 0x0000000e4b4b7223 */ /* 0x180fe20000010802 */
[----:B------:R-:W-:Y:S01]  /*40b0*/  FADD.FTZ R42, R36, R33 ;  /* 0x00000021242a7221 */ /* 0x000fe20000010000 */
[-CC-:B------:R-:W-:Y:S01]  /*40c0*/  FFMA.FTZ R21, R21, R14.reuse, -R2.reuse ;  /* 0x0000000e15157223 */ /* 0x180fe20000010802 */
[----:B------:R-:W0:Y:S01]  /*40d0*/  MUFU.EX2 R57, R57 ;  /* 0x0000003900397308 */ /* 0x000e220000000800 */
[-C--:B------:R-:W-:Y:S01]  /*40e0*/  FFMA.FTZ R77, R77, R14.reuse, -R2 ;  /* 0x0000000e4d4d7223 */ /* 0x080fe20000010802 */
[----:B------:R-:W-:Y:S01]  /*40f0*/  FADD.FTZ R33, R95, R42 ;  /* 0x0000002a5f217221 */ /* 0x000fe20000010000 */
[-CC-:B------:R-:W-:Y:S01]  /*4100*/  FFMA.FTZ R79, R79, R14.reuse, -R2.reuse ;  /* 0x0000000e4f4f7223 */ /* 0x180fe20000010802 */
[-CC-:B------:R-:W-:Y:S01]  /*4110*/  FFMA.FTZ R53, R53, R14.reuse, -R2.reuse ;  /* 0x0000000e35357223 */ /* 0x180fe20000010802 */
[-CC-:B------:R-:W-:Y:S01]  /*4120*/  FFMA.FTZ R41, R41, R14.reuse, -R2.reuse ;  /* 0x0000000e29297223 */ /* 0x180fe20000010802 */
[----:B------:R-:W-:Y:S01]  /*4130*/  FADD.FTZ R42, R28, R33 ;  /* 0x000000211c2a7221 */ /* 0x000fe20000010000 */
        /* <DEDUP_REMOVED lines=8> */
[----:B------:R-:W-:Y:S01]  /*41c0*/  FFMA.FTZ R89, R89, R14, -R2 ;  /* 0x0000000e59597223 */ /* 0x000fe20000010802 */
[----:B------:R-:W3:Y:S01]  /*41d0*/  MUFU.EX2 R12, R61 ;  /* 0x0000003d000c7308 */ /* 0x000ee20000000800 */
[----:B0-----:R-:W-:Y:S01]  /*41e0*/  FADD.FTZ R38, R0, R57 ;  /* 0x0000003900267221 */ /* 0x001fe20000010000 */
[----:B------:R-:W-:-:S02]  /*41f0*/  F2FP.F16.F32.PACK_AB R150, R99, R8 ;  /* 0x000000086396723e */ /* 0x000fc400000000ff */
[----:B------:R-:W-:-:S04]  /*4200*/  F2FP.F16.F32.PACK_AB R157, R57, R0 ;  /* 0x00000000399d723e */ /* 0x000fc800000000ff */
[----:B------:R-:W0:Y:S01]  /*4210*/  MUFU.EX2 R63, R63 ;  /* 0x0000003f003f7308 */ /* 0x000e220000000800 */
[----:B-1----:R-:W-:-:S07]  /*4220*/  FADD.FTZ R29, R59, R38 ;  /* 0x000000263b1d7221 */ /* 0x002fce0000010000 */
[----:B------:R-:W1:Y:S01]  /*4230*/  MUFU.EX2 R20, R65 ;  /* 0x0000004100147308 */ /* 0x000e620000000800 */
[C---:B---3--:R-:W-:Y:S01]  /*4240*/  FADD.FTZ R40, R12.reuse, R29 ;  /* 0x0000001d0c287221 */ /* 0x048fe20000010000 */
[----:B------:R-:W-:Y:S01]  /*4250*/  F2FP.F16.F32.PACK_AB R159, R12, R59 ;  /* 0x0000003b0c9f723e */ /* 0x000fe200000000ff */
[----:B------:R-:W-:-:S05]  /*4260*/  VIADD R12, R72, 0xfffffffe ;  /* 0xfffffffe480c7836 */ /* 0x000fca0000000000 */
[----:B------:R-:W-:Y:S01]  /*4270*/  MUFU.EX2 R51, R51 ;  /* 0x0000003300337308 */ /* 0x000fe20000000800 */
[----:B0-----:R-:W-:-:S07]  /*4280*/  FADD.FTZ R29, R63, R40 ;  /* 0x000000283f1d7221 */ /* 0x001fce0000010000 */
[----:B------:R-:W0:Y:S01]  /*4290*/  MUFU.EX2 R24, R67 ;  /* 0x0000004300187308 */ /* 0x000e220000000800 */
[C---:B-1----:R-:W-:Y:S01]  /*42a0*/  FADD.FTZ R40, R20.reuse, R29 ;  /* 0x0000001d14287221 */ /* 0x042fe20000010000 */
[----:B------:R-:W-:Y:S01]  /*42b0*/  FADD.FTZ R29, R97, R42 ;  /* 0x0000002a611d7221 */ /* 0x000fe20000010000 */
[----:B------:R-:W-:-:S03]  /*42c0*/  F2FP.F16.F32.PACK_AB R153, R20, R63 ;  /* 0x0000003f1499723e */ /* 0x000fc600000000ff */
[----:B------:R-:W-:Y:S02]  /*42d0*/  FADD.FTZ R44, R8, R29 ;  /* 0x0000001d082c7221 */ /* 0x000fe40000010000 */
[----:B------:R-:W-:Y:S02]  /*42e0*/  MUFU.EX2 R69, R69 ;  /* 0x0000004500457308 */ /* 0x000fe40000000800 */
[----:B------:R-:W-:-:S06]  /*42f0*/  FADD.FTZ R44, R99, R44 ;  /* 0x0000002c632c7221 */ /* 0x000fcc0000010000 */
[----:B------:R-:W1:Y:S01]  /*4300*/  MUFU.EX2 R49, R49 ;  /* 0x0000003100317308 */ /* 0x000e620000000800 */
[----:B0-----:R-:W-:-:S07]  /*4310*/  F2FP.F16.F32.PACK_AB R155, R24, R51 ;  /* 0x00000033189b723e */ /* 0x001fce00000000ff */
[----:B------:R-:W0:Y:S08]  /*4320*/  MUFU.EX2 R26, R71 ;  /* 0x00000047001a7308 */ /* 0x000e300000000800 */
[----:B------:R-:W3:Y:S01]  /*4330*/  MUFU.EX2 R144, R47 ;  /* 0x0000002f00907308 */ /* 0x000ee20000000800 */
[----:B-1----:R-:W-:-:S07]  /*4340*/  FADD.FTZ R29, R49, R44 ;  /* 0x0000002c311d7221 */ /* 0x002fce0000010000 */
[----:B------:R-:W-:Y:S01]  /*4350*/  MUFU.EX2 R75, R75 ;  /* 0x0000004b004b7308 */ /* 0x000fe20000000800 */
[----:B0-----:R-:W-:-:S07]  /*4360*/  F2FP.F16.F32.PACK_AB R149, R26, R69 ;  /* 0x000000451a95723e */ /* 0x001fce00000000ff */
[----:B------:R0:W-:Y:S01]  /*4370*/  MUFU.EX2 R38, R21 ;  /* 0x0000001500267308 */ /* 0x0001e20000000800 */
[C---:B---3--:R-:W-:Y:S01]  /*4380*/  FADD.FTZ R44, R144.reuse, R29 ;  /* 0x0000001d902c7221 */ /* 0x048fe20000010000 */
[----:B------:R-:W-:-:S06]  /*4390*/  F2FP.F16.F32.PACK_AB R144, R144, R49 ;  /* 0x000000319090723e */ /* 0x000fcc00000000ff */
[----:B------:R-:W1:Y:S01]  /*43a0*/  MUFU.EX2 R45, R45 ;  /* 0x0000002d002d7308 */ /* 0x000e620000000800 */
[----:B0-----:R-:W-:-:S04]  /*43b0*/  FADD.FTZ R21, R51, R40 ;  /* 0x0000002833157221 */ /* 0x001fc80000010000 */
[----:B------:R-:W-:-:S03]  /*43c0*/  FADD.FTZ R42, R24, R21 ;  /* 0x00000015182a7221 */ /* 0x000fc60000010000 */
[----:B------:R-:W0:Y:S01]  /*43d0*/  MUFU.EX2 R30, R77 ;  /* 0x0000004d001e7308 */ /* 0x000e220000000800 */
[----:B------:R-:W-:-:S04]  /*43e0*/  FADD.FTZ R21, R69, R42 ;  /* 0x0000002a45157221 */ /* 0x000fc80000010000 */
[----:B------:R-:W-:-:S03]  /*43f0*/  FADD.FTZ R42, R26, R21 ;  /* 0x000000151a2a7221 */ /* 0x000fc60000010000 */
[----:B------:R-:W3:Y:S01]  /*4400*/  MUFU.EX2 R146, R43 ;  /* 0x0000002b00927308 */ /* 0x000ee20000000800 */
[----:B-1----:R-:W-:-:S07]  /*4410*/  FADD.FTZ R21, R45, R44 ;  /* 0x0000002c2d157221 */ /* 0x002fce0000010000 */
[----:B------:R-:W-:Y:S01]  /*4420*/  MUFU.EX2 R79, R79 ;  /* 0x0000004f004f7308 */ /* 0x000fe20000000800 */
[----:B0-----:R-:W-:-:S07]  /*4430*/  F2FP.F16.F32.PACK_AB R151, R30, R75 ;  /* 0x0000004b1e97723e */ /* 0x001fce00000000ff */
[----:B------:R-:W0:Y:S01]  /*4440*/  MUFU.EX2 R39, R39 ;  /* 0x0000002700277308 */ /* 0x000e220000000800 */
[C---:B---3--:R-:W-:Y:S01]  /*4450*/  FADD.FTZ R44, R146.reuse, R21 ;  /* 0x00000015922c7221 */ /* 0x048fe20000010000 */
[----:B------:R-:W-:-:S06]  /*4460*/  F2FP.F16.F32.PACK_AB R146, R146, R45 ;  /* 0x0000002d9292723e */ /* 0x000fcc00000000ff */
[----:B------:R-:W1:Y:S08]  /*4470*/  MUFU.EX2 R34, R53 ;  /* 0x0000003500227308 */ /* 0x000e700000000800 */
[----:B------:R3:W4:Y:S01]  /*4480*/  MUFU.EX2 R140, R37 ;  /* 0x00000025008c7308 */ /* 0x0007220000000800 */
[----:B0-----:R-:W-:-:S07]  /*4490*/  FADD.FTZ R21, R39, R44 ;  /* 0x0000002c27157221 */ /* 0x001fce0000010000 */
[----:B------:R-:W0:Y:S01]  /*44a0*/  MUFU.EX2 R41, R41 ;  /* 0x0000002900297308 */ /* 0x000e220000000800 */
[----:B---3--:R-:W3:Y:S01]  /*44b0*/  @P5 LDC R37, c[0x0][0x44c] ;  /* 0x00011300ff255b82 */ /* 0x008ee20000000800 */
[----:B-1----:R-:W-:-:S06]  /*44c0*/  F2FP.F16.F32.PACK_AB R145, R34, R79 ;  /* 0x0000004f2291723e */ /* 0x002fcc00000000ff */
[----:B------:R1:W-:Y:S01]  /*44d0*/  MUFU.EX2 R40, R9 ;  /* 0x0000000900287308 */ /* 0x0003e20000000800 */
[C---:B----4-:R-:W-:Y:S01]  /*44e0*/  FADD.FTZ R44, R140.reuse, R21 ;  /* 0x000000158c2c7221 */ /* 0x050fe20000010000 */
[----:B------:R-:W-:-:S06]  /*44f0*/  F2FP.F16.F32.PACK_AB R140, R140, R39 ;  /* 0x000000278c8c723e */ /* 0x000fcc00000000ff */
[----:B------:R-:W4:Y:S01]  /*4500*/  MUFU.EX2 R35, R35 ;  /* 0x0000002300237308 */ /* 0x000f220000000800 */
[----:B-1----:R-:W-:Y:S01]  /*4510*/  FADD.FTZ R9, R75, R42 ;  /* 0x0000002a4b097221 */ /* 0x002fe20000010000 */
[----:B0-----:R-:W-:-:S03]  /*4520*/  F2FP.F16.F32.PACK_AB R147, R38, R41 ;  /* 0x000000292693723e */ /* 0x001fc600000000ff */
[----:B------:R-:W-:-:S03]  /*4530*/  FADD.FTZ R42, R30, R9 ;  /* 0x000000091e2a7221 */ /* 0x000fc60000010000 */
[----:B------:R-:W0:Y:S01]  /*4540*/  MUFU.EX2 R11, R11 ;  /* 0x0000000b000b7308 */ /* 0x000e220000000800 */
[----:B------:R-:W-:Y:S01]  /*4550*/  FADD.FTZ R9, R79, R42 ;  /* 0x0000002a4f097221 */ /* 0x000fe20000010000 */
[----:B---3--:R-:W-:-:S04]  /*4560*/  @P5 IMAD.HI.U32 R37, R18, R37, RZ ;  /* 0x0000002512255227 */ /* 0x008fc800078e00ff */
[----:B------:R-:W-:Y:S01]  /*4570*/  FADD.FTZ R42, R34, R9 ;  /* 0x00000009222a7221 */ /* 0x000fe20000010000 */
[----:B--2---:R-:W-:Y:S01]  /*4580*/  @P5 SHF.R.U32.HI R46, RZ, R48, R37 ;  /* 0x00000030ff2e5219 */ /* 0x004fe20000011625 */
[----:B------:R-:W1:Y:S02]  /*4590*/  MUFU.EX2 R31, R31 ;  /* 0x0000001f001f7308 */ /* 0x000e640000000800 */
[----:B------:R-:W-:Y:S01]  /*45a0*/  FADD.FTZ R9, R41, R42 ;  /* 0x0000002a29097221 */ /* 0x000fe20000010000 */
[----:B----4-:R-:W-:Y:S01]  /*45b0*/  FADD.FTZ R21, R35, R44 ;  /* 0x0000002c23157221 */ /* 0x010fe20000010000 */
[----:B------:R-:W-:Y:S01]  /*45c0*/  LOP3.LUT P5, RZ, R90, 0x80000, RZ, 0xc0, !PT ;  /* 0x000800005aff7812 */ /* 0x000fe200078ac0ff */
[----:B------:R-:W-:Y:S02]  /*45d0*/  IMAD.IADD R73, R73, 0x1, R46 ;  /* 0x0000000149497824 */ /* 0x000fe400078e022e */
        /* <DEDUP_REMOVED lines=15> */
[----:B-1----:R-:W-:-:S04]  /*46d0*/  FADD.FTZ R21, R27, R32 ;  /* 0x000000201b157221 */ /* 0x002fc80000010000 */
[C---:B------:R-:W-:Y:S01]  /*46e0*/  FADD.FTZ R8, R138.reuse, R21 ;  /* 0x000000158a087221 */ /* 0x040fe20000010000 */
[----:B------:R-:W-:Y:S02]  /*46f0*/  F2FP.F16.F32.PACK_AB R138, R138, R27 ;  /* 0x0000001b8a8a723e */ /* 0x000fe400000000ff */
[----:B------:R-:W1:Y:S01]  /*4700*/  MUFU.EX2 R28, R85 ;  /* 0x00000055001c7308 */ /* 0x000e620000000800 */
[C---:B--2---:R-:W-:Y:S01]  /*4710*/  FADD.FTZ R32, R2.reuse, R9 ;  /* 0x0000000902207221 */ /* 0x044fe20000010000 */
[----:B------:R-:W-:-:S06]  /*4720*/  F2FP.F16.F32.PACK_AB R143, R2, R3 ;  /* 0x00000003028f723e */ /* 0x000fcc00000000ff */
[----:B------:R-:W2:Y:S01]  /*4730*/  MUFU.EX2 R87, R87 ;  /* 0x0000005700577308 */ /* 0x000ea20000000800 */
[----:B0-----:R-:W-:-:S07]  /*4740*/  FADD.FTZ R9, R83, R32 ;  /* 0x0000002053097221 */ /* 0x001fce0000010000 */
[----:B------:R-:W0:Y:S01]  /*4750*/  MUFU.EX2 R10, R89 ;  /* 0x00000059000a7308 */ /* 0x000e220000000800 */
[C---:B-1----:R-:W-:Y:S01]  /*4760*/  FADD.FTZ R0, R28.reuse, R9 ;  /* 0x000000091c007221 */ /* 0x042fe20000010000 */
[----:B------:R-:W-:-:S03]  /*4770*/  F2FP.F16.F32.PACK_AB R137, R28, R83 ;  /* 0x000000531c89723e */ /* 0x000fc600000000ff */
[----:B--2---:R-:W-:Y:S01]  /*4780*/  FADD.FTZ R9, R87, R0 ;  /* 0x0000000057097221 */ /* 0x004fe20000010000 */
[----:B------:R-:W-:-:S03]  /*4790*/  VIADD R0, R73, UR5 ;  /* 0x0000000549007c36 */ /* 0x000fc60008000000 */
[C---:B0-----:R-:W-:Y:S01]  /*47a0*/  FADD.FTZ R3, R10.reuse, R9 ;  /* 0x000000090a037221 */ /* 0x041fe20000010000 */
        /* <DEDUP_REMOVED lines=13> */
.L_x_1263:
[----:B------:R-:W0:Y:S02]  /*4880*/  LDC R10, c[0x0][0x9e4] ;  /* 0x00027900ff0a7b82 */ /* 0x000e240000000800 */
[----:B0-----:R-:W-:-:S13]  /*4890*/  ISETP.NE.AND P1, PT, R10, 0x1, PT ;  /* 0x000000010a00780c */ /* 0x001fda0003f25270 */
[----:B------:R-:W0:Y:S02]  /*48a0*/  @P1 LDC.64 R20, c[0x0][0x9e8] ;  /* 0x00027a00ff141b82 */ /* 0x000e240000000a00 */
[----:B0-----:R-:W-:-:S05]  /*48b0*/  @P1 IMAD.HI.U32 R2, R9, R20, RZ ;  /* 0x0000001409021227 */ /* 0x001fca00078e00ff */
[----:B------:R-:W-:-:S07]  /*48c0*/  @P1 SHF.R.U32.HI R9, RZ, R21, R2 ;  /* 0x00000015ff091219 */ /* 0x000fce0000011602 */
.L_x_1264:
[----:B------:R-:W-:-:S05]  /*48d0*/  IMAD R9, R9, R10, R10 ;  /* 0x0000000a09097224 */ /* 0x000fca00078e020a */
[----:B------:R-:W-:-:S07]  /*48e0*/  VIMNMX R0, R0, R9, PT ;  /* 0x0000000900007248 */ /* 0x000fce0003fe0100 */
.L_x_1262:
        /* <DEDUP_REMOVED lines=50> */
.L_x_1284:
[----:B------:R-:W-:-:S04]  /*4c10*/  UISETP.NE.AND UP0, UPT, UR4, 0x1, UPT ;  /* 0x000000010400788c */ /* 0x000fc8000bf05270 */
[----:B------:R-:W-:-:S04]  /*4c20*/  USEL UR39, URZ, 0x1, UP0 ;  /* 0x000000013f277887 */ /* 0x000fc80008000000 */
[----:B------:R-:W-:Y:S01]  /*4c30*/  ULOP3.LUT UR39, UR41, UR39, URZ, 0x3c, !UPT ;  /* 0x0000002729277292 */ /* 0x000fe2000f8e3c3f */
[----:B------:R-:W-:Y:S11]  /*4c40*/  @!P0 BRA `(.L_x_1266) ;  /* 0x0000000000048947 */ /* 0x000ff60003800000 */
[----:B------:R-:W-:Y:S01]  /*4c50*/  BPT.TRAP 0x1 ;  /* 0x000000040000795c */ /* 0x000fe20000300000 */
.L_x_1266:
        /* <DEDUP_REMOVED lines=9> */
.L_x_1267:
[----:B-1----:R-:W-:Y:S05]  /*4cf0*/  @P1 BRA `(.L_x_1268) ;  /* 0x0000000000081947 */ /* 0x002fea0003800000 */
[----:B------:R-:W1:Y:S02]  /*4d00*/  SYNCS.PHASECHK.TRANS64.TRYWAIT P1, [UR7+0x2a830], R13 ;  /* 0x02a8300dff0075a7 */ /* 0x000e640008020147 */
[----:B-1----:R-:W-:Y:S05]  /*4d10*/  @!P1 BRA `(.L_x_1269) ;  /* 0x0000011400689947 */ /* 0x002fea0003800000 */
.L_x_1268:
        /* <DEDUP_REMOVED lines=137> */
.L_x_1270:
[----:B------:R-:W-:Y:S01]  /*55b0*/  ULEA UR6, UR4, UR40, 0x3 ;  /* 0x0000002804067291 */ /* 0x000fe2000f8e183f */
[----:B------:R-:W-:-:S05]  /*55c0*/  IMAD.U32 R0, RZ, RZ, UR41 ;  /* 0x00000029ff007e24 */ /* 0x000fca000f8e00ff */
[----:B------:R-:W-:-:S04]  /*55d0*/  SHF.L.U32 R0, R0, 0x1f, RZ ;  /* 0x0000001f00007819 */ /* 0x000fc800000006ff */
[----:B------:R2:W3:Y:S01]  /*55e0*/  SYNCS.PHASECHK.TRANS64.TRYWAIT P1, [UR6+0x2a850], R0 ;  /* 0x02a85000ff0075a7 */ /* 0x0004e20008020146 */
[----:B------:R-:W-:Y:S05]  /*55f0*/  @!P0 BRA `(.L_x_1271) ;  /* 0x0000000000048947 */ /* 0x000fea0003800000 */
[----:B------:R-:W-:Y:S01]  /*5600*/  BPT.TRAP 0x1 ;  /* 0x000000040000795c */ /* 0x000fe20000300000 */
.L_x_1271:
[----:B---3--:R-:W-:Y:S05]  /*5610*/  @P1 BRA `(.L_x_1272) ;  /* 0x0000000000081947 */ /* 0x008fea0003800000 */
[----:B------:R-:W3:Y:S02]  /*5620*/  SYNCS.PHASECHK.TRANS64.TRYWAIT P1, [UR6+0x2a850], R0 ;  /* 0x02a85000ff0075a7 */ /* 0x000ee40008020146 */
[----:B---3--:R-:W-:Y:S05]  /*5630*/  @!P1 BRA `(.L_x_1273) ;  /* 0x0000010c00389947 */ /* 0x008fea0003800000 */
.L_x_1272:
        /* <DEDUP_REMOVED lines=37> */
.L_x_1274:
[----:B------:R-:W3:Y:S01]  /*5890*/  LDL R157, [R1] ;  /* 0x00000000019d7983 */ /* 0x000ee20000100800 */
[----:B------:R-:W-:Y:S01]  /*58a0*/  ISETP.NE.AND P2, PT, R168, 0x1, PT ;  /* 0x00000001a800780c */ /* 0x000fe20003f45270 */
[----:B------:R-:W-:Y:S01]  /*58b0*/  FMUL.FTZ R153, R105, UR5 ;  /* 0x0000000569997c20 */ /* 0x000fe20008410000 */
[----:B------:R-:W-:Y:S01]  /*58c0*/  FMUL.FTZ R15, R92, UR5 ;  /* 0x000000055c0f7c20 */ /* 0x000fe20008410000 */
[----:B------:R-:W-:Y:S01]  /*58d0*/  FMUL.FTZ R92, R106, UR5 ;  /* 0x000000056a5c7c20 */ /* 0x000fe20008410000 */
[----:B------:R-:W-:Y:S01]  /*58e0*/  FMUL.FTZ R20, R94, UR5 ;  /* 0x000000055e147c20 */ /* 0x000fe20008410000 */
[----:B------:R-:W-:Y:S01]  /*58f0*/  FMUL.FTZ R94, R110, UR5 ;  /* 0x000000056e5e7c20 */ /* 0x000fe20008410000 */
[----:B------:R-:W-:Y:S01]  /*5900*/  FMUL.FTZ R110, R112, UR5 ;  /* 0x00000005706e7c20 */ /* 0x000fe20008410000 */
[----:B------:R-:W-:Y:S01]  /*5910*/  FMUL.FTZ R112, R116, UR5 ;  /* 0x0000000574707c20 */ /* 0x000fe20008410000 */
[----:B------:R-:W-:Y:S02]  /*5920*/  IMAD.IADD R116, R22, 0x1, R18 ;  /* 0x0000000116747824 */ /* 0x000fe400078e0212 */
[----:B------:R-:W-:Y:S01]  /*5930*/  FMUL.FTZ R21, R95, UR5 ;  /* 0x000000055f157c20 */ /* 0x000fe20008410000 */
[----:B------:R-:W-:Y:S01]  /*5940*/  FMUL.FTZ R95, R111, UR5 ;  /* 0x000000056f5f7c20 */ /* 0x000fe20008410000 */
[----:B------:R-:W-:Y:S01]  /*5950*/  FMUL.FTZ R111, R113, UR5 ;  /* 0x00000005716f7c20 */ /* 0x000fe20008410000 */
[----:B------:R-:W-:Y:S01]  /*5960*/  FMUL.FTZ R113, R117, UR5 ;  /* 0x0000000575717c20 */ /* 0x000fe20008410000 */
[----:B------:R-:W4:Y:S01]  /*5970*/  @P2 LDC R105, c[0x0][0x44c] ;  /* 0x00011300ff692b82 */ /* 0x000f220000000800 */
[----:B------:R-:W-:Y:S01]  /*5980*/  FMUL.FTZ R136, R93, UR5 ;  /* 0x000000055d887c20 */ /* 0x000fe20008410000 */
[----:B01----:R-:W-:Y:S01]  /*5990*/  FMUL.FTZ R13, R88, UR5 ;  /* 0x00000005580d7c20 */ /* 0x003fe20008410000 */
[----:B------:R-:W-:Y:S01]  /*59a0*/  FMUL.FTZ R14, R89, UR5 ;  /* 0x00000005590e7c20 */ /* 0x000fe20008410000 */
[----:B--2---:R-:W-:Y:S01]  /*59b0*/  FMUL.FTZ R0, R90, UR5 ;  /* 0x000000055a007c20 */ /* 0x004fe20008410000 */
[----:B------:R-:W-:Y:S01]  /*59c0*/  FMUL.FTZ R2, R91, UR5 ;  /* 0x000000055b027c20 */ /* 0x000fe20008410000 */
        /* <DEDUP_REMOVED lines=18> */
[----:B----4-:R-:W-:-:S04]  /*5af0*/  @P2 IMAD.HI.U32 R105, R116, R105, RZ ;  /* 0x0000006974692227 */ /* 0x010fc800078e00ff */
        /* <DEDUP_REMOVED lines=9> */
[----:B------:R-:W-:Y:S02]  /*5b90*/  IMAD R134, R12, -0x60, RZ ;  /* 0xffffffa00c867824 */ /* 0x000fe400078e02ff */
[----:B------:R-:W-:Y:S01]  /*5ba0*/  FMUL.FTZ R181, R130, UR5 ;  /* 0x0000000582b57c20 */ /* 0x000fe20008410000 */
[----:B------:R-:W-:Y:S01]  /*5bb0*/  FMUL.FTZ R103, R131, UR5 ;  /* 0x0000000583677c20 */ /* 0x000fe20008410000 */
[----:B------:R-:W0:Y:S01]  /*5bc0*/  SHFL.IDX PT, R117, R116, RZ, 0x1c1f ;  /* 0x001c1fff74757589 */ /* 0x000e2200000e0000 */
[----:B------:R-:W-:Y:S01]  /*5bd0*/  FMUL.FTZ R132, R132, UR5 ;  /* 0x0000000584847c20 */ /* 0x000fe20008410000 */
[----:B------:R-:W-:-:S02]  /*5be0*/  VIADD R108, R134, 0x1 ;  /* 0x00000001866c7836 */ /* 0x000fc40000000000 */
[----:B------:R-:W-:Y:S01]  /*5bf0*/  FMUL.FTZ R106, R135, UR5 ;  /* 0x00000005876a7c20 */ /* 0x000fe20008410000 */
[----:B------:R-:W-:Y:S01]  /*5c00*/  FMUL.FTZ R125, R125, UR5 ;  /* 0x000000057d7d7c20 */ /* 0x000fe20008410000 */
[----:B------:R-:W-:Y:S01]  /*5c10*/  FMUL.FTZ R129, R129, UR5 ;  /* 0x0000000581817c20 */ /* 0x000fe20008410000 */
[----:B------:R-:W-:Y:S01]  /*5c20*/  FMUL.FTZ R133, R133, UR5 ;  /* 0x0000000585857c20 */ /* 0x000fe20008410000 */
[----:B------:R-:W-:Y:S01]  /*5c30*/  UIADD3 UR7, UR7, 0x2a840, URZ ;  /* 0x0002a84007077890 */ /* 0x000fe2000fffe03f */
[----:B------:R-:W-:Y:S01]  /*5c40*/  IMAD R108, R19, -0x2, R108 ;  /* 0xfffffffe136c7824 */ /* 0x000fe200078e026c */
[----:B------:R-:W1:Y:S01]  /*5c50*/  MUFU.TANH R13, R13 ;  /* 0x0000000d000d7308 */ /* 0x000e620000002400 */
[----:B------:R-:W-:Y:S02]  /*5c60*/  ULOP3.LUT UR4, URZ, UR50, URZ, 0x33, !UPT ;  /* 0x000000323f047292 */ /* 0x000fe4000f8e333f */
[----:B------:R-:W-:Y:S01]  /*5c70*/  UPRMT UR7, UR60, 0x654, UR7 ;  /* 0x000006543c077896 */ /* 0x000fe20008000007 */
[----:B------:R-:W-:Y:S01]  /*5c80*/  IADD3 R109, -R17, R108, R16 ;  /* 0x0000006c116d7210 */ /* 0x000fe20007ffe110 */
[----:B------:R-:W-:-:S03]  /*5c90*/  VIADD R144, R108, 0xffffffff ;  /* 0xffffffff6c907836 */ /* 0x000fc60000000000 */
[----:B------:R-:W2:Y:S01]  /*5ca0*/  MUFU.TANH R14, R14 ;  /* 0x0000000e000e7308 */ /* 0x000ea20000002400 */
[C---:B------:R-:W-:Y:S02]  /*5cb0*/  VIADD R141, R109.reuse, UR51 ;  /* 0x000000336d8d7c36 */ /* 0x040fe40008000000 */
[----:B------:R-:W-:Y:S01]  /*5cc0*/  VIADD R142, R109, UR4 ;  /* 0x000000046d8e7c36 */ /* 0x000fe20008000000 */
[----:B------:R-:W-:Y:S01]  /*5cd0*/  SYNCS.ARRIVE.TRANS64.RED.A1T0 RZ, [UR7], RZ ;  /* 0x000000ffffff79a7 */ /* 0x000fe20008100407 */
[----:B0-----:R-:W-:-:S03]  /*5ce0*/  IMAD.IADD R118, R141, 0x1, R117 ;  /* 0x000000018d767824 */ /* 0x001fc600078e0275 */
[----:B------:R-:W0:Y:S01]  /*5cf0*/  MUFU.TANH R0, R0 ;  /* 0x0000000000007308 */ /* 0x000e220000002400 */
[----:B------:R-:W-:-:S07]  /*5d00*/  IMAD.IADD R120, R142, 0x1, R117 ;  /* 0x000000018e787824 */ /* 0x000fce00078e0275 */
        /* <DEDUP_REMOVED lines=27> */
[----:B---3--:R-:W-:-:S07]  /*5ec0*/  LOP3.LUT P1, RZ, R157, 0x80000, RZ, 0xc0, !PT ;  /* 0x000800009dff7812 */ /* 0x008fce000782c0ff */
[----:B------:R-:W3:Y:S08]  /*5ed0*/  MUFU.TANH R98, R98 ;  /* 0x0000006200627308 */ /* 0x000ef00000002400 */
        /* <DEDUP_REMOVED lines=18> */
[----:B------:R-:W-:Y:S01]  /*6000*/  IADD3 R117, -R17, R16, R117 ;  /* 0x0000001011757210 */ /* 0x000fe20007ffe175 */
[----:B------:R-:W-:Y:S03]  /*6010*/  BSSY B0, `(.L_x_1276) ;  /* 0x0000010000007945 */ /* 0x000fe60003800000 */
[----:B------:R-:W-:-:S13]  /*6020*/  ISETP.GT.AND P1, PT, R117, -0x1, PT ;  /* 0xffffffff7500780c */ /* 0x000fda0003f24270 */
[----:B------:R-:W-:Y:S05]  /*6030*/  @P1 BRA `(.L_x_1277) ;  /* 0x0000000000201947 */ /* 0x000fea0003800000 */
[----:B------:R-:W-:Y:S02]  /*6040*/  MOV R119, UR43 ;  /* 0x0000002b00777c02 */ /* 0x000fe40008000f00 */
[----:B------:R-:W-:Y:S02]  /*6050*/  LOP3.LUT R117, RZ, R117, RZ, 0x33, !PT ;  /* 0x00000075ff757212 */ /* 0x000fe400078e33ff */
[----:B------:R-:W-:-:S13]  /*6060*/  ISETP.NE.AND P1, PT, R119, 0x1, PT ;  /* 0x000000017700780c */ /* 0x000fda0003f25270 */
[----:B------:R-:W1:Y:S02]  /*6070*/  @P1 LDC.64 R108, c[0x0][0x9e8] ;  /* 0x00027a00ff6c1b82 */ /* 0x000e640000000a00 */
[----:B-1----:R-:W-:-:S05]  /*6080*/  @P1 IMAD.HI.U32 R108, R117, R108, RZ ;  /* 0x0000006c756c1227 */ /* 0x002fca00078e00ff */
[----:B------:R-:W-:-:S04]  /*6090*/  @P1 SHF.R.U32.HI R117, RZ, R109, R108 ;  /* 0x0000006dff751219 */ /* 0x000fc8000001166c */
[----:B------:R-:W-:Y:S01]  /*60a0*/  LOP3.LUT R117, RZ, R117, RZ, 0x33, !PT ;  /* 0x00000075ff757212 */ /* 0x000fe200078e33ff */
[----:B------:R-:W-:Y:S06]  /*60b0*/  BRA `(.L_x_1278) ;  /* 0x0000000000147947 */ /* 0x000fec0003800000 */
.L_x_1277:
[----:B------:R-:W-:-:S05]  /*60c0*/  IMAD.U32 R119, RZ, RZ, UR43 ;  /* 0x0000002bff777e24 */ /* 0x000fca000f8e00ff */
[----:B------:R-:W-:-:S13]  /*60d0*/  ISETP.NE.AND P1, PT, R119, 0x1, PT ;  /* 0x000000017700780c */ /* 0x000fda0003f25270 */
[----:B------:R-:W1:Y:S02]  /*60e0*/  @P1 LDC.64 R108, c[0x0][0x9e8] ;  /* 0x00027a00ff6c1b82 */ /* 0x000e640000000a00 */
[----:B-1----:R-:W-:-:S05]  /*60f0*/  @P1 IMAD.HI.U32 R108, R117, R108, RZ ;  /* 0x0000006c756c1227 */ /* 0x002fca00078e00ff */
[----:B------:R-:W-:-:S07]  /*6100*/  @P1 SHF.R.U32.HI R117, RZ, R109, R108 ;  /* 0x0000006dff751219 */ /* 0x000fce000001166c */
.L_x_1278:
[----:B------:R-:W-:Y:S05]  /*6110*/  BSYNC B0 ;  /* 0x0000000000007941 */ /* 0x000fea0003800000 */
.L_x_1276:
[----:B------:R-:W-:-:S05]  /*6120*/  IMAD R117, R117, R119, R144 ;  /* 0x0000007775757224 */ /* 0x000fca00078e0290 */
[----:B------:R-:W-:Y:S02]  /*6130*/  VIADDMNMX R118, R117, R119, R118, PT ;  /* 0x0000007775767246 */ /* 0x000fe40003800176 */
[----:B------:R-:W-:-:S07]  /*6140*/  VIMNMX R120, R120, R117, !PT ;  /* 0x0000007578787248 */ /* 0x000fce0007fe0100 */
.L_x_1275:
[C---:B------:R-:W-:Y:S02]  /*6150*/  ISETP.GE.AND P2, PT, R134.reuse, 0x9, PT ;  /* 0x000000098600780c */ /* 0x040fe40003f46270 */
[----:B------:R-:W-:Y:S02]  /*6160*/  ISETP.GE.AND P1, PT, R134, 0x2, PT ;  /* 0x000000028600780c */ /* 0x000fe40003f26270 */
[C---:B------:R-:W-:Y:S02]  /*6170*/  ISETP.GT.AND P3, PT, R120.reuse, 0x8, !P2 ;  /* 0x000000087800780c */ /* 0x040fe40005764270 */
[----:B------:R-:W-:Y:S02]  /*6180*/  ISETP.GT.AND P4, PT, R120, 0x1, !P1 ;  /* 0x000000017800780c */ /* 0x000fe40004f84270 */
[----:B------:R-:W-:Y:S02]  /*6190*/  ISETP.LT.OR P3, PT, R118, 0x9, P3 ;  /* 0x000000097600780c */ /* 0x000fe40001f61670 */
[----:B------:R-:W-:-:S02]  /*61a0*/  ISETP.GE.AND P5, PT, R134, 0xa, PT ;  /* 0x0000000a8600780c */ /* 0x000fc40003fa6270 */
[----:B0-----:R-:W-:Y:S02]  /*61b0*/  FSEL R187, R15, -INF , !P3 ;  /* 0xff8000000fbb7808 */ /* 0x001fe40005800000 */
        /* <DEDUP_REMOVED lines=113> */
[----:B------:R-:W-:Y:S01]  /*68d0*/  IADD3 R13, -R17, R16, R13 ;  /* 0x00000010110d7210 */ /* 0x000fe20007ffe10d */
        /* <DEDUP_REMOVED lines=11> */
.L_x_1281:
[----:B------:R-:W-:-:S05]  /*6990*/  IMAD.U32 R110, RZ, RZ, UR43 ;  /* 0x0000002bff6e7e24 */ /* 0x000fca000f8e00ff */
[----:B------:R-:W-:-:S13]  /*69a0*/  ISETP.NE.AND P6, PT, R110, 0x1, PT ;  /* 0x000000016e00780c */ /* 0x000fda0003fc5270 */
[----:B------:R-:W0:Y:S02]  /*69b0*/  @P6 LDC.64 R14, c[0x0][0x9e8] ;  /* 0x00027a00ff0e6b82 */ /* 0x000e240000000a00 */
[----:B0-----:R-:W-:-:S05]  /*69c0*/  @P6 IMAD.HI.U32 R14, R13, R14, RZ ;  /* 0x0000000e0d0e6227 */ /* 0x001fca00078e00ff */
[----:B------:R-:W-:-:S07]  /*69d0*/  @P6 SHF.R.U32.HI R13, RZ, R15, R14 ;  /* 0x0000000fff0d6219 */ /* 0x000fce000001160e */
.L_x_1282:
[----:B------:R-:W-:Y:S05]  /*69e0*/  BSYNC B0 ;  /* 0x0000000000007941 */ /* 0x000fea0003800000 */
.L_x_1280:
[----:B------:R-:W-:-:S05]  /*69f0*/  IMAD R13, R13, R110, R144 ;  /* 0x0000006e0d0d7224 */ /* 0x000fca00078e0290 */
[----:B------:R-:W-:Y:S02]  /*6a00*/  VIADDMNMX R100, R13, R110, R100, PT ;  /* 0x0000006e0d647246 */ /* 0x000fe40003800164 */
[----:B------:R-:W-:-:S07]  /*6a10*/  VIMNMX R108, R108, R13, !PT ;  /* 0x0000000d6c6c7248 */ /* 0x000fce0007fe0100 */
.L_x_1279:
        /* <DEDUP_REMOVED lines=207> */
[-C--:B------:R-:W-:Y:S01]  /*7710*/  FMUL.FTZ R93, R93, R14.reuse ;  /* 0x0000000e5d5d7220 */ /* 0x080fe20000410000 */
[-CC-:B------:R-:W-:Y:S01]  /*7720*/  FFMA.FTZ R89, R89, R14.reuse, -R94.reuse ;  /* 0x0000000e59597223 */ /* 0x180fe2000001085e */
[-CC-:B------:R-:W-:Y:S01]  /*7730*/  FFMA.FTZ R155, R145, R14.reuse, -R94.reuse ;  /* 0x0000000e919b7223 */ /* 0x180fe2000001085e */
[--C-:B------:R-:W-:Y:S01]  /*7740*/  FFMA.FTZ R145, R21, R14, -R94.reuse ;  /* 0x0000000e15917223 */ /* 0x100fe2000001085e */
[----:B-1----:R-:W-:Y:S01]  /*7750*/  FFMA.FTZ R21, R0, R8, R191 ;  /* 0x0000000800157223 */ /* 0x002fe200000100bf */
[----:B------:R-:W0:Y:S01]  /*7760*/  MUFU.EX2 R2, R93 ;  /* 0x0000005d00027308 */ /* 0x000e220000000800 */
[-CC-:B------:R-:W-:Y:S01]  /*7770*/  FFMA.FTZ R90, R147, R14.reuse, -R94.reuse ;  /* 0x0000000e935a7223 */ /* 0x180fe2000001085e */
[-CC-:B------:R-:W-:Y:S01]  /*7780*/  FFMA.FTZ R149, R149, R14.reuse, -R94.reuse ;  /* 0x0000000e95957223 */ /* 0x180fe2000001085e */
[----:B--2---:R-:W-:Y:S01]  /*7790*/  FADD.FTZ R21, R156, R21 ;  /* 0x000000159c157221 */ /* 0x004fe20000010000 */
[-CC-:B------:R-:W-:Y:S01]  /*77a0*/  FFMA.FTZ R96, R95, R14.reuse, -R94.reuse ;  /* 0x0000000e5f607223 */ /* 0x180fe2000001085e */
[-CC-:B------:R-:W-:Y:S01]  /*77b0*/  FFMA.FTZ R97, R97, R14.reuse, -R94.reuse ;  /* 0x0000000e61617223 */ /* 0x180fe2000001085e */
[-CC-:B------:R-:W-:Y:S01]  /*77c0*/  FFMA.FTZ R151, R151, R14.reuse, -R94.reuse ;  /* 0x0000000e97977223 */ /* 0x180fe2000001085e */
[----:B---3--:R-:W-:Y:S01]  /*77d0*/  FADD.FTZ R8, R158, R21 ;  /* 0x000000159e087221 */ /* 0x008fe20000010000 */
        /* <DEDUP_REMOVED lines=38> */
[----:B------:R-:W-:-:S06]  /*7a40*/  FADD.FTZ R21, R105, R8 ;  /* 0x0000000869157221 */ /* 0x000fcc0000010000 */
[----:B------:R-:W0:Y:S01]  /*7a50*/  MUFU.EX2 R145, R145 ;  /* 0x0000009100917308 */ /* 0x000e220000000800 */
[----:B-1----:R-:W-:Y:S01]  /*7a60*/  FADD.FTZ R3, R11, R98 ;  /* 0x000000620b037221 */ /* 0x002fe20000010000 */
[----:B------:R-:W-:-:S06]  /*7a70*/  FADD.FTZ R98, R144, R21 ;  /* 0x0000001590627221 */ /* 0x000fcc0000010000 */
        /* <DEDUP_REMOVED lines=46> */
.L_x_1283:
        /* <DEDUP_REMOVED lines=34> */
.L_x_1265:
[----:B------:R-:W2:Y:S01]  /*7f80*/  LDL R9, [R1] ;  /* 0x0000000001097983 */ /* 0x000ea20000100800 */
[----:B------:R-:W-:Y:S02]  /*7f90*/  ISETP.NE.AND P2, PT, R168, 0x1, PT ;  /* 0x00000001a800780c */ /* 0x000fe40003f45270 */
[----:B------:R-:W-:-:S11]  /*7fa0*/  IADD3 R20, R16, 0x1, -R17 ;  /* 0x0000000110147810 */ /* 0x000fd60007ffe811 */
[----:B------:R-:W0:Y:S08]  /*7fb0*/  @P2 LDC R10, c[0x0][0x44c] ;  /* 0x00011300ff0a2b82 */ /* 0x000e300000000800 */
[----:B------:R-:W1:Y:S01]  /*7fc0*/  @P2 LDC R11, c[0x0][0x450] ;  /* 0x00011400ff0b2b82 */ /* 0x000e620000000800 */
[----:B--2---:R-:W-:Y:S01]  /*7fd0*/  LOP3.LUT P1, RZ, R9, 0x80000, RZ, 0xc0, !PT ;  /* 0x0008000009ff7812 */ /* 0x004fe2000782c0ff */
[----:B------:R-:W-:-:S04]  /*7fe0*/  VIADD R9, R18, 0x7f ;  /* 0x0000007f12097836 */ /* 0x000fc80000000000 */
[----:B0-----:R-:W-:-:S05]  /*7ff0*/  @P2 IMAD.HI.U32 R10, R9, R10, RZ ;  /* 0x0000000a090a2227 */ /* 0x001fca00078e00ff */
        /* <DEDUP_REMOVED lines=14> */
.L_x_1286:
[----:B------:R-:W0:Y:S02]  /*80e0*/  LDC R88, c[0x0][0x9e4] ;  /* 0x00027900ff587b82 */ /* 0x000e240000000800 */
[----:B0-----:R-:W-:-:S13]  /*80f0*/  ISETP.NE.AND P1, PT, R88, 0x1, PT ;  /* 0x000000015800780c */ /* 0x001fda0003f25270 */
[----:B------:R-:W0:Y:S02]  /*8100*/  @P1 LDC.64 R20, c[0x0][0x9e8] ;  /* 0x00027a00ff141b82 */ /* 0x000e240000000a00 */
[----:B0-----:R-:W-:-:S05]  /*8110*/  @P1 IMAD.HI.U32 R20, R9, R20, RZ ;  /* 0x0000001409141227 */ /* 0x001fca00078e00ff */
[----:B------:R-:W-:-:S07]  /*8120*/  @P1 SHF.R.U32.HI R9, RZ, R21, R20 ;  /* 0x00000015ff091219 */ /* 0x000fce0000011614 */
.L_x_1287:
[----:B------:R-:W-:-:S05]  /*8130*/  IMAD R9, R9, R88, RZ ;  /* 0x0000005809097224 */ /* 0x000fca00078e02ff */
[----:B------:R-:W-:-:S07]  /*8140*/  VIMNMX R10, R10, R9, !PT ;  /* 0x000000090a0a7248 */ /* 0x000fce0007fe0100 */
.L_x_1285:
        /* <DEDUP_REMOVED lines=13> */
.L_x_1299:
[----:B------:R-:W-:-:S04]  /*8220*/  UISETP.NE.AND UP0, UPT, UR4, 0x1, UPT ;  /* 0x000000010400788c */ /* 0x000fc8000bf05270 */
[----:B------:R-:W-:-:S04]  /*8230*/  USEL UR39, URZ, 0x1, UP0 ;  /* 0x000000013f277887 */ /* 0x000fc80008000000 */
[----:B------:R-:W-:Y:S01]  /*8240*/  ULOP3.LUT UR39, UR41, UR39, URZ, 0x3c, !UPT ;  /* 0x0000002729277292 */ /* 0x000fe2000f8e3c3f */
[----:B------:R-:W-:Y:S11]  /*8250*/  @!P0 BRA `(.L_x_1289) ;  /* 0x0000000000048947 */ /* 0x000ff60003800000 */
[----:B------:R-:W-:Y:S01]  /*8260*/  BPT.TRAP 0x1 ;  /* 0x000000040000795c */ /* 0x000fe20000300000 */
.L_x_1289:
        /* <DEDUP_REMOVED lines=9> */
.L_x_1290:
[----:B-1----:R-:W-:Y:S05]  /*8300*/  @P1 BRA `(.L_x_1291) ;  /* 0x0000000000081947 */ /* 0x002fea0003800000 */
[----:B------:R-:W1:Y:S02]  /*8310*/  SYNCS.PHASECHK.TRANS64.TRYWAIT P1, [UR7+0x2a830], R11 ;  /* 0x02a8300bff0075a7 */ /* 0x000e640008020147 */
[----:B-1----:R-:W-:Y:S05]  /*8320*/  @!P1 BRA `(.L_x_1292) ;  /* 0x000000e000149947 */ /* 0x002fea0003800000 */
.L_x_1291:
        /* <DEDUP_REMOVED lines=137> */
.L_x_1293:
[----:B------:R-:W-:Y:S01]  /*8bc0*/  ULEA UR6, UR4, UR40, 0x3 ;  /* 0x0000002804067291 */ /* 0x000fe2000f8e183f */
[----:B------:R-:W-:-:S05]  /*8bd0*/  IMAD.U32 R0, RZ, RZ, UR41 ;  /* 0x00000029ff007e24 */ /* 0x000fca000f8e00ff */
[----:B------:R-:W-:-:S04]  /*8be0*/  SHF.L.U32 R0, R0, 0x1f, RZ ;  /* 0x0000001f00007819 */ /* 0x000fc800000006ff */
[----:B------:R2:W3:Y:S01]  /*8bf0*/  SYNCS.PHASECHK.TRANS64.TRYWAIT P1, [UR6+0x2a850], R0 ;  /* 0x02a85000ff0075a7 */ /* 0x0004e20008020146 */
[----:B------:R-:W-:Y:S05]  /*8c00*/  @!P0 BRA `(.L_x_1294) ;  /* 0x0000000000048947 */ /* 0x000fea0003800000 */
[----:B------:R-:W-:Y:S01]  /*8c10*/  BPT.TRAP 0x1 ;  /* 0x000000040000795c */ /* 0x000fe20000300000 */
.L_x_1294:
[----:B---3--:R-:W-:Y:S05]  /*8c20*/  @P1 BRA `(.L_x_1295) ;  /* 0x0000000000081947 */ /* 0x008fea0003800000 */
[----:B------:R-:W3:Y:S02]  /*8c30*/  SYNCS.PHASECHK.TRANS64.TRYWAIT P1, [UR6+0x2a850], R0 ;  /* 0x02a85000ff0075a7 */ /* 0x000ee40008020146 */
[----:B---3--:R-:W-:Y:S05]  /*8c40*/  @!P1 BRA `(.L_x_1296) ;  /* 0x000000d400e49947 */ /* 0x008fea0003800000 */
.L_x_1295:
        /* <DEDUP_REMOVED lines=38> */
.L_x_1297:
        /* <DEDUP_REMOVED lines=310> */
.L_x_1298:
        /* <DEDUP_REMOVED lines=35> */
.L_x_1288:
        /* <DEDUP_REMOVED lines=9> */
[----:B------:R-:W-:-:S05]  /*a4d0*/  ULDC UR50, c[0x0][0x9e0] ;  /* 0x0002780000327ab9 */ /* 0x000fca0000000800 */
.L_x_1319:
[----:B------:R-:W-:-:S04]  /*a4e0*/  UIADD3 UR38, UR4, 0x1, URZ ;  /* 0x0000000104267890 */ /* 0x000fc8000fffe03f */
[----:B------:R-:W-:-:S04]  /*a4f0*/  UISETP.NE.AND UP0, UPT, UR38, 0x2, UPT ;  /* 0x000000022600788c */ /* 0x000fc8000bf05270 */
[----:B------:R-:W-:Y:S02]  /*a500*/  USEL UR39, URZ, 0x1, UP0 ;  /* 0x000000013f277887 */ /* 0x000fe40008000000 */
[----:B------:R-:W-:Y:S02]  /*a510*/  USEL UR38, UR38, URZ, UP0 ;  /* 0x0000003f26267287 */ /* 0x000fe40008000000 */
[----:B------:R-:W-:Y:S01]  /*a520*/  ULOP3.LUT UR39, UR7, UR39, URZ, 0x3c, !UPT ;  /* 0x0000002707277292 */ /* 0x000fe2000f8e3c3f */
[----:B------:R-:W-:Y:S11]  /*a530*/  @!P0 BRA `(.L_x_1301) ;  /* 0x0000000000048947 */ /* 0x000ff60003800000 */
[----:B------:R-:W-:Y:S01]  /*a540*/  BPT.TRAP 0x1 ;  /* 0x000000040000795c */ /* 0x000fe20000300000 */
.L_x_1301:
[----:B------:R-:W-:Y:S01]  /*a550*/  ULEA UR6, UR38, UR40, 0x3 ;  /* 0x0000002826067291 */ /* 0x000fe2000f8e183f */
[----:B------:R-:W-:-:S05]  /*a560*/  IMAD.U32 R11, RZ, RZ, UR39 ;  /* 0x00000027ff0b7e24 */ /* 0x000fca000f8e00ff */
[----:B------:R-:W-:-:S04]  /*a570*/  SHF.L.U32 R11, R11, 0x1f, RZ ;  /* 0x0000001f0b0b7819 */ /* 0x000fc800000006ff */
[----:B------:R0:W1:Y:S01]  /*a580*/  SYNCS.PHASECHK.TRANS64.TRYWAIT P1, [UR6+0x2a830], R11 ;  /* 0x02a8300bff0075a7 */ /* 0x0000620008020146 */
[----:B------:R-:W-:Y:S05]  /*a590*/  @!P0 BRA `(.L_x_1302) ;  /* 0x0000000000048947 */ /* 0x000fea0003800000 */
[----:B------:R-:W-:Y:S01]  /*a5a0*/  BPT.TRAP 0x1 ;  /* 0x000000040000795c */ /* 0x000fe20000300000 */
.L_x_1302:
[----:B-1----:R-:W-:Y:S05]  /*a5b0*/  @P1 BRA `(.L_x_1303) ;  /* 0x0000000000081947 */ /* 0x002fea0003800000 */
[----:B------:R-:W1:Y:S02]  /*a5c0*/  SYNCS.PHASECHK.TRANS64.TRYWAIT P1, [UR6+0x2a830], R11 ;  /* 0x02a8300bff0075a7 */ /* 0x000e640008020146 */
[----:B-1----:R-:W-:Y:S05]  /*a5d0*/  @!P1 BRA `(.L_x_1304) ;  /* 0x000000bc00989947 */ /* 0x002fea0003800000 */
.L_x_1303:
        /* <DEDUP_REMOVED lines=137> */
.L_x_1305:
[----:B------:R-:W-:Y:S01]  /*ae70*/  ULEA UR10, UR4, UR40, 0x3 ;  /* 0x00000028040a7291 */ /* 0x000fe2000f8e183f */
[----:B------:R-:W-:-:S05]  /*ae80*/  IMAD.U32 R0, RZ, RZ, UR7 ;  /* 0x00000007ff007e24 */ /* 0x000fca000f8e00ff */
[----:B------:R-:W-:-:S04]  /*ae90*/  SHF.L.U32 R0, R0, 0x1f, RZ ;  /* 0x0000001f00007819 */ /* 0x000fc800000006ff */
[----:B------:R2:W3:Y:S01]  /*aea0*/  SYNCS.PHASECHK.TRANS64.TRYWAIT P1, [UR10+0x2a850], R0 ;  /* 0x02a85000ff0075a7 */ /* 0x0004e2000802014a */
[----:B------:R-:W-:Y:S05]  /*aeb0*/  @!P0 BRA `(.L_x_1306) ;  /* 0x0000000000048947 */ /* 0x000fea0003800000 */
[----:B------:R-:W-:Y:S01]  /*aec0*/  BPT.TRAP 0x1 ;  /* 0x000000040000795c */ /* 0x000fe20000300000 */
.L_x_1306:
[----:B---3--:R-:W-:Y:S05]  /*aed0*/  @P1 BRA `(.L_x_1307) ;  /* 0x0000000000081947 */ /* 0x008fea0003800000 */
[----:B------:R-:W3:Y:S02]  /*aee0*/  SYNCS.PHASECHK.TRANS64.TRYWAIT P1, [UR10+0x2a850], R0 ;  /* 0x02a85000ff0075a7 */ /* 0x000ee4000802014a */
[----:B---3--:R-:W-:Y:S05]  /*aef0*/  @!P1 BRA `(.L_x_1308) ;  /* 0x000000b400689947 */ /* 0x008fea0003800000 */
.L_x_1307:
        /* <DEDUP_REMOVED lines=37> */
.L_x_1309:
[----:B------:R-:W3:Y:S01]  /*b150*/  LDL R154, [R1] ;  /* 0x00000000019a7983 */ /* 0x000ee20000100800 */
        /* <DEDUP_REMOVED lines=13> */
[----:B------:R-:W4:Y:S01]  /*b230*/  @P2 LDC R101, c[0x0][0x44c] ;  /* 0x00011300ff652b82 */ /* 0x000f220000000800 */
        /* <DEDUP_REMOVED lines=45> */
[----:B------:R-:W1:Y:S01]  /*b510*/  MUFU.TANH R11, R11 ;  /* 0x0000000b000b7308 */ /* 0x000e620000002400 */
[----:B------:R-:W-:Y:S01]  /*b520*/  IMAD R104, R19, -0x2, R104 ;  /* 0xfffffffe13687824 */ /* 0x000fe200078e0268 */
[----:B------:R-:W-:Y:S01]  /*b530*/  SYNCS.ARRIVE.TRANS64.RED.A1T0 RZ, [UR4], RZ ;  /* 0x000000ffffff79a7 */ /* 0x000fe20008100404 */
[----:B------:R-:W-:Y:S01]  /*b540*/  ULOP3.LUT UR4, URZ, UR43, URZ, 0x33, !UPT ;  /* 0x0000002b3f047292 */ /* 0x000fe2000f8e333f */
[----:B------:R-:W-:Y:S01]  /*b550*/  FMUL.FTZ R120, R120, UR5 ;  /* 0x0000000578787c20 */ /* 0x000fe20008410000 */
[----:B------:R-:W-:Y:S01]  /*b560*/  VIADD R126, R104, 0xffffffff ;  /* 0xffffffff687e7836 */ /* 0x000fe20000000000 */
[----:B------:R-:W-:Y:S02]  /*b570*/  IADD3 R105, -R17, R104, R16 ;  /* 0x0000006811697210 */ /* 0x000fe40007ffe110 */
[----:B------:R-:W2:Y:S03]  /*b580*/  MUFU.TANH R136, R136 ;  /* 0x0000008800887308 */ /* 0x000ea60000002400 */
[----:B------:R-:W-:-:S04]  /*b590*/  VIADD R122, R105, UR4 ;  /* 0x00000004697a7c36 */ /* 0x000fc80008000000 */
[----:B0-----:R-:W-:Y:S01]  /*b5a0*/  IMAD.IADD R114, R122, 0x1, R111 ;  /* 0x000000017a727824 */ /* 0x001fe200078e026f */
[----:B------:R-:W0:Y:S08]  /*b5b0*/  MUFU.TANH R0, R0 ;  /* 0x0000000000007308 */ /* 0x000e300000002400 */
        /* <DEDUP_REMOVED lines=49> */
[----:B------:R-:W-:Y:S01]  /*b8d0*/  IADD3 R111, -R17, R16, R111 ;  /* 0x00000010116f7210 */ /* 0x000fe20007ffe16f */
        /* <DEDUP_REMOVED lines=11> */
.L_x_1312:
[----:B------:R-:W-:-:S05]  /*b990*/  IMAD.U32 R115, RZ, RZ, UR41 ;  /* 0x00000029ff737e24 */ /* 0x000fca000f8e00ff */
[----:B------:R-:W-:-:S13]  /*b9a0*/  ISETP.NE.AND P1, PT, R115, 0x1, PT ;  /* 0x000000017300780c */ /* 0x000fda0003f25270 */
[----:B------:R-:W1:Y:S02]  /*b9b0*/  @P1 LDC.64 R104, c[0x0][0x9e8] ;  /* 0x00027a00ff681b82 */ /* 0x000e640000000a00 */
[----:B-1----:R-:W-:-:S05]  /*b9c0*/  @P1 IMAD.HI.U32 R104, R111, R104, RZ ;  /* 0x000000686f681227 */ /* 0x002fca00078e00ff */
[----:B------:R-:W-:-:S07]  /*b9d0*/  @P1 SHF.R.U32.HI R111, RZ, R105, R104 ;  /* 0x00000069ff6f1219 */ /* 0x000fce0000011668 */
.L_x_1313:
[----:B------:R-:W-:Y:S05]  /*b9e0*/  BSYNC B0 ;  /* 0x0000000000007941 */ /* 0x000fea0003800000 */
.L_x_1311:
[----:B------:R-:W-:-:S05]  /*b9f0*/  IMAD R111, R111, R115, R126 ;  /* 0x000000736f6f7224 */ /* 0x000fca00078e027e */
[----:B------:R-:W-:Y:S02]  /*ba00*/  VIADDMNMX R112, R111, R115, R112, PT ;  /* 0x000000736f707246 */ /* 0x000fe40003800170 */
[----:B------:R-:W-:-:S07]  /*ba10*/  VIMNMX R114, R114, R111, !PT ;  /* 0x0000006f72727248 */ /* 0x000fce0007fe0100 */
.L_x_1310:
        /* <DEDUP_REMOVED lines=132> */
.L_x_1316:
[----:B------:R-:W-:-:S05]  /*c260*/  IMAD.U32 R110, RZ, RZ, UR41 ;  /* 0x00000029ff6e7e24 */ /* 0x000fca000f8e00ff */
[----:B------:R-:W-:-:S13]  /*c270*/  ISETP.NE.AND P6, PT, R110, 0x1, PT ;  /* 0x000000016e00780c */ /* 0x000fda0003fc5270 */
[----:B------:R-:W0:Y:S02]  /*c280*/  @P6 LDC.64 R96, c[0x0][0x9e8] ;  /* 0x00027a00ff606b82 */ /* 0x000e240000000a00 */
[----:B0-----:R-:W-:-:S05]  /*c290*/  @P6 IMAD.HI.U32 R96, R125, R96, RZ ;  /* 0x000000607d606227 */ /* 0x001fca00078e00ff */
[----:B------:R-:W-:-:S07]  /*c2a0*/  @P6 SHF.R.U32.HI R125, RZ, R97, R96 ;  /* 0x00000061ff7d6219 */ /* 0x000fce0000011660 */
.L_x_1317:
[----:B------:R-:W-:Y:S05]  /*c2b0*/  BSYNC B0 ;  /* 0x0000000000007941 */ /* 0x000fea0003800000 */
.L_x_1315:
[----:B------:R-:W-:-:S05]  /*c2c0*/  IMAD R125, R125, R110, R126 ;  /* 0x0000006e7d7d7224 */ /* 0x000fca00078e027e */
[----:B------:R-:W-:Y:S02]  /*c2d0*/  VIADDMNMX R104, R125, R110, R104, PT ;  /* 0x0000006e7d687246 */ /* 0x000fe40003800168 */
[----:B------:R-:W-:-:S07]  /*c2e0*/  VIMNMX R106, R106, R125, !PT ;  /* 0x0000007d6a6a7248 */ /* 0x000fce0007fe0100 */
.L_x_1314:
        /* <DEDUP_REMOVED lines=72> */
[----:B------:R-:W-:-:S02]  /*c770*/  ISETP.NE.AND P1, PT, R144, RZ, PT ;  /* 0x000000ff9000720c */ /* 0x000fc40003f25270 */
[----:B------:R-:W-:Y:S02]  /*c780*/  FMNMX.FTZ R2, R11, R2, !PT ;  /* 0x000000020b027209 */ /* 0x000fe40007810000 */
[C---:B------:R-:W-:Y:S02]  /*c790*/  ISETP.GT.AND P1, PT, R106.reuse, 0x31, !P1 ;  /* 0x000000316a00780c */ /* 0x040fe40004f24270 */
[----:B------:R-:W-:Y:S01]  /*c7a0*/  ISETP.GT.AND P3, PT, R106, 0x50, !P3 ;  /* 0x000000506a00780c */ /* 0x000fe20005f64270 */
[----:B------:R-:W1:Y:S01]  /*c7b0*/  SHFL.BFLY PT, R13, R2, 0x2, 0x1f ;  /* 0x0c401f00020d7f89 */ /* 0x000e6200000e0000 */
[C---:B------:R-:W-:Y:S02]  /*c7c0*/  ISETP.LT.OR P1, PT, R104.reuse, 0x32, P1 ;  /* 0x000000326800780c */ /* 0x040fe40000f21670 */
[----:B------:R-:W-:Y:S02]  /*c7d0*/  ISETP.LT.OR P3, PT, R104, 0x51, P3 ;  /* 0x000000516800780c */ /* 0x000fe40001f61670 */
[----:B------:R-:W-:-:S02]  /*c7e0*/  FSEL R95, R95, -INF , !P1 ;  /* 0xff8000005f5f7808 */ /* 0x000fc40004800000 */
[----:B------:R-:W-:Y:S02]  /*c7f0*/  ISETP.NE.AND P1, PT, R146, RZ, PT ;  /* 0x000000ff9200720c */ /* 0x000fe40003f25270 */
[C---:B------:R-:W-:Y:S02]  /*c800*/  ISETP.GT.AND P4, PT, R106.reuse, 0x51, !P4 ;  /* 0x000000516a00780c */ /* 0x040fe40006784270 */
[----:B------:R-:W-:Y:S02]  /*c810*/  ISETP.GT.AND P1, PT, R106, 0x38, !P1 ;  /* 0x000000386a00780c */ /* 0x000fe40004f24270 */
[----:B------:R-:W-:Y:S02]  /*c820*/  FSEL R159, R159, -INF , !P3 ;  /* 0xff8000009f9f7808 */ /* 0x000fe40005800000 */
[----:B------:R-:W-:Y:S02]  /*c830*/  ISETP.LT.OR P1, PT, R104, 0x39, P1 ;  /* 0x000000396800780c */ /* 0x000fe40000f21670 */
[----:B------:R-:W-:-:S02]  /*c840*/  ISETP.GT.AND P5, PT, R106, 0x58, !P5 ;  /* 0x000000586a00780c */ /* 0x000fc40006fa4270 */
[----:B------:R-:W-:Y:S02]  /*c850*/  FSEL R141, R98, -INF , !P1 ;  /* 0xff800000628d7808 */ /* 0x000fe40004800000 */
[----:B------:R-:W-:Y:S02]  /*c860*/  ISETP.NE.AND P1, PT, R148, RZ, PT ;  /* 0x000000ff9400720c */ /* 0x000fe40003f25270 */
[----:B------:R-:W-:Y:S02]  /*c870*/  ISETP.LT.OR P4, PT, R104, 0x52, P4 ;  /* 0x000000526800780c */ /* 0x000fe40002781670 */
[----:B------:R-:W-:Y:S02]  /*c880*/  ISETP.GT.AND P1, PT, R106, 0x39, !P1 ;  /* 0x000000396a00780c */ /* 0x000fe40004f24270 */
[----:B-1----:R-:W-:Y:S02]  /*c890*/  FMNMX.FTZ R15, R2, R13, !PT ;  /* 0x0000000d020f7209 */ /* 0x002fe40007810000 */
[----:B------:R-:W-:-:S02]  /*c8a0*/  ISETP.LT.OR P1, PT, R104, 0x3a, P1 ;  /* 0x0000003a6800780c */ /* 0x000fc40000f21670 */
[----:B------:R-:W-:Y:S01]  /*c8b0*/  ISETP.LT.OR P5, PT, R104, 0x59, P5 ;  /* 0x000000596800780c */ /* 0x000fe20002fa1670 */
[----:B------:R-:W1:Y:S01]  /*c8c0*/  SHFL.BFLY PT, R20, R15, 0x1, 0x1f ;  /* 0x0c201f000f147f89 */ /* 0x000e6200000e0000 */
[----:B------:R-:W-:Y:S02]  /*c8d0*/  FSEL R99, R99, -INF , !P1 ;  /* 0xff80000063637808 */ /* 0x000fe40004800000 */
[----:B------:R-:W-:-:S04]  /*c8e0*/  ISETP.NE.AND P1, PT, R150, RZ, PT ;  /* 0x000000ff9600720c */ /* 0x000fc80003f25270 */
[----:B------:R-:W-:-:S04]  /*c8f0*/  ISETP.GT.AND P1, PT, R106, 0x40, !P1 ;  /* 0x000000406a00780c */ /* 0x000fc80004f24270 */
[----:B------:R-:W-:-:S04]  /*c900*/  ISETP.LT.OR P1, PT, R104, 0x41, P1 ;  /* 0x000000416800780c */ /* 0x000fc80000f21670 */
[----:B------:R-:W-:Y:S02]  /*c910*/  FSEL R147, R147, -INF , !P1 ;  /* 0xff80000093937808 */ /* 0x000fe40004800000 */
[----:B------:R-:W-:-:S04]  /*c920*/  ISETP.NE.AND P1, PT, R152, RZ, PT ;  /* 0x000000ff9800720c */ /* 0x000fc80003f25270 */
[----:B------:R-:W-:Y:S02]  /*c930*/  ISETP.GT.AND P1, PT, R106, 0x41, !P1 ;  /* 0x000000416a00780c */ /* 0x000fe40004f24270 */
[----:B-1----:R-:W-:Y:S02]  /*c940*/  FMNMX.FTZ R13, R15, R20, !PT ;  /* 0x000000140f0d7209 */ /* 0x002fe40007810000 */
        /* <DEDUP_REMOVED lines=132> */
[----:B------:R-:W0:Y:S08]  /*d190*/  MUFU.EX2 R90, R90 ;  /* 0x0000005a005a7308 */ /* 0x000e300000000800 */
[----:B------:R-:W3:Y:S08]  /*d1a0*/  MUFU.EX2 R97, R97 ;  /* 0x0000006100617308 */ /* 0x000ef00000000800 */
[----:B------:R-:W4:Y:S08]  /*d1b0*/  MUFU.EX2 R92, R92 ;  /* 0x0000005c005c7308 */ /* 0x000f300000000800 */
[----:B------:R2:W-:Y:S08]  /*d1c0*/  MUFU.EX2 R10, R98 ;  /* 0x00000062000a7308 */ /* 0x0005f00000000800 */
[----:B------:R-:W5:Y:S01]  /*d1d0*/  MUFU.EX2 R105, R105 ;  /* 0x0000006900697308 */ /* 0x000f620000000800 */
[----:B--2---:R-:W-:Y:S01]  /*d1e0*/  FADD.FTZ R98, R88, R3 ;  /* 0x0000000358627221 */ /* 0x004fe20000010000 */
[----:B------:R-:W-:-:S03]  /*d1f0*/  FADD.FTZ R3, R181, R8 ;  /* 0x00000008b5037221 */ /* 0x000fc60000010000 */
[----:B-1----:R-:W-:Y:S01]  /*d200*/  FADD.FTZ R89, R93, R98 ;  /* 0x000000625d597221 */ /* 0x002fe20000010000 */
[----:B------:R-:W-:Y:S02]  /*d210*/  FADD.FTZ R8, R152, R3 ;  /* 0x0000000398087221 */ /* 0x000fe40000010000 */
[----:B------:R-:W1:Y:S01]  /*d220*/  MUFU.EX2 R94, R94 ;  /* 0x0000005e005e7308 */ /* 0x000e620000000800 */
[----:B0-----:R-:W-:Y:S01]  /*d230*/  FADD.FTZ R98, R90, R89 ;  /* 0x000000595a627221 */ /* 0x001fe20000010000 */
[----:B------:R-:W-:-:S03]  /*d240*/  FADD.FTZ R3, R177, R8 ;  /* 0x00000008b1037221 */ /* 0x000fc60000010000 */
[----:B---3--:R-:W-:Y:S01]  /*d250*/  FADD.FTZ R89, R97, R98 ;  /* 0x0000006261597221 */ /* 0x008fe20000010000 */
[----:B------:R-:W-:Y:S02]  /*d260*/  FADD.FTZ R8, R154, R3 ;  /* 0x000000039a087221 */ /* 0x000fe40000010000 */
[----:B------:R-:W0:Y:S01]  /*d270*/  MUFU.EX2 R109, R109 ;  /* 0x0000006d006d7308 */ /* 0x000e220000000800 */
[----:B----4-:R-:W-:Y:S01]  /*d280*/  FADD.FTZ R98, R92, R89 ;  /* 0x000000595c627221 */ /* 0x010fe20000010000 */
[----:B------:R-:W-:-:S03]  /*d290*/  FADD.FTZ R3, R151, R8 ;  /* 0x0000000897037221 */ /* 0x000fc60000010000 */
[----:B-----5:R-:W-:Y:S01]  /*d2a0*/  FADD.FTZ R89, R105, R98 ;  /* 0x0000006269597221 */ /* 0x020fe20000010000 */
[----:B------:R-:W-:Y:S02]  /*d2b0*/  FADD.FTZ R8, R148, R3 ;  /* 0x0000000394087221 */ /* 0x000fe40000010000 */
[----:B------:R-:W2:Y:S01]  /*d2c0*/  MUFU.EX2 R91, R91 ;  /* 0x0000005b005b7308 */ /* 0x000ea20000000800 */
[----:B-1----:R-:W-:Y:S01]  /*d2d0*/  FADD.FTZ R98, R94, R89 ;  /* 0x000000595e627221 */ /* 0x002fe20000010000 */
[----:B------:R-:W-:-:S04]  /*d2e0*/  FADD.FTZ R3, R145, R8 ;  /* 0x0000000891037221 */ /* 0x000fc80000010000 */
[----:B------:R-:W-:Y:S02]  /*d2f0*/  FADD.FTZ R8, R150, R3 ;  /* 0x0000000396087221 */ /* 0x000fe40000010000 */
[----:B------:R-:W1:Y:S01]  /*d300*/  MUFU.EX2 R21, R21 ;  /* 0x0000001500157308 */ /* 0x000e620000000800 */
[----:B0-----:R-:W-:Y:S01]  /*d310*/  FADD.FTZ R89, R109, R98 ;  /* 0x000000626d597221 */ /* 0x001fe20000010000 */
[----:B------:R-:W-:-:S03]  /*d320*/  FADD.FTZ R3, R101, R8 ;  /* 0x0000000865037221 */ /* 0x000fc60000010000 */
[----:B------:R-:W-:Y:S01]  /*d330*/  FADD.FTZ R98, R10, R89 ;  /* 0x000000590a627221 */ /* 0x000fe20000010000 */
[----:B------:R-:W-:Y:S02]  /*d340*/  FADD.FTZ R8, R144, R3 ;  /* 0x0000000390087221 */ /* 0x000fe40000010000 */
[----:B------:R-:W0:Y:S01]  /*d350*/  MUFU.EX2 R95, R95 ;  /* 0x0000005f005f7308 */ /* 0x000e220000000800 */
[----:B--2---:R-:W-:Y:S01]  /*d360*/  FADD.FTZ R98, R91, R98 ;  /* 0x000000625b627221 */ /* 0x004fe20000010000 */
[----:B------:R-:W-:-:S04]  /*d370*/  FADD.FTZ R3, R115, R8 ;  /* 0x0000000873037221 */ /* 0x000fc80000010000 */
[----:B------:R-:W-:Y:S02]  /*d380*/  FADD.FTZ R8, R146, R3 ;  /* 0x0000000392087221 */ /* 0x000fe40000010000 */
        /* <DEDUP_REMOVED lines=37> */
[----:B-1----:R-:W-:Y:S01]  /*d5e0*/  FADD.FTZ R98, R139, R98 ;  /* 0x000000628b627221 */ /* 0x002fe20000010000 */
[----:B0-----:R-:W-:-:S03]  /*d5f0*/  FADD.FTZ R8, R9, R8 ;  /* 0x0000000809087221 */ /* 0x001fc60000010000 */
[----:B--2---:R-:W-:Y:S01]  /*d600*/  FADD.FTZ R3, R96, R98 ;  /* 0x0000006260037221 */ /* 0x004fe20000010000 */
[----:B------:R-:W-:Y:S06]  /*d610*/  @!P0 BRA `(.L_x_1318) ;  /* 0x0000000000048947 */ /* 0x000fec0003800000 */
[----:B------:R-:W-:Y:S01]  /*d620*/  BPT.TRAP 0x1 ;  /* 0x000000040000795c */ /* 0x000fe20000300000 */
.L_x_1318:
        /* <DEDUP_REMOVED lines=10> */
[----:B------:R-:W-:-:S02]  /*d6d0*/  F2FP.F16.F32.PACK_AB R147, R99, R141 ;  /* 0x0000008d6393723e */ /* 0x000fc400000000ff */
[----:B------:R-:W-:Y:S01]  /*d6e0*/  SYNCS.ARRIVE.TRANS64.RED.A1T0 RZ, [UR10], RZ ;  /* 0x000000ffffff79a7 */ /* 0x000fe2000810040a */
[----:B------:R-:W-:Y:S01]  /*d6f0*/  F2FP.F16.F32.PACK_AB R138, R9, R138 ;  /* 0x0000008a098a723e */ /* 0x000fe200000000ff */
[----:B------:R-:W-:Y:S01]  /*d700*/  IMAD.MOV.U32 R9, RZ, RZ, R13 ;  /* 0x000000ffff097224 */ /* 0x000fe200078e000d */
        /* <DEDUP_REMOVED lines=20> */
.L_x_1300:
        /* <DEDUP_REMOVED lines=67> */
.L_x_1320:
[----:B------:R-:W-:Y:S01]  /*dc80*/  ULEA UR5, UR38, UR40, 0x3 ;  /* 0x0000002826057291 */ /* 0x000fe2000f8e183f */
[----:B------:R-:W-:-:S05]  /*dc90*/  IMAD.U32 R0, RZ, RZ, UR39 ;  /* 0x00000027ff007e24 */ /* 0x000fca000f8e00ff */
[----:B------:R-:W-:-:S04]  /*dca0*/  SHF.L.U32 R0, R0, 0x1f, RZ ;  /* 0x0000001f00007819 */ /* 0x000fc800000006ff */
[----:B------:R0:W1:Y:S01]  /*dcb0*/  SYNCS.PHASECHK.TRANS64.TRYWAIT P1, [UR5+0x2a850], R0 ;  /* 0x02a85000ff0075a7 */ /* 0x0000620008020145 */
[----:B------:R-:W-:Y:S05]  /*dcc0*/  @!P0 BRA `(.L_x_1321) ;  /* 0x0000000000048947 */ /* 0x000fea0003800000 */
[----:B------:R-:W-:Y:S01]  /*dcd0*/  BPT.TRAP 0x1 ;  /* 0x000000040000795c */ /* 0x000fe20000300000 */
.L_x_1321:
[----:B-1----:R-:W-:Y:S05]  /*dce0*/  @P1 BRA `(.L_x_1322) ;  /* 0x0000000000081947 */ /* 0x002fea0003800000 */
[----:B------:R-:W1:Y:S02]  /*dcf0*/  SYNCS.PHASECHK.TRANS64.TRYWAIT P1, [UR5+0x2a850], R0 ;  /* 0x02a85000ff0075a7 */ /* 0x000e640008020145 */
[----:B-1----:R-:W-:Y:S05]  /*dd00*/  @!P1 BRA `(.L_x_1323) ;  /* 0x0000008400fc9947 */ /* 0x002fea0003800000 */
.L_x_1322:
[----:B------:R-:W-:Y:S01]  /*dd10*/  UIADD3 UR40, UR40, 0x400, URZ ;  /* 0x0000040028287890 */ /* 0x000fe2000fffe03f */
[----:B------:R-:W-:Y:S01]  /*dd20*/  WARPGROUP.ARRIVE ;  /* 0x00000000000079c5 */ /* 0x000fe20000000000 */
[----:B------:R-:W-:Y:S01]  /*dd30*/  UMOV UR7, 0x40000040 ;  /* 0x4000004000077882 */ /* 0x000fe20000000000 */
[----:B-1----:R-:W1:Y:S01]  /*dd40*/  SHFL.BFLY PT, R5, R8, 0x2, 0x1f ;  /* 0x0c401f0008057f89 */ /* 0x002e6200000e0000 */
[----:B------:R-:W-:Y:S01]  /*dd50*/  USHF.R.U32.HI UR40, URZ, 0x4, UR40 ;  /* 0x000000043f287899 */ /* 0x000fe20008011628 */
[----:B------:R-:W-:Y:S02]  /*dd60*/  IMAD.MOV.U32 R9, RZ, RZ, RZ ;  /* 0x000000ffff097224 */ /* 0x000fe400078e00ff */
[----:B0-----:R-:W0:Y:S01]  /*dd70*/  SHFL.BFLY PT, R0, R3, 0x2, 0x1f ;  /* 0x0c401f0003007f89 */ /* 0x001e2200000e0000 */
[----:B------:R-:W-:-:S04]  /*dd80*/  ULOP3.LUT UR40, UR40, 0x3fff, URZ, 0xc0, !UPT ;  /* 0x00003fff28287892 */ /* 0x000fc8000f8ec03f */
[----:B------:R-:W-:-:S04]  /*dd90*/  ULOP3.LUT UR4, UR40, 0x3000000, URZ, 0xfc, !UPT ;  /* 0x0300000028047892 */ /* 0x000fc8000f8efc3f */
[----:B------:R-:W-:-:S07]  /*dda0*/  UIMAD UR4, UR38, 0x600, UR4 ;  /* 0x00000600260478a4 */ /* 0x000fce000f8e0204 */
[----:B------:R-:W-:Y:S02]  /*ddb0*/  UMOV UR6, UR4 ;  /* 0x0000000400067c82 */ /* 0x000fe40008000000 */
[----:B------:R-:W-:Y:S01]  /*ddc0*/  HGMMA.64x128x16.F32 R24, R156, gdesc[UR4].tnspB, R24, gsb0 ;  /* 0x41e000049c187df0 */ /* 0x000fe20008000818 */
[----:B------:R-:W-:Y:S01]  /*ddd0*/  UIADD3 UR6, UR4, 0x80, URZ ;  /* 0x0000008004067890 */ /* 0x000fe2000fffe03f */
[----:B-1----:R-:W-:Y:S01]  /*dde0*/  FADD.FTZ R5, R5, R8 ;  /* 0x0000000805057221 */ /* 0x002fe20000010000 */
[----:B------:R-:W-:Y:S01]  /*ddf0*/  UMOV UR7, 0x40000040 ;  /* 0x4000004000077882 */ /* 0x000fe20000000000 */
[----:B0-----:R-:W-:Y:S01]  /*de00*/  FADD.FTZ R2, R0, R3 ;  /* 0x0000000300027221 */ /* 0x001fe20000010000 */
[----:B------:R-:W-:Y:S02]  /*de10*/  IMAD.MOV.U32 R3, RZ, RZ, RZ ;  /* 0x000000ffff037224 */ /* 0x000fe400078e00ff */
[----:B------:R-:W0:Y:S04]  /*de20*/  SHFL.BFLY PT, R0, R5, 0x1, 0x1f ;  /* 0x0c201f0005007f89 */ /* 0x000e2800000e0000 */
[----:B------:R-:W1:Y:S01]  /*de30*/  SHFL.BFLY PT, R7, R2, 0x1, 0x1f ;  /* 0x0c201f0002077f89 */ /* 0x000e6200000e0000 */
[----:B0-----:R-:W-:Y:S01]  /*de40*/  FADD.FTZ R10, R5, R0 ;  /* 0x00000000050a7221 */ /* 0x001fe20000010000 */
[----:B------:R-:W-:-:S02]  /*de50*/  IMAD.MOV.U32 R0, RZ, RZ, -0x800000 ;  /* 0xff800000ff007424 */ /* 0x000fc400078e00ff */
[----:B-1----:R-:W-:Y:S02]  /*de60*/  FADD.FTZ R11, R2, R7 ;  /* 0x00000007020b7221 */ /* 0x002fe40000010000 */
[----:B------:R-:W-:Y:S01]  /*de70*/  FSETP.NE.FTZ.AND P1, PT, R10, RZ, PT ;  /* 0x000000ff0a00720b */ /* 0x000fe20003f35000 */
[----:B------:R-:W-:Y:S02]  /*de80*/  IMAD.MOV.U32 R2, RZ, RZ, -0x800000 ;  /* 0xff800000ff027424 */ /* 0x000fe400078e00ff */
        /* <DEDUP_REMOVED lines=38> */
.L_x_1324:
        /* <DEDUP_REMOVED lines=9> */
[----:B------:R-:W-:Y:S01]  /*e180*/  FMUL.FTZ R7, R31, R9 ;  /* 0x000000091f077220 */ /* 0x000fe20000410000 */
        /* <DEDUP_REMOVED lines=64> */
.L_x_1246:
        /* <DEDUP_REMOVED lines=9> */
[----:B------:R-:W-:Y:S02]  /*e620*/  F2FP.F16.F32.PACK_AB R7, R7, R8 ;  /* 0x000000080707723e */ /* 0x000fe400000000ff */
[----:B------:R-:W-:Y:S01]  /*e630*/  F2FP.F16.F32.PACK_AB R6, R6, R91 ;  /* 0x0000005b0606723e */ /* 0x000fe200000000ff */
[----:B------:R-:W-:Y:S01]  /*e640*/  BAR.SYNC.DEFER_BLOCKING 0x1, 0x100 ;  /* 0x0044000000007b1d */ /* 0x000fe20000010000 */
        /* <DEDUP_REMOVED lines=10> */
[----:B------:R-:W-:Y:S02]  /*e6f0*/  MOV R16, R3 ;  /* 0x0000000300107202 */ /* 0x000fe40000000f00 */
[----:B--2---:R-:W-:-:S03]  /*e700*/  MOV R17, R4 ;  /* 0x0000000400117202 */ /* 0x004fc60000000f00 */
[----:B------:R-:W-:-:S03]  /*e710*/  IMAD.WIDE R4, R171, 0x2, R16 ;  /* 0x00000002ab047825 */ /* 0x000fc600078e0210 */
[C---:B------:R-:W-:Y:S02]  /*e720*/  LOP3.LUT R9, R4.reuse, 0x380, RZ, 0xc0, !PT ;  /* 0x0000038004097812 */ /* 0x040fe400078ec0ff */
[C---:B------:R-:W-:Y:S02]  /*e730*/  IADD3 R23, P6, R4.reuse, 0x20, RZ ;  /* 0x0000002004177810 */ /* 0x040fe40007fde0ff */
[----:B------:R-:W-:Y:S02]  /*e740*/  IADD3 R97, P4, R4, 0x60, RZ ;  /* 0x0000006004617810 */ /* 0x000fe40007f9e0ff */
[----:B------:R-:W-:Y:S01]  /*e750*/  SHF.R.U64 R9, R9, 0x3, RZ ;  /* 0x0000000309097819 */ /* 0x000fe200000012ff */
[--C-:B------:R-:W-:Y:S01]  /*e760*/  IMAD.X R27, RZ, RZ, R5.reuse, P6 ;  /* 0x000000ffff1b7224 */ /* 0x100fe200030e0605 */
[----:B------:R-:W-:Y:S01]  /*e770*/  LOP3.LUT R14, R23, 0x380, RZ, 0xc0, !PT ;  /* 0x00000380170e7812 */ /* 0x000fe200078ec0ff */
[----:B------:R-:W-:Y:S01]  /*e780*/  IMAD.X R15, RZ, RZ, R5, P4 ;  /* 0x000000ffff0f7224 */ /* 0x000fe200020e0605 */
[----:B-1----:R-:W-:-:S02]  /*e790*/  LOP3.LUT R44, R97, 0x380, RZ, 0xc0, !PT ;  /* 0x00000380612c7812 */ /* 0x002fc400078ec0ff */
[C---:B------:R-:W-:Y:S02]  /*e7a0*/  IADD3 R73, P5, R4.reuse, 0x40, RZ ;  /* 0x0000004004497810 */ /* 0x040fe40007fbe0ff */
[C---:B------:R-:W-:Y:S02]  /*e7b0*/  IADD3 R99, P3, R4.reuse, 0x4000, RZ ;  /* 0x0000400004637810 */ /* 0x040fe40007f7e0ff */
[C---:B------:R-:W-:Y:S02]  /*e7c0*/  IADD3 R101, P2, R4.reuse, 0x4020, RZ ;  /* 0x0000402004657810 */ /* 0x040fe40007f5e0ff */
[C---:B------:R-:W-:Y:S01]  /*e7d0*/  IADD3 R90, P1, R4.reuse, 0x4040, RZ ;  /* 0x00004040045a7810 */ /* 0x040fe20007f3e0ff */
[--C-:B------:R-:W-:Y:S01]  /*e7e0*/  IMAD.X R21, RZ, RZ, R5.reuse, P3 ;  /* 0x000000ffff157224 */ /* 0x100fe200018e0605 */
[----:B------:R-:W-:Y:S01]  /*e7f0*/  IADD3 R103, P0, R4, 0x4060, RZ ;  /* 0x0000406004677810 */ /* 0x000fe20007f1e0ff */
[--C-:B------:R-:W-:Y:S01]  /*e800*/  IMAD.X R13, RZ, RZ, R5.reuse, P2 ;  /* 0x000000ffff0d7224 */ /* 0x100fe200010e0605 */
[----:B------:R-:W-:Y:S01]  /*e810*/  LOP3.LUT R4, R9, R4, RZ, 0x3c, !PT ;  /* 0x0000000409047212 */ /* 0x000fe200078e3cff */
[--C-:B------:R-:W-:Y:S01]  /*e820*/  IMAD.X R11, RZ, RZ, R5.reuse, P1 ;  /* 0x000000ffff0b7224 */ /* 0x100fe200008e0605 */
[----:B------:R-:W-:Y:S01]  /*e830*/  SHF.R.U64 R14, R14, 0x3, RZ ;  /* 0x000000030e0e7819 */ /* 0x000fe200000012ff */
[----:B------:R-:W-:Y:S01]  /*e840*/  IMAD.X R9, RZ, RZ, R5, P0 ;  /* 0x000000ffff097224 */ /* 0x000fe200000e0605 */
[----:B------:R-:W-:-:S02]  /*e850*/  SHF.R.U64 R44, R44, 0x3, RZ ;  /* 0x000000032c2c7819 */ /* 0x000fc400000012ff */
[-C--:B------:R-:W-:Y:S02]  /*e860*/  IADD3.X R25, RZ, R5.reuse, RZ, P5, !PT ;  /* 0x00000005ff197210 */ /* 0x080fe40002ffe4ff */
[----:B------:R-:W-:Y:S02]  /*e870*/  MOV R94, R4 ;  /* 0x00000004005e7202 */ /* 0x000fe40000000f00 */
[----:B------:R-:W-:Y:S02]  /*e880*/  LOP3.LUT R26, R14, R23, RZ, 0x3c, !PT ;  /* 0x000000170e1a7212 */ /* 0x000fe400078e3cff */
[----:B------:R-:W-:Y:S02]  /*e890*/  F2FP.F16.F32.PACK_AB R5, R10, R93 ;  /* 0x0000005d0a05723e */ /* 0x000fe400000000ff */
[----:B------:R-:W-:Y:S02]  /*e8a0*/  LOP3.LUT R14, R44, R97, RZ, 0x3c, !PT ;  /* 0x000000612c0e7212 */ /* 0x000fe400078e3cff */
[----:B------:R-:W-:Y:S01]  /*e8b0*/  LOP3.LUT R10, R101, 0x380, RZ, 0xc0, !PT ;  /* 0x00000380650a7812 */ /* 0x000fe200078ec0ff */
[----:B------:R-:W1:Y:S01]  /*e8c0*/  LDC.64 R96, c[0x0][0xc00] ;  /* 0x00030000ff607b82 */ /* 0x000e620000000a00 */
[----:B------:R-:W-:-:S02]  /*e8d0*/  LOP3.LUT R23, R90, 0x380, RZ, 0xc0, !PT ;  /* 0x000003805a177812 */ /* 0x000fc400078ec0ff */
[----:B------:R-:W-:Y:S02]  /*e8e0*/  LOP3.LUT R44, R103, 0x380, RZ, 0xc0, !PT ;  /* 0x00000380672c7812 */ /* 0x000fe400078ec0ff */
[----:B------:R-:W-:Y:S02]  /*e8f0*/  LOP3.LUT R20, R73, 0x380, RZ, 0xc0, !PT ;  /* 0x0000038049147812 */ /* 0x000fe400078ec0ff */
[----:B------:R-:W-:Y:S02]  /*e900*/  LOP3.LUT R72, R99, 0x380, RZ, 0xc0, !PT ;  /* 0x0000038063487812 */ /* 0x000fe400078ec0ff */
[----:B------:R-:W-:Y:S02]  /*e910*/  SHF.R.U64 R10, R10, 0x3, RZ ;  /* 0x000000030a0a7819 */ /* 0x000fe400000012ff */
[----:B------:R-:W-:Y:S02]  /*e920*/  SHF.R.U64 R23, R23, 0x3, RZ ;  /* 0x0000000317177819 */ /* 0x000fe400000012ff */
[----:B------:R-:W-:-:S02]  /*e930*/  SHF.R.U64 R44, R44, 0x3, RZ ;  /* 0x000000032c2c7819 */ /* 0x000fc400000012ff */
[----:B------:R-:W-:Y:S02]  /*e940*/  SHF.R.U64 R20, R20, 0x3, RZ ;  /* 0x0000000314147819 */ /* 0x000fe400000012ff */
[----:B------:R-:W-:Y:S02]  /*e950*/  F2FP.F16.F32.PACK_AB R4, R12, R95 ;  /* 0x0000005f0c04723e */ /* 0x000fe400000000ff */
[----:B------:R-:W-:Y:S02]  /*e960*/  SHF.R.U64 R72, R72, 0x3, RZ ;  /* 0x0000000348487819 */ /* 0x000fe400000012ff */
[----:B------:R-:W-:Y:S01]  /*e970*/  LOP3.LUT R12, R10, R101, RZ, 0x3c, !PT ;  /* 0x000000650a0c7212 */ /* 0x000fe200078e3cff */
[----:B------:R2:W-:Y:S01]  /*e980*/  STSM.16.M88.4 [R94], R4 ;  /* 0x000000045e007844 */ /* 0x0005e20000000200 */
[----:B------:R-:W-:Y:S02]  /*e990*/  LOP3.LUT R10, R23, R90, RZ, 0x3c, !PT ;  /* 0x0000005a170a7212 */ /* 0x000fe400078e3cff */
[----:B------:R-:W-:-:S02]  /*e9a0*/  LOP3.LUT R8, R44, R103, RZ, 0x3c, !PT ;  /* 0x000000672c087212 */ /* 0x000fc400078e3cff */
[----:B------:R-:W-:Y:S02]  /*e9b0*/  LOP3.LUT R24, R20, R73, RZ, 0x3c, !PT ;  /* 0x0000004914187212 */ /* 0x000fe400078e3cff */
[----:B------:R-:W-:Y:S02]  /*e9c0*/  LOP3.LUT R20, R72, R99, RZ, 0x3c, !PT ;  /* 0x0000006348147212 */ /* 0x000fe400078e3cff */
[----:B------:R-:W-:Y:S02]  /*e9d0*/  MOV R72, R10 ;  /* 0x0000000a00487202 */ /* 0x000fe40000000f00 */
[----:B------:R-:W-:Y:S02]  /*e9e0*/  MOV R44, R8 ;  /* 0x00000008002c7202 */ /* 0x000fe40000000f00 */
[----:B------:R-:W-:Y:S02]  /*e9f0*/  MOV R92, R26 ;  /* 0x0000001a005c7202 */ /* 0x000fe40000000f00 */
[----:B------:R-:W-:-:S02]  /*ea00*/  F2FP.F16.F32.PACK_AB R8, R88, R89 ;  /* 0x000000595808723e */ /* 0x000fc400000000ff */
[----:B------:R-:W-:Y:S02]  /*ea10*/  F2FP.F16.F32.PACK_AB R9, R35, R34 ;  /* 0x000000222309723e */ /* 0x000fe400000000ff */
[----:B------:R-:W-:Y:S02]  /*ea20*/  F2FP.F16.F32.PACK_AB R10, R37, R36 ;  /* 0x00000024250a723e */ /* 0x000fe400000000ff */
[----:B------:R-:W-:Y:S02]  /*ea30*/  F2FP.F16.F32.PACK_AB R11, R39, R38 ;  /* 0x00000026270b723e */ /* 0x000fe400000000ff */
[----:B------:R-:W-:Y:S02]  /*ea40*/  MOV R91, R24 ;  /* 0x00000018005b7202 */ /* 0x000fe40000000f00 */
[----:B--2---:R-:W-:Y:S01]  /*ea50*/  F2FP.F16.F32.PACK_AB R4, R41, R40 ;  /* 0x000000282904723e */ /* 0x004fe200000000ff */
[----:B------:R-:W-:Y:S01]  /*ea60*/  STSM.16.M88.4 [R92], R8 ;  /* 0x000000085c007844 */ /* 0x000fe20000000200 */
[----:B------:R-:W-:-:S02]  /*ea70*/  F2FP.F16.F32.PACK_AB R5, R43, R42 ;  /* 0x0000002a2b05723e */ /* 0x000fc400000000ff */
[----:B------:R-:W-:Y:S02]  /*ea80*/  F2FP.F16.F32.PACK_AB R6, R32, R33 ;  /* 0x000000212006723e */ /* 0x000fe400000000ff */
[----:B------:R-:W-:Y:S02]  /*ea90*/  F2FP.F16.F32.PACK_AB R7, R30, R31 ;  /* 0x0000001f1e07723e */ /* 0x000fe400000000ff */
[----:B------:R-:W-:Y:S02]  /*eaa0*/  MOV R90, R14 ;  /* 0x0000000e005a7202 */ /* 0x000fe40000000f00 */
[----:B------:R-:W-:Y:S01]  /*eab0*/  MOV R73, R12 ;  /* 0x0000000c00497202 */ /* 0x000fe20000000f00 */
[----:B------:R2:W-:Y:S01]  /*eac0*/  STSM.16.M88.4 [R91], R4 ;  /* 0x000000045b007844 */ /* 0x0005e20000000200 */
[----:B------:R-:W-:Y:S02]  /*ead0*/  F2FP.F16.F32.PACK_AB R12, R49, R48 ;  /* 0x00000030310c723e */ /* 0x000fe400000000ff */
[----:B------:R-:W-:-:S02]  /*eae0*/  F2FP.F16.F32.PACK_AB R13, R51, R50 ;  /* 0x00000032330d723e */ /* 0x000fc400000000ff */
[----:B------:R-:W-:Y:S02]  /*eaf0*/  F2FP.F16.F32.PACK_AB R14, R53, R52 ;  /* 0x00000034350e723e */ /* 0x000fe400000000ff */
[----:B------:R-:W-:Y:S01]  /*eb00*/  F2FP.F16.F32.PACK_AB R15, R55, R54 ;  /* 0x00000036370f723e */ /* 0x000fe200000000ff */
[----:B------:R-:W-:Y:S01]  /*eb10*/  ULDC UR4, c[0x0][0xa88] ;  /* 0x0002a20000047ab9 */ /* 0x000fe20000000800 */
[----:B------:R-:W-:Y:S01]  /*eb20*/  MOV R23, R20 ;  /* 0x0000001400177202 */ /* 0x000fe20000000f00 */
[----:B------:R-:W3:Y:S01]  /*eb30*/  LDC R52, c[0x0][0xbe8] ;  /* 0x0002fa00ff347b82 */ /* 0x000ee20000000800 */
[----:B------:R-:W-:Y:S01]  /*eb40*/  F2FP.F16.F32.PACK_AB R24, R57, R56 ;  /* 0x000000383918723e */ /* 0x000fe200000000ff */
[----:B------:R-:W-:Y:S01]  /*eb50*/  STSM.16.M88.4 [R90], R12 ;  /* 0x0000000c5a007844 */ /* 0x000fe20000000200 */
[----:B------:R-:W-:Y:S02]  /*eb60*/  F2FP.F16.F32.PACK_AB R25, R59, R58 ;  /* 0x0000003a3b19723e */ /* 0x000fe400000000ff */
[----:B------:R-:W-:-:S02]  /*eb70*/  F2FP.F16.F32.PACK_AB R26, R61, R60 ;  /* 0x0000003c3d1a723e */ /* 0x000fc400000000ff */
[----:B------:R-:W-:Y:S01]  /*eb80*/  F2FP.F16.F32.PACK_AB R27, R63, R62 ;  /* 0x0000003e3f1b723e */ /* 0x000fe200000000ff */
[----:B--2---:R-:W2:Y:S01]  /*eb90*/  LDC.64 R4, c[0x0][0xc08] ;  /* 0x00030200ff047b82 */ /* 0x004ea20000000a00 */
[----:B------:R-:W-:Y:S02]  /*eba0*/  F2FP.F16.F32.PACK_AB R30, R77, R76 ;  /* 0x0000004c4d1e723e */ /* 0x000fe400000000ff */
[----:B------:R-:W-:Y:S01]  /*ebb0*/  F2FP.F16.F32.PACK_AB R31, R79, R78 ;  /* 0x0000004e4f1f723e */ /* 0x000fe200000000ff */
[----:B------:R4:W-:Y:S01]  /*ebc0*/  STSM.16.M88.4 [R23], R24 ;  /* 0x0000001817007844 */ /* 0x0009e20000000200 */
[----:B-1----:R-:W-:-:S03]  /*ebd0*/  ISETP.NE.U32.AND P0, PT, R96, RZ, PT ;  /* 0x000000ff6000720c */ /* 0x002fc60003f05070 */
[----:B------:R-:W1:Y:S01]  /*ebe0*/  LDC.64 R20, c[0x0][0xc00] ;  /* 0x00030000ff147b82 */ /* 0x000e620000000a00 */
[----:B------:R0:W-:Y:S01]  /*ebf0*/  STSM.16.M88.4 [R73], R64 ;  /* 0x0000004049007844 */ /* 0x0001e20000000200 */
[----:B------:R-:W-:-:S03]  /*ec00*/  ISETP.NE.AND.EX P0, PT, R97, RZ, PT, P0 ;  /* 0x000000ff6100720c */ /* 0x000fc60003f05300 */
[----:B------:R0:W-:Y:S04]  /*ec10*/  STSM.16.M88.4 [R72], R28 ;  /* 0x0000001c48007844 */ /* 0x0001e80000000200 */
[----:B------:R0:W-:Y:S01]  /*ec20*/  STSM.16.M88.4 [R44], R80 ;  /* 0x000000502c007844 */ /* 0x0001e20000000200 */
[----:B------:R-:W-:Y:S02]  /*ec30*/  IMAD.U32 R7, RZ, RZ, UR4 ;  /* 0x00000004ff077e24 */ /* 0x000fe4000f8e00ff */
[----:B----4-:R-:W-:Y:S01]  /*ec40*/  IMAD.MOV.U32 R23, RZ, RZ, RZ ;  /* 0x000000ffff177224 */ /* 0x010fe200078e00ff */
[----:B------:R-:W-:Y:S01]  /*ec50*/  BAR.SYNC.DEFER_BLOCKING 0x1, 0x100 ;  /* 0x0044000000007b1d */ /* 0x000fe20000010000 */
[----:B--2---:R-:W-:-:S04]  /*ec60*/  ISETP.NE.U32.AND P2, PT, R4, RZ, PT ;  /* 0x000000ff0400720c */ /* 0x004fc80003f45070 */
[----:B------:R-:W-:Y:S01]  /*ec70*/  ISETP.NE.AND.EX P2, PT, R5, RZ, PT, P2 ;  /* 0x000000ff0500720c */ /* 0x000fe20003f45320 */
[----:B-1----:R-:W-:-:S12]  /*ec80*/  IMAD.WIDE R20, R164, 0x4, R20 ;  /* 0x00000004a4147825 */ /* 0x002fd800078e0214 */
[----:B------:R-:W1:Y:S01]  /*ec90*/  @P2 LDC.64 R4, c[0x0][0xc08] ;  /* 0x00030200ff042b82 */ /* 0x000e620000000a00 */
[----:B------:R0:W5:Y:S01]  /*eca0*/  @P0 LDG.E R23, desc[UR36][R20.64] ;  /* 0x0000002414170981 */ /* 0x000162000c1e1900 */
[----:B---3--:R-:W-:-:S13]  /*ecb0*/  ISETP.NE.AND P1, PT, R52, 0x1, PT ;  /* 0x000000013400780c */ /* 0x008fda0003f25270 */
[----:B------:R-:W2:Y:S01]  /*ecc0*/  @P1 LDC R6, c[0x0][0xbec] ;  /* 0x0002fb00ff061b82 */ /* 0x000ea20000000800 */
[----:B-1----:R-:W-:-:S07]  /*ecd0*/  @P2 IMAD.WIDE R4, R164, 0x4, R4 ;  /* 0x00000004a4042825 */ /* 0x002fce00078e0204 */
[----:B------:R-:W1:Y:S01]  /*ece0*/  @P1 LDC R11, c[0x0][0xbf0] ;  /* 0x0002fc00ff0b1b82 */ /* 0x000e620000000800 */
[----:B------:R0:W5:Y:S01]  /*ecf0*/  @P2 LDG.E R7, desc[UR36][R4.64] ;  /* 0x0000002404072981 */ /* 0x000162000c1e1900 */
[----:B------:R-:W-:Y:S05]  /*ed00*/  @P2 BRA `(.L_x_1327) ;  /* 0x0000000000102947 */ /* 0x000fea0003800000 */
[----:B------:R-:W-:Y:S05]  /*ed10*/  @!P0 BRA `(.L_x_1327) ;  /* 0x00000000000c8947 */ /* 0x000fea0003800000 */
[----:B0-----:R-:W3:Y:S04]  /*ed20*/  LDG.E R4, desc[UR36][R20.64] ;  /* 0x0000002414047981 */ /* 0x001ee8000c1e1900 */
[----:B-----5:R-:W3:Y:S02]  /*ed30*/  LDG.E R7, desc[UR36][R20.64+0x4] ;  /* 0x0000042414077981 */ /* 0x020ee4000c1e1900 */
[----:B---3--:R-:W-:-:S07]  /*ed40*/  IMAD.IADD R7, R7, 0x1, -R4 ;  /* 0x0000000107077824 */ /* 0x008fce00078e0a04 */
.L_x_1327:
[----:B0-----:R-:W-:Y:S01]  /*ed50*/  SHF.R.S32.HI R44, RZ, 0x1f, R163 ;  /* 0x0000001fff2c7819 */ /* 0x001fe200000114a3 */
[----:B------:R-:W-:Y:S01]  /*ed60*/  IMAD.IADD R15, R22, 0x1, R18 ;  /* 0x00000001160f7824 */ /* 0x000fe200078e0212 */
[----:B------:R-:W-:Y:S01]  /*ed70*/  ULDC.64 UR4, c[0x0][0xb90] ;  /* 0x0002e40000047ab9 */ /* 0x000fe20000000a00 */
[--C-:B-----5:R-:W-:Y:S01]  /*ed80*/  SHF.R.S32.HI R21, RZ, 0x1f, R23.reuse ;  /* 0x0000001fff157819 */ /* 0x120fe20000011417 */
[----:B------:R-:W-:Y:S01]  /*ed90*/  IMAD.MOV.U32 R20, RZ, RZ, R23 ;  /* 0x000000ffff147224 */ /* 0x000fe200078e0017 */
[----:B------:R-:W-:Y:S01]  /*eda0*/  SHF.R.S32.HI R8, RZ, 0x1f, R164 ;  /* 0x0000001fff087819 */ /* 0x000fe200000114a4 */
[----:B------:R-:W-:Y:S01]  /*edb0*/  IMAD R4, R44, UR4, RZ ;  /* 0x000000042c047c24 */ /* 0x000fe2000f8e02ff */
[----:B------:R-:W-:Y:S01]  /*edc0*/  SEL R53, R164, RZ, !P0 ;  /* 0x000000ffa4357207 */ /* 0x000fe20004000000 */
[----:B--2---:R-:W-:-:S04]  /*edd0*/  @P1 IMAD.HI.U32 R6, R15, R6, RZ ;  /* 0x000000060f061227 */ /* 0x004fc800078e00ff */
[----:B------:R-:W-:Y:S01]  /*ede0*/  IMAD.MOV.U32 R9, RZ, RZ, R15 ;  /* 0x000000ffff097224 */ /* 0x000fe200078e000f */
[----:B-1----:R-:W-:Y:S01]  /*edf0*/  @P1 SHF.R.U32.HI R9, RZ, R11, R6 ;  /* 0x0000000bff091219 */ /* 0x002fe20000011606 */
[C---:B------:R-:W-:Y:S02]  /*ee00*/  IMAD R13, R163.reuse, UR5, R4 ;  /* 0x00000005a30d7c24 */ /* 0x040fe4000f8e0204 */
[----:B------:R-:W-:Y:S01]  /*ee10*/  IMAD.WIDE.U32 R4, R163, UR4, R20 ;  /* 0x00000004a3047c25 */ /* 0x000fe2000f8e0014 */
[----:B------:R-:W-:Y:S01]  /*ee20*/  SEL R20, R8, RZ, !P0 ;  /* 0x000000ff08147207 */ /* 0x000fe20004000000 */
[----:B------:R-:W-:Y:S02]  /*ee30*/  ULDC.64 UR4, c[0x0][0xb98] ;  /* 0x0002e60000047ab9 */ /* 0x000fe40000000a00 */
[----:B------:R-:W-:Y:S02]  /*ee40*/  IMAD R11, R165, 0x40, R160 ;  /* 0x00000040a50b7824 */ /* 0x000fe400078e02a0 */
[----:B------:R-:W-:-:S02]  /*ee50*/  IMAD.IADD R5, R5, 0x1, R13 ;  /* 0x0000000105057824 */ /* 0x000fc400078e020d */
        /* <DEDUP_REMOVED lines=13> */
[----:B------:R-:W-:Y:S01]  /*ef30*/  IMAD.IADD R24, R170, 0x1, R18 ;  /* 0x00000001aa187824 */ /* 0x000fe200078e0212 */
        /* <DEDUP_REMOVED lines=14> */
[----:B------:R-:W-:Y:S01]  /*f020*/  LOP3.LUT R6, R6, R9, RZ, 0x3c, !PT ;  /* 0x0000000906067212 */ /* 0x000fe200078e3cff */
[----:B------:R-:W-:Y:S01]  /*f030*/  IMAD.X R13, RZ, RZ, R17, P0 ;  /* 0x000000ffff0d7224 */ /* 0x000fe200000e0611 */
[----:B------:R-:W-:Y:S01]  /*f040*/  IADD3 R9, P2, R16, 0x3000, RZ ;  /* 0x0000300010097810 */ /* 0x000fe20007f5e0ff */
[----:B------:R-:W-:Y:S01]  /*f050*/  SHFL.IDX PT, R48, R10, RZ, 0x1c1f ;  /* 0x001c1fff0a307589 */ /* 0x000fe200000e0000 */
[----:B------:R-:W-:Y:S01]  /*f060*/  LEA.HI.X R14, R4, UR5, R5, 0x2, P4 ;  /* 0x00000005040e7c11 */ /* 0x000fe2000a0f1405 */
[----:B------:R-:W-:Y:S01]  /*f070*/  VIADD R4, R24, 0x8 ;  /* 0x0000000818047836 */ /* 0x000fe20000000000 */
[----:B------:R-:W-:Y:S01]  /*f080*/  LOP3.LUT R8, R9, 0x380, RZ, 0xc0, !PT ;  /* 0x0000038009087812 */ /* 0x000fe200078ec0ff */
[----:B------:R-:W-:Y:S01]  /*f090*/  SHFL.IDX PT, R50, R10, 0x1, 0x1c1f ;  /* 0x003c1f000a327f89 */ /* 0x000fe200000e0000 */
[----:B------:R-:W-:Y:S01]  /*f0a0*/  LOP3.LUT P0, RZ, R167, 0x3, RZ, 0xc0, !PT ;  /* 0x00000003a7ff7812 */ /* 0x000fe2000780c0ff */
[----:B------:R-:W-:Y:S01]  /*f0b0*/  ULDC.64 UR4, c[0x0][0xaa0] ;  /* 0x0002a80000047ab9 */ /* 0x000fe20000000a00 */
[----:B------:R-:W-:Y:S01]  /*f0c0*/  SHF.R.U64 R8, R8, 0x3, RZ ;  /* 0x0000000308087819 */ /* 0x000fe200000012ff */
[----:B------:R-:W0:Y:S01]  /*f0d0*/  SHFL.IDX PT, R49, R14, RZ, 0x1c1f ;  /* 0x001c1fff0e317589 */ /* 0x000e2200000e0000 */
[----:B------:R-:W-:-:S02]  /*f0e0*/  IADD3 R33, P4, R16, 0x6000, RZ ;  /* 0x0000600010217810 */ /* 0x000fc40007f9e0ff */
[----:B------:R-:W-:Y:S01]  /*f0f0*/  LOP3.LUT R8, R8, R9, RZ, 0x3c, !PT ;  /* 0x0000000908087212 */ /* 0x000fe200078e3cff */
[----:B------:R-:W1:Y:S01]  /*f100*/  SHFL.IDX PT, R51, R14, 0x1, 0x1c1f ;  /* 0x003c1f000e337f89 */ /* 0x000e6200000e0000 */
[----:B------:R-:W-:Y:S01]  /*f110*/  IMAD.X R9, RZ, RZ, R17, P2 ;  /* 0x000000ffff097224 */ /* 0x000fe200010e0611 */
[-C--:B------:R-:W-:Y:S02]  /*f120*/  ISETP.GE.OR P2, PT, R24, R55.reuse, P0 ;  /* 0x000000371800720c */ /* 0x080fe40000746670 */
[----:B------:R-:W-:Y:S02]  /*f130*/  ISETP.GE.OR P0, PT, R4, R55, P0 ;  /* 0x000000370400720c */ /* 0x000fe40000706670 */
[----:B------:R-:W-:Y:S02]  /*f140*/  LOP3.LUT R11, R16, 0x380, RZ, 0xc0, !PT ;  /* 0x00000380100b7812 */ /* 0x000fe400078ec0ff */
[----:B------:R-:W-:Y:S02]  /*f150*/  LOP3.LUT R32, R33, 0x380, RZ, 0xc0, !PT ;  /* 0x0000038021207812 */ /* 0x000fe400078ec0ff */
[----:B------:R-:W-:-:S02]  /*f160*/  SHF.R.U64 R11, R11, 0x3, RZ ;  /* 0x000000030b0b7819 */ /* 0x000fc400000012ff */
[----:B------:R-:W-:Y:S02]  /*f170*/  IADD3 R5, P3, R16, 0x7000, RZ ;  /* 0x0000700010057810 */ /* 0x000fe40007f7e0ff */
[----:B------:R-:W-:Y:S02]  /*f180*/  SHF.R.U64 R40, R40, 0x3, RZ ;  /* 0x0000000328287819 */ /* 0x000fe400000012ff */
[----:B------:R-:W-:Y:S01]  /*f190*/  SHF.R.U64 R36, R36, 0x3, RZ ;  /* 0x0000000324247819 */ /* 0x000fe200000012ff */
[--C-:B------:R-:W-:Y:S01]  /*f1a0*/  IMAD.X R29, RZ, RZ, R17.reuse, P3 ;  /* 0x000000ffff1d7224 */ /* 0x100fe200018e0611 */
[----:B------:R-:W-:Y:S02]  /*f1b0*/  SHF.R.U64 R32, R32, 0x3, RZ ;  /* 0x0000000320207819 */ /* 0x000fe400000012ff */
[----:B------:R-:W-:Y:S01]  /*f1c0*/  LOP3.LUT R16, R11, R16, RZ, 0x3c, !PT ;  /* 0x000000100b107212 */ /* 0x000fe200078e3cff */
[----:B0-----:R0:W-:Y:S01]  /*f1d0*/  @!P2 ST.E desc[UR36][R48.64], R2 ;  /* 0x000000023000a985 */ /* 0x0011e2000c101924 */
[----:B------:R-:W-:Y:S01]  /*f1e0*/  LOP3.LUT R40, R40, R41, RZ, 0x3c, !PT ;  /* 0x0000002928287212 */ /* 0x000fe200078e3cff */
[--C-:B------:R-:W-:Y:S01]  /*f1f0*/  IMAD.X R41, RZ, RZ, R17.reuse, P6 ;  /* 0x000000ffff297224 */ /* 0x100fe200030e0611 */
[----:B------:R-:W-:Y:S01]  /*f200*/  LOP3.LUT R36, R36, R37, RZ, 0x3c, !PT ;  /* 0x0000002524247212 */ /* 0x000fe200078e3cff */
[----:B-1----:R1:W-:Y:S01]  /*f210*/  @!P0 ST.E desc[UR36][R50.64], R0 ;  /* 0x0000000032008985 */ /* 0x0023e2000c101924 */
[----:B------:R-:W-:Y:S01]  /*f220*/  LOP3.LUT R32, R32, R33, RZ, 0x3c, !PT ;  /* 0x0000002120207212 */ /* 0x000fe200078e3cff */
[--C-:B------:R-:W-:Y:S01]  /*f230*/  IMAD.X R37, RZ, RZ, R17.reuse, P5 ;  /* 0x000000ffff257224 */ /* 0x100fe200028e0611 */
[----:B------:R-:W-:Y:S01]  /*f240*/  LOP3.LUT R12, R15, 0x380, RZ, 0xc0, !PT ;  /* 0x000003800f0c7812 */ /* 0x000fe200078ec0ff */
[----:B------:R-:W-:Y:S01]  /*f250*/  IMAD.X R33, RZ, RZ, R17, P4 ;  /* 0x000000ffff217224 */ /* 0x000fe200020e0611 */
[----:B------:R2:W5:Y:S01]  /*f260*/  LD.E.128 R24, desc[UR36][R16.64] ;  /* 0x0000002410187980 */ /* 0x000562000c101d00 */
[----:B------:R-:W-:Y:S01]  /*f270*/  LOP3.LUT R4, R5, 0x380, RZ, 0xc0, !PT ;  /* 0x0000038005047812 */ /* 0x000fe200078ec0ff */
[----:B0-----:R-:W0:Y:S01]  /*f280*/  @P1 LDC R49, c[0x0][0xbec] ;  /* 0x0002fb00ff311b82 */ /* 0x001e220000000800 */
[----:B------:R-:W-:Y:S01]  /*f290*/  SHF.R.U64 R12, R12, 0x3, RZ ;  /* 0x000000030c0c7819 */ /* 0x000fe200000012ff */
[----:B------:R-:W5:Y:S01]  /*f2a0*/  LD.E.128 R8, desc[UR36][R8.64] ;  /* 0x0000002408087980 */ /* 0x000f62000c101d00 */
[----:B------:R-:W-:Y:S01]  /*f2b0*/  SHF.R.U64 R4, R4, 0x3, RZ ;  /* 0x0000000304047819 */ /* 0x000fe200000012ff */
[----:B-1----:R-:W-:Y:S01]  /*f2c0*/  IMAD R0, R21, UR4, RZ ;  /* 0x0000000415007c24 */ /* 0x002fe2000f8e02ff */
[----:B------:R-:W-:Y:S01]  /*f2d0*/  LOP3.LUT R12, R12, R15, RZ, 0x3c, !PT ;  /* 0x0000000f0c0c7212 */ /* 0x000fe200078e3cff */
[----:B------:R-:W5:Y:S01]  /*f2e0*/  LD.E.128 R40, desc[UR36][R40.64] ;  /* 0x0000002428287980 */ /* 0x000f62000c101d00 */
[----:B--2---:R-:W-:Y:S01]  /*f2f0*/  IMAD.WIDE.U32 R16, R23, UR4, RZ ;  /* 0x0000000417107c25 */ /* 0x004fe2000f8e00ff */
[----:B------:R-:W-:-:S02]  /*f300*/  LOP3.LUT R28, R4, R5, RZ, 0x3c, !PT ;  /* 0x00000005041c7212 */ /* 0x000fc400078e3cff */
[----:B------:R-:W5:Y:S01]  /*f310*/  LD.E.128 R4, desc[UR36][R6.64] ;  /* 0x0000002406047980 */ /* 0x000f62000c101d00 */
[----:B------:R-:W-:Y:S01]  /*f320*/  IMAD R21, R23, UR5, R0 ;  /* 0x0000000517157c24 */ /* 0x000fe2000f8e0200 */
[----:B------:R-:W-:Y:S01]  /*f330*/  ULDC.64 UR4, c[0x0][0xae8] ;  /* 0x0002ba0000047ab9 */ /* 0x000fe20000000a00 */
[----:B------:R-:W1:Y:S01]  /*f340*/  @P1 LDC R23, c[0x0][0xbf0] ;  /* 0x0002fc00ff171b82 */ /* 0x000e620000000800 */
[----:B------:R-:W5:Y:S01]  /*f350*/  LD.E.128 R12, desc[UR36][R12.64] ;  /* 0x000000240c0c7980 */ /* 0x000f62000c101d00 */
[----:B------:R-:W-:Y:S02]  /*f360*/  IMAD.IADD R17, R17, 0x1, R21 ;  /* 0x0000000111117824 */ /* 0x000fe400078e0215 */
[----:B------:R-:W-:Y:S01]  /*f370*/  IMAD R21, R162, 0x20, R165 ;  /* 0x00000020a2157824 */ /* 0x000fe200078e02a5 */
[----:B------:R-:W5:Y:S01]  /*f380*/  LD.E.128 R36, desc[UR36][R36.64] ;  /* 0x0000002424247980 */ /* 0x000f62000c101d00 */
[----:B------:R-:W-:Y:S02]  /*f390*/  IMAD R0, R44, UR4, RZ ;  /* 0x000000042c007c24 */ /* 0x000fe4000f8e02ff */
[----:B------:R-:W-:Y:S01]  /*f3a0*/  IMAD.IADD R44, R18, 0x1, R21 ;  /* 0x00000001122c7824 */ /* 0x000fe200078e0215 */
[----:B------:R-:W5:Y:S01]  /*f3b0*/  LD.E.128 R32, desc[UR36][R32.64] ;  /* 0x0000002420207980 */ /* 0x000f62000c101d00 */
[----:B------:R-:W-:-:S02]  /*f3c0*/  IMAD R21, R163, UR5, R0 ;  /* 0x00000005a3157c24 */ /* 0x000fc4000f8e0200 */
[----:B------:R-:W-:Y:S01]  /*f3d0*/  IMAD.WIDE.U32 R16, R163, UR4, R16 ;  /* 0x00000004a3107c25 */ /* 0x000fe2000f8e0010 */
[----:B------:R-:W-:Y:S01]  /*f3e0*/  ULDC.64 UR4, c[0x0][0xaf0] ;  /* 0x0002bc0000047ab9 */ /* 0x000fe20000000a00 */
[----:B------:R-:W5:Y:S02]  /*f3f0*/  LD.E.128 R28, desc[UR36][R28.64] ;  /* 0x000000241c1c7980 */ /* 0x000f64000c101d00 */
[----:B0-----:R-:W-:Y:S01]  /*f400*/  @P1 IMAD.HI.U32 R0, R44, R49, RZ ;  /* 0x000000312c001227 */ /* 0x001fe200078e00ff */
[----:B------:R-:W-:Y:S01]  /*f410*/  @!PT LDS RZ, [RZ] ;  /* 0x00000000fffff984 */ /* 0x000fe20000000800 */
[----:B------:R-:W-:Y:S01]  /*f420*/  @!PT LDS RZ, [RZ] ;  /* 0x00000000fffff984 */ /* 0x000fe20000000800 */
[----:B------:R-:W-:Y:S01]  /*f430*/  @!PT LDS RZ, [RZ] ;  /* 0x00000000fffff984 */ /* 0x000fe20000000800 */
[----:B------:R-:W-:Y:S01]  /*f440*/  @!PT LDS RZ, [RZ] ;  /* 0x00000000fffff984 */ /* 0x000fe20000000800 */
[----:B------:R0:W-:Y:S06]  /*f450*/  MEMBAR.ALL.CTA ;  /* 0x0000000000007992 */ /* 0x0001ec0000008000 */
[----:B0-----:R-:W0:Y:S01]  /*f460*/  FENCE.VIEW.ASYNC.S ;  /* 0x00000000000073c6 */ /* 0x001e220000000000 */
[----:B------:R-:W-:-:S02]  /*f470*/  IMAD.IADD R17, R17, 0x1, R21 ;  /* 0x0000000111117824 */ /* 0x000fc400078e0215 */
[----:B------:R-:W-:Y:S02]  /*f480*/  IMAD.MOV.U32 R21, RZ, RZ, R44 ;  /* 0x000000ffff157224 */ /* 0x000fe400078e002c */
[----:B------:R-:W-:Y:S01]  /*f490*/  IMAD R2, R20, UR4, RZ ;  /* 0x0000000414027c24 */ /* 0x000fe2000f8e02ff */
[----:B-1----:R-:W-:Y:S01]  /*f4a0*/  @P1 SHF.R.U32.HI R21, RZ, R23, R0 ;  /* 0x00000017ff151219 */ /* 0x002fe20000011600 */
[----:B------:R-:W-:-:S03]  /*f4b0*/  IMAD.WIDE.U32 R16, R53, UR4, R16 ;  /* 0x0000000435107c25 */ /* 0x000fc6000f8e0010 */
[--C-:B------:R-:W-:Y:S01]  /*f4c0*/  SHF.R.S32.HI R0, RZ, 0x1f, R21.reuse ;  /* 0x0000001fff007819 */ /* 0x100fe20000011415 */
        /* <DEDUP_REMOVED lines=12> */
[----:B------:R-:W-:Y:S02]  /*f590*/  IMAD.IADD R44, R165, 0x1, R18 ;  /* 0x00000001a52c7824 */ /* 0x000fe400078e0212 */
[----:B------:R-:W-:-:S02]  /*f5a0*/  IMAD R21, R23, UR5, R2 ;  /* 0x0000000517157c24 */ /* 0x000fc4000f8e0202 */
[----:B------:R-:W-:Y:S01]  /*f5b0*/  IMAD.WIDE.U32 R16, R23, UR4, R16 ;  /* 0x0000000417107c25 */ /* 0x000fe2000f8e0010 */
[CC--:B------:R-:W-:Y:S01]  /*f5c0*/  ISETP.GE.AND P2, PT, R44.reuse, R55.reuse, PT ;  /* 0x000000372c00720c */ /* 0x0c0fe20003f46270 */
[----:B------:R-:W-:Y:S02]  /*f5d0*/  ULDC.64 UR4, c[0x0][0xa80] ;  /* 0x0002a00000047ab9 */ /* 0x000fe40000000a00 */
[----:B------:R-:W-:Y:S01]  /*f5e0*/  VIADD R0, R44, 0x20 ;  /* 0x000000202c007836 */ /* 0x000fe20000000000 */
[----:B------:R-:W-:Y:S01]  /*f5f0*/  LEA R18, P3, R16, UR4, 0x1 ;  /* 0x0000000410127c11 */ /* 0x000fe2000f8608ff */
[----:B------:R-:W-:Y:S02]  /*f600*/  IMAD.IADD R17, R17, 0x1, R21 ;  /* 0x0000000111117824 */ /* 0x000fe400078e0215 */
[----:B------:R-:W-:Y:S01]  /*f610*/  VIADD R3, R3, 0x2a820 ;  /* 0x0002a82003037836 */ /* 0x000fe20000000000 */
[----:B------:R-:W-:Y:S01]  /*f620*/  ISETP.GE.AND P0, PT, R0, R55, PT ;  /* 0x000000370000720c */ /* 0x000fe20003f06270 */
[----:B------:R-:W-:Y:S01]  /*f630*/  VIADD R0, R44, 0x40 ;  /* 0x000000402c007836 */ /* 0x000fe20000000000 */
[----:B------:R-:W-:-:S02]  /*f640*/  LEA.HI.X R20, R16, UR5, R17, 0x1, P3 ;  /* 0x0000000510147c11 */ /* 0x000fc400098f0c11 */
[----:B------:R-:W-:Y:S01]  /*f650*/  PRMT R3, RZ, 0x654, R3 ;  /* 0x00000654ff037816 */ /* 0x000fe20000000003 */
[----:B0-----:R0:W1:Y:S01]  /*f660*/  SHFL.IDX PT, R16, R18, RZ, 0x181f ;  /* 0x00181fff12107589 */ /* 0x00106200000e0000 */
        /* <DEDUP_REMOVED lines=10> */
[-C--:B0-2---:R-:W-:Y:S02]  /*f710*/  @!P2 LEA.HI.X R3, R160, R0.reuse, R173, 0x1, P4 ;  /* 0x00000000a003a211 */ /* 0x085fe400020f0cad */
[----:B------:R-:W-:-:S03]  /*f720*/  @!P3 LEA.HI.X R17, R161, R0, R172, 0x1, P5 ;  /* 0x00000000a111b211 */ /* 0x000fc600028f0cac */
[----:B-----5:R3:W-:Y:S04]  /*f730*/  @!P2 ST.E.128 desc[UR36][R2.64], R24 ;  /* 0x000000180200a985 */ /* 0x0207e8000c101d24 */
[----:B------:R3:W-:Y:S02]  /*f740*/  @!P3 ST.E.128 desc[UR36][R16.64], R40 ;  /* 0x000000281000b985 */ /* 0x0007e4000c101d24 */
.L_x_1329:
[----:B------:R-:W-:Y:S05]  /*f750*/  BSYNC B1 ;  /* 0x0000000000017941 */ /* 0x000fea0003800000 */
.L_x_1328:
        /* <DEDUP_REMOVED lines=9> */
[-C--:B0---4-:R-:W-:Y:S02]  /*f7f0*/  @!P3 LEA.HI.X R3, R160, R0.reuse, R173, 0x1, P0 ;  /* 0x00000000a003b211 */ /* 0x091fe400000f0cad */
[----:B------:R-:W-:-:S03]  /*f800*/  @!P4 LEA.HI.X R17, R161, R0, R172, 0x1, P2 ;  /* 0x00000000a111c211 */ /* 0x000fc600010f0cac */
[----:B-----5:R3:W-:Y:S04]  /*f810*/  @!P3 ST.E.128 desc[UR36][R2.64], R12 ;  /* 0x0000000c0200b985 */ /* 0x0207e8000c101d24 */
[----:B------:R3:W-:Y:S02]  /*f820*/  @!P4 ST.E.128 desc[UR36][R16.64], R36 ;  /* 0x000000241000c985 */ /* 0x0007e4000c101d24 */
.L_x_1331:
[----:B------:R-:W-:Y:S05]  /*f830*/  BSYNC B1 ;  /* 0x0000000000017941 */ /* 0x000fea0003800000 */
.L_x_1330:
        /* <DEDUP_REMOVED lines=13> */
.L_x_1333:
[----:B------:R-:W-:Y:S05]  /*f910*/  BSYNC B1 ;  /* 0x0000000000017941 */ /* 0x000fea0003800000 */
.L_x_1332:
        /* <DEDUP_REMOVED lines=16> */
.L_x_1326:
[----:B------:R-:W2:Y:S08]  /*fa20*/  LDC.64 R4, c[0x0][0xc00] ;  /* 0x00030000ff047b82 */ /* 0x000eb00000000a00 */
[----:B0-----:R-:W0:Y:S01]  /*fa30*/  LDC.64 R2, c[0x0][0xc00] ;  /* 0x00030000ff027b82 */ /* 0x001e220000000a00 */
[----:B------:R-:W-:Y:S01]  /*fa40*/  ULDC UR4, c[0x0][0xa88] ;  /* 0x0002a20000047ab9 */ /* 0x000fe20000000800 */
[----:B------:R-:W-:-:S06]  /*fa50*/  IMAD.MOV.U32 R6, RZ, RZ, RZ ;  /* 0x000000ffff067224 */ /* 0x000fcc00078e00ff */
[----:B------:R-:W3:Y:S01]  /*fa60*/  LDC R17, c[0x0][0xbe8] ;  /* 0x0002fa00ff117b82 */ /* 0x000ee20000000800 */
[----:B--2---:R-:W-:-:S04]  /*fa70*/  ISETP.NE.U32.AND P0, PT, R4, RZ, PT ;  /* 0x000000ff0400720c */ /* 0x004fc80003f05070 */
[----:B------:R-:W-:-:S03]  /*fa80*/  ISETP.NE.AND.EX P0, PT, R5, RZ, PT, P0 ;  /* 0x000000ff0500720c */ /* 0x000fc60003f05300 */
[----:B------:R-:W2:Y:S01]  /*fa90*/  LDC.64 R4, c[0x0][0xc08] ;  /* 0x00030200ff047b82 */ /* 0x000ea20000000a00 */
[----:B0-----:R-:W-:-:S04]  /*faa0*/  IMAD.WIDE R2, R164, 0x4, R2 ;  /* 0x00000004a4027825 */ /* 0x001fc800078e0202 */
[----:B------:R-:W-:-:S05]  /*fab0*/  IMAD.U32 R0, RZ, RZ, UR4 ;  /* 0x00000004ff007e24 */ /* 0x000fca000f8e00ff */
[----:B------:R0:W5:Y:S01]  /*fac0*/  @P0 LDG.E R6, desc[UR36][R2.64] ;  /* 0x0000002402060981 */ /* 0x000162000c1e1900 */
[----:B--2---:R-:W-:-:S04]  /*fad0*/  ISETP.NE.U32.AND P1, PT, R4, RZ, PT ;  /* 0x000000ff0400720c */ /* 0x004fc80003f25070 */
[----:B------:R-:W-:-:S13]  /*fae0*/  ISETP.NE.AND.EX P1, PT, R5, RZ, PT, P1 ;  /* 0x000000ff0500720c */ /* 0x000fda0003f25310 */
[----:B------:R-:W2:Y:S02]  /*faf0*/  @P1 LDC.64 R4, c[0x0][0xc08] ;  /* 0x00030200ff041b82 */ /* 0x000ea40000000a00 */
[----:B--2---:R-:W-:-:S05]  /*fb00*/  @P1 IMAD.WIDE R4, R164, 0x4, R4 ;  /* 0x00000004a4041825 */ /* 0x004fca00078e0204 */
[----:B------:R0:W5:Y:S01]  /*fb10*/  @P1 LDG.E R0, desc[UR36][R4.64] ;  /* 0x0000002404001981 */ /* 0x000162000c1e1900 */
[----:B---3--:R-:W-:Y:S02]  /*fb20*/  ISETP.NE.AND P2, PT, R17, 0x1, PT ;  /* 0x000000011100780c */ /* 0x008fe40003f45270 */
[----:B------:R-:W-:Y:S02]  /*fb30*/  ISETP.GE.AND P3, PT, R174, 0x80, PT ;  /* 0x00000080ae00780c */ /* 0x000fe40003f66270 */
[----:B------:R-:W-:-:S09]  /*fb40*/  SHF.R.S32.HI R7, RZ, 0x1f, R164 ;  /* 0x0000001fff077819 */ /* 0x000fd200000114a4 */
[----:B------:R-:W2:Y:S08]  /*fb50*/  @P2 LDC R16, c[0x0][0xbec] ;  /* 0x0002fb00ff102b82 */ /* 0x000eb00000000800 */
[----:B------:R-:W3:Y:S01]  /*fb60*/  @P2 LDC R21, c[0x0][0xbf0] ;  /* 0x0002fc00ff152b82 */ /* 0x000ee20000000800 */
[----:B0-----:R-:W-:Y:S05]  /*fb70*/  @P1 BRA `(.L_x_1335) ;  /* 0x0000000000101947 */ /* 0x001fea0003800000 */
[----:B------:R-:W-:Y:S05]  /*fb80*/  @!P0 BRA `(.L_x_1335) ;  /* 0x00000000000c8947 */ /* 0x000fea0003800000 */
[----:B------:R-:W4:Y:S04]  /*fb90*/  LDG.E R5, desc[UR36][R2.64] ;  /* 0x0000002402057981 */ /* 0x000f28000c1e1900 */
[----:B-----5:R-:W4:Y:S02]  /*fba0*/  LDG.E R0, desc[UR36][R2.64+0x4] ;  /* 0x0000042402007981 */ /* 0x020f24000c1e1900 */
[----:B----4-:R-:W-:-:S07]  /*fbb0*/  IMAD.IADD R0, R0, 0x1, -R5 ;  /* 0x0000000100007824 */ /* 0x010fce00078e0a05 */
.L_x_1335:
[----:B------:R-:W-:Y:S01]  /*fbc0*/  BSSY B1, `(.L_x_1336) ;  /* 0x000002d000017945 */ /* 0x000fe20003800000 */
[----:B------:R-:W-:Y:S02]  /*fbd0*/  SHF.R.S32.HI R10, RZ, 0x1f, R163 ;  /* 0x0000001fff0a7819 */ /* 0x000fe400000114a3 */
[----:B------:R-:W-:Y:S02]  /*fbe0*/  SEL R13, R164, RZ, !P0 ;  /* 0x000000ffa40d7207 */ /* 0x000fe40004000000 */
[----:B------:R-:W-:Y:S02]  /*fbf0*/  SEL R12, R7, RZ, !P0 ;  /* 0x000000ff070c7207 */ /* 0x000fe40004000000 */
[----:B-----5:R-:W-:Y:S01]  /*fc00*/  SHF.R.S32.HI R11, RZ, 0x1f, R6 ;  /* 0x0000001fff0b7819 */ /* 0x020fe20000011406 */
[----:B------:R-:W-:Y:S06]  /*fc10*/  @P3 BRA `(.L_x_1337) ;  /* 0x00000000009c3947 */ /* 0x000fec0003800000 */
[----:B------:R-:W0:Y:S01]  /*fc20*/  S2R R3, SR_TID.X ;  /* 0x0000000000037919 */ /* 0x000e220000002100 */
[----:B------:R-:W4:Y:S02]  /*fc30*/  LDC R14, c[0x0][0xbe8] ;  /* 0x0002fa00ff0e7b82 */ /* 0x000f240000000800 */
[----:B----4-:R-:W-:Y:S01]  /*fc40*/  IMAD R2, R0, R14, RZ ;  /* 0x0000000e00027224 */ /* 0x010fe200078e02ff */
[----:B0-----:R-:W-:-:S04]  /*fc50*/  IADD3 R9, R18, -0x80, R3 ;  /* 0xffffff8012097810 */ /* 0x001fc80007ffe003 */
[----:B------:R-:W-:-:S13]  /*fc60*/  ISETP.GE.AND P0, PT, R9, R2, PT ;  /* 0x000000020900720c */ /* 0x000fda0003f06270 */
[----:B------:R-:W-:Y:S05]  /*fc70*/  @P0 BRA `(.L_x_1337) ;  /* 0x0000000000840947 */ /* 0x000fea0003800000 */
[----:B------:R-:W-:Y:S01]  /*fc80*/  ISETP.NE.AND P0, PT, R14, 0x1, PT ;  /* 0x000000010e00780c */ /* 0x000fe20003f05270 */
[----:B------:R-:W-:Y:S01]  /*fc90*/  ULDC.64 UR4, c[0x0][0xb90] ;  /* 0x0002e40000047ab9 */ /* 0x000fe20000000a00 */
[----:B------:R-:W-:Y:S02]  /*fca0*/  IMAD.MOV.U32 R2, RZ, RZ, R6 ;  /* 0x000000ffff027224 */ /* 0x000fe400078e0006 */
[----:B------:R-:W-:Y:S02]  /*fcb0*/  IMAD R8, R10, UR4, RZ ;  /* 0x000000040a087c24 */ /* 0x000fe4000f8e02ff */
[----:B------:R-:W-:Y:S02]  /*fcc0*/  IMAD.MOV.U32 R3, RZ, RZ, R11 ;  /* 0x000000ffff037224 */ /* 0x000fe400078e000b */
[----:B------:R-:W-:Y:S02]  /*fcd0*/  IMAD.MOV.U32 R5, RZ, RZ, R9 ;  /* 0x000000ffff057224 */ /* 0x000fe400078e0009 */
[----:B------:R-:W-:-:S03]  /*fce0*/  IMAD.WIDE.U32 R2, R163, UR4, R2 ;  /* 0x00000004a3027c25 */ /* 0x000fc6000f8e0002 */
[----:B------:R-:W0:Y:S01]  /*fcf0*/  @P0 LDC R4, c[0x0][0xbec] ;  /* 0x0002fb00ff040b82 */ /* 0x000e220000000800 */
[----:B------:R-:W-:Y:S01]  /*fd00*/  IMAD R7, R163, UR5, R8 ;  /* 0x00000005a3077c24 */ /* 0x000fe2000f8e0208 */
[----:B------:R-:W-:-:S03]  /*fd10*/  ULDC.64 UR4, c[0x0][0xb98] ;  /* 0x0002e60000047ab9 */ /* 0x000fc60000000a00 */
[----:B------:R-:W-:-:S03]  /*fd20*/  IMAD.IADD R3, R3, 0x1, R7 ;  /* 0x0000000103037824 */ /* 0x000fc600078e0207 */
[----:B------:R-:W4:Y:S01]  /*fd30*/  @P0 LDC R15, c[0x0][0xbf0] ;  /* 0x0002fc00ff0f0b82 */ /* 0x000f220000000800 */
[----:B------:R-:W-:-:S04]  /*fd40*/  IMAD.WIDE.U32 R2, R13, UR4, R2 ;  /* 0x000000040d027c25 */ /* 0x000fc8000f8e0002 */
[----:B0-----:R-:W-:-:S05]  /*fd50*/  @P0 IMAD.HI.U32 R4, R9, R4, RZ ;  /* 0x0000000409040227 */ /* 0x001fca00078e00ff */
[----:B----4-:R-:W-:Y:S01]  /*fd60*/  @P0 SHF.R.U32.HI R5, RZ, R15, R4 ;  /* 0x0000000fff050219 */ /* 0x010fe20000011604 */
[----:B------:R-:W-:-:S03]  /*fd70*/  IMAD R4, R12, UR4, RZ ;  /* 0x000000040c047c24 */ /* 0x000fc6000f8e02ff */
[----:B------:R-:W-:Y:S01]  /*fd80*/  IADD3 R2, P0, R5, R2, RZ ;  /* 0x0000000205027210 */ /* 0x000fe20007f1e0ff */
[----:B------:R-:W-:Y:S02]  /*fd90*/  IMAD.MOV R7, RZ, RZ, -R5 ;  /* 0x000000ffff077224 */ /* 0x000fe400078e0a05 */
[----:B------:R-:W-:Y:S01]  /*fda0*/  IMAD R8, R13, UR5, R4 ;  /* 0x000000050d087c24 */ /* 0x000fe2000f8e0204 */
[----:B------:R-:W-:Y:S01]  /*fdb0*/  ULDC.64 UR4, c[0x0][0xb88] ;  /* 0x0002e20000047ab9 */ /* 0x000fe20000000a00 */
[----:B------:R-:W-:Y:S01]  /*fdc0*/  IMAD R7, R14, R7, R9 ;  /* 0x000000070e077224 */ /* 0x000fe200078e0209 */
[----:B------:R-:W-:-:S04]  /*fdd0*/  SHF.R.S32.HI R9, RZ, 0x1f, R5 ;  /* 0x0000001fff097819 */ /* 0x000fc80000011405 */
        /* <DEDUP_REMOVED lines=11> */
.L_x_1337:
[----:B------:R-:W-:Y:S05]  /*fe90*/  BSYNC B1 ;  /* 0x0000000000017941 */ /* 0x000fea0003800000 */
.L_x_1336:
[----:B------:R-:W-:Y:S01]  /*fea0*/  ULDC.64 UR4, c[0x0][0xaa0] ;  /* 0x0002a80000047ab9 */ /* 0x000fe20000000a00 */
[----:B------:R-:W-:Y:S01]  /*feb0*/  LEA R7, R162, R165, 0x5 ;  /* 0x000000a5a2077211 */ /* 0x000fe200078e28ff */
[----:B0-----:R-:W-:Y:S01]  /*fec0*/  IMAD R3, R11, UR4, RZ ;  /* 0x000000040b037c24 */ /* 0x001fe2000f8e02ff */
[----:B------:R-:W-:Y:S03]  /*fed0*/  BSSY B1, `(.L_x_1338) ;  /* 0x0000036000017945 */ /* 0x000fe60003800000 */
[C---:B------:R-:W-:Y:S02]  /*fee0*/  IMAD R5, R6.reuse, UR5, R3 ;  /* 0x0000000506057c24 */ /* 0x040fe4000f8e0203 */
[----:B------:R-:W-:Y:S01]  /*fef0*/  IMAD.WIDE.U32 R2, R6, UR4, RZ ;  /* 0x0000000406027c25 */ /* 0x000fe2000f8e00ff */
[----:B------:R-:W-:-:S03]  /*ff00*/  ULDC.64 UR4, c[0x0][0xae8] ;  /* 0x0002ba0000047ab9 */ /* 0x000fc60000000a00 */
[----:B------:R-:W-:Y:S02]  /*ff10*/  IMAD.IADD R9, R18, 0x1, R7 ;  /* 0x0000000112097824 */ /* 0x000fe400078e0207 */
[----:B------:R-:W-:Y:S02]  /*ff20*/  IMAD.IADD R3, R3, 0x1, R5 ;  /* 0x0000000103037824 */ /* 0x000fe400078e0205 */
[----:B------:R-:W-:Y:S02]  /*ff30*/  IMAD R6, R10, UR4, RZ ;  /* 0x000000040a067c24 */ /* 0x000fe4000f8e02ff */
[----:B--2---:R-:W-:-:S04]  /*ff40*/  @P2 IMAD.HI.U32 R4, R9, R16, RZ ;  /* 0x0000001009042227 */ /* 0x004fc800078e00ff */
[C---:B------:R-:W-:Y:S02]  /*ff50*/  IMAD R7, R163.reuse, UR5, R6 ;  /* 0x00000005a3077c24 */ /* 0x040fe4000f8e0206 */
[----:B------:R-:W-:Y:S01]  /*ff60*/  IMAD.WIDE.U32 R2, R163, UR4, R2 ;  /* 0x00000004a3027c25 */ /* 0x000fe2000f8e0002 */
[----:B------:R-:W-:-:S03]  /*ff70*/  ULDC.64 UR4, c[0x0][0xaf0] ;  /* 0x0002bc0000047ab9 */ /* 0x000fc60000000a00 */
[----:B------:R-:W-:Y:S01]  /*ff80*/  IMAD.MOV.U32 R5, RZ, RZ, R9 ;  /* 0x000000ffff057224 */ /* 0x000fe200078e0009 */
[----:B---3--:R-:W-:Y:S01]  /*ff90*/  @P2 SHF.R.U32.HI R5, RZ, R21, R4 ;  /* 0x00000015ff052219 */ /* 0x008fe20000011604 */
[----:B------:R-:W-:Y:S02]  /*ffa0*/  IMAD R6, R12, UR4, RZ ;  /* 0x000000040c067c24 */ /* 0x000fe4000f8e02ff */
[----:B------:R-:W-:Y:S01]  /*ffb0*/  IMAD.IADD R3, R3, 0x1, R7 ;  /* 0x0000000103037824 */ /* 0x000fe200078e0207 */
[----:B------:R-:W-:Y:S01]  /*ffc0*/  SHF.R.S32.HI R4, RZ, 0x1f, R5 ;  /* 0x0000001fff047819 */ /* 0x000fe20000011405 */
[C---:B------:R-:W-:Y:S02]  /*ffd0*/  IMAD R7, R13.reuse, UR5, R6 ;  /* 0x000000050d077c24 */ /* 0x040fe4000f8e0206 */
[----:B------:R-:W-:Y:S01]  /*ffe0*/  IMAD.WIDE.U32 R2, R13, UR4, R2 ;  /* 0x000000040d027c25 */ /* 0x000fe2000f8e0002 */
[----:B------:R-:W-:-:S03]  /*fff0*/  ULDC.64 UR4, c[0x0][0xae0] ;  /* 0x0002b80000047ab9 */ /* 0x000fc60000000a00 */
[----:B------:R-:W-:Y:S02]  /*10000*/  IMAD.MOV R6, RZ, RZ, -R5 ;  /* 0x000000ffff067224 */ /* 0x000fe400078e0a05 */
[----:B------:R-:W-:Y:S02]  /*10010*/  IMAD.IADD R3, R3, 0x1, R7 ;  /* 0x0000000103037824 */ /* 0x000fe400078e0207 */
[----:B------:R-:W-:Y:S02]  /*10020*/  IMAD R4, R4, UR4, RZ ;  /* 0x0000000404047c24 */ /* 0x000fe4000f8e02ff */
[----:B------:R-:W-:Y:S02]  /*10030*/  IMAD R7, R17, R6, R9 ;  /* 0x0000000611077224 */ /* 0x000fe400078e0209 */
[C---:B------:R-:W-:Y:S02]  /*10040*/  IMAD R9, R5.reuse, UR5, R4 ;  /* 0x0000000505097c24 */ /* 0x040fe4000f8e0204 */
[----:B------:R-:W-:Y:S01]  /*10050*/  IMAD.WIDE.U32 R2, R5, UR4, R2 ;  /* 0x0000000405027c25 */ /* 0x000fe2000f8e0002 */
[----:B------:R-:W-:Y:S01]  /*10060*/  SHF.R.S32.HI R4, RZ, 0x1f, R7 ;  /* 0x0000001fff047819 */ /* 0x000fe20000011407 */
[----:B------:R-:W-:-:S02]  /*10070*/  ULDC.64 UR4, c[0x0][0xad8] ;  /* 0x0002b60000047ab9 */ /* 0x000fc40000000a00 */
[----:B------:R-:W-:Y:S02]  /*10080*/  IMAD.IADD R3, R3, 0x1, R9 ;  /* 0x0000000103037824 */ /* 0x000fe400078e0209 */
[----:B------:R-:W-:Y:S02]  /*10090*/  IMAD R4, R4, UR4, RZ ;  /* 0x0000000404047c24 */ /* 0x000fe4000f8e02ff */
[----:B------:R-:W-:Y:S02]  /*100a0*/  IMAD.IADD R18, R165, 0x1, R18 ;  /* 0x00000001a5127824 */ /* 0x000fe400078e0212 */
        /* <DEDUP_REMOVED lines=11> */
[----:B------:R0:W2:Y:S02]  /*10160*/  SHFL.IDX PT, R2, R4, RZ, 0x181f ;  /* 0x00181fff04027589 */ /* 0x0000a400000e0000 */
[----:B------:R-:W-:Y:S02]  /*10170*/  ISETP.GE.AND P0, PT, R0, R17, PT ;  /* 0x000000110000720c */ /* 0x000fe40003f06270 */
[----:B------:R0:W3:Y:S01]  /*10180*/  SHFL.IDX PT, R0, R5, RZ, 0x181f ;  /* 0x00181fff05007589 */ /* 0x0000e200000e0000 */
[----:B------:R-:W-:Y:S10]  /*10190*/  @P2 BRA `(.L_x_1339) ;  /* 0x0000000000242947 */ /* 0x000ff40003800000 */
        /* <DEDUP_REMOVED lines=9> */
.L_x_1339:
[----:B------:R-:W-:Y:S05]  /*10230*/  BSYNC B1 ;  /* 0x0000000000017941 */ /* 0x000fea0003800000 */
.L_x_1338:
[----:B---3--:R3:W0:Y:S01]  /*10240*/  SHFL.IDX PT, R0, R5, 0x1, 0x181f ;  /* 0x00381f0005007f89 */ /* 0x00862200000e0000 */
[----:B------:R-:W-:Y:S03]  /*10250*/  BSSY B1, `(.L_x_1340) ;  /* 0x000000c000017945 */ /* 0x000fe60003800000 */
[----:B--2-4-:R3:W2:Y:S01]  /*10260*/  SHFL.IDX PT, R2, R4, 0x1, 0x181f ;  /* 0x00381f0004027f89 */ /* 0x0146a200000e0000 */
        /* <DEDUP_REMOVED lines=10> */
.L_x_1341:
[----:B------:R-:W-:Y:S05]  /*10310*/  BSYNC B1 ;  /* 0x0000000000017941 */ /* 0x000fea0003800000 */
.L_x_1340:
[----:B0-----:R0:W0:Y:S01]  /*10320*/  SHFL.IDX PT, R0, R5, 0x2, 0x181f ;  /* 0x00581f0005007f89 */ /* 0x00102200000e0000 */
[----:B------:R-:W-:Y:S03]  /*10330*/  BSSY B1, `(.L_x_1342) ;  /* 0x000000c000017945 */ /* 0x000fe60003800000 */
[----:B--2-4-:R2:W4:Y:S01]  /*10340*/  SHFL.IDX PT, R2, R4, 0x2, 0x181f ;  /* 0x00581f0004027f89 */ /* 0x01452200000e0000 */
        /* <DEDUP_REMOVED lines=10> */
.L_x_1343:
[----:B------:R-:W-:Y:S05]  /*103f0*/  BSYNC B1 ;  /* 0x0000000000017941 */ /* 0x000fea0003800000 */
.L_x_1342:
[----:B0-----:R-:W-:Y:S01]  /*10400*/  VIADD R0, R18, 0x60 ;  /* 0x0000006012007836 */ /* 0x001fe20000000000 */
[----:B---3--:R-:W0:Y:S04]  /*10410*/  SHFL.IDX PT, R5, R5, 0x3, 0x181f ;  /* 0x00781f0005057f89 */ /* 0x008e2800000e0000 */
[----:B------:R-:W-:Y:S01]  /*10420*/  ISETP.GE.AND P0, PT, R0, R17, PT ;  /* 0x000000110000720c */ /* 0x000fe20003f06270 */
[----:B----4-:R3:W4:-:S12]  /*10430*/  SHFL.IDX PT, R2, R4, 0x3, 0x181f ;  /* 0x00781f0004027f89 */ /* 0x01071800000e0000 */
[----:B---3--:R-:W-:Y:S05]  /*10440*/  @P0 BRA `(.L_x_1334) ;  /* 0x0000000000240947 */ /* 0x008fea0003800000 */
        /* <DEDUP_REMOVED lines=9> */
.L_x_1334:
[----:B------:R-:W-:Y:S05]  /*104e0*/  BSYNC B0 ;  /* 0x0000000000007941 */ /* 0x000fea0003800000 */
.L_x_1325:
[----:B------:R-:W-:Y:S02]  /*104f0*/  ULDC UR4, c[0x0][0xc3c] ;  /* 0x00030f0000047ab9 */ /* 0x000fe40000000800 */
[----:B-1----:R-:W-:-:S13]  /*10500*/  ISETP.GE.AND P0, PT, R47, UR4, PT ;  /* 0x000000042f007c0c */ /* 0x002fda000bf06270 */
[----:B------:R-:W-:Y:S05]  /*10510*/  @!P0 BRA `(.L_x_1344) ;  /* 0xffffff0800008947 */ /* 0x000fea000383ffff */
[----:B------:R-:W-:Y:S05]  /*10520*/  EXIT ;  /* 0x000000000000794d */ /* 0x000fea0003800000 */
.L_x_1235:
[----:B------:R-:W-:-:S08]  /*10530*/  NOP ;  /* 0x0000000000007918 */ /* 0x000fd00000000000 */
[----:B0-----:R-:W0:-:S00]  /*10540*/  USETMAXREG.DEALLOC.CTAPOOL 0x28 ;  /* 0x00000028000079c8 */ /* 0x001e0000080e0500 */
[----:B0-----:R-:W2:Y:S01]  /*10550*/  LDL.LU R2, [R1] ;  /* 0x0000000001027983 */ /* 0x001ea20000300800 */
[----:B------:R-:W-:-:S06]  /*10560*/  LOP3.LUT R0, R0, 0x3, RZ, 0xc0, !PT ;  /* 0x0000000300007812 */ /* 0x000fcc00078ec0ff */
[----:B------:R-:W0:Y:S02]  /*10570*/  SHFL.IDX PT, R0, R0, RZ, 0x1f ;  /* 0x00001fff00007589 */ /* 0x000e2400000e0000 */
[----:B0-----:R-:W-:Y:S01]  /*10580*/  ISETP.NE.AND P0, PT, R0, RZ, PT ;  /* 0x000000ff0000720c */ /* 0x001fe20003f05270 */
[----:B------:R-:W-:Y:S01]  /*10590*/  IMAD.MOV.U32 R0, RZ, RZ, RZ ;  /* 0x000000ffff007224 */ /* 0x000fe200078e00ff */
[----:B--2---:R-:W-:-:S11]  /*105a0*/  LOP3.LUT R2, R2, 0xfffffeff, RZ, 0xc0, !PT ;  /* 0xfffffeff02027812 */ /* 0x004fd600078ec0ff */
[----:B------:R-:W-:-:S05]  /*105b0*/  @P0 LOP3.LUT R2, R2, 0x100, RZ, 0xfc, !PT ;  /* 0x0000010002020812 */ /* 0x000fca00078efcff */
[----:B------:R0:W-:Y:S01]  /*105c0*/  STL [R1], R2 ;  /* 0x0000000201007387 */ /* 0x0001e20000100800 */
[----:B------:R-:W-:Y:S05]  /*105d0*/  @!P0 BRA `(.L_x_1345) ;  /* 0x00000000001c8947 */ /* 0x000fea0003800000 */
[----:B------:R-:W1:Y:S08]  /*105e0*/  S2UR UR5, SR_CgaCtaId ;  /* 0x00000000000579c3 */ /* 0x000e700000008800 */
[----:B------:R-:W-:Y:S06]  /*105f0*/  BAR.SYNC.DEFER_BLOCKING 0x5, 0x180 ;  /* 0x0146000000007b1d */ /* 0x000fec0000010000 */
[----:B------:R-:W-:-:S02]  /*10600*/  UMOV UR4, 0x400 ;  /* 0x0000040000047882 */ /* 0x000fc40000000000 */
[----:B-1----:R-:W-:-:S09]  /*10610*/  ULEA UR4, UR5, UR4, 0x18 ;  /* 0x0000000405047291 */ /* 0x002fd2000f8ec03f */
[----:B------:R-:W1:Y:S01]  /*10620*/  LDS.128 R16, [UR4+0x2a8d0] ;  /* 0x02a8d004ff107984 */ /* 0x000e620008000c00 */
[----:B------:R-:W-:Y:S06]  /*10630*/  BAR.ARV 0x4, 0x180 ;  /* 0x0106000000007b1d */ /* 0x000fec0000002000 */
[----:B------:R-:W-:Y:S05]  /*10640*/  BRA `(.L_x_1346) ;  /* 0x00000008008c7947 */ /* 0x000fea0003800000 */
.L_x_1345:
[----:B0-----:R-:W0:Y:S01]  /*10650*/  S2R R2, SR_TID.X ;  /* 0x0000000000027919 */ /* 0x001e220000002100 */
        /* <DEDUP_REMOVED lines=16> */
[----:B--2---:R-:W0:Y:S02]  /*10760*/  SHFL.UP PT, R4, R0, 0x1, RZ ;  /* 0x0420000000047989 */ /* 0x004e2400000e00ff */
        /* <DEDUP_REMOVED lines=22> */
.L_x_1351:
        /* <DEDUP_REMOVED lines=12> */
.L_x_1350:
[----:B------:R-:W-:Y:S05]  /*10990*/  BSYNC B0 ;  /* 0x0000000000007941 */ /* 0x000fea0003800000 */
.L_x_1349:
[----:B0----5:R-:W0:Y:S02]  /*109a0*/  SHFL.UP PT, R2, R0, 0x1, RZ ;  /* 0x0420000000027989 */ /* 0x021e2400000e00ff */
        /* <DEDUP_REMOVED lines=16> */
[----:B------:R-:W-:-:S05]  /*10ab0*/  IMAD.IADD R4, R3, 0x1, R4 ;  /* 0x0000000103047824 */ /* 0x000fca00078e0204 */
[----:B------:R-:W-:-:S13]  /*10ac0*/  ISETP.GT.AND P6, PT, R4, UR6, PT ;  /* 0x0000000604007c0c */ /* 0x000fda000bfc4270 */
[----:B------:R-:W-:Y:S05]  /*10ad0*/  @!P6 BRA `(.L_x_1351) ;  /* 0xfffffffc007ce947 */ /* 0x000fea000383ffff */
.L_x_1347:
[----:B------:R-:W-:-:S04]  /*10ae0*/  IMAD.IADD R11, R4, 0x1, -R3 ;  /* 0x00000001040b7824 */ /* 0x000fc800078e0a03 */
[----:B------:R-:W-:-:S05]  /*10af0*/  IMAD R2, R6, UR5, R11 ;  /* 0x0000000506027c24 */ /* 0x000fca000f8e020b */
[----:B------:R-:W-:Y:S02]  /*10b00*/  ISETP.GT.AND P0, PT, R2, UR6, PT ;  /* 0x0000000602007c0c */ /* 0x000fe4000bf04270 */
[----:B------:R-:W0:Y:S11]  /*10b10*/  LDC.64 R2, c[0x0][0xc90] ;  /* 0x00032400ff027b82 */ /* 0x000e360000000a00 */
[----:B------:R-:W-:-:S04]  /*10b20*/  VOTE.ANY R8, PT, !P0 ;  /* 0x0000000000087806 */ /* 0x000fc800040e0100 */
[----:B------:R-:W1:Y:S02]  /*10b30*/  POPC R13, R8 ;  /* 0x00000008000d7309 */ /* 0x000e640000000000 */
[----:B-1----:R-:W-:-:S04]  /*10b40*/  VIADD R19, R13, UR4 ;  /* 0x000000040d137c36 */ /* 0x002fc80008000000 */
[----:B0-----:R-:W-:-:S05]  /*10b50*/  IMAD.WIDE R2, R19, 0x4, R2 ;  /* 0x0000000413027825 */ /* 0x001fca00078e0202 */
[----:B------:R-:W2:Y:S01]  /*10b60*/  LDG.E R7, desc[UR36][R2.64] ;  /* 0x0000002402077981 */ /* 0x000ea2000c1e1900 */
[----:B------:R-:W-:-:S03]  /*10b70*/  ISETP.NE.AND P0, PT, R8, RZ, PT ;  /* 0x000000ff0800720c */ /* 0x000fc60003f05270 */
[----:B------:R-:W2:Y:S02]  /*10b80*/  SHFL.IDX PT, R0, R0, R13, 0x1f ;  /* 0x00001f0d00007589 */ /* 0x000ea400000e0000 */
[----:B--2---:R-:W-:-:S05]  /*10b90*/  IMAD R4, R0, R7, RZ ;  /* 0x0000000700047224 */ /* 0x004fca00078e02ff */
[----:B------:R-:W-:-:S04]  /*10ba0*/  IABS R12, R4 ;  /* 0x00000004000c7213 */ /* 0x000fc80000000000 */
[----:B------:R-:W0:Y:S08]  /*10bb0*/  I2F.RP R9, R12 ;  /* 0x0000000c00097306 */ /* 0x000e300000209400 */
[----:B0-----:R-:W0:Y:S02]  /*10bc0*/  MUFU.RCP R9, R9 ;  /* 0x0000000900097308 */ /* 0x001e240000001000 */
[----:B0-----:R-:W-:-:S06]  /*10bd0*/  VIADD R10, R9, 0xffffffe ;  /* 0x0ffffffe090a7836 */ /* 0x001fcc0000000000 */
[----:B------:R0:W1:Y:S01]  /*10be0*/  F2I.FTZ.U32.TRUNC.NTZ R3, R10 ;  /* 0x0000000a00037305 */ /* 0x000062000021f000 */
[----:B------:R-:W-:Y:S05]  /*10bf0*/  @!P0 BRA `(.L_x_1352) ;  /* 0x0000000000088947 */ /* 0x000fea0003800000 */
[----:B------:R-:W-:-:S05]  /*10c00*/  VIADD R9, R13, 0xffffffff ;  /* 0xffffffff0d097836 */ /* 0x000fca0000000000 */
[----:B------:R2:W3:Y:S02]  /*10c10*/  SHFL.IDX PT, R16, R6, R9, 0x1f ;  /* 0x00001f0906107589 */ /* 0x0004e400000e0000 */
.L_x_1352:
[----:B-1----:R-:W-:Y:S02]  /*10c20*/  IMAD.MOV R2, RZ, RZ, -R3 ;  /* 0x000000ffff027224 */ /* 0x002fe400078e0a03 */
[----:B---3--:R-:W-:Y:S02]  /*10c30*/  IMAD R16, R16, UR5, R11 ;  /* 0x0000000510107c24 */ /* 0x008fe4000f8e020b */
[----:B------:R-:W-:Y:S01]  /*10c40*/  IMAD.MOV.U32 R11, RZ, RZ, R2 ;  /* 0x000000ffff0b7224 */ /* 0x000fe200078e0002 */
[----:B------:R-:W-:Y:S02]  /*10c50*/  IABS R2, R4 ;  /* 0x0000000400027213 */ /* 0x000fe40000000000 */
[----:B--2---:R-:W-:Y:S01]  /*10c60*/  IADD3 R9, -R16, UR6, RZ ;  /* 0x0000000610097c10 */ /* 0x004fe2000fffe1ff */
[----:B------:R-:W-:Y:S02]  /*10c70*/  IMAD R11, R11, R12, RZ ;  /* 0x0000000c0b0b7224 */ /* 0x000fe400078e02ff */
[----:B------:R-:W-:Y:S01]  /*10c80*/  IMAD.MOV R8, RZ, RZ, -R2 ;  /* 0x000000ffff087224 */ /* 0x000fe200078e0a02 */
[----:B------:R-:W-:Y:S01]  /*10c90*/  IABS R6, R9 ;  /* 0x0000000900067213 */ /* 0x000fe20000000000 */
[----:B------:R-:W-:-:S04]  /*10ca0*/  IMAD.MOV.U32 R2, RZ, RZ, RZ ;  /* 0x000000ffff027224 */ /* 0x000fc800078e00ff */
[----:B------:R-:W-:-:S04]  /*10cb0*/  IMAD.HI.U32 R2, R3, R11, R2 ;  /* 0x0000000b03027227 */ /* 0x000fc800078e0002 */
[----:B------:R-:W-:Y:S02]  /*10cc0*/  IMAD.MOV.U32 R3, RZ, RZ, R6 ;  /* 0x000000ffff037224 */ /* 0x000fe400078e0006 */
        /* <DEDUP_REMOVED lines=10> */
[----:B------:R-:W-:-:S06]  /*10d70*/  @P0 VIADD R2, R2, 0x1 ;  /* 0x0000000102020836 */ /* 0x000fcc0000000000 */
[----:B------:R-:W-:Y:S01]  /*10d80*/  @!P2 IMAD.MOV R2, RZ, RZ, -R2 ;  /* 0x000000ffff02a224 */ /* 0x000fe200078e0a02 */
[----:B------:R-:W-:-:S05]  /*10d90*/  @!P1 LOP3.LUT R2, RZ, R4, RZ, 0x33, !PT ;  /* 0x00000004ff029212 */ /* 0x000fca00078e33ff */
[----:B------:R-:W-:Y:S02]  /*10da0*/  IMAD R11, R7, R2, RZ ;  /* 0x00000002070b7224 */ /* 0x000fe400078e02ff */
[----:B------:R-:W-:Y:S02]  /*10db0*/  IMAD.MOV R2, RZ, RZ, -R2 ;  /* 0x000000ffff027224 */ /* 0x000fe400078e0a02 */
[----:B------:R-:W-:Y:S02]  /*10dc0*/  IMAD.MOV R6, RZ, RZ, -R11 ;  /* 0x000000ffff067224 */ /* 0x000fe400078e0a0b */
[----:B------:R-:W-:Y:S02]  /*10dd0*/  IMAD R4, R4, R2, R9 ;  /* 0x0000000204047224 */ /* 0x000fe400078e0209 */
[----:B------:R-:W-:Y:S01]  /*10de0*/  IMAD.MOV.U32 R2, RZ, RZ, RZ ;  /* 0x000000ffff027224 */ /* 0x000fe200078e00ff */
[----:B------:R-:W-:Y:S02]  /*10df0*/  VIADDMNMX R13, R6, UR5, R7, PT ;  /* 0x00000005060d7c46 */ /* 0x000fe4000b800107 */
[----:B------:R-:W-:-:S02]  /*10e00*/  IABS R9, R4 ;  /* 0x0000000400097213 */ /* 0x000fc40000000000 */
[-C--:B------:R-:W-:Y:S01]  /*10e10*/  IABS R8, R13.reuse ;  /* 0x0000000d00087213 */ /* 0x080fe20000000000 */
[----:B------:R-:W-:Y:S01]  /*10e20*/  IMAD.MOV R18, RZ, RZ, -R13 ;  /* 0x000000ffff127224 */ /* 0x000fe200078e0a0d */
[----:B0-----:R-:W-:Y:S02]  /*10e30*/  IABS R10, R13 ;  /* 0x0000000d000a7213 */ /* 0x001fe40000000000 */
[----:B------:R-:W0:Y:S08]  /*10e40*/  I2F.RP R6, R8 ;  /* 0x0000000800067306 */ /* 0x000e300000209400 */
[----:B0-----:R-:W0:Y:S02]  /*10e50*/  MUFU.RCP R6, R6 ;  /* 0x0000000600067308 */ /* 0x001e240000001000 */
[----:B0-----:R-:W-:-:S06]  /*10e60*/  VIADD R3, R6, 0xffffffe ;  /* 0x0ffffffe06037836 */ /* 0x001fcc0000000000 */
[----:B------:R-:W0:Y:S02]  /*10e70*/  F2I.FTZ.U32.TRUNC.NTZ R3, R3 ;  /* 0x0000000300037305 */ /* 0x000e24000021f000 */
[----:B0-----:R-:W-:-:S04]  /*10e80*/  IMAD.MOV R7, RZ, RZ, -R3 ;  /* 0x000000ffff077224 */ /* 0x001fc800078e0a03 */
[----:B------:R-:W-:-:S04]  /*10e90*/  IMAD R7, R7, R8, RZ ;  /* 0x0000000807077224 */ /* 0x000fc800078e02ff */
[----:B------:R-:W-:Y:S01]  /*10ea0*/  IMAD.HI.U32 R2, R3, R7, R2 ;  /* 0x0000000703027227 */ /* 0x000fe200078e0002 */
[----:B------:R-:W-:-:S05]  /*10eb0*/  IADD3 R3, RZ, -R10, RZ ;  /* 0x8000000aff037210 */ /* 0x000fca0007ffe0ff */
        /* <DEDUP_REMOVED lines=8> */
[----:B------:R-:W-:Y:S01]  /*10f40*/  ISETP.GE.AND P2, PT, R3, RZ, PT ;  /* 0x000000ff0300720c */ /* 0x000fe20003f46270 */
[----:B------:R-:W-:-:S06]  /*10f50*/  IMAD.IADD R3, R4, 0x1, R11 ;  /* 0x0000000104037824 */ /* 0x000fcc00078e020b */
[----:B------:R-:W-:-:S06]  /*10f60*/  @P0 VIADD R2, R2, 0x1 ;  /* 0x0000000102020836 */ /* 0x000fcc0000000000 */
[----:B------:R-:W-:Y:S01]  /*10f70*/  @!P2 IMAD.MOV R2, RZ, RZ, -R2 ;  /* 0x000000ffff02a224 */ /* 0x000fe200078e0a02 */
[----:B------:R-:W-:-:S04]  /*10f80*/  @!P1 LOP3.LUT R2, RZ, R13, RZ, 0x33, !PT ;  /* 0x0000000dff029212 */ /* 0x000fc800078e33ff */
[----:B------:R-:W-:Y:S01]  /*10f90*/  LOP3.LUT R17, RZ, R2, RZ, 0x33, !PT ;  /* 0x00000002ff117212 */ /* 0x000fe200078e33ff */
[----:B------:R-:W-:-:S04]  /*10fa0*/  IMAD R18, R2, R18, R3 ;  /* 0x0000001202127224 */ /* 0x000fc800078e0203 */
[----:B------:R-:W-:Y:S01]  /*10fb0*/  IMAD.IADD R17, R0, 0x1, R17 ;  /* 0x0000000100117824 */ /* 0x000fe200078e0211 */
[----:B------:R-:W-:Y:S06]  /*10fc0*/  BRA `(.L_x_1353) ;  /* 0x0000000000147947 */ /* 0x000fec0003800000 */
.L_x_1348:
[----:B------:R-:W-:Y:S01]  /*10fd0*/  ULDC UR4, c[0x0][0xc3c] ;  /* 0x00030f0000047ab9 */ /* 0x000fe20000000800 */
[----:B------:R-:W-:Y:S02]  /*10fe0*/  IMAD.MOV.U32 R17, RZ, RZ, RZ ;  /* 0x000000ffff117224 */ /* 0x000fe400078e00ff */
[----:B------:R-:W-:Y:S02]  /*10ff0*/  IMAD.U32 R16, RZ, RZ, UR6 ;  /* 0x00000006ff107e24 */ /* 0x000fe4000f8e00ff */
[----:B------:R-:W-:Y:S02]  /*11000*/  IMAD.MOV.U32 R18, RZ, RZ, RZ ;  /* 0x000000ffff127224 */ /* 0x000fe400078e00ff */
[----:B------:R-:W-:-:S07]  /*11010*/  IMAD.U32 R19, RZ, RZ, UR4 ;  /* 0x00000004ff137e24 */ /* 0x000fce000f8e00ff */
.L_x_1353:
[----:B------:R-:W-:-:S13]  /*11020*/  ISETP.NE.AND P0, PT, R5, RZ, PT ;  /* 0x000000ff0500720c */ /* 0x000fda0003f05270 */
[----:B------:R-:W0:Y:S01]  /*11030*/  @!P0 S2R R3, SR_CgaCtaId ;  /* 0x0000000000038919 */ /* 0x000e220000008800 */
[----:B------:R-:W-:-:S04]  /*11040*/  @!P0 MOV R0, 0x400 ;  /* 0x0000040000008802 */ /* 0x000fc80000000f00 */
[----:B0-----:R-:W-:-:S05]  /*11050*/  @!P0 LEA R0, R3, R0, 0x18 ;  /* 0x0000000003008211 */ /* 0x001fca00078ec0ff */
[----:B------:R2:W-:Y:S01]  /*11060*/  @!P0 STS.128 [R0+0x2a8d0], R16 ;  /* 0x02a8d01000008388 */ /* 0x0005e20000000c00 */
[----:B------:R-:W-:Y:S06]  /*11070*/  BAR.ARV 0x5, 0x180 ;  /* 0x0146000000007b1d */ /* 0x000fec0000002000 */
.L_x_1346:
[----:B------:R3:W-:Y:S01]  /*11080*/  STL [R1+0x14], RZ ;  /* 0x000014ff01007387 */ /* 0x0007e20000100800 */
[----:B------:R-:W-:Y:S01]  /*11090*/  ULDC UR4, c[0x0][0xc3c] ;  /* 0x00030f0000047ab9 */ /* 0x000fe20000000800 */
[----:B------:R-:W-:Y:S01]  /*110a0*/  IMAD.MOV.U32 R27, RZ, RZ, 0x1 ;  /* 0x00000001ff1b7424 */ /* 0x000fe200078e00ff */
[----:B-1----:R-:W-:Y:S01]  /*110b0*/  ISETP.GE.AND P0, PT, R19, UR4, PT ;  /* 0x0000000413007c0c */ /* 0x002fe2000bf06270 */
[----:B------:R-:W-:-:S12]  /*110c0*/  IMAD.MOV.U32 R25, RZ, RZ, RZ ;  /* 0x000000ffff197224 */ /* 0x000fd800078e00ff */
[----:B---3--:R-:W-:Y:S05]  /*110d0*/  @P0 BRA `(.L_x_1354) ;  /* 0x0000004c005c0947 */ /* 0x008fea0003800000 */
[----:B--2---:R-:W2:Y:S01]  /*110e0*/  LDL R0, [R1+0x18] ;  /* 0x0000180001007983 */ /* 0x004ea20000100800 */
[----:B------:R-:W1:Y:S01]  /*110f0*/  S2UR UR5, SR_CgaCtaId ;  /* 0x00000000000579c3 */ /* 0x000e620000008800 */
[----:B------:R-:W-:Y:S01]  /*11100*/  BSSY B8, `(.L_x_1354) ;  /* 0x00004d4000087945 */ /* 0x000fe20003800000 */
[----:B------:R-:W-:Y:S01]  /*11110*/  IMAD.MOV.U32 R27, RZ, RZ, 0x1 ;  /* 0x00000001ff1b7424 */ /* 0x000fe200078e00ff */
[----:B------:R-:W3:Y:S01]  /*11120*/  S2R R5, SR_TID.X ;  /* 0x0000000000057919 */ /* 0x000ee20000002100 */
[----:B------:R-:W-:Y:S01]  /*11130*/  IMAD.MOV.U32 R25, RZ, RZ, RZ ;  /* 0x000000ffff197224 */ /* 0x000fe200078e00ff */
[----:B------:R-:W-:Y:S01]  /*11140*/  ULDC UR39, c[0x0][0xc] ;  /* 0x0000030000277ab9 */ /* 0x000fe20000000800 */
[----:B------:R4:W-:Y:S01]  /*11150*/  STL [R1+0x14], RZ ;  /* 0x000014ff01007387 */ /* 0x0009e20000100800 */
[C---:B---3--:R-:W-:Y:S02]  /*11160*/  LOP3.LUT R4, R5.reuse, 0x7f, RZ, 0xc0, !PT ;  /* 0x0000007f05047812 */ /* 0x048fe400078ec0ff */
[----:B--2---:R-:W-:Y:S01]  /*11170*/  R2UR UR4, R0 ;  /* 0x00000000000472ca */ /* 0x004fe200000e0000 */
[----:B------:R-:W-:-:S05]  /*11180*/  IMAD.SHL.U32 R0, R5, 0x8, RZ ;  /* 0x0000000805007824 */ /* 0x000fca00078e00ff */
[----:B0-----:R-:W-:-:S04]  /*11190*/  LOP3.LUT R2, R0, 0x1f8, RZ, 0xc0, !PT ;  /* 0x000001f800027812 */ /* 0x001fc800078ec0ff */
[----:B------:R-:W-:Y:S01]  /*111a0*/  LOP3.LUT R3, R2, 0x38, R5, 0x78, !PT ;  /* 0x0000003802037812 */ /* 0x000fe200078e7805 */
[----:B------:R-:W-:Y:S01]  /*111b0*/  IMAD.SHL.U32 R2, R5, 0x10, RZ ;  /* 0x0000001005027824 */ /* 0x000fe200078e00ff */
[----:B------:R-:W-:Y:S01]  /*111c0*/  SHF.R.U32.HI R5, RZ, 0x3, R4 ;  /* 0x00000003ff057819 */ /* 0x000fe20000011604 */
[----:B------:R-:W-:Y:S01]  /*111d0*/  ULOP3.LUT UR38, UR4, 0x2, URZ, 0xfc, !UPT ;  /* 0x0000000204267892 */ /* 0x000fe2000f8efc3f */
[----:B------:R-:W-:Y:S02]  /*111e0*/  LOP3.LUT R32, R3, 0x200, R0, 0xf8, !PT ;  /* 0x0000020003207812 */ /* 0x000fe400078ef800 */
[----:B------:R-:W-:Y:S01]  /*111f0*/  UMOV UR4, 0x400 ;  /* 0x0000040000047882 */ /* 0x000fe20000000000 */
[----:B------:R-:W-:Y:S01]  /*11200*/  LOP3.LUT R4, R0, 0x38, RZ, 0xc0, !PT ;  /* 0x0000003800047812 */ /* 0x000fe200078ec0ff */
[----:B-1----:R-:W-:Y:S01]  /*11210*/  ULEA UR4, UR5, UR4, 0x18 ;  /* 0x0000000405047291 */ /* 0x002fe2000f8ec03f */
[----:B------:R-:W-:Y:S02]  /*11220*/  LOP3.LUT R3, R5, 0x70, R2, 0xf8, !PT ;  /* 0x0000007005037812 */ /* 0x000fe400078ef802 */
[----:B------:R-:W-:-:S02]  /*11230*/  LOP3.LUT R2, R4, 0x40, RZ, 0xfc, !PT ;  /* 0x0000004004027812 */ /* 0x000fc400078efcff */
[----:B------:R-:W-:Y:S01]  /*11240*/  LOP3.LUT R0, R4, 0x80, RZ, 0xfc, !PT ;  /* 0x0000008004007812 */ /* 0x000fe200078efcff */
[----:B------:R-:W-:-:S04]  /*11250*/  IMAD.U32 R22, RZ, RZ, UR4 ;  /* 0x00000004ff167e24 */ /* 0x000fc8000f8e00ff */
[----:B----4-:R-:W-:-:S07]  /*11260*/  IMAD R33, R32, 0x2, R22 ;  /* 0x0000000220217824 */ /* 0x010fce00078e0216 */
.L_x_1425:
[----:B------:R-:W-:Y:S05]  /*11270*/  YIELD ;  /* 0x0000000000007946 */ /* 0x000fea0003800000 */
[----:B------:R-:W-:Y:S01]  /*11280*/  ULDC.64 UR4, c[0x0][0xa28] ;  /* 0x00028a0000047ab9 */ /* 0x000fe20000000a00 */
[----:B-12---:R-:W2:Y:S01]  /*11290*/  LDL.LU R6, [R1] ;  /* 0x0000000001067983 */ /* 0x006ea20000300800 */
[----:B------:R-:W-:Y:S01]  /*112a0*/  ISETP.NE.U32.AND P0, PT, RZ, UR4, PT ;  /* 0x00000004ff007c0c */ /* 0x000fe2000bf05070 */
[----:B------:R-:W-:-:S03]  /*112b0*/  IMAD.MOV.U32 R36, RZ, RZ, RZ ;  /* 0x000000ffff247224 */ /* 0x000fc600078e00ff */
[----:B------:R-:W-:Y:S01]  /*112c0*/  ISETP.NE.AND.EX P0, PT, RZ, UR5, PT, P0 ;  /* 0x00000005ff007c0c */ /* 0x000fe2000bf05300 */
[----:B------:R-:W-:-:S12]  /*112d0*/  ULDC.64 UR4, c[0x0][0xa18] ;  /* 0x0002860000047ab9 */ /* 0x000fd80000000a00 */
[----:B0-----:R-:W0:Y:S02]  /*112e0*/  @P0 LDC.64 R2, c[0x0][0xa28] ;  /* 0x00028a00ff020b82 */ /* 0x001e240000000a00 */
[----:B0-----:R-:W-:-:S05]  /*112f0*/  @P0 IMAD.WIDE R2, R19, 0x4, R2 ;  /* 0x0000000413020825 */ /* 0x001fca00078e0202 */
[----:B------:R0:W5:Y:S01]  /*11300*/  @P0 LDG.E R36, desc[UR36][R2.64] ;  /* 0x0000002402240981 */ /* 0x000162000c1e1900 */
[----:B------:R-:W-:Y:S01]  /*11310*/  ISETP.NE.U32.AND P0, PT, RZ, UR4, PT ;  /* 0x00000004ff007c0c */ /* 0x000fe2000bf05070 */
[----:B------:R-:W-:-:S03]  /*11320*/  IMAD.MOV.U32 R34, RZ, RZ, RZ ;  /* 0x000000ffff227224 */ /* 0x000fc600078e00ff */
[----:B------:R-:W-:Y:S01]  /*11330*/  ISETP.NE.AND.EX P1, PT, RZ, UR5, PT, P0 ;  /* 0x00000005ff007c0c */ /* 0x000fe2000bf25300 */
[----:B------:R-:W-:Y:S02]  /*11340*/  ULDC.64 UR4, c[0x0][0xa00] ;  /* 0x0002800000047ab9 */ /* 0x000fe40000000a00 */
[----:B------:R-:W-:Y:S01]  /*11350*/  ISETP.NE.U32.AND P0, PT, RZ, UR4, PT ;  /* 0x00000004ff007c0c */ /* 0x000fe2000bf05070 */
[----:B0-----:R-:W0:Y:S03]  /*11360*/  LDC.64 R2, c[0x0][0xa00] ;  /* 0x00028000ff027b82 */ /* 0x001e260000000a00 */
[----:B------:R-:W-:Y:S01]  /*11370*/  ISETP.NE.AND.EX P2, PT, RZ, UR5, PT, P0 ;  /* 0x00000005ff007c0c */ /* 0x000fe2000bf45300 */
[----:B------:R-:W-:-:S05]  /*11380*/  ULDC.64 UR4, c[0x0][0x418] ;  /* 0x0001060000047ab9 */ /* 0x000fca0000000a00 */
[----:B------:R-:W1:Y:S01]  /*11390*/  @P1 LDC.64 R4, c[0x0][0xa18] ;  /* 0x00028600ff041b82 */ /* 0x000e620000000a00 */
[----:B0-----:R-:W-:-:S06]  /*113a0*/  IMAD.WIDE R2, R19, 0x4, R2 ;  /* 0x0000000413027825 */ /* 0x001fcc00078e0202 */
[----:B------:R0:W5:Y:S01]  /*113b0*/  @P2 LDG.E R34, desc[UR36][R2.64] ;  /* 0x0000002402222981 */ /* 0x000162000c1e1900 */
[----:B-1----:R-:W-:-:S05]  /*113c0*/  @P1 IMAD.WIDE R4, R19, 0x4, R4 ;  /* 0x0000000413041825 */ /* 0x002fca00078e0204 */
[----:B------:R0:W5:Y:S01]  /*113d0*/  @P1 LDG.E R29, desc[UR36][R4.64] ;  /* 0x00000024041d1981 */ /* 0x000162000c1e1900 */
[----:B------:R-:W-:-:S03]  /*113e0*/  UISETP.NE.U32.AND UP0, UPT, UR4, URZ, UPT ;  /* 0x0000003f0400728c */ /* 0x000fc6000bf05070 */
[----:B------:R-:W-:Y:S01]  /*113f0*/  ULDC UR4, c[0x0][0x424] ;  /* 0x0001090000047ab9 */ /* 0x000fe20000000800 */
[----:B------:R-:W-:-:S03]  /*11400*/  UISETP.NE.AND.EX UP0, UPT, UR5, URZ, UPT, UP0 ;  /* 0x0000003f0500728c */ /* 0x000fc6000bf05300 */
[----:B------:R-:W-:Y:S01]  /*11410*/  ULDC UR5, c[0x0][0x2f0] ;  /* 0x0000bc0000057ab9 */ /* 0x000fe20000000800 */
[----:B------:R-:W-:-:S04]  /*11420*/  USEL UR4, UR4, 0x1, UP0 ;  /* 0x0000000104047887 */ /* 0x000fc80008000000 */
[----:B------:R-:W-:-:S06]  /*11430*/  UIMAD UR4, UR4, UR5, URZ ;  /* 0x00000005040472a4 */ /* 0x000fcc000f8e023f */
[----:B------:R-:W-:Y:S01]  /*11440*/  IMAD.U32 R35, RZ, RZ, UR4 ;  /* 0x00000004ff237e24 */ /* 0x000fe2000f8e00ff */
[----:B--2---:R-:W-:-:S04]  /*11450*/  LOP3.LUT R6, R6, 0xffffff7f, RZ, 0xc0, !PT ;  /* 0xffffff7f06067812 */ /* 0x004fc800078ec0ff */
[----:B------:R-:W-:-:S05]  /*11460*/  @P2 LOP3.LUT R6, R6, 0x80, RZ, 0xfc, !PT ;  /* 0x0000008006062812 */ /* 0x000fca00078efcff */
[----:B------:R0:W-:Y:S01]  /*11470*/  STL [R1], R6 ;  /* 0x0000000601007387 */ /* 0x0001e20000100800 */
[----:B---3--:R-:W-:Y:S05]  /*11480*/  @P1 BRA `(.L_x_1355) ;  /* 0x0000000000181947 */ /* 0x008fea0003800000 */
[----:B------:R-:W-:Y:S02]  /*11490*/  ULDC UR4, c[0x0][0x288] ;  /* 0x0000a20000047ab9 */ /* 0x000fe40000000800 */
[----:B-----5:R-:W-:Y:S01]  /*114a0*/  IMAD.U32 R29, RZ, RZ, UR4 ;  /* 0x00000004ff1d7e24 */ /* 0x020fe2000f8e00ff */
[----:B------:R-:W-:Y:S06]  /*114b0*/  @!P2 BRA `(.L_x_1355) ;  /* 0x00000000000ca947 */ /* 0x000fec0003800000 */
[----:B------:R-:W2:Y:S04]  /*114c0*/  LDG.E R0, desc[UR36][R2.64] ;  /* 0x0000002402007981 */ /* 0x000ea8000c1e1900 */
[----:B------:R-:W2:Y:S02]  /*114d0*/  LDG.E R29, desc[UR36][R2.64+0x4] ;  /* 0x00000424021d7981 */ /* 0x000ea4000c1e1900 */
[----:B--2---:R-:W-:-:S07]  /*114e0*/  IMAD.IADD R29, R29, 0x1, -R0 ;  /* 0x000000011d1d7824 */ /* 0x004fce00078e0a00 */
.L_x_1355:
[----:B------:R-:W-:Y:S02]  /*114f0*/  ULDC.64 UR4, c[0x0][0xa20] ;  /* 0x0002880000047ab9 */ /* 0x000fe40000000a00 */
[----:B------:R-:W-:-:S04]  /*11500*/  ISETP.NE.U32.AND P0, PT, RZ, UR4, PT ;  /* 0x00000004ff007c0c */ /* 0x000fc8000bf05070 */
[----:B------:R-:W-:-:S13]  /*11510*/  ISETP.NE.AND.EX P0, PT, RZ, UR5, PT, P0 ;  /* 0x00000005ff007c0c */ /* 0x000fda000bf05300 */
[----:B------:R-:W-:Y:S05]  /*11520*/  @!P0 BRA `(.L_x_1356) ;  /* 0x0000000000108947 */ /* 0x000fea0003800000 */
[----:B0-----:R-:W0:Y:S02]  /*11530*/  LDC.64 R2, c[0x0][0xa20] ;  /* 0x00028800ff027b82 */ /* 0x001e240000000a00 */
[----:B0-----:R-:W-:-:S05]  /*11540*/  IMAD.WIDE R2, R19, 0x4, R2 ;  /* 0x0000000413027825 */ /* 0x001fca00078e0202 */
[----:B------:R1:W5:Y:S01]  /*11550*/  LDG.E R35, desc[UR36][R2.64] ;  /* 0x0000002402237981 */ /* 0x000362000c1e1900 */
[----:B------:R-:W-:Y:S05]  /*11560*/  BRA `(.L_x_1357) ;  /* 0x0000000000247947 */ /* 0x000fea0003800000 */
.L_x_1356:
        /* <DEDUP_REMOVED lines=8> */
[----:B--2---:R-:W-:-:S07]  /*115f0*/  IMAD.IADD R35, R0, 0x1, -R35 ;  /* 0x0000000100237824 */ /* 0x004fce00078e0a23 */
.L_x_1357:
[----:B------:R-:W2:Y:S01]  /*11600*/  LDC R0, c[0x0][0x448] ;  /* 0x00011200ff007b82 */ /* 0x000ea20000000800 */
[----:B------:R-:W-:Y:S02]  /*11610*/  IMAD.MOV.U32 R24, RZ, RZ, R6 ;  /* 0x000000ffff187224 */ /* 0x000fe400078e0006 */
[----:B------:R-:W-:Y:S02]  /*11620*/  IMAD.SHL.U32 R26, R17, 0x80, RZ ;  /* 0x00000080111a7824 */ /* 0x000fe400078e00ff */
[----:B-----5:R-:W-:Y:S01]  /*11630*/  IMAD.IADD R35, R35, 0x1, -R36 ;  /* 0x0000000123237824 */ /* 0x020fe200078e0a24 */
[----:B------:R-:W-:Y:S02]  /*11640*/  LOP3.LUT R24, R24, 0xffffffbf, RZ, 0xc0, !PT ;  /* 0xffffffbf18187812 */ /* 0x000fe400078ec0ff */
[----:B01----:R-:W0:Y:S01]  /*11650*/  LDC.64 R2, c[0x0][0x9e0] ;  /* 0x00027800ff027b82 */ /* 0x003e220000000a00 */
[----:B--2---:R-:W-:Y:S01]  /*11660*/  ISETP.NE.AND P2, PT, R0, 0x1, PT ;  /* 0x000000010000780c */ /* 0x004fe20003f45270 */
[----:B------:R-:W-:Y:S01]  /*11670*/  VIADD R0, R26, 0x7f ;  /* 0x0000007f1a007836 */ /* 0x000fe20000000000 */
[----:B0-----:R-:W-:-:S11]  /*11680*/  ISETP.GE.AND P1, PT, R3, 0x1, PT ;  /* 0x000000010300780c */ /* 0x001fd60003f26270 */
[----:B------:R-:W0:Y:S01]  /*11690*/  @P2 LDC R5, c[0x0][0x44c] ;  /* 0x00011300ff052b82 */ /* 0x000e220000000800 */
[----:B------:R-:W-:-:S05]  /*116a0*/  @P2 LOP3.LUT R24, R24, 0x40, RZ, 0xfc, !PT ;  /* 0x0000004018182812 */ /* 0x000fca00078efcff */
[----:B------:R1:W-:Y:S02]  /*116b0*/  STL [R1], R24 ;  /* 0x0000001801007387 */ /* 0x0003e40000100800 */
[----:B------:R-:W2:Y:S01]  /*116c0*/  @P2 LDC R7, c[0x0][0x450] ;  /* 0x00011400ff072b82 */ /* 0x000ea20000000800 */
[----:B0-----:R-:W-:Y:S01]  /*116d0*/  @P2 IMAD.HI.U32 R4, R0, R5, RZ ;  /* 0x0000000500042227 */ /* 0x001fe200078e00ff */
[----:B------:R-:W-:-:S04]  /*116e0*/  IADD3 R5, R35, 0x1, -R29 ;  /* 0x0000000123057810 */ /* 0x000fc80007ffe81d */
[----:B--2---:R-:W-:-:S05]  /*116f0*/  @P2 SHF.R.U32.HI R0, RZ, R7, R4 ;  /* 0x00000007ff002219 */ /* 0x004fca0000011604 */
[----:B------:R-:W-:-:S04]  /*11700*/  IMAD.IADD R7, R5, 0x1, R0 ;  /* 0x0000000105077824 */ /* 0x000fc800078e0200 */
[----:B------:R-:W-:Y:S01]  /*11710*/  IMAD.IADD R2, R7, 0x1, R2 ;  /* 0x0000000107027824 */ /* 0x000fe200078e0202 */
[----:B-1----:R-:W-:Y:S06]  /*11720*/  @!P1 BRA `(.L_x_1358) ;  /* 0x0000000000489947 */ /* 0x002fec0003800000 */
[C---:B------:R-:W-:Y:S01]  /*11730*/  ISETP.GT.AND P0, PT, R7.reuse, RZ, PT ;  /* 0x000000ff0700720c */ /* 0x040fe20003f04270 */
[----:B------:R-:W-:Y:S01]  /*11740*/  BSSY B0, `(.L_x_1359) ;  /* 0x000000e000007945 */ /* 0x000fe20003800000 */
[----:B------:R-:W-:-:S11]  /*11750*/  VIADD R0, R7, 0xffffffff ;  /* 0xffffffff07007836 */ /* 0x000fd60000000000 */
        /* <DEDUP_REMOVED lines=8> */
.L_x_1360:
[----:B------:R-:W-:-:S13]  /*117e0*/  ISETP.NE.AND P0, PT, R3, 0x1, PT ;  /* 0x000000010300780c */ /* 0x000fda0003f05270 */
[----:B------:R-:W0:Y:S02]  /*117f0*/  @P0 LDC.64 R4, c[0x0][0x9e8] ;  /* 0x00027a00ff040b82 */ /* 0x000e240000000a00 */
[----:B0-----:R-:W-:-:S05]  /*11800*/  @P0 IMAD.HI.U32 R4, R0, R4, RZ ;  /* 0x0000000400040227 */ /* 0x001fca00078e00ff */
[----:B------:R-:W-:-:S07]  /*11810*/  @P0 SHF.R.U32.HI R0, RZ, R5, R4 ;  /* 0x00000005ff000219 */ /* 0x000fce0000011604 */
.L_x_1361:
[----:B------:R-:W-:Y:S05]  /*11820*/  BSYNC B0 ;  /* 0x0000000000007941 */ /* 0x000fea0003800000 */
.L_x_1359:
[----:B------:R-:W-:-:S05]  /*11830*/  IMAD R5, R0, R3, R3 ;  /* 0x0000000300057224 */ /* 0x000fca00078e0203 */
[----:B------:R-:W-:-:S07]  /*11840*/  VIMNMX R2, R2, R5, PT ;  /* 0x0000000502027248 */ /* 0x000fce0003fe0100 */
.L_x_1358:
[----:B------:R-:W0:Y:S01]  /*11850*/  @P2 LDC R5, c[0x0][0x44c] ;  /* 0x00011300ff052b82 */ /* 0x000e220000000800 */
[----:B------:R-:W-:Y:S01]  /*11860*/  VIADD R2, R2, 0x5f ;  /* 0x0000005f02027836 */ /* 0x000fe20000000000 */
[----:B------:R-:W-:Y:S01]  /*11870*/  ULDC UR4, c[0x0][0x9dc] ;  /* 0x0002770000047ab9 */ /* 0x000fe20000000800 */
[----:B------:R-:W-:-:S05]  /*11880*/  IMAD.MOV.U32 R0, RZ, RZ, R26 ;  /* 0x000000ffff007224 */ /* 0x000fca00078e001a */
[----:B------:R-:W1:Y:S01]  /*11890*/  @P2 LDC R7, c[0x0][0x450] ;  /* 0x00011400ff072b82 */ /* 0x000e620000000800 */
[----:B0-----:R-:W-:-:S05]  /*118a0*/  @P2 IMAD.HI.U32 R4, R26, R5, RZ ;  /* 0x000000051a042227 */ /* 0x001fca00078e00ff */
[----:B-1----:R-:W-:Y:S01]  /*118b0*/  @P2 SHF.R.U32.HI R0, RZ, R7, R4 ;  /* 0x00000007ff002219 */ /* 0x002fe20000011604 */
[----:B------:R-:W-:-:S04]  /*118c0*/  IMAD.HI R4, R2, 0x2aaaaaab, RZ ;  /* 0x2aaaaaab02047827 */ /* 0x000fc800078e02ff */
[----:B------:R-:W-:Y:S01]  /*118d0*/  VIADD R2, R35, 0x5f ;  /* 0x0000005f23027836 */ /* 0x000fe20000000000 */
[----:B------:R-:W-:-:S03]  /*118e0*/  SHF.R.U32.HI R5, RZ, 0x1f, R4 ;  /* 0x0000001fff057819 */ /* 0x000fc60000011604 */
[----:B------:R-:W-:Y:S01]  /*118f0*/  IMAD.HI R2, R2, 0x2aaaaaab, RZ ;  /* 0x2aaaaaab02027827 */ /* 0x000fe200078e02ff */
[----:B------:R-:W-:-:S04]  /*11900*/  LEA.HI.SX32 R4, R4, R5, 0x1c ;  /* 0x0000000504047211 */ /* 0x000fc800078fe2ff */
[----:B------:R-:W-:-:S04]  /*11910*/  SHF.R.U32.HI R5, RZ, 0x1f, R2 ;  /* 0x0000001fff057819 */ /* 0x000fc80000011602 */
[----:B------:R-:W-:Y:S02]  /*11920*/  LEA.HI.SX32 R5, R2, R5, 0x1c ;  /* 0x0000000502057211 */ /* 0x000fe400078fe2ff */
[----:B------:R-:W-:Y:S02]  /*11930*/  IADD3 R2, R0, R35, -R29 ;  /* 0x0000002300027210 */ /* 0x000fe40007ffe81d */
[----:B------:R-:W-:-:S03]  /*11940*/  VIMNMX R23, R5, R4, PT ;  /* 0x0000000405177248 */ /* 0x000fc60003fe0100 */
[----:B------:R-:W-:Y:S02]  /*11950*/  VIADD R0, R2, -UR4 ;  /* 0x8000000402007c36 */ /* 0x000fe40008000000 */
[----:B------:R0:W-:Y:S01]  /*11960*/  STL [R1+0x10], R23 ;  /* 0x0000101701007387 */ /* 0x0001e20000100800 */
[----:B------:R-:W-:Y:S05]  /*11970*/  @!P1 BRA `(.L_x_1362) ;  /* 0x0000000000449947 */ /* 0x000fea0003800000 */
[----:B------:R-:W-:Y:S01]  /*11980*/  ISETP.GT.AND P0, PT, R2, -0x1, PT ;  /* 0xffffffff0200780c */ /* 0x000fe20003f04270 */
[----:B------:R-:W-:-:S12]  /*11990*/  BSSY B0, `(.L_x_1363) ;  /* 0x000000d000007945 */ /* 0x000fd80003800000 */
[----:B------:R-:W-:Y:S05]  /*119a0*/  @P0 BRA `(.L_x_1364) ;  /* 0x00000000001c0947 */ /* 0x000fea0003800000 */
[----:B------:R-:W-:Y:S02]  /*119b0*/  ISETP.NE.AND P0, PT, R3, 0x1, PT ;  /* 0x000000010300780c */ /* 0x000fe40003f05270 */
[----:B------:R-:W-:-:S11]  /*119c0*/  LOP3.LUT R7, RZ, R2, RZ, 0x33, !PT ;  /* 0x00000002ff077212 */ /* 0x000fd600078e33ff */
[----:B------:R-:W1:Y:S02]  /*119d0*/  @P0 LDC.64 R4, c[0x0][0x9e8] ;  /* 0x00027a00ff040b82 */ /* 0x000e640000000a00 */
[----:B-1----:R-:W-:-:S05]  /*119e0*/  @P0 IMAD.HI.U32 R4, R7, R4, RZ ;  /* 0x0000000407040227 */ /* 0x002fca00078e00ff */
[----:B------:R-:W-:-:S04]  /*119f0*/  @P0 SHF.R.U32.HI R7, RZ, R5, R4 ;  /* 0x00000005ff070219 */ /* 0x000fc80000011604 */
[----:B------:R-:W-:Y:S01]  /*11a00*/  LOP3.LUT R2, RZ, R7, RZ, 0x33, !PT ;  /* 0x00000007ff027212 */ /* 0x000fe200078e33ff */
[----:B------:R-:W-:Y:S06]  /*11a10*/  BRA `(.L_x_1365) ;  /* 0x0000000000107947 */ /* 0x000fec0003800000 */
.L_x_1364:
[----:B------:R-:W-:-:S13]  /*11a20*/  ISETP.NE.AND P0, PT, R3, 0x1, PT ;  /* 0x000000010300780c */ /* 0x000fda0003f05270 */
[----:B------:R-:W1:Y:S02]  /*11a30*/  @P0 LDC.64 R4, c[0x0][0x9e8] ;  /* 0x00027a00ff040b82 */ /* 0x000e640000000a00 */
[----:B-1----:R-:W-:-:S05]  /*11a40*/  @P0 IMAD.HI.U32 R4, R2, R4, RZ ;  /* 0x0000000402040227 */ /* 0x002fca00078e00ff */
[----:B------:R-:W-:-:S07]  /*11a50*/  @P0 SHF.R.U32.HI R2, RZ, R5, R4 ;  /* 0x00000005ff020219 */ /* 0x000fce0000011604 */
.L_x_1365:
[----:B------:R-:W-:Y:S05]  /*11a60*/  BSYNC B0 ;  /* 0x0000000000007941 */ /* 0x000fea0003800000 */
.L_x_1363:
[----:B------:R-:W-:-:S05]  /*11a70*/  IMAD R3, R2, R3, RZ ;  /* 0x0000000302037224 */ /* 0x000fca00078e02ff */
[----:B------:R-:W-:-:S07]  /*11a80*/  VIMNMX R0, R0, R3, !PT ;  /* 0x0000000300007248 */ /* 0x000fce0007fe0100 */
.L_x_1362:
[----:B------:R-:W-:Y:S01]  /*11a90*/  IMAD.HI R0, R0, 0x2aaaaaab, RZ ;  /* 0x2aaaaaab00007827 */ /* 0x000fe200078e02ff */
[----:B------:R-:W-:Y:S04]  /*11aa0*/  BSSY B7, `(.L_x_1366) ;  /* 0x0000377000077945 */ /* 0x000fe80003800000 */
[----:B------:R-:W-:-:S04]  /*11ab0*/  SHF.R.U32.HI R3, RZ, 0x1f, R0 ;  /* 0x0000001fff037819 */ /* 0x000fc80000011600 */
[----:B------:R-:W-:-:S04]  /*11ac0*/  LEA.HI.SX32 R3, R0, R3, 0x1c ;  /* 0x0000000300037211 */ /* 0x000fc800078fe2ff */
[----:B------:R-:W-:-:S04]  /*11ad0*/  VIMNMX R37, RZ, R3, !PT ;  /* 0x00000003ff257248 */ /* 0x000fc80007fe0100 */
[----:B------:R-:W-:-:S13]  /*11ae0*/  ISETP.GT.AND P0, PT, R23, R37, PT ;  /* 0x000000251700720c */ /* 0x000fda0003f04270 */
        /* <DEDUP_REMOVED lines=8> */
[----:B------:R-:W1:Y:S08]  /*11b70*/  FLO.U32 R0, UR4 ;  /* 0x0000000400007d00 */ /* 0x000e7000080e0000 */
[----:B------:R-:W2:Y:S01]  /*11b80*/  POPC R5, UR4 ;  /* 0x0000000400057d09 */ /* 0x000ea20008000000 */
[----:B-1----:R-:W-:-:S13]  /*11b90*/  ISETP.EQ.U32.AND P0, PT, R0, R7, PT ;  /* 0x000000070000720c */ /* 0x002fda0003f02070 */
[----:B--2---:R-:W2:Y:S01]  /*11ba0*/  @P0 ATOMG.E.ADD.STRONG.GPU PT, R3, desc[UR36][R2.64], R5 ;  /* 0x00000005020309a8 */ /* 0x004ea200081ee1e4 */
[----:B------:R-:W1:Y:S02]  /*11bb0*/  S2R R4, SR_LTMASK ;  /* 0x0000000000047919 */ /* 0x000e640000003900 */
[----:B-1----:R-:W-:-:S04]  /*11bc0*/  LOP3.LUT R4, R4, UR4, RZ, 0xc0, !PT ;  /* 0x0000000404047c12 */ /* 0x002fc8000f8ec0ff */
[----:B------:R-:W1:Y:S01]  /*11bd0*/  POPC R7, R4 ;  /* 0x0000000400077309 */ /* 0x000e620000000000 */
[----:B--2---:R-:W1:Y:S02]  /*11be0*/  SHFL.IDX PT, R0, R3, R0, 0x1f ;  /* 0x00001f0003007589 */ /* 0x004e6400000e0000 */
[----:B-1----:R-:W-:Y:S01]  /*11bf0*/  IADD3 R16, R0, UR39, R7 ;  /* 0x0000002700107c10 */ /* 0x002fe2000fffe007 */
[----:B------:R-:W-:Y:S06]  /*11c00*/  BRA `(.L_x_1368) ;  /* 0x0000003400807947 */ /* 0x000fec0003800000 */
.L_x_1367:
        /* <DEDUP_REMOVED lines=8> */
[----:B------:R-:W-:Y:S02]  /*11c90*/  IMAD.U32 R4, RZ, RZ, UR6 ;  /* 0x00000006ff047e24 */ /* 0x000fe4000f8e00ff */
[----:B------:R-:W1:Y:S01]  /*11ca0*/  LDC.64 R2, c[0x4][R2] ;  /* 0x0100000002027b82 */ /* 0x000e620000000a00 */
        /* <DEDUP_REMOVED lines=9> */
[----:B01----:R-:W-:Y:S05]  /*11d40*/  CALL.ABS.NOINC R2 ;  /* 0x0000000002007343 */ /* 0x003fea0003c00000 */
.L_x_1370:
[----:B------:R-:W-:Y:S05]  /*11d50*/  BSYNC B6 ;  /* 0x0000000000067941 */ /* 0x000fea0003800000 */
.L_x_1369:
        /* <DEDUP_REMOVED lines=9> */
[----:B------:R-:W-:Y:S01]  /*11df0*/  MOV R4, UR6 ;  /* 0x0000000600047c02 */ /* 0x000fe20008000f00 */
[----:B------:R-:W-:Y:S02]  /*11e00*/  IMAD.U32 R5, RZ, RZ, UR7 ;  /* 0x00000007ff057e24 */ /* 0x000fe4000f8e00ff */
[----:B------:R-:W-:Y:S02]  /*11e10*/  IMAD.U32 R6, RZ, RZ, UR8 ;  /* 0x00000008ff067e24 */ /* 0x000fe4000f8e00ff */
[----:B------:R-:W-:-:S02]  /*11e20*/  IMAD.U32 R7, RZ, RZ, UR9 ;  /* 0x00000009ff077e24 */ /* 0x000fc4000f8e00ff */
[----:B------:R-:W-:Y:S02]  /*11e30*/  IMAD.U32 R10, RZ, RZ, UR4 ;  /* 0x00000004ff0a7e24 */ /* 0x000fe4000f8e00ff */
[----:B------:R-:W-:Y:S02]  /*11e40*/  IMAD.U32 R11, RZ, RZ, UR5 ;  /* 0x00000005ff0b7e24 */ /* 0x000fe4000f8e00ff */
[----:B------:R-:W-:Y:S02]  /*11e50*/  IMAD.MOV.U32 R8, RZ, RZ, 0x70 ;  /* 0x00000070ff087424 */ /* 0x000fe400078e00ff */
[----:B------:R-:W-:Y:S02]  /*11e60*/  IMAD.MOV.U32 R12, RZ, RZ, 0x1 ;  /* 0x00000001ff0c7424 */ /* 0x000fe400078e00ff */
[----:B-1----:R-:W-:-:S07]  /*11e70*/  IMAD.MOV.U32 R13, RZ, RZ, RZ ;  /* 0x000000ffff0d7224 */ /* 0x002fce00078e00ff */
[----:B------:R-:W-:-:S07]  /*11e80*/  LEPC R20, `(.L_x_1373) ;  /* 0x000000001014794e */ /* 0x000fce0000000000 */
[----:B0-2---:R-:W-:Y:S05]  /*11e90*/  CALL.ABS.NOINC R2 ;  /* 0x0000000002007343 */ /* 0x005fea0003c00000 */
.L_x_1373:
[----:B------:R0:W1:Y:S01]  /*11ea0*/  LDC.64 R2, c[0x4][R17] ;  /* 0x0100000011027b82 */ /* 0x0000620000000a00 */
[----:B------:R-:W-:Y:S01]  /*11eb0*/  ULDC.64 UR6, c[0x4][0xf0] ;  /* 0x01003c0000067ab9 */ /* 0x000fe20000000a00 */
[----:B------:R-:W-:Y:S01]  /*11ec0*/  ULDC.64 UR8, c[0x4][0xf8] ;  /* 0x01003e0000087ab9 */ /* 0x000fe20000000a00 */
[----:B------:R-:W-:Y:S01]  /*11ed0*/  ULDC.64 UR4, c[0x4][0x80] ;  /* 0x0100200000047ab9 */ /* 0x000fe20000000a00 */
[----:B------:R-:W-:Y:S02]  /*11ee0*/  IMAD.U32 R4, RZ, RZ, UR6 ;  /* 0x00000006ff047e24 */ /* 0x000fe4000f8e00ff */
[----:B------:R-:W-:Y:S02]  /*11ef0*/  IMAD.U32 R5, RZ, RZ, UR7 ;  /* 0x00000007ff057e24 */ /* 0x000fe4000f8e00ff */
[----:B------:R-:W-:Y:S02]  /*11f00*/  IMAD.U32 R6, RZ, RZ, UR8 ;  /* 0x00000008ff067e24 */ /* 0x000fe4000f8e00ff */
[----:B------:R-:W-:-:S02]  /*11f10*/  IMAD.U32 R7, RZ, RZ, UR9 ;  /* 0x00000009ff077e24 */ /* 0x000fc4000f8e00ff */
[----:B------:R-:W-:Y:S02]  /*11f20*/  IMAD.U32 R10, RZ, RZ, UR4 ;  /* 0x00000004ff0a7e24 */ /* 0x000fe4000f8e00ff */
[----:B------:R-:W-:Y:S02]  /*11f30*/  IMAD.U32 R11, RZ, RZ, UR5 ;  /* 0x00000005ff0b7e24 */ /* 0x000fe4000f8e00ff */
[----:B------:R-:W-:Y:S02]  /*11f40*/  IMAD.MOV.U32 R8, RZ, RZ, 0x70 ;  /* 0x00000070ff087424 */ /* 0x000fe400078e00ff */
[----:B------:R-:W-:Y:S02]  /*11f50*/  IMAD.MOV.U32 R12, RZ, RZ, 0x1 ;  /* 0x00000001ff0c7424 */ /* 0x000fe400078e00ff */
[----:B0-----:R-:W-:-:S07]  /*11f60*/  IMAD.MOV.U32 R13, RZ, RZ, RZ ;  /* 0x000000ffff0d7224 */ /* 0x001fce00078e00ff */
[----:B------:R-:W-:-:S07]  /*11f70*/  LEPC R20, `(.L_x_1372) ;  /* 0x000000001014794e */ /* 0x000fce0000000000 */
[----:B-1----:R-:W-:Y:S05]  /*11f80*/  CALL.ABS.NOINC R2 ;  /* 0x0000000002007343 */ /* 0x002fea0003c00000 */
.L_x_1372:
[----:B------:R-:W-:Y:S05]  /*11f90*/  BSYNC B6 ;  /* 0x0000000000067941 */ /* 0x000fea0003800000 */
.L_x_1371:
[----:B------:R-:W1:Y:S01]  /*11fa0*/  S2R R2, SR_TID.X ;  /* 0x0000000000027919 */ /* 0x000e620000002100 */
[----:B------:R-:W-:Y:S01]  /*11fb0*/  ULDC.64 UR4, c[0x0][0x9f8] ;  /* 0x00027e0000047ab9 */ /* 0x000fe20000000a00 */
[----:B------:R-:W-:Y:S01]  /*11fc0*/  IMAD.MOV.U32 R31, RZ, RZ, R19 ;  /* 0x000000ffff1f7224 */ /* 0x000fe200078e0013 */
[----:B------:R-:W-:Y:S01]  /*11fd0*/  ISETP.NE.U32.AND P0, PT, RZ, UR4, PT ;  /* 0x00000004ff007c0c */ /* 0x000fe2000bf05070 */
[----:B------:R-:W2:Y:S01]  /*11fe0*/  S2R R21, SR_TID.X ;  /* 0x0000000000157919 */ /* 0x000ea20000002100 */
[----:B------:R-:W3:Y:S01]  /*11ff0*/  LDC R8, c[0x0][0x430] ;  /* 0x00010c00ff087b82 */ /* 0x000ee20000000800 */
[----:B------:R-:W-:Y:S01]  /*12000*/  IMAD.MOV.U32 R20, RZ, RZ, R24 ;  /* 0x000000ffff147224 */ /* 0x000fe200078e0018 */
[----:B------:R-:W-:Y:S01]  /*12010*/  ISETP.NE.AND.EX P0, PT, RZ, UR5, PT, P0 ;  /* 0x00000005ff007c0c */ /* 0x000fe2000bf05300 */
[----:B------:R-:W-:Y:S01]  /*12020*/  ULDC UR4, c[0x0][0x320] ;  /* 0x0000c80000047ab9 */ /* 0x000fe20000000800 */
[----:B-1----:R-:W-:-:S11]  /*12030*/  LOP3.LUT R17, R2, 0x7f, RZ, 0xc0, !PT ;  /* 0x0000007f02117812 */ /* 0x002fd600078ec0ff */
[----:B------:R-:W1:Y:S01]  /*12040*/  @P0 LDC.64 R2, c[0x0][0x9f8] ;  /* 0x00027e00ff020b82 */ /* 0x000e620000000a00 */
[----:B---3--:R-:W-:Y:S02]  /*12050*/  ISETP.NE.AND P1, PT, R8, 0x1, PT ;  /* 0x000000010800780c */ /* 0x008fe40003f25270 */
[----:B------:R-:W-:Y:S01]  /*12060*/  SHF.R.U32.HI R24, RZ, 0x3, R17 ;  /* 0x00000003ff187819 */ /* 0x000fe20000011611 */
[----:B-1----:R-:W-:-:S10]  /*12070*/  @P0 IMAD.WIDE R2, R19, 0x4, R2 ;  /* 0x0000000413020825 */ /* 0x002fd400078e0202 */
[----:B------:R-:W1:Y:S01]  /*12080*/  @P1 LDC R7, c[0x0][0x434] ;  /* 0x00010d00ff071b82 */ /* 0x000e620000000800 */
[----:B------:R3:W4:Y:S01]  /*12090*/  @P0 LDG.E R31, desc[UR36][R2.64] ;  /* 0x00000024021f0981 */ /* 0x000722000c1e1900 */
[----:B--2---:R-:W-:Y:S01]  /*120a0*/  IMAD.SHL.U32 R17, R21, 0x10, RZ ;  /* 0x0000001015117824 */ /* 0x004fe200078e00ff */
[----:B------:R-:W-:-:S05]  /*120b0*/  LOP3.LUT R20, R20, 0xffffffdf, RZ, 0xc0, !PT ;  /* 0xffffffdf14147812 */ /* 0x000fca00078ec0ff */
[----:B------:R-:W2:Y:S01]  /*120c0*/  @P1 LDC R5, c[0x0][0x438] ;  /* 0x00010e00ff051b82 */ /* 0x000ea20000000800 */
[----:B------:R-:W-:Y:S01]  /*120d0*/  LOP3.LUT R17, R24, 0x70, R17, 0xf8, !PT ;  /* 0x0000007018117812 */ /* 0x000fe200078ef811 */
[----:B------:R-:W-:Y:S01]  /*120e0*/  VIADD R24, R23, 0xffffffff ;  /* 0xffffffff17187836 */ /* 0x000fe20000000000 */
[----:B------:R-:W-:Y:S01]  /*120f0*/  @P1 LOP3.LUT R20, R20, 0x20, RZ, 0xfc, !PT ;  /* 0x0000002014141812 */ /* 0x000fe200078efcff */
[----:B0-----:R-:W0:Y:S02]  /*12100*/  S2R R23, SR_TID.X ;  /* 0x0000000000177919 */ /* 0x001e240000002100 */
[----:B------:R-:W-:-:S05]  /*12110*/  IMAD R0, R24, 0x60, R17 ;  /* 0x0000006018007824 */ /* 0x000fca00078e0211 */
[C---:B------:R-:W-:Y:S01]  /*12120*/  ISETP.GE.AND P0, PT, R0.reuse, R35, PT ;  /* 0x000000230000720c */ /* 0x040fe20003f06270 */
[----:B------:R-:W-:-:S03]  /*12130*/  IMAD.IADD R0, R0, 0x1, R36 ;  /* 0x0000000100007824 */ /* 0x000fc600078e0224 */
[----:B------:R-:W-:Y:S01]  /*12140*/  ISETP.GT.U32.OR P0, PT, R17, 0x5f, P0 ;  /* 0x0000005f1100780c */ /* 0x000fe20000704470 */
[----:B-1----:R-:W-:-:S04]  /*12150*/  @P1 IMAD.HI.U32 R6, R0, R7, RZ ;  /* 0x0000000700061227 */ /* 0x002fc800078e00ff */
[----:B------:R-:W-:Y:S01]  /*12160*/  IMAD.MOV.U32 R4, RZ, RZ, R0 ;  /* 0x000000ffff047224 */ /* 0x000fe200078e0000 */
[----:B--2---:R-:W-:-:S07]  /*12170*/  @P1 SHF.R.U32.HI R4, RZ, R5, R6 ;  /* 0x00000005ff041219 */ /* 0x004fce0000011606 */
[----:B---3--:R-:W1:Y:S01]  /*12180*/  @!P0 LDC.64 R2, c[0x0][0x428] ;  /* 0x00010a00ff028b82 */ /* 0x008e620000000a00 */
[----:B------:R-:W-:-:S04]  /*12190*/  IMAD.MOV R5, RZ, RZ, -R4 ;  /* 0x000000ffff057224 */ /* 0x000fc800078e0a04 */
[----:B------:R-:W-:Y:S01]  /*121a0*/  IMAD R0, R8, R5, R0 ;  /* 0x0000000508007224 */ /* 0x000fe200078e0200 */
[----:B------:R-:W-:Y:S01]  /*121b0*/  @!P0 SHF.R.S32.HI R5, RZ, 0x1f, R4 ;  /* 0x0000001fff058819 */ /* 0x000fe20000011404 */
[----:B0-----:R-:W-:-:S05]  /*121c0*/  IMAD.SHL.U32 R23, R23, 0x8, RZ ;  /* 0x0000000817177824 */ /* 0x001fca00078e00ff */
[----:B------:R-:W-:-:S04]  /*121d0*/  LOP3.LUT R23, R23, 0x38, RZ, 0xc0, !PT ;  /* 0x0000003817177812 */ /* 0x000fc800078ec0ff */
[C---:B------:R-:W-:Y:S02]  /*121e0*/  LOP3.LUT R9, R23.reuse, 0x40, RZ, 0xfc, !PT ;  /* 0x0000004017097812 */ /* 0x040fe400078efcff */
[----:B------:R-:W-:Y:S02]  /*121f0*/  ISETP.GE.AND P1, PT, R23, UR4, PT ;  /* 0x0000000417007c0c */ /* 0x000fe4000bf26270 */
[----:B------:R-:W-:Y:S01]  /*12200*/  ISETP.GE.AND P2, PT, R9, UR4, PT ;  /* 0x0000000409007c0c */ /* 0x000fe2000bf46270 */
[----:B------:R-:W-:Y:S01]  /*12210*/  ULDC UR4, c[0x0][0x2f4] ;  /* 0x0000bd0000047ab9 */ /* 0x000fe20000000800 */
[----:B------:R-:W-:Y:S02]  /*12220*/  SEL R28, RZ, 0x1, P1 ;  /* 0x00000001ff1c7807 */ /* 0x000fe40000800000 */
[----:B------:R-:W-:Y:S02]  /*12230*/  LOP3.LUT R20, R20, 0xfffffffb, RZ, 0xc0, !PT ;  /* 0xfffffffb14147812 */ /* 0x000fe400078ec0ff */
[----:B------:R-:W-:Y:S01]  /*12240*/  LOP3.LUT R8, R23, 0x80, RZ, 0xfc, !PT ;  /* 0x0000008017087812 */ /* 0x000fe200078efcff */
[----:B------:R-:W-:Y:S01]  /*12250*/  UMOV UR5, 0xffffffff ;  /* 0xffffffff00057882 */ /* 0x000fe20000000000 */
[----:B----4-:R-:W-:Y:S01]  /*12260*/  SHF.R.S32.HI R6, RZ, 0x1f, R31 ;  /* 0x0000001fff067819 */ /* 0x010fe2000001141f */
[----:B-1----:R-:W-:-:S04]  /*12270*/  @!P0 IMAD.WIDE.U32 R4, R31, R2, R4 ;  /* 0x000000021f048225 */ /* 0x002fc800078e0004 */
[----:B------:R0:W-:Y:S02]  /*12280*/  STL [R1+0x4], R6 ;  /* 0x0000040601007387 */ /* 0x0001e40000100800 */
[----:B0-----:R-:W-:Y:S01]  /*12290*/  @!P0 IMAD R6, R6, R2, RZ ;  /* 0x0000000206068224 */ /* 0x001fe200078e02ff */
[----:B------:R-:W-:-:S03]  /*122a0*/  SEL R2, RZ, 0xffffffff, P2 ;  /* 0xffffffffff027807 */ /* 0x000fc60001000000 */
[----:B------:R-:W-:Y:S02]  /*122b0*/  @!P0 IMAD R6, R31, R3, R6 ;  /* 0x000000031f068224 */ /* 0x000fe400078e0206 */
[----:B------:R-:W-:Y:S01]  /*122c0*/  IMAD.SHL.U32 R3, R2, 0x2, RZ ;  /* 0x0000000202037824 */ /* 0x000fe200078e00ff */
[----:B------:R-:W-:Y:S01]  /*122d0*/  ISETP.GE.AND P2, PT, R23, UR4, PT ;  /* 0x0000000417007c0c */ /* 0x000fe2000bf46270 */
[----:B------:R-:W-:-:S03]  /*122e0*/  @!P0 IMAD.IADD R6, R5, 0x1, R6 ;  /* 0x0000000105068824 */ /* 0x000fc600078e0206 */
[----:B------:R-:W-:Y:S02]  /*122f0*/  LOP3.LUT R28, R3, 0x2, R28, 0xe2, !PT ;  /* 0x00000002031c7812 */ /* 0x000fe400078ee21c */
[----:B------:R-:W0:Y:S07]  /*12300*/  @!P0 LDC.64 R2, c[0x0][0x418] ;  /* 0x00010600ff028b82 */ /* 0x000e2e0000000a00 */
[----:B------:R-:W-:Y:S02]  /*12310*/  @P2 LOP3.LUT R20, R20, 0x4, RZ, 0xfc, !PT ;  /* 0x0000000414142812 */ /* 0x000fe400078efcff */
[----:B0-----:R-:W-:-:S04]  /*12320*/  @!P0 LEA R2, P1, R4, R2, 0x2 ;  /* 0x0000000204028211 */ /* 0x001fc800078210ff */
[----:B------:R-:W-:Y:S01]  /*12330*/  @!P0 LEA.HI.X R3, R4, R3, R6, 0x2, P1 ;  /* 0x0000000304038211 */ /* 0x000fe200008f1406 */
[----:B------:R-:W-:Y:S01]  /*12340*/  IMAD.MOV.U32 R4, RZ, RZ, RZ ;  /* 0x000000ffff047224 */ /* 0x000fe200078e00ff */
[----:B------:R-:W-:Y:S02]  /*12350*/  ISETP.GE.AND P1, PT, R9, UR4, PT ;  /* 0x0000000409007c0c */ /* 0x000fe4000bf26270 */
[----:B------:R-:W-:-:S03]  /*12360*/  LOP3.LUT R20, R20, 0xfffffffd, RZ, 0xc0, !PT ;  /* 0xfffffffd14147812 */ /* 0x000fc600078ec0ff */
[----:B------:R0:W5:Y:S01]  /*12370*/  @!P0 LDG.E R4, desc[UR36][R2.64] ;  /* 0x0000002402048981 */ /* 0x000162000c1e1900 */
[----:B------:R-:W-:-:S07]  /*12380*/  ISETP.GE.AND P0, PT, R8, UR4, PT ;  /* 0x0000000408007c0c */ /* 0x000fce000bf06270 */
[----:B------:R-:W-:Y:S01]  /*12390*/  @P1 LOP3.LUT R20, R20, 0x2, RZ, 0xfc, !PT ;  /* 0x0000000214141812 */ /* 0x000fe200078efcff */
[----:B0-----:R-:W-:-:S03]  /*123a0*/  IMAD.U32 R2, RZ, RZ, UR38 ;  /* 0x00000026ff027e24 */ /* 0x001fc6000f8e00ff */
[----:B------:R-:W-:-:S04]  /*123b0*/  LOP3.LUT R20, R20, 0xfffffffe, RZ, 0xc0, !PT ;  /* 0xfffffffe14147812 */ /* 0x000fc800078ec0ff */
[----:B------:R-:W-:-:S05]  /*123c0*/  @P0 LOP3.LUT R20, R20, 0x1, RZ, 0xfc, !PT ;  /* 0x0000000114140812 */ /* 0x000fca00078efcff */
[----:B------:R0:W-:Y:S01]  /*123d0*/  STL [R1], R20 ;  /* 0x0000001401007387 */ /* 0x0001e20000100800 */
[----:B------:R-:W-:Y:S05]  /*123e0*/  BRA.DIV UR5, `(.L_x_1374) ;  /* 0x00000042055c7947 */ /* 0x000fea000b800000 */
.L_x_1442:
[----:B------:R-:W-:Y:S01]  /*123f0*/  ISETP.NE.AND P0, PT, R2, 0x3, PT ;  /* 0x000000030200780c */ /* 0x000fe20003f05270 */
[----:B------:R-:W-:Y:S01]  /*12400*/  IMAD.MOV.U32 R3, RZ, RZ, R20 ;  /* 0x000000ffff037224 */ /* 0x000fe200078e0014 */
[----:B------:R-:W-:Y:S02]  /*12410*/  ISETP.GT.U32.AND P1, PT, R17, 0x5f, PT ;  /* 0x0000005f1100780c */ /* 0x000fe40003f24070 */
[----:B------:R-:W-:Y:S02]  /*12420*/  SHF.R.S32.HI R30, RZ, 0x1f, R18 ;  /* 0x0000001fff1e7819 */ /* 0x000fe40000011412 */
[----:B------:R-:W-:-:S07]  /*12430*/  LOP3.LUT R3, R3, 0xffffffef, RZ, 0xc0, !PT ;  /* 0xffffffef03037812 */ /* 0x000fce00078ec0ff */
[----:B------:R-:W-:-:S04]  /*12440*/  @P0 LOP3.LUT R3, R3, 0x10, RZ, 0xfc, !PT ;  /* 0x0000001003030812 */ /* 0x000fc800078efcff */
[----:B------:R-:W-:-:S04]  /*12450*/  LOP3.LUT R3, R3, 0xfffffff7, RZ, 0xc0, !PT ;  /* 0xfffffff703037812 */ /* 0x000fc800078ec0ff */
[----:B------:R-:W-:-:S05]  /*12460*/  @P1 LOP3.LUT R3, R3, 0x8, RZ, 0xfc, !PT ;  /* 0x0000000803031812 */ /* 0x000fca00078efcff */
[----:B------:R1:W-:Y:S01]  /*12470*/  STL [R1], R3 ;  /* 0x0000000301007387 */ /* 0x0003e20000100800 */
[----:B------:R-:W-:Y:S05]  /*12480*/  @!P0 BRA `(.L_x_1375) ;  /* 0x0000000000048947 */ /* 0x000fea0003800000 */
[----:B------:R-:W-:Y:S01]  /*12490*/  BPT.TRAP 0x1 ;  /* 0x000000040000795c */ /* 0x000fe20000300000 */
.L_x_1375:
[----:B------:R-:W-:Y:S01]  /*124a0*/  SHF.R.S32.HI R5, RZ, 0x1f, R0 ;  /* 0x0000001fff057819 */ /* 0x000fe20000011400 */
[----:B------:R-:W-:Y:S01]  /*124b0*/  ULDC.64 UR4, c[0x0][0x328] ;  /* 0x0000ca0000047ab9 */ /* 0x000fe20000000a00 */
[----:B------:R-:W-:Y:S03]  /*124c0*/  BSSY B0, `(.L_x_1376) ;  /* 0x0000017000007945 */ /* 0x000fe60003800000 */
[----:B-1----:R-:W-:-:S04]  /*124d0*/  IMAD R3, R5, UR4, RZ ;  /* 0x0000000405037c24 */ /* 0x002fc8000f8e02ff */
[C---:B------:R-:W-:Y:S02]  /*124e0*/  IMAD R6, R0.reuse, UR5, R3 ;  /* 0x0000000500067c24 */ /* 0x040fe4000f8e0203 */
[----:B------:R-:W-:Y:S01]  /*124f0*/  IMAD.WIDE.U32 R2, R0, UR4, RZ ;  /* 0x0000000400027c25 */ /* 0x000fe2000f8e00ff */
        /* <DEDUP_REMOVED lines=14> */
[----:B------:R-:W-:Y:S01]  /*125e0*/  LEA.HI.X R23, R2, UR5, R7, 0x1, P0 ;  /* 0x0000000502177c11 */ /* 0x000fe200080f0c07 */
[----:B------:R-:W-:Y:S01]  /*125f0*/  IMAD R7, R25, 0x8, R22 ;  /* 0x0000000819077824 */ /* 0x000fe200078e0216 */
[----:B------:R-:W-:-:S04]  /*12600*/  SHF.L.U32 R2, R27, 0x1f, RZ ;  /* 0x0000001f1b027819 */ /* 0x000fc800000006ff */
[----:B------:R-:W1:Y:S02]  /*12610*/  SYNCS.PHASECHK.TRANS64.TRYWAIT P0, [R7+URZ+0x2a840], R2 ;  /* 0x02a84002070075a7 */ /* 0x000e64000800017f */
[----:B-1----:R-:W-:Y:S05]  /*12620*/  @!P0 BRA `(.L_x_1377) ;  /* 0x0000003c00fc8947 */ /* 0x002fea0003800000 */
.L_x_1443:
[----:B------:R-:W-:Y:S05]  /*12630*/  BSYNC B0 ;  /* 0x0000000000007941 */ /* 0x000fea0003800000 */
.L_x_1376:
[----:B------:R-:W2:Y:S01]  /*12640*/  LDL R3, [R1] ;  /* 0x0000000001037983 */ /* 0x000ea20000100800 */
[----:B------:R-:W-:Y:S02]  /*12650*/  ULDC.64 UR4, c[0x0][0x300] ;  /* 0x0000c00000047ab9 */ /* 0x000fe40000000a00 */
[----:B------:R-:W-:Y:S01]  /*12660*/  IMAD R5, R5, UR4, RZ ;  /* 0x0000000405057c24 */ /* 0x000fe2000f8e02ff */
[----:B------:R-:W3:Y:S03]  /*12670*/  S2R R8, SR_TID.X ;  /* 0x0000000000087919 */ /* 0x000ee60000002100 */
[----:B------:R-:W-:Y:S01]  /*12680*/  IMAD R5, R0, UR5, R5 ;  /* 0x0000000500057c24 */ /* 0x000fe2000f8e0205 */
[----:B---3--:R-:W-:-:S04]  /*12690*/  LOP3.LUT R8, R8, 0x7f, RZ, 0xc0, !PT ;  /* 0x0000007f08087812 */ /* 0x008fc800078ec0ff */
[----:B------:R-:W-:Y:S02]  /*126a0*/  SHF.R.U32.HI R9, RZ, 0x3, R8 ;  /* 0x00000003ff097819 */ /* 0x000fe40000011608 */
[----:B------:R-:W3:Y:S01]  /*126b0*/  S2R R8, SR_TID.X ;  /* 0x0000000000087919 */ /* 0x000ee20000002100 */
[C---:B--2---:R-:W-:Y:S02]  /*126c0*/  LOP3.LUT P4, RZ, R3.reuse, 0x4, RZ, 0xc0, !PT ;  /* 0x0000000403ff7812 */ /* 0x044fe4000788c0ff */
[C---:B------:R-:W-:Y:S02]  /*126d0*/  LOP3.LUT P3, RZ, R3.reuse, 0x2, RZ, 0xc0, !PT ;  /* 0x0000000203ff7812 */ /* 0x040fe4000786c0ff */
[----:B------:R-:W-:Y:S01]  /*126e0*/  LOP3.LUT P2, RZ, R3, 0x1, RZ, 0xc0, !PT ;  /* 0x0000000103ff7812 */ /* 0x000fe2000784c0ff */
[----:B-1----:R-:W-:Y:S01]  /*126f0*/  IMAD.WIDE.U32 R2, R0, UR4, RZ ;  /* 0x0000000400027c25 */ /* 0x002fe2000f8e00ff */
[----:B------:R-:W-:-:S03]  /*12700*/  ULDC.64 UR4, c[0x0][0x310] ;  /* 0x0000c40000047ab9 */ /* 0x000fc60000000a00 */
[----:B------:R-:W-:Y:S02]  /*12710*/  IMAD.IADD R3, R3, 0x1, R5 ;  /* 0x0000000103037824 */ /* 0x000fe400078e0205 */
[----:B------:R-:W-:Y:S02]  /*12720*/  IMAD R6, R6, UR4, RZ ;  /* 0x0000000406067c24 */ /* 0x000fe4000f8e02ff */
[----:B------:R-:W-:-:S04]  /*12730*/  IMAD.WIDE.U32 R2, R4, UR4, R2 ;  /* 0x0000000404027c25 */ /* 0x000fc8000f8e0002 */
[----:B------:R-:W-:Y:S01]  /*12740*/  IMAD R6, R4, UR5, R6 ;  /* 0x0000000504067c24 */ /* 0x000fe2000f8e0206 */
[----:B------:R-:W-:Y:S01]  /*12750*/  ULDC.64 UR4, c[0x0][0x308] ;  /* 0x0000c20000047ab9 */ /* 0x000fe20000000a00 */
[----:B------:R-:W-:Y:S02]  /*12760*/  IMAD R5, R25, 0x4800, R32 ;  /* 0x0000480019057824 */ /* 0x000fe400078e0220 */
[----:B------:R-:W-:Y:S02]  /*12770*/  IMAD.IADD R3, R3, 0x1, R6 ;  /* 0x0000000103037824 */ /* 0x000fe400078e0206 */
[----:B------:R-:W-:Y:S02]  /*12780*/  IMAD R0, R30, UR4, RZ ;  /* 0x000000041e007c24 */ /* 0x000fe4000f8e02ff */
[----:B------:R-:W-:-:S04]  /*12790*/  IMAD.WIDE.U32 R2, R18, UR4, R2 ;  /* 0x0000000412027c25 */ /* 0x000fc8000f8e0002 */
[----:B------:R-:W-:Y:S01]  /*127a0*/  IMAD R0, R18, UR5, R0 ;  /* 0x0000000512007c24 */ /* 0x000fe2000f8e0200 */
[----:B------:R-:W-:Y:S01]  /*127b0*/  ULDC.64 UR4, c[0x0][0x2e8] ;  /* 0x0000ba0000047ab9 */ /* 0x000fe20000000a00 */
[----:B------:R-:W-:Y:S01]  /*127c0*/  IMAD R6, R24, -0x60, R35 ;  /* 0xffffffa018067824 */ /* 0x000fe200078e0223 */
[----:B------:R-:W-:Y:S01]  /*127d0*/  LEA R4, P0, R2, UR4, 0x1 ;  /* 0x0000000402047c11 */ /* 0x000fe2000f8008ff */
[----:B------:R-:W-:Y:S01]  /*127e0*/  IMAD.IADD R0, R3, 0x1, R0 ;  /* 0x0000000103007824 */ /* 0x000fe200078e0200 */
[----:B------:R-:W-:Y:S01]  /*127f0*/  UMOV UR4, 0xffffffff ;  /* 0xffffffff00047882 */ /* 0x000fe20000000000 */
[----:B------:R-:W-:Y:S02]  /*12800*/  IMAD.IADD R6, R6, 0x1, -R9 ;  /* 0x0000000106067824 */ /* 0x000fe400078e0a09 */
[----:B---3--:R-:W-:Y:S01]  /*12810*/  IMAD.SHL.U32 R9, R8, 0x8, RZ ;  /* 0x0000000808097824 */ /* 0x008fe200078e00ff */
[----:B------:R-:W-:Y:S02]  /*12820*/  LEA.HI.X R0, R2, UR5, R0, 0x1, P0 ;  /* 0x0000000502007c11 */ /* 0x000fe400080f0c00 */
[----:B------:R-:W-:-:S02]  /*12830*/  ISETP.GE.AND P0, PT, R6, 0x1, PT ;  /* 0x000000010600780c */ /* 0x000fc40003f06270 */
[----:B------:R-:W-:Y:S01]  /*12840*/  LOP3.LUT R9, R9, 0x38, RZ, 0xc0, !PT ;  /* 0x0000003809097812 */ /* 0x000fe200078ec0ff */
[----:B------:R-:W-:Y:S10]  /*12850*/  BRA.DIV UR4, `(.L_x_1378) ;  /* 0x0000003e04847947 */ /* 0x000ff4000b800000 */
[----:B------:R-:W1:Y:S01]  /*12860*/  SHFL.IDX PT, R3, R4, RZ, 0x181f ;  /* 0x00181fff04037589 */ /* 0x000e6200000e0000 */
[----:B------:R-:W-:-:S03]  /*12870*/  @P0 IMAD R8, R5, 0x2, R22 ;  /* 0x0000000205080824 */ /* 0x000fc600078e0216 */
[----:B------:R-:W2:Y:S01]  /*12880*/  SHFL.IDX PT, R2, R0, RZ, 0x181f ;  /* 0x00181fff00027589 */ /* 0x000ea200000e0000 */
[----:B-1----:R-:W-:-:S05]  /*12890*/  @P0 LEA R3, P1, R9, R3, 0x1 ;  /* 0x0000000309030211 */ /* 0x002fca00078208ff */
[----:B--2---:R-:W-:Y:S01]  /*128a0*/  @P0 IMAD.X R2, RZ, RZ, R2, P1 ;  /* 0x000000ffff020224 */ /* 0x004fe200008e0602 */
        /* <DEDUP_REMOVED lines=8> */
[----:B-1----:R-:W1:Y:S01]  /*12930*/  SHFL.IDX PT, R3, R4, 0x1, 0x181f ;  /* 0x00381f0004037f89 */ /* 0x002e6200000e0000 */
[----:B------:R-:W-:-:S03]  /*12940*/  @P1 IMAD R8, R5, 0x2, R22 ;  /* 0x0000000205081824 */ /* 0x000fc600078e0216 */
[----:B------:R-:W2:Y:S01]  /*12950*/  SHFL.IDX PT, R2, R0, 0x1, 0x181f ;  /* 0x00381f0000027f89 */ /* 0x000ea200000e0000 */
[----:B-1----:R-:W-:-:S05]  /*12960*/  @P1 LEA R3, P0, R9, R3, 0x1 ;  /* 0x0000000309031211 */ /* 0x002fca00078008ff */
[----:B--2---:R-:W-:-:S05]  /*12970*/  @P1 IMAD.X R2, RZ, RZ, R2, P0 ;  /* 0x000000ffff021224 */ /* 0x004fca00000e0602 */
[----:B------:R-:W-:-:S04]  /*12980*/  @P1 LOP3.LUT R3, R3, R2, RZ, 0x3c, !PT ;  /* 0x0000000203031212 */ /* 0x000fc800078e3cff */
[----:B------:R-:W-:-:S04]  /*12990*/  @P1 LOP3.LUT R2, R3, R2, RZ, 0x3c, !PT ;  /* 0x0000000203021212 */ /* 0x000fc800078e3cff */
[----:B------:R-:W-:-:S05]  /*129a0*/  @P1 LOP3.LUT R3, R3, R2, RZ, 0x3c, !PT ;  /* 0x0000000203031212 */ /* 0x000fca00078e3cff */
[----:B------:R-:W-:Y:S04]  /*129b0*/  @P1 LDGSTS.E.BYPASS.LTC128B.128 [R8+0x18c00], desc[UR36][R2.64], !P4 ;  /* 0x18c0000002081fae */ /* 0x000fe8000e101d64 */
[----:B------:R-:W-:Y:S04]  /*129c0*/  @P1 LDGSTS.E.BYPASS.LTC128B.128 [R8+0x1bc00], desc[UR36][R2.64+0x80], !P3 ;  /* 0x1bc0008002081fae */ /* 0x000fe8000d901d64 */
[----:B------:R1:W-:Y:S01]  /*129d0*/  @P1 LDGSTS.E.BYPASS.LTC128B.128 [R8+0x1ec00], desc[UR36][R2.64+0x100], !P2 ;  /* 0x1ec0010002081fae */ /* 0x0003e2000d101d64 */
[----:B------:R-:W-:-:S03]  /*129e0*/  ISETP.GE.AND P1, PT, R6, 0x21, PT ;  /* 0x000000210600780c */ /* 0x000fc60003f26270 */
[----:B-1----:R-:W1:Y:S10]  /*129f0*/  SHFL.IDX PT, R3, R4, 0x2, 0x181f ;  /* 0x00581f0004037f89 */ /* 0x002e7400000e0000 */
[----:B------:R-:W-:Y:S01]  /*12a00*/  @P1 IMAD R8, R5, 0x2, R22 ;  /* 0x0000000205081824 */ /* 0x000fe200078e0216 */
        /* <DEDUP_REMOVED lines=23> */
[----:B------:R-:W-:Y:S01]  /*12b80*/  @P1 LEA R8, R5, R22, 0x1 ;  /* 0x0000001605081211 */ /* 0x000fe200078e08ff */
[----:B------:R-:W2:Y:S04]  /*12b90*/  SHFL.IDX PT, R2, R0, 0x4, 0x181f ;  /* 0x00981f0000027f89 */ /* 0x000ea800000e0000 */
[----:B------:R-:W3:Y:S01]  /*12ba0*/  SHFL.IDX PT, R0, R0, 0x5, 0x181f ;  /* 0x00b81f0000007f89 */ /* 0x000ee200000e0000 */
[----:B-1----:R-:W-:-:S05]  /*12bb0*/  @P1 LEA R3, P0, R9, R3, 0x1 ;  /* 0x0000000309031211 */ /* 0x002fca00078008ff */
[----:B--2---:R-:W-:-:S05]  /*12bc0*/  @P1 IMAD.X R2, RZ, RZ, R2, P0 ;  /* 0x000000ffff021224 */ /* 0x004fca00000e0602 */
[----:B------:R-:W-:-:S04]  /*12bd0*/  @P1 LOP3.LUT R3, R3, R2, RZ, 0x3c, !PT ;  /* 0x0000000203031212 */ /* 0x000fc800078e3cff */
[----:B------:R-:W-:-:S04]  /*12be0*/  @P1 LOP3.LUT R2, R3, R2, RZ, 0x3c, !PT ;  /* 0x0000000203021212 */ /* 0x000fc800078e3cff */
[----:B------:R-:W-:-:S05]  /*12bf0*/  @P1 LOP3.LUT R3, R3, R2, RZ, 0x3c, !PT ;  /* 0x0000000203031212 */ /* 0x000fca00078e3cff */
[----:B------:R-:W-:Y:S04]  /*12c00*/  @P1 LDGSTS.E.BYPASS.LTC128B.128 [R8+0x1a400], desc[UR36][R2.64], !P4 ;  /* 0x1a40000002081fae */ /* 0x000fe8000e101d64 */
[----:B------:R-:W-:Y:S04]  /*12c10*/  @P1 LDGSTS.E.BYPASS.LTC128B.128 [R8+0x1d400], desc[UR36][R2.64+0x80], !P3 ;  /* 0x1d40008002081fae */ /* 0x000fe8000d901d64 */
[----:B------:R1:W-:Y:S04]  /*12c20*/  @P1 LDGSTS.E.BYPASS.LTC128B.128 [R8+0x20400], desc[UR36][R2.64+0x100], !P2 ;  /* 0x2040010002081fae */ /* 0x0003e8000d101d64 */
[----:B-1-3--:R1:W2:Y:S02]  /*12c30*/  SHFL.IDX PT, R2, R4, 0x5, 0x181f ;  /* 0x00b81f0004027f89 */ /* 0x00a2a400000e0000 */
.L_x_1457:
[----:B------:R-:W-:-:S13]  /*12c40*/  ISETP.GE.AND P0, PT, R6, 0x51, PT ;  /* 0x000000510600780c */ /* 0x000fda0003f06270 */
[----:B--2---:R-:W-:Y:S01]  /*12c50*/  @P0 LEA R2, P1, R9, R2, 0x1 ;  /* 0x0000000209020211 */ /* 0x004fe200078208ff */
[----:B------:R-:W-:-:S04]  /*12c60*/  @P0 IMAD R5, R5, 0x2, R22 ;  /* 0x0000000205050824 */ /* 0x000fc800078e0216 */
        /* <DEDUP_REMOVED lines=9> */
.L_x_1379:
[----:B------:R-:W-:Y:S02]  /*12d00*/  PLOP3.LUT P1, PT, P1, P0, PT, 0xa2, 0x0 ;  /* 0x000000000000781c */ /* 0x000fe40000f21472 */
[----:B------:R-:W-:-:S08]  /*12d10*/  @P0 R2UR P1, UR4, R7 ;  /* 0x00000000070402ca */ /* 0x000fd00000020000 */
[----:B------:R-:W-:-:S05]  /*12d20*/  @P0 PLOP3.LUT P0, PT, P1, PT, PT, 0x80, 0x0 ;  /* 0x000000000000081c */ /* 0x000fca0000f0f070 */
[----:B------:R-:W-:Y:S01]  /*12d30*/  @!P1 SYNCS.ARRIVE.TRANS64.RED.A0T1 RZ, [UR4+0x2a830], RZ ;  /* 0x02a830ffffff99a7 */ /* 0x000fe20008200404 */
[----:B------:R-:W-:Y:S07]  /*12d40*/  @!P1 ARRIVES.LDGSTSBAR.64.TRANSCNT [UR4+0x2a830] ;  /* 0x02a83000ff0099b0 */ /* 0x000fee0008000a84 */
[----:B------:R-:W-:Y:S05]  /*12d50*/  @P0 BRA.U.ANY `(.L_x_1379) ;  /* 0xfffffffd00e80947 */ /* 0x000fea000393ffff */
[----:B------:R-:W-:Y:S01]  /*12d60*/  NOP ;  /* 0x0000000000007918 */ /* 0x000fe20000000000 */
[----:B------:R-:W3:Y:S02]  /*12d70*/  LDL R0, [R1] ;  /* 0x0000000001007983 */ /* 0x000ee40000100800 */
[----:B---3--:R-:W-:-:S13]  /*12d80*/  LOP3.LUT P2, RZ, R0, 0x10, RZ, 0xc0, !PT ;  /* 0x0000001000ff7812 */ /* 0x008fda000784c0ff */
[----:B------:R-:W-:Y:S05]  /*12d90*/  @!P2 BRA `(.L_x_1380) ;  /* 0x000000000004a947 */ /* 0x000fea0003800000 */
[----:B------:R-:W-:Y:S01]  /*12da0*/  BPT.TRAP 0x1 ;  /* 0x000000040000795c */ /* 0x000fe20000300000 */
.L_x_1380:
[----:B------:R3:W-:Y:S02]  /*12db0*/  SYNCS.ARRIVE.TRANS64.A1T0 RZ, [R7+URZ+0x2a830], RZ ;  /* 0x02a830ff07ff79a7 */ /* 0x0007e4000810003f */
[----:B------:R-:W-:Y:S05]  /*12dc0*/  WARPSYNC.ALL ;  /* 0x0000000000007948 */ /* 0x000fea0003800000 */
[----:B------:R-:W-:Y:S01]  /*12dd0*/  ULDC.64 UR4, c[0x0][0x298] ;  /* 0x0000a60000047ab9 */ /* 0x000fe20000000a00 */
[----:B--2---:R-:W-:Y:S01]  /*12de0*/  VIADD R2, R22, 0xc400 ;  /* 0x0000c40016027836 */ /* 0x004fe20000000000 */
[----:B------:R-:W-:Y:S01]  /*12df0*/  SHF.R.S32.HI R0, RZ, 0x1f, R34 ;  /* 0x0000001fff007819 */ /* 0x000fe20000011422 */
[----:B-1----:R-:W-:Y:S01]  /*12e00*/  IMAD.WIDE.U32 R4, R34, UR4, RZ ;  /* 0x0000000422047c25 */ /* 0x002fe2000f8e00ff */
[----:B------:R-:W-:Y:S01]  /*12e10*/  BSSY B6, `(.L_x_1381) ;  /* 0x0000018000067945 */ /* 0x000fe20003800000 */
[----:B------:R-:W-:Y:S01]  /*12e20*/  BAR.SYNC.DEFER_BLOCKING 0x8, 0x180 ;  /* 0x0206000000007b1d */ /* 0x000fe20000010000 */
[----:B------:R-:W-:Y:S01]  /*12e30*/  LOP3.LUT P0, RZ, R2, 0x3ff, RZ, 0xc0, !PT ;  /* 0x000003ff02ff7812 */ /* 0x000fe2000780c0ff */
[----:B------:R-:W-:-:S04]  /*12e40*/  IMAD R3, R0, UR4, RZ ;  /* 0x0000000400037c24 */ /* 0x000fc8000f8e02ff */
[----:B------:R-:W-:Y:S01]  /*12e50*/  IMAD R0, R34, UR5, R3 ;  /* 0x0000000522007c24 */ /* 0x000fe2000f8e0203 */
[----:B------:R1:W-:Y:S03]  /*12e60*/  STL.64 [R1+0x8], R4 ;  /* 0x0000080401007387 */ /* 0x0003e60000100a00 */
[----:B------:R-:W-:-:S04]  /*12e70*/  IMAD.IADD R34, R5, 0x1, R0 ;  /* 0x0000000105227824 */ /* 0x000fc800078e0200 */
[----:B------:R-:W-:Y:S05]  /*12e80*/  @!P0 BRA `(.L_x_1382) ;  /* 0x0000000000408947 */ /* 0x000fea0003800000 */
[----:B------:R-:W-:Y:S01]  /*12e90*/  MOV R2, 0x0 ;  /* 0x0000000000027802 */ /* 0x000fe20000000f00 */
[----:B------:R-:W-:Y:S01]  /*12ea0*/  ULDC.64 UR6, c[0x4][0xf0] ;  /* 0x01003c0000067ab9 */ /* 0x000fe20000000a00 */
[----:B------:R-:W-:Y:S01]  /*12eb0*/  ULDC.64 UR8, c[0x4][0xf8] ;  /* 0x01003e0000087ab9 */ /* 0x000fe20000000a00 */
[----:B------:R-:W-:Y:S01]  /*12ec0*/  ULDC.64 UR4, c[0x4][0x88] ;  /* 0x0100220000047ab9 */ /* 0x000fe20000000a00 */
[----:B-1----:R-:W-:Y:S02]  /*12ed0*/  IMAD.U32 R4, RZ, RZ, UR6 ;  /* 0x00000006ff047e24 */ /* 0x002fe4000f8e00ff */
[----:B------:R-:W1:Y:S01]  /*12ee0*/  LDC.64 R2, c[0x4][R2] ;  /* 0x0100000002027b82 */ /* 0x000e620000000a00 */
[----:B------:R-:W-:Y:S02]  /*12ef0*/  IMAD.U32 R5, RZ, RZ, UR7 ;  /* 0x00000007ff057e24 */ /* 0x000fe4000f8e00ff */
[----:B------:R-:W-:Y:S02]  /*12f00*/  IMAD.U32 R6, RZ, RZ, UR8 ;  /* 0x00000008ff067e24 */ /* 0x000fe4000f8e00ff */
[----:B---3--:R-:W-:-:S02]  /*12f10*/  IMAD.U32 R7, RZ, RZ, UR9 ;  /* 0x00000009ff077e24 */ /* 0x008fc4000f8e00ff */
[----:B------:R-:W-:Y:S02]  /*12f20*/  IMAD.U32 R10, RZ, RZ, UR4 ;  /* 0x00000004ff0a7e24 */ /* 0x000fe4000f8e00ff */
[----:B------:R-:W-:Y:S02]  /*12f30*/  IMAD.U32 R11, RZ, RZ, UR5 ;  /* 0x00000005ff0b7e24 */ /* 0x000fe4000f8e00ff */
[----:B------:R-:W-:Y:S02]  /*12f40*/  IMAD.MOV.U32 R8, RZ, RZ, 0x70 ;  /* 0x00000070ff087424 */ /* 0x000fe400078e00ff */
[----:B------:R-:W-:Y:S02]  /*12f50*/  IMAD.MOV.U32 R12, RZ, RZ, 0x1 ;  /* 0x00000001ff0c7424 */ /* 0x000fe400078e00ff */
[----:B------:R-:W-:-:S07]  /*12f60*/  IMAD.MOV.U32 R13, RZ, RZ, RZ ;  /* 0x000000ffff0d7224 */ /* 0x000fce00078e00ff */
[----:B0-----:R-:W-:-:S07]  /*12f70*/  LEPC R20, `(.L_x_1382) ;  /* 0x000000001014794e */ /* 0x001fce0000000000 */
[----:B-1----:R-:W-:Y:S05]  /*12f80*/  CALL.ABS.NOINC R2 ;  /* 0x0000000002007343 */ /* 0x002fea0003c00000 */
.L_x_1382:
[----:B------:R-:W-:Y:S05]  /*12f90*/  BSYNC B6 ;  /* 0x0000000000067941 */ /* 0x000fea0003800000 */
.L_x_1381:
[----:B0-----:R-:W2:Y:S01]  /*12fa0*/  LDL.LU.64 R20, [R1+0x8] ;  /* 0x0000080001147983 */ /* 0x001ea20000300a00 */
[----:B------:R-:W-:-:S03]  /*12fb0*/  ULDC.64 UR4, c[0x0][0x2d8] ;  /* 0x0000b60000047ab9 */ /* 0x000fc60000000a00 */
[----:B------:R-:W4:Y:S01]  /*12fc0*/  LDL R2, [R1] ;  /* 0x0000000001027983 */ /* 0x000f220000100800 */
[----:B------:R-:W-:Y:S02]  /*12fd0*/  IMAD R0, R30, UR4, RZ ;  /* 0x000000041e007c24 */ /* 0x000fe4000f8e02ff */
[----:B------:R-:W-:Y:S01]  /*12fe0*/  IMAD.MOV.U32 R3, RZ, RZ, R34 ;  /* 0x000000ffff037224 */ /* 0x000fe200078e0022 */
[----:B------:R-:W3:Y:S01]  /*12ff0*/  S2R R9, SR_TID.X ;  /* 0x0000000000097919 */ /* 0x000ee20000002100 */
[----:B-1----:R-:W-:Y:S01]  /*13000*/  IMAD R5, R18, UR5, R0 ;  /* 0x0000000512057c24 */ /* 0x002fe2000f8e0200 */
[----:B------:R-:W-:Y:S01]  /*13010*/  SHF.R.S32.HI R0, RZ, 0x1f, R19 ;  /* 0x0000001fff007819 */ /* 0x000fe20000011413 */
[----:B---3--:R-:W-:-:S05]  /*13020*/  IMAD.SHL.U32 R7, R9, 0x8, RZ ;  /* 0x0000000809077824 */ /* 0x008fca00078e00ff */
[----:B------:R-:W-:Y:S01]  /*13030*/  LOP3.LUT R7, R7, 0x38, RZ, 0xc0, !PT ;  /* 0x0000003807077812 */ /* 0x000fe200078ec0ff */
[----:B--2---:R-:W0:Y:S01]  /*13040*/  S2R R21, SR_TID.X ;  /* 0x0000000000157919 */ /* 0x004e220000002100 */
[----:B----4-:R-:W-:Y:S01]  /*13050*/  LOP3.LUT P6, RZ, R2, 0x80, RZ, 0xc0, !PT ;  /* 0x0000008002ff7812 */ /* 0x010fe200078cc0ff */
[----:B------:R-:W-:Y:S02]  /*13060*/  IMAD.MOV.U32 R2, RZ, RZ, R20 ;  /* 0x000000ffff027224 */ /* 0x000fe400078e0014 */
[----:B------:R-:W1:Y:S01]  /*13070*/  LDC R20, c[0x0][0x448] ;  /* 0x00011200ff147b82 */ /* 0x000e620000000800 */
[----:B------:R-:W-:Y:S01]  /*13080*/  SEL R0, R0, RZ, !P6 ;  /* 0x000000ff00007207 */ /* 0x000fe20007000000 */
[----:B------:R-:W-:Y:S01]  /*13090*/  IMAD.WIDE.U32 R2, R18, UR4, R2 ;  /* 0x0000000412027c25 */ /* 0x000fe2000f8e0002 */
[----:B------:R-:W-:Y:S01]  /*130a0*/  SEL R4, R19, RZ, !P6 ;  /* 0x000000ff13047207 */ /* 0x000fe20007000000 */
[----:B------:R-:W-:Y:S02]  /*130b0*/  ULDC.64 UR4, c[0x0][0x2e0] ;  /* 0x0000b80000047ab9 */ /* 0x000fe40000000a00 */
[----:B------:R-:W-:-:S02]  /*130c0*/  IMAD.IADD R3, R3, 0x1, R5 ;  /* 0x0000000103037824 */ /* 0x000fc400078e0205 */
[----:B------:R-:W-:Y:S02]  /*130d0*/  IMAD R0, R0, UR4, RZ ;  /* 0x0000000400007c24 */ /* 0x000fe4000f8e02ff */
[----:B------:R-:W-:-:S04]  /*130e0*/  IMAD.WIDE.U32 R2, R4, UR4, R2 ;  /* 0x0000000404027c25 */ /* 0x000fc8000f8e0002 */
[----:B------:R-:W-:Y:S01]  /*130f0*/  IMAD R0, R4, UR5, R0 ;  /* 0x0000000504007c24 */ /* 0x000fe2000f8e0200 */
[----:B------:R-:W-:-:S03]  /*13100*/  ULDC.64 UR4, c[0x0][0x2d0] ;  /* 0x0000b40000047ab9 */ /* 0x000fc60000000a00 */
[----:B------:R-:W-:Y:S01]  /*13110*/  IMAD.IADD R3, R3, 0x1, R0 ;  /* 0x0000000103037824 */ /* 0x000fe200078e0200 */
[----:B-1----:R-:W-:Y:S02]  /*13120*/  ISETP.NE.AND P6, PT, R20, 0x1, PT ;  /* 0x000000011400780c */ /* 0x002fe40003fc5270 */
[----:B------:R-:W1:Y:S01]  /*13130*/  S2R R20, SR_TID.X ;  /* 0x0000000000147919 */ /* 0x000e620000002100 */
[----:B0-----:R-:W-:-:S04]  /*13140*/  LOP3.LUT R21, R21, 0x7f, RZ, 0xc0, !PT ;  /* 0x0000007f15157812 */ /* 0x001fc800078ec0ff */
[----:B------:R-:W-:-:S06]  /*13150*/  SHF.R.U32.HI R21, RZ, 0x3, R21 ;  /* 0x00000003ff157819 */ /* 0x000fcc0000011615 */
[----:B------:R-:W0:Y:S08]  /*13160*/  @P6 LDC R6, c[0x0][0x44c] ;  /* 0x00011300ff066b82 */ /* 0x000e300000000800 */
[----:B------:R-:W2:Y:S01]  /*13170*/  @P6 LDC R5, c[0x0][0x450] ;  /* 0x00011400ff056b82 */ /* 0x000ea20000000800 */
[----:B-1----:R-:W-:-:S05]  /*13180*/  IMAD.SHL.U32 R20, R20, 0x10, RZ ;  /* 0x0000001014147824 */ /* 0x002fca00078e00ff */
[----:B------:R-:W-:Y:S01]  /*13190*/  LOP3.LUT R20, R21, 0x70, R20, 0xf8, !PT ;  /* 0x0000007015147812 */ /* 0x000fe200078ef814 */
[----:B------:R-:W-:-:S04]  /*131a0*/  IMAD.SHL.U32 R21, R9, 0x8, RZ ;  /* 0x0000000809157824 */ /* 0x000fc800078e00ff */
[----:B------:R-:W-:Y:S01]  /*131b0*/  IMAD.IADD R0, R20, 0x1, R26 ;  /* 0x0000000114007824 */ /* 0x000fe200078e021a */
[----:B------:R-:W-:Y:S02]  /*131c0*/  LOP3.LUT R21, R21, 0x38, RZ, 0xc0, !PT ;  /* 0x0000003815157812 */ /* 0x000fe400078ec0ff */
[----:B------:R-:W-:Y:S01]  /*131d0*/  LOP3.LUT R20, R9, 0x7f, RZ, 0xc0, !PT ;  /* 0x0000007f09147812 */ /* 0x000fe200078ec0ff */
[----:B0-----:R-:W-:Y:S01]  /*131e0*/  @P6 IMAD.HI.U32 R6, R0, R6, RZ ;  /* 0x0000000600066227 */ /* 0x001fe200078e00ff */
[C---:B------:R-:W-:Y:S02]  /*131f0*/  LOP3.LUT R8, R21.reuse, 0x40, RZ, 0xfc, !PT ;  /* 0x0000004015087812 */ /* 0x040fe400078efcff */
[----:B------:R-:W-:Y:S01]  /*13200*/  LOP3.LUT R9, R21, 0x80, RZ, 0xfc, !PT ;  /* 0x0000008015097812 */ /* 0x000fe200078efcff */
[----:B------:R-:W-:Y:S01]  /*13210*/  IMAD.MOV.U32 R4, RZ, RZ, R0 ;  /* 0x000000ffff047224 */ /* 0x000fe200078e0000 */
[----:B--2---:R-:W-:Y:S02]  /*13220*/  @P6 SHF.R.U32.HI R4, RZ, R5, R6 ;  /* 0x00000005ff046219 */ /* 0x004fe40000011606 */
[----:B------:R-:W0:Y:S03]  /*13230*/  LDC R6, c[0x0][0x448] ;  /* 0x00011200ff067b82 */ /* 0x000e260000000800 */
[----:B------:R-:W-:-:S02]  /*13240*/  IMAD.MOV R5, RZ, RZ, -R4 ;  /* 0x000000ffff057224 */ /* 0x000fc400078e0a04 */
[----:B------:R-:W-:-:S04]  /*13250*/  IMAD.WIDE.U32 R2, R4, UR4, R2 ;  /* 0x0000000404027c25 */ /* 0x000fc8000f8e0002 */
[----:B0-----:R-:W-:Y:S01]  /*13260*/  IMAD R0, R6, R5, R0 ;  /* 0x0000000506007224 */ /* 0x001fe200078e0200 */
[----:B------:R-:W-:-:S05]  /*13270*/  SHF.R.S32.HI R5, RZ, 0x1f, R4 ;  /* 0x0000001fff057819 */ /* 0x000fca0000011404 */
[----:B------:R-:W-:-:S04]  /*13280*/  IMAD R5, R5, UR4, RZ ;  /* 0x0000000405057c24 */ /* 0x000fc8000f8e02ff */
[----:B------:R-:W-:Y:S01]  /*13290*/  IMAD R5, R4, UR5, R5 ;  /* 0x0000000504057c24 */ /* 0x000fe2000f8e0205 */
[----:B------:R-:W-:Y:S01]  /*132a0*/  SHF.R.S32.HI R4, RZ, 0x1f, R0 ;  /* 0x0000001fff047819 */ /* 0x000fe20000011400 */
[----:B------:R-:W-:Y:S02]  /*132b0*/  ULDC.64 UR4, c[0x0][0x2c8] ;  /* 0x0000b20000047ab9 */ /* 0x000fe40000000a00 */
[----:B------:R-:W-:Y:S02]  /*132c0*/  IMAD.IADD R3, R3, 0x1, R5 ;  /* 0x0000000103037824 */ /* 0x000fe400078e0205 */
[----:B------:R-:W-:Y:S02]  /*132d0*/  IMAD R4, R4, UR4, RZ ;  /* 0x0000000404047c24 */ /* 0x000fe4000f8e02ff */
[----:B------:R-:W-:-:S04]  /*132e0*/  IMAD.WIDE.U32 R2, R0, UR4, R2 ;  /* 0x0000000400027c25 */ /* 0x000fc8000f8e0002 */
[----:B------:R-:W-:Y:S01]  /*132f0*/  IMAD R5, R0, UR5, R4 ;  /* 0x0000000500057c24 */ /* 0x000fe2000f8e0204 */
[----:B------:R-:W-:Y:S02]  /*13300*/  ULDC.64 UR4, c[0x0][0x280] ;  /* 0x0000a00000047ab9 */ /* 0x000fe40000000a00 */
[C---:B------:R-:W-:Y:S01]  /*13310*/  LEA R0, P0, R2.reuse, UR4, 0x1 ;  /* 0x0000000402007c11 */ /* 0x040fe2000f8008ff */
[----:B------:R-:W-:Y:S01]  /*13320*/  IMAD.IADD R4, R3, 0x1, R5 ;  /* 0x0000000103047824 */ /* 0x000fe200078e0205 */
[----:B------:R-:W-:Y:S02]  /*13330*/  ULDC UR4, c[0x0][0x2b8] ;  /* 0x0000ae0000047ab9 */ /* 0x000fe40000000800 */
[----:B------:R-:W-:Y:S02]  /*13340*/  ISETP.GE.AND P3, PT, R7, UR4, PT ;  /* 0x0000000407007c0c */ /* 0x000fe4000bf66270 */
[----:B------:R-:W-:Y:S01]  /*13350*/  LEA.HI.X R4, R2, UR5, R4, 0x1, P0 ;  /* 0x0000000502047c11 */ /* 0x000fe200080f0c04 */
[----:B------:R-:W-:Y:S01]  /*13360*/  UMOV UR5, 0xffffffff ;  /* 0xffffffff00057882 */ /* 0x000fe20000000000 */
[----:B------:R-:W-:-:S02]  /*13370*/  ISETP.GE.AND P2, PT, R8, UR4, PT ;  /* 0x0000000408007c0c */ /* 0x000fc4000bf46270 */
[----:B------:R-:W-:Y:S02]  /*13380*/  ISETP.GE.AND P0, PT, R9, UR4, PT ;  /* 0x0000000409007c0c */ /* 0x000fe4000bf06270 */
[----:B------:R-:W-:Y:S01]  /*13390*/  SHF.R.U32.HI R8, RZ, 0x3, R20 ;  /* 0x00000003ff087819 */ /* 0x000fe20000011614 */
[----:B------:R-:W-:Y:S10]  /*133a0*/  BRA.DIV UR5, `(.L_x_1383) ;  /* 0x0000003a05d87947 */ /* 0x000ff4000b800000 */
[----:B------:R-:W0:Y:S01]  /*133b0*/  SHFL.IDX PT, R3, R0, RZ, 0x181f ;  /* 0x00181fff00037589 */ /* 0x000e2200000e0000 */
[----:B------:R-:W-:Y:S02]  /*133c0*/  IMAD R29, R29, R6, RZ ;  /* 0x000000061d1d7224 */ /* 0x000fe400078e02ff */
[----:B------:R-:W-:Y:S01]  /*133d0*/  IMAD.IADD R26, R8, 0x1, R26 ;  /* 0x00000001081a7824 */ /* 0x000fe200078e021a */
[----:B------:R-:W1:Y:S04]  /*133e0*/  SHFL.IDX PT, R2, R4, RZ, 0x181f ;  /* 0x00181fff04027589 */ /* 0x000e6800000e0000 */
[----:B------:R-:W-:Y:S01]  /*133f0*/  ISETP.GE.AND P1, PT, R26, R29, PT ;  /* 0x0000001d1a00720c */ /* 0x000fe20003f26270 */
[----:B------:R-:W-:-:S12]  /*13400*/  SHFL.IDX PT, R14, R0, 0x7, 0x181f ;  /* 0x00f81f00000e7f89 */ /* 0x000fd800000e0000 */
[----:B0-----:R-:W-:-:S05]  /*13410*/  @!P1 LEA R5, P4, R7, R3, 0x1 ;  /* 0x0000000307059211 */ /* 0x001fca00078808ff */
[----:B-1----:R-:W-:Y:S02]  /*13420*/  @!P1 IMAD.X R3, RZ, RZ, R2, P4 ;  /* 0x000000ffff039224 */ /* 0x002fe400020e0602 */
[----:B------:R-:W-:Y:S02]  /*13430*/  @!P1 IMAD.MOV.U32 R2, RZ, RZ, R5 ;  /* 0x000000ffff029224 */ /* 0x000fe400078e0005 */
[----:B------:R-:W-:-:S03]  /*13440*/  VIADD R5, R26, 0x10 ;  /* 0x000000101a057836 */ /* 0x000fc60000000000 */
        /* <DEDUP_REMOVED lines=8> */
[----:B------:R-:W-:Y:S02]  /*134d0*/  @!P1 IMAD.MOV.U32 R2, RZ, RZ, R5 ;  /* 0x000000ffff029224 */ /* 0x000fe400078e0005 */
        /* <DEDUP_REMOVED lines=60> */
.L_x_1474:
[----:B------:R-:W-:Y:S01]  /*138a0*/  VIADD R26, R26, 0x70 ;  /* 0x000000701a1a7836 */ /* 0x000fe20000000000 */
[----:B------:R-:W-:Y:S04]  /*138b0*/  BSSY B0, `(.L_x_1384) ;  /* 0x000000b000007945 */ /* 0x000fe80003800000 */
[----:B------:R-:W-:-:S13]  /*138c0*/  ISETP.GE.AND P1, PT, R26, R29, PT ;  /* 0x0000001d1a00720c */ /* 0x000fda0003f26270 */
[----:B------:R-:W-:Y:S05]  /*138d0*/  @P1 BRA `(.L_x_1385) ;  /* 0x0000000000201947 */ /* 0x000fea0003800000 */
[----:B0-----:R-:W-:-:S05]  /*138e0*/  LEA R2, P1, R7, R14, 0x1 ;  /* 0x0000000e07027211 */ /* 0x001fca00078208ff */
[----:B------:R-:W-:-:S05]  /*138f0*/  IMAD.X R3, RZ, RZ, R4, P1 ;  /* 0x000000ffff037224 */ /* 0x000fca00008e0604 */
[----:B------:R-:W-:Y:S01]  /*13900*/  @!PT LDS RZ, [RZ] ;  /* 0x00000000fffff984 */ /* 0x000fe20000000800 */
[----:B------:R-:W-:Y:S01]  /*13910*/  @!PT LDS RZ, [RZ] ;  /* 0x00000000fffff984 */ /* 0x000fe20000000800 */
[----:B------:R-:W-:Y:S01]  /*13920*/  @!PT LDS RZ, [RZ] ;  /* 0x00000000fffff984 */ /* 0x000fe20000000800 */
[----:B------:R1:W-:Y:S04]  /*13930*/  LDGSTS.E.BYPASS.LTC128B.128 [R33+0xfc00], desc[UR36][R2.64], !P3 ;  /* 0x0fc0000002217fae */ /* 0x0003e8000d901d64 */
[----:B------:R1:W-:Y:S04]  /*13940*/  LDGSTS.E.BYPASS.LTC128B.128 [R33+0x13c00], desc[UR36][R2.64+0x80], !P2 ;  /* 0x13c0008002217fae */ /* 0x0003e8000d101d64 */
[----:B------:R1:W-:Y:S02]  /*13950*/  LDGSTS.E.BYPASS.LTC128B.128 [R33+0x17c00], desc[UR36][R2.64+0x100], !P0 ;  /* 0x17c0010002217fae */ /* 0x0003e4000c101d64 */
.L_x_1385:
[----:B------:R-:W-:Y:S05]  /*13960*/  BSYNC B0 ;  /* 0x0000000000007941 */ /* 0x000fea0003800000 */
.L_x_1384:
[----:B------:R-:W-:Y:S01]  /*13970*/  NOP ;  /* 0x0000000000007918 */ /* 0x000fe20000000000 */
[----:B------:R-:W-:-:S13]  /*13980*/  PLOP3.LUT P0, PT, PT, PT, PT, 0x80, 0x0 ;  /* 0x000000000000781c */ /* 0x000fda0003f0f070 */
.L_x_1386:
[----:B------:R-:W-:Y:S02]  /*13990*/  PLOP3.LUT P1, PT, P1, P0, PT, 0xa2, 0x0 ;  /* 0x000000000000781c */ /* 0x000fe40000f21472 */
[----:B------:R-:W-:-:S08]  /*139a0*/  @P0 R2UR P1, UR4, R22 ;  /* 0x00000000160402ca */ /* 0x000fd00000020000 */
[----:B------:R-:W-:-:S05]  /*139b0*/  @P0 PLOP3.LUT P0, PT, P1, PT, PT, 0x80, 0x0 ;  /* 0x000000000000081c */ /* 0x000fca0000f0f070 */
[----:B------:R-:W-:Y:S01]  /*139c0*/  @!P1 SYNCS.ARRIVE.TRANS64.RED.A0T1 RZ, [UR4+0x2a800], RZ ;  /* 0x02a800ffffff99a7 */ /* 0x000fe20008200404 */
[----:B------:R-:W-:Y:S07]  /*139d0*/  @!P1 ARRIVES.LDGSTSBAR.64.TRANSCNT [UR4+0x2a800] ;  /* 0x02a80000ff0099b0 */ /* 0x000fee0008000a84 */
[----:B------:R-:W-:Y:S05]  /*139e0*/  @P0 BRA.U.ANY `(.L_x_1386) ;  /* 0xfffffffd00e80947 */ /* 0x000fea000393ffff */
[----:B01----:R-:W2:Y:S04]  /*139f0*/  LDL.LU R3, [R1+0x14] ;  /* 0x0000140001037983 */ /* 0x003ea80000300800 */
[----:B------:R-:W3:Y:S01]  /*13a00*/  LDL.LU R2, [R1+0x10] ;  /* 0x0000100001027983 */ /* 0x000ee20000300800 */
[----:B--2---:R-:W-:-:S05]  /*13a10*/  VIADD R3, R3, 0x1 ;  /* 0x0000000103037836 */ /* 0x004fca0000000000 */
[----:B------:R-:W-:Y:S01]  /*13a20*/  LEA.HI R0, R3, R3, RZ, 0x1 ;  /* 0x0000000303007211 */ /* 0x000fe200078f08ff */
[----:B------:R0:W-:Y:S03]  /*13a30*/  STL [R1+0x14], R3 ;  /* 0x0000140301007387 */ /* 0x0001e60000100800 */
[----:B------:R-:W-:-:S05]  /*13a40*/  LOP3.LUT R0, R0, 0xfffffffe, RZ, 0xc0, !PT ;  /* 0xfffffffe00007812 */ /* 0x000fca00078ec0ff */
[----:B0-----:R-:W-:Y:S02]  /*13a50*/  IMAD.IADD R3, R3, 0x1, -R0 ;  /* 0x0000000103037824 */ /* 0x001fe400078e0a00 */
[----:B---3--:R-:W-:-:S03]  /*13a60*/  VIADD R0, R2, 0xfffffffe ;  /* 0xfffffffe02007836 */ /* 0x008fc60000000000 */
[----:B------:R-:W-:Y:S01]  /*13a70*/  SHF.L.U32 R3, R3, 0x1f, RZ ;  /* 0x0000001f03037819 */ /* 0x000fe200000006ff */
[----:B------:R-:W-:Y:S01]  /*13a80*/  NOP ;  /* 0x0000000000007918 */ /* 0x000fe20000000000 */
[----:B------:R0:W-:Y:S01]  /*13a90*/  SYNCS.ARRIVE.TRANS64.A1T0 RZ, [R22+URZ+0x2a800], RZ ;  /* 0x02a800ff16ff79a7 */ /* 0x0001e2000810003f */
[----:B------:R-:W-:Y:S01]  /*13aa0*/  BSSY B0, `(.L_x_1387) ;  /* 0x0000003000007945 */ /* 0x000fe20003800000 */
[----:B------:R-:W1:Y:S03]  /*13ab0*/  SYNCS.PHASECHK.TRANS64.TRYWAIT P0, [R22+URZ+0x2a820], R3 ;  /* 0x02a82003160075a7 */ /* 0x000e66000800017f */
[----:B01----:R-:W-:Y:S05]  /*13ac0*/  @!P0 BRA `(.L_x_1388) ;  /* 0x0000003c00c88947 */ /* 0x003fea0003800000 */
.L_x_1475:
[----:B------:R-:W-:Y:S05]  /*13ad0*/  BSYNC B0 ;  /* 0x0000000000007941 */ /* 0x000fea0003800000 */
.L_x_1387:
[----:B------:R-:W-:Y:S01]  /*13ae0*/  ISETP.GE.AND P0, PT, R0, R37, PT ;  /* 0x000000250000720c */ /* 0x000fe20003f06270 */
[----:B------:R-:W-:-:S12]  /*13af0*/  BSSY B0, `(.L_x_1389) ;  /* 0x00000ff000007945 */ /* 0x000fd80003800000 */
[----:B------:R-:W-:Y:S05]  /*13b00*/  @!P0 BRA `(.L_x_1390) ;  /* 0x0000000c00f48947 */ /* 0x000fea0003800000 */
[----:B------:R-:W-:Y:S02]  /*13b10*/  IMAD.MOV.U32 R20, RZ, RZ, R27 ;  /* 0x000000ffff147224 */ /* 0x000fe400078e001b */
[----:B------:R-:W-:Y:S02]  /*13b20*/  IMAD.MOV.U32 R10, RZ, RZ, R25 ;  /* 0x000000ffff0a7224 */ /* 0x000fe400078e0019 */
[----:B------:R-:W-:-:S07]  /*13b30*/  IMAD.MOV.U32 R29, RZ, RZ, R24 ;  /* 0x000000ffff1d7224 */ /* 0x000fce00078e0018 */
.L_x_1403:
[----:B------:R-:W1:Y:S01]  /*13b40*/  S2R R2, SR_TID.X ;  /* 0x0000000000027919 */ /* 0x000e620000002100 */
[----:B0-----:R-:W0:Y:S01]  /*13b50*/  LDC R3, c[0x0][0x430] ;  /* 0x00010c00ff037b82 */ /* 0x001e220000000800 */
[----:B------:R-:W2:Y:S01]  /*13b60*/  LDL R7, [R1+0x4] ;  /* 0x0000040001077983 */ /* 0x000ea20000100800 */
[----:B------:R-:W3:Y:S01]  /*13b70*/  S2R R5, SR_TID.X ;  /* 0x0000000000057919 */ /* 0x000ee20000002100 */
[----:B-1----:R-:W-:-:S04]  /*13b80*/  LOP3.LUT R2, R2, 0x7f, RZ, 0xc0, !PT ;  /* 0x0000007f02027812 */ /* 0x002fc800078ec0ff */
[----:B------:R-:W-:Y:S02]  /*13b90*/  SHF.R.U32.HI R4, RZ, 0x3, R2 ;  /* 0x00000003ff047819 */ /* 0x000fe40000011602 */
[----:B------:R-:W4:Y:S01]  /*13ba0*/  LDL R2, [R1] ;  /* 0x0000000001027983 */ /* 0x000f220000100800 */
[----:B0-----:R-:W-:Y:S01]  /*13bb0*/  ISETP.NE.AND P0, PT, R3, 0x1, PT ;  /* 0x000000010300780c */ /* 0x001fe20003f05270 */
[----:B---3--:R-:W-:-:S05]  /*13bc0*/  IMAD.SHL.U32 R6, R5, 0x10, RZ ;  /* 0x0000001005067824 */ /* 0x008fca00078e00ff */
[----:B------:R-:W-:-:S04]  /*13bd0*/  LOP3.LUT R6, R4, 0x70, R6, 0xf8, !PT ;  /* 0x0000007004067812 */ /* 0x000fc800078ef806 */
[----:B------:R-:W-:-:S03]  /*13be0*/  ISETP.GT.U32.AND P2, PT, R6, 0x5f, PT ;  /* 0x0000005f0600780c */ /* 0x000fc60003f44070 */
[----:B------:R-:W0:Y:S01]  /*13bf0*/  @P0 LDC R3, c[0x0][0x434] ;  /* 0x00010d00ff030b82 */ /* 0x000e220000000800 */
[----:B------:R-:W-:-:S09]  /*13c00*/  IMAD R8, R0, 0x60, R36 ;  /* 0x0000006000087824 */ /* 0x000fd200078e0224 */
[----:B------:R-:W1:Y:S01]  /*13c10*/  @!P2 LDC.64 R4, c[0x0][0x428] ;  /* 0x00010a00ff04ab82 */ /* 0x000e620000000a00 */
[----:B------:R-:W-:-:S04]  /*13c20*/  IMAD.IADD R8, R6, 0x1, R8 ;  /* 0x0000000106087824 */ /* 0x000fc800078e0208 */
[----:B------:R-:W-:Y:S02]  /*13c30*/  IMAD.MOV.U32 R6, RZ, RZ, R8 ;  /* 0x000000ffff067224 */ /* 0x000fe400078e0008 */
[----:B0-----:R-:W-:Y:S01]  /*13c40*/  @P0 IMAD.HI.U32 R3, R8, R3, RZ ;  /* 0x0000000308030227 */ /* 0x001fe200078e00ff */
[----:B----4-:R-:W-:Y:S02]  /*13c50*/  LOP3.LUT P1, RZ, R2, 0x10, RZ, 0xc0, !PT ;  /* 0x0000001002ff7812 */ /* 0x010fe4000782c0ff */
[----:B------:R-:W0:Y:S02]  /*13c60*/  @P0 LDC R2, c[0x0][0x438] ;  /* 0x00010e00ff020b82 */ /* 0x000e240000000800 */
[----:B0-----:R-:W-:-:S04]  /*13c70*/  @P0 SHF.R.U32.HI R6, RZ, R2, R3 ;  /* 0x00000002ff060219 */ /* 0x001fc80000011603 */
[--C-:B------:R-:W-:Y:S01]  /*13c80*/  @!P2 SHF.R.S32.HI R3, RZ, 0x1f, R6.reuse ;  /* 0x0000001fff03a819 */ /* 0x100fe20000011406 */
[----:B------:R-:W-:-:S04]  /*13c90*/  @!P2 IMAD.MOV.U32 R2, RZ, RZ, R6 ;  /* 0x000000ffff02a224 */ /* 0x000fc800078e0006 */
[----:B-1----:R-:W-:-:S04]  /*13ca0*/  @!P2 IMAD.WIDE.U32 R2, R31, R4, R2 ;  /* 0x000000041f02a225 */ /* 0x002fc800078e0002 */
[----:B--2---:R-:W-:-:S04]  /*13cb0*/  @!P2 IMAD R4, R7, R4, RZ ;  /* 0x000000040704a224 */ /* 0x004fc800078e02ff */
[----:B------:R-:W-:Y:S02]  /*13cc0*/  @!P2 IMAD R7, R31, R5, R4 ;  /* 0x000000051f07a224 */ /* 0x000fe400078e0204 */
[----:B------:R-:W0:Y:S02]  /*13cd0*/  @!P2 LDC.64 R4, c[0x0][0x418] ;  /* 0x00010600ff04ab82 */ /* 0x000e240000000a00 */
[----:B------:R-:W-:Y:S02]  /*13ce0*/  @!P2 IMAD.IADD R3, R7, 0x1, R3 ;  /* 0x000000010703a824 */ /* 0x000fe400078e0203 */
[----:B------:R-:W-:Y:S01]  /*13cf0*/  IMAD.MOV.U32 R7, RZ, RZ, RZ ;  /* 0x000000ffff077224 */ /* 0x000fe200078e00ff */
[----:B0-----:R-:W-:-:S04]  /*13d00*/  @!P2 LEA R4, P0, R2, R4, 0x2 ;  /* 0x000000040204a211 */ /* 0x001fc800078010ff */
[----:B------:R-:W-:-:S05]  /*13d10*/  @!P2 LEA.HI.X R5, R2, R5, R3, 0x2, P0 ;  /* 0x000000050205a211 */ /* 0x000fca00000f1403 */
[----:B------:R0:W5:Y:S01]  /*13d20*/  @!P2 LDG.E R7, desc[UR36][R4.64] ;  /* 0x000000240407a981 */ /* 0x000162000c1e1900 */
[----:B------:R-:W-:Y:S01]  /*13d30*/  VIADD R25, R10, 0x1 ;  /* 0x000000010a197836 */ /* 0x000fe20000000000 */
[----:B------:R-:W-:Y:S05]  /*13d40*/  YIELD ;  /* 0x0000000000007946 */ /* 0x000fea0003800000 */
[----:B------:R-:W-:Y:S01]  /*13d50*/  ISETP.NE.AND P0, PT, R25, 0x2, PT ;  /* 0x000000021900780c */ /* 0x000fe20003f05270 */
[----:B------:R-:W-:Y:S01]  /*13d60*/  IMAD.MOV R3, RZ, RZ, -R6 ;  /* 0x000000ffff037224 */ /* 0x000fe200078e0a06 */
[----:B------:R-:W-:Y:S02]  /*13d70*/  ULDC UR4, c[0x0][0x430] ;  /* 0x00010c0000047ab9 */ /* 0x000fe40000000800 */
[----:B------:R-:W-:Y:S01]  /*13d80*/  SEL R27, RZ, 0x1, P0 ;  /* 0x00000001ff1b7807 */ /* 0x000fe20000000000 */
[----:B------:R-:W-:Y:S01]  /*13d90*/  IMAD R8, R3, UR4, R8 ;  /* 0x0000000403087c24 */ /* 0x000fe2000f8e0208 */
[----:B------:R-:W-:Y:S01]  /*13da0*/  SEL R25, R25, RZ, P0 ;  /* 0x000000ff19197207 */ /* 0x000fe20000000000 */
[----:B------:R-:W-:Y:S01]  /*13db0*/  IMAD.MOV.U32 R24, RZ, RZ, R0 ;  /* 0x000000ffff187224 */ /* 0x000fe200078e0000 */
[----:B------:R-:W-:Y:S01]  /*13dc0*/  LOP3.LUT R27, R20, R27, RZ, 0x3c, !PT ;  /* 0x0000001b141b7212 */ /* 0x000fe200078e3cff */
[----:B0-----:R-:W-:Y:S06]  /*13dd0*/  @!P1 BRA `(.L_x_1391) ;  /* 0x0000000000049947 */ /* 0x001fec0003800000 */
[----:B------:R-:W-:Y:S01]  /*13de0*/  BPT.TRAP 0x1 ;  /* 0x000000040000795c */ /* 0x000fe20000300000 */
.L_x_1391:
[----:B------:R-:W-:Y:S01]  /*13df0*/  IMAD R6, R25, 0x8, R22 ;  /* 0x0000000819067824 */ /* 0x000fe200078e0216 */
[----:B------:R-:W-:Y:S01]  /*13e00*/  SHF.L.U32 R3, R27, 0x1f, RZ ;  /* 0x0000001f1b037819 */ /* 0x000fe200000006ff */
[----:B------:R-:W-:Y:S03]  /*13e10*/  BSSY B1, `(.L_x_1392) ;  /* 0x0000003000017945 */ /* 0x000fe60003800000 */
[----:B------:R-:W0:Y:S02]  /*13e20*/  SYNCS.PHASECHK.TRANS64.TRYWAIT P0, [R6+URZ+0x2a840], R3 ;  /* 0x02a84003060075a7 */ /* 0x000e24000800017f */
[----:B0-----:R-:W-:Y:S05]  /*13e30*/  @!P0 BRA `(.L_x_1393) ;  /* 0x0000003c00008947 */ /* 0x001fea0003800000 */
.L_x_1476:
[----:B------:R-:W-:Y:S05]  /*13e40*/  BSYNC B1 ;  /* 0x0000000000017941 */ /* 0x000fea0003800000 */
.L_x_1392:
[----:B------:R-:W2:Y:S01]  /*13e50*/  LDL R0, [R1] ;  /* 0x0000000001007983 */ /* 0x000ea20000100800 */
[----:B------:R-:W-:Y:S01]  /*13e60*/  SHF.R.S32.HI R21, RZ, 0x1f, R8 ;  /* 0x0000001fff157819 */ /* 0x000fe20000011408 */
[----:B------:R-:W-:Y:S01]  /*13e70*/  ULDC.64 UR4, c[0x0][0x300] ;  /* 0x0000c00000047ab9 */ /* 0x000fe20000000a00 */
[----:B-----5:R-:W-:Y:S01]  /*13e80*/  SHF.R.S32.HI R26, RZ, 0x1f, R7 ;  /* 0x0000001fff1a7819 */ /* 0x020fe20000011407 */
[----:B0-----:R-:W-:-:S04]  /*13e90*/  IMAD.WIDE.U32 R2, R8, UR4, RZ ;  /* 0x0000000408027c25 */ /* 0x001fc8000f8e00ff */
[----:B------:R-:W-:Y:S01]  /*13ea0*/  IMAD R4, R25, 0x4800, R32 ;  /* 0x0000480019047824 */ /* 0x000fe200078e0220 */
[C---:B--2---:R-:W-:Y:S02]  /*13eb0*/  LOP3.LUT P3, RZ, R0.reuse, 0x4, RZ, 0xc0, !PT ;  /* 0x0000000400ff7812 */ /* 0x044fe4000786c0ff */
[C---:B------:R-:W-:Y:S02]  /*13ec0*/  LOP3.LUT P2, RZ, R0.reuse, 0x2, RZ, 0xc0, !PT ;  /* 0x0000000200ff7812 */ /* 0x040fe4000784c0ff */
[----:B------:R-:W-:Y:S01]  /*13ed0*/  LOP3.LUT P1, RZ, R0, 0x1, RZ, 0xc0, !PT ;  /* 0x0000000100ff7812 */ /* 0x000fe2000782c0ff */
[----:B------:R-:W-:-:S04]  /*13ee0*/  IMAD R0, R21, UR4, RZ ;  /* 0x0000000415007c24 */ /* 0x000fc8000f8e02ff */
        /* <DEDUP_REMOVED lines=17> */
[----:B------:R-:W0:Y:S01]  /*14000*/  S2R R3, SR_TID.X ;  /* 0x0000000000037919 */ /* 0x000e220000002100 */
[----:B------:R-:W-:Y:S01]  /*14010*/  IMAD R4, R4, 0x2, R22 ;  /* 0x0000000204047824 */ /* 0x000fe200078e0216 */
        /* <DEDUP_REMOVED lines=40> */
.L_x_1490:
        /* <DEDUP_REMOVED lines=10> */
.L_x_1395:
[----:B------:R-:W-:Y:S02]  /*14340*/  PLOP3.LUT P1, PT, P1, P0, PT, 0xa2, 0x0 ;  /* 0x000000000000781c */ /* 0x000fe40000f21472 */
[----:B------:R-:W-:-:S08]  /*14350*/  @P0 R2UR P1, UR4, R6 ;  /* 0x00000000060402ca */ /* 0x000fd00000020000 */
[----:B------:R-:W-:-:S05]  /*14360*/  @P0 PLOP3.LUT P0, PT, P1, PT, PT, 0x80, 0x0 ;  /* 0x000000000000081c */ /* 0x000fca0000f0f070 */
[----:B------:R-:W-:Y:S01]  /*14370*/  @!P1 SYNCS.ARRIVE.TRANS64.RED.A0T1 RZ, [UR4+0x2a830], RZ ;  /* 0x02a830ffffff99a7 */ /* 0x000fe20008200404 */
[----:B------:R-:W-:Y:S07]  /*14380*/  @!P1 ARRIVES.LDGSTSBAR.64.TRANSCNT [UR4+0x2a830] ;  /* 0x02a83000ff0099b0 */ /* 0x000fee0008000a84 */
[----:B------:R-:W-:Y:S05]  /*14390*/  @P0 BRA.U.ANY `(.L_x_1395) ;  /* 0xfffffffd00e80947 */ /* 0x000fea000393ffff */
[----:B------:R-:W-:Y:S01]  /*143a0*/  NOP ;  /* 0x0000000000007918 */ /* 0x000fe20000000000 */
[----:B-1----:R-:W2:Y:S02]  /*143b0*/  LDL R2, [R1] ;  /* 0x0000000001027983 */ /* 0x002ea40000100800 */
[----:B--2---:R-:W-:-:S13]  /*143c0*/  LOP3.LUT P2, RZ, R2, 0x10, RZ, 0xc0, !PT ;  /* 0x0000001002ff7812 */ /* 0x004fda000784c0ff */
[----:B------:R-:W-:Y:S05]  /*143d0*/  @!P2 BRA `(.L_x_1396) ;  /* 0x000000000004a947 */ /* 0x000fea0003800000 */
[----:B------:R-:W-:Y:S01]  /*143e0*/  BPT.TRAP 0x1 ;  /* 0x000000040000795c */ /* 0x000fe20000300000 */
.L_x_1396:
[----:B------:R1:W-:Y:S01]  /*143f0*/  SYNCS.ARRIVE.TRANS64.A1T0 RZ, [R6+URZ+0x2a830], RZ ;  /* 0x02a830ff06ff79a7 */ /* 0x0003e2000810003f */
[----:B------:R-:W-:Y:S05]  /*14400*/  @!P2 BRA `(.L_x_1397) ;  /* 0x000000000004a947 */ /* 0x000fea0003800000 */
[----:B------:R-:W-:Y:S01]  /*14410*/  BPT.TRAP 0x1 ;  /* 0x000000040000795c */ /* 0x000fe20000300000 */
.L_x_1397:
[----:B------:R-:W-:Y:S01]  /*14420*/  SHF.L.U32 R2, R20, 0x1f, RZ ;  /* 0x0000001f14027819 */ /* 0x000fe200000006ff */
[----:B0-----:R-:W-:Y:S01]  /*14430*/  IMAD R5, R10, 0x8, R22 ;  /* 0x000000080a057824 */ /* 0x001fe200078e0216 */
[----:B------:R-:W-:Y:S03]  /*14440*/  BSSY B1, `(.L_x_1398) ;  /* 0x0000003000017945 */ /* 0x000fe60003800000 */
[----:B------:R-:W0:Y:S02]  /*14450*/  SYNCS.PHASECHK.TRANS64.TRYWAIT P0, [R5+URZ+0x2a860], R2 ;  /* 0x02a86002050075a7 */ /* 0x000e24000800017f */
[----:B0-----:R-:W-:Y:S05]  /*14460*/  @!P0 BRA `(.L_x_1399) ;  /* 0x0000003c00648947 */ /* 0x001fea0003800000 */
.L_x_1491:
[----:B------:R-:W-:Y:S05]  /*14470*/  BSYNC B1 ;  /* 0x0000000000017941 */ /* 0x000fea0003800000 */
.L_x_1398:
[----:B------:R-:W2:Y:S01]  /*14480*/  S2R R3, SR_TID.X ;  /* 0x0000000000037919 */ /* 0x000ea20000002100 */
[----:B------:R-:W-:Y:S01]  /*14490*/  UMOV UR4, 0xffffffff ;  /* 0xffffffff00047882 */ /* 0x000fe20000000000 */
[----:B-1----:R-:W-:Y:S01]  /*144a0*/  IMAD R6, R29, -0x60, R35 ;  /* 0xffffffa01d067824 */ /* 0x002fe200078e0223 */
[----:B------:R-:W-:Y:S01]  /*144b0*/  LOP3.LUT P0, RZ, R28, 0x2, RZ, 0xc0, !PT ;  /* 0x000000021cff7812 */ /* 0x000fe2000780c0ff */
[----:B------:R-:W-:Y:S01]  /*144c0*/  IMAD R4, R10, 0x3000, R32 ;  /* 0x000030000a047824 */ /* 0x000fe200078e0220 */
[----:B--2---:R-:W-:-:S04]  /*144d0*/  LOP3.LUT R3, R3, 0x7f, RZ, 0xc0, !PT ;  /* 0x0000007f03037812 */ /* 0x004fc800078ec0ff */
[----:B------:R-:W-:-:S05]  /*144e0*/  SHF.R.U32.HI R3, RZ, 0x3, R3 ;  /* 0x00000003ff037819 */ /* 0x000fca0000011603 */
[----:B------:R-:W-:Y:S01]  /*144f0*/  IMAD.IADD R6, R6, 0x1, -R3 ;  /* 0x0000000106067824 */ /* 0x000fe200078e0a03 */
[----:B------:R-:W-:Y:S06]  /*14500*/  BRA.DIV UR4, `(.L_x_1400) ;  /* 0x0000003e04507947 */ /* 0x000fec000b800000 */
[----:B0-----:R-:W0:Y:S01]  /*14510*/  SHFL.IDX PT, R2, R17, RZ, 0x181f ;  /* 0x00181fff11027589 */ /* 0x001e2200000e0000 */
[----:B------:R-:W-:-:S03]  /*14520*/  IMAD R4, R4, 0x2, R22 ;  /* 0x0000000204047824 */ /* 0x000fc600078e0216 */
        /* <DEDUP_REMOVED lines=43> */
.L_x_1505:
        /* <DEDUP_REMOVED lines=19> */
[----:B------:R-:W-:-:S04]  /*14910*/  IMAD R9, R7, UR5, R26 ;  /* 0x0000000507097c24 */ /* 0x000fc8000f8e021a */
[----:B------:R-:W-:-:S07]  /*14920*/  IMAD.IADD R9, R3, 0x1, R9 ;  /* 0x0000000103097824 */ /* 0x000fce00078e0209 */
.L_x_1401:
[----:B------:R-:W-:Y:S02]  /*14930*/  PLOP3.LUT P1, PT, P1, P0, PT, 0xa2, 0x0 ;  /* 0x000000000000781c */ /* 0x000fe40000f21472 */
[----:B------:R-:W-:-:S08]  /*14940*/  @P0 R2UR P1, UR4, R5 ;  /* 0x00000000050402ca */ /* 0x000fd00000020000 */
[----:B------:R-:W-:-:S05]  /*14950*/  @P0 PLOP3.LUT P0, PT, P1, PT, PT, 0x80, 0x0 ;  /* 0x000000000000081c */ /* 0x000fca0000f0f070 */
[----:B------:R-:W-:Y:S01]  /*14960*/  @!P1 SYNCS.ARRIVE.TRANS64.RED.A0T1 RZ, [UR4+0x2a850], RZ ;  /* 0x02a850ffffff99a7 */ /* 0x000fe20008200404 */
[----:B------:R-:W-:Y:S07]  /*14970*/  @!P1 ARRIVES.LDGSTSBAR.64.TRANSCNT [UR4+0x2a850] ;  /* 0x02a85000ff0099b0 */ /* 0x000fee0008000a84 */
[----:B------:R-:W-:Y:S05]  /*14980*/  @P0 BRA.U.ANY `(.L_x_1401) ;  /* 0xfffffffd00e80947 */ /* 0x000fea000393ffff */
[----:B------:R-:W-:Y:S01]  /*14990*/  NOP ;  /* 0x0000000000007918 */ /* 0x000fe20000000000 */
[----:B------:R-:W2:Y:S02]  /*149a0*/  LDL R0, [R1] ;  /* 0x0000000001007983 */ /* 0x000ea40000100800 */
[----:B--2---:R-:W-:-:S13]  /*149b0*/  LOP3.LUT P2, RZ, R0, 0x10, RZ, 0xc0, !PT ;  /* 0x0000001000ff7812 */ /* 0x004fda000784c0ff */
[----:B------:R-:W-:Y:S05]  /*149c0*/  @!P2 BRA `(.L_x_1402) ;  /* 0x000000000004a947 */ /* 0x000fea0003800000 */
[----:B------:R-:W-:Y:S01]  /*149d0*/  BPT.TRAP 0x1 ;  /* 0x000000040000795c */ /* 0x000fe20000300000 */
.L_x_1402:
        /* <DEDUP_REMOVED lines=14> */
[----:B------:R-:W-:-:S13]  /*14ac0*/  ISETP.GT.AND P0, PT, R24, R37, PT ;  /* 0x000000251800720c */ /* 0x000fda0003f04270 */
[----:B-1----:R-:W-:Y:S05]  /*14ad0*/  @P0 BRA `(.L_x_1403) ;  /* 0xfffffff000180947 */ /* 0x002fea000383ffff */
.L_x_1390:
[----:B------:R-:W-:Y:S05]  /*14ae0*/  BSYNC B0 ;  /* 0x0000000000007941 */ /* 0x000fea0003800000 */
.L_x_1389:
        /* <DEDUP_REMOVED lines=17> */
.L_x_1405:
[----:B------:R-:W-:Y:S05]  /*14c00*/  BSYNC B0 ;  /* 0x0000000000007941 */ /* 0x000fea0003800000 */
.L_x_1404:
[----:B------:R-:W2:Y:S02]  /*14c10*/  LDL R0, [R1] ;  /* 0x0000000001007983 */ /* 0x000ea40000100800 */
[----:B--2---:R-:W-:-:S13]  /*14c20*/  LOP3.LUT P0, RZ, R0, 0x10, RZ, 0xc0, !PT ;  /* 0x0000001000ff7812 */ /* 0x004fda000780c0ff */
[----:B------:R-:W-:Y:S05]  /*14c30*/  @!P0 BRA `(.L_x_1406) ;  /* 0x0000000000048947 */ /* 0x000fea0003800000 */
[----:B------:R-:W-:Y:S01]  /*14c40*/  BPT.TRAP 0x1 ;  /* 0x000000040000795c */ /* 0x000fe20000300000 */
.L_x_1406:
[----:B------:R-:W-:Y:S01]  /*14c50*/  IMAD R0, R25, 0x8, R22 ;  /* 0x0000000819007824 */ /* 0x000fe200078e0216 */
[----:B0-----:R-:W-:Y:S01]  /*14c60*/  SHF.L.U32 R3, R27, 0x1f, RZ ;  /* 0x0000001f1b037819 */ /* 0x001fe200000006ff */
[----:B------:R-:W-:Y:S01]  /*14c70*/  BSSY B0, `(.L_x_1407) ;  /* 0x0000004000007945 */ /* 0x000fe20003800000 */
[----:B------:R-:W-:Y:S02]  /*14c80*/  IMAD R6, R24, -0x60, R35 ;  /* 0xffffffa018067824 */ /* 0x000fe400078e0223 */
[----:B------:R-:W0:Y:S02]  /*14c90*/  SYNCS.PHASECHK.TRANS64.TRYWAIT P0, [R0+URZ+0x2a860], R3 ;  /* 0x02a86003000075a7 */ /* 0x000e24000800017f */
[----:B0-----:R-:W-:Y:S05]  /*14ca0*/  @!P0 BRA `(.L_x_1408) ;  /* 0x0000003c00588947 */ /* 0x001fea0003800000 */
.L_x_1506:
[----:B------:R-:W-:Y:S05]  /*14cb0*/  BSYNC B0 ;  /* 0x0000000000007941 */ /* 0x000fea0003800000 */
.L_x_1407:
        /* <DEDUP_REMOVED lines=8> */
[----:B------:R-:W-:Y:S01]  /*14d40*/  LOP3.LUT P0, RZ, R28, 0x2, RZ, 0xc0, !PT ;  /* 0x000000021cff7812 */ /* 0x000fe2000780c0ff */
[----:B------:R-:W-:Y:S01]  /*14d50*/  IMAD R4, R7, 0x2, R22 ;  /* 0x0000000207047824 */ /* 0x000fe200078e0216 */
[----:B------:R-:W2:Y:S02]  /*14d60*/  SHFL.IDX PT, R14, R17, RZ, 0x181f ;  /* 0x00181fff110e7589 */ /* 0x000ea400000e0000 */
[----:B------:R-:W-:Y:S02]  /*14d70*/  ISETP.LT.OR P3, PT, R6, 0x1, !P0 ;  /* 0x000000010600780c */ /* 0x000fe40004761670 */
        /* <DEDUP_REMOVED lines=16> */
[----:B------:R-:W-:Y:S02]  /*14e80*/  ISETP.LT.OR P3, PT, R6, 0x11, !P0 ;  /* 0x000000110600780c */ /* 0x000fe40004761670 */
        /* <DEDUP_REMOVED lines=28> */
.L_x_1520:
        /* <DEDUP_REMOVED lines=11> */
.L_x_1410:
[----:B------:R-:W-:Y:S02]  /*15100*/  PLOP3.LUT P1, PT, P1, P0, PT, 0xa2, 0x0 ;  /* 0x000000000000781c */ /* 0x000fe40000f21472 */
[----:B------:R-:W-:-:S08]  /*15110*/  @P0 R2UR P1, UR4, R0 ;  /* 0x00000000000402ca */ /* 0x000fd00000020000 */
[----:B------:R-:W-:-:S05]  /*15120*/  @P0 PLOP3.LUT P0, PT, P1, PT, PT, 0x80, 0x0 ;  /* 0x000000000000081c */ /* 0x000fca0000f0f070 */
[----:B------:R-:W-:Y:S01]  /*15130*/  @!P1 SYNCS.ARRIVE.TRANS64.RED.A0T1 RZ, [UR4+0x2a850], RZ ;  /* 0x02a850ffffff99a7 */ /* 0x000fe20008200404 */
[----:B------:R-:W-:Y:S07]  /*15140*/  @!P1 ARRIVES.LDGSTSBAR.64.TRANSCNT [UR4+0x2a850] ;  /* 0x02a85000ff0099b0 */ /* 0x000fee0008000a84 */
[----:B------:R-:W-:Y:S05]  /*15150*/  @P0 BRA.U.ANY `(.L_x_1410) ;  /* 0xfffffffd00e80947 */ /* 0x000fea000393ffff */
[----:B------:R-:W-:Y:S01]  /*15160*/  NOP ;  /* 0x0000000000007918 */ /* 0x000fe20000000000 */
[----:B0-----:R-:W2:Y:S02]  /*15170*/  LDL R2, [R1] ;  /* 0x0000000001027983 */ /* 0x001ea40000100800 */
[----:B--2---:R-:W-:-:S13]  /*15180*/  LOP3.LUT P2, RZ, R2, 0x10, RZ, 0xc0, !PT ;  /* 0x0000001002ff7812 */ /* 0x004fda000784c0ff */
[----:B------:R-:W-:Y:S05]  /*15190*/  @!P2 BRA `(.L_x_1411) ;  /* 0x000000000004a947 */ /* 0x000fea0003800000 */
[----:B------:R-:W-:Y:S01]  /*151a0*/  BPT.TRAP 0x1 ;  /* 0x000000040000795c */ /* 0x000fe20000300000 */
.L_x_1411:
[----:B------:R-:W-:Y:S01]  /*151b0*/  VIADD R25, R25, 0x1 ;  /* 0x0000000119197836 */ /* 0x000fe20000000000 */
[----:B------:R0:W-:Y:S04]  /*151c0*/  SYNCS.ARRIVE.TRANS64.A1T0 RZ, [R0+URZ+0x2a850], RZ ;  /* 0x02a850ff00ff79a7 */ /* 0x0001e8000810003f */
[----:B------:R-:W-:-:S04]  /*151d0*/  ISETP.NE.AND P0, PT, R25, 0x2, PT ;  /* 0x000000021900780c */ /* 0x000fc80003f05270 */
[----:B0-----:R-:W-:Y:S02]  /*151e0*/  SEL R0, RZ, 0x1, P0 ;  /* 0x00000001ff007807 */ /* 0x001fe40000000000 */
[----:B------:R-:W-:Y:S02]  /*151f0*/  SEL R25, R25, RZ, P0 ;  /* 0x000000ff19197207 */ /* 0x000fe40000000000 */
[----:B------:R-:W-:-:S07]  /*15200*/  LOP3.LUT R27, R27, R0, RZ, 0x3c, !PT ;  /* 0x000000001b1b7212 */ /* 0x000fce00078e3cff */
.L_x_1368:
[----:B------:R-:W-:Y:S05]  /*15210*/  BSYNC B7 ;  /* 0x0000000000077941 */ /* 0x000fea0003800000 */
.L_x_1366:
[----:B------:R-:W2:Y:S02]  /*15220*/  LDL R0, [R1] ;  /* 0x0000000001007983 */ /* 0x000ea40000100800 */
[----:B--2---:R-:W-:-:S13]  /*15230*/  LOP3.LUT P0, RZ, R0, 0x100, RZ, 0xc0, !PT ;  /* 0x0000010000ff7812 */ /* 0x004fda000780c0ff */
[----:B------:R-:W-:Y:S05]  /*15240*/  @!P0 BRA `(.L_x_1412) ;  /* 0x0000000000248947 */ /* 0x000fea0003800000 */
[----:B------:R-:W-:Y:S05]  /*15250*/  WARPSYNC.ALL ;  /* 0x0000000000007948 */ /* 0x000fea0003800000 */
[----:B------:R-:W1:Y:S08]  /*15260*/  S2UR UR5, SR_CgaCtaId ;  /* 0x00000000000579c3 */ /* 0x000e700000008800 */
[----:B------:R-:W-:Y:S06]  /*15270*/  BAR.SYNC.DEFER_BLOCKING 0x5, 0x180 ;  /* 0x0146000000007b1d */ /* 0x000fec0000010000 */
[----:B------:R-:W-:-:S02]  /*15280*/  UMOV UR4, 0x400 ;  /* 0x0000040000047882 */ /* 0x000fc40000000000 */
[----:B-1----:R-:W-:-:S06]  /*15290*/  ULEA UR4, UR5, UR4, 0x18 ;  /* 0x0000000405047291 */ /* 0x002fcc000f8ec03f */
[----:B------:R-:W-:-:S05]  /*152a0*/  IMAD.U32 R22, RZ, RZ, UR4 ;  /* 0x00000004ff167e24 */ /* 0x000fca000f8e00ff */
[----:B------:R3:W4:Y:S01]  /*152b0*/  LDS.128 R16, [R22+0x2a8d0] ;  /* 0x02a8d00016107984 */ /* 0x0007220000000c00 */
[----:B------:R-:W-:Y:S06]  /*152c0*/  BAR.ARV 0x4, 0x180 ;  /* 0x0106000000007b1d */ /* 0x000fec0000002000 */
[----:B------:R-:W-:Y:S05]  /*152d0*/  BRA `(.L_x_1413) ;  /* 0x0000000800cc7947 */ /* 0x000fea0003800000 */
.L_x_1412:
        /* <DEDUP_REMOVED lines=8> */
[----:B------:R-:W1:Y:S02]  /*15360*/  @!P1 LDC.64 R2, c[0x0][0xc80] ;  /* 0x00032000ff029b82 */ /* 0x000e640000000a00 */
[----:B-1----:R-:W-:-:S06]  /*15370*/  @!P1 IMAD.WIDE R2, R5, 0x4, R2 ;  /* 0x0000000405029825 */ /* 0x002fcc00078e0202 */
[----:B------:R-:W2:Y:S01]  /*15380*/  @!P1 LDG.E R2, desc[UR36][R2.64] ;  /* 0x0000002402029981 */ /* 0x000ea2000c1e1900 */
[----:B------:R-:W-:Y:S01]  /*15390*/  IMAD.MOV.U32 R5, RZ, RZ, RZ ;  /* 0x000000ffff057224 */ /* 0x000fe200078e00ff */
[C---:B------:R-:W-:Y:S02]  /*153a0*/  ISETP.GE.U32.AND P2, PT, R8.reuse, 0x2, PT ;  /* 0x000000020800780c */ /* 0x040fe40003f46070 */
[C---:B------:R-:W-:Y:S01]  /*153b0*/  ISETP.GE.U32.AND P3, PT, R8.reuse, 0x4, PT ;  /* 0x000000040800780c */ /* 0x040fe20003f66070 */
[----:B------:R-:W-:Y:S01]  /*153c0*/  SHFL.IDX PT, R0, R16, RZ, 0x1f ;  /* 0x00001fff10007589 */ /* 0x000fe200000e0000 */
[C---:B------:R-:W-:Y:S02]  /*153d0*/  ISETP.GE.U32.AND P4, PT, R8.reuse, 0x8, PT ;  /* 0x000000080800780c */ /* 0x040fe40003f86070 */
[C---:B------:R-:W-:Y:S01]  /*153e0*/  ISETP.GE.U32.AND P5, PT, R8.reuse, 0x10, PT ;  /* 0x000000100800780c */ /* 0x040fe20003fa6070 */
[----:B------:R-:W-:Y:S01]  /*153f0*/  SHFL.IDX PT, R4, R16, 0x1, 0x1f ;  /* 0x00201f0010047f89 */ /* 0x000fe200000e0000 */
[----:B--2---:R-:W-:Y:S01]  /*15400*/  @!P1 IMAD.MOV.U32 R5, RZ, RZ, R2 ;  /* 0x000000ffff059224 */ /* 0x004fe200078e0002 */
[----:B------:R-:W-:-:S04]  /*15410*/  ISETP.NE.AND P1, PT, R8, RZ, PT ;  /* 0x000000ff0800720c */ /* 0x000fc80003f25270 */
        /* <DEDUP_REMOVED lines=16> */
.L_x_1530:
[----:B------:R-:W-:Y:S02]  /*15520*/  ULDC UR4, c[0x0][0xc38] ;  /* 0x00030e0000047ab9 */ /* 0x000fe40000000800 */
[----:B------:R-:W-:-:S04]  /*15530*/  IMAD.U32 R7, RZ, RZ, UR4 ;  /* 0x00000004ff077e24 */ /* 0x000fc8000f8e00ff */
[----:B--2---:R-:W-:-:S04]  /*15540*/  IMAD R14, R14, R7, RZ ;  /* 0x000000070e0e7224 */ /* 0x004fc800078e02ff */
[----:B------:R-:W-:-:S05]  /*15550*/  IMAD.IADD R9, R4, 0x1, R14 ;  /* 0x0000000104097824 */ /* 0x000fca00078e020e */
[----:B------:R-:W-:-:S13]  /*15560*/  ISETP.GT.AND P6, PT, R9, R0, PT ;  /* 0x000000000900720c */ /* 0x000fda0003fc4270 */
[----:B------:R-:W-:Y:S05]  /*15570*/  @P6 BRA `(.L_x_1415) ;  /* 0x00000000009c6947 */ /* 0x000fea0003800000 */
.L_x_1420:
[----:B------:R-:W2:Y:S01]  /*15580*/  LDC R2, c[0x0][0xc3c] ;  /* 0x00030f00ff027b82 */ /* 0x000ea20000000800 */
[----:B------:R-:W-:-:S05]  /*15590*/  VIADD R19, R19, 0x1f ;  /* 0x0000001f13137836 */ /* 0x000fca0000000000 */
[----:B--2---:R-:W-:-:S13]  /*155a0*/  ISETP.GE.AND P6, PT, R19, R2, PT ;  /* 0x000000021300720c */ /* 0x004fda0003fc6270 */
[----:B------:R-:W-:Y:S05]  /*155b0*/  @P6 BRA `(.L_x_1416) ;  /* 0x0000000400d06947 */ /* 0x000fea0003800000 */
[----:B------:R-:W2:Y:S01]  /*155c0*/  S2R R3, SR_TID.X ;  /* 0x0000000000037919 */ /* 0x000ea20000002100 */
[----:B------:R-:W-:Y:S01]  /*155d0*/  BSSY B0, `(.L_x_1417) ;  /* 0x0000009000007945 */ /* 0x000fe20003800000 */
[----:B------:R-:W-:Y:S01]  /*155e0*/  IMAD.MOV.U32 R5, RZ, RZ, RZ ;  /* 0x000000ffff057224 */ /* 0x000fe200078e00ff */
[----:B--2---:R-:W-:-:S05]  /*155f0*/  LOP3.LUT R3, R3, 0x1f, RZ, 0xc0, !PT ;  /* 0x0000001f03037812 */ /* 0x004fca00078ec0ff */
[----:B------:R-:W-:-:S05]  /*15600*/  IMAD.IADD R7, R19, 0x1, R3 ;  /* 0x0000000113077824 */ /* 0x000fca00078e0203 */
[----:B------:R-:W-:-:S13]  /*15610*/  ISETP.GE.OR P6, PT, R7, R2, !P0 ;  /* 0x000000020700720c */ /* 0x000fda00047c6670 */
[----:B------:R-:W-:Y:S05]  /*15620*/  @P6 BRA `(.L_x_1418) ;  /* 0x00000000000c6947 */ /* 0x000fea0003800000 */
[----:B------:R-:W2:Y:S02]  /*15630*/  LDC.64 R2, c[0x0][0xc80] ;  /* 0x00032000ff027b82 */ /* 0x000ea40000000a00 */
[----:B--2---:R-:W-:-:S05]  /*15640*/  IMAD.WIDE R2, R7, 0x4, R2 ;  /* 0x0000000407027825 */ /* 0x004fca00078e0202 */
[----:B------:R2:W5:Y:S02]  /*15650*/  LDG.E R5, desc[UR36][R2.64] ;  /* 0x0000002402057981 */ /* 0x000564000c1e1900 */
.L_x_1418:
[----:B------:R-:W-:Y:S05]  /*15660*/  BSYNC B0 ;  /* 0x0000000000007941 */ /* 0x000fea0003800000 */
.L_x_1417:
[----:B------:R-:W-:-:S03]  /*15670*/  UMOV UR4, 0xffffffff ;  /* 0xffffffff00047882 */ /* 0x000fc60000000000 */
[----:B------:R-:W-:Y:S05]  /*15680*/  BRA.DIV UR4, `(.L_x_1419) ;  /* 0x0000004204047947 */ /* 0x000fea000b800000 */
[----:B-----5:R-:W3:Y:S02]  /*15690*/  SHFL.UP PT, R14, R5, 0x1, RZ ;  /* 0x04200000050e7989 */ /* 0x020ee400000e00ff */
[----:B---3--:R-:W-:-:S05]  /*156a0*/  SEL R14, R14, RZ, P1 ;  /* 0x000000ff0e0e7207 */ /* 0x008fca0000800000 */
[----:B------:R-:W-:-:S05]  /*156b0*/  IMAD.IADD R13, R5, 0x1, R14 ;  /* 0x00000001050d7824 */ /* 0x000fca00078e020e */
[----:B------:R-:W2:Y:S02]  /*156c0*/  SHFL.UP PT, R14, R13, 0x2, RZ ;  /* 0x044000000d0e7989 */ /* 0x000ea400000e00ff */
[----:B--2---:R-:W-:-:S05]  /*156d0*/  SEL R2, R14, RZ, P2 ;  /* 0x000000ff0e027207 */ /* 0x004fca0001000000 */
        /* <DEDUP_REMOVED lines=9> */
[----:B-1----:R-:W-:-:S05]  /*15770*/  IMAD.IADD R6, R4, 0x1, R7 ;  /* 0x0000000104067824 */ /* 0x002fca00078e0207 */
[----:B------:R1:W2:Y:S02]  /*15780*/  SHFL.IDX PT, R14, R6, 0x1f, 0x1f ;  /* 0x03e01f00060e7f89 */ /* 0x0002a400000e0000 */
.L_x_1538:
[----:B------:R-:W-:Y:S02]  /*15790*/  ULDC UR4, c[0x0][0xc38] ;  /* 0x00030e0000047ab9 */ /* 0x000fe40000000800 */
[----:B------:R-:W-:-:S04]  /*157a0*/  IMAD.U32 R7, RZ, RZ, UR4 ;  /* 0x00000004ff077e24 */ /* 0x000fc8000f8e00ff */
[----:B--2---:R-:W-:-:S04]  /*157b0*/  IMAD R14, R14, R7, RZ ;  /* 0x000000070e0e7224 */ /* 0x004fc800078e02ff */
[----:B------:R-:W-:-:S05]  /*157c0*/  IMAD.IADD R9, R14, 0x1, R9 ;  /* 0x000000010e097824 */ /* 0x000fca00078e0209 */
[----:B------:R-:W-:-:S13]  /*157d0*/  ISETP.GT.AND P6, PT, R9, R0, PT ;  /* 0x000000000900720c */ /* 0x000fda0003fc4270 */
[----:B------:R-:W-:Y:S05]  /*157e0*/  @!P6 BRA `(.L_x_1420) ;  /* 0xfffffffc0064e947 */ /* 0x000fea000383ffff */
.L_x_1415:
[----:B------:R-:W-:Y:S01]  /*157f0*/  IMAD.IADD R16, R9, 0x1, -R14 ;  /* 0x0000000109107824 */ /* 0x000fe200078e0a0e */
[----:B------:R-:W-:-:S03]  /*15800*/  UMOV UR4, 0xffffffff ;  /* 0xffffffff00047882 */ /* 0x000fc60000000000 */
[----:B------:R-:W-:-:S05]  /*15810*/  IMAD R3, R6, R7, R16 ;  /* 0x0000000706037224 */ /* 0x000fca00078e0210 */
[----:B------:R-:W-:Y:S01]  /*15820*/  ISETP.GT.AND P6, PT, R3, R0, PT ;  /* 0x000000000300720c */ /* 0x000fe20003fc4270 */
[----:B------:R-:W-:-:S12]  /*15830*/  BRA.DIV UR4, `(.L_x_1421) ;  /* 0x0000004204547947 */ /* 0x000fd8000b800000 */
[----:B------:R-:W-:-:S04]  /*15840*/  VOTE.ANY R2, PT, !P6 ;  /* 0x0000000000027806 */ /* 0x000fc800070e0100 */
[----:B------:R-:W2:Y:S02]  /*15850*/  POPC R4, R2 ;  /* 0x0000000200047309 */ /* 0x000ea40000000000 */
[----:B--2---:R2:W3:Y:S02]  /*15860*/  SHFL.IDX PT, R5, R5, R4, 0x1f ;  /* 0x00001f0405057589 */ /* 0x0044e400000e0000 */
.L_x_1542:
[----:B------:R-:W-:Y:S01]  /*15870*/  ISETP.NE.AND P0, PT, R2, RZ, PT ;  /* 0x000000ff0200720c */ /* 0x000fe20003f05270 */
[----:B------:R-:W-:-:S12]  /*15880*/  IMAD.MOV.U32 R14, RZ, RZ, RZ ;  /* 0x000000ffff0e7224 */ /* 0x000fd800078e00ff */
[----:B------:R-:W-:Y:S05]  /*15890*/  @!P0 BRA `(.L_x_1422) ;  /* 0x0000000000108947 */ /* 0x000fea0003800000 */
[----:B------:R-:W-:Y:S01]  /*158a0*/  UMOV UR4, 0xffffffff ;  /* 0xffffffff00047882 */ /* 0x000fe20000000000 */
[----:B------:R-:W-:Y:S02]  /*158b0*/  VIADD R12, R4, 0xffffffff ;  /* 0xffffffff040c7836 */ /* 0x000fe40000000000 */
[----:B------:R-:W-:Y:S05]  /*158c0*/  BRA.DIV UR4, `(.L_x_1423) ;  /* 0x0000004204787947 */ /* 0x000fea000b800000 */
[----:B------:R4:W0:Y:S02]  /*158d0*/  SHFL.IDX PT, R14, R6, R12, 0x1f ;  /* 0x00001f0c060e7589 */ /* 0x00082400000e0000 */
.L_x_1422:
[----:B------:R-:W5:Y:S01]  /*158e0*/  LDC.64 R2, c[0x0][0xc90] ;  /* 0x00032400ff027b82 */ /* 0x000f620000000a00 */
[----:B------:R-:W-:-:S04]  /*158f0*/  IMAD.IADD R19, R4, 0x1, R19 ;  /* 0x0000000104137824 */ /* 0x000fc800078e0213 */
[----:B-----5:R-:W-:-:S05]  /*15900*/  IMAD.WIDE R2, R19, 0x4, R2 ;  /* 0x0000000413027825 */ /* 0x020fca00078e0202 */
[----:B-1--4-:R1:W2:Y:S01]  /*15910*/  LDG.E R6, desc[UR36][R2.64] ;  /* 0x0000002402067981 */ /* 0x0122a2000c1e1900 */
[----:B0-----:R-:W-:Y:S02]  /*15920*/  IMAD R16, R14, R7, R16 ;  /* 0x000000070e107224 */ /* 0x001fe400078e0210 */
[----:B-1----:R-:W-:Y:S02]  /*15930*/  IMAD.MOV.U32 R2, RZ, RZ, RZ ;  /* 0x000000ffff027224 */ /* 0x002fe400078e00ff */
[----:B--23--:R-:W-:-:S05]  /*15940*/  IMAD R4, R5, R6, RZ ;  /* 0x0000000605047224 */ /* 0x00cfca00078e02ff */
[----:B------:R-:W-:-:S04]  /*15950*/  IABS R8, R4 ;  /* 0x0000000400087213 */ /* 0x000fc80000000000 */
[----:B------:R-:W0:Y:S08]  /*15960*/  I2F.RP R10, R8 ;  /* 0x00000008000a7306 */ /* 0x000e300000209400 */
[----:B0-----:R-:W0:Y:S02]  /*15970*/  MUFU.RCP R10, R10 ;  /* 0x0000000a000a7308 */ /* 0x001e240000001000 */
[----:B0-----:R-:W-:-:S06]  /*15980*/  VIADD R11, R10, 0xffffffe ;  /* 0x0ffffffe0a0b7836 */ /* 0x001fcc0000000000 */
[----:B------:R-:W0:Y:S02]  /*15990*/  F2I.FTZ.U32.TRUNC.NTZ R3, R11 ;  /* 0x0000000b00037305 */ /* 0x000e24000021f000 */
[----:B0-----:R-:W-:-:S04]  /*159a0*/  IMAD.MOV R9, RZ, RZ, -R3 ;  /* 0x000000ffff097224 */ /* 0x001fc800078e0a03 */
        /* <DEDUP_REMOVED lines=11> */
[----:B------:R-:W-:Y:S02]  /*15a60*/  @!P1 IMAD.IADD R3, R3, 0x1, -R8 ;  /* 0x0000000103039824 */ /* 0x000fe400078e0a08 */
[----:B------:R-:W-:Y:S01]  /*15a70*/  @!P1 VIADD R2, R2, 0x1 ;  /* 0x0000000102029836 */ /* 0x000fe20000000000 */
[----:B------:R-:W-:Y:S02]  /*15a80*/  ISETP.NE.AND P1, PT, R4, RZ, PT ;  /* 0x000000ff0400720c */ /* 0x000fe40003f25270 */
[----:B------:R-:W-:-:S13]  /*15a90*/  ISETP.GE.U32.AND P0, PT, R3, R8, PT ;  /* 0x000000080300720c */ /* 0x000fda0003f06070 */
[----:B------:R-:W-:-:S04]  /*15aa0*/  @P0 VIADD R2, R2, 0x1 ;  /* 0x0000000102020836 */ /* 0x000fc80000000000 */
[----:B------:R-:W-:Y:S01]  /*15ab0*/  @!P2 IMAD.MOV R2, RZ, RZ, -R2 ;  /* 0x000000ffff02a224 */ /* 0x000fe200078e0a02 */
[----:B------:R-:W-:-:S05]  /*15ac0*/  @!P1 LOP3.LUT R2, RZ, R4, RZ, 0x33, !PT ;  /* 0x00000004ff029212 */ /* 0x000fca00078e33ff */
[----:B------:R-:W-:Y:S02]  /*15ad0*/  IMAD R0, R6, R2, RZ ;  /* 0x0000000206007224 */ /* 0x000fe400078e02ff */
[----:B------:R-:W-:Y:S02]  /*15ae0*/  IMAD.MOV R2, RZ, RZ, -R2 ;  /* 0x000000ffff027224 */ /* 0x000fe400078e0a02 */
[----:B------:R-:W-:Y:S02]  /*15af0*/  IMAD.MOV R3, RZ, RZ, -R0 ;  /* 0x000000ffff037224 */ /* 0x000fe400078e0a00 */
[----:B------:R-:W-:-:S03]  /*15b00*/  IMAD R9, R4, R2, R9 ;  /* 0x0000000204097224 */ /* 0x000fc600078e0209 */
[----:B------:R-:W-:-:S04]  /*15b10*/  VIADDMNMX R6, R3, R7, R6, PT ;  /* 0x0000000703067246 */ /* 0x000fc80003800106 */
[-C--:B------:R-:W-:Y:S02]  /*15b20*/  IABS R7, R6.reuse ;  /* 0x0000000600077213 */ /* 0x080fe40000000000 */
[----:B------:R-:W-:Y:S02]  /*15b30*/  IABS R4, R6 ;  /* 0x0000000600047213 */ /* 0x000fe40000000000 */
[----:B------:R-:W0:Y:S03]  /*15b40*/  I2F.RP R8, R7 ;  /* 0x0000000700087306 */ /* 0x000e260000209400 */
[----:B------:R-:W-:-:S05]  /*15b50*/  IMAD.MOV R4, RZ, RZ, -R4 ;  /* 0x000000ffff047224 */ /* 0x000fca00078e0a04 */
[----:B0-----:R-:W0:Y:S02]  /*15b60*/  MUFU.RCP R8, R8 ;  /* 0x0000000800087308 */ /* 0x001e240000001000 */
[----:B0-----:R-:W-:-:S06]  /*15b70*/  IADD3 R3, R8, 0xffffffe, RZ ;  /* 0x0ffffffe08037810 */ /* 0x001fcc0007ffe0ff */
[----:B------:R-:W0:Y:S02]  /*15b80*/  F2I.FTZ.U32.TRUNC.NTZ R3, R3 ;  /* 0x0000000300037305 */ /* 0x000e24000021f000 */
[----:B0-----:R-:W-:-:S04]  /*15b90*/  IMAD.MOV R2, RZ, RZ, -R3 ;  /* 0x000000ffff027224 */ /* 0x001fc800078e0a03 */
[----:B------:R-:W-:Y:S02]  /*15ba0*/  IMAD R11, R2, R7, RZ ;  /* 0x00000007020b7224 */ /* 0x000fe400078e02ff */
[----:B------:R-:W-:-:S04]  /*15bb0*/  IMAD.MOV.U32 R2, RZ, RZ, RZ ;  /* 0x000000ffff027224 */ /* 0x000fc800078e00ff */
[----:B------:R-:W-:Y:S01]  /*15bc0*/  IMAD.HI.U32 R2, R3, R11, R2 ;  /* 0x0000000b03027227 */ /* 0x000fe200078e0002 */
[----:B------:R-:W-:Y:S02]  /*15bd0*/  IABS R11, R9 ;  /* 0x00000009000b7213 */ /* 0x000fe40000000000 */
[C---:B------:R-:W-:Y:S01]  /*15be0*/  LOP3.LUT R3, R9.reuse, R6, RZ, 0x3c, !PT ;  /* 0x0000000609037212 */ /* 0x040fe200078e3cff */
[----:B------:R-:W-:Y:S02]  /*15bf0*/  IMAD.IADD R9, R9, 0x1, R0 ;  /* 0x0000000109097824 */ /* 0x000fe400078e0200 */
[----:B------:R-:W-:Y:S01]  /*15c00*/  IMAD.HI.U32 R2, R2, R11, RZ ;  /* 0x0000000b02027227 */ /* 0x000fe200078e00ff */
[----:B------:R-:W-:-:S03]  /*15c10*/  ISETP.GE.AND P2, PT, R3, RZ, PT ;  /* 0x000000ff0300720c */ /* 0x000fc60003f46270 */
[----:B------:R-:W-:-:S05]  /*15c20*/  IMAD R4, R2, R4, R11 ;  /* 0x0000000402047224 */ /* 0x000fca00078e020b */
[----:B------:R-:W-:-:S13]  /*15c30*/  ISETP.GT.U32.AND P1, PT, R7, R4, PT ;  /* 0x000000040700720c */ /* 0x000fda0003f24070 */
[----:B------:R-:W-:Y:S02]  /*15c40*/  @!P1 IMAD.IADD R4, R4, 0x1, -R7 ;  /* 0x0000000104049824 */ /* 0x000fe400078e0a07 */
[----:B------:R-:W-:Y:S01]  /*15c50*/  @!P1 VIADD R2, R2, 0x1 ;  /* 0x0000000102029836 */ /* 0x000fe20000000000 */
[----:B------:R-:W-:Y:S02]  /*15c60*/  ISETP.NE.AND P1, PT, R6, RZ, PT ;  /* 0x000000ff0600720c */ /* 0x000fe40003f25270 */
[----:B------:R-:W-:-:S13]  /*15c70*/  ISETP.GE.U32.AND P0, PT, R4, R7, PT ;  /* 0x000000070400720c */ /* 0x000fda0003f06070 */
[----:B------:R-:W-:-:S04]  /*15c80*/  @P0 VIADD R2, R2, 0x1 ;  /* 0x0000000102020836 */ /* 0x000fc80000000000 */
[----:B------:R-:W-:Y:S01]  /*15c90*/  @!P2 IMAD.MOV R2, RZ, RZ, -R2 ;  /* 0x000000ffff02a224 */ /* 0x000fe200078e0a02 */
[----:B------:R-:W-:Y:S01]  /*15ca0*/  @!P1 LOP3.LUT R2, RZ, R6, RZ, 0x33, !PT ;  /* 0x00000006ff029212 */ /* 0x000fe200078e33ff */
[----:B------:R-:W-:-:S04]  /*15cb0*/  IMAD.MOV R6, RZ, RZ, -R6 ;  /* 0x000000ffff067224 */ /* 0x000fc800078e0a06 */
[----:B------:R-:W-:Y:S01]  /*15cc0*/  IMAD R18, R2, R6, R9 ;  /* 0x0000000602127224 */ /* 0x000fe200078e0209 */
[----:B------:R-:W-:-:S05]  /*15cd0*/  LOP3.LUT R2, RZ, R2, RZ, 0x33, !PT ;  /* 0x00000002ff027212 */ /* 0x000fca00078e33ff */
[----:B------:R-:W-:Y:S01]  /*15ce0*/  IMAD.IADD R17, R5, 0x1, R2 ;  /* 0x0000000105117824 */ /* 0x000fe200078e0202 */
[----:B------:R-:W-:Y:S06]  /*15cf0*/  BRA `(.L_x_1424) ;  /* 0x00000000001c7947 */ /* 0x000fec0003800000 */
.L_x_1416:
[----:B------:R-:W-:Y:S01]  /*15d00*/  UMOV UR4, URZ ;  /* 0x0000003f00047c82 */ /* 0x000fe20008000000 */
[----:B------:R-:W-:Y:S01]  /*15d10*/  UMOV UR5, URZ ;  /* 0x0000003f00057c82 */ /* 0x000fe20008000000 */
[----:B------:R-:W-:Y:S01]  /*15d20*/  ULDC UR6, c[0x0][0xc3c] ;  /* 0x00030f0000067ab9 */ /* 0x000fe20000000800 */
[----:B------:R-:W-:Y:S02]  /*15d30*/  IMAD.MOV.U32 R16, RZ, RZ, R0 ;  /* 0x000000ffff107224 */ /* 0x000fe400078e0000 */
[----:B------:R-:W-:Y:S02]  /*15d40*/  IMAD.U32 R17, RZ, RZ, UR4 ;  /* 0x00000004ff117e24 */ /* 0x000fe4000f8e00ff */
[----:B------:R-:W-:Y:S02]  /*15d50*/  IMAD.U32 R18, RZ, RZ, UR5 ;  /* 0x00000005ff127e24 */ /* 0x000fe4000f8e00ff */
[----:B------:R-:W-:-:S07]  /*15d60*/  IMAD.U32 R19, RZ, RZ, UR6 ;  /* 0x00000006ff137e24 */ /* 0x000fce000f8e00ff */
.L_x_1424:
[----:B------:R-:W2:Y:S01]  /*15d70*/  S2R R0, SR_TID.X ;  /* 0x0000000000007919 */ /* 0x000ea20000002100 */
        /* <DEDUP_REMOVED lines=9> */
.L_x_1413:
[----:B------:R-:W-:Y:S02]  /*15e10*/  ULDC UR4, c[0x0][0xc3c] ;  /* 0x00030f0000047ab9 */ /* 0x000fe40000000800 */
[----:B----4-:R-:W-:-:S13]  /*15e20*/  ISETP.GE.AND P0, PT, R19, UR4, PT ;  /* 0x0000000413007c0c */ /* 0x010fda000bf06270 */
[----:B------:R-:W-:Y:S05]  /*15e30*/  @!P0 BRA `(.L_x_1425) ;  /* 0xffffffb4000c8947 */ /* 0x000fea000383ffff */
[----:B------:R-:W-:Y:S05]  /*15e40*/  BSYNC B8 ;  /* 0x0000000000087941 */ /* 0x000fea0003800000 */
.L_x_1354:
[----:B--2---:R-:W2:Y:S01]  /*15e50*/  LDL.LU R0, [R1+0x14] ;  /* 0x0000140001007983 */ /* 0x004ea20000300800 */
[----:B------:R-:W-:Y:S01]  /*15e60*/  BSSY B0, `(.L_x_1426) ;  /* 0x000000b000007945 */ /* 0x000fe20003800000 */
[----:B------:R-:W4:Y:S01]  /*15e70*/  S2R R5, SR_CgaCtaId ;  /* 0x0000000000057919 */ /* 0x000f220000008800 */
[----:B--2---:R-:W-:-:S05]  /*15e80*/  VIADD R0, R0, 0x1 ;  /* 0x0000000100007836 */ /* 0x004fca0000000000 */
[----:B0-----:R-:W-:-:S04]  /*15e90*/  LEA.HI R2, R0, R0, RZ, 0x1 ;  /* 0x0000000000027211 */ /* 0x001fc800078f08ff */
[----:B------:R-:W-:Y:S02]  /*15ea0*/  LOP3.LUT R3, R2, 0xfffffffe, RZ, 0xc0, !PT ;  /* 0xfffffffe02037812 */ /* 0x000fe400078ec0ff */
[----:B------:R-:W-:-:S03]  /*15eb0*/  MOV R2, 0x400 ;  /* 0x0000040000027802 */ /* 0x000fc60000000f00 */
[----:B------:R-:W-:Y:S01]  /*15ec0*/  IMAD.IADD R0, R0, 0x1, -R3 ;  /* 0x0000000100007824 */ /* 0x000fe200078e0a03 */
[----:B----4-:R-:W-:-:S04]  /*15ed0*/  LEA R5, R5, R2, 0x18 ;  /* 0x0000000205057211 */ /* 0x010fc800078ec0ff */
[----:B------:R-:W-:-:S04]  /*15ee0*/  SHF.L.U32 R0, R0, 0x1f, RZ ;  /* 0x0000001f00007819 */ /* 0x000fc800000006ff */
[----:B------:R-:W0:Y:S02]  /*15ef0*/  SYNCS.PHASECHK.TRANS64.TRYWAIT P0, [R5+URZ+0x2a820], R0 ;  /* 0x02a82000050075a7 */ /* 0x000e24000800017f */
[----:B0-----:R-:W-:Y:S05]  /*15f00*/  @!P0 BRA `(.L_x_1427) ;  /* 0x0000003c000c8947 */ /* 0x001fea0003800000 */
.L_x_1545:
[----:B------:R-:W-:Y:S05]  /*15f10*/  BSYNC B0 ;  /* 0x0000000000007941 */ /* 0x000fea0003800000 */
.L_x_1426:
[----:B------:R-:W-:-:S03]  /*15f20*/  UMOV UR4, 0xffffffff ;  /* 0xffffffff00047882 */ /* 0x000fc60000000000 */
[----:B------:R-:W-:Y:S05]  /*15f30*/  BRA.DIV UR4, `(.L_x_1428) ;  /* 0x0000003e04147947 */ /* 0x000fea000b800000 */
[----:B0-----:R-:W0:Y:S02]  /*15f40*/  S2R R0, SR_TID.X ;  /* 0x0000000000007919 */ /* 0x001e240000002100 */
[----:B0-----:R-:W-:-:S04]  /*15f50*/  SHF.R.U32.HI R0, RZ, 0x5, R0 ;  /* 0x00000005ff007819 */ /* 0x001fc80000011600 */
[----:B------:R-:W-:-:S05]  /*15f60*/  LOP3.LUT R0, R0, 0x3, RZ, 0xc0, !PT ;  /* 0x0000000300007812 */ /* 0x000fca00078ec0ff */
[----:B------:R0:W2:Y:S02]  /*15f70*/  SHFL.IDX PT, R14, R0, RZ, 0x1f ;  /* 0x00001fff000e7589 */ /* 0x0000a400000e0000 */
.L_x_1548:
[----:B--2---:R-:W-:Y:S01]  /*15f80*/  ISETP.NE.AND P0, PT, R14, RZ, PT ;  /* 0x000000ff0e00720c */ /* 0x004fe20003f05270 */
[----:B------:R-:W-:-:S12]  /*15f90*/  BSSY B0, `(.L_x_1429) ;  /* 0x0000026000007945 */ /* 0x000fd80003800000 */
[----:B------:R-:W-:Y:S05]  /*15fa0*/  @P0 BRA `(.L_x_1430) ;  /* 0x0000000000900947 */ /* 0x000fea0003800000 */
[----:B------:R-:W-:-:S03]  /*15fb0*/  UMOV UR4, 0xffffffff ;  /* 0xffffffff00047882 */ /* 0x000fc60000000000 */
[----:B------:R-:W-:Y:S05]  /*15fc0*/  BRA.DIV UR4, `(.L_x_1431) ;  /* 0x0000003e04247947 */ /* 0x000fea000b800000 */
[----:B------:R-:W-:-:S13]  /*15fd0*/  ELECT P6, URZ, PT ;  /* 0x00000000003f782f */ /* 0x000fda00038c0000 */
.L_x_1551:
        /* <DEDUP_REMOVED lines=8> */
.L_x_1432:
[----:B------:R-:W-:Y:S01]  /*16060*/  IMAD R3, R25, 0x8, R5 ;  /* 0x0000000819037824 */ /* 0x000fe200078e0205 */
[----:B------:R-:W-:Y:S01]  /*16070*/  SHF.L.U32 R2, R27, 0x1f, RZ ;  /* 0x0000001f1b027819 */ /* 0x000fe200000006ff */
[----:B------:R-:W-:-:S03]  /*16080*/  VIADD R25, R25, 0x1 ;  /* 0x0000000119197836 */ /* 0x000fc60000000000 */
[----:B------:R-:W0:Y:S02]  /*16090*/  SYNCS.PHASECHK.TRANS64.TRYWAIT P1, [R3+URZ+0x2a840], R2 ;  /* 0x02a84002030075a7 */ /* 0x000e24000802017f */
[----:B------:R-:W-:-:S04]  /*160a0*/  ISETP.NE.AND P2, PT, R25, 0x2, PT ;  /* 0x000000021900780c */ /* 0x000fc80003f45270 */
[----:B------:R-:W-:Y:S01]  /*160b0*/  SEL R0, RZ, 0x1, P2 ;  /* 0x00000001ff007807 */ /* 0x000fe20001000000 */
[----:B0-----:R-:W-:Y:S08]  /*160c0*/  @!P1 BRA `(.L_x_1433) ;  /* 0x0000003c00049947 */ /* 0x001ff00003800000 */
.L_x_1552:
[----:B------:R-:W-:Y:S02]  /*160d0*/  SEL R25, R25, RZ, P2 ;  /* 0x000000ff19197207 */ /* 0x000fe40001000000 */
[----:B------:R-:W-:Y:S01]  /*160e0*/  LOP3.LUT R0, R27, R0, RZ, 0x3c, !PT ;  /* 0x000000001b007212 */ /* 0x000fe200078e3cff */
[----:B------:R-:W-:Y:S06]  /*160f0*/  @!P0 BRA `(.L_x_1434) ;  /* 0x0000000000048947 */ /* 0x000fec0003800000 */
[----:B------:R-:W-:Y:S01]  /*16100*/  BPT.TRAP 0x1 ;  /* 0x000000040000795c */ /* 0x000fe20000300000 */
.L_x_1434:
[----:B------:R-:W-:Y:S01]  /*16110*/  IMAD R25, R25, 0x8, R5 ;  /* 0x0000000819197824 */ /* 0x000fe200078e0205 */
[----:B------:R-:W-:-:S04]  /*16120*/  SHF.L.U32 R0, R0, 0x1f, RZ ;  /* 0x0000001f00007819 */ /* 0x000fc800000006ff */
[----:B------:R-:W2:Y:S02]  /*16130*/  SYNCS.PHASECHK.TRANS64.TRYWAIT P1, [R25+URZ+0x2a840], R0 ;  /* 0x02a84000190075a7 */ /* 0x000ea4000802017f */
[----:B--2---:R-:W-:Y:S05]  /*16140*/  @!P1 BRA `(.L_x_1435) ;  /* 0x0000003800f89947 */ /* 0x004fea0003800000 */
.L_x_1553:
[----:B------:R-:W-:Y:S05]  /*16150*/  @!P0 BRA `(.L_x_1436) ;  /* 0x0000000000048947 */ /* 0x000fea0003800000 */
[----:B------:R-:W-:Y:S01]  /*16160*/  BPT.TRAP 0x1 ;  /* 0x000000040000795c */ /* 0x000fe20000300000 */
.L_x_1436:
[----:B------:R-:W4:Y:S02]  /*16170*/  SYNCS.PHASECHK.TRANS64.TRYWAIT P1, [R3+URZ+0x2a860], R2 ;  /* 0x02a86002030075a7 */ /* 0x000f24000802017f */
[----:B----4-:R-:W-:Y:S05]  /*16180*/  @!P1 BRA `(.L_x_1437) ;  /* 0x0000003800fc9947 */ /* 0x010fea0003800000 */
.L_x_1554:
[----:B------:R-:W-:Y:S05]  /*16190*/  @!P0 BRA `(.L_x_1438) ;  /* 0x0000000000048947 */ /* 0x000fea0003800000 */
[----:B------:R-:W-:Y:S01]  /*161a0*/  BPT.TRAP 0x1 ;  /* 0x000000040000795c */ /* 0x000fe20000300000 */
.L_x_1438:
[----:B------:R0:W0:Y:S02]  /*161b0*/  SYNCS.PHASECHK.TRANS64.TRYWAIT P0, [R25+URZ+0x2a860], R0 ;  /* 0x02a86000190075a7 */ /* 0x000024000800017f */
[----:B0-----:R-:W-:Y:S05]  /*161c0*/  @!P0 NANOSLEEP.SYNCS 0x989680 ;  /* 0x009896800000895d */ /* 0x001fea0003900000 */
[----:B------:R-:W0:Y:S02]  /*161d0*/  @!P0 SYNCS.PHASECHK.TRANS64 P0, [R25+URZ+0x2a860], R0 ;  /* 0x02a86000190085a7 */ /* 0x000e24000800007f */
[----:B0-----:R-:W-:Y:S05]  /*161e0*/  @!P0 BRA `(.L_x_1438) ;  /* 0xfffffffc00f08947 */ /* 0x001fea000383ffff */
.L_x_1430:
[----:B------:R-:W-:Y:S05]  /*161f0*/  BSYNC B0 ;  /* 0x0000000000007941 */ /* 0x000fea0003800000 */
.L_x_1429:
[----:B------:R-:W-:Y:S05]  /*16200*/  EXIT ;  /* 0x000000000000794d */ /* 0x000fea0003800000 */
.L_x_1248:
[----:B0-----:R-:W-:-:S04]  /*16210*/  IMAD.U32 R3, RZ, RZ, UR40 ;  /* 0x00000028ff037e24 */ /* 0x001fc8000f8e00ff */
[----:B------:R0:W1:Y:S03]  /*16220*/  SYNCS.PHASECHK.TRANS64.TRYWAIT P1, [R3+URZ+0x2a800], R0 ;  /* 0x02a80000030075a7 */ /* 0x000066000802017f */
[----:B-1----:R-:W-:Y:S05]  /*16230*/  @!P1 NANOSLEEP.SYNCS 0x989680 ;  /* 0x009896800000995d */ /* 0x002fea0003900000 */
[----:B------:R-:W1:Y:S02]  /*16240*/  @!P1 SYNCS.PHASECHK.TRANS64 P1, [R3+URZ+0x2a800], R0 ;  /* 0x02a80000030095a7 */ /* 0x000e64000802007f */
[----:B-1----:R-:W-:Y:S05]  /*16250*/  @!P1 BRA `(.L_x_1248) ;  /* 0xfffffffc00ec9947 */ /* 0x002fea000383ffff */
[----:B------:R-:W-:Y:S05]  /*16260*/  BRA `(.L_x_1439) ;  /* 0xfffffeb400e07947 */ /* 0x000fea000383ffff */
.L_x_1252:
[----:B-1----:R1:W2:Y:S02]  /*16270*/  SYNCS.PHASECHK.TRANS64.TRYWAIT P1, [R15+URZ+0x2a830], R0 ;  /* 0x02a830000f0075a7 */ /* 0x0022a4000802017f */
[----:B--2---:R-:W-:Y:S05]  /*16280*/  @!P1 NANOSLEEP.SYNCS 0x989680 ;  /* 0x009896800000995d */ /* 0x004fea0003900000 */
[----:B------:R-:W2:Y:S02]  /*16290*/  @!P1 SYNCS.PHASECHK.TRANS64 P1, [R15+URZ+0x2a830], R0 ;  /* 0x02a830000f0095a7 */ /* 0x000ea4000802007f */
[----:B--2---:R-:W-:Y:S05]  /*162a0*/  @!P1 BRA `(.L_x_1252) ;  /* 0xfffffffc00f09947 */ /* 0x004fea000383ffff */
[----:B------:R-:W-:Y:S05]  /*162b0*/  BRA `(.L_x_1251) ;  /* 0xfffffeb400fc7947 */ /* 0x000fea000383ffff */
.L_x_1269:
[----:B-1----:R-:W-:-:S04]  /*162c0*/  IMAD.U32 R14, RZ, RZ, UR7 ;  /* 0x00000007ff0e7e24 */ /* 0x002fc8000f8e00ff */
[----:B------:R1:W2:Y:S03]  /*162d0*/  SYNCS.PHASECHK.TRANS64.TRYWAIT P1, [R14+URZ+0x2a830], R13 ;  /* 0x02a8300d0e0075a7 */ /* 0x0002a6000802017f */
[----:B--2---:R-:W-:Y:S05]  /*162e0*/  @!P1 NANOSLEEP.SYNCS 0x989680 ;  /* 0x009896800000995d */ /* 0x004fea0003900000 */
[----:B------:R-:W2:Y:S02]  /*162f0*/  @!P1 SYNCS.PHASECHK.TRANS64 P1, [R14+URZ+0x2a830], R13 ;  /* 0x02a8300d0e0095a7 */ /* 0x000ea4000802007f */
[----:B--2---:R-:W-:Y:S05]  /*16300*/  @!P1 BRA `(.L_x_1269) ;  /* 0xfffffffc00ec9947 */ /* 0x004fea000383ffff */
[----:B------:R-:W-:Y:S05]  /*16310*/  BRA `(.L_x_1268) ;  /* 0xfffffee800807947 */ /* 0x000fea000383ffff */
.L_x_1273:
[----:B01----:R-:W-:-:S04]  /*16320*/  IMAD.U32 R13, RZ, RZ, UR6 ;  /* 0x00000006ff0d7e24 */ /* 0x003fc8000f8e00ff */
[----:B------:R0:W1:Y:S03]  /*16330*/  SYNCS.PHASECHK.TRANS64.TRYWAIT P1, [R13+URZ+0x2a850], R0 ;  /* 0x02a850000d0075a7 */ /* 0x000066000802017f */
[----:B-1----:R-:W-:Y:S05]  /*16340*/  @!P1 NANOSLEEP.SYNCS 0x989680 ;  /* 0x009896800000995d */ /* 0x002fea0003900000 */
[----:B------:R-:W1:Y:S02]  /*16350*/  @!P1 SYNCS.PHASECHK.TRANS64 P1, [R13+URZ+0x2a850], R0 ;  /* 0x02a850000d0095a7 */ /* 0x000e64000802007f */
[----:B-1----:R-:W-:Y:S05]  /*16360*/  @!P1 BRA `(.L_x_1273) ;  /* 0xfffffffc00ec9947 */ /* 0x002fea000383ffff */
[----:B------:R-:W-:Y:S05]  /*16370*/  BRA `(.L_x_1272) ;  /* 0xfffffef000b07947 */ /* 0x000fea000383ffff */
.L_x_1292:
[----:B-1----:R-:W-:-:S04]  /*16380*/  IMAD.U32 R12, RZ, RZ, UR7 ;  /* 0x00000007ff0c7e24 */ /* 0x002fc8000f8e00ff */
[----:B------:R1:W2:Y:S03]  /*16390*/  SYNCS.PHASECHK.TRANS64.TRYWAIT P1, [R12+URZ+0x2a830], R11 ;  /* 0x02a8300b0c0075a7 */ /* 0x0002a6000802017f */
[----:B--2---:R-:W-:Y:S05]  /*163a0*/  @!P1 NANOSLEEP.SYNCS 0x989680 ;  /* 0x009896800000995d */ /* 0x004fea0003900000 */
[----:B------:R-:W2:Y:S02]  /*163b0*/  @!P1 SYNCS.PHASECHK.TRANS64 P1, [R12+URZ+0x2a830], R11 ;  /* 0x02a8300b0c0095a7 */ /* 0x000ea4000802007f */
[----:B--2---:R-:W-:Y:S05]  /*163c0*/  @!P1 BRA `(.L_x_1292) ;  /* 0xfffffffc00ec9947 */ /* 0x004fea000383ffff */
[----:B------:R-:W-:Y:S05]  /*163d0*/  BRA `(.L_x_1291) ;  /* 0xffffff1c00d47947 */ /* 0x000fea000383ffff */
.L_x_1296:
[----:B01----:R-:W-:-:S04]  /*163e0*/  IMAD.U32 R11, RZ, RZ, UR6 ;  /* 0x00000006ff0b7e24 */ /* 0x003fc8000f8e00ff */
[----:B------:R0:W1:Y:S03]  /*163f0*/  SYNCS.PHASECHK.TRANS64.TRYWAIT P1, [R11+URZ+0x2a850], R0 ;  /* 0x02a850000b0075a7 */ /* 0x000066000802017f */
[----:B-1----:R-:W-:Y:S05]  /*16400*/  @!P1 NANOSLEEP.SYNCS 0x989680 ;  /* 0x009896800000995d */ /* 0x002fea0003900000 */
[----:B------:R-:W1:Y:S02]  /*16410*/  @!P1 SYNCS.PHASECHK.TRANS64 P1, [R11+URZ+0x2a850], R0 ;  /* 0x02a850000b0095a7 */ /* 0x000e64000802007f */
[----:B-1----:R-:W-:Y:S05]  /*16420*/  @!P1 BRA `(.L_x_1296) ;  /* 0xfffffffc00ec9947 */ /* 0x002fea000383ffff */
[----:B------:R-:W-:Y:S05]  /*16430*/  BRA `(.L_x_1295) ;  /* 0xffffff2800047947 */ /* 0x000fea000383ffff */
.L_x_1304:
[----:B-1----:R-:W-:-:S04]  /*16440*/  IMAD.U32 R14, RZ, RZ, UR6 ;  /* 0x00000006ff0e7e24 */ /* 0x002fc8000f8e00ff */
[----:B------:R1:W2:Y:S03]  /*16450*/  SYNCS.PHASECHK.TRANS64.TRYWAIT P1, [R14+URZ+0x2a830], R11 ;  /* 0x02a8300b0e0075a7 */ /* 0x0002a6000802017f */
[----:B--2---:R-:W-:Y:S05]  /*16460*/  @!P1 NANOSLEEP.SYNCS 0x989680 ;  /* 0x009896800000995d */ /* 0x004fea0003900000 */
[----:B------:R-:W2:Y:S02]  /*16470*/  @!P1 SYNCS.PHASECHK.TRANS64 P1, [R14+URZ+0x2a830], R11 ;  /* 0x02a8300b0e0095a7 */ /* 0x000ea4000802007f */
[----:B--2---:R-:W-:Y:S05]  /*16480*/  @!P1 BRA `(.L_x_1304) ;  /* 0xfffffffc00ec9947 */ /* 0x004fea000383ffff */
[----:B------:R-:W-:Y:S05]  /*16490*/  BRA `(.L_x_1303) ;  /* 0xffffff4000507947 */ /* 0x000fea000383ffff */
.L_x_1308:
[----:B01----:R-:W-:-:S04]  /*164a0*/  IMAD.U32 R11, RZ, RZ, UR10 ;  /* 0x0000000aff0b7e24 */ /* 0x003fc8000f8e00ff */
[----:B------:R0:W1:Y:S03]  /*164b0*/  SYNCS.PHASECHK.TRANS64.TRYWAIT P1, [R11+URZ+0x2a850], R0 ;  /* 0x02a850000b0075a7 */ /* 0x000066000802017f */
[----:B-1----:R-:W-:Y:S05]  /*164c0*/  @!P1 NANOSLEEP.SYNCS 0x989680 ;  /* 0x009896800000995d */ /* 0x002fea0003900000 */
[----:B------:R-:W1:Y:S02]  /*164d0*/  @!P1 SYNCS.PHASECHK.TRANS64 P1, [R11+URZ+0x2a850], R0 ;  /* 0x02a850000b0095a7 */ /* 0x000e64000802007f */
[----:B-1----:R-:W-:Y:S05]  /*164e0*/  @!P1 BRA `(.L_x_1308) ;  /* 0xfffffffc00ec9947 */ /* 0x002fea000383ffff */
[----:B------:R-:W-:Y:S05]  /*164f0*/  BRA `(.L_x_1307) ;  /* 0xffffff4800807947 */ /* 0x000fea000383ffff */
.L_x_1323:
[----:B-1----:R-:W-:-:S04]  /*16500*/  IMAD.U32 R5, RZ, RZ, UR5 ;  /* 0x00000005ff057e24 */ /* 0x002fc8000f8e00ff */
[----:B------:R1:W2:Y:S03]  /*16510*/  SYNCS.PHASECHK.TRANS64.TRYWAIT P1, [R5+URZ+0x2a850], R0 ;  /* 0x02a85000050075a7 */ /* 0x0002a6000802017f */
[----:B--2---:R-:W-:Y:S05]  /*16520*/  @!P1 NANOSLEEP.SYNCS 0x989680 ;  /* 0x009896800000995d */ /* 0x004fea0003900000 */
[----:B------:R-:W2:Y:S02]  /*16530*/  @!P1 SYNCS.PHASECHK.TRANS64 P1, [R5+URZ+0x2a850], R0 ;  /* 0x02a85000050095a7 */ /* 0x000ea4000802007f */
[----:B--2---:R-:W-:Y:S05]  /*16540*/  @!P1 BRA `(.L_x_1323) ;  /* 0xfffffffc00ec9947 */ /* 0x004fea000383ffff */
[----:B------:R-:W-:Y:S05]  /*16550*/  BRA `(.L_x_1322) ;  /* 0xffffff7400ec7947 */ /* 0x000fea000383ffff */
.L_x_1374:
[----:B------:R-:W-:Y:S01]  /*16560*/  SHF.R.U32.HI R7, RZ, 0x5, R21 ;  /* 0x00000005ff077819 */ /* 0x000fe20000011615 */
[----:B------:R-:W-:Y:S01]  /*16570*/  BSSY B0, `(.L_x_1440) ;  /* 0x0000009000007945 */ /* 0x000fe20003800000 */
[----:B------:R-:W-:Y:S02]  /*16580*/  IMAD.MOV.U32 R12, RZ, RZ, RZ ;  /* 0x000000ffff0c7224 */ /* 0x000fe400078e00ff */
[----:B------:R-:W-:Y:S01]  /*16590*/  LOP3.LUT R7, R7, 0x3, RZ, 0xc0, !PT ;  /* 0x0000000307077812 */ /* 0x000fe200078ec0ff */
[----:B------:R-:W-:Y:S02]  /*165a0*/  IMAD.MOV.U32 R11, RZ, RZ, 0x1f ;  /* 0x0000001fff0b7424 */ /* 0x000fe400078e00ff */
[----:B------:R-:W-:Y:S02]  /*165b0*/  IMAD.MOV.U32 R15, RZ, RZ, -0x1 ;  /* 0xffffffffff0f7424 */ /* 0x000fe400078e00ff */
[----:B------:R-:W-:-:S07]  /*165c0*/  IMAD.MOV.U32 R13, RZ, RZ, R7 ;  /* 0x000000ffff0d7224 */ /* 0x000fce00078e0007 */
[----:B0----5:R-:W-:Y:S05]  /*165d0*/  WARPSYNC.COLLECTIVE R15, `(.L_x_1441) ;  /* 0x000000000f087348 */ /* 0x021fea0003c00000 */
[----:B------:R1:W2:Y:S02]  /*165e0*/  SHFL.IDX P6, R14, R13, R12, R11 ;  /* 0x0000000c0d0e7389 */ /* 0x0002a400000c000b */
[----:B012--5:R-:W-:Y:S01]  /*165f0*/  ENDCOLLECTIVE ;  /* 0x000000000000791b */ /* 0x027fe20003800000 */
.L_x_1441:
[----:B------:R-:W-:Y:S05]  /*16600*/  BSYNC B0 ;  /* 0x0000000000007941 */ /* 0x000fea0003800000 */
.L_x_1440:
[----:B------:R-:W-:Y:S05]  /*16610*/  BRA `(.L_x_1442) ;  /* 0xffffffbc00747947 */ /* 0x000fea000383ffff */
.L_x_1377:
[----:B-1----:R1:W2:Y:S02]  /*16620*/  SYNCS.PHASECHK.TRANS64.TRYWAIT P0, [R7+URZ+0x2a840], R2 ;  /* 0x02a84002070075a7 */ /* 0x0022a4000800017f */
[----:B--2---:R-:W-:Y:S05]  /*16630*/  @!P0 NANOSLEEP.SYNCS 0x989680 ;  /* 0x009896800000895d */ /* 0x004fea0003900000 */
[----:B------:R-:W2:Y:S02]  /*16640*/  @!P0 SYNCS.PHASECHK.TRANS64 P0, [R7+URZ+0x2a840], R2 ;  /* 0x02a84002070085a7 */ /* 0x000ea4000800007f */
[----:B--2---:R-:W-:Y:S05]  /*16650*/  @!P0 BRA `(.L_x_1377) ;  /* 0xfffffffc00f08947 */ /* 0x004fea000383ffff */
[----:B------:R-:W-:Y:S05]  /*16660*/  BRA `(.L_x_1443) ;  /* 0xffffffbc00f07947 */ /* 0x000fea000383ffff */
.L_x_1378:
        /* <DEDUP_REMOVED lines=8> */
.L_x_1445:
[----:B------:R-:W-:Y:S05]  /*166f0*/  BSYNC B0 ;  /* 0x0000000000007941 */ /* 0x000fea0003800000 */
.L_x_1444:
        /* <DEDUP_REMOVED lines=9> */
.L_x_1446:
[----:B------:R-:W-:Y:S02]  /*16790*/  IMAD.MOV.U32 R13, RZ, RZ, R0 ;  /* 0x000000ffff0d7224 */ /* 0x000fe400078e0000 */
[----:B------:R-:W-:Y:S02]  /*167a0*/  IMAD.MOV.U32 R12, RZ, RZ, 0x1 ;  /* 0x00000001ff0c7424 */ /* 0x000fe400078e00ff */
[----:B------:R-:W-:-:S07]  /*167b0*/  IMAD.MOV.U32 R3, RZ, RZ, R14 ;  /* 0x000000ffff037224 */ /* 0x000fce00078e000e */
[----:B------:R-:W-:Y:S05]  /*167c0*/  WARPSYNC.COLLECTIVE R15, `(.L_x_1447) ;  /* 0x000000000f087348 */ /* 0x000fea0003c00000 */
[----:B------:R0:W1:Y:S02]  /*167d0*/  SHFL.IDX P6, R14, R13, R12, R11 ;  /* 0x0000000c0d0e7389 */ /* 0x00006400000c000b */
[----:B01----:R-:W-:Y:S01]  /*167e0*/  ENDCOLLECTIVE ;  /* 0x000000000000791b */ /* 0x003fe20003800000 */
.L_x_1447:
[----:B------:R-:W-:-:S05]  /*167f0*/  @P0 LEA R3, P1, R9, R3, 0x1 ;  /* 0x0000000309030211 */ /* 0x000fca00078208ff */
[----:B------:R-:W-:Y:S01]  /*16800*/  @P0 IMAD.X R2, RZ, RZ, R2, P1 ;  /* 0x000000ffff020224 */ /* 0x000fe200008e0602 */
[----:B------:R-:W-:-:S04]  /*16810*/  ISETP.GE.AND P1, PT, R6, 0x11, PT ;  /* 0x000000110600780c */ /* 0x000fc80003f26270 */
        /* <DEDUP_REMOVED lines=14> */
.L_x_1448:
[----:B------:R-:W-:Y:S02]  /*16900*/  @P1 IMAD R8, R5, 0x2, R22 ;  /* 0x0000000205081824 */ /* 0x000fe400078e0216 */
[----:B------:R-:W-:Y:S02]  /*16910*/  IMAD.MOV.U32 R13, RZ, RZ, R0 ;  /* 0x000000ffff0d7224 */ /* 0x000fe400078e0000 */
[----:B------:R-:W-:Y:S02]  /*16920*/  IMAD.MOV.U32 R12, RZ, RZ, 0x2 ;  /* 0x00000002ff0c7424 */ /* 0x000fe400078e00ff */
[----:B------:R-:W-:-:S07]  /*16930*/  IMAD.MOV.U32 R3, RZ, RZ, R14 ;  /* 0x000000ffff037224 */ /* 0x000fce00078e000e */
[----:B------:R-:W-:Y:S05]  /*16940*/  WARPSYNC.COLLECTIVE R15, `(.L_x_1449) ;  /* 0x000000000f087348 */ /* 0x000fea0003c00000 */
[----:B------:R0:W1:Y:S02]  /*16950*/  SHFL.IDX P6, R14, R13, R12, R11 ;  /* 0x0000000c0d0e7389 */ /* 0x00006400000c000b */
[----:B01----:R-:W-:Y:S01]  /*16960*/  ENDCOLLECTIVE ;  /* 0x000000000000791b */ /* 0x003fe20003800000 */
.L_x_1449:
        /* <DEDUP_REMOVED lines=17> */
.L_x_1450:
[----:B------:R-:W-:Y:S02]  /*16a80*/  @P1 IMAD R8, R5, 0x2, R22 ;  /* 0x0000000205081824 */ /* 0x000fe400078e0216 */
[----:B------:R-:W-:Y:S02]  /*16a90*/  IMAD.MOV.U32 R13, RZ, RZ, R0 ;  /* 0x000000ffff0d7224 */ /* 0x000fe400078e0000 */
[----:B------:R-:W-:Y:S02]  /*16aa0*/  IMAD.MOV.U32 R12, RZ, RZ, 0x3 ;  /* 0x00000003ff0c7424 */ /* 0x000fe400078e00ff */
[----:B------:R-:W-:-:S07]  /*16ab0*/  IMAD.MOV.U32 R3, RZ, RZ, R14 ;  /* 0x000000ffff037224 */ /* 0x000fce00078e000e */
[----:B------:R-:W-:Y:S05]  /*16ac0*/  WARPSYNC.COLLECTIVE R15, `(.L_x_1451) ;  /* 0x000000000f087348 */ /* 0x000fea0003c00000 */
[----:B------:R0:W1:Y:S02]  /*16ad0*/  SHFL.IDX P6, R14, R13, R12, R11 ;  /* 0x0000000c0d0e7389 */ /* 0x00006400000c000b */
[----:B01----:R-:W-:Y:S01]  /*16ae0*/  ENDCOLLECTIVE ;  /* 0x000000000000791b */ /* 0x003fe20003800000 */
.L_x_1451:
        /* <DEDUP_REMOVED lines=17> */
.L_x_1452:
[----:B------:R-:W-:Y:S02]  /*16c00*/  @P1 IMAD R8, R5, 0x2, R22 ;  /* 0x0000000205081824 */ /* 0x000fe400078e0216 */
[----:B------:R-:W-:Y:S02]  /*16c10*/  IMAD.MOV.U32 R13, RZ, RZ, R0 ;  /* 0x000000ffff0d7224 */ /* 0x000fe400078e0000 */
[----:B------:R-:W-:Y:S02]  /*16c20*/  IMAD.MOV.U32 R12, RZ, RZ, 0x4 ;  /* 0x00000004ff0c7424 */ /* 0x000fe400078e00ff */
[----:B------:R-:W-:-:S07]  /*16c30*/  IMAD.MOV.U32 R3, RZ, RZ, R14 ;  /* 0x000000ffff037224 */ /* 0x000fce00078e000e */
[----:B------:R-:W-:Y:S05]  /*16c40*/  WARPSYNC.COLLECTIVE R15, `(.L_x_1453) ;  /* 0x000000000f087348 */ /* 0x000fea0003c00000 */
[----:B------:R0:W1:Y:S02]  /*16c50*/  SHFL.IDX P6, R14, R13, R12, R11 ;  /* 0x0000000c0d0e7389 */ /* 0x00006400000c000b */
[----:B01----:R-:W-:Y:S01]  /*16c60*/  ENDCOLLECTIVE ;  /* 0x000000000000791b */ /* 0x003fe20003800000 */
.L_x_1453:
        /* <DEDUP_REMOVED lines=17> */
.L_x_1454:
[----:B------:R-:W-:Y:S02]  /*16d80*/  @P1 IMAD R8, R5, 0x2, R22 ;  /* 0x0000000205081824 */ /* 0x000fe400078e0216 */
[----:B------:R-:W-:Y:S02]  /*16d90*/  IMAD.MOV.U32 R13, RZ, RZ, R0 ;  /* 0x000000ffff0d7224 */ /* 0x000fe400078e0000 */
[----:B------:R-:W-:Y:S02]  /*16da0*/  IMAD.MOV.U32 R12, RZ, RZ, 0x5 ;  /* 0x00000005ff0c7424 */ /* 0x000fe400078e00ff */
[----:B------:R-:W-:-:S07]  /*16db0*/  IMAD.MOV.U32 R3, RZ, RZ, R14 ;  /* 0x000000ffff037224 */ /* 0x000fce00078e000e */
[----:B------:R-:W-:Y:S05]  /*16dc0*/  WARPSYNC.COLLECTIVE R15, `(.L_x_1455) ;  /* 0x000000000f087348 */ /* 0x000fea0003c00000 */
[----:B------:R0:W1:Y:S02]  /*16dd0*/  SHFL.IDX P6, R14, R13, R12, R11 ;  /* 0x0000000c0d0e7389 */ /* 0x00006400000c000b */
[----:B01----:R-:W-:Y:S01]  /*16de0*/  ENDCOLLECTIVE ;  /* 0x000000000000791b */ /* 0x003fe20003800000 */
.L_x_1455:
        /* <DEDUP_REMOVED lines=10> */
.L_x_1456:
[----:B------:R-:W-:Y:S01]  /*16e90*/  @!PT LDS RZ, [RZ] ;  /* 0x00000000fffff984 */ /* 0x000fe20000000800 */
[----:B------:R-:W-:Y:S01]  /*16ea0*/  @!PT LDS RZ, [RZ] ;  /* 0x00000000fffff984 */ /* 0x000fe20000000800 */
[----:B------:R-:W-:Y:S01]  /*16eb0*/  @!PT LDS RZ, [RZ] ;  /* 0x00000000fffff984 */ /* 0x000fe20000000800 */
[----:B------:R-:W-:Y:S04]  /*16ec0*/  @P1 LDGSTS.E.BYPASS.LTC128B.128 [R8+0x1a400], desc[UR36][R2.64], !P4 ;  /* 0x1a40000002081fae */ /* 0x000fe8000e101d64 */
[----:B------:R-:W-:Y:S04]  /*16ed0*/  @P1 LDGSTS.E.BYPASS.LTC128B.128 [R8+0x1d400], desc[UR36][R2.64+0x80], !P3 ;  /* 0x1d40008002081fae */ /* 0x000fe8000d901d64 */
[----:B------:R0:W-:Y:S02]  /*16ee0*/  @P1 LDGSTS.E.BYPASS.LTC128B.128 [R8+0x20400], desc[UR36][R2.64+0x100], !P2 ;  /* 0x2040010002081fae */ /* 0x0001e4000d101d64 */
[----:B0-----:R-:W-:Y:S01]  /*16ef0*/  IMAD.MOV.U32 R2, RZ, RZ, R14 ;  /* 0x000000ffff027224 */ /* 0x001fe200078e000e */
[----:B------:R-:W-:Y:S06]  /*16f00*/  BRA `(.L_x_1457) ;  /* 0xffffffbc004c7947 */ /* 0x000fec000383ffff */
.L_x_1383:
[----:B------:R-:W-:Y:S02]  /*16f10*/  IMAD.MOV.U32 R13, RZ, RZ, R4 ;  /* 0x000000ffff0d7224 */ /* 0x000fe400078e0004 */
[----:B------:R-:W-:Y:S02]  /*16f20*/  IMAD.MOV.U32 R12, RZ, RZ, RZ ;  /* 0x000000ffff0c7224 */ /* 0x000fe400078e00ff */
[----:B------:R-:W-:Y:S02]  /*16f30*/  IMAD.MOV.U32 R11, RZ, RZ, 0x181f ;  /* 0x0000181fff0b7424 */ /* 0x000fe400078e00ff */
[----:B------:R-:W-:Y:S02]  /*16f40*/  IMAD.MOV.U32 R15, RZ, RZ, -0x1 ;  /* 0xffffffffff0f7424 */ /* 0x000fe400078e00ff */
[----:B------:R-:W-:Y:S02]  /*16f50*/  IMAD R29, R29, R6, RZ ;  /* 0x000000061d1d7224 */ /* 0x000fe400078e02ff */
[----:B------:R-:W-:-:S07]  /*16f60*/  IMAD.IADD R26, R8, 0x1, R26 ;  /* 0x00000001081a7824 */ /* 0x000fce00078e021a */
[----:B------:R-:W-:Y:S05]  /*16f70*/  WARPSYNC.COLLECTIVE R15, `(.L_x_1458) ;  /* 0x000000000f087348 */ /* 0x000fea0003c00000 */
[----:B------:R0:W1:Y:S02]  /*16f80*/  SHFL.IDX P6, R14, R13, R12, R11 ;  /* 0x0000000c0d0e7389 */ /* 0x00006400000c000b */
[----:B01----:R-:W-:Y:S01]  /*16f90*/  ENDCOLLECTIVE ;  /* 0x000000000000791b */ /* 0x003fe20003800000 */
.L_x_1458:
[C---:B------:R-:W-:Y:S01]  /*16fa0*/  VIADD R6, R26.reuse, 0x10 ;  /* 0x000000101a067836 */ /* 0x040fe20000000000 */
[----:B------:R-:W-:Y:S01]  /*16fb0*/  ISETP.GE.AND P1, PT, R26, R29, PT ;  /* 0x0000001d1a00720c */ /* 0x000fe20003f26270 */
[----:B------:R-:W-:Y:S02]  /*16fc0*/  IMAD.MOV.U32 R13, RZ, RZ, R0 ;  /* 0x000000ffff0d7224 */ /* 0x000fe400078e0000 */
[----:B------:R-:W-:-:S10]  /*16fd0*/  IMAD.MOV.U32 R2, RZ, RZ, R14 ;  /* 0x000000ffff027224 */ /* 0x000fd400078e000e */
[----:B------:R-:W-:Y:S05]  /*16fe0*/  WARPSYNC.COLLECTIVE R15, `(.L_x_1459) ;  /* 0x000000000f087348 */ /* 0x000fea0003c00000 */
[----:B------:R0:W1:Y:S02]  /*16ff0*/  SHFL.IDX P6, R14, R13, R12, R11 ;  /* 0x0000000c0d0e7389 */ /* 0x00006400000c000b */
[----:B01----:R-:W-:Y:S01]  /*17000*/  ENDCOLLECTIVE ;  /* 0x000000000000791b */ /* 0x003fe20003800000 */
.L_x_1459:
[----:B------:R-:W-:Y:S02]  /*17010*/  IMAD.MOV.U32 R13, RZ, RZ, R4 ;  /* 0x000000ffff0d7224 */ /* 0x000fe400078e0004 */
[----:B------:R-:W-:Y:S02]  /*17020*/  IMAD.MOV.U32 R12, RZ, RZ, 0x1 ;  /* 0x00000001ff0c7424 */ /* 0x000fe400078e00ff */
[----:B------:R-:W-:-:S07]  /*17030*/  IMAD.MOV.U32 R3, RZ, RZ, R14 ;  /* 0x000000ffff037224 */ /* 0x000fce00078e000e */
[----:B------:R-:W-:Y:S05]  /*17040*/  WARPSYNC.COLLECTIVE R15, `(.L_x_1460) ;  /* 0x000000000f087348 */ /* 0x000fea0003c00000 */
[----:B------:R0:W1:Y:S02]  /*17050*/  SHFL.IDX P6, R14, R13, R12, R11 ;  /* 0x0000000c0d0e7389 */ /* 0x00006400000c000b */
[----:B01----:R-:W-:Y:S01]  /*17060*/  ENDCOLLECTIVE ;  /* 0x000000000000791b */ /* 0x003fe20003800000 */
.L_x_1460:
[----:B------:R-:W-:-:S05]  /*17070*/  @!P1 LEA R5, P4, R7, R3, 0x1 ;  /* 0x0000000307059211 */ /* 0x000fca00078808ff */
[----:B------:R-:W-:Y:S02]  /*17080*/  @!P1 IMAD.X R3, RZ, RZ, R2, P4 ;  /* 0x000000ffff039224 */ /* 0x000fe400020e0602 */
        /* <DEDUP_REMOVED lines=13> */
.L_x_1461:
[----:B------:R-:W-:Y:S02]  /*17160*/  IMAD.MOV.U32 R13, RZ, RZ, R4 ;  /* 0x000000ffff0d7224 */ /* 0x000fe400078e0004 */
[----:B------:R-:W-:Y:S02]  /*17170*/  IMAD.MOV.U32 R12, RZ, RZ, 0x2 ;  /* 0x00000002ff0c7424 */ /* 0x000fe400078e00ff */
[----:B------:R-:W-:-:S07]  /*17180*/  IMAD.MOV.U32 R3, RZ, RZ, R14 ;  /* 0x000000ffff037224 */ /* 0x000fce00078e000e */
[----:B------:R-:W-:Y:S05]  /*17190*/  WARPSYNC.COLLECTIVE R15, `(.L_x_1462) ;  /* 0x000000000f087348 */ /* 0x000fea0003c00000 */
[----:B------:R0:W1:Y:S02]  /*171a0*/  SHFL.IDX P6, R14, R13, R12, R11 ;  /* 0x0000000c0d0e7389 */ /* 0x00006400000c000b */
[----:B01----:R-:W-:Y:S01]  /*171b0*/  ENDCOLLECTIVE ;  /* 0x000000000000791b */ /* 0x003fe20003800000 */
.L_x_1462:
[----:B------:R-:W-:-:S05]  /*171c0*/  @!P1 LEA R5, P4, R7, R3, 0x1 ;  /* 0x0000000307059211 */ /* 0x000fca00078808ff */
[----:B------:R-:W-:Y:S02]  /*171d0*/  @!P1 IMAD.X R6, RZ, RZ, R2, P4 ;  /* 0x000000ffff069224 */ /* 0x000fe400020e0602 */
[----:B------:R-:W-:Y:S02]  /*171e0*/  @!P1 IMAD.MOV.U32 R2, RZ, RZ, R5 ;  /* 0x000000ffff029224 */ /* 0x000fe400078e0005 */
[----:B------:R-:W-:Y:S01]  /*171f0*/  @!P1 IMAD.MOV.U32 R3, RZ, RZ, R6 ;  /* 0x000000ffff039224 */ /* 0x000fe200078e0006 */
[----:B------:R-:W-:Y:S01]  /*17200*/  IADD3 R6, R26, 0x20, RZ ;  /* 0x000000201a067810 */ /* 0x000fe20007ffe0ff */
        /* <DEDUP_REMOVED lines=12> */
.L_x_1463:
[----:B------:R-:W-:Y:S02]  /*172d0*/  IMAD.MOV.U32 R13, RZ, RZ, R4 ;  /* 0x000000ffff0d7224 */ /* 0x000fe400078e0004 */
[----:B------:R-:W-:Y:S02]  /*172e0*/  IMAD.MOV.U32 R12, RZ, RZ, 0x3 ;  /* 0x00000003ff0c7424 */ /* 0x000fe400078e00ff */
[----:B------:R-:W-:-:S07]  /*172f0*/  IMAD.MOV.U32 R3, RZ, RZ, R14 ;  /* 0x000000ffff037224 */ /* 0x000fce00078e000e */
[----:B------:R-:W-:Y:S05]  /*17300*/  WARPSYNC.COLLECTIVE R15, `(.L_x_1464) ;  /* 0x000000000f087348 */ /* 0x000fea0003c00000 */
[----:B------:R0:W1:Y:S02]  /*17310*/  SHFL.IDX P6, R14, R13, R12, R11 ;  /* 0x0000000c0d0e7389 */ /* 0x00006400000c000b */
[----:B01----:R-:W-:Y:S01]  /*17320*/  ENDCOLLECTIVE ;  /* 0x000000000000791b */ /* 0x003fe20003800000 */
.L_x_1464:
[----:B------:R-:W-:-:S05]  /*17330*/  @!P1 LEA R5, P4, R7, R3, 0x1 ;  /* 0x0000000307059211 */ /* 0x000fca00078808ff */
[----:B------:R-:W-:Y:S02]  /*17340*/  @!P1 IMAD.X R6, RZ, RZ, R2, P4 ;  /* 0x000000ffff069224 */ /* 0x000fe400020e0602 */
[----:B------:R-:W-:Y:S02]  /*17350*/  @!P1 IMAD.MOV.U32 R2, RZ, RZ, R5 ;  /* 0x000000ffff029224 */ /* 0x000fe400078e0005 */
[----:B------:R-:W-:Y:S02]  /*17360*/  @!P1 IMAD.MOV.U32 R3, RZ, RZ, R6 ;  /* 0x000000ffff039224 */ /* 0x000fe400078e0006 */
[----:B------:R-:W-:Y:S02]  /*17370*/  IMAD.MOV.U32 R13, RZ, RZ, R0 ;  /* 0x000000ffff0d7224 */ /* 0x000fe400078e0000 */
[----:B------:R-:W-:Y:S01]  /*17380*/  VIADD R6, R26, 0x30 ;  /* 0x000000301a067836 */ /* 0x000fe20000000000 */
        /* <DEDUP_REMOVED lines=11> */
.L_x_1465:
[----:B------:R-:W-:Y:S02]  /*17440*/  IMAD.MOV.U32 R13, RZ, RZ, R4 ;  /* 0x000000ffff0d7224 */ /* 0x000fe400078e0004 */
[----:B------:R-:W-:Y:S02]  /*17450*/  IMAD.MOV.U32 R12, RZ, RZ, 0x4 ;  /* 0x00000004ff0c7424 */ /* 0x000fe400078e00ff */
[----:B------:R-:W-:-:S07]  /*17460*/  IMAD.MOV.U32 R3, RZ, RZ, R14 ;  /* 0x000000ffff037224 */ /* 0x000fce00078e000e */
[----:B------:R-:W-:Y:S05]  /*17470*/  WARPSYNC.COLLECTIVE R15, `(.L_x_1466) ;  /* 0x000000000f087348 */ /* 0x000fea0003c00000 */
[----:B------:R0:W1:Y:S02]  /*17480*/  SHFL.IDX P6, R14, R13, R12, R11 ;  /* 0x0000000c0d0e7389 */ /* 0x00006400000c000b */
[----:B01----:R-:W-:Y:S01]  /*17490*/  ENDCOLLECTIVE ;  /* 0x000000000000791b */ /* 0x003fe20003800000 */
.L_x_1466:
        /* <DEDUP_REMOVED lines=17> */
.L_x_1467:
[----:B------:R-:W-:Y:S02]  /*175b0*/  IMAD.MOV.U32 R13, RZ, RZ, R4 ;  /* 0x000000ffff0d7224 */ /* 0x000fe400078e0004 */
[----:B------:R-:W-:Y:S02]  /*175c0*/  IMAD.MOV.U32 R12, RZ, RZ, 0x5 ;  /* 0x00000005ff0c7424 */ /* 0x000fe400078e00ff */
[----:B------:R-:W-:-:S07]  /*175d0*/  IMAD.MOV.U32 R3, RZ, RZ, R14 ;  /* 0x000000ffff037224 */ /* 0x000fce00078e000e */
[----:B------:R-:W-:Y:S05]  /*175e0*/  WARPSYNC.COLLECTIVE R15, `(.L_x_1468) ;  /* 0x000000000f087348 */ /* 0x000fea0003c00000 */
[----:B------:R0:W1:Y:S02]  /*175f0*/  SHFL.IDX P6, R14, R13, R12, R11 ;  /* 0x0000000c0d0e7389 */ /* 0x00006400000c000b */
[----:B01----:R-:W-:Y:S01]  /*17600*/  ENDCOLLECTIVE ;  /* 0x000000000000791b */ /* 0x003fe20003800000 */
.L_x_1468:
        /* <DEDUP_REMOVED lines=17> */
.L_x_1469:
[----:B------:R-:W-:Y:S02]  /*17720*/  IMAD.MOV.U32 R13, RZ, RZ, R4 ;  /* 0x000000ffff0d7224 */ /* 0x000fe400078e0004 */
[----:B------:R-:W-:Y:S02]  /*17730*/  IMAD.MOV.U32 R12, RZ, RZ, 0x6 ;  /* 0x00000006ff0c7424 */ /* 0x000fe400078e00ff */
[----:B------:R-:W-:-:S07]  /*17740*/  IMAD.MOV.U32 R3, RZ, RZ, R14 ;  /* 0x000000ffff037224 */ /* 0x000fce00078e000e */
[----:B------:R-:W-:Y:S05]  /*17750*/  WARPSYNC.COLLECTIVE R15, `(.L_x_1470) ;  /* 0x000000000f087348 */ /* 0x000fea0003c00000 */
[----:B------:R0:W1:Y:S02]  /*17760*/  SHFL.IDX P6, R14, R13, R12, R11 ;  /* 0x0000000c0d0e7389 */ /* 0x00006400000c000b */
[----:B01----:R-:W-:Y:S01]  /*17770*/  ENDCOLLECTIVE ;  /* 0x000000000000791b */ /* 0x003fe20003800000 */
.L_x_1470:
        /* <DEDUP_REMOVED lines=17> */
.L_x_1471:
[----:B------:R-:W-:Y:S02]  /*17890*/  IMAD.MOV.U32 R13, RZ, RZ, R4 ;  /* 0x000000ffff0d7224 */ /* 0x000fe400078e0004 */
[----:B------:R-:W-:Y:S02]  /*178a0*/  IMAD.MOV.U32 R12, RZ, RZ, 0x7 ;  /* 0x00000007ff0c7424 */ /* 0x000fe400078e00ff */
[----:B------:R-:W-:-:S07]  /*178b0*/  IMAD.MOV.U32 R3, RZ, RZ, R14 ;  /* 0x000000ffff037224 */ /* 0x000fce00078e000e */
[----:B------:R-:W-:Y:S05]  /*178c0*/  WARPSYNC.COLLECTIVE R15, `(.L_x_1472) ;  /* 0x000000000f087348 */ /* 0x000fea0003c00000 */
[----:B------:R0:W1:Y:S02]  /*178d0*/  SHFL.IDX P6, R14, R13, R12, R11 ;  /* 0x0000000c0d0e7389 */ /* 0x00006400000c000b */
[----:B01----:R-:W-:Y:S01]  /*178e0*/  ENDCOLLECTIVE ;  /* 0x000000000000791b */ /* 0x003fe20003800000 */
.L_x_1472:
[----:B------:R-:W-:-:S05]  /*178f0*/  @!P1 LEA R5, P4, R7, R3, 0x1 ;  /* 0x0000000307059211 */ /* 0x000fca00078808ff */
[----:B------:R-:W-:Y:S02]  /*17900*/  @!P1 IMAD.X R6, RZ, RZ, R2, P4 ;  /* 0x000000ffff069224 */ /* 0x000fe400020e0602 */
[----:B------:R-:W-:Y:S02]  /*17910*/  @!P1 IMAD.MOV.U32 R2, RZ, RZ, R5 ;  /* 0x000000ffff029224 */ /* 0x000fe400078e0005 */
[----:B------:R-:W-:Y:S01]  /*17920*/  @!P1 IMAD.MOV.U32 R3, RZ, RZ, R6 ;  /* 0x000000ffff039224 */ /* 0x000fe200078e0006 */
[----:B------:R-:W-:-:S04]  /*17930*/  MOV R13, R0 ;  /* 0x00000000000d7202 */ /* 0x000fc80000000f00 */
        /* <DEDUP_REMOVED lines=10> */
.L_x_1473:
[----:B------:R-:W-:Y:S05]  /*179e0*/  BRA `(.L_x_1474) ;  /* 0xffffffbc00ac7947 */ /* 0x000fea000383ffff */
.L_x_1388:
[----:B0-----:R0:W1:Y:S02]  /*179f0*/  SYNCS.PHASECHK.TRANS64.TRYWAIT P0, [R22+URZ+0x2a820], R3 ;  /* 0x02a82003160075a7 */ /* 0x001064000800017f */
[----:B-1----:R-:W-:Y:S05]  /*17a00*/  @!P0 NANOSLEEP.SYNCS 0x989680 ;  /* 0x009896800000895d */ /* 0x002fea0003900000 */
[----:B------:R-:W1:Y:S02]  /*17a10*/  @!P0 SYNCS.PHASECHK.TRANS64 P0, [R22+URZ+0x2a820], R3 ;  /* 0x02a82003160085a7 */ /* 0x000e64000800007f */
[----:B-1----:R-:W-:Y:S05]  /*17a20*/  @!P0 BRA `(.L_x_1388) ;  /* 0xfffffffc00f08947 */ /* 0x002fea000383ffff */
[----:B------:R-:W-:Y:S05]  /*17a30*/  BRA `(.L_x_1475) ;  /* 0xffffffc000247947 */ /* 0x000fea000383ffff */
.L_x_1393:
[----:B0-----:R0:W1:Y:S02]  /*17a40*/  SYNCS.PHASECHK.TRANS64.TRYWAIT P0, [R6+URZ+0x2a840], R3 ;  /* 0x02a84003060075a7 */ /* 0x001064000800017f */
[----:B-1----:R-:W-:Y:S05]  /*17a50*/  @!P0 NANOSLEEP.SYNCS 0x989680 ;  /* 0x009896800000895d */ /* 0x002fea0003900000 */
[----:B------:R-:W1:Y:S02]  /*17a60*/  @!P0 SYNCS.PHASECHK.TRANS64 P0, [R6+URZ+0x2a840], R3 ;  /* 0x02a84003060085a7 */ /* 0x000e64000800007f */
[----:B-1----:R-:W-:Y:S05]  /*17a70*/  @!P0 BRA `(.L_x_1393) ;  /* 0xfffffffc00f08947 */ /* 0x002fea000383ffff */
[----:B------:R-:W-:Y:S05]  /*17a80*/  BRA `(.L_x_1476) ;  /* 0xffffffc000ec7947 */ /* 0x000fea000383ffff */
.L_x_1394:
        /* <DEDUP_REMOVED lines=8> */
.L_x_1478:
[----:B------:R-:W-:Y:S05]  /*17b10*/  BSYNC B1 ;  /* 0x0000000000017941 */ /* 0x000fea0003800000 */
.L_x_1477:
[----:B------:R-:W0:Y:S01]  /*17b20*/  S2R R34, SR_TID.X ;  /* 0x0000000000227919 */ /* 0x000e220000002100 */
[----:B------:R-:W-:Y:S02]  /*17b30*/  IMAD.MOV.U32 R13, RZ, RZ, R9 ;  /* 0x000000ffff0d7224 */ /* 0x000fe400078e0009 */
[----:B------:R-:W-:Y:S02]  /*17b40*/  IMAD.MOV.U32 R12, RZ, RZ, RZ ;  /* 0x000000ffff0c7224 */ /* 0x000fe400078e00ff */
[----:B------:R-:W-:Y:S02]  /*17b50*/  IMAD.MOV.U32 R11, RZ, RZ, 0x181f ;  /* 0x0000181fff0b7424 */ /* 0x000fe400078e00ff */
[----:B------:R-:W-:Y:S02]  /*17b60*/  IMAD.MOV.U32 R15, RZ, RZ, -0x1 ;  /* 0xffffffffff0f7424 */ /* 0x000fe400078e00ff */
[----:B------:R-:W-:Y:S02]  /*17b70*/  IMAD.MOV.U32 R3, RZ, RZ, R14 ;  /* 0x000000ffff037224 */ /* 0x000fe400078e000e */
[----:B------:R-:W-:-:S07]  /*17b80*/  IMAD R4, R4, 0x2, R22 ;  /* 0x0000000204047824 */ /* 0x000fce00078e0216 */
[----:B0-----:R-:W-:Y:S05]  /*17b90*/  WARPSYNC.COLLECTIVE R15, `(.L_x_1479) ;  /* 0x000000000f087348 */ /* 0x001fea0003c00000 */
[----:B------:R1:W2:Y:S02]  /*17ba0*/  SHFL.IDX P6, R14, R13, R12, R11 ;  /* 0x0000000c0d0e7389 */ /* 0x0002a400000c000b */
[----:B012---:R-:W-:Y:S01]  /*17bb0*/  ENDCOLLECTIVE ;  /* 0x000000000000791b */ /* 0x007fe20003800000 */
.L_x_1479:
[----:B------:R-:W-:Y:S02]  /*17bc0*/  IMAD.MOV.U32 R13, RZ, RZ, R5 ;  /* 0x000000ffff0d7224 */ /* 0x000fe400078e0005 */
[----:B------:R-:W-:Y:S02]  /*17bd0*/  IMAD.MOV.U32 R12, RZ, RZ, 0x1 ;  /* 0x00000001ff0c7424 */ /* 0x000fe400078e00ff */
[----:B------:R-:W-:Y:S02]  /*17be0*/  IMAD.SHL.U32 R34, R34, 0x8, RZ ;  /* 0x0000000822227824 */ /* 0x000fe400078e00ff */
[----:B------:R-:W-:-:S03]  /*17bf0*/  IMAD.MOV.U32 R2, RZ, RZ, R14 ;  /* 0x000000ffff027224 */ /* 0x000fc600078e000e */
[----:B------:R-:W-:-:S07]  /*17c00*/  LOP3.LUT R34, R34, 0x38, RZ, 0xc0, !PT ;  /* 0x0000003822227812 */ /* 0x000fce00078ec0ff */
[----:B------:R-:W-:Y:S05]  /*17c10*/  WARPSYNC.COLLECTIVE R15, `(.L_x_1480) ;  /* 0x000000000f087348 */ /* 0x000fea0003c00000 */
[----:B------:R0:W1:Y:S02]  /*17c20*/  SHFL.IDX P6, R14, R13, R12, R11 ;  /* 0x0000000c0d0e7389 */ /* 0x00006400000c000b */
[----:B01----:R-:W-:Y:S01]  /*17c30*/  ENDCOLLECTIVE ;  /* 0x000000000000791b */ /* 0x003fe20003800000 */
.L_x_1480:
[----:B------:R-:W-:-:S05]  /*17c40*/  IMAD.SHL.U32 R0, R34, 0x2, RZ ;  /* 0x0000000222007824 */ /* 0x000fca00078e00ff */
        /* <DEDUP_REMOVED lines=13> */
.L_x_1481:
[----:B------:R-:W-:Y:S02]  /*17d20*/  IMAD.MOV.U32 R13, RZ, RZ, R5 ;  /* 0x000000ffff0d7224 */ /* 0x000fe400078e0005 */
[----:B------:R-:W-:Y:S02]  /*17d30*/  IMAD.MOV.U32 R12, RZ, RZ, 0x2 ;  /* 0x00000002ff0c7424 */ /* 0x000fe400078e00ff */
[----:B------:R-:W-:-:S07]  /*17d40*/  IMAD.MOV.U32 R2, RZ, RZ, R14 ;  /* 0x000000ffff027224 */ /* 0x000fce00078e000e */
[----:B------:R-:W-:Y:S05]  /*17d50*/  WARPSYNC.COLLECTIVE R15, `(.L_x_1482) ;  /* 0x000000000f087348 */ /* 0x000fea0003c00000 */
[----:B------:R0:W1:Y:S02]  /*17d60*/  SHFL.IDX P6, R14, R13, R12, R11 ;  /* 0x0000000c0d0e7389 */ /* 0x00006400000c000b */
[----:B01----:R-:W-:Y:S01]  /*17d70*/  ENDCOLLECTIVE ;  /* 0x000000000000791b */ /* 0x003fe20003800000 */
.L_x_1482:
        /* <DEDUP_REMOVED lines=13> */
.L_x_1483:
[----:B------:R-:W-:Y:S02]  /*17e50*/  IMAD.MOV.U32 R13, RZ, RZ, R5 ;  /* 0x000000ffff0d7224 */ /* 0x000fe400078e0005 */
[----:B------:R-:W-:Y:S02]  /*17e60*/  IMAD.MOV.U32 R12, RZ, RZ, 0x3 ;  /* 0x00000003ff0c7424 */ /* 0x000fe400078e00ff */
[----:B------:R-:W-:-:S07]  /*17e70*/  IMAD.MOV.U32 R2, RZ, RZ, R14 ;  /* 0x000000ffff027224 */ /* 0x000fce00078e000e */
[----:B------:R-:W-:Y:S05]  /*17e80*/  WARPSYNC.COLLECTIVE R15, `(.L_x_1484) ;  /* 0x000000000f087348 */ /* 0x000fea0003c00000 */
[----:B------:R0:W1:Y:S02]  /*17e90*/  SHFL.IDX P6, R14, R13, R12, R11 ;  /* 0x0000000c0d0e7389 */ /* 0x00006400000c000b */
[----:B01----:R-:W-:Y:S01]  /*17ea0*/  ENDCOLLECTIVE ;  /* 0x000000000000791b */ /* 0x003fe20003800000 */
.L_x_1484:
        /* <DEDUP_REMOVED lines=13> */
.L_x_1485:
[----:B------:R-:W-:Y:S02]  /*17f80*/  IMAD.MOV.U32 R13, RZ, RZ, R5 ;  /* 0x000000ffff0d7224 */ /* 0x000fe400078e0005 */
[----:B------:R-:W-:Y:S02]  /*17f90*/  IMAD.MOV.U32 R12, RZ, RZ, 0x4 ;  /* 0x00000004ff0c7424 */ /* 0x000fe400078e00ff */
[----:B------:R-:W-:-:S07]  /*17fa0*/  IMAD.MOV.U32 R2, RZ, RZ, R14 ;  /* 0x000000ffff027224 */ /* 0x000fce00078e000e */
[----:B------:R-:W-:Y:S05]  /*17fb0*/  WARPSYNC.COLLECTIVE R15, `(.L_x_1486) ;  /* 0x000000000f087348 */ /* 0x000fea0003c00000 */
[----:B------:R0:W1:Y:S02]  /*17fc0*/  SHFL.IDX P6, R14, R13, R12, R11 ;  /* 0x0000000c0d0e7389 */ /* 0x00006400000c000b */
[----:B01----:R-:W-:Y:S01]  /*17fd0*/  ENDCOLLECTIVE ;  /* 0x000000000000791b */ /* 0x003fe20003800000 */
.L_x_1486:
        /* <DEDUP_REMOVED lines=13> */
.L_x_1487:
[----:B------:R-:W-:Y:S02]  /*180b0*/  IMAD.MOV.U32 R13, RZ, RZ, R5 ;  /* 0x000000ffff0d7224 */ /* 0x000fe400078e0005 */
[----:B------:R-:W-:Y:S02]  /*180c0*/  IMAD.MOV.U32 R12, RZ, RZ, 0x5 ;  /* 0x00000005ff0c7424 */ /* 0x000fe400078e00ff */
[----:B------:R-:W-:-:S07]  /*180d0*/  IMAD.MOV.U32 R2, RZ, RZ, R14 ;  /* 0x000000ffff027224 */ /* 0x000fce00078e000e */
[----:B------:R-:W-:Y:S05]  /*180e0*/  WARPSYNC.COLLECTIVE R15, `(.L_x_1488) ;  /* 0x000000000f087348 */ /* 0x000fea0003c00000 */
[----:B------:R0:W1:Y:S02]  /*180f0*/  SHFL.IDX P6, R14, R13, R12, R11 ;  /* 0x0000000c0d0e7389 */ /* 0x00006400000c000b */
[----:B01----:R-:W-:Y:S01]  /*18100*/  ENDCOLLECTIVE ;  /* 0x000000000000791b */ /* 0x003fe20003800000 */
.L_x_1488:
        /* <DEDUP_REMOVED lines=13> */
.L_x_1489:
[----:B------:R-:W-:Y:S01]  /*181e0*/  IMAD.MOV.U32 R2, RZ, RZ, R14 ;  /* 0x000000ffff027224 */ /* 0x000fe200078e000e */
[----:B------:R-:W-:Y:S06]  /*181f0*/  BRA `(.L_x_1490) ;  /* 0xffffffc000287947 */ /* 0x000fec000383ffff */
.L_x_1399:
[----:B0-----:R0:W2:Y:S02]  /*18200*/  SYNCS.PHASECHK.TRANS64.TRYWAIT P0, [R5+URZ+0x2a860], R2 ;  /* 0x02a86002050075a7 */ /* 0x0010a4000800017f */
[----:B--2---:R-:W-:Y:S05]  /*18210*/  @!P0 NANOSLEEP.SYNCS 0x989680 ;  /* 0x009896800000895d */ /* 0x004fea0003900000 */
[----:B------:R-:W2:Y:S02]  /*18220*/  @!P0 SYNCS.PHASECHK.TRANS64 P0, [R5+URZ+0x2a860], R2 ;  /* 0x02a86002050085a7 */ /* 0x000ea4000800007f */
[----:B--2---:R-:W-:Y:S05]  /*18230*/  @!P0 BRA `(.L_x_1399) ;  /* 0xfffffffc00f08947 */ /* 0x004fea000383ffff */
[----:B------:R-:W-:Y:S05]  /*18240*/  BRA `(.L_x_1491) ;  /* 0xffffffc000887947 */ /* 0x000fea000383ffff */
.L_x_1400:
        /* <DEDUP_REMOVED lines=8> */
.L_x_1493:
[----:B------:R-:W-:Y:S05]  /*182d0*/  BSYNC B1 ;  /* 0x0000000000017941 */ /* 0x000fea0003800000 */
.L_x_1492:
[----:B------:R-:W-:Y:S01]  /*182e0*/  IMAD.MOV.U32 R13, RZ, RZ, R17 ;  /* 0x000000ffff0d7224 */ /* 0x000fe200078e0011 */
[----:B------:R-:W-:Y:S01]  /*182f0*/  MOV R3, R14 ;  /* 0x0000000e00037202 */ /* 0x000fe20000000f00 */
[----:B------:R-:W-:Y:S02]  /*18300*/  IMAD.MOV.U32 R12, RZ, RZ, RZ ;  /* 0x000000ffff0c7224 */ /* 0x000fe400078e00ff */
[----:B------:R-:W-:Y:S02]  /*18310*/  IMAD.MOV.U32 R11, RZ, RZ, 0x181f ;  /* 0x0000181fff0b7424 */ /* 0x000fe400078e00ff */
[----:B------:R-:W-:Y:S02]  /*18320*/  IMAD.MOV.U32 R15, RZ, RZ, -0x1 ;  /* 0xffffffffff0f7424 */ /* 0x000fe400078e00ff */
[----:B------:R-:W-:-:S07]  /*18330*/  IMAD R4, R4, 0x2, R22 ;  /* 0x0000000204047824 */ /* 0x000fce00078e0216 */
[----:B------:R-:W-:Y:S05]  /*18340*/  WARPSYNC.COLLECTIVE R15, `(.L_x_1494) ;  /* 0x000000000f087348 */ /* 0x000fea0003c00000 */
[----:B------:R0:W1:Y:S02]  /*18350*/  SHFL.IDX P6, R14, R13, R12, R11 ;  /* 0x0000000c0d0e7389 */ /* 0x00006400000c000b */
[----:B01----:R-:W-:Y:S01]  /*18360*/  ENDCOLLECTIVE ;  /* 0x000000000000791b */ /* 0x003fe20003800000 */
.L_x_1494:
[----:B------:R-:W-:Y:S02]  /*18370*/  IMAD.MOV.U32 R13, RZ, RZ, R23 ;  /* 0x000000ffff0d7224 */ /* 0x000fe400078e0017 */
[----:B------:R-:W-:Y:S02]  /*18380*/  IMAD.MOV.U32 R12, RZ, RZ, 0x1 ;  /* 0x00000001ff0c7424 */ /* 0x000fe400078e00ff */
[----:B------:R-:W-:-:S07]  /*18390*/  IMAD.MOV.U32 R2, RZ, RZ, R14 ;  /* 0x000000ffff027224 */ /* 0x000fce00078e000e */
[----:B------:R-:W-:Y:S05]  /*183a0*/  WARPSYNC.COLLECTIVE R15, `(.L_x_1495) ;  /* 0x000000000f087348 */ /* 0x000fea0003c00000 */
[----:B------:R0:W1:Y:S02]  /*183b0*/  SHFL.IDX P6, R14, R13, R12, R11 ;  /* 0x0000000c0d0e7389 */ /* 0x00006400000c000b */
[----:B01----:R-:W-:Y:S01]  /*183c0*/  ENDCOLLECTIVE ;  /* 0x000000000000791b */ /* 0x003fe20003800000 */
.L_x_1495:
        /* <DEDUP_REMOVED lines=15> */
.L_x_1496:
[----:B------:R-:W-:Y:S02]  /*184c0*/  IMAD.MOV.U32 R13, RZ, RZ, R23 ;  /* 0x000000ffff0d7224 */ /* 0x000fe400078e0017 */
[----:B------:R-:W-:Y:S02]  /*184d0*/  IMAD.MOV.U32 R12, RZ, RZ, 0x2 ;  /* 0x00000002ff0c7424 */ /* 0x000fe400078e00ff */
[----:B------:R-:W-:-:S07]  /*184e0*/  IMAD.MOV.U32 R2, RZ, RZ, R14 ;  /* 0x000000ffff027224 */ /* 0x000fce00078e000e */
[----:B------:R-:W-:Y:S05]  /*184f0*/  WARPSYNC.COLLECTIVE R15, `(.L_x_1497) ;  /* 0x000000000f087348 */ /* 0x000fea0003c00000 */
[----:B------:R0:W1:Y:S02]  /*18500*/  SHFL.IDX P6, R14, R13, R12, R11 ;  /* 0x0000000c0d0e7389 */ /* 0x00006400000c000b */
[----:B01----:R-:W-:Y:S01]  /*18510*/  ENDCOLLECTIVE ;  /* 0x000000000000791b */ /* 0x003fe20003800000 */
.L_x_1497:
        /* <DEDUP_REMOVED lines=14> */
.L_x_1498:
[----:B------:R-:W-:Y:S02]  /*18600*/  IMAD.MOV.U32 R13, RZ, RZ, R23 ;  /* 0x000000ffff0d7224 */ /* 0x000fe400078e0017 */
[----:B------:R-:W-:Y:S02]  /*18610*/  IMAD.MOV.U32 R12, RZ, RZ, 0x3 ;  /* 0x00000003ff0c7424 */ /* 0x000fe400078e00ff */
[----:B------:R-:W-:-:S07]  /*18620*/  IMAD.MOV.U32 R2, RZ, RZ, R14 ;  /* 0x000000ffff027224 */ /* 0x000fce00078e000e */
[----:B------:R-:W-:Y:S05]  /*18630*/  WARPSYNC.COLLECTIVE R15, `(.L_x_1499) ;  /* 0x000000000f087348 */ /* 0x000fea0003c00000 */
[----:B------:R0:W1:Y:S02]  /*18640*/  SHFL.IDX P6, R14, R13, R12, R11 ;  /* 0x0000000c0d0e7389 */ /* 0x00006400000c000b */
[----:B01----:R-:W-:Y:S01]  /*18650*/  ENDCOLLECTIVE ;  /* 0x000000000000791b */ /* 0x003fe20003800000 */
.L_x_1499:
        /* <DEDUP_REMOVED lines=14> */
.L_x_1500:
[----:B------:R-:W-:Y:S02]  /*18740*/  IMAD.MOV.U32 R13, RZ, RZ, R23 ;  /* 0x000000ffff0d7224 */ /* 0x000fe400078e0017 */
[----:B------:R-:W-:Y:S02]  /*18750*/  IMAD.MOV.U32 R12, RZ, RZ, 0x4 ;  /* 0x00000004ff0c7424 */ /* 0x000fe400078e00ff */
[----:B------:R-:W-:-:S07]  /*18760*/  IMAD.MOV.U32 R2, RZ, RZ, R14 ;  /* 0x000000ffff027224 */ /* 0x000fce00078e000e */
[----:B------:R-:W-:Y:S05]  /*18770*/  WARPSYNC.COLLECTIVE R15, `(.L_x_1501) ;  /* 0x000000000f087348 */ /* 0x000fea0003c00000 */
[----:B------:R0:W1:Y:S02]  /*18780*/  SHFL.IDX P6, R14, R13, R12, R11 ;  /* 0x0000000c0d0e7389 */ /* 0x00006400000c000b */
[----:B01----:R-:W-:Y:S01]  /*18790*/  ENDCOLLECTIVE ;  /* 0x000000000000791b */ /* 0x003fe20003800000 */
.L_x_1501:
        /* <DEDUP_REMOVED lines=14> */
.L_x_1502:
[----:B------:R-:W-:Y:S02]  /*18880*/  IMAD.MOV.U32 R13, RZ, RZ, R23 ;  /* 0x000000ffff0d7224 */ /* 0x000fe400078e0017 */
[----:B------:R-:W-:Y:S02]  /*18890*/  IMAD.MOV.U32 R12, RZ, RZ, 0x5 ;  /* 0x00000005ff0c7424 */ /* 0x000fe400078e00ff */
[----:B------:R-:W-:-:S07]  /*188a0*/  IMAD.MOV.U32 R2, RZ, RZ, R14 ;  /* 0x000000ffff027224 */ /* 0x000fce00078e000e */
[----:B------:R-:W-:Y:S05]  /*188b0*/  WARPSYNC.COLLECTIVE R15, `(.L_x_1503) ;  /* 0x000000000f087348 */ /* 0x000fea0003c00000 */
[----:B------:R0:W1:Y:S02]  /*188c0*/  SHFL.IDX P6, R14, R13, R12, R11 ;  /* 0x0000000c0d0e7389 */ /* 0x00006400000c000b */
[----:B01----:R-:W-:Y:S01]  /*188d0*/  ENDCOLLECTIVE ;  /* 0x000000000000791b */ /* 0x003fe20003800000 */
.L_x_1503:
        /* <DEDUP_REMOVED lines=13> */
.L_x_1504:
[----:B------:R-:W-:Y:S01]  /*189b0*/  @!PT LDS RZ, [RZ] ;  /* 0x00000000fffff984 */ /* 0x000fe20000000800 */
[----:B------:R-:W-:Y:S01]  /*189c0*/  @!PT LDS RZ, [RZ] ;  /* 0x00000000fffff984 */ /* 0x000fe20000000800 */
[----:B------:R-:W-:Y:S01]  /*189d0*/  @!PT LDS RZ, [RZ] ;  /* 0x00000000fffff984 */ /* 0x000fe20000000800 */
[----:B------:R0:W-:Y:S02]  /*189e0*/  LDGSTS.E.BYPASS.LTC128B.128 [R4+0x5400], desc[UR36][R2.64+0x80], !P2 ;  /* 0x0540008002047fae */ /* 0x0001e4000d101d64 */
[----:B0-----:R-:W-:Y:S01]  /*189f0*/  IMAD.MOV.U32 R2, RZ, RZ, R14 ;  /* 0x000000ffff027224 */ /* 0x001fe200078e000e */
[----:B------:R-:W-:Y:S06]  /*18a00*/  BRA `(.L_x_1505) ;  /* 0xffffffbc00747947 */ /* 0x000fec000383ffff */
.L_x_1408:
[----:B0-----:R0:W1:Y:S02]  /*18a10*/  SYNCS.PHASECHK.TRANS64.TRYWAIT P0, [R0+URZ+0x2a860], R3 ;  /* 0x02a86003000075a7 */ /* 0x001064000800017f */
[----:B-1----:R-:W-:Y:S05]  /*18a20*/  @!P0 NANOSLEEP.SYNCS 0x989680 ;  /* 0x009896800000895d */ /* 0x002fea0003900000 */
[----:B------:R-:W1:Y:S02]  /*18a30*/  @!P0 SYNCS.PHASECHK.TRANS64 P0, [R0+URZ+0x2a860], R3 ;  /* 0x02a86003000085a7 */ /* 0x000e64000800007f */
[----:B-1----:R-:W-:Y:S05]  /*18a40*/  @!P0 BRA `(.L_x_1408) ;  /* 0xfffffffc00f08947 */ /* 0x002fea000383ffff */
[----:B------:R-:W-:Y:S05]  /*18a50*/  BRA `(.L_x_1506) ;  /* 0xffffffc000947947 */ /* 0x000fea000383ffff */
.L_x_1409:
        /* <DEDUP_REMOVED lines=8> */
.L_x_1508:
[----:B------:R-:W-:Y:S05]  /*18ae0*/  BSYNC B0 ;  /* 0x0000000000007941 */ /* 0x000fea0003800000 */
.L_x_1507:
[----:B------:R-:W0:Y:S01]  /*18af0*/  S2R R4, SR_TID.X ;  /* 0x0000000000047919 */ /* 0x000e220000002100 */
[----:B------:R-:W-:Y:S01]  /*18b00*/  IMAD.MOV.U32 R13, RZ, RZ, R17 ;  /* 0x000000ffff0d7224 */ /* 0x000fe200078e0011 */
[C---:B------:R-:W-:Y:S01]  /*18b10*/  LOP3.LUT R2, R28.reuse, 0x1, RZ, 0xc0, !PT ;  /* 0x000000011c027812 */ /* 0x040fe200078ec0ff */
[----:B------:R-:W-:Y:S01]  /*18b20*/  IMAD.MOV.U32 R12, RZ, RZ, RZ ;  /* 0x000000ffff0c7224 */ /* 0x000fe200078e00ff */
[----:B------:R-:W-:Y:S01]  /*18b30*/  LOP3.LUT P0, RZ, R28, 0x2, RZ, 0xc0, !PT ;  /* 0x000000021cff7812 */ /* 0x000fe2000780c0ff */
[----:B------:R-:W-:Y:S01]  /*18b40*/  IMAD.MOV.U32 R11, RZ, RZ, 0x181f ;  /* 0x0000181fff0b7424 */ /* 0x000fe200078e00ff */
[----:B------:R-:W-:Y:S01]  /*18b50*/  ISETP.NE.U32.AND P1, PT, R2, 0x1, PT ;  /* 0x000000010200780c */ /* 0x000fe20003f25070 */
[----:B------:R-:W-:Y:S01]  /*18b60*/  IMAD.MOV.U32 R15, RZ, RZ, -0x1 ;  /* 0xffffffffff0f7424 */ /* 0x000fe200078e00ff */
[C---:B------:R-:W-:Y:S01]  /*18b70*/  ISETP.LT.OR P4, PT, R6.reuse, 0x1, !P0 ;  /* 0x000000010600780c */ /* 0x040fe20004781670 */
[----:B------:R-:W-:Y:S01]  /*18b80*/  IMAD.MOV.U32 R3, RZ, RZ, R14 ;  /* 0x000000ffff037224 */ /* 0x000fe200078e000e */
[----:B------:R-:W-:-:S13]  /*18b90*/  ISETP.LT.OR P3, PT, R6, 0x1, P1 ;  /* 0x000000010600780c */ /* 0x000fda0000f61670 */
[----:B0-----:R-:W-:Y:S05]  /*18ba0*/  WARPSYNC.COLLECTIVE R15, `(.L_x_1509) ;  /* 0x000000000f087348 */ /* 0x001fea0003c00000 */
[----:B------:R1:W2:Y:S02]  /*18bb0*/  SHFL.IDX P6, R14, R13, R12, R11 ;  /* 0x0000000c0d0e7389 */ /* 0x0002a400000c000b */
[----:B012---:R-:W-:Y:S01]  /*18bc0*/  ENDCOLLECTIVE ;  /* 0x000000000000791b */ /* 0x007fe20003800000 */
.L_x_1509:
        /* <DEDUP_REMOVED lines=10> */
.L_x_1510:
        /* <DEDUP_REMOVED lines=13> */
.L_x_1511:
[----:B------:R-:W-:Y:S02]  /*18d40*/  IMAD.MOV.U32 R13, RZ, RZ, R23 ;  /* 0x000000ffff0d7224 */ /* 0x000fe400078e0017 */
[----:B------:R-:W-:Y:S01]  /*18d50*/  IMAD.MOV.U32 R12, RZ, RZ, 0x2 ;  /* 0x00000002ff0c7424 */ /* 0x000fe200078e00ff */
[----:B------:R-:W-:-:S13]  /*18d60*/  IADD3 R2, P2, R14, R5, RZ ;  /* 0x000000050e027210 */ /* 0x000fda0007f5e0ff */
[----:B------:R-:W-:Y:S05]  /*18d70*/  WARPSYNC.COLLECTIVE R15, `(.L_x_1512) ;  /* 0x000000000f087348 */ /* 0x000fea0003c00000 */
[----:B------:R0:W1:Y:S02]  /*18d80*/  SHFL.IDX P6, R14, R13, R12, R11 ;  /* 0x0000000c0d0e7389 */ /* 0x00006400000c000b */
[----:B01----:R-:W-:Y:S01]  /*18d90*/  ENDCOLLECTIVE ;  /* 0x000000000000791b */ /* 0x003fe20003800000 */
.L_x_1512:
        /* <DEDUP_REMOVED lines=13> */
.L_x_1513:
[----:B------:R-:W-:Y:S02]  /*18e70*/  IMAD.MOV.U32 R13, RZ, RZ, R23 ;  /* 0x000000ffff0d7224 */ /* 0x000fe400078e0017 */
[----:B------:R-:W-:Y:S02]  /*18e80*/  IMAD.MOV.U32 R12, RZ, RZ, 0x3 ;  /* 0x00000003ff0c7424 */ /* 0x000fe400078e00ff */
[----:B------:R-:W-:-:S07]  /*18e90*/  IMAD.MOV.U32 R10, RZ, RZ, R14 ;  /* 0x000000ffff0a7224 */ /* 0x000fce00078e000e */
[----:B------:R-:W-:Y:S05]  /*18ea0*/  WARPSYNC.COLLECTIVE R15, `(.L_x_1514) ;  /* 0x000000000f087348 */ /* 0x000fea0003c00000 */
[----:B------:R0:W1:Y:S02]  /*18eb0*/  SHFL.IDX P6, R14, R13, R12, R11 ;  /* 0x0000000c0d0e7389 */ /* 0x00006400000c000b */
[----:B01----:R-:W-:Y:S01]  /*18ec0*/  ENDCOLLECTIVE ;  /* 0x000000000000791b */ /* 0x003fe20003800000 */
.L_x_1514:
[----:B------:R-:W-:-:S05]  /*18ed0*/  IADD3 R2, P2, R10, R5, RZ ;  /* 0x000000050a027210 */ /* 0x000fca0007f5e0ff */
[----:B------:R-:W-:-:S05]  /*18ee0*/  IMAD.X R3, RZ, RZ, R7, P2 ;  /* 0x000000ffff037224 */ /* 0x000fca00010e0607 */
[----:B------:R-:W-:Y:S01]  /*18ef0*/  @!PT LDS RZ, [RZ] ;  /* 0x00000000fffff984 */ /* 0x000fe20000000800 */
[----:B------:R-:W-:Y:S01]  /*18f00*/  @!PT LDS RZ, [RZ] ;  /* 0x00000000fffff984 */ /* 0x000fe20000000800 */
[----:B------:R-:W-:Y:S01]  /*18f10*/  @!PT LDS RZ, [RZ] ;  /* 0x00000000fffff984 */ /* 0x000fe20000000800 */
[----:B------:R0:W-:Y:S01]  /*18f20*/  LDGSTS.E.BYPASS.LTC128B.128 [R4+0x1400], desc[UR36][R2.64], !P3 ;  /* 0x0140000002047fae */ /* 0x0001e2000d901d64 */
[----:B------:R-:W-:Y:S01]  /*18f30*/  IMAD.MOV.U32 R13, RZ, RZ, R17 ;  /* 0x000000ffff0d7224 */ /* 0x000fe200078e0011 */
[C---:B------:R-:W-:Y:S02]  /*18f40*/  ISETP.LT.OR P3, PT, R6.reuse, 0x31, P1 ;  /* 0x000000310600780c */ /* 0x040fe40000f61670 */
[----:B------:R0:W-:Y:S01]  /*18f50*/  LDGSTS.E.BYPASS.LTC128B.128 [R4+0x4400], desc[UR36][R2.64+0x80], !P4 ;  /* 0x0440008002047fae */ /* 0x0001e2000e101d64 */
[----:B------:R-:W-:Y:S01]  /*18f60*/  ISETP.LT.OR P4, PT, R6, 0x31, !P0 ;  /* 0x000000310600780c */ /* 0x000fe20004781670 */
[----:B------:R-:W-:-:S12]  /*18f70*/  IMAD.MOV.U32 R8, RZ, RZ, R14 ;  /* 0x000000ffff087224 */ /* 0x000fd800078e000e */
[----:B0-----:R-:W-:Y:S05]  /*18f80*/  WARPSYNC.COLLECTIVE R15, `(.L_x_1515) ;  /* 0x000000000f087348 */ /* 0x001fea0003c00000 */
[----:B------:R1:W2:Y:S02]  /*18f90*/  SHFL.IDX P6, R14, R13, R12, R11 ;  /* 0x0000000c0d0e7389 */ /* 0x0002a400000c000b */
[----:B012---:R-:W-:Y:S01]  /*18fa0*/  ENDCOLLECTIVE ;  /* 0x000000000000791b */ /* 0x007fe20003800000 */
.L_x_1515:
[----:B------:R-:W-:Y:S02]  /*18fb0*/  IMAD.MOV.U32 R13, RZ, RZ, R23 ;  /* 0x000000ffff0d7224 */ /* 0x000fe400078e0017 */
[----:B------:R-:W-:Y:S01]  /*18fc0*/  IMAD.MOV.U32 R12, RZ, RZ, 0x4 ;  /* 0x00000004ff0c7424 */ /* 0x000fe200078e00ff */
[----:B------:R-:W-:-:S13]  /*18fd0*/  IADD3 R2, P2, R14, R5, RZ ;  /* 0x000000050e027210 */ /* 0x000fda0007f5e0ff */
[----:B------:R-:W-:Y:S05]  /*18fe0*/  WARPSYNC.COLLECTIVE R15, `(.L_x_1516) ;  /* 0x000000000f087348 */ /* 0x000fea0003c00000 */
[----:B------:R0:W1:Y:S02]  /*18ff0*/  SHFL.IDX P6, R14, R13, R12, R11 ;  /* 0x0000000c0d0e7389 */ /* 0x00006400000c000b */
[----:B01----:R-:W-:Y:S01]  /*19000*/  ENDCOLLECTIVE ;  /* 0x000000000000791b */ /* 0x003fe20003800000 */
.L_x_1516:
        /* <DEDUP_REMOVED lines=13> */
.L_x_1517:
[----:B------:R-:W-:Y:S02]  /*190e0*/  IMAD.MOV.U32 R13, RZ, RZ, R23 ;  /* 0x000000ffff0d7224 */ /* 0x000fe400078e0017 */
[----:B------:R-:W-:Y:S02]  /*190f0*/  IMAD.MOV.U32 R12, RZ, RZ, 0x5 ;  /* 0x00000005ff0c7424 */ /* 0x000fe400078e00ff */
[----:B------:R-:W-:-:S07]  /*19100*/  IMAD.MOV.U32 R10, RZ, RZ, R14 ;  /* 0x000000ffff0a7224 */ /* 0x000fce00078e000e */
[----:B------:R-:W-:Y:S05]  /*19110*/  WARPSYNC.COLLECTIVE R15, `(.L_x_1518) ;  /* 0x000000000f087348 */ /* 0x000fea0003c00000 */
[----:B------:R0:W1:Y:S02]  /*19120*/  SHFL.IDX P6, R14, R13, R12, R11 ;  /* 0x0000000c0d0e7389 */ /* 0x00006400000c000b */
[----:B01----:R-:W-:Y:S01]  /*19130*/  ENDCOLLECTIVE ;  /* 0x000000000000791b */ /* 0x003fe20003800000 */
.L_x_1518:
        /* <DEDUP_REMOVED lines=12> */
.L_x_1519:
[----:B------:R-:W-:Y:S05]  /*19200*/  BRA `(.L_x_1520) ;  /* 0xffffffbc00907947 */ /* 0x000fea000383ffff */
.L_x_1414:
        /* <DEDUP_REMOVED lines=8> */
.L_x_1522:
[----:B------:R-:W-:Y:S05]  /*19290*/  BSYNC B0 ;  /* 0x0000000000007941 */ /* 0x000fea0003800000 */
.L_x_1521:
[----:B------:R-:W-:Y:S02]  /*192a0*/  IMAD.MOV.U32 R13, RZ, RZ, R16 ;  /* 0x000000ffff0d7224 */ /* 0x000fe400078e0010 */
[----:B------:R-:W-:Y:S02]  /*192b0*/  IMAD.MOV.U32 R12, RZ, RZ, 0x1 ;  /* 0x00000001ff0c7424 */ /* 0x000fe400078e00ff */
[----:B------:R-:W-:Y:S02]  /*192c0*/  IMAD.MOV.U32 R11, RZ, RZ, 0x1f ;  /* 0x0000001fff0b7424 */ /* 0x000fe400078e00ff */
[----:B------:R-:W-:Y:S02]  /*192d0*/  IMAD.MOV.U32 R15, RZ, RZ, -0x1 ;  /* 0xffffffffff0f7424 */ /* 0x000fe400078e00ff */
[----:B------:R-:W-:Y:S02]  /*192e0*/  IMAD.IADD R5, R19, 0x1, R8 ;  /* 0x0000000113057824 */ /* 0x000fe400078e0208 */
[----:B------:R-:W-:-:S07]  /*192f0*/  IMAD.MOV.U32 R0, RZ, RZ, R14 ;  /* 0x000000ffff007224 */ /* 0x000fce00078e000e */
[----:B------:R-:W-:Y:S05]  /*19300*/  WARPSYNC.COLLECTIVE R15, `(.L_x_1523) ;  /* 0x000000000f087348 */ /* 0x000fea0003c00000 */
[----:B------:R0:W1:Y:S02]  /*19310*/  SHFL.IDX P6, R14, R13, R12, R11 ;  /* 0x0000000c0d0e7389 */ /* 0x00006400000c000b */
[----:B01----:R-:W-:Y:S01]  /*19320*/  ENDCOLLECTIVE ;  /* 0x000000000000791b */ /* 0x003fe20003800000 */
.L_x_1523:
[----:B------:R-:W-:Y:S02]  /*19330*/  ULDC UR4, c[0x0][0xc3c] ;  /* 0x00030f0000047ab9 */ /* 0x000fe40000000800 */
[----:B------:R-:W-:-:S13]  /*19340*/  ISETP.GE.OR P1, PT, R5, UR4, !P0 ;  /* 0x0000000405007c0c */ /* 0x000fda000c726670 */
[----:B------:R-:W0:Y:S01]  /*19350*/  @!P1 LDC.64 R2, c[0x0][0xc80] ;  /* 0x00032000ff029b82 */ /* 0x000e220000000a00 */
[----:B------:R-:W-:Y:S02]  /*19360*/  IMAD.MOV.U32 R11, RZ, RZ, RZ ;  /* 0x000000ffff0b7224 */ /* 0x000fe400078e00ff */
[----:B------:R-:W-:Y:S02]  /*19370*/  IMAD.MOV.U32 R4, RZ, RZ, R14 ;  /* 0x000000ffff047224 */ /* 0x000fe400078e000e */
[----:B0-----:R-:W-:-:S06]  /*19380*/  @!P1 IMAD.WIDE R2, R5, 0x4, R2 ;  /* 0x0000000405029825 */ /* 0x001fcc00078e0202 */
[----:B------:R-:W2:Y:S01]  /*19390*/  @!P1 LDG.E R2, desc[UR36][R2.64] ;  /* 0x0000002402029981 */ /* 0x000ea2000c1e1900 */
[----:B------:R-:W-:Y:S01]  /*193a0*/  IMAD.MOV.U32 R5, RZ, RZ, RZ ;  /* 0x000000ffff057224 */ /* 0x000fe200078e00ff */
[C---:B------:R-:W-:Y:S02]  /*193b0*/  ISETP.GE.U32.AND P2, PT, R8.reuse, 0x2, PT ;  /* 0x000000020800780c */ /* 0x040fe40003f46070 */
[C---:B------:R-:W-:Y:S02]  /*193c0*/  ISETP.GE.U32.AND P3, PT, R8.reuse, 0x4, PT ;  /* 0x000000040800780c */ /* 0x040fe40003f66070 */
[C---:B------:R-:W-:Y:S02]  /*193d0*/  ISETP.GE.U32.AND P4, PT, R8.reuse, 0x8, PT ;  /* 0x000000080800780c */ /* 0x040fe40003f86070 */
[C---:B------:R-:W-:Y:S01]  /*193e0*/  ISETP.GE.U32.AND P5, PT, R8.reuse, 0x10, PT ;  /* 0x000000100800780c */ /* 0x040fe20003fa6070 */
[----:B--2---:R-:W-:Y:S01]  /*193f0*/  @!P1 IMAD.MOV.U32 R5, RZ, RZ, R2 ;  /* 0x000000ffff059224 */ /* 0x004fe200078e0002 */
[----:B------:R-:W-:-:S03]  /*19400*/  ISETP.NE.AND P1, PT, R8, RZ, PT ;  /* 0x000000ff0800720c */ /* 0x000fc60003f25270 */
[----:B------:R-:W-:-:S10]  /*19410*/  IMAD.MOV.U32 R13, RZ, RZ, R5 ;  /* 0x000000ffff0d7224 */ /* 0x000fd400078e0005 */
[----:B------:R-:W-:Y:S05]  /*19420*/  WARPSYNC.COLLECTIVE R15, `(.L_x_1524) ;  /* 0x000000000f087348 */ /* 0x000fea0003c00000 */
[----:B------:R0:W1:Y:S02]  /*19430*/  SHFL.UP P6, R14, R13, R12, R11 ;  /* 0x0400000c0d0e7389 */ /* 0x00006400000c000b */
[----:B01----:R-:W-:Y:S01]  /*19440*/  ENDCOLLECTIVE ;  /* 0x000000000000791b */ /* 0x003fe20003800000 */
.L_x_1524:
[----:B------:R-:W-:Y:S01]  /*19450*/  IMAD.MOV.U32 R12, RZ, RZ, 0x2 ;  /* 0x00000002ff0c7424 */ /* 0x000fe200078e00ff */
[----:B------:R-:W-:-:S05]  /*19460*/  SEL R6, R14, RZ, P1 ;  /* 0x000000ff0e067207 */ /* 0x000fca0000800000 */
[----:B------:R-:W-:-:S04]  /*19470*/  IMAD.IADD R6, R5, 0x1, R6 ;  /* 0x0000000105067824 */ /* 0x000fc800078e0206 */
[----:B------:R-:W-:-:S07]  /*19480*/  IMAD.MOV.U32 R13, RZ, RZ, R6 ;  /* 0x000000ffff0d7224 */ /* 0x000fce00078e0006 */
[----:B------:R-:W-:Y:S05]  /*19490*/  WARPSYNC.COLLECTIVE R15, `(.L_x_1525) ;  /* 0x000000000f087348 */ /* 0x000fea0003c00000 */
[----:B------:R0:W1:Y:S02]  /*194a0*/  SHFL.UP P6, R14, R13, R12, R11 ;  /* 0x0400000c0d0e7389 */ /* 0x00006400000c000b */
[----:B01----:R-:W-:Y:S01]  /*194b0*/  ENDCOLLECTIVE ;  /* 0x000000000000791b */ /* 0x003fe20003800000 */
.L_x_1525:
[----:B------:R-:W-:Y:S02]  /*194c0*/  MOV R12, 0x4 ;  /* 0x00000004000c7802 */ /* 0x000fe40000000f00 */
[----:B------:R-:W-:-:S05]  /*194d0*/  SEL R7, R14, RZ, P2 ;  /* 0x000000ff0e077207 */ /* 0x000fca0001000000 */
[----:B------:R-:W-:-:S04]  /*194e0*/  IMAD.IADD R7, R6, 0x1, R7 ;  /* 0x0000000106077824 */ /* 0x000fc800078e0207 */
[----:B------:R-:W-:-:S07]  /*194f0*/  IMAD.MOV.U32 R13, RZ, RZ, R7 ;  /* 0x000000ffff0d7224 */ /* 0x000fce00078e0007 */
[----:B------:R-:W-:Y:S05]  /*19500*/  WARPSYNC.COLLECTIVE R15, `(.L_x_1526) ;  /* 0x000000000f087348 */ /* 0x000fea0003c00000 */
[----:B------:R0:W1:Y:S02]  /*19510*/  SHFL.UP P6, R14, R13, R12, R11 ;  /* 0x0400000c0d0e7389 */ /* 0x00006400000c000b */
[----:B01----:R-:W-:Y:S01]  /*19520*/  ENDCOLLECTIVE ;  /* 0x000000000000791b */ /* 0x003fe20003800000 */
.L_x_1526:
[----:B------:R-:W-:Y:S01]  /*19530*/  IMAD.MOV.U32 R12, RZ, RZ, 0x8 ;  /* 0x00000008ff0c7424 */ /* 0x000fe200078e00ff */
[----:B------:R-:W-:-:S05]  /*19540*/  SEL R2, R14, RZ, P3 ;  /* 0x000000ff0e027207 */ /* 0x000fca0001800000 */
[----:B------:R-:W-:-:S04]  /*19550*/  IMAD.IADD R2, R7, 0x1, R2 ;  /* 0x0000000107027824 */ /* 0x000fc800078e0202 */
[----:B------:R-:W-:-:S07]  /*19560*/  IMAD.MOV.U32 R13, RZ, RZ, R2 ;  /* 0x000000ffff0d7224 */ /* 0x000fce00078e0002 */
[----:B------:R-:W-:Y:S05]  /*19570*/  WARPSYNC.COLLECTIVE R15, `(.L_x_1527) ;  /* 0x000000000f087348 */ /* 0x000fea0003c00000 */
[----:B------:R0:W1:Y:S02]  /*19580*/  SHFL.UP P6, R14, R13, R12, R11 ;  /* 0x0400000c0d0e7389 */ /* 0x00006400000c000b */
[----:B01----:R-:W-:Y:S01]  /*19590*/  ENDCOLLECTIVE ;  /* 0x000000000000791b */ /* 0x003fe20003800000 */
.L_x_1527:
[----:B------:R-:W-:Y:S01]  /*195a0*/  IMAD.MOV.U32 R12, RZ, RZ, 0x10 ;  /* 0x00000010ff0c7424 */ /* 0x000fe200078e00ff */
[----:B------:R-:W-:-:S05]  /*195b0*/  SEL R3, R14, RZ, P4 ;  /* 0x000000ff0e037207 */ /* 0x000fca0002000000 */
[----:B------:R-:W-:-:S04]  /*195c0*/  IMAD.IADD R3, R2, 0x1, R3 ;  /* 0x0000000102037824 */ /* 0x000fc800078e0203 */
[----:B------:R-:W-:-:S07]  /*195d0*/  IMAD.MOV.U32 R13, RZ, RZ, R3 ;  /* 0x000000ffff0d7224 */ /* 0x000fce00078e0003 */
[----:B------:R-:W-:Y:S05]  /*195e0*/  WARPSYNC.COLLECTIVE R15, `(.L_x_1528) ;  /* 0x000000000f087348 */ /* 0x000fea0003c00000 */
[----:B------:R0:W1:Y:S02]  /*195f0*/  SHFL.UP P6, R14, R13, R12, R11 ;  /* 0x0400000c0d0e7389 */ /* 0x00006400000c000b */
[----:B01----:R-:W-:Y:S01]  /*19600*/  ENDCOLLECTIVE ;  /* 0x000000000000791b */ /* 0x003fe20003800000 */
.L_x_1528:
[----:B------:R-:W-:Y:S02]  /*19610*/  IMAD.MOV.U32 R12, RZ, RZ, 0x1f ;  /* 0x0000001fff0c7424 */ /* 0x000fe400078e00ff */
[----:B------:R-:W-:Y:S01]  /*19620*/  IMAD.MOV.U32 R11, RZ, RZ, 0x1f ;  /* 0x0000001fff0b7424 */ /* 0x000fe200078e00ff */
[----:B------:R-:W-:-:S05]  /*19630*/  SEL R6, R14, RZ, P5 ;  /* 0x000000ff0e067207 */ /* 0x000fca0002800000 */
[----:B------:R-:W-:-:S04]  /*19640*/  IMAD.IADD R6, R3, 0x1, R6 ;  /* 0x0000000103067824 */ /* 0x000fc800078e0206 */
[----:B------:R-:W-:-:S07]  /*19650*/  IMAD.MOV.U32 R13, RZ, RZ, R6 ;  /* 0x000000ffff0d7224 */ /* 0x000fce00078e0006 */
[----:B------:R-:W-:Y:S05]  /*19660*/  WARPSYNC.COLLECTIVE R15, `(.L_x_1529) ;  /* 0x000000000f087348 */ /* 0x000fea0003c00000 */
[----:B------:R0:W1:Y:S02]  /*19670*/  SHFL.IDX P6, R14, R13, R12, R11 ;  /* 0x0000000c0d0e7389 */ /* 0x00006400000c000b */
[----:B01----:R-:W-:Y:S01]  /*19680*/  ENDCOLLECTIVE ;  /* 0x000000000000791b */ /* 0x003fe20003800000 */
.L_x_1529:
[----:B------:R-:W-:Y:S05]  /*19690*/  BRA `(.L_x_1530) ;  /* 0xffffffbc00a07947 */ /* 0x000fea000383ffff */
.L_x_1419:
[----:B------:R-:W-:Y:S01]  /*196a0*/  BSSY B0, `(.L_x_1531) ;  /* 0x0000008000007945 */ /* 0x000fe20003800000 */
[----:B-----5:R-:W-:Y:S02]  /*196b0*/  IMAD.MOV.U32 R13, RZ, RZ, R5 ;  /* 0x000000ffff0d7224 */ /* 0x020fe400078e0005 */
[----:B------:R-:W-:Y:S02]  /*196c0*/  IMAD.MOV.U32 R12, RZ, RZ, 0x1 ;  /* 0x00000001ff0c7424 */ /* 0x000fe400078e00ff */
[----:B------:R-:W-:Y:S02]  /*196d0*/  IMAD.MOV.U32 R11, RZ, RZ, RZ ;  /* 0x000000ffff0b7224 */ /* 0x000fe400078e00ff */
[----:B------:R-:W-:-:S07]  /*196e0*/  IMAD.MOV.U32 R15, RZ, RZ, -0x1 ;  /* 0xffffffffff0f7424 */ /* 0x000fce00078e00ff */
[----:B012---:R-:W-:Y:S05]  /*196f0*/  WARPSYNC.COLLECTIVE R15, `(.L_x_1532) ;  /* 0x000000000f087348 */ /* 0x007fea0003c00000 */
[----:B------:R3:W4:Y:S02]  /*19700*/  SHFL.UP P6, R14, R13, R12, R11 ;  /* 0x0400000c0d0e7389 */ /* 0x00072400000c000b */
[----:B01234-:R-:W-:Y:S01]  /*19710*/  ENDCOLLECTIVE ;  /* 0x000000000000791b */ /* 0x01ffe20003800000 */
.L_x_1532:
[----:B------:R-:W-:Y:S05]  /*19720*/  BSYNC B0 ;  /* 0x0000000000007941 */ /* 0x000fea0003800000 */
.L_x_1531:
[----:B------:R-:W-:Y:S01]  /*19730*/  SEL R14, R14, RZ, P1 ;  /* 0x000000ff0e0e7207 */ /* 0x000fe20000800000 */
[----:B------:R-:W-:Y:S02]  /*19740*/  IMAD.MOV.U32 R12, RZ, RZ, 0x2 ;  /* 0x00000002ff0c7424 */ /* 0x000fe400078e00ff */
[----:B------:R-:W-:Y:S02]  /*19750*/  IMAD.MOV.U32 R11, RZ, RZ, RZ ;  /* 0x000000ffff0b7224 */ /* 0x000fe400078e00ff */
[----:B------:R-:W-:Y:S02]  /*19760*/  IMAD.IADD R13, R5, 0x1, R14 ;  /* 0x00000001050d7824 */ /* 0x000fe400078e020e */
[----:B------:R-:W-:-:S07]  /*19770*/  IMAD.MOV.U32 R15, RZ, RZ, -0x1 ;  /* 0xffffffffff0f7424 */ /* 0x000fce00078e00ff */
[----:B------:R-:W-:Y:S05]  /*19780*/  WARPSYNC.COLLECTIVE R15, `(.L_x_1533) ;  /* 0x000000000f087348 */ /* 0x000fea0003c00000 */
[----:B------:R0:W1:Y:S02]  /*19790*/  SHFL.UP P6, R14, R13, R12, R11 ;  /* 0x0400000c0d0e7389 */ /* 0x00006400000c000b */
[----:B01----:R-:W-:Y:S01]  /*197a0*/  ENDCOLLECTIVE ;  /* 0x000000000000791b */ /* 0x003fe20003800000 */
.L_x_1533:
[----:B------:R-:W-:Y:S01]  /*197b0*/  IMAD.MOV.U32 R12, RZ, RZ, 0x4 ;  /* 0x00000004ff0c7424 */ /* 0x000fe200078e00ff */
[----:B------:R-:W-:-:S05]  /*197c0*/  SEL R2, R14, RZ, P2 ;  /* 0x000000ff0e027207 */ /* 0x000fca0001000000 */
[----:B------:R-:W-:-:S04]  /*197d0*/  IMAD.IADD R2, R13, 0x1, R2 ;  /* 0x000000010d027824 */ /* 0x000fc800078e0202 */
[----:B------:R-:W-:-:S07]  /*197e0*/  IMAD.MOV.U32 R13, RZ, RZ, R2 ;  /* 0x000000ffff0d7224 */ /* 0x000fce00078e0002 */
[----:B------:R-:W-:Y:S05]  /*197f0*/  WARPSYNC.COLLECTIVE R15, `(.L_x_1534) ;  /* 0x000000000f087348 */ /* 0x000fea0003c00000 */
[----:B------:R0:W1:Y:S02]  /*19800*/  SHFL.UP P6, R14, R13, R12, R11 ;  /* 0x0400000c0d0e7389 */ /* 0x00006400000c000b */
[----:B01----:R-:W-:Y:S01]  /*19810*/  ENDCOLLECTIVE ;  /* 0x000000000000791b */ /* 0x003fe20003800000 */
.L_x_1534:
[----:B------:R-:W-:Y:S01]  /*19820*/  IMAD.MOV.U32 R12, RZ, RZ, 0x8 ;  /* 0x00000008ff0c7424 */ /* 0x000fe200078e00ff */
[----:B------:R-:W-:-:S05]  /*19830*/  SEL R3, R14, RZ, P3 ;  /* 0x000000ff0e037207 */ /* 0x000fca0001800000 */
[----:B------:R-:W-:-:S04]  /*19840*/  IMAD.IADD R3, R2, 0x1, R3 ;  /* 0x0000000102037824 */ /* 0x000fc800078e0203 */
[----:B------:R-:W-:-:S07]  /*19850*/  IMAD.MOV.U32 R13, RZ, RZ, R3 ;  /* 0x000000ffff0d7224 */ /* 0x000fce00078e0003 */
[----:B------:R-:W-:Y:S05]  /*19860*/  WARPSYNC.COLLECTIVE R15, `(.L_x_1535) ;  /* 0x000000000f087348 */ /* 0x000fea0003c00000 */
[----:B------:R0:W1:Y:S02]  /*19870*/  SHFL.UP P6, R14, R13, R12, R11 ;  /* 0x0400000c0d0e7389 */ /* 0x00006400000c000b */
[----:B01----:R-:W-:Y:S01]  /*19880*/  ENDCOLLECTIVE ;  /* 0x000000000000791b */ /* 0x003fe20003800000 */
.L_x_1535:
[----:B------:R-:W-:Y:S01]  /*19890*/  IMAD.MOV.U32 R12, RZ, RZ, 0x10 ;  /* 0x00000010ff0c7424 */ /* 0x000fe200078e00ff */
[----:B------:R-:W-:-:S05]  /*198a0*/  SEL R4, R14, RZ, P4 ;  /* 0x000000ff0e047207 */ /* 0x000fca0002000000 */
[----:B------:R-:W-:-:S04]  /*198b0*/  IMAD.IADD R4, R3, 0x1, R4 ;  /* 0x0000000103047824 */ /* 0x000fc800078e0204 */
[----:B------:R-:W-:-:S07]  /*198c0*/  IMAD.MOV.U32 R13, RZ, RZ, R4 ;  /* 0x000000ffff0d7224 */ /* 0x000fce00078e0004 */
[----:B------:R-:W-:Y:S05]  /*198d0*/  WARPSYNC.COLLECTIVE R15, `(.L_x_1536) ;  /* 0x000000000f087348 */ /* 0x000fea0003c00000 */
[----:B------:R0:W1:Y:S02]  /*198e0*/  SHFL.UP P6, R14, R13, R12, R11 ;  /* 0x0400000c0d0e7389 */ /* 0x00006400000c000b */
[----:B01----:R-:W-:Y:S01]  /*198f0*/  ENDCOLLECTIVE ;  /* 0x000000000000791b */ /* 0x003fe20003800000 */
.L_x_1536:
        /* <DEDUP_REMOVED lines=8> */
.L_x_1537:
[----:B------:R-:W-:Y:S05]  /*19980*/  BRA `(.L_x_1538) ;  /* 0xffffffbc00807947 */ /* 0x000fea000383ffff */
.L_x_1421:
[----:B------:R-:W-:Y:S01]  /*19990*/  BSSY B0, `(.L_x_1539) ;  /* 0x0000006000007945 */ /* 0x000fe20003800000 */
[----:B------:R-:W-:Y:S01]  /*199a0*/  PLOP3.LUT P6, PT, P6, PT, PT, 0x8, 0x0 ;  /* 0x000000000000781c */ /* 0x000fe200037ce170 */
[----:B------:R-:W-:-:S12]  /*199b0*/  IMAD.MOV.U32 R15, RZ, RZ, -0x1 ;  /* 0xffffffffff0f7424 */ /* 0x000fd800078e00ff */
[----:B01----:R-:W-:Y:S05]  /*199c0*/  WARPSYNC.COLLECTIVE R15, `(.L_x_1540) ;  /* 0x000000000f087348 */ /* 0x003fea0003c00000 */
[----:B------:R-:W-:Y:S01]  /*199d0*/  VOTE.ANY R14, PT, P6 ;  /* 0x00000000000e7806 */ /* 0x000fe200030e0100 */
[----:B01----:R-:W-:Y:S06]  /*199e0*/  ENDCOLLECTIVE ;  /* 0x000000000000791b */ /* 0x003fec0003800000 */
.L_x_1540:
[----:B------:R-:W-:Y:S05]  /*199f0*/  BSYNC B0 ;  /* 0x0000000000007941 */ /* 0x000fea0003800000 */
.L_x_1539:
[----:B------:R-:W-:Y:S02]  /*19a00*/  IMAD.MOV.U32 R2, RZ, RZ, R14 ;  /* 0x000000ffff027224 */ /* 0x000fe400078e000e */
[----:B------:R-:W-:Y:S02]  /*19a10*/  IMAD.MOV.U32 R13, RZ, RZ, R5 ;  /* 0x000000ffff0d7224 */ /* 0x000fe400078e0005 */
[----:B------:R-:W0:Y:S01]  /*19a20*/  POPC R4, R2 ;  /* 0x0000000200047309 */ /* 0x000e220000000000 */
[----:B------:R-:W-:Y:S02]  /*19a30*/  IMAD.MOV.U32 R11, RZ, RZ, 0x1f ;  /* 0x0000001fff0b7424 */ /* 0x000fe400078e00ff */
[----:B------:R-:W-:Y:S02]  /*19a40*/  IMAD.MOV.U32 R15, RZ, RZ, -0x1 ;  /* 0xffffffffff0f7424 */ /* 0x000fe400078e00ff */
[----:B0-----:R-:W-:-:S07]  /*19a50*/  IMAD.MOV.U32 R12, RZ, RZ, R4 ;  /* 0x000000ffff0c7224 */ /* 0x001fce00078e0004 */
[----:B------:R-:W-:Y:S05]  /*19a60*/  WARPSYNC.COLLECTIVE R15, `(.L_x_1541) ;  /* 0x000000000f087348 */ /* 0x000fea0003c00000 */
[----:B------:R0:W1:Y:S02]  /*19a70*/  SHFL.IDX P6, R14, R13, R12, R11 ;  /* 0x0000000c0d0e7389 */ /* 0x00006400000c000b */
[----:B01----:R-:W-:Y:S01]  /*19a80*/  ENDCOLLECTIVE ;  /* 0x000000000000791b */ /* 0x003fe20003800000 */
.L_x_1541:
[----:B------:R-:W-:Y:S01]  /*19a90*/  IMAD.MOV.U32 R5, RZ, RZ, R14 ;  /* 0x000000ffff057224 */ /* 0x000fe200078e000e */
[----:B------:R-:W-:Y:S06]  /*19aa0*/  BRA `(.L_x_1542) ;  /* 0xffffffbc00707947 */ /* 0x000fec000383ffff */
.L_x_1423:
[----:B------:R-:W-:Y:S01]  /*19ab0*/  BSSY B0, `(.L_x_1543) ;  /* 0x0000007000007945 */ /* 0x000fe20003800000 */
[----:B------:R-:W-:Y:S02]  /*19ac0*/  IMAD.MOV.U32 R13, RZ, RZ, R6 ;  /* 0x000000ffff0d7224 */ /* 0x000fe400078e0006 */
[----:B------:R-:W-:Y:S02]  /*19ad0*/  IMAD.MOV.U32 R11, RZ, RZ, 0x1f ;  /* 0x0000001fff0b7424 */ /* 0x000fe400078e00ff */
[----:B------:R-:W-:-:S07]  /*19ae0*/  IMAD.MOV.U32 R15, RZ, RZ, -0x1 ;  /* 0xffffffffff0f7424 */ /* 0x000fce00078e00ff */
[----:B0123--:R-:W-:Y:S05]  /*19af0*/  WARPSYNC.COLLECTIVE R15, `(.L_x_1544) ;  /* 0x000000000f087348 */ /* 0x00ffea0003c00000 */
[----:B------:R4:W0:Y:S02]  /*19b00*/  SHFL.IDX P6, R14, R13, R12, R11 ;  /* 0x0000000c0d0e7389 */ /* 0x00082400000c000b */
[----:B01234-:R-:W-:Y:S01]  /*19b10*/  ENDCOLLECTIVE ;  /* 0x000000000000791b */ /* 0x01ffe20003800000 */
.L_x_1544:
[----:B------:R-:W-:Y:S05]  /*19b20*/  BSYNC B0 ;  /* 0x0000000000007941 */ /* 0x000fea0003800000 */
.L_x_1543:
[----:B------:R-:W-:Y:S05]  /*19b30*/  BRA `(.L_x_1422) ;  /* 0xffffffbc00687947 */ /* 0x000fea000383ffff */
.L_x_1427:
[----:B0-----:R0:W2:Y:S02]  /*19b40*/  SYNCS.PHASECHK.TRANS64.TRYWAIT P0, [R5+URZ+0x2a820], R0 ;  /* 0x02a82000050075a7 */ /* 0x0010a4000800017f */
[----:B--2---:R-:W-:Y:S05]  /*19b50*/  @!P0 NANOSLEEP.SYNCS 0x989680 ;  /* 0x009896800000895d */ /* 0x004fea0003900000 */
[----:B------:R-:W2:Y:S02]  /*19b60*/  @!P0 SYNCS.PHASECHK.TRANS64 P0, [R5+URZ+0x2a820], R0 ;  /* 0x02a82000050085a7 */ /* 0x000ea4000800007f */
[----:B--2---:R-:W-:Y:S05]  /*19b70*/  @!P0 BRA `(.L_x_1427) ;  /* 0xfffffffc00f08947 */ /* 0x004fea000383ffff */
[----:B------:R-:W-:Y:S05]  /*19b80*/  BRA `(.L_x_1545) ;  /* 0xffffffc000e07947 */ /* 0x000fea000383ffff */
.L_x_1428:
        /* <DEDUP_REMOVED lines=8> */
[----:B01-3--:R-:W-:Y:S05]  /*19c10*/  WARPSYNC.COLLECTIVE R15, `(.L_x_1547) ;  /* 0x000000000f087348 */ /* 0x00bfea0003c00000 */
[----:B------:R2:W4:Y:S02]  /*19c20*/  SHFL.IDX P6, R14, R13, R12, R11 ;  /* 0x0000000c0d0e7389 */ /* 0x00052400000c000b */
[----:B01234-:R-:W-:Y:S01]  /*19c30*/  ENDCOLLECTIVE ;  /* 0x000000000000791b */ /* 0x01ffe20003800000 */
.L_x_1547:
[----:B------:R-:W-:Y:S05]  /*19c40*/  BSYNC B0 ;  /* 0x0000000000007941 */ /* 0x000fea0003800000 */
.L_x_1546:
[----:B------:R-:W-:Y:S05]  /*19c50*/  BRA `(.L_x_1548) ;  /* 0xffffffc000c87947 */ /* 0x000fea000383ffff */
.L_x_1431:
[----:B------:R-:W-:Y:S01]  /*19c60*/  BSSY B1, `(.L_x_1549) ;  /* 0x0000006000017945 */ /* 0x000fe20003800000 */
[----:B------:R-:W-:-:S07]  /*19c70*/  IMAD.MOV.U32 R15, RZ, RZ, -0x1 ;  /* 0xffffffffff0f7424 */ /* 0x000fce00078e00ff */
[----:B01-3--:R-:W-:Y:S05]  /*19c80*/  WARPSYNC.COLLECTIVE R15, `(.L_x_1550) ;  /* 0x000000000f0c7348 */ /* 0x00bfea0003c00000 */
[----:B------:R-:W-:Y:S02]  /*19c90*/  ELECT P6, UR62, PT ;  /* 0x00000000003e782f */ /* 0x000fe400038c0000 */
[----:B------:R-:W-:Y:S01]  /*19ca0*/  MOV R14, UR62 ;  /* 0x0000003e000e7c02 */ /* 0x000fe20008000f00 */
[----:B01-3--:R-:W-:Y:S10]  /*19cb0*/  ENDCOLLECTIVE ;  /* 0x000000000000791b */ /* 0x00bff40003800000 */
.L_x_1550:
[----:B------:R-:W-:Y:S05]  /*19cc0*/  BSYNC B1 ;  /* 0x0000000000017941 */ /* 0x000fea0003800000 */
.L_x_1549:
[----:B------:R-:W-:Y:S05]  /*19cd0*/  BRA `(.L_x_1551) ;  /* 0xffffffc000c07947 */ /* 0x000fea000383ffff */
.L_x_1433:
[----:B0-----:R0:W2:Y:S02]  /*19ce0*/  SYNCS.PHASECHK.TRANS64.TRYWAIT P1, [R3+URZ+0x2a840], R2 ;  /* 0x02a84002030075a7 */ /* 0x0010a4000802017f */
[----:B--2---:R-:W-:Y:S05]  /*19cf0*/  @!P1 NANOSLEEP.SYNCS 0x989680 ;  /* 0x009896800000995d */ /* 0x004fea0003900000 */
[----:B------:R-:W2:Y:S02]  /*19d00*/  @!P1 SYNCS.PHASECHK.TRANS64 P1, [R3+URZ+0x2a840], R2 ;  /* 0x02a84002030095a7 */ /* 0x000ea4000802007f */
[----:B--2---:R-:W-:Y:S05]  /*19d10*/  @!P1 BRA `(.L_x_1433) ;  /* 0xfffffffc00f09947 */ /* 0x004fea000383ffff */
[----:B------:R-:W-:Y:S05]  /*19d20*/  BRA `(.L_x_1552) ;  /* 0xffffffc000e87947 */ /* 0x000fea000383ffff */
.L_x_1435:
[----:B--2---:R2:W4:Y:S02]  /*19d30*/  SYNCS.PHASECHK.TRANS64.TRYWAIT P1, [R25+URZ+0x2a840], R0 ;  /* 0x02a84000190075a7 */ /* 0x004524000802017f */
[----:B----4-:R-:W-:Y:S05]  /*19d40*/  @!P1 NANOSLEEP.SYNCS 0x989680 ;  /* 0x009896800000995d */ /* 0x010fea0003900000 */
[----:B------:R-:W4:Y:S02]  /*19d50*/  @!P1 SYNCS.PHASECHK.TRANS64 P1, [R25+URZ+0x2a840], R0 ;  /* 0x02a84000190095a7 */ /* 0x000f24000802007f */
[----:B----4-:R-:W-:Y:S05]  /*19d60*/  @!P1 BRA `(.L_x_1435) ;  /* 0xfffffffc00f09947 */ /* 0x010fea000383ffff */
[----:B------:R-:W-:Y:S05]  /*19d70*/  BRA `(.L_x_1553) ;  /* 0xffffffc000f47947 */ /* 0x000fea000383ffff */
.L_x_1437:
[----:B----4-:R4:W0:Y:S02]  /*19d80*/  SYNCS.PHASECHK.TRANS64.TRYWAIT P1, [R3+URZ+0x2a860], R2 ;  /* 0x02a86002030075a7 */ /* 0x010824000802017f */
[----:B0-----:R-:W-:Y:S05]  /*19d90*/  @!P1 NANOSLEEP.SYNCS 0x989680 ;  /* 0x009896800000995d */ /* 0x001fea0003900000 */
[----:B------:R-:W0:Y:S02]  /*19da0*/  @!P1 SYNCS.PHASECHK.TRANS64 P1, [R3+URZ+0x2a860], R2 ;  /* 0x02a86002030095a7 */ /* 0x000e24000802007f */
[----:B0-----:R-:W-:Y:S05]  /*19db0*/  @!P1 BRA `(.L_x_1437) ;  /* 0xfffffffc00f09947 */ /* 0x001fea000383ffff */
[----:B------:R-:W-:Y:S05]  /*19dc0*/  BRA `(.L_x_1554) ;  /* 0xffffffc000f07947 */ /* 0x000fea000383ffff */
.L_x_1555:
        /* <DEDUP_REMOVED lines=11> */
.L_x_15636:


//--------------------- .text._ZN7cutlass13device_kernelIN5flash11enable_sm90INS1_16FlashAttnFwdSm90INS1_25CollectiveMainloopFwdSm90ILi2EN4cute5tupleIJNS5_1CILi1EEES8_S8_EEENS6_IJNS7_ILi128EEENS7_ILi96EEENS7_ILi192EEEEEELi128ENS_6half_tEfNS_4arch4Sm90ELb0ELb1ELb1ELb1ELb1ELb1ELb0ELb1ELb1ELb1ELb0ELb0EEENS1_21CollectiveEpilogueFwdINS6_IJSA_SA_SB_EEES9_SE_SG_Li256ELb1ELb1ELb0ELb0EEENS1_36VarlenDynamicPersistentTileSchedulerILi128ELi96ELi256ELi128ELb0ELb1ELb1ELb1ELb0ELb1EEEEEEEEEvNT_6ParamsE --------------------------
	.section	.text._ZN7cutlass13device_kernelIN5flash11enable_sm90INS1_16FlashAttnFwdSm90INS1_25CollectiveMainloopFwdSm90ILi2EN4cute5tupleIJNS5_1CILi1EEES8_S8_EEENS6_IJNS7_ILi128EEENS7_ILi96EEENS7_ILi192EEEEEELi128ENS_6half_tEfNS_4arch4Sm90ELb0ELb1ELb1ELb1ELb1ELb1ELb0ELb1ELb1ELb1ELb0ELb0EEENS1_21CollectiveEpilogueFwdINS6_IJSA_SA_SB_EEES9_SE_SG_Li256ELb1ELb1ELb0ELb0EEENS1_36VarlenDynamicPersistentTileSchedulerILi128ELi96ELi256ELi128ELb0ELb1ELb1ELb1ELb0ELb1EEEEEEEEEvNT_6ParamsE,"ax",@progbits
	.align	128
.text._ZN7cutlass13device_kernelIN5flash11enable_sm90INS1_16FlashAttnFwdSm90INS1_25CollectiveMainloopFwdSm90ILi2EN4cute5tupleIJNS5_1CILi1EEES8_S8_EEENS6_IJNS7_ILi128EEENS7_ILi96EEENS7_ILi192EEEEEELi128ENS_6half_tEfNS_4arch4Sm90ELb0ELb1ELb1ELb1ELb1ELb1ELb0ELb1ELb1ELb1ELb0ELb0EEENS1_21CollectiveEpilogueFwdINS6_IJSA_SA_SB_EEES9_SE_SG_Li256ELb1ELb1ELb0ELb0EEENS1_36VarlenDynamicPersistentTileSchedulerILi128ELi96ELi256ELi128ELb0ELb1ELb1ELb1ELb0ELb1EEEEEEEEEvNT_6ParamsE:
        .type           _ZN7cutlass13device_kernelIN5flash11enable_sm90INS1_16FlashAttnFwdSm90INS1_25CollectiveMainloopFwdSm90ILi2EN4cute5tupleIJNS5_1CILi1EEES8_S8_EEENS6_IJNS7_ILi128EEENS7_ILi96EEENS7_ILi192EEEEEELi128ENS_6half_tEfNS_4arch4Sm90ELb0ELb1ELb1ELb1ELb1ELb1ELb0ELb1ELb1ELb1ELb0ELb0EEENS1_21CollectiveEpilogueFwdINS6_IJSA_SA_SB_EEES9_SE_SG_Li256ELb1ELb1ELb0ELb0EEENS1_36VarlenDynamicPersistentTileSchedulerILi128ELi96ELi256ELi128ELb0ELb1ELb1ELb1ELb0ELb1EEEEEEEEEvNT_6ParamsE,@function
        .size           _ZN7cutlass13device_kernelIN5flash11enable_sm90INS1_16FlashAttnFwdSm90INS1_25CollectiveMainloopFwdSm90ILi2EN4cute5tupleIJNS5_1CILi1EEES8_S8_EEENS6_IJNS7_ILi128EEENS7_ILi96EEENS7_ILi192EEEEEELi128ENS_6half_tEfNS_4arch4Sm90ELb0ELb1ELb1ELb1ELb1ELb1ELb0ELb1ELb1ELb1ELb0ELb0EEENS1_21CollectiveEpilogueFwdINS6_IJSA_SA_SB_EEES9_SE_SG_Li256ELb1ELb1ELb0ELb0EEENS1_36VarlenDynamicPersistentTileSchedulerILi128ELi96ELi256ELi128ELb0ELb1ELb1ELb1ELb0ELb1EEEEEEEEEvNT_6ParamsE,(.L_x_15637 - _ZN7cutlass13device_kernelIN5flash11enable_sm90INS1_16FlashAttnFwdSm90INS1_25CollectiveMainloopFwdSm90ILi2EN4cute5tupleIJNS5_1CILi1EEES8_S8_EEENS6_IJNS7_ILi128EEENS7_ILi96EEENS7_ILi192EEEEEELi128ENS_6half_tEfNS_4arch4Sm90ELb0ELb1ELb1ELb1ELb1ELb1ELb0ELb1ELb1ELb1ELb0ELb0EEENS1_21CollectiveEpilogueFwdINS6_IJSA_SA_SB_EEES9_SE_SG_Li256ELb1ELb1ELb0ELb0EEENS1_36VarlenDynamicPersistentTileSchedulerILi128ELi96ELi256ELi128ELb0ELb1ELb1ELb1ELb0ELb1EEEEEEEEEvNT_6ParamsE)
        .other          _ZN7cutlass13device_kernelIN5flash11enable_sm90INS1_16FlashAttnFwdSm90INS1_25CollectiveMainloopFwdSm90ILi2EN4cute5tupleIJNS5_1CILi1EEES8_S8_EEENS6_IJNS7_ILi128EEENS7_ILi96EEENS7_ILi192EEEEEELi128ENS_6half_tEfNS_4arch4Sm90ELb0ELb1ELb1ELb1ELb1ELb1ELb0ELb1ELb1ELb1ELb0ELb0EEENS1_21CollectiveEpilogueFwdINS6_IJSA_SA_SB_EEES9_SE_SG_Li256ELb1ELb1ELb0ELb0EEENS1_36VarlenDynamicPersistentTileSchedulerILi128ELi96ELi256ELi128ELb0ELb1ELb1ELb1ELb0ELb1EEEEEEEEEvNT_6ParamsE,@"STO_CUDA_ENTRY STV_DEFAULT"
_ZN7cutlass13device_kernelIN5flash11enable_sm90INS1_16FlashAttnFwdSm90INS1_25CollectiveMainloopFwdSm90ILi2EN4cute5tupleIJNS5_1CILi1EEES8_S8_EEENS6_IJNS7_ILi128EEENS7_ILi96EEENS7_ILi192EEEEEELi128ENS_6half_tEfNS_4arch4Sm90ELb0ELb1ELb1ELb1ELb1ELb1ELb0ELb1ELb1ELb1ELb0ELb0EEENS1_21CollectiveEpilogueFwdINS6_IJSA_SA_SB_EEES9_SE_SG_Li256ELb1ELb1ELb0ELb0EEENS1_36VarlenDynamicPersistentTileSchedulerILi128ELi96ELi256ELi128ELb0ELb1ELb1ELb1ELb0ELb1EEEEEEEEEvNT_6ParamsE:
        /* <DEDUP_REMOVED lines=18> */
.L_x_1557:
[----:B------:R-:W-:Y:S05]  /*0120*/  BSYNC B0 ;  /* 0x0000000000007941 */ /* 0x000fea0003800000 */
.L_x_1556:
        /* <DEDUP_REMOVED lines=41> */
.L_x_1558:
        /* <DEDUP_REMOVED lines=22> */
.L_x_1559:
        /* <DEDUP_REMOVED lines=18> */
.L_x_1560:
        /* <DEDUP_REMOVED lines=22> */
.L_x_1561:
        /* <DEDUP_REMOVED lines=22> */
.L_x_1562:
        /* <DEDUP_REMOVED lines=10> */
.L_x_1565:
[----:B------:R-:W-:-:S08]  /*09a0*/  NOP ;  /* 0x0000000000007918 */ /* 0x000fd00000000000 */
[----:B------:R-:W1:Y:S02]  /*09b0*/  USETMAXREG.TRY_ALLOC.CTAPOOL UP0, 0xe8 ;  /* 0x000000e8000079c8 */ /* 0x000e640008000600 */
[----:B-1----:R-:W-:-:S13]  /*09c0*/  PLOP3.LUT P0, PT, PT, PT, UP0, 0x80, 0x0 ;  /* 0x000000000000781c */ /* 0x002fda0003f0f008 */
[----:B------:R-:W-:Y:S05]  /*09d0*/  @!P0 BRA `(.L_x_1565) ;  /* 0xfffffffc00f08947 */ /* 0x000fea000383ffff */
[----:B------:R-:W1:Y:S08]  /*09e0*/  S2UR UR4, SR_CgaCtaId ;  /* 0x00000000000479c3 */ /* 0x000e700000008800 */
[----:B------:R-:W-:Y:S06]  /*09f0*/  BAR.ARV 0x8, 0x180 ;  /* 0x0206000000007b1d */ /* 0x000fec0000002000 */
[----:B0-----:R-:W-:-:S02]  /*0a00*/  MOV R3, 0x400 ;  /* 0x0000040000037802 */ /* 0x001fc40000000f00 */
[----:B------:R-:W-:Y:S01]  /*0a10*/  BAR.SYNC.DEFER_BLOCKING 0x5, 0x180 ;  /* 0x0146000000007b1d */ /* 0x000fe20000010000 */
[----:B-1----:R-:W-:-:S05]  /*0a20*/  IMAD.U32 R172, RZ, RZ, UR4 ;  /* 0x00000004ffac7e24 */ /* 0x002fca000f8e00ff */
[----:B------:R-:W-:Y:S01]  /*0a30*/  ULDC UR4, c[0x0][0xc3c] ;  /* 0x00030f0000047ab9 */ /* 0x000fe20000000800 */
[----:B------:R-:W-:-:S05]  /*0a40*/  LEA R18, R172, R3, 0x18 ;  /* 0x00000003ac127211 */ /* 0x000fca00078ec0ff */
[----:B------:R-:W0:Y:S01]  /*0a50*/  LDS.128 R28, [R18+0x2a8d0] ;  /* 0x02a8d000121c7984 */ /* 0x000e220000000c00 */
[----:B------:R-:W-:Y:S06]  /*0a60*/  BAR.ARV 0x4, 0x180 ;  /* 0x0106000000007b1d */ /* 0x000fec0000002000 */
[----:B0-----:R-:W-:-:S13]  /*0a70*/  ISETP.GE.AND P0, PT, R31, UR4, PT ;  /* 0x000000041f007c0c */ /* 0x001fda000bf06270 */
[----:B------:R-:W-:Y:S05]  /*0a80*/  @P0 BRA `(.L_x_1566) ;  /* 0x0000028800640947 */ /* 0x000fea0003800000 */
[----:B------:R-:W2:Y:S01]  /*0a90*/  LDL R2, [R1+0x40] ;  /* 0x0000400001027983 */ /* 0x000ea20000100800 */
[----:B------:R-:W-:Y:S01]  /*0aa0*/  VIADD R0, R0, 0xffffff80 ;  /* 0xffffff8000007836 */ /* 0x000fe20000000000 */
[----:B------:R-:W-:Y:S01]  /*0ab0*/  R2UR UR4, R18 ;  /* 0x00000000120472ca */ /* 0x000fe200000e0000 */
[----:B------:R-:W-:Y:S01]  /*0ac0*/  IMAD.MOV.U32 R198, RZ, RZ, RZ ;  /* 0x000000ffffc67224 */ /* 0x000fe200078e00ff */
[----:B------:R-:W-:Y:S01]  /*0ad0*/  MOV R19, RZ ;  /* 0x000000ff00137202 */ /* 0x000fe20000000f00 */
[----:B------:R-:W-:Y:S01]  /*0ae0*/  IMAD.MOV.U32 R175, RZ, RZ, RZ ;  /* 0x000000ffffaf7224 */ /* 0x000fe200078e00ff */
[----:B------:R-:W-:Y:S01]  /*0af0*/  SHF.R.S32.HI R3, RZ, 0x1f, R0 ;  /* 0x0000001fff037819 */ /* 0x000fe20000011400 */
[----:B------:R-:W-:Y:S02]  /*0b00*/  IMAD.MOV.U32 R163, RZ, RZ, RZ ;  /* 0x000000ffffa37224 */ /* 0x000fe400078e00ff */
[----:B------:R-:W-:Y:S01]  /*0b10*/  IMAD.MOV.U32 R160, RZ, RZ, RZ ;  /* 0x000000ffffa07224 */ /* 0x000fe200078e00ff */
[----:B------:R-:W-:-:S02]  /*0b20*/  LEA.HI R5, R3, R0, RZ, 0x7 ;  /* 0x0000000003057211 */ /* 0x000fc400078f38ff */
[----:B------:R-:W-:Y:S02]  /*0b30*/  LEA.HI R200, R3, R0, RZ, 0x3 ;  /* 0x0000000003c87211 */ /* 0x000fe400078f18ff */
[C---:B------:R-:W-:Y:S01]  /*0b40*/  LOP3.LUT R209, R5.reuse, 0xffffff80, RZ, 0xc0, !PT ;  /* 0xffffff8005d17812 */ /* 0x040fe200078ec0ff */
[----:B------:R-:W-:Y:S01]  /*0b50*/  UIADD3 UR4, UR4, 0xc400, URZ ;  /* 0x0000c40004047890 */ /* 0x000fe2000fffe03f */
[----:B------:R-:W-:Y:S02]  /*0b60*/  SHF.R.S32.HI R220, RZ, 0x7, R5 ;  /* 0x00000007ffdc7819 */ /* 0x000fe40000011405 */
[----:B------:R-:W-:Y:S02]  /*0b70*/  IADD3 R209, R0, -R209, RZ ;  /* 0x800000d100d17210 */ /* 0x000fe40007ffe0ff */
[----:B------:R-:W-:Y:S02]  /*0b80*/  LEA.HI R5, R5, R220, RZ, 0x1 ;  /* 0x000000dc05057211 */ /* 0x000fe400078f08ff */
[----:B------:R-:W-:-:S02]  /*0b90*/  SHF.R.S32.HI R6, RZ, 0x1f, R209 ;  /* 0x0000001fff067819 */ /* 0x000fc400000114d1 */
[----:B------:R-:W-:Y:S02]  /*0ba0*/  LOP3.LUT R11, R5, 0x3fffffe, RZ, 0xc0, !PT ;  /* 0x03fffffe050b7812 */ /* 0x000fe400078ec0ff */
[CC--:B------:R-:W-:Y:S02]  /*0bb0*/  LEA.HI R8, R6.reuse, R209.reuse, RZ, 0x2 ;  /* 0x000000d106087211 */ /* 0x0c0fe400078f10ff */
[----:B------:R-:W-:Y:S01]  /*0bc0*/  LEA.HI R6, R6, R209, RZ, 0x5 ;  /* 0x000000d106067211 */ /* 0x000fe200078f28ff */
[----:B------:R-:W-:Y:S01]  /*0bd0*/  IMAD.IADD R11, R220, 0x1, -R11 ;  /* 0x00000001dc0b7824 */ /* 0x000fe200078e0a0b */
[--C-:B------:R-:W-:Y:S02]  /*0be0*/  SHF.R.S32.HI R9, RZ, 0x2, R8.reuse ;  /* 0x00000002ff097819 */ /* 0x100fe40000011408 */
[----:B------:R-:W-:Y:S02]  /*0bf0*/  SHF.R.S32.HI R4, RZ, 0x1f, R8 ;  /* 0x0000001fff047819 */ /* 0x000fe40000011408 */
[----:B------:R-:W-:-:S02]  /*0c00*/  SHF.R.S32.HI R6, RZ, 0x5, R6 ;  /* 0x00000005ff067819 */ /* 0x000fc40000011406 */
[----:B------:R-:W-:Y:S02]  /*0c10*/  LEA.HI R10, R4, R9, RZ, 0x3 ;  /* 0x00000009040a7211 */ /* 0x000fe400078f18ff */
[----:B------:R-:W-:Y:S02]  /*0c20*/  LOP3.LUT R190, R8, 0x7ffffffc, RZ, 0xc0, !PT ;  /* 0x7ffffffc08be7812 */ /* 0x000fe400078ec0ff */
[----:B------:R-:W-:-:S03]  /*0c30*/  LOP3.LUT R10, R10, 0xfffffff8, RZ, 0xc0, !PT ;  /* 0xfffffff80a0a7812 */ /* 0x000fc600078ec0ff */
[----:B------:R-:W-:Y:S02]  /*0c40*/  IMAD.IADD R190, R209, 0x1, -R190 ;  /* 0x00000001d1be7824 */ /* 0x000fe400078e0abe */
[----:B------:R-:W-:-:S04]  /*0c50*/  IMAD.IADD R9, R9, 0x1, -R10 ;  /* 0x0000000109097824 */ /* 0x000fc800078e0a0a */
[----:B------:R-:W-:Y:S01]  /*0c60*/  IMAD R10, R6, 0x10, R9 ;  /* 0x00000010060a7824 */ /* 0x000fe200078e0209 */
[----:B------:R-:W-:Y:S02]  /*0c70*/  LEA.HI R6, R3, R0, RZ, 0x2 ;  /* 0x0000000003067211 */ /* 0x000fe400078f10ff */
[----:B------:R-:W-:Y:S02]  /*0c80*/  LOP3.LUT R9, R200, 0xfffffff8, RZ, 0xc0, !PT ;  /* 0xfffffff8c8097812 */ /* 0x000fe400078ec0ff */
[----:B------:R-:W-:Y:S02]  /*0c90*/  LOP3.LUT R199, R6, 0xfffffffc, RZ, 0xc0, !PT ;  /* 0xfffffffc06c77812 */ /* 0x000fe400078ec0ff */
[--C-:B------:R-:W-:Y:S01]  /*0ca0*/  SHF.R.S32.HI R174, RZ, 0x2, R6.reuse ;  /* 0x00000002ffae7819 */ /* 0x100fe20000011406 */
[C---:B------:R-:W-:Y:S01]  /*0cb0*/  IMAD.IADD R194, R0.reuse, 0x1, -R9 ;  /* 0x0000000100c27824 */ /* 0x040fe200078e0a09 */
[----:B------:R-:W-:Y:S01]  /*0cc0*/  SHF.R.S32.HI R5, RZ, 0x1f, R6 ;  /* 0x0000001fff057819 */ /* 0x000fe20000011406 */
[----:B------:R-:W-:Y:S01]  /*0cd0*/  IMAD.IADD R199, R0, 0x1, -R199 ;  /* 0x0000000100c77824 */ /* 0x000fe200078e0ac7 */
[----:B------:R-:W-:Y:S01]  /*0ce0*/  LEA R221, R11, R10, 0x6 ;  /* 0x0000000a0bdd7211 */ /* 0x000fe200078e30ff */
[----:B------:R-:W-:Y:S01]  /*0cf0*/  VIADD R219, R174, 0x40 ;  /* 0x00000040aedb7836 */ /* 0x000fe20000000000 */
[----:B------:R-:W-:Y:S01]  /*0d00*/  LEA.HI R5, R5, R174, RZ, 0x3 ;  /* 0x000000ae05057211 */ /* 0x000fe200078f18ff */
[C---:B------:R-:W-:Y:S01]  /*0d10*/  IMAD.SHL.U32 R164, R199.reuse, 0x4, RZ ;  /* 0x00000004c7a47824 */ /* 0x040fe200078e00ff */
[----:B------:R-:W-:Y:S01]  /*0d20*/  SHF.L.U32 R16, R199, 0x3, RZ ;  /* 0x00000003c7107819 */ /* 0x000fe200000006ff */
[----:B------:R-:W-:Y:S01]  /*0d30*/  IMAD.SHL.U32 R181, R219, 0x40, RZ ;  /* 0x00000040dbb57824 */ /* 0x000fe200078e00ff */
[----:B------:R-:W-:Y:S01]  /*0d40*/  LOP3.LUT R5, R5, 0xfffffff8, RZ, 0xc0, !PT ;  /* 0xfffffff805057812 */ /* 0x000fe200078ec0ff */
[----:B------:R-:W-:Y:S01]  /*0d50*/  VIADD R177, R164, 0x20 ;  /* 0x00000020a4b17836 */ /* 0x000fe20000000000 */
[----:B------:R-:W-:Y:S01]  /*0d60*/  IADD3 R162, R16, 0xa0, RZ ;  /* 0x000000a010a27810 */ /* 0x000fe20007ffe0ff */
[----:B------:R-:W-:Y:S01]  /*0d70*/  VIADD R176, R164, 0x40 ;  /* 0x00000040a4b07836 */ /* 0x000fe20000000000 */
[----:B------:R-:W-:Y:S01]  /*0d80*/  IADD3 R208, R174, -R5, RZ ;  /* 0x80000005aed07210 */ /* 0x000fe20007ffe0ff */
[C---:B------:R-:W-:Y:S01]  /*0d90*/  IMAD.IADD R168, R164.reuse, 0x1, R177 ;  /* 0x00000001a4a87824 */ /* 0x040fe200078e02b1 */
[----:B------:R-:W-:Y:S01]  /*0da0*/  LOP3.LUT R181, R181, 0x1c0, RZ, 0xc0, !PT ;  /* 0x000001c0b5b57812 */ /* 0x000fe200078ec0ff */
[----:B------:R-:W-:Y:S01]  /*0db0*/  IMAD.IADD R169, R164, 0x1, R176 ;  /* 0x00000001a4a97824 */ /* 0x000fe200078e02b0 */
[----:B------:R-:W-:Y:S01]  /*0dc0*/  SHF.L.U32 R184, R208, 0x6, RZ ;  /* 0x00000006d0b87819 */ /* 0x000fe200000006ff */
[----:B------:R-:W-:Y:S01]  /*0dd0*/  IMAD.SHL.U32 R192, R194, 0x8, RZ ;  /* 0x00000008c2c07824 */ /* 0x000fe200078e00ff */
[----:B------:R-:W-:Y:S01]  /*0de0*/  SHF.R.U32.HI R218, RZ, 0x3, R181 ;  /* 0x00000003ffda7819 */ /* 0x000fe200000116b5 */
[----:B------:R-:W-:Y:S01]  /*0df0*/  VIADD R23, R16, 0x60 ;  /* 0x0000006010177836 */ /* 0x000fe20000000000 */
[----:B------:R-:W-:Y:S01]  /*0e00*/  LOP3.LUT R184, R184, 0x1c0, RZ, 0xc0, !PT ;  /* 0x000001c0b8b87812 */ /* 0x000fe200078ec0ff */
[----:B------:R-:W-:Y:S01]  /*0e10*/  VIADD R161, R16, 0x80 ;  /* 0x0000008010a17836 */ /* 0x000fe20000000000 */
[----:B------:R-:W-:Y:S01]  /*0e20*/  SHF.R.S32.HI R200, RZ, 0x3, R200 ;  /* 0x00000003ffc87819 */ /* 0x000fe200000114c8 */
[----:B------:R-:W-:Y:S01]  /*0e30*/  VIADD R179, R164, 0x10 ;  /* 0x00000010a4b37836 */ /* 0x000fe20000000000 */
[----:B------:R-:W-:Y:S01]  /*0e40*/  SHF.R.U32.HI R185, RZ, 0x3, R184 ;  /* 0x00000003ffb97819 */ /* 0x000fe200000116b8 */
[----:B------:R-:W-:Y:S01]  /*0e50*/  VIADD R193, R192, 0x40 ;  /* 0x00000040c0c17836 */ /* 0x000fe20000000000 */
[----:B------:R-:W-:Y:S01]  /*0e60*/  SHF.R.S32.HI R17, RZ, 0x1f, R16 ;  /* 0x0000001fff117819 */ /* 0x000fe20000011410 */
[C---:B------:R-:W-:Y:S01]  /*0e70*/  VIADD R178, R164.reuse, 0x30 ;  /* 0x00000030a4b27836 */ /* 0x040fe20000000000 */
[----:B------:R-:W-:Y:S01]  /*0e80*/  SHF.R.S32.HI R225, RZ, 0x1f, R192 ;  /* 0x0000001fffe17819 */ /* 0x000fe200000114c0 */
[----:B------:R-:W-:Y:S01]  /*0e90*/  VIADD R180, R164, 0x50 ;  /* 0x00000050a4b47836 */ /* 0x000fe20000000000 */
[----:B------:R-:W-:-:S02]  /*0ea0*/  SHF.R.S32.HI R173, RZ, 0x1f, R23 ;  /* 0x0000001fffad7819 */ /* 0x000fc40000011417 */
[----:B------:R-:W-:Y:S02]  /*0eb0*/  SHF.R.S32.HI R183, RZ, 0x1f, R161 ;  /* 0x0000001fffb77819 */ /* 0x000fe400000114a1 */
[----:B------:R-:W-:Y:S02]  /*0ec0*/  SHF.R.S32.HI R182, RZ, 0x1f, R162 ;  /* 0x0000001fffb67819 */ /* 0x000fe400000114a2 */
[----:B------:R-:W-:Y:S02]  /*0ed0*/  SHF.R.S32.HI R207, RZ, 0x1f, R179 ;  /* 0x0000001fffcf7819 */ /* 0x000fe400000114b3 */
[----:B------:R-:W-:Y:S02]  /*0ee0*/  SHF.R.S32.HI R224, RZ, 0x1f, R193 ;  /* 0x0000001fffe07819 */ /* 0x000fe400000114c1 */
[----:B------:R-:W-:Y:S02]  /*0ef0*/  SHF.R.S32.HI R206, RZ, 0x1f, R177 ;  /* 0x0000001fffce7819 */ /* 0x000fe400000114b1 */
[----:B------:R-:W-:-:S02]  /*0f00*/  SHF.R.S32.HI R205, RZ, 0x1f, R178 ;  /* 0x0000001fffcd7819 */ /* 0x000fc400000114b2 */
[----:B------:R-:W-:Y:S02]  /*0f10*/  SHF.R.S32.HI R203, RZ, 0x1f, R176 ;  /* 0x0000001fffcb7819 */ /* 0x000fe400000114b0 */
[----:B------:R-:W-:Y:S02]  /*0f20*/  SHF.R.S32.HI R202, RZ, 0x1f, R180 ;  /* 0x0000001fffca7819 */ /* 0x000fe400000114b4 */
[----:B--2---:R-:W-:Y:S02]  /*0f30*/  R2UR UR5, R2 ;  /* 0x00000000020572ca */ /* 0x004fe400000e0000 */
[----:B------:R-:W-:-:S04]  /*0f40*/  LEA.HI R2, R3, R0, RZ, 0x4 ;  /* 0x0000000003027211 */ /* 0x000fc800078f20ff */
[----:B------:R-:W-:-:S04]  /*0f50*/  SHF.R.S32.HI R7, RZ, 0x4, R2 ;  /* 0x00000004ff077819 */ /* 0x000fc80000011402 */
[----:B------:R-:W-:-:S03]  /*0f60*/  LEA.HI R4, R2, R7, RZ, 0x1 ;  /* 0x0000000702047211 */ /* 0x000fc600078f08ff */
[----:B------:R-:W-:Y:S01]  /*0f70*/  ULOP3.LUT UR5, UR5, 0x1, URZ, 0xfc, !UPT ;  /* 0x0000000105057892 */ /* 0x000fe2000f8efc3f */
[----:B------:R-:W-:-:S05]  /*0f80*/  LOP3.LUT R4, R4, 0x1ffffffe, RZ, 0xc0, !PT ;  /* 0x1ffffffe04047812 */ /* 0x000fca00078ec0ff */
[----:B------:R-:W-:Y:S01]  /*0f90*/  IMAD.IADD R7, R7, 0x1, -R4 ;  /* 0x0000000107077824 */ /* 0x000fe200078e0a04 */
[----:B------:R-:W-:Y:S02]  /*0fa0*/  LEA.HI R4, R3, R0, RZ, 0x5 ;  /* 0x0000000003047211 */ /* 0x000fe400078f28ff */
[----:B------:R-:W-:Y:S02]  /*0fb0*/  LOP3.LUT R3, R2, 0x3fffff0, RZ, 0xc0, !PT ;  /* 0x03fffff002037812 */ /* 0x000fe400078ec0ff */
[----:B------:R-:W-:-:S03]  /*0fc0*/  SHF.R.S32.HI R4, RZ, 0x5, R4 ;  /* 0x00000005ff047819 */ /* 0x000fc60000011404 */
[----:B------:R-:W-:Y:S01]  /*0fd0*/  IMAD.IADD R3, R0, 0x1, -R3 ;  /* 0x0000000100037824 */ /* 0x000fe200078e0a03 */
[----:B------:R-:W-:Y:S01]  /*0fe0*/  SHF.R.S32.HI R0, RZ, 0x1f, R219 ;  /* 0x0000001fff007819 */ /* 0x000fe200000114db */
[----:B------:R-:W-:-:S03]  /*0ff0*/  IMAD.SHL.U32 R186, R4, 0x200, RZ ;  /* 0x0000020004ba7824 */ /* 0x000fc600078e00ff */
[----:B------:R-:W-:Y:S02]  /*1000*/  LEA.HI R0, R0, R219, RZ, 0x3 ;  /* 0x000000db00007211 */ /* 0x000fe400078f18ff */
[----:B------:R-:W-:Y:S02]  /*1010*/  LEA R2, R4, R3, 0x4 ;  /* 0x0000000304027211 */ /* 0x000fe400078e20ff */
[----:B------:R-:W-:Y:S01]  /*1020*/  SHF.R.S32.HI R3, RZ, 0x1f, R168 ;  /* 0x0000001fff037819 */ /* 0x000fe200000114a8 */
[----:B------:R-:W-:Y:S02]  /*1030*/  IMAD.SHL.U32 R0, R0, 0x40, RZ ;  /* 0x0000004000007824 */ /* 0x000fe400078e00ff */
[----:B------:R-:W-:Y:S01]  /*1040*/  IMAD R222, R2, 0x8, R7 ;  /* 0x0000000802de7824 */ /* 0x000fe200078e0207 */
[CC--:B------:R-:W-:Y:S02]  /*1050*/  LEA.HI R170, R3.reuse, R168.reuse, RZ, 0x3 ;  /* 0x000000a803aa7211 */ /* 0x0c0fe400078f18ff */
[----:B------:R-:W-:Y:S01]  /*1060*/  LOP3.LUT R188, R0, 0xfffffe00, RZ, 0xc0, !PT ;  /* 0xfffffe0000bc7812 */ /* 0x000fe200078ec0ff */
[----:B------:R-:W-:Y:S01]  /*1070*/  IMAD.SHL.U32 R222, R222, 0x8, RZ ;  /* 0x00000008dede7824 */ /* 0x000fe200078e00ff */
[----:B------:R-:W-:-:S02]  /*1080*/  LEA.HI R3, R3, R168, RZ, 0x6 ;  /* 0x000000a803037211 */ /* 0x000fc400078f30ff */
[----:B------:R-:W-:Y:S02]  /*1090*/  SHF.R.S32.HI R0, RZ, 0x1f, R169 ;  /* 0x0000001fff007819 */ /* 0x000fe400000114a9 */
[--C-:B------:R-:W-:Y:S01]  /*10a0*/  LOP3.LUT R5, R181, 0x38, R170.reuse, 0xf8, !PT ;  /* 0x00000038b5057812 */ /* 0x100fe200078ef8aa */
[----:B------:R-:W-:Y:S01]  /*10b0*/  IMAD.SHL.U32 R3, R3, 0x80, RZ ;  /* 0x0000008003037824 */ /* 0x000fe200078e00ff */
[CC--:B------:R-:W-:Y:S02]  /*10c0*/  LEA.HI R2, R0.reuse, R169.reuse, RZ, 0x6 ;  /* 0x000000a900027211 */ /* 0x0c0fe400078f30ff */
[----:B------:R-:W-:Y:S02]  /*10d0*/  LEA.HI R171, R0, R169, RZ, 0x3 ;  /* 0x000000a900ab7211 */ /* 0x000fe400078f18ff */
[----:B------:R-:W-:Y:S01]  /*10e0*/  LOP3.LUT R0, R184, 0x38, R170, 0xf8, !PT ;  /* 0x00000038b8007812 */ /* 0x000fe200078ef8aa */
[----:B------:R-:W-:Y:S01]  /*10f0*/  IMAD.SHL.U32 R4, R2, 0x80, RZ ;  /* 0x0000008002047824 */ /* 0x000fe200078e00ff */
[----:B------:R-:W-:-:S02]  /*1100*/  LOP3.LUT R3, R3, 0xffffe000, RZ, 0xc0, !PT ;  /* 0xffffe00003037812 */ /* 0x000fc400078ec0ff */
[----:B------:R-:W-:Y:S02]  /*1110*/  LOP3.LUT R0, R0, R185, RZ, 0x3c, !PT ;  /* 0x000000b900007212 */ /* 0x000fe400078e3cff */
[----:B------:R-:W-:Y:S02]  /*1120*/  LOP3.LUT R6, R5, R218, RZ, 0x3c, !PT ;  /* 0x000000da05067212 */ /* 0x000fe400078e3cff */
[-C--:B------:R-:W-:Y:S01]  /*1130*/  IADD3 R217, R0, R3.reuse, R186 ;  /* 0x0000000300d97210 */ /* 0x080fe20007ffe0ba */
[----:B------:R-:W-:Y:S01]  /*1140*/  IMAD.U32 R0, RZ, RZ, UR5 ;  /* 0x00000005ff007e24 */ /* 0x000fe2000f8e00ff */
[----:B------:R-:W-:Y:S01]  /*1150*/  IADD3 R6, R6, R3, R188 ;  /* 0x0000000306067210 */ /* 0x000fe20007ffe0bc */
[----:B------:R-:W-:Y:S01]  /*1160*/  IMAD.U32 R3, RZ, RZ, UR4 ;  /* 0x00000004ff037e24 */ /* 0x000fe2000f8e00ff */
[--C-:B------:R-:W-:Y:S02]  /*1170*/  LOP3.LUT R2, R184, 0x38, R171.reuse, 0xf8, !PT ;  /* 0x00000038b8027812 */ /* 0x100fe400078ef8ab */
[----:B------:R0:W-:Y:S01]  /*1180*/  STL [R1+0x30], R0 ;  /* 0x0000300001007387 */ /* 0x0001e20000100800 */
[----:B------:R-:W-:-:S02]  /*1190*/  LOP3.LUT R7, R181, 0x38, R171, 0xf8, !PT ;  /* 0x00000038b5077812 */ /* 0x000fc400078ef8ab */
[----:B------:R-:W-:Y:S01]  /*11a0*/  LOP3.LUT R5, R4, 0xffffe000, RZ, 0xc0, !PT ;  /* 0xffffe00004057812 */ /* 0x000fe200078ec0ff */
[----:B------:R1:W-:Y:S01]  /*11b0*/  STL [R1+0x34], R3 ;  /* 0x0000340301007387 */ /* 0x0003e20000100800 */
[----:B------:R-:W-:Y:S02]  /*11c0*/  LOP3.LUT R2, R2, R185, RZ, 0x3c, !PT ;  /* 0x000000b902027212 */ /* 0x000fe400078e3cff */
[----:B------:R-:W-:Y:S02]  /*11d0*/  LOP3.LUT R7, R7, R218, RZ, 0x3c, !PT ;  /* 0x000000da07077212 */ /* 0x000fe400078e3cff */
[----:B------:R-:W-:Y:S02]  /*11e0*/  IADD3 R2, R2, R5, R186 ;  /* 0x0000000502027210 */ /* 0x000fe40007ffe0ba */
[----:B0-----:R-:W-:Y:S02]  /*11f0*/  LEA.HI R0, R199, R199, RZ, 0x1 ;  /* 0x000000c7c7007211 */ /* 0x001fe400078f08ff */
[----:B------:R-:W-:-:S02]  /*1200*/  IADD3 R7, R7, R5, R188 ;  /* 0x0000000507077210 */ /* 0x000fc40007ffe0bc */
[----:B------:R-:W-:Y:S02]  /*1210*/  LOP3.LUT R0, R0, 0x1ffffffe, RZ, 0xc0, !PT ;  /* 0x1ffffffe00007812 */ /* 0x000fe400078ec0ff */
[----:B-1----:R-:W-:Y:S02]  /*1220*/  LOP3.LUT R3, R181, 0x38, R16, 0xf8, !PT ;  /* 0x00000038b5037812 */ /* 0x002fe400078ef810 */
[----:B------:R-:W-:Y:S02]  /*1230*/  IADD3 R0, R199, -R0, RZ ;  /* 0x80000000c7007210 */ /* 0x000fe40007ffe0ff */
[----:B------:R-:W-:Y:S02]  /*1240*/  LOP3.LUT R3, R188, R3, R218, 0xf6, !PT ;  /* 0x00000003bc037212 */ /* 0x000fe400078ef6da */
[----:B------:R-:W-:Y:S01]  /*1250*/  SHF.R.S32.HI R170, RZ, 0x3, R170 ;  /* 0x00000003ffaa7819 */ /* 0x000fe200000114aa */
[----:B------:R-:W-:Y:S01]  /*1260*/  IMAD R191, R0, 0x8, R221 ;  /* 0x0000000800bf7824 */ /* 0x000fe200078e02dd */
[----:B------:R-:W-:-:S02]  /*1270*/  SHF.R.S32.HI R171, RZ, 0x3, R171 ;  /* 0x00000003ffab7819 */ /* 0x000fc400000114ab */
[----:B------:R-:W-:Y:S02]  /*1280*/  LEA R216, R3, UR4, 0x1 ;  /* 0x0000000403d87c11 */ /* 0x000fe4000f8e08ff */
[----:B------:R-:W-:Y:S02]  /*1290*/  LEA R217, R217, UR4, 0x1 ;  /* 0x00000004d9d97c11 */ /* 0x000fe4000f8e08ff */
[----:B------:R-:W-:Y:S02]  /*12a0*/  LEA R214, R6, UR4, 0x1 ;  /* 0x0000000406d67c11 */ /* 0x000fe4000f8e08ff */
[----:B------:R-:W-:Y:S02]  /*12b0*/  LEA R215, R2, UR4, 0x1 ;  /* 0x0000000402d77c11 */ /* 0x000fe4000f8e08ff */
[----:B------:R-:W-:-:S07]  /*12c0*/  LEA R213, R7, UR4, 0x1 ;  /* 0x0000000407d57c11 */ /* 0x000fce000f8e08ff */
.L_x_1866:
[----:B------:R-:W-:Y:S01]  /*12d0*/  ULDC.64 UR4, c[0x0][0xa28] ;  /* 0x00028a0000047ab9 */ /* 0x000fe20000000a00 */
[----:B0-2---:R-:W0:Y:S01]  /*12e0*/  LDC.64 R4, c[0x0][0xa08] ;  /* 0x00028200ff047b82 */ /* 0x005e220000000a00 */
[----:B------:R-:W-:Y:S01]  /*12f0*/  ISETP.NE.U32.AND P0, PT, RZ, UR4, PT ;  /* 0x00000004ff007c0c */ /* 0x000fe2000bf05070 */
[----:B------:R-:W-:Y:S01]  /*1300*/  IMAD.MOV.U32 R0, RZ, RZ, RZ ;  /* 0x000000ffff007224 */ /* 0x000fe200078e00ff */
[----:B------:R-:W-:Y:S01]  /*1310*/  MOV R130, RZ ;  /* 0x000000ff00827202 */ /* 0x000fe20000000f00 */
[----:B------:R-:W-:Y:S01]  /*1320*/  ULDC UR6, c[0x0][0x424] ;  /* 0x0001090000067ab9 */ /* 0x000fe20000000800 */
[----:B------:R-:W-:Y:S01]  /*1330*/  ISETP.NE.AND.EX P0, PT, RZ, UR5, PT, P0 ;  /* 0x00000005ff007c0c */ /* 0x000fe2000bf05300 */
[----:B------:R-:W-:Y:S02]  /*1340*/  ULDC.64 UR4, c[0x0][0xa18] ;  /* 0x0002860000047ab9 */ /* 0x000fe40000000a00 */
[----:B------:R-:W-:-:S04]  /*1350*/  ISETP.NE.U32.AND P1, PT, RZ, UR4, PT ;  /* 0x00000004ff007c0c */ /* 0x000fc8000bf25070 */
[----:B------:R-:W-:Y:S01]  /*1360*/  ISETP.NE.AND.EX P1, PT, RZ, UR5, PT, P1 ;  /* 0x00000005ff007c0c */ /* 0x000fe2000bf25310 */
[----:B------:R-:W-:Y:S02]  /*1370*/  ULDC.64 UR4, c[0x0][0xa08] ;  /* 0x0002820000047ab9 */ /* 0x000fe40000000a00 */
[----:B------:R-:W-:-:S03]  /*1380*/  ISETP.NE.U32.AND P3, PT, RZ, UR4, PT ;  /* 0x00000004ff007c0c */ /* 0x000fc6000bf65070 */
[----:B----4-:R-:W1:Y:S01]  /*1390*/  @P0 LDC.64 R2, c[0x0][0xa28] ;  /* 0x00028a00ff020b82 */ /* 0x010e620000000a00 */
[----:B------:R-:W-:Y:S01]  /*13a0*/  ISETP.NE.AND.EX P3, PT, RZ, UR5, PT, P3 ;  /* 0x00000005ff007c0c */ /* 0x000fe2000bf65330 */
[----:B0-----:R-:W-:-:S06]  /*13b0*/  IMAD.WIDE R8, R31, 0x4, R4 ;  /* 0x000000041f087825 */ /* 0x001fcc00078e0204 */
[----:B------:R-:W0:Y:S01]  /*13c0*/  @P1 LDC.64 R6, c[0x0][0xa18] ;  /* 0x00028600ff061b82 */ /* 0x000e220000000a00 */
[----:B------:R-:W-:Y:S02]  /*13d0*/  ULDC UR4, c[0x0][0x288] ;  /* 0x0000a20000047ab9 */ /* 0x000fe40000000800 */
[----:B------:R-:W-:Y:S01]  /*13e0*/  IMAD.U32 R166, RZ, RZ, UR4 ;  /* 0x00000004ffa67e24 */ /* 0x000fe2000f8e00ff */
[----:B------:R-:W-:Y:S02]  /*13f0*/  ULDC.64 UR4, c[0x0][0x418] ;  /* 0x0001060000047ab9 */ /* 0x000fe40000000a00 */
[----:B------:R2:W5:Y:S01]  /*1400*/  @P3 LDG.E R130, desc[UR60][R8.64] ;  /* 0x0000003c08823981 */ /* 0x000562000c1e1900 */
[----:B-1----:R-:W-:-:S05]  /*1410*/  @P0 IMAD.WIDE R2, R31, 0x4, R2 ;  /* 0x000000041f020825 */ /* 0x002fca00078e0202 */
[----:B------:R2:W5:Y:S01]  /*1420*/  @P0 LDG.E R0, desc[UR60][R2.64] ;  /* 0x0000003c02000981 */ /* 0x000562000c1e1900 */
[----:B0-----:R-:W-:-:S05]  /*1430*/  @P1 IMAD.WIDE R4, R31, 0x4, R6 ;  /* 0x000000041f041825 */ /* 0x001fca00078e0206 */
[----:B------:R2:W5:Y:S01]  /*1440*/  @P1 LDG.E R166, desc[UR60][R4.64] ;  /* 0x0000003c04a61981 */ /* 0x000562000c1e1900 */
[----:B------:R-:W-:-:S04]  /*1450*/  UISETP.NE.U32.AND UP0, UPT, UR4, URZ, UPT ;  /* 0x0000003f0400728c */ /* 0x000fc8000bf05070 */
[----:B------:R-:W-:-:S03]  /*1460*/  UISETP.NE.AND.EX UP0, UPT, UR5, URZ, UPT, UP0 ;  /* 0x0000003f0500728c */ /* 0x000fc6000bf05300 */
[----:B------:R-:W-:Y:S02]  /*1470*/  ULDC.64 UR4, c[0x0][0xa20] ;  /* 0x0002880000047ab9 */ /* 0x000fe40000000a00 */
[----:B------:R-:W-:Y:S01]  /*1480*/  ISETP.NE.U32.AND P2, PT, RZ, UR4, PT ;  /* 0x00000004ff007c0c */ /* 0x000fe2000bf45070 */
[----:B------:R-:W-:-:S03]  /*1490*/  USEL UR4, UR6, 0x1, UP0 ;  /* 0x0000000106047887 */ /* 0x000fc60008000000 */
[----:B------:R-:W-:Y:S01]  /*14a0*/  ULDC UR6, c[0x0][0x2f0] ;  /* 0x0000bc0000067ab9 */ /* 0x000fe20000000800 */
[----:B------:R-:W-:Y:S01]  /*14b0*/  ISETP.NE.AND.EX P2, PT, RZ, UR5, PT, P2 ;  /* 0x00000005ff007c0c */ /* 0x000fe2000bf45320 */
[----:B------:R-:W-:Y:S01]  /*14c0*/  UIMAD UR4, UR4, UR6, URZ ;  /* 0x00000006040472a4 */ /* 0x000fe2000f8e023f */
[----:B------:R-:W-:Y:S01]  /*14d0*/  ULDC UR5, c[0x0][0x348] ;  /* 0x0000d20000057ab9 */ /* 0x000fe20000000800 */
[----:B------:R-:W-:Y:S02]  /*14e0*/  IMAD.MOV.U32 R195, RZ, RZ, R30 ;  /* 0x000000ffffc37224 */ /* 0x000fe400078e001e */
[----:B------:R-:W-:Y:S01]  /*14f0*/  IMAD.MOV.U32 R197, RZ, RZ, R31 ;  /* 0x000000ffffc57224 */ /* 0x000fe200078e001f */
[----:B--23--:R-:W-:Y:S07]  /*1500*/  @P1 BRA `(.L_x_1567) ;  /* 0x0000000000241947 */ /* 0x00cfee0003800000 */
        /* <DEDUP_REMOVED lines=9> */
.L_x_1567:
[----:B------:R-:W-:Y:S01]  /*15a0*/  MOV R24, UR5 ;  /* 0x0000000500187c02 */ /* 0x000fe20008000f00 */
[----:B------:R-:W-:Y:S01]  /*15b0*/  IMAD.U32 R25, RZ, RZ, UR4 ;  /* 0x00000004ff197e24 */ /* 0x000fe2000f8e00ff */
[----:B------:R-:W-:Y:S06]  /*15c0*/  @!P2 BRA `(.L_x_1568) ;  /* 0x000000000010a947 */ /* 0x000fec0003800000 */
[----:B------:R-:W0:Y:S02]  /*15d0*/  LDC.64 R2, c[0x0][0xa20] ;  /* 0x00028800ff027b82 */ /* 0x000e240000000a00 */
[----:B0-----:R-:W-:-:S05]  /*15e0*/  IMAD.WIDE R2, R31, 0x4, R2 ;  /* 0x000000041f027825 */ /* 0x001fca00078e0202 */
[----:B------:R0:W5:Y:S01]  /*15f0*/  LDG.E R25, desc[UR60][R2.64] ;  /* 0x0000003c02197981 */ /* 0x000162000c1e1900 */
[----:B------:R-:W-:Y:S05]  /*1600*/  BRA `(.L_x_1569) ;  /* 0x0000000000107947 */ /* 0x000fea0003800000 */
.L_x_1568:
[----:B------:R-:W-:Y:S05]  /*1610*/  @!P3 BRA `(.L_x_1569) ;  /* 0x00000000000cb947 */ /* 0x000fea0003800000 */
[----:B------:R-:W2:Y:S04]  /*1620*/  LDG.E R2, desc[UR60][R8.64] ;  /* 0x0000003c08027981 */ /* 0x000ea8000c1e1900 */
[----:B------:R-:W2:Y:S02]  /*1630*/  LDG.E R25, desc[UR60][R8.64+0x4] ;  /* 0x0000043c08197981 */ /* 0x000ea4000c1e1900 */
[----:B--2---:R-:W-:-:S07]  /*1640*/  IMAD.IADD R25, R25, 0x1, -R2 ;  /* 0x0000000119197824 */ /* 0x004fce00078e0a02 */
.L_x_1569:
[----:B------:R-:W-:Y:S01]  /*1650*/  ULDC.64 UR4, c[0x0][0xa10] ;  /* 0x0002840000047ab9 */ /* 0x000fe20000000a00 */
[----:B0-----:R-:W0:Y:S01]  /*1660*/  LDC R2, c[0x0][0x448] ;  /* 0x00011200ff027b82 */ /* 0x001e220000000800 */
[----:B------:R-:W-:-:S04]  /*1670*/  ISETP.NE.U32.AND P0, PT, RZ, UR4, PT ;  /* 0x00000004ff007c0c */ /* 0x000fc8000bf05070 */
[----:B------:R-:W-:Y:S01]  /*1680*/  ISETP.NE.AND.EX P0, PT, RZ, UR5, PT, P0 ;  /* 0x00000005ff007c0c */ /* 0x000fe2000bf05300 */
[----:B------:R-:W-:Y:S02]  /*1690*/  ULDC.64 UR4, c[0x0][0xa30] ;  /* 0x00028c0000047ab9 */ /* 0x000fe40000000a00 */
[----:B------:R-:W-:-:S04]  /*16a0*/  ISETP.NE.U32.AND P1, PT, RZ, UR4, PT ;  /* 0x00000004ff007c0c */ /* 0x000fc8000bf25070 */
[----:B------:R-:W-:-:S06]  /*16b0*/  ISETP.NE.AND.EX P1, PT, RZ, UR5, PT, P1 ;  /* 0x00000005ff007c0c */ /* 0x000fcc000bf25310 */
[----:B------:R-:W1:Y:S08]  /*16c0*/  @P0 LDC.64 R4, c[0x0][0xa10] ;  /* 0x00028400ff040b82 */ /* 0x000e700000000a00 */
[----:B------:R-:W2:Y:S01]  /*16d0*/  @P1 LDC.64 R6, c[0x0][0xa30] ;  /* 0x00028c00ff061b82 */ /* 0x000ea20000000a00 */
[----:B-1----:R-:W-:-:S05]  /*16e0*/  @P0 IMAD.WIDE R4, R31, 0x4, R4 ;  /* 0x000000041f040825 */ /* 0x002fca00078e0204 */
[----:B------:R-:W3:Y:S04]  /*16f0*/  @P0 LDG.E R8, desc[UR60][R4.64] ;  /* 0x0000003c04080981 */ /* 0x000ee8000c1e1900 */
[----:B------:R1:W3:Y:S01]  /*1700*/  @P0 LDG.E R9, desc[UR60][R4.64+0x4] ;  /* 0x0000043c04090981 */ /* 0x0002e2000c1e1900 */
[----:B-----5:R-:W-:Y:S02]  /*1710*/  IMAD.MOV.U32 R141, RZ, RZ, R25 ;  /* 0x000000ffff8d7224 */ /* 0x020fe400078e0019 */
[----:B--2---:R-:W-:-:S05]  /*1720*/  @P1 IMAD.WIDE R6, R31, 0x4, R6 ;  /* 0x000000041f061825 */ /* 0x004fca00078e0206 */
[----:B------:R2:W5:Y:S01]  /*1730*/  @P1 LDG.E R141, desc[UR60][R6.64] ;  /* 0x0000003c068d1981 */ /* 0x000562000c1e1900 */
[----:B0-----:R-:W-:Y:S01]  /*1740*/  ISETP.NE.AND P1, PT, R2, 0x1, PT ;  /* 0x000000010200780c */ /* 0x001fe20003f25270 */
[----:B------:R-:W-:Y:S01]  /*1750*/  IMAD.SHL.U32 R187, R29, 0x80, RZ ;  /* 0x000000801dbb7824 */ /* 0x000fe200078e00ff */
[----:B------:R-:W0:Y:S03]  /*1760*/  LDC.64 R2, c[0x0][0x9e0] ;  /* 0x00027800ff027b82 */ /* 0x000e260000000a00 */
[----:B-1----:R-:W-:-:S08]  /*1770*/  VIADD R4, R187, 0x7f ;  /* 0x0000007fbb047836 */ /* 0x002fd00000000000 */
[----:B------:R-:W1:Y:S08]  /*1780*/  @P1 LDC R11, c[0x0][0x44c] ;  /* 0x00011300ff0b1b82 */ /* 0x000e700000000800 */
[----:B------:R-:W4:Y:S01]  /*1790*/  @P1 LDC R10, c[0x0][0x450] ;  /* 0x00011400ff0a1b82 */ /* 0x000f220000000800 */
[----:B0-----:R-:W-:Y:S01]  /*17a0*/  ISETP.GE.AND P2, PT, R3, 0x1, PT ;  /* 0x000000010300780c */ /* 0x001fe20003f46270 */
[----:B-1----:R-:W-:-:S05]  /*17b0*/  @P1 IMAD.HI.U32 R5, R4, R11, RZ ;  /* 0x0000000b04051227 */ /* 0x002fca00078e00ff */
[----:B----4-:R-:W-:Y:S02]  /*17c0*/  @P1 SHF.R.U32.HI R4, RZ, R10, R5 ;  /* 0x0000000aff041219 */ /* 0x010fe40000011605 */
[----:B---3--:R-:W-:Y:S01]  /*17d0*/  @P0 IADD3 R24, -R8, R9, RZ ;  /* 0x0000000908180210 */ /* 0x008fe20007ffe1ff */
[----:B------:R-:W-:-:S05]  /*17e0*/  IMAD.IADD R9, R25, 0x1, -R0 ;  /* 0x0000000119097824 */ /* 0x000fca00078e0a00 */
[----:B------:R-:W-:-:S04]  /*17f0*/  IADD3 R167, R9, R24, RZ ;  /* 0x0000001809a77210 */ /* 0x000fc80007ffe0ff */
[C---:B------:R-:W-:Y:S01]  /*1800*/  IADD3 R5, R167.reuse, 0x1, -R166 ;  /* 0x00000001a7057810 */ /* 0x040fe20007ffe8a6 */
[----:B------:R-:W-:-:S04]  /*1810*/  VIADD R0, R167, 0x5f ;  /* 0x0000005fa7007836 */ /* 0x000fc80000000000 */
[----:B------:R-:W-:-:S04]  /*1820*/  IMAD.HI R0, R0, 0x2aaaaaab, RZ ;  /* 0x2aaaaaab00007827 */ /* 0x000fc800078e02ff */
[----:B------:R-:W-:Y:S01]  /*1830*/  IMAD.IADD R5, R5, 0x1, R4 ;  /* 0x0000000105057824 */ /* 0x000fe200078e0204 */
[----:B------:R-:W-:-:S03]  /*1840*/  SHF.R.U32.HI R143, RZ, 0x1f, R0 ;  /* 0x0000001fff8f7819 */ /* 0x000fc60000011600 */
[----:B------:R-:W-:Y:S01]  /*1850*/  IMAD.IADD R2, R5, 0x1, R2 ;  /* 0x0000000105027824 */ /* 0x000fe200078e0202 */
[----:B------:R-:W-:Y:S01]  /*1860*/  LEA.HI.SX32 R143, R0, R143, 0x1c ;  /* 0x0000008f008f7211 */ /* 0x000fe200078fe2ff */
[----:B--2---:R-:W-:Y:S06]  /*1870*/  @!P2 BRA `(.L_x_1570) ;  /* 0x000000000048a947 */ /* 0x004fec0003800000 */
[C---:B------:R-:W-:Y:S01]  /*1880*/  ISETP.GT.AND P0, PT, R5.reuse, RZ, PT ;  /* 0x000000ff0500720c */ /* 0x040fe20003f04270 */
[----:B------:R-:W-:Y:S01]  /*1890*/  BSSY B0, `(.L_x_1571) ;  /* 0x000000e000007945 */ /* 0x000fe20003800000 */
[----:B------:R-:W-:-:S11]  /*18a0*/  IADD3 R0, R5, -0x1, RZ ;  /* 0xffffffff05007810 */ /* 0x000fd60007ffe0ff */
        /* <DEDUP_REMOVED lines=8> */
.L_x_1572:
[----:B------:R-:W-:-:S13]  /*1930*/  ISETP.NE.AND P0, PT, R3, 0x1, PT ;  /* 0x000000010300780c */ /* 0x000fda0003f05270 */
[----:B------:R-:W0:Y:S02]  /*1940*/  @P0 LDC.64 R4, c[0x0][0x9e8] ;  /* 0x00027a00ff040b82 */ /* 0x000e240000000a00 */
[----:B0-----:R-:W-:-:S05]  /*1950*/  @P0 IMAD.HI.U32 R4, R0, R4, RZ ;  /* 0x0000000400040227 */ /* 0x001fca00078e00ff */
[----:B------:R-:W-:-:S07]  /*1960*/  @P0 SHF.R.U32.HI R0, RZ, R5, R4 ;  /* 0x00000005ff000219 */ /* 0x000fce0000011604 */
.L_x_1573:
[----:B------:R-:W-:Y:S05]  /*1970*/  BSYNC B0 ;  /* 0x0000000000007941 */ /* 0x000fea0003800000 */
.L_x_1571:
[----:B------:R-:W-:-:S05]  /*1980*/  IMAD R5, R0, R3, R3 ;  /* 0x0000000300057224 */ /* 0x000fca00078e0203 */
[----:B------:R-:W-:-:S07]  /*1990*/  VIMNMX R2, R2, R5, PT ;  /* 0x0000000502027248 */ /* 0x000fce0003fe0100 */
.L_x_1570:
[----:B------:R-:W0:Y:S01]  /*19a0*/  @P1 LDC R0, c[0x0][0x44c] ;  /* 0x00011300ff001b82 */ /* 0x000e220000000800 */
[----:B------:R-:W-:Y:S01]  /*19b0*/  IMAD.MOV.U32 R5, RZ, RZ, R187 ;  /* 0x000000ffff057224 */ /* 0x000fe200078e00bb */
[----:B------:R-:W-:Y:S01]  /*19c0*/  ULDC UR4, c[0x0][0x9dc] ;  /* 0x0002770000047ab9 */ /* 0x000fe20000000800 */
[----:B------:R-:W-:-:S05]  /*19d0*/  IMAD.IADD R142, R167, 0x1, -R166 ;  /* 0x00000001a78e7824 */ /* 0x000fca00078e0aa6 */
[----:B------:R-:W1:Y:S01]  /*19e0*/  @P1 LDC R7, c[0x0][0x450] ;  /* 0x00011400ff071b82 */ /* 0x000e620000000800 */
[----:B0-----:R-:W-:-:S05]  /*19f0*/  @P1 IMAD.HI.U32 R0, R187, R0, RZ ;  /* 0x00000000bb001227 */ /* 0x001fca00078e00ff */
[----:B-1----:R-:W-:-:S04]  /*1a00*/  @P1 SHF.R.U32.HI R5, RZ, R7, R0 ;  /* 0x00000007ff051219 */ /* 0x002fc80000011600 */
[----:B------:R-:W-:-:S05]  /*1a10*/  IADD3 R0, R142, R5, RZ ;  /* 0x000000058e007210 */ /* 0x000fca0007ffe0ff */
[----:B------:R-:W-:Y:S01]  /*1a20*/  VIADD R4, R0, -UR4 ;  /* 0x8000000400047c36 */ /* 0x000fe20008000000 */
[----:B------:R-:W-:Y:S06]  /*1a30*/  @!P2 BRA `(.L_x_1574) ;  /* 0x000000000044a947 */ /* 0x000fec0003800000 */
[----:B------:R-:W-:Y:S01]  /*1a40*/  ISETP.GT.AND P0, PT, R0, -0x1, PT ;  /* 0xffffffff0000780c */ /* 0x000fe20003f04270 */
[----:B------:R-:W-:-:S12]  /*1a50*/  BSSY B0, `(.L_x_1575) ;  /* 0x000000d000007945 */ /* 0x000fd80003800000 */
        /* <DEDUP_REMOVED lines=8> */
.L_x_1576:
[----:B------:R-:W-:-:S13]  /*1ae0*/  ISETP.NE.AND P0, PT, R3, 0x1, PT ;  /* 0x000000010300780c */ /* 0x000fda0003f05270 */
[----:B------:R-:W0:Y:S02]  /*1af0*/  @P0 LDC.64 R6, c[0x0][0x9e8] ;  /* 0x00027a00ff060b82 */ /* 0x000e240000000a00 */
[----:B0-----:R-:W-:-:S05]  /*1b00*/  @P0 IMAD.HI.U32 R6, R0, R6, RZ ;  /* 0x0000000600060227 */ /* 0x001fca00078e00ff */
[----:B------:R-:W-:-:S07]  /*1b10*/  @P0 SHF.R.U32.HI R0, RZ, R7, R6 ;  /* 0x00000007ff000219 */ /* 0x000fce0000011606 */
.L_x_1577:
[----:B------:R-:W-:Y:S05]  /*1b20*/  BSYNC B0 ;  /* 0x0000000000007941 */ /* 0x000fea0003800000 */
.L_x_1575:
[----:B------:R-:W-:-:S05]  /*1b30*/  IMAD R3, R0, R3, RZ ;  /* 0x0000000300037224 */ /* 0x000fca00078e02ff */
[----:B------:R-:W-:-:S07]  /*1b40*/  VIMNMX R4, R4, R3, !PT ;  /* 0x0000000304047248 */ /* 0x000fce0007fe0100 */
.L_x_1574:
[----:B------:R-:W-:Y:S02]  /*1b50*/  VIADD R2, R2, 0x5f ;  /* 0x0000005f02027836 */ /* 0x000fe40000000000 */
[----:B------:R-:W-:-:S04]  /*1b60*/  IMAD.HI R4, R4, 0x2aaaaaab, RZ ;  /* 0x2aaaaaab04047827 */ /* 0x000fc800078e02ff */
[----:B------:R-:W-:Y:S01]  /*1b70*/  IMAD.HI R2, R2, 0x2aaaaaab, RZ ;  /* 0x2aaaaaab02027827 */ /* 0x000fe200078e02ff */
[----:B------:R-:W-:-:S04]  /*1b80*/  SHF.R.U32.HI R5, RZ, 0x1f, R4 ;  /* 0x0000001fff057819 */ /* 0x000fc80000011604 */
[----:B------:R-:W-:Y:S02]  /*1b90*/  SHF.R.U32.HI R3, RZ, 0x1f, R2 ;  /* 0x0000001fff037819 */ /* 0x000fe40000011602 */
[----:B------:R-:W-:Y:S02]  /*1ba0*/  LEA.HI.SX32 R5, R4, R5, 0x1c ;  /* 0x0000000504057211 */ /* 0x000fe400078fe2ff */
[----:B------:R-:W-:Y:S02]  /*1bb0*/  LEA.HI.SX32 R2, R2, R3, 0x1c ;  /* 0x0000000302027211 */ /* 0x000fe400078fe2ff */
[----:B------:R-:W-:Y:S02]  /*1bc0*/  VIMNMX R5, RZ, R5, !PT ;  /* 0x00000005ff057248 */ /* 0x000fe40007fe0100 */
[----:B------:R-:W-:-:S03]  /*1bd0*/  VIMNMX R2, R143, R2, PT ;  /* 0x000000028f027248 */ /* 0x000fc60003fe0100 */
[--C-:B------:R-:W-:Y:S02]  /*1be0*/  IMAD R5, R5, 0x60, -R9.reuse ;  /* 0x0000006005057824 */ /* 0x100fe400078e0a09 */
[----:B------:R-:W-:-:S03]  /*1bf0*/  IMAD R3, R2, 0x60, -R9 ;  /* 0x0000006002037824 */ /* 0x000fc600078e0a09 */
[----:B------:R-:W-:Y:S02]  /*1c00*/  VIMNMX R5, RZ, R5, !PT ;  /* 0x00000005ff057248 */ /* 0x000fe40007fe0100 */
[----:B------:R-:W-:-:S03]  /*1c10*/  VIMNMX R0, R3, R24, PT ;  /* 0x0000001803007248 */ /* 0x000fc60003fe0100 */
[----:B------:R-:W-:Y:S01]  /*1c20*/  IMAD.WIDE.U32 R126, R5, -0x55555555, RZ ;  /* 0xaaaaaaab057e7825 */ /* 0x000fe200078e00ff */
[----:B------:R-:W-:-:S04]  /*1c30*/  ISETP.GT.AND P0, PT, R0, R5, PT ;  /* 0x000000050000720c */ /* 0x000fc80003f04270 */
[----:B------:R-:W-:-:S04]  /*1c40*/  SHF.R.U32.HI R126, RZ, 0x6, R127 ;  /* 0x00000006ff7e7819 */ /* 0x000fc8000001167f */
[----:B------:R-:W-:-:S05]  /*1c50*/  MOV R2, R126 ;  /* 0x0000007e00027202 */ /* 0x000fca0000000f00 */
[----:B------:R-:W-:-:S04]  /*1c60*/  @P0 VIADD R0, R0, 0x5f ;  /* 0x0000005f00000836 */ /* 0x000fc80000000000 */
[----:B------:R-:W-:-:S05]  /*1c70*/  @P0 IMAD.HI R0, R0, 0x2aaaaaab, RZ ;  /* 0x2aaaaaab00000827 */ /* 0x000fca00078e02ff */
[----:B------:R-:W-:-:S04]  /*1c80*/  @P0 SHF.R.U32.HI R3, RZ, 0x1f, R0 ;  /* 0x0000001fff030819 */ /* 0x000fc80000011600 */
[----:B------:R-:W-:Y:S02]  /*1c90*/  @P0 LEA.HI.SX32 R2, R0, R3, 0x1c ;  /* 0x0000000300020211 */ /* 0x000fe400078fe2ff */
[----:B------:R-:W-:Y:S02]  /*1ca0*/  PLOP3.LUT P0, PT, PT, PT, PT, 0x80, 0x0 ;  /* 0x000000000000781c */ /* 0x000fe40003f0f070 */
[----:B------:R-:W-:-:S13]  /*1cb0*/  ISETP.GT.AND P1, PT, R2, R126, PT ;  /* 0x0000007e0200720c */ /* 0x000fda0003f24270 */
[----:B------:R-:W-:Y:S05]  /*1cc0*/  @!P1 BRA `(.L_x_1578) ;  /* 0x0000008c00e49947 */ /* 0x000fea0003800000 */
        /* <DEDUP_REMOVED lines=20> */
.L_x_1580:
[----:B------:R-:W-:Y:S05]  /*1e10*/  BSYNC B6 ;  /* 0x0000000000067941 */ /* 0x000fea0003800000 */
.L_x_1579:
        /* <DEDUP_REMOVED lines=14> */
[----:B------:R-:W-:Y:S01]  /*1f00*/  MOV R13, RZ ;  /* 0x000000ff000d7202 */ /* 0x000fe20000000f00 */
[----:B------:R-:W-:-:S02]  /*1f10*/  IMAD.U32 R11, RZ, RZ, UR5 ;  /* 0x00000005ff0b7e24 */ /* 0x000fc4000f8e00ff */
[----:B------:R-:W-:Y:S02]  /*1f20*/  IMAD.MOV.U32 R8, RZ, RZ, 0x70 ;  /* 0x00000070ff087424 */ /* 0x000fe400078e00ff */
[----:B0-----:R-:W-:-:S07]  /*1f30*/  IMAD.MOV.U32 R12, RZ, RZ, 0x1 ;  /* 0x00000001ff0c7424 */ /* 0x001fce00078e00ff */
[----:B------:R-:W-:-:S07]  /*1f40*/  LEPC R20, `(.L_x_1582) ;  /* 0x000000001014794e */ /* 0x000fce0000000000 */
[----:B-1---5:R-:W-:Y:S05]  /*1f50*/  CALL.ABS.NOINC R14 ;  /* 0x000000000e007343 */ /* 0x022fea0003c00000 */
.L_x_1582:
[----:B------:R-:W-:Y:S05]  /*1f60*/  BSYNC B6 ;  /* 0x0000000000067941 */ /* 0x000fea0003800000 */
.L_x_1581:
[----:B------:R-:W-:Y:S01]  /*1f70*/  ULDC.64 UR4, c[0x0][0x9f8] ;  /* 0x00027e0000047ab9 */ /* 0x000fe20000000a00 */
[----:B------:R-:W-:Y:S01]  /*1f80*/  IMAD.MOV.U32 R101, RZ, RZ, R31 ;  /* 0x000000ffff657224 */ /* 0x000fe200078e001f */
[----:B------:R-:W-:Y:S01]  /*1f90*/  ISETP.NE.U32.AND P0, PT, RZ, UR4, PT ;  /* 0x00000004ff007c0c */ /* 0x000fe2000bf05070 */
[----:B------:R-:W-:Y:S01]  /*1fa0*/  ULDC UR4, c[0x0][0x2f4] ;  /* 0x0000bd0000047ab9 */ /* 0x000fe20000000800 */
[----:B------:R-:W0:Y:S02]  /*1fb0*/  LDC.64 R94, c[0x0][0x3f8] ;  /* 0x0000fe00ff5e7b82 */ /* 0x000e240000000a00 */
[----:B------:R-:W-:Y:S01]  /*1fc0*/  ISETP.NE.AND.EX P0, PT, RZ, UR5, PT, P0 ;  /* 0x00000005ff007c0c */ /* 0x000fe2000bf05300 */
[----:B------:R-:W-:-:S05]  /*1fd0*/  ULDC UR5, c[0x0][0x320] ;  /* 0x0000c80000057ab9 */ /* 0x000fca0000000800 */
[----:B------:R-:W1:Y:S08]  /*1fe0*/  LDC R125, c[0x0][0x3f4] ;  /* 0x0000fd00ff7d7b82 */ /* 0x000e700000000800 */
[----:B------:R-:W2:Y:S08]  /*1ff0*/  @P0 LDC.64 R4, c[0x0][0x9f8] ;  /* 0x00027e00ff040b82 */ /* 0x000eb00000000a00 */
[----:B------:R-:W3:Y:S01]  /*2000*/  LDC.64 R88, c[0x0][0x408] ;  /* 0x00010200ff587b82 */ /* 0x000ee20000000a00 */
[----:B--2---:R-:W-:-:S05]  /*2010*/  @P0 IMAD.WIDE R4, R31, 0x4, R4 ;  /* 0x000000041f040825 */ /* 0x004fca00078e0204 */
[----:B------:R2:W4:Y:S01]  /*2020*/  @P0 LDG.E R101, desc[UR60][R4.64] ;  /* 0x0000003c04650981 */ /* 0x000522000c1e1900 */
[----:B------:R-:W-:Y:S01]  /*2030*/  ISETP.GE.AND P1, PT, R168, UR4, PT ;  /* 0x00000004a8007c0c */ /* 0x000fe2000bf26270 */
[--C-:B0-----:R-:W-:Y:S01]  /*2040*/  IMAD.WIDE.U32 R96, R174, R94, R16.reuse ;  /* 0x0000005eae607225 */ /* 0x101fe200078e0010 */
[----:B------:R-:W-:Y:S01]  /*2050*/  ISETP.GE.AND P0, PT, R16, UR4, PT ;  /* 0x0000000410007c0c */ /* 0x000fe2000bf06270 */
[----:B------:R-:W0:Y:S01]  /*2060*/  S2R R144, SR_TID.X ;  /* 0x0000000000907919 */ /* 0x000e220000002100 */
[----:B------:R-:W-:Y:S01]  /*2070*/  SEL R3, RZ, 0xffffffff, P1 ;  /* 0xffffffffff037807 */ /* 0x000fe20000800000 */
[----:B---3--:R-:W-:Y:S01]  /*2080*/  IMAD.WIDE.U32 R90, R174, R88, R16 ;  /* 0x00000058ae5a7225 */ /* 0x008fe200078e0010 */
[----:B------:R-:W-:Y:S02]  /*2090*/  SEL R0, RZ, 0x1, P0 ;  /* 0x00000001ff007807 */ /* 0x000fe40000000000 */
[----:B------:R-:W-:Y:S01]  /*20a0*/  ISETP.GE.AND P0, PT, R168, UR5, PT ;  /* 0x00000005a8007c0c */ /* 0x000fe2000bf06270 */
[----:B------:R-:W-:Y:S01]  /*20b0*/  IMAD.SHL.U32 R3, R3, 0x2, RZ ;  /* 0x0000000203037824 */ /* 0x000fe200078e00ff */
[----:B------:R-:W-:Y:S01]  /*20c0*/  ISETP.GE.AND P1, PT, R23, UR4, PT ;  /* 0x0000000417007c0c */ /* 0x000fe2000bf26270 */
[----:B------:R-:W-:Y:S01]  /*20d0*/  IMAD.SHL.U32 R107, R94, 0x40, RZ ;  /* 0x000000405e6b7824 */ /* 0x000fe200078e00ff */
[----:B------:R-:W-:Y:S01]  /*20e0*/  SHF.R.S32.HI R7, RZ, 0x1f, R174 ;  /* 0x0000001fff077819 */ /* 0x000fe200000114ae */
[----:B------:R-:W-:Y:S01]  /*20f0*/  IMAD R133, R89, 0x60, RZ ;  /* 0x0000006059857824 */ /* 0x000fe200078e02ff */
[----:B------:R-:W-:Y:S01]  /*2100*/  LOP3.LUT R0, R3, 0x2, R0, 0xe2, !PT ;  /* 0x0000000203007812 */ /* 0x000fe200078ee200 */
[----:B------:R-:W-:Y:S01]  /*2110*/  IMAD.SHL.U32 R109, R88, 0x40, RZ ;  /* 0x00000040586d7824 */ /* 0x000fe200078e00ff */
[----:B------:R-:W-:Y:S01]  /*2120*/  SEL R3, RZ, 0xffffffff, P0 ;  /* 0xffffffffff037807 */ /* 0x000fe20000000000 */
[----:B------:R-:W-:Y:S01]  /*2130*/  IMAD.IADD R130, R130, 0x1, R25 ;  /* 0x0000000182827824 */ /* 0x000fe200078e0219 */
[----:B------:R-:W-:Y:S01]  /*2140*/  ISETP.GE.AND P0, PT, R169, UR4, PT ;  /* 0x00000004a9007c0c */ /* 0x000fe2000bf06270 */
[----:B------:R-:W-:Y:S01]  /*2150*/  IMAD R113, R199, 0x40, R174 ;  /* 0x00000040c7717824 */ /* 0x000fe200078e02ae */
[----:B--2---:R-:W-:Y:S01]  /*2160*/  SEL R4, RZ, 0x8, P1 ;  /* 0x00000008ff047807 */ /* 0x004fe20000800000 */
[----:B------:R-:W-:Y:S01]  /*2170*/  IMAD.SHL.U32 R6, R3, 0x2, RZ ;  /* 0x0000000203067824 */ /* 0x000fe200078e00ff */
[----:B------:R-:W-:-:S02]  /*2180*/  SEL R3, RZ, 0x4, P0 ;  /* 0x00000004ff037807 */ /* 0x000fc40000000000 */
[--C-:B------:R-:W-:Y:S02]  /*2190*/  SHF.R.S32.HI R165, RZ, 0x1f, R164.reuse ;  /* 0x0000001fffa57819 */ /* 0x100fe400000114a4 */
[----:B------:R-:W-:Y:S01]  /*21a0*/  LOP3.LUT R0, R4, R0, R3, 0xfe, !PT ;  /* 0x0000000004007212 */ /* 0x000fe200078efe03 */
[-C--:B------:R-:W-:Y:S01]  /*21b0*/  IMAD R3, R7, R94.reuse, RZ ;  /* 0x0000005e07037224 */ /* 0x080fe200078e02ff */
[----:B------:R-:W-:Y:S01]  /*21c0*/  ISETP.GE.AND P0, PT, R161, UR4, PT ;  /* 0x00000004a1007c0c */ /* 0x000fe2000bf06270 */
[----:B------:R-:W-:Y:S01]  /*21d0*/  IMAD.WIDE.U32 R98, R174, R94, R164 ;  /* 0x0000005eae627225 */ /* 0x000fe200078e00a4 */
[----:B------:R-:W-:Y:S02]  /*21e0*/  ISETP.GE.AND P1, PT, R169, UR5, PT ;  /* 0x00000005a9007c0c */ /* 0x000fe4000bf26270 */
[----:B------:R-:W-:Y:S01]  /*21f0*/  ISETP.GE.AND P2, PT, R16, UR5, PT ;  /* 0x0000000510007c0c */ /* 0x000fe2000bf46270 */
[----:B------:R-:W-:Y:S01]  /*2200*/  IMAD R9, R174, R95, R3 ;  /* 0x0000005fae097224 */ /* 0x000fe200078e0203 */
[----:B------:R-:W-:Y:S01]  /*2210*/  SEL R3, RZ, 0x10, P0 ;  /* 0x00000010ff037807 */ /* 0x000fe20000000000 */
[-C--:B------:R-:W-:Y:S01]  /*2220*/  IMAD R7, R7, R88.reuse, RZ ;  /* 0x0000005807077224 */ /* 0x080fe200078e02ff */
[----:B-1----:R-:W-:Y:S01]  /*2230*/  ISETP.GE.AND P3, PT, R16, R125, PT ;  /* 0x0000007d1000720c */ /* 0x002fe20003f66270 */
[----:B------:R-:W-:Y:S01]  /*2240*/  IMAD.IADD R97, R9, 0x1, R97 ;  /* 0x0000000109617824 */ /* 0x000fe200078e0261 */
[----:B------:R-:W-:Y:S01]  /*2250*/  IADD3 R99, R99, R9, RZ ;  /* 0x0000000963637210 */ /* 0x000fe20007ffe0ff */
[C---:B------:R-:W-:Y:S01]  /*2260*/  IMAD R11, R174.reuse, R89, R7 ;  /* 0x00000059ae0b7224 */ /* 0x040fe200078e0207 */
[----:B------:R-:W-:Y:S01]  /*2270*/  SEL R4, RZ, 0x4, P1 ;  /* 0x00000004ff047807 */ /* 0x000fe20000800000 */
[----:B------:R-:W-:Y:S01]  /*2280*/  IMAD.WIDE.U32 R92, R174, R88, R164 ;  /* 0x00000058ae5c7225 */ /* 0x000fe200078e00a4 */
[----:B------:R-:W-:-:S02]  /*2290*/  LOP3.LUT R9, R0, R3, RZ, 0xfc, !PT ;  /* 0x0000000300097212 */ /* 0x000fc400078efcff */
[----:B------:R-:W-:Y:S01]  /*22a0*/  SEL R5, RZ, 0x1, P2 ;  /* 0x00000001ff057807 */ /* 0x000fe20001000000 */
[----:B------:R-:W-:Y:S01]  /*22b0*/  IMAD.IADD R93, R93, 0x1, R11 ;  /* 0x000000015d5d7824 */ /* 0x000fe200078e020b */
[-C--:B------:R-:W-:Y:S01]  /*22c0*/  ISETP.GE.AND P1, PT, R169, R125.reuse, PT ;  /* 0x0000007da900720c */ /* 0x080fe20003f26270 */
[-C--:B-----5:R-:W-:Y:S01]  /*22d0*/  IMAD.WIDE.U32 R98, R141, R94.reuse, R98 ;  /* 0x0000005e8d627225 */ /* 0x0a0fe200078e0062 */
[----:B------:R-:W-:Y:S02]  /*22e0*/  SEL R3, R125, RZ, P3 ;  /* 0x000000ff7d037207 */ /* 0x000fe40001800000 */
[----:B------:R-:W-:Y:S01]  /*22f0*/  ISETP.GE.AND P2, PT, R168, R125, PT ;  /* 0x0000007da800720c */ /* 0x000fe20003f46270 */
[----:B------:R-:W-:Y:S01]  /*2300*/  IMAD.WIDE.U32 R96, R141, R94, R96 ;  /* 0x0000005e8d607225 */ /* 0x000fe200078e0060 */
[C---:B------:R-:W-:Y:S02]  /*2310*/  SEL R0, R125.reuse, RZ, P1 ;  /* 0x000000ff7d007207 */ /* 0x040fe40000800000 */
[----:B------:R-:W-:Y:S01]  /*2320*/  SEL R7, R125, RZ, P2 ;  /* 0x000000ff7d077207 */ /* 0x000fe20001000000 */
[----:B------:R-:W-:Y:S01]  /*2330*/  IMAD.IADD R3, R16, 0x1, R3 ;  /* 0x0000000110037824 */ /* 0x000fe200078e0203 */
[----:B------:R-:W-:Y:S01]  /*2340*/  LOP3.LUT R5, R6, 0x2, R5, 0xe2, !PT ;  /* 0x0000000206057812 */ /* 0x000fe200078ee205 */
[----:B------:R-:W-:Y:S01]  /*2350*/  IMAD.IADD R10, R169, 0x1, R0 ;  /* 0x00000001a90a7824 */ /* 0x000fe200078e0200 */
[----:B------:R-:W-:Y:S01]  /*2360*/  IADD3 R91, R11, R91, RZ ;  /* 0x0000005b0b5b7210 */ /* 0x000fe20007ffe0ff */
[----:B------:R-:W-:Y:S01]  /*2370*/  IMAD.IADD R7, R168, 0x1, R7 ;  /* 0x00000001a8077824 */ /* 0x000fe200078e0207 */
[----:B------:R-:W-:Y:S01]  /*2380*/  SHF.R.S32.HI R0, RZ, 0x1f, R3 ;  /* 0x0000001fff007819 */ /* 0x000fe20000011403 */
[----:B------:R-:W-:Y:S01]  /*2390*/  IMAD.WIDE.U32 R92, R141, R88, R92 ;  /* 0x000000588d5c7225 */ /* 0x000fe200078e005c */
[----:B------:R-:W-:-:S02]  /*23a0*/  LOP3.LUT R5, R5, R4, RZ, 0xfc, !PT ;  /* 0x0000000405057212 */ /* 0x000fc400078efcff */
[CC--:B------:R-:W-:Y:S01]  /*23b0*/  LEA.HI R6, R0.reuse, R3.reuse, RZ, 0x3 ;  /* 0x0000000300067211 */ /* 0x0c0fe200078f18ff */
[----:B------:R-:W-:Y:S01]  /*23c0*/  IMAD.WIDE.U32 R90, R141, R88, R90 ;  /* 0x000000588d5a7225 */ /* 0x000fe200078e005a */
[----:B------:R-:W-:Y:S02]  /*23d0*/  SHF.R.S32.HI R4, RZ, 0x1f, R7 ;  /* 0x0000001fff047819 */ /* 0x000fe40000011407 */
[----:B------:R-:W-:Y:S01]  /*23e0*/  LEA.HI R0, R0, R3, RZ, 0x6 ;  /* 0x0000000300007211 */ /* 0x000fe200078f30ff */
[----:B------:R-:W-:Y:S01]  /*23f0*/  IMAD.SHL.U32 R125, R125, 0x2, RZ ;  /* 0x000000027d7d7824 */ /* 0x000fe200078e00ff */
[CC--:B------:R-:W-:Y:S02]  /*2400*/  LEA.HI R8, R4.reuse, R7.reuse, RZ, 0x6 ;  /* 0x0000000704087211 */ /* 0x0c0fe400078f30ff */
[----:B------:R-:W-:Y:S02]  /*2410*/  SHF.R.S32.HI R3, RZ, 0x6, R0 ;  /* 0x00000006ff037819 */ /* 0x000fe40000011400 */
[----:B------:R-:W-:-:S02]  /*2420*/  LEA.HI R7, R4, R7, RZ, 0x3 ;  /* 0x0000000704077211 */ /* 0x000fc400078f18ff */
[----:B------:R-:W-:Y:S01]  /*2430*/  SHF.R.S32.HI R15, RZ, 0x1f, R10 ;  /* 0x0000001fff0f7819 */ /* 0x000fe2000001140a */
[C---:B------:R-:W-:Y:S01]  /*2440*/  IMAD R140, R3.reuse, 0x1800, R186 ;  /* 0x00001800038c7824 */ /* 0x040fe200078e02ba */
[C---:B------:R-:W-:Y:S01]  /*2450*/  LOP3.LUT R0, R184.reuse, 0x38, R6, 0xf8, !PT ;  /* 0x00000038b8007812 */ /* 0x040fe200078ef806 */
[----:B------:R-:W-:Y:S01]  /*2460*/  IMAD R138, R3, 0x1800, R188 ;  /* 0x00001800038a7824 */ /* 0x000fe200078e02bc */
[----:B------:R-:W-:Y:S02]  /*2470*/  SHF.R.S32.HI R11, RZ, 0x6, R8 ;  /* 0x00000006ff0b7819 */ /* 0x000fe40000011408 */
[----:B------:R-:W-:Y:S02]  /*2480*/  LOP3.LUT R4, R184, 0x38, R7, 0xf8, !PT ;  /* 0x00000038b8047812 */ /* 0x000fe400078ef807 */
[-C--:B------:R-:W-:Y:S01]  /*2490*/  LEA.HI R12, R15, R10.reuse, RZ, 0x3 ;  /* 0x0000000a0f0c7211 */ /* 0x080fe200078f18ff */
[C---:B------:R-:W-:Y:S01]  /*24a0*/  IMAD R139, R11.reuse, 0x1800, R186 ;  /* 0x000018000b8b7824 */ /* 0x040fe200078e02ba */
[-C--:B------:R-:W-:Y:S01]  /*24b0*/  LOP3.LUT R3, R0, R185.reuse, RZ, 0x3c, !PT ;  /* 0x000000b900037212 */ /* 0x080fe200078e3cff */
[----:B------:R-:W-:Y:S01]  /*24c0*/  IMAD R136, R11, 0x1800, R188 ;  /* 0x000018000b887824 */ /* 0x000fe200078e02bc */
[----:B------:R-:W-:Y:S01]  /*24d0*/  LEA.HI R10, R15, R10, RZ, 0x6 ;  /* 0x0000000a0f0a7211 */ /* 0x000fe200078f30ff */
[----:B------:R-:W-:Y:S01]  /*24e0*/  IMAD R11, R95, 0x60, RZ ;  /* 0x000000605f0b7824 */ /* 0x000fe200078e02ff */
[----:B------:R-:W-:-:S02]  /*24f0*/  LOP3.LUT R4, R4, R185, RZ, 0x3c, !PT ;  /* 0x000000b904047212 */ /* 0x000fc400078e3cff */
[----:B------:R-:W-:Y:S02]  /*2500*/  IADD3 R140, R140, R3, RZ ;  /* 0x000000038c8c7210 */ /* 0x000fe40007ffe0ff */
[----:B------:R-:W-:Y:S01]  /*2510*/  SHF.R.S32.HI R3, RZ, 0x6, R10 ;  /* 0x00000006ff037819 */ /* 0x000fe2000001140a */
[----:B------:R-:W-:Y:S01]  /*2520*/  IMAD.IADD R139, R139, 0x1, R4 ;  /* 0x000000018b8b7824 */ /* 0x000fe200078e0204 */
[C---:B------:R-:W-:Y:S02]  /*2530*/  LOP3.LUT R15, R181.reuse, 0x38, R12, 0xf8, !PT ;  /* 0x00000038b50f7812 */ /* 0x040fe400078ef80c */
[----:B------:R-:W-:Y:S01]  /*2540*/  LOP3.LUT R13, R181, 0x38, R6, 0xf8, !PT ;  /* 0x00000038b50d7812 */ /* 0x000fe200078ef806 */
[----:B------:R-:W-:Y:S01]  /*2550*/  IMAD R135, R3, 0x1800, R188 ;  /* 0x0000180003877824 */ /* 0x000fe200078e02bc */
[-C--:B------:R-:W-:Y:S01]  /*2560*/  LOP3.LUT R4, R15, R218.reuse, RZ, 0x3c, !PT ;  /* 0x000000da0f047212 */ /* 0x080fe200078e3cff */
[----:B------:R-:W-:Y:S01]  /*2570*/  IMAD R137, R3, 0x1800, R186 ;  /* 0x0000180003897824 */ /* 0x000fe200078e02ba */
[----:B------:R-:W-:-:S02]  /*2580*/  LOP3.LUT R13, R13, R218, RZ, 0x3c, !PT ;  /* 0x000000da0d0d7212 */ /* 0x000fc400078e3cff */
[----:B------:R-:W-:Y:S01]  /*2590*/  SHF.R.S32.HI R21, RZ, 0x1f, R141 ;  /* 0x0000001fff157819 */ /* 0x000fe2000001148d */
[----:B------:R-:W-:Y:S01]  /*25a0*/  IMAD.IADD R135, R135, 0x1, R4 ;  /* 0x0000000187877824 */ /* 0x000fe200078e0204 */
[----:B------:R-:W-:Y:S01]  /*25b0*/  LOP3.LUT R0, R184, 0x38, R12, 0xf8, !PT ;  /* 0x00000038b8007812 */ /* 0x000fe200078ef80c */
[----:B------:R-:W-:Y:S01]  /*25c0*/  IMAD.IADD R138, R138, 0x1, R13 ;  /* 0x000000018a8a7824 */ /* 0x000fe200078e020d */
[----:B------:R-:W-:Y:S01]  /*25d0*/  LOP3.LUT R4, R184, 0x18, R16, 0xf8, !PT ;  /* 0x00000018b8047812 */ /* 0x000fe200078ef810 */
[----:B------:R-:W-:Y:S01]  /*25e0*/  IMAD R8, R21, R94, RZ ;  /* 0x0000005e15087224 */ /* 0x000fe200078e02ff */
[----:B------:R-:W-:Y:S02]  /*25f0*/  ISETP.GE.AND P4, PT, R23, UR5, PT ;  /* 0x0000000517007c0c */ /* 0x000fe4000bf86270 */
[----:B------:R-:W-:Y:S01]  /*2600*/  LOP3.LUT R13, R181, 0x38, R7, 0xf8, !PT ;  /* 0x00000038b50d7812 */ /* 0x000fe200078ef807 */
[----:B------:R-:W-:Y:S01]  /*2610*/  IMAD R103, R141, R95, R8 ;  /* 0x0000005f8d677224 */ /* 0x000fe200078e0208 */
[----:B------:R-:W-:-:S02]  /*2620*/  LOP3.LUT R0, R0, R185, RZ, 0x3c, !PT ;  /* 0x000000b900007212 */ /* 0x000fc400078e3cff */
[----:B------:R-:W-:Y:S01]  /*2630*/  ISETP.GE.AND P0, PT, R162, UR4, PT ;  /* 0x00000004a2007c0c */ /* 0x000fe2000bf06270 */
[----:B------:R-:W-:Y:S01]  /*2640*/  IMAD.IADD R105, R99, 0x1, R103 ;  /* 0x0000000163697824 */ /* 0x000fe200078e0267 */
[----:B------:R-:W-:Y:S02]  /*2650*/  LOP3.LUT R3, R4, R185, RZ, 0x3c, !PT ;  /* 0x000000b904037212 */ /* 0x000fe400078e3cff */
[----:B------:R-:W-:Y:S02]  /*2660*/  SEL R4, RZ, 0x8, P4 ;  /* 0x00000008ff047807 */ /* 0x000fe40002000000 */
[----:B------:R-:W-:Y:S01]  /*2670*/  LOP3.LUT R13, R13, R218, RZ, 0x3c, !PT ;  /* 0x000000da0d0d7212 */ /* 0x000fe200078e3cff */
[----:B------:R-:W-:Y:S01]  /*2680*/  IMAD.IADD R3, R186, 0x1, R3 ;  /* 0x00000001ba037824 */ /* 0x000fe200078e0203 */
[----:B------:R-:W-:Y:S01]  /*2690*/  IADD3 R137, R137, R0, RZ ;  /* 0x0000000089897210 */ /* 0x000fe20007ffe0ff */
[----:B------:R-:W-:Y:S01]  /*26a0*/  IMAD R0, R21, R88, RZ ;  /* 0x0000005815007224 */ /* 0x000fe200078e02ff */
[----:B------:R-:W-:Y:S01]  /*26b0*/  LOP3.LUT P5, RZ, R208, 0x4, RZ, 0xc0, !PT ;  /* 0x00000004d0ff7812 */ /* 0x000fe200078ac0ff */
[----:B------:R-:W-:Y:S01]  /*26c0*/  IMAD.IADD R136, R136, 0x1, R13 ;  /* 0x0000000188887824 */ /* 0x000fe200078e020d */
[----:B------:R-:W-:Y:S01]  /*26d0*/  MOV R127, 0x20 ;  /* 0x00000020007f7802 */ /* 0x000fe20000000f00 */
[----:B------:R-:W-:Y:S01]  /*26e0*/  IMAD R13, R141, R89, R0 ;  /* 0x000000598d0d7224 */ /* 0x000fe200078e0200 */
[----:B------:R-:W-:-:S02]  /*26f0*/  SEL R8, RZ, 0x20, P0 ;  /* 0x00000020ff087807 */ /* 0x000fc40000000000 */
[----:B------:R-:W-:Y:S01]  /*2700*/  LOP3.LUT R20, R5, R4, RZ, 0xfc, !PT ;  /* 0x0000000405147212 */ /* 0x000fe200078efcff */
[----:B------:R-:W-:Y:S01]  /*2710*/  IMAD.IADD R104, R93, 0x1, R13 ;  /* 0x000000015d687824 */ /* 0x000fe200078e020d */
[----:B------:R-:W-:Y:S01]  /*2720*/  LOP3.LUT R4, R5, 0x1, RZ, 0xc0, !PT ;  /* 0x0000000105047812 */ /* 0x000fe200078ec0ff */
[----:B------:R-:W-:Y:S01]  /*2730*/  IMAD.IADD R102, R13, 0x1, R91 ;  /* 0x000000010d667824 */ /* 0x000fe200078e025b */
[C---:B------:R-:W-:Y:S01]  /*2740*/  SHF.L.U64.HI R106, R94.reuse, 0x6, R95 ;  /* 0x000000065e6a7819 */ /* 0x040fe2000001025f */
[----:B------:R-:W-:Y:S01]  /*2750*/  IMAD.WIDE.U32 R94, R94, 0x60, RZ ;  /* 0x000000605e5e7825 */ /* 0x000fe200078e00ff */
[----:B------:R-:W-:Y:S02]  /*2760*/  SHF.R.S32.HI R118, RZ, 0x3, R6 ;  /* 0x00000003ff767819 */ /* 0x000fe40000011406 */
[----:B------:R-:W-:Y:S02]  /*2770*/  LOP3.LUT R5, R6, 0xfffffff8, RZ, 0xc0, !PT ;  /* 0xfffffff806057812 */ /* 0x000fe400078ec0ff */
[C---:B------:R-:W-:Y:S01]  /*2780*/  SHF.L.U64.HI R108, R88.reuse, 0x6, R89 ;  /* 0x00000006586c7819 */ /* 0x040fe20000010259 */
[----:B------:R-:W-:Y:S01]  /*2790*/  IMAD.WIDE.U32 R88, R88, 0x60, RZ ;  /* 0x0000006058587825 */ /* 0x000fe200078e00ff */
[----:B------:R-:W-:-:S02]  /*27a0*/  SEL R127, R127, 0xffffffe0, !P5 ;  /* 0xffffffe07f7f7807 */ /* 0x000fc40006800000 */
[----:B------:R-:W-:Y:S01]  /*27b0*/  SHF.R.S32.HI R117, RZ, 0x3, R7 ;  /* 0x00000003ff757819 */ /* 0x000fe20000011407 */
[----:B------:R-:W-:Y:S01]  /*27c0*/  IMAD.IADD R133, R89, 0x1, R133 ;  /* 0x0000000159857824 */ /* 0x000fe200078e0285 */
[----:B------:R-:W-:Y:S01]  /*27d0*/  LOP3.LUT R6, R7, 0xfffffff8, RZ, 0xc0, !PT ;  /* 0xfffffff807067812 */ /* 0x000fe200078ec0ff */
[----:B------:R-:W-:Y:S01]  /*27e0*/  IMAD.IADD R134, R127, 0x1, R3 ;  /* 0x000000017f867824 */ /* 0x000fe200078e0203 */
[C---:B------:R-:W-:Y:S02]  /*27f0*/  LOP3.LUT R27, R9.reuse, R8, RZ, 0xfc, !PT ;  /* 0x00000008091b7212 */ /* 0x040fe400078efcff */
[----:B------:R-:W-:Y:S02]  /*2800*/  LOP3.LUT R7, R12, 0xfffffff8, RZ, 0xc0, !PT ;  /* 0xfffffff80c077812 */ /* 0x000fe400078ec0ff */
[----:B------:R-:W-:Y:S02]  /*2810*/  LOP3.LUT R8, R9, 0x1, RZ, 0xc0, !PT ;  /* 0x0000000109087812 */ /* 0x000fe400078ec0ff */
[----:B------:R-:W-:-:S02]  /*2820*/  LOP3.LUT R9, R20, 0x2, RZ, 0xc0, !PT ;  /* 0x0000000214097812 */ /* 0x000fc400078ec0ff */
[----:B------:R-:W-:Y:S02]  /*2830*/  LOP3.LUT R10, R20, 0x4, RZ, 0xc0, !PT ;  /* 0x00000004140a7812 */ /* 0x000fe400078ec0ff */
[C---:B------:R-:W-:Y:S02]  /*2840*/  LOP3.LUT R21, R27.reuse, 0x2, RZ, 0xc0, !PT ;  /* 0x000000021b157812 */ /* 0x040fe400078ec0ff */
[C---:B------:R-:W-:Y:S02]  /*2850*/  LOP3.LUT R25, R27.reuse, 0x4, RZ, 0xc0, !PT ;  /* 0x000000041b197812 */ /* 0x040fe400078ec0ff */
[C---:B------:R-:W-:Y:S02]  /*2860*/  LOP3.LUT R100, R27.reuse, 0x8, RZ, 0xc0, !PT ;  /* 0x000000081b647812 */ /* 0x040fe400078ec0ff */
[----:B------:R-:W-:Y:S02]  /*2870*/  LOP3.LUT R26, R27, 0x10, RZ, 0xc0, !PT ;  /* 0x000000101b1a7812 */ /* 0x000fe400078ec0ff */
[----:B------:R-:W-:-:S02]  /*2880*/  SHF.R.S32.HI R0, RZ, 0x1f, R30 ;  /* 0x0000001fff007819 */ /* 0x000fc4000001141e */
[----:B0-----:R-:W-:Y:S02]  /*2890*/  LEA.HI R144, R144, 0x8, RZ, 0x19 ;  /* 0x0000000890907811 */ /* 0x001fe400078fc8ff */
[----:B------:R-:W-:Y:S02]  /*28a0*/  IADD3 R132, R95, R11, RZ ;  /* 0x0000000b5f847210 */ /* 0x000fe40007ffe0ff */
[----:B------:R-:W-:Y:S02]  /*28b0*/  IADD3 R103, R103, R97, RZ ;  /* 0x0000006167677210 */ /* 0x000fe40007ffe0ff */
[----:B------:R-:W-:Y:S02]  /*28c0*/  SHF.R.S32.HI R114, RZ, 0x3, R12 ;  /* 0x00000003ff727819 */ /* 0x000fe4000001140c */
[----:B------:R-:W-:Y:S02]  /*28d0*/  LOP3.LUT R20, R20, 0x8, RZ, 0xc0, !PT ;  /* 0x0000000814147812 */ /* 0x000fe400078ec0ff */
[----:B------:R-:W-:-:S02]  /*28e0*/  SHF.R.S32.HI R112, RZ, 0x1f, R5 ;  /* 0x0000001fff707819 */ /* 0x000fc40000011405 */
[----:B------:R-:W-:Y:S02]  /*28f0*/  SHF.R.S32.HI R111, RZ, 0x1f, R6 ;  /* 0x0000001fff6f7819 */ /* 0x000fe40000011406 */
[----:B------:R-:W-:Y:S02]  /*2900*/  SHF.R.S32.HI R110, RZ, 0x1f, R7 ;  /* 0x0000001fff6e7819 */ /* 0x000fe40000011407 */
[----:B------:R-:W-:Y:S02]  /*2910*/  LOP3.LUT R27, R27, 0x20, RZ, 0xc0, !PT ;  /* 0x000000201b1b7812 */ /* 0x000fe400078ec0ff */
[----:B----4-:R-:W-:-:S07]  /*2920*/  SHF.R.S32.HI R129, RZ, 0x1f, R101 ;  /* 0x0000001fff817819 */ /* 0x010fce0000011465 */
.L_x_1688:
[----:B0-----:R-:W0:Y:S01]  /*2930*/  LDC R32, c[0x0][0x430] ;  /* 0x00010c00ff207b82 */ /* 0x001e220000000800 */
[----:B------:R-:W-:-:S04]  /*2940*/  VIADD R2, R2, 0xffffffff ;  /* 0xffffffff02027836 */ /* 0x000fc80000000000 */
[----:B------:R-:W-:-:S03]  /*2950*/  IMAD R11, R2, 0x60, R113 ;  /* 0x00000060020b7824 */ /* 0x000fc600078e0271 */
[----:B------:R-:W1:Y:S02]  /*2960*/  LDC R124, c[0x0][0x3f4] ;  /* 0x0000fd00ff7c7b82 */ /* 0x000e640000000800 */
[----:B------:R-:W-:Y:S02]  /*2970*/  ISETP.GE.AND P0, PT, R11, R24, PT ;  /* 0x000000180b00720c */ /* 0x000fe40003f06270 */
[----:B------:R-:W-:Y:S02]  /*2980*/  IADD3 R33, R130, R11, RZ ;  /* 0x0000000b82217210 */ /* 0x000fe40007ffe0ff */
[----:B------:R-:W-:-:S03]  /*2990*/  ISETP.GT.OR P0, PT, R113, 0x5f, P0 ;  /* 0x0000005f7100780c */ /* 0x000fc60000704670 */
[----:B------:R-:W-:Y:S01]  /*29a0*/  IMAD.MOV.U32 R11, RZ, RZ, R33 ;  /* 0x000000ffff0b7224 */ /* 0x000fe200078e0021 */
        /* <DEDUP_REMOVED lines=9> */
[----:B------:R-:W-:Y:S02]  /*2a40*/  @!P0 IMAD R31, R101, R15, R28 ;  /* 0x0000000f651f8224 */ /* 0x000fe400078e021c */
[----:B------:R-:W-:-:S04]  /*2a50*/  @!P0 IMAD.MOV.U32 R28, RZ, RZ, R11 ;  /* 0x000000ffff1c8224 */ /* 0x000fc800078e000b */
[----:B------:R-:W-:Y:S01]  /*2a60*/  @!P0 IMAD.WIDE.U32 R14, R101, R14, R28 ;  /* 0x0000000e650e8225 */ /* 0x000fe200078e001c */
[----:B------:R-:W-:-:S03]  /*2a70*/  MOV R28, RZ ;  /* 0x000000ff001c7202 */ /* 0x000fc60000000f00 */
[----:B------:R-:W-:Y:S01]  /*2a80*/  @!P0 IMAD.IADD R15, R15, 0x1, R31 ;  /* 0x000000010f0f8824 */ /* 0x000fe200078e021f */
[----:B--2---:R-:W-:-:S04]  /*2a90*/  @!P0 LEA R12, P4, R14, R12, 0x2 ;  /* 0x0000000c0e0c8211 */ /* 0x004fc800078810ff */
[----:B------:R-:W-:-:S05]  /*2aa0*/  @!P0 LEA.HI.X R13, R14, R13, R15, 0x2, P4 ;  /* 0x0000000d0e0d8211 */ /* 0x000fca00020f140f */
[----:B------:R0:W5:Y:S01]  /*2ab0*/  @!P0 LDG.E R28, desc[UR60][R12.64] ;  /* 0x0000003c0c1c8981 */ /* 0x000162000c1e1900 */
[----:B-1----:R-:W-:Y:S01]  /*2ac0*/  ISETP.GE.AND P0, PT, R124, 0x1, PT ;  /* 0x000000017c00780c */ /* 0x002fe20003f06270 */
[----:B------:R-:W-:Y:S01]  /*2ad0*/  IMAD.MOV R29, RZ, RZ, -R11 ;  /* 0x000000ffff1d7224 */ /* 0x000fe200078e0a0b */
[----:B------:R-:W-:Y:S01]  /*2ae0*/  ISETP.GT.AND P4, PT, R2, R126, PT ;  /* 0x0000007e0200720c */ /* 0x000fe20003f84270 */
[C---:B------:R-:W-:Y:S01]  /*2af0*/  IMAD R11, R19.reuse, 0x4800, R134 ;  /* 0x00004800130b7824 */ /* 0x040fe200078e0286 */
[----:B------:R-:W-:Y:S05]  /*2b00*/  YIELD ;  /* 0x0000000000007946 */ /* 0x000fea0003800000 */
[----:B------:R-:W-:Y:S01]  /*2b10*/  IMAD R29, R32, R29, R33 ;  /* 0x0000001d201d7224 */ /* 0x000fe200078e0221 */
[----:B------:R-:W-:Y:S01]  /*2b20*/  BSSY B0, `(.L_x_1583) ;  /* 0x00007a0000007945 */ /* 0x000fe20003800000 */
[----:B------:R-:W-:Y:S01]  /*2b30*/  IMAD R33, R19, 0x4800, R3 ;  /* 0x0000480013217824 */ /* 0x000fe200078e0203 */
[----:B------:R-:W-:Y:S01]  /*2b40*/  P2R R123, PR, RZ, 0x10 ;  /* 0x00000010ff7b7803 */ /* 0x000fe20000000000 */
[----:B------:R-:W-:-:S02]  /*2b50*/  IMAD R32, R11, 0x2, R122 ;  /* 0x000000020b207824 */ /* 0x000fc400078e027a */
[----:B------:R-:W-:Y:S01]  /*2b60*/  IMAD R33, R33, 0x2, R122 ;  /* 0x0000000221217824 */ /* 0x000fe200078e027a */
        /* <DEDUP_REMOVED lines=8> */
[-C--:B------:R-:W-:Y:S02]  /*2bf0*/  IMAD R34, R133, R2.reuse, RZ ;  /* 0x0000000285227224 */ /* 0x080fe400078e02ff */
[----:B------:R-:W-:Y:S01]  /*2c00*/  IMAD R11, R29, UR5, R14 ;  /* 0x000000051d0b7c24 */ /* 0x000fe2000f8e020e */
[----:B------:R-:W-:Y:S01]  /*2c10*/  ULDC.64 UR4, c[0x0][0x310] ;  /* 0x0000c40000047ab9 */ /* 0x000fe20000000a00 */
[----:B------:R-:W-:-:S02]  /*2c20*/  IMAD R14, R132, R2, RZ ;  /* 0x00000002840e7224 */ /* 0x000fc400078e02ff */
[----:B------:R-:W-:Y:S01]  /*2c30*/  IMAD R15, R84, UR4, RZ ;  /* 0x00000004540f7c24 */ /* 0x000fe2000f8e02ff */
[----:B------:R-:W-:Y:S01]  /*2c40*/  IADD3 R13, R13, R11, RZ ;  /* 0x0000000b0d0d7210 */ /* 0x000fe20007ffe0ff */
[----:B------:R-:W-:Y:S01]  /*2c50*/  IMAD R85, R2, -0x60, R24 ;  /* 0xffffffa002557824 */ /* 0x000fe200078e0218 */
[----:B------:R-:W-:Y:S01]  /*2c60*/  SHF.R.S32.HI R11, RZ, 0x1f, R2 ;  /* 0x0000001fff0b7819 */ /* 0x000fe20000011402 */
[C---:B------:R-:W-:Y:S02]  /*2c70*/  IMAD R15, R28.reuse, UR5, R15 ;  /* 0x000000051c0f7c24 */ /* 0x040fe4000f8e020f */
[----:B------:R-:W-:Y:S01]  /*2c80*/  IMAD.WIDE.U32 R12, R28, UR4, R12 ;  /* 0x000000041c0c7c25 */ /* 0x000fe2000f8e000c */
[----:B------:R-:W-:Y:S01]  /*2c90*/  ULDC.64 UR4, c[0x0][0x308] ;  /* 0x0000c20000047ab9 */ /* 0x000fe20000000a00 */
[----:B------:R-:W-:Y:S02]  /*2ca0*/  VIMNMX R85, R85, 0x60, PT ;  /* 0x0000006055557848 */ /* 0x000fe40003fe0100 */
[----:B------:R-:W-:-:S02]  /*2cb0*/  IMAD.IADD R13, R13, 0x1, R15 ;  /* 0x000000010d0d7824 */ /* 0x000fc400078e020f */
[----:B------:R-:W-:Y:S02]  /*2cc0*/  IMAD R15, R0, UR4, RZ ;  /* 0x00000004000f7c24 */ /* 0x000fe4000f8e02ff */
[----:B------:R-:W-:Y:S02]  /*2cd0*/  IMAD R39, R11, R88, R34 ;  /* 0x000000580b277224 */ /* 0x000fe400078e0222 */
[C---:B------:R-:W-:Y:S02]  /*2ce0*/  IMAD R115, R30.reuse, UR5, R15 ;  /* 0x000000051e737c24 */ /* 0x040fe4000f8e020f */
[----:B------:R-:W-:Y:S01]  /*2cf0*/  IMAD.WIDE.U32 R34, R30, UR4, R12 ;  /* 0x000000041e227c25 */ /* 0x000fe2000f8e000c */
[----:B------:R-:W-:-:S03]  /*2d00*/  ULDC.64 UR4, c[0x0][0x2e8] ;  /* 0x0000ba0000047ab9 */ /* 0x000fc60000000a00 */
[----:B------:R-:W-:Y:S01]  /*2d10*/  IMAD.IADD R115, R35, 0x1, R115 ;  /* 0x0000000123737824 */ /* 0x000fe200078e0273 */
[----:B------:R-:W-:Y:S01]  /*2d20*/  LEA R116, P4, R34, UR4, 0x1 ;  /* 0x0000000422747c11 */ /* 0x000fe2000f8808ff */
[----:B------:R-:W-:Y:S02]  /*2d30*/  IMAD R37, R11, R94, R14 ;  /* 0x0000005e0b257224 */ /* 0x000fe400078e020e */
[----:B------:R-:W-:Y:S01]  /*2d40*/  IMAD.WIDE.U32 R12, R88, R2, RZ ;  /* 0x00000002580c7225 */ /* 0x000fe200078e00ff */
[----:B------:R-:W-:-:S03]  /*2d50*/  LEA.HI.X R115, R34, UR5, R115, 0x1, P4 ;  /* 0x0000000522737c11 */ /* 0x000fc6000a0f0c73 */
[----:B------:R-:W-:Y:S01]  /*2d60*/  IMAD.WIDE.U32 R14, R94, R2, RZ ;  /* 0x000000025e0e7225 */ /* 0x000fe200078e00ff */
[----:B------:R-:W-:-:S03]  /*2d70*/  IADD3 R82, R13, R39, RZ ;  /* 0x000000270d527210 */ /* 0x000fc60007ffe0ff */
        /* <DEDUP_REMOVED lines=22> */
[----:B------:R-:W-:Y:S01]  /*2ee0*/  CS2R R78, SRZ ;  /* 0x00000000004e7805 */ /* 0x000fe2000001ff00 */
[----:B------:R-:W-:Y:S01]  /*2ef0*/  IMAD.X R38, R11, 0x1, R105, P5 ;  /* 0x000000010b267824 */ /* 0x000fe200028e0669 */
[----:B------:R-:W-:Y:S01]  /*2f00*/  LEA R36, P5, R37, UR4, 0x1 ;  /* 0x0000000425247c11 */ /* 0x000fe2000f8a08ff */
[----:B------:R-:W-:Y:S01]  /*2f10*/  IMAD.X R40, R82, 0x1, R104, P0 ;  /* 0x0000000152287824 */ /* 0x000fe200000e0668 */
[----:B------:R-:W-:Y:S02]  /*2f20*/  ISETP.GE.AND P0, PT, R164, R124, PT ;  /* 0x0000007ca400720c */ /* 0x000fe40003f06270 */
[----:B------:R-:W-:-:S02]  /*2f30*/  CS2R R74, SRZ ;  /* 0x00000000004a7805 */ /* 0x000fc4000001ff00 */
[----:B------:R-:W-:Y:S02]  /*2f40*/  LEA.HI.X R37, R37, UR5, R38, 0x1, P5 ;  /* 0x0000000525257c11 */ /* 0x000fe4000a8f0c26 */
[----:B------:R-:W-:Y:S02]  /*2f50*/  CS2R R80, SRZ ;  /* 0x0000000000507805 */ /* 0x000fe4000001ff00 */
[C---:B------:R-:W-:Y:S02]  /*2f60*/  LEA R38, P5, R39.reuse, UR6, 0x1 ;  /* 0x0000000627267c11 */ /* 0x040fe4000f8a08ff */
[----:B------:R-:W-:Y:S02]  /*2f70*/  CS2R R76, SRZ ;  /* 0x00000000004c7805 */ /* 0x000fe4000001ff00 */
[----:B------:R-:W-:Y:S02]  /*2f80*/  LEA.HI.X R39, R39, UR7, R40, 0x1, P5 ;  /* 0x0000000727277c11 */ /* 0x000fe4000a8f0c28 */
        /* <DEDUP_REMOVED lines=25> */
.L_x_1587:
[----:B------:R-:W-:Y:S05]  /*3120*/  BSYNC B1 ;  /* 0x0000000000017941 */ /* 0x000fea0003800000 */
.L_x_1586:
        /* <DEDUP_REMOVED lines=56> */
.L_x_1589:
[----:B------:R-:W-:Y:S05]  /*34b0*/  BSYNC B1 ;  /* 0x0000000000017941 */ /* 0x000fea0003800000 */
.L_x_1588:
[----:B------:R-:W2:Y:S01]  /*34c0*/  LDL R11, [R1+0x30] ;  /* 0x00003000010b7983 */ /* 0x000ea20000100800 */
[----:B0-----:R-:W-:Y:S01]  /*34d0*/  IMAD.MOV.U32 R12, RZ, RZ, R63 ;  /* 0x000000ffff0c7224 */ /* 0x001fe200078e003f */
[----:B------:R-:W-:Y:S01]  /*34e0*/  MOV R14, R67 ;  /* 0x00000043000e7202 */ /* 0x000fe20000000f00 */
[----:B------:R-:W-:Y:S01]  /*34f0*/  IMAD.MOV.U32 R13, RZ, RZ, R66 ;  /* 0x000000ffff0d7224 */ /* 0x000fe200078e0042 */
[----:B------:R-:W-:Y:S02]  /*3500*/  PRMT R155, R83, 0x5410, R86 ;  /* 0x00005410539b7816 */ /* 0x000fe40000000056 */
[----:B------:R-:W-:Y:S02]  /*3510*/  PRMT R159, R14, 0x7610, R159 ;  /* 0x000076100e9f7816 */ /* 0x000fe4000000009f */
        /* <DEDUP_REMOVED lines=11> */
[----:B------:R-:W-:Y:S01]  /*35d0*/  PRMT R159, R159, 0x5410, R14 ;  /* 0x000054109f9f7816 */ /* 0x000fe2000000000e */
[----:B------:R-:W-:-:S05]  /*35e0*/  IMAD.MOV.U32 R14, RZ, RZ, R76 ;  /* 0x000000ffff0e7224 */ /* 0x000fca00078e004c */
[----:B------:R-:W-:Y:S01]  /*35f0*/  PRMT R210, R13, 0x5410, R14 ;  /* 0x000054100dd27816 */ /* 0x000fe2000000000e */
[----:B-----5:R-:W-:Y:S02]  /*3600*/  IMAD.MOV.U32 R14, RZ, RZ, R34 ;  /* 0x000000ffff0e7224 */ /* 0x020fe400078e0022 */
[----:B------:R-:W-:Y:S01]  /*3610*/  IMAD.MOV.U32 R13, RZ, RZ, R81 ;  /* 0x000000ffff0d7224 */ /* 0x000fe200078e0051 */
[----:B--2---:R-:W-:Y:S01]  /*3620*/  R2UR UR4, R11 ;  /* 0x000000000b0472ca */ /* 0x004fe200000e0000 */
[----:B------:R-:W-:-:S05]  /*3630*/  IMAD.MOV.U32 R11, RZ, RZ, R62 ;  /* 0x000000ffff0b7224 */ /* 0x000fca00078e003e */
[----:B------:R-:W-:Y:S01]  /*3640*/  PRMT R157, R12, 0x5410, R11 ;  /* 0x000054100c9d7816 */ /* 0x000fe2000000000b */
[----:B------:R-:W-:Y:S02]  /*3650*/  IMAD.MOV.U32 R11, RZ, RZ, R70 ;  /* 0x000000ffff0b7224 */ /* 0x000fe400078e0046 */
[----:B------:R-:W-:-:S04]  /*3660*/  IMAD.MOV.U32 R12, RZ, RZ, R71 ;  /* 0x000000ffff0c7224 */ /* 0x000fc800078e0047 */
[----:B------:R-:W-:Y:S01]  /*3670*/  UISETP.NE.AND UP0, UPT, UR4, 0x3, UPT ;  /* 0x000000030400788c */ /* 0x000fe2000bf05270 */
[----:B------:R-:W-:Y:S01]  /*3680*/  PRMT R196, R11, 0x5410, R12 ;  /* 0x000054100bc47816 */ /* 0x000fe2000000000c */
[----:B------:R-:W-:Y:S02]  /*3690*/  IMAD.MOV.U32 R11, RZ, RZ, R78 ;  /* 0x000000ffff0b7224 */ /* 0x000fe400078e004e */
[----:B------:R-:W-:Y:S02]  /*36a0*/  IMAD.MOV.U32 R12, RZ, RZ, R79 ;  /* 0x000000ffff0c7224 */ /* 0x000fe400078e004f */
[----:B------:R-:W-:Y:S02]  /*36b0*/  PLOP3.LUT P0, PT, PT, PT, UP0, 0x80, 0x0 ;  /* 0x000000000000781c */ /* 0x000fe40003f0f008 */
        /* <DEDUP_REMOVED lines=9> */
[----:B------:R-:W-:Y:S02]  /*3750*/  PRMT R211, R11, 0x7610, R211 ;  /* 0x000076100bd37816 */ /* 0x000fe400000000d3 */
[----:B------:R-:W-:Y:S02]  /*3760*/  MOV R11, R35 ;  /* 0x00000023000b7202 */ /* 0x000fe40000000f00 */
[----:B------:R-:W-:Y:S01]  /*3770*/  PRMT R152, R152, 0x5410, R12 ;  /* 0x0000541098987816 */ /* 0x000fe2000000000c */
[----:B------:R-:W-:Y:S01]  /*3780*/  IMAD.MOV.U32 R12, RZ, RZ, R42 ;  /* 0x000000ffff0c7224 */ /* 0x000fe200078e002a */
[----:B------:R-:W-:Y:S01]  /*3790*/  PRMT R83, R14, 0x5410, R11 ;  /* 0x000054100e537816 */ /* 0x000fe2000000000b */
[----:B------:R-:W-:Y:S01]  /*37a0*/  IMAD.MOV.U32 R14, RZ, RZ, R38 ;  /* 0x000000ffff0e7224 */ /* 0x000fe200078e0026 */
[----:B------:R-:W-:-:S02]  /*37b0*/  MOV R11, R43 ;  /* 0x0000002b000b7202 */ /* 0x000fc40000000f00 */
[----:B------:R-:W-:Y:S01]  /*37c0*/  PRMT R211, R211, 0x5410, R13 ;  /* 0x00005410d3d37816 */ /* 0x000fe2000000000d */
[----:B------:R-:W-:Y:S01]  /*37d0*/  IMAD.MOV.U32 R13, RZ, RZ, R39 ;  /* 0x000000ffff0d7224 */ /* 0x000fe200078e0027 */
        /* <DEDUP_REMOVED lines=24> */
[----:B------:R-:W-:Y:S02]  /*3960*/  IMAD.MOV.U32 R13, RZ, RZ, R49 ;  /* 0x000000ffff0d7224 */ /* 0x000fe400078e0031 */
[----:B------:R-:W-:Y:S02]  /*3970*/  IMAD.MOV.U32 R12, RZ, RZ, R56 ;  /* 0x000000ffff0c7224 */ /* 0x000fe400078e0038 */
[----:B------:R-:W-:Y:S01]  /*3980*/  IMAD.MOV.U32 R11, RZ, RZ, R57 ;  /* 0x000000ffff0b7224 */ /* 0x000fe200078e0039 */
[----:B------:R-:W-:-:S04]  /*3990*/  PRMT R147, R14, 0x5410, R13 ;  /* 0x000054100e937816 */ /* 0x000fc8000000000d */
[----:B------:R-:W-:Y:S01]  /*39a0*/  PRMT R154, R12, 0x5410, R11 ;  /* 0x000054100c9a7816 */ /* 0x000fe2000000000b */
[----:B------:R-:W-:Y:S06]  /*39b0*/  @!P0 BRA `(.L_x_1590) ;  /* 0x0000000000048947 */ /* 0x000fec0003800000 */
[----:B------:R-:W-:Y:S01]  /*39c0*/  BPT.TRAP 0x1 ;  /* 0x000000040000795c */ /* 0x000fe20000300000 */
.L_x_1590:
[----:B------:R-:W-:Y:S01]  /*39d0*/  IMAD R86, R19, 0x8, R18 ;  /* 0x0000000813567824 */ /* 0x000fe200078e0212 */
[----:B------:R-:W-:Y:S01]  /*39e0*/  SHF.L.U32 R87, R175, 0x1f, RZ ;  /* 0x0000001faf577819 */ /* 0x000fe200000006ff */
[----:B------:R-:W-:Y:S03]  /*39f0*/  BSSY B1, `(.L_x_1591) ;  /* 0x0000003000017945 */ /* 0x000fe60003800000 */
[----:B------:R-:W0:Y:S02]  /*3a00*/  SYNCS.PHASECHK.TRANS64.TRYWAIT P6, [R86+URZ+0x2a890], R87 ;  /* 0x02a89057560075a7 */ /* 0x000e2400080c017f */
[----:B0-----:R-:W-:Y:S05]  /*3a10*/  @!P6 BRA `(.L_x_1592) ;  /* 0x000002580088e947 */ /* 0x001fea0003800000 */
.L_x_2005:
[----:B------:R-:W-:Y:S05]  /*3a20*/  BSYNC B1 ;  /* 0x0000000000017941 */ /* 0x000fea0003800000 */
.L_x_1591:
[----:B------:R-:W-:-:S03]  /*3a30*/  UMOV UR4, 0xffffffff ;  /* 0xffffffff00047882 */ /* 0x000fc60000000000 */
[----:B------:R-:W-:Y:S05]  /*3a40*/  BRA.DIV UR4, `(.L_x_1593) ;  /* 0x0000025a04907947 */ /* 0x000fea000b800000 */
[----:B------:R1:W2:Y:S04]  /*3a50*/  SHFL.IDX PT, R82, R115, RZ, 0x1c1f ;  /* 0x001c1fff73527589 */ /* 0x0002a800000e0000 */
[----:B------:R1:W3:Y:S02]  /*3a60*/  SHFL.IDX PT, R11, R116, RZ, 0x1c1f ;  /* 0x001c1fff740b7589 */ /* 0x0002e400000e0000 */
.L_x_2009:
        /* <DEDUP_REMOVED lines=9> */
[----:B------:R-:W-:Y:S02]  /*3b00*/  SHF.R.U64 R150, R80, 0x10, R81 ;  /* 0x0000001050967819 */ /* 0x000fe40000001251 */
[----:B0-----:R-:W-:Y:S02]  /*3b10*/  MOV R80, R13 ;  /* 0x0000000d00507202 */ /* 0x001fe40000000f00 */
[----:B------:R-:W-:Y:S01]  /*3b20*/  SHF.R.U64 R78, R78, 0x10, R79 ;  /* 0x000000104e4e7819 */ /* 0x000fe2000000124f */
        /* <DEDUP_REMOVED lines=9> */
[----:B------:R-:W-:Y:S01]  /*3bc0*/  SHF.R.U32.HI R78, RZ, 0x10, R79 ;  /* 0x00000010ff4e7819 */ /* 0x000fe2000001164f */
[----:B------:R-:W-:Y:S02]  /*3bd0*/  IMAD.MOV.U32 R79, RZ, RZ, R12 ;  /* 0x000000ffff4f7224 */ /* 0x000fe400078e000c */
        /* <DEDUP_REMOVED lines=9> */
[----:B------:R-:W-:Y:S02]  /*3c70*/  HADD2.F32 R80, -RZ, R152.H1_H1 ;  /* 0x30000098ff507230 */ /* 0x000fe40000004100 */
[----:B------:R-:W-:Y:S01]  /*3c80*/  FFMA.FTZ R13, R13, R78, R15 ;  /* 0x0000004e0d0d7223 */ /* 0x000fe2000001000f */
[----:B------:R-:W-:Y:S02]  /*3c90*/  IMAD.MOV.U32 R78, RZ, RZ, R14 ;  /* 0x000000ffff4e7224 */ /* 0x000fe400078e000e */
[----:B------:R-:W-:-:S02]  /*3ca0*/  HADD2.F32 R14, -RZ, R79.H1_H1 ;  /* 0x3000004fff0e7230 */ /* 0x000fc40000004100 */
[----:B------:R-:W-:Y:S02]  /*3cb0*/  HADD2.F32 R15, -RZ, R79.H0_H0 ;  /* 0x2000004fff0f7230 */ /* 0x000fe40000004100 */
[----:B------:R-:W-:Y:S02]  /*3cc0*/  HADD2.F32 R79, -RZ, R152.H0_H0 ;  /* 0x20000098ff4f7230 */ /* 0x000fe40000004100 */
[-C--:B------:R-:W-:Y:S01]  /*3cd0*/  FMUL.FTZ R81, R14, R80.reuse ;  /* 0x000000500e517220 */ /* 0x080fe20000410000 */
[----:B------:R-:W-:Y:S02]  /*3ce0*/  HADD2.F32 R152, -RZ, R211.H1_H1 ;  /* 0x300000d3ff987230 */ /* 0x000fe40000004100 */
[C---:B------:R-:W-:Y:S01]  /*3cf0*/  FMUL.FTZ R80, R15.reuse, R80 ;  /* 0x000000500f507220 */ /* 0x040fe20000410000 */
[----:B------:R-:W-:-:S03]  /*3d00*/  FFMA.FTZ R15, R15, R79, -R81 ;  /* 0x0000004f0f0f7223 */ /* 0x000fc60000010851 */
[----:B------:R-:W-:Y:S01]  /*3d10*/  FFMA.FTZ R14, R14, R79, R80 ;  /* 0x0000004f0e0e7223 */ /* 0x000fe20000010050 */
[--C-:B------:R-:W-:Y:S02]  /*3d20*/  HADD2.F32 R80, -RZ, R78.reuse.H0_H0 ;  /* 0x2000004eff507230 */ /* 0x100fe40000004100 */
[----:B------:R-:W-:Y:S02]  /*3d30*/  HADD2.F32 R78, -RZ, R78.H1_H1 ;  /* 0x3000004eff4e7230 */ /* 0x000fe40000004100 */
[----:B------:R-:W-:Y:S01]  /*3d40*/  HADD2.F32 R79, -RZ, R204.H0_H0 ;  /* 0x200000ccff4f7230 */ /* 0x000fe20000004100 */
        /* <DEDUP_REMOVED lines=8> */
[----:B------:R-:W-:Y:S01]  /*3dd0*/  F2FP.F16.F32.PACK_AB R81, R152, R81 ;  /* 0x000000519851723e */ /* 0x000fe200000000ff */
[----:B------:R-:W-:-:S04]  /*3de0*/  IMAD.MOV.U32 R15, RZ, RZ, R78 ;  /* 0x000000ffff0f7224 */ /* 0x000fc800078e004e */
[----:B------:R-:W-:-:S07]  /*3df0*/  IMAD.MOV.U32 R14, RZ, RZ, R81 ;  /* 0x000000ffff0e7224 */ /* 0x000fce00078e0051 */
.L_x_1599:
[----:B------:R-:W-:Y:S05]  /*3e00*/  BSYNC B3 ;  /* 0x0000000000037941 */ /* 0x000fea0003800000 */
.L_x_1598:
[----:B---3--:R-:W-:-:S04]  /*3e10*/  LEA R78, P4, R16, R11, 0x1 ;  /* 0x0000000b104e7211 */ /* 0x008fc800078808ff */
[----:B--2---:R-:W-:-:S05]  /*3e20*/  LEA.HI.X R79, R16, R82, R17, 0x1, P4 ;  /* 0x00000052104f7211 */ /* 0x004fca00020f0c11 */
[----:B0-----:R4:W-:Y:S04]  /*3e30*/  ST.E.128 desc[UR60][R78.64], R12 ;  /* 0x0000000c4e007985 */ /* 0x0019e8000c101d3c */
.L_x_1597:
[----:B------:R-:W-:Y:S05]  /*3e40*/  BSYNC B2 ;  /* 0x0000000000027941 */ /* 0x000fea0003800000 */
.L_x_1596:
        /* <DEDUP_REMOVED lines=8> */
[----:B------:R-:W-:Y:S01]  /*3ed0*/  HADD2.F32 R80, -RZ, R211.H0_H0 ;  /* 0x200000d3ff507230 */ /* 0x000fe20000004100 */
        /* <DEDUP_REMOVED lines=46> */
.L_x_1603:
[----:B------:R-:W-:Y:S05]  /*41c0*/  BSYNC B3 ;  /* 0x0000000000037941 */ /* 0x000fea0003800000 */
.L_x_1602:
[----:B------:R-:W-:Y:S01]  /*41d0*/  SHF.L.U32 R76, R170, 0x3, RZ ;  /* 0x00000003aa4c7819 */ /* 0x000fe200000006ff */
[----:B---3--:R-:W-:Y:S02]  /*41e0*/  IMAD.MOV.U32 R74, RZ, RZ, R11 ;  /* 0x000000ffff4a7224 */ /* 0x008fe400078e000b */
[----:B--2---:R-:W-:Y:S02]  /*41f0*/  IMAD.MOV.U32 R75, RZ, RZ, R82 ;  /* 0x000000ffff4b7224 */ /* 0x004fe400078e0052 */
[----:B------:R-:W-:-:S05]  /*4200*/  IMAD.WIDE R74, R76, 0x2, R74 ;  /* 0x000000024c4a7825 */ /* 0x000fca00078e024a */
[----:B0-----:R0:W-:Y:S02]  /*4210*/  ST.E.128 desc[UR60][R74.64], R12 ;  /* 0x0000000c4a007985 */ /* 0x0011e4000c101d3c */
.L_x_1601:
[----:B------:R-:W-:Y:S05]  /*4220*/  BSYNC B2 ;  /* 0x0000000000027941 */ /* 0x000fea0003800000 */
.L_x_1600:
[----:B------:R-:W-:Y:S01]  /*4230*/  ISETP.NE.AND P4, PT, R25, RZ, PT ;  /* 0x000000ff1900720c */ /* 0x000fe20003f85270 */
[----:B------:R-:W-:-:S12]  /*4240*/  BSSY B2, `(.L_x_1604) ;  /* 0x000003a000027945 */ /* 0x000fd80003800000 */
[----:B------:R-:W-:Y:S05]  /*4250*/  @!P4 BRA `(.L_x_1605) ;  /* 0x0000000000e0c947 */ /* 0x000fea0003800000 */
[----:B0---4-:R0:W4:Y:S01]  /*4260*/  LDS.128 R12, [R33+0x3000] ;  /* 0x00300000210c7984 */ /* 0x0111220000000c00 */
[----:B------:R-:W-:Y:S01]  /*4270*/  ISETP.GE.AND P4, PT, R177, R124, PT ;  /* 0x0000007cb100720c */ /* 0x000fe20003f86270 */
[----:B------:R-:W-:Y:S01]  /*4280*/  IMAD.SHL.U32 R76, R171, 0x8, RZ ;  /* 0x00000008ab4c7824 */ /* 0x000fe200078e00ff */
[----:B---3--:R-:W-:Y:S01]  /*4290*/  MOV R74, R11 ;  /* 0x0000000b004a7202 */ /* 0x008fe20000000f00 */
[----:B--2---:R-:W-:Y:S01]  /*42a0*/  IMAD.MOV.U32 R75, RZ, RZ, R82 ;  /* 0x000000ffff4b7224 */ /* 0x004fe200078e0052 */
[----:B------:R-:W-:Y:S03]  /*42b0*/  BSSY B3, `(.L_x_1606) ;  /* 0x0000031000037945 */ /* 0x000fe60003800000 */
[----:B------:R-:W-:-:S06]  /*42c0*/  IMAD.WIDE R74, R76, 0x2, R74 ;  /* 0x000000024c4a7825 */ /* 0x000fcc00078e024a */
        /* <DEDUP_REMOVED lines=9> */
[CC--:B------:R-:W-:Y:S01]  /*4360*/  FMUL.FTZ R77, R13.reuse, R72.reuse ;  /* 0x000000480d4d7220 */ /* 0x0c0fe20000410000 */
[----:B------:R-:W-:Y:S02]  /*4370*/  HADD2.F32 R78, -RZ, R196.H0_H0 ;  /* 0x200000c4ff4e7230 */ /* 0x000fe40000004100 */
[C---:B------:R-:W-:Y:S01]  /*4380*/  FMUL.FTZ R72, R76.reuse, R72 ;  /* 0x000000484c487220 */ /* 0x040fe20000410000 */
[----:B------:R-:W-:Y:S02]  /*4390*/  HADD2.F32 R80, -RZ, R210.H0_H0 ;  /* 0x200000d2ff507230 */ /* 0x000fe40000004100 */
[-C--:B------:R-:W-:Y:S01]  /*43a0*/  FFMA.FTZ R76, R76, R70.reuse, -R77 ;  /* 0x000000464c4c7223 */ /* 0x080fe2000001084d */
[----:B------:R-:W-:Y:S01]  /*43b0*/  FFMA.FTZ R72, R13, R70, R72 ;  /* 0x000000460d487223 */ /* 0x000fe20000010048 */
[----:B------:R-:W-:Y:S01]  /*43c0*/  SHF.R.U32.HI R13, RZ, 0x10, R73 ;  /* 0x00000010ff0d7819 */ /* 0x000fe20000011649 */
[----:B------:R-:W-:Y:S01]  /*43d0*/  IMAD.MOV.U32 R70, RZ, RZ, R15 ;  /* 0x000000ffff467224 */ /* 0x000fe200078e000f */
[----:B------:R-:W-:-:S02]  /*43e0*/  SHF.R.U32.HI R73, RZ, 0x10, R71 ;  /* 0x00000010ff497819 */ /* 0x000fc40000011647 */
[----:B------:R-:W-:Y:S01]  /*43f0*/  F2FP.F16.F32.PACK_AB R72, R72, R76 ;  /* 0x0000004c4848723e */ /* 0x000fe200000000ff */
[----:B------:R-:W-:Y:S02]  /*4400*/  HADD2.F32 R15, -RZ, R13.H0_H0 ;  /* 0x2000000dff0f7230 */ /* 0x000fe40000004100 */
[--C-:B------:R-:W-:Y:S02]  /*4410*/  HADD2.F32 R13, -RZ, R70.reuse.H1_H1 ;  /* 0x30000046ff0d7230 */ /* 0x100fe40000004100 */
[----:B------:R-:W-:Y:S02]  /*4420*/  HADD2.F32 R71, -RZ, R70.H0_H0 ;  /* 0x20000046ff477230 */ /* 0x000fe40000004100 */
[----:B------:R-:W-:Y:S02]  /*4430*/  HADD2.F32 R70, -RZ, R73.H0_H0 ;  /* 0x20000049ff467230 */ /* 0x000fe40000004100 */
[-C--:B------:R-:W-:Y:S01]  /*4440*/  FMUL.FTZ R77, R13, R15.reuse ;  /* 0x0000000f0d4d7220 */ /* 0x080fe20000410000 */
[----:B------:R-:W-:Y:S01]  /*4450*/  MOV R73, R14 ;  /* 0x0000000e00497202 */ /* 0x000fe20000000f00 */
[----:B------:R-:W-:-:S02]  /*4460*/  FMUL.FTZ R14, R71, R15 ;  /* 0x0000000f470e7220 */ /* 0x000fc40000410000 */
[-C--:B------:R-:W-:Y:S01]  /*4470*/  FFMA.FTZ R15, R71, R70.reuse, -R77 ;  /* 0x00000046470f7223 */ /* 0x080fe2000001084d */
[--C-:B------:R-:W-:Y:S02]  /*4480*/  HADD2.F32 R77, -RZ, R12.reuse.H1_H1 ;  /* 0x3000000cff4d7230 */ /* 0x100fe40000004100 */
[----:B------:R-:W-:Y:S01]  /*4490*/  FFMA.FTZ R13, R13, R70, R14 ;  /* 0x000000460d0d7223 */ /* 0x000fe2000001000e */
[----:B------:R-:W-:Y:S02]  /*44a0*/  HADD2.F32 R14, -RZ, R12.H0_H0 ;  /* 0x2000000cff0e7230 */ /* 0x000fe40000004100 */
[--C-:B------:R-:W-:Y:S02]  /*44b0*/  HADD2.F32 R70, -RZ, R73.reuse.H1_H1 ;  /* 0x30000049ff467230 */ /* 0x100fe40000004100 */
[-C--:B------:R-:W-:Y:S01]  /*44c0*/  FMUL.FTZ R12, R77, R79.reuse ;  /* 0x0000004f4d0c7220 */ /* 0x080fe20000410000 */
[----:B------:R-:W-:Y:S02]  /*44d0*/  HADD2.F32 R73, -RZ, R73.H0_H0 ;  /* 0x20000049ff497230 */ /* 0x000fe40000004100 */
[----:B------:R-:W-:Y:S01]  /*44e0*/  FMUL.FTZ R79, R14, R79 ;  /* 0x0000004f0e4f7220 */ /* 0x000fe20000410000 */
[----:B------:R-:W-:-:S02]  /*44f0*/  HADD2.F32 R71, -RZ, R196.H1_H1 ;  /* 0x300000c4ff477230 */ /* 0x000fc40000004100 */
[----:B------:R-:W-:Y:S01]  /*4500*/  FFMA.FTZ R14, R14, R78, -R12 ;  /* 0x0000004e0e0e7223 */ /* 0x000fe2000001080c */
[CC--:B------:R-:W-:Y:S01]  /*4510*/  FMUL.FTZ R12, R70.reuse, R80.reuse ;  /* 0x00000050460c7220 */ /* 0x0c0fe20000410000 */
[----:B------:R-:W-:Y:S01]  /*4520*/  FMUL.FTZ R80, R73, R80 ;  /* 0x0000005049507220 */ /* 0x000fe20000410000 */
[----:B------:R-:W-:Y:S01]  /*4530*/  FFMA.FTZ R79, R77, R78, R79 ;  /* 0x0000004e4d4f7223 */ /* 0x000fe2000001004f */
[----:B------:R-:W-:Y:S01]  /*4540*/  F2FP.F16.F32.PACK_AB R15, R13, R15 ;  /* 0x0000000f0d0f723e */ /* 0x000fe200000000ff */
[-C--:B------:R-:W-:Y:S01]  /*4550*/  FFMA.FTZ R12, R73, R71.reuse, -R12 ;  /* 0x00000047490c7223 */ /* 0x080fe2000001080c */
[----:B------:R-:W-:Y:S01]  /*4560*/  FFMA.FTZ R80, R70, R71, R80 ;  /* 0x0000004746507223 */ /* 0x000fe20000010050 */
[----:B------:R-:W-:Y:S01]  /*4570*/  IMAD.MOV.U32 R13, RZ, RZ, R72 ;  /* 0x000000ffff0d7224 */ /* 0x000fe200078e0048 */
[----:B------:R-:W-:-:S03]  /*4580*/  F2FP.F16.F32.PACK_AB R14, R79, R14 ;  /* 0x0000000e4f0e723e */ /* 0x000fc600000000ff */
[----:B------:R-:W-:Y:S02]  /*4590*/  F2FP.F16.F32.PACK_AB R80, R80, R12 ;  /* 0x0000000c5050723e */ /* 0x000fe400000000ff */
[----:B------:R-:W-:-:S03]  /*45a0*/  IMAD.MOV.U32 R12, RZ, RZ, R14 ;  /* 0x000000ffff0c7224 */ /* 0x000fc600078e000e */
[----:B------:R-:W-:-:S07]  /*45b0*/  IMAD.MOV.U32 R14, RZ, RZ, R80 ;  /* 0x000000ffff0e7224 */ /* 0x000fce00078e0050 */
.L_x_1607:
[----:B------:R-:W-:Y:S05]  /*45c0*/  BSYNC B3 ;  /* 0x0000000000037941 */ /* 0x000fea0003800000 */
.L_x_1606:
[----:B----4-:R0:W-:Y:S02]  /*45d0*/  ST.E.128 desc[UR60][R74.64], R12 ;  /* 0x0000000c4a007985 */ /* 0x0101e4000c101d3c */
.L_x_1605:
[----:B------:R-:W-:Y:S05]  /*45e0*/  BSYNC B2 ;  /* 0x0000000000027941 */ /* 0x000fea0003800000 */
.L_x_1604:
        /* <DEDUP_REMOVED lines=10> */
[----:B----4-:R-:W-:Y:S01]  /*4690*/  HADD2.F32 R73, -RZ, R15.H0_H0 ;  /* 0x2000000fff497230 */ /* 0x010fe20000004100 */
[----:B------:R-:W-:Y:S02]  /*46a0*/  SHF.R.U64 R68, R68, 0x10, R69 ;  /* 0x0000001044447819 */ /* 0x000fe40000001245 */
[----:B------:R-:W-:Y:S01]  /*46b0*/  SHF.R.U32.HI R66, RZ, 0x10, R67 ;  /* 0x00000010ff427819 */ /* 0x000fe20000011643 */
[----:B------:R-:W-:Y:S01]  /*46c0*/  HADD2.F32 R72, -RZ, R72.H0_H0 ;  /* 0x20000048ff487230 */ /* 0x000fe20000004100 */
[----:B------:R-:W-:Y:S01]  /*46d0*/  SHF.R.U32.HI R69, RZ, 0x10, R69 ;  /* 0x00000010ff457819 */ /* 0x000fe20000011645 */
[----:B------:R-:W-:Y:S01]  /*46e0*/  HADD2.F32 R75, -RZ, R68.H0_H0 ;  /* 0x20000044ff4b7230 */ /* 0x000fe20000004100 */
[----:B------:R-:W-:Y:S01]  /*46f0*/  MOV R67, R13 ;  /* 0x0000000d00437202 */ /* 0x000fe20000000f00 */
[----:B------:R-:W-:Y:S02]  /*4700*/  IMAD.MOV.U32 R13, RZ, RZ, R14 ;  /* 0x000000ffff0d7224 */ /* 0x000fe400078e000e */
[----:B------:R-:W-:-:S02]  /*4710*/  HADD2.F32 R14, -RZ, R69.H0_H0 ;  /* 0x20000045ff0e7230 */ /* 0x000fc40000004100 */
[--C-:B------:R-:W-:Y:S02]  /*4720*/  HADD2.F32 R69, -RZ, R67.reuse.H1_H1 ;  /* 0x30000043ff457230 */ /* 0x100fe40000004100 */
[----:B------:R-:W-:Y:S02]  /*4730*/  HADD2.F32 R74, -RZ, R67.H0_H0 ;  /* 0x20000043ff4a7230 */ /* 0x000fe40000004100 */
[----:B------:R-:W-:Y:S02]  /*4740*/  HADD2.F32 R68, -RZ, R15.H1_H1 ;  /* 0x3000000fff447230 */ /* 0x000fe40000004100 */
[-C--:B------:R-:W-:Y:S01]  /*4750*/  FMUL.FTZ R15, R69, R75.reuse ;  /* 0x0000004b450f7220 */ /* 0x080fe20000410000 */
[----:B------:R-:W-:Y:S02]  /*4760*/  HADD2.F32 R67, -RZ, R66.H0_H0 ;  /* 0x20000042ff437230 */ /* 0x000fe40000004100 */
[----:B------:R-:W-:Y:S01]  /*4770*/  FMUL.FTZ R76, R74, R75 ;  /* 0x0000004b4a4c7220 */ /* 0x000fe20000410000 */
[-C--:B------:R-:W-:Y:S01]  /*4780*/  FMUL.FTZ R75, R73, R14.reuse ;  /* 0x0000000e494b7220 */ /* 0x080fe20000410000 */
[----:B------:R-:W-:Y:S01]  /*4790*/  FMUL.FTZ R66, R68, R14 ;  /* 0x0000000e44427220 */ /* 0x000fe20000410000 */
[-C--:B------:R-:W-:Y:S01]  /*47a0*/  FFMA.FTZ R14, R74, R72.reuse, -R15 ;  /* 0x000000484a0e7223 */ /* 0x080fe2000001080f */
[----:B------:R-:W-:Y:S01]  /*47b0*/  FFMA.FTZ R15, R69, R72, R76 ;  /* 0x00000048450f7223 */ /* 0x000fe2000001004c */
[----:B------:R-:W-:-:S02]  /*47c0*/  HADD2.F32 R69, -RZ, R189.H0_H0 ;  /* 0x200000bdff457230 */ /* 0x000fc40000004100 */
[-C--:B------:R-:W-:Y:S01]  /*47d0*/  FFMA.FTZ R66, R73, R67.reuse, -R66 ;  /* 0x0000004349427223 */ /* 0x080fe20000010842 */
[--C-:B------:R-:W-:Y:S02]  /*47e0*/  HADD2.F32 R73, -RZ, R12.reuse.H1_H1 ;  /* 0x3000000cff497230 */ /* 0x100fe40000004100 */
[----:B------:R-:W-:Y:S01]  /*47f0*/  FFMA.FTZ R68, R68, R67, R75 ;  /* 0x0000004344447223 */ /* 0x000fe2000001004b */
[----:B------:R-:W-:Y:S01]  /*4800*/  HADD2.F32 R74, -RZ, R12.H0_H0 ;  /* 0x2000000cff4a7230 */ /* 0x000fe20000004100 */
[----:B------:R-:W-:Y:S01]  /*4810*/  F2FP.F16.F32.PACK_AB R14, R15, R14 ;  /* 0x0000000e0f0e723e */ /* 0x000fe200000000ff */
[----:B------:R-:W-:Y:S02]  /*4820*/  HADD2.F32 R67, -RZ, R159.H1_H1 ;  /* 0x3000009fff437230 */ /* 0x000fe40000004100 */
[--C-:B------:R-:W-:Y:S02]  /*4830*/  HADD2.F32 R12, -RZ, R13.reuse.H1_H1 ;  /* 0x3000000dff0c7230 */ /* 0x100fe40000004100 */
[----:B------:R-:W-:Y:S01]  /*4840*/  FMUL.FTZ R77, R74, R69 ;  /* 0x000000454a4d7220 */ /* 0x000fe20000410000 */
[----:B------:R-:W-:-:S02]  /*4850*/  HADD2.F32 R76, -RZ, R13.H0_H0 ;  /* 0x2000000dff4c7230 */ /* 0x000fc40000004100 */
[C---:B------:R-:W-:Y:S01]  /*4860*/  FMUL.FTZ R13, R73.reuse, R69 ;  /* 0x00000045490d7220 */ /* 0x040fe20000410000 */
[----:B------:R-:W-:Y:S02]  /*4870*/  HADD2.F32 R72, -RZ, R189.H1_H1 ;  /* 0x300000bdff487230 */ /* 0x000fe40000004100 */
        /* <DEDUP_REMOVED lines=8> */
[----:B------:R-:W-:-:S02]  /*4900*/  IMAD.MOV.U32 R15, RZ, RZ, R66 ;  /* 0x000000ffff0f7224 */ /* 0x000fc400078e0042 */
[----:B------:R-:W-:Y:S02]  /*4910*/  F2FP.F16.F32.PACK_AB R13, R77, R13 ;  /* 0x0000000d4d0d723e */ /* 0x000fe400000000ff */
[----:B------:R-:W-:-:S03]  /*4920*/  F2FP.F16.F32.PACK_AB R67, R67, R69 ;  /* 0x000000454343723e */ /* 0x000fc600000000ff */
[----:B------:R-:W-:Y:S02]  /*4930*/  IMAD.MOV.U32 R12, RZ, RZ, R13 ;  /* 0x000000ffff0c7224 */ /* 0x000fe400078e000d */
[----:B------:R-:W-:Y:S01]  /*4940*/  IMAD.MOV.U32 R13, RZ, RZ, R14 ;  /* 0x000000ffff0d7224 */ /* 0x000fe200078e000e */
[----:B------:R-:W-:-:S07]  /*4950*/  MOV R14, R67 ;  /* 0x00000043000e7202 */ /* 0x000fce0000000f00 */
.L_x_1611:
[----:B------:R-:W-:Y:S05]  /*4960*/  BSYNC B3 ;  /* 0x0000000000037941 */ /* 0x000fea0003800000 */
.L_x_1610:
[----:B----4-:R0:W-:Y:S02]  /*4970*/  ST.E.128 desc[UR60][R70.64], R12 ;  /* 0x0000000c46007985 */ /* 0x0101e4000c101d3c */
.L_x_1609:
[----:B------:R-:W-:Y:S05]  /*4980*/  BSYNC B2 ;  /* 0x0000000000027941 */ /* 0x000fea0003800000 */
.L_x_1608:
        /* <DEDUP_REMOVED lines=26> */
[----:B------:R-:W-:Y:S02]  /*4b30*/  HADD2.F32 R62, -RZ, R12.H1_H1 ;  /* 0x3000000cff3e7230 */ /* 0x000fe40000004100 */
[C---:B------:R-:W-:Y:S01]  /*4b40*/  FMUL.FTZ R65, R15.reuse, R65 ;  /* 0x000000410f417220 */ /* 0x040fe20000410000 */
[----:B------:R-:W-:Y:S01]  /*4b50*/  FFMA.FTZ R64, R15, R70, -R64 ;  /* 0x000000460f407223 */ /* 0x000fe20000010840 */
[----:B------:R-:W-:-:S02]  /*4b60*/  HADD2.F32 R15, -RZ, R158.H1_H1 ;  /* 0x3000009eff0f7230 */ /* 0x000fc40000004100 */
[----:B------:R-:W-:Y:S02]  /*4b70*/  HADD2.F32 R12, -RZ, R12.H0_H0 ;  /* 0x2000000cff0c7230 */ /* 0x000fe40000004100 */
[----:B------:R-:W-:Y:S01]  /*4b80*/  FFMA.FTZ R65, R69, R70, R65 ;  /* 0x0000004645417223 */ /* 0x000fe20000010041 */
[----:B------:R-:W-:Y:S02]  /*4b90*/  HADD2.F32 R158, -RZ, R158.H0_H0 ;  /* 0x2000009eff9e7230 */ /* 0x000fe40000004100 */
[-C--:B------:R-:W-:Y:S01]  /*4ba0*/  FMUL.FTZ R69, R62, R15.reuse ;  /* 0x0000000f3e457220 */ /* 0x080fe20000410000 */
[--C-:B------:R-:W-:Y:S02]  /*4bb0*/  HADD2.F32 R68, -RZ, R14.reuse.H1_H1 ;  /* 0x3000000eff447230 */ /* 0x100fe40000004100 */
[----:B------:R-:W-:Y:S01]  /*4bc0*/  FMUL.FTZ R70, R12, R15 ;  /* 0x0000000f0c467220 */ /* 0x000fe20000410000 */
[----:B------:R-:W-:Y:S01]  /*4bd0*/  HADD2.F32 R14, -RZ, R14.H0_H0 ;  /* 0x2000000eff0e7230 */ /* 0x000fe20000004100 */
[----:B------:R-:W-:Y:S01]  /*4be0*/  F2FP.F16.F32.PACK_AB R64, R65, R64 ;  /* 0x000000404140723e */ /* 0x000fe200000000ff */
[----:B------:R-:W-:-:S02]  /*4bf0*/  HADD2.F32 R13, -RZ, R157.H1_H1 ;  /* 0x3000009dff0d7230 */ /* 0x000fc40000004100 */
[-C--:B------:R-:W-:Y:S01]  /*4c00*/  FMUL.FTZ R15, R68, R158.reuse ;  /* 0x0000009e440f7220 */ /* 0x080fe20000410000 */
[----:B------:R-:W-:Y:S02]  /*4c10*/  HADD2.F32 R157, -RZ, R157.H0_H0 ;  /* 0x2000009dff9d7230 */ /* 0x000fe40000004100 */
        /* <DEDUP_REMOVED lines=8> */
[----:B------:R-:W-:-:S07]  /*4ca0*/  IMAD.MOV.U32 R15, RZ, RZ, R64 ;  /* 0x000000ffff0f7224 */ /* 0x000fce00078e0040 */
.L_x_1615:
[----:B------:R-:W-:Y:S05]  /*4cb0*/  BSYNC B3 ;  /* 0x0000000000037941 */ /* 0x000fea0003800000 */
.L_x_1614:
[----:B----4-:R0:W-:Y:S02]  /*4cc0*/  ST.E.128 desc[UR60][R66.64], R12 ;  /* 0x0000000c42007985 */ /* 0x0101e4000c101d3c */
.L_x_1613:
[----:B------:R-:W-:Y:S05]  /*4cd0*/  BSYNC B2 ;  /* 0x0000000000027941 */ /* 0x000fea0003800000 */
.L_x_1612:
        /* <DEDUP_REMOVED lines=51> */
.L_x_1617:
[----:B------:R-:W-:Y:S05]  /*5010*/  BSYNC B2 ;  /* 0x0000000000027941 */ /* 0x000fea0003800000 */
.L_x_1616:
[----:B----4-:R0:W-:Y:S02]  /*5020*/  ST.E.128 desc[UR60][R62.64], R12 ;  /* 0x0000000c3e007985 */ /* 0x0101e4000c101d3c */
.L_x_1595:
[----:B------:R-:W-:Y:S05]  /*5030*/  BSYNC B1 ;  /* 0x0000000000017941 */ /* 0x000fea0003800000 */
.L_x_1594:
[----:B------:R-:W-:-:S03]  /*5040*/  UMOV UR4, 0xffffffff ;  /* 0xffffffff00047882 */ /* 0x000fc60000000000 */
[----:B------:R-:W-:Y:S05]  /*5050*/  BRA.DIV UR4, `(.L_x_1618) ;  /* 0x0000024604587947 */ /* 0x000fea000b800000 */
[----:B-1----:R-:W1:Y:S04]  /*5060*/  SHFL.IDX PT, R115, R115, 0x1, 0x1c1f ;  /* 0x003c1f0073737f89 */ /* 0x002e6800000e0000 */
[----:B------:R-:W0:Y:S02]  /*5070*/  SHFL.IDX PT, R116, R116, 0x1, 0x1c1f ;  /* 0x003c1f0074747f89 */ /* 0x000e2400000e0000 */
.L_x_2013:
        /* <DEDUP_REMOVED lines=10> */
[--C-:B---3--:R-:W-:Y:S02]  /*5120*/  SHF.R.U64 R11, R56, 0x10, R57.reuse ;  /* 0x00000010380b7819 */ /* 0x108fe40000001239 */
[----:B------:R-:W-:Y:S02]  /*5130*/  SHF.R.U32.HI R62, RZ, 0x10, R57 ;  /* 0x00000010ff3e7819 */ /* 0x000fe40000011639 */
[--C-:B------:R-:W-:Y:S01]  /*5140*/  SHF.R.U64 R61, R54, 0x10, R55.reuse ;  /* 0x00000010363d7819 */ /* 0x100fe20000001237 */
[----:B----4-:R-:W-:Y:S01]  /*5150*/  IMAD.MOV.U32 R54, RZ, RZ, R12 ;  /* 0x000000ffff367224 */ /* 0x010fe200078e000c */
[----:B------:R-:W-:Y:S01]  /*5160*/  SHF.R.U32.HI R60, RZ, 0x10, R55 ;  /* 0x00000010ff3c7819 */ /* 0x000fe20000011637 */
[----:B------:R-:W-:Y:S02]  /*5170*/  HADD2.F32 R57, -RZ, R11.H0_H0 ;  /* 0x2000000bff397230 */ /* 0x000fe40000004100 */
[----:B------:R-:W-:Y:S02]  /*5180*/  HADD2.F32 R12, -RZ, R13.H1_H1 ;  /* 0x3000000dff0c7230 */ /* 0x000fe40000004100 */
[----:B------:R-:W-:-:S02]  /*5190*/  HADD2.F32 R62, -RZ, R62.H0_H0 ;  /* 0x2000003eff3e7230 */ /* 0x000fc40000004100 */
[----:B------:R-:W-:Y:S02]  /*51a0*/  HADD2.F32 R11, -RZ, R13.H0_H0 ;  /* 0x2000000dff0b7230 */ /* 0x000fe40000004100 */
[-C--:B------:R-:W-:Y:S01]  /*51b0*/  FMUL.FTZ R64, R12, R57.reuse ;  /* 0x000000390c407220 */ /* 0x080fe20000410000 */
[--C-:B------:R-:W-:Y:S02]  /*51c0*/  HADD2.F32 R55, -RZ, R15.reuse.H1_H1 ;  /* 0x3000000fff377230 */ /* 0x100fe40000004100 */
[----:B------:R-:W-:Y:S02]  /*51d0*/  HADD2.F32 R13, -RZ, R15.H0_H0 ;  /* 0x2000000fff0d7230 */ /* 0x000fe40000004100 */
[----:B------:R-:W-:Y:S01]  /*51e0*/  FMUL.FTZ R57, R11, R57 ;  /* 0x000000390b397220 */ /* 0x000fe20000410000 */
[----:B------:R-:W-:Y:S02]  /*51f0*/  HADD2.F32 R56, -RZ, R61.H0_H0 ;  /* 0x2000003dff387230 */ /* 0x000fe40000004100 */
[----:B------:R-:W-:Y:S01]  /*5200*/  FMUL.FTZ R66, R55, R62 ;  /* 0x0000003e37427220 */ /* 0x000fe20000410000 */
[----:B------:R-:W-:-:S02]  /*5210*/  HADD2.F32 R60, -RZ, R60.H0_H0 ;  /* 0x2000003cff3c7230 */ /* 0x000fc40000004100 */
[----:B------:R-:W-:Y:S01]  /*5220*/  FMUL.FTZ R62, R13, R62 ;  /* 0x0000003e0d3e7220 */ /* 0x000fe20000410000 */
[----:B------:R-:W-:Y:S02]  /*5230*/  HADD2.F32 R15, -RZ, R54.H1_H1 ;  /* 0x30000036ff0f7230 */ /* 0x000fe40000004100 */
[----:B------:R-:W-:Y:S01]  /*5240*/  FFMA.FTZ R12, R12, R56, R57 ;  /* 0x000000380c0c7223 */ /* 0x000fe20000010039 */
[----:B------:R-:W-:Y:S02]  /*5250*/  HADD2.F32 R57, -RZ, R154.H0_H0 ;  /* 0x2000009aff397230 */ /* 0x000fe40000004100 */
[----:B------:R-:W-:Y:S01]  /*5260*/  FFMA.FTZ R62, R55, R60, R62 ;  /* 0x0000003c373e7223 */ /* 0x000fe2000001003e */
[----:B------:R-:W-:Y:S02]  /*5270*/  HADD2.F32 R54, -RZ, R54.H0_H0 ;  /* 0x20000036ff367230 */ /* 0x000fe40000004100 */
[----:B------:R-:W-:Y:S01]  /*5280*/  FFMA.FTZ R11, R11, R56, -R64 ;  /* 0x000000380b0b7223 */ /* 0x000fe20000010840 */
[----:B------:R-:W-:-:S02]  /*5290*/  HADD2.F32 R154, -RZ, R154.H1_H1 ;  /* 0x3000009aff9a7230 */ /* 0x000fc40000004100 */
[----:B------:R-:W-:Y:S01]  /*52a0*/  FFMA.FTZ R13, R13, R60, -R66 ;  /* 0x0000003c0d0d7223 */ /* 0x000fe20000010842 */
[--C-:B------:R-:W-:Y:S02]  /*52b0*/  HADD2.F32 R55, -RZ, R14.reuse.H1_H1 ;  /* 0x3000000eff377230 */ /* 0x100fe40000004100 */
[-C--:B------:R-:W-:Y:S01]  /*52c0*/  FMUL.FTZ R61, R15, R57.reuse ;  /* 0x000000390f3d7220 */ /* 0x080fe20000410000 */
[----:B------:R-:W-:Y:S02]  /*52d0*/  HADD2.F32 R14, -RZ, R14.H0_H0 ;  /* 0x2000000eff0e7230 */ /* 0x000fe40000004100 */
[----:B------:R-:W-:Y:S01]  /*52e0*/  FMUL.FTZ R60, R54, R57 ;  /* 0x00000039363c7220 */ /* 0x000fe20000410000 */
[--C-:B------:R-:W-:Y:S02]  /*52f0*/  HADD2.F32 R56, -RZ, R153.reuse.H0_H0 ;  /* 0x20000099ff387230 */ /* 0x100fe40000004100 */
[----:B------:R-:W-:Y:S01]  /*5300*/  FMUL.FTZ R57, R55, R154 ;  /* 0x0000009a37397220 */ /* 0x000fe20000410000 */
[----:B------:R-:W-:-:S02]  /*5310*/  HADD2.F32 R153, -RZ, R153.H1_H1 ;  /* 0x30000099ff997230 */ /* 0x000fc40000004100 */
[----:B------:R-:W-:Y:S01]  /*5320*/  FMUL.FTZ R154, R14, R154 ;  /* 0x0000009a0e9a7220 */ /* 0x000fe20000410000 */
[----:B------:R-:W-:Y:S01]  /*5330*/  F2FP.F16.F32.PACK_AB R11, R12, R11 ;  /* 0x0000000b0c0b723e */ /* 0x000fe200000000ff */
[-C--:B------:R-:W-:Y:S01]  /*5340*/  FFMA.FTZ R61, R54, R56.reuse, -R61 ;  /* 0x00000038363d7223 */ /* 0x080fe2000001083d */
[----:B------:R-:W-:Y:S01]  /*5350*/  FFMA.FTZ R60, R15, R56, R60 ;  /* 0x000000380f3c7223 */ /* 0x000fe2000001003c */
[-C--:B------:R-:W-:Y:S01]  /*5360*/  FFMA.FTZ R57, R14, R153.reuse, -R57 ;  /* 0x000000990e397223 */ /* 0x080fe20000010839 */
[----:B------:R-:W-:Y:S01]  /*5370*/  FFMA.FTZ R154, R55, R153, R154 ;  /* 0x00000099379a7223 */ /* 0x000fe2000001009a */
[----:B------:R-:W-:Y:S01]  /*5380*/  F2FP.F16.F32.PACK_AB R15, R62, R13 ;  /* 0x0000000d3e0f723e */ /* 0x000fe200000000ff */
[----:B------:R-:W-:Y:S01]  /*5390*/  IMAD.MOV.U32 R13, RZ, RZ, R11 ;  /* 0x000000ffff0d7224 */ /* 0x000fe200078e000b */
[----:B------:R-:W-:Y:S02]  /*53a0*/  F2FP.F16.F32.PACK_AB R12, R60, R61 ;  /* 0x0000003d3c0c723e */ /* 0x000fe400000000ff */
[----:B------:R-:W-:-:S07]  /*53b0*/  F2FP.F16.F32.PACK_AB R14, R154, R57 ;  /* 0x000000399a0e723e */ /* 0x000fce00000000ff */
.L_x_1623:
[----:B------:R-:W-:Y:S05]  /*53c0*/  BSYNC B2 ;  /* 0x0000000000027941 */ /* 0x000fea0003800000 */
.L_x_1622:
[----:B----4-:R0:W-:Y:S02]  /*53d0*/  ST.E.128 desc[UR60][R58.64], R12 ;  /* 0x0000000c3a007985 */ /* 0x0101e4000c101d3c */
.L_x_1621:
[----:B------:R-:W-:Y:S05]  /*53e0*/  BSYNC B1 ;  /* 0x0000000000017941 */ /* 0x000fea0003800000 */
.L_x_1620:
[----:B------:R-:W-:Y:S01]  /*53f0*/  ISETP.NE.AND P4, PT, R21, RZ, PT ;  /* 0x000000ff1500720c */ /* 0x000fe20003f85270 */
[----:B------:R-:W-:-:S12]  /*5400*/  BSSY B1, `(.L_x_1624) ;  /* 0x0000034000017945 */ /* 0x000fd80003800000 */
[----:B------:R-:W-:Y:S05]  /*5410*/  @!P4 BRA `(.L_x_1625) ;  /* 0x0000000000c8c947 */ /* 0x000fea0003800000 */
[----:B0---4-:R0:W4:Y:S01]  /*5420*/  LDS.128 R12, [R32+0x2000] ;  /* 0x00200000200c7984 */ /* 0x0111220000000c00 */
[----:B------:R-:W-:Y:S01]  /*5430*/  ISETP.GE.AND P4, PT, R179, R124, PT ;  /* 0x0000007cb300720c */ /* 0x000fe20003f86270 */
[----:B------:R-:W-:Y:S01]  /*5440*/  IMAD.MOV.U32 R54, RZ, RZ, R116 ;  /* 0x000000ffff367224 */ /* 0x000fe200078e0074 */
[----:B---3--:R-:W-:Y:S01]  /*5450*/  SHF.L.U32 R11, R170, 0x3, RZ ;  /* 0x00000003aa0b7819 */ /* 0x008fe200000006ff */
[----:B-1----:R-:W-:Y:S01]  /*5460*/  IMAD.MOV.U32 R55, RZ, RZ, R115 ;  /* 0x000000ffff377224 */ /* 0x002fe200078e0073 */
        /* <DEDUP_REMOVED lines=43> */
.L_x_1627:
[----:B------:R-:W-:Y:S05]  /*5720*/  BSYNC B2 ;  /* 0x0000000000027941 */ /* 0x000fea0003800000 */
.L_x_1626:
[----:B----4-:R0:W-:Y:S02]  /*5730*/  ST.E.128 desc[UR60][R54.64], R12 ;  /* 0x0000000c36007985 */ /* 0x0101e4000c101d3c */
.L_x_1625:
[----:B------:R-:W-:Y:S05]  /*5740*/  BSYNC B1 ;  /* 0x0000000000017941 */ /* 0x000fea0003800000 */
.L_x_1624:
        /* <DEDUP_REMOVED lines=51> */
.L_x_1631:
[----:B------:R-:W-:Y:S05]  /*5a80*/  BSYNC B2 ;  /* 0x0000000000027941 */ /* 0x000fea0003800000 */
.L_x_1630:
[----:B----4-:R0:W-:Y:S02]  /*5a90*/  ST.E.128 desc[UR60][R50.64], R12 ;  /* 0x0000000c32007985 */ /* 0x0101e4000c101d3c */
.L_x_1629:
[----:B------:R-:W-:Y:S05]  /*5aa0*/  BSYNC B1 ;  /* 0x0000000000017941 */ /* 0x000fea0003800000 */
.L_x_1628:
        /* <DEDUP_REMOVED lines=49> */
.L_x_1635:
[----:B------:R-:W-:Y:S05]  /*5dc0*/  BSYNC B2 ;  /* 0x0000000000027941 */ /* 0x000fea0003800000 */
.L_x_1634:
[----:B----4-:R0:W-:Y:S02]  /*5dd0*/  ST.E.128 desc[UR60][R46.64], R12 ;  /* 0x0000000c2e007985 */ /* 0x0101e4000c101d3c */
.L_x_1633:
[----:B------:R-:W-:Y:S05]  /*5de0*/  BSYNC B1 ;  /* 0x0000000000017941 */ /* 0x000fea0003800000 */
.L_x_1632:
        /* <DEDUP_REMOVED lines=25> */
[----:B------:R-:W-:Y:S01]  /*5f80*/  FFMA.FTZ R41, R11, R38, R44 ;  /* 0x000000260b297223 */ /* 0x000fe2000001002c */
[----:B------:R-:W-:Y:S02]  /*5f90*/  HADD2.F32 R11, -RZ, R12.H1_H1 ;  /* 0x3000000cff0b7230 */ /* 0x000fe40000004100 */
[----:B------:R-:W-:Y:S01]  /*5fa0*/  FFMA.FTZ R45, R33, R40, R46 ;  /* 0x00000028212d7223 */ /* 0x000fe2000001002e */
[----:B------:R-:W-:Y:S01]  /*5fb0*/  FFMA.FTZ R48, R13, R38, -R48 ;  /* 0x000000260d307223 */ /* 0x000fe20000010830 */
[----:B------:R-:W-:-:S02]  /*5fc0*/  HADD2.F32 R33, -RZ, R128.H0_H0 ;  /* 0x20000080ff217230 */ /* 0x000fc40000004100 */
[----:B------:R-:W-:Y:S01]  /*5fd0*/  FFMA.FTZ R50, R15, R40, -R50 ;  /* 0x000000280f327223 */ /* 0x000fe20000010832 */
[----:B------:R-:W-:Y:S02]  /*5fe0*/  HADD2.F32 R12, -RZ, R12.H0_H0 ;  /* 0x2000000cff0c7230 */ /* 0x000fe40000004100 */
[----:B------:R-:W-:Y:S02]  /*5ff0*/  HADD2.F32 R128, -RZ, R128.H1_H1 ;  /* 0x30000080ff807230 */ /* 0x000fe40000004100 */
[-C--:B------:R-:W-:Y:S01]  /*6000*/  FMUL.FTZ R39, R11, R33.reuse ;  /* 0x000000210b277220 */ /* 0x080fe20000410000 */
[--C-:B------:R-:W-:Y:S02]  /*6010*/  HADD2.F32 R13, -RZ, R14.reuse.H1_H1 ;  /* 0x3000000eff0d7230 */ /* 0x100fe40000004100 */
[----:B------:R-:W-:Y:S01]  /*6020*/  FMUL.FTZ R38, R12, R33 ;  /* 0x000000210c267220 */ /* 0x000fe20000410000 */
[----:B------:R-:W-:Y:S02]  /*6030*/  HADD2.F32 R14, -RZ, R14.H0_H0 ;  /* 0x2000000eff0e7230 */ /* 0x000fe40000004100 */
        /* <DEDUP_REMOVED lines=10> */
[----:B------:R-:W-:Y:S02]  /*60e0*/  F2FP.F16.F32.PACK_AB R12, R38, R39 ;  /* 0x00000027260c723e */ /* 0x000fe400000000ff */
[----:B------:R-:W-:-:S07]  /*60f0*/  F2FP.F16.F32.PACK_AB R14, R128, R33 ;  /* 0x00000021800e723e */ /* 0x000fce00000000ff */
.L_x_1639:
[----:B------:R-:W-:Y:S05]  /*6100*/  BSYNC B2 ;  /* 0x0000000000027941 */ /* 0x000fea0003800000 */
.L_x_1638:
[----:B----4-:R0:W-:Y:S02]  /*6110*/  ST.E.128 desc[UR60][R42.64], R12 ;  /* 0x0000000c2a007985 */ /* 0x0101e4000c101d3c */
.L_x_1637:
[----:B------:R-:W-:Y:S05]  /*6120*/  BSYNC B1 ;  /* 0x0000000000017941 */ /* 0x000fea0003800000 */
.L_x_1636:
        /* <DEDUP_REMOVED lines=48> */
.L_x_1641:
[----:B------:R-:W-:Y:S05]  /*6430*/  BSYNC B1 ;  /* 0x0000000000017941 */ /* 0x000fea0003800000 */
.L_x_1640:
[----:B----4-:R0:W-:Y:S01]  /*6440*/  ST.E.128 desc[UR60][R38.64], R12 ;  /* 0x0000000c26007985 */ /* 0x0101e2000c101d3c */
[----:B------:R-:W-:Y:S05]  /*6450*/  BRA `(.L_x_1619) ;  /* 0x0000004000307947 */ /* 0x000fea0003800000 */
.L_x_1585:
        /* <DEDUP_REMOVED lines=47> */
.L_x_1643:
[----:B------:R-:W-:Y:S05]  /*6750*/  BSYNC B1 ;  /* 0x0000000000017941 */ /* 0x000fea0003800000 */
.L_x_1642:
        /* <DEDUP_REMOVED lines=47> */
.L_x_1645:
[----:B------:R-:W-:Y:S05]  /*6a50*/  BSYNC B1 ;  /* 0x0000000000017941 */ /* 0x000fea0003800000 */
.L_x_1644:
[----:B------:R-:W2:Y:S01]  /*6a60*/  LDL R11, [R1+0x30] ;  /* 0x00003000010b7983 */ /* 0x000ea20000100800 */
[----:B0-----:R-:W-:Y:S01]  /*6a70*/  IMAD.MOV.U32 R12, RZ, RZ, R33 ;  /* 0x000000ffff0c7224 */ /* 0x001fe200078e0021 */
[----:B------:R-:W-:Y:S02]  /*6a80*/  MOV R13, R38 ;  /* 0x00000026000d7202 */ /* 0x000fe40000000f00 */
[----:B------:R-:W-:Y:S02]  /*6a90*/  MOV R14, R42 ;  /* 0x0000002a000e7202 */ /* 0x000fe40000000f00 */
[----:B------:R-:W-:Y:S01]  /*6aa0*/  PRMT R223, R13, 0x7610, R223 ;  /* 0x000076100ddf7816 */ /* 0x000fe200000000df */
[----:B------:R-:W-:Y:S01]  /*6ab0*/  IMAD.MOV.U32 R13, RZ, RZ, R37 ;  /* 0x000000ffff0d7224 */ /* 0x000fe200078e0025 */
[----:B------:R-:W-:Y:S02]  /*6ac0*/  PRMT R228, R14, 0x7610, R228 ;  /* 0x000076100ee47816 */ /* 0x000fe400000000e4 */
[----:B------:R-:W-:-:S02]  /*6ad0*/  MOV R14, R46 ;  /* 0x0000002e000e7202 */ /* 0x000fc40000000f00 */
[----:B------:R-:W-:Y:S02]  /*6ae0*/  PRMT R204, R80, 0x5410, R81 ;  /* 0x0000541050cc7816 */ /* 0x000fe40000000051 */
[----:B------:R-:W-:Y:S02]  /*6af0*/  PRMT R211, R14, 0x7610, R211 ;  /* 0x000076100ed37816 */ /* 0x000fe400000000d3 */
[----:B------:R-:W-:-:S04]  /*6b00*/  MOV R14, R50 ;  /* 0x00000032000e7202 */ /* 0x000fc80000000f00 */
[----:B------:R-:W-:Y:S02]  /*6b10*/  PRMT R223, R223, 0x5410, R14 ;  /* 0x00005410dfdf7816 */ /* 0x000fe4000000000e */
[----:B------:R-:W-:Y:S02]  /*6b20*/  MOV R14, R54 ;  /* 0x00000036000e7202 */ /* 0x000fe40000000f00 */
[----:B--2---:R-:W-:Y:S01]  /*6b30*/  R2UR UR4, R11 ;  /* 0x000000000b0472ca */ /* 0x004fe200000e0000 */
[----:B------:R-:W-:-:S05]  /*6b40*/  IMAD.MOV.U32 R11, RZ, RZ, R32 ;  /* 0x000000ffff0b7224 */ /* 0x000fca00078e0020 */
[----:B------:R-:W-:Y:S01]  /*6b50*/  PRMT R210, R11, 0x5410, R12 ;  /* 0x000054100bd27816 */ /* 0x000fe2000000000c */
[----:B------:R-:W-:Y:S02]  /*6b60*/  IMAD.MOV.U32 R11, RZ, RZ, R39 ;  /* 0x000000ffff0b7224 */ /* 0x000fe400078e0027 */
[----:B------:R-:W-:-:S03]  /*6b70*/  IMAD.MOV.U32 R12, RZ, RZ, R36 ;  /* 0x000000ffff0c7224 */ /* 0x000fc600078e0024 */
[----:B------:R-:W-:Y:S01]  /*6b80*/  PRMT R227, R11, 0x5410, R13 ;  /* 0x000054100be37816 */ /* 0x000fe2000000000d */
[----:B------:R-:W-:Y:S01]  /*6b90*/  IMAD.MOV.U32 R13, RZ, RZ, R41 ;  /* 0x000000ffff0d7224 */ /* 0x000fe200078e0029 */
[----:B------:R-:W-:Y:S01]  /*6ba0*/  PRMT R226, R12, 0x7610, R226 ;  /* 0x000076100ce27816 */ /* 0x000fe200000000e2 */
[----:B------:R-:W-:Y:S01]  /*6bb0*/  IMAD.MOV.U32 R12, RZ, RZ, R40 ;  /* 0x000000ffff0c7224 */ /* 0x000fe200078e0028 */
[----:B------:R-:W-:Y:S01]  /*6bc0*/  UISETP.NE.AND UP0, UPT, UR4, 0x3, UPT ;  /* 0x000000030400788c */ /* 0x000fe2000bf05270 */
[----:B------:R-:W-:Y:S01]  /*6bd0*/  IMAD.MOV.U32 R11, RZ, RZ, R43 ;  /* 0x000000ffff0b7224 */ /* 0x000fe200078e002b */
[----:B------:R-:W-:Y:S01]  /*6be0*/  PRMT R157, R13, 0x7610, R157 ;  /* 0x000076100d9d7816 */ /* 0x000fe2000000009d */
[----:B------:R-:W-:Y:S01]  /*6bf0*/  IMAD.MOV.U32 R13, RZ, RZ, R45 ;  /* 0x000000ffff0d7224 */ /* 0x000fe200078e002d */
[----:B------:R-:W-:Y:S01]  /*6c00*/  PRMT R229, R12, 0x7610, R229 ;  /* 0x000076100ce57816 */ /* 0x000fe200000000e5 */
[----:B------:R-:W-:Y:S01]  /*6c10*/  IMAD.MOV.U32 R12, RZ, RZ, R44 ;  /* 0x000000ffff0c7224 */ /* 0x000fe200078e002c */
[----:B------:R-:W-:Y:S01]  /*6c20*/  PRMT R228, R228, 0x5410, R11 ;  /* 0x00005410e4e47816 */ /* 0x000fe2000000000b */
[----:B------:R-:W-:Y:S01]  /*6c30*/  IMAD.MOV.U32 R11, RZ, RZ, R47 ;  /* 0x000000ffff0b7224 */ /* 0x000fe200078e002f */
[----:B------:R-:W-:-:S02]  /*6c40*/  PLOP3.LUT P0, PT, PT, PT, UP0, 0x80, 0x0 ;  /* 0x000000000000781c */ /* 0x000fc40003f0f008 */
[----:B------:R-:W-:Y:S01]  /*6c50*/  PRMT R212, R12, 0x5410, R13 ;  /* 0x000054100cd47816 */ /* 0x000fe2000000000d */
[----:B------:R-:W-:Y:S01]  /*6c60*/  IMAD.MOV.U32 R12, RZ, RZ, R48 ;  /* 0x000000ffff0c7224 */ /* 0x000fe200078e0030 */
[----:B------:R-:W-:Y:S01]  /*6c70*/  PRMT R211, R211, 0x5410, R11 ;  /* 0x00005410d3d37816 */ /* 0x000fe2000000000b */
[----:B------:R-:W-:Y:S02]  /*6c80*/  IMAD.MOV.U32 R13, RZ, RZ, R49 ;  /* 0x000000ffff0d7224 */ /* 0x000fe400078e0031 */
[----:B------:R-:W-:Y:S01]  /*6c90*/  IMAD.MOV.U32 R11, RZ, RZ, R51 ;  /* 0x000000ffff0b7224 */ /* 0x000fe200078e0033 */
[----:B------:R-:W-:Y:S01]  /*6ca0*/  PRMT R226, R226, 0x5410, R12 ;  /* 0x00005410e2e27816 */ /* 0x000fe2000000000c */
[----:B------:R-:W-:Y:S01]  /*6cb0*/  IMAD.MOV.U32 R12, RZ, RZ, R53 ;  /* 0x000000ffff0c7224 */ /* 0x000fe200078e0035 */
[----:B------:R0:W-:Y:S02]  /*6cc0*/  STL.S16 [R1+0x38], R13 ;  /* 0x0000380d01007387 */ /* 0x0001e40000100600 */
[----:B------:R-:W-:-:S02]  /*6cd0*/  PRMT R229, R229, 0x5410, R11 ;  /* 0x00005410e5e57816 */ /* 0x000fc4000000000b */
[----:B------:R1:W-:Y:S01]  /*6ce0*/  STL.S16 [R1+0x3a], R14 ;  /* 0x00003a0e01007387 */ /* 0x0003e20000100600 */
[----:B-----5:R-:W-:Y:S02]  /*6cf0*/  MOV R11, R58 ;  /* 0x0000003a000b7202 */ /* 0x020fe40000000f00 */
[----:B------:R-:W-:Y:S01]  /*6d00*/  PRMT R156, R12, 0x7610, R156 ;  /* 0x000076100c9c7816 */ /* 0x000fe2000000009c */
[----:B------:R-:W-:Y:S01]  /*6d10*/  IMAD.MOV.U32 R12, RZ, RZ, R57 ;  /* 0x000000ffff0c7224 */ /* 0x000fe200078e0039 */
[----:B------:R-:W-:Y:S01]  /*6d20*/  PRMT R145, R11, 0x7610, R145 ;  /* 0x000076100b917816 */ /* 0x000fe20000000091 */
[----:B0-----:R-:W-:Y:S01]  /*6d30*/  IMAD.MOV.U32 R13, RZ, RZ, R55 ;  /* 0x000000ffff0d7224 */ /* 0x001fe200078e0037 */
[----:B------:R-:W-:Y:S01]  /*6d40*/  MOV R11, R62 ;  /* 0x0000003e000b7202 */ /* 0x000fe20000000f00 */
[----:B-1----:R-:W-:-:S03]  /*6d50*/  IMAD.MOV.U32 R14, RZ, RZ, R52 ;  /* 0x000000ffff0e7224 */ /* 0x002fc600078e0034 */
[----:B------:R0:W-:Y:S01]  /*6d60*/  STL.S16 [R1+0x3c], R13 ;  /* 0x00003c0d01007387 */ /* 0x0001e20000100600 */
[----:B------:R-:W-:Y:S02]  /*6d70*/  PRMT R149, R11, 0x7610, R149 ;  /* 0x000076100b957816 */ /* 0x000fe40000000095 */
[----:B------:R-:W-:Y:S01]  /*6d80*/  MOV R11, R66 ;  /* 0x00000042000b7202 */ /* 0x000fe20000000f00 */
[----:B------:R1:W-:Y:S03]  /*6d90*/  STL.S16 [R1+0x3e], R14 ;  /* 0x00003e0e01007387 */ /* 0x0003e60000100600 */
[----:B------:R-:W-:Y:S02]  /*6da0*/  PRMT R159, R11, 0x7610, R159 ;  /* 0x000076100b9f7816 */ /* 0x000fe4000000009f */
[----:B------:R-:W-:Y:S01]  /*6db0*/  MOV R11, R70 ;  /* 0x00000046000b7202 */ /* 0x000fe20000000f00 */
[----:B0-----:R-:W-:-:S03]  /*6dc0*/  IMAD.MOV.U32 R13, RZ, RZ, R56 ;  /* 0x000000ffff0d7224 */ /* 0x001fc600078e0038 */
[----:B------:R-:W-:Y:S01]  /*6dd0*/  PRMT R147, R11, 0x7610, R147 ;  /* 0x000076100b937816 */ /* 0x000fe20000000093 */
[----:B-1----:R-:W-:Y:S01]  /*6de0*/  IMAD.MOV.U32 R14, RZ, RZ, R59 ;  /* 0x000000ffff0e7224 */ /* 0x002fe200078e003b */
[----:B------:R-:W-:Y:S01]  /*6df0*/  PRMT R146, R13, 0x5410, R12 ;  /* 0x000054100d927816 */ /* 0x000fe2000000000c */
[----:B------:R-:W-:Y:S01]  /*6e00*/  IMAD.MOV.U32 R13, RZ, RZ, R60 ;  /* 0x000000ffff0d7224 */ /* 0x000fe200078e003c */
[----:B------:R-:W-:Y:S01]  /*6e10*/  MOV R11, R74 ;  /* 0x0000004a000b7202 */ /* 0x000fe20000000f00 */
[----:B------:R-:W-:Y:S01]  /*6e20*/  IMAD.MOV.U32 R12, RZ, RZ, R61 ;  /* 0x000000ffff0c7224 */ /* 0x000fe200078e003d */
[----:B------:R-:W-:Y:S01]  /*6e30*/  PRMT R145, R145, 0x5410, R14 ;  /* 0x0000541091917816 */ /* 0x000fe2000000000e */
[----:B------:R-:W-:Y:S01]  /*6e40*/  IMAD.MOV.U32 R14, RZ, RZ, R63 ;  /* 0x000000ffff0e7224 */ /* 0x000fe200078e003f */
[----:B------:R-:W-:Y:S01]  /*6e50*/  PRMT R151, R11, 0x7610, R151 ;  /* 0x000076100b977816 */ /* 0x000fe20000000097 */
[----:B------:R-:W-:Y:S01]  /*6e60*/  IMAD.MOV.U32 R11, RZ, RZ, R73 ;  /* 0x000000ffff0b7224 */ /* 0x000fe200078e0049 */
[----:B------:R-:W-:Y:S01]  /*6e70*/  PRMT R150, R13, 0x5410, R12 ;  /* 0x000054100d967816 */ /* 0x000fe2000000000c */
[----:B------:R-:W-:Y:S01]  /*6e80*/  IMAD.MOV.U32 R13, RZ, RZ, R64 ;  /* 0x000000ffff0d7224 */ /* 0x000fe200078e0040 */
[----:B------:R-:W-:Y:S01]  /*6e90*/  PRMT R149, R149, 0x5410, R14 ;  /* 0x0000541095957816 */ /* 0x000fe2000000000e */
[----:B------:R-:W-:-:S02]  /*6ea0*/  IMAD.MOV.U32 R12, RZ, RZ, R65 ;  /* 0x000000ffff0c7224 */ /* 0x000fc400078e0041 */
[----:B------:R-:W-:-:S03]  /*6eb0*/  IMAD.MOV.U32 R14, RZ, RZ, R67 ;  /* 0x000000ffff0e7224 */ /* 0x000fc600078e0043 */
[----:B------:R-:W-:Y:S01]  /*6ec0*/  PRMT R189, R13, 0x5410, R12 ;  /* 0x000054100dbd7816 */ /* 0x000fe2000000000c */
[----:B------:R-:W-:Y:S01]  /*6ed0*/  IMAD.MOV.U32 R13, RZ, RZ, R68 ;  /* 0x000000ffff0d7224 */ /* 0x000fe200078e0044 */
[----:B------:R-:W-:Y:S01]  /*6ee0*/  PRMT R159, R159, 0x5410, R14 ;  /* 0x000054109f9f7816 */ /* 0x000fe2000000000e */
[----:B------:R-:W-:Y:S02]  /*6ef0*/  IMAD.MOV.U32 R12, RZ, RZ, R69 ;  /* 0x000000ffff0c7224 */ /* 0x000fe400078e0045 */
[----:B------:R-:W-:-:S03]  /*6f00*/  IMAD.MOV.U32 R14, RZ, RZ, R71 ;  /* 0x000000ffff0e7224 */ /* 0x000fc600078e0047 */
        /* <DEDUP_REMOVED lines=8> */
[----:B------:R-:W-:Y:S02]  /*6f90*/  IMAD.MOV.U32 R12, RZ, RZ, R76 ;  /* 0x000000ffff0c7224 */ /* 0x000fe400078e004c */
[----:B------:R-:W-:Y:S01]  /*6fa0*/  IMAD.MOV.U32 R11, RZ, RZ, R77 ;  /* 0x000000ffff0b7224 */ /* 0x000fe200078e004d */
[----:B------:R-:W-:-:S04]  /*6fb0*/  PRMT R196, R14, 0x5410, R13 ;  /* 0x000054100ec47816 */ /* 0x000fc8000000000d */
[----:B------:R-:W-:Y:S01]  /*6fc0*/  PRMT R201, R12, 0x5410, R11 ;  /* 0x000054100cc97816 */ /* 0x000fe2000000000b */
[----:B------:R-:W-:Y:S06]  /*6fd0*/  @!P0 BRA `(.L_x_1646) ;  /* 0x0000000000048947 */ /* 0x000fec0003800000 */
[----:B------:R-:W-:Y:S01]  /*6fe0*/  BPT.TRAP 0x1 ;  /* 0x000000040000795c */ /* 0x000fe20000300000 */
.L_x_1646:
[----:B------:R-:W-:Y:S01]  /*6ff0*/  LEA R86, R19, R18, 0x3 ;  /* 0x0000001213567211 */ /* 0x000fe200078e18ff */
[----:B------:R-:W0:Y:S01]  /*7000*/  LDC R128, c[0x0][0x2f4] ;  /* 0x0000bd00ff807b82 */ /* 0x000e220000000800 */
[----:B------:R-:W-:Y:S01]  /*7010*/  SHF.L.U32 R87, R175, 0x1f, RZ ;  /* 0x0000001faf577819 */ /* 0x000fe200000006ff */
[----:B------:R-:W-:Y:S03]  /*7020*/  BSSY B1, `(.L_x_1647) ;  /* 0x0000003000017945 */ /* 0x000fe60003800000 */
[----:B------:R-:W1:Y:S02]  /*7030*/  SYNCS.PHASECHK.TRANS64.TRYWAIT P6, [R86+URZ+0x2a890], R87 ;  /* 0x02a89057560075a7 */ /* 0x000e6400080c017f */
[----:B-1----:R-:W-:Y:S05]  /*7040*/  @!P6 BRA `(.L_x_1648) ;  /* 0x0000022400a8e947 */ /* 0x002fea0003800000 */
.L_x_2014:
[----:B------:R-:W-:Y:S05]  /*7050*/  BSYNC B1 ;  /* 0x0000000000017941 */ /* 0x000fea0003800000 */
.L_x_1647:
[----:B------:R-:W-:Y:S01]  /*7060*/  UMOV UR4, 0xffffffff ;  /* 0xffffffff00047882 */ /* 0x000fe20000000000 */
[----:B0-----:R-:W-:Y:S02]  /*7070*/  IMAD.IADD R131, R128, 0x1, -R125 ;  /* 0x0000000180837824 */ /* 0x001fe400078e0a7d */
[----:B------:R-:W-:Y:S05]  /*7080*/  BRA.DIV UR4, `(.L_x_1649) ;  /* 0x0000022604ac7947 */ /* 0x000fea000b800000 */
[----:B------:R0:W2:Y:S04]  /*7090*/  SHFL.IDX PT, R121, R115, RZ, 0x1c1f ;  /* 0x001c1fff73797589 */ /* 0x0000a800000e0000 */
[----:B------:R0:W3:Y:S02]  /*70a0*/  SHFL.IDX PT, R11, R116, RZ, 0x1c1f ;  /* 0x001c1fff740b7589 */ /* 0x0000e400000e0000 */
.L_x_2018:
        /* <DEDUP_REMOVED lines=18> */
[----:B------:R-:W-:-:S04]  /*71d0*/  LOP3.LUT R12, R12, R185, RZ, 0x3c, !PT ;  /* 0x000000b90c0c7212 */ /* 0x000fc800078e3cff */
[----:B------:R-:W-:-:S05]  /*71e0*/  IADD3 R12, R13, R12, RZ ;  /* 0x0000000c0d0c7210 */ /* 0x000fca0007ffe0ff */
[C---:B------:R-:W-:Y:S02]  /*71f0*/  IMAD R80, R19.reuse, 0x4800, R12 ;  /* 0x0000480013507824 */ /* 0x040fe400078e020c */
[----:B------:R-:W-:Y:S02]  /*7200*/  IMAD R12, R19, 0x4800, R140 ;  /* 0x00004800130c7824 */ /* 0x000fe400078e028c */
[--C-:B------:R-:W-:Y:S02]  /*7210*/  IMAD R80, R80, 0x2, R18.reuse ;  /* 0x0000000250507824 */ /* 0x100fe400078e0212 */
[----:B------:R-:W-:-:S04]  /*7220*/  IMAD R12, R12, 0x2, R18 ;  /* 0x000000020c0c7824 */ /* 0x000fc800078e0212 */
[----:B------:R-:W3:Y:S04]  /*7230*/  LDS.128 R80, [R80+0x18400] ;  /* 0x0184000050507984 */ /* 0x000ee80000000c00 */
[----:B------:R-:W4:Y:S01]  /*7240*/  LDS.128 R12, [R12+0x18400] ;  /* 0x018400000c0c7984 */ /* 0x000f220000000c00 */
[----:B------:R-:W-:Y:S05]  /*7250*/  @P4 BRA `(.L_x_1655) ;  /* 0x0000000400704947 */ /* 0x000fea0003800000 */
[----:B---3--:R-:W-:Y:S01]  /*7260*/  IMAD.MOV.U32 R155, RZ, RZ, R81 ;  /* 0x000000ffff9b7224 */ /* 0x008fe200078e0051 */
[----:B----4-:R-:W-:Y:S01]  /*7270*/  MOV R154, R13 ;  /* 0x0000000d009a7202 */ /* 0x010fe20000000f00 */
[----:B------:R-:W-:Y:S02]  /*7280*/  HADD2.F32 R156, -RZ, R156.H0_H0 ;  /* 0x2000009cff9c7230 */ /* 0x000fe40000004100 */
[----:B------:R-:W-:Y:S02]  /*7290*/  HADD2.F32 R157, -RZ, R157.H0_H0 ;  /* 0x2000009dff9d7230 */ /* 0x000fe40000004100 */
[----:B------:R-:W-:Y:S02]  /*72a0*/  HADD2.F32 R13, -RZ, R155.H0_H0 ;  /* 0x2000009bff0d7230 */ /* 0x000fe40000004100 */
[----:B------:R-:W-:-:S03]  /*72b0*/  HADD2.F32 R158, -RZ, R154.H0_H0 ;  /* 0x2000009aff9e7230 */ /* 0x000fc60000004100 */
[CC--:B------:R-:W-:Y:S02]  /*72c0*/  FMUL.FTZ R81, R13.reuse, R156.reuse ;  /* 0x0000009c0d517220 */ /* 0x0c0fe40000410000 */
[C---:B------:R-:W-:Y:S02]  /*72d0*/  FMUL.FTZ R156, R158.reuse, R156 ;  /* 0x0000009c9e9c7220 */ /* 0x040fe40000410000 */
[-C--:B------:R-:W-:Y:S02]  /*72e0*/  FFMA.FTZ R81, R158, R157.reuse, -R81 ;  /* 0x0000009d9e517223 */ /* 0x080fe40000010851 */
[----:B------:R-:W3:Y:S01]  /*72f0*/  LDL.S16 R158, [R1+0x3c] ;  /* 0x00003c00019e7983 */ /* 0x000ee20000100600 */
[----:B------:R-:W-:Y:S01]  /*7300*/  FFMA.FTZ R13, R13, R157, R156 ;  /* 0x0000009d0d0d7223 */ /* 0x000fe2000001009c */
[----:B------:R-:W-:Y:S01]  /*7310*/  SHF.R.U32.HI R156, RZ, 0x10, R53 ;  /* 0x00000010ff9c7819 */ /* 0x000fe20000011635 */
[----:B------:R-:W-:Y:S01]  /*7320*/  HADD2.F32 R155, -RZ, R155.H1_H1 ;  /* 0x3000009bff9b7230 */ /* 0x000fe20000004100 */
[----:B------:R-:W-:-:S02]  /*7330*/  SHF.R.U64 R40, R40, 0x10, R41 ;  /* 0x0000001028287819 */ /* 0x000fc40000001229 */
[----:B------:R-:W-:Y:S01]  /*7340*/  SHF.R.U32.HI R41, RZ, 0x10, R41 ;  /* 0x00000010ff297819 */ /* 0x000fe20000011629 */
[----:B------:R-:W-:Y:S01]  /*7350*/  HADD2.F32 R156, -RZ, R156.H0_H0 ;  /* 0x2000009cff9c7230 */ /* 0x000fe20000004100 */
[----:B------:R-:W-:Y:S01]  /*7360*/  SHF.R.U64 R53, R52, 0x10, R53 ;  /* 0x0000001034357819 */ /* 0x000fe20000001235 */
[----:B------:R-:W-:Y:S02]  /*7370*/  HADD2.F32 R52, -RZ, R154.H1_H1 ;  /* 0x3000009aff347230 */ /* 0x000fe40000004100 */
[----:B------:R-:W-:Y:S02]  /*7380*/  HADD2.F32 R41, -RZ, R41.H0_H0 ;  /* 0x20000029ff297230 */ /* 0x000fe40000004100 */
[-C--:B------:R-:W-:Y:S01]  /*7390*/  FMUL.FTZ R154, R155, R156.reuse ;  /* 0x0000009c9b9a7220 */ /* 0x080fe20000410000 */
[----:B------:R-:W-:-:S03]  /*73a0*/  FMUL.FTZ R156, R52, R156 ;  /* 0x0000009c349c7220 */ /* 0x000fc60000410000 */
[-C--:B------:R-:W-:Y:S01]  /*73b0*/  FFMA.FTZ R52, R52, R41.reuse, -R154 ;  /* 0x0000002934347223 */ /* 0x080fe2000001089a */
[----:B------:R-:W-:Y:S02]  /*73c0*/  HADD2.F32 R154, -RZ, R83.H0_H0 ;  /* 0x20000053ff9a7230 */ /* 0x000fe40000004100 */
[----:B------:R-:W-:Y:S01]  /*73d0*/  FFMA.FTZ R41, R155, R41, R156 ;  /* 0x000000299b297223 */ /* 0x000fe2000001009c */
[----:B------:R-:W-:Y:S02]  /*73e0*/  HADD2.F32 R155, -RZ, R228.H1_H1 ;  /* 0x300000e4ff9b7230 */ /* 0x000fe40000004100 */
[----:B------:R-:W-:Y:S02]  /*73f0*/  HADD2.F32 R156, -RZ, R15.H0_H0 ;  /* 0x2000000fff9c7230 */ /* 0x000fe40000004100 */
[----:B---3--:R-:W-:-:S05]  /*7400*/  HADD2.F32 R157, -RZ, R158.H0_H0 ;  /* 0x2000009eff9d7230 */ /* 0x008fca0000004100 */
[----:B------:R-:W-:-:S04]  /*7410*/  FMUL.FTZ R158, R154, R157 ;  /* 0x0000009d9a9e7220 */ /* 0x000fc80000410000 */
[C---:B------:R-:W-:Y:S01]  /*7420*/  FFMA.FTZ R158, R156.reuse, R155, -R158 ;  /* 0x0000009b9c9e7223 */ /* 0x040fe2000001089e */
[----:B------:R-:W-:Y:S02]  /*7430*/  FMUL.FTZ R156, R156, R157 ;  /* 0x0000009d9c9c7220 */ /* 0x000fe40000410000 */
[----:B------:R-:W3:Y:S01]  /*7440*/  LDL.LU.S16 R157, [R1+0x3e] ;  /* 0x00003e00019d7983 */ /* 0x000ee20000300600 */
[--C-:B------:R-:W-:Y:S01]  /*7450*/  SHF.R.U64 R42, R42, 0x10, R43.reuse ;  /* 0x000000102a2a7819 */ /* 0x100fe2000000122b */
[----:B------:R-:W-:Y:S01]  /*7460*/  FFMA.FTZ R156, R154, R155, R156 ;  /* 0x0000009b9a9c7223 */ /* 0x000fe2000001009c */
[----:B------:R-:W-:Y:S01]  /*7470*/  SHF.R.U32.HI R154, RZ, 0x10, R43 ;  /* 0x00000010ff9a7819 */ /* 0x000fe2000001162b */
[----:B------:R-:W-:Y:S01]  /*7480*/  HADD2.F32 R15, -RZ, R15.H1_H1 ;  /* 0x3000000fff0f7230 */ /* 0x000fe20000004100 */
[--C-:B------:R-:W-:Y:S01]  /*7490*/  SHF.R.U64 R43, R54, 0x10, R55.reuse ;  /* 0x00000010362b7819 */ /* 0x100fe20000001237 */
[----:B------:R-:W-:Y:S01]  /*74a0*/  HADD2.F32 R54, -RZ, R83.H1_H1 ;  /* 0x30000053ff367230 */ /* 0x000fe20000004100 */
[----:B------:R-:W-:Y:S01]  /*74b0*/  SHF.R.U32.HI R55, RZ, 0x10, R55 ;  /* 0x00000010ff377819 */ /* 0x000fe20000011637 */
[----:B------:R-:W-:-:S04]  /*74c0*/  HADD2.F32 R154, -RZ, R154.H0_H0 ;  /* 0x2000009aff9a7230 */ /* 0x000fc80000004100 */
[----:B------:R-:W-:-:S05]  /*74d0*/  HADD2.F32 R55, -RZ, R55.H0_H0 ;  /* 0x20000037ff377230 */ /* 0x000fca0000004100 */
[----:B------:R-:W-:-:S04]  /*74e0*/  FMUL.FTZ R83, R54, R55 ;  /* 0x0000003736537220 */ /* 0x000fc80000410000 */
[C---:B------:R-:W-:Y:S01]  /*74f0*/  FFMA.FTZ R83, R15.reuse, R154, -R83 ;  /* 0x0000009a0f537223 */ /* 0x040fe20000010853 */
[----:B------:R-:W-:Y:S01]  /*7500*/  FMUL.FTZ R15, R15, R55 ;  /* 0x000000370f0f7220 */ /* 0x000fe20000410000 */
[----:B------:R-:W-:-:S03]  /*7510*/  HADD2.F32 R55, -RZ, R229.H0_H0 ;  /* 0x200000e5ff377230 */ /* 0x000fc60000004100 */
[----:B------:R-:W-:Y:S01]  /*7520*/  FFMA.FTZ R15, R54, R154, R15 ;  /* 0x0000009a360f7223 */ /* 0x000fe2000001000f */
[----:B------:R-:W-:Y:S02]  /*7530*/  HADD2.F32 R54, -RZ, R80.H0_H0 ;  /* 0x20000050ff367230 */ /* 0x000fe40000004100 */
[----:B------:R-:W-:Y:S02]  /*7540*/  HADD2.F32 R154, -RZ, R12.H0_H0 ;  /* 0x2000000cff9a7230 */ /* 0x000fe40000004100 */
[----:B---3--:R-:W-:-:S05]  /*7550*/  HADD2.F32 R157, -RZ, R157.H0_H0 ;  /* 0x2000009dff9d7230 */ /* 0x008fca0000004100 */
[-C--:B------:R-:W-:Y:S01]  /*7560*/  FMUL.FTZ R155, R54, R157.reuse ;  /* 0x0000009d369b7220 */ /* 0x080fe20000410000 */
[----:B------:R-:W-:-:S03]  /*7570*/  FMUL.FTZ R157, R154, R157 ;  /* 0x0000009d9a9d7220 */ /* 0x000fc60000410000 */
[-C--:B------:R-:W-:Y:S02]  /*7580*/  FFMA.FTZ R155, R154, R55.reuse, -R155 ;  /* 0x000000379a9b7223 */ /* 0x080fe4000001089b */
[----:B------:R-:W3:Y:S01]  /*7590*/  LDL.S16 R154, [R1+0x3a] ;  /* 0x00003a00019a7983 */ /* 0x000ee20000100600 */
[----:B------:R-:W-:Y:S02]  /*75a0*/  HADD2.F32 R53, -RZ, R53.H0_H0 ;  /* 0x20000035ff357230 */ /* 0x000fe40000004100 */
[----:B------:R-:W-:Y:S01]  /*75b0*/  FFMA.FTZ R157, R54, R55, R157 ;  /* 0x00000037369d7223 */ /* 0x000fe2000001009d */
[----:B------:R-:W-:Y:S01]  /*75c0*/  HADD2.F32 R80, -RZ, R80.H1_H1 ;  /* 0x30000050ff507230 */ /* 0x000fe20000004100 */
[----:B------:R-:W-:Y:S01]  /*75d0*/  F2FP.F16.F32.PACK_AB R83, R83, R158 ;  /* 0x0000009e5353723e */ /* 0x000fe200000000ff */
[----:B------:R-:W-:Y:S01]  /*75e0*/  HADD2.F32 R12, -RZ, R12.H1_H1 ;  /* 0x3000000cff0c7230 */ /* 0x000fe20000004100 */
[----:B------:R-:W-:Y:S01]  /*75f0*/  F2FP.F16.F32.PACK_AB R52, R52, R81 ;  /* 0x000000513434723e */ /* 0x000fe200000000ff */
[----:B------:R-:W-:-:S02]  /*7600*/  HADD2.F32 R40, -RZ, R40.H0_H0 ;  /* 0x20000028ff287230 */ /* 0x000fc40000004100 */
[-C--:B------:R-:W-:Y:S01]  /*7610*/  FMUL.FTZ R54, R80, R53.reuse ;  /* 0x0000003550367220 */ /* 0x080fe20000410000 */
[----:B------:R-:W-:Y:S02]  /*7620*/  HADD2.F32 R55, -RZ, R14.H0_H0 ;  /* 0x2000000eff377230 */ /* 0x000fe40000004100 */
[C---:B------:R-:W-:Y:S01]  /*7630*/  FMUL.FTZ R53, R12.reuse, R53 ;  /* 0x000000350c357220 */ /* 0x040fe20000410000 */
[----:B------:R-:W-:Y:S02]  /*7640*/  HADD2.F32 R43, -RZ, R43.H0_H0 ;  /* 0x2000002bff2b7230 */ /* 0x000fe40000004100 */
[-C--:B------:R-:W-:Y:S01]  /*7650*/  FFMA.FTZ R12, R12, R40.reuse, -R54 ;  /* 0x000000280c0c7223 */ /* 0x080fe20000010836 */
[----:B------:R-:W-:Y:S02]  /*7660*/  HADD2.F32 R54, -RZ, R228.H0_H0 ;  /* 0x200000e4ff367230 */ /* 0x000fe40000004100 */
[----:B------:R-:W-:Y:S01]  /*7670*/  FFMA.FTZ R40, R80, R40, R53 ;  /* 0x0000002850287223 */ /* 0x000fe20000010035 */
[--C-:B------:R-:W-:Y:S01]  /*7680*/  HADD2.F32 R53, -RZ, R82.reuse.H0_H0 ;  /* 0x20000052ff357230 */ /* 0x100fe20000004100 */
[----:B------:R-:W-:Y:S01]  /*7690*/  F2FP.F16.F32.PACK_AB R41, R41, R13 ;  /* 0x0000000d2929723e */ /* 0x000fe200000000ff */
[----:B------:R-:W-:Y:S01]  /*76a0*/  HADD2.F32 R82, -RZ, R82.H1_H1 ;  /* 0x30000052ff527230 */ /* 0x000fe20000004100 */
[----:B------:R-:W-:Y:S01]  /*76b0*/  F2FP.F16.F32.PACK_AB R156, R15, R156 ;  /* 0x0000009c0f9c723e */ /* 0x000fe200000000ff */
[----:B------:R-:W-:Y:S01]  /*76c0*/  HADD2.F32 R14, -RZ, R14.H1_H1 ;  /* 0x3000000eff0e7230 */ /* 0x000fe20000004100 */
[----:B------:R-:W-:Y:S01]  /*76d0*/  F2FP.F16.F32.PACK_AB R40, R40, R157 ;  /* 0x0000009d2828723e */ /* 0x000fe200000000ff */
[----:B------:R-:W-:Y:S01]  /*76e0*/  HADD2.F32 R42, -RZ, R42.H0_H0 ;  /* 0x2000002aff2a7230 */ /* 0x000fe20000004100 */
[----:B------:R-:W-:Y:S01]  /*76f0*/  F2FP.F16.F32.PACK_AB R12, R12, R155 ;  /* 0x0000009b0c0c723e */ /* 0x000fe200000000ff */
[----:B------:R-:W-:-:S02]  /*7700*/  IMAD.MOV.U32 R15, RZ, RZ, R83 ;  /* 0x000000ffff0f7224 */ /* 0x000fc400078e0053 */
[----:B------:R-:W-:Y:S02]  /*7710*/  IMAD.MOV.U32 R13, RZ, RZ, R52 ;  /* 0x000000ffff0d7224 */ /* 0x000fe400078e0034 */
[----:B------:R-:W-:Y:S02]  /*7720*/  IMAD.MOV.U32 R81, RZ, RZ, R41 ;  /* 0x000000ffff517224 */ /* 0x000fe400078e0029 */
[----:B------:R-:W-:Y:S02]  /*7730*/  IMAD.MOV.U32 R83, RZ, RZ, R156 ;  /* 0x000000ffff537224 */ /* 0x000fe400078e009c */
[----:B---3--:R-:W-:-:S05]  /*7740*/  HADD2.F32 R154, -RZ, R154.H0_H0 ;  /* 0x2000009aff9a7230 */ /* 0x008fca0000004100 */
        /* <DEDUP_REMOVED lines=13> */
.L_x_1655:
[----:B------:R-:W-:Y:S05]  /*7820*/  BSYNC B3 ;  /* 0x0000000000037941 */ /* 0x000fea0003800000 */
.L_x_1654:
[----:B------:R-:W-:-:S04]  /*7830*/  LEA R40, P4, R5, R11, 0x1 ;  /* 0x0000000b05287211 */ /* 0x000fc800078808ff */
[----:B--2---:R-:W-:Y:S02]  /*7840*/  LEA.HI.X R41, R5, R121, R112, 0x1, P4 ;  /* 0x0000007905297211 */ /* 0x004fe400020f0c70 */
[----:B------:R-:W-:-:S03]  /*7850*/  ISETP.GE.AND P4, PT, R153, R128, PT ;  /* 0x000000809900720c */ /* 0x000fc60003f86270 */
[----:B----4-:R2:W-:Y:S10]  /*7860*/  ST.E.128 desc[UR60][R40.64], R12 ;  /* 0x0000000c28007985 */ /* 0x0105f4000c101d3c */
[----:B--2---:R-:W-:-:S05]  /*7870*/  @!P4 IMAD.WIDE R12, R153, 0x2, R120 ;  /* 0x00000002990cc825 */ /* 0x004fca00078e0278 */
[----:B---3--:R3:W-:Y:S02]  /*7880*/  @!P4 ST.E.128 desc[UR60][R12.64], R80 ;  /* 0x000000500c00c985 */ /* 0x0087e4000c101d3c */
.L_x_1653:
[----:B------:R-:W-:Y:S05]  /*7890*/  BSYNC B2 ;  /* 0x0000000000027941 */ /* 0x000fea0003800000 */
.L_x_1652:
[----:B------:R-:W-:Y:S01]  /*78a0*/  ISETP.NE.AND P4, PT, R21, RZ, PT ;  /* 0x000000ff1500720c */ /* 0x000fe20003f85270 */
[----:B------:R-:W-:-:S12]  /*78b0*/  BSSY B2, `(.L_x_1656) ;  /* 0x0000079000027945 */ /* 0x000fd80003800000 */
[----:B------:R-:W-:Y:S05]  /*78c0*/  @!P4 BRA `(.L_x_1657) ;  /* 0x0000000400dcc947 */ /* 0x000fea0003800000 */
[----:B---3--:R-:W-:Y:S01]  /*78d0*/  SEL R12, R125, R131, !P2 ;  /* 0x000000837d0c7207 */ /* 0x008fe20005000000 */
[----:B------:R-:W-:Y:S01]  /*78e0*/  BSSY B3, `(.L_x_1658) ;  /* 0x0000072000037945 */ /* 0x000fe20003800000 */
[----:B------:R-:W-:Y:S02]  /*78f0*/  ISETP.GE.AND P6, PT, R168, R124, PT ;  /* 0x0000007ca800720c */ /* 0x000fe40003fc6270 */
[----:B------:R-:W-:Y:S02]  /*7900*/  SHF.R.S32.HI R13, RZ, 0x1f, R12 ;  /* 0x0000001fff0d7819 */ /* 0x000fe4000001140c */
[C---:B------:R-:W-:Y:S02]  /*7910*/  LEA R52, P4, R6.reuse, R11, 0x1 ;  /* 0x0000000b06347211 */ /* 0x040fe400078808ff */
[----:B------:R-:W-:Y:S02]  /*7920*/  LEA.HI R13, R13, R12, RZ, 0x4 ;  /* 0x0000000c0d0d7211 */ /* 0x000fe400078f20ff */
[----:B--2---:R-:W-:-:S02]  /*7930*/  LEA.HI.X R53, R6, R121, R111, 0x1, P4 ;  /* 0x0000007906357211 */ /* 0x004fc400020f0c6f */
[----:B------:R-:W-:-:S04]  /*7940*/  LEA.HI.SX32 R54, R13, R117, 0x1c ;  /* 0x000000750d367211 */ /* 0x000fc800078fe2ff */
[----:B------:R-:W-:-:S04]  /*7950*/  SHF.R.S32.HI R13, RZ, 0x1f, R54 ;  /* 0x0000001fff0d7819 */ /* 0x000fc80000011436 */
[----:B------:R-:W-:Y:S02]  /*7960*/  LEA.HI R13, R13, R54, RZ, 0x3 ;  /* 0x000000360d0d7211 */ /* 0x000fe400078f18ff */
[----:B------:R-:W-:Y:S02]  /*7970*/  SHF.L.U32 R54, R54, 0x3, RZ ;  /* 0x0000000336367819 */ /* 0x000fe400000006ff */
[----:B------:R-:W-:Y:S02]  /*7980*/  SHF.R.S32.HI R13, RZ, 0x3, R13 ;  /* 0x00000003ff0d7819 */ /* 0x000fe4000001140d */
[----:B------:R-:W-:Y:S02]  /*7990*/  LOP3.LUT R12, R184, 0x38, R54, 0xf8, !PT ;  /* 0x00000038b80c7812 */ /* 0x000fe400078ef836 */
[----:B------:R-:W-:Y:S01]  /*79a0*/  ISETP.GE.AND P4, PT, R54, R128, PT ;  /* 0x000000803600720c */ /* 0x000fe20003f86270 */
[----:B------:R-:W-:Y:S01]  /*79b0*/  IMAD R13, R13, 0x1800, R186 ;  /* 0x000018000d0d7824 */ /* 0x000fe200078e02ba */
[----:B------:R-:W-:-:S05]  /*79c0*/  LOP3.LUT R12, R12, R185, RZ, 0x3c, !PT ;  /* 0x000000b90c0c7212 */ /* 0x000fca00078e3cff */
[----:B------:R-:W-:Y:S02]  /*79d0*/  IMAD.IADD R13, R13, 0x1, R12 ;  /* 0x000000010d0d7824 */ /* 0x000fe400078e020c */
[C---:B------:R-:W-:Y:S02]  /*79e0*/  IMAD R12, R19.reuse, 0x4800, R139 ;  /* 0x00004800130c7824 */ /* 0x040fe400078e028b */
[----:B------:R-:W-:Y:S02]  /*79f0*/  IMAD R40, R19, 0x4800, R13 ;  /* 0x0000480013287824 */ /* 0x000fe400078e020d */
[--C-:B------:R-:W-:Y:S02]  /*7a00*/  IMAD R12, R12, 0x2, R18.reuse ;  /* 0x000000020c0c7824 */ /* 0x100fe400078e0212 */
[----:B------:R-:W-:-:S04]  /*7a10*/  IMAD R40, R40, 0x2, R18 ;  /* 0x0000000228287824 */ /* 0x000fc800078e0212 */
[----:B------:R-:W2:Y:S04]  /*7a20*/  LDS.128 R12, [R12+0x18400] ;  /* 0x018400000c0c7984 */ /* 0x000ea80000000c00 */
[----:B------:R-:W3:Y:S01]  /*7a30*/  LDS.128 R40, [R40+0x18400] ;  /* 0x0184000028287984 */ /* 0x000ee20000000c00 */
[----:B------:R-:W-:Y:S05]  /*7a40*/  @P6 BRA `(.L_x_1659) ;  /* 0x00000004006c6947 */ /* 0x000fea0003800000 */
[----:B------:R-:W4:Y:S01]  /*7a50*/  LDL.LU.S16 R55, [R1+0x38] ;  /* 0x0000380001377983 */ /* 0x000f220000300600 */
[----:B---3--:R-:W-:Y:S01]  /*7a60*/  MOV R81, R41 ;  /* 0x0000002900517202 */ /* 0x008fe20000000f00 */
[----:B--2---:R-:W-:Y:S01]  /*7a70*/  IMAD.MOV.U32 R41, RZ, RZ, R13 ;  /* 0x000000ffff297224 */ /* 0x004fe200078e000d */
[----:B------:R-:W-:Y:S01]  /*7a80*/  SHF.R.U64 R48, R48, 0x10, R49 ;  /* 0x0000001030307819 */ /* 0x000fe20000001231 */
[----:B------:R-:W-:Y:S01]  /*7a90*/  HADD2.F32 R13, -RZ, R227.H1_H1 ;  /* 0x300000e3ff0d7230 */ /* 0x000fe20000004100 */
[----:B------:R-:W-:Y:S01]  /*7aa0*/  SHF.R.U64 R36, R36, 0x10, R37 ;  /* 0x0000001024247819 */ /* 0x000fe20000001225 */
[----:B------:R-:W-:Y:S01]  /*7ab0*/  HADD2.F32 R153, -RZ, R229.H1_H1 ;  /* 0x300000e5ff997230 */ /* 0x000fe20000004100 */
[----:B------:R-:W-:Y:S01]  /*7ac0*/  SHF.R.U64 R50, R50, 0x10, R51 ;  /* 0x0000001032327819 */ /* 0x000fe20000001233 */
[--C-:B------:R-:W-:Y:S01]  /*7ad0*/  HADD2.F32 R80, -RZ, R41.reuse.H0_H0 ;  /* 0x20000029ff507230 */ /* 0x100fe20000004100 */
[----:B------:R-:W-:Y:S01]  /*7ae0*/  SHF.R.U64 R38, R38, 0x10, R39 ;  /* 0x0000001026267819 */ /* 0x000fe20000001227 */
[----:B------:R-:W-:-:S02]  /*7af0*/  HADD2.F32 R41, -RZ, R41.H1_H1 ;  /* 0x30000029ff297230 */ /* 0x000fc40000004100 */
[----:B------:R-:W-:Y:S02]  /*7b00*/  HADD2.F32 R155, -RZ, R226.H1_H1 ;  /* 0x300000e2ff9b7230 */ /* 0x000fe40000004100 */
[----:B------:R-:W-:Y:S02]  /*7b10*/  HADD2.F32 R48, -RZ, R48.H0_H0 ;  /* 0x20000030ff307230 */ /* 0x000fe40000004100 */
[----:B------:R-:W-:Y:S02]  /*7b20*/  HADD2.F32 R36, -RZ, R36.H0_H0 ;  /* 0x20000024ff247230 */ /* 0x000fe40000004100 */
[----:B------:R-:W-:Y:S02]  /*7b30*/  HADD2.F32 R50, -RZ, R50.H0_H0 ;  /* 0x20000032ff327230 */ /* 0x000fe40000004100 */
[----:B------:R-:W-:Y:S02]  /*7b40*/  HADD2.F32 R38, -RZ, R38.H0_H0 ;  /* 0x20000026ff267230 */ /* 0x000fe40000004100 */
[----:B----4-:R-:W-:-:S02]  /*7b50*/  HADD2.F32 R82, -RZ, R55.H0_H0 ;  /* 0x20000037ff527230 */ /* 0x010fc40000004100 */
[----:B------:R-:W-:-:S05]  /*7b60*/  HADD2.F32 R55, -RZ, R81.H0_H0 ;  /* 0x20000051ff377230 */ /* 0x000fca0000004100 */
[-C--:B------:R-:W-:Y:S01]  /*7b70*/  FMUL.FTZ R83, R55, R82.reuse ;  /* 0x0000005237537220 */ /* 0x080fe20000410000 */
[----:B------:R-:W-:-:S03]  /*7b80*/  FMUL.FTZ R82, R80, R82 ;  /* 0x0000005250527220 */ /* 0x000fc60000410000 */
[-C--:B------:R-:W-:Y:S01]  /*7b90*/  FFMA.FTZ R80, R80, R13.reuse, -R83 ;  /* 0x0000000d50507223 */ /* 0x080fe20000010853 */
[----:B------:R-:W-:Y:S01]  /*7ba0*/  FFMA.FTZ R55, R55, R13, R82 ;  /* 0x0000000d37377223 */ /* 0x000fe20000010052 */
[----:B------:R-:W-:Y:S01]  /*7bb0*/  SHF.R.U32.HI R82, RZ, 0x10, R49 ;  /* 0x00000010ff527819 */ /* 0x000fe20000011631 */
[----:B------:R-:W-:Y:S01]  /*7bc0*/  HADD2.F32 R13, -RZ, R81.H1_H1 ;  /* 0x30000051ff0d7230 */ /* 0x000fe20000004100 */
[----:B------:R-:W-:Y:S01]  /*7bd0*/  SHF.R.U32.HI R81, RZ, 0x10, R37 ;  /* 0x00000010ff517819 */ /* 0x000fe20000011625 */
[----:B------:R-:W-:Y:S02]  /*7be0*/  HADD2.F32 R49, -RZ, R226.H0_H0 ;  /* 0x200000e2ff317230 */ /* 0x000fe40000004100 */
[----:B------:R-:W-:Y:S02]  /*7bf0*/  HADD2.F32 R82, -RZ, R82.H0_H0 ;  /* 0x20000052ff527230 */ /* 0x000fe40000004100 */
[----:B------:R-:W-:Y:S02]  /*7c00*/  HADD2.F32 R81, -RZ, R81.H0_H0 ;  /* 0x20000051ff517230 */ /* 0x000fe40000004100 */
[----:B------:R-:W-:-:S02]  /*7c10*/  HADD2.F32 R37, -RZ, R14.H0_H0 ;  /* 0x2000000eff257230 */ /* 0x000fc40000004100 */
[-C--:B------:R-:W-:Y:S01]  /*7c20*/  FMUL.FTZ R83, R13, R82.reuse ;  /* 0x000000520d537220 */ /* 0x080fe20000410000 */
[C---:B------:R-:W-:Y:S01]  /*7c30*/  FMUL.FTZ R82, R41.reuse, R82 ;  /* 0x0000005229527220 */ /* 0x040fe20000410000 */
[----:B------:R-:W-:Y:S02]  /*7c40*/  HADD2.F32 R14, -RZ, R14.H1_H1 ;  /* 0x3000000eff0e7230 */ /* 0x000fe40000004100 */
[-C--:B------:R-:W-:Y:S01]  /*7c50*/  FFMA.FTZ R41, R41, R81.reuse, -R83 ;  /* 0x0000005129297223 */ /* 0x080fe20000010853 */
[----:B------:R-:W-:Y:S01]  /*7c60*/  FFMA.FTZ R13, R13, R81, R82 ;  /* 0x000000510d0d7223 */ /* 0x000fe20000010052 */
[----:B------:R-:W-:Y:S02]  /*7c70*/  IMAD.MOV.U32 R81, RZ, RZ, R43 ;  /* 0x000000ffff517224 */ /* 0x000fe400078e002b */
[----:B------:R-:W-:Y:S01]  /*7c80*/  HADD2.F32 R43, -RZ, R15.H0_H0 ;  /* 0x2000000fff2b7230 */ /* 0x000fe20000004100 */
[----:B------:R-:W-:Y:S01]  /*7c90*/  F2FP.F16.F32.PACK_AB R41, R41, R80 ;  /* 0x000000502929723e */ /* 0x000fe200000000ff */
[----:B------:R-:W-:Y:S01]  /*7ca0*/  HADD2.F32 R83, -RZ, R227.H0_H0 ;  /* 0x200000e3ff537230 */ /* 0x000fe20000004100 */
[----:B------:R-:W-:Y:S01]  /*7cb0*/  F2FP.F16.F32.PACK_AB R55, R13, R55 ;  /* 0x000000370d37723e */ /* 0x000fe200000000ff */
[--C-:B------:R-:W-:Y:S01]  /*7cc0*/  HADD2.F32 R82, -RZ, R81.reuse.H0_H0 ;  /* 0x20000051ff527230 */ /* 0x100fe20000004100 */
[----:B------:R-:W-:Y:S01]  /*7cd0*/  MOV R13, R41 ;  /* 0x00000029000d7202 */ /* 0x000fe20000000f00 */
[----:B------:R-:W-:-:S02]  /*7ce0*/  HADD2.F32 R81, -RZ, R81.H1_H1 ;  /* 0x30000051ff517230 */ /* 0x000fc40000004100 */
[----:B------:R-:W-:Y:S02]  /*7cf0*/  HADD2.F32 R15, -RZ, R15.H1_H1 ;  /* 0x3000000fff0f7230 */ /* 0x000fe40000004100 */
[CC--:B------:R-:W-:Y:S01]  /*7d00*/  FMUL.FTZ R154, R82.reuse, R153.reuse ;  /* 0x00000099529a7220 */ /* 0x0c0fe20000410000 */
[C---:B------:R-:W-:Y:S01]  /*7d10*/  FMUL.FTZ R153, R43.reuse, R153 ;  /* 0x000000992b997220 */ /* 0x040fe20000410000 */
[----:B------:R-:W-:Y:S02]  /*7d20*/  IMAD.MOV.U32 R41, RZ, RZ, R55 ;  /* 0x000000ffff297224 */ /* 0x000fe400078e0037 */
[-C--:B------:R-:W-:Y:S01]  /*7d30*/  FFMA.FTZ R43, R43, R83.reuse, -R154 ;  /* 0x000000532b2b7223 */ /* 0x080fe2000001089a */
[----:B------:R-:W-:Y:S01]  /*7d40*/  FFMA.FTZ R153, R82, R83, R153 ;  /* 0x0000005352997223 */ /* 0x000fe20000010099 */
[----:B------:R-:W-:Y:S02]  /*7d50*/  SHF.R.U32.HI R82, RZ, 0x10, R51 ;  /* 0x00000010ff527819 */ /* 0x000fe40000011633 */
[----:B------:R-:W-:-:S03]  /*7d60*/  SHF.R.U32.HI R83, RZ, 0x10, R39 ;  /* 0x00000010ff537819 */ /* 0x000fc60000011627 */
[----:B------:R-:W-:Y:S02]  /*7d70*/  HADD2.F32 R82, -RZ, R82.H0_H0 ;  /* 0x20000052ff527230 */ /* 0x000fe40000004100 */
[----:B------:R-:W-:-:S03]  /*7d80*/  HADD2.F32 R83, -RZ, R83.H0_H0 ;  /* 0x20000053ff537230 */ /* 0x000fc60000004100 */
        /* <DEDUP_REMOVED lines=10> */
[C---:B------:R-:W-:Y:S01]  /*7e30*/  FMUL.FTZ R155, R81.reuse, R155 ;  /* 0x0000009b519b7220 */ /* 0x040fe20000410000 */
[----:B------:R-:W-:Y:S01]  /*7e40*/  F2FP.F16.F32.PACK_AB R82, R82, R153 ;  /* 0x000000995252723e */ /* 0x000fe200000000ff */
[----:B------:R-:W-:-:S02]  /*7e50*/  FFMA.FTZ R83, R81, R49, -R83 ;  /* 0x0000003151537223 */ /* 0x000fc40000010853 */
[----:B------:R-:W-:Y:S01]  /*7e60*/  FFMA.FTZ R155, R15, R49, R155 ;  /* 0x000000310f9b7223 */ /* 0x000fe2000001009b */
[-C--:B------:R-:W-:Y:S01]  /*7e70*/  FMUL.FTZ R15, R40, R48.reuse ;  /* 0x00000030280f7220 */ /* 0x080fe20000410000 */
[C---:B------:R-:W-:Y:S01]  /*7e80*/  FMUL.FTZ R48, R12.reuse, R48 ;  /* 0x000000300c307220 */ /* 0x040fe20000410000 */
[--C-:B------:R-:W-:Y:S02]  /*7e90*/  HADD2.F32 R49, -RZ, R223.reuse.H1_H1 ;  /* 0x300000dfff317230 */ /* 0x100fe40000004100 */
[-C--:B------:R-:W-:Y:S01]  /*7ea0*/  FFMA.FTZ R15, R12, R36.reuse, -R15 ;  /* 0x000000240c0f7223 */ /* 0x080fe2000001080f */
[--C-:B------:R-:W-:Y:S02]  /*7eb0*/  HADD2.F32 R12, -RZ, R42.reuse.H0_H0 ;  /* 0x2000002aff0c7230 */ /* 0x100fe40000004100 */
[----:B------:R-:W-:Y:S01]  /*7ec0*/  FFMA.FTZ R48, R40, R36, R48 ;  /* 0x0000002428307223 */ /* 0x000fe20000010030 */
[----:B------:R-:W-:Y:S02]  /*7ed0*/  HADD2.F32 R36, -RZ, R223.H0_H0 ;  /* 0x200000dfff247230 */ /* 0x000fe40000004100 */
[----:B------:R-:W-:-:S02]  /*7ee0*/  HADD2.F32 R42, -RZ, R42.H1_H1 ;  /* 0x3000002aff2a7230 */ /* 0x000fc40000004100 */
[CC--:B------:R-:W-:Y:S01]  /*7ef0*/  FMUL.FTZ R40, R12.reuse, R49.reuse ;  /* 0x000000310c287220 */ /* 0x0c0fe20000410000 */
[----:B------:R-:W-:Y:S01]  /*7f00*/  FMUL.FTZ R49, R37, R49 ;  /* 0x0000003125317220 */ /* 0x000fe20000410000 */
[----:B------:R-:W-:Y:S02]  /*7f10*/  F2FP.F16.F32.PACK_AB R15, R15, R83 ;  /* 0x000000530f0f723e */ /* 0x000fe400000000ff */
[-C--:B------:R-:W-:Y:S01]  /*7f20*/  FFMA.FTZ R40, R37, R36.reuse, -R40 ;  /* 0x0000002425287223 */ /* 0x080fe20000010828 */
[----:B------:R-:W-:Y:S01]  /*7f30*/  FFMA.FTZ R49, R12, R36, R49 ;  /* 0x000000240c317223 */ /* 0x000fe20000010031 */
[-C--:B------:R-:W-:Y:S01]  /*7f40*/  FMUL.FTZ R12, R42, R50.reuse ;  /* 0x000000322a0c7220 */ /* 0x080fe20000410000 */
[----:B------:R-:W-:Y:S01]  /*7f50*/  FMUL.FTZ R50, R14, R50 ;  /* 0x000000320e327220 */ /* 0x000fe20000410000 */
[----:B------:R-:W-:Y:S02]  /*7f60*/  F2FP.F16.F32.PACK_AB R48, R48, R155 ;  /* 0x0000009b3030723e */ /* 0x000fe400000000ff */
[-C--:B------:R-:W-:Y:S01]  /*7f70*/  FFMA.FTZ R12, R14, R38.reuse, -R12 ;  /* 0x000000260e0c7223 */ /* 0x080fe2000001080c */
[----:B------:R-:W-:-:S04]  /*7f80*/  FFMA.FTZ R50, R42, R38, R50 ;  /* 0x000000262a327223 */ /* 0x000fc80000010032 */
[----:B------:R-:W-:Y:S01]  /*7f90*/  F2FP.F16.F32.PACK_AB R14, R12, R40 ;  /* 0x000000280c0e723e */ /* 0x000fe200000000ff */
[----:B------:R-:W-:Y:S01]  /*7fa0*/  IMAD.MOV.U32 R12, RZ, RZ, R15 ;  /* 0x000000ffff0c7224 */ /* 0x000fe200078e000f */
[----:B------:R-:W-:Y:S01]  /*7fb0*/  F2FP.F16.F32.PACK_AB R49, R50, R49 ;  /* 0x000000313231723e */ /* 0x000fe200000000ff */
[----:B------:R-:W-:Y:S02]  /*7fc0*/  IMAD.MOV.U32 R15, RZ, RZ, R43 ;  /* 0x000000ffff0f7224 */ /* 0x000fe400078e002b */
[----:B------:R-:W-:Y:S01]  /*7fd0*/  IMAD.MOV.U32 R40, RZ, RZ, R48 ;  /* 0x000000ffff287224 */ /* 0x000fe200078e0030 */
[----:B------:R-:W-:Y:S01]  /*7fe0*/  MOV R42, R49 ;  /* 0x00000031002a7202 */ /* 0x000fe20000000f00 */
[----:B------:R-:W-:-:S07]  /*7ff0*/  IMAD.MOV.U32 R43, RZ, RZ, R82 ;  /* 0x000000ffff2b7224 */ /* 0x000fce00078e0052 */
.L_x_1659:
[----:B------:R-:W-:Y:S05]  /*8000*/  BSYNC B3 ;  /* 0x0000000000037941 */ /* 0x000fea0003800000 */
.L_x_1658:
[----:B------:R-:W-:Y:S01]  /*8010*/  @!P4 IMAD.WIDE R36, R54, 0x2, R120 ;  /* 0x000000023624c825 */ /* 0x000fe200078e0278 */
[----:B--2---:R4:W-:Y:S04]  /*8020*/  ST.E.128 desc[UR60][R52.64], R12 ;  /* 0x0000000c34007985 */ /* 0x0049e8000c101d3c */
[----:B---3--:R4:W-:Y:S02]  /*8030*/  @!P4 ST.E.128 desc[UR60][R36.64], R40 ;  /* 0x000000282400c985 */ /* 0x0089e4000c101d3c */
.L_x_1657:
[----:B------:R-:W-:Y:S05]  /*8040*/  BSYNC B2 ;  /* 0x0000000000027941 */ /* 0x000fea0003800000 */
.L_x_1656:
        /* <DEDUP_REMOVED lines=21> */
[----:B------:R-:W-:Y:S01]  /*81a0*/  @!P4 IMAD.WIDE R120, R12, 0x2, R120 ;  /* 0x000000020c78c825 */ /* 0x000fe200078e0278 */
[----:B------:R-:W-:-:S03]  /*81b0*/  LEA R13, R13, R18, 0x1 ;  /* 0x000000120d0d7211 */ /* 0x000fc600078e08ff */
[----:B------:R-:W-:-:S03]  /*81c0*/  IMAD R36, R36, 0x2, R18 ;  /* 0x0000000224247824 */ /* 0x000fc600078e0212 */
[----:B------:R-:W2:Y:S04]  /*81d0*/  LDS.128 R12, [R13+0x18400] ;  /* 0x018400000d0c7984 */ /* 0x000ea80000000c00 */
[----:B------:R-:W3:Y:S01]  /*81e0*/  LDS.128 R36, [R36+0x18400] ;  /* 0x0184000024247984 */ /* 0x000ee20000000c00 */
[----:B------:R-:W-:Y:S05]  /*81f0*/  @P6 BRA `(.L_x_1661) ;  /* 0x0000000400486947 */ /* 0x000fea0003800000 */
[----:B------:R-:W-:Y:S01]  /*8200*/  SHF.R.U64 R11, R32, 0x10, R33 ;  /* 0x00000010200b7819 */ /* 0x000fe20000001221 */
[--C-:B---3--:R-:W-:Y:S01]  /*8210*/  HADD2.F32 R48, -RZ, R37.reuse.H1_H1 ;  /* 0x30000025ff307230 */ /* 0x108fe20000004100 */
[----:B------:R-:W-:Y:S01]  /*8220*/  SHF.R.U64 R42, R46, 0x10, R47 ;  /* 0x000000102e2a7819 */ /* 0x000fe2000000122f */
[--C-:B------:R-:W-:Y:S01]  /*8230*/  HADD2.F32 R43, -RZ, R210.reuse.H1_H1 ;  /* 0x300000d2ff2b7230 */ /* 0x100fe20000004100 */
[----:B------:R-:W-:Y:S01]  /*8240*/  SHF.R.U64 R32, R44, 0x10, R45 ;  /* 0x000000102c207819 */ /* 0x000fe2000000122d */
[----:B------:R-:W-:Y:S01]  /*8250*/  HADD2.F32 R210, -RZ, R210.H0_H0 ;  /* 0x200000d2ffd27230 */ /* 0x000fe20000004100 */
[----:B------:R-:W-:Y:S01]  /*8260*/  SHF.R.U32.HI R46, RZ, 0x10, R47 ;  /* 0x00000010ff2e7819 */ /* 0x000fe2000001162f */
[----:B------:R-:W-:Y:S01]  /*8270*/  HADD2.F32 R47, -RZ, R37.H0_H0 ;  /* 0x20000025ff2f7230 */ /* 0x000fe20000004100 */
[----:B------:R-:W-:Y:S01]  /*8280*/  SHF.R.U32.HI R33, RZ, 0x10, R33 ;  /* 0x00000010ff217819 */ /* 0x000fe20000011621 */
[----:B--2---:R-:W-:Y:S01]  /*8290*/  HADD2.F32 R37, -RZ, R13.H0_H0 ;  /* 0x2000000dff257230 */ /* 0x004fe20000004100 */
[----:B------:R-:W-:Y:S01]  /*82a0*/  SHF.R.U32.HI R44, RZ, 0x10, R45 ;  /* 0x00000010ff2c7819 */ /* 0x000fe2000001162d */
[----:B------:R-:W-:Y:S01]  /*82b0*/  HADD2.F32 R45, -RZ, R212.H1_H1 ;  /* 0x300000d4ff2d7230 */ /* 0x000fe20000004100 */
[--C-:B------:R-:W-:Y:S01]  /*82c0*/  SHF.R.U64 R34, R34, 0x10, R35.reuse ;  /* 0x0000001022227819 */ /* 0x100fe20000001223 */
[----:B------:R-:W-:Y:S01]  /*82d0*/  HADD2.F32 R49, -RZ, R33.H0_H0 ;  /* 0x20000021ff317230 */ /* 0x000fe20000004100 */
[----:B------:R-:W-:Y:S01]  /*82e0*/  SHF.R.U32.HI R35, RZ, 0x10, R35 ;  /* 0x00000010ff237819 */ /* 0x000fe20000011623 */
[----:B------:R-:W-:-:S02]  /*82f0*/  HADD2.F32 R44, -RZ, R44.H0_H0 ;  /* 0x2000002cff2c7230 */ /* 0x000fc40000004100 */
[-C--:B------:R-:W-:Y:S01]  /*8300*/  FMUL.FTZ R33, R47, R45.reuse ;  /* 0x0000002d2f217220 */ /* 0x080fe20000410000 */
[----:B------:R-:W-:Y:S02]  /*8310*/  HADD2.F32 R13, -RZ, R13.H1_H1 ;  /* 0x3000000dff0d7230 */ /* 0x000fe40000004100 */
        /* <DEDUP_REMOVED lines=10> */
[----:B------:R-:W-:Y:S02]  /*83c0*/  HADD2.F32 R37, -RZ, R211.H1_H1 ;  /* 0x300000d3ff257230 */ /* 0x000fe40000004100 */
[----:B------:R-:W-:Y:S02]  /*83d0*/  HADD2.F32 R39, -RZ, R15.H0_H0 ;  /* 0x2000000fff277230 */ /* 0x000fe40000004100 */
[----:B------:R-:W-:Y:S02]  /*83e0*/  HADD2.F32 R48, -RZ, R35.H0_H0 ;  /* 0x20000023ff307230 */ /* 0x000fe40000004100 */
[----:B------:R-:W-:Y:S01]  /*83f0*/  FMUL.FTZ R35, R43, R37 ;  /* 0x000000252b237220 */ /* 0x000fe20000410000 */
[----:B------:R-:W-:-:S02]  /*8400*/  HADD2.F32 R15, -RZ, R15.H1_H1 ;  /* 0x3000000fff0f7230 */ /* 0x000fc40000004100 */
[----:B------:R-:W-:Y:S01]  /*8410*/  FMUL.FTZ R49, R39, R37 ;  /* 0x0000002527317220 */ /* 0x000fe20000410000 */
[-C--:B------:R-:W-:Y:S01]  /*8420*/  FMUL.FTZ R37, R47, R46.reuse ;  /* 0x0000002e2f257220 */ /* 0x080fe20000410000 */
[----:B------:R-:W-:Y:S02]  /*8430*/  HADD2.F32 R13, -RZ, R204.H1_H1 ;  /* 0x300000ccff0d7230 */ /* 0x000fe40000004100 */
[C---:B------:R-:W-:Y:S01]  /*8440*/  FMUL.FTZ R46, R15.reuse, R46 ;  /* 0x0000002e0f2e7220 */ /* 0x040fe20000410000 */
[----:B------:R-:W-:Y:S01]  /*8450*/  FFMA.FTZ R37, R15, R48, -R37 ;  /* 0x000000300f257223 */ /* 0x000fe20000010825 */
[----:B------:R-:W-:Y:S02]  /*8460*/  HADD2.F32 R212, -RZ, R212.H0_H0 ;  /* 0x200000d4ffd47230 */ /* 0x000fe40000004100 */
[-C--:B------:R-:W-:Y:S01]  /*8470*/  FFMA.FTZ R35, R39, R13.reuse, -R35 ;  /* 0x0000000d27237223 */ /* 0x080fe20000010823 */
[----:B------:R-:W-:Y:S02]  /*8480*/  HADD2.F32 R15, -RZ, R36.H0_H0 ;  /* 0x20000024ff0f7230 */ /* 0x000fe40000004100 */
[----:B------:R-:W-:Y:S01]  /*8490*/  FFMA.FTZ R49, R43, R13, R49 ;  /* 0x0000000d2b317223 */ /* 0x000fe20000010031 */
[----:B------:R-:W-:-:S02]  /*84a0*/  HADD2.F32 R32, -RZ, R32.H0_H0 ;  /* 0x20000020ff207230 */ /* 0x000fc40000004100 */
[----:B------:R-:W-:Y:S01]  /*84b0*/  FFMA.FTZ R46, R47, R48, R46 ;  /* 0x000000302f2e7223 */ /* 0x000fe2000001002e */
[----:B------:R-:W-:Y:S01]  /*84c0*/  HADD2.F32 R36, -RZ, R36.H1_H1 ;  /* 0x30000024ff247230 */ /* 0x000fe20000004100 */
[----:B------:R-:W-:Y:S01]  /*84d0*/  F2FP.F16.F32.PACK_AB R35, R37, R35 ;  /* 0x000000232523723e */ /* 0x000fe200000000ff */
[--C-:B------:R-:W-:Y:S01]  /*84e0*/  HADD2.F32 R13, -RZ, R12.reuse.H0_H0 ;  /* 0x2000000cff0d7230 */ /* 0x100fe20000004100 */
[----:B------:R-:W-:Y:S01]  /*84f0*/  F2FP.F16.F32.PACK_AB R37, R44, R50 ;  /* 0x000000322c25723e */ /* 0x000fe200000000ff */
[----:B------:R-:W-:Y:S02]  /*8500*/  HADD2.F32 R39, -RZ, R11.H0_H0 ;  /* 0x2000000bff277230 */ /* 0x000fe40000004100 */
[----:B------:R-:W-:Y:S01]  /*8510*/  FMUL.FTZ R11, R15, R212 ;  /* 0x000000d40f0b7220 */ /* 0x000fe20000410000 */
[----:B------:R-:W-:Y:S02]  /*8520*/  HADD2.F32 R12, -RZ, R12.H1_H1 ;  /* 0x3000000cff0c7230 */ /* 0x000fe40000004100 */
[----:B------:R-:W-:Y:S01]  /*8530*/  FMUL.FTZ R43, R36, R32 ;  /* 0x00000020242b7220 */ /* 0x000fe20000410000 */
[C---:B------:R-:W-:Y:S01]  /*8540*/  FMUL.FTZ R212, R13.reuse, R212 ;  /* 0x000000d40dd47220 */ /* 0x040fe20000410000 */
[----:B------:R-:W-:Y:S01]  /*8550*/  FFMA.FTZ R11, R13, R210, -R11 ;  /* 0x000000d20d0b7223 */ /* 0x000fe2000001080b */
[----:B------:R-:W-:-:S02]  /*8560*/  HADD2.F32 R13, -RZ, R38.H0_H0 ;  /* 0x20000026ff0d7230 */ /* 0x000fc40000004100 */
[C---:B------:R-:W-:Y:S01]  /*8570*/  FMUL.FTZ R32, R12.reuse, R32 ;  /* 0x000000200c207220 */ /* 0x040fe20000410000 */
[-C--:B------:R-:W-:Y:S01]  /*8580*/  FFMA.FTZ R43, R12, R39.reuse, -R43 ;  /* 0x000000270c2b7223 */ /* 0x080fe2000001082b */
[----:B------:R-:W-:Y:S02]  /*8590*/  HADD2.F32 R211, -RZ, R211.H0_H0 ;  /* 0x200000d3ffd37230 */ /* 0x000fe40000004100 */
[----:B------:R-:W-:Y:S01]  /*85a0*/  FFMA.FTZ R212, R15, R210, R212 ;  /* 0x000000d20fd47223 */ /* 0x000fe200000100d4 */
[----:B------:R-:W-:Y:S02]  /*85b0*/  HADD2.F32 R42, -RZ, R42.H0_H0 ;  /* 0x2000002aff2a7230 */ /* 0x000fe40000004100 */
[----:B------:R-:W-:Y:S01]  /*85c0*/  FFMA.FTZ R32, R36, R39, R32 ;  /* 0x0000002724207223 */ /* 0x000fe20000010020 */
[----:B------:R-:W-:Y:S02]  /*85d0*/  HADD2.F32 R12, -RZ, R14.H0_H0 ;  /* 0x2000000eff0c7230 */ /* 0x000fe40000004100 */
[----:B------:R-:W-:Y:S01]  /*85e0*/  FMUL.FTZ R15, R13, R211 ;  /* 0x000000d30d0f7220 */ /* 0x000fe20000410000 */
[----:B------:R-:W-:Y:S01]  /*85f0*/  HADD2.F32 R38, -RZ, R38.H1_H1 ;  /* 0x30000026ff267230 */ /* 0x000fe20000004100 */
[----:B------:R-:W-:Y:S01]  /*8600*/  F2FP.F16.F32.PACK_AB R39, R46, R49 ;  /* 0x000000312e27723e */ /* 0x000fe200000000ff */
[----:B------:R-:W-:-:S02]  /*8610*/  HADD2.F32 R14, -RZ, R14.H1_H1 ;  /* 0x3000000eff0e7230 */ /* 0x000fc40000004100 */
[----:B------:R-:W-:Y:S01]  /*8620*/  FMUL.FTZ R211, R12, R211 ;  /* 0x000000d30cd37220 */ /* 0x000fe20000410000 */
[----:B------:R-:W-:Y:S02]  /*8630*/  HADD2.F32 R204, -RZ, R204.H0_H0 ;  /* 0x200000ccffcc7230 */ /* 0x000fe40000004100 */
        /* <DEDUP_REMOVED lines=8> */
[----:B------:R-:W-:-:S02]  /*86c0*/  F2FP.F16.F32.PACK_AB R13, R45, R33 ;  /* 0x000000212d0d723e */ /* 0x000fc400000000ff */
[----:B------:R-:W-:Y:S02]  /*86d0*/  F2FP.F16.F32.PACK_AB R12, R43, R11 ;  /* 0x0000000b2b0c723e */ /* 0x000fe400000000ff */
[----:B------:R-:W-:Y:S01]  /*86e0*/  F2FP.F16.F32.PACK_AB R14, R36, R15 ;  /* 0x0000000f240e723e */ /* 0x000fe200000000ff */
[----:B------:R-:W-:Y:S01]  /*86f0*/  IMAD.MOV.U32 R36, RZ, RZ, R32 ;  /* 0x000000ffff247224 */ /* 0x000fe200078e0020 */
[----:B------:R-:W-:Y:S01]  /*8700*/  F2FP.F16.F32.PACK_AB R38, R42, R211 ;  /* 0x000000d32a26723e */ /* 0x000fe200000000ff */
[----:B------:R-:W-:-:S07]  /*8710*/  IMAD.MOV.U32 R15, RZ, RZ, R35 ;  /* 0x000000ffff0f7224 */ /* 0x000fce00078e0023 */
.L_x_1661:
[----:B------:R-:W-:Y:S05]  /*8720*/  BSYNC B2 ;  /* 0x0000000000027941 */ /* 0x000fea0003800000 */
.L_x_1660:
[----:B--2---:R2:W-:Y:S04]  /*8730*/  ST.E.128 desc[UR60][R40.64], R12 ;  /* 0x0000000c28007985 */ /* 0x0045e8000c101d3c */
[----:B---3--:R2:W-:Y:S02]  /*8740*/  @!P4 ST.E.128 desc[UR60][R120.64], R36 ;  /* 0x000000247800c985 */ /* 0x0085e4000c101d3c */
.L_x_1651:
[----:B------:R-:W-:Y:S05]  /*8750*/  BSYNC B1 ;  /* 0x0000000000017941 */ /* 0x000fea0003800000 */
.L_x_1650:
[----:B------:R-:W-:-:S03]  /*8760*/  UMOV UR4, 0xffffffff ;  /* 0xffffffff00047882 */ /* 0x000fc60000000000 */
[----:B------:R-:W-:Y:S05]  /*8770*/  BRA.DIV UR4, `(.L_x_1662) ;  /* 0x00000212043c7947 */ /* 0x000fea000b800000 */
[----:B0-----:R-:W0:Y:S04]  /*8780*/  SHFL.IDX PT, R115, R115, 0x1, 0x1c1f ;  /* 0x003c1f0073737f89 */ /* 0x001e2800000e0000 */
[----:B------:R-:W0:Y:S02]  /*8790*/  SHFL.IDX PT, R116, R116, 0x1, 0x1c1f ;  /* 0x003c1f0074747f89 */ /* 0x000e2400000e0000 */
.L_x_2022:
[----:B------:R-:W-:Y:S05]  /*87a0*/  @P5 BRA `(.L_x_1619) ;  /* 0x0000001c005c5947 */ /* 0x000fea0003800000 */
[----:B------:R-:W-:Y:S01]  /*87b0*/  ISETP.NE.AND P4, PT, R8, RZ, PT ;  /* 0x000000ff0800720c */ /* 0x000fe20003f85270 */
[----:B------:R-:W-:Y:S01]  /*87c0*/  BSSY B1, `(.L_x_1663) ;  /* 0x0000072000017945 */ /* 0x000fe20003800000 */
[----:B0-2-4-:R-:W-:Y:S01]  /*87d0*/  MOV R36, R116 ;  /* 0x0000007400247202 */ /* 0x015fe20000000f00 */
[----:B------:R-:W-:-:S10]  /*87e0*/  IMAD.MOV.U32 R37, RZ, RZ, R115 ;  /* 0x000000ffff257224 */ /* 0x000fd400078e0073 */
[----:B------:R-:W-:Y:S05]  /*87f0*/  @!P4 BRA `(.L_x_1664) ;  /* 0x0000000400b8c947 */ /* 0x000fea0003800000 */
[----:B---3--:R-:W-:Y:S01]  /*8800*/  SEL R11, R125, R131, !P3 ;  /* 0x000000837d0b7207 */ /* 0x008fe20005800000 */
[----:B------:R-:W-:Y:S01]  /*8810*/  BSSY B2, `(.L_x_1665) ;  /* 0x000006a000027945 */ /* 0x000fe20003800000 */
[C---:B------:R-:W-:Y:S02]  /*8820*/  LEA R38, P5, R5.reuse, R116, 0x1 ;  /* 0x0000007405267211 */ /* 0x040fe400078a08ff */
[----:B------:R-:W-:Y:S02]  /*8830*/  SHF.R.S32.HI R12, RZ, 0x1f, R11 ;  /* 0x0000001fff0c7819 */ /* 0x000fe4000001140b */
        /* <DEDUP_REMOVED lines=11> */
[----:B------:R-:W-:-:S04]  /*88f0*/  IMAD R12, R13, 0x1800, R188 ;  /* 0x000018000d0c7824 */ /* 0x000fc800078e02bc */
[----:B------:R-:W-:Y:S02]  /*8900*/  IMAD.IADD R12, R12, 0x1, R11 ;  /* 0x000000010c0c7824 */ /* 0x000fe400078e020b */
[C---:B------:R-:W-:Y:S02]  /*8910*/  IMAD R11, R19.reuse, 0x4800, R138 ;  /* 0x00004800130b7824 */ /* 0x040fe400078e028a */
[----:B------:R-:W-:-:S03]  /*8920*/  IMAD R13, R19, 0x4800, R12 ;  /* 0x00004800130d7824 */ /* 0x000fc600078e020c */
[----:B------:R-:W-:Y:S01]  /*8930*/  LEA R11, R11, R18, 0x1 ;  /* 0x000000120b0b7211 */ /* 0x000fe200078e08ff */
[----:B------:R-:W-:Y:S02]  /*8940*/  IMAD R32, R13, 0x2, R18 ;  /* 0x000000020d207824 */ /* 0x000fe400078e0212 */
[----:B------:R-:W-:Y:S02]  /*8950*/  @!P4 IMAD.WIDE R40, R41, 0x2, R36 ;  /* 0x000000022928c825 */ /* 0x000fe400078e0224 */
[----:B------:R0:W2:Y:S04]  /*8960*/  LDS.128 R12, [R11+0x18400] ;  /* 0x018400000b0c7984 */ /* 0x0000a80000000c00 */
[----:B------:R-:W3:Y:S01]  /*8970*/  LDS.128 R32, [R32+0x18400] ;  /* 0x0184000020207984 */ /* 0x000ee20000000c00 */
[----:B------:R-:W-:Y:S05]  /*8980*/  @P5 BRA `(.L_x_1666) ;  /* 0x0000000400485947 */ /* 0x000fea0003800000 */
[--C-:B------:R-:W-:Y:S01]  /*8990*/  SHF.R.U64 R42, R76, 0x10, R77.reuse ;  /* 0x000000104c2a7819 */ /* 0x100fe2000000124d */
[----:B------:R-:W-:Y:S01]  /*89a0*/  HADD2.F32 R49, -RZ, R201.H1_H1 ;  /* 0x300000c9ff317230 */ /* 0x000fe20000004100 */
[----:B------:R-:W-:Y:S01]  /*89b0*/  SHF.R.U32.HI R76, RZ, 0x10, R77 ;  /* 0x00000010ff4c7819 */ /* 0x000fe2000001164d */
[--C-:B---3--:R-:W-:Y:S01]  /*89c0*/  HADD2.F32 R46, -RZ, R33.reuse.H0_H0 ;  /* 0x20000021ff2e7230 */ /* 0x108fe20000004100 */
[--C-:B0-----:R-:W-:Y:S01]  /*89d0*/  SHF.R.U64 R11, R64, 0x10, R65.reuse ;  /* 0x00000010400b7819 */ /* 0x101fe20000001241 */
[----:B------:R-:W-:Y:S01]  /*89e0*/  HADD2.F32 R48, -RZ, R33.H1_H1 ;  /* 0x30000021ff307230 */ /* 0x000fe20000004100 */
[----:B------:R-:W-:Y:S01]  /*89f0*/  SHF.R.U32.HI R64, RZ, 0x10, R65 ;  /* 0x00000010ff407819 */ /* 0x000fe20000011641 */
[--C-:B--2---:R-:W-:Y:S01]  /*8a00*/  HADD2.F32 R52, -RZ, R13.reuse.H0_H0 ;  /* 0x2000000dff347230 */ /* 0x104fe20000004100 */
[--C-:B------:R-:W-:Y:S01]  /*8a10*/  SHF.R.U64 R44, R78, 0x10, R79.reuse ;  /* 0x000000104e2c7819 */ /* 0x100fe2000000124f */
[----:B------:R-:W-:Y:S01]  /*8a20*/  HADD2.F32 R33, -RZ, R76.H0_H0 ;  /* 0x2000004cff217230 */ /* 0x000fe20000004100 */
[----:B------:R-:W-:Y:S01]  /*8a30*/  SHF.R.U32.HI R78, RZ, 0x10, R79 ;  /* 0x00000010ff4e7819 */ /* 0x000fe2000001164f */
[----:B------:R-:W-:-:S02]  /*8a40*/  HADD2.F32 R50, -RZ, R13.H1_H1 ;  /* 0x3000000dff327230 */ /* 0x000fc40000004100 */
[-C--:B------:R-:W-:Y:S01]  /*8a50*/  FMUL.FTZ R13, R46, R49.reuse ;  /* 0x000000312e0d7220 */ /* 0x080fe20000410000 */
[----:B------:R-:W-:Y:S02]  /*8a60*/  HADD2.F32 R45, -RZ, R189.H1_H1 ;  /* 0x300000bdff2d7230 */ /* 0x000fe40000004100 */
[----:B------:R-:W-:Y:S01]  /*8a70*/  FMUL.FTZ R49, R52, R49 ;  /* 0x0000003134317220 */ /* 0x000fe20000410000 */
[----:B------:R-:W-:Y:S02]  /*8a80*/  HADD2.F32 R47, -RZ, R64.H0_H0 ;  /* 0x20000040ff2f7230 */ /* 0x000fe40000004100 */
[-C--:B------:R-:W-:Y:S01]  /*8a90*/  FMUL.FTZ R51, R48, R33.reuse ;  /* 0x0000002130337220 */ /* 0x080fe20000410000 */
[----:B------:R-:W-:Y:S01]  /*8aa0*/  FMUL.FTZ R53, R50, R33 ;  /* 0x0000002132357220 */ /* 0x000fe20000410000 */
[----:B------:R-:W-:Y:S01]  /*8ab0*/  SHF.R.U64 R43, R66, 0x10, R67 ;  /* 0x00000010422b7819 */ /* 0x000fe20000001243 */
[-C--:B------:R-:W-:Y:S01]  /*8ac0*/  FFMA.FTZ R33, R46, R45.reuse, R49 ;  /* 0x0000002d2e217223 */ /* 0x080fe20000010031 */
[----:B------:R-:W-:Y:S01]  /*8ad0*/  SHF.R.U32.HI R66, RZ, 0x10, R67 ;  /* 0x00000010ff427819 */ /* 0x000fe20000011643 */
[----:B------:R-:W-:Y:S01]  /*8ae0*/  FFMA.FTZ R13, R52, R45, -R13 ;  /* 0x0000002d340d7223 */ /* 0x000fe2000001080d */
[----:B------:R-:W-:Y:S01]  /*8af0*/  FFMA.FTZ R46, R50, R47, -R51 ;  /* 0x0000002f322e7223 */ /* 0x000fe20000010833 */
[----:B------:R-:W-:-:S02]  /*8b00*/  HADD2.F32 R49, -RZ, R196.H1_H1 ;  /* 0x300000c4ff317230 */ /* 0x000fc40000004100 */
[----:B------:R-:W-:Y:S01]  /*8b10*/  FFMA.FTZ R48, R48, R47, R53 ;  /* 0x0000002f30307223 */ /* 0x000fe20000010035 */
[----:B------:R-:W-:Y:S02]  /*8b20*/  HADD2.F32 R54, -RZ, R15.H0_H0 ;  /* 0x2000000fff367230 */ /* 0x000fe40000004100 */
[--C-:B------:R-:W-:Y:S01]  /*8b30*/  HADD2.F32 R50, -RZ, R35.reuse.H0_H0 ;  /* 0x20000023ff327230 */ /* 0x100fe20000004100 */
[----:B------:R-:W-:Y:S01]  /*8b40*/  F2FP.F16.F32.PACK_AB R13, R46, R13 ;  /* 0x0000000d2e0d723e */ /* 0x000fe200000000ff */
[----:B------:R-:W-:Y:S02]  /*8b50*/  HADD2.F32 R52, -RZ, R35.H1_H1 ;  /* 0x30000023ff347230 */ /* 0x000fe40000004100 */
[----:B------:R-:W-:Y:S01]  /*8b60*/  FMUL.FTZ R35, R54, R49 ;  /* 0x0000003136237220 */ /* 0x000fe20000410000 */
[----:B------:R-:W-:Y:S01]  /*8b70*/  HADD2.F32 R78, -RZ, R78.H0_H0 ;  /* 0x2000004eff4e7230 */ /* 0x000fe20000004100 */
[----:B------:R-:W-:Y:S01]  /*8b80*/  F2FP.F16.F32.PACK_AB R33, R48, R33 ;  /* 0x000000213021723e */ /* 0x000fe200000000ff */
[----:B------:R-:W-:-:S02]  /*8b90*/  HADD2.F32 R45, -RZ, R159.H1_H1 ;  /* 0x3000009fff2d7230 */ /* 0x000fc40000004100 */
[----:B------:R-:W-:Y:S02]  /*8ba0*/  HADD2.F32 R47, -RZ, R15.H1_H1 ;  /* 0x3000000fff2f7230 */ /* 0x000fe40000004100 */
[----:B------:R-:W-:Y:S01]  /*8bb0*/  FMUL.FTZ R15, R50, R49 ;  /* 0x00000031320f7220 */ /* 0x000fe20000410000 */
[----:B------:R-:W-:Y:S02]  /*8bc0*/  HADD2.F32 R66, -RZ, R66.H0_H0 ;  /* 0x20000042ff427230 */ /* 0x000fe40000004100 */
[-C--:B------:R-:W-:Y:S01]  /*8bd0*/  FMUL.FTZ R64, R52, R78.reuse ;  /* 0x0000004e34407220 */ /* 0x080fe20000410000 */
[-C--:B------:R-:W-:Y:S01]  /*8be0*/  FFMA.FTZ R35, R50, R45.reuse, R35 ;  /* 0x0000002d32237223 */ /* 0x080fe20000010023 */
[C---:B------:R-:W-:Y:S01]  /*8bf0*/  FMUL.FTZ R49, R47.reuse, R78 ;  /* 0x0000004e2f317220 */ /* 0x040fe20000410000 */
[----:B------:R-:W-:Y:S01]  /*8c00*/  FFMA.FTZ R15, R54, R45, -R15 ;  /* 0x0000002d360f7223 */ /* 0x000fe2000001080f */
[----:B------:R-:W-:Y:S01]  /*8c10*/  FFMA.FTZ R50, R47, R66, -R64 ;  /* 0x000000422f327223 */ /* 0x000fe20000010840 */
[----:B------:R-:W-:-:S02]  /*8c20*/  HADD2.F32 R51, -RZ, R42.H0_H0 ;  /* 0x2000002aff337230 */ /* 0x000fc40000004100 */
[----:B------:R-:W-:Y:S01]  /*8c30*/  FFMA.FTZ R52, R52, R66, R49 ;  /* 0x0000004234347223 */ /* 0x000fe20000010031 */
[----:B------:R-:W-:Y:S02]  /*8c40*/  HADD2.F32 R201, -RZ, R201.H0_H0 ;  /* 0x200000c9ffc97230 */ /* 0x000fe40000004100 */
[----:B------:R-:W-:Y:S01]  /*8c50*/  HADD2.F32 R45, -RZ, R32.H0_H0 ;  /* 0x20000020ff2d7230 */ /* 0x000fe20000004100 */
[----:B------:R-:W-:Y:S01]  /*8c60*/  F2FP.F16.F32.PACK_AB R15, R50, R15 ;  /* 0x0000000f320f723e */ /* 0x000fe200000000ff */
[----:B------:R-:W-:Y:S01]  /*8c70*/  HADD2.F32 R42, -RZ, R12.H0_H0 ;  /* 0x2000000cff2a7230 */ /* 0x000fe20000004100 */
[----:B------:R-:W-:Y:S01]  /*8c80*/  F2FP.F16.F32.PACK_AB R35, R52, R35 ;  /* 0x000000233423723e */ /* 0x000fe200000000ff */
[----:B------:R-:W-:Y:S02]  /*8c90*/  HADD2.F32 R47, -RZ, R32.H1_H1 ;  /* 0x30000020ff2f7230 */ /* 0x000fe40000004100 */
[----:B------:R-:W-:Y:S02]  /*8ca0*/  HADD2.F32 R32, -RZ, R12.H1_H1 ;  /* 0x3000000cff207230 */ /* 0x000fe40000004100 */
[----:B------:R-:W-:Y:S01]  /*8cb0*/  FMUL.FTZ R12, R42, R201 ;  /* 0x000000c92a0c7220 */ /* 0x000fe20000410000 */
[----:B------:R-:W-:-:S02]  /*8cc0*/  HADD2.F32 R189, -RZ, R189.H0_H0 ;  /* 0x200000bdffbd7230 */ /* 0x000fc40000004100 */
[-C--:B------:R-:W-:Y:S01]  /*8cd0*/  FMUL.FTZ R53, R47, R51.reuse ;  /* 0x000000332f357220 */ /* 0x080fe20000410000 */
[----:B------:R-:W-:Y:S02]  /*8ce0*/  HADD2.F32 R49, -RZ, R11.H0_H0 ;  /* 0x2000000bff317230 */ /* 0x000fe40000004100 */
[C---:B------:R-:W-:Y:S01]  /*8cf0*/  FMUL.FTZ R54, R32.reuse, R51 ;  /* 0x0000003320367220 */ /* 0x040fe20000410000 */
[C---:B------:R-:W-:Y:S01]  /*8d00*/  FMUL.FTZ R11, R45.reuse, R201 ;  /* 0x000000c92d0b7220 */ /* 0x040fe20000410000 */
[----:B------:R-:W-:Y:S01]  /*8d10*/  FFMA.FTZ R12, R45, R189, R12 ;  /* 0x000000bd2d0c7223 */ /* 0x000fe2000001000c */
[----:B------:R-:W-:Y:S02]  /*8d20*/  HADD2.F32 R159, -RZ, R159.H0_H0 ;  /* 0x2000009fff9f7230 */ /* 0x000fe40000004100 */
[-C--:B------:R-:W-:Y:S01]  /*8d30*/  FFMA.FTZ R32, R32, R49.reuse, -R53 ;  /* 0x0000003120207223 */ /* 0x080fe20000010835 */
[----:B------:R-:W-:Y:S01]  /*8d40*/  FFMA.FTZ R45, R47, R49, R54 ;  /* 0x000000312f2d7223 */ /* 0x000fe20000010036 */
[----:B------:R-:W-:-:S02]  /*8d50*/  HADD2.F32 R49, -RZ, R44.H0_H0 ;  /* 0x2000002cff317230 */ /* 0x000fc40000004100 */
[----:B------:R-:W-:Y:S01]  /*8d60*/  FFMA.FTZ R11, R42, R189, -R11 ;  /* 0x000000bd2a0b7223 */ /* 0x000fe2000001080b */
[----:B------:R-:W-:Y:S02]  /*8d70*/  HADD2.F32 R44, -RZ, R34.H0_H0 ;  /* 0x20000022ff2c7230 */ /* 0x000fe40000004100 */
[----:B------:R-:W-:Y:S02]  /*8d80*/  HADD2.F32 R47, -RZ, R196.H0_H0 ;  /* 0x200000c4ff2f7230 */ /* 0x000fe40000004100 */
[----:B------:R-:W-:Y:S01]  /*8d90*/  HADD2.F32 R42, -RZ, R14.H0_H0 ;  /* 0x2000000eff2a7230 */ /* 0x000fe20000004100 */
[----:B------:R-:W-:Y:S01]  /*8da0*/  F2FP.F16.F32.PACK_AB R32, R32, R11 ;  /* 0x0000000b2020723e */ /* 0x000fe200000000ff */
[----:B------:R-:W-:Y:S02]  /*8db0*/  HADD2.F32 R34, -RZ, R34.H1_H1 ;  /* 0x30000022ff227230 */ /* 0x000fe40000004100 */
[----:B------:R-:W-:Y:S01]  /*8dc0*/  FMUL.FTZ R51, R44, R47 ;  /* 0x0000002f2c337220 */ /* 0x000fe20000410000 */
[----:B------:R-:W-:-:S02]  /*8dd0*/  HADD2.F32 R14, -RZ, R14.H1_H1 ;  /* 0x3000000eff0e7230 */ /* 0x000fc40000004100 */
[----:B------:R-:W-:Y:S01]  /*8de0*/  FMUL.FTZ R47, R42, R47 ;  /* 0x0000002f2a2f7220 */ /* 0x000fe20000410000 */
[----:B------:R-:W-:Y:S02]  /*8df0*/  HADD2.F32 R43, -RZ, R43.H0_H0 ;  /* 0x2000002bff2b7230 */ /* 0x000fe40000004100 */
[----:B------:R-:W-:Y:S01]  /*8e00*/  FMUL.FTZ R53, R34, R49 ;  /* 0x0000003122357220 */ /* 0x000fe20000410000 */
[----:B------:R-:W-:Y:S01]  /*8e10*/  FFMA.FTZ R51, R42, R159, -R51 ;  /* 0x0000009f2a337223 */ /* 0x000fe20000010833 */
[----:B------:R-:W-:Y:S01]  /*8e20*/  FMUL.FTZ R49, R14, R49 ;  /* 0x000000310e317220 */ /* 0x000fe20000410000 */
[----:B------:R-:W-:Y:S01]  /*8e30*/  FFMA.FTZ R47, R44, R159, R47 ;  /* 0x0000009f2c2f7223 */ /* 0x000fe2000001002f */
[-C--:B------:R-:W-:Y:S01]  /*8e40*/  FFMA.FTZ R14, R14, R43.reuse, -R53 ;  /* 0x0000002b0e0e7223 */ /* 0x080fe20000010835 */
[----:B------:R-:W-:Y:S01]  /*8e50*/  F2FP.F16.F32.PACK_AB R42, R45, R12 ;  /* 0x0000000c2d2a723e */ /* 0x000fe200000000ff */
[----:B------:R-:W-:Y:S01]  /*8e60*/  FFMA.FTZ R34, R34, R43, R49 ;  /* 0x0000002b22227223 */ /* 0x000fe20000010031 */
[----:B------:R-:W-:-:S02]  /*8e70*/  IMAD.MOV.U32 R12, RZ, RZ, R32 ;  /* 0x000000ffff0c7224 */ /* 0x000fc400078e0020 */
[----:B------:R-:W-:Y:S01]  /*8e80*/  F2FP.F16.F32.PACK_AB R14, R14, R51 ;  /* 0x000000330e0e723e */ /* 0x000fe200000000ff */
[----:B------:R-:W-:Y:S01]  /*8e90*/  IMAD.MOV.U32 R32, RZ, RZ, R42 ;  /* 0x000000ffff207224 */ /* 0x000fe200078e002a */
[----:B------:R-:W-:-:S07]  /*8ea0*/  F2FP.F16.F32.PACK_AB R34, R34, R47 ;  /* 0x0000002f2222723e */ /* 0x000fce00000000ff */
.L_x_1666:
[----:B------:R-:W-:Y:S05]  /*8eb0*/  BSYNC B2 ;  /* 0x0000000000027941 */ /* 0x000fea0003800000 */
.L_x_1665:
[----:B--2---:R2:W-:Y:S04]  /*8ec0*/  ST.E.128 desc[UR60][R38.64], R12 ;  /* 0x0000000c26007985 */ /* 0x0045e8000c101d3c */
[----:B---3--:R2:W-:Y:S02]  /*8ed0*/  @!P4 ST.E.128 desc[UR60][R40.64], R32 ;  /* 0x000000202800c985 */ /* 0x0085e4000c101d3c */
.L_x_1664:
[----:B------:R-:W-:Y:S05]  /*8ee0*/  BSYNC B1 ;  /* 0x0000000000017941 */ /* 0x000fea0003800000 */
.L_x_1663:
[----:B------:R-:W-:Y:S01]  /*8ef0*/  ISETP.NE.AND P4, PT, R21, RZ, PT ;  /* 0x000000ff1500720c */ /* 0x000fe20003f85270 */
[----:B------:R-:W-:-:S12]  /*8f00*/  BSSY B1, `(.L_x_1667) ;  /* 0x0000073000017945 */ /* 0x000fd80003800000 */
[----:B------:R-:W-:Y:S05]  /*8f10*/  @!P4 BRA `(.L_x_1668) ;  /* 0x0000000400c4c947 */ /* 0x000fea0003800000 */
[----:B0--3--:R-:W-:Y:S01]  /*8f20*/  SEL R11, R125, R131, !P2 ;  /* 0x000000837d0b7207 */ /* 0x009fe20005000000 */
[----:B------:R-:W-:Y:S01]  /*8f30*/  BSSY B2, `(.L_x_1669) ;  /* 0x000006d000027945 */ /* 0x000fe20003800000 */
[C---:B--2---:R-:W-:Y:S02]  /*8f40*/  LEA R38, P5, R6.reuse, R116, 0x1 ;  /* 0x0000007406267211 */ /* 0x044fe400078a08ff */
[----:B------:R-:W-:Y:S02]  /*8f50*/  SHF.R.S32.HI R12, RZ, 0x1f, R11 ;  /* 0x0000001fff0c7819 */ /* 0x000fe4000001140b */
[----:B------:R-:W-:Y:S02]  /*8f60*/  LEA.HI.X R39, R6, R115, R111, 0x1, P5 ;  /* 0x0000007306277211 */ /* 0x000fe400028f0c6f */
[----:B------:R-:W-:Y:S02]  /*8f70*/  LEA.HI R12, R12, R11, RZ, 0x4 ;  /* 0x0000000b0c0c7211 */ /* 0x000fe400078f20ff */
[----:B------:R-:W-:-:S02]  /*8f80*/  ISETP.GE.AND P5, PT, R168, R124, PT ;  /* 0x0000007ca800720c */ /* 0x000fc40003fa6270 */
[----:B------:R-:W-:-:S04]  /*8f90*/  LEA.HI.SX32 R12, R12, R117, 0x1c ;  /* 0x000000750c0c7211 */ /* 0x000fc800078fe2ff */
[----:B------:R-:W-:Y:S02]  /*8fa0*/  SHF.R.S32.HI R11, RZ, 0x1f, R12 ;  /* 0x0000001fff0b7819 */ /* 0x000fe4000001140c */
[----:B------:R-:W-:Y:S02]  /*8fb0*/  SHF.L.U32 R41, R12, 0x3, RZ ;  /* 0x000000030c297819 */ /* 0x000fe400000006ff */
[----:B------:R-:W-:Y:S02]  /*8fc0*/  LEA.HI R11, R11, R12, RZ, 0x3 ;  /* 0x0000000c0b0b7211 */ /* 0x000fe400078f18ff */
[----:B------:R-:W-:Y:S02]  /*8fd0*/  ISETP.GE.AND P4, PT, R41, R128, PT ;  /* 0x000000802900720c */ /* 0x000fe40003f86270 */
[----:B------:R-:W-:Y:S02]  /*8fe0*/  SHF.R.S32.HI R13, RZ, 0x3, R11 ;  /* 0x00000003ff0d7819 */ /* 0x000fe4000001140b */
[----:B------:R-:W-:-:S03]  /*8ff0*/  LOP3.LUT R11, R181, 0x38, R41, 0xf8, !PT ;  /* 0x00000038b50b7812 */ /* 0x000fc600078ef829 */
[----:B------:R-:W-:Y:S01]  /*9000*/  IMAD R12, R13, 0x1800, R188 ;  /* 0x000018000d0c7824 */ /* 0x000fe200078e02bc */
[----:B------:R-:W-:-:S05]  /*9010*/  LOP3.LUT R11, R11, R218, RZ, 0x3c, !PT ;  /* 0x000000da0b0b7212 */ /* 0x000fca00078e3cff */
[----:B------:R-:W-:Y:S02]  /*9020*/  IMAD.IADD R12, R12, 0x1, R11 ;  /* 0x000000010c0c7824 */ /* 0x000fe400078e020b */
[C---:B------:R-:W-:Y:S02]  /*9030*/  IMAD R11, R19.reuse, 0x4800, R136 ;  /* 0x00004800130b7824 */ /* 0x040fe400078e0288 */
[----:B------:R-:W-:Y:S02]  /*9040*/  IMAD R13, R19, 0x4800, R12 ;  /* 0x00004800130d7824 */ /* 0x000fe400078e020c */
[--C-:B------:R-:W-:Y:S02]  /*9050*/  IMAD R11, R11, 0x2, R18.reuse ;  /* 0x000000020b0b7824 */ /* 0x100fe400078e0212 */
[----:B------:R-:W-:Y:S02]  /*9060*/  IMAD R32, R13, 0x2, R18 ;  /* 0x000000020d207824 */ /* 0x000fe400078e0212 */
[----:B------:R-:W-:Y:S01]  /*9070*/  @!P4 IMAD.WIDE R40, R41, 0x2, R36 ;  /* 0x000000022928c825 */ /* 0x000fe200078e0224 */
[----:B------:R0:W2:Y:S04]  /*9080*/  LDS.128 R12, [R11+0x18400] ;  /* 0x018400000b0c7984 */ /* 0x0000a80000000c00 */
[----:B------:R-:W3:Y:S01]  /*9090*/  LDS.128 R32, [R32+0x18400] ;  /* 0x0184000020207984 */ /* 0x000ee20000000c00 */
[----:B------:R-:W-:Y:S05]  /*90a0*/  @P5 BRA `(.L_x_1670) ;  /* 0x0000000400545947 */ /* 0x000fea0003800000 */
[----:B---3--:R-:W-:Y:S01]  /*90b0*/  MOV R45, R33 ;  /* 0x00000021002d7202 */ /* 0x008fe20000000f00 */
[----:B------:R-:W-:Y:S01]  /*90c0*/  IMAD.MOV.U32 R47, RZ, RZ, R35 ;  /* 0x000000ffff2f7224 */ /* 0x000fe200078e0023 */
[----:B------:R-:W-:Y:S01]  /*90d0*/  SHF.R.U32.HI R51, RZ, 0x10, R73 ;  /* 0x00000010ff337819 */ /* 0x000fe20000011649 */
[----:B--2---:R-:W-:Y:S01]  /*90e0*/  IMAD.MOV.U32 R33, RZ, RZ, R15 ;  /* 0x000000ffff217224 */ /* 0x004fe200078e000f */
[----:B------:R-:W-:Y:S01]  /*90f0*/  SHF.R.U32.HI R49, RZ, 0x10, R61 ;  /* 0x00000010ff317819 */ /* 0x000fe2000001163d */
[----:B------:R-:W-:Y:S01]  /*9100*/  HADD2.F32 R50, -RZ, R152.H1_H1 ;  /* 0x30000098ff327230 */ /* 0x000fe20000004100 */
[--C-:B------:R-:W-:Y:S01]  /*9110*/  SHF.R.U64 R44, R74, 0x10, R75.reuse ;  /* 0x000000104a2c7819 */ /* 0x100fe2000000124b */
[----:B------:R-:W-:Y:S01]  /*9120*/  HADD2.F32 R35, -RZ, R45.H0_H0 ;  /* 0x2000002dff237230 */ /* 0x000fe20000004100 */
[----:B------:R-:W-:Y:S01]  /*9130*/  SHF.R.U32.HI R74, RZ, 0x10, R75 ;  /* 0x00000010ff4a7819 */ /* 0x000fe2000001164b */
[----:B------:R-:W-:Y:S01]  /*9140*/  HADD2.F32 R15, -RZ, R13.H0_H0 ;  /* 0x2000000dff0f7230 */ /* 0x000fe20000004100 */
[----:B------:R-:W-:Y:S01]  /*9150*/  SHF.R.U64 R42, R62, 0x10, R63 ;  /* 0x000000103e2a7819 */ /* 0x000fe2000000123f */
[----:B------:R-:W-:-:S02]  /*9160*/  HADD2.F32 R51, -RZ, R51.H0_H0 ;  /* 0x20000033ff337230 */ /* 0x000fc40000004100 */
[-C--:B------:R-:W-:Y:S01]  /*9170*/  FMUL.FTZ R52, R35, R50.reuse ;  /* 0x0000003223347220 */ /* 0x080fe20000410000 */
[----:B------:R-:W-:Y:S02]  /*9180*/  HADD2.F32 R46, -RZ, R13.H1_H1 ;  /* 0x3000000dff2e7230 */ /* 0x000fe40000004100 */
[C---:B------:R-:W-:Y:S01]  /*9190*/  FMUL.FTZ R50, R15.reuse, R50 ;  /* 0x000000320f327220 */ /* 0x040fe20000410000 */
[----:B------:R-:W-:Y:S01]  /*91a0*/  HADD2.F32 R48, -RZ, R150.H1_H1 ;  /* 0x30000096ff307230 */ /* 0x000fe20000004100 */
[----:B------:R-:W-:Y:S01]  /*91b0*/  SHF.R.U32.HI R62, RZ, 0x10, R63 ;  /* 0x00000010ff3e7819 */ /* 0x000fe2000001163f */
[----:B------:R-:W-:Y:S02]  /*91c0*/  HADD2.F32 R45, -RZ, R45.H1_H1 ;  /* 0x3000002dff2d7230 */ /* 0x000fe40000004100 */
[-C--:B------:R-:W-:Y:S01]  /*91d0*/  FMUL.FTZ R54, R46, R51.reuse ;  /* 0x000000332e367220 */ /* 0x080fe20000410000 */
[----:B------:R-:W-:Y:S02]  /*91e0*/  HADD2.F32 R49, -RZ, R49.H0_H0 ;  /* 0x20000031ff317230 */ /* 0x000fe40000004100 */
[-C--:B------:R-:W-:Y:S01]  /*91f0*/  FFMA.FTZ R13, R15, R48.reuse, -R52 ;  /* 0x000000300f0d7223 */ /* 0x080fe20000010834 */
[----:B------:R-:W-:Y:S01]  /*9200*/  FFMA.FTZ R15, R35, R48, R50 ;  /* 0x00000030230f7223 */ /* 0x000fe20000010032 */
[----:B------:R-:W-:Y:S01]  /*9210*/  FMUL.FTZ R53, R45, R51 ;  /* 0x000000332d357220 */ /* 0x000fe20000410000 */
[----:B------:R-:W-:-:S02]  /*9220*/  HADD2.F32 R35, -RZ, R33.H0_H0 ;  /* 0x20000021ff237230 */ /* 0x000fc40000004100 */
[-C--:B------:R-:W-:Y:S01]  /*9230*/  FFMA.FTZ R48, R45, R49.reuse, R54 ;  /* 0x000000312d307223 */ /* 0x080fe20000010036 */
[----:B------:R-:W-:Y:S01]  /*9240*/  HADD2.F32 R54, -RZ, R151.H1_H1 ;  /* 0x30000097ff367230 */ /* 0x000fe20000004100 */
[----:B0-----:R-:W-:Y:S01]  /*9250*/  SHF.R.U64 R11, R60, 0x10, R61 ;  /* 0x000000103c0b7819 */ /* 0x001fe2000000123d */
[--C-:B------:R-:W-:Y:S02]  /*9260*/  HADD2.F32 R45, -RZ, R47.reuse.H0_H0 ;  /* 0x2000002fff2d7230 */ /* 0x100fe40000004100 */
[----:B------:R-:W-:Y:S01]  /*9270*/  FFMA.FTZ R46, R46, R49, -R53 ;  /* 0x000000312e2e7223 */ /* 0x000fe20000010835 */
[----:B------:R-:W-:Y:S01]  /*9280*/  HADD2.F32 R47, -RZ, R47.H1_H1 ;  /* 0x3000002fff2f7230 */ /* 0x000fe20000004100 */
[----:B------:R-:W-:Y:S01]  /*9290*/  SHF.R.U64 R43, R72, 0x10, R73 ;  /* 0x00000010482b7819 */ /* 0x000fe20000001249 */
[----:B------:R-:W-:Y:S02]  /*92a0*/  HADD2.F32 R74, -RZ, R74.H0_H0 ;  /* 0x2000004aff4a7230 */ /* 0x000fe40000004100 */
[----:B------:R-:W-:Y:S01]  /*92b0*/  FMUL.FTZ R60, R45, R54 ;  /* 0x000000362d3c7220 */ /* 0x000fe20000410000 */
[----:B------:R-:W-:-:S02]  /*92c0*/  HADD2.F32 R50, -RZ, R33.H1_H1 ;  /* 0x30000021ff327230 */ /* 0x000fc40000004100 */
[----:B------:R-:W-:Y:S01]  /*92d0*/  FMUL.FTZ R54, R35, R54 ;  /* 0x0000003623367220 */ /* 0x000fe20000410000 */
[----:B------:R-:W-:Y:S02]  /*92e0*/  HADD2.F32 R52, -RZ, R149.H1_H1 ;  /* 0x30000095ff347230 */ /* 0x000fe40000004100 */
[-C--:B------:R-:W-:Y:S01]  /*92f0*/  FMUL.FTZ R49, R47, R74.reuse ;  /* 0x0000004a2f317220 */ /* 0x080fe20000410000 */
[----:B------:R-:W-:Y:S02]  /*9300*/  HADD2.F32 R62, -RZ, R62.H0_H0 ;  /* 0x2000003eff3e7230 */ /* 0x000fe40000004100 */
[----:B------:R-:W-:Y:S01]  /*9310*/  FMUL.FTZ R74, R50, R74 ;  /* 0x0000004a324a7220 */ /* 0x000fe20000410000 */
[----:B------:R-:W-:Y:S02]  /*9320*/  HADD2.F32 R152, -RZ, R152.H0_H0 ;  /* 0x20000098ff987230 */ /* 0x000fe40000004100 */
[-C--:B------:R-:W-:Y:S01]  /*9330*/  FFMA.FTZ R33, R35, R52.reuse, -R60 ;  /* 0x0000003423217223 */ /* 0x080fe2000001083c */
[----:B------:R-:W-:Y:S01]  /*9340*/  FFMA.FTZ R35, R45, R52, R54 ;  /* 0x000000342d237223 */ /* 0x000fe20000010036 */
[----:B------:R-:W-:Y:S01]  /*9350*/  FFMA.FTZ R52, R47, R62, R74 ;  /* 0x0000003e2f347223 */ /* 0x000fe2000001004a */
[----:B------:R-:W-:-:S02]  /*9360*/  HADD2.F32 R47, -RZ, R43.H0_H0 ;  /* 0x2000002bff2f7230 */ /* 0x000fc40000004100 */
[----:B------:R-:W-:Y:S01]  /*9370*/  FFMA.FTZ R50, R50, R62, -R49 ;  /* 0x0000003e32327223 */ /* 0x000fe20000010831 */
[----:B------:R-:W-:Y:S01]  /*9380*/  HADD2.F32 R45, -RZ, R32.H0_H0 ;  /* 0x20000020ff2d7230 */ /* 0x000fe20000004100 */
[----:B------:R-:W-:Y:S01]  /*9390*/  F2FP.F16.F32.PACK_AB R13, R46, R13 ;  /* 0x0000000d2e0d723e */ /* 0x000fe200000000ff */
[----:B------:R-:W-:Y:S01]  /*93a0*/  HADD2.F32 R43, -RZ, R12.H0_H0 ;  /* 0x2000000cff2b7230 */ /* 0x000fe20000004100 */
[----:B------:R-:W-:Y:S01]  /*93b0*/  F2FP.F16.F32.PACK_AB R35, R52, R35 ;  /* 0x000000233423723e */ /* 0x000fe200000000ff */
[----:B------:R-:W-:Y:S02]  /*93c0*/  HADD2.F32 R32, -RZ, R32.H1_H1 ;  /* 0x30000020ff207230 */ /* 0x000fe40000004100 */
[-C--:B------:R-:W-:Y:S01]  /*93d0*/  FMUL.FTZ R54, R45, R152.reuse ;  /* 0x000000982d367220 */ /* 0x080fe20000410000 */
[----:B------:R-:W-:Y:S02]  /*93e0*/  HADD2.F32 R12, -RZ, R12.H1_H1 ;  /* 0x3000000cff0c7230 */ /* 0x000fe40000004100 */
[----:B------:R-:W-:Y:S01]  /*93f0*/  FMUL.FTZ R152, R43, R152 ;  /* 0x000000982b987220 */ /* 0x000fe20000410000 */
        /* <DEDUP_REMOVED lines=8> */
[----:B------:R-:W-:Y:S01]  /*9480*/  FFMA.FTZ R47, R32, R11, R47 ;  /* 0x0000000b202f7223 */ /* 0x000fe2000001002f */
[----:B------:R-:W-:-:S02]  /*9490*/  HADD2.F32 R45, -RZ, R44.H0_H0 ;  /* 0x2000002cff2d7230 */ /* 0x000fc40000004100 */
[----:B------:R-:W-:Y:S01]  /*94a0*/  FFMA.FTZ R54, R43, R150, -R54 ;  /* 0x000000962b367223 */ /* 0x000fe20000010836 */
[----:B------:R-:W-:Y:S02]  /*94b0*/  HADD2.F32 R11, -RZ, R14.H0_H0 ;  /* 0x2000000eff0b7230 */ /* 0x000fe40000004100 */
[-C--:B------:R-:W-:Y:S01]  /*94c0*/  FMUL.FTZ R32, R12, R151.reuse ;  /* 0x000000970c207220 */ /* 0x080fe20000410000 */
[----:B------:R-:W-:Y:S01]  /*94d0*/  HADD2.F32 R34, -RZ, R34.H1_H1 ;  /* 0x30000022ff227230 */ /* 0x000fe20000004100 */
[----:B------:R-:W-:Y:S01]  /*94e0*/  F2FP.F16.F32.PACK_AB R152, R47, R152 ;  /* 0x000000982f98723e */ /* 0x000fe200000000ff */
[----:B------:R-:W-:Y:S02]  /*94f0*/  HADD2.F32 R14, -RZ, R14.H1_H1 ;  /* 0x3000000eff0e7230 */ /* 0x000fe40000004100 */
[----:B------:R-:W-:Y:S01]  /*9500*/  FMUL.FTZ R151, R11, R151 ;  /* 0x000000970b977220 */ /* 0x000fe20000410000 */
[----:B------:R-:W-:Y:S02]  /*9510*/  HADD2.F32 R149, -RZ, R149.H0_H0 ;  /* 0x20000095ff957230 */ /* 0x000fe40000004100 */
[----:B------:R-:W-:Y:S01]  /*9520*/  FMUL.FTZ R51, R34, R45 ;  /* 0x0000002d22337220 */ /* 0x000fe20000410000 */
[----:B------:R-:W-:-:S02]  /*9530*/  HADD2.F32 R43, -RZ, R42.H0_H0 ;  /* 0x2000002aff2b7230 */ /* 0x000fc40000004100 */
[----:B------:R-:W-:Y:S01]  /*9540*/  FMUL.FTZ R45, R14, R45 ;  /* 0x0000002d0e2d7220 */ /* 0x000fe20000410000 */
[----:B------:R-:W-:Y:S01]  /*9550*/  F2FP.F16.F32.PACK_AB R50, R50, R33 ;  /* 0x000000213232723e */ /* 0x000fe200000000ff */
[-C--:B------:R-:W-:Y:S01]  /*9560*/  FFMA.FTZ R32, R11, R149.reuse, -R32 ;  /* 0x000000950b207223 */ /* 0x080fe20000010820 */
[----:B------:R-:W-:Y:S01]  /*9570*/  FFMA.FTZ R151, R12, R149, R151 ;  /* 0x000000950c977223 */ /* 0x000fe20000010097 */
[-C--:B------:R-:W-:Y:S01]  /*9580*/  FFMA.FTZ R51, R14, R43.reuse, -R51 ;  /* 0x0000002b0e337223 */ /* 0x080fe20000010833 */
[----:B------:R-:W-:Y:S01]  /*9590*/  FFMA.FTZ R34, R34, R43, R45 ;  /* 0x0000002b22227223 */ /* 0x000fe2000001002d */
[----:B------:R-:W-:Y:S02]  /*95a0*/  F2FP.F16.F32.PACK_AB R33, R48, R15 ;  /* 0x0000000f3021723e */ /* 0x000fe400000000ff */
[----:B------:R-:W-:Y:S02]  /*95b0*/  F2FP.F16.F32.PACK_AB R12, R49, R54 ;  /* 0x00000036310c723e */ /* 0x000fe400000000ff */
[----:B------:R-:W-:Y:S01]  /*95c0*/  F2FP.F16.F32.PACK_AB R14, R51, R32 ;  /* 0x00000020330e723e */ /* 0x000fe200000000ff */
[----:B------:R-:W-:Y:S01]  /*95d0*/  IMAD.MOV.U32 R32, RZ, RZ, R152 ;  /* 0x000000ffff207224 */ /* 0x000fe200078e0098 */
[----:B------:R-:W-:-:S02]  /*95e0*/  F2FP.F16.F32.PACK_AB R34, R34, R151 ;  /* 0x000000972222723e */ /* 0x000fc400000000ff */
[----:B------:R-:W-:-:S07]  /*95f0*/  MOV R15, R50 ;  /* 0x00000032000f7202 */ /* 0x000fce0000000f00 */
.L_x_1670:
[----:B------:R-:W-:Y:S05]  /*9600*/  BSYNC B2 ;  /* 0x0000000000027941 */ /* 0x000fea0003800000 */
.L_x_1669:
[----:B--2---:R4:W-:Y:S04]  /*9610*/  ST.E.128 desc[UR60][R38.64], R12 ;  /* 0x0000000c26007985 */ /* 0x0049e8000c101d3c */
[----:B---3--:R4:W-:Y:S02]  /*9620*/  @!P4 ST.E.128 desc[UR60][R40.64], R32 ;  /* 0x000000202800c985 */ /* 0x0089e4000c101d3c */
.L_x_1668:
[----:B------:R-:W-:Y:S05]  /*9630*/  BSYNC B1 ;  /* 0x0000000000017941 */ /* 0x000fea0003800000 */
.L_x_1667:
        /* <DEDUP_REMOVED lines=11> */
[----:B0-----:R-:W-:-:S03]  /*96f0*/  IMAD.SHL.U32 R11, R131, 0x8, RZ ;  /* 0x00000008830b7824 */ /* 0x001fc600078e00ff */
[----:B------:R-:W-:Y:S02]  /*9700*/  LEA.HI R12, R12, R131, RZ, 0x3 ;  /* 0x000000830c0c7211 */ /* 0x000fe400078f18ff */
[----:B------:R-:W-:Y:S02]  /*9710*/  LOP3.LUT R13, R181, 0x38, R11, 0xf8, !PT ;  /* 0x00000038b50d7812 */ /* 0x000fe400078ef80b */
[----:B------:R-:W-:Y:S02]  /*9720*/  SHF.R.S32.HI R15, RZ, 0x3, R12 ;  /* 0x00000003ff0f7819 */ /* 0x000fe4000001140c */
[----:B------:R-:W-:-:S03]  /*9730*/  LOP3.LUT R13, R13, R218, RZ, 0x3c, !PT ;  /* 0x000000da0d0d7212 */ /* 0x000fc600078e3cff */
[----:B------:R-:W-:-:S04]  /*9740*/  IMAD R12, R15, 0x1800, R188 ;  /* 0x000018000f0c7824 */ /* 0x000fc800078e02bc */
[----:B------:R-:W-:Y:S02]  /*9750*/  IMAD.IADD R12, R12, 0x1, R13 ;  /* 0x000000010c0c7824 */ /* 0x000fe400078e020d */
[C---:B------:R-:W-:Y:S02]  /*9760*/  IMAD R13, R19.reuse, 0x4800, R135 ;  /* 0x00004800130d7824 */ /* 0x040fe400078e0287 */
[----:B------:R-:W-:Y:S02]  /*9770*/  IMAD R15, R19, 0x4800, R12 ;  /* 0x00004800130f7824 */ /* 0x000fe400078e020c */
[----:B------:R-:W-:-:S03]  /*9780*/  IMAD R13, R13, 0x2, R18 ;  /* 0x000000020d0d7824 */ /* 0x000fc600078e0212 */
[----:B------:R-:W-:-:S03]  /*9790*/  LEA R32, R15, R18, 0x1 ;  /* 0x000000120f207211 */ /* 0x000fc600078e08ff */
[----:B------:R-:W0:Y:S04]  /*97a0*/  LDS.128 R12, [R13+0x18400] ;  /* 0x018400000d0c7984 */ /* 0x000e280000000c00 */
[----:B------:R-:W2:Y:S01]  /*97b0*/  LDS.128 R32, [R32+0x18400] ;  /* 0x0184000020207984 */ /* 0x000ea20000000c00 */
[----:B------:R-:W-:Y:S05]  /*97c0*/  @P5 BRA `(.L_x_1672) ;  /* 0x00000004005c5947 */ /* 0x000fea0003800000 */
[----:B0-----:R-:W-:Y:S01]  /*97d0*/  IMAD.MOV.U32 R44, RZ, RZ, R12 ;  /* 0x000000ffff2c7224 */ /* 0x001fe200078e000c */
[----:B------:R-:W-:Y:S01]  /*97e0*/  SHF.R.U32.HI R50, RZ, 0x10, R69 ;  /* 0x00000010ff327819 */ /* 0x000fe20000011645 */
[----:B--2---:R-:W-:Y:S01]  /*97f0*/  IMAD.MOV.U32 R12, RZ, RZ, R33 ;  /* 0x000000ffff0c7224 */ /* 0x004fe200078e0021 */
[----:B------:R-:W-:Y:S01]  /*9800*/  SHF.R.U32.HI R48, RZ, 0x10, R57 ;  /* 0x00000010ff307819 */ /* 0x000fe20000011639 */
[----:B------:R-:W-:Y:S01]  /*9810*/  IMAD.MOV.U32 R45, RZ, RZ, R32 ;  /* 0x000000ffff2d7224 */ /* 0x000fe200078e0020 */
[----:B------:R-:W-:Y:S01]  /*9820*/  MOV R33, R15 ;  /* 0x0000000f00217202 */ /* 0x000fe20000000f00 */
[----:B------:R-:W-:Y:S01]  /*9830*/  IMAD.MOV.U32 R46, RZ, RZ, R35 ;  /* 0x000000ffff2e7224 */ /* 0x000fe200078e0023 */
[----:B------:R-:W-:Y:S01]  /*9840*/  SHF.R.U32.HI R51, RZ, 0x10, R71 ;  /* 0x00000010ff337819 */ /* 0x000fe20000011647 */
[----:B------:R-:W-:Y:S01]  /*9850*/  HADD2.F32 R49, -RZ, R148.H1_H1 ;  /* 0x30000094ff317230 */ /* 0x000fe20000004100 */
[--C-:B------:R-:W-:Y:S01]  /*9860*/  SHF.R.U64 R40, R58, 0x10, R59.reuse ;  /* 0x000000103a287819 */ /* 0x100fe2000000123b */
[--C-:B------:R-:W-:Y:S01]  /*9870*/  HADD2.F32 R32, -RZ, R12.reuse.H0_H0 ;  /* 0x2000000cff207230 */ /* 0x100fe20000004100 */
[----:B------:R-:W-:Y:S01]  /*9880*/  SHF.R.U32.HI R58, RZ, 0x10, R59 ;  /* 0x00000010ff3a7819 */ /* 0x000fe2000001163b */
[----:B------:R-:W-:Y:S01]  /*9890*/  HADD2.F32 R35, -RZ, R12.H1_H1 ;  /* 0x3000000cff237230 */ /* 0x000fe20000004100 */
[----:B------:R-:W-:Y:S01]  /*98a0*/  SHF.R.U64 R43, R68, 0x10, R69 ;  /* 0x00000010442b7819 */ /* 0x000fe20000001245 */
        /* <DEDUP_REMOVED lines=17> */
[----:B------:R-:W-:Y:S02]  /*99c0*/  HADD2.F32 R46, -RZ, R46.H1_H1 ;  /* 0x3000002eff2e7230 */ /* 0x000fe40000004100 */
[----:B------:R-:W-:Y:S02]  /*99d0*/  HADD2.F32 R51, -RZ, R51.H0_H0 ;  /* 0x20000033ff337230 */ /* 0x000fe40000004100 */
[----:B------:R-:W-:Y:S01]  /*99e0*/  FMUL.FTZ R52, R47, R50 ;  /* 0x000000322f347220 */ /* 0x000fe20000410000 */
[----:B------:R-:W-:Y:S01]  /*99f0*/  HADD2.F32 R35, -RZ, R33.H0_H0 ;  /* 0x20000021ff237230 */ /* 0x000fe20000004100 */
[----:B------:R-:W-:Y:S01]  /*9a00*/  F2FP.F16.F32.PACK_AB R15, R15, R12 ;  /* 0x0000000c0f0f723e */ /* 0x000fe200000000ff */
[----:B------:R-:W-:-:S02]  /*9a10*/  HADD2.F32 R48, -RZ, R145.H1_H1 ;  /* 0x30000091ff307230 */ /* 0x000fc40000004100 */
[-C--:B------:R-:W-:Y:S01]  /*9a20*/  FMUL.FTZ R54, R46, R51.reuse ;  /* 0x000000332e367220 */ /* 0x080fe20000410000 */
[----:B------:R-:W-:Y:S02]  /*9a30*/  HADD2.F32 R33, -RZ, R33.H1_H1 ;  /* 0x30000021ff217230 */ /* 0x000fe40000004100 */
[C---:B------:R-:W-:Y:S01]  /*9a40*/  FMUL.FTZ R50, R35.reuse, R50 ;  /* 0x0000003223327220 */ /* 0x040fe20000410000 */
        /* <DEDUP_REMOVED lines=8> */
[----:B------:R-:W-:Y:S02]  /*9ad0*/  HADD2.F32 R43, -RZ, R43.H0_H0 ;  /* 0x2000002bff2b7230 */ /* 0x000fe40000004100 */
[----:B------:R-:W-:Y:S01]  /*9ae0*/  FMUL.FTZ R46, R35, R148 ;  /* 0x00000094232e7220 */ /* 0x000fe20000410000 */
[----:B------:R-:W-:Y:S02]  /*9af0*/  HADD2.F32 R45, -RZ, R45.H1_H1 ;  /* 0x3000002dff2d7230 */ /* 0x000fe40000004100 */
[----:B------:R-:W-:Y:S01]  /*9b00*/  FFMA.FTZ R50, R47, R48, R50 ;  /* 0x000000302f327223 */ /* 0x000fe20000010032 */
[----:B------:R-:W-:-:S02]  /*9b10*/  HADD2.F32 R146, -RZ, R146.H0_H0 ;  /* 0x20000092ff927230 */ /* 0x000fc40000004100 */
[----:B------:R-:W-:Y:S01]  /*9b20*/  FMUL.FTZ R148, R33, R148 ;  /* 0x0000009421947220 */ /* 0x000fe20000410000 */
[----:B------:R-:W-:Y:S02]  /*9b30*/  HADD2.F32 R44, -RZ, R44.H1_H1 ;  /* 0x3000002cff2c7230 */ /* 0x000fe40000004100 */
[-C--:B------:R-:W-:Y:S01]  /*9b40*/  FMUL.FTZ R47, R45, R43.reuse ;  /* 0x0000002b2d2f7220 */ /* 0x080fe20000410000 */
[----:B------:R-:W-:Y:S02]  /*9b50*/  HADD2.F32 R42, -RZ, R42.H0_H0 ;  /* 0x2000002aff2a7230 */ /* 0x000fe40000004100 */
[-C--:B------:R-:W-:Y:S01]  /*9b60*/  FFMA.FTZ R148, R35, R146.reuse, R148 ;  /* 0x0000009223947223 */ /* 0x080fe20000010094 */
[----:B------:R-:W-:Y:S01]  /*9b70*/  FFMA.FTZ R46, R33, R146, -R46 ;  /* 0x00000092212e7223 */ /* 0x000fe2000001082e */
[C---:B------:R-:W-:Y:S01]  /*9b80*/  FMUL.FTZ R48, R44.reuse, R43 ;  /* 0x0000002b2c307220 */ /* 0x040fe20000410000 */
[----:B------:R-:W-:Y:S02]  /*9b90*/  HADD2.F32 R35, -RZ, R34.H0_H0 ;  /* 0x20000022ff237230 */ /* 0x000fe40000004100 */
[----:B------:R-:W-:Y:S01]  /*9ba0*/  FFMA.FTZ R47, R44, R42, -R47 ;  /* 0x0000002a2c2f7223 */ /* 0x000fe2000001082f */
[----:B------:R-:W-:-:S02]  /*9bb0*/  HADD2.F32 R44, -RZ, R147.H0_H0 ;  /* 0x20000093ff2c7230 */ /* 0x000fc40000004100 */
[----:B------:R-:W-:Y:S01]  /*9bc0*/  FFMA.FTZ R45, R45, R42, R48 ;  /* 0x0000002a2d2d7223 */ /* 0x000fe20000010030 */
[----:B------:R-:W-:Y:S01]  /*9bd0*/  HADD2.F32 R43, -RZ, R41.H0_H0 ;  /* 0x20000029ff2b7230 */ /* 0x000fe20000004100 */
[----:B------:R-:W-:Y:S01]  /*9be0*/  F2FP.F16.F32.PACK_AB R51, R51, R52 ;  /* 0x000000343333723e */ /* 0x000fe200000000ff */
[----:B------:R-:W-:Y:S01]  /*9bf0*/  HADD2.F32 R33, -RZ, R14.H0_H0 ;  /* 0x2000000eff217230 */ /* 0x000fe20000004100 */
[----:B------:R-:W-:Y:S01]  /*9c00*/  F2FP.F16.F32.PACK_AB R12, R47, R46 ;  /* 0x0000002e2f0c723e */ /* 0x000fe200000000ff */
[----:B------:R-:W-:Y:S02]  /*9c10*/  HADD2.F32 R34, -RZ, R34.H1_H1 ;  /* 0x30000022ff227230 */ /* 0x000fe40000004100 */
[----:B------:R-:W-:Y:S02]  /*9c20*/  HADD2.F32 R14, -RZ, R14.H1_H1 ;  /* 0x3000000eff0e7230 */ /* 0x000fe40000004100 */
[----:B------:R-:W-:Y:S02]  /*9c30*/  HADD2.F32 R41, -RZ, R40.H0_H0 ;  /* 0x20000028ff297230 */ /* 0x000fe40000004100 */
[----:B------:R-:W-:Y:S01]  /*9c40*/  FMUL.FTZ R40, R35, R44 ;  /* 0x0000002c23287220 */ /* 0x000fe20000410000 */
[----:B------:R-:W-:-:S02]  /*9c50*/  HADD2.F32 R42, -RZ, R145.H0_H0 ;  /* 0x20000091ff2a7230 */ /* 0x000fc40000004100 */
[-C--:B------:R-:W-:Y:S01]  /*9c60*/  FMUL.FTZ R49, R34, R43.reuse ;  /* 0x0000002b22317220 */ /* 0x080fe20000410000 */
[C---:B------:R-:W-:Y:S01]  /*9c70*/  FMUL.FTZ R44, R33.reuse, R44 ;  /* 0x0000002c212c7220 */ /* 0x040fe20000410000 */
[C---:B------:R-:W-:Y:S01]  /*9c80*/  FMUL.FTZ R43, R14.reuse, R43 ;  /* 0x0000002b0e2b7220 */ /* 0x040fe20000410000 */
[-C--:B------:R-:W-:Y:S02]  /*9c90*/  FFMA.FTZ R40, R33, R42.reuse, -R40 ;  /* 0x0000002a21287223 */ /* 0x080fe40000010828 */
[----:B------:R-:W-:Y:S01]  /*9ca0*/  FFMA.FTZ R44, R35, R42, R44 ;  /* 0x0000002a232c7223 */ /* 0x000fe2000001002c */
[-C--:B------:R-:W-:Y:S01]  /*9cb0*/  FFMA.FTZ R49, R14, R41.reuse, -R49 ;  /* 0x000000290e317223 */ /* 0x080fe20000010831 */
[----:B------:R-:W-:Y:S01]  /*9cc0*/  FFMA.FTZ R43, R34, R41, R43 ;  /* 0x00000029222b7223 */ /* 0x000fe2000001002b */
[----:B------:R-:W-:Y:S01]  /*9cd0*/  F2FP.F16.F32.PACK_AB R33, R32, R13 ;  /* 0x0000000d2021723e */ /* 0x000fe200000000ff */
[----:B------:R-:W-:Y:S01]  /*9ce0*/  IMAD.MOV.U32 R13, RZ, RZ, R15 ;  /* 0x000000ffff0d7224 */ /* 0x000fe200078e000f */
[----:B------:R-:W-:Y:S01]  /*9cf0*/  F2FP.F16.F32.PACK_AB R35, R53, R50 ;  /* 0x000000323523723e */ /* 0x000fe200000000ff */
[----:B------:R-:W-:Y:S01]  /*9d00*/  IMAD.MOV.U32 R15, RZ, RZ, R51 ;  /* 0x000000ffff0f7224 */ /* 0x000fe200078e0033 */
[----:B------:R-:W-:-:S02]  /*9d10*/  F2FP.F16.F32.PACK_AB R32, R45, R148 ;  /* 0x000000942d20723e */ /* 0x000fc400000000ff */
[----:B------:R-:W-:Y:S02]  /*9d20*/  F2FP.F16.F32.PACK_AB R14, R49, R40 ;  /* 0x00000028310e723e */ /* 0x000fe400000000ff */
[----:B------:R-:W-:-:S07]  /*9d30*/  F2FP.F16.F32.PACK_AB R34, R43, R44 ;  /* 0x0000002c2b22723e */ /* 0x000fce00000000ff */
.L_x_1672:
[----:B------:R-:W-:Y:S05]  /*9d40*/  BSYNC B1 ;  /* 0x0000000000017941 */ /* 0x000fea0003800000 */
.L_x_1671:
[----:B0-----:R0:W-:Y:S01]  /*9d50*/  ST.E.128 desc[UR60][R38.64], R12 ;  /* 0x0000000c26007985 */ /* 0x0011e2000c101d3c */
[----:B------:R-:W-:-:S13]  /*9d60*/  ISETP.GE.AND P4, PT, R11, R128, PT ;  /* 0x000000800b00720c */ /* 0x000fda0003f86270 */
[----:B------:R-:W-:Y:S05]  /*9d70*/  @P4 BRA `(.L_x_1619) ;  /* 0x0000000400e84947 */ /* 0x000fea0003800000 */
[----:B------:R-:W-:-:S05]  /*9d80*/  IMAD.WIDE R36, R11, 0x2, R36 ;  /* 0x000000020b247825 */ /* 0x000fca00078e0224 */
[----:B--2---:R2:W-:Y:S01]  /*9d90*/  ST.E.128 desc[UR60][R36.64], R32 ;  /* 0x0000002024007985 */ /* 0x0045e2000c101d3c */
[----:B------:R-:W-:Y:S05]  /*9da0*/  BRA `(.L_x_1619) ;  /* 0x0000000400dc7947 */ /* 0x000fea0003800000 */
.L_x_1584:
[----:B------:R-:W2:Y:S02]  /*9db0*/  LDL R11, [R1+0x30] ;  /* 0x00003000010b7983 */ /* 0x000ea40000100800 */
[----:B--2---:R-:W-:-:S13]  /*9dc0*/  R2UR UR4, R11 ;  /* 0x000000000b0472ca */ /* 0x004fda00000e0000 */
[----:B------:R-:W-:-:S06]  /*9dd0*/  UISETP.NE.AND UP0, UPT, UR4, 0x3, UPT ;  /* 0x000000030400788c */ /* 0x000fcc000bf05270 */
[----:B------:R-:W-:-:S13]  /*9de0*/  PLOP3.LUT P0, PT, PT, PT, UP0, 0x80, 0x0 ;  /* 0x000000000000781c */ /* 0x000fda0003f0f008 */
[----:B------:R-:W-:Y:S05]  /*9df0*/  @!P0 BRA `(.L_x_1673) ;  /* 0x0000000000048947 */ /* 0x000fea0003800000 */
[----:B------:R-:W-:Y:S01]  /*9e00*/  BPT.TRAP 0x1 ;  /* 0x000000040000795c */ /* 0x000fe20000300000 */
.L_x_1673:
[----:B------:R-:W-:Y:S01]  /*9e10*/  LEA R86, R19, R18, 0x3 ;  /* 0x0000001213567211 */ /* 0x000fe200078e18ff */
[----:B------:R-:W-:Y:S01]  /*9e20*/  BSSY B1, `(.L_x_1674) ;  /* 0x0000005000017945 */ /* 0x000fe20003800000 */
[----:B------:R-:W-:Y:S02]  /*9e30*/  SHF.L.U32 R87, R175, 0x1f, RZ ;  /* 0x0000001faf577819 */ /* 0x000fe400000006ff */
[----:B------:R-:W-:Y:S02]  /*9e40*/  SHF.R.S32.HI R31, RZ, 0x1f, R29 ;  /* 0x0000001fff1f7819 */ /* 0x000fe4000001141d */
[----:B------:R-:W0:Y:S02]  /*9e50*/  SYNCS.PHASECHK.TRANS64.TRYWAIT P4, [R86+URZ+0x2a890], R87 ;  /* 0x02a89057560075a7 */ /* 0x000e24000808017f */
[----:B0-----:R-:W-:Y:S05]  /*9e60*/  @!P4 BRA `(.L_x_1675) ;  /* 0x000001f800ccc947 */ /* 0x001fea0003800000 */
.L_x_2023:
[----:B------:R-:W-:Y:S05]  /*9e70*/  BSYNC B1 ;  /* 0x0000000000017941 */ /* 0x000fea0003800000 */
.L_x_1674:
        /* <DEDUP_REMOVED lines=12> */
[----:B------:R-:W-:Y:S01]  /*9f40*/  ULDC.64 UR4, c[0x0][0x308] ;  /* 0x0000c20000047ab9 */ /* 0x000fe20000000a00 */
[----:B------:R-:W-:-:S02]  /*9f50*/  IADD3 R40, -R174, R85, RZ ;  /* 0x00000055ae287210 */ /* 0x000fc40007ffe1ff */
[----:B------:R-:W-:Y:S02]  /*9f60*/  IMAD R11, R0, UR4, RZ ;  /* 0x00000004000b7c24 */ /* 0x000fe4000f8e02ff */
[----:B------:R-:W-:Y:S02]  /*9f70*/  IMAD.IADD R13, R13, 0x1, R15 ;  /* 0x000000010d0d7824 */ /* 0x000fe400078e020f */
        /* <DEDUP_REMOVED lines=11> */
.L_x_2027:
        /* <DEDUP_REMOVED lines=8> */
[----:B------:R-:W-:Y:S01]  /*a0b0*/  @!P5 IMAD.SHL.U32 R11, R170, 0x8, RZ ;  /* 0x00000008aa0bd824 */ /* 0x000fe200078e00ff */
        /* <DEDUP_REMOVED lines=28> */
.L_x_1678:
[----:B------:R-:W-:Y:S05]  /*a280*/  BSYNC B1 ;  /* 0x0000000000017941 */ /* 0x000fea0003800000 */
.L_x_1677:
[----:B------:R-:W-:-:S03]  /*a290*/  UMOV UR4, 0xffffffff ;  /* 0xffffffff00047882 */ /* 0x000fc60000000000 */
[----:B------:R-:W-:Y:S05]  /*a2a0*/  BRA.DIV UR4, `(.L_x_1679) ;  /* 0x000001fa041c7947 */ /* 0x000fea000b800000 */
[----:B--2---:R2:W0:Y:S04]  /*a2b0*/  SHFL.IDX PT, R36, R39, 0x1, 0x1c1f ;  /* 0x003c1f0027247f89 */ /* 0x00442800000e0000 */
[----:B---3--:R2:W3:Y:S02]  /*a2c0*/  SHFL.IDX PT, R37, R38, 0x1, 0x1c1f ;  /* 0x003c1f0026257f89 */ /* 0x0084e400000e0000 */
.L_x_2031:
        /* <DEDUP_REMOVED lines=8> */
[----:B------:R-:W-:Y:S01]  /*a350*/  @!P5 IMAD.SHL.U32 R11, R170, 0x8, RZ ;  /* 0x00000008aa0bd824 */ /* 0x000fe200078e00ff */
[----:B----4-:R0:W-:Y:S01]  /*a360*/  @!P4 ST.E.128 desc[UR60][R34.64], R12 ;  /* 0x0000000c2200c985 */ /* 0x0101e2000c101d3c */
[----:B------:R-:W-:-:S03]  /*a370*/  ISETP.GE.AND P4, PT, R169, UR4, PT ;  /* 0x00000004a9007c0c */ /* 0x000fc6000bf86270 */
[----:B------:R-:W3:Y:S01]  /*a380*/  @!P5 LDS.128 R12, [R32+0x2000] ;  /* 0x00200000200cd984 */ /* 0x000ee20000000c00 */
[----:B0-----:R-:W-:Y:S01]  /*a390*/  @!P5 MOV R34, R37 ;  /* 0x000000250022d202 */ /* 0x001fe20000000f00 */
[----:B------:R-:W-:-:S04]  /*a3a0*/  @!P5 IMAD.MOV.U32 R35, RZ, RZ, R36 ;  /* 0x000000ffff23d224 */ /* 0x000fc800078e0024 */
[----:B------:R-:W-:-:S04]  /*a3b0*/  @!P5 IMAD.WIDE R34, R11, 0x2, R34 ;  /* 0x000000020b22d825 */ /* 0x000fc800078e0222 */
[----:B------:R-:W-:Y:S01]  /*a3c0*/  @!P4 IMAD.SHL.U32 R11, R171, 0x8, RZ ;  /* 0x00000008ab0bc824 */ /* 0x000fe200078e00ff */
[----:B---3--:R0:W-:Y:S01]  /*a3d0*/  @!P5 ST.E.128 desc[UR60][R34.64], R12 ;  /* 0x0000000c2200d985 */ /* 0x0081e2000c101d3c */
[----:B------:R-:W-:-:S03]  /*a3e0*/  ISETP.GE.AND P5, PT, R23, UR4, PT ;  /* 0x0000000417007c0c */ /* 0x000fc6000bfa6270 */
[----:B------:R-:W3:Y:S01]  /*a3f0*/  @!P4 LDS.128 R12, [R33+0x5000] ;  /* 0x00500000210cc984 */ /* 0x000ee20000000c00 */
[----:B0-----:R-:W-:Y:S01]  /*a400*/  @!P4 MOV R35, R36 ;  /* 0x000000240023c202 */ /* 0x001fe20000000f00 */
[----:B------:R-:W-:-:S04]  /*a410*/  @!P4 IMAD.MOV.U32 R34, RZ, RZ, R37 ;  /* 0x000000ffff22c224 */ /* 0x000fc800078e0025 */
        /* <DEDUP_REMOVED lines=16> */
.L_x_1619:
[----:B------:R-:W-:Y:S05]  /*a520*/  BSYNC B0 ;  /* 0x0000000000007941 */ /* 0x000fea0003800000 */
.L_x_1583:
        /* <DEDUP_REMOVED lines=12> */
[----:B------:R-:W-:-:S05]  /*a5f0*/  @!P4 VIADD R11, R86, 0x2a8a0 ;  /* 0x0002a8a0560bc836 */ /* 0x000fca0000000000 */
[----:B------:R-:W-:-:S04]  /*a600*/  @!P4 PRMT R11, RZ, 0x654, R11 ;  /* 0x00000654ff0bc816 */ /* 0x000fc8000000000b */
[----:B------:R0:W-:Y:S01]  /*a610*/  @!P4 SYNCS.ARRIVE.TRANS64.RED.A1T0 RZ, [R11+URZ], RZ ;  /* 0x000000ff0bffc9a7 */ /* 0x0001e2000810043f */
[----:B------:R-:W-:Y:S05]  /*a620*/  @!P0 BRA `(.L_x_1681) ;  /* 0x0000000000048947 */ /* 0x000fea0003800000 */
[----:B------:R-:W-:Y:S01]  /*a630*/  BPT.TRAP 0x1 ;  /* 0x000000040000795c */ /* 0x000fe20000300000 */
.L_x_1681:
[----:B------:R-:W-:Y:S05]  /*a640*/  BSYNC B0 ;  /* 0x0000000000007941 */ /* 0x000fea0003800000 */
.L_x_1680:
[----:B------:R-:W3:Y:S01]  /*a650*/  SYNCS.PHASECHK.TRANS64.TRYWAIT P0, [R86+URZ+0x2a8b0], R87 ;  /* 0x02a8b057560075a7 */ /* 0x000ee2000800017f */
[----:B------:R-:W-:Y:S04]  /*a660*/  BSSY B0, `(.L_x_1682) ;  /* 0x0000002000007945 */ /* 0x000fe80003800000 */
[----:B---3--:R-:W-:Y:S05]  /*a670*/  @!P0 BRA `(.L_x_1683) ;  /* 0x000001f400748947 */ /* 0x008fea0003800000 */
.L_x_2032:
[----:B------:R-:W-:Y:S05]  /*a680*/  BSYNC B0 ;  /* 0x0000000000007941 */ /* 0x000fea0003800000 */
.L_x_1682:
[----:B------:R-:W-:Y:S01]  /*a690*/  ULDC.64 UR4, c[0x0][0x328] ;  /* 0x0000ca0000047ab9 */ /* 0x000fe20000000a00 */
[----:B------:R-:W-:Y:S01]  /*a6a0*/  IADD3 R85, -R174, R85, RZ ;  /* 0x00000055ae557210 */ /* 0x000fe20007ffe1ff */
[----:B--2-4-:R-:W-:Y:S01]  /*a6b0*/  IMAD R14, R31, UR4, RZ ;  /* 0x000000041f0e7c24 */ /* 0x014fe2000f8e02ff */
[----:B------:R-:W-:Y:S01]  /*a6c0*/  BSSY B0, `(.L_x_1684) ;  /* 0x000002d000007945 */ /* 0x000fe20003800000 */
[----:B------:R-:W-:Y:S01]  /*a6d0*/  IMAD.WIDE.U32 R12, R29, UR4, RZ ;  /* 0x000000041d0c7c25 */ /* 0x000fe2000f8e00ff */
[----:B------:R-:W-:-:S03]  /*a6e0*/  ISETP.GE.AND P0, PT, R85, 0x1, PT ;  /* 0x000000015500780c */ /* 0x000fc60003f06270 */
[----:B------:R-:W-:Y:S01]  /*a6f0*/  IMAD R29, R29, UR5, R14 ;  /* 0x000000051d1d7c24 */ /* 0x000fe2000f8e020e */
[----:B------:R-:W-:Y:S01]  /*a700*/  ULDC.64 UR4, c[0x0][0x338] ;  /* 0x0000ce0000047ab9 */ /* 0x000fe20000000a00 */
[----:B------:R-:W-:Y:S02]  /*a710*/  IMAD R14, R19, 0x3000, R3 ;  /* 0x00003000130e7824 */ /* 0x000fe400078e0203 */
[----:B0-----:R-:W-:Y:S02]  /*a720*/  IMAD R11, R84, UR4, RZ ;  /* 0x00000004540b7c24 */ /* 0x001fe4000f8e02ff */
[----:B------:R-:W-:Y:S02]  /*a730*/  IMAD.IADD R13, R13, 0x1, R29 ;  /* 0x000000010d0d7824 */ /* 0x000fe400078e021d */
[C---:B------:R-:W-:Y:S02]  /*a740*/  IMAD R11, R28.reuse, UR5, R11 ;  /* 0x000000051c0b7c24 */ /* 0x040fe4000f8e020b */
        /* <DEDUP_REMOVED lines=9> */
[----:B------:R-:W-:Y:S02]  /*a7e0*/  IMAD.IADD R28, R127, 0x1, R14 ;  /* 0x000000017f1c7824 */ /* 0x000fe400078e020e */
[----:B------:R-:W-:Y:S01]  /*a7f0*/  IMAD R34, R14, 0x2, R119 ;  /* 0x000000020e227824 */ /* 0x000fe200078e0277 */
[----:B------:R-:W-:Y:S02]  /*a800*/  LEA.HI.X R11, R12, UR5, R11, 0x1, P5 ;  /* 0x000000050c0b7c11 */ /* 0x000fe4000a8f0c0b */
[----:B------:R-:W-:Y:S02]  /*a810*/  LEA R35, R28, R119, 0x1 ;  /* 0x000000771c237211 */ /* 0x000fe400078e08ff */
        /* <DEDUP_REMOVED lines=8> */
[----:B------:R-:W-:Y:S01]  /*a8a0*/  @P0 IMAD.SHL.U32 R37, R170, 0x8, RZ ;  /* 0x00000008aa250824 */ /* 0x000fe200078e00ff */
[----:B-----5:R2:W-:Y:S01]  /*a8b0*/  @P5 ST.E.128 desc[UR60][R32.64], R12 ;  /* 0x0000000c20005985 */ /* 0x0205e2000c101d3c */
[----:B------:R-:W-:-:S03]  /*a8c0*/  ISETP.NE.AND P5, PT, R10, RZ, PT ;  /* 0x000000ff0a00720c */ /* 0x000fc60003fa5270 */
[----:B------:R-:W4:Y:S01]  /*a8d0*/  @P0 LDS.128 R12, [R35] ;  /* 0x00000000230c0984 */ /* 0x000f220000000c00 */
[----:B--2---:R-:W-:-:S09]  /*a8e0*/  @P0 IMAD.WIDE R32, R37, 0x2, R28 ;  /* 0x0000000225200825 */ /* 0x004fd200078e021c */
[----:B------:R-:W-:Y:S01]  /*a8f0*/  @P5 IMAD.SHL.U32 R37, R171, 0x8, RZ ;  /* 0x00000008ab255824 */ /* 0x000fe200078e00ff */
[----:B----4-:R2:W-:Y:S01]  /*a900*/  @P0 ST.E.128 desc[UR60][R32.64], R12 ;  /* 0x0000000c20000985 */ /* 0x0105e2000c101d3c */
[----:B------:R-:W-:-:S03]  /*a910*/  ISETP.NE.AND P0, PT, R20, RZ, PT ;  /* 0x000000ff1400720c */ /* 0x000fc60003f05270 */
[----:B------:R-:W4:Y:S01]  /*a920*/  @P5 LDS.128 R12, [R34+0x3000] ;  /* 0x00300000220c5984 */ /* 0x000f220000000c00 */
[----:B--2---:R-:W-:-:S05]  /*a930*/  @P5 IMAD.WIDE R32, R37, 0x2, R28 ;  /* 0x0000000225205825 */ /* 0x004fca00078e021c */
[----:B----4-:R-:W-:Y:S04]  /*a940*/  @P5 ST.E.128 desc[UR60][R32.64], R12 ;  /* 0x0000000c20005985 */ /* 0x010fe8000c101d3c */
[C---:B------:R-:W-:Y:S01]  /*a950*/  @P0 LEA R28, P5, R23.reuse, R28, 0x1 ;  /* 0x0000001c171c0211 */ /* 0x040fe200078a08ff */
[----:B------:R-:W2:Y:S03]  /*a960*/  @P0 LDS.128 R12, [R35+0x3000] ;  /* 0x00300000230c0984 */ /* 0x000ea60000000c00 */
[----:B------:R-:W-:-:S05]  /*a970*/  @P0 LEA.HI.X R29, R23, R29, R173, 0x1, P5 ;  /* 0x0000001d171d0211 */ /* 0x000fca00028f0cad */
[----:B--2---:R2:W-:Y:S04]  /*a980*/  @P0 ST.E.128 desc[UR60][R28.64], R12 ;  /* 0x0000000c1c000985 */ /* 0x0045e8000c101d3c */
.L_x_1685:
[----:B------:R-:W-:Y:S05]  /*a990*/  BSYNC B0 ;  /* 0x0000000000007941 */ /* 0x000fea0003800000 */
.L_x_1684:
[----:B------:R-:W-:Y:S01]  /*a9a0*/  ISETP.GE.AND P0, PT, R85, 0x41, PT ;  /* 0x000000415500780c */ /* 0x000fe20003f06270 */
[----:B--2-4-:R2:W4:Y:S01]  /*a9b0*/  SHFL.IDX PT, R29, R11, 0x1, 0x1c1f ;  /* 0x003c1f000b1d7f89 */ /* 0x01452200000e0000 */
[----:B------:R-:W-:Y:S03]  /*a9c0*/  BSSY B0, `(.L_x_1686) ;  /* 0x0000017000007945 */ /* 0x000fe60003800000 */
[----:B------:R2:W0:Y:S08]  /*a9d0*/  SHFL.IDX PT, R28, R31, 0x1, 0x1c1f ;  /* 0x003c1f001f1c7f89 */ /* 0x00043000000e0000 */
[----:B--2---:R-:W-:Y:S05]  /*a9e0*/  @!P0 BRA `(.L_x_1687) ;  /* 0x0000000000508947 */ /* 0x004fea0003800000 */
[----:B------:R-:W-:-:S13]  /*a9f0*/  ISETP.NE.AND P5, PT, R4, RZ, PT ;  /* 0x000000ff0400720c */ /* 0x000fda0003fa5270 */
[----:B------:R-:W2:Y:S01]  /*aa00*/  @P5 LDS.128 R12, [R34+0x2000] ;  /* 0x00200000220c5984 */ /* 0x000ea20000000c00 */
[----:B0-----:R-:W-:-:S04]  /*aa10*/  @P5 LEA R32, P0, R16, R28, 0x1 ;  /* 0x0000001c10205211 */ /* 0x001fc800078008ff */
[----:B----4-:R-:W-:Y:S02]  /*aa20*/  @P5 LEA.HI.X R33, R16, R29, R17, 0x1, P0 ;  /* 0x0000001d10215211 */ /* 0x010fe400000f0c11 */
[----:B------:R-:W-:-:S13]  /*aa30*/  ISETP.NE.AND P0, PT, R9, RZ, PT ;  /* 0x000000ff0900720c */ /* 0x000fda0003f05270 */
[----:B------:R-:W-:Y:S01]  /*aa40*/  @P0 IMAD.SHL.U32 R11, R170, 0x8, RZ ;  /* 0x00000008aa0b0824 */ /* 0x000fe200078e00ff */
[----:B--2---:R0:W-:Y:S01]  /*aa50*/  @P5 ST.E.128 desc[UR60][R32.64], R12 ;  /* 0x0000000c20005985 */ /* 0x0041e2000c101d3c */
[----:B------:R-:W-:-:S03]  /*aa60*/  ISETP.NE.AND P5, PT, R10, RZ, PT ;  /* 0x000000ff0a00720c */ /* 0x000fc60003fa5270 */
[----:B------:R-:W2:Y:S01]  /*aa70*/  @P0 LDS.128 R12, [R35+0x2000] ;  /* 0x00200000230c0984 */ /* 0x000ea20000000c00 */
[----:B0-----:R-:W-:-:S09]  /*aa80*/  @P0 IMAD.WIDE R32, R11, 0x2, R28 ;  /* 0x000000020b200825 */ /* 0x001fd200078e021c */
[----:B------:R-:W-:Y:S01]  /*aa90*/  @P5 SHF.L.U32 R11, R171, 0x3, RZ ;  /* 0x00000003ab0b5819 */ /* 0x000fe200000006ff */
[----:B--2---:R0:W-:Y:S01]  /*aaa0*/  @P0 ST.E.128 desc[UR60][R32.64], R12 ;  /* 0x0000000c20000985 */ /* 0x0041e2000c101d3c */
[----:B------:R-:W-:-:S03]  /*aab0*/  ISETP.NE.AND P0, PT, R20, RZ, PT ;  /* 0x000000ff1400720c */ /* 0x000fc60003f05270 */
[----:B------:R-:W2:Y:S01]  /*aac0*/  @P5 LDS.128 R12, [R34+0x5000] ;  /* 0x00500000220c5984 */ /* 0x000ea20000000c00 */
[----:B0-----:R-:W-:-:S05]  /*aad0*/  @P5 IMAD.WIDE R32, R11, 0x2, R28 ;  /* 0x000000020b205825 */ /* 0x001fca00078e021c */
[----:B--2---:R-:W-:Y:S04]  /*aae0*/  @P5 ST.E.128 desc[UR60][R32.64], R12 ;  /* 0x0000000c20005985 */ /* 0x004fe8000c101d3c */
[C---:B------:R-:W-:Y:S01]  /*aaf0*/  @P0 LEA R28, P5, R23.reuse, R28, 0x1 ;  /* 0x0000001c171c0211 */ /* 0x040fe200078a08ff */
[----:B------:R-:W0:Y:S03]  /*ab00*/  @P0 LDS.128 R12, [R35+0x5000] ;  /* 0x00500000230c0984 */ /* 0x000e260000000c00 */
[----:B------:R-:W-:-:S05]  /*ab10*/  @P0 LEA.HI.X R29, R23, R29, R173, 0x1, P5 ;  /* 0x0000001d171d0211 */ /* 0x000fca00028f0cad */
[----:B0-----:R2:W-:Y:S04]  /*ab20*/  @P0 ST.E.128 desc[UR60][R28.64], R12 ;  /* 0x0000000c1c000985 */ /* 0x0015e8000c101d3c */
.L_x_1687:
[----:B------:R-:W-:Y:S05]  /*ab30*/  BSYNC B0 ;  /* 0x0000000000007941 */ /* 0x000fea0003800000 */
.L_x_1686:
[----:B------:R-:W-:Y:S01]  /*ab40*/  @!PT LDS RZ, [RZ] ;  /* 0x00000000fffff984 */ /* 0x000fe20000000800 */
[----:B------:R-:W-:Y:S01]  /*ab50*/  @!PT LDS RZ, [RZ] ;  /* 0x00000000fffff984 */ /* 0x000fe20000000800 */
[----:B------:R-:W-:Y:S01]  /*ab60*/  @!PT LDS RZ, [RZ] ;  /* 0x00000000fffff984 */ /* 0x000fe20000000800 */
[----:B------:R-:W-:Y:S01]  /*ab70*/  @!PT LDS RZ, [RZ] ;  /* 0x00000000fffff984 */ /* 0x000fe20000000800 */
[----:B------:R5:W-:Y:S06]  /*ab80*/  MEMBAR.ALL.CTA ;  /* 0x0000000000007992 */ /* 0x000bec0000008000 */
[----:B-----5:R-:W5:Y:S01]  /*ab90*/  FENCE.VIEW.ASYNC.S ;  /* 0x00000000000073c6 */ /* 0x020f620000000000 */
[----:B-1-3--:R-:W-:Y:S01]  /*aba0*/  @!P4 VIADD R86, R86, 0x2a8c0 ;  /* 0x0002a8c05656c836 */ /* 0x00afe20000000000 */
[----:B-----5:R1:W-:Y:S01]  /*abb0*/  BAR.SYNC.DEFER_BLOCKING R144, 0x80 ;  /* 0x000200900000751d */ /* 0x0203e20000010000 */
[----:B------:R-:W-:Y:S01]  /*abc0*/  ISETP.NE.AND P5, PT, R123, RZ, PT ;  /* 0x000000ff7b00720c */ /* 0x000fe20003fa5270 */
[----:B------:R-:W-:-:S02]  /*abd0*/  VIADD R19, R19, 0x1 ;  /* 0x0000000113137836 */ /* 0x000fc40000000000 */
[----:B------:R-:W-:Y:S02]  /*abe0*/  @!P4 PRMT R86, RZ, 0x654, R86 ;  /* 0x00000654ff56c816 */ /* 0x000fe40000000056 */
[----:B------:R-:W-:Y:S02]  /*abf0*/  PLOP3.LUT P0, PT, PT, PT, PT, 0x8, 0x0 ;  /* 0x000000000000781c */ /* 0x000fe40003f0e170 */
[----:B------:R1:W-:Y:S01]  /*ac00*/  @!P4 SYNCS.ARRIVE.TRANS64.RED.A1T0 RZ, [R86+URZ], RZ ;  /* 0x000000ff56ffc9a7 */ /* 0x0003e2000810043f */
[----:B------:R-:W-:-:S04]  /*ac10*/  ISETP.NE.AND P4, PT, R19, 0x2, PT ;  /* 0x000000021300780c */ /* 0x000fc80003f85270 */
[----:B--2---:R-:W-:Y:S02]  /*ac20*/  SEL R12, RZ, 0x1, P4 ;  /* 0x00000001ff0c7807 */ /* 0x004fe40002000000 */
[----:B------:R-:W-:Y:S02]  /*ac30*/  SEL R19, R19, RZ, P4 ;  /* 0x000000ff13137207 */ /* 0x000fe40002000000 */
[----:B------:R-:W-:Y:S01]  /*ac40*/  LOP3.LUT R175, R175, R12, RZ, 0x3c, !PT ;  /* 0x0000000cafaf7212 */ /* 0x000fe200078e3cff */
[----:B-1----:R-:W-:Y:S06]  /*ac50*/  @P5 BRA `(.L_x_1688) ;  /* 0xffffff7c00345947 */ /* 0x002fec000383ffff */
.L_x_1578:
[----:B------:R-:W1:Y:S01]  /*ac60*/  LDC R0, c[0x0][0x448] ;  /* 0x00011200ff007b82 */ /* 0x000e620000000800 */
[----:B------:R-:W-:Y:S01]  /*ac70*/  IADD3 R5, R167, 0x1, -R166 ;  /* 0x00000001a7057810 */ /* 0x000fe20007ffe8a6 */
[----:B------:R-:W-:Y:S06]  /*ac80*/  BSSY B0, `(.L_x_1689) ;  /* 0x000000d000007945 */ /* 0x000fec0003800000 */
[----:B------:R-:W2:Y:S01]  /*ac90*/  LDC.64 R6, c[0x0][0x9e0] ;  /* 0x00027800ff067b82 */ /* 0x000ea20000000a00 */
[----:B-1----:R-:W-:Y:S01]  /*aca0*/  ISETP.NE.AND P1, PT, R0, 0x1, PT ;  /* 0x000000010000780c */ /* 0x002fe20003f25270 */
[----:B------:R-:W-:Y:S01]  /*acb0*/  VIADD R0, R187, 0x7f ;  /* 0x0000007fbb007836 */ /* 0x000fe20000000000 */
[----:B--2---:R-:W-:-:S11]  /*acc0*/  ISETP.GE.AND P2, PT, R7, 0x1, PT ;  /* 0x000000010700780c */ /* 0x004fd60003f46270 */
[----:B------:R-:W1:Y:S08]  /*acd0*/  @P1 LDC R3, c[0x0][0x44c] ;  /* 0x00011300ff031b82 */ /* 0x000e700000000800 */
[----:B------:R-:W2:Y:S01]  /*ace0*/  @P1 LDC R2, c[0x0][0x450] ;  /* 0x00011400ff021b82 */ /* 0x000ea20000000800 */
[----:B-1----:R-:W-:-:S05]  /*acf0*/  @P1 IMAD.HI.U32 R3, R0, R3, RZ ;  /* 0x0000000300031227 */ /* 0x002fca00078e00ff */
[----:B--2---:R-:W-:-:S04]  /*ad00*/  @P1 SHF.R.U32.HI R0, RZ, R2, R3 ;  /* 0x00000002ff001219 */ /* 0x004fc80000011603 */
[----:B------:R-:W-:Y:S01]  /*ad10*/  IADD3 R3, R5, R0, RZ ;  /* 0x0000000005037210 */ /* 0x000fe20007ffe0ff */
[----:B------:R-:W-:Y:S06]  /*ad20*/  @P0 BRA `(.L_x_1690) ;  /* 0x0000000000080947 */ /* 0x000fec0003800000 */
[----:B------:R-:W1:Y:S02]  /*ad30*/  FENCE.VIEW.ASYNC.G ;  /* 0x00000000000073c6 */ /* 0x000e640000000100 */
[----:B-1----:R-:W-:Y:S06]  /*ad40*/  BAR.ARV 0xc, 0x180 ;  /* 0x0306000000007b1d */ /* 0x002fec0000002000 */
.L_x_1690:
[----:B------:R-:W-:Y:S05]  /*ad50*/  BSYNC B0 ;  /* 0x0000000000007941 */ /* 0x000fea0003800000 */
.L_x_1689:
[----:B------:R-:W-:Y:S01]  /*ad60*/  IMAD.IADD R0, R3, 0x1, R6 ;  /* 0x0000000103007824 */ /* 0x000fe200078e0206 */
[----:B------:R-:W-:Y:S06]  /*ad70*/  @!P2 BRA `(.L_x_1691) ;  /* 0x000000000048a947 */ /* 0x000fec0003800000 */
[C---:B------:R-:W-:Y:S01]  /*ad80*/  ISETP.GT.AND P0, PT, R3.reuse, RZ, PT ;  /* 0x000000ff0300720c */ /* 0x040fe20003f04270 */
[----:B------:R-:W-:Y:S01]  /*ad90*/  BSSY B0, `(.L_x_1692) ;  /* 0x000000e000007945 */ /* 0x000fe20003800000 */
[----:B------:R-:W-:-:S11]  /*ada0*/  VIADD R2, R3, 0xffffffff ;  /* 0xffffffff03027836 */ /* 0x000fd60000000000 */
[----:B------:R-:W-:Y:S05]  /*adb0*/  @P0 BRA `(.L_x_1693) ;  /* 0x00000000001c0947 */ /* 0x000fea0003800000 */
[----:B------:R-:W-:Y:S01]  /*adc0*/  ISETP.NE.AND P0, PT, R7, 0x1, PT ;  /* 0x000000010700780c */ /* 0x000fe20003f05270 */
[----:B------:R-:W-:-:S12]  /*add0*/  IMAD.MOV R3, RZ, RZ, -R3 ;  /* 0x000000ffff037224 */ /* 0x000fd800078e0a03 */
[----:B------:R-:W1:Y:S02]  /*ade0*/  @P0 LDC.64 R4, c[0x0][0x9e8] ;  /* 0x00027a00ff040b82 */ /* 0x000e640000000a00 */
[----:B-1----:R-:W-:-:S05]  /*adf0*/  @P0 IMAD.HI.U32 R2, R3, R4, RZ ;  /* 0x0000000403020227 */ /* 0x002fca00078e00ff */
[----:B------:R-:W-:-:S04]  /*ae00*/  @P0 SHF.R.U32.HI R3, RZ, R5, R2 ;  /* 0x00000005ff030219 */ /* 0x000fc80000011602 */
[----:B------:R-:W-:Y:S01]  /*ae10*/  LOP3.LUT R2, RZ, R3, RZ, 0x33, !PT ;  /* 0x00000003ff027212 */ /* 0x000fe200078e33ff */
[----:B------:R-:W-:Y:S06]  /*ae20*/  BRA `(.L_x_1694) ;  /* 0x0000000000107947 */ /* 0x000fec0003800000 */
.L_x_1693:
[----:B------:R-:W-:-:S13]  /*ae30*/  ISETP.NE.AND P0, PT, R7, 0x1, PT ;  /* 0x000000010700780c */ /* 0x000fda0003f05270 */
[----:B------:R-:W1:Y:S02]  /*ae40*/  @P0 LDC.64 R4, c[0x0][0x9e8] ;  /* 0x00027a00ff040b82 */ /* 0x000e640000000a00 */
[----:B-1----:R-:W-:-:S05]  /*ae50*/  @P0 IMAD.HI.U32 R4, R2, R4, RZ ;  /* 0x0000000402040227 */ /* 0x002fca00078e00ff */
[----:B------:R-:W-:-:S07]  /*ae60*/  @P0 SHF.R.U32.HI R2, RZ, R5, R4 ;  /* 0x00000005ff020219 */ /* 0x000fce0000011604 */
.L_x_1694:
[----:B------:R-:W-:Y:S05]  /*ae70*/  BSYNC B0 ;  /* 0x0000000000007941 */ /* 0x000fea0003800000 */
.L_x_1692:
[----:B------:R-:W-:-:S05]  /*ae80*/  IMAD R3, R2, R7, R7 ;  /* 0x0000000702037224 */ /* 0x000fca00078e0207 */
[----:B------:R-:W-:-:S07]  /*ae90*/  VIMNMX R0, R0, R3, PT ;  /* 0x0000000300007248 */ /* 0x000fce0003fe0100 */
.L_x_1691:
[----:B------:R-:W1:Y:S01]  /*aea0*/  @P1 LDC R2, c[0x0][0x44c] ;  /* 0x00011300ff021b82 */ /* 0x000e620000000800 */
[----:B------:R-:W-:Y:S01]  /*aeb0*/  IADD3 R0, R0, 0x5f, RZ ;  /* 0x0000005f00007810 */ /* 0x000fe20007ffe0ff */
[----:B------:R-:W-:Y:S01]  /*aec0*/  IMAD.MOV.U32 R5, RZ, RZ, R187 ;  /* 0x000000ffff057224 */ /* 0x000fe200078e00bb */
[----:B------:R-:W-:-:S03]  /*aed0*/  ULDC UR4, c[0x0][0x9dc] ;  /* 0x0002770000047ab9 */ /* 0x000fc60000000800 */
[----:B------:R-:W-:Y:S02]  /*aee0*/  IMAD.HI R0, R0, 0x2aaaaaab, RZ ;  /* 0x2aaaaaab00007827 */ /* 0x000fe400078e02ff */
[----:B------:R-:W2:Y:S03]  /*aef0*/  @P1 LDC R9, c[0x0][0x450] ;  /* 0x00011400ff091b82 */ /* 0x000ea60000000800 */
[----:B------:R-:W-:Y:S01]  /*af00*/  SHF.R.U32.HI R3, RZ, 0x1f, R0 ;  /* 0x0000001fff037819 */ /* 0x000fe20000011600 */
[----:B-1----:R-:W-:-:S05]  /*af10*/  @P1 IMAD.HI.U32 R2, R187, R2, RZ ;  /* 0x00000002bb021227 */ /* 0x002fca00078e00ff */
[----:B--2---:R-:W-:Y:S02]  /*af20*/  @P1 SHF.R.U32.HI R5, RZ, R9, R2 ;  /* 0x00000009ff051219 */ /* 0x004fe40000011602 */
[----:B------:R-:W-:-:S03]  /*af30*/  LEA.HI.SX32 R2, R0, R3, 0x1c ;  /* 0x0000000300027211 */ /* 0x000fc600078fe2ff */
[----:B------:R-:W-:Y:S01]  /*af40*/  IMAD.IADD R0, R142, 0x1, R5 ;  /* 0x000000018e007824 */ /* 0x000fe200078e0205 */
[----:B------:R-:W-:-:S03]  /*af50*/  VIMNMX R2, R143, R2, PT ;  /* 0x000000028f027248 */ /* 0x000fc60003fe0100 */
[----:B------:R-:W-:Y:S01]  /*af60*/  VIADD R3, R0, -UR4 ;  /* 0x8000000400037c36 */ /* 0x000fe20008000000 */
[----:B------:R-:W-:Y:S06]  /*af70*/  @!P2 BRA `(.L_x_1695) ;  /* 0x000000000044a947 */ /* 0x000fec0003800000 */
        /* <DEDUP_REMOVED lines=10> */
.L_x_1697:
[----:B------:R-:W-:-:S13]  /*b020*/  ISETP.NE.AND P0, PT, R7, 0x1, PT ;  /* 0x000000010700780c */ /* 0x000fda0003f05270 */
[----:B------:R-:W1:Y:S02]  /*b030*/  @P0 LDC.64 R4, c[0x0][0x9e8] ;  /* 0x00027a00ff040b82 */ /* 0x000e640000000a00 */
[----:B-1----:R-:W-:-:S05]  /*b040*/  @P0 IMAD.HI.U32 R4, R0, R4, RZ ;  /* 0x0000000400040227 */ /* 0x002fca00078e00ff */
[----:B------:R-:W-:-:S07]  /*b050*/  @P0 SHF.R.U32.HI R0, RZ, R5, R4 ;  /* 0x00000005ff000219 */ /* 0x000fce0000011604 */
.L_x_1698:
[----:B------:R-:W-:Y:S05]  /*b060*/  BSYNC B0 ;  /* 0x0000000000007941 */ /* 0x000fea0003800000 */
.L_x_1696:
[----:B------:R-:W-:-:S05]  /*b070*/  IMAD R0, R0, R7, RZ ;  /* 0x0000000700007224 */ /* 0x000fca00078e02ff */
[----:B------:R-:W-:-:S07]  /*b080*/  VIMNMX R3, R3, R0, !PT ;  /* 0x0000000003037248 */ /* 0x000fce0007fe0100 */
.L_x_1695:
[----:B------:R-:W-:Y:S01]  /*b090*/  IMAD.HI R3, R3, 0x2aaaaaab, RZ ;  /* 0x2aaaaaab03037827 */ /* 0x000fe200078e02ff */
[----:B------:R-:W-:Y:S02]  /*b0a0*/  PLOP3.LUT P0, PT, PT, PT, PT, 0x80, 0x0 ;  /* 0x000000000000781c */ /* 0x000fe40003f0f070 */
[----:B------:R-:W-:Y:S02]  /*b0b0*/  CS2R R20, SRZ ;  /* 0x0000000000147805 */ /* 0x000fe4000001ff00 */
[----:B------:R-:W-:Y:S02]  /*b0c0*/  CS2R R86, SRZ ;  /* 0x0000000000567805 */ /* 0x000fe4000001ff00 */
[----:B------:R-:W-:Y:S02]  /*b0d0*/  CS2R R84, SRZ ;  /* 0x0000000000547805 */ /* 0x000fe4000001ff00 */
[----:B------:R-:W-:Y:S02]  /*b0e0*/  SHF.R.U32.HI R0, RZ, 0x1f, R3 ;  /* 0x0000001fff007819 */ /* 0x000fe40000011603 */
[----:B------:R-:W-:-:S02]  /*b0f0*/  CS2R R82, SRZ ;  /* 0x0000000000527805 */ /* 0x000fc4000001ff00 */
[----:B------:R-:W-:Y:S02]  /*b100*/  CS2R R80, SRZ ;  /* 0x0000000000507805 */ /* 0x000fe4000001ff00 */
[----:B------:R-:W-:Y:S02]  /*b110*/  CS2R R42, SRZ ;  /* 0x00000000002a7805 */ /* 0x000fe4000001ff00 */
[----:B------:R-:W-:Y:S02]  /*b120*/  LEA.HI.SX32 R189, R3, R0, 0x1c ;  /* 0x0000000003bd7211 */ /* 0x000fe400078fe2ff */
[----:B------:R-:W-:Y:S02]  /*b130*/  CS2R R38, SRZ ;  /* 0x0000000000267805 */ /* 0x000fe4000001ff00 */
[----:B------:R-:W-:Y:S02]  /*b140*/  MOV R0, RZ ;  /* 0x000000ff00007202 */ /* 0x000fe40000000f00 */
[----:B------:R-:W-:-:S02]  /*b150*/  CS2R R76, SRZ ;  /* 0x00000000004c7805 */ /* 0x000fc4000001ff00 */
[----:B------:R-:W-:Y:S02]  /*b160*/  VIMNMX R189, RZ, R189, !PT ;  /* 0x000000bdffbd7248 */ /* 0x000fe40007fe0100 */
[----:B------:R-:W-:Y:S02]  /*b170*/  CS2R R36, SRZ ;  /* 0x0000000000247805 */ /* 0x000fe4000001ff00 */
[----:B------:R-:W-:Y:S02]  /*b180*/  CS2R R72, SRZ ;  /* 0x0000000000487805 */ /* 0x000fe4000001ff00 */
[----:B------:R-:W-:Y:S02]  /*b190*/  CS2R R46, SRZ ;  /* 0x00000000002e7805 */ /* 0x000fe4000001ff00 */
[----:B------:R-:W-:Y:S02]  /*b1a0*/  ISETP.GT.AND P1, PT, R2, R189, PT ;  /* 0x000000bd0200720c */ /* 0x000fe40003f24270 */
        /* <DEDUP_REMOVED lines=18> */
[----:B------:R-:W-:Y:S01]  /*b2d0*/  IMAD.MOV.U32 R97, RZ, RZ, RZ ;  /* 0x000000ffff617224 */ /* 0x000fe200078e00ff */
[----:B------:R-:W-:Y:S01]  /*b2e0*/  CS2R R6, SRZ ;  /* 0x0000000000067805 */ /* 0x000fe2000001ff00 */
[----:B------:R-:W-:Y:S01]  /*b2f0*/  IMAD.MOV.U32 R26, RZ, RZ, RZ ;  /* 0x000000ffff1a7224 */ /* 0x000fe200078e00ff */
[----:B------:R-:W-:Y:S01]  /*b300*/  MOV R99, RZ ;  /* 0x000000ff00637202 */ /* 0x000fe20000000f00 */
[----:B------:R-:W-:-:S02]  /*b310*/  IMAD.MOV.U32 R32, RZ, RZ, RZ ;  /* 0x000000ffff207224 */ /* 0x000fc400078e00ff */
[----:B------:R-:W-:Y:S01]  /*b320*/  IMAD.MOV.U32 R24, RZ, RZ, RZ ;  /* 0x000000ffff187224 */ /* 0x000fe200078e00ff */
[----:B------:R-:W-:Y:S06]  /*b330*/  @!P1 BRA `(.L_x_1699) ;  /* 0x0000014c00149947 */ /* 0x000fec0003800000 */
[----:B------:R-:W2:Y:S04]  /*b340*/  LDL R4, [R1+0x34] ;  /* 0x0000340001047983 */ /* 0x000ea80000100800 */
[----:B------:R-:W1:Y:S02]  /*b350*/  SHFL.IDX PT, R0, R220, RZ, 0x1f ;  /* 0x00001fffdc007589 */ /* 0x000e6400000e0000 */
[----:B-1----:R-:W-:-:S04]  /*b360*/  LEA.HI R3, R0, R0, RZ, 0x1 ;  /* 0x0000000000037211 */ /* 0x002fc800078f08ff */
[----:B------:R-:W-:-:S05]  /*b370*/  LOP3.LUT R3, R3, 0x1e, RZ, 0xc0, !PT ;  /* 0x0000001e03037812 */ /* 0x000fca00078ec0ff */
[----:B------:R-:W-:Y:S01]  /*b380*/  IMAD.IADD R3, R0, 0x1, -R3 ;  /* 0x0000000100037824 */ /* 0x000fe200078e0a03 */
        /* <DEDUP_REMOVED lines=11> */
[----:B------:R1:W2:Y:S01]  /*b440*/  LDC.64 R14, c[0x4][R0] ;  /* 0x01000000000e7b82 */ /* 0x0002a20000000a00 */
[----:B------:R-:W-:Y:S01]  /*b450*/  MOV R5, UR5 ;  /* 0x0000000500057c02 */ /* 0x000fe20008000f00 */
[----:B------:R-:W-:Y:S01]  /*b460*/  ULDC.64 UR4, c[0x4][0x38] ;  /* 0x01000e0000047ab9 */ /* 0x000fe20000000a00 */
[----:B------:R-:W-:Y:S01]  /*b470*/  IMAD.U32 R6, RZ, RZ, UR6 ;  /* 0x00000006ff067e24 */ /* 0x000fe2000f8e00ff */
[----:B0-----:R-:W-:Y:S01]  /*b480*/  MOV R11, UR5 ;  /* 0x00000005000b7c02 */ /* 0x001fe20008000f00 */
[----:B------:R-:W-:Y:S02]  /*b490*/  IMAD.U32 R7, RZ, RZ, UR7 ;  /* 0x00000007ff077e24 */ /* 0x000fe4000f8e00ff */
[----:B------:R-:W-:-:S02]  /*b4a0*/  IMAD.U32 R10, RZ, RZ, UR4 ;  /* 0x00000004ff0a7e24 */ /* 0x000fc4000f8e00ff */
[----:B------:R-:W-:Y:S02]  /*b4b0*/  IMAD.MOV.U32 R8, RZ, RZ, 0x70 ;  /* 0x00000070ff087424 */ /* 0x000fe400078e00ff */
[----:B------:R-:W-:Y:S02]  /*b4c0*/  IMAD.MOV.U32 R12, RZ, RZ, 0x1 ;  /* 0x00000001ff0c7424 */ /* 0x000fe400078e00ff */
[----:B-1----:R-:W-:-:S07]  /*b4d0*/  IMAD.MOV.U32 R13, RZ, RZ, RZ ;  /* 0x000000ffff0d7224 */ /* 0x002fce00078e00ff */
[----:B------:R-:W-:-:S07]  /*b4e0*/  LEPC R20, `(.L_x_1700) ;  /* 0x000000001014794e */ /* 0x000fce0000000000 */
[----:B--2-45:R-:W-:Y:S05]  /*b4f0*/  CALL.ABS.NOINC R14 ;  /* 0x000000000e007343 */ /* 0x034fea0003c00000 */
.L_x_1700:
[----:B------:R-:W-:Y:S02]  /*b500*/  ULDC UR4, c[0x0][0x3f4] ;  /* 0x0000fd0000047ab9 */ /* 0x000fe40000000800 */
[----:B------:R-:W-:-:S13]  /*b510*/  ISETP.LT.AND P0, PT, RZ, UR4, PT ;  /* 0x00000004ff007c0c */ /* 0x000fda000bf01270 */
[----:B------:R-:W-:Y:S05]  /*b520*/  @P0 BRA `(.L_x_1701) ;  /* 0x00000000003c0947 */ /* 0x000fea0003800000 */
[----:B------:R-:W-:-:S04]  /*b530*/  LEA.HI R0, R198, R198, RZ, 0x1 ;  /* 0x000000c6c6007211 */ /* 0x000fc800078f08ff */
[----:B------:R-:W-:-:S04]  /*b540*/  LOP3.LUT R3, R0, 0xfffffffe, RZ, 0xc0, !PT ;  /* 0xfffffffe00037812 */ /* 0x000fc800078ec0ff */
[----:B------:R-:W-:-:S04]  /*b550*/  IADD3 R3, R198, -R3, RZ ;  /* 0x80000003c6037210 */ /* 0x000fc80007ffe0ff */
[----:B------:R-:W-:-:S04]  /*b560*/  SHF.L.U32 R3, R3, 0x1f, RZ ;  /* 0x0000001f03037819 */ /* 0x000fc800000006ff */
[----:B------:R1:W2:Y:S03]  /*b570*/  SYNCS.PHASECHK.TRANS64.TRYWAIT P0, [R18+URZ+0x2a800], R3 ;  /* 0x02a80003120075a7 */ /* 0x0002a6000800017f */
[----:B--2---:R-:W-:Y:S05]  /*b580*/  @!P0 NANOSLEEP.SYNCS 0x989680 ;  /* 0x009896800000895d */ /* 0x004fea0003900000 */
[----:B------:R-:W2:Y:S01]  /*b590*/  @!P0 SYNCS.PHASECHK.TRANS64 P0, [R18+URZ+0x2a800], R3 ;  /* 0x02a80003120085a7 */ /* 0x000ea2000800007f */
[----:B------:R-:W-:Y:S04]  /*b5a0*/  BSSY B0, `(.L_x_1702) ;  /* 0x0000006000007945 */ /* 0x000fe80003800000 */
[----:B--2---:R-:W-:Y:S05]  /*b5b0*/  @P0 BRA `(.L_x_1703) ;  /* 0x0000000000100947 */ /* 0x004fea0003800000 */
.L_x_1704:
[----:B--2---:R2:W3:Y:S02]  /*b5c0*/  SYNCS.PHASECHK.TRANS64.TRYWAIT P0, [R18+URZ+0x2a800], R3 ;  /* 0x02a80003120075a7 */ /* 0x0044e4000800017f */
[----:B---3--:R-:W-:Y:S05]  /*b5d0*/  @!P0 NANOSLEEP.SYNCS 0x989680 ;  /* 0x009896800000895d */ /* 0x008fea0003900000 */
[----:B------:R-:W3:Y:S02]  /*b5e0*/  @!P0 SYNCS.PHASECHK.TRANS64 P0, [R18+URZ+0x2a800], R3 ;  /* 0x02a80003120085a7 */ /* 0x000ee4000800007f */
[----:B---3--:R-:W-:Y:S05]  /*b5f0*/  @!P0 BRA `(.L_x_1704) ;  /* 0xfffffffc00f08947 */ /* 0x008fea000383ffff */
.L_x_1703:
[----:B------:R-:W-:Y:S05]  /*b600*/  BSYNC B0 ;  /* 0x0000000000007941 */ /* 0x000fea0003800000 */
.L_x_1702:
[----:B------:R-:W-:Y:S05]  /*b610*/  BRA `(.L_x_1705) ;  /* 0x0000006c001c7947 */ /* 0x000fea0003800000 */
.L_x_1701:
[----:B------:R-:W2:Y:S01]  /*b620*/  LDL R0, [R1+0x34] ;  /* 0x0000340001007983 */ /* 0x000ea20000100800 */
[----:B------:R-:W-:Y:S02]  /*b630*/  ULDC.64 UR6, c[0x0][0x408] ;  /* 0x0001020000067ab9 */ /* 0x000fe40000000a00 */
[----:B-----5:R-:W-:Y:S01]  /*b640*/  IMAD.WIDE.U32 R24, R141, UR6, RZ ;  /* 0x000000068d187c25 */ /* 0x020fe2000f8e00ff */
[----:B--2---:R-:W-:Y:S02]  /*b650*/  R2UR UR4, R0 ;  /* 0x00000000000472ca */ /* 0x004fe400000e0000 */
[----:B------:R-:W-:-:S11]  /*b660*/  SHF.R.S32.HI R0, RZ, 0x1f, R141 ;  /* 0x0000001fff007819 */ /* 0x000fd6000001148d */
[----:B------:R-:W-:-:S03]  /*b670*/  ULOP3.LUT UP0, URZ, UR4, 0x3ff, URZ, 0xc0, !UPT ;  /* 0x000003ff043f7892 */ /* 0x000fc6000f80c03f */
[----:B------:R-:W-:Y:S02]  /*b680*/  ULDC.64 UR4, c[0x0][0x3f8] ;  /* 0x0000fe0000047ab9 */ /* 0x000fe40000000a00 */
[C---:B------:R-:W-:Y:S01]  /*b690*/  IMAD R4, R0.reuse, UR4, RZ ;  /* 0x0000000400047c24 */ /* 0x040fe2000f8e02ff */
[----:B------:R-:W-:Y:S01]  /*b6a0*/  PLOP3.LUT P0, PT, PT, PT, UP0, 0x80, 0x0 ;  /* 0x000000000000781c */ /* 0x000fe20003f0f008 */
[----:B------:R-:W-:Y:S02]  /*b6b0*/  IMAD R0, R0, UR6, RZ ;  /* 0x0000000600007c24 */ /* 0x000fe4000f8e02ff */
[----:B------:R-:W-:-:S04]  /*b6c0*/  IMAD.WIDE.U32 R26, R141, UR4, RZ ;  /* 0x000000048d1a7c25 */ /* 0x000fc8000f8e00ff */
[C---:B----4-:R-:W-:Y:S02]  /*b6d0*/  IMAD R29, R141.reuse, UR5, R4 ;  /* 0x000000058d1d7c24 */ /* 0x050fe4000f8e0204 */
[----:B0-----:R-:W-:Y:S02]  /*b6e0*/  IMAD R31, R141, UR7, R0 ;  /* 0x000000078d1f7c24 */ /* 0x001fe4000f8e0200 */
[----:B------:R-:W-:Y:S02]  /*b6f0*/  IMAD.IADD R29, R29, 0x1, R27 ;  /* 0x000000011d1d7824 */ /* 0x000fe400078e021b */
[----:B------:R-:W-:Y:S01]  /*b700*/  IMAD.IADD R31, R31, 0x1, R25 ;  /* 0x000000011f1f7824 */ /* 0x000fe200078e0219 */
[----:B------:R-:W-:Y:S06]  /*b710*/  @!P0 BRA `(.L_x_1706) ;  /* 0x0000000000408947 */ /* 0x000fec0003800000 */
        /* <DEDUP_REMOVED lines=16> */
.L_x_1706:
[----:B------:R-:W-:Y:S01]  /*b820*/  ULDC.U8 UR4, c[0x0][0x410] ;  /* 0x0001040000047ab9 */ /* 0x000fe20000000000 */
[----:B------:R-:W-:Y:S01]  /*b830*/  BSSY B0, `(.L_x_1707) ;  /* 0x000069d000007945 */ /* 0x000fe20003800000 */
[----:B------:R-:W-:Y:S02]  /*b840*/  ISETP.NE.AND P0, PT, RZ, UR4, PT ;  /* 0x00000004ff007c0c */ /* 0x000fe4000bf05270 */
[----:B------:R-:W-:-:S11]  /*b850*/  IADD3 R10, R174, R187, RZ ;  /* 0x000000bbae0a7210 */ /* 0x000fd60007ffe0ff */
[----:B------:R-:W-:Y:S05]  /*b860*/  @!P0 BRA `(.L_x_1708) ;  /* 0x0000003400648947 */ /* 0x000fea0003800000 */
[----:B------:R-:W0:Y:S01]  /*b870*/  LDC R63, c[0x0][0x448] ;  /* 0x00011200ff3f7b82 */ /* 0x000e220000000800 */
[----:B------:R-:W-:Y:S01]  /*b880*/  IMAD R3, R199, 0x40, R10 ;  /* 0x00000040c7037824 */ /* 0x000fe200078e020a */
[----:B------:R-:W-:Y:S01]  /*b890*/  ULDC.64 UR4, c[0x0][0x3f8] ;  /* 0x0000fe0000047ab9 */ /* 0x000fe20000000a00 */
[----:B------:R-:W-:Y:S01]  /*b8a0*/  ULDC.64 UR6, c[0x0][0x408] ;  /* 0x0001020000067ab9 */ /* 0x000fe20000000a00 */
[----:B------:R-:W-:Y:S01]  /*b8b0*/  MOV R12, R24 ;  /* 0x00000018000c7202 */ /* 0x000fe20000000f00 */
[----:B------:R-:W-:Y:S02]  /*b8c0*/  IMAD.MOV.U32 R8, RZ, RZ, R26 ;  /* 0x000000ffff087224 */ /* 0x000fe400078e001a */
[----:B------:R-:W-:Y:S02]  /*b8d0*/  IMAD.MOV.U32 R9, RZ, RZ, R29 ;  /* 0x000000ffff097224 */ /* 0x000fe400078e001d */
[----:B------:R-:W-:Y:S01]  /*b8e0*/  IMAD.MOV.U32 R13, RZ, RZ, R31 ;  /* 0x000000ffff0d7224 */ /* 0x000fe200078e001f */
[----:B0-----:R-:W-:-:S13]  /*b8f0*/  ISETP.NE.AND P0, PT, R63, 0x1, PT ;  /* 0x000000013f00780c */ /* 0x001fda0003f05270 */
[----:B------:R-:W0:Y:S08]  /*b900*/  @P0 LDC R0, c[0x0][0x44c] ;  /* 0x00011300ff000b82 */ /* 0x000e300000000800 */
[----:B------:R-:W1:Y:S01]  /*b910*/  @P0 LDC R5, c[0x0][0x450] ;  /* 0x00011400ff050b82 */ /* 0x000e620000000800 */
[----:B0-----:R-:W-:-:S05]  /*b920*/  @P0 IMAD.HI.U32 R0, R3, R0, RZ ;  /* 0x0000000003000227 */ /* 0x001fca00078e00ff */
[----:B-1----:R-:W-:-:S04]  /*b930*/  @P0 SHF.R.U32.HI R3, RZ, R5, R0 ;  /* 0x00000005ff030219 */ /* 0x002fc80000011600 */
[----:B------:R-:W-:Y:S01]  /*b940*/  SHF.R.S32.HI R0, RZ, 0x1f, R3 ;  /* 0x0000001fff007819 */ /* 0x000fe20000011403 */
[----:B------:R-:W-:-:S04]  /*b950*/  IMAD.WIDE.U32 R8, R3, UR4, R8 ;  /* 0x0000000403087c25 */ /* 0x000fc8000f8e0008 */
[C---:B------:R-:W-:Y:S02]  /*b960*/  IMAD R4, R0.reuse, UR4, RZ ;  /* 0x0000000400047c24 */ /* 0x040fe4000f8e02ff */
[----:B------:R-:W-:Y:S02]  /*b970*/  IMAD R0, R0, UR6, RZ ;  /* 0x0000000600007c24 */ /* 0x000fe4000f8e02ff */
[C---:B------:R-:W-:Y:S01]  /*b980*/  IMAD R7, R3.reuse, UR5, R4 ;  /* 0x0000000503077c24 */ /* 0x040fe2000f8e0204 */
[----:B------:R-:W-:Y:S01]  /*b990*/  ULDC.64 UR4, c[0x0][0x3e8] ;  /* 0x0000fa0000047ab9 */ /* 0x000fe20000000a00 */
[C---:B------:R-:W-:Y:S01]  /*b9a0*/  IMAD.WIDE.U32 R12, R3.reuse, UR6, R12 ;  /* 0x00000006030c7c25 */ /* 0x040fe2000f8e000c */
[----:B------:R-:W-:Y:S01]  /*b9b0*/  LEA R6, P0, R8, UR4, 0x1 ;  /* 0x0000000408067c11 */ /* 0x000fe2000f8008ff */
[----:B------:R-:W-:Y:S02]  /*b9c0*/  UMOV UR4, 0xffffffff ;  /* 0xffffffff00047882 */ /* 0x000fe40000000000 */
[----:B------:R-:W-:Y:S01]  /*b9d0*/  IMAD R3, R3, UR7, R0 ;  /* 0x0000000703037c24 */ /* 0x000fe2000f8e0200 */
[----:B------:R-:W-:Y:S01]  /*b9e0*/  ULDC.64 UR6, c[0x0][0x400] ;  /* 0x0001000000067ab9 */ /* 0x000fe20000000a00 */
[----:B------:R-:W-:Y:S01]  /*b9f0*/  IMAD.IADD R7, R9, 0x1, R7 ;  /* 0x0000000109077824 */ /* 0x000fe200078e0207 */
[----:B------:R-:W-:Y:S01]  /*ba00*/  LEA R4, P1, R12, UR6, 0x1 ;  /* 0x000000060c047c11 */ /* 0x000fe2000f8208ff */
[----:B------:R-:W-:-:S03]  /*ba10*/  IMAD.IADD R3, R13, 0x1, R3 ;  /* 0x000000010d037824 */ /* 0x000fc600078e0203 */
[----:B------:R-:W-:Y:S02]  /*ba20*/  LEA.HI.X R7, R8, UR5, R7, 0x1, P0 ;  /* 0x0000000508077c11 */ /* 0x000fe400080f0c07 */
[----:B------:R-:W-:Y:S01]  /*ba30*/  LEA.HI.X R8, R12, UR7, R3, 0x1, P1 ;  /* 0x000000070c087c11 */ /* 0x000fe200088f0c03 */
[----:B------:R-:W-:Y:S06]  /*ba40*/  BRA.DIV UR4, `(.L_x_1709) ;  /* 0x000001e204947947 */ /* 0x000fec000b800000 */
[----:B------:R0:W1:Y:S04]  /*ba50*/  SHFL.IDX PT, R3, R7, RZ, 0x1c1f ;  /* 0x001c1fff07037589 */ /* 0x00006800000e0000 */
[----:B------:R0:W2:Y:S04]  /*ba60*/  SHFL.IDX PT, R0, R6, RZ, 0x1c1f ;  /* 0x001c1fff06007589 */ /* 0x0000a800000e0000 */
[----:B------:R0:W3:Y:S04]  /*ba70*/  SHFL.IDX PT, R5, R8, RZ, 0x1c1f ;  /* 0x001c1fff08057589 */ /* 0x0000e800000e0000 */
[----:B------:R0:W4:Y:S02]  /*ba80*/  SHFL.IDX PT, R14, R4, RZ, 0x1c1f ;  /* 0x001c1fff040e7589 */ /* 0x00012400000e0000 */
.L_x_2038:
[----:B------:R-:W-:Y:S01]  /*ba90*/  IMAD R63, R166, R63, RZ ;  /* 0x0000003fa63f7224 */ /* 0x000fe200078e02ff */
[----:B------:R-:W-:Y:S01]  /*baa0*/  BSSY B1, `(.L_x_1710) ;  /* 0x0000051000017945 */ /* 0x000fe20003800000 */
[----:B------:R-:W-:Y:S02]  /*bab0*/  CS2R R60, SRZ ;  /* 0x00000000003c7805 */ /* 0x000fe4000001ff00 */
[----:B------:R-:W-:Y:S02]  /*bac0*/  CS2R R56, SRZ ;  /* 0x0000000000387805 */ /* 0x000fe4000001ff00 */
[----:B------:R-:W-:Y:S02]  /*bad0*/  CS2R R50, SRZ ;  /* 0x0000000000327805 */ /* 0x000fe4000001ff00 */
[----:B------:R-:W-:Y:S02]  /*bae0*/  ISETP.GE.AND P0, PT, R10, R63, PT ;  /* 0x0000003f0a00720c */ /* 0x000fe40003f06270 */
        /* <DEDUP_REMOVED lines=10> */
[----:B------:R-:W-:Y:S01]  /*bb90*/  ULDC UR4, c[0x0][0x3f4] ;  /* 0x0000fd0000047ab9 */ /* 0x000fe20000000800 */
[----:B------:R-:W-:Y:S02]  /*bba0*/  CS2R R58, SRZ ;  /* 0x00000000003a7805 */ /* 0x000fe4000001ff00 */
[----:B------:R-:W-:Y:S02]  /*bbb0*/  ISETP.GE.AND P3, PT, R179, UR4, PT ;  /* 0x00000004b3007c0c */ /* 0x000fe4000bf66270 */
[----:B------:R-:W-:Y:S02]  /*bbc0*/  CS2R R60, SRZ ;  /* 0x00000000003c7805 */ /* 0x000fe4000001ff00 */
[----:B------:R-:W-:Y:S02]  /*bbd0*/  ISETP.GE.AND P2, PT, R177, UR4, PT ;  /* 0x00000004b1007c0c */ /* 0x000fe4000bf46270 */
[----:B------:R-:W-:Y:S02]  /*bbe0*/  ISETP.GE.AND P1, PT, R178, UR4, PT ;  /* 0x00000004b2007c0c */ /* 0x000fe4000bf26270 */
[----:B------:R-:W-:-:S02]  /*bbf0*/  ISETP.GE.AND P0, PT, R176, UR4, PT ;  /* 0x00000004b0007c0c */ /* 0x000fc4000bf06270 */
[----:B------:R-:W-:-:S03]  /*bc00*/  ISETP.GE.AND P4, PT, R164, UR4, PT ;  /* 0x00000004a4007c0c */ /* 0x000fc6000bf86270 */
[C---:B------:R-:W-:Y:S02]  /*bc10*/  @!P3 SHF.L.U32 R31, R179.reuse, 0x1, RZ ;  /* 0x00000001b31fb819 */ /* 0x040fe400000006ff */
[----:B------:R-:W-:Y:S02]  /*bc20*/  @!P3 SHF.L.U64.HI R12, R179, 0x1, R207 ;  /* 0x00000001b30cb819 */ /* 0x000fe400000102cf */
[C---:B------:R-:W-:Y:S01]  /*bc30*/  @!P2 IMAD.SHL.U32 R33, R177.reuse, 0x2, RZ ;  /* 0x00000002b121a824 */ /* 0x040fe200078e00ff */
[-C--:B--2---:R-:W-:Y:S01]  /*bc40*/  @!P3 IADD3 R28, P6, R0, R31.reuse, RZ ;  /* 0x0000001f001cb210 */ /* 0x084fe20007fde0ff */
[----:B------:R-:W-:Y:S01]  /*bc50*/  @!P1 IMAD.SHL.U32 R35, R178, 0x2, RZ ;  /* 0x00000002b2239824 */ /* 0x000fe200078e00ff */
[----:B------:R-:W-:Y:S02]  /*bc60*/  @!P2 SHF.L.U64.HI R24, R177, 0x1, R206 ;  /* 0x00000001b118a819 */ /* 0x000fe400000102ce */
[----:B----4-:R-:W-:Y:S01]  /*bc70*/  @!P3 IADD3 R30, P5, R14, R31, RZ ;  /* 0x0000001f0e1eb210 */ /* 0x010fe20007fbe0ff */
[----:B-1----:R-:W-:Y:S01]  /*bc80*/  @!P3 IMAD.X R29, R3, 0x1, R12, P6 ;  /* 0x00000001031db824 */ /* 0x002fe200030e060c */
[----:B------:R-:W-:Y:S01]  /*bc90*/  @!P2 IADD3 R20, P6, R0, R33, RZ ;  /* 0x000000210014a210 */ /* 0x000fe20007fde0ff */
[----:B------:R-:W-:Y:S01]  /*bca0*/  @!P4 IMAD.MOV.U32 R25, RZ, RZ, R3 ;  /* 0x000000ffff19c224 */ /* 0x000fe200078e0003 */
[----:B---3--:R-:W-:-:S02]  /*bcb0*/  @!P3 IADD3.X R31, R5, R12, RZ, P5, !PT ;  /* 0x0000000c051fb210 */ /* 0x008fc40002ffe4ff */
[----:B------:R-:W-:Y:S01]  /*bcc0*/  @!P2 IADD3 R32, P5, R14, R33, RZ ;  /* 0x000000210e20a210 */ /* 0x000fe20007fbe0ff */
[--C-:B------:R-:W-:Y:S01]  /*bcd0*/  @!P2 IMAD.X R21, R3, 0x1, R24.reuse, P6 ;  /* 0x000000010315a824 */ /* 0x100fe200030e0618 */
[----:B------:R-:W-:Y:S02]  /*bce0*/  @!P1 SHF.L.U64.HI R26, R178, 0x1, R205 ;  /* 0x00000001b21a9819 */ /* 0x000fe400000102cd */
[-C--:B------:R-:W-:Y:S01]  /*bcf0*/  @!P1 IADD3 R12, P6, R0, R35.reuse, RZ ;  /* 0x00000023000c9210 */ /* 0x080fe20007fde0ff */
[----:B------:R-:W-:Y:S01]  /*bd00*/  @!P2 IMAD.X R33, R5, 0x1, R24, P5 ;  /* 0x000000010521a824 */ /* 0x000fe200028e0618 */
[----:B------:R-:W-:Y:S01]  /*bd10*/  ISETP.GE.AND P5, PT, R180, UR4, PT ;  /* 0x00000004b4007c0c */ /* 0x000fe2000bfa6270 */
[----:B------:R-:W-:Y:S01]  /*bd20*/  @!P4 IMAD.MOV.U32 R24, RZ, RZ, R0 ;  /* 0x000000ffff18c224 */ /* 0x000fe200078e0000 */
[----:B------:R-:W-:Y:S01]  /*bd30*/  @!P0 SHF.L.U32 R65, R176, 0x1, RZ ;  /* 0x00000001b0418819 */ /* 0x000fe200000006ff */
[----:B------:R-:W-:Y:S01]  /*bd40*/  @!P1 IMAD.X R13, R3, 0x1, R26, P6 ;  /* 0x00000001030d9824 */ /* 0x000fe200030e061a */
[----:B------:R-:W-:Y:S01]  /*bd50*/  @!P1 IADD3 R34, P6, R14, R35, RZ ;  /* 0x000000230e229210 */ /* 0x000fe20007fde0ff */
[----:B------:R-:W-:Y:S01]  /*bd60*/  @!P4 IMAD.WIDE R24, R164, 0x2, R24 ;  /* 0x00000002a418c825 */ /* 0x000fe200078e0218 */
[----:B------:R-:W-:-:S02]  /*bd70*/  @!P0 SHF.L.U64.HI R38, R176, 0x1, R203 ;  /* 0x00000001b0268819 */ /* 0x000fc400000102cb */
[----:B------:R-:W-:Y:S01]  /*bd80*/  @!P4 MOV R15, R5 ;  /* 0x00000005000fc202 */ /* 0x000fe20000000f00 */
[----:B------:R-:W-:Y:S01]  /*bd90*/  @!P1 IMAD.X R35, R5, 0x1, R26, P6 ;  /* 0x0000000105239824 */ /* 0x000fe200030e061a */
[----:B------:R-:W-:Y:S01]  /*bda0*/  @!P0 IADD3 R40, P6, R0, R65, RZ ;  /* 0x0000004100288210 */ /* 0x000fe20007fde0ff */
[----:B------:R1:W5:Y:S01]  /*bdb0*/  @!P4 LD.E.64 R58, desc[UR60][R24.64] ;  /* 0x0000003c183ac980 */ /* 0x000362000c101b00 */
[----:B------:R-:W-:-:S04]  /*bdc0*/  @!P4 IMAD.WIDE R26, R164, 0x2, R14 ;  /* 0x00000002a41ac825 */ /* 0x000fc800078e020e */
[----:B------:R-:W-:Y:S01]  /*bdd0*/  @!P0 IMAD.X R41, R3, 0x1, R38, P6 ;  /* 0x0000000103298824 */ /* 0x000fe200030e0626 */
[----:B------:R-:W-:Y:S01]  /*bde0*/  @!P0 IADD3 R64, P6, R14, R65, RZ ;  /* 0x000000410e408210 */ /* 0x000fe20007fde0ff */
[C---:B------:R-:W-:Y:S01]  /*bdf0*/  @!P5 IMAD.SHL.U32 R15, R180.reuse, 0x2, RZ ;  /* 0x00000002b40fd824 */ /* 0x040fe200078e00ff */
[----:B------:R1:W5:Y:S01]  /*be00*/  @!P4 LD.E.64 R60, desc[UR60][R26.64] ;  /* 0x0000003c1a3cc980 */ /* 0x000362000c101b00 */
[----:B------:R-:W-:Y:S02]  /*be10*/  @!P5 SHF.L.U64.HI R36, R180, 0x1, R202 ;  /* 0x00000001b424d819 */ /* 0x000fe400000102ca */
[----:B------:R-:W-:Y:S01]  /*be20*/  @!P0 IMAD.X R65, R5, 0x1, R38, P6 ;  /* 0x0000000105418824 */ /* 0x000fe200030e0626 */
[-C--:B------:R-:W-:Y:S02]  /*be30*/  @!P5 IADD3 R14, P6, R14, R15.reuse, RZ ;  /* 0x0000000f0e0ed210 */ /* 0x080fe40007fde0ff */
[----:B------:R-:W-:Y:S02]  /*be40*/  @!P5 IADD3 R66, P4, R0, R15, RZ ;  /* 0x0000000f0042d210 */ /* 0x000fe40007f9e0ff */
[----:B------:R-:W-:-:S02]  /*be50*/  CS2R R54, SRZ ;  /* 0x0000000000367805 */ /* 0x000fc4000001ff00 */
[----:B------:R-:W-:Y:S01]  /*be60*/  CS2R R56, SRZ ;  /* 0x0000000000387805 */ /* 0x000fe2000001ff00 */
[----:B------:R-:W-:Y:S01]  /*be70*/  @!P5 IMAD.X R15, R5, 0x1, R36, P6 ;  /* 0x00000001050fd824 */ /* 0x000fe200030e0624 */
[----:B------:R-:W-:Y:S02]  /*be80*/  @!P5 IADD3.X R67, R3, R36, RZ, P4, !PT ;  /* 0x000000240343d210 */ /* 0x000fe400027fe4ff */
        /* <DEDUP_REMOVED lines=8> */
[----:B------:R1:W5:Y:S04]  /*bf10*/  @!P3 LD.E.64 R54, desc[UR60][R28.64] ;  /* 0x0000003c1c36b980 */ /* 0x000368000c101b00 */
        /* <DEDUP_REMOVED lines=8> */
[----:B------:R1:W5:Y:S02]  /*bfa0*/  @!P5 LD.E.64 R38, desc[UR60][R14.64] ;  /* 0x0000003c0e26d980 */ /* 0x000364000c101b00 */
.L_x_1711:
[----:B------:R-:W-:Y:S05]  /*bfb0*/  BSYNC B1 ;  /* 0x0000000000017941 */ /* 0x000fea0003800000 */
.L_x_1710:
[----:B--2--5:R-:W-:Y:S01]  /*bfc0*/  IMAD.MOV.U32 R0, RZ, RZ, R60 ;  /* 0x000000ffff007224 */ /* 0x024fe200078e003c */
[----:B---3--:R-:W-:Y:S01]  /*bfd0*/  MOV R5, R56 ;  /* 0x0000003800057202 */ /* 0x008fe20000000f00 */
[----:B-1----:R-:W-:Y:S01]  /*bfe0*/  IMAD.MOV.U32 R3, RZ, RZ, R61 ;  /* 0x000000ffff037224 */ /* 0x002fe200078e003d */
[----:B------:R-:W-:Y:S01]  /*bff0*/  UMOV UR4, 0xffffffff ;  /* 0xffffffff00047882 */ /* 0x000fe20000000000 */
[----:B------:R-:W-:Y:S01]  /*c000*/  IMAD.MOV.U32 R9, RZ, RZ, R57 ;  /* 0x000000ffff097224 */ /* 0x000fe200078e0039 */
[----:B------:R-:W-:Y:S01]  /*c010*/  PRMT R88, R0, 0x7610, R88 ;  /* 0x0000761000587816 */ /* 0x000fe20000000058 */
[----:B------:R-:W-:Y:S01]  /*c020*/  IMAD.MOV.U32 R0, RZ, RZ, R50 ;  /* 0x000000ffff007224 */ /* 0x000fe200078e0032 */
[----:B------:R-:W-:Y:S01]  /*c030*/  PRMT R87, R87, 0x5410, R3 ;  /* 0x0000541057577816 */ /* 0x000fe20000000003 */
[----:B------:R-:W-:Y:S01]  /*c040*/  IMAD.MOV.U32 R3, RZ, RZ, R51 ;  /* 0x000000ffff037224 */ /* 0x000fe200078e0033 */
[----:B------:R-:W-:Y:S01]  /*c050*/  PRMT R85, R5, 0x5410, R9 ;  /* 0x0000541005557816 */ /* 0x000fe20000000009 */
[----:B------:R-:W-:Y:S01]  /*c060*/  IMAD.MOV.U32 R9, RZ, RZ, R47 ;  /* 0x000000ffff097224 */ /* 0x000fe200078e002f */
[----:B------:R-:W-:-:S02]  /*c070*/  MOV R5, R46 ;  /* 0x0000002e00057202 */ /* 0x000fc40000000f00 */
[----:B------:R-:W-:Y:S02]  /*c080*/  CS2R R30, SRZ ;  /* 0x00000000001e7805 */ /* 0x000fe4000001ff00 */
        /* <DEDUP_REMOVED lines=23> */
[----:B------:R-:W-:Y:S01]  /*c200*/  MOV R5, R36 ;  /* 0x0000002400057202 */ /* 0x000fe20000000f00 */
[----:B------:R-:W-:-:S03]  /*c210*/  IMAD.MOV.U32 R9, RZ, RZ, R37 ;  /* 0x000000ffff097224 */ /* 0x000fc600078e0025 */
[----:B------:R-:W-:Y:S02]  /*c220*/  PRMT R79, R3, 0x5410, R0 ;  /* 0x00005410034f7816 */ /* 0x000fe40000000000 */
[----:B------:R-:W-:Y:S01]  /*c230*/  PRMT R78, R5, 0x5410, R9 ;  /* 0x00005410054e7816 */ /* 0x000fe20000000009 */
[----:B------:R-:W-:Y:S06]  /*c240*/  BRA.DIV UR4, `(.L_x_1712) ;  /* 0x000001de04047947 */ /* 0x000fec000b800000 */
[----:B------:R1:W2:Y:S04]  /*c250*/  SHFL.IDX PT, R3, R7, 0x1, 0x1c1f ;  /* 0x003c1f0007037f89 */ /* 0x0002a800000e0000 */
[----:B------:R1:W3:Y:S04]  /*c260*/  SHFL.IDX PT, R0, R6, 0x1, 0x1c1f ;  /* 0x003c1f0006007f89 */ /* 0x0002e800000e0000 */
[----:B------:R1:W1:Y:S04]  /*c270*/  SHFL.IDX PT, R5, R8, 0x1, 0x1c1f ;  /* 0x003c1f0008057f89 */ /* 0x00026800000e0000 */
[----:B0-----:R-:W0:Y:S02]  /*c280*/  SHFL.IDX PT, R4, R4, 0x1, 0x1c1f ;  /* 0x003c1f0004047f89 */ /* 0x001e2400000e0000 */
.L_x_2044:
[----:B------:R-:W-:Y:S01]  /*c290*/  VIADD R10, R10, 0x40 ;  /* 0x000000400a0a7836 */ /* 0x000fe20000000000 */
[----:B-1----:R-:W-:Y:S01]  /*c2a0*/  LOP3.LUT R6, R184, 0x18, R16, 0xf8, !PT ;  /* 0x00000018b8067812 */ /* 0x002fe200078ef810 */
[----:B------:R-:W-:Y:S01]  /*c2b0*/  BSSY B1, `(.L_x_1713) ;  /* 0x0000053000017945 */ /* 0x000fe20003800000 */
[----:B------:R-:W-:Y:S02]  /*c2c0*/  LOP3.LUT P0, RZ, R208, 0x4, RZ, 0xc0, !PT ;  /* 0x00000004d0ff7812 */ /* 0x000fe4000780c0ff */
[----:B------:R-:W-:Y:S02]  /*c2d0*/  CS2R R32, SRZ ;  /* 0x0000000000207805 */ /* 0x000fe4000001ff00 */
[----:B------:R-:W-:Y:S02]  /*c2e0*/  ISETP.GE.AND P1, PT, R10, R63, PT ;  /* 0x0000003f0a00720c */ /* 0x000fe40003f26270 */
[----:B------:R-:W-:Y:S02]  /*c2f0*/  CS2R R26, SRZ ;  /* 0x00000000001a7805 */ /* 0x000fe4000001ff00 */
[----:B------:R-:W-:-:S02]  /*c300*/  LOP3.LUT R7, R6, R185, RZ, 0x3c, !PT ;  /* 0x000000b906077212 */ /* 0x000fc400078e3cff */
[----:B------:R-:W-:Y:S02]  /*c310*/  CS2R R20, SRZ ;  /* 0x0000000000147805 */ /* 0x000fe4000001ff00 */
[----:B------:R-:W-:Y:S02]  /*c320*/  CS2R R12, SRZ ;  /* 0x00000000000c7805 */ /* 0x000fe4000001ff00 */
[----:B------:R-:W-:Y:S02]  /*c330*/  CS2R R8, SRZ ;  /* 0x0000000000087805 */ /* 0x000fe4000001ff00 */
[----:B------:R-:W-:Y:S01]  /*c340*/  CS2R R40, SRZ ;  /* 0x0000000000287805 */ /* 0x000fe2000001ff00 */
[----:B------:R-:W-:Y:S01]  /*c350*/  IMAD.IADD R7, R186, 0x1, R7 ;  /* 0x00000001ba077824 */ /* 0x000fe200078e0207 */
[----:B------:R-:W-:Y:S02]  /*c360*/  CS2R R34, SRZ ;  /* 0x0000000000227805 */ /* 0x000fe4000001ff00 */
[----:B------:R-:W-:-:S02]  /*c370*/  CS2R R28, SRZ ;  /* 0x00000000001c7805 */ /* 0x000fc4000001ff00 */
[----:B------:R-:W-:Y:S02]  /*c380*/  CS2R R24, SRZ ;  /* 0x0000000000187805 */ /* 0x000fe4000001ff00 */
[----:B----4-:R-:W-:Y:S02]  /*c390*/  CS2R R14, SRZ ;  /* 0x00000000000e7805 */ /* 0x010fe4000001ff00 */
[----:B------:R-:W-:Y:S02]  /*c3a0*/  LEA R62, R7, R18, 0x1 ;  /* 0x00000012073e7211 */ /* 0x000fe400078e08ff */
        /* <DEDUP_REMOVED lines=8> */
[----:B------:R-:W-:-:S05]  /*c430*/  ISETP.GE.AND P1, PT, R176, UR4, PT ;  /* 0x00000004b0007c0c */ /* 0x000fca000bf26270 */
[C---:B------:R-:W-:Y:S01]  /*c440*/  @!P4 IMAD.SHL.U32 R9, R179.reuse, 0x2, RZ ;  /* 0x00000002b309c824 */ /* 0x040fe200078e00ff */
[----:B------:R-:W-:-:S03]  /*c450*/  @!P4 SHF.L.U64.HI R6, R179, 0x1, R207 ;  /* 0x00000001b306c819 */ /* 0x000fc600000102cf */
[C---:B------:R-:W-:Y:S01]  /*c460*/  @!P3 IMAD.SHL.U32 R73, R177.reuse, 0x2, RZ ;  /* 0x00000002b149b824 */ /* 0x040fe200078e00ff */
[----:B------:R-:W-:Y:S01]  /*c470*/  @!P3 SHF.L.U64.HI R12, R177, 0x1, R206 ;  /* 0x00000001b10cb819 */ /* 0x000fe200000102ce */
[----:B------:R-:W-:Y:S01]  /*c480*/  @!P2 IMAD.SHL.U32 R67, R178, 0x2, RZ ;  /* 0x00000002b243a824 */ /* 0x000fe200078e00ff */
[-C--:B---3--:R-:W-:Y:S01]  /*c490*/  @!P4 IADD3 R10, P5, R0, R9.reuse, RZ ;  /* 0x00000009000ac210 */ /* 0x088fe20007fbe0ff */
[----:B------:R-:W-:Y:S01]  /*c4a0*/  @!P1 IMAD.SHL.U32 R7, R176, 0x2, RZ ;  /* 0x00000002b0079824 */ /* 0x000fe200078e00ff */
[----:B0-----:R-:W-:Y:S02]  /*c4b0*/  @!P4 IADD3 R8, P6, R4, R9, RZ ;  /* 0x000000090408c210 */ /* 0x001fe40007fde0ff */
[----:B--2---:R-:W-:Y:S02]  /*c4c0*/  @!P4 IADD3.X R11, R3, R6, RZ, P5, !PT ;  /* 0x00000006030bc210 */ /* 0x004fe40002ffe4ff */
[----:B------:R-:W-:Y:S01]  /*c4d0*/  @!P3 IADD3 R76, P5, R0, R73, RZ ;  /* 0x00000049004cb210 */ /* 0x000fe20007fbe0ff */
[----:B------:R-:W-:Y:S01]  /*c4e0*/  @!P4 IMAD.X R9, R5, 0x1, R6, P6 ;  /* 0x000000010509c824 */ /* 0x000fe200030e0606 */
[----:B------:R-:W-:-:S02]  /*c4f0*/  @!P2 SHF.L.U64.HI R14, R178, 0x1, R205 ;  /* 0x00000001b20ea819 */ /* 0x000fc400000102cd */
[----:B------:R-:W-:Y:S01]  /*c500*/  @!P3 IADD3 R72, P6, R4, R73, RZ ;  /* 0x000000490448b210 */ /* 0x000fe20007fde0ff */
[----:B------:R-:W-:Y:S01]  /*c510*/  @!P3 IMAD.X R77, R3, 0x1, R12, P5 ;  /* 0x00000001034db824 */ /* 0x000fe200028e060c */
[-C--:B------:R-:W-:Y:S02]  /*c520*/  @!P2 IADD3 R70, P5, R0, R67.reuse, RZ ;  /* 0x000000430046a210 */ /* 0x080fe40007fbe0ff */
[----:B------:R-:W-:Y:S02]  /*c530*/  @!P3 IADD3.X R73, R5, R12, RZ, P6, !PT ;  /* 0x0000000c0549b210 */ /* 0x000fe400037fe4ff */
[----:B------:R-:W-:Y:S01]  /*c540*/  @!P1 SHF.L.U64.HI R20, R176, 0x1, R203 ;  /* 0x00000001b0149819 */ /* 0x000fe200000102cb */
[----:B------:R-:W-:Y:S01]  /*c550*/  @!P2 IMAD.X R71, R3, 0x1, R14, P5 ;  /* 0x000000010347a824 */ /* 0x000fe200028e060e */
[----:B------:R-:W-:Y:S02]  /*c560*/  @!P2 IADD3 R66, P6, R4, R67, RZ ;  /* 0x000000430442a210 */ /* 0x000fe40007fde0ff */
[----:B------:R-:W-:-:S03]  /*c570*/  @!P1 IADD3 R64, P5, R0, R7, RZ ;  /* 0x0000000700409210 */ /* 0x000fc60007fbe0ff */
[----:B------:R-:W-:Y:S01]  /*c580*/  @!P2 IMAD.X R67, R5, 0x1, R14, P6 ;  /* 0x000000010543a824 */ /* 0x000fe200030e060e */
[----:B------:R-:W-:Y:S01]  /*c590*/  ISETP.GE.AND P6, PT, R164, UR4, PT ;  /* 0x00000004a4007c0c */ /* 0x000fe2000bfc6270 */
[----:B------:R-:W-:Y:S01]  /*c5a0*/  @!P1 IMAD.X R65, R3, 0x1, R20, P5 ;  /* 0x0000000103419824 */ /* 0x000fe200028e0614 */
[----:B------:R-:W-:-:S04]  /*c5b0*/  @!P1 IADD3 R6, P5, R4, R7, RZ ;  /* 0x0000000704069210 */ /* 0x000fc80007fbe0ff */
[----:B------:R-:W-:Y:S02]  /*c5c0*/  @!P1 IADD3.X R7, R5, R20, RZ, P5, !PT ;  /* 0x0000001405079210 */ /* 0x000fe40002ffe4ff */
[----:B------:R-:W-:-:S05]  /*c5d0*/  ISETP.GE.AND P5, PT, R180, UR4, PT ;  /* 0x00000004b4007c0c */ /* 0x000fca000bfa6270 */
[----:B------:R-:W-:Y:S02]  /*c5e0*/  @!P6 IMAD.MOV.U32 R12, RZ, RZ, R0 ;  /* 0x000000ffff0ce224 */ /* 0x000fe400078e0000 */
[----:B------:R-:W-:Y:S02]  /*c5f0*/  @!P6 IMAD.MOV.U32 R13, RZ, RZ, R3 ;  /* 0x000000ffff0de224 */ /* 0x000fe400078e0003 */
[----:B------:R-:W-:-:S04]  /*c600*/  @!P6 IMAD.WIDE R14, R164, 0x2, R4 ;  /* 0x00000002a40ee825 */ /* 0x000fc800078e0204 */
[----:B------:R-:W-:Y:S01]  /*c610*/  @!P6 IMAD.WIDE R12, R164, 0x2, R12 ;  /* 0x00000002a40ce825 */ /* 0x000fe200078e020c */
[----:B------:R0:W5:Y:S03]  /*c620*/  @!P6 LD.E.64 R30, desc[UR60][R14.64] ;  /* 0x0000003c0e1ee980 */ /* 0x000166000c101b00 */
[C---:B------:R-:W-:Y:S01]  /*c630*/  @!P5 IMAD.SHL.U32 R21, R180.reuse, 0x2, RZ ;  /* 0x00000002b415d824 */ /* 0x040fe200078e00ff */
[----:B------:R1:W5:Y:S01]  /*c640*/  @!P6 LD.E.64 R40, desc[UR60][R12.64] ;  /* 0x0000003c0c28e980 */ /* 0x000362000c101b00 */
[----:B------:R-:W-:-:S03]  /*c650*/  @!P5 SHF.L.U64.HI R20, R180, 0x1, R202 ;  /* 0x00000001b414d819 */ /* 0x000fc600000102ca */
[-C--:B------:R-:W-:Y:S02]  /*c660*/  @!P5 IADD3 R74, P6, R0, R21.reuse, RZ ;  /* 0x00000015004ad210 */ /* 0x080fe40007fde0ff */
[----:B------:R-:W-:Y:S02]  /*c670*/  CS2R R34, SRZ ;  /* 0x0000000000227805 */ /* 0x000fe4000001ff00 */
[----:B------:R-:W-:Y:S02]  /*c680*/  CS2R R32, SRZ ;  /* 0x0000000000207805 */ /* 0x000fe4000001ff00 */
[----:B------:R-:W-:Y:S02]  /*c690*/  @!P5 IADD3.X R75, R3, R20, RZ, P6, !PT ;  /* 0x00000014034bd210 */ /* 0x000fe400037fe4ff */
[----:B------:R-:W-:Y:S01]  /*c6a0*/  @!P5 IADD3 R4, P6, R4, R21, RZ ;  /* 0x000000150404d210 */ /* 0x000fe20007fde0ff */
[----:B------:R2:W5:Y:S01]  /*c6b0*/  @!P4 LD.E.64 R34, desc[UR60][R10.64] ;  /* 0x0000003c0a22c980 */ /* 0x000562000c101b00 */
[----:B------:R-:W-:-:S02]  /*c6c0*/  CS2R R28, SRZ ;  /* 0x00000000001c7805 */ /* 0x000fc4000001ff00 */
[----:B------:R-:W-:Y:S02]  /*c6d0*/  CS2R R26, SRZ ;  /* 0x00000000001a7805 */ /* 0x000fe4000001ff00 */
[----:B------:R-:W-:Y:S01]  /*c6e0*/  CS2R R24, SRZ ;  /* 0x0000000000187805 */ /* 0x000fe2000001ff00 */
[----:B------:R-:W-:Y:S01]  /*c6f0*/  @!P5 IMAD.X R5, R5, 0x1, R20, P6 ;  /* 0x000000010505d824 */ /* 0x000fe200030e0614 */
[----:B------:R3:W5:Y:S01]  /*c700*/  @!P4 LD.E.64 R32, desc[UR60][R8.64] ;  /* 0x0000003c0820c980 */ /* 0x000762000c101b00 */
[----:B------:R-:W-:Y:S02]  /*c710*/  CS2R R20, SRZ ;  /* 0x0000000000147805 */ /* 0x000fe4000001ff00 */
[----:B0-----:R-:W-:Y:S02]  /*c720*/  CS2R R14, SRZ ;  /* 0x00000000000e7805 */ /* 0x001fe4000001ff00 */
[----:B-1----:R-:W-:Y:S01]  /*c730*/  CS2R R12, SRZ ;  /* 0x00000000000c7805 */ /* 0x002fe2000001ff00 */
[----:B------:R1:W5:Y:S01]  /*c740*/  @!P3 LD.E.64 R28, desc[UR60][R76.64] ;  /* 0x0000003c4c1cb980 */ /* 0x000362000c101b00 */
[----:B--2---:R-:W-:-:S03]  /*c750*/  CS2R R10, SRZ ;  /* 0x00000000000a7805 */ /* 0x004fc6000001ff00 */
[----:B------:R1:W5:Y:S01]  /*c760*/  @!P3 LD.E.64 R26, desc[UR60][R72.64] ;  /* 0x0000003c481ab980 */ /* 0x000362000c101b00 */
[----:B---3--:R-:W-:-:S03]  /*c770*/  CS2R R8, SRZ ;  /* 0x0000000000087805 */ /* 0x008fc6000001ff00 */
[----:B------:R1:W5:Y:S04]  /*c780*/  @!P2 LD.E.64 R24, desc[UR60][R70.64] ;  /* 0x0000003c4618a980 */ /* 0x000368000c101b00 */
[----:B------:R1:W5:Y:S04]  /*c790*/  @!P2 LD.E.64 R20, desc[UR60][R66.64] ;  /* 0x0000003c4214a980 */ /* 0x000368000c101b00 */
[----:B------:R1:W5:Y:S04]  /*c7a0*/  @!P1 LD.E.64 R14, desc[UR60][R64.64] ;  /* 0x0000003c400e9980 */ /* 0x000368000c101b00 */
[----:B------:R1:W5:Y:S04]  /*c7b0*/  @!P1 LD.E.64 R12, desc[UR60][R6.64] ;  /* 0x0000003c060c9980 */ /* 0x000368000c101b00 */
[----:B------:R1:W5:Y:S04]  /*c7c0*/  @!P5 LD.E.64 R10, desc[UR60][R74.64] ;  /* 0x0000003c4a0ad980 */ /* 0x000368000c101b00 */
[----:B------:R1:W5:Y:S02]  /*c7d0*/  @!P5 LD.E.64 R8, desc[UR60][R4.64] ;  /* 0x0000003c0408d980 */ /* 0x000364000c101b00 */
.L_x_1714:
[----:B------:R-:W-:Y:S05]  /*c7e0*/  BSYNC B1 ;  /* 0x0000000000017941 */ /* 0x000fea0003800000 */
.L_x_1713:
[----:B--2---:R-:W-:Y:S01]  /*c7f0*/  LEA.HI R3, R198, R198, RZ, 0x1 ;  /* 0x000000c6c6037211 */ /* 0x004fe200078f08ff */
[C---:B-1----:R-:W-:Y:S01]  /*c800*/  VIADD R5, R62.reuse, 0xc400 ;  /* 0x0000c4003e057836 */ /* 0x042fe20000000000 */
[----:B-----5:R-:W-:Y:S01]  /*c810*/  MOV R6, R33 ;  /* 0x0000002100067202 */ /* 0x020fe20000000f00 */
[----:B---3--:R-:W-:Y:S01]  /*c820*/  VIADD R0, R62, 0xc440 ;  /* 0x0000c4403e007836 */ /* 0x008fe20000000000 */
[----:B------:R-:W-:Y:S01]  /*c830*/  LOP3.LUT R3, R3, 0xfffffffe, RZ, 0xc0, !PT ;  /* 0xfffffffe03037812 */ /* 0x000fe200078ec0ff */
[----:B------:R-:W-:Y:S01]  /*c840*/  @P0 VIADD R0, R5, 0xffffffc0 ;  /* 0xffffffc005000836 */ /* 0x000fe20000000000 */
[----:B0-----:R-:W-:Y:S01]  /*c850*/  MOV R4, R30 ;  /* 0x0000001e00047202 */ /* 0x001fe20000000f00 */
[----:B------:R-:W-:Y:S01]  /*c860*/  IMAD.MOV.U32 R5, RZ, RZ, R32 ;  /* 0x000000ffff057224 */ /* 0x000fe200078e0020 */
[----:B------:R-:W-:Y:S01]  /*c870*/  MOV R7, R20 ;  /* 0x0000001400077202 */ /* 0x000fe20000000f00 */
[----:B------:R-:W-:Y:S01]  /*c880*/  IMAD.IADD R3, R198, 0x1, -R3 ;  /* 0x00000001c6037824 */ /* 0x000fe200078e0a03 */
[----:B------:R-:W-:Y:S01]  /*c890*/  PRMT R75, R4, 0x7610, R75 ;  /* 0x00007610044b7816 */ /* 0x000fe2000000004b */
[----:B------:R-:W-:Y:S01]  /*c8a0*/  IMAD.MOV.U32 R4, RZ, RZ, R31 ;  /* 0x000000ffff047224 */ /* 0x000fe200078e001f */
[----:B------:R-:W-:Y:S01]  /*c8b0*/  PRMT R73, R5, 0x5410, R6 ;  /* 0x0000541005497816 */ /* 0x000fe20000000006 */
[----:B------:R-:W-:Y:S01]  /*c8c0*/  IMAD.MOV.U32 R6, RZ, RZ, R27 ;  /* 0x000000ffff067224 */ /* 0x000fe200078e001b */
[----:B------:R-:W-:Y:S01]  /*c8d0*/  SHF.L.U32 R5, R3, 0x1f, RZ ;  /* 0x0000001f03057819 */ /* 0x000fe200000006ff */
[----:B------:R-:W-:Y:S01]  /*c8e0*/  IMAD.MOV.U32 R3, RZ, RZ, R21 ;  /* 0x000000ffff037224 */ /* 0x000fe200078e0015 */
[----:B------:R-:W-:Y:S01]  /*c8f0*/  PRMT R75, R75, 0x5410, R4 ;  /* 0x000054104b4b7816 */ /* 0x000fe20000000004 */
[----:B------:R-:W-:Y:S01]  /*c900*/  IMAD.MOV.U32 R4, RZ, RZ, R26 ;  /* 0x000000ffff047224 */ /* 0x000fe200078e001a */
[----:B------:R-:W0:Y:S01]  /*c910*/  SYNCS.PHASECHK.TRANS64.TRYWAIT P0, [R18+URZ+0x2a800], R5 ;  /* 0x02a80005120075a7 */ /* 0x000e22000800017f */
[----:B------:R-:W-:Y:S01]  /*c920*/  PRMT R66, R7, 0x7610, R66 ;  /* 0x0000761007427816 */ /* 0x000fe20000000042 */
[----:B------:R-:W-:Y:S01]  /*c930*/  BSSY B1, `(.L_x_1715) ;  /* 0x000001f000017945 */ /* 0x000fe20003800000 */
[----:B------:R-:W-:-:S02]  /*c940*/  MOV R7, R8 ;  /* 0x0000000800077202 */ /* 0x000fc40000000f00 */
[----:B------:R-:W-:Y:S01]  /*c950*/  PRMT R70, R4, 0x5410, R6 ;  /* 0x0000541004467816 */ /* 0x000fe20000000006 */
[----:B------:R-:W-:Y:S01]  /*c960*/  IMAD.MOV.U32 R4, RZ, RZ, R12 ;  /* 0x000000ffff047224 */ /* 0x000fe200078e000c */
        /* <DEDUP_REMOVED lines=9> */
[----:B------:R-:W-:Y:S01]  /*ca00*/  VIADDMNMX R72, R63, -R187, 0x80, PT ;  /* 0x000000803f487446 */ /* 0x000fe200038009bb */
[----:B------:R-:W-:Y:S01]  /*ca10*/  IMAD.MOV.U32 R63, RZ, RZ, R15 ;  /* 0x000000ffff3f7224 */ /* 0x000fe200078e000f */
[----:B------:R-:W-:Y:S01]  /*ca20*/  PRMT R76, R6, 0x5410, R7 ;  /* 0x00005410064c7816 */ /* 0x000fe20000000007 */
[----:B------:R-:W-:Y:S01]  /*ca30*/  IMAD.MOV.U32 R6, RZ, RZ, R28 ;  /* 0x000000ffff067224 */ /* 0x000fe200078e001c */
[----:B------:R-:W-:Y:S01]  /*ca40*/  PRMT R3, R3, 0x5410, R4 ;  /* 0x0000541003037816 */ /* 0x000fe20000000004 */
[----:B------:R-:W-:Y:S01]  /*ca50*/  IMAD.MOV.U32 R7, RZ, RZ, R29 ;  /* 0x000000ffff077224 */ /* 0x000fe200078e001d */
[----:B------:R-:W-:Y:S01]  /*ca60*/  ISETP.GE.AND P1, PT, R174, R72, PT ;  /* 0x00000048ae00720c */ /* 0x000fe20003f26270 */
[----:B------:R-:W-:-:S03]  /*ca70*/  IMAD.MOV.U32 R4, RZ, RZ, R35 ;  /* 0x000000ffff047224 */ /* 0x000fc600078e0023 */
[----:B------:R-:W-:Y:S01]  /*ca80*/  PRMT R71, R6, 0x5410, R7 ;  /* 0x0000541006477816 */ /* 0x000fe20000000007 */
[----:B------:R-:W-:Y:S01]  /*ca90*/  IMAD.MOV.U32 R6, RZ, RZ, R25 ;  /* 0x000000ffff067224 */ /* 0x000fe200078e0019 */
[----:B------:R-:W-:Y:S01]  /*caa0*/  PRMT R74, R74, 0x5410, R4 ;  /* 0x000054104a4a7816 */ /* 0x000fe20000000004 */
[----:B------:R-:W-:Y:S01]  /*cab0*/  IMAD.MOV.U32 R7, RZ, RZ, R14 ;  /* 0x000000ffff077224 */ /* 0x000fe200078e000e */
[----:B------:R-:W-:-:S04]  /*cac0*/  MOV R4, R24 ;  /* 0x0000001800047202 */ /* 0x000fc80000000f00 */
[----:B------:R-:W-:Y:S01]  /*cad0*/  PRMT R67, R4, 0x5410, R6 ;  /* 0x0000541004437816 */ /* 0x000fe20000000006 */
[----:B------:R-:W-:Y:S01]  /*cae0*/  IMAD.MOV.U32 R6, RZ, RZ, R11 ;  /* 0x000000ffff067224 */ /* 0x000fe200078e000b */
[----:B------:R-:W-:Y:S02]  /*caf0*/  PRMT R65, R7, 0x5410, R63 ;  /* 0x0000541007417816 */ /* 0x000fe4000000003f */
[----:B------:R-:W-:Y:S01]  /*cb00*/  MOV R4, R10 ;  /* 0x0000000a00047202 */ /* 0x000fe20000000f00 */
[----:B0-----:R-:W-:Y:S06]  /*cb10*/  @!P0 BRA `(.L_x_1716) ;  /* 0x000001d400448947 */ /* 0x001fec0003800000 */
.L_x_2045:
[----:B------:R-:W-:Y:S05]  /*cb20*/  BSYNC B1 ;  /* 0x0000000000017941 */ /* 0x000fea0003800000 */
.L_x_1715:
[----:B------:R-:W-:Y:S01]  /*cb30*/  BSSY B1, `(.L_x_1717) ;  /* 0x0000116000017945 */ /* 0x000fe20003800000 */
[----:B------:R-:W-:-:S03]  /*cb40*/  PRMT R63, R4, 0x5410, R6 ;  /* 0x00005410043f7816 */ /* 0x000fc60000000006 */
[----:B------:R-:W-:Y:S05]  /*cb50*/  @P1 BRA `(.L_x_1718) ;  /* 0x00000010004c1947 */ /* 0x000fea0003800000 */
[----:B0-----:R-:W0:Y:S01]  /*cb60*/  LDC R5, c[0x0][0x3f4] ;  /* 0x0000fd00ff057b82 */ /* 0x001e220000000800 */
        /* <DEDUP_REMOVED lines=9> */
[----:B------:R-:W-:Y:S01]  /*cc00*/  SHF.R.U64 R94, R58, 0x10, R59 ;  /* 0x000000103a5e7819 */ /* 0x000fe2000000123b */
[--C-:B------:R-:W-:Y:S01]  /*cc10*/  HADD2.F32 R77, -RZ, R88.reuse.H1_H1 ;  /* 0x30000058ff4d7230 */ /* 0x100fe20000004100 */
[----:B------:R-:W-:Y:S01]  /*cc20*/  SHF.R.U32.HI R90, RZ, 0x10, R61 ;  /* 0x00000010ff5a7819 */ /* 0x000fe2000001163d */
[----:B------:R-:W-:Y:S01]  /*cc30*/  HADD2.F32 R89, -RZ, R88.H0_H0 ;  /* 0x20000058ff597230 */ /* 0x000fe20000004100 */
[----:B------:R-:W-:Y:S02]  /*cc40*/  SHF.R.U32.HI R58, RZ, 0x10, R59 ;  /* 0x00000010ff3a7819 */ /* 0x000fe4000001163b */
[----:B------:R-:W-:Y:S01]  /*cc50*/  SHF.R.U64 R93, R60, 0x10, R61 ;  /* 0x000000103c5d7819 */ /* 0x000fe2000000123d */
[----:B------:R-:W-:Y:S02]  /*cc60*/  HADD2.F32 R90, -RZ, R90.H0_H0 ;  /* 0x2000005aff5a7230 */ /* 0x000fe40000004100 */
[----:B------:R-:W-:-:S02]  /*cc70*/  HADD2.F32 R88, -RZ, R58.H0_H0 ;  /* 0x2000003aff587230 */ /* 0x000fc40000004100 */
[--C-:B0-----:R-:W-:Y:S02]  /*cc80*/  HADD2.F32 R61, -RZ, R7.reuse.H1_H1 ;  /* 0x30000007ff3d7230 */ /* 0x101fe40000004100 */
[----:B------:R-:W-:Y:S02]  /*cc90*/  HADD2.F32 R60, -RZ, R7.H0_H0 ;  /* 0x20000007ff3c7230 */ /* 0x000fe40000004100 */
[--C-:B------:R-:W-:Y:S02]  /*cca0*/  HADD2.F32 R7, -RZ, R4.reuse.H0_H0 ;  /* 0x20000004ff077230 */ /* 0x100fe40000004100 */
[C---:B------:R-:W-:Y:S01]  /*ccb0*/  FMUL.FTZ R91, R61.reuse, R90 ;  /* 0x0000005a3d5b7220 */ /* 0x040fe20000410000 */
[----:B------:R-:W-:Y:S01]  /*ccc0*/  FMUL.FTZ R61, R61, R88 ;  /* 0x000000583d3d7220 */ /* 0x000fe20000410000 */
[----:B------:R-:W-:Y:S02]  /*ccd0*/  HADD2.F32 R4, -RZ, R4.H1_H1 ;  /* 0x30000004ff047230 */ /* 0x000fe40000004100 */
[----:B------:R-:W-:-:S02]  /*cce0*/  HADD2.F32 R58, -RZ, R6.H0_H0 ;  /* 0x20000006ff3a7230 */ /* 0x000fc40000004100 */
[C---:B------:R-:W-:Y:S01]  /*ccf0*/  FFMA.FTZ R90, R60.reuse, R90, R61 ;  /* 0x0000005a3c5a7223 */ /* 0x040fe2000001003d */
[----:B------:R-:W-:Y:S02]  /*cd00*/  HADD2.F32 R59, -RZ, R6.H1_H1 ;  /* 0x30000006ff3b7230 */ /* 0x000fe40000004100 */
[----:B------:R-:W-:Y:S01]  /*cd10*/  FFMA.FTZ R91, R60, R88, -R91 ;  /* 0x000000583c5b7223 */ /* 0x000fe2000001085b */
[----:B------:R-:W-:Y:S02]  /*cd20*/  HADD2.F32 R61, -RZ, R87.H1_H1 ;  /* 0x30000057ff3d7230 */ /* 0x000fe40000004100 */
[C---:B------:R-:W-:Y:S01]  /*cd30*/  FMUL.FTZ R92, R4.reuse, R89 ;  /* 0x00000059045c7220 */ /* 0x040fe20000410000 */
[----:B------:R-:W-:Y:S02]  /*cd40*/  HADD2.F32 R6, -RZ, R5.H0_H0 ;  /* 0x20000005ff067230 */ /* 0x000fe40000004100 */
[----:B------:R-:W-:Y:S01]  /*cd50*/  FMUL.FTZ R88, R4, R77 ;  /* 0x0000004d04587220 */ /* 0x000fe20000410000 */
[----:B------:R-:W-:-:S02]  /*cd60*/  HADD2.F32 R87, -RZ, R87.H0_H0 ;  /* 0x20000057ff577230 */ /* 0x000fc40000004100 */
[C---:B------:R-:W-:Y:S01]  /*cd70*/  FFMA.FTZ R92, R7.reuse, R77, -R92 ;  /* 0x0000004d075c7223 */ /* 0x040fe2000001085c */
[----:B------:R-:W-:Y:S02]  /*cd80*/  HADD2.F32 R5, -RZ, R5.H1_H1 ;  /* 0x30000005ff057230 */ /* 0x000fe40000004100 */
[----:B------:R-:W-:Y:S01]  /*cd90*/  FFMA.FTZ R89, R7, R89, R88 ;  /* 0x0000005907597223 */ /* 0x000fe20000010058 */
[----:B------:R-:W-:Y:S02]  /*cda0*/  HADD2.F32 R60, -RZ, R93.H0_H0 ;  /* 0x2000005dff3c7230 */ /* 0x000fe40000004100 */
[C---:B------:R-:W-:Y:S01]  /*cdb0*/  FMUL.FTZ R77, R59.reuse, R61 ;  /* 0x0000003d3b4d7220 */ /* 0x040fe20000410000 */
[----:B------:R-:W-:Y:S02]  /*cdc0*/  HADD2.F32 R4, -RZ, R94.H0_H0 ;  /* 0x2000005eff047230 */ /* 0x000fe40000004100 */
[-C--:B------:R-:W-:Y:S01]  /*cdd0*/  FMUL.FTZ R88, R59, R87.reuse ;  /* 0x000000573b587220 */ /* 0x080fe20000410000 */
[C---:B------:R-:W-:Y:S01]  /*cde0*/  FMUL.FTZ R7, R5.reuse, R60 ;  /* 0x0000003c05077220 */ /* 0x040fe20000410000 */
[C---:B------:R-:W-:Y:S01]  /*cdf0*/  FFMA.FTZ R77, R58.reuse, R87, -R77 ;  /* 0x000000573a4d7223 */ /* 0x040fe2000001084d */
[-C--:B------:R-:W-:Y:S01]  /*ce00*/  FMUL.FTZ R59, R5, R4.reuse ;  /* 0x00000004053b7220 */ /* 0x080fe20000410000 */
[----:B------:R-:W-:Y:S01]  /*ce10*/  FFMA.FTZ R88, R58, R61, R88 ;  /* 0x0000003d3a587223 */ /* 0x000fe20000010058 */
[----:B------:R-:W-:Y:S01]  /*ce20*/  FFMA.FTZ R5, R6, R4, -R7 ;  /* 0x0000000406057223 */ /* 0x000fe20000010807 */
[----:B------:R-:W-:Y:S01]  /*ce30*/  F2FP.F16.F32.PACK_AB R7, R90, R91 ;  /* 0x0000005b5a07723e */ /* 0x000fe200000000ff */
[----:B------:R-:W-:Y:S01]  /*ce40*/  FFMA.FTZ R60, R6, R60, R59 ;  /* 0x0000003c063c7223 */ /* 0x000fe2000001003b */
[----:B------:R-:W-:-:S02]  /*ce50*/  F2FP.F16.F32.PACK_AB R4, R89, R92 ;  /* 0x0000005c5904723e */ /* 0x000fc400000000ff */
[----:B------:R-:W-:Y:S02]  /*ce60*/  F2FP.F16.F32.PACK_AB R6, R88, R77 ;  /* 0x0000004d5806723e */ /* 0x000fe400000000ff */
[----:B------:R-:W-:-:S05]  /*ce70*/  F2FP.F16.F32.PACK_AB R5, R60, R5 ;  /* 0x000000053c05723e */ /* 0x000fca00000000ff */
[----:B------:R0:W-:Y:S02]  /*ce80*/  STS.128 [R62+0xc400], R4 ;  /* 0x00c400043e007388 */ /* 0x0001e40000000c00 */
.L_x_1720:
[----:B------:R-:W-:Y:S05]  /*ce90*/  BSYNC B2 ;  /* 0x0000000000027941 */ /* 0x000fea0003800000 */
.L_x_1719:
[----:B------:R-:W-:Y:S04]  /*cea0*/  BSSY B2, `(.L_x_1721) ;  /* 0x000002c000027945 */ /* 0x000fe80003800000 */
[----:B------:R-:W-:Y:S05]  /*ceb0*/  @P1 BRA `(.L_x_1722) ;  /* 0x0000000000a81947 */ /* 0x000fea0003800000 */
[----:B0-----:R-:W0:Y:S01]  /*cec0*/  LDS.128 R4, [R0] ;  /* 0x0000000000047984 */ /* 0x001e220000000c00 */
[----:B------:R-:W-:Y:S01]  /*ced0*/  SHF.R.U32.HI R59, RZ, 0x10, R55 ;  /* 0x00000010ff3b7819 */ /* 0x000fe20000011637 */
[----:B------:R-:W-:Y:S01]  /*cee0*/  HADD2.F32 R58, -RZ, R86.H0_H0 ;  /* 0x20000056ff3a7230 */ /* 0x000fe20000004100 */
[--C-:B------:R-:W-:Y:S01]  /*cef0*/  SHF.R.U32.HI R61, RZ, 0x10, R57.reuse ;  /* 0x00000010ff3d7819 */ /* 0x100fe20000011639 */
[----:B------:R-:W-:Y:S01]  /*cf00*/  HADD2.F32 R60, -RZ, R85.H0_H0 ;  /* 0x20000055ff3c7230 */ /* 0x000fe20000004100 */
[----:B------:R-:W-:Y:S01]  /*cf10*/  SHF.R.U64 R87, R56, 0x10, R57 ;  /* 0x0000001038577819 */ /* 0x000fe20000001239 */
[----:B------:R-:W-:Y:S01]  /*cf20*/  HADD2.F32 R59, -RZ, R59.H0_H0 ;  /* 0x2000003bff3b7230 */ /* 0x000fe20000004100 */
[----:B------:R-:W-:Y:S01]  /*cf30*/  SHF.R.U64 R89, R54, 0x10, R55 ;  /* 0x0000001036597819 */ /* 0x000fe20000001237 */
[----:B------:R-:W-:Y:S02]  /*cf40*/  HADD2.F32 R61, -RZ, R61.H0_H0 ;  /* 0x2000003dff3d7230 */ /* 0x000fe40000004100 */
[----:B------:R-:W-:-:S02]  /*cf50*/  HADD2.F32 R85, -RZ, R85.H1_H1 ;  /* 0x30000055ff557230 */ /* 0x000fc40000004100 */
[----:B------:R-:W-:Y:S02]  /*cf60*/  HADD2.F32 R86, -RZ, R86.H1_H1 ;  /* 0x30000056ff567230 */ /* 0x000fe40000004100 */
[--C-:B0-----:R-:W-:Y:S02]  /*cf70*/  HADD2.F32 R57, -RZ, R7.reuse.H1_H1 ;  /* 0x30000007ff397230 */ /* 0x101fe40000004100 */
[----:B------:R-:W-:Y:S02]  /*cf80*/  HADD2.F32 R56, -RZ, R7.H0_H0 ;  /* 0x20000007ff387230 */ /* 0x000fe40000004100 */
[--C-:B------:R-:W-:Y:S02]  /*cf90*/  HADD2.F32 R7, -RZ, R4.reuse.H0_H0 ;  /* 0x20000004ff077230 */ /* 0x100fe40000004100 */
[C---:B------:R-:W-:Y:S01]  /*cfa0*/  FMUL.FTZ R90, R57.reuse, R59 ;  /* 0x0000003b395a7220 */ /* 0x040fe20000410000 */
[----:B------:R-:W-:Y:S02]  /*cfb0*/  HADD2.F32 R4, -RZ, R4.H1_H1 ;  /* 0x30000004ff047230 */ /* 0x000fe40000004100 */
[----:B------:R-:W-:Y:S01]  /*cfc0*/  FMUL.FTZ R77, R57, R61 ;  /* 0x0000003d394d7220 */ /* 0x000fe20000410000 */
[----:B------:R-:W-:-:S02]  /*cfd0*/  HADD2.F32 R54, -RZ, R6.H0_H0 ;  /* 0x20000006ff367230 */ /* 0x000fc40000004100 */
[----:B------:R-:W-:Y:S01]  /*cfe0*/  FFMA.FTZ R92, R56, R61, R90 ;  /* 0x0000003d385c7223 */ /* 0x000fe2000001005a */
[----:B------:R-:W-:Y:S02]  /*cff0*/  HADD2.F32 R55, -RZ, R6.H1_H1 ;  /* 0x30000006ff377230 */ /* 0x000fe40000004100 */
[----:B------:R-:W-:Y:S01]  /*d000*/  FMUL.FTZ R88, R4, R60 ;  /* 0x0000003c04587220 */ /* 0x000fe20000410000 */
[--C-:B------:R-:W-:Y:S02]  /*d010*/  HADD2.F32 R6, -RZ, R5.reuse.H0_H0 ;  /* 0x20000005ff067230 */ /* 0x100fe40000004100 */
[----:B------:R-:W-:Y:S01]  /*d020*/  FFMA.FTZ R77, R56, R59, -R77 ;  /* 0x0000003b384d7223 */ /* 0x000fe2000001084d */
[-C--:B------:R-:W-:Y:S01]  /*d030*/  FMUL.FTZ R90, R4, R58.reuse ;  /* 0x0000003a045a7220 */ /* 0x080fe20000410000 */
[----:B------:R-:W-:Y:S02]  /*d040*/  HADD2.F32 R5, -RZ, R5.H1_H1 ;  /* 0x30000005ff057230 */ /* 0x000fe40000004100 */
[----:B------:R-:W-:Y:S01]  /*d050*/  FFMA.FTZ R88, R7, R58, -R88 ;  /* 0x0000003a07587223 */ /* 0x000fe20000010858 */
[----:B------:R-:W-:-:S02]  /*d060*/  HADD2.F32 R56, -RZ, R87.H0_H0 ;  /* 0x20000057ff387230 */ /* 0x000fc40000004100 */
[----:B------:R-:W-:Y:S01]  /*d070*/  FFMA.FTZ R57, R7, R60, R90 ;  /* 0x0000003c07397223 */ /* 0x000fe2000001005a */
[----:B------:R-:W-:Y:S02]  /*d080*/  HADD2.F32 R4, -RZ, R89.H0_H0 ;  /* 0x20000059ff047230 */ /* 0x000fe40000004100 */
[CC--:B------:R-:W-:Y:S01]  /*d090*/  FMUL.FTZ R59, R55.reuse, R85.reuse ;  /* 0x00000055373b7220 */ /* 0x0c0fe20000410000 */
[----:B------:R-:W-:Y:S01]  /*d0a0*/  FMUL.FTZ R58, R55, R86 ;  /* 0x00000056373a7220 */ /* 0x000fe20000410000 */
[C---:B------:R-:W-:Y:S01]  /*d0b0*/  FMUL.FTZ R7, R5.reuse, R56 ;  /* 0x0000003805077220 */ /* 0x040fe20000410000 */
[----:B------:R-:W-:Y:S01]  /*d0c0*/  FMUL.FTZ R55, R5, R4 ;  /* 0x0000000405377220 */ /* 0x000fe20000410000 */
[C---:B------:R-:W-:Y:S01]  /*d0d0*/  FFMA.FTZ R59, R54.reuse, R86, -R59 ;  /* 0x00000056363b7223 */ /* 0x040fe2000001083b */
[----:B------:R-:W-:Y:S01]  /*d0e0*/  FFMA.FTZ R58, R54, R85, R58 ;  /* 0x00000055363a7223 */ /* 0x000fe2000001003a */
[C---:B------:R-:W-:Y:S01]  /*d0f0*/  FFMA.FTZ R5, R6.reuse, R4, -R7 ;  /* 0x0000000406057223 */ /* 0x040fe20000010807 */
[----:B------:R-:W-:Y:S01]  /*d100*/  FFMA.FTZ R56, R6, R56, R55 ;  /* 0x0000003806387223 */ /* 0x000fe20000010037 */
[----:B------:R-:W-:-:S02]  /*d110*/  F2FP.F16.F32.PACK_AB R7, R92, R77 ;  /* 0x0000004d5c07723e */ /* 0x000fc400000000ff */
[----:B------:R-:W-:Y:S02]  /*d120*/  F2FP.F16.F32.PACK_AB R6, R58, R59 ;  /* 0x0000003b3a06723e */ /* 0x000fe400000000ff */
[----:B------:R-:W-:Y:S02]  /*d130*/  F2FP.F16.F32.PACK_AB R4, R57, R88 ;  /* 0x000000583904723e */ /* 0x000fe400000000ff */
[----:B------:R-:W-:-:S05]  /*d140*/  F2FP.F16.F32.PACK_AB R5, R56, R5 ;  /* 0x000000053805723e */ /* 0x000fca00000000ff */
[----:B------:R1:W-:Y:S02]  /*d150*/  STS.128 [R0], R4 ;  /* 0x0000000400007388 */ /* 0x0003e40000000c00 */
.L_x_1722:
[----:B------:R-:W-:Y:S05]  /*d160*/  BSYNC B2 ;  /* 0x0000000000027941 */ /* 0x000fea0003800000 */
.L_x_1721:
[----:B------:R-:W-:Y:S04]  /*d170*/  BSSY B2, `(.L_x_1723) ;  /* 0x000002c000027945 */ /* 0x000fe80003800000 */
[----:B------:R-:W-:Y:S05]  /*d180*/  @P2 BRA `(.L_x_1724) ;  /* 0x0000000000a82947 */ /* 0x000fea0003800000 */
[----:B01----:R-:W0:Y:S01]  /*d190*/  LDS.128 R4, [R62+0x10400] ;  /* 0x010400003e047984 */ /* 0x003e220000000c00 */
[----:B------:R-:W-:Y:S01]  /*d1a0*/  SHF.R.U32.HI R55, RZ, 0x10, R53 ;  /* 0x00000010ff377819 */ /* 0x000fe20000011635 */
[----:B------:R-:W-:Y:S01]  /*d1b0*/  HADD2.F32 R54, -RZ, R84.H0_H0 ;  /* 0x20000054ff367230 */ /* 0x000fe20000004100 */
[----:B------:R-:W-:Y:S01]  /*d1c0*/  SHF.R.U32.HI R57, RZ, 0x10, R51 ;  /* 0x00000010ff397819 */ /* 0x000fe20000011633 */
        /* <DEDUP_REMOVED lines=37> */
[----:B------:R2:W-:Y:S02]  /*d420*/  STS.128 [R62+0x10400], R4 ;  /* 0x010400043e007388 */ /* 0x0005e40000000c00 */
.L_x_1724:
[----:B------:R-:W-:Y:S05]  /*d430*/  BSYNC B2 ;  /* 0x0000000000027941 */ /* 0x000fea0003800000 */
.L_x_1723:
[----:B------:R-:W-:Y:S04]  /*d440*/  BSSY B2, `(.L_x_1725) ;  /* 0x000002c000027945 */ /* 0x000fe80003800000 */
[----:B------:R-:W-:Y:S05]  /*d450*/  @P3 BRA `(.L_x_1726) ;  /* 0x0000000000a83947 */ /* 0x000fea0003800000 */
[----:B012---:R-:W0:Y:S01]  /*d460*/  LDS.128 R4, [R0+0x4000] ;  /* 0x0040000000047984 */ /* 0x007e220000000c00 */
[----:B------:R-:W-:Y:S01]  /*d470*/  SHF.R.U32.HI R51, RZ, 0x10, R49 ;  /* 0x00000010ff337819 */ /* 0x000fe20000011631 */
[----:B------:R-:W-:Y:S01]  /*d480*/  HADD2.F32 R50, -RZ, R81.H1_H1 ;  /* 0x30000051ff327230 */ /* 0x000fe20000004100 */
[----:B------:R-:W-:Y:S01]  /*d490*/  SHF.R.U32.HI R53, RZ, 0x10, R47 ;  /* 0x00000010ff357819 */ /* 0x000fe2000001162f */
[--C-:B------:R-:W-:Y:S01]  /*d4a0*/  HADD2.F32 R52, -RZ, R82.reuse.H1_H1 ;  /* 0x30000052ff347230 */ /* 0x100fe20000004100 */
[----:B------:R-:W-:Y:S01]  /*d4b0*/  SHF.R.U64 R59, R48, 0x10, R49 ;  /* 0x00000010303b7819 */ /* 0x000fe20000001231 */
[----:B------:R-:W-:Y:S01]  /*d4c0*/  HADD2.F32 R51, -RZ, R51.H0_H0 ;  /* 0x20000033ff337230 */ /* 0x000fe20000004100 */
[----:B------:R-:W-:Y:S01]  /*d4d0*/  SHF.R.U64 R57, R46, 0x10, R47 ;  /* 0x000000102e397819 */ /* 0x000fe2000000122f */
[----:B------:R-:W-:Y:S02]  /*d4e0*/  HADD2.F32 R53, -RZ, R53.H0_H0 ;  /* 0x20000035ff357230 */ /* 0x000fe40000004100 */
[----:B------:R-:W-:-:S02]  /*d4f0*/  HADD2.F32 R82, -RZ, R82.H0_H0 ;  /* 0x20000052ff527230 */ /* 0x000fc40000004100 */
[----:B------:R-:W-:Y:S02]  /*d500*/  HADD2.F32 R81, -RZ, R81.H0_H0 ;  /* 0x20000051ff517230 */ /* 0x000fe40000004100 */
        /* <DEDUP_REMOVED lines=18> */
[C---:B------:R-:W-:Y:S01]  /*d630*/  FMUL.FTZ R51, R47.reuse, R82 ;  /* 0x000000522f337220 */ /* 0x040fe20000410000 */
[-C--:B------:R-:W-:Y:S01]  /*d640*/  FMUL.FTZ R53, R47, R81.reuse ;  /* 0x000000512f357220 */ /* 0x080fe20000410000 */
        /* <DEDUP_REMOVED lines=11> */
.L_x_1726:
[----:B------:R-:W-:Y:S05]  /*d700*/  BSYNC B2 ;  /* 0x0000000000027941 */ /* 0x000fea0003800000 */
.L_x_1725:
[----:B------:R-:W-:Y:S04]  /*d710*/  BSSY B2, `(.L_x_1727) ;  /* 0x000002c000027945 */ /* 0x000fe80003800000 */
[----:B------:R-:W-:Y:S05]  /*d720*/  @P4 BRA `(.L_x_1728) ;  /* 0x0000000000a84947 */ /* 0x000fea0003800000 */
[----:B0123--:R-:W0:Y:S01]  /*d730*/  LDS.128 R4, [R62+0x14400] ;  /* 0x014400003e047984 */ /* 0x00fe220000000c00 */
        /* <DEDUP_REMOVED lines=41> */
.L_x_1728:
[----:B------:R-:W-:Y:S05]  /*d9d0*/  BSYNC B2 ;  /* 0x0000000000027941 */ /* 0x000fea0003800000 */
.L_x_1727:
[----:B------:R-:W-:Y:S05]  /*d9e0*/  @P5 BRA `(.L_x_1718) ;  /* 0x0000000000a85947 */ /* 0x000fea0003800000 */
[----:B01234-:R-:W0:Y:S01]  /*d9f0*/  LDS.128 R4, [R0+0x8000] ;  /* 0x0080000000047984 */ /* 0x01fe220000000c00 */
        /* <DEDUP_REMOVED lines=41> */
.L_x_1718:
[----:B------:R-:W-:Y:S05]  /*dc90*/  BSYNC B1 ;  /* 0x0000000000017941 */ /* 0x000fea0003800000 */
.L_x_1717:
        /* <DEDUP_REMOVED lines=12> */
[--C-:B------:R-:W-:Y:S01]  /*dd60*/  SHF.R.U64 R47, R40, 0x10, R41.reuse ;  /* 0x00000010282f7819 */ /* 0x100fe20000001229 */
[----:B------:R-:W-:Y:S01]  /*dd70*/  HADD2.F32 R38, -RZ, R76.H0_H0 ;  /* 0x2000004cff267230 */ /* 0x000fe20000004100 */
[----:B------:R-:W-:Y:S01]  /*dd80*/  SHF.R.U32.HI R39, RZ, 0x10, R41 ;  /* 0x00000010ff277819 */ /* 0x000fe20000011629 */
[--C-:B------:R-:W-:Y:S01]  /*dd90*/  HADD2.F32 R40, -RZ, R75.reuse.H0_H0 ;  /* 0x2000004bff287230 */ /* 0x100fe20000004100 */
[--C-:B------:R-:W-:Y:S01]  /*dda0*/  SHF.R.U32.HI R41, RZ, 0x10, R31.reuse ;  /* 0x00000010ff297819 */ /* 0x100fe2000001161f */
[----:B------:R-:W-:Y:S01]  /*ddb0*/  HADD2.F32 R75, -RZ, R75.H1_H1 ;  /* 0x3000004bff4b7230 */ /* 0x000fe20000004100 */
[----:B------:R-:W-:Y:S01]  /*ddc0*/  SHF.R.U64 R45, R30, 0x10, R31 ;  /* 0x000000101e2d7819 */ /* 0x000fe2000000121f */
[----:B------:R-:W-:Y:S02]  /*ddd0*/  HADD2.F32 R39, -RZ, R39.H0_H0 ;  /* 0x20000027ff277230 */ /* 0x000fe40000004100 */
[----:B------:R-:W-:-:S02]  /*dde0*/  HADD2.F32 R41, -RZ, R41.H0_H0 ;  /* 0x20000029ff297230 */ /* 0x000fc40000004100 */
        /* <DEDUP_REMOVED lines=32> */
.L_x_1731:
[----:B------:R-:W-:Y:S05]  /*dff0*/  BSYNC B1 ;  /* 0x0000000000017941 */ /* 0x000fea0003800000 */
.L_x_1730:
[----:B------:R-:W-:Y:S04]  /*e000*/  BSSY B1, `(.L_x_1732) ;  /* 0x000002c000017945 */ /* 0x000fe80003800000 */
[----:B------:R-:W-:Y:S05]  /*e010*/  @P1 BRA `(.L_x_1733) ;  /* 0x0000000000a81947 */ /* 0x000fea0003800000 */
[----:B0-----:R-:W0:Y:S01]  /*e020*/  LDS.128 R4, [R0+0x2000] ;  /* 0x0020000000047984 */ /* 0x001e220000000c00 */
        /* <DEDUP_REMOVED lines=41> */
.L_x_1733:
[----:B------:R-:W-:Y:S05]  /*e2c0*/  BSYNC B1 ;  /* 0x0000000000017941 */ /* 0x000fea0003800000 */
.L_x_1732:
[----:B------:R-:W-:Y:S04]  /*e2d0*/  BSSY B1, `(.L_x_1734) ;  /* 0x000002c000017945 */ /* 0x000fe80003800000 */
[----:B------:R-:W-:Y:S05]  /*e2e0*/  @P2 BRA `(.L_x_1735) ;  /* 0x0000000000a82947 */ /* 0x000fea0003800000 */
[----:B01----:R-:W0:Y:S01]  /*e2f0*/  LDS.128 R4, [R62+0x12400] ;  /* 0x012400003e047984 */ /* 0x003e220000000c00 */
[----:B------:R-:W-:Y:S01]  /*e300*/  SHF.R.U32.HI R31, RZ, 0x10, R29 ;  /* 0x00000010ff1f7819 */ /* 0x000fe2000001161d */
[----:B------:R-:W-:Y:S01]  /*e310*/  HADD2.F32 R30, -RZ, R71.H0_H0 ;  /* 0x20000047ff1e7230 */ /* 0x000fe20000004100 */
[----:B------:R-:W-:Y:S01]  /*e320*/  SHF.R.U32.HI R33, RZ, 0x10, R27 ;  /* 0x00000010ff217819 */ /* 0x000fe2000001161b */
[--C-:B------:R-:W-:Y:S01]  /*e330*/  HADD2.F32 R32, -RZ, R70.reuse.H0_H0 ;  /* 0x20000046ff207230 */ /* 0x100fe20000004100 */
        /* <DEDUP_REMOVED lines=37> */
.L_x_1735:
[----:B------:R-:W-:Y:S05]  /*e590*/  BSYNC B1 ;  /* 0x0000000000017941 */ /* 0x000fea0003800000 */
.L_x_1734:
[----:B------:R-:W-:Y:S04]  /*e5a0*/  BSSY B1, `(.L_x_1736) ;  /* 0x000002c000017945 */ /* 0x000fe80003800000 */
[----:B------:R-:W-:Y:S05]  /*e5b0*/  @P3 BRA `(.L_x_1737) ;  /* 0x0000000000a83947 */ /* 0x000fea0003800000 */
[----:B012---:R-:W0:Y:S01]  /*e5c0*/  LDS.128 R4, [R0+0x6000] ;  /* 0x0060000000047984 */ /* 0x007e220000000c00 */
        /* <DEDUP_REMOVED lines=41> */
.L_x_1737:
[----:B------:R-:W-:Y:S05]  /*e860*/  BSYNC B1 ;  /* 0x0000000000017941 */ /* 0x000fea0003800000 */
.L_x_1736:
[----:B------:R-:W-:Y:S04]  /*e870*/  BSSY B1, `(.L_x_1738) ;  /* 0x000002c000017945 */ /* 0x000fe80003800000 */
[----:B------:R-:W-:Y:S05]  /*e880*/  @P4 BRA `(.L_x_1739) ;  /* 0x0000000000a84947 */ /* 0x000fea0003800000 */
[----:B0123--:R-:W0:Y:S01]  /*e890*/  LDS.128 R4, [R62+0x16400] ;  /* 0x016400003e047984 */ /* 0x00fe220000000c00 */
        /* <DEDUP_REMOVED lines=41> */
.L_x_1739:
[----:B------:R-:W-:Y:S05]  /*eb30*/  BSYNC B1 ;  /* 0x0000000000017941 */ /* 0x000fea0003800000 */
.L_x_1738:
[----:B------:R-:W-:Y:S05]  /*eb40*/  @P5 BRA `(.L_x_1729) ;  /* 0x0000003400ac5947 */ /* 0x000fea0003800000 */
[----:B01234-:R-:W0:Y:S01]  /*eb50*/  LDS.128 R4, [R0+0xa000] ;  /* 0x00a0000000047984 */ /* 0x01fe220000000c00 */
        /* <DEDUP_REMOVED lines=9> */
[--C-:B0-----:R-:W-:Y:S02]  /*ebf0*/  HADD2.F32 R11, -RZ, R7.reuse.H1_H1 ;  /* 0x30000007ff0b7230 */ /* 0x101fe40000004100 */
[----:B------:R-:W-:Y:S02]  /*ec00*/  HADD2.F32 R10, -RZ, R7.H0_H0 ;  /* 0x20000007ff0a7230 */ /* 0x000fe40000004100 */
[--C-:B------:R-:W-:Y:S02]  /*ec10*/  HADD2.F32 R7, -RZ, R4.reuse.H0_H0 ;  /* 0x20000004ff077230 */ /* 0x100fe40000004100 */
[C---:B------:R-:W-:Y:S01]  /*ec20*/  FMUL.FTZ R21, R11.reuse, R15 ;  /* 0x0000000f0b157220 */ /* 0x040fe20000410000 */
[----:B------:R-:W-:Y:S02]  /*ec30*/  HADD2.F32 R4, -RZ, R4.H1_H1 ;  /* 0x30000004ff047230 */ /* 0x000fe40000004100 */
[----:B------:R-:W-:Y:S01]  /*ec40*/  FMUL.FTZ R24, R11, R13 ;  /* 0x0000000d0b187220 */ /* 0x000fe20000410000 */
[----:B------:R-:W-:-:S02]  /*ec50*/  HADD2.F32 R8, -RZ, R6.H0_H0 ;  /* 0x20000006ff087230 */ /* 0x000fc40000004100 */
[C---:B------:R-:W-:Y:S01]  /*ec60*/  FFMA.FTZ R21, R10.reuse, R13, -R21 ;  /* 0x0000000d0a157223 */ /* 0x040fe20000010815 */
[----:B------:R-:W-:Y:S02]  /*ec70*/  HADD2.F32 R9, -RZ, R6.H1_H1 ;  /* 0x30000006ff097230 */ /* 0x000fe40000004100 */
[----:B------:R-:W-:Y:S01]  /*ec80*/  FFMA.FTZ R26, R10, R15, R24 ;  /* 0x0000000f0a1a7223 */ /* 0x000fe20000010018 */
[----:B------:R-:W-:Y:S02]  /*ec90*/  HADD2.F32 R6, -RZ, R5.H0_H0 ;  /* 0x20000005ff067230 */ /* 0x000fe40000004100 */
[C---:B------:R-:W-:Y:S01]  /*eca0*/  FMUL.FTZ R20, R4.reuse, R14 ;  /* 0x0000000e04147220 */ /* 0x040fe20000410000 */
[----:B------:R-:W-:Y:S01]  /*ecb0*/  FMUL.FTZ R24, R4, R12 ;  /* 0x0000000c04187220 */ /* 0x000fe20000410000 */
[----:B------:R-:W-:Y:S02]  /*ecc0*/  HADD2.F32 R10, -RZ, R3.H1_H1 ;  /* 0x30000003ff0a7230 */ /* 0x000fe40000004100 */
[----:B------:R-:W-:Y:S01]  /*ecd0*/  FMUL.FTZ R15, R9, R63 ;  /* 0x0000003f090f7220 */ /* 0x000fe20000410000 */
[----:B------:R-:W-:-:S02]  /*ece0*/  HADD2.F32 R5, -RZ, R5.H1_H1 ;  /* 0x30000005ff057230 */ /* 0x000fc40000004100 */
[C---:B------:R-:W-:Y:S01]  /*ecf0*/  FFMA.FTZ R20, R7.reuse, R12, -R20 ;  /* 0x0000000c07147223 */ /* 0x040fe20000010814 */
[----:B------:R-:W-:Y:S02]  /*ed00*/  HADD2.F32 R4, -RZ, R25.H0_H0 ;  /* 0x20000019ff047230 */ /* 0x000fe40000004100 */
[----:B------:R-:W-:Y:S01]  /*ed10*/  FFMA.FTZ R11, R7, R14, R24 ;  /* 0x0000000e070b7223 */ /* 0x000fe20000010018 */
[----:B------:R-:W-:Y:S02]  /*ed20*/  HADD2.F32 R3, -RZ, R27.H0_H0 ;  /* 0x2000001bff037230 */ /* 0x000fe40000004100 */
[-C--:B------:R-:W-:Y:S01]  /*ed30*/  FMUL.FTZ R13, R9, R10.reuse ;  /* 0x0000000a090d7220 */ /* 0x080fe20000410000 */
[C---:B------:R-:W-:Y:S01]  /*ed40*/  FFMA.FTZ R10, R8.reuse, R10, R15 ;  /* 0x0000000a080a7223 */ /* 0x040fe2000001000f */
[C---:B------:R-:W-:Y:S01]  /*ed50*/  FMUL.FTZ R7, R5.reuse, R4 ;  /* 0x0000000405077220 */ /* 0x040fe20000410000 */
[----:B------:R-:W-:Y:S01]  /*ed60*/  FMUL.FTZ R9, R5, R3 ;  /* 0x0000000305097220 */ /* 0x000fe20000410000 */
[----:B------:R-:W-:-:S02]  /*ed70*/  FFMA.FTZ R13, R8, R63, -R13 ;  /* 0x0000003f080d7223 */ /* 0x000fc4000001080d */
[----:B------:R-:W-:Y:S01]  /*ed80*/  FFMA.FTZ R5, R6, R3, -R7 ;  /* 0x0000000306057223 */ /* 0x000fe20000010807 */
[----:B------:R-:W-:Y:S01]  /*ed90*/  F2FP.F16.F32.PACK_AB R7, R26, R21 ;  /* 0x000000151a07723e */ /* 0x000fe200000000ff */
[----:B------:R-:W-:Y:S01]  /*eda0*/  FFMA.FTZ R8, R6, R4, R9 ;  /* 0x0000000406087223 */ /* 0x000fe20000010009 */
[----:B------:R-:W-:Y:S02]  /*edb0*/  F2FP.F16.F32.PACK_AB R4, R11, R20 ;  /* 0x000000140b04723e */ /* 0x000fe400000000ff */
[----:B------:R-:W-:Y:S02]  /*edc0*/  F2FP.F16.F32.PACK_AB R6, R10, R13 ;  /* 0x0000000d0a06723e */ /* 0x000fe400000000ff */
[----:B------:R-:W-:-:S05]  /*edd0*/  F2FP.F16.F32.PACK_AB R5, R8, R5 ;  /* 0x000000050805723e */ /* 0x000fca00000000ff */
[----:B------:R0:W-:Y:S01]  /*ede0*/  STS.128 [R0+0xa000], R4 ;  /* 0x00a0000400007388 */ /* 0x0001e20000000c00 */
[----:B------:R-:W-:Y:S05]  /*edf0*/  BRA `(.L_x_1729) ;  /* 0x0000003400007947 */ /* 0x000fea0003800000 */
.L_x_1708:
[----:B------:R-:W0:Y:S01]  /*ee00*/  LDC R25, c[0x0][0x448] ;  /* 0x00011200ff197b82 */ /* 0x000e220000000800 */
[----:B------:R-:W-:Y:S01]  /*ee10*/  IMAD R3, R199, 0x40, R10 ;  /* 0x00000040c7037824 */ /* 0x000fe200078e020a */
[----:B------:R-:W-:Y:S01]  /*ee20*/  ULDC.64 UR4, c[0x0][0x3f8] ;  /* 0x0000fe0000047ab9 */ /* 0x000fe20000000a00 */
[----:B------:R-:W-:Y:S01]  /*ee30*/  ULDC.64 UR6, c[0x0][0x408] ;  /* 0x0001020000067ab9 */ /* 0x000fe20000000a00 */
[----:B------:R-:W-:Y:S02]  /*ee40*/  IMAD.MOV.U32 R4, RZ, RZ, R26 ;  /* 0x000000ffff047224 */ /* 0x000fe400078e001a */
[----:B------:R-:W-:Y:S02]  /*ee50*/  IMAD.MOV.U32 R8, RZ, RZ, R24 ;  /* 0x000000ffff087224 */ /* 0x000fe400078e0018 */
[----:B------:R-:W-:Y:S01]  /*ee60*/  IMAD.MOV.U32 R9, RZ, RZ, R31 ;  /* 0x000000ffff097224 */ /* 0x000fe200078e001f */
[----:B0-----:R-:W-:-:S13]  /*ee70*/  ISETP.NE.AND P0, PT, R25, 0x1, PT ;  /* 0x000000011900780c */ /* 0x001fda0003f05270 */
[----:B------:R-:W0:Y:S08]  /*ee80*/  @P0 LDC R0, c[0x0][0x44c] ;  /* 0x00011300ff000b82 */ /* 0x000e300000000800 */
[----:B------:R-:W1:Y:S01]  /*ee90*/  @P0 LDC R5, c[0x0][0x450] ;  /* 0x00011400ff050b82 */ /* 0x000e620000000800 */
[----:B0-----:R-:W-:-:S05]  /*eea0*/  @P0 IMAD.HI.U32 R0, R3, R0, RZ ;  /* 0x0000000003000227 */ /* 0x001fca00078e00ff */
[----:B-1----:R-:W-:Y:S02]  /*eeb0*/  @P0 SHF.R.U32.HI R3, RZ, R5, R0 ;  /* 0x00000005ff030219 */ /* 0x002fe40000011600 */
[----:B------:R-:W-:Y:S02]  /*eec0*/  MOV R5, R29 ;  /* 0x0000001d00057202 */ /* 0x000fe40000000f00 */
[----:B------:R-:W-:Y:S01]  /*eed0*/  SHF.R.S32.HI R0, RZ, 0x1f, R3 ;  /* 0x0000001fff007819 */ /* 0x000fe20000011403 */
[----:B------:R-:W-:-:S04]  /*eee0*/  IMAD.WIDE.U32 R8, R3, UR6, R8 ;  /* 0x0000000603087c25 */ /* 0x000fc8000f8e0008 */
[C---:B------:R-:W-:Y:S02]  /*eef0*/  IMAD R6, R0.reuse, UR4, RZ ;  /* 0x0000000400067c24 */ /* 0x040fe4000f8e02ff */
[----:B------:R-:W-:Y:S02]  /*ef00*/  IMAD R0, R0, UR6, RZ ;  /* 0x0000000600007c24 */ /* 0x000fe4000f8e02ff */
[----:B------:R-:W-:-:S04]  /*ef10*/  IMAD.WIDE.U32 R4, R3, UR4, R4 ;  /* 0x0000000403047c25 */ /* 0x000fc8000f8e0004 */
[C---:B------:R-:W-:Y:S01]  /*ef20*/  IMAD R7, R3.reuse, UR5, R6 ;  /* 0x0000000503077c24 */ /* 0x040fe2000f8e0206 */
[----:B------:R-:W-:Y:S01]  /*ef30*/  ULDC.64 UR4, c[0x0][0x3e8] ;  /* 0x0000fa0000047ab9 */ /* 0x000fe20000000a00 */
[----:B------:R-:W-:Y:S01]  /*ef40*/  IMAD R21, R3, UR7, R0 ;  /* 0x0000000703157c24 */ /* 0x000fe2000f8e0200 */
[----:B------:R-:W-:Y:S01]  /*ef50*/  ULDC.64 UR6, c[0x0][0x400] ;  /* 0x0001000000067ab9 */ /* 0x000fe20000000a00 */
[----:B------:R-:W-:Y:S01]  /*ef60*/  IMAD.IADD R7, R5, 0x1, R7 ;  /* 0x0000000105077824 */ /* 0x000fe200078e0207 */
[----:B------:R-:W-:Y:S01]  /*ef70*/  LEA R6, P0, R4, UR4, 0x1 ;  /* 0x0000000404067c11 */ /* 0x000fe2000f8008ff */
[----:B------:R-:W-:Y:S01]  /*ef80*/  UMOV UR4, 0xffffffff ;  /* 0xffffffff00047882 */ /* 0x000fe20000000000 */
[----:B------:R-:W-:Y:S02]  /*ef90*/  LEA R20, P1, R8, UR6, 0x1 ;  /* 0x0000000608147c11 */ /* 0x000fe4000f8208ff */
[----:B------:R-:W-:Y:S02]  /*efa0*/  IADD3 R21, R9, R21, RZ ;  /* 0x0000001509157210 */ /* 0x000fe40007ffe0ff */
[----:B------:R-:W-:-:S02]  /*efb0*/  LEA.HI.X R7, R4, UR5, R7, 0x1, P0 ;  /* 0x0000000504077c11 */ /* 0x000fc400080f0c07 */
[----:B------:R-:W-:Y:S01]  /*efc0*/  LEA.HI.X R21, R8, UR7, R21, 0x1, P1 ;  /* 0x0000000708157c11 */ /* 0x000fe200088f0c15 */
[----:B------:R-:W-:Y:S06]  /*efd0*/  BRA.DIV UR4, `(.L_x_1740) ;  /* 0x000001b204287947 */ /* 0x000fec000b800000 */
[----:B------:R0:W1:Y:S04]  /*efe0*/  SHFL.IDX PT, R3, R7, RZ, 0x1c1f ;  /* 0x001c1fff07037589 */ /* 0x00006800000e0000 */
[----:B------:R0:W2:Y:S04]  /*eff0*/  SHFL.IDX PT, R0, R6, RZ, 0x1c1f ;  /* 0x001c1fff06007589 */ /* 0x0000a800000e0000 */
[----:B------:R0:W3:Y:S04]  /*f000*/  SHFL.IDX PT, R5, R21, RZ, 0x1c1f ;  /* 0x001c1fff15057589 */ /* 0x0000e800000e0000 */
[----:B------:R0:W4:Y:S02]  /*f010*/  SHFL.IDX PT, R14, R20, RZ, 0x1c1f ;  /* 0x001c1fff140e7589 */ /* 0x00012400000e0000 */
.L_x_2051:
        /* <DEDUP_REMOVED lines=17> */
[----:B--2---:R-:W-:Y:S01]  /*f130*/  IMAD.MOV.U32 R12, RZ, RZ, R0 ;  /* 0x000000ffff0c7224 */ /* 0x004fe200078e0000 */
[----:B------:R-:W-:Y:S01]  /*f140*/  ISETP.GE.AND P2, PT, R16, UR4, PT ;  /* 0x0000000410007c0c */ /* 0x000fe2000bf46270 */
[----:B-1----:R-:W-:Y:S01]  /*f150*/  IMAD.MOV.U32 R13, RZ, RZ, R3 ;  /* 0x000000ffff0d7224 */ /* 0x002fe200078e0003 */
[----:B------:R-:W-:Y:S01]  /*f160*/  ISETP.GE.AND P3, PT, R168, UR4, PT ;  /* 0x00000004a8007c0c */ /* 0x000fe2000bf66270 */
[----:B----4-:R-:W-:Y:S01]  /*f170*/  IMAD.MOV.U32 R24, RZ, RZ, R14 ;  /* 0x000000ffff187224 */ /* 0x010fe200078e000e */
[----:B------:R-:W-:Y:S01]  /*f180*/  ISETP.GE.AND P4, PT, R169, UR4, PT ;  /* 0x00000004a9007c0c */ /* 0x000fe2000bf86270 */
[----:B---3--:R-:W-:Y:S01]  /*f190*/  IMAD.MOV.U32 R25, RZ, RZ, R5 ;  /* 0x000000ffff197224 */ /* 0x008fe200078e0005 */
[----:B------:R-:W-:Y:S02]  /*f1a0*/  CS2R R28, SRZ ;  /* 0x00000000001c7805 */ /* 0x000fe4000001ff00 */
[----:B------:R-:W-:-:S02]  /*f1b0*/  CS2R R30, SRZ ;  /* 0x00000000001e7805 */ /* 0x000fc4000001ff00 */
[----:B------:R-:W-:Y:S02]  /*f1c0*/  CS2R R40, SRZ ;  /* 0x0000000000287805 */ /* 0x000fe4000001ff00 */
[----:B------:R-:W-:Y:S02]  /*f1d0*/  CS2R R42, SRZ ;  /* 0x00000000002a7805 */ /* 0x000fe4000001ff00 */
[----:B------:R-:W-:Y:S01]  /*f1e0*/  CS2R R26, SRZ ;  /* 0x00000000001a7805 */ /* 0x000fe2000001ff00 */
[----:B------:R-:W-:Y:S01]  /*f1f0*/  @!P2 IMAD.SHL.U32 R9, R16, 0x2, RZ ;  /* 0x000000021009a824 */ /* 0x000fe200078e00ff */
[----:B------:R-:W-:Y:S01]  /*f200*/  @!P3 SHF.L.U32 R11, R170, 0x3, RZ ;  /* 0x00000003aa0bb819 */ /* 0x000fe200000006ff */
[----:B------:R-:W-:-:S03]  /*f210*/  @!P4 IMAD.SHL.U32 R49, R171, 0x8, RZ ;  /* 0x00000008ab31c824 */ /* 0x000fc600078e00ff */
[-C--:B------:R-:W-:Y:S02]  /*f220*/  @!P2 IADD3 R50, P0, R0, R9.reuse, RZ ;  /* 0x000000090032a210 */ /* 0x080fe40007f1e0ff */
[----:B------:R-:W-:Y:S01]  /*f230*/  @!P2 IADD3 R4, P1, R14, R9, RZ ;  /* 0x000000090e04a210 */ /* 0x000fe20007f3e0ff */
[----:B------:R-:W-:Y:S01]  /*f240*/  @!P3 IMAD.WIDE R8, R11, 0x2, R12 ;  /* 0x000000020b08b825 */ /* 0x000fe200078e020c */
[----:B------:R-:W-:Y:S02]  /*f250*/  @!P2 SHF.L.U64.HI R0, R16, 0x1, R17 ;  /* 0x000000011000a819 */ /* 0x000fe40000010211 */
[----:B------:R-:W-:Y:S01]  /*f260*/  CS2R R36, SRZ ;  /* 0x0000000000247805 */ /* 0x000fe2000001ff00 */
[----:B------:R-:W-:Y:S01]  /*f270*/  @!P4 IMAD.WIDE R14, R49, 0x2, R12 ;  /* 0x00000002310ec825 */ /* 0x000fe200078e020c */
[----:B------:R-:W-:Y:S02]  /*f280*/  CS2R R38, SRZ ;  /* 0x0000000000267805 */ /* 0x000fe4000001ff00 */
[----:B------:R-:W-:-:S02]  /*f290*/  CS2R R32, SRZ ;  /* 0x0000000000207805 */ /* 0x000fc4000001ff00 */
[----:B------:R-:W-:Y:S01]  /*f2a0*/  CS2R R34, SRZ ;  /* 0x0000000000227805 */ /* 0x000fe2000001ff00 */
[--C-:B------:R-:W-:Y:S01]  /*f2b0*/  @!P3 IMAD.WIDE R12, R11, 0x2, R24.reuse ;  /* 0x000000020b0cb825 */ /* 0x100fe200078e0218 */
[----:B------:R-:W-:Y:S02]  /*f2c0*/  CS2R R44, SRZ ;  /* 0x00000000002c7805 */ /* 0x000fe4000001ff00 */
[----:B------:R-:W-:Y:S02]  /*f2d0*/  CS2R R46, SRZ ;  /* 0x00000000002e7805 */ /* 0x000fe4000001ff00 */
[----:B------:R-:W-:Y:S01]  /*f2e0*/  @!P2 IADD3.X R51, R3, R0, RZ, P0, !PT ;  /* 0x000000000333a210 */ /* 0x000fe200007fe4ff */
[----:B------:R-:W-:Y:S01]  /*f2f0*/  @!P4 IMAD.WIDE R48, R49, 0x2, R24 ;  /* 0x000000023130c825 */ /* 0x000fe200078e0218 */
[----:B------:R-:W-:Y:S01]  /*f300*/  CS2R R24, SRZ ;  /* 0x0000000000187805 */ /* 0x000fe2000001ff00 */
[----:B------:R1:W5:Y:S02]  /*f310*/  @!P3 LD.E.128 R28, desc[UR60][R8.64] ;  /* 0x0000003c081cb980 */ /* 0x000364000c101d00 */
[----:B------:R-:W-:-:S02]  /*f320*/  @!P2 IMAD.X R5, R5, 0x1, R0, P1 ;  /* 0x000000010505a824 */ /* 0x000fc400008e0600 */
[----:B------:R1:W5:Y:S04]  /*f330*/  @!P3 LD.E.128 R40, desc[UR60][R12.64] ;  /* 0x0000003c0c28b980 */ /* 0x000368000c101d00 */
[----:B------:R1:W5:Y:S04]  /*f340*/  @!P4 LD.E.128 R24, desc[UR60][R14.64] ;  /* 0x0000003c0e18c980 */ /* 0x000368000c101d00 */
[----:B------:R1:W5:Y:S04]  /*f350*/  @!P4 LD.E.128 R36, desc[UR60][R48.64] ;  /* 0x0000003c3024c980 */ /* 0x000368000c101d00 */
[----:B------:R1:W5:Y:S04]  /*f360*/  @!P2 LD.E.128 R32, desc[UR60][R50.64] ;  /* 0x0000003c3220a980 */ /* 0x000368000c101d00 */
[----:B------:R1:W5:Y:S02]  /*f370*/  @!P2 LD.E.128 R44, desc[UR60][R4.64] ;  /* 0x0000003c042ca980 */ /* 0x000364000c101d00 */
.L_x_1742:
[----:B------:R-:W-:Y:S05]  /*f380*/  BSYNC B1 ;  /* 0x0000000000017941 */ /* 0x000fea0003800000 */
.L_x_1741:
[----:B-1-3-5:R-:W-:Y:S01]  /*f390*/  IMAD.MOV.U32 R5, RZ, RZ, R47 ;  /* 0x000000ffff057224 */ /* 0x02afe200078e002f */
[----:B------:R-:W-:Y:S01]  /*f3a0*/  MOV R4, R46 ;  /* 0x0000002e00047202 */ /* 0x000fe20000000f00 */
[----:B--2---:R-:W-:Y:S01]  /*f3b0*/  IMAD.MOV.U32 R0, RZ, RZ, R44 ;  /* 0x000000ffff007224 */ /* 0x004fe200078e002c */
        /* <DEDUP_REMOVED lines=8> */
[----:B------:R-:W-:-:S02]  /*f440*/  PRMT R88, R88, 0x5410, R4 ;  /* 0x0000541058587816 */ /* 0x000fc40000000004 */
        /* <DEDUP_REMOVED lines=27> */
[----:B------:R-:W-:Y:S02]  /*f600*/  PRMT R77, R4, 0x5410, R5 ;  /* 0x00005410044d7816 */ /* 0x000fe40000000005 */
[----:B------:R-:W-:Y:S02]  /*f610*/  CS2R R4, SRZ ;  /* 0x0000000000047805 */ /* 0x000fe4000001ff00 */
[----:B------:R-:W-:Y:S01]  /*f620*/  PRMT R76, R0, 0x5410, R3 ;  /* 0x00005410004c7816 */ /* 0x000fe20000000003 */
[----:B------:R-:W-:Y:S06]  /*f630*/  BRA.DIV UR4, `(.L_x_1743) ;  /* 0x000001ae04007947 */ /* 0x000fec000b800000 */
[----:B------:R1:W2:Y:S04]  /*f640*/  SHFL.IDX PT, R3, R7, 0x1, 0x1c1f ;  /* 0x003c1f0007037f89 */ /* 0x0002a800000e0000 */
[----:B------:R1:W3:Y:S04]  /*f650*/  SHFL.IDX PT, R0, R6, 0x1, 0x1c1f ;  /* 0x003c1f0006007f89 */ /* 0x0002e800000e0000 */
[----:B0-----:R-:W0:Y:S04]  /*f660*/  SHFL.IDX PT, R21, R21, 0x1, 0x1c1f ;  /* 0x003c1f0015157f89 */ /* 0x001e2800000e0000 */
[----:B-1----:R-:W0:Y:S02]  /*f670*/  SHFL.IDX PT, R20, R20, 0x1, 0x1c1f ;  /* 0x003c1f0014147f89 */ /* 0x002e2400000e0000 */
.L_x_2057:
[----:B------:R-:W-:Y:S01]  /*f680*/  VIADD R11, R10, 0x40 ;  /* 0x000000400a0b7836 */ /* 0x000fe20000000000 */
[----:B------:R-:W-:Y:S01]  /*f690*/  BSSY B1, `(.L_x_1744) ;  /* 0x0000032000017945 */ /* 0x000fe20003800000 */
[----:B------:R-:W-:Y:S02]  /*f6a0*/  CS2R R6, SRZ ;  /* 0x0000000000067805 */ /* 0x000fe4000001ff00 */
[----:B------:R-:W-:Y:S02]  /*f6b0*/  CS2R R8, SRZ ;  /* 0x0000000000087805 */ /* 0x000fe4000001ff00 */
[----:B------:R-:W-:Y:S02]  /*f6c0*/  CS2R R12, SRZ ;  /* 0x00000000000c7805 */ /* 0x000fe4000001ff00 */
[----:B------:R-:W-:Y:S02]  /*f6d0*/  ISETP.GE.AND P0, PT, R11, R86, PT ;  /* 0x000000560b00720c */ /* 0x000fe40003f06270 */
[----:B------:R-:W-:-:S02]  /*f6e0*/  CS2R R10, SRZ ;  /* 0x00000000000a7805 */ /* 0x000fc4000001ff00 */
[----:B----4-:R-:W-:Y:S02]  /*f6f0*/  CS2R R14, SRZ ;  /* 0x00000000000e7805 */ /* 0x010fe4000001ff00 */
[----:B------:R-:W-:Y:S02]  /*f700*/  CS2R R48, SRZ ;  /* 0x0000000000307805 */ /* 0x000fe4000001ff00 */
[----:B------:R-:W-:Y:S02]  /*f710*/  CS2R R50, SRZ ;  /* 0x0000000000327805 */ /* 0x000fe4000001ff00 */
[----:B------:R-:W-:Y:S02]  /*f720*/  CS2R R52, SRZ ;  /* 0x0000000000347805 */ /* 0x000fe4000001ff00 */
[----:B------:R-:W-:Y:S02]  /*f730*/  CS2R R54, SRZ ;  /* 0x0000000000367805 */ /* 0x000fe4000001ff00 */
[----:B------:R-:W-:-:S02]  /*f740*/  CS2R R56, SRZ ;  /* 0x0000000000387805 */ /* 0x000fc4000001ff00 */
[----:B------:R-:W-:Y:S01]  /*f750*/  CS2R R58, SRZ ;  /* 0x00000000003a7805 */ /* 0x000fe2000001ff00 */
[----:B------:R-:W-:Y:S06]  /*f760*/  @P0 BRA `(.L_x_1745) ;  /* 0x0000000000900947 */ /* 0x000fec0003800000 */
[----:B------:R-:W-:Y:S01]  /*f770*/  ULDC UR4, c[0x0][0x3f4] ;  /* 0x0000fd0000047ab9 */ /* 0x000fe20000000800 */
[----:B---3--:R-:W-:Y:S01]  /*f780*/  MOV R4, R0 ;  /* 0x0000000000047202 */ /* 0x008fe20000000f00 */
[----:B--2---:R-:W-:Y:S01]  /*f790*/  IMAD.MOV.U32 R5, RZ, RZ, R3 ;  /* 0x000000ffff057224 */ /* 0x004fe200078e0003 */
[----:B------:R-:W-:Y:S02]  /*f7a0*/  ISETP.GE.AND P2, PT, R16, UR4, PT ;  /* 0x0000000410007c0c */ /* 0x000fe4000bf46270 */
[----:B------:R-:W-:Y:S02]  /*f7b0*/  CS2R R52, SRZ ;  /* 0x0000000000347805 */ /* 0x000fe4000001ff00 */
[----:B------:R-:W-:Y:S02]  /*f7c0*/  ISETP.GE.AND P3, PT, R168, UR4, PT ;  /* 0x00000004a8007c0c */ /* 0x000fe4000bf66270 */
[----:B------:R-:W-:Y:S02]  /*f7d0*/  CS2R R54, SRZ ;  /* 0x0000000000367805 */ /* 0x000fe4000001ff00 */
[----:B------:R-:W-:-:S02]  /*f7e0*/  ISETP.GE.AND P4, PT, R169, UR4, PT ;  /* 0x00000004a9007c0c */ /* 0x000fc4000bf86270 */
[----:B------:R-:W-:Y:S02]  /*f7f0*/  CS2R R8, SRZ ;  /* 0x0000000000087805 */ /* 0x000fe4000001ff00 */
[----:B------:R-:W-:Y:S02]  /*f800*/  CS2R R10, SRZ ;  /* 0x00000000000a7805 */ /* 0x000fe4000001ff00 */
[----:B------:R-:W-:Y:S02]  /*f810*/  CS2R R56, SRZ ;  /* 0x0000000000387805 */ /* 0x000fe4000001ff00 */
[----:B------:R-:W-:Y:S01]  /*f820*/  CS2R R58, SRZ ;  /* 0x00000000003a7805 */ /* 0x000fe2000001ff00 */
[----:B------:R-:W-:Y:S02]  /*f830*/  @!P2 IMAD.SHL.U32 R63, R16, 0x2, RZ ;  /* 0x00000002103fa824 */ /* 0x000fe400078e00ff */
[----:B------:R-:W-:Y:S02]  /*f840*/  @!P3 IMAD.SHL.U32 R73, R170, 0x8, RZ ;  /* 0x00000008aa49b824 */ /* 0x000fe400078e00ff */
[----:B------:R-:W-:Y:S01]  /*f850*/  @!P4 IMAD.SHL.U32 R65, R171, 0x8, RZ ;  /* 0x00000008ab41c824 */ /* 0x000fe200078e00ff */
[-C--:B------:R-:W-:Y:S01]  /*f860*/  @!P2 IADD3 R60, P0, R0, R63.reuse, RZ ;  /* 0x0000003f003ca210 */ /* 0x080fe20007f1e0ff */
[----:B------:R-:W-:Y:S01]  /*f870*/  @!P3 IMAD.WIDE R66, R73, 0x2, R4 ;  /* 0x000000024942b825 */ /* 0x000fe200078e0204 */
[----:B0-----:R-:W-:-:S02]  /*f880*/  @!P2 IADD3 R62, P1, R20, R63, RZ ;  /* 0x0000003f143ea210 */ /* 0x001fc40007f3e0ff */
[----:B------:R-:W-:Y:S01]  /*f890*/  @!P2 SHF.L.U64.HI R0, R16, 0x1, R17 ;  /* 0x000000011000a819 */ /* 0x000fe20000010211 */
[----:B------:R-:W-:Y:S01]  /*f8a0*/  @!P4 IMAD.WIDE R70, R65, 0x2, R4 ;  /* 0x000000024146c825 */ /* 0x000fe200078e0204 */
[----:B------:R-:W-:Y:S02]  /*f8b0*/  CS2R R12, SRZ ;  /* 0x00000000000c7805 */ /* 0x000fe4000001ff00 */
[----:B------:R-:W-:Y:S02]  /*f8c0*/  CS2R R14, SRZ ;  /* 0x00000000000e7805 */ /* 0x000fe4000001ff00 */
[----:B------:R-:W-:Y:S02]  /*f8d0*/  CS2R R48, SRZ ;  /* 0x0000000000307805 */ /* 0x000fe4000001ff00 */
[----:B------:R-:W-:Y:S02]  /*f8e0*/  CS2R R50, SRZ ;  /* 0x0000000000327805 */ /* 0x000fe4000001ff00 */
[----:B------:R-:W-:-:S02]  /*f8f0*/  CS2R R4, SRZ ;  /* 0x0000000000047805 */ /* 0x000fc4000001ff00 */
[----:B------:R-:W-:Y:S01]  /*f900*/  CS2R R6, SRZ ;  /* 0x0000000000067805 */ /* 0x000fe2000001ff00 */
[--C-:B------:R-:W-:Y:S01]  /*f910*/  @!P3 IMAD.WIDE R72, R73, 0x2, R20.reuse ;  /* 0x000000024948b825 */ /* 0x100fe200078e0214 */
[----:B------:R-:W-:Y:S01]  /*f920*/  @!P2 IADD3.X R61, R3, R0, RZ, P0, !PT ;  /* 0x00000000033da210 */ /* 0x000fe200007fe4ff */
[----:B------:R1:W5:Y:S02]  /*f930*/  @!P3 LD.E.128 R52, desc[UR60][R66.64] ;  /* 0x0000003c4234b980 */ /* 0x000364000c101d00 */
[----:B------:R-:W-:Y:S02]  /*f940*/  @!P4 IMAD.WIDE R64, R65, 0x2, R20 ;  /* 0x000000024140c825 */ /* 0x000fe400078e0214 */
[----:B------:R1:W5:Y:S02]  /*f950*/  @!P3 LD.E.128 R8, desc[UR60][R72.64] ;  /* 0x0000003c4808b980 */ /* 0x000364000c101d00 */
[----:B------:R-:W-:Y:S02]  /*f960*/  @!P2 IMAD.X R63, R21, 0x1, R0, P1 ;  /* 0x00000001153fa824 */ /* 0x000fe400008e0600 */
[----:B------:R1:W5:Y:S04]  /*f970*/  @!P4 LD.E.128 R56, desc[UR60][R70.64] ;  /* 0x0000003c4638c980 */ /* 0x000368000c101d00 */
[----:B------:R1:W5:Y:S04]  /*f980*/  @!P4 LD.E.128 R12, desc[UR60][R64.64] ;  /* 0x0000003c400cc980 */ /* 0x000368000c101d00 */
[----:B------:R1:W5:Y:S04]  /*f990*/  @!P2 LD.E.128 R48, desc[UR60][R60.64] ;  /* 0x0000003c3c30a980 */ /* 0x000368000c101d00 */
[----:B------:R1:W5:Y:S02]  /*f9a0*/  @!P2 LD.E.128 R4, desc[UR60][R62.64] ;  /* 0x0000003c3e04a980 */ /* 0x000364000c101d00 */
.L_x_1745:
[----:B------:R-:W-:Y:S05]  /*f9b0*/  BSYNC B1 ;  /* 0x0000000000017941 */ /* 0x000fea0003800000 */
.L_x_1744:
[----:B--2--5:R-:W-:Y:S01]  /*f9c0*/  IMAD.MOV.U32 R3, RZ, RZ, R4 ;  /* 0x000000ffff037224 */ /* 0x024fe200078e0004 */
[----:B---3--:R-:W-:Y:S01]  /*f9d0*/  LEA.HI R0, R198, R198, RZ, 0x1 ;  /* 0x000000c6c6007211 */ /* 0x008fe200078f08ff */
[----:B0-----:R-:W-:Y:S01]  /*f9e0*/  IMAD.MOV.U32 R20, RZ, RZ, R5 ;  /* 0x000000ffff147224 */ /* 0x001fe200078e0005 */
[----:B------:R-:W-:Y:S01]  /*f9f0*/  MOV R21, R6 ;  /* 0x0000000600157202 */ /* 0x000fe20000000f00 */
[----:B-1----:R-:W-:Y:S01]  /*fa00*/  IMAD.MOV.U32 R60, RZ, RZ, R7 ;  /* 0x000000ffff3c7224 */ /* 0x002fe200078e0007 */
[----:B------:R-:W-:Y:S01]  /*fa10*/  MOV R61, R49 ;  /* 0x00000031003d7202 */ /* 0x000fe20000000f00 */
[----:B------:R-:W-:Y:S01]  /*fa20*/  IMAD.MOV.U32 R62, RZ, RZ, R50 ;  /* 0x000000ffff3e7224 */ /* 0x000fe200078e0032 */
[----:B------:R-:W-:Y:S01]  /*fa30*/  PRMT R78, R3, 0x5410, R20 ;  /* 0x00005410034e7816 */ /* 0x000fe20000000014 */
[----:B------:R-:W-:Y:S01]  /*fa40*/  BSSY B1, `(.L_x_1746) ;  /* 0x0000027000017945 */ /* 0x000fe20003800000 */
[----:B------:R-:W-:Y:S01]  /*fa50*/  LOP3.LUT R3, R0, 0xfffffffe, RZ, 0xc0, !PT ;  /* 0xfffffffe00037812 */ /* 0x000fe200078ec0ff */
[----:B------:R-:W-:Y:S01]  /*fa60*/  IMAD.MOV.U32 R0, RZ, RZ, R8 ;  /* 0x000000ffff007224 */ /* 0x000fe200078e0008 */
[----:B------:R-:W-:Y:S01]  /*fa70*/  PRMT R79, R21, 0x5410, R60 ;  /* 0x00005410154f7816 */ /* 0x000fe2000000003c */
[----:B------:R-:W-:Y:S01]  /*fa80*/  IMAD.MOV.U32 R60, RZ, RZ, R10 ;  /* 0x000000ffff3c7224 */ /* 0x000fe200078e000a */
[----:B------:R-:W-:Y:S01]  /*fa90*/  MOV R20, R9 ;  /* 0x0000000900147202 */ /* 0x000fe20000000f00 */
[----:B------:R-:W-:Y:S01]  /*faa0*/  IMAD.IADD R3, R198, 0x1, -R3 ;  /* 0x00000001c6037824 */ /* 0x000fe200078e0a03 */
[----:B------:R-:W-:-:S02]  /*fab0*/  PRMT R81, R62, 0x7610, R81 ;  /* 0x000076103e517816 */ /* 0x000fc40000000051 */
[----:B------:R-:W-:Y:S01]  /*fac0*/  PRMT R69, R0, 0x5410, R20 ;  /* 0x0000541000457816 */ /* 0x000fe20000000014 */
[----:B------:R-:W-:Y:S01]  /*fad0*/  IMAD.MOV.U32 R0, RZ, RZ, R11 ;  /* 0x000000ffff007224 */ /* 0x000fe200078e000b */
[----:B------:R-:W-:Y:S01]  /*fae0*/  SHF.L.U32 R21, R3, 0x1f, RZ ;  /* 0x0000001f03157819 */ /* 0x000fe200000006ff */
[----:B------:R-:W-:Y:S01]  /*faf0*/  IMAD.MOV.U32 R3, RZ, RZ, R12 ;  /* 0x000000ffff037224 */ /* 0x000fe200078e000c */
[----:B------:R-:W-:Y:S01]  /*fb00*/  PRMT R70, R60, 0x7610, R70 ;  /* 0x000076103c467816 */ /* 0x000fe20000000046 */
[----:B------:R-:W-:Y:S01]  /*fb10*/  IMAD.MOV.U32 R60, RZ, RZ, R14 ;  /* 0x000000ffff3c7224 */ /* 0x000fe200078e000e */
[----:B------:R-:W0:Y:S01]  /*fb20*/  SYNCS.PHASECHK.TRANS64.TRYWAIT P0, [R18+URZ+0x2a800], R21 ;  /* 0x02a80015120075a7 */ /* 0x000e22000800017f */
[----:B------:R-:W-:Y:S02]  /*fb30*/  MOV R20, R13 ;  /* 0x0000000d00147202 */ /* 0x000fe40000000f00 */
[----:B------:R-:W-:Y:S02]  /*fb40*/  PRMT R70, R70, 0x5410, R0 ;  /* 0x0000541046467816 */ /* 0x000fe40000000000 */
        /* <DEDUP_REMOVED lines=15> */
[----:B------:R-:W-:-:S03]  /*fc40*/  IMAD.MOV.U32 R61, RZ, RZ, R56 ;  /* 0x000000ffff3d7224 */ /* 0x000fc600078e0038 */
[----:B------:R-:W-:Y:S01]  /*fc50*/  PRMT R72, R20, 0x5410, R60 ;  /* 0x0000541014487816 */ /* 0x000fe2000000003c */
[----:B------:R-:W-:Y:S01]  /*fc60*/  IMAD.MOV.U32 R60, RZ, RZ, R58 ;  /* 0x000000ffff3c7224 */ /* 0x000fe200078e003a */
[----:B------:R-:W-:Y:S01]  /*fc70*/  PRMT R20, R61, 0x5410, R62 ;  /* 0x000054103d147816 */ /* 0x000fe2000000003e */
[----:B------:R-:W-:Y:S01]  /*fc80*/  IMAD.MOV.U32 R61, RZ, RZ, R59 ;  /* 0x000000ffff3d7224 */ /* 0x000fe200078e003b */
[----:B------:R-:W-:Y:S01]  /*fc90*/  ISETP.GE.AND P1, PT, R174, R73, PT ;  /* 0x00000049ae00720c */ /* 0x000fe20003f26270 */
[----:B0-----:R-:W-:-:S12]  /*fca0*/  @!P0 BRA `(.L_x_1747) ;  /* 0x000001a400d88947 */ /* 0x001fd80003800000 */
.L_x_2058:
[----:B------:R-:W-:Y:S05]  /*fcb0*/  BSYNC B1 ;  /* 0x0000000000017941 */ /* 0x000fea0003800000 */
.L_x_1746:
[----:B------:R-:W-:Y:S01]  /*fcc0*/  BSSY B1, `(.L_x_1748) ;  /* 0x000012c000017945 */ /* 0x000fe20003800000 */
[----:B0-----:R-:W-:-:S03]  /*fcd0*/  PRMT R21, R60, 0x5410, R61 ;  /* 0x000054103c157816 */ /* 0x001fc6000000003d */
[----:B------:R-:W-:Y:S05]  /*fce0*/  @P1 BRA `(.L_x_1749) ;  /* 0x0000001000a41947 */ /* 0x000fea0003800000 */
[----:B------:R-:W0:Y:S01]  /*fcf0*/  LDC R86, c[0x0][0x3f4] ;  /* 0x0000fd00ff567b82 */ /* 0x000e220000000800 */
[----:B------:R-:W-:Y:S01]  /*fd00*/  BSSY B2, `(.L_x_1750) ;  /* 0x0000067000027945 */ /* 0x000fe20003800000 */
[-C--:B0-----:R-:W-:Y:S02]  /*fd10*/  ISETP.GE.AND P0, PT, R16, R86.reuse, PT ;  /* 0x000000561000720c */ /* 0x081fe40003f06270 */
[-C--:B------:R-:W-:Y:S02]  /*fd20*/  ISETP.GE.AND P1, PT, R168, R86.reuse, PT ;  /* 0x00000056a800720c */ /* 0x080fe40003f26270 */
[----:B------:R-:W-:-:S09]  /*fd30*/  ISETP.GE.AND P2, PT, R169, R86, PT ;  /* 0x00000056a900720c */ /* 0x000fd20003f46270 */
[----:B------:R-:W-:Y:S05]  /*fd40*/  @P0 BRA `(.L_x_1751) ;  /* 0x0000000400880947 */ /* 0x000fea0003800000 */
[----:B------:R-:W-:Y:S01]  /*fd50*/  LEA.HI R62, R86, R199, RZ, 0x1d ;  /* 0x000000c7563e7211 */ /* 0x000fe200078fe8ff */
[--C-:B------:R-:W-:Y:S01]  /*fd60*/  HADD2.F32 R101, -RZ, R90.reuse.H0_H0 ;  /* 0x2000005aff657230 */ /* 0x100fe20000004100 */
[----:B------:R-:W-:Y:S01]  /*fd70*/  LOP3.LUT R60, R184, 0x38, R16, 0xf8, !PT ;  /* 0x00000038b83c7812 */ /* 0x000fe200078ef810 */
[----:B------:R-:W-:Y:S01]  /*fd80*/  HADD2.F32 R100, -RZ, R90.H1_H1 ;  /* 0x3000005aff647230 */ /* 0x000fe20000004100 */
[----:B------:R-:W-:Y:S01]  /*fd90*/  SHF.R.S32.HI R65, RZ, 0x1f, R62 ;  /* 0x0000001fff417819 */ /* 0x000fe2000001143e */
[----:B------:R-:W-:Y:S01]  /*fda0*/  IMAD.SHL.U32 R63, R62, 0x8, RZ ;  /* 0x000000083e3f7824 */ /* 0x000fe200078e00ff */
[----:B------:R-:W-:Y:S02]  /*fdb0*/  LOP3.LUT R61, R60, R185, RZ, 0x3c, !PT ;  /* 0x000000b93c3d7212 */ /* 0x000fe400078e3cff */
[----:B------:R-:W-:Y:S02]  /*fdc0*/  LEA.HI R65, R65, R62, RZ, 0x3 ;  /* 0x0000003e41417211 */ /* 0x000fe400078f18ff */
[----:B------:R-:W-:-:S02]  /*fdd0*/  LOP3.LUT R60, R184, 0x38, R63, 0xf8, !PT ;  /* 0x00000038b83c7812 */ /* 0x000fc400078ef83f */
[----:B------:R-:W-:Y:S01]  /*fde0*/  IADD3 R61, R186, R61, RZ ;  /* 0x0000003dba3d7210 */ /* 0x000fe20007ffe0ff */
[----:B------:R-:W-:Y:S01]  /*fdf0*/  IMAD.SHL.U32 R65, R65, 0x400, RZ ;  /* 0x0000040041417824 */ /* 0x000fe200078e00ff */
[----:B------:R-:W-:Y:S02]  /*fe00*/  LOP3.LUT R64, R60, R185, RZ, 0x3c, !PT ;  /* 0x000000b93c407212 */ /* 0x000fe400078e3cff */
[----:B------:R-:W-:Y:S01]  /*fe10*/  SHF.R.U32.HI R102, RZ, 0x10, R33 ;  /* 0x00000010ff667819 */ /* 0x000fe20000011621 */
[----:B------:R-:W-:Y:S01]  /*fe20*/  IMAD R91, R61, 0x2, R18 ;  /* 0x000000023d5b7824 */ /* 0x000fe200078e0212 */
[----:B------:R-:W-:Y:S02]  /*fe30*/  LOP3.LUT R65, R65, 0x7fffe000, RZ, 0xc0, !PT ;  /* 0x7fffe00041417812 */ /* 0x000fe400078ec0ff */
[----:B------:R-:W-:Y:S02]  /*fe40*/  SHF.R.U32.HI R103, RZ, 0x10, R45 ;  /* 0x00000010ff677819 */ /* 0x000fe4000001162d */
[----:B------:R-:W-:Y:S01]  /*fe50*/  IADD3 R65, R64, R65, R186 ;  /* 0x0000004140417210 */ /* 0x000fe20007ffe0ba */
[----:B------:R-:W0:Y:S01]  /*fe60*/  LDS.128 R60, [R91+0xc400] ;  /* 0x00c400005b3c7984 */ /* 0x000e220000000c00 */
[----:B------:R-:W-:Y:S01]  /*fe70*/  SHF.R.U64 R32, R32, 0x10, R33 ;  /* 0x0000001020207819 */ /* 0x000fe20000001221 */
[----:B------:R-:W-:Y:S01]  /*fe80*/  HADD2.F32 R103, -RZ, R103.H0_H0 ;  /* 0x20000067ff677230 */ /* 0x000fe20000004100 */
[----:B------:R-:W-:Y:S01]  /*fe90*/  SHF.R.U64 R44, R44, 0x10, R45 ;  /* 0x000000102c2c7819 */ /* 0x000fe2000000122d */
[----:B------:R-:W-:Y:S01]  /*fea0*/  IMAD R92, R65, 0x2, R18 ;  /* 0x00000002415c7824 */ /* 0x000fe200078e0212 */
[----:B------:R-:W-:-:S02]  /*feb0*/  SHF.R.U64 R33, R34, 0x10, R35 ;  /* 0x0000001022217819 */ /* 0x000fc40000001223 */
[--C-:B------:R-:W-:Y:S02]  /*fec0*/  SHF.R.U64 R34, R46, 0x10, R47.reuse ;  /* 0x000000102e227819 */ /* 0x100fe4000000122f */
[----:B------:R-:W1:Y:S01]  /*fed0*/  LDS.128 R64, [R92+0xc400] ;  /* 0x00c400005c407984 */ /* 0x000e620000000c00 */
[----:B------:R-:W-:Y:S01]  /*fee0*/  SHF.R.U32.HI R46, RZ, 0x10, R47 ;  /* 0x00000010ff2e7819 */ /* 0x000fe2000001162f */
[----:B------:R-:W-:Y:S01]  /*fef0*/  HADD2.F32 R33, -RZ, R33.H0_H0 ;  /* 0x20000021ff217230 */ /* 0x000fe20000004100 */
[----:B------:R-:W-:Y:S01]  /*ff00*/  SHF.R.U32.HI R35, RZ, 0x10, R35 ;  /* 0x00000010ff237819 */ /* 0x000fe20000011623 */
[--C-:B0-----:R-:W-:Y:S02]  /*ff10*/  HADD2.F32 R94, -RZ, R61.reuse.H0_H0 ;  /* 0x2000003dff5e7230 */ /* 0x101fe40000004100 */
[----:B------:R-:W-:Y:S02]  /*ff20*/  HADD2.F32 R96, -RZ, R61.H1_H1 ;  /* 0x3000003dff607230 */ /* 0x000fe40000004100 */
[----:B------:R-:W-:-:S02]  /*ff30*/  HADD2.F32 R95, -RZ, R60.H0_H0 ;  /* 0x2000003cff5f7230 */ /* 0x000fc40000004100 */
[----:B------:R-:W-:Y:S02]  /*ff40*/  HADD2.F32 R45, -RZ, R62.H0_H0 ;  /* 0x2000003eff2d7230 */ /* 0x000fe40000004100 */
[----:B------:R-:W-:Y:S02]  /*ff50*/  HADD2.F32 R47, -RZ, R63.H0_H0 ;  /* 0x2000003fff2f7230 */ /* 0x000fe40000004100 */
[--C-:B-1----:R-:W-:Y:S02]  /*ff60*/  HADD2.F32 R61, -RZ, R65.reuse.H0_H0 ;  /* 0x20000041ff3d7230 */ /* 0x102fe40000004100 */
[----:B------:R-:W-:Y:S02]  /*ff70*/  HADD2.F32 R90, -RZ, R65.H1_H1 ;  /* 0x30000041ff5a7230 */ /* 0x000fe40000004100 */
[--C-:B------:R-:W-:Y:S02]  /*ff80*/  HADD2.F32 R99, -RZ, R67.reuse.H0_H0 ;  /* 0x20000043ff637230 */ /* 0x100fe40000004100 */
[----:B------:R-:W-:Y:S01]  /*ff90*/  FMUL.FTZ R65, R61, R101 ;  /* 0x000000653d417220 */ /* 0x000fe20000410000 */
[----:B------:R-:W-:-:S02]  /*ffa0*/  HADD2.F32 R93, -RZ, R67.H1_H1 ;  /* 0x30000043ff5d7230 */ /* 0x000fc40000004100 */
[-C--:B------:R-:W-:Y:S01]  /*ffb0*/  FMUL.FTZ R105, R61, R100.reuse ;  /* 0x000000643d697220 */ /* 0x080fe20000410000 */
[----:B------:R-:W-:Y:S02]  /*ffc0*/  HADD2.F32 R67, -RZ, R102.H0_H0 ;  /* 0x20000066ff437230 */ /* 0x000fe40000004100 */
[----:B------:R-:W-:Y:S01]  /*ffd0*/  FFMA.FTZ R61, R94, R100, -R65 ;  /* 0x000000645e3d7223 */ /* 0x000fe20000010841 */
[----:B------:R-:W-:Y:S02]  /*ffe0*/  HADD2.F32 R97, -RZ, R64.H0_H0 ;  /* 0x20000040ff617230 */ /* 0x000fe40000004100 */
[----:B------:R-:W-:Y:S01]  /*fff0*/  FMUL.FTZ R107, R90, R103 ;  /* 0x000000675a6b7220 */ /* 0x000fe20000410000 */
[--C-:B------:R-:W-:Y:S02]  /*10000*/  HADD2.F32 R102, -RZ, R89.reuse.H1_H1 ;  /* 0x30000059ff667230 */ /* 0x100fe40000004100 */
[----:B------:R-:W-:Y:S01]  /*10010*/  FFMA.FTZ R65, R94, R101, R105 ;  /* 0x000000655e417223 */ /* 0x000fe20000010069 */
[----:B------:R-:W-:-:S02]  /*10020*/  HADD2.F32 R100, -RZ, R89.H0_H0 ;  /* 0x20000059ff647230 */ /* 0x000fc40000004100 */
[-C--:B------:R-:W-:Y:S01]  /*10030*/  FMUL.FTZ R101, R90, R67.reuse ;  /* 0x000000435a657220 */ /* 0x080fe20000410000 */
[----:B------:R-:W-:Y:S02]  /*10040*/  HADD2.F32 R98, -RZ, R66.H0_H0 ;  /* 0x20000042ff627230 */ /* 0x000fe40000004100 */
[C---:B------:R-:W-:Y:S01]  /*10050*/  FMUL.FTZ R104, R97.reuse, R102 ;  /* 0x0000006661687220 */ /* 0x040fe20000410000 */
[--C-:B------:R-:W-:Y:S02]  /*10060*/  HADD2.F32 R89, -RZ, R88.reuse.H1_H1 ;  /* 0x30000058ff597230 */ /* 0x100fe40000004100 */
[-C--:B------:R-:W-:Y:S01]  /*10070*/  FMUL.FTZ R97, R97, R100.reuse ;  /* 0x0000006461617220 */ /* 0x080fe20000410000 */
[C---:B------:R-:W-:Y:S01]  /*10080*/  FFMA.FTZ R90, R96.reuse, R67, -R107 ;  /* 0x00000043605a7223 */ /* 0x040fe2000001086b */
[C---:B------:R-:W-:Y:S01]  /*10090*/  FFMA.FTZ R67, R95.reuse, R100, -R104 ;  /* 0x000000645f437223 */ /* 0x040fe20000010868 */
[----:B------:R-:W-:Y:S02]  /*100a0*/  HADD2.F32 R88, -RZ, R88.H0_H0 ;  /* 0x20000058ff587230 */ /* 0x000fe40000004100 */
[----:B------:R-:W-:Y:S01]  /*100b0*/  FFMA.FTZ R97, R95, R102, R97 ;  /* 0x000000665f617223 */ /* 0x000fe20000010061 */
[----:B------:R-:W-:Y:S01]  /*100c0*/  FFMA.FTZ R94, R96, R103, R101 ;  /* 0x00000067605e7223 */ /* 0x000fe20000010065 */
[----:B------:R-:W-:Y:S01]  /*100d0*/  FMUL.FTZ R102, R98, R89 ;  /* 0x0000005962667220 */ /* 0x000fe20000410000 */
[----:B------:R-:W-:-:S02]  /*100e0*/  HADD2.F32 R100, -RZ, R87.H1_H1 ;  /* 0x30000057ff647230 */ /* 0x000fc40000004100 */
[-C--:B------:R-:W-:Y:S01]  /*100f0*/  FMUL.FTZ R98, R98, R88.reuse ;  /* 0x0000005862627220 */ /* 0x080fe20000410000 */
[----:B------:R-:W-:Y:S02]  /*10100*/  HADD2.F32 R96, -RZ, R87.H0_H0 ;  /* 0x20000057ff607230 */ /* 0x000fe40000004100 */
[----:B------:R-:W-:Y:S01]  /*10110*/  FFMA.FTZ R102, R45, R88, -R102 ;  /* 0x000000582d667223 */ /* 0x000fe20000010866 */
[----:B------:R-:W-:Y:S02]  /*10120*/  HADD2.F32 R88, -RZ, R46.H0_H0 ;  /* 0x2000002eff587230 */ /* 0x000fe40000004100 */
[C---:B------:R-:W-:Y:S01]  /*10130*/  FMUL.FTZ R104, R99.reuse, R100 ;  /* 0x0000006463687220 */ /* 0x040fe20000410000 */
[----:B------:R-:W-:Y:S02]  /*10140*/  HADD2.F32 R46, -RZ, R35.H0_H0 ;  /* 0x20000023ff2e7230 */ /* 0x000fe40000004100 */
[----:B------:R-:W-:Y:S01]  /*10150*/  FMUL.FTZ R99, R99, R96 ;  /* 0x0000006063637220 */ /* 0x000fe20000410000 */
[----:B------:R-:W-:-:S02]  /*10160*/  HADD2.F32 R63, -RZ, R63.H1_H1 ;  /* 0x3000003fff3f7230 */ /* 0x000fc40000004100 */
[----:B------:R-:W-:Y:S01]  /*10170*/  FFMA.FTZ R98, R45, R89, R98 ;  /* 0x000000592d627223 */ /* 0x000fe20000010062 */
[C---:B------:R-:W-:Y:S01]  /*10180*/  FFMA.FTZ R104, R47.reuse, R96, -R104 ;  /* 0x000000602f687223 */ /* 0x040fe20000010868 */
[----:B------:R-:W-:Y:S01]  /*10190*/  FFMA.FTZ R99, R47, R100, R99 ;  /* 0x000000642f637223 */ /* 0x000fe20000010063 */
[----:B------:R-:W-:Y:S02]  /*101a0*/  HADD2.F32 R64, -RZ, R64.H1_H1 ;  /* 0x30000040ff407230 */ /* 0x000fe40000004100 */
[C---:B------:R-:W-:Y:S01]  /*101b0*/  FMUL.FTZ R106, R93.reuse, R88 ;  /* 0x000000585d6a7220 */ /* 0x040fe20000410000 */
[----:B------:R-:W-:Y:S02]  /*101c0*/  HADD2.F32 R66, -RZ, R66.H1_H1 ;  /* 0x30000042ff427230 */ /* 0x000fe40000004100 */
[-C--:B------:R-:W-:Y:S01]  /*101d0*/  FMUL.FTZ R96, R93, R46.reuse ;  /* 0x0000002e5d607220 */ /* 0x080fe20000410000 */
[----:B------:R-:W-:Y:S02]  /*101e0*/  HADD2.F32 R45, -RZ, R44.H0_H0 ;  /* 0x2000002cff2d7230 */ /* 0x000fe40000004100 */
[----:B------:R-:W-:Y:S01]  /*101f0*/  FFMA.FTZ R89, R63, R46, -R106 ;  /* 0x0000002e3f597223 */ /* 0x000fe2000001086a */
[----:B------:R-:W-:-:S02]  /*10200*/  HADD2.F32 R47, -RZ, R34.H0_H0 ;  /* 0x20000022ff2f7230 */ /* 0x000fc40000004100 */
[----:B------:R-:W-:Y:S01]  /*10210*/  FFMA.FTZ R96, R63, R88, R96 ;  /* 0x000000583f607223 */ /* 0x000fe20000010060 */
[----:B------:R-:W-:Y:S02]  /*10220*/  HADD2.F32 R35, -RZ, R32.H0_H0 ;  /* 0x20000020ff237230 */ /* 0x000fe40000004100 */
[----:B------:R-:W-:Y:S01]  /*10230*/  FMUL.FTZ R63, R64, R45 ;  /* 0x0000002d403f7220 */ /* 0x000fe20000410000 */
[----:B------:R-:W-:Y:S02]  /*10240*/  HADD2.F32 R60, -RZ, R60.H1_H1 ;  /* 0x3000003cff3c7230 */ /* 0x000fe40000004100 */
[----:B------:R-:W-:Y:S01]  /*10250*/  FMUL.FTZ R87, R66, R47 ;  /* 0x0000002f42577220 */ /* 0x000fe20000410000 */
[----:B------:R-:W-:Y:S02]  /*10260*/  HADD2.F32 R62, -RZ, R62.H1_H1 ;  /* 0x3000003eff3e7230 */ /* 0x000fe40000004100 */
[----:B------:R-:W-:Y:S01]  /*10270*/  FMUL.FTZ R64, R64, R35 ;  /* 0x0000002340407220 */ /* 0x000fe20000410000 */
[----:B------:R-:W-:Y:S01]  /*10280*/  FMUL.FTZ R66, R66, R33 ;  /* 0x0000002142427220 */ /* 0x000fe20000410000 */
[----:B------:R-:W-:Y:S01]  /*10290*/  FFMA.FTZ R32, R60, R35, -R63 ;  /* 0x000000233c207223 */ /* 0x000fe2000001083f */
[----:B------:R-:W-:Y:S01]  /*102a0*/  F2FP.F16.F32.PACK_AB R35, R89, R104 ;  /* 0x000000685923723e */ /* 0x000fe200000000ff */
[----:B------:R-:W-:Y:S01]  /*102b0*/  FFMA.FTZ R87, R62, R33, -R87 ;  /* 0x000000213e577223 */ /* 0x000fe20000010857 */
[----:B------:R-:W-:Y:S01]  /*102c0*/  FFMA.FTZ R44, R60, R45, R64 ;  /* 0x0000002d3c2c7223 */ /* 0x000fe20000010040 */
[----:B------:R-:W-:Y:S01]  /*102d0*/  FFMA.FTZ R63, R62, R47, R66 ;  /* 0x0000002f3e3f7223 */ /* 0x000fe20000010042 */
        /* <DEDUP_REMOVED lines=9> */
.L_x_1751:
[----:B------:R-:W-:Y:S05]  /*10370*/  BSYNC B2 ;  /* 0x0000000000027941 */ /* 0x000fea0003800000 */
.L_x_1750:
[----:B------:R-:W-:Y:S04]  /*10380*/  BSSY B2, `(.L_x_1752) ;  /* 0x0000060000027945 */ /* 0x000fe80003800000 */
[----:B------:R-:W-:Y:S05]  /*10390*/  @P1 BRA `(.L_x_1753) ;  /* 0x0000000400781947 */ /* 0x000fea0003800000 */
[----:B0-----:R-:W-:Y:S01]  /*103a0*/  LEA.HI R32, R86, R170, RZ, 0x1d ;  /* 0x000000aa56207211 */ /* 0x001fe200078fe8ff */
[----:B------:R-:W-:Y:S01]  /*103b0*/  HADD2.F32 R66, -RZ, R84.H1_H1 ;  /* 0x30000054ff427230 */ /* 0x000fe20000004100 */
[----:B------:R-:W-:Y:S01]  /*103c0*/  SHF.R.U32.HI R67, RZ, 0x10, R29 ;  /* 0x00000010ff437819 */ /* 0x000fe2000001161d */
[--C-:B------:R-:W-:Y:S01]  /*103d0*/  HADD2.F32 R88, -RZ, R82.reuse.H1_H1 ;  /* 0x30000052ff587230 */ /* 0x100fe20000004100 */
[----:B------:R-:W-:Y:S01]  /*103e0*/  SHF.R.S32.HI R35, RZ, 0x1f, R32 ;  /* 0x0000001fff237819 */ /* 0x000fe20000011420 */
[----:B------:R-:W-:Y:S01]  /*103f0*/  HADD2.F32 R82, -RZ, R82.H0_H0 ;  /* 0x20000052ff527230 */ /* 0x000fe20000004100 */
[----:B------:R-:W-:Y:S01]  /*10400*/  SHF.L.U32 R33, R32, 0x3, RZ ;  /* 0x0000000320217819 */ /* 0x000fe200000006ff */
[----:B------:R-:W-:Y:S01]  /*10410*/  HADD2.F32 R84, -RZ, R84.H0_H0 ;  /* 0x20000054ff547230 */ /* 0x000fe20000004100 */
[----:B------:R-:W-:Y:S02]  /*10420*/  LEA.HI R35, R35, R32, RZ, 0x3 ;  /* 0x0000002023237211 */ /* 0x000fe400078f18ff */
[----:B------:R-:W-:-:S02]  /*10430*/  LOP3.LUT R32, R184, 0x38, R33, 0xf8, !PT ;  /* 0x00000038b8207812 */ /* 0x000fc400078ef821 */
[--C-:B------:R-:W-:Y:S01]  /*10440*/  SHF.R.U32.HI R65, RZ, 0x10, R41.reuse ;  /* 0x00000010ff417819 */ /* 0x100fe20000011629 */
[----:B------:R-:W-:Y:S01]  /*10450*/  IMAD.SHL.U32 R35, R35, 0x400, RZ ;  /* 0x0000040023237824 */ /* 0x000fe200078e00ff */
[----:B------:R-:W-:Y:S02]  /*10460*/  LOP3.LUT R44, R32, R185, RZ, 0x3c, !PT ;  /* 0x000000b9202c7212 */ /* 0x000fe400078e3cff */
[----:B------:R-:W-:Y:S01]  /*10470*/  SHF.R.U64 R40, R40, 0x10, R41 ;  /* 0x0000001028287819 */ /* 0x000fe20000001229 */
[----:B------:R-:W-:Y:S01]  /*10480*/  HADD2.F32 R65, -RZ, R65.H0_H0 ;  /* 0x20000041ff417230 */ /* 0x000fe20000004100 */
[----:B------:R-:W-:Y:S02]  /*10490*/  LOP3.LUT R45, R35, 0x7fffe000, RZ, 0xc0, !PT ;  /* 0x7fffe000232d7812 */ /* 0x000fe400078ec0ff */
[----:B------:R-:W0:Y:S01]  /*104a0*/  LDS.128 R32, [R217] ;  /* 0x00000000d9207984 */ /* 0x000e220000000c00 */
[----:B------:R-:W-:Y:S02]  /*104b0*/  SHF.R.U64 R28, R28, 0x10, R29 ;  /* 0x000000101c1c7819 */ /* 0x000fe4000000121d */
[----:B------:R-:W-:-:S02]  /*104c0*/  IADD3 R45, R44, R45, R186 ;  /* 0x0000002d2c2d7210 */ /* 0x000fc40007ffe0ba */
[--C-:B------:R-:W-:Y:S02]  /*104d0*/  SHF.R.U64 R29, R30, 0x10, R31.reuse ;  /* 0x000000101e1d7819 */ /* 0x100fe4000000121f */
[----:B------:R-:W-:Y:S01]  /*104e0*/  SHF.R.U32.HI R89, RZ, 0x10, R31 ;  /* 0x00000010ff597819 */ /* 0x000fe2000001161f */
[----:B------:R-:W-:Y:S01]  /*104f0*/  IMAD R60, R45, 0x2, R18 ;  /* 0x000000022d3c7824 */ /* 0x000fe200078e0212 */
[--C-:B------:R-:W-:Y:S01]  /*10500*/  SHF.R.U32.HI R87, RZ, 0x10, R43.reuse ;  /* 0x00000010ff577819 */ /* 0x100fe2000001162b */
[----:B------:R-:W-:Y:S01]  /*10510*/  HADD2.F32 R29, -RZ, R29.H0_H0 ;  /* 0x2000001dff1d7230 */ /* 0x000fe20000004100 */
[----:B------:R-:W-:Y:S02]  /*10520*/  SHF.R.U64 R30, R42, 0x10, R43 ;  /* 0x000000102a1e7819 */ /* 0x000fe4000000122b */
[----:B------:R-:W1:Y:S01]  /*10530*/  LDS.128 R44, [R60+0xc400] ;  /* 0x00c400003c2c7984 */ /* 0x000e620000000c00 */
[--C-:B0-----:R-:W-:Y:S02]  /*10540*/  HADD2.F32 R41, -RZ, R33.reuse.H0_H0 ;  /* 0x20000021ff297230 */ /* 0x101fe40000004100 */
[----:B------:R-:W-:-:S02]  /*10550*/  HADD2.F32 R33, -RZ, R33.H1_H1 ;  /* 0x30000021ff217230 */ /* 0x000fc40000004100 */
[----:B------:R-:W-:Y:S02]  /*10560*/  HADD2.F32 R31, -RZ, R32.H0_H0 ;  /* 0x20000020ff1f7230 */ /* 0x000fe40000004100 */
[----:B------:R-:W-:Y:S02]  /*10570*/  HADD2.F32 R42, -RZ, R34.H0_H0 ;  /* 0x20000022ff2a7230 */ /* 0x000fe40000004100 */
[--C-:B------:R-:W-:Y:S02]  /*10580*/  HADD2.F32 R43, -RZ, R35.reuse.H0_H0 ;  /* 0x20000023ff2b7230 */ /* 0x100fe40000004100 */
[----:B------:R-:W-:Y:S02]  /*10590*/  HADD2.F32 R35, -RZ, R35.H1_H1 ;  /* 0x30000023ff237230 */ /* 0x000fe40000004100 */
[----:B------:R-:W-:Y:S02]  /*105a0*/  HADD2.F32 R32, -RZ, R32.H1_H1 ;  /* 0x30000020ff207230 */ /* 0x000fe40000004100 */
[----:B-1----:R-:W-:-:S02]  /*105b0*/  HADD2.F32 R61, -RZ, R45.H0_H0 ;  /* 0x2000002dff3d7230 */ /* 0x002fc40000004100 */
[----:B------:R-:W-:Y:S02]  /*105c0*/  HADD2.F32 R62, -RZ, R45.H1_H1 ;  /* 0x3000002dff3e7230 */ /* 0x000fe40000004100 */
[----:B------:R-:W-:Y:S02]  /*105d0*/  HADD2.F32 R45, -RZ, R44.H0_H0 ;  /* 0x2000002cff2d7230 */ /* 0x000fe40000004100 */
[C---:B------:R-:W-:Y:S01]  /*105e0*/  FMUL.FTZ R90, R61.reuse, R88 ;  /* 0x000000583d5a7220 */ /* 0x040fe20000410000 */
[-C--:B------:R-:W-:Y:S01]  /*105f0*/  FMUL.FTZ R92, R61, R66.reuse ;  /* 0x000000423d5c7220 */ /* 0x080fe20000410000 */
[----:B------:R-:W-:Y:S02]  /*10600*/  HADD2.F32 R61, -RZ, R67.H0_H0 ;  /* 0x20000043ff3d7230 */ /* 0x000fe40000004100 */
[C---:B------:R-:W-:Y:S01]  /*10610*/  FFMA.FTZ R90, R41.reuse, R66, -R90 ;  /* 0x00000042295a7223 */ /* 0x040fe2000001085a */
[----:B------:R-:W-:Y:S01]  /*10620*/  FFMA.FTZ R92, R41, R88, R92 ;  /* 0x00000058295c7223 */ /* 0x000fe2000001005c */
[C---:B------:R-:W-:Y:S01]  /*10630*/  FMUL.FTZ R66, R62.reuse, R65 ;  /* 0x000000413e427220 */ /* 0x040fe20000410000 */
[----:B------:R-:W-:Y:S01]  /*10640*/  FMUL.FTZ R88, R62, R61 ;  /* 0x0000003d3e587220 */ /* 0x000fe20000410000 */
[----:B------:R-:W-:Y:S01]  /*10650*/  FMUL.FTZ R62, R45, R82 ;  /* 0x000000522d3e7220 */ /* 0x000fe20000410000 */
[----:B------:R-:W-:-:S02]  /*10660*/  HADD2.F32 R63, -RZ, R46.H0_H0 ;  /* 0x2000002eff3f7230 */ /* 0x000fc40000004100 */
[C---:B------:R-:W-:Y:S01]  /*10670*/  FFMA.FTZ R61, R33.reuse, R61, -R66 ;  /* 0x0000003d213d7223 */ /* 0x040fe20000010842 */
[----:B------:R-:W-:Y:S01]  /*10680*/  FFMA.FTZ R65, R33, R65, R88 ;  /* 0x0000004121417223 */ /* 0x000fe20000010058 */
[----:B------:R-:W-:Y:S02]  /*10690*/  HADD2.F32 R41, -RZ, R83.H0_H0 ;  /* 0x20000053ff297230 */ /* 0x000fe40000004100 */
[-C--:B------:R-:W-:Y:S01]  /*106a0*/  FMUL.FTZ R45, R45, R84.reuse ;  /* 0x000000542d2d7220 */ /* 0x080fe20000410000 */
[----:B------:R-:W-:Y:S02]  /*106b0*/  HADD2.F32 R33, -RZ, R85.H0_H0 ;  /* 0x20000055ff217230 */ /* 0x000fe40000004100 */
[C---:B------:R-:W-:Y:S01]  /*106c0*/  FFMA.FTZ R84, R31.reuse, R84, -R62 ;  /* 0x000000541f547223 */ /* 0x040fe2000001083e */
[----:B------:R-:W-:Y:S02]  /*106d0*/  HADD2.F32 R64, -RZ, R47.H0_H0 ;  /* 0x2000002fff407230 */ /* 0x000fe40000004100 */
[----:B------:R-:W-:Y:S01]  /*106e0*/  FFMA.FTZ R45, R31, R82, R45 ;  /* 0x000000521f2d7223 */ /* 0x000fe2000001002d */
[----:B------:R-:W-:-:S02]  /*106f0*/  HADD2.F32 R83, -RZ, R83.H1_H1 ;  /* 0x30000053ff537230 */ /* 0x000fc40000004100 */
[C---:B------:R-:W-:Y:S01]  /*10700*/  FMUL.FTZ R31, R63.reuse, R41 ;  /* 0x000000293f1f7220 */ /* 0x040fe20000410000 */
[----:B------:R-:W-:Y:S02]  /*10710*/  HADD2.F32 R85, -RZ, R85.H1_H1 ;  /* 0x30000055ff557230 */ /* 0x000fe40000004100 */
[----:B------:R-:W-:Y:S01]  /*10720*/  FMUL.FTZ R67, R63, R33 ;  /* 0x000000213f437220 */ /* 0x000fe20000410000 */
[----:B------:R-:W-:Y:S02]  /*10730*/  HADD2.F32 R47, -RZ, R47.H1_H1 ;  /* 0x3000002fff2f7230 */ /* 0x000fe40000004100 */
[----:B------:R-:W-:Y:S01]  /*10740*/  FMUL.FTZ R82, R64, R83 ;  /* 0x0000005340527220 */ /* 0x000fe20000410000 */
[----:B------:R-:W-:Y:S02]  /*10750*/  HADD2.F32 R66, -RZ, R87.H0_H0 ;  /* 0x20000057ff427230 */ /* 0x000fe40000004100 */
[----:B------:R-:W-:Y:S01]  /*10760*/  FFMA.FTZ R63, R42, R33, -R31 ;  /* 0x000000212a3f7223 */ /* 0x000fe2000001081f */
[----:B------:R-:W-:-:S02]  /*10770*/  HADD2.F32 R62, -RZ, R89.H0_H0 ;  /* 0x20000059ff3e7230 */ /* 0x000fc40000004100 */
[----:B------:R-:W-:Y:S01]  /*10780*/  FMUL.FTZ R64, R64, R85 ;  /* 0x0000005540407220 */ /* 0x000fe20000410000 */
[----:B------:R-:W-:Y:S01]  /*10790*/  FFMA.FTZ R67, R42, R41, R67 ;  /* 0x000000292a437223 */ /* 0x000fe20000010043 */
[----:B------:R-:W-:Y:S02]  /*107a0*/  HADD2.F32 R44, -RZ, R44.H1_H1 ;  /* 0x3000002cff2c7230 */ /* 0x000fe40000004100 */
[C---:B------:R-:W-:Y:S01]  /*107b0*/  FMUL.FTZ R42, R47.reuse, R66 ;  /* 0x000000422f2a7220 */ /* 0x040fe20000410000 */
[----:B------:R-:W-:Y:S02]  /*107c0*/  HADD2.F32 R46, -RZ, R46.H1_H1 ;  /* 0x3000002eff2e7230 */ /* 0x000fe40000004100 */
[----:B------:R-:W-:Y:S01]  /*107d0*/  FMUL.FTZ R88, R47, R62 ;  /* 0x0000003e2f587220 */ /* 0x000fe20000410000 */
[----:B------:R-:W-:Y:S02]  /*107e0*/  HADD2.F32 R33, -RZ, R40.H0_H0 ;  /* 0x20000028ff217230 */ /* 0x000fe40000004100 */
[----:B------:R-:W-:Y:S01]  /*107f0*/  FFMA.FTZ R82, R43, R85, -R82 ;  /* 0x000000552b527223 */ /* 0x000fe20000010852 */
[----:B------:R-:W-:-:S02]  /*10800*/  HADD2.F32 R41, -RZ, R30.H0_H0 ;  /* 0x2000001eff297230 */ /* 0x000fc40000004100 */
[----:B------:R-:W-:Y:S01]  /*10810*/  FFMA.FTZ R64, R43, R83, R64 ;  /* 0x000000532b407223 */ /* 0x000fe20000010040 */
[----:B------:R-:W-:Y:S02]  /*10820*/  HADD2.F32 R31, -RZ, R28.H0_H0 ;  /* 0x2000001cff1f7230 */ /* 0x000fe40000004100 */
[C---:B------:R-:W-:Y:S01]  /*10830*/  FFMA.FTZ R83, R35.reuse, R62, -R42 ;  /* 0x0000003e23537223 */ /* 0x040fe2000001082a */
[----:B------:R-:W-:Y:S02]  /*10840*/  HADD2.F32 R34, -RZ, R34.H1_H1 ;  /* 0x30000022ff227230 */ /* 0x000fe40000004100 */
[----:B------:R-:W-:Y:S01]  /*10850*/  FFMA.FTZ R85, R35, R66, R88 ;  /* 0x0000004223557223 */ /* 0x000fe20000010058 */
[----:B------:R-:W-:Y:S01]  /*10860*/  FMUL.FTZ R35, R44, R33 ;  /* 0x000000212c237220 */ /* 0x000fe20000410000 */
[----:B------:R-:W-:Y:S01]  /*10870*/  FMUL.FTZ R47, R46, R41 ;  /* 0x000000292e2f7220 */ /* 0x000fe20000410000 */
[----:B------:R-:W-:Y:S01]  /*10880*/  FMUL.FTZ R44, R44, R31 ;  /* 0x0000001f2c2c7220 */ /* 0x000fe20000410000 */
[----:B------:R-:W-:Y:S01]  /*10890*/  FMUL.FTZ R46, R46, R29 ;  /* 0x0000001d2e2e7220 */ /* 0x000fe20000410000 */
[----:B------:R-:W-:Y:S01]  /*108a0*/  FFMA.FTZ R43, R32, R31, -R35 ;  /* 0x0000001f202b7223 */ /* 0x000fe20000010823 */
[----:B------:R-:W-:Y:S01]  /*108b0*/  FFMA.FTZ R30, R34, R29, -R47 ;  /* 0x0000001d221e7223 */ /* 0x000fe2000001082f */
[----:B------:R-:W-:Y:S01]  /*108c0*/  FFMA.FTZ R32, R32, R33, R44 ;  /* 0x0000002120207223 */ /* 0x000fe2000001002c */
        /* <DEDUP_REMOVED lines=8> */
[----:B------:R-:W-:-:S02]  /*10950*/  F2FP.F16.F32.PACK_AB R32, R32, R45 ;  /* 0x0000002d2020723e */ /* 0x000fc400000000ff */
[----:B------:R-:W-:-:S05]  /*10960*/  F2FP.F16.F32.PACK_AB R34, R34, R67 ;  /* 0x000000432222723e */ /* 0x000fca00000000ff */
[----:B------:R1:W-:Y:S02]  /*10970*/  STS.128 [R60+0xc400], R32 ;  /* 0x00c400203c007388 */ /* 0x0003e40000000c00 */
.L_x_1753:
[----:B------:R-:W-:Y:S05]  /*10980*/  BSYNC B2 ;  /* 0x0000000000027941 */ /* 0x000fea0003800000 */
.L_x_1752:
[----:B------:R-:W-:Y:S05]  /*10990*/  @P2 BRA `(.L_x_1749) ;  /* 0x0000000400782947 */ /* 0x000fea0003800000 */
[----:B------:R-:W-:Y:S01]  /*109a0*/  LEA.HI R86, R86, R171, RZ, 0x1d ;  /* 0x000000ab56567211 */ /* 0x000fe200078fe8ff */
[----:B------:R-:W-:Y:S01]  /*109b0*/  HADD2.F32 R41, -RZ, R76.H1_H1 ;  /* 0x3000004cff297230 */ /* 0x000fe20000004100 */
[--C-:B0-----:R-:W-:Y:S01]  /*109c0*/  SHF.R.U32.HI R44, RZ, 0x10, R37.reuse ;  /* 0x00000010ff2c7819 */ /* 0x101fe20000011625 */
[--C-:B------:R-:W-:Y:S01]  /*109d0*/  HADD2.F32 R42, -RZ, R75.reuse.H0_H0 ;  /* 0x2000004bff2a7230 */ /* 0x100fe20000004100 */
[----:B-1----:R-:W-:Y:S01]  /*109e0*/  SHF.R.S32.HI R31, RZ, 0x1f, R86 ;  /* 0x0000001fff1f7819 */ /* 0x002fe20000011456 */
[----:B------:R-:W-:Y:S01]  /*109f0*/  IMAD.SHL.U32 R29, R86, 0x8, RZ ;  /* 0x00000008561d7824 */ /* 0x000fe200078e00ff */
[----:B------:R-:W-:Y:S01]  /*10a00*/  SHF.R.U64 R61, R36, 0x10, R37 ;  /* 0x00000010243d7819 */ /* 0x000fe20000001225 */
[----:B------:R-:W-:Y:S01]  /*10a10*/  HADD2.F32 R44, -RZ, R44.H0_H0 ;  /* 0x2000002cff2c7230 */ /* 0x000fe20000004100 */
[----:B------:R-:W-:Y:S01]  /*10a20*/  LEA.HI R31, R31, R86, RZ, 0x3 ;  /* 0x000000561f1f7211 */ /* 0x000fe200078f18ff */
[----:B------:R-:W-:Y:S01]  /*10a30*/  HADD2.F32 R75, -RZ, R75.H1_H1 ;  /* 0x3000004bff4b7230 */ /* 0x000fe20000004100 */
[----:B------:R-:W-:Y:S01]  /*10a40*/  LOP3.LUT R28, R184, 0x38, R29, 0xf8, !PT ;  /* 0x00000038b81c7812 */ /* 0x000fe200078ef81d */
[----:B------:R-:W-:Y:S01]  /*10a50*/  HADD2.F32 R76, -RZ, R76.H0_H0 ;  /* 0x2000004cff4c7230 */ /* 0x000fe20000004100 */
[----:B------:R-:W-:-:S02]  /*10a60*/  SHF.L.U32 R31, R31, 0xa, RZ ;  /* 0x0000000a1f1f7819 */ /* 0x000fc400000006ff */
[----:B------:R-:W-:Y:S02]  /*10a70*/  LOP3.LUT R32, R28, R185, RZ, 0x3c, !PT ;  /* 0x000000b91c207212 */ /* 0x000fe400078e3cff */
[----:B------:R-:W-:Y:S02]  /*10a80*/  LOP3.LUT R33, R31, 0x7fffe000, RZ, 0xc0, !PT ;  /* 0x7fffe0001f217812 */ /* 0x000fe400078ec0ff */
[----:B------:R-:W0:Y:S01]  /*10a90*/  LDS.128 R28, [R215] ;  /* 0x00000000d71c7984 */ /* 0x000e220000000c00 */
[--C-:B------:R-:W-:Y:S02]  /*10aa0*/  SHF.R.U32.HI R43, RZ, 0x10, R25.reuse ;  /* 0x00000010ff2b7819 */ /* 0x100fe40000011619 */
[----:B------:R-:W-:Y:S02]  /*10ab0*/  IADD3 R33, R32, R33, R186 ;  /* 0x0000002120217210 */ /* 0x000fe40007ffe0ba */
[----:B------:R-:W-:Y:S02]  /*10ac0*/  SHF.R.U64 R65, R24, 0x10, R25 ;  /* 0x0000001018417819 */ /* 0x000fe40000001219 */
[--C-:B------:R-:W-:Y:S01]  /*10ad0*/  SHF.R.U64 R47, R38, 0x10, R39.reuse ;  /* 0x00000010262f7819 */ /* 0x100fe20000001227 */
[----:B------:R-:W-:Y:S01]  /*10ae0*/  IMAD R40, R33, 0x2, R18 ;  /* 0x0000000221287824 */ /* 0x000fe200078e0212 */
[----:B------:R-:W-:-:S02]  /*10af0*/  SHF.R.U32.HI R45, RZ, 0x10, R39 ;  /* 0x00000010ff2d7819 */ /* 0x000fc40000011627 */
[--C-:B------:R-:W-:Y:S02]  /*10b00*/  SHF.R.U32.HI R63, RZ, 0x10, R27.reuse ;  /* 0x00000010ff3f7819 */ /* 0x100fe4000001161b */
[----:B------:R-:W1:Y:S01]  /*10b10*/  LDS.128 R32, [R40+0xc400] ;  /* 0x00c4000028207984 */ /* 0x000e620000000c00 */
[----:B------:R-:W-:Y:S01]  /*10b20*/  SHF.R.U64 R64, R26, 0x10, R27 ;  /* 0x000000101a407819 */ /* 0x000fe2000000121b */
[--C-:B0-----:R-:W-:Y:S02]  /*10b30*/  HADD2.F32 R25, -RZ, R29.reuse.H0_H0 ;  /* 0x2000001dff197230 */ /* 0x101fe40000004100 */
[----:B------:R-:W-:Y:S02]  /*10b40*/  HADD2.F32 R29, -RZ, R29.H1_H1 ;  /* 0x3000001dff1d7230 */ /* 0x000fe40000004100 */
[----:B------:R-:W-:Y:S02]  /*10b50*/  HADD2.F32 R24, -RZ, R28.H0_H0 ;  /* 0x2000001cff187230 */ /* 0x000fe40000004100 */
[----:B------:R-:W-:-:S02]  /*10b60*/  HADD2.F32 R26, -RZ, R30.H0_H0 ;  /* 0x2000001eff1a7230 */ /* 0x000fc40000004100 */
[--C-:B------:R-:W-:Y:S02]  /*10b70*/  HADD2.F32 R27, -RZ, R31.reuse.H0_H0 ;  /* 0x2000001fff1b7230 */ /* 0x100fe40000004100 */
[----:B------:R-:W-:Y:S02]  /*10b80*/  HADD2.F32 R31, -RZ, R31.H1_H1 ;  /* 0x3000001fff1f7230 */ /* 0x000fe40000004100 */
[----:B------:R-:W-:Y:S02]  /*10b90*/  HADD2.F32 R28, -RZ, R28.H1_H1 ;  /* 0x3000001cff1c7230 */ /* 0x000fe40000004100 */
[--C-:B-1----:R-:W-:Y:S02]  /*10ba0*/  HADD2.F32 R36, -RZ, R33.reuse.H0_H0 ;  /* 0x20000021ff247230 */ /* 0x102fe40000004100 */
[----:B------:R-:W-:Y:S02]  /*10bb0*/  HADD2.F32 R37, -RZ, R33.H1_H1 ;  /* 0x30000021ff257230 */ /* 0x000fe40000004100 */
[----:B------:R-:W-:-:S02]  /*10bc0*/  HADD2.F32 R33, -RZ, R32.H0_H0 ;  /* 0x20000020ff217230 */ /* 0x000fc40000004100 */
[C---:B------:R-:W-:Y:S01]  /*10bd0*/  FMUL.FTZ R46, R36.reuse, R42 ;  /* 0x0000002a242e7220 */ /* 0x040fe20000410000 */
[-C--:B------:R-:W-:Y:S01]  /*10be0*/  FMUL.FTZ R60, R36, R41.reuse ;  /* 0x00000029243c7220 */ /* 0x080fe20000410000 */
[----:B------:R-:W-:Y:S02]  /*10bf0*/  HADD2.F32 R36, -RZ, R43.H0_H0 ;  /* 0x2000002bff247230 */ /* 0x000fe40000004100 */
[----:B------:R-:W-:Y:S01]  /*10c00*/  FMUL.FTZ R62, R37, R44 ;  /* 0x0000002c253e7220 */ /* 0x000fe20000410000 */
[C---:B------:R-:W-:Y:S01]  /*10c10*/  FFMA.FTZ R46, R25.reuse, R41, -R46 ;  /* 0x00000029192e7223 */ /* 0x040fe2000001082e */
[----:B------:R-:W-:Y:S01]  /*10c20*/  FFMA.FTZ R60, R25, R42, R60 ;  /* 0x0000002a193c7223 */ /* 0x000fe2000001003c */
[----:B------:R-:W-:Y:S01]  /*10c30*/  FMUL.FTZ R25, R33, R75 ;  /* 0x0000004b21197220 */ /* 0x000fe20000410000 */
[-C--:B------:R-:W-:Y:S01]  /*10c40*/  FMUL.FTZ R42, R37, R36.reuse ;  /* 0x00000024252a7220 */ /* 0x080fe20000410000 */
[----:B------:R-:W-:Y:S01]  /*10c50*/  FFMA.FTZ R41, R29, R36, -R62 ;  /* 0x000000241d297223 */ /* 0x000fe2000001083e */
[-C--:B------:R-:W-:Y:S01]  /*10c60*/  FMUL.FTZ R36, R33, R76.reuse ;  /* 0x0000004c21247220 */ /* 0x080fe20000410000 */
[----:B------:R-:W-:Y:S01]  /*10c70*/  FFMA.FTZ R76, R24, R76, -R25 ;  /* 0x0000004c184c7223 */ /* 0x000fe20000010819 */
[----:B------:R-:W-:-:S02]  /*10c80*/  HADD2.F32 R38, -RZ, R34.H0_H0 ;  /* 0x20000022ff267230 */ /* 0x000fc40000004100 */
[----:B------:R-:W-:Y:S01]  /*10c90*/  FFMA.FTZ R43, R29, R44, R42 ;  /* 0x0000002c1d2b7223 */ /* 0x000fe2000001002a */
[--C-:B------:R-:W-:Y:S02]  /*10ca0*/  HADD2.F32 R37, -RZ, R74.reuse.H1_H1 ;  /* 0x3000004aff257230 */ /* 0x100fe40000004100 */
[----:B------:R-:W-:Y:S01]  /*10cb0*/  FFMA.FTZ R75, R24, R75, R36 ;  /* 0x0000004b184b7223 */ /* 0x000fe20000010024 */
[----:B------:R-:W-:Y:S02]  /*10cc0*/  HADD2.F32 R25, -RZ, R77.H0_H0 ;  /* 0x2000004dff197230 */ /* 0x000fe40000004100 */
[----:B------:R-:W-:Y:S02]  /*10cd0*/  HADD2.F32 R39, -RZ, R35.H0_H0 ;  /* 0x20000023ff277230 */ /* 0x000fe40000004100 */
[C---:B------:R-:W-:Y:S01]  /*10ce0*/  FMUL.FTZ R29, R38.reuse, R37 ;  /* 0x00000025261d7220 */ /* 0x040fe20000410000 */
[----:B------:R-:W-:Y:S02]  /*10cf0*/  HADD2.F32 R74, -RZ, R74.H0_H0 ;  /* 0x2000004aff4a7230 */ /* 0x000fe40000004100 */
[----:B------:R-:W-:Y:S01]  /*10d00*/  FMUL.FTZ R33, R38, R25 ;  /* 0x0000001926217220 */ /* 0x000fe20000410000 */
[----:B------:R-:W-:-:S02]  /*10d10*/  HADD2.F32 R24, -RZ, R77.H1_H1 ;  /* 0x3000004dff187230 */ /* 0x000fc40000004100 */
[C---:B------:R-:W-:Y:S01]  /*10d20*/  FFMA.FTZ R42, R26.reuse, R25, -R29 ;  /* 0x000000191a2a7223 */ /* 0x040fe2000001081d */
[----:B------:R-:W-:Y:S02]  /*10d30*/  HADD2.F32 R35, -RZ, R35.H1_H1 ;  /* 0x30000023ff237230 */ /* 0x000fe40000004100 */
[C---:B------:R-:W-:Y:S01]  /*10d40*/  FMUL.FTZ R44, R39.reuse, R74 ;  /* 0x0000004a272c7220 */ /* 0x040fe20000410000 */
[----:B------:R-:W-:Y:S02]  /*10d50*/  HADD2.F32 R38, -RZ, R45.H0_H0 ;  /* 0x2000002dff267230 */ /* 0x000fe40000004100 */
[-C--:B------:R-:W-:Y:S01]  /*10d60*/  FMUL.FTZ R39, R39, R24.reuse ;  /* 0x0000001827277220 */ /* 0x080fe20000410000 */
[----:B------:R-:W-:Y:S02]  /*10d70*/  HADD2.F32 R36, -RZ, R63.H0_H0 ;  /* 0x2000003fff247230 */ /* 0x000fe40000004100 */
[----:B------:R-:W-:Y:S01]  /*10d80*/  FFMA.FTZ R37, R26, R37, R33 ;  /* 0x000000251a257223 */ /* 0x000fe20000010021 */
[----:B------:R-:W-:Y:S01]  /*10d90*/  FFMA.FTZ R44, R27, R24, -R44 ;  /* 0x000000181b2c7223 */ /* 0x000fe2000001082c */
[----:B------:R-:W-:-:S02]  /*10da0*/  HADD2.F32 R32, -RZ, R32.H1_H1 ;  /* 0x30000020ff207230 */ /* 0x000fc40000004100 */
[----:B------:R-:W-:Y:S01]  /*10db0*/  FMUL.FTZ R26, R35, R38 ;  /* 0x00000026231a7220 */ /* 0x000fe20000410000 */
[----:B------:R-:W-:Y:S02]  /*10dc0*/  HADD2.F32 R34, -RZ, R34.H1_H1 ;  /* 0x30000022ff227230 */ /* 0x000fe40000004100 */
[----:B------:R-:W-:Y:S01]  /*10dd0*/  FFMA.FTZ R74, R27, R74, R39 ;  /* 0x0000004a1b4a7223 */ /* 0x000fe20000010027 */
[-C--:B------:R-:W-:Y:S01]  /*10de0*/  FMUL.FTZ R24, R35, R36.reuse ;  /* 0x0000002423187220 */ /* 0x080fe20000410000 */
[----:B------:R-:W-:Y:S02]  /*10df0*/  HADD2.F32 R29, -RZ, R61.H0_H0 ;  /* 0x2000003dff1d7230 */ /* 0x000fe40000004100 */
[C---:B------:R-:W-:Y:S01]  /*10e00*/  FFMA.FTZ R45, R31.reuse, R36, -R26 ;  /* 0x000000241f2d7223 */ /* 0x040fe2000001081a */
[----:B------:R-:W-:Y:S02]  /*10e10*/  HADD2.F32 R33, -RZ, R47.H0_H0 ;  /* 0x2000002fff217230 */ /* 0x000fe40000004100 */
[----:B------:R-:W-:Y:S01]  /*10e20*/  FFMA.FTZ R47, R31, R38, R24 ;  /* 0x000000261f2f7223 */ /* 0x000fe20000010018 */
[----:B------:R-:W-:-:S02]  /*10e30*/  HADD2.F32 R25, -RZ, R65.H0_H0 ;  /* 0x20000041ff197230 */ /* 0x000fc40000004100 */
[----:B------:R-:W-:Y:S01]  /*10e40*/  FMUL.FTZ R31, R32, R29 ;  /* 0x0000001d201f7220 */ /* 0x000fe20000410000 */
[----:B------:R-:W-:Y:S02]  /*10e50*/  HADD2.F32 R27, -RZ, R64.H0_H0 ;  /* 0x20000040ff1b7230 */ /* 0x000fe40000004100 */
[----:B------:R-:W-:Y:S01]  /*10e60*/  FMUL.FTZ R39, R34, R33 ;  /* 0x0000002122277220 */ /* 0x000fe20000410000 */
[----:B------:R-:W-:Y:S02]  /*10e70*/  HADD2.F32 R30, -RZ, R30.H1_H1 ;  /* 0x3000001eff1e7230 */ /* 0x000fe40000004100 */
[-C--:B------:R-:W-:Y:S01]  /*10e80*/  FMUL.FTZ R32, R32, R25.reuse ;  /* 0x0000001920207220 */ /* 0x080fe20000410000 */
[----:B------:R-:W-:Y:S01]  /*10e90*/  FFMA.FTZ R35, R28, R25, -R31 ;  /* 0x000000191c237223 */ /* 0x000fe2000001081f */
[-C--:B------:R-:W-:Y:S01]  /*10ea0*/  FMUL.FTZ R34, R34, R27.reuse ;  /* 0x0000001b22227220 */ /* 0x080fe20000410000 */
        /* <DEDUP_REMOVED lines=13> */
.L_x_1749:
[----:B------:R-:W-:Y:S05]  /*10f80*/  BSYNC B1 ;  /* 0x0000000000017941 */ /* 0x000fea0003800000 */
.L_x_1748:
[----:B------:R-:W-:-:S13]  /*10f90*/  ISETP.GE.AND P0, PT, R219, R73, PT ;  /* 0x00000049db00720c */ /* 0x000fda0003f06270 */
[----:B------:R-:W-:Y:S05]  /*10fa0*/  @P0 BRA `(.L_x_1729) ;  /* 0x0000001000940947 */ /* 0x000fea0003800000 */
[----:B01----:R-:W0:Y:S01]  /*10fb0*/  LDC R32, c[0x0][0x3f4] ;  /* 0x0000fd00ff207b82 */ /* 0x003e220000000800 */
[----:B------:R-:W-:Y:S01]  /*10fc0*/  BSSY B1, `(.L_x_1754) ;  /* 0x0000063000017945 */ /* 0x000fe20003800000 */
[-C--:B0-----:R-:W-:Y:S02]  /*10fd0*/  ISETP.GE.AND P0, PT, R16, R32.reuse, PT ;  /* 0x000000201000720c */ /* 0x081fe40003f06270 */
[-C--:B------:R-:W-:Y:S02]  /*10fe0*/  ISETP.GE.AND P1, PT, R168, R32.reuse, PT ;  /* 0x00000020a800720c */ /* 0x080fe40003f26270 */
[----:B------:R-:W-:-:S09]  /*10ff0*/  ISETP.GE.AND P2, PT, R169, R32, PT ;  /* 0x00000020a900720c */ /* 0x000fd20003f46270 */
[----:B------:R-:W-:Y:S05]  /*11000*/  @P0 BRA `(.L_x_1755) ;  /* 0x0000000400780947 */ /* 0x000fea0003800000 */
[----:B--2---:R-:W-:Y:S01]  /*11010*/  LEA.HI R24, R32, R199, RZ, 0x1d ;  /* 0x000000c720187211 */ /* 0x004fe200078fe8ff */
[----:B------:R-:W-:Y:S01]  /*11020*/  HADD2.F32 R38, -RZ, R80.H1_H1 ;  /* 0x30000050ff267230 */ /* 0x000fe20000004100 */
[----:B------:R-:W-:Y:S01]  /*11030*/  SHF.R.U32.HI R41, RZ, 0x10, R49 ;  /* 0x00000010ff297819 */ /* 0x000fe20000011631 */
[--C-:B------:R-:W-:Y:S01]  /*11040*/  HADD2.F32 R39, -RZ, R78.reuse.H1_H1 ;  /* 0x3000004eff277230 */ /* 0x100fe20000004100 */
[----:B------:R-:W-:Y:S01]  /*11050*/  SHF.R.S32.HI R25, RZ, 0x1f, R24 ;  /* 0x0000001fff197819 */ /* 0x000fe20000011418 */
[----:B------:R-:W-:Y:S01]  /*11060*/  IMAD.SHL.U32 R26, R24, 0x8, RZ ;  /* 0x00000008181a7824 */ /* 0x000fe200078e00ff */
[----:B------:R-:W-:Y:S01]  /*11070*/  SHF.R.U32.HI R40, RZ, 0x10, R5 ;  /* 0x00000010ff287819 */ /* 0x000fe20000011605 */
[----:B------:R-:W-:Y:S01]  /*11080*/  HADD2.F32 R78, -RZ, R78.H0_H0 ;  /* 0x2000004eff4e7230 */ /* 0x000fe20000004100 */
[----:B------:R-:W-:Y:S01]  /*11090*/  LEA.HI R24, R25, R24, RZ, 0x3 ;  /* 0x0000001819187211 */ /* 0x000fe200078f18ff */
[----:B------:R-:W-:Y:S01]  /*110a0*/  HADD2.F32 R80, -RZ, R80.H0_H0 ;  /* 0x20000050ff507230 */ /* 0x000fe20000004100 */
[----:B------:R-:W-:Y:S01]  /*110b0*/  LOP3.LUT R25, R181, 0x38, R26, 0xf8, !PT ;  /* 0x00000038b5197812 */ /* 0x000fe200078ef81a */
[----:B------:R-:W-:Y:S01]  /*110c0*/  HADD2.F32 R40, -RZ, R40.H0_H0 ;  /* 0x20000028ff287230 */ /* 0x000fe20000004100 */
[----:B------:R-:W-:Y:S01]  /*110d0*/  SHF.R.U64 R60, R48, 0x10, R49 ;  /* 0x00000010303c7819 */ /* 0x000fe20000001231 */
[----:B------:R-:W-:Y:S01]  /*110e0*/  IMAD.SHL.U32 R24, R24, 0x400, RZ ;  /* 0x0000040018187824 */ /* 0x000fe200078e00ff */
[----:B------:R-:W-:-:S02]  /*110f0*/  LOP3.LUT R29, R25, R218, RZ, 0x3c, !PT ;  /* 0x000000da191d7212 */ /* 0x000fc400078e3cff */
[----:B------:R-:W-:Y:S02]  /*11100*/  SHF.R.U64 R48, R4, 0x10, R5 ;  /* 0x0000001004307819 */ /* 0x000fe40000001205 */
[----:B------:R-:W-:Y:S02]  /*11110*/  LOP3.LUT R28, R24, 0x7fffe000, RZ, 0xc0, !PT ;  /* 0x7fffe000181c7812 */ /* 0x000fe400078ec0ff */
[----:B------:R-:W0:Y:S01]  /*11120*/  LDS.128 R24, [R216] ;  /* 0x00000000d8187984 */ /* 0x000e220000000c00 */
[----:B------:R-:W-:Y:S02]  /*11130*/  SHF.R.U64 R49, R50, 0x10, R51 ;  /* 0x0000001032317819 */ /* 0x000fe40000001233 */
[----:B------:R-:W-:Y:S02]  /*11140*/  IADD3 R29, R29, R28, R188 ;  /* 0x0000001c1d1d7210 */ /* 0x000fe40007ffe0bc */
[----:B------:R-:W-:Y:S02]  /*11150*/  SHF.R.U64 R47, R6, 0x10, R7 ;  /* 0x00000010062f7819 */ /* 0x000fe40000001207 */
[----:B------:R-:W-:-:S02]  /*11160*/  LEA R33, R29, R18, 0x1 ;  /* 0x000000121d217211 */ /* 0x000fc400078e08ff */
[----:B------:R-:W-:Y:S02]  /*11170*/  SHF.R.U32.HI R50, RZ, 0x10, R51 ;  /* 0x00000010ff327819 */ /* 0x000fe40000011633 */
[----:B------:R-:W-:Y:S01]  /*11180*/  SHF.R.U32.HI R43, RZ, 0x10, R7 ;  /* 0x00000010ff2b7819 */ /* 0x000fe20000011607 */
[----:B------:R-:W1:Y:S01]  /*11190*/  LDS.128 R28, [R33+0xc400] ;  /* 0x00c40000211c7984 */ /* 0x000e620000000c00 */
[--C-:B0-----:R-:W-:Y:S02]  /*111a0*/  HADD2.F32 R5, -RZ, R25.reuse.H0_H0 ;  /* 0x20000019ff057230 */ /* 0x101fe40000004100 */
[----:B------:R-:W-:Y:S02]  /*111b0*/  HADD2.F32 R4, -RZ, R24.H0_H0 ;  /* 0x20000018ff047230 */ /* 0x000fe40000004100 */
[----:B------:R-:W-:Y:S02]  /*111c0*/  HADD2.F32 R25, -RZ, R25.H1_H1 ;  /* 0x30000019ff197230 */ /* 0x000fe40000004100 */
[----:B------:R-:W-:-:S02]  /*111d0*/  HADD2.F32 R6, -RZ, R26.H0_H0 ;  /* 0x2000001aff067230 */ /* 0x000fc40000004100 */
        /* <DEDUP_REMOVED lines=8> */
[C---:B------:R-:W-:Y:S01]  /*11260*/  FFMA.FTZ R42, R5.reuse, R38, -R42 ;  /* 0x00000026052a7223 */ /* 0x040fe2000001082a */
[----:B------:R-:W-:Y:S01]  /*11270*/  FFMA.FTZ R44, R5, R39, R44 ;  /* 0x00000027052c7223 */ /* 0x000fe2000001002c */
[----:B------:R-:W-:Y:S01]  /*11280*/  FMUL.FTZ R5, R29, R78 ;  /* 0x0000004e1d057220 */ /* 0x000fe20000410000 */
[C---:B------:R-:W-:Y:S01]  /*11290*/  FMUL.FTZ R38, R35.reuse, R40 ;  /* 0x0000002823267220 */ /* 0x040fe20000410000 */
[----:B------:R-:W-:Y:S01]  /*112a0*/  FMUL.FTZ R46, R35, R34 ;  /* 0x00000022232e7220 */ /* 0x000fe20000410000 */
[----:B------:R-:W-:Y:S02]  /*112b0*/  HADD2.F32 R36, -RZ, R30.H0_H0 ;  /* 0x2000001eff247230 */ /* 0x000fe40000004100 */
[-C--:B------:R-:W-:Y:S01]  /*112c0*/  FMUL.FTZ R29, R29, R80.reuse ;  /* 0x000000501d1d7220 */ /* 0x080fe20000410000 */
[----:B------:R-:W-:Y:S02]  /*112d0*/  HADD2.F32 R35, -RZ, R79.H0_H0 ;  /* 0x2000004fff237230 */ /* 0x000fe40000004100 */
[----:B------:R-:W-:Y:S01]  /*112e0*/  FFMA.FTZ R80, R4, R80, -R5 ;  /* 0x0000005004507223 */ /* 0x000fe20000010805 */
[----:B------:R-:W-:Y:S01]  /*112f0*/  FFMA.FTZ R39, R25, R34, -R38 ;  /* 0x0000002219277223 */ /* 0x000fe20000010826 */
[----:B------:R-:W-:-:S02]  /*11300*/  HADD2.F32 R5, -RZ, R81.H0_H0 ;  /* 0x20000051ff057230 */ /* 0x000fc40000004100 */
[----:B------:R-:W-:Y:S01]  /*11310*/  FFMA.FTZ R41, R25, R40, R46 ;  /* 0x0000002819297223 */ /* 0x000fe2000001002e */
[----:B------:R-:W-:Y:S02]  /*11320*/  HADD2.F32 R37, -RZ, R31.H0_H0 ;  /* 0x2000001fff257230 */ /* 0x000fe40000004100 */
[----:B------:R-:W-:Y:S01]  /*11330*/  FFMA.FTZ R78, R4, R78, R29 ;  /* 0x0000004e044e7223 */ /* 0x000fe2000001001d */
[----:B------:R-:W-:Y:S02]  /*11340*/  HADD2.F32 R38, -RZ, R79.H1_H1 ;  /* 0x3000004fff267230 */ /* 0x000fe40000004100 */
[C---:B------:R-:W-:Y:S01]  /*11350*/  FMUL.FTZ R25, R36.reuse, R35 ;  /* 0x0000002324197220 */ /* 0x040fe20000410000 */
[----:B------:R-:W-:Y:S02]  /*11360*/  HADD2.F32 R4, -RZ, R81.H1_H1 ;  /* 0x30000051ff047230 */ /* 0x000fe40000004100 */
[----:B------:R-:W-:Y:S01]  /*11370*/  FMUL.FTZ R29, R36, R5 ;  /* 0x00000005241d7220 */ /* 0x000fe20000410000 */
[----:B------:R-:W-:-:S02]  /*11380*/  HADD2.F32 R31, -RZ, R31.H1_H1 ;  /* 0x3000001fff1f7230 */ /* 0x000fc40000004100 */
[C---:B------:R-:W-:Y:S01]  /*11390*/  FFMA.FTZ R40, R6.reuse, R5, -R25 ;  /* 0x0000000506287223 */ /* 0x040fe20000010819 */
[----:B------:R-:W-:Y:S02]  /*113a0*/  HADD2.F32 R36, -RZ, R43.H0_H0 ;  /* 0x2000002bff247230 */ /* 0x000fe40000004100 */
[C---:B------:R-:W-:Y:S01]  /*113b0*/  FMUL.FTZ R46, R37.reuse, R38 ;  /* 0x00000026252e7220 */ /* 0x040fe20000410000 */
[----:B------:R-:W-:Y:S02]  /*113c0*/  HADD2.F32 R34, -RZ, R50.H0_H0 ;  /* 0x20000032ff227230 */ /* 0x000fe40000004100 */
[-C--:B------:R-:W-:Y:S01]  /*113d0*/  FMUL.FTZ R5, R37, R4.reuse ;  /* 0x0000000425057220 */ /* 0x080fe20000410000 */
[----:B------:R-:W-:Y:S01]  /*113e0*/  FFMA.FTZ R37, R6, R35, R29 ;  /* 0x0000002306257223 */ /* 0x000fe2000001001d */
[----:B------:R-:W-:Y:S01]  /*113f0*/  FFMA.FTZ R46, R7, R4, -R46 ;  /* 0x00000004072e7223 */ /* 0x000fe2000001082e */
[----:B------:R-:W-:Y:S02]  /*11400*/  HADD2.F32 R28, -RZ, R28.H1_H1 ;  /* 0x3000001cff1c7230 */ /* 0x000fe40000004100 */
[----:B------:R-:W-:Y:S01]  /*11410*/  FMUL.FTZ R6, R31, R36 ;  /* 0x000000241f067220 */ /* 0x000fe20000410000 */
[----:B------:R-:W-:-:S02]  /*11420*/  HADD2.F32 R30, -RZ, R30.H1_H1 ;  /* 0x3000001eff1e7230 */ /* 0x000fc40000004100 */
[----:B------:R-:W-:Y:S01]  /*11430*/  FFMA.FTZ R38, R7, R38, R5 ;  /* 0x0000002607267223 */ /* 0x000fe20000010005 */
[-C--:B------:R-:W-:Y:S01]  /*11440*/  FMUL.FTZ R4, R31, R34.reuse ;  /* 0x000000221f047220 */ /* 0x080fe20000410000 */
[----:B------:R-:W-:Y:S02]  /*11450*/  HADD2.F32 R25, -RZ, R48.H0_H0 ;  /* 0x20000030ff197230 */ /* 0x000fe40000004100 */
[C---:B------:R-:W-:Y:S01]  /*11460*/  FFMA.FTZ R45, R27.reuse, R34, -R6 ;  /* 0x000000221b2d7223 */ /* 0x040fe20000010806 */
[----:B------:R-:W-:Y:S02]  /*11470*/  HADD2.F32 R29, -RZ, R47.H0_H0 ;  /* 0x2000002fff1d7230 */ /* 0x000fe40000004100 */
[----:B------:R-:W-:Y:S01]  /*11480*/  FFMA.FTZ R47, R27, R36, R4 ;  /* 0x000000241b2f7223 */ /* 0x000fe20000010004 */
[----:B------:R-:W-:Y:S02]  /*11490*/  HADD2.F32 R5, -RZ, R60.H0_H0 ;  /* 0x2000003cff057230 */ /* 0x000fe40000004100 */
[----:B------:R-:W-:Y:S01]  /*114a0*/  FMUL.FTZ R27, R28, R25 ;  /* 0x000000191c1b7220 */ /* 0x000fe20000410000 */
[----:B------:R-:W-:-:S02]  /*114b0*/  HADD2.F32 R7, -RZ, R49.H0_H0 ;  /* 0x20000031ff077230 */ /* 0x000fc40000004100 */
[----:B------:R-:W-:Y:S01]  /*114c0*/  FMUL.FTZ R43, R30, R29 ;  /* 0x0000001d1e2b7220 */ /* 0x000fe20000410000 */
[----:B------:R-:W-:Y:S02]  /*114d0*/  HADD2.F32 R24, -RZ, R24.H1_H1 ;  /* 0x30000018ff187230 */ /* 0x000fe40000004100 */
[----:B------:R-:W-:Y:S01]  /*114e0*/  FMUL.FTZ R28, R28, R5 ;  /* 0x000000051c1c7220 */ /* 0x000fe20000410000 */
[----:B------:R-:W-:Y:S02]  /*114f0*/  HADD2.F32 R26, -RZ, R26.H1_H1 ;  /* 0x3000001aff1a7230 */ /* 0x000fe40000004100 */
        /* <DEDUP_REMOVED lines=15> */
.L_x_1755:
[----:B------:R-:W-:Y:S05]  /*115f0*/  BSYNC B1 ;  /* 0x0000000000017941 */ /* 0x000fea0003800000 */
.L_x_1754:
[----:B------:R-:W-:Y:S04]  /*11600*/  BSSY B1, `(.L_x_1756) ;  /* 0x0000060000017945 */ /* 0x000fe80003800000 */
[----:B------:R-:W-:Y:S05]  /*11610*/  @P1 BRA `(.L_x_1757) ;  /* 0x0000000400781947 */ /* 0x000fea0003800000 */
[----:B0-----:R-:W-:Y:S01]  /*11620*/  LEA.HI R4, R32, R170, RZ, 0x1d ;  /* 0x000000aa20047211 */ /* 0x001fe200078fe8ff */
[----:B------:R-:W-:Y:S01]  /*11630*/  HADD2.F32 R35, -RZ, R69.H1_H1 ;  /* 0x30000045ff237230 */ /* 0x000fe20000004100 */
[----:B------:R-:W-:Y:S01]  /*11640*/  SHF.R.U32.HI R36, RZ, 0x10, R9 ;  /* 0x00000010ff247819 */ /* 0x000fe20000011609 */
[----:B------:R-:W-:Y:S01]  /*11650*/  HADD2.F32 R34, -RZ, R71.H1_H1 ;  /* 0x30000047ff227230 */ /* 0x000fe20000004100 */
[----:B------:R-:W-:Y:S01]  /*11660*/  SHF.R.S32.HI R5, RZ, 0x1f, R4 ;  /* 0x0000001fff057819 */ /* 0x000fe20000011404 */
[----:B------:R-:W-:Y:S01]  /*11670*/  IMAD.SHL.U32 R6, R4, 0x8, RZ ;  /* 0x0000000804067824 */ /* 0x000fe200078e00ff */
[----:B------:R-:W-:Y:S01]  /*11680*/  SHF.R.U64 R47, R52, 0x10, R53 ;  /* 0x00000010342f7819 */ /* 0x000fe20000001235 */
[----:B------:R-:W-:Y:S01]  /*11690*/  HADD2.F32 R36, -RZ, R36.H0_H0 ;  /* 0x20000024ff247230 */ /* 0x000fe20000004100 */
[----:B------:R-:W-:Y:S02]  /*116a0*/  LEA.HI R4, R5, R4, RZ, 0x3 ;  /* 0x0000000405047211 */ /* 0x000fe400078f18ff */
[----:B------:R-:W-:-:S02]  /*116b0*/  LOP3.LUT R5, R181, 0x38, R6, 0xf8, !PT ;  /* 0x00000038b5057812 */ /* 0x000fc400078ef806 */
[----:B------:R-:W-:Y:S01]  /*116c0*/  SHF.R.U64 R45, R8, 0x10, R9 ;  /* 0x00000010082d7819 */ /* 0x000fe20000001209 */
[----:B------:R-:W-:Y:S01]  /*116d0*/  IMAD.SHL.U32 R4, R4, 0x400, RZ ;  /* 0x0000040004047824 */ /* 0x000fe200078e00ff */
[----:B--2---:R-:W-:Y:S02]  /*116e0*/  LOP3.LUT R25, R5, R218, RZ, 0x3c, !PT ;  /* 0x000000da05197212 */ /* 0x004fe400078e3cff */
[----:B------:R-:W-:Y:S02]  /*116f0*/  SHF.R.U32.HI R52, RZ, 0x10, R53 ;  /* 0x00000010ff347819 */ /* 0x000fe40000011635 */
[----:B------:R-:W-:Y:S02]  /*11700*/  LOP3.LUT R24, R4, 0x7fffe000, RZ, 0xc0, !PT ;  /* 0x7fffe00004187812 */ /* 0x000fe400078ec0ff */
[----:B------:R-:W0:Y:S01]  /*11710*/  LDS.128 R4, [R214] ;  /* 0x00000000d6047984 */ /* 0x000e220000000c00 */
[----:B------:R-:W-:Y:S02]  /*11720*/  SHF.R.U64 R43, R10, 0x10, R11 ;  /* 0x000000100a2b7819 */ /* 0x000fe4000000120b */
[----:B------:R-:W-:-:S02]  /*11730*/  IADD3 R25, R25, R24, R188 ;  /* 0x0000001819197210 */ /* 0x000fc40007ffe0bc */
[--C-:B------:R-:W-:Y:S02]  /*11740*/  SHF.R.U64 R46, R54, 0x10, R55.reuse ;  /* 0x00000010362e7819 */ /* 0x100fe40000001237 */
[----:B------:R-:W-:Y:S01]  /*11750*/  SHF.R.U32.HI R54, RZ, 0x10, R55 ;  /* 0x00000010ff367819 */ /* 0x000fe20000011637 */
[----:B------:R-:W-:Y:S01]  /*11760*/  IMAD R28, R25, 0x2, R18 ;  /* 0x00000002191c7824 */ /* 0x000fe200078e0212 */
[----:B------:R-:W-:-:S04]  /*11770*/  SHF.R.U32.HI R41, RZ, 0x10, R11 ;  /* 0x00000010ff297819 */ /* 0x000fc8000001160b */
[----:B------:R-:W1:Y:S01]  /*11780*/  LDS.128 R24, [R28+0xc400] ;  /* 0x00c400001c187984 */ /* 0x000e620000000c00 */
[--C-:B0-----:R-:W-:Y:S02]  /*11790*/  HADD2.F32 R8, -RZ, R5.reuse.H0_H0 ;  /* 0x20000005ff087230 */ /* 0x101fe40000004100 */
[----:B------:R-:W-:Y:S02]  /*117a0*/  HADD2.F32 R9, -RZ, R5.H1_H1 ;  /* 0x30000005ff097230 */ /* 0x000fe40000004100 */
[----:B------:R-:W-:Y:S02]  /*117b0*/  HADD2.F32 R5, -RZ, R4.H0_H0 ;  /* 0x20000004ff057230 */ /* 0x000fe40000004100 */
[----:B------:R-:W-:Y:S02]  /*117c0*/  HADD2.F32 R10, -RZ, R6.H0_H0 ;  /* 0x20000006ff0a7230 */ /* 0x000fe40000004100 */
[--C-:B------:R-:W-:Y:S02]  /*117d0*/  HADD2.F32 R11, -RZ, R7.reuse.H0_H0 ;  /* 0x20000007ff0b7230 */ /* 0x100fe40000004100 */
[----:B------:R-:W-:-:S02]  /*117e0*/  HADD2.F32 R7, -RZ, R7.H1_H1 ;  /* 0x30000007ff077230 */ /* 0x000fc40000004100 */
[----:B------:R-:W-:Y:S02]  /*117f0*/  HADD2.F32 R4, -RZ, R4.H1_H1 ;  /* 0x30000004ff047230 */ /* 0x000fe40000004100 */
[--C-:B-1----:R-:W-:Y:S02]  /*11800*/  HADD2.F32 R29, -RZ, R25.reuse.H0_H0 ;  /* 0x20000019ff1d7230 */ /* 0x102fe40000004100 */
[----:B------:R-:W-:Y:S02]  /*11810*/  HADD2.F32 R30, -RZ, R25.H1_H1 ;  /* 0x30000019ff1e7230 */ /* 0x000fe40000004100 */
[----:B------:R-:W-:Y:S02]  /*11820*/  HADD2.F32 R25, -RZ, R24.H0_H0 ;  /* 0x20000018ff197230 */ /* 0x000fe40000004100 */
[C---:B------:R-:W-:Y:S01]  /*11830*/  FMUL.FTZ R37, R29.reuse, R35 ;  /* 0x000000231d257220 */ /* 0x040fe20000410000 */
[----:B------:R-:W-:Y:S01]  /*11840*/  FMUL.FTZ R39, R29, R34 ;  /* 0x000000221d277220 */ /* 0x000fe20000410000 */
[----:B------:R-:W-:-:S02]  /*11850*/  HADD2.F32 R29, -RZ, R52.H0_H0 ;  /* 0x20000034ff1d7230 */ /* 0x000fc40000004100 */
[----:B------:R-:W-:Y:S01]  /*11860*/  FMUL.FTZ R38, R30, R36 ;  /* 0x000000241e267220 */ /* 0x000fe20000410000 */
[C---:B------:R-:W-:Y:S01]  /*11870*/  FFMA.FTZ R37, R8.reuse, R34, -R37 ;  /* 0x0000002208257223 */ /* 0x040fe20000010825 */
[----:B------:R-:W-:Y:S02]  /*11880*/  HADD2.F32 R34, -RZ, R69.H0_H0 ;  /* 0x20000045ff227230 */ /* 0x000fe40000004100 */
[----:B------:R-:W-:Y:S01]  /*11890*/  FFMA.FTZ R39, R8, R35, R39 ;  /* 0x0000002308277223 */ /* 0x000fe20000010027 */
[----:B------:R-:W-:Y:S02]  /*118a0*/  HADD2.F32 R8, -RZ, R71.H0_H0 ;  /* 0x20000047ff087230 */ /* 0x000fe40000004100 */
[-C--:B------:R-:W-:Y:S01]  /*118b0*/  FMUL.FTZ R40, R30, R29.reuse ;  /* 0x0000001d1e287220 */ /* 0x080fe20000410000 */
[----:B------:R-:W-:Y:S01]  /*118c0*/  FFMA.FTZ R38, R9, R29, -R38 ;  /* 0x0000001d09267223 */ /* 0x000fe20000010826 */
[----:B------:R-:W-:Y:S01]  /*118d0*/  FMUL.FTZ R30, R25, R34 ;  /* 0x00000022191e7220 */ /* 0x000fe20000410000 */
[----:B------:R-:W-:-:S02]  /*118e0*/  HADD2.F32 R31, -RZ, R26.H0_H0 ;  /* 0x2000001aff1f7230 */ /* 0x000fc40000004100 */
[-C--:B------:R-:W-:Y:S01]  /*118f0*/  FMUL.FTZ R25, R25, R8.reuse ;  /* 0x0000000819197220 */ /* 0x080fe20000410000 */
[----:B------:R-:W-:Y:S02]  /*11900*/  HADD2.F32 R29, -RZ, R70.H0_H0 ;  /* 0x20000046ff1d7230 */ /* 0x000fe40000004100 */
[C---:B------:R-:W-:Y:S01]  /*11910*/  FFMA.FTZ R35, R5.reuse, R8, -R30 ;  /* 0x0000000805237223 */ /* 0x040fe2000001081e */
[----:B------:R-:W-:Y:S02]  /*11920*/  HADD2.F32 R8, -RZ, R72.H0_H0 ;  /* 0x20000048ff087230 */ /* 0x000fe40000004100 */
[----:B------:R-:W-:Y:S01]  /*11930*/  FFMA.FTZ R34, R5, R34, R25 ;  /* 0x0000002205227223 */ /* 0x000fe20000010019 */
[----:B------:R-:W-:Y:S02]  /*11940*/  HADD2.F32 R33, -RZ, R27.H0_H0 ;  /* 0x2000001bff217230 */ /* 0x000fe40000004100 */
[----:B------:R-:W-:Y:S01]  /*11950*/  FMUL.FTZ R5, R31, R29 ;  /* 0x0000001d1f057220 */ /* 0x000fe20000410000 */
[----:B------:R-:W-:-:S02]  /*11960*/  HADD2.F32 R70, -RZ, R70.H1_H1 ;  /* 0x30000046ff467230 */ /* 0x000fc40000004100 */
[----:B------:R-:W-:Y:S01]  /*11970*/  FFMA.FTZ R40, R9, R36, R40 ;  /* 0x0000002409287223 */ /* 0x000fe20000010028 */
[----:B------:R-:W-:Y:S02]  /*11980*/  HADD2.F32 R72, -RZ, R72.H1_H1 ;  /* 0x30000048ff487230 */ /* 0x000fe40000004100 */
[-C--:B------:R-:W-:Y:S01]  /*11990*/  FMUL.FTZ R9, R31, R8.reuse ;  /* 0x000000081f097220 */ /* 0x080fe20000410000 */
[----:B------:R-:W-:Y:S01]  /*119a0*/  FFMA.FTZ R31, R10, R8, -R5 ;  /* 0x000000080a1f7223 */ /* 0x000fe20000010805 */
[C---:B------:R-:W-:Y:S01]  /*119b0*/  FMUL.FTZ R36, R33.reuse, R70 ;  /* 0x0000004621247220 */ /* 0x040fe20000410000 */
[----:B------:R-:W-:Y:S02]  /*119c0*/  HADD2.F32 R27, -RZ, R27.H1_H1 ;  /* 0x3000001bff1b7230 */ /* 0x000fe40000004100 */
[-C--:B------:R-:W-:Y:S01]  /*119d0*/  FMUL.FTZ R33, R33, R72.reuse ;  /* 0x0000004821217220 */ /* 0x080fe20000410000 */
[----:B------:R-:W-:Y:S02]  /*119e0*/  HADD2.F32 R30, -RZ, R41.H0_H0 ;  /* 0x20000029ff1e7230 */ /* 0x000fe40000004100 */
[----:B------:R-:W-:Y:S01]  /*119f0*/  FFMA.FTZ R36, R11, R72, -R36 ;  /* 0x000000480b247223 */ /* 0x000fe20000010824 */
[----:B------:R-:W-:-:S02]  /*11a00*/  HADD2.F32 R8, -RZ, R54.H0_H0 ;  /* 0x20000036ff087230 */ /* 0x000fc40000004100 */
[----:B------:R-:W-:Y:S01]  /*11a10*/  FFMA.FTZ R33, R11, R70, R33 ;  /* 0x000000460b217223 */ /* 0x000fe20000010021 */
[----:B------:R-:W-:Y:S02]  /*11a20*/  HADD2.F32 R24, -RZ, R24.H1_H1 ;  /* 0x30000018ff187230 */ /* 0x000fe40000004100 */
[C---:B------:R-:W-:Y:S01]  /*11a30*/  FMUL.FTZ R42, R27.reuse, R30 ;  /* 0x0000001e1b2a7220 */ /* 0x040fe20000410000 */
[----:B------:R-:W-:Y:S02]  /*11a40*/  HADD2.F32 R11, -RZ, R45.H0_H0 ;  /* 0x2000002dff0b7230 */ /* 0x000fe40000004100 */
[----:B------:R-:W-:Y:S01]  /*11a50*/  FMUL.FTZ R44, R27, R8 ;  /* 0x000000081b2c7220 */ /* 0x000fe20000410000 */
[----:B------:R-:W-:Y:S02]  /*11a60*/  HADD2.F32 R5, -RZ, R47.H0_H0 ;  /* 0x2000002fff057230 */ /* 0x000fe40000004100 */
[----:B------:R-:W-:Y:S01]  /*11a70*/  FFMA.FTZ R10, R10, R29, R9 ;  /* 0x0000001d0a0a7223 */ /* 0x000fe20000010009 */
[----:B------:R-:W-:-:S02]  /*11a80*/  HADD2.F32 R26, -RZ, R26.H1_H1 ;  /* 0x3000001aff1a7230 */ /* 0x000fc40000004100 */
[C---:B------:R-:W-:Y:S01]  /*11a90*/  FFMA.FTZ R41, R7.reuse, R8, -R42 ;  /* 0x0000000807297223 */ /* 0x040fe2000001082a */
[----:B------:R-:W-:Y:S02]  /*11aa0*/  HADD2.F32 R25, -RZ, R43.H0_H0 ;  /* 0x2000002bff197230 */ /* 0x000fe40000004100 */
[----:B------:R-:W-:Y:S01]  /*11ab0*/  FFMA.FTZ R44, R7, R30, R44 ;  /* 0x0000001e072c7223 */ /* 0x000fe2000001002c */
[----:B------:R-:W-:Y:S02]  /*11ac0*/  HADD2.F32 R9, -RZ, R46.H0_H0 ;  /* 0x2000002eff097230 */ /* 0x000fe40000004100 */
[C---:B------:R-:W-:Y:S01]  /*11ad0*/  FMUL.FTZ R7, R24.reuse, R11 ;  /* 0x0000000b18077220 */ /* 0x040fe20000410000 */
[----:B------:R-:W-:Y:S02]  /*11ae0*/  HADD2.F32 R6, -RZ, R6.H1_H1 ;  /* 0x30000006ff067230 */ /* 0x000fe40000004100 */
        /* <DEDUP_REMOVED lines=17> */
.L_x_1757:
[----:B------:R-:W-:Y:S05]  /*11c00*/  BSYNC B1 ;  /* 0x0000000000017941 */ /* 0x000fea0003800000 */
.L_x_1756:
[----:B------:R-:W-:Y:S05]  /*11c10*/  @P2 BRA `(.L_x_1729) ;  /* 0x0000000400782947 */ /* 0x000fea0003800000 */
[----:B------:R-:W-:Y:S01]  /*11c20*/  LEA.HI R32, R32, R171, RZ, 0x1d ;  /* 0x000000ab20207211 */ /* 0x000fe200078fe8ff */
[----:B--2---:R-:W-:Y:S01]  /*11c30*/  HADD2.F32 R29, -RZ, R20.H1_H1 ;  /* 0x30000014ff1d7230 */ /* 0x004fe20000004100 */
[----:B------:R-:W-:Y:S01]  /*11c40*/  SHF.R.U64 R40, R56, 0x10, R57 ;  /* 0x0000001038287819 */ /* 0x000fe20000001239 */
[--C-:B------:R-:W-:Y:S01]  /*11c50*/  HADD2.F32 R31, -RZ, R0.reuse.H1_H1 ;  /* 0x30000000ff1f7230 */ /* 0x100fe20000004100 */
[----:B01----:R-:W-:Y:S01]  /*11c60*/  SHF.R.S32.HI R5, RZ, 0x1f, R32 ;  /* 0x0000001fff057819 */ /* 0x003fe20000011420 */
[----:B------:R-:W-:Y:S01]  /*11c70*/  HADD2.F32 R30, -RZ, R0.H0_H0 ;  /* 0x20000000ff1e7230 */ /* 0x000fe20000004100 */
[----:B------:R-:W-:Y:S01]  /*11c80*/  SHF.L.U32 R4, R32, 0x3, RZ ;  /* 0x0000000320047819 */ /* 0x000fe200000006ff */
[----:B------:R-:W-:Y:S01]  /*11c90*/  HADD2.F32 R20, -RZ, R20.H0_H0 ;  /* 0x20000014ff147230 */ /* 0x000fe20000004100 */
[----:B------:R-:W-:Y:S02]  /*11ca0*/  LEA.HI R32, R5, R32, RZ, 0x3 ;  /* 0x0000002005207211 */ /* 0x000fe400078f18ff */
[----:B------:R-:W-:-:S02]  /*11cb0*/  LOP3.LUT R5, R181, 0x38, R4, 0xf8, !PT ;  /* 0x00000038b5057812 */ /* 0x000fc400078ef804 */
[----:B------:R-:W-:Y:S01]  /*11cc0*/  SHF.R.U32.HI R56, RZ, 0x10, R57 ;  /* 0x00000010ff387819 */ /* 0x000fe20000011639 */
[----:B------:R-:W-:Y:S01]  /*11cd0*/  IMAD.SHL.U32 R32, R32, 0x400, RZ ;  /* 0x0000040020207824 */ /* 0x000fe200078e00ff */
[----:B------:R-:W-:Y:S02]  /*11ce0*/  LOP3.LUT R9, R5, R218, RZ, 0x3c, !PT ;  /* 0x000000da05097212 */ /* 0x000fe400078e3cff */
[----:B------:R-:W0:Y:S01]  /*11cf0*/  LDS.128 R4, [R213] ;  /* 0x00000000d5047984 */ /* 0x000e220000000c00 */
[----:B------:R-:W-:Y:S02]  /*11d00*/  SHF.R.U64 R38, R12, 0x10, R13 ;  /* 0x000000100c267819 */ /* 0x000fe4000000120d */
[----:B------:R-:W-:Y:S02]  /*11d10*/  LOP3.LUT R32, R32, 0x7fffe000, RZ, 0xc0, !PT ;  /* 0x7fffe00020207812 */ /* 0x000fe400078ec0ff */
[----:B------:R-:W-:Y:S02]  /*11d20*/  SHF.R.U64 R37, R14, 0x10, R15 ;  /* 0x000000100e257819 */ /* 0x000fe4000000120f */
[----:B------:R-:W-:-:S02]  /*11d30*/  IADD3 R9, R9, R32, R188 ;  /* 0x0000002009097210 */ /* 0x000fc40007ffe0bc */
[----:B------:R-:W-:Y:S02]  /*11d40*/  SHF.R.U32.HI R32, RZ, 0x10, R13 ;  /* 0x00000010ff207819 */ /* 0x000fe4000001160d */
[--C-:B------:R-:W-:Y:S01]  /*11d50*/  SHF.R.U64 R39, R58, 0x10, R59.reuse ;  /* 0x000000103a277819 */ /* 0x100fe2000000123b */
[----:B------:R-:W-:Y:S01]  /*11d60*/  IMAD R24, R9, 0x2, R18 ;  /* 0x0000000209187824 */ /* 0x000fe200078e0212 */
[----:B------:R-:W-:Y:S01]  /*11d70*/  SHF.R.U32.HI R58, RZ, 0x10, R59 ;  /* 0x00000010ff3a7819 */ /* 0x000fe2000001163b */
[----:B------:R-:W-:Y:S01]  /*11d80*/  HADD2.F32 R32, -RZ, R32.H0_H0 ;  /* 0x20000020ff207230 */ /* 0x000fe20000004100 */
[----:B------:R-:W-:Y:S02]  /*11d90*/  SHF.R.U32.HI R36, RZ, 0x10, R15 ;  /* 0x00000010ff247819 */ /* 0x000fe4000001160f */
[----:B------:R-:W1:Y:S01]  /*11da0*/  LDS.128 R8, [R24+0xc400] ;  /* 0x00c4000018087984 */ /* 0x000e620000000c00 */
[--C-:B0-----:R-:W-:Y:S02]  /*11db0*/  HADD2.F32 R13, -RZ, R5.reuse.H1_H1 ;  /* 0x30000005ff0d7230 */ /* 0x101fe40000004100 */
[----:B------:R-:W-:-:S02]  /*11dc0*/  HADD2.F32 R12, -RZ, R5.H0_H0 ;  /* 0x20000005ff0c7230 */ /* 0x000fc40000004100 */
[----:B------:R-:W-:Y:S02]  /*11dd0*/  HADD2.F32 R5, -RZ, R4.H0_H0 ;  /* 0x20000004ff057230 */ /* 0x000fe40000004100 */
[----:B------:R-:W-:Y:S02]  /*11de0*/  HADD2.F32 R14, -RZ, R6.H0_H0 ;  /* 0x20000006ff0e7230 */ /* 0x000fe40000004100 */
[--C-:B------:R-:W-:Y:S02]  /*11df0*/  HADD2.F32 R15, -RZ, R7.reuse.H0_H0 ;  /* 0x20000007ff0f7230 */ /* 0x100fe40000004100 */
[----:B------:R-:W-:Y:S02]  /*11e00*/  HADD2.F32 R7, -RZ, R7.H1_H1 ;  /* 0x30000007ff077230 */ /* 0x000fe40000004100 */
[----:B------:R-:W-:Y:S02]  /*11e10*/  HADD2.F32 R4, -RZ, R4.H1_H1 ;  /* 0x30000004ff047230 */ /* 0x000fe40000004100 */
[----:B------:R-:W-:-:S02]  /*11e20*/  HADD2.F32 R6, -RZ, R6.H1_H1 ;  /* 0x30000006ff067230 */ /* 0x000fc40000004100 */
[--C-:B-1----:R-:W-:Y:S02]  /*11e30*/  HADD2.F32 R25, -RZ, R9.reuse.H0_H0 ;  /* 0x20000009ff197230 */ /* 0x102fe40000004100 */
[----:B------:R-:W-:Y:S02]  /*11e40*/  HADD2.F32 R26, -RZ, R9.H1_H1 ;  /* 0x30000009ff1a7230 */ /* 0x000fe40000004100 */
[----:B------:R-:W-:Y:S02]  /*11e50*/  HADD2.F32 R9, -RZ, R8.H0_H0 ;  /* 0x20000008ff097230 */ /* 0x000fe40000004100 */
[C---:B------:R-:W-:Y:S01]  /*11e60*/  FMUL.FTZ R33, R25.reuse, R31 ;  /* 0x0000001f19217220 */ /* 0x040fe20000410000 */
[-C--:B------:R-:W-:Y:S01]  /*11e70*/  FMUL.FTZ R35, R25, R29.reuse ;  /* 0x0000001d19237220 */ /* 0x080fe20000410000 */
[----:B------:R-:W-:Y:S02]  /*11e80*/  HADD2.F32 R25, -RZ, R56.H0_H0 ;  /* 0x20000038ff197230 */ /* 0x000fe40000004100 */
[----:B------:R-:W-:Y:S01]  /*11e90*/  FMUL.FTZ R0, R26, R32 ;  /* 0x000000201a007220 */ /* 0x000fe20000410000 */
[C---:B------:R-:W-:Y:S01]  /*11ea0*/  FFMA.FTZ R33, R12.reuse, R29, -R33 ;  /* 0x0000001d0c217223 */ /* 0x040fe20000010821 */
[----:B------:R-:W-:Y:S01]  /*11eb0*/  FFMA.FTZ R35, R12, R31, R35 ;  /* 0x0000001f0c237223 */ /* 0x000fe20000010023 */
[----:B------:R-:W-:-:S02]  /*11ec0*/  HADD2.F32 R27, -RZ, R10.H0_H0 ;  /* 0x2000000aff1b7230 */ /* 0x000fc40000004100 */
[-C--:B------:R-:W-:Y:S01]  /*11ed0*/  FMUL.FTZ R34, R26, R25.reuse ;  /* 0x000000191a227220 */ /* 0x080fe20000410000 */
[----:B------:R-:W-:Y:S01]  /*11ee0*/  FFMA.FTZ R26, R13, R25, -R0 ;  /* 0x000000190d1a7223 */ /* 0x000fe20000010800 */
[C---:B------:R-:W-:Y:S01]  /*11ef0*/  FMUL.FTZ R0, R9.reuse, R30 ;  /* 0x0000001e09007220 */ /* 0x040fe20000410000 */
[----:B------:R-:W-:Y:S02]  /*11f00*/  HADD2.F32 R12, -RZ, R3.H0_H0 ;  /* 0x20000003ff0c7230 */ /* 0x000fe40000004100 */
[----:B------:R-:W-:Y:S01]  /*11f10*/  FMUL.FTZ R9, R9, R20 ;  /* 0x0000001409097220 */ /* 0x000fe20000410000 */
[----:B------:R-:W-:Y:S01]  /*11f20*/  FFMA.FTZ R34, R13, R32, R34 ;  /* 0x000000200d227223 */ /* 0x000fe20000010022 */
[C---:B------:R-:W-:Y:S01]  /*11f30*/  FFMA.FTZ R13, R5.reuse, R20, -R0 ;  /* 0x00000014050d7223 */ /* 0x040fe20000010800 */
[----:B------:R-:W-:Y:S02]  /*11f40*/  HADD2.F32 R0, -RZ, R21.H0_H0 ;  /* 0x20000015ff007230 */ /* 0x000fe40000004100 */
[----:B------:R-:W-:Y:S01]  /*11f50*/  FFMA.FTZ R30, R5, R30, R9 ;  /* 0x0000001e051e7223 */ /* 0x000fe20000010009 */
[----:B------:R-:W-:Y:S01]  /*11f60*/  FMUL.FTZ R5, R27, R12 ;  /* 0x0000000c1b057220 */ /* 0x000fe20000410000 */
[----:B------:R-:W-:-:S02]  /*11f70*/  HADD2.F32 R28, -RZ, R11.H0_H0 ;  /* 0x2000000bff1c7230 */ /* 0x000fc40000004100 */
[----:B------:R-:W-:Y:S02]  /*11f80*/  HADD2.F32 R3, -RZ, R3.H1_H1 ;  /* 0x30000003ff037230 */ /* 0x000fe40000004100 */
[-C--:B------:R-:W-:Y:S01]  /*11f90*/  FMUL.FTZ R27, R27, R0.reuse ;  /* 0x000000001b1b7220 */ /* 0x080fe20000410000 */
[----:B------:R-:W-:Y:S02]  /*11fa0*/  HADD2.F32 R21, -RZ, R21.H1_H1 ;  /* 0x30000015ff157230 */ /* 0x000fe40000004100 */
[----:B------:R-:W-:Y:S01]  /*11fb0*/  FFMA.FTZ R25, R14, R0, -R5 ;  /* 0x000000000e197223 */ /* 0x000fe20000010805 */
[----:B------:R-:W-:Y:S02]  /*11fc0*/  HADD2.F32 R11, -RZ, R11.H1_H1 ;  /* 0x3000000bff0b7230 */ /* 0x000fe40000004100 */
[C---:B------:R-:W-:Y:S01]  /*11fd0*/  FMUL.FTZ R32, R28.reuse, R3 ;  /* 0x000000031c207220 */ /* 0x040fe20000410000 */
[----:B------:R-:W-:Y:S02]  /*11fe0*/  HADD2.F32 R20, -RZ, R36.H0_H0 ;  /* 0x20000024ff147230 */ /* 0x000fe40000004100 */
[----:B------:R-:W-:Y:S01]  /*11ff0*/  FMUL.FTZ R28, R28, R21 ;  /* 0x000000151c1c7220 */ /* 0x000fe20000410000 */
[----:B------:R-:W-:-:S02]  /*12000*/  HADD2.F32 R0, -RZ, R58.H0_H0 ;  /* 0x2000003aff007230 */ /* 0x000fc40000004100 */
[----:B------:R-:W-:Y:S01]  /*12010*/  FFMA.FTZ R27, R14, R12, R27 ;  /* 0x0000000c0e1b7223 */ /* 0x000fe2000001001b */
[----:B------:R-:W-:Y:S02]  /*12020*/  HADD2.F32 R8, -RZ, R8.H1_H1 ;  /* 0x30000008ff087230 */ /* 0x000fe40000004100 */
[C---:B------:R-:W-:Y:S01]  /*12030*/  FMUL.FTZ R12, R11.reuse, R20 ;  /* 0x000000140b0c7220 */ /* 0x040fe20000410000 */
[----:B------:R-:W-:Y:S02]  /*12040*/  HADD2.F32 R10, -RZ, R10.H1_H1 ;  /* 0x3000000aff0a7230 */ /* 0x000fe40000004100 */
[----:B------:R-:W-:Y:S01]  /*12050*/  FMUL.FTZ R14, R11, R0 ;  /* 0x000000000b0e7220 */ /* 0x000fe20000410000 */
[C---:B------:R-:W-:Y:S01]  /*12060*/  FFMA.FTZ R28, R15.reuse, R3, R28 ;  /* 0x000000030f1c7223 */ /* 0x040fe2000001001c */
[----:B------:R-:W-:Y:S02]  /*12070*/  HADD2.F32 R9, -RZ, R38.H0_H0 ;  /* 0x20000026ff097230 */ /* 0x000fe40000004100 */
[----:B------:R-:W-:Y:S01]  /*12080*/  FFMA.FTZ R32, R15, R21, -R32 ;  /* 0x000000150f207223 */ /* 0x000fe20000010820 */
[----:B------:R-:W-:-:S02]  /*12090*/  HADD2.F32 R11, -RZ, R37.H0_H0 ;  /* 0x20000025ff0b7230 */ /* 0x000fc40000004100 */
[C---:B------:R-:W-:Y:S01]  /*120a0*/  FFMA.FTZ R21, R7.reuse, R0, -R12 ;  /* 0x0000000007157223 */ /* 0x040fe2000001080c */
[----:B------:R-:W-:Y:S02]  /*120b0*/  HADD2.F32 R3, -RZ, R40.H0_H0 ;  /* 0x20000028ff037230 */ /* 0x000fe40000004100 */
[----:B------:R-:W-:Y:S01]  /*120c0*/  FFMA.FTZ R29, R7, R20, R14 ;  /* 0x00000014071d7223 */ /* 0x000fe2000001000e */
[----:B------:R-:W-:Y:S02]  /*120d0*/  HADD2.F32 R5, -RZ, R39.H0_H0 ;  /* 0x20000027ff057230 */ /* 0x000fe40000004100 */
        /* <DEDUP_REMOVED lines=18> */
.L_x_1729:
[----:B------:R-:W-:Y:S05]  /*12200*/  BSYNC B0 ;  /* 0x0000000000007941 */ /* 0x000fea0003800000 */
.L_x_1707:
        /* <DEDUP_REMOVED lines=8> */
.L_x_1705:
[----:B01-3--:R-:W3:Y:S02]  /*12290*/  LDL R0, [R1+0x30] ;  /* 0x0000300001007983 */ /* 0x00bee40000100800 */
[----:B---3--:R-:W-:-:S13]  /*122a0*/  R2UR UR4, R0 ;  /* 0x00000000000472ca */ /* 0x008fda00000e0000 */
[----:B------:R-:W-:-:S05]  /*122b0*/  IMAD.U32 R0, RZ, RZ, UR4 ;  /* 0x00000004ff007e24 */ /* 0x000fca000f8e00ff */
[----:B------:R-:W-:-:S13]  /*122c0*/  ISETP.NE.AND P0, PT, R0, 0x3, PT ;  /* 0x000000030000780c */ /* 0x000fda0003f05270 */
[----:B------:R-:W-:Y:S05]  /*122d0*/  @!P0 BRA `(.L_x_1758) ;  /* 0x0000000000048947 */ /* 0x000fea0003800000 */
[----:B------:R-:W-:Y:S01]  /*122e0*/  BPT.TRAP 0x1 ;  /* 0x000000040000795c */ /* 0x000fe20000300000 */
.L_x_1758:
[----:B--2-4-:R-:W-:Y:S02]  /*122f0*/  LEA R4, R160, R18, 0x3 ;  /* 0x00000012a0047211 */ /* 0x014fe400078e18ff */
[----:B------:R-:W-:-:S04]  /*12300*/  SHF.L.U32 R3, R163, 0x1f, RZ ;  /* 0x0000001fa3037819 */ /* 0x000fc800000006ff */
[----:B------:R0:W1:Y:S01]  /*12310*/  SYNCS.PHASECHK.TRANS64.TRYWAIT P1, [R4+URZ+0x2a830], R3 ;  /* 0x02a83003040075a7 */ /* 0x000062000802017f */
[----:B------:R-:W-:Y:S05]  /*12320*/  @!P0 BRA `(.L_x_1759) ;  /* 0x0000000000048947 */ /* 0x000fea0003800000 */
[----:B------:R-:W-:Y:S01]  /*12330*/  BPT.TRAP 0x1 ;  /* 0x000000040000795c */ /* 0x000fe20000300000 */
.L_x_1759:
[----:B-1----:R-:W-:Y:S05]  /*12340*/  @P1 BRA `(.L_x_1760) ;  /* 0x0000000000081947 */ /* 0x002fea0003800000 */
[----:B------:R-:W1:Y:S02]  /*12350*/  SYNCS.PHASECHK.TRANS64.TRYWAIT P1, [R4+URZ+0x2a830], R3 ;  /* 0x02a83003040075a7 */ /* 0x000e64000802017f */
[----:B-1----:R-:W-:Y:S05]  /*12360*/  @!P1 BRA `(.L_x_1761) ;  /* 0x00000180003c9947 */ /* 0x002fea0003800000 */
.L_x_1760:
[----:B------:R-:W-:Y:S05]  /*12370*/  WARPSYNC.ALL ;  /* 0x0000000000007948 */ /* 0x000fea0003800000 */
[----:B------:R-:W-:Y:S01]  /*12380*/  VIADD R0, R18, 0x18400 ;  /* 0x0001840012007836 */ /* 0x000fe20000000000 */
[----:B------:R-:W-:Y:S01]  /*12390*/  R2UR UR4, R68 ;  /* 0x00000000440472ca */ /* 0x000fe200000e0000 */
[----:B------:R-:W-:Y:S01]  /*123a0*/  IMAD.MOV.U32 R9, RZ, RZ, 0x40000040 ;  /* 0x40000040ff097424 */ /* 0x000fe200078e00ff */
[----:B------:R-:W-:Y:S01]  /*123b0*/  WARPGROUP.ARRIVE ;  /* 0x00000000000079c5 */ /* 0x000fe20000000000 */
[----:B------:R-:W-:Y:S01]  /*123c0*/  UMOV UR9, 0x40000040 ;  /* 0x4000004000097882 */ /* 0x000fe20000000000 */
[----:B------:R-:W-:Y:S01]  /*123d0*/  SHF.R.U32.HI R0, RZ, 0x4, R0 ;  /* 0x00000004ff007819 */ /* 0x000fe20000011600 */
[----:B------:R-:W-:Y:S01]  /*123e0*/  IMAD.MOV.U32 R11, RZ, RZ, 0x40000040 ;  /* 0x40000040ff0b7424 */ /* 0x000fe200078e00ff */
[----:B------:R-:W-:Y:S01]  /*123f0*/  R2UR UR11, R9 ;  /* 0x00000000090b72ca */ /* 0x000fe200000e0000 */
[----:B------:R-:W-:Y:S01]  /*12400*/  UMOV UR57, 0x40000040 ;  /* 0x4000004000397882 */ /* 0x000fe20000000000 */
[----:B------:R-:W-:Y:S01]  /*12410*/  LOP3.LUT R0, R0, 0x3fff, RZ, 0xc0, !PT ;  /* 0x00003fff00007812 */ /* 0x000fe200078ec0ff */
[----:B------:R-:W-:Y:S01]  /*12420*/  UMOV UR53, 0x40000040 ;  /* 0x4000004000357882 */ /* 0x000fe20000000000 */
[----:B------:R-:W-:Y:S01]  /*12430*/  MOV R13, UR9 ;  /* 0x00000009000d7c02 */ /* 0x000fe20008000f00 */
[----:B------:R-:W-:Y:S01]  /*12440*/  UMOV UR49, 0x40000040 ;  /* 0x4000004000317882 */ /* 0x000fe20000000000 */
[----:B------:R-:W-:Y:S01]  /*12450*/  LOP3.LUT R7, R0, 0x10000, RZ, 0xfc, !PT ;  /* 0x0001000000077812 */ /* 0x000fe200078efcff */
[----:B------:R-:W-:Y:S01]  /*12460*/  ULOP3.LUT UR4, UR4, 0x10000, URZ, 0xfc, !UPT ;  /* 0x0001000004047892 */ /* 0x000fe2000f8efc3f */
[----:B------:R-:W-:Y:S01]  /*12470*/  MOV R9, 0x40000040 ;  /* 0x4000004000097802 */ /* 0x000fe20000000f00 */
[----:B------:R-:W-:Y:S01]  /*12480*/  UMOV UR45, 0x40000040 ;  /* 0x40000040002d7882 */ /* 0x000fe20000000000 */
[----:B------:R-:W-:Y:S01]  /*12490*/  UMOV UR41, 0x40000040 ;  /* 0x4000004000297882 */ /* 0x000fe20000000000 */
[----:B------:R-:W-:Y:S01]  /*124a0*/  IMAD R8, R160, 0x900, R7 ;  /* 0x00000900a0087824 */ /* 0x000fe200078e0207 */
[----:B------:R-:W-:Y:S01]  /*124b0*/  UIADD3 UR5, UR4, 0x2, URZ ;  /* 0x0000000204057890 */ /* 0x000fe2000fffe03f */
[----:B------:R-:W-:Y:S01]  /*124c0*/  R2UR UR39, R9 ;  /* 0x00000000092772ca */ /* 0x000fe200000e0000 */
[----:B------:R-:W-:Y:S01]  /*124d0*/  UMOV UR8, UR4 ;  /* 0x0000000400087c82 */ /* 0x000fe20008000000 */
[C---:B------:R-:W-:Y:S01]  /*124e0*/  VIADD R10, R8.reuse, 0x2 ;  /* 0x00000002080a7836 */ /* 0x040fe20000000000 */
[----:B------:R-:W-:Y:S01]  /*124f0*/  R2UR UR10, R8 ;  /* 0x00000000080a72ca */ /* 0x000fe200000e0000 */
[----:B------:R-:W-:Y:S01]  /*12500*/  IMAD.U32 R12, RZ, RZ, UR8 ;  /* 0x00000008ff0c7e24 */ /* 0x000fe2000f8e00ff */
[----:B------:R-:W-:-:S02]  /*12510*/  UIADD3 UR56, UR4, 0x404, URZ ;  /* 0x0000040404387890 */ /* 0x000fc4000fffe03f */
[----:B------:R-:W-:Y:S02]  /*12520*/  UIADD3 UR52, UR4, 0x406, URZ ;  /* 0x0000040604347890 */ /* 0x000fe4000fffe03f */
[----:B------:R2:W-:Y:S01]  /*12530*/  STL.64 [R1+0x28], R12 ;  /* 0x0000280c01007387 */ /* 0x0005e20000100a00 */
[----:B------:R-:W-:Y:S02]  /*12540*/  UIADD3 UR48, UR4, 0x800, URZ ;  /* 0x0000080004307890 */ /* 0x000fe4000fffe03f */
[----:B------:R-:W-:Y:S02]  /*12550*/  UIADD3 UR44, UR4, 0x802, URZ ;  /* 0x00000802042c7890 */ /* 0x000fe4000fffe03f */
[----:B------:R-:W-:Y:S02]  /*12560*/  UIADD3 UR40, UR4, 0x804, URZ ;  /* 0x0000080404287890 */ /* 0x000fe4000fffe03f */
[----:B------:R-:W-:Y:S01]  /*12570*/  HGMMA.64x96x16.F32 R24, gdesc[UR8], RZ, !UPT, gsb0 ;  /* 0x01600000081879f0 */ /* 0x000fe2000c0008ff */
[----:B------:R-:W-:Y:S01]  /*12580*/  R2UR UR10, R10 ;  /* 0x000000000a0a72ca */ /* 0x000fe200000e0000 */
[----:B------:R-:W-:Y:S01]  /*12590*/  UMOV UR8, UR5 ;  /* 0x0000000500087c82 */ /* 0x000fe20008000000 */
[----:B------:R-:W-:Y:S01]  /*125a0*/  R2UR UR11, R11 ;  /* 0x000000000b0b72ca */ /* 0x000fe200000e0000 */
[----:B------:R-:W-:Y:S01]  /*125b0*/  UMOV UR9, 0x40000040 ;  /* 0x4000004000097882 */ /* 0x000fe20000000000 */
[----:B------:R-:W-:Y:S01]  /*125c0*/  VIADD R10, R8, 0x4 ;  /* 0x00000004080a7836 */ /* 0x000fe20000000000 */
[----:B------:R-:W-:Y:S01]  /*125d0*/  UIADD3 UR5, UR4, 0x4, URZ ;  /* 0x0000000404057890 */ /* 0x000fe2000fffe03f */
[----:B------:R-:W-:Y:S01]  /*125e0*/  IMAD.MOV.U32 R11, RZ, RZ, 0x40000040 ;  /* 0x40000040ff0b7424 */ /* 0x000fe200078e00ff */
[----:B--2---:R-:W-:Y:S01]  /*125f0*/  MOV R13, UR9 ;  /* 0x00000009000d7c02 */ /* 0x004fe20008000f00 */
[----:B------:R-:W-:Y:S01]  /*12600*/  IMAD.U32 R12, RZ, RZ, UR8 ;  /* 0x00000008ff0c7e24 */ /* 0x000fe2000f8e00ff */
        /* <DEDUP_REMOVED lines=14> */
[----:B------:R-:W-:-:S05]  /*126f0*/  IMAD.U32 R12, RZ, RZ, UR8 ;  /* 0x00000008ff0c7e24 */ /* 0x000fca000f8e00ff */
        /* <DEDUP_REMOVED lines=35> */
[----:B--2---:R-:W-:Y:S01]  /*12930*/  MOV R13, UR9 ;  /* 0x00000009000d7c02 */ /* 0x004fe20008000f00 */
[----:B------:R-:W-:Y:S02]  /*12940*/  IMAD.MOV.U32 R11, RZ, RZ, 0x40000040 ;  /* 0x40000040ff0b7424 */ /* 0x000fe400078e00ff */
[----:B------:R-:W-:Y:S01]  /*12950*/  IMAD.U32 R12, RZ, RZ, UR8 ;  /* 0x00000008ff0c7e24 */ /* 0x000fe2000f8e00ff */
[----:B------:R-:W-:Y:S01]  /*12960*/  R2UR UR58, R10 ;  /* 0x000000000a3a72ca */ /* 0x000fe200000e0000 */
[----:B------:R-:W-:Y:S01]  /*12970*/  VIADD R10, R8, 0x306 ;  /* 0x00000306080a7836 */ /* 0x000fe20000000000 */
[----:B------:R-:W-:-:S02]  /*12980*/  R2UR UR59, R11 ;  /* 0x000000000b3b72ca */ /* 0x000fc400000e0000 */
[----:B------:R-:W-:Y:S01]  /*12990*/  MOV R11, 0x40000040 ;  /* 0x40000040000b7802 */ /* 0x000fe20000000f00 */
[----:B------:R2:W-:Y:S01]  /*129a0*/  STL.64 [R1], R12 ;  /* 0x0000000c01007387 */ /* 0x0005e20000100a00 */
[----:B------:R-:W-:Y:S01]  /*129b0*/  R2UR UR54, R10 ;  /* 0x000000000a3672ca */ /* 0x000fe200000e0000 */
[----:B------:R-:W-:Y:S01]  /*129c0*/  VIADD R10, R8, 0x600 ;  /* 0x00000600080a7836 */ /* 0x000fe20000000000 */
[----:B------:R-:W-:Y:S01]  /*129d0*/  R2UR UR55, R11 ;  /* 0x000000000b3772ca */ /* 0x000fe200000e0000 */
[----:B------:R-:W-:-:S03]  /*129e0*/  IMAD.MOV.U32 R11, RZ, RZ, 0x40000040 ;  /* 0x40000040ff0b7424 */ /* 0x000fc600078e00ff */
[----:B------:R-:W-:Y:S01]  /*129f0*/  R2UR UR50, R10 ;  /* 0x000000000a3272ca */ /* 0x000fe200000e0000 */
[----:B------:R-:W-:Y:S01]  /*12a00*/  VIADD R10, R8, 0x602 ;  /* 0x00000602080a7836 */ /* 0x000fe20000000000 */
[----:B------:R-:W-:Y:S02]  /*12a10*/  R2UR UR51, R11 ;  /* 0x000000000b3372ca */ /* 0x000fe400000e0000 */
[----:B------:R-:W-:Y:S02]  /*12a20*/  MOV R11, 0x40000040 ;  /* 0x40000040000b7802 */ /* 0x000fe40000000f00 */
[----:B------:R-:W-:Y:S01]  /*12a30*/  R2UR UR46, R10 ;  /* 0x000000000a2e72ca */ /* 0x000fe200000e0000 */
[C---:B------:R-:W-:Y:S01]  /*12a40*/  VIADD R10, R8.reuse, 0x604 ;  /* 0x00000604080a7836 */ /* 0x040fe20000000000 */
[----:B------:R-:W-:Y:S01]  /*12a50*/  R2UR UR47, R11 ;  /* 0x000000000b2f72ca */ /* 0x000fe200000e0000 */
[----:B------:R-:W-:Y:S02]  /*12a60*/  IMAD.MOV.U32 R11, RZ, RZ, 0x40000040 ;  /* 0x40000040ff0b7424 */ /* 0x000fe400078e00ff */
[----:B------:R-:W-:Y:S01]  /*12a70*/  VIADD R8, R8, 0x606 ;  /* 0x0000060608087836 */ /* 0x000fe20000000000 */
[----:B------:R-:W-:-:S02]  /*12a80*/  R2UR UR42, R10 ;  /* 0x000000000a2a72ca */ /* 0x000fc400000e0000 */
[----:B------:R-:W-:Y:S02]  /*12a90*/  R2UR UR43, R11 ;  /* 0x000000000b2b72ca */ /* 0x000fe400000e0000 */
[----:B------:R-:W-:Y:S01]  /*12aa0*/  R2UR UR38, R8 ;  /* 0x00000000082672ca */ /* 0x000fe200000e0000 */
        /* <DEDUP_REMOVED lines=22> */
[----:B--2---:R-:W-:Y:S05]  /*12c10*/  @!P0 BRA `(.L_x_1762) ;  /* 0x0000000000048947 */ /* 0x004fea0003800000 */
[----:B------:R-:W-:Y:S01]  /*12c20*/  BPT.TRAP 0x1 ;  /* 0x000000040000795c */ /* 0x000fe20000300000 */
.L_x_1762:
[----:B------:R-:W2:Y:S01]  /*12c30*/  LDC R21, c[0x0][0x448] ;  /* 0x00011200ff157b82 */ /* 0x000ea20000000800 */
[----:B------:R-:W-:Y:S01]  /*12c40*/  IMAD.IADD R5, R191, 0x1, R187 ;  /* 0x00000001bf057824 */ /* 0x000fe200078e02bb */
[----:B------:R-:W-:Y:S01]  /*12c50*/  ULDC UR4, c[0x0][0x9d8] ;  /* 0x0002760000047ab9 */ /* 0x000fe20000000800 */
[----:B------:R-:W-:Y:S01]  /*12c60*/  LOP3.LUT R22, R22, 0xffefffff, RZ, 0xc0, !PT ;  /* 0xffefffff16167812 */ /* 0x000fe200078ec0ff */
[----:B------:R-:W-:Y:S01]  /*12c70*/  FMUL.FTZ R20, R42, UR4 ;  /* 0x000000042a147c20 */ /* 0x000fe20008410000 */
[----:B------:R-:W-:Y:S02]  /*12c80*/  IMAD.MOV.U32 R42, RZ, RZ, R5 ;  /* 0x000000ffff2a7224 */ /* 0x000fe400078e0005 */
[----:B------:R-:W-:Y:S01]  /*12c90*/  FMUL.FTZ R53, R53, UR4 ;  /* 0x0000000435357c20 */ /* 0x000fe20008410000 */
[----:B------:R-:W-:Y:S01]  /*12ca0*/  FMUL.FTZ R87, R40, UR4 ;  /* 0x0000000428577c20 */ /* 0x000fe20008410000 */
[----:B------:R-:W-:Y:S01]  /*12cb0*/  FMUL.FTZ R40, R49, UR4 ;  /* 0x0000000431287c20 */ /* 0x000fe20008410000 */
[----:B------:R-:W-:Y:S01]  /*12cc0*/  FMUL.FTZ R79, R41, UR4 ;  /* 0x00000004294f7c20 */ /* 0x000fe20008410000 */
[----:B------:R3:W4:Y:S01]  /*12cd0*/  MUFU.TANH R49, R53 ;  /* 0x0000003500317308 */ /* 0x0007220000002400 */
[----:B------:R-:W-:Y:S01]  /*12ce0*/  MOV R41, 0xffffffa0 ;  /* 0xffffffa000297802 */ /* 0x000fe20000000f00 */
[----:B------:R-:W-:Y:S01]  /*12cf0*/  FMUL.FTZ R6, R24, UR4 ;  /* 0x0000000418067c20 */ /* 0x000fe20008410000 */
[----:B------:R-:W-:Y:S01]  /*12d00*/  FMUL.FTZ R0, R26, UR4 ;  /* 0x000000041a007c20 */ /* 0x000fe20008410000 */
[----:B01----:R-:W-:Y:S01]  /*12d10*/  FMUL.FTZ R3, R27, UR4 ;  /* 0x000000041b037c20 */ /* 0x003fe20008410000 */
        /* <DEDUP_REMOVED lines=9> */
[----:B--2---:R-:W-:Y:S01]  /*12db0*/  ISETP.NE.AND P1, PT, R21, 0x1, PT ;  /* 0x000000011500780c */ /* 0x004fe20003f25270 */
[----:B------:R-:W-:Y:S01]  /*12dc0*/  FMUL.FTZ R15, R39, UR4 ;  /* 0x00000004270f7c20 */ /* 0x000fe20008410000 */
[----:B------:R-:W-:-:S02]  /*12dd0*/  IMAD R41, R2, R41, 0x61 ;  /* 0x0000006102297424 */ /* 0x000fc400078e0229 */
        /* <DEDUP_REMOVED lines=30> */
[----:B------:R-:W-:Y:S01]  /*12fc0*/  @P1 LOP3.LUT R22, R22, 0x100000, RZ, 0xfc, !PT ;  /* 0x0010000016161812 */ /* 0x000fe200078efcff */
[----:B------:R-:W-:Y:S01]  /*12fd0*/  IMAD R43, R190, -0x2, R41 ;  /* 0xfffffffebe2b7824 */ /* 0x000fe200078e0229 */
[----:B------:R-:W2:Y:S01]  /*12fe0*/  MUFU.TANH R6, R6 ;  /* 0x0000000600067308 */ /* 0x000ea20000002400 */
[----:B------:R-:W-:Y:S01]  /*12ff0*/  ULDC UR38, c[0x0][0x9dc] ;  /* 0x0002770000267ab9 */ /* 0x000fe20000000800 */
[----:B0-----:R-:W-:Y:S01]  /*13000*/  @P1 IMAD.HI.U32 R12, R5, R12, RZ ;  /* 0x0000000c050c1227 */ /* 0x001fe200078e00ff */
[----:B------:R-:W-:Y:S01]  /*13010*/  ULOP3.LUT UR38, URZ, UR38, URZ, 0x33, !UPT ;  /* 0x000000263f267292 */ /* 0x000fe2000f8e333f */
[----:B------:R-:W-:-:S02]  /*13020*/  IADD3 R45, -R166, R43, R167 ;  /* 0x0000002ba62d7210 */ /* 0x000fc40007ffe1a7 */
[----:B------:R-:W-:Y:S01]  /*13030*/  FMUL.FTZ R52, R52, UR4 ;  /* 0x0000000434347c20 */ /* 0x000fe20008410000 */
[----:B------:R-:W-:Y:S02]  /*13040*/  VIADD R5, R4, 0x2a840 ;  /* 0x0002a84004057836 */ /* 0x000fe40000000000 */
[----:B------:R-:W-:Y:S01]  /*13050*/  FMUL.FTZ R56, R56, UR4 ;  /* 0x0000000438387c20 */ /* 0x000fe20008410000 */
[----:B------:R-:W-:Y:S01]  /*13060*/  IMAD R4, R2, -0x60, R167 ;  /* 0xffffffa002047824 */ /* 0x000fe200078e02a7 */
[----:B------:R-:W0:Y:S01]  /*13070*/  MUFU.TANH R25, R25 ;  /* 0x0000001900197308 */ /* 0x000e220000002400 */
[----:B-1----:R-:W-:Y:S02]  /*13080*/  @P1 SHF.R.U32.HI R42, RZ, R13, R12 ;  /* 0x0000000dff2a1219 */ /* 0x002fe4000001160c */
[----:B------:R-:W1:Y:S01]  /*13090*/  LDC.64 R12, c[0x0][0x9e0] ;  /* 0x00027800ff0c7b82 */ /* 0x000e620000000a00 */
[----:B------:R-:W-:Y:S02]  /*130a0*/  PRMT R5, R172, 0x654, R5 ;  /* 0x00000654ac057816 */ /* 0x000fe40000000005 */
[----:B---3--:R-:W3:Y:S01]  /*130b0*/  SHFL.IDX PT, R53, R42, RZ, 0x1c1f ;  /* 0x001c1fff2a357589 */ /* 0x008ee200000e0000 */
[----:B------:R-:W-:Y:S01]  /*130c0*/  LOP3.LUT R22, R22, 0xfff7ffff, RZ, 0xc0, !PT ;  /* 0xfff7ffff16167812 */ /* 0x000fe200078ec0ff */
[----:B------:R-:W0:Y:S01]  /*130d0*/  MUFU.TANH R0, R0 ;  /* 0x0000000000007308 */ /* 0x000e220000002400 */
[----:B------:R-:W-:Y:S01]  /*130e0*/  IADD3 R54, R41, -0x1, RZ ;  /* 0xffffffff29367810 */ /* 0x000fe20007ffe0ff */
[----:B------:R4:W-:Y:S06]  /*130f0*/  SYNCS.ARRIVE.TRANS64.RED.A1T0 RZ, [R5+URZ], RZ ;  /* 0x000000ff05ff79a7 */ /* 0x0009ec000810043f */
[----:B------:R-:W0:Y:S01]  /*13100*/  MUFU.TANH R3, R3 ;  /* 0x0000000300037308 */ /* 0x000e220000002400 */
[----:B----4-:R-:W-:-:S04]  /*13110*/  VIADD R5, R4, 0x60 ;  /* 0x0000006004057836 */ /* 0x010fc80000000000 */
[----:B------:R-:W-:-:S03]  /*13120*/  IMAD R50, R190, -0x2, R5 ;  /* 0xfffffffebe327824 */ /* 0x000fc600078e0205 */
[----:B------:R-:W4:Y:S01]  /*13130*/  MUFU.TANH R28, R28 ;  /* 0x0000001c001c7308 */ /* 0x000f220000002400 */
[----:B-1----:R-:W-:Y:S01]  /*13140*/  ISETP.GE.AND P1, PT, R13, 0x1, PT ;  /* 0x000000010d00780c */ /* 0x002fe20003f26270 */
[----:B------:R-:W-:-:S06]  /*13150*/  IMAD.IADD R63, R45, 0x1, R12 ;  /* 0x000000012d3f7824 */ /* 0x000fcc00078e020c */
[----:B------:R-:W1:Y:S01]  /*13160*/  MUFU.TANH R29, R29 ;  /* 0x0000001d001d7308 */ /* 0x000e620000002400 */
[----:B---3--:R-:W-:-:S07]  /*13170*/  VIADDMNMX R44, R53, R63, R50, PT ;  /* 0x0000003f352c7246 */ /* 0x008fce0003800132 */
[----:B------:R-:W3:Y:S01]  /*13180*/  MUFU.TANH R8, R8 ;  /* 0x0000000800087308 */ /* 0x000ee20000002400 */
[----:B------:R-:W-:-:S07]  /*13190*/  @P1 LOP3.LUT R22, R22, 0x80000, RZ, 0xfc, !PT ;  /* 0x0008000016161812 */ /* 0x000fce00078efcff */
        /* <DEDUP_REMOVED lines=39> */
[----:B------:R4:W0:Y:S01]  /*13410*/  MUFU.TANH R47, R56 ;  /* 0x00000038002f7308 */ /* 0x0008220000002400 */
[----:B--2---:R-:W-:-:S04]  /*13420*/  VIADD R52, R45, UR38 ;  /* 0x000000262d347c36 */ /* 0x004fc80008000000 */
[----:B------:R-:W-:Y:S02]  /*13430*/  IMAD.IADD R46, R52, 0x1, R53 ;  /* 0x00000001342e7824 */ /* 0x000fe400078e0235 */
[----:B----4-:R-:W-:Y:S01]  /*13440*/  VIADD R56, R43, 0xffffffff ;  /* 0xffffffff2b387836 */ /* 0x010fe20000000000 */
[----:B-1-3--:R-:W-:Y:S06]  /*13450*/  @!P1 BRA `(.L_x_1763) ;  /* 0x00000000004c9947 */ /* 0x00afec0003800000 */
[----:B------:R-:W-:Y:S01]  /*13460*/  IADD3 R41, -R166, R167, R53 ;  /* 0x000000a7a6297210 */ /* 0x000fe20007ffe135 */
[----:B------:R-:W-:Y:S03]  /*13470*/  BSSY B0, `(.L_x_1764) ;  /* 0x000000e000007945 */ /* 0x000fe60003800000 */
[----:B------:R-:W-:-:S13]  /*13480*/  ISETP.GT.AND P1, PT, R41, -0x1, PT ;  /* 0xffffffff2900780c */ /* 0x000fda0003f24270 */
        /* <DEDUP_REMOVED lines=8> */
.L_x_1765:
[----:B------:R-:W-:-:S13]  /*13510*/  ISETP.NE.AND P1, PT, R13, 0x1, PT ;  /* 0x000000010d00780c */ /* 0x000fda0003f25270 */
[----:B------:R-:W1:Y:S02]  /*13520*/  @P1 LDC.64 R4, c[0x0][0x9e8] ;  /* 0x00027a00ff041b82 */ /* 0x000e640000000a00 */
[----:B-1----:R-:W-:-:S05]  /*13530*/  @P1 IMAD.HI.U32 R4, R41, R4, RZ ;  /* 0x0000000429041227 */ /* 0x002fca00078e00ff */
[----:B------:R-:W-:-:S07]  /*13540*/  @P1 SHF.R.U32.HI R41, RZ, R5, R4 ;  /* 0x00000005ff291219 */ /* 0x000fce0000011604 */
.L_x_1766:
[----:B------:R-:W-:Y:S05]  /*13550*/  BSYNC B0 ;  /* 0x0000000000007941 */ /* 0x000fea0003800000 */
.L_x_1764:
[----:B------:R-:W-:-:S05]  /*13560*/  IMAD R41, R41, R13, R56 ;  /* 0x0000000d29297224 */ /* 0x000fca00078e0238 */
[----:B------:R-:W-:Y:S02]  /*13570*/  VIMNMX R46, R46, R41, !PT ;  /* 0x000000292e2e7248 */ /* 0x000fe40007fe0100 */
[----:B------:R-:W-:-:S07]  /*13580*/  VIADDMNMX R44, R41, R13, R44, PT ;  /* 0x0000000d292c7246 */ /* 0x000fce000380012c */
.L_x_1763:
[C---:B------:R-:W-:Y:S01]  /*13590*/  ISETP.GE.AND P6, PT, R54.reuse, 0x9, PT ;  /* 0x000000093600780c */ /* 0x040fe20003fc6270 */
[----:B------:R-:W1:Y:S01]  /*135a0*/  SHFL.IDX PT, R5, R42, 0x1, 0x1c1f ;  /* 0x003c1f002a057f89 */ /* 0x000e6200000e0000 */
        /* <DEDUP_REMOVED lines=11> */
[----:B------:R-:W-:Y:S01]  /*13660*/  FSEL R97, R29, -INF , !P2 ;  /* 0xff8000001d617808 */ /* 0x000fe20005000000 */
[----:B-1----:R-:W-:Y:S01]  /*13670*/  IMAD.IADD R28, R52, 0x1, R5 ;  /* 0x00000001341c7824 */ /* 0x002fe200078e0205 */
        /* <DEDUP_REMOVED lines=97> */
[----:B------:R-:W-:Y:S02]  /*13c90*/  ISETP.GE.AND P5, PT, R54, 0x5a, PT ;  /* 0x0000005a3600780c */ /* 0x000fe40003fa6270 */
[----:B------:R-:W-:Y:S02]  /*13ca0*/  VIADDMNMX R6, R5, R63, R50, PT ;  /* 0x0000003f05067246 */ /* 0x000fe40003800132 */
[----:B------:R-:W-:Y:S02]  /*13cb0*/  P2R R54, PR, RZ, 0x20 ;  /* 0x00000020ff367803 */ /* 0x000fe40000000000 */
[----:B------:R-:W-:-:S04]  /*13cc0*/  ISETP.GT.AND P5, PT, R46, 0x59, !P5 ;  /* 0x000000592e00780c */ /* 0x000fc80006fa4270 */
[----:B------:R-:W-:-:S04]  /*13cd0*/  ISETP.LT.OR P5, PT, R44, 0x5a, P5 ;  /* 0x0000005a2c00780c */ /* 0x000fc80002fa1670 */
[----:B------:R-:W-:Y:S02]  /*13ce0*/  FSEL R29, R69, -INF , !P5 ;  /* 0xff800000451d7808 */ /* 0x000fe40006800000 */
[----:B------:R-:W-:-:S13]  /*13cf0*/  ISETP.GE.AND P5, PT, R13, 0x1, PT ;  /* 0x000000010d00780c */ /* 0x000fda0003fa6270 */
[----:B------:R-:W-:Y:S05]  /*13d00*/  @!P5 BRA `(.L_x_1767) ;  /* 0x00000000004cd947 */ /* 0x000fea0003800000 */
[----:B------:R-:W-:Y:S01]  /*13d10*/  IADD3 R38, -R166, R167, R5 ;  /* 0x000000a7a6267210 */ /* 0x000fe20007ffe105 */
[----:B------:R-:W-:Y:S03]  /*13d20*/  BSSY B0, `(.L_x_1768) ;  /* 0x000000e000007945 */ /* 0x000fe60003800000 */
        /* <DEDUP_REMOVED lines=9> */
.L_x_1769:
[----:B------:R-:W-:-:S13]  /*13dc0*/  ISETP.NE.AND P5, PT, R13, 0x1, PT ;  /* 0x000000010d00780c */ /* 0x000fda0003fa5270 */
[----:B------:R-:W0:Y:S02]  /*13dd0*/  @P5 LDC.64 R4, c[0x0][0x9e8] ;  /* 0x00027a00ff045b82 */ /* 0x000e240000000a00 */
[----:B0-----:R-:W-:-:S05]  /*13de0*/  @P5 IMAD.HI.U32 R4, R38, R4, RZ ;  /* 0x0000000426045227 */ /* 0x001fca00078e00ff */
[----:B------:R-:W-:-:S07]  /*13df0*/  @P5 SHF.R.U32.HI R38, RZ, R5, R4 ;  /* 0x00000005ff265219 */ /* 0x000fce0000011604 */
.L_x_1770:
[----:B------:R-:W-:Y:S05]  /*13e00*/  BSYNC B0 ;  /* 0x0000000000007941 */ /* 0x000fea0003800000 */
.L_x_1768:
[----:B------:R-:W-:-:S05]  /*13e10*/  IMAD R5, R38, R13, R56 ;  /* 0x0000000d26057224 */ /* 0x000fca00078e0238 */
[----:B------:R-:W-:Y:S02]  /*13e20*/  VIMNMX R28, R28, R5, !PT ;  /* 0x000000051c1c7248 */ /* 0x000fe40007fe0100 */
[----:B------:R-:W-:-:S07]  /*13e30*/  VIADDMNMX R6, R5, R13, R6, PT ;  /* 0x0000000d05067246 */ /* 0x000fce0003800106 */
.L_x_1767:
        /* <DEDUP_REMOVED lines=67> */
[C---:B------:R-:W-:Y:S02]  /*14270*/  ISETP.GT.AND P1, PT, R28.reuse, 0x30, !P1 ;  /* 0x000000301c00780c */ /* 0x040fe40004f24270 */
[----:B------:R-:W-:Y:S01]  /*14280*/  ISETP.GT.AND P4, PT, R28, RZ, !P4 ;  /* 0x000000ff1c00720c */ /* 0x000fe20006784270 */
[----:B------:R-:W0:Y:S01]  /*14290*/  SHFL.BFLY PT, R3, R4, 0x2, 0x1f ;  /* 0x0c401f0004037f89 */ /* 0x000e2200000e0000 */
        /* <DEDUP_REMOVED lines=10> */
[----:B------:R-:W-:Y:S02]  /*14340*/  ISETP.NE.AND P1, PT, R40, RZ, PT ;  /* 0x000000ff2800720c */ /* 0x000fe40003f25270 */
[----:B------:R-:W-:Y:S02]  /*14350*/  MOV R10, UR4 ;  /* 0x00000004000a7c02 */ /* 0x000fe40008000f00 */
[----:B------:R-:W-:Y:S02]  /*14360*/  ISETP.GT.AND P1, PT, R28, 0x38, !P1 ;  /* 0x000000381c00780c */ /* 0x000fe40004f24270 */
[----:B0-----:R-:W-:Y:S02]  /*14370*/  FMNMX.FTZ R8, R4, R3, !PT ;  /* 0x0000000304087209 */ /* 0x001fe40007810000 */
[----:B------:R-:W-:Y:S02]  /*14380*/  FMNMX.FTZ R4, R0, R71, !PT ;  /* 0x0000004700047209 */ /* 0x000fe40007810000 */
[----:B------:R-:W-:Y:S01]  /*14390*/  ISETP.LT.OR P1, PT, R6, 0x39, P1 ;  /* 0x000000390600780c */ /* 0x000fe20000f21670 */
[----:B------:R-:W0:Y:S01]  /*143a0*/  SHFL.BFLY PT, R3, R8, 0x1, 0x1f ;  /* 0x0c201f0008037f89 */ /* 0x000e2200000e0000 */
        /* <DEDUP_REMOVED lines=21> */
[----:B------:R-:W-:Y:S02]  /*14500*/  FMNMX.FTZ R4, R27, R4, !PT ;  /* 0x000000041b047209 */ /* 0x000fe40007810000 */
[----:B------:R-:W-:Y:S02]  /*14510*/  ISETP.GT.AND P1, PT, R28, 0x48, !P5 ;  /* 0x000000481c00780c */ /* 0x000fe40006f24270 */
[----:B0-----:R-:W-:Y:S02]  /*14520*/  FMNMX.FTZ R3, R8, R3, !PT ;  /* 0x0000000308037209 */ /* 0x001fe40007810000 */
[----:B------:R-:W-:-:S02]  /*14530*/  FMNMX.FTZ R4, R73, R4, !PT ;  /* 0x0000000449047209 */ /* 0x000fc40007810000 */
[----:B------:R-:W-:Y:S01]  /*14540*/  ISETP.LT.OR P1, PT, R6, 0x49, P1 ;  /* 0x000000490600780c */ /* 0x000fe20000f21670 */
[----:B------:R-:W-:Y:S01]  /*14550*/  FMUL.FTZ R14, R3, R10 ;  /* 0x0000000a030e7220 */ /* 0x000fe20000410000 */
[----:B------:R-:W-:Y:S02]  /*14560*/  FMNMX.FTZ R4, R31, R4, !PT ;  /* 0x000000041f047209 */ /* 0x000fe40007810000 */
[----:B------:R-:W-:Y:S02]  /*14570*/  FSEL R85, R85, -INF , !P1 ;  /* 0xff80000055557808 */ /* 0x000fe40004800000 */
[----:B------:R-:W-:Y:S02]  /*14580*/  FSETP.NEU.FTZ.AND P1, PT, R3, -INF , PT ;  /* 0xff8000000300780b */ /* 0x000fe40003f3d000 */
[----:B------:R-:W-:Y:S02]  /*14590*/  ISETP.NE.AND P5, PT, R60, RZ, PT ;  /* 0x000000ff3c00720c */ /* 0x000fe40003fa5270 */
[----:B------:R-:W-:-:S02]  /*145a0*/  FMNMX.FTZ R4, R75, R4, !PT ;  /* 0x000000044b047209 */ /* 0x000fc40007810000 */
        /* <DEDUP_REMOVED lines=11> */
[-CC-:B------:R-:W-:Y:S01]  /*14660*/  FFMA.FTZ R95, R95, R10.reuse, -R14.reuse ;  /* 0x0000000a5f5f7223 */ /* 0x180fe2000001080e */
[C---:B------:R-:W-:Y:S01]  /*14670*/  ISETP.GT.AND P1, PT, R28.reuse, 0x50, !P6 ;  /* 0x000000501c00780c */ /* 0x040fe20007724270 */
[--C-:B------:R-:W-:Y:S01]  /*14680*/  FFMA.FTZ R158, R103, R10, -R14.reuse ;  /* 0x0000000a679e7223 */ /* 0x100fe2000001080e */
[----:B------:R-:W-:Y:S01]  /*14690*/  FMNMX.FTZ R4, R83, R4, !PT ;  /* 0x0000000453047209 */ /* 0x000fe20007810000 */
[----:B------:R-:W-:Y:S01]  /*146a0*/  MUFU.EX2 R156, R156 ;  /* 0x0000009c009c7308 */ /* 0x000fe20000000800 */
[----:B------:R-:W-:Y:S01]  /*146b0*/  ISETP.GT.AND P2, PT, R28, 0x51, !P2 ;  /* 0x000000511c00780c */ /* 0x000fe20005744270 */
[-CC-:B------:R-:W-:Y:S01]  /*146c0*/  FFMA.FTZ R97, R97, R10.reuse, -R14.reuse ;  /* 0x0000000a61617223 */ /* 0x180fe2000001080e */
[----:B------:R-:W-:Y:S01]  /*146d0*/  ISETP.LT.OR P1, PT, R6, 0x51, P1 ;  /* 0x000000510600780c */ /* 0x000fe20000f21670 */
[--C-:B------:R-:W-:Y:S01]  /*146e0*/  FFMA.FTZ R99, R99, R10, -R14.reuse ;  /* 0x0000000a63637223 */ /* 0x100fe2000001080e */
[----:B------:R-:W-:Y:S01]  /*146f0*/  FMNMX.FTZ R4, R85, R4, !PT ;  /* 0x0000000455047209 */ /* 0x000fe20007810000 */
[-CC-:B------:R-:W-:Y:S01]  /*14700*/  FFMA.FTZ R150, R53, R10.reuse, -R14.reuse ;  /* 0x0000000a35967223 */ /* 0x180fe2000001080e */
[----:B------:R-:W-:Y:S01]  /*14710*/  ISETP.NE.AND P5, PT, R54, RZ, PT ;  /* 0x000000ff3600720c */ /* 0x000fe20003fa5270 */
[----:B------:R-:W0:Y:S01]  /*14720*/  MUFU.EX2 R95, R95 ;  /* 0x0000005f005f7308 */ /* 0x000e220000000800 */
[----:B------:R-:W-:Y:S01]  /*14730*/  ISETP.GT.AND P3, PT, R28, 0x58, !P3 ;  /* 0x000000581c00780c */ /* 0x000fe20005f64270 */
[-CC-:B------:R-:W-:Y:S01]  /*14740*/  FFMA.FTZ R138, R25, R10.reuse, -R14.reuse ;  /* 0x0000000a198a7223 */ /* 0x180fe2000001080e */
[----:B------:R-:W-:Y:S01]  /*14750*/  ISETP.LT.OR P2, PT, R6, 0x52, P2 ;  /* 0x000000520600780c */ /* 0x000fe20001741670 */
[-CC-:B------:R-:W-:Y:S01]  /*14760*/  FFMA.FTZ R89, R89, R10.reuse, -R14.reuse ;  /* 0x0000000a59597223 */ /* 0x180fe2000001080e */
[----:B------:R-:W-:Y:S01]  /*14770*/  FSEL R87, R33, -INF , !P1 ;  /* 0xff80000021577808 */ /* 0x000fe20004800000 */
[--C-:B------:R-:W-:Y:S01]  /*14780*/  FFMA.FTZ R33, R79, R10, -R14.reuse ;  /* 0x0000000a4f217223 */ /* 0x100fe2000001080e */
[----:B------:R-:W-:Y:S01]  /*14790*/  FMNMX.FTZ R4, R93, R4, !PT ;  /* 0x000000045d047209 */ /* 0x000fe20007810000 */
[----:B------:R-:W1:Y:S01]  /*147a0*/  MUFU.EX2 R158, R158 ;  /* 0x0000009e009e7308 */ /* 0x000e620000000800 */
[----:B------:R-:W-:Y:S01]  /*147b0*/  ISETP.GT.AND P4, PT, R28, 0x59, !P5 ;  /* 0x000000591c00780c */ /* 0x000fe20006f84270 */
[-CC-:B------:R-:W-:Y:S01]  /*147c0*/  FFMA.FTZ R144, R55, R10.reuse, -R14.reuse ;  /* 0x0000000a37907223 */ /* 0x180fe2000001080e */
[----:B------:R-:W-:Y:S01]  /*147d0*/  ISETP.LT.OR P3, PT, R6, 0x59, P3 ;  /* 0x000000590600780c */ /* 0x000fe20001f61670 */
[-CC-:B------:R-:W-:Y:S01]  /*147e0*/  FFMA.FTZ R53, R59, R10.reuse, -R14.reuse ;  /* 0x0000000a3b357223 */ /* 0x180fe2000001080e */
[----:B------:R-:W-:Y:S01]  /*147f0*/  FSEL R91, R32, -INF , !P2 ;  /* 0xff800000205b7808 */ /* 0x000fe20005000000 */
[--C-:B------:R-:W-:Y:S01]  /*14800*/  FFMA.FTZ R146, R51, R10, -R14.reuse ;  /* 0x0000000a33927223 */ /* 0x100fe2000001080e */
[----:B------:R-:W-:Y:S01]  /*14810*/  FMNMX.FTZ R4, R87, R4, !PT ;  /* 0x0000000457047209 */ /* 0x000fe20007810000 */
[----:B------:R-:W2:Y:S01]  /*14820*/  MUFU.EX2 R97, R97 ;  /* 0x0000006100617308 */ /* 0x000ea20000000800 */
[----:B------:R-:W-:Y:S01]  /*14830*/  ISETP.LT.OR P4, PT, R6, 0x5a, P4 ;  /* 0x0000005a0600780c */ /* 0x000fe20002781670 */
        /* <DEDUP_REMOVED lines=8> */
[----:B------:R-:W3:Y:S01]  /*148c0*/  MUFU.EX2 R152, R152 ;  /* 0x0000009800987308 */ /* 0x000ee20000000800 */
[----:B------:R-:W-:Y:S01]  /*148d0*/  ISETP.NE.AND P5, PT, R21, 0x1, PT ;  /* 0x000000011500780c */ /* 0x000fe20003fa5270 */
[--C-:B------:R-:W-:Y:S01]  /*148e0*/  FFMA.FTZ R6, R43, R10, -R14.reuse ;  /* 0x0000000a2b067223 */ /* 0x100fe2000001080e */
[----:B------:R-:W-:Y:S01]  /*148f0*/  FMNMX.FTZ R4, R101, R4, !PT ;  /* 0x0000000465047209 */ /* 0x000fe20007810000 */
[-CC-:B------:R-:W-:Y:S01]  /*14900*/  FFMA.FTZ R41, R41, R10.reuse, -R14.reuse ;  /* 0x0000000a29297223 */ /* 0x180fe2000001080e */
[-CC-:B------:R-:W-:Y:S01]  /*14910*/  FFMA.FTZ R136, R39, R10.reuse, -R14.reuse ;  /* 0x0000000a27887223 */ /* 0x180fe2000001080e */
[-CC-:B------:R-:W-:Y:S01]  /*14920*/  FFMA.FTZ R37, R37, R10.reuse, -R14.reuse ;  /* 0x0000000a25257223 */ /* 0x180fe2000001080e */
[----:B------:R-:W-:Y:S01]  /*14930*/  FFMA.FTZ R25, R29, R10, -R14 ;  /* 0x0000000a1d197223 */ /* 0x000fe2000001080e */
[----:B------:R-:W4:Y:S01]  /*14940*/  SHFL.BFLY PT, R57, R4, 0x2, 0x1f ;  /* 0x0c401f0004397f89 */ /* 0x000f2200000e0000 */
[----:B------:R-:W3:Y:S05]  /*14950*/  MUFU.EX2 R99, R99 ;  /* 0x0000006300637308 */ /* 0x000eea0000000800 */
[----:B------:R-:W3:Y:S03]  /*14960*/  @P5 LDC R38, c[0x0][0x44c] ;  /* 0x00011300ff265b82 */ /* 0x000ee60000000800 */
[----:B------:R-:W3:Y:S05]  /*14970*/  MUFU.EX2 R154, R154 ;  /* 0x0000009a009a7308 */ /* 0x000eea0000000800 */
[----:B------:R-:W3:Y:S03]  /*14980*/  @P5 LDC R40, c[0x0][0x450] ;  /* 0x00011400ff285b82 */ /* 0x000ee60000000800 */
[----:B------:R-:W3:Y:S01]  /*14990*/  MUFU.EX2 R89, R89 ;  /* 0x0000005900597308 */ /* 0x000ee20000000800 */
[----:B----4-:R-:W-:-:S07]  /*149a0*/  FMNMX.FTZ R57, R4, R57, !PT ;  /* 0x0000003904397209 */ /* 0x010fce0007810000 */
[----:B------:R-:W-:Y:S01]  /*149b0*/  MUFU.EX2 R148, R148 ;  /* 0x0000009400947308 */ /* 0x000fe20000000800 */
[----:B------:R-:W4:Y:S07]  /*149c0*/  SHFL.BFLY PT, R4, R57, 0x1, 0x1f ;  /* 0x0c201f0039047f89 */ /* 0x000f2e00000e0000 */
[----:B------:R-:W-:Y:S08]  /*149d0*/  MUFU.EX2 R33, R33 ;  /* 0x0000002100217308 */ /* 0x000ff00000000800 */
[----:B------:R-:W-:Y:S08]  /*149e0*/  MUFU.EX2 R150, R150 ;  /* 0x0000009600967308 */ /* 0x000ff00000000800 */
[----:B------:R-:W-:Y:S01]  /*149f0*/  MUFU.EX2 R35, R35 ;  /* 0x0000002300237308 */ /* 0x000fe20000000800 */
[----:B----4-:R-:W-:-:S04]  /*14a00*/  FMNMX.FTZ R4, R57, R4, !PT ;  /* 0x0000000439047209 */ /* 0x010fc80007810000 */
[C---:B------:R-:W-:Y:S01]  /*14a10*/  FSETP.NEU.FTZ.AND P1, PT, R4.reuse, -INF , PT ;  /* 0xff8000000400780b */ /* 0x040fe20003f3d000 */
[----:B------:R-:W-:Y:S02]  /*14a20*/  FMUL.FTZ R8, R4, R10 ;  /* 0x0000000a04087220 */ /* 0x000fe40000410000 */
[----:B------:R-:W-:Y:S03]  /*14a30*/  MUFU.EX2 R144, R144 ;  /* 0x0000009000907308 */ /* 0x000fe60000000800 */
[----:B------:R-:W-:-:S05]  /*14a40*/  FSEL R26, R8, RZ, P1 ;  /* 0x000000ff081a7208 */ /* 0x000fca0000800000 */
[----:B------:R-:W-:Y:S01]  /*14a50*/  MUFU.EX2 R53, R53 ;  /* 0x0000003500357308 */ /* 0x000fe20000000800 */
[-CC-:B------:R-:W-:Y:S01]  /*14a60*/  FFMA.FTZ R157, R0, R10.reuse, -R26.reuse ;  /* 0x0000000a009d7223 */ /* 0x180fe2000001081a */
[-CC-:B------:R-:W-:Y:S01]  /*14a70*/  FFMA.FTZ R0, R71, R10.reuse, -R26.reuse ;  /* 0x0000000a47007223 */ /* 0x180fe2000001081a */
[-CC-:B------:R-:W-:Y:S01]  /*14a80*/  FFMA.FTZ R159, R5, R10.reuse, -R26.reuse ;  /* 0x0000000a059f7223 */ /* 0x180fe2000001081a */
[-CC-:B------:R-:W-:Y:S01]  /*14a90*/  FFMA.FTZ R8, R69, R10.reuse, -R26.reuse ;  /* 0x0000000a45087223 */ /* 0x180fe2000001081a */
[-CC-:B------:R-:W-:Y:S01]  /*14aa0*/  FFMA.FTZ R153, R9, R10.reuse, -R26.reuse ;  /* 0x0000000a09997223 */ /* 0x180fe2000001081a */
[----:B0-----:R-:W-:Y:S01]  /*14ab0*/  FADD.FTZ R5, R156, R95 ;  /* 0x0000005f9c057221 */ /* 0x001fe20000010000 */
[-CC-:B------:R-:W-:Y:S01]  /*14ac0*/  FFMA.FTZ R14, R67, R10.reuse, -R26.reuse ;  /* 0x0000000a430e7223 */ /* 0x180fe2000001081a */
[----:B------:R-:W-:Y:S01]  /*14ad0*/  MUFU.EX2 R157, R157 ;  /* 0x0000009d009d7308 */ /* 0x000fe20000000800 */
[-CC-:B------:R-:W-:Y:S01]  /*14ae0*/  FFMA.FTZ R155, R61, R10.reuse, -R26.reuse ;  /* 0x0000000a3d9b7223 */ /* 0x180fe2000001081a */
[----:B-1----:R-:W-:Y:S01]  /*14af0*/  FADD.FTZ R32, R158, R5 ;  /* 0x000000059e207221 */ /* 0x002fe20000010000 */
[-CC-:B------:R-:W-:Y:S01]  /*14b00*/  FFMA.FTZ R20, R65, R10.reuse, -R26.reuse ;  /* 0x0000000a41147223 */ /* 0x180fe2000001081a */
[-CC-:B------:R-:W-:Y:S01]  /*14b10*/  FFMA.FTZ R149, R11, R10.reuse, -R26.reuse ;  /* 0x0000000a0b957223 */ /* 0x180fe2000001081a */
[-C--:B------:R-:W-:Y:S01]  /*14b20*/  FFMA.FTZ R24, R63, R10.reuse, -R26 ;  /* 0x0000000a3f187223 */ /* 0x080fe2000001081a */
[----:B--2---:R-:W-:Y:S01]  /*14b30*/  FADD.FTZ R5, R97, R32 ;  /* 0x0000002061057221 */ /* 0x004fe20000010000 */
[-CC-:B------:R-:W-:Y:S01]  /*14b40*/  FFMA.FTZ R151, R15, R10.reuse, -R26.reuse ;  /* 0x0000000a0f977223 */ /* 0x180fe2000001081a */
[----:B------:R-:W0:Y:S01]  /*14b50*/  MUFU.EX2 R0, R0 ;  /* 0x0000000000007308 */ /* 0x000e220000000800 */
[-CC-:B------:R-:W-:Y:S01]  /*14b60*/  FFMA.FTZ R27, R27, R10.reuse, -R26.reuse ;  /* 0x0000000a1b1b7223 */ /* 0x180fe2000001081a */
[----:B---3--:R-:W-:Y:S01]  /*14b70*/  FADD.FTZ R34, R152, R5 ;  /* 0x0000000598227221 */ /* 0x008fe20000010000 */
[----:B------:R-:W-:Y:S01]  /*14b80*/  FFMA.FTZ R73, R73, R10, -R26 ;  /* 0x0000000a49497223 */ /* 0x000fe2000001081a */
[----:B------:R-:W-:-:S04]  /*14b90*/  @P5 IMAD.HI.U32 R15, R187, R38, RZ ;  /* 0x00000026bb0f5227 */ /* 0x000fc800078e00ff */
[-C--:B------:R-:W-:Y:S01]  /*14ba0*/  FFMA.FTZ R31, R31, R10.reuse, -R26 ;  /* 0x0000000a1f1f7223 */ /* 0x080fe2000001081a */
[----:B------:R-:W-:Y:S01]  /*14bb0*/  FADD.FTZ R9, R99, R34 ;  /* 0x0000002263097221 */ /* 0x000fe20000010000 */
[-CC-:B------:R-:W-:Y:S01]  /*14bc0*/  FFMA.FTZ R75, R75, R10.reuse, -R26.reuse ;  /* 0x0000000a4b4b7223 */ /* 0x180fe2000001081a */
[----:B------:R-:W1:Y:S01]  /*14bd0*/  MUFU.EX2 R159, R159 ;  /* 0x0000009f009f7308 */ /* 0x000e620000000800 */
[-CC-:B------:R-:W-:Y:S01]  /*14be0*/  FFMA.FTZ R77, R77, R10.reuse, -R26.reuse ;  /* 0x0000000a4d4d7223 */ /* 0x180fe2000001081a */
[----:B------:R-:W-:Y:S01]  /*14bf0*/  FADD.FTZ R36, R154, R9 ;  /* 0x000000099a247221 */ /* 0x000fe20000010000 */
[-CC-:B------:R-:W-:Y:S01]  /*14c00*/  FFMA.FTZ R81, R81, R10.reuse, -R26.reuse ;  /* 0x0000000a51517223 */ /* 0x180fe2000001081a */
[-CC-:B------:R-:W-:Y:S01]  /*14c10*/  FFMA.FTZ R83, R83, R10.reuse, -R26.reuse ;  /* 0x0000000a53537223 */ /* 0x180fe2000001081a */
[-C--:B------:R-:W-:Y:S01]  /*14c20*/  FFMA.FTZ R85, R85, R10.reuse, -R26 ;  /* 0x0000000a55557223 */ /* 0x080fe2000001081a */
[----:B------:R-:W-:Y:S01]  /*14c30*/  FADD.FTZ R9, R89, R36 ;  /* 0x0000002459097221 */ /* 0x000fe20000010000 */
[-C--:B------:R-:W-:Y:S01]  /*14c40*/  FFMA.FTZ R93, R93, R10.reuse, -R26 ;  /* 0x0000000a5d5d7223 */ /* 0x080fe2000001081a */
[----:B------:R-:W2:Y:S01]  /*14c50*/  MUFU.EX2 R8, R8 ;  /* 0x0000000800087308 */ /* 0x000ea20000000800 */
[----:B0-----:R-:W-:Y:S01]  /*14c60*/  FADD.FTZ R32, R157, R0 ;  /* 0x000000009d207221 */ /* 0x001fe20000010000 */
[----:B------:R-:W-:Y:S01]  /*14c70*/  FADD.FTZ R36, R148, R9 ;  /* 0x0000000994247221 */ /* 0x000fe20000010000 */
[-CC-:B------:R-:W-:Y:S01]  /*14c80*/  FFMA.FTZ R87, R87, R10.reuse, -R26.reuse ;  /* 0x0000000a57577223 */ /* 0x180fe2000001081a */
[-CC-:B------:R-:W-:Y:S01]  /*14c90*/  FFMA.FTZ R91, R91, R10.reuse, -R26.reuse ;  /* 0x0000000a5b5b7223 */ /* 0x180fe2000001081a */
[-C--:B------:R-:W-:Y:S01]  /*14ca0*/  FFMA.FTZ R79, R79, R10.reuse, -R26 ;  /* 0x0000000a4f4f7223 */ /* 0x080fe2000001081a */
[----:B------:R-:W-:Y:S01]  /*14cb0*/  FADD.FTZ R9, R33, R36 ;  /* 0x0000002421097221 */ /* 0x000fe20000010000 */
[----:B------:R-:W-:Y:S01]  /*14cc0*/  FFMA.FTZ R101, R101, R10, -R26 ;  /* 0x0000000a65657223 */ /* 0x000fe2000001081a */
[----:B------:R-:W0:Y:S01]  /*14cd0*/  MUFU.EX2 R153, R153 ;  /* 0x0000009900997308 */ /* 0x000e220000000800 */
[----:B-1----:R-:W-:Y:S01]  /*14ce0*/  FADD.FTZ R5, R159, R32 ;  /* 0x000000209f057221 */ /* 0x002fe20000010000 */
[----:B------:R-:W-:Y:S01]  /*14cf0*/  FADD.FTZ R38, R150, R9 ;  /* 0x0000000996267221 */ /* 0x000fe20000010000 */
[----:B------:R-:W-:Y:S01]  /*14d00*/  IMAD.MOV.U32 R11, RZ, RZ, R187 ;  /* 0x000000ffff0b7224 */ /* 0x000fe200078e00bb */
[----:B------:R-:W-:-:S02]  /*14d10*/  @P5 SHF.R.U32.HI R11, RZ, R40, R15 ;  /* 0x00000028ff0b5219 */ /* 0x000fc4000001160f */
[----:B------:R-:W-:Y:S01]  /*14d20*/  FADD.FTZ R9, R35, R38 ;  /* 0x0000002623097221 */ /* 0x000fe20000010000 */
[----:B------:R-:W-:Y:S01]  /*14d30*/  ISETP.GE.AND P5, PT, R13, 0x1, PT ;  /* 0x000000010d00780c */ /* 0x000fe20003fa6270 */
[----:B------:R-:W1:Y:S01]  /*14d40*/  MUFU.EX2 R14, R14 ;  /* 0x0000000e000e7308 */ /* 0x000e620000000800 */
[----:B--2---:R-:W-:Y:S01]  /*14d50*/  FADD.FTZ R34, R8, R5 ;  /* 0x0000000508227221 */ /* 0x004fe20000010000 */
[----:B------:R-:W-:Y:S01]  /*14d60*/  FADD.FTZ R38, R144, R9 ;  /* 0x0000000990267221 */ /* 0x000fe20000010000 */
[----:B------:R-:W-:Y:S01]  /*14d70*/  F2FP.F16.F32.PACK_AB R157, R0, R157 ;  /* 0x0000009d009d723e */ /* 0x000fe200000000ff */
[----:B------:R-:W-:Y:S01]  /*14d80*/  IMAD.IADD R11, R142, 0x1, R11 ;  /* 0x000000018e0b7824 */ /* 0x000fe200078e020b */
[----:B------:R-:W-:Y:S01]  /*14d90*/  F2FP.F16.F32.PACK_AB R159, R8, R159 ;  /* 0x0000009f089f723e */ /* 0x000fe200000000ff */
[----:B------:R-:W-:Y:S01]  /*14da0*/  FADD.FTZ R9, R53, R38 ;  /* 0x0000002635097221 */ /* 0x000fe20000010000 */
[----:B------:R-:W-:Y:S01]  /*14db0*/  F2FP.F16.F32.PACK_AB R156, R95, R156 ;  /* 0x0000009c5f9c723e */ /* 0x000fe200000000ff */
[----:B------:R-:W2:Y:S01]  /*14dc0*/  MUFU.EX2 R155, R155 ;  /* 0x0000009b009b7308 */ /* 0x000ea20000000800 */
[----:B0-----:R-:W-:Y:S01]  /*14dd0*/  FADD.FTZ R5, R153, R34 ;  /* 0x0000002299057221 */ /* 0x001fe20000010000 */
[----:B------:R-:W-:Y:S01]  /*14de0*/  F2FP.F16.F32.PACK_AB R158, R97, R158 ;  /* 0x0000009e619e723e */ /* 0x000fe200000000ff */
[----:B------:R-:W-:Y:S01]  /*14df0*/  VIADD R8, R2, 0xfffffffe ;  /* 0xfffffffe02087836 */ /* 0x000fe20000000000 */
[----:B------:R-:W-:-:S02]  /*14e00*/  F2FP.F16.F32.PACK_AB R152, R99, R152 ;  /* 0x000000986398723e */ /* 0x000fc400000000ff */
[----:B------:R-:W-:Y:S02]  /*14e10*/  F2FP.F16.F32.PACK_AB R154, R89, R154 ;  /* 0x0000009a599a723e */ /* 0x000fe400000000ff */
[----:B------:R-:W0:Y:S01]  /*14e20*/  MUFU.EX2 R20, R20 ;  /* 0x0000001400147308 */ /* 0x000e220000000800 */
[C---:B-1----:R-:W-:Y:S01]  /*14e30*/  FADD.FTZ R34, R14.reuse, R5 ;  /* 0x000000050e227221 */ /* 0x042fe20000010000 */
[----:B------:R-:W-:Y:S02]  /*14e40*/  F2FP.F16.F32.PACK_AB R148, R33, R148 ;  /* 0x000000942194723e */ /* 0x000fe400000000ff */
[----:B------:R-:W-:Y:S02]  /*14e50*/  F2FP.F16.F32.PACK_AB R150, R35, R150 ;  /* 0x000000962396723e */ /* 0x000fe400000000ff */
[----:B------:R-:W-:Y:S02]  /*14e60*/  F2FP.F16.F32.PACK_AB R144, R53, R144 ;  /* 0x000000903590723e */ /* 0x000fe400000000ff */
[----:B------:R-:W1:Y:S01]  /*14e70*/  MUFU.EX2 R149, R149 ;  /* 0x0000009500957308 */ /* 0x000e620000000800 */
[----:B--2---:R-:W-:Y:S01]  /*14e80*/  FADD.FTZ R5, R155, R34 ;  /* 0x000000229b057221 */ /* 0x004fe20000010000 */
[----:B------:R-:W-:-:S02]  /*14e90*/  F2FP.F16.F32.PACK_AB R153, R14, R153 ;  /* 0x000000990e99723e */ /* 0x000fc400000000ff */
[----:B------:R-:W-:-:S04]  /*14ea0*/  IADD3 R12, R11, R12, RZ ;  /* 0x0000000c0b0c7210 */ /* 0x000fc80007ffe0ff */
        /* <DEDUP_REMOVED lines=14> */
[----:B--2---:R-:W-:-:S07]  /*14f90*/  FADD.FTZ R38, R146, R9 ;  /* 0x0000000992267221 */ /* 0x004fce0000010000 */
[----:B------:R-:W2:Y:S01]  /*14fa0*/  MUFU.EX2 R30, R31 ;  /* 0x0000001f001e7308 */ /* 0x000ea20000000800 */
[----:B0-----:R-:W-:-:S07]  /*14fb0*/  FADD.FTZ R5, R73, R36 ;  /* 0x0000002449057221 */ /* 0x001fce0000010000 */
[----:B------:R-:W0:Y:S01]  /*14fc0*/  MUFU.EX2 R140, R140 ;  /* 0x0000008c008c7308 */ /* 0x000e220000000800 */
[C---:B-1----:R-:W-:Y:S01]  /*14fd0*/  FADD.FTZ R9, R49.reuse, R38 ;  /* 0x0000002631097221 */ /* 0x042fe20000010000 */
[----:B------:R-:W-:-:S06]  /*14fe0*/  F2FP.F16.F32.PACK_AB R146, R49, R146 ;  /* 0x000000923192723e */ /* 0x000fcc00000000ff */
        /* <DEDUP_REMOVED lines=11> */
[C---:B0-----:R-:W-:Y:S01]  /*150a0*/  FADD.FTZ R38, R32.reuse, R5 ;  /* 0x0000000520267221 */ /* 0x041fe20000010000 */
[----:B------:R-:W-:-:S06]  /*150b0*/  F2FP.F16.F32.PACK_AB R147, R32, R75 ;  /* 0x0000004b2093723e */ /* 0x000fcc00000000ff */
[----:B------:R-:W0:Y:S01]  /*150c0*/  MUFU.EX2 R41, R41 ;  /* 0x0000002900297308 */ /* 0x000e220000000800 */
[----:B-1----:R-:W-:-:S07]  /*150d0*/  FADD.FTZ R40, R6, R9 ;  /* 0x0000000906287221 */ /* 0x002fce0000010000 */
[----:B------:R-:W1:Y:S01]  /*150e0*/  MUFU.EX2 R34, R83 ;  /* 0x0000005300227308 */ /* 0x000e620000000800 */
[----:B--2---:R-:W-:-:S07]  /*150f0*/  FADD.FTZ R5, R81, R38 ;  /* 0x0000002651057221 */ /* 0x004fce0000010000 */
[----:B------:R-:W2:Y:S01]  /*15100*/  MUFU.EX2 R136, R136 ;  /* 0x0000008800887308 */ /* 0x000ea20000000800 */
[C---:B0-----:R-:W-:Y:S01]  /*15110*/  FADD.FTZ R9, R41.reuse, R40 ;  /* 0x0000002829097221 */ /* 0x041fe20000010000 */
[----:B------:R-:W-:-:S06]  /*15120*/  F2FP.F16.F32.PACK_AB R142, R41, R6 ;  /* 0x00000006298e723e */ /* 0x000fcc00000000ff */
[----:B------:R-:W0:Y:S01]  /*15130*/  MUFU.EX2 R85, R85 ;  /* 0x0000005500557308 */ /* 0x000e220000000800 */
[C---:B-1----:R-:W-:Y:S01]  /*15140*/  FADD.FTZ R38, R34.reuse, R5 ;  /* 0x0000000522267221 */ /* 0x042fe20000010000 */
[----:B-----5:R-:W-:-:S06]  /*15150*/  F2FP.F16.F32.PACK_AB R141, R34, R81 ;  /* 0x00000051228d723e */ /* 0x020fcc00000000ff */
        /* <DEDUP_REMOVED lines=18> */
[----:B0-----:R-:W-:Y:S01]  /*15280*/  FADD.FTZ R5, R79, R0 ;  /* 0x000000004f057221 */ /* 0x001fe20000010000 */
[C---:B-1----:R-:W-:Y:S01]  /*15290*/  FADD.FTZ R6, R25.reuse, R6 ;  /* 0x0000000619067221 */ /* 0x042fe20000010000 */
[----:B------:R-:W-:Y:S02]  /*152a0*/  F2FP.F16.F32.PACK_AB R138, R25, R138 ;  /* 0x0000008a198a723e */ /* 0x000fe400000000ff */
[C---:B--2---:R-:W-:Y:S01]  /*152b0*/  FADD.FTZ R5, R38.reuse, R5 ;  /* 0x0000000526057221 */ /* 0x044fe20000010000 */
[----:B------:R-:W-:Y:S01]  /*152c0*/  F2FP.F16.F32.PACK_AB R139, R38, R79 ;  /* 0x0000004f268b723e */ /* 0x000fe200000000ff */
[----:B------:R-:W-:Y:S06]  /*152d0*/  @!P5 BRA `(.L_x_1771) ;  /* 0x000000000048d947 */ /* 0x000fec0003800000 */
        /* <DEDUP_REMOVED lines=11> */
.L_x_1773:
[----:B------:R-:W-:-:S13]  /*15390*/  ISETP.NE.AND P1, PT, R13, 0x1, PT ;  /* 0x000000010d00780c */ /* 0x000fda0003f25270 */
[----:B------:R-:W0:Y:S02]  /*153a0*/  @P1 LDC.64 R14, c[0x0][0x9e8] ;  /* 0x00027a00ff0e1b82 */ /* 0x000e240000000a00 */
[----:B0-----:R-:W-:-:S05]  /*153b0*/  @P1 IMAD.HI.U32 R2, R0, R14, RZ ;  /* 0x0000000e00021227 */ /* 0x001fca00078e00ff */
[----:B------:R-:W-:-:S07]  /*153c0*/  @P1 SHF.R.U32.HI R0, RZ, R15, R2 ;  /* 0x0000000fff001219 */ /* 0x000fce0000011602 */
.L_x_1774:
[----:B------:R-:W-:Y:S05]  /*153d0*/  BSYNC B0 ;  /* 0x0000000000007941 */ /* 0x000fea0003800000 */
.L_x_1772:
[----:B------:R-:W-:-:S05]  /*153e0*/  IMAD R13, R0, R13, R13 ;  /* 0x0000000d000d7224 */ /* 0x000fca00078e020d */
[----:B------:R-:W-:-:S07]  /*153f0*/  VIMNMX R12, R12, R13, PT ;  /* 0x0000000d0c0c7248 */ /* 0x000fce0003fe0100 */
.L_x_1771:
[----:B------:R-:W-:Y:S01]  /*15400*/  IMAD.HI R12, R12, 0x2aaaaaab, RZ ;  /* 0x2aaaaaab0c0c7827 */ /* 0x000fe200078e02ff */
[----:B------:R-:W-:Y:S01]  /*15410*/  ULDC UR47, c[0x0][0x9e4] ;  /* 0x00027900002f7ab9 */ /* 0x000fe20000000800 */
[----:B------:R-:W-:Y:S01]  /*15420*/  ULDC UR46, c[0x0][0x9e4] ;  /* 0x00027900002e7ab9 */ /* 0x000fe20000000800 */
[----:B------:R-:W-:Y:S01]  /*15430*/  ULDC UR39, c[0x0][0x9d8] ;  /* 0x0002760000277ab9 */ /* 0x000fe20000000800 */
[----:B------:R-:W-:Y:S01]  /*15440*/  ULDC UR43, c[0x0][0x9d8] ;  /* 0x00027600002b7ab9 */ /* 0x000fe20000000800 */
[----:B------:R-:W-:Y:S01]  /*15450*/  SHF.R.U32.HI R9, RZ, 0x1f, R12 ;  /* 0x0000001fff097819 */ /* 0x000fe2000001160c */
[----:B------:R-:W-:Y:S01]  /*15460*/  ULDC UR42, c[0x0][0x9d8] ;  /* 0x00027600002a7ab9 */ /* 0x000fe20000000800 */
[----:B------:R-:W-:Y:S01]  /*15470*/  ULDC UR50, c[0x0][0x988] ;  /* 0x0002620000327ab9 */ /* 0x000fe20000000800 */
[----:B------:R-:W-:Y:S01]  /*15480*/  ULDC UR54, c[0x0][0x988] ;  /* 0x0002620000367ab9 */ /* 0x000fe20000000800 */
[----:B------:R-:W-:Y:S01]  /*15490*/  LEA.HI.SX32 R12, R12, R9, 0x1c ;  /* 0x000000090c0c7211 */ /* 0x000fe200078fe2ff */
[----:B------:R-:W-:Y:S01]  /*154a0*/  ULDC UR51, c[0x0][0x988] ;  /* 0x0002620000337ab9 */ /* 0x000fe20000000800 */
[----:B------:R-:W-:Y:S01]  /*154b0*/  ULDC UR58, c[0x0][0x9e0] ;  /* 0x00027800003a7ab9 */ /* 0x000fe20000000800 */
[----:B------:R-:W-:Y:S01]  /*154c0*/  ULDC UR55, c[0x0][0x9e0] ;  /* 0x0002780000377ab9 */ /* 0x000fe20000000800 */
[----:B------:R-:W-:Y:S01]  /*154d0*/  VIMNMX R9, R189, R12, !PT ;  /* 0x0000000cbd097248 */ /* 0x000fe20007fe0100 */
[----:B------:R-:W-:Y:S01]  /*154e0*/  BSSY B1, `(.L_x_1775) ;  /* 0x00003b0000017945 */ /* 0x000fe20003800000 */
[----:B------:R-:W-:Y:S01]  /*154f0*/  IMAD.MOV.U32 R2, RZ, RZ, 0x3f800000 ;  /* 0x3f800000ff027424 */ /* 0x000fe200078e00ff */
[----:B------:R-:W-:-:S02]  /*15500*/  MOV R0, 0x3f800000 ;  /* 0x3f80000000007802 */ /* 0x000fc40000000f00 */
[----:B------:R-:W-:Y:S02]  /*15510*/  CS2R R86, SRZ ;  /* 0x0000000000567805 */ /* 0x000fe4000001ff00 */
[----:B------:R-:W-:Y:S02]  /*15520*/  ISETP.GE.AND P1, PT, R8, R9, PT ;  /* 0x000000090800720c */ /* 0x000fe40003f26270 */
        /* <DEDUP_REMOVED lines=31> */
[----:B------:R-:W-:Y:S06]  /*15720*/  @!P1 BRA `(.L_x_1776) ;  /* 0x00000038002c9947 */ /* 0x000fec0003800000 */
[----:B------:R-:W-:Y:S01]  /*15730*/  BSSY B0, `(.L_x_1777) ;  /* 0x0000386000007945 */ /* 0x000fe20003800000 */
[----:B------:R-:W-:Y:S02]  /*15740*/  IMAD.MOV.U32 R2, RZ, RZ, 0x3f800000 ;  /* 0x3f800000ff027424 */ /* 0x000fe400078e00ff */
[----:B------:R-:W-:-:S07]  /*15750*/  IMAD.MOV.U32 R87, RZ, RZ, RZ ;  /* 0x000000ffff577224 */ /* 0x000fce00078e00ff */
.L_x_1798:
[----:B------:R-:W-:-:S05]  /*15760*/  VIADD R14, R160, 0x1 ;  /* 0x00000001a00e7836 */ /* 0x000fca0000000000 */
[----:B------:R-:W-:-:S04]  /*15770*/  ISETP.NE.AND P1, PT, R14, 0x2, PT ;  /* 0x000000020e00780c */ /* 0x000fc80003f25270 */
[----:B------:R-:W-:Y:S02]  /*15780*/  SEL R10, RZ, 0x1, P1 ;  /* 0x00000001ff0a7807 */ /* 0x000fe40000800000 */
[----:B------:R-:W-:Y:S02]  /*15790*/  SEL R14, R14, RZ, P1 ;  /* 0x000000ff0e0e7207 */ /* 0x000fe40000800000 */
[----:B------:R-:W-:Y:S01]  /*157a0*/  LOP3.LUT R15, R163, R10, RZ, 0x3c, !PT ;  /* 0x0000000aa30f7212 */ /* 0x000fe200078e3cff */
[----:B------:R-:W-:Y:S06]  /*157b0*/  @!P0 BRA `(.L_x_1778) ;  /* 0x0000000000048947 */ /* 0x000fec0003800000 */
[----:B------:R-:W-:Y:S01]  /*157c0*/  BPT.TRAP 0x1 ;  /* 0x000000040000795c */ /* 0x000fe20000300000 */
.L_x_1778:
[----:B------:R-:W-:Y:S02]  /*157d0*/  LEA R20, R14, R18, 0x3 ;  /* 0x000000120e147211 */ /* 0x000fe400078e18ff */
[----:B------:R-:W-:-:S04]  /*157e0*/  SHF.L.U32 R13, R15, 0x1f, RZ ;  /* 0x0000001f0f0d7819 */ /* 0x000fc800000006ff */
[----:B------:R0:W1:Y:S01]  /*157f0*/  SYNCS.PHASECHK.TRANS64.TRYWAIT P1, [R20+URZ+0x2a830], R13 ;  /* 0x02a8300d140075a7 */ /* 0x000062000802017f */
[----:B------:R-:W-:Y:S05]  /*15800*/  @!P0 BRA `(.L_x_1779) ;  /* 0x0000000000048947 */ /* 0x000fea0003800000 */
[----:B------:R-:W-:Y:S01]  /*15810*/  BPT.TRAP 0x1 ;  /* 0x000000040000795c */ /* 0x000fe20000300000 */
.L_x_1779:
[----:B------:R-:W-:Y:S01]  /*15820*/  BSSY B2, `(.L_x_1780) ;  /* 0x0000006000027945 */ /* 0x000fe20003800000 */
[----:B------:R-:W-:Y:S02]  /*15830*/  IMAD R10, R14, 0x900, R7 ;  /* 0x000009000e0a7824 */ /* 0x000fe400078e0207 */
[----:B------:R-:W-:Y:S01]  /*15840*/  IMAD.MOV.U32 R11, RZ, RZ, 0x40000040 ;  /* 0x40000040ff0b7424 */ /* 0x000fe200078e00ff */
[----:B-1----:R-:W-:Y:S06]  /*15850*/  @P1 BRA `(.L_x_1781) ;  /* 0x0000000000081947 */ /* 0x002fec0003800000 */
[----:B------:R-:W1:Y:S02]  /*15860*/  SYNCS.PHASECHK.TRANS64.TRYWAIT P1, [R20+URZ+0x2a830], R13 ;  /* 0x02a8300d140075a7 */ /* 0x000e64000802017f */
[----:B-1----:R-:W-:Y:S05]  /*15870*/  @!P1 BRA `(.L_x_1782) ;  /* 0x0000014c000c9947 */ /* 0x002fea0003800000 */
.L_x_1781:
[----:B------:R-:W-:Y:S05]  /*15880*/  BSYNC B2 ;  /* 0x0000000000027941 */ /* 0x000fea0003800000 */
.L_x_1780:
[----:B------:R-:W2:Y:S04]  /*15890*/  LDL.64 R88, [R1+0x28] ;  /* 0x0000280001587983 */ /* 0x000ea80000100a00 */
[----:B------:R-:W3:Y:S04]  /*158a0*/  LDL.64 R226, [R1+0x20] ;  /* 0x0000200001e27983 */ /* 0x000ee80000100a00 */
[----:B------:R-:W4:Y:S01]  /*158b0*/  LDL.64 R210, [R1+0x18] ;  /* 0x0000180001d27983 */ /* 0x000f220000100a00 */
[C---:B------:R-:W-:Y:S02]  /*158c0*/  R2UR UR6, R10.reuse ;  /* 0x000000000a0672ca */ /* 0x040fe400000e0000 */
[----:B------:R-:W-:Y:S01]  /*158d0*/  R2UR UR7, R11 ;  /* 0x000000000b0772ca */ /* 0x000fe200000e0000 */
[----:B------:R0:W-:Y:S04]  /*158e0*/  STL.64 [R1+0x48], R4 ;  /* 0x0000480401007387 */ /* 0x0001e80000100a00 */
[----:B0-----:R-:W4:Y:S01]  /*158f0*/  LDL.64 R4, [R1+0x10] ;  /* 0x0000100001047983 */ /* 0x001f220000100a00 */
[----:B------:R-:W-:-:S02]  /*15900*/  VIADD R12, R10, 0x2 ;  /* 0x000000020a0c7836 */ /* 0x000fc40000000000 */
[----:B-1----:R-:W-:Y:S01]  /*15910*/  IMAD.MOV.U32 R13, RZ, RZ, 0x40000040 ;  /* 0x40000040ff0d7424 */ /* 0x002fe200078e00ff */
[----:B--2---:R-:W-:Y:S02]  /*15920*/  R2UR UR4, R88 ;  /* 0x00000000580472ca */ /* 0x004fe400000e0000 */
[----:B------:R-:W-:Y:S02]  /*15930*/  R2UR UR5, R89 ;  /* 0x00000000590572ca */ /* 0x000fe400000e0000 */
[----:B------:R-:W-:-:S11]  /*15940*/  WARPGROUP.ARRIVE ;  /* 0x00000000000079c5 */ /* 0x000fd60000000000 */
[----:B------:R-:W-:Y:S01]  /*15950*/  HGMMA.64x96x16.F32 R88, gdesc[UR4], RZ, !UPT, gsb0 ;  /* 0x01600000045879f0 */ /* 0x000fe2000c0008ff */
[----:B---3--:R-:W-:Y:S02]  /*15960*/  R2UR UR4, R226 ;  /* 0x00000000e20472ca */ /* 0x008fe400000e0000 */
[----:B------:R-:W-:Y:S02]  /*15970*/  R2UR UR5, R227 ;  /* 0x00000000e30572ca */ /* 0x000fe400000e0000 */
[----:B------:R-:W2:Y:S01]  /*15980*/  LDL.64 R226, [R1+0x8] ;  /* 0x0000080001e27983 */ /* 0x000ea20000100a00 */
[----:B------:R-:W-:Y:S02]  /*15990*/  R2UR UR6, R12 ;  /* 0x000000000c0672ca */ /* 0x000fe400000e0000 */
[----:B------:R-:W-:Y:S01]  /*159a0*/  R2UR UR7, R13 ;  /* 0x000000000d0772ca */ /* 0x000fe200000e0000 */
[----:B------:R-:W-:Y:S01]  /*159b0*/  IMAD.MOV.U32 R13, RZ, RZ, 0x40000040 ;  /* 0x40000040ff0d7424 */ /* 0x000fe200078e00ff */
[----:B------:R-:W-:Y:S01]  /*159c0*/  IADD3 R12, R10, 0x4, RZ ;  /* 0x000000040a0c7810 */ /* 0x000fe20007ffe0ff */
[----:B------:R-:W-:-:S02]  /*159d0*/  WARPGROUP.DEPBAR.LE gsb0, 0x0 ;  /* 0x00008000000079c5 */ /* 0x000fc40000010000 */
[----:B------:R-:W-:-:S08]  /*159e0*/  WARPGROUP.ARRIVE ;  /* 0x00000000000079c5 */ /* 0x000fd00000000000 */
[----:B------:R-:W-:Y:S01]  /*159f0*/  HGMMA.64x96x16.F32 R88, gdesc[UR4], R88, gsb0 ;  /* 0x01600000045879f0 */ /* 0x000fe20008000858 */
[----:B----4-:R-:W-:Y:S02]  /*15a00*/  R2UR UR4, R210 ;  /* 0x00000000d20472ca */ /* 0x010fe400000e0000 */
[----:B------:R-:W-:Y:S02]  /*15a10*/  R2UR UR5, R211 ;  /* 0x00000000d30572ca */ /* 0x000fe400000e0000 */
[----:B------:R-:W3:Y:S01]  /*15a20*/  LDL.64 R210, [R1] ;  /* 0x0000000001d27983 */ /* 0x000ee20000100a00 */
[----:B------:R-:W-:Y:S02]  /*15a30*/  R2UR UR6, R12 ;  /* 0x000000000c0672ca */ /* 0x000fe400000e0000 */
[----:B------:R-:W-:Y:S01]  /*15a40*/  R2UR UR7, R13 ;  /* 0x000000000d0772ca */ /* 0x000fe200000e0000 */
[----:B------:R-:W-:Y:S02]  /*15a50*/  VIADD R12, R10, 0x6 ;  /* 0x000000060a0c7836 */ /* 0x000fe40000000000 */
[----:B------:R-:W-:Y:S01]  /*15a60*/  IMAD.MOV.U32 R13, RZ, RZ, 0x40000040 ;  /* 0x40000040ff0d7424 */ /* 0x000fe200078e00ff */
[----:B------:R-:W-:-:S02]  /*15a70*/  WARPGROUP.DEPBAR.LE gsb0, 0x0 ;  /* 0x00008000000079c5 */ /* 0x000fc40000010000 */
[----:B------:R-:W-:-:S07]  /*15a80*/  WARPGROUP.ARRIVE ;  /* 0x00000000000079c5 */ /* 0x000fce0000000000 */
[----:B------:R-:W-:Y:S01]  /*15a90*/  HGMMA.64x96x16.F32 R88, gdesc[UR4], R88, gsb0 ;  /* 0x01600000045879f0 */ /* 0x000fe20008000858 */
[----:B------:R-:W-:Y:S02]  /*15aa0*/  R2UR UR6, R12 ;  /* 0x000000000c0672ca */ /* 0x000fe400000e0000 */
[----:B------:R-:W-:Y:S02]  /*15ab0*/  R2UR UR7, R13 ;  /* 0x000000000d0772ca */ /* 0x000fe400000e0000 */
[----:B------:R-:W-:Y:S02]  /*15ac0*/  R2UR UR4, R4 ;  /* 0x00000000040472ca */ /* 0x000fe400000e0000 */
[----:B------:R-:W-:Y:S01]  /*15ad0*/  R2UR UR5, R5 ;  /* 0x00000000050572ca */ /* 0x000fe200000e0000 */
[----:B------:R-:W-:Y:S01]  /*15ae0*/  IMAD.MOV.U32 R13, RZ, RZ, 0x40000040 ;  /* 0x40000040ff0d7424 */ /* 0x000fe200078e00ff */
[----:B------:R-:W-:Y:S01]  /*15af0*/  IADD3 R12, R10, 0x300, RZ ;  /* 0x000003000a0c7810 */ /* 0x000fe20007ffe0ff */
[----:B------:R0:W5:Y:S01]  /*15b00*/  LDL.LU.64 R4, [R1+0x48] ;  /* 0x0000480001047983 */ /* 0x0001620000300a00 */
[----:B------:R-:W-:-:S02]  /*15b10*/  WARPGROUP.DEPBAR.LE gsb0, 0x0 ;  /* 0x00008000000079c5 */ /* 0x000fc40000010000 */
[----:B------:R-:W-:-:S07]  /*15b20*/  WARPGROUP.ARRIVE ;  /* 0x00000000000079c5 */ /* 0x000fce0000000000 */
[----:B------:R-:W-:Y:S01]  /*15b30*/  HGMMA.64x96x16.F32 R88, gdesc[UR4], R88, gsb0 ;  /* 0x01600000045879f0 */ /* 0x000fe20008000858 */
[----:B------:R-:W-:Y:S02]  /*15b40*/  R2UR UR6, R12 ;  /* 0x000000000c0672ca */ /* 0x000fe400000e0000 */
[----:B------:R-:W-:Y:S02]  /*15b50*/  R2UR UR7, R13 ;  /* 0x000000000d0772ca */ /* 0x000fe400000e0000 */
[----:B--2---:R-:W-:Y:S02]  /*15b60*/  R2UR UR4, R226 ;  /* 0x00000000e20472ca */ /* 0x004fe400000e0000 */
        /* <DEDUP_REMOVED lines=19> */
[----:B------:R-:W-:Y:S02]  /*15ca0*/  VIADD R12, R10, 0x306 ;  /* 0x000003060a0c7836 */ /* 0x000fe40000000000 */
[----:B------:R-:W-:Y:S01]  /*15cb0*/  IMAD.MOV.U32 R13, RZ, RZ, 0x40000040 ;  /* 0x40000040ff0d7424 */ /* 0x000fe200078e00ff */
        /* <DEDUP_REMOVED lines=111> */
[----:B0-----:R-:W-:Y:S05]  /*163b0*/  @!P0 BRA `(.L_x_1783) ;  /* 0x0000000000048947 */ /* 0x001fea0003800000 */
[----:B------:R-:W-:Y:S01]  /*163c0*/  BPT.TRAP 0x1 ;  /* 0x000000040000795c */ /* 0x000fe20000300000 */
.L_x_1783:
[----:B------:R-:W-:Y:S02]  /*163d0*/  SHF.L.U32 R2, R163, 0x1f, RZ ;  /* 0x0000001fa3027819 */ /* 0x000fe400000006ff */
[----:B------:R-:W-:-:S04]  /*163e0*/  LEA R12, R160, R18, 0x3 ;  /* 0x00000012a00c7211 */ /* 0x000fc800078e18ff */
[----:B------:R0:W1:Y:S01]  /*163f0*/  SYNCS.PHASECHK.TRANS64.TRYWAIT P1, [R12+URZ+0x2a850], R2 ;  /* 0x02a850020c0075a7 */ /* 0x000062000802017f */
[----:B------:R-:W-:Y:S05]  /*16400*/  @!P0 BRA `(.L_x_1784) ;  /* 0x0000000000048947 */ /* 0x000fea0003800000 */
[----:B------:R-:W-:Y:S01]  /*16410*/  BPT.TRAP 0x1 ;  /* 0x000000040000795c */ /* 0x000fe20000300000 */
.L_x_1784:
        /* <DEDUP_REMOVED lines=9> */
.L_x_1786:
[----:B------:R-:W-:Y:S05]  /*164b0*/  BSYNC B2 ;  /* 0x0000000000027941 */ /* 0x000fea0003800000 */
.L_x_1785:
[----:B------:R-:W-:Y:S01]  /*164c0*/  IMAD.MOV.U32 R10, RZ, RZ, R0 ;  /* 0x000000ffff0a7224 */ /* 0x000fe200078e0000 */
[----:B------:R-:W-:Y:S01]  /*164d0*/  WARPGROUP.ARRIVE ;  /* 0x00000000000079c5 */ /* 0x000fe20000000000 */
[----:B------:R-:W-:-:S03]  /*164e0*/  IMAD.MOV.U32 R11, RZ, RZ, 0x40000040 ;  /* 0x40000040ff0b7424 */ /* 0x000fc600078e00ff */
[----:B------:R-:W-:Y:S02]  /*164f0*/  R2UR UR6, R10 ;  /* 0x000000000a0672ca */ /* 0x000fe400000e0000 */
[----:B------:R-:W-:Y:S01]  /*16500*/  R2UR UR7, R11 ;  /* 0x000000000b0772ca */ /* 0x000fe200000e0000 */
[----:B------:R-:W-:Y:S01]  /*16510*/  IMAD.MOV.U32 R11, RZ, RZ, 0x40000040 ;  /* 0x40000040ff0b7424 */ /* 0x000fe200078e00ff */
[----:B------:R-:W-:-:S11]  /*16520*/  IADD3 R10, R0, 0x80, RZ ;  /* 0x00000080000a7810 */ /* 0x000fd60007ffe0ff */
[----:B------:R-:W-:Y:S01]  /*16530*/  HGMMA.64x128x16.F32 R24, R156, gdesc[UR4].tnspB, R24, gsb0 ;  /* 0x41e000049c187df0 */ /* 0x000fe20008000818 */
[----:B------:R-:W-:Y:S01]  /*16540*/  R2UR UR6, R10 ;  /* 0x000000000a0672ca */ /* 0x000fe200000e0000 */
[----:B------:R-:W-:Y:S01]  /*16550*/  VIADD R10, R0, 0x100 ;  /* 0x00000100000a7836 */ /* 0x000fe20000000000 */
[----:B------:R-:W-:Y:S01]  /*16560*/  R2UR UR7, R11 ;  /* 0x000000000b0772ca */ /* 0x000fe200000e0000 */
[----:B------:R-:W-:Y:S01]  /*16570*/  IMAD.MOV.U32 R11, RZ, RZ, 0x40000040 ;  /* 0x40000040ff0b7424 */ /* 0x000fe200078e00ff */
[----:B------:R-:W-:Y:S02]  /*16580*/  WARPGROUP.DEPBAR.LE gsb0, 0x0 ;  /* 0x00008000000079c5 */ /* 0x000fe40000010000 */
[----:B------:R-:W-:-:S09]  /*16590*/  WARPGROUP.ARRIVE ;  /* 0x00000000000079c5 */ /* 0x000fd20000000000 */
        /* <DEDUP_REMOVED lines=30> */
.L_x_1788:
        /* <DEDUP_REMOVED lines=10> */
[----:B------:R-:W-:-:S02]  /*16820*/  IMAD.IADD R10, R191, 0x1, R187 ;  /* 0x00000001bf0a7824 */ /* 0x000fc400078e02bb */
[----:B------:R-:W-:Y:S01]  /*16830*/  FMUL.FTZ R112, R113, UR43 ;  /* 0x0000002b71707c20 */ /* 0x000fe20008410000 */
[----:B------:R-:W-:Y:S01]  /*16840*/  FMUL.FTZ R113, R118, UR43 ;  /* 0x0000002b76717c20 */ /* 0x000fe20008410000 */
[----:B------:R-:W2:Y:S01]  /*16850*/  @P2 LDC R11, c[0x0][0x44c] ;  /* 0x00011300ff0b2b82 */ /* 0x000ea20000000800 */
[----:B------:R-:W-:Y:S01]  /*16860*/  FMUL.FTZ R118, R123, UR43 ;  /* 0x0000002b7b767c20 */ /* 0x000fe20008410000 */
[----:B------:R-:W-:Y:S01]  /*16870*/  FMUL.FTZ R123, R124, UR43 ;  /* 0x0000002b7c7b7c20 */ /* 0x000fe20008410000 */
[----:B01----:R-:W-:Y:S01]  /*16880*/  FMUL.FTZ R2, R91, UR43 ;  /* 0x0000002b5b027c20 */ /* 0x003fe20008410000 */
        /* <DEDUP_REMOVED lines=9> */
[----:B------:R-:W-:-:S02]  /*16920*/  IMAD.MOV.U32 R132, RZ, RZ, R10 ;  /* 0x000000ffff847224 */ /* 0x000fc400078e000a */
        /* <DEDUP_REMOVED lines=25> */
[----:B------:R-:W-:Y:S01]  /*16ac0*/  FMUL.FTZ R121, R126, UR43 ;  /* 0x0000002b7e797c20 */ /* 0x000fe20008410000 */
[----:B------:R-:W-:Y:S01]  /*16ad0*/  FMUL.FTZ R128, R129, UR43 ;  /* 0x0000002b81807c20 */ /* 0x000fe20008410000 */
[----:B------:R-:W-:Y:S01]  /*16ae0*/  IADD3 R11, R20, 0x2a840, RZ ;  /* 0x0002a840140b7810 */ /* 0x000fe20007ffe0ff */
[----:B------:R-:W-:-:S02]  /*16af0*/  VIADD R137, R133, 0x1 ;  /* 0x0000000185897836 */ /* 0x000fc40000000000 */
[----:B------:R-:W-:Y:S01]  /*16b00*/  FMUL.FTZ R126, R130, UR43 ;  /* 0x0000002b827e7c20 */ /* 0x000fe20008410000 */
[----:B------:R-:W-:Y:S01]  /*16b10*/  FMUL.FTZ R20, R134, UR43 ;  /* 0x0000002b86147c20 */ /* 0x000fe20008410000 */
[----:B------:R-:W-:Y:S01]  /*16b20*/  FMUL.FTZ R129, R135, UR43 ;  /* 0x0000002b87817c20 */ /* 0x000fe20008410000 */
[----:B------:R-:W-:Y:S01]  /*16b30*/  LOP3.LUT P1, RZ, R22, 0x80000, RZ, 0xc0, !PT ;  /* 0x0008000016ff7812 */ /* 0x000fe2000782c0ff */
[----:B------:R-:W-:Y:S01]  /*16b40*/  IMAD R137, R190, -0x2, R137 ;  /* 0xfffffffebe897824 */ /* 0x000fe200078e0289 */
[----:B------:R-:W1:Y:S01]  /*16b50*/  MUFU.TANH R13, R13 ;  /* 0x0000000d000d7308 */ /* 0x000e620000002400 */
[----:B------:R-:W-:-:S03]  /*16b60*/  PRMT R11, R172, 0x654, R11 ;  /* 0x00000654ac0b7816 */ /* 0x000fc6000000000b */
[----:B------:R-:W-:Y:S01]  /*16b70*/  IADD3 R138, -R166, R137, R167 ;  /* 0x00000089a68a7210 */ /* 0x000fe20007ffe1a7 */
[----:B------:R2:W-:Y:S01]  /*16b80*/  SYNCS.ARRIVE.TRANS64.RED.A1T0 RZ, [R11+URZ], RZ ;  /* 0x000000ff0bff79a7 */ /* 0x0005e2000810043f */
[----:B------:R-:W-:Y:S02]  /*16b90*/  IADD3 R130, R137, -0x1, RZ ;  /* 0xffffffff89827810 */ /* 0x000fe40007ffe0ff */
[----:B------:R-:W3:Y:S01]  /*16ba0*/  MUFU.TANH R88, R88 ;  /* 0x0000005800587308 */ /* 0x000ee20000002400 */
[C---:B------:R-:W-:Y:S02]  /*16bb0*/  VIADD R139, R138.reuse, UR58 ;  /* 0x0000003a8a8b7c36 */ /* 0x040fe40008000000 */
[----:B------:R-:W-:Y:S02]  /*16bc0*/  VIADD R138, R138, UR38 ;  /* 0x000000268a8a7c36 */ /* 0x000fe40008000000 */
[--C-:B0-----:R-:W-:Y:S02]  /*16bd0*/  IMAD.IADD R137, R139, 0x1, R10.reuse ;  /* 0x000000018b897824 */ /* 0x101fe400078e020a */
[----:B------:R-:W-:Y:S01]  /*16be0*/  IMAD.IADD R134, R138, 0x1, R10 ;  /* 0x000000018a867824 */ /* 0x000fe200078e020a */
        /* <DEDUP_REMOVED lines=46> */
[----:B-1234-:R-:W-:Y:S05]  /*16ed0*/  @!P1 BRA `(.L_x_1789) ;  /* 0x0000000000549947 */ /* 0x01efea0003800000 */
        /* <DEDUP_REMOVED lines=12> */
.L_x_1791:
[----:B------:R-:W-:-:S04]  /*16fa0*/  MOV R140, UR47 ;  /* 0x0000002f008c7c02 */ /* 0x000fc80008000f00 */
[----:B------:R-:W-:-:S13]  /*16fb0*/  ISETP.NE.AND P1, PT, R140, 0x1, PT ;  /* 0x000000018c00780c */ /* 0x000fda0003f25270 */
[----:B------:R-:W1:Y:S02]  /*16fc0*/  @P1 LDC.64 R10, c[0x0][0x9e8] ;  /* 0x00027a00ff0a1b82 */ /* 0x000e640000000a00 */
[----:B-1----:R-:W-:-:S05]  /*16fd0*/  @P1 IMAD.HI.U32 R10, R135, R10, RZ ;  /* 0x0000000a870a1227 */ /* 0x002fca00078e00ff */
[----:B------:R-:W-:-:S07]  /*16fe0*/  @P1 SHF.R.U32.HI R135, RZ, R11, R10 ;  /* 0x0000000bff871219 */ /* 0x000fce000001160a */
.L_x_1792:
[----:B------:R-:W-:Y:S05]  /*16ff0*/  BSYNC B2 ;  /* 0x0000000000027941 */ /* 0x000fea0003800000 */
.L_x_1790:
[----:B------:R-:W-:-:S05]  /*17000*/  IMAD R135, R135, R140, R130 ;  /* 0x0000008c87877224 */ /* 0x000fca00078e0282 */
[----:B------:R-:W-:Y:S02]  /*17010*/  VIADDMNMX R137, R135, R140, R137, PT ;  /* 0x0000008c87897246 */ /* 0x000fe40003800189 */
[----:B------:R-:W-:-:S07]  /*17020*/  VIMNMX R134, R134, R135, !PT ;  /* 0x0000008786867248 */ /* 0x000fce0007fe0100 */
.L_x_1789:
[C---:B------:R-:W-:Y:S01]  /*17030*/  ISETP.GE.AND P1, PT, R133.reuse, 0x2, PT ;  /* 0x000000028500780c */ /* 0x040fe20003f26270 */
[----:B------:R-:W1:Y:S01]  /*17040*/  SHFL.IDX PT, R132, R132, 0x1, 0x1c1f ;  /* 0x003c1f0084847f89 */ /* 0x000e6200000e0000 */
[C---:B------:R-:W-:Y:S02]  /*17050*/  ISETP.GE.AND P2, PT, R133.reuse, 0x9, PT ;  /* 0x000000098500780c */ /* 0x040fe40003f46270 */
[C---:B------:R-:W-:Y:S02]  /*17060*/  ISETP.GT.AND P4, PT, R134.reuse, 0x1, !P1 ;  /* 0x000000018600780c */ /* 0x040fe40004f84270 */
[----:B------:R-:W-:Y:S02]  /*17070*/  ISETP.GE.AND P5, PT, R133, 0xa, PT ;  /* 0x0000000a8500780c */ /* 0x000fe40003fa6270 */
[----:B------:R-:W-:Y:S02]  /*17080*/  ISETP.GT.AND P3, PT, R134, 0x8, !P2 ;  /* 0x000000088600780c */ /* 0x000fe40005764270 */
[----:B------:R-:W-:-:S02]  /*17090*/  ISETP.LT.OR P4, PT, R137, 0x2, P4 ;  /* 0x000000028900780c */ /* 0x000fc40002781670 */
[----:B------:R-:W-:Y:S02]  /*170a0*/  ISETP.LT.OR P3, PT, R137, 0x9, P3 ;  /* 0x000000098900780c */ /* 0x000fe40001f61670 */
[----:B------:R-:W-:Y:S02]  /*170b0*/  FSEL R135, R88, -INF , !P4 ;  /* 0xff80000058877808 */ /* 0x000fe40006000000 */
[----:B------:R-:W-:Y:S02]  /*170c0*/  ISETP.GE.AND P4, PT, R133, 0x11, PT ;  /* 0x000000118500780c */ /* 0x000fe40003f86270 */
[----:B------:R-:W-:Y:S02]  /*170d0*/  LOP3.LUT R22, R22, 0xfffffffb, RZ, 0xc0, !PT ;  /* 0xfffffffb16167812 */ /* 0x000fe400078ec0ff */
[----:B0-----:R-:W-:Y:S02]  /*170e0*/  FSEL R91, R91, -INF , !P3 ;  /* 0xff8000005b5b7808 */ /* 0x001fe40005800000 */
[----:B------:R-:W-:-:S02]  /*170f0*/  ISETP.GT.AND P3, PT, R134, 0x9, !P5 ;  /* 0x000000098600780c */ /* 0x000fc40006f64270 */
[----:B------:R-:W-:Y:S01]  /*17100*/  @P5 LOP3.LUT R22, R22, 0x4, RZ, 0xfc, !PT ;  /* 0x0000000416165812 */ /* 0x000fe200078efcff */
[--C-:B-1----:R-:W-:Y:S01]  /*17110*/  IMAD.IADD R139, R139, 0x1, R132.reuse ;  /* 0x000000018b8b7824 */ /* 0x102fe200078e0284 */
[----:B------:R-:W-:Y:S01]  /*17120*/  ISETP.LT.OR P3, PT, R137, 0xa, P3 ;  /* 0x0000000a8900780c */ /* 0x000fe20001f61670 */
[----:B------:R-:W-:Y:S01]  /*17130*/  IMAD.IADD R138, R138, 0x1, R132 ;  /* 0x000000018a8a7824 */ /* 0x000fe200078e0284 */
[----:B------:R-:W-:Y:S02]  /*17140*/  LOP3.LUT R22, R22, 0xfffffff7, RZ, 0xc0, !PT ;  /* 0xfffffff716167812 */ /* 0x000fe400078ec0ff */
[----:B------:R-:W-:Y:S02]  /*17150*/  FSEL R141, R92, -INF , !P3 ;  /* 0xff8000005c8d7808 */ /* 0x000fe40005800000 */
[----:B------:R-:W-:Y:S02]  /*17160*/  @P4 LOP3.LUT R22, R22, 0x8, RZ, 0xfc, !PT ;  /* 0x0000000816164812 */ /* 0x000fe400078efcff */
[----:B------:R-:W-:-:S02]  /*17170*/  ISETP.GT.AND P3, PT, R134, 0x10, !P4 ;  /* 0x000000108600780c */ /* 0x000fc40006764270 */
[----:B------:R-:W-:Y:S02]  /*17180*/  ISETP.GE.AND P4, PT, R133, 0x12, PT ;  /* 0x000000128500780c */ /* 0x000fe40003f86270 */
[----:B------:R-:W-:Y:S02]  /*17190*/  ISETP.LT.OR P3, PT, R137, 0x11, P3 ;  /* 0x000000118900780c */ /* 0x000fe40001f61670 */
[----:B------:R-:W-:Y:S02]  /*171a0*/  LOP3.LUT R22, R22, 0xffffffef, RZ, 0xc0, !PT ;  /* 0xffffffef16167812 */ /* 0x000fe400078ec0ff */
[----:B------:R-:W-:Y:S02]  /*171b0*/  FSEL R95, R95, -INF , !P3 ;  /* 0xff8000005f5f7808 */ /* 0x000fe40005800000 */
[----:B------:R-:W-:-:S04]  /*171c0*/  ISETP.GT.AND P3, PT, R134, 0x11, !P4 ;  /* 0x000000118600780c */ /* 0x000fc80006764270 */
[----:B------:R-:W-:Y:S02]  /*171d0*/  ISETP.LT.OR P3, PT, R137, 0x12, P3 ;  /* 0x000000128900780c */ /* 0x000fe40001f61670 */
[----:B------:R-:W-:Y:S02]  /*171e0*/  @P4 LOP3.LUT R22, R22, 0x10, RZ, 0xfc, !PT ;  /* 0x0000001016164812 */ /* 0x000fe400078efcff */
[----:B------:R-:W-:Y:S02]  /*171f0*/  ISETP.GE.AND P4, PT, R133, 0x19, PT ;  /* 0x000000198500780c */ /* 0x000fe40003f86270 */
[----:B------:R-:W-:Y:S02]  /*17200*/  LOP3.LUT R22, R22, 0xfffbffff, RZ, 0xc0, !PT ;  /* 0xfffbffff16167812 */ /* 0x000fe400078ec0ff */
[----:B------:R-:W-:Y:S02]  /*17210*/  FSEL R143, R96, -INF , !P3 ;  /* 0xff800000608f7808 */ /* 0x000fe40005800000 */
[----:B------:R-:W-:-:S04]  /*17220*/  ISETP.GT.AND P3, PT, R134, 0x18, !P4 ;  /* 0x000000188600780c */ /* 0x000fc80006764270 */
[----:B------:R-:W-:-:S03]  /*17230*/  ISETP.LT.OR P3, PT, R137, 0x19, P3 ;  /* 0x000000198900780c */ /* 0x000fc60001f61670 */
        /* <DEDUP_REMOVED lines=68> */
[----:B------:R-:W-:Y:S02]  /*17680*/  FSEL R155, R120, -INF , !P3 ;  /* 0xff800000789b7808 */ /* 0x000fe40005800000 */
[----:B------:R-:W-:Y:S02]  /*17690*/  LOP3.LUT R22, R22, 0xffffffbf, RZ, 0xc0, !PT ;  /* 0xffffffbf16167812 */ /* 0x000fe400078ec0ff */
[----:B------:R-:W-:-:S04]  /*176a0*/  ISETP.GT.AND P3, PT, R134, 0x48, !P4 ;  /* 0x000000488600780c */ /* 0x000fc80006764270 */
[----:B------:R-:W-:-:S03]  /*176b0*/  ISETP.LT.OR P3, PT, R137, 0x49, P3 ;  /* 0x000000498900780c */ /* 0x000fc60001f61670 */
[----:B------:R-:W-:Y:S02]  /*176c0*/  @P4 LOP3.LUT R22, R22, 0x40, RZ, 0xfc, !PT ;  /* 0x0000004016164812 */ /* 0x000fe400078efcff */
[----:B------:R-:W-:Y:S02]  /*176d0*/  ISETP.GE.AND P4, PT, R133, 0x4a, PT ;  /* 0x0000004a8500780c */ /* 0x000fe40003f86270 */
[----:B------:R-:W-:Y:S02]  /*176e0*/  FSEL R123, R123, -INF , !P3 ;  /* 0xff8000007b7b7808 */ /* 0x000fe40005800000 */
[----:B------:R-:W-:Y:S02]  /*176f0*/  ISETP.GT.AND P3, PT, R134, 0x49, !P4 ;  /* 0x000000498600780c */ /* 0x000fe40006764270 */
[----:B------:R-:W-:Y:S02]  /*17700*/  LOP3.LUT R22, R22, 0xffffffdf, RZ, 0xc0, !PT ;  /* 0xffffffdf16167812 */ /* 0x000fe400078ec0ff */
[----:B------:R-:W-:-:S04]  /*17710*/  ISETP.LT.OR P3, PT, R137, 0x4a, P3 ;  /* 0x0000004a8900780c */ /* 0x000fc80001f61670 */
[----:B------:R-:W-:Y:S02]  /*17720*/  FSEL R157, R124, -INF , !P3 ;  /* 0xff8000007c9d7808 */ /* 0x000fe40005800000 */
[----:B------:R-:W-:Y:S02]  /*17730*/  ISETP.GE.AND P3, PT, R133, 0x51, PT ;  /* 0x000000518500780c */ /* 0x000fe40003f66270 */
[----:B------:R-:W-:Y:S02]  /*17740*/  @P4 LOP3.LUT R22, R22, 0x20, RZ, 0xfc, !PT ;  /* 0x0000002016164812 */ /* 0x000fe400078efcff */
[----:B------:R-:W-:Y:S02]  /*17750*/  ISETP.GT.AND P4, PT, R134, 0x50, !P3 ;  /* 0x000000508600780c */ /* 0x000fe40005f84270 */
[----:B------:R-:W-:Y:S02]  /*17760*/  LOP3.LUT R22, R22, 0xfffffffd, RZ, 0xc0, !PT ;  /* 0xfffffffd16167812 */ /* 0x000fe400078ec0ff */
        /* <DEDUP_REMOVED lines=10> */
[----:B------:R-:W-:-:S13]  /*17810*/  ISETP.GE.AND P6, PT, R133, 0x1, PT ;  /* 0x000000018500780c */ /* 0x000fda0003fc6270 */
[----:B------:R-:W-:Y:S02]  /*17820*/  @P6 LOP3.LUT R22, R22, 0x2, RZ, 0xfc, !PT ;  /* 0x0000000216166812 */ /* 0x000fe400078efcff */
[----:B------:R-:W-:Y:S02]  /*17830*/  ISETP.GT.AND P6, PT, R134, RZ, !P6 ;  /* 0x000000ff8600720c */ /* 0x000fe400077c4270 */
[----:B------:R-:W-:Y:S02]  /*17840*/  LOP3.LUT R22, R22, 0xfffffffe, RZ, 0xc0, !PT ;  /* 0xfffffffe16167812 */ /* 0x000fe400078ec0ff */
[----:B------:R-:W-:-:S04]  /*17850*/  ISETP.LT.OR P6, PT, R137, 0x1, P6 ;  /* 0x000000018900780c */ /* 0x000fc800037c1670 */
[----:B------:R-:W-:Y:S02]  /*17860*/  FSEL R13, R13, -INF , !P6 ;  /* 0xff8000000d0d7808 */ /* 0x000fe40007000000 */
[----:B------:R-:W-:-:S13]  /*17870*/  ISETP.GE.AND P6, PT, R133, 0x5a, PT ;  /* 0x0000005a8500780c */ /* 0x000fda0003fc6270 */
[----:B------:R-:W-:Y:S02]  /*17880*/  @P6 LOP3.LUT R22, R22, 0x1, RZ, 0xfc, !PT ;  /* 0x0000000116166812 */ /* 0x000fe400078efcff */
        /* <DEDUP_REMOVED lines=17> */
.L_x_1795:
[----:B------:R-:W-:-:S04]  /*179a0*/  MOV R88, UR47 ;  /* 0x0000002f00587c02 */ /* 0x000fc80008000f00 */
[----:B------:R-:W-:-:S13]  /*179b0*/  ISETP.NE.AND P6, PT, R88, 0x1, PT ;  /* 0x000000015800780c */ /* 0x000fda0003fc5270 */
[----:B------:R-:W0:Y:S02]  /*179c0*/  @P6 LDC.64 R10, c[0x0][0x9e8] ;  /* 0x00027a00ff0a6b82 */ /* 0x000e240000000a00 */
[----:B0-----:R-:W-:-:S05]  /*179d0*/  @P6 IMAD.HI.U32 R10, R137, R10, RZ ;  /* 0x0000000a890a6227 */ /* 0x001fca00078e00ff */
[----:B------:R-:W-:-:S07]  /*179e0*/  @P6 SHF.R.U32.HI R137, RZ, R11, R10 ;  /* 0x0000000bff896219 */ /* 0x000fce000001160a */
.L_x_1796:
[----:B------:R-:W-:Y:S05]  /*179f0*/  BSYNC B2 ;  /* 0x0000000000027941 */ /* 0x000fea0003800000 */
.L_x_1794:
[----:B------:R-:W-:-:S05]  /*17a00*/  IMAD R130, R137, R88, R130 ;  /* 0x0000005889827224 */ /* 0x000fca00078e0282 */
[----:B------:R-:W-:Y:S02]  /*17a10*/  VIADDMNMX R139, R130, R88, R139, PT ;  /* 0x00000058828b7246 */ /* 0x000fe4000380018b */
[----:B------:R-:W-:-:S07]  /*17a20*/  VIMNMX R138, R138, R130, !PT ;  /* 0x000000828a8a7248 */ /* 0x000fce0007fe0100 */
.L_x_1793:
[C---:B------:R-:W-:Y:S01]  /*17a30*/  ISETP.GT.AND P1, PT, R138.reuse, 0x1, !P1 ;  /* 0x000000018a00780c */ /* 0x040fe20004f24270 */
[----:B------:R-:W-:Y:S01]  /*17a40*/  IMAD.U32 R10, RZ, RZ, UR54 ;  /* 0x00000036ff0a7e24 */ /* 0x000fe2000f8e00ff */
[----:B------:R-:W-:Y:S02]  /*17a50*/  ISETP.GT.AND P2, PT, R138, 0x8, !P2 ;  /* 0x000000088a00780c */ /* 0x000fe40005744270 */
[C---:B------:R-:W-:Y:S02]  /*17a60*/  ISETP.LT.OR P1, PT, R139.reuse, 0x2, P1 ;  /* 0x000000028b00780c */ /* 0x040fe40000f21670 */
[----:B------:R-:W-:Y:S02]  /*17a70*/  ISETP.LT.OR P2, PT, R139, 0x9, P2 ;  /* 0x000000098b00780c */ /* 0x000fe40001741670 */
[----:B------:R-:W-:Y:S02]  /*17a80*/  FSEL R137, R2, -INF , !P1 ;  /* 0xff80000002897808 */ /* 0x000fe40004800000 */
[----:B------:R-:W-:-:S02]  /*17a90*/  LOP3.LUT P1, RZ, R22, 0x4, RZ, 0xc0, !PT ;  /* 0x0000000416ff7812 */ /* 0x000fc4000782c0ff */
[----:B------:R-:W-:Y:S02]  /*17aa0*/  FSEL R89, R89, -INF , !P2 ;  /* 0xff80000059597808 */ /* 0x000fe40005000000 */
[----:B------:R-:W-:Y:S02]  /*17ab0*/  ISETP.GT.AND P1, PT, R138, 0x9, !P1 ;  /* 0x000000098a00780c */ /* 0x000fe40004f24270 */
[C---:B------:R-:W-:Y:S02]  /*17ac0*/  LOP3.LUT P2, RZ, R22.reuse, 0x20000, RZ, 0xc0, !PT ;  /* 0x0002000016ff7812 */ /* 0x040fe4000784c0ff */
[----:B------:R-:W-:Y:S02]  /*17ad0*/  ISETP.LT.OR P1, PT, R139, 0xa, P1 ;  /* 0x0000000a8b00780c */ /* 0x000fe40000f21670 */
[----:B------:R-:W-:Y:S02]  /*17ae0*/  LOP3.LUT P6, RZ, R22, 0x10000, RZ, 0xc0, !PT ;  /* 0x0001000016ff7812 */ /* 0x000fe400078cc0ff */
[----:B------:R-:W-:-:S02]  /*17af0*/  FSEL R163, R90, -INF , !P1 ;  /* 0xff8000005aa37808 */ /* 0x000fc40004800000 */
[----:B------:R-:W-:Y:S02]  /*17b00*/  LOP3.LUT P1, RZ, R22, 0x8, RZ, 0xc0, !PT ;  /* 0x0000000816ff7812 */ /* 0x000fe4000782c0ff */
[----:B------:R-:W-:Y:S02]  /*17b10*/  FMNMX.FTZ R2, R13, R3, !PT ;  /* 0x000000030d027209 */ /* 0x000fe40007810000 */
[----:B------:R-:W-:Y:S02]  /*17b20*/  ISETP.GT.AND P1, PT, R138, 0x10, !P1 ;  /* 0x000000108a00780c */ /* 0x000fe40004f24270 */
[----:B------:R-:W-:Y:S02]  /*17b30*/  FMNMX.FTZ R2, R135, R2, !PT ;  /* 0x0000000287027209 */ /* 0x000fe40007810000 */
[----:B------:R-:W-:Y:S02]  /*17b40*/  ISETP.LT.OR P1, PT, R139, 0x11, P1 ;  /* 0x000000118b00780c */ /* 0x000fe40000f21670 */
[----:B------:R-:W-:-:S02]  /*17b50*/  FMNMX.FTZ R2, R91, R2, !PT ;  /* 0x000000025b027209 */ /* 0x000fc40007810000 */
[----:B------:R-:W-:Y:S02]  /*17b60*/  FSEL R93, R93, -INF , !P1 ;  /* 0xff8000005d5d7808 */ /* 0x000fe40004800000 */
[----:B------:R-:W-:Y:S02]  /*17b70*/  LOP3.LUT P1, RZ, R22, 0x10, RZ, 0xc0, !PT ;  /* 0x0000001016ff7812 */ /* 0x000fe4000782c0ff */
[----:B------:R-:W-:Y:S02]  /*17b80*/  FMNMX.FTZ R2, R141, R2, !PT ;  /* 0x000000028d027209 */ /* 0x000fe40007810000 */
[----:B------:R-:W-:Y:S02]  /*17b90*/  ISETP.GT.AND P1, PT, R138, 0x11, !P1 ;  /* 0x000000118a00780c */ /* 0x000fe40004f24270 */
[----:B------:R-:W-:Y:S02]  /*17ba0*/  FMNMX.FTZ R2, R95, R2, !PT ;  /* 0x000000025f027209 */ /* 0x000fe40007810000 */
[----:B------:R-:W-:-:S02]  /*17bb0*/  ISETP.LT.OR P1, PT, R139, 0x12, P1 ;  /* 0x000000128b00780c */ /* 0x000fc40000f21670 */
[----:B------:R-:W-:Y:S02]  /*17bc0*/  FMNMX.FTZ R2, R143, R2, !PT ;  /* 0x000000028f027209 */ /* 0x000fe40007810000 */
[----:B------:R-:W-:Y:S02]  /*17bd0*/  FSEL R201, R94, -INF , !P1 ;  /* 0xff8000005ec97808 */ /* 0x000fe40004800000 */
[----:B------:R-:W-:Y:S02]  /*17be0*/  LOP3.LUT P1, RZ, R22, 0x40000, RZ, 0xc0, !PT ;  /* 0x0004000016ff7812 */ /* 0x000fe4000782c0ff */
        /* <DEDUP_REMOVED lines=30> */
[----:B------:R-:W-:Y:S02]  /*17dd0*/  LOP3.LUT P1, RZ, R22, 0x2000, RZ, 0xc0, !PT ;  /* 0x0000200016ff7812 */ /* 0x000fe4000782c0ff */
[----:B------:R-:W-:Y:S02]  /*17de0*/  FMNMX.FTZ R2, R157, R2, !PT ;  /* 0x000000029d027209 */ /* 0x000fe40007810000 */
[----:B------:R-:W-:-:S02]  /*17df0*/  ISETP.GT.AND P1, PT, R138, 0x29, !P1 ;  /* 0x000000298a00780c */ /* 0x000fc40004f24270 */
[----:B------:R-:W-:Y:S02]  /*17e00*/  FMNMX.FTZ R2, R127, R2, !PT ;  /* 0x000000027f027209 */ /* 0x000fe40007810000 */
[----:B------:R-:W-:Y:S02]  /*17e10*/  ISETP.LT.OR P1, PT, R139, 0x2a, P1 ;  /* 0x0000002a8b00780c */ /* 0x000fe40000f21670 */
[----:B------:R-:W-:Y:S02]  /*17e20*/  FMNMX.FTZ R2, R159, R2, !PT ;  /* 0x000000029f027209 */ /* 0x000fe40007810000 */
[----:B------:R-:W-:Y:S02]  /*17e30*/  FSEL R105, R106, -INF , !P1 ;  /* 0xff8000006a697808 */ /* 0x000fe40004800000 */
[C---:B------:R-:W-:Y:S02]  /*17e40*/  LOP3.LUT P1, RZ, R22.reuse, 0x1000, RZ, 0xc0, !PT ;  /* 0x0000100016ff7812 */ /* 0x040fe4000782c0ff */
[----:B------:R-:W-:-:S02]  /*17e50*/  LOP3.LUT P2, RZ, R22, 0x40, RZ, 0xc0, !PT ;  /* 0x0000004016ff7812 */ /* 0x000fc4000784c0ff */
[----:B------:R-:W-:Y:S02]  /*17e60*/  ISETP.GT.AND P1, PT, R138, 0x30, !P1 ;  /* 0x000000308a00780c */ /* 0x000fe40004f24270 */
[----:B------:R-:W-:Y:S02]  /*17e70*/  FMNMX.FTZ R2, R131, R2, !PT ;  /* 0x0000000283027209 */ /* 0x000fe40007810000 */
[----:B------:R-:W-:Y:S02]  /*17e80*/  ISETP.LT.OR P1, PT, R139, 0x31, P1 ;  /* 0x000000318b00780c */ /* 0x000fe40000f21670 */
[----:B------:R-:W-:Y:S02]  /*17e90*/  FMNMX.FTZ R88, R133, R2, !PT ;  /* 0x0000000285587209 */ /* 0x000fe40007810000 */
[----:B------:R-:W-:Y:S02]  /*17ea0*/  FSEL R109, R109, -INF , !P1 ;  /* 0xff8000006d6d7808 */ /* 0x000fe40004800000 */
[C---:B------:R-:W-:Y:S01]  /*17eb0*/  LOP3.LUT P1, RZ, R22.reuse, 0x800, RZ, 0xc0, !PT ;  /* 0x0000080016ff7812 */ /* 0x040fe2000782c0ff */
[----:B------:R-:W0:Y:S01]  /*17ec0*/  SHFL.BFLY PT, R11, R88, 0x2, 0x1f ;  /* 0x0c401f00580b7f89 */ /* 0x000e2200000e0000 */
[----:B------:R-:W-:-:S02]  /*17ed0*/  LOP3.LUT P6, RZ, R22, 0x20, RZ, 0xc0, !PT ;  /* 0x0000002016ff7812 */ /* 0x000fc400078cc0ff */
[C---:B------:R-:W-:Y:S02]  /*17ee0*/  ISETP.GT.AND P1, PT, R138.reuse, 0x31, !P1 ;  /* 0x000000318a00780c */ /* 0x040fe40004f24270 */
[----:B------:R-:W-:Y:S02]  /*17ef0*/  ISETP.GT.AND P3, PT, R138, 0x50, !P3 ;  /* 0x000000508a00780c */ /* 0x000fe40005f64270 */
[C---:B------:R-:W-:Y:S02]  /*17f00*/  ISETP.LT.OR P1, PT, R139.reuse, 0x32, P1 ;  /* 0x000000328b00780c */ /* 0x040fe40000f21670 */
[----:B------:R-:W-:Y:S02]  /*17f10*/  ISETP.LT.OR P3, PT, R139, 0x51, P3 ;  /* 0x000000518b00780c */ /* 0x000fe40001f61670 */
[----:B------:R-:W-:Y:S02]  /*17f20*/  FSEL R229, R110, -INF , !P1 ;  /* 0xff8000006ee57808 */ /* 0x000fe40004800000 */
[----:B------:R-:W-:-:S02]  /*17f30*/  LOP3.LUT P1, RZ, R22, 0x400, RZ, 0xc0, !PT ;  /* 0x0000040016ff7812 */ /* 0x000fc4000782c0ff */
[C---:B------:R-:W-:Y:S02]  /*17f40*/  ISETP.GT.AND P4, PT, R138.reuse, 0x51, !P4 ;  /* 0x000000518a00780c */ /* 0x040fe40006784270 */
[----:B------:R-:W-:Y:S02]  /*17f50*/  ISETP.GT.AND P1, PT, R138, 0x38, !P1 ;  /* 0x000000388a00780c */ /* 0x000fe40004f24270 */
[----:B------:R-:W-:Y:S02]  /*17f60*/  FSEL R126, R126, -INF , !P3 ;  /* 0xff8000007e7e7808 */ /* 0x000fe40005800000 */
[----:B------:R-:W-:Y:S02]  /*17f70*/  ISETP.LT.OR P1, PT, R139, 0x39, P1 ;  /* 0x000000398b00780c */ /* 0x000fe40000f21670 */
[----:B------:R-:W-:Y:S02]  /*17f80*/  ISETP.GT.AND P5, PT, R138, 0x58, !P5 ;  /* 0x000000588a00780c */ /* 0x000fe40006fa4270 */
[----:B------:R-:W-:-:S02]  /*17f90*/  FSEL R113, R113, -INF , !P1 ;  /* 0xff80000071717808 */ /* 0x000fc40004800000 */
[----:B------:R-:W-:Y:S02]  /*17fa0*/  LOP3.LUT P1, RZ, R22, 0x200, RZ, 0xc0, !PT ;  /* 0x0000020016ff7812 */ /* 0x000fe4000782c0ff */
[----:B0-----:R-:W-:Y:S02]  /*17fb0*/  FMNMX.FTZ R90, R88, R11, !PT ;  /* 0x0000000b585a7209 */ /* 0x001fe40007810000 */
[----:B------:R-:W-:Y:S02]  /*17fc0*/  ISETP.GT.AND P1, PT, R138, 0x39, !P1 ;  /* 0x000000398a00780c */ /* 0x000fe40004f24270 */
[C---:B------:R-:W-:Y:S01]  /*17fd0*/  ISETP.LT.OR P4, PT, R139.reuse, 0x52, P4 ;  /* 0x000000528b00780c */ /* 0x040fe20002781670 */
[----:B------:R-:W0:Y:S01]  /*17fe0*/  SHFL.BFLY PT, R11, R90, 0x1, 0x1f ;  /* 0x0c201f005a0b7f89 */ /* 0x000e2200000e0000 */
[C---:B------:R-:W-:Y:S02]  /*17ff0*/  ISETP.LT.OR P1, PT, R139.reuse, 0x3a, P1 ;  /* 0x0000003a8b00780c */ /* 0x040fe40000f21670 */
[----:B------:R-:W-:-:S02]  /*18000*/  ISETP.LT.OR P5, PT, R139, 0x59, P5 ;  /* 0x000000598b00780c */ /* 0x000fc40002fa1670 */
[----:B------:R-:W-:Y:S02]  /*18010*/  FSEL R114, R114, -INF , !P1 ;  /* 0xff80000072727808 */ /* 0x000fe40004800000 */
[----:B------:R-:W-:-:S04]  /*18020*/  LOP3.LUT P1, RZ, R22, 0x100, RZ, 0xc0, !PT ;  /* 0x0000010016ff7812 */ /* 0x000fc8000782c0ff */
[----:B------:R-:W-:-:S04]  /*18030*/  ISETP.GT.AND P1, PT, R138, 0x40, !P1 ;  /* 0x000000408a00780c */ /* 0x000fc80004f24270 */
[----:B------:R-:W-:-:S04]  /*18040*/  ISETP.LT.OR P1, PT, R139, 0x41, P1 ;  /* 0x000000418b00780c */ /* 0x000fc80000f21670 */
[----:B------:R-:W-:Y:S02]  /*18050*/  FSEL R117, R117, -INF , !P1 ;  /* 0xff80000075757808 */ /* 0x000fe40004800000 */
[----:B------:R-:W-:Y:S02]  /*18060*/  LOP3.LUT P1, RZ, R22, 0x80, RZ, 0xc0, !PT ;  /* 0x0000008016ff7812 */ /* 0x000fe4000782c0ff */
[----:B0-----:R-:W-:Y:S02]  /*18070*/  FMNMX.FTZ R11, R90, R11, !PT ;  /* 0x0000000b5a0b7209 */ /* 0x001fe40007810000 */
[----:B------:R-:W-:-:S04]  /*18080*/  ISETP.GT.AND P1, PT, R138, 0x41, !P1 ;  /* 0x000000418a00780c */ /* 0x000fc80004f24270 */
[----:B------:R-:W-:-:S04]  /*18090*/  ISETP.LT.OR P1, PT, R139, 0x42, P1 ;  /* 0x000000428b00780c */ /* 0x000fc80000f21670 */
[----:B------:R-:W-:Y:S02]  /*180a0*/  FSEL R118, R118, -INF , !P1 ;  /* 0xff80000076767808 */ /* 0x000fe40004800000 */
[----:B------:R-:W-:-:S04]  /*180b0*/  ISETP.GT.AND P1, PT, R138, 0x48, !P2 ;  /* 0x000000488a00780c */ /* 0x000fc80005724270 */
[----:B------:R-:W-:-:S04]  /*180c0*/  ISETP.LT.OR P1, PT, R139, 0x49, P1 ;  /* 0x000000498b00780c */ /* 0x000fc80000f21670 */
[----:B------:R-:W-:Y:S02]  /*180d0*/  FSEL R121, R121, -INF , !P1 ;  /* 0xff80000079797808 */ /* 0x000fe40004800000 */
[----:B------:R-:W-:Y:S02]  /*180e0*/  ISETP.GT.AND P1, PT, R138, 0x49, !P6 ;  /* 0x000000498a00780c */ /* 0x000fe40007724270 */
[----:B------:R-:W-:Y:S02]  /*180f0*/  LOP3.LUT P6, RZ, R22, 0x2, RZ, 0xc0, !PT ;  /* 0x0000000216ff7812 */ /* 0x000fe400078cc0ff */
[----:B------:R-:W-:-:S04]  /*18100*/  ISETP.LT.OR P1, PT, R139, 0x4a, P1 ;  /* 0x0000004a8b00780c */ /* 0x000fc80000f21670 */
[----:B------:R-:W-:Y:S02]  /*18110*/  FSEL R122, R122, -INF , !P1 ;  /* 0xff8000007a7a7808 */ /* 0x000fe40004800000 */
[----:B------:R-:W-:Y:S02]  /*18120*/  ISETP.GT.AND P1, PT, R138, RZ, !P6 ;  /* 0x000000ff8a00720c */ /* 0x000fe40007724270 */
[----:B------:R-:W-:Y:S02]  /*18130*/  LOP3.LUT P6, RZ, R22, 0x1, RZ, 0xc0, !PT ;  /* 0x0000000116ff7812 */ /* 0x000fe400078cc0ff */
[----:B------:R-:W-:Y:S02]  /*18140*/  ISETP.LT.OR P1, PT, R139, 0x1, P1 ;  /* 0x000000018b00780c */ /* 0x000fe40000f21670 */
[----:B------:R-:W-:Y:S02]  /*18150*/  ISETP.GT.AND P2, PT, R138, 0x59, !P6 ;  /* 0x000000598a00780c */ /* 0x000fe40007744270 */
[----:B------:R-:W-:Y:S01]  /*18160*/  FSEL R2, R0, -INF , !P1 ;  /* 0xff80000000027808 */ /* 0x000fe20004800000 */
[C---:B------:R-:W-:Y:S01]  /*18170*/  FMUL.FTZ R0, R11.reuse, R10 ;  /* 0x0000000a0b007220 */ /* 0x040fe20000410000 */
[----:B------:R-:W-:-:S02]  /*18180*/  FSETP.NEU.FTZ.AND P1, PT, R11, -INF , PT ;  /* 0xff8000000b00780b */ /* 0x000fc40003f3d000 */
[----:B-----5:R-:W-:Y:S02]  /*18190*/  FMNMX.FTZ R88, R2, R4, !PT ;  /* 0x0000000402587209 */ /* 0x020fe40007810000 */
[----:B------:R-:W-:Y:S02]  /*181a0*/  FSEL R0, R0, RZ, P1 ;  /* 0x000000ff00007208 */ /* 0x000fe40000800000 */
[----:B------:R-:W-:Y:S02]  /*181b0*/  FMNMX.FTZ R88, R137, R88, !PT ;  /* 0x0000005889587209 */ /* 0x000fe40007810000 */
[----:B------:R-:W-:Y:S01]  /*181c0*/  ISETP.LT.OR P2, PT, R139, 0x5a, P2 ;  /* 0x0000005a8b00780c */ /* 0x000fe20001741670 */
[--C-:B------:R-:W-:Y:S01]  /*181d0*/  FFMA.FTZ R158, R91, R10, -R0.reuse ;  /* 0x0000000a5b9e7223 */ /* 0x100fe20000010800 */
[----:B------:R-:W-:Y:S01]  /*181e0*/  FMNMX.FTZ R88, R89, R88, !PT ;  /* 0x0000005859587209 */ /* 0x000fe20007810000 */
[-CC-:B------:R-:W-:Y:S01]  /*181f0*/  FFMA.FTZ R154, R99, R10.reuse, -R0.reuse ;  /* 0x0000000a639a7223 */ /* 0x180fe20000010800 */
[-CC-:B------:R-:W-:Y:S01]  /*18200*/  FFMA.FTZ R156, R135, R10.reuse, -R0.reuse ;  /* 0x0000000a879c7223 */ /* 0x180fe20000010800 */
        /* <DEDUP_REMOVED lines=32> */
[----:B------:R-:W-:Y:S01]  /*18410*/  MUFU.EX2 R13, R13 ;  /* 0x0000000d000d7308 */ /* 0x000fe20000000800 */
[----:B------:R-:W-:-:S04]  /*18420*/  FMNMX.FTZ R88, R105, R88, !PT ;  /* 0x0000005869587209 */ /* 0x000fc80007810000 */
[----:B------:R-:W-:-:S03]  /*18430*/  FMNMX.FTZ R88, R109, R88, !PT ;  /* 0x000000586d587209 */ /* 0x000fc60007810000 */
        /* <DEDUP_REMOVED lines=16> */
[----:B------:R-:W-:-:S05]  /*18540*/  FMNMX.FTZ R88, R145, R88, !PT ;  /* 0x0000005891587209 */ /* 0x000fca0007810000 */
[----:B------:R-:W0:Y:S02]  /*18550*/  SHFL.BFLY PT, R99, R88, 0x2, 0x1f ;  /* 0x0c401f0058637f89 */ /* 0x000e2400000e0000 */
[----:B------:R-:W-:Y:S08]  /*18560*/  MUFU.EX2 R129, R149 ;  /* 0x0000009500817308 */ /* 0x000ff00000000800 */
[----:B------:R-:W-:Y:S08]  /*18570*/  MUFU.EX2 R95, R95 ;  /* 0x0000005f005f7308 */ /* 0x000ff00000000800 */
[----:B------:R-:W-:Y:S01]  /*18580*/  MUFU.EX2 R148, R148 ;  /* 0x0000009400947308 */ /* 0x000fe20000000800 */
[----:B0-----:R-:W-:-:S02]  /*18590*/  FMNMX.FTZ R99, R88, R99, !PT ;  /* 0x0000006358637209 */ /* 0x001fc40007810000 */
[----:B------:R-:W-:-:S05]  /*185a0*/  FSEL R88, R11, RZ, P1 ;  /* 0x000000ff0b587208 */ /* 0x000fca0000800000 */
[----:B------:R-:W-:Y:S01]  /*185b0*/  MUFU.EX2 R91, R147 ;  /* 0x00000093005b7308 */ /* 0x000fe20000000800 */
[----:B------:R-:W0:Y:S01]  /*185c0*/  SHFL.BFLY PT, R20, R99, 0x1, 0x1f ;  /* 0x0c201f0063147f89 */ /* 0x000e2200000e0000 */
[----:B------:R-:W-:-:S04]  /*185d0*/  FADD.FTZ R119, -R88, R3 ;  /* 0x0000000358777221 */ /* 0x000fc80000010100 */
[----:B------:R-:W-:Y:S02]  /*185e0*/  FMUL.FTZ R119, R119, R10 ;  /* 0x0000000a77777220 */ /* 0x000fe40000410000 */
[----:B------:R-:W-:Y:S08]  /*185f0*/  MUFU.EX2 R150, R150 ;  /* 0x0000009600967308 */ /* 0x000ff00000000800 */
[----:B------:R-:W1:Y:S08]  /*18600*/  MUFU.EX2 R0, R119 ;  /* 0x0000007700007308 */ /* 0x000e700000000800 */
[----:B------:R-:W-:Y:S01]  /*18610*/  MUFU.EX2 R144, R144 ;  /* 0x0000009000907308 */ /* 0x000fe20000000800 */
[----:B0-----:R-:W-:-:S04]  /*18620*/  FMNMX.FTZ R99, R99, R20, !PT ;  /* 0x0000001463637209 */ /* 0x001fc80007810000 */
[C---:B------:R-:W-:Y:S01]  /*18630*/  FSETP.NEU.FTZ.AND P1, PT, R99.reuse, -INF , PT ;  /* 0xff8000006300780b */ /* 0x040fe20003f3d000 */
[----:B------:R-:W-:Y:S02]  /*18640*/  FMUL.FTZ R20, R99, R10 ;  /* 0x0000000a63147220 */ /* 0x000fe40000410000 */
[----:B------:R-:W-:Y:S03]  /*18650*/  MUFU.EX2 R125, R125 ;  /* 0x0000007d007d7308 */ /* 0x000fe60000000800 */
[----:B------:R-:W-:-:S05]  /*18660*/  FSEL R20, R20, RZ, P1 ;  /* 0x000000ff14147208 */ /* 0x000fca0000800000 */
[-CC-:B------:R-:W-:Y:S01]  /*18670*/  FFMA.FTZ R159, R89, R10.reuse, -R20.reuse ;  /* 0x0000000a599f7223 */ /* 0x180fe20000010814 */
[----:B------:R-:W-:Y:S01]  /*18680*/  FSEL R89, R99, RZ, P1 ;  /* 0x000000ff63597208 */ /* 0x000fe20000800000 */
[-CC-:B------:R-:W-:Y:S01]  /*18690*/  FFMA.FTZ R157, R2, R10.reuse, -R20.reuse ;  /* 0x0000000a029d7223 */ /* 0x180fe20000010814 */
[-CC-:B------:R-:W-:Y:S01]  /*186a0*/  FFMA.FTZ R98, R137, R10.reuse, -R20.reuse ;  /* 0x0000000a89627223 */ /* 0x180fe20000010814 */
[-CC-:B------:R-:W-:Y:S01]  /*186b0*/  FFMA.FTZ R96, R163, R10.reuse, -R20.reuse ;  /* 0x0000000aa3607223 */ /* 0x180fe20000010814 */
[-C--:B------:R-:W-:Y:S01]  /*186c0*/  FFMA.FTZ R153, R93, R10.reuse, -R20 ;  /* 0x0000000a5d997223 */ /* 0x080fe20000010814 */
[----:B------:R-:W-:Y:S01]  /*186d0*/  FADD.FTZ R89, -R89, R4 ;  /* 0x0000000459597221 */ /* 0x000fe20000010100 */
[----:B------:R-:W-:Y:S01]  /*186e0*/  MUFU.EX2 R159, R159 ;  /* 0x0000009f009f7308 */ /* 0x000fe20000000800 */
[--C-:B------:R-:W-:Y:S01]  /*186f0*/  FFMA.FTZ R94, R201, R10, -R20.reuse ;  /* 0x0000000ac95e7223 */ /* 0x100fe20000010814 */
[----:B-1----:R-:W-:Y:S01]  /*18700*/  FFMA.FTZ R93, R0, R6, R13 ;  /* 0x00000006005d7223 */ /* 0x002fe2000001000d */
[-C--:B------:R-:W-:Y:S01]  /*18710*/  FMUL.FTZ R2, R89, R10.reuse ;  /* 0x0000000a59027220 */ /* 0x080fe20000410000 */
[-CC-:B------:R-:W-:Y:S01]  /*18720*/  FFMA.FTZ R155, R97, R10.reuse, -R20.reuse ;  /* 0x0000000a619b7223 */ /* 0x180fe20000010814 */
[-CC-:B------:R-:W-:Y:S01]  /*18730*/  FFMA.FTZ R92, R211, R10.reuse, -R20.reuse ;  /* 0x0000000ad35c7223 */ /* 0x180fe20000010814 */
[----:B------:R-:W-:Y:S01]  /*18740*/  FADD.FTZ R93, R156, R93 ;  /* 0x0000005d9c5d7221 */ /* 0x000fe20000010000 */
[-CC-:B------:R-:W-:Y:S01]  /*18750*/  FFMA.FTZ R149, R101, R10.reuse, -R20.reuse ;  /* 0x0000000a65957223 */ /* 0x180fe20000010814 */
[----:B------:R-:W-:Y:S01]  /*18760*/  MUFU.EX2 R157, R157 ;  /* 0x0000009d009d7308 */ /* 0x000fe20000000800 */
[-CC-:B------:R-:W-:Y:S01]  /*18770*/  FFMA.FTZ R90, R223, R10.reuse, -R20.reuse ;  /* 0x0000000adf5a7223 */ /* 0x180fe20000010814 */
[----:B------:R-:W-:Y:S01]  /*18780*/  FADD.FTZ R6, R158, R93 ;  /* 0x0000005d9e067221 */ /* 0x000fe20000010000 */
[-CC-:B------:R-:W-:Y:S01]  /*18790*/  FFMA.FTZ R151, R227, R10.reuse, -R20.reuse ;  /* 0x0000000ae3977223 */ /* 0x180fe20000010814 */
[-CC-:B------:R-:W-:Y:S01]  /*187a0*/  FFMA.FTZ R100, R105, R10.reuse, -R20.reuse ;  /* 0x0000000a69647223 */ /* 0x180fe20000010814 */
[-C--:B------:R-:W-:Y:S01]  /*187b0*/  FFMA.FTZ R89, R109, R10.reuse, -R20 ;  /* 0x0000000a6d597223 */ /* 0x080fe20000010814 */
[----:B------:R-:W-:Y:S01]  /*187c0*/  FADD.FTZ R93, R141, R6 ;  /* 0x000000068d5d7221 */ /* 0x000fe20000010000 */
[-CC-:B------:R-:W-:Y:S01]  /*187d0*/  FFMA.FTZ R102, R229, R10.reuse, -R20.reuse ;  /* 0x0000000ae5667223 */ /* 0x180fe20000010814 */
[----:B------:R-:W0:Y:S01]  /*187e0*/  MUFU.EX2 R2, R2 ;  /* 0x0000000200027308 */ /* 0x000e220000000800 */
[-CC-:B------:R-:W-:Y:S01]  /*187f0*/  FFMA.FTZ R147, R113, R10.reuse, -R20.reuse ;  /* 0x0000000a71937223 */ /* 0x180fe20000010814 */
[----:B------:R-:W-:Y:S01]  /*18800*/  FADD.FTZ R6, R152, R93 ;  /* 0x0000005d98067221 */ /* 0x000fe20000010000 */
[-CC-:B------:R-:W-:Y:S01]  /*18810*/  FFMA.FTZ R104, R114, R10.reuse, -R20.reuse ;  /* 0x0000000a72687223 */ /* 0x180fe20000010814 */
[-CC-:B------:R-:W-:Y:S01]  /*18820*/  FFMA.FTZ R88, R117, R10.reuse, -R20.reuse ;  /* 0x0000000a75587223 */ /* 0x180fe20000010814 */
[-C--:B------:R-:W-:Y:S01]  /*18830*/  FFMA.FTZ R93, R118, R10.reuse, -R20 ;  /* 0x0000000a765d7223 */ /* 0x080fe20000010814 */
[----:B------:R-:W-:Y:S01]  /*18840*/  FADD.FTZ R97, R135, R6 ;  /* 0x0000000687617221 */ /* 0x000fe20000010000 */
[-CC-:B------:R-:W-:Y:S01]  /*18850*/  FFMA.FTZ R137, R126, R10.reuse, -R20.reuse ;  /* 0x0000000a7e897223 */ /* 0x180fe20000010814 */
[----:B------:R-:W1:Y:S01]  /*18860*/  MUFU.EX2 R98, R98 ;  /* 0x0000006200627308 */ /* 0x000e620000000800 */
[----:B------:R-:W-:Y:S01]  /*18870*/  FFMA.FTZ R139, R139, R10, -R20 ;  /* 0x0000000a8b8b7223 */ /* 0x000fe20000010814 */
[----:B------:R-:W-:-:S04]  /*18880*/  FADD.FTZ R6, R154, R97 ;  /* 0x000000619a067221 */ /* 0x000fc80000010000 */
[----:B------:R-:W-:Y:S02]  /*18890*/  FADD.FTZ R97, R95, R6 ;  /* 0x000000065f617221 */ /* 0x000fe40000010000 */
[----:B------:R-:W2:Y:S01]  /*188a0*/  MUFU.EX2 R96, R96 ;  /* 0x0000006000607308 */ /* 0x000ea20000000800 */
[----:B0-----:R-:W-:Y:S01]  /*188b0*/  FFMA.FTZ R5, R2, R5, R157 ;  /* 0x0000000502057223 */ /* 0x001fe2000001009d */
[----:B------:R-:W-:Y:S01]  /*188c0*/  FADD.FTZ R106, R148, R97 ;  /* 0x00000061946a7221 */ /* 0x000fe20000010000 */
[----:B------:R-:W-:-:S03]  /*188d0*/  FFMA.FTZ R97, R122, R10, -R20 ;  /* 0x0000000a7a617223 */ /* 0x000fc60000010814 */
[----:B------:R-:W-:Y:S02]  /*188e0*/  FADD.FTZ R101, R91, R106 ;  /* 0x0000006a5b657221 */ /* 0x000fe40000010000 */
[----:B------:R-:W0:Y:S01]  /*188f0*/  MUFU.EX2 R153, R153 ;  /* 0x0000009900997308 */ /* 0x000e220000000800 */
[----:B-1----:R-:W-:Y:S01]  /*18900*/  FADD.FTZ R4, R98, R5 ;  /* 0x0000000562047221 */ /* 0x002fe20000010000 */
[----:B------:R-:W-:-:S03]  /*18910*/  FADD.FTZ R106, R150, R101 ;  /* 0x00000065966a7221 */ /* 0x000fc60000010000 */
[----:B------:R-:W-:Y:S01]  /*18920*/  FADD.FTZ R5, R159, R4 ;  /* 0x000000049f057221 */ /* 0x000fe20000010000 */
[----:B------:R-:W-:Y:S02]  /*18930*/  FADD.FTZ R101, R129, R106 ;  /* 0x0000006a81657221 */ /* 0x000fe40000010000 */
[----:B------:R-:W1:Y:S01]  /*18940*/  MUFU.EX2 R94, R94 ;  /* 0x0000005e005e7308 */ /* 0x000e620000000800 */
[----:B--2---:R-:W-:Y:S01]  /*18950*/  FADD.FTZ R4, R96, R5 ;  /* 0x0000000560047221 */ /* 0x004fe20000010000 */
[----:B------:R-:W-:-:S04]  /*18960*/  FADD.FTZ R106, R144, R101 ;  /* 0x00000065906a7221 */ /* 0x000fc80000010000 */
[----:B------:R-:W-:Y:S01]  /*18970*/  FADD.FTZ R101, R125, R106 ;  /* 0x0000006a7d657221 */ /* 0x000fe20000010000 */
[----:B------:R-:W-:Y:S01]  /*18980*/  FFMA.FTZ R106, R143, R10, -R20 ;  /* 0x0000000a8f6a7223 */ /* 0x000fe20000010814 */
[----:B------:R-:W2:Y:S01]  /*18990*/  MUFU.EX2 R155, R155 ;  /* 0x0000009b009b7308 */ /* 0x000ea20000000800 */
[----:B0-----:R-:W-:-:S07]  /*189a0*/  FADD.FTZ R5, R153, R4 ;  /* 0x0000000499057221 */ /* 0x001fce0000010000 */
[----:B------:R-:W0:Y:S01]  /*189b0*/  MUFU.EX2 R92, R92 ;  /* 0x0000005c005c7308 */ /* 0x000e220000000800 */
[----:B-1----:R-:W-:-:S07]  /*189c0*/  FADD.FTZ R4, R94, R5 ;  /* 0x000000055e047221 */ /* 0x002fce0000010000 */
[----:B------:R-:W1:Y:S01]  /*189d0*/  MUFU.EX2 R149, R149 ;  /* 0x0000009500957308 */ /* 0x000e620000000800 */
[----:B--2---:R-:W-:Y:S01]  /*189e0*/  FADD.FTZ R5, R155, R4 ;  /* 0x000000049b057221 */ /* 0x004fe20000010000 */
[-CC-:B------:R-:W-:Y:S01]  /*189f0*/  FFMA.FTZ R4, R121, R10.reuse, -R20.reuse ;  /* 0x0000000a79047223 */ /* 0x180fe20000010814 */
[----:B------:R-:W-:-:S05]  /*18a00*/  FFMA.FTZ R20, R145, R10, -R20 ;  /* 0x0000000a91147223 */ /* 0x000fca0000010814 */
        /* <DEDUP_REMOVED lines=54> */
.L_x_1797:
[----:B------:R-:W-:Y:S01]  /*18d70*/  ISETP.GT.AND P1, PT, R8, R9, PT ;  /* 0x000000090800720c */ /* 0x000fe20003f24270 */
[----:B------:R-:W-:Y:S01]  /*18d80*/  VIADD R101, R12, 0x2a860 ;  /* 0x0002a8600c657836 */ /* 0x000fe20000000000 */
[----:B------:R-:W-:Y:S01]  /*18d90*/  F2FP.F16.F32.PACK_AB R158, R141, R158 ;  /* 0x0000009e8d9e723e */ /* 0x000fe200000000ff */
[----:B------:R-:W-:Y:S01]  /*18da0*/  VIADD R8, R8, 0xffffffff ;  /* 0xffffffff08087836 */ /* 0x000fe20000000000 */
[----:B------:R-:W-:Y:S01]  /*18db0*/  F2FP.F16.F32.PACK_AB R143, R97, R4 ;  /* 0x00000004618f723e */ /* 0x000fe200000000ff */
[----:B------:R-:W-:Y:S01]  /*18dc0*/  IMAD.MOV.U32 R163, RZ, RZ, R15 ;  /* 0x000000ffffa37224 */ /* 0x000fe200078e000f */
[----:B------:R-:W-:Y:S01]  /*18dd0*/  PRMT R101, R172, 0x654, R101 ;  /* 0x00000654ac657816 */ /* 0x000fe20000000065 */
[----:B------:R-:W-:Y:S01]  /*18de0*/  IMAD.MOV.U32 R160, RZ, RZ, R14 ;  /* 0x000000ffffa07224 */ /* 0x000fe200078e000e */
[----:B------:R-:W-:Y:S01]  /*18df0*/  F2FP.F16.F32.PACK_AB R138, R3, R138 ;  /* 0x0000008a038a723e */ /* 0x000fe200000000ff */
[----:B------:R-:W-:Y:S01]  /*18e00*/  IMAD.MOV.U32 R3, RZ, RZ, R11 ;  /* 0x000000ffff037224 */ /* 0x000fe200078e000b */
[----:B------:R0:W-:Y:S01]  /*18e10*/  SYNCS.ARRIVE.TRANS64.RED.A1T0 RZ, [R101+URZ], RZ ;  /* 0x000000ff65ff79a7 */ /* 0x0001e2000810043f */
        /* <DEDUP_REMOVED lines=22> */
[----:B0-----:R-:W-:Y:S06]  /*18f80*/  @P1 BRA `(.L_x_1798) ;  /* 0xffffffc400f41947 */ /* 0x001fec000383ffff */
[----:B------:R-:W-:Y:S05]  /*18f90*/  BSYNC B0 ;  /* 0x0000000000007941 */ /* 0x000fea0003800000 */
.L_x_1777:
[----:B------:R-:W-:Y:S01]  /*18fa0*/  MOV R4, R99 ;  /* 0x0000006300047202 */ /* 0x000fe20000000f00 */
[----:B------:R-:W-:Y:S02]  /*18fb0*/  IMAD.MOV.U32 R3, RZ, RZ, R11 ;  /* 0x000000ffff037224 */ /* 0x000fe400078e000b */
[----:B------:R-:W-:Y:S02]  /*18fc0*/  IMAD.MOV.U32 R160, RZ, RZ, R14 ;  /* 0x000000ffffa07224 */ /* 0x000fe400078e000e */
[----:B------:R-:W-:-:S07]  /*18fd0*/  IMAD.MOV.U32 R163, RZ, RZ, R15 ;  /* 0x000000ffffa37224 */ /* 0x000fce00078e000f */
.L_x_1776:
[----:B------:R-:W-:Y:S05]  /*18fe0*/  BSYNC B1 ;  /* 0x0000000000017941 */ /* 0x000fea0003800000 */
.L_x_1775:
[----:B------:R-:W0:Y:S01]  /*18ff0*/  LDC R204, c[0x0][0x448] ;  /* 0x00011200ffcc7b82 */ /* 0x000e220000000800 */
[----:B------:R-:W-:Y:S01]  /*19000*/  IADD3 R9, R187, 0x7f, RZ ;  /* 0x0000007fbb097810 */ /* 0x000fe20007ffe0ff */
[----:B------:R-:W-:Y:S01]  /*19010*/  ULDC UR4, c[0x0][0x9dc] ;  /* 0x0002770000047ab9 */ /* 0x000fe20000000800 */
[----:B------:R-:W-:Y:S02]  /*19020*/  LOP3.LUT R22, R22, 0xfff7ffff, RZ, 0xc0, !PT ;  /* 0xfff7ffff16167812 */ /* 0x000fe400078ec0ff */
[----:B------:R-:W-:-:S03]  /*19030*/  IADD3 R14, R167, 0x1, -R166 ;  /* 0x00000001a70e7810 */ /* 0x000fc60007ffe8a6 */
[----:B------:R-:W1:Y:S01]  /*19040*/  LDC R201, c[0x0][0x9e4] ;  /* 0x00027900ffc97b82 */ /* 0x000e620000000800 */
[----:B0-----:R-:W-:-:S13]  /*19050*/  ISETP.NE.AND P1, PT, R204, 0x1, PT ;  /* 0x00000001cc00780c */ /* 0x001fda0003f25270 */
[----:B------:R-:W0:Y:S01]  /*19060*/  @P1 LDC R12, c[0x0][0x44c] ;  /* 0x00011300ff0c1b82 */ /* 0x000e220000000800 */
[----:B------:R-:W-:-:S04]  /*19070*/  @P1 LOP3.LUT R22, R22, 0x80000, RZ, 0xfc, !PT ;  /* 0x0008000016161812 */ /* 0x000fc800078efcff */
[----:B------:R-:W-:-:S03]  /*19080*/  LOP3.LUT R22, R22, 0xffefffff, RZ, 0xc0, !PT ;  /* 0xffefffff16167812 */ /* 0x000fc600078ec0ff */
[----:B------:R-:W2:Y:S01]  /*19090*/  @P1 LDC R11, c[0x0][0x450] ;  /* 0x00011400ff0b1b82 */ /* 0x000ea20000000800 */
[----:B0-----:R-:W-:-:S05]  /*190a0*/  @P1 IMAD.HI.U32 R12, R9, R12, RZ ;  /* 0x0000000c090c1227 */ /* 0x001fca00078e00ff */
[----:B--2---:R-:W-:Y:S02]  /*190b0*/  @P1 SHF.R.U32.HI R9, RZ, R11, R12 ;  /* 0x0000000bff091219 */ /* 0x004fe4000001160c */
[----:B-1----:R-:W-:-:S03]  /*190c0*/  ISETP.GE.AND P1, PT, R201, 0x1, PT ;  /* 0x00000001c900780c */ /* 0x002fc60003f26270 */
[----:B------:R-:W-:-:S04]  /*190d0*/  IMAD.IADD R9, R14, 0x1, R9 ;  /* 0x000000010e097824 */ /* 0x000fc800078e0209 */
[----:B------:R-:W-:-:S06]  /*190e0*/  VIADD R11, R9, -UR4 ;  /* 0x80000004090b7c36 */ /* 0x000fcc0008000000 */
[----:B------:R-:W-:Y:S01]  /*190f0*/  @P1 LOP3.LUT R22, R22, 0x100000, RZ, 0xfc, !PT ;  /* 0x0010000016161812 */ /* 0x000fe200078efcff */
        /* <DEDUP_REMOVED lines=11> */
.L_x_1801:
[----:B------:R-:W-:-:S13]  /*191b0*/  ISETP.NE.AND P1, PT, R201, 0x1, PT ;  /* 0x00000001c900780c */ /* 0x000fda0003f25270 */
[----:B------:R-:W0:Y:S02]  /*191c0*/  @P1 LDC.64 R12, c[0x0][0x9e8] ;  /* 0x00027a00ff0c1b82 */ /* 0x000e240000000a00 */
[----:B0-----:R-:W-:-:S05]  /*191d0*/  @P1 IMAD.HI.U32 R12, R9, R12, RZ ;  /* 0x0000000c090c1227 */ /* 0x001fca00078e00ff */
[----:B------:R-:W-:-:S07]  /*191e0*/  @P1 SHF.R.U32.HI R9, RZ, R13, R12 ;  /* 0x0000000dff091219 */ /* 0x000fce000001160c */
.L_x_1802:
[----:B------:R-:W-:Y:S05]  /*191f0*/  BSYNC B0 ;  /* 0x0000000000007941 */ /* 0x000fea0003800000 */
.L_x_1800:
[----:B------:R-:W-:-:S05]  /*19200*/  IMAD R12, R9, R201, RZ ;  /* 0x000000c9090c7224 */ /* 0x000fca00078e02ff */
[----:B------:R-:W-:-:S07]  /*19210*/  VIMNMX R11, R11, R12, !PT ;  /* 0x0000000c0b0b7248 */ /* 0x000fce0007fe0100 */
.L_x_1799:
[----:B------:R-:W-:Y:S01]  /*19220*/  VIADD R11, R11, 0x5f ;  /* 0x0000005f0b0b7836 */ /* 0x000fe20000000000 */
[----:B------:R-:W-:Y:S03]  /*19230*/  BSSY B0, `(.L_x_1803) ;  /* 0x000026a000007945 */ /* 0x000fe60003800000 */
[----:B------:R-:W-:-:S05]  /*19240*/  IMAD.HI R11, R11, 0x2aaaaaab, RZ ;  /* 0x2aaaaaab0b0b7827 */ /* 0x000fca00078e02ff */
[----:B------:R-:W-:-:S04]  /*19250*/  SHF.R.U32.HI R12, RZ, 0x1f, R11 ;  /* 0x0000001fff0c7819 */ /* 0x000fc8000001160b */
[----:B------:R-:W-:-:S04]  /*19260*/  LEA.HI.SX32 R12, R11, R12, 0x1c ;  /* 0x0000000c0b0c7211 */ /* 0x000fc800078fe2ff */
[----:B------:R-:W-:-:S04]  /*19270*/  VIMNMX R14, R189, R12, !PT ;  /* 0x0000000cbd0e7248 */ /* 0x000fc80007fe0100 */
[----:B------:R-:W-:-:S13]  /*19280*/  ISETP.GE.AND P1, PT, R8, R14, PT ;  /* 0x0000000e0800720c */ /* 0x000fda0003f26270 */
[----:B------:R-:W-:Y:S05]  /*19290*/  @!P1 BRA `(.L_x_1804) ;  /* 0x00000024008c9947 */ /* 0x000fea0003800000 */
[----:B------:R-:W-:Y:S01]  /*192a0*/  BSSY B1, `(.L_x_1804) ;  /* 0x0000262000017945 */ /* 0x000fe20003800000 */
[----:B------:R-:W-:Y:S01]  /*192b0*/  MOV R13, R4 ;  /* 0x00000004000d7202 */ /* 0x000fe20000000f00 */
[----:B------:R-:W-:Y:S01]  /*192c0*/  IMAD.MOV.U32 R12, RZ, RZ, R3 ;  /* 0x000000ffff0c7224 */ /* 0x000fe200078e0003 */
[----:B------:R-:W-:Y:S01]  /*192d0*/  MOV R196, R160 ;  /* 0x000000a000c47202 */ /* 0x000fe20000000f00 */
[----:B------:R-:W-:Y:S02]  /*192e0*/  IMAD.MOV.U32 R15, RZ, RZ, R8 ;  /* 0x000000ffff0f7224 */ /* 0x000fe400078e0008 */
[----:B------:R-:W-:-:S07]  /*192f0*/  IMAD.MOV.U32 R21, RZ, RZ, R163 ;  /* 0x000000ffff157224 */ /* 0x000fce00078e00a3 */
.L_x_1817:
[----:B------:R-:W-:-:S04]  /*19300*/  ISETP.NE.AND P1, PT, R196, 0x1, PT ;  /* 0x00000001c400780c */ /* 0x000fc80003f25270 */
[----:B------:R-:W-:-:S04]  /*19310*/  SEL R4, RZ, 0x1, P1 ;  /* 0x00000001ff047807 */ /* 0x000fc80000800000 */
[----:B------:R-:W-:Y:S01]  /*19320*/  LOP3.LUT R163, R21, R4, RZ, 0x3c, !PT ;  /* 0x0000000415a37212 */ /* 0x000fe200078e3cff */
[----:B------:R-:W-:Y:S06]  /*19330*/  @!P0 BRA `(.L_x_1805) ;  /* 0x0000000000048947 */ /* 0x000fec0003800000 */
[----:B------:R-:W-:Y:S01]  /*19340*/  BPT.TRAP 0x1 ;  /* 0x000000040000795c */ /* 0x000fe20000300000 */
.L_x_1805:
[----:B------:R-:W-:Y:S01]  /*19350*/  VIADD R160, R196, 0x1 ;  /* 0x00000001c4a07836 */ /* 0x000fe20000000000 */
[----:B------:R-:W-:-:S04]  /*19360*/  SHF.L.U32 R3, R163, 0x1f, RZ ;  /* 0x0000001fa3037819 */ /* 0x000fc800000006ff */
[----:B------:R-:W-:-:S04]  /*19370*/  ISETP.NE.AND P1, PT, R160, 0x2, PT ;  /* 0x00000002a000780c */ /* 0x000fc80003f25270 */
[----:B------:R-:W-:-:S05]  /*19380*/  SEL R160, R160, RZ, P1 ;  /* 0x000000ffa0a07207 */ /* 0x000fca0000800000 */
[----:B------:R-:W-:-:S04]  /*19390*/  IMAD R20, R160, 0x8, R18 ;  /* 0x00000008a0147824 */ /* 0x000fc800078e0212 */
[----:B------:R0:W1:Y:S01]  /*193a0*/  SYNCS.PHASECHK.TRANS64.TRYWAIT P1, [R20+URZ+0x2a830], R3 ;  /* 0x02a83003140075a7 */ /* 0x000062000802017f */
[----:B------:R-:W-:Y:S05]  /*193b0*/  @!P0 BRA `(.L_x_1806) ;  /* 0x0000000000048947 */ /* 0x000fea0003800000 */
[----:B------:R-:W-:Y:S01]  /*193c0*/  BPT.TRAP 0x1 ;  /* 0x000000040000795c */ /* 0x000fe20000300000 */
.L_x_1806:
[----:B------:R-:W-:Y:S01]  /*193d0*/  BSSY B2, `(.L_x_1807) ;  /* 0x0000006000027945 */ /* 0x000fe20003800000 */
[----:B------:R-:W-:Y:S02]  /*193e0*/  IMAD R8, R160, 0x900, R7 ;  /* 0x00000900a0087824 */ /* 0x000fe400078e0207 */
[----:B------:R-:W-:Y:S01]  /*193f0*/  IMAD.MOV.U32 R9, RZ, RZ, 0x40000040 ;  /* 0x40000040ff097424 */ /* 0x000fe200078e00ff */
[----:B-1----:R-:W-:Y:S06]  /*19400*/  @P1 BRA `(.L_x_1808) ;  /* 0x0000000000081947 */ /* 0x002fec0003800000 */
[----:B------:R-:W1:Y:S02]  /*19410*/  SYNCS.PHASECHK.TRANS64.TRYWAIT P1, [R20+URZ+0x2a830], R3 ;  /* 0x02a83003140075a7 */ /* 0x000e64000802017f */
[----:B-1----:R-:W-:Y:S05]  /*19420*/  @!P1 BRA `(.L_x_1809) ;  /* 0x0000011000489947 */ /* 0x002fea0003800000 */
.L_x_1808:
[----:B------:R-:W-:Y:S05]  /*19430*/  BSYNC B2 ;  /* 0x0000000000027941 */ /* 0x000fea0003800000 */
.L_x_1807:
[----:B------:R-:W2:Y:S04]  /*19440*/  LDL.64 R88, [R1+0x28] ;  /* 0x0000280001587983 */ /* 0x000ea80000100a00 */
[----:B------:R-:W3:Y:S04]  /*19450*/  LDL.64 R226, [R1+0x20] ;  /* 0x0000200001e27983 */ /* 0x000ee80000100a00 */
[----:B------:R-:W4:Y:S01]  /*19460*/  LDL.64 R210, [R1+0x18] ;  /* 0x0000180001d27983 */ /* 0x000f220000100a00 */
[C---:B------:R-:W-:Y:S02]  /*19470*/  R2UR UR6, R8.reuse ;  /* 0x00000000080672ca */ /* 0x040fe400000e0000 */
[----:B------:R-:W-:Y:S01]  /*19480*/  R2UR UR7, R9 ;  /* 0x00000000090772ca */ /* 0x000fe200000e0000 */
[----:B------:R0:W-:Y:S04]  /*19490*/  STL [R1+0x44], R5 ;  /* 0x0000440501007387 */ /* 0x0001e80000100800 */
[----:B0-----:R-:W4:Y:S01]  /*194a0*/  LDL.64 R4, [R1+0x10] ;  /* 0x0000100001047983 */ /* 0x001f220000100a00 */
[----:B------:R-:W-:Y:S01]  /*194b0*/  IMAD.MOV.U32 R11, RZ, RZ, 0x40000040 ;  /* 0x40000040ff0b7424 */ /* 0x000fe200078e00ff */
[----:B------:R-:W-:-:S02]  /*194c0*/  IADD3 R10, R8, 0x2, RZ ;  /* 0x00000002080a7810 */ /* 0x000fc40007ffe0ff */
        /* <DEDUP_REMOVED lines=9> */
[----:B------:R-:W-:Y:S02]  /*19560*/  VIADD R10, R8, 0x4 ;  /* 0x00000004080a7836 */ /* 0x000fe40000000000 */
[----:B------:R-:W-:Y:S01]  /*19570*/  IMAD.MOV.U32 R11, RZ, RZ, 0x40000040 ;  /* 0x40000040ff0b7424 */ /* 0x000fe200078e00ff */
[----:B------:R-:W-:-:S02]  /*19580*/  WARPGROUP.DEPBAR.LE gsb0, 0x0 ;  /* 0x00008000000079c5 */ /* 0x000fc40000010000 */
[----:B------:R-:W-:-:S07]  /*19590*/  WARPGROUP.ARRIVE ;  /* 0x00000000000079c5 */ /* 0x000fce0000000000 */
[----:B------:R-:W-:Y:S01]  /*195a0*/  HGMMA.64x96x16.F32 R88, gdesc[UR4], R88, gsb0 ;  /* 0x01600000045879f0 */ /* 0x000fe20008000858 */
[----:B----4-:R-:W-:Y:S02]  /*195b0*/  R2UR UR4, R210 ;  /* 0x00000000d20472ca */ /* 0x010fe400000e0000 */
[----:B------:R-:W-:Y:S02]  /*195c0*/  R2UR UR5, R211 ;  /* 0x00000000d30572ca */ /* 0x000fe400000e0000 */
[----:B------:R-:W3:Y:S01]  /*195d0*/  LDL.64 R210, [R1] ;  /* 0x0000000001d27983 */ /* 0x000ee20000100a00 */
        /* <DEDUP_REMOVED lines=11> */
[----:B------:R-:W-:Y:S01]  /*19690*/  VIADD R10, R8, 0x300 ;  /* 0x00000300080a7836 */ /* 0x000fe20000000000 */
[----:B------:R0:W5:Y:S01]  /*196a0*/  LDL.LU R5, [R1+0x44] ;  /* 0x0000440001057983 */ /* 0x0001620000300800 */
[----:B------:R-:W-:Y:S01]  /*196b0*/  IMAD.MOV.U32 R11, RZ, RZ, 0x40000040 ;  /* 0x40000040ff0b7424 */ /* 0x000fe200078e00ff */
[----:B------:R-:W-:-:S02]  /*196c0*/  WARPGROUP.DEPBAR.LE gsb0, 0x0 ;  /* 0x00008000000079c5 */ /* 0x000fc40000010000 */
[----:B------:R-:W-:-:S07]  /*196d0*/  WARPGROUP.ARRIVE ;  /* 0x00000000000079c5 */ /* 0x000fce0000000000 */
[----:B------:R-:W-:Y:S01]  /*196e0*/  HGMMA.64x96x16.F32 R88, gdesc[UR4], R88, gsb0 ;  /* 0x01600000045879f0 */ /* 0x000fe20008000858 */
[----:B------:R-:W-:Y:S02]  /*196f0*/  R2UR UR6, R10 ;  /* 0x000000000a0672ca */ /* 0x000fe400000e0000 */
[----:B------:R-:W-:Y:S02]  /*19700*/  R2UR UR7, R11 ;  /* 0x000000000b0772ca */ /* 0x000fe400000e0000 */
[----:B--2---:R-:W-:Y:S02]  /*19710*/  R2UR UR4, R226 ;  /* 0x00000000e20472ca */ /* 0x004fe400000e0000 */
        /* <DEDUP_REMOVED lines=8> */
[----:B---3--:R-:W-:Y:S02]  /*197a0*/  R2UR UR4, R210 ;  /* 0x00000000d20472ca */ /* 0x008fe400000e0000 */
[----:B------:R-:W-:Y:S01]  /*197b0*/  R2UR UR5, R211 ;  /* 0x00000000d30572ca */ /* 0x000fe200000e0000 */
[----:B------:R-:W-:Y:S02]  /*197c0*/  VIADD R10, R8, 0x304 ;  /* 0x00000304080a7836 */ /* 0x000fe40000000000 */
[----:B------:R-:W-:Y:S01]  /*197d0*/  IMAD.MOV.U32 R11, RZ, RZ, 0x40000040 ;  /* 0x40000040ff0b7424 */ /* 0x000fe200078e00ff */
[----:B------:R-:W-:-:S02]  /*197e0*/  WARPGROUP.DEPBAR.LE gsb0, 0x0 ;  /* 0x00008000000079c5 */ /* 0x000fc40000010000 */
[----:B------:R-:W-:-:S07]  /*197f0*/  WARPGROUP.ARRIVE ;  /* 0x00000000000079c5 */ /* 0x000fce0000000000 */
        /* <DEDUP_REMOVED lines=120> */
.L_x_1810:
[----:B------:R-:W-:Y:S01]  /*19f80*/  SHF.L.U32 R2, R21, 0x1f, RZ ;  /* 0x0000001f15027819 */ /* 0x000fe200000006ff */
[----:B------:R-:W-:-:S04]  /*19f90*/  IMAD R8, R196, 0x8, R18 ;  /* 0x00000008c4087824 */ /* 0x000fc800078e0212 */
[----:B------:R0:W2:Y:S01]  /*19fa0*/  SYNCS.PHASECHK.TRANS64.TRYWAIT P1, [R8+URZ+0x2a850], R2 ;  /* 0x02a85002080075a7 */ /* 0x0000a2000802017f */
[----:B------:R-:W-:Y:S05]  /*19fb0*/  @!P0 BRA `(.L_x_1811) ;  /* 0x0000000000048947 */ /* 0x000fea0003800000 */
[----:B------:R-:W-:Y:S01]  /*19fc0*/  BPT.TRAP 0x1 ;  /* 0x000000040000795c */ /* 0x000fe20000300000 */
.L_x_1811:
[----:B------:R-:W-:Y:S01]  /*19fd0*/  VIADD R0, R18, 0x400 ;  /* 0x0000040012007836 */ /* 0x000fe20000000000 */
[----:B------:R-:W-:Y:S04]  /*19fe0*/  BSSY B2, `(.L_x_1812) ;  /* 0x0000008000027945 */ /* 0x000fe80003800000 */
[----:B------:R-:W-:-:S04]  /*19ff0*/  SHF.R.U32.HI R0, RZ, 0x4, R0 ;  /* 0x00000004ff007819 */ /* 0x000fc80000011600 */
[----:B------:R-:W-:-:S04]  /*1a000*/  LOP3.LUT R0, R0, 0x3fff, RZ, 0xc0, !PT ;  /* 0x00003fff00007812 */ /* 0x000fc800078ec0ff */
[----:B------:R-:W-:-:S05]  /*1a010*/  LOP3.LUT R0, R0, 0x3000000, RZ, 0xfc, !PT ;  /* 0x0300000000007812 */ /* 0x000fca00078efcff */
[----:B------:R-:W-:Y:S01]  /*1a020*/  IMAD R0, R196, 0x600, R0 ;  /* 0x00000600c4007824 */ /* 0x000fe200078e0200 */
[----:B--2---:R-:W-:Y:S06]  /*1a030*/  @P1 BRA `(.L_x_1813) ;  /* 0x0000000000081947 */ /* 0x004fec0003800000 */
[----:B------:R-:W2:Y:S02]  /*1a040*/  SYNCS.PHASECHK.TRANS64.TRYWAIT P1, [R8+URZ+0x2a850], R2 ;  /* 0x02a85002080075a7 */ /* 0x000ea4000802017f */
[----:B--2---:R-:W-:Y:S05]  /*1a050*/  @!P1 BRA `(.L_x_1814) ;  /* 0x0000010400509947 */ /* 0x004fea0003800000 */
.L_x_1813:
[----:B------:R-:W-:Y:S05]  /*1a060*/  BSYNC B2 ;  /* 0x0000000000027941 */ /* 0x000fea0003800000 */
.L_x_1812:
[----:B-1----:R-:W-:Y:S01]  /*1a070*/  IMAD.MOV.U32 R3, RZ, RZ, 0x40000040 ;  /* 0x40000040ff037424 */ /* 0x002fe200078e00ff */
[----:B0-2---:R-:W-:Y:S01]  /*1a080*/  MOV R2, R0 ;  /* 0x0000000000027202 */ /* 0x005fe20000000f00 */
[----:B------:R-:W-:-:S03]  /*1a090*/  WARPGROUP.ARRIVE ;  /* 0x00000000000079c5 */ /* 0x000fc60000000000 */
[----:B------:R-:W-:Y:S01]  /*1a0a0*/  R2UR UR6, R2 ;  /* 0x00000000020672ca */ /* 0x000fe200000e0000 */
[----:B------:R-:W-:Y:S01]  /*1a0b0*/  VIADD R2, R0, 0x80 ;  /* 0x0000008000027836 */ /* 0x000fe20000000000 */
[----:B------:R-:W-:Y:S01]  /*1a0c0*/  R2UR UR7, R3 ;  /* 0x00000000030772ca */ /* 0x000fe200000e0000 */
[----:B------:R-:W-:-:S12]  /*1a0d0*/  IMAD.MOV.U32 R3, RZ, RZ, 0x40000040 ;  /* 0x40000040ff037424 */ /* 0x000fd800078e00ff */
        /* <DEDUP_REMOVED lines=37> */
.L_x_1815:
        /* <DEDUP_REMOVED lines=51> */
[----:B------:R-:W-:-:S03]  /*1a660*/  MOV R10, UR51 ;  /* 0x00000033000a7c02 */ /* 0x000fc60008000f00 */
[----:B------:R-:W0:Y:S01]  /*1a670*/  MUFU.TANH R89, R89 ;  /* 0x0000005900597308 */ /* 0x000e220000002400 */
[----:B-1----:R-:W-:-:S07]  /*1a680*/  FMNMX.FTZ R0, R11, R0, !PT ;  /* 0x000000000b007209 */ /* 0x002fce0007810000 */
[----:B------:R-:W1:Y:S01]  /*1a690*/  MUFU.TANH R95, R95 ;  /* 0x0000005f005f7308 */ /* 0x000e620000002400 */
[----:B--2---:R-:W-:Y:S01]  /*1a6a0*/  FMNMX.FTZ R2, R92, R125, !PT ;  /* 0x0000007d5c027209 */ /* 0x004fe20007810000 */
[----:B------:R-:W-:Y:S01]  /*1a6b0*/  FMUL.FTZ R125, R128, UR42 ;  /* 0x0000002a807d7c20 */ /* 0x000fe20008410000 */
[----:B------:R-:W-:-:S05]  /*1a6c0*/  FMUL.FTZ R128, R131, UR42 ;  /* 0x0000002a83807c20 */ /* 0x000fca0008410000 */
        /* <DEDUP_REMOVED lines=15> */
[----:B-1----:R-:W-:Y:S01]  /*1a7c0*/  FMNMX.FTZ R2, R100, R127, !PT ;  /* 0x0000007f64027209 */ /* 0x002fe20007810000 */
[----:B------:R-:W-:Y:S01]  /*1a7d0*/  FMUL.FTZ R127, R130, UR42 ;  /* 0x0000002a827f7c20 */ /* 0x000fe20008410000 */
[----:B------:R-:W-:-:S05]  /*1a7e0*/  FMUL.FTZ R130, R133, UR42 ;  /* 0x0000002a85827c20 */ /* 0x000fca0008410000 */
        /* <DEDUP_REMOVED lines=15> */
[----:B0-----:R-:W-:Y:S01]  /*1a8e0*/  FMNMX.FTZ R2, R108, R129, !PT ;  /* 0x000000816c027209 */ /* 0x001fe20007810000 */
[----:B------:R-:W-:Y:S01]  /*1a8f0*/  FMUL.FTZ R129, R132, UR42 ;  /* 0x0000002a84817c20 */ /* 0x000fe20008410000 */
[----:B------:R-:W-:-:S05]  /*1a900*/  FMUL.FTZ R132, R135, UR42 ;  /* 0x0000002a87847c20 */ /* 0x000fca0008410000 */
        /* <DEDUP_REMOVED lines=15> */
[----:B--2---:R-:W-:Y:S01]  /*1aa00*/  FMNMX.FTZ R2, R116, R131, !PT ;  /* 0x0000008374027209 */ /* 0x004fe20007810000 */
[----:B------:R-:W-:-:S06]  /*1aa10*/  FMUL.FTZ R131, R134, UR42 ;  /* 0x0000002a86837c20 */ /* 0x000fcc0008410000 */
        /* <DEDUP_REMOVED lines=31> */
[----:B0-----:R-:W-:-:S05]  /*1ac10*/  FMNMX.FTZ R133, R132, R133, !PT ;  /* 0x0000008584857209 */ /* 0x001fca0007810000 */
[----:B------:R-:W0:Y:S01]  /*1ac20*/  SHFL.BFLY PT, R4, R133, 0x2, 0x1f ;  /* 0x0c401f0085047f89 */ /* 0x000e2200000e0000 */
[----:B-1----:R-:W-:-:S04]  /*1ac30*/  FMNMX.FTZ R3, R129, R0, !PT ;  /* 0x0000000081037209 */ /* 0x002fc80007810000 */
[----:B--2---:R-:W-:-:S05]  /*1ac40*/  FMNMX.FTZ R0, R130, R3, !PT ;  /* 0x0000000382007209 */ /* 0x004fca0007810000 */
[----:B------:R-:W1:Y:S01]  /*1ac50*/  SHFL.BFLY PT, R3, R0, 0x2, 0x1f ;  /* 0x0c401f0000037f89 */ /* 0x000e6200000e0000 */
[----:B0-----:R-:W-:-:S05]  /*1ac60*/  FMNMX.FTZ R134, R133, R4, !PT ;  /* 0x0000000485867209 */ /* 0x001fca0007810000 */
[----:B------:R-:W0:Y:S01]  /*1ac70*/  SHFL.BFLY PT, R135, R134, 0x1, 0x1f ;  /* 0x0c201f0086877f89 */ /* 0x000e2200000e0000 */
[----:B-1----:R-:W-:-:S05]  /*1ac80*/  FMNMX.FTZ R2, R0, R3, !PT ;  /* 0x0000000300027209 */ /* 0x002fca0007810000 */
[----:B------:R-:W1:Y:S01]  /*1ac90*/  SHFL.BFLY PT, R3, R2, 0x1, 0x1f ;  /* 0x0c201f0002037f89 */ /* 0x000e6200000e0000 */
[----:B0-----:R-:W-:-:S05]  /*1aca0*/  FMNMX.FTZ R4, R134, R135, !PT ;  /* 0x0000008786047209 */ /* 0x001fca0007810000 */
[----:B------:R-:W-:-:S04]  /*1acb0*/  FADD.FTZ R13, -R4, R13 ;  /* 0x0000000d040d7221 */ /* 0x000fc80000010100 */
[----:B------:R-:W-:Y:S01]  /*1acc0*/  FMUL.FTZ R133, R13, R10 ;  /* 0x0000000a0d857220 */ /* 0x000fe20000410000 */
[----:B-1----:R-:W-:-:S03]  /*1acd0*/  FMNMX.FTZ R3, R2, R3, !PT ;  /* 0x0000000302037209 */ /* 0x002fc60007810000 */
[----:B------:R0:W-:Y:S02]  /*1ace0*/  MUFU.EX2 R2, R133 ;  /* 0x0000008500027308 */ /* 0x0001e40000000800 */
[C---:B------:R-:W-:Y:S01]  /*1acf0*/  FMUL.FTZ R13, R3.reuse, R10 ;  /* 0x0000000a030d7220 */ /* 0x040fe20000410000 */
[----:B------:R-:W-:-:S03]  /*1ad00*/  FADD.FTZ R135, -R3, R12 ;  /* 0x0000000c03877221 */ /* 0x000fc60000010100 */
[-CC-:B------:R-:W-:Y:S01]  /*1ad10*/  FFMA.FTZ R148, R101, R10.reuse, -R13.reuse ;  /* 0x0000000a65947223 */ /* 0x180fe2000001080d */
[-C--:B------:R-:W-:Y:S01]  /*1ad20*/  FMUL.FTZ R101, R4, R10.reuse ;  /* 0x0000000a04657220 */ /* 0x080fe20000410000 */
[-CC-:B------:R-:W-:Y:S01]  /*1ad30*/  FFMA.FTZ R156, R9, R10.reuse, -R13.reuse ;  /* 0x0000000a099c7223 */ /* 0x180fe2000001080d */
[-C--:B------:R-:W-:Y:S01]  /*1ad40*/  FMUL.FTZ R12, R135, R10.reuse ;  /* 0x0000000a870c7220 */ /* 0x080fe20000410000 */
[-C--:B------:R-:W-:Y:S01]  /*1ad50*/  FFMA.FTZ R135, R11, R10.reuse, -R13 ;  /* 0x0000000a0b877223 */ /* 0x080fe2000001080d */
[-CC-:B------:R-:W-:Y:S01]  /*1ad60*/  FFMA.FTZ R157, R21, R10.reuse, -R101.reuse ;  /* 0x0000000a159d7223 */ /* 0x180fe20000010865 */
        /* <DEDUP_REMOVED lines=8> */
[-C--:B0-----:R-:W-:Y:S01]  /*1adf0*/  FFMA.FTZ R133, R94, R10.reuse, -R13 ;  /* 0x0000000a5e857223 */ /* 0x081fe2000001080d */
[----:B------:R-:W0:Y:S01]  /*1ae00*/  MUFU.EX2 R156, R156 ;  /* 0x0000009c009c7308 */ /* 0x000e220000000800 */
[-CC-:B------:R-:W-:Y:S01]  /*1ae10*/  FFMA.FTZ R91, R96, R10.reuse, -R101.reuse ;  /* 0x0000000a605b7223 */ /* 0x180fe20000010865 */
        /* <DEDUP_REMOVED lines=23> */
[----:B-1---5:R-:W-:Y:S01]  /*1af90*/  FFMA.FTZ R100, R2, R5, R157 ;  /* 0x0000000502647223 */ /* 0x022fe2000001009d */
[-C--:B------:R-:W-:Y:S01]  /*1afa0*/  FFMA.FTZ R140, R117, R10.reuse, -R13 ;  /* 0x0000000a758c7223 */ /* 0x080fe2000001080d */
[-C--:B------:R-:W-:Y:S01]  /*1afb0*/  FFMA.FTZ R141, R119, R10.reuse, -R101 ;  /* 0x0000000a778d7223 */ /* 0x080fe20000010865 */
[-CC-:B------:R-:W-:Y:S01]  /*1afc0*/  FFMA.FTZ R12, R118, R10.reuse, -R13.reuse ;  /* 0x0000000a760c7223 */ /* 0x180fe2000001080d */
[-C--:B------:R-:W-:Y:S01]  /*1afd0*/  FFMA.FTZ R142, R121, R10.reuse, -R13 ;  /* 0x0000000a798e7223 */ /* 0x080fe2000001080d */
[-C--:B------:R-:W-:Y:S01]  /*1afe0*/  FFMA.FTZ R143, R123, R10.reuse, -R101 ;  /* 0x0000000a7b8f7223 */ /* 0x080fe20000010865 */
[-CC-:B------:R-:W-:Y:S01]  /*1aff0*/  FFMA.FTZ R11, R122, R10.reuse, -R13.reuse ;  /* 0x0000000a7a0b7223 */ /* 0x180fe2000001080d */
[----:B------:R-:W1:Y:S01]  /*1b000*/  MUFU.EX2 R158, R158 ;  /* 0x0000009e009e7308 */ /* 0x000e620000000800 */
[----:B--2---:R-:W-:Y:S01]  /*1b010*/  FADD.FTZ R5, R135, R6 ;  /* 0x0000000687057221 */ /* 0x004fe20000010000 */
[-C--:B------:R-:W-:Y:S01]  /*1b020*/  FFMA.FTZ R136, R125, R10.reuse, -R13 ;  /* 0x0000000a7d887223 */ /* 0x080fe2000001080d */
[-C--:B------:R-:W-:Y:S01]  /*1b030*/  FFMA.FTZ R137, R127, R10.reuse, -R101 ;  /* 0x0000000a7f897223 */ /* 0x080fe20000010865 */
[-CC-:B------:R-:W-:Y:S01]  /*1b040*/  FFMA.FTZ R9, R126, R10.reuse, -R13.reuse ;  /* 0x0000000a7e097223 */ /* 0x180fe2000001080d */
        /* <DEDUP_REMOVED lines=18> */
[----:B-1----:R-:W-:Y:S01]  /*1b170*/  FADD.FTZ R5, R133, R100 ;  /* 0x0000006485057221 */ /* 0x002fe20000010000 */
[----:B------:R-:W-:-:S06]  /*1b180*/  FFMA.FTZ R100, R120, R10, -R101 ;  /* 0x0000000a78647223 */ /* 0x000fcc0000010865 */
        /* <DEDUP_REMOVED lines=46> */
[----:B------:R-:W-:Y:S02]  /*1b470*/  VIADD R5, R20, 0x2a840 ;  /* 0x0002a84014057836 */ /* 0x000fe40000000000 */
[----:B------:R-:W-:-:S03]  /*1b480*/  FFMA.FTZ R20, R132, R10, -R101 ;  /* 0x0000000a84147223 */ /* 0x000fc60000010865 */
[----:B------:R-:W-:Y:S01]  /*1b490*/  PRMT R5, R172, 0x654, R5 ;  /* 0x00000654ac057816 */ /* 0x000fe20000000005 */
[----:B------:R-:W2:Y:S01]  /*1b4a0*/  MUFU.EX2 R100, R100 ;  /* 0x0000006400647308 */ /* 0x000ea20000000800 */
[----:B0-----:R-:W-:Y:S02]  /*1b4b0*/  FADD.FTZ R107, R141, R6 ;  /* 0x000000068d6b7221 */ /* 0x001fe40000010000 */
[----:B------:R0:W-:Y:S05]  /*1b4c0*/  SYNCS.ARRIVE.TRANS64.RED.A1T0 RZ, [R5+URZ], RZ ;  /* 0x000000ff05ff79a7 */ /* 0x0001ea000810043f */
[----:B------:R-:W3:Y:S01]  /*1b4d0*/  MUFU.EX2 R142, R142 ;  /* 0x0000008e008e7308 */ /* 0x000ee20000000800 */
[----:B-1----:R-:W-:-:S07]  /*1b4e0*/  FADD.FTZ R105, R12, R105 ;  /* 0x000000690c697221 */ /* 0x002fce0000010000 */
[----:B------:R-:W1:Y:S01]  /*1b4f0*/  MUFU.EX2 R143, R143 ;  /* 0x0000008f008f7308 */ /* 0x000e620000000800 */
[----:B--2---:R-:W-:-:S07]  /*1b500*/  FADD.FTZ R6, R100, R107 ;  /* 0x0000006b64067221 */ /* 0x004fce0000010000 */
[----:B------:R-:W0:Y:S01]  /*1b510*/  MUFU.EX2 R11, R11 ;  /* 0x0000000b000b7308 */ /* 0x000e220000000800 */
[----:B---3--:R-:W-:-:S07]  /*1b520*/  FADD.FTZ R104, R142, R105 ;  /* 0x000000698e687221 */ /* 0x008fce0000010000 */
        /* <DEDUP_REMOVED lines=22> */
.L_x_1816:
        /* <DEDUP_REMOVED lines=35> */
[----:B------:R-:W-:Y:S05]  /*1b8c0*/  BSYNC B1 ;  /* 0x0000000000017941 */ /* 0x000fea0003800000 */
.L_x_1804:
[----:B------:R-:W-:Y:S05]  /*1b8d0*/  BSYNC B0 ;  /* 0x0000000000007941 */ /* 0x000fea0003800000 */
.L_x_1803:
[----:B------:R-:W-:Y:S01]  /*1b8e0*/  ISETP.GE.AND P1, PT, R8, R189, PT ;  /* 0x000000bd0800720c */ /* 0x000fe20003f26270 */
[----:B------:R-:W-:-:S12]  /*1b8f0*/  BSSY B0, `(.L_x_1818) ;  /* 0x0000389000007945 */ /* 0x000fd80003800000 */
[----:B------:R-:W-:Y:S05]  /*1b900*/  @!P1 BRA `(.L_x_1819) ;  /* 0x00000038001c9947 */ /* 0x000fea0003800000 */
[----:B------:R-:W-:Y:S01]  /*1b910*/  IMAD.MOV.U32 R9, RZ, RZ, R4 ;  /* 0x000000ffff097224 */ /* 0x000fe200078e0004 */
[----:B------:R-:W-:Y:S01]  /*1b920*/  MOV R20, R160 ;  /* 0x000000a000147202 */ /* 0x000fe20000000f00 */
[----:B------:R-:W-:Y:S02]  /*1b930*/  IMAD.MOV.U32 R14, RZ, RZ, R3 ;  /* 0x000000ffff0e7224 */ /* 0x000fe400078e0003 */
[----:B------:R-:W-:-:S07]  /*1b940*/  IMAD.MOV.U32 R15, RZ, RZ, R163 ;  /* 0x000000ffff0f7224 */ /* 0x000fce00078e00a3 */
.L_x_1840:
[----:B------:R-:W-:-:S04]  /*1b950*/  ISETP.NE.AND P1, PT, R20, 0x1, PT ;  /* 0x000000011400780c */ /* 0x000fc80003f25270 */
[----:B------:R-:W-:-:S04]  /*1b960*/  SEL R4, RZ, 0x1, P1 ;  /* 0x00000001ff047807 */ /* 0x000fc80000800000 */
[----:B------:R-:W-:Y:S01]  /*1b970*/  LOP3.LUT R163, R15, R4, RZ, 0x3c, !PT ;  /* 0x000000040fa37212 */ /* 0x000fe200078e3cff */
[----:B------:R-:W-:Y:S06]  /*1b980*/  @!P0 BRA `(.L_x_1820) ;  /* 0x0000000000048947 */ /* 0x000fec0003800000 */
[----:B------:R-:W-:Y:S01]  /*1b990*/  BPT.TRAP 0x1 ;  /* 0x000000040000795c */ /* 0x000fe20000300000 */
.L_x_1820:
        /* <DEDUP_REMOVED lines=8> */
.L_x_1821:
[----:B------:R-:W-:Y:S01]  /*1ba20*/  BSSY B1, `(.L_x_1822) ;  /* 0x0000006000017945 */ /* 0x000fe20003800000 */
[----:B------:R-:W-:Y:S02]  /*1ba30*/  IMAD R10, R160, 0x900, R7 ;  /* 0x00000900a00a7824 */ /* 0x000fe400078e0207 */
[----:B------:R-:W-:Y:S01]  /*1ba40*/  IMAD.MOV.U32 R11, RZ, RZ, 0x40000040 ;  /* 0x40000040ff0b7424 */ /* 0x000fe200078e00ff */
[----:B-1----:R-:W-:Y:S06]  /*1ba50*/  @P1 BRA `(.L_x_1823) ;  /* 0x0000000000081947 */ /* 0x002fec0003800000 */
[----:B------:R-:W1:Y:S02]  /*1ba60*/  SYNCS.PHASECHK.TRANS64.TRYWAIT P1, [R4+URZ+0x2a830], R3 ;  /* 0x02a83003040075a7 */ /* 0x000e64000802017f */
[----:B-1----:R-:W-:Y:S05]  /*1ba70*/  @!P1 BRA `(.L_x_1824) ;  /* 0x000000e800dc9947 */ /* 0x002fea0003800000 */
.L_x_1823:
[----:B------:R-:W-:Y:S05]  /*1ba80*/  BSYNC B1 ;  /* 0x0000000000017941 */ /* 0x000fea0003800000 */
.L_x_1822:
[----:B------:R-:W2:Y:S04]  /*1ba90*/  LDL.64 R88, [R1+0x28] ;  /* 0x0000280001587983 */ /* 0x000ea80000100a00 */
[----:B------:R-:W3:Y:S04]  /*1baa0*/  LDL.64 R226, [R1+0x20] ;  /* 0x0000200001e27983 */ /* 0x000ee80000100a00 */
[----:B------:R-:W4:Y:S01]  /*1bab0*/  LDL.64 R210, [R1+0x18] ;  /* 0x0000180001d27983 */ /* 0x000f220000100a00 */
[C---:B------:R-:W-:Y:S02]  /*1bac0*/  R2UR UR6, R10.reuse ;  /* 0x000000000a0672ca */ /* 0x040fe400000e0000 */
[----:B------:R-:W-:Y:S01]  /*1bad0*/  R2UR UR7, R11 ;  /* 0x000000000b0772ca */ /* 0x000fe200000e0000 */
[----:B------:R0:W-:Y:S04]  /*1bae0*/  STL.64 [R1+0x48], R4 ;  /* 0x0000480401007387 */ /* 0x0001e80000100a00 */
[----:B01----:R-:W4:Y:S01]  /*1baf0*/  LDL.64 R4, [R1+0x10] ;  /* 0x0000100001047983 */ /* 0x003f220000100a00 */
        /* <DEDUP_REMOVED lines=31> */
[----:B------:R0:W5:Y:S01]  /*1bcf0*/  LDL.LU.64 R4, [R1+0x48] ;  /* 0x0000480001047983 */ /* 0x0001620000300a00 */
        /* <DEDUP_REMOVED lines=141> */
.L_x_1825:
[----:B------:R-:W-:Y:S01]  /*1c5d0*/  SHF.L.U32 R2, R15, 0x1f, RZ ;  /* 0x0000001f0f027819 */ /* 0x000fe200000006ff */
[----:B------:R-:W-:-:S04]  /*1c5e0*/  IMAD R11, R20, 0x8, R18 ;  /* 0x00000008140b7824 */ /* 0x000fc800078e0212 */
[----:B------:R0:W1:Y:S01]  /*1c5f0*/  SYNCS.PHASECHK.TRANS64.TRYWAIT P1, [R11+URZ+0x2a850], R2 ;  /* 0x02a850020b0075a7 */ /* 0x000062000802017f */
[----:B------:R-:W-:Y:S05]  /*1c600*/  @!P0 BRA `(.L_x_1826) ;  /* 0x0000000000048947 */ /* 0x000fea0003800000 */
[----:B------:R-:W-:Y:S01]  /*1c610*/  BPT.TRAP 0x1 ;  /* 0x000000040000795c */ /* 0x000fe20000300000 */
.L_x_1826:
        /* <DEDUP_REMOVED lines=9> */
.L_x_1828:
[----:B------:R-:W-:Y:S05]  /*1c6b0*/  BSYNC B1 ;  /* 0x0000000000017941 */ /* 0x000fea0003800000 */
.L_x_1827:
[----:B------:R-:W-:Y:S01]  /*1c6c0*/  IMAD.MOV.U32 R3, RZ, RZ, 0x40000040 ;  /* 0x40000040ff037424 */ /* 0x000fe200078e00ff */
[----:B01----:R-:W-:Y:S01]  /*1c6d0*/  MOV R2, R0 ;  /* 0x0000000000027202 */ /* 0x003fe20000000f00 */
        /* <DEDUP_REMOVED lines=42> */
.L_x_1830:
[----:B------:R-:W-:Y:S01]  /*1c980*/  ISETP.NE.AND P1, PT, R204, 0x1, PT ;  /* 0x00000001cc00780c */ /* 0x000fe20003f25270 */
[----:B------:R-:W-:Y:S01]  /*1c990*/  FMUL.FTZ R20, R95, UR39 ;  /* 0x000000275f147c20 */ /* 0x000fe20008410000 */
[----:B------:R-:W-:Y:S01]  /*1c9a0*/  FMUL.FTZ R95, R100, UR39 ;  /* 0x00000027645f7c20 */ /* 0x000fe20008410000 */
[----:B------:R-:W-:Y:S01]  /*1c9b0*/  FMUL.FTZ R100, R105, UR39 ;  /* 0x0000002769647c20 */ /* 0x000fe20008410000 */
[----:B------:R-:W-:Y:S01]  /*1c9c0*/  FMUL.FTZ R105, R114, UR39 ;  /* 0x0000002772697c20 */ /* 0x000fe20008410000 */
[----:B------:R-:W-:Y:S01]  /*1c9d0*/  FMUL.FTZ R114, R123, UR39 ;  /* 0x000000277b727c20 */ /* 0x000fe20008410000 */
[----:B------:R-:W-:Y:S01]  /*1c9e0*/  FMUL.FTZ R123, R128, UR39 ;  /* 0x00000027807b7c20 */ /* 0x000fe20008410000 */
[----:B------:R-:W-:Y:S01]  /*1c9f0*/  IADD3 R128, R191, R187, RZ ;  /* 0x000000bbbf807210 */ /* 0x000fe20007ffe0ff */
        /* <DEDUP_REMOVED lines=16> */
[----:B------:R-:W-:-:S02]  /*1cb00*/  IMAD R129, R8, -0x60, RZ ;  /* 0xffffffa008817824 */ /* 0x000fc400078e02ff */
        /* <DEDUP_REMOVED lines=12> */
[----:B0-----:R-:W-:-:S04]  /*1cbd0*/  @P1 IMAD.HI.U32 R3, R128, R3, RZ ;  /* 0x0000000380031227 */ /* 0x001fc800078e00ff */
[----:B------:R-:W-:Y:S01]  /*1cbe0*/  FMUL.FTZ R108, R113, UR39 ;  /* 0x00000027716c7c20 */ /* 0x000fe20008410000 */
[----:B------:R-:W-:Y:S01]  /*1cbf0*/  FMUL.FTZ R111, R116, UR39 ;  /* 0x00000027746f7c20 */ /* 0x000fe20008410000 */
[----:B------:R-:W-:Y:S01]  /*1cc00*/  FMUL.FTZ R120, R131, UR39 ;  /* 0x0000002783787c20 */ /* 0x000fe20008410000 */
[----:B------:R-:W-:Y:S01]  /*1cc10*/  FMUL.FTZ R107, R112, UR39 ;  /* 0x00000027706b7c20 */ /* 0x000fe20008410000 */
[----:B------:R-:W-:Y:S01]  /*1cc20*/  FMUL.FTZ R109, R118, UR39 ;  /* 0x00000027766d7c20 */ /* 0x000fe20008410000 */
[----:B------:R-:W-:Y:S01]  /*1cc30*/  FMUL.FTZ R116, R121, UR39 ;  /* 0x0000002779747c20 */ /* 0x000fe20008410000 */
[----:B------:R-:W-:Y:S01]  /*1cc40*/  FMUL.FTZ R113, R122, UR39 ;  /* 0x000000277a717c20 */ /* 0x000fe20008410000 */
[----:B-1----:R-:W-:Y:S01]  /*1cc50*/  @P1 SHF.R.U32.HI R128, RZ, R2, R3 ;  /* 0x00000002ff801219 */ /* 0x002fe20000011603 */
[----:B------:R-:W-:Y:S02]  /*1cc60*/  VIADD R131, R129, 0x1 ;  /* 0x0000000181837836 */ /* 0x000fe40000000000 */
[----:B------:R-:W-:Y:S01]  /*1cc70*/  FMUL.FTZ R112, R117, UR39 ;  /* 0x0000002775707c20 */ /* 0x000fe20008410000 */
[----:B------:R-:W-:Y:S01]  /*1cc80*/  FMUL.FTZ R121, R125, UR39 ;  /* 0x000000277d797c20 */ /* 0x000fe20008410000 */
[----:B------:R-:W-:Y:S01]  /*1cc90*/  FMUL.FTZ R118, R127, UR39 ;  /* 0x000000277f767c20 */ /* 0x000fe20008410000 */
[----:B------:R-:W0:Y:S01]  /*1cca0*/  SHFL.IDX PT, R2, R128, RZ, 0x1c1f ;  /* 0x001c1fff80027589 */ /* 0x000e2200000e0000 */
[----:B------:R-:W-:Y:S01]  /*1ccb0*/  FMUL.FTZ R122, R130, UR39 ;  /* 0x00000027827a7c20 */ /* 0x000fe20008410000 */
[----:B-----5:R-:W-:-:S02]  /*1ccc0*/  VIADD R3, R4, 0x2a840 ;  /* 0x0002a84004037836 */ /* 0x020fc40000000000 */
[----:B------:R-:W-:Y:S01]  /*1ccd0*/  FMUL.FTZ R117, R126, UR39 ;  /* 0x000000277e757c20 */ /* 0x000fe20008410000 */
[----:B------:R-:W-:Y:S01]  /*1cce0*/  FMUL.FTZ R127, R132, UR39 ;  /* 0x00000027847f7c20 */ /* 0x000fe20008410000 */
[----:B------:R-:W-:Y:S01]  /*1ccf0*/  FMUL.FTZ R130, R133, UR39 ;  /* 0x0000002785827c20 */ /* 0x000fe20008410000 */
[----:B------:R-:W-:Y:S01]  /*1cd00*/  FMUL.FTZ R4, R134, UR39 ;  /* 0x0000002786047c20 */ /* 0x000fe20008410000 */
[----:B------:R-:W-:Y:S01]  /*1cd10*/  FMUL.FTZ R125, R135, UR39 ;  /* 0x00000027877d7c20 */ /* 0x000fe20008410000 */
[----:B------:R-:W-:Y:S01]  /*1cd20*/  IMAD R131, R190, -0x2, R131 ;  /* 0xfffffffebe837824 */ /* 0x000fe200078e0283 */
[----:B------:R-:W-:Y:S01]  /*1cd30*/  ISETP.GE.AND P1, PT, R201, 0x1, PT ;  /* 0x00000001c900780c */ /* 0x000fe20003f26270 */
[----:B------:R-:W1:Y:S01]  /*1cd40*/  MUFU.TANH R12, R12 ;  /* 0x0000000c000c7308 */ /* 0x000e620000002400 */
[----:B------:R-:W-:Y:S01]  /*1cd50*/  PRMT R3, R172, 0x654, R3 ;  /* 0x00000654ac037816 */ /* 0x000fe20000000003 */
[----:B------:R-:W-:Y:S01]  /*1cd60*/  VIADD R126, R131, 0xffffffff ;  /* 0xffffffff837e7836 */ /* 0x000fe20000000000 */
[----:B------:R-:W-:-:S02]  /*1cd70*/  IADD3 R133, -R166, R131, R167 ;  /* 0x00000083a6857210 */ /* 0x000fc40007ffe1a7 */
[----:B------:R2:W-:Y:S03]  /*1cd80*/  SYNCS.ARRIVE.TRANS64.RED.A1T0 RZ, [R3+URZ], RZ ;  /* 0x000000ff03ff79a7 */ /* 0x0005e6000810043f */
[----:B------:R-:W3:Y:S01]  /*1cd90*/  MUFU.TANH R13, R13 ;  /* 0x0000000d000d7308 */ /* 0x000ee20000002400 */
[C---:B------:R-:W-:Y:S01]  /*1cda0*/  VIADD R134, R133.reuse, UR55 ;  /* 0x0000003785867c36 */ /* 0x040fe20008000000 */
[----:B------:R-:W-:-:S03]  /*1cdb0*/  IADD3 R133, R133, UR38, RZ ;  /* 0x0000002685857c10 */ /* 0x000fc6000fffe0ff */
        /* <DEDUP_REMOVED lines=61> */
.L_x_1833:
[----:B------:R-:W-:-:S05]  /*1d190*/  IMAD.U32 R136, RZ, RZ, UR46 ;  /* 0x0000002eff887e24 */ /* 0x000fca000f8e00ff */
[----:B------:R-:W-:-:S13]  /*1d1a0*/  ISETP.NE.AND P1, PT, R136, 0x1, PT ;  /* 0x000000018800780c */ /* 0x000fda0003f25270 */
[----:B------:R-:W1:Y:S02]  /*1d1b0*/  @P1 LDC.64 R2, c[0x0][0x9e8] ;  /* 0x00027a00ff021b82 */ /* 0x000e640000000a00 */
[----:B-1----:R-:W-:-:S05]  /*1d1c0*/  @P1 IMAD.HI.U32 R2, R135, R2, RZ ;  /* 0x0000000287021227 */ /* 0x002fca00078e00ff */
[----:B------:R-:W-:-:S07]  /*1d1d0*/  @P1 SHF.R.U32.HI R135, RZ, R3, R2 ;  /* 0x00000003ff871219 */ /* 0x000fce0000011602 */
.L_x_1834:
[----:B------:R-:W-:Y:S05]  /*1d1e0*/  BSYNC B1 ;  /* 0x0000000000017941 */ /* 0x000fea0003800000 */
.L_x_1832:
[----:B------:R-:W-:-:S05]  /*1d1f0*/  IMAD R135, R135, R136, R126 ;  /* 0x0000008887877224 */ /* 0x000fca00078e027e */
[----:B------:R-:W-:Y:S02]  /*1d200*/  VIADDMNMX R132, R135, R136, R132, PT ;  /* 0x0000008887847246 */ /* 0x000fe40003800184 */
[----:B------:R-:W-:-:S07]  /*1d210*/  VIMNMX R131, R131, R135, !PT ;  /* 0x0000008783837248 */ /* 0x000fce0007fe0100 */
.L_x_1831:
[C---:B------:R-:W-:Y:S01]  /*1d220*/  ISETP.GE.AND P1, PT, R129.reuse, 0x2, PT ;  /* 0x000000028100780c */ /* 0x040fe20003f26270 */
[----:B------:R-:W1:Y:S01]  /*1d230*/  SHFL.IDX PT, R128, R128, 0x1, 0x1c1f ;  /* 0x003c1f0080807f89 */ /* 0x000e6200000e0000 */
[----:B------:R-:W-:Y:S02]  /*1d240*/  ISETP.GE.AND P2, PT, R129, 0x9, PT ;  /* 0x000000098100780c */ /* 0x000fe40003f46270 */
[----:B------:R-:W-:Y:S02]  /*1d250*/  ISETP.GT.AND P4, PT, R131, 0x1, !P1 ;  /* 0x000000018300780c */ /* 0x000fe40004f84270 */
        /* <DEDUP_REMOVED lines=139> */
[----:B------:R-:W-:Y:S02]  /*1db10*/  MOV R155, UR46 ;  /* 0x0000002e009b7c02 */ /* 0x000fe40008000f00 */
[----:B------:R-:W-:Y:S02]  /*1db20*/  LOP3.LUT R131, RZ, R131, RZ, 0x33, !PT ;  /* 0x00000083ff837212 */ /* 0x000fe400078e33ff */
[----:B------:R-:W-:-:S13]  /*1db30*/  ISETP.NE.AND P6, PT, R155, 0x1, PT ;  /* 0x000000019b00780c */ /* 0x000fda0003fc5270 */
[----:B------:R-:W0:Y:S02]  /*1db40*/  @P6 LDC.64 R2, c[0x0][0x9e8] ;  /* 0x00027a00ff026b82 */ /* 0x000e240000000a00 */
[----:B0-----:R-:W-:-:S05]  /*1db50*/  @P6 IMAD.HI.U32 R2, R131, R2, RZ ;  /* 0x0000000283026227 */ /* 0x001fca00078e00ff */
[----:B------:R-:W-:-:S04]  /*1db60*/  @P6 SHF.R.U32.HI R131, RZ, R3, R2 ;  /* 0x00000003ff836219 */ /* 0x000fc80000011602 */
[----:B------:R-:W-:Y:S01]  /*1db70*/  LOP3.LUT R131, RZ, R131, RZ, 0x33, !PT ;  /* 0x00000083ff837212 */ /* 0x000fe200078e33ff */
[----:B------:R-:W-:Y:S06]  /*1db80*/  BRA `(.L_x_1838) ;  /* 0x0000000000147947 */ /* 0x000fec0003800000 */
.L_x_1837:
[----:B------:R-:W-:-:S05]  /*1db90*/  IMAD.U32 R155, RZ, RZ, UR46 ;  /* 0x0000002eff9b7e24 */ /* 0x000fca000f8e00ff */
[----:B------:R-:W-:-:S13]  /*1dba0*/  ISETP.NE.AND P6, PT, R155, 0x1, PT ;  /* 0x000000019b00780c */ /* 0x000fda0003fc5270 */
[----:B------:R-:W0:Y:S02]  /*1dbb0*/  @P6 LDC.64 R2, c[0x0][0x9e8] ;  /* 0x00027a00ff026b82 */ /* 0x000e240000000a00 */
[----:B0-----:R-:W-:-:S05]  /*1dbc0*/  @P6 IMAD.HI.U32 R2, R131, R2, RZ ;  /* 0x0000000283026227 */ /* 0x001fca00078e00ff */
[----:B------:R-:W-:-:S07]  /*1dbd0*/  @P6 SHF.R.U32.HI R131, RZ, R3, R2 ;  /* 0x00000003ff836219 */ /* 0x000fce0000011602 */
.L_x_1838:
[----:B------:R-:W-:Y:S05]  /*1dbe0*/  BSYNC B1 ;  /* 0x0000000000017941 */ /* 0x000fea0003800000 */
.L_x_1836:
[----:B------:R-:W-:-:S05]  /*1dbf0*/  IMAD R126, R131, R155, R126 ;  /* 0x0000009b837e7224 */ /* 0x000fca00078e027e */
[----:B------:R-:W-:Y:S02]  /*1dc00*/  VIADDMNMX R134, R126, R155, R134, PT ;  /* 0x0000009b7e867246 */ /* 0x000fe40003800186 */
[----:B------:R-:W-:-:S07]  /*1dc10*/  VIMNMX R133, R133, R126, !PT ;  /* 0x0000007e85857248 */ /* 0x000fce0007fe0100 */
.L_x_1835:
[C---:B------:R-:W-:Y:S02]  /*1dc20*/  ISETP.GT.AND P1, PT, R133.reuse, 0x1, !P1 ;  /* 0x000000018500780c */ /* 0x040fe40004f24270 */
[----:B------:R-:W-:Y:S02]  /*1dc30*/  ISETP.GT.AND P2, PT, R133, 0x8, !P2 ;  /* 0x000000088500780c */ /* 0x000fe40005744270 */
[C---:B------:R-:W-:Y:S02]  /*1dc40*/  ISETP.LT.OR P1, PT, R134.reuse, 0x2, P1 ;  /* 0x000000028600780c */ /* 0x040fe40000f21670 */
[----:B------:R-:W-:Y:S02]  /*1dc50*/  ISETP.LT.OR P2, PT, R134, 0x9, P2 ;  /* 0x000000098600780c */ /* 0x000fe40001741670 */
[----:B------:R-:W-:Y:S01]  /*1dc60*/  FSEL R131, R10, -INF , !P1 ;  /* 0xff8000000a837808 */ /* 0x000fe20004800000 */
[----:B------:R-:W-:Y:S01]  /*1dc70*/  IMAD.U32 R10, RZ, RZ, UR50 ;  /* 0x00000032ff0a7e24 */ /* 0x000fe2000f8e00ff */
[----:B------:R-:W-:-:S02]  /*1dc80*/  LOP3.LUT P1, RZ, R22, 0x4, RZ, 0xc0, !PT ;  /* 0x0000000416ff7812 */ /* 0x000fc4000782c0ff */
[----:B------:R-:W-:Y:S02]  /*1dc90*/  FSEL R15, R15, -INF , !P2 ;  /* 0xff8000000f0f7808 */ /* 0x000fe40005000000 */
[----:B------:R-:W-:Y:S02]  /*1dca0*/  ISETP.GT.AND P1, PT, R133, 0x9, !P1 ;  /* 0x000000098500780c */ /* 0x000fe40004f24270 */
[----:B------:R-:W-:Y:S02]  /*1dcb0*/  LOP3.LUT P2, RZ, R22, 0x20000, RZ, 0xc0, !PT ;  /* 0x0002000016ff7812 */ /* 0x000fe4000784c0ff */
        /* <DEDUP_REMOVED lines=21> */
[C---:B------:R-:W-:Y:S02]  /*1de10*/  ISETP.LT.OR P1, PT, R134.reuse, 0x19, P1 ;  /* 0x000000198600780c */ /* 0x040fe40000f21670 */
        /* <DEDUP_REMOVED lines=50> */
[C---:B------:R-:W-:Y:S02]  /*1e140*/  ISETP.GT.AND P1, PT, R133.reuse, 0x38, !P1 ;  /* 0x000000388500780c */ /* 0x040fe40004f24270 */
        /* <DEDUP_REMOVED lines=28> */
[C---:B------:R-:W-:Y:S02]  /*1e310*/  ISETP.GT.AND P1, PT, R133.reuse, RZ, !P6 ;  /* 0x000000ff8500720c */ /* 0x040fe40007724270 */
[----:B------:R-:W-:Y:S02]  /*1e320*/  LOP3.LUT P6, RZ, R22, 0x1, RZ, 0xc0, !PT ;  /* 0x0000000116ff7812 */ /* 0x000fe400078cc0ff */
[----:B------:R-:W-:Y:S02]  /*1e330*/  ISETP.LT.OR P1, PT, R134, 0x1, P1 ;  /* 0x000000018600780c */ /* 0x000fe40000f21670 */
[----:B------:R-:W-:Y:S02]  /*1e340*/  ISETP.GT.AND P2, PT, R133, 0x59, !P6 ;  /* 0x000000598500780c */ /* 0x000fe40007744270 */
[----:B------:R-:W-:Y:S01]  /*1e350*/  FSEL R2, R0, -INF , !P1 ;  /* 0xff80000000027808 */ /* 0x000fe20004800000 */
[C---:B------:R-:W-:Y:S01]  /*1e360*/  FMUL.FTZ R0, R3.reuse, R10 ;  /* 0x0000000a03007220 */ /* 0x040fe20000410000 */
        /* <DEDUP_REMOVED lines=39> */
[----:B------:R-:W-:Y:S01]  /*1e5e0*/  FFMA.FTZ R129, R129, R10, -R0 ;  /* 0x0000000a81817223 */ /* 0x000fe20000010800 */
[----:B------:R-:W-:Y:S02]  /*1e5f0*/  MUFU.EX2 R153, R153 ;  /* 0x0000009900997308 */ /* 0x000fe40000000800 */
[----:B------:R-:W-:-:S04]  /*1e600*/  FMNMX.FTZ R12, R223, R12, !PT ;  /* 0x0000000cdf0c7209 */ /* 0x000fc80007810000 */
[----:B------:R-:W-:Y:S02]  /*1e610*/  FMNMX.FTZ R12, R105, R12, !PT ;  /* 0x0000000c690c7209 */ /* 0x000fe40007810000 */
        /* <DEDUP_REMOVED lines=9> */
[----:B------:R0:W-:Y:S02]  /*1e6b0*/  MUFU.EX2 R13, R141 ;  /* 0x0000008d000d7308 */ /* 0x0001e40000000800 */
[----:B------:R-:W-:-:S04]  /*1e6c0*/  FMNMX.FTZ R95, R118, R95, !PT ;  /* 0x0000005f765f7209 */ /* 0x000fc80007810000 */
[----:B------:R-:W-:Y:S02]  /*1e6d0*/  FMNMX.FTZ R12, R122, R95, !PT ;  /* 0x0000005f7a0c7209 */ /* 0x000fe40007810000 */
[----:B------:R-:W-:Y:S01]  /*1e6e0*/  MUFU.EX2 R152, R152 ;  /* 0x0000009800987308 */ /* 0x000fe20000000800 */
[----:B0-----:R-:W-:Y:S01]  /*1e6f0*/  FSEL R141, R125, -INF , !P2 ;  /* 0xff8000007d8d7808 */ /* 0x001fe20005000000 */
[----:B------:R-:W-:Y:S01]  /*1e700*/  FFMA.FTZ R125, R145, R10, -R0 ;  /* 0x0000000a917d7223 */ /* 0x000fe20000010800 */
        /* <DEDUP_REMOVED lines=8> */
[----:B0-----:R-:W-:Y:S01]  /*1e790*/  FMNMX.FTZ R4, R12, R95, !PT ;  /* 0x0000005f0c047209 */ /* 0x001fe20007810000 */
[-C--:B------:R-:W-:Y:S01]  /*1e7a0*/  FFMA.FTZ R95, R151, R10.reuse, -R0 ;  /* 0x0000000a975f7223 */ /* 0x080fe20000010800 */
[----:B------:R-:W-:-:S05]  /*1e7b0*/  FMUL.FTZ R0, R115, R10 ;  /* 0x0000000a73007220 */ /* 0x000fca0000410000 */
[----:B------:R-:W-:Y:S01]  /*1e7c0*/  MUFU.EX2 R150, R150 ;  /* 0x0000009600967308 */ /* 0x000fe20000000800 */
[----:B------:R-:W0:Y:S07]  /*1e7d0*/  SHFL.BFLY PT, R111, R4, 0x1, 0x1f ;  /* 0x0c201f00046f7f89 */ /* 0x000e2e00000e0000 */
[----:B------:R-:W1:Y:S08]  /*1e7e0*/  MUFU.EX2 R0, R0 ;  /* 0x0000000000007308 */ /* 0x000e700000000800 */
        /* <DEDUP_REMOVED lines=23> */
[----:B------:R-:W0:Y:S01]  /*1e960*/  MUFU.EX2 R2, R9 ;  /* 0x0000000900027308 */ /* 0x000e220000000800 */
[-CC-:B------:R-:W-:Y:S01]  /*1e970*/  FFMA.FTZ R88, R211, R10.reuse, -R20.reuse ;  /* 0x0000000ad3587223 */ /* 0x180fe20000010814 */
[----:B------:R-:W-:Y:S01]  /*1e980*/  FADD.FTZ R6, R158, R15 ;  /* 0x0000000f9e067221 */ /* 0x000fe20000010000 */
[-CC-:B------:R-:W-:Y:S01]  /*1e990*/  FFMA.FTZ R151, R101, R10.reuse, -R20.reuse ;  /* 0x0000000a65977223 */ /* 0x180fe20000010814 */
[-CC-:B------:R-:W-:Y:S01]  /*1e9a0*/  FFMA.FTZ R94, R223, R10.reuse, -R20.reuse ;  /* 0x0000000adf5e7223 */ /* 0x180fe20000010814 */
[-CC-:B------:R-:W-:Y:S01]  /*1e9b0*/  FFMA.FTZ R145, R105, R10.reuse, -R20.reuse ;  /* 0x0000000a69917223 */ /* 0x180fe20000010814 */
[-CC-:B------:R-:W-:Y:S01]  /*1e9c0*/  FFMA.FTZ R96, R227, R10.reuse, -R20.reuse ;  /* 0x0000000ae3607223 */ /* 0x180fe20000010814 */
[-CC-:B------:R-:W-:Y:S01]  /*1e9d0*/  FFMA.FTZ R147, R109, R10.reuse, -R20.reuse ;  /* 0x0000000a6d937223 */ /* 0x180fe20000010814 */
[----:B------:R-:W1:Y:S01]  /*1e9e0*/  MUFU.EX2 R92, R92 ;  /* 0x0000005c005c7308 */ /* 0x000e620000000800 */
[-CC-:B------:R-:W-:Y:S01]  /*1e9f0*/  FFMA.FTZ R98, R229, R10.reuse, -R20.reuse ;  /* 0x0000000ae5627223 */ /* 0x180fe20000010814 */
[-CC-:B------:R-:W-:Y:S01]  /*1ea00*/  FFMA.FTZ R15, R113, R10.reuse, -R20.reuse ;  /* 0x0000000a710f7223 */ /* 0x180fe20000010814 */
[-CC-:B------:R-:W-:Y:S01]  /*1ea10*/  FFMA.FTZ R143, R117, R10.reuse, -R20.reuse ;  /* 0x0000000a758f7223 */ /* 0x180fe20000010814 */
[----:B------:R-:W-:-:S04]  /*1ea20*/  FFMA.FTZ R139, R139, R10, -R20 ;  /* 0x0000000a8b8b7223 */ /* 0x000fc80000010814 */
[----:B------:R-:W2:Y:S01]  /*1ea30*/  MUFU.EX2 R14, R14 ;  /* 0x0000000e000e7308 */ /* 0x000ea20000000800 */
[----:B0-----:R-:W-:-:S07]  /*1ea40*/  FFMA.FTZ R5, R2, R5, R115 ;  /* 0x0000000502057223 */ /* 0x001fce0000010073 */
        /* <DEDUP_REMOVED lines=16> */
[----:B------:R-:W-:Y:S01]  /*1eb50*/  FADD.FTZ R9, R13, R102 ;  /* 0x000000660d097221 */ /* 0x000fe20000010000 */
[-CC-:B------:R-:W-:Y:S01]  /*1eb60*/  FFMA.FTZ R100, R114, R10.reuse, -R20.reuse ;  /* 0x0000000a72647223 */ /* 0x180fe20000010814 */
[-CC-:B------:R-:W-:Y:S02]  /*1eb70*/  FFMA.FTZ R102, R118, R10.reuse, -R20.reuse ;  /* 0x0000000a76667223 */ /* 0x180fe40000010814 */
[----:B------:R-:W-:Y:S01]  /*1eb80*/  FADD.FTZ R104, R150, R9 ;  /* 0x0000000996687221 */ /* 0x000fe20000010000 */
[----:B------:R-:W-:Y:S01]  /*1eb90*/  FFMA.FTZ R9, R122, R10, -R20 ;  /* 0x0000000a7a097223 */ /* 0x000fe20000010814 */
[----:B------:R-:W2:Y:S01]  /*1eba0*/  MUFU.EX2 R149, R149 ;  /* 0x0000009500957308 */ /* 0x000ea20000000800 */
[----:B0-----:R-:W-:Y:S01]  /*1ebb0*/  FADD.FTZ R5, R155, R6 ;  /* 0x000000069b057221 */ /* 0x001fe20000010000 */
[----:B------:R-:W-:-:S04]  /*1ebc0*/  FADD.FTZ R93, R133, R104 ;  /* 0x00000068855d7221 */ /* 0x000fc80000010000 */
[----:B------:R-:W-:Y:S02]  /*1ebd0*/  FADD.FTZ R104, R144, R93 ;  /* 0x0000005d90687221 */ /* 0x000fe40000010000 */
[----:B------:R-:W0:Y:S01]  /*1ebe0*/  MUFU.EX2 R88, R88 ;  /* 0x0000005800587308 */ /* 0x000e220000000800 */
[----:B-1----:R-:W-:Y:S01]  /*1ebf0*/  FADD.FTZ R6, R90, R5 ;  /* 0x000000055a067221 */ /* 0x002fe20000010000 */
[----:B------:R-:W-:Y:S01]  /*1ec00*/  FADD.FTZ R93, R125, R104 ;  /* 0x000000687d5d7221 */ /* 0x000fe20000010000 */
[-CC-:B------:R-:W-:Y:S01]  /*1ec10*/  FFMA.FTZ R104, R137, R10.reuse, -R20.reuse ;  /* 0x0000000a89687223 */ /* 0x180fe20000010814 */
[----:B------:R-:W-:Y:S02]  /*1ec20*/  FFMA.FTZ R20, R141, R10, -R20 ;  /* 0x0000000a8d147223 */ /* 0x000fe40000010814 */
        /* <DEDUP_REMOVED lines=51> */
.L_x_1839:
[----:B------:R-:W-:Y:S01]  /*1ef60*/  ISETP.GT.AND P1, PT, R8, R189, PT ;  /* 0x000000bd0800720c */ /* 0x000fe20003f24270 */
[----:B------:R-:W-:Y:S01]  /*1ef70*/  VIADD R11, R11, 0x2a860 ;  /* 0x0002a8600b0b7836 */ /* 0x000fe20000000000 */
[----:B------:R-:W-:Y:S02]  /*1ef80*/  F2FP.F16.F32.PACK_AB R156, R156, R153 ;  /* 0x000000999c9c723e */ /* 0x000fe400000000ff */
[----:B------:R-:W-:Y:S01]  /*1ef90*/  F2FP.F16.F32.PACK_AB R159, R119, R14 ;  /* 0x0000000e779f723e */ /* 0x000fe200000000ff */
[----:B------:R-:W-:Y:S01]  /*1efa0*/  IMAD.MOV.U32 R14, RZ, RZ, R3 ;  /* 0x000000ffff0e7224 */ /* 0x000fe200078e0003 */
        /* <DEDUP_REMOVED lines=26> */
[----:B------:R-:W-:Y:S02]  /*1f150*/  IADD3 R8, R8, -0x1, RZ ;  /* 0xffffffff08087810 */ /* 0x000fe40007ffe0ff */
[----:B------:R-:W-:Y:S01]  /*1f160*/  MOV R20, R160 ;  /* 0x000000a000147202 */ /* 0x000fe20000000f00 */
[----:B0-----:R-:W-:Y:S06]  /*1f170*/  @P1 BRA `(.L_x_1840) ;  /* 0xffffffc400f41947 */ /* 0x001fec000383ffff */
.L_x_1819:
[----:B------:R-:W-:Y:S05]  /*1f180*/  BSYNC B0 ;  /* 0x0000000000007941 */ /* 0x000fea0003800000 */
.L_x_1818:
        /* <DEDUP_REMOVED lines=67> */
.L_x_1841:
[----:B------:R-:W-:Y:S01]  /*1f5c0*/  IMAD R11, R160, 0x8, R18 ;  /* 0x00000008a00b7824 */ /* 0x000fe200078e0212 */
[----:B------:R-:W-:-:S04]  /*1f5d0*/  SHF.L.U32 R2, R163, 0x1f, RZ ;  /* 0x0000001fa3027819 */ /* 0x000fc800000006ff */
[----:B------:R0:W1:Y:S01]  /*1f5e0*/  SYNCS.PHASECHK.TRANS64.TRYWAIT P1, [R11+URZ+0x2a850], R2 ;  /* 0x02a850020b0075a7 */ /* 0x000062000802017f */
[----:B------:R-:W-:Y:S05]  /*1f5f0*/  @!P0 BRA `(.L_x_1842) ;  /* 0x0000000000048947 */ /* 0x000fea0003800000 */
[----:B------:R-:W-:Y:S01]  /*1f600*/  BPT.TRAP 0x1 ;  /* 0x000000040000795c */ /* 0x000fe20000300000 */
.L_x_1842:
        /* <DEDUP_REMOVED lines=9> */
.L_x_1844:
[----:B------:R-:W-:Y:S05]  /*1f6a0*/  BSYNC B0 ;  /* 0x0000000000007941 */ /* 0x000fea0003800000 */
.L_x_1843:
[----:B------:R-:W-:Y:S01]  /*1f6b0*/  IMAD.MOV.U32 R8, RZ, RZ, R0 ;  /* 0x000000ffff087224 */ /* 0x000fe200078e0000 */
[----:B------:R-:W-:Y:S01]  /*1f6c0*/  MOV R9, 0x40000040 ;  /* 0x4000004000097802 */ /* 0x000fe20000000f00 */
[----:B------:R-:W-:Y:S01]  /*1f6d0*/  WARPGROUP.ARRIVE ;  /* 0x00000000000079c5 */ /* 0x000fe20000000000 */
[----:B------:R-:W2:Y:S01]  /*1f6e0*/  SHFL.BFLY PT, R7, R6, 0x2, 0x1f ;  /* 0x0c401f0006077f89 */ /* 0x000ea200000e0000 */
[----:B------:R-:W-:Y:S01]  /*1f6f0*/  IMAD.MOV.U32 R20, RZ, RZ, -0x800000 ;  /* 0xff800000ff147424 */ /* 0x000fe200078e00ff */
[----:B------:R-:W-:Y:S01]  /*1f700*/  R2UR UR6, R8 ;  /* 0x00000000080672ca */ /* 0x000fe200000e0000 */
[----:B------:R-:W-:Y:S01]  /*1f710*/  VIADD R8, R0, 0x80 ;  /* 0x0000008000087836 */ /* 0x000fe20000000000 */
[----:B------:R-:W-:Y:S01]  /*1f720*/  R2UR UR7, R9 ;  /* 0x00000000090772ca */ /* 0x000fe200000e0000 */
[----:B------:R-:W-:-:S12]  /*1f730*/  IMAD.MOV.U32 R9, RZ, RZ, 0x40000040 ;  /* 0x40000040ff097424 */ /* 0x000fd800078e00ff */
[----:B------:R-:W-:Y:S01]  /*1f740*/  HGMMA.64x128x16.F32 R24, R156, gdesc[UR4].tnspB, R24, gsb0 ;  /* 0x41e000049c187df0 */ /* 0x000fe20008000818 */
[----:B------:R-:W-:Y:S01]  /*1f750*/  R2UR UR6, R8 ;  /* 0x00000000080672ca */ /* 0x000fe200000e0000 */
[----:B------:R-:W-:Y:S01]  /*1f760*/  VIADD R8, R0, 0x100 ;  /* 0x0000010000087836 */ /* 0x000fe20000000000 */
[----:B------:R-:W-:Y:S02]  /*1f770*/  R2UR UR7, R9 ;  /* 0x00000000090772ca */ /* 0x000fe400000e0000 */
[----:B------:R-:W-:Y:S01]  /*1f780*/  MOV R9, 0x40000040 ;  /* 0x4000004000097802 */ /* 0x000fe20000000f00 */
[----:B--2---:R-:W-:Y:S01]  /*1f790*/  FADD.FTZ R7, R7, R6 ;  /* 0x0000000607077221 */ /* 0x004fe20000010000 */
[----:B------:R-:W-:Y:S02]  /*1f7a0*/  WARPGROUP.DEPBAR.LE gsb0, 0x0 ;  /* 0x00008000000079c5 */ /* 0x000fe40000010000 */
[----:B------:R-:W-:-:S07]  /*1f7b0*/  WARPGROUP.ARRIVE ;  /* 0x00000000000079c5 */ /* 0x000fce0000000000 */
        /* <DEDUP_REMOVED lines=8> */
[----:B------:R-:W-:Y:S01]  /*1f840*/  R2UR UR6, R8 ;  /* 0x00000000080672ca */ /* 0x000fe200000e0000 */
[----:B------:R-:W-:Y:S01]  /*1f850*/  VIADD R8, R0, 0x200 ;  /* 0x0000020000087836 */ /* 0x000fe20000000000 */
[----:B------:R-:W-:Y:S02]  /*1f860*/  R2UR UR7, R9 ;  /* 0x00000000090772ca */ /* 0x000fe400000e0000 */
[----:B------:R-:W-:Y:S01]  /*1f870*/  MOV R9, 0x40000040 ;  /* 0x4000004000097802 */ /* 0x000fe20000000f00 */
[----:B------:R-:W-:Y:S02]  /*1f880*/  WARPGROUP.DEPBAR.LE gsb0, 0x0 ;  /* 0x00008000000079c5 */ /* 0x000fe40000010000 */
[----:B------:R-:W-:-:S08]  /*1f890*/  WARPGROUP.ARRIVE ;  /* 0x00000000000079c5 */ /* 0x000fd00000000000 */
[----:B------:R-:W-:Y:S01]  /*1f8a0*/  HGMMA.64x128x16.F32 R24, R144, gdesc[UR4].tnspB, R24, gsb0 ;  /* 0x41e0000490187df0 */ /* 0x000fe20008000818 */
[----:B------:R-:W-:Y:S01]  /*1f8b0*/  R2UR UR6, R8 ;  /* 0x00000000080672ca */ /* 0x000fe200000e0000 */
[----:B------:R-:W-:Y:S01]  /*1f8c0*/  VIADD R8, R0, 0x280 ;  /* 0x0000028000087836 */ /* 0x000fe20000000000 */
[----:B------:R-:W-:Y:S01]  /*1f8d0*/  R2UR UR7, R9 ;  /* 0x00000000090772ca */ /* 0x000fe200000e0000 */
[----:B------:R-:W-:Y:S01]  /*1f8e0*/  IMAD.MOV.U32 R9, RZ, RZ, 0x40000040 ;  /* 0x40000040ff097424 */ /* 0x000fe200078e00ff */
[----:B------:R-:W0:Y:S02]  /*1f8f0*/  SHFL.BFLY PT, R0, R5, 0x2, 0x1f ;  /* 0x0c401f0005007f89 */ /* 0x000e2400000e0000 */
[----:B01----:R-:W-:Y:S01]  /*1f900*/  FADD.FTZ R2, R0, R5 ;  /* 0x0000000500027221 */ /* 0x003fe20000010000 */
[----:B------:R-:W-:Y:S01]  /*1f910*/  IMAD.MOV.U32 R5, RZ, RZ, RZ ;  /* 0x000000ffff057224 */ /* 0x000fe200078e00ff */
[----:B------:R-:W0:Y:S02]  /*1f920*/  SHFL.BFLY PT, R0, R7, 0x1, 0x1f ;  /* 0x0c201f0007007f89 */ /* 0x000e2400000e0000 */
[----:B0-----:R-:W-:Y:S01]  /*1f930*/  FADD.FTZ R12, R7, R0 ;  /* 0x00000000070c7221 */ /* 0x001fe20000010000 */
[----:B------:R-:W-:-:S04]  /*1f940*/  IMAD.MOV.U32 R0, RZ, RZ, -0x800000 ;  /* 0xff800000ff007424 */ /* 0x000fc800078e00ff */
        /* <DEDUP_REMOVED lines=9> */
[----:B------:R-:W0:Y:S01]  /*1f9e0*/  SHFL.BFLY PT, R9, R2, 0x1, 0x1f ;  /* 0x0c201f0002097f89 */ /* 0x000e2200000e0000 */
[----:B------:R-:W-:Y:S01]  /*1f9f0*/  MOV R8, RZ ;  /* 0x000000ff00087202 */ /* 0x000fe20000000f00 */
        /* <DEDUP_REMOVED lines=15> */
.L_x_1846:
[----:B------:R-:W-:Y:S01]  /*1faf0*/  VIADD R3, R11, 0x2a860 ;  /* 0x0002a8600b037836 */ /* 0x000fe20000000000 */
[----:B------:R-:W-:Y:S01]  /*1fb00*/  IADD3 R160, R160, 0x1, RZ ;  /* 0x00000001a0a07810 */ /* 0x000fe20007ffe0ff */
[-C--:B------:R-:W-:Y:S01]  /*1fb10*/  FMUL.FTZ R21, R36, R5.reuse ;  /* 0x0000000524157220 */ /* 0x080fe20000410000 */
[-C--:B------:R-:W-:Y:S01]  /*1fb20*/  FMUL.FTZ R36, R72, R5.reuse ;  /* 0x0000000548247220 */ /* 0x080fe20000410000 */
[-C--:B------:R-:W-:Y:S01]  /*1fb30*/  FMUL.FTZ R93, R34, R8.reuse ;  /* 0x00000008225d7220 */ /* 0x080fe20000410000 */
[----:B------:R-:W-:Y:S01]  /*1fb40*/  PRMT R3, R172, 0x654, R3 ;  /* 0x00000654ac037816 */ /* 0x000fe20000000003 */
[-C--:B------:R-:W-:Y:S01]  /*1fb50*/  FMUL.FTZ R88, R32, R5.reuse ;  /* 0x0000000520587220 */ /* 0x080fe20000410000 */
        /* <DEDUP_REMOVED lines=64> */
[----:B------:R-:W-:Y:S01]  /*1ff60*/  LOP3.LUT R163, R163, R2, RZ, 0x3c, !PT ;  /* 0x00000002a3a37212 */ /* 0x000fe200078e3cff */
[----:B------:R-:W-:Y:S01]  /*1ff70*/  VIADD R198, R198, 0x1 ;  /* 0x00000001c6c67836 */ /* 0x000fe20000000000 */
[----:B-1----:R-:W-:-:S07]  /*1ff80*/  SEL R160, R160, RZ, P1 ;  /* 0x000000ffa0a07207 */ /* 0x002fce0000800000 */
.L_x_1699:
[----:B------:R-:W1:Y:S08]  /*1ff90*/  S2UR UR4, SR_CgaCtaId ;  /* 0x00000000000479c3 */ /* 0x000e700000008800 */
[----:B------:R-:W-:Y:S01]  /*1ffa0*/  BAR.SYNC.DEFER_BLOCKING 0x5, 0x180 ;  /* 0x0146000000007b1d */ /* 0x000fe20000010000 */
[----:B------:R-:W-:-:S05]  /*1ffb0*/  MOV R3, 0x400 ;  /* 0x0000040000037802 */ /* 0x000fca0000000f00 */
[----:B------:R-:W-:Y:S01]  /*1ffc0*/  BSSY B0, `(.L_x_1847) ;  /* 0x00001f3000007945 */ /* 0x000fe20003800000 */
[----:B-1----:R-:W-:-:S05]  /*1ffd0*/  IMAD.U32 R172, RZ, RZ, UR4 ;  /* 0x00000004ffac7e24 */ /* 0x002fca000f8e00ff */
[----:B------:R-:W-:-:S05]  /*1ffe0*/  LEA R18, R172, R3, 0x18 ;  /* 0x00000003ac127211 */ /* 0x000fca00078ec0ff */
[----:B0---4-:R0:W1:Y:S01]  /*1fff0*/  LDS.128 R28, [R18+0x2a8d0] ;  /* 0x02a8d000121c7984 */ /* 0x0110620000000c00 */
[----:B------:R-:W-:Y:S06]  /*20000*/  BAR.ARV 0x4, 0x180 ;  /* 0x0106000000007b1d */ /* 0x000fec0000002000 */
[----:B------:R-:W-:Y:S05]  /*20010*/  @P0 BRA `(.L_x_1848) ;  /* 0x0000001400000947 */ /* 0x000fea0003800000 */
[----:B------:R-:W2:Y:S01]  /*20020*/  S2R R5, SR_SWINHI ;  /* 0x0000000000057919 */ /* 0x000ea20000002f00 */
        /* <DEDUP_REMOVED lines=9> */
[----:B--2---:R-:W-:-:S03]  /*200c0*/  MOV R3, R5 ;  /* 0x0000000500037202 */ /* 0x004fc60000000f00 */
[----:B------:R-:W-:-:S03]  /*200d0*/  IMAD.WIDE R4, R222, 0x2, R2 ;  /* 0x00000002de047825 */ /* 0x000fc600078e0202 */
[C---:B------:R-:W-:Y:S02]  /*200e0*/  LOP3.LUT R15, R4.reuse, 0x380, RZ, 0xc0, !PT ;  /* 0x00000380040f7812 */ /* 0x040fe400078ec0ff */
[C---:B------:R-:W-:Y:S02]  /*200f0*/  IADD3 R107, P0, R4.reuse, 0x4060, RZ ;  /* 0x00004060046b7810 */ /* 0x040fe40007f1e0ff */
[----:B------:R-:W-:Y:S01]  /*20100*/  SHF.R.U64 R15, R15, 0x3, RZ ;  /* 0x000000030f0f7819 */ /* 0x000fe200000012ff */
[----:B------:R-:W-:Y:S01]  /*20110*/  BAR.SYNC.DEFER_BLOCKING 0x1, 0x100 ;  /* 0x0044000000007b1d */ /* 0x000fe20000010000 */
[C---:B------:R-:W-:Y:S01]  /*20120*/  IADD3 R71, P6, R4.reuse, 0x20, RZ ;  /* 0x0000002004477810 */ /* 0x040fe20007fde0ff */
[--C-:B------:R-:W-:Y:S01]  /*20130*/  IMAD.X R33, RZ, RZ, R5.reuse, P0 ;  /* 0x000000ffff217224 */ /* 0x100fe200000e0605 */
[C---:B------:R-:W-:Y:S02]  /*20140*/  IADD3 R75, P5, R4.reuse, 0x40, RZ ;  /* 0x00000040044b7810 */ /* 0x040fe40007fbe0ff */
[C---:B------:R-:W-:Y:S01]  /*20150*/  IADD3 R79, P4, R4.reuse, 0x60, RZ ;  /* 0x00000060044f7810 */ /* 0x040fe20007f9e0ff */
[----:B------:R-:W-:Y:S01]  /*20160*/  IMAD.X R9, RZ, RZ, R5, P6 ;  /* 0x000000ffff097224 */ /* 0x000fe200030e0605 */
[----:B------:R-:W-:-:S02]  /*20170*/  IADD3 R101, P3, R4, 0x4000, RZ ;  /* 0x0000400004657810 */ /* 0x000fc40007f7e0ff */
[C---:B------:R-:W-:Y:S01]  /*20180*/  IADD3 R103, P2, R4.reuse, 0x4020, RZ ;  /* 0x0000402004677810 */ /* 0x040fe20007f5e0ff */
[--C-:B------:R-:W-:Y:S01]  /*20190*/  IMAD.X R13, RZ, RZ, R5.reuse, P4 ;  /* 0x000000ffff0d7224 */ /* 0x100fe200020e0605 */
[----:B------:R-:W-:Y:S02]  /*201a0*/  IADD3 R105, P1, R4, 0x4040, RZ ;  /* 0x0000404004697810 */ /* 0x000fe40007f3e0ff */
[----:B------:R-:W-:Y:S01]  /*201b0*/  ISETP.NE.U32.AND P0, PT, RZ, UR4, PT ;  /* 0x00000004ff007c0c */ /* 0x000fe2000bf05070 */
[--C-:B------:R-:W-:Y:S01]  /*201c0*/  IMAD.X R25, RZ, RZ, R5.reuse, P2 ;  /* 0x000000ffff197224 */ /* 0x100fe200010e0605 */
[----:B------:R-:W-:Y:S01]  /*201d0*/  LOP3.LUT R4, R15, R4, RZ, 0x3c, !PT ;  /* 0x000000040f047212 */ /* 0x000fe200078e3cff */
[----:B------:R-:W-:Y:S01]  /*201e0*/  IMAD.X R15, RZ, RZ, R5, P3 ;  /* 0x000000ffff0f7224 */ /* 0x000fe200018e0605 */
[----:B------:R-:W-:Y:S01]  /*201f0*/  ISETP.NE.AND.EX P0, PT, RZ, UR5, PT, P0 ;  /* 0x00000005ff007c0c */ /* 0x000fe2000bf05300 */
[----:B------:R-:W-:Y:S01]  /*20200*/  ULDC.64 UR4, c[0x0][0xc08] ;  /* 0x0003020000047ab9 */ /* 0x000fe20000000a00 */
[----:B------:R-:W-:-:S02]  /*20210*/  LOP3.LUT R8, R71, 0x380, RZ, 0xc0, !PT ;  /* 0x0000038047087812 */ /* 0x000fc400078ec0ff */
[----:B------:R-:W-:Y:S02]  /*20220*/  LOP3.LUT R10, R75, 0x380, RZ, 0xc0, !PT ;  /* 0x000003804b0a7812 */ /* 0x000fe400078ec0ff */
[----:B------:R-:W-:Y:S02]  /*20230*/  MOV R96, R4 ;  /* 0x0000000400607202 */ /* 0x000fe40000000f00 */
[-C--:B------:R-:W-:Y:S02]  /*20240*/  IADD3.X R11, RZ, R5.reuse, RZ, P5, !PT ;  /* 0x00000005ff0b7210 */ /* 0x080fe40002ffe4ff */
[----:B------:R-:W-:Y:S02]  /*20250*/  IADD3.X R27, RZ, R5, RZ, P1, !PT ;  /* 0x00000005ff1b7210 */ /* 0x000fe40000ffe4ff */
[----:B------:R-:W-:Y:S02]  /*20260*/  LOP3.LUT R12, R79, 0x380, RZ, 0xc0, !PT ;  /* 0x000003804f0c7812 */ /* 0x000fe400078ec0ff */
[----:B------:R-:W-:-:S02]  /*20270*/  LOP3.LUT R14, R101, 0x380, RZ, 0xc0, !PT ;  /* 0x00000380650e7812 */ /* 0x000fc400078ec0ff */
[----:B------:R-:W-:Y:S02]  /*20280*/  F2FP.F16.F32.PACK_AB R4, R91, R24 ;  /* 0x000000185b04723e */ /* 0x000fe400000000ff */
[----:B------:R-:W-:Y:S02]  /*20290*/  F2FP.F16.F32.PACK_AB R5, R32, R99 ;  /* 0x000000632005723e */ /* 0x000fe400000000ff */
[----:B------:R-:W-:Y:S02]  /*202a0*/  LOP3.LUT R24, R103, 0x380, RZ, 0xc0, !PT ;  /* 0x0000038067187812 */ /* 0x000fe400078ec0ff */
[----:B-1----:R-:W-:Y:S01]  /*202b0*/  LOP3.LUT R28, R105, 0x380, RZ, 0xc0, !PT ;  /* 0x00000380691c7812 */ /* 0x002fe200078ec0ff */
[----:B------:R1:W-:Y:S01]  /*202c0*/  STSM.16.M88.4 [R96], R4 ;  /* 0x0000000460007844 */ /* 0x0003e20000000200 */
[----:B------:R-:W-:Y:S02]  /*202d0*/  ISETP.NE.U32.AND P2, PT, RZ, UR4, PT ;  /* 0x00000004ff007c0c */ /* 0x000fe4000bf45070 */
[----:B------:R-:W-:-:S02]  /*202e0*/  LOP3.LUT R32, R107, 0x380, RZ, 0xc0, !PT ;  /* 0x000003806b207812 */ /* 0x000fc400078ec0ff */
[----:B------:R-:W-:Y:S02]  /*202f0*/  SHF.R.U64 R8, R8, 0x3, RZ ;  /* 0x0000000308087819 */ /* 0x000fe400000012ff */
[----:B------:R-:W-:Y:S02]  /*20300*/  SHF.R.U64 R10, R10, 0x3, RZ ;  /* 0x000000030a0a7819 */ /* 0x000fe400000012ff */
[----:B------:R-:W-:Y:S02]  /*20310*/  SHF.R.U64 R12, R12, 0x3, RZ ;  /* 0x000000030c0c7819 */ /* 0x000fe400000012ff */
[----:B------:R-:W-:Y:S02]  /*20320*/  SHF.R.U64 R14, R14, 0x3, RZ ;  /* 0x000000030e0e7819 */ /* 0x000fe400000012ff */
[----:B------:R-:W-:Y:S02]  /*20330*/  SHF.R.U64 R24, R24, 0x3, RZ ;  /* 0x0000000318187819 */ /* 0x000fe400000012ff */
[----:B------:R-:W-:-:S02]  /*20340*/  SHF.R.U64 R28, R28, 0x3, RZ ;  /* 0x000000031c1c7819 */ /* 0x000fc400000012ff */
[----:B------:R-:W-:Y:S02]  /*20350*/  ISETP.NE.AND.EX P2, PT, RZ, UR5, PT, P2 ;  /* 0x00000005ff007c0c */ /* 0x000fe4000bf45320 */
[----:B------:R-:W-:Y:S02]  /*20360*/  SHF.R.U64 R32, R32, 0x3, RZ ;  /* 0x0000000320207819 */ /* 0x000fe400000012ff */
[----:B------:R-:W-:Y:S02]  /*20370*/  LOP3.LUT R8, R8, R71, RZ, 0x3c, !PT ;  /* 0x0000004708087212 */ /* 0x000fe400078e3cff */
[----:B------:R-:W-:Y:S02]  /*20380*/  LOP3.LUT R10, R10, R75, RZ, 0x3c, !PT ;  /* 0x0000004b0a0a7212 */ /* 0x000fe400078e3cff */
[----:B------:R-:W-:Y:S02]  /*20390*/  LOP3.LUT R12, R12, R79, RZ, 0x3c, !PT ;  /* 0x0000004f0c0c7212 */ /* 0x000fe400078e3cff */
[----:B------:R-:W-:-:S02]  /*203a0*/  LOP3.LUT R14, R14, R101, RZ, 0x3c, !PT ;  /* 0x000000650e0e7212 */ /* 0x000fc400078e3cff */
[----:B------:R-:W-:Y:S02]  /*203b0*/  LOP3.LUT R24, R24, R103, RZ, 0x3c, !PT ;  /* 0x0000006718187212 */ /* 0x000fe400078e3cff */
[----:B------:R-:W-:Y:S02]  /*203c0*/  LOP3.LUT R26, R28, R105, RZ, 0x3c, !PT ;  /* 0x000000691c1a7212 */ /* 0x000fe400078e3cff */
[----:B------:R-:W-:Y:S02]  /*203d0*/  LOP3.LUT R32, R32, R107, RZ, 0x3c, !PT ;  /* 0x0000006b20207212 */ /* 0x000fe400078e3cff */
[----:B------:R-:W-:Y:S02]  /*203e0*/  MOV R79, R8 ;  /* 0x00000008004f7202 */ /* 0x000fe40000000f00 */
[----:B------:R-:W-:Y:S02]  /*203f0*/  MOV R78, R10 ;  /* 0x0000000a004e7202 */ /* 0x000fe40000000f00 */
[----:B-1----:R-:W-:-:S02]  /*20400*/  F2FP.F16.F32.PACK_AB R4, R89, R88 ;  /* 0x000000585904723e */ /* 0x002fc400000000ff */
[----:B------:R-:W-:Y:S02]  /*20410*/  F2FP.F16.F32.PACK_AB R5, R94, R93 ;  /* 0x0000005d5e05723e */ /* 0x000fe400000000ff */
[----:B------:R-:W-:Y:S02]  /*20420*/  F2FP.F16.F32.PACK_AB R6, R90, R21 ;  /* 0x000000155a06723e */ /* 0x000fe400000000ff */
[----:B------:R-:W-:Y:S01]  /*20430*/  F2FP.F16.F32.PACK_AB R7, R95, R92 ;  /* 0x0000005c5f07723e */ /* 0x000fe200000000ff */
[----:B------:R-:W-:Y:S01]  /*20440*/  ULDC UR4, c[0x0][0xa88] ;  /* 0x0002a20000047ab9 */ /* 0x000fe20000000800 */
[----:B------:R-:W-:Y:S01]  /*20450*/  MOV R75, R12 ;  /* 0x0000000c004b7202 */ /* 0x000fe20000000f00 */
[----:B------:R-:W1:Y:S01]  /*20460*/  LDC R21, c[0x0][0xbe8] ;  /* 0x0002fa00ff157b82 */ /* 0x000e620000000800 */
[----:B------:R-:W-:Y:S01]  /*20470*/  MOV R74, R14 ;  /* 0x0000000e004a7202 */ /* 0x000fe20000000f00 */
[----:B------:R-:W-:Y:S01]  /*20480*/  STSM.16.M88.4 [R79], R4 ;  /* 0x000000044f007844 */ /* 0x000fe20000000200 */
[----:B------:R-:W-:-:S02]  /*20490*/  F2FP.F16.F32.PACK_AB R8, R41, R40 ;  /* 0x000000282908723e */ /* 0x000fc400000000ff */
[----:B------:R-:W-:Y:S02]  /*204a0*/  F2FP.F16.F32.PACK_AB R9, R43, R72 ;  /* 0x000000482b09723e */ /* 0x000fe400000000ff */
[----:B------:R-:W-:Y:S01]  /*204b0*/  F2FP.F16.F32.PACK_AB R10, R45, R44 ;  /* 0x0000002c2d0a723e */ /* 0x000fe200000000ff */
[----:B------:R-:W2:Y:S01]  /*204c0*/  LDC.64 R40, c[0x0][0xc00] ;  /* 0x00030000ff287b82 */ /* 0x000ea20000000a00 */
[----:B------:R-:W-:Y:S02]  /*204d0*/  F2FP.F16.F32.PACK_AB R11, R47, R34 ;  /* 0x000000222f0b723e */ /* 0x000fe400000000ff */
[----:B------:R-:W-:Y:S02]  /*204e0*/  MOV R71, R24 ;  /* 0x0000001800477202 */ /* 0x000fe40000000f00 */
[----:B------:R-:W-:Y:S01]  /*204f0*/  MOV R70, R26 ;  /* 0x0000001a00467202 */ /* 0x000fe20000000f00 */
[----:B------:R3:W-:Y:S01]  /*20500*/  STSM.16.M88.4 [R78], R8 ;  /* 0x000000084e007844 */ /* 0x0007e20000000200 */
[----:B------:R-:W-:Y:S01]  /*20510*/  F2FP.F16.F32.PACK_AB R12, R49, R48 ;  /* 0x00000030310c723e */ /* 0x000fe200000000ff */
[----:B------:R-:W-:Y:S01]  /*20520*/  IMAD.MOV.U32 R48, RZ, RZ, RZ ;  /* 0x000000ffff307224 */ /* 0x000fe200078e00ff */
[----:B------:R-:W-:-:S02]  /*20530*/  F2FP.F16.F32.PACK_AB R13, R51, R50 ;  /* 0x00000032330d723e */ /* 0x000fc400000000ff */
[----:B------:R-:W-:Y:S02]  /*20540*/  F2FP.F16.F32.PACK_AB R14, R53, R52 ;  /* 0x00000034350e723e */ /* 0x000fe400000000ff */
[----:B------:R-:W-:Y:S02]  /*20550*/  F2FP.F16.F32.PACK_AB R15, R55, R54 ;  /* 0x00000036370f723e */ /* 0x000fe400000000ff */
[----:B------:R-:W-:Y:S02]  /*20560*/  MOV R28, R32 ;  /* 0x00000020001c7202 */ /* 0x000fe40000000f00 */
[----:B------:R-:W-:Y:S01]  /*20570*/  F2FP.F16.F32.PACK_AB R24, R57, R56 ;  /* 0x000000383918723e */ /* 0x000fe200000000ff */
[----:B------:R-:W-:Y:S01]  /*20580*/  STSM.16.M88.4 [R75], R12 ;  /* 0x0000000c4b007844 */ /* 0x000fe20000000200 */
[----:B------:R-:W-:Y:S02]  /*20590*/  F2FP.F16.F32.PACK_AB R25, R59, R58 ;  /* 0x0000003a3b19723e */ /* 0x000fe400000000ff */
[----:B------:R-:W-:Y:S01]  /*205a0*/  F2FP.F16.F32.PACK_AB R26, R61, R60 ;  /* 0x0000003c3d1a723e */ /* 0x000fe200000000ff */
[----:B---3--:R-:W3:Y:S01]  /*205b0*/  @P2 LDC.64 R8, c[0x0][0xc08] ;  /* 0x00030200ff082b82 */ /* 0x008ee20000000a00 */
[----:B------:R-:W-:Y:S01]  /*205c0*/  F2FP.F16.F32.PACK_AB R27, R63, R62 ;  /* 0x0000003e3f1b723e */ /* 0x000fe200000000ff */
[----:B--2---:R-:W-:Y:S01]  /*205d0*/  IMAD.WIDE R40, R197, 0x4, R40 ;  /* 0x00000004c5287825 */ /* 0x004fe200078e0228 */
[----:B------:R-:W-:-:S02]  /*205e0*/  F2FP.F16.F32.PACK_AB R32, R65, R64 ;  /* 0x000000404120723e */ /* 0x000fc400000000ff */
[----:B------:R-:W-:Y:S01]  /*205f0*/  F2FP.F16.F32.PACK_AB R33, R67, R66 ;  /* 0x000000424321723e */ /* 0x000fe200000000ff */
[----:B------:R-:W-:Y:S01]  /*20600*/  STSM.16.M88.4 [R74], R24 ;  /* 0x000000184a007844 */ /* 0x000fe20000000200 */
[----:B------:R-:W-:Y:S02]  /*20610*/  F2FP.F16.F32.PACK_AB R34, R69, R68 ;  /* 0x000000444522723e */ /* 0x000fe400000000ff */
[----:B------:R-:W-:Y:S02]  /*20620*/  F2FP.F16.F32.PACK_AB R4, R81, R80 ;  /* 0x000000505104723e */ /* 0x000fe400000000ff */
[----:B------:R-:W-:Y:S01]  /*20630*/  F2FP.F16.F32.PACK_AB R5, R83, R82 ;  /* 0x000000525305723e */ /* 0x000fe200000000ff */
[----:B------:R-:W-:Y:S01]  /*20640*/  STSM.16.M88.4 [R71], R32 ;  /* 0x0000002047007844 */ /* 0x000fe20000000200 */
[----:B------:R-:W-:Y:S02]  /*20650*/  F2FP.F16.F32.PACK_AB R6, R85, R84 ;  /* 0x000000545506723e */ /* 0x000fe400000000ff */
[----:B------:R-:W-:Y:S01]  /*20660*/  F2FP.F16.F32.PACK_AB R7, R87, R86 ;  /* 0x000000565707723e */ /* 0x000fe200000000ff */
[----:B------:R-:W-:Y:S04]  /*20670*/  STSM.16.M88.4 [R70], R36 ;  /* 0x0000002446007844 */ /* 0x000fe80000000200 */
[----:B------:R2:W-:Y:S01]  /*20680*/  STSM.16.M88.4 [R28], R4 ;  /* 0x000000041c007844 */ /* 0x0005e20000000200 */
[----:B------:R-:W-:Y:S01]  /*20690*/  BAR.SYNC.DEFER_BLOCKING 0x1, 0x100 ;  /* 0x0044000000007b1d */ /* 0x000fe20000010000 */
[----:B--2---:R-:W-:-:S02]  /*206a0*/  IMAD.U32 R6, RZ, RZ, UR4 ;  /* 0x00000004ff067e24 */ /* 0x004fc4000f8e00ff */
[----:B---3--:R-:W-:-:S03]  /*206b0*/  @P2 IMAD.WIDE R4, R197, 0x4, R8 ;  /* 0x00000004c5042825 */ /* 0x008fc600078e0208 */
        /* <DEDUP_REMOVED lines=9> */
[----:B--2---:R-:W-:-:S07]  /*20750*/  IADD3 R6, -R5, R6, RZ ;  /* 0x0000000605067210 */ /* 0x004fce0007ffe1ff */
.L_x_1849:
[----:B------:R-:W-:Y:S01]  /*20760*/  SHF.R.S32.HI R54, RZ, 0x1f, R195 ;  /* 0x0000001fff367819 */ /* 0x000fe200000114c3 */
[----:B------:R-:W-:Y:S01]  /*20770*/  IMAD.IADD R15, R191, 0x1, R187 ;  /* 0x00000001bf0f7824 */ /* 0x000fe200078e02bb */
[----:B------:R-:W-:Y:S01]  /*20780*/  ULDC.64 UR4, c[0x0][0xb90] ;  /* 0x0002e40000047ab9 */ /* 0x000fe20000000a00 */
[----:B-----5:R-:W-:Y:S01]  /*20790*/  SHF.R.S32.HI R49, RZ, 0x1f, R48 ;  /* 0x0000001fff317819 */ /* 0x020fe20000011430 */
[----:B------:R-:W-:Y:S01]  /*207a0*/  IMAD R9, R200, 0x40, R192 ;  /* 0x00000040c8097824 */ /* 0x000fe200078e02c0 */
[----:B------:R-:W-:Y:S01]  /*207b0*/  SEL R55, R197, RZ, !P0 ;  /* 0x000000ffc5377207 */ /* 0x000fe20004000000 */
[----:B------:R-:W-:Y:S02]  /*207c0*/  IMAD R4, R54, UR4, RZ ;  /* 0x0000000436047c24 */ /* 0x000fe4000f8e02ff */
[----:B-1----:R-:W-:Y:S01]  /*207d0*/  @P1 IMAD.HI.U32 R8, R15, R10, RZ ;  /* 0x0000000a0f081227 */ /* 0x002fe200078e00ff */
[----:B------:R-:W-:-:S03]  /*207e0*/  SHF.R.S32.HI R10, RZ, 0x1f, R197 ;  /* 0x0000001fff0a7819 */ /* 0x000fc600000114c5 */
[C---:B------:R-:W-:Y:S01]  /*207f0*/  IMAD R11, R195.reuse, UR5, R4 ;  /* 0x00000005c30b7c24 */ /* 0x040fe2000f8e0204 */
[----:B------:R-:W-:Y:S01]  /*20800*/  SEL R28, R10, RZ, !P0 ;  /* 0x000000ff0a1c7207 */ /* 0x000fe20004000000 */
[----:B------:R-:W-:Y:S01]  /*20810*/  IMAD.WIDE.U32 R4, R195, UR4, R48 ;  /* 0x00000004c3047c25 */ /* 0x000fe2000f8e0030 */
[----:B------:R-:W-:-:S03]  /*20820*/  ULDC.64 UR4, c[0x0][0xb98] ;  /* 0x0002e60000047ab9 */ /* 0x000fc60000000a00 */
[----:B------:R-:W-:Y:S01]  /*20830*/  IMAD.MOV.U32 R7, RZ, RZ, R15 ;  /* 0x000000ffff077224 */ /* 0x000fe200078e000f */
[----:B---3--:R-:W-:Y:S01]  /*20840*/  @P1 SHF.R.U32.HI R7, RZ, R13, R8 ;  /* 0x0000000dff071219 */ /* 0x008fe20000011608 */
[----:B------:R-:W-:Y:S01]  /*20850*/  IMAD.WIDE R2, R9, 0x2, R2 ;  /* 0x0000000209027825 */ /* 0x000fe200078e0202 */
[----:B------:R-:W-:Y:S02]  /*20860*/  IADD3 R5, R5, R11, RZ ;  /* 0x0000000b05057210 */ /* 0x000fe40007ffe0ff */
[--C-:B------:R-:W-:Y:S01]  /*20870*/  SHF.R.S32.HI R11, RZ, 0x1f, R7.reuse ;  /* 0x0000001fff0b7819 */ /* 0x100fe20000011407 */
[----:B------:R-:W-:Y:S01]  /*20880*/  IMAD.MOV R10, RZ, RZ, -R7 ;  /* 0x000000ffff0a7224 */ /* 0x000fe200078e0a07 */
[C---:B------:R-:W-:Y:S01]  /*20890*/  IADD3 R13, P3, R2.reuse, 0x2000, RZ ;  /* 0x00002000020d7810 */ /* 0x040fe20007f7e0ff */
[----:B------:R-:W-:Y:S01]  /*208a0*/  IMAD.WIDE.U32 R4, R55, UR4, R4 ;  /* 0x0000000437047c25 */ /* 0x000fe2000f8e0004 */
[----:B------:R-:W-:Y:S02]  /*208b0*/  IADD3 R33, P6, R2, 0x4000, RZ ;  /* 0x0000400002217810 */ /* 0x000fe40007fde0ff */
[----:B------:R-:W-:Y:S01]  /*208c0*/  LOP3.LUT R12, R13, 0x380, RZ, 0xc0, !PT ;  /* 0x000003800d0c7812 */ /* 0x000fe200078ec0ff */
[----:B------:R-:W-:Y:S01]  /*208d0*/  IMAD R8, R28, UR4, RZ ;  /* 0x000000041c087c24 */ /* 0x000fe2000f8e02ff */
[----:B------:R-:W-:Y:S01]  /*208e0*/  IADD3 R4, P2, R7, R4, RZ ;  /* 0x0000000407047210 */ /* 0x000fe20007f5e0ff */
[----:B------:R-:W-:Y:S01]  /*208f0*/  IMAD R9, R21, R10, R15 ;  /* 0x0000000a15097224 */ /* 0x000fe200078e020f */
[----:B------:R-:W-:Y:S01]  /*20900*/  IADD3 R15, P0, R2, 0x1000, RZ ;  /* 0x00001000020f7810 */ /* 0x000fe20007f1e0ff */
[----:B------:R-:W-:Y:S01]  /*20910*/  IMAD R8, R55, UR5, R8 ;  /* 0x0000000537087c24 */ /* 0x000fe2000f8e0208 */
[----:B------:R-:W-:Y:S01]  /*20920*/  ULDC.64 UR4, c[0x0][0xb88] ;  /* 0x0002e20000047ab9 */ /* 0x000fe20000000a00 */
[----:B------:R-:W-:Y:S01]  /*20930*/  IMAD.IADD R14, R221, 0x1, R187 ;  /* 0x00000001dd0e7824 */ /* 0x000fe200078e02bb */
[----:B------:R-:W-:Y:S01]  /*20940*/  SHF.R.S32.HI R7, RZ, 0x1f, R9 ;  /* 0x0000001fff077819 */ /* 0x000fe20000011409 */
[----:B------:R-:W-:Y:S01]  /*20950*/  IMAD R57, R6, R21, RZ ;  /* 0x0000001506397224 */ /* 0x000fe200078e02ff */
[----:B------:R-:W-:-:S02]  /*20960*/  IADD3.X R5, R11, R5, R8, P2, !PT ;  /* 0x000000050b057210 */ /* 0x000fc400017fe408 */
[----:B------:R-:W-:Y:S01]  /*20970*/  IADD3 R25, P2, R2, 0x3000, RZ ;  /* 0x0000300002197810 */ /* 0x000fe20007f5e0ff */
[----:B------:R-:W-:Y:S01]  /*20980*/  IMAD R10, R7, UR4, RZ ;  /* 0x00000004070a7c24 */ /* 0x000fe2000f8e02ff */
[----:B------:R-:W-:Y:S01]  /*20990*/  SHF.R.U64 R12, R12, 0x3, RZ ;  /* 0x000000030c0c7819 */ /* 0x000fe200000012ff */
[----:B------:R-:W-:Y:S01]  /*209a0*/  IMAD.WIDE.U32 R4, R9, UR4, R4 ;  /* 0x0000000409047c25 */ /* 0x000fe2000f8e0004 */
[----:B------:R-:W-:Y:S02]  /*209b0*/  LOP3.LUT R24, R25, 0x380, RZ, 0xc0, !PT ;  /* 0x0000038019187812 */ /* 0x000fe400078ec0ff */
[----:B------:R-:W-:Y:S01]  /*209c0*/  LOP3.LUT R12, R12, R13, RZ, 0x3c, !PT ;  /* 0x0000000d0c0c7212 */ /* 0x000fe200078e3cff */
[----:B------:R-:W-:Y:S01]  /*209d0*/  IMAD R7, R9, UR5, R10 ;  /* 0x0000000509077c24 */ /* 0x000fe2000f8e020a */
[----:B------:R-:W-:Y:S01]  /*209e0*/  ULDC.64 UR4, c[0x0][0xb50] ;  /* 0x0002d40000047ab9 */ /* 0x000fe20000000a00 */
[----:B------:R-:W-:Y:S01]  /*209f0*/  SHF.R.U64 R24, R24, 0x3, RZ ;  /* 0x0000000318187819 */ /* 0x000fe200000012ff */
[----:B------:R-:W-:Y:S01]  /*20a00*/  IMAD.X R13, RZ, RZ, R3, P3 ;  /* 0x000000ffff0d7224 */ /* 0x000fe200018e0603 */
[----:B------:R-:W-:Y:S01]  /*20a10*/  LEA R10, P4, R4, UR4, 0x2 ;  /* 0x00000004040a7c11 */ /* 0x000fe2000f8810ff */
[----:B------:R-:W-:Y:S01]  /*20a20*/  IMAD.IADD R5, R5, 0x1, R7 ;  /* 0x0000000105057824 */ /* 0x000fe200078e0207 */
[----:B------:R-:W-:-:S02]  /*20a30*/  IADD3.X R9, RZ, R3, RZ, P0, !PT ;  /* 0x00000003ff097210 */ /* 0x000fc400007fe4ff */
[----:B------:R-:W-:Y:S01]  /*20a40*/  LOP3.LUT P0, RZ, R209, 0x3, RZ, 0xc0, !PT ;  /* 0x00000003d1ff7812 */ /* 0x000fe2000780c0ff */
[----:B------:R-:W-:Y:S01]  /*20a50*/  SHFL.IDX PT, R50, R10, RZ, 0x1c1f ;  /* 0x001c1fff0a327589 */ /* 0x000fe200000e0000 */
[----:B------:R-:W-:Y:S01]  /*20a60*/  LEA.HI.X R11, R4, UR5, R5, 0x2, P4 ;  /* 0x00000005040b7c11 */ /* 0x000fe2000a0f1405 */
[----:B------:R-:W-:Y:S01]  /*20a70*/  VIADD R4, R14, 0x8 ;  /* 0x000000080e047836 */ /* 0x000fe20000000000 */
[----:B------:R-:W-:Y:S01]  /*20a80*/  LOP3.LUT R24, R24, R25, RZ, 0x3c, !PT ;  /* 0x0000001918187212 */ /* 0x000fe200078e3cff */
[----:B------:R-:W-:Y:S01]  /*20a90*/  SHFL.IDX PT, R52, R10, 0x1, 0x1c1f ;  /* 0x003c1f000a347f89 */ /* 0x000fe200000e0000 */
[----:B------:R-:W-:Y:S01]  /*20aa0*/  IMAD.X R25, RZ, RZ, R3, P2 ;  /* 0x000000ffff197224 */ /* 0x000fe200010e0603 */
[-C--:B------:R-:W-:Y:S01]  /*20ab0*/  ISETP.GE.OR P2, PT, R14, R57.reuse, P0 ;  /* 0x000000390e00720c */ /* 0x080fe20000746670 */
[----:B------:R-:W-:Y:S01]  /*20ac0*/  ULDC.64 UR4, c[0x0][0xaa0] ;  /* 0x0002a80000047ab9 */ /* 0x000fe20000000a00 */
[----:B------:R-:W1:Y:S01]  /*20ad0*/  SHFL.IDX PT, R51, R11, RZ, 0x1c1f ;  /* 0x001c1fff0b337589 */ /* 0x000e6200000e0000 */
[----:B------:R-:W-:-:S02]  /*20ae0*/  ISETP.GE.OR P0, PT, R4, R57, P0 ;  /* 0x000000390400720c */ /* 0x000fc40000706670 */
[C---:B------:R-:W-:Y:S01]  /*20af0*/  IADD3 R5, P3, R2.reuse, 0x7000, RZ ;  /* 0x0000700002057810 */ /* 0x040fe20007f7e0ff */
[----:B------:R-:W2:Y:S01]  /*20b00*/  SHFL.IDX PT, R53, R11, 0x1, 0x1c1f ;  /* 0x003c1f000b357f89 */ /* 0x000ea200000e0000 */
[C---:B------:R-:W-:Y:S02]  /*20b10*/  IADD3 R37, P5, R2.reuse, 0x5000, RZ ;  /* 0x0000500002257810 */ /* 0x040fe40007fbe0ff */
[C---:B------:R-:W-:Y:S02]  /*20b20*/  IADD3 R41, P4, R2.reuse, 0x6000, RZ ;  /* 0x0000600002297810 */ /* 0x040fe40007f9e0ff */
[----:B------:R-:W-:Y:S02]  /*20b30*/  LOP3.LUT R7, R2, 0x380, RZ, 0xc0, !PT ;  /* 0x0000038002077812 */ /* 0x000fe400078ec0ff */
[----:B------:R-:W-:Y:S01]  /*20b40*/  LOP3.LUT R32, R33, 0x380, RZ, 0xc0, !PT ;  /* 0x0000038021207812 */ /* 0x000fe200078ec0ff */
[----:B------:R-:W-:Y:S01]  /*20b50*/  IMAD R49, R49, UR4, RZ ;  /* 0x0000000431317c24 */ /* 0x000fe2000f8e02ff */
[----:B------:R-:W-:Y:S01]  /*20b60*/  LOP3.LUT R4, R5, 0x380, RZ, 0xc0, !PT ;  /* 0x0000038005047812 */ /* 0x000fe200078ec0ff */
[----:B------:R-:W-:Y:S01]  /*20b70*/  IMAD.X R45, RZ, RZ, R3, P3 ;  /* 0x000000ffff2d7224 */ /* 0x000fe200018e0603 */
[----:B------:R-:W-:-:S02]  /*20b80*/  LOP3.LUT R36, R37, 0x380, RZ, 0xc0, !PT ;  /* 0x0000038025247812 */ /* 0x000fc400078ec0ff */
[----:B------:R-:W-:Y:S02]  /*20b90*/  LOP3.LUT R40, R41, 0x380, RZ, 0xc0, !PT ;  /* 0x0000038029287812 */ /* 0x000fe400078ec0ff */
[----:B------:R-:W-:Y:S02]  /*20ba0*/  SHF.R.U64 R7, R7, 0x3, RZ ;  /* 0x0000000307077819 */ /* 0x000fe400000012ff */
[----:B------:R-:W-:Y:S02]  /*20bb0*/  SHF.R.U64 R4, R4, 0x3, RZ ;  /* 0x0000000304047819 */ /* 0x000fe400000012ff */
[----:B------:R-:W-:Y:S01]  /*20bc0*/  SHF.R.U64 R32, R32, 0x3, RZ ;  /* 0x0000000320207819 */ /* 0x000fe200000012ff */
[----:B-1----:R1:W-:Y:S01]  /*20bd0*/  @!P2 ST.E desc[UR60][R50.64], R0 ;  /* 0x000000003200a985 */ /* 0x0023e2000c10193c */
[----:B------:R-:W-:Y:S02]  /*20be0*/  SHF.R.U64 R36, R36, 0x3, RZ ;  /* 0x0000000324247819 */ /* 0x000fe400000012ff */
[----:B------:R-:W-:Y:S01]  /*20bf0*/  SHF.R.U64 R40, R40, 0x3, RZ ;  /* 0x0000000328287819 */ /* 0x000fe200000012ff */
[----:B--2---:R2:W-:Y:S01]  /*20c00*/  @!P0 ST.E desc[UR60][R52.64], R20 ;  /* 0x0000001434008985 */ /* 0x0045e2000c10193c */
[----:B------:R-:W-:-:S02]  /*20c10*/  LOP3.LUT R2, R7, R2, RZ, 0x3c, !PT ;  /* 0x0000000207027212 */ /* 0x000fc400078e3cff */
[----:B------:R-:W-:Y:S01]  /*20c20*/  LOP3.LUT R32, R32, R33, RZ, 0x3c, !PT ;  /* 0x0000002120207212 */ /* 0x000fe200078e3cff */
[----:B------:R-:W-:Y:S01]  /*20c30*/  IMAD R49, R48, UR5, R49 ;  /* 0x0000000530317c24 */ /* 0x000fe2000f8e0231 */
[----:B------:R-:W-:Y:S01]  /*20c40*/  LOP3.LUT R36, R36, R37, RZ, 0x3c, !PT ;  /* 0x0000002524247212 */ /* 0x000fe200078e3cff */
[--C-:B------:R-:W-:Y:S01]  /*20c50*/  IMAD.X R37, RZ, RZ, R3.reuse, P5 ;  /* 0x000000ffff257224 */ /* 0x100fe200028e0603 */
[----:B------:R-:W-:Y:S01]  /*20c60*/  LOP3.LUT R40, R40, R41, RZ, 0x3c, !PT ;  /* 0x0000002928287212 */ /* 0x000fe200078e3cff */
[----:B-1----:R-:W1:Y:S01]  /*20c70*/  @P1 LDC R51, c[0x0][0xbec] ;  /* 0x0002fb00ff331b82 */ /* 0x002e620000000800 */
[----:B------:R-:W-:Y:S01]  /*20c80*/  LOP3.LUT R44, R4, R5, RZ, 0x3c, !PT ;  /* 0x00000005042c7212 */ /* 0x000fe200078e3cff */
[----:B------:R-:W-:Y:S01]  /*20c90*/  IMAD.X R41, RZ, RZ, R3, P4 ;  /* 0x000000ffff297224 */ /* 0x000fe200020e0603 */
[----:B------:R-:W-:Y:S01]  /*20ca0*/  IADD3.X R33, RZ, R3, RZ, P6, !PT ;  /* 0x00000003ff217210 */ /* 0x000fe200037fe4ff */
[----:B------:R3:W5:Y:S01]  /*20cb0*/  LD.E.128 R4, desc[UR60][R2.64] ;  /* 0x0000003c02047980 */ /* 0x000762000c101d00 */
[----:B------:R-:W-:-:S03]  /*20cc0*/  LOP3.LUT R8, R15, 0x380, RZ, 0xc0, !PT ;  /* 0x000003800f087812 */ /* 0x000fc600078ec0ff */
[----:B--2---:R-:W2:Y:S01]  /*20cd0*/  @P1 LDC R53, c[0x0][0xbf0] ;  /* 0x0002fc00ff351b82 */ /* 0x004ea20000000800 */
[----:B------:R-:W-:Y:S01]  /*20ce0*/  IMAD R0, R194, 0x20, R200 ;  /* 0x00000020c2007824 */ /* 0x000fe200078e02c8 */
[----:B------:R-:W-:Y:S01]  /*20cf0*/  SHF.R.U64 R8, R8, 0x3, RZ ;  /* 0x0000000308087819 */ /* 0x000fe200000012ff */
[----:B------:R-:W5:Y:S01]  /*20d00*/  LD.E.128 R24, desc[UR60][R24.64] ;  /* 0x0000003c18187980 */ /* 0x000f62000c101d00 */
[----:B---3--:R-:W-:Y:S01]  /*20d10*/  IMAD.WIDE.U32 R2, R48, UR4, RZ ;  /* 0x0000000430027c25 */ /* 0x008fe2000f8e00ff */
[----:B------:R-:W-:Y:S01]  /*20d20*/  ULDC.64 UR4, c[0x0][0xae8] ;  /* 0x0002ba0000047ab9 */ /* 0x000fe20000000a00 */
[----:B------:R-:W-:Y:S01]  /*20d30*/  LOP3.LUT R8, R8, R15, RZ, 0x3c, !PT ;  /* 0x0000000f08087212 */ /* 0x000fe200078e3cff */
[----:B------:R-:W5:Y:S01]  /*20d40*/  LD.E.128 R32, desc[UR60][R32.64] ;  /* 0x0000003c20207980 */ /* 0x000f62000c101d00 */
[----:B------:R-:W-:Y:S01]  /*20d50*/  IMAD R20, R54, UR4, RZ ;  /* 0x0000000436147c24 */ /* 0x000fe2000f8e02ff */
[----:B------:R-:W-:Y:S01]  /*20d60*/  IADD3 R3, R3, R49, RZ ;  /* 0x0000003103037210 */ /* 0x000fe20007ffe0ff */
[----:B------:R-:W-:Y:S01]  /*20d70*/  IMAD.IADD R48, R187, 0x1, R0 ;  /* 0x00000001bb307824 */ /* 0x000fe200078e0200 */
[----:B------:R-:W5:Y:S01]  /*20d80*/  LD.E.128 R12, desc[UR60][R12.64] ;  /* 0x0000003c0c0c7980 */ /* 0x000f62000c101d00 */
[----:B------:R-:W-:-:S02]  /*20d90*/  IMAD R49, R195, UR5, R20 ;  /* 0x00000005c3317c24 */ /* 0x000fc4000f8e0214 */
[----:B------:R-:W-:Y:S01]  /*20da0*/  IMAD.WIDE.U32 R2, R195, UR4, R2 ;  /* 0x00000004c3027c25 */ /* 0x000fe2000f8e0002 */
[----:B------:R-:W-:Y:S01]  /*20db0*/  ULDC.64 UR4, c[0x0][0xaf0] ;  /* 0x0002bc0000047ab9 */ /* 0x000fe20000000a00 */
[----:B------:R-:W5:Y:S02]  /*20dc0*/  LD.E.128 R8, desc[UR60][R8.64] ;  /* 0x0000003c08087980 */ /* 0x000f64000c101d00 */
[----:B-1----:R-:W-:Y:S02]  /*20dd0*/  @P1 IMAD.HI.U32 R0, R48, R51, RZ ;  /* 0x0000003330001227 */ /* 0x002fe400078e00ff */
[----:B------:R-:W5:Y:S02]  /*20de0*/  LD.E.128 R36, desc[UR60][R36.64] ;  /* 0x0000003c24247980 */ /* 0x000f64000c101d00 */
[----:B------:R-:W-:Y:S01]  /*20df0*/  IMAD.IADD R3, R3, 0x1, R49 ;  /* 0x0000000103037824 */ /* 0x000fe200078e0231 */
[----:B------:R-:W-:Y:S01]  /*20e00*/  MOV R49, R48 ;  /* 0x0000003000317202 */ /* 0x000fe20000000f00 */
[----:B------:R-:W-:Y:S01]  /*20e10*/  IMAD R20, R28, UR4, RZ ;  /* 0x000000041c147c24 */ /* 0x000fe2000f8e02ff */
[----:B--2---:R-:W-:Y:S01]  /*20e20*/  @P1 SHF.R.U32.HI R49, RZ, R53, R0 ;  /* 0x00000035ff311219 */ /* 0x004fe20000011600 */
[C---:B------:R-:W-:Y:S01]  /*20e30*/  IMAD.WIDE.U32 R2, R55.reuse, UR4, R2 ;  /* 0x0000000437027c25 */ /* 0x040fe2000f8e0002 */
[----:B------:R-:W5:Y:S02]  /*20e40*/  LD.E.128 R40, desc[UR60][R40.64] ;  /* 0x0000003c28287980 */ /* 0x000f64000c101d00 */
[--C-:B------:R-:W-:Y:S01]  /*20e50*/  SHF.R.S32.HI R0, RZ, 0x1f, R49.reuse ;  /* 0x0000001fff007819 */ /* 0x100fe20000011431 */
[----:B------:R-:W-:Y:S01]  /*20e60*/  IMAD R51, R55, UR5, R20 ;  /* 0x0000000537337c24 */ /* 0x000fe2000f8e0214 */
[----:B------:R-:W-:Y:S01]  /*20e70*/  ULDC.64 UR4, c[0x0][0xae0] ;  /* 0x0002b80000047ab9 */ /* 0x000fe20000000a00 */
[----:B------:R-:W-:Y:S01]  /*20e80*/  IMAD.MOV R20, RZ, RZ, -R49 ;  /* 0x000000ffff147224 */ /* 0x000fe200078e0a31 */
[----:B------:R-:W5:Y:S01]  /*20e90*/  LD.E.128 R44, desc[UR60][R44.64] ;  /* 0x0000003c2c2c7980 */ /* 0x000f62000c101d00 */
[----:B------:R-:W-:-:S02]  /*20ea0*/  IMAD.IADD R3, R3, 0x1, R51 ;  /* 0x0000000103037824 */ /* 0x000fc400078e0233 */
[----:B------:R-:W-:Y:S01]  /*20eb0*/  IMAD R0, R0, UR4, RZ ;  /* 0x0000000400007c24 */ /* 0x000fe2000f8e02ff */
[----:B------:R-:W-:Y:S01]  /*20ec0*/  @!PT LDS RZ, [RZ] ;  /* 0x00000000fffff984 */ /* 0x000fe20000000800 */
[----:B------:R-:W-:Y:S01]  /*20ed0*/  @!PT LDS RZ, [RZ] ;  /* 0x00000000fffff984 */ /* 0x000fe20000000800 */
[----:B------:R-:W-:Y:S01]  /*20ee0*/  @!PT LDS RZ, [RZ] ;  /* 0x00000000fffff984 */ /* 0x000fe20000000800 */
[----:B------:R-:W-:Y:S01]  /*20ef0*/  @!PT LDS RZ, [RZ] ;  /* 0x00000000fffff984 */ /* 0x000fe20000000800 */
[----:B------:R1:W-:Y:S06]  /*20f00*/  MEMBAR.ALL.CTA ;  /* 0x0000000000007992 */ /* 0x0003ec0000008000 */
[----:B-1----:R-:W1:Y:S01]  /*20f10*/  FENCE.VIEW.ASYNC.S ;  /* 0x00000000000073c6 */ /* 0x002e620000000000 */
[----:B------:R-:W-:Y:S02]  /*20f20*/  IMAD R21, R21, R20, R48 ;  /* 0x0000001415157224 */ /* 0x000fe400078e0230 */
[----:B------:R-:W-:-:S02]  /*20f30*/  IMAD R51, R49, UR5, R0 ;  /* 0x0000000531337c24 */ /* 0x000fc4000f8e0200 */
[----:B------:R-:W-:Y:S01]  /*20f40*/  IMAD.WIDE.U32 R2, R49, UR4, R2 ;  /* 0x0000000431027c25 */ /* 0x000fe2000f8e0002 */
[----:B------:R-:W-:Y:S01]  /*20f50*/  SHF.R.S32.HI R0, RZ, 0x1f, R21 ;  /* 0x0000001fff007819 */ /* 0x000fe20000011415 */
[----:B------:R-:W-:Y:S02]  /*20f60*/  ULDC.64 UR4, c[0x0][0xad8] ;  /* 0x0002b60000047ab9 */ /* 0x000fe40000000a00 */
[----:B------:R-:W-:Y:S01]  /*20f70*/  IMAD.IADD R50, R200, 0x1, R187 ;  /* 0x00000001c8327824 */ /* 0x000fe200078e02bb */
[----:B------:R-:W-:Y:S01]  /*20f80*/  IADD3 R3, R3, R51, RZ ;  /* 0x0000003303037210 */ /* 0x000fe20007ffe0ff */
[----:B------:R-:W-:Y:S02]  /*20f90*/  IMAD R20, R0, UR4, RZ ;  /* 0x0000000400147c24 */ /* 0x000fe4000f8e02ff */
[----:B------:R-:W-:Y:S02]  /*20fa0*/  VIADD R0, R50, 0x20 ;  /* 0x0000002032007836 */ /* 0x000fe40000000000 */
[----:B------:R-:W-:-:S02]  /*20fb0*/  IMAD R49, R21, UR5, R20 ;  /* 0x0000000515317c24 */ /* 0x000fc4000f8e0214 */
[----:B------:R-:W-:Y:S01]  /*20fc0*/  IMAD.WIDE.U32 R2, R21, UR4, R2 ;  /* 0x0000000415027c25 */ /* 0x000fe2000f8e0002 */
[-C--:B------:R-:W-:Y:S01]  /*20fd0*/  ISETP.GE.AND P0, PT, R0, R57.reuse, PT ;  /* 0x000000390000720c */ /* 0x080fe20003f06270 */
[----:B------:R-:W-:Y:S01]  /*20fe0*/  ULDC.64 UR4, c[0x0][0xa80] ;  /* 0x0002a00000047ab9 */ /* 0x000fe20000000a00 */
[----:B------:R-:W-:Y:S01]  /*20ff0*/  ISETP.GE.AND P2, PT, R50, R57, PT ;  /* 0x000000393200720c */ /* 0x000fe20003f46270 */
[----:B------:R-:W-:Y:S01]  /*21000*/  VIADD R0, R18, 0x2a820 ;  /* 0x0002a82012007836 */ /* 0x000fe20000000000 */
[----:B------:R-:W-:Y:S02]  /*21010*/  IADD3 R3, R3, R49, RZ ;  /* 0x0000003103037210 */ /* 0x000fe40007ffe0ff */
[----:B------:R-:W-:Y:S01]  /*21020*/  LEA R28, P3, R2, UR4, 0x1 ;  /* 0x00000004021c7c11 */ /* 0x000fe2000f8608ff */
[----:B------:R-:W-:Y:S01]  /*21030*/  VIADD R20, R50, 0x40 ;  /* 0x0000004032147836 */ /* 0x000fe20000000000 */
[----:B------:R-:W-:Y:S02]  /*21040*/  PRMT R0, RZ, 0x654, R0 ;  /* 0x00000654ff007816 */ /* 0x000fe40000000000 */
[----:B------:R-:W-:Y:S01]  /*21050*/  LEA.HI.X R48, R2, UR5, R3, 0x1, P3 ;  /* 0x0000000502307c11 */ /* 0x000fe200098f0c03 */
[----:B------:R-:W-:Y:S01]  /*21060*/  BSSY B1, `(.L_x_1850) ;  /* 0x000000f000017945 */ /* 0x000fe20003800000 */
[----:B------:R-:W-:Y:S01]  /*21070*/  ISETP.GE.AND P1, PT, R20, R57, PT ;  /* 0x000000391400720c */ /* 0x000fe20003f26270 */
[----:B-1----:R1:W-:Y:S01]  /*21080*/  SYNCS.ARRIVE.TRANS64.RED.A1T0 RZ, [R0+URZ], RZ ;  /* 0x000000ff00ff79a7 */ /* 0x0023e2000810043f */
[----:B------:R2:W3:Y:S04]  /*21090*/  SHFL.IDX PT, R20, R28, RZ, 0x181f ;  /* 0x00181fff1c147589 */ /* 0x0004e800000e0000 */
[----:B-1----:R2:W1:Y:S01]  /*210a0*/  SHFL.IDX PT, R0, R48, RZ, 0x181f ;  /* 0x00181fff30007589 */ /* 0x00246200000e0000 */
[----:B------:R-:W-:Y:S06]  /*210b0*/  @P2 BRA `(.L_x_1851) ;  /* 0x0000000000242947 */ /* 0x000fec0003800000 */
[----:B------:R-:W-:Y:S02]  /*210c0*/  ULDC UR4, c[0x0][0xac8] ;  /* 0x0002b20000047ab9 */ /* 0x000fe40000000800 */
[----:B------:R-:W-:Y:S02]  /*210d0*/  ISETP.GE.AND P2, PT, R192, UR4, PT ;  /* 0x00000004c0007c0c */ /* 0x000fe4000bf46270 */
[----:B------:R-:W-:-:S11]  /*210e0*/  ISETP.GE.AND P3, PT, R193, UR4, PT ;  /* 0x00000004c1007c0c */ /* 0x000fd6000bf66270 */
[CC--:B---3--:R-:W-:Y:S02]  /*210f0*/  @!P2 LEA R2, P4, R192.reuse, R20.reuse, 0x1 ;  /* 0x00000014c002a211 */ /* 0x0c8fe400078808ff */
[C---:B------:R-:W-:Y:S02]  /*21100*/  @!P3 LEA R20, P5, R193.reuse, R20, 0x1 ;  /* 0x00000014c114b211 */ /* 0x040fe400078a08ff */
[-C--:B-1----:R-:W-:Y:S02]  /*21110*/  @!P2 LEA.HI.X R3, R192, R0.reuse, R225, 0x1, P4 ;  /* 0x00000000c003a211 */ /* 0x082fe400020f0ce1 */
[----:B------:R-:W-:-:S03]  /*21120*/  @!P3 LEA.HI.X R21, R193, R0, R224, 0x1, P5 ;  /* 0x00000000c115b211 */ /* 0x000fc600028f0ce0 */
[----:B-----5:R4:W-:Y:S04]  /*21130*/  @!P2 ST.E.128 desc[UR60][R2.64], R4 ;  /* 0x000000040200a985 */ /* 0x0209e8000c101d3c */
[----:B------:R4:W-:Y:S02]  /*21140*/  @!P3 ST.E.128 desc[UR60][R20.64], R32 ;  /* 0x000000201400b985 */ /* 0x0009e4000c101d3c */
.L_x_1851:
[----:B------:R-:W-:Y:S05]  /*21150*/  BSYNC B1 ;  /* 0x0000000000017941 */ /* 0x000fea0003800000 */
.L_x_1850:
[----:B-1----:R1:W0:Y:S01]  /*21160*/  SHFL.IDX PT, R0, R48, 0x1, 0x181f ;  /* 0x00381f0030007f89 */ /* 0x00222200000e0000 */
        /* <DEDUP_REMOVED lines=12> */
.L_x_1853:
[----:B------:R-:W-:Y:S05]  /*21230*/  BSYNC B1 ;  /* 0x0000000000017941 */ /* 0x000fea0003800000 */
.L_x_1852:
        /* <DEDUP_REMOVED lines=13> */
.L_x_1855:
[----:B------:R-:W-:Y:S05]  /*21310*/  BSYNC B1 ;  /* 0x0000000000017941 */ /* 0x000fea0003800000 */
.L_x_1854:
[----:B0-----:R-:W-:Y:S01]  /*21320*/  VIADD R0, R50, 0x60 ;  /* 0x0000006032007836 */ /* 0x001fe20000000000 */
[----:B-12---:R-:W0:Y:S04]  /*21330*/  SHFL.IDX PT, R48, R48, 0x3, 0x181f ;  /* 0x00781f0030307f89 */ /* 0x006e2800000e0000 */
        /* <DEDUP_REMOVED lines=10> */
[----:B--2---:R-:W-:-:S04]  /*213e0*/  LEA R2, P0, R193, R28, 0x1 ;  /* 0x0000001cc1027211 */ /* 0x004fc800078008ff */
[----:B------:R-:W-:-:S05]  /*213f0*/  LEA.HI.X R3, R193, R48, R224, 0x1, P0 ;  /* 0x00000030c1037211 */ /* 0x000fca00000f0ce0 */
[----:B------:R4:W-:Y:S01]  /*21400*/  ST.E.128 desc[UR60][R2.64], R44 ;  /* 0x0000002c02007985 */ /* 0x0009e2000c101d3c */
[----:B------:R-:W-:Y:S05]  /*21410*/  BRA `(.L_x_1856) ;  /* 0x0000000800b47947 */ /* 0x000fea0003800000 */
.L_x_1848:
[----:B------:R-:W-:Y:S01]  /*21420*/  ULDC.64 UR4, c[0x0][0xc00] ;  /* 0x0003000000047ab9 */ /* 0x000fe20000000a00 */
[----:B------:R-:W2:Y:S01]  /*21430*/  LDC.64 R2, c[0x0][0xc00] ;  /* 0x00030000ff027b82 */ /* 0x000ea20000000a00 */
[----:B------:R-:W-:Y:S01]  /*21440*/  ISETP.NE.U32.AND P0, PT, RZ, UR4, PT ;  /* 0x00000004ff007c0c */ /* 0x000fe2000bf05070 */
[----:B------:R-:W-:-:S03]  /*21450*/  IMAD.MOV.U32 R6, RZ, RZ, RZ ;  /* 0x000000ffff067224 */ /* 0x000fc600078e00ff */
[----:B------:R-:W-:Y:S01]  /*21460*/  ISETP.NE.AND.EX P0, PT, RZ, UR5, PT, P0 ;  /* 0x00000005ff007c0c */ /* 0x000fe2000bf05300 */
[----:B------:R-:W-:Y:S02]  /*21470*/  ULDC.64 UR4, c[0x0][0xc08] ;  /* 0x0003020000047ab9 */ /* 0x000fe40000000a00 */
[----:B------:R-:W-:Y:S01]  /*21480*/  ISETP.NE.U32.AND P1, PT, RZ, UR4, PT ;  /* 0x00000004ff007c0c */ /* 0x000fe2000bf25070 */
[----:B------:R-:W3:Y:S03]  /*21490*/  LDC R21, c[0x0][0xbe8] ;  /* 0x0002fa00ff157b82 */ /* 0x000ee60000000800 */
[----:B------:R-:W-:Y:S01]  /*214a0*/  ISETP.NE.AND.EX P1, PT, RZ, UR5, PT, P1 ;  /* 0x00000005ff007c0c */ /* 0x000fe2000bf25310 */
[----:B--2---:R-:W-:-:S12]  /*214b0*/  IMAD.WIDE R2, R197, 0x4, R2 ;  /* 0x00000004c5027825 */ /* 0x004fd800078e0202 */
[----:B------:R-:W2:Y:S01]  /*214c0*/  @P1 LDC.64 R4, c[0x0][0xc08] ;  /* 0x00030200ff041b82 */ /* 0x000ea20000000a00 */
[----:B------:R-:W-:Y:S02]  /*214d0*/  ULDC UR4, c[0x0][0xa88] ;  /* 0x0002a20000047ab9 */ /* 0x000fe40000000800 */
[----:B------:R-:W-:Y:S01]  /*214e0*/  IMAD.U32 R0, RZ, RZ, UR4 ;  /* 0x00000004ff007e24 */ /* 0x000fe2000f8e00ff */
[----:B------:R4:W5:Y:S01]  /*214f0*/  @P0 LDG.E R6, desc[UR60][R2.64] ;  /* 0x0000003c02060981 */ /* 0x000962000c1e1900 */
[----:B--2---:R-:W-:-:S05]  /*21500*/  @P1 IMAD.WIDE R4, R197, 0x4, R4 ;  /* 0x00000004c5041825 */ /* 0x004fca00078e0204 */
[----:B------:R4:W5:Y:S01]  /*21510*/  @P1 LDG.E R0, desc[UR60][R4.64] ;  /* 0x0000003c04001981 */ /* 0x000962000c1e1900 */
[----:B---3--:R-:W-:Y:S01]  /*21520*/  ISETP.NE.AND P2, PT, R21, 0x1, PT ;  /* 0x000000011500780c */ /* 0x008fe20003f45270 */
[----:B------:R-:W2:-:S12]  /*21530*/  S2R R8, SR_TID.X ;  /* 0x0000000000087919 */ /* 0x000e980000002100 */
[----:B------:R-:W3:Y:S08]  /*21540*/  @P2 LDC R20, c[0x0][0xbec] ;  /* 0x0002fb00ff142b82 */ /* 0x000ef00000000800 */
[----:B------:R-:W0:Y:S01]  /*21550*/  @P2 LDC R25, c[0x0][0xbf0] ;  /* 0x0002fc00ff192b82 */ /* 0x000e220000000800 */
[----:B--2---:R-:W-:-:S04]  /*21560*/  IADD3 R7, R8, -0x80, RZ ;  /* 0xffffff8008077810 */ /* 0x004fc80007ffe0ff */
[----:B------:R-:W-:Y:S02]  /*21570*/  ISETP.GE.AND P3, PT, R7, 0x80, PT ;  /* 0x000000800700780c */ /* 0x000fe40003f66270 */
[----:B------:R-:W-:Y:S01]  /*21580*/  SHF.R.S32.HI R7, RZ, 0x1f, R197 ;  /* 0x0000001fff077819 */ /* 0x000fe200000114c5 */
[----:B----4-:R-:W-:Y:S10]  /*21590*/  @P1 BRA `(.L_x_1857) ;  /* 0x0000000000101947 */ /* 0x010ff40003800000 */
[----:B------:R-:W-:Y:S05]  /*215a0*/  @!P0 BRA `(.L_x_1857) ;  /* 0x00000000000c8947 */ /* 0x000fea0003800000 */
[----:B------:R-:W2:Y:S04]  /*215b0*/  LDG.E R5, desc[UR60][R2.64] ;  /* 0x0000003c02057981 */ /* 0x000ea8000c1e1900 */
[----:B-----5:R-:W2:Y:S02]  /*215c0*/  LDG.E R0, desc[UR60][R2.64+0x4] ;  /* 0x0000043c02007981 */ /* 0x020ea4000c1e1900 */
[----:B--2---:R-:W-:-:S07]  /*215d0*/  IMAD.IADD R0, R0, 0x1, -R5 ;  /* 0x0000000100007824 */ /* 0x004fce00078e0a05 */
.L_x_1857:
[----:B------:R-:W-:Y:S01]  /*215e0*/  BSSY B1, `(.L_x_1858) ;  /* 0x000002c000017945 */ /* 0x000fe20003800000 */
[----:B------:R-:W-:Y:S02]  /*215f0*/  SHF.R.S32.HI R10, RZ, 0x1f, R195 ;  /* 0x0000001fff0a7819 */ /* 0x000fe400000114c3 */
[----:B------:R-:W-:Y:S02]  /*21600*/  SEL R13, R197, RZ, !P0 ;  /* 0x000000ffc50d7207 */ /* 0x000fe40004000000 */
[----:B------:R-:W-:Y:S02]  /*21610*/  SEL R12, R7, RZ, !P0 ;  /* 0x000000ff070c7207 */ /* 0x000fe40004000000 */
[----:B-----5:R-:W-:Y:S01]  /*21620*/  SHF.R.S32.HI R11, RZ, 0x1f, R6 ;  /* 0x0000001fff0b7819 */ /* 0x020fe20000011406 */
[----:B------:R-:W-:Y:S06]  /*21630*/  @P3 BRA `(.L_x_1859) ;  /* 0x0000000000983947 */ /* 0x000fec0003800000 */
[----:B------:R-:W2:Y:S01]  /*21640*/  LDC R14, c[0x0][0xbe8] ;  /* 0x0002fa00ff0e7b82 */ /* 0x000ea20000000800 */
[----:B------:R-:W-:Y:S01]  /*21650*/  IADD3 R9, R187, -0x80, R8 ;  /* 0xffffff80bb097810 */ /* 0x000fe20007ffe008 */
[----:B--2---:R-:W-:-:S05]  /*21660*/  IMAD R2, R0, R14, RZ ;  /* 0x0000000e00027224 */ /* 0x004fca00078e02ff */
        /* <DEDUP_REMOVED lines=13> */
[----:B------:R-:W4:Y:S01]  /*21740*/  @P0 LDC R15, c[0x0][0xbf0] ;  /* 0x0002fc00ff0f0b82 */ /* 0x000f220000000800 */
[----:B------:R-:W-:-:S04]  /*21750*/  IMAD.WIDE.U32 R2, R13, UR4, R2 ;  /* 0x000000040d027c25 */ /* 0x000fc8000f8e0002 */
[----:B--2---:R-:W-:-:S05]  /*21760*/  @P0 IMAD.HI.U32 R4, R9, R4, RZ ;  /* 0x0000000409040227 */ /* 0x004fca00078e00ff */
        /* <DEDUP_REMOVED lines=19> */
.L_x_1859:
[----:B------:R-:W-:Y:S05]  /*218a0*/  BSYNC B1 ;  /* 0x0000000000017941 */ /* 0x000fea0003800000 */
.L_x_1858:
[----:B------:R-:W-:Y:S01]  /*218b0*/  ULDC.64 UR4, c[0x0][0xaa0] ;  /* 0x0002a80000047ab9 */ /* 0x000fe20000000a00 */
[----:B--2---:R-:W-:Y:S01]  /*218c0*/  IMAD R4, R194, 0x20, R200 ;  /* 0x00000020c2047824 */ /* 0x004fe200078e02c8 */
[----:B------:R-:W-:Y:S01]  /*218d0*/  BSSY B1, `(.L_x_1860) ;  /* 0x0000037000017945 */ /* 0x000fe20003800000 */
[----:B------:R-:W-:Y:S02]  /*218e0*/  IMAD R3, R11, UR4, RZ ;  /* 0x000000040b037c24 */ /* 0x000fe4000f8e02ff */
[----:B------:R-:W-:Y:S02]  /*218f0*/  IMAD.IADD R9, R187, 0x1, R4 ;  /* 0x00000001bb097824 */ /* 0x000fe400078e0204 */
[C---:B------:R-:W-:Y:S02]  /*21900*/  IMAD R5, R6.reuse, UR5, R3 ;  /* 0x0000000506057c24 */ /* 0x040fe4000f8e0203 */
[----:B------:R-:W-:Y:S01]  /*21910*/  IMAD.WIDE.U32 R2, R6, UR4, RZ ;  /* 0x0000000406027c25 */ /* 0x000fe2000f8e00ff */
[----:B------:R-:W-:-:S03]  /*21920*/  ULDC.64 UR4, c[0x0][0xae8] ;  /* 0x0002ba0000047ab9 */ /* 0x000fc60000000a00 */
[----:B------:R-:W-:Y:S01]  /*21930*/  IMAD.IADD R3, R3, 0x1, R5 ;  /* 0x0000000103037824 */ /* 0x000fe200078e0205 */
[----:B------:R-:W-:Y:S01]  /*21940*/  MOV R5, R9 ;  /* 0x0000000900057202 */ /* 0x000fe20000000f00 */
[----:B------:R-:W-:Y:S02]  /*21950*/  IMAD R6, R10, UR4, RZ ;  /* 0x000000040a067c24 */ /* 0x000fe4000f8e02ff */
[----:B---3--:R-:W-:-:S04]  /*21960*/  @P2 IMAD.HI.U32 R4, R9, R20, RZ ;  /* 0x0000001409042227 */ /* 0x008fc800078e00ff */
[C---:B------:R-:W-:Y:S01]  /*21970*/  IMAD R7, R195.reuse, UR5, R6 ;  /* 0x00000005c3077c24 */ /* 0x040fe2000f8e0206 */
[----:B0-----:R-:W-:Y:S01]  /*21980*/  @P2 SHF.R.U32.HI R5, RZ, R25, R4 ;  /* 0x00000019ff052219 */ /* 0x001fe20000011604 */
[----:B------:R-:W-:Y:S01]  /*21990*/  IMAD.WIDE.U32 R2, R195, UR4, R2 ;  /* 0x00000004c3027c25 */ /* 0x000fe2000f8e0002 */
[----:B------:R-:W-:Y:S02]  /*219a0*/  ULDC.64 UR4, c[0x0][0xaf0] ;  /* 0x0002bc0000047ab9 */ /* 0x000fe40000000a00 */
[----:B------:R-:W-:Y:S01]  /*219b0*/  SHF.R.S32.HI R4, RZ, 0x1f, R5 ;  /* 0x0000001fff047819 */ /* 0x000fe20000011405 */
[----:B------:R-:W-:Y:S02]  /*219c0*/  IMAD R6, R12, UR4, RZ ;  /* 0x000000040c067c24 */ /* 0x000fe4000f8e02ff */
[----:B------:R-:W-:Y:S02]  /*219d0*/  IMAD.IADD R3, R3, 0x1, R7 ;  /* 0x0000000103037824 */ /* 0x000fe400078e0207 */
[----:B------:R-:W-:-:S02]  /*219e0*/  IMAD R7, R13, UR5, R6 ;  /* 0x000000050d077c24 */ /* 0x000fc4000f8e0206 */
        /* <DEDUP_REMOVED lines=10> */
[----:B------:R-:W-:Y:S01]  /*21a90*/  IMAD.IADD R6, R200, 0x1, R187 ;  /* 0x00000001c8067824 */ /* 0x000fe200078e02bb */
[----:B------:R-:W-:Y:S01]  /*21aa0*/  IADD3 R3, R3, R9, RZ ;  /* 0x0000000903037210 */ /* 0x000fe20007ffe0ff */
[----:B------:R-:W-:Y:S02]  /*21ab0*/  IMAD R4, R4, UR4, RZ ;  /* 0x0000000404047c24 */ /* 0x000fe4000f8e02ff */
[----:B------:R-:W-:Y:S02]  /*21ac0*/  IMAD R21, R0, R21, RZ ;  /* 0x0000001500157224 */ /* 0x000fe400078e02ff */
[C---:B------:R-:W-:Y:S02]  /*21ad0*/  IMAD R5, R7.reuse, UR5, R4 ;  /* 0x0000000507057c24 */ /* 0x040fe4000f8e0204 */
[----:B------:R-:W-:Y:S01]  /*21ae0*/  IMAD.WIDE.U32 R2, R7, UR4, R2 ;  /* 0x0000000407027c25 */ /* 0x000fe2000f8e0002 */
[----:B------:R-:W-:Y:S01]  /*21af0*/  ISETP.GE.AND P2, PT, R6, R21, PT ;  /* 0x000000150600720c */ /* 0x000fe20003f46270 */
[----:B------:R-:W-:-:S02]  /*21b00*/  ULDC.64 UR4, c[0x0][0xa80] ;  /* 0x0002a00000047ab9 */ /* 0x000fc40000000a00 */
[----:B------:R-:W-:Y:S01]  /*21b10*/  VIADD R0, R6, 0x20 ;  /* 0x0000002006007836 */ /* 0x000fe20000000000 */
[----:B------:R-:W-:Y:S02]  /*21b20*/  IADD3 R3, R3, R5, RZ ;  /* 0x0000000503037210 */ /* 0x000fe40007ffe0ff */
[----:B------:R-:W-:Y:S02]  /*21b30*/  LEA R4, P3, R2, UR4, 0x1 ;  /* 0x0000000402047c11 */ /* 0x000fe4000f8608ff */
[-C--:B------:R-:W-:Y:S01]  /*21b40*/  ISETP.GE.AND P1, PT, R0, R21.reuse, PT ;  /* 0x000000150000720c */ /* 0x080fe20003f26270 */
[----:B------:R-:W-:Y:S01]  /*21b50*/  VIADD R0, R6, 0x40 ;  /* 0x0000004006007836 */ /* 0x000fe20000000000 */
[----:B------:R-:W-:Y:S02]  /*21b60*/  LEA.HI.X R5, R2, UR5, R3, 0x1, P3 ;  /* 0x0000000502057c11 */ /* 0x000fe400098f0c03 */
[----:B------:R0:W2:Y:S02]  /*21b70*/  SHFL.IDX PT, R2, R4, RZ, 0x181f ;  /* 0x00181fff04027589 */ /* 0x0000a400000e0000 */
[----:B------:R-:W-:-:S02]  /*21b80*/  ISETP.GE.AND P0, PT, R0, R21, PT ;  /* 0x000000150000720c */ /* 0x000fc40003f06270 */
        /* <DEDUP_REMOVED lines=11> */
.L_x_1861:
[----:B------:R-:W-:Y:S05]  /*21c40*/  BSYNC B1 ;  /* 0x0000000000017941 */ /* 0x000fea0003800000 */
.L_x_1860:
        /* <DEDUP_REMOVED lines=13> */
.L_x_1863:
[----:B------:R-:W-:Y:S05]  /*21d20*/  BSYNC B1 ;  /* 0x0000000000017941 */ /* 0x000fea0003800000 */
.L_x_1862:
        /* <DEDUP_REMOVED lines=13> */
.L_x_1865:
[----:B------:R-:W-:Y:S05]  /*21e00*/  BSYNC B1 ;  /* 0x0000000000017941 */ /* 0x000fea0003800000 */
.L_x_1864:
        /* <DEDUP_REMOVED lines=14> */
.L_x_1856:
[----:B------:R-:W-:Y:S05]  /*21ef0*/  BSYNC B0 ;  /* 0x0000000000007941 */ /* 0x000fea0003800000 */
.L_x_1847:
[----:B------:R-:W-:Y:S02]  /*21f00*/  ULDC UR4, c[0x0][0xc3c] ;  /* 0x00030f0000047ab9 */ /* 0x000fe40000000800 */
[----:B-1----:R-:W-:-:S13]  /*21f10*/  ISETP.GE.AND P0, PT, R31, UR4, PT ;  /* 0x000000041f007c0c */ /* 0x002fda000bf06270 */
[----:B------:R-:W-:Y:S05]  /*21f20*/  @!P0 BRA `(.L_x_1866) ;  /* 0xfffffdf000e88947 */ /* 0x000fea000383ffff */
[----:B------:R-:W-:Y:S05]  /*21f30*/  BRA `(.L_x_1566) ;  /* 0x0000007400387947 */ /* 0x000fea0003800000 */
.L_x_1564:
        /* <DEDUP_REMOVED lines=16> */
.L_x_1867:
        /* <DEDUP_REMOVED lines=16> */
[----:B--2---:R-:W1:Y:S02]  /*22140*/  SHFL.UP PT, R6, R4, 0x1, RZ ;  /* 0x0420000004067989 */ /* 0x004e6400000e00ff */
        /* <DEDUP_REMOVED lines=14> */
[----:B------:R-:W1:Y:S02]  /*22230*/  SHFL.IDX PT, R6, R8, 0x1f, 0x1f ;  /* 0x03e01f0008067f89 */ /* 0x000e6400000e0000 */
[----:B-1----:R-:W-:-:S04]  /*22240*/  IMAD R6, R6, UR5, RZ ;  /* 0x0000000506067c24 */ /* 0x002fc8000f8e02ff */
[----:B------:R-:W-:Y:S01]  /*22250*/  IMAD.MOV.U32 R3, RZ, RZ, R6 ;  /* 0x000000ffff037224 */ /* 0x000fe200078e0006 */
[----:B0-----:R-:W-:-:S13]  /*22260*/  ISETP.GT.AND P6, PT, R6, UR6, PT ;  /* 0x0000000606007c0c */ /* 0x001fda000bfc4270 */
[----:B------:R-:W-:Y:S05]  /*22270*/  @P6 BRA `(.L_x_1869) ;  /* 0x0000000000986947 */ /* 0x000fea0003800000 */
[----:B------:R-:W0:Y:S01]  /*22280*/  LDC R10, c[0x0][0xc3c] ;  /* 0x00030f00ff0a7b82 */ /* 0x000e220000000800 */
[----:B------:R-:W-:Y:S01]  /*22290*/  IMAD.MOV.U32 R6, RZ, RZ, R3 ;  /* 0x000000ffff067224 */ /* 0x000fe200078e0003 */
[----:B------:R-:W-:Y:S01]  /*222a0*/  UMOV UR4, URZ ;  /* 0x0000003f00047c82 */ /* 0x000fe20008000000 */
[----:B------:R-:W-:Y:S01]  /*222b0*/  ULDC UR7, c[0x0][0xc3c] ;  /* 0x00030f0000077ab9 */ /* 0x000fe20000000800 */
[----:B------:R-:W-:-:S05]  /*222c0*/  ULDC UR5, c[0x0][0xc38] ;  /* 0x00030e0000057ab9 */ /* 0x000fca0000000800 */
.L_x_1873:
[----:B------:R-:W-:Y:S01]  /*222d0*/  UIADD3 UR4, UR4, 0x1f, URZ ;  /* 0x0000001f04047890 */ /* 0x000fe2000fffe03f */
[----:B------:R-:W-:-:S05]  /*222e0*/  IMAD.U32 R19, RZ, RZ, UR7 ;  /* 0x00000007ff137e24 */ /* 0x000fca000f8e00ff */
[----:B0-----:R-:W-:-:S13]  /*222f0*/  ISETP.LE.AND P6, PT, R10, UR4, PT ;  /* 0x000000040a007c0c */ /* 0x001fda000bfc3270 */
[----:B------:R-:W-:Y:S05]  /*22300*/  @P6 BRA `(.L_x_1870) ;  /* 0x0000000400b06947 */ /* 0x000fea0003800000 */
[----:B------:R-:W-:Y:S01]  /*22310*/  IADD3 R7, R5, UR4, RZ ;  /* 0x0000000405077c10 */ /* 0x000fe2000fffe0ff */
[----:B------:R-:W-:Y:S01]  /*22320*/  BSSY B0, `(.L_x_1871) ;  /* 0x0000007000007945 */ /* 0x000fe20003800000 */
[----:B------:R-:W-:Y:S02]  /*22330*/  IMAD.MOV.U32 R4, RZ, RZ, RZ ;  /* 0x000000ffff047224 */ /* 0x000fe400078e00ff */
[----:B------:R-:W-:-:S13]  /*22340*/  ISETP.GE.OR P6, PT, R7, R10, !P0 ;  /* 0x0000000a0700720c */ /* 0x000fda00047c6670 */
[----:B------:R-:W-:Y:S05]  /*22350*/  @P6 BRA `(.L_x_1872) ;  /* 0x00000000000c6947 */ /* 0x000fea0003800000 */
[----:B------:R-:W0:Y:S02]  /*22360*/  LDC.64 R2, c[0x0][0xc80] ;  /* 0x00032000ff027b82 */ /* 0x000e240000000a00 */
[----:B0-----:R-:W-:-:S05]  /*22370*/  IMAD.WIDE R2, R7, 0x4, R2 ;  /* 0x0000000407027825 */ /* 0x001fca00078e0202 */
[----:B------:R0:W5:Y:S02]  /*22380*/  LDG.E R4, desc[UR60][R2.64] ;  /* 0x0000003c02047981 */ /* 0x000164000c1e1900 */
.L_x_1872:
[----:B------:R-:W-:Y:S05]  /*22390*/  BSYNC B0 ;  /* 0x0000000000007941 */ /* 0x000fea0003800000 */
.L_x_1871:
[----:B0----5:R-:W0:Y:S02]  /*223a0*/  SHFL.UP PT, R2, R4, 0x1, RZ ;  /* 0x0420000004027989 */ /* 0x021e2400000e00ff */
[----:B0-----:R-:W-:-:S05]  /*223b0*/  SEL R3, R2, RZ, P1 ;  /* 0x000000ff02037207 */ /* 0x001fca0000800000 */
[----:B------:R-:W-:-:S05]  /*223c0*/  IMAD.IADD R3, R4, 0x1, R3 ;  /* 0x0000000104037824 */ /* 0x000fca00078e0203 */
        /* <DEDUP_REMOVED lines=17> */
.L_x_1869:
[----:B------:R-:W-:-:S05]  /*224e0*/  IADD3 R13, -R3, R6, RZ ;  /* 0x00000006030d7210 */ /* 0x000fca0007ffe1ff */
        /* <DEDUP_REMOVED lines=19> */
.L_x_1874:
[----:B---3--:R-:W-:Y:S01]  /*22620*/  IMAD R16, R16, UR5, R13 ;  /* 0x0000000510107c24 */ /* 0x008fe2000f8e020d */
[----:B------:R-:W-:Y:S02]  /*22630*/  IABS R2, R6 ;  /* 0x0000000600027213 */ /* 0x000fe40000000000 */
[----:B01----:R-:W-:Y:S02]  /*22640*/  IADD3 R11, RZ, -R3, RZ ;  /* 0x80000003ff0b7210 */ /* 0x003fe40007ffe0ff */
[----:B--2---:R-:W-:Y:S01]  /*22650*/  IADD3 R9, -R16, UR6, RZ ;  /* 0x0000000610097c10 */ /* 0x004fe2000fffe1ff */
[----:B------:R-:W-:Y:S02]  /*22660*/  IMAD.MOV R10, RZ, RZ, -R2 ;  /* 0x000000ffff0a7224 */ /* 0x000fe400078e0a02 */
[----:B------:R-:W-:Y:S01]  /*22670*/  IMAD R11, R11, R12, RZ ;  /* 0x0000000c0b0b7224 */ /* 0x000fe200078e02ff */
[----:B------:R-:W-:Y:S01]  /*22680*/  IABS R8, R9 ;  /* 0x0000000900087213 */ /* 0x000fe20000000000 */
[----:B------:R-:W-:-:S04]  /*22690*/  IMAD.MOV.U32 R2, RZ, RZ, RZ ;  /* 0x000000ffff027224 */ /* 0x000fc800078e00ff */
[----:B------:R-:W-:-:S04]  /*226a0*/  IMAD.HI.U32 R2, R3, R11, R2 ;  /* 0x0000000b03027227 */ /* 0x000fc800078e0002 */
[----:B------:R-:W-:Y:S01]  /*226b0*/  IMAD.MOV.U32 R3, RZ, RZ, R8 ;  /* 0x000000ffff037224 */ /* 0x000fe200078e0008 */
[----:B------:R-:W-:-:S03]  /*226c0*/  MOV R8, R10 ;  /* 0x0000000a00087202 */ /* 0x000fc60000000f00 */
        /* <DEDUP_REMOVED lines=10> */
[----:B------:R-:W-:Y:S02]  /*22770*/  @!P2 IADD3 R2, -R2, RZ, RZ ;  /* 0x000000ff0202a210 */ /* 0x000fe40007ffe1ff */
[----:B------:R-:W-:-:S05]  /*22780*/  @!P1 LOP3.LUT R2, RZ, R6, RZ, 0x33, !PT ;  /* 0x00000006ff029212 */ /* 0x000fca00078e33ff */
[----:B------:R-:W-:Y:S02]  /*22790*/  IMAD R8, R7, R2, RZ ;  /* 0x0000000207087224 */ /* 0x000fe400078e02ff */
[----:B------:R-:W-:Y:S02]  /*227a0*/  IMAD.MOV R2, RZ, RZ, -R2 ;  /* 0x000000ffff027224 */ /* 0x000fe400078e0a02 */
[----:B------:R-:W-:Y:S02]  /*227b0*/  IMAD.MOV R10, RZ, RZ, -R8 ;  /* 0x000000ffff0a7224 */ /* 0x000fe400078e0a08 */
[----:B------:R-:W-:Y:S02]  /*227c0*/  IMAD R13, R6, R2, R9 ;  /* 0x00000002060d7224 */ /* 0x000fe400078e0209 */
[----:B------:R-:W-:Y:S01]  /*227d0*/  IMAD.MOV.U32 R2, RZ, RZ, RZ ;  /* 0x000000ffff027224 */ /* 0x000fe200078e00ff */
[----:B------:R-:W-:-:S04]  /*227e0*/  VIADDMNMX R18, R10, UR5, R7, PT ;  /* 0x000000050a127c46 */ /* 0x000fc8000b800107 */
[-C--:B------:R-:W-:Y:S02]  /*227f0*/  IABS R10, R18.reuse ;  /* 0x00000012000a7213 */ /* 0x080fe40000000000 */
[----:B------:R-:W-:Y:S02]  /*22800*/  IABS R6, R18 ;  /* 0x0000001200067213 */ /* 0x000fe40000000000 */
[----:B------:R-:W0:Y:S08]  /*22810*/  I2F.RP R7, R10 ;  /* 0x0000000a00077306 */ /* 0x000e300000209400 */
[----:B0-----:R-:W0:Y:S02]  /*22820*/  MUFU.RCP R7, R7 ;  /* 0x0000000700077308 */ /* 0x001e240000001000 */
[----:B0-----:R-:W-:-:S06]  /*22830*/  VIADD R3, R7, 0xffffffe ;  /* 0x0ffffffe07037836 */ /* 0x001fcc0000000000 */
[----:B------:R-:W0:Y:S02]  /*22840*/  F2I.FTZ.U32.TRUNC.NTZ R3, R3 ;  /* 0x0000000300037305 */ /* 0x000e24000021f000 */
[----:B0-----:R-:W-:-:S05]  /*22850*/  IADD3 R11, RZ, -R3, RZ ;  /* 0x80000003ff0b7210 */ /* 0x001fca0007ffe0ff */
[----:B------:R-:W-:Y:S01]  /*22860*/  IMAD.MOV.U32 R9, RZ, RZ, R11 ;  /* 0x000000ffff097224 */ /* 0x000fe200078e000b */
[----:B------:R-:W-:-:S03]  /*22870*/  IABS R11, R13 ;  /* 0x0000000d000b7213 */ /* 0x000fc60000000000 */
[----:B------:R-:W-:-:S04]  /*22880*/  IMAD R9, R9, R10, RZ ;  /* 0x0000000a09097224 */ /* 0x000fc800078e02ff */
[----:B------:R-:W-:-:S04]  /*22890*/  IMAD.HI.U32 R2, R3, R9, R2 ;  /* 0x0000000903027227 */ /* 0x000fc800078e0002 */
[----:B------:R-:W-:Y:S02]  /*228a0*/  IMAD.MOV R3, RZ, RZ, -R6 ;  /* 0x000000ffff037224 */ /* 0x000fe400078e0a06 */
        /* <DEDUP_REMOVED lines=8> */
[----:B------:R-:W-:Y:S02]  /*22930*/  ISETP.GE.AND P2, PT, R3, RZ, PT ;  /* 0x000000ff0300720c */ /* 0x000fe40003f46270 */
[----:B------:R-:W-:-:S05]  /*22940*/  IADD3 R3, R13, R8, RZ ;  /* 0x000000080d037210 */ /* 0x000fca0007ffe0ff */
[----:B------:R-:W-:-:S06]  /*22950*/  @P0 VIADD R2, R2, 0x1 ;  /* 0x0000000102020836 */ /* 0x000fcc0000000000 */
[----:B------:R-:W-:Y:S01]  /*22960*/  @!P2 IMAD.MOV R2, RZ, RZ, -R2 ;  /* 0x000000ffff02a224 */ /* 0x000fe200078e0a02 */
[----:B------:R-:W-:Y:S01]  /*22970*/  @!P1 LOP3.LUT R2, RZ, R18, RZ, 0x33, !PT ;  /* 0x00000012ff029212 */ /* 0x000fe200078e33ff */
[----:B------:R-:W-:-:S03]  /*22980*/  IMAD.MOV R18, RZ, RZ, -R18 ;  /* 0x000000ffff127224 */ /* 0x000fc600078e0a12 */
[----:B------:R-:W-:Y:S01]  /*22990*/  LOP3.LUT R17, RZ, R2, RZ, 0x33, !PT ;  /* 0x00000002ff117212 */ /* 0x000fe200078e33ff */
[----:B------:R-:W-:-:S04]  /*229a0*/  IMAD R18, R2, R18, R3 ;  /* 0x0000001202127224 */ /* 0x000fc800078e0203 */
[----:B------:R-:W-:Y:S01]  /*229b0*/  IMAD.IADD R17, R4, 0x1, R17 ;  /* 0x0000000104117824 */ /* 0x000fe200078e0211 */
[----:B------:R-:W-:Y:S06]  /*229c0*/  BRA `(.L_x_1875) ;  /* 0x00000000000c7947 */ /* 0x000fec0003800000 */
.L_x_1870:
[----:B------:R-:W-:Y:S01]  /*229d0*/  IMAD.MOV.U32 R17, RZ, RZ, RZ ;  /* 0x000000ffff117224 */ /* 0x000fe200078e00ff */
[----:B------:R-:W-:Y:S01]  /*229e0*/  MOV R16, UR6 ;  /* 0x0000000600107c02 */ /* 0x000fe20008000f00 */
[----:B------:R-:W-:-:S07]  /*229f0*/  IMAD.MOV.U32 R18, RZ, RZ, RZ ;  /* 0x000000ffff127224 */ /* 0x000fce00078e00ff */
.L_x_1875:
[----:B------:R-:W-:-:S13]  /*22a00*/  ISETP.NE.AND P0, PT, R5, RZ, PT ;  /* 0x000000ff0500720c */ /* 0x000fda0003f05270 */
[----:B------:R-:W0:Y:S01]  /*22a10*/  @!P0 S2R R3, SR_CgaCtaId ;  /* 0x0000000000038919 */ /* 0x000e220000008800 */
[----:B------:R-:W-:-:S04]  /*22a20*/  @!P0 MOV R2, 0x400 ;  /* 0x0000040000028802 */ /* 0x000fc80000000f00 */
[----:B0-----:R-:W-:-:S05]  /*22a30*/  @!P0 LEA R2, R3, R2, 0x18 ;  /* 0x0000000203028211 */ /* 0x001fca00078ec0ff */
[----:B------:R0:W-:Y:S01]  /*22a40*/  @!P0 STS.128 [R2+0x2a8d0], R16 ;  /* 0x02a8d01002008388 */ /* 0x0001e20000000c00 */
[----:B------:R-:W-:Y:S06]  /*22a50*/  BAR.ARV 0x5, 0x180 ;  /* 0x0146000000007b1d */ /* 0x000fec0000002000 */
.L_x_1868:
[----:B------:R2:W-:Y:S01]  /*22a60*/  STL [R1+0x28], RZ ;  /* 0x000028ff01007387 */ /* 0x0005e20000100800 */
[----:B------:R-:W-:Y:S01]  /*22a70*/  ULDC UR4, c[0x0][0xc3c] ;  /* 0x00030f0000047ab9 */ /* 0x000fe20000000800 */
[----:B------:R-:W-:Y:S01]  /*22a80*/  IMAD.MOV.U32 R29, RZ, RZ, 0x1 ;  /* 0x00000001ff1d7424 */ /* 0x000fe200078e00ff */
[----:B-1----:R-:W-:Y:S01]  /*22a90*/  ISETP.GE.AND P0, PT, R19, UR4, PT ;  /* 0x0000000413007c0c */ /* 0x002fe2000bf06270 */
[----:B------:R-:W-:-:S12]  /*22aa0*/  IMAD.MOV.U32 R27, RZ, RZ, RZ ;  /* 0x000000ffff1b7224 */ /* 0x000fd800078e00ff */
[----:B--2---:R-:W-:Y:S05]  /*22ab0*/  @P0 BRA `(.L_x_1876) ;  /* 0x0000006400740947 */ /* 0x004fea0003800000 */
[----:B0-----:R-:W2:Y:S01]  /*22ac0*/  LDL R2, [R1+0x40] ;  /* 0x0000400001027983 */ /* 0x001ea20000100800 */
[----:B------:R-:W0:Y:S01]  /*22ad0*/  S2UR UR5, SR_CgaCtaId ;  /* 0x00000000000579c3 */ /* 0x000e220000008800 */
[----:B------:R-:W-:Y:S01]  /*22ae0*/  LOP3.LUT R4, R0, 0x7f, RZ, 0xc0, !PT ;  /* 0x0000007f00047812 */ /* 0x000fe200078ec0ff */
[----:B------:R-:W-:Y:S01]  /*22af0*/  BSSY B8, `(.L_x_1876) ;  /* 0x0000659000087945 */ /* 0x000fe20003800000 */
[----:B------:R1:W-:Y:S01]  /*22b00*/  STL [R1+0x28], RZ ;  /* 0x000028ff01007387 */ /* 0x0003e20000100800 */
[----:B------:R-:W-:Y:S01]  /*22b10*/  IMAD.MOV.U32 R31, RZ, RZ, 0x1 ;  /* 0x00000001ff1f7424 */ /* 0x000fe200078e00ff */
[----:B------:R-:W-:Y:S01]  /*22b20*/  MOV R25, RZ ;  /* 0x000000ff00197202 */ /* 0x000fe20000000f00 */
[----:B------:R-:W-:Y:S01]  /*22b30*/  IMAD.SHL.U32 R36, R4, 0x8, RZ ;  /* 0x0000000804247824 */ /* 0x000fe200078e00ff */
[----:B------:R-:W-:Y:S01]  /*22b40*/  ULDC.64 UR36, c[0x0][0x198] ;  /* 0x0000660000247ab9 */ /* 0x000fe20000000a00 */
[----:B------:R-:W-:Y:S01]  /*22b50*/  IMAD.MOV.U32 R27, RZ, RZ, RZ ;  /* 0x000000ffff1b7224 */ /* 0x000fe200078e00ff */
[----:B------:R-:W-:Y:S01]  /*22b60*/  ULDC UR38, c[0x0][0xc] ;  /* 0x0000030000267ab9 */ /* 0x000fe20000000800 */
[----:B------:R-:W-:Y:S01]  /*22b70*/  IMAD.MOV.U32 R29, RZ, RZ, 0x1 ;  /* 0x00000001ff1d7424 */ /* 0x000fe200078e00ff */
[----:B--2---:R-:W-:-:S02]  /*22b80*/  R2UR UR4, R2 ;  /* 0x00000000020472ca */ /* 0x004fc400000e0000 */
[----:B------:R-:W-:-:S04]  /*22b90*/  SHF.L.U32 R2, R0, 0x3, RZ ;  /* 0x0000000300027819 */ /* 0x000fc800000006ff */
[C---:B------:R-:W-:Y:S02]  /*22ba0*/  LOP3.LUT R3, R2.reuse, 0x1f8, RZ, 0xc0, !PT ;  /* 0x000001f802037812 */ /* 0x040fe400078ec0ff */
[----:B------:R-:W-:Y:S02]  /*22bb0*/  LOP3.LUT R2, R2, 0x38, RZ, 0xc0, !PT ;  /* 0x0000003802027812 */ /* 0x000fe400078ec0ff */
[----:B------:R-:W-:Y:S01]  /*22bc0*/  LOP3.LUT R3, R3, 0x38, R0, 0x78, !PT ;  /* 0x0000003803037812 */ /* 0x000fe200078e7800 */
[----:B------:R-:W-:Y:S02]  /*22bd0*/  IMAD.SHL.U32 R0, R0, 0x10, RZ ;  /* 0x0000001000007824 */ /* 0x000fe400078e00ff */
        /* <DEDUP_REMOVED lines=10> */
.L_x_1993:
[----:B------:R-:W-:Y:S05]  /*22c80*/  YIELD ;  /* 0x0000000000007946 */ /* 0x000fea0003800000 */
[----:B------:R-:W-:Y:S01]  /*22c90*/  ULDC.64 UR4, c[0x0][0xa28] ;  /* 0x00028a0000047ab9 */ /* 0x000fe20000000a00 */
[----:B------:R-:W-:Y:S01]  /*22ca0*/  IMAD.MOV.U32 R11, RZ, RZ, RZ ;  /* 0x000000ffff0b7224 */ /* 0x000fe200078e00ff */
[----:B------:R-:W-:Y:S01]  /*22cb0*/  ISETP.NE.U32.AND P0, PT, RZ, UR4, PT ;  /* 0x00000004ff007c0c */ /* 0x000fe2000bf05070 */
[----:B0-----:R-:W0:Y:S01]  /*22cc0*/  LDC.64 R4, c[0x0][0xa00] ;  /* 0x00028000ff047b82 */ /* 0x001e220000000a00 */
[----:B------:R-:W-:Y:S02]  /*22cd0*/  ULDC.64 UR6, c[0x0][0xa10] ;  /* 0x0002840000067ab9 */ /* 0x000fe40000000a00 */
[----:B------:R-:W-:Y:S01]  /*22ce0*/  ISETP.NE.AND.EX P0, PT, RZ, UR5, PT, P0 ;  /* 0x00000005ff007c0c */ /* 0x000fe2000bf05300 */
[----:B------:R-:W-:-:S12]  /*22cf0*/  ULDC.64 UR4, c[0x0][0xa18] ;  /* 0x0002860000047ab9 */ /* 0x000fd80000000a00 */
[----:B-1----:R-:W1:Y:S01]  /*22d00*/  @P0 LDC.64 R2, c[0x0][0xa28] ;  /* 0x00028a00ff020b82 */ /* 0x002e620000000a00 */
[----:B------:R-:W-:Y:S01]  /*22d10*/  ISETP.NE.U32.AND P1, PT, RZ, UR6, PT ;  /* 0x00000006ff007c0c */ /* 0x000fe2000bf25070 */
[----:B-1----:R-:W-:-:S05]  /*22d20*/  @P0 IMAD.WIDE R2, R19, 0x4, R2 ;  /* 0x0000000413020825 */ /* 0x002fca00078e0202 */
[----:B--2---:R1:W2:Y:S01]  /*22d30*/  @P0 LDG.E R11, desc[UR60][R2.64] ;  /* 0x0000003c020b0981 */ /* 0x0042a2000c1e1900 */
[----:B------:R-:W-:Y:S01]  /*22d40*/  ISETP.NE.U32.AND P0, PT, RZ, UR4, PT ;  /* 0x00000004ff007c0c */ /* 0x000fe2000bf05070 */
[----:B------:R-:W-:Y:S01]  /*22d50*/  IMAD.MOV.U32 R35, RZ, RZ, RZ ;  /* 0x000000ffff237224 */ /* 0x000fe200078e00ff */
[----:B------:R-:W-:Y:S01]  /*22d60*/  ISETP.NE.AND.EX P1, PT, RZ, UR7, PT, P1 ;  /* 0x00000007ff007c0c */ /* 0x000fe2000bf25310 */
[----:B------:R-:W-:Y:S01]  /*22d70*/  IMAD.MOV.U32 R0, RZ, RZ, RZ ;  /* 0x000000ffff007224 */ /* 0x000fe200078e00ff */
[----:B------:R-:W-:Y:S01]  /*22d80*/  ISETP.NE.AND.EX P2, PT, RZ, UR5, PT, P0 ;  /* 0x00000005ff007c0c */ /* 0x000fe2000bf45300 */
[----:B------:R-:W-:Y:S01]  /*22d90*/  ULDC.64 UR4, c[0x0][0xa00] ;  /* 0x0002800000047ab9 */ /* 0x000fe20000000a00 */
[----:B0-----:R-:W-:Y:S01]  /*22da0*/  IMAD.WIDE R4, R19, 0x4, R4 ;  /* 0x0000000413047825 */ /* 0x001fe200078e0204 */
[----:B------:R-:W-:Y:S01]  /*22db0*/  ISETP.NE.U32.AND P0, PT, RZ, UR4, PT ;  /* 0x00000004ff007c0c */ /* 0x000fe2000bf05070 */
[----:B-1----:R-:W0:Y:S03]  /*22dc0*/  LDC.64 R2, c[0x0][0xa10] ;  /* 0x00028400ff027b82 */ /* 0x002e260000000a00 */
[----:B------:R-:W-:-:S06]  /*22dd0*/  ISETP.NE.AND.EX P0, PT, RZ, UR5, PT, P0 ;  /* 0x00000005ff007c0c */ /* 0x000fcc000bf05300 */
[----:B------:R-:W1:Y:S07]  /*22de0*/  @P2 LDC.64 R6, c[0x0][0xa18] ;  /* 0x00028600ff062b82 */ /* 0x000e6e0000000a00 */
[----:B------:R-:W5:Y:S01]  /*22df0*/  @P0 LDG.E R35, desc[UR60][R4.64] ;  /* 0x0000003c04230981 */ /* 0x000f62000c1e1900 */
[----:B0-----:R-:W-:-:S05]  /*22e00*/  IMAD.WIDE R2, R19, 0x4, R2 ;  /* 0x0000000413027825 */ /* 0x001fca00078e0202 */
[----:B------:R-:W5:Y:S01]  /*22e10*/  @P1 LDG.E R0, desc[UR60][R2.64] ;  /* 0x0000003c02001981 */ /* 0x000f62000c1e1900 */
[----:B------:R-:W-:Y:S02]  /*22e20*/  ULDC UR4, c[0x0][0x288] ;  /* 0x0000a20000047ab9 */ /* 0x000fe40000000800 */
[----:B------:R-:W-:Y:S01]  /*22e30*/  MOV R32, UR4 ;  /* 0x0000000400207c02 */ /* 0x000fe20008000f00 */
[----:B------:R-:W-:Y:S02]  /*22e40*/  ULDC.64 UR4, c[0x0][0x418] ;  /* 0x0001060000047ab9 */ /* 0x000fe40000000a00 */
[----:B------:R-:W-:-:S03]  /*22e50*/  UISETP.NE.U32.AND UP0, UPT, UR4, URZ, UPT ;  /* 0x0000003f0400728c */ /* 0x000fc6000bf05070 */
[----:B------:R-:W-:Y:S01]  /*22e60*/  ULDC UR4, c[0x0][0x424] ;  /* 0x0001090000047ab9 */ /* 0x000fe20000000800 */
[----:B------:R-:W-:Y:S01]  /*22e70*/  UISETP.NE.AND.EX UP0, UPT, UR5, URZ, UPT, UP0 ;  /* 0x0000003f0500728c */ /* 0x000fe2000bf05300 */
[----:B-1----:R-:W-:Y:S02]  /*22e80*/  @P2 IMAD.WIDE R6, R19, 0x4, R6 ;  /* 0x0000000413062825 */ /* 0x002fe400078e0206 */
[----:B------:R-:W-:Y:S01]  /*22e90*/  ULDC UR5, c[0x0][0x2f0] ;  /* 0x0000bc0000057ab9 */ /* 0x000fe20000000800 */
[----:B------:R-:W-:Y:S02]  /*22ea0*/  USEL UR4, UR4, 0x1, UP0 ;  /* 0x0000000104047887 */ /* 0x000fe40008000000 */
[----:B------:R0:W5:Y:S02]  /*22eb0*/  @P2 LDG.E R32, desc[UR60][R6.64] ;  /* 0x0000003c06202981 */ /* 0x000164000c1e1900 */
[----:B------:R-:W-:-:S03]  /*22ec0*/  UIMAD UR4, UR4, UR5, URZ ;  /* 0x00000005040472a4 */ /* 0x000fc6000f8e023f */
[----:B------:R-:W-:-:S03]  /*22ed0*/  ULDC UR5, c[0x0][0x348] ;  /* 0x0000d20000057ab9 */ /* 0x000fc60000000800 */
[----:B------:R-:W-:Y:S02]  /*22ee0*/  IMAD.U32 R10, RZ, RZ, UR4 ;  /* 0x00000004ff0a7e24 */ /* 0x000fe4000f8e00ff */
[----:B0-----:R-:W-:Y:S01]  /*22ef0*/  IMAD.U32 R6, RZ, RZ, UR5 ;  /* 0x00000005ff067e24 */ /* 0x001fe2000f8e00ff */
[----:B--2---:R0:W-:Y:S01]  /*22f00*/  STL [R1+0x4], R11 ;  /* 0x0000040b01007387 */ /* 0x0041e20000100800 */
[----:B------:R-:W-:Y:S05]  /*22f10*/  @P2 BRA `(.L_x_1877) ;  /* 0x0000000000102947 */ /* 0x000fea0003800000 */
[----:B------:R-:W-:Y:S05]  /*22f20*/  @!P0 BRA `(.L_x_1877) ;  /* 0x00000000000c8947 */ /* 0x000fea0003800000 */
[----:B------:R-:W2:Y:S04]  /*22f30*/  LDG.E R7, desc[UR60][R4.64] ;  /* 0x0000003c04077981 */ /* 0x000ea8000c1e1900 */
[----:B-----5:R-:W2:Y:S02]  /*22f40*/  LDG.E R32, desc[UR60][R4.64+0x4] ;  /* 0x0000043c04207981 */ /* 0x020ea4000c1e1900 */
[----:B--2---:R-:W-:-:S07]  /*22f50*/  IMAD.IADD R32, R32, 0x1, -R7 ;  /* 0x0000000120207824 */ /* 0x004fce00078e0a07 */
.L_x_1877:
[----:B------:R-:W-:Y:S02]  /*22f60*/  ULDC.64 UR4, c[0x0][0xa20] ;  /* 0x0002880000047ab9 */ /* 0x000fe40000000a00 */
[----:B------:R-:W-:-:S04]  /*22f70*/  ISETP.NE.U32.AND P0, PT, RZ, UR4, PT ;  /* 0x00000004ff007c0c */ /* 0x000fc8000bf05070 */
[----:B------:R-:W-:-:S13]  /*22f80*/  ISETP.NE.AND.EX P0, PT, RZ, UR5, PT, P0 ;  /* 0x00000005ff007c0c */ /* 0x000fda000bf05300 */
[----:B------:R-:W-:Y:S05]  /*22f90*/  @!P0 BRA `(.L_x_1878) ;  /* 0x0000000000108947 */ /* 0x000fea0003800000 */
[----:B------:R-:W1:Y:S02]  /*22fa0*/  LDC.64 R4, c[0x0][0xa20] ;  /* 0x00028800ff047b82 */ /* 0x000e640000000a00 */
[----:B-1----:R-:W-:-:S05]  /*22fb0*/  IMAD.WIDE R4, R19, 0x4, R4 ;  /* 0x0000000413047825 */ /* 0x002fca00078e0204 */
[----:B------:R1:W5:Y:S01]  /*22fc0*/  LDG.E R10, desc[UR60][R4.64] ;  /* 0x0000003c040a7981 */ /* 0x000362000c1e1900 */
[----:B------:R-:W-:Y:S05]  /*22fd0*/  BRA `(.L_x_1879) ;  /* 0x0000000000247947 */ /* 0x000fea0003800000 */
.L_x_1878:
        /* <DEDUP_REMOVED lines=8> */
[----:B--2---:R-:W-:-:S07]  /*23060*/  IADD3 R10, -R10, R7, RZ ;  /* 0x000000070a0a7210 */ /* 0x004fce0007ffe1ff */
.L_x_1879:
[----:B-1----:R-:W2:Y:S01]  /*23070*/  @P1 LDG.E R5, desc[UR60][R2.64] ;  /* 0x0000003c02051981 */ /* 0x002ea2000c1e1900 */
[----:B------:R-:W1:Y:S03]  /*23080*/  LDC R7, c[0x0][0x448] ;  /* 0x00011200ff077b82 */ /* 0x000e660000000800 */
[----:B------:R3:W2:Y:S01]  /*23090*/  @P1 LDG.E R4, desc[UR60][R2.64+0x4] ;  /* 0x0000043c02041981 */ /* 0x0006a2000c1e1900 */
[----:B-----5:R-:W-:Y:S01]  /*230a0*/  IADD3 R10, -R11, R10, RZ ;  /* 0x0000000a0b0a7210 */ /* 0x020fe20007ffe1ff */
[----:B------:R-:W-:-:S03]  /*230b0*/  IMAD.SHL.U32 R28, R17, 0x80, RZ ;  /* 0x00000080111c7824 */ /* 0x000fc600078e00ff */
[----:B---3--:R-:W3:Y:S01]  /*230c0*/  LDC.64 R2, c[0x0][0x9e0] ;  /* 0x00027800ff027b82 */ /* 0x008ee20000000a00 */
[----:B-1----:R-:W-:Y:S01]  /*230d0*/  ISETP.NE.AND P2, PT, R7, 0x1, PT ;  /* 0x000000010700780c */ /* 0x002fe20003f45270 */
[----:B------:R-:W-:-:S12]  /*230e0*/  VIADD R7, R28, 0x7f ;  /* 0x0000007f1c077836 */ /* 0x000fd80000000000 */
[----:B------:R-:W1:Y:S01]  /*230f0*/  @P2 LDC R8, c[0x0][0x44c] ;  /* 0x00011300ff082b82 */ /* 0x000e620000000800 */
[----:B---3--:R-:W-:-:S07]  /*23100*/  ISETP.GE.AND P3, PT, R3, 0x1, PT ;  /* 0x000000010300780c */ /* 0x008fce0003f66270 */
[----:B------:R-:W3:Y:S01]  /*23110*/  @P2 LDC R9, c[0x0][0x450] ;  /* 0x00011400ff092b82 */ /* 0x000ee20000000800 */
[----:B--2---:R-:W-:Y:S02]  /*23120*/  @P1 IMAD.IADD R6, R4, 0x1, -R5 ;  /* 0x0000000104061824 */ /* 0x004fe400078e0a05 */
[----:B-1----:R-:W-:-:S04]  /*23130*/  @P2 IMAD.HI.U32 R4, R7, R8, RZ ;  /* 0x0000000807042227 */ /* 0x002fc800078e00ff */
[----:B------:R-:W-:Y:S01]  /*23140*/  IMAD.IADD R13, R10, 0x1, R6 ;  /* 0x000000010a0d7824 */ /* 0x000fe200078e0206 */
[----:B---3--:R-:W-:-:S03]  /*23150*/  @P2 SHF.R.U32.HI R7, RZ, R9, R4 ;  /* 0x00000009ff072219 */ /* 0x008fc60000011604 */
[C---:B------:R-:W-:Y:S01]  /*23160*/  VIADD R4, R13.reuse, 0x5f ;  /* 0x0000005f0d047836 */ /* 0x040fe20000000000 */
[----:B------:R1:W-:Y:S01]  /*23170*/  STL [R1], R13 ;  /* 0x0000000d01007387 */ /* 0x0003e20000100800 */
[----:B------:R-:W-:Y:S02]  /*23180*/  IADD3 R8, R13, 0x1, -R32 ;  /* 0x000000010d087810 */ /* 0x000fe40007ffe820 */
[----:B------:R-:W-:-:S04]  /*23190*/  IMAD.HI R4, R4, 0x2aaaaaab, RZ ;  /* 0x2aaaaaab04047827 */ /* 0x000fc800078e02ff */
[----:B------:R-:W-:Y:S01]  /*231a0*/  IMAD.IADD R7, R8, 0x1, R7 ;  /* 0x0000000108077824 */ /* 0x000fe200078e0207 */
[----:B------:R-:W-:-:S04]  /*231b0*/  SHF.R.U32.HI R9, RZ, 0x1f, R4 ;  /* 0x0000001fff097819 */ /* 0x000fc80000011604 */
[----:B------:R-:W-:Y:S02]  /*231c0*/  LEA.HI.SX32 R9, R4, R9, 0x1c ;  /* 0x0000000904097211 */ /* 0x000fe400078fe2ff */
[----:B------:R-:W-:Y:S01]  /*231d0*/  IADD3 R2, R7, R2, RZ ;  /* 0x0000000207027210 */ /* 0x000fe20007ffe0ff */
[----:B-1----:R-:W-:Y:S06]  /*231e0*/  @!P3 BRA `(.L_x_1880) ;  /* 0x000000000048b947 */ /* 0x002fec0003800000 */
[C---:B------:R-:W-:Y:S01]  /*231f0*/  ISETP.GT.AND P0, PT, R7.reuse, RZ, PT ;  /* 0x000000ff0700720c */ /* 0x040fe20003f04270 */
[----:B------:R-:W-:Y:S01]  /*23200*/  BSSY B0, `(.L_x_1881) ;  /* 0x000000e000007945 */ /* 0x000fe20003800000 */
[----:B0-----:R-:W-:-:S11]  /*23210*/  VIADD R11, R7, 0xffffffff ;  /* 0xffffffff070b7836 */ /* 0x001fd60000000000 */
        /* <DEDUP_REMOVED lines=8> */
.L_x_1882:
[----:B------:R-:W-:-:S13]  /*232a0*/  ISETP.NE.AND P0, PT, R3, 0x1, PT ;  /* 0x000000010300780c */ /* 0x000fda0003f05270 */
[----:B------:R-:W0:Y:S02]  /*232b0*/  @P0 LDC.64 R4, c[0x0][0x9e8] ;  /* 0x00027a00ff040b82 */ /* 0x000e240000000a00 */
[----:B0-----:R-:W-:-:S05]  /*232c0*/  @P0 IMAD.HI.U32 R4, R11, R4, RZ ;  /* 0x000000040b040227 */ /* 0x001fca00078e00ff */
[----:B------:R-:W-:-:S07]  /*232d0*/  @P0 SHF.R.U32.HI R11, RZ, R5, R4 ;  /* 0x00000005ff0b0219 */ /* 0x000fce0000011604 */
.L_x_1883:
[----:B------:R-:W-:Y:S05]  /*232e0*/  BSYNC B0 ;  /* 0x0000000000007941 */ /* 0x000fea0003800000 */
.L_x_1881:
[----:B------:R-:W-:-:S05]  /*232f0*/  IMAD R11, R11, R3, R3 ;  /* 0x000000030b0b7224 */ /* 0x000fca00078e0203 */
[----:B------:R-:W-:-:S07]  /*23300*/  VIMNMX R2, R2, R11, PT ;  /* 0x0000000b02027248 */ /* 0x000fce0003fe0100 */
.L_x_1880:
[----:B------:R-:W1:Y:S01]  /*23310*/  @P2 LDC R5, c[0x0][0x44c] ;  /* 0x00011300ff052b82 */ /* 0x000e620000000800 */
[----:B------:R-:W-:Y:S01]  /*23320*/  IMAD.MOV.U32 R4, RZ, RZ, R28 ;  /* 0x000000ffff047224 */ /* 0x000fe200078e001c */
[----:B------:R-:W-:Y:S01]  /*23330*/  IADD3 R7, R13, -R32, RZ ;  /* 0x800000200d077210 */ /* 0x000fe20007ffe0ff */
[----:B------:R-:W-:-:S05]  /*23340*/  ULDC UR4, c[0x0][0x9dc] ;  /* 0x0002770000047ab9 */ /* 0x000fca0000000800 */
[----:B------:R-:W2:Y:S01]  /*23350*/  @P2 LDC R12, c[0x0][0x450] ;  /* 0x00011400ff0c2b82 */ /* 0x000ea20000000800 */
[----:B-1----:R-:W-:-:S05]  /*23360*/  @P2 IMAD.HI.U32 R5, R28, R5, RZ ;  /* 0x000000051c052227 */ /* 0x002fca00078e00ff */
[----:B--2---:R-:W-:-:S05]  /*23370*/  @P2 SHF.R.U32.HI R4, RZ, R12, R5 ;  /* 0x0000000cff042219 */ /* 0x004fca0000011605 */
[----:B------:R-:W-:-:S04]  /*23380*/  IMAD.IADD R12, R7, 0x1, R4 ;  /* 0x00000001070c7824 */ /* 0x000fc800078e0204 */
[----:B0-----:R-:W-:Y:S01]  /*23390*/  VIADD R11, R12, -UR4 ;  /* 0x800000040c0b7c36 */ /* 0x001fe20008000000 */
        /* <DEDUP_REMOVED lines=11> */
.L_x_1886:
[----:B------:R-:W-:-:S13]  /*23450*/  ISETP.NE.AND P0, PT, R3, 0x1, PT ;  /* 0x000000010300780c */ /* 0x000fda0003f05270 */
[----:B------:R-:W0:Y:S02]  /*23460*/  @P0 LDC.64 R4, c[0x0][0x9e8] ;  /* 0x00027a00ff040b82 */ /* 0x000e240000000a00 */
[----:B0-----:R-:W-:-:S05]  /*23470*/  @P0 IMAD.HI.U32 R4, R12, R4, RZ ;  /* 0x000000040c040227 */ /* 0x001fca00078e00ff */
[----:B------:R-:W-:-:S07]  /*23480*/  @P0 SHF.R.U32.HI R12, RZ, R5, R4 ;  /* 0x00000005ff0c0219 */ /* 0x000fce0000011604 */
.L_x_1887:
[----:B------:R-:W-:Y:S05]  /*23490*/  BSYNC B0 ;  /* 0x0000000000007941 */ /* 0x000fea0003800000 */
.L_x_1885:
[----:B------:R-:W-:-:S05]  /*234a0*/  IMAD R12, R12, R3, RZ ;  /* 0x000000030c0c7224 */ /* 0x000fca00078e02ff */
[----:B------:R-:W-:-:S07]  /*234b0*/  VIMNMX R11, R11, R12, !PT ;  /* 0x0000000c0b0b7248 */ /* 0x000fce0007fe0100 */
.L_x_1884:
[----:B------:R-:W-:Y:S01]  /*234c0*/  VIADD R2, R2, 0x5f ;  /* 0x0000005f02027836 */ /* 0x000fe20000000000 */
[----:B------:R-:W-:Y:S01]  /*234d0*/  BSSY B0, `(.L_x_1888) ;  /* 0x000013a000007945 */ /* 0x000fe20003800000 */
        /* <DEDUP_REMOVED lines=30> */
.L_x_2061:
[----:B-1----:R-:W-:Y:S02]  /*236c0*/  ISETP.NE.AND P0, PT, R14, RZ, PT ;  /* 0x000000ff0e00720c */ /* 0x002fe40003f05270 */
[----:B------:R-:W-:-:S11]  /*236d0*/  PLOP3.LUT P6, PT, PT, PT, PT, 0x8, 0x0 ;  /* 0x000000000000781c */ /* 0x000fd60003fce170 */
[----:B------:R-:W-:Y:S05]  /*236e0*/  @P0 BRA `(.L_x_1891) ;  /* 0x00000000000c0947 */ /* 0x000fea0003800000 */
[----:B------:R-:W-:-:S03]  /*236f0*/  UMOV UR4, 0xffffffff ;  /* 0xffffffff00047882 */ /* 0x000fc60000000000 */
[----:B------:R-:W-:Y:S05]  /*23700*/  BRA.DIV UR4, `(.L_x_1892) ;  /* 0x0000007204287947 */ /* 0x000fea000b800000 */
[----:B------:R-:W-:-:S13]  /*23710*/  ELECT P6, URZ, PT ;  /* 0x00000000003f782f */ /* 0x000fda00038c0000 */
.L_x_1891:
[----:B0-----:R-:W2:Y:S01]  /*23720*/  LDL R3, [R1+0x28] ;  /* 0x0000280001037983 */ /* 0x001ea20000100800 */
[----:B------:R-:W-:Y:S01]  /*23730*/  BSSY B1, `(.L_x_1893) ;  /* 0x0000008000017945 */ /* 0x000fe20003800000 */
[----:B--2---:R-:W-:-:S05]  /*23740*/  VIADD R3, R3, 0x1 ;  /* 0x0000000103037836 */ /* 0x004fca0000000000 */
[----:B------:R-:W-:-:S04]  /*23750*/  LEA.HI R6, R3, R3, RZ, 0x1 ;  /* 0x0000000303067211 */ /* 0x000fc800078f08ff */
[----:B------:R-:W-:-:S05]  /*23760*/  LOP3.LUT R6, R6, 0xfffffffe, RZ, 0xc0, !PT ;  /* 0xfffffffe06067812 */ /* 0x000fca00078ec0ff */
[----:B------:R-:W-:-:S05]  /*23770*/  IMAD.IADD R6, R3, 0x1, -R6 ;  /* 0x0000000103067824 */ /* 0x000fca00078e0a06 */
[----:B------:R-:W-:-:S04]  /*23780*/  SHF.L.U32 R6, R6, 0x1f, RZ ;  /* 0x0000001f06067819 */ /* 0x000fc800000006ff */
[----:B------:R-:W0:Y:S02]  /*23790*/  SYNCS.PHASECHK.TRANS64.TRYWAIT P0, [R23+URZ+0x2a820], R6 ;  /* 0x02a82006170075a7 */ /* 0x000e24000800017f */
[----:B0-----:R-:W-:Y:S05]  /*237a0*/  @!P0 BRA `(.L_x_1894) ;  /* 0x0000007000208947 */ /* 0x001fea0003800000 */
.L_x_2064:
[----:B------:R-:W-:Y:S05]  /*237b0*/  BSYNC B1 ;  /* 0x0000000000017941 */ /* 0x000fea0003800000 */
.L_x_1893:
        /* <DEDUP_REMOVED lines=10> */
.L_x_2065:
[----:B------:R-:W-:Y:S05]  /*23860*/  BSYNC B2 ;  /* 0x0000000000027941 */ /* 0x000fea0003800000 */
.L_x_1897:
        /* <DEDUP_REMOVED lines=9> */
.L_x_1900:
[----:B------:R-:W-:Y:S05]  /*23900*/  BSYNC B2 ;  /* 0x0000000000027941 */ /* 0x000fea0003800000 */
.L_x_1899:
        /* <DEDUP_REMOVED lines=8> */
[----:B------:R-:W-:Y:S01]  /*23990*/  VIADD R13, R11, 0x18400 ;  /* 0x000184000b0d7836 */ /* 0x000fe20000000000 */
[----:B------:R-:W-:Y:S01]  /*239a0*/  UIADD3.X UR5, URZ, UR37, URZ, UP0, !UPT ;  /* 0x000000253f057290 */ /* 0x000fe200087fe43f */
[----:B------:R-:W-:Y:S01]  /*239b0*/  UMOV UR6, 0x0 ;  /* 0x0000000000067882 */ /* 0x000fe20000000000 */
[----:B------:R-:W-:-:S10]  /*239c0*/  UMOV UR7, 0x12f00000 ;  /* 0x12f0000000077882 */ /* 0x000fd40000000000 */
.L_x_1901:
        /* <DEDUP_REMOVED lines=10> */
[----:B------:R-:W-:Y:S01]  /*23a70*/  IMAD.MOV.U32 R15, RZ, RZ, 0x40 ;  /* 0x00000040ff0f7424 */ /* 0x000fe200078e00ff */
[----:B------:R-:W-:Y:S01]  /*23a80*/  PLOP3.LUT P0, PT, PT, PT, PT, 0x80, 0x0 ;  /* 0x000000000000781c */ /* 0x000fe20003f0f070 */
[----:B------:R-:W-:Y:S01]  /*23a90*/  VIADD R13, R11, 0x1b400 ;  /* 0x0001b4000b0d7836 */ /* 0x000fe20000000000 */
[----:B------:R-:W-:Y:S01]  /*23aa0*/  UMOV UR6, 0x0 ;  /* 0x0000000000067882 */ /* 0x000fe20000000000 */
[----:B------:R-:W-:Y:S01]  /*23ab0*/  UMOV UR7, 0x12f00000 ;  /* 0x12f0000000077882 */ /* 0x000fe20000000000 */
[----:B------:R-:W-:-:S15]  /*23ac0*/  R2UR UR10, R15 ;  /* 0x000000000f0a72ca */ /* 0x000fde00000e0000 */
.L_x_1902:
        /* <DEDUP_REMOVED lines=15> */
.L_x_1903:
        /* <DEDUP_REMOVED lines=13> */
.L_x_2066:
[----:B------:R-:W-:Y:S05]  /*23c90*/  BSYNC B2 ;  /* 0x0000000000027941 */ /* 0x000fea0003800000 */
.L_x_1904:
[----:B------:R-:W-:Y:S01]  /*23ca0*/  BSSY B2, `(.L_x_1906) ;  /* 0x000000b000027945 */ /* 0x000fe20003800000 */
[----:B------:R-:W-:Y:S02]  /*23cb0*/  IMAD.MOV.U32 R10, RZ, RZ, 0x0 ;  /* 0x00000000ff0a7424 */ /* 0x000fe400078e00ff */
[----:B------:R-:W-:Y:S01]  /*23cc0*/  IMAD.MOV.U32 R11, RZ, RZ, 0x12f00000 ;  /* 0x12f00000ff0b7424 */ /* 0x000fe200078e00ff */
[----:B------:R-:W-:Y:S06]  /*23cd0*/  @P1 BRA `(.L_x_1907) ;  /* 0x00000000001c1947 */ /* 0x000fec0003800000 */
[----:B------:R-:W2:Y:S01]  /*23ce0*/  S2R R13, SR_TID.X ;  /* 0x00000000000d7919 */ /* 0x000ea20000002100 */
[----:B01----:R-:W-:-:S04]  /*23cf0*/  IMAD.MOV.U32 R12, RZ, RZ, 0x6000 ;  /* 0x00006000ff0c7424 */ /* 0x003fc800078e00ff */
[----:B------:R3:W-:Y:S01]  /*23d00*/  SYNCS.ARRIVE.TRANS64 RZ, [R3+URZ+0x2a8b0], R12 ;  /* 0x02a8b00c03ff79a7 */ /* 0x0007e2000800003f */
[----:B--2---:R-:W-:-:S04]  /*23d10*/  LOP3.LUT R13, R13, 0x1f, RZ, 0xc0, !PT ;  /* 0x0000001f0d0d7812 */ /* 0x004fc800078ec0ff */
[----:B------:R-:W-:-:S13]  /*23d20*/  ISETP.NE.AND P0, PT, R13, RZ, PT ;  /* 0x000000ff0d00720c */ /* 0x000fda0003f05270 */
[----:B---3--:R-:W-:Y:S05]  /*23d30*/  @!P0 BRA `(.L_x_1907) ;  /* 0x0000000000048947 */ /* 0x008fea0003800000 */
[----:B------:R-:W-:Y:S01]  /*23d40*/  BPT.TRAP 0x1 ;  /* 0x000000040000795c */ /* 0x000fe20000300000 */
.L_x_1907:
[----:B------:R-:W-:Y:S05]  /*23d50*/  BSYNC B2 ;  /* 0x0000000000027941 */ /* 0x000fea0003800000 */
.L_x_1906:
        /* <DEDUP_REMOVED lines=9> */
.L_x_1908:
        /* <DEDUP_REMOVED lines=10> */
[----:B------:R-:W-:Y:S01]  /*23e90*/  R2UR UR10, R15 ;  /* 0x000000000f0a72ca */ /* 0x000fe200000e0000 */
[----:B------:R-:W-:Y:S01]  /*23ea0*/  VIADD R12, R12, 0x3400 ;  /* 0x000034000c0c7836 */ /* 0x000fe20000000000 */
[----:B------:R-:W-:Y:S02]  /*23eb0*/  R2UR UR6, R10 ;  /* 0x000000000a0672ca */ /* 0x000fe400000e0000 */
[----:B------:R-:W-:Y:S02]  /*23ec0*/  R2UR UR7, R11 ;  /* 0x000000000b0772ca */ /* 0x000fe400000e0000 */
[----:B------:R-:W-:-:S13]  /*23ed0*/  PLOP3.LUT P0, PT, PT, PT, PT, 0x80, 0x0 ;  /* 0x000000000000781c */ /* 0x000fda0003f0f070 */
.L_x_1909:
        /* <DEDUP_REMOVED lines=10> */
.L_x_1896:
[----:B------:R-:W-:Y:S05]  /*23f80*/  BSYNC B1 ;  /* 0x0000000000017941 */ /* 0x000fea0003800000 */
.L_x_1895:
        /* <DEDUP_REMOVED lines=9> */
.L_x_1925:
        /* <DEDUP_REMOVED lines=11> */
.L_x_2067:
[----:B------:R-:W-:Y:S05]  /*240d0*/  BSYNC B2 ;  /* 0x0000000000027941 */ /* 0x000fea0003800000 */
.L_x_1912:
        /* <DEDUP_REMOVED lines=9> */
.L_x_1915:
[----:B------:R-:W-:Y:S05]  /*24170*/  BSYNC B2 ;  /* 0x0000000000027941 */ /* 0x000fea0003800000 */
.L_x_1914:
[----:B------:R-:W-:Y:S01]  /*24180*/  IMAD.MOV.U32 R10, RZ, RZ, RZ ;  /* 0x000000ffff0a7224 */ /* 0x000fe200078e00ff */
[----:B------:R-:W-:Y:S01]  /*24190*/  UIADD3 UR4, UP0, UR36, 0x570, URZ ;  /* 0x0000057024047890 */ /* 0x000fe2000ff1e03f */
[----:B------:R-:W-:Y:S01]  /*241a0*/  IMAD R3, R25, 0x9000, R23 ;  /* 0x0000900019037824 */ /* 0x000fe200078e0217 */
[----:B------:R-:W-:Y:S01]  /*241b0*/  PLOP3.LUT P1, PT, PT, PT, PT, 0x80, 0x0 ;  /* 0x000000000000781c */ /* 0x000fe20003f2f070 */
[----:B0-----:R-:W-:Y:S01]  /*241c0*/  IMAD R6, R12, 0x60, R0 ;  /* 0x000000600c067824 */ /* 0x001fe200078e0200 */
[----:B------:R-:W-:Y:S01]  /*241d0*/  R2UR UR10, R10 ;  /* 0x000000000a0a72ca */ /* 0x000fe200000e0000 */
[----:B------:R-:W-:Y:S01]  /*241e0*/  VIADD R13, R3, 0x18400 ;  /* 0x00018400030d7836 */ /* 0x000fe20000000000 */
[----:B------:R-:W-:Y:S01]  /*241f0*/  IADD3 R14, R11, 0x2a890, RZ ;  /* 0x0002a8900b0e7810 */ /* 0x000fe20007ffe0ff */
[----:B------:R-:W-:Y:S01]  /*24200*/  UIADD3.X UR5, URZ, UR37, URZ, UP0, !UPT ;  /* 0x000000253f057290 */ /* 0x000fe200087fe43f */
[----:B------:R-:W-:Y:S01]  /*24210*/  UMOV UR6, 0x0 ;  /* 0x0000000000067882 */ /* 0x000fe20000000000 */
[----:B------:R-:W-:-:S10]  /*24220*/  UMOV UR7, 0x12f00000 ;  /* 0x12f0000000077882 */ /* 0x000fd40000000000 */
.L_x_1916:
        /* <DEDUP_REMOVED lines=16> */
.L_x_1917:
        /* <DEDUP_REMOVED lines=15> */
.L_x_1918:
        /* <DEDUP_REMOVED lines=13> */
.L_x_2068:
[----:B------:R-:W-:Y:S05]  /*244f0*/  BSYNC B2 ;  /* 0x0000000000027941 */ /* 0x000fea0003800000 */
.L_x_1919:
[----:B------:R-:W-:Y:S01]  /*24500*/  BSSY B2, `(.L_x_1921) ;  /* 0x000000b000027945 */ /* 0x000fe20003800000 */
[----:B01----:R-:W-:Y:S02]  /*24510*/  IMAD.MOV.U32 R2, RZ, RZ, 0x0 ;  /* 0x00000000ff027424 */ /* 0x003fe400078e00ff */
[----:B------:R-:W-:Y:S01]  /*24520*/  IMAD.MOV.U32 R3, RZ, RZ, 0x12f00000 ;  /* 0x12f00000ff037424 */ /* 0x000fe200078e00ff */
[----:B------:R-:W-:Y:S06]  /*24530*/  @P2 BRA `(.L_x_1922) ;  /* 0x00000000001c2947 */ /* 0x000fec0003800000 */
[----:B------:R-:W0:Y:S01]  /*24540*/  S2R R15, SR_TID.X ;  /* 0x00000000000f7919 */ /* 0x000e220000002100 */
[----:B------:R-:W-:-:S04]  /*24550*/  IMAD.MOV.U32 R14, RZ, RZ, 0x6000 ;  /* 0x00006000ff0e7424 */ /* 0x000fc800078e00ff */
[----:B------:R1:W-:Y:S01]  /*24560*/  SYNCS.ARRIVE.TRANS64 RZ, [R11+URZ+0x2a8b0], R14 ;  /* 0x02a8b00e0bff79a7 */ /* 0x0003e2000800003f */
[----:B0-----:R-:W-:-:S04]  /*24570*/  LOP3.LUT R15, R15, 0x1f, RZ, 0xc0, !PT ;  /* 0x0000001f0f0f7812 */ /* 0x001fc800078ec0ff */
[----:B------:R-:W-:-:S13]  /*24580*/  ISETP.NE.AND P1, PT, R15, RZ, PT ;  /* 0x000000ff0f00720c */ /* 0x000fda0003f25270 */
[----:B-1----:R-:W-:Y:S05]  /*24590*/  @!P1 BRA `(.L_x_1922) ;  /* 0x0000000000049947 */ /* 0x002fea0003800000 */
[----:B------:R-:W-:Y:S01]  /*245a0*/  BPT.TRAP 0x1 ;  /* 0x000000040000795c */ /* 0x000fe20000300000 */
.L_x_1922:
[----:B------:R-:W-:Y:S05]  /*245b0*/  BSYNC B2 ;  /* 0x0000000000027941 */ /* 0x000fea0003800000 */
.L_x_1921:
[----:B------:R-:W-:Y:S01]  /*245c0*/  R2UR UR6, R2 ;  /* 0x00000000020672ca */ /* 0x000fe200000e0000 */
[----:B------:R-:W-:Y:S01]  /*245d0*/  UIADD3 UR4, UP0, UR36, 0x670, URZ ;  /* 0x0000067024047890 */ /* 0x000fe2000ff1e03f */
[----:B------:R-:W-:Y:S02]  /*245e0*/  R2UR UR7, R3 ;  /* 0x00000000030772ca */ /* 0x000fe400000e0000 */
[----:B------:R-:W-:Y:S01]  /*245f0*/  R2UR UR10, R10 ;  /* 0x000000000a0a72ca */ /* 0x000fe200000e0000 */
[----:B------:R-:W-:Y:S01]  /*24600*/  IMAD R10, R25, 0x6000, R23 ;  /* 0x00006000190a7824 */ /* 0x000fe200078e0217 */
[----:B------:R-:W-:Y:S01]  /*24610*/  PLOP3.LUT P1, PT, PT, PT, PT, 0x80, 0x0 ;  /* 0x000000000000781c */ /* 0x000fe20003f2f070 */
[----:B------:R-:W-:Y:S01]  /*24620*/  UIADD3.X UR5, URZ, UR37, URZ, UP0, !UPT ;  /* 0x000000253f057290 */ /* 0x000fe200087fe43f */
[----:B------:R-:W-:Y:S01]  /*24630*/  IADD3 R11, R11, 0x2a8b0, RZ ;  /* 0x0002a8b00b0b7810 */ /* 0x000fe20007ffe0ff */
[----:B------:R-:W-:-:S10]  /*24640*/  VIADD R14, R10, 0x400 ;  /* 0x000004000a0e7836 */ /* 0x000fd40000000000 */
.L_x_1923:
        /* <DEDUP_REMOVED lines=15> */
.L_x_1924:
        /* <DEDUP_REMOVED lines=10> */
.L_x_1911:
[----:B------:R-:W-:Y:S05]  /*247e0*/  BSYNC B1 ;  /* 0x0000000000017941 */ /* 0x000fea0003800000 */
.L_x_1910:
        /* <DEDUP_REMOVED lines=8> */
.L_x_1889:
[----:B------:R-:W-:Y:S05]  /*24870*/  BSYNC B0 ;  /* 0x0000000000007941 */ /* 0x000fea0003800000 */
.L_x_1888:
[----:B------:R-:W1:Y:S01]  /*24880*/  LDC R0, c[0x0][0x448] ;  /* 0x00011200ff007b82 */ /* 0x000e620000000800 */
[----:B------:R-:W-:Y:S01]  /*24890*/  VIADD R5, R28, 0x7f ;  /* 0x0000007f1c057836 */ /* 0x000fe20000000000 */
[----:B------:R-:W-:Y:S06]  /*248a0*/  @!P0 WARPSYNC.ALL ;  /* 0x0000000000008948 */ /* 0x000fec0003800000 */
[----:B------:R-:W2:Y:S08]  /*248b0*/  LDC.64 R2, c[0x0][0x9e0] ;  /* 0x00027800ff027b82 */ /* 0x000eb00000000a00 */
[----:B------:R-:W-:Y:S01]  /*248c0*/  @!P0 BAR.SYNC.DEFER_BLOCKING 0xc, 0x180 ;  /* 0x0306000000008b1d */ /* 0x000fe20000010000 */
[----:B-1----:R-:W-:-:S02]  /*248d0*/  ISETP.NE.AND P1, PT, R0, 0x1, PT ;  /* 0x000000010000780c */ /* 0x002fc40003f25270 */
[----:B--2---:R-:W-:-:S11]  /*248e0*/  ISETP.GE.AND P2, PT, R3, 0x1, PT ;  /* 0x000000010300780c */ /* 0x004fd60003f46270 */
[----:B------:R-:W1:Y:S08]  /*248f0*/  @P1 LDC R0, c[0x0][0x44c] ;  /* 0x00011300ff001b82 */ /* 0x000e700000000800 */
[----:B------:R-:W2:Y:S01]  /*24900*/  @P1 LDC R11, c[0x0][0x450] ;  /* 0x00011400ff0b1b82 */ /* 0x000ea20000000800 */
[----:B-1----:R-:W-:-:S05]  /*24910*/  @P1 IMAD.HI.U32 R0, R5, R0, RZ ;  /* 0x0000000005001227 */ /* 0x002fca00078e00ff */
[----:B--2---:R-:W-:-:S05]  /*24920*/  @P1 SHF.R.U32.HI R5, RZ, R11, R0 ;  /* 0x0000000bff051219 */ /* 0x004fca0000011600 */
[----:B------:R-:W-:-:S04]  /*24930*/  IMAD.IADD R11, R8, 0x1, R5 ;  /* 0x00000001080b7824 */ /* 0x000fc800078e0205 */
[----:B------:R-:W-:Y:S01]  /*24940*/  IMAD.IADD R2, R11, 0x1, R2 ;  /* 0x000000010b027824 */ /* 0x000fe200078e0202 */
[----:B------:R-:W-:Y:S06]  /*24950*/  @!P2 BRA `(.L_x_1926) ;  /* 0x000000000048a947 */ /* 0x000fec0003800000 */
[C---:B------:R-:W-:Y:S01]  /*24960*/  ISETP.GT.AND P0, PT, R11.reuse, RZ, PT ;  /* 0x000000ff0b00720c */ /* 0x040fe20003f04270 */
[----:B------:R-:W-:Y:S01]  /*24970*/  BSSY B0, `(.L_x_1927) ;  /* 0x000000e000007945 */ /* 0x000fe20003800000 */
[----:B------:R-:W-:-:S11]  /*24980*/  IADD3 R0, R11, -0x1, RZ ;  /* 0xffffffff0b007810 */ /* 0x000fd60007ffe0ff */
        /* <DEDUP_REMOVED lines=8> */
.L_x_1928:
[----:B------:R-:W-:-:S13]  /*24a10*/  ISETP.NE.AND P0, PT, R3, 0x1, PT ;  /* 0x000000010300780c */ /* 0x000fda0003f05270 */
[----:B------:R-:W1:Y:S02]  /*24a20*/  @P0 LDC.64 R4, c[0x0][0x9e8] ;  /* 0x00027a00ff040b82 */ /* 0x000e640000000a00 */
[----:B-1----:R-:W-:-:S05]  /*24a30*/  @P0 IMAD.HI.U32 R4, R0, R4, RZ ;  /* 0x0000000400040227 */ /* 0x002fca00078e00ff */
[----:B------:R-:W-:-:S07]  /*24a40*/  @P0 SHF.R.U32.HI R0, RZ, R5, R4 ;  /* 0x00000005ff000219 */ /* 0x000fce0000011604 */
.L_x_1929:
[----:B------:R-:W-:Y:S05]  /*24a50*/  BSYNC B0 ;  /* 0x0000000000007941 */ /* 0x000fea0003800000 */
.L_x_1927:
[----:B------:R-:W-:-:S05]  /*24a60*/  IMAD R5, R0, R3, R3 ;  /* 0x0000000300057224 */ /* 0x000fca00078e0203 */
[----:B------:R-:W-:-:S07]  /*24a70*/  VIMNMX R2, R2, R5, PT ;  /* 0x0000000502027248 */ /* 0x000fce0003fe0100 */
.L_x_1926:
[----:B------:R-:W1:Y:S01]  /*24a80*/  @P1 LDC R5, c[0x0][0x44c] ;  /* 0x00011300ff051b82 */ /* 0x000e620000000800 */
[----:B------:R-:W-:Y:S01]  /*24a90*/  VIADD R2, R2, 0x5f ;  /* 0x0000005f02027836 */ /* 0x000fe20000000000 */
[----:B------:R-:W-:Y:S01]  /*24aa0*/  ULDC UR4, c[0x0][0x9dc] ;  /* 0x0002770000047ab9 */ /* 0x000fe20000000800 */
[----:B------:R-:W-:Y:S02]  /*24ab0*/  IMAD.MOV.U32 R0, RZ, RZ, R28 ;  /* 0x000000ffff007224 */ /* 0x000fe400078e001c */
[----:B------:R-:W-:-:S03]  /*24ac0*/  IMAD.HI R2, R2, 0x2aaaaaab, RZ ;  /* 0x2aaaaaab02027827 */ /* 0x000fc600078e02ff */
[----:B------:R-:W2:Y:S01]  /*24ad0*/  @P1 LDC R4, c[0x0][0x450] ;  /* 0x00011400ff041b82 */ /* 0x000ea20000000800 */
[----:B-1----:R-:W-:-:S05]  /*24ae0*/  @P1 IMAD.HI.U32 R5, R28, R5, RZ ;  /* 0x000000051c051227 */ /* 0x002fca00078e00ff */
[----:B--2---:R-:W-:Y:S02]  /*24af0*/  @P1 SHF.R.U32.HI R0, RZ, R4, R5 ;  /* 0x00000004ff001219 */ /* 0x004fe40000011605 */
[----:B------:R-:W-:Y:S02]  /*24b00*/  SHF.R.U32.HI R5, RZ, 0x1f, R2 ;  /* 0x0000001fff057819 */ /* 0x000fe40000011602 */
[----:B------:R-:W-:Y:S02]  /*24b10*/  IADD3 R7, R7, R0, RZ ;  /* 0x0000000007077210 */ /* 0x000fe40007ffe0ff */
[----:B------:R-:W-:-:S03]  /*24b20*/  LEA.HI.SX32 R2, R2, R5, 0x1c ;  /* 0x0000000502027211 */ /* 0x000fc600078fe2ff */
[----:B------:R-:W-:Y:S01]  /*24b30*/  VIADD R0, R7, -UR4 ;  /* 0x8000000407007c36 */ /* 0x000fe20008000000 */
[----:B------:R-:W-:-:S05]  /*24b40*/  VIMNMX R24, R9, R2, PT ;  /* 0x0000000209187248 */ /* 0x000fca0003fe0100 */
[----:B------:R1:W-:Y:S01]  /*24b50*/  STL [R1+0x24], R24 ;  /* 0x0000241801007387 */ /* 0x0003e20000100800 */
[----:B------:R-:W-:Y:S05]  /*24b60*/  @!P2 BRA `(.L_x_1930) ;  /* 0x000000000044a947 */ /* 0x000fea0003800000 */
[----:B------:R-:W-:Y:S01]  /*24b70*/  ISETP.GT.AND P0, PT, R7, -0x1, PT ;  /* 0xffffffff0700780c */ /* 0x000fe20003f04270 */
[----:B------:R-:W-:-:S12]  /*24b80*/  BSSY B0, `(.L_x_1931) ;  /* 0x000000d000007945 */ /* 0x000fd80003800000 */
[----:B------:R-:W-:Y:S05]  /*24b90*/  @P0 BRA `(.L_x_1932) ;  /* 0x00000000001c0947 */ /* 0x000fea0003800000 */
[----:B------:R-:W-:Y:S02]  /*24ba0*/  ISETP.NE.AND P0, PT, R3, 0x1, PT ;  /* 0x000000010300780c */ /* 0x000fe40003f05270 */
[----:B------:R-:W-:-:S11]  /*24bb0*/  LOP3.LUT R7, RZ, R7, RZ, 0x33, !PT ;  /* 0x00000007ff077212 */ /* 0x000fd600078e33ff */
[----:B------:R-:W2:Y:S02]  /*24bc0*/  @P0 LDC.64 R4, c[0x0][0x9e8] ;  /* 0x00027a00ff040b82 */ /* 0x000ea40000000a00 */
[----:B--2---:R-:W-:-:S05]  /*24bd0*/  @P0 IMAD.HI.U32 R4, R7, R4, RZ ;  /* 0x0000000407040227 */ /* 0x004fca00078e00ff */
[----:B------:R-:W-:-:S04]  /*24be0*/  @P0 SHF.R.U32.HI R7, RZ, R5, R4 ;  /* 0x00000005ff070219 */ /* 0x000fc80000011604 */
[----:B------:R-:W-:Y:S01]  /*24bf0*/  LOP3.LUT R7, RZ, R7, RZ, 0x33, !PT ;  /* 0x00000007ff077212 */ /* 0x000fe200078e33ff */
[----:B------:R-:W-:Y:S06]  /*24c00*/  BRA `(.L_x_1933) ;  /* 0x0000000000107947 */ /* 0x000fec0003800000 */
.L_x_1932:
[----:B------:R-:W-:-:S13]  /*24c10*/  ISETP.NE.AND P0, PT, R3, 0x1, PT ;  /* 0x000000010300780c */ /* 0x000fda0003f05270 */
[----:B------:R-:W2:Y:S02]  /*24c20*/  @P0 LDC.64 R4, c[0x0][0x9e8] ;  /* 0x00027a00ff040b82 */ /* 0x000ea40000000a00 */
[----:B--2---:R-:W-:-:S05]  /*24c30*/  @P0 IMAD.HI.U32 R4, R7, R4, RZ ;  /* 0x0000000407040227 */ /* 0x004fca00078e00ff */
[----:B------:R-:W-:-:S07]  /*24c40*/  @P0 SHF.R.U32.HI R7, RZ, R5, R4 ;  /* 0x00000005ff070219 */ /* 0x000fce0000011604 */
.L_x_1933:
[----:B------:R-:W-:Y:S05]  /*24c50*/  BSYNC B0 ;  /* 0x0000000000007941 */ /* 0x000fea0003800000 */
.L_x_1931:
[----:B------:R-:W-:-:S05]  /*24c60*/  IMAD R3, R7, R3, RZ ;  /* 0x0000000307037224 */ /* 0x000fca00078e02ff */
[----:B------:R-:W-:-:S07]  /*24c70*/  VIMNMX R0, R0, R3, !PT ;  /* 0x0000000300007248 */ /* 0x000fce0007fe0100 */
.L_x_1930:
[----:B------:R-:W-:Y:S01]  /*24c80*/  IMAD.HI R0, R0, 0x2aaaaaab, RZ ;  /* 0x2aaaaaab00007827 */ /* 0x000fe200078e02ff */
[----:B------:R-:W-:Y:S04]  /*24c90*/  BSSY B7, `(.L_x_1934) ;  /* 0x000037d000077945 */ /* 0x000fe80003800000 */
[----:B------:R-:W-:-:S04]  /*24ca0*/  SHF.R.U32.HI R3, RZ, 0x1f, R0 ;  /* 0x0000001fff037819 */ /* 0x000fc80000011600 */
[----:B------:R-:W-:-:S04]  /*24cb0*/  LEA.HI.SX32 R3, R0, R3, 0x1c ;  /* 0x0000000300037211 */ /* 0x000fc800078fe2ff */
[----:B------:R-:W-:-:S04]  /*24cc0*/  VIMNMX R2, RZ, R3, !PT ;  /* 0x00000003ff027248 */ /* 0x000fc80007fe0100 */
[----:B------:R-:W-:Y:S01]  /*24cd0*/  ISETP.GT.AND P0, PT, R24, R2, PT ;  /* 0x000000021800720c */ /* 0x000fe20003f04270 */
[----:B------:R2:W-:-:S12]  /*24ce0*/  STL [R1+0x8], R2 ;  /* 0x0000080201007387 */ /* 0x0005d80000100800 */
[----:B--2---:R-:W-:Y:S05]  /*24cf0*/  @P0 BRA `(.L_x_1935) ;  /* 0x0000000000440947 */ /* 0x004fea0003800000 */
[----:B------:R-:W2:Y:S02]  /*24d00*/  S2R R2, SR_TID.X ;  /* 0x0000000000027919 */ /* 0x000ea40000002100 */
[----:B--2---:R-:W-:-:S04]  /*24d10*/  LOP3.LUT R2, R2, 0x7f, RZ, 0xc0, !PT ;  /* 0x0000007f02027812 */ /* 0x004fc800078ec0ff */
[----:B------:R-:W-:-:S13]  /*24d20*/  ISETP.NE.AND P0, PT, R2, RZ, PT ;  /* 0x000000ff0200720c */ /* 0x000fda0003f05270 */
[----:B------:R-:W-:Y:S05]  /*24d30*/  @P0 BRA `(.L_x_1936) ;  /* 0x0000003400c80947 */ /* 0x000fea0003800000 */
[----:B------:R-:W2:Y:S01]  /*24d40*/  S2R R5, SR_LANEID ;  /* 0x0000000000057919 */ /* 0x000ea20000000000 */
[----:B------:R-:W-:Y:S01]  /*24d50*/  VOTEU.ANY UR4, UPT, PT ;  /* 0x0000000000047886 */ /* 0x000fe200038e0100 */
[----:B------:R-:W3:Y:S01]  /*24d60*/  LDC.64 R2, c[0x0][0xc60] ;  /* 0x00031800ff027b82 */ /* 0x000ee20000000a00 */
[----:B------:R-:W2:Y:S02]  /*24d70*/  FLO.U32 R0, UR4 ;  /* 0x0000000400007d00 */ /* 0x000ea400080e0000 */
[----:B--2---:R-:W-:-:S06]  /*24d80*/  ISETP.EQ.U32.AND P0, PT, R0, R5, PT ;  /* 0x000000050000720c */ /* 0x004fcc0003f02070 */
[----:B------:R-:W3:Y:S07]  /*24d90*/  POPC R5, UR4 ;  /* 0x0000000400057d09 */ /* 0x000eee0008000000 */
[----:B---3--:R-:W2:Y:S01]  /*24da0*/  @P0 ATOMG.E.ADD.STRONG.GPU PT, R3, desc[UR60][R2.64], R5 ;  /* 0x00000005020309a8 */ /* 0x008ea200081ee1fc */
[----:B------:R-:W3:Y:S02]  /*24db0*/  S2R R4, SR_LTMASK ;  /* 0x0000000000047919 */ /* 0x000ee40000003900 */
[----:B---3--:R-:W-:-:S04]  /*24dc0*/  LOP3.LUT R4, R4, UR4, RZ, 0xc0, !PT ;  /* 0x0000000404047c12 */ /* 0x008fc8000f8ec0ff */
[----:B------:R-:W3:Y:S01]  /*24dd0*/  POPC R7, R4 ;  /* 0x0000000400077309 */ /* 0x000ee20000000000 */
[----:B--2---:R-:W3:Y:S02]  /*24de0*/  SHFL.IDX PT, R0, R3, R0, 0x1f ;  /* 0x00001f0003007589 */ /* 0x004ee400000e0000 */
[----:B---3--:R-:W-:Y:S01]  /*24df0*/  IADD3 R16, R0, UR38, R7 ;  /* 0x0000002600107c10 */ /* 0x008fe2000fffe007 */
[----:B------:R-:W-:Y:S06]  /*24e00*/  BRA `(.L_x_1936) ;  /* 0x0000003400947947 */ /* 0x000fec0003800000 */
.L_x_1935:
        /* <DEDUP_REMOVED lines=8> */
[----:B------:R-:W-:Y:S01]  /*24e90*/  IMAD.U32 R4, RZ, RZ, UR6 ;  /* 0x00000006ff047e24 */ /* 0x000fe2000f8e00ff */
[----:B------:R-:W-:Y:S01]  /*24ea0*/  MOV R5, UR7 ;  /* 0x0000000700057c02 */ /* 0x000fe20008000f00 */
[----:B------:R-:W2:Y:S01]  /*24eb0*/  LDC.64 R2, c[0x4][R2] ;  /* 0x0100000002027b82 */ /* 0x000ea20000000a00 */
[----:B0-----:R-:W-:Y:S01]  /*24ec0*/  IMAD.U32 R6, RZ, RZ, UR8 ;  /* 0x00000008ff067e24 */ /* 0x001fe2000f8e00ff */
[----:B------:R-:W-:Y:S01]  /*24ed0*/  MOV R11, UR5 ;  /* 0x00000005000b7c02 */ /* 0x000fe20008000f00 */
[----:B------:R-:W-:Y:S02]  /*24ee0*/  IMAD.U32 R7, RZ, RZ, UR9 ;  /* 0x00000009ff077e24 */ /* 0x000fe4000f8e00ff */
[----:B------:R-:W-:-:S02]  /*24ef0*/  IMAD.U32 R10, RZ, RZ, UR4 ;  /* 0x00000004ff0a7e24 */ /* 0x000fc4000f8e00ff */
[----:B------:R-:W-:Y:S02]  /*24f00*/  IMAD.MOV.U32 R8, RZ, RZ, 0x70 ;  /* 0x00000070ff087424 */ /* 0x000fe400078e00ff */
[----:B------:R-:W-:Y:S02]  /*24f10*/  IMAD.MOV.U32 R12, RZ, RZ, 0x1 ;  /* 0x00000001ff0c7424 */ /* 0x000fe400078e00ff */
[----:B------:R-:W-:-:S07]  /*24f20*/  IMAD.MOV.U32 R13, RZ, RZ, RZ ;  /* 0x000000ffff0d7224 */ /* 0x000fce00078e00ff */
[----:B------:R-:W-:-:S07]  /*24f30*/  LEPC R20, `(.L_x_1938) ;  /* 0x000000001014794e */ /* 0x000fce0000000000 */
[----:B-12---:R-:W-:Y:S05]  /*24f40*/  CALL.ABS.NOINC R2 ;  /* 0x0000000002007343 */ /* 0x006fea0003c00000 */
.L_x_1938:
[----:B------:R-:W-:Y:S05]  /*24f50*/  BSYNC B6 ;  /* 0x0000000000067941 */ /* 0x000fea0003800000 */
.L_x_1937:
[----:B------:R-:W-:Y:S01]  /*24f60*/  IADD3 R0, R23, 0x400, RZ ;  /* 0x0000040017007810 */ /* 0x000fe20007ffe0ff */
[----:B------:R-:W-:Y:S03]  /*24f70*/  BSSY B6, `(.L_x_1939) ;  /* 0x0000022000067945 */ /* 0x000fe60003800000 */
[----:B------:R-:W-:-:S13]  /*24f80*/  LOP3.LUT P0, RZ, R0, 0x3ff, RZ, 0xc0, !PT ;  /* 0x000003ff00ff7812 */ /* 0x000fda000780c0ff */
[----:B------:R-:W-:Y:S05]  /*24f90*/  @!P0 BRA `(.L_x_1940) ;  /* 0x00000000007c8947 */ /* 0x000fea0003800000 */
[----:B------:R-:W-:Y:S01]  /*24fa0*/  MOV R17, 0x0 ;  /* 0x0000000000117802 */ /* 0x000fe20000000f00 */
[----:B------:R-:W-:Y:S01]  /*24fb0*/  ULDC.64 UR6, c[0x4][0xf0] ;  /* 0x01003c0000067ab9 */ /* 0x000fe20000000a00 */
[----:B------:R-:W-:Y:S01]  /*24fc0*/  ULDC.64 UR8, c[0x4][0xf8] ;  /* 0x01003e0000087ab9 */ /* 0x000fe20000000a00 */
[----:B------:R-:W-:Y:S01]  /*24fd0*/  ULDC.64 UR4, c[0x4][0x78] ;  /* 0x01001e0000047ab9 */ /* 0x000fe20000000a00 */
[----:B------:R2:W3:Y:S01]  /*24fe0*/  LDC.64 R2, c[0x4][R17] ;  /* 0x0100000011027b82 */ /* 0x0004e20000000a00 */
[----:B------:R-:W-:Y:S01]  /*24ff0*/  IMAD.U32 R4, RZ, RZ, UR6 ;  /* 0x00000006ff047e24 */ /* 0x000fe2000f8e00ff */
[----:B------:R-:W-:Y:S01]  /*25000*/  MOV R7, UR9 ;  /* 0x0000000900077c02 */ /* 0x000fe20008000f00 */
[----:B------:R-:W-:Y:S01]  /*25010*/  IMAD.U32 R5, RZ, RZ, UR7 ;  /* 0x00000007ff057e24 */ /* 0x000fe2000f8e00ff */
[----:B------:R-:W-:Y:S01]  /*25020*/  MOV R12, 0x1 ;  /* 0x00000001000c7802 */ /* 0x000fe20000000f00 */
[----:B0-----:R-:W-:Y:S02]  /*25030*/  IMAD.U32 R6, RZ, RZ, UR8 ;  /* 0x00000008ff067e24 */ /* 0x001fe4000f8e00ff */
[----:B------:R-:W-:-:S02]  /*25040*/  IMAD.U32 R10, RZ, RZ, UR4 ;  /* 0x00000004ff0a7e24 */ /* 0x000fc4000f8e00ff */
[----:B------:R-:W-:Y:S02]  /*25050*/  IMAD.U32 R11, RZ, RZ, UR5 ;  /* 0x00000005ff0b7e24 */ /* 0x000fe4000f8e00ff */
[----:B------:R-:W-:Y:S02]  /*25060*/  IMAD.MOV.U32 R8, RZ, RZ, 0x70 ;  /* 0x00000070ff087424 */ /* 0x000fe400078e00ff */
[----:B--2---:R-:W-:-:S07]  /*25070*/  IMAD.MOV.U32 R13, RZ, RZ, RZ ;  /* 0x000000ffff0d7224 */ /* 0x004fce00078e00ff */
[----:B------:R-:W-:-:S07]  /*25080*/  LEPC R20, `(.L_x_1941) ;  /* 0x000000001014794e */ /* 0x000fce0000000000 */
[----:B-1-3--:R-:W-:Y:S05]  /*25090*/  CALL.ABS.NOINC R2 ;  /* 0x0000000002007343 */ /* 0x00afea0003c00000 */
.L_x_1941:
[----:B------:R0:W1:Y:S01]  /*250a0*/  LDC.64 R2, c[0x4][R17] ;  /* 0x0100000011027b82 */ /* 0x0000620000000a00 */
[----:B------:R-:W-:Y:S01]  /*250b0*/  ULDC.64 UR4, c[0x4][0xf0] ;  /* 0x01003c0000047ab9 */ /* 0x000fe20000000a00 */
[----:B------:R-:W-:Y:S01]  /*250c0*/  ULDC.64 UR6, c[0x4][0xf8] ;  /* 0x01003e0000067ab9 */ /* 0x000fe20000000a00 */
[----:B------:R-:W-:Y:S01]  /*250d0*/  ULDC.64 UR8, c[0x4][0x80] ;  /* 0x0100200000087ab9 */ /* 0x000fe20000000a00 */
        /* <DEDUP_REMOVED lines=8> */
[----:B0-----:R-:W-:-:S07]  /*25160*/  IMAD.MOV.U32 R13, RZ, RZ, RZ ;  /* 0x000000ffff0d7224 */ /* 0x001fce00078e00ff */
[----:B------:R-:W-:-:S07]  /*25170*/  LEPC R20, `(.L_x_1940) ;  /* 0x000000001014794e */ /* 0x000fce0000000000 */
[----:B-1----:R-:W-:Y:S05]  /*25180*/  CALL.ABS.NOINC R2 ;  /* 0x0000000002007343 */ /* 0x002fea0003c00000 */
.L_x_1940:
[----:B------:R-:W-:Y:S05]  /*25190*/  BSYNC B6 ;  /* 0x0000000000067941 */ /* 0x000fea0003800000 */
.L_x_1939:
[----:B------:R-:W-:Y:S01]  /*251a0*/  ULDC.64 UR4, c[0x0][0x9f8] ;  /* 0x00027e0000047ab9 */ /* 0x000fe20000000a00 */
[----:B------:R-:W2:Y:S01]  /*251b0*/  LDL R20, [R1] ;  /* 0x0000000001147983 */ /* 0x000ea20000100800 */
[----:B------:R-:W-:-:S03]  /*251c0*/  ISETP.NE.U32.AND P0, PT, RZ, UR4, PT ;  /* 0x00000004ff007c0c */ /* 0x000fc6000bf05070 */
[----:B------:R-:W3:Y:S01]  /*251d0*/  LDL R17, [R1+0x4] ;  /* 0x0000040001117983 */ /* 0x000ee20000100800 */
[----:B------:R-:W-:Y:S01]  /*251e0*/  ISETP.NE.AND.EX P0, PT, RZ, UR5, PT, P0 ;  /* 0x00000005ff007c0c */ /* 0x000fe2000bf05300 */
[----:B------:R-:W-:Y:S01]  /*251f0*/  IMAD.MOV.U32 R34, RZ, RZ, R19 ;  /* 0x000000ffff227224 */ /* 0x000fe200078e0013 */
[----:B------:R-:W4:Y:S01]  /*25200*/  LDC R0, c[0x0][0x430] ;  /* 0x00010c00ff007b82 */ /* 0x000f220000000800 */
[----:B------:R-:W0:Y:S01]  /*25210*/  S2R R21, SR_TID.X ;  /* 0x0000000000157919 */ /* 0x000e220000002100 */
[----:B------:R-:W-:-:S09]  /*25220*/  ULDC UR4, c[0x0][0x320] ;  /* 0x0000c80000047ab9 */ /* 0x000fd20000000800 */
[----:B------:R-:W1:Y:S01]  /*25230*/  @P0 LDC.64 R2, c[0x0][0x9f8] ;  /* 0x00027e00ff020b82 */ /* 0x000e620000000a00 */
[----:B0-----:R-:W-:Y:S01]  /*25240*/  LOP3.LUT R21, R21, 0x7f, RZ, 0xc0, !PT ;  /* 0x0000007f15157812 */ /* 0x001fe200078ec0ff */
[----:B-1----:R-:W-:-:S03]  /*25250*/  @P0 IMAD.WIDE R2, R19, 0x4, R2 ;  /* 0x0000000413020825 */ /* 0x002fc600078e0202 */
[----:B------:R-:W-:Y:S02]  /*25260*/  SHF.R.U32.HI R26, RZ, 0x3, R21 ;  /* 0x00000003ff1a7819 */ /* 0x000fe40000011615 */
[----:B------:R0:W3:Y:S01]  /*25270*/  @P0 LDG.E R34, desc[UR60][R2.64] ;  /* 0x0000003c02220981 */ /* 0x0000e2000c1e1900 */
[----:B----4-:R-:W-:Y:S01]  /*25280*/  ISETP.NE.AND P1, PT, R0, 0x1, PT ;  /* 0x000000010000780c */ /* 0x010fe20003f25270 */
[----:B------:R-:W1:-:S12]  /*25290*/  S2R R21, SR_TID.X ;  /* 0x0000000000157919 */ /* 0x000e580000002100 */
[----:B------:R-:W4:Y:S08]  /*252a0*/  @P1 LDC R4, c[0x0][0x434] ;  /* 0x00010d00ff041b82 */ /* 0x000f300000000800 */
[----:B------:R-:W0:Y:S01]  /*252b0*/  @P1 LDC R6, c[0x0][0x438] ;  /* 0x00010e00ff061b82 */ /* 0x000e220000000800 */
[----:B-1----:R-:W-:-:S04]  /*252c0*/  SHF.L.U32 R21, R21, 0x4, RZ ;  /* 0x0000000415157819 */ /* 0x002fc800000006ff */
[----:B------:R-:W-:Y:S01]  /*252d0*/  LOP3.LUT R21, R26, 0x70, R21, 0xf8, !PT ;  /* 0x000000701a157812 */ /* 0x000fe200078ef815 */
[----:B------:R-:W-:-:S04]  /*252e0*/  VIADD R26, R24, 0xffffffff ;  /* 0xffffffff181a7836 */ /* 0x000fc80000000000 */
[----:B------:R-:W-:Y:S01]  /*252f0*/  IMAD R5, R26, 0x60, R21 ;  /* 0x000000601a057824 */ /* 0x000fe200078e0215 */
[----:B------:R-:W-:Y:S01]  /*25300*/  LOP3.LUT R22, R22, 0xfffffff7, RZ, 0xc0, !PT ;  /* 0xfffffff716167812 */ /* 0x000fe200078ec0ff */
[----:B------:R-:W-:-:S03]  /*25310*/  UMOV UR5, 0xffffffff ;  /* 0xffffffff00057882 */ /* 0x000fc60000000000 */
[----:B--2---:R-:W-:Y:S02]  /*25320*/  ISETP.GE.AND P0, PT, R5, R20, PT ;  /* 0x000000140500720c */ /* 0x004fe40003f06270 */
[----:B------:R-:W1:Y:S02]  /*25330*/  S2R R20, SR_TID.X ;  /* 0x0000000000147919 */ /* 0x000e640000002100 */
[----:B------:R-:W-:Y:S01]  /*25340*/  ISETP.GT.U32.OR P0, PT, R21, 0x5f, P0 ;  /* 0x0000005f1500780c */ /* 0x000fe20000704470 */
[----:B---3--:R-:W-:-:S04]  /*25350*/  IMAD.IADD R5, R5, 0x1, R17 ;  /* 0x0000000105057824 */ /* 0x008fc800078e0211 */
[----:B----4-:R-:W-:-:S04]  /*25360*/  @P1 IMAD.HI.U32 R7, R5, R4, RZ ;  /* 0x0000000405071227 */ /* 0x010fc800078e00ff */
[----:B------:R-:W-:Y:S01]  /*25370*/  IMAD.MOV.U32 R4, RZ, RZ, R5 ;  /* 0x000000ffff047224 */ /* 0x000fe200078e0005 */
[----:B0-----:R-:W-:-:S03]  /*25380*/  @P1 SHF.R.U32.HI R4, RZ, R6, R7 ;  /* 0x00000006ff041219 */ /* 0x001fc60000011607 */
[----:B------:R-:W0:Y:S01]  /*25390*/  @!P0 LDC.64 R2, c[0x0][0x428] ;  /* 0x00010a00ff028b82 */ /* 0x000e220000000a00 */
[----:B------:R-:W-:-:S05]  /*253a0*/  IADD3 R6, -R4, RZ, RZ ;  /* 0x000000ff04067210 */ /* 0x000fca0007ffe1ff */
[----:B------:R-:W-:Y:S01]  /*253b0*/  IMAD R0, R0, R6, R5 ;  /* 0x0000000600007224 */ /* 0x000fe200078e0205 */
[----:B------:R-:W-:Y:S01]  /*253c0*/  @!P0 SHF.R.S32.HI R5, RZ, 0x1f, R4 ;  /* 0x0000001fff058819 */ /* 0x000fe20000011404 */
[----:B-1----:R-:W-:-:S05]  /*253d0*/  IMAD.SHL.U32 R20, R20, 0x8, RZ ;  /* 0x0000000814147824 */ /* 0x002fca00078e00ff */
[----:B------:R-:W-:-:S04]  /*253e0*/  LOP3.LUT R20, R20, 0x38, RZ, 0xc0, !PT ;  /* 0x0000003814147812 */ /* 0x000fc800078ec0ff */
[C---:B------:R-:W-:Y:S02]  /*253f0*/  LOP3.LUT R17, R20.reuse, 0x40, RZ, 0xfc, !PT ;  /* 0x0000004014117812 */ /* 0x040fe400078efcff */
[----:B------:R-:W-:Y:S02]  /*25400*/  ISETP.GE.AND P1, PT, R20, UR4, PT ;  /* 0x0000000414007c0c */ /* 0x000fe4000bf26270 */
[----:B------:R-:W-:Y:S01]  /*25410*/  SHF.R.S32.HI R8, RZ, 0x1f, R34 ;  /* 0x0000001fff087819 */ /* 0x000fe20000011422 */
[-C--:B0-----:R-:W-:Y:S01]  /*25420*/  @!P0 IMAD.WIDE.U32 R4, R34, R2.reuse, R4 ;  /* 0x0000000222048225 */ /* 0x081fe200078e0004 */
[----:B------:R-:W-:Y:S01]  /*25430*/  ISETP.GE.AND P2, PT, R17, UR4, PT ;  /* 0x0000000411007c0c */ /* 0x000fe2000bf46270 */
[----:B------:R-:W-:Y:S01]  /*25440*/  ULDC UR4, c[0x0][0x2f4] ;  /* 0x0000bd0000047ab9 */ /* 0x000fe20000000800 */
[----:B------:R-:W-:Y:S01]  /*25450*/  SEL R30, RZ, 0x1, P1 ;  /* 0x00000001ff1e7807 */ /* 0x000fe20000800000 */
[----:B------:R-:W-:Y:S01]  /*25460*/  @!P0 IMAD R6, R8, R2, RZ ;  /* 0x0000000208068224 */ /* 0x000fe200078e02ff */
[----:B------:R-:W-:Y:S01]  /*25470*/  SEL R2, RZ, 0xffffffff, P2 ;  /* 0xffffffffff027807 */ /* 0x000fe20001000000 */
[----:B------:R0:W-:Y:S02]  /*25480*/  STL [R1+0xc], R8 ;  /* 0x00000c0801007387 */ /* 0x0001e40000100800 */
[----:B------:R-:W-:-:S02]  /*25490*/  @!P0 IMAD R6, R34, R3, R6 ;  /* 0x0000000322068224 */ /* 0x000fc400078e0206 */
[----:B------:R-:W-:Y:S02]  /*254a0*/  IMAD.SHL.U32 R3, R2, 0x2, RZ ;  /* 0x0000000202037824 */ /* 0x000fe400078e00ff */
[----:B------:R-:W-:-:S03]  /*254b0*/  @!P0 IMAD.IADD R6, R5, 0x1, R6 ;  /* 0x0000000105068824 */ /* 0x000fc600078e0206 */
[----:B------:R-:W-:Y:S02]  /*254c0*/  LOP3.LUT R30, R3, 0x2, R30, 0xe2, !PT ;  /* 0x00000002031e7812 */ /* 0x000fe400078ee21e */
[----:B------:R-:W1:Y:S01]  /*254d0*/  @!P0 LDC.64 R2, c[0x0][0x418] ;  /* 0x00010600ff028b82 */ /* 0x000e620000000a00 */
[----:B------:R-:W-:Y:S01]  /*254e0*/  IMAD.U32 R5, RZ, RZ, UR39 ;  /* 0x00000027ff057e24 */ /* 0x000fe2000f8e00ff */
[----:B-1----:R-:W-:-:S04]  /*254f0*/  @!P0 LEA R2, P1, R4, R2, 0x2 ;  /* 0x0000000204028211 */ /* 0x002fc800078210ff */
[----:B------:R-:W-:Y:S02]  /*25500*/  @!P0 LEA.HI.X R3, R4, R3, R6, 0x2, P1 ;  /* 0x0000000304038211 */ /* 0x000fe400008f1406 */
[----:B------:R-:W-:-:S06]  /*25510*/  MOV R4, RZ ;  /* 0x000000ff00047202 */ /* 0x000fcc0000000f00 */
[----:B------:R1:W5:Y:S01]  /*25520*/  @!P0 LDG.E R4, desc[UR60][R2.64] ;  /* 0x0000003c02048981 */ /* 0x000362000c1e1900 */
[----:B------:R-:W-:Y:S02]  /*25530*/  ISETP.GT.U32.AND P0, PT, R21, 0x5f, PT ;  /* 0x0000005f1500780c */ /* 0x000fe40003f04070 */
[----:B------:R-:W-:Y:S02]  /*25540*/  ISETP.NE.AND P3, PT, R5, 0x3, PT ;  /* 0x000000030500780c */ /* 0x000fe40003f65270 */
[C---:B------:R-:W-:Y:S02]  /*25550*/  ISETP.GE.AND P2, PT, R20.reuse, UR4, PT ;  /* 0x0000000414007c0c */ /* 0x040fe4000bf46270 */
[----:B0-----:R-:W-:Y:S02]  /*25560*/  LOP3.LUT R8, R20, 0x80, RZ, 0xfc, !PT ;  /* 0x0000008014087812 */ /* 0x001fe400078efcff */
[----:B------:R-:W-:-:S05]  /*25570*/  ISETP.GE.AND P1, PT, R17, UR4, PT ;  /* 0x0000000411007c0c */ /* 0x000fca000bf26270 */
[----:B------:R-:W-:Y:S02]  /*25580*/  @P0 LOP3.LUT R22, R22, 0x8, RZ, 0xfc, !PT ;  /* 0x0000000816160812 */ /* 0x000fe400078efcff */
[----:B------:R-:W-:Y:S02]  /*25590*/  ISETP.GE.AND P0, PT, R8, UR4, PT ;  /* 0x0000000408007c0c */ /* 0x000fe4000bf06270 */
[----:B------:R-:W-:-:S04]  /*255a0*/  LOP3.LUT R22, R22, 0xffffffef, RZ, 0xc0, !PT ;  /* 0xffffffef16167812 */ /* 0x000fc800078ec0ff */
[----:B------:R-:W-:-:S04]  /*255b0*/  @P3 LOP3.LUT R22, R22, 0x10, RZ, 0xfc, !PT ;  /* 0x0000001016163812 */ /* 0x000fc800078efcff */
[----:B------:R-:W-:-:S04]  /*255c0*/  LOP3.LUT R22, R22, 0xfffffffb, RZ, 0xc0, !PT ;  /* 0xfffffffb16167812 */ /* 0x000fc800078ec0ff */
[----:B------:R-:W-:-:S04]  /*255d0*/  @P2 LOP3.LUT R22, R22, 0x4, RZ, 0xfc, !PT ;  /* 0x0000000416162812 */ /* 0x000fc800078efcff */
[----:B------:R-:W-:-:S04]  /*255e0*/  LOP3.LUT R22, R22, 0xfffffffe, RZ, 0xc0, !PT ;  /* 0xfffffffe16167812 */ /* 0x000fc800078ec0ff */
[----:B------:R-:W-:-:S04]  /*255f0*/  LOP3.LUT R22, R22, 0xfffffffd, RZ, 0xc0, !PT ;  /* 0xfffffffd16167812 */ /* 0x000fc800078ec0ff */
[----:B------:R-:W-:-:S04]  /*25600*/  @P1 LOP3.LUT R22, R22, 0x2, RZ, 0xfc, !PT ;  /* 0x0000000216161812 */ /* 0x000fc800078efcff */
[----:B------:R-:W-:Y:S01]  /*25610*/  @P0 LOP3.LUT R22, R22, 0x1, RZ, 0xfc, !PT ;  /* 0x0000000116160812 */ /* 0x000fe200078efcff */
[----:B-1----:R-:W-:Y:S06]  /*25620*/  BRA.DIV UR5, `(.L_x_1942) ;  /* 0x0000005205e47947 */ /* 0x002fec000b800000 */
.L_x_2071:
[----:B------:R-:W-:Y:S01]  /*25630*/  SHF.R.S32.HI R33, RZ, 0x1f, R18 ;  /* 0x0000001fff217819 */ /* 0x000fe20000011412 */
[----:B------:R-:W-:Y:S06]  /*25640*/  @!P3 BRA `(.L_x_1943) ;  /* 0x000000000004b947 */ /* 0x000fec0003800000 */
[----:B------:R-:W-:Y:S01]  /*25650*/  BPT.TRAP 0x1 ;  /* 0x000000040000795c */ /* 0x000fe20000300000 */
.L_x_1943:
[----:B------:R-:W-:Y:S01]  /*25660*/  SHF.R.S32.HI R5, RZ, 0x1f, R0 ;  /* 0x0000001fff057819 */ /* 0x000fe20000011400 */
[----:B------:R-:W-:Y:S01]  /*25670*/  ULDC.64 UR4, c[0x0][0x328] ;  /* 0x0000ca0000047ab9 */ /* 0x000fe20000000a00 */
[----:B------:R-:W-:Y:S03]  /*25680*/  BSSY B0, `(.L_x_1944) ;  /* 0x0000017000007945 */ /* 0x000fe60003800000 */
[----:B------:R-:W-:-:S04]  /*25690*/  IMAD R3, R5, UR4, RZ ;  /* 0x0000000405037c24 */ /* 0x000fc8000f8e02ff */
        /* <DEDUP_REMOVED lines=21> */
.L_x_2072:
[----:B------:R-:W-:Y:S05]  /*257f0*/  BSYNC B0 ;  /* 0x0000000000007941 */ /* 0x000fea0003800000 */
.L_x_1944:
[----:B------:R-:W2:Y:S01]  /*25800*/  LDL R9, [R1] ;  /* 0x0000000001097983 */ /* 0x000ea20000100800 */
[----:B------:R-:W-:Y:S01]  /*25810*/  ULDC.64 UR4, c[0x0][0x300] ;  /* 0x0000c00000047ab9 */ /* 0x000fe20000000a00 */
[----:B------:R-:W-:Y:S01]  /*25820*/  LOP3.LUT P4, RZ, R22, 0x4, RZ, 0xc0, !PT ;  /* 0x0000000416ff7812 */ /* 0x000fe2000788c0ff */
[----:B------:R-:W-:Y:S01]  /*25830*/  IMAD R5, R5, UR4, RZ ;  /* 0x0000000405057c24 */ /* 0x000fe2000f8e02ff */
[----:B------:R-:W1:Y:S01]  /*25840*/  S2R R8, SR_TID.X ;  /* 0x0000000000087919 */ /* 0x000e620000002100 */
[----:B0-----:R-:W-:Y:S01]  /*25850*/  IMAD.WIDE.U32 R2, R0, UR4, RZ ;  /* 0x0000000400027c25 */ /* 0x001fe2000f8e00ff */
[C---:B------:R-:W-:Y:S02]  /*25860*/  LOP3.LUT P3, RZ, R22.reuse, 0x2, RZ, 0xc0, !PT ;  /* 0x0000000216ff7812 */ /* 0x040fe4000786c0ff */
[----:B------:R-:W-:Y:S01]  /*25870*/  LOP3.LUT P2, RZ, R22, 0x1, RZ, 0xc0, !PT ;  /* 0x0000000116ff7812 */ /* 0x000fe2000784c0ff */
[----:B------:R-:W-:Y:S01]  /*25880*/  IMAD R5, R0, UR5, R5 ;  /* 0x0000000500057c24 */ /* 0x000fe2000f8e0205 */
[----:B------:R-:W-:-:S02]  /*25890*/  ULDC.64 UR4, c[0x0][0x310] ;  /* 0x0000c40000047ab9 */ /* 0x000fc40000000a00 */
        /* <DEDUP_REMOVED lines=10> */
[----:B------:R-:W-:Y:S01]  /*25940*/  IMAD R5, R27, 0x4800, R36 ;  /* 0x000048001b057824 */ /* 0x000fe200078e0224 */
[----:B------:R-:W-:Y:S01]  /*25950*/  LEA R4, P0, R2, UR4, 0x1 ;  /* 0x0000000402047c11 */ /* 0x000fe2000f8008ff */
[----:B------:R-:W-:Y:S01]  /*25960*/  UMOV UR4, 0xffffffff ;  /* 0xffffffff00047882 */ /* 0x000fe20000000000 */
[----:B------:R-:W-:Y:S02]  /*25970*/  IADD3 R0, R3, R0, RZ ;  /* 0x0000000003007210 */ /* 0x000fe40007ffe0ff */
[----:B-1----:R-:W-:Y:S02]  /*25980*/  LOP3.LUT R8, R8, 0x7f, RZ, 0xc0, !PT ;  /* 0x0000007f08087812 */ /* 0x002fe400078ec0ff */
[----:B------:R-:W-:Y:S02]  /*25990*/  LEA.HI.X R0, R2, UR5, R0, 0x1, P0 ;  /* 0x0000000502007c11 */ /* 0x000fe400080f0c00 */
[----:B------:R-:W-:Y:S01]  /*259a0*/  SHF.R.U32.HI R8, RZ, 0x3, R8 ;  /* 0x00000003ff087819 */ /* 0x000fe20000011608 */
[----:B--2---:R-:W-:-:S02]  /*259b0*/  IMAD R6, R26, -0x60, R9 ;  /* 0xffffffa01a067824 */ /* 0x004fc400078e0209 */
[----:B------:R-:W0:Y:S02]  /*259c0*/  S2R R9, SR_TID.X ;  /* 0x0000000000097919 */ /* 0x000e240000002100 */
[----:B------:R-:W-:-:S05]  /*259d0*/  IMAD.IADD R6, R6, 0x1, -R8 ;  /* 0x0000000106067824 */ /* 0x000fca00078e0a08 */
[----:B------:R-:W-:Y:S01]  /*259e0*/  ISETP.GE.AND P0, PT, R6, 0x1, PT ;  /* 0x000000010600780c */ /* 0x000fe20003f06270 */
[----:B0-----:R-:W-:-:S05]  /*259f0*/  IMAD.SHL.U32 R9, R9, 0x8, RZ ;  /* 0x0000000809097824 */ /* 0x001fca00078e00ff */
        /* <DEDUP_REMOVED lines=64> */
.L_x_2086:
[----:B------:R-:W-:-:S13]  /*25e00*/  ISETP.GE.AND P0, PT, R6, 0x51, PT ;  /* 0x000000510600780c */ /* 0x000fda0003f06270 */
[----:B-1----:R-:W-:Y:S01]  /*25e10*/  @P0 LEA R2, P1, R9, R2, 0x1 ;  /* 0x0000000209020211 */ /* 0x002fe200078208ff */
        /* <DEDUP_REMOVED lines=10> */
.L_x_1947:
        /* <DEDUP_REMOVED lines=10> */
.L_x_1948:
[----:B------:R2:W-:Y:S02]  /*25f60*/  SYNCS.ARRIVE.TRANS64.A1T0 RZ, [R7+URZ+0x2a830], RZ ;  /* 0x02a830ff07ff79a7 */ /* 0x0005e4000810003f */
[----:B------:R-:W-:Y:S05]  /*25f70*/  WARPSYNC.ALL ;  /* 0x0000000000007948 */ /* 0x000fea0003800000 */
[----:B------:R-:W-:Y:S01]  /*25f80*/  ULDC.64 UR4, c[0x0][0xa00] ;  /* 0x0002800000047ab9 */ /* 0x000fe20000000a00 */
[----:B------:R-:W-:Y:S01]  /*25f90*/  VIADD R0, R23, 0xc400 ;  /* 0x0000c40017007836 */ /* 0x000fe20000000000 */
[----:B------:R-:W-:Y:S01]  /*25fa0*/  BAR.SYNC.DEFER_BLOCKING 0x8, 0x180 ;  /* 0x0206000000007b1d */ /* 0x000fe20000010000 */
[----:B------:R-:W-:-:S03]  /*25fb0*/  ISETP.NE.U32.AND P0, PT, RZ, UR4, PT ;  /* 0x00000004ff007c0c */ /* 0x000fc6000bf05070 */
[----:B------:R-:W-:Y:S02]  /*25fc0*/  LOP3.LUT P1, RZ, R0, 0x3ff, RZ, 0xc0, !PT ;  /* 0x000003ff00ff7812 */ /* 0x000fe4000782c0ff */
[----:B------:R-:W-:Y:S01]  /*25fd0*/  ISETP.NE.AND.EX P0, PT, RZ, UR5, PT, P0 ;  /* 0x00000005ff007c0c */ /* 0x000fe2000bf05300 */
[----:B------:R-:W-:Y:S01]  /*25fe0*/  ULDC.64 UR4, c[0x0][0x298] ;  /* 0x0000a60000047ab9 */ /* 0x000fe20000000a00 */
[----:B------:R-:W-:Y:S01]  /*25ff0*/  SHF.R.S32.HI R0, RZ, 0x1f, R19 ;  /* 0x0000001fff007819 */ /* 0x000fe20000011413 */
[----:B------:R-:W-:Y:S01]  /*26000*/  BSSY B6, `(.L_x_1949) ;  /* 0x000001c000067945 */ /* 0x000fe20003800000 */
[----:B-1----:R-:W-:Y:S02]  /*26010*/  SEL R2, R19, RZ, !P0 ;  /* 0x000000ff13027207 */ /* 0x002fe40004000000 */
[----:B------:R-:W-:-:S05]  /*26020*/  SEL R0, R0, RZ, !P0 ;  /* 0x000000ff00007207 */ /* 0x000fca0004000000 */
[----:B------:R1:W-:Y:S04]  /*26030*/  STL [R1+0x30], R0 ;  /* 0x0000300001007387 */ /* 0x0003e80000100800 */
[----:B------:R3:W-:Y:S01]  /*26040*/  STL [R1+0x20], R2 ;  /* 0x0000200201007387 */ /* 0x0007e20000100800 */
[----:B-1----:R-:W-:Y:S01]  /*26050*/  SHF.R.S32.HI R0, RZ, 0x1f, R35 ;  /* 0x0000001fff007819 */ /* 0x002fe20000011423 */
[----:B---3--:R-:W-:-:S04]  /*26060*/  IMAD.WIDE.U32 R2, R35, UR4, RZ ;  /* 0x0000000423027c25 */ /* 0x008fc8000f8e00ff */
[----:B------:R-:W-:Y:S01]  /*26070*/  IMAD R0, R0, UR4, RZ ;  /* 0x0000000400007c24 */ /* 0x000fe2000f8e02ff */
[----:B------:R1:W-:Y:S03]  /*26080*/  STL.64 [R1+0x18], R2 ;  /* 0x0000180201007387 */ /* 0x0003e60000100a00 */
[----:B------:R-:W-:-:S05]  /*26090*/  IMAD R0, R35, UR5, R0 ;  /* 0x0000000523007c24 */ /* 0x000fca000f8e0200 */
[----:B------:R-:W-:Y:S01]  /*260a0*/  IADD3 R35, R3, R0, RZ ;  /* 0x0000000003237210 */ /* 0x000fe20007ffe0ff */
[----:B------:R-:W-:Y:S06]  /*260b0*/  @!P1 BRA `(.L_x_1950) ;  /* 0x0000000000409947 */ /* 0x000fec0003800000 */
[----:B-1----:R-:W-:Y:S01]  /*260c0*/  MOV R2, 0x0 ;  /* 0x0000000000027802 */ /* 0x002fe20000000f00 */
[----:B------:R-:W-:Y:S01]  /*260d0*/  ULDC.64 UR4, c[0x4][0xf0] ;  /* 0x01003c0000047ab9 */ /* 0x000fe20000000a00 */
[----:B------:R-:W-:Y:S01]  /*260e0*/  ULDC.64 UR6, c[0x4][0xf8] ;  /* 0x01003e0000067ab9 */ /* 0x000fe20000000a00 */
[----:B------:R-:W-:Y:S01]  /*260f0*/  ULDC.64 UR8, c[0x4][0x88] ;  /* 0x0100220000087ab9 */ /* 0x000fe20000000a00 */
[----:B0-----:R-:W-:Y:S01]  /*26100*/  IMAD.U32 R4, RZ, RZ, UR4 ;  /* 0x00000004ff047e24 */ /* 0x001fe2000f8e00ff */
[----:B--2---:R-:W-:Y:S01]  /*26110*/  MOV R7, UR7 ;  /* 0x0000000700077c02 */ /* 0x004fe20008000f00 */
[----:B------:R-:W0:Y:S01]  /*26120*/  LDC.64 R2, c[0x4][R2] ;  /* 0x0100000002027b82 */ /* 0x000e220000000a00 */
[----:B------:R-:W-:Y:S01]  /*26130*/  IMAD.U32 R5, RZ, RZ, UR5 ;  /* 0x00000005ff057e24 */ /* 0x000fe2000f8e00ff */
[----:B------:R-:W-:Y:S01]  /*26140*/  MOV R12, 0x1 ;  /* 0x00000001000c7802 */ /* 0x000fe20000000f00 */
[----:B------:R-:W-:Y:S02]  /*26150*/  IMAD.U32 R6, RZ, RZ, UR6 ;  /* 0x00000006ff067e24 */ /* 0x000fe4000f8e00ff */
[----:B------:R-:W-:-:S02]  /*26160*/  IMAD.U32 R10, RZ, RZ, UR8 ;  /* 0x00000008ff0a7e24 */ /* 0x000fc4000f8e00ff */
[----:B------:R-:W-:Y:S02]  /*26170*/  IMAD.U32 R11, RZ, RZ, UR9 ;  /* 0x00000009ff0b7e24 */ /* 0x000fe4000f8e00ff */
[----:B------:R-:W-:Y:S02]  /*26180*/  IMAD.MOV.U32 R8, RZ, RZ, 0x70 ;  /* 0x00000070ff087424 */ /* 0x000fe400078e00ff */
[----:B------:R-:W-:-:S07]  /*26190*/  IMAD.MOV.U32 R13, RZ, RZ, RZ ;  /* 0x000000ffff0d7224 */ /* 0x000fce00078e00ff */
[----:B------:R-:W-:-:S07]  /*261a0*/  LEPC R20, `(.L_x_1950) ;  /* 0x000000001014794e */ /* 0x000fce0000000000 */
[----:B0-----:R-:W-:Y:S05]  /*261b0*/  CALL.ABS.NOINC R2 ;  /* 0x0000000002007343 */ /* 0x001fea0003c00000 */
.L_x_1950:
[----:B------:R-:W-:Y:S05]  /*261c0*/  BSYNC B6 ;  /* 0x0000000000067941 */ /* 0x000fea0003800000 */
.L_x_1949:
[----:B------:R-:W3:Y:S01]  /*261d0*/  LDL.LU R20, [R1+0x30] ;  /* 0x0000300001147983 */ /* 0x000ee20000300800 */
[----:B------:R-:W-:Y:S01]  /*261e0*/  ULDC.64 UR4, c[0x0][0x2d8] ;  /* 0x0000b60000047ab9 */ /* 0x000fe20000000a00 */
[----:B--2---:R-:W2:Y:S02]  /*261f0*/  LDC R7, c[0x0][0x448] ;  /* 0x00011200ff077b82 */ /* 0x004ea40000000800 */
[----:B------:R-:W4:Y:S04]  /*26200*/  LDL.LU R21, [R1+0x20] ;  /* 0x0000200001157983 */ /* 0x000f280000300800 */
[----:B-1----:R-:W5:Y:S01]  /*26210*/  LDL.LU.64 R2, [R1+0x18] ;  /* 0x0000180001027983 */ /* 0x002f620000300a00 */
[----:B------:R-:W-:Y:S01]  /*26220*/  IMAD R0, R33, UR4, RZ ;  /* 0x0000000421007c24 */ /* 0x000fe2000f8e02ff */
[----:B------:R-:W1:Y:S03]  /*26230*/  S2R R8, SR_TID.X ;  /* 0x0000000000087919 */ /* 0x000e660000002100 */
[----:B------:R-:W-:Y:S01]  /*26240*/  IMAD R0, R18, UR5, R0 ;  /* 0x0000000512007c24 */ /* 0x000fe2000f8e0200 */
[----:B--2---:R-:W-:-:S13]  /*26250*/  ISETP.NE.AND P0, PT, R7, 0x1, PT ;  /* 0x000000010700780c */ /* 0x004fda0003f05270 */
[----:B------:R-:W2:Y:S01]  /*26260*/  @P0 LDC R6, c[0x0][0x44c] ;  /* 0x00011300ff060b82 */ /* 0x000ea20000000800 */
[----:B-1----:R-:W-:-:S05]  /*26270*/  IMAD.SHL.U32 R8, R8, 0x8, RZ ;  /* 0x0000000808087824 */ /* 0x002fca00078e00ff */
[----:B------:R-:W-:Y:S01]  /*26280*/  LOP3.LUT R8, R8, 0x38, RZ, 0xc0, !PT ;  /* 0x0000003808087812 */ /* 0x000fe200078ec0ff */
[----:B-----5:R-:W-:Y:S02]  /*26290*/  IMAD.MOV.U32 R3, RZ, RZ, R35 ;  /* 0x000000ffff037224 */ /* 0x020fe400078e0023 */
[----:B------:R-:W-:Y:S01]  /*262a0*/  IMAD.WIDE.U32 R2, R18, UR4, R2 ;  /* 0x0000000412027c25 */ /* 0x000fe2000f8e0002 */
[----:B------:R-:W-:-:S03]  /*262b0*/  ULDC.64 UR4, c[0x0][0x2e0] ;  /* 0x0000b80000047ab9 */ /* 0x000fc60000000a00 */
[----:B------:R-:W-:Y:S02]  /*262c0*/  IMAD.IADD R3, R3, 0x1, R0 ;  /* 0x0000000103037824 */ /* 0x000fe400078e0200 */
[----:B---3--:R-:W-:Y:S02]  /*262d0*/  IMAD R0, R20, UR4, RZ ;  /* 0x0000000414007c24 */ /* 0x008fe4000f8e02ff */
[----:B------:R-:W1:Y:S01]  /*262e0*/  S2R R20, SR_TID.X ;  /* 0x0000000000147919 */ /* 0x000e620000002100 */
[----:B----4-:R-:W-:-:S04]  /*262f0*/  IMAD.WIDE.U32 R2, R21, UR4, R2 ;  /* 0x0000000415027c25 */ /* 0x010fc8000f8e0002 */
[----:B------:R-:W-:Y:S01]  /*26300*/  IMAD R0, R21, UR5, R0 ;  /* 0x0000000515007c24 */ /* 0x000fe2000f8e0200 */
[----:B------:R-:W-:-:S04]  /*26310*/  ULDC.64 UR4, c[0x0][0x2d0] ;  /* 0x0000b40000047ab9 */ /* 0x000fc80000000a00 */
[----:B------:R-:W-:Y:S02]  /*26320*/  IADD3 R3, R3, R0, RZ ;  /* 0x0000000003037210 */ /* 0x000fe40007ffe0ff */
[----:B------:R-:W3:Y:S01]  /*26330*/  @P0 LDC R0, c[0x0][0x450] ;  /* 0x00011400ff000b82 */ /* 0x000ee20000000800 */
[----:B-1----:R-:W-:-:S04]  /*26340*/  LOP3.LUT R20, R20, 0x7f, RZ, 0xc0, !PT ;  /* 0x0000007f14147812 */ /* 0x002fc800078ec0ff */
[----:B------:R-:W-:Y:S02]  /*26350*/  SHF.R.U32.HI R21, RZ, 0x3, R20 ;  /* 0x00000003ff157819 */ /* 0x000fe40000011614 */
[----:B------:R-:W1:Y:S02]  /*26360*/  S2R R20, SR_TID.X ;  /* 0x0000000000147919 */ /* 0x000e640000002100 */
[----:B-1----:R-:W-:-:S05]  /*26370*/  IMAD.SHL.U32 R20, R20, 0x10, RZ ;  /* 0x0000001014147824 */ /* 0x002fca00078e00ff */
[----:B------:R-:W-:Y:S02]  /*26380*/  LOP3.LUT R20, R21, 0x70, R20, 0xf8, !PT ;  /* 0x0000007015147812 */ /* 0x000fe400078ef814 */
[----:B------:R-:W1:Y:S03]  /*26390*/  S2R R21, SR_TID.X ;  /* 0x0000000000157919 */ /* 0x000e660000002100 */
[----:B------:R-:W-:Y:S02]  /*263a0*/  IMAD.IADD R5, R20, 0x1, R28 ;  /* 0x0000000114057824 */ /* 0x000fe400078e021c */
[----:B------:R-:W4:Y:S02]  /*263b0*/  S2R R20, SR_TID.X ;  /* 0x0000000000147919 */ /* 0x000f240000002100 */
[----:B--2---:R-:W-:-:S04]  /*263c0*/  @P0 IMAD.HI.U32 R6, R5, R6, RZ ;  /* 0x0000000605060227 */ /* 0x004fc800078e00ff */
[----:B0-----:R-:W-:Y:S01]  /*263d0*/  IMAD.MOV.U32 R4, RZ, RZ, R5 ;  /* 0x000000ffff047224 */ /* 0x001fe200078e0005 */
[----:B---3--:R-:W-:-:S04]  /*263e0*/  @P0 SHF.R.U32.HI R4, RZ, R0, R6 ;  /* 0x00000000ff040219 */ /* 0x008fc80000011606 */
[C---:B------:R-:W-:Y:S01]  /*263f0*/  IADD3 R0, -R4.reuse, RZ, RZ ;  /* 0x000000ff04007210 */ /* 0x040fe20007ffe1ff */
[----:B------:R-:W-:-:S04]  /*26400*/  IMAD.WIDE.U32 R2, R4, UR4, R2 ;  /* 0x0000000404027c25 */ /* 0x000fc8000f8e0002 */
[----:B------:R-:W-:Y:S01]  /*26410*/  IMAD R0, R7, R0, R5 ;  /* 0x0000000007007224 */ /* 0x000fe200078e0205 */
[----:B------:R-:W-:-:S05]  /*26420*/  SHF.R.S32.HI R5, RZ, 0x1f, R4 ;  /* 0x0000001fff057819 */ /* 0x000fca0000011404 */
[----:B------:R-:W-:-:S04]  /*26430*/  IMAD R5, R5, UR4, RZ ;  /* 0x0000000405057c24 */ /* 0x000fc8000f8e02ff */
[----:B------:R-:W-:Y:S01]  /*26440*/  IMAD R5, R4, UR5, R5 ;  /* 0x0000000504057c24 */ /* 0x000fe2000f8e0205 */
[----:B------:R-:W-:Y:S01]  /*26450*/  SHF.R.S32.HI R4, RZ, 0x1f, R0 ;  /* 0x0000001fff047819 */ /* 0x000fe20000011400 */
[----:B------:R-:W-:Y:S01]  /*26460*/  ULDC.64 UR4, c[0x0][0x2c8] ;  /* 0x0000b20000047ab9 */ /* 0x000fe20000000a00 */
[----:B-1----:R-:W-:Y:S01]  /*26470*/  SHF.L.U32 R21, R21, 0x3, RZ ;  /* 0x0000000315157819 */ /* 0x002fe200000006ff */
[----:B------:R-:W-:Y:S02]  /*26480*/  IMAD.IADD R3, R3, 0x1, R5 ;  /* 0x0000000103037824 */ /* 0x000fe400078e0205 */
[----:B------:R-:W-:Y:S01]  /*26490*/  IMAD R4, R4, UR4, RZ ;  /* 0x0000000404047c24 */ /* 0x000fe2000f8e02ff */
[----:B------:R-:W-:Y:S01]  /*264a0*/  LOP3.LUT R21, R21, 0x38, RZ, 0xc0, !PT ;  /* 0x0000003815157812 */ /* 0x000fe200078ec0ff */
[----:B------:R-:W-:Y:S01]  /*264b0*/  IMAD.WIDE.U32 R2, R0, UR4, R2 ;  /* 0x0000000400027c25 */ /* 0x000fe2000f8e0002 */
[----:B----4-:R-:W-:Y:S02]  /*264c0*/  LOP3.LUT R20, R20, 0x7f, RZ, 0xc0, !PT ;  /* 0x0000007f14147812 */ /* 0x010fe400078ec0ff */
[C---:B------:R-:W-:Y:S01]  /*264d0*/  LOP3.LUT R9, R21.reuse, 0x40, RZ, 0xfc, !PT ;  /* 0x0000004015097812 */ /* 0x040fe200078efcff */
[----:B------:R-:W-:Y:S01]  /*264e0*/  IMAD R4, R0, UR5, R4 ;  /* 0x0000000500047c24 */ /* 0x000fe2000f8e0204 */
[----:B------:R-:W-:Y:S01]  /*264f0*/  ULDC.64 UR4, c[0x0][0x280] ;  /* 0x0000a00000047ab9 */ /* 0x000fe20000000a00 */
[----:B------:R-:W-:-:S02]  /*26500*/  LOP3.LUT R10, R21, 0x80, RZ, 0xfc, !PT ;  /* 0x00000080150a7812 */ /* 0x000fc400078efcff */
[----:B------:R-:W-:Y:S01]  /*26510*/  IMAD.IADD R4, R3, 0x1, R4 ;  /* 0x0000000103047824 */ /* 0x000fe200078e0204 */
[----:B------:R-:W-:Y:S01]  /*26520*/  LEA R0, P0, R2, UR4, 0x1 ;  /* 0x0000000402007c11 */ /* 0x000fe2000f8008ff */
[----:B------:R-:W-:Y:S02]  /*26530*/  ULDC UR4, c[0x0][0x2b8] ;  /* 0x0000ae0000047ab9 */ /* 0x000fe40000000800 */
[----:B------:R-:W-:Y:S02]  /*26540*/  ISETP.GE.AND P3, PT, R8, UR4, PT ;  /* 0x0000000408007c0c */ /* 0x000fe4000bf66270 */
[----:B------:R-:W-:Y:S01]  /*26550*/  LEA.HI.X R4, R2, UR5, R4, 0x1, P0 ;  /* 0x0000000502047c11 */ /* 0x000fe200080f0c04 */
[----:B------:R-:W-:Y:S01]  /*26560*/  UMOV UR5, 0xffffffff ;  /* 0xffffffff00057882 */ /* 0x000fe20000000000 */
[----:B------:R-:W-:Y:S02]  /*26570*/  ISETP.GE.AND P2, PT, R9, UR4, PT ;  /* 0x0000000409007c0c */ /* 0x000fe4000bf46270 */
[----:B------:R-:W-:-:S02]  /*26580*/  ISETP.GE.AND P0, PT, R10, UR4, PT ;  /* 0x000000040a007c0c */ /* 0x000fc4000bf06270 */
[----:B------:R-:W-:Y:S01]  /*26590*/  SHF.R.U32.HI R9, RZ, 0x3, R20 ;  /* 0x00000003ff097819 */ /* 0x000fe20000011614 */
[----:B------:R-:W-:Y:S10]  /*265a0*/  BRA.DIV UR5, `(.L_x_1951) ;  /* 0x0000004e05747947 */ /* 0x000ff4000b800000 */
[----:B------:R-:W0:Y:S01]  /*265b0*/  SHFL.IDX PT, R3, R0, RZ, 0x181f ;  /* 0x00181fff00037589 */ /* 0x000e2200000e0000 */
[----:B------:R-:W-:Y:S02]  /*265c0*/  IMAD R32, R32, R7, RZ ;  /* 0x0000000720207224 */ /* 0x000fe400078e02ff */
[----:B------:R-:W-:Y:S01]  /*265d0*/  IMAD.IADD R28, R9, 0x1, R28 ;  /* 0x00000001091c7824 */ /* 0x000fe200078e021c */
[----:B------:R-:W1:Y:S03]  /*265e0*/  SHFL.IDX PT, R2, R4, RZ, 0x181f ;  /* 0x00181fff04027589 */ /* 0x000e6600000e0000 */
[C---:B------:R-:W-:Y:S01]  /*265f0*/  VIADD R5, R28.reuse, 0x10 ;  /* 0x000000101c057836 */ /* 0x040fe20000000000 */
[----:B------:R-:W-:Y:S01]  /*26600*/  ISETP.GE.AND P1, PT, R28, R32, PT ;  /* 0x000000201c00720c */ /* 0x000fe20003f26270 */
[----:B------:R-:W-:-:S12]  /*26610*/  SHFL.IDX PT, R14, R0, 0x7, 0x181f ;  /* 0x00f81f00000e7f89 */ /* 0x000fd800000e0000 */
[----:B0-----:R-:W-:-:S05]  /*26620*/  @!P1 LEA R3, P4, R8, R3, 0x1 ;  /* 0x0000000308039211 */ /* 0x001fca00078808ff */
[----:B-1----:R-:W-:-:S05]  /*26630*/  @!P1 IMAD.X R2, RZ, RZ, R2, P4 ;  /* 0x000000ffff029224 */ /* 0x002fca00020e0602 */
[----:B------:R-:W-:-:S04]  /*26640*/  @!P1 LOP3.LUT R3, R3, R2, RZ, 0x3c, !PT ;  /* 0x0000000203039212 */ /* 0x000fc800078e3cff */
[----:B------:R-:W-:-:S04]  /*26650*/  @!P1 LOP3.LUT R2, R3, R2, RZ, 0x3c, !PT ;  /* 0x0000000203029212 */ /* 0x000fc800078e3cff */
[----:B------:R-:W-:-:S05]  /*26660*/  @!P1 LOP3.LUT R3, R3, R2, RZ, 0x3c, !PT ;  /* 0x0000000203039212 */ /* 0x000fca00078e3cff */
[----:B------:R-:W-:Y:S04]  /*26670*/  @!P1 LDGSTS.E.BYPASS.LTC128B.128 [R37+0xc400], desc[UR60][R2.64], !P3 ;  /* 0x0c40000002259fae */ /* 0x000fe8000d901d7c */
[----:B------:R-:W-:Y:S04]  /*26680*/  @!P1 LDGSTS.E.BYPASS.LTC128B.128 [R37+0x10400], desc[UR60][R2.64+0x80], !P2 ;  /* 0x1040008002259fae */ /* 0x000fe8000d101d7c */
[----:B------:R0:W-:Y:S01]  /*26690*/  @!P1 LDGSTS.E.BYPASS.LTC128B.128 [R37+0x14400], desc[UR60][R2.64+0x100], !P0 ;  /* 0x1440010002259fae */ /* 0x0001e2000c101d7c */
[----:B------:R-:W-:Y:S01]  /*266a0*/  ISETP.GE.AND P1, PT, R5, R32, PT ;  /* 0x000000200500720c */ /* 0x000fe20003f26270 */
[----:B------:R-:W-:-:S02]  /*266b0*/  VIADD R5, R28, 0x20 ;  /* 0x000000201c057836 */ /* 0x000fc40000000000 */
[----:B0-----:R-:W0:Y:S04]  /*266c0*/  SHFL.IDX PT, R3, R0, 0x1, 0x181f ;  /* 0x00381f0000037f89 */ /* 0x001e2800000e0000 */
[----:B------:R-:W1:Y:S06]  /*266d0*/  SHFL.IDX PT, R2, R4, 0x1, 0x181f ;  /* 0x00381f0004027f89 */ /* 0x000e6c00000e0000 */
[----:B0-----:R-:W-:-:S04]  /*266e0*/  @!P1 LEA R3, P4, R8, R3, 0x1 ;  /* 0x0000000308039211 */ /* 0x001fc800078808ff */
[----:B-1----:R-:W-:-:S04]  /*266f0*/  @!P1 IADD3.X R2, RZ, R2, RZ, P4, !PT ;  /* 0x00000002ff029210 */ /* 0x002fc800027fe4ff */
        /* <DEDUP_REMOVED lines=59> */
[----:B-1----:R-:W-:-:S05]  /*26ab0*/  @!P1 IMAD.X R2, RZ, RZ, R2, P4 ;  /* 0x000000ffff029224 */ /* 0x002fca00020e0602 */
[----:B------:R-:W-:-:S04]  /*26ac0*/  @!P1 LOP3.LUT R3, R3, R2, RZ, 0x3c, !PT ;  /* 0x0000000203039212 */ /* 0x000fc800078e3cff */
[----:B------:R-:W-:-:S04]  /*26ad0*/  @!P1 LOP3.LUT R2, R3, R2, RZ, 0x3c, !PT ;  /* 0x0000000203029212 */ /* 0x000fc800078e3cff */
[----:B------:R-:W-:-:S05]  /*26ae0*/  @!P1 LOP3.LUT R3, R3, R2, RZ, 0x3c, !PT ;  /* 0x0000000203039212 */ /* 0x000fca00078e3cff */
[----:B------:R0:W-:Y:S04]  /*26af0*/  @!P1 LDGSTS.E.BYPASS.LTC128B.128 [R37+0xf400], desc[UR60][R2.64], !P3 ;  /* 0x0f40000002259fae */ /* 0x0001e8000d901d7c */
[----:B------:R0:W-:Y:S04]  /*26b00*/  @!P1 LDGSTS.E.BYPASS.LTC128B.128 [R37+0x13400], desc[UR60][R2.64+0x80], !P2 ;  /* 0x1340008002259fae */ /* 0x0001e8000d101d7c */
[----:B--2---:R0:W-:Y:S02]  /*26b10*/  @!P1 LDGSTS.E.BYPASS.LTC128B.128 [R37+0x17400], desc[UR60][R2.64+0x100], !P0 ;  /* 0x1740010002259fae */ /* 0x0041e4000c101d7c */
.L_x_2103:
[----:B0-----:R-:W-:Y:S01]  /*26b20*/  VIADD R3, R28, 0x70 ;  /* 0x000000701c037836 */ /* 0x001fe20000000000 */
[----:B------:R-:W-:Y:S04]  /*26b30*/  BSSY B0, `(.L_x_1952) ;  /* 0x000000b000007945 */ /* 0x000fe80003800000 */
[----:B------:R-:W-:-:S13]  /*26b40*/  ISETP.GE.AND P1, PT, R3, R32, PT ;  /* 0x000000200300720c */ /* 0x000fda0003f26270 */
[----:B------:R-:W-:Y:S05]  /*26b50*/  @P1 BRA `(.L_x_1953) ;  /* 0x0000000000201947 */ /* 0x000fea0003800000 */
[----:B------:R-:W-:-:S04]  /*26b60*/  LEA R2, P1, R8, R14, 0x1 ;  /* 0x0000000e08027211 */ /* 0x000fc800078208ff */
[----:B------:R-:W-:-:S05]  /*26b70*/  IADD3.X R3, RZ, R4, RZ, P1, !PT ;  /* 0x00000004ff037210 */ /* 0x000fca0000ffe4ff */
[----:B------:R-:W-:Y:S01]  /*26b80*/  @!PT LDS RZ, [RZ] ;  /* 0x00000000fffff984 */ /* 0x000fe20000000800 */
[----:B------:R-:W-:Y:S01]  /*26b90*/  @!PT LDS RZ, [RZ] ;  /* 0x00000000fffff984 */ /* 0x000fe20000000800 */
[----:B------:R-:W-:Y:S01]  /*26ba0*/  @!PT LDS RZ, [RZ] ;  /* 0x00000000fffff984 */ /* 0x000fe20000000800 */
[----:B------:R0:W-:Y:S04]  /*26bb0*/  LDGSTS.E.BYPASS.LTC128B.128 [R37+0xfc00], desc[UR60][R2.64], !P3 ;  /* 0x0fc0000002257fae */ /* 0x0001e8000d901d7c */
[----:B------:R0:W-:Y:S04]  /*26bc0*/  LDGSTS.E.BYPASS.LTC128B.128 [R37+0x13c00], desc[UR60][R2.64+0x80], !P2 ;  /* 0x13c0008002257fae */ /* 0x0001e8000d101d7c */
[----:B------:R0:W-:Y:S02]  /*26bd0*/  LDGSTS.E.BYPASS.LTC128B.128 [R37+0x17c00], desc[UR60][R2.64+0x100], !P0 ;  /* 0x17c0010002257fae */ /* 0x0001e4000c101d7c */
.L_x_1953:
[----:B------:R-:W-:Y:S05]  /*26be0*/  BSYNC B0 ;  /* 0x0000000000007941 */ /* 0x000fea0003800000 */
.L_x_1952:
[----:B------:R-:W-:Y:S01]  /*26bf0*/  NOP ;  /* 0x0000000000007918 */ /* 0x000fe20000000000 */
[----:B------:R-:W-:-:S13]  /*26c00*/  PLOP3.LUT P0, PT, PT, PT, PT, 0x80, 0x0 ;  /* 0x000000000000781c */ /* 0x000fda0003f0f070 */
.L_x_1954:
        /* <DEDUP_REMOVED lines=8> */
[----:B------:R-:W-:Y:S01]  /*26c90*/  LEA.HI R0, R2, R2, RZ, 0x1 ;  /* 0x0000000202007211 */ /* 0x000fe200078f08ff */
[----:B------:R0:W-:Y:S03]  /*26ca0*/  STL [R1+0x28], R2 ;  /* 0x0000280201007387 */ /* 0x0001e60000100800 */
[----:B------:R-:W-:-:S05]  /*26cb0*/  LOP3.LUT R0, R0, 0xfffffffe, RZ, 0xc0, !PT ;  /* 0xfffffffe00007812 */ /* 0x000fca00078ec0ff */
[----:B------:R-:W-:-:S05]  /*26cc0*/  IMAD.IADD R0, R2, 0x1, -R0 ;  /* 0x0000000102007824 */ /* 0x000fca00078e0a00 */
[----:B0-----:R-:W-:Y:S01]  /*26cd0*/  SHF.L.U32 R2, R0, 0x1f, RZ ;  /* 0x0000001f00027819 */ /* 0x001fe200000006ff */
[----:B------:R-:W-:Y:S01]  /*26ce0*/  NOP ;  /* 0x0000000000007918 */ /* 0x000fe20000000000 */
[----:B------:R-:W2:Y:S01]  /*26cf0*/  LDL.LU R3, [R1+0x24] ;  /* 0x0000240001037983 */ /* 0x000ea20000300800 */
[----:B------:R0:W-:Y:S01]  /*26d00*/  SYNCS.ARRIVE.TRANS64.A1T0 RZ, [R23+URZ+0x2a800], RZ ;  /* 0x02a800ff17ff79a7 */ /* 0x0001e2000810003f */
[----:B------:R-:W-:Y:S01]  /*26d10*/  BSSY B0, `(.L_x_1955) ;  /* 0x0000004000007945 */ /* 0x000fe20003800000 */
[----:B------:R-:W1:Y:S01]  /*26d20*/  SYNCS.PHASECHK.TRANS64.TRYWAIT P0, [R23+URZ+0x2a820], R2 ;  /* 0x02a82002170075a7 */ /* 0x000e62000800017f */
[----:B--2---:R-:W-:Y:S02]  /*26d30*/  VIADD R0, R3, 0xfffffffe ;  /* 0xfffffffe03007836 */ /* 0x004fe40000000000 */
[----:B01----:R-:W-:Y:S05]  /*26d40*/  @!P0 BRA `(.L_x_1956) ;  /* 0x0000005000648947 */ /* 0x003fea0003800000 */
.L_x_2104:
[----:B------:R-:W-:Y:S05]  /*26d50*/  BSYNC B0 ;  /* 0x0000000000007941 */ /* 0x000fea0003800000 */
.L_x_1955:
[----:B------:R-:W2:Y:S01]  /*26d60*/  LDL R3, [R1+0x8] ;  /* 0x0000080001037983 */ /* 0x000ea20000100800 */
[----:B------:R-:W-:Y:S01]  /*26d70*/  BSSY B0, `(.L_x_1957) ;  /* 0x00000fd000007945 */ /* 0x000fe20003800000 */
[----:B--2---:R-:W-:-:S13]  /*26d80*/  ISETP.GE.AND P0, PT, R0, R3, PT ;  /* 0x000000030000720c */ /* 0x004fda0003f06270 */
[----:B------:R-:W-:Y:S05]  /*26d90*/  @!P0 BRA `(.L_x_1958) ;  /* 0x0000000c00e88947 */ /* 0x000fea0003800000 */
[----:B------:R-:W-:Y:S01]  /*26da0*/  MOV R10, R27 ;  /* 0x0000001b000a7202 */ /* 0x000fe20000000f00 */
[----:B------:R-:W-:Y:S02]  /*26db0*/  IMAD.MOV.U32 R20, RZ, RZ, R29 ;  /* 0x000000ffff147224 */ /* 0x000fe400078e001d */
[----:B------:R-:W-:-:S07]  /*26dc0*/  IMAD.MOV.U32 R32, RZ, RZ, R26 ;  /* 0x000000ffff207224 */ /* 0x000fce00078e001a */
.L_x_1971:
[----:B0-----:R-:W2:Y:S01]  /*26dd0*/  LDL R2, [R1+0x4] ;  /* 0x0000040001027983 */ /* 0x001ea20000100800 */
[----:B------:R-:W0:Y:S03]  /*26de0*/  LDC R7, c[0x0][0x430] ;  /* 0x00010c00ff077b82 */ /* 0x000e260000000800 */
[----:B------:R-:W3:Y:S01]  /*26df0*/  LDL R8, [R1+0xc] ;  /* 0x00000c0001087983 */ /* 0x000ee20000100800 */
[----:B------:R-:W1:Y:S01]  /*26e00*/  S2R R3, SR_TID.X ;  /* 0x0000000000037919 */ /* 0x000e620000002100 */
[----:B------:R-:W4:Y:S01]  /*26e10*/  S2R R9, SR_TID.X ;  /* 0x0000000000097919 */ /* 0x000f220000002100 */
[----:B0-----:R-:W-:-:S13]  /*26e20*/  ISETP.NE.AND P0, PT, R7, 0x1, PT ;  /* 0x000000010700780c */ /* 0x001fda0003f05270 */
[----:B------:R-:W0:Y:S01]  /*26e30*/  @P0 LDC R5, c[0x0][0x434] ;  /* 0x00010d00ff050b82 */ /* 0x000e220000000800 */
[----:B-1----:R-:W-:-:S04]  /*26e40*/  LOP3.LUT R3, R3, 0x7f, RZ, 0xc0, !PT ;  /* 0x0000007f03037812 */ /* 0x002fc800078ec0ff */
[----:B------:R-:W-:Y:S01]  /*26e50*/  SHF.R.U32.HI R3, RZ, 0x3, R3 ;  /* 0x00000003ff037819 */ /* 0x000fe20000011603 */
[----:B----4-:R-:W-:-:S05]  /*26e60*/  IMAD.SHL.U32 R9, R9, 0x10, RZ ;  /* 0x0000001009097824 */ /* 0x010fca00078e00ff */
[----:B------:R-:W-:Y:S02]  /*26e70*/  LOP3.LUT R9, R3, 0x70, R9, 0xf8, !PT ;  /* 0x0000007003097812 */ /* 0x000fe400078ef809 */
[----:B------:R-:W1:Y:S02]  /*26e80*/  @P0 LDC R3, c[0x0][0x438] ;  /* 0x00010e00ff030b82 */ /* 0x000e640000000800 */
[----:B------:R-:W-:Y:S01]  /*26e90*/  ISETP.GT.U32.AND P2, PT, R9, 0x5f, PT ;  /* 0x0000005f0900780c */ /* 0x000fe20003f44070 */
[----:B--2---:R-:W-:-:S05]  /*26ea0*/  IMAD R4, R0, 0x60, R2 ;  /* 0x0000006000047824 */ /* 0x004fca00078e0202 */
[----:B------:R-:W-:-:S05]  /*26eb0*/  IADD3 R4, R9, R4, RZ ;  /* 0x0000000409047210 */ /* 0x000fca0007ffe0ff */
[----:B0-----:R-:W-:-:S04]  /*26ec0*/  @P0 IMAD.HI.U32 R6, R4, R5, RZ ;  /* 0x0000000504060227 */ /* 0x001fc800078e00ff */
[----:B------:R-:W-:Y:S01]  /*26ed0*/  IMAD.MOV.U32 R2, RZ, RZ, R4 ;  /* 0x000000ffff027224 */ /* 0x000fe200078e0004 */
[----:B-1----:R-:W-:-:S05]  /*26ee0*/  @P0 SHF.R.U32.HI R2, RZ, R3, R6 ;  /* 0x00000003ff020219 */ /* 0x002fca0000011606 */
[----:B------:R-:W-:-:S04]  /*26ef0*/  IMAD.MOV R3, RZ, RZ, -R2 ;  /* 0x000000ffff037224 */ /* 0x000fc800078e0a02 */
[----:B------:R-:W-:Y:S02]  /*26f00*/  IMAD R7, R7, R3, R4 ;  /* 0x0000000307077224 */ /* 0x000fe400078e0204 */
[----:B------:R-:W3:Y:S01]  /*26f10*/  @!P2 LDC.64 R4, c[0x0][0x428] ;  /* 0x00010a00ff04ab82 */ /* 0x000ee20000000a00 */
[--C-:B------:R-:W-:Y:S01]  /*26f20*/  @!P2 SHF.R.S32.HI R3, RZ, 0x1f, R2.reuse ;  /* 0x0000001fff03a819 */ /* 0x100fe20000011402 */
[-C--:B---3--:R-:W-:Y:S02]  /*26f30*/  @!P2 IMAD R6, R8, R4.reuse, RZ ;  /* 0x000000040806a224 */ /* 0x088fe400078e02ff */
[----:B------:R-:W-:-:S04]  /*26f40*/  @!P2 IMAD.WIDE.U32 R2, R34, R4, R2 ;  /* 0x000000042202a225 */ /* 0x000fc800078e0002 */
[----:B------:R-:W-:Y:S02]  /*26f50*/  @!P2 IMAD R6, R34, R5, R6 ;  /* 0x000000052206a224 */ /* 0x000fe400078e0206 */
[----:B------:R-:W0:Y:S02]  /*26f60*/  @!P2 LDC.64 R4, c[0x0][0x418] ;  /* 0x00010600ff04ab82 */ /* 0x000e240000000a00 */
[----:B------:R-:W-:Y:S01]  /*26f70*/  @!P2 IMAD.IADD R3, R6, 0x1, R3 ;  /* 0x000000010603a824 */ /* 0x000fe200078e0203 */
[----:B------:R-:W-:Y:S02]  /*26f80*/  MOV R6, RZ ;  /* 0x000000ff00067202 */ /* 0x000fe40000000f00 */
[----:B0-----:R-:W-:-:S04]  /*26f90*/  @!P2 LEA R4, P0, R2, R4, 0x2 ;  /* 0x000000040204a211 */ /* 0x001fc800078010ff */
[----:B------:R-:W-:-:S05]  /*26fa0*/  @!P2 LEA.HI.X R5, R2, R5, R3, 0x2, P0 ;  /* 0x000000050205a211 */ /* 0x000fca00000f1403 */
[----:B------:R0:W5:Y:S01]  /*26fb0*/  @!P2 LDG.E R6, desc[UR60][R4.64] ;  /* 0x0000003c0406a981 */ /* 0x000162000c1e1900 */
[----:B------:R-:W-:Y:S01]  /*26fc0*/  LOP3.LUT P1, RZ, R22, 0x10, RZ, 0xc0, !PT ;  /* 0x0000001016ff7812 */ /* 0x000fe2000782c0ff */
[----:B------:R-:W-:-:S05]  /*26fd0*/  VIADD R27, R10, 0x1 ;  /* 0x000000010a1b7836 */ /* 0x000fca0000000000 */
        /* <DEDUP_REMOVED lines=8> */
.L_x_1959:
[----:B------:R-:W-:Y:S01]  /*27060*/  IMAD R5, R27, 0x8, R23 ;  /* 0x000000081b057824 */ /* 0x000fe200078e0217 */
[----:B------:R-:W-:Y:S01]  /*27070*/  SHF.L.U32 R0, R29, 0x1f, RZ ;  /* 0x0000001f1d007819 */ /* 0x000fe200000006ff */
[----:B------:R-:W-:Y:S03]  /*27080*/  BSSY B1, `(.L_x_1960) ;  /* 0x0000003000017945 */ /* 0x000fe60003800000 */
[----:B------:R-:W0:Y:S02]  /*27090*/  SYNCS.PHASECHK.TRANS64.TRYWAIT P0, [R5+URZ+0x2a840], R0 ;  /* 0x02a84000050075a7 */ /* 0x000e24000800017f */
[----:B0-----:R-:W-:Y:S05]  /*270a0*/  @!P0 BRA `(.L_x_1961) ;  /* 0x0000004c00a08947 */ /* 0x001fea0003800000 */
.L_x_2105:
[----:B------:R-:W-:Y:S05]  /*270b0*/  BSYNC B1 ;  /* 0x0000000000017941 */ /* 0x000fea0003800000 */
.L_x_1960:
        /* <DEDUP_REMOVED lines=29> */
[----:B------:R-:W2:Y:S04]  /*27290*/  SHFL.IDX PT, R3, R8, RZ, 0x181f ;  /* 0x00181fff08037589 */ /* 0x000ea800000e0000 */
[----:B------:R-:W-:Y:S01]  /*272a0*/  SHFL.IDX PT, R35, R8, 0x2, 0x181f ;  /* 0x00581f0008237f89 */ /* 0x000fe200000e0000 */
[----:B0-----:R-:W-:-:S05]  /*272b0*/  IMAD.SHL.U32 R11, R11, 0x8, RZ ;  /* 0x000000080b0b7824 */ /* 0x001fca00078e00ff */
[----:B------:R-:W-:-:S04]  /*272c0*/  LOP3.LUT R11, R11, 0x38, RZ, 0xc0, !PT ;  /* 0x000000380b0b7812 */ /* 0x000fc800078ec0ff */
[----:B------:R-:W-:-:S04]  /*272d0*/  SHF.L.U32 R0, R11, 0x1, RZ ;  /* 0x000000010b007819 */ /* 0x000fc800000006ff */
[----:B-1----:R-:W-:-:S05]  /*272e0*/  IADD3 R2, P0, R2, R0, RZ ;  /* 0x0000000002027210 */ /* 0x002fca0007f1e0ff */
[----:B--2---:R-:W-:-:S05]  /*272f0*/  IMAD.X R3, RZ, RZ, R3, P0 ;  /* 0x000000ffff037224 */ /* 0x004fca00000e0603 */
        /* <DEDUP_REMOVED lines=32> */
.L_x_2119:
        /* <DEDUP_REMOVED lines=10> */
.L_x_1963:
        /* <DEDUP_REMOVED lines=10> */
.L_x_1964:
[----:B------:R2:W-:Y:S01]  /*27640*/  SYNCS.ARRIVE.TRANS64.A1T0 RZ, [R5+URZ+0x2a830], RZ ;  /* 0x02a830ff05ff79a7 */ /* 0x0005e2000810003f */
[----:B------:R-:W-:Y:S05]  /*27650*/  @!P2 BRA `(.L_x_1965) ;  /* 0x000000000004a947 */ /* 0x000fea0003800000 */
[----:B------:R-:W-:Y:S01]  /*27660*/  BPT.TRAP 0x1 ;  /* 0x000000040000795c */ /* 0x000fe20000300000 */
.L_x_1965:
[----:B-1----:R-:W-:Y:S01]  /*27670*/  SHF.L.U32 R2, R20, 0x1f, RZ ;  /* 0x0000001f14027819 */ /* 0x002fe200000006ff */
[----:B------:R-:W-:Y:S01]  /*27680*/  BSSY B1, `(.L_x_1966) ;  /* 0x0000004000017945 */ /* 0x000fe20003800000 */
[----:B--2---:R-:W-:-:S04]  /*27690*/  LEA R5, R10, R23, 0x3 ;  /* 0x000000170a057211 */ /* 0x004fc800078e18ff */
[----:B------:R-:W1:Y:S02]  /*276a0*/  SYNCS.PHASECHK.TRANS64.TRYWAIT P0, [R5+URZ+0x2a860], R2 ;  /* 0x02a86002050075a7 */ /* 0x000e64000800017f */
[----:B-1----:R-:W-:Y:S05]  /*276b0*/  @!P0 BRA `(.L_x_1967) ;  /* 0x00000050000c8947 */ /* 0x002fea0003800000 */
.L_x_2120:
[----:B------:R-:W-:Y:S05]  /*276c0*/  BSYNC B1 ;  /* 0x0000000000017941 */ /* 0x000fea0003800000 */
.L_x_1966:
[----:B------:R-:W0:Y:S01]  /*276d0*/  LDL R4, [R1] ;  /* 0x0000000001047983 */ /* 0x000e220000100800 */
[----:B------:R-:W2:Y:S01]  /*276e0*/  S2R R3, SR_TID.X ;  /* 0x0000000000037919 */ /* 0x000ea20000002100 */
[----:B------:R-:W-:Y:S01]  /*276f0*/  UMOV UR4, 0xffffffff ;  /* 0xffffffff00047882 */ /* 0x000fe20000000000 */
[----:B------:R-:W-:Y:S02]  /*27700*/  LOP3.LUT P0, RZ, R30, 0x2, RZ, 0xc0, !PT ;  /* 0x000000021eff7812 */ /* 0x000fe4000780c0ff */
[----:B--2---:R-:W-:-:S04]  /*27710*/  LOP3.LUT R3, R3, 0x7f, RZ, 0xc0, !PT ;  /* 0x0000007f03037812 */ /* 0x004fc800078ec0ff */
[----:B------:R-:W-:Y:S01]  /*27720*/  SHF.R.U32.HI R3, RZ, 0x3, R3 ;  /* 0x00000003ff037819 */ /* 0x000fe20000011603 */
[----:B0-----:R-:W-:Y:S02]  /*27730*/  IMAD R8, R32, -0x60, R4 ;  /* 0xffffffa020087824 */ /* 0x001fe400078e0204 */
[----:B------:R-:W-:Y:S02]  /*27740*/  IMAD R4, R10, 0x3000, R36 ;  /* 0x000030000a047824 */ /* 0x000fe400078e0224 */
[----:B------:R-:W-:Y:S01]  /*27750*/  IMAD.IADD R8, R8, 0x1, -R3 ;  /* 0x0000000108087824 */ /* 0x000fe200078e0a03 */
[----:B------:R-:W-:Y:S06]  /*27760*/  BRA.DIV UR4, `(.L_x_1968) ;  /* 0x0000004e04f47947 */ /* 0x000fec000b800000 */
[----:B-1----:R-:W0:Y:S01]  /*27770*/  SHFL.IDX PT, R2, R17, RZ, 0x181f ;  /* 0x00181fff11027589 */ /* 0x002e2200000e0000 */
        /* <DEDUP_REMOVED lines=44> */
.L_x_2134:
[C---:B------:R-:W-:Y:S01]  /*27a40*/  ISETP.LT.OR P1, PT, R8.reuse, 0x51, !P1 ;  /* 0x000000510800780c */ /* 0x040fe20004f21670 */
[----:B------:R-:W-:Y:S01]  /*27a50*/  ULDC.64 UR4, c[0x0][0x328] ;  /* 0x0000ca0000047ab9 */ /* 0x000fe20000000a00 */
[----:B------:R-:W-:Y:S02]  /*27a60*/  ISETP.LT.OR P0, PT, R8, 0x51, !P0 ;  /* 0x000000510800780c */ /* 0x000fe40004701670 */
[----:B-1----:R-:W-:Y:S01]  /*27a70*/  IADD3 R2, P2, R2, R0, RZ ;  /* 0x0000000002027210 */ /* 0x002fe20007f5e0ff */
[----:B------:R-:W-:-:S03]  /*27a80*/  IMAD R0, R21, UR4, RZ ;  /* 0x0000000415007c24 */ /* 0x000fc6000f8e02ff */
[----:B------:R-:W-:Y:S01]  /*27a90*/  IADD3.X R3, RZ, R24, RZ, P2, !PT ;  /* 0x00000018ff037210 */ /* 0x000fe200017fe4ff */
[----:B------:R-:W-:-:S04]  /*27aa0*/  IMAD R9, R7, UR5, R0 ;  /* 0x0000000507097c24 */ /* 0x000fc8000f8e0200 */
        /* <DEDUP_REMOVED lines=14> */
.L_x_1969:
        /* <DEDUP_REMOVED lines=10> */
.L_x_1970:
[----:B------:R-:W2:Y:S01]  /*27c30*/  LDL R0, [R1+0x8] ;  /* 0x0000080001007983 */ /* 0x000ea20000100800 */
[----:B------:R-:W-:Y:S01]  /*27c40*/  ULDC.64 UR4, c[0x0][0x330] ;  /* 0x0000cc0000047ab9 */ /* 0x000fe20000000a00 */
[----:B------:R1:W-:Y:S01]  /*27c50*/  SYNCS.ARRIVE.TRANS64.A1T0 RZ, [R5+URZ+0x2a850], RZ ;  /* 0x02a850ff05ff79a7 */ /* 0x0003e2000810003f */
[----:B------:R-:W-:Y:S01]  /*27c60*/  IMAD.MOV.U32 R3, RZ, RZ, R7 ;  /* 0x000000ffff037224 */ /* 0x000fe200078e0007 */
[----:B------:R-:W-:Y:S01]  /*27c70*/  MOV R32, R26 ;  /* 0x0000001a00207202 */ /* 0x000fe20000000f00 */
[----:B------:R-:W-:Y:S02]  /*27c80*/  IMAD.MOV.U32 R10, RZ, RZ, R27 ;  /* 0x000000ffff0a7224 */ /* 0x000fe400078e001b */
[----:B------:R-:W-:-:S04]  /*27c90*/  IMAD.WIDE.U32 R2, R18, UR4, R2 ;  /* 0x0000000412027c25 */ /* 0x000fc8000f8e0002 */
[----:B-1----:R-:W-:Y:S02]  /*27ca0*/  IMAD R5, R33, UR4, RZ ;  /* 0x0000000421057c24 */ /* 0x002fe4000f8e02ff */
[----:B------:R-:W-:Y:S02]  /*27cb0*/  IMAD.MOV.U32 R20, RZ, RZ, R29 ;  /* 0x000000ffff147224 */ /* 0x000fe400078e001d */
[----:B------:R-:W-:Y:S01]  /*27cc0*/  IMAD R5, R18, UR5, R5 ;  /* 0x0000000512057c24 */ /* 0x000fe2000f8e0205 */
[----:B------:R-:W-:Y:S02]  /*27cd0*/  ULDC.64 UR4, c[0x0][0x318] ;  /* 0x0000c60000047ab9 */ /* 0x000fe40000000a00 */
[----:B0-----:R-:W-:Y:S02]  /*27ce0*/  LEA R17, P0, R2, UR4, 0x1 ;  /* 0x0000000402117c11 */ /* 0x001fe4000f8008ff */
[----:B------:R-:W-:-:S04]  /*27cf0*/  IADD3 R3, R5, R3, RZ ;  /* 0x0000000305037210 */ /* 0x000fc80007ffe0ff */
[----:B------:R-:W-:Y:S02]  /*27d00*/  LEA.HI.X R24, R2, UR5, R3, 0x1, P0 ;  /* 0x0000000502187c11 */ /* 0x000fe400080f0c03 */
[C---:B--2---:R-:W-:Y:S01]  /*27d10*/  ISETP.GT.AND P0, PT, R26.reuse, R0, PT ;  /* 0x000000001a00720c */ /* 0x044fe20003f04270 */
[----:B------:R-:W-:-:S12]  /*27d20*/  VIADD R0, R26, 0xffffffff ;  /* 0xffffffff1a007836 */ /* 0x000fd80000000000 */
[----:B------:R-:W-:Y:S05]  /*27d30*/  @P0 BRA `(.L_x_1971) ;  /* 0xfffffff000240947 */ /* 0x000fea000383ffff */
.L_x_1958:
[----:B------:R-:W-:Y:S05]  /*27d40*/  BSYNC B0 ;  /* 0x0000000000007941 */ /* 0x000fea0003800000 */
.L_x_1957:
[----:B0-----:R-:W0:Y:S01]  /*27d50*/  S2R R2, SR_TID.X ;  /* 0x0000000000027919 */ /* 0x001e220000002100 */
[----:B------:R-:W-:Y:S01]  /*27d60*/  BSSY B0, `(.L_x_1972) ;  /* 0x0000010000007945 */ /* 0x000fe20003800000 */
[----:B0-----:R-:W-:-:S04]  /*27d70*/  LOP3.LUT R2, R2, 0x7f, RZ, 0xc0, !PT ;  /* 0x0000007f02027812 */ /* 0x001fc800078ec0ff */
[----:B------:R-:W-:-:S13]  /*27d80*/  ISETP.NE.AND P0, PT, R2, RZ, PT ;  /* 0x000000ff0200720c */ /* 0x000fda0003f05270 */
[----:B------:R-:W-:Y:S05]  /*27d90*/  @P0 BRA `(.L_x_1973) ;  /* 0x0000000000300947 */ /* 0x000fea0003800000 */
[----:B------:R-:W0:Y:S01]  /*27da0*/  S2R R5, SR_LANEID ;  /* 0x0000000000057919 */ /* 0x000e220000000000 */
[----:B------:R-:W-:Y:S01]  /*27db0*/  VOTEU.ANY UR4, UPT, PT ;  /* 0x0000000000047886 */ /* 0x000fe200038e0100 */
[----:B------:R-:W1:Y:S01]  /*27dc0*/  LDC.64 R2, c[0x0][0xc60] ;  /* 0x00031800ff027b82 */ /* 0x000e620000000a00 */
[----:B------:R-:W0:Y:S02]  /*27dd0*/  FLO.U32 R0, UR4 ;  /* 0x0000000400007d00 */ /* 0x000e2400080e0000 */
[----:B0-----:R-:W-:-:S06]  /*27de0*/  ISETP.EQ.U32.AND P0, PT, R0, R5, PT ;  /* 0x000000050000720c */ /* 0x001fcc0003f02070 */
[----:B------:R-:W1:Y:S07]  /*27df0*/  POPC R5, UR4 ;  /* 0x0000000400057d09 */ /* 0x000e6e0008000000 */
[----:B-1----:R-:W2:Y:S01]  /*27e00*/  @P0 ATOMG.E.ADD.STRONG.GPU PT, R3, desc[UR60][R2.64], R5 ;  /* 0x00000005020309a8 */ /* 0x002ea200081ee1fc */
[----:B------:R-:W0:Y:S02]  /*27e10*/  S2R R4, SR_LTMASK ;  /* 0x0000000000047919 */ /* 0x000e240000003900 */
[----:B0-----:R-:W-:-:S04]  /*27e20*/  LOP3.LUT R4, R4, UR4, RZ, 0xc0, !PT ;  /* 0x0000000404047c12 */ /* 0x001fc8000f8ec0ff */
[----:B------:R-:W0:Y:S01]  /*27e30*/  POPC R7, R4 ;  /* 0x0000000400077309 */ /* 0x000e220000000000 */
[----:B--2---:R-:W0:Y:S02]  /*27e40*/  SHFL.IDX PT, R0, R3, R0, 0x1f ;  /* 0x00001f0003007589 */ /* 0x004e2400000e0000 */
[----:B0-----:R-:W-:-:S07]  /*27e50*/  IADD3 R16, R0, UR38, R7 ;  /* 0x0000002600107c10 */ /* 0x001fce000fffe007 */
.L_x_1973:
[----:B------:R-:W-:Y:S05]  /*27e60*/  BSYNC B0 ;  /* 0x0000000000007941 */ /* 0x000fea0003800000 */
.L_x_1972:
[----:B------:R-:W-:-:S13]  /*27e70*/  LOP3.LUT P0, RZ, R22, 0x10, RZ, 0xc0, !PT ;  /* 0x0000001016ff7812 */ /* 0x000fda000780c0ff */
[----:B------:R-:W-:Y:S05]  /*27e80*/  @!P0 BRA `(.L_x_1974) ;  /* 0x0000000000048947 */ /* 0x000fea0003800000 */
[----:B------:R-:W-:Y:S01]  /*27e90*/  BPT.TRAP 0x1 ;  /* 0x000000040000795c */ /* 0x000fe20000300000 */
.L_x_1974:
[----:B------:R-:W2:Y:S01]  /*27ea0*/  LDL.LU R2, [R1] ;  /* 0x0000000001027983 */ /* 0x000ea20000300800 */
[----:B------:R-:W-:Y:S01]  /*27eb0*/  IMAD R0, R27, 0x8, R23 ;  /* 0x000000081b007824 */ /* 0x000fe200078e0217 */
[----:B------:R-:W-:Y:S01]  /*27ec0*/  SHF.L.U32 R3, R29, 0x1f, RZ ;  /* 0x0000001f1d037819 */ /* 0x000fe200000006ff */
[----:B------:R-:W-:Y:S03]  /*27ed0*/  BSSY B0, `(.L_x_1975) ;  /* 0x0000004000007945 */ /* 0x000fe60003800000 */
[----:B------:R-:W0:Y:S01]  /*27ee0*/  SYNCS.PHASECHK.TRANS64.TRYWAIT P0, [R0+URZ+0x2a860], R3 ;  /* 0x02a86003000075a7 */ /* 0x000e22000800017f */
[----:B--2---:R-:W-:Y:S01]  /*27ef0*/  IMAD R6, R26, -0x60, R2 ;  /* 0xffffffa01a067824 */ /* 0x004fe200078e0202 */
[----:B0-----:R-:W-:Y:S06]  /*27f00*/  @!P0 BRA `(.L_x_1976) ;  /* 0x0000004c00fc8947 */ /* 0x001fec0003800000 */
.L_x_2135:
[----:B------:R-:W-:Y:S05]  /*27f10*/  BSYNC B0 ;  /* 0x0000000000007941 */ /* 0x000fea0003800000 */
.L_x_1975:
        /* <DEDUP_REMOVED lines=18> */
[----:B-1----:R-:W-:-:S05]  /*28040*/  IMAD.SHL.U32 R7, R7, 0x8, RZ ;  /* 0x0000000807077824 */ /* 0x002fca00078e00ff */
[----:B------:R-:W-:-:S04]  /*28050*/  LOP3.LUT R7, R7, 0x38, RZ, 0xc0, !PT ;  /* 0x0000003807077812 */ /* 0x000fc800078ec0ff */
[----:B------:R-:W-:Y:S02]  /*28060*/  SHF.L.U32 R5, R7, 0x1, RZ ;  /* 0x0000000107057819 */ /* 0x000fe400000006ff */
[----:B------:R-:W-:Y:S02]  /*28070*/  SHFL.IDX PT, R7, R24, 0x2, 0x181f ;  /* 0x00581f0018077f89 */ /* 0x000fe400000e0000 */
        /* <DEDUP_REMOVED lines=16> */
[----:B------:R-:W2:Y:S02]  /*28180*/  SHFL.IDX PT, R10, R17, 0x4, 0x181f ;  /* 0x00981f00110a7f89 */ /* 0x000ea400000e0000 */
[----:B------:R-:W-:Y:S02]  /*28190*/  IADD3.X R3, RZ, R7, RZ, P4, !PT ;  /* 0x00000007ff037210 */ /* 0x000fe400027fe4ff */
        /* <DEDUP_REMOVED lines=17> */
.L_x_2149:
        /* <DEDUP_REMOVED lines=11> */
.L_x_1978:
        /* <DEDUP_REMOVED lines=10> */
.L_x_1979:
[----:B------:R-:W-:Y:S01]  /*28400*/  IADD3 R27, R27, 0x1, RZ ;  /* 0x000000011b1b7810 */ /* 0x000fe20007ffe0ff */
[----:B------:R1:W-:Y:S03]  /*28410*/  SYNCS.ARRIVE.TRANS64.A1T0 RZ, [R0+URZ+0x2a850], RZ ;  /* 0x02a850ff00ff79a7 */ /* 0x0003e6000810003f */
[----:B------:R-:W-:-:S04]  /*28420*/  ISETP.NE.AND P0, PT, R27, 0x2, PT ;  /* 0x000000021b00780c */ /* 0x000fc80003f05270 */
[----:B------:R-:W-:Y:S02]  /*28430*/  SEL R27, R27, RZ, P0 ;  /* 0x000000ff1b1b7207 */ /* 0x000fe40000000000 */
[----:B-1----:R-:W-:-:S04]  /*28440*/  SEL R0, RZ, 0x1, P0 ;  /* 0x00000001ff007807 */ /* 0x002fc80000000000 */
[----:B------:R-:W-:-:S07]  /*28450*/  LOP3.LUT R29, R29, R0, RZ, 0x3c, !PT ;  /* 0x000000001d1d7212 */ /* 0x000fce00078e3cff */
.L_x_1936:
[----:B------:R-:W-:Y:S05]  /*28460*/  BSYNC B7 ;  /* 0x0000000000077941 */ /* 0x000fea0003800000 */
.L_x_1934:
[----:B------:R-:W-:-:S13]  /*28470*/  LOP3.LUT P0, RZ, R22, 0x20, RZ, 0xc0, !PT ;  /* 0x0000002016ff7812 */ /* 0x000fda000780c0ff */
[----:B------:R-:W-:Y:S05]  /*28480*/  @!P0 BRA `(.L_x_1980) ;  /* 0x0000000000248947 */ /* 0x000fea0003800000 */
[----:B------:R-:W-:Y:S05]  /*28490*/  WARPSYNC.ALL ;  /* 0x0000000000007948 */ /* 0x000fea0003800000 */
[----:B------:R-:W2:Y:S08]  /*284a0*/  S2UR UR5, SR_CgaCtaId ;  /* 0x00000000000579c3 */ /* 0x000eb00000008800 */
[----:B------:R-:W-:Y:S06]  /*284b0*/  BAR.SYNC.DEFER_BLOCKING 0x5, 0x180 ;  /* 0x0146000000007b1d */ /* 0x000fec0000010000 */
[----:B------:R-:W-:-:S02]  /*284c0*/  UMOV UR4, 0x400 ;  /* 0x0000040000047882 */ /* 0x000fc40000000000 */
[----:B--2---:R-:W-:-:S06]  /*284d0*/  ULEA UR4, UR5, UR4, 0x18 ;  /* 0x0000000405047291 */ /* 0x004fcc000f8ec03f */
[----:B0-----:R-:W-:-:S05]  /*284e0*/  IMAD.U32 R23, RZ, RZ, UR4 ;  /* 0x00000004ff177e24 */ /* 0x001fca000f8e00ff */
[----:B------:R2:W3:Y:S01]  /*284f0*/  LDS.128 R16, [R23+0x2a8d0] ;  /* 0x02a8d00017107984 */ /* 0x0004e20000000c00 */
[----:B------:R-:W-:Y:S06]  /*28500*/  BAR.ARV 0x4, 0x180 ;  /* 0x0106000000007b1d */ /* 0x000fec0000002000 */
[----:B------:R-:W-:Y:S05]  /*28510*/  BRA `(.L_x_1981) ;  /* 0x0000000800cc7947 */ /* 0x000fea0003800000 */
.L_x_1980:
[----:B------:R-:W2:Y:S01]  /*28520*/  S2R R8, SR_TID.X ;  /* 0x0000000000087919 */ /* 0x000ea20000002100 */
[----:B------:R-:W-:Y:S01]  /*28530*/  UMOV UR4, 0xffffffff ;  /* 0xffffffff00047882 */ /* 0x000fe20000000000 */
[----:B--2---:R-:W-:-:S04]  /*28540*/  LOP3.LUT R8, R8, 0x1f, RZ, 0xc0, !PT ;  /* 0x0000001f08087812 */ /* 0x004fc800078ec0ff */
        /* <DEDUP_REMOVED lines=8> */
[----:B------:R-:W-:Y:S01]  /*285d0*/  IMAD.MOV.U32 R5, RZ, RZ, RZ ;  /* 0x000000ffff057224 */ /* 0x000fe200078e00ff */
[C---:B------:R-:W-:Y:S02]  /*285e0*/  ISETP.GE.U32.AND P2, PT, R8.reuse, 0x2, PT ;  /* 0x000000020800780c */ /* 0x040fe40003f46070 */
[C---:B------:R-:W-:Y:S01]  /*285f0*/  ISETP.GE.U32.AND P3, PT, R8.reuse, 0x4, PT ;  /* 0x000000040800780c */ /* 0x040fe20003f66070 */
[----:B------:R-:W-:Y:S01]  /*28600*/  SHFL.IDX PT, R0, R16, RZ, 0x1f ;  /* 0x00001fff10007589 */ /* 0x000fe200000e0000 */
[C---:B------:R-:W-:Y:S02]  /*28610*/  ISETP.GE.U32.AND P4, PT, R8.reuse, 0x8, PT ;  /* 0x000000080800780c */ /* 0x040fe40003f86070 */
[----:B------:R-:W-:Y:S01]  /*28620*/  ISETP.GE.U32.AND P5, PT, R8, 0x10, PT ;  /* 0x000000100800780c */ /* 0x000fe20003fa6070 */
[----:B------:R-:W-:Y:S01]  /*28630*/  SHFL.IDX PT, R4, R16, 0x1, 0x1f ;  /* 0x00201f0010047f89 */ /* 0x000fe200000e0000 */
[----:B--2---:R-:W-:-:S02]  /*28640*/  @!P1 MOV R5, R2 ;  /* 0x0000000200059202 */ /* 0x004fc40000000f00 */
[----:B------:R-:W-:-:S03]  /*28650*/  ISETP.NE.AND P1, PT, R8, RZ, PT ;  /* 0x000000ff0800720c */ /* 0x000fc60003f25270 */
        /* <DEDUP_REMOVED lines=15> */
[----:B------:R0:W2:Y:S02]  /*28750*/  SHFL.IDX PT, R14, R2, 0x1f, 0x1f ;  /* 0x03e01f00020e7f89 */ /* 0x0000a400000e0000 */
.L_x_2159:
[----:B------:R-:W-:Y:S02]  /*28760*/  ULDC UR4, c[0x0][0xc38] ;  /* 0x00030e0000047ab9 */ /* 0x000fe40000000800 */
[----:B------:R-:W-:-:S04]  /*28770*/  IMAD.U32 R7, RZ, RZ, UR4 ;  /* 0x00000004ff077e24 */ /* 0x000fc8000f8e00ff */
[----:B--2---:R-:W-:-:S04]  /*28780*/  IMAD R14, R14, R7, RZ ;  /* 0x000000070e0e7224 */ /* 0x004fc800078e02ff */
[----:B------:R-:W-:-:S05]  /*28790*/  IMAD.IADD R9, R4, 0x1, R14 ;  /* 0x0000000104097824 */ /* 0x000fca00078e020e */
[----:B------:R-:W-:-:S13]  /*287a0*/  ISETP.GT.AND P6, PT, R9, R0, PT ;  /* 0x000000000900720c */ /* 0x000fda0003fc4270 */
[----:B------:R-:W-:Y:S05]  /*287b0*/  @P6 BRA `(.L_x_1983) ;  /* 0x00000000009c6947 */ /* 0x000fea0003800000 */
.L_x_1988:
[----:B0-----:R-:W0:Y:S01]  /*287c0*/  LDC R2, c[0x0][0xc3c] ;  /* 0x00030f00ff027b82 */ /* 0x001e220000000800 */
[----:B------:R-:W-:-:S04]  /*287d0*/  IADD3 R19, R19, 0x1f, RZ ;  /* 0x0000001f13137810 */ /* 0x000fc80007ffe0ff */
[----:B0-----:R-:W-:-:S13]  /*287e0*/  ISETP.GE.AND P6, PT, R19, R2, PT ;  /* 0x000000021300720c */ /* 0x001fda0003fc6270 */
[----:B------:R-:W-:Y:S05]  /*287f0*/  @P6 BRA `(.L_x_1984) ;  /* 0x0000000400d06947 */ /* 0x000fea0003800000 */
[----:B------:R-:W0:Y:S01]  /*28800*/  S2R R3, SR_TID.X ;  /* 0x0000000000037919 */ /* 0x000e220000002100 */
[----:B------:R-:W-:Y:S01]  /*28810*/  BSSY B0, `(.L_x_1985) ;  /* 0x0000009000007945 */ /* 0x000fe20003800000 */
[----:B------:R-:W-:Y:S01]  /*28820*/  IMAD.MOV.U32 R5, RZ, RZ, RZ ;  /* 0x000000ffff057224 */ /* 0x000fe200078e00ff */
[----:B0-----:R-:W-:-:S05]  /*28830*/  LOP3.LUT R3, R3, 0x1f, RZ, 0xc0, !PT ;  /* 0x0000001f03037812 */ /* 0x001fca00078ec0ff */
[----:B------:R-:W-:-:S05]  /*28840*/  IMAD.IADD R7, R19, 0x1, R3 ;  /* 0x0000000113077824 */ /* 0x000fca00078e0203 */
[----:B------:R-:W-:-:S13]  /*28850*/  ISETP.GE.OR P6, PT, R7, R2, !P0 ;  /* 0x000000020700720c */ /* 0x000fda00047c6670 */
[----:B------:R-:W-:Y:S05]  /*28860*/  @P6 BRA `(.L_x_1986) ;  /* 0x00000000000c6947 */ /* 0x000fea0003800000 */
[----:B------:R-:W0:Y:S02]  /*28870*/  LDC.64 R2, c[0x0][0xc80] ;  /* 0x00032000ff027b82 */ /* 0x000e240000000a00 */
[----:B0-----:R-:W-:-:S05]  /*28880*/  IMAD.WIDE R2, R7, 0x4, R2 ;  /* 0x0000000407027825 */ /* 0x001fca00078e0202 */
[----:B------:R0:W5:Y:S02]  /*28890*/  LDG.E R5, desc[UR60][R2.64] ;  /* 0x0000003c02057981 */ /* 0x000164000c1e1900 */
.L_x_1986:
[----:B------:R-:W-:Y:S05]  /*288a0*/  BSYNC B0 ;  /* 0x0000000000007941 */ /* 0x000fea0003800000 */
.L_x_1985:
[----:B------:R-:W-:-:S03]  /*288b0*/  UMOV UR4, 0xffffffff ;  /* 0xffffffff00047882 */ /* 0x000fc60000000000 */
[----:B------:R-:W-:Y:S05]  /*288c0*/  BRA.DIV UR4, `(.L_x_1987) ;  /* 0x0000005204b07947 */ /* 0x000fea000b800000 */
[----:B-----5:R-:W2:Y:S02]  /*288d0*/  SHFL.UP PT, R14, R5, 0x1, RZ ;  /* 0x04200000050e7989 */ /* 0x020ea400000e00ff */
[----:B--2---:R-:W-:-:S05]  /*288e0*/  SEL R14, R14, RZ, P1 ;  /* 0x000000ff0e0e7207 */ /* 0x004fca0000800000 */
        /* <DEDUP_REMOVED lines=13> */
[----:B------:R0:W2:Y:S02]  /*289c0*/  SHFL.IDX PT, R14, R2, 0x1f, 0x1f ;  /* 0x03e01f00020e7f89 */ /* 0x0000a400000e0000 */
.L_x_2167:
[----:B------:R-:W-:Y:S02]  /*289d0*/  ULDC UR4, c[0x0][0xc38] ;  /* 0x00030e0000047ab9 */ /* 0x000fe40000000800 */
[----:B------:R-:W-:-:S05]  /*289e0*/  MOV R7, UR4 ;  /* 0x0000000400077c02 */ /* 0x000fca0008000f00 */
[----:B--2---:R-:W-:-:S04]  /*289f0*/  IMAD R14, R14, R7, RZ ;  /* 0x000000070e0e7224 */ /* 0x004fc800078e02ff */
[----:B------:R-:W-:-:S05]  /*28a00*/  IMAD.IADD R9, R14, 0x1, R9 ;  /* 0x000000010e097824 */ /* 0x000fca00078e0209 */
[----:B------:R-:W-:-:S13]  /*28a10*/  ISETP.GT.AND P6, PT, R9, R0, PT ;  /* 0x000000000900720c */ /* 0x000fda0003fc4270 */
[----:B------:R-:W-:Y:S05]  /*28a20*/  @!P6 BRA `(.L_x_1988) ;  /* 0xfffffffc0064e947 */ /* 0x000fea000383ffff */
.L_x_1983:
        /* <DEDUP_REMOVED lines=8> */
.L_x_2171:
[----:B------:R-:W-:Y:S01]  /*28ab0*/  ISETP.NE.AND P0, PT, R3, RZ, PT ;  /* 0x000000ff0300720c */ /* 0x000fe20003f05270 */
[----:B------:R-:W-:-:S12]  /*28ac0*/  IMAD.MOV.U32 R14, RZ, RZ, RZ ;  /* 0x000000ffff0e7224 */ /* 0x000fd800078e00ff */
[----:B------:R-:W-:Y:S05]  /*28ad0*/  @!P0 BRA `(.L_x_1990) ;  /* 0x0000000000108947 */ /* 0x000fea0003800000 */
[----:B------:R-:W-:Y:S01]  /*28ae0*/  UMOV UR4, 0xffffffff ;  /* 0xffffffff00047882 */ /* 0x000fe20000000000 */
[----:B------:R-:W-:Y:S02]  /*28af0*/  IADD3 R12, R4, -0x1, RZ ;  /* 0xffffffff040c7810 */ /* 0x000fe40007ffe0ff */
[----:B------:R-:W-:Y:S05]  /*28b00*/  BRA.DIV UR4, `(.L_x_1991) ;  /* 0x0000005604247947 */ /* 0x000fea000b800000 */
[----:B------:R4:W0:Y:S02]  /*28b10*/  SHFL.IDX PT, R14, R2, R12, 0x1f ;  /* 0x00001f0c020e7589 */ /* 0x00082400000e0000 */
.L_x_1990:
[----:B0---4-:R-:W0:Y:S01]  /*28b20*/  LDC.64 R2, c[0x0][0xc90] ;  /* 0x00032400ff027b82 */ /* 0x011e220000000a00 */
[----:B------:R-:W-:-:S04]  /*28b30*/  IMAD.IADD R19, R4, 0x1, R19 ;  /* 0x0000000104137824 */ /* 0x000fc800078e0213 */
[----:B0-----:R-:W-:-:S05]  /*28b40*/  IMAD.WIDE R2, R19, 0x4, R2 ;  /* 0x0000000413027825 */ /* 0x001fca00078e0202 */
[----:B------:R0:W2:Y:S01]  /*28b50*/  LDG.E R6, desc[UR60][R2.64] ;  /* 0x0000003c02067981 */ /* 0x0000a2000c1e1900 */
[----:B------:R-:W-:Y:S01]  /*28b60*/  IMAD R16, R14, R7, R16 ;  /* 0x000000070e107224 */ /* 0x000fe200078e0210 */
[----:B0-----:R-:W-:Y:S01]  /*28b70*/  MOV R2, RZ ;  /* 0x000000ff00027202 */ /* 0x001fe20000000f00 */
        /* <DEDUP_REMOVED lines=32> */
[----:B------:R-:W0:Y:S02]  /*28d80*/  I2F.RP R8, R7 ;  /* 0x0000000700087306 */ /* 0x000e240000209400 */
[----:B------:R-:W-:-:S06]  /*28d90*/  IADD3 R4, RZ, -R4, RZ ;  /* 0x80000004ff047210 */ /* 0x000fcc0007ffe0ff */
        /* <DEDUP_REMOVED lines=18> */
[----:B------:R-:W-:-:S05]  /*28ec0*/  @P0 VIADD R2, R2, 0x1 ;  /* 0x0000000102020836 */ /* 0x000fca0000000000 */
[----:B------:R-:W-:Y:S02]  /*28ed0*/  @!P2 IADD3 R2, -R2, RZ, RZ ;  /* 0x000000ff0202a210 */ /* 0x000fe40007ffe1ff */
[----:B------:R-:W-:Y:S01]  /*28ee0*/  @!P1 LOP3.LUT R2, RZ, R6, RZ, 0x33, !PT ;  /* 0x00000006ff029212 */ /* 0x000fe200078e33ff */
[----:B------:R-:W-:-:S04]  /*28ef0*/  IMAD.MOV R6, RZ, RZ, -R6 ;  /* 0x000000ffff067224 */ /* 0x000fc800078e0a06 */
[----:B------:R-:W-:Y:S01]  /*28f00*/  IMAD R18, R2, R6, R9 ;  /* 0x0000000602127224 */ /* 0x000fe200078e0209 */
[----:B------:R-:W-:-:S05]  /*28f10*/  LOP3.LUT R2, RZ, R2, RZ, 0x33, !PT ;  /* 0x00000002ff027212 */ /* 0x000fca00078e33ff */
[----:B------:R-:W-:Y:S01]  /*28f20*/  IMAD.IADD R17, R5, 0x1, R2 ;  /* 0x0000000105117824 */ /* 0x000fe200078e0202 */
[----:B------:R-:W-:Y:S06]  /*28f30*/  BRA `(.L_x_1992) ;  /* 0x00000000001c7947 */ /* 0x000fec0003800000 */
.L_x_1984:
[----:B------:R-:W-:Y:S01]  /*28f40*/  UMOV UR4, URZ ;  /* 0x0000003f00047c82 */ /* 0x000fe20008000000 */
[----:B------:R-:W-:Y:S01]  /*28f50*/  UMOV UR5, URZ ;  /* 0x0000003f00057c82 */ /* 0x000fe20008000000 */
[----:B------:R-:W-:Y:S01]  /*28f60*/  ULDC UR6, c[0x0][0xc3c] ;  /* 0x00030f0000067ab9 */ /* 0x000fe20000000800 */
[----:B------:R-:W-:Y:S01]  /*28f70*/  MOV R16, R0 ;  /* 0x0000000000107202 */ /* 0x000fe20000000f00 */
[----:B------:R-:W-:Y:S02]  /*28f80*/  IMAD.U32 R17, RZ, RZ, UR4 ;  /* 0x00000004ff117e24 */ /* 0x000fe4000f8e00ff */
[----:B------:R-:W-:Y:S02]  /*28f90*/  IMAD.U32 R18, RZ, RZ, UR5 ;  /* 0x00000005ff127e24 */ /* 0x000fe4000f8e00ff */
[----:B------:R-:W-:-:S07]  /*28fa0*/  IMAD.U32 R19, RZ, RZ, UR6 ;  /* 0x00000006ff137e24 */ /* 0x000fce000f8e00ff */
.L_x_1992:
[----:B------:R-:W0:Y:S01]  /*28fb0*/  S2R R0, SR_TID.X ;  /* 0x0000000000007919 */ /* 0x000e220000002100 */
[----:B------:R-:W-:Y:S05]  /*28fc0*/  WARPSYNC.ALL ;  /* 0x0000000000007948 */ /* 0x000fea0003800000 */
[----:B------:R-:W-:Y:S01]  /*28fd0*/  BAR.SYNC.DEFER_BLOCKING 0x4, 0x180 ;  /* 0x0106000000007b1d */ /* 0x000fe20000010000 */
[----:B0-----:R-:W-:-:S04]  /*28fe0*/  LOP3.LUT R0, R0, 0x1f, RZ, 0xc0, !PT ;  /* 0x0000001f00007812 */ /* 0x001fc800078ec0ff */
[----:B------:R-:W-:-:S13]  /*28ff0*/  ISETP.NE.AND P0, PT, R0, RZ, PT ;  /* 0x000000ff0000720c */ /* 0x000fda0003f05270 */
[----:B------:R-:W0:Y:S01]  /*29000*/  @!P0 S2R R3, SR_CgaCtaId ;  /* 0x0000000000038919 */ /* 0x000e220000008800 */
[----:B------:R-:W-:-:S04]  /*29010*/  @!P0 MOV R0, 0x400 ;  /* 0x0000040000008802 */ /* 0x000fc80000000f00 */
[----:B0-----:R-:W-:-:S05]  /*29020*/  @!P0 LEA R23, R3, R0, 0x18 ;  /* 0x0000000003178211 */ /* 0x001fca00078ec0ff */
[----:B------:R0:W-:Y:S01]  /*29030*/  @!P0 STS.128 [R23+0x2a8d0], R16 ;  /* 0x02a8d01017008388 */ /* 0x0001e20000000c00 */
[----:B------:R-:W-:Y:S06]  /*29040*/  BAR.ARV 0x5, 0x180 ;  /* 0x0146000000007b1d */ /* 0x000fec0000002000 */
.L_x_1981:
[----:B------:R-:W-:Y:S02]  /*29050*/  ULDC UR4, c[0x0][0xc3c] ;  /* 0x00030f0000047ab9 */ /* 0x000fe40000000800 */
[----:B---3--:R-:W-:-:S13]  /*29060*/  ISETP.GE.AND P0, PT, R19, UR4, PT ;  /* 0x0000000413007c0c */ /* 0x008fda000bf06270 */
[----:B------:R-:W-:Y:S05]  /*29070*/  @!P0 BRA `(.L_x_1993) ;  /* 0xffffff9c00008947 */ /* 0x000fea000383ffff */
[----:B------:R-:W-:Y:S05]  /*29080*/  BSYNC B8 ;  /* 0x0000000000087941 */ /* 0x000fea0003800000 */
.L_x_1876:
[----:B------:R-:W3:Y:S01]  /*29090*/  LDL.LU R0, [R1+0x28] ;  /* 0x0000280001007983 */ /* 0x000ee20000300800 */
[----:B------:R-:W-:Y:S01]  /*290a0*/  BSSY B0, `(.L_x_1994) ;  /* 0x000000b000007945 */ /* 0x000fe20003800000 */
[----:B------:R-:W4:Y:S01]  /*290b0*/  S2R R5, SR_CgaCtaId ;  /* 0x0000000000057919 */ /* 0x000f220000008800 */
[----:B---3--:R-:W-:-:S04]  /*290c0*/  IADD3 R0, R0, 0x1, RZ ;  /* 0x0000000100007810 */ /* 0x008fc80007ffe0ff */
        /* <DEDUP_REMOVED lines=8> */
.L_x_2174:
[----:B------:R-:W-:Y:S05]  /*29150*/  BSYNC B0 ;  /* 0x0000000000007941 */ /* 0x000fea0003800000 */
.L_x_1994:
[----:B------:R-:W-:-:S03]  /*29160*/  UMOV UR4, 0xffffffff ;  /* 0xffffffff00047882 */ /* 0x000fc60000000000 */
[----:B------:R-:W-:Y:S05]  /*29170*/  BRA.DIV UR4, `(.L_x_1996) ;  /* 0x0000004e04c07947 */ /* 0x000fea000b800000 */
[----:B0-----:R-:W0:Y:S02]  /*29180*/  S2R R0, SR_TID.X ;  /* 0x0000000000007919 */ /* 0x001e240000002100 */
[----:B0-----:R-:W-:-:S04]  /*29190*/  SHF.R.U32.HI R0, RZ, 0x5, R0 ;  /* 0x00000005ff007819 */ /* 0x001fc80000011600 */
[----:B------:R-:W-:-:S05]  /*291a0*/  LOP3.LUT R0, R0, 0x3, RZ, 0xc0, !PT ;  /* 0x0000000300007812 */ /* 0x000fca00078ec0ff */
[----:B------:R0:W3:Y:S02]  /*291b0*/  SHFL.IDX PT, R14, R0, RZ, 0x1f ;  /* 0x00001fff000e7589 */ /* 0x0000e400000e0000 */
.L_x_2177:
[----:B---3--:R-:W-:-:S13]  /*291c0*/  ISETP.NE.AND P0, PT, R14, RZ, PT ;  /* 0x000000ff0e00720c */ /* 0x008fda0003f05270 */
[----:B------:R-:W-:Y:S05]  /*291d0*/  @P0 BRA `(.L_x_1566) ;  /* 0x0000000000900947 */ /* 0x000fea0003800000 */
[----:B------:R-:W-:-:S03]  /*291e0*/  UMOV UR4, 0xffffffff ;  /* 0xffffffff00047882 */ /* 0x000fc60000000000 */
[----:B------:R-:W-:Y:S05]  /*291f0*/  BRA.DIV UR4, `(.L_x_1997) ;  /* 0x0000004e04d47947 */ /* 0x000fea000b800000 */
[----:B------:R-:W-:-:S13]  /*29200*/  ELECT P6, URZ, PT ;  /* 0x00000000003f782f */ /* 0x000fda00038c0000 */
.L_x_2180:
[----:B------:R-:W-:Y:S05]  /*29210*/  @!P6 BRA `(.L_x_1566) ;  /* 0x000000000080e947 */ /* 0x000fea0003800000 */
[----:B0-----:R-:W3:Y:S02]  /*29220*/  LDL R0, [R1+0x40] ;  /* 0x0000400001007983 */ /* 0x001ee40000100800 */
[----:B---3--:R-:W-:-:S13]  /*29230*/  R2UR UR4, R0 ;  /* 0x00000000000472ca */ /* 0x008fda00000e0000 */
[----:B------:R-:W-:-:S06]  /*29240*/  ULOP3.LUT UR4, UR4, 0x2, URZ, 0xfc, !UPT ;  /* 0x0000000204047892 */ /* 0x000fcc000f8efc3f */
[----:B------:R-:W-:-:S05]  /*29250*/  IMAD.U32 R0, RZ, RZ, UR4 ;  /* 0x00000004ff007e24 */ /* 0x000fca000f8e00ff */
[----:B------:R-:W-:-:S13]  /*29260*/  ISETP.NE.AND P0, PT, R0, 0x3, PT ;  /* 0x000000030000780c */ /* 0x000fda0003f05270 */
[----:B------:R-:W-:Y:S05]  /*29270*/  @!P0 BRA `(.L_x_1998) ;  /* 0x0000000000048947 */ /* 0x000fea0003800000 */
[----:B------:R-:W-:Y:S01]  /*29280*/  BPT.TRAP 0x1 ;  /* 0x000000040000795c */ /* 0x000fe20000300000 */
.L_x_1998:
[----:B------:R-:W-:Y:S01]  /*29290*/  IMAD R3, R27, 0x8, R5 ;  /* 0x000000081b037824 */ /* 0x000fe200078e0205 */
[----:B------:R-:W-:Y:S02]  /*292a0*/  SHF.L.U32 R2, R29, 0x1f, RZ ;  /* 0x0000001f1d027819 */ /* 0x000fe400000006ff */
[----:B------:R-:W-:Y:S02]  /*292b0*/  IADD3 R27, R27, 0x1, RZ ;  /* 0x000000011b1b7810 */ /* 0x000fe40007ffe0ff */
[----:B------:R-:W0:Y:S02]  /*292c0*/  SYNCS.PHASECHK.TRANS64.TRYWAIT P1, [R3+URZ+0x2a840], R2 ;  /* 0x02a84002030075a7 */ /* 0x000e24000802017f */
[----:B------:R-:W-:-:S04]  /*292d0*/  ISETP.NE.AND P2, PT, R27, 0x2, PT ;  /* 0x000000021b00780c */ /* 0x000fc80003f45270 */
[----:B------:R-:W-:Y:S01]  /*292e0*/  SEL R0, RZ, 0x1, P2 ;  /* 0x00000001ff007807 */ /* 0x000fe20001000000 */
[----:B0-----:R-:W-:Y:S08]  /*292f0*/  @!P1 BRA `(.L_x_1999) ;  /* 0x0000004c00b49947 */ /* 0x001ff00003800000 */
.L_x_2181:
[----:B------:R-:W-:Y:S02]  /*29300*/  SEL R27, R27, RZ, P2 ;  /* 0x000000ff1b1b7207 */ /* 0x000fe40001000000 */
[----:B------:R-:W-:Y:S01]  /*29310*/  LOP3.LUT R0, R29, R0, RZ, 0x3c, !PT ;  /* 0x000000001d007212 */ /* 0x000fe200078e3cff */
[----:B------:R-:W-:Y:S06]  /*29320*/  @!P0 BRA `(.L_x_2000) ;  /* 0x0000000000048947 */ /* 0x000fec0003800000 */
[----:B------:R-:W-:Y:S01]  /*29330*/  BPT.TRAP 0x1 ;  /* 0x000000040000795c */ /* 0x000fe20000300000 */
.L_x_2000:
[----:B------:R-:W-:Y:S01]  /*29340*/  IMAD R27, R27, 0x8, R5 ;  /* 0x000000081b1b7824 */ /* 0x000fe200078e0205 */
[----:B------:R-:W-:-:S04]  /*29350*/  SHF.L.U32 R0, R0, 0x1f, RZ ;  /* 0x0000001f00007819 */ /* 0x000fc800000006ff */
[----:B------:R-:W3:Y:S02]  /*29360*/  SYNCS.PHASECHK.TRANS64.TRYWAIT P1, [R27+URZ+0x2a840], R0 ;  /* 0x02a840001b0075a7 */ /* 0x000ee4000802017f */
[----:B---3--:R-:W-:Y:S05]  /*29370*/  @!P1 BRA `(.L_x_2001) ;  /* 0x0000004c00a89947 */ /* 0x008fea0003800000 */
.L_x_2182:
[----:B------:R-:W-:Y:S05]  /*29380*/  @!P0 BRA `(.L_x_2002) ;  /* 0x0000000000048947 */ /* 0x000fea0003800000 */
[----:B------:R-:W-:Y:S01]  /*29390*/  BPT.TRAP 0x1 ;  /* 0x000000040000795c */ /* 0x000fe20000300000 */
.L_x_2002:
[----:B------:R-:W4:Y:S02]  /*293a0*/  SYNCS.PHASECHK.TRANS64.TRYWAIT P1, [R3+URZ+0x2a860], R2 ;  /* 0x02a86002030075a7 */ /* 0x000f24000802017f */
[----:B----4-:R-:W-:Y:S05]  /*293b0*/  @!P1 BRA `(.L_x_2003) ;  /* 0x0000004c00ac9947 */ /* 0x010fea0003800000 */
.L_x_2183:
[----:B------:R-:W-:Y:S05]  /*293c0*/  @!P0 BRA `(.L_x_2004) ;  /* 0x0000000000048947 */ /* 0x000fea0003800000 */
[----:B------:R-:W-:Y:S01]  /*293d0*/  BPT.TRAP 0x1 ;  /* 0x000000040000795c */ /* 0x000fe20000300000 */
.L_x_2004:
[----:B------:R0:W0:Y:S02]  /*293e0*/  SYNCS.PHASECHK.TRANS64.TRYWAIT P0, [R27+URZ+0x2a860], R0 ;  /* 0x02a860001b0075a7 */ /* 0x000024000800017f */
[----:B0-----:R-:W-:Y:S05]  /*293f0*/  @!P0 NANOSLEEP.SYNCS 0x989680 ;  /* 0x009896800000895d */ /* 0x001fea0003900000 */
[----:B------:R-:W0:Y:S02]  /*29400*/  @!P0 SYNCS.PHASECHK.TRANS64 P0, [R27+URZ+0x2a860], R0 ;  /* 0x02a860001b0085a7 */ /* 0x000e24000800007f */
[----:B0-----:R-:W-:Y:S05]  /*29410*/  @!P0 BRA `(.L_x_2004) ;  /* 0xfffffffc00f08947 */ /* 0x001fea000383ffff */
.L_x_1566:
[----:B------:R-:W-:Y:S05]  /*29420*/  BSYNC B9 ;  /* 0x0000000000097941 */ /* 0x000fea0003800000 */
.L_x_1563:
[----:B------:R-:W-:Y:S05]  /*29430*/  EXIT ;  /* 0x000000000000794d */ /* 0x000fea0003800000 */
.L_x_1592:
[----:B0-----:R0:W1:Y:S02]  /*29440*/  SYNCS.PHASECHK.TRANS64.TRYWAIT P6, [R86+URZ+0x2a890], R87 ;  /* 0x02a89057560075a7 */ /* 0x00106400080c017f */
[----:B-1----:R-:W-:Y:S05]  /*29450*/  @!P6 NANOSLEEP.SYNCS 0x989680 ;  /* 0x009896800000e95d */ /* 0x002fea0003900000 */
[----:B------:R-:W1:Y:S02]  /*29460*/  @!P6 SYNCS.PHASECHK.TRANS64 P6, [R86+URZ+0x2a890], R87 ;  /* 0x02a890575600e5a7 */ /* 0x000e6400080c007f */
[----:B-1----:R-:W-:Y:S05]  /*29470*/  @!P6 BRA `(.L_x_1592) ;  /* 0xfffffffc00f0e947 */ /* 0x002fea000383ffff */
[----:B------:R-:W-:Y:S05]  /*29480*/  BRA `(.L_x_2005) ;  /* 0xfffffda400647947 */ /* 0x000fea000383ffff */
.L_x_1593:
        /* <DEDUP_REMOVED lines=8> */
.L_x_2007:
[----:B------:R-:W-:Y:S05]  /*29510*/  BSYNC B1 ;  /* 0x0000000000017941 */ /* 0x000fea0003800000 */
.L_x_2006:
[----:B------:R-:W-:Y:S01]  /*29520*/  IMAD.MOV.U32 R13, RZ, RZ, R116 ;  /* 0x000000ffff0d7224 */ /* 0x000fe200078e0074 */
[----:B------:R-:W-:Y:S01]  /*29530*/  MOV R12, RZ ;  /* 0x000000ff000c7202 */ /* 0x000fe20000000f00 */
[----:B------:R-:W-:Y:S02]  /*29540*/  IMAD.MOV.U32 R11, RZ, RZ, 0x1c1f ;  /* 0x00001c1fff0b7424 */ /* 0x000fe400078e00ff */
[----:B------:R-:W-:Y:S02]  /*29550*/  IMAD.MOV.U32 R15, RZ, RZ, -0x1 ;  /* 0xffffffffff0f7424 */ /* 0x000fe400078e00ff */
[----:B------:R-:W-:-:S07]  /*29560*/  IMAD.MOV.U32 R82, RZ, RZ, R14 ;  /* 0x000000ffff527224 */ /* 0x000fce00078e000e */
[----:B------:R-:W-:Y:S05]  /*29570*/  WARPSYNC.COLLECTIVE R15, `(.L_x_2008) ;  /* 0x000000000f087348 */ /* 0x000fea0003c00000 */
[----:B------:R0:W1:Y:S02]  /*29580*/  SHFL.IDX P6, R14, R13, R12, R11 ;  /* 0x0000000c0d0e7389 */ /* 0x00006400000c000b */
[----:B01----:R-:W-:Y:S01]  /*29590*/  ENDCOLLECTIVE ;  /* 0x000000000000791b */ /* 0x003fe20003800000 */
.L_x_2008:
[----:B------:R-:W-:Y:S01]  /*295a0*/  IMAD.MOV.U32 R11, RZ, RZ, R14 ;  /* 0x000000ffff0b7224 */ /* 0x000fe200078e000e */
[----:B------:R-:W-:Y:S06]  /*295b0*/  BRA `(.L_x_2009) ;  /* 0xfffffda4002c7947 */ /* 0x000fec000383ffff */
.L_x_1618:
[----:B------:R-:W-:Y:S01]  /*295c0*/  BSSY B1, `(.L_x_2010) ;  /* 0x0000008000017945 */ /* 0x000fe20003800000 */
[----:B0---4-:R-:W-:Y:S01]  /*295d0*/  MOV R13, R115 ;  /* 0x00000073000d7202 */ /* 0x011fe20000000f00 */
[----:B------:R-:W-:Y:S02]  /*295e0*/  IMAD.MOV.U32 R12, RZ, RZ, 0x1 ;  /* 0x00000001ff0c7424 */ /* 0x000fe400078e00ff */
[----:B---3--:R-:W-:Y:S02]  /*295f0*/  IMAD.MOV.U32 R11, RZ, RZ, 0x1c1f ;  /* 0x00001c1fff0b7424 */ /* 0x008fe400078e00ff */
[----:B------:R-:W-:-:S07]  /*29600*/  IMAD.MOV.U32 R15, RZ, RZ, -0x1 ;  /* 0xffffffffff0f7424 */ /* 0x000fce00078e00ff */
[----:B-12---:R-:W-:Y:S05]  /*29610*/  WARPSYNC.COLLECTIVE R15, `(.L_x_2011) ;  /* 0x000000000f087348 */ /* 0x006fea0003c00000 */
[----:B------:R0:W3:Y:S02]  /*29620*/  SHFL.IDX P6, R14, R13, R12, R11 ;  /* 0x0000000c0d0e7389 */ /* 0x0000e400000c000b */
[----:B0123--:R-:W-:Y:S01]  /*29630*/  ENDCOLLECTIVE ;  /* 0x000000000000791b */ /* 0x00ffe20003800000 */
.L_x_2011:
[----:B------:R-:W-:Y:S05]  /*29640*/  BSYNC B1 ;  /* 0x0000000000017941 */ /* 0x000fea0003800000 */
.L_x_2010:
[----:B------:R-:W-:Y:S01]  /*29650*/  IMAD.MOV.U32 R13, RZ, RZ, R116 ;  /* 0x000000ffff0d7224 */ /* 0x000fe200078e0074 */
[----:B------:R-:W-:Y:S01]  /*29660*/  MOV R15, 0xffffffff ;  /* 0xffffffff000f7802 */ /* 0x000fe20000000f00 */
[----:B------:R-:W-:Y:S01]  /*29670*/  IMAD.MOV.U32 R12, RZ, RZ, 0x1 ;  /* 0x00000001ff0c7424 */ /* 0x000fe200078e00ff */
[----:B------:R-:W-:Y:S01]  /*29680*/  MOV R115, R14 ;  /* 0x0000000e00737202 */ /* 0x000fe20000000f00 */
[----:B------:R-:W-:-:S07]  /*29690*/  IMAD.MOV.U32 R11, RZ, RZ, 0x1c1f ;  /* 0x00001c1fff0b7424 */ /* 0x000fce00078e00ff */
[----:B------:R-:W-:Y:S05]  /*296a0*/  WARPSYNC.COLLECTIVE R15, `(.L_x_2012) ;  /* 0x000000000f087348 */ /* 0x000fea0003c00000 */
[----:B------:R0:W1:Y:S02]  /*296b0*/  SHFL.IDX P6, R14, R13, R12, R11 ;  /* 0x0000000c0d0e7389 */ /* 0x00006400000c000b */
[----:B01----:R-:W-:Y:S01]  /*296c0*/  ENDCOLLECTIVE ;  /* 0x000000000000791b */ /* 0x003fe20003800000 */
.L_x_2012:
[----:B------:R-:W-:Y:S01]  /*296d0*/  IMAD.MOV.U32 R116, RZ, RZ, R14 ;  /* 0x000000ffff747224 */ /* 0x000fe200078e000e */
[----:B------:R-:W-:Y:S06]  /*296e0*/  BRA `(.L_x_2013) ;  /* 0xfffffdb800647947 */ /* 0x000fec000383ffff */
.L_x_1648:
[----:B-1----:R1:W2:Y:S02]  /*296f0*/  SYNCS.PHASECHK.TRANS64.TRYWAIT P6, [R86+URZ+0x2a890], R87 ;  /* 0x02a89057560075a7 */ /* 0x0022a400080c017f */
[----:B--2---:R-:W-:Y:S05]  /*29700*/  @!P6 NANOSLEEP.SYNCS 0x989680 ;  /* 0x009896800000e95d */ /* 0x004fea0003900000 */
[----:B------:R-:W2:Y:S02]  /*29710*/  @!P6 SYNCS.PHASECHK.TRANS64 P6, [R86+URZ+0x2a890], R87 ;  /* 0x02a890575600e5a7 */ /* 0x000ea400080c007f */
[----:B--2---:R-:W-:Y:S05]  /*29720*/  @!P6 BRA `(.L_x_1648) ;  /* 0xfffffffc00f0e947 */ /* 0x004fea000383ffff */
[----:B------:R-:W-:Y:S05]  /*29730*/  BRA `(.L_x_2014) ;  /* 0xfffffdd800447947 */ /* 0x000fea000383ffff */
.L_x_1649:
[----:B------:R-:W-:Y:S01]  /*29740*/  BSSY B1, `(.L_x_2015) ;  /* 0x0000008000017945 */ /* 0x000fe20003800000 */
[----:B------:R-:W-:Y:S01]  /*29750*/  IMAD.MOV.U32 R13, RZ, RZ, R115 ;  /* 0x000000ffff0d7224 */ /* 0x000fe200078e0073 */
[----:B------:R-:W-:Y:S01]  /*29760*/  MOV R11, 0x1c1f ;  /* 0x00001c1f000b7802 */ /* 0x000fe20000000f00 */
[----:B------:R-:W-:Y:S02]  /*29770*/  IMAD.MOV.U32 R12, RZ, RZ, RZ ;  /* 0x000000ffff0c7224 */ /* 0x000fe400078e00ff */
[----:B------:R-:W-:-:S07]  /*29780*/  IMAD.MOV.U32 R15, RZ, RZ, -0x1 ;  /* 0xffffffffff0f7424 */ /* 0x000fce00078e00ff */
[----:B-1----:R-:W-:Y:S05]  /*29790*/  WARPSYNC.COLLECTIVE R15, `(.L_x_2016) ;  /* 0x000000000f087348 */ /* 0x002fea0003c00000 */
[----:B------:R0:W2:Y:S02]  /*297a0*/  SHFL.IDX P6, R14, R13, R12, R11 ;  /* 0x0000000c0d0e7389 */ /* 0x0000a400000c000b */
[----:B012---:R-:W-:Y:S01]  /*297b0*/  ENDCOLLECTIVE ;  /* 0x000000000000791b */ /* 0x007fe20003800000 */
.L_x_2016:
[----:B------:R-:W-:Y:S05]  /*297c0*/  BSYNC B1 ;  /* 0x0000000000017941 */ /* 0x000fea0003800000 */
.L_x_2015:
        /* <DEDUP_REMOVED lines=8> */
.L_x_2017:
[----:B------:R-:W-:Y:S01]  /*29850*/  IMAD.MOV.U32 R11, RZ, RZ, R14 ;  /* 0x000000ffff0b7224 */ /* 0x000fe200078e000e */
[----:B------:R-:W-:Y:S06]  /*29860*/  BRA `(.L_x_2018) ;  /* 0xfffffdd800107947 */ /* 0x000fec000383ffff */
.L_x_1662:
[----:B------:R-:W-:Y:S01]  /*29870*/  BSSY B1, `(.L_x_2019) ;  /* 0x0000008000017945 */ /* 0x000fe20003800000 */
[----:B--234-:R-:W-:Y:S01]  /*29880*/  MOV R13, R115 ;  /* 0x00000073000d7202 */ /* 0x01cfe20000000f00 */
[----:B------:R-:W-:Y:S02]  /*29890*/  IMAD.MOV.U32 R12, RZ, RZ, 0x1 ;  /* 0x00000001ff0c7424 */ /* 0x000fe400078e00ff */
[----:B------:R-:W-:Y:S02]  /*298a0*/  IMAD.MOV.U32 R11, RZ, RZ, 0x1c1f ;  /* 0x00001c1fff0b7424 */ /* 0x000fe400078e00ff */
[----:B------:R-:W-:-:S07]  /*298b0*/  IMAD.MOV.U32 R15, RZ, RZ, -0x1 ;  /* 0xffffffffff0f7424 */ /* 0x000fce00078e00ff */
[----:B01----:R-:W-:Y:S05]  /*298c0*/  WARPSYNC.COLLECTIVE R15, `(.L_x_2020) ;  /* 0x000000000f087348 */ /* 0x003fea0003c00000 */
[----:B------:R2:W3:Y:S02]  /*298d0*/  SHFL.IDX P6, R14, R13, R12, R11 ;  /* 0x0000000c0d0e7389 */ /* 0x0004e400000c000b */
[----:B0123--:R-:W-:Y:S01]  /*298e0*/  ENDCOLLECTIVE ;  /* 0x000000000000791b */ /* 0x00ffe20003800000 */
.L_x_2020:
[----:B------:R-:W-:Y:S05]  /*298f0*/  BSYNC B1 ;  /* 0x0000000000017941 */ /* 0x000fea0003800000 */
.L_x_2019:
        /* <DEDUP_REMOVED lines=8> */
.L_x_2021:
[----:B------:R-:W-:Y:S01]  /*29980*/  IMAD.MOV.U32 R116, RZ, RZ, R14 ;  /* 0x000000ffff747224 */ /* 0x000fe200078e000e */
[----:B------:R-:W-:Y:S06]  /*29990*/  BRA `(.L_x_2022) ;  /* 0xfffffdec00807947 */ /* 0x000fec000383ffff */
.L_x_1675:
[----:B0-----:R0:W1:Y:S02]  /*299a0*/  SYNCS.PHASECHK.TRANS64.TRYWAIT P4, [R86+URZ+0x2a890], R87 ;  /* 0x02a89057560075a7 */ /* 0x001064000808017f */
[----:B-1----:R-:W-:Y:S05]  /*299b0*/  @!P4 NANOSLEEP.SYNCS 0x989680 ;  /* 0x009896800000c95d */ /* 0x002fea0003900000 */
[----:B------:R-:W1:Y:S02]  /*299c0*/  @!P4 SYNCS.PHASECHK.TRANS64 P4, [R86+URZ+0x2a890], R87 ;  /* 0x02a890575600c5a7 */ /* 0x000e64000808007f */
[----:B-1----:R-:W-:Y:S05]  /*299d0*/  @!P4 BRA `(.L_x_1675) ;  /* 0xfffffffc00f0c947 */ /* 0x002fea000383ffff */
[----:B------:R-:W-:Y:S05]  /*299e0*/  BRA `(.L_x_2023) ;  /* 0xfffffe0400207947 */ /* 0x000fea000383ffff */
.L_x_1676:
        /* <DEDUP_REMOVED lines=8> */
.L_x_2025:
[----:B------:R-:W-:Y:S05]  /*29a70*/  BSYNC B1 ;  /* 0x0000000000017941 */ /* 0x000fea0003800000 */
.L_x_2024:
        /* <DEDUP_REMOVED lines=8> */
.L_x_2026:
[----:B------:R-:W-:Y:S01]  /*29b00*/  IMAD.MOV.U32 R37, RZ, RZ, R14 ;  /* 0x000000ffff257224 */ /* 0x000fe200078e000e */
[----:B------:R-:W-:Y:S06]  /*29b10*/  BRA `(.L_x_2027) ;  /* 0xfffffe0400447947 */ /* 0x000fec000383ffff */
.L_x_1679:
[----:B------:R-:W-:Y:S01]  /*29b20*/  BSSY B1, `(.L_x_2028) ;  /* 0x0000008000017945 */ /* 0x000fe20003800000 */
[----:B----4-:R-:W-:Y:S01]  /*29b30*/  MOV R13, R39 ;  /* 0x00000027000d7202 */ /* 0x010fe20000000f00 */
[----:B------:R-:W-:Y:S02]  /*29b40*/  IMAD.MOV.U32 R12, RZ, RZ, 0x1 ;  /* 0x00000001ff0c7424 */ /* 0x000fe400078e00ff */
[----:B------:R-:W-:Y:S02]  /*29b50*/  IMAD.MOV.U32 R11, RZ, RZ, 0x1c1f ;  /* 0x00001c1fff0b7424 */ /* 0x000fe400078e00ff */
[----:B------:R-:W-:-:S07]  /*29b60*/  IMAD.MOV.U32 R15, RZ, RZ, -0x1 ;  /* 0xffffffffff0f7424 */ /* 0x000fce00078e00ff */
[----:B0123--:R-:W-:Y:S05]  /*29b70*/  WARPSYNC.COLLECTIVE R15, `(.L_x_2029) ;  /* 0x000000000f087348 */ /* 0x00ffea0003c00000 */
[----:B------:R4:W0:Y:S02]  /*29b80*/  SHFL.IDX P6, R14, R13, R12, R11 ;  /* 0x0000000c0d0e7389 */ /* 0x00082400000c000b */
[----:B01234-:R-:W-:Y:S01]  /*29b90*/  ENDCOLLECTIVE ;  /* 0x000000000000791b */ /* 0x01ffe20003800000 */
.L_x_2029:
[----:B------:R-:W-:Y:S05]  /*29ba0*/  BSYNC B1 ;  /* 0x0000000000017941 */ /* 0x000fea0003800000 */
.L_x_2028:
        /* <DEDUP_REMOVED lines=8> */
.L_x_2030:
[----:B------:R-:W-:Y:S01]  /*29c30*/  IMAD.MOV.U32 R37, RZ, RZ, R14 ;  /* 0x000000ffff257224 */ /* 0x000fe200078e000e */
[----:B------:R-:W-:Y:S06]  /*29c40*/  BRA `(.L_x_2031) ;  /* 0xfffffe0400a07947 */ /* 0x000fec000383ffff */
.L_x_1683:
[----:B---3--:R3:W0:Y:S02]  /*29c50*/  SYNCS.PHASECHK.TRANS64.TRYWAIT P0, [R86+URZ+0x2a8b0], R87 ;  /* 0x02a8b057560075a7 */ /* 0x008624000800017f */
[----:B0-----:R-:W-:Y:S05]  /*29c60*/  @!P0 NANOSLEEP.SYNCS 0x989680 ;  /* 0x009896800000895d */ /* 0x001fea0003900000 */
[----:B------:R-:W0:Y:S02]  /*29c70*/  @!P0 SYNCS.PHASECHK.TRANS64 P0, [R86+URZ+0x2a8b0], R87 ;  /* 0x02a8b057560085a7 */ /* 0x000e24000800007f */
[----:B0-----:R-:W-:Y:S05]  /*29c80*/  @!P0 BRA `(.L_x_1683) ;  /* 0xfffffffc00f08947 */ /* 0x001fea000383ffff */
[----:B------:R-:W-:Y:S05]  /*29c90*/  BRA `(.L_x_2032) ;  /* 0xfffffe0800787947 */ /* 0x000fea000383ffff */
.L_x_1709:
        /* <DEDUP_REMOVED lines=8> */
.L_x_2034:
[----:B------:R-:W-:Y:S05]  /*29d20*/  BSYNC B1 ;  /* 0x0000000000017941 */ /* 0x000fea0003800000 */
.L_x_2033:
        /* <DEDUP_REMOVED lines=8> */
.L_x_2035:
[----:B------:R-:W-:Y:S01]  /*29db0*/  MOV R13, R8 ;  /* 0x00000008000d7202 */ /* 0x000fe20000000f00 */
[----:B------:R-:W-:-:S07]  /*29dc0*/  IMAD.MOV.U32 R0, RZ, RZ, R14 ;  /* 0x000000ffff007224 */ /* 0x000fce00078e000e */
[----:B------:R-:W-:Y:S05]  /*29dd0*/  WARPSYNC.COLLECTIVE R15, `(.L_x_2036) ;  /* 0x000000000f087348 */ /* 0x000fea0003c00000 */
[----:B------:R0:W1:Y:S02]  /*29de0*/  SHFL.IDX P6, R14, R13, R12, R11 ;  /* 0x0000000c0d0e7389 */ /* 0x00006400000c000b */
[----:B01----:R-:W-:Y:S01]  /*29df0*/  ENDCOLLECTIVE ;  /* 0x000000000000791b */ /* 0x003fe20003800000 */
.L_x_2036:
[----:B------:R-:W-:Y:S02]  /*29e00*/  IMAD.MOV.U32 R13, RZ, RZ, R4 ;  /* 0x000000ffff0d7224 */ /* 0x000fe400078e0004 */
[----:B------:R-:W-:-:S07]  /*29e10*/  IMAD.MOV.U32 R5, RZ, RZ, R14 ;  /* 0x000000ffff057224 */ /* 0x000fce00078e000e */
[----:B------:R-:W-:Y:S05]  /*29e20*/  WARPSYNC.COLLECTIVE R15, `(.L_x_2037) ;  /* 0x000000000f087348 */ /* 0x000fea0003c00000 */
[----:B------:R0:W1:Y:S02]  /*29e30*/  SHFL.IDX P6, R14, R13, R12, R11 ;  /* 0x0000000c0d0e7389 */ /* 0x00006400000c000b */
[----:B01----:R-:W-:Y:S01]  /*29e40*/  ENDCOLLECTIVE ;  /* 0x000000000000791b */ /* 0x003fe20003800000 */
.L_x_2037:
[----:B------:R-:W-:Y:S05]  /*29e50*/  BRA `(.L_x_2038) ;  /* 0xfffffe1c000c7947 */ /* 0x000fea000383ffff */
.L_x_1712:
[----:B------:R-:W-:Y:S01]  /*29e60*/  BSSY B1, `(.L_x_2039) ;  /* 0x0000008000017945 */ /* 0x000fe20003800000 */
[----:B------:R-:W-:Y:S01]  /*29e70*/  IMAD.MOV.U32 R13, RZ, RZ, R7 ;  /* 0x000000ffff0d7224 */ /* 0x000fe200078e0007 */
[----:B------:R-:W-:Y:S01]  /*29e80*/  MOV R12, 0x1 ;  /* 0x00000001000c7802 */ /* 0x000fe20000000f00 */
[----:B------:R-:W-:Y:S02]  /*29e90*/  IMAD.MOV.U32 R11, RZ, RZ, 0x1c1f ;  /* 0x00001c1fff0b7424 */ /* 0x000fe400078e00ff */
[----:B------:R-:W-:-:S07]  /*29ea0*/  IMAD.MOV.U32 R15, RZ, RZ, -0x1 ;  /* 0xffffffffff0f7424 */ /* 0x000fce00078e00ff */
[----:B0---4-:R-:W-:Y:S05]  /*29eb0*/  WARPSYNC.COLLECTIVE R15, `(.L_x_2040) ;  /* 0x000000000f087348 */ /* 0x011fea0003c00000 */
[----:B----4-:R1:W2:Y:S02]  /*29ec0*/  SHFL.IDX P6, R14, R13, R12, R11 ;  /* 0x0000000c0d0e7389 */ /* 0x0102a400000c000b */
[----:B012---:R-:W-:Y:S01]  /*29ed0*/  ENDCOLLECTIVE ;  /* 0x000000000000791b */ /* 0x007fe20003800000 */
.L_x_2040:
[----:B------:R-:W-:Y:S05]  /*29ee0*/  BSYNC B1 ;  /* 0x0000000000017941 */ /* 0x000fea0003800000 */
.L_x_2039:
[----:B------:R-:W-:Y:S01]  /*29ef0*/  MOV R13, R6 ;  /* 0x00000006000d7202 */ /* 0x000fe20000000f00 */
[----:B------:R-:W-:Y:S02]  /*29f00*/  IMAD.MOV.U32 R12, RZ, RZ, 0x1 ;  /* 0x00000001ff0c7424 */ /* 0x000fe400078e00ff */
[----:B------:R-:W-:Y:S02]  /*29f10*/  IMAD.MOV.U32 R11, RZ, RZ, 0x1c1f ;  /* 0x00001c1fff0b7424 */ /* 0x000fe400078e00ff */
[----:B------:R-:W-:Y:S02]  /*29f20*/  IMAD.MOV.U32 R15, RZ, RZ, -0x1 ;  /* 0xffffffffff0f7424 */ /* 0x000fe400078e00ff */
[----:B------:R-:W-:-:S07]  /*29f30*/  IMAD.MOV.U32 R3, RZ, RZ, R14 ;  /* 0x000000ffff037224 */ /* 0x000fce00078e000e */
[----:B------:R-:W-:Y:S05]  /*29f40*/  WARPSYNC.COLLECTIVE R15, `(.L_x_2041) ;  /* 0x000000000f087348 */ /* 0x000fea0003c00000 */
[----:B------:R0:W1:Y:S02]  /*29f50*/  SHFL.IDX P6, R14, R13, R12, R11 ;  /* 0x0000000c0d0e7389 */ /* 0x00006400000c000b */
[----:B01----:R-:W-:Y:S01]  /*29f60*/  ENDCOLLECTIVE ;  /* 0x000000000000791b */ /* 0x003fe20003800000 */
.L_x_2041:
[----:B------:R-:W-:Y:S01]  /*29f70*/  IMAD.MOV.U32 R13, RZ, RZ, R8 ;  /* 0x000000ffff0d7224 */ /* 0x000fe200078e0008 */
[----:B------:R-:W-:-:S07]  /*29f80*/  MOV R0, R14 ;  /* 0x0000000e00007202 */ /* 0x000fce0000000f00 */
[----:B------:R-:W-:Y:S05]  /*29f90*/  WARPSYNC.COLLECTIVE R15, `(.L_x_2042) ;  /* 0x000000000f087348 */ /* 0x000fea0003c00000 */
[----:B------:R0:W1:Y:S02]  /*29fa0*/  SHFL.IDX P6, R14, R13, R12, R11 ;  /* 0x0000000c0d0e7389 */ /* 0x00006400000c000b */
[----:B01----:R-:W-:Y:S01]  /*29fb0*/  ENDCOLLECTIVE ;  /* 0x000000000000791b */ /* 0x003fe20003800000 */
.L_x_2042:
[----:B------:R-:W-:Y:S02]  /*29fc0*/  IMAD.MOV.U32 R13, RZ, RZ, R4 ;  /* 0x000000ffff0d7224 */ /* 0x000fe400078e0004 */
[----:B------:R-:W-:-:S07]  /*29fd0*/  IMAD.MOV.U32 R5, RZ, RZ, R14 ;  /* 0x000000ffff057224 */ /* 0x000fce00078e000e */
[----:B------:R-:W-:Y:S05]  /*29fe0*/  WARPSYNC.COLLECTIVE R15, `(.L_x_2043) ;  /* 0x000000000f087348 */ /* 0x000fea0003c00000 */
[----:B------:R0:W1:Y:S02]  /*29ff0*/  SHFL.IDX P6, R14, R13, R12, R11 ;  /* 0x0000000c0d0e7389 */ /* 0x00006400000c000b */
[----:B01----:R-:W-:Y:S01]  /*2a000*/  ENDCOLLECTIVE ;  /* 0x000000000000791b */ /* 0x003fe20003800000 */
.L_x_2043:
[----:B------:R-:W-:Y:S01]  /*2a010*/  MOV R4, R14 ;  /* 0x0000000e00047202 */ /* 0x000fe20000000f00 */
[----:B------:R-:W-:Y:S06]  /*2a020*/  BRA `(.L_x_2044) ;  /* 0xfffffe2000987947 */ /* 0x000fec000383ffff */
.L_x_1716:
[----:B0-----:R0:W1:Y:S02]  /*2a030*/  SYNCS.PHASECHK.TRANS64.TRYWAIT P0, [R18+URZ+0x2a800], R5 ;  /* 0x02a80005120075a7 */ /* 0x001064000800017f */
[----:B-1----:R-:W-:Y:S05]  /*2a040*/  @!P0 NANOSLEEP.SYNCS 0x989680 ;  /* 0x009896800000895d */ /* 0x002fea0003900000 */
[----:B------:R-:W1:Y:S02]  /*2a050*/  @!P0 SYNCS.PHASECHK.TRANS64 P0, [R18+URZ+0x2a800], R5 ;  /* 0x02a80005120085a7 */ /* 0x000e64000800007f */
[----:B-1----:R-:W-:Y:S05]  /*2a060*/  @!P0 BRA `(.L_x_1716) ;  /* 0xfffffffc00f08947 */ /* 0x002fea000383ffff */
[----:B------:R-:W-:Y:S05]  /*2a070*/  BRA `(.L_x_2045) ;  /* 0xfffffe2800a87947 */ /* 0x000fea000383ffff */
.L_x_1740:
        /* <DEDUP_REMOVED lines=8> */
.L_x_2047:
[----:B------:R-:W-:Y:S05]  /*2a100*/  BSYNC B1 ;  /* 0x0000000000017941 */ /* 0x000fea0003800000 */
.L_x_2046:
[----:B------:R-:W-:Y:S01]  /*2a110*/  IMAD.MOV.U32 R13, RZ, RZ, R6 ;  /* 0x000000ffff0d7224 */ /* 0x000fe200078e0006 */
[----:B------:R-:W-:Y:S01]  /*2a120*/  MOV R11, 0x1c1f ;  /* 0x00001c1f000b7802 */ /* 0x000fe20000000f00 */
[----:B------:R-:W-:Y:S02]  /*2a130*/  IMAD.MOV.U32 R12, RZ, RZ, RZ ;  /* 0x000000ffff0c7224 */ /* 0x000fe400078e00ff */
[----:B------:R-:W-:Y:S02]  /*2a140*/  IMAD.MOV.U32 R15, RZ, RZ, -0x1 ;  /* 0xffffffffff0f7424 */ /* 0x000fe400078e00ff */
[----:B------:R-:W-:-:S07]  /*2a150*/  IMAD.MOV.U32 R3, RZ, RZ, R14 ;  /* 0x000000ffff037224 */ /* 0x000fce00078e000e */
[----:B------:R-:W-:Y:S05]  /*2a160*/  WARPSYNC.COLLECTIVE R15, `(.L_x_2048) ;  /* 0x000000000f087348 */ /* 0x000fea0003c00000 */
[----:B------:R0:W1:Y:S02]  /*2a170*/  SHFL.IDX P6, R14, R13, R12, R11 ;  /* 0x0000000c0d0e7389 */ /* 0x00006400000c000b */
[----:B01----:R-:W-:Y:S01]  /*2a180*/  ENDCOLLECTIVE ;  /* 0x000000000000791b */ /* 0x003fe20003800000 */
.L_x_2048:
[----:B------:R-:W-:Y:S02]  /*2a190*/  IMAD.MOV.U32 R13, RZ, RZ, R21 ;  /* 0x000000ffff0d7224 */ /* 0x000fe400078e0015 */
[----:B------:R-:W-:-:S07]  /*2a1a0*/  IMAD.MOV.U32 R0, RZ, RZ, R14 ;  /* 0x000000ffff007224 */ /* 0x000fce00078e000e */
[----:B------:R-:W-:Y:S05]  /*2a1b0*/  WARPSYNC.COLLECTIVE R15, `(.L_x_2049) ;  /* 0x000000000f087348 */ /* 0x000fea0003c00000 */
[----:B------:R0:W1:Y:S02]  /*2a1c0*/  SHFL.IDX P6, R14, R13, R12, R11 ;  /* 0x0000000c0d0e7389 */ /* 0x00006400000c000b */
[----:B01----:R-:W-:Y:S01]  /*2a1d0*/  ENDCOLLECTIVE ;  /* 0x000000000000791b */ /* 0x003fe20003800000 */
.L_x_2049:
[----:B------:R-:W-:Y:S01]  /*2a1e0*/  IMAD.MOV.U32 R13, RZ, RZ, R20 ;  /* 0x000000ffff0d7224 */ /* 0x000fe200078e0014 */
[----:B------:R-:W-:-:S07]  /*2a1f0*/  MOV R5, R14 ;  /* 0x0000000e00057202 */ /* 0x000fce0000000f00 */
[----:B------:R-:W-:Y:S05]  /*2a200*/  WARPSYNC.COLLECTIVE R15, `(.L_x_2050) ;  /* 0x000000000f087348 */ /* 0x000fea0003c00000 */
[----:B------:R0:W1:Y:S02]  /*2a210*/  SHFL.IDX P6, R14, R13, R12, R11 ;  /* 0x0000000c0d0e7389 */ /* 0x00006400000c000b */
[----:B01----:R-:W-:Y:S01]  /*2a220*/  ENDCOLLECTIVE ;  /* 0x000000000000791b */ /* 0x003fe20003800000 */
.L_x_2050:
[----:B------:R-:W-:Y:S05]  /*2a230*/  BRA `(.L_x_2051) ;  /* 0xfffffe4c00787947 */ /* 0x000fea000383ffff */
.L_x_1743:
        /* <DEDUP_REMOVED lines=8> */
.L_x_2053:
[----:B------:R-:W-:Y:S05]  /*2a2c0*/  BSYNC B1 ;  /* 0x0000000000017941 */ /* 0x000fea0003800000 */
.L_x_2052:
[----:B------:R-:W-:Y:S01]  /*2a2d0*/  IMAD.MOV.U32 R13, RZ, RZ, R6 ;  /* 0x000000ffff0d7224 */ /* 0x000fe200078e0006 */
[----:B------:R-:W-:Y:S01]  /*2a2e0*/  MOV R12, 0x1 ;  /* 0x00000001000c7802 */ /* 0x000fe20000000f00 */
[----:B------:R-:W-:Y:S02]  /*2a2f0*/  IMAD.MOV.U32 R11, RZ, RZ, 0x1c1f ;  /* 0x00001c1fff0b7424 */ /* 0x000fe400078e00ff */
[----:B------:R-:W-:Y:S02]  /*2a300*/  IMAD.MOV.U32 R15, RZ, RZ, -0x1 ;  /* 0xffffffffff0f7424 */ /* 0x000fe400078e00ff */
[----:B------:R-:W-:-:S07]  /*2a310*/  IMAD.MOV.U32 R3, RZ, RZ, R14 ;  /* 0x000000ffff037224 */ /* 0x000fce00078e000e */
[----:B------:R-:W-:Y:S05]  /*2a320*/  WARPSYNC.COLLECTIVE R15, `(.L_x_2054) ;  /* 0x000000000f087348 */ /* 0x000fea0003c00000 */
[----:B------:R0:W1:Y:S02]  /*2a330*/  SHFL.IDX P6, R14, R13, R12, R11 ;  /* 0x0000000c0d0e7389 */ /* 0x00006400000c000b */
[----:B01----:R-:W-:Y:S01]  /*2a340*/  ENDCOLLECTIVE ;  /* 0x000000000000791b */ /* 0x003fe20003800000 */
.L_x_2054:
[----:B------:R-:W-:Y:S01]  /*2a350*/  MOV R13, R21 ;  /* 0x00000015000d7202 */ /* 0x000fe20000000f00 */
[----:B------:R-:W-:-:S07]  /*2a360*/  IMAD.MOV.U32 R0, RZ, RZ, R14 ;  /* 0x000000ffff007224 */ /* 0x000fce00078e000e */
[----:B------:R-:W-:Y:S05]  /*2a370*/  WARPSYNC.COLLECTIVE R15, `(.L_x_2055) ;  /* 0x000000000f087348 */ /* 0x000fea0003c00000 */
[----:B------:R0:W1:Y:S02]  /*2a380*/  SHFL.IDX P6, R14, R13, R12, R11 ;  /* 0x0000000c0d0e7389 */ /* 0x00006400000c000b */
[----:B01----:R-:W-:Y:S01]  /*2a390*/  ENDCOLLECTIVE ;  /* 0x000000000000791b */ /* 0x003fe20003800000 */
.L_x_2055:
[----:B------:R-:W-:Y:S02]  /*2a3a0*/  IMAD.MOV.U32 R13, RZ, RZ, R20 ;  /* 0x000000ffff0d7224 */ /* 0x000fe400078e0014 */
[----:B------:R-:W-:-:S07]  /*2a3b0*/  IMAD.MOV.U32 R21, RZ, RZ, R14 ;  /* 0x000000ffff157224 */ /* 0x000fce00078e000e */
[----:B------:R-:W-:Y:S05]  /*2a3c0*/  WARPSYNC.COLLECTIVE R15, `(.L_x_2056) ;  /* 0x000000000f087348 */ /* 0x000fea0003c00000 */
[----:B------:R0:W1:Y:S02]  /*2a3d0*/  SHFL.IDX P6, R14, R13, R12, R11 ;  /* 0x0000000c0d0e7389 */ /* 0x00006400000c000b */
[----:B01----:R-:W-:Y:S01]  /*2a3e0*/  ENDCOLLECTIVE ;  /* 0x000000000000791b */ /* 0x003fe20003800000 */
.L_x_2056:
[----:B------:R-:W-:Y:S01]  /*2a3f0*/  IMAD.MOV.U32 R20, RZ, RZ, R14 ;  /* 0x000000ffff147224 */ /* 0x000fe200078e000e */
[----:B------:R-:W-:Y:S06]  /*2a400*/  BRA `(.L_x_2057) ;  /* 0xfffffe50009c7947 */ /* 0x000fec000383ffff */
.L_x_1747:
[----:B0-----:R0:W1:Y:S02]  /*2a410*/  SYNCS.PHASECHK.TRANS64.TRYWAIT P0, [R18+URZ+0x2a800], R21 ;  /* 0x02a80015120075a7 */ /* 0x001064000800017f */
[----:B-1----:R-:W-:Y:S05]  /*2a420*/  @!P0 NANOSLEEP.SYNCS 0x989680 ;  /* 0x009896800000895d */ /* 0x002fea0003900000 */
[----:B------:R-:W1:Y:S02]  /*2a430*/  @!P0 SYNCS.PHASECHK.TRANS64 P0, [R18+URZ+0x2a800], R21 ;  /* 0x02a80015120085a7 */ /* 0x000e64000800007f */
[----:B-1----:R-:W-:Y:S05]  /*2a440*/  @!P0 BRA `(.L_x_1747) ;  /* 0xfffffffc00f08947 */ /* 0x002fea000383ffff */
[----:B------:R-:W-:Y:S05]  /*2a450*/  BRA `(.L_x_2058) ;  /* 0xfffffe5800147947 */ /* 0x000fea000383ffff */
.L_x_1761:
[----:B-1----:R1:W2:Y:S02]  /*2a460*/  SYNCS.PHASECHK.TRANS64.TRYWAIT P1, [R4+URZ+0x2a830], R3 ;  /* 0x02a83003040075a7 */ /* 0x0022a4000802017f */
[----:B--2---:R-:W-:Y:S05]  /*2a470*/  @!P1 NANOSLEEP.SYNCS 0x989680 ;  /* 0x009896800000995d */ /* 0x004fea0003900000 */
[----:B------:R-:W2:Y:S02]  /*2a480*/  @!P1 SYNCS.PHASECHK.TRANS64 P1, [R4+URZ+0x2a830], R3 ;  /* 0x02a83003040095a7 */ /* 0x000ea4000802007f */
[----:B--2---:R-:W-:Y:S05]  /*2a490*/  @!P1 BRA `(.L_x_1761) ;  /* 0xfffffffc00f09947 */ /* 0x004fea000383ffff */
[----:B------:R-:W-:Y:S05]  /*2a4a0*/  BRA `(.L_x_1760) ;  /* 0xfffffe7c00b07947 */ /* 0x000fea000383ffff */
.L_x_1782:
[----:B-1----:R1:W2:Y:S02]  /*2a4b0*/  SYNCS.PHASECHK.TRANS64.TRYWAIT P1, [R20+URZ+0x2a830], R13 ;  /* 0x02a8300d140075a7 */ /* 0x0022a4000802017f */
[----:B--2---:R-:W-:Y:S05]  /*2a4c0*/  @!P1 NANOSLEEP.SYNCS 0x989680 ;  /* 0x009896800000995d */ /* 0x004fea0003900000 */
[----:B------:R-:W2:Y:S02]  /*2a4d0*/  @!P1 SYNCS.PHASECHK.TRANS64 P1, [R20+URZ+0x2a830], R13 ;  /* 0x02a8300d140095a7 */ /* 0x000ea4000802007f */
[----:B--2---:R-:W-:Y:S05]  /*2a4e0*/  @!P1 BRA `(.L_x_1782) ;  /* 0xfffffffc00f09947 */ /* 0x004fea000383ffff */
[----:B------:R-:W-:Y:S05]  /*2a4f0*/  BRA `(.L_x_1781) ;  /* 0xfffffeb000e07947 */ /* 0x000fea000383ffff */
.L_x_1787:
[----:B-1----:R1:W2:Y:S02]  /*2a500*/  SYNCS.PHASECHK.TRANS64.TRYWAIT P1, [R12+URZ+0x2a850], R2 ;  /* 0x02a850020c0075a7 */ /* 0x0022a4000802017f */
[----:B--2---:R-:W-:Y:S05]  /*2a510*/  @!P1 NANOSLEEP.SYNCS 0x989680 ;  /* 0x009896800000995d */ /* 0x004fea0003900000 */
[----:B------:R-:W2:Y:S02]  /*2a520*/  @!P1 SYNCS.PHASECHK.TRANS64 P1, [R12+URZ+0x2a850], R2 ;  /* 0x02a850020c0095a7 */ /* 0x000ea4000802007f */
[----:B--2---:R-:W-:Y:S05]  /*2a530*/  @!P1 BRA `(.L_x_1787) ;  /* 0xfffffffc00f09947 */ /* 0x004fea000383ffff */
[----:B------:R-:W-:Y:S05]  /*2a540*/  BRA `(.L_x_1786) ;  /* 0xfffffebc00d87947 */ /* 0x000fea000383ffff */
.L_x_1809:
[----:B-1----:R1:W2:Y:S02]  /*2a550*/  SYNCS.PHASECHK.TRANS64.TRYWAIT P1, [R20+URZ+0x2a830], R3 ;  /* 0x02a83003140075a7 */ /* 0x0022a4000802017f */
[----:B--2---:R-:W-:Y:S05]  /*2a560*/  @!P1 NANOSLEEP.SYNCS 0x989680 ;  /* 0x009896800000995d */ /* 0x004fea0003900000 */
[----:B------:R-:W2:Y:S02]  /*2a570*/  @!P1 SYNCS.PHASECHK.TRANS64 P1, [R20+URZ+0x2a830], R3 ;  /* 0x02a83003140095a7 */ /* 0x000ea4000802007f */
[----:B--2---:R-:W-:Y:S05]  /*2a580*/  @!P1 BRA `(.L_x_1809) ;  /* 0xfffffffc00f09947 */ /* 0x004fea000383ffff */
[----:B------:R-:W-:Y:S05]  /*2a590*/  BRA `(.L_x_1808) ;  /* 0xfffffeec00a47947 */ /* 0x000fea000383ffff */
.L_x_1814:
[----:B--2---:R2:W3:Y:S02]  /*2a5a0*/  SYNCS.PHASECHK.TRANS64.TRYWAIT P1, [R8+URZ+0x2a850], R2 ;  /* 0x02a85002080075a7 */ /* 0x0044e4000802017f */
[----:B---3--:R-:W-:Y:S05]  /*2a5b0*/  @!P1 NANOSLEEP.SYNCS 0x989680 ;  /* 0x009896800000995d */ /* 0x008fea0003900000 */
[----:B------:R-:W3:Y:S02]  /*2a5c0*/  @!P1 SYNCS.PHASECHK.TRANS64 P1, [R8+URZ+0x2a850], R2 ;  /* 0x02a85002080095a7 */ /* 0x000ee4000802007f */
[----:B---3--:R-:W-:Y:S05]  /*2a5d0*/  @!P1 BRA `(.L_x_1814) ;  /* 0xfffffffc00f09947 */ /* 0x008fea000383ffff */
[----:B------:R-:W-:Y:S05]  /*2a5e0*/  BRA `(.L_x_1813) ;  /* 0xfffffef8009c7947 */ /* 0x000fea000383ffff */
.L_x_1824:
[----:B-1----:R1:W2:Y:S02]  /*2a5f0*/  SYNCS.PHASECHK.TRANS64.TRYWAIT P1, [R4+URZ+0x2a830], R3 ;  /* 0x02a83003040075a7 */ /* 0x0022a4000802017f */
[----:B--2---:R-:W-:Y:S05]  /*2a600*/  @!P1 NANOSLEEP.SYNCS 0x989680 ;  /* 0x009896800000995d */ /* 0x004fea0003900000 */
[----:B------:R-:W2:Y:S02]  /*2a610*/  @!P1 SYNCS.PHASECHK.TRANS64 P1, [R4+URZ+0x2a830], R3 ;  /* 0x02a83003040095a7 */ /* 0x000ea4000802007f */
[----:B--2---:R-:W-:Y:S05]  /*2a620*/  @!P1 BRA `(.L_x_1824) ;  /* 0xfffffffc00f09947 */ /* 0x004fea000383ffff */
[----:B------:R-:W-:Y:S05]  /*2a630*/  BRA `(.L_x_1823) ;  /* 0xffffff1400107947 */ /* 0x000fea000383ffff */
.L_x_1829:
[----:B-1----:R1:W2:Y:S02]  /*2a640*/  SYNCS.PHASECHK.TRANS64.TRYWAIT P1, [R11+URZ+0x2a850], R2 ;  /* 0x02a850020b0075a7 */ /* 0x0022a4000802017f */
[----:B--2---:R-:W-:Y:S05]  /*2a650*/  @!P1 NANOSLEEP.SYNCS 0x989680 ;  /* 0x009896800000995d */ /* 0x004fea0003900000 */
[----:B------:R-:W2:Y:S02]  /*2a660*/  @!P1 SYNCS.PHASECHK.TRANS64 P1, [R11+URZ+0x2a850], R2 ;  /* 0x02a850020b0095a7 */ /* 0x000ea4000802007f */
[----:B--2---:R-:W-:Y:S05]  /*2a670*/  @!P1 BRA `(.L_x_1829) ;  /* 0xfffffffc00f09947 */ /* 0x004fea000383ffff */
[----:B------:R-:W-:Y:S05]  /*2a680*/  BRA `(.L_x_1828) ;  /* 0xffffff2000087947 */ /* 0x000fea000383ffff */
.L_x_1845:
[----:B-1----:R1:W2:Y:S02]  /*2a690*/  SYNCS.PHASECHK.TRANS64.TRYWAIT P1, [R11+URZ+0x2a850], R2 ;  /* 0x02a850020b0075a7 */ /* 0x0022a4000802017f */
[----:B--2---:R-:W-:Y:S05]  /*2a6a0*/  @!P1 NANOSLEEP.SYNCS 0x989680 ;  /* 0x009896800000995d */ /* 0x004fea0003900000 */
[----:B------:R-:W2:Y:S02]  /*2a6b0*/  @!P1 SYNCS.PHASECHK.TRANS64 P1, [R11+URZ+0x2a850], R2 ;  /* 0x02a850020b0095a7 */ /* 0x000ea4000802007f */
[----:B--2---:R-:W-:Y:S05]  /*2a6c0*/  @!P1 BRA `(.L_x_1845) ;  /* 0xfffffffc00f09947 */ /* 0x004fea000383ffff */
[----:B------:R-:W-:Y:S05]  /*2a6d0*/  BRA `(.L_x_1844) ;  /* 0xffffff4c00f07947 */ /* 0x000fea000383ffff */
.L_x_1890:
[----:B------:R-:W0:Y:S01]  /*2a6e0*/  S2R R12, SR_TID.X ;  /* 0x00000000000c7919 */ /* 0x000e220000002100 */
[----:B------:R-:W-:Y:S01]  /*2a6f0*/  BSSY B1, `(.L_x_2059) ;  /* 0x000000a000017945 */ /* 0x000fe20003800000 */
[----:B------:R-:W-:Y:S02]  /*2a700*/  IMAD.MOV.U32 R11, RZ, RZ, 0x1f ;  /* 0x0000001fff0b7424 */ /* 0x000fe400078e00ff */
[----:B------:R-:W-:Y:S01]  /*2a710*/  IMAD.MOV.U32 R15, RZ, RZ, -0x1 ;  /* 0xffffffffff0f7424 */ /* 0x000fe200078e00ff */
[----:B0-----:R-:W-:-:S04]  /*2a720*/  SHF.R.U32.HI R12, RZ, 0x5, R12 ;  /* 0x00000005ff0c7819 */ /* 0x001fc8000001160c */
[----:B------:R-:W-:-:S04]  /*2a730*/  LOP3.LUT R12, R12, 0x3, RZ, 0xc0, !PT ;  /* 0x000000030c0c7812 */ /* 0x000fc800078ec0ff */
[----:B------:R-:W-:Y:S01]  /*2a740*/  MOV R13, R12 ;  /* 0x0000000c000d7202 */ /* 0x000fe20000000f00 */
[----:B------:R-:W-:-:S07]  /*2a750*/  IMAD.MOV.U32 R12, RZ, RZ, RZ ;  /* 0x000000ffff0c7224 */ /* 0x000fce00078e00ff */
[----:B------:R-:W-:Y:S05]  /*2a760*/  WARPSYNC.COLLECTIVE R15, `(.L_x_2060) ;  /* 0x000000000f087348 */ /* 0x000fea0003c00000 */
[----:B------:R0:W1:Y:S02]  /*2a770*/  SHFL.IDX P6, R14, R13, R12, R11 ;  /* 0x0000000c0d0e7389 */ /* 0x00006400000c000b */
[----:B01----:R-:W-:Y:S01]  /*2a780*/  ENDCOLLECTIVE ;  /* 0x000000000000791b */ /* 0x003fe20003800000 */
.L_x_2060:
[----:B------:R-:W-:Y:S05]  /*2a790*/  BSYNC B1 ;  /* 0x0000000000017941 */ /* 0x000fea0003800000 */
.L_x_2059:
[----:B------:R-:W-:Y:S05]  /*2a7a0*/  BRA `(.L_x_2061) ;  /* 0xffffff8c00c47947 */ /* 0x000fea000383ffff */
.L_x_1892:
[----:B------:R-:W-:Y:S01]  /*2a7b0*/  BSSY B1, `(.L_x_2062) ;  /* 0x0000006000017945 */ /* 0x000fe20003800000 */
[----:B------:R-:W-:-:S07]  /*2a7c0*/  MOV R15, 0xffffffff ;  /* 0xffffffff000f7802 */ /* 0x000fce0000000f00 */
[----:B0-----:R-:W-:Y:S05]  /*2a7d0*/  WARPSYNC.COLLECTIVE R15, `(.L_x_2063) ;  /* 0x000000000f0c7348 */ /* 0x001fea0003c00000 */
[----:B------:R-:W-:Y:S02]  /*2a7e0*/  ELECT P6, UR62, PT ;  /* 0x00000000003e782f */ /* 0x000fe400038c0000 */
[----:B------:R-:W-:Y:S01]  /*2a7f0*/  MOV R14, UR62 ;  /* 0x0000003e000e7c02 */ /* 0x000fe20008000f00 */
[----:B0-----:R-:W-:Y:S10]  /*2a800*/  ENDCOLLECTIVE ;  /* 0x000000000000791b */ /* 0x001ff40003800000 */
.L_x_2063:
[----:B------:R-:W-:Y:S05]  /*2a810*/  BSYNC B1 ;  /* 0x0000000000017941 */ /* 0x000fea0003800000 */
.L_x_2062:
[----:B------:R-:W-:Y:S05]  /*2a820*/  BRA `(.L_x_1891) ;  /* 0xffffff8c00bc7947 */ /* 0x000fea000383ffff */
.L_x_1894:
[----:B0-----:R0:W1:Y:S02]  /*2a830*/  SYNCS.PHASECHK.TRANS64.TRYWAIT P0, [R23+URZ+0x2a820], R6 ;  /* 0x02a82006170075a7 */ /* 0x001064000800017f */
[----:B-1----:R-:W-:Y:S05]  /*2a840*/  @!P0 NANOSLEEP.SYNCS 0x989680 ;  /* 0x009896800000895d */ /* 0x002fea0003900000 */
[----:B------:R-:W1:Y:S02]  /*2a850*/  @!P0 SYNCS.PHASECHK.TRANS64 P0, [R23+URZ+0x2a820], R6 ;  /* 0x02a82006170085a7 */ /* 0x000e64000800007f */
[----:B-1----:R-:W-:Y:S05]  /*2a860*/  @!P0 BRA `(.L_x_1894) ;  /* 0xfffffffc00f08947 */ /* 0x002fea000383ffff */
[----:B------:R-:W-:Y:S05]  /*2a870*/  BRA `(.L_x_2064) ;  /* 0xffffff8c00cc7947 */ /* 0x000fea000383ffff */
.L_x_1898:
[----:B-1----:R1:W2:Y:S02]  /*2a880*/  SYNCS.PHASECHK.TRANS64.TRYWAIT P0, [R3+URZ+0x2a8a0], R12 ;  /* 0x02a8a00c030075a7 */ /* 0x0022a4000800017f */
[----:B--2---:R-:W-:Y:S05]  /*2a890*/  @!P0 NANOSLEEP.SYNCS 0x989680 ;  /* 0x009896800000895d */ /* 0x004fea0003900000 */
[----:B------:R-:W2:Y:S02]  /*2a8a0*/  @!P0 SYNCS.PHASECHK.TRANS64 P0, [R3+URZ+0x2a8a0], R12 ;  /* 0x02a8a00c030085a7 */ /* 0x000ea4000800007f */
[----:B--2---:R-:W-:Y:S05]  /*2a8b0*/  @!P0 BRA `(.L_x_1898) ;  /* 0xfffffffc00f08947 */ /* 0x004fea000383ffff */
[----:B------:R-:W-:Y:S05]  /*2a8c0*/  BRA `(.L_x_2065) ;  /* 0xffffff8c00e47947 */ /* 0x000fea000383ffff */
.L_x_1905:
[----:B0-----:R0:W2:Y:S02]  /*2a8d0*/  SYNCS.PHASECHK.TRANS64.TRYWAIT P0, [R3+URZ+0x2a8c0], R12 ;  /* 0x02a8c00c030075a7 */ /* 0x0010a4000800017f */
[----:B--2---:R-:W-:Y:S05]  /*2a8e0*/  @!P0 NANOSLEEP.SYNCS 0x989680 ;  /* 0x009896800000895d */ /* 0x004fea0003900000 */
[----:B------:R-:W2:Y:S02]  /*2a8f0*/  @!P0 SYNCS.PHASECHK.TRANS64 P0, [R3+URZ+0x2a8c0], R12 ;  /* 0x02a8c00c030085a7 */ /* 0x000ea4000800007f */
[----:B--2---:R-:W-:Y:S05]  /*2a900*/  @!P0 BRA `(.L_x_1905) ;  /* 0xfffffffc00f08947 */ /* 0x004fea000383ffff */
[----:B------:R-:W-:Y:S05]  /*2a910*/  BRA `(.L_x_2066) ;  /* 0xffffff9000dc7947 */ /* 0x000fea000383ffff */
.L_x_1913:
[----:B-1----:R1:W2:Y:S02]  /*2a920*/  SYNCS.PHASECHK.TRANS64.TRYWAIT P1, [R11+URZ+0x2a8a0], R2 ;  /* 0x02a8a0020b0075a7 */ /* 0x0022a4000802017f */
[----:B--2---:R-:W-:Y:S05]  /*2a930*/  @!P1 NANOSLEEP.SYNCS 0x989680 ;  /* 0x009896800000995d */ /* 0x004fea0003900000 */
[----:B------:R-:W2:Y:S02]  /*2a940*/  @!P1 SYNCS.PHASECHK.TRANS64 P1, [R11+URZ+0x2a8a0], R2 ;  /* 0x02a8a0020b0095a7 */ /* 0x000ea4000802007f */
[----:B--2---:R-:W-:Y:S05]  /*2a950*/  @!P1 BRA `(.L_x_1913) ;  /* 0xfffffffc00f09947 */ /* 0x004fea000383ffff */
[----:B------:R-:W-:Y:S05]  /*2a960*/  BRA `(.L_x_2067) ;  /* 0xffffff9400d87947 */ /* 0x000fea000383ffff */
.L_x_1920:
[----:B0-----:R0:W2:Y:S02]  /*2a970*/  SYNCS.PHASECHK.TRANS64.TRYWAIT P1, [R11+URZ+0x2a8c0], R2 ;  /* 0x02a8c0020b0075a7 */ /* 0x0010a4000802017f */
[----:B--2---:R-:W-:Y:S05]  /*2a980*/  @!P1 NANOSLEEP.SYNCS 0x989680 ;  /* 0x009896800000995d */ /* 0x004fea0003900000 */
[----:B------:R-:W2:Y:S02]  /*2a990*/  @!P1 SYNCS.PHASECHK.TRANS64 P1, [R11+URZ+0x2a8c0], R2 ;  /* 0x02a8c0020b0095a7 */ /* 0x000ea4000802007f */
[----:B--2---:R-:W-:Y:S05]  /*2a9a0*/  @!P1 BRA `(.L_x_1920) ;  /* 0xfffffffc00f09947 */ /* 0x004fea000383ffff */
[----:B------:R-:W-:Y:S05]  /*2a9b0*/  BRA `(.L_x_2068) ;  /* 0xffffff9800cc7947 */ /* 0x000fea000383ffff */
.L_x_1942:
[----:B------:R-:W0:Y:S01]  /*2a9c0*/  S2R R7, SR_TID.X ;  /* 0x0000000000077919 */ /* 0x000e220000002100 */
[----:B------:R-:W-:Y:S01]  /*2a9d0*/  BSSY B0, `(.L_x_2069) ;  /* 0x000000a000007945 */ /* 0x000fe20003800000 */
[----:B------:R-:W-:Y:S01]  /*2a9e0*/  IMAD.MOV.U32 R12, RZ, RZ, RZ ;  /* 0x000000ffff0c7224 */ /* 0x000fe200078e00ff */
[----:B------:R-:W-:Y:S01]  /*2a9f0*/  MOV R15, 0xffffffff ;  /* 0xffffffff000f7802 */ /* 0x000fe20000000f00 */
[----:B------:R-:W-:Y:S01]  /*2aa00*/  IMAD.MOV.U32 R11, RZ, RZ, 0x1f ;  /* 0x0000001fff0b7424 */ /* 0x000fe200078e00ff */
[----:B0-----:R-:W-:-:S04]  /*2aa10*/  SHF.R.U32.HI R7, RZ, 0x5, R7 ;  /* 0x00000005ff077819 */ /* 0x001fc80000011607 */
[----:B------:R-:W-:-:S05]  /*2aa20*/  LOP3.LUT R7, R7, 0x3, RZ, 0xc0, !PT ;  /* 0x0000000307077812 */ /* 0x000fca00078ec0ff */
[----:B------:R-:W-:-:S07]  /*2aa30*/  IMAD.MOV.U32 R13, RZ, RZ, R7 ;  /* 0x000000ffff0d7224 */ /* 0x000fce00078e0007 */
[----:B-----5:R-:W-:Y:S05]  /*2aa40*/  WARPSYNC.COLLECTIVE R15, `(.L_x_2070) ;  /* 0x000000000f087348 */ /* 0x020fea0003c00000 */
[----:B------:R0:W1:Y:S02]  /*2aa50*/  SHFL.IDX P6, R14, R13, R12, R11 ;  /* 0x0000000c0d0e7389 */ /* 0x00006400000c000b */
[----:B01---5:R-:W-:Y:S01]  /*2aa60*/  ENDCOLLECTIVE ;  /* 0x000000000000791b */ /* 0x023fe20003800000 */
.L_x_2070:
[----:B------:R-:W-:Y:S05]  /*2aa70*/  BSYNC B0 ;  /* 0x0000000000007941 */ /* 0x000fea0003800000 */
.L_x_2069:
[----:B------:R-:W-:Y:S05]  /*2aa80*/  BRA `(.L_x_2071) ;  /* 0xffffffa800e87947 */ /* 0x000fea000383ffff */
.L_x_1945:
[----:B0-----:R0:W1:Y:S02]  /*2aa90*/  SYNCS.PHASECHK.TRANS64.TRYWAIT P0, [R7+URZ+0x2a840], R2 ;  /* 0x02a84002070075a7 */ /* 0x001064000800017f */
[----:B-1----:R-:W-:Y:S05]  /*2aaa0*/  @!P0 NANOSLEEP.SYNCS 0x989680 ;  /* 0x009896800000895d */ /* 0x002fea0003900000 */
[----:B------:R-:W1:Y:S02]  /*2aab0*/  @!P0 SYNCS.PHASECHK.TRANS64 P0, [R7+URZ+0x2a840], R2 ;  /* 0x02a84002070085a7 */ /* 0x000e64000800007f */
[----:B-1----:R-:W-:Y:S05]  /*2aac0*/  @!P0 BRA `(.L_x_1945) ;  /* 0xfffffffc00f08947 */ /* 0x002fea000383ffff */
[----:B------:R-:W-:Y:S05]  /*2aad0*/  BRA `(.L_x_2072) ;  /* 0xffffffac00447947 */ /* 0x000fea000383ffff */
.L_x_1946:
        /* <DEDUP_REMOVED lines=8> */
.L_x_2074:
[----:B------:R-:W-:Y:S05]  /*2ab60*/  BSYNC B0 ;  /* 0x0000000000007941 */ /* 0x000fea0003800000 */
.L_x_2073:
[----:B------:R-:W-:Y:S01]  /*2ab70*/  IMAD.MOV.U32 R13, RZ, RZ, R4 ;  /* 0x000000ffff0d7224 */ /* 0x000fe200078e0004 */
[----:B------:R-:W-:Y:S01]  /*2ab80*/  MOV R11, 0x181f ;  /* 0x0000181f000b7802 */ /* 0x000fe20000000f00 */
[----:B------:R-:W-:Y:S01]  /*2ab90*/  IMAD.MOV.U32 R12, RZ, RZ, RZ ;  /* 0x000000ffff0c7224 */ /* 0x000fe200078e00ff */
[----:B------:R-:W-:Y:S01]  /*2aba0*/  @P0 LEA R8, R5, R23, 0x1 ;  /* 0x0000001705080211 */ /* 0x000fe200078e08ff */
[----:B------:R-:W-:Y:S02]  /*2abb0*/  IMAD.MOV.U32 R15, RZ, RZ, -0x1 ;  /* 0xffffffffff0f7424 */ /* 0x000fe400078e00ff */
[----:B------:R-:W-:-:S07]  /*2abc0*/  IMAD.MOV.U32 R2, RZ, RZ, R14 ;  /* 0x000000ffff027224 */ /* 0x000fce00078e000e */
[----:B------:R-:W-:Y:S05]  /*2abd0*/  WARPSYNC.COLLECTIVE R15, `(.L_x_2075) ;  /* 0x000000000f087348 */ /* 0x000fea0003c00000 */
[----:B------:R0:W1:Y:S02]  /*2abe0*/  SHFL.IDX P6, R14, R13, R12, R11 ;  /* 0x0000000c0d0e7389 */ /* 0x00006400000c000b */
[----:B01----:R-:W-:Y:S01]  /*2abf0*/  ENDCOLLECTIVE ;  /* 0x000000000000791b */ /* 0x003fe20003800000 */
.L_x_2075:
[----:B------:R-:W-:Y:S02]  /*2ac00*/  IMAD.MOV.U32 R13, RZ, RZ, R0 ;  /* 0x000000ffff0d7224 */ /* 0x000fe400078e0000 */
[----:B------:R-:W-:Y:S02]  /*2ac10*/  IMAD.MOV.U32 R12, RZ, RZ, 0x1 ;  /* 0x00000001ff0c7424 */ /* 0x000fe400078e00ff */
[----:B------:R-:W-:-:S07]  /*2ac20*/  IMAD.MOV.U32 R3, RZ, RZ, R14 ;  /* 0x000000ffff037224 */ /* 0x000fce00078e000e */
[----:B------:R-:W-:Y:S05]  /*2ac30*/  WARPSYNC.COLLECTIVE R15, `(.L_x_2076) ;  /* 0x000000000f087348 */ /* 0x000fea0003c00000 */
[----:B------:R0:W1:Y:S02]  /*2ac40*/  SHFL.IDX P6, R14, R13, R12, R11 ;  /* 0x0000000c0d0e7389 */ /* 0x00006400000c000b */
[----:B01----:R-:W-:Y:S01]  /*2ac50*/  ENDCOLLECTIVE ;  /* 0x000000000000791b */ /* 0x003fe20003800000 */
.L_x_2076:
        /* <DEDUP_REMOVED lines=17> */
.L_x_2077:
[----:B------:R-:W-:Y:S01]  /*2ad70*/  @P1 IMAD R8, R5, 0x2, R23 ;  /* 0x0000000205081824 */ /* 0x000fe200078e0217 */
[----:B------:R-:W-:Y:S01]  /*2ad80*/  MOV R13, R0 ;  /* 0x00000000000d7202 */ /* 0x000fe20000000f00 */
[----:B------:R-:W-:Y:S02]  /*2ad90*/  IMAD.MOV.U32 R12, RZ, RZ, 0x2 ;  /* 0x00000002ff0c7424 */ /* 0x000fe400078e00ff */
[----:B------:R-:W-:-:S07]  /*2ada0*/  IMAD.MOV.U32 R3, RZ, RZ, R14 ;  /* 0x000000ffff037224 */ /* 0x000fce00078e000e */
[----:B------:R-:W-:Y:S05]  /*2adb0*/  WARPSYNC.COLLECTIVE R15, `(.L_x_2078) ;  /* 0x000000000f087348 */ /* 0x000fea0003c00000 */
[----:B------:R0:W1:Y:S02]  /*2adc0*/  SHFL.IDX P6, R14, R13, R12, R11 ;  /* 0x0000000c0d0e7389 */ /* 0x00006400000c000b */
[----:B01----:R-:W-:Y:S01]  /*2add0*/  ENDCOLLECTIVE ;  /* 0x000000000000791b */ /* 0x003fe20003800000 */
.L_x_2078:
        /* <DEDUP_REMOVED lines=17> */
.L_x_2079:
[----:B------:R-:W-:Y:S02]  /*2aef0*/  @P1 IMAD R8, R5, 0x2, R23 ;  /* 0x0000000205081824 */ /* 0x000fe400078e0217 */
[----:B------:R-:W-:Y:S01]  /*2af00*/  IMAD.MOV.U32 R13, RZ, RZ, R0 ;  /* 0x000000ffff0d7224 */ /* 0x000fe200078e0000 */
[----:B------:R-:W-:Y:S02]  /*2af10*/  MOV R12, 0x3 ;  /* 0x00000003000c7802 */ /* 0x000fe40000000f00 */
[----:B------:R-:W-:-:S07]  /*2af20*/  MOV R3, R14 ;  /* 0x0000000e00037202 */ /* 0x000fce0000000f00 */
[----:B------:R-:W-:Y:S05]  /*2af30*/  WARPSYNC.COLLECTIVE R15, `(.L_x_2080) ;  /* 0x000000000f087348 */ /* 0x000fea0003c00000 */
[----:B------:R0:W1:Y:S02]  /*2af40*/  SHFL.IDX P6, R14, R13, R12, R11 ;  /* 0x0000000c0d0e7389 */ /* 0x00006400000c000b */
[----:B01----:R-:W-:Y:S01]  /*2af50*/  ENDCOLLECTIVE ;  /* 0x000000000000791b */ /* 0x003fe20003800000 */
.L_x_2080:
        /* <DEDUP_REMOVED lines=17> */
.L_x_2081:
[----:B------:R-:W-:Y:S02]  /*2b070*/  @P1 IMAD R8, R5, 0x2, R23 ;  /* 0x0000000205081824 */ /* 0x000fe400078e0217 */
[----:B------:R-:W-:Y:S02]  /*2b080*/  IMAD.MOV.U32 R13, RZ, RZ, R0 ;  /* 0x000000ffff0d7224 */ /* 0x000fe400078e0000 */
[----:B------:R-:W-:Y:S02]  /*2b090*/  IMAD.MOV.U32 R12, RZ, RZ, 0x4 ;  /* 0x00000004ff0c7424 */ /* 0x000fe400078e00ff */
[----:B------:R-:W-:-:S07]  /*2b0a0*/  IMAD.MOV.U32 R3, RZ, RZ, R14 ;  /* 0x000000ffff037224 */ /* 0x000fce00078e000e */
[----:B------:R-:W-:Y:S05]  /*2b0b0*/  WARPSYNC.COLLECTIVE R15, `(.L_x_2082) ;  /* 0x000000000f087348 */ /* 0x000fea0003c00000 */
[----:B------:R0:W1:Y:S02]  /*2b0c0*/  SHFL.IDX P6, R14, R13, R12, R11 ;  /* 0x0000000c0d0e7389 */ /* 0x00006400000c000b */
[----:B01----:R-:W-:Y:S01]  /*2b0d0*/  ENDCOLLECTIVE ;  /* 0x000000000000791b */ /* 0x003fe20003800000 */
.L_x_2082:
        /* <DEDUP_REMOVED lines=17> */
.L_x_2083:
[----:B------:R-:W-:Y:S01]  /*2b1f0*/  @P1 LEA R8, R5, R23, 0x1 ;  /* 0x0000001705081211 */ /* 0x000fe200078e08ff */
[----:B------:R-:W-:Y:S02]  /*2b200*/  IMAD.MOV.U32 R13, RZ, RZ, R0 ;  /* 0x000000ffff0d7224 */ /* 0x000fe400078e0000 */
[----:B------:R-:W-:Y:S02]  /*2b210*/  IMAD.MOV.U32 R12, RZ, RZ, 0x5 ;  /* 0x00000005ff0c7424 */ /* 0x000fe400078e00ff */
[----:B------:R-:W-:-:S07]  /*2b220*/  IMAD.MOV.U32 R3, RZ, RZ, R14 ;  /* 0x000000ffff037224 */ /* 0x000fce00078e000e */
[----:B------:R-:W-:Y:S05]  /*2b230*/  WARPSYNC.COLLECTIVE R15, `(.L_x_2084) ;  /* 0x000000000f087348 */ /* 0x000fea0003c00000 */
[----:B------:R0:W1:Y:S02]  /*2b240*/  SHFL.IDX P6, R14, R13, R12, R11 ;  /* 0x0000000c0d0e7389 */ /* 0x00006400000c000b */
[----:B01----:R-:W-:Y:S01]  /*2b250*/  ENDCOLLECTIVE ;  /* 0x000000000000791b */ /* 0x003fe20003800000 */
.L_x_2084:
[----:B------:R-:W-:-:S05]  /*2b260*/  @P1 LEA R3, P0, R9, R3, 0x1 ;  /* 0x0000000309031211 */ /* 0x000fca00078008ff */
[----:B------:R-:W-:-:S05]  /*2b270*/  @P1 IMAD.X R2, RZ, RZ, R2, P0 ;  /* 0x000000ffff021224 */ /* 0x000fca00000e0602 */
[----:B------:R-:W-:Y:S02]  /*2b280*/  @P1 LOP3.LUT R3, R3, R2, RZ, 0x3c, !PT ;  /* 0x0000000203031212 */ /* 0x000fe400078e3cff */
[----:B------:R-:W-:Y:S02]  /*2b290*/  MOV R13, R4 ;  /* 0x00000004000d7202 */ /* 0x000fe40000000f00 */
[----:B------:R-:W-:-:S04]  /*2b2a0*/  @P1 LOP3.LUT R2, R3, R2, RZ, 0x3c, !PT ;  /* 0x0000000203021212 */ /* 0x000fc800078e3cff */
[----:B------:R-:W-:Y:S01]  /*2b2b0*/  @P1 LOP3.LUT R3, R3, R2, RZ, 0x3c, !PT ;  /* 0x0000000203031212 */ /* 0x000fe200078e3cff */
[----:B------:R-:W-:-:S07]  /*2b2c0*/  IMAD.MOV.U32 R0, RZ, RZ, R14 ;  /* 0x000000ffff007224 */ /* 0x000fce00078e000e */
[----:B------:R-:W-:Y:S05]  /*2b2d0*/  WARPSYNC.COLLECTIVE R15, `(.L_x_2085) ;  /* 0x000000000f087348 */ /* 0x000fea0003c00000 */
[----:B------:R0:W1:Y:S02]  /*2b2e0*/  SHFL.IDX P6, R14, R13, R12, R11 ;  /* 0x0000000c0d0e7389 */ /* 0x00006400000c000b */
[----:B01----:R-:W-:Y:S01]  /*2b2f0*/  ENDCOLLECTIVE ;  /* 0x000000000000791b */ /* 0x003fe20003800000 */
.L_x_2085:
        /* <DEDUP_REMOVED lines=8> */
.L_x_1951:
[----:B------:R-:W-:Y:S01]  /*2b380*/  IMAD.MOV.U32 R13, RZ, RZ, R4 ;  /* 0x000000ffff0d7224 */ /* 0x000fe200078e0004 */
[----:B------:R-:W-:Y:S01]  /*2b390*/  MOV R11, 0x181f ;  /* 0x0000181f000b7802 */ /* 0x000fe20000000f00 */
[----:B------:R-:W-:Y:S02]  /*2b3a0*/  IMAD.MOV.U32 R12, RZ, RZ, RZ ;  /* 0x000000ffff0c7224 */ /* 0x000fe400078e00ff */
[----:B------:R-:W-:Y:S02]  /*2b3b0*/  IMAD.MOV.U32 R15, RZ, RZ, -0x1 ;  /* 0xffffffffff0f7424 */ /* 0x000fe400078e00ff */
[----:B------:R-:W-:Y:S02]  /*2b3c0*/  IMAD R32, R32, R7, RZ ;  /* 0x0000000720207224 */ /* 0x000fe400078e02ff */
[----:B------:R-:W-:-:S07]  /*2b3d0*/  IMAD.IADD R28, R9, 0x1, R28 ;  /* 0x00000001091c7824 */ /* 0x000fce00078e021c */
[----:B------:R-:W-:Y:S05]  /*2b3e0*/  WARPSYNC.COLLECTIVE R15, `(.L_x_2087) ;  /* 0x000000000f087348 */ /* 0x000fea0003c00000 */
[----:B------:R0:W1:Y:S02]  /*2b3f0*/  SHFL.IDX P6, R14, R13, R12, R11 ;  /* 0x0000000c0d0e7389 */ /* 0x00006400000c000b */
[----:B01----:R-:W-:Y:S01]  /*2b400*/  ENDCOLLECTIVE ;  /* 0x000000000000791b */ /* 0x003fe20003800000 */
.L_x_2087:
[C---:B------:R-:W-:Y:S01]  /*2b410*/  VIADD R5, R28.reuse, 0x10 ;  /* 0x000000101c057836 */ /* 0x040fe20000000000 */
[----:B------:R-:W-:Y:S01]  /*2b420*/  ISETP.GE.AND P1, PT, R28, R32, PT ;  /* 0x000000201c00720c */ /* 0x000fe20003f26270 */
[----:B------:R-:W-:Y:S02]  /*2b430*/  IMAD.MOV.U32 R13, RZ, RZ, R0 ;  /* 0x000000ffff0d7224 */ /* 0x000fe400078e0000 */
[----:B------:R-:W-:-:S10]  /*2b440*/  IMAD.MOV.U32 R2, RZ, RZ, R14 ;  /* 0x000000ffff027224 */ /* 0x000fd400078e000e */
[----:B------:R-:W-:Y:S05]  /*2b450*/  WARPSYNC.COLLECTIVE R15, `(.L_x_2088) ;  /* 0x000000000f087348 */ /* 0x000fea0003c00000 */
[----:B------:R0:W1:Y:S02]  /*2b460*/  SHFL.IDX P6, R14, R13, R12, R11 ;  /* 0x0000000c0d0e7389 */ /* 0x00006400000c000b */
[----:B01----:R-:W-:Y:S01]  /*2b470*/  ENDCOLLECTIVE ;  /* 0x000000000000791b */ /* 0x003fe20003800000 */
.L_x_2088:
[----:B------:R-:W-:Y:S01]  /*2b480*/  MOV R13, R4 ;  /* 0x00000004000d7202 */ /* 0x000fe20000000f00 */
[----:B------:R-:W-:Y:S01]  /*2b490*/  IMAD.MOV.U32 R12, RZ, RZ, 0x1 ;  /* 0x00000001ff0c7424 */ /* 0x000fe200078e00ff */
[----:B------:R-:W-:-:S07]  /*2b4a0*/  MOV R3, R14 ;  /* 0x0000000e00037202 */ /* 0x000fce0000000f00 */
[----:B------:R-:W-:Y:S05]  /*2b4b0*/  WARPSYNC.COLLECTIVE R15, `(.L_x_2089) ;  /* 0x000000000f087348 */ /* 0x000fea0003c00000 */
[----:B------:R0:W1:Y:S02]  /*2b4c0*/  SHFL.IDX P6, R14, R13, R12, R11 ;  /* 0x0000000c0d0e7389 */ /* 0x00006400000c000b */
[----:B01----:R-:W-:Y:S01]  /*2b4d0*/  ENDCOLLECTIVE ;  /* 0x000000000000791b */ /* 0x003fe20003800000 */
.L_x_2089:
[----:B------:R-:W-:-:S05]  /*2b4e0*/  @!P1 LEA R3, P4, R8, R3, 0x1 ;  /* 0x0000000308039211 */ /* 0x000fca00078808ff */
[----:B------:R-:W-:-:S05]  /*2b4f0*/  @!P1 IMAD.X R2, RZ, RZ, R2, P4 ;  /* 0x000000ffff029224 */ /* 0x000fca00020e0602 */
[----:B------:R-:W-:Y:S01]  /*2b500*/  @!P1 LOP3.LUT R3, R3, R2, RZ, 0x3c, !PT ;  /* 0x0000000203039212 */ /* 0x000fe200078e3cff */
[----:B------:R-:W-:-:S03]  /*2b510*/  IMAD.MOV.U32 R13, RZ, RZ, R0 ;  /* 0x000000ffff0d7224 */ /* 0x000fc600078e0000 */
[----:B------:R-:W-:-:S04]  /*2b520*/  @!P1 LOP3.LUT R2, R3, R2, RZ, 0x3c, !PT ;  /* 0x0000000203029212 */ /* 0x000fc800078e3cff */
[----:B------:R-:W-:-:S05]  /*2b530*/  @!P1 LOP3.LUT R3, R3, R2, RZ, 0x3c, !PT ;  /* 0x0000000203039212 */ /* 0x000fca00078e3cff */
[----:B------:R-:W-:Y:S01]  /*2b540*/  @!PT LDS RZ, [RZ] ;  /* 0x00000000fffff984 */ /* 0x000fe20000000800 */
[----:B------:R-:W-:Y:S01]  /*2b550*/  @!PT LDS RZ, [RZ] ;  /* 0x00000000fffff984 */ /* 0x000fe20000000800 */
[----:B------:R-:W-:Y:S01]  /*2b560*/  @!PT LDS RZ, [RZ] ;  /* 0x00000000fffff984 */ /* 0x000fe20000000800 */
[----:B------:R-:W-:Y:S04]  /*2b570*/  @!P1 LDGSTS.E.BYPASS.LTC128B.128 [R37+0xc400], desc[UR60][R2.64], !P3 ;  /* 0x0c40000002259fae */ /* 0x000fe8000d901d7c */
[----:B------:R-:W-:Y:S04]  /*2b580*/  @!P1 LDGSTS.E.BYPASS.LTC128B.128 [R37+0x10400], desc[UR60][R2.64+0x80], !P2 ;  /* 0x1040008002259fae */ /* 0x000fe8000d101d7c */
[----:B------:R0:W-:Y:S01]  /*2b590*/  @!P1 LDGSTS.E.BYPASS.LTC128B.128 [R37+0x14400], desc[UR60][R2.64+0x100], !P0 ;  /* 0x1440010002259fae */ /* 0x0001e2000c101d7c */
[----:B------:R-:W-:Y:S01]  /*2b5a0*/  ISETP.GE.AND P1, PT, R5, R32, PT ;  /* 0x000000200500720c */ /* 0x000fe20003f26270 */
[----:B------:R-:W-:-:S02]  /*2b5b0*/  VIADD R5, R28, 0x20 ;  /* 0x000000201c057836 */ /* 0x000fc40000000000 */
[----:B0-----:R-:W-:-:S10]  /*2b5c0*/  IMAD.MOV.U32 R2, RZ, RZ, R14 ;  /* 0x000000ffff027224 */ /* 0x001fd400078e000e */
[----:B------:R-:W-:Y:S05]  /*2b5d0*/  WARPSYNC.COLLECTIVE R15, `(.L_x_2090) ;  /* 0x000000000f087348 */ /* 0x000fea0003c00000 */
[----:B------:R0:W1:Y:S02]  /*2b5e0*/  SHFL.IDX P6, R14, R13, R12, R11 ;  /* 0x0000000c0d0e7389 */ /* 0x00006400000c000b */
[----:B01----:R-:W-:Y:S01]  /*2b5f0*/  ENDCOLLECTIVE ;  /* 0x000000000000791b */ /* 0x003fe20003800000 */
.L_x_2090:
[----:B------:R-:W-:Y:S01]  /*2b600*/  IMAD.MOV.U32 R13, RZ, RZ, R4 ;  /* 0x000000ffff0d7224 */ /* 0x000fe200078e0004 */
[----:B------:R-:W-:Y:S02]  /*2b610*/  MOV R12, 0x2 ;  /* 0x00000002000c7802 */ /* 0x000fe40000000f00 */
[----:B------:R-:W-:-:S07]  /*2b620*/  MOV R3, R14 ;  /* 0x0000000e00037202 */ /* 0x000fce0000000f00 */
[----:B------:R-:W-:Y:S05]  /*2b630*/  WARPSYNC.COLLECTIVE R15, `(.L_x_2091) ;  /* 0x000000000f087348 */ /* 0x000fea0003c00000 */
[----:B------:R0:W1:Y:S02]  /*2b640*/  SHFL.IDX P6, R14, R13, R12, R11 ;  /* 0x0000000c0d0e7389 */ /* 0x00006400000c000b */
[----:B01----:R-:W-:Y:S01]  /*2b650*/  ENDCOLLECTIVE ;  /* 0x000000000000791b */ /* 0x003fe20003800000 */
.L_x_2091:
        /* <DEDUP_REMOVED lines=18> */
.L_x_2092:
[----:B------:R-:W-:Y:S02]  /*2b780*/  IMAD.MOV.U32 R13, RZ, RZ, R4 ;  /* 0x000000ffff0d7224 */ /* 0x000fe400078e0004 */
[----:B------:R-:W-:Y:S02]  /*2b790*/  IMAD.MOV.U32 R12, RZ, RZ, 0x3 ;  /* 0x00000003ff0c7424 */ /* 0x000fe400078e00ff */
[----:B------:R-:W-:-:S07]  /*2b7a0*/  IMAD.MOV.U32 R3, RZ, RZ, R14 ;  /* 0x000000ffff037224 */ /* 0x000fce00078e000e */
[----:B------:R-:W-:Y:S05]  /*2b7b0*/  WARPSYNC.COLLECTIVE R15, `(.L_x_2093) ;  /* 0x000000000f087348 */ /* 0x000fea0003c00000 */
[----:B------:R0:W1:Y:S02]  /*2b7c0*/  SHFL.IDX P6, R14, R13, R12, R11 ;  /* 0x0000000c0d0e7389 */ /* 0x00006400000c000b */
[----:B01----:R-:W-:Y:S01]  /*2b7d0*/  ENDCOLLECTIVE ;  /* 0x000000000000791b */ /* 0x003fe20003800000 */
.L_x_2093:
[----:B------:R-:W-:-:S04]  /*2b7e0*/  @!P1 LEA R3, P4, R8, R3, 0x1 ;  /* 0x0000000308039211 */ /* 0x000fc800078808ff */
[----:B------:R-:W-:-:S04]  /*2b7f0*/  @!P1 IADD3.X R2, RZ, R2, RZ, P4, !PT ;  /* 0x00000002ff029210 */ /* 0x000fc800027fe4ff */
        /* <DEDUP_REMOVED lines=10> */
[----:B------:R-:W-:Y:S02]  /*2b8a0*/  ISETP.GE.AND P1, PT, R5, R32, PT ;  /* 0x000000200500720c */ /* 0x000fe40003f26270 */
[----:B------:R-:W-:-:S02]  /*2b8b0*/  IADD3 R5, R28, 0x40, RZ ;  /* 0x000000401c057810 */ /* 0x000fc40007ffe0ff */
[----:B0-----:R-:W-:-:S09]  /*2b8c0*/  MOV R2, R14 ;  /* 0x0000000e00027202 */ /* 0x001fd20000000f00 */
[----:B------:R-:W-:Y:S05]  /*2b8d0*/  WARPSYNC.COLLECTIVE R15, `(.L_x_2094) ;  /* 0x000000000f087348 */ /* 0x000fea0003c00000 */
[----:B------:R0:W1:Y:S02]  /*2b8e0*/  SHFL.IDX P6, R14, R13, R12, R11 ;  /* 0x0000000c0d0e7389 */ /* 0x00006400000c000b */
[----:B01----:R-:W-:Y:S01]  /*2b8f0*/  ENDCOLLECTIVE ;  /* 0x000000000000791b */ /* 0x003fe20003800000 */
.L_x_2094:
[----:B------:R-:W-:Y:S02]  /*2b900*/  IMAD.MOV.U32 R13, RZ, RZ, R4 ;  /* 0x000000ffff0d7224 */ /* 0x000fe400078e0004 */
[----:B------:R-:W-:Y:S02]  /*2b910*/  IMAD.MOV.U32 R12, RZ, RZ, 0x4 ;  /* 0x00000004ff0c7424 */ /* 0x000fe400078e00ff */
[----:B------:R-:W-:-:S07]  /*2b920*/  IMAD.MOV.U32 R3, RZ, RZ, R14 ;  /* 0x000000ffff037224 */ /* 0x000fce00078e000e */
[----:B------:R-:W-:Y:S05]  /*2b930*/  WARPSYNC.COLLECTIVE R15, `(.L_x_2095) ;  /* 0x000000000f087348 */ /* 0x000fea0003c00000 */
[----:B------:R0:W1:Y:S02]  /*2b940*/  SHFL.IDX P6, R14, R13, R12, R11 ;  /* 0x0000000c0d0e7389 */ /* 0x00006400000c000b */
[----:B01----:R-:W-:Y:S01]  /*2b950*/  ENDCOLLECTIVE ;  /* 0x000000000000791b */ /* 0x003fe20003800000 */
.L_x_2095:
[----:B------:R-:W-:-:S05]  /*2b960*/  @!P1 LEA R3, P4, R8, R3, 0x1 ;  /* 0x0000000308039211 */ /* 0x000fca00078808ff */
[----:B------:R-:W-:-:S05]  /*2b970*/  @!P1 IMAD.X R2, RZ, RZ, R2, P4 ;  /* 0x000000ffff029224 */ /* 0x000fca00020e0602 */
[----:B------:R-:W-:Y:S02]  /*2b980*/  @!P1 LOP3.LUT R3, R3, R2, RZ, 0x3c, !PT ;  /* 0x0000000203039212 */ /* 0x000fe400078e3cff */
[----:B------:R-:W-:Y:S02]  /*2b990*/  MOV R13, R0 ;  /* 0x00000000000d7202 */ /* 0x000fe40000000f00 */
        /* <DEDUP_REMOVED lines=14> */
.L_x_2096:
[----:B------:R-:W-:Y:S01]  /*2ba80*/  MOV R13, R4 ;  /* 0x00000004000d7202 */ /* 0x000fe20000000f00 */
[----:B------:R-:W-:Y:S02]  /*2ba90*/  IMAD.MOV.U32 R12, RZ, RZ, 0x5 ;  /* 0x00000005ff0c7424 */ /* 0x000fe400078e00ff */
[----:B------:R-:W-:-:S07]  /*2baa0*/  IMAD.MOV.U32 R3, RZ, RZ, R14 ;  /* 0x000000ffff037224 */ /* 0x000fce00078e000e */
[----:B------:R-:W-:Y:S05]  /*2bab0*/  WARPSYNC.COLLECTIVE R15, `(.L_x_2097) ;  /* 0x000000000f087348 */ /* 0x000fea0003c00000 */
[----:B------:R0:W1:Y:S02]  /*2bac0*/  SHFL.IDX P6, R14, R13, R12, R11 ;  /* 0x0000000c0d0e7389 */ /* 0x00006400000c000b */
[----:B01----:R-:W-:Y:S01]  /*2bad0*/  ENDCOLLECTIVE ;  /* 0x000000000000791b */ /* 0x003fe20003800000 */
.L_x_2097:
        /* <DEDUP_REMOVED lines=18> */
.L_x_2098:
[----:B------:R-:W-:Y:S01]  /*2bc00*/  IMAD.MOV.U32 R13, RZ, RZ, R4 ;  /* 0x000000ffff0d7224 */ /* 0x000fe200078e0004 */
[----:B------:R-:W-:Y:S02]  /*2bc10*/  MOV R12, 0x6 ;  /* 0x00000006000c7802 */ /* 0x000fe40000000f00 */
[----:B------:R-:W-:-:S07]  /*2bc20*/  MOV R3, R14 ;  /* 0x0000000e00037202 */ /* 0x000fce0000000f00 */
[----:B------:R-:W-:Y:S05]  /*2bc30*/  WARPSYNC.COLLECTIVE R15, `(.L_x_2099) ;  /* 0x000000000f087348 */ /* 0x000fea0003c00000 */
[----:B------:R0:W1:Y:S02]  /*2bc40*/  SHFL.IDX P6, R14, R13, R12, R11 ;  /* 0x0000000c0d0e7389 */ /* 0x00006400000c000b */
[----:B01----:R-:W-:Y:S01]  /*2bc50*/  ENDCOLLECTIVE ;  /* 0x000000000000791b */ /* 0x003fe20003800000 */
.L_x_2099:
        /* <DEDUP_REMOVED lines=17> */
.L_x_2100:
[----:B------:R-:W-:Y:S02]  /*2bd70*/  IMAD.MOV.U32 R13, RZ, RZ, R4 ;  /* 0x000000ffff0d7224 */ /* 0x000fe400078e0004 */
[----:B------:R-:W-:Y:S02]  /*2bd80*/  IMAD.MOV.U32 R12, RZ, RZ, 0x7 ;  /* 0x00000007ff0c7424 */ /* 0x000fe400078e00ff */
[----:B------:R-:W-:-:S07]  /*2bd90*/  IMAD.MOV.U32 R3, RZ, RZ, R14 ;  /* 0x000000ffff037224 */ /* 0x000fce00078e000e */
[----:B------:R-:W-:Y:S05]  /*2bda0*/  WARPSYNC.COLLECTIVE R15, `(.L_x_2101) ;  /* 0x000000000f087348 */ /* 0x000fea0003c00000 */
[----:B------:R0:W1:Y:S02]  /*2bdb0*/  SHFL.IDX P6, R14, R13, R12, R11 ;  /* 0x0000000c0d0e7389 */ /* 0x00006400000c000b */
[----:B01----:R-:W-:Y:S01]  /*2bdc0*/  ENDCOLLECTIVE ;  /* 0x000000000000791b */ /* 0x003fe20003800000 */
.L_x_2101:
[----:B------:R-:W-:-:S04]  /*2bdd0*/  @!P1 LEA R3, P4, R8, R3, 0x1 ;  /* 0x0000000308039211 */ /* 0x000fc800078808ff */
[----:B------:R-:W-:-:S04]  /*2bde0*/  @!P1 IADD3.X R2, RZ, R2, RZ, P4, !PT ;  /* 0x00000002ff029210 */ /* 0x000fc800027fe4ff */
[----:B------:R-:W-:Y:S02]  /*2bdf0*/  @!P1 LOP3.LUT R3, R3, R2, RZ, 0x3c, !PT ;  /* 0x0000000203039212 */ /* 0x000fe400078e3cff */
[----:B------:R-:W-:Y:S02]  /*2be00*/  MOV R13, R0 ;  /* 0x00000000000d7202 */ /* 0x000fe40000000f00 */
[----:B------:R-:W-:-:S04]  /*2be10*/  @!P1 LOP3.LUT R2, R3, R2, RZ, 0x3c, !PT ;  /* 0x0000000203029212 */ /* 0x000fc800078e3cff */
[----:B------:R-:W-:Y:S01]  /*2be20*/  @!P1 LOP3.LUT R3, R3, R2, RZ, 0x3c, !PT ;  /* 0x0000000203039212 */ /* 0x000fe200078e3cff */
[----:B------:R-:W-:-:S04]  /*2be30*/  IMAD.MOV.U32 R4, RZ, RZ, R14 ;  /* 0x000000ffff047224 */ /* 0x000fc800078e000e */
[----:B------:R-:W-:Y:S01]  /*2be40*/  @!PT LDS RZ, [RZ] ;  /* 0x00000000fffff984 */ /* 0x000fe20000000800 */
[----:B------:R-:W-:Y:S01]  /*2be50*/  @!PT LDS RZ, [RZ] ;  /* 0x00000000fffff984 */ /* 0x000fe20000000800 */
[----:B------:R-:W-:Y:S01]  /*2be60*/  @!PT LDS RZ, [RZ] ;  /* 0x00000000fffff984 */ /* 0x000fe20000000800 */
[----:B------:R0:W-:Y:S04]  /*2be70*/  @!P1 LDGSTS.E.BYPASS.LTC128B.128 [R37+0xf400], desc[UR60][R2.64], !P3 ;  /* 0x0f40000002259fae */ /* 0x0001e8000d901d7c */
[----:B------:R0:W-:Y:S04]  /*2be80*/  @!P1 LDGSTS.E.BYPASS.LTC128B.128 [R37+0x13400], desc[UR60][R2.64+0x80], !P2 ;  /* 0x1340008002259fae */ /* 0x0001e8000d101d7c */
[----:B------:R0:W-:Y:S02]  /*2be90*/  @!P1 LDGSTS.E.BYPASS.LTC128B.128 [R37+0x17400], desc[UR60][R2.64+0x100], !P0 ;  /* 0x1740010002259fae */ /* 0x0001e4000c101d7c */
[----:B0-----:R-:W-:Y:S05]  /*2bea0*/  WARPSYNC.COLLECTIVE R15, `(.L_x_2102) ;  /* 0x000000000f087348 */ /* 0x001fea0003c00000 */
[----:B------:R1:W2:Y:S02]  /*2beb0*/  SHFL.IDX P6, R14, R13, R12, R11 ;  /* 0x0000000c0d0e7389 */ /* 0x0002a400000c000b */
[----:B012---:R-:W-:Y:S01]  /*2bec0*/  ENDCOLLECTIVE ;  /* 0x000000000000791b */ /* 0x007fe20003800000 */
.L_x_2102:
[----:B------:R-:W-:Y:S05]  /*2bed0*/  BRA `(.L_x_2103) ;  /* 0xffffffac00107947 */ /* 0x000fea000383ffff */
.L_x_1956:
[----:B0-----:R0:W1:Y:S02]  /*2bee0*/  SYNCS.PHASECHK.TRANS64.TRYWAIT P0, [R23+URZ+0x2a820], R2 ;  /* 0x02a82002170075a7 */ /* 0x001064000800017f */
[----:B-1----:R-:W-:Y:S05]  /*2bef0*/  @!P0 NANOSLEEP.SYNCS 0x989680 ;  /* 0x009896800000895d */ /* 0x002fea0003900000 */
[----:B------:R-:W1:Y:S02]  /*2bf00*/  @!P0 SYNCS.PHASECHK.TRANS64 P0, [R23+URZ+0x2a820], R2 ;  /* 0x02a82002170085a7 */ /* 0x000e64000800007f */
[----:B-1----:R-:W-:Y:S05]  /*2bf10*/  @!P0 BRA `(.L_x_1956) ;  /* 0xfffffffc00f08947 */ /* 0x002fea000383ffff */
[----:B------:R-:W-:Y:S05]  /*2bf20*/  BRA `(.L_x_2104) ;  /* 0xffffffac00887947 */ /* 0x000fea000383ffff */
.L_x_1961:
[----:B0-----:R0:W1:Y:S02]  /*2bf30*/  SYNCS.PHASECHK.TRANS64.TRYWAIT P0, [R5+URZ+0x2a840], R0 ;  /* 0x02a84000050075a7 */ /* 0x001064000800017f */
[----:B-1----:R-:W-:Y:S05]  /*2bf40*/  @!P0 NANOSLEEP.SYNCS 0x989680 ;  /* 0x009896800000895d */ /* 0x002fea0003900000 */
[----:B------:R-:W1:Y:S02]  /*2bf50*/  @!P0 SYNCS.PHASECHK.TRANS64 P0, [R5+URZ+0x2a840], R0 ;  /* 0x02a84000050085a7 */ /* 0x000e64000800007f */
[----:B-1----:R-:W-:Y:S05]  /*2bf60*/  @!P0 BRA `(.L_x_1961) ;  /* 0xfffffffc00f08947 */ /* 0x002fea000383ffff */
[----:B------:R-:W-:Y:S05]  /*2bf70*/  BRA `(.L_x_2105) ;  /* 0xffffffb0004c7947 */ /* 0x000fea000383ffff */
.L_x_1962:
        /* <DEDUP_REMOVED lines=8> */
.L_x_2107:
[----:B------:R-:W-:Y:S05]  /*2c000*/  BSYNC B1 ;  /* 0x0000000000017941 */ /* 0x000fea0003800000 */
.L_x_2106:
        /* <DEDUP_REMOVED lines=10> */
.L_x_2108:
[----:B------:R-:W-:Y:S01]  /*2c0b0*/  IMAD.MOV.U32 R13, RZ, RZ, R8 ;  /* 0x000000ffff0d7224 */ /* 0x000fe200078e0008 */
[----:B------:R-:W-:Y:S01]  /*2c0c0*/  MOV R12, 0x1 ;  /* 0x00000001000c7802 */ /* 0x000fe20000000f00 */
[----:B------:R-:W-:Y:S02]  /*2c0d0*/  IMAD.SHL.U32 R35, R35, 0x8, RZ ;  /* 0x0000000823237824 */ /* 0x000fe400078e00ff */
[----:B------:R-:W-:-:S07]  /*2c0e0*/  IMAD.MOV.U32 R2, RZ, RZ, R14 ;  /* 0x000000ffff027224 */ /* 0x000fce00078e000e */
[----:B------:R-:W-:Y:S05]  /*2c0f0*/  WARPSYNC.COLLECTIVE R15, `(.L_x_2109) ;  /* 0x000000000f087348 */ /* 0x000fea0003c00000 */
[----:B------:R0:W1:Y:S02]  /*2c100*/  SHFL.IDX P6, R14, R13, R12, R11 ;  /* 0x0000000c0d0e7389 */ /* 0x00006400000c000b */
[----:B01----:R-:W-:Y:S01]  /*2c110*/  ENDCOLLECTIVE ;  /* 0x000000000000791b */ /* 0x003fe20003800000 */
.L_x_2109:
        /* <DEDUP_REMOVED lines=15> */
.L_x_2110:
[----:B------:R-:W-:Y:S02]  /*2c210*/  IMAD.MOV.U32 R13, RZ, RZ, R8 ;  /* 0x000000ffff0d7224 */ /* 0x000fe400078e0008 */
[----:B------:R-:W-:Y:S02]  /*2c220*/  IMAD.MOV.U32 R12, RZ, RZ, 0x2 ;  /* 0x00000002ff0c7424 */ /* 0x000fe400078e00ff */
[----:B------:R-:W-:-:S07]  /*2c230*/  IMAD.MOV.U32 R2, RZ, RZ, R14 ;  /* 0x000000ffff027224 */ /* 0x000fce00078e000e */
[----:B------:R-:W-:Y:S05]  /*2c240*/  WARPSYNC.COLLECTIVE R15, `(.L_x_2111) ;  /* 0x000000000f087348 */ /* 0x000fea0003c00000 */
[----:B------:R0:W1:Y:S02]  /*2c250*/  SHFL.IDX P6, R14, R13, R12, R11 ;  /* 0x0000000c0d0e7389 */ /* 0x00006400000c000b */
[----:B01----:R-:W-:Y:S01]  /*2c260*/  ENDCOLLECTIVE ;  /* 0x000000000000791b */ /* 0x003fe20003800000 */
.L_x_2111:
        /* <DEDUP_REMOVED lines=13> */
.L_x_2112:
[----:B------:R-:W-:Y:S01]  /*2c340*/  IMAD.MOV.U32 R13, RZ, RZ, R8 ;  /* 0x000000ffff0d7224 */ /* 0x000fe200078e0008 */
[----:B------:R-:W-:Y:S01]  /*2c350*/  MOV R12, 0x3 ;  /* 0x00000003000c7802 */ /* 0x000fe20000000f00 */
[----:B------:R-:W-:-:S07]  /*2c360*/  IMAD.MOV.U32 R2, RZ, RZ, R14 ;  /* 0x000000ffff027224 */ /* 0x000fce00078e000e */
[----:B------:R-:W-:Y:S05]  /*2c370*/  WARPSYNC.COLLECTIVE R15, `(.L_x_2113) ;  /* 0x000000000f087348 */ /* 0x000fea0003c00000 */
[----:B------:R0:W1:Y:S02]  /*2c380*/  SHFL.IDX P6, R14, R13, R12, R11 ;  /* 0x0000000c0d0e7389 */ /* 0x00006400000c000b */
[----:B01----:R-:W-:Y:S01]  /*2c390*/  ENDCOLLECTIVE ;  /* 0x000000000000791b */ /* 0x003fe20003800000 */
.L_x_2113:
        /* <DEDUP_REMOVED lines=13> */
.L_x_2114:
[----:B------:R-:W-:Y:S02]  /*2c470*/  IMAD.MOV.U32 R13, RZ, RZ, R8 ;  /* 0x000000ffff0d7224 */ /* 0x000fe400078e0008 */
[----:B------:R-:W-:Y:S02]  /*2c480*/  IMAD.MOV.U32 R12, RZ, RZ, 0x4 ;  /* 0x00000004ff0c7424 */ /* 0x000fe400078e00ff */
[----:B------:R-:W-:-:S07]  /*2c490*/  IMAD.MOV.U32 R2, RZ, RZ, R14 ;  /* 0x000000ffff027224 */ /* 0x000fce00078e000e */
[----:B------:R-:W-:Y:S05]  /*2c4a0*/  WARPSYNC.COLLECTIVE R15, `(.L_x_2115) ;  /* 0x000000000f087348 */ /* 0x000fea0003c00000 */
[----:B------:R0:W1:Y:S02]  /*2c4b0*/  SHFL.IDX P6, R14, R13, R12, R11 ;  /* 0x0000000c0d0e7389 */ /* 0x00006400000c000b */
[----:B01----:R-:W-:Y:S01]  /*2c4c0*/  ENDCOLLECTIVE ;  /* 0x000000000000791b */ /* 0x003fe20003800000 */
.L_x_2115:
        /* <DEDUP_REMOVED lines=13> */
.L_x_2116:
[----:B------:R-:W-:Y:S01]  /*2c5a0*/  IMAD.MOV.U32 R13, RZ, RZ, R8 ;  /* 0x000000ffff0d7224 */ /* 0x000fe200078e0008 */
[----:B------:R-:W-:Y:S01]  /*2c5b0*/  MOV R12, 0x5 ;  /* 0x00000005000c7802 */ /* 0x000fe20000000f00 */
[----:B------:R-:W-:-:S07]  /*2c5c0*/  IMAD.MOV.U32 R2, RZ, RZ, R14 ;  /* 0x000000ffff027224 */ /* 0x000fce00078e000e */
[----:B------:R-:W-:Y:S05]  /*2c5d0*/  WARPSYNC.COLLECTIVE R15, `(.L_x_2117) ;  /* 0x000000000f087348 */ /* 0x000fea0003c00000 */
[----:B------:R0:W1:Y:S02]  /*2c5e0*/  SHFL.IDX P6, R14, R13, R12, R11 ;  /* 0x0000000c0d0e7389 */ /* 0x00006400000c000b */
[----:B01----:R-:W-:Y:S01]  /*2c5f0*/  ENDCOLLECTIVE ;  /* 0x000000000000791b */ /* 0x003fe20003800000 */
.L_x_2117:
        /* <DEDUP_REMOVED lines=13> */
.L_x_2118:
[----:B------:R-:W-:Y:S01]  /*2c6d0*/  IMAD.MOV.U32 R2, RZ, RZ, R14 ;  /* 0x000000ffff027224 */ /* 0x000fe200078e000e */
[----:B------:R-:W-:Y:S06]  /*2c6e0*/  BRA `(.L_x_2119) ;  /* 0xffffffac00847947 */ /* 0x000fec000383ffff */
.L_x_1967:
[----:B-1----:R1:W2:Y:S02]  /*2c6f0*/  SYNCS.PHASECHK.TRANS64.TRYWAIT P0, [R5+URZ+0x2a860], R2 ;  /* 0x02a86002050075a7 */ /* 0x0022a4000800017f */
[----:B--2---:R-:W-:Y:S05]  /*2c700*/  @!P0 NANOSLEEP.SYNCS 0x989680 ;  /* 0x009896800000895d */ /* 0x004fea0003900000 */
[----:B------:R-:W2:Y:S02]  /*2c710*/  @!P0 SYNCS.PHASECHK.TRANS64 P0, [R5+URZ+0x2a860], R2 ;  /* 0x02a86002050085a7 */ /* 0x000ea4000800007f */
[----:B--2---:R-:W-:Y:S05]  /*2c720*/  @!P0 BRA `(.L_x_1967) ;  /* 0xfffffffc00f08947 */ /* 0x004fea000383ffff */
[----:B------:R-:W-:Y:S05]  /*2c730*/  BRA `(.L_x_2120) ;  /* 0xffffffac00e07947 */ /* 0x000fea000383ffff */
.L_x_1968:
[----:B------:R-:W-:Y:S01]  /*2c740*/  BSSY B1, `(.L_x_2121) ;  /* 0x0000008000017945 */ /* 0x000fe20003800000 */
[----:B------:R-:W-:Y:S01]  /*2c750*/  MOV R13, R24 ;  /* 0x00000018000d7202 */ /* 0x000fe20000000f00 */
[----:B------:R-:W-:Y:S02]  /*2c760*/  IMAD.MOV.U32 R12, RZ, RZ, RZ ;  /* 0x000000ffff0c7224 */ /* 0x000fe400078e00ff */
[----:B------:R-:W-:Y:S02]  /*2c770*/  IMAD.MOV.U32 R11, RZ, RZ, 0x181f ;  /* 0x0000181fff0b7424 */ /* 0x000fe400078e00ff */
[----:B------:R-:W-:-:S07]  /*2c780*/  IMAD.MOV.U32 R15, RZ, RZ, -0x1 ;  /* 0xffffffffff0f7424 */ /* 0x000fce00078e00ff */
[----:B-1----:R-:W-:Y:S05]  /*2c790*/  WARPSYNC.COLLECTIVE R15, `(.L_x_2122) ;  /* 0x000000000f087348 */ /* 0x002fea0003c00000 */
[----:B------:R0:W2:Y:S02]  /*2c7a0*/  SHFL.IDX P6, R14, R13, R12, R11 ;  /* 0x0000000c0d0e7389 */ /* 0x0000a400000c000b */
[----:B012---:R-:W-:Y:S01]  /*2c7b0*/  ENDCOLLECTIVE ;  /* 0x000000000000791b */ /* 0x007fe20003800000 */
.L_x_2122:
[----:B------:R-:W-:Y:S05]  /*2c7c0*/  BSYNC B1 ;  /* 0x0000000000017941 */ /* 0x000fea0003800000 */
.L_x_2121:
        /* <DEDUP_REMOVED lines=9> */
.L_x_2123:
[----:B------:R-:W-:Y:S01]  /*2c860*/  MOV R13, R24 ;  /* 0x00000018000d7202 */ /* 0x000fe20000000f00 */
[----:B------:R-:W-:Y:S02]  /*2c870*/  IMAD.MOV.U32 R12, RZ, RZ, 0x1 ;  /* 0x00000001ff0c7424 */ /* 0x000fe400078e00ff */
[----:B------:R-:W-:-:S07]  /*2c880*/  IMAD.MOV.U32 R2, RZ, RZ, R14 ;  /* 0x000000ffff027224 */ /* 0x000fce00078e000e */
[----:B------:R-:W-:Y:S05]  /*2c890*/  WARPSYNC.COLLECTIVE R15, `(.L_x_2124) ;  /* 0x000000000f087348 */ /* 0x000fea0003c00000 */
[----:B------:R0:W1:Y:S02]  /*2c8a0*/  SHFL.IDX P6, R14, R13, R12, R11 ;  /* 0x0000000c0d0e7389 */ /* 0x00006400000c000b */
[----:B01----:R-:W-:Y:S01]  /*2c8b0*/  ENDCOLLECTIVE ;  /* 0x000000000000791b */ /* 0x003fe20003800000 */
.L_x_2124:
        /* <DEDUP_REMOVED lines=15> */
.L_x_2125:
[----:B------:R-:W-:Y:S02]  /*2c9b0*/  IMAD.MOV.U32 R13, RZ, RZ, R24 ;  /* 0x000000ffff0d7224 */ /* 0x000fe400078e0018 */
[----:B------:R-:W-:Y:S01]  /*2c9c0*/  IMAD.MOV.U32 R12, RZ, RZ, 0x2 ;  /* 0x00000002ff0c7424 */ /* 0x000fe200078e00ff */
[----:B------:R-:W-:-:S07]  /*2c9d0*/  MOV R2, R14 ;  /* 0x0000000e00027202 */ /* 0x000fce0000000f00 */
[----:B------:R-:W-:Y:S05]  /*2c9e0*/  WARPSYNC.COLLECTIVE R15, `(.L_x_2126) ;  /* 0x000000000f087348 */ /* 0x000fea0003c00000 */
[----:B------:R0:W1:Y:S02]  /*2c9f0*/  SHFL.IDX P6, R14, R13, R12, R11 ;  /* 0x0000000c0d0e7389 */ /* 0x00006400000c000b */
[----:B01----:R-:W-:Y:S01]  /*2ca00*/  ENDCOLLECTIVE ;  /* 0x000000000000791b */ /* 0x003fe20003800000 */
.L_x_2126:
        /* <DEDUP_REMOVED lines=14> */
.L_x_2127:
[----:B------:R-:W-:Y:S01]  /*2caf0*/  MOV R13, R24 ;  /* 0x00000018000d7202 */ /* 0x000fe20000000f00 */
[----:B------:R-:W-:Y:S02]  /*2cb00*/  IMAD.MOV.U32 R12, RZ, RZ, 0x3 ;  /* 0x00000003ff0c7424 */ /* 0x000fe400078e00ff */
[----:B------:R-:W-:-:S07]  /*2cb10*/  IMAD.MOV.U32 R2, RZ, RZ, R14 ;  /* 0x000000ffff027224 */ /* 0x000fce00078e000e */
[----:B------:R-:W-:Y:S05]  /*2cb20*/  WARPSYNC.COLLECTIVE R15, `(.L_x_2128) ;  /* 0x000000000f087348 */ /* 0x000fea0003c00000 */
[----:B------:R0:W1:Y:S02]  /*2cb30*/  SHFL.IDX P6, R14, R13, R12, R11 ;  /* 0x0000000c0d0e7389 */ /* 0x00006400000c000b */
[----:B01----:R-:W-:Y:S01]  /*2cb40*/  ENDCOLLECTIVE ;  /* 0x000000000000791b */ /* 0x003fe20003800000 */
.L_x_2128:
        /* <DEDUP_REMOVED lines=14> */
.L_x_2129:
[----:B------:R-:W-:Y:S02]  /*2cc30*/  IMAD.MOV.U32 R13, RZ, RZ, R24 ;  /* 0x000000ffff0d7224 */ /* 0x000fe400078e0018 */
[----:B------:R-:W-:Y:S01]  /*2cc40*/  IMAD.MOV.U32 R12, RZ, RZ, 0x4 ;  /* 0x00000004ff0c7424 */ /* 0x000fe200078e00ff */
[----:B------:R-:W-:-:S07]  /*2cc50*/  MOV R2, R14 ;  /* 0x0000000e00027202 */ /* 0x000fce0000000f00 */
[----:B------:R-:W-:Y:S05]  /*2cc60*/  WARPSYNC.COLLECTIVE R15, `(.L_x_2130) ;  /* 0x000000000f087348 */ /* 0x000fea0003c00000 */
[----:B------:R0:W1:Y:S02]  /*2cc70*/  SHFL.IDX P6, R14, R13, R12, R11 ;  /* 0x0000000c0d0e7389 */ /* 0x00006400000c000b */
[----:B01----:R-:W-:Y:S01]  /*2cc80*/  ENDCOLLECTIVE ;  /* 0x000000000000791b */ /* 0x003fe20003800000 */
.L_x_2130:
        /* <DEDUP_REMOVED lines=14> */
.L_x_2131:
[----:B------:R-:W-:Y:S01]  /*2cd70*/  MOV R13, R24 ;  /* 0x00000018000d7202 */ /* 0x000fe20000000f00 */
[----:B------:R-:W-:Y:S02]  /*2cd80*/  IMAD.MOV.U32 R12, RZ, RZ, 0x5 ;  /* 0x00000005ff0c7424 */ /* 0x000fe400078e00ff */
[----:B------:R-:W-:-:S07]  /*2cd90*/  IMAD.MOV.U32 R2, RZ, RZ, R14 ;  /* 0x000000ffff027224 */ /* 0x000fce00078e000e */
[----:B------:R-:W-:Y:S05]  /*2cda0*/  WARPSYNC.COLLECTIVE R15, `(.L_x_2132) ;  /* 0x000000000f087348 */ /* 0x000fea0003c00000 */
[----:B------:R0:W1:Y:S02]  /*2cdb0*/  SHFL.IDX P6, R14, R13, R12, R11 ;  /* 0x0000000c0d0e7389 */ /* 0x00006400000c000b */
[----:B01----:R-:W-:Y:S01]  /*2cdc0*/  ENDCOLLECTIVE ;  /* 0x000000000000791b */ /* 0x003fe20003800000 */
.L_x_2132:
        /* <DEDUP_REMOVED lines=13> */
.L_x_2133:
[----:B------:R-:W-:Y:S01]  /*2cea0*/  @!PT LDS RZ, [RZ] ;  /* 0x00000000fffff984 */ /* 0x000fe20000000800 */
[----:B------:R-:W-:Y:S01]  /*2ceb0*/  @!PT LDS RZ, [RZ] ;  /* 0x00000000fffff984 */ /* 0x000fe20000000800 */
[----:B------:R-:W-:Y:S01]  /*2cec0*/  @!PT LDS RZ, [RZ] ;  /* 0x00000000fffff984 */ /* 0x000fe20000000800 */
[----:B------:R0:W-:Y:S02]  /*2ced0*/  LDGSTS.E.BYPASS.LTC128B.128 [R4+0x5400], desc[UR60][R2.64+0x80], !P2 ;  /* 0x0540008002047fae */ /* 0x0001e4000d101d7c */
[----:B0-----:R-:W-:Y:S01]  /*2cee0*/  MOV R2, R14 ;  /* 0x0000000e00027202 */ /* 0x001fe20000000f00 */
[----:B------:R-:W-:Y:S06]  /*2cef0*/  BRA `(.L_x_2134) ;  /* 0xffffffa800d07947 */ /* 0x000fec000383ffff */
.L_x_1976:
[----:B0-----:R0:W1:Y:S02]  /*2cf00*/  SYNCS.PHASECHK.TRANS64.TRYWAIT P0, [R0+URZ+0x2a860], R3 ;  /* 0x02a86003000075a7 */ /* 0x001064000800017f */
[----:B-1----:R-:W-:Y:S05]  /*2cf10*/  @!P0 NANOSLEEP.SYNCS 0x989680 ;  /* 0x009896800000895d */ /* 0x002fea0003900000 */
[----:B------:R-:W1:Y:S02]  /*2cf20*/  @!P0 SYNCS.PHASECHK.TRANS64 P0, [R0+URZ+0x2a860], R3 ;  /* 0x02a86003000085a7 */ /* 0x000e64000800007f */
[----:B-1----:R-:W-:Y:S05]  /*2cf30*/  @!P0 BRA `(.L_x_1976) ;  /* 0xfffffffc00f08947 */ /* 0x002fea000383ffff */
[----:B------:R-:W-:Y:S05]  /*2cf40*/  BRA `(.L_x_2135) ;  /* 0xffffffac00f07947 */ /* 0x000fea000383ffff */
.L_x_1977:
        /* <DEDUP_REMOVED lines=8> */
.L_x_2137:
[----:B------:R-:W-:Y:S05]  /*2cfd0*/  BSYNC B0 ;  /* 0x0000000000007941 */ /* 0x000fea0003800000 */
.L_x_2136:
        /* <DEDUP_REMOVED lines=8> */
[----:B------:R-:W-:Y:S01]  /*2d060*/  ISETP.NE.U32.AND P1, PT, R2, 0x1, PT ;  /* 0x000000010200780c */ /* 0x000fe20003f25070 */
[----:B------:R-:W-:-:S12]  /*2d070*/  IMAD R4, R4, 0x2, R23 ;  /* 0x0000000204047824 */ /* 0x000fd800078e0217 */
[----:B0-----:R-:W-:Y:S05]  /*2d080*/  WARPSYNC.COLLECTIVE R15, `(.L_x_2138) ;  /* 0x000000000f087348 */ /* 0x001fea0003c00000 */
[----:B------:R1:W2:Y:S02]  /*2d090*/  SHFL.IDX P6, R14, R13, R12, R11 ;  /* 0x0000000c0d0e7389 */ /* 0x0002a400000c000b */
[----:B012---:R-:W-:Y:S01]  /*2d0a0*/  ENDCOLLECTIVE ;  /* 0x000000000000791b */ /* 0x007fe20003800000 */
.L_x_2138:
[C---:B------:R-:W-:Y:S02]  /*2d0b0*/  ISETP.LT.OR P4, PT, R6.reuse, 0x1, !P0 ;  /* 0x000000010600780c */ /* 0x040fe40004781670 */
[----:B------:R-:W-:Y:S01]  /*2d0c0*/  ISETP.LT.OR P3, PT, R6, 0x1, P1 ;  /* 0x000000010600780c */ /* 0x000fe20000f61670 */
[----:B------:R-:W-:Y:S02]  /*2d0d0*/  IMAD.MOV.U32 R13, RZ, RZ, R24 ;  /* 0x000000ffff0d7224 */ /* 0x000fe400078e0018 */
[----:B------:R-:W-:Y:S02]  /*2d0e0*/  IMAD.MOV.U32 R12, RZ, RZ, 0x1 ;  /* 0x00000001ff0c7424 */ /* 0x000fe400078e00ff */
[----:B------:R-:W-:-:S05]  /*2d0f0*/  IMAD.SHL.U32 R5, R5, 0x8, RZ ;  /* 0x0000000805057824 */ /* 0x000fca00078e00ff */
[----:B------:R-:W-:-:S05]  /*2d100*/  LOP3.LUT R5, R5, 0x38, RZ, 0xc0, !PT ;  /* 0x0000003805057812 */ /* 0x000fca00078ec0ff */
[----:B------:R-:W-:-:S05]  /*2d110*/  IMAD.SHL.U32 R5, R5, 0x2, RZ ;  /* 0x0000000205057824 */ /* 0x000fca00078e00ff */
[----:B------:R-:W-:-:S13]  /*2d120*/  IADD3 R2, P2, R14, R5, RZ ;  /* 0x000000050e027210 */ /* 0x000fda0007f5e0ff */
[----:B------:R-:W-:Y:S05]  /*2d130*/  WARPSYNC.COLLECTIVE R15, `(.L_x_2139) ;  /* 0x000000000f087348 */ /* 0x000fea0003c00000 */
[----:B------:R0:W1:Y:S02]  /*2d140*/  SHFL.IDX P6, R14, R13, R12, R11 ;  /* 0x0000000c0d0e7389 */ /* 0x00006400000c000b */
[----:B01----:R-:W-:Y:S01]  /*2d150*/  ENDCOLLECTIVE ;  /* 0x000000000000791b */ /* 0x003fe20003800000 */
.L_x_2139:
        /* <DEDUP_REMOVED lines=13> */
.L_x_2140:
[----:B------:R-:W-:Y:S01]  /*2d230*/  IMAD.MOV.U32 R13, RZ, RZ, R24 ;  /* 0x000000ffff0d7224 */ /* 0x000fe200078e0018 */
[----:B------:R-:W-:Y:S02]  /*2d240*/  MOV R12, 0x2 ;  /* 0x00000002000c7802 */ /* 0x000fe40000000f00 */
[----:B------:R-:W-:-:S13]  /*2d250*/  IADD3 R2, P2, R14, R5, RZ ;  /* 0x000000050e027210 */ /* 0x000fda0007f5e0ff */
[----:B------:R-:W-:Y:S05]  /*2d260*/  WARPSYNC.COLLECTIVE R15, `(.L_x_2141) ;  /* 0x000000000f087348 */ /* 0x000fea0003c00000 */
[----:B------:R0:W1:Y:S02]  /*2d270*/  SHFL.IDX P6, R14, R13, R12, R11 ;  /* 0x0000000c0d0e7389 */ /* 0x00006400000c000b */
[----:B01----:R-:W-:Y:S01]  /*2d280*/  ENDCOLLECTIVE ;  /* 0x000000000000791b */ /* 0x003fe20003800000 */
.L_x_2141:
        /* <DEDUP_REMOVED lines=13> */
.L_x_2142:
[----:B------:R-:W-:Y:S02]  /*2d360*/  IMAD.MOV.U32 R13, RZ, RZ, R24 ;  /* 0x000000ffff0d7224 */ /* 0x000fe400078e0018 */
[----:B------:R-:W-:Y:S02]  /*2d370*/  IMAD.MOV.U32 R12, RZ, RZ, 0x3 ;  /* 0x00000003ff0c7424 */ /* 0x000fe400078e00ff */
[----:B------:R-:W-:-:S07]  /*2d380*/  IMAD.MOV.U32 R10, RZ, RZ, R14 ;  /* 0x000000ffff0a7224 */ /* 0x000fce00078e000e */
[----:B------:R-:W-:Y:S05]  /*2d390*/  WARPSYNC.COLLECTIVE R15, `(.L_x_2143) ;  /* 0x000000000f087348 */ /* 0x000fea0003c00000 */
[----:B------:R0:W1:Y:S02]  /*2d3a0*/  SHFL.IDX P6, R14, R13, R12, R11 ;  /* 0x0000000c0d0e7389 */ /* 0x00006400000c000b */
[----:B01----:R-:W-:Y:S01]  /*2d3b0*/  ENDCOLLECTIVE ;  /* 0x000000000000791b */ /* 0x003fe20003800000 */
.L_x_2143:
        /* <DEDUP_REMOVED lines=14> */
.L_x_2144:
[----:B------:R-:W-:Y:S02]  /*2d4a0*/  IMAD.MOV.U32 R13, RZ, RZ, R24 ;  /* 0x000000ffff0d7224 */ /* 0x000fe400078e0018 */
[----:B------:R-:W-:Y:S01]  /*2d4b0*/  IMAD.MOV.U32 R12, RZ, RZ, 0x4 ;  /* 0x00000004ff0c7424 */ /* 0x000fe200078e00ff */
[----:B------:R-:W-:-:S13]  /*2d4c0*/  IADD3 R2, P2, R14, R5, RZ ;  /* 0x000000050e027210 */ /* 0x000fda0007f5e0ff */
[----:B------:R-:W-:Y:S05]  /*2d4d0*/  WARPSYNC.COLLECTIVE R15, `(.L_x_2145) ;  /* 0x000000000f087348 */ /* 0x000fea0003c00000 */
[----:B------:R0:W1:Y:S02]  /*2d4e0*/  SHFL.IDX P6, R14, R13, R12, R11 ;  /* 0x0000000c0d0e7389 */ /* 0x00006400000c000b */
[----:B01----:R-:W-:Y:S01]  /*2d4f0*/  ENDCOLLECTIVE ;  /* 0x000000000000791b */ /* 0x003fe20003800000 */
.L_x_2145:
        /* <DEDUP_REMOVED lines=13> */
.L_x_2146:
[----:B------:R-:W-:Y:S01]  /*2d5d0*/  MOV R13, R24 ;  /* 0x00000018000d7202 */ /* 0x000fe20000000f00 */
[----:B------:R-:W-:Y:S02]  /*2d5e0*/  IMAD.MOV.U32 R12, RZ, RZ, 0x5 ;  /* 0x00000005ff0c7424 */ /* 0x000fe400078e00ff */
[----:B------:R-:W-:-:S07]  /*2d5f0*/  IMAD.MOV.U32 R10, RZ, RZ, R14 ;  /* 0x000000ffff0a7224 */ /* 0x000fce00078e000e */
[----:B------:R-:W-:Y:S05]  /*2d600*/  WARPSYNC.COLLECTIVE R15, `(.L_x_2147) ;  /* 0x000000000f087348 */ /* 0x000fea0003c00000 */
[----:B------:R0:W1:Y:S02]  /*2d610*/  SHFL.IDX P6, R14, R13, R12, R11 ;  /* 0x0000000c0d0e7389 */ /* 0x00006400000c000b */
[----:B01----:R-:W-:Y:S01]  /*2d620*/  ENDCOLLECTIVE ;  /* 0x000000000000791b */ /* 0x003fe20003800000 */
.L_x_2147:
        /* <DEDUP_REMOVED lines=12> */
.L_x_2148:
[----:B------:R-:W-:Y:S05]  /*2d6f0*/  BRA `(.L_x_2149) ;  /* 0xffffffa800ec7947 */ /* 0x000fea000383ffff */
.L_x_1982:
[----:B------:R-:W-:Y:S01]  /*2d700*/  BSSY B0, `(.L_x_2150) ;  /* 0x0000008000007945 */ /* 0x000fe20003800000 */
[----:B------:R-:W-:Y:S01]  /*2d710*/  MOV R13, R16 ;  /* 0x00000010000d7202 */ /* 0x000fe20000000f00 */
[----:B------:R-:W-:Y:S02]  /*2d720*/  IMAD.MOV.U32 R12, RZ, RZ, RZ ;  /* 0x000000ffff0c7224 */ /* 0x000fe400078e00ff */
[----:B------:R-:W-:Y:S02]  /*2d730*/  IMAD.MOV.U32 R11, RZ, RZ, 0x1f ;  /* 0x0000001fff0b7424 */ /* 0x000fe400078e00ff */
[----:B------:R-:W-:-:S07]  /*2d740*/  IMAD.MOV.U32 R15, RZ, RZ, -0x1 ;  /* 0xffffffffff0f7424 */ /* 0x000fce00078e00ff */
[----:B01----:R-:W-:Y:S05]  /*2d750*/  WARPSYNC.COLLECTIVE R15, `(.L_x_2151) ;  /* 0x000000000f087348 */ /* 0x003fea0003c00000 */
[----:B------:R2:W3:Y:S02]  /*2d760*/  SHFL.IDX P6, R14, R13, R12, R11 ;  /* 0x0000000c0d0e7389 */ /* 0x0004e400000c000b */
[----:B0123--:R-:W-:Y:S01]  /*2d770*/  ENDCOLLECTIVE ;  /* 0x000000000000791b */ /* 0x00ffe20003800000 */
.L_x_2151:
[----:B------:R-:W-:Y:S05]  /*2d780*/  BSYNC B0 ;  /* 0x0000000000007941 */ /* 0x000fea0003800000 */
.L_x_2150:
        /* <DEDUP_REMOVED lines=9> */
.L_x_2152:
        /* <DEDUP_REMOVED lines=11> */
[----:B------:R-:W-:Y:S02]  /*2d8d0*/  ISETP.GE.U32.AND P5, PT, R8, 0x10, PT ;  /* 0x000000100800780c */ /* 0x000fe40003fa6070 */
[----:B--2---:R-:W-:-:S02]  /*2d8e0*/  @!P1 MOV R5, R2 ;  /* 0x0000000200059202 */ /* 0x004fc40000000f00 */
[----:B------:R-:W-:-:S03]  /*2d8f0*/  ISETP.NE.AND P1, PT, R8, RZ, PT ;  /* 0x000000ff0800720c */ /* 0x000fc60003f25270 */
[----:B------:R-:W-:-:S10]  /*2d900*/  IMAD.MOV.U32 R13, RZ, RZ, R5 ;  /* 0x000000ffff0d7224 */ /* 0x000fd400078e0005 */
[----:B------:R-:W-:Y:S05]  /*2d910*/  WARPSYNC.COLLECTIVE R15, `(.L_x_2153) ;  /* 0x000000000f087348 */ /* 0x000fea0003c00000 */
[----:B------:R0:W1:Y:S02]  /*2d920*/  SHFL.UP P6, R14, R13, R12, R11 ;  /* 0x0400000c0d0e7389 */ /* 0x00006400000c000b */
[----:B01----:R-:W-:Y:S01]  /*2d930*/  ENDCOLLECTIVE ;  /* 0x000000000000791b */ /* 0x003fe20003800000 */
.L_x_2153:
[----:B------:R-:W-:Y:S01]  /*2d940*/  IMAD.MOV.U32 R12, RZ, RZ, 0x2 ;  /* 0x00000002ff0c7424 */ /* 0x000fe200078e00ff */
[----:B------:R-:W-:-:S05]  /*2d950*/  SEL R6, R14, RZ, P1 ;  /* 0x000000ff0e067207 */ /* 0x000fca0000800000 */
[----:B------:R-:W-:-:S05]  /*2d960*/  IMAD.IADD R6, R5, 0x1, R6 ;  /* 0x0000000105067824 */ /* 0x000fca00078e0206 */
[----:B------:R-:W-:-:S07]  /*2d970*/  MOV R13, R6 ;  /* 0x00000006000d7202 */ /* 0x000fce0000000f00 */
[----:B------:R-:W-:Y:S05]  /*2d980*/  WARPSYNC.COLLECTIVE R15, `(.L_x_2154) ;  /* 0x000000000f087348 */ /* 0x000fea0003c00000 */
[----:B------:R0:W1:Y:S02]  /*2d990*/  SHFL.UP P6, R14, R13, R12, R11 ;  /* 0x0400000c0d0e7389 */ /* 0x00006400000c000b */
[----:B01----:R-:W-:Y:S01]  /*2d9a0*/  ENDCOLLECTIVE ;  /* 0x000000000000791b */ /* 0x003fe20003800000 */
.L_x_2154:
[----:B------:R-:W-:Y:S02]  /*2d9b0*/  MOV R12, 0x4 ;  /* 0x00000004000c7802 */ /* 0x000fe40000000f00 */
[----:B------:R-:W-:-:S05]  /*2d9c0*/  SEL R7, R14, RZ, P2 ;  /* 0x000000ff0e077207 */ /* 0x000fca0001000000 */
[----:B------:R-:W-:-:S04]  /*2d9d0*/  IMAD.IADD R7, R6, 0x1, R7 ;  /* 0x0000000106077824 */ /* 0x000fc800078e0207 */
[----:B------:R-:W-:-:S07]  /*2d9e0*/  IMAD.MOV.U32 R13, RZ, RZ, R7 ;  /* 0x000000ffff0d7224 */ /* 0x000fce00078e0007 */
[----:B------:R-:W-:Y:S05]  /*2d9f0*/  WARPSYNC.COLLECTIVE R15, `(.L_x_2155) ;  /* 0x000000000f087348 */ /* 0x000fea0003c00000 */
[----:B------:R0:W1:Y:S02]  /*2da00*/  SHFL.UP P6, R14, R13, R12, R11 ;  /* 0x0400000c0d0e7389 */ /* 0x00006400000c000b */
[----:B01----:R-:W-:Y:S01]  /*2da10*/  ENDCOLLECTIVE ;  /* 0x000000000000791b */ /* 0x003fe20003800000 */
.L_x_2155:
[----:B------:R-:W-:Y:S01]  /*2da20*/  IMAD.MOV.U32 R12, RZ, RZ, 0x8 ;  /* 0x00000008ff0c7424 */ /* 0x000fe200078e00ff */
[----:B------:R-:W-:-:S05]  /*2da30*/  SEL R2, R14, RZ, P3 ;  /* 0x000000ff0e027207 */ /* 0x000fca0001800000 */
[----:B------:R-:W-:-:S04]  /*2da40*/  IMAD.IADD R2, R7, 0x1, R2 ;  /* 0x0000000107027824 */ /* 0x000fc800078e0202 */
[----:B------:R-:W-:-:S07]  /*2da50*/  IMAD.MOV.U32 R13, RZ, RZ, R2 ;  /* 0x000000ffff0d7224 */ /* 0x000fce00078e0002 */
[----:B------:R-:W-:Y:S05]  /*2da60*/  WARPSYNC.COLLECTIVE R15, `(.L_x_2156) ;  /* 0x000000000f087348 */ /* 0x000fea0003c00000 */
[----:B------:R0:W1:Y:S02]  /*2da70*/  SHFL.UP P6, R14, R13, R12, R11 ;  /* 0x0400000c0d0e7389 */ /* 0x00006400000c000b */
[----:B01----:R-:W-:Y:S01]  /*2da80*/  ENDCOLLECTIVE ;  /* 0x000000000000791b */ /* 0x003fe20003800000 */
.L_x_2156:
[----:B------:R-:W-:Y:S01]  /*2da90*/  IMAD.MOV.U32 R12, RZ, RZ, 0x10 ;  /* 0x00000010ff0c7424 */ /* 0x000fe200078e00ff */
[----:B------:R-:W-:-:S04]  /*2daa0*/  SEL R3, R14, RZ, P4 ;  /* 0x000000ff0e037207 */ /* 0x000fc80002000000 */
[----:B------:R-:W-:-:S05]  /*2dab0*/  IADD3 R3, R2, R3, RZ ;  /* 0x0000000302037210 */ /* 0x000fca0007ffe0ff */
[----:B------:R-:W-:-:S07]  /*2dac0*/  IMAD.MOV.U32 R13, RZ, RZ, R3 ;  /* 0x000000ffff0d7224 */ /* 0x000fce00078e0003 */
[----:B------:R-:W-:Y:S05]  /*2dad0*/  WARPSYNC.COLLECTIVE R15, `(.L_x_2157) ;  /* 0x000000000f087348 */ /* 0x000fea0003c00000 */
[----:B------:R0:W1:Y:S02]  /*2dae0*/  SHFL.UP P6, R14, R13, R12, R11 ;  /* 0x0400000c0d0e7389 */ /* 0x00006400000c000b */
[----:B01----:R-:W-:Y:S01]  /*2daf0*/  ENDCOLLECTIVE ;  /* 0x000000000000791b */ /* 0x003fe20003800000 */
.L_x_2157:
        /* <DEDUP_REMOVED lines=8> */
.L_x_2158:
[----:B------:R-:W-:Y:S05]  /*2db80*/  BRA `(.L_x_2159) ;  /* 0xffffffa800f47947 */ /* 0x000fea000383ffff */
.L_x_1987:
[----:B------:R-:W-:Y:S01]  /*2db90*/  BSSY B0, `(.L_x_2160) ;  /* 0x0000008000007945 */ /* 0x000fe20003800000 */
[----:B-----5:R-:W-:Y:S01]  /*2dba0*/  IMAD.MOV.U32 R13, RZ, RZ, R5 ;  /* 0x000000ffff0d7224 */ /* 0x020fe200078e0005 */
[----:B------:R-:W-:Y:S01]  /*2dbb0*/  MOV R12, 0x1 ;  /* 0x00000001000c7802 */ /* 0x000fe20000000f00 */
[----:B------:R-:W-:Y:S02]  /*2dbc0*/  IMAD.MOV.U32 R11, RZ, RZ, RZ ;  /* 0x000000ffff0b7224 */ /* 0x000fe400078e00ff */
[----:B------:R-:W-:-:S07]  /*2dbd0*/  IMAD.MOV.U32 R15, RZ, RZ, -0x1 ;  /* 0xffffffffff0f7424 */ /* 0x000fce00078e00ff */
[----:B01----:R-:W-:Y:S05]  /*2dbe0*/  WARPSYNC.COLLECTIVE R15, `(.L_x_2161) ;  /* 0x000000000f087348 */ /* 0x003fea0003c00000 */
[----:B------:R2:W3:Y:S02]  /*2dbf0*/  SHFL.UP P6, R14, R13, R12, R11 ;  /* 0x0400000c0d0e7389 */ /* 0x0004e400000c000b */
[----:B0123--:R-:W-:Y:S01]  /*2dc00*/  ENDCOLLECTIVE ;  /* 0x000000000000791b */ /* 0x00ffe20003800000 */
.L_x_2161:
[----:B------:R-:W-:Y:S05]  /*2dc10*/  BSYNC B0 ;  /* 0x0000000000007941 */ /* 0x000fea0003800000 */
.L_x_2160:
        /* <DEDUP_REMOVED lines=8> */
.L_x_2162:
[----:B------:R-:W-:Y:S01]  /*2dca0*/  IMAD.MOV.U32 R12, RZ, RZ, 0x4 ;  /* 0x00000004ff0c7424 */ /* 0x000fe200078e00ff */
[----:B------:R-:W-:-:S05]  /*2dcb0*/  SEL R2, R14, RZ, P2 ;  /* 0x000000ff0e027207 */ /* 0x000fca0001000000 */
[----:B------:R-:W-:-:S05]  /*2dcc0*/  IMAD.IADD R2, R13, 0x1, R2 ;  /* 0x000000010d027824 */ /* 0x000fca00078e0202 */
[----:B------:R-:W-:-:S07]  /*2dcd0*/  MOV R13, R2 ;  /* 0x00000002000d7202 */ /* 0x000fce0000000f00 */
[----:B------:R-:W-:Y:S05]  /*2dce0*/  WARPSYNC.COLLECTIVE R15, `(.L_x_2163) ;  /* 0x000000000f087348 */ /* 0x000fea0003c00000 */
[----:B------:R0:W1:Y:S02]  /*2dcf0*/  SHFL.UP P6, R14, R13, R12, R11 ;  /* 0x0400000c0d0e7389 */ /* 0x00006400000c000b */
[----:B01----:R-:W-:Y:S01]  /*2dd00*/  ENDCOLLECTIVE ;  /* 0x000000000000791b */ /* 0x003fe20003800000 */
.L_x_2163:
[----:B------:R-:W-:Y:S02]  /*2dd10*/  MOV R12, 0x8 ;  /* 0x00000008000c7802 */ /* 0x000fe40000000f00 */
[----:B------:R-:W-:-:S05]  /*2dd20*/  SEL R3, R14, RZ, P3 ;  /* 0x000000ff0e037207 */ /* 0x000fca0001800000 */
[----:B------:R-:W-:-:S04]  /*2dd30*/  IMAD.IADD R3, R2, 0x1, R3 ;  /* 0x0000000102037824 */ /* 0x000fc800078e0203 */
[----:B------:R-:W-:-:S07]  /*2dd40*/  IMAD.MOV.U32 R13, RZ, RZ, R3 ;  /* 0x000000ffff0d7224 */ /* 0x000fce00078e0003 */
[----:B------:R-:W-:Y:S05]  /*2dd50*/  WARPSYNC.COLLECTIVE R15, `(.L_x_2164) ;  /* 0x000000000f087348 */ /* 0x000fea0003c00000 */
[----:B------:R0:W1:Y:S02]  /*2dd60*/  SHFL.UP P6, R14, R13, R12, R11 ;  /* 0x0400000c0d0e7389 */ /* 0x00006400000c000b */
[----:B01----:R-:W-:Y:S01]  /*2dd70*/  ENDCOLLECTIVE ;  /* 0x000000000000791b */ /* 0x003fe20003800000 */
.L_x_2164:
[----:B------:R-:W-:Y:S01]  /*2dd80*/  IMAD.MOV.U32 R12, RZ, RZ, 0x10 ;  /* 0x00000010ff0c7424 */ /* 0x000fe200078e00ff */
[----:B------:R-:W-:-:S05]  /*2dd90*/  SEL R4, R14, RZ, P4 ;  /* 0x000000ff0e047207 */ /* 0x000fca0002000000 */
[----:B------:R-:W-:-:S04]  /*2dda0*/  IMAD.IADD R4, R3, 0x1, R4 ;  /* 0x0000000103047824 */ /* 0x000fc800078e0204 */
[----:B------:R-:W-:-:S07]  /*2ddb0*/  IMAD.MOV.U32 R13, RZ, RZ, R4 ;  /* 0x000000ffff0d7224 */ /* 0x000fce00078e0004 */
[----:B------:R-:W-:Y:S05]  /*2ddc0*/  WARPSYNC.COLLECTIVE R15, `(.L_x_2165) ;  /* 0x000000000f087348 */ /* 0x000fea0003c00000 */
[----:B------:R0:W1:Y:S02]  /*2ddd0*/  SHFL.UP P6, R14, R13, R12, R11 ;  /* 0x0400000c0d0e7389 */ /* 0x00006400000c000b */
[----:B01----:R-:W-:Y:S01]  /*2dde0*/  ENDCOLLECTIVE ;  /* 0x000000000000791b */ /* 0x003fe20003800000 */
.L_x_2165:
        /* <DEDUP_REMOVED lines=8> */
.L_x_2166:
[----:B------:R-:W-:Y:S05]  /*2de70*/  BRA `(.L_x_2167) ;  /* 0xffffffa800d47947 */ /* 0x000fea000383ffff */
.L_x_1989:
[----:B------:R-:W-:Y:S01]  /*2de80*/  BSSY B0, `(.L_x_2168) ;  /* 0x0000006000007945 */ /* 0x000fe20003800000 */
[----:B------:R-:W-:Y:S02]  /*2de90*/  PLOP3.LUT P6, PT, P6, PT, PT, 0x8, 0x0 ;  /* 0x000000000000781c */ /* 0x000fe400037ce170 */
[----:B------:R-:W-:-:S11]  /*2dea0*/  MOV R15, 0xffffffff ;  /* 0xffffffff000f7802 */ /* 0x000fd60000000f00 */
[----:B01----:R-:W-:Y:S05]  /*2deb0*/  WARPSYNC.COLLECTIVE R15, `(.L_x_2169) ;  /* 0x000000000f087348 */ /* 0x003fea0003c00000 */
[----:B------:R-:W-:Y:S01]  /*2dec0*/  VOTE.ANY R14, PT, P6 ;  /* 0x00000000000e7806 */ /* 0x000fe200030e0100 */
[----:B01----:R-:W-:Y:S06]  /*2ded0*/  ENDCOLLECTIVE ;  /* 0x000000000000791b */ /* 0x003fec0003800000 */
.L_x_2169:
[----:B------:R-:W-:Y:S05]  /*2dee0*/  BSYNC B0 ;  /* 0x0000000000007941 */ /* 0x000fea0003800000 */
.L_x_2168:
        /* <DEDUP_REMOVED lines=9> */
.L_x_2170:
[----:B------:R-:W-:Y:S01]  /*2df80*/  IMAD.MOV.U32 R5, RZ, RZ, R14 ;  /* 0x000000ffff057224 */ /* 0x000fe200078e000e */
[----:B------:R-:W-:Y:S06]  /*2df90*/  BRA `(.L_x_2171) ;  /* 0xffffffa800c47947 */ /* 0x000fec000383ffff */
.L_x_1991:
[----:B------:R-:W-:Y:S01]  /*2dfa0*/  BSSY B0, `(.L_x_2172) ;  /* 0x0000007000007945 */ /* 0x000fe20003800000 */
[----:B------:R-:W-:Y:S01]  /*2dfb0*/  IMAD.MOV.U32 R13, RZ, RZ, R2 ;  /* 0x000000ffff0d7224 */ /* 0x000fe200078e0002 */
[----:B------:R-:W-:Y:S01]  /*2dfc0*/  MOV R11, 0x1f ;  /* 0x0000001f000b7802 */ /* 0x000fe20000000f00 */
[----:B------:R-:W-:-:S07]  /*2dfd0*/  IMAD.MOV.U32 R15, RZ, RZ, -0x1 ;  /* 0xffffffffff0f7424 */ /* 0x000fce00078e00ff */
[----:B0123--:R-:W-:Y:S05]  /*2dfe0*/  WARPSYNC.COLLECTIVE R15, `(.L_x_2173) ;  /* 0x000000000f087348 */ /* 0x00ffea0003c00000 */
[----:B------:R4:W0:Y:S02]  /*2dff0*/  SHFL.IDX P6, R14, R13, R12, R11 ;  /* 0x0000000c0d0e7389 */ /* 0x00082400000c000b */
[----:B01234-:R-:W-:Y:S01]  /*2e000*/  ENDCOLLECTIVE ;  /* 0x000000000000791b */ /* 0x01ffe20003800000 */
.L_x_2173:
[----:B------:R-:W-:Y:S05]  /*2e010*/  BSYNC B0 ;  /* 0x0000000000007941 */ /* 0x000fea0003800000 */
.L_x_2172:
[----:B------:R-:W-:Y:S05]  /*2e020*/  BRA `(.L_x_1990) ;  /* 0xffffffa800bc7947 */ /* 0x000fea000383ffff */
.L_x_1995:
[----:B0-----:R0:W3:Y:S02]  /*2e030*/  SYNCS.PHASECHK.TRANS64.TRYWAIT P0, [R5+URZ+0x2a820], R0 ;  /* 0x02a82000050075a7 */ /* 0x0010e4000800017f */
[----:B---3--:R-:W-:Y:S05]  /*2e040*/  @!P0 NANOSLEEP.SYNCS 0x989680 ;  /* 0x009896800000895d */ /* 0x008fea0003900000 */
[----:B------:R-:W3:Y:S02]  /*2e050*/  @!P0 SYNCS.PHASECHK.TRANS64 P0, [R5+URZ+0x2a820], R0 ;  /* 0x02a82000050085a7 */ /* 0x000ee4000800007f */
[----:B---3--:R-:W-:Y:S05]  /*2e060*/  @!P0 BRA `(.L_x_1995) ;  /* 0xfffffffc00f08947 */ /* 0x008fea000383ffff */
[----:B------:R-:W-:Y:S05]  /*2e070*/  BRA `(.L_x_2174) ;  /* 0xffffffb000347947 */ /* 0x000fea000383ffff */
.L_x_1996:
[----:B------:R-:W3:Y:S01]  /*2e080*/  S2R R2, SR_TID.X ;  /* 0x0000000000027919 */ /* 0x000ee20000002100 */
[----:B------:R-:W-:Y:S01]  /*2e090*/  BSSY B0, `(.L_x_2175) ;  /* 0x000000a000007945 */ /* 0x000fe20003800000 */
[----:B------:R-:W-:Y:S01]  /*2e0a0*/  IMAD.MOV.U32 R12, RZ, RZ, RZ ;  /* 0x000000ffff0c7224 */ /* 0x000fe200078e00ff */
[----:B------:R-:W-:Y:S01]  /*2e0b0*/  MOV R11, 0x1f ;  /* 0x0000001f000b7802 */ /* 0x000fe20000000f00 */
[----:B------:R-:W-:Y:S01]  /*2e0c0*/  IMAD.MOV.U32 R15, RZ, RZ, -0x1 ;  /* 0xffffffffff0f7424 */ /* 0x000fe200078e00ff */
[----:B---3--:R-:W-:-:S04]  /*2e0d0*/  SHF.R.U32.HI R2, RZ, 0x5, R2 ;  /* 0x00000005ff027819 */ /* 0x008fc80000011602 */
[----:B------:R-:W-:-:S05]  /*2e0e0*/  LOP3.LUT R2, R2, 0x3, RZ, 0xc0, !PT ;  /* 0x0000000302027812 */ /* 0x000fca00078ec0ff */
[----:B------:R-:W-:-:S07]  /*2e0f0*/  IMAD.MOV.U32 R13, RZ, RZ, R2 ;  /* 0x000000ffff0d7224 */ /* 0x000fce00078e0002 */
[----:B012---:R-:W-:Y:S05]  /*2e100*/  WARPSYNC.COLLECTIVE R15, `(.L_x_2176) ;  /* 0x000000000f087348 */ /* 0x007fea0003c00000 */
[----:B------:R3:W4:Y:S02]  /*2e110*/  SHFL.IDX P6, R14, R13, R12, R11 ;  /* 0x0000000c0d0e7389 */ /* 0x00072400000c000b */
[----:B01234-:R-:W-:Y:S01]  /*2e120*/  ENDCOLLECTIVE ;  /* 0x000000000000791b */ /* 0x01ffe20003800000 */
.L_x_2176:
[----:B------:R-:W-:Y:S05]  /*2e130*/  BSYNC B0 ;  /* 0x0000000000007941 */ /* 0x000fea0003800000 */
.L_x_2175:
[----:B------:R-:W-:Y:S05]  /*2e140*/  BRA `(.L_x_2177) ;  /* 0xffffffb0001c7947 */ /* 0x000fea000383ffff */
.L_x_1997:
[----:B------:R-:W-:Y:S01]  /*2e150*/  BSSY B0, `(.L_x_2178) ;  /* 0x0000006000007945 */ /* 0x000fe20003800000 */
[----:B------:R-:W-:-:S07]  /*2e160*/  IMAD.MOV.U32 R15, RZ, RZ, -0x1 ;  /* 0xffffffffff0f7424 */ /* 0x000fce00078e00ff */
[----:B012---:R-:W-:Y:S05]  /*2e170*/  WARPSYNC.COLLECTIVE R15, `(.L_x_2179) ;  /* 0x000000000f0c7348 */ /* 0x007fea0003c00000 */
[----:B------:R-:W-:Y:S02]  /*2e180*/  ELECT P6, UR62, PT ;  /* 0x00000000003e782f */ /* 0x000fe400038c0000 */
[----:B------:R-:W-:Y:S01]  /*2e190*/  MOV R14, UR62 ;  /* 0x0000003e000e7c02 */ /* 0x000fe20008000f00 */
[----:B012---:R-:W-:Y:S10]  /*2e1a0*/  ENDCOLLECTIVE ;  /* 0x000000000000791b */ /* 0x007ff40003800000 */
.L_x_2179:
[----:B------:R-:W-:Y:S05]  /*2e1b0*/  BSYNC B0 ;  /* 0x0000000000007941 */ /* 0x000fea0003800000 */
.L_x_2178:
[----:B------:R-:W-:Y:S05]  /*2e1c0*/  BRA `(.L_x_2180) ;  /* 0xffffffb000107947 */ /* 0x000fea000383ffff */
.L_x_1999:
[----:B0-----:R0:W3:Y:S02]  /*2e1d0*/  SYNCS.PHASECHK.TRANS64.TRYWAIT P1, [R3+URZ+0x2a840], R2 ;  /* 0x02a84002030075a7 */ /* 0x0010e4000802017f */
[----:B---3--:R-:W-:Y:S05]  /*2e1e0*/  @!P1 NANOSLEEP.SYNCS 0x989680 ;  /* 0x009896800000995d */ /* 0x008fea0003900000 */
[----:B------:R-:W3:Y:S02]  /*2e1f0*/  @!P1 SYNCS.PHASECHK.TRANS64 P1, [R3+URZ+0x2a840], R2 ;  /* 0x02a84002030095a7 */ /* 0x000ee4000802007f */
[----:B---3--:R-:W-:Y:S05]  /*2e200*/  @!P1 BRA `(.L_x_1999) ;  /* 0xfffffffc00f09947 */ /* 0x008fea000383ffff */
[----:B------:R-:W-:Y:S05]  /*2e210*/  BRA `(.L_x_2181) ;  /* 0xffffffb000387947 */ /* 0x000fea000383ffff */
.L_x_2001:
[----:B---3--:R3:W4:Y:S02]  /*2e220*/  SYNCS.PHASECHK.TRANS64.TRYWAIT P1, [R27+URZ+0x2a840], R0 ;  /* 0x02a840001b0075a7 */ /* 0x008724000802017f */
[----:B----4-:R-:W-:Y:S05]  /*2e230*/  @!P1 NANOSLEEP.SYNCS 0x989680 ;  /* 0x009896800000995d */ /* 0x010fea0003900000 */
[----:B------:R-:W4:Y:S02]  /*2e240*/  @!P1 SYNCS.PHASECHK.TRANS64 P1, [R27+URZ+0x2a840], R0 ;  /* 0x02a840001b0095a7 */ /* 0x000f24000802007f */
[----:B----4-:R-:W-:Y:S05]  /*2e250*/  @!P1 BRA `(.L_x_2001) ;  /* 0xfffffffc00f09947 */ /* 0x010fea000383ffff */
[----:B------:R-:W-:Y:S05]  /*2e260*/  BRA `(.L_x_2182) ;  /* 0xffffffb000447947 */ /* 0x000fea000383ffff */
.L_x_2003:
[----:B----4-:R4:W0:Y:S02]  /*2e270*/  SYNCS.PHASECHK.TRANS64.TRYWAIT P1, [R3+URZ+0x2a860], R2 ;  /* 0x02a86002030075a7 */ /* 0x010824000802017f */
[----:B0-----:R-:W-:Y:S05]  /*2e280*/  @!P1 NANOSLEEP.SYNCS 0x989680 ;  /* 0x009896800000995d */ /* 0x001fea0003900000 */
[----:B------:R-:W0:Y:S02]  /*2e290*/  @!P1 SYNCS.PHASECHK.TRANS64 P1, [R3+URZ+0x2a860], R2 ;  /* 0x02a86002030095a7 */ /* 0x000e24000802007f */
[----:B0-----:R-:W-:Y:S05]  /*2e2a0*/  @!P1 BRA `(.L_x_2003) ;  /* 0xfffffffc00f09947 */ /* 0x001fea000383ffff */
[----:B------:R-:W-:Y:S05]  /*2e2b0*/  BRA `(.L_x_2183) ;  /* 0xffffffb000407947 */ /* 0x000fea000383ffff */
.L_x_2184:
        /* <DEDUP_REMOVED lines=12> */
.L_x_15637:


//--------------------- .text._ZN7cutlass13device_kernelIN5flash11enable_sm90INS1_16FlashAttnFwdSm90INS1_25CollectiveMainloopFwdSm90ILi2EN4cute5tupleIJNS5_1CILi1EEES8_S8_EEENS6_IJNS7_ILi128EEENS7_ILi96EEENS7_ILi192EEEEEELi128ENS_6half_tEfNS_4arch4Sm90ELb1ELb0ELb1ELb0ELb1ELb0ELb0ELb1ELb1ELb1ELb0ELb0EEENS1_21CollectiveEpilogueFwdINS6_IJSA_SA_SB_EEES9_SE_SG_Li256ELb0ELb1ELb0ELb0EEENS1_30DynamicPersistentTileSchedulerILi256ELi128ELb0ELb1ELb1EEEEEEEEEvNT_6ParamsE --------------------------
	.section	.text._ZN7cutlass13device_kernelIN5flash11enable_sm90INS1_16FlashAttnFwdSm90INS1_25CollectiveMainloopFwdSm90ILi2EN4cute5tupleIJNS5_1CILi1EEES8_S8_EEENS6_IJNS7_ILi128EEENS7_ILi96EEENS7_ILi192EEEEEELi128ENS_6half_tEfNS_4arch4Sm90ELb1ELb0ELb1ELb0ELb1ELb0ELb0ELb1ELb1ELb1ELb0ELb0EEENS1_21CollectiveEpilogueFwdINS6_IJSA_SA_SB_EEES9_SE_SG_Li256ELb0ELb1ELb0ELb0EEENS1_30DynamicPersistentTileSchedulerILi256ELi128ELb0ELb1ELb1EEEEEEEEEvNT_6ParamsE,"ax",@progbits
	.align	128
.text._ZN7cutlass13device_kernelIN5flash11enable_sm90INS1_16FlashAttnFwdSm90INS1_25CollectiveMainloopFwdSm90ILi2EN4cute5tupleIJNS5_1CILi1EEES8_S8_EEENS6_IJNS7_ILi128EEENS7_ILi96EEENS7_ILi192EEEEEELi128ENS_6half_tEfNS_4arch4Sm90ELb1ELb0ELb1ELb0ELb1ELb0ELb0ELb1ELb1ELb1ELb0ELb0EEENS1_21CollectiveEpilogueFwdINS6_IJSA_SA_SB_EEES9_SE_SG_Li256ELb0ELb1ELb0ELb0EEENS1_30DynamicPersistentTileSchedulerILi256ELi128ELb0ELb1ELb1EEEEEEEEEvNT_6ParamsE:
        .type           _ZN7cutlass13device_kernelIN5flash11enable_sm90INS1_16FlashAttnFwdSm90INS1_25CollectiveMainloopFwdSm90ILi2EN4cute5tupleIJNS5_1CILi1EEES8_S8_EEENS6_IJNS7_ILi128EEENS7_ILi96EEENS7_ILi192EEEEEELi128ENS_6half_tEfNS_4arch4Sm90ELb1ELb0ELb1ELb0ELb1ELb0ELb0ELb1ELb1ELb1ELb0ELb0EEENS1_21CollectiveEpilogueFwdINS6_IJSA_SA_SB_EEES9_SE_SG_Li256ELb0ELb1ELb0ELb0EEENS1_30DynamicPersistentTileSchedulerILi256ELi128ELb0ELb1ELb1EEEEEEEEEvNT_6ParamsE,@function
        .size           _ZN7cutlass13device_kernelIN5flash11enable_sm90INS1_16FlashAttnFwdSm90INS1_25CollectiveMainloopFwdSm90ILi2EN4cute5tupleIJNS5_1CILi1EEES8_S8_EEENS6_IJNS7_ILi128EEENS7_ILi96EEENS7_ILi192EEEEEELi128ENS_6half_tEfNS_4arch4Sm90ELb1ELb0ELb1ELb0ELb1ELb0ELb0ELb1ELb1ELb1ELb0ELb0EEENS1_21CollectiveEpilogueFwdINS6_IJSA_SA_SB_EEES9_SE_SG_Li256ELb0ELb1ELb0ELb0EEENS1_30DynamicPersistentTileSchedulerILi256ELi128ELb0ELb1ELb1EEEEEEEEEvNT_6ParamsE,(.L_x_15638 - _ZN7cutlass13device_kernelIN5flash11enable_sm90INS1_16FlashAttnFwdSm90INS1_25CollectiveMainloopFwdSm90ILi2EN4cute5tupleIJNS5_1CILi1EEES8_S8_EEENS6_IJNS7_ILi128EEENS7_ILi96EEENS7_ILi192EEEEEELi128ENS_6half_tEfNS_4arch4Sm90ELb1ELb0ELb1ELb0ELb1ELb0ELb0ELb1ELb1ELb1ELb0ELb0EEENS1_21CollectiveEpilogueFwdINS6_IJSA_SA_SB_EEES9_SE_SG_Li256ELb0ELb1ELb0ELb0EEENS1_30DynamicPersistentTileSchedulerILi256ELi128ELb0ELb1ELb1EEEEEEEEEvNT_6ParamsE)
        .other          _ZN7cutlass13device_kernelIN5flash11enable_sm90INS1_16FlashAttnFwdSm90INS1_25CollectiveMainloopFwdSm90ILi2EN4cute5tupleIJNS5_1CILi1EEES8_S8_EEENS6_IJNS7_ILi128EEENS7_ILi96EEENS7_ILi192EEEEEELi128ENS_6half_tEfNS_4arch4Sm90ELb1ELb0ELb1ELb0ELb1ELb0ELb0ELb1ELb1ELb1ELb0ELb0EEENS1_21CollectiveEpilogueFwdINS6_IJSA_SA_SB_EEES9_SE_SG_Li256ELb0ELb1ELb0ELb0EEENS1_30DynamicPersistentTileSchedulerILi256ELi128ELb0ELb1ELb1EEEEEEEEEvNT_6ParamsE,@"STO_CUDA_ENTRY STV_DEFAULT"
_ZN7cutlass13device_kernelIN5flash11enable_sm90INS1_16FlashAttnFwdSm90INS1_25CollectiveMainloopFwdSm90ILi2EN4cute5tupleIJNS5_1CILi1EEES8_S8_EEENS6_IJNS7_ILi128EEENS7_ILi96EEENS7_ILi192EEEEEELi128ENS_6half_tEfNS_4arch4Sm90ELb1ELb0ELb1ELb0ELb1ELb0ELb0ELb1ELb1ELb1ELb0ELb0EEENS1_21CollectiveEpilogueFwdINS6_IJSA_SA_SB_EEES9_SE_SG_Li256ELb0ELb1ELb0ELb0EEENS1_30DynamicPersistentTileSchedulerILi256ELi128ELb0ELb1ELb1EEEEEEEEEvNT_6ParamsE:
        /* <DEDUP_REMOVED lines=45> */
.L_x_2185:
        /* <DEDUP_REMOVED lines=22> */
.L_x_2186:
        /* <DEDUP_REMOVED lines=18> */
.L_x_2187:
        /* <DEDUP_REMOVED lines=22> */
.L_x_2188:
        /* <DEDUP_REMOVED lines=23> */
.L_x_2189:
[----:B------:R-:W-:Y:S01]  /*0820*/  UISETP.NE.AND UP0, UPT, UR9, URZ, UPT ;  /* 0x0000003f0900728c */ /* 0x000fe2000bf05270 */
[----:B------:R-:W-:Y:S01]  /*0830*/  NOP ;  /* 0x0000000000007918 */ /* 0x000fe20000000000 */
[----:B------:R-:W-:Y:S01]  /*0840*/  UMOV UR61, 0x1 ;  /* 0x00000001003d7882 */ /* 0x000fe20000000000 */
[----:B------:R-:W-:Y:S01]  /*0850*/  ULDC.64 UR36, c[0x0][0x208] ;  /* 0x0000820000247ab9 */ /* 0x000fe20000000a00 */
[----:B------:R-:W-:Y:S01]  /*0860*/  USEL UR61, UR61, 0x2, !UP0 ;  /* 0x000000023d3d7887 */ /* 0x000fe2000c000000 */
[----:B01234-:R-:W-:Y:S01]  /*0870*/  BAR.SYNC.DEFER_BLOCKING 0x0 ;  /* 0x0000000000007b1d */ /* 0x01ffe20000010000 */
[----:B------:R-:W-:-:S13]  /*0880*/  PLOP3.LUT P0, PT, PT, PT, UP0, 0x80, 0x0 ;  /* 0x000000000000781c */ /* 0x000fda0003f0f008 */
[----:B------:R-:W-:Y:S05]  /*0890*/  @!P0 BRA `(.L_x_2190) ;  /* 0x000000a800748947 */ /* 0x000fea0003800000 */
.L_x_2191:
[----:B------:R-:W-:-:S08]  /*08a0*/  NOP ;  /* 0x0000000000007918 */ /* 0x000fd00000000000 */
[----:B------:R-:W0:Y:S02]  /*08b0*/  USETMAXREG.TRY_ALLOC.CTAPOOL UP0, 0xe8 ;  /* 0x000000e8000079c8 */ /* 0x000e240008000600 */
[----:B0-----:R-:W-:-:S13]  /*08c0*/  PLOP3.LUT P0, PT, PT, PT, UP0, 0x80, 0x0 ;  /* 0x000000000000781c */ /* 0x001fda0003f0f008 */
[----:B------:R-:W-:Y:S05]  /*08d0*/  @!P0 BRA `(.L_x_2191) ;  /* 0xfffffffc00f08947 */ /* 0x000fea000383ffff */
[----:B------:R-:W0:Y:S08]  /*08e0*/  S2UR UR4, SR_CTAID.X ;  /* 0x00000000000479c3 */ /* 0x000e300000002500 */
[----:B------:R-:W-:Y:S08]  /*08f0*/  BAR.ARV 0x4, 0x180 ;  /* 0x0106000000007b1d */ /* 0x000ff00000002000 */
[----:B------:R-:W0:Y:S08]  /*0900*/  LDC R0, c[0x0][0xc38] ;  /* 0x00030e00ff007b82 */ /* 0x000e300000000800 */
[----:B------:R-:W-:Y:S06]  /*0910*/  BAR.ARV 0x8, 0x180 ;  /* 0x0206000000007b1d */ /* 0x000fec0000002000 */
[----:B0-----:R-:W-:-:S13]  /*0920*/  ISETP.LE.AND P0, PT, R0, UR4, PT ;  /* 0x0000000400007c0c */ /* 0x001fda000bf03270 */
[----:B------:R-:W-:Y:S05]  /*0930*/  @P0 EXIT ;  /* 0x000000000000094d */ /* 0x000fea0003800000 */
[----:B------:R-:W0:Y:S01]  /*0940*/  S2R R2, SR_TID.X ;  /* 0x0000000000027919 */ /* 0x000e220000002100 */
[----:B------:R-:W-:Y:S01]  /*0950*/  IMAD.MOV.U32 R163, RZ, RZ, RZ ;  /* 0x000000ffffa37224 */ /* 0x000fe200078e00ff */
[----:B------:R-:W-:Y:S01]  /*0960*/  ULOP3.LUT UR60, UR61, 0x1, URZ, 0xfc, !UPT ;  /* 0x000000013d3c7892 */ /* 0x000fe2000f8efc3f */
[----:B------:R-:W-:Y:S01]  /*0970*/  UMOV UR38, URZ ;  /* 0x0000003f00267c82 */ /* 0x000fe20008000000 */
[----:B------:R-:W-:Y:S01]  /*0980*/  UMOV UR39, URZ ;  /* 0x0000003f00277c82 */ /* 0x000fe20008000000 */
[----:B0-----:R-:W-:-:S05]  /*0990*/  VIADD R170, R2, 0xffffff80 ;  /* 0xffffff8002aa7836 */ /* 0x001fca0000000000 */
[----:B------:R-:W-:-:S04]  /*09a0*/  SHF.R.S32.HI R3, RZ, 0x1f, R170 ;  /* 0x0000001fff037819 */ /* 0x000fc800000114aa */
[CC--:B------:R-:W-:Y:S02]  /*09b0*/  LEA.HI R0, R3.reuse, R170.reuse, RZ, 0x7 ;  /* 0x000000aa03007211 */ /* 0x0c0fe400078f38ff */
[CC--:B------:R-:W-:Y:S02]  /*09c0*/  LEA.HI R2, R3.reuse, R170.reuse, RZ, 0x4 ;  /* 0x000000aa03027211 */ /* 0x0c0fe400078f20ff */
[----:B------:R-:W-:Y:S02]  /*09d0*/  LOP3.LUT R5, R0, 0xffffff80, RZ, 0xc0, !PT ;  /* 0xffffff8000057812 */ /* 0x000fe400078ec0ff */
[----:B------:R-:W-:Y:S02]  /*09e0*/  SHF.R.S32.HI R7, RZ, 0x4, R2 ;  /* 0x00000004ff077819 */ /* 0x000fe40000011402 */
[----:B------:R-:W-:Y:S01]  /*09f0*/  LEA.HI R4, R3, R170, RZ, 0x5 ;  /* 0x000000aa03047211 */ /* 0x000fe200078f28ff */
[----:B------:R-:W-:Y:S01]  /*0a00*/  IMAD.IADD R164, R170, 0x1, -R5 ;  /* 0x00000001aaa47824 */ /* 0x000fe200078e0a05 */
[----:B------:R-:W-:-:S02]  /*0a10*/  LOP3.LUT R5, R2, 0x3fffff0, RZ, 0xc0, !PT ;  /* 0x03fffff002057812 */ /* 0x000fc400078ec0ff */
[----:B------:R-:W-:Y:S02]  /*0a20*/  LEA.HI R2, R2, R7, RZ, 0x1 ;  /* 0x0000000702027211 */ /* 0x000fe400078f08ff */
[----:B------:R-:W-:Y:S01]  /*0a30*/  SHF.R.S32.HI R9, RZ, 0x1f, R164 ;  /* 0x0000001fff097819 */ /* 0x000fe200000114a4 */
[----:B------:R-:W-:Y:S01]  /*0a40*/  IMAD.IADD R5, R170, 0x1, -R5 ;  /* 0x00000001aa057824 */ /* 0x000fe200078e0a05 */
[----:B------:R-:W-:Y:S02]  /*0a50*/  LOP3.LUT R2, R2, 0x1ffffffe, RZ, 0xc0, !PT ;  /* 0x1ffffffe02027812 */ /* 0x000fe400078ec0ff */
[----:B------:R-:W-:Y:S02]  /*0a60*/  LEA.HI R6, R9, R164, RZ, 0x2 ;  /* 0x000000a409067211 */ /* 0x000fe400078f10ff */
[----:B------:R-:W-:Y:S01]  /*0a70*/  SHF.L.U32 R4, R4, 0x5, RZ ;  /* 0x0000000504047819 */ /* 0x000fe200000006ff */
[----:B------:R-:W-:Y:S01]  /*0a80*/  IMAD.IADD R2, R7, 0x1, -R2 ;  /* 0x0000000107027824 */ /* 0x000fe200078e0a02 */
[----:B------:R-:W-:-:S02]  /*0a90*/  LEA.HI R10, R3, R170, RZ, 0x2 ;  /* 0x000000aa030a7211 */ /* 0x000fc400078f10ff */
[--C-:B------:R-:W-:Y:S02]  /*0aa0*/  SHF.R.S32.HI R8, RZ, 0x2, R6.reuse ;  /* 0x00000002ff087819 */ /* 0x100fe40000011406 */
[----:B------:R-:W-:Y:S02]  /*0ab0*/  SHF.R.S32.HI R11, RZ, 0x1f, R6 ;  /* 0x0000001fff0b7819 */ /* 0x000fe40000011406 */
[----:B------:R-:W-:Y:S02]  /*0ac0*/  LOP3.LUT R4, R4, 0xfffffc00, RZ, 0xc0, !PT ;  /* 0xfffffc0004047812 */ /* 0x000fe400078ec0ff */
[----:B------:R-:W-:Y:S02]  /*0ad0*/  LOP3.LUT R7, R10, 0xfffffffc, RZ, 0xc0, !PT ;  /* 0xfffffffc0a077812 */ /* 0x000fe400078ec0ff */
[----:B------:R-:W-:Y:S01]  /*0ae0*/  LEA.HI R3, R3, R170, RZ, 0x3 ;  /* 0x000000aa03037211 */ /* 0x000fe200078f18ff */
[----:B------:R-:W-:Y:S01]  /*0af0*/  IMAD R5, R5, 0x40, R4 ;  /* 0x0000004005057824 */ /* 0x000fe200078e0204 */
[----:B------:R-:W-:Y:S01]  /*0b00*/  LEA.HI R11, R11, R8, RZ, 0x3 ;  /* 0x000000080b0b7211 */ /* 0x000fe200078f18ff */
[----:B------:R-:W-:Y:S01]  /*0b10*/  IMAD.IADD R4, R170, 0x1, -R7 ;  /* 0x00000001aa047824 */ /* 0x000fe200078e0a07 */
[----:B------:R-:W-:Y:S01]  /*0b20*/  SHF.R.S32.HI R165, RZ, 0x7, R0 ;  /* 0x00000007ffa57819 */ /* 0x000fe20000011400 */
[----:B------:R-:W-:Y:S01]  /*0b30*/  IMAD R167, R2, 0x8, R5 ;  /* 0x0000000802a77824 */ /* 0x000fe200078e0205 */
[----:B------:R-:W-:-:S02]  /*0b40*/  LOP3.LUT R7, R3, 0xfffffff8, RZ, 0xc0, !PT ;  /* 0xfffffff803077812 */ /* 0x000fc400078ec0ff */
[----:B------:R-:W-:Y:S02]  /*0b50*/  LOP3.LUT R11, R11, 0xfffffff8, RZ, 0xc0, !PT ;  /* 0xfffffff80b0b7812 */ /* 0x000fe400078ec0ff */
[----:B------:R-:W-:Y:S02]  /*0b60*/  LEA.HI R9, R9, R164, RZ, 0x5 ;  /* 0x000000a409097211 */ /* 0x000fe400078f28ff */
[----:B------:R-:W-:Y:S02]  /*0b70*/  LEA.HI R0, R0, R165, RZ, 0x1 ;  /* 0x000000a500007211 */ /* 0x000fe400078f08ff */
[----:B------:R-:W-:Y:S02]  /*0b80*/  IADD3 R160, R170, -R7, RZ ;  /* 0x80000007aaa07210 */ /* 0x000fe40007ffe0ff */
[----:B------:R-:W-:Y:S02]  /*0b90*/  IADD3 R8, R8, -R11, RZ ;  /* 0x8000000b08087210 */ /* 0x000fe40007ffe0ff */
[----:B------:R-:W-:-:S02]  /*0ba0*/  SHF.R.S32.HI R9, RZ, 0x5, R9 ;  /* 0x00000005ff097819 */ /* 0x000fc40000011409 */
[----:B------:R-:W-:Y:S02]  /*0bb0*/  LEA.HI R10, R4, R4, RZ, 0x1 ;  /* 0x00000004040a7211 */ /* 0x000fe400078f08ff */
[----:B------:R-:W-:Y:S01]  /*0bc0*/  LOP3.LUT R0, R0, 0x3fffffe, RZ, 0xc0, !PT ;  /* 0x03fffffe00007812 */ /* 0x000fe200078ec0ff */
[----:B------:R-:W-:Y:S01]  /*0bd0*/  IMAD R9, R9, 0x10, R8 ;  /* 0x0000001009097824 */ /* 0x000fe200078e0208 */
[----:B------:R-:W-:Y:S02]  /*0be0*/  SHF.L.U32 R17, R160, 0x3, RZ ;  /* 0x00000003a0117819 */ /* 0x000fe400000006ff */
[----:B------:R-:W-:Y:S01]  /*0bf0*/  LOP3.LUT R11, R10, 0x1ffffffe, RZ, 0xc0, !PT ;  /* 0x1ffffffe0a0b7812 */ /* 0x000fe200078ec0ff */
[----:B------:R-:W-:Y:S01]  /*0c00*/  IMAD.IADD R0, R165, 0x1, -R0 ;  /* 0x00000001a5007824 */ /* 0x000fe200078e0a00 */
[----:B------:R-:W-:Y:S01]  /*0c10*/  LOP3.LUT R5, R6, 0x7ffffffc, RZ, 0xc0, !PT ;  /* 0x7ffffffc06057812 */ /* 0x000fe200078ec0ff */
[----:B------:R-:W-:Y:S01]  /*0c20*/  VIADD R22, R17, 0x40 ;  /* 0x0000004011167836 */ /* 0x000fe20000000000 */
[----:B------:R-:W-:Y:S01]  /*0c30*/  SHF.R.S32.HI R162, RZ, 0x3, R3 ;  /* 0x00000003ffa27819 */ /* 0x000fe20000011403 */
[----:B------:R-:W-:Y:S01]  /*0c40*/  IMAD.IADD R11, R4, 0x1, -R11 ;  /* 0x00000001040b7824 */ /* 0x000fe200078e0a0b */
[----:B------:R-:W-:Y:S01]  /*0c50*/  SHF.R.S32.HI R169, RZ, 0x1f, R17 ;  /* 0x0000001fffa97819 */ /* 0x000fe20000011411 */
[----:B------:R-:W-:Y:S01]  /*0c60*/  IMAD R166, R0, 0x40, R9 ;  /* 0x0000004000a67824 */ /* 0x000fe200078e0209 */
[----:B------:R-:W-:Y:S01]  /*0c70*/  SHF.R.S32.HI R168, RZ, 0x1f, R22 ;  /* 0x0000001fffa87819 */ /* 0x000fe20000011416 */
[----:B------:R-:W-:Y:S01]  /*0c80*/  IMAD.U32 R0, RZ, RZ, UR4 ;  /* 0x00000004ff007e24 */ /* 0x000fe2000f8e00ff */
[----:B------:R-:W-:Y:S01]  /*0c90*/  IADD3 R18, R164, -R5, RZ ;  /* 0x80000005a4127210 */ /* 0x000fe20007ffe0ff */
[----:B------:R-:W-:-:S07]  /*0ca0*/  IMAD R19, R11, 0x8, R166 ;  /* 0x000000080b137824 */ /* 0x000fce00078e02a6 */
.L_x_2248:
[----:B0----5:R-:W0:Y:S01]  /*0cb0*/  LDC R5, c[0x0][0xc60] ;  /* 0x00031800ff057b82 */ /* 0x021e220000000800 */
[----:B--2---:R-:W-:Y:S01]  /*0cc0*/  IMAD.MOV.U32 R2, RZ, RZ, R0 ;  /* 0x000000ffff027224 */ /* 0x004fe200078e0000 */
[----:B------:R-:W-:Y:S01]  /*0cd0*/  ULDC UR4, c[0x0][0xc78] ;  /* 0x00031e0000047ab9 */ /* 0x000fe20000000800 */
[----:B0-----:R-:W-:-:S13]  /*0ce0*/  ISETP.NE.AND P0, PT, R5, 0x1, PT ;  /* 0x000000010500780c */ /* 0x001fda0003f05270 */
[----:B---3--:R-:W0:Y:S08]  /*0cf0*/  @P0 LDC R3, c[0x0][0xc64] ;  /* 0x00031900ff030b82 */ /* 0x008e300000000800 */
[----:B------:R-:W1:Y:S01]  /*0d00*/  @P0 LDC R4, c[0x0][0xc68] ;  /* 0x00031a00ff040b82 */ /* 0x000e620000000800 */
[----:B0-----:R-:W-:-:S05]  /*0d10*/  @P0 IMAD.HI.U32 R3, R0, R3, RZ ;  /* 0x0000000300030227 */ /* 0x001fca00078e00ff */
[----:B-1----:R-:W-:-:S04]  /*0d20*/  @P0 SHF.R.U32.HI R2, RZ, R4, R3 ;  /* 0x00000004ff020219 */ /* 0x002fc80000011603 */
[----:B------:R-:W-:Y:S01]  /*0d30*/  ISETP.GE.AND P0, PT, R2, UR4, PT ;  /* 0x0000000402007c0c */ /* 0x000fe2000bf06270 */
[----:B------:R-:W-:-:S04]  /*0d40*/  IMAD.MOV R3, RZ, RZ, -R2 ;  /* 0x000000ffff037224 */ /* 0x000fc800078e0a02 */
[----:B------:R-:W-:-:S08]  /*0d50*/  IMAD R9, R5, R3, R0 ;  /* 0x0000000305097224 */ /* 0x000fd000078e0200 */
[----:B----4-:R-:W-:Y:S05]  /*0d60*/  @!P0 BRA `(.L_x_2192) ;  /* 0x0000000000208947 */ /* 0x010fea0003800000 */
[----:B------:R-:W0:Y:S01]  /*0d70*/  LDC R3, c[0x0][0xc6c] ;  /* 0x00031b00ff037b82 */ /* 0x000e220000000800 */
[----:B------:R-:W-:Y:S02]  /*0d80*/  MOV R0, R9 ;  /* 0x0000000900007202 */ /* 0x000fe40000000f00 */
[----:B0-----:R-:W-:-:S13]  /*0d90*/  ISETP.NE.AND P0, PT, R3, 0x1, PT ;  /* 0x000000010300780c */ /* 0x001fda0003f05270 */
[----:B------:R-:W0:Y:S02]  /*0da0*/  @P0 LDC.64 R4, c[0x0][0xc70] ;  /* 0x00031c00ff040b82 */ /* 0x000e240000000a00 */
[----:B0-----:R-:W-:-:S05]  /*0db0*/  @P0 IMAD.HI.U32 R4, R9, R4, RZ ;  /* 0x0000000409040227 */ /* 0x001fca00078e00ff */
[----:B------:R-:W-:-:S05]  /*0dc0*/  @P0 SHF.R.U32.HI R0, RZ, R5, R4 ;  /* 0x00000005ff000219 */ /* 0x000fca0000011604 */
[----:B------:R-:W-:Y:S01]  /*0dd0*/  IMAD R3, R0, R3, RZ ;  /* 0x0000000300037224 */ /* 0x000fe200078e02ff */
[----:B------:R-:W-:Y:S06]  /*0de0*/  BRA `(.L_x_2193) ;  /* 0x00000000001c7947 */ /* 0x000fec0003800000 */
.L_x_2192:
[----:B------:R-:W0:Y:S01]  /*0df0*/  LDC R3, c[0x0][0xc54] ;  /* 0x00031500ff037b82 */ /* 0x000e220000000800 */
[----:B------:R-:W-:Y:S01]  /*0e00*/  IMAD.MOV.U32 R0, RZ, RZ, R9 ;  /* 0x000000ffff007224 */ /* 0x000fe200078e0009 */
[----:B0-----:R-:W-:-:S13]  /*0e10*/  ISETP.NE.AND P0, PT, R3, 0x1, PT ;  /* 0x000000010300780c */ /* 0x001fda0003f05270 */
[----:B------:R-:W0:Y:S02]  /*0e20*/  @P0 LDC.64 R4, c[0x0][0xc58] ;  /* 0x00031600ff040b82 */ /* 0x000e240000000a00 */
[----:B0-----:R-:W-:-:S05]  /*0e30*/  @P0 IMAD.HI.U32 R4, R9, R4, RZ ;  /* 0x0000000409040227 */ /* 0x001fca00078e00ff */
[----:B------:R-:W-:-:S05]  /*0e40*/  @P0 SHF.R.U32.HI R0, RZ, R5, R4 ;  /* 0x00000005ff000219 */ /* 0x000fca0000011604 */
[----:B------:R-:W-:-:S07]  /*0e50*/  IMAD R3, R0, R3, RZ ;  /* 0x0000000300037224 */ /* 0x000fce00078e02ff */
.L_x_2193:
[----:B------:R-:W0:Y:S01]  /*0e60*/  LDC R171, c[0x0][0x448] ;  /* 0x00011200ffab7b82 */ /* 0x000e220000000800 */
[----:B------:R-:W-:Y:S01]  /*0e70*/  LOP3.LUT R0, RZ, R0, RZ, 0x33, !PT ;  /* 0x00000000ff007212 */ /* 0x000fe200078e33ff */
[----:B------:R-:W-:Y:S01]  /*0e80*/  ULDC UR4, c[0x0][0xc3c] ;  /* 0x00030f0000047ab9 */ /* 0x000fe20000000800 */
[----:B------:R-:W-:Y:S01]  /*0e90*/  ULDC.64 UR6, c[0x0][0x418] ;  /* 0x0001060000067ab9 */ /* 0x000fe20000000a00 */
[----:B------:R-:W-:Y:S01]  /*0ea0*/  ULDC UR42, c[0x0][0x424] ;  /* 0x00010900002a7ab9 */ /* 0x000fe20000000800 */
[----:B------:R-:W-:Y:S01]  /*0eb0*/  UISETP.NE.U32.AND UP0, UPT, UR6, URZ, UPT ;  /* 0x0000003f0600728c */ /* 0x000fe2000bf05070 */
[----:B------:R-:W-:Y:S01]  /*0ec0*/  VIADD R0, R0, UR4 ;  /* 0x0000000400007c36 */ /* 0x000fe20008000000 */
[----:B------:R-:W-:Y:S01]  /*0ed0*/  ULDC UR4, c[0x0][0x288] ;  /* 0x0000a20000047ab9 */ /* 0x000fe20000000800 */
[----:B------:R-:W1:Y:S01]  /*0ee0*/  LDC R161, c[0x0][0xc48] ;  /* 0x00031200ffa17b82 */ /* 0x000e620000000800 */
[----:B------:R-:W-:Y:S01]  /*0ef0*/  UISETP.NE.AND.EX UP0, UPT, UR7, URZ, UPT, UP0 ;  /* 0x0000003f0700728c */ /* 0x000fe2000bf05300 */
[----:B------:R-:W-:Y:S01]  /*0f00*/  IMAD.SHL.U32 R16, R0, 0x80, RZ ;  /* 0x0000008000107824 */ /* 0x000fe200078e00ff */
[----:B------:R-:W-:Y:S01]  /*0f10*/  UIADD3 UR4, -UR4, 0x60, URZ ;  /* 0x0000006004047890 */ /* 0x000fe2000fffe13f */
[----:B------:R-:W-:Y:S01]  /*0f20*/  IMAD.IADD R3, R9, 0x1, -R3 ;  /* 0x0000000109037824 */ /* 0x000fe200078e0a03 */
[----:B------:R-:W-:Y:S01]  /*0f30*/  USEL UR42, UR42, 0x1, UP0 ;  /* 0x000000012a2a7887 */ /* 0x000fe20008000000 */
[----:B------:R-:W-:-:S02]  /*0f40*/  CS2R R88, SRZ ;  /* 0x0000000000587805 */ /* 0x000fc4000001ff00 */
[----:B------:R-:W-:Y:S01]  /*0f50*/  IADD3 R0, R16, 0x7f, RZ ;  /* 0x0000007f10007810 */ /* 0x000fe20007ffe0ff */
[----:B------:R-:W-:Y:S01]  /*0f60*/  ULDC UR5, c[0x0][0x2f0] ;  /* 0x0000bc0000057ab9 */ /* 0x000fe20000000800 */
[----:B------:R-:W-:Y:S01]  /*0f70*/  ULDC UR6, c[0x0][0xc54] ;  /* 0x0003150000067ab9 */ /* 0x000fe20000000800 */
[----:B------:R-:W-:Y:S01]  /*0f80*/  UIMAD UR4, UR42, UR5, UR4 ;  /* 0x000000052a0472a4 */ /* 0x000fe2000f8e0204 */
[----:B------:R-:W-:Y:S01]  /*0f90*/  IMAD R9, R2, UR6, R3 ;  /* 0x0000000602097c24 */ /* 0x000fe2000f8e0203 */
[----:B------:R-:W-:Y:S01]  /*0fa0*/  CS2R R86, SRZ ;  /* 0x0000000000567805 */ /* 0x000fe2000001ff00 */
[----:B------:R-:W-:Y:S01]  /*0fb0*/  IMAD.MOV.U32 R4, RZ, RZ, R0 ;  /* 0x000000ffff047224 */ /* 0x000fe200078e0000 */
[----:B------:R-:W-:Y:S01]  /*0fc0*/  CS2R R84, SRZ ;  /* 0x0000000000547805 */ /* 0x000fe2000001ff00 */
[----:B------:R-:W-:Y:S01]  /*0fd0*/  IMAD.MOV.U32 R23, RZ, RZ, R9 ;  /* 0x000000ffff177224 */ /* 0x000fe200078e0009 */
[----:B0-----:R-:W-:Y:S02]  /*0fe0*/  ISETP.NE.AND P1, PT, R171, 0x1, PT ;  /* 0x00000001ab00780c */ /* 0x001fe40003f25270 */
[----:B------:R-:W-:-:S02]  /*0ff0*/  CS2R R82, SRZ ;  /* 0x0000000000527805 */ /* 0x000fc4000001ff00 */
[----:B------:R-:W-:Y:S02]  /*1000*/  CS2R R80, SRZ ;  /* 0x0000000000507805 */ /* 0x000fe4000001ff00 */
[----:B------:R-:W-:Y:S02]  /*1010*/  CS2R R78, SRZ ;  /* 0x00000000004e7805 */ /* 0x000fe4000001ff00 */
[----:B------:R-:W-:Y:S02]  /*1020*/  CS2R R76, SRZ ;  /* 0x00000000004c7805 */ /* 0x000fe4000001ff00 */
[----:B------:R-:W-:Y:S01]  /*1030*/  CS2R R74, SRZ ;  /* 0x00000000004a7805 */ /* 0x000fe2000001ff00 */
[----:B------:R-:W-:Y:S01]  /*1040*/  IMAD.MOV.U32 R73, RZ, RZ, RZ ;  /* 0x000000ffff497224 */ /* 0x000fe200078e00ff */
[----:B------:R-:W-:Y:S02]  /*1050*/  CS2R R44, SRZ ;  /* 0x00000000002c7805 */ /* 0x000fe4000001ff00 */
[----:B-1----:R-:W-:-:S02]  /*1060*/  ISETP.NE.AND P0, PT, R161, 0x1, PT ;  /* 0x00000001a100780c */ /* 0x002fc40003f05270 */
[----:B------:R-:W-:Y:S02]  /*1070*/  CS2R R70, SRZ ;  /* 0x0000000000467805 */ /* 0x000fe4000001ff00 */
[----:B------:R-:W-:Y:S02]  /*1080*/  CS2R R68, SRZ ;  /* 0x0000000000447805 */ /* 0x000fe4000001ff00 */
[----:B------:R-:W-:Y:S02]  /*1090*/  CS2R R66, SRZ ;  /* 0x0000000000427805 */ /* 0x000fe4000001ff00 */
[----:B------:R-:W-:Y:S01]  /*10a0*/  CS2R R64, SRZ ;  /* 0x0000000000407805 */ /* 0x000fe2000001ff00 */
[----:B------:R-:W0:Y:S01]  /*10b0*/  @P1 LDC R5, c[0x0][0x44c] ;  /* 0x00011300ff051b82 */ /* 0x000e220000000800 */
[----:B------:R-:W-:Y:S02]  /*10c0*/  CS2R R62, SRZ ;  /* 0x00000000003e7805 */ /* 0x000fe4000001ff00 */
[----:B------:R-:W-:Y:S01]  /*10d0*/  CS2R R60, SRZ ;  /* 0x00000000003c7805 */ /* 0x000fe2000001ff00 */
[----:B------:R-:W-:Y:S01]  /*10e0*/  IMAD.MOV.U32 R59, RZ, RZ, RZ ;  /* 0x000000ffff3b7224 */ /* 0x000fe200078e00ff */
[----:B------:R-:W-:-:S02]  /*10f0*/  MOV R50, RZ ;  /* 0x000000ff00327202 */ /* 0x000fc40000000f00 */
[----:B------:R-:W-:Y:S02]  /*1100*/  CS2R R56, SRZ ;  /* 0x0000000000387805 */ /* 0x000fe4000001ff00 */
[----:B------:R-:W-:Y:S02]  /*1110*/  CS2R R54, SRZ ;  /* 0x0000000000367805 */ /* 0x000fe4000001ff00 */
[----:B------:R-:W-:Y:S01]  /*1120*/  CS2R R52, SRZ ;  /* 0x0000000000347805 */ /* 0x000fe2000001ff00 */
[----:B------:R-:W1:Y:S01]  /*1130*/  @P1 LDC R8, c[0x0][0x450] ;  /* 0x00011400ff081b82 */ /* 0x000e620000000800 */
[----:B------:R-:W-:Y:S02]  /*1140*/  CS2R R100, SRZ ;  /* 0x0000000000647805 */ /* 0x000fe4000001ff00 */
[----:B------:R-:W-:Y:S02]  /*1150*/  CS2R R96, SRZ ;  /* 0x0000000000607805 */ /* 0x000fe4000001ff00 */
[----:B------:R-:W-:-:S02]  /*1160*/  CS2R R48, SRZ ;  /* 0x0000000000307805 */ /* 0x000fc4000001ff00 */
[----:B------:R-:W-:Y:S02]  /*1170*/  CS2R R102, SRZ ;  /* 0x0000000000667805 */ /* 0x000fe4000001ff00 */
[----:B------:R-:W-:Y:S02]  /*1180*/  CS2R R98, SRZ ;  /* 0x0000000000627805 */ /* 0x000fe4000001ff00 */
[----:B------:R-:W-:Y:S02]  /*1190*/  CS2R R90, SRZ ;  /* 0x00000000005a7805 */ /* 0x000fe4000001ff00 */
[----:B------:R-:W-:Y:S01]  /*11a0*/  CS2R R104, SRZ ;  /* 0x0000000000687805 */ /* 0x000fe2000001ff00 */
[----:B------:R-:W2:Y:S01]  /*11b0*/  @P0 LDC R6, c[0x0][0xc4c] ;  /* 0x00031300ff060b82 */ /* 0x000ea20000000800 */
[----:B------:R-:W-:Y:S01]  /*11c0*/  CS2R R92, SRZ ;  /* 0x00000000005c7805 */ /* 0x000fe2000001ff00 */
[----:B------:R-:W-:Y:S01]  /*11d0*/  IMAD.MOV.U32 R106, RZ, RZ, RZ ;  /* 0x000000ffff6a7224 */ /* 0x000fe200078e00ff */
[----:B------:R-:W-:Y:S01]  /*11e0*/  CS2R R94, SRZ ;  /* 0x00000000005e7805 */ /* 0x000fe2000001ff00 */
[----:B------:R-:W-:Y:S01]  /*11f0*/  IMAD.MOV.U32 R108, RZ, RZ, RZ ;  /* 0x000000ffff6c7224 */ /* 0x000fe200078e00ff */
[----:B------:R-:W-:Y:S01]  /*1200*/  MOV R29, RZ ;  /* 0x000000ff001d7202 */ /* 0x000fe20000000f00 */
[----:B------:R-:W-:-:S02]  /*1210*/  IMAD.MOV.U32 R30, RZ, RZ, RZ ;  /* 0x000000ffff1e7224 */ /* 0x000fc400078e00ff */
[----:B0-----:R-:W-:Y:S01]  /*1220*/  @P1 IMAD.HI.U32 R5, R0, R5, RZ ;  /* 0x0000000500051227 */ /* 0x001fe200078e00ff */
[----:B------:R-:W0:Y:S03]  /*1230*/  @P0 LDC R7, c[0x0][0xc50] ;  /* 0x00031400ff070b82 */ /* 0x000e260000000800 */
[----:B------:R-:W-:Y:S02]  /*1240*/  IMAD.MOV.U32 R27, RZ, RZ, RZ ;  /* 0x000000ffff1b7224 */ /* 0x000fe400078e00ff */
[----:B------:R-:W-:Y:S01]  /*1250*/  IMAD.MOV.U32 R110, RZ, RZ, RZ ;  /* 0x000000ffff6e7224 */ /* 0x000fe200078e00ff */
[----:B-1----:R-:W-:-:S04]  /*1260*/  @P1 SHF.R.U32.HI R4, RZ, R8, R5 ;  /* 0x00000008ff041219 */ /* 0x002fc80000011605 */
[----:B------:R-:W-:Y:S01]  /*1270*/  IADD3 R4, R4, UR4, RZ ;  /* 0x0000000404047c10 */ /* 0x000fe2000fffe0ff */
[----:B------:R-:W-:Y:S01]  /*1280*/  UIMAD UR4, UR42, UR5, 0x5f ;  /* 0x0000005f2a0474a4 */ /* 0x000fe2000f8e0205 */
[----:B--2---:R-:W-:-:S03]  /*1290*/  @P0 IMAD.HI.U32 R0, R9, R6, RZ ;  /* 0x0000000609000227 */ /* 0x004fc600078e00ff */
[----:B------:R-:W-:Y:S01]  /*12a0*/  UIMAD.WIDE UR4, UR4, 0x2aaaaaab, URZ ;  /* 0x2aaaaaab040478a5 */ /* 0x000fe2000f8e023f */
[----:B------:R-:W-:-:S03]  /*12b0*/  IMAD.HI R4, R4, 0x2aaaaaab, RZ ;  /* 0x2aaaaaab04047827 */ /* 0x000fc600078e02ff */
[----:B------:R-:W-:Y:S02]  /*12c0*/  USHF.R.U32.HI UR4, URZ, 0x1f, UR5 ;  /* 0x0000001f3f047899 */ /* 0x000fe40008011605 */
[----:B------:R-:W-:Y:S02]  /*12d0*/  SHF.R.U32.HI R3, RZ, 0x1f, R4 ;  /* 0x0000001fff037819 */ /* 0x000fe40000011604 */
[----:B------:R-:W-:Y:S01]  /*12e0*/  ULEA.HI.SX32 UR4, UR5, UR4, 0x1c ;  /* 0x0000000405047291 */ /* 0x000fe2000f8fe23f */
[----:B0-----:R-:W-:Y:S02]  /*12f0*/  @P0 SHF.R.U32.HI R23, RZ, R7, R0 ;  /* 0x00000007ff170219 */ /* 0x001fe40000011600 */
[----:B------:R-:W-:Y:S02]  /*1300*/  CS2R R6, SRZ ;  /* 0x0000000000067805 */ /* 0x000fe4000001ff00 */
[----:B------:R-:W-:Y:S02]  /*1310*/  LEA.HI.SX32 R3, R4, R3, 0x1c ;  /* 0x0000000304037211 */ /* 0x000fe400078fe2ff */
[----:B------:R-:W-:Y:S01]  /*1320*/  PLOP3.LUT P0, PT, PT, PT, PT, 0x80, 0x0 ;  /* 0x000000000000781c */ /* 0x000fe20003f0f070 */
[----:B------:R-:W-:Y:S01]  /*1330*/  IMAD.MOV R0, RZ, RZ, -R23 ;  /* 0x000000ffff007224 */ /* 0x000fe200078e0a17 */
[----:B------:R-:W-:Y:S01]  /*1340*/  VIMNMX R72, R3, UR4, PT ;  /* 0x0000000403487c48 */ /* 0x000fe2000bfe0100 */
[----:B------:R-:W-:-:S02]  /*1350*/  IMAD.MOV.U32 R3, RZ, RZ, RZ ;  /* 0x000000ffff037224 */ /* 0x000fc400078e00ff */
[----:B------:R-:W-:Y:S01]  /*1360*/  IMAD R161, R161, R0, R9 ;  /* 0x00000000a1a17224 */ /* 0x000fe200078e0209 */
[----:B------:R-:W-:-:S13]  /*1370*/  ISETP.GE.AND P1, PT, R72, 0x1, PT ;  /* 0x000000014800780c */ /* 0x000fda0003f26270 */
[----:B------:R-:W-:Y:S05]  /*1380*/  @!P1 BRA `(.L_x_2194) ;  /* 0x0000008000ac9947 */ /* 0x000fea0003800000 */
        /* <DEDUP_REMOVED lines=18> */
[----:B------:R-:W-:Y:S01]  /*14b0*/  MOV R4, UR4 ;  /* 0x0000000400047c02 */ /* 0x000fe20008000f00 */
[----:B------:R0:W1:Y:S01]  /*14c0*/  LDC.64 R2, c[0x4][R0] ;  /* 0x0100000000027b82 */ /* 0x0000620000000a00 */
[----:B------:R-:W-:Y:S01]  /*14d0*/  IMAD.U32 R5, RZ, RZ, UR5 ;  /* 0x00000005ff057e24 */ /* 0x000fe2000f8e00ff */
[----:B------:R-:W-:Y:S01]  /*14e0*/  ULDC.64 UR4, c[0x4][0xf8] ;  /* 0x01003e0000047ab9 */ /* 0x000fe20000000a00 */
[----:B------:R-:W-:Y:S01]  /*14f0*/  MOV R10, UR6 ;  /* 0x00000006000a7c02 */ /* 0x000fe20008000f00 */
[----:B------:R-:W-:Y:S01]  /*1500*/  IMAD.U32 R6, RZ, RZ, UR4 ;  /* 0x00000004ff067e24 */ /* 0x000fe2000f8e00ff */
[----:B------:R-:W-:Y:S01]  /*1510*/  MOV R13, RZ ;  /* 0x000000ff000d7202 */ /* 0x000fe20000000f00 */
[----:B------:R-:W-:-:S02]  /*1520*/  IMAD.U32 R7, RZ, RZ, UR5 ;  /* 0x00000005ff077e24 */ /* 0x000fc4000f8e00ff */
[----:B------:R-:W-:Y:S02]  /*1530*/  IMAD.U32 R11, RZ, RZ, UR7 ;  /* 0x00000007ff0b7e24 */ /* 0x000fe4000f8e00ff */
[----:B------:R-:W-:Y:S02]  /*1540*/  IMAD.MOV.U32 R8, RZ, RZ, 0x70 ;  /* 0x00000070ff087424 */ /* 0x000fe400078e00ff */
[----:B0-----:R-:W-:-:S07]  /*1550*/  IMAD.MOV.U32 R12, RZ, RZ, 0x1 ;  /* 0x00000001ff0c7424 */ /* 0x001fce00078e00ff */
[----:B------:R-:W-:-:S07]  /*1560*/  LEPC R20, `(.L_x_2195) ;  /* 0x000000001014794e */ /* 0x000fce0000000000 */
[----:B-1----:R-:W-:Y:S05]  /*1570*/  CALL.ABS.NOINC R2 ;  /* 0x0000000002007343 */ /* 0x002fea0003c00000 */
.L_x_2195:
        /* <DEDUP_REMOVED lines=8> */
.L_x_2312:
[----:B------:R-:W-:Y:S05]  /*1600*/  @!P0 BRA `(.L_x_2197) ;  /* 0x0000000000048947 */ /* 0x000fea0003800000 */
[----:B------:R-:W-:Y:S01]  /*1610*/  BPT.TRAP 0x1 ;  /* 0x000000040000795c */ /* 0x000fe20000300000 */
.L_x_2197:
[----:B0-----:R-:W-:Y:S01]  /*1620*/  IMAD.U32 R0, RZ, RZ, UR39 ;  /* 0x00000027ff007e24 */ /* 0x001fe2000f8e00ff */
[----:B------:R-:W-:-:S04]  /*1630*/  MOV R3, UR38 ;  /* 0x0000002600037c02 */ /* 0x000fc80008000f00 */
[----:B------:R-:W-:Y:S02]  /*1640*/  LEA R0, R0, UR40, 0x3 ;  /* 0x0000002800007c11 */ /* 0x000fe4000f8e18ff */
[----:B------:R-:W-:-:S04]  /*1650*/  SHF.L.U32 R3, R3, 0x1f, RZ ;  /* 0x0000001f03037819 */ /* 0x000fc800000006ff */
[----:B------:R0:W1:Y:S01]  /*1660*/  SYNCS.PHASECHK.TRANS64.TRYWAIT P1, [R0+URZ+0x2a830], R3 ;  /* 0x02a83003000075a7 */ /* 0x000062000802017f */
[----:B------:R-:W-:Y:S05]  /*1670*/  @!P0 BRA `(.L_x_2198) ;  /* 0x0000000000048947 */ /* 0x000fea0003800000 */
[----:B------:R-:W-:Y:S01]  /*1680*/  BPT.TRAP 0x1 ;  /* 0x000000040000795c */ /* 0x000fe20000300000 */
.L_x_2198:
[----:B-1----:R-:W-:Y:S05]  /*1690*/  @P1 BRA `(.L_x_2199) ;  /* 0x0000000000081947 */ /* 0x002fea0003800000 */
[----:B------:R-:W1:Y:S02]  /*16a0*/  SYNCS.PHASECHK.TRANS64.TRYWAIT P1, [R0+URZ+0x2a830], R3 ;  /* 0x02a83003000075a7 */ /* 0x000e64000802017f */
[----:B-1----:R-:W-:Y:S05]  /*16b0*/  @!P1 BRA `(.L_x_2200) ;  /* 0x000000dc00489947 */ /* 0x002fea0003800000 */
.L_x_2199:
        /* <DEDUP_REMOVED lines=31> */
[----:B01----:R-:W-:Y:S01]  /*18b0*/  MOV R3, UR9 ;  /* 0x0000000900037c02 */ /* 0x003fe20008000f00 */
        /* <DEDUP_REMOVED lines=67> */
.L_x_2201:
[----:B------:R-:W-:Y:S01]  /*1cf0*/  ISETP.NE.AND P4, PT, R171, 0x1, PT ;  /* 0x00000001ab00780c */ /* 0x000fe20003f85270 */
[----:B------:R-:W-:Y:S01]  /*1d00*/  IMAD.IADD R13, R19, 0x1, R16 ;  /* 0x00000001130d7824 */ /* 0x000fe200078e0210 */
[----:B------:R-:W0:Y:S01]  /*1d10*/  LDC R6, c[0x0][0x2f0] ;  /* 0x0000bc00ff067b82 */ /* 0x000e220000000800 */
[----:B------:R-:W-:Y:S02]  /*1d20*/  ULDC UR4, c[0x0][0x9d8] ;  /* 0x0002760000047ab9 */ /* 0x000fe40000000800 */
[----:B------:R-:W-:Y:S01]  /*1d30*/  FMUL.FTZ R11, R29, UR4 ;  /* 0x000000041d0b7c20 */ /* 0x000fe20008410000 */
[----:B------:R-:W-:Y:S02]  /*1d40*/  IMAD R29, R72, -0x60, RZ ;  /* 0xffffffa0481d7824 */ /* 0x000fe400078e02ff */
[----:B------:R-:W-:Y:S01]  /*1d50*/  FMUL.FTZ R26, R26, UR4 ;  /* 0x000000041a1a7c20 */ /* 0x000fe20008410000 */
[----:B------:R-:W-:Y:S01]  /*1d60*/  FMUL.FTZ R27, R27, UR4 ;  /* 0x000000041b1b7c20 */ /* 0x000fe20008410000 */
[----:B------:R-:W-:Y:S01]  /*1d70*/  FMUL.FTZ R30, R30, UR4 ;  /* 0x000000041e1e7c20 */ /* 0x000fe20008410000 */
[----:B------:R-:W-:-:S02]  /*1d80*/  VIADD R15, R29, 0x61 ;  /* 0x000000611d0f7836 */ /* 0x000fc40000000000 */
[----:B------:R-:W-:Y:S01]  /*1d90*/  FMUL.FTZ R10, R25, UR4 ;  /* 0x00000004190a7c20 */ /* 0x000fe20008410000 */
[----:B------:R-:W-:Y:S01]  /*1da0*/  FMUL.FTZ R31, R31, UR4 ;  /* 0x000000041f1f7c20 */ /* 0x000fe20008410000 */
[----:B------:R-:W1:Y:S01]  /*1db0*/  @P4 LDC R8, c[0x0][0x44c] ;  /* 0x00011300ff084b82 */ /* 0x000e620000000800 */
[----:B------:R-:W-:Y:S01]  /*1dc0*/  IMAD R15, R18, -0x2, R15 ;  /* 0xfffffffe120f7824 */ /* 0x000fe200078e020f */
[----:B------:R-:W2:Y:S01]  /*1dd0*/  MUFU.TANH R26, R26 ;  /* 0x0000001a001a7308 */ /* 0x000ea20000002400 */
[----:B------:R-:W-:Y:S01]  /*1de0*/  FMUL.FTZ R34, R34, UR4 ;  /* 0x0000000422227c20 */ /* 0x000fe20008410000 */
[----:B------:R-:W-:Y:S01]  /*1df0*/  FMUL.FTZ R35, R35, UR4 ;  /* 0x0000000423237c20 */ /* 0x000fe20008410000 */
[----:B------:R-:W-:Y:S01]  /*1e00*/  FMUL.FTZ R36, R36, UR4 ;  /* 0x0000000424247c20 */ /* 0x000fe20008410000 */
[----:B------:R-:W-:Y:S01]  /*1e10*/  FMUL.FTZ R38, R38, UR4 ;  /* 0x0000000426267c20 */ /* 0x000fe20008410000 */
[----:B------:R-:W-:Y:S01]  /*1e20*/  FMUL.FTZ R46, R46, UR4 ;  /* 0x000000042e2e7c20 */ /* 0x000fe20008410000 */
[----:B------:R-:W3:Y:S01]  /*1e30*/  @P4 LDC R14, c[0x0][0x450] ;  /* 0x00011400ff0e4b82 */ /* 0x000ee20000000800 */
[----:B------:R-:W-:Y:S01]  /*1e40*/  FMUL.FTZ R39, R39, UR4 ;  /* 0x0000000427277c20 */ /* 0x000fe20008410000 */
[----:B------:R-:W4:Y:S01]  /*1e50*/  MUFU.TANH R25, R27 ;  /* 0x0000001b00197308 */ /* 0x000f220000002400 */
[----:B------:R-:W-:Y:S01]  /*1e60*/  FMUL.FTZ R50, R50, UR4 ;  /* 0x0000000432327c20 */ /* 0x000fe20008410000 */
[----:B------:R-:W-:Y:S01]  /*1e70*/  FMUL.FTZ R42, R42, UR4 ;  /* 0x000000042a2a7c20 */ /* 0x000fe20008410000 */
[----:B0-----:R-:W-:-:S02]  /*1e80*/  IMAD R20, R6, UR42, R15 ;  /* 0x0000002a06147c24 */ /* 0x001fc4000f8e020f */
        /* <DEDUP_REMOVED lines=10> */
[----:B-1----:R-:W-:-:S04]  /*1f30*/  @P4 IMAD.HI.U32 R7, R13, R8, RZ ;  /* 0x000000080d074227 */ /* 0x002fc800078e00ff */
[----:B------:R-:W-:Y:S01]  /*1f40*/  FMUL.FTZ R66, R66, UR4 ;  /* 0x0000000442427c20 */ /* 0x000fe20008410000 */
[----:B------:R-:W1:Y:S01]  /*1f50*/  MUFU.TANH R31, R31 ;  /* 0x0000001f001f7308 */ /* 0x000e620000002400 */
[----:B------:R-:W-:Y:S01]  /*1f60*/  FMUL.FTZ R67, R67, UR4 ;  /* 0x0000000443437c20 */ /* 0x000fe20008410000 */
[----:B------:R-:W-:Y:S02]  /*1f70*/  IMAD R8, R6, UR42, R29 ;  /* 0x0000002a06087c24 */ /* 0x000fe4000f8e021d */
[----:B------:R-:W-:Y:S01]  /*1f80*/  FMUL.FTZ R70, R70, UR4 ;  /* 0x0000000446467c20 */ /* 0x000fe20008410000 */
[----:B------:R-:W-:Y:S01]  /*1f90*/  FMUL.FTZ R71, R71, UR4 ;  /* 0x0000000447477c20 */ /* 0x000fe20008410000 */
[----:B------:R-:W-:Y:S01]  /*1fa0*/  FMUL.FTZ R9, R24, UR4 ;  /* 0x0000000418097c20 */ /* 0x000fe20008410000 */
[----:B---3--:R-:W-:Y:S01]  /*1fb0*/  @P4 SHF.R.U32.HI R13, RZ, R14, R7 ;  /* 0x0000000eff0d4219 */ /* 0x008fe20000011607 */
[----:B------:R-:W-:Y:S01]  /*1fc0*/  VIADD R29, R8, 0x60 ;  /* 0x00000060081d7836 */ /* 0x000fe20000000000 */
[----:B------:R-:W3:Y:S01]  /*1fd0*/  LDC R7, c[0x0][0x288] ;  /* 0x0000a200ff077b82 */ /* 0x000ee20000000800 */
[----:B------:R-:W-:Y:S01]  /*1fe0*/  MUFU.TANH R34, R34 ;  /* 0x0000002200227308 */ /* 0x000fe20000002400 */
[----:B------:R-:W-:Y:S01]  /*1ff0*/  FMUL.FTZ R12, R28, UR4 ;  /* 0x000000041c0c7c20 */ /* 0x000fe20008410000 */
[----:B------:R-:W3:Y:S01]  /*2000*/  SHFL.IDX PT, R21, R13, 0x1, 0x1c1f ;  /* 0x003c1f000d157f89 */ /* 0x000ee200000e0000 */
[----:B------:R-:W-:-:S02]  /*2010*/  IMAD R14, R18, -0x2, R29 ;  /* 0xfffffffe120e7824 */ /* 0x000fc400078e021d */
[----:B------:R-:W-:Y:S01]  /*2020*/  FMUL.FTZ R32, R32, UR4 ;  /* 0x0000000420207c20 */ /* 0x000fe20008410000 */
[----:B------:R-:W-:Y:S01]  /*2030*/  FMUL.FTZ R33, R33, UR4 ;  /* 0x0000000421217c20 */ /* 0x000fe20008410000 */
[----:B------:R-:W-:Y:S01]  /*2040*/  SHFL.IDX PT, R13, R13, RZ, 0x1c1f ;  /* 0x001c1fff0d0d7589 */ /* 0x000fe200000e0000 */
[----:B------:R-:W-:Y:S01]  /*2050*/  FMUL.FTZ R37, R37, UR4 ;  /* 0x0000000425257c20 */ /* 0x000fe20008410000 */
[----:B------:R-:W5:Y:S01]  /*2060*/  MUFU.TANH R35, R35 ;  /* 0x0000002300237308 */ /* 0x000f620000002400 */
[----:B------:R-:W-:Y:S01]  /*2070*/  FMUL.FTZ R40, R40, UR4 ;  /* 0x0000000428287c20 */ /* 0x000fe20008410000 */
[----:B------:R-:W-:Y:S01]  /*2080*/  FMUL.FTZ R41, R41, UR4 ;  /* 0x0000000429297c20 */ /* 0x000fe20008410000 */
[----:B------:R-:W-:Y:S01]  /*2090*/  FMUL.FTZ R44, R44, UR4 ;  /* 0x000000042c2c7c20 */ /* 0x000fe20008410000 */
[----:B------:R-:W-:Y:S01]  /*20a0*/  FMUL.FTZ R45, R45, UR4 ;  /* 0x000000042d2d7c20 */ /* 0x000fe20008410000 */
[----:B------:R-:W-:Y:S01]  /*20b0*/  FMUL.FTZ R48, R48, UR4 ;  /* 0x0000000430307c20 */ /* 0x000fe20008410000 */
[----:B------:R-:W-:Y:S01]  /*20c0*/  FMUL.FTZ R49, R49, UR4 ;  /* 0x0000000431317c20 */ /* 0x000fe20008410000 */
[----:B------:R-:W-:Y:S01]  /*20d0*/  FMUL.FTZ R52, R52, UR4 ;  /* 0x0000000434347c20 */ /* 0x000fe20008410000 */
[----:B------:R2:W-:Y:S01]  /*20e0*/  MUFU.TANH R27, R36 ;  /* 0x00000024001b7308 */ /* 0x0005e20000002400 */
        /* <DEDUP_REMOVED lines=8> */
[----:B------:R-:W-:Y:S01]  /*2170*/  FMUL.FTZ R68, R68, UR4 ;  /* 0x0000000444447c20 */ /* 0x000fe20008410000 */
[----:B---3--:R-:W-:Y:S01]  /*2180*/  IADD3 R21, R21, -R7, R20 ;  /* 0x8000000715157210 */ /* 0x008fe20007ffe014 */
[----:B------:R-:W-:Y:S01]  /*2190*/  FMUL.FTZ R69, R69, UR4 ;  /* 0x0000000445457c20 */ /* 0x000fe20008410000 */
[----:B------:R-:W-:-:S02]  /*21a0*/  ULDC UR4, c[0x0][0x988] ;  /* 0x0002620000047ab9 */ /* 0x000fc40000000800 */
[----:B------:R-:W-:Y:S02]  /*21b0*/  VIMNMX R21, R14, R21, PT ;  /* 0x000000150e157248 */ /* 0x000fe40003fe0100 */
[----:B------:R0:W-:Y:S02]  /*21c0*/  MUFU.TANH R84, R46 ;  /* 0x0000002e00547308 */ /* 0x0001e40000002400 */
[C---:B------:R-:W-:Y:S02]  /*21d0*/  ISETP.GT.AND P1, PT, R21.reuse, RZ, PT ;  /* 0x000000ff1500720c */ /* 0x040fe40003f24270 */
[C---:B------:R-:W-:Y:S02]  /*21e0*/  ISETP.GT.AND P2, PT, R21.reuse, 0x1, PT ;  /* 0x000000011500780c */ /* 0x040fe40003f44270 */
[----:B------:R-:W-:Y:S02]  /*21f0*/  ISETP.GT.AND P3, PT, R21, 0x8, PT ;  /* 0x000000081500780c */ /* 0x000fe40003f64270 */
[----:B--2---:R-:W-:Y:S01]  /*2200*/  FSEL R36, R26, -INF , P1 ;  /* 0xff8000001a247808 */ /* 0x004fe20000800000 */
[----:B------:R-:W2:Y:S01]  /*2210*/  MUFU.TANH R39, R39 ;  /* 0x0000002700277308 */ /* 0x000ea20000002400 */
[----:B----4-:R-:W-:-:S02]  /*2220*/  FSEL R25, R25, -INF , P2 ;  /* 0xff80000019197808 */ /* 0x010fc40001000000 */
[C---:B------:R-:W-:Y:S02]  /*2230*/  ISETP.GT.AND P1, PT, R21.reuse, 0x9, PT ;  /* 0x000000091500780c */ /* 0x040fe40003f24270 */
[----:B0-----:R-:W-:Y:S02]  /*2240*/  FSEL R46, R30, -INF , P3 ;  /* 0xff8000001e2e7808 */ /* 0x001fe40001800000 */
[----:B------:R-:W-:Y:S01]  /*2250*/  FMNMX.FTZ R15, R36, R25, !PT ;  /* 0x00000019240f7209 */ /* 0x000fe20007810000 */
[----:B------:R1:W-:Y:S01]  /*2260*/  MUFU.TANH R88, R50 ;  /* 0x0000003200587308 */ /* 0x0003e20000002400 */
[----:B------:R-:W-:Y:S02]  /*2270*/  ISETP.GT.AND P2, PT, R21, 0x10, PT ;  /* 0x000000101500780c */ /* 0x000fe40003f44270 */
[----:B------:R-:W-:-:S05]  /*2280*/  FMNMX.FTZ R15, R46, R15, !PT ;  /* 0x0000000f2e0f7209 */ /* 0x000fca0007810000 */
[----:B------:R-:W0:Y:S01]  /*2290*/  MUFU.TANH R42, R42 ;  /* 0x0000002a002a7308 */ /* 0x000e220000002400 */
[----:B-1----:R-:W-:Y:S02]  /*22a0*/  FSEL R50, R31, -INF , P1 ;  /* 0xff8000001f327808 */ /* 0x002fe40000800000 */
[----:B------:R-:W-:Y:S02]  /*22b0*/  ISETP.GT.AND P1, PT, R21, 0x11, PT ;  /* 0x000000111500780c */ /* 0x000fe40003f24270 */
[----:B------:R-:W-:Y:S02]  /*22c0*/  FMNMX.FTZ R15, R50, R15, !PT ;  /* 0x0000000f320f7209 */ /* 0x000fe40007810000 */
[----:B-----5:R-:W-:Y:S01]  /*22d0*/  FSEL R74, R35, -INF , P1 ;  /* 0xff800000234a7808 */ /* 0x020fe20000800000 */
[----:B------:R1:W-:Y:S01]  /*22e0*/  MUFU.TANH R92, R54 ;  /* 0x00000036005c7308 */ /* 0x0003e20000002400 */
[----:B------:R-:W-:Y:S01]  /*22f0*/  ISETP.GT.AND P1, PT, R21, 0x19, PT ;  /* 0x000000191500780c */ /* 0x000fe20003f24270 */
[----:B------:R-:W3:Y:S03]  /*2300*/  @P4 LDC R35, c[0x0][0x44c] ;  /* 0x00011300ff234b82 */ /* 0x000ee60000000800 */
[----:B--2---:R-:W-:Y:S01]  /*2310*/  FSEL R78, R39, -INF , P1 ;  /* 0xff800000274e7808 */ /* 0x004fe20000800000 */
[----:B------:R-:W-:Y:S01]  /*2320*/  IMAD R39, R6, UR42, -R7 ;  /* 0x0000002a06277c24 */ /* 0x000fe2000f8e0a07 */
[----:B------:R-:W-:Y:S01]  /*2330*/  ISETP.GT.AND P1, PT, R21, 0x21, PT ;  /* 0x000000211500780c */ /* 0x000fe20003f24270 */
[----:B------:R-:W2:Y:S01]  /*2340*/  MUFU.TANH R43, R43 ;  /* 0x0000002b002b7308 */ /* 0x000ea20000002400 */
[----:B-1----:R-:W-:-:S02]  /*2350*/  FSEL R54, R34, -INF , P2 ;  /* 0xff80000022367808 */ /* 0x002fc40001000000 */
[C---:B------:R-:W-:Y:S02]  /*2360*/  ISETP.GT.AND P2, PT, R21.reuse, 0x18, PT ;  /* 0x000000181500780c */ /* 0x040fe40003f44270 */
[----:B------:R-:W-:Y:S02]  /*2370*/  FMNMX.FTZ R15, R54, R15, !PT ;  /* 0x0000000f360f7209 */ /* 0x000fe40007810000 */
[----:B------:R-:W-:Y:S01]  /*2380*/  FSEL R76, R38, -INF , P2 ;  /* 0xff800000264c7808 */ /* 0x000fe20001000000 */
[----:B------:R-:W1:Y:S01]  /*2390*/  MUFU.TANH R47, R47 ;  /* 0x0000002f002f7308 */ /* 0x000e620000002400 */
[----:B------:R-:W-:Y:S02]  /*23a0*/  FMNMX.FTZ R15, R74, R15, !PT ;  /* 0x0000000f4a0f7209 */ /* 0x000fe40007810000 */
[----:B------:R-:W-:Y:S02]  /*23b0*/  ISETP.GT.AND P2, PT, R21, 0x20, PT ;  /* 0x000000201500780c */ /* 0x000fe40003f44270 */
[----:B------:R-:W-:-:S02]  /*23c0*/  FMNMX.FTZ R15, R76, R15, !PT ;  /* 0x0000000f4c0f7209 */ /* 0x000fc40007810000 */
[----:B0-----:R-:W-:Y:S01]  /*23d0*/  FSEL R80, R42, -INF , P2 ;  /* 0xff8000002a507808 */ /* 0x001fe20001000000 */
[----:B------:R-:W0:Y:S01]  /*23e0*/  MUFU.TANH R51, R51 ;  /* 0x0000003300337308 */ /* 0x000e220000002400 */
[----:B------:R-:W-:Y:S02]  /*23f0*/  FMNMX.FTZ R15, R78, R15, !PT ;  /* 0x0000000f4e0f7209 */ /* 0x000fe40007810000 */
[----:B------:R-:W-:Y:S02]  /*2400*/  ISETP.GT.AND P2, PT, R21, 0x28, PT ;  /* 0x000000281500780c */ /* 0x000fe40003f44270 */
[----:B--2---:R-:W-:Y:S02]  /*2410*/  FSEL R82, R43, -INF , P1 ;  /* 0xff8000002b527808 */ /* 0x004fe40000800000 */
[----:B------:R-:W-:Y:S01]  /*2420*/  FMNMX.FTZ R15, R80, R15, !PT ;  /* 0x0000000f500f7209 */ /* 0x000fe20007810000 */
[----:B------:R-:W2:Y:S01]  /*2430*/  MUFU.TANH R55, R55 ;  /* 0x0000003700377308 */ /* 0x000ea20000002400 */
[----:B------:R-:W-:-:S02]  /*2440*/  ISETP.GT.AND P1, PT, R21, 0x29, PT ;  /* 0x000000291500780c */ /* 0x000fc40003f24270 */
[----:B------:R-:W-:Y:S02]  /*2450*/  FSEL R84, R84, -INF , P2 ;  /* 0xff80000054547808 */ /* 0x000fe40001000000 */
[----:B------:R-:W-:Y:S02]  /*2460*/  FMNMX.FTZ R15, R82, R15, !PT ;  /* 0x0000000f520f7209 */ /* 0x000fe40007810000 */
[----:B------:R-:W-:Y:S01]  /*2470*/  ISETP.GT.AND P2, PT, R21, 0x30, PT ;  /* 0x000000301500780c */ /* 0x000fe20003f44270 */
[----:B------:R-:W4:Y:S01]  /*2480*/  MUFU.TANH R58, R58 ;  /* 0x0000003a003a7308 */ /* 0x000f220000002400 */
[----:B-1----:R-:W-:Y:S02]  /*2490*/  FSEL R86, R47, -INF , P1 ;  /* 0xff8000002f567808 */ /* 0x002fe40000800000 */
[----:B------:R-:W-:Y:S02]  /*24a0*/  FMNMX.FTZ R15, R84, R15, !PT ;  /* 0x0000000f540f7209 */ /* 0x000fe40007810000 */
[----:B------:R-:W-:-:S02]  /*24b0*/  ISETP.GT.AND P1, PT, R21, 0x31, PT ;  /* 0x000000311500780c */ /* 0x000fc40003f24270 */
[----:B------:R-:W-:Y:S01]  /*24c0*/  FSEL R88, R88, -INF , P2 ;  /* 0xff80000058587808 */ /* 0x000fe20001000000 */
[----:B------:R-:W1:Y:S01]  /*24d0*/  MUFU.TANH R59, R59 ;  /* 0x0000003b003b7308 */ /* 0x000e620000002400 */
[----:B------:R-:W-:Y:S02]  /*24e0*/  FMNMX.FTZ R15, R86, R15, !PT ;  /* 0x0000000f560f7209 */ /* 0x000fe40007810000 */
[----:B------:R-:W-:Y:S02]  /*24f0*/  ISETP.GT.AND P2, PT, R21, 0x38, PT ;  /* 0x000000381500780c */ /* 0x000fe40003f44270 */
[----:B0-----:R-:W-:Y:S02]  /*2500*/  FSEL R90, R51, -INF , P1 ;  /* 0xff800000335a7808 */ /* 0x001fe40000800000 */
[----:B------:R-:W-:Y:S01]  /*2510*/  FMNMX.FTZ R15, R88, R15, !PT ;  /* 0x0000000f580f7209 */ /* 0x000fe20007810000 */
[----:B------:R-:W0:Y:S01]  /*2520*/  MUFU.TANH R62, R62 ;  /* 0x0000003e003e7308 */ /* 0x000e220000002400 */
[----:B------:R-:W-:-:S02]  /*2530*/  ISETP.GT.AND P1, PT, R21, 0x39, PT ;  /* 0x000000391500780c */ /* 0x000fc40003f24270 */
[----:B------:R-:W-:Y:S02]  /*2540*/  FSEL R92, R92, -INF , P2 ;  /* 0xff8000005c5c7808 */ /* 0x000fe40001000000 */
[----:B------:R-:W-:Y:S02]  /*2550*/  FMNMX.FTZ R15, R90, R15, !PT ;  /* 0x0000000f5a0f7209 */ /* 0x000fe40007810000 */
[----:B------:R-:W-:Y:S01]  /*2560*/  ISETP.GT.AND P2, PT, R21, 0x40, PT ;  /* 0x000000401500780c */ /* 0x000fe20003f44270 */
[----:B------:R-:W5:Y:S01]  /*2570*/  MUFU.TANH R63, R63 ;  /* 0x0000003f003f7308 */ /* 0x000f620000002400 */
[----:B--2---:R-:W-:Y:S02]  /*2580*/  FSEL R94, R55, -INF , P1 ;  /* 0xff800000375e7808 */ /* 0x004fe40000800000 */
[----:B------:R-:W-:Y:S02]  /*2590*/  FMNMX.FTZ R15, R92, R15, !PT ;  /* 0x0000000f5c0f7209 */ /* 0x000fe40007810000 */
[----:B------:R-:W-:-:S02]  /*25a0*/  ISETP.GT.AND P1, PT, R21, 0x41, PT ;  /* 0x000000411500780c */ /* 0x000fc40003f24270 */
[----:B----4-:R-:W-:Y:S01]  /*25b0*/  FSEL R96, R58, -INF , P2 ;  /* 0xff8000003a607808 */ /* 0x010fe20001000000 */
[----:B------:R-:W2:Y:S01]  /*25c0*/  MUFU.TANH R66, R66 ;  /* 0x0000004200427308 */ /* 0x000ea20000002400 */
[----:B------:R-:W-:Y:S02]  /*25d0*/  FMNMX.FTZ R15, R94, R15, !PT ;  /* 0x0000000f5e0f7209 */ /* 0x000fe40007810000 */
[----:B------:R-:W-:Y:S02]  /*25e0*/  ISETP.GT.AND P2, PT, R21, 0x48, PT ;  /* 0x000000481500780c */ /* 0x000fe40003f44270 */
[----:B-1----:R-:W-:Y:S02]  /*25f0*/  FSEL R98, R59, -INF , P1 ;  /* 0xff8000003b627808 */ /* 0x002fe40000800000 */
[----:B------:R-:W-:Y:S01]  /*2600*/  FMNMX.FTZ R15, R96, R15, !PT ;  /* 0x0000000f600f7209 */ /* 0x000fe20007810000 */
[----:B------:R-:W1:Y:S01]  /*2610*/  MUFU.TANH R67, R67 ;  /* 0x0000004300437308 */ /* 0x000e620000002400 */
[----:B------:R-:W-:-:S02]  /*2620*/  ISETP.GT.AND P1, PT, R21, 0x49, PT ;  /* 0x000000491500780c */ /* 0x000fc40003f24270 */
[----:B0-----:R-:W-:Y:S02]  /*2630*/  FSEL R100, R62, -INF , P2 ;  /* 0xff8000003e647808 */ /* 0x001fe40001000000 */
[----:B------:R-:W-:Y:S02]  /*2640*/  FMNMX.FTZ R15, R98, R15, !PT ;  /* 0x0000000f620f7209 */ /* 0x000fe40007810000 */
[----:B------:R-:W-:Y:S01]  /*2650*/  ISETP.GT.AND P2, PT, R21, 0x50, PT ;  /* 0x000000501500780c */ /* 0x000fe20003f44270 */
[----:B------:R2:W0:Y:S01]  /*2660*/  MUFU.TANH R106, R70 ;  /* 0x00000046006a7308 */ /* 0x0004220000002400 */
[----:B-----5:R-:W-:Y:S02]  /*2670*/  FSEL R102, R63, -INF , P1 ;  /* 0xff8000003f667808 */ /* 0x020fe40000800000 */
[----:B------:R-:W-:Y:S02]  /*2680*/  FMNMX.FTZ R15, R100, R15, !PT ;  /* 0x0000000f640f7209 */ /* 0x000fe40007810000 */
[----:B------:R-:W-:-:S02]  /*2690*/  ISETP.GT.AND P1, PT, R21, 0x51, PT ;  /* 0x000000511500780c */ /* 0x000fc40003f24270 */
[----:B------:R-:W-:Y:S01]  /*26a0*/  FMNMX.FTZ R15, R102, R15, !PT ;  /* 0x0000000f660f7209 */ /* 0x000fe20007810000 */
[----:B------:R-:W4:Y:S01]  /*26b0*/  MUFU.TANH R8, R71 ;  /* 0x0000004700087308 */ /* 0x000f220000002400 */
[----:B--2---:R-:W-:Y:S02]  /*26c0*/  FSEL R70, R66, -INF , P2 ;  /* 0xff80000042467808 */ /* 0x004fe40001000000 */
[----:B------:R-:W-:Y:S02]  /*26d0*/  ISETP.GT.AND P2, PT, R21, 0x58, PT ;  /* 0x000000581500780c */ /* 0x000fe40003f44270 */
[----:B-1----:R-:W-:Y:S02]  /*26e0*/  FSEL R104, R67, -INF , P1 ;  /* 0xff80000043687808 */ /* 0x002fe40000800000 */
[----:B------:R-:W-:Y:S01]  /*26f0*/  FMNMX.FTZ R15, R70, R15, !PT ;  /* 0x0000000f460f7209 */ /* 0x000fe20007810000 */
[----:B------:R-:W1:Y:S01]  /*2700*/  MUFU.TANH R9, R9 ;  /* 0x0000000900097308 */ /* 0x000e620000002400 */
[----:B------:R-:W-:-:S02]  /*2710*/  ISETP.GT.AND P1, PT, R21, 0x59, PT ;  /* 0x000000591500780c */ /* 0x000fc40003f24270 */
[----:B0-----:R-:W-:Y:S02]  /*2720*/  FSEL R106, R106, -INF , P2 ;  /* 0xff8000006a6a7808 */ /* 0x001fe40001000000 */
[----:B------:R-:W-:-:S03]  /*2730*/  FMNMX.FTZ R15, R104, R15, !PT ;  /* 0x0000000f680f7209 */ /* 0x000fc60007810000 */
[----:B------:R-:W0:Y:S01]  /*2740*/  MUFU.TANH R10, R10 ;  /* 0x0000000a000a7308 */ /* 0x000e220000002400 */
[----:B----4-:R-:W-:Y:S02]  /*2750*/  FSEL R8, R8, -INF , P1 ;  /* 0xff80000008087808 */ /* 0x010fe40000800000 */
[----:B------:R-:W-:-:S04]  /*2760*/  FMNMX.FTZ R15, R106, R15, !PT ;  /* 0x0000000f6a0f7209 */ /* 0x000fc80007810000 */
[----:B------:R-:W-:Y:S01]  /*2770*/  FMNMX.FTZ R15, R8, R15, !PT ;  /* 0x0000000f080f7209 */ /* 0x000fe20007810000 */
[----:B------:R-:W-:Y:S04]  /*2780*/  MUFU.TANH R12, R12 ;  /* 0x0000000c000c7308 */ /* 0x000fe80000002400 */
[----:B------:R-:W2:Y:S04]  /*2790*/  SHFL.BFLY PT, R24, R15, 0x2, 0x1f ;  /* 0x0c401f000f187f89 */ /* 0x000ea800000e0000 */
[----:B------:R-:W4:Y:S08]  /*27a0*/  MUFU.TANH R11, R11 ;  /* 0x0000000b000b7308 */ /* 0x000f300000002400 */
[----:B------:R-:W5:Y:S08]  /*27b0*/  MUFU.TANH R28, R32 ;  /* 0x00000020001c7308 */ /* 0x000f700000002400 */
[----:B------:R-:W3:Y:S01]  /*27c0*/  MUFU.TANH R33, R33 ;  /* 0x0000002100217308 */ /* 0x000ee20000002400 */
[----:B--2---:R-:W-:-:S02]  /*27d0*/  FMNMX.FTZ R24, R15, R24, !PT ;  /* 0x000000180f187209 */ /* 0x004fc40007810000 */
[----:B------:R-:W-:-:S05]  /*27e0*/  IADD3 R15, R20, -R7, RZ ;  /* 0x80000007140f7210 */ /* 0x000fca0007ffe0ff */
[----:B------:R-:W2:Y:S01]  /*27f0*/  MUFU.TANH R37, R37 ;  /* 0x0000002500257308 */ /* 0x000ea20000002400 */
[----:B------:R-:W3:Y:S01]  /*2800*/  SHFL.BFLY PT, R21, R24, 0x1, 0x1f ;  /* 0x0c201f0018157f89 */ /* 0x000ee200000e0000 */
[----:B------:R-:W-:-:S04]  /*2810*/  VIADDMNMX R13, R13, R15, R14, PT ;  /* 0x0000000f0d0d7246 */ /* 0x000fc8000380010e */
[C---:B------:R-:W-:Y:S02]  /*2820*/  ISETP.GT.AND P1, PT, R13.reuse, RZ, PT ;  /* 0x000000ff0d00720c */ /* 0x040fe40003f24270 */
[C---:B------:R-:W-:Y:S01]  /*2830*/  ISETP.GT.AND P2, PT, R13.reuse, 0x1, PT ;  /* 0x000000010d00780c */ /* 0x040fe20003f44270 */
[----:B------:R-:W2:Y:S01]  /*2840*/  MUFU.TANH R40, R40 ;  /* 0x0000002800287308 */ /* 0x000ea20000002400 */
[----:B------:R-:W-:Y:S02]  /*2850*/  ISETP.GT.AND P3, PT, R13, 0x8, PT ;  /* 0x000000080d00780c */ /* 0x000fe40003f64270 */
[----:B-1----:R-:W-:Y:S01]  /*2860*/  FSEL R20, R9, -INF , P1 ;  /* 0xff80000009147808 */ /* 0x002fe20000800000 */
[----:B------:R-:W-:Y:S01]  /*2870*/  IMAD.U32 R9, RZ, RZ, UR4 ;  /* 0x00000004ff097e24 */ /* 0x000fe2000f8e00ff */
[----:B0-----:R-:W-:Y:S02]  /*2880*/  FSEL R15, R10, -INF , P2 ;  /* 0xff8000000a0f7808 */ /* 0x001fe40001000000 */
[C---:B------:R-:W-:Y:S01]  /*2890*/  ISETP.GT.AND P1, PT, R13.reuse, 0x9, PT ;  /* 0x000000090d00780c */ /* 0x040fe20003f24270 */
[----:B------:R-:W0:Y:S01]  /*28a0*/  MUFU.TANH R41, R41 ;  /* 0x0000002900297308 */ /* 0x000e220000002400 */
[----:B------:R-:W-:-:S02]  /*28b0*/  ISETP.GT.AND P2, PT, R13, 0x10, PT ;  /* 0x000000100d00780c */ /* 0x000fc40003f44270 */
[----:B----4-:R-:W-:Y:S02]  /*28c0*/  FSEL R26, R11, -INF , P1 ;  /* 0xff8000000b1a7808 */ /* 0x010fe40000800000 */
[C---:B------:R-:W-:Y:S02]  /*28d0*/  ISETP.GT.AND P1, PT, R13.reuse, 0x11, PT ;  /* 0x000000110d00780c */ /* 0x040fe40003f24270 */
[----:B-----5:R-:W-:Y:S01]  /*28e0*/  FSEL R28, R28, -INF , P2 ;  /* 0xff8000001c1c7808 */ /* 0x020fe20001000000 */
[----:B------:R-:W1:Y:S01]  /*28f0*/  MUFU.TANH R44, R44 ;  /* 0x0000002c002c7308 */ /* 0x000e620000002400 */
[----:B---3--:R-:W-:Y:S02]  /*2900*/  FMNMX.FTZ R14, R24, R21, !PT ;  /* 0x00000015180e7209 */ /* 0x008fe40007810000 */
[----:B------:R-:W-:Y:S02]  /*2910*/  FSEL R24, R12, -INF , P3 ;  /* 0xff8000000c187808 */ /* 0x000fe40001800000 */
[----:B------:R-:W-:Y:S01]  /*2920*/  FMNMX.FTZ R21, R20, R15, !PT ;  /* 0x0000000f14157209 */ /* 0x000fe20007810000 */
[----:B------:R-:W-:Y:S01]  /*2930*/  FMUL.FTZ R10, R14, R9 ;  /* 0x000000090e0a7220 */ /* 0x000fe20000410000 */
[----:B------:R-:W-:Y:S01]  /*2940*/  ISETP.GT.AND P3, PT, R13, 0x18, PT ;  /* 0x000000180d00780c */ /* 0x000fe20003f64270 */
[----:B------:R-:W3:Y:S01]  /*2950*/  MUFU.TANH R42, R45 ;  /* 0x0000002d002a7308 */ /* 0x000ee20000002400 */
[----:B------:R-:W-:-:S02]  /*2960*/  FMNMX.FTZ R21, R24, R21, !PT ;  /* 0x0000001518157209 */ /* 0x000fc40007810000 */
[----:B------:R-:W-:Y:S02]  /*2970*/  FSEL R30, R33, -INF , P1 ;  /* 0xff800000211e7808 */ /* 0x000fe40000800000 */
[----:B------:R-:W-:Y:S02]  /*2980*/  FMNMX.FTZ R21, R26, R21, !PT ;  /* 0x000000151a157209 */ /* 0x000fe40007810000 */
[----:B------:R-:W-:Y:S01]  /*2990*/  FSETP.NEU.FTZ.AND P2, PT, R14, -INF , PT ;  /* 0xff8000000e00780b */ /* 0x000fe20003f5d000 */
[----:B------:R-:W4:Y:S01]  /*29a0*/  MUFU.TANH R48, R48 ;  /* 0x0000003000307308 */ /* 0x000f220000002400 */
[----:B------:R-:W-:Y:S02]  /*29b0*/  FMNMX.FTZ R21, R28, R21, !PT ;  /* 0x000000151c157209 */ /* 0x000fe40007810000 */
[----:B------:R-:W-:Y:S02]  /*29c0*/  ISETP.GT.AND P1, PT, R13, 0x19, PT ;  /* 0x000000190d00780c */ /* 0x000fe40003f24270 */
[----:B------:R-:W-:-:S02]  /*29d0*/  FSEL R32, R27, -INF , P3 ;  /* 0xff8000001b207808 */ /* 0x000fc40001800000 */
[----:B------:R-:W-:Y:S01]  /*29e0*/  FMNMX.FTZ R21, R30, R21, !PT ;  /* 0x000000151e157209 */ /* 0x000fe20007810000 */
[----:B------:R-:W5:Y:S01]  /*29f0*/  MUFU.TANH R49, R49 ;  /* 0x0000003100317308 */ /* 0x000f620000002400 */
[----:B------:R-:W-:Y:S02]  /*2a00*/  FSEL R33, R10, RZ, P2 ;  /* 0x000000ff0a217208 */ /* 0x000fe40001000000 */
[----:B------:R-:W-:Y:S02]  /*2a10*/  ISETP.GT.AND P2, PT, R13, 0x20, PT ;  /* 0x000000200d00780c */ /* 0x000fe40003f44270 */
[----:B--2---:R-:W-:Y:S01]  /*2a20*/  FSEL R34, R37, -INF , P1 ;  /* 0xff80000025227808 */ /* 0x004fe20000800000 */
[--C-:B------:R-:W-:Y:S01]  /*2a30*/  FFMA.FTZ R157, R36, R9, -R33.reuse ;  /* 0x00000009249d7223 */ /* 0x100fe20000010821 */
[----:B------:R-:W-:Y:S01]  /*2a40*/  FMNMX.FTZ R21, R32, R21, !PT ;  /* 0x0000001520157209 */ /* 0x000fe20007810000 */
[----:B------:R-:W2:Y:S01]  /*2a50*/  MUFU.TANH R52, R52 ;  /* 0x0000003400347308 */ /* 0x000ea20000002400 */
[----:B------:R-:W-:Y:S01]  /*2a60*/  ISETP.GT.AND P1, PT, R13, 0x21, PT ;  /* 0x000000210d00780c */ /* 0x000fe20003f24270 */
[-CC-:B------:R-:W-:Y:S01]  /*2a70*/  FFMA.FTZ R10, R46, R9.reuse, -R33.reuse ;  /* 0x000000092e0a7223 */ /* 0x180fe20000010821 */
[----:B------:R-:W-:Y:S01]  /*2a80*/  FSEL R36, R40, -INF , P2 ;  /* 0xff80000028247808 */ /* 0x000fe20001000000 */
[--C-:B------:R-:W-:Y:S01]  /*2a90*/  FFMA.FTZ R11, R50, R9, -R33.reuse ;  /* 0x00000009320b7223 */ /* 0x100fe20000010821 */
[----:B------:R-:W-:Y:S01]  /*2aa0*/  FMNMX.FTZ R21, R34, R21, !PT ;  /* 0x0000001522157209 */ /* 0x000fe20007810000 */
[--C-:B------:R-:W-:Y:S01]  /*2ab0*/  FFMA.FTZ R12, R25, R9, -R33.reuse ;  /* 0x00000009190c7223 */ /* 0x100fe20000010821 */
[----:B------:R-:W-:Y:S01]  /*2ac0*/  ISETP.GT.AND P2, PT, R13, 0x28, PT ;  /* 0x000000280d00780c */ /* 0x000fe20003f44270 */
[----:B------:R-:W2:Y:S01]  /*2ad0*/  MUFU.TANH R53, R53 ;  /* 0x0000003500357308 */ /* 0x000ea20000002400 */
[----:B0-----:R-:W-:Y:S01]  /*2ae0*/  FSEL R38, R41, -INF , P1 ;  /* 0xff80000029267808 */ /* 0x001fe20000800000 */
[----:B------:R-:W0:Y:S01]  /*2af0*/  @P4 LDC R37, c[0x0][0x450] ;  /* 0x00011400ff254b82 */ /* 0x000e220000000800 */
[----:B------:R-:W-:Y:S01]  /*2b00*/  FMNMX.FTZ R21, R36, R21, !PT ;  /* 0x0000001524157209 */ /* 0x000fe20007810000 */
[-CC-:B------:R-:W-:Y:S01]  /*2b10*/  FFMA.FTZ R74, R74, R9.reuse, -R33.reuse ;  /* 0x000000094a4a7223 */ /* 0x180fe20000010821 */
[C---:B------:R-:W-:Y:S01]  /*2b20*/  ISETP.GT.AND P1, PT, R13.reuse, 0x29, PT ;  /* 0x000000290d00780c */ /* 0x040fe20003f24270 */
[--C-:B------:R-:W-:Y:S01]  /*2b30*/  FFMA.FTZ R76, R76, R9, -R33.reuse ;  /* 0x000000094c4c7223 */ /* 0x100fe20000010821 */
[----:B-1----:R-:W-:Y:S01]  /*2b40*/  FSEL R40, R44, -INF , P2 ;  /* 0xff8000002c287808 */ /* 0x002fe20001000000 */
[----:B------:R-:W1:Y:S01]  /*2b50*/  MUFU.TANH R56, R56 ;  /* 0x0000003800387308 */ /* 0x000e620000002400 */
[----:B------:R-:W-:Y:S01]  /*2b60*/  FMNMX.FTZ R21, R38, R21, !PT ;  /* 0x0000001526157209 */ /* 0x000fe20007810000 */
[-CC-:B------:R-:W-:Y:S01]  /*2b70*/  FFMA.FTZ R78, R78, R9.reuse, -R33.reuse ;  /* 0x000000094e4e7223 */ /* 0x180fe20000010821 */
[C---:B------:R-:W-:Y:S01]  /*2b80*/  ISETP.GT.AND P2, PT, R13.reuse, 0x30, PT ;  /* 0x000000300d00780c */ /* 0x040fe20003f44270 */
[-CC-:B------:R-:W-:Y:S01]  /*2b90*/  FFMA.FTZ R80, R80, R9.reuse, -R33.reuse ;  /* 0x0000000950507223 */ /* 0x180fe20000010821 */
[----:B---3--:R-:W-:Y:S01]  /*2ba0*/  FSEL R42, R42, -INF , P1 ;  /* 0xff8000002a2a7808 */ /* 0x008fe20000800000 */
[--C-:B------:R-:W-:Y:S01]  /*2bb0*/  FFMA.FTZ R82, R82, R9, -R33.reuse ;  /* 0x0000000952527223 */ /* 0x100fe20000010821 */
[----:B------:R-:W-:Y:S01]  /*2bc0*/  FMNMX.FTZ R21, R40, R21, !PT ;  /* 0x0000001528157209 */ /* 0x000fe20007810000 */
[----:B------:R-:W-:Y:S01]  /*2bd0*/  MUFU.TANH R57, R57 ;  /* 0x0000003900397308 */ /* 0x000fe20000002400 */
[C---:B------:R-:W-:Y:S01]  /*2be0*/  ISETP.GT.AND P1, PT, R13.reuse, 0x31, PT ;  /* 0x000000310d00780c */ /* 0x040fe20003f24270 */
[-CC-:B------:R-:W-:Y:S01]  /*2bf0*/  FFMA.FTZ R84, R84, R9.reuse, -R33.reuse ;  /* 0x0000000954547223 */ /* 0x180fe20000010821 */
[----:B----4-:R-:W-:Y:S01]  /*2c00*/  FSEL R44, R48, -INF , P2 ;  /* 0xff800000302c7808 */ /* 0x010fe20001000000 */
[--C-:B------:R-:W-:Y:S01]  /*2c10*/  FFMA.FTZ R86, R86, R9, -R33.reuse ;  /* 0x0000000956567223 */ /* 0x100fe20000010821 */
[----:B------:R-:W-:Y:S01]  /*2c20*/  FMNMX.FTZ R21, R42, R21, !PT ;  /* 0x000000152a157209 */ /* 0x000fe20007810000 */
[-CC-:B------:R-:W-:Y:S01]  /*2c30*/  FFMA.FTZ R88, R88, R9.reuse, -R33.reuse ;  /* 0x0000000958587223 */ /* 0x180fe20000010821 */
[----:B------:R-:W-:Y:S01]  /*2c40*/  ISETP.GT.AND P2, PT, R13, 0x38, PT ;  /* 0x000000380d00780c */ /* 0x000fe20003f44270 */
[----:B------:R-:W3:Y:S01]  /*2c50*/  MUFU.TANH R60, R60 ;  /* 0x0000003c003c7308 */ /* 0x000ee20000002400 */
[----:B-----5:R-:W-:Y:S01]  /*2c60*/  FSEL R46, R49, -INF , P1 ;  /* 0xff800000312e7808 */ /* 0x020fe20000800000 */
[--C-:B------:R-:W-:Y:S01]  /*2c70*/  FFMA.FTZ R90, R90, R9, -R33.reuse ;  /* 0x000000095a5a7223 */ /* 0x100fe20000010821 */
[----:B------:R-:W-:Y:S01]  /*2c80*/  FMNMX.FTZ R21, R44, R21, !PT ;  /* 0x000000152c157209 */ /* 0x000fe20007810000 */
[-CC-:B------:R-:W-:Y:S01]  /*2c90*/  FFMA.FTZ R92, R92, R9.reuse, -R33.reuse ;  /* 0x000000095c5c7223 */ /* 0x180fe20000010821 */
[C---:B------:R-:W-:Y:S01]  /*2ca0*/  ISETP.GT.AND P1, PT, R13.reuse, 0x39, PT ;  /* 0x000000390d00780c */ /* 0x040fe20003f24270 */
[--C-:B------:R-:W-:Y:S01]  /*2cb0*/  FFMA.FTZ R94, R94, R9, -R33.reuse ;  /* 0x000000095e5e7223 */ /* 0x100fe20000010821 */
[----:B--2---:R-:W-:Y:S01]  /*2cc0*/  FSEL R48, R52, -INF , P2 ;  /* 0xff80000034307808 */ /* 0x004fe20001000000 */
[----:B------:R-:W2:Y:S01]  /*2cd0*/  MUFU.TANH R58, R61 ;  /* 0x0000003d003a7308 */ /* 0x000ea20000002400 */
[----:B------:R-:W-:Y:S01]  /*2ce0*/  FMNMX.FTZ R21, R46, R21, !PT ;  /* 0x000000152e157209 */ /* 0x000fe20007810000 */
[-CC-:B------:R-:W-:Y:S01]  /*2cf0*/  FFMA.FTZ R96, R96, R9.reuse, -R33.reuse ;  /* 0x0000000960607223 */ /* 0x180fe20000010821 */
[----:B------:R-:W-:Y:S01]  /*2d00*/  ISETP.GT.AND P2, PT, R13, 0x40, PT ;  /* 0x000000400d00780c */ /* 0x000fe20003f44270 */
[-CC-:B------:R-:W-:Y:S01]  /*2d10*/  FFMA.FTZ R98, R98, R9.reuse, -R33.reuse ;  /* 0x0000000962627223 */ /* 0x180fe20000010821 */
[----:B------:R-:W-:Y:S01]  /*2d20*/  FSEL R50, R53, -INF , P1 ;  /* 0xff80000035327808 */ /* 0x000fe20000800000 */
[--C-:B------:R-:W-:Y:S01]  /*2d30*/  FFMA.FTZ R100, R100, R9, -R33.reuse ;  /* 0x0000000964647223 */ /* 0x100fe20000010821 */
[----:B------:R-:W-:Y:S01]  /*2d40*/  FMNMX.FTZ R21, R48, R21, !PT ;  /* 0x0000001530157209 */ /* 0x000fe20007810000 */
[----:B------:R-:W4:Y:S01]  /*2d50*/  MUFU.TANH R64, R64 ;  /* 0x0000004000407308 */ /* 0x000f220000002400 */
[C---:B------:R-:W-:Y:S01]  /*2d60*/  ISETP.GT.AND P1, PT, R13.reuse, 0x41, PT ;  /* 0x000000410d00780c */ /* 0x040fe20003f24270 */
[-CC-:B------:R-:W-:Y:S01]  /*2d70*/  FFMA.FTZ R102, R102, R9.reuse, -R33.reuse ;  /* 0x0000000966667223 */ /* 0x180fe20000010821 */
[----:B-1----:R-:W-:Y:S01]  /*2d80*/  FSEL R52, R56, -INF , P2 ;  /* 0xff80000038347808 */ /* 0x002fe20001000000 */
[--C-:B------:R-:W-:Y:S01]  /*2d90*/  FFMA.FTZ R70, R70, R9, -R33.reuse ;  /* 0x0000000946467223 */ /* 0x100fe20000010821 */
[----:B------:R-:W-:Y:S01]  /*2da0*/  FMNMX.FTZ R21, R50, R21, !PT ;  /* 0x0000001532157209 */ /* 0x000fe20007810000 */
[--C-:B------:R-:W-:Y:S01]  /*2db0*/  FFMA.FTZ R104, R104, R9, -R33.reuse ;  /* 0x0000000968687223 */ /* 0x100fe20000010821 */
[C---:B------:R-:W-:Y:S01]  /*2dc0*/  ISETP.GT.AND P2, PT, R13.reuse, 0x48, PT ;  /* 0x000000480d00780c */ /* 0x040fe20003f44270 */
[----:B------:R1:W-:Y:S01]  /*2dd0*/  MUFU.EX2 R159, R10 ;  /* 0x0000000a009f7308 */ /* 0x0003e20000000800 */
[----:B------:R-:W-:Y:S01]  /*2de0*/  FMNMX.FTZ R21, R52, R21, !PT ;  /* 0x0000001534157209 */ /* 0x000fe20007810000 */
[-CC-:B------:R-:W-:Y:S01]  /*2df0*/  FFMA.FTZ R106, R106, R9.reuse, -R33.reuse ;  /* 0x000000096a6a7223 */ /* 0x180fe20000010821 */
[----:B---3--:R-:W-:Y:S01]  /*2e00*/  FSEL R56, R60, -INF , P2 ;  /* 0xff8000003c387808 */ /* 0x008fe20001000000 */
[----:B------:R-:W-:Y:S01]  /*2e10*/  FFMA.FTZ R8, R8, R9, -R33 ;  /* 0x0000000908087223 */ /* 0x000fe20000010821 */
[----:B------:R-:W-:-:S02]  /*2e20*/  ISETP.GT.AND P2, PT, R13, 0x50, PT ;  /* 0x000000500d00780c */ /* 0x000fc40003f44270 */
[----:B------:R-:W-:Y:S01]  /*2e30*/  R2UR UR4, R0 ;  /* 0x00000000000472ca */ /* 0x000fe200000e0000 */
[----:B------:R-:W3:Y:S01]  /*2e40*/  MUFU.TANH R62, R65 ;  /* 0x00000041003e7308 */ /* 0x000ee20000002400 */
[----:B-1----:R-:W-:Y:S01]  /*2e50*/  FFMA.FTZ R10, R54, R9, -R33 ;  /* 0x00000009360a7223 */ /* 0x002fe20000010821 */
[----:B------:R-:W-:Y:S02]  /*2e60*/  FSEL R54, R57, -INF , P1 ;  /* 0xff80000039367808 */ /* 0x000fe40000800000 */
[----:B------:R-:W-:Y:S02]  /*2e70*/  ISETP.GT.AND P1, PT, R13, 0x49, PT ;  /* 0x000000490d00780c */ /* 0x000fe40003f24270 */
[----:B------:R-:W-:Y:S02]  /*2e80*/  FMNMX.FTZ R21, R54, R21, !PT ;  /* 0x0000001536157209 */ /* 0x000fe40007810000 */
[----:B------:R-:W1:Y:S01]  /*2e90*/  MUFU.TANH R29, R68 ;  /* 0x00000044001d7308 */ /* 0x000e620000002400 */
[----:B--2---:R-:W-:-:S02]  /*2ea0*/  FSEL R58, R58, -INF , P1 ;  /* 0xff8000003a3a7808 */ /* 0x004fc40000800000 */
[----:B------:R-:W-:Y:S01]  /*2eb0*/  FMNMX.FTZ R21, R56, R21, !PT ;  /* 0x0000001538157209 */ /* 0x000fe20007810000 */
[----:B------:R-:W-:Y:S01]  /*2ec0*/  UIADD3 UR4, UR4, 0x2a840, URZ ;  /* 0x0002a84004047890 */ /* 0x000fe2000fffe03f */
[C---:B------:R-:W-:Y:S02]  /*2ed0*/  ISETP.GT.AND P1, PT, R13.reuse, 0x51, PT ;  /* 0x000000510d00780c */ /* 0x040fe40003f24270 */
[----:B----4-:R-:W-:Y:S01]  /*2ee0*/  FSEL R60, R64, -INF , P2 ;  /* 0xff800000403c7808 */ /* 0x010fe20001000000 */
[----:B------:R-:W2:Y:S01]  /*2ef0*/  MUFU.TANH R66, R69 ;  /* 0x0000004500427308 */ /* 0x000ea20000002400 */
[----:B------:R-:W-:Y:S01]  /*2f00*/  FMNMX.FTZ R21, R58, R21, !PT ;  /* 0x000000153a157209 */ /* 0x000fe20007810000 */
[----:B------:R-:W-:Y:S01]  /*2f10*/  UPRMT UR4, UR43, 0x654, UR4 ;  /* 0x000006542b047896 */ /* 0x000fe20008000004 */
[----:B------:R-:W-:Y:S02]  /*2f20*/  ISETP.GT.AND P2, PT, R13, 0x58, PT ;  /* 0x000000580d00780c */ /* 0x000fe40003f44270 */
[----:B---3--:R-:W-:-:S02]  /*2f30*/  FSEL R62, R62, -INF , P1 ;  /* 0xff8000003e3e7808 */ /* 0x008fc40000800000 */
[----:B------:R-:W-:Y:S01]  /*2f40*/  FMNMX.FTZ R21, R60, R21, !PT ;  /* 0x000000153c157209 */ /* 0x000fe20007810000 */
[----:B------:R3:W-:Y:S01]  /*2f50*/  MUFU.EX2 R153, R10 ;  /* 0x0000000a00997308 */ /* 0x0007e20000000800 */
[----:B------:R-:W-:Y:S02]  /*2f60*/  ISETP.GT.AND P1, PT, R13, 0x59, PT ;  /* 0x000000590d00780c */ /* 0x000fe40003f24270 */
[----:B-1----:R-:W-:Y:S01]  /*2f70*/  FSEL R64, R29, -INF , P2 ;  /* 0xff8000001d407808 */ /* 0x002fe20001000000 */
[----:B------:R-:W-:Y:S01]  /*2f80*/  SYNCS.ARRIVE.TRANS64.RED.A1T0 RZ, [UR4], RZ ;  /* 0x000000ffffff79a7 */ /* 0x000fe20008100404 */
[----:B------:R-:W-:-:S03]  /*2f90*/  FMNMX.FTZ R21, R62, R21, !PT ;  /* 0x000000153e157209 */ /* 0x000fc60007810000 */
[----:B------:R-:W-:Y:S01]  /*2fa0*/  MUFU.EX2 R68, R11 ;  /* 0x0000000b00447308 */ /* 0x000fe20000000800 */
[----:B--2---:R-:W-:Y:S02]  /*2fb0*/  FSEL R66, R66, -INF , P1 ;  /* 0xff80000042427808 */ /* 0x004fe40000800000 */
[----:B------:R-:W-:-:S04]  /*2fc0*/  FMNMX.FTZ R21, R64, R21, !PT ;  /* 0x0000001540157209 */ /* 0x000fc80007810000 */
[----:B------:R-:W-:Y:S01]  /*2fd0*/  FMNMX.FTZ R21, R66, R21, !PT ;  /* 0x0000001542157209 */ /* 0x000fe20007810000 */
[----:B------:R-:W-:Y:S04]  /*2fe0*/  MUFU.EX2 R157, R157 ;  /* 0x0000009d009d7308 */ /* 0x000fe80000000800 */
[----:B---3--:R-:W1:Y:S04]  /*2ff0*/  SHFL.BFLY PT, R10, R21, 0x2, 0x1f ;  /* 0x0c401f00150a7f89 */ /* 0x008e6800000e0000 */
[----:B------:R-:W2:Y:S08]  /*3000*/  MUFU.EX2 R12, R12 ;  /* 0x0000000c000c7308 */ /* 0x000eb00000000800 */
[----:B------:R-:W-:Y:S08]  /*3010*/  MUFU.EX2 R74, R74 ;  /* 0x0000004a004a7308 */ /* 0x000ff00000000800 */
[----:B------:R-:W-:Y:S01]  /*3020*/  MUFU.EX2 R76, R76 ;  /* 0x0000004c004c7308 */ /* 0x000fe20000000800 */
[----:B--2---:R-:W-:Y:S01]  /*3030*/  FADD.FTZ R6, R157, R12 ;  /* 0x0000000c9d067221 */ /* 0x004fe20000010000 */
[----:B------:R-:W-:-:S02]  /*3040*/  F2FP.F16.F32.PACK_AB R157, R12, R157 ;  /* 0x0000009d0c9d723e */ /* 0x000fc400000000ff */
[----:B-1----:R-:W-:-:S04]  /*3050*/  FMNMX.FTZ R11, R21, R10, !PT ;  /* 0x0000000a150b7209 */ /* 0x002fc80007810000 */
[----:B------:R1:W-:Y:S01]  /*3060*/  MUFU.EX2 R155, R78 ;  /* 0x0000004e009b7308 */ /* 0x0003e20000000800 */
[----:B------:R-:W2:Y:S07]  /*3070*/  SHFL.BFLY PT, R10, R11, 0x1, 0x1f ;  /* 0x0c201f000b0a7f89 */ /* 0x000eae00000e0000 */
[----:B------:R-:W-:Y:S01]  /*3080*/  MUFU.EX2 R80, R80 ;  /* 0x0000005000507308 */ /* 0x000fe20000000800 */
[----:B-1----:R-:W-:-:S07]  /*3090*/  CS2R R78, SRZ ;  /* 0x00000000004e7805 */ /* 0x002fce000001ff00 */
[----:B------:R1:W-:Y:S08]  /*30a0*/  MUFU.EX2 R149, R82 ;  /* 0x0000005200957308 */ /* 0x0003f00000000800 */
[----:B------:R-:W-:Y:S01]  /*30b0*/  MUFU.EX2 R84, R84 ;  /* 0x0000005400547308 */ /* 0x000fe20000000800 */
[----:B--2---:R-:W-:Y:S02]  /*30c0*/  FMNMX.FTZ R10, R11, R10, !PT ;  /* 0x0000000a0b0a7209 */ /* 0x004fe40007810000 */
[----:B-1----:R-:W-:-:S02]  /*30d0*/  CS2R R82, SRZ ;  /* 0x0000000000527805 */ /* 0x002fc4000001ff00 */
[C---:B------:R-:W-:Y:S01]  /*30e0*/  FSETP.NEU.FTZ.AND P1, PT, R10.reuse, -INF , PT ;  /* 0xff8000000a00780b */ /* 0x040fe20003f3d000 */
[----:B------:R-:W-:Y:S02]  /*30f0*/  FMUL.FTZ R11, R10, R9 ;  /* 0x000000090a0b7220 */ /* 0x000fe40000410000 */
[----:B------:R1:W-:Y:S03]  /*3100*/  MUFU.EX2 R151, R86 ;  /* 0x0000005600977308 */ /* 0x0003e60000000800 */
[----:B------:R-:W-:-:S05]  /*3110*/  FSEL R11, R11, RZ, P1 ;  /* 0x000000ff0b0b7208 */ /* 0x000fca0000800000 */
        /* <DEDUP_REMOVED lines=26> */
[----:B------:R-:W-:Y:S01]  /*32c0*/  FFMA.FTZ R66, R66, R9, -R11 ;  /* 0x0000000942427223 */ /* 0x000fe2000001080b */
[----:B-1----:R-:W-:-:S03]  /*32d0*/  CS2R R86, SRZ ;  /* 0x0000000000567805 */ /* 0x002fc6000001ff00 */
[----:B------:R1:W3:Y:S01]  /*32e0*/  MUFU.EX2 R13, R26 ;  /* 0x0000001a000d7308 */ /* 0x0002e20000000800 */
[----:B--2---:R-:W-:-:S07]  /*32f0*/  F2FP.F16.F32.PACK_AB R156, R15, R20 ;  /* 0x000000140f9c723e */ /* 0x004fce00000000ff */
[----:B------:R2:W-:Y:S01]  /*3300*/  MUFU.EX2 R21, R30 ;  /* 0x0000001e00157308 */ /* 0x0005e20000000800 */
[----:B-1----:R-:W-:-:S07]  /*3310*/  IMAD.MOV.U32 R26, RZ, RZ, R16 ;  /* 0x000000ffff1a7224 */ /* 0x002fce00078e0010 */
[----:B------:R-:W1:Y:S01]  /*3320*/  MUFU.EX2 R28, R28 ;  /* 0x0000001c001c7308 */ /* 0x000e620000000800 */
[----:B--2---:R-:W-:-:S04]  /*3330*/  @P4 IMAD.HI.U32 R30, R16, R35, RZ ;  /* 0x00000023101e4227 */ /* 0x004fc800078e00ff */
[----:B------:R-:W-:Y:S01]  /*3340*/  FADD.FTZ R35, R20, R15 ;  /* 0x0000000f14237221 */ /* 0x000fe20000010000 */
[----:B---3--:R-:W-:Y:S02]  /*3350*/  F2FP.F16.F32.PACK_AB R158, R13, R24 ;  /* 0x000000180d9e723e */ /* 0x008fe400000000ff */
[----:B0-----:R-:W-:Y:S01]  /*3360*/  @P4 SHF.R.U32.HI R26, RZ, R37, R30 ;  /* 0x00000025ff1a4219 */ /* 0x001fe2000001161e */
[----:B------:R-:W-:Y:S01]  /*3370*/  FADD.FTZ R37, R159, R6 ;  /* 0x000000069f257221 */ /* 0x000fe20000010000 */
[----:B------:R-:W0:Y:S01]  /*3380*/  MUFU.EX2 R32, R32 ;  /* 0x0000002000207308 */ /* 0x000e220000000800 */
[----:B------:R-:W-:Y:S01]  /*3390*/  FADD.FTZ R6, R24, R35 ;  /* 0x0000002318067221 */ /* 0x000fe20000010000 */
[C---:B------:R-:W-:Y:S01]  /*33a0*/  F2FP.F16.F32.PACK_AB R159, R68.reuse, R159 ;  /* 0x0000009f449f723e */ /* 0x040fe200000000ff */
[----:B------:R-:W-:Y:S02]  /*33b0*/  IMAD.IADD R39, R39, 0x1, R26 ;  /* 0x0000000127277824 */ /* 0x000fe400078e021a */
[----:B------:R-:W-:Y:S01]  /*33c0*/  FADD.FTZ R26, R68, R37 ;  /* 0x00000025441a7221 */ /* 0x000fe20000010000 */
[----:B------:R-:W-:Y:S01]  /*33d0*/  FADD.FTZ R35, R13, R6 ;  /* 0x000000060d237221 */ /* 0x000fe20000010000 */
[----:B------:R-:W-:Y:S01]  /*33e0*/  CS2R R68, SRZ ;  /* 0x0000000000447805 */ /* 0x000fe2000001ff00 */
[----:B------:R-:W-:Y:S01]  /*33f0*/  IMAD.HI R39, R39, 0x2aaaaaab, RZ ;  /* 0x2aaaaaab27277827 */ /* 0x000fe200078e02ff */
[----:B------:R-:W2:Y:S03]  /*3400*/  MUFU.EX2 R25, R34 ;  /* 0x0000002200197308 */ /* 0x000ea60000000800 */
[----:B------:R-:W-:Y:S01]  /*3410*/  FADD.FTZ R37, R153, R26 ;  /* 0x0000001a99257221 */ /* 0x000fe20000010000 */
[----:B-1----:R-:W-:Y:S01]  /*3420*/  FADD.FTZ R0, R28, R35 ;  /* 0x000000231c007221 */ /* 0x002fe20000010000 */
[----:B------:R-:W-:-:S02]  /*3430*/  F2FP.F16.F32.PACK_AB R152, R21, R28 ;  /* 0x0000001c1598723e */ /* 0x000fc400000000ff */
[----:B------:R-:W-:Y:S01]  /*3440*/  FADD.FTZ R37, R74, R37 ;  /* 0x000000254a257221 */ /* 0x000fe20000010000 */
[----:B------:R-:W-:Y:S01]  /*3450*/  FADD.FTZ R35, R21, R0 ;  /* 0x0000000015237221 */ /* 0x000fe20000010000 */
[----:B------:R-:W-:Y:S01]  /*3460*/  SHF.R.U32.HI R26, RZ, 0x1f, R39 ;  /* 0x0000001fff1a7819 */ /* 0x000fe20000011627 */
[----:B------:R-:W1:Y:S01]  /*3470*/  MUFU.EX2 R36, R36 ;  /* 0x0000002400247308 */ /* 0x000e620000000800 */
[----:B------:R-:W-:Y:S01]  /*3480*/  FADD.FTZ R6, R76, R37 ;  /* 0x000000254c067221 */ /* 0x000fe20000010000 */
[----:B0-----:R-:W-:Y:S01]  /*3490*/  FADD.FTZ R0, R32, R35 ;  /* 0x0000002320007221 */ /* 0x001fe20000010000 */
[----:B------:R-:W-:Y:S02]  /*34a0*/  LEA.HI.SX32 R26, R39, R26, 0x1c ;  /* 0x0000001a271a7211 */ /* 0x000fe400078fe2ff */
[----:B------:R-:W-:Y:S01]  /*34b0*/  FADD.FTZ R37, R155, R6 ;  /* 0x000000069b257221 */ /* 0x000fe20000010000 */
[----:B------:R-:W-:Y:S02]  /*34c0*/  F2FP.F16.F32.PACK_AB R153, R74, R153 ;  /* 0x000000994a99723e */ /* 0x000fe400000000ff */
[----:B------:R-:W-:Y:S01]  /*34d0*/  CS2R R74, SRZ ;  /* 0x00000000004a7805 */ /* 0x000fe2000001ff00 */
[----:B------:R-:W0:Y:S01]  /*34e0*/  MUFU.EX2 R27, R38 ;  /* 0x00000026001b7308 */ /* 0x000e220000000800 */
[----:B--2---:R-:W-:Y:S01]  /*34f0*/  FADD.FTZ R35, R25, R0 ;  /* 0x0000000019237221 */ /* 0x004fe20000010000 */
[----:B------:R-:W-:Y:S01]  /*3500*/  FADD.FTZ R6, R80, R37 ;  /* 0x0000002550067221 */ /* 0x000fe20000010000 */
[----:B------:R-:W-:-:S02]  /*3510*/  VIMNMX R12, RZ, R26, !PT ;  /* 0x0000001aff0c7248 */ /* 0x000fc40007fe0100 */
[----:B------:R-:W-:Y:S02]  /*3520*/  F2FP.F16.F32.PACK_AB R155, R155, R76 ;  /* 0x0000004c9b9b723e */ /* 0x000fe400000000ff */
[----:B------:R-:W-:Y:S02]  /*3530*/  CS2R R76, SRZ ;  /* 0x00000000004c7805 */ /* 0x000fe4000001ff00 */
[----:B------:R-:W-:Y:S01]  /*3540*/  F2FP.F16.F32.PACK_AB R154, R25, R32 ;  /* 0x00000020199a723e */ /* 0x000fe200000000ff */
[----:B------:R-:W2:Y:S01]  /*3550*/  MUFU.EX2 R40, R40 ;  /* 0x0000002800287308 */ /* 0x000ea20000000800 */
[----:B-1----:R-:W-:Y:S01]  /*3560*/  FADD.FTZ R0, R36, R35 ;  /* 0x0000002324007221 */ /* 0x002fe20000010000 */
[C---:B------:R-:W-:Y:S01]  /*3570*/  FADD.FTZ R35, R149.reuse, R6 ;  /* 0x0000000695237221 */ /* 0x040fe20000010000 */
[----:B------:R-:W-:Y:S02]  /*3580*/  F2FP.F16.F32.PACK_AB R149, R149, R80 ;  /* 0x000000509595723e */ /* 0x000fe400000000ff */
[----:B------:R-:W-:-:S02]  /*3590*/  CS2R R80, SRZ ;  /* 0x0000000000507805 */ /* 0x000fc4000001ff00 */
[----:B------:R-:W-:Y:S01]  /*35a0*/  CS2R R24, SRZ ;  /* 0x0000000000187805 */ /* 0x000fe2000001ff00 */
[----:B------:R-:W-:Y:S01]  /*35b0*/  FADD.FTZ R6, R84, R35 ;  /* 0x0000002354067221 */ /* 0x000fe20000010000 */
[----:B------:R1:W3:Y:S01]  /*35c0*/  MUFU.EX2 R29, R42 ;  /* 0x0000002a001d7308 */ /* 0x0002e20000000800 */
[C---:B0-----:R-:W-:Y:S01]  /*35d0*/  FADD.FTZ R37, R27.reuse, R0 ;  /* 0x000000001b257221 */ /* 0x041fe20000010000 */
[----:B------:R-:W-:Y:S02]  /*35e0*/  F2FP.F16.F32.PACK_AB R148, R27, R36 ;  /* 0x000000241b94723e */ /* 0x000fe400000000ff */
[----:B------:R-:W-:-:S04]  /*35f0*/  CS2R R26, SRZ ;  /* 0x00000000001a7805 */ /* 0x000fc8000001ff00 */
[----:B------:R-:W0:Y:S01]  /*3600*/  MUFU.EX2 R88, R88 ;  /* 0x0000005800587308 */ /* 0x000e220000000800 */
[----:B--2---:R-:W-:Y:S01]  /*3610*/  FADD.FTZ R0, R40, R37 ;  /* 0x0000002528007221 */ /* 0x004fe20000010000 */
[C---:B------:R-:W-:Y:S01]  /*3620*/  FADD.FTZ R37, R151.reuse, R6 ;  /* 0x0000000697257221 */ /* 0x040fe20000010000 */
[----:B------:R-:W-:Y:S02]  /*3630*/  F2FP.F16.F32.PACK_AB R151, R151, R84 ;  /* 0x000000549797723e */ /* 0x000fe400000000ff */
[----:B------:R-:W-:Y:S02]  /*3640*/  CS2R R84, SRZ ;  /* 0x0000000000547805 */ /* 0x000fe4000001ff00 */
[----:B-1----:R-:W-:Y:S01]  /*3650*/  CS2R R42, SRZ ;  /* 0x00000000002a7805 */ /* 0x002fe2000001ff00 */
[----:B------:R-:W1:Y:S01]  /*3660*/  MUFU.EX2 R44, R44 ;  /* 0x0000002c002c7308 */ /* 0x000e620000000800 */
[C---:B---3--:R-:W-:Y:S01]  /*3670*/  FADD.FTZ R11, R29.reuse, R0 ;  /* 0x000000001d0b7221 */ /* 0x048fe20000010000 */
[----:B------:R-:W-:-:S02]  /*3680*/  F2FP.F16.F32.PACK_AB R150, R29, R40 ;  /* 0x000000281d96723e */ /* 0x000fc400000000ff */
[----:B------:R-:W-:Y:S02]  /*3690*/  CS2R R40, SRZ ;  /* 0x0000000000287805 */ /* 0x000fe4000001ff00 */
[----:B------:R-:W-:Y:S02]  /*36a0*/  CS2R R28, SRZ ;  /* 0x00000000001c7805 */ /* 0x000fe4000001ff00 */
[----:B------:R-:W2:Y:S01]  /*36b0*/  MUFU.EX2 R145, R90 ;  /* 0x0000005a00917308 */ /* 0x000ea20000000800 */
[----:B0-----:R-:W-:-:S07]  /*36c0*/  FADD.FTZ R6, R88, R37 ;  /* 0x0000002558067221 */ /* 0x001fce0000010000 */
[----:B------:R0:W3:Y:S01]  /*36d0*/  MUFU.EX2 R31, R46 ;  /* 0x0000002e001f7308 */ /* 0x0000e20000000800 */
[----:B-1----:R-:W-:-:S07]  /*36e0*/  FADD.FTZ R0, R44, R11 ;  /* 0x0000000b2c007221 */ /* 0x002fce0000010000 */
[----:B------:R-:W1:Y:S01]  /*36f0*/  MUFU.EX2 R92, R92 ;  /* 0x0000005c005c7308 */ /* 0x000e620000000800 */
[C---:B--2---:R-:W-:Y:S01]  /*3700*/  FADD.FTZ R11, R145.reuse, R6 ;  /* 0x00000006910b7221 */ /* 0x044fe20000010000 */
[----:B------:R-:W-:Y:S02]  /*3710*/  F2FP.F16.F32.PACK_AB R145, R145, R88 ;  /* 0x000000589191723e */ /* 0x000fe400000000ff */
[----:B0-----:R-:W-:-:S04]  /*3720*/  CS2R R46, SRZ ;  /* 0x00000000002e7805 */ /* 0x001fc8000001ff00 */
[----:B------:R-:W0:Y:S01]  /*3730*/  MUFU.EX2 R48, R48 ;  /* 0x0000003000307308 */ /* 0x000e220000000800 */
[C---:B---3--:R-:W-:Y:S01]  /*3740*/  FADD.FTZ R37, R31.reuse, R0 ;  /* 0x000000001f257221 */ /* 0x048fe20000010000 */
[----:B------:R-:W-:Y:S02]  /*3750*/  F2FP.F16.F32.PACK_AB R144, R31, R44 ;  /* 0x0000002c1f90723e */ /* 0x000fe400000000ff */
[----:B------:R-:W-:Y:S02]  /*3760*/  CS2R R44, SRZ ;  /* 0x00000000002c7805 */ /* 0x000fe4000001ff00 */
[----:B------:R-:W-:Y:S02]  /*3770*/  CS2R R30, SRZ ;  /* 0x00000000001e7805 */ /* 0x000fe4000001ff00 */
[----:B------:R-:W2:Y:S01]  /*3780*/  MUFU.EX2 R147, R94 ;  /* 0x0000005e00937308 */ /* 0x000ea20000000800 */
[----:B-1----:R-:W-:-:S07]  /*3790*/  FADD.FTZ R6, R92, R11 ;  /* 0x0000000b5c067221 */ /* 0x002fce0000010000 */
[----:B------:R1:W3:Y:S01]  /*37a0*/  MUFU.EX2 R7, R50 ;  /* 0x0000003200077308 */ /* 0x0002e20000000800 */
[----:B0-----:R-:W-:-:S07]  /*37b0*/  FADD.FTZ R0, R48, R37 ;  /* 0x0000002530007221 */ /* 0x001fce0000010000 */
[----:B------:R-:W0:Y:S01]  /*37c0*/  MUFU.EX2 R96, R96 ;  /* 0x0000006000607308 */ /* 0x000e220000000800 */
[C---:B--2---:R-:W-:Y:S01]  /*37d0*/  FADD.FTZ R39, R147.reuse, R6 ;  /* 0x0000000693277221 */ /* 0x044fe20000010000 */
[----:B------:R-:W-:Y:S02]  /*37e0*/  F2FP.F16.F32.PACK_AB R147, R147, R92 ;  /* 0x0000005c9393723e */ /* 0x000fe400000000ff */
[----:B-1----:R-:W-:-:S04]  /*37f0*/  CS2R R50, SRZ ;  /* 0x0000000000327805 */ /* 0x002fc8000001ff00 */
[----:B------:R-:W1:Y:S01]  /*3800*/  MUFU.EX2 R52, R52 ;  /* 0x0000003400347308 */ /* 0x000e620000000800 */
[C---:B---3--:R-:W-:Y:S01]  /*3810*/  FADD.FTZ R37, R7.reuse, R0 ;  /* 0x0000000007257221 */ /* 0x048fe20000010000 */
[----:B------:R-:W-:Y:S02]  /*3820*/  F2FP.F16.F32.PACK_AB R146, R7, R48 ;  /* 0x000000300792723e */ /* 0x000fe400000000ff */
[----:B------:R-:W-:-:S04]  /*3830*/  CS2R R48, SRZ ;  /* 0x0000000000307805 */ /* 0x000fc8000001ff00 */
[----:B------:R-:W2:Y:S01]  /*3840*/  MUFU.EX2 R141, R98 ;  /* 0x00000062008d7308 */ /* 0x000ea20000000800 */
[----:B0-----:R-:W-:Y:S01]  /*3850*/  FADD.FTZ R6, R96, R39 ;  /* 0x0000002760067221 */ /* 0x001fe20000010000 */
[----:B------:R-:W-:-:S06]  /*3860*/  CS2R R38, SRZ ;  /* 0x0000000000267805 */ /* 0x000fcc000001ff00 */
        /* <DEDUP_REMOVED lines=12> */
[----:B-1----:R-:W-:Y:S01]  /*3930*/  FADD.FTZ R6, R100, R37 ;  /* 0x0000002564067221 */ /* 0x002fe20000010000 */
[----:B------:R-:W-:-:S06]  /*3940*/  CS2R R36, SRZ ;  /* 0x0000000000247805 */ /* 0x000fcc000001ff00 */
        /* <DEDUP_REMOVED lines=9> */
[----:B------:R-:W-:Y:S02]  /*39e0*/  CS2R R56, SRZ ;  /* 0x0000000000387805 */ /* 0x000fe4000001ff00 */
[----:B------:R-:W-:Y:S02]  /*39f0*/  CS2R R34, SRZ ;  /* 0x0000000000227805 */ /* 0x000fe4000001ff00 */
[----:B------:R-:W2:Y:S01]  /*3a00*/  MUFU.EX2 R137, R104 ;  /* 0x0000006800897308 */ /* 0x000ea20000000800 */
[----:B0-----:R-:W-:-:S07]  /*3a10*/  FADD.FTZ R6, R70, R21 ;  /* 0x0000001546067221 */ /* 0x001fce0000010000 */
[----:B------:R-:W0:Y:S01]  /*3a20*/  MUFU.EX2 R106, R106 ;  /* 0x0000006a006a7308 */ /* 0x000e220000000800 */
[----:B-1----:R-:W-:-:S07]  /*3a30*/  FADD.FTZ R0, R60, R15 ;  /* 0x0000000f3c007221 */ /* 0x002fce0000010000 */
[----:B------:R1:W3:Y:S01]  /*3a40*/  MUFU.EX2 R11, R62 ;  /* 0x0000003e000b7308 */ /* 0x0002e20000000800 */
[C---:B--2---:R-:W-:Y:S01]  /*3a50*/  FADD.FTZ R15, R137.reuse, R6 ;  /* 0x00000006890f7221 */ /* 0x044fe20000010000 */
[----:B------:R-:W-:Y:S02]  /*3a60*/  F2FP.F16.F32.PACK_AB R137, R137, R70 ;  /* 0x000000468989723e */ /* 0x000fe400000000ff */
[----:B------:R-:W-:-:S04]  /*3a70*/  CS2R R70, SRZ ;  /* 0x0000000000467805 */ /* 0x000fc8000001ff00 */
[----:B------:R-:W2:Y:S01]  /*3a80*/  MUFU.EX2 R64, R64 ;  /* 0x0000004000407308 */ /* 0x000ea20000000800 */
[----:B0-----:R-:W-:Y:S01]  /*3a90*/  FADD.FTZ R6, R106, R15 ;  /* 0x0000000f6a067221 */ /* 0x001fe20000010000 */
[----:B------:R-:W-:Y:S02]  /*3aa0*/  IADD3 R15, R72, -0x2, RZ ;  /* 0xfffffffe480f7810 */ /* 0x000fe40007ffe0ff */
[----:B------:R-:W-:Y:S02]  /*3ab0*/  CS2R R72, SRZ ;  /* 0x0000000000487805 */ /* 0x000fe4000001ff00 */
[----:B-1----:R-:W-:Y:S02]  /*3ac0*/  CS2R R62, SRZ ;  /* 0x00000000003e7805 */ /* 0x002fe4000001ff00 */
[----:B------:R-:W-:Y:S01]  /*3ad0*/  ISETP.GE.AND P1, PT, R15, R12, PT ;  /* 0x0000000c0f00720c */ /* 0x000fe20003f26270 */
[----:B------:R0:W1:Y:S01]  /*3ae0*/  MUFU.EX2 R13, R66 ;  /* 0x00000042000d7308 */ /* 0x0000620000000800 */
[C---:B---3--:R-:W-:Y:S01]  /*3af0*/  FADD.FTZ R7, R11.reuse, R0 ;  /* 0x000000000b077221 */ /* 0x048fe20000010000 */
[----:B------:R-:W-:-:S02]  /*3b00*/  F2FP.F16.F32.PACK_AB R136, R11, R60 ;  /* 0x0000003c0b88723e */ /* 0x000fc400000000ff */
[----:B------:R-:W-:-:S04]  /*3b10*/  CS2R R60, SRZ ;  /* 0x00000000003c7805 */ /* 0x000fc8000001ff00 */
[----:B------:R3:W4:Y:S01]  /*3b20*/  MUFU.EX2 R139, R8 ;  /* 0x00000008008b7308 */ /* 0x0007220000000800 */
[----:B--2---:R-:W-:Y:S01]  /*3b30*/  FADD.FTZ R0, R64, R7 ;  /* 0x0000000740007221 */ /* 0x004fe20000010000 */
[----:B0-----:R-:W-:-:S03]  /*3b40*/  CS2R R66, SRZ ;  /* 0x0000000000427805 */ /* 0x001fc6000001ff00 */
[C---:B-1----:R-:W-:Y:S01]  /*3b50*/  FADD.FTZ R7, R13.reuse, R0 ;  /* 0x000000000d077221 */ /* 0x042fe20000010000 */
[----:B------:R-:W-:Y:S01]  /*3b60*/  F2FP.F16.F32.PACK_AB R138, R13, R64 ;  /* 0x000000400d8a723e */ /* 0x000fe200000000ff */
[----:B------:R-:W-:Y:S01]  /*3b70*/  IMAD.MOV.U32 R0, RZ, RZ, 0x3f800000 ;  /* 0x3f800000ff007424 */ /* 0x000fe200078e00ff */
[----:B------:R-:W-:Y:S01]  /*3b80*/  CS2R R64, SRZ ;  /* 0x0000000000407805 */ /* 0x000fe2000001ff00 */
[----:B---3--:R-:W-:Y:S02]  /*3b90*/  IMAD.MOV.U32 R8, RZ, RZ, 0x3f800000 ;  /* 0x3f800000ff087424 */ /* 0x008fe400078e00ff */
[C---:B----4-:R-:W-:Y:S01]  /*3ba0*/  FADD.FTZ R6, R139.reuse, R6 ;  /* 0x000000068b067221 */ /* 0x050fe20000010000 */
[----:B------:R-:W-:Y:S01]  /*3bb0*/  F2FP.F16.F32.PACK_AB R139, R139, R106 ;  /* 0x0000006a8b8b723e */ /* 0x000fe200000000ff */
[----:B------:R-:W-:Y:S06]  /*3bc0*/  @!P1 BRA `(.L_x_2202) ;  /* 0x0000002800909947 */ /* 0x000fec0003800000 */
[----:B------:R-:W-:Y:S01]  /*3bd0*/  IMAD.MOV.U32 R11, RZ, RZ, R14 ;  /* 0x000000ffff0b7224 */ /* 0x000fe200078e000e */
[----:B------:R-:W-:Y:S01]  /*3be0*/  MOV R13, R10 ;  /* 0x0000000a000d7202 */ /* 0x000fe20000000f00 */
[----:B------:R-:W-:Y:S01]  /*3bf0*/  IMAD.MOV.U32 R0, RZ, RZ, 0x3f800000 ;  /* 0x3f800000ff007424 */ /* 0x000fe200078e00ff */
[----:B------:R-:W-:Y:S01]  /*3c00*/  UMOV UR4, UR38 ;  /* 0x0000002600047c82 */ /* 0x000fe20008000000 */
[----:B------:R-:W-:Y:S01]  /*3c10*/  IMAD.MOV.U32 R87, RZ, RZ, RZ ;  /* 0x000000ffff577224 */ /* 0x000fe200078e00ff */
[----:B------:R-:W-:Y:S01]  /*3c20*/  UMOV UR5, UR39 ;  /* 0x0000002700057c82 */ /* 0x000fe20008000000 */
[----:B------:R-:W-:Y:S01]  /*3c30*/  ULDC UR11, c[0x0][0x288] ;  /* 0x0000a200000b7ab9 */ /* 0x000fe20000000800 */
[----:B------:R-:W-:-:S05]  /*3c40*/  ULDC UR6, c[0x0][0x9d8] ;  /* 0x0002760000067ab9 */ /* 0x000fca0000000800 */
.L_x_2213:
[----:B------:R-:W-:-:S04]  /*3c50*/  UISETP.NE.AND UP0, UPT, UR5, 0x1, UPT ;  /* 0x000000010500788c */ /* 0x000fc8000bf05270 */
[----:B------:R-:W-:-:S04]  /*3c60*/  USEL UR38, URZ, 0x1, UP0 ;  /* 0x000000013f267887 */ /* 0x000fc80008000000 */
[----:B------:R-:W-:Y:S01]  /*3c70*/  ULOP3.LUT UR38, UR4, UR38, URZ, 0x3c, !UPT ;  /* 0x0000002604267292 */ /* 0x000fe2000f8e3c3f */
[----:B------:R-:W-:Y:S11]  /*3c80*/  @!P0 BRA `(.L_x_2203) ;  /* 0x0000000000048947 */ /* 0x000ff60003800000 */
[----:B------:R-:W-:Y:S01]  /*3c90*/  BPT.TRAP 0x1 ;  /* 0x000000040000795c */ /* 0x000fe20000300000 */
.L_x_2203:
        /* <DEDUP_REMOVED lines=9> */
.L_x_2204:
[----:B-1----:R-:W-:Y:S05]  /*3d30*/  @P1 BRA `(.L_x_2205) ;  /* 0x0000000000081947 */ /* 0x002fea0003800000 */
[----:B------:R-:W1:Y:S02]  /*3d40*/  SYNCS.PHASECHK.TRANS64.TRYWAIT P1, [UR7+0x2a830], R9 ;  /* 0x02a83009ff0075a7 */ /* 0x000e640008020147 */
[----:B-1----:R-:W-:Y:S05]  /*3d50*/  @!P1 BRA `(.L_x_2206) ;  /* 0x000000b400b49947 */ /* 0x002fea0003800000 */
.L_x_2205:
        /* <DEDUP_REMOVED lines=143> */
.L_x_2207:
[----:B------:R-:W-:Y:S01]  /*4650*/  ULEA UR10, UR5, UR40, 0x3 ;  /* 0x00000028050a7291 */ /* 0x000fe2000f8e183f */
[----:B------:R-:W-:-:S04]  /*4660*/  MOV R0, UR4 ;  /* 0x0000000400007c02 */ /* 0x000fc80008000f00 */
[----:B------:R-:W-:-:S04]  /*4670*/  SHF.L.U32 R0, R0, 0x1f, RZ ;  /* 0x0000001f00007819 */ /* 0x000fc800000006ff */
[----:B------:R2:W3:Y:S01]  /*4680*/  SYNCS.PHASECHK.TRANS64.TRYWAIT P1, [UR10+0x2a850], R0 ;  /* 0x02a85000ff0075a7 */ /* 0x0004e2000802014a */
[----:B------:R-:W-:Y:S05]  /*4690*/  @!P0 BRA `(.L_x_2208) ;  /* 0x0000000000048947 */ /* 0x000fea0003800000 */
[----:B------:R-:W-:Y:S01]  /*46a0*/  BPT.TRAP 0x1 ;  /* 0x000000040000795c */ /* 0x000fe20000300000 */
.L_x_2208:
[----:B---3--:R-:W-:Y:S05]  /*46b0*/  @P1 BRA `(.L_x_2209) ;  /* 0x0000000000081947 */ /* 0x008fea0003800000 */
[----:B------:R-:W3:Y:S02]  /*46c0*/  SYNCS.PHASECHK.TRANS64.TRYWAIT P1, [UR10+0x2a850], R0 ;  /* 0x02a85000ff0075a7 */ /* 0x000ee4000802014a */
[----:B---3--:R-:W-:Y:S05]  /*46d0*/  @!P1 BRA `(.L_x_2210) ;  /* 0x000000ac006c9947 */ /* 0x008fea0003800000 */
.L_x_2209:
        /* <DEDUP_REMOVED lines=38> */
.L_x_2211:
[----:B------:R-:W-:Y:S01]  /*4940*/  ISETP.NE.AND P1, PT, R171, 0x1, PT ;  /* 0x00000001ab00780c */ /* 0x000fe20003f25270 */
[----:B------:R-:W-:Y:S01]  /*4950*/  FMUL.FTZ R20, R94, UR6 ;  /* 0x000000065e147c20 */ /* 0x000fe20008410000 */
[----:B-1----:R-:W-:Y:S02]  /*4960*/  IMAD.IADD R10, R19, 0x1, R16 ;  /* 0x00000001130a7824 */ /* 0x002fe400078e0210 */
[----:B0-2---:R-:W-:Y:S01]  /*4970*/  FMUL.FTZ R0, R90, UR6 ;  /* 0x000000065a007c20 */ /* 0x005fe20008410000 */
[----:B------:R-:W-:Y:S01]  /*4980*/  FMUL.FTZ R90, R102, UR6 ;  /* 0x00000006665a7c20 */ /* 0x000fe20008410000 */
[----:B------:R-:W-:Y:S01]  /*4990*/  FMUL.FTZ R92, R92, UR6 ;  /* 0x000000065c5c7c20 */ /* 0x000fe20008410000 */
[----:B------:R-:W0:Y:S01]  /*49a0*/  LDC R102, c[0x0][0x2f0] ;  /* 0x0000bc00ff667b82 */ /* 0x000e220000000800 */
[----:B------:R-:W-:Y:S01]  /*49b0*/  FMUL.FTZ R88, R88, UR6 ;  /* 0x0000000658587c20 */ /* 0x000fe20008410000 */
[----:B------:R-:W-:Y:S01]  /*49c0*/  FMUL.FTZ R97, R97, UR6 ;  /* 0x0000000661617c20 */ /* 0x000fe20008410000 */
[----:B------:R1:W-:Y:S01]  /*49d0*/  MUFU.TANH R146, R92 ;  /* 0x0000005c00927308 */ /* 0x0003e20000002400 */
[----:B------:R-:W-:Y:S01]  /*49e0*/  FMUL.FTZ R89, R89, UR6 ;  /* 0x0000000659597c20 */ /* 0x000fe20008410000 */
[----:B------:R-:W-:Y:S01]  /*49f0*/  FMUL.FTZ R93, R93, UR6 ;  /* 0x000000065d5d7c20 */ /* 0x000fe20008410000 */
[----:B------:R-:W-:Y:S01]  /*4a00*/  FMUL.FTZ R21, R99, UR6 ;  /* 0x0000000663157c20 */ /* 0x000fe20008410000 */
[----:B------:R-:W-:Y:S01]  /*4a10*/  FMUL.FTZ R96, R96, UR6 ;  /* 0x0000000660607c20 */ /* 0x000fe20008410000 */
[----:B------:R-:W2:Y:S01]  /*4a20*/  @P1 LDC R9, c[0x0][0x44c] ;  /* 0x00011300ff091b82 */ /* 0x000ea20000000800 */
[----:B------:R-:W-:Y:S01]  /*4a30*/  FMUL.FTZ R100, R100, UR6 ;  /* 0x0000000664647c20 */ /* 0x000fe20008410000 */
[----:B------:R-:W-:Y:S01]  /*4a40*/  FMUL.FTZ R101, R101, UR6 ;  /* 0x0000000665657c20 */ /* 0x000fe20008410000 */
[----:B------:R3:W4:Y:S01]  /*4a50*/  MUFU.TANH R150, R88 ;  /* 0x0000005800967308 */ /* 0x0007220000002400 */
[----:B-1----:R-:W-:Y:S01]  /*4a60*/  FMUL.FTZ R92, R106, UR6 ;  /* 0x000000066a5c7c20 */ /* 0x002fe20008410000 */
[----:B------:R-:W-:-:S02]  /*4a70*/  IMAD.MOV.U32 R106, RZ, RZ, -0x60 ;  /* 0xffffffa0ff6a7424 */ /* 0x000fc400078e00ff */
[----:B------:R-:W-:Y:S01]  /*4a80*/  FMUL.FTZ R104, R104, UR6 ;  /* 0x0000000668687c20 */ /* 0x000fe20008410000 */
[----:B------:R-:W-:Y:S01]  /*4a90*/  FMUL.FTZ R105, R105, UR6 ;  /* 0x0000000669697c20 */ /* 0x000fe20008410000 */
[----:B------:R-:W1:Y:S01]  /*4aa0*/  @P1 LDC R94, c[0x0][0x450] ;  /* 0x00011400ff5e1b82 */ /* 0x000e620000000800 */
[----:B------:R-:W-:Y:S01]  /*4ab0*/  FMUL.FTZ R108, R108, UR6 ;  /* 0x000000066c6c7c20 */ /* 0x000fe20008410000 */
[----:B------:R-:W-:Y:S01]  /*4ac0*/  FMUL.FTZ R109, R109, UR6 ;  /* 0x000000066d6d7c20 */ /* 0x000fe20008410000 */
[----:B------:R-:W-:Y:S01]  /*4ad0*/  MUFU.TANH R140, R97 ;  /* 0x00000061008c7308 */ /* 0x000fe20000002400 */
[----:B---3--:R-:W-:Y:S01]  /*4ae0*/  FMUL.FTZ R88, R98, UR6 ;  /* 0x0000000662587c20 */ /* 0x008fe20008410000 */
[----:B------:R-:W-:Y:S01]  /*4af0*/  FMUL.FTZ R112, R112, UR6 ;  /* 0x0000000670707c20 */ /* 0x000fe20008410000 */
[----:B------:R-:W-:Y:S01]  /*4b00*/  FMUL.FTZ R113, R113, UR6 ;  /* 0x0000000671717c20 */ /* 0x000fe20008410000 */
[----:B------:R-:W-:Y:S01]  /*4b10*/  FMUL.FTZ R116, R116, UR6 ;  /* 0x0000000674747c20 */ /* 0x000fe20008410000 */
[----:B------:R-:W-:Y:S01]  /*4b20*/  FMUL.FTZ R117, R117, UR6 ;  /* 0x0000000675757c20 */ /* 0x000fe20008410000 */
[----:B------:R-:W-:Y:S01]  /*4b30*/  FMUL.FTZ R120, R120, UR6 ;  /* 0x0000000678787c20 */ /* 0x000fe20008410000 */
[----:B------:R-:W-:Y:S01]  /*4b40*/  FMUL.FTZ R121, R121, UR6 ;  /* 0x0000000679797c20 */ /* 0x000fe20008410000 */
[----:B------:R3:W5:Y:S01]  /*4b50*/  MUFU.TANH R148, R89 ;  /* 0x0000005900947308 */ /* 0x0007620000002400 */
[----:B------:R-:W-:Y:S01]  /*4b60*/  FMUL.FTZ R124, R124, UR6 ;  /* 0x000000067c7c7c20 */ /* 0x000fe20008410000 */
[----:B------:R-:W-:Y:S01]  /*4b70*/  FMUL.FTZ R125, R125, UR6 ;  /* 0x000000067d7d7c20 */ /* 0x000fe20008410000 */
[----:B------:R-:W-:Y:S01]  /*4b80*/  FMUL.FTZ R128, R128, UR6 ;  /* 0x0000000680807c20 */ /* 0x000fe20008410000 */
[----:B------:R-:W-:Y:S01]  /*4b90*/  FMUL.FTZ R129, R129, UR6 ;  /* 0x0000000681817c20 */ /* 0x000fe20008410000 */
[----:B--2---:R-:W-:-:S04]  /*4ba0*/  @P1 IMAD.HI.U32 R9, R10, R9, RZ ;  /* 0x000000090a091227 */ /* 0x004fc800078e00ff */
[----:B------:R-:W-:Y:S01]  /*4bb0*/  FMUL.FTZ R132, R132, UR6 ;  /* 0x0000000684847c20 */ /* 0x000fe20008410000 */
[----:B------:R-:W-:Y:S01]  /*4bc0*/  FMUL.FTZ R133, R133, UR6 ;  /* 0x0000000685857c20 */ /* 0x000fe20008410000 */
[----:B------:R2:W5:Y:S01]  /*4bd0*/  MUFU.TANH R144, R93 ;  /* 0x0000005d00907308 */ /* 0x0005620000002400 */
[----:B------:R-:W-:Y:S01]  /*4be0*/  FMUL.FTZ R8, R91, UR6 ;  /* 0x000000065b087c20 */ /* 0x000fe20008410000 */
[----:B------:R-:W-:Y:S01]  /*4bf0*/  FMUL.FTZ R14, R95, UR6 ;  /* 0x000000065f0e7c20 */ /* 0x000fe20008410000 */
[----:B---3--:R-:W-:Y:S01]  /*4c00*/  FMUL.FTZ R89, R103, UR6 ;  /* 0x0000000667597c20 */ /* 0x008fe20008410000 */
[----:B------:R-:W-:Y:S01]  /*4c10*/  FMUL.FTZ R118, R118, UR6 ;  /* 0x0000000676767c20 */ /* 0x000fe20008410000 */
[----:B-1----:R-:W-:Y:S01]  /*4c20*/  @P1 SHF.R.U32.HI R10, RZ, R94, R9 ;  /* 0x0000005eff0a1219 */ /* 0x002fe20000011609 */
[----:B------:R-:W-:Y:S02]  /*4c30*/  IMAD R9, R15, R106, 0x1 ;  /* 0x000000010f097424 */ /* 0x000fe400078e026a */
[----:B------:R-:W-:Y:S01]  /*4c40*/  FMUL.FTZ R91, R107, UR6 ;  /* 0x000000066b5b7c20 */ /* 0x000fe20008410000 */
[----:B------:R-:W1:Y:S01]  /*4c50*/  MUFU.TANH R96, R96 ;  /* 0x0000006000607308 */ /* 0x000e620000002400 */
[----:B--2---:R-:W-:Y:S01]  /*4c60*/  FMUL.FTZ R93, R110, UR6 ;  /* 0x000000066e5d7c20 */ /* 0x004fe20008410000 */
[----:B------:R-:W2:Y:S01]  /*4c70*/  SHFL.IDX PT, R94, R10, RZ, 0x1c1f ;  /* 0x001c1fff0a5e7589 */ /* 0x000ea200000e0000 */
[----:B------:R-:W-:-:S02]  /*4c80*/  IMAD R9, R18, -0x2, R9 ;  /* 0xfffffffe12097824 */ /* 0x000fc400078e0209 */
[----:B------:R-:W-:Y:S01]  /*4c90*/  FMUL.FTZ R122, R122, UR6 ;  /* 0x000000067a7a7c20 */ /* 0x000fe20008410000 */
[----:B------:R-:W-:Y:S01]  /*4ca0*/  FMUL.FTZ R95, R111, UR6 ;  /* 0x000000066f5f7c20 */ /* 0x000fe20008410000 */
[----:B------:R-:W3:Y:S01]  /*4cb0*/  SHFL.IDX PT, R10, R10, 0x1, 0x1c1f ;  /* 0x003c1f000a0a7f89 */ /* 0x000ee200000e0000 */
[----:B0-----:R-:W-:Y:S01]  /*4cc0*/  IMAD R97, R102, UR42, R9 ;  /* 0x0000002a66617c24 */ /* 0x001fe2000f8e0209 */
        /* <DEDUP_REMOVED lines=11> */
[----:B------:R-:W-:-:S04]  /*4d80*/  UIADD3 UR7, UR7, 0x2a840, URZ ;  /* 0x0002a84007077890 */ /* 0x000fc8000fffe03f */
[----:B------:R-:W-:Y:S01]  /*4d90*/  UPRMT UR7, UR43, 0x654, UR7 ;  /* 0x000006542b077896 */ /* 0x000fe20008000007 */
[----:B------:R-:W3:Y:S01]  /*4da0*/  MUFU.TANH R104, R104 ;  /* 0x0000006800687308 */ /* 0x000ee20000002400 */
[----:B--2---:R-:W-:-:S04]  /*4db0*/  IADD3 R99, R94, -UR11, R97 ;  /* 0x8000000b5e637c10 */ /* 0x004fc8000fffe061 */
[C---:B------:R-:W-:Y:S02]  /*4dc0*/  ISETP.GT.AND P1, PT, R99.reuse, RZ, PT ;  /* 0x000000ff6300720c */ /* 0x040fe40003f24270 */
[C---:B------:R-:W-:Y:S01]  /*4dd0*/  ISETP.GT.AND P2, PT, R99.reuse, 0x1, PT ;  /* 0x000000016300780c */ /* 0x040fe20003f44270 */
[----:B------:R-:W2:Y:S01]  /*4de0*/  MUFU.TANH R105, R105 ;  /* 0x0000006900697308 */ /* 0x000ea20000002400 */
[----:B----4-:R-:W-:Y:S01]  /*4df0*/  FSEL R150, R150, -INF , P1 ;  /* 0xff80000096967808 */ /* 0x010fe20000800000 */
[----:B------:R-:W-:Y:S01]  /*4e00*/  SYNCS.ARRIVE.TRANS64.RED.A1T0 RZ, [UR7], RZ ;  /* 0x000000ffffff79a7 */ /* 0x000fe20008100407 */
[C---:B------:R-:W-:Y:S02]  /*4e10*/  ISETP.GT.AND P1, PT, R99.reuse, 0x8, PT ;  /* 0x000000086300780c */ /* 0x040fe40003f24270 */
[----:B-----5:R-:W-:Y:S02]  /*4e20*/  FSEL R148, R148, -INF , P2 ;  /* 0xff80000094947808 */ /* 0x020fe40001000000 */
[----:B------:R-:W-:Y:S01]  /*4e30*/  FMNMX.FTZ R9, R150, R13, !PT ;  /* 0x0000000d96097209 */ /* 0x000fe20007810000 */
[----:B------:R-:W4:Y:S01]  /*4e40*/  MUFU.TANH R108, R108 ;  /* 0x0000006c006c7308 */ /* 0x000f220000002400 */
[----:B------:R-:W-:-:S02]  /*4e50*/  ISETP.GT.AND P2, PT, R99, 0x9, PT ;  /* 0x000000096300780c */ /* 0x000fc40003f44270 */
[----:B------:R-:W-:Y:S02]  /*4e60*/  FSEL R146, R146, -INF , P1 ;  /* 0xff80000092927808 */ /* 0x000fe40000800000 */
[----:B------:R-:W-:Y:S02]  /*4e70*/  FMNMX.FTZ R9, R148, R9, !PT ;  /* 0x0000000994097209 */ /* 0x000fe40007810000 */
[C---:B------:R-:W-:Y:S01]  /*4e80*/  ISETP.GT.AND P1, PT, R99.reuse, 0x10, PT ;  /* 0x000000106300780c */ /* 0x040fe20003f24270 */
[----:B------:R-:W5:Y:S01]  /*4e90*/  MUFU.TANH R98, R109 ;  /* 0x0000006d00627308 */ /* 0x000f620000002400 */
[----:B------:R-:W-:Y:S02]  /*4ea0*/  FSEL R144, R144, -INF , P2 ;  /* 0xff80000090907808 */ /* 0x000fe40001000000 */
[----:B------:R-:W-:Y:S02]  /*4eb0*/  FMNMX.FTZ R9, R146, R9, !PT ;  /* 0x0000000992097209 */ /* 0x000fe40007810000 */
[----:B------:R-:W-:-:S02]  /*4ec0*/  ISETP.GT.AND P2, PT, R99, 0x11, PT ;  /* 0x000000116300780c */ /* 0x000fc40003f44270 */
[----:B-1----:R-:W-:Y:S01]  /*4ed0*/  FSEL R142, R96, -INF , P1 ;  /* 0xff800000608e7808 */ /* 0x002fe20000800000 */
[----:B------:R-:W1:Y:S01]  /*4ee0*/  MUFU.TANH R102, R112 ;  /* 0x0000007000667308 */ /* 0x000e620000002400 */
[----:B------:R-:W-:Y:S02]  /*4ef0*/  FMNMX.FTZ R9, R144, R9, !PT ;  /* 0x0000000990097209 */ /* 0x000fe40007810000 */
[C---:B------:R-:W-:Y:S02]  /*4f00*/  ISETP.GT.AND P1, PT, R99.reuse, 0x18, PT ;  /* 0x000000186300780c */ /* 0x040fe40003f24270 */
[----:B------:R-:W-:Y:S02]  /*4f10*/  FSEL R140, R140, -INF , P2 ;  /* 0xff8000008c8c7808 */ /* 0x000fe40001000000 */
[----:B------:R-:W-:Y:S01]  /*4f20*/  FMNMX.FTZ R9, R142, R9, !PT ;  /* 0x000000098e097209 */ /* 0x000fe20007810000 */
[----:B------:R-:W1:Y:S01]  /*4f30*/  MUFU.TANH R113, R113 ;  /* 0x0000007100717308 */ /* 0x000e620000002400 */
[----:B------:R-:W-:-:S02]  /*4f40*/  ISETP.GT.AND P2, PT, R99, 0x19, PT ;  /* 0x000000196300780c */ /* 0x000fc40003f44270 */
[----:B0-----:R-:W-:Y:S02]  /*4f50*/  FSEL R136, R100, -INF , P1 ;  /* 0xff80000064887808 */ /* 0x001fe40000800000 */
[----:B------:R-:W-:Y:S02]  /*4f60*/  FMNMX.FTZ R9, R140, R9, !PT ;  /* 0x000000098c097209 */ /* 0x000fe40007810000 */
[----:B------:R-:W-:Y:S01]  /*4f70*/  ISETP.GT.AND P1, PT, R99, 0x20, PT ;  /* 0x000000206300780c */ /* 0x000fe20003f24270 */
[----:B------:R-:W0:Y:S01]  /*4f80*/  MUFU.TANH R116, R116 ;  /* 0x0000007400747308 */ /* 0x000e220000002400 */
[----:B---3--:R-:W-:Y:S02]  /*4f90*/  FSEL R106, R101, -INF , P2 ;  /* 0xff800000656a7808 */ /* 0x008fe40001000000 */
[----:B------:R-:W-:Y:S02]  /*4fa0*/  FMNMX.FTZ R9, R136, R9, !PT ;  /* 0x0000000988097209 */ /* 0x000fe40007810000 */
[----:B------:R-:W-:-:S02]  /*4fb0*/  ISETP.GT.AND P2, PT, R99, 0x21, PT ;  /* 0x000000216300780c */ /* 0x000fc40003f44270 */
[----:B------:R-:W-:Y:S01]  /*4fc0*/  FSEL R100, R104, -INF , P1 ;  /* 0xff80000068647808 */ /* 0x000fe20000800000 */
[----:B------:R-:W3:Y:S01]  /*4fd0*/  MUFU.TANH R110, R117 ;  /* 0x00000075006e7308 */ /* 0x000ee20000002400 */
[----:B------:R-:W-:Y:S02]  /*4fe0*/  FMNMX.FTZ R9, R106, R9, !PT ;  /* 0x000000096a097209 */ /* 0x000fe40007810000 */
[----:B------:R-:W-:Y:S02]  /*4ff0*/  ISETP.GT.AND P1, PT, R99, 0x28, PT ;  /* 0x000000286300780c */ /* 0x000fe40003f24270 */
[----:B--2---:R-:W-:Y:S02]  /*5000*/  FSEL R96, R105, -INF , P2 ;  /* 0xff80000069607808 */ /* 0x004fe40001000000 */
[----:B------:R-:W-:Y:S01]  /*5010*/  FMNMX.FTZ R9, R100, R9, !PT ;  /* 0x0000000964097209 */ /* 0x000fe20007810000 */
[----:B------:R-:W2:Y:S01]  /*5020*/  MUFU.TANH R112, R120 ;  /* 0x0000007800707308 */ /* 0x000ea20000002400 */
[----:B------:R-:W-:-:S02]  /*5030*/  ISETP.GT.AND P2, PT, R99, 0x29, PT ;  /* 0x000000296300780c */ /* 0x000fc40003f44270 */
[----:B----4-:R-:W-:Y:S02]  /*5040*/  FSEL R94, R108, -INF , P1 ;  /* 0xff8000006c5e7808 */ /* 0x010fe40000800000 */
[----:B------:R-:W-:Y:S02]  /*5050*/  FMNMX.FTZ R9, R96, R9, !PT ;  /* 0x0000000960097209 */ /* 0x000fe40007810000 */
[C---:B------:R-:W-:Y:S01]  /*5060*/  ISETP.GT.AND P1, PT, R99.reuse, 0x30, PT ;  /* 0x000000306300780c */ /* 0x040fe20003f24270 */
[----:B------:R-:W4:Y:S01]  /*5070*/  MUFU.TANH R121, R121 ;  /* 0x0000007900797308 */ /* 0x000f220000002400 */
[----:B-----5:R-:W-:Y:S02]  /*5080*/  FSEL R98, R98, -INF , P2 ;  /* 0xff80000062627808 */ /* 0x020fe40001000000 */
[----:B------:R-:W-:Y:S02]  /*5090*/  FMNMX.FTZ R9, R94, R9, !PT ;  /* 0x000000095e097209 */ /* 0x000fe40007810000 */
[----:B------:R-:W-:-:S02]  /*50a0*/  ISETP.GT.AND P2, PT, R99, 0x31, PT ;  /* 0x000000316300780c */ /* 0x000fc40003f44270 */
[----:B-1----:R-:W-:Y:S01]  /*50b0*/  FSEL R102, R102, -INF , P1 ;  /* 0xff80000066667808 */ /* 0x002fe20000800000 */
[----:B------:R-:W1:Y:S01]  /*50c0*/  MUFU.TANH R120, R124 ;  /* 0x0000007c00787308 */ /* 0x000e620000002400 */
[----:B------:R-:W-:Y:S02]  /*50d0*/  FMNMX.FTZ R9, R98, R9, !PT ;  /* 0x0000000962097209 */ /* 0x000fe40007810000 */
[----:B------:R-:W-:Y:S02]  /*50e0*/  ISETP.GT.AND P1, PT, R99, 0x38, PT ;  /* 0x000000386300780c */ /* 0x000fe40003f24270 */
[----:B------:R-:W-:Y:S02]  /*50f0*/  FSEL R104, R113, -INF , P2 ;  /* 0xff80000071687808 */ /* 0x000fe40001000000 */
[----:B------:R-:W-:Y:S01]  /*5100*/  FMNMX.FTZ R9, R102, R9, !PT ;  /* 0x0000000966097209 */ /* 0x000fe20007810000 */
[----:B------:R-:W5:Y:S01]  /*5110*/  MUFU.TANH R125, R125 ;  /* 0x0000007d007d7308 */ /* 0x000f620000002400 */
[----:B------:R-:W-:-:S02]  /*5120*/  ISETP.GT.AND P2, PT, R99, 0x39, PT ;  /* 0x000000396300780c */ /* 0x000fc40003f44270 */
[----:B0-----:R-:W-:Y:S02]  /*5130*/  FSEL R108, R116, -INF , P1 ;  /* 0xff800000746c7808 */ /* 0x001fe40000800000 */
[----:B------:R-:W-:Y:S02]  /*5140*/  FMNMX.FTZ R9, R104, R9, !PT ;  /* 0x0000000968097209 */ /* 0x000fe40007810000 */
[C---:B------:R-:W-:Y:S01]  /*5150*/  ISETP.GT.AND P1, PT, R99.reuse, 0x40, PT ;  /* 0x000000406300780c */ /* 0x040fe20003f24270 */
[----:B------:R-:W0:Y:S01]  /*5160*/  MUFU.TANH R128, R128 ;  /* 0x0000008000807308 */ /* 0x000e220000002400 */
[----:B---3--:R-:W-:Y:S02]  /*5170*/  FSEL R110, R110, -INF , P2 ;  /* 0xff8000006e6e7808 */ /* 0x008fe40001000000 */
[----:B------:R-:W-:Y:S02]  /*5180*/  FMNMX.FTZ R9, R108, R9, !PT ;  /* 0x000000096c097209 */ /* 0x000fe40007810000 */
[----:B------:R-:W-:-:S02]  /*5190*/  ISETP.GT.AND P2, PT, R99, 0x41, PT ;  /* 0x000000416300780c */ /* 0x000fc40003f44270 */
[----:B--2---:R-:W-:Y:S01]  /*51a0*/  FSEL R112, R112, -INF , P1 ;  /* 0xff80000070707808 */ /* 0x004fe20000800000 */
[----:B------:R-:W2:Y:S01]  /*51b0*/  MUFU.TANH R129, R129 ;  /* 0x0000008100817308 */ /* 0x000ea20000002400 */
[----:B------:R-:W-:Y:S02]  /*51c0*/  FMNMX.FTZ R9, R110, R9, !PT ;  /* 0x000000096e097209 */ /* 0x000fe40007810000 */
[----:B------:R-:W-:Y:S02]  /*51d0*/  ISETP.GT.AND P1, PT, R99, 0x48, PT ;  /* 0x000000486300780c */ /* 0x000fe40003f24270 */
[----:B----4-:R-:W-:Y:S02]  /*51e0*/  FSEL R116, R121, -INF , P2 ;  /* 0xff80000079747808 */ /* 0x010fe40001000000 */
[----:B------:R-:W-:Y:S01]  /*51f0*/  FMNMX.FTZ R9, R112, R9, !PT ;  /* 0x0000000970097209 */ /* 0x000fe20007810000 */
[----:B------:R-:W3:Y:S01]  /*5200*/  MUFU.TANH R132, R132 ;  /* 0x0000008400847308 */ /* 0x000ee20000002400 */
[----:B------:R-:W-:-:S02]  /*5210*/  ISETP.GT.AND P2, PT, R99, 0x49, PT ;  /* 0x000000496300780c */ /* 0x000fc40003f44270 */
[----:B-1----:R-:W-:Y:S02]  /*5220*/  FSEL R120, R120, -INF , P1 ;  /* 0xff80000078787808 */ /* 0x002fe40000800000 */
[----:B------:R-:W-:Y:S02]  /*5230*/  FMNMX.FTZ R9, R116, R9, !PT ;  /* 0x0000000974097209 */ /* 0x000fe40007810000 */
[----:B------:R-:W-:Y:S01]  /*5240*/  ISETP.GT.AND P1, PT, R99, 0x50, PT ;  /* 0x000000506300780c */ /* 0x000fe20003f24270 */
[----:B------:R-:W1:Y:S01]  /*5250*/  MUFU.TANH R133, R133 ;  /* 0x0000008500857308 */ /* 0x000e620000002400 */
[----:B-----5:R-:W-:Y:S02]  /*5260*/  FSEL R124, R125, -INF , P2 ;  /* 0xff8000007d7c7808 */ /* 0x020fe40001000000 */
[----:B------:R-:W-:Y:S01]  /*5270*/  FMNMX.FTZ R101, R120, R9, !PT ;  /* 0x0000000978657209 */ /* 0x000fe20007810000 */
[----:B------:R-:W-:Y:S01]  /*5280*/  FMUL.FTZ R9, R114, UR6 ;  /* 0x0000000672097c20 */ /* 0x000fe20008410000 */
[----:B------:R-:W-:-:S02]  /*5290*/  ISETP.GT.AND P2, PT, R99, 0x51, PT ;  /* 0x000000516300780c */ /* 0x000fc40003f44270 */
        /* <DEDUP_REMOVED lines=8> */
[----:B---3--:R-:W-:Y:S02]  /*5320*/  FSEL R132, R132, -INF , P1 ;  /* 0xff80000084847808 */ /* 0x008fe40000800000 */
[----:B------:R-:W-:Y:S02]  /*5330*/  FMNMX.FTZ R101, R128, R101, !PT ;  /* 0x0000006580657209 */ /* 0x000fe40007810000 */
[----:B-1----:R-:W-:Y:S01]  /*5340*/  FSEL R138, R133, -INF , P2 ;  /* 0xff800000858a7808 */ /* 0x002fe20001000000 */
[----:B------:R-:W1:Y:S01]  /*5350*/  MUFU.TANH R20, R20 ;  /* 0x0000001400147308 */ /* 0x000e620000002400 */
[----:B------:R-:W-:Y:S02]  /*5360*/  FMNMX.FTZ R101, R132, R101, !PT ;  /* 0x0000006584657209 */ /* 0x000fe40007810000 */
[----:B------:R-:W-:Y:S02]  /*5370*/  IADD3 R97, R10, -UR11, R97 ;  /* 0x8000000b0a617c10 */ /* 0x000fe4000fffe061 */
[----:B------:R-:W-:-:S02]  /*5380*/  FMNMX.FTZ R101, R138, R101, !PT ;  /* 0x000000658a657209 */ /* 0x000fc40007810000 */
[C---:B------:R-:W-:Y:S01]  /*5390*/  ISETP.GT.AND P1, PT, R97.reuse, RZ, PT ;  /* 0x000000ff6100720c */ /* 0x040fe20003f24270 */
[----:B------:R-:W-:Y:S01]  /*53a0*/  MUFU.TANH R14, R14 ;  /* 0x0000000e000e7308 */ /* 0x000fe20000002400 */
[C---:B------:R-:W-:Y:S01]  /*53b0*/  ISETP.GT.AND P2, PT, R97.reuse, 0x1, PT ;  /* 0x000000016100780c */ /* 0x040fe20003f44270 */
[----:B------:R-:W3:Y:S01]  /*53c0*/  SHFL.BFLY PT, R152, R101, 0x2, 0x1f ;  /* 0x0c401f0065987f89 */ /* 0x000ee200000e0000 */
[----:B0-----:R-:W-:Y:S02]  /*53d0*/  FSEL R0, R0, -INF , P1 ;  /* 0xff80000000007808 */ /* 0x001fe40000800000 */
[C---:B------:R-:W-:Y:S02]  /*53e0*/  ISETP.GT.AND P3, PT, R97.reuse, 0x8, PT ;  /* 0x000000086100780c */ /* 0x040fe40003f64270 */
[----:B--2---:R-:W-:Y:S01]  /*53f0*/  FSEL R8, R8, -INF , P2 ;  /* 0xff80000008087808 */ /* 0x004fe20001000000 */
[----:B------:R-:W0:Y:S01]  /*5400*/  MUFU.TANH R88, R88 ;  /* 0x0000005800587308 */ /* 0x000e220000002400 */
[----:B------:R-:W-:-:S02]  /*5410*/  ISETP.GT.AND P4, PT, R97, 0x9, PT ;  /* 0x000000096100780c */ /* 0x000fc40003f84270 */
[----:B-1----:R-:W-:Y:S02]  /*5420*/  FSEL R20, R20, -INF , P3 ;  /* 0xff80000014147808 */ /* 0x002fe40001800000 */
[C---:B------:R-:W-:Y:S02]  /*5430*/  ISETP.GT.AND P2, PT, R97.reuse, 0x10, PT ;  /* 0x000000106100780c */ /* 0x040fe40003f44270 */
[----:B------:R-:W-:Y:S01]  /*5440*/  ISETP.GT.AND P3, PT, R97, 0x11, PT ;  /* 0x000000116100780c */ /* 0x000fe20003f64270 */
[----:B------:R1:W-:Y:S08]  /*5450*/  MUFU.TANH R103, R9 ;  /* 0x0000000900677308 */ /* 0x0003f00000002400 */
[----:B------:R-:W-:Y:S01]  /*5460*/  MUFU.TANH R21, R21 ;  /* 0x0000001500157308 */ /* 0x000fe20000002400 */
[----:B-1----:R-:W1:Y:S01]  /*5470*/  LDC R9, c[0x0][0x988] ;  /* 0x00026200ff097b82 */ /* 0x002e620000000800 */
[----:B---3--:R-:W-:-:S02]  /*5480*/  FMNMX.FTZ R152, R101, R152, !PT ;  /* 0x0000009865987209 */ /* 0x008fc40007810000 */
[----:B0-----:R-:W-:Y:S02]  /*5490*/  FSEL R88, R88, -INF , P2 ;  /* 0xff80000058587808 */ /* 0x001fe40001000000 */
[----:B------:R-:W-:Y:S01]  /*54a0*/  ISETP.GT.AND P2, PT, R97, 0x18, PT ;  /* 0x000000186100780c */ /* 0x000fe20003f44270 */
[----:B------:R-:W0:Y:S01]  /*54b0*/  SHFL.BFLY PT, R99, R152, 0x1, 0x1f ;  /* 0x0c201f0098637f89 */ /* 0x000e2200000e0000 */
[----:B------:R-:W2:Y:S08]  /*54c0*/  MUFU.TANH R90, R90 ;  /* 0x0000005a005a7308 */ /* 0x000eb00000002400 */
[----:B------:R-:W3:Y:S08]  /*54d0*/  MUFU.TANH R89, R89 ;  /* 0x0000005900597308 */ /* 0x000ef00000002400 */
[----:B------:R4:W-:Y:S01]  /*54e0*/  MUFU.TANH R105, R118 ;  /* 0x0000007600697308 */ /* 0x0009e20000002400 */
[----:B--2---:R-:W-:-:S02]  /*54f0*/  FSEL R90, R90, -INF , P2 ;  /* 0xff8000005a5a7808 */ /* 0x004fc40001000000 */
[----:B------:R-:W-:Y:S02]  /*5500*/  ISETP.GT.AND P2, PT, R97, 0x20, PT ;  /* 0x000000206100780c */ /* 0x000fe40003f44270 */
[----:B0-----:R-:W-:-:S03]  /*5510*/  FMNMX.FTZ R10, R152, R99, !PT ;  /* 0x00000063980a7209 */ /* 0x001fc60007810000 */
[----:B------:R-:W-:Y:S01]  /*5520*/  MUFU.TANH R92, R92 ;  /* 0x0000005c005c7308 */ /* 0x000fe20000002400 */
[----:B------:R-:W-:Y:S02]  /*5530*/  FMNMX.FTZ R99, R0, R11, !PT ;  /* 0x0000000b00637209 */ /* 0x000fe40007810000 */
[----:B----4-:R-:W-:Y:S01]  /*5540*/  FSEL R118, R14, -INF , P4 ;  /* 0xff8000000e767808 */ /* 0x010fe20002000000 */
[----:B-1----:R-:W-:Y:S01]  /*5550*/  FMUL.FTZ R111, R10, R9 ;  /* 0x000000090a6f7220 */ /* 0x002fe20000410000 */
[----:B------:R-:W-:Y:S02]  /*5560*/  FMNMX.FTZ R99, R8, R99, !PT ;  /* 0x0000006308637209 */ /* 0x000fe40007810000 */
[----:B------:R-:W-:Y:S01]  /*5570*/  FSETP.NEU.FTZ.AND P1, PT, R10, -INF , PT ;  /* 0xff8000000a00780b */ /* 0x000fe20003f3d000 */
[----:B------:R-:W0:Y:S01]  /*5580*/  MUFU.TANH R91, R91 ;  /* 0x0000005b005b7308 */ /* 0x000e220000002400 */
[----:B------:R-:W-:Y:S02]  /*5590*/  FMNMX.FTZ R99, R20, R99, !PT ;  /* 0x0000006314637209 */ /* 0x000fe40007810000 */
[----:B------:R-:W-:-:S02]  /*55a0*/  FSEL R111, R111, RZ, P1 ;  /* 0x000000ff6f6f7208 */ /* 0x000fc40000800000 */
[----:B------:R-:W-:-:S03]  /*55b0*/  FMNMX.FTZ R99, R118, R99, !PT ;  /* 0x0000006376637209 */ /* 0x000fc60007810000 */
[----:B------:R1:W-:Y:S01]  /*55c0*/  MUFU.TANH R107, R122 ;  /* 0x0000007a006b7308 */ /* 0x0003e20000002400 */
[----:B------:R-:W-:Y:S01]  /*55d0*/  FMNMX.FTZ R99, R88, R99, !PT ;  /* 0x0000006358637209 */ /* 0x000fe20007810000 */
[-CC-:B------:R-:W-:Y:S01]  /*55e0*/  FFMA.FTZ R158, R146, R9.reuse, -R111.reuse ;  /* 0x00000009929e7223 */ /* 0x180fe2000001086f */
[-CC-:B------:R-:W-:Y:S01]  /*55f0*/  FFMA.FTZ R156, R148, R9.reuse, -R111.reuse ;  /* 0x00000009949c7223 */ /* 0x180fe2000001086f */
[-CC-:B------:R-:W-:Y:S01]  /*5600*/  FFMA.FTZ R152, R142, R9.reuse, -R111.reuse ;  /* 0x000000098e987223 */ /* 0x180fe2000001086f */
[-CC-:B------:R-:W-:Y:S01]  /*5610*/  FFMA.FTZ R150, R150, R9.reuse, -R111.reuse ;  /* 0x0000000996967223 */ /* 0x180fe2000001086f */
[-CC-:B------:R-:W-:Y:S01]  /*5620*/  FFMA.FTZ R154, R136, R9.reuse, -R111.reuse ;  /* 0x00000009889a7223 */ /* 0x180fe2000001086f */
[-CC-:B------:R-:W-:Y:S01]  /*5630*/  FFMA.FTZ R101, R108, R9.reuse, -R111.reuse ;  /* 0x000000096c657223 */ /* 0x180fe2000001086f */
[----:B------:R-:W2:Y:S01]  /*5640*/  MUFU.TANH R93, R93 ;  /* 0x0000005d005d7308 */ /* 0x000ea20000002400 */
[----:B-1----:R-:W-:Y:S01]  /*5650*/  FSEL R122, R21, -INF , P3 ;  /* 0xff800000157a7808 */ /* 0x002fe20001800000 */
[-CC-:B------:R-:W-:Y:S01]  /*5660*/  FFMA.FTZ R96, R96, R9.reuse, -R111.reuse ;  /* 0x0000000960607223 */ /* 0x180fe2000001086f */
[----:B------:R-:W-:Y:S01]  /*5670*/  ISETP.GT.AND P3, PT, R97, 0x19, PT ;  /* 0x000000196100780c */ /* 0x000fe20003f64270 */
[--C-:B------:R-:W-:Y:S01]  /*5680*/  FFMA.FTZ R94, R94, R9, -R111.reuse ;  /* 0x000000095e5e7223 */ /* 0x100fe2000001086f */
[----:B------:R-:W-:Y:S01]  /*5690*/  FMNMX.FTZ R99, R122, R99, !PT ;  /* 0x000000637a637209 */ /* 0x000fe20007810000 */
[-CC-:B------:R-:W-:Y:S01]  /*56a0*/  FFMA.FTZ R108, R124, R9.reuse, -R111.reuse ;  /* 0x000000097c6c7223 */ /* 0x180fe2000001086f */
[----:B------:R-:W-:Y:S01]  /*56b0*/  FFMA.FTZ R138, R138, R9, -R111 ;  /* 0x000000098a8a7223 */ /* 0x000fe2000001086f */
[----:B------:R-:W1:Y:S01]  /*56c0*/  MUFU.TANH R95, R95 ;  /* 0x0000005f005f7308 */ /* 0x000e620000002400 */
[----:B------:R-:W-:-:S07]  /*56d0*/  FMNMX.FTZ R99, R90, R99, !PT ;  /* 0x000000635a637209 */ /* 0x000fce0007810000 */
[----:B------:R3:W-:Y:S08]  /*56e0*/  MUFU.TANH R172, R126 ;  /* 0x0000007e00ac7308 */ /* 0x0007f00000002400 */
[----:B------:R4:W-:Y:S01]  /*56f0*/  MUFU.TANH R174, R130 ;  /* 0x0000008200ae7308 */ /* 0x0009e20000002400 */
[----:B---3--:R-:W-:Y:S01]  /*5700*/  FSEL R126, R89, -INF , P3 ;  /* 0xff800000597e7808 */ /* 0x008fe20001800000 */
[----:B------:R-:W-:Y:S01]  /*5710*/  FFMA.FTZ R89, R144, R9, -R111 ;  /* 0x0000000990597223 */ /* 0x000fe2000001086f */
[----:B------:R-:W-:-:S02]  /*5720*/  ISETP.GT.AND P3, PT, R97, 0x21, PT ;  /* 0x000000216100780c */ /* 0x000fc40003f64270 */
[----:B------:R-:W-:Y:S02]  /*5730*/  FMNMX.FTZ R99, R126, R99, !PT ;  /* 0x000000637e637209 */ /* 0x000fe40007810000 */
[----:B0-----:R-:W-:Y:S01]  /*5740*/  FSEL R146, R91, -INF , P3 ;  /* 0xff8000005b927808 */ /* 0x001fe20001800000 */
[----:B------:R-:W0:Y:S01]  /*5750*/  MUFU.TANH R115, R115 ;  /* 0x0000007300737308 */ /* 0x000e220000002400 */
[----:B----4-:R-:W-:Y:S01]  /*5760*/  FSEL R130, R92, -INF , P2 ;  /* 0xff8000005c827808 */ /* 0x010fe20001000000 */
[--C-:B------:R-:W-:Y:S01]  /*5770*/  FFMA.FTZ R91, R140, R9, -R111.reuse ;  /* 0x000000098c5b7223 */ /* 0x100fe2000001086f */
[C---:B------:R-:W-:Y:S02]  /*5780*/  ISETP.GT.AND P2, PT, R97.reuse, 0x28, PT ;  /* 0x000000286100780c */ /* 0x040fe40003f44270 */
[----:B------:R-:W-:Y:S02]  /*5790*/  FMNMX.FTZ R99, R130, R99, !PT ;  /* 0x0000006382637209 */ /* 0x000fe40007810000 */
[----:B------:R-:W-:Y:S01]  /*57a0*/  ISETP.GT.AND P3, PT, R97, 0x29, PT ;  /* 0x000000296100780c */ /* 0x000fe20003f64270 */
[----:B------:R-:W3:Y:S01]  /*57b0*/  MUFU.TANH R119, R119 ;  /* 0x0000007700777308 */ /* 0x000ee20000002400 */
[----:B--2---:R-:W-:Y:S01]  /*57c0*/  FSEL R148, R93, -INF , P2 ;  /* 0xff8000005d947808 */ /* 0x004fe20001000000 */
[----:B------:R-:W-:Y:S01]  /*57d0*/  FFMA.FTZ R93, R106, R9, -R111 ;  /* 0x000000096a5d7223 */ /* 0x000fe2000001086f */
[----:B------:R-:W-:-:S02]  /*57e0*/  FMNMX.FTZ R99, R146, R99, !PT ;  /* 0x0000006392637209 */ /* 0x000fc40007810000 */
[----:B------:R-:W-:Y:S02]  /*57f0*/  ISETP.GT.AND P2, PT, R97, 0x30, PT ;  /* 0x000000306100780c */ /* 0x000fe40003f44270 */
[----:B-1----:R-:W-:Y:S01]  /*5800*/  FSEL R92, R95, -INF , P3 ;  /* 0xff8000005f5c7808 */ /* 0x002fe20001800000 */
[----:B------:R1:W-:Y:S01]  /*5810*/  MUFU.TANH R176, R134 ;  /* 0x0000008600b07308 */ /* 0x0003e20000002400 */
[----:B------:R-:W-:Y:S01]  /*5820*/  FMNMX.FTZ R99, R148, R99, !PT ;  /* 0x0000006394637209 */ /* 0x000fe20007810000 */
[----:B------:R-:W-:Y:S01]  /*5830*/  FFMA.FTZ R95, R100, R9, -R111 ;  /* 0x00000009645f7223 */ /* 0x000fe2000001086f */
[----:B------:R-:W-:Y:S02]  /*5840*/  ISETP.GT.AND P3, PT, R97, 0x31, PT ;  /* 0x000000316100780c */ /* 0x000fe40003f64270 */
[----:B------:R-:W-:Y:S02]  /*5850*/  FMNMX.FTZ R99, R92, R99, !PT ;  /* 0x000000635c637209 */ /* 0x000fe40007810000 */
[----:B0-----:R-:W-:Y:S01]  /*5860*/  FSEL R142, R115, -INF , P3 ;  /* 0xff800000738e7808 */ /* 0x001fe20001800000 */
[----:B------:R-:W0:Y:S01]  /*5870*/  MUFU.TANH R123, R123 ;  /* 0x0000007b007b7308 */ /* 0x000e220000002400 */
[----:B-1----:R-:W-:-:S02]  /*5880*/  FSEL R134, R103, -INF , P2 ;  /* 0xff80000067867808 */ /* 0x002fc40001000000 */
[C---:B------:R-:W-:Y:S02]  /*5890*/  ISETP.GT.AND P2, PT, R97.reuse, 0x38, PT ;  /* 0x000000386100780c */ /* 0x040fe40003f44270 */
[----:B------:R-:W-:Y:S02]  /*58a0*/  FMNMX.FTZ R99, R134, R99, !PT ;  /* 0x0000006386637209 */ /* 0x000fe40007810000 */
[----:B------:R-:W-:Y:S01]  /*58b0*/  ISETP.GT.AND P3, PT, R97, 0x39, PT ;  /* 0x000000396100780c */ /* 0x000fe20003f64270 */
[----:B------:R-:W1:Y:S01]  /*58c0*/  MUFU.TANH R127, R127 ;  /* 0x0000007f007f7308 */ /* 0x000e620000002400 */
[----:B------:R-:W-:Y:S01]  /*58d0*/  FSEL R144, R105, -INF , P2 ;  /* 0xff80000069907808 */ /* 0x000fe20001000000 */
[----:B------:R-:W-:Y:S01]  /*58e0*/  FFMA.FTZ R105, R120, R9, -R111 ;  /* 0x0000000978697223 */ /* 0x000fe2000001086f */
[----:B------:R-:W-:Y:S02]  /*58f0*/  FMNMX.FTZ R99, R142, R99, !PT ;  /* 0x000000638e637209 */ /* 0x000fe40007810000 */
[----:B------:R-:W-:-:S02]  /*5900*/  ISETP.GT.AND P2, PT, R97, 0x40, PT ;  /* 0x000000406100780c */ /* 0x000fc40003f44270 */
[----:B---3--:R-:W-:Y:S01]  /*5910*/  FSEL R140, R119, -INF , P3 ;  /* 0xff800000778c7808 */ /* 0x008fe20001800000 */
[----:B------:R2:W-:Y:S01]  /*5920*/  MUFU.EX2 R21, R150 ;  /* 0x0000009600157308 */ /* 0x0005e20000000800 */
[----:B------:R-:W-:Y:S02]  /*5930*/  FMNMX.FTZ R99, R144, R99, !PT ;  /* 0x0000006390637209 */ /* 0x000fe40007810000 */
[----:B------:R-:W-:Y:S02]  /*5940*/  ISETP.GT.AND P3, PT, R97, 0x41, PT ;  /* 0x000000416100780c */ /* 0x000fe40003f64270 */
[----:B------:R-:W-:Y:S02]  /*5950*/  FMNMX.FTZ R99, R140, R99, !PT ;  /* 0x000000638c637209 */ /* 0x000fe40007810000 */
[----:B0-----:R-:W-:Y:S01]  /*5960*/  FSEL R136, R123, -INF , P3 ;  /* 0xff8000007b887808 */ /* 0x001fe20001800000 */
[----:B------:R-:W0:Y:S01]  /*5970*/  MUFU.TANH R131, R131 ;  /* 0x0000008300837308 */ /* 0x000e220000002400 */
[----:B--2---:R-:W-:Y:S01]  /*5980*/  FSEL R150, R107, -INF , P2 ;  /* 0xff8000006b967808 */ /* 0x004fe20001000000 */
[----:B------:R-:W-:Y:S01]  /*5990*/  FFMA.FTZ R107, R114, R9, -R111 ;  /* 0x00000009726b7223 */ /* 0x000fe2000001086f */
[----:B------:R-:W-:-:S02]  /*59a0*/  ISETP.GT.AND P2, PT, R97, 0x48, PT ;  /* 0x000000486100780c */ /* 0x000fc40003f44270 */
[----:B------:R-:W-:Y:S02]  /*59b0*/  FMNMX.FTZ R99, R150, R99, !PT ;  /* 0x0000006396637209 */ /* 0x000fe40007810000 */
[C---:B------:R-:W-:Y:S01]  /*59c0*/  ISETP.GT.AND P3, PT, R97.reuse, 0x49, PT ;  /* 0x000000496100780c */ /* 0x040fe20003f64270 */
[----:B------:R-:W2:Y:S01]  /*59d0*/  MUFU.TANH R135, R135 ;  /* 0x0000008700877308 */ /* 0x000ea20000002400 */
[----:B------:R-:W-:Y:S02]  /*59e0*/  FSEL R172, R172, -INF , P2 ;  /* 0xff800000acac7808 */ /* 0x000fe40001000000 */
[----:B------:R-:W-:Y:S02]  /*59f0*/  FMNMX.FTZ R99, R136, R99, !PT ;  /* 0x0000006388637209 */ /* 0x000fe40007810000 */
[----:B------:R-:W-:Y:S02]  /*5a00*/  ISETP.GT.AND P2, PT, R97, 0x50, PT ;  /* 0x000000506100780c */ /* 0x000fe40003f44270 */
[----:B-1----:R-:W-:Y:S01]  /*5a10*/  FSEL R106, R127, -INF , P3 ;  /* 0xff8000007f6a7808 */ /* 0x002fe20001800000 */
[----:B------:R-:W-:Y:S01]  /*5a20*/  MUFU.EX2 R156, R156 ;  /* 0x0000009c009c7308 */ /* 0x000fe20000000800 */
[----:B------:R-:W-:-:S02]  /*5a30*/  FMNMX.FTZ R99, R172, R99, !PT ;  /* 0x00000063ac637209 */ /* 0x000fc40007810000 */
[C---:B------:R-:W-:Y:S02]  /*5a40*/  ISETP.GT.AND P3, PT, R97.reuse, 0x51, PT ;  /* 0x000000516100780c */ /* 0x040fe40003f64270 */
[----:B------:R-:W-:Y:S02]  /*5a50*/  FSEL R174, R174, -INF , P2 ;  /* 0xff800000aeae7808 */ /* 0x000fe40001000000 */
[----:B------:R-:W-:Y:S01]  /*5a60*/  FMNMX.FTZ R99, R106, R99, !PT ;  /* 0x000000636a637209 */ /* 0x000fe20007810000 */
[----:B------:R-:W-:Y:S01]  /*5a70*/  MUFU.EX2 R158, R158 ;  /* 0x0000009e009e7308 */ /* 0x000fe20000000800 */
[----:B------:R-:W-:Y:S02]  /*5a80*/  ISETP.GT.AND P2, PT, R97, 0x58, PT ;  /* 0x000000586100780c */ /* 0x000fe40003f44270 */
[----:B0-----:R-:W-:Y:S02]  /*5a90*/  FSEL R100, R131, -INF , P3 ;  /* 0xff80000083647808 */ /* 0x001fe40001800000 */
[----:B------:R-:W-:-:S02]  /*5aa0*/  FMNMX.FTZ R99, R174, R99, !PT ;  /* 0x00000063ae637209 */ /* 0x000fc40007810000 */
[----:B------:R-:W-:Y:S01]  /*5ab0*/  ISETP.GT.AND P3, PT, R97, 0x59, PT ;  /* 0x000000596100780c */ /* 0x000fe20003f64270 */
[-CC-:B------:R-:W-:Y:S01]  /*5ac0*/  FFMA.FTZ R97, R98, R9.reuse, -R111.reuse ;  /* 0x0000000962617223 */ /* 0x180fe2000001086f */
[----:B------:R-:W-:Y:S01]  /*5ad0*/  FSEL R176, R176, -INF , P2 ;  /* 0xff800000b0b07808 */ /* 0x000fe20001000000 */
[--C-:B------:R-:W-:Y:S01]  /*5ae0*/  FFMA.FTZ R98, R102, R9, -R111.reuse ;  /* 0x0000000966627223 */ /* 0x100fe2000001086f */
[----:B------:R-:W-:Y:S01]  /*5af0*/  FMNMX.FTZ R99, R100, R99, !PT ;  /* 0x0000006364637209 */ /* 0x000fe20007810000 */
[-CC-:B------:R-:W-:Y:S01]  /*5b00*/  FFMA.FTZ R102, R110, R9.reuse, -R111.reuse ;  /* 0x000000096e667223 */ /* 0x180fe2000001086f */
[----:B--2---:R-:W-:Y:S01]  /*5b10*/  FSEL R178, R135, -INF , P3 ;  /* 0xff80000087b27808 */ /* 0x004fe20001800000 */
[--C-:B------:R-:W-:Y:S01]  /*5b20*/  FFMA.FTZ R110, R128, R9, -R111.reuse ;  /* 0x00000009806e7223 */ /* 0x100fe2000001086f */
[----:B------:R-:W-:Y:S01]  /*5b30*/  FMNMX.FTZ R99, R176, R99, !PT ;  /* 0x00000063b0637209 */ /* 0x000fe20007810000 */
[----:B------:R-:W-:Y:S03]  /*5b40*/  MUFU.EX2 R89, R89 ;  /* 0x0000005900597308 */ /* 0x000fe60000000800 */
[----:B------:R-:W-:Y:S01]  /*5b50*/  FMNMX.FTZ R14, R178, R99, !PT ;  /* 0x00000063b20e7209 */ /* 0x000fe20007810000 */
[-CC-:B------:R-:W-:Y:S01]  /*5b60*/  FFMA.FTZ R99, R104, R9.reuse, -R111.reuse ;  /* 0x0000000968637223 */ /* 0x180fe2000001086f */
[----:B------:R-:W-:-:S03]  /*5b70*/  FFMA.FTZ R104, R116, R9, -R111 ;  /* 0x0000000974687223 */ /* 0x000fc6000001086f */
[----:B------:R-:W0:Y:S01]  /*5b80*/  SHFL.BFLY PT, R103, R14, 0x2, 0x1f ;  /* 0x0c401f000e677f89 */ /* 0x000e2200000e0000 */
[----:B------:R-:W-:Y:S08]  /*5b90*/  MUFU.EX2 R152, R152 ;  /* 0x0000009800987308 */ /* 0x000ff00000000800 */
[----:B------:R-:W-:Y:S08]  /*5ba0*/  MUFU.EX2 R91, R91 ;  /* 0x0000005b005b7308 */ /* 0x000ff00000000800 */
[----:B------:R-:W-:Y:S01]  /*5bb0*/  MUFU.EX2 R154, R154 ;  /* 0x0000009a009a7308 */ /* 0x000fe20000000800 */
[----:B0-----:R-:W-:Y:S01]  /*5bc0*/  FMNMX.FTZ R109, R14, R103, !PT ;  /* 0x000000670e6d7209 */ /* 0x001fe20007810000 */
[----:B------:R-:W-:-:S06]  /*5bd0*/  FFMA.FTZ R103, R112, R9, -R111 ;  /* 0x0000000970677223 */ /* 0x000fcc000001086f */
[----:B------:R-:W-:Y:S01]  /*5be0*/  MUFU.EX2 R93, R93 ;  /* 0x0000005d005d7308 */ /* 0x000fe20000000800 */
[----:B------:R-:W0:Y:S07]  /*5bf0*/  SHFL.BFLY PT, R14, R109, 0x1, 0x1f ;  /* 0x0c201f006d0e7f89 */ /* 0x000e2e00000e0000 */
[----:B------:R-:W-:Y:S08]  /*5c00*/  MUFU.EX2 R95, R95 ;  /* 0x0000005f005f7308 */ /* 0x000ff00000000800 */
[----:B------:R-:W-:Y:S08]  /*5c10*/  MUFU.EX2 R96, R96 ;  /* 0x0000006000607308 */ /* 0x000ff00000000800 */
[----:B------:R-:W-:Y:S01]  /*5c20*/  MUFU.EX2 R94, R94 ;  /* 0x0000005e005e7308 */ /* 0x000fe20000000800 */
[----:B0-----:R-:W-:Y:S01]  /*5c30*/  FMNMX.FTZ R14, R109, R14, !PT ;  /* 0x0000000e6d0e7209 */ /* 0x001fe20007810000 */
[----:B------:R-:W-:-:S03]  /*5c40*/  FFMA.FTZ R109, R132, R9, -R111 ;  /* 0x00000009846d7223 */ /* 0x000fc6000001086f */
[C---:B------:R-:W-:Y:S01]  /*5c50*/  FSETP.NEU.FTZ.AND P2, PT, R14.reuse, -INF , PT ;  /* 0xff8000000e00780b */ /* 0x040fe20003f5d000 */
[C---:B------:R-:W-:Y:S02]  /*5c60*/  FMUL.FTZ R112, R14.reuse, R9 ;  /* 0x000000090e707220 */ /* 0x040fe40000410000 */
[----:B------:R-:W-:Y:S01]  /*5c70*/  MUFU.EX2 R97, R97 ;  /* 0x0000006100617308 */ /* 0x000fe20000000800 */
[----:B------:R-:W-:Y:S02]  /*5c80*/  FSEL R116, R14, RZ, P2 ;  /* 0x000000ff0e747208 */ /* 0x000fe40001000000 */
[----:B------:R-:W-:-:S03]  /*5c90*/  FSEL R111, R112, RZ, P2 ;  /* 0x000000ff706f7208 */ /* 0x000fc60001000000 */
[----:B------:R-:W-:Y:S02]  /*5ca0*/  FADD.FTZ R116, -R116, R11 ;  /* 0x0000000b74747221 */ /* 0x000fe40000010100 */
[----:B------:R-:W-:Y:S01]  /*5cb0*/  MUFU.EX2 R98, R98 ;  /* 0x0000006200627308 */ /* 0x000fe20000000800 */
[-CC-:B------:R-:W-:Y:S01]  /*5cc0*/  FFMA.FTZ R157, R0, R9.reuse, -R111.reuse ;  /* 0x00000009009d7223 */ /* 0x180fe2000001086f */
[----:B------:R-:W-:Y:S01]  /*5cd0*/  FSEL R0, R10, RZ, P1 ;  /* 0x000000ff0a007208 */ /* 0x000fe20000800000 */
[-CC-:B------:R-:W-:Y:S01]  /*5ce0*/  FFMA.FTZ R112, R8, R9.reuse, -R111.reuse ;  /* 0x0000000908707223 */ /* 0x180fe2000001086f */
[-C--:B------:R-:W-:Y:S01]  /*5cf0*/  FMUL.FTZ R116, R116, R9.reuse ;  /* 0x0000000974747220 */ /* 0x080fe20000410000 */
[-CC-:B------:R-:W-:Y:S01]  /*5d00*/  FFMA.FTZ R159, R20, R9.reuse, -R111.reuse ;  /* 0x00000009149f7223 */ /* 0x180fe2000001086f */
[-C--:B------:R-:W-:Y:S01]  /*5d10*/  FFMA.FTZ R20, R118, R9.reuse, -R111 ;  /* 0x0000000976147223 */ /* 0x080fe2000001086f */
[----:B------:R-:W-:Y:S01]  /*5d20*/  FADD.FTZ R0, -R0, R13 ;  /* 0x0000000d00007221 */ /* 0x000fe20000010100 */
[----:B------:R-:W-:Y:S01]  /*5d30*/  MUFU.EX2 R157, R157 ;  /* 0x0000009d009d7308 */ /* 0x000fe20000000800 */
[-CC-:B------:R-:W-:Y:S01]  /*5d40*/  FFMA.FTZ R153, R88, R9.reuse, -R111.reuse ;  /* 0x0000000958997223 */ /* 0x180fe2000001086f */
[-CC-:B------:R-:W-:Y:S01]  /*5d50*/  FFMA.FTZ R88, R122, R9.reuse, -R111.reuse ;  /* 0x000000097a587223 */ /* 0x180fe2000001086f */
[-C--:B------:R-:W-:Y:S01]  /*5d60*/  FMUL.FTZ R8, R0, R9.reuse ;  /* 0x0000000900087220 */ /* 0x080fe20000410000 */
[-CC-:B------:R-:W-:Y:S01]  /*5d70*/  FFMA.FTZ R155, R90, R9.reuse, -R111.reuse ;  /* 0x000000095a9b7223 */ /* 0x180fe2000001086f */
        /* <DEDUP_REMOVED lines=20> */
[----:B0-----:R-:W-:-:S07]  /*5ec0*/  FFMA.FTZ R11, R0, R6, R157 ;  /* 0x00000006000b7223 */ /* 0x001fce000001009d */
[----:B------:R-:W0:Y:S01]  /*5ed0*/  MUFU.EX2 R159, R159 ;  /* 0x0000009f009f7308 */ /* 0x000e220000000800 */
[----:B-1----:R-:W-:-:S04]  /*5ee0*/  FFMA.FTZ R7, R8, R7, R21 ;  /* 0x0000000708077223 */ /* 0x002fc80000010015 */
[----:B------:R-:W-:-:S03]  /*5ef0*/  FADD.FTZ R7, R156, R7 ;  /* 0x000000079c077221 */ /* 0x000fc60000010000 */
[----:B------:R-:W1:Y:S01]  /*5f00*/  MUFU.EX2 R20, R20 ;  /* 0x0000001400147308 */ /* 0x000e620000000800 */
[----:B--2---:R-:W-:-:S07]  /*5f10*/  FADD.FTZ R6, R112, R11 ;  /* 0x0000000b70067221 */ /* 0x004fce0000010000 */
[----:B------:R-:W2:Y:S08]  /*5f20*/  MUFU.EX2 R153, R153 ;  /* 0x0000009900997308 */ /* 0x000eb00000000800 */
[----:B------:R-:W3:Y:S08]  /*5f30*/  MUFU.EX2 R88, R88 ;  /* 0x0000005800587308 */ /* 0x000ef00000000800 */
[----:B------:R4:W-:Y:S08]  /*5f40*/  MUFU.EX2 R13, R92 ;  /* 0x0000005c000d7308 */ /* 0x0009f00000000800 */
[----:B------:R-:W5:Y:S01]  /*5f50*/  MUFU.EX2 R155, R155 ;  /* 0x0000009b009b7308 */ /* 0x000f620000000800 */
[----:B----4-:R-:W-:Y:S01]  /*5f60*/  FADD.FTZ R92, R158, R7 ;  /* 0x000000079e5c7221 */ /* 0x010fe20000010000 */
[----:B0-----:R-:W-:-:S03]  /*5f70*/  FADD.FTZ R7, R159, R6 ;  /* 0x000000069f077221 */ /* 0x001fc60000010000 */
[----:B------:R-:W-:Y:S01]  /*5f80*/  FADD.FTZ R11, R89, R92 ;  /* 0x0000005c590b7221 */ /* 0x000fe20000010000 */
[----:B-1----:R-:W-:Y:S02]  /*5f90*/  FADD.FTZ R6, R20, R7 ;  /* 0x0000000714067221 */ /* 0x002fe40000010000 */
[----:B------:R-:W0:Y:S01]  /*5fa0*/  MUFU.EX2 R90, R90 ;  /* 0x0000005a005a7308 */ /* 0x000e220000000800 */
[----:B------:R-:W-:Y:S01]  /*5fb0*/  FADD.FTZ R92, R152, R11 ;  /* 0x0000000b985c7221 */ /* 0x000fe20000010000 */
[----:B--2---:R-:W-:-:S03]  /*5fc0*/  FADD.FTZ R7, R153, R6 ;  /* 0x0000000699077221 */ /* 0x004fc60000010000 */
[----:B------:R-:W-:Y:S01]  /*5fd0*/  FADD.FTZ R11, R91, R92 ;  /* 0x0000005c5b0b7221 */ /* 0x000fe20000010000 */
[----:B---3--:R-:W-:Y:S02]  /*5fe0*/  FADD.FTZ R6, R88, R7 ;  /* 0x0000000758067221 */ /* 0x008fe40000010000 */
[----:B------:R-:W1:Y:S01]  /*5ff0*/  MUFU.EX2 R149, R149 ;  /* 0x0000009500957308 */ /* 0x000e620000000800 */
[----:B------:R-:W-:Y:S01]  /*6000*/  FADD.FTZ R92, R154, R11 ;  /* 0x0000000b9a5c7221 */ /* 0x000fe20000010000 */
[----:B-----5:R-:W-:-:S03]  /*6010*/  FADD.FTZ R7, R155, R6 ;  /* 0x000000069b077221 */ /* 0x020fc60000010000 */
[----:B------:R-:W-:-:S03]  /*6020*/  FADD.FTZ R92, R93, R92 ;  /* 0x0000005c5d5c7221 */ /* 0x000fc60000010000 */
        /* <DEDUP_REMOVED lines=12> */
[----:B0-----:R-:W-:-:S04]  /*60f0*/  FADD.FTZ R6, R151, R6 ;  /* 0x0000000697067221 */ /* 0x001fc80000010000 */
[----:B------:R-:W-:-:S03]  /*6100*/  FADD.FTZ R6, R13, R6 ;  /* 0x000000060d067221 */ /* 0x000fc60000010000 */
        /* <DEDUP_REMOVED lines=46> */
.L_x_2212:
        /* <DEDUP_REMOVED lines=34> */
.L_x_2202:
[----:B------:R-:W-:-:S13]  /*6610*/  ISETP.GE.AND P1, PT, R15, RZ, PT ;  /* 0x000000ff0f00720c */ /* 0x000fda0003f26270 */
[----:B------:R-:W-:Y:S05]  /*6620*/  @!P1 BRA `(.L_x_2214) ;  /* 0x0000002000b49947 */ /* 0x000fea0003800000 */
[----:B------:R-:W-:Y:S01]  /*6630*/  IMAD.MOV.U32 R13, RZ, RZ, R14 ;  /* 0x000000ffff0d7224 */ /* 0x000fe200078e000e */
[----:B------:R-:W-:Y:S01]  /*6640*/  UMOV UR4, UR38 ;  /* 0x0000002600047c82 */ /* 0x000fe20008000000 */
[----:B------:R-:W-:Y:S01]  /*6650*/  IMAD.MOV.U32 R11, RZ, RZ, R10 ;  /* 0x000000ffff0b7224 */ /* 0x000fe200078e000a */
[----:B------:R-:W-:Y:S01]  /*6660*/  UMOV UR5, UR39 ;  /* 0x0000002700057c82 */ /* 0x000fe20008000000 */
[----:B------:R-:W-:-:S05]  /*6670*/  ULDC UR6, c[0x0][0x9d8] ;  /* 0x0002760000067ab9 */ /* 0x000fca0000000800 */
.L_x_2225:
[----:B------:R-:W-:-:S04]  /*6680*/  UIADD3 UR10, UR5, 0x1, URZ ;  /* 0x00000001050a7890 */ /* 0x000fc8000fffe03f */
[----:B------:R-:W-:-:S04]  /*6690*/  UISETP.NE.AND UP0, UPT, UR10, 0x2, UPT ;  /* 0x000000020a00788c */ /* 0x000fc8000bf05270 */
[----:B------:R-:W-:Y:S02]  /*66a0*/  USEL UR10, UR10, URZ, UP0 ;  /* 0x0000003f0a0a7287 */ /* 0x000fe40008000000 */
[----:B------:R-:W-:-:S04]  /*66b0*/  USEL UR38, URZ, 0x1, UP0 ;  /* 0x000000013f267887 */ /* 0x000fc80008000000 */
[----:B------:R-:W-:Y:S01]  /*66c0*/  ULOP3.LUT UR38, UR4, UR38, URZ, 0x3c, !UPT ;  /* 0x0000002604267292 */ /* 0x000fe2000f8e3c3f */
[----:B------:R-:W-:Y:S01]  /*66d0*/  UMOV UR39, UR10 ;  /* 0x0000000a00277c82 */ /* 0x000fe20008000000 */
[----:B------:R-:W-:Y:S10]  /*66e0*/  @!P0 BRA `(.L_x_2215) ;  /* 0x0000000000048947 */ /* 0x000ff40003800000 */
[----:B------:R-:W-:Y:S01]  /*66f0*/  BPT.TRAP 0x1 ;  /* 0x000000040000795c */ /* 0x000fe20000300000 */
.L_x_2215:
[----:B------:R-:W-:Y:S01]  /*6700*/  ULEA UR7, UR39, UR40, 0x3 ;  /* 0x0000002827077291 */ /* 0x000fe2000f8e183f */
[----:B------:R-:W-:-:S04]  /*6710*/  MOV R9, UR38 ;  /* 0x0000002600097c02 */ /* 0x000fc80008000f00 */
[----:B------:R-:W-:-:S04]  /*6720*/  SHF.L.U32 R9, R9, 0x1f, RZ ;  /* 0x0000001f09097819 */ /* 0x000fc800000006ff */
[----:B------:R0:W1:Y:S01]  /*6730*/  SYNCS.PHASECHK.TRANS64.TRYWAIT P1, [UR7+0x2a830], R9 ;  /* 0x02a83009ff0075a7 */ /* 0x0000620008020147 */
[----:B------:R-:W-:Y:S05]  /*6740*/  @!P0 BRA `(.L_x_2216) ;  /* 0x0000000000048947 */ /* 0x000fea0003800000 */
[----:B------:R-:W-:Y:S01]  /*6750*/  BPT.TRAP 0x1 ;  /* 0x000000040000795c */ /* 0x000fe20000300000 */
.L_x_2216:
[----:B-1----:R-:W-:Y:S05]  /*6760*/  @P1 BRA `(.L_x_2217) ;  /* 0x0000000000081947 */ /* 0x002fea0003800000 */
[----:B------:R-:W1:Y:S02]  /*6770*/  SYNCS.PHASECHK.TRANS64.TRYWAIT P1, [UR7+0x2a830], R9 ;  /* 0x02a83009ff0075a7 */ /* 0x000e640008020147 */
[----:B-1----:R-:W-:Y:S05]  /*6780*/  @!P1 BRA `(.L_x_2218) ;  /* 0x0000008c00589947 */ /* 0x002fea0003800000 */
.L_x_2217:
        /* <DEDUP_REMOVED lines=143> */
.L_x_2219:
[----:B------:R-:W-:Y:S01]  /*7080*/  ULEA UR7, UR5, UR40, 0x3 ;  /* 0x0000002805077291 */ /* 0x000fe2000f8e183f */
[----:B------:R-:W-:-:S05]  /*7090*/  IMAD.U32 R0, RZ, RZ, UR4 ;  /* 0x00000004ff007e24 */ /* 0x000fca000f8e00ff */
[----:B------:R-:W-:-:S04]  /*70a0*/  SHF.L.U32 R0, R0, 0x1f, RZ ;  /* 0x0000001f00007819 */ /* 0x000fc800000006ff */
[----:B------:R2:W3:Y:S01]  /*70b0*/  SYNCS.PHASECHK.TRANS64.TRYWAIT P1, [UR7+0x2a850], R0 ;  /* 0x02a85000ff0075a7 */ /* 0x0004e20008020147 */
[----:B------:R-:W-:Y:S05]  /*70c0*/  @!P0 BRA `(.L_x_2220) ;  /* 0x0000000000048947 */ /* 0x000fea0003800000 */
[----:B------:R-:W-:Y:S01]  /*70d0*/  BPT.TRAP 0x1 ;  /* 0x000000040000795c */ /* 0x000fe20000300000 */
.L_x_2220:
[----:B---3--:R-:W-:Y:S05]  /*70e0*/  @P1 BRA `(.L_x_2221) ;  /* 0x0000000000081947 */ /* 0x008fea0003800000 */
[----:B------:R-:W3:Y:S02]  /*70f0*/  SYNCS.PHASECHK.TRANS64.TRYWAIT P1, [UR7+0x2a850], R0 ;  /* 0x02a85000ff0075a7 */ /* 0x000ee40008020147 */
[----:B---3--:R-:W-:Y:S05]  /*7100*/  @!P1 BRA `(.L_x_2222) ;  /* 0x0000008400109947 */ /* 0x008fea0003800000 */
.L_x_2221:
        /* <DEDUP_REMOVED lines=38> */
.L_x_2223:
        /* <DEDUP_REMOVED lines=23> */
[----:B01----:R-:W-:Y:S01]  /*74e0*/  FMNMX.FTZ R9, R136, R11, !PT ;  /* 0x0000000b88097209 */ /* 0x003fe20007810000 */
[----:B------:R-:W-:Y:S01]  /*74f0*/  FMUL.FTZ R102, R107, UR6 ;  /* 0x000000066b667c20 */ /* 0x000fe20008410000 */
[----:B------:R-:W-:Y:S01]  /*7500*/  FMUL.FTZ R158, R109, UR6 ;  /* 0x000000066d9e7c20 */ /* 0x000fe20008410000 */
[----:B------:R-:W-:Y:S01]  /*7510*/  FMUL.FTZ R104, R110, UR6 ;  /* 0x000000066e687c20 */ /* 0x000fe20008410000 */
[----:B------:R-:W-:Y:S01]  /*7520*/  FMUL.FTZ R172, R112, UR6 ;  /* 0x0000000670ac7c20 */ /* 0x000fe20008410000 */
[----:B------:R-:W-:Y:S01]  /*7530*/  FMUL.FTZ R106, R111, UR6 ;  /* 0x000000066f6a7c20 */ /* 0x000fe20008410000 */
[----:B------:R-:W-:Y:S01]  /*7540*/  FMUL.FTZ R174, R113, UR6 ;  /* 0x0000000671ae7c20 */ /* 0x000fe20008410000 */
[----:B------:R-:W0:Y:S01]  /*7550*/  MUFU.TANH R140, R140 ;  /* 0x0000008c008c7308 */ /* 0x000e220000002400 */
[----:B---3--:R-:W-:Y:S01]  /*7560*/  FMNMX.FTZ R9, R138, R9, !PT ;  /* 0x000000098a097209 */ /* 0x008fe20007810000 */
        /* <DEDUP_REMOVED lines=14> */
[----:B------:R-:W3:Y:S01]  /*7650*/  MUFU.TANH R142, R142 ;  /* 0x0000008e008e7308 */ /* 0x000ee20000002400 */
        /* <DEDUP_REMOVED lines=11> */
[----:B--2---:R-:W-:Y:S01]  /*7710*/  FMUL.FTZ R0, R134, UR6 ;  /* 0x0000000686007c20 */ /* 0x004fe20008410000 */
[----:B------:R-:W-:Y:S01]  /*7720*/  FMUL.FTZ R134, R135, UR6 ;  /* 0x0000000687867c20 */ /* 0x000fe20008410000 */
[----:B------:R-:W-:-:S02]  /*7730*/  ULEA UR4, UR10, UR40, 0x3 ;  /* 0x000000280a047291 */ /* 0x000fc4000f8e183f */
[----:B------:R-:W1:Y:S01]  /*7740*/  MUFU.TANH R144, R144 ;  /* 0x0000009000907308 */ /* 0x000e620000002400 */
[----:B---3--:R-:W-:Y:S01]  /*7750*/  FMNMX.FTZ R9, R142, R9, !PT ;  /* 0x000000098e097209 */ /* 0x008fe20007810000 */
[----:B------:R-:W-:-:S04]  /*7760*/  UIADD3 UR4, UR4, 0x2a840, URZ ;  /* 0x0002a84004047890 */ /* 0x000fc8000fffe03f */
[----:B------:R-:W-:Y:S02]  /*7770*/  UPRMT UR4, UR43, 0x654, UR4 ;  /* 0x000006542b047896 */ /* 0x000fe40008000004 */
[----:B------:R-:W2:Y:S01]  /*7780*/  MUFU.TANH R90, R90 ;  /* 0x0000005a005a7308 */ /* 0x000ea20000002400 */
[----:B0-----:R-:W-:-:S06]  /*7790*/  FMNMX.FTZ R21, R88, R21, !PT ;  /* 0x0000001558157209 */ /* 0x001fcc0007810000 */
[----:B------:R-:W-:Y:S01]  /*77a0*/  SYNCS.ARRIVE.TRANS64.RED.A1T0 RZ, [UR4], RZ ;  /* 0x000000ffffff79a7 */ /* 0x000fe20008100404 */
        /* <DEDUP_REMOVED lines=74> */
[----:B------:R0:W1:Y:S01]  /*7c50*/  MUFU.TANH R132, R0 ;  /* 0x0000000000847308 */ /* 0x0000620000002400 */
[----:B--2---:R-:W-:-:S07]  /*7c60*/  FMNMX.FTZ R21, R130, R21, !PT ;  /* 0x0000001582157209 */ /* 0x004fce0007810000 */
[----:B------:R-:W2:Y:S01]  /*7c70*/  MUFU.TANH R134, R134 ;  /* 0x0000008600867308 */ /* 0x000ea20000002400 */
[----:B0-----:R-:W-:-:S05]  /*7c80*/  FMNMX.FTZ R0, R190, R9, !PT ;  /* 0x00000009be007209 */ /* 0x001fca0007810000 */
[----:B------:R-:W0:Y:S01]  /*7c90*/  SHFL.BFLY PT, R9, R0, 0x2, 0x1f ;  /* 0x0c401f0000097f89 */ /* 0x000e2200000e0000 */
[----:B-1----:R-:W-:-:S04]  /*7ca0*/  FMNMX.FTZ R21, R132, R21, !PT ;  /* 0x0000001584157209 */ /* 0x002fc80007810000 */
[----:B--2---:R-:W-:-:S05]  /*7cb0*/  FMNMX.FTZ R21, R134, R21, !PT ;  /* 0x0000001586157209 */ /* 0x004fca0007810000 */
[----:B------:R-:W1:Y:S01]  /*7cc0*/  SHFL.BFLY PT, R8, R21, 0x2, 0x1f ;  /* 0x0c401f0015087f89 */ /* 0x000e6200000e0000 */
[----:B0-----:R-:W-:Y:S02]  /*7cd0*/  FMNMX.FTZ R89, R0, R9, !PT ;  /* 0x0000000900597209 */ /* 0x001fe40007810000 */
[----:B------:R-:W0:Y:S03]  /*7ce0*/  LDC R9, c[0x0][0x988] ;  /* 0x00026200ff097b82 */ /* 0x000e260000000800 */
[----:B------:R-:W2:Y:S01]  /*7cf0*/  SHFL.BFLY PT, R10, R89, 0x1, 0x1f ;  /* 0x0c201f00590a7f89 */ /* 0x000ea200000e0000 */
[----:B-1----:R-:W-:-:S05]  /*7d00*/  FMNMX.FTZ R91, R21, R8, !PT ;  /* 0x00000008155b7209 */ /* 0x002fca0007810000 */
[----:B------:R-:W1:Y:S01]  /*7d10*/  SHFL.BFLY PT, R14, R91, 0x1, 0x1f ;  /* 0x0c201f005b0e7f89 */ /* 0x000e6200000e0000 */
[----:B--2---:R-:W-:-:S05]  /*7d20*/  FMNMX.FTZ R10, R89, R10, !PT ;  /* 0x0000000a590a7209 */ /* 0x004fca0007810000 */
[C---:B0-----:R-:W-:Y:S01]  /*7d30*/  FMUL.FTZ R107, R10.reuse, R9 ;  /* 0x000000090a6b7220 */ /* 0x041fe20000410000 */
[----:B------:R-:W-:-:S03]  /*7d40*/  FADD.FTZ R8, -R10, R11 ;  /* 0x0000000b0a087221 */ /* 0x000fc60000010100 */
[-CC-:B------:R-:W-:Y:S01]  /*7d50*/  FFMA.FTZ R11, R136, R9.reuse, -R107.reuse ;  /* 0x00000009880b7223 */ /* 0x180fe2000001086b */
[-CC-:B------:R-:W-:Y:S01]  /*7d60*/  FFMA.FTZ R136, R138, R9.reuse, -R107.reuse ;  /* 0x000000098a887223 */ /* 0x180fe2000001086b */
[-CC-:B------:R-:W-:Y:S01]  /*7d70*/  FFMA.FTZ R138, R142, R9.reuse, -R107.reuse ;  /* 0x000000098e8a7223 */ /* 0x180fe2000001086b */
[-CC-:B------:R-:W-:Y:S01]  /*7d80*/  FFMA.FTZ R21, R144, R9.reuse, -R107.reuse ;  /* 0x0000000990157223 */ /* 0x180fe2000001086b */
[-CC-:B------:R-:W-:Y:S01]  /*7d90*/  FFMA.FTZ R89, R148, R9.reuse, -R107.reuse ;  /* 0x0000000994597223 */ /* 0x180fe2000001086b */
[-CC-:B------:R-:W-:Y:S01]  /*7da0*/  FFMA.FTZ R142, R150, R9.reuse, -R107.reuse ;  /* 0x00000009968e7223 */ /* 0x180fe2000001086b */
[-CC-:B------:R-:W-:Y:S01]  /*7db0*/  FFMA.FTZ R144, R172, R9.reuse, -R107.reuse ;  /* 0x00000009ac907223 */ /* 0x180fe2000001086b */
[----:B-1----:R-:W-:Y:S01]  /*7dc0*/  FMNMX.FTZ R14, R91, R14, !PT ;  /* 0x0000000e5b0e7209 */ /* 0x002fe20007810000 */
[-CC-:B------:R-:W-:Y:S01]  /*7dd0*/  FFMA.FTZ R95, R174, R9.reuse, -R107.reuse ;  /* 0x00000009ae5f7223 */ /* 0x180fe2000001086b */
[-CC-:B------:R-:W-:Y:S01]  /*7de0*/  FFMA.FTZ R101, R124, R9.reuse, -R107.reuse ;  /* 0x000000097c657223 */ /* 0x180fe2000001086b */
[-CC-:B------:R-:W-:Y:S01]  /*7df0*/  FFMA.FTZ R103, R126, R9.reuse, -R107.reuse ;  /* 0x000000097e677223 */ /* 0x180fe2000001086b */
[-C--:B------:R-:W-:Y:S01]  /*7e00*/  FFMA.FTZ R148, R152, R9.reuse, -R107 ;  /* 0x0000000998947223 */ /* 0x080fe2000001086b */
[----:B------:R-:W-:Y:S01]  /*7e10*/  FADD.FTZ R0, -R14, R13 ;  /* 0x0000000d0e007221 */ /* 0x000fe20000010100 */
[-CC-:B------:R-:W-:Y:S01]  /*7e20*/  FFMA.FTZ R13, R140, R9.reuse, -R107.reuse ;  /* 0x000000098c0d7223 */ /* 0x180fe2000001086b */
        /* <DEDUP_REMOVED lines=11> */
[-C--:B------:R-:W-:Y:S01]  /*7ee0*/  FFMA.FTZ R174, R190, R9.reuse, -R107 ;  /* 0x00000009beae7223 */ /* 0x080fe2000001086b */
[-C--:B------:R-:W-:Y:S01]  /*7ef0*/  FMUL.FTZ R107, R14, R9.reuse ;  /* 0x000000090e6b7220 */ /* 0x080fe20000410000 */
[-C--:B------:R-:W-:Y:S01]  /*7f00*/  FMUL.FTZ R8, R8, R9.reuse ;  /* 0x0000000908087220 */ /* 0x080fe20000410000 */
[-C--:B------:R-:W-:Y:S01]  /*7f10*/  FMUL.FTZ R0, R0, R9.reuse ;  /* 0x0000000900007220 */ /* 0x080fe20000410000 */
        /* <DEDUP_REMOVED lines=23> */
[----:B------:R-:W-:Y:S01]  /*8090*/  FFMA.FTZ R128, R128, R9, -R107 ;  /* 0x0000000980807223 */ /* 0x000fe2000001086b */
[----:B------:R-:W1:Y:S01]  /*80a0*/  MUFU.EX2 R157, R157 ;  /* 0x0000009d009d7308 */ /* 0x000e620000000800 */
[----:B0-----:R-:W-:Y:S01]  /*80b0*/  FFMA.FTZ R7, R8, R7, R11 ;  /* 0x0000000708077223 */ /* 0x001fe2000001000b */
[-CC-:B------:R-:W-:Y:S01]  /*80c0*/  FFMA.FTZ R130, R130, R9.reuse, -R107.reuse ;  /* 0x0000000982827223 */ /* 0x180fe2000001086b */
[-CC-:B------:R-:W-:Y:S01]  /*80d0*/  FFMA.FTZ R132, R132, R9.reuse, -R107.reuse ;  /* 0x0000000984847223 */ /* 0x180fe2000001086b */
[----:B------:R-:W-:-:S04]  /*80e0*/  FFMA.FTZ R107, R134, R9, -R107 ;  /* 0x00000009866b7223 */ /* 0x000fc8000001086b */
[----:B------:R-:W0:Y:S08]  /*80f0*/  MUFU.EX2 R136, R136 ;  /* 0x0000008800887308 */ /* 0x000e300000000800 */
[----:B------:R-:W2:Y:S01]  /*8100*/  MUFU.EX2 R12, R12 ;  /* 0x0000000c000c7308 */ /* 0x000ea20000000800 */
[----:B-1----:R-:W-:-:S07]  /*8110*/  FFMA.FTZ R109, R0, R6, R157 ;  /* 0x00000006006d7223 */ /* 0x002fce000001009d */
        /* <DEDUP_REMOVED lines=92> */
.L_x_2224:
        /* <DEDUP_REMOVED lines=34> */
.L_x_2214:
        /* <DEDUP_REMOVED lines=67> */
.L_x_2226:
[----:B------:R-:W-:Y:S01]  /*8d30*/  ULEA UR5, UR39, UR40, 0x3 ;  /* 0x0000002827057291 */ /* 0x000fe2000f8e183f */
[----:B------:R-:W-:-:S05]  /*8d40*/  IMAD.U32 R0, RZ, RZ, UR38 ;  /* 0x00000026ff007e24 */ /* 0x000fca000f8e00ff */
[----:B------:R-:W-:-:S04]  /*8d50*/  SHF.L.U32 R0, R0, 0x1f, RZ ;  /* 0x0000001f00007819 */ /* 0x000fc800000006ff */
[----:B------:R0:W1:Y:S01]  /*8d60*/  SYNCS.PHASECHK.TRANS64.TRYWAIT P1, [UR5+0x2a850], R0 ;  /* 0x02a85000ff0075a7 */ /* 0x0000620008020145 */
[----:B------:R-:W-:Y:S05]  /*8d70*/  @!P0 BRA `(.L_x_2227) ;  /* 0x0000000000048947 */ /* 0x000fea0003800000 */
[----:B------:R-:W-:Y:S01]  /*8d80*/  BPT.TRAP 0x1 ;  /* 0x000000040000795c */ /* 0x000fe20000300000 */
.L_x_2227:
[----:B-1----:R-:W-:Y:S05]  /*8d90*/  @P1 BRA `(.L_x_2228) ;  /* 0x0000000000081947 */ /* 0x002fea0003800000 */
[----:B------:R-:W1:Y:S02]  /*8da0*/  SYNCS.PHASECHK.TRANS64.TRYWAIT P1, [UR5+0x2a850], R0 ;  /* 0x02a85000ff0075a7 */ /* 0x000e640008020145 */
[----:B-1----:R-:W-:Y:S05]  /*8db0*/  @!P1 BRA `(.L_x_2229) ;  /* 0x0000006400fc9947 */ /* 0x002fea0003800000 */
.L_x_2228:
[----:B------:R-:W-:Y:S01]  /*8dc0*/  UIADD3 UR40, UR40, 0x400, URZ ;  /* 0x0000040028287890 */ /* 0x000fe2000fffe03f */
[----:B------:R-:W-:Y:S01]  /*8dd0*/  WARPGROUP.ARRIVE ;  /* 0x00000000000079c5 */ /* 0x000fe20000000000 */
[----:B------:R-:W-:Y:S01]  /*8de0*/  UMOV UR7, 0x40000040 ;  /* 0x4000004000077882 */ /* 0x000fe20000000000 */
[----:B01----:R-:W0:Y:S01]  /*8df0*/  SHFL.BFLY PT, R0, R7, 0x2, 0x1f ;  /* 0x0c401f0007007f89 */ /* 0x003e2200000e0000 */
[----:B------:R-:W-:Y:S01]  /*8e00*/  USHF.R.U32.HI UR40, URZ, 0x4, UR40 ;  /* 0x000000043f287899 */ /* 0x000fe20008011628 */
[----:B------:R-:W-:Y:S01]  /*8e10*/  IMAD.MOV.U32 R4, RZ, RZ, RZ ;  /* 0x000000ffff047224 */ /* 0x000fe200078e00ff */
[----:B------:R-:W-:Y:S01]  /*8e20*/  MOV R89, 0xff800000 ;  /* 0xff80000000597802 */ /* 0x000fe20000000f00 */
[----:B------:R-:W1:Y:S01]  /*8e30*/  SHFL.BFLY PT, R3, R6, 0x2, 0x1f ;  /* 0x0c401f0006037f89 */ /* 0x000e6200000e0000 */
[----:B------:R-:W-:Y:S01]  /*8e40*/  ULOP3.LUT UR40, UR40, 0x3fff, URZ, 0xc0, !UPT ;  /* 0x00003fff28287892 */ /* 0x000fe2000f8ec03f */
[----:B------:R-:W-:Y:S02]  /*8e50*/  IMAD.MOV.U32 R8, RZ, RZ, RZ ;  /* 0x000000ffff087224 */ /* 0x000fe400078e00ff */
[----:B------:R-:W-:Y:S01]  /*8e60*/  IMAD.MOV.U32 R88, RZ, RZ, -0x800000 ;  /* 0xff800000ff587424 */ /* 0x000fe200078e00ff */
[----:B------:R-:W-:-:S04]  /*8e70*/  ULOP3.LUT UR4, UR40, 0x3000000, URZ, 0xfc, !UPT ;  /* 0x0300000028047892 */ /* 0x000fc8000f8efc3f */
[----:B------:R-:W-:-:S07]  /*8e80*/  UIMAD UR4, UR39, 0x600, UR4 ;  /* 0x00000600270478a4 */ /* 0x000fce000f8e0204 */
[----:B------:R-:W-:Y:S02]  /*8e90*/  UMOV UR6, UR4 ;  /* 0x0000000400067c82 */ /* 0x000fe40008000000 */
[----:B------:R-:W-:Y:S01]  /*8ea0*/  HGMMA.64x128x16.F32 R24, R156, gdesc[UR4].tnspB, R24, gsb0 ;  /* 0x41e000049c187df0 */ /* 0x000fe20008000818 */
[----:B------:R-:W-:Y:S01]  /*8eb0*/  UIADD3 UR6, UR4, 0x80, URZ ;  /* 0x0000008004067890 */ /* 0x000fe2000fffe03f */
[----:B0-----:R-:W-:Y:S01]  /*8ec0*/  FADD.FTZ R0, R0, R7 ;  /* 0x0000000700007221 */ /* 0x001fe20000010000 */
[----:B------:R-:W-:Y:S01]  /*8ed0*/  UMOV UR7, 0x40000040 ;  /* 0x4000004000077882 */ /* 0x000fe20000000000 */
[----:B-1----:R-:W-:-:S03]  /*8ee0*/  FADD.FTZ R2, R3, R6 ;  /* 0x0000000603027221 */ /* 0x002fc60000010000 */
[----:B------:R-:W0:Y:S04]  /*8ef0*/  SHFL.BFLY PT, R3, R0, 0x1, 0x1f ;  /* 0x0c201f0000037f89 */ /* 0x000e2800000e0000 */
[----:B------:R-:W1:Y:S01]  /*8f00*/  SHFL.BFLY PT, R5, R2, 0x1, 0x1f ;  /* 0x0c201f0002057f89 */ /* 0x000e6200000e0000 */
[----:B0-----:R-:W-:Y:S01]  /*8f10*/  FADD.FTZ R11, R0, R3 ;  /* 0x00000003000b7221 */ /* 0x001fe20000010000 */
[----:B-1----:R-:W-:-:S04]  /*8f20*/  FADD.FTZ R12, R2, R5 ;  /* 0x00000005020c7221 */ /* 0x002fc80000010000 */
[----:B------:R-:W-:Y:S02]  /*8f30*/  FSETP.NE.FTZ.AND P1, PT, R11, RZ, PT ;  /* 0x000000ff0b00720b */ /* 0x000fe40003f35000 */
[----:B------:R-:W-:-:S11]  /*8f40*/  FSETP.NE.FTZ.AND P2, PT, R12, RZ, PT ;  /* 0x000000ff0c00720b */ /* 0x000fd60003f55000 */
[----:B------:R-:W0:Y:S01]  /*8f50*/  @P1 MUFU.LG2 R5, R11 ;  /* 0x0000000b00051308 */ /* 0x000e220000000c00 */
[C---:B------:R-:W-:Y:S01]  /*8f60*/  @P1 FMUL.FTZ R3, R9.reuse, 0.69314718246459960938 ;  /* 0x3f31721809031820 */ /* 0x040fe20000410000 */
[----:B------:R-:W-:-:S06]  /*8f70*/  @P2 FMUL.FTZ R2, R9, 0.69314718246459960938 ;  /* 0x3f31721809022820 */ /* 0x000fcc0000410000 */
        /* <DEDUP_REMOVED lines=34> */
.L_x_2230:
[----:B------:R-:W-:Y:S01]  /*91a0*/  UIADD3 UR4, UR5, 0x2a860, URZ ;  /* 0x0002a86005047890 */ /* 0x000fe2000fffe03f */
[----:B------:R-:W-:Y:S01]  /*91b0*/  FMUL.FTZ R90, R44, R4 ;  /* 0x000000042c5a7220 */ /* 0x000fe20000410000 */
[----:B------:R-:W-:Y:S01]  /*91c0*/  UIADD3 UR39, UR39, 0x1, URZ ;  /* 0x0000000127277890 */ /* 0x000fe2000fffe03f */
[----:B------:R-:W-:Y:S01]  /*91d0*/  FMUL.FTZ R97, R50, R8 ;  /* 0x0000000832617220 */ /* 0x000fe20000410000 */
[----:B------:R-:W-:Y:S01]  /*91e0*/  UPRMT UR4, UR43, 0x654, UR4 ;  /* 0x000006542b047896 */ /* 0x000fe20008000004 */
[-C--:B------:R-:W-:Y:S01]  /*91f0*/  FMUL.FTZ R3, R24, R4.reuse ;  /* 0x0000000418037220 */ /* 0x080fe20000410000 */
[----:B------:R-:W-:Y:S01]  /*9200*/  UISETP.NE.AND UP0, UPT, UR39, 0x2, UPT ;  /* 0x000000022700788c */ /* 0x000fe2000bf05270 */
[-C--:B------:R-:W-:Y:S01]  /*9210*/  FMUL.FTZ R98, R25, R4.reuse ;  /* 0x0000000419627220 */ /* 0x080fe20000410000 */
[-C--:B------:R-:W-:Y:S01]  /*9220*/  FMUL.FTZ R6, R28, R4.reuse ;  /* 0x000000041c067220 */ /* 0x080fe20000410000 */
        /* <DEDUP_REMOVED lines=65> */
.L_x_2194:
        /* <DEDUP_REMOVED lines=11> */
[----:B------:R-:W-:Y:S01]  /*96f0*/  IMAD R9, R162, 0x40, R17 ;  /* 0x00000040a2097824 */ /* 0x000fe200078e0211 */
        /* <DEDUP_REMOVED lines=11> */
[----:B------:R-:W-:Y:S02]  /*97b0*/  F2FP.F16.F32.PACK_AB R81, R83, R82 ;  /* 0x000000525351723e */ /* 0x000fe400000000ff */
[----:B------:R-:W-:Y:S02]  /*97c0*/  F2FP.F16.F32.PACK_AB R82, R85, R84 ;  /* 0x000000545552723e */ /* 0x000fe400000000ff */
[----:B------:R-:W-:Y:S02]  /*97d0*/  IADD3 R11, R11, R13, RZ ;  /* 0x0000000d0b0b7210 */ /* 0x000fe40007ffe0ff */
[----:B------:R-:W-:Y:S01]  /*97e0*/  F2FP.F16.F32.PACK_AB R83, R87, R86 ;  /* 0x000000565753723e */ /* 0x000fe200000000ff */
[----:B------:R-:W-:Y:S01]  /*97f0*/  IMAD.WIDE.U32 R10, R23, UR4, R10 ;  /* 0x00000004170a7c25 */ /* 0x000fe2000f8e000a */
[----:B------:R-:W-:-:S02]  /*9800*/  MOV R34, R40 ;  /* 0x0000002800227202 */ /* 0x000fc40000000f00 */
[----:B--2---:R-:W-:-:S03]  /*9810*/  MOV R35, R5 ;  /* 0x0000000500237202 */ /* 0x004fc60000000f00 */
[----:B------:R-:W-:-:S04]  /*9820*/  IMAD.WIDE R4, R167, 0x2, R34 ;  /* 0x00000002a7047825 */ /* 0x000fc800078e0222 */
[----:B------:R-:W-:Y:S01]  /*9830*/  IMAD.WIDE R34, R9, 0x2, R34 ;  /* 0x0000000209227825 */ /* 0x000fe200078e0222 */
[C---:B------:R-:W-:Y:S02]  /*9840*/  IADD3 R107, P1, R4.reuse, 0x4040, RZ ;  /* 0x00004040046b7810 */ /* 0x040fe40007f3e0ff */
[C---:B------:R-:W-:Y:S02]  /*9850*/  IADD3 R47, P0, R4.reuse, 0x4060, RZ ;  /* 0x00004060042f7810 */ /* 0x040fe40007f1e0ff */
[C---:B------:R-:W-:Y:S01]  /*9860*/  IADD3 R51, P2, R4.reuse, 0x4020, RZ ;  /* 0x0000402004337810 */ /* 0x040fe20007f5e0ff */
[--C-:B------:R-:W-:Y:S01]  /*9870*/  IMAD.X R43, RZ, RZ, R5.reuse, P1 ;  /* 0x000000ffff2b7224 */ /* 0x100fe200008e0605 */
[----:B---3--:R-:W-:Y:S02]  /*9880*/  ISETP.NE.AND P1, PT, R41, 0x1, PT ;  /* 0x000000012900780c */ /* 0x008fe40003f25270 */
[----:B------:R-:W-:Y:S01]  /*9890*/  LOP3.LUT R46, R47, 0x380, RZ, 0xc0, !PT ;  /* 0x000003802f2e7812 */ /* 0x000fe200078ec0ff */
[----:B------:R-:W-:Y:S01]  /*98a0*/  IMAD.X R39, RZ, RZ, R5, P2 ;  /* 0x000000ffff277224 */ /* 0x000fe200010e0605 */
[----:B------:R-:W-:-:S02]  /*98b0*/  LOP3.LUT R9, R4, 0x380, RZ, 0xc0, !PT ;  /* 0x0000038004097812 */ /* 0x000fc400078ec0ff */
[C---:B------:R-:W-:Y:S02]  /*98c0*/  IADD3 R33, P3, R4.reuse, 0x4000, RZ ;  /* 0x0000400004217810 */ /* 0x040fe40007f7e0ff */
[----:B------:R-:W-:Y:S02]  /*98d0*/  IADD3 R21, P6, R4, 0x20, RZ ;  /* 0x0000002004157810 */ /* 0x000fe40007fde0ff */
[----:B------:R-:W-:Y:S02]  /*98e0*/  LOP3.LUT R12, R51, 0x380, RZ, 0xc0, !PT ;  /* 0x00000380330c7812 */ /* 0x000fe400078ec0ff */
[----:B------:R-:W-:Y:S01]  /*98f0*/  SHF.R.U64 R46, R46, 0x3, RZ ;  /* 0x000000032e2e7819 */ /* 0x000fe200000012ff */
[----:B------:R-:W2:Y:S01]  /*9900*/  @P1 LDC R72, c[0x0][0xbec] ;  /* 0x0002fb00ff481b82 */ /* 0x000ea20000000800 */
[----:B------:R-:W-:Y:S01]  /*9910*/  SHF.R.U64 R9, R9, 0x3, RZ ;  /* 0x0000000309097819 */ /* 0x000fe200000012ff */
[----:B------:R-:W-:Y:S01]  /*9920*/  IMAD.X R15, RZ, RZ, R5, P6 ;  /* 0x000000ffff0f7224 */ /* 0x000fe200030e0605 */
[----:B------:R-:W-:-:S02]  /*9930*/  LOP3.LUT R14, R107, 0x380, RZ, 0xc0, !PT ;  /* 0x000003806b0e7812 */ /* 0x000fc400078ec0ff */
[----:B------:R-:W-:Y:S02]  /*9940*/  LOP3.LUT R8, R33, 0x380, RZ, 0xc0, !PT ;  /* 0x0000038021087812 */ /* 0x000fe400078ec0ff */
[----:B------:R-:W-:Y:S01]  /*9950*/  LOP3.LUT R2, R21, 0x380, RZ, 0xc0, !PT ;  /* 0x0000038015027812 */ /* 0x000fe200078ec0ff */
[----:B------:R-:W3:Y:S01]  /*9960*/  @P1 LDC R111, c[0x0][0xbf0] ;  /* 0x0002fc00ff6f1b82 */ /* 0x000ee20000000800 */
[C---:B------:R-:W-:Y:S02]  /*9970*/  IADD3 R31, P4, R4.reuse, 0x60, RZ ;  /* 0x00000060041f7810 */ /* 0x040fe40007f9e0ff */
[----:B------:R-:W-:Y:S02]  /*9980*/  IADD3 R25, P5, R4, 0x40, RZ ;  /* 0x0000004004197810 */ /* 0x000fe40007fbe0ff */
[----:B------:R-:W-:Y:S01]  /*9990*/  SHF.R.U64 R12, R12, 0x3, RZ ;  /* 0x000000030c0c7819 */ /* 0x000fe200000012ff */
[--C-:B------:R-:W-:Y:S01]  /*99a0*/  IMAD.X R13, RZ, RZ, R5.reuse, P4 ;  /* 0x000000ffff0d7224 */ /* 0x100fe200020e0605 */
[----:B------:R-:W-:Y:S01]  /*99b0*/  LOP3.LUT R46, R46, R47, RZ, 0x3c, !PT ;  /* 0x0000002f2e2e7212 */ /* 0x000fe200078e3cff */
[--C-:B------:R-:W-:Y:S01]  /*99c0*/  IMAD.X R47, RZ, RZ, R5.reuse, P0 ;  /* 0x000000ffff2f7224 */ /* 0x100fe200000e0605 */
[----:B------:R-:W-:Y:S01]  /*99d0*/  LOP3.LUT R4, R9, R4, RZ, 0x3c, !PT ;  /* 0x0000000409047212 */ /* 0x000fe200078e3cff */
[----:B------:R-:W-:Y:S01]  /*99e0*/  IMAD.X R9, RZ, RZ, R5, P5 ;  /* 0x000000ffff097224 */ /* 0x000fe200028e0605 */
[----:B------:R-:W-:-:S02]  /*99f0*/  SHF.R.U64 R14, R14, 0x3, RZ ;  /* 0x000000030e0e7819 */ /* 0x000fc400000012ff */
[----:B------:R-:W-:Y:S02]  /*9a00*/  SHF.R.U64 R8, R8, 0x3, RZ ;  /* 0x0000000308087819 */ /* 0x000fe400000012ff */
[----:B------:R-:W-:Y:S02]  /*9a10*/  SHF.R.U64 R2, R2, 0x3, RZ ;  /* 0x0000000302027819 */ /* 0x000fe400000012ff */
[----:B------:R-:W-:Y:S02]  /*9a20*/  LOP3.LUT R38, R12, R51, RZ, 0x3c, !PT ;  /* 0x000000330c267212 */ /* 0x000fe400078e3cff */
[----:B------:R-:W-:Y:S02]  /*9a30*/  LOP3.LUT R42, R14, R107, RZ, 0x3c, !PT ;  /* 0x0000006b0e2a7212 */ /* 0x000fe400078e3cff */
[----:B------:R-:W-:Y:S02]  /*9a40*/  LOP3.LUT R36, R8, R33, RZ, 0x3c, !PT ;  /* 0x0000002108247212 */ /* 0x000fe400078e3cff */
[----:B------:R-:W-:-:S02]  /*9a50*/  MOV R51, R4 ;  /* 0x0000000400337202 */ /* 0x000fc40000000f00 */
[----:B------:R-:W-:Y:S02]  /*9a60*/  LOP3.LUT R14, R2, R21, RZ, 0x3c, !PT ;  /* 0x00000015020e7212 */ /* 0x000fe400078e3cff */
[----:B------:R-:W-:Y:S02]  /*9a70*/  LOP3.LUT R8, R31, 0x380, RZ, 0xc0, !PT ;  /* 0x000003801f087812 */ /* 0x000fe400078ec0ff */
[----:B------:R-:W-:Y:S02]  /*9a80*/  F2FP.F16.F32.PACK_AB R4, R98, R3 ;  /* 0x000000036204723e */ /* 0x000fe400000000ff */
[----:B------:R-:W-:Y:S02]  /*9a90*/  LOP3.LUT R2, R25, 0x380, RZ, 0xc0, !PT ;  /* 0x0000038019027812 */ /* 0x000fe400078ec0ff */
[----:B------:R-:W-:Y:S01]  /*9aa0*/  MOV R98, R46 ;  /* 0x0000002e00627202 */ /* 0x000fe20000000f00 */
[----:B------:R-:W-:Y:S01]  /*9ab0*/  IMAD.IADD R47, R19, 0x1, R16 ;  /* 0x00000001132f7824 */ /* 0x000fe200078e0210 */
[----:B------:R-:W-:-:S02]  /*9ac0*/  SHF.R.U64 R8, R8, 0x3, RZ ;  /* 0x0000000308087819 */ /* 0x000fc400000012ff */
[----:B------:R-:W-:Y:S02]  /*9ad0*/  SHF.R.U64 R2, R2, 0x3, RZ ;  /* 0x0000000302027819 */ /* 0x000fe400000012ff */
[----:B------:R-:W-:Y:S01]  /*9ae0*/  MOV R109, R38 ;  /* 0x00000026006d7202 */ /* 0x000fe20000000f00 */
[----:B--2---:R-:W-:Y:S01]  /*9af0*/  @P1 IMAD.HI.U32 R38, R47, R72, RZ ;  /* 0x000000482f261227 */ /* 0x004fe200078e00ff */
[C---:B------:R-:W-:Y:S02]  /*9b00*/  IADD3 R21, P5, R34.reuse, 0x2000, RZ ;  /* 0x0000200022157810 */ /* 0x040fe40007fbe0ff */
[----:B------:R-:W-:Y:S01]  /*9b10*/  IADD3 R33, P6, R34, 0x1000, RZ ;  /* 0x0000100022217810 */ /* 0x000fe20007fde0ff */
[----:B------:R-:W-:Y:S01]  /*9b20*/  IMAD R72, R41, UR6, RZ ;  /* 0x0000000629487c24 */ /* 0x000fe2000f8e02ff */
[----:B------:R-:W-:Y:S01]  /*9b30*/  LOP3.LUT R12, R8, R31, RZ, 0x3c, !PT ;  /* 0x0000001f080c7212 */ /* 0x000fe200078e3cff */
[----:B------:R-:W-:Y:S01]  /*9b40*/  IMAD.X R29, RZ, RZ, R35, P5 ;  /* 0x000000ffff1d7224 */ /* 0x000fe200028e0623 */
[----:B------:R-:W-:-:S02]  /*9b50*/  IADD3.X R37, RZ, R5, RZ, P3, !PT ;  /* 0x00000005ff257210 */ /* 0x000fc40001ffe4ff */
[----:B------:R-:W-:Y:S02]  /*9b60*/  LOP3.LUT R8, R2, R25, RZ, 0x3c, !PT ;  /* 0x0000001902087212 */ /* 0x000fe400078e3cff */
[----:B------:R-:W-:Y:S02]  /*9b70*/  LOP3.LUT R28, R21, 0x380, RZ, 0xc0, !PT ;  /* 0x00000380151c7812 */ /* 0x000fe400078ec0ff */
[----:B------:R-:W-:Y:S02]  /*9b80*/  IADD3 R25, P0, R34, 0x6000, RZ ;  /* 0x0000600022197810 */ /* 0x000fe40007f1e0ff */
[----:B------:R-:W-:Y:S01]  /*9b90*/  F2FP.F16.F32.PACK_AB R5, R27, R110 ;  /* 0x0000006e1b05723e */ /* 0x000fe200000000ff */
[----:B------:R-:W-:Y:S01]  /*9ba0*/  BAR.SYNC.DEFER_BLOCKING 0x1, 0x100 ;  /* 0x0044000000007b1d */ /* 0x000fe20000010000 */
[----:B------:R-:W-:Y:S02]  /*9bb0*/  MOV R39, R47 ;  /* 0x0000002f00277202 */ /* 0x000fe40000000f00 */
[----:B------:R-:W-:-:S02]  /*9bc0*/  LOP3.LUT R32, R33, 0x380, RZ, 0xc0, !PT ;  /* 0x0000038021207812 */ /* 0x000fc400078ec0ff */
[----:B---3--:R-:W-:Y:S02]  /*9bd0*/  @P1 SHF.R.U32.HI R39, RZ, R111, R38 ;  /* 0x0000006fff271219 */ /* 0x008fe40000011626 */
[----:B------:R-:W-:Y:S02]  /*9be0*/  SHF.R.U64 R28, R28, 0x3, RZ ;  /* 0x000000031c1c7819 */ /* 0x000fe400000012ff */
[----:B------:R-:W-:Y:S02]  /*9bf0*/  LOP3.LUT R24, R25, 0x380, RZ, 0xc0, !PT ;  /* 0x0000038019187812 */ /* 0x000fe400078ec0ff */
[----:B------:R-:W-:Y:S02]  /*9c00*/  SHF.R.U64 R32, R32, 0x3, RZ ;  /* 0x0000000320207819 */ /* 0x000fe400000012ff */
[----:B------:R-:W-:Y:S02]  /*9c10*/  LOP3.LUT R28, R28, R21, RZ, 0x3c, !PT ;  /* 0x000000151c1c7212 */ /* 0x000fe400078e3cff */
[----:B------:R-:W-:-:S02]  /*9c20*/  SHF.R.U64 R24, R24, 0x3, RZ ;  /* 0x0000000318187819 */ /* 0x000fc400000012ff */
[----:B------:R-:W-:Y:S01]  /*9c30*/  MOV R110, R36 ;  /* 0x00000024006e7202 */ /* 0x000fe20000000f00 */
[----:B------:R-:W-:Y:S01]  /*9c40*/  IMAD.IADD R37, R166, 0x1, R16 ;  /* 0x00000001a6257824 */ /* 0x000fe200078e0210 */
[----:B------:R-:W-:Y:S02]  /*9c50*/  LOP3.LUT R32, R32, R33, RZ, 0x3c, !PT ;  /* 0x0000002120207212 */ /* 0x000fe400078e3cff */
[C---:B------:R-:W-:Y:S02]  /*9c60*/  IADD3 R21, P2, R34.reuse, 0x5000, RZ ;  /* 0x0000500022157810 */ /* 0x040fe40007f5e0ff */
[----:B------:R-:W-:Y:S01]  /*9c70*/  MOV R36, R14 ;  /* 0x0000000e00247202 */ /* 0x000fe20000000f00 */
[----:B------:R2:W-:Y:S01]  /*9c80*/  STSM.16.M88.4 [R51], R4 ;  /* 0x0000000433007844 */ /* 0x0005e20000000200 */
[----:B------:R-:W-:Y:S02]  /*9c90*/  IADD3 R33, P4, R34, 0x3000, RZ ;  /* 0x0000300022217810 */ /* 0x000fe40007f9e0ff */
[----:B------:R-:W-:Y:S01]  /*9ca0*/  LOP3.LUT R24, R24, R25, RZ, 0x3c, !PT ;  /* 0x0000001918187212 */ /* 0x000fe200078e3cff */
[--C-:B------:R-:W-:Y:S01]  /*9cb0*/  IMAD.X R25, RZ, RZ, R35.reuse, P0 ;  /* 0x000000ffff197224 */ /* 0x100fe200000e0623 */
[----:B------:R-:W-:Y:S01]  /*9cc0*/  LOP3.LUT R20, R21, 0x380, RZ, 0xc0, !PT ;  /* 0x0000038015147812 */ /* 0x000fe200078ec0ff */
[----:B------:R-:W-:Y:S01]  /*9cd0*/  IMAD.X R27, RZ, RZ, R35, P4 ;  /* 0x000000ffff1b7224 */ /* 0x000fe200020e0623 */
[----:B------:R-:W-:-:S02]  /*9ce0*/  LOP3.LUT R26, R33, 0x380, RZ, 0xc0, !PT ;  /* 0x00000380211a7812 */ /* 0x000fc400078ec0ff */
[----:B------:R-:W-:Y:S02]  /*9cf0*/  IADD3 R10, P0, R39, R10, RZ ;  /* 0x0000000a270a7210 */ /* 0x000fe40007f1e0ff */
[----:B------:R-:W-:Y:S02]  /*9d00*/  MOV R111, R12 ;  /* 0x0000000c006f7202 */ /* 0x000fe40000000f00 */
[----:B------:R-:W-:Y:S02]  /*9d10*/  SHF.R.U64 R20, R20, 0x3, RZ ;  /* 0x0000000314147819 */ /* 0x000fe400000012ff */
[----:B------:R-:W-:Y:S01]  /*9d20*/  SHF.R.U64 R26, R26, 0x3, RZ ;  /* 0x000000031a1a7819 */ /* 0x000fe200000012ff */
[--C-:B--2---:R-:W-:Y:S01]  /*9d30*/  IMAD.MOV R6, RZ, RZ, -R39.reuse ;  /* 0x000000ffff067224 */ /* 0x104fe200078e0a27 */
[----:B------:R-:W-:Y:S01]  /*9d40*/  SHF.R.S32.HI R5, RZ, 0x1f, R39 ;  /* 0x0000001fff057819 */ /* 0x000fe20000011427 */
[----:B------:R-:W-:Y:S01]  /*9d50*/  IMAD R4, R112, UR4, RZ ;  /* 0x0000000470047c24 */ /* 0x000fe2000f8e02ff */
[----:B------:R-:W-:Y:S01]  /*9d60*/  MOV R14, R8 ;  /* 0x00000008000e7202 */ /* 0x000fe20000000f00 */
[----:B------:R-:W-:Y:S01]  /*9d70*/  IMAD R15, R41, R6, R47 ;  /* 0x00000006290f7224 */ /* 0x000fe200078e022f */
[----:B------:R-:W-:Y:S01]  /*9d80*/  LOP3.LUT R20, R20, R21, RZ, 0x3c, !PT ;  /* 0x0000001514147212 */ /* 0x000fe200078e3cff */
[----:B------:R-:W-:Y:S01]  /*9d90*/  IMAD R4, R23, UR5, R4 ;  /* 0x0000000517047c24 */ /* 0x000fe2000f8e0204 */
[----:B------:R-:W-:Y:S01]  /*9da0*/  ULDC.64 UR4, c[0x0][0xb88] ;  /* 0x0002e20000047ab9 */ /* 0x000fe20000000a00 */
[----:B------:R-:W-:-:S02]  /*9db0*/  LOP3.LUT R26, R26, R33, RZ, 0x3c, !PT ;  /* 0x000000211a1a7212 */ /* 0x000fc400078e3cff */
[----:B------:R-:W-:Y:S02]  /*9dc0*/  SHF.R.S32.HI R12, RZ, 0x1f, R15 ;  /* 0x0000001fff0c7819 */ /* 0x000fe4000001140f */
[----:B------:R-:W-:Y:S02]  /*9dd0*/  IADD3.X R11, R5, R11, R4, P0, !PT ;  /* 0x0000000b050b7210 */ /* 0x000fe400007fe404 */
[----:B------:R-:W-:Y:S01]  /*9de0*/  LOP3.LUT R21, R34, 0x380, RZ, 0xc0, !PT ;  /* 0x0000038022157812 */ /* 0x000fe200078ec0ff */
[----:B------:R-:W-:Y:S01]  /*9df0*/  IMAD R8, R12, UR4, RZ ;  /* 0x000000040c087c24 */ /* 0x000fe2000f8e02ff */
[----:B------:R-:W-:Y:S01]  /*9e00*/  F2FP.F16.F32.PACK_AB R4, R94, R95 ;  /* 0x0000005f5e04723e */ /* 0x000fe200000000ff */
[C---:B------:R-:W-:Y:S01]  /*9e10*/  IMAD.WIDE.U32 R12, R15.reuse, UR4, R10 ;  /* 0x000000040f0c7c25 */ /* 0x040fe2000f8e000a */
[----:B------:R-:W-:Y:S02]  /*9e20*/  F2FP.F16.F32.PACK_AB R5, R108, R105 ;  /* 0x000000696c05723e */ /* 0x000fe400000000ff */
[----:B------:R-:W-:Y:S01]  /*9e30*/  F2FP.F16.F32.PACK_AB R6, R96, R93 ;  /* 0x0000005d6006723e */ /* 0x000fe200000000ff */
[----:B------:R-:W-:Y:S01]  /*9e40*/  IMAD R15, R15, UR5, R8 ;  /* 0x000000050f0f7c24 */ /* 0x000fe2000f8e0208 */
[----:B------:R-:W-:Y:S01]  /*9e50*/  F2FP.F16.F32.PACK_AB R7, R106, R103 ;  /* 0x000000676a07723e */ /* 0x000fe200000000ff */
[----:B------:R-:W-:Y:S01]  /*9e60*/  ULDC.64 UR4, c[0x0][0xb50] ;  /* 0x0002d40000047ab9 */ /* 0x000fe20000000a00 */
[----:B------:R-:W-:-:S02]  /*9e70*/  IADD3 R31, P3, R34, 0x4000, RZ ;  /* 0x00004000221f7810 */ /* 0x000fc40007f7e0ff */
[----:B------:R-:W-:Y:S01]  /*9e80*/  IADD3.X R33, RZ, R35, RZ, P6, !PT ;  /* 0x00000023ff217210 */ /* 0x000fe200037fe4ff */
[----:B------:R2:W-:Y:S01]  /*9e90*/  STSM.16.M88.4 [R36], R4 ;  /* 0x0000000424007844 */ /* 0x0005e20000000200 */
[----:B------:R-:W-:Y:S01]  /*9ea0*/  IADD3 R107, P6, R34, 0x7000, RZ ;  /* 0x00007000226b7810 */ /* 0x000fe20007fde0ff */
[----:B------:R-:W-:Y:S01]  /*9eb0*/  IMAD.X R3, RZ, RZ, R35, P3 ;  /* 0x000000ffff037224 */ /* 0x000fe200018e0623 */
[----:B------:R-:W-:Y:S02]  /*9ec0*/  SHF.R.U64 R21, R21, 0x3, RZ ;  /* 0x0000000315157819 */ /* 0x000fe400000012ff */
[----:B------:R-:W-:Y:S02]  /*9ed0*/  LOP3.LUT R30, R107, 0x380, RZ, 0xc0, !PT ;  /* 0x000003806b1e7812 */ /* 0x000fe400078ec0ff */
[----:B------:R-:W-:Y:S02]  /*9ee0*/  LOP3.LUT P0, RZ, R164, 0x3, RZ, 0xc0, !PT ;  /* 0x00000003a4ff7812 */ /* 0x000fe4000780c0ff */
[----:B------:R-:W-:-:S02]  /*9ef0*/  F2FP.F16.F32.PACK_AB R8, R92, R91 ;  /* 0x0000005b5c08723e */ /* 0x000fc400000000ff */
[----:B------:R-:W-:Y:S02]  /*9f00*/  F2FP.F16.F32.PACK_AB R9, R104, R101 ;  /* 0x000000656809723e */ /* 0x000fe400000000ff */
[----:B------:R-:W-:Y:S02]  /*9f10*/  F2FP.F16.F32.PACK_AB R10, R45, R90 ;  /* 0x0000005a2d0a723e */ /* 0x000fe400000000ff */
[----:B------:R-:W-:Y:S01]  /*9f20*/  F2FP.F16.F32.PACK_AB R11, R102, R99 ;  /* 0x00000063660b723e */ /* 0x000fe200000000ff */
[----:B--2---:R-:W-:Y:S01]  /*9f30*/  VIADD R5, R37, 0x8 ;  /* 0x0000000825057836 */ /* 0x004fe20000000000 */
[----:B------:R-:W-:Y:S02]  /*9f40*/  IADD3 R7, R13, R15, RZ ;  /* 0x0000000f0d077210 */ /* 0x000fe40007ffe0ff */
[----:B------:R-:W-:Y:S01]  /*9f50*/  LEA R36, P3, R12, UR4, 0x2 ;  /* 0x000000040c247c11 */ /* 0x000fe2000f8610ff */
[----:B------:R2:W-:Y:S01]  /*9f60*/  STSM.16.M88.4 [R14], R8 ;  /* 0x000000080e007844 */ /* 0x0005e20000000200 */
[----:B------:R-:W-:-:S02]  /*9f70*/  LOP3.LUT R34, R21, R34, RZ, 0x3c, !PT ;  /* 0x0000002215227212 */ /* 0x000fc400078e3cff */
[----:B------:R-:W-:Y:S02]  /*9f80*/  IADD3.X R21, RZ, R35, RZ, P2, !PT ;  /* 0x00000023ff157210 */ /* 0x000fe400017fe4ff */
[----:B------:R-:W-:Y:S02]  /*9f90*/  SHF.R.U64 R30, R30, 0x3, RZ ;  /* 0x000000031e1e7819 */ /* 0x000fe400000012ff */
[-C--:B------:R-:W-:Y:S02]  /*9fa0*/  ISETP.GE.OR P2, PT, R37, R72.reuse, P0 ;  /* 0x000000482500720c */ /* 0x080fe40000746670 */
[----:B------:R-:W-:Y:S02]  /*9fb0*/  ISETP.GE.OR P0, PT, R5, R72, P0 ;  /* 0x000000480500720c */ /* 0x000fe40000706670 */
[----:B------:R-:W-:Y:S01]  /*9fc0*/  LEA.HI.X R37, R12, UR5, R7, 0x2, P3 ;  /* 0x000000050c257c11 */ /* 0x000fe200098f1407 */
[----:B------:R-:W-:Y:S01]  /*9fd0*/  ULDC.64 UR4, c[0x0][0xae8] ;  /* 0x0002ba0000047ab9 */ /* 0x000fe20000000a00 */
[----:B------:R-:W-:-:S02]  /*9fe0*/  F2FP.F16.F32.PACK_AB R4, R49, R48 ;  /* 0x000000303104723e */ /* 0x000fc400000000ff */
[----:B------:R-:W-:Y:S02]  /*9ff0*/  F2FP.F16.F32.PACK_AB R5, R100, R97 ;  /* 0x000000616405723e */ /* 0x000fe400000000ff */
[----:B------:R-:W-:Y:S02]  /*a000*/  F2FP.F16.F32.PACK_AB R6, R53, R52 ;  /* 0x000000343506723e */ /* 0x000fe400000000ff */
[----:B------:R-:W-:Y:S02]  /*a010*/  F2FP.F16.F32.PACK_AB R7, R55, R54 ;  /* 0x000000363707723e */ /* 0x000fe400000000ff */
[----:B------:R-:W-:Y:S02]  /*a020*/  F2FP.F16.F32.PACK_AB R12, R57, R56 ;  /* 0x00000038390c723e */ /* 0x000fe400000000ff */
[----:B------:R-:W-:Y:S01]  /*a030*/  F2FP.F16.F32.PACK_AB R13, R59, R50 ;  /* 0x000000323b0d723e */ /* 0x000fe200000000ff */
[----:B------:R-:W-:Y:S01]  /*a040*/  STSM.16.M88.4 [R111], R4 ;  /* 0x000000046f007844 */ /* 0x000fe20000000200 */
[----:B--2---:R-:W-:-:S02]  /*a050*/  F2FP.F16.F32.PACK_AB R14, R61, R60 ;  /* 0x0000003c3d0e723e */ /* 0x004fc400000000ff */
[----:B------:R-:W-:Y:S01]  /*a060*/  F2FP.F16.F32.PACK_AB R15, R63, R62 ;  /* 0x0000003e3f0f723e */ /* 0x000fe200000000ff */
[----:B------:R-:W-:Y:S01]  /*a070*/  SHFL.IDX PT, R56, R36, 0x1, 0x1c1f ;  /* 0x003c1f0024387f89 */ /* 0x000fe200000e0000 */
[----:B------:R-:W-:Y:S02]  /*a080*/  LOP3.LUT R30, R30, R107, RZ, 0x3c, !PT ;  /* 0x0000006b1e1e7212 */ /* 0x000fe400078e3cff */
[----:B------:R-:W-:Y:S01]  /*a090*/  F2FP.F16.F32.PACK_AB R8, R65, R64 ;  /* 0x000000404108723e */ /* 0x000fe200000000ff */
[----:B------:R-:W-:Y:S01]  /*a0a0*/  STSM.16.M88.4 [R110], R12 ;  /* 0x0000000c6e007844 */ /* 0x000fe20000000200 */
[----:B------:R-:W-:Y:S02]  /*a0b0*/  F2FP.F16.F32.PACK_AB R9, R67, R66 ;  /* 0x000000424309723e */ /* 0x000fe400000000ff */
[----:B------:R-:W-:Y:S01]  /*a0c0*/  F2FP.F16.F32.PACK_AB R10, R69, R68 ;  /* 0x00000044450a723e */ /* 0x000fe200000000ff */
[----:B------:R-:W-:Y:S01]  /*a0d0*/  SHFL.IDX PT, R57, R37, 0x1, 0x1c1f ;  /* 0x003c1f0025397f89 */ /* 0x000fe200000e0000 */
[----:B------:R-:W-:-:S02]  /*a0e0*/  F2FP.F16.F32.PACK_AB R11, R71, R70 ;  /* 0x00000046470b723e */ /* 0x000fc400000000ff */
[----:B------:R-:W-:Y:S02]  /*a0f0*/  MOV R107, R42 ;  /* 0x0000002a006b7202 */ /* 0x000fe40000000f00 */
[----:B------:R-:W-:Y:S01]  /*a100*/  F2FP.F16.F32.PACK_AB R45, R75, R74 ;  /* 0x0000004a4b2d723e */ /* 0x000fe200000000ff */
[----:B------:R-:W-:Y:S01]  /*a110*/  STSM.16.M88.4 [R109], R8 ;  /* 0x000000086d007844 */ /* 0x000fe20000000200 */
[----:B------:R-:W-:Y:S02]  /*a120*/  F2FP.F16.F32.PACK_AB R46, R77, R76 ;  /* 0x0000004c4d2e723e */ /* 0x000fe400000000ff */
[----:B------:R-:W-:Y:S01]  /*a130*/  F2FP.F16.F32.PACK_AB R47, R79, R78 ;  /* 0x0000004e4f2f723e */ /* 0x000fe200000000ff */
[----:B------:R-:W-:Y:S01]  /*a140*/  SHFL.IDX PT, R42, R36, RZ, 0x1c1f ;  /* 0x001c1fff242a7589 */ /* 0x000fe200000e0000 */
[----:B------:R-:W-:-:S03]  /*a150*/  LOP3.LUT R2, R31, 0x380, RZ, 0xc0, !PT ;  /* 0x000003801f027812 */ /* 0x000fc600078ec0ff */
[----:B------:R2:W-:Y:S01]  /*a160*/  STSM.16.M88.4 [R107], R44 ;  /* 0x0000002c6b007844 */ /* 0x0005e20000000200 */
[----:B------:R-:W-:-:S03]  /*a170*/  SHF.R.U64 R2, R2, 0x3, RZ ;  /* 0x0000000302027819 */ /* 0x000fc600000012ff */
[----:B------:R-:W-:Y:S01]  /*a180*/  STSM.16.M88.4 [R98], R80 ;  /* 0x0000005062007844 */ /* 0x000fe20000000200 */
[----:B------:R-:W-:Y:S01]  /*a190*/  IMAD R58, R58, UR4, RZ ;  /* 0x000000043a3a7c24 */ /* 0x000fe2000f8e02ff */
[----:B------:R-:W-:Y:S01]  /*a1a0*/  LOP3.LUT R2, R2, R31, RZ, 0x3c, !PT ;  /* 0x0000001f02027212 */ /* 0x000fe200078e3cff */
[----:B------:R-:W-:Y:S01]  /*a1b0*/  IMAD.X R31, RZ, RZ, R35, P6 ;  /* 0x000000ffff1f7224 */ /* 0x000fe200030e0623 */
[----:B------:R-:W3:Y:S01]  /*a1c0*/  SHFL.IDX PT, R43, R37, RZ, 0x1c1f ;  /* 0x001c1fff252b7589 */ /* 0x000ee200000e0000 */
[----:B------:R-:W-:Y:S08]  /*a1d0*/  BAR.SYNC.DEFER_BLOCKING 0x1, 0x100 ;  /* 0x0044000000007b1d */ /* 0x000ff00000010000 */
[----:B--2---:R-:W2:Y:S01]  /*a1e0*/  @P1 LDC R44, c[0x0][0xbec] ;  /* 0x0002fb00ff2c1b82 */ /* 0x004ea20000000800 */
[----:B---3--:R3:W-:Y:S04]  /*a1f0*/  @!P2 ST.E desc[UR36][R42.64], R89 ;  /* 0x000000592a00a985 */ /* 0x0087e8000c101924 */
[----:B------:R4:W-:Y:S04]  /*a200*/  @!P0 ST.E desc[UR36][R56.64], R88 ;  /* 0x0000005838008985 */ /* 0x0009e8000c101924 */
[----:B------:R0:W5:Y:S01]  /*a210*/  LD.E.128 R48, desc[UR36][R32.64] ;  /* 0x0000002420307980 */ /* 0x000162000c101d00 */
[----:B---3--:R-:W3:Y:S03]  /*a220*/  @P1 LDC R43, c[0x0][0xbf0] ;  /* 0x0002fc00ff2b1b82 */ /* 0x008ee60000000800 */
[----:B------:R2:W5:Y:S04]  /*a230*/  LD.E.128 R60, desc[UR36][R20.64] ;  /* 0x00000024143c7980 */ /* 0x000568000c101d00 */
[----:B------:R1:W5:Y:S01]  /*a240*/  LD.E.128 R36, desc[UR36][R28.64] ;  /* 0x000000241c247980 */ /* 0x000362000c101d00 */
[----:B0-----:R-:W-:-:S03]  /*a250*/  IMAD R33, R160, 0x20, R162 ;  /* 0x00000020a0217824 */ /* 0x001fc600078e02a2 */
[----:B------:R0:W5:Y:S01]  /*a260*/  LD.E.128 R4, desc[UR36][R26.64] ;  /* 0x000000241a047980 */ /* 0x000162000c101d00 */
[----:B------:R-:W-:-:S03]  /*a270*/  IMAD.IADD R33, R16, 0x1, R33 ;  /* 0x0000000110217824 */ /* 0x000fc600078e0221 */
[----:B------:R4:W5:Y:S01]  /*a280*/  LD.E.128 R12, desc[UR36][R24.64] ;  /* 0x00000024180c7980 */ /* 0x000962000c101d00 */
[----:B--2---:R-:W-:Y:S01]  /*a290*/  @P1 IMAD.HI.U32 R20, R33, R44, RZ ;  /* 0x0000002c21141227 */ /* 0x004fe200078e00ff */
[----:B------:R-:W-:Y:S02]  /*a2a0*/  MOV R21, R33 ;  /* 0x0000002100157202 */ /* 0x000fe40000000f00 */
[----:B------:R2:W5:Y:S01]  /*a2b0*/  LD.E.128 R64, desc[UR36][R2.64] ;  /* 0x0000002402407980 */ /* 0x000562000c101d00 */
[C---:B-1----:R-:W-:Y:S02]  /*a2c0*/  IMAD R29, R161.reuse, UR5, R58 ;  /* 0x00000005a11d7c24 */ /* 0x042fe4000f8e023a */
[----:B0-----:R-:W-:Y:S01]  /*a2d0*/  IMAD.WIDE.U32 R26, R161, UR4, RZ ;  /* 0x00000004a11a7c25 */ /* 0x001fe2000f8e00ff */
[----:B------:R-:W-:Y:S01]  /*a2e0*/  ULDC.64 UR4, c[0x0][0xaf0] ;  /* 0x0002bc0000047ab9 */ /* 0x000fe20000000a00 */
[----:B------:R0:W5:Y:S02]  /*a2f0*/  LD.E.128 R52, desc[UR36][R34.64] ;  /* 0x0000002422347980 */ /* 0x000164000c101d00 */
[----:B----4-:R-:W-:Y:S01]  /*a300*/  IMAD R24, R112, UR4, RZ ;  /* 0x0000000470187c24 */ /* 0x010fe2000f8e02ff */
[----:B---3--:R-:W-:Y:S01]  /*a310*/  @P1 SHF.R.U32.HI R21, RZ, R43, R20 ;  /* 0x0000002bff151219 */ /* 0x008fe20000011614 */
[----:B------:R0:W5:Y:S01]  /*a320*/  LD.E.128 R8, desc[UR36][R30.64] ;  /* 0x000000241e087980 */ /* 0x000162000c101d00 */
[----:B--2---:R-:W-:-:S02]  /*a330*/  IMAD.IADD R3, R27, 0x1, R29 ;  /* 0x000000011b037824 */ /* 0x004fc400078e021d */
[----:B------:R-:W-:Y:S01]  /*a340*/  IMAD.MOV.U32 R2, RZ, RZ, R26 ;  /* 0x000000ffff027224 */ /* 0x000fe200078e001a */
[--C-:B------:R-:W-:Y:S01]  /*a350*/  SHF.R.S32.HI R20, RZ, 0x1f, R21.reuse ;  /* 0x0000001fff147819 */ /* 0x100fe20000011415 */
[----:B------:R-:W-:Y:S01]  /*a360*/  IMAD R25, R23, UR5, R24 ;  /* 0x0000000517197c24 */ /* 0x000fe2000f8e0218 */
[----:B------:R-:W-:Y:S01]  /*a370*/  @!PT LDS RZ, [RZ] ;  /* 0x00000000fffff984 */ /* 0x000fe20000000800 */
[----:B------:R-:W-:Y:S01]  /*a380*/  @!PT LDS RZ, [RZ] ;  /* 0x00000000fffff984 */ /* 0x000fe20000000800 */
[----:B------:R-:W-:Y:S01]  /*a390*/  @!PT LDS RZ, [RZ] ;  /* 0x00000000fffff984 */ /* 0x000fe20000000800 */
[----:B------:R-:W-:Y:S01]  /*a3a0*/  @!PT LDS RZ, [RZ] ;  /* 0x00000000fffff984 */ /* 0x000fe20000000800 */
[----:B------:R1:W-:Y:S06]  /*a3b0*/  MEMBAR.ALL.CTA ;  /* 0x0000000000007992 */ /* 0x0003ec0000008000 */
[----:B-1----:R-:W1:Y:S01]  /*a3c0*/  FENCE.VIEW.ASYNC.S ;  /* 0x00000000000073c6 */ /* 0x002e620000000000 */
[----:B------:R-:W-:-:S02]  /*a3d0*/  IMAD.MOV R24, RZ, RZ, -R21 ;  /* 0x000000ffff187224 */ /* 0x000fc400078e0a15 */
        /* <DEDUP_REMOVED lines=8> */
[----:B------:R-:W-:Y:S01]  /*a460*/  ULDC.64 UR4, c[0x0][0xad8] ;  /* 0x0002b60000047ab9 */ /* 0x000fe20000000a00 */
[----:B------:R-:W-:-:S02]  /*a470*/  IADD3 R25, R162, R16, RZ ;  /* 0x00000010a2197210 */ /* 0x000fc40007ffe0ff */
[----:B------:R-:W-:Y:S02]  /*a480*/  IMAD.IADD R3, R3, 0x1, R23 ;  /* 0x0000000103037824 */ /* 0x000fe400078e0217 */
[----:B------:R-:W-:Y:S02]  /*a490*/  IMAD R20, R20, UR4, RZ ;  /* 0x0000000414147c24 */ /* 0x000fe4000f8e02ff */
[----:B------:R-:W-:Y:S01]  /*a4a0*/  IMAD.WIDE.U32 R2, R41, UR4, R2 ;  /* 0x0000000429027c25 */ /* 0x000fe2000f8e0002 */
[----:B------:R-:W-:-:S03]  /*a4b0*/  ISETP.GE.AND P2, PT, R25, R72, PT ;  /* 0x000000481900720c */ /* 0x000fc60003f46270 */
[----:B------:R-:W-:Y:S01]  /*a4c0*/  IMAD R23, R41, UR5, R20 ;  /* 0x0000000529177c24 */ /* 0x000fe2000f8e0214 */
[----:B------:R-:W-:Y:S01]  /*a4d0*/  ULDC.64 UR4, c[0x0][0xa80] ;  /* 0x0002a00000047ab9 */ /* 0x000fe20000000a00 */
[----:B------:R-:W-:Y:S01]  /*a4e0*/  VIADD R21, R25, 0x20 ;  /* 0x0000002019157836 */ /* 0x000fe20000000000 */
[----:B------:R-:W-:Y:S01]  /*a4f0*/  LEA R16, P3, R2, UR4, 0x1 ;  /* 0x0000000402107c11 */ /* 0x000fe2000f8608ff */
[----:B------:R-:W-:Y:S02]  /*a500*/  IMAD.IADD R3, R3, 0x1, R23 ;  /* 0x0000000103037824 */ /* 0x000fe400078e0217 */
[----:B------:R-:W-:Y:S01]  /*a510*/  VIADD R40, R40, 0x2a820 ;  /* 0x0002a82028287836 */ /* 0x000fe20000000000 */
[----:B------:R-:W-:Y:S02]  /*a520*/  ISETP.GE.AND P0, PT, R21, R72, PT ;  /* 0x000000481500720c */ /* 0x000fe40003f06270 */
[----:B------:R-:W-:Y:S02]  /*a530*/  IADD3 R21, R25, 0x40, RZ ;  /* 0x0000004019157810 */ /* 0x000fe40007ffe0ff */
[----:B------:R-:W-:-:S02]  /*a540*/  LEA.HI.X R23, R2, UR5, R3, 0x1, P3 ;  /* 0x0000000502177c11 */ /* 0x000fc400098f0c03 */
        /* <DEDUP_REMOVED lines=16> */
.L_x_2234:
[----:B------:R-:W-:Y:S05]  /*a650*/  BSYNC B1 ;  /* 0x0000000000017941 */ /* 0x000fea0003800000 */
.L_x_2233:
[----:B--23--:R2:W3:Y:S01]  /*a660*/  SHFL.IDX PT, R21, R23, 0x1, 0x181f ;  /* 0x00381f0017157f89 */ /* 0x00c4e200000e0000 */
[----:B------:R-:W-:Y:S03]  /*a670*/  BSSY B1, `(.L_x_2235) ;  /* 0x000000c000017945 */ /* 0x000fe60003800000 */
[----:B-1----:R2:W1:Y:S01]  /*a680*/  SHFL.IDX PT, R20, R16, 0x1, 0x181f ;  /* 0x00381f0010147f89 */ /* 0x00246200000e0000 */
[----:B------:R-:W-:Y:S05]  /*a690*/  @P0 BRA `(.L_x_2236) ;  /* 0x0000000000240947 */ /* 0x000fea0003800000 */
[----:B------:R-:W-:Y:S02]  /*a6a0*/  ULDC UR4, c[0x0][0xac8] ;  /* 0x0002b20000047ab9 */ /* 0x000fe40000000800 */
[----:B------:R-:W-:Y:S02]  /*a6b0*/  ISETP.GE.AND P3, PT, R17, UR4, PT ;  /* 0x0000000411007c0c */ /* 0x000fe4000bf66270 */
[----:B------:R-:W-:-:S11]  /*a6c0*/  ISETP.GE.AND P4, PT, R22, UR4, PT ;  /* 0x0000000416007c0c */ /* 0x000fd6000bf86270 */
[CC--:B-1----:R-:W-:Y:S02]  /*a6d0*/  @!P3 LEA R2, P0, R17.reuse, R20.reuse, 0x1 ;  /* 0x000000141102b211 */ /* 0x0c2fe400078008ff */
[C---:B------:R-:W-:Y:S02]  /*a6e0*/  @!P4 LEA R20, P2, R22.reuse, R20, 0x1 ;  /* 0x000000141614c211 */ /* 0x040fe400078408ff */
[-C--:B---3--:R-:W-:Y:S02]  /*a6f0*/  @!P3 LEA.HI.X R3, R17, R21.reuse, R169, 0x1, P0 ;  /* 0x000000151103b211 */ /* 0x088fe400000f0ca9 */
[----:B------:R-:W-:-:S03]  /*a700*/  @!P4 LEA.HI.X R21, R22, R21, R168, 0x1, P2 ;  /* 0x000000151615c211 */ /* 0x000fc600010f0ca8 */
[----:B-----5:R4:W-:Y:S04]  /*a710*/  @!P3 ST.E.128 desc[UR36][R2.64], R48 ;  /* 0x000000300200b985 */ /* 0x0209e8000c101d24 */
[----:B------:R4:W-:Y:S02]  /*a720*/  @!P4 ST.E.128 desc[UR36][R20.64], R60 ;  /* 0x0000003c1400c985 */ /* 0x0009e4000c101d24 */
.L_x_2236:
[----:B------:R-:W-:Y:S05]  /*a730*/  BSYNC B1 ;  /* 0x0000000000017941 */ /* 0x000fea0003800000 */
.L_x_2235:
[----:B---34-:R3:W4:Y:S01]  /*a740*/  SHFL.IDX PT, R21, R23, 0x2, 0x181f ;  /* 0x00581f0017157f89 */ /* 0x01872200000e0000 */
        /* <DEDUP_REMOVED lines=12> */
.L_x_2238:
[----:B------:R-:W-:Y:S05]  /*a810*/  BSYNC B1 ;  /* 0x0000000000017941 */ /* 0x000fea0003800000 */
.L_x_2237:
[----:B-1----:R-:W-:Y:S01]  /*a820*/  VIADD R3, R25, 0x60 ;  /* 0x0000006019037836 */ /* 0x002fe20000000000 */
[----:B0-23--:R-:W0:Y:S04]  /*a830*/  SHFL.IDX PT, R23, R23, 0x3, 0x181f ;  /* 0x00781f0017177f89 */ /* 0x00de2800000e0000 */
[----:B------:R-:W-:Y:S01]  /*a840*/  ISETP.GE.AND P0, PT, R3, R72, PT ;  /* 0x000000480300720c */ /* 0x000fe20003f06270 */
[----:B------:R-:W1:-:S12]  /*a850*/  SHFL.IDX PT, R16, R16, 0x3, 0x181f ;  /* 0x00781f0010107f89 */ /* 0x000e5800000e0000 */
[----:B------:R-:W-:Y:S05]  /*a860*/  @P0 BRA `(.L_x_2239) ;  /* 0x00000008006c0947 */ /* 0x000fea0003800000 */
[----:B------:R-:W-:Y:S02]  /*a870*/  ULDC UR4, c[0x0][0xac8] ;  /* 0x0002b20000047ab9 */ /* 0x000fe40000000800 */
[----:B------:R-:W-:-:S13]  /*a880*/  ISETP.GE.AND P1, PT, R17, UR4, PT ;  /* 0x0000000411007c0c */ /* 0x000fda000bf26270 */
[----:B-1----:R-:W-:-:S04]  /*a890*/  @!P1 LEA R2, P0, R17, R16, 0x1 ;  /* 0x0000001011029211 */ /* 0x002fc800078008ff */
[----:B0-----:R-:W-:Y:S02]  /*a8a0*/  @!P1 LEA.HI.X R3, R17, R23, R169, 0x1, P0 ;  /* 0x0000001711039211 */ /* 0x001fe400000f0ca9 */
[----:B------:R-:W-:-:S03]  /*a8b0*/  ISETP.GE.AND P0, PT, R22, UR4, PT ;  /* 0x0000000416007c0c */ /* 0x000fc6000bf06270 */
[----:B-----5:R0:W-:Y:S10]  /*a8c0*/  @!P1 ST.E.128 desc[UR36][R2.64], R4 ;  /* 0x0000000402009985 */ /* 0x0201f4000c101d24 */
[----:B------:R-:W-:Y:S05]  /*a8d0*/  @P0 BRA `(.L_x_2239) ;  /* 0x0000000800500947 */ /* 0x000fea0003800000 */
[----:B0-----:R-:W-:-:S04]  /*a8e0*/  LEA R2, P0, R22, R16, 0x1 ;  /* 0x0000001016027211 */ /* 0x001fc800078008ff */
[----:B------:R-:W-:-:S05]  /*a8f0*/  LEA.HI.X R3, R22, R23, R168, 0x1, P0 ;  /* 0x0000001716037211 */ /* 0x000fca00000f0ca8 */
[----:B------:R0:W-:Y:S01]  /*a900*/  ST.E.128 desc[UR36][R2.64], R8 ;  /* 0x0000000802007985 */ /* 0x0001e2000c101d24 */
[----:B------:R-:W-:Y:S05]  /*a910*/  BRA `(.L_x_2239) ;  /* 0x0000000800407947 */ /* 0x000fea0003800000 */
.L_x_2232:
[----:B------:R-:W2:Y:S01]  /*a920*/  LDC R12, c[0x0][0xbe8] ;  /* 0x0002fa00ff0c7b82 */ /* 0x000ea20000000800 */
[----:B------:R-:W-:Y:S01]  /*a930*/  ISETP.GE.AND P0, PT, R170, 0x80, PT ;  /* 0x00000080aa00780c */ /* 0x000fe20003f06270 */
[----:B------:R-:W-:Y:S01]  /*a940*/  IMAD R3, R160, 0x20, R162 ;  /* 0x00000020a0037824 */ /* 0x000fe200078e02a2 */
[----:B------:R-:W-:Y:S01]  /*a950*/  BSSY B1, `(.L_x_2240) ;  /* 0x000002e000017945 */ /* 0x000fe20003800000 */
[----:B------:R-:W-:Y:S02]  /*a960*/  SHF.R.S32.HI R10, RZ, 0x1f, R161 ;  /* 0x0000001fff0a7819 */ /* 0x000fe400000114a1 */
[----:B------:R-:W-:Y:S02]  /*a970*/  SHF.R.S32.HI R11, RZ, 0x1f, R23 ;  /* 0x0000001fff0b7819 */ /* 0x000fe40000011417 */
[----:B------:R-:W-:Y:S02]  /*a980*/  IADD3 R15, R16, R3, RZ ;  /* 0x00000003100f7210 */ /* 0x000fe40007ffe0ff */
        /* <DEDUP_REMOVED lines=42> */
.L_x_2241:
[----:B------:R-:W-:Y:S05]  /*ac30*/  BSYNC B1 ;  /* 0x0000000000017941 */ /* 0x000fea0003800000 */
.L_x_2240:
[----:B------:R-:W-:Y:S01]  /*ac40*/  ULDC.64 UR4, c[0x0][0xae8] ;  /* 0x0002ba0000047ab9 */ /* 0x000fe20000000a00 */
[----:B--2-4-:R-:W-:Y:S01]  /*ac50*/  @P1 IMAD.HI.U32 R4, R15, R14, RZ ;  /* 0x0000000e0f041227 */ /* 0x014fe200078e00ff */
[----:B------:R-:W-:Y:S01]  /*ac60*/  ULDC UR6, c[0x0][0xa88] ;  /* 0x0002a20000067ab9 */ /* 0x000fe20000000800 */
[----:B------:R-:W-:Y:S02]  /*ac70*/  BSSY B1, `(.L_x_2242) ;  /* 0x0000030000017945 */ /* 0x000fe40003800000 */
[----:B------:R-:W-:Y:S02]  /*ac80*/  IMAD R2, R10, UR4, RZ ;  /* 0x000000040a027c24 */ /* 0x000fe4000f8e02ff */
        /* <DEDUP_REMOVED lines=8> */
[----:B------:R-:W-:Y:S01]  /*ad10*/  IMAD R7, R23, UR5, R6 ;  /* 0x0000000517077c24 */ /* 0x000fe2000f8e0206 */
[----:B------:R-:W-:Y:S01]  /*ad20*/  IADD3 R6, -R5, RZ, RZ ;  /* 0x000000ff05067210 */ /* 0x000fe20007ffe1ff */
[----:B------:R-:W-:Y:S01]  /*ad30*/  IMAD.WIDE.U32 R2, R23, UR4, R2 ;  /* 0x0000000417027c25 */ /* 0x000fe2000f8e0002 */
[----:B------:R-:W-:-:S03]  /*ad40*/  ULDC.64 UR4, c[0x0][0xae0] ;  /* 0x0002b80000047ab9 */ /* 0x000fc60000000a00 */
        /* <DEDUP_REMOVED lines=8> */
[----:B------:R-:W-:Y:S02]  /*add0*/  IMAD.IADD R3, R3, 0x1, R9 ;  /* 0x0000000103037824 */ /* 0x000fe400078e0209 */
[----:B------:R-:W-:Y:S01]  /*ade0*/  IMAD R6, R4, UR4, RZ ;  /* 0x0000000404067c24 */ /* 0x000fe2000f8e02ff */
[----:B------:R-:W-:Y:S01]  /*adf0*/  IADD3 R4, R16, 0x20, RZ ;  /* 0x0000002010047810 */ /* 0x000fe20007ffe0ff */
[----:B------:R-:W-:Y:S02]  /*ae00*/  IMAD R9, R12, UR6, RZ ;  /* 0x000000060c097c24 */ /* 0x000fe4000f8e02ff */
[C---:B------:R-:W-:Y:S02]  /*ae10*/  IMAD R5, R7.reuse, UR5, R6 ;  /* 0x0000000507057c24 */ /* 0x040fe4000f8e0206 */
[----:B------:R-:W-:Y:S01]  /*ae20*/  IMAD.WIDE.U32 R2, R7, UR4, R2 ;  /* 0x0000000407027c25 */ /* 0x000fe2000f8e0002 */
[-C--:B------:R-:W-:Y:S01]  /*ae30*/  ISETP.GE.AND P1, PT, R4, R9.reuse, PT ;  /* 0x000000090400720c */ /* 0x080fe20003f26270 */
[----:B------:R-:W-:Y:S01]  /*ae40*/  ULDC.64 UR4, c[0x0][0xa80] ;  /* 0x0002a00000047ab9 */ /* 0x000fe20000000a00 */
[C---:B------:R-:W-:Y:S01]  /*ae50*/  ISETP.GE.AND P2, PT, R16.reuse, R9, PT ;  /* 0x000000091000720c */ /* 0x040fe20003f46270 */
[----:B------:R-:W-:-:S02]  /*ae60*/  VIADD R4, R16, 0x40 ;  /* 0x0000004010047836 */ /* 0x000fc40000000000 */
[----:B------:R-:W-:Y:S01]  /*ae70*/  IMAD.IADD R3, R3, 0x1, R5 ;  /* 0x0000000103037824 */ /* 0x000fe200078e0205 */
[----:B------:R-:W-:Y:S02]  /*ae80*/  LEA R5, P3, R2, UR4, 0x1 ;  /* 0x0000000402057c11 */ /* 0x000fe4000f8608ff */
[----:B------:R-:W-:Y:S02]  /*ae90*/  ISETP.GE.AND P0, PT, R4, R9, PT ;  /* 0x000000090400720c */ /* 0x000fe40003f06270 */
[----:B------:R-:W-:Y:S02]  /*aea0*/  LEA.HI.X R4, R2, UR5, R3, 0x1, P3 ;  /* 0x0000000502047c11 */ /* 0x000fe400098f0c03 */
[----:B------:R2:W3:Y:S04]  /*aeb0*/  SHFL.IDX PT, R2, R5, RZ, 0x181f ;  /* 0x00181fff05027589 */ /* 0x0004e800000e0000 */
[----:B------:R2:W4:Y:S01]  /*aec0*/  SHFL.IDX PT, R3, R4, RZ, 0x181f ;  /* 0x00181fff04037589 */ /* 0x00052200000e0000 */
[----:B------:R-:W-:Y:S05]  /*aed0*/  @P2 BRA `(.L_x_2243) ;  /* 0x0000000000242947 */ /* 0x000fea0003800000 */
        /* <DEDUP_REMOVED lines=9> */
.L_x_2243:
[----:B------:R-:W-:Y:S05]  /*af70*/  BSYNC B1 ;  /* 0x0000000000017941 */ /* 0x000fea0003800000 */
.L_x_2242:
[----:B---34-:R3:W4:Y:S01]  /*af80*/  SHFL.IDX PT, R3, R4, 0x1, 0x181f ;  /* 0x00381f0004037f89 */ /* 0x01872200000e0000 */
[----:B------:R-:W-:Y:S03]  /*af90*/  BSSY B1, `(.L_x_2244) ;  /* 0x000000c000017945 */ /* 0x000fe60003800000 */
[----:B------:R3:W0:Y:S01]  /*afa0*/  SHFL.IDX PT, R2, R5, 0x1, 0x181f ;  /* 0x00381f0005027f89 */ /* 0x00062200000e0000 */
[----:B------:R-:W-:Y:S05]  /*afb0*/  @P1 BRA `(.L_x_2245) ;  /* 0x0000000000241947 */ /* 0x000fea0003800000 */
[----:B------:R-:W-:Y:S02]  /*afc0*/  ULDC UR4, c[0x0][0xac8] ;  /* 0x0002b20000047ab9 */ /* 0x000fe40000000800 */
[----:B------:R-:W-:Y:S02]  /*afd0*/  ISETP.GE.AND P3, PT, R17, UR4, PT ;  /* 0x0000000411007c0c */ /* 0x000fe4000bf66270 */
[----:B------:R-:W-:-:S11]  /*afe0*/  ISETP.GE.AND P4, PT, R22, UR4, PT ;  /* 0x0000000416007c0c */ /* 0x000fd6000bf86270 */
[CC--:B0-----:R-:W-:Y:S02]  /*aff0*/  @!P3 LEA R6, P1, R17.reuse, R2.reuse, 0x1 ;  /* 0x000000021106b211 */ /* 0x0c1fe400078208ff */
[C---:B------:R-:W-:Y:S02]  /*b000*/  @!P4 LEA R2, P2, R22.reuse, R2, 0x1 ;  /* 0x000000021602c211 */ /* 0x040fe400078408ff */
[-C--:B----4-:R-:W-:Y:S02]  /*b010*/  @!P3 LEA.HI.X R7, R17, R3.reuse, R169, 0x1, P1 ;  /* 0x000000031107b211 */ /* 0x090fe400008f0ca9 */
[----:B------:R-:W-:-:S03]  /*b020*/  @!P4 LEA.HI.X R3, R22, R3, R168, 0x1, P2 ;  /* 0x000000031603c211 */ /* 0x000fc600010f0ca8 */
[----:B------:R0:W-:Y:S04]  /*b030*/  @!P3 ST.E.128 desc[UR36][R6.64], RZ ;  /* 0x000000ff0600b985 */ /* 0x0001e8000c101d24 */
[----:B------:R0:W-:Y:S02]  /*b040*/  @!P4 ST.E.128 desc[UR36][R2.64], RZ ;  /* 0x000000ff0200c985 */ /* 0x0001e4000c101d24 */
.L_x_2245:
[----:B------:R-:W-:Y:S05]  /*b050*/  BSYNC B1 ;  /* 0x0000000000017941 */ /* 0x000fea0003800000 */
.L_x_2244:
[----:B0---4-:R0:W4:Y:S01]  /*b060*/  SHFL.IDX PT, R3, R4, 0x2, 0x181f ;  /* 0x00581f0004037f89 */ /* 0x01112200000e0000 */
        /* <DEDUP_REMOVED lines=12> */
.L_x_2247:
[----:B------:R-:W-:Y:S05]  /*b130*/  BSYNC B1 ;  /* 0x0000000000017941 */ /* 0x000fea0003800000 */
.L_x_2246:
[----:B0-----:R-:W-:Y:S01]  /*b140*/  VIADD R2, R16, 0x60 ;  /* 0x0000006010027836 */ /* 0x001fe20000000000 */
[----:B--23--:R-:W0:Y:S04]  /*b150*/  SHFL.IDX PT, R4, R4, 0x3, 0x181f ;  /* 0x00781f0004047f89 */ /* 0x00ce2800000e0000 */
[----:B------:R-:W-:Y:S01]  /*b160*/  ISETP.GE.AND P0, PT, R2, R9, PT ;  /* 0x000000090200720c */ /* 0x000fe20003f06270 */
[----:B----4-:R2:W3:-:S12]  /*b170*/  SHFL.IDX PT, R3, R5, 0x3, 0x181f ;  /* 0x00781f0005037f89 */ /* 0x0104d800000e0000 */
[----:B--2---:R-:W-:Y:S05]  /*b180*/  @P0 BRA `(.L_x_2239) ;  /* 0x0000000000240947 */ /* 0x004fea0003800000 */
        /* <DEDUP_REMOVED lines=9> */
.L_x_2239:
[----:B------:R-:W-:Y:S05]  /*b220*/  BSYNC B0 ;  /* 0x0000000000007941 */ /* 0x000fea0003800000 */
.L_x_2231:
[----:B------:R-:W-:Y:S02]  /*b230*/  ULDC UR4, c[0x0][0xc38] ;  /* 0x00030e0000047ab9 */ /* 0x000fe40000000800 */
[----:B-1----:R-:W-:-:S13]  /*b240*/  ISETP.GE.AND P0, PT, R0, UR4, PT ;  /* 0x0000000400007c0c */ /* 0x002fda000bf06270 */
[----:B------:R-:W-:Y:S05]  /*b250*/  @!P0 BRA `(.L_x_2248) ;  /* 0xffffff5800948947 */ /* 0x000fea000383ffff */
[----:B------:R-:W-:Y:S05]  /*b260*/  EXIT ;  /* 0x000000000000794d */ /* 0x000fea0003800000 */
.L_x_2190:
[----:B------:R-:W-:-:S08]  /*b270*/  NOP ;  /* 0x0000000000007918 */ /* 0x000fd00000000000 */
[----:B------:R-:W0:-:S00]  /*b280*/  USETMAXREG.DEALLOC.CTAPOOL 0x28 ;  /* 0x00000028000079c8 */ /* 0x000e0000080e0500 */
[----:B0-----:R-:W-:-:S06]  /*b290*/  LOP3.LUT R0, R0, 0x3, RZ, 0xc0, !PT ;  /* 0x0000000300007812 */ /* 0x001fcc00078ec0ff */
[----:B------:R-:W0:Y:S01]  /*b2a0*/  S2UR UR9, SR_CTAID.X ;  /* 0x00000000000979c3 */ /* 0x000e220000002500 */
[----:B------:R-:W-:Y:S01]  /*b2b0*/  LOP3.LUT R16, R16, 0xfffff7ff, RZ, 0xc0, !PT ;  /* 0xfffff7ff10107812 */ /* 0x000fe200078ec0ff */
[----:B------:R-:W-:Y:S01]  /*b2c0*/  STL [R1], RZ ;  /* 0x000000ff01007387 */ /* 0x000fe20000100800 */
[----:B------:R-:W-:Y:S01]  /*b2d0*/  MOV R23, RZ ;  /* 0x000000ff00177202 */ /* 0x000fe20000000f00 */
[----:B------:R-:W-:Y:S02]  /*b2e0*/  IMAD.MOV.U32 R26, RZ, RZ, 0x1 ;  /* 0x00000001ff1a7424 */ /* 0x000fe400078e00ff */
[----:B------:R1:W2:Y:S02]  /*b2f0*/  SHFL.IDX PT, R2, R0, RZ, 0x1f ;  /* 0x00001fff00027589 */ /* 0x0002a400000e0000 */
[----:B-1----:R-:W0:Y:S01]  /*b300*/  LDC R0, c[0x0][0xc38] ;  /* 0x00030e00ff007b82 */ /* 0x002e220000000800 */
[----:B--2---:R-:W-:-:S13]  /*b310*/  ISETP.NE.AND P0, PT, R2, RZ, PT ;  /* 0x000000ff0200720c */ /* 0x004fda0003f05270 */
[----:B------:R-:W-:Y:S01]  /*b320*/  @P0 LOP3.LUT R16, R16, 0x800, RZ, 0xfc, !PT ;  /* 0x0000080010100812 */ /* 0x000fe200078efcff */
[----:B------:R-:W-:Y:S06]  /*b330*/  @P0 BAR.ARV 0x4, 0x180 ;  /* 0x0106000000000b1d */ /* 0x000fec0000002000 */
[----:B0-----:R-:W-:-:S13]  /*b340*/  ISETP.LE.AND P0, PT, R0, UR9, PT ;  /* 0x0000000900007c0c */ /* 0x001fda000bf03270 */
[----:B------:R-:W-:Y:S05]  /*b350*/  @P0 BRA `(.L_x_2249) ;  /* 0x0000003c00200947 */ /* 0x000fea0003800000 */
[----:B------:R-:W0:Y:S01]  /*b360*/  S2R R5, SR_TID.X ;  /* 0x0000000000057919 */ /* 0x000e220000002100 */
[----:B------:R-:W-:Y:S01]  /*b370*/  ULDC.64 UR38, c[0x0][0x2f0] ;  /* 0x0000bc0000267ab9 */ /* 0x000fe20000000a00 */
[----:B------:R-:W-:Y:S01]  /*b380*/  ULDC UR7, c[0x0][0x320] ;  /* 0x0000c80000077ab9 */ /* 0x000fe20000000800 */
[----:B------:R-:W-:Y:S01]  /*b390*/  LOP3.LUT R16, R16, 0xfffffffe, RZ, 0xc0, !PT ;  /* 0xfffffffe10107812 */ /* 0x000fe200078ec0ff */
[----:B------:R-:W-:Y:S01]  /*b3a0*/  ULDC UR8, c[0x0][0x2b8] ;  /* 0x0000ae0000087ab9 */ /* 0x000fe20000000800 */
[----:B------:R-:W1:Y:S01]  /*b3b0*/  S2UR UR6, SR_CgaCtaId ;  /* 0x00000000000679c3 */ /* 0x000e620000008800 */
[----:B------:R-:W-:Y:S01]  /*b3c0*/  ULDC.64 UR4, c[0x0][0x418] ;  /* 0x0001060000047ab9 */ /* 0x000fe20000000a00 */
[----:B------:R-:W-:Y:S01]  /*b3d0*/  LOP3.LUT R16, R16, 0xfffffff7, RZ, 0xc0, !PT ;  /* 0xfffffff710107812 */ /* 0x000fe200078ec0ff */
[----:B------:R-:W-:Y:S01]  /*b3e0*/  UISETP.NE.U32.AND UP0, UPT, UR4, URZ, UPT ;  /* 0x0000003f0400728c */ /* 0x000fe2000bf05070 */
[----:B------:R2:W-:Y:S01]  /*b3f0*/  STL [R1], RZ ;  /* 0x000000ff01007387 */ /* 0x0005e20000100800 */
[----:B------:R-:W-:Y:S01]  /*b400*/  ULDC UR40, c[0x0][0x288] ;  /* 0x0000a20000287ab9 */ /* 0x000fe20000000800 */
[----:B------:R-:W-:Y:S01]  /*b410*/  ULDC UR4, c[0x0][0x424] ;  /* 0x0001090000047ab9 */ /* 0x000fe20000000800 */
[----:B------:R-:W-:Y:S01]  /*b420*/  UISETP.NE.AND.EX UP0, UPT, UR5, URZ, UPT, UP0 ;  /* 0x0000003f0500728c */ /* 0x000fe2000bf05300 */
[----:B------:R-:W-:Y:S01]  /*b430*/  MOV R34, UR9 ;  /* 0x0000000900227c02 */ /* 0x000fe20008000f00 */
[----:B------:R-:W-:Y:S01]  /*b440*/  IMAD.MOV.U32 R26, RZ, RZ, 0x1 ;  /* 0x00000001ff1a7424 */ /* 0x000fe200078e00ff */
[----:B------:R-:W-:Y:S01]  /*b450*/  UMOV UR5, 0x400 ;  /* 0x0000040000057882 */ /* 0x000fe20000000000 */
[----:B------:R-:W-:Y:S01]  /*b460*/  USEL UR4, UR4, 0x1, UP0 ;  /* 0x0000000104047887 */ /* 0x000fe20008000000 */
[----:B------:R-:W-:Y:S01]  /*b470*/  IMAD.MOV.U32 R23, RZ, RZ, RZ ;  /* 0x000000ffff177224 */ /* 0x000fe200078e00ff */
[----:B------:R-:W-:Y:S01]  /*b480*/  ULDC UR46, c[0x0][0xc] ;  /* 0x00000300002e7ab9 */ /* 0x000fe20000000800 */
[----:B------:R-:W-:-:S02]  /*b490*/  ULOP3.LUT UR47, UR61, 0x2, URZ, 0xfc, !UPT ;  /* 0x000000023d2f7892 */ /* 0x000fc4000f8efc3f */
[----:B------:R-:W-:-:S04]  /*b4a0*/  UIMAD UR38, UR4, UR38, URZ ;  /* 0x00000026042672a4 */ /* 0x000fc8000f8e023f */
[----:B------:R-:W-:Y:S02]  /*b4b0*/  UIADD3 UR4, UR38, 0x5f, URZ ;  /* 0x0000005f26047890 */ /* 0x000fe4000fffe03f */
        /* <DEDUP_REMOVED lines=9> */
[----:B------:R-:W-:Y:S02]  /*b550*/  LOP3.LUT R3, R0, 0x38, R5, 0x78, !PT ;  /* 0x0000003800037812 */ /* 0x000fe400078e7805 */
[C---:B------:R-:W-:Y:S02]  /*b560*/  LOP3.LUT R0, R37.reuse, 0x40, RZ, 0xfc, !PT ;  /* 0x0000004025007812 */ /* 0x040fe400078efcff */
[----:B------:R-:W-:Y:S02]  /*b570*/  LOP3.LUT R2, R37, 0x80, RZ, 0xfc, !PT ;  /* 0x0000008025027812 */ /* 0x000fe400078efcff */
[C---:B------:R-:W-:Y:S02]  /*b580*/  ISETP.GE.AND P0, PT, R0.reuse, UR39, PT ;  /* 0x0000002700007c0c */ /* 0x040fe4000bf06270 */
[----:B------:R-:W-:-:S02]  /*b590*/  ISETP.GE.AND P1, PT, R0, UR7, PT ;  /* 0x0000000700007c0c */ /* 0x000fc4000bf26270 */
[----:B------:R-:W-:Y:S01]  /*b5a0*/  LOP3.LUT R30, R3, 0x200, R30, 0xf8, !PT ;  /* 0x00000200031e7812 */ /* 0x000fe200078ef81e */
[----:B------:R-:W-:Y:S01]  /*b5b0*/  IMAD.SHL.U32 R3, R5, 0x10, RZ ;  /* 0x0000001005037824 */ /* 0x000fe200078e00ff */
[----:B------:R-:W-:Y:S02]  /*b5c0*/  SHF.R.U32.HI R36, RZ, 0x3, R4 ;  /* 0x00000003ff247819 */ /* 0x000fe40000011604 */
[----:B------:R-:W-:-:S05]  /*b5d0*/  LEA R31, R30, R17, 0x1 ;  /* 0x000000111e1f7211 */ /* 0x000fca00078e08ff */
        /* <DEDUP_REMOVED lines=10> */
[C---:B------:R-:W-:Y:S01]  /*b680*/  ISETP.GE.AND P0, PT, R37.reuse, UR39, PT ;  /* 0x0000002725007c0c */ /* 0x040fe2000bf06270 */
[----:B------:R-:W-:Y:S01]  /*b690*/  ULDC UR39, c[0x0][0x448] ;  /* 0x0001120000277ab9 */ /* 0x000fe20000000800 */
[----:B------:R-:W-:Y:S01]  /*b6a0*/  LOP3.LUT R16, R16, 0xfffffeff, RZ, 0xc0, !PT ;  /* 0xfffffeff10107812 */ /* 0x000fe200078ec0ff */
[----:B------:R-:W-:Y:S02]  /*b6b0*/  UIMAD UR39, UR39, UR40, URZ ;  /* 0x00000028272772a4 */ /* 0x000fe4000f8e023f */
[----:B------:R-:W-:Y:S01]  /*b6c0*/  UIADD3 UR40, UR38, 0x60, -UR40 ;  /* 0x0000006026287890 */ /* 0x000fe2000fffe828 */
        /* <DEDUP_REMOVED lines=8> */
[----:B--2---:R-:W-:-:S07]  /*b750*/  @P0 LOP3.LUT R16, R16, 0x400, RZ, 0xfc, !PT ;  /* 0x0000040010100812 */ /* 0x004fce00078efcff */
.L_x_2298:
        /* <DEDUP_REMOVED lines=22> */
.L_x_2250:
[----:B------:R-:W-:Y:S01]  /*b8c0*/  ULDC UR8, c[0x0][0xc54] ;  /* 0x0003150000087ab9 */ /* 0x000fe20000000800 */
[----:B------:R-:W-:Y:S01]  /*b8d0*/  UMOV UR6, UR7 ;  /* 0x0000000700067c82 */ /* 0x000fe20008000000 */
[----:B------:R-:W-:-:S11]  /*b8e0*/  UISETP.NE.AND UP0, UPT, UR8, 0x1, UPT ;  /* 0x000000010800788c */ /* 0x000fd6000bf05270 */
[----:B------:R-:W-:Y:S02]  /*b8f0*/  @UP0 ULDC.64 UR10, c[0x0][0xc58] ;  /* 0x00031600000a0ab9 */ /* 0x000fe40000000a00 */
[----:B------:R-:W-:-:S04]  /*b900*/  UIMAD.WIDE.U32 UR4, UR7, UR10, URZ ;  /* 0x0000000a070472a5 */ /* 0x000fc8000f8e003f */
[----:B------:R-:W-:-:S04]  /*b910*/  @UP0 USHF.R.U32.HI UR6, URZ, UR11, UR5 ;  /* 0x0000000b3f060299 */ /* 0x000fc80008011605 */
[----:B------:R-:W-:-:S12]  /*b920*/  UIMAD UR4, UR6, UR8, URZ ;  /* 0x00000008060472a4 */ /* 0x000fd8000f8e023f */
.L_x_2251:
        /* <DEDUP_REMOVED lines=25> */
[----:B------:R-:W-:Y:S01]  /*bac0*/  UP2UR UR48, UPR, URZ, 0x4 ;  /* 0x000000043f307883 */ /* 0x000fe20008000000 */
[----:B------:R-:W-:Y:S01]  /*bad0*/  BSSY B7, `(.L_x_2252) ;  /* 0x0000337000077945 */ /* 0x000fe20003800000 */
[----:B------:R-:W-:-:S04]  /*bae0*/  USHF.L.U32 UR6, UR44, 0x7, URZ ;  /* 0x000000072c067899 */ /* 0x000fc8000800063f */
[----:B------:R-:W-:Y:S01]  /*baf0*/  UIADD3 UR6, UR6, 0x7f, URZ ;  /* 0x0000007f06067890 */ /* 0x000fe2000fffe03f */
[----:B------:R-:W-:Y:S01]  /*bb00*/  @UP2 ULDC UR4, c[0x0][0x44c] ;  /* 0x0001130000042ab9 */ /* 0x000fe20000000800 */
[----:B------:R-:W-:Y:S02]  /*bb10*/  @UP2 ULDC UR7, c[0x0][0x450] ;  /* 0x0001140000072ab9 */ /* 0x000fe40000000800 */
[----:B------:R-:W-:-:S04]  /*bb20*/  UIMAD.WIDE.U32 UR4, UR6, UR4, URZ ;  /* 0x00000004060472a5 */ /* 0x000fc8000f8e003f */
[----:B------:R-:W-:-:S04]  /*bb30*/  @UP2 USHF.R.U32.HI UR6, URZ, UR7, UR5 ;  /* 0x000000073f062299 */ /* 0x000fc80008011605 */
[----:B------:R-:W-:-:S04]  /*bb40*/  UIADD3 UR4, UR40, UR6, URZ ;  /* 0x0000000628047290 */ /* 0x000fc8000fffe03f */
[----:B------:R-:W-:-:S04]  /*bb50*/  UIMAD.WIDE UR4, UR4, 0x2aaaaaab, URZ ;  /* 0x2aaaaaab040478a5 */ /* 0x000fc8000f8e023f */
[----:B------:R-:W-:-:S04]  /*bb60*/  USHF.R.U32.HI UR4, URZ, 0x1f, UR5 ;  /* 0x0000001f3f047899 */ /* 0x000fc80008011605 */
[----:B------:R-:W-:-:S04]  /*bb70*/  ULEA.HI.SX32 UR4, UR5, UR4, 0x1c ;  /* 0x0000000405047291 */ /* 0x000fc8000f8fe23f */
[----:B------:R-:W-:-:S04]  /*bb80*/  UISETP.LT.AND UP0, UPT, UR41, UR4, UPT ;  /* 0x000000042900728c */ /* 0x000fc8000bf01270 */
[----:B------:R-:W-:-:S06]  /*bb90*/  USEL UR45, UR41, UR4, UP0 ;  /* 0x00000004292d7287 */ /* 0x000fcc0008000000 */
[----:B------:R-:W-:-:S13]  /*bba0*/  ISETP.LT.AND P0, PT, RZ, UR45, PT ;  /* 0x0000002dff007c0c */ /* 0x000fda000bf01270 */
[----:B0-----:R-:W-:Y:S05]  /*bbb0*/  @P0 BRA `(.L_x_2253) ;  /* 0x0000000000440947 */ /* 0x001fea0003800000 */
        /* <DEDUP_REMOVED lines=17> */
.L_x_2253:
        /* <DEDUP_REMOVED lines=8> */
[----:B------:R-:W-:Y:S01]  /*bd50*/  MOV R7, UR7 ;  /* 0x0000000700077c02 */ /* 0x000fe20008000f00 */
[----:B------:R-:W-:Y:S01]  /*bd60*/  IMAD.U32 R5, RZ, RZ, UR5 ;  /* 0x00000005ff057e24 */ /* 0x000fe2000f8e00ff */
[----:B------:R-:W0:Y:S01]  /*bd70*/  LDC.64 R2, c[0x4][R2] ;  /* 0x0100000002027b82 */ /* 0x000e220000000a00 */
[----:B------:R-:W-:Y:S01]  /*bd80*/  ULDC.64 UR4, c[0x4][0x70] ;  /* 0x01001c0000047ab9 */ /* 0x000fe20000000a00 */
[----:B------:R-:W-:Y:S01]  /*bd90*/  IMAD.U32 R6, RZ, RZ, UR6 ;  /* 0x00000006ff067e24 */ /* 0x000fe2000f8e00ff */
[----:B------:R-:W-:Y:S01]  /*bda0*/  MOV R12, 0x1 ;  /* 0x00000001000c7802 */ /* 0x000fe20000000f00 */
[----:B------:R-:W-:-:S02]  /*bdb0*/  IMAD.U32 R10, RZ, RZ, UR4 ;  /* 0x00000004ff0a7e24 */ /* 0x000fc4000f8e00ff */
[----:B------:R-:W-:Y:S02]  /*bdc0*/  IMAD.U32 R11, RZ, RZ, UR5 ;  /* 0x00000005ff0b7e24 */ /* 0x000fe4000f8e00ff */
[----:B------:R-:W-:Y:S02]  /*bdd0*/  IMAD.MOV.U32 R8, RZ, RZ, 0x70 ;  /* 0x00000070ff087424 */ /* 0x000fe400078e00ff */
[----:B------:R-:W-:-:S07]  /*bde0*/  IMAD.MOV.U32 R13, RZ, RZ, RZ ;  /* 0x000000ffff0d7224 */ /* 0x000fce00078e00ff */
[----:B------:R-:W-:-:S07]  /*bdf0*/  LEPC R20, `(.L_x_2256) ;  /* 0x000000001014794e */ /* 0x000fce0000000000 */
[----:B0----5:R-:W-:Y:S05]  /*be00*/  CALL.ABS.NOINC R2 ;  /* 0x0000000002007343 */ /* 0x021fea0003c00000 */
.L_x_2256:
[----:B------:R-:W-:Y:S05]  /*be10*/  BSYNC B6 ;  /* 0x0000000000067941 */ /* 0x000fea0003800000 */
.L_x_2255:
        /* <DEDUP_REMOVED lines=19> */
[----:B-1---5:R-:W-:Y:S05]  /*bf50*/  CALL.ABS.NOINC R2 ;  /* 0x0000000002007343 */ /* 0x022fea0003c00000 */
.L_x_2259:
[----:B------:R0:W1:Y:S01]  /*bf60*/  LDC.64 R2, c[0x4][R18] ;  /* 0x0100000012027b82 */ /* 0x0000620000000a00 */
[----:B------:R-:W-:Y:S01]  /*bf70*/  ULDC.64 UR4, c[0x4][0xf0] ;  /* 0x01003c0000047ab9 */ /* 0x000fe20000000a00 */
[----:B------:R-:W-:Y:S01]  /*bf80*/  ULDC.64 UR6, c[0x4][0xf8] ;  /* 0x01003e0000067ab9 */ /* 0x000fe20000000a00 */
[----:B------:R-:W-:Y:S01]  /*bf90*/  MOV R4, UR4 ;  /* 0x0000000400047c02 */ /* 0x000fe20008000f00 */
        /* <DEDUP_REMOVED lines=10> */
[----:B-1----:R-:W-:Y:S05]  /*c040*/  CALL.ABS.NOINC R2 ;  /* 0x0000000002007343 */ /* 0x002fea0003c00000 */
.L_x_2258:
[----:B------:R-:W-:Y:S05]  /*c050*/  BSYNC B6 ;  /* 0x0000000000067941 */ /* 0x000fea0003800000 */
.L_x_2257:
        /* <DEDUP_REMOVED lines=13> */
[----:B------:R-:W-:Y:S02]  /*c130*/  MOV R22, UR4 ;  /* 0x0000000400167c02 */ /* 0x000fe40008000f00 */
[----:B------:R-:W-:Y:S05]  /*c140*/  BRA.DIV UR5, `(.L_x_2260) ;  /* 0x0000003605307947 */ /* 0x000fea000b800000 */
.L_x_2314:
        /* <DEDUP_REMOVED lines=15> */
[----:B------:R-:W-:Y:S02]  /*c240*/  ISETP.GT.U32.OR P0, PT, R8, 0x5f, P0 ;  /* 0x0000005f0800780c */ /* 0x000fe40000704470 */
[----:B------:R-:W-:Y:S02]  /*c250*/  MOV R9, R0 ;  /* 0x0000000000097202 */ /* 0x000fe40000000f00 */
        /* <DEDUP_REMOVED lines=12> */
[----:B------:R-:W-:Y:S01]  /*c320*/  IMAD.U32 R2, RZ, RZ, UR47 ;  /* 0x0000002fff027e24 */ /* 0x000fe2000f8e00ff */
[----:B------:R-:W-:-:S03]  /*c330*/  LOP3.LUT R16, R16, 0xffffffbf, RZ, 0xc0, !PT ;  /* 0xffffffbf10107812 */ /* 0x000fc600078ec0ff */
[----:B------:R0:W5:Y:S01]  /*c340*/  @!P0 LDG.E R6, desc[UR36][R4.64] ;  /* 0x0000002404068981 */ /* 0x000162000c1e1900 */
[----:B------:R-:W-:Y:S01]  /*c350*/  ISETP.NE.AND P2, PT, R2, 0x3, PT ;  /* 0x000000030200780c */ /* 0x000fe20003f45270 */
[----:B------:R-:W-:Y:S01]  /*c360*/  IMAD.MOV R7, RZ, RZ, -R9 ;  /* 0x000000ffff077224 */ /* 0x000fe200078e0a09 */
[----:B------:R-:W-:Y:S01]  /*c370*/  ISETP.GT.U32.AND P0, PT, R8, 0x5f, PT ;  /* 0x0000005f0800780c */ /* 0x000fe20003f04070 */
[----:B------:R-:W-:Y:S01]  /*c380*/  IMAD.U32 R24, RZ, RZ, UR4 ;  /* 0x00000004ff187e24 */ /* 0x000fe2000f8e00ff */
[----:B------:R-:W-:-:S05]  /*c390*/  IADD3 R3, RZ, -UR43, RZ ;  /* 0x8000002bff037c10 */ /* 0x000fca000fffe0ff */
[----:B------:R-:W-:Y:S02]  /*c3a0*/  IMAD R22, R22, R3, UR42 ;  /* 0x0000002a16167e24 */ /* 0x000fe4000f8e0203 */
[----:B0-----:R-:W-:Y:S02]  /*c3b0*/  IMAD R5, R10, R7, R0 ;  /* 0x000000070a057224 */ /* 0x001fe400078e0200 */
[----:B------:R-:W-:Y:S02]  /*c3c0*/  @P2 LOP3.LUT R16, R16, 0x40, RZ, 0xfc, !PT ;  /* 0x0000004010102812 */ /* 0x000fe400078efcff */
[----:B------:R-:W-:Y:S02]  /*c3d0*/  SHF.R.S32.HI R28, RZ, 0x1f, R22 ;  /* 0x0000001fff1c7819 */ /* 0x000fe40000011416 */
[----:B------:R-:W-:-:S04]  /*c3e0*/  LOP3.LUT R16, R16, 0xffffffdf, RZ, 0xc0, !PT ;  /* 0xffffffdf10107812 */ /* 0x000fc800078ec0ff */
[----:B------:R-:W-:Y:S01]  /*c3f0*/  @P0 LOP3.LUT R16, R16, 0x20, RZ, 0xfc, !PT ;  /* 0x0000002010100812 */ /* 0x000fe200078efcff */
[----:B------:R-:W-:Y:S06]  /*c400*/  @!P2 BRA `(.L_x_2261) ;  /* 0x000000000004a947 */ /* 0x000fec0003800000 */
[----:B------:R-:W-:Y:S01]  /*c410*/  BPT.TRAP 0x1 ;  /* 0x000000040000795c */ /* 0x000fe20000300000 */
.L_x_2261:
        /* <DEDUP_REMOVED lines=8> */
[----:B------:R-:W-:-:S03]  /*c4a0*/  IMAD R0, R23, 0x8, R17 ;  /* 0x0000000817007824 */ /* 0x000fc600078e0211 */
        /* <DEDUP_REMOVED lines=12> */
[----:B------:R-:W-:-:S04]  /*c570*/  SHF.L.U32 R3, R26, 0x1f, RZ ;  /* 0x0000001f1a037819 */ /* 0x000fc800000006ff */
[----:B------:R-:W-:-:S06]  /*c580*/  LEA.HI.X R19, R2, UR5, R19, 0x1, P0 ;  /* 0x0000000502137c11 */ /* 0x000fcc00080f0c13 */
[----:B------:R-:W0:Y:S02]  /*c590*/  SYNCS.PHASECHK.TRANS64.TRYWAIT P0, [R0+URZ+0x2a840], R3 ;  /* 0x02a84003000075a7 */ /* 0x000e24000800017f */
[----:B0-----:R-:W-:Y:S05]  /*c5a0*/  @!P0 BRA `(.L_x_2263) ;  /* 0x0000003000448947 */ /* 0x001fea0003800000 */
.L_x_2315:
[----:B------:R-:W-:Y:S05]  /*c5b0*/  BSYNC B0 ;  /* 0x0000000000007941 */ /* 0x000fea0003800000 */
.L_x_2262:
        /* <DEDUP_REMOVED lines=9> */
[----:B------:R-:W-:Y:S01]  /*c650*/  IADD3 R3, R3, R7, RZ ;  /* 0x0000000703037210 */ /* 0x000fe20007ffe0ff */
[----:B------:R-:W-:Y:S02]  /*c660*/  IMAD.MOV.U32 R7, RZ, RZ, -0x60 ;  /* 0xffffffa0ff077424 */ /* 0x000fe400078e00ff */
        /* <DEDUP_REMOVED lines=8> */
[----:B------:R-:W-:Y:S01]  /*c6f0*/  IMAD R7, R24, R7, UR38 ;  /* 0x0000002618077e24 */ /* 0x000fe2000f8e0207 */
[----:B------:R-:W-:Y:S01]  /*c700*/  LEA R4, P0, R2, UR4, 0x1 ;  /* 0x0000000402047c11 */ /* 0x000fe2000f8008ff */
[----:B------:R-:W-:Y:S01]  /*c710*/  IMAD.IADD R3, R3, 0x1, R5 ;  /* 0x0000000103037824 */ /* 0x000fe200078e0205 */
[----:B------:R-:W-:Y:S01]  /*c720*/  UMOV UR4, 0xffffffff ;  /* 0xffffffff00047882 */ /* 0x000fe20000000000 */
[----:B------:R-:W-:Y:S01]  /*c730*/  IMAD R5, R23, 0x4800, R30 ;  /* 0x0000480017057824 */ /* 0x000fe200078e021e */
[----:B------:R-:W-:Y:S02]  /*c740*/  IADD3 R7, -R36, R7, RZ ;  /* 0x0000000724077210 */ /* 0x000fe40007ffe1ff */
        /* <DEDUP_REMOVED lines=16> */
[----:B------:R-:W-:-:S03]  /*c850*/  @P0 IMAD R25, R5, 0x2, R17 ;  /* 0x0000000205190824 */ /* 0x000fc600078e0211 */
[----:B------:R-:W-:Y:S01]  /*c860*/  @P0 IADD3.X R21, RZ, R8, RZ, P1, !PT ;  /* 0x00000008ff150210 */ /* 0x000fe20000ffe4ff */
[----:B-1----:R-:W-:Y:S01]  /*c870*/  @P0 IMAD.MOV.U32 R2, RZ, RZ, R14 ;  /* 0x000000ffff020224 */ /* 0x002fe200078e000e */
[----:B------:R-:W-:Y:S03]  /*c880*/  SHFL.IDX PT, R8, R6, 0x2, 0x181f ;  /* 0x00581f0006087f89 */ /* 0x000fe600000e0000 */
[----:B------:R-:W-:Y:S01]  /*c890*/  @P0 IMAD.MOV.U32 R3, RZ, RZ, R21 ;  /* 0x000000ffff030224 */ /* 0x000fe200078e0015 */
        /* <DEDUP_REMOVED lines=31> */
[----:B------:R0:W1:Y:S03]  /*ca90*/  SHFL.IDX PT, R8, R6, 0x5, 0x181f ;  /* 0x00b81f0006087f89 */ /* 0x00006600000e0000 */
[----:B------:R-:W-:Y:S01]  /*caa0*/  @P0 IMAD.MOV.U32 R3, RZ, RZ, R9 ;  /* 0x000000ffff030224 */ /* 0x000fe200078e0009 */
[----:B------:R0:W2:Y:S04]  /*cab0*/  SHFL.IDX PT, R14, R4, 0x5, 0x181f ;  /* 0x00b81f00040e7f89 */ /* 0x0000a800000e0000 */
[----:B------:R0:W-:Y:S04]  /*cac0*/  @P0 LDGSTS.E.BYPASS.LTC128B.128 [R21+0x1a400], desc[UR36][R2.64], !P4 ;  /* 0x1a40000002150fae */ /* 0x0001e8000e101d64 */
[----:B------:R0:W-:Y:S04]  /*cad0*/  @P0 LDGSTS.E.BYPASS.LTC128B.128 [R21+0x1d400], desc[UR36][R2.64+0x80], !P3 ;  /* 0x1d40008002150fae */ /* 0x0001e8000d901d64 */
[----:B------:R0:W-:Y:S02]  /*cae0*/  @P0 LDGSTS.E.BYPASS.LTC128B.128 [R21+0x20400], desc[UR36][R2.64+0x100], !P2 ;  /* 0x2040010002150fae */ /* 0x0001e4000d101d64 */
.L_x_2329:
[----:B------:R-:W-:-:S13]  /*caf0*/  ISETP.GE.AND P0, PT, R7, 0x51, PT ;  /* 0x000000510700780c */ /* 0x000fda0003f06270 */
[----:B0-2---:R-:W-:Y:S01]  /*cb00*/  @P0 LEA R2, P1, R37, R14, 0x1 ;  /* 0x0000000e25020211 */ /* 0x005fe200078208ff */
[----:B------:R-:W-:-:S03]  /*cb10*/  @P0 IMAD R5, R5, 0x2, R17 ;  /* 0x0000000205050824 */ /* 0x000fc600078e0211 */
[----:B-1----:R-:W-:-:S05]  /*cb20*/  @P0 IADD3.X R3, RZ, R8, RZ, P1, !PT ;  /* 0x00000008ff030210 */ /* 0x002fca0000ffe4ff */
        /* <DEDUP_REMOVED lines=8> */
.L_x_2265:
[----:B------:R-:W-:Y:S02]  /*cbb0*/  PLOP3.LUT P1, PT, P1, P0, PT, 0xa2, 0x0 ;  /* 0x000000000000781c */ /* 0x000fe40000f21472 */
[----:B------:R-:W-:-:S08]  /*cbc0*/  @P0 R2UR P1, UR4, R0 ;  /* 0x00000000000402ca */ /* 0x000fd00000020000 */
[----:B------:R-:W-:-:S05]  /*cbd0*/  @P0 PLOP3.LUT P0, PT, P1, PT, PT, 0x80, 0x0 ;  /* 0x000000000000081c */ /* 0x000fca0000f0f070 */
[----:B------:R-:W-:Y:S01]  /*cbe0*/  @!P1 SYNCS.ARRIVE.TRANS64.RED.A0T1 RZ, [UR4+0x2a830], RZ ;  /* 0x02a830ffffff99a7 */ /* 0x000fe20008200404 */
[----:B------:R-:W-:Y:S07]  /*cbf0*/  @!P1 ARRIVES.LDGSTSBAR.64.TRANSCNT [UR4+0x2a830] ;  /* 0x02a83000ff0099b0 */ /* 0x000fee0008000a84 */
[----:B------:R-:W-:Y:S05]  /*cc00*/  @P0 BRA.U.ANY `(.L_x_2265) ;  /* 0xfffffffd00e80947 */ /* 0x000fea000393ffff */
[----:B------:R-:W-:Y:S01]  /*cc10*/  NOP ;  /* 0x0000000000007918 */ /* 0x000fe20000000000 */
[----:B0-----:R-:W-:-:S05]  /*cc20*/  IMAD.U32 R2, RZ, RZ, UR47 ;  /* 0x0000002fff027e24 */ /* 0x001fca000f8e00ff */
[----:B------:R-:W-:-:S13]  /*cc30*/  ISETP.NE.AND P2, PT, R2, 0x3, PT ;  /* 0x000000030200780c */ /* 0x000fda0003f45270 */
[----:B------:R-:W-:Y:S05]  /*cc40*/  @!P2 BRA `(.L_x_2266) ;  /* 0x000000000004a947 */ /* 0x000fea0003800000 */
[----:B------:R-:W-:Y:S01]  /*cc50*/  BPT.TRAP 0x1 ;  /* 0x000000040000795c */ /* 0x000fe20000300000 */
.L_x_2266:
[----:B------:R0:W-:Y:S02]  /*cc60*/  SYNCS.ARRIVE.TRANS64.A1T0 RZ, [R0+URZ+0x2a830], RZ ;  /* 0x02a830ff00ff79a7 */ /* 0x0001e4000810003f */
[----:B------:R-:W-:Y:S05]  /*cc70*/  WARPSYNC.ALL ;  /* 0x0000000000007948 */ /* 0x000fea0003800000 */
[----:B------:R-:W-:Y:S01]  /*cc80*/  BSSY B6, `(.L_x_2267) ;  /* 0x0000015000067945 */ /* 0x000fe20003800000 */
[----:B0-----:R-:W-:Y:S01]  /*cc90*/  VIADD R0, R17, 0xc400 ;  /* 0x0000c40011007836 */ /* 0x001fe20000000000 */
[----:B------:R-:W-:Y:S04]  /*cca0*/  BAR.SYNC.DEFER_BLOCKING 0x8, 0x180 ;  /* 0x0206000000007b1d */ /* 0x000fe80000010000 */
        /* <DEDUP_REMOVED lines=17> */
[----:B0-----:R-:W-:Y:S05]  /*cdc0*/  CALL.ABS.NOINC R2 ;  /* 0x0000000002007343 */ /* 0x001fea0003c00000 */
.L_x_2268:
[----:B------:R-:W-:Y:S05]  /*cdd0*/  BSYNC B6 ;  /* 0x0000000000067941 */ /* 0x000fea0003800000 */
.L_x_2267:
[----:B------:R-:W0:Y:S01]  /*cde0*/  S2R R2, SR_TID.X ;  /* 0x0000000000027919 */ /* 0x000e220000002100 */
[----:B------:R-:W-:Y:S01]  /*cdf0*/  UISETP.NE.AND UP0, UPT, UR48, URZ, UPT ;  /* 0x0000003f3000728c */ /* 0x000fe2000bf05270 */
[----:B------:R-:W-:Y:S01]  /*ce00*/  IMAD.U32 R0, RZ, RZ, UR44 ;  /* 0x0000002cff007e24 */ /* 0x000fe2000f8e00ff */
[----:B------:R-:W-:Y:S01]  /*ce10*/  R2UR UR6, R28 ;  /* 0x000000001c0672ca */ /* 0x000fe200000e0000 */
[----:B------:R-:W-:Y:S01]  /*ce20*/  ULDC.64 UR8, c[0x0][0x2d8] ;  /* 0x0000b60000087ab9 */ /* 0x000fe20000000a00 */
[----:B------:R-:W-:Y:S02]  /*ce30*/  R2UR UR7, R22 ;  /* 0x00000000160772ca */ /* 0x000fe400000e0000 */
[----:B------:R-:W-:Y:S02]  /*ce40*/  PLOP3.LUT P0, PT, PT, PT, UP0, 0x80, 0x0 ;  /* 0x000000000000781c */ /* 0x000fe40003f0f008 */
[C---:B------:R-:W-:Y:S02]  /*ce50*/  LOP3.LUT P3, RZ, R16.reuse, 0x400, RZ, 0xc0, !PT ;  /* 0x0000040010ff7812 */ /* 0x040fe4000786c0ff */
[C---:B------:R-:W-:Y:S01]  /*ce60*/  LOP3.LUT P4, RZ, R16.reuse, 0x200, RZ, 0xc0, !PT ;  /* 0x0000020010ff7812 */ /* 0x040fe2000788c0ff */
[----:B------:R-:W-:Y:S01]  /*ce70*/  @UP0 ULDC UR4, c[0x0][0x44c] ;  /* 0x0001130000040ab9 */ /* 0x000fe20000000800 */
[----:B------:R-:W-:-:S03]  /*ce80*/  LOP3.LUT P5, RZ, R16, 0x100, RZ, 0xc0, !PT ;  /* 0x0000010010ff7812 */ /* 0x000fc600078ac0ff */
[----:B------:R-:W-:-:S04]  /*ce90*/  UIMAD UR6, UR6, UR8, URZ ;  /* 0x00000008060672a4 */ /* 0x000fc8000f8e023f */
[----:B------:R-:W-:Y:S02]  /*cea0*/  UIMAD UR7, UR7, UR9, UR6 ;  /* 0x00000009070772a4 */ /* 0x000fe4000f8e0206 */
[----:B------:R-:W-:Y:S01]  /*ceb0*/  USHF.R.S32.HI UR6, URZ, 0x1f, UR43 ;  /* 0x0000001f3f067899 */ /* 0x000fe2000801142b */
[----:B0-----:R-:W-:-:S05]  /*cec0*/  IMAD.SHL.U32 R2, R2, 0x10, RZ ;  /* 0x0000001002027824 */ /* 0x001fca00078e00ff */
[----:B------:R-:W-:-:S05]  /*ced0*/  LOP3.LUT R2, R36, 0x70, R2, 0xf8, !PT ;  /* 0x0000007024027812 */ /* 0x000fca00078ef802 */
[----:B------:R-:W-:-:S04]  /*cee0*/  IMAD R0, R0, 0x80, R2 ;  /* 0x0000008000007824 */ /* 0x000fc800078e0202 */
[----:B------:R-:W-:Y:S01]  /*cef0*/  @P0 IMAD.HI.U32 R3, R0, UR4, RZ ;  /* 0x0000000400030c27 */ /* 0x000fe2000f8e00ff */
[----:B------:R-:W-:Y:S01]  /*cf00*/  PLOP3.LUT P0, PT, PT, PT, UP0, 0x80, 0x0 ;  /* 0x000000000000781c */ /* 0x000fe20003f0f008 */
[----:B------:R-:W-:Y:S01]  /*cf10*/  @UP0 ULDC UR4, c[0x0][0x450] ;  /* 0x0001140000040ab9 */ /* 0x000fe20000000800 */
[----:B------:R-:W-:-:S11]  /*cf20*/  MOV R2, R0 ;  /* 0x0000000000027202 */ /* 0x000fd60000000f00 */
        /* <DEDUP_REMOVED lines=30> */
[----:B------:R-:W0:Y:S01]  /*d110*/  SHFL.IDX PT, R14, R0, RZ, 0x181f ;  /* 0x00181fff000e7589 */ /* 0x000e2200000e0000 */
[----:B------:R-:W-:-:S03]  /*d120*/  IMAD.U32 R3, RZ, RZ, UR44 ;  /* 0x0000002cff037e24 */ /* 0x000fc6000f8e00ff */
[----:B------:R-:W1:Y:S01]  /*d130*/  SHFL.IDX PT, R2, R5, RZ, 0x181f ;  /* 0x00181fff05027589 */ /* 0x000e6200000e0000 */
[----:B------:R-:W-:-:S03]  /*d140*/  IMAD R4, R3, 0x80, R36 ;  /* 0x0000008003047824 */ /* 0x000fc600078e0224 */
[----:B------:R-:W-:Y:S01]  /*d150*/  SHFL.IDX PT, R6, R5, 0x1, 0x181f ;  /* 0x00381f0005067f89 */ /* 0x000fe200000e0000 */
[C---:B------:R-:W-:Y:S01]  /*d160*/  VIADD R7, R4.reuse, 0x10 ;  /* 0x0000001004077836 */ /* 0x040fe20000000000 */
[----:B------:R-:W-:-:S13]  /*d170*/  ISETP.GE.AND P0, PT, R4, UR39, PT ;  /* 0x0000002704007c0c */ /* 0x000fda000bf06270 */
[----:B0-----:R-:W-:-:S05]  /*d180*/  @!P0 LEA R14, P1, R37, R14, 0x1 ;  /* 0x0000000e250e8211 */ /* 0x001fca00078208ff */
[----:B-1----:R-:W-:Y:S01]  /*d190*/  @!P0 IMAD.X R3, RZ, RZ, R2, P1 ;  /* 0x000000ffff038224 */ /* 0x002fe200008e0602 */
[----:B------:R-:W-:Y:S02]  /*d1a0*/  @!P0 MOV R2, R14 ;  /* 0x0000000e00028202 */ /* 0x000fe40000000f00 */
        /* <DEDUP_REMOVED lines=63> */
[----:B------:R0:W1:Y:S02]  /*d5a0*/  SHFL.IDX PT, R6, R5, 0x7, 0x181f ;  /* 0x00f81f0005067f89 */ /* 0x00006400000e0000 */
[----:B------:R-:W-:Y:S02]  /*d5b0*/  @!P0 MOV R3, R7 ;  /* 0x0000000700038202 */ /* 0x000fe40000000f00 */
[----:B------:R0:W2:Y:S04]  /*d5c0*/  SHFL.IDX PT, R14, R0, 0x7, 0x181f ;  /* 0x00f81f00000e7f89 */ /* 0x0000a800000e0000 */
[----:B------:R0:W-:Y:S04]  /*d5d0*/  @!P0 LDGSTS.E.BYPASS.LTC128B.128 [R31+0xf400], desc[UR36][R2.64], !P3 ;  /* 0x0f400000021f8fae */ /* 0x0001e8000d901d64 */
[----:B------:R0:W-:Y:S04]  /*d5e0*/  @!P0 LDGSTS.E.BYPASS.LTC128B.128 [R31+0x13400], desc[UR36][R2.64+0x80], !P4 ;  /* 0x13400080021f8fae */ /* 0x0001e8000e101d64 */
[----:B------:R0:W-:Y:S02]  /*d5f0*/  @!P0 LDGSTS.E.BYPASS.LTC128B.128 [R31+0x17400], desc[UR36][R2.64+0x100], !P5 ;  /* 0x17400100021f8fae */ /* 0x0001e4000e901d64 */
.L_x_2346:
        /* <DEDUP_REMOVED lines=12> */
.L_x_2270:
        /* <DEDUP_REMOVED lines=10> */
[----:B------:R-:W-:-:S04]  /*d760*/  LOP3.LUT R0, R0, 0xfffffffe, RZ, 0xc0, !PT ;  /* 0xfffffffe00007812 */ /* 0x000fc800078ec0ff */
[----:B------:R-:W-:-:S04]  /*d770*/  IADD3 R0, R2, -R0, RZ ;  /* 0x8000000002007210 */ /* 0x000fc80007ffe0ff */
[----:B------:R-:W-:Y:S01]  /*d780*/  SHF.L.U32 R0, R0, 0x1f, RZ ;  /* 0x0000001f00007819 */ /* 0x000fe200000006ff */
[----:B------:R-:W-:Y:S01]  /*d790*/  NOP ;  /* 0x0000000000007918 */ /* 0x000fe20000000000 */
[----:B------:R0:W-:Y:S01]  /*d7a0*/  SYNCS.ARRIVE.TRANS64.A1T0 RZ, [R17+URZ+0x2a800], RZ ;  /* 0x02a800ff11ff79a7 */ /* 0x0001e2000810003f */
[----:B------:R-:W-:Y:S01]  /*d7b0*/  BSSY B0, `(.L_x_2271) ;  /* 0x0000003000007945 */ /* 0x000fe20003800000 */
[----:B------:R-:W1:Y:S03]  /*d7c0*/  SYNCS.PHASECHK.TRANS64.TRYWAIT P0, [R17+URZ+0x2a820], R0 ;  /* 0x02a82000110075a7 */ /* 0x000e66000800017f */
[----:B01----:R-:W-:Y:S05]  /*d7d0*/  @!P0 BRA `(.L_x_2272) ;  /* 0x0000003000608947 */ /* 0x003fea0003800000 */
.L_x_2347:
[----:B------:R-:W-:Y:S05]  /*d7e0*/  BSYNC B0 ;  /* 0x0000000000007941 */ /* 0x000fea0003800000 */
.L_x_2271:
[----:B------:R-:W-:-:S06]  /*d7f0*/  UISETP.GE.AND UP0, UPT, UR45, 0x2, UPT ;  /* 0x000000022d00788c */ /* 0x000fcc000bf06270 */
[----:B------:R-:W-:-:S13]  /*d800*/  PLOP3.LUT P0, PT, PT, PT, UP0, 0x40, 0x0 ;  /* 0x000000000000781c */ /* 0x000fda0003f0e808 */
[----:B------:R-:W-:Y:S05]  /*d810*/  @P0 BRA `(.L_x_2273) ;  /* 0x0000000c00d80947 */ /* 0x000fea0003800000 */
[----:B------:R-:W-:Y:S01]  /*d820*/  UIADD3 UR4, UR45, -0x2, URZ ;  /* 0xfffffffe2d047890 */ /* 0x000fe2000fffe03f */
[----:B------:R-:W-:Y:S01]  /*d830*/  BSSY B0, `(.L_x_2273) ;  /* 0x00000f4000007945 */ /* 0x000fe20003800000 */
[----:B------:R-:W-:Y:S02]  /*d840*/  IMAD.MOV.U32 R20, RZ, RZ, R26 ;  /* 0x000000ffff147224 */ /* 0x000fe400078e001a */
[----:B------:R-:W-:Y:S02]  /*d850*/  IMAD.MOV.U32 R9, RZ, RZ, R23 ;  /* 0x000000ffff097224 */ /* 0x000fe400078e0017 */
[----:B------:R-:W-:Y:S01]  /*d860*/  IMAD.MOV.U32 R27, RZ, RZ, R24 ;  /* 0x000000ffff1b7224 */ /* 0x000fe200078e0018 */
[----:B------:R-:W-:-:S07]  /*d870*/  MOV R8, UR4 ;  /* 0x0000000400087c02 */ /* 0x000fce0008000f00 */
.L_x_2286:
[----:B------:R-:W1:Y:S01]  /*d880*/  LDC R3, c[0x0][0x430] ;  /* 0x00010c00ff037b82 */ /* 0x000e620000000800 */
[----:B0-----:R-:W0:Y:S01]  /*d890*/  S2R R0, SR_TID.X ;  /* 0x0000000000007919 */ /* 0x001e220000002100 */
[----:B------:R-:W-:Y:S02]  /*d8a0*/  IMAD R10, R8, 0x60, R32 ;  /* 0x00000060080a7824 */ /* 0x000fe400078e0220 */
[----:B------:R-:W-:Y:S01]  /*d8b0*/  VIADD R23, R9, 0x1 ;  /* 0x0000000109177836 */ /* 0x000fe20000000000 */
[----:B-1----:R-:W-:Y:S01]  /*d8c0*/  ISETP.NE.AND P0, PT, R3, 0x1, PT ;  /* 0x000000010300780c */ /* 0x002fe20003f05270 */
[----:B0-----:R-:W-:-:S12]  /*d8d0*/  IMAD.SHL.U32 R0, R0, 0x10, RZ ;  /* 0x0000001000007824 */ /* 0x001fd800078e00ff */
        /* <DEDUP_REMOVED lines=10> */
[----:B------:R-:W-:Y:S02]  /*d980*/  @!P1 SHF.R.S32.HI R3, RZ, 0x1f, R11 ;  /* 0x0000001fff039819 */ /* 0x000fe4000001140b */
[----:B------:R-:W-:Y:S01]  /*d990*/  @!P1 MOV R2, R11 ;  /* 0x0000000b00029202 */ /* 0x000fe20000000f00 */
[----:B--2---:R-:W-:-:S04]  /*d9a0*/  @!P1 IMAD R0, R33, R6, RZ ;  /* 0x0000000621009224 */ /* 0x004fc800078e02ff */
[----:B------:R-:W-:-:S04]  /*d9b0*/  @!P1 IMAD.WIDE.U32 R2, R29, R6, R2 ;  /* 0x000000061d029225 */ /* 0x000fc800078e0002 */
[----:B------:R-:W-:-:S04]  /*d9c0*/  @!P1 IMAD R7, R29, R7, R0 ;  /* 0x000000071d079224 */ /* 0x000fc800078e0200 */
[----:B------:R-:W-:Y:S01]  /*d9d0*/  @!P1 IMAD.IADD R0, R7, 0x1, R3 ;  /* 0x0000000107009824 */ /* 0x000fe200078e0203 */
[----:B0-----:R-:W-:-:S04]  /*d9e0*/  @!P1 LEA R4, P0, R2, R4, 0x2 ;  /* 0x0000000402049211 */ /* 0x001fc800078010ff */
[----:B------:R-:W-:Y:S01]  /*d9f0*/  @!P1 LEA.HI.X R5, R2, R5, R0, 0x2, P0 ;  /* 0x0000000502059211 */ /* 0x000fe200000f1400 */
[----:B------:R-:W-:Y:S01]  /*da00*/  IMAD.MOV.U32 R0, RZ, RZ, RZ ;  /* 0x000000ffff007224 */ /* 0x000fe200078e00ff */
[----:B------:R-:W-:Y:S01]  /*da10*/  MOV R12, UR47 ;  /* 0x0000002f000c7c02 */ /* 0x000fe20008000f00 */
[----:B------:R-:W-:Y:S01]  /*da20*/  IMAD.MOV R7, RZ, RZ, -R11 ;  /* 0x000000ffff077224 */ /* 0x000fe200078e0a0b */
[----:B------:R-:W-:-:S03]  /*da30*/  ISETP.NE.AND P0, PT, R23, 0x2, PT ;  /* 0x000000021700780c */ /* 0x000fc60003f05270 */
[----:B------:R0:W5:Y:S01]  /*da40*/  @!P1 LDG.E R0, desc[UR36][R4.64] ;  /* 0x0000002404009981 */ /* 0x000162000c1e1900 */
[----:B------:R-:W-:Y:S01]  /*da50*/  ISETP.NE.AND P1, PT, R12, 0x3, PT ;  /* 0x000000030c00780c */ /* 0x000fe20003f25270 */
[----:B------:R-:W-:Y:S05]  /*da60*/  YIELD ;  /* 0x0000000000007946 */ /* 0x000fea0003800000 */
[----:B------:R-:W-:Y:S01]  /*da70*/  ULDC UR4, c[0x0][0x430] ;  /* 0x00010c0000047ab9 */ /* 0x000fe20000000800 */
[----:B------:R-:W-:Y:S01]  /*da80*/  SEL R3, RZ, 0x1, P0 ;  /* 0x00000001ff037807 */ /* 0x000fe20000000000 */
[----:B0-----:R-:W-:Y:S01]  /*da90*/  IMAD R4, R7, UR4, R10 ;  /* 0x0000000407047c24 */ /* 0x001fe2000f8e020a */
[----:B------:R-:W-:Y:S01]  /*daa0*/  SEL R23, R23, RZ, P0 ;  /* 0x000000ff17177207 */ /* 0x000fe20000000000 */
[----:B------:R-:W-:Y:S01]  /*dab0*/  IMAD.MOV.U32 R24, RZ, RZ, R8 ;  /* 0x000000ffff187224 */ /* 0x000fe200078e0008 */
[----:B------:R-:W-:-:S02]  /*dac0*/  LOP3.LUT R26, R20, R3, RZ, 0x3c, !PT ;  /* 0x00000003141a7212 */ /* 0x000fc400078e3cff */
[----:B------:R-:W-:Y:S05]  /*dad0*/  @!P1 BRA `(.L_x_2274) ;  /* 0x0000000000049947 */ /* 0x000fea0003800000 */
[----:B------:R-:W-:Y:S01]  /*dae0*/  BPT.TRAP 0x1 ;  /* 0x000000040000795c */ /* 0x000fe20000300000 */
.L_x_2274:
[----:B------:R-:W-:Y:S01]  /*daf0*/  IMAD R6, R23, 0x8, R17 ;  /* 0x0000000817067824 */ /* 0x000fe200078e0211 */
[----:B------:R-:W-:Y:S01]  /*db00*/  SHF.L.U32 R3, R26, 0x1f, RZ ;  /* 0x0000001f1a037819 */ /* 0x000fe200000006ff */
[----:B------:R-:W-:Y:S03]  /*db10*/  BSSY B1, `(.L_x_2275) ;  /* 0x0000003000017945 */ /* 0x000fe60003800000 */
[----:B------:R-:W0:Y:S02]  /*db20*/  SYNCS.PHASECHK.TRANS64.TRYWAIT P0, [R6+URZ+0x2a840], R3 ;  /* 0x02a84003060075a7 */ /* 0x000e24000800017f */
[----:B0-----:R-:W-:Y:S05]  /*db30*/  @!P0 BRA `(.L_x_2276) ;  /* 0x0000002c009c8947 */ /* 0x001fea0003800000 */
.L_x_2348:
[----:B------:R-:W-:Y:S05]  /*db40*/  BSYNC B1 ;  /* 0x0000000000017941 */ /* 0x000fea0003800000 */
.L_x_2275:
        /* <DEDUP_REMOVED lines=65> */
.L_x_2362:
        /* <DEDUP_REMOVED lines=10> */
.L_x_2278:
        /* <DEDUP_REMOVED lines=11> */
.L_x_2279:
[----:B------:R0:W-:Y:S01]  /*e0b0*/  SYNCS.ARRIVE.TRANS64.A1T0 RZ, [R6+URZ+0x2a830], RZ ;  /* 0x02a830ff06ff79a7 */ /* 0x0001e2000810003f */
[----:B------:R-:W-:Y:S05]  /*e0c0*/  @!P2 BRA `(.L_x_2280) ;  /* 0x000000000004a947 */ /* 0x000fea0003800000 */
[----:B------:R-:W-:Y:S01]  /*e0d0*/  BPT.TRAP 0x1 ;  /* 0x000000040000795c */ /* 0x000fe20000300000 */
.L_x_2280:
[----:B------:R-:W-:Y:S01]  /*e0e0*/  SHF.L.U32 R3, R20, 0x1f, RZ ;  /* 0x0000001f14037819 */ /* 0x000fe200000006ff */
[----:B------:R-:W-:Y:S01]  /*e0f0*/  BSSY B1, `(.L_x_2281) ;  /* 0x0000004000017945 */ /* 0x000fe20003800000 */
[----:B0-----:R-:W-:-:S04]  /*e100*/  LEA R6, R9, R17, 0x3 ;  /* 0x0000001109067211 */ /* 0x001fc800078e18ff */
[----:B------:R-:W0:Y:S02]  /*e110*/  SYNCS.PHASECHK.TRANS64.TRYWAIT P0, [R6+URZ+0x2a860], R3 ;  /* 0x02a86003060075a7 */ /* 0x000e24000800017f */
[----:B0-----:R-:W-:Y:S05]  /*e120*/  @!P0 BRA `(.L_x_2282) ;  /* 0x0000002c00ec8947 */ /* 0x001fea0003800000 */
.L_x_2363:
[----:B------:R-:W-:Y:S05]  /*e130*/  BSYNC B1 ;  /* 0x0000000000017941 */ /* 0x000fea0003800000 */
.L_x_2281:
[----:B------:R-:W-:Y:S01]  /*e140*/  IMAD.MOV.U32 R2, RZ, RZ, -0x60 ;  /* 0xffffffa0ff027424 */ /* 0x000fe200078e00ff */
[----:B------:R-:W-:Y:S01]  /*e150*/  UMOV UR4, 0xffffffff ;  /* 0xffffffff00047882 */ /* 0x000fe20000000000 */
[C---:B------:R-:W-:Y:S01]  /*e160*/  LOP3.LUT P2, RZ, R16.reuse, 0x2, RZ, 0xc0, !PT ;  /* 0x0000000210ff7812 */ /* 0x040fe2000784c0ff */
[----:B------:R-:W-:Y:S01]  /*e170*/  IMAD R7, R9, 0x3000, R30 ;  /* 0x0000300009077824 */ /* 0x000fe200078e021e */
[----:B------:R-:W-:Y:S01]  /*e180*/  LOP3.LUT P1, RZ, R16, 0x1, RZ, 0xc0, !PT ;  /* 0x0000000110ff7812 */ /* 0x000fe2000782c0ff */
[----:B0-----:R-:W-:-:S04]  /*e190*/  IMAD R3, R27, R2, UR38 ;  /* 0x000000261b037e24 */ /* 0x001fc8000f8e0202 */
[----:B------:R-:W-:Y:S01]  /*e1a0*/  IMAD.IADD R8, R3, 0x1, -R36 ;  /* 0x0000000103087824 */ /* 0x000fe200078e0a24 */
[----:B------:R-:W-:Y:S07]  /*e1b0*/  BRA.DIV UR4, `(.L_x_2283) ;  /* 0x0000002e04dc7947 */ /* 0x000fee000b800000 */
[----:B------:R-:W0:Y:S01]  /*e1c0*/  SHFL.IDX PT, R14, R18, RZ, 0x181f ;  /* 0x00181fff120e7589 */ /* 0x000e2200000e0000 */
[----:B------:R-:W-:-:S03]  /*e1d0*/  LEA R7, R7, R17, 0x1 ;  /* 0x0000001107077211 */ /* 0x000fc600078e08ff */
        /* <DEDUP_REMOVED lines=34> */
[----:B------:R-:W0:Y:S04]  /*e400*/  SHFL.IDX PT, R19, R19, 0x5, 0x181f ;  /* 0x00b81f0013137f89 */ /* 0x000e2800000e0000 */
[----:B------:R2:W3:Y:S01]  /*e410*/  SHFL.IDX PT, R14, R18, 0x5, 0x181f ;  /* 0x00b81f00120e7f89 */ /* 0x0004e200000e0000 */
[----:B-1----:R-:W-:Y:S02]  /*e420*/  IADD3.X R3, RZ, R3, RZ, P0, !PT ;  /* 0x00000003ff037210 */ /* 0x002fe400007fe4ff */
[----:B------:R-:W-:-:S13]  /*e430*/  ISETP.LT.OR P0, PT, R8, 0x41, P2 ;  /* 0x000000410800780c */ /* 0x000fda0001701670 */
[----:B------:R2:W-:Y:S01]  /*e440*/  LDGSTS.E.BYPASS.LTC128B.128 [R7+0x2400], desc[UR36][R2.64], !P0 ;  /* 0x0240000002077fae */ /* 0x0005e2000c101d64 */
[----:B------:R-:W-:-:S13]  /*e450*/  ISETP.LT.OR P0, PT, R8, 0x41, P1 ;  /* 0x000000410800780c */ /* 0x000fda0000f01670 */
[----:B0--3--:R2:W-:Y:S02]  /*e460*/  LDGSTS.E.BYPASS.LTC128B.128 [R7+0x5400], desc[UR36][R2.64+0x80], !P0 ;  /* 0x0540008002077fae */ /* 0x0095e4000c101d64 */
.L_x_2377:
[----:B0-2---:R-:W-:Y:S01]  /*e470*/  IADD3 R2, P0, R14, R5, RZ ;  /* 0x000000050e027210 */ /* 0x005fe20007f1e0ff */
        /* <DEDUP_REMOVED lines=20> */
.L_x_2284:
[----:B------:R-:W-:Y:S02]  /*e5c0*/  PLOP3.LUT P1, PT, P1, P0, PT, 0xa2, 0x0 ;  /* 0x000000000000781c */ /* 0x000fe40000f21472 */
[----:B------:R-:W-:-:S08]  /*e5d0*/  @P0 R2UR P1, UR4, R6 ;  /* 0x00000000060402ca */ /* 0x000fd00000020000 */
[----:B------:R-:W-:-:S05]  /*e5e0*/  @P0 PLOP3.LUT P0, PT, P1, PT, PT, 0x80, 0x0 ;  /* 0x000000000000081c */ /* 0x000fca0000f0f070 */
[----:B------:R-:W-:Y:S01]  /*e5f0*/  @!P1 SYNCS.ARRIVE.TRANS64.RED.A0T1 RZ, [UR4+0x2a850], RZ ;  /* 0x02a850ffffff99a7 */ /* 0x000fe20008200404 */
[----:B------:R-:W-:Y:S07]  /*e600*/  @!P1 ARRIVES.LDGSTSBAR.64.TRANSCNT [UR4+0x2a850] ;  /* 0x02a85000ff0099b0 */ /* 0x000fee0008000a84 */
[----:B------:R-:W-:Y:S05]  /*e610*/  @P0 BRA.U.ANY `(.L_x_2284) ;  /* 0xfffffffd00e80947 */ /* 0x000fea000393ffff */
[----:B------:R-:W-:Y:S01]  /*e620*/  NOP ;  /* 0x0000000000007918 */ /* 0x000fe20000000000 */
[----:B------:R-:W-:-:S04]  /*e630*/  MOV R0, UR47 ;  /* 0x0000002f00007c02 */ /* 0x000fc80008000f00 */
[----:B------:R-:W-:-:S13]  /*e640*/  ISETP.NE.AND P2, PT, R0, 0x3, PT ;  /* 0x000000030000780c */ /* 0x000fda0003f45270 */
[----:B------:R-:W-:Y:S05]  /*e650*/  @!P2 BRA `(.L_x_2285) ;  /* 0x000000000004a947 */ /* 0x000fea0003800000 */
[----:B------:R-:W-:Y:S01]  /*e660*/  BPT.TRAP 0x1 ;  /* 0x000000040000795c */ /* 0x000fe20000300000 */
.L_x_2285:
        /* <DEDUP_REMOVED lines=13> */
[----:B------:R-:W-:Y:S02]  /*e740*/  LEA.HI.X R19, R2, UR5, R19, 0x1, P0 ;  /* 0x0000000502137c11 */ /* 0x000fe400080f0c13 */
[----:B------:R-:W-:-:S13]  /*e750*/  ISETP.GT.AND P0, PT, R24, RZ, PT ;  /* 0x000000ff1800720c */ /* 0x000fda0003f04270 */
[----:B-1----:R-:W-:Y:S05]  /*e760*/  @P0 BRA `(.L_x_2286) ;  /* 0xfffffff000440947 */ /* 0x002fea000383ffff */
[----:B------:R-:W-:Y:S05]  /*e770*/  BSYNC B0 ;  /* 0x0000000000007941 */ /* 0x000fea0003800000 */
.L_x_2273:
        /* <DEDUP_REMOVED lines=16> */
[----:B0-----:R-:W-:-:S07]  /*e880*/  IADD3 R34, R0, UR46, R7 ;  /* 0x0000002e00227c10 */ /* 0x001fce000fffe007 */
.L_x_2288:
[----:B------:R-:W-:Y:S05]  /*e890*/  BSYNC B0 ;  /* 0x0000000000007941 */ /* 0x000fea0003800000 */
.L_x_2287:
[----:B------:R-:W-:-:S05]  /*e8a0*/  IMAD.U32 R0, RZ, RZ, UR47 ;  /* 0x0000002fff007e24 */ /* 0x000fca000f8e00ff */
[----:B------:R-:W-:-:S13]  /*e8b0*/  ISETP.NE.AND P0, PT, R0, 0x3, PT ;  /* 0x000000030000780c */ /* 0x000fda0003f05270 */
[----:B------:R-:W-:Y:S05]  /*e8c0*/  @!P0 BRA `(.L_x_2289) ;  /* 0x0000000000048947 */ /* 0x000fea0003800000 */
[----:B------:R-:W-:Y:S01]  /*e8d0*/  BPT.TRAP 0x1 ;  /* 0x000000040000795c */ /* 0x000fe20000300000 */
.L_x_2289:
[----:B------:R-:W-:Y:S01]  /*e8e0*/  IMAD R4, R23, 0x8, R17 ;  /* 0x0000000817047824 */ /* 0x000fe200078e0211 */
[----:B------:R-:W-:Y:S01]  /*e8f0*/  SHF.L.U32 R3, R26, 0x1f, RZ ;  /* 0x0000001f1a037819 */ /* 0x000fe200000006ff */
[----:B------:R-:W-:Y:S01]  /*e900*/  BSSY B0, `(.L_x_2290) ;  /* 0x0000005000007945 */ /* 0x000fe20003800000 */
[----:B------:R-:W-:Y:S02]  /*e910*/  MOV R5, 0xffffffa0 ;  /* 0xffffffa000057802 */ /* 0x000fe40000000f00 */
[----:B------:R-:W0:Y:S03]  /*e920*/  SYNCS.PHASECHK.TRANS64.TRYWAIT P0, [R4+URZ+0x2a860], R3 ;  /* 0x02a86003040075a7 */ /* 0x000e26000800017f */
[----:B------:R-:W-:Y:S01]  /*e930*/  IMAD R5, R24, R5, UR38 ;  /* 0x0000002618057e24 */ /* 0x000fe2000f8e0205 */
[----:B0-----:R-:W-:Y:S06]  /*e940*/  @!P0 BRA `(.L_x_2291) ;  /* 0x0000002c00cc8947 */ /* 0x001fec0003800000 */
.L_x_2378:
[----:B------:R-:W-:Y:S05]  /*e950*/  BSYNC B0 ;  /* 0x0000000000007941 */ /* 0x000fea0003800000 */
.L_x_2290:
[----:B------:R-:W-:Y:S01]  /*e960*/  UMOV UR4, 0xffffffff ;  /* 0xffffffff00047882 */ /* 0x000fe20000000000 */
[C---:B------:R-:W-:Y:S01]  /*e970*/  LOP3.LUT P3, RZ, R16.reuse, 0x2, RZ, 0xc0, !PT ;  /* 0x0000000210ff7812 */ /* 0x040fe2000786c0ff */
[----:B------:R-:W-:Y:S01]  /*e980*/  IMAD R8, R23, 0x3000, R30 ;  /* 0x0000300017087824 */ /* 0x000fe200078e021e */
[----:B------:R-:W-:Y:S01]  /*e990*/  LOP3.LUT P1, RZ, R16, 0x1, RZ, 0xc0, !PT ;  /* 0x0000000110ff7812 */ /* 0x000fe2000782c0ff */
[----:B------:R-:W-:Y:S01]  /*e9a0*/  IMAD.IADD R5, R5, 0x1, -R36 ;  /* 0x0000000105057824 */ /* 0x000fe200078e0a24 */
[----:B------:R-:W-:Y:S11]  /*e9b0*/  BRA.DIV UR4, `(.L_x_2292) ;  /* 0x0000002e04c47947 */ /* 0x000ff6000b800000 */
[----:B------:R-:W1:Y:S01]  /*e9c0*/  SHFL.IDX PT, R14, R18, RZ, 0x181f ;  /* 0x00181fff120e7589 */ /* 0x000e6200000e0000 */
[----:B------:R-:W-:-:S03]  /*e9d0*/  IMAD.SHL.U32 R6, R37, 0x2, RZ ;  /* 0x0000000225067824 */ /* 0x000fc600078e00ff */
[----:B------:R-:W0:Y:S04]  /*e9e0*/  SHFL.IDX PT, R0, R19, RZ, 0x181f ;  /* 0x00181fff13007589 */ /* 0x000e2800000e0000 */
[----:B------:R-:W-:Y:S01]  /*e9f0*/  SHFL.IDX PT, R7, R19, 0x1, 0x181f ;  /* 0x00381f0013077f89 */ /* 0x000fe200000e0000 */
[----:B-1----:R-:W-:-:S03]  /*ea00*/  IADD3 R2, P0, R14, R6, RZ ;  /* 0x000000060e027210 */ /* 0x002fc60007f1e0ff */
[----:B------:R-:W1:Y:S01]  /*ea10*/  SHFL.IDX PT, R14, R18, 0x1, 0x181f ;  /* 0x00381f00120e7f89 */ /* 0x000e6200000e0000 */
[----:B0-----:R-:W-:Y:S01]  /*ea20*/  IADD3.X R3, RZ, R0, RZ, P0, !PT ;  /* 0x00000000ff037210 */ /* 0x001fe200007fe4ff */
[----:B------:R-:W-:Y:S01]  /*ea30*/  IMAD R0, R8, 0x2, R17 ;  /* 0x0000000208007824 */ /* 0x000fe200078e0211 */
[----:B------:R-:W-:-:S13]  /*ea40*/  ISETP.LT.OR P0, PT, R5, 0x1, P3 ;  /* 0x000000010500780c */ /* 0x000fda0001f01670 */
[----:B------:R-:W-:Y:S01]  /*ea50*/  LDGSTS.E.BYPASS.LTC128B.128 [R0+0x400], desc[UR36][R2.64], !P0 ;  /* 0x0040000002007fae */ /* 0x000fe2000c101d64 */
[----:B------:R-:W-:-:S13]  /*ea60*/  ISETP.LT.OR P0, PT, R5, 0x1, P1 ;  /* 0x000000010500780c */ /* 0x000fda0000f01670 */
[----:B------:R1:W-:Y:S02]  /*ea70*/  LDGSTS.E.BYPASS.LTC128B.128 [R0+0x3400], desc[UR36][R2.64+0x80], !P0 ;  /* 0x0340008002007fae */ /* 0x0003e4000c101d64 */
[----:B-1----:R-:W-:Y:S02]  /*ea80*/  IADD3 R2, P0, R14, R6, RZ ;  /* 0x000000060e027210 */ /* 0x002fe40007f1e0ff */
[----:B------:R-:W0:Y:S03]  /*ea90*/  SHFL.IDX PT, R14, R18, 0x2, 0x181f ;  /* 0x00581f00120e7f89 */ /* 0x000e2600000e0000 */
[----:B------:R-:W-:Y:S01]  /*eaa0*/  IMAD.X R3, RZ, RZ, R7, P0 ;  /* 0x000000ffff037224 */ /* 0x000fe200000e0607 */
[----:B------:R-:W-:Y:S01]  /*eab0*/  ISETP.LT.OR P0, PT, R5, 0x11, P3 ;  /* 0x000000110500780c */ /* 0x000fe20001f01670 */
[----:B------:R-:W1:-:S12]  /*eac0*/  SHFL.IDX PT, R7, R19, 0x2, 0x181f ;  /* 0x00581f0013077f89 */ /* 0x000e5800000e0000 */
[----:B------:R-:W-:Y:S01]  /*ead0*/  LDGSTS.E.BYPASS.LTC128B.128 [R0+0xc00], desc[UR36][R2.64], !P0 ;  /* 0x00c0000002007fae */ /* 0x000fe2000c101d64 */
[----:B------:R-:W-:-:S13]  /*eae0*/  ISETP.LT.OR P0, PT, R5, 0x11, P1 ;  /* 0x000000110500780c */ /* 0x000fda0000f01670 */
[----:B------:R0:W-:Y:S02]  /*eaf0*/  LDGSTS.E.BYPASS.LTC128B.128 [R0+0x3c00], desc[UR36][R2.64+0x80], !P0 ;  /* 0x03c0008002007fae */ /* 0x0001e4000c101d64 */
[----:B0-----:R-:W-:Y:S02]  /*eb00*/  IADD3 R2, P0, R14, R6, RZ ;  /* 0x000000060e027210 */ /* 0x001fe40007f1e0ff */
[----:B------:R-:W0:Y:S03]  /*eb10*/  SHFL.IDX PT, R14, R18, 0x3, 0x181f ;  /* 0x00781f00120e7f89 */ /* 0x000e2600000e0000 */
[----:B-1----:R-:W-:Y:S01]  /*eb20*/  IMAD.X R3, RZ, RZ, R7, P0 ;  /* 0x000000ffff037224 */ /* 0x002fe200000e0607 */
[----:B------:R-:W-:Y:S01]  /*eb30*/  ISETP.LT.OR P0, PT, R5, 0x21, P3 ;  /* 0x000000210500780c */ /* 0x000fe20001f01670 */
[----:B------:R-:W1:-:S12]  /*eb40*/  SHFL.IDX PT, R7, R19, 0x3, 0x181f ;  /* 0x00781f0013077f89 */ /* 0x000e5800000e0000 */
[----:B------:R-:W-:Y:S01]  /*eb50*/  LDGSTS.E.BYPASS.LTC128B.128 [R0+0x1400], desc[UR36][R2.64], !P0 ;  /* 0x0140000002007fae */ /* 0x000fe2000c101d64 */
[----:B------:R-:W-:-:S13]  /*eb60*/  ISETP.LT.OR P0, PT, R5, 0x21, P1 ;  /* 0x000000210500780c */ /* 0x000fda0000f01670 */
[----:B------:R0:W-:Y:S02]  /*eb70*/  LDGSTS.E.BYPASS.LTC128B.128 [R0+0x4400], desc[UR36][R2.64+0x80], !P0 ;  /* 0x0440008002007fae */ /* 0x0001e4000c101d64 */
[----:B0-----:R-:W-:Y:S02]  /*eb80*/  IADD3 R2, P0, R14, R6, RZ ;  /* 0x000000060e027210 */ /* 0x001fe40007f1e0ff */
[----:B------:R-:W0:Y:S02]  /*eb90*/  SHFL.IDX PT, R14, R18, 0x4, 0x181f ;  /* 0x00981f00120e7f89 */ /* 0x000e2400000e0000 */
[----:B-1----:R-:W-:Y:S02]  /*eba0*/  IADD3.X R3, RZ, R7, RZ, P0, !PT ;  /* 0x00000007ff037210 */ /* 0x002fe400007fe4ff */
[----:B------:R-:W-:Y:S01]  /*ebb0*/  ISETP.LT.OR P0, PT, R5, 0x31, P3 ;  /* 0x000000310500780c */ /* 0x000fe20001f01670 */
[----:B------:R-:W1:-:S12]  /*ebc0*/  SHFL.IDX PT, R7, R19, 0x4, 0x181f ;  /* 0x00981f0013077f89 */ /* 0x000e5800000e0000 */
[----:B------:R-:W-:Y:S01]  /*ebd0*/  LDGSTS.E.BYPASS.LTC128B.128 [R0+0x1c00], desc[UR36][R2.64], !P0 ;  /* 0x01c0000002007fae */ /* 0x000fe2000c101d64 */
[----:B------:R-:W-:-:S13]  /*ebe0*/  ISETP.LT.OR P0, PT, R5, 0x31, P1 ;  /* 0x000000310500780c */ /* 0x000fda0000f01670 */
[----:B------:R0:W-:Y:S02]  /*ebf0*/  LDGSTS.E.BYPASS.LTC128B.128 [R0+0x4c00], desc[UR36][R2.64+0x80], !P0 ;  /* 0x04c0008002007fae */ /* 0x0001e4000c101d64 */
[----:B0-----:R-:W-:Y:S02]  /*ec00*/  IADD3 R2, P0, R14, R6, RZ ;  /* 0x000000060e027210 */ /* 0x001fe40007f1e0ff */
[----:B------:R0:W2:Y:S03]  /*ec10*/  SHFL.IDX PT, R14, R18, 0x5, 0x181f ;  /* 0x00b81f00120e7f89 */ /* 0x0000a600000e0000 */
[----:B-1----:R-:W-:Y:S01]  /*ec20*/  IMAD.X R3, RZ, RZ, R7, P0 ;  /* 0x000000ffff037224 */ /* 0x002fe200000e0607 */
[----:B------:R-:W-:Y:S01]  /*ec30*/  ISETP.LT.OR P0, PT, R5, 0x41, P3 ;  /* 0x000000410500780c */ /* 0x000fe20001f01670 */
[----:B------:R0:W1:-:S12]  /*ec40*/  SHFL.IDX PT, R7, R19, 0x5, 0x181f ;  /* 0x00b81f0013077f89 */ /* 0x00005800000e0000 */
[----:B------:R0:W-:Y:S01]  /*ec50*/  LDGSTS.E.BYPASS.LTC128B.128 [R0+0x2400], desc[UR36][R2.64], !P0 ;  /* 0x0240000002007fae */ /* 0x0001e2000c101d64 */
[----:B------:R-:W-:-:S13]  /*ec60*/  ISETP.LT.OR P0, PT, R5, 0x41, P1 ;  /* 0x000000410500780c */ /* 0x000fda0000f01670 */
[----:B-12---:R0:W-:Y:S02]  /*ec70*/  LDGSTS.E.BYPASS.LTC128B.128 [R0+0x5400], desc[UR36][R2.64+0x80], !P0 ;  /* 0x0540008002007fae */ /* 0x0061e4000c101d64 */
.L_x_2392:
        /* <DEDUP_REMOVED lines=11> */
.L_x_2293:
        /* <DEDUP_REMOVED lines=11> */
.L_x_2294:
[----:B------:R0:W-:Y:S01]  /*ede0*/  SYNCS.ARRIVE.TRANS64.A1T0 RZ, [R4+URZ+0x2a850], RZ ;  /* 0x02a850ff04ff79a7 */ /* 0x0001e2000810003f */
[----:B------:R-:W-:-:S04]  /*edf0*/  IADD3 R23, R23, 0x1, RZ ;  /* 0x0000000117177810 */ /* 0x000fc80007ffe0ff */
[----:B------:R-:W-:-:S04]  /*ee00*/  ISETP.NE.AND P0, PT, R23, 0x2, PT ;  /* 0x000000021700780c */ /* 0x000fc80003f05270 */
[----:B------:R-:W-:Y:S02]  /*ee10*/  SEL R3, RZ, 0x1, P0 ;  /* 0x00000001ff037807 */ /* 0x000fe40000000000 */
[----:B------:R-:W-:Y:S02]  /*ee20*/  SEL R23, R23, RZ, P0 ;  /* 0x000000ff17177207 */ /* 0x000fe40000000000 */
[----:B0-----:R-:W-:-:S07]  /*ee30*/  LOP3.LUT R26, R26, R3, RZ, 0x3c, !PT ;  /* 0x000000031a1a7212 */ /* 0x001fce00078e3cff */
.L_x_2254:
[----:B------:R-:W-:Y:S05]  /*ee40*/  BSYNC B7 ;  /* 0x0000000000077941 */ /* 0x000fea0003800000 */
.L_x_2252:
        /* <DEDUP_REMOVED lines=11> */
.L_x_2295:
[----:B------:R-:W-:-:S03]  /*ef00*/  UMOV UR4, 0xffffffff ;  /* 0xffffffff00047882 */ /* 0x000fc60000000000 */
[----:B------:R-:W-:Y:S05]  /*ef10*/  BRA.DIV UR4, `(.L_x_2297) ;  /* 0x0000003204747947 */ /* 0x000fea000b800000 */
[----:B------:R0:W1:Y:S02]  /*ef20*/  SHFL.IDX PT, R14, R34, RZ, 0x1f ;  /* 0x00001fff220e7589 */ /* 0x00006400000e0000 */
.L_x_2395:
        /* <DEDUP_REMOVED lines=8> */
.L_x_2296:
[----:B------:R-:W-:Y:S02]  /*efb0*/  ULDC UR4, c[0x0][0xc38] ;  /* 0x00030e0000047ab9 */ /* 0x000fe40000000800 */
[----:B-1----:R-:W-:-:S13]  /*efc0*/  ISETP.GE.AND P0, PT, R34, UR4, PT ;  /* 0x0000000422007c0c */ /* 0x002fda000bf06270 */
[----:B------:R-:W-:Y:S05]  /*efd0*/  @!P0 BRA `(.L_x_2298) ;  /* 0xffffffc400e08947 */ /* 0x000fea000383ffff */
.L_x_2249:
[----:B------:R-:W2:Y:S01]  /*efe0*/  LDL.LU R0, [R1] ;  /* 0x0000000001007983 */ /* 0x000ea20000300800 */
[----:B------:R-:W-:Y:S01]  /*eff0*/  BSSY B0, `(.L_x_2299) ;  /* 0x000000b000007945 */ /* 0x000fe20003800000 */
[----:B------:R-:W1:Y:S01]  /*f000*/  S2R R5, SR_CgaCtaId ;  /* 0x0000000000057919 */ /* 0x000e620000008800 */
[----:B--2---:R-:W-:-:S05]  /*f010*/  VIADD R0, R0, 0x1 ;  /* 0x0000000100007836 */ /* 0x004fca0000000000 */
[----:B------:R-:W-:-:S04]  /*f020*/  LEA.HI R2, R0, R0, RZ, 0x1 ;  /* 0x0000000000027211 */ /* 0x000fc800078f08ff */
[----:B------:R-:W-:Y:S02]  /*f030*/  LOP3.LUT R3, R2, 0xfffffffe, RZ, 0xc0, !PT ;  /* 0xfffffffe02037812 */ /* 0x000fe400078ec0ff */
[----:B------:R-:W-:Y:S02]  /*f040*/  MOV R2, 0x400 ;  /* 0x0000040000027802 */ /* 0x000fe40000000f00 */
[----:B------:R-:W-:Y:S02]  /*f050*/  IADD3 R0, R0, -R3, RZ ;  /* 0x8000000300007210 */ /* 0x000fe40007ffe0ff */
[----:B-1----:R-:W-:Y:S02]  /*f060*/  LEA R4, R5, R2, 0x18 ;  /* 0x0000000205047211 */ /* 0x002fe400078ec0ff */
[----:B------:R-:W-:-:S04]  /*f070*/  SHF.L.U32 R0, R0, 0x1f, RZ ;  /* 0x0000001f00007819 */ /* 0x000fc800000006ff */
[----:B------:R-:W1:Y:S02]  /*f080*/  SYNCS.PHASECHK.TRANS64.TRYWAIT P0, [R4+URZ+0x2a820], R0 ;  /* 0x02a82000040075a7 */ /* 0x000e64000800017f */
[----:B-1----:R-:W-:Y:S05]  /*f090*/  @!P0 BRA `(.L_x_2300) ;  /* 0x00000030003c8947 */ /* 0x002fea0003800000 */
.L_x_2396:
[----:B------:R-:W-:Y:S05]  /*f0a0*/  BSYNC B0 ;  /* 0x0000000000007941 */ /* 0x000fea0003800000 */
.L_x_2299:
[----:B------:R-:W-:-:S03]  /*f0b0*/  UMOV UR4, 0xffffffff ;  /* 0xffffffff00047882 */ /* 0x000fc60000000000 */
[----:B------:R-:W-:Y:S05]  /*f0c0*/  BRA.DIV UR4, `(.L_x_2301) ;  /* 0x0000003204447947 */ /* 0x000fea000b800000 */
[----:B-1----:R-:W1:Y:S02]  /*f0d0*/  S2R R0, SR_TID.X ;  /* 0x0000000000007919 */ /* 0x002e640000002100 */
[----:B-1----:R-:W-:-:S04]  /*f0e0*/  SHF.R.U32.HI R0, RZ, 0x5, R0 ;  /* 0x00000005ff007819 */ /* 0x002fc80000011600 */
[----:B------:R-:W-:-:S05]  /*f0f0*/  LOP3.LUT R0, R0, 0x3, RZ, 0xc0, !PT ;  /* 0x0000000300007812 */ /* 0x000fca00078ec0ff */
[----:B------:R1:W2:Y:S02]  /*f100*/  SHFL.IDX PT, R14, R0, RZ, 0x1f ;  /* 0x00001fff000e7589 */ /* 0x0002a400000e0000 */
.L_x_2399:
[----:B--2---:R-:W-:Y:S01]  /*f110*/  ISETP.NE.AND P0, PT, R14, RZ, PT ;  /* 0x000000ff0e00720c */ /* 0x004fe20003f05270 */
[----:B------:R-:W-:-:S12]  /*f120*/  BSSY B0, `(.L_x_2302) ;  /* 0x0000024000007945 */ /* 0x000fd80003800000 */
[----:B------:R-:W-:Y:S05]  /*f130*/  @P0 BRA `(.L_x_2303) ;  /* 0x0000000000880947 */ /* 0x000fea0003800000 */
[----:B------:R-:W-:-:S03]  /*f140*/  UMOV UR4, 0xffffffff ;  /* 0xffffffff00047882 */ /* 0x000fc60000000000 */
[----:B------:R-:W-:Y:S05]  /*f150*/  BRA.DIV UR4, `(.L_x_2304) ;  /* 0x0000003204547947 */ /* 0x000fea000b800000 */
[----:B------:R-:W-:-:S13]  /*f160*/  ELECT P6, URZ, PT ;  /* 0x00000000003f782f */ /* 0x000fda00038c0000 */
.L_x_2402:
[----:B------:R-:W-:Y:S05]  /*f170*/  @!P6 BRA `(.L_x_2303) ;  /* 0x000000000078e947 */ /* 0x000fea0003800000 */
[----:B------:R-:W-:-:S06]  /*f180*/  ULOP3.LUT UR4, UR61, 0x2, URZ, 0xfc, !UPT ;  /* 0x000000023d047892 */ /* 0x000fcc000f8efc3f */
[----:B-1----:R-:W-:-:S05]  /*f190*/  IMAD.U32 R0, RZ, RZ, UR4 ;  /* 0x00000004ff007e24 */ /* 0x002fca000f8e00ff */
[----:B------:R-:W-:-:S13]  /*f1a0*/  ISETP.NE.AND P0, PT, R0, 0x3, PT ;  /* 0x000000030000780c */ /* 0x000fda0003f05270 */
[----:B------:R-:W-:Y:S05]  /*f1b0*/  @!P0 BRA `(.L_x_2305) ;  /* 0x0000000000048947 */ /* 0x000fea0003800000 */
[----:B------:R-:W-:Y:S01]  /*f1c0*/  BPT.TRAP 0x1 ;  /* 0x000000040000795c */ /* 0x000fe20000300000 */
.L_x_2305:
[C---:B------:R-:W-:Y:S01]  /*f1d0*/  IMAD R5, R23.reuse, 0x8, R4 ;  /* 0x0000000817057824 */ /* 0x040fe200078e0204 */
[----:B------:R-:W-:Y:S01]  /*f1e0*/  SHF.L.U32 R0, R26, 0x1f, RZ ;  /* 0x0000001f1a007819 */ /* 0x000fe200000006ff */
[----:B------:R-:W-:-:S03]  /*f1f0*/  VIADD R23, R23, 0x1 ;  /* 0x0000000117177836 */ /* 0x000fc60000000000 */
[----:B------:R-:W1:Y:S02]  /*f200*/  SYNCS.PHASECHK.TRANS64.TRYWAIT P1, [R5+URZ+0x2a840], R0 ;  /* 0x02a84000050075a7 */ /* 0x000e64000802017f */
[----:B------:R-:W-:-:S04]  /*f210*/  ISETP.NE.AND P2, PT, R23, 0x2, PT ;  /* 0x000000021700780c */ /* 0x000fc80003f45270 */
[----:B------:R-:W-:Y:S01]  /*f220*/  SEL R3, RZ, 0x1, P2 ;  /* 0x00000001ff037807 */ /* 0x000fe20001000000 */
[----:B-1----:R-:W-:Y:S08]  /*f230*/  @!P1 BRA `(.L_x_2306) ;  /* 0x00000030003c9947 */ /* 0x002ff00003800000 */
.L_x_2403:
[----:B------:R-:W-:Y:S02]  /*f240*/  SEL R23, R23, RZ, P2 ;  /* 0x000000ff17177207 */ /* 0x000fe40001000000 */
[----:B------:R-:W-:Y:S01]  /*f250*/  LOP3.LUT R2, R26, R3, RZ, 0x3c, !PT ;  /* 0x000000031a027212 */ /* 0x000fe200078e3cff */
[----:B------:R-:W-:Y:S06]  /*f260*/  @!P0 BRA `(.L_x_2307) ;  /* 0x0000000000048947 */ /* 0x000fec0003800000 */
[----:B------:R-:W-:Y:S01]  /*f270*/  BPT.TRAP 0x1 ;  /* 0x000000040000795c */ /* 0x000fe20000300000 */
.L_x_2307:
[----:B------:R-:W-:Y:S02]  /*f280*/  LEA R23, R23, R4, 0x3 ;  /* 0x0000000417177211 */ /* 0x000fe400078e18ff */
[----:B------:R-:W-:-:S04]  /*f290*/  SHF.L.U32 R2, R2, 0x1f, RZ ;  /* 0x0000001f02027819 */ /* 0x000fc800000006ff */
[----:B------:R-:W2:Y:S02]  /*f2a0*/  SYNCS.PHASECHK.TRANS64.TRYWAIT P1, [R23+URZ+0x2a840], R2 ;  /* 0x02a84002170075a7 */ /* 0x000ea4000802017f */
[----:B--2---:R-:W-:Y:S05]  /*f2b0*/  @!P1 BRA `(.L_x_2308) ;  /* 0x0000003000309947 */ /* 0x004fea0003800000 */
.L_x_2404:
[----:B------:R-:W-:Y:S05]  /*f2c0*/  @!P0 BRA `(.L_x_2309) ;  /* 0x0000000000048947 */ /* 0x000fea0003800000 */
[----:B------:R-:W-:Y:S01]  /*f2d0*/  BPT.TRAP 0x1 ;  /* 0x000000040000795c */ /* 0x000fe20000300000 */
.L_x_2309:
[----:B------:R-:W3:Y:S02]  /*f2e0*/  SYNCS.PHASECHK.TRANS64.TRYWAIT P1, [R5+URZ+0x2a860], R0 ;  /* 0x02a86000050075a7 */ /* 0x000ee4000802017f */
[----:B---3--:R-:W-:Y:S05]  /*f2f0*/  @!P1 BRA `(.L_x_2310) ;  /* 0x0000003000349947 */ /* 0x008fea0003800000 */
.L_x_2405:
[----:B------:R-:W-:Y:S05]  /*f300*/  @!P0 BRA `(.L_x_2311) ;  /* 0x0000000000048947 */ /* 0x000fea0003800000 */
[----:B------:R-:W-:Y:S01]  /*f310*/  BPT.TRAP 0x1 ;  /* 0x000000040000795c */ /* 0x000fe20000300000 */
.L_x_2311:
[----:B----4-:R4:W0:Y:S02]  /*f320*/  SYNCS.PHASECHK.TRANS64.TRYWAIT P0, [R23+URZ+0x2a860], R2 ;  /* 0x02a86002170075a7 */ /* 0x010824000800017f */
[----:B0-----:R-:W-:Y:S05]  /*f330*/  @!P0 NANOSLEEP.SYNCS 0x989680 ;  /* 0x009896800000895d */ /* 0x001fea0003900000 */
[----:B------:R-:W0:Y:S02]  /*f340*/  @!P0 SYNCS.PHASECHK.TRANS64 P0, [R23+URZ+0x2a860], R2 ;  /* 0x02a86002170085a7 */ /* 0x000e24000800007f */
[----:B0-----:R-:W-:Y:S05]  /*f350*/  @!P0 BRA `(.L_x_2311) ;  /* 0xfffffffc00f08947 */ /* 0x001fea000383ffff */
.L_x_2303:
[----:B------:R-:W-:Y:S05]  /*f360*/  BSYNC B0 ;  /* 0x0000000000007941 */ /* 0x000fea0003800000 */
.L_x_2302:
[----:B------:R-:W-:Y:S05]  /*f370*/  EXIT ;  /* 0x000000000000794d */ /* 0x000fea0003800000 */
.L_x_2196:
[----:B0-----:R-:W-:-:S04]  /*f380*/  IMAD.U32 R3, RZ, RZ, UR40 ;  /* 0x00000028ff037e24 */ /* 0x001fc8000f8e00ff */
[----:B------:R0:W1:Y:S03]  /*f390*/  SYNCS.PHASECHK.TRANS64.TRYWAIT P1, [R3+URZ+0x2a800], R0 ;  /* 0x02a80000030075a7 */ /* 0x000066000802017f */
[----:B-1----:R-:W-:Y:S05]  /*f3a0*/  @!P1 NANOSLEEP.SYNCS 0x989680 ;  /* 0x009896800000995d */ /* 0x002fea0003900000 */
[----:B------:R-:W1:Y:S02]  /*f3b0*/  @!P1 SYNCS.PHASECHK.TRANS64 P1, [R3+URZ+0x2a800], R0 ;  /* 0x02a80000030095a7 */ /* 0x000e64000802007f */
[----:B-1----:R-:W-:Y:S05]  /*f3c0*/  @!P1 BRA `(.L_x_2196) ;  /* 0xfffffffc00ec9947 */ /* 0x002fea000383ffff */
[----:B------:R-:W-:Y:S05]  /*f3d0*/  BRA `(.L_x_2312) ;  /* 0xffffff2000887947 */ /* 0x000fea000383ffff */
.L_x_2200:
[----:B-1----:R1:W2:Y:S02]  /*f3e0*/  SYNCS.PHASECHK.TRANS64.TRYWAIT P1, [R0+URZ+0x2a830], R3 ;  /* 0x02a83003000075a7 */ /* 0x0022a4000802017f */
[----:B--2---:R-:W-:Y:S05]  /*f3f0*/  @!P1 NANOSLEEP.SYNCS 0x989680 ;  /* 0x009896800000995d */ /* 0x004fea0003900000 */
[----:B------:R-:W2:Y:S02]  /*f400*/  @!P1 SYNCS.PHASECHK.TRANS64 P1, [R0+URZ+0x2a830], R3 ;  /* 0x02a83003000095a7 */ /* 0x000ea4000802007f */
[----:B--2---:R-:W-:Y:S05]  /*f410*/  @!P1 BRA `(.L_x_2200) ;  /* 0xfffffffc00f09947 */ /* 0x004fea000383ffff */
[----:B------:R-:W-:Y:S05]  /*f420*/  BRA `(.L_x_2199) ;  /* 0xffffff2000a47947 */ /* 0x000fea000383ffff */
.L_x_2206:
[----:B-1----:R-:W-:-:S04]  /*f430*/  IMAD.U32 R10, RZ, RZ, UR7 ;  /* 0x00000007ff0a7e24 */ /* 0x002fc8000f8e00ff */
[----:B------:R1:W2:Y:S03]  /*f440*/  SYNCS.PHASECHK.TRANS64.TRYWAIT P1, [R10+URZ+0x2a830], R9 ;  /* 0x02a830090a0075a7 */ /* 0x0002a6000802017f */
[----:B--2---:R-:W-:Y:S05]  /*f450*/  @!P1 NANOSLEEP.SYNCS 0x989680 ;  /* 0x009896800000995d */ /* 0x004fea0003900000 */
[----:B------:R-:W2:Y:S02]  /*f460*/  @!P1 SYNCS.PHASECHK.TRANS64 P1, [R10+URZ+0x2a830], R9 ;  /* 0x02a830090a0095a7 */ /* 0x000ea4000802007f */
[----:B--2---:R-:W-:Y:S05]  /*f470*/  @!P1 BRA `(.L_x_2206) ;  /* 0xfffffffc00ec9947 */ /* 0x004fea000383ffff */
[----:B------:R-:W-:Y:S05]  /*f480*/  BRA `(.L_x_2205) ;  /* 0xffffff4800347947 */ /* 0x000fea000383ffff */
.L_x_2210:
[----:B01----:R-:W-:-:S04]  /*f490*/  IMAD.U32 R9, RZ, RZ, UR10 ;  /* 0x0000000aff097e24 */ /* 0x003fc8000f8e00ff */
[----:B------:R0:W1:Y:S03]  /*f4a0*/  SYNCS.PHASECHK.TRANS64.TRYWAIT P1, [R9+URZ+0x2a850], R0 ;  /* 0x02a85000090075a7 */ /* 0x000066000802017f */
[----:B-1----:R-:W-:Y:S05]  /*f4b0*/  @!P1 NANOSLEEP.SYNCS 0x989680 ;  /* 0x009896800000995d */ /* 0x002fea0003900000 */
[----:B------:R-:W1:Y:S02]  /*f4c0*/  @!P1 SYNCS.PHASECHK.TRANS64 P1, [R9+URZ+0x2a850], R0 ;  /* 0x02a85000090095a7 */ /* 0x000e64000802007f */
[----:B-1----:R-:W-:Y:S05]  /*f4d0*/  @!P1 BRA `(.L_x_2210) ;  /* 0xfffffffc00ec9947 */ /* 0x002fea000383ffff */
[----:B------:R-:W-:Y:S05]  /*f4e0*/  BRA `(.L_x_2209) ;  /* 0xffffff50007c7947 */ /* 0x000fea000383ffff */
.L_x_2218:
[----:B-1----:R-:W-:-:S04]  /*f4f0*/  MOV R10, UR7 ;  /* 0x00000007000a7c02 */ /* 0x002fc80008000f00 */
[----:B------:R1:W2:Y:S03]  /*f500*/  SYNCS.PHASECHK.TRANS64.TRYWAIT P1, [R10+URZ+0x2a830], R9 ;  /* 0x02a830090a0075a7 */ /* 0x0002a6000802017f */
[----:B--2---:R-:W-:Y:S05]  /*f510*/  @!P1 NANOSLEEP.SYNCS 0x989680 ;  /* 0x009896800000995d */ /* 0x004fea0003900000 */
[----:B------:R-:W2:Y:S02]  /*f520*/  @!P1 SYNCS.PHASECHK.TRANS64 P1, [R10+URZ+0x2a830], R9 ;  /* 0x02a830090a0095a7 */ /* 0x000ea4000802007f */
[----:B--2---:R-:W-:Y:S05]  /*f530*/  @!P1 BRA `(.L_x_2218) ;  /* 0xfffffffc00ec9947 */ /* 0x004fea000383ffff */
[----:B------:R-:W-:Y:S05]  /*f540*/  BRA `(.L_x_2217) ;  /* 0xffffff7000907947 */ /* 0x000fea000383ffff */
.L_x_2222:
[----:B01----:R-:W-:-:S04]  /*f550*/  IMAD.U32 R9, RZ, RZ, UR7 ;  /* 0x00000007ff097e24 */ /* 0x003fc8000f8e00ff */
[----:B------:R0:W1:Y:S03]  /*f560*/  SYNCS.PHASECHK.TRANS64.TRYWAIT P1, [R9+URZ+0x2a850], R0 ;  /* 0x02a85000090075a7 */ /* 0x000066000802017f */
[----:B-1----:R-:W-:Y:S05]  /*f570*/  @!P1 NANOSLEEP.SYNCS 0x989680 ;  /* 0x009896800000995d */ /* 0x002fea0003900000 */
[----:B------:R-:W1:Y:S02]  /*f580*/  @!P1 SYNCS.PHASECHK.TRANS64 P1, [R9+URZ+0x2a850], R0 ;  /* 0x02a85000090095a7 */ /* 0x000e64000802007f */
[----:B-1----:R-:W-:Y:S05]  /*f590*/  @!P1 BRA `(.L_x_2222) ;  /* 0xfffffffc00ec9947 */ /* 0x002fea000383ffff */
[----:B------:R-:W-:Y:S05]  /*f5a0*/  BRA `(.L_x_2221) ;  /* 0xffffff7800d87947 */ /* 0x000fea000383ffff */
.L_x_2229:
[----:B-1----:R-:W-:-:S04]  /*f5b0*/  IMAD.U32 R3, RZ, RZ, UR5 ;  /* 0x00000005ff037e24 */ /* 0x002fc8000f8e00ff */
[----:B------:R1:W2:Y:S03]  /*f5c0*/  SYNCS.PHASECHK.TRANS64.TRYWAIT P1, [R3+URZ+0x2a850], R0 ;  /* 0x02a85000030075a7 */ /* 0x0002a6000802017f */
[----:B--2---:R-:W-:Y:S05]  /*f5d0*/  @!P1 NANOSLEEP.SYNCS 0x989680 ;  /* 0x009896800000995d */ /* 0x004fea0003900000 */
[----:B------:R-:W2:Y:S02]  /*f5e0*/  @!P1 SYNCS.PHASECHK.TRANS64 P1, [R3+URZ+0x2a850], R0 ;  /* 0x02a85000030095a7 */ /* 0x000ea4000802007f */
[----:B--2---:R-:W-:Y:S05]  /*f5f0*/  @!P1 BRA `(.L_x_2229) ;  /* 0xfffffffc00ec9947 */ /* 0x004fea000383ffff */
[----:B------:R-:W-:Y:S05]  /*f600*/  BRA `(.L_x_2228) ;  /* 0xffffff9400ec7947 */ /* 0x000fea000383ffff */
.L_x_2260:
[----:B------:R-:W2:Y:S01]  /*f610*/  S2R R18, SR_TID.X ;  /* 0x0000000000127919 */ /* 0x000ea20000002100 */
[----:B------:R-:W-:Y:S01]  /*f620*/  MOV R12, RZ ;  /* 0x000000ff000c7202 */ /* 0x000fe20000000f00 */
        /* <DEDUP_REMOVED lines=8> */
.L_x_2313:
[----:B------:R-:W-:Y:S05]  /*f6b0*/  BRA `(.L_x_2314) ;  /* 0xffffffc800a47947 */ /* 0x000fea000383ffff */
.L_x_2263:
[----:B0-----:R0:W1:Y:S02]  /*f6c0*/  SYNCS.PHASECHK.TRANS64.TRYWAIT P0, [R0+URZ+0x2a840], R3 ;  /* 0x02a84003000075a7 */ /* 0x001064000800017f */
[----:B-1----:R-:W-:Y:S05]  /*f6d0*/  @!P0 NANOSLEEP.SYNCS 0x989680 ;  /* 0x009896800000895d */ /* 0x002fea0003900000 */
[----:B------:R-:W1:Y:S02]  /*f6e0*/  @!P0 SYNCS.PHASECHK.TRANS64 P0, [R0+URZ+0x2a840], R3 ;  /* 0x02a84003000085a7 */ /* 0x000e64000800007f */
[----:B-1----:R-:W-:Y:S05]  /*f6f0*/  @!P0 BRA `(.L_x_2263) ;  /* 0xfffffffc00f08947 */ /* 0x002fea000383ffff */
[----:B------:R-:W-:Y:S05]  /*f700*/  BRA `(.L_x_2315) ;  /* 0xffffffcc00a87947 */ /* 0x000fea000383ffff */
.L_x_2264:
[----:B------:R-:W-:Y:S01]  /*f710*/  BSSY B0, `(.L_x_2316) ;  /* 0x0000008000007945 */ /* 0x000fe20003800000 */
[----:B------:R-:W-:Y:S01]  /*f720*/  IMAD.MOV.U32 R13, RZ, RZ, R6 ;  /* 0x000000ffff0d7224 */ /* 0x000fe200078e0006 */
[----:B------:R-:W-:Y:S01]  /*f730*/  MOV R12, RZ ;  /* 0x000000ff000c7202 */ /* 0x000fe20000000f00 */
[----:B------:R-:W-:Y:S02]  /*f740*/  IMAD.MOV.U32 R11, RZ, RZ, 0x181f ;  /* 0x0000181fff0b7424 */ /* 0x000fe400078e00ff */
[----:B------:R-:W-:-:S07]  /*f750*/  IMAD.MOV.U32 R15, RZ, RZ, -0x1 ;  /* 0xffffffffff0f7424 */ /* 0x000fce00078e00ff */
[----:B------:R-:W-:Y:S05]  /*f760*/  WARPSYNC.COLLECTIVE R15, `(.L_x_2317) ;  /* 0x000000000f087348 */ /* 0x000fea0003c00000 */
[----:B------:R0:W1:Y:S02]  /*f770*/  SHFL.IDX P6, R14, R13, R12, R11 ;  /* 0x0000000c0d0e7389 */ /* 0x00006400000c000b */
[----:B01----:R-:W-:Y:S01]  /*f780*/  ENDCOLLECTIVE ;  /* 0x000000000000791b */ /* 0x003fe20003800000 */
.L_x_2317:
[----:B------:R-:W-:Y:S05]  /*f790*/  BSYNC B0 ;  /* 0x0000000000007941 */ /* 0x000fea0003800000 */
.L_x_2316:
[----:B------:R-:W-:Y:S01]  /*f7a0*/  MOV R13, R4 ;  /* 0x00000004000d7202 */ /* 0x000fe20000000f00 */
[----:B------:R-:W-:Y:S01]  /*f7b0*/  IMAD.MOV.U32 R12, RZ, RZ, RZ ;  /* 0x000000ffff0c7224 */ /* 0x000fe200078e00ff */
[----:B------:R-:W-:Y:S01]  /*f7c0*/  MOV R15, 0xffffffff ;  /* 0xffffffff000f7802 */ /* 0x000fe20000000f00 */
[----:B------:R-:W-:Y:S02]  /*f7d0*/  IMAD.MOV.U32 R11, RZ, RZ, 0x181f ;  /* 0x0000181fff0b7424 */ /* 0x000fe400078e00ff */
[----:B------:R-:W-:Y:S02]  /*f7e0*/  IMAD.MOV.U32 R2, RZ, RZ, R14 ;  /* 0x000000ffff027224 */ /* 0x000fe400078e000e */
[----:B------:R-:W-:-:S07]  /*f7f0*/  @P0 IMAD R9, R5, 0x2, R17 ;  /* 0x0000000205090824 */ /* 0x000fce00078e0211 */
[----:B------:R-:W-:Y:S05]  /*f800*/  WARPSYNC.COLLECTIVE R15, `(.L_x_2318) ;  /* 0x000000000f087348 */ /* 0x000fea0003c00000 */
[----:B------:R0:W1:Y:S02]  /*f810*/  SHFL.IDX P6, R14, R13, R12, R11 ;  /* 0x0000000c0d0e7389 */ /* 0x00006400000c000b */
[----:B01----:R-:W-:Y:S01]  /*f820*/  ENDCOLLECTIVE ;  /* 0x000000000000791b */ /* 0x003fe20003800000 */
.L_x_2318:
[----:B------:R-:W-:Y:S02]  /*f830*/  IMAD.MOV.U32 R13, RZ, RZ, R6 ;  /* 0x000000ffff0d7224 */ /* 0x000fe400078e0006 */
[----:B------:R-:W-:Y:S01]  /*f840*/  IMAD.MOV.U32 R12, RZ, RZ, 0x1 ;  /* 0x00000001ff0c7424 */ /* 0x000fe200078e00ff */
[----:B------:R-:W-:-:S05]  /*f850*/  @P0 LEA R14, P1, R37, R14, 0x1 ;  /* 0x0000000e250e0211 */ /* 0x000fca00078208ff */
[----:B------:R-:W-:Y:S01]  /*f860*/  @P0 IMAD.X R3, RZ, RZ, R2, P1 ;  /* 0x000000ffff030224 */ /* 0x000fe200008e0602 */
[----:B------:R-:W-:-:S07]  /*f870*/  @P0 MOV R2, R14 ;  /* 0x0000000e00020202 */ /* 0x000fce0000000f00 */
[----:B------:R-:W-:Y:S05]  /*f880*/  WARPSYNC.COLLECTIVE R15, `(.L_x_2319) ;  /* 0x000000000f087348 */ /* 0x000fea0003c00000 */
[----:B------:R0:W1:Y:S02]  /*f890*/  SHFL.IDX P6, R14, R13, R12, R11 ;  /* 0x0000000c0d0e7389 */ /* 0x00006400000c000b */
[----:B01----:R-:W-:Y:S01]  /*f8a0*/  ENDCOLLECTIVE ;  /* 0x000000000000791b */ /* 0x003fe20003800000 */
.L_x_2319:
[----:B------:R-:W-:Y:S01]  /*f8b0*/  @!PT LDS RZ, [RZ] ;  /* 0x00000000fffff984 */ /* 0x000fe20000000800 */
[----:B------:R-:W-:Y:S01]  /*f8c0*/  @!PT LDS RZ, [RZ] ;  /* 0x00000000fffff984 */ /* 0x000fe20000000800 */
[----:B------:R-:W-:Y:S01]  /*f8d0*/  @!PT LDS RZ, [RZ] ;  /* 0x00000000fffff984 */ /* 0x000fe20000000800 */
[----:B------:R0:W-:Y:S04]  /*f8e0*/  @P0 LDGSTS.E.BYPASS.LTC128B.128 [R9+0x18400], desc[UR36][R2.64], !P4 ;  /* 0x1840000002090fae */ /* 0x0001e8000e101d64 */
[----:B------:R0:W-:Y:S04]  /*f8f0*/  @P0 LDGSTS.E.BYPASS.LTC128B.128 [R9+0x1b400], desc[UR36][R2.64+0x80], !P3 ;  /* 0x1b40008002090fae */ /* 0x0001e8000d901d64 */
[----:B------:R0:W-:Y:S01]  /*f900*/  @P0 LDGSTS.E.BYPASS.LTC128B.128 [R9+0x1e400], desc[UR36][R2.64+0x100], !P2 ;  /* 0x1e40010002090fae */ /* 0x0001e2000d101d64 */
[----:B------:R-:W-:Y:S01]  /*f910*/  ISETP.GE.AND P0, PT, R7, 0x11, PT ;  /* 0x000000110700780c */ /* 0x000fe20003f06270 */
[----:B------:R-:W-:Y:S01]  /*f920*/  IMAD.MOV.U32 R13, RZ, RZ, R4 ;  /* 0x000000ffff0d7224 */ /* 0x000fe200078e0004 */
[----:B------:R-:W-:-:S11]  /*f930*/  MOV R8, R14 ;  /* 0x0000000e00087202 */ /* 0x000fd60000000f00 */
[----:B0-----:R-:W-:Y:S05]  /*f940*/  WARPSYNC.COLLECTIVE R15, `(.L_x_2320) ;  /* 0x000000000f087348 */ /* 0x001fea0003c00000 */
[----:B------:R1:W2:Y:S02]  /*f950*/  SHFL.IDX P6, R14, R13, R12, R11 ;  /* 0x0000000c0d0e7389 */ /* 0x0002a400000c000b */
[----:B012---:R-:W-:Y:S01]  /*f960*/  ENDCOLLECTIVE ;  /* 0x000000000000791b */ /* 0x007fe20003800000 */
.L_x_2320:
[----:B------:R-:W-:Y:S02]  /*f970*/  @P0 LEA R25, R5, R17, 0x1 ;  /* 0x0000001105190211 */ /* 0x000fe400078e08ff */
[----:B------:R-:W-:Y:S01]  /*f980*/  MOV R13, R6 ;  /* 0x00000006000d7202 */ /* 0x000fe20000000f00 */
[----:B------:R-:W-:Y:S01]  /*f990*/  IMAD.MOV.U32 R12, RZ, RZ, 0x2 ;  /* 0x00000002ff0c7424 */ /* 0x000fe200078e00ff */
[----:B------:R-:W-:-:S05]  /*f9a0*/  @P0 LEA R14, P1, R37, R14, 0x1 ;  /* 0x0000000e250e0211 */ /* 0x000fca00078208ff */
[----:B------:R-:W-:-:S08]  /*f9b0*/  @P0 IMAD.MOV.U32 R2, RZ, RZ, R14 ;  /* 0x000000ffff020224 */ /* 0x000fd000078e000e */
[----:B------:R-:W-:Y:S05]  /*f9c0*/  WARPSYNC.COLLECTIVE R15, `(.L_x_2321) ;  /* 0x000000000f087348 */ /* 0x000fea0003c00000 */
[----:B------:R0:W1:Y:S02]  /*f9d0*/  SHFL.IDX P6, R14, R13, R12, R11 ;  /* 0x0000000c0d0e7389 */ /* 0x00006400000c000b */
[----:B01----:R-:W-:Y:S01]  /*f9e0*/  ENDCOLLECTIVE ;  /* 0x000000000000791b */ /* 0x003fe20003800000 */
.L_x_2321:
[----:B------:R-:W-:-:S04]  /*f9f0*/  @P0 IMAD.X R21, RZ, RZ, R8, P1 ;  /* 0x000000ffff150224 */ /* 0x000fc800008e0608 */
[----:B------:R-:W-:-:S05]  /*fa00*/  @P0 IMAD.MOV.U32 R3, RZ, RZ, R21 ;  /* 0x000000ffff030224 */ /* 0x000fca00078e0015 */
[----:B------:R-:W-:Y:S01]  /*fa10*/  @!PT LDS RZ, [RZ] ;  /* 0x00000000fffff984 */ /* 0x000fe20000000800 */
[----:B------:R-:W-:Y:S01]  /*fa20*/  @!PT LDS RZ, [RZ] ;  /* 0x00000000fffff984 */ /* 0x000fe20000000800 */
[----:B------:R-:W-:Y:S01]  /*fa30*/  @!PT LDS RZ, [RZ] ;  /* 0x00000000fffff984 */ /* 0x000fe20000000800 */
[----:B------:R0:W-:Y:S01]  /*fa40*/  @P0 LDGSTS.E.BYPASS.LTC128B.128 [R25+0x18c00], desc[UR36][R2.64], !P4 ;  /* 0x18c0000002190fae */ /* 0x0001e2000e101d64 */
[----:B------:R-:W-:-:S03]  /*fa50*/  MOV R13, R4 ;  /* 0x00000004000d7202 */ /* 0x000fc60000000f00 */
[----:B------:R0:W-:Y:S04]  /*fa60*/  @P0 LDGSTS.E.BYPASS.LTC128B.128 [R25+0x1bc00], desc[UR36][R2.64+0x80], !P3 ;  /* 0x1bc0008002190fae */ /* 0x0001e8000d901d64 */
[----:B------:R0:W-:Y:S01]  /*fa70*/  @P0 LDGSTS.E.BYPASS.LTC128B.128 [R25+0x1ec00], desc[UR36][R2.64+0x100], !P2 ;  /* 0x1ec0010002190fae */ /* 0x0001e2000d101d64 */
[----:B------:R-:W-:Y:S01]  /*fa80*/  ISETP.GE.AND P0, PT, R7, 0x21, PT ;  /* 0x000000210700780c */ /* 0x000fe20003f06270 */
[----:B------:R-:W-:-:S12]  /*fa90*/  IMAD.MOV.U32 R8, RZ, RZ, R14 ;  /* 0x000000ffff087224 */ /* 0x000fd800078e000e */
[----:B0-----:R-:W-:Y:S05]  /*faa0*/  WARPSYNC.COLLECTIVE R15, `(.L_x_2322) ;  /* 0x000000000f087348 */ /* 0x001fea0003c00000 */
[----:B------:R1:W2:Y:S02]  /*fab0*/  SHFL.IDX P6, R14, R13, R12, R11 ;  /* 0x0000000c0d0e7389 */ /* 0x0002a400000c000b */
[----:B012---:R-:W-:Y:S01]  /*fac0*/  ENDCOLLECTIVE ;  /* 0x000000000000791b */ /* 0x007fe20003800000 */
.L_x_2322:
[----:B------:R-:W-:Y:S02]  /*fad0*/  @P0 IMAD R21, R5, 0x2, R17 ;  /* 0x0000000205150824 */ /* 0x000fe400078e0211 */
        /* <DEDUP_REMOVED lines=8> */
.L_x_2323:
        /* <DEDUP_REMOVED lines=13> */
.L_x_2324:
[----:B------:R-:W-:Y:S02]  /*fc30*/  @P0 IMAD R25, R5, 0x2, R17 ;  /* 0x0000000205190824 */ /* 0x000fe400078e0211 */
[----:B------:R-:W-:Y:S02]  /*fc40*/  IMAD.MOV.U32 R13, RZ, RZ, R6 ;  /* 0x000000ffff0d7224 */ /* 0x000fe400078e0006 */
[----:B------:R-:W-:Y:S01]  /*fc50*/  IMAD.MOV.U32 R12, RZ, RZ, 0x4 ;  /* 0x00000004ff0c7424 */ /* 0x000fe200078e00ff */
[----:B------:R-:W-:-:S04]  /*fc60*/  @P0 LEA R14, P1, R37, R14, 0x1 ;  /* 0x0000000e250e0211 */ /* 0x000fc800078208ff */
[----:B------:R-:W-:Y:S01]  /*fc70*/  @P0 IADD3.X R9, RZ, R8, RZ, P1, !PT ;  /* 0x00000008ff090210 */ /* 0x000fe20000ffe4ff */
[----:B------:R-:W-:-:S08]  /*fc80*/  @P0 IMAD.MOV.U32 R2, RZ, RZ, R14 ;  /* 0x000000ffff020224 */ /* 0x000fd000078e000e */
[----:B------:R-:W-:Y:S05]  /*fc90*/  WARPSYNC.COLLECTIVE R15, `(.L_x_2325) ;  /* 0x000000000f087348 */ /* 0x000fea0003c00000 */
[----:B------:R0:W1:Y:S02]  /*fca0*/  SHFL.IDX P6, R14, R13, R12, R11 ;  /* 0x0000000c0d0e7389 */ /* 0x00006400000c000b */
[----:B01----:R-:W-:Y:S01]  /*fcb0*/  ENDCOLLECTIVE ;  /* 0x000000000000791b */ /* 0x003fe20003800000 */
.L_x_2325:
[----:B------:R-:W-:-:S05]  /*fcc0*/  @P0 MOV R3, R9 ;  /* 0x0000000900030202 */ /* 0x000fca0000000f00 */
[----:B------:R-:W-:Y:S01]  /*fcd0*/  @!PT LDS RZ, [RZ] ;  /* 0x00000000fffff984 */ /* 0x000fe20000000800 */
[----:B------:R-:W-:Y:S01]  /*fce0*/  @!PT LDS RZ, [RZ] ;  /* 0x00000000fffff984 */ /* 0x000fe20000000800 */
[----:B------:R-:W-:Y:S01]  /*fcf0*/  @!PT LDS RZ, [RZ] ;  /* 0x00000000fffff984 */ /* 0x000fe20000000800 */
[----:B------:R0:W-:Y:S04]  /*fd00*/  @P0 LDGSTS.E.BYPASS.LTC128B.128 [R25+0x19c00], desc[UR36][R2.64], !P4 ;  /* 0x19c0000002190fae */ /* 0x0001e8000e101d64 */
[----:B------:R0:W-:Y:S01]  /*fd10*/  @P0 LDGSTS.E.BYPASS.LTC128B.128 [R25+0x1cc00], desc[UR36][R2.64+0x80], !P3 ;  /* 0x1cc0008002190fae */ /* 0x0001e2000d901d64 */
[----:B------:R-:W-:-:S03]  /*fd20*/  IMAD.MOV.U32 R13, RZ, RZ, R4 ;  /* 0x000000ffff0d7224 */ /* 0x000fc600078e0004 */
[----:B------:R0:W-:Y:S01]  /*fd30*/  @P0 LDGSTS.E.BYPASS.LTC128B.128 [R25+0x1fc00], desc[UR36][R2.64+0x100], !P2 ;  /* 0x1fc0010002190fae */ /* 0x0001e2000d101d64 */
[----:B------:R-:W-:Y:S02]  /*fd40*/  ISETP.GE.AND P0, PT, R7, 0x41, PT ;  /* 0x000000410700780c */ /* 0x000fe40003f06270 */
[----:B------:R-:W-:-:S11]  /*fd50*/  MOV R8, R14 ;  /* 0x0000000e00087202 */ /* 0x000fd60000000f00 */
[----:B0-----:R-:W-:Y:S05]  /*fd60*/  WARPSYNC.COLLECTIVE R15, `(.L_x_2326) ;  /* 0x000000000f087348 */ /* 0x001fea0003c00000 */
[----:B------:R1:W2:Y:S02]  /*fd70*/  SHFL.IDX P6, R14, R13, R12, R11 ;  /* 0x0000000c0d0e7389 */ /* 0x0002a400000c000b */
[----:B012---:R-:W-:Y:S01]  /*fd80*/  ENDCOLLECTIVE ;  /* 0x000000000000791b */ /* 0x007fe20003800000 */
.L_x_2326:
        /* <DEDUP_REMOVED lines=8> */
.L_x_2327:
        /* <DEDUP_REMOVED lines=9> */
[----:B------:R-:W-:-:S07]  /*fea0*/  IMAD.MOV.U32 R8, RZ, RZ, R14 ;  /* 0x000000ffff087224 */ /* 0x000fce00078e000e */
[----:B0-----:R-:W-:Y:S05]  /*feb0*/  WARPSYNC.COLLECTIVE R15, `(.L_x_2328) ;  /* 0x000000000f087348 */ /* 0x001fea0003c00000 */
[----:B------:R1:W2:Y:S02]  /*fec0*/  SHFL.IDX P6, R14, R13, R12, R11 ;  /* 0x0000000c0d0e7389 */ /* 0x0002a400000c000b */
[----:B012---:R-:W-:Y:S01]  /*fed0*/  ENDCOLLECTIVE ;  /* 0x000000000000791b */ /* 0x007fe20003800000 */
.L_x_2328:
[----:B------:R-:W-:Y:S05]  /*fee0*/  BRA `(.L_x_2329) ;  /* 0xffffffcc00007947 */ /* 0x000fea000383ffff */
.L_x_2269:
[----:B------:R-:W-:Y:S01]  /*fef0*/  IMAD.MOV.U32 R13, RZ, RZ, R5 ;  /* 0x000000ffff0d7224 */ /* 0x000fe200078e0005 */
[----:B------:R-:W-:Y:S01]  /*ff00*/  MOV R11, 0x181f ;  /* 0x0000181f000b7802 */ /* 0x000fe20000000f00 */
[----:B------:R-:W-:Y:S02]  /*ff10*/  IMAD.MOV.U32 R12, RZ, RZ, RZ ;  /* 0x000000ffff0c7224 */ /* 0x000fe400078e00ff */
[----:B------:R-:W-:Y:S02]  /*ff20*/  IMAD.MOV.U32 R15, RZ, RZ, -0x1 ;  /* 0xffffffffff0f7424 */ /* 0x000fe400078e00ff */
[----:B------:R-:W-:-:S07]  /*ff30*/  IMAD.U32 R3, RZ, RZ, UR44 ;  /* 0x0000002cff037e24 */ /* 0x000fce000f8e00ff */
[----:B------:R-:W-:Y:S05]  /*ff40*/  WARPSYNC.COLLECTIVE R15, `(.L_x_2330) ;  /* 0x000000000f087348 */ /* 0x000fea0003c00000 */
[----:B------:R0:W1:Y:S02]  /*ff50*/  SHFL.IDX P6, R14, R13, R12, R11 ;  /* 0x0000000c0d0e7389 */ /* 0x00006400000c000b */
[----:B01----:R-:W-:Y:S01]  /*ff60*/  ENDCOLLECTIVE ;  /* 0x000000000000791b */ /* 0x003fe20003800000 */
.L_x_2330:
[----:B------:R-:W-:-:S04]  /*ff70*/  IMAD R4, R3, 0x80, R36 ;  /* 0x0000008003047824 */ /* 0x000fc800078e0224 */
[C---:B------:R-:W-:Y:S01]  /*ff80*/  VIADD R6, R4.reuse, 0x10 ;  /* 0x0000001004067836 */ /* 0x040fe20000000000 */
[----:B------:R-:W-:Y:S02]  /*ff90*/  ISETP.GE.AND P0, PT, R4, UR39, PT ;  /* 0x0000002704007c0c */ /* 0x000fe4000bf06270 */
[----:B------:R-:W-:Y:S01]  /*ffa0*/  MOV R13, R0 ;  /* 0x00000000000d7202 */ /* 0x000fe20000000f00 */
[----:B------:R-:W-:-:S10]  /*ffb0*/  IMAD.MOV.U32 R2, RZ, RZ, R14 ;  /* 0x000000ffff027224 */ /* 0x000fd400078e000e */
[----:B------:R-:W-:Y:S05]  /*ffc0*/  WARPSYNC.COLLECTIVE R15, `(.L_x_2331) ;  /* 0x000000000f087348 */ /* 0x000fea0003c00000 */
[----:B------:R0:W1:Y:S02]  /*ffd0*/  SHFL.IDX P6, R14, R13, R12, R11 ;  /* 0x0000000c0d0e7389 */ /* 0x00006400000c000b */
[----:B01----:R-:W-:Y:S01]  /*ffe0*/  ENDCOLLECTIVE ;  /* 0x000000000000791b */ /* 0x003fe20003800000 */
.L_x_2331:
        /* <DEDUP_REMOVED lines=8> */
.L_x_2332:
        /* <DEDUP_REMOVED lines=12> */
.L_x_2333:
[----:B------:R-:W-:Y:S01]  /*10130*/  IMAD.MOV.U32 R13, RZ, RZ, R5 ;  /* 0x000000ffff0d7224 */ /* 0x000fe200078e0005 */
[----:B------:R-:W-:Y:S02]  /*10140*/  MOV R12, 0x2 ;  /* 0x00000002000c7802 */ /* 0x000fe40000000f00 */
[----:B------:R-:W-:-:S05]  /*10150*/  @!P0 LEA R14, P1, R37, R14, 0x1 ;  /* 0x0000000e250e8211 */ /* 0x000fca00078208ff */
[----:B------:R-:W-:-:S08]  /*10160*/  @!P0 IMAD.MOV.U32 R2, RZ, RZ, R14 ;  /* 0x000000ffff028224 */ /* 0x000fd000078e000e */
[----:B------:R-:W-:Y:S05]  /*10170*/  WARPSYNC.COLLECTIVE R15, `(.L_x_2334) ;  /* 0x000000000f087348 */ /* 0x000fea0003c00000 */
[----:B------:R0:W1:Y:S02]  /*10180*/  SHFL.IDX P6, R14, R13, R12, R11 ;  /* 0x0000000c0d0e7389 */ /* 0x00006400000c000b */
[----:B01----:R-:W-:Y:S01]  /*10190*/  ENDCOLLECTIVE ;  /* 0x000000000000791b */ /* 0x003fe20003800000 */
.L_x_2334:
        /* <DEDUP_REMOVED lines=15> */
.L_x_2335:
        /* <DEDUP_REMOVED lines=9> */
.L_x_2336:
        /* <DEDUP_REMOVED lines=13> */
.L_x_2337:
        /* <DEDUP_REMOVED lines=8> */
.L_x_2338:
        /* <DEDUP_REMOVED lines=14> */
.L_x_2339:
[----:B------:R-:W-:Y:S01]  /*10550*/  IMAD.MOV.U32 R13, RZ, RZ, R5 ;  /* 0x000000ffff0d7224 */ /* 0x000fe200078e0005 */
[----:B------:R-:W-:Y:S02]  /*10560*/  MOV R12, 0x5 ;  /* 0x00000005000c7802 */ /* 0x000fe40000000f00 */
[----:B------:R-:W-:-:S05]  /*10570*/  @!P0 LEA R14, P1, R37, R14, 0x1 ;  /* 0x0000000e250e8211 */ /* 0x000fca00078208ff */
[----:B------:R-:W-:-:S08]  /*10580*/  @!P0 IMAD.MOV.U32 R2, RZ, RZ, R14 ;  /* 0x000000ffff028224 */ /* 0x000fd000078e000e */
[----:B------:R-:W-:Y:S05]  /*10590*/  WARPSYNC.COLLECTIVE R15, `(.L_x_2340) ;  /* 0x000000000f087348 */ /* 0x000fea0003c00000 */
[----:B------:R0:W1:Y:S02]  /*105a0*/  SHFL.IDX P6, R14, R13, R12, R11 ;  /* 0x0000000c0d0e7389 */ /* 0x00006400000c000b */
[----:B01----:R-:W-:Y:S01]  /*105b0*/  ENDCOLLECTIVE ;  /* 0x000000000000791b */ /* 0x003fe20003800000 */
.L_x_2340:
        /* <DEDUP_REMOVED lines=15> */
.L_x_2341:
        /* <DEDUP_REMOVED lines=9> */
.L_x_2342:
        /* <DEDUP_REMOVED lines=13> */
.L_x_2343:
        /* <DEDUP_REMOVED lines=8> */
.L_x_2344:
        /* <DEDUP_REMOVED lines=12> */
.L_x_2345:
[----:B------:R-:W-:Y:S05]  /*10950*/  BRA `(.L_x_2346) ;  /* 0xffffffcc00287947 */ /* 0x000fea000383ffff */
.L_x_2272:
[----:B0-----:R0:W1:Y:S02]  /*10960*/  SYNCS.PHASECHK.TRANS64.TRYWAIT P0, [R17+URZ+0x2a820], R0 ;  /* 0x02a82000110075a7 */ /* 0x001064000800017f */
[----:B-1----:R-:W-:Y:S05]  /*10970*/  @!P0 NANOSLEEP.SYNCS 0x989680 ;  /* 0x009896800000895d */ /* 0x002fea0003900000 */
[----:B------:R-:W1:Y:S02]  /*10980*/  @!P0 SYNCS.PHASECHK.TRANS64 P0, [R17+URZ+0x2a820], R0 ;  /* 0x02a82000110085a7 */ /* 0x000e64000800007f */
[----:B-1----:R-:W-:Y:S05]  /*10990*/  @!P0 BRA `(.L_x_2272) ;  /* 0xfffffffc00f08947 */ /* 0x002fea000383ffff */
[----:B------:R-:W-:Y:S05]  /*109a0*/  BRA `(.L_x_2347) ;  /* 0xffffffcc008c7947 */ /* 0x000fea000383ffff */
.L_x_2276:
[----:B0-----:R0:W1:Y:S02]  /*109b0*/  SYNCS.PHASECHK.TRANS64.TRYWAIT P0, [R6+URZ+0x2a840], R3 ;  /* 0x02a84003060075a7 */ /* 0x001064000800017f */
[----:B-1----:R-:W-:Y:S05]  /*109c0*/  @!P0 NANOSLEEP.SYNCS 0x989680 ;  /* 0x009896800000895d */ /* 0x002fea0003900000 */
[----:B------:R-:W1:Y:S02]  /*109d0*/  @!P0 SYNCS.PHASECHK.TRANS64 P0, [R6+URZ+0x2a840], R3 ;  /* 0x02a84003060085a7 */ /* 0x000e64000800007f */
[----:B-1----:R-:W-:Y:S05]  /*109e0*/  @!P0 BRA `(.L_x_2276) ;  /* 0xfffffffc00f08947 */ /* 0x002fea000383ffff */
[----:B------:R-:W-:Y:S05]  /*109f0*/  BRA `(.L_x_2348) ;  /* 0xffffffd000507947 */ /* 0x000fea000383ffff */
.L_x_2277:
[----:B------:R-:W-:Y:S01]  /*10a00*/  BSSY B1, `(.L_x_2349) ;  /* 0x0000008000017945 */ /* 0x000fe20003800000 */
[----:B------:R-:W-:Y:S01]  /*10a10*/  MOV R13, R10 ;  /* 0x0000000a000d7202 */ /* 0x000fe20000000f00 */
[----:B------:R-:W-:Y:S01]  /*10a20*/  IMAD.MOV.U32 R12, RZ, RZ, RZ ;  /* 0x000000ffff0c7224 */ /* 0x000fe200078e00ff */
[----:B------:R-:W-:Y:S01]  /*10a30*/  MOV R15, 0xffffffff ;  /* 0xffffffff000f7802 */ /* 0x000fe20000000f00 */
[----:B------:R-:W-:-:S07]  /*10a40*/  IMAD.MOV.U32 R11, RZ, RZ, 0x181f ;  /* 0x0000181fff0b7424 */ /* 0x000fce00078e00ff */
[----:B------:R-:W-:Y:S05]  /*10a50*/  WARPSYNC.COLLECTIVE R15, `(.L_x_2350) ;  /* 0x000000000f087348 */ /* 0x000fea0003c00000 */
[----:B------:R0:W1:Y:S02]  /*10a60*/  SHFL.IDX P6, R14, R13, R12, R11 ;  /* 0x0000000c0d0e7389 */ /* 0x00006400000c000b */
[----:B01----:R-:W-:Y:S01]  /*10a70*/  ENDCOLLECTIVE ;  /* 0x000000000000791b */ /* 0x003fe20003800000 */
.L_x_2350:
[----:B------:R-:W-:Y:S05]  /*10a80*/  BSYNC B1 ;  /* 0x0000000000017941 */ /* 0x000fea0003800000 */
.L_x_2349:
[----:B------:R-:W-:Y:S01]  /*10a90*/  IMAD.MOV.U32 R13, RZ, RZ, R7 ;  /* 0x000000ffff0d7224 */ /* 0x000fe200078e0007 */
[----:B------:R-:W-:Y:S01]  /*10aa0*/  MOV R12, RZ ;  /* 0x000000ff000c7202 */ /* 0x000fe20000000f00 */
[----:B------:R-:W-:Y:S01]  /*10ab0*/  IMAD.MOV.U32 R11, RZ, RZ, 0x181f ;  /* 0x0000181fff0b7424 */ /* 0x000fe200078e00ff */
[----:B------:R-:W-:Y:S01]  /*10ac0*/  SHF.L.U32 R5, R37, 0x1, RZ ;  /* 0x0000000125057819 */ /* 0x000fe200000006ff */
[----:B------:R-:W-:Y:S02]  /*10ad0*/  IMAD.MOV.U32 R15, RZ, RZ, -0x1 ;  /* 0xffffffffff0f7424 */ /* 0x000fe400078e00ff */
[----:B------:R-:W-:Y:S02]  /*10ae0*/  IMAD.MOV.U32 R3, RZ, RZ, R14 ;  /* 0x000000ffff037224 */ /* 0x000fe400078e000e */
[----:B------:R-:W-:-:S07]  /*10af0*/  IMAD R8, R8, 0x2, R17 ;  /* 0x0000000208087824 */ /* 0x000fce00078e0211 */
[----:B------:R-:W-:Y:S05]  /*10b00*/  WARPSYNC.COLLECTIVE R15, `(.L_x_2351) ;  /* 0x000000000f087348 */ /* 0x000fea0003c00000 */
[----:B------:R0:W1:Y:S02]  /*10b10*/  SHFL.IDX P6, R14, R13, R12, R11 ;  /* 0x0000000c0d0e7389 */ /* 0x00006400000c000b */
[----:B01----:R-:W-:Y:S01]  /*10b20*/  ENDCOLLECTIVE ;  /* 0x000000000000791b */ /* 0x003fe20003800000 */
.L_x_2351:
[----:B------:R-:W-:Y:S01]  /*10b30*/  MOV R13, R10 ;  /* 0x0000000a000d7202 */ /* 0x000fe20000000f00 */
[----:B------:R-:W-:Y:S01]  /*10b40*/  IMAD.MOV.U32 R12, RZ, RZ, 0x1 ;  /* 0x00000001ff0c7424 */ /* 0x000fe200078e00ff */
[----:B------:R-:W-:-:S13]  /*10b50*/  IADD3 R2, P0, R14, R5, RZ ;  /* 0x000000050e027210 */ /* 0x000fda0007f1e0ff */
[----:B------:R-:W-:Y:S05]  /*10b60*/  WARPSYNC.COLLECTIVE R15, `(.L_x_2352) ;  /* 0x000000000f087348 */ /* 0x000fea0003c00000 */
[----:B------:R0:W1:Y:S02]  /*10b70*/  SHFL.IDX P6, R14, R13, R12, R11 ;  /* 0x0000000c0d0e7389 */ /* 0x00006400000c000b */
[----:B01----:R-:W-:Y:S01]  /*10b80*/  ENDCOLLECTIVE ;  /* 0x000000000000791b */ /* 0x003fe20003800000 */
.L_x_2352:
        /* <DEDUP_REMOVED lines=12> */
.L_x_2353:
[----:B------:R-:W-:Y:S01]  /*10c50*/  IMAD.MOV.U32 R13, RZ, RZ, R10 ;  /* 0x000000ffff0d7224 */ /* 0x000fe200078e000a */
[----:B------:R-:W-:Y:S02]  /*10c60*/  MOV R12, 0x2 ;  /* 0x00000002000c7802 */ /* 0x000fe40000000f00 */
[----:B------:R-:W-:-:S13]  /*10c70*/  IADD3 R2, P0, R14, R5, RZ ;  /* 0x000000050e027210 */ /* 0x000fda0007f1e0ff */
[----:B------:R-:W-:Y:S05]  /*10c80*/  WARPSYNC.COLLECTIVE R15, `(.L_x_2354) ;  /* 0x000000000f087348 */ /* 0x000fea0003c00000 */
[----:B------:R0:W1:Y:S02]  /*10c90*/  SHFL.IDX P6, R14, R13, R12, R11 ;  /* 0x0000000c0d0e7389 */ /* 0x00006400000c000b */
[----:B01----:R-:W-:Y:S01]  /*10ca0*/  ENDCOLLECTIVE ;  /* 0x000000000000791b */ /* 0x003fe20003800000 */
.L_x_2354:
        /* <DEDUP_REMOVED lines=12> */
.L_x_2355:
[----:B------:R-:W-:Y:S02]  /*10d70*/  IMAD.MOV.U32 R13, RZ, RZ, R10 ;  /* 0x000000ffff0d7224 */ /* 0x000fe400078e000a */
[----:B------:R-:W-:Y:S01]  /*10d80*/  IMAD.MOV.U32 R12, RZ, RZ, 0x3 ;  /* 0x00000003ff0c7424 */ /* 0x000fe200078e00ff */
[----:B------:R-:W-:-:S13]  /*10d90*/  IADD3 R2, P0, R14, R5, RZ ;  /* 0x000000050e027210 */ /* 0x000fda0007f1e0ff */
[----:B------:R-:W-:Y:S05]  /*10da0*/  WARPSYNC.COLLECTIVE R15, `(.L_x_2356) ;  /* 0x000000000f087348 */ /* 0x000fea0003c00000 */
[----:B------:R0:W1:Y:S02]  /*10db0*/  SHFL.IDX P6, R14, R13, R12, R11 ;  /* 0x0000000c0d0e7389 */ /* 0x00006400000c000b */
[----:B01----:R-:W-:Y:S01]  /*10dc0*/  ENDCOLLECTIVE ;  /* 0x000000000000791b */ /* 0x003fe20003800000 */
.L_x_2356:
        /* <DEDUP_REMOVED lines=12> */
.L_x_2357:
[----:B------:R-:W-:Y:S01]  /*10e90*/  MOV R13, R10 ;  /* 0x0000000a000d7202 */ /* 0x000fe20000000f00 */
[----:B------:R-:W-:Y:S01]  /*10ea0*/  IMAD.MOV.U32 R12, RZ, RZ, 0x4 ;  /* 0x00000004ff0c7424 */ /* 0x000fe200078e00ff */
[----:B------:R-:W-:-:S13]  /*10eb0*/  IADD3 R2, P0, R14, R5, RZ ;  /* 0x000000050e027210 */ /* 0x000fda0007f1e0ff */
[----:B------:R-:W-:Y:S05]  /*10ec0*/  WARPSYNC.COLLECTIVE R15, `(.L_x_2358) ;  /* 0x000000000f087348 */ /* 0x000fea0003c00000 */
[----:B------:R0:W1:Y:S02]  /*10ed0*/  SHFL.IDX P6, R14, R13, R12, R11 ;  /* 0x0000000c0d0e7389 */ /* 0x00006400000c000b */
[----:B01----:R-:W-:Y:S01]  /*10ee0*/  ENDCOLLECTIVE ;  /* 0x000000000000791b */ /* 0x003fe20003800000 */
.L_x_2358:
        /* <DEDUP_REMOVED lines=12> */
.L_x_2359:
[----:B------:R-:W-:Y:S01]  /*10fb0*/  IMAD.MOV.U32 R13, RZ, RZ, R10 ;  /* 0x000000ffff0d7224 */ /* 0x000fe200078e000a */
[----:B------:R-:W-:Y:S02]  /*10fc0*/  MOV R12, 0x5 ;  /* 0x00000005000c7802 */ /* 0x000fe40000000f00 */
[----:B------:R-:W-:-:S13]  /*10fd0*/  IADD3 R2, P0, R14, R5, RZ ;  /* 0x000000050e027210 */ /* 0x000fda0007f1e0ff */
[----:B------:R-:W-:Y:S05]  /*10fe0*/  WARPSYNC.COLLECTIVE R15, `(.L_x_2360) ;  /* 0x000000000f087348 */ /* 0x000fea0003c00000 */
[----:B------:R0:W1:Y:S02]  /*10ff0*/  SHFL.IDX P6, R14, R13, R12, R11 ;  /* 0x0000000c0d0e7389 */ /* 0x00006400000c000b */
[----:B01----:R-:W-:Y:S01]  /*11000*/  ENDCOLLECTIVE ;  /* 0x000000000000791b */ /* 0x003fe20003800000 */
.L_x_2360:
        /* <DEDUP_REMOVED lines=12> */
.L_x_2361:
[----:B------:R-:W-:Y:S05]  /*110d0*/  BRA `(.L_x_2362) ;  /* 0xffffffcc00a07947 */ /* 0x000fea000383ffff */
.L_x_2282:
[----:B0-----:R0:W1:Y:S02]  /*110e0*/  SYNCS.PHASECHK.TRANS64.TRYWAIT P0, [R6+URZ+0x2a860], R3 ;  /* 0x02a86003060075a7 */ /* 0x001064000800017f */
[----:B-1----:R-:W-:Y:S05]  /*110f0*/  @!P0 NANOSLEEP.SYNCS 0x989680 ;  /* 0x009896800000895d */ /* 0x002fea0003900000 */
[----:B------:R-:W1:Y:S02]  /*11100*/  @!P0 SYNCS.PHASECHK.TRANS64 P0, [R6+URZ+0x2a860], R3 ;  /* 0x02a86003060085a7 */ /* 0x000e64000800007f */
[----:B-1----:R-:W-:Y:S05]  /*11110*/  @!P0 BRA `(.L_x_2282) ;  /* 0xfffffffc00f08947 */ /* 0x002fea000383ffff */
[----:B------:R-:W-:Y:S05]  /*11120*/  BRA `(.L_x_2363) ;  /* 0xffffffd000007947 */ /* 0x000fea000383ffff */
.L_x_2283:
        /* <DEDUP_REMOVED lines=8> */
.L_x_2365:
[----:B------:R-:W-:Y:S05]  /*111b0*/  BSYNC B1 ;  /* 0x0000000000017941 */ /* 0x000fea0003800000 */
.L_x_2364:
[----:B------:R-:W-:Y:S01]  /*111c0*/  IMAD.MOV.U32 R13, RZ, RZ, R18 ;  /* 0x000000ffff0d7224 */ /* 0x000fe200078e0012 */
[----:B------:R-:W-:Y:S01]  /*111d0*/  MOV R12, RZ ;  /* 0x000000ff000c7202 */ /* 0x000fe20000000f00 */
[----:B------:R-:W-:Y:S02]  /*111e0*/  IMAD.MOV.U32 R11, RZ, RZ, 0x181f ;  /* 0x0000181fff0b7424 */ /* 0x000fe400078e00ff */
[----:B------:R-:W-:Y:S02]  /*111f0*/  IMAD.MOV.U32 R15, RZ, RZ, -0x1 ;  /* 0xffffffffff0f7424 */ /* 0x000fe400078e00ff */
[----:B------:R-:W-:Y:S02]  /*11200*/  IMAD.MOV.U32 R3, RZ, RZ, R14 ;  /* 0x000000ffff037224 */ /* 0x000fe400078e000e */
[----:B------:R-:W-:-:S07]  /*11210*/  IMAD R7, R7, 0x2, R17 ;  /* 0x0000000207077824 */ /* 0x000fce00078e0211 */
[----:B------:R-:W-:Y:S05]  /*11220*/  WARPSYNC.COLLECTIVE R15, `(.L_x_2366) ;  /* 0x000000000f087348 */ /* 0x000fea0003c00000 */
[----:B------:R0:W1:Y:S02]  /*11230*/  SHFL.IDX P6, R14, R13, R12, R11 ;  /* 0x0000000c0d0e7389 */ /* 0x00006400000c000b */
[----:B01----:R-:W-:Y:S01]  /*11240*/  ENDCOLLECTIVE ;  /* 0x000000000000791b */ /* 0x003fe20003800000 */
.L_x_2366:
[----:B------:R-:W-:Y:S01]  /*11250*/  IMAD.MOV.U32 R13, RZ, RZ, R19 ;  /* 0x000000ffff0d7224 */ /* 0x000fe200078e0013 */
[----:B------:R-:W-:Y:S02]  /*11260*/  MOV R12, 0x1 ;  /* 0x00000001000c7802 */ /* 0x000fe40000000f00 */
[----:B------:R-:W-:-:S13]  /*11270*/  IADD3 R2, P0, R14, R5, RZ ;  /* 0x000000050e027210 */ /* 0x000fda0007f1e0ff */
[----:B------:R-:W-:Y:S05]  /*11280*/  WARPSYNC.COLLECTIVE R15, `(.L_x_2367) ;  /* 0x000000000f087348 */ /* 0x000fea0003c00000 */
[----:B------:R0:W1:Y:S02]  /*11290*/  SHFL.IDX P6, R14, R13, R12, R11 ;  /* 0x0000000c0d0e7389 */ /* 0x00006400000c000b */
[----:B01----:R-:W-:Y:S01]  /*112a0*/  ENDCOLLECTIVE ;  /* 0x000000000000791b */ /* 0x003fe20003800000 */
.L_x_2367:
        /* <DEDUP_REMOVED lines=13> */
.L_x_2368:
[----:B------:R-:W-:Y:S02]  /*11380*/  IMAD.MOV.U32 R13, RZ, RZ, R19 ;  /* 0x000000ffff0d7224 */ /* 0x000fe400078e0013 */
[----:B------:R-:W-:Y:S01]  /*11390*/  IMAD.MOV.U32 R12, RZ, RZ, 0x2 ;  /* 0x00000002ff0c7424 */ /* 0x000fe200078e00ff */
[----:B------:R-:W-:-:S13]  /*113a0*/  IADD3 R2, P0, R14, R5, RZ ;  /* 0x000000050e027210 */ /* 0x000fda0007f1e0ff */
[----:B------:R-:W-:Y:S05]  /*113b0*/  WARPSYNC.COLLECTIVE R15, `(.L_x_2369) ;  /* 0x000000000f087348 */ /* 0x000fea0003c00000 */
[----:B------:R0:W1:Y:S02]  /*113c0*/  SHFL.IDX P6, R14, R13, R12, R11 ;  /* 0x0000000c0d0e7389 */ /* 0x00006400000c000b */
[----:B01----:R-:W-:Y:S01]  /*113d0*/  ENDCOLLECTIVE ;  /* 0x000000000000791b */ /* 0x003fe20003800000 */
.L_x_2369:
        /* <DEDUP_REMOVED lines=13> */
.L_x_2370:
[----:B------:R-:W-:Y:S01]  /*114b0*/  MOV R13, R19 ;  /* 0x00000013000d7202 */ /* 0x000fe20000000f00 */
[----:B------:R-:W-:Y:S01]  /*114c0*/  IMAD.MOV.U32 R12, RZ, RZ, 0x3 ;  /* 0x00000003ff0c7424 */ /* 0x000fe200078e00ff */
[----:B------:R-:W-:-:S13]  /*114d0*/  IADD3 R2, P0, R14, R5, RZ ;  /* 0x000000050e027210 */ /* 0x000fda0007f1e0ff */
[----:B------:R-:W-:Y:S05]  /*114e0*/  WARPSYNC.COLLECTIVE R15, `(.L_x_2371) ;  /* 0x000000000f087348 */ /* 0x000fea0003c00000 */
[----:B------:R0:W1:Y:S02]  /*114f0*/  SHFL.IDX P6, R14, R13, R12, R11 ;  /* 0x0000000c0d0e7389 */ /* 0x00006400000c000b */
[----:B01----:R-:W-:Y:S01]  /*11500*/  ENDCOLLECTIVE ;  /* 0x000000000000791b */ /* 0x003fe20003800000 */
.L_x_2371:
        /* <DEDUP_REMOVED lines=13> */
.L_x_2372:
[----:B------:R-:W-:Y:S01]  /*115e0*/  IMAD.MOV.U32 R13, RZ, RZ, R19 ;  /* 0x000000ffff0d7224 */ /* 0x000fe200078e0013 */
[----:B------:R-:W-:Y:S02]  /*115f0*/  MOV R12, 0x4 ;  /* 0x00000004000c7802 */ /* 0x000fe40000000f00 */
[----:B------:R-:W-:-:S13]  /*11600*/  IADD3 R2, P0, R14, R5, RZ ;  /* 0x000000050e027210 */ /* 0x000fda0007f1e0ff */
[----:B------:R-:W-:Y:S05]  /*11610*/  WARPSYNC.COLLECTIVE R15, `(.L_x_2373) ;  /* 0x000000000f087348 */ /* 0x000fea0003c00000 */
[----:B------:R0:W1:Y:S02]  /*11620*/  SHFL.IDX P6, R14, R13, R12, R11 ;  /* 0x0000000c0d0e7389 */ /* 0x00006400000c000b */
[----:B01----:R-:W-:Y:S01]  /*11630*/  ENDCOLLECTIVE ;  /* 0x000000000000791b */ /* 0x003fe20003800000 */
.L_x_2373:
        /* <DEDUP_REMOVED lines=13> */
.L_x_2374:
[----:B------:R-:W-:Y:S02]  /*11710*/  IMAD.MOV.U32 R13, RZ, RZ, R19 ;  /* 0x000000ffff0d7224 */ /* 0x000fe400078e0013 */
[----:B------:R-:W-:Y:S01]  /*11720*/  IMAD.MOV.U32 R12, RZ, RZ, 0x5 ;  /* 0x00000005ff0c7424 */ /* 0x000fe200078e00ff */
[----:B------:R-:W-:-:S13]  /*11730*/  IADD3 R2, P0, R14, R5, RZ ;  /* 0x000000050e027210 */ /* 0x000fda0007f1e0ff */
[----:B------:R-:W-:Y:S05]  /*11740*/  WARPSYNC.COLLECTIVE R15, `(.L_x_2375) ;  /* 0x000000000f087348 */ /* 0x000fea0003c00000 */
[----:B------:R0:W1:Y:S02]  /*11750*/  SHFL.IDX P6, R14, R13, R12, R11 ;  /* 0x0000000c0d0e7389 */ /* 0x00006400000c000b */
[----:B01----:R-:W-:Y:S01]  /*11760*/  ENDCOLLECTIVE ;  /* 0x000000000000791b */ /* 0x003fe20003800000 */
.L_x_2375:
        /* <DEDUP_REMOVED lines=12> */
.L_x_2376:
[----:B------:R-:W-:Y:S01]  /*11830*/  @!PT LDS RZ, [RZ] ;  /* 0x00000000fffff984 */ /* 0x000fe20000000800 */
[----:B------:R-:W-:Y:S01]  /*11840*/  @!PT LDS RZ, [RZ] ;  /* 0x00000000fffff984 */ /* 0x000fe20000000800 */
[----:B------:R-:W-:Y:S01]  /*11850*/  @!PT LDS RZ, [RZ] ;  /* 0x00000000fffff984 */ /* 0x000fe20000000800 */
[----:B------:R0:W-:Y:S01]  /*11860*/  LDGSTS.E.BYPASS.LTC128B.128 [R7+0x5400], desc[UR36][R2.64+0x80], !P0 ;  /* 0x0540008002077fae */ /* 0x0001e2000c101d64 */
[----:B------:R-:W-:Y:S05]  /*11870*/  BRA `(.L_x_2377) ;  /* 0xffffffc800fc7947 */ /* 0x000fea000383ffff */
.L_x_2291:
[----:B0-----:R0:W1:Y:S02]  /*11880*/  SYNCS.PHASECHK.TRANS64.TRYWAIT P0, [R4+URZ+0x2a860], R3 ;  /* 0x02a86003040075a7 */ /* 0x001064000800017f */
[----:B-1----:R-:W-:Y:S05]  /*11890*/  @!P0 NANOSLEEP.SYNCS 0x989680 ;  /* 0x009896800000895d */ /* 0x002fea0003900000 */
[----:B------:R-:W1:Y:S02]  /*118a0*/  @!P0 SYNCS.PHASECHK.TRANS64 P0, [R4+URZ+0x2a860], R3 ;  /* 0x02a86003040085a7 */ /* 0x000e64000800007f */
[----:B-1----:R-:W-:Y:S05]  /*118b0*/  @!P0 BRA `(.L_x_2291) ;  /* 0xfffffffc00f08947 */ /* 0x002fea000383ffff */
[----:B------:R-:W-:Y:S05]  /*118c0*/  BRA `(.L_x_2378) ;  /* 0xffffffd000207947 */ /* 0x000fea000383ffff */
.L_x_2292:
[----:B------:R-:W-:Y:S01]  /*118d0*/  BSSY B0, `(.L_x_2379) ;  /* 0x0000008000007945 */ /* 0x000fe20003800000 */
[----:B------:R-:W-:Y:S01]  /*118e0*/  IMAD.MOV.U32 R13, RZ, RZ, R19 ;  /* 0x000000ffff0d7224 */ /* 0x000fe200078e0013 */
[----:B------:R-:W-:Y:S01]  /*118f0*/  MOV R12, RZ ;  /* 0x000000ff000c7202 */ /* 0x000fe20000000f00 */
[----:B------:R-:W-:Y:S02]  /*11900*/  IMAD.MOV.U32 R11, RZ, RZ, 0x181f ;  /* 0x0000181fff0b7424 */ /* 0x000fe400078e00ff */
[----:B------:R-:W-:-:S07]  /*11910*/  IMAD.MOV.U32 R15, RZ, RZ, -0x1 ;  /* 0xffffffffff0f7424 */ /* 0x000fce00078e00ff */
[----:B0-----:R-:W-:Y:S05]  /*11920*/  WARPSYNC.COLLECTIVE R15, `(.L_x_2380) ;  /* 0x000000000f087348 */ /* 0x001fea0003c00000 */
[----:B------:R1:W2:Y:S02]  /*11930*/  SHFL.IDX P6, R14, R13, R12, R11 ;  /* 0x0000000c0d0e7389 */ /* 0x0002a400000c000b */
[----:B012---:R-:W-:Y:S01]  /*11940*/  ENDCOLLECTIVE ;  /* 0x000000000000791b */ /* 0x007fe20003800000 */
.L_x_2380:
[----:B------:R-:W-:Y:S05]  /*11950*/  BSYNC B0 ;  /* 0x0000000000007941 */ /* 0x000fea0003800000 */
.L_x_2379:
[----:B------:R-:W-:Y:S01]  /*11960*/  IMAD.MOV.U32 R13, RZ, RZ, R18 ;  /* 0x000000ffff0d7224 */ /* 0x000fe200078e0012 */
[----:B------:R-:W-:Y:S01]  /*11970*/  MOV R11, 0x181f ;  /* 0x0000181f000b7802 */ /* 0x000fe20000000f00 */
[----:B------:R-:W-:Y:S01]  /*11980*/  IMAD.MOV.U32 R12, RZ, RZ, RZ ;  /* 0x000000ffff0c7224 */ /* 0x000fe200078e00ff */
[----:B------:R-:W-:Y:S01]  /*11990*/  MOV R0, R14 ;  /* 0x0000000e00007202 */ /* 0x000fe20000000f00 */
[----:B------:R-:W-:Y:S02]  /*119a0*/  IMAD.MOV.U32 R15, RZ, RZ, -0x1 ;  /* 0xffffffffff0f7424 */ /* 0x000fe400078e00ff */
[----:B------:R-:W-:-:S07]  /*119b0*/  IMAD.SHL.U32 R6, R37, 0x2, RZ ;  /* 0x0000000225067824 */ /* 0x000fce00078e00ff */
[----:B------:R-:W-:Y:S05]  /*119c0*/  WARPSYNC.COLLECTIVE R15, `(.L_x_2381) ;  /* 0x000000000f087348 */ /* 0x000fea0003c00000 */
[----:B------:R0:W1:Y:S02]  /*119d0*/  SHFL.IDX P6, R14, R13, R12, R11 ;  /* 0x0000000c0d0e7389 */ /* 0x00006400000c000b */
[----:B01----:R-:W-:Y:S01]  /*119e0*/  ENDCOLLECTIVE ;  /* 0x000000000000791b */ /* 0x003fe20003800000 */
.L_x_2381:
[----:B------:R-:W-:Y:S01]  /*119f0*/  IMAD.MOV.U32 R13, RZ, RZ, R19 ;  /* 0x000000ffff0d7224 */ /* 0x000fe200078e0013 */
[----:B------:R-:W-:Y:S02]  /*11a00*/  MOV R12, 0x1 ;  /* 0x00000001000c7802 */ /* 0x000fe40000000f00 */
[----:B------:R-:W-:-:S13]  /*11a10*/  IADD3 R2, P0, R14, R6, RZ ;  /* 0x000000060e027210 */ /* 0x000fda0007f1e0ff */
[----:B------:R-:W-:Y:S05]  /*11a20*/  WARPSYNC.COLLECTIVE R15, `(.L_x_2382) ;  /* 0x000000000f087348 */ /* 0x000fea0003c00000 */
[----:B------:R0:W1:Y:S02]  /*11a30*/  SHFL.IDX P6, R14, R13, R12, R11 ;  /* 0x0000000c0d0e7389 */ /* 0x00006400000c000b */
[----:B01----:R-:W-:Y:S01]  /*11a40*/  ENDCOLLECTIVE ;  /* 0x000000000000791b */ /* 0x003fe20003800000 */
.L_x_2382:
[----:B------:R-:W-:Y:S01]  /*11a50*/  IADD3.X R3, RZ, R0, RZ, P0, !PT ;  /* 0x00000000ff037210 */ /* 0x000fe200007fe4ff */
[----:B------:R-:W-:Y:S01]  /*11a60*/  IMAD R0, R8, 0x2, R17 ;  /* 0x0000000208007824 */ /* 0x000fe200078e0211 */
        /* <DEDUP_REMOVED lines=11> */
.L_x_2383:
        /* <DEDUP_REMOVED lines=10> */
.L_x_2384:
        /* <DEDUP_REMOVED lines=12> */
.L_x_2385:
        /* <DEDUP_REMOVED lines=10> */
.L_x_2386:
        /* <DEDUP_REMOVED lines=12> */
.L_x_2387:
        /* <DEDUP_REMOVED lines=10> */
.L_x_2388:
        /* <DEDUP_REMOVED lines=12> */
.L_x_2389:
        /* <DEDUP_REMOVED lines=10> */
.L_x_2390:
        /* <DEDUP_REMOVED lines=12> */
.L_x_2391:
[----:B------:R-:W-:Y:S01]  /*120a0*/  @!PT LDS RZ, [RZ] ;  /* 0x00000000fffff984 */ /* 0x000fe20000000800 */
[----:B------:R-:W-:Y:S01]  /*120b0*/  @!PT LDS RZ, [RZ] ;  /* 0x00000000fffff984 */ /* 0x000fe20000000800 */
[----:B------:R-:W-:Y:S01]  /*120c0*/  @!PT LDS RZ, [RZ] ;  /* 0x00000000fffff984 */ /* 0x000fe20000000800 */
[----:B------:R1:W-:Y:S01]  /*120d0*/  LDGSTS.E.BYPASS.LTC128B.128 [R0+0x5400], desc[UR36][R2.64+0x80], !P0 ;  /* 0x0540008002007fae */ /* 0x0003e2000c101d64 */
[----:B------:R-:W-:Y:S05]  /*120e0*/  BRA `(.L_x_2392) ;  /* 0xffffffc800e47947 */ /* 0x000fea000383ffff */
.L_x_2297:
[----:B------:R-:W-:Y:S01]  /*120f0*/  BSSY B0, `(.L_x_2393) ;  /* 0x0000008000007945 */ /* 0x000fe20003800000 */
[----:B------:R-:W-:Y:S01]  /*12100*/  IMAD.MOV.U32 R13, RZ, RZ, R34 ;  /* 0x000000ffff0d7224 */ /* 0x000fe200078e0022 */
[----:B------:R-:W-:Y:S01]  /*12110*/  MOV R12, RZ ;  /* 0x000000ff000c7202 */ /* 0x000fe20000000f00 */
[----:B------:R-:W-:Y:S02]  /*12120*/  IMAD.MOV.U32 R11, RZ, RZ, 0x1f ;  /* 0x0000001fff0b7424 */ /* 0x000fe400078e00ff */
[----:B------:R-:W-:-:S07]  /*12130*/  IMAD.MOV.U32 R15, RZ, RZ, -0x1 ;  /* 0xffffffffff0f7424 */ /* 0x000fce00078e00ff */
[----:B-----5:R-:W-:Y:S05]  /*12140*/  WARPSYNC.COLLECTIVE R15, `(.L_x_2394) ;  /* 0x000000000f087348 */ /* 0x020fea0003c00000 */
[----:B------:R0:W1:Y:S02]  /*12150*/  SHFL.IDX P6, R14, R13, R12, R11 ;  /* 0x0000000c0d0e7389 */ /* 0x00006400000c000b */
[----:B01---5:R-:W-:Y:S01]  /*12160*/  ENDCOLLECTIVE ;  /* 0x000000000000791b */ /* 0x023fe20003800000 */
.L_x_2394:
[----:B------:R-:W-:Y:S05]  /*12170*/  BSYNC B0 ;  /* 0x0000000000007941 */ /* 0x000fea0003800000 */
.L_x_2393:
[----:B------:R-:W-:Y:S05]  /*12180*/  BRA `(.L_x_2395) ;  /* 0xffffffcc00687947 */ /* 0x000fea000383ffff */
.L_x_2300:
[----:B-1----:R1:W2:Y:S02]  /*12190*/  SYNCS.PHASECHK.TRANS64.TRYWAIT P0, [R4+URZ+0x2a820], R0 ;  /* 0x02a82000040075a7 */ /* 0x0022a4000800017f */
[----:B--2---:R-:W-:Y:S05]  /*121a0*/  @!P0 NANOSLEEP.SYNCS 0x989680 ;  /* 0x009896800000895d */ /* 0x004fea0003900000 */
[----:B------:R-:W2:Y:S02]  /*121b0*/  @!P0 SYNCS.PHASECHK.TRANS64 P0, [R4+URZ+0x2a820], R0 ;  /* 0x02a82000040085a7 */ /* 0x000ea4000800007f */
[----:B--2---:R-:W-:Y:S05]  /*121c0*/  @!P0 BRA `(.L_x_2300) ;  /* 0xfffffffc00f08947 */ /* 0x004fea000383ffff */
[----:B------:R-:W-:Y:S05]  /*121d0*/  BRA `(.L_x_2396) ;  /* 0xffffffcc00b07947 */ /* 0x000fea000383ffff */
.L_x_2301:
[----:B------:R-:W2:Y:S01]  /*121e0*/  S2R R2, SR_TID.X ;  /* 0x0000000000027919 */ /* 0x000ea20000002100 */
[----:B------:R-:W-:Y:S01]  /*121f0*/  BSSY B0, `(.L_x_2397) ;  /* 0x000000a000007945 */ /* 0x000fe20003800000 */
[----:B------:R-:W-:Y:S01]  /*12200*/  IMAD.MOV.U32 R12, RZ, RZ, RZ ;  /* 0x000000ffff0c7224 */ /* 0x000fe200078e00ff */
[----:B------:R-:W-:Y:S01]  /*12210*/  MOV R15, 0xffffffff ;  /* 0xffffffff000f7802 */ /* 0x000fe20000000f00 */
[----:B------:R-:W-:Y:S01]  /*12220*/  IMAD.MOV.U32 R11, RZ, RZ, 0x1f ;  /* 0x0000001fff0b7424 */ /* 0x000fe200078e00ff */
[----:B--2---:R-:W-:-:S04]  /*12230*/  SHF.R.U32.HI R2, RZ, 0x5, R2 ;  /* 0x00000005ff027819 */ /* 0x004fc80000011602 */
[----:B------:R-:W-:-:S04]  /*12240*/  LOP3.LUT R2, R2, 0x3, RZ, 0xc0, !PT ;  /* 0x0000000302027812 */ /* 0x000fc800078ec0ff */
[----:B------:R-:W-:-:S07]  /*12250*/  MOV R13, R2 ;  /* 0x00000002000d7202 */ /* 0x000fce0000000f00 */
[----:B01---5:R-:W-:Y:S05]  /*12260*/  WARPSYNC.COLLECTIVE R15, `(.L_x_2398) ;  /* 0x000000000f087348 */ /* 0x023fea0003c00000 */
[----:B------:R2:W3:Y:S02]  /*12270*/  SHFL.IDX P6, R14, R13, R12, R11 ;  /* 0x0000000c0d0e7389 */ /* 0x0004e400000c000b */
[----:B0123-5:R-:W-:Y:S01]  /*12280*/  ENDCOLLECTIVE ;  /* 0x000000000000791b */ /* 0x02ffe20003800000 */
.L_x_2398:
[----:B------:R-:W-:Y:S05]  /*12290*/  BSYNC B0 ;  /* 0x0000000000007941 */ /* 0x000fea0003800000 */
.L_x_2397:
[----:B------:R-:W-:Y:S05]  /*122a0*/  BRA `(.L_x_2399) ;  /* 0xffffffcc00987947 */ /* 0x000fea000383ffff */
.L_x_2304:
[----:B------:R-:W-:Y:S01]  /*122b0*/  BSSY B1, `(.L_x_2400) ;  /* 0x0000006000017945 */ /* 0x000fe20003800000 */
[----:B------:R-:W-:-:S07]  /*122c0*/  IMAD.MOV.U32 R15, RZ, RZ, -0x1 ;  /* 0xffffffffff0f7424 */ /* 0x000fce00078e00ff */
[----:B01---5:R-:W-:Y:S05]  /*122d0*/  WARPSYNC.COLLECTIVE R15, `(.L_x_2401) ;  /* 0x000000000f0c7348 */ /* 0x023fea0003c00000 */
[----:B------:R-:W-:Y:S02]  /*122e0*/  ELECT P6, UR62, PT ;  /* 0x00000000003e782f */ /* 0x000fe400038c0000 */
[----:B------:R-:W-:Y:S01]  /*122f0*/  MOV R14, UR62 ;  /* 0x0000003e000e7c02 */ /* 0x000fe20008000f00 */
[----:B01---5:R-:W-:Y:S10]  /*12300*/  ENDCOLLECTIVE ;  /* 0x000000000000791b */ /* 0x023ff40003800000 */
.L_x_2401:
[----:B------:R-:W-:Y:S05]  /*12310*/  BSYNC B1 ;  /* 0x0000000000017941 */ /* 0x000fea0003800000 */
.L_x_2400:
[----:B------:R-:W-:Y:S05]  /*12320*/  BRA `(.L_x_2402) ;  /* 0xffffffcc00907947 */ /* 0x000fea000383ffff */
.L_x_2306:
[----:B-1----:R1:W2:Y:S02]  /*12330*/  SYNCS.PHASECHK.TRANS64.TRYWAIT P1, [R5+URZ+0x2a840], R0 ;  /* 0x02a84000050075a7 */ /* 0x0022a4000802017f */
[----:B--2---:R-:W-:Y:S05]  /*12340*/  @!P1 NANOSLEEP.SYNCS 0x989680 ;  /* 0x009896800000995d */ /* 0x004fea0003900000 */
[----:B------:R-:W2:Y:S02]  /*12350*/  @!P1 SYNCS.PHASECHK.TRANS64 P1, [R5+URZ+0x2a840], R0 ;  /* 0x02a84000050095a7 */ /* 0x000ea4000802007f */
[----:B--2---:R-:W-:Y:S05]  /*12360*/  @!P1 BRA `(.L_x_2306) ;  /* 0xfffffffc00f09947 */ /* 0x004fea000383ffff */
[----:B------:R-:W-:Y:S05]  /*12370*/  BRA `(.L_x_2403) ;  /* 0xffffffcc00b07947 */ /* 0x000fea000383ffff */
.L_x_2308:
[----:B--2---:R2:W3:Y:S02]  /*12380*/  SYNCS.PHASECHK.TRANS64.TRYWAIT P1, [R23+URZ+0x2a840], R2 ;  /* 0x02a84002170075a7 */ /* 0x0044e4000802017f */
[----:B---3--:R-:W-:Y:S05]  /*12390*/  @!P1 NANOSLEEP.SYNCS 0x989680 ;  /* 0x009896800000995d */ /* 0x008fea0003900000 */
[----:B------:R-:W3:Y:S02]  /*123a0*/  @!P1 SYNCS.PHASECHK.TRANS64 P1, [R23+URZ+0x2a840], R2 ;  /* 0x02a84002170095a7 */ /* 0x000ee4000802007f */
[----:B---3--:R-:W-:Y:S05]  /*123b0*/  @!P1 BRA `(.L_x_2308) ;  /* 0xfffffffc00f09947 */ /* 0x008fea000383ffff */
[----:B------:R-:W-:Y:S05]  /*123c0*/  BRA `(.L_x_2404) ;  /* 0xffffffcc00bc7947 */ /* 0x000fea000383ffff */
.L_x_2310:
[----:B---3--:R3:W4:Y:S02]  /*123d0*/  SYNCS.PHASECHK.TRANS64.TRYWAIT P1, [R5+URZ+0x2a860], R0 ;  /* 0x02a86000050075a7 */ /* 0x008724000802017f */
[----:B----4-:R-:W-:Y:S05]  /*123e0*/  @!P1 NANOSLEEP.SYNCS 0x989680 ;  /* 0x009896800000995d */ /* 0x010fea0003900000 */
[----:B------:R-:W4:Y:S02]  /*123f0*/  @!P1 SYNCS.PHASECHK.TRANS64 P1, [R5+URZ+0x2a860], R0 ;  /* 0x02a86000050095a7 */ /* 0x000f24000802007f */
[----:B----4-:R-:W-:Y:S05]  /*12400*/  @!P1 BRA `(.L_x_2310) ;  /* 0xfffffffc00f09947 */ /* 0x010fea000383ffff */
[----:B------:R-:W-:Y:S05]  /*12410*/  BRA `(.L_x_2405) ;  /* 0xffffffcc00b87947 */ /* 0x000fea000383ffff */
.L_x_2406:
        /* <DEDUP_REMOVED lines=14> */
.L_x_15638:


//--------------------- .text._ZN7cutlass13device_kernelIN5flash11enable_sm90INS1_16FlashAttnFwdSm90INS1_25CollectiveMainloopFwdSm90ILi2EN4cute5tupleIJNS5_1CILi1EEES8_S8_EEENS6_IJNS7_ILi128EEENS7_ILi96EEENS7_ILi192EEEEEELi128ENS_6half_tEfNS_4arch4Sm90ELb1ELb0ELb1ELb1ELb1ELb0ELb0ELb1ELb1ELb1ELb0ELb0EEENS1_21CollectiveEpilogueFwdINS6_IJSA_SA_SB_EEES9_SE_SG_Li256ELb1ELb1ELb0ELb0EEENS1_36VarlenDynamicPersistentTileSchedulerILi128ELi96ELi256ELi128ELb0ELb1ELb1ELb1ELb1ELb1EEEEEEEEEvNT_6ParamsE --------------------------
	.section	.text._ZN7cutlass13device_kernelIN5flash11enable_sm90INS1_16FlashAttnFwdSm90INS1_25CollectiveMainloopFwdSm90ILi2EN4cute5tupleIJNS5_1CILi1EEES8_S8_EEENS6_IJNS7_ILi128EEENS7_ILi96EEENS7_ILi192EEEEEELi128ENS_6half_tEfNS_4arch4Sm90ELb1ELb0ELb1ELb1ELb1ELb0ELb0ELb1ELb1ELb1ELb0ELb0EEENS1_21CollectiveEpilogueFwdINS6_IJSA_SA_SB_EEES9_SE_SG_Li256ELb1ELb1ELb0ELb0EEENS1_36VarlenDynamicPersistentTileSchedulerILi128ELi96ELi256ELi128ELb0ELb1ELb1ELb1ELb1ELb1EEEEEEEEEvNT_6ParamsE,"ax",@progbits
	.align	128
.text._ZN7cutlass13device_kernelIN5flash11enable_sm90INS1_16FlashAttnFwdSm90INS1_25CollectiveMainloopFwdSm90ILi2EN4cute5tupleIJNS5_1CILi1EEES8_S8_EEENS6_IJNS7_ILi128EEENS7_ILi96EEENS7_ILi192EEEEEELi128ENS_6half_tEfNS_4arch4Sm90ELb1ELb0ELb1ELb1ELb1ELb0ELb0ELb1ELb1ELb1ELb0ELb0EEENS1_21CollectiveEpilogueFwdINS6_IJSA_SA_SB_EEES9_SE_SG_Li256ELb1ELb1ELb0ELb0EEENS1_36VarlenDynamicPersistentTileSchedulerILi128ELi96ELi256ELi128ELb0ELb1ELb1ELb1ELb1ELb1EEEEEEEEEvNT_6ParamsE:
        .type           _ZN7cutlass13device_kernelIN5flash11enable_sm90INS1_16FlashAttnFwdSm90INS1_25CollectiveMainloopFwdSm90ILi2EN4cute5tupleIJNS5_1CILi1EEES8_S8_EEENS6_IJNS7_ILi128EEENS7_ILi96EEENS7_ILi192EEEEEELi128ENS_6half_tEfNS_4arch4Sm90ELb1ELb0ELb1ELb1ELb1ELb0ELb0ELb1ELb1ELb1ELb0ELb0EEENS1_21CollectiveEpilogueFwdINS6_IJSA_SA_SB_EEES9_SE_SG_Li256ELb1ELb1ELb0ELb0EEENS1_36VarlenDynamicPersistentTileSchedulerILi128ELi96ELi256ELi128ELb0ELb1ELb1ELb1ELb1ELb1EEEEEEEEEvNT_6ParamsE,@function
        .size           _ZN7cutlass13device_kernelIN5flash11enable_sm90INS1_16FlashAttnFwdSm90INS1_25CollectiveMainloopFwdSm90ILi2EN4cute5tupleIJNS5_1CILi1EEES8_S8_EEENS6_IJNS7_ILi128EEENS7_ILi96EEENS7_ILi192EEEEEELi128ENS_6half_tEfNS_4arch4Sm90ELb1ELb0ELb1ELb1ELb1ELb0ELb0ELb1ELb1ELb1ELb0ELb0EEENS1_21CollectiveEpilogueFwdINS6_IJSA_SA_SB_EEES9_SE_SG_Li256ELb1ELb1ELb0ELb0EEENS1_36VarlenDynamicPersistentTileSchedulerILi128ELi96ELi256ELi128ELb0ELb1ELb1ELb1ELb1ELb1EEEEEEEEEvNT_6ParamsE,(.L_x_15639 - _ZN7cutlass13device_kernelIN5flash11enable_sm90INS1_16FlashAttnFwdSm90INS1_25CollectiveMainloopFwdSm90ILi2EN4cute5tupleIJNS5_1CILi1EEES8_S8_EEENS6_IJNS7_ILi128EEENS7_ILi96EEENS7_ILi192EEEEEELi128ENS_6half_tEfNS_4arch4Sm90ELb1ELb0ELb1ELb1ELb1ELb0ELb0ELb1ELb1ELb1ELb0ELb0EEENS1_21CollectiveEpilogueFwdINS6_IJSA_SA_SB_EEES9_SE_SG_Li256ELb1ELb1ELb0ELb0EEENS1_36VarlenDynamicPersistentTileSchedulerILi128ELi96ELi256ELi128ELb0ELb1ELb1ELb1ELb1ELb1EEEEEEEEEvNT_6ParamsE)
        .other          _ZN7cutlass13device_kernelIN5flash11enable_sm90INS1_16FlashAttnFwdSm90INS1_25CollectiveMainloopFwdSm90ILi2EN4cute5tupleIJNS5_1CILi1EEES8_S8_EEENS6_IJNS7_ILi128EEENS7_ILi96EEENS7_ILi192EEEEEELi128ENS_6half_tEfNS_4arch4Sm90ELb1ELb0ELb1ELb1ELb1ELb0ELb0ELb1ELb1ELb1ELb0ELb0EEENS1_21CollectiveEpilogueFwdINS6_IJSA_SA_SB_EEES9_SE_SG_Li256ELb1ELb1ELb0ELb0EEENS1_36VarlenDynamicPersistentTileSchedulerILi128ELi96ELi256ELi128ELb0ELb1ELb1ELb1ELb1ELb1EEEEEEEEEvNT_6ParamsE,@"STO_CUDA_ENTRY STV_DEFAULT"
_ZN7cutlass13device_kernelIN5flash11enable_sm90INS1_16FlashAttnFwdSm90INS1_25CollectiveMainloopFwdSm90ILi2EN4cute5tupleIJNS5_1CILi1EEES8_S8_EEENS6_IJNS7_ILi128EEENS7_ILi96EEENS7_ILi192EEEEEELi128ENS_6half_tEfNS_4arch4Sm90ELb1ELb0ELb1ELb1ELb1ELb0ELb0ELb1ELb1ELb1ELb0ELb0EEENS1_21CollectiveEpilogueFwdINS6_IJSA_SA_SB_EEES9_SE_SG_Li256ELb1ELb1ELb0ELb0EEENS1_36VarlenDynamicPersistentTileSchedulerILi128ELi96ELi256ELi128ELb0ELb1ELb1ELb1ELb1ELb1EEEEEEEEEvNT_6ParamsE:
        /* <DEDUP_REMOVED lines=45> */
.L_x_2407:
        /* <DEDUP_REMOVED lines=22> */
.L_x_2408:
        /* <DEDUP_REMOVED lines=18> */
.L_x_2409:
        /* <DEDUP_REMOVED lines=22> */
.L_x_2410:
        /* <DEDUP_REMOVED lines=23> */
.L_x_2411:
        /* <DEDUP_REMOVED lines=8> */
.L_x_2413:
        /* <DEDUP_REMOVED lines=22> */
[-C--:B------:R-:W-:Y:S02]  /*0a00*/  LEA.HI R0, R3, R174.reuse, RZ, 0x4 ;  /* 0x000000ae03007211 */ /* 0x080fe400078f20ff */
[----:B------:R-:W-:Y:S02]  /*0a10*/  LOP3.LUT R165, R5, 0xffffff80, RZ, 0xc0, !PT ;  /* 0xffffff8005a57812 */ /* 0x000fe400078ec0ff */
[----:B------:R-:W-:Y:S02]  /*0a20*/  SHF.R.S32.HI R9, RZ, 0x4, R0 ;  /* 0x00000004ff097819 */ /* 0x000fe40000011400 */
[----:B------:R-:W-:Y:S01]  /*0a30*/  LEA.HI R2, R3, R174, RZ, 0x5 ;  /* 0x000000ae03027211 */ /* 0x000fe200078f28ff */
[----:B------:R-:W-:Y:S01]  /*0a40*/  IMAD.IADD R165, R174, 0x1, -R165 ;  /* 0x00000001aea57824 */ /* 0x000fe200078e0aa5 */
[----:B------:R-:W-:-:S02]  /*0a50*/  LOP3.LUT R7, R0, 0x3fffff0, RZ, 0xc0, !PT ;  /* 0x03fffff000077812 */ /* 0x000fc400078ec0ff */
[----:B------:R-:W-:Y:S01]  /*0a60*/  LEA.HI R0, R0, R9, RZ, 0x1 ;  /* 0x0000000900007211 */ /* 0x000fe200078f08ff */
[----:B------:R-:W-:Y:S01]  /*0a70*/  IMAD.SHL.U32 R2, R2, 0x20, RZ ;  /* 0x0000002002027824 */ /* 0x000fe200078e00ff */
[----:B------:R-:W-:Y:S02]  /*0a80*/  SHF.R.S32.HI R4, RZ, 0x1f, R165 ;  /* 0x0000001fff047819 */ /* 0x000fe400000114a5 */
[----:B------:R-:W-:Y:S02]  /*0a90*/  LOP3.LUT R0, R0, 0x1ffffffe, RZ, 0xc0, !PT ;  /* 0x1ffffffe00007812 */ /* 0x000fe400078ec0ff */
[----:B------:R-:W-:Y:S02]  /*0aa0*/  LEA.HI R6, R4, R165, RZ, 0x2 ;  /* 0x000000a504067211 */ /* 0x000fe400078f10ff */
[----:B------:R-:W-:Y:S01]  /*0ab0*/  LEA.HI R10, R3, R174, RZ, 0x2 ;  /* 0x000000ae030a7211 */ /* 0x000fe200078f10ff */
[----:B------:R-:W-:Y:S01]  /*0ac0*/  IMAD.IADD R0, R9, 0x1, -R0 ;  /* 0x0000000109007824 */ /* 0x000fe200078e0a00 */
[----:B------:R-:W-:-:S02]  /*0ad0*/  SHF.R.S32.HI R8, RZ, 0x2, R6 ;  /* 0x00000002ff087819 */ /* 0x000fc40000011406 */
[----:B------:R-:W-:Y:S02]  /*0ae0*/  SHF.R.S32.HI R11, RZ, 0x1f, R6 ;  /* 0x0000001fff0b7819 */ /* 0x000fe40000011406 */
[----:B------:R-:W-:Y:S02]  /*0af0*/  SHF.R.S32.HI R166, RZ, 0x7, R5 ;  /* 0x00000007ffa67819 */ /* 0x000fe40000011405 */
[----:B------:R-:W-:Y:S02]  /*0b00*/  LOP3.LUT R2, R2, 0xfffffc00, RZ, 0xc0, !PT ;  /* 0xfffffc0002027812 */ /* 0x000fe400078ec0ff */
[----:B------:R-:W-:Y:S02]  /*0b10*/  IADD3 R7, R174, -R7, RZ ;  /* 0x80000007ae077210 */ /* 0x000fe40007ffe0ff */
[----:B------:R-:W-:Y:S02]  /*0b20*/  LEA.HI R11, R11, R8, RZ, 0x3 ;  /* 0x000000080b0b7211 */ /* 0x000fe400078f18ff */
[----:B------:R-:W-:Y:S01]  /*0b30*/  LOP3.LUT R9, R10, 0xfffffffc, RZ, 0xc0, !PT ;  /* 0xfffffffc0a097812 */ /* 0x000fe200078ec0ff */
[----:B------:R-:W-:Y:S01]  /*0b40*/  IMAD R7, R7, 0x40, R2 ;  /* 0x0000004007077824 */ /* 0x000fe200078e0202 */
[----:B------:R-:W-:-:S02]  /*0b50*/  LEA.HI R5, R5, R166, RZ, 0x1 ;  /* 0x000000a605057211 */ /* 0x000fc400078f08ff */
[----:B------:R-:W-:Y:S01]  /*0b60*/  LEA.HI R3, R3, R174, RZ, 0x3 ;  /* 0x000000ae03037211 */ /* 0x000fe200078f18ff */
[----:B------:R-:W-:Y:S01]  /*0b70*/  IMAD.IADD R2, R174, 0x1, -R9 ;  /* 0x00000001ae027824 */ /* 0x000fe200078e0a09 */
[----:B------:R-:W-:Y:S01]  /*0b80*/  LOP3.LUT R11, R11, 0xfffffff8, RZ, 0xc0, !PT ;  /* 0xfffffff80b0b7812 */ /* 0x000fe200078ec0ff */
[----:B------:R-:W-:Y:S01]  /*0b90*/  IMAD R168, R0, 0x8, R7 ;  /* 0x0000000800a87824 */ /* 0x000fe200078e0207 */
[----:B------:R-:W-:Y:S02]  /*0ba0*/  LEA.HI R4, R4, R165, RZ, 0x5 ;  /* 0x000000a504047211 */ /* 0x000fe400078f28ff */
[----:B------:R-:W-:Y:S01]  /*0bb0*/  LOP3.LUT R9, R5, 0x3fffffe, RZ, 0xc0, !PT ;  /* 0x03fffffe05097812 */ /* 0x000fe200078ec0ff */
[----:B------:R-:W-:Y:S01]  /*0bc0*/  IMAD.IADD R11, R8, 0x1, -R11 ;  /* 0x00000001080b7824 */ /* 0x000fe200078e0a0b */
[----:B------:R-:W-:Y:S02]  /*0bd0*/  LOP3.LUT R5, R3, 0xfffffff8, RZ, 0xc0, !PT ;  /* 0xfffffff803057812 */ /* 0x000fe400078ec0ff */
[----:B------:R-:W-:Y:S01]  /*0be0*/  SHF.R.S32.HI R4, RZ, 0x5, R4 ;  /* 0x00000005ff047819 */ /* 0x000fe20000011404 */
[----:B------:R-:W-:Y:S01]  /*0bf0*/  IMAD.IADD R9, R166, 0x1, -R9 ;  /* 0x00000001a6097824 */ /* 0x000fe200078e0a09 */
[----:B------:R-:W-:Y:S01]  /*0c00*/  LEA.HI R8, R2, R2, RZ, 0x1 ;  /* 0x0000000202087211 */ /* 0x000fe200078f08ff */
[----:B------:R-:W-:Y:S01]  /*0c10*/  IMAD.IADD R160, R174, 0x1, -R5 ;  /* 0x00000001aea07824 */ /* 0x000fe200078e0a05 */
[----:B------:R-:W-:-:S02]  /*0c20*/  LEA R4, R4, R11, 0x4 ;  /* 0x0000000b04047211 */ /* 0x000fc400078e20ff */
[----:B------:R-:W-:Y:S01]  /*0c30*/  LOP3.LUT R11, R8, 0x1ffffffe, RZ, 0xc0, !PT ;  /* 0x1ffffffe080b7812 */ /* 0x000fe200078ec0ff */
[----:B------:R-:W-:Y:S01]  /*0c40*/  IMAD.SHL.U32 R17, R160, 0x8, RZ ;  /* 0x00000008a0117824 */ /* 0x000fe200078e00ff */
[----:B------:R-:W-:Y:S02]  /*0c50*/  LOP3.LUT R18, R6, 0x7ffffffc, RZ, 0xc0, !PT ;  /* 0x7ffffffc06127812 */ /* 0x000fe400078ec0ff */
[----:B------:R-:W-:Y:S01]  /*0c60*/  LEA R167, R9, R4, 0x6 ;  /* 0x0000000409a77211 */ /* 0x000fe200078e30ff */
[----:B------:R-:W-:Y:S01]  /*0c70*/  IMAD.IADD R2, R2, 0x1, -R11 ;  /* 0x0000000102027824 */ /* 0x000fe200078e0a0b */
[----:B------:R-:W-:Y:S01]  /*0c80*/  SHF.R.S32.HI R163, RZ, 0x3, R3 ;  /* 0x00000003ffa37819 */ /* 0x000fe20000011403 */
[----:B------:R-:W-:Y:S01]  /*0c90*/  VIADD R23, R17, 0x40 ;  /* 0x0000004011177836 */ /* 0x000fe20000000000 */
[----:B------:R-:W-:Y:S01]  /*0ca0*/  SHF.R.S32.HI R173, RZ, 0x1f, R17 ;  /* 0x0000001fffad7819 */ /* 0x000fe20000011411 */
[----:B------:R-:W-:Y:S01]  /*0cb0*/  IMAD.IADD R18, R165, 0x1, -R18 ;  /* 0x00000001a5127824 */ /* 0x000fe200078e0a12 */
[----:B------:R-:W-:-:S02]  /*0cc0*/  LEA R19, R2, R167, 0x3 ;  /* 0x000000a702137211 */ /* 0x000fc400078e18ff */
[----:B------:R-:W-:-:S07]  /*0cd0*/  SHF.R.S32.HI R169, RZ, 0x1f, R23 ;  /* 0x0000001fffa97819 */ /* 0x000fce0000011417 */
.L_x_2473:
[----:B0---4-:R-:W0:Y:S01]  /*0ce0*/  LDC.64 R2, c[0x0][0xc88] ;  /* 0x00032200ff027b82 */ /* 0x011e220000000a00 */
[----:B------:R-:W-:Y:S01]  /*0cf0*/  ULDC.64 UR4, c[0x0][0xa28] ;  /* 0x00028a0000047ab9 */ /* 0x000fe20000000a00 */
[----:B------:R-:W-:Y:S01]  /*0d00*/  ULDC.64 UR6, c[0x0][0xa18] ;  /* 0x0002860000067ab9 */ /* 0x000fe20000000a00 */
[----:B------:R-:W-:Y:S01]  /*0d10*/  IMAD.MOV.U32 R0, RZ, RZ, RZ ;  /* 0x000000ffff007224 */ /* 0x000fe200078e00ff */
[----:B------:R-:W-:Y:S01]  /*0d20*/  ULDC.64 UR8, c[0x0][0xa20] ;  /* 0x0002880000087ab9 */ /* 0x000fe20000000a00 */
[----:B0-----:R-:W-:-:S05]  /*0d30*/  IMAD.WIDE R2, R47, 0x4, R2 ;  /* 0x000000042f027825 */ /* 0x001fca00078e0202 */
[----:B--2---:R-:W2:Y:S01]  /*0d40*/  LDG.E R22, desc[UR36][R2.64] ;  /* 0x0000002402167981 */ /* 0x004ea2000c1e1900 */
[----:B------:R-:W-:Y:S02]  /*0d50*/  ISETP.NE.U32.AND P0, PT, RZ, UR4, PT ;  /* 0x00000004ff007c0c */ /* 0x000fe4000bf05070 */
[----:B------:R-:W-:Y:S02]  /*0d60*/  ISETP.NE.U32.AND P1, PT, RZ, UR6, PT ;  /* 0x00000006ff007c0c */ /* 0x000fe4000bf25070 */
[----:B------:R-:W-:Y:S02]  /*0d70*/  ISETP.NE.AND.EX P0, PT, RZ, UR5, PT, P0 ;  /* 0x00000005ff007c0c */ /* 0x000fe4000bf05300 */
[----:B------:R-:W-:Y:S02]  /*0d80*/  ISETP.NE.AND.EX P1, PT, RZ, UR7, PT, P1 ;  /* 0x00000007ff007c0c */ /* 0x000fe4000bf25310 */
[----:B--2---:R-:W-:-:S09]  /*0d90*/  SHF.R.S32.HI R162, RZ, 0x1f, R22 ;  /* 0x0000001fffa27819 */ /* 0x004fd20000011416 */
[----:B---3--:R-:W-:-:S04]  /*0da0*/  @P0 LEA R4, P2, R22, UR4, 0x2 ;  /* 0x0000000416040c11 */ /* 0x008fc8000f8410ff */
[C---:B------:R-:W-:Y:S01]  /*0db0*/  @P0 LEA.HI.X R5, R22.reuse, UR5, R162, 0x2, P2 ;  /* 0x0000000516050c11 */ /* 0x040fe200090f14a2 */
[----:B------:R-:W-:Y:S01]  /*0dc0*/  ULDC.64 UR4, c[0x0][0x418] ;  /* 0x0001060000047ab9 */ /* 0x000fe20000000a00 */
[----:B------:R-:W-:-:S03]  /*0dd0*/  @P1 LEA R170, P2, R22, UR6, 0x2 ;  /* 0x0000000616aa1c11 */ /* 0x000fc6000f8410ff */
[----:B------:R0:W5:Y:S01]  /*0de0*/  @P0 LDG.E R0, desc[UR36][R4.64] ;  /* 0x0000002404000981 */ /* 0x000162000c1e1900 */
[----:B------:R-:W-:-:S05]  /*0df0*/  @P1 LEA.HI.X R171, R22, UR7, R162, 0x2, P2 ;  /* 0x0000000716ab1c11 */ /* 0x000fca00090f14a2 */
[----:B------:R0:W5:Y:S01]  /*0e00*/  @P1 LDG.E R170, desc[UR36][R170.64] ;  /* 0x00000024aaaa1981 */ /* 0x000162000c1e1900 */
[----:B------:R-:W-:Y:S01]  /*0e10*/  UISETP.NE.U32.AND UP0, UPT, UR4, URZ, UPT ;  /* 0x0000003f0400728c */ /* 0x000fe2000bf05070 */
[----:B------:R-:W-:Y:S02]  /*0e20*/  ISETP.NE.U32.AND P2, PT, RZ, UR8, PT ;  /* 0x00000008ff007c0c */ /* 0x000fe4000bf45070 */
        /* <DEDUP_REMOVED lines=17> */
.L_x_2414:
[----:B------:R-:W-:Y:S02]  /*0f40*/  IMAD.U32 R171, RZ, RZ, UR4 ;  /* 0x00000004ffab7e24 */ /* 0x000fe4000f8e00ff */
[----:B------:R-:W-:Y:S01]  /*0f50*/  IMAD.MOV.U32 R161, RZ, RZ, R46 ;  /* 0x000000ffffa17224 */ /* 0x000fe200078e002e */
[----:B------:R-:W-:Y:S06]  /*0f60*/  @!P2 BRA `(.L_x_2415) ;  /* 0x000000000010a947 */ /* 0x000fec0003800000 */
[----:B------:R-:W-:-:S04]  /*0f70*/  LEA R2, P0, R22, UR8, 0x2 ;  /* 0x0000000816027c11 */ /* 0x000fc8000f8010ff */
[----:B------:R-:W-:-:S05]  /*0f80*/  LEA.HI.X R3, R22, UR9, R162, 0x2, P0 ;  /* 0x0000000916037c11 */ /* 0x000fca00080f14a2 */
[----:B------:R1:W5:Y:S01]  /*0f90*/  LDG.E R171, desc[UR36][R2.64] ;  /* 0x0000002402ab7981 */ /* 0x000362000c1e1900 */
[----:B------:R-:W-:Y:S05]  /*0fa0*/  BRA `(.L_x_2416) ;  /* 0x0000000000247947 */ /* 0x000fea0003800000 */
.L_x_2415:
        /* <DEDUP_REMOVED lines=9> */
.L_x_2416:
[----:B------:R-:W2:Y:S01]  /*1040*/  LDC R172, c[0x0][0x448] ;  /* 0x00011200ffac7b82 */ /* 0x000ea20000000800 */
[----:B------:R-:W-:Y:S01]  /*1050*/  IMAD.SHL.U32 R16, R45, 0x80, RZ ;  /* 0x000000802d107824 */ /* 0x000fe200078e00ff */
[----:B------:R-:W-:Y:S01]  /*1060*/  CS2R R86, SRZ ;  /* 0x0000000000567805 */ /* 0x000fe2000001ff00 */
[----:B-----5:R-:W-:Y:S01]  /*1070*/  IMAD.IADD R171, R171, 0x1, -R0 ;  /* 0x00000001abab7824 */ /* 0x020fe200078e0a00 */
[----:B------:R-:W-:Y:S01]  /*1080*/  CS2R R84, SRZ ;  /* 0x0000000000547805 */ /* 0x000fe2000001ff00 */
[----:B-1----:R-:W-:Y:S01]  /*1090*/  VIADD R2, R16, 0x7f ;  /* 0x0000007f10027836 */ /* 0x002fe20000000000 */
[----:B------:R-:W-:Y:S02]  /*10a0*/  CS2R R82, SRZ ;  /* 0x0000000000527805 */ /* 0x000fe4000001ff00 */
[----:B------:R-:W-:Y:S02]  /*10b0*/  CS2R R80, SRZ ;  /* 0x0000000000507805 */ /* 0x000fe4000001ff00 */
[----:B------:R-:W-:-:S02]  /*10c0*/  CS2R R78, SRZ ;  /* 0x00000000004e7805 */ /* 0x000fc4000001ff00 */
[----:B------:R-:W-:Y:S02]  /*10d0*/  CS2R R76, SRZ ;  /* 0x00000000004c7805 */ /* 0x000fe4000001ff00 */
[----:B------:R-:W-:Y:S01]  /*10e0*/  CS2R R74, SRZ ;  /* 0x00000000004a7805 */ /* 0x000fe2000001ff00 */
[----:B------:R-:W-:Y:S01]  /*10f0*/  IMAD.MOV.U32 R73, RZ, RZ, RZ ;  /* 0x000000ffff497224 */ /* 0x000fe200078e00ff */
        /* <DEDUP_REMOVED lines=12> */
[----:B--2---:R-:W-:Y:S02]  /*11c0*/  ISETP.NE.AND P0, PT, R172, 0x1, PT ;  /* 0x00000001ac00780c */ /* 0x004fe40003f05270 */
        /* <DEDUP_REMOVED lines=11> */
[----:B------:R-:W-:Y:S01]  /*1280*/  MOV R10, RZ ;  /* 0x000000ff000a7202 */ /* 0x000fe20000000f00 */
[----:B------:R-:W1:Y:S01]  /*1290*/  @P0 LDC R3, c[0x0][0x44c] ;  /* 0x00011300ff030b82 */ /* 0x000e620000000800 */
[----:B------:R-:W-:Y:S02]  /*12a0*/  IMAD.MOV.U32 R93, RZ, RZ, RZ ;  /* 0x000000ffff5d7224 */ /* 0x000fe400078e00ff */
[----:B------:R-:W-:Y:S02]  /*12b0*/  IMAD.MOV.U32 R12, RZ, RZ, RZ ;  /* 0x000000ffff0c7224 */ /* 0x000fe400078e00ff */
[----:B------:R-:W-:-:S03]  /*12c0*/  IMAD.MOV.U32 R95, RZ, RZ, RZ ;  /* 0x000000ffff5f7224 */ /* 0x000fc600078e00ff */
[----:B------:R-:W2:Y:S01]  /*12d0*/  @P0 LDC R5, c[0x0][0x450] ;  /* 0x00011400ff050b82 */ /* 0x000ea20000000800 */
[----:B-1----:R-:W-:Y:S01]  /*12e0*/  @P0 IMAD.HI.U32 R0, R2, R3, RZ ;  /* 0x0000000302000227 */ /* 0x002fe200078e00ff */
[----:B0-----:R-:W-:-:S04]  /*12f0*/  IADD3 R3, R171, 0x60, -R170 ;  /* 0x00000060ab037810 */ /* 0x001fc80007ffe8aa */
[----:B--2---:R-:W-:Y:S01]  /*1300*/  @P0 SHF.R.U32.HI R2, RZ, R5, R0 ;  /* 0x00000005ff020219 */ /* 0x004fe20000011600 */
[----:B------:R-:W-:Y:S01]  /*1310*/  VIADD R0, R171, 0x5f ;  /* 0x0000005fab007836 */ /* 0x000fe20000000000 */
[----:B------:R-:W-:Y:S02]  /*1320*/  PLOP3.LUT P0, PT, PT, PT, PT, 0x80, 0x0 ;  /* 0x000000000000781c */ /* 0x000fe40003f0f070 */
[----:B------:R-:W-:Y:S01]  /*1330*/  IADD3 R2, R3, R2, RZ ;  /* 0x0000000203027210 */ /* 0x000fe20007ffe0ff */
[----:B------:R-:W-:-:S04]  /*1340*/  IMAD.HI R0, R0, 0x2aaaaaab, RZ ;  /* 0x2aaaaaab00007827 */ /* 0x000fc800078e02ff */
[----:B------:R-:W-:Y:S01]  /*1350*/  IMAD.HI R2, R2, 0x2aaaaaab, RZ ;  /* 0x2aaaaaab02027827 */ /* 0x000fe200078e02ff */
[----:B------:R-:W-:-:S04]  /*1360*/  SHF.R.U32.HI R3, RZ, 0x1f, R0 ;  /* 0x0000001fff037819 */ /* 0x000fc80000011600 */
[----:B------:R-:W-:Y:S02]  /*1370*/  SHF.R.U32.HI R5, RZ, 0x1f, R2 ;  /* 0x0000001fff057819 */ /* 0x000fe40000011602 */
[----:B------:R-:W-:Y:S01]  /*1380*/  LEA.HI.SX32 R3, R0, R3, 0x1c ;  /* 0x0000000300037211 */ /* 0x000fe200078fe2ff */
[----:B------:R-:W-:Y:S01]  /*1390*/  IMAD.MOV.U32 R0, RZ, RZ, RZ ;  /* 0x000000ffff007224 */ /* 0x000fe200078e00ff */
[----:B------:R-:W-:Y:S01]  /*13a0*/  LEA.HI.SX32 R72, R2, R5, 0x1c ;  /* 0x0000000502487211 */ /* 0x000fe200078fe2ff */
[----:B------:R-:W-:-:S03]  /*13b0*/  IMAD.MOV.U32 R2, RZ, RZ, RZ ;  /* 0x000000ffff027224 */ /* 0x000fc600078e00ff */
[----:B------:R-:W-:-:S04]  /*13c0*/  VIMNMX R72, R3, R72, PT ;  /* 0x0000004803487248 */ /* 0x000fc80003fe0100 */
        /* <DEDUP_REMOVED lines=33> */
.L_x_2418:
        /* <DEDUP_REMOVED lines=8> */
.L_x_2560:
[----:B------:R-:W-:Y:S05]  /*1660*/  @!P0 BRA `(.L_x_2420) ;  /* 0x0000000000048947 */ /* 0x000fea0003800000 */
[----:B------:R-:W-:Y:S01]  /*1670*/  BPT.TRAP 0x1 ;  /* 0x000000040000795c */ /* 0x000fe20000300000 */
.L_x_2420:
[----:B0-----:R-:W-:Y:S01]  /*1680*/  IMAD.U32 R3, RZ, RZ, UR38 ;  /* 0x00000026ff037e24 */ /* 0x001fe2000f8e00ff */
[----:B------:R-:W-:-:S04]  /*1690*/  MOV R0, UR39 ;  /* 0x0000002700007c02 */ /* 0x000fc80008000f00 */
[----:B------:R-:W-:Y:S02]  /*16a0*/  LEA R0, R0, UR40, 0x3 ;  /* 0x0000002800007c11 */ /* 0x000fe4000f8e18ff */
[----:B------:R-:W-:-:S04]  /*16b0*/  SHF.L.U32 R3, R3, 0x1f, RZ ;  /* 0x0000001f03037819 */ /* 0x000fc800000006ff */
[----:B------:R0:W1:Y:S01]  /*16c0*/  SYNCS.PHASECHK.TRANS64.TRYWAIT P1, [R0+URZ+0x2a830], R3 ;  /* 0x02a83003000075a7 */ /* 0x000062000802017f */
[----:B------:R-:W-:Y:S05]  /*16d0*/  @!P0 BRA `(.L_x_2421) ;  /* 0x0000000000048947 */ /* 0x000fea0003800000 */
[----:B------:R-:W-:Y:S01]  /*16e0*/  BPT.TRAP 0x1 ;  /* 0x000000040000795c */ /* 0x000fe20000300000 */
.L_x_2421:
[----:B-1----:R-:W-:Y:S05]  /*16f0*/  @P1 BRA `(.L_x_2422) ;  /* 0x0000000000081947 */ /* 0x002fea0003800000 */
[----:B------:R-:W1:Y:S02]  /*1700*/  SYNCS.PHASECHK.TRANS64.TRYWAIT P1, [R0+URZ+0x2a830], R3 ;  /* 0x02a83003000075a7 */ /* 0x000e64000802017f */
[----:B-1----:R-:W-:Y:S05]  /*1710*/  @!P1 BRA `(.L_x_2423) ;  /* 0x000000f800149947 */ /* 0x002fea0003800000 */
.L_x_2422:
        /* <DEDUP_REMOVED lines=99> */
.L_x_2424:
[----:B------:R-:W-:Y:S01]  /*1d50*/  ISETP.NE.AND P4, PT, R172, 0x1, PT ;  /* 0x00000001ac00780c */ /* 0x000fe20003f85270 */
[----:B------:R-:W-:Y:S01]  /*1d60*/  IMAD.IADD R9, R19, 0x1, R16 ;  /* 0x0000000113097824 */ /* 0x000fe200078e0210 */
[----:B------:R-:W-:Y:S01]  /*1d70*/  ULDC UR4, c[0x0][0x9d8] ;  /* 0x0002760000047ab9 */ /* 0x000fe20000000800 */
[----:B------:R-:W-:Y:S02]  /*1d80*/  IMAD.MOV.U32 R15, RZ, RZ, -0x60 ;  /* 0xffffffa0ff0f7424 */ /* 0x000fe400078e00ff */
[----:B------:R-:W-:Y:S01]  /*1d90*/  FMUL.FTZ R26, R26, UR4 ;  /* 0x000000041a1a7c20 */ /* 0x000fe20008410000 */
[----:B------:R-:W-:Y:S01]  /*1da0*/  FMUL.FTZ R27, R27, UR4 ;  /* 0x000000041b1b7c20 */ /* 0x000fe20008410000 */
[----:B------:R-:W-:Y:S01]  /*1db0*/  FMUL.FTZ R30, R30, UR4 ;  /* 0x000000041e1e7c20 */ /* 0x000fe20008410000 */
[----:B------:R-:W-:Y:S02]  /*1dc0*/  IMAD R15, R72, R15, 0x61 ;  /* 0x00000061480f7424 */ /* 0x000fe400078e020f */
[----:B------:R-:W-:Y:S01]  /*1dd0*/  FMUL.FTZ R31, R31, UR4 ;  /* 0x000000041f1f7c20 */ /* 0x000fe20008410000 */
[----:B------:R-:W-:Y:S01]  /*1de0*/  FMUL.FTZ R34, R34, UR4 ;  /* 0x0000000422227c20 */ /* 0x000fe20008410000 */
[----:B------:R-:W0:Y:S01]  /*1df0*/  MUFU.TANH R26, R26 ;  /* 0x0000001a001a7308 */ /* 0x000e220000002400 */
[----:B------:R-:W-:-:S02]  /*1e00*/  IMAD R15, R18, -0x2, R15 ;  /* 0xfffffffe120f7824 */ /* 0x000fc400078e020f */
[----:B------:R-:W-:Y:S01]  /*1e10*/  FMUL.FTZ R35, R35, UR4 ;  /* 0x0000000423237c20 */ /* 0x000fe20008410000 */
[----:B------:R-:W1:Y:S01]  /*1e20*/  @P4 LDC R6, c[0x0][0x44c] ;  /* 0x00011300ff064b82 */ /* 0x000e620000000800 */
[----:B------:R-:W-:Y:S01]  /*1e30*/  FMUL.FTZ R36, R36, UR4 ;  /* 0x0000000424247c20 */ /* 0x000fe20008410000 */
[----:B------:R-:W-:Y:S01]  /*1e40*/  FMUL.FTZ R38, R38, UR4 ;  /* 0x0000000426267c20 */ /* 0x000fe20008410000 */
[----:B------:R-:W-:Y:S01]  /*1e50*/  IADD3 R12, -R170, R15, R171 ;  /* 0x0000000faa0c7210 */ /* 0x000fe20007ffe1ab */
[----:B------:R-:W-:Y:S01]  /*1e60*/  FMUL.FTZ R8, R25, UR4 ;  /* 0x0000000419087c20 */ /* 0x000fe20008410000 */
[----:B------:R-:W2:Y:S01]  /*1e70*/  MUFU.TANH R27, R27 ;  /* 0x0000001b001b7308 */ /* 0x000ea20000002400 */
[----:B------:R-:W-:Y:S01]  /*1e80*/  FMUL.FTZ R46, R46, UR4 ;  /* 0x000000042e2e7c20 */ /* 0x000fe20008410000 */
[----:B------:R-:W-:Y:S01]  /*1e90*/  FMUL.FTZ R39, R39, UR4 ;  /* 0x0000000427277c20 */ /* 0x000fe20008410000 */
[----:B------:R-:W3:Y:S01]  /*1ea0*/  @P4 LDC R13, c[0x0][0x450] ;  /* 0x00011400ff0d4b82 */ /* 0x000ee20000000800 */
[----:B------:R-:W-:Y:S01]  /*1eb0*/  FMUL.FTZ R50, R50, UR4 ;  /* 0x0000000432327c20 */ /* 0x000fe20008410000 */
[----:B------:R-:W-:Y:S01]  /*1ec0*/  FMUL.FTZ R42, R42, UR4 ;  /* 0x000000042a2a7c20 */ /* 0x000fe20008410000 */
[----:B------:R-:W-:Y:S01]  /*1ed0*/  FMUL.FTZ R54, R54, UR4 ;  /* 0x0000000436367c20 */ /* 0x000fe20008410000 */
[----:B------:R-:W-:Y:S01]  /*1ee0*/  FMUL.FTZ R43, R43, UR4 ;  /* 0x000000042b2b7c20 */ /* 0x000fe20008410000 */
[----:B------:R-:W4:Y:S01]  /*1ef0*/  MUFU.TANH R30, R30 ;  /* 0x0000001e001e7308 */ /* 0x000f220000002400 */
[----:B------:R-:W-:Y:S01]  /*1f00*/  FMUL.FTZ R47, R47, UR4 ;  /* 0x000000042f2f7c20 */ /* 0x000fe20008410000 */
[----:B------:R-:W-:Y:S01]  /*1f10*/  FMUL.FTZ R51, R51, UR4 ;  /* 0x0000000433337c20 */ /* 0x000fe20008410000 */
[----:B------:R-:W-:Y:S01]  /*1f20*/  FMUL.FTZ R55, R55, UR4 ;  /* 0x0000000437377c20 */ /* 0x000fe20008410000 */
[----:B------:R-:W-:Y:S01]  /*1f30*/  FMUL.FTZ R58, R58, UR4 ;  /* 0x000000043a3a7c20 */ /* 0x000fe20008410000 */
[----:B------:R-:W-:Y:S01]  /*1f40*/  FMUL.FTZ R59, R59, UR4 ;  /* 0x000000043b3b7c20 */ /* 0x000fe20008410000 */
[----:B------:R-:W-:Y:S01]  /*1f50*/  FMUL.FTZ R62, R62, UR4 ;  /* 0x000000043e3e7c20 */ /* 0x000fe20008410000 */
[----:B------:R-:W-:Y:S01]  /*1f60*/  FMUL.FTZ R63, R63, UR4 ;  /* 0x000000043f3f7c20 */ /* 0x000fe20008410000 */
[----:B------:R-:W5:Y:S01]  /*1f70*/  MUFU.TANH R31, R31 ;  /* 0x0000001f001f7308 */ /* 0x000f620000002400 */
[----:B------:R-:W-:Y:S01]  /*1f80*/  FMUL.FTZ R66, R66, UR4 ;  /* 0x0000000442427c20 */ /* 0x000fe20008410000 */
[----:B------:R-:W-:Y:S01]  /*1f90*/  FMUL.FTZ R67, R67, UR4 ;  /* 0x0000000443437c20 */ /* 0x000fe20008410000 */
[----:B-1----:R-:W-:-:S04]  /*1fa0*/  @P4 IMAD.HI.U32 R6, R9, R6, RZ ;  /* 0x0000000609064227 */ /* 0x002fc800078e00ff */
[----:B------:R-:W-:Y:S01]  /*1fb0*/  FMUL.FTZ R70, R70, UR4 ;  /* 0x0000000446467c20 */ /* 0x000fe20008410000 */
[----:B------:R-:W-:Y:S01]  /*1fc0*/  FMUL.FTZ R71, R71, UR4 ;  /* 0x0000000447477c20 */ /* 0x000fe20008410000 */
[----:B------:R-:W-:Y:S01]  /*1fd0*/  FMUL.FTZ R7, R24, UR4 ;  /* 0x0000000418077c20 */ /* 0x000fe20008410000 */
[----:B------:R-:W-:Y:S01]  /*1fe0*/  FMUL.FTZ R11, R28, UR4 ;  /* 0x000000041c0b7c20 */ /* 0x000fe20008410000 */
[----:B------:R-:W-:Y:S01]  /*1ff0*/  MUFU.TANH R34, R34 ;  /* 0x0000002200227308 */ /* 0x000fe20000002400 */
[----:B------:R-:W-:Y:S01]  /*2000*/  FMUL.FTZ R10, R29, UR4 ;  /* 0x000000041d0a7c20 */ /* 0x000fe20008410000 */
[----:B------:R-:W-:Y:S01]  /*2010*/  FMUL.FTZ R32, R32, UR4 ;  /* 0x0000000420207c20 */ /* 0x000fe20008410000 */
[----:B---3--:R-:W-:Y:S01]  /*2020*/  @P4 SHF.R.U32.HI R9, RZ, R13, R6 ;  /* 0x0000000dff094219 */ /* 0x008fe20000011606 */
[----:B------:R-:W-:Y:S02]  /*2030*/  IMAD R6, R72, -0x60, R171 ;  /* 0xffffffa048067824 */ /* 0x000fe400078e02ab */
[----:B------:R-:W-:Y:S01]  /*2040*/  FMUL.FTZ R33, R33, UR4 ;  /* 0x0000000421217c20 */ /* 0x000fe20008410000 */
[----:B------:R-:W-:Y:S01]  /*2050*/  FMUL.FTZ R37, R37, UR4 ;  /* 0x0000000425257c20 */ /* 0x000fe20008410000 */
[----:B------:R-:W-:Y:S01]  /*2060*/  FMUL.FTZ R40, R40, UR4 ;  /* 0x0000000428287c20 */ /* 0x000fe20008410000 */
[----:B------:R-:W1:Y:S01]  /*2070*/  SHFL.IDX PT, R14, R9, 0x1, 0x1c1f ;  /* 0x003c1f00090e7f89 */ /* 0x000e6200000e0000 */
[----:B------:R-:W-:Y:S01]  /*2080*/  VIADD R13, R6, 0x60 ;  /* 0x00000060060d7836 */ /* 0x000fe20000000000 */
[----:B------:R-:W3:Y:S01]  /*2090*/  MUFU.TANH R35, R35 ;  /* 0x0000002300237308 */ /* 0x000ee20000002400 */
[----:B------:R-:W-:Y:S01]  /*20a0*/  FMUL.FTZ R41, R41, UR4 ;  /* 0x0000000429297c20 */ /* 0x000fe20008410000 */
[----:B------:R-:W5:Y:S01]  /*20b0*/  SHFL.IDX PT, R9, R9, RZ, 0x1c1f ;  /* 0x001c1fff09097589 */ /* 0x000f6200000e0000 */
[----:B------:R-:W-:-:S02]  /*20c0*/  IMAD R13, R18, -0x2, R13 ;  /* 0xfffffffe120d7824 */ /* 0x000fc400078e020d */
        /* <DEDUP_REMOVED lines=14> */
[----:B------:R-:W-:Y:S01]  /*21b0*/  FMUL.FTZ R68, R68, UR4 ;  /* 0x0000000444447c20 */ /* 0x000fe20008410000 */
[----:B------:R-:W-:Y:S01]  /*21c0*/  FMUL.FTZ R69, R69, UR4 ;  /* 0x0000000445457c20 */ /* 0x000fe20008410000 */
[----:B------:R-:W-:Y:S01]  /*21d0*/  ULDC UR4, c[0x0][0x988] ;  /* 0x0002620000047ab9 */ /* 0x000fe20000000800 */
[----:B-1----:R-:W-:-:S03]  /*21e0*/  VIADDMNMX R14, R14, R12, R13, PT ;  /* 0x0000000c0e0e7246 */ /* 0x002fc6000380010d */
[----:B------:R4:W-:Y:S01]  /*21f0*/  MUFU.TANH R84, R46 ;  /* 0x0000002e00547308 */ /* 0x0009e20000002400 */
[C---:B------:R-:W-:Y:S02]  /*2200*/  ISETP.GT.AND P1, PT, R14.reuse, RZ, PT ;  /* 0x000000ff0e00720c */ /* 0x040fe40003f24270 */
[C---:B------:R-:W-:Y:S02]  /*2210*/  ISETP.GT.AND P2, PT, R14.reuse, 0x1, PT ;  /* 0x000000010e00780c */ /* 0x040fe40003f44270 */
[----:B------:R-:W-:Y:S02]  /*2220*/  ISETP.GT.AND P3, PT, R14, 0x8, PT ;  /* 0x000000080e00780c */ /* 0x000fe40003f64270 */
[----:B0-----:R-:W-:Y:S01]  /*2230*/  FSEL R36, R26, -INF , P1 ;  /* 0xff8000001a247808 */ /* 0x001fe20000800000 */
[----:B------:R-:W0:Y:S01]  /*2240*/  MUFU.TANH R39, R39 ;  /* 0x0000002700277308 */ /* 0x000e220000002400 */
[----:B--2---:R-:W-:Y:S02]  /*2250*/  FSEL R15, R27, -INF , P2 ;  /* 0xff8000001b0f7808 */ /* 0x004fe40001000000 */
[----:B------:R-:W-:-:S02]  /*2260*/  ISETP.GT.AND P1, PT, R14, 0x9, PT ;  /* 0x000000090e00780c */ /* 0x000fc40003f24270 */
[----:B----4-:R-:W-:Y:S02]  /*2270*/  FSEL R46, R30, -INF , P3 ;  /* 0xff8000001e2e7808 */ /* 0x010fe40001800000 */
[----:B------:R-:W-:Y:S01]  /*2280*/  FMNMX.FTZ R21, R36, R15, !PT ;  /* 0x0000000f24157209 */ /* 0x000fe20007810000 */
[----:B------:R1:W-:Y:S01]  /*2290*/  MUFU.TANH R88, R50 ;  /* 0x0000003200587308 */ /* 0x0003e20000002400 */
[----:B------:R-:W-:Y:S02]  /*22a0*/  ISETP.GT.AND P2, PT, R14, 0x10, PT ;  /* 0x000000100e00780c */ /* 0x000fe40003f44270 */
[----:B------:R-:W-:Y:S02]  /*22b0*/  FMNMX.FTZ R21, R46, R21, !PT ;  /* 0x000000152e157209 */ /* 0x000fe40007810000 */
[----:B-----5:R-:W-:Y:S01]  /*22c0*/  VIADDMNMX R12, R9, R12, R13, PT ;  /* 0x0000000c090c7246 */ /* 0x020fe2000380010d */
[----:B------:R-:W-:Y:S01]  /*22d0*/  IMAD.U32 R9, RZ, RZ, UR4 ;  /* 0x00000004ff097e24 */ /* 0x000fe2000f8e00ff */
[----:B------:R-:W-:Y:S01]  /*22e0*/  R2UR UR4, R0 ;  /* 0x00000000000472ca */ /* 0x000fe200000e0000 */
[----:B------:R-:W2:Y:S01]  /*22f0*/  MUFU.TANH R42, R42 ;  /* 0x0000002a002a7308 */ /* 0x000ea20000002400 */
[----:B-1----:R-:W-:-:S02]  /*2300*/  FSEL R50, R31, -INF , P1 ;  /* 0xff8000001f327808 */ /* 0x002fc40000800000 */
[----:B------:R-:W-:Y:S01]  /*2310*/  ISETP.GT.AND P1, PT, R14, 0x11, PT ;  /* 0x000000110e00780c */ /* 0x000fe20003f24270 */
[----:B------:R-:W1:Y:S01]  /*2320*/  @P4 LDC R31, c[0x0][0x44c] ;  /* 0x00011300ff1f4b82 */ /* 0x000e620000000800 */
[----:B------:R-:W-:Y:S02]  /*2330*/  FMNMX.FTZ R21, R50, R21, !PT ;  /* 0x0000001532157209 */ /* 0x000fe40007810000 */
[----:B---3--:R-:W-:Y:S01]  /*2340*/  FSEL R74, R35, -INF , P1 ;  /* 0xff800000234a7808 */ /* 0x008fe20000800000 */
[----:B------:R3:W-:Y:S01]  /*2350*/  MUFU.TANH R92, R54 ;  /* 0x00000036005c7308 */ /* 0x0007e20000002400 */
[----:B------:R-:W-:Y:S02]  /*2360*/  ISETP.GT.AND P1, PT, R14, 0x19, PT ;  /* 0x000000190e00780c */ /* 0x000fe40003f24270 */
[----:B------:R-:W-:Y:S01]  /*2370*/  ISETP.GT.AND P3, PT, R12, 0x8, PT ;  /* 0x000000080c00780c */ /* 0x000fe20003f64270 */
[----:B------:R-:W4:Y:S01]  /*2380*/  @P4 LDC R35, c[0x0][0x450] ;  /* 0x00011400ff234b82 */ /* 0x000f220000000800 */
[----:B0-----:R-:W-:Y:S01]  /*2390*/  FSEL R78, R39, -INF , P1 ;  /* 0xff800000274e7808 */ /* 0x001fe20000800000 */
[----:B------:R-:W-:Y:S01]  /*23a0*/  UIADD3 UR4, UR4, 0x2a840, URZ ;  /* 0x0002a84004047890 */ /* 0x000fe2000fffe03f */
[----:B------:R-:W-:Y:S01]  /*23b0*/  ISETP.GT.AND P1, PT, R14, 0x21, PT ;  /* 0x000000210e00780c */ /* 0x000fe20003f24270 */
[----:B------:R-:W0:Y:S01]  /*23c0*/  MUFU.TANH R43, R43 ;  /* 0x0000002b002b7308 */ /* 0x000e220000002400 */
[----:B---3--:R-:W-:Y:S01]  /*23d0*/  FSEL R54, R34, -INF , P2 ;  /* 0xff80000022367808 */ /* 0x008fe20001000000 */
[----:B------:R-:W-:Y:S01]  /*23e0*/  UPRMT UR4, UR42, 0x654, UR4 ;  /* 0x000006542a047896 */ /* 0x000fe20008000004 */
[----:B------:R-:W-:-:S02]  /*23f0*/  ISETP.GT.AND P2, PT, R14, 0x18, PT ;  /* 0x000000180e00780c */ /* 0x000fc40003f44270 */
[----:B------:R-:W-:Y:S02]  /*2400*/  FMNMX.FTZ R21, R54, R21, !PT ;  /* 0x0000001536157209 */ /* 0x000fe40007810000 */
[----:B------:R-:W-:Y:S01]  /*2410*/  FSEL R76, R38, -INF , P2 ;  /* 0xff800000264c7808 */ /* 0x000fe20001000000 */
[----:B------:R-:W3:Y:S01]  /*2420*/  MUFU.TANH R47, R47 ;  /* 0x0000002f002f7308 */ /* 0x000ee20000002400 */
[----:B------:R-:W-:Y:S02]  /*2430*/  FMNMX.FTZ R21, R74, R21, !PT ;  /* 0x000000154a157209 */ /* 0x000fe40007810000 */
[----:B------:R-:W-:Y:S01]  /*2440*/  ISETP.GT.AND P2, PT, R14, 0x20, PT ;  /* 0x000000200e00780c */ /* 0x000fe20003f44270 */
[----:B------:R-:W-:Y:S01]  /*2450*/  SYNCS.ARRIVE.TRANS64.RED.A1T0 RZ, [UR4], RZ ;  /* 0x000000ffffff79a7 */ /* 0x000fe20008100404 */
[----:B------:R-:W-:Y:S02]  /*2460*/  FMNMX.FTZ R21, R76, R21, !PT ;  /* 0x000000154c157209 */ /* 0x000fe40007810000 */
[----:B--2---:R-:W-:Y:S01]  /*2470*/  FSEL R80, R42, -INF , P2 ;  /* 0xff8000002a507808 */ /* 0x004fe20001000000 */
[----:B------:R-:W2:Y:S01]  /*2480*/  MUFU.TANH R51, R51 ;  /* 0x0000003300337308 */ /* 0x000ea20000002400 */
[----:B------:R-:W-:-:S02]  /*2490*/  FMNMX.FTZ R21, R78, R21, !PT ;  /* 0x000000154e157209 */ /* 0x000fc40007810000 */
[----:B------:R-:W-:Y:S02]  /*24a0*/  ISETP.GT.AND P2, PT, R14, 0x28, PT ;  /* 0x000000280e00780c */ /* 0x000fe40003f44270 */
[----:B0-----:R-:W-:Y:S02]  /*24b0*/  FSEL R82, R43, -INF , P1 ;  /* 0xff8000002b527808 */ /* 0x001fe40000800000 */
[----:B------:R-:W-:Y:S01]  /*24c0*/  FMNMX.FTZ R21, R80, R21, !PT ;  /* 0x0000001550157209 */ /* 0x000fe20007810000 */
[----:B------:R-:W0:Y:S01]  /*24d0*/  MUFU.TANH R55, R55 ;  /* 0x0000003700377308 */ /* 0x000e220000002400 */
[----:B------:R-:W-:Y:S02]  /*24e0*/  ISETP.GT.AND P1, PT, R14, 0x29, PT ;  /* 0x000000290e00780c */ /* 0x000fe40003f24270 */
[----:B------:R-:W-:Y:S02]  /*24f0*/  FSEL R84, R84, -INF , P2 ;  /* 0xff80000054547808 */ /* 0x000fe40001000000 */
[----:B------:R-:W-:-:S02]  /*2500*/  FMNMX.FTZ R21, R82, R21, !PT ;  /* 0x0000001552157209 */ /* 0x000fc40007810000 */
[----:B------:R-:W-:Y:S01]  /*2510*/  ISETP.GT.AND P2, PT, R14, 0x30, PT ;  /* 0x000000300e00780c */ /* 0x000fe20003f44270 */
[----:B------:R-:W-:Y:S01]  /*2520*/  MUFU.TANH R58, R58 ;  /* 0x0000003a003a7308 */ /* 0x000fe20000002400 */
[----:B---3--:R-:W-:Y:S02]  /*2530*/  FSEL R86, R47, -INF , P1 ;  /* 0xff8000002f567808 */ /* 0x008fe40000800000 */
[----:B------:R-:W-:Y:S02]  /*2540*/  FMNMX.FTZ R21, R84, R21, !PT ;  /* 0x0000001554157209 */ /* 0x000fe40007810000 */
[----:B------:R-:W-:Y:S02]  /*2550*/  ISETP.GT.AND P1, PT, R14, 0x31, PT ;  /* 0x000000310e00780c */ /* 0x000fe40003f24270 */
[----:B------:R-:W-:Y:S01]  /*2560*/  FSEL R88, R88, -INF , P2 ;  /* 0xff80000058587808 */ /* 0x000fe20001000000 */
[----:B------:R-:W3:Y:S01]  /*2570*/  MUFU.TANH R59, R59 ;  /* 0x0000003b003b7308 */ /* 0x000ee20000002400 */
[----:B------:R-:W-:-:S02]  /*2580*/  FMNMX.FTZ R21, R86, R21, !PT ;  /* 0x0000001556157209 */ /* 0x000fc40007810000 */
[----:B------:R-:W-:Y:S02]  /*2590*/  ISETP.GT.AND P2, PT, R14, 0x38, PT ;  /* 0x000000380e00780c */ /* 0x000fe40003f44270 */
[----:B--2---:R-:W-:Y:S02]  /*25a0*/  FSEL R90, R51, -INF , P1 ;  /* 0xff800000335a7808 */ /* 0x004fe40000800000 */
[----:B------:R-:W-:Y:S01]  /*25b0*/  FMNMX.FTZ R21, R88, R21, !PT ;  /* 0x0000001558157209 */ /* 0x000fe20007810000 */
[----:B------:R-:W2:Y:S01]  /*25c0*/  MUFU.TANH R62, R62 ;  /* 0x0000003e003e7308 */ /* 0x000ea20000002400 */
[----:B------:R-:W-:Y:S02]  /*25d0*/  ISETP.GT.AND P1, PT, R14, 0x39, PT ;  /* 0x000000390e00780c */ /* 0x000fe40003f24270 */
[----:B------:R-:W-:Y:S02]  /*25e0*/  FSEL R92, R92, -INF , P2 ;  /* 0xff8000005c5c7808 */ /* 0x000fe40001000000 */
[----:B------:R-:W-:-:S02]  /*25f0*/  FMNMX.FTZ R21, R90, R21, !PT ;  /* 0x000000155a157209 */ /* 0x000fc40007810000 */
[----:B------:R-:W-:Y:S01]  /*2600*/  ISETP.GT.AND P2, PT, R14, 0x40, PT ;  /* 0x000000400e00780c */ /* 0x000fe20003f44270 */
[----:B------:R-:W5:Y:S01]  /*2610*/  MUFU.TANH R63, R63 ;  /* 0x0000003f003f7308 */ /* 0x000f620000002400 */
[----:B0-----:R-:W-:Y:S02]  /*2620*/  FSEL R94, R55, -INF , P1 ;  /* 0xff800000375e7808 */ /* 0x001fe40000800000 */
[----:B------:R-:W-:Y:S02]  /*2630*/  FMNMX.FTZ R21, R92, R21, !PT ;  /* 0x000000155c157209 */ /* 0x000fe40007810000 */
[----:B------:R-:W-:Y:S02]  /*2640*/  ISETP.GT.AND P1, PT, R14, 0x41, PT ;  /* 0x000000410e00780c */ /* 0x000fe40003f24270 */
[----:B------:R-:W-:Y:S01]  /*2650*/  FMNMX.FTZ R21, R94, R21, !PT ;  /* 0x000000155e157209 */ /* 0x000fe20007810000 */
[----:B------:R0:W1:Y:S01]  /*2660*/  MUFU.TANH R6, R66 ;  /* 0x0000004200067308 */ /* 0x0000620000002400 */
[----:B---3--:R-:W-:-:S02]  /*2670*/  FSEL R96, R59, -INF , P1 ;  /* 0xff8000003b607808 */ /* 0x008fc40000800000 */
[----:B------:R-:W-:-:S05]  /*2680*/  ISETP.GT.AND P1, PT, R14, 0x49, PT ;  /* 0x000000490e00780c */ /* 0x000fca0003f24270 */
[----:B------:R-:W3:Y:S01]  /*2690*/  MUFU.TANH R67, R67 ;  /* 0x0000004300437308 */ /* 0x000ee20000002400 */
[----:B0-----:R-:W-:Y:S02]  /*26a0*/  FSEL R66, R58, -INF , P2 ;  /* 0xff8000003a427808 */ /* 0x001fe40001000000 */
[----:B------:R-:W-:Y:S02]  /*26b0*/  ISETP.GT.AND P2, PT, R14, 0x48, PT ;  /* 0x000000480e00780c */ /* 0x000fe40003f44270 */
[----:B------:R-:W-:Y:S02]  /*26c0*/  FMNMX.FTZ R21, R66, R21, !PT ;  /* 0x0000001542157209 */ /* 0x000fe40007810000 */
[----:B--2---:R-:W-:Y:S01]  /*26d0*/  FSEL R98, R62, -INF , P2 ;  /* 0xff8000003e627808 */ /* 0x004fe20001000000 */
[----:B------:R1:W0:Y:S01]  /*26e0*/  MUFU.TANH R104, R70 ;  /* 0x0000004600687308 */ /* 0x0002220000002400 */
[----:B------:R-:W-:Y:S02]  /*26f0*/  FMNMX.FTZ R21, R96, R21, !PT ;  /* 0x0000001560157209 */ /* 0x000fe40007810000 */
[----:B------:R-:W-:-:S02]  /*2700*/  ISETP.GT.AND P2, PT, R14, 0x50, PT ;  /* 0x000000500e00780c */ /* 0x000fc40003f44270 */
[----:B-----5:R-:W-:Y:S02]  /*2710*/  FSEL R100, R63, -INF , P1 ;  /* 0xff8000003f647808 */ /* 0x020fe40000800000 */
[----:B------:R-:W-:Y:S01]  /*2720*/  FMNMX.FTZ R21, R98, R21, !PT ;  /* 0x0000001562157209 */ /* 0x000fe20007810000 */
[----:B------:R-:W2:Y:S01]  /*2730*/  MUFU.TANH R71, R71 ;  /* 0x0000004700477308 */ /* 0x000ea20000002400 */
[----:B------:R-:W-:Y:S02]  /*2740*/  ISETP.GT.AND P1, PT, R14, 0x51, PT ;  /* 0x000000510e00780c */ /* 0x000fe40003f24270 */
[----:B-1----:R-:W-:Y:S02]  /*2750*/  FSEL R70, R6, -INF , P2 ;  /* 0xff80000006467808 */ /* 0x002fe40001000000 */
[----:B------:R-:W-:Y:S02]  /*2760*/  FMNMX.FTZ R21, R100, R21, !PT ;  /* 0x0000001564157209 */ /* 0x000fe40007810000 */
[----:B------:R-:W-:Y:S01]  /*2770*/  ISETP.GT.AND P2, PT, R14, 0x58, PT ;  /* 0x000000580e00780c */ /* 0x000fe20003f44270 */
[----:B------:R-:W-:Y:S01]  /*2780*/  MUFU.TANH R7, R7 ;  /* 0x0000000700077308 */ /* 0x000fe20000002400 */
[----:B---3--:R-:W-:-:S02]  /*2790*/  FSEL R102, R67, -INF , P1 ;  /* 0xff80000043667808 */ /* 0x008fc40000800000 */
[----:B------:R-:W-:Y:S02]  /*27a0*/  FMNMX.FTZ R21, R70, R21, !PT ;  /* 0x0000001546157209 */ /* 0x000fe40007810000 */
[----:B------:R-:W-:Y:S02]  /*27b0*/  ISETP.GT.AND P1, PT, R14, 0x59, PT ;  /* 0x000000590e00780c */ /* 0x000fe40003f24270 */
[----:B0-----:R-:W-:Y:S01]  /*27c0*/  FSEL R104, R104, -INF , P2 ;  /* 0xff80000068687808 */ /* 0x001fe20001000000 */
[----:B------:R-:W0:Y:S01]  /*27d0*/  MUFU.TANH R8, R8 ;  /* 0x0000000800087308 */ /* 0x000e220000002400 */
[----:B------:R-:W-:Y:S02]  /*27e0*/  FMNMX.FTZ R21, R102, R21, !PT ;  /* 0x0000001566157209 */ /* 0x000fe40007810000 */
[----:B--2---:R-:W-:Y:S02]  /*27f0*/  FSEL R6, R71, -INF , P1 ;  /* 0xff80000047067808 */ /* 0x004fe40000800000 */
[----:B------:R-:W-:-:S02]  /*2800*/  FMNMX.FTZ R21, R104, R21, !PT ;  /* 0x0000001568157209 */ /* 0x000fc40007810000 */
[----:B------:R-:W-:Y:S01]  /*2810*/  ISETP.GT.AND P1, PT, R12, RZ, PT ;  /* 0x000000ff0c00720c */ /* 0x000fe20003f24270 */
[----:B------:R-:W1:Y:S01]  /*2820*/  MUFU.TANH R11, R11 ;  /* 0x0000000b000b7308 */ /* 0x000e620000002400 */
[----:B------:R-:W-:Y:S02]  /*2830*/  FMNMX.FTZ R21, R6, R21, !PT ;  /* 0x0000001506157209 */ /* 0x000fe40007810000 */
[----:B------:R-:W-:-:S03]  /*2840*/  ISETP.GT.AND P2, PT, R12, 0x1, PT ;  /* 0x000000010c00780c */ /* 0x000fc60003f44270 */
[----:B------:R-:W2:Y:S02]  /*2850*/  SHFL.BFLY PT, R14, R21, 0x2, 0x1f ;  /* 0x0c401f00150e7f89 */ /* 0x000ea400000e0000 */
[----:B------:R-:W-:Y:S01]  /*2860*/  MUFU.TANH R10, R10 ;  /* 0x0000000a000a7308 */ /* 0x000fe20000002400 */
[----:B0-----:R-:W-:Y:S02]  /*2870*/  FSEL R8, R8, -INF , P2 ;  /* 0xff80000008087808 */ /* 0x001fe40001000000 */
[----:B------:R-:W-:-:S05]  /*2880*/  ISETP.GT.AND P2, PT, R12, 0x10, PT ;  /* 0x000000100c00780c */ /* 0x000fca0003f44270 */
[----:B------:R0:W3:Y:S01]  /*2890*/  MUFU.TANH R28, R32 ;  /* 0x00000020001c7308 */ /* 0x0000e20000002400 */
[----:B-1----:R-:W-:Y:S02]  /*28a0*/  FSEL R24, R11, -INF , P3 ;  /* 0xff8000000b187808 */ /* 0x002fe40001800000 */
[----:B------:R-:W-:-:S05]  /*28b0*/  ISETP.GT.AND P3, PT, R12, 0x18, PT ;  /* 0x000000180c00780c */ /* 0x000fca0003f64270 */
[----:B------:R-:W1:Y:S01]  /*28c0*/  MUFU.TANH R33, R33 ;  /* 0x0000002100217308 */ /* 0x000e620000002400 */
[----:B0-----:R-:W-:Y:S02]  /*28d0*/  FSEL R32, R25, -INF , P3 ;  /* 0xff80000019207808 */ /* 0x001fe40001800000 */
[----:B--2---:R-:W-:-:S05]  /*28e0*/  FMNMX.FTZ R14, R21, R14, !PT ;  /* 0x0000000e150e7209 */ /* 0x004fca0007810000 */
[----:B------:R-:W0:Y:S01]  /*28f0*/  MUFU.TANH R37, R37 ;  /* 0x0000002500257308 */ /* 0x000e220000002400 */
[----:B---3--:R-:W-:Y:S01]  /*2900*/  FSEL R28, R28, -INF , P2 ;  /* 0xff8000001c1c7808 */ /* 0x008fe20001000000 */
[----:B------:R-:W2:Y:S06]  /*2910*/  SHFL.BFLY PT, R21, R14, 0x1, 0x1f ;  /* 0x0c201f000e157f89 */ /* 0x000eac00000e0000 */
[----:B------:R-:W3:Y:S08]  /*2920*/  MUFU.TANH R40, R40 ;  /* 0x0000002800287308 */ /* 0x000ef00000002400 */
[----:B------:R-:W5:Y:S08]  /*2930*/  MUFU.TANH R41, R41 ;  /* 0x0000002900297308 */ /* 0x000f700000002400 */
[----:B------:R-:W4:Y:S01]  /*2940*/  MUFU.TANH R44, R44 ;  /* 0x0000002c002c7308 */ /* 0x000f220000002400 */
[----:B--2---:R-:W-:-:S02]  /*2950*/  FMNMX.FTZ R20, R14, R21, !PT ;  /* 0x000000150e147209 */ /* 0x004fc40007810000 */
[----:B------:R-:W-:Y:S02]  /*2960*/  FSEL R14, R7, -INF , P1 ;  /* 0xff800000070e7808 */ /* 0x000fe40000800000 */
[----:B------:R-:W-:-:S03]  /*2970*/  ISETP.GT.AND P1, PT, R12, 0x9, PT ;  /* 0x000000090c00780c */ /* 0x000fc60003f24270 */
[----:B------:R-:W2:Y:S01]  /*2980*/  MUFU.TANH R42, R45 ;  /* 0x0000002d002a7308 */ /* 0x000ea20000002400 */
[----:B------:R-:W-:Y:S02]  /*2990*/  FMNMX.FTZ R7, R14, R8, !PT ;  /* 0x000000080e077209 */ /* 0x000fe40007810000 */
[----:B------:R-:W-:Y:S01]  /*29a0*/  FSEL R26, R10, -INF , P1 ;  /* 0xff8000000a1a7808 */ /* 0x000fe20000800000 */
[----:B------:R-:W-:Y:S01]  /*29b0*/  FMUL.FTZ R10, R20, R9 ;  /* 0x00000009140a7220 */ /* 0x000fe20000410000 */
[----:B------:R-:W-:Y:S02]  /*29c0*/  FMNMX.FTZ R7, R24, R7, !PT ;  /* 0x0000000718077209 */ /* 0x000fe40007810000 */
[----:B------:R-:W-:Y:S01]  /*29d0*/  ISETP.GT.AND P1, PT, R12, 0x11, PT ;  /* 0x000000110c00780c */ /* 0x000fe20003f24270 */
[----:B------:R-:W2:Y:S01]  /*29e0*/  MUFU.TANH R48, R48 ;  /* 0x0000003000307308 */ /* 0x000ea20000002400 */
[----:B------:R-:W-:Y:S02]  /*29f0*/  FMNMX.FTZ R7, R26, R7, !PT ;  /* 0x000000071a077209 */ /* 0x000fe40007810000 */
[----:B-1----:R-:W-:-:S02]  /*2a00*/  FSEL R30, R33, -INF , P1 ;  /* 0xff800000211e7808 */ /* 0x002fc40000800000 */
[----:B------:R-:W-:Y:S02]  /*2a10*/  FMNMX.FTZ R7, R28, R7, !PT ;  /* 0x000000071c077209 */ /* 0x000fe40007810000 */
[----:B------:R-:W-:Y:S01]  /*2a20*/  FSETP.NEU.FTZ.AND P2, PT, R20, -INF , PT ;  /* 0xff8000001400780b */ /* 0x000fe20003f5d000 */
[----:B------:R-:W1:Y:S01]  /*2a30*/  MUFU.TANH R49, R49 ;  /* 0x0000003100317308 */ /* 0x000e620000002400 */
[----:B------:R-:W-:Y:S02]  /*2a40*/  ISETP.GT.AND P1, PT, R12, 0x19, PT ;  /* 0x000000190c00780c */ /* 0x000fe40003f24270 */
[----:B------:R-:W-:Y:S02]  /*2a50*/  FMNMX.FTZ R7, R30, R7, !PT ;  /* 0x000000071e077209 */ /* 0x000fe40007810000 */
[----:B------:R-:W-:Y:S02]  /*2a60*/  FSEL R33, R10, RZ, P2 ;  /* 0x000000ff0a217208 */ /* 0x000fe40001000000 */
[----:B------:R-:W-:Y:S01]  /*2a70*/  ISETP.GT.AND P2, PT, R12, 0x20, PT ;  /* 0x000000200c00780c */ /* 0x000fe20003f44270 */
[----:B------:R-:W1:Y:S01]  /*2a80*/  MUFU.TANH R52, R52 ;  /* 0x0000003400347308 */ /* 0x000e620000002400 */
[----:B0-----:R-:W-:Y:S01]  /*2a90*/  FSEL R34, R37, -INF , P1 ;  /* 0xff80000025227808 */ /* 0x001fe20000800000 */
[--C-:B------:R-:W-:Y:S01]  /*2aa0*/  FFMA.FTZ R157, R36, R9, -R33.reuse ;  /* 0x00000009249d7223 */ /* 0x100fe20000010821 */
[----:B------:R-:W-:Y:S01]  /*2ab0*/  FMNMX.FTZ R7, R32, R7, !PT ;  /* 0x0000000720077209 */ /* 0x000fe20007810000 */
[-CC-:B------:R-:W-:Y:S01]  /*2ac0*/  FFMA.FTZ R10, R46, R9.reuse, -R33.reuse ;  /* 0x000000092e0a7223 */ /* 0x180fe20000010821 */
[----:B------:R-:W-:Y:S01]  /*2ad0*/  ISETP.GT.AND P1, PT, R12, 0x21, PT ;  /* 0x000000210c00780c */ /* 0x000fe20003f24270 */
[--C-:B------:R-:W-:Y:S01]  /*2ae0*/  FFMA.FTZ R11, R50, R9, -R33.reuse ;  /* 0x00000009320b7223 */ /* 0x100fe20000010821 */
[----:B---3--:R-:W-:Y:S01]  /*2af0*/  FSEL R36, R40, -INF , P2 ;  /* 0xff80000028247808 */ /* 0x008fe20001000000 */
[----:B------:R-:W0:Y:S01]  /*2b00*/  MUFU.TANH R53, R53 ;  /* 0x0000003500357308 */ /* 0x000e220000002400 */
[----:B------:R-:W-:Y:S01]  /*2b10*/  FMNMX.FTZ R7, R34, R7, !PT ;  /* 0x0000000722077209 */ /* 0x000fe20007810000 */
[-CC-:B------:R-:W-:Y:S01]  /*2b20*/  FFMA.FTZ R15, R15, R9.reuse, -R33.reuse ;  /* 0x000000090f0f7223 */ /* 0x180fe20000010821 */
[----:B------:R-:W-:Y:S01]  /*2b30*/  ISETP.GT.AND P2, PT, R12, 0x28, PT ;  /* 0x000000280c00780c */ /* 0x000fe20003f44270 */
[-CC-:B------:R-:W-:Y:S01]  /*2b40*/  FFMA.FTZ R74, R74, R9.reuse, -R33.reuse ;  /* 0x000000094a4a7223 */ /* 0x180fe20000010821 */
[----:B-----5:R-:W-:Y:S01]  /*2b50*/  FSEL R38, R41, -INF , P1 ;  /* 0xff80000029267808 */ /* 0x020fe20000800000 */
[--C-:B------:R-:W-:Y:S01]  /*2b60*/  FFMA.FTZ R76, R76, R9, -R33.reuse ;  /* 0x000000094c4c7223 */ /* 0x100fe20000010821 */
[----:B------:R-:W-:Y:S01]  /*2b70*/  FMNMX.FTZ R7, R36, R7, !PT ;  /* 0x0000000724077209 */ /* 0x000fe20007810000 */
[----:B------:R-:W3:Y:S01]  /*2b80*/  MUFU.TANH R56, R56 ;  /* 0x0000003800387308 */ /* 0x000ee20000002400 */
[----:B------:R-:W-:Y:S01]  /*2b90*/  ISETP.GT.AND P1, PT, R12, 0x29, PT ;  /* 0x000000290c00780c */ /* 0x000fe20003f24270 */
[-CC-:B------:R-:W-:Y:S01]  /*2ba0*/  FFMA.FTZ R78, R78, R9.reuse, -R33.reuse ;  /* 0x000000094e4e7223 */ /* 0x180fe20000010821 */
[----:B----4-:R-:W-:Y:S01]  /*2bb0*/  FSEL R40, R44, -INF , P2 ;  /* 0xff8000002c287808 */ /* 0x010fe20001000000 */
[--C-:B------:R-:W-:Y:S01]  /*2bc0*/  FFMA.FTZ R80, R80, R9, -R33.reuse ;  /* 0x0000000950507223 */ /* 0x100fe20000010821 */
[----:B------:R-:W-:Y:S01]  /*2bd0*/  FMNMX.FTZ R7, R38, R7, !PT ;  /* 0x0000000726077209 */ /* 0x000fe20007810000 */
[-CC-:B------:R-:W-:Y:S01]  /*2be0*/  FFMA.FTZ R82, R82, R9.reuse, -R33.reuse ;  /* 0x0000000952527223 */ /* 0x180fe20000010821 */
[----:B------:R-:W-:Y:S01]  /*2bf0*/  ISETP.GT.AND P2, PT, R12, 0x30, PT ;  /* 0x000000300c00780c */ /* 0x000fe20003f44270 */
[----:B------:R-:W-:Y:S01]  /*2c00*/  MUFU.TANH R57, R57 ;  /* 0x0000003900397308 */ /* 0x000fe20000002400 */
[----:B--2---:R-:W-:Y:S01]  /*2c10*/  FSEL R42, R42, -INF , P1 ;  /* 0xff8000002a2a7808 */ /* 0x004fe20000800000 */
[--C-:B------:R-:W-:Y:S01]  /*2c20*/  FFMA.FTZ R84, R84, R9, -R33.reuse ;  /* 0x0000000954547223 */ /* 0x100fe20000010821 */
[----:B------:R-:W-:Y:S01]  /*2c30*/  FMNMX.FTZ R7, R40, R7, !PT ;  /* 0x0000000728077209 */ /* 0x000fe20007810000 */
[-CC-:B------:R-:W-:Y:S01]  /*2c40*/  FFMA.FTZ R86, R86, R9.reuse, -R33.reuse ;  /* 0x0000000956567223 */ /* 0x180fe20000010821 */
[----:B------:R-:W-:Y:S01]  /*2c50*/  ISETP.GT.AND P1, PT, R12, 0x31, PT ;  /* 0x000000310c00780c */ /* 0x000fe20003f24270 */
[--C-:B------:R-:W-:Y:S01]  /*2c60*/  FFMA.FTZ R88, R88, R9, -R33.reuse ;  /* 0x0000000958587223 */ /* 0x100fe20000010821 */
[----:B------:R-:W-:Y:S01]  /*2c70*/  FSEL R44, R48, -INF , P2 ;  /* 0xff800000302c7808 */ /* 0x000fe20001000000 */
[----:B------:R-:W2:Y:S01]  /*2c80*/  MUFU.TANH R60, R60 ;  /* 0x0000003c003c7308 */ /* 0x000ea20000002400 */
[----:B------:R-:W-:Y:S01]  /*2c90*/  FMNMX.FTZ R7, R42, R7, !PT ;  /* 0x000000072a077209 */ /* 0x000fe20007810000 */
[-CC-:B------:R-:W-:Y:S01]  /*2ca0*/  FFMA.FTZ R90, R90, R9.reuse, -R33.reuse ;  /* 0x000000095a5a7223 */ /* 0x180fe20000010821 */
[----:B------:R-:W-:Y:S01]  /*2cb0*/  ISETP.GT.AND P2, PT, R12, 0x38, PT ;  /* 0x000000380c00780c */ /* 0x000fe20003f44270 */
[-CC-:B------:R-:W-:Y:S01]  /*2cc0*/  FFMA.FTZ R92, R92, R9.reuse, -R33.reuse ;  /* 0x000000095c5c7223 */ /* 0x180fe20000010821 */
[----:B-1----:R-:W-:Y:S01]  /*2cd0*/  FSEL R46, R49, -INF , P1 ;  /* 0xff800000312e7808 */ /* 0x002fe20000800000 */
[--C-:B------:R-:W-:Y:S01]  /*2ce0*/  FFMA.FTZ R94, R94, R9, -R33.reuse ;  /* 0x000000095e5e7223 */ /* 0x100fe20000010821 */
[----:B------:R-:W-:Y:S01]  /*2cf0*/  FMNMX.FTZ R7, R44, R7, !PT ;  /* 0x000000072c077209 */ /* 0x000fe20007810000 */
[----:B------:R-:W1:Y:S01]  /*2d00*/  MUFU.TANH R58, R61 ;  /* 0x0000003d003a7308 */ /* 0x000e620000002400 */
[----:B------:R-:W-:Y:S01]  /*2d10*/  ISETP.GT.AND P1, PT, R12, 0x39, PT ;  /* 0x000000390c00780c */ /* 0x000fe20003f24270 */
[-CC-:B------:R-:W-:Y:S01]  /*2d20*/  FFMA.FTZ R66, R66, R9.reuse, -R33.reuse ;  /* 0x0000000942427223 */ /* 0x180fe20000010821 */
[----:B------:R-:W-:Y:S01]  /*2d30*/  FSEL R48, R52, -INF , P2 ;  /* 0xff80000034307808 */ /* 0x000fe20001000000 */
[--C-:B------:R-:W-:Y:S01]  /*2d40*/  FFMA.FTZ R96, R96, R9, -R33.reuse ;  /* 0x0000000960607223 */ /* 0x100fe20000010821 */
[----:B------:R-:W-:Y:S01]  /*2d50*/  FMNMX.FTZ R7, R46, R7, !PT ;  /* 0x000000072e077209 */ /* 0x000fe20007810000 */
[-CC-:B------:R-:W-:Y:S01]  /*2d60*/  FFMA.FTZ R98, R98, R9.reuse, -R33.reuse ;  /* 0x0000000962627223 */ /* 0x180fe20000010821 */
[----:B------:R-:W-:Y:S01]  /*2d70*/  ISETP.GT.AND P2, PT, R12, 0x40, PT ;  /* 0x000000400c00780c */ /* 0x000fe20003f44270 */
[----:B------:R-:W4:Y:S01]  /*2d80*/  MUFU.TANH R64, R64 ;  /* 0x0000004000407308 */ /* 0x000f220000002400 */
[----:B0-----:R-:W-:Y:S01]  /*2d90*/  FSEL R50, R53, -INF , P1 ;  /* 0xff80000035327808 */ /* 0x001fe20000800000 */
[--C-:B------:R-:W-:Y:S01]  /*2da0*/  FFMA.FTZ R100, R100, R9, -R33.reuse ;  /* 0x0000000964647223 */ /* 0x100fe20000010821 */
[----:B------:R-:W-:Y:S01]  /*2db0*/  FMNMX.FTZ R7, R48, R7, !PT ;  /* 0x0000000730077209 */ /* 0x000fe20007810000 */
[-CC-:B------:R-:W-:Y:S01]  /*2dc0*/  FFMA.FTZ R70, R70, R9.reuse, -R33.reuse ;  /* 0x0000000946467223 */ /* 0x180fe20000010821 */
[----:B------:R-:W-:Y:S01]  /*2dd0*/  ISETP.GT.AND P1, PT, R12, 0x41, PT ;  /* 0x000000410c00780c */ /* 0x000fe20003f24270 */
[--C-:B------:R-:W-:Y:S01]  /*2de0*/  FFMA.FTZ R102, R102, R9, -R33.reuse ;  /* 0x0000000966667223 */ /* 0x100fe20000010821 */
[----:B---3--:R-:W-:Y:S01]  /*2df0*/  FSEL R52, R56, -INF , P2 ;  /* 0xff80000038347808 */ /* 0x008fe20001000000 */
[----:B------:R0:W-:Y:S01]  /*2e00*/  MUFU.EX2 R159, R10 ;  /* 0x0000000a009f7308 */ /* 0x0001e20000000800 */
[----:B------:R-:W-:Y:S01]  /*2e10*/  FMNMX.FTZ R7, R50, R7, !PT ;  /* 0x0000000732077209 */ /* 0x000fe20007810000 */
[-CC-:B------:R-:W-:Y:S01]  /*2e20*/  FFMA.FTZ R104, R104, R9.reuse, -R33.reuse ;  /* 0x0000000968687223 */ /* 0x180fe20000010821 */
[----:B------:R-:W-:Y:S01]  /*2e30*/  ISETP.GT.AND P2, PT, R12, 0x48, PT ;  /* 0x000000480c00780c */ /* 0x000fe20003f44270 */
[----:B------:R-:W-:Y:S01]  /*2e40*/  FFMA.FTZ R6, R6, R9, -R33 ;  /* 0x0000000906067223 */ /* 0x000fe20000010821 */
[----:B------:R-:W-:-:S02]  /*2e50*/  FMNMX.FTZ R7, R52, R7, !PT ;  /* 0x0000000734077209 */ /* 0x000fc40007810000 */
[----:B--2---:R-:W-:Y:S01]  /*2e60*/  FSEL R56, R60, -INF , P2 ;  /* 0xff8000003c387808 */ /* 0x004fe20001000000 */
[----:B------:R-:W2:Y:S01]  /*2e70*/  MUFU.TANH R62, R65 ;  /* 0x00000041003e7308 */ /* 0x000ea20000002400 */
[----:B0-----:R-:W-:Y:S01]  /*2e80*/  FFMA.FTZ R10, R54, R9, -R33 ;  /* 0x00000009360a7223 */ /* 0x001fe20000010821 */
[----:B------:R-:W-:Y:S02]  /*2e90*/  FSEL R54, R57, -INF , P1 ;  /* 0xff80000039367808 */ /* 0x000fe40000800000 */
[----:B------:R-:W-:Y:S02]  /*2ea0*/  ISETP.GT.AND P1, PT, R12, 0x49, PT ;  /* 0x000000490c00780c */ /* 0x000fe40003f24270 */
[----:B------:R-:W-:Y:S02]  /*2eb0*/  FMNMX.FTZ R7, R54, R7, !PT ;  /* 0x0000000736077209 */ /* 0x000fe40007810000 */
[----:B------:R-:W0:Y:S01]  /*2ec0*/  MUFU.TANH R13, R68 ;  /* 0x00000044000d7308 */ /* 0x000e220000002400 */
[----:B------:R-:W-:-:S02]  /*2ed0*/  ISETP.GT.AND P2, PT, R12, 0x50, PT ;  /* 0x000000500c00780c */ /* 0x000fc40003f44270 */
[----:B-1----:R-:W-:Y:S02]  /*2ee0*/  FSEL R58, R58, -INF , P1 ;  /* 0xff8000003a3a7808 */ /* 0x002fe40000800000 */
[----:B------:R-:W-:Y:S02]  /*2ef0*/  FMNMX.FTZ R7, R56, R7, !PT ;  /* 0x0000000738077209 */ /* 0x000fe40007810000 */
[----:B------:R-:W-:Y:S01]  /*2f00*/  ISETP.GT.AND P1, PT, R12, 0x51, PT ;  /* 0x000000510c00780c */ /* 0x000fe20003f24270 */
[----:B------:R-:W1:Y:S01]  /*2f10*/  MUFU.TANH R69, R69 ;  /* 0x0000004500457308 */ /* 0x000e620000002400 */
[----:B----4-:R-:W-:Y:S02]  /*2f20*/  FSEL R60, R64, -INF , P2 ;  /* 0xff800000403c7808 */ /* 0x010fe40001000000 */
[----:B------:R-:W-:Y:S02]  /*2f30*/  FMNMX.FTZ R7, R58, R7, !PT ;  /* 0x000000073a077209 */ /* 0x000fe40007810000 */
[----:B------:R-:W-:-:S02]  /*2f40*/  ISETP.GT.AND P2, PT, R12, 0x58, PT ;  /* 0x000000580c00780c */ /* 0x000fc40003f44270 */
[----:B--2---:R-:W-:Y:S01]  /*2f50*/  FSEL R62, R62, -INF , P1 ;  /* 0xff8000003e3e7808 */ /* 0x004fe20000800000 */
[----:B------:R2:W-:Y:S01]  /*2f60*/  MUFU.EX2 R153, R10 ;  /* 0x0000000a00997308 */ /* 0x0005e20000000800 */
[----:B------:R-:W-:Y:S02]  /*2f70*/  FMNMX.FTZ R7, R60, R7, !PT ;  /* 0x000000073c077209 */ /* 0x000fe40007810000 */
[----:B------:R-:W-:Y:S02]  /*2f80*/  ISETP.GT.AND P1, PT, R12, 0x59, PT ;  /* 0x000000590c00780c */ /* 0x000fe40003f24270 */
[----:B0-----:R-:W-:Y:S02]  /*2f90*/  FSEL R12, R13, -INF , P2 ;  /* 0xff8000000d0c7808 */ /* 0x001fe40001000000 */
[----:B------:R-:W-:Y:S01]  /*2fa0*/  FMNMX.FTZ R7, R62, R7, !PT ;  /* 0x000000073e077209 */ /* 0x000fe20007810000 */
[----:B------:R-:W-:Y:S01]  /*2fb0*/  MUFU.EX2 R106, R11 ;  /* 0x0000000b006a7308 */ /* 0x000fe20000000800 */
[----:B-1----:R-:W-:-:S02]  /*2fc0*/  FSEL R64, R69, -INF , P1 ;  /* 0xff80000045407808 */ /* 0x002fc40000800000 */
[----:B------:R-:W-:-:S04]  /*2fd0*/  FMNMX.FTZ R7, R12, R7, !PT ;  /* 0x000000070c077209 */ /* 0x000fc80007810000 */
[----:B------:R-:W-:Y:S01]  /*2fe0*/  FMNMX.FTZ R7, R64, R7, !PT ;  /* 0x0000000740077209 */ /* 0x000fe20007810000 */
[----:B------:R-:W-:Y:S04]  /*2ff0*/  MUFU.EX2 R157, R157 ;  /* 0x0000009d009d7308 */ /* 0x000fe80000000800 */
[----:B--2---:R-:W0:Y:S04]  /*3000*/  SHFL.BFLY PT, R10, R7, 0x2, 0x1f ;  /* 0x0c401f00070a7f89 */ /* 0x004e2800000e0000 */
[----:B------:R-:W1:Y:S08]  /*3010*/  MUFU.EX2 R68, R15 ;  /* 0x0000000f00447308 */ /* 0x000e700000000800 */
[----:B------:R-:W-:Y:S08]  /*3020*/  MUFU.EX2 R74, R74 ;  /* 0x0000004a004a7308 */ /* 0x000ff00000000800 */
[----:B------:R-:W-:Y:S01]  /*3030*/  MUFU.EX2 R76, R76 ;  /* 0x0000004c004c7308 */ /* 0x000fe20000000800 */
[----:B-1----:R-:W-:Y:S01]  /*3040*/  FADD.FTZ R0, R157, R68 ;  /* 0x000000449d007221 */ /* 0x002fe20000010000 */
[----:B------:R-:W-:-:S02]  /*3050*/  F2FP.F16.F32.PACK_AB R157, R68, R157 ;  /* 0x0000009d449d723e */ /* 0x000fc400000000ff */
[----:B------:R-:W-:Y:S02]  /*3060*/  CS2R R68, SRZ ;  /* 0x0000000000447805 */ /* 0x000fe4000001ff00 */
[----:B0-----:R-:W-:Y:S02]  /*3070*/  FMNMX.FTZ R11, R7, R10, !PT ;  /* 0x0000000a070b7209 */ /* 0x001fe40007810000 */
[----:B------:R0:W-:Y:S03]  /*3080*/  MUFU.EX2 R155, R78 ;  /* 0x0000004e009b7308 */ /* 0x0001e60000000800 */
[----:B------:R-:W1:Y:S05]  /*3090*/  SHFL.BFLY PT, R10, R11, 0x1, 0x1f ;  /* 0x0c201f000b0a7f89 */ /* 0x000e6a00000e0000 */
[----:B------:R-:W-:Y:S01]  /*30a0*/  MUFU.EX2 R80, R80 ;  /* 0x0000005000507308 */ /* 0x000fe20000000800 */
[----:B0-----:R-:W-:-:S07]  /*30b0*/  CS2R R78, SRZ ;  /* 0x00000000004e7805 */ /* 0x001fce000001ff00 */
[----:B------:R0:W-:Y:S08]  /*30c0*/  MUFU.EX2 R149, R82 ;  /* 0x0000005200957308 */ /* 0x0001f00000000800 */
[----:B------:R-:W-:Y:S01]  /*30d0*/  MUFU.EX2 R84, R84 ;  /* 0x0000005400547308 */ /* 0x000fe20000000800 */
[----:B-1----:R-:W-:Y:S02]  /*30e0*/  FMNMX.FTZ R10, R11, R10, !PT ;  /* 0x0000000a0b0a7209 */ /* 0x002fe40007810000 */
[----:B0-----:R-:W-:-:S02]  /*30f0*/  CS2R R82, SRZ ;  /* 0x0000000000527805 */ /* 0x001fc4000001ff00 */
[C---:B------:R-:W-:Y:S01]  /*3100*/  FSETP.NEU.FTZ.AND P1, PT, R10.reuse, -INF , PT ;  /* 0xff8000000a00780b */ /* 0x040fe20003f3d000 */
[----:B------:R-:W-:Y:S02]  /*3110*/  FMUL.FTZ R7, R10, R9 ;  /* 0x000000090a077220 */ /* 0x000fe40000410000 */
[----:B------:R-:W-:Y:S03]  /*3120*/  MUFU.EX2 R151, R86 ;  /* 0x0000005600977308 */ /* 0x000fe60000000800 */
[----:B------:R-:W-:-:S05]  /*3130*/  FSEL R7, R7, RZ, P1 ;  /* 0x000000ff07077208 */ /* 0x000fca0000800000 */
[-CC-:B------:R-:W-:Y:S01]  /*3140*/  FFMA.FTZ R14, R14, R9.reuse, -R7.reuse ;  /* 0x000000090e0e7223 */ /* 0x180fe20000010807 */
[-CC-:B------:R-:W-:Y:S01]  /*3150*/  FFMA.FTZ R8, R8, R9.reuse, -R7.reuse ;  /* 0x0000000908087223 */ /* 0x180fe20000010807 */
[-CC-:B------:R-:W-:Y:S01]  /*3160*/  FFMA.FTZ R24, R24, R9.reuse, -R7.reuse ;  /* 0x0000000918187223 */ /* 0x180fe20000010807 */
[-CC-:B------:R-:W-:Y:S01]  /*3170*/  FFMA.FTZ R26, R26, R9.reuse, -R7.reuse ;  /* 0x000000091a1a7223 */ /* 0x180fe20000010807 */
[-CC-:B------:R-:W-:Y:S01]  /*3180*/  FFMA.FTZ R28, R28, R9.reuse, -R7.reuse ;  /* 0x000000091c1c7223 */ /* 0x180fe20000010807 */
[----:B------:R0:W-:Y:S01]  /*3190*/  MUFU.EX2 R11, R8 ;  /* 0x00000008000b7308 */ /* 0x0001e20000000800 */
        /* <DEDUP_REMOVED lines=8> */
[----:B0-----:R-:W-:Y:S01]  /*3220*/  MOV R8, R16 ;  /* 0x0000001000087202 */ /* 0x001fe20000000f00 */
        /* <DEDUP_REMOVED lines=12> */
[----:B------:R-:W-:Y:S01]  /*32f0*/  FFMA.FTZ R64, R64, R9, -R7 ;  /* 0x0000000940407223 */ /* 0x000fe20000010807 */
[----:B------:R-:W-:Y:S01]  /*3300*/  CS2R R86, SRZ ;  /* 0x0000000000567805 */ /* 0x000fe2000001ff00 */
[----:B------:R0:W2:Y:S01]  /*3310*/  MUFU.EX2 R13, R26 ;  /* 0x0000001a000d7308 */ /* 0x0000a20000000800 */
[----:B-1----:R-:W-:-:S07]  /*3320*/  F2FP.F16.F32.PACK_AB R156, R11, R14 ;  /* 0x0000000e0b9c723e */ /* 0x002fce00000000ff */
[----:B------:R-:W1:Y:S01]  /*3330*/  MUFU.EX2 R28, R28 ;  /* 0x0000001c001c7308 */ /* 0x000e620000000800 */
[----:B0-----:R-:W-:-:S05]  /*3340*/  @P4 IMAD.HI.U32 R26, R16, R31, RZ ;  /* 0x0000001f101a4227 */ /* 0x001fca00078e00ff */
[----:B------:R-:W-:Y:S01]  /*3350*/  @P4 SHF.R.U32.HI R8, RZ, R35, R26 ;  /* 0x00000023ff084219 */ /* 0x000fe2000001161a */
[----:B------:R-:W-:Y:S01]  /*3360*/  FADD.FTZ R35, R14, R11 ;  /* 0x0000000b0e237221 */ /* 0x000fe20000010000 */
[----:B------:R-:W0:Y:S01]  /*3370*/  MUFU.EX2 R15, R30 ;  /* 0x0000001e000f7308 */ /* 0x000e220000000800 */
[----:B--2---:R-:W-:Y:S01]  /*3380*/  F2FP.F16.F32.PACK_AB R158, R13, R24 ;  /* 0x000000180d9e723e */ /* 0x004fe200000000ff */
[----:B------:R-:W-:Y:S01]  /*3390*/  VIADD R14, R72, 0xfffffffe ;  /* 0xfffffffe480e7836 */ /* 0x000fe20000000000 */
[----:B------:R-:W-:Y:S02]  /*33a0*/  IADD3 R8, R8, R171, -R170 ;  /* 0x000000ab08087210 */ /* 0x000fe40007ffe8aa */
[----:B------:R-:W-:-:S03]  /*33b0*/  CS2R R72, SRZ ;  /* 0x0000000000487805 */ /* 0x000fc6000001ff00 */
[----:B------:R-:W2:Y:S01]  /*33c0*/  MUFU.EX2 R32, R32 ;  /* 0x0000002000207308 */ /* 0x000ea20000000800 */
[----:B------:R-:W-:-:S04]  /*33d0*/  IMAD.HI R26, R8, 0x2aaaaaab, RZ ;  /* 0x2aaaaaab081a7827 */ /* 0x000fc800078e02ff */
[----:B------:R-:W-:Y:S01]  /*33e0*/  FADD.FTZ R8, R24, R35 ;  /* 0x0000002318087221 */ /* 0x000fe20000010000 */
[----:B------:R-:W-:Y:S01]  /*33f0*/  FADD.FTZ R35, R159, R0 ;  /* 0x000000009f237221 */ /* 0x000fe20000010000 */
[C---:B------:R-:W-:Y:S02]  /*3400*/  F2FP.F16.F32.PACK_AB R159, R106.reuse, R159 ;  /* 0x0000009f6a9f723e */ /* 0x040fe400000000ff */
[----:B------:R-:W-:Y:S01]  /*3410*/  FADD.FTZ R33, R13, R8 ;  /* 0x000000080d217221 */ /* 0x000fe20000010000 */
[----:B------:R-:W-:Y:S01]  /*3420*/  FADD.FTZ R0, R106, R35 ;  /* 0x000000236a007221 */ /* 0x000fe20000010000 */
[----:B------:R-:W3:Y:S01]  /*3430*/  MUFU.EX2 R21, R34 ;  /* 0x0000002200157308 */ /* 0x000ee20000000800 */
[----:B------:R-:W-:Y:S01]  /*3440*/  SHF.R.U32.HI R39, RZ, 0x1f, R26 ;  /* 0x0000001fff277819 */ /* 0x000fe2000001161a */
[----:B-1----:R-:W-:Y:S01]  /*3450*/  FADD.FTZ R8, R28, R33 ;  /* 0x000000211c087221 */ /* 0x002fe20000010000 */
[----:B------:R-:W-:Y:S01]  /*3460*/  FADD.FTZ R35, R153, R0 ;  /* 0x0000000099237221 */ /* 0x000fe20000010000 */
[----:B0-----:R-:W-:-:S02]  /*3470*/  F2FP.F16.F32.PACK_AB R152, R15, R28 ;  /* 0x0000001c0f98723e */ /* 0x001fc400000000ff */
[----:B------:R-:W-:Y:S01]  /*3480*/  FADD.FTZ R37, R15, R8 ;  /* 0x000000080f257221 */ /* 0x000fe20000010000 */
[----:B------:R-:W-:Y:S01]  /*3490*/  FADD.FTZ R35, R74, R35 ;  /* 0x000000234a237221 */ /* 0x000fe20000010000 */
[----:B------:R-:W0:Y:S01]  /*34a0*/  MUFU.EX2 R36, R36 ;  /* 0x0000002400247308 */ /* 0x000e220000000800 */
[----:B------:R-:W-:Y:S01]  /*34b0*/  LEA.HI.SX32 R26, R26, R39, 0x1c ;  /* 0x000000271a1a7211 */ /* 0x000fe200078fe2ff */
[----:B--2---:R-:W-:Y:S01]  /*34c0*/  FADD.FTZ R0, R32, R37 ;  /* 0x0000002520007221 */ /* 0x004fe20000010000 */
[----:B------:R-:W-:Y:S01]  /*34d0*/  FADD.FTZ R8, R76, R35 ;  /* 0x000000234c087221 */ /* 0x000fe20000010000 */
[----:B------:R-:W-:Y:S02]  /*34e0*/  F2FP.F16.F32.PACK_AB R153, R74, R153 ;  /* 0x000000994a99723e */ /* 0x000fe400000000ff */
[----:B------:R-:W-:Y:S01]  /*34f0*/  CS2R R74, SRZ ;  /* 0x00000000004a7805 */ /* 0x000fe2000001ff00 */
[----:B------:R-:W-:Y:S01]  /*3500*/  FADD.FTZ R37, R155, R8 ;  /* 0x000000089b257221 */ /* 0x000fe20000010000 */
[----:B------:R-:W1:Y:S01]  /*3510*/  MUFU.EX2 R25, R38 ;  /* 0x0000002600197308 */ /* 0x000e620000000800 */
[----:B---3--:R-:W-:Y:S01]  /*3520*/  FADD.FTZ R35, R21, R0 ;  /* 0x0000000015237221 */ /* 0x008fe20000010000 */
[----:B------:R-:W-:Y:S01]  /*3530*/  F2FP.F16.F32.PACK_AB R155, R155, R76 ;  /* 0x0000004c9b9b723e */ /* 0x000fe200000000ff */
[----:B------:R-:W-:Y:S01]  /*3540*/  FADD.FTZ R8, R80, R37 ;  /* 0x0000002550087221 */ /* 0x000fe20000010000 */
[----:B------:R-:W-:-:S02]  /*3550*/  F2FP.F16.F32.PACK_AB R154, R21, R32 ;  /* 0x00000020159a723e */ /* 0x000fc400000000ff */
[----:B------:R-:W-:Y:S01]  /*3560*/  CS2R R76, SRZ ;  /* 0x00000000004c7805 */ /* 0x000fe2000001ff00 */
[C---:B------:R-:W-:Y:S01]  /*3570*/  FADD.FTZ R37, R149.reuse, R8 ;  /* 0x0000000895257221 */ /* 0x040fe20000010000 */
[----:B------:R-:W2:Y:S01]  /*3580*/  MUFU.EX2 R40, R40 ;  /* 0x0000002800287308 */ /* 0x000ea20000000800 */
[----:B0-----:R-:W-:Y:S01]  /*3590*/  FADD.FTZ R0, R36, R35 ;  /* 0x0000002324007221 */ /* 0x001fe20000010000 */
[----:B------:R-:W-:Y:S01]  /*35a0*/  F2FP.F16.F32.PACK_AB R149, R149, R80 ;  /* 0x000000509595723e */ /* 0x000fe200000000ff */
[----:B------:R-:W-:Y:S01]  /*35b0*/  FADD.FTZ R8, R84, R37 ;  /* 0x0000002554087221 */ /* 0x000fe20000010000 */
[----:B------:R-:W-:-:S03]  /*35c0*/  CS2R R80, SRZ ;  /* 0x0000000000507805 */ /* 0x000fc6000001ff00 */
[----:B------:R-:W-:Y:S01]  /*35d0*/  FADD.FTZ R37, R151, R8 ;  /* 0x0000000897257221 */ /* 0x000fe20000010000 */
[----:B------:R0:W3:Y:S01]  /*35e0*/  MUFU.EX2 R27, R42 ;  /* 0x0000002a001b7308 */ /* 0x0000e20000000800 */
[----:B-1----:R-:W-:Y:S01]  /*35f0*/  FADD.FTZ R35, R25, R0 ;  /* 0x0000000019237221 */ /* 0x002fe20000010000 */
[----:B------:R-:W-:Y:S02]  /*3600*/  F2FP.F16.F32.PACK_AB R151, R151, R84 ;  /* 0x000000549797723e */ /* 0x000fe400000000ff */
[----:B------:R-:W-:Y:S02]  /*3610*/  CS2R R84, SRZ ;  /* 0x0000000000547805 */ /* 0x000fe4000001ff00 */
[----:B------:R-:W-:Y:S02]  /*3620*/  F2FP.F16.F32.PACK_AB R148, R25, R36 ;  /* 0x000000241994723e */ /* 0x000fe400000000ff */
[----:B------:R-:W-:Y:S01]  /*3630*/  CS2R R24, SRZ ;  /* 0x0000000000187805 */ /* 0x000fe2000001ff00 */
[----:B------:R-:W1:Y:S01]  /*3640*/  MUFU.EX2 R44, R44 ;  /* 0x0000002c002c7308 */ /* 0x000e620000000800 */
[----:B--2---:R-:W-:Y:S01]  /*3650*/  FADD.FTZ R0, R40, R35 ;  /* 0x0000002328007221 */ /* 0x004fe20000010000 */
[----:B0-----:R-:W-:-:S06]  /*3660*/  CS2R R42, SRZ ;  /* 0x00000000002a7805 */ /* 0x001fcc000001ff00 */
[----:B------:R-:W0:Y:S01]  /*3670*/  MUFU.EX2 R88, R88 ;  /* 0x0000005800587308 */ /* 0x000e220000000800 */
[C---:B---3--:R-:W-:Y:S01]  /*3680*/  FADD.FTZ R35, R27.reuse, R0 ;  /* 0x000000001b237221 */ /* 0x048fe20000010000 */
[----:B------:R-:W-:Y:S02]  /*3690*/  F2FP.F16.F32.PACK_AB R150, R27, R40 ;  /* 0x000000281b96723e */ /* 0x000fe400000000ff */
[----:B------:R-:W-:-:S04]  /*36a0*/  CS2R R40, SRZ ;  /* 0x0000000000287805 */ /* 0x000fc8000001ff00 */
[----:B------:R2:W3:Y:S01]  /*36b0*/  MUFU.EX2 R29, R46 ;  /* 0x0000002e001d7308 */ /* 0x0004e20000000800 */
[----:B-1----:R-:W-:-:S07]  /*36c0*/  FADD.FTZ R0, R44, R35 ;  /* 0x000000232c007221 */ /* 0x002fce0000010000 */
[----:B------:R-:W1:Y:S01]  /*36d0*/  MUFU.EX2 R145, R90 ;  /* 0x0000005a00917308 */ /* 0x000e620000000800 */
[----:B0-----:R-:W-:Y:S01]  /*36e0*/  FADD.FTZ R8, R88, R37 ;  /* 0x0000002558087221 */ /* 0x001fe20000010000 */
[----:B--2---:R-:W-:-:S06]  /*36f0*/  CS2R R46, SRZ ;  /* 0x00000000002e7805 */ /* 0x004fcc000001ff00 */
[----:B------:R-:W0:Y:S01]  /*3700*/  MUFU.EX2 R48, R48 ;  /* 0x0000003000307308 */ /* 0x000e220000000800 */
[C---:B---3--:R-:W-:Y:S01]  /*3710*/  FADD.FTZ R37, R29.reuse, R0 ;  /* 0x000000001d257221 */ /* 0x048fe20000010000 */
[----:B------:R-:W-:Y:S02]  /*3720*/  F2FP.F16.F32.PACK_AB R144, R29, R44 ;  /* 0x0000002c1d90723e */ /* 0x000fe400000000ff */
[----:B------:R-:W-:Y:S02]  /*3730*/  CS2R R44, SRZ ;  /* 0x00000000002c7805 */ /* 0x000fe4000001ff00 */
[----:B------:R-:W-:Y:S02]  /*3740*/  CS2R R28, SRZ ;  /* 0x00000000001c7805 */ /* 0x000fe4000001ff00 */
[----:B------:R-:W2:Y:S01]  /*3750*/  MUFU.EX2 R92, R92 ;  /* 0x0000005c005c7308 */ /* 0x000ea20000000800 */
[C---:B-1----:R-:W-:Y:S01]  /*3760*/  FADD.FTZ R39, R145.reuse, R8 ;  /* 0x0000000891277221 */ /* 0x042fe20000010000 */
[----:B------:R-:W-:-:S06]  /*3770*/  F2FP.F16.F32.PACK_AB R145, R145, R88 ;  /* 0x000000589191723e */ /* 0x000fcc00000000ff */
[----:B------:R1:W3:Y:S01]  /*3780*/  MUFU.EX2 R31, R50 ;  /* 0x00000032001f7308 */ /* 0x0002e20000000800 */
[----:B0-----:R-:W-:Y:S01]  /*3790*/  FADD.FTZ R0, R48, R37 ;  /* 0x0000002530007221 */ /* 0x001fe20000010000 */
[----:B------:R-:W-:-:S06]  /*37a0*/  CS2R R36, SRZ ;  /* 0x0000000000247805 */ /* 0x000fcc000001ff00 */
[----:B------:R-:W0:Y:S01]  /*37b0*/  MUFU.EX2 R147, R94 ;  /* 0x0000005e00937308 */ /* 0x000e220000000800 */
[----:B--2---:R-:W-:Y:S01]  /*37c0*/  FADD.FTZ R8, R92, R39 ;  /* 0x000000275c087221 */ /* 0x004fe20000010000 */
[----:B-1----:R-:W-:Y:S02]  /*37d0*/  CS2R R50, SRZ ;  /* 0x0000000000327805 */ /* 0x002fe4000001ff00 */
[----:B------:R-:W-:-:S04]  /*37e0*/  CS2R R38, SRZ ;  /* 0x0000000000267805 */ /* 0x000fc8000001ff00 */
[----:B------:R-:W1:Y:S01]  /*37f0*/  MUFU.EX2 R52, R52 ;  /* 0x0000003400347308 */ /* 0x000e620000000800 */
[C---:B---3--:R-:W-:Y:S01]  /*3800*/  FADD.FTZ R11, R31.reuse, R0 ;  /* 0x000000001f0b7221 */ /* 0x048fe20000010000 */
[----:B------:R-:W-:Y:S02]  /*3810*/  F2FP.F16.F32.PACK_AB R146, R31, R48 ;  /* 0x000000301f92723e */ /* 0x000fe400000000ff */
[----:B------:R-:W-:Y:S02]  /*3820*/  CS2R R48, SRZ ;  /* 0x0000000000307805 */ /* 0x000fe4000001ff00 */
[----:B------:R-:W-:Y:S02]  /*3830*/  CS2R R30, SRZ ;  /* 0x00000000001e7805 */ /* 0x000fe4000001ff00 */
[----:B------:R-:W2:Y:S01]  /*3840*/  MUFU.EX2 R66, R66 ;  /* 0x0000004200427308 */ /* 0x000ea20000000800 */
[C---:B0-----:R-:W-:Y:S01]  /*3850*/  FADD.FTZ R13, R147.reuse, R8 ;  /* 0x00000008930d7221 */ /* 0x041fe20000010000 */
[----:B------:R-:W-:-:S06]  /*3860*/  F2FP.F16.F32.PACK_AB R147, R147, R92 ;  /* 0x0000005c9393723e */ /* 0x000fcc00000000ff */
[----:B------:R0:W3:Y:S01]  /*3870*/  MUFU.EX2 R33, R54 ;  /* 0x0000003600217308 */ /* 0x0000e20000000800 */
[----:B-1----:R-:W-:-:S07]  /*3880*/  FADD.FTZ R0, R52, R11 ;  /* 0x0000000b34007221 */ /* 0x002fce0000010000 */
[----:B------:R-:W1:Y:S01]  /*3890*/  MUFU.EX2 R56, R56 ;  /* 0x0000003800387308 */ /* 0x000e620000000800 */
[----:B--2---:R-:W-:Y:S01]  /*38a0*/  FADD.FTZ R8, R66, R13 ;  /* 0x0000000d42087221 */ /* 0x004fe20000010000 */
[----:B0-----:R-:W-:-:S06]  /*38b0*/  CS2R R54, SRZ ;  /* 0x0000000000367805 */ /* 0x001fcc000001ff00 */
[----:B------:R0:W2:Y:S01]  /*38c0*/  MUFU.EX2 R7, R58 ;  /* 0x0000003a00077308 */ /* 0x0000a20000000800 */
[C---:B---3--:R-:W-:Y:S01]  /*38d0*/  FADD.FTZ R13, R33.reuse, R0 ;  /* 0x00000000210d7221 */ /* 0x048fe20000010000 */
[----:B------:R-:W-:Y:S02]  /*38e0*/  F2FP.F16.F32.PACK_AB R140, R33, R52 ;  /* 0x00000034218c723e */ /* 0x000fe400000000ff */
[----:B------:R-:W-:Y:S02]  /*38f0*/  CS2R R52, SRZ ;  /* 0x0000000000347805 */ /* 0x000fe4000001ff00 */
[----:B------:R-:W-:Y:S02]  /*3900*/  CS2R R32, SRZ ;  /* 0x0000000000207805 */ /* 0x000fe4000001ff00 */
[----:B------:R-:W3:Y:S01]  /*3910*/  MUFU.EX2 R60, R60 ;  /* 0x0000003c003c7308 */ /* 0x000ee20000000800 */
[----:B-1----:R-:W-:Y:S01]  /*3920*/  FADD.FTZ R0, R56, R13 ;  /* 0x0000000d38007221 */ /* 0x002fe20000010000 */
[----:B0-----:R-:W-:-:S06]  /*3930*/  CS2R R58, SRZ ;  /* 0x00000000003a7805 */ /* 0x001fcc000001ff00 */
[----:B------:R-:W0:Y:S01]  /*3940*/  MUFU.EX2 R141, R96 ;  /* 0x00000060008d7308 */ /* 0x000e220000000800 */
[C---:B--2---:R-:W-:Y:S01]  /*3950*/  FADD.FTZ R13, R7.reuse, R0 ;  /* 0x00000000070d7221 */ /* 0x044fe20000010000 */
[----:B------:R-:W-:Y:S02]  /*3960*/  F2FP.F16.F32.PACK_AB R142, R7, R56 ;  /* 0x00000038078e723e */ /* 0x000fe400000000ff */
[----:B------:R-:W-:-:S04]  /*3970*/  CS2R R56, SRZ ;  /* 0x0000000000387805 */ /* 0x000fc8000001ff00 */
[----:B------:R1:W2:Y:S01]  /*3980*/  MUFU.EX2 R35, R62 ;  /* 0x0000003e00237308 */ /* 0x0002a20000000800 */
[----:B---3--:R-:W-:-:S07]  /*3990*/  FADD.FTZ R0, R60, R13 ;  /* 0x0000000d3c007221 */ /* 0x008fce0000010000 */
[----:B------:R-:W3:Y:S01]  /*39a0*/  MUFU.EX2 R98, R98 ;  /* 0x0000006200627308 */ /* 0x000ee20000000800 */
[C---:B0-----:R-:W-:Y:S01]  /*39b0*/  FADD.FTZ R15, R141.reuse, R8 ;  /* 0x000000088d0f7221 */ /* 0x041fe20000010000 */
[----:B------:R-:W-:Y:S02]  /*39c0*/  F2FP.F16.F32.PACK_AB R141, R141, R66 ;  /* 0x000000428d8d723e */ /* 0x000fe400000000ff */
[----:B------:R-:W-:Y:S02]  /*39d0*/  CS2R R66, SRZ ;  /* 0x0000000000427805 */ /* 0x000fe4000001ff00 */
[----:B-1----:R-:W-:Y:S02]  /*39e0*/  CS2R R62, SRZ ;  /* 0x00000000003e7805 */ /* 0x002fe4000001ff00 */
[----:B------:R-:W0:Y:S01]  /*39f0*/  MUFU.EX2 R12, R12 ;  /* 0x0000000c000c7308 */ /* 0x000e220000000800 */
[C---:B--2---:R-:W-:Y:S01]  /*3a00*/  FADD.FTZ R13, R35.reuse, R0 ;  /* 0x00000000230d7221 */ /* 0x044fe20000010000 */
[----:B------:R-:W-:-:S02]  /*3a10*/  F2FP.F16.F32.PACK_AB R136, R35, R60 ;  /* 0x0000003c2388723e */ /* 0x000fc400000000ff */
[----:B------:R-:W-:Y:S02]  /*3a20*/  CS2R R60, SRZ ;  /* 0x00000000003c7805 */ /* 0x000fe4000001ff00 */
[----:B------:R-:W-:Y:S02]  /*3a30*/  CS2R R34, SRZ ;  /* 0x0000000000227805 */ /* 0x000fe4000001ff00 */
[----:B------:R-:W1:Y:S01]  /*3a40*/  MUFU.EX2 R143, R100 ;  /* 0x00000064008f7308 */ /* 0x000e620000000800 */
[----:B---3--:R-:W-:-:S07]  /*3a50*/  FADD.FTZ R8, R98, R15 ;  /* 0x0000000f62087221 */ /* 0x008fce0000010000 */
[----:B------:R-:W2:Y:S01]  /*3a60*/  MUFU.EX2 R70, R70 ;  /* 0x0000004600467308 */ /* 0x000ea20000000800 */
[----:B0-----:R-:W-:Y:S01]  /*3a70*/  FADD.FTZ R0, R12, R13 ;  /* 0x0000000d0c007221 */ /* 0x001fe20000010000 */
[----:B------:R-:W-:Y:S02]  /*3a80*/  VIMNMX R13, RZ, R26, !PT ;  /* 0x0000001aff0d7248 */ /* 0x000fe40007fe0100 */
[----:B------:R-:W-:Y:S02]  /*3a90*/  CS2R R26, SRZ ;  /* 0x00000000001a7805 */ /* 0x000fe4000001ff00 */
[----:B------:R-:W-:Y:S02]  /*3aa0*/  ISETP.GE.AND P1, PT, R14, R13, PT ;  /* 0x0000000d0e00720c */ /* 0x000fe40003f26270 */
[----:B------:R-:W0:Y:S01]  /*3ab0*/  MUFU.EX2 R137, R102 ;  /* 0x0000006600897308 */ /* 0x000e220000000800 */
[C---:B-1----:R-:W-:Y:S01]  /*3ac0*/  FADD.FTZ R15, R143.reuse, R8 ;  /* 0x000000088f0f7221 */ /* 0x042fe20000010000 */
[----:B------:R-:W-:-:S06]  /*3ad0*/  F2FP.F16.F32.PACK_AB R143, R143, R98 ;  /* 0x000000628f8f723e */ /* 0x000fcc00000000ff */
[----:B------:R-:W1:Y:S01]  /*3ae0*/  MUFU.EX2 R104, R104 ;  /* 0x0000006800687308 */ /* 0x000e620000000800 */
[----:B--2---:R-:W-:-:S07]  /*3af0*/  FADD.FTZ R8, R70, R15 ;  /* 0x0000000f46087221 */ /* 0x004fce0000010000 */
[----:B------:R2:W3:Y:S01]  /*3b00*/  MUFU.EX2 R11, R64 ;  /* 0x00000040000b7308 */ /* 0x0004e20000000800 */
[C---:B0-----:R-:W-:Y:S01]  /*3b10*/  FADD.FTZ R7, R137.reuse, R8 ;  /* 0x0000000889077221 */ /* 0x041fe20000010000 */
[----:B------:R-:W-:Y:S01]  /*3b20*/  F2FP.F16.F32.PACK_AB R137, R137, R70 ;  /* 0x000000468989723e */ /* 0x000fe200000000ff */
[----:B------:R-:W-:Y:S01]  /*3b30*/  IMAD.MOV.U32 R8, RZ, RZ, 0x3f800000 ;  /* 0x3f800000ff087424 */ /* 0x000fe200078e00ff */
[----:B------:R-:W-:-:S04]  /*3b40*/  CS2R R70, SRZ ;  /* 0x0000000000467805 */ /* 0x000fc8000001ff00 */
[----:B------:R1:W0:Y:S01]  /*3b50*/  MUFU.EX2 R139, R6 ;  /* 0x00000006008b7308 */ /* 0x0002220000000800 */
[----:B--2---:R-:W-:Y:S01]  /*3b60*/  CS2R R64, SRZ ;  /* 0x0000000000407805 */ /* 0x004fe2000001ff00 */
[----:B-1----:R-:W-:Y:S01]  /*3b70*/  FADD.FTZ R6, R104, R7 ;  /* 0x0000000768067221 */ /* 0x002fe20000010000 */
[C---:B---3--:R-:W-:Y:S01]  /*3b80*/  FADD.FTZ R7, R11.reuse, R0 ;  /* 0x000000000b077221 */ /* 0x048fe20000010000 */
[----:B------:R-:W-:Y:S01]  /*3b90*/  F2FP.F16.F32.PACK_AB R138, R11, R12 ;  /* 0x0000000c0b8a723e */ /* 0x000fe200000000ff */
[----:B------:R-:W-:Y:S02]  /*3ba0*/  IMAD.MOV.U32 R0, RZ, RZ, 0x3f800000 ;  /* 0x3f800000ff007424 */ /* 0x000fe400078e00ff */
[C---:B0-----:R-:W-:Y:S01]  /*3bb0*/  FADD.FTZ R6, R139.reuse, R6 ;  /* 0x000000068b067221 */ /* 0x041fe20000010000 */
        /* <DEDUP_REMOVED lines=8> */
[----:B------:R-:W-:-:S05]  /*3c40*/  ULDC UR6, c[0x0][0x9d8] ;  /* 0x0002760000067ab9 */ /* 0x000fca0000000800 */
.L_x_2436:
[----:B------:R-:W-:-:S04]  /*3c50*/  UISETP.NE.AND UP0, UPT, UR5, 0x1, UPT ;  /* 0x000000010500788c */ /* 0x000fc8000bf05270 */
[----:B------:R-:W-:-:S04]  /*3c60*/  USEL UR38, URZ, 0x1, UP0 ;  /* 0x000000013f267887 */ /* 0x000fc80008000000 */
[----:B------:R-:W-:Y:S01]  /*3c70*/  ULOP3.LUT UR38, UR4, UR38, URZ, 0x3c, !UPT ;  /* 0x0000002604267292 */ /* 0x000fe2000f8e3c3f */
[----:B------:R-:W-:Y:S11]  /*3c80*/  @!P0 BRA `(.L_x_2426) ;  /* 0x0000000000048947 */ /* 0x000ff60003800000 */
[----:B------:R-:W-:Y:S01]  /*3c90*/  BPT.TRAP 0x1 ;  /* 0x000000040000795c */ /* 0x000fe20000300000 */
.L_x_2426:
        /* <DEDUP_REMOVED lines=9> */
.L_x_2427:
[----:B-1----:R-:W-:Y:S05]  /*3d30*/  @P1 BRA `(.L_x_2428) ;  /* 0x0000000000081947 */ /* 0x002fea0003800000 */
[----:B------:R-:W1:Y:S02]  /*3d40*/  SYNCS.PHASECHK.TRANS64.TRYWAIT P1, [UR7+0x2a830], R9 ;  /* 0x02a83009ff0075a7 */ /* 0x000e640008020147 */
[----:B-1----:R-:W-:Y:S05]  /*3d50*/  @!P1 BRA `(.L_x_2429) ;  /* 0x000000d000989947 */ /* 0x002fea0003800000 */
.L_x_2428:
        /* <DEDUP_REMOVED lines=143> */
.L_x_2430:
[----:B------:R-:W-:Y:S01]  /*4650*/  ULEA UR10, UR5, UR40, 0x3 ;  /* 0x00000028050a7291 */ /* 0x000fe2000f8e183f */
[----:B------:R-:W-:-:S05]  /*4660*/  IMAD.U32 R0, RZ, RZ, UR4 ;  /* 0x00000004ff007e24 */ /* 0x000fca000f8e00ff */
[----:B------:R-:W-:-:S04]  /*4670*/  SHF.L.U32 R0, R0, 0x1f, RZ ;  /* 0x0000001f00007819 */ /* 0x000fc800000006ff */
[----:B------:R2:W3:Y:S01]  /*4680*/  SYNCS.PHASECHK.TRANS64.TRYWAIT P1, [UR10+0x2a850], R0 ;  /* 0x02a85000ff0075a7 */ /* 0x0004e2000802014a */
[----:B------:R-:W-:Y:S05]  /*4690*/  @!P0 BRA `(.L_x_2431) ;  /* 0x0000000000048947 */ /* 0x000fea0003800000 */
[----:B------:R-:W-:Y:S01]  /*46a0*/  BPT.TRAP 0x1 ;  /* 0x000000040000795c */ /* 0x000fe20000300000 */
.L_x_2431:
[----:B---3--:R-:W-:Y:S05]  /*46b0*/  @P1 BRA `(.L_x_2432) ;  /* 0x0000000000081947 */ /* 0x008fea0003800000 */
[----:B------:R-:W3:Y:S02]  /*46c0*/  SYNCS.PHASECHK.TRANS64.TRYWAIT P1, [UR10+0x2a850], R0 ;  /* 0x02a85000ff0075a7 */ /* 0x000ee4000802014a */
[----:B---3--:R-:W-:Y:S05]  /*46d0*/  @!P1 BRA `(.L_x_2433) ;  /* 0x000000c800509947 */ /* 0x008fea0003800000 */
.L_x_2432:
        /* <DEDUP_REMOVED lines=38> */
.L_x_2434:
[----:B------:R-:W-:Y:S01]  /*4940*/  ISETP.NE.AND P1, PT, R172, 0x1, PT ;  /* 0x00000001ac00780c */ /* 0x000fe20003f25270 */
[----:B------:R-:W-:Y:S01]  /*4950*/  FMUL.FTZ R20, R94, UR6 ;  /* 0x000000065e147c20 */ /* 0x000fe20008410000 */
[----:B-1----:R-:W-:Y:S01]  /*4960*/  IADD3 R10, R19, R16, RZ ;  /* 0x00000010130a7210 */ /* 0x002fe20007ffe0ff */
        /* <DEDUP_REMOVED lines=8> */
[----:B------:R-:W-:Y:S01]  /*49f0*/  FMUL.FTZ R100, R100, UR6 ;  /* 0x0000000664647c20 */ /* 0x000fe20008410000 */
[----:B------:R-:W-:Y:S01]  /*4a00*/  FMUL.FTZ R101, R101, UR6 ;  /* 0x0000000665657c20 */ /* 0x000fe20008410000 */
[----:B0-----:R-:W0:Y:S01]  /*4a10*/  @P1 LDC R9, c[0x0][0x44c] ;  /* 0x00011300ff091b82 */ /* 0x001e220000000800 */
[----:B------:R-:W-:Y:S01]  /*4a20*/  FMUL.FTZ R21, R99, UR6 ;  /* 0x0000000663157c20 */ /* 0x000fe20008410000 */
[----:B------:R1:W3:Y:S01]  /*4a30*/  MUFU.TANH R152, R88 ;  /* 0x0000005800987308 */ /* 0x0002e20000002400 */
[----:B------:R-:W-:Y:S01]  /*4a40*/  FMUL.FTZ R104, R104, UR6 ;  /* 0x0000000668687c20 */ /* 0x000fe20008410000 */
[----:B--2---:R-:W-:Y:S01]  /*4a50*/  FMUL.FTZ R0, R90, UR6 ;  /* 0x000000065a007c20 */ /* 0x004fe20008410000 */
[----:B------:R-:W-:Y:S01]  /*4a60*/  FMUL.FTZ R90, R102, UR6 ;  /* 0x00000006665a7c20 */ /* 0x000fe20008410000 */
[----:B------:R-:W-:Y:S01]  /*4a70*/  FMUL.FTZ R105, R105, UR6 ;  /* 0x0000000669697c20 */ /* 0x000fe20008410000 */
[----:B------:R-:W-:Y:S01]  /*4a80*/  FMUL.FTZ R108, R108, UR6 ;  /* 0x000000066c6c7c20 */ /* 0x000fe20008410000 */
[----:B------:R-:W2:Y:S01]  /*4a90*/  @P1 LDC R94, c[0x0][0x450] ;  /* 0x00011400ff5e1b82 */ /* 0x000ea20000000800 */
[----:B------:R-:W-:Y:S01]  /*4aa0*/  FMUL.FTZ R109, R109, UR6 ;  /* 0x000000066d6d7c20 */ /* 0x000fe20008410000 */
[----:B------:R4:W5:Y:S01]  /*4ab0*/  MUFU.TANH R150, R89 ;  /* 0x0000005900967308 */ /* 0x0009620000002400 */
[----:B-1----:R-:W-:Y:S01]  /*4ac0*/  FMUL.FTZ R88, R98, UR6 ;  /* 0x0000000662587c20 */ /* 0x002fe20008410000 */
        /* <DEDUP_REMOVED lines=10> */
[----:B----4-:R-:W-:Y:S01]  /*4b70*/  FMUL.FTZ R89, R103, UR6 ;  /* 0x0000000667597c20 */ /* 0x010fe20008410000 */
[----:B------:R-:W-:Y:S01]  /*4b80*/  FMUL.FTZ R133, R133, UR6 ;  /* 0x0000000685857c20 */ /* 0x000fe20008410000 */
[----:B0-----:R-:W-:-:S04]  /*4b90*/  @P1 IMAD.HI.U32 R9, R10, R9, RZ ;  /* 0x000000090a091227 */ /* 0x001fc800078e00ff */
[----:B------:R-:W-:Y:S01]  /*4ba0*/  FMUL.FTZ R8, R91, UR6 ;  /* 0x000000065b087c20 */ /* 0x000fe20008410000 */
[----:B------:R0:W1:Y:S01]  /*4bb0*/  MUFU.TANH R148, R92 ;  /* 0x0000005c00947308 */ /* 0x0000620000002400 */
[----:B------:R-:W-:Y:S01]  /*4bc0*/  FMUL.FTZ R118, R118, UR6 ;  /* 0x0000000676767c20 */ /* 0x000fe20008410000 */
[----:B------:R-:W-:Y:S01]  /*4bd0*/  FMUL.FTZ R122, R122, UR6 ;  /* 0x000000067a7a7c20 */ /* 0x000fe20008410000 */
[----:B------:R-:W-:Y:S01]  /*4be0*/  FMUL.FTZ R91, R107, UR6 ;  /* 0x000000066b5b7c20 */ /* 0x000fe20008410000 */
[----:B------:R-:W-:Y:S01]  /*4bf0*/  FMUL.FTZ R126, R126, UR6 ;  /* 0x000000067e7e7c20 */ /* 0x000fe20008410000 */
[----:B------:R-:W-:Y:S01]  /*4c00*/  FMUL.FTZ R130, R130, UR6 ;  /* 0x0000000682827c20 */ /* 0x000fe20008410000 */
[----:B--2---:R-:W-:Y:S01]  /*4c10*/  @P1 SHF.R.U32.HI R10, RZ, R94, R9 ;  /* 0x0000005eff0a1219 */ /* 0x004fe20000011609 */
[----:B------:R-:W-:Y:S01]  /*4c20*/  IMAD.MOV.U32 R9, RZ, RZ, -0x60 ;  /* 0xffffffa0ff097424 */ /* 0x000fe200078e00ff */
[----:B------:R2:W4:Y:S01]  /*4c30*/  MUFU.TANH R146, R93 ;  /* 0x0000005d00927308 */ /* 0x0005220000002400 */
[----:B0-----:R-:W-:Y:S01]  /*4c40*/  FMUL.FTZ R92, R106, UR6 ;  /* 0x000000066a5c7c20 */ /* 0x001fe20008410000 */
[----:B------:R-:W-:Y:S01]  /*4c50*/  FMUL.FTZ R94, R111, UR6 ;  /* 0x000000066f5e7c20 */ /* 0x000fe20008410000 */
[----:B------:R-:W0:Y:S01]  /*4c60*/  SHFL.IDX PT, R96, R10, RZ, 0x1c1f ;  /* 0x001c1fff0a607589 */ /* 0x000e2200000e0000 */
[----:B------:R-:W-:-:S02]  /*4c70*/  IMAD R9, R14, R9, 0x1 ;  /* 0x000000010e097424 */ /* 0x000fc400078e0209 */
[----:B------:R-:W-:Y:S01]  /*4c80*/  FMUL.FTZ R115, R115, UR6 ;  /* 0x0000000673737c20 */ /* 0x000fe20008410000 */
[----:B------:R-:W-:Y:S01]  /*4c90*/  FMUL.FTZ R119, R119, UR6 ;  /* 0x0000000677777c20 */ /* 0x000fe20008410000 */
[----:B------:R-:W4:Y:S01]  /*4ca0*/  SHFL.IDX PT, R10, R10, 0x1, 0x1c1f ;  /* 0x003c1f000a0a7f89 */ /* 0x000f2200000e0000 */
[----:B------:R-:W-:Y:S01]  /*4cb0*/  IMAD R9, R18, -0x2, R9 ;  /* 0xfffffffe12097824 */ /* 0x000fe200078e0209 */
[----:B------:R-:W4:Y:S01]  /*4cc0*/  MUFU.TANH R100, R100 ;  /* 0x0000006400647308 */ /* 0x000f220000002400 */
[----:B--2---:R-:W-:Y:S01]  /*4cd0*/  FMUL.FTZ R93, R110, UR6 ;  /* 0x000000066e5d7c20 */ /* 0x004fe20008410000 */
[----:B------:R-:W-:Y:S01]  /*4ce0*/  FMUL.FTZ R134, R134, UR6 ;  /* 0x0000000686867c20 */ /* 0x000fe20008410000 */
[----:B------:R-:W-:Y:S01]  /*4cf0*/  FMUL.FTZ R123, R123, UR6 ;  /* 0x000000067b7b7c20 */ /* 0x000fe20008410000 */
[----:B------:R-:W-:Y:S01]  /*4d00*/  IADD3 R95, -R170, R9, R171 ;  /* 0x00000009aa5f7210 */ /* 0x000fe20007ffe1ab */
[----:B------:R-:W-:Y:S01]  /*4d10*/  FMUL.FTZ R127, R127, UR6 ;  /* 0x000000067f7f7c20 */ /* 0x000fe20008410000 */
[----:B------:R-:W-:Y:S01]  /*4d20*/  FMUL.FTZ R131, R131, UR6 ;  /* 0x0000000683837c20 */ /* 0x000fe20008410000 */
[----:B------:R-:W-:Y:S01]  /*4d30*/  FMUL.FTZ R135, R135, UR6 ;  /* 0x0000000687877c20 */ /* 0x000fe20008410000 */
[----:B------:R-:W2:Y:S01]  /*4d40*/  MUFU.TANH R101, R101 ;  /* 0x0000006500657308 */ /* 0x000ea20000002400 */
[----:B------:R-:W-:-:S04]  /*4d50*/  UIADD3 UR7, UR7, 0x2a840, URZ ;  /* 0x0002a84007077890 */ /* 0x000fc8000fffe03f */
[----:B------:R-:W-:-:S03]  /*4d60*/  UPRMT UR7, UR42, 0x654, UR7 ;  /* 0x000006542a077896 */ /* 0x000fc60008000007 */
[----:B------:R-:W2:Y:S01]  /*4d70*/  MUFU.TANH R102, R104 ;  /* 0x0000006800667308 */ /* 0x000ea20000002400 */
[----:B0-----:R-:W-:-:S05]  /*4d80*/  IMAD.IADD R97, R95, 0x1, R96 ;  /* 0x000000015f617824 */ /* 0x001fca00078e0260 */
[----:B------:R-:W-:Y:S01]  /*4d90*/  SYNCS.ARRIVE.TRANS64.RED.A1T0 RZ, [UR7], RZ ;  /* 0x000000ffffff79a7 */ /* 0x000fe20008100407 */
[C---:B------:R-:W-:Y:S01]  /*4da0*/  ISETP.GT.AND P1, PT, R97.reuse, RZ, PT ;  /* 0x000000ff6100720c */ /* 0x040fe20003f24270 */
[----:B------:R-:W0:Y:S01]  /*4db0*/  MUFU.TANH R98, R105 ;  /* 0x0000006900627308 */ /* 0x000e220000002400 */
[C---:B------:R-:W-:Y:S02]  /*4dc0*/  ISETP.GT.AND P2, PT, R97.reuse, 0x1, PT ;  /* 0x000000016100780c */ /* 0x040fe40003f44270 */
[----:B---3--:R-:W-:Y:S02]  /*4dd0*/  FSEL R152, R152, -INF , P1 ;  /* 0xff80000098987808 */ /* 0x008fe40000800000 */
[----:B------:R-:W-:Y:S02]  /*4de0*/  ISETP.GT.AND P1, PT, R97, 0x8, PT ;  /* 0x000000086100780c */ /* 0x000fe40003f24270 */
[----:B-----5:R-:W-:Y:S01]  /*4df0*/  FSEL R150, R150, -INF , P2 ;  /* 0xff80000096967808 */ /* 0x020fe20001000000 */
[----:B------:R-:W3:Y:S01]  /*4e00*/  MUFU.TANH R108, R108 ;  /* 0x0000006c006c7308 */ /* 0x000ee20000002400 */
[----:B------:R-:W-:-:S02]  /*4e10*/  FMNMX.FTZ R9, R152, R11, !PT ;  /* 0x0000000b98097209 */ /* 0x000fc40007810000 */
[C---:B------:R-:W-:Y:S02]  /*4e20*/  ISETP.GT.AND P2, PT, R97.reuse, 0x9, PT ;  /* 0x000000096100780c */ /* 0x040fe40003f44270 */
[----:B-1----:R-:W-:Y:S02]  /*4e30*/  FSEL R148, R148, -INF , P1 ;  /* 0xff80000094947808 */ /* 0x002fe40000800000 */
[----:B------:R-:W-:Y:S01]  /*4e40*/  FMNMX.FTZ R9, R150, R9, !PT ;  /* 0x0000000996097209 */ /* 0x000fe20007810000 */
[----:B------:R-:W1:Y:S01]  /*4e50*/  MUFU.TANH R109, R109 ;  /* 0x0000006d006d7308 */ /* 0x000e620000002400 */
[C---:B------:R-:W-:Y:S02]  /*4e60*/  ISETP.GT.AND P1, PT, R97.reuse, 0x10, PT ;  /* 0x000000106100780c */ /* 0x040fe40003f24270 */
[----:B----4-:R-:W-:Y:S02]  /*4e70*/  FSEL R146, R146, -INF , P2 ;  /* 0xff80000092927808 */ /* 0x010fe40001000000 */
[----:B------:R-:W-:Y:S01]  /*4e80*/  FMNMX.FTZ R99, R148, R9, !PT ;  /* 0x0000000994637209 */ /* 0x000fe20007810000 */
[----:B------:R-:W-:Y:S01]  /*4e90*/  FMUL.FTZ R9, R120, UR6 ;  /* 0x0000000678097c20 */ /* 0x000fe20008410000 */
[----:B------:R-:W-:Y:S01]  /*4ea0*/  ISETP.GT.AND P2, PT, R97, 0x11, PT ;  /* 0x000000116100780c */ /* 0x000fe20003f44270 */
[----:B------:R-:W4:Y:S01]  /*4eb0*/  MUFU.TANH R104, R112 ;  /* 0x0000007000687308 */ /* 0x000f220000002400 */
[----:B------:R-:W-:-:S02]  /*4ec0*/  FSEL R144, R144, -INF , P1 ;  /* 0xff80000090907808 */ /* 0x000fc40000800000 */
[----:B------:R-:W-:Y:S02]  /*4ed0*/  FMNMX.FTZ R99, R146, R99, !PT ;  /* 0x0000006392637209 */ /* 0x000fe40007810000 */
[C---:B------:R-:W-:Y:S02]  /*4ee0*/  ISETP.GT.AND P1, PT, R97.reuse, 0x18, PT ;  /* 0x000000186100780c */ /* 0x040fe40003f24270 */
[----:B------:R-:W-:Y:S01]  /*4ef0*/  FSEL R140, R140, -INF , P2 ;  /* 0xff8000008c8c7808 */ /* 0x000fe20001000000 */
[----:B------:R-:W5:Y:S01]  /*4f00*/  MUFU.TANH R113, R113 ;  /* 0x0000007100717308 */ /* 0x000f620000002400 */
[----:B------:R-:W-:Y:S02]  /*4f10*/  FMNMX.FTZ R99, R144, R99, !PT ;  /* 0x0000006390637209 */ /* 0x000fe40007810000 */
[----:B------:R-:W-:Y:S02]  /*4f20*/  ISETP.GT.AND P2, PT, R97, 0x19, PT ;  /* 0x000000196100780c */ /* 0x000fe40003f44270 */
[----:B------:R-:W-:-:S02]  /*4f30*/  FSEL R120, R100, -INF , P1 ;  /* 0xff80000064787808 */ /* 0x000fc40000800000 */
[----:B------:R-:W-:Y:S01]  /*4f40*/  FMNMX.FTZ R99, R140, R99, !PT ;  /* 0x000000638c637209 */ /* 0x000fe20007810000 */
[----:B------:R-:W5:Y:S01]  /*4f50*/  MUFU.TANH R110, R116 ;  /* 0x00000074006e7308 */ /* 0x000f620000002400 */
[----:B------:R-:W-:Y:S02]  /*4f60*/  ISETP.GT.AND P1, PT, R97, 0x20, PT ;  /* 0x000000206100780c */ /* 0x000fe40003f24270 */
[----:B--2---:R-:W-:Y:S02]  /*4f70*/  FSEL R106, R101, -INF , P2 ;  /* 0xff800000656a7808 */ /* 0x004fe40001000000 */
[----:B------:R-:W-:Y:S02]  /*4f80*/  FMNMX.FTZ R99, R120, R99, !PT ;  /* 0x0000006378637209 */ /* 0x000fe40007810000 */
[----:B------:R-:W-:Y:S01]  /*4f90*/  ISETP.GT.AND P2, PT, R97, 0x21, PT ;  /* 0x000000216100780c */ /* 0x000fe20003f44270 */
[----:B------:R-:W2:Y:S01]  /*4fa0*/  MUFU.TANH R112, R117 ;  /* 0x0000007500707308 */ /* 0x000ea20000002400 */
[----:B------:R-:W-:-:S02]  /*4fb0*/  FSEL R102, R102, -INF , P1 ;  /* 0xff80000066667808 */ /* 0x000fc40000800000 */
[----:B------:R-:W-:Y:S02]  /*4fc0*/  FMNMX.FTZ R99, R106, R99, !PT ;  /* 0x000000636a637209 */ /* 0x000fe40007810000 */
[C---:B------:R-:W-:Y:S02]  /*4fd0*/  ISETP.GT.AND P1, PT, R97.reuse, 0x28, PT ;  /* 0x000000286100780c */ /* 0x040fe40003f24270 */
[----:B0-----:R-:W-:Y:S01]  /*4fe0*/  FSEL R98, R98, -INF , P2 ;  /* 0xff80000062627808 */ /* 0x001fe20001000000 */
[----:B------:R0:W2:Y:S01]  /*4ff0*/  MUFU.TANH R116, R9 ;  /* 0x0000000900747308 */ /* 0x0000a20000002400 */
[----:B------:R-:W-:Y:S02]  /*5000*/  FMNMX.FTZ R99, R102, R99, !PT ;  /* 0x0000006366637209 */ /* 0x000fe40007810000 */
[----:B------:R-:W-:Y:S02]  /*5010*/  ISETP.GT.AND P2, PT, R97, 0x29, PT ;  /* 0x000000296100780c */ /* 0x000fe40003f44270 */
[----:B---3--:R-:W-:-:S02]  /*5020*/  FSEL R96, R108, -INF , P1 ;  /* 0xff8000006c607808 */ /* 0x008fc40000800000 */
[----:B------:R-:W-:Y:S01]  /*5030*/  FMNMX.FTZ R99, R98, R99, !PT ;  /* 0x0000006362637209 */ /* 0x000fe20007810000 */
[----:B------:R-:W3:Y:S01]  /*5040*/  MUFU.TANH R121, R121 ;  /* 0x0000007900797308 */ /* 0x000ee20000002400 */
[----:B------:R-:W-:Y:S01]  /*5050*/  ISETP.GT.AND P1, PT, R97, 0x30, PT ;  /* 0x000000306100780c */ /* 0x000fe20003f24270 */
[----:B0-----:R-:W-:Y:S01]  /*5060*/  FMUL.FTZ R9, R132, UR6 ;  /* 0x0000000684097c20 */ /* 0x001fe20008410000 */
[----:B-1----:R-:W-:Y:S02]  /*5070*/  FSEL R100, R109, -INF , P2 ;  /* 0xff8000006d647808 */ /* 0x002fe40001000000 */
[----:B------:R-:W-:Y:S02]  /*5080*/  FMNMX.FTZ R99, R96, R99, !PT ;  /* 0x0000006360637209 */ /* 0x000fe40007810000 */
[----:B------:R-:W-:Y:S01]  /*5090*/  ISETP.GT.AND P2, PT, R97, 0x31, PT ;  /* 0x000000316100780c */ /* 0x000fe20003f44270 */
[----:B------:R3:W0:Y:S01]  /*50a0*/  MUFU.TANH R101, R124 ;  /* 0x0000007c00657308 */ /* 0x0006220000002400 */
[----:B----4-:R-:W-:-:S02]  /*50b0*/  FSEL R104, R104, -INF , P1 ;  /* 0xff80000068687808 */ /* 0x010fc40000800000 */
[----:B------:R-:W-:Y:S02]  /*50c0*/  FMNMX.FTZ R99, R100, R99, !PT ;  /* 0x0000006364637209 */ /* 0x000fe40007810000 */
[----:B------:R-:W-:Y:S02]  /*50d0*/  ISETP.GT.AND P1, PT, R97, 0x38, PT ;  /* 0x000000386100780c */ /* 0x000fe40003f24270 */
[----:B-----5:R-:W-:Y:S01]  /*50e0*/  FSEL R108, R113, -INF , P2 ;  /* 0xff800000716c7808 */ /* 0x020fe20001000000 */
[----:B------:R-:W1:Y:S01]  /*50f0*/  MUFU.TANH R125, R125 ;  /* 0x0000007d007d7308 */ /* 0x000e620000002400 */
[----:B------:R-:W-:Y:S02]  /*5100*/  FMNMX.FTZ R99, R104, R99, !PT ;  /* 0x0000006368637209 */ /* 0x000fe40007810000 */
[----:B------:R-:W-:Y:S02]  /*5110*/  ISETP.GT.AND P2, PT, R97, 0x39, PT ;  /* 0x000000396100780c */ /* 0x000fe40003f44270 */
[----:B------:R-:W-:-:S02]  /*5120*/  FSEL R110, R110, -INF , P1 ;  /* 0xff8000006e6e7808 */ /* 0x000fc40000800000 */
[----:B------:R-:W-:Y:S01]  /*5130*/  FMNMX.FTZ R99, R108, R99, !PT ;  /* 0x000000636c637209 */ /* 0x000fe20007810000 */
[----:B------:R0:W4:Y:S01]  /*5140*/  MUFU.TANH R103, R128 ;  /* 0x0000008000677308 */ /* 0x0001220000002400 */
[C---:B------:R-:W-:Y:S02]  /*5150*/  ISETP.GT.AND P1, PT, R97.reuse, 0x40, PT ;  /* 0x000000406100780c */ /* 0x040fe40003f24270 */
[----:B--2---:R-:W-:Y:S02]  /*5160*/  FSEL R112, R112, -INF , P2 ;  /* 0xff80000070707808 */ /* 0x004fe40001000000 */
[----:B------:R-:W-:Y:S02]  /*5170*/  FMNMX.FTZ R99, R110, R99, !PT ;  /* 0x000000636e637209 */ /* 0x000fe40007810000 */
[----:B------:R-:W-:Y:S01]  /*5180*/  ISETP.GT.AND P2, PT, R97, 0x41, PT ;  /* 0x000000416100780c */ /* 0x000fe20003f44270 */
[----:B------:R-:W2:Y:S01]  /*5190*/  MUFU.TANH R129, R129 ;  /* 0x0000008100817308 */ /* 0x000ea20000002400 */
[----:B------:R-:W-:-:S02]  /*51a0*/  FSEL R116, R116, -INF , P1 ;  /* 0xff80000074747808 */ /* 0x000fc40000800000 */
[----:B------:R-:W-:Y:S02]  /*51b0*/  FMNMX.FTZ R99, R112, R99, !PT ;  /* 0x0000006370637209 */ /* 0x000fe40007810000 */
[----:B------:R-:W-:Y:S02]  /*51c0*/  ISETP.GT.AND P1, PT, R97, 0x48, PT ;  /* 0x000000486100780c */ /* 0x000fe40003f24270 */
[----:B---3--:R-:W-:Y:S01]  /*51d0*/  FSEL R124, R121, -INF , P2 ;  /* 0xff800000797c7808 */ /* 0x008fe20001000000 */
[----:B------:R3:W5:Y:S01]  /*51e0*/  MUFU.TANH R138, R9 ;  /* 0x00000009008a7308 */ /* 0x0007620000002400 */
[----:B------:R-:W-:Y:S02]  /*51f0*/  FMNMX.FTZ R99, R116, R99, !PT ;  /* 0x0000006374637209 */ /* 0x000fe40007810000 */
[----:B------:R-:W-:Y:S02]  /*5200*/  ISETP.GT.AND P2, PT, R97, 0x49, PT ;  /* 0x000000496100780c */ /* 0x000fe40003f44270 */
[----:B0-----:R-:W-:-:S02]  /*5210*/  FSEL R128, R101, -INF , P1 ;  /* 0xff80000065807808 */ /* 0x001fc40000800000 */
[----:B------:R-:W-:Y:S01]  /*5220*/  FMNMX.FTZ R99, R124, R99, !PT ;  /* 0x000000637c637209 */ /* 0x000fe20007810000 */
[----:B------:R-:W0:Y:S01]  /*5230*/  MUFU.TANH R133, R133 ;  /* 0x0000008500857308 */ /* 0x000e220000002400 */
[----:B------:R-:W-:Y:S01]  /*5240*/  ISETP.GT.AND P1, PT, R97, 0x50, PT ;  /* 0x000000506100780c */ /* 0x000fe20003f24270 */
[----:B---3--:R-:W-:Y:S01]  /*5250*/  FMUL.FTZ R9, R114, UR6 ;  /* 0x0000000672097c20 */ /* 0x008fe20008410000 */
[----:B-1----:R-:W-:Y:S02]  /*5260*/  FSEL R132, R125, -INF , P2 ;  /* 0xff8000007d847808 */ /* 0x002fe40001000000 */
[----:B------:R-:W-:Y:S02]  /*5270*/  FMNMX.FTZ R99, R128, R99, !PT ;  /* 0x0000006380637209 */ /* 0x000fe40007810000 */
[----:B------:R-:W-:Y:S01]  /*5280*/  ISETP.GT.AND P2, PT, R97, 0x51, PT ;  /* 0x000000516100780c */ /* 0x000fe20003f44270 */
[----:B------:R-:W1:Y:S01]  /*5290*/  MUFU.TANH R0, R0 ;  /* 0x0000000000007308 */ /* 0x000e620000002400 */
[----:B----4-:R-:W-:-:S02]  /*52a0*/  FSEL R114, R103, -INF , P1 ;  /* 0xff80000067727808 */ /* 0x010fc40000800000 */
[----:B------:R-:W-:Y:S02]  /*52b0*/  FMNMX.FTZ R99, R132, R99, !PT ;  /* 0x0000006384637209 */ /* 0x000fe40007810000 */
[----:B------:R-:W-:Y:S02]  /*52c0*/  ISETP.GT.AND P1, PT, R97, 0x58, PT ;  /* 0x000000586100780c */ /* 0x000fe40003f24270 */
[----:B--2---:R-:W-:Y:S01]  /*52d0*/  FSEL R136, R129, -INF , P2 ;  /* 0xff80000081887808 */ /* 0x004fe20001000000 */
[----:B------:R-:W2:Y:S01]  /*52e0*/  MUFU.TANH R8, R8 ;  /* 0x0000000800087308 */ /* 0x000ea20000002400 */
[----:B------:R-:W-:Y:S02]  /*52f0*/  FMNMX.FTZ R99, R114, R99, !PT ;  /* 0x0000006372637209 */ /* 0x000fe40007810000 */
[----:B------:R-:W-:Y:S01]  /*5300*/  ISETP.GT.AND P2, PT, R97, 0x59, PT ;  /* 0x000000596100780c */ /* 0x000fe20003f44270 */
[----:B------:R-:W-:Y:S01]  /*5310*/  IMAD.IADD R97, R95, 0x1, R10 ;  /* 0x000000015f617824 */ /* 0x000fe200078e020a */
[----:B-----5:R-:W-:-:S02]  /*5320*/  FSEL R138, R138, -INF , P1 ;  /* 0xff8000008a8a7808 */ /* 0x020fc40000800000 */
[----:B------:R-:W-:Y:S01]  /*5330*/  FMNMX.FTZ R99, R136, R99, !PT ;  /* 0x0000006388637209 */ /* 0x000fe20007810000 */
[----:B------:R-:W-:Y:S01]  /*5340*/  MUFU.TANH R20, R20 ;  /* 0x0000001400147308 */ /* 0x000fe20000002400 */
[----:B0-----:R-:W-:Y:S02]  /*5350*/  FSEL R142, R133, -INF , P2 ;  /* 0xff800000858e7808 */ /* 0x001fe40001000000 */
[----:B------:R-:W-:Y:S02]  /*5360*/  FMNMX.FTZ R99, R138, R99, !PT ;  /* 0x000000638a637209 */ /* 0x000fe40007810000 */
[C---:B------:R-:W-:Y:S02]  /*5370*/  ISETP.GT.AND P1, PT, R97.reuse, RZ, PT ;  /* 0x000000ff6100720c */ /* 0x040fe40003f24270 */
[----:B------:R-:W-:Y:S01]  /*5380*/  FMNMX.FTZ R99, R142, R99, !PT ;  /* 0x000000638e637209 */ /* 0x000fe20007810000 */
[----:B------:R-:W-:Y:S01]  /*5390*/  MUFU.TANH R15, R15 ;  /* 0x0000000f000f7308 */ /* 0x000fe20000002400 */
[----:B------:R-:W-:-:S02]  /*53a0*/  ISETP.GT.AND P2, PT, R97, 0x1, PT ;  /* 0x000000016100780c */ /* 0x000fc40003f44270 */
[----:B-1----:R-:W-:Y:S01]  /*53b0*/  FSEL R0, R0, -INF , P1 ;  /* 0xff80000000007808 */ /* 0x002fe20000800000 */
[----:B------:R-:W0:Y:S01]  /*53c0*/  SHFL.BFLY PT, R154, R99, 0x2, 0x1f ;  /* 0x0c401f00639a7f89 */ /* 0x000e2200000e0000 */
[C---:B------:R-:W-:Y:S02]  /*53d0*/  ISETP.GT.AND P3, PT, R97.reuse, 0x8, PT ;  /* 0x000000086100780c */ /* 0x040fe40003f64270 */
[----:B--2---:R-:W-:Y:S01]  /*53e0*/  FSEL R8, R8, -INF , P2 ;  /* 0xff80000008087808 */ /* 0x004fe20001000000 */
[----:B------:R-:W1:Y:S01]  /*53f0*/  MUFU.TANH R88, R88 ;  /* 0x0000005800587308 */ /* 0x000e620000002400 */
[----:B------:R-:W-:Y:S02]  /*5400*/  FMNMX.FTZ R95, R0, R12, !PT ;  /* 0x0000000c005f7209 */ /* 0x000fe40007810000 */
[C---:B------:R-:W-:Y:S02]  /*5410*/  ISETP.GT.AND P4, PT, R97.reuse, 0x9, PT ;  /* 0x000000096100780c */ /* 0x040fe40003f84270 */
[----:B------:R-:W-:-:S03]  /*5420*/  ISETP.GT.AND P2, PT, R97, 0x10, PT ;  /* 0x000000106100780c */ /* 0x000fc60003f44270 */
[----:B------:R2:W-:Y:S08]  /*5430*/  MUFU.TANH R103, R9 ;  /* 0x0000000900677308 */ /* 0x0005f00000002400 */
[----:B------:R-:W-:Y:S01]  /*5440*/  MUFU.TANH R21, R21 ;  /* 0x0000001500157308 */ /* 0x000fe20000002400 */
[----:B--2---:R-:W2:Y:S01]  /*5450*/  LDC R9, c[0x0][0x988] ;  /* 0x00026200ff097b82 */ /* 0x004ea20000000800 */
[----:B-1----:R-:W-:-:S02]  /*5460*/  FSEL R88, R88, -INF , P2 ;  /* 0xff80000058587808 */ /* 0x002fc40001000000 */
[----:B0-----:R-:W-:Y:S02]  /*5470*/  FMNMX.FTZ R154, R99, R154, !PT ;  /* 0x0000009a639a7209 */ /* 0x001fe40007810000 */
[----:B------:R-:W-:Y:S02]  /*5480*/  ISETP.GT.AND P2, PT, R97, 0x18, PT ;  /* 0x000000186100780c */ /* 0x000fe40003f44270 */
[----:B------:R-:W0:Y:S01]  /*5490*/  MUFU.TANH R90, R90 ;  /* 0x0000005a005a7308 */ /* 0x000e220000002400 */
[----:B------:R-:W1:Y:S07]  /*54a0*/  SHFL.BFLY PT, R99, R154, 0x1, 0x1f ;  /* 0x0c201f009a637f89 */ /* 0x000e6e00000e0000 */
[----:B------:R3:W-:Y:S08]  /*54b0*/  MUFU.TANH R105, R118 ;  /* 0x0000007600697308 */ /* 0x0007f00000002400 */
[----:B------:R-:W-:Y:S01]  /*54c0*/  MUFU.TANH R89, R89 ;  /* 0x0000005900597308 */ /* 0x000fe20000002400 */
[----:B---3--:R-:W-:-:S02]  /*54d0*/  FSEL R118, R20, -INF , P3 ;  /* 0xff80000014767808 */ /* 0x008fc40001800000 */
[C---:B------:R-:W-:Y:S02]  /*54e0*/  ISETP.GT.AND P3, PT, R97.reuse, 0x11, PT ;  /* 0x000000116100780c */ /* 0x040fe40003f64270 */
[----:B0-----:R-:W-:Y:S02]  /*54f0*/  FSEL R90, R90, -INF , P2 ;  /* 0xff8000005a5a7808 */ /* 0x001fe40001000000 */
[----:B------:R-:W-:Y:S01]  /*5500*/  ISETP.GT.AND P2, PT, R97, 0x20, PT ;  /* 0x000000206100780c */ /* 0x000fe20003f44270 */
[----:B------:R0:W-:Y:S01]  /*5510*/  MUFU.TANH R176, R122 ;  /* 0x0000007a00b07308 */ /* 0x0001e20000002400 */
[----:B-1----:R-:W-:Y:S02]  /*5520*/  FMNMX.FTZ R10, R154, R99, !PT ;  /* 0x000000639a0a7209 */ /* 0x002fe40007810000 */
[----:B------:R-:W-:Y:S02]  /*5530*/  FMNMX.FTZ R99, R8, R95, !PT ;  /* 0x0000005f08637209 */ /* 0x000fe40007810000 */
[C---:B------:R-:W-:Y:S01]  /*5540*/  FSETP.NEU.FTZ.AND P1, PT, R10.reuse, -INF , PT ;  /* 0xff8000000a00780b */ /* 0x040fe20003f3d000 */
[----:B--2---:R-:W-:Y:S01]  /*5550*/  FMUL.FTZ R101, R10, R9 ;  /* 0x000000090a657220 */ /* 0x004fe20000410000 */
[----:B------:R-:W-:Y:S01]  /*5560*/  FMNMX.FTZ R99, R118, R99, !PT ;  /* 0x0000006376637209 */ /* 0x000fe20007810000 */
[----:B------:R-:W1:Y:S01]  /*5570*/  MUFU.TANH R92, R92 ;  /* 0x0000005c005c7308 */ /* 0x000e620000002400 */
[----:B0-----:R-:W-:-:S02]  /*5580*/  FSEL R122, R15, -INF , P4 ;  /* 0xff8000000f7a7808 */ /* 0x001fc40002000000 */
[----:B------:R-:W-:Y:S02]  /*5590*/  FSEL R95, R101, RZ, P1 ;  /* 0x000000ff655f7208 */ /* 0x000fe40000800000 */
[----:B------:R-:W-:-:S03]  /*55a0*/  FMNMX.FTZ R99, R122, R99, !PT ;  /* 0x000000637a637209 */ /* 0x000fc60007810000 */
[----:B------:R-:W-:Y:S01]  /*55b0*/  MUFU.TANH R91, R91 ;  /* 0x0000005b005b7308 */ /* 0x000fe20000002400 */
[----:B------:R-:W-:Y:S01]  /*55c0*/  FMNMX.FTZ R99, R88, R99, !PT ;  /* 0x0000006358637209 */ /* 0x000fe20007810000 */
[-CC-:B------:R-:W-:Y:S01]  /*55d0*/  FFMA.FTZ R158, R148, R9.reuse, -R95.reuse ;  /* 0x00000009949e7223 */ /* 0x180fe2000001085f */
[-CC-:B------:R-:W-:Y:S01]  /*55e0*/  FFMA.FTZ R156, R150, R9.reuse, -R95.reuse ;  /* 0x00000009969c7223 */ /* 0x180fe2000001085f */
[-CC-:B------:R-:W-:Y:S01]  /*55f0*/  FFMA.FTZ R15, R152, R9.reuse, -R95.reuse ;  /* 0x00000009980f7223 */ /* 0x180fe2000001085f */
[-CC-:B------:R-:W-:Y:S01]  /*5600*/  FFMA.FTZ R152, R144, R9.reuse, -R95.reuse ;  /* 0x0000000990987223 */ /* 0x180fe2000001085f */
[-CC-:B------:R-:W-:Y:S01]  /*5610*/  FFMA.FTZ R154, R120, R9.reuse, -R95.reuse ;  /* 0x00000009789a7223 */ /* 0x180fe2000001085f */
[-CC-:B------:R-:W-:Y:S01]  /*5620*/  FFMA.FTZ R107, R114, R9.reuse, -R95.reuse ;  /* 0x00000009726b7223 */ /* 0x180fe2000001085f */
[----:B------:R0:W-:Y:S01]  /*5630*/  MUFU.TANH R178, R126 ;  /* 0x0000007e00b27308 */ /* 0x0001e20000002400 */
[----:B-1----:R-:W-:Y:S01]  /*5640*/  FSEL R92, R92, -INF , P2 ;  /* 0xff8000005c5c7808 */ /* 0x002fe20001000000 */
[-CC-:B------:R-:W-:Y:S01]  /*5650*/  FFMA.FTZ R98, R98, R9.reuse, -R95.reuse ;  /* 0x0000000962627223 */ /* 0x180fe2000001085f */
[----:B------:R-:W-:Y:S01]  /*5660*/  ISETP.GT.AND P2, PT, R97, 0x28, PT ;  /* 0x000000286100780c */ /* 0x000fe20003f44270 */
[-CC-:B------:R-:W-:Y:S01]  /*5670*/  FFMA.FTZ R96, R96, R9.reuse, -R95.reuse ;  /* 0x0000000960607223 */ /* 0x180fe2000001085f */
[-CC-:B------:R-:W-:Y:S01]  /*5680*/  FFMA.FTZ R101, R110, R9.reuse, -R95.reuse ;  /* 0x000000096e657223 */ /* 0x180fe2000001085f */
[-CC-:B------:R-:W-:Y:S01]  /*5690*/  FFMA.FTZ R110, R132, R9.reuse, -R95.reuse ;  /* 0x00000009846e7223 */ /* 0x180fe2000001085f */
[-CC-:B------:R-:W-:Y:S01]  /*56a0*/  FFMA.FTZ R136, R136, R9.reuse, -R95.reuse ;  /* 0x0000000988887223 */ /* 0x180fe2000001085f */
[----:B------:R-:W1:Y:S01]  /*56b0*/  MUFU.TANH R93, R93 ;  /* 0x0000005d005d7308 */ /* 0x000e620000002400 */
[----:B0-----:R-:W-:Y:S01]  /*56c0*/  FSEL R126, R21, -INF , P3 ;  /* 0xff800000157e7808 */ /* 0x001fe20001800000 */
[-CC-:B------:R-:W-:Y:S01]  /*56d0*/  FFMA.FTZ R21, R146, R9.reuse, -R95.reuse ;  /* 0x0000000992157223 */ /* 0x180fe2000001085f */
[----:B------:R-:W-:Y:S01]  /*56e0*/  ISETP.GT.AND P3, PT, R97, 0x19, PT ;  /* 0x000000196100780c */ /* 0x000fe20003f64270 */
[----:B------:R-:W-:Y:S01]  /*56f0*/  FFMA.FTZ R138, R138, R9, -R95 ;  /* 0x000000098a8a7223 */ /* 0x000fe2000001085f */
[----:B------:R-:W-:-:S03]  /*5700*/  FMNMX.FTZ R99, R126, R99, !PT ;  /* 0x000000637e637209 */ /* 0x000fc60007810000 */
[----:B------:R-:W0:Y:S01]  /*5710*/  MUFU.TANH R94, R94 ;  /* 0x0000005e005e7308 */ /* 0x000e220000002400 */
[----:B------:R-:W-:-:S07]  /*5720*/  FMNMX.FTZ R99, R90, R99, !PT ;  /* 0x000000635a637209 */ /* 0x000fce0007810000 */
[----:B------:R2:W-:Y:S01]  /*5730*/  MUFU.TANH R180, R130 ;  /* 0x0000008200b47308 */ /* 0x0005e20000002400 */
[----:B-1----:R-:W-:Y:S01]  /*5740*/  FSEL R150, R93, -INF , P2 ;  /* 0xff8000005d967808 */ /* 0x002fe20001000000 */
[----:B------:R-:W-:Y:S01]  /*5750*/  FFMA.FTZ R93, R102, R9, -R95 ;  /* 0x00000009665d7223 */ /* 0x000fe2000001085f */
[----:B------:R-:W-:-:S05]  /*5760*/  ISETP.GT.AND P2, PT, R97, 0x30, PT ;  /* 0x000000306100780c */ /* 0x000fca0003f44270 */
[----:B------:R-:W1:Y:S01]  /*5770*/  MUFU.TANH R115, R115 ;  /* 0x0000007300737308 */ /* 0x000e620000002400 */
[----:B--2---:R-:W-:Y:S01]  /*5780*/  FSEL R130, R89, -INF , P3 ;  /* 0xff80000059827808 */ /* 0x004fe20001800000 */
[--C-:B------:R-:W-:Y:S01]  /*5790*/  FFMA.FTZ R89, R140, R9, -R95.reuse ;  /* 0x000000098c597223 */ /* 0x100fe2000001085f */
[----:B------:R-:W-:Y:S02]  /*57a0*/  ISETP.GT.AND P3, PT, R97, 0x21, PT ;  /* 0x000000216100780c */ /* 0x000fe40003f64270 */
[----:B------:R-:W-:Y:S02]  /*57b0*/  FMNMX.FTZ R99, R130, R99, !PT ;  /* 0x0000006382637209 */ /* 0x000fe40007810000 */
[----:B------:R-:W-:Y:S01]  /*57c0*/  FSEL R148, R91, -INF , P3 ;  /* 0xff8000005b947808 */ /* 0x000fe20001800000 */
[----:B------:R-:W2:Y:S01]  /*57d0*/  MUFU.TANH R119, R119 ;  /* 0x0000007700777308 */ /* 0x000ea20000002400 */
[----:B------:R-:W-:Y:S01]  /*57e0*/  FMNMX.FTZ R99, R92, R99, !PT ;  /* 0x000000635c637209 */ /* 0x000fe20007810000 */
[----:B------:R-:W-:Y:S01]  /*57f0*/  FFMA.FTZ R91, R106, R9, -R95 ;  /* 0x000000096a5b7223 */ /* 0x000fe2000001085f */
[----:B------:R-:W-:-:S02]  /*5800*/  ISETP.GT.AND P3, PT, R97, 0x29, PT ;  /* 0x000000296100780c */ /* 0x000fc40003f64270 */
[----:B------:R-:W-:Y:S02]  /*5810*/  FMNMX.FTZ R99, R148, R99, !PT ;  /* 0x0000006394637209 */ /* 0x000fe40007810000 */
[----:B0-----:R-:W-:Y:S01]  /*5820*/  FSEL R94, R94, -INF , P3 ;  /* 0xff8000005e5e7808 */ /* 0x001fe20001800000 */
[----:B------:R0:W-:Y:S01]  /*5830*/  MUFU.TANH R182, R134 ;  /* 0x0000008600b67308 */ /* 0x0001e20000002400 */
[----:B------:R-:W-:Y:S02]  /*5840*/  FMNMX.FTZ R99, R150, R99, !PT ;  /* 0x0000006396637209 */ /* 0x000fe40007810000 */
[----:B------:R-:W-:Y:S02]  /*5850*/  ISETP.GT.AND P3, PT, R97, 0x31, PT ;  /* 0x000000316100780c */ /* 0x000fe40003f64270 */
[----:B------:R-:W-:Y:S02]  /*5860*/  FMNMX.FTZ R99, R94, R99, !PT ;  /* 0x000000635e637209 */ /* 0x000fe40007810000 */
[----:B-1----:R-:W-:Y:S01]  /*5870*/  FSEL R144, R115, -INF , P3 ;  /* 0xff80000073907808 */ /* 0x002fe20001800000 */
[----:B------:R-:W1:Y:S01]  /*5880*/  MUFU.TANH R123, R123 ;  /* 0x0000007b007b7308 */ /* 0x000e620000002400 */
[----:B0-----:R-:W-:-:S02]  /*5890*/  FSEL R134, R103, -INF , P2 ;  /* 0xff80000067867808 */ /* 0x001fc40001000000 */
[C---:B------:R-:W-:Y:S02]  /*58a0*/  ISETP.GT.AND P2, PT, R97.reuse, 0x38, PT ;  /* 0x000000386100780c */ /* 0x040fe40003f44270 */
[----:B------:R-:W-:Y:S02]  /*58b0*/  FMNMX.FTZ R99, R134, R99, !PT ;  /* 0x0000006386637209 */ /* 0x000fe40007810000 */
[----:B------:R-:W-:Y:S01]  /*58c0*/  ISETP.GT.AND P3, PT, R97, 0x39, PT ;  /* 0x000000396100780c */ /* 0x000fe20003f64270 */
[----:B------:R-:W0:Y:S01]  /*58d0*/  MUFU.TANH R127, R127 ;  /* 0x0000007f007f7308 */ /* 0x000e220000002400 */
[----:B------:R-:W-:Y:S01]  /*58e0*/  FSEL R146, R105, -INF , P2 ;  /* 0xff80000069927808 */ /* 0x000fe20001000000 */
[----:B------:R-:W-:Y:S01]  /*58f0*/  FFMA.FTZ R105, R128, R9, -R95 ;  /* 0x0000000980697223 */ /* 0x000fe2000001085f */
[----:B------:R-:W-:Y:S02]  /*5900*/  FMNMX.FTZ R99, R144, R99, !PT ;  /* 0x0000006390637209 */ /* 0x000fe40007810000 */
[----:B------:R-:W-:-:S02]  /*5910*/  ISETP.GT.AND P2, PT, R97, 0x40, PT ;  /* 0x000000406100780c */ /* 0x000fc40003f44270 */
[----:B--2---:R-:W-:Y:S01]  /*5920*/  FSEL R140, R119, -INF , P3 ;  /* 0xff800000778c7808 */ /* 0x004fe20001800000 */
[----:B------:R-:W2:Y:S01]  /*5930*/  MUFU.TANH R131, R131 ;  /* 0x0000008300837308 */ /* 0x000ea20000002400 */
[----:B------:R-:W-:Y:S02]  /*5940*/  FMNMX.FTZ R99, R146, R99, !PT ;  /* 0x0000006392637209 */ /* 0x000fe40007810000 */
[C---:B------:R-:W-:Y:S02]  /*5950*/  ISETP.GT.AND P3, PT, R97.reuse, 0x41, PT ;  /* 0x000000416100780c */ /* 0x040fe40003f64270 */
[----:B------:R-:W-:Y:S02]  /*5960*/  FSEL R176, R176, -INF , P2 ;  /* 0xff800000b0b07808 */ /* 0x000fe40001000000 */
[----:B------:R-:W-:Y:S01]  /*5970*/  FMNMX.FTZ R99, R140, R99, !PT ;  /* 0x000000638c637209 */ /* 0x000fe20007810000 */
[----:B------:R-:W3:Y:S01]  /*5980*/  MUFU.TANH R135, R135 ;  /* 0x0000008700877308 */ /* 0x000ee20000002400 */
[----:B------:R-:W-:-:S02]  /*5990*/  ISETP.GT.AND P2, PT, R97, 0x48, PT ;  /* 0x000000486100780c */ /* 0x000fc40003f44270 */
[----:B-1----:R-:W-:Y:S02]  /*59a0*/  FSEL R120, R123, -INF , P3 ;  /* 0xff8000007b787808 */ /* 0x002fe40001800000 */
[----:B------:R-:W-:Y:S02]  /*59b0*/  FMNMX.FTZ R99, R176, R99, !PT ;  /* 0x00000063b0637209 */ /* 0x000fe40007810000 */
[C---:B------:R-:W-:Y:S01]  /*59c0*/  ISETP.GT.AND P3, PT, R97.reuse, 0x49, PT ;  /* 0x000000496100780c */ /* 0x040fe20003f64270 */
[----:B------:R-:W-:Y:S01]  /*59d0*/  MUFU.EX2 R15, R15 ;  /* 0x0000000f000f7308 */ /* 0x000fe20000000800 */
[----:B------:R-:W-:Y:S02]  /*59e0*/  FSEL R178, R178, -INF , P2 ;  /* 0xff800000b2b27808 */ /* 0x000fe40001000000 */
[----:B------:R-:W-:Y:S02]  /*59f0*/  FMNMX.FTZ R99, R120, R99, !PT ;  /* 0x0000006378637209 */ /* 0x000fe40007810000 */
[----:B------:R-:W-:-:S02]  /*5a00*/  ISETP.GT.AND P2, PT, R97, 0x50, PT ;  /* 0x000000506100780c */ /* 0x000fc40003f44270 */
[----:B0-----:R-:W-:Y:S01]  /*5a10*/  FSEL R106, R127, -INF , P3 ;  /* 0xff8000007f6a7808 */ /* 0x001fe20001800000 */
[----:B------:R-:W-:Y:S01]  /*5a20*/  MUFU.EX2 R156, R156 ;  /* 0x0000009c009c7308 */ /* 0x000fe20000000800 */
[----:B------:R-:W-:Y:S02]  /*5a30*/  FMNMX.FTZ R99, R178, R99, !PT ;  /* 0x00000063b2637209 */ /* 0x000fe40007810000 */
[C---:B------:R-:W-:Y:S02]  /*5a40*/  ISETP.GT.AND P3, PT, R97.reuse, 0x51, PT ;  /* 0x000000516100780c */ /* 0x040fe40003f64270 */
[----:B------:R-:W-:Y:S02]  /*5a50*/  FSEL R180, R180, -INF , P2 ;  /* 0xff800000b4b47808 */ /* 0x000fe40001000000 */
[----:B------:R-:W-:Y:S01]  /*5a60*/  FMNMX.FTZ R99, R106, R99, !PT ;  /* 0x000000636a637209 */ /* 0x000fe20007810000 */
[----:B------:R-:W-:Y:S01]  /*5a70*/  MUFU.EX2 R158, R158 ;  /* 0x0000009e009e7308 */ /* 0x000fe20000000800 */
[----:B------:R-:W-:-:S02]  /*5a80*/  ISETP.GT.AND P2, PT, R97, 0x58, PT ;  /* 0x000000586100780c */ /* 0x000fc40003f44270 */
[----:B--2---:R-:W-:Y:S02]  /*5a90*/  FSEL R102, R131, -INF , P3 ;  /* 0xff80000083667808 */ /* 0x004fe40001800000 */
[----:B------:R-:W-:Y:S02]  /*5aa0*/  FMNMX.FTZ R99, R180, R99, !PT ;  /* 0x00000063b4637209 */ /* 0x000fe40007810000 */
[----:B------:R-:W-:Y:S01]  /*5ab0*/  ISETP.GT.AND P3, PT, R97, 0x59, PT ;  /* 0x000000596100780c */ /* 0x000fe20003f64270 */
[----:B------:R-:W-:Y:S01]  /*5ac0*/  MUFU.EX2 R21, R21 ;  /* 0x0000001500157308 */ /* 0x000fe20000000800 */
[----:B------:R-:W-:Y:S01]  /*5ad0*/  FSEL R182, R182, -INF , P2 ;  /* 0xff800000b6b67808 */ /* 0x000fe20001000000 */
[--C-:B------:R-:W-:Y:S01]  /*5ae0*/  FFMA.FTZ R97, R100, R9, -R95.reuse ;  /* 0x0000000964617223 */ /* 0x100fe2000001085f */
[----:B------:R-:W-:Y:S01]  /*5af0*/  FMNMX.FTZ R99, R102, R99, !PT ;  /* 0x0000006366637209 */ /* 0x000fe20007810000 */
[-CC-:B------:R-:W-:Y:S01]  /*5b00*/  FFMA.FTZ R100, R108, R9.reuse, -R95.reuse ;  /* 0x000000096c647223 */ /* 0x180fe2000001085f */
[----:B---3--:R-:W-:Y:S01]  /*5b10*/  FSEL R184, R135, -INF , P3 ;  /* 0xff80000087b87808 */ /* 0x008fe20001800000 */
        /* <DEDUP_REMOVED lines=10> */
[----:B0-----:R-:W-:-:S07]  /*5bc0*/  FMNMX.FTZ R109, R20, R103, !PT ;  /* 0x00000067146d7209 */ /* 0x001fce0007810000 */
[----:B------:R-:W-:Y:S01]  /*5bd0*/  MUFU.EX2 R93, R93 ;  /* 0x0000005d005d7308 */ /* 0x000fe20000000800 */
[-CC-:B------:R-:W-:Y:S01]  /*5be0*/  FFMA.FTZ R103, R116, R9.reuse, -R95.reuse ;  /* 0x0000000974677223 */ /* 0x180fe2000001085f */
[----:B------:R-:W-:Y:S01]  /*5bf0*/  FFMA.FTZ R95, R142, R9, -R95 ;  /* 0x000000098e5f7223 */ /* 0x000fe2000001085f */
[----:B------:R-:W0:Y:S05]  /*5c00*/  SHFL.BFLY PT, R20, R109, 0x1, 0x1f ;  /* 0x0c201f006d147f89 */ /* 0x000e2a00000e0000 */
        /* <DEDUP_REMOVED lines=14> */
[-C--:B------:R-:W-:Y:S01]  /*5cf0*/  FFMA.FTZ R153, R88, R9.reuse, -R109 ;  /* 0x0000000958997223 */ /* 0x080fe2000001086d */
[----:B------:R-:W-:Y:S01]  /*5d00*/  FADD.FTZ R0, -R0, R11 ;  /* 0x0000000b00007221 */ /* 0x000fe20000010100 */
[----:B------:R-:W-:Y:S01]  /*5d10*/  FSEL R11, R20, RZ, P2 ;  /* 0x000000ff140b7208 */ /* 0x000fe20001000000 */
[----:B------:R-:W-:Y:S01]  /*5d20*/  MUFU.EX2 R157, R157 ;  /* 0x0000009d009d7308 */ /* 0x000fe20000000800 */
[-CC-:B------:R-:W-:Y:S01]  /*5d30*/  FFMA.FTZ R88, R126, R9.reuse, -R109.reuse ;  /* 0x000000097e587223 */ /* 0x180fe2000001086d */
[-C--:B------:R-:W-:Y:S01]  /*5d40*/  FMUL.FTZ R8, R0, R9.reuse ;  /* 0x0000000900087220 */ /* 0x080fe20000410000 */
[-CC-:B------:R-:W-:Y:S01]  /*5d50*/  FFMA.FTZ R155, R90, R9.reuse, -R109.reuse ;  /* 0x000000095a9b7223 */ /* 0x180fe2000001086d */
[----:B------:R-:W-:Y:S01]  /*5d60*/  FADD.FTZ R0, -R11, R12 ;  /* 0x0000000c0b007221 */ /* 0x000fe20000010100 */
[-CC-:B------:R-:W-:Y:S01]  /*5d70*/  FFMA.FTZ R90, R130, R9.reuse, -R109.reuse ;  /* 0x00000009825a7223 */ /* 0x180fe2000001086d */
[-CC-:B------:R-:W-:Y:S01]  /*5d80*/  FFMA.FTZ R149, R92, R9.reuse, -R109.reuse ;  /* 0x000000095c957223 */ /* 0x180fe2000001086d */
[-CC-:B------:R-:W-:Y:S01]  /*5d90*/  FFMA.FTZ R92, R148, R9.reuse, -R109.reuse ;  /* 0x00000009945c7223 */ /* 0x180fe2000001086d */
[-C--:B------:R-:W-:Y:S01]  /*5da0*/  FMUL.FTZ R0, R0, R9.reuse ;  /* 0x0000000900007220 */ /* 0x080fe20000410000 */
        /* <DEDUP_REMOVED lines=17> */
[----:B0-----:R-:W-:-:S04]  /*5ec0*/  FFMA.FTZ R7, R8, R7, R15 ;  /* 0x0000000708077223 */ /* 0x001fc8000001000f */
[----:B------:R-:W-:-:S03]  /*5ed0*/  FADD.FTZ R7, R156, R7 ;  /* 0x000000079c077221 */ /* 0x000fc60000010000 */
[----:B------:R-:W0:Y:S01]  /*5ee0*/  MUFU.EX2 R159, R159 ;  /* 0x0000009f009f7308 */ /* 0x000e220000000800 */
[----:B-1----:R-:W-:Y:S01]  /*5ef0*/  FFMA.FTZ R11, R0, R6, R157 ;  /* 0x00000006000b7223 */ /* 0x002fe2000001009d */
[----:B------:R-:W-:-:S06]  /*5f00*/  FADD.FTZ R12, R158, R7 ;  /* 0x000000079e0c7221 */ /* 0x000fcc0000010000 */
        /* <DEDUP_REMOVED lines=77> */
.L_x_2435:
        /* <DEDUP_REMOVED lines=34> */
.L_x_2425:
[----:B------:R-:W-:-:S13]  /*6600*/  ISETP.GE.AND P1, PT, R14, RZ, PT ;  /* 0x000000ff0e00720c */ /* 0x000fda0003f26270 */
[----:B------:R-:W-:Y:S05]  /*6610*/  @!P1 BRA `(.L_x_2437) ;  /* 0x0000002000b49947 */ /* 0x000fea0003800000 */
[----:B------:R-:W-:Y:S01]  /*6620*/  IMAD.MOV.U32 R13, RZ, RZ, R20 ;  /* 0x000000ffff0d7224 */ /* 0x000fe200078e0014 */
[----:B------:R-:W-:Y:S01]  /*6630*/  UMOV UR4, UR38 ;  /* 0x0000002600047c82 */ /* 0x000fe20008000000 */
[----:B------:R-:W-:Y:S01]  /*6640*/  IMAD.MOV.U32 R11, RZ, RZ, R10 ;  /* 0x000000ffff0b7224 */ /* 0x000fe200078e000a */
[----:B------:R-:W-:Y:S01]  /*6650*/  UMOV UR5, UR39 ;  /* 0x0000002700057c82 */ /* 0x000fe20008000000 */
[----:B------:R-:W-:-:S05]  /*6660*/  ULDC UR6, c[0x0][0x9d8] ;  /* 0x0002760000067ab9 */ /* 0x000fca0000000800 */
.L_x_2448:
        /* <DEDUP_REMOVED lines=8> */
.L_x_2438:
[----:B------:R-:W-:Y:S01]  /*66f0*/  ULEA UR7, UR39, UR40, 0x3 ;  /* 0x0000002827077291 */ /* 0x000fe2000f8e183f */
[----:B------:R-:W-:-:S05]  /*6700*/  IMAD.U32 R9, RZ, RZ, UR38 ;  /* 0x00000026ff097e24 */ /* 0x000fca000f8e00ff */
[----:B------:R-:W-:-:S04]  /*6710*/  SHF.L.U32 R9, R9, 0x1f, RZ ;  /* 0x0000001f09097819 */ /* 0x000fc800000006ff */
[----:B------:R0:W1:Y:S01]  /*6720*/  SYNCS.PHASECHK.TRANS64.TRYWAIT P1, [UR7+0x2a830], R9 ;  /* 0x02a83009ff0075a7 */ /* 0x0000620008020147 */
[----:B------:R-:W-:Y:S05]  /*6730*/  @!P0 BRA `(.L_x_2439) ;  /* 0x0000000000048947 */ /* 0x000fea0003800000 */
[----:B------:R-:W-:Y:S01]  /*6740*/  BPT.TRAP 0x1 ;  /* 0x000000040000795c */ /* 0x000fe20000300000 */
.L_x_2439:
[----:B-1----:R-:W-:Y:S05]  /*6750*/  @P1 BRA `(.L_x_2440) ;  /* 0x0000000000081947 */ /* 0x002fea0003800000 */
[----:B------:R-:W1:Y:S02]  /*6760*/  SYNCS.PHASECHK.TRANS64.TRYWAIT P1, [UR7+0x2a830], R9 ;  /* 0x02a83009ff0075a7 */ /* 0x000e640008020147 */
[----:B-1----:R-:W-:Y:S05]  /*6770*/  @!P1 BRA `(.L_x_2441) ;  /* 0x000000a800409947 */ /* 0x002fea0003800000 */
.L_x_2440:
        /* <DEDUP_REMOVED lines=143> */
.L_x_2442:
[----:B------:R-:W-:Y:S01]  /*7070*/  ULEA UR7, UR5, UR40, 0x3 ;  /* 0x0000002805077291 */ /* 0x000fe2000f8e183f */
[----:B------:R-:W-:-:S04]  /*7080*/  MOV R0, UR4 ;  /* 0x0000000400007c02 */ /* 0x000fc80008000f00 */
[----:B------:R-:W-:-:S04]  /*7090*/  SHF.L.U32 R0, R0, 0x1f, RZ ;  /* 0x0000001f00007819 */ /* 0x000fc800000006ff */
[----:B------:R2:W3:Y:S01]  /*70a0*/  SYNCS.PHASECHK.TRANS64.TRYWAIT P1, [UR7+0x2a850], R0 ;  /* 0x02a85000ff0075a7 */ /* 0x0004e20008020147 */
[----:B------:R-:W-:Y:S05]  /*70b0*/  @!P0 BRA `(.L_x_2443) ;  /* 0x0000000000048947 */ /* 0x000fea0003800000 */
[----:B------:R-:W-:Y:S01]  /*70c0*/  BPT.TRAP 0x1 ;  /* 0x000000040000795c */ /* 0x000fe20000300000 */
.L_x_2443:
[----:B---3--:R-:W-:Y:S05]  /*70d0*/  @P1 BRA `(.L_x_2444) ;  /* 0x0000000000081947 */ /* 0x008fea0003800000 */
[----:B------:R-:W3:Y:S02]  /*70e0*/  SYNCS.PHASECHK.TRANS64.TRYWAIT P1, [UR7+0x2a850], R0 ;  /* 0x02a85000ff0075a7 */ /* 0x000ee40008020147 */
[----:B---3--:R-:W-:Y:S05]  /*70f0*/  @!P1 BRA `(.L_x_2445) ;  /* 0x0000009c00f89947 */ /* 0x008fea0003800000 */
.L_x_2444:
        /* <DEDUP_REMOVED lines=38> */
.L_x_2446:
        /* <DEDUP_REMOVED lines=311> */
.L_x_2447:
[----:B------:R-:W-:Y:S01]  /*86d0*/  UIADD3 UR7, UR7, 0x2a860, URZ ;  /* 0x0002a86007077890 */ /* 0x000fe2000fffe03f */
[----:B------:R-:W-:Y:S01]  /*86e0*/  ISETP.GT.AND P1, PT, R14, RZ, PT ;  /* 0x000000ff0e00720c */ /* 0x000fe20003f24270 */
        /* <DEDUP_REMOVED lines=32> */
.L_x_2437:
        /* <DEDUP_REMOVED lines=67> */
.L_x_2449:
[----:B------:R-:W-:Y:S01]  /*8d20*/  ULEA UR5, UR39, UR40, 0x3 ;  /* 0x0000002827057291 */ /* 0x000fe2000f8e183f */
[----:B------:R-:W-:-:S05]  /*8d30*/  IMAD.U32 R0, RZ, RZ, UR38 ;  /* 0x00000026ff007e24 */ /* 0x000fca000f8e00ff */
[----:B------:R-:W-:-:S04]  /*8d40*/  SHF.L.U32 R0, R0, 0x1f, RZ ;  /* 0x0000001f00007819 */ /* 0x000fc800000006ff */
[----:B------:R0:W1:Y:S01]  /*8d50*/  SYNCS.PHASECHK.TRANS64.TRYWAIT P1, [UR5+0x2a850], R0 ;  /* 0x02a85000ff0075a7 */ /* 0x0000620008020145 */
[----:B------:R-:W-:Y:S05]  /*8d60*/  @!P0 BRA `(.L_x_2450) ;  /* 0x0000000000048947 */ /* 0x000fea0003800000 */
[----:B------:R-:W-:Y:S01]  /*8d70*/  BPT.TRAP 0x1 ;  /* 0x000000040000795c */ /* 0x000fe20000300000 */
.L_x_2450:
[----:B-1----:R-:W-:Y:S05]  /*8d80*/  @P1 BRA `(.L_x_2451) ;  /* 0x0000000000081947 */ /* 0x002fea0003800000 */
[----:B------:R-:W1:Y:S02]  /*8d90*/  SYNCS.PHASECHK.TRANS64.TRYWAIT P1, [UR5+0x2a850], R0 ;  /* 0x02a85000ff0075a7 */ /* 0x000e640008020145 */
[----:B-1----:R-:W-:Y:S05]  /*8da0*/  @!P1 BRA `(.L_x_2452) ;  /* 0x0000008000e49947 */ /* 0x002fea0003800000 */
.L_x_2451:
        /* <DEDUP_REMOVED lines=19> */
[----:B------:R-:W-:Y:S01]  /*8ee0*/  MOV R3, RZ ;  /* 0x000000ff00037202 */ /* 0x000fe20000000f00 */
[----:B------:R-:W-:Y:S02]  /*8ef0*/  IMAD.MOV.U32 R0, RZ, RZ, -0x800000 ;  /* 0xff800000ff007424 */ /* 0x000fe400078e00ff */
[----:B-1----:R-:W-:Y:S01]  /*8f00*/  FADD.FTZ R12, R2, R5 ;  /* 0x00000005020c7221 */ /* 0x002fe20000010000 */
[----:B------:R-:W-:Y:S01]  /*8f10*/  FSETP.NE.FTZ.AND P1, PT, R8, RZ, PT ;  /* 0x000000ff0800720b */ /* 0x000fe20003f35000 */
[----:B------:R-:W-:-:S03]  /*8f20*/  IMAD.MOV.U32 R2, RZ, RZ, -0x800000 ;  /* 0xff800000ff027424 */ /* 0x000fc600078e00ff */
[----:B------:R-:W-:-:S09]  /*8f30*/  FSETP.NE.FTZ.AND P2, PT, R12, RZ, PT ;  /* 0x000000ff0c00720b */ /* 0x000fd20003f55000 */
[----:B------:R-:W0:Y:S01]  /*8f40*/  @P1 MUFU.LG2 R4, R8 ;  /* 0x0000000800041308 */ /* 0x000e220000000c00 */
[----:B------:R-:W-:-:S03]  /*8f50*/  @P1 FMUL.FTZ R5, R9, 0.69314718246459960938 ;  /* 0x3f31721809051820 */ /* 0x000fc60000410000 */
[----:B------:R-:W-:-:S04]  /*8f60*/  @P2 FMUL.FTZ R14, R9, 0.69314718246459960938 ;  /* 0x3f317218090e2820 */ /* 0x000fc80000410000 */
        /* <DEDUP_REMOVED lines=34> */
.L_x_2453:
[----:B------:R-:W-:Y:S01]  /*9190*/  UIADD3 UR4, UR5, 0x2a860, URZ ;  /* 0x0002a86005047890 */ /* 0x000fe2000fffe03f */
[-C--:B------:R-:W-:Y:S01]  /*91a0*/  FMUL.FTZ R90, R32, R3.reuse ;  /* 0x00000003205a7220 */ /* 0x080fe20000410000 */
[----:B------:R-:W-:Y:S01]  /*91b0*/  UIADD3 UR39, UR39, 0x1, URZ ;  /* 0x0000000127277890 */ /* 0x000fe2000fffe03f */
[-C--:B------:R-:W-:Y:S01]  /*91c0*/  FMUL.FTZ R89, R33, R3.reuse ;  /* 0x0000000321597220 */ /* 0x080fe20000410000 */
[----:B------:R-:W-:Y:S01]  /*91d0*/  UPRMT UR4, UR42, 0x654, UR4 ;  /* 0x000006542a047896 */ /* 0x000fe20008000004 */
[----:B------:R-:W-:Y:S01]  /*91e0*/  FMUL.FTZ R88, R36, R3 ;  /* 0x0000000324587220 */ /* 0x000fe20000410000 */
[----:B------:R-:W-:Y:S01]  /*91f0*/  UISETP.NE.AND UP0, UPT, UR39, 0x2, UPT ;  /* 0x000000022700788c */ /* 0x000fe2000bf05270 */
[-C--:B------:R-:W-:Y:S01]  /*9200*/  FMUL.FTZ R8, R30, R11.reuse ;  /* 0x0000000b1e087220 */ /* 0x080fe20000410000 */
        /* <DEDUP_REMOVED lines=66> */
.L_x_2417:
        /* <DEDUP_REMOVED lines=24> */
[C---:B------:R-:W-:Y:S02]  /*97b0*/  LOP3.LUT R9, R4.reuse, 0x380, RZ, 0xc0, !PT ;  /* 0x0000038004097812 */ /* 0x040fe400078ec0ff */
[C---:B------:R-:W-:Y:S02]  /*97c0*/  IADD3 R97, P6, R4.reuse, 0x20, RZ ;  /* 0x0000002004617810 */ /* 0x040fe40007fde0ff */
[C---:B------:R-:W-:Y:S02]  /*97d0*/  IADD3 R99, P5, R4.reuse, 0x40, RZ ;  /* 0x0000004004637810 */ /* 0x040fe40007fbe0ff */
[C---:B------:R-:W-:Y:S02]  /*97e0*/  IADD3 R101, P4, R4.reuse, 0x60, RZ ;  /* 0x0000006004657810 */ /* 0x040fe40007f9e0ff */
[----:B------:R-:W-:Y:S01]  /*97f0*/  IADD3 R103, P3, R4, 0x4000, RZ ;  /* 0x0000400004677810 */ /* 0x000fe20007f7e0ff */
[--C-:B------:R-:W-:Y:S01]  /*9800*/  IMAD.X R27, RZ, RZ, R5.reuse, P5 ;  /* 0x000000ffff1b7224 */ /* 0x100fe200028e0605 */
[----:B------:R-:W-:Y:S01]  /*9810*/  SHF.R.U64 R9, R9, 0x3, RZ ;  /* 0x0000000309097819 */ /* 0x000fe200000012ff */
[--C-:B------:R-:W-:Y:S01]  /*9820*/  IMAD.X R25, RZ, RZ, R5.reuse, P4 ;  /* 0x000000ffff197224 */ /* 0x100fe200020e0605 */
[----:B------:R-:W-:Y:S01]  /*9830*/  LOP3.LUT R14, R97, 0x380, RZ, 0xc0, !PT ;  /* 0x00000380610e7812 */ /* 0x000fe200078ec0ff */
[----:B------:R-:W-:Y:S01]  /*9840*/  IMAD.X R15, RZ, RZ, R5, P3 ;  /* 0x000000ffff0f7224 */ /* 0x000fe200018e0605 */
[----:B------:R-:W-:-:S02]  /*9850*/  LOP3.LUT R24, R99, 0x380, RZ, 0xc0, !PT ;  /* 0x0000038063187812 */ /* 0x000fc400078ec0ff */
[----:B-1----:R-:W-:Y:S02]  /*9860*/  LOP3.LUT R44, R101, 0x380, RZ, 0xc0, !PT ;  /* 0x00000380652c7812 */ /* 0x002fe400078ec0ff */
[----:B------:R-:W-:Y:S02]  /*9870*/  LOP3.LUT R72, R103, 0x380, RZ, 0xc0, !PT ;  /* 0x0000038067487812 */ /* 0x000fe400078ec0ff */
[C---:B------:R-:W-:Y:S02]  /*9880*/  IADD3 R105, P2, R4.reuse, 0x4020, RZ ;  /* 0x0000402004697810 */ /* 0x040fe40007f5e0ff */
[C---:B------:R-:W-:Y:S02]  /*9890*/  IADD3 R107, P1, R4.reuse, 0x4040, RZ ;  /* 0x00004040046b7810 */ /* 0x040fe40007f3e0ff */
[----:B------:R-:W-:Y:S01]  /*98a0*/  IADD3 R109, P0, R4, 0x4060, RZ ;  /* 0x00004060046d7810 */ /* 0x000fe20007f1e0ff */
[----:B------:R-:W-:Y:S01]  /*98b0*/  IMAD.X R13, RZ, RZ, R5, P2 ;  /* 0x000000ffff0d7224 */ /* 0x000fe200010e0605 */
[----:B------:R-:W-:-:S02]  /*98c0*/  LOP3.LUT R4, R9, R4, RZ, 0x3c, !PT ;  /* 0x0000000409047212 */ /* 0x000fc400078e3cff */
[----:B------:R-:W-:Y:S01]  /*98d0*/  SHF.R.U64 R14, R14, 0x3, RZ ;  /* 0x000000030e0e7819 */ /* 0x000fe200000012ff */
[----:B------:R-:W-:Y:S01]  /*98e0*/  IMAD.X R9, RZ, RZ, R5, P0 ;  /* 0x000000ffff097224 */ /* 0x000fe200000e0605 */
[----:B------:R-:W-:Y:S02]  /*98f0*/  SHF.R.U64 R24, R24, 0x3, RZ ;  /* 0x0000000318187819 */ /* 0x000fe400000012ff */
[----:B------:R-:W-:Y:S02]  /*9900*/  SHF.R.U64 R44, R44, 0x3, RZ ;  /* 0x000000032c2c7819 */ /* 0x000fe400000012ff */
[----:B------:R-:W-:Y:S02]  /*9910*/  SHF.R.U64 R72, R72, 0x3, RZ ;  /* 0x0000000348487819 */ /* 0x000fe400000012ff */
[-C--:B------:R-:W-:Y:S02]  /*9920*/  IADD3.X R29, RZ, R5.reuse, RZ, P6, !PT ;  /* 0x00000005ff1d7210 */ /* 0x080fe400037fe4ff */
[----:B------:R-:W-:-:S02]  /*9930*/  IADD3.X R11, RZ, R5, RZ, P1, !PT ;  /* 0x00000005ff0b7210 */ /* 0x000fc40000ffe4ff */
[----:B------:R-:W-:Y:S02]  /*9940*/  MOV R96, R4 ;  /* 0x0000000400607202 */ /* 0x000fe40000000f00 */
[----:B------:R-:W-:Y:S02]  /*9950*/  LOP3.LUT R28, R14, R97, RZ, 0x3c, !PT ;  /* 0x000000610e1c7212 */ /* 0x000fe400078e3cff */
[----:B------:R-:W-:Y:S02]  /*9960*/  LOP3.LUT R26, R24, R99, RZ, 0x3c, !PT ;  /* 0x00000063181a7212 */ /* 0x000fe400078e3cff */
[----:B------:R-:W-:Y:S01]  /*9970*/  F2FP.F16.F32.PACK_AB R5, R10, R93 ;  /* 0x0000005d0a05723e */ /* 0x000fe200000000ff */
[----:B------:R-:W1:Y:S01]  /*9980*/  LDC.64 R98, c[0x0][0xc00] ;  /* 0x00030000ff627b82 */ /* 0x000e620000000a00 */
[----:B------:R-:W-:Y:S02]  /*9990*/  LOP3.LUT R24, R44, R101, RZ, 0x3c, !PT ;  /* 0x000000652c187212 */ /* 0x000fe400078e3cff */
[----:B------:R-:W-:-:S02]  /*99a0*/  LOP3.LUT R14, R72, R103, RZ, 0x3c, !PT ;  /* 0x00000067480e7212 */ /* 0x000fc400078e3cff */
[----:B------:R-:W-:Y:S02]  /*99b0*/  LOP3.LUT R10, R105, 0x380, RZ, 0xc0, !PT ;  /* 0x00000380690a7812 */ /* 0x000fe400078ec0ff */
[----:B------:R-:W-:Y:S02]  /*99c0*/  LOP3.LUT R44, R107, 0x380, RZ, 0xc0, !PT ;  /* 0x000003806b2c7812 */ /* 0x000fe400078ec0ff */
[----:B------:R-:W-:Y:S02]  /*99d0*/  LOP3.LUT R72, R109, 0x380, RZ, 0xc0, !PT ;  /* 0x000003806d487812 */ /* 0x000fe400078ec0ff */
[----:B------:R-:W-:Y:S02]  /*99e0*/  SHF.R.U64 R10, R10, 0x3, RZ ;  /* 0x000000030a0a7819 */ /* 0x000fe400000012ff */
[----:B------:R-:W-:Y:S02]  /*99f0*/  SHF.R.U64 R44, R44, 0x3, RZ ;  /* 0x000000032c2c7819 */ /* 0x000fe400000012ff */
[----:B------:R-:W-:-:S02]  /*9a00*/  SHF.R.U64 R72, R72, 0x3, RZ ;  /* 0x0000000348487819 */ /* 0x000fc400000012ff */
[----:B------:R-:W-:Y:S01]  /*9a10*/  F2FP.F16.F32.PACK_AB R4, R12, R95 ;  /* 0x0000005f0c04723e */ /* 0x000fe200000000ff */
[----:B------:R-:W-:Y:S01]  /*9a20*/  BAR.SYNC.DEFER_BLOCKING 0x1, 0x100 ;  /* 0x0044000000007b1d */ /* 0x000fe20000010000 */
[----:B------:R-:W-:Y:S02]  /*9a30*/  LOP3.LUT R12, R10, R105, RZ, 0x3c, !PT ;  /* 0x000000690a0c7212 */ /* 0x000fe400078e3cff */
[----:B------:R-:W-:Y:S02]  /*9a40*/  LOP3.LUT R10, R44, R107, RZ, 0x3c, !PT ;  /* 0x0000006b2c0a7212 */ /* 0x000fe400078e3cff */
[----:B------:R-:W-:Y:S02]  /*9a50*/  LOP3.LUT R8, R72, R109, RZ, 0x3c, !PT ;  /* 0x0000006d48087212 */ /* 0x000fe400078e3cff */
[----:B------:R-:W-:Y:S02]  /*9a60*/  MOV R72, R10 ;  /* 0x0000000a00487202 */ /* 0x000fe40000000f00 */
[----:B------:R-:W-:-:S02]  /*9a70*/  MOV R44, R8 ;  /* 0x00000008002c7202 */ /* 0x000fc40000000f00 */
[----:B------:R-:W-:Y:S02]  /*9a80*/  MOV R95, R28 ;  /* 0x0000001c005f7202 */ /* 0x000fe40000000f00 */
[----:B------:R-:W-:Y:S01]  /*9a90*/  F2FP.F16.F32.PACK_AB R8, R89, R90 ;  /* 0x0000005a5908723e */ /* 0x000fe200000000ff */
[----:B------:R-:W2:Y:S01]  /*9aa0*/  LDC.64 R28, c[0x0][0xc00] ;  /* 0x00030000ff1c7b82 */ /* 0x000ea20000000a00 */
[----:B------:R-:W-:Y:S02]  /*9ab0*/  F2FP.F16.F32.PACK_AB R9, R35, R34 ;  /* 0x000000222309723e */ /* 0x000fe400000000ff */
[----:B------:R-:W-:Y:S02]  /*9ac0*/  F2FP.F16.F32.PACK_AB R10, R37, R88 ;  /* 0x00000058250a723e */ /* 0x000fe400000000ff */
[----:B------:R-:W-:Y:S02]  /*9ad0*/  F2FP.F16.F32.PACK_AB R11, R39, R38 ;  /* 0x00000026270b723e */ /* 0x000fe400000000ff */
[----:B------:R-:W-:-:S02]  /*9ae0*/  MOV R94, R26 ;  /* 0x0000001a005e7202 */ /* 0x000fc40000000f00 */
[----:B------:R-:W-:Y:S01]  /*9af0*/  MOV R92, R14 ;  /* 0x0000000e005c7202 */ /* 0x000fe20000000f00 */
[----:B------:R3:W-:Y:S01]  /*9b00*/  STSM.16.M88.4 [R96], R4 ;  /* 0x0000000460007844 */ /* 0x0007e20000000200 */
[----:B------:R-:W-:Y:S02]  /*9b10*/  MOV R91, R12 ;  /* 0x0000000c005b7202 */ /* 0x000fe40000000f00 */
[----:B------:R-:W-:Y:S01]  /*9b20*/  MOV R93, R24 ;  /* 0x00000018005d7202 */ /* 0x000fe20000000f00 */
[----:B------:R-:W-:Y:S01]  /*9b30*/  STSM.16.M88.4 [R95], R8 ;  /* 0x000000085f007844 */ /* 0x000fe20000000200 */
[----:B------:R-:W-:Y:S01]  /*9b40*/  F2FP.F16.F32.PACK_AB R12, R49, R48 ;  /* 0x00000030310c723e */ /* 0x000fe200000000ff */
[----:B------:R-:W-:Y:S01]  /*9b50*/  IMAD.MOV.U32 R48, RZ, RZ, RZ ;  /* 0x000000ffff307224 */ /* 0x000fe200078e00ff */
[----:B------:R-:W-:Y:S02]  /*9b60*/  F2FP.F16.F32.PACK_AB R13, R51, R50 ;  /* 0x00000032330d723e */ /* 0x000fe400000000ff */
[----:B------:R-:W-:-:S02]  /*9b70*/  F2FP.F16.F32.PACK_AB R14, R53, R52 ;  /* 0x00000034350e723e */ /* 0x000fc400000000ff */
[----:B------:R-:W-:Y:S02]  /*9b80*/  F2FP.F16.F32.PACK_AB R15, R55, R54 ;  /* 0x00000036370f723e */ /* 0x000fe400000000ff */
[----:B------:R-:W-:Y:S01]  /*9b90*/  F2FP.F16.F32.PACK_AB R24, R57, R56 ;  /* 0x000000383918723e */ /* 0x000fe200000000ff */
[----:B--2---:R-:W-:Y:S01]  /*9ba0*/  IMAD.WIDE R28, R22, 0x4, R28 ;  /* 0x00000004161c7825 */ /* 0x004fe200078e021c */
[----:B------:R-:W-:Y:S01]  /*9bb0*/  F2FP.F16.F32.PACK_AB R25, R59, R58 ;  /* 0x0000003a3b19723e */ /* 0x000fe200000000ff */
[----:B------:R-:W2:Y:S01]  /*9bc0*/  LDC R54, c[0x0][0xbe8] ;  /* 0x0002fa00ff367b82 */ /* 0x000ea20000000800 */
[----:B---3--:R-:W-:Y:S02]  /*9bd0*/  F2FP.F16.F32.PACK_AB R4, R41, R40 ;  /* 0x000000282904723e */ /* 0x008fe400000000ff */
[----:B------:R-:W-:Y:S02]  /*9be0*/  F2FP.F16.F32.PACK_AB R5, R43, R42 ;  /* 0x0000002a2b05723e */ /* 0x000fe400000000ff */
[----:B------:R-:W-:-:S02]  /*9bf0*/  F2FP.F16.F32.PACK_AB R6, R33, R36 ;  /* 0x000000242106723e */ /* 0x000fc400000000ff */
[----:B------:R-:W-:Y:S02]  /*9c00*/  F2FP.F16.F32.PACK_AB R7, R30, R31 ;  /* 0x0000001f1e07723e */ /* 0x000fe400000000ff */
[----:B------:R-:W-:Y:S02]  /*9c10*/  F2FP.F16.F32.PACK_AB R26, R61, R60 ;  /* 0x0000003c3d1a723e */ /* 0x000fe400000000ff */
[----:B------:R-:W-:Y:S01]  /*9c20*/  F2FP.F16.F32.PACK_AB R27, R63, R62 ;  /* 0x0000003e3f1b723e */ /* 0x000fe200000000ff */
[----:B------:R3:W-:Y:S01]  /*9c30*/  STSM.16.M88.4 [R94], R4 ;  /* 0x000000045e007844 */ /* 0x0007e20000000200 */
[----:B------:R-:W-:Y:S02]  /*9c40*/  F2FP.F16.F32.PACK_AB R33, R75, R74 ;  /* 0x0000004a4b21723e */ /* 0x000fe400000000ff */
[----:B------:R-:W-:Y:S01]  /*9c50*/  F2FP.F16.F32.PACK_AB R34, R77, R76 ;  /* 0x0000004c4d22723e */ /* 0x000fe200000000ff */
[----:B------:R4:W-:Y:S01]  /*9c60*/  STSM.16.M88.4 [R93], R12 ;  /* 0x0000000c5d007844 */ /* 0x0009e20000000200 */
[----:B------:R-:W-:-:S02]  /*9c70*/  F2FP.F16.F32.PACK_AB R35, R79, R78 ;  /* 0x0000004e4f23723e */ /* 0x000fc400000000ff */
        /* <DEDUP_REMOVED lines=11> */
[----:B------:R-:W-:Y:S01]  /*9d30*/  @P2 LEA.HI.X R5, R22, UR5, R162, 0x2, P3 ;  /* 0x0000000516052c11 */ /* 0x000fe200098f14a2 */
[----:B------:R-:W-:Y:S01]  /*9d40*/  IMAD.U32 R7, RZ, RZ, UR4 ;  /* 0x00000004ff077e24 */ /* 0x000fe2000f8e00ff */
        /* <DEDUP_REMOVED lines=10> */
.L_x_2456:
[----:B------:R-:W-:Y:S01]  /*9df0*/  SHF.R.S32.HI R44, RZ, 0x1f, R161 ;  /* 0x0000001fff2c7819 */ /* 0x000fe200000114a1 */
[----:B------:R-:W-:Y:S01]  /*9e00*/  ULDC.64 UR4, c[0x0][0xb90] ;  /* 0x0002e40000047ab9 */ /* 0x000fe20000000a00 */
[----:B------:R-:W-:Y:S01]  /*9e10*/  IADD3 R15, R19, R16, RZ ;  /* 0x00000010130f7210 */ /* 0x000fe20007ffe0ff */
[----:B-----5:R-:W-:Y:S01]  /*9e20*/  IMAD R57, R7, R54, RZ ;  /* 0x0000003607397224 */ /* 0x020fe200078e02ff */
[----:B------:R-:W-:Y:S01]  /*9e30*/  SHF.R.S32.HI R49, RZ, 0x1f, R48 ;  /* 0x0000001fff317819 */ /* 0x000fe20000011430 */
[----:B------:R-:W-:Y:S01]  /*9e40*/  IMAD R4, R44, UR4, RZ ;  /* 0x000000042c047c24 */ /* 0x000fe2000f8e02ff */
[----:B------:R-:W-:Y:S01]  /*9e50*/  SEL R162, R162, RZ, !P0 ;  /* 0x000000ffa2a27207 */ /* 0x000fe20004000000 */
[----:B-1----:R-:W-:Y:S01]  /*9e60*/  @P1 IMAD.HI.U32 R6, R15, R6, RZ ;  /* 0x000000060f061227 */ /* 0x002fe200078e00ff */
[----:B------:R-:W-:-:S03]  /*9e70*/  SEL R55, R22, RZ, !P0 ;  /* 0x000000ff16377207 */ /* 0x000fc60004000000 */
[----:B------:R-:W-:Y:S01]  /*9e80*/  IMAD.MOV.U32 R9, RZ, RZ, R15 ;  /* 0x000000ffff097224 */ /* 0x000fe200078e000f */
[----:B--2---:R-:W-:Y:S01]  /*9e90*/  @P1 SHF.R.U32.HI R9, RZ, R11, R6 ;  /* 0x0000000bff091219 */ /* 0x004fe20000011606 */
[C---:B------:R-:W-:Y:S02]  /*9ea0*/  IMAD R13, R161.reuse, UR5, R4 ;  /* 0x00000005a10d7c24 */ /* 0x040fe4000f8e0204 */
[----:B------:R-:W-:Y:S01]  /*9eb0*/  IMAD.WIDE.U32 R4, R161, UR4, R48 ;  /* 0x00000004a1047c25 */ /* 0x000fe2000f8e0030 */
[----:B------:R-:W-:-:S03]  /*9ec0*/  ULDC.64 UR4, c[0x0][0xb98] ;  /* 0x0002e60000047ab9 */ /* 0x000fc60000000a00 */
[----:B------:R-:W-:Y:S02]  /*9ed0*/  IMAD R11, R163, 0x40, R17 ;  /* 0x00000040a30b7824 */ /* 0x000fe400078e0211 */
        /* <DEDUP_REMOVED lines=15> */
[----:B------:R-:W-:-:S02]  /*9fd0*/  IADD3.X R5, R13, R5, R8, P2, !PT ;  /* 0x000000050d057210 */ /* 0x000fc400017fe408 */
[----:B------:R-:W-:Y:S01]  /*9fe0*/  IADD3 R9, P3, R20, 0x2000, RZ ;  /* 0x0000200014097810 */ /* 0x000fe20007f7e0ff */
[----:B------:R-:W-:Y:S01]  /*9ff0*/  IMAD R10, R6, UR4, RZ ;  /* 0x00000004060a7c24 */ /* 0x000fe2000f8e02ff */
[----:B------:R-:W-:Y:S01]  /*a000*/  IADD3 R15, P0, R20, 0x1000, RZ ;  /* 0x00001000140f7810 */ /* 0x000fe20007f1e0ff */
[----:B------:R-:W-:Y:S01]  /*a010*/  IMAD.WIDE.U32 R4, R11, UR4, R4 ;  /* 0x000000040b047c25 */ /* 0x000fe2000f8e0004 */
[----:B------:R-:W-:Y:S02]  /*a020*/  LOP3.LUT R8, R9, 0x380, RZ, 0xc0, !PT ;  /* 0x0000038009087812 */ /* 0x000fe400078ec0ff */
[----:B------:R-:W-:Y:S01]  /*a030*/  LOP3.LUT R36, R37, 0x380, RZ, 0xc0, !PT ;  /* 0x0000038025247812 */ /* 0x000fe200078ec0ff */
[----:B------:R-:W-:Y:S01]  /*a040*/  IMAD R13, R11, UR5, R10 ;  /* 0x000000050b0d7c24 */ /* 0x000fe2000f8e020a */
[----:B------:R-:W-:Y:S01]  /*a050*/  ULDC.64 UR4, c[0x0][0xb50] ;  /* 0x0002d40000047ab9 */ /* 0x000fe20000000a00 */
[----:B------:R-:W-:Y:S01]  /*a060*/  SHF.R.U64 R6, R8, 0x3, RZ ;  /* 0x0000000308067819 */ /* 0x000fe200000012ff */
[----:B------:R-:W-:Y:S01]  /*a070*/  IMAD.X R7, RZ, RZ, R21, P3 ;  /* 0x000000ffff077224 */ /* 0x000fe200018e0615 */
[----:B------:R-:W-:-:S02]  /*a080*/  LEA R10, P4, R4, UR4, 0x2 ;  /* 0x00000004040a7c11 */ /* 0x000fc4000f8810ff */
[----:B------:R-:W-:Y:S01]  /*a090*/  IADD3 R5, R5, R13, RZ ;  /* 0x0000000d05057210 */ /* 0x000fe20007ffe0ff */
[----:B------:R-:W-:Y:S01]  /*a0a0*/  IMAD.X R13, RZ, RZ, R21, P0 ;  /* 0x000000ffff0d7224 */ /* 0x000fe200000e0615 */
[----:B------:R-:W-:Y:S01]  /*a0b0*/  LOP3.LUT R6, R6, R9, RZ, 0x3c, !PT ;  /* 0x0000000906067212 */ /* 0x000fe200078e3cff */
[----:B------:R-:W-:Y:S01]  /*a0c0*/  SHFL.IDX PT, R50, R10, RZ, 0x1c1f ;  /* 0x001c1fff0a327589 */ /* 0x000fe200000e0000 */
[----:B------:R-:W-:Y:S01]  /*a0d0*/  LEA.HI.X R14, R4, UR5, R5, 0x2, P4 ;  /* 0x00000005040e7c11 */ /* 0x000fe2000a0f1405 */
[----:B------:R-:W-:Y:S01]  /*a0e0*/  VIADD R4, R22, 0x8 ;  /* 0x0000000816047836 */ /* 0x000fe20000000000 */
[C---:B------:R-:W-:Y:S01]  /*a0f0*/  IADD3 R9, P2, R20.reuse, 0x3000, RZ ;  /* 0x0000300014097810 */ /* 0x040fe20007f5e0ff */
[----:B------:R-:W-:Y:S01]  /*a100*/  SHFL.IDX PT, R52, R10, 0x1, 0x1c1f ;  /* 0x003c1f000a347f89 */ /* 0x000fe200000e0000 */
[----:B------:R-:W-:Y:S01]  /*a110*/  LOP3.LUT P0, RZ, R165, 0x3, RZ, 0xc0, !PT ;  /* 0x00000003a5ff7812 */ /* 0x000fe2000780c0ff */
[----:B------:R-:W-:Y:S01]  /*a120*/  ULDC.64 UR4, c[0x0][0xaa0] ;  /* 0x0002a80000047ab9 */ /* 0x000fe20000000a00 */
[----:B------:R-:W-:Y:S01]  /*a130*/  LOP3.LUT R8, R9, 0x380, RZ, 0xc0, !PT ;  /* 0x0000038009087812 */ /* 0x000fe200078ec0ff */
[----:B------:R-:W1:Y:S01]  /*a140*/  SHFL.IDX PT, R51, R14, RZ, 0x1c1f ;  /* 0x001c1fff0e337589 */ /* 0x000e6200000e0000 */
[----:B------:R-:W-:-:S02]  /*a150*/  IADD3 R33, P4, R20, 0x6000, RZ ;  /* 0x0000600014217810 */ /* 0x000fc40007f9e0ff */
[----:B------:R-:W-:Y:S01]  /*a160*/  SHF.R.U64 R8, R8, 0x3, RZ ;  /* 0x0000000308087819 */ /* 0x000fe200000012ff */
[----:B------:R-:W2:Y:S01]  /*a170*/  SHFL.IDX PT, R53, R14, 0x1, 0x1c1f ;  /* 0x003c1f000e357f89 */ /* 0x000ea200000e0000 */
[----:B------:R-:W-:Y:S02]  /*a180*/  LOP3.LUT R11, R20, 0x380, RZ, 0xc0, !PT ;  /* 0x00000380140b7812 */ /* 0x000fe400078ec0ff */
[----:B------:R-:W-:Y:S02]  /*a190*/  LOP3.LUT R8, R8, R9, RZ, 0x3c, !PT ;  /* 0x0000000908087212 */ /* 0x000fe400078e3cff */
[----:B------:R-:W-:Y:S02]  /*a1a0*/  IADD3.X R9, RZ, R21, RZ, P2, !PT ;  /* 0x00000015ff097210 */ /* 0x000fe400017fe4ff */
[-C--:B------:R-:W-:Y:S02]  /*a1b0*/  ISETP.GE.OR P2, PT, R22, R57.reuse, P0 ;  /* 0x000000391600720c */ /* 0x080fe40000746670 */
[----:B------:R-:W-:-:S02]  /*a1c0*/  ISETP.GE.OR P0, PT, R4, R57, P0 ;  /* 0x000000390400720c */ /* 0x000fc40000706670 */
[----:B------:R-:W-:Y:S02]  /*a1d0*/  LOP3.LUT R32, R33, 0x380, RZ, 0xc0, !PT ;  /* 0x0000038021207812 */ /* 0x000fe400078ec0ff */
[----:B------:R-:W-:Y:S02]  /*a1e0*/  SHF.R.U64 R11, R11, 0x3, RZ ;  /* 0x000000030b0b7819 */ /* 0x000fe400000012ff */
[----:B------:R-:W-:Y:S02]  /*a1f0*/  IADD3 R5, P3, R20, 0x7000, RZ ;  /* 0x0000700014057810 */ /* 0x000fe40007f7e0ff */
[----:B------:R-:W-:Y:S02]  /*a200*/  SHF.R.U64 R40, R40, 0x3, RZ ;  /* 0x0000000328287819 */ /* 0x000fe400000012ff */
[----:B------:R-:W-:Y:S01]  /*a210*/  SHF.R.U64 R36, R36, 0x3, RZ ;  /* 0x0000000324247819 */ /* 0x000fe200000012ff */
[----:B-1----:R1:W-:Y:S01]  /*a220*/  @!P2 ST.E desc[UR36][R50.64], R2 ;  /* 0x000000023200a985 */ /* 0x0023e2000c101924 */
[----:B------:R-:W-:Y:S01]  /*a230*/  SHF.R.U64 R32, R32, 0x3, RZ ;  /* 0x0000000320207819 */ /* 0x000fe200000012ff */
[----:B------:R-:W-:Y:S01]  /*a240*/  IMAD R49, R49, UR4, RZ ;  /* 0x0000000431317c24 */ /* 0x000fe2000f8e02ff */
[----:B------:R-:W-:Y:S01]  /*a250*/  LOP3.LUT R20, R11, R20, RZ, 0x3c, !PT ;  /* 0x000000140b147212 */ /* 0x000fe200078e3cff */
[----:B--2---:R2:W-:Y:S01]  /*a260*/  @!P0 ST.E desc[UR36][R52.64], R0 ;  /* 0x0000000034008985 */ /* 0x0045e2000c101924 */
[----:B------:R-:W-:Y:S01]  /*a270*/  LOP3.LUT R40, R40, R41, RZ, 0x3c, !PT ;  /* 0x0000002928287212 */ /* 0x000fe200078e3cff */
[--C-:B------:R-:W-:Y:S01]  /*a280*/  IMAD.X R41, RZ, RZ, R21.reuse, P6 ;  /* 0x000000ffff297224 */ /* 0x100fe200030e0615 */
[----:B------:R-:W-:Y:S01]  /*a290*/  LOP3.LUT R36, R36, R37, RZ, 0x3c, !PT ;  /* 0x0000002524247212 */ /* 0x000fe200078e3cff */
[--C-:B------:R-:W-:Y:S01]  /*a2a0*/  IMAD.X R37, RZ, RZ, R21.reuse, P5 ;  /* 0x000000ffff257224 */ /* 0x100fe200028e0615 */
[----:B------:R-:W-:Y:S01]  /*a2b0*/  LOP3.LUT R32, R32, R33, RZ, 0x3c, !PT ;  /* 0x0000002120207212 */ /* 0x000fe200078e3cff */
[--C-:B------:R-:W-:Y:S01]  /*a2c0*/  IMAD.X R33, RZ, RZ, R21.reuse, P4 ;  /* 0x000000ffff217224 */ /* 0x100fe200020e0615 */
[----:B------:R3:W5:Y:S01]  /*a2d0*/  LD.E.128 R24, desc[UR36][R20.64] ;  /* 0x0000002414187980 */ /* 0x000762000c101d00 */
[----:B-1----:R-:W1:Y:S01]  /*a2e0*/  @P1 LDC R51, c[0x0][0xbec] ;  /* 0x0002fb00ff331b82 */ /* 0x002e620000000800 */
[----:B------:R-:W-:Y:S01]  /*a2f0*/  IMAD.X R29, RZ, RZ, R21, P3 ;  /* 0x000000ffff1d7224 */ /* 0x000fe200018e0615 */
[----:B------:R-:W-:Y:S01]  /*a300*/  LOP3.LUT R12, R15, 0x380, RZ, 0xc0, !PT ;  /* 0x000003800f0c7812 */ /* 0x000fe200078ec0ff */
[----:B------:R-:W-:Y:S01]  /*a310*/  IMAD R49, R48, UR5, R49 ;  /* 0x0000000530317c24 */ /* 0x000fe2000f8e0231 */
[----:B------:R-:W-:Y:S01]  /*a320*/  LOP3.LUT R4, R5, 0x380, RZ, 0xc0, !PT ;  /* 0x0000038005047812 */ /* 0x000fe200078ec0ff */
[----:B------:R-:W5:Y:S01]  /*a330*/  LD.E.128 R8, desc[UR36][R8.64] ;  /* 0x0000002408087980 */ /* 0x000f62000c101d00 */
[----:B------:R-:W-:-:S02]  /*a340*/  SHF.R.U64 R12, R12, 0x3, RZ ;  /* 0x000000030c0c7819 */ /* 0x000fc400000012ff */
[----:B--2---:R-:W2:Y:S01]  /*a350*/  @P1 LDC R53, c[0x0][0xbf0] ;  /* 0x0002fc00ff351b82 */ /* 0x004ea20000000800 */
[----:B---3--:R-:W-:Y:S01]  /*a360*/  IMAD.WIDE.U32 R20, R48, UR4, RZ ;  /* 0x0000000430147c25 */ /* 0x008fe2000f8e00ff */
[----:B------:R-:W-:Y:S01]  /*a370*/  ULDC.64 UR4, c[0x0][0xae8] ;  /* 0x0002ba0000047ab9 */ /* 0x000fe20000000a00 */
[----:B------:R-:W-:Y:S01]  /*a380*/  SHF.R.U64 R4, R4, 0x3, RZ ;  /* 0x0000000304047819 */ /* 0x000fe200000012ff */
[----:B------:R-:W5:Y:S01]  /*a390*/  LD.E.128 R40, desc[UR36][R40.64] ;  /* 0x0000002428287980 */ /* 0x000f62000c101d00 */
[----:B------:R-:W-:Y:S02]  /*a3a0*/  LOP3.LUT R12, R12, R15, RZ, 0x3c, !PT ;  /* 0x0000000f0c0c7212 */ /* 0x000fe400078e3cff */
[----:B------:R-:W-:Y:S01]  /*a3b0*/  IADD3 R21, R21, R49, RZ ;  /* 0x0000003115157210 */ /* 0x000fe20007ffe0ff */
[----:B------:R-:W-:Y:S01]  /*a3c0*/  IMAD R49, R160, 0x20, R163 ;  /* 0x00000020a0317824 */ /* 0x000fe200078e02a3 */
[----:B------:R-:W-:Y:S01]  /*a3d0*/  LOP3.LUT R28, R4, R5, RZ, 0x3c, !PT ;  /* 0x00000005041c7212 */ /* 0x000fe200078e3cff */
[----:B------:R-:W-:Y:S01]  /*a3e0*/  IMAD R0, R44, UR4, RZ ;  /* 0x000000042c007c24 */ /* 0x000fe2000f8e02ff */
[----:B------:R-:W5:Y:S01]  /*a3f0*/  LD.E.128 R12, desc[UR36][R12.64] ;  /* 0x000000240c0c7980 */ /* 0x000f62000c101d00 */
[----:B------:R-:W-:-:S02]  /*a400*/  IMAD.IADD R22, R16, 0x1, R49 ;  /* 0x0000000110167824 */ /* 0x000fc400078e0231 */
[C---:B------:R-:W-:Y:S01]  /*a410*/  IMAD R49, R161.reuse, UR5, R0 ;  /* 0x00000005a1317c24 */ /* 0x040fe2000f8e0200 */
[----:B------:R-:W5:Y:S01]  /*a420*/  LD.E.128 R4, desc[UR36][R6.64] ;  /* 0x0000002406047980 */ /* 0x000f62000c101d00 */
[----:B------:R-:W-:Y:S01]  /*a430*/  IMAD.WIDE.U32 R20, R161, UR4, R20 ;  /* 0x00000004a1147c25 */ /* 0x000fe2000f8e0014 */
[----:B------:R-:W-:Y:S02]  /*a440*/  ULDC.64 UR4, c[0x0][0xaf0] ;  /* 0x0002bc0000047ab9 */ /* 0x000fe40000000a00 */
[----:B------:R-:W5:Y:S01]  /*a450*/  LD.E.128 R36, desc[UR36][R36.64] ;  /* 0x0000002424247980 */ /* 0x000f62000c101d00 */
[----:B-1----:R-:W-:-:S03]  /*a460*/  @P1 IMAD.HI.U32 R0, R22, R51, RZ ;  /* 0x0000003316001227 */ /* 0x002fc600078e00ff */
[----:B------:R-:W5:Y:S01]  /*a470*/  LD.E.128 R32, desc[UR36][R32.64] ;  /* 0x0000002420207980 */ /* 0x000f62000c101d00 */
[----:B------:R-:W-:Y:S02]  /*a480*/  IMAD.IADD R21, R21, 0x1, R49 ;  /* 0x0000000115157824 */ /* 0x000fe400078e0231 */
[----:B------:R-:W-:Y:S01]  /*a490*/  IMAD.MOV.U32 R49, RZ, RZ, R22 ;  /* 0x000000ffff317224 */ /* 0x000fe200078e0016 */
[----:B--2---:R-:W-:Y:S01]  /*a4a0*/  @P1 SHF.R.U32.HI R49, RZ, R53, R0 ;  /* 0x00000035ff311219 */ /* 0x004fe20000011600 */
[----:B------:R-:W-:Y:S01]  /*a4b0*/  IMAD R2, R162, UR4, RZ ;  /* 0x00000004a2027c24 */ /* 0x000fe2000f8e02ff */
[----:B------:R-:W5:Y:S01]  /*a4c0*/  LD.E.128 R28, desc[UR36][R28.64] ;  /* 0x000000241c1c7980 */ /* 0x000f62000c101d00 */
[----:B------:R-:W-:Y:S01]  /*a4d0*/  IMAD.WIDE.U32 R20, R55, UR4, R20 ;  /* 0x0000000437147c25 */ /* 0x000fe2000f8e0014 */
[----:B------:R-:W-:Y:S02]  /*a4e0*/  SHF.R.S32.HI R0, RZ, 0x1f, R49 ;  /* 0x0000001fff007819 */ /* 0x000fe40000011431 */
[----:B------:R-:W-:Y:S01]  /*a4f0*/  IADD3 R53, -R49, RZ, RZ ;  /* 0x000000ff31357210 */ /* 0x000fe20007ffe1ff */
[----:B------:R-:W-:Y:S01]  /*a500*/  IMAD R51, R55, UR5, R2 ;  /* 0x0000000537337c24 */ /* 0x000fe2000f8e0202 */
[----:B------:R-:W-:Y:S01]  /*a510*/  ULDC.64 UR4, c[0x0][0xae0] ;  /* 0x0002b80000047ab9 */ /* 0x000fe20000000a00 */
[----:B------:R-:W-:Y:S01]  /*a520*/  @!PT LDS RZ, [RZ] ;  /* 0x00000000fffff984 */ /* 0x000fe20000000800 */
[----:B------:R-:W-:Y:S01]  /*a530*/  @!PT LDS RZ, [RZ] ;  /* 0x00000000fffff984 */ /* 0x000fe20000000800 */
[----:B------:R-:W-:Y:S01]  /*a540*/  @!PT LDS RZ, [RZ] ;  /* 0x00000000fffff984 */ /* 0x000fe20000000800 */
[----:B------:R-:W-:Y:S01]  /*a550*/  @!PT LDS RZ, [RZ] ;  /* 0x00000000fffff984 */ /* 0x000fe20000000800 */
[----:B------:R1:W-:Y:S06]  /*a560*/  MEMBAR.ALL.CTA ;  /* 0x0000000000007992 */ /* 0x0003ec0000008000 */
[----:B-1----:R-:W1:Y:S01]  /*a570*/  FENCE.VIEW.ASYNC.S ;  /* 0x00000000000073c6 */ /* 0x002e620000000000 */
[----:B------:R-:W-:-:S02]  /*a580*/  IMAD R0, R0, UR4, RZ ;  /* 0x0000000400007c24 */ /* 0x000fc4000f8e02ff */
[----:B------:R-:W-:Y:S02]  /*a590*/  IMAD.IADD R21, R21, 0x1, R51 ;  /* 0x0000000115157824 */ /* 0x000fe400078e0233 */
[----:B------:R-:W-:Y:S02]  /*a5a0*/  IMAD R51, R54, R53, R22 ;  /* 0x0000003536337224 */ /* 0x000fe400078e0216 */
[C---:B------:R-:W-:Y:S02]  /*a5b0*/  IMAD R53, R49.reuse, UR5, R0 ;  /* 0x0000000531357c24 */ /* 0x040fe4000f8e0200 */
[----:B------:R-:W-:Y:S01]  /*a5c0*/  IMAD.WIDE.U32 R20, R49, UR4, R20 ;  /* 0x0000000431147c25 */ /* 0x000fe2000f8e0014 */
[----:B------:R-:W-:Y:S01]  /*a5d0*/  SHF.R.S32.HI R0, RZ, 0x1f, R51 ;  /* 0x0000001fff007819 */ /* 0x000fe20000011433 */
[----:B------:R-:W-:Y:S02]  /*a5e0*/  ULDC.64 UR4, c[0x0][0xad8] ;  /* 0x0002b60000047ab9 */ /* 0x000fe40000000a00 */
[----:B------:R-:W-:-:S02]  /*a5f0*/  IMAD.IADD R21, R21, 0x1, R53 ;  /* 0x0000000115157824 */ /* 0x000fc400078e0235 */
[----:B------:R-:W-:Y:S02]  /*a600*/  IMAD R2, R0, UR4, RZ ;  /* 0x0000000400027c24 */ /* 0x000fe4000f8e02ff */
[----:B------:R-:W-:Y:S02]  /*a610*/  IMAD.IADD R44, R163, 0x1, R16 ;  /* 0x00000001a32c7824 */ /* 0x000fe400078e0210 */
[C---:B------:R-:W-:Y:S02]  /*a620*/  IMAD R49, R51.reuse, UR5, R2 ;  /* 0x0000000533317c24 */ /* 0x040fe4000f8e0202 */
[----:B------:R-:W-:Y:S01]  /*a630*/  IMAD.WIDE.U32 R20, R51, UR4, R20 ;  /* 0x0000000433147c25 */ /* 0x000fe2000f8e0014 */
[C---:B------:R-:W-:Y:S01]  /*a640*/  ISETP.GE.AND P2, PT, R44.reuse, R57, PT ;  /* 0x000000392c00720c */ /* 0x040fe20003f46270 */
[----:B------:R-:W-:Y:S02]  /*a650*/  ULDC.64 UR4, c[0x0][0xa80] ;  /* 0x0002a00000047ab9 */ /* 0x000fe40000000a00 */
[----:B------:R-:W-:Y:S01]  /*a660*/  VIADD R0, R44, 0x20 ;  /* 0x000000202c007836 */ /* 0x000fe20000000000 */
[----:B------:R-:W-:Y:S01]  /*a670*/  LEA R16, P3, R20, UR4, 0x1 ;  /* 0x0000000414107c11 */ /* 0x000fe2000f8608ff */
[----:B------:R-:W-:Y:S01]  /*a680*/  IMAD.IADD R21, R21, 0x1, R49 ;  /* 0x0000000115157824 */ /* 0x000fe200078e0231 */
[----:B0-----:R-:W-:-:S02]  /*a690*/  IADD3 R3, R3, 0x2a820, RZ ;  /* 0x0002a82003037810 */ /* 0x001fc40007ffe0ff */
        /* <DEDUP_REMOVED lines=13> */
[-C--:B-1----:R-:W-:Y:S02]  /*a770*/  @!P2 LEA R2, P4, R17, R20.reuse, 0x1 ;  /* 0x000000141102a211 */ /* 0x082fe400078808ff */
[----:B------:R-:W-:Y:S02]  /*a780*/  @!P3 LEA R20, P5, R23, R20, 0x1 ;  /* 0x000000141714b211 */ /* 0x000fe400078a08ff */
[-C--:B0-2---:R-:W-:Y:S02]  /*a790*/  @!P2 LEA.HI.X R3, R17, R0.reuse, R173, 0x1, P4 ;  /* 0x000000001103a211 */ /* 0x085fe400020f0cad */
[----:B------:R-:W-:-:S03]  /*a7a0*/  @!P3 LEA.HI.X R21, R23, R0, R169, 0x1, P5 ;  /* 0x000000001715b211 */ /* 0x000fc600028f0ca9 */
[----:B-----5:R3:W-:Y:S04]  /*a7b0*/  @!P2 ST.E.128 desc[UR36][R2.64], R24 ;  /* 0x000000180200a985 */ /* 0x0207e8000c101d24 */
[----:B------:R3:W-:Y:S02]  /*a7c0*/  @!P3 ST.E.128 desc[UR36][R20.64], R40 ;  /* 0x000000281400b985 */ /* 0x0007e4000c101d24 */
.L_x_2458:
[----:B------:R-:W-:Y:S05]  /*a7d0*/  BSYNC B1 ;  /* 0x0000000000017941 */ /* 0x000fea0003800000 */
.L_x_2457:
[----:B--2---:R2:W4:Y:S01]  /*a7e0*/  SHFL.IDX PT, R0, R22, 0x1, 0x181f ;  /* 0x00381f0016007f89 */ /* 0x00452200000e0000 */
[----:B------:R-:W-:Y:S03]  /*a7f0*/  BSSY B1, `(.L_x_2459) ;  /* 0x000000c000017945 */ /* 0x000fe60003800000 */
[----:B-1-3--:R2:W1:Y:S01]  /*a800*/  SHFL.IDX PT, R20, R16, 0x1, 0x181f ;  /* 0x00381f0010147f89 */ /* 0x00a46200000e0000 */
[----:B------:R-:W-:Y:S05]  /*a810*/  @P0 BRA `(.L_x_2460) ;  /* 0x0000000000240947 */ /* 0x000fea0003800000 */
[----:B------:R-:W-:Y:S02]  /*a820*/  ULDC UR4, c[0x0][0xac8] ;  /* 0x0002b20000047ab9 */ /* 0x000fe40000000800 */
[----:B------:R-:W-:Y:S02]  /*a830*/  ISETP.GE.AND P3, PT, R17, UR4, PT ;  /* 0x0000000411007c0c */ /* 0x000fe4000bf66270 */
[----:B------:R-:W-:-:S11]  /*a840*/  ISETP.GE.AND P4, PT, R23, UR4, PT ;  /* 0x0000000417007c0c */ /* 0x000fd6000bf86270 */
[-C--:B-1----:R-:W-:Y:S02]  /*a850*/  @!P3 LEA R2, P0, R17, R20.reuse, 0x1 ;  /* 0x000000141102b211 */ /* 0x082fe400078008ff */
[----:B------:R-:W-:Y:S02]  /*a860*/  @!P4 LEA R20, P2, R23, R20, 0x1 ;  /* 0x000000141714c211 */ /* 0x000fe400078408ff */
[-C--:B0---4-:R-:W-:Y:S02]  /*a870*/  @!P3 LEA.HI.X R3, R17, R0.reuse, R173, 0x1, P0 ;  /* 0x000000001103b211 */ /* 0x091fe400000f0cad */
[----:B------:R-:W-:-:S03]  /*a880*/  @!P4 LEA.HI.X R21, R23, R0, R169, 0x1, P2 ;  /* 0x000000001715c211 */ /* 0x000fc600010f0ca9 */
[----:B-----5:R3:W-:Y:S04]  /*a890*/  @!P3 ST.E.128 desc[UR36][R2.64], R12 ;  /* 0x0000000c0200b985 */ /* 0x0207e8000c101d24 */
[----:B------:R3:W-:Y:S02]  /*a8a0*/  @!P4 ST.E.128 desc[UR36][R20.64], R36 ;  /* 0x000000241400c985 */ /* 0x0007e4000c101d24 */
.L_x_2460:
[----:B------:R-:W-:Y:S05]  /*a8b0*/  BSYNC B1 ;  /* 0x0000000000017941 */ /* 0x000fea0003800000 */
.L_x_2459:
[----:B----4-:R4:W0:Y:S01]  /*a8c0*/  SHFL.IDX PT, R0, R22, 0x2, 0x181f ;  /* 0x00581f0016007f89 */ /* 0x01082200000e0000 */
[----:B------:R-:W-:Y:S03]  /*a8d0*/  BSSY B1, `(.L_x_2461) ;  /* 0x000000c000017945 */ /* 0x000fe60003800000 */
[----:B---3-5:R4:W3:Y:S01]  /*a8e0*/  SHFL.IDX PT, R12, R16, 0x2, 0x181f ;  /* 0x00581f00100c7f89 */ /* 0x0288e200000e0000 */
[----:B------:R-:W-:Y:S05]  /*a8f0*/  @P1 BRA `(.L_x_2462) ;  /* 0x0000000000241947 */ /* 0x000fea0003800000 */
[----:B------:R-:W-:Y:S02]  /*a900*/  ULDC UR4, c[0x0][0xac8] ;  /* 0x0002b20000047ab9 */ /* 0x000fe40000000800 */
[----:B------:R-:W-:Y:S02]  /*a910*/  ISETP.GE.AND P2, PT, R17, UR4, PT ;  /* 0x0000000411007c0c */ /* 0x000fe4000bf46270 */
[----:B------:R-:W-:-:S11]  /*a920*/  ISETP.GE.AND P3, PT, R23, UR4, PT ;  /* 0x0000000417007c0c */ /* 0x000fd6000bf66270 */
[-C--:B---3--:R-:W-:Y:S02]  /*a930*/  @!P2 LEA R2, P0, R17, R12.reuse, 0x1 ;  /* 0x0000000c1102a211 */ /* 0x088fe400078008ff */
[----:B------:R-:W-:Y:S02]  /*a940*/  @!P3 LEA R12, P1, R23, R12, 0x1 ;  /* 0x0000000c170cb211 */ /* 0x000fe400078208ff */
[-C--:B0-----:R-:W-:Y:S02]  /*a950*/  @!P2 LEA.HI.X R3, R17, R0.reuse, R173, 0x1, P0 ;  /* 0x000000001103a211 */ /* 0x081fe400000f0cad */
[----:B------:R-:W-:-:S03]  /*a960*/  @!P3 LEA.HI.X R13, R23, R0, R169, 0x1, P1 ;  /* 0x00000000170db211 */ /* 0x000fc600008f0ca9 */
[----:B------:R0:W-:Y:S04]  /*a970*/  @!P2 ST.E.128 desc[UR36][R2.64], R4 ;  /* 0x000000040200a985 */ /* 0x0001e8000c101d24 */
[----:B------:R0:W-:Y:S02]  /*a980*/  @!P3 ST.E.128 desc[UR36][R12.64], R32 ;  /* 0x000000200c00b985 */ /* 0x0001e4000c101d24 */
.L_x_2462:
[----:B------:R-:W-:Y:S05]  /*a990*/  BSYNC B1 ;  /* 0x0000000000017941 */ /* 0x000fea0003800000 */
.L_x_2461:
        /* <DEDUP_REMOVED lines=16> */
.L_x_2455:
[----:B------:R-:W2:Y:S01]  /*aaa0*/  LDC.64 R4, c[0x0][0xc00] ;  /* 0x00030000ff047b82 */ /* 0x000ea20000000a00 */
[C---:B0-----:R-:W-:Y:S01]  /*aab0*/  IMAD.SHL.U32 R3, R22.reuse, 0x4, RZ ;  /* 0x0000000416037824 */ /* 0x041fe200078e00ff */
[----:B------:R-:W-:Y:S01]  /*aac0*/  SHF.L.U64.HI R0, R22, 0x2, R162 ;  /* 0x0000000216007819 */ /* 0x000fe200000102a2 */
[----:B------:R-:W-:Y:S01]  /*aad0*/  ULDC.64 UR4, c[0x0][0xc08] ;  /* 0x0003020000047ab9 */ /* 0x000fe20000000a00 */
[----:B------:R-:W-:-:S04]  /*aae0*/  IMAD.MOV.U32 R6, RZ, RZ, RZ ;  /* 0x000000ffff067224 */ /* 0x000fc800078e00ff */
[----:B------:R-:W0:Y:S01]  /*aaf0*/  LDC R21, c[0x0][0xbe8] ;  /* 0x0002fa00ff157b82 */ /* 0x000e220000000800 */
[----:B--2---:R-:W-:Y:S02]  /*ab00*/  ISETP.NE.U32.AND P0, PT, R4, RZ, PT ;  /* 0x000000ff0400720c */ /* 0x004fe40003f05070 */
[----:B------:R-:W-:Y:S02]  /*ab10*/  IADD3 R4, P1, R3, R4, RZ ;  /* 0x0000000403047210 */ /* 0x000fe40007f3e0ff */
[----:B------:R-:W-:Y:S02]  /*ab20*/  ISETP.NE.AND.EX P0, PT, R5, RZ, PT, P0 ;  /* 0x000000ff0500720c */ /* 0x000fe40003f05300 */
[----:B------:R-:W-:Y:S02]  /*ab30*/  IADD3.X R5, R0, R5, RZ, P1, !PT ;  /* 0x0000000500057210 */ /* 0x000fe40000ffe4ff */
[----:B------:R-:W-:-:S04]  /*ab40*/  ISETP.NE.U32.AND P1, PT, RZ, UR4, PT ;  /* 0x00000004ff007c0c */ /* 0x000fc8000bf25070 */
[----:B------:R-:W-:-:S05]  /*ab50*/  ISETP.NE.AND.EX P1, PT, RZ, UR5, PT, P1 ;  /* 0x00000005ff007c0c */ /* 0x000fca000bf25310 */
[----:B------:R2:W5:Y:S08]  /*ab60*/  @P0 LDG.E R6, desc[UR36][R4.64] ;  /* 0x0000002404060981 */ /* 0x000570000c1e1900 */
[----:B------:R-:W-:Y:S01]  /*ab70*/  @P1 IADD3 R2, P2, R3, UR4, RZ ;  /* 0x0000000403021c10 */ /* 0x000fe2000ff5e0ff */
[----:B------:R-:W-:-:S03]  /*ab80*/  ULDC UR4, c[0x0][0xa88] ;  /* 0x0002a20000047ab9 */ /* 0x000fc60000000800 */
[----:B------:R-:W-:Y:S01]  /*ab90*/  @P1 IADD3.X R3, R0, UR5, RZ, P2, !PT ;  /* 0x0000000500031c10 */ /* 0x000fe200097fe4ff */
[----:B------:R-:W-:-:S06]  /*aba0*/  IMAD.U32 R0, RZ, RZ, UR4 ;  /* 0x00000004ff007e24 */ /* 0x000fcc000f8e00ff */
[----:B------:R2:W5:Y:S01]  /*abb0*/  @P1 LDG.E R0, desc[UR36][R2.64] ;  /* 0x0000002402001981 */ /* 0x000562000c1e1900 */
[----:B0-----:R-:W-:Y:S02]  /*abc0*/  ISETP.NE.AND P2, PT, R21, 0x1, PT ;  /* 0x000000011500780c */ /* 0x001fe40003f45270 */
[----:B------:R-:W-:-:S11]  /*abd0*/  ISETP.GE.AND P3, PT, R174, 0x80, PT ;  /* 0x00000080ae00780c */ /* 0x000fd60003f66270 */
[----:B------:R-:W0:Y:S08]  /*abe0*/  @P2 LDC R14, c[0x0][0xbec] ;  /* 0x0002fb00ff0e2b82 */ /* 0x000e300000000800 */
[----:B------:R-:W3:Y:S01]  /*abf0*/  @P2 LDC R25, c[0x0][0xbf0] ;  /* 0x0002fc00ff192b82 */ /* 0x000ee20000000800 */
[----:B--2---:R-:W-:Y:S05]  /*ac00*/  @P1 BRA `(.L_x_2464) ;  /* 0x0000000000101947 */ /* 0x004fea0003800000 */
[----:B------:R-:W-:Y:S05]  /*ac10*/  @!P0 BRA `(.L_x_2464) ;  /* 0x00000000000c8947 */ /* 0x000fea0003800000 */
[----:B------:R-:W2:Y:S04]  /*ac20*/  LDG.E R3, desc[UR36][R4.64] ;  /* 0x0000002404037981 */ /* 0x000ea8000c1e1900 */
[----:B-----5:R-:W2:Y:S02]  /*ac30*/  LDG.E R0, desc[UR36][R4.64+0x4] ;  /* 0x0000042404007981 */ /* 0x020ea4000c1e1900 */
[----:B--2---:R-:W-:-:S07]  /*ac40*/  IMAD.IADD R0, R0, 0x1, -R3 ;  /* 0x0000000100007824 */ /* 0x004fce00078e0a03 */
.L_x_2464:
[----:B------:R-:W-:Y:S01]  /*ac50*/  BSSY B1, `(.L_x_2465) ;  /* 0x000002d000017945 */ /* 0x000fe20003800000 */
[----:B------:R-:W-:Y:S02]  /*ac60*/  SHF.R.S32.HI R10, RZ, 0x1f, R161 ;  /* 0x0000001fff0a7819 */ /* 0x000fe400000114a1 */
[----:B------:R-:W-:Y:S02]  /*ac70*/  SEL R13, R22, RZ, !P0 ;  /* 0x000000ff160d7207 */ /* 0x000fe40004000000 */
[----:B------:R-:W-:Y:S02]  /*ac80*/  SEL R162, R162, RZ, !P0 ;  /* 0x000000ffa2a27207 */ /* 0x000fe40004000000 */
[----:B-----5:R-:W-:Y:S01]  /*ac90*/  SHF.R.S32.HI R11, RZ, 0x1f, R6 ;  /* 0x0000001fff0b7819 */ /* 0x020fe20000011406 */
[----:B------:R-:W-:Y:S06]  /*aca0*/  @P3 BRA `(.L_x_2466) ;  /* 0x00000000009c3947 */ /* 0x000fec0003800000 */
[----:B------:R-:W2:Y:S01]  /*acb0*/  S2R R3, SR_TID.X ;  /* 0x0000000000037919 */ /* 0x000ea20000002100 */
[----:B------:R-:W4:Y:S02]  /*acc0*/  LDC R12, c[0x0][0xbe8] ;  /* 0x0002fa00ff0c7b82 */ /* 0x000f240000000800 */
[----:B----4-:R-:W-:Y:S01]  /*acd0*/  IMAD R2, R0, R12, RZ ;  /* 0x0000000c00027224 */ /* 0x010fe200078e02ff */
[----:B--2---:R-:W-:-:S04]  /*ace0*/  IADD3 R9, R16, -0x80, R3 ;  /* 0xffffff8010097810 */ /* 0x004fc80007ffe003 */
        /* <DEDUP_REMOVED lines=35> */
.L_x_2466:
[----:B------:R-:W-:Y:S05]  /*af20*/  BSYNC B1 ;  /* 0x0000000000017941 */ /* 0x000fea0003800000 */
.L_x_2465:
[----:B------:R-:W-:Y:S01]  /*af30*/  ULDC.64 UR4, c[0x0][0xaa0] ;  /* 0x0002a80000047ab9 */ /* 0x000fe20000000a00 */
[----:B------:R-:W-:Y:S01]  /*af40*/  IMAD R7, R160, 0x20, R163 ;  /* 0x00000020a0077824 */ /* 0x000fe200078e02a3 */
[----:B------:R-:W-:Y:S01]  /*af50*/  BSSY B1, `(.L_x_2467) ;  /* 0x0000037000017945 */ /* 0x000fe20003800000 */
[----:B--2---:R-:W-:Y:S02]  /*af60*/  IMAD R3, R11, UR4, RZ ;  /* 0x000000040b037c24 */ /* 0x004fe4000f8e02ff */
[----:B------:R-:W-:Y:S02]  /*af70*/  IMAD.IADD R9, R16, 0x1, R7 ;  /* 0x0000000110097824 */ /* 0x000fe400078e0207 */
        /* <DEDUP_REMOVED lines=8> */
[----:B0-----:R-:W-:-:S03]  /*b000*/  @P2 IMAD.HI.U32 R4, R9, R14, RZ ;  /* 0x0000000e09042227 */ /* 0x001fc600078e00ff */
[----:B------:R-:W-:Y:S01]  /*b010*/  IADD3 R3, R3, R7, RZ ;  /* 0x0000000703037210 */ /* 0x000fe20007ffe0ff */
[----:B------:R-:W-:Y:S01]  /*b020*/  IMAD.MOV.U32 R5, RZ, RZ, R9 ;  /* 0x000000ffff057224 */ /* 0x000fe200078e0009 */
[----:B---3--:R-:W-:Y:S01]  /*b030*/  @P2 SHF.R.U32.HI R5, RZ, R25, R4 ;  /* 0x00000019ff052219 */ /* 0x008fe20000011604 */
        /* <DEDUP_REMOVED lines=34> */
[-C--:B--2---:R-:W-:Y:S02]  /*b260*/  @!P4 LEA R6, P2, R17, R2.reuse, 0x1 ;  /* 0x000000021106c211 */ /* 0x084fe400078408ff */
[----:B------:R-:W-:Y:S02]  /*b270*/  @!P5 LEA R2, P3, R23, R2, 0x1 ;  /* 0x000000021702d211 */ /* 0x000fe400078608ff */
[-C--:B---3--:R-:W-:Y:S02]  /*b280*/  @!P4 LEA.HI.X R7, R17, R0.reuse, R173, 0x1, P2 ;  /* 0x000000001107c211 */ /* 0x088fe400010f0cad */
[----:B------:R-:W-:-:S03]  /*b290*/  @!P5 LEA.HI.X R3, R23, R0, R169, 0x1, P3 ;  /* 0x000000001703d211 */ /* 0x000fc600018f0ca9 */
[----:B------:R4:W-:Y:S04]  /*b2a0*/  @!P4 ST.E.128 desc[UR36][R6.64], RZ ;  /* 0x000000ff0600c985 */ /* 0x0009e8000c101d24 */
[----:B------:R4:W-:Y:S02]  /*b2b0*/  @!P5 ST.E.128 desc[UR36][R2.64], RZ ;  /* 0x000000ff0200d985 */ /* 0x0009e4000c101d24 */
.L_x_2468:
[----:B------:R-:W-:Y:S05]  /*b2c0*/  BSYNC B1 ;  /* 0x0000000000017941 */ /* 0x000fea0003800000 */
.L_x_2467:
[----:B---3--:R3:W0:Y:S01]  /*b2d0*/  SHFL.IDX PT, R0, R5, 0x1, 0x181f ;  /* 0x00381f0005007f89 */ /* 0x00862200000e0000 */
[----:B------:R-:W-:Y:S03]  /*b2e0*/  BSSY B1, `(.L_x_2469) ;  /* 0x000000c000017945 */ /* 0x000fe60003800000 */
[----:B--2-4-:R3:W2:Y:S01]  /*b2f0*/  SHFL.IDX PT, R2, R4, 0x1, 0x181f ;  /* 0x00381f0004027f89 */ /* 0x0146a200000e0000 */
[----:B------:R-:W-:Y:S05]  /*b300*/  @P1 BRA `(.L_x_2470) ;  /* 0x0000000000241947 */ /* 0x000fea0003800000 */
[----:B------:R-:W-:Y:S02]  /*b310*/  ULDC UR4, c[0x0][0xac8] ;  /* 0x0002b20000047ab9 */ /* 0x000fe40000000800 */
[----:B------:R-:W-:Y:S02]  /*b320*/  ISETP.GE.AND P3, PT, R17, UR4, PT ;  /* 0x0000000411007c0c */ /* 0x000fe4000bf66270 */
[----:B------:R-:W-:-:S11]  /*b330*/  ISETP.GE.AND P4, PT, R23, UR4, PT ;  /* 0x0000000417007c0c */ /* 0x000fd6000bf86270 */
[-C--:B--2---:R-:W-:Y:S02]  /*b340*/  @!P3 LEA R6, P1, R17, R2.reuse, 0x1 ;  /* 0x000000021106b211 */ /* 0x084fe400078208ff */
[----:B------:R-:W-:Y:S02]  /*b350*/  @!P4 LEA R2, P2, R23, R2, 0x1 ;  /* 0x000000021702c211 */ /* 0x000fe400078408ff */
[-C--:B0-----:R-:W-:Y:S02]  /*b360*/  @!P3 LEA.HI.X R7, R17, R0.reuse, R173, 0x1, P1 ;  /* 0x000000001107b211 */ /* 0x081fe400008f0cad */
[----:B------:R-:W-:-:S03]  /*b370*/  @!P4 LEA.HI.X R3, R23, R0, R169, 0x1, P2 ;  /* 0x000000001703c211 */ /* 0x000fc600010f0ca9 */
[----:B------:R4:W-:Y:S04]  /*b380*/  @!P3 ST.E.128 desc[UR36][R6.64], RZ ;  /* 0x000000ff0600b985 */ /* 0x0009e8000c101d24 */
[----:B------:R4:W-:Y:S02]  /*b390*/  @!P4 ST.E.128 desc[UR36][R2.64], RZ ;  /* 0x000000ff0200c985 */ /* 0x0009e4000c101d24 */
.L_x_2470:
[----:B------:R-:W-:Y:S05]  /*b3a0*/  BSYNC B1 ;  /* 0x0000000000017941 */ /* 0x000fea0003800000 */
.L_x_2469:
[----:B0-----:R0:W0:Y:S01]  /*b3b0*/  SHFL.IDX PT, R0, R5, 0x2, 0x181f ;  /* 0x00581f0005007f89 */ /* 0x00102200000e0000 */
[----:B------:R-:W-:Y:S03]  /*b3c0*/  BSSY B1, `(.L_x_2471) ;  /* 0x000000c000017945 */ /* 0x000fe60003800000 */
[----:B--2-4-:R2:W4:Y:S01]  /*b3d0*/  SHFL.IDX PT, R2, R4, 0x2, 0x181f ;  /* 0x00581f0004027f89 */ /* 0x01452200000e0000 */
[----:B------:R-:W-:Y:S05]  /*b3e0*/  @P0 BRA `(.L_x_2472) ;  /* 0x0000000000240947 */ /* 0x000fea0003800000 */
[----:B------:R-:W-:Y:S02]  /*b3f0*/  ULDC UR4, c[0x0][0xac8] ;  /* 0x0002b20000047ab9 */ /* 0x000fe40000000800 */
[----:B------:R-:W-:Y:S02]  /*b400*/  ISETP.GE.AND P2, PT, R17, UR4, PT ;  /* 0x0000000411007c0c */ /* 0x000fe4000bf46270 */
[----:B------:R-:W-:-:S11]  /*b410*/  ISETP.GE.AND P3, PT, R23, UR4, PT ;  /* 0x0000000417007c0c */ /* 0x000fd6000bf66270 */
[-C--:B----4-:R-:W-:Y:S02]  /*b420*/  @!P2 LEA R6, P0, R17, R2.reuse, 0x1 ;  /* 0x000000021106a211 */ /* 0x090fe400078008ff */
[----:B------:R-:W-:Y:S02]  /*b430*/  @!P3 LEA R2, P1, R23, R2, 0x1 ;  /* 0x000000021702b211 */ /* 0x000fe400078208ff */
[-C--:B0-----:R-:W-:Y:S02]  /*b440*/  @!P2 LEA.HI.X R7, R17, R0.reuse, R173, 0x1, P0 ;  /* 0x000000001107a211 */ /* 0x081fe400000f0cad */
[----:B------:R-:W-:-:S03]  /*b450*/  @!P3 LEA.HI.X R3, R23, R0, R169, 0x1, P1 ;  /* 0x000000001703b211 */ /* 0x000fc600008f0ca9 */
[----:B------:R0:W-:Y:S04]  /*b460*/  @!P2 ST.E.128 desc[UR36][R6.64], RZ ;  /* 0x000000ff0600a985 */ /* 0x0001e8000c101d24 */
[----:B------:R0:W-:Y:S02]  /*b470*/  @!P3 ST.E.128 desc[UR36][R2.64], RZ ;  /* 0x000000ff0200b985 */ /* 0x0001e4000c101d24 */
.L_x_2472:
[----:B------:R-:W-:Y:S05]  /*b480*/  BSYNC B1 ;  /* 0x0000000000017941 */ /* 0x000fea0003800000 */
.L_x_2471:
[----:B0-----:R-:W-:Y:S01]  /*b490*/  VIADD R0, R16, 0x60 ;  /* 0x0000006010007836 */ /* 0x001fe20000000000 */
[----:B------:R0:W0:Y:S04]  /*b4a0*/  SHFL.IDX PT, R6, R5, 0x3, 0x181f ;  /* 0x00781f0005067f89 */ /* 0x00002800000e0000 */
[----:B------:R-:W-:Y:S01]  /*b4b0*/  ISETP.GE.AND P0, PT, R0, R21, PT ;  /* 0x000000150000720c */ /* 0x000fe20003f06270 */
[----:B----4-:R4:W0:-:S12]  /*b4c0*/  SHFL.IDX PT, R2, R4, 0x3, 0x181f ;  /* 0x00781f0004027f89 */ /* 0x01081800000e0000 */
[----:B----4-:R-:W-:Y:S05]  /*b4d0*/  @P0 BRA `(.L_x_2463) ;  /* 0x0000000000240947 */ /* 0x010fea0003800000 */
[----:B------:R-:W-:Y:S02]  /*b4e0*/  ULDC UR4, c[0x0][0xac8] ;  /* 0x0002b20000047ab9 */ /* 0x000fe40000000800 */
[----:B------:R-:W-:Y:S02]  /*b4f0*/  ISETP.GE.AND P2, PT, R17, UR4, PT ;  /* 0x0000000411007c0c */ /* 0x000fe4000bf46270 */
[----:B------:R-:W-:-:S11]  /*b500*/  ISETP.GE.AND P3, PT, R23, UR4, PT ;  /* 0x0000000417007c0c */ /* 0x000fd6000bf66270 */
[-C--:B0-23--:R-:W-:Y:S02]  /*b510*/  @!P2 LEA R4, P0, R17, R2.reuse, 0x1 ;  /* 0x000000021104a211 */ /* 0x08dfe400078008ff */
[----:B------:R-:W-:Y:S02]  /*b520*/  @!P3 LEA R2, P1, R23, R2, 0x1 ;  /* 0x000000021702b211 */ /* 0x000fe400078208ff */
[-C--:B------:R-:W-:Y:S02]  /*b530*/  @!P2 LEA.HI.X R5, R17, R6.reuse, R173, 0x1, P0 ;  /* 0x000000061105a211 */ /* 0x080fe400000f0cad */
[----:B------:R-:W-:-:S03]  /*b540*/  @!P3 LEA.HI.X R3, R23, R6, R169, 0x1, P1 ;  /* 0x000000061703b211 */ /* 0x000fc600008f0ca9 */
[----:B------:R4:W-:Y:S04]  /*b550*/  @!P2 ST.E.128 desc[UR36][R4.64], RZ ;  /* 0x000000ff0400a985 */ /* 0x0009e8000c101d24 */
[----:B------:R4:W-:Y:S02]  /*b560*/  @!P3 ST.E.128 desc[UR36][R2.64], RZ ;  /* 0x000000ff0200b985 */ /* 0x0009e4000c101d24 */
.L_x_2463:
[----:B------:R-:W-:Y:S05]  /*b570*/  BSYNC B0 ;  /* 0x0000000000007941 */ /* 0x000fea0003800000 */
.L_x_2454:
[----:B------:R-:W-:Y:S02]  /*b580*/  ULDC UR4, c[0x0][0xc3c] ;  /* 0x00030f0000047ab9 */ /* 0x000fe40000000800 */
[----:B-1----:R-:W-:-:S13]  /*b590*/  ISETP.GE.AND P0, PT, R47, UR4, PT ;  /* 0x000000042f007c0c */ /* 0x002fda000bf06270 */
[----:B------:R-:W-:Y:S05]  /*b5a0*/  @!P0 BRA `(.L_x_2473) ;  /* 0xffffff5400cc8947 */ /* 0x000fea000383ffff */
[----:B------:R-:W-:Y:S05]  /*b5b0*/  EXIT ;  /* 0x000000000000794d */ /* 0x000fea0003800000 */
.L_x_2412:
        /* <DEDUP_REMOVED lines=16> */
.L_x_2474:
        /* <DEDUP_REMOVED lines=40> */
.L_x_2480:
        /* <DEDUP_REMOVED lines=12> */
.L_x_2479:
[----:B------:R-:W-:Y:S05]  /*ba00*/  BSYNC B0 ;  /* 0x0000000000007941 */ /* 0x000fea0003800000 */
.L_x_2478:
        /* <DEDUP_REMOVED lines=20> */
.L_x_2476:
        /* <DEDUP_REMOVED lines=20> */
.L_x_2481:
[----:B---3--:R-:W-:Y:S01]  /*bc90*/  IMAD R16, R16, UR5, R11 ;  /* 0x0000000510107c24 */ /* 0x008fe2000f8e020b */
[----:B------:R-:W-:Y:S02]  /*bca0*/  IABS R2, R4 ;  /* 0x0000000400027213 */ /* 0x000fe40000000000 */
[----:B-12---:R-:W-:Y:S02]  /*bcb0*/  IADD3 R9, RZ, -R3, RZ ;  /* 0x80000003ff097210 */ /* 0x006fe40007ffe0ff */
[----:B------:R-:W-:Y:S01]  /*bcc0*/  IADD3 R11, -R16, UR6, RZ ;  /* 0x00000006100b7c10 */ /* 0x000fe2000fffe1ff */
[----:B------:R-:W-:Y:S02]  /*bcd0*/  IMAD.MOV R8, RZ, RZ, -R2 ;  /* 0x000000ffff087224 */ /* 0x000fe400078e0a02 */
[----:B------:R-:W-:Y:S01]  /*bce0*/  IMAD R9, R9, R12, RZ ;  /* 0x0000000c09097224 */ /* 0x000fe200078e02ff */
        /* <DEDUP_REMOVED lines=17> */
[----:B------:R-:W-:-:S04]  /*be00*/  IMAD R13, R7, R2, RZ ;  /* 0x00000002070d7224 */ /* 0x000fc800078e02ff */
[----:B------:R-:W-:-:S05]  /*be10*/  IMAD.MOV R6, RZ, RZ, -R13 ;  /* 0x000000ffff067224 */ /* 0x000fca00078e0a0d */
[----:B------:R-:W-:Y:S01]  /*be20*/  VIADDMNMX R15, R6, UR5, R7, PT ;  /* 0x00000005060f7c46 */ /* 0x000fe2000b800107 */
[----:B------:R-:W-:-:S03]  /*be30*/  IMAD.MOV R7, RZ, RZ, -R2 ;  /* 0x000000ffff077224 */ /* 0x000fc600078e0a02 */
[----:B------:R-:W-:Y:S01]  /*be40*/  IABS R8, R15 ;  /* 0x0000000f00087213 */ /* 0x000fe20000000000 */
[----:B------:R-:W-:Y:S01]  /*be50*/  IMAD R4, R4, R7, R11 ;  /* 0x0000000704047224 */ /* 0x000fe200078e020b */
[----:B0-----:R-:W-:Y:S01]  /*be60*/  IABS R10, R15 ;  /* 0x0000000f000a7213 */ /* 0x001fe20000000000 */
[----:B------:R-:W-:Y:S01]  /*be70*/  IMAD.MOV R18, RZ, RZ, -R15 ;  /* 0x000000ffff127224 */ /* 0x000fe200078e0a0f */
[----:B------:R-:W0:Y:S02]  /*be80*/  I2F.RP R6, R8 ;  /* 0x0000000800067306 */ /* 0x000e240000209400 */
[----:B------:R-:W-:-:S06]  /*be90*/  IABS R9, R4 ;  /* 0x0000000400097213 */ /* 0x000fcc0000000000 */
[----:B0-----:R-:W0:Y:S02]  /*bea0*/  MUFU.RCP R6, R6 ;  /* 0x0000000600067308 */ /* 0x001e240000001000 */
[----:B0-----:R-:W-:-:S06]  /*beb0*/  IADD3 R3, R6, 0xffffffe, RZ ;  /* 0x0ffffffe06037810 */ /* 0x001fcc0007ffe0ff */
[----:B------:R-:W0:Y:S02]  /*bec0*/  F2I.FTZ.U32.TRUNC.NTZ R3, R3 ;  /* 0x0000000300037305 */ /* 0x000e24000021f000 */
[----:B0-----:R-:W-:-:S04]  /*bed0*/  IMAD.MOV R2, RZ, RZ, -R3 ;  /* 0x000000ffff027224 */ /* 0x001fc800078e0a03 */
[----:B------:R-:W-:Y:S02]  /*bee0*/  IMAD.MOV.U32 R7, RZ, RZ, R2 ;  /* 0x000000ffff077224 */ /* 0x000fe400078e0002 */
[----:B------:R-:W-:Y:S02]  /*bef0*/  IMAD.MOV.U32 R2, RZ, RZ, RZ ;  /* 0x000000ffff027224 */ /* 0x000fe400078e00ff */
        /* <DEDUP_REMOVED lines=15> */
[----:B------:R-:W-:-:S04]  /*bff0*/  @!P1 LOP3.LUT R2, RZ, R15, RZ, 0x33, !PT ;  /* 0x0000000fff029212 */ /* 0x000fc800078e33ff */
[----:B------:R-:W-:Y:S01]  /*c000*/  LOP3.LUT R17, RZ, R2, RZ, 0x33, !PT ;  /* 0x00000002ff117212 */ /* 0x000fe200078e33ff */
[----:B------:R-:W-:-:S04]  /*c010*/  IMAD R18, R2, R18, R3 ;  /* 0x0000001202127224 */ /* 0x000fc800078e0203 */
[----:B------:R-:W-:Y:S01]  /*c020*/  IMAD.IADD R17, R0, 0x1, R17 ;  /* 0x0000000100117824 */ /* 0x000fe200078e0211 */
[----:B------:R-:W-:Y:S06]  /*c030*/  BRA `(.L_x_2482) ;  /* 0x0000000000147947 */ /* 0x000fec0003800000 */
.L_x_2477:
[----:B------:R-:W-:Y:S01]  /*c040*/  ULDC UR4, c[0x0][0xc3c] ;  /* 0x00030f0000047ab9 */ /* 0x000fe20000000800 */
[----:B------:R-:W-:Y:S01]  /*c050*/  IMAD.MOV.U32 R17, RZ, RZ, RZ ;  /* 0x000000ffff117224 */ /* 0x000fe200078e00ff */
[----:B------:R-:W-:Y:S01]  /*c060*/  MOV R18, RZ ;  /* 0x000000ff00127202 */ /* 0x000fe20000000f00 */
[----:B------:R-:W-:Y:S02]  /*c070*/  IMAD.U32 R16, RZ, RZ, UR6 ;  /* 0x00000006ff107e24 */ /* 0x000fe4000f8e00ff */
[----:B------:R-:W-:-:S07]  /*c080*/  IMAD.U32 R19, RZ, RZ, UR4 ;  /* 0x00000004ff137e24 */ /* 0x000fce000f8e00ff */
.L_x_2482:
[----:B------:R-:W-:-:S13]  /*c090*/  ISETP.NE.AND P0, PT, R5, RZ, PT ;  /* 0x000000ff0500720c */ /* 0x000fda0003f05270 */
[----:B------:R-:W0:Y:S01]  /*c0a0*/  @!P0 S2R R3, SR_CgaCtaId ;  /* 0x0000000000038919 */ /* 0x000e220000008800 */
[----:B------:R-:W-:-:S04]  /*c0b0*/  @!P0 MOV R0, 0x400 ;  /* 0x0000040000008802 */ /* 0x000fc80000000f00 */
[----:B0-----:R-:W-:-:S05]  /*c0c0*/  @!P0 LEA R0, R3, R0, 0x18 ;  /* 0x0000000003008211 */ /* 0x001fca00078ec0ff */
[----:B------:R1:W-:Y:S01]  /*c0d0*/  @!P0 STS.128 [R0+0x2a8d0], R16 ;  /* 0x02a8d01000008388 */ /* 0x0003e20000000c00 */
[----:B------:R-:W-:Y:S06]  /*c0e0*/  BAR.ARV 0x5, 0x180 ;  /* 0x0146000000007b1d */ /* 0x000fec0000002000 */
.L_x_2475:
[----:B------:R2:W-:Y:S01]  /*c0f0*/  STL [R1+0x18], RZ ;  /* 0x000018ff01007387 */ /* 0x0005e20000100800 */
[----:B------:R-:W-:Y:S01]  /*c100*/  ULDC UR4, c[0x0][0xc3c] ;  /* 0x00030f0000047ab9 */ /* 0x000fe20000000800 */
[----:B------:R-:W-:Y:S01]  /*c110*/  IMAD.MOV.U32 R28, RZ, RZ, 0x1 ;  /* 0x00000001ff1c7424 */ /* 0x000fe200078e00ff */
[----:B0-----:R-:W-:Y:S01]  /*c120*/  ISETP.GE.AND P0, PT, R19, UR4, PT ;  /* 0x0000000413007c0c */ /* 0x001fe2000bf06270 */
[----:B------:R-:W-:-:S12]  /*c130*/  IMAD.MOV.U32 R27, RZ, RZ, RZ ;  /* 0x000000ffff1b7224 */ /* 0x000fd800078e00ff */
[----:B--2---:R-:W-:Y:S05]  /*c140*/  @P0 BRA `(.L_x_2483) ;  /* 0x0000004800880947 */ /* 0x004fea0003800000 */
[----:B------:R-:W0:Y:S01]  /*c150*/  S2R R4, SR_TID.X ;  /* 0x0000000000047919 */ /* 0x000e220000002100 */
[----:B------:R-:W2:Y:S01]  /*c160*/  S2UR UR5, SR_CgaCtaId ;  /* 0x00000000000579c3 */ /* 0x000ea20000008800 */
[----:B------:R-:W-:Y:S01]  /*c170*/  UMOV UR4, 0x400 ;  /* 0x0000040000047882 */ /* 0x000fe20000000000 */
[----:B------:R-:W-:Y:S01]  /*c180*/  BSSY B8, `(.L_x_2483) ;  /* 0x000049e000087945 */ /* 0x000fe20003800000 */
[----:B------:R3:W-:Y:S01]  /*c190*/  STL [R1+0x18], RZ ;  /* 0x000018ff01007387 */ /* 0x0007e20000100800 */
[----:B------:R-:W-:Y:S01]  /*c1a0*/  IMAD.MOV.U32 R28, RZ, RZ, 0x1 ;  /* 0x00000001ff1c7424 */ /* 0x000fe200078e00ff */
[----:B------:R-:W-:Y:S01]  /*c1b0*/  ULOP3.LUT UR38, UR60, 0x2, URZ, 0xfc, !UPT ;  /* 0x000000023c267892 */ /* 0x000fe2000f8efc3f */
[----:B------:R-:W-:Y:S01]  /*c1c0*/  IMAD.MOV.U32 R27, RZ, RZ, RZ ;  /* 0x000000ffff1b7224 */ /* 0x000fe200078e00ff */
[----:B------:R-:W-:Y:S01]  /*c1d0*/  ULDC UR39, c[0x0][0xc] ;  /* 0x0000030000277ab9 */ /* 0x000fe20000000800 */
[----:B--2---:R-:W-:-:S06]  /*c1e0*/  ULEA UR4, UR5, UR4, 0x18 ;  /* 0x0000000405047291 */ /* 0x004fcc000f8ec03f */
[----:B------:R-:W-:Y:S01]  /*c1f0*/  IMAD.U32 R22, RZ, RZ, UR4 ;  /* 0x00000004ff167e24 */ /* 0x000fe2000f8e00ff */
[C---:B0-----:R-:W-:Y:S01]  /*c200*/  LOP3.LUT R3, R4.reuse, 0x7f, RZ, 0xc0, !PT ;  /* 0x0000007f04037812 */ /* 0x041fe200078ec0ff */
[----:B-1----:R-:W-:-:S05]  /*c210*/  IMAD.SHL.U32 R0, R4, 0x8, RZ ;  /* 0x0000000804007824 */ /* 0x002fca00078e00ff */
[----:B------:R-:W-:-:S04]  /*c220*/  LOP3.LUT R2, R0, 0x1f8, RZ, 0xc0, !PT ;  /* 0x000001f800027812 */ /* 0x000fc800078ec0ff */
[----:B------:R-:W-:Y:S02]  /*c230*/  LOP3.LUT R33, R2, 0x38, R4, 0x78, !PT ;  /* 0x0000003802217812 */ /* 0x000fe400078e7804 */
[----:B------:R-:W-:Y:S02]  /*c240*/  SHF.L.U32 R2, R4, 0x4, RZ ;  /* 0x0000000404027819 */ /* 0x000fe400000006ff */
[----:B------:R-:W-:Y:S02]  /*c250*/  SHF.R.U32.HI R4, RZ, 0x3, R3 ;  /* 0x00000003ff047819 */ /* 0x000fe40000011603 */
[----:B------:R-:W-:Y:S02]  /*c260*/  LOP3.LUT R33, R33, 0x200, R0, 0xf8, !PT ;  /* 0x0000020021217812 */ /* 0x000fe400078ef800 */
[----:B------:R-:W-:Y:S02]  /*c270*/  LOP3.LUT R3, R0, 0x38, RZ, 0xc0, !PT ;  /* 0x0000003800037812 */ /* 0x000fe400078ec0ff */
[----:B------:R-:W-:Y:S01]  /*c280*/  LOP3.LUT R4, R4, 0x70, R2, 0xf8, !PT ;  /* 0x0000007004047812 */ /* 0x000fe200078ef802 */
[----:B------:R-:W-:Y:S01]  /*c290*/  IMAD R34, R33, 0x2, R22 ;  /* 0x0000000221227824 */ /* 0x000fe200078e0216 */
[----:B------:R-:W-:-:S02]  /*c2a0*/  LOP3.LUT R2, R3, 0x40, RZ, 0xfc, !PT ;  /* 0x0000004003027812 */ /* 0x000fc400078efcff */
[----:B---3--:R-:W-:-:S07]  /*c2b0*/  LOP3.LUT R0, R3, 0x80, RZ, 0xfc, !PT ;  /* 0x0000008003007812 */ /* 0x008fce00078efcff */
.L_x_2546:
[----:B0-----:R-:W0:Y:S02]  /*c2c0*/  LDC.64 R30, c[0x0][0xc88] ;  /* 0x00032200ff1e7b82 */ /* 0x001e240000000a00 */
[----:B0-----:R-:W-:-:S06]  /*c2d0*/  IMAD.WIDE R30, R19, 0x4, R30 ;  /* 0x00000004131e7825 */ /* 0x001fcc00078e021e */
[----:B--2---:R-:W2:Y:S01]  /*c2e0*/  LDG.E R30, desc[UR36][R30.64] ;  /* 0x000000241e1e7981 */ /* 0x004ea2000c1e1900 */
[----:B------:R-:W-:Y:S05]  /*c2f0*/  YIELD ;  /* 0x0000000000007946 */ /* 0x000fea0003800000 */
[----:B------:R-:W-:Y:S01]  /*c300*/  ULDC.64 UR4, c[0x0][0xa28] ;  /* 0x00028a0000047ab9 */ /* 0x000fe20000000a00 */
[----:B------:R-:W-:Y:S01]  /*c310*/  MOV R37, RZ ;  /* 0x000000ff00257202 */ /* 0x000fe20000000f00 */
[----:B------:R-:W-:Y:S01]  /*c320*/  ULDC.64 UR6, c[0x0][0xa18] ;  /* 0x0002860000067ab9 */ /* 0x000fe20000000a00 */
[----:B------:R-:W-:-:S04]  /*c330*/  ISETP.NE.U32.AND P0, PT, RZ, UR4, PT ;  /* 0x00000004ff007c0c */ /* 0x000fc8000bf05070 */
        /* <DEDUP_REMOVED lines=9> */
[----:B------:R1:W5:Y:S01]  /*c3d0*/  @P0 LDG.E R37, desc[UR36][R2.64] ;  /* 0x0000002402250981 */ /* 0x000362000c1e1900 */
        /* <DEDUP_REMOVED lines=19> */
[----:B------:R-:W-:Y:S01]  /*c510*/  IMAD.U32 R36, RZ, RZ, UR4 ;  /* 0x00000004ff247e24 */ /* 0x000fe2000f8e00ff */
[----:B--2---:R1:W-:Y:S01]  /*c520*/  @P0 STL [R1+0x4], R0 ;  /* 0x0000040001000387 */ /* 0x0043e20000100800 */
[----:B------:R-:W-:Y:S05]  /*c530*/  @P0 BRA `(.L_x_2484) ;  /* 0x0000000000200947 */ /* 0x000fea0003800000 */
[----:B------:R-:W-:Y:S02]  /*c540*/  ULDC UR4, c[0x0][0x288] ;  /* 0x0000a20000047ab9 */ /* 0x000fe40000000800 */
[----:B-1----:R-:W-:-:S05]  /*c550*/  IMAD.U32 R0, RZ, RZ, UR4 ;  /* 0x00000004ff007e24 */ /* 0x002fca000f8e00ff */
[----:B------:R0:W-:Y:S01]  /*c560*/  STL [R1+0x4], R0 ;  /* 0x0000040001007387 */ /* 0x0001e20000100800 */
[----:B------:R-:W-:Y:S05]  /*c570*/  @!P2 BRA `(.L_x_2484) ;  /* 0x000000000010a947 */ /* 0x000fea0003800000 */
[----:B------:R-:W2:Y:S04]  /*c580*/  LDG.E R5, desc[UR36][R2.64] ;  /* 0x0000002402057981 */ /* 0x000ea8000c1e1900 */
[----:B0-----:R-:W2:Y:S02]  /*c590*/  LDG.E R0, desc[UR36][R2.64+0x4] ;  /* 0x0000042402007981 */ /* 0x001ea4000c1e1900 */
[----:B--2---:R-:W-:-:S05]  /*c5a0*/  IADD3 R0, -R5, R0, RZ ;  /* 0x0000000005007210 */ /* 0x004fca0007ffe1ff */
[----:B------:R2:W-:Y:S02]  /*c5b0*/  STL [R1+0x4], R0 ;  /* 0x0000040001007387 */ /* 0x0005e40000100800 */
.L_x_2484:
        /* <DEDUP_REMOVED lines=9> */
.L_x_2485:
        /* <DEDUP_REMOVED lines=8> */
[----:B---3--:R-:W-:-:S07]  /*c6d0*/  IMAD.IADD R36, R5, 0x1, -R36 ;  /* 0x0000000105247824 */ /* 0x008fce00078e0a24 */
.L_x_2486:
[----:B------:R-:W3:Y:S01]  /*c6e0*/  LDL R4, [R1+0x4] ;  /* 0x0000040001047983 */ /* 0x000ee20000100800 */
[----:B012---:R-:W0:Y:S01]  /*c6f0*/  LDC R0, c[0x0][0x448] ;  /* 0x00011200ff007b82 */ /* 0x007e220000000800 */
[----:B-----5:R-:W-:Y:S01]  /*c700*/  IADD3 R36, -R37, R36, RZ ;  /* 0x0000002425247210 */ /* 0x020fe20007ffe1ff */
[----:B------:R-:W-:Y:S01]  /*c710*/  BSSY B7, `(.L_x_2487) ;  /* 0x0000383000077945 */ /* 0x000fe20003800000 */
[----:B------:R-:W-:Y:S02]  /*c720*/  LOP3.LUT R25, R25, 0xffffff7f, RZ, 0xc0, !PT ;  /* 0xffffff7f19197812 */ /* 0x000fe400078ec0ff */
[----:B0-----:R-:W-:Y:S01]  /*c730*/  ISETP.NE.AND P0, PT, R0, 0x1, PT ;  /* 0x000000010000780c */ /* 0x001fe20003f05270 */
[----:B------:R-:W-:-:S04]  /*c740*/  IMAD.SHL.U32 R0, R17, 0x80, RZ ;  /* 0x0000008011007824 */ /* 0x000fc800078e00ff */
[----:B------:R-:W-:-:S08]  /*c750*/  VIADD R0, R0, 0x7f ;  /* 0x0000007f00007836 */ /* 0x000fd00000000000 */
[----:B------:R-:W0:Y:S01]  /*c760*/  @P0 LDC R3, c[0x0][0x44c] ;  /* 0x00011300ff030b82 */ /* 0x000e220000000800 */
[----:B------:R-:W-:-:S07]  /*c770*/  @P0 LOP3.LUT R25, R25, 0x80, RZ, 0xfc, !PT ;  /* 0x0000008019190812 */ /* 0x000fce00078efcff */
[----:B------:R-:W1:Y:S01]  /*c780*/  @P0 LDC R5, c[0x0][0x450] ;  /* 0x00011400ff050b82 */ /* 0x000e620000000800 */
[----:B0-----:R-:W-:-:S05]  /*c790*/  @P0 IMAD.HI.U32 R2, R0, R3, RZ ;  /* 0x0000000300020227 */ /* 0x001fca00078e00ff */
[----:B-1----:R-:W-:Y:S01]  /*c7a0*/  @P0 SHF.R.U32.HI R0, RZ, R5, R2 ;  /* 0x00000005ff000219 */ /* 0x002fe20000011602 */
[----:B------:R-:W-:-:S04]  /*c7b0*/  VIADD R2, R36, 0x5f ;  /* 0x0000005f24027836 */ /* 0x000fc80000000000 */
[----:B------:R-:W-:Y:S01]  /*c7c0*/  IMAD.HI R2, R2, 0x2aaaaaab, RZ ;  /* 0x2aaaaaab02027827 */ /* 0x000fe200078e02ff */
[----:B---3--:R-:W-:-:S05]  /*c7d0*/  IADD3 R3, R36, 0x60, -R4 ;  /* 0x0000006024037810 */ /* 0x008fca0007ffe804 */
[----:B------:R-:W-:Y:S01]  /*c7e0*/  IMAD.IADD R0, R3, 0x1, R0 ;  /* 0x0000000103007824 */ /* 0x000fe200078e0200 */
[----:B------:R-:W-:-:S03]  /*c7f0*/  SHF.R.U32.HI R3, RZ, 0x1f, R2 ;  /* 0x0000001fff037819 */ /* 0x000fc60000011602 */
[----:B------:R-:W-:Y:S01]  /*c800*/  IMAD.HI R0, R0, 0x2aaaaaab, RZ ;  /* 0x2aaaaaab00007827 */ /* 0x000fe200078e02ff */
[----:B------:R-:W-:-:S04]  /*c810*/  LEA.HI.SX32 R3, R2, R3, 0x1c ;  /* 0x0000000302037211 */ /* 0x000fc800078fe2ff */
[----:B------:R-:W-:-:S04]  /*c820*/  SHF.R.U32.HI R5, RZ, 0x1f, R0 ;  /* 0x0000001fff057819 */ /* 0x000fc80000011600 */
[----:B------:R-:W-:-:S04]  /*c830*/  LEA.HI.SX32 R0, R0, R5, 0x1c ;  /* 0x0000000500007211 */ /* 0x000fc800078fe2ff */
[----:B------:R-:W-:-:S04]  /*c840*/  VIMNMX R29, R3, R0, PT ;  /* 0x00000000031d7248 */ /* 0x000fc80003fe0100 */
[----:B------:R-:W-:Y:S01]  /*c850*/  ISETP.GT.AND P0, PT, R29, RZ, PT ;  /* 0x000000ff1d00720c */ /* 0x000fe20003f04270 */
[----:B------:R0:W-:-:S12]  /*c860*/  STL [R1+0x8], R29 ;  /* 0x0000081d01007387 */ /* 0x0001d80000100800 */
        /* <DEDUP_REMOVED lines=18> */
.L_x_2488:
        /* <DEDUP_REMOVED lines=20> */
.L_x_2491:
[----:B------:R-:W-:Y:S05]  /*cad0*/  BSYNC B6 ;  /* 0x0000000000067941 */ /* 0x000fea0003800000 */
.L_x_2490:
        /* <DEDUP_REMOVED lines=20> */
.L_x_2494:
        /* <DEDUP_REMOVED lines=15> */
.L_x_2493:
[----:B------:R-:W-:Y:S05]  /*cd10*/  BSYNC B6 ;  /* 0x0000000000067941 */ /* 0x000fea0003800000 */
.L_x_2492:
[----:B------:R-:W0:Y:S01]  /*cd20*/  S2R R2, SR_TID.X ;  /* 0x0000000000027919 */ /* 0x000e220000002100 */
[----:B------:R-:W-:Y:S01]  /*cd30*/  ULDC.64 UR4, c[0x0][0x9f8] ;  /* 0x00027e0000047ab9 */ /* 0x000fe20000000a00 */
[----:B------:R-:W1:Y:S01]  /*cd40*/  LDC R8, c[0x0][0x430] ;  /* 0x00010c00ff087b82 */ /* 0x000e620000000800 */
[----:B------:R-:W-:Y:S01]  /*cd50*/  ISETP.NE.U32.AND P0, PT, RZ, UR4, PT ;  /* 0x00000004ff007c0c */ /* 0x000fe2000bf05070 */
[----:B------:R-:W2:Y:S03]  /*cd60*/  S2R R21, SR_TID.X ;  /* 0x0000000000157919 */ /* 0x000ea60000002100 */
[----:B------:R-:W-:Y:S02]  /*cd70*/  ISETP.NE.AND.EX P0, PT, RZ, UR5, PT, P0 ;  /* 0x00000005ff007c0c */ /* 0x000fe4000bf05300 */
[----:B0-----:R-:W-:-:S11]  /*cd80*/  LOP3.LUT R20, R2, 0x7f, RZ, 0xc0, !PT ;  /* 0x0000007f02147812 */ /* 0x001fd600078ec0ff */
[----:B------:R-:W-:Y:S01]  /*cd90*/  @P0 IADD3 R2, P1, R23, UR4, RZ ;  /* 0x0000000417020c10 */ /* 0x000fe2000ff3e0ff */
[----:B------:R-:W-:Y:S01]  /*cda0*/  ULDC UR4, c[0x0][0x320] ;  /* 0x0000c80000047ab9 */ /* 0x000fe20000000800 */
[----:B------:R-:W-:Y:S02]  /*cdb0*/  SHF.R.U32.HI R26, RZ, 0x3, R20 ;  /* 0x00000003ff1a7819 */ /* 0x000fe40000011614 */
[----:B------:R-:W-:-:S05]  /*cdc0*/  @P0 IADD3.X R3, R24, UR5, RZ, P1, !PT ;  /* 0x0000000518030c10 */ /* 0x000fca0008ffe4ff */
[----:B------:R0:W3:Y:S01]  /*cdd0*/  @P0 LDG.E R31, desc[UR36][R2.64] ;  /* 0x00000024021f0981 */ /* 0x0000e2000c1e1900 */
[----:B--2---:R-:W-:Y:S01]  /*cde0*/  IMAD.SHL.U32 R20, R21, 0x10, RZ ;  /* 0x0000001015147824 */ /* 0x004fe200078e00ff */
[----:B-1----:R-:W-:Y:S02]  /*cdf0*/  ISETP.NE.AND P2, PT, R8, 0x1, PT ;  /* 0x000000010800780c */ /* 0x002fe40003f45270 */
[----:B------:R-:W-:Y:S02]  /*ce00*/  LOP3.LUT R25, R25, 0xffffffdf, RZ, 0xc0, !PT ;  /* 0xffffffdf19197812 */ /* 0x000fe400078ec0ff */
[----:B------:R-:W-:Y:S01]  /*ce10*/  LOP3.LUT R20, R26, 0x70, R20, 0xf8, !PT ;  /* 0x000000701a147812 */ /* 0x000fe200078ef814 */
[----:B------:R-:W-:Y:S02]  /*ce20*/  VIADD R26, R29, 0xffffffff ;  /* 0xffffffff1d1a7836 */ /* 0x000fe40000000000 */
[----:B------:R-:W1:Y:S02]  /*ce30*/  S2R R29, SR_TID.X ;  /* 0x00000000001d7919 */ /* 0x000e640000002100 */
[----:B------:R-:W-:-:S04]  /*ce40*/  IMAD R0, R26, 0x60, R20 ;  /* 0x000000601a007824 */ /* 0x000fc800078e0214 */
[----:B------:R-:W2:Y:S01]  /*ce50*/  @P2 LDC R7, c[0x0][0x434] ;  /* 0x00010d00ff072b82 */ /* 0x000ea20000000800 */
[C---:B------:R-:W-:Y:S01]  /*ce60*/  ISETP.GE.AND P0, PT, R0.reuse, R36, PT ;  /* 0x000000240000720c */ /* 0x040fe20003f06270 */
[----:B------:R-:W-:Y:S01]  /*ce70*/  IMAD.IADD R0, R0, 0x1, R37 ;  /* 0x0000000100007824 */ /* 0x000fe200078e0225 */
[----:B------:R-:W-:Y:S02]  /*ce80*/  @P2 LOP3.LUT R25, R25, 0x20, RZ, 0xfc, !PT ;  /* 0x0000002019192812 */ /* 0x000fe400078efcff */
[----:B------:R-:W-:Y:S02]  /*ce90*/  ISETP.GT.U32.OR P0, PT, R20, 0x5f, P0 ;  /* 0x0000005f1400780c */ /* 0x000fe40000704470 */
[----:B0-----:R-:W-:Y:S01]  /*cea0*/  MOV R2, R0 ;  /* 0x0000000000027202 */ /* 0x001fe20000000f00 */
[----:B------:R-:W0:Y:S10]  /*ceb0*/  @P2 LDC R6, c[0x0][0x438] ;  /* 0x00010e00ff062b82 */ /* 0x000e340000000800 */
[----:B------:R-:W4:Y:S01]  /*cec0*/  @!P0 LDC.64 R4, c[0x0][0x428] ;  /* 0x00010a00ff048b82 */ /* 0x000f220000000a00 */
[----:B--2---:R-:W-:-:S04]  /*ced0*/  @P2 IMAD.HI.U32 R3, R0, R7, RZ ;  /* 0x0000000700032227 */ /* 0x004fc800078e00ff */
[----:B-1----:R-:W-:Y:S01]  /*cee0*/  IMAD.SHL.U32 R10, R29, 0x8, RZ ;  /* 0x000000081d0a7824 */ /* 0x002fe200078e00ff */
[----:B0-----:R-:W-:-:S04]  /*cef0*/  @P2 SHF.R.U32.HI R2, RZ, R6, R3 ;  /* 0x00000006ff022219 */ /* 0x001fc80000011603 */
[----:B------:R-:W-:Y:S01]  /*cf00*/  LOP3.LUT R10, R10, 0x38, RZ, 0xc0, !PT ;  /* 0x000000380a0a7812 */ /* 0x000fe200078ec0ff */
[----:B------:R-:W-:-:S03]  /*cf10*/  IMAD.MOV R3, RZ, RZ, -R2 ;  /* 0x000000ffff037224 */ /* 0x000fc600078e0a02 */
[C---:B------:R-:W-:Y:S02]  /*cf20*/  LOP3.LUT R32, R10.reuse, 0x40, RZ, 0xfc, !PT ;  /* 0x000000400a207812 */ /* 0x040fe400078efcff */
[----:B------:R-:W-:Y:S01]  /*cf30*/  ISETP.GE.AND P1, PT, R10, UR4, PT ;  /* 0x000000040a007c0c */ /* 0x000fe2000bf26270 */
[----:B------:R-:W-:Y:S01]  /*cf40*/  IMAD R0, R8, R3, R0 ;  /* 0x0000000308007224 */ /* 0x000fe200078e0200 */
[----:B------:R-:W-:Y:S02]  /*cf50*/  @!P0 SHF.R.S32.HI R3, RZ, 0x1f, R2 ;  /* 0x0000001fff038819 */ /* 0x000fe40000011402 */
[----:B------:R-:W-:Y:S01]  /*cf60*/  ISETP.GE.AND P2, PT, R32, UR4, PT ;  /* 0x0000000420007c0c */ /* 0x000fe2000bf46270 */
[----:B------:R-:W-:Y:S01]  /*cf70*/  ULDC UR4, c[0x0][0x2f4] ;  /* 0x0000bd0000047ab9 */ /* 0x000fe20000000800 */
[----:B------:R-:W-:Y:S02]  /*cf80*/  SEL R29, RZ, 0x1, P1 ;  /* 0x00000001ff1d7807 */ /* 0x000fe40000800000 */
[----:B------:R-:W-:-:S02]  /*cf90*/  LOP3.LUT R25, R25, 0xfffffffb, RZ, 0xc0, !PT ;  /* 0xfffffffb19197812 */ /* 0x000fc400078ec0ff */
[----:B------:R-:W-:Y:S01]  /*cfa0*/  LOP3.LUT R9, R10, 0x80, RZ, 0xfc, !PT ;  /* 0x000000800a097812 */ /* 0x000fe200078efcff */
[----:B------:R-:W-:Y:S01]  /*cfb0*/  UMOV UR5, 0xffffffff ;  /* 0xffffffff00057882 */ /* 0x000fe20000000000 */
[----:B---3--:R-:W-:-:S05]  /*cfc0*/  SHF.R.S32.HI R6, RZ, 0x1f, R31 ;  /* 0x0000001fff067819 */ /* 0x008fca000001141f */
[----:B------:R0:W-:Y:S01]  /*cfd0*/  STL [R1], R6 ;  /* 0x0000000601007387 */ /* 0x0001e20000100800 */
[----:B----4-:R-:W-:-:S04]  /*cfe0*/  @!P0 IMAD R8, R6, R4, RZ ;  /* 0x0000000406088224 */ /* 0x010fc800078e02ff */
[C---:B------:R-:W-:Y:S02]  /*cff0*/  @!P0 IMAD R5, R31.reuse, R5, R8 ;  /* 0x000000051f058224 */ /* 0x040fe400078e0208 */
[----:B0-----:R-:W-:Y:S01]  /*d000*/  @!P0 IMAD.WIDE.U32 R6, R31, R4, R2 ;  /* 0x000000041f068225 */ /* 0x001fe200078e0002 */
[----:B------:R-:W-:Y:S02]  /*d010*/  SEL R2, RZ, 0xffffffff, P2 ;  /* 0xffffffffff027807 */ /* 0x000fe40001000000 */
[----:B------:R-:W-:Y:S01]  /*d020*/  MOV R4, RZ ;  /* 0x000000ff00047202 */ /* 0x000fe20000000f00 */
[----:B------:R-:W-:Y:S02]  /*d030*/  @!P0 IMAD.IADD R5, R7, 0x1, R5 ;  /* 0x0000000107058824 */ /* 0x000fe400078e0205 */
[----:B------:R-:W-:-:S05]  /*d040*/  IMAD.SHL.U32 R2, R2, 0x2, RZ ;  /* 0x0000000202027824 */ /* 0x000fca00078e00ff */
[----:B------:R-:W-:Y:S02]  /*d050*/  LOP3.LUT R29, R2, 0x2, R29, 0xe2, !PT ;  /* 0x00000002021d7812 */ /* 0x000fe400078ee21d */
[----:B------:R-:W0:Y:S01]  /*d060*/  @!P0 LDC.64 R2, c[0x0][0x418] ;  /* 0x00010600ff028b82 */ /* 0x000e220000000a00 */
[----:B------:R-:W-:-:S13]  /*d070*/  ISETP.GE.AND P2, PT, R10, UR4, PT ;  /* 0x000000040a007c0c */ /* 0x000fda000bf46270 */
[----:B------:R-:W-:Y:S02]  /*d080*/  @P2 LOP3.LUT R25, R25, 0x4, RZ, 0xfc, !PT ;  /* 0x0000000419192812 */ /* 0x000fe400078efcff */
[----:B0-----:R-:W-:-:S04]  /*d090*/  @!P0 LEA R2, P1, R6, R2, 0x2 ;  /* 0x0000000206028211 */ /* 0x001fc800078210ff */
[----:B------:R-:W-:Y:S02]  /*d0a0*/  @!P0 LEA.HI.X R3, R6, R3, R5, 0x2, P1 ;  /* 0x0000000306038211 */ /* 0x000fe400008f1405 */
[----:B------:R-:W-:-:S03]  /*d0b0*/  ISETP.GE.AND P1, PT, R32, UR4, PT ;  /* 0x0000000420007c0c */ /* 0x000fc6000bf26270 */
[----:B------:R0:W5:Y:S01]  /*d0c0*/  @!P0 LDG.E R4, desc[UR36][R2.64] ;  /* 0x0000002402048981 */ /* 0x000162000c1e1900 */
[----:B------:R-:W-:Y:S02]  /*d0d0*/  ISETP.GE.AND P0, PT, R9, UR4, PT ;  /* 0x0000000409007c0c */ /* 0x000fe4000bf06270 */
[----:B------:R-:W-:-:S07]  /*d0e0*/  LOP3.LUT R25, R25, 0xfffffffd, RZ, 0xc0, !PT ;  /* 0xfffffffd19197812 */ /* 0x000fce00078ec0ff */
[----:B------:R-:W-:Y:S01]  /*d0f0*/  @P1 LOP3.LUT R25, R25, 0x2, RZ, 0xfc, !PT ;  /* 0x0000000219191812 */ /* 0x000fe200078efcff */
[----:B0-----:R-:W-:-:S03]  /*d100*/  IMAD.U32 R2, RZ, RZ, UR38 ;  /* 0x00000026ff027e24 */ /* 0x001fc6000f8e00ff */
[----:B------:R-:W-:-:S04]  /*d110*/  LOP3.LUT R25, R25, 0xfffffffe, RZ, 0xc0, !PT ;  /* 0xfffffffe19197812 */ /* 0x000fc800078ec0ff */
[----:B------:R-:W-:Y:S01]  /*d120*/  @P0 LOP3.LUT R25, R25, 0x1, RZ, 0xfc, !PT ;  /* 0x0000000119190812 */ /* 0x000fe200078efcff */
[----:B------:R-:W-:Y:S06]  /*d130*/  BRA.DIV UR5, `(.L_x_2495) ;  /* 0x0000004205187947 */ /* 0x000fec000b800000 */
.L_x_2563:
[----:B------:R-:W-:Y:S02]  /*d140*/  ISETP.NE.AND P0, PT, R2, 0x3, PT ;  /* 0x000000030200780c */ /* 0x000fe40003f05270 */
[----:B------:R-:W-:Y:S02]  /*d150*/  ISETP.GT.U32.AND P1, PT, R20, 0x5f, PT ;  /* 0x0000005f1400780c */ /* 0x000fe40003f24070 */
[----:B------:R-:W-:Y:S02]  /*d160*/  LOP3.LUT R25, R25, 0xffffffef, RZ, 0xc0, !PT ;  /* 0xffffffef19197812 */ /* 0x000fe400078ec0ff */
[----:B------:R-:W-:-:S07]  /*d170*/  SHF.R.S32.HI R32, RZ, 0x1f, R18 ;  /* 0x0000001fff207819 */ /* 0x000fce0000011412 */
[----:B------:R-:W-:-:S04]  /*d180*/  @P0 LOP3.LUT R25, R25, 0x10, RZ, 0xfc, !PT ;  /* 0x0000001019190812 */ /* 0x000fc800078efcff */
[----:B------:R-:W-:-:S04]  /*d190*/  LOP3.LUT R25, R25, 0xfffffff7, RZ, 0xc0, !PT ;  /* 0xfffffff719197812 */ /* 0x000fc800078ec0ff */
[----:B------:R-:W-:Y:S01]  /*d1a0*/  @P1 LOP3.LUT R25, R25, 0x8, RZ, 0xfc, !PT ;  /* 0x0000000819191812 */ /* 0x000fe200078efcff */
[----:B------:R-:W-:Y:S06]  /*d1b0*/  @!P0 BRA `(.L_x_2496) ;  /* 0x0000000000048947 */ /* 0x000fec0003800000 */
[----:B------:R-:W-:Y:S01]  /*d1c0*/  BPT.TRAP 0x1 ;  /* 0x000000040000795c */ /* 0x000fe20000300000 */
.L_x_2496:
        /* <DEDUP_REMOVED lines=25> */
.L_x_2564:
[----:B------:R-:W-:Y:S05]  /*d360*/  BSYNC B0 ;  /* 0x0000000000007941 */ /* 0x000fea0003800000 */
.L_x_2497:
        /* <DEDUP_REMOVED lines=21> */
[C---:B------:R-:W-:Y:S01]  /*d4c0*/  LEA R4, P0, R2.reuse, UR4, 0x1 ;  /* 0x0000000402047c11 */ /* 0x040fe2000f8008ff */
[----:B------:R-:W-:Y:S01]  /*d4d0*/  IMAD.IADD R0, R3, 0x1, R0 ;  /* 0x0000000103007824 */ /* 0x000fe200078e0200 */
[----:B------:R-:W-:Y:S01]  /*d4e0*/  SHF.R.U32.HI R9, RZ, 0x3, R8 ;  /* 0x00000003ff097819 */ /* 0x000fe20000011608 */
[----:B------:R-:W-:Y:S01]  /*d4f0*/  UMOV UR4, 0xffffffff ;  /* 0xffffffff00047882 */ /* 0x000fe20000000000 */
[----:B------:R-:W0:Y:S01]  /*d500*/  S2R R8, SR_TID.X ;  /* 0x0000000000087919 */ /* 0x000e220000002100 */
[----:B------:R-:W-:Y:S01]  /*d510*/  IMAD R5, R27, 0x4800, R33 ;  /* 0x000048001b057824 */ /* 0x000fe200078e0221 */
[----:B------:R-:W-:Y:S01]  /*d520*/  LEA.HI.X R0, R2, UR5, R0, 0x1, P0 ;  /* 0x0000000502007c11 */ /* 0x000fe200080f0c00 */
[----:B------:R-:W-:-:S05]  /*d530*/  IMAD.IADD R6, R6, 0x1, -R9 ;  /* 0x0000000106067824 */ /* 0x000fca00078e0a09 */
[----:B------:R-:W-:Y:S02]  /*d540*/  ISETP.GE.AND P0, PT, R6, 0x1, PT ;  /* 0x000000010600780c */ /* 0x000fe40003f06270 */
[----:B0-----:R-:W-:-:S04]  /*d550*/  SHF.L.U32 R9, R8, 0x3, RZ ;  /* 0x0000000308097819 */ /* 0x001fc800000006ff */
        /* <DEDUP_REMOVED lines=64> */
.L_x_2578:
        /* <DEDUP_REMOVED lines=12> */
.L_x_2500:
[----:B------:R-:W-:Y:S02]  /*da20*/  PLOP3.LUT P1, PT, P1, P0, PT, 0xa2, 0x0 ;  /* 0x000000000000781c */ /* 0x000fe40000f21472 */
[----:B------:R-:W-:-:S08]  /*da30*/  @P0 R2UR P1, UR4, R7 ;  /* 0x00000000070402ca */ /* 0x000fd00000020000 */
[----:B------:R-:W-:-:S05]  /*da40*/  @P0 PLOP3.LUT P0, PT, P1, PT, PT, 0x80, 0x0 ;  /* 0x000000000000081c */ /* 0x000fca0000f0f070 */
[----:B------:R-:W-:Y:S01]  /*da50*/  @!P1 SYNCS.ARRIVE.TRANS64.RED.A0T1 RZ, [UR4+0x2a830], RZ ;  /* 0x02a830ffffff99a7 */ /* 0x000fe20008200404 */
[----:B------:R-:W-:Y:S07]  /*da60*/  @!P1 ARRIVES.LDGSTSBAR.64.TRANSCNT [UR4+0x2a830] ;  /* 0x02a83000ff0099b0 */ /* 0x000fee0008000a84 */
[----:B------:R-:W-:Y:S05]  /*da70*/  @P0 BRA.U.ANY `(.L_x_2500) ;  /* 0xfffffffd00e80947 */ /* 0x000fea000393ffff */
[----:B------:R-:W-:Y:S01]  /*da80*/  NOP ;  /* 0x0000000000007918 */ /* 0x000fe20000000000 */
[----:B------:R-:W-:-:S05]  /*da90*/  IMAD.U32 R0, RZ, RZ, UR38 ;  /* 0x00000026ff007e24 */ /* 0x000fca000f8e00ff */
[----:B------:R-:W-:-:S13]  /*daa0*/  ISETP.NE.AND P2, PT, R0, 0x3, PT ;  /* 0x000000030000780c */ /* 0x000fda0003f45270 */
[----:B------:R-:W-:Y:S05]  /*dab0*/  @!P2 BRA `(.L_x_2501) ;  /* 0x000000000004a947 */ /* 0x000fea0003800000 */
[----:B------:R-:W-:Y:S01]  /*dac0*/  BPT.TRAP 0x1 ;  /* 0x000000040000795c */ /* 0x000fe20000300000 */
.L_x_2501:
        /* <DEDUP_REMOVED lines=16> */
[----:B------:R-:W-:-:S05]  /*dbd0*/  IMAD R0, R35, UR5, R0 ;  /* 0x0000000523007c24 */ /* 0x000fca000f8e0200 */
[----:B------:R-:W-:Y:S01]  /*dbe0*/  IADD3 R35, R5, R0, RZ ;  /* 0x0000000005237210 */ /* 0x000fe20007ffe0ff */
[----:B-1----:R-:W-:Y:S06]  /*dbf0*/  @!P0 BRA `(.L_x_2503) ;  /* 0x0000000000408947 */ /* 0x002fec0003800000 */
[----:B------:R-:W-:Y:S01]  /*dc00*/  MOV R2, 0x0 ;  /* 0x0000000000027802 */ /* 0x000fe20000000f00 */
[----:B------:R-:W-:Y:S01]  /*dc10*/  ULDC.64 UR6, c[0x4][0xf0] ;  /* 0x01003c0000067ab9 */ /* 0x000fe20000000a00 */
[----:B------:R-:W-:Y:S01]  /*dc20*/  ULDC.64 UR8, c[0x4][0xf8] ;  /* 0x01003e0000087ab9 */ /* 0x000fe20000000a00 */
[----:B------:R-:W-:Y:S01]  /*dc30*/  ULDC.64 UR4, c[0x4][0x88] ;  /* 0x0100220000047ab9 */ /* 0x000fe20000000a00 */
[----:B------:R-:W-:Y:S01]  /*dc40*/  IMAD.U32 R4, RZ, RZ, UR6 ;  /* 0x00000006ff047e24 */ /* 0x000fe2000f8e00ff */
[----:B------:R-:W-:Y:S01]  /*dc50*/  MOV R10, UR4 ;  /* 0x00000004000a7c02 */ /* 0x000fe20008000f00 */
[----:B------:R-:W0:Y:S01]  /*dc60*/  LDC.64 R2, c[0x4][R2] ;  /* 0x0100000002027b82 */ /* 0x000e220000000a00 */
[----:B------:R-:W-:Y:S02]  /*dc70*/  IMAD.U32 R5, RZ, RZ, UR7 ;  /* 0x00000007ff057e24 */ /* 0x000fe4000f8e00ff */
[----:B------:R-:W-:Y:S02]  /*dc80*/  IMAD.U32 R6, RZ, RZ, UR8 ;  /* 0x00000008ff067e24 */ /* 0x000fe4000f8e00ff */
[----:B--2---:R-:W-:-:S02]  /*dc90*/  IMAD.U32 R7, RZ, RZ, UR9 ;  /* 0x00000009ff077e24 */ /* 0x004fc4000f8e00ff */
[----:B------:R-:W-:Y:S02]  /*dca0*/  IMAD.U32 R11, RZ, RZ, UR5 ;  /* 0x00000005ff0b7e24 */ /* 0x000fe4000f8e00ff */
[----:B------:R-:W-:Y:S02]  /*dcb0*/  IMAD.MOV.U32 R8, RZ, RZ, 0x70 ;  /* 0x00000070ff087424 */ /* 0x000fe400078e00ff */
[----:B------:R-:W-:Y:S02]  /*dcc0*/  IMAD.MOV.U32 R12, RZ, RZ, 0x1 ;  /* 0x00000001ff0c7424 */ /* 0x000fe400078e00ff */
[----:B------:R-:W-:-:S07]  /*dcd0*/  IMAD.MOV.U32 R13, RZ, RZ, RZ ;  /* 0x000000ffff0d7224 */ /* 0x000fce00078e00ff */
[----:B------:R-:W-:-:S07]  /*dce0*/  LEPC R20, `(.L_x_2503) ;  /* 0x000000001014794e */ /* 0x000fce0000000000 */
[----:B0-----:R-:W-:Y:S05]  /*dcf0*/  CALL.ABS.NOINC R2 ;  /* 0x0000000002007343 */ /* 0x001fea0003c00000 */
.L_x_2503:
[----:B------:R-:W-:Y:S05]  /*dd00*/  BSYNC B6 ;  /* 0x0000000000067941 */ /* 0x000fea0003800000 */
.L_x_2502:
[----:B------:R-:W3:Y:S01]  /*dd10*/  LDL.LU R2, [R1+0xc] ;  /* 0x00000c0001027983 */ /* 0x000ee20000300800 */
[----:B------:R-:W-:-:S03]  /*dd20*/  ULDC.64 UR4, c[0x0][0x2d8] ;  /* 0x0000b60000047ab9 */ /* 0x000fc60000000a00 */
[----:B------:R-:W4:Y:S01]  /*dd30*/  LDL.LU.64 R20, [R1+0x10] ;  /* 0x0000100001147983 */ /* 0x000f220000300a00 */
[----:B------:R-:W-:Y:S02]  /*dd40*/  IMAD.MOV.U32 R3, RZ, RZ, R35 ;  /* 0x000000ffff037224 */ /* 0x000fe400078e0023 */
[----:B------:R-:W-:Y:S01]  /*dd50*/  IMAD R0, R32, UR4, RZ ;  /* 0x0000000420007c24 */ /* 0x000fe2000f8e02ff */
[----:B------:R0:W5:Y:S03]  /*dd60*/  LDL R10, [R1+0x4] ;  /* 0x00000400010a7983 */ /* 0x0001660000100800 */
[----:B------:R-:W-:Y:S01]  /*dd70*/  IMAD R0, R18, UR5, R0 ;  /* 0x0000000512007c24 */ /* 0x000fe2000f8e0200 */
[----:B------:R-:W1:Y:S02]  /*dd80*/  S2R R11, SR_TID.X ;  /* 0x00000000000b7919 */ /* 0x000e640000002100 */
[----:B-1----:R-:W-:-:S05]  /*dd90*/  IMAD.SHL.U32 R8, R11, 0x8, RZ ;  /* 0x000000080b087824 */ /* 0x002fca00078e00ff */
[----:B------:R-:W-:Y:S02]  /*dda0*/  LOP3.LUT R8, R8, 0x38, RZ, 0xc0, !PT ;  /* 0x0000003808087812 */ /* 0x000fe400078ec0ff */
[----:B---3--:R-:W-:Y:S01]  /*ddb0*/  MOV R4, R2 ;  /* 0x0000000200047202 */ /* 0x008fe20000000f00 */
[----:B----4-:R-:W-:Y:S01]  /*ddc0*/  IMAD.MOV.U32 R2, RZ, RZ, R20 ;  /* 0x000000ffff027224 */ /* 0x010fe200078e0014 */
[----:B------:R-:W1:Y:S01]  /*ddd0*/  S2R R21, SR_TID.X ;  /* 0x0000000000157919 */ /* 0x000e620000002100 */
[----:B------:R-:W3:Y:S02]  /*dde0*/  LDC R20, c[0x0][0x448] ;  /* 0x00011200ff147b82 */ /* 0x000ee40000000800 */
[----:B------:R-:W-:Y:S01]  /*ddf0*/  IMAD.WIDE.U32 R2, R18, UR4, R2 ;  /* 0x0000000412027c25 */ /* 0x000fe2000f8e0002 */
[----:B------:R-:W-:-:S03]  /*de00*/  ULDC.64 UR4, c[0x0][0x2e0] ;  /* 0x0000b80000047ab9 */ /* 0x000fc60000000a00 */
[----:B------:R-:W-:Y:S02]  /*de10*/  IMAD.IADD R3, R3, 0x1, R0 ;  /* 0x0000000103037824 */ /* 0x000fe400078e0200 */
[----:B------:R-:W-:Y:S02]  /*de20*/  IMAD R4, R4, UR4, RZ ;  /* 0x0000000404047c24 */ /* 0x000fe4000f8e02ff */
[----:B------:R-:W-:-:S04]  /*de30*/  IMAD.WIDE.U32 R2, R30, UR4, R2 ;  /* 0x000000041e027c25 */ /* 0x000fc8000f8e0002 */
[----:B------:R-:W-:Y:S01]  /*de40*/  IMAD R4, R30, UR5, R4 ;  /* 0x000000051e047c24 */ /* 0x000fe2000f8e0204 */
[----:B------:R-:W-:Y:S01]  /*de50*/  ULDC.64 UR4, c[0x0][0x2d0] ;  /* 0x0000b40000047ab9 */ /* 0x000fe20000000a00 */
[----:B---3--:R-:W-:Y:S02]  /*de60*/  ISETP.NE.AND P6, PT, R20, 0x1, PT ;  /* 0x000000011400780c */ /* 0x008fe40003fc5270 */
[----:B------:R-:W3:Y:S01]  /*de70*/  S2R R20, SR_TID.X ;  /* 0x0000000000147919 */ /* 0x000ee20000002100 */
[----:B-1----:R-:W-:-:S04]  /*de80*/  LOP3.LUT R21, R21, 0x7f, RZ, 0xc0, !PT ;  /* 0x0000007f15157812 */ /* 0x002fc800078ec0ff */
[----:B------:R-:W-:-:S06]  /*de90*/  SHF.R.U32.HI R21, RZ, 0x3, R21 ;  /* 0x00000003ff157819 */ /* 0x000fcc0000011615 */
[----:B--2---:R-:W1:Y:S08]  /*dea0*/  @P6 LDC R7, c[0x0][0x44c] ;  /* 0x00011300ff076b82 */ /* 0x004e700000000800 */
[----:B------:R-:W2:Y:S01]  /*deb0*/  @P6 LDC R6, c[0x0][0x450] ;  /* 0x00011400ff066b82 */ /* 0x000ea20000000800 */
[----:B---3--:R-:W-:-:S05]  /*dec0*/  IMAD.SHL.U32 R20, R20, 0x10, RZ ;  /* 0x0000001014147824 */ /* 0x008fca00078e00ff */
[----:B------:R-:W-:-:S04]  /*ded0*/  LOP3.LUT R20, R21, 0x70, R20, 0xf8, !PT ;  /* 0x0000007015147812 */ /* 0x000fc800078ef814 */
[----:B------:R-:W-:-:S05]  /*dee0*/  LEA R5, R17, R20, 0x7 ;  /* 0x0000001411057211 */ /* 0x000fca00078e38ff */
[----:B-1----:R-:W-:-:S04]  /*def0*/  @P6 IMAD.HI.U32 R7, R5, R7, RZ ;  /* 0x0000000705076227 */ /* 0x002fc800078e00ff */
[----:B------:R-:W-:Y:S01]  /*df00*/  IMAD.MOV.U32 R0, RZ, RZ, R5 ;  /* 0x000000ffff007224 */ /* 0x000fe200078e0005 */
[----:B--2---:R-:W-:Y:S02]  /*df10*/  @P6 SHF.R.U32.HI R0, RZ, R6, R7 ;  /* 0x00000006ff006219 */ /* 0x004fe40000011607 */
[----:B------:R-:W1:Y:S01]  /*df20*/  LDC R6, c[0x0][0x448] ;  /* 0x00011200ff067b82 */ /* 0x000e620000000800 */
[----:B------:R-:W-:Y:S02]  /*df30*/  IMAD.IADD R3, R3, 0x1, R4 ;  /* 0x0000000103037824 */ /* 0x000fe400078e0204 */
[----:B------:R-:W-:Y:S02]  /*df40*/  IMAD.MOV R4, RZ, RZ, -R0 ;  /* 0x000000ffff047224 */ /* 0x000fe400078e0a00 */
[----:B------:R-:W-:-:S04]  /*df50*/  IMAD.WIDE.U32 R2, R0, UR4, R2 ;  /* 0x0000000400027c25 */ /* 0x000fc8000f8e0002 */
[----:B-1----:R-:W-:Y:S01]  /*df60*/  IMAD R4, R6, R4, R5 ;  /* 0x0000000406047224 */ /* 0x002fe200078e0205 */
        /* <DEDUP_REMOVED lines=9> */
[----:B------:R-:W-:Y:S01]  /*e000*/  ULDC.64 UR4, c[0x0][0x280] ;  /* 0x0000a00000047ab9 */ /* 0x000fe20000000a00 */
[----:B------:R-:W-:-:S03]  /*e010*/  IMAD.SHL.U32 R21, R11, 0x8, RZ ;  /* 0x000000080b157824 */ /* 0x000fc600078e00ff */
[----:B------:R-:W-:Y:S02]  /*e020*/  IADD3 R3, R3, R0, RZ ;  /* 0x0000000003037210 */ /* 0x000fe40007ffe0ff */
[----:B------:R-:W-:Y:S02]  /*e030*/  LOP3.LUT R21, R21, 0x38, RZ, 0xc0, !PT ;  /* 0x0000003815157812 */ /* 0x000fe400078ec0ff */
        /* <DEDUP_REMOVED lines=11> */
[----:B0-----:R-:W-:Y:S10]  /*e0f0*/  BRA.DIV UR5, `(.L_x_2504) ;  /* 0x0000003a05947947 */ /* 0x001ff4000b800000 */
[----:B------:R-:W0:Y:S01]  /*e100*/  SHFL.IDX PT, R14, R0, RZ, 0x181f ;  /* 0x00181fff000e7589 */ /* 0x000e2200000e0000 */
[----:B-----5:R-:W-:Y:S02]  /*e110*/  IMAD R5, R10, R6, RZ ;  /* 0x000000060a057224 */ /* 0x020fe400078e02ff */
[----:B------:R-:W-:Y:S01]  /*e120*/  IMAD R17, R17, 0x80, R9 ;  /* 0x0000008011117824 */ /* 0x000fe200078e0209 */
[----:B------:R-:W1:Y:S03]  /*e130*/  SHFL.IDX PT, R2, R4, RZ, 0x181f ;  /* 0x00181fff04027589 */ /* 0x000e6600000e0000 */
[C---:B------:R-:W-:Y:S01]  /*e140*/  VIADD R6, R17.reuse, 0x10 ;  /* 0x0000001011067836 */ /* 0x040fe20000000000 */
[----:B------:R-:W-:-:S13]  /*e150*/  ISETP.GE.AND P2, PT, R17, R5, PT ;  /* 0x000000051100720c */ /* 0x000fda0003f46270 */
[----:B0-----:R-:W-:-:S05]  /*e160*/  @!P2 LEA R14, P4, R8, R14, 0x1 ;  /* 0x0000000e080ea211 */ /* 0x001fca00078808ff */
[----:B-1----:R-:W-:Y:S01]  /*e170*/  @!P2 IMAD.X R3, RZ, RZ, R2, P4 ;  /* 0x000000ffff03a224 */ /* 0x002fe200020e0602 */
[----:B------:R-:W-:Y:S02]  /*e180*/  @!P2 MOV R2, R14 ;  /* 0x0000000e0002a202 */ /* 0x000fe40000000f00 */
[----:B------:R-:W0:Y:S04]  /*e190*/  SHFL.IDX PT, R14, R0, 0x1, 0x181f ;  /* 0x00381f00000e7f89 */ /* 0x000e2800000e0000 */
[----:B------:R-:W-:Y:S04]  /*e1a0*/  @!P2 LDGSTS.E.BYPASS.LTC128B.128 [R34+0xc400], desc[UR36][R2.64], !P3 ;  /* 0x0c4000000222afae */ /* 0x000fe8000d901d64 */
[----:B------:R-:W-:Y:S04]  /*e1b0*/  @!P2 LDGSTS.E.BYPASS.LTC128B.128 [R34+0x10400], desc[UR36][R2.64+0x80], !P0 ;  /* 0x104000800222afae */ /* 0x000fe8000c101d64 */
[----:B------:R1:W-:Y:S01]  /*e1c0*/  @!P2 LDGSTS.E.BYPASS.LTC128B.128 [R34+0x14400], desc[UR36][R2.64+0x100], !P1 ;  /* 0x144001000222afae */ /* 0x0003e2000c901d64 */
[----:B------:R-:W-:-:S02]  /*e1d0*/  ISETP.GE.AND P2, PT, R6, R5, PT ;  /* 0x000000050600720c */ /* 0x000fc40003f46270 */
[----:B------:R-:W-:Y:S01]  /*e1e0*/  IADD3 R6, R17, 0x20, RZ ;  /* 0x0000002011067810 */ /* 0x000fe20007ffe0ff */
[----:B-1----:R-:W1:Y:S10]  /*e1f0*/  SHFL.IDX PT, R2, R4, 0x1, 0x181f ;  /* 0x00381f0004027f89 */ /* 0x002e7400000e0000 */
[----:B0-----:R-:W-:-:S05]  /*e200*/  @!P2 LEA R14, P4, R8, R14, 0x1 ;  /* 0x0000000e080ea211 */ /* 0x001fca00078808ff */
[----:B-1----:R-:W-:Y:S02]  /*e210*/  @!P2 IMAD.X R7, RZ, RZ, R2, P4 ;  /* 0x000000ffff07a224 */ /* 0x002fe400020e0602 */
[----:B------:R-:W-:Y:S02]  /*e220*/  @!P2 IMAD.MOV.U32 R2, RZ, RZ, R14 ;  /* 0x000000ffff02a224 */ /* 0x000fe400078e000e */
[----:B------:R-:W-:Y:S01]  /*e230*/  @!P2 IMAD.MOV.U32 R3, RZ, RZ, R7 ;  /* 0x000000ffff03a224 */ /* 0x000fe200078e0007 */
[----:B------:R-:W0:Y:S04]  /*e240*/  SHFL.IDX PT, R14, R0, 0x2, 0x181f ;  /* 0x00581f00000e7f89 */ /* 0x000e2800000e0000 */
[----:B------:R-:W-:Y:S04]  /*e250*/  @!P2 LDGSTS.E.BYPASS.LTC128B.128 [R34+0xcc00], desc[UR36][R2.64], !P3 ;  /* 0x0cc000000222afae */ /* 0x000fe8000d901d64 */
[----:B------:R-:W-:Y:S04]  /*e260*/  @!P2 LDGSTS.E.BYPASS.LTC128B.128 [R34+0x10c00], desc[UR36][R2.64+0x80], !P0 ;  /* 0x10c000800222afae */ /* 0x000fe8000c101d64 */
[----:B------:R1:W-:Y:S01]  /*e270*/  @!P2 LDGSTS.E.BYPASS.LTC128B.128 [R34+0x14c00], desc[UR36][R2.64+0x100], !P1 ;  /* 0x14c001000222afae */ /* 0x0003e2000c901d64 */
[----:B------:R-:W-:Y:S01]  /*e280*/  ISETP.GE.AND P2, PT, R6, R5, PT ;  /* 0x000000050600720c */ /* 0x000fe20003f46270 */
[----:B------:R-:W-:-:S02]  /*e290*/  VIADD R6, R17, 0x30 ;  /* 0x0000003011067836 */ /* 0x000fc40000000000 */
        /* <DEDUP_REMOVED lines=12> */
[----:B0-----:R-:W-:-:S04]  /*e360*/  @!P2 LEA R14, P4, R8, R14, 0x1 ;  /* 0x0000000e080ea211 */ /* 0x001fc800078808ff */
[----:B-1----:R-:W-:Y:S01]  /*e370*/  @!P2 IADD3.X R7, RZ, R2, RZ, P4, !PT ;  /* 0x00000002ff07a210 */ /* 0x002fe200027fe4ff */
[----:B------:R-:W-:Y:S02]  /*e380*/  @!P2 IMAD.MOV.U32 R2, RZ, RZ, R14 ;  /* 0x000000ffff02a224 */ /* 0x000fe400078e000e */
[----:B------:R-:W0:Y:S02]  /*e390*/  SHFL.IDX PT, R14, R0, 0x4, 0x181f ;  /* 0x00981f00000e7f89 */ /* 0x000e2400000e0000 */
[----:B------:R-:W-:-:S05]  /*e3a0*/  @!P2 IMAD.MOV.U32 R3, RZ, RZ, R7 ;  /* 0x000000ffff03a224 */ /* 0x000fca00078e0007 */
[----:B------:R-:W-:Y:S04]  /*e3b0*/  @!P2 LDGSTS.E.BYPASS.LTC128B.128 [R34+0xdc00], desc[UR36][R2.64], !P3 ;  /* 0x0dc000000222afae */ /* 0x000fe8000d901d64 */
[----:B------:R-:W-:Y:S04]  /*e3c0*/  @!P2 LDGSTS.E.BYPASS.LTC128B.128 [R34+0x11c00], desc[UR36][R2.64+0x80], !P0 ;  /* 0x11c000800222afae */ /* 0x000fe8000c101d64 */
[----:B------:R1:W-:Y:S01]  /*e3d0*/  @!P2 LDGSTS.E.BYPASS.LTC128B.128 [R34+0x15c00], desc[UR36][R2.64+0x100], !P1 ;  /* 0x15c001000222afae */ /* 0x0003e2000c901d64 */
[----:B------:R-:W-:Y:S01]  /*e3e0*/  ISETP.GE.AND P2, PT, R6, R5, PT ;  /* 0x000000050600720c */ /* 0x000fe20003f46270 */
[----:B------:R-:W-:-:S02]  /*e3f0*/  VIADD R6, R17, 0x50 ;  /* 0x0000005011067836 */ /* 0x000fc40000000000 */
[----:B-1----:R-:W1:Y:S10]  /*e400*/  SHFL.IDX PT, R2, R4, 0x4, 0x181f ;  /* 0x00981f0004027f89 */ /* 0x002e7400000e0000 */
[----:B0-----:R-:W-:-:S05]  /*e410*/  @!P2 LEA R14, P4, R8, R14, 0x1 ;  /* 0x0000000e080ea211 */ /* 0x001fca00078808ff */
[----:B-1----:R-:W-:Y:S01]  /*e420*/  @!P2 IMAD.X R7, RZ, RZ, R2, P4 ;  /* 0x000000ffff07a224 */ /* 0x002fe200020e0602 */
[----:B------:R-:W-:Y:S02]  /*e430*/  @!P2 MOV R2, R14 ;  /* 0x0000000e0002a202 */ /* 0x000fe40000000f00 */
[----:B------:R-:W0:Y:S01]  /*e440*/  SHFL.IDX PT, R14, R0, 0x5, 0x181f ;  /* 0x00b81f00000e7f89 */ /* 0x000e2200000e0000 */
        /* <DEDUP_REMOVED lines=10> */
[----:B------:R-:W0:Y:S01]  /*e4f0*/  SHFL.IDX PT, R14, R0, 0x6, 0x181f ;  /* 0x00d81f00000e7f89 */ /* 0x000e2200000e0000 */
[----:B------:R-:W-:-:S05]  /*e500*/  @!P2 MOV R3, R7 ;  /* 0x000000070003a202 */ /* 0x000fca0000000f00 */
[----:B------:R-:W-:Y:S04]  /*e510*/  @!P2 LDGSTS.E.BYPASS.LTC128B.128 [R34+0xec00], desc[UR36][R2.64], !P3 ;  /* 0x0ec000000222afae */ /* 0x000fe8000d901d64 */
[----:B------:R-:W-:Y:S04]  /*e520*/  @!P2 LDGSTS.E.BYPASS.LTC128B.128 [R34+0x12c00], desc[UR36][R2.64+0x80], !P0 ;  /* 0x12c000800222afae */ /* 0x000fe8000c101d64 */
[----:B------:R1:W-:Y:S01]  /*e530*/  @!P2 LDGSTS.E.BYPASS.LTC128B.128 [R34+0x16c00], desc[UR36][R2.64+0x100], !P1 ;  /* 0x16c001000222afae */ /* 0x0003e2000c901d64 */
[----:B------:R-:W-:-:S03]  /*e540*/  ISETP.GE.AND P2, PT, R6, R5, PT ;  /* 0x000000050600720c */ /* 0x000fc60003f46270 */
[----:B-1----:R-:W1:Y:S10]  /*e550*/  SHFL.IDX PT, R2, R4, 0x6, 0x181f ;  /* 0x00d81f0004027f89 */ /* 0x002e7400000e0000 */
[----:B0-----:R-:W-:Y:S01]  /*e560*/  @!P2 LEA R14, P4, R8, R14, 0x1 ;  /* 0x0000000e080ea211 */ /* 0x001fe200078808ff */
[----:B------:R-:W0:Y:S04]  /*e570*/  SHFL.IDX PT, R4, R4, 0x7, 0x181f ;  /* 0x00f81f0004047f89 */ /* 0x000e2800000e0000 */
[----:B-1----:R-:W-:-:S02]  /*e580*/  @!P2 IMAD.X R7, RZ, RZ, R2, P4 ;  /* 0x000000ffff07a224 */ /* 0x002fc400020e0602 */
[----:B------:R-:W-:Y:S02]  /*e590*/  @!P2 IMAD.MOV.U32 R2, RZ, RZ, R14 ;  /* 0x000000ffff02a224 */ /* 0x000fe400078e000e */
[----:B------:R-:W-:Y:S01]  /*e5a0*/  @!P2 IMAD.MOV.U32 R3, RZ, RZ, R7 ;  /* 0x000000ffff03a224 */ /* 0x000fe200078e0007 */
[----:B------:R1:W2:Y:S04]  /*e5b0*/  SHFL.IDX PT, R14, R0, 0x7, 0x181f ;  /* 0x00f81f00000e7f89 */ /* 0x0002a800000e0000 */
[----:B------:R1:W-:Y:S04]  /*e5c0*/  @!P2 LDGSTS.E.BYPASS.LTC128B.128 [R34+0xf400], desc[UR36][R2.64], !P3 ;  /* 0x0f4000000222afae */ /* 0x0003e8000d901d64 */
[----:B------:R1:W-:Y:S04]  /*e5d0*/  @!P2 LDGSTS.E.BYPASS.LTC128B.128 [R34+0x13400], desc[UR36][R2.64+0x80], !P0 ;  /* 0x134000800222afae */ /* 0x0003e8000c101d64 */
[----:B0-----:R1:W-:Y:S02]  /*e5e0*/  @!P2 LDGSTS.E.BYPASS.LTC128B.128 [R34+0x17400], desc[UR36][R2.64+0x100], !P1 ;  /* 0x174001000222afae */ /* 0x0013e4000c901d64 */
.L_x_2595:
[----:B-1----:R-:W-:Y:S01]  /*e5f0*/  IADD3 R0, R17, 0x70, RZ ;  /* 0x0000007011007810 */ /* 0x002fe20007ffe0ff */
[----:B------:R-:W-:Y:S03]  /*e600*/  BSSY B0, `(.L_x_2505) ;  /* 0x000000b000007945 */ /* 0x000fe60003800000 */
[----:B------:R-:W-:-:S13]  /*e610*/  ISETP.GE.AND P2, PT, R0, R5, PT ;  /* 0x000000050000720c */ /* 0x000fda0003f46270 */
[----:B------:R-:W-:Y:S05]  /*e620*/  @P2 BRA `(.L_x_2506) ;  /* 0x0000000000202947 */ /* 0x000fea0003800000 */
[----:B--2---:R-:W-:-:S05]  /*e630*/  LEA R2, P2, R8, R14, 0x1 ;  /* 0x0000000e08027211 */ /* 0x004fca00078408ff */
[----:B------:R-:W-:-:S05]  /*e640*/  IMAD.X R3, RZ, RZ, R4, P2 ;  /* 0x000000ffff037224 */ /* 0x000fca00010e0604 */
[----:B------:R-:W-:Y:S01]  /*e650*/  @!PT LDS RZ, [RZ] ;  /* 0x00000000fffff984 */ /* 0x000fe20000000800 */
[----:B------:R-:W-:Y:S01]  /*e660*/  @!PT LDS RZ, [RZ] ;  /* 0x00000000fffff984 */ /* 0x000fe20000000800 */
[----:B------:R-:W-:Y:S01]  /*e670*/  @!PT LDS RZ, [RZ] ;  /* 0x00000000fffff984 */ /* 0x000fe20000000800 */
[----:B------:R0:W-:Y:S04]  /*e680*/  LDGSTS.E.BYPASS.LTC128B.128 [R34+0xfc00], desc[UR36][R2.64], !P3 ;  /* 0x0fc0000002227fae */ /* 0x0001e8000d901d64 */
[----:B------:R0:W-:Y:S04]  /*e690*/  LDGSTS.E.BYPASS.LTC128B.128 [R34+0x13c00], desc[UR36][R2.64+0x80], !P0 ;  /* 0x13c0008002227fae */ /* 0x0001e8000c101d64 */
[----:B------:R0:W-:Y:S02]  /*e6a0*/  LDGSTS.E.BYPASS.LTC128B.128 [R34+0x17c00], desc[UR36][R2.64+0x100], !P1 ;  /* 0x17c0010002227fae */ /* 0x0001e4000c901d64 */
.L_x_2506:
[----:B------:R-:W-:Y:S05]  /*e6b0*/  BSYNC B0 ;  /* 0x0000000000007941 */ /* 0x000fea0003800000 */
.L_x_2505:
[----:B------:R-:W-:Y:S01]  /*e6c0*/  NOP ;  /* 0x0000000000007918 */ /* 0x000fe20000000000 */
[----:B------:R-:W-:-:S13]  /*e6d0*/  PLOP3.LUT P0, PT, PT, PT, PT, 0x80, 0x0 ;  /* 0x000000000000781c */ /* 0x000fda0003f0f070 */
.L_x_2507:
[----:B------:R-:W-:Y:S02]  /*e6e0*/  PLOP3.LUT P1, PT, P1, P0, PT, 0xa2, 0x0 ;  /* 0x000000000000781c */ /* 0x000fe40000f21472 */
[----:B------:R-:W-:-:S08]  /*e6f0*/  @P0 R2UR P1, UR4, R22 ;  /* 0x00000000160402ca */ /* 0x000fd00000020000 */
[----:B------:R-:W-:-:S05]  /*e700*/  @P0 PLOP3.LUT P0, PT, P1, PT, PT, 0x80, 0x0 ;  /* 0x000000000000081c */ /* 0x000fca0000f0f070 */
[----:B------:R-:W-:Y:S01]  /*e710*/  @!P1 SYNCS.ARRIVE.TRANS64.RED.A0T1 RZ, [UR4+0x2a800], RZ ;  /* 0x02a800ffffff99a7 */ /* 0x000fe20008200404 */
[----:B------:R-:W-:Y:S07]  /*e720*/  @!P1 ARRIVES.LDGSTSBAR.64.TRANSCNT [UR4+0x2a800] ;  /* 0x02a80000ff0099b0 */ /* 0x000fee0008000a84 */
[----:B------:R-:W-:Y:S05]  /*e730*/  @P0 BRA.U.ANY `(.L_x_2507) ;  /* 0xfffffffd00e80947 */ /* 0x000fea000393ffff */
[----:B0-----:R-:W3:Y:S02]  /*e740*/  LDL.LU R2, [R1+0x18] ;  /* 0x0000180001027983 */ /* 0x001ee40000300800 */
[----:B---3--:R-:W-:-:S05]  /*e750*/  VIADD R2, R2, 0x1 ;  /* 0x0000000102027836 */ /* 0x008fca0000000000 */
        /* <DEDUP_REMOVED lines=10> */
.L_x_2596:
[----:B------:R-:W-:Y:S05]  /*e800*/  BSYNC B0 ;  /* 0x0000000000007941 */ /* 0x000fea0003800000 */
.L_x_2508:
[----:B------:R-:W3:Y:S01]  /*e810*/  LDL R0, [R1+0x8] ;  /* 0x0000080001007983 */ /* 0x000ee20000100800 */
[----:B------:R-:W-:Y:S01]  /*e820*/  BSSY B0, `(.L_x_2510) ;  /* 0x00000ff000007945 */ /* 0x000fe20003800000 */
[----:B---3--:R-:W-:-:S13]  /*e830*/  ISETP.GE.AND P0, PT, R0, 0x2, PT ;  /* 0x000000020000780c */ /* 0x008fda0003f06270 */
[----:B------:R-:W-:Y:S05]  /*e840*/  @!P0 BRA `(.L_x_2511) ;  /* 0x0000000c00f08947 */ /* 0x000fea0003800000 */
[----:B------:R-:W-:Y:S01]  /*e850*/  VIADD R0, R0, 0xfffffffe ;  /* 0xfffffffe00007836 */ /* 0x000fe20000000000 */
[----:B------:R-:W-:Y:S01]  /*e860*/  MOV R17, R28 ;  /* 0x0000001c00117202 */ /* 0x000fe20000000f00 */
[----:B------:R-:W-:Y:S02]  /*e870*/  IMAD.MOV.U32 R10, RZ, RZ, R27 ;  /* 0x000000ffff0a7224 */ /* 0x000fe400078e001b */
[----:B------:R-:W-:-:S07]  /*e880*/  IMAD.MOV.U32 R30, RZ, RZ, R26 ;  /* 0x000000ffff1e7224 */ /* 0x000fce00078e001a */
.L_x_2524:
[----:B------:R-:W3:Y:S01]  /*e890*/  LDL R8, [R1] ;  /* 0x0000000001087983 */ /* 0x000ee20000100800 */
[----:B------:R-:W1:Y:S01]  /*e8a0*/  S2R R2, SR_TID.X ;  /* 0x0000000000027919 */ /* 0x000e620000002100 */
[----:B0-----:R-:W0:Y:S01]  /*e8b0*/  S2R R3, SR_TID.X ;  /* 0x0000000000037919 */ /* 0x001e220000002100 */
[----:B-1----:R-:W-:-:S04]  /*e8c0*/  LOP3.LUT R2, R2, 0x7f, RZ, 0xc0, !PT ;  /* 0x0000007f02027812 */ /* 0x002fc800078ec0ff */
[----:B------:R-:W-:Y:S01]  /*e8d0*/  SHF.R.U32.HI R4, RZ, 0x3, R2 ;  /* 0x00000003ff047819 */ /* 0x000fe20000011602 */
[----:B0-----:R-:W-:Y:S01]  /*e8e0*/  IMAD.SHL.U32 R3, R3, 0x10, RZ ;  /* 0x0000001003037824 */ /* 0x001fe200078e00ff */
[----:B------:R-:W0:Y:S04]  /*e8f0*/  LDC R2, c[0x0][0x430] ;  /* 0x00010c00ff027b82 */ /* 0x000e280000000800 */
[----:B------:R-:W-:-:S04]  /*e900*/  LOP3.LUT R3, R4, 0x70, R3, 0xf8, !PT ;  /* 0x0000007004037812 */ /* 0x000fc800078ef803 */
[----:B------:R-:W-:Y:S01]  /*e910*/  ISETP.GT.U32.AND P1, PT, R3, 0x5f, PT ;  /* 0x0000005f0300780c */ /* 0x000fe20003f24070 */
[----:B------:R-:W-:-:S12]  /*e920*/  IMAD R7, R0, 0x60, R37 ;  /* 0x0000006000077824 */ /* 0x000fd800078e0225 */
[----:B------:R-:W1:Y:S01]  /*e930*/  @!P1 LDC.64 R4, c[0x0][0x428] ;  /* 0x00010a00ff049b82 */ /* 0x000e620000000a00 */
[----:B0-----:R-:W-:-:S13]  /*e940*/  ISETP.NE.AND P0, PT, R2, 0x1, PT ;  /* 0x000000010200780c */ /* 0x001fda0003f05270 */
[----:B------:R-:W0:Y:S08]  /*e950*/  @P0 LDC R6, c[0x0][0x434] ;  /* 0x00010d00ff060b82 */ /* 0x000e300000000800 */
[----:B------:R-:W4:Y:S01]  /*e960*/  @P0 LDC R2, c[0x0][0x438] ;  /* 0x00010e00ff020b82 */ /* 0x000f220000000800 */
[----:B------:R-:W-:-:S04]  /*e970*/  IMAD.IADD R7, R3, 0x1, R7 ;  /* 0x0000000103077824 */ /* 0x000fc800078e0207 */
[----:B0-----:R-:W-:Y:S01]  /*e980*/  @P0 IMAD.HI.U32 R3, R7, R6, RZ ;  /* 0x0000000607030227 */ /* 0x001fe200078e00ff */
[----:B------:R-:W-:-:S04]  /*e990*/  MOV R6, R7 ;  /* 0x0000000700067202 */ /* 0x000fc80000000f00 */
[----:B----4-:R-:W-:-:S04]  /*e9a0*/  @P0 SHF.R.U32.HI R6, RZ, R2, R3 ;  /* 0x00000002ff060219 */ /* 0x010fc80000011603 */
[--C-:B------:R-:W-:Y:S01]  /*e9b0*/  @!P1 SHF.R.S32.HI R3, RZ, 0x1f, R6.reuse ;  /* 0x0000001fff039819 */ /* 0x100fe20000011406 */
[----:B------:R-:W-:-:S04]  /*e9c0*/  @!P1 IMAD.MOV.U32 R2, RZ, RZ, R6 ;  /* 0x000000ffff029224 */ /* 0x000fc800078e0006 */
[----:B-1----:R-:W-:Y:S01]  /*e9d0*/  @!P1 IMAD.WIDE.U32 R2, R31, R4, R2 ;  /* 0x000000041f029225 */ /* 0x002fe200078e0002 */
[----:B------:R-:W-:-:S03]  /*e9e0*/  MOV R9, UR38 ;  /* 0x0000002600097c02 */ /* 0x000fc60008000f00 */
[----:B------:R-:W-:Y:S01]  /*e9f0*/  VIADD R27, R10, 0x1 ;  /* 0x000000010a1b7836 */ /* 0x000fe20000000000 */
[----:B------:R-:W-:Y:S05]  /*ea00*/  YIELD ;  /* 0x0000000000007946 */ /* 0x000fea0003800000 */
[----:B------:R-:W-:Y:S01]  /*ea10*/  ULDC UR4, c[0x0][0x430] ;  /* 0x00010c0000047ab9 */ /* 0x000fe20000000800 */
[----:B------:R-:W-:Y:S02]  /*ea20*/  IMAD.MOV.U32 R26, RZ, RZ, R0 ;  /* 0x000000ffff1a7224 */ /* 0x000fe400078e0000 */
[----:B---3--:R-:W-:-:S04]  /*ea30*/  @!P1 IMAD R8, R8, R4, RZ ;  /* 0x0000000408089224 */ /* 0x008fc800078e02ff */
[----:B------:R-:W-:Y:S02]  /*ea40*/  @!P1 IMAD R8, R31, R5, R8 ;  /* 0x000000051f089224 */ /* 0x000fe400078e0208 */
[----:B------:R-:W0:Y:S02]  /*ea50*/  @!P1 LDC.64 R4, c[0x0][0x418] ;  /* 0x00010600ff049b82 */ /* 0x000e240000000a00 */
[----:B------:R-:W-:Y:S01]  /*ea60*/  @!P1 IMAD.IADD R8, R8, 0x1, R3 ;  /* 0x0000000108089824 */ /* 0x000fe200078e0203 */
[----:B0-----:R-:W-:-:S04]  /*ea70*/  @!P1 LEA R4, P0, R2, R4, 0x2 ;  /* 0x0000000402049211 */ /* 0x001fc800078010ff */
[----:B------:R-:W-:Y:S01]  /*ea80*/  @!P1 LEA.HI.X R5, R2, R5, R8, 0x2, P0 ;  /* 0x0000000502059211 */ /* 0x000fe200000f1408 */
[----:B------:R-:W-:-:S06]  /*ea90*/  IMAD.MOV.U32 R8, RZ, RZ, RZ ;  /* 0x000000ffff087224 */ /* 0x000fcc00078e00ff */
[----:B------:R0:W5:Y:S01]  /*eaa0*/  @!P1 LDG.E R8, desc[UR36][R4.64] ;  /* 0x0000002404089981 */ /* 0x000162000c1e1900 */
[----:B------:R-:W-:Y:S01]  /*eab0*/  ISETP.NE.AND P1, PT, R9, 0x3, PT ;  /* 0x000000030900780c */ /* 0x000fe20003f25270 */
[----:B------:R-:W-:Y:S01]  /*eac0*/  IMAD.MOV R2, RZ, RZ, -R6 ;  /* 0x000000ffff027224 */ /* 0x000fe200078e0a06 */
[----:B------:R-:W-:-:S03]  /*ead0*/  ISETP.NE.AND P0, PT, R27, 0x2, PT ;  /* 0x000000021b00780c */ /* 0x000fc60003f05270 */
[----:B------:R-:W-:Y:S01]  /*eae0*/  IMAD R7, R2, UR4, R7 ;  /* 0x0000000402077c24 */ /* 0x000fe2000f8e0207 */
[----:B------:R-:W-:Y:S02]  /*eaf0*/  SEL R28, RZ, 0x1, P0 ;  /* 0x00000001ff1c7807 */ /* 0x000fe40000000000 */
[----:B------:R-:W-:Y:S02]  /*eb00*/  SEL R27, R27, RZ, P0 ;  /* 0x000000ff1b1b7207 */ /* 0x000fe40000000000 */
[----:B------:R-:W-:-:S03]  /*eb10*/  LOP3.LUT R28, R17, R28, RZ, 0x3c, !PT ;  /* 0x0000001c111c7212 */ /* 0x000fc600078e3cff */
[----:B0-----:R-:W-:Y:S05]  /*eb20*/  @!P1 BRA `(.L_x_2512) ;  /* 0x0000000000049947 */ /* 0x001fea0003800000 */
[----:B------:R-:W-:Y:S01]  /*eb30*/  BPT.TRAP 0x1 ;  /* 0x000000040000795c */ /* 0x000fe20000300000 */
.L_x_2512:
[----:B------:R-:W-:Y:S01]  /*eb40*/  IMAD R6, R27, 0x8, R22 ;  /* 0x000000081b067824 */ /* 0x000fe200078e0216 */
[----:B------:R-:W-:Y:S01]  /*eb50*/  SHF.L.U32 R3, R28, 0x1f, RZ ;  /* 0x0000001f1c037819 */ /* 0x000fe200000006ff */
[----:B------:R-:W-:Y:S03]  /*eb60*/  BSSY B1, `(.L_x_2513) ;  /* 0x0000003000017945 */ /* 0x000fe60003800000 */
[----:B------:R-:W0:Y:S02]  /*eb70*/  SYNCS.PHASECHK.TRANS64.TRYWAIT P0, [R6+URZ+0x2a840], R3 ;  /* 0x02a84003060075a7 */ /* 0x000e24000800017f */
[----:B0-----:R-:W-:Y:S05]  /*eb80*/  @!P0 BRA `(.L_x_2514) ;  /* 0x0000003800a08947 */ /* 0x001fea0003800000 */
.L_x_2597:
[----:B------:R-:W-:Y:S05]  /*eb90*/  BSYNC B1 ;  /* 0x0000000000017941 */ /* 0x000fea0003800000 */
.L_x_2513:
        /* <DEDUP_REMOVED lines=67> */
[----:B-1-3--:R0:W3:Y:S02]  /*efd0*/  SHFL.IDX PT, R2, R9, 0x5, 0x181f ;  /* 0x00b81f0009027f89 */ /* 0x00a0e400000e0000 */
.L_x_2611:
[----:B---3--:R-:W-:-:S04]  /*efe0*/  IADD3 R2, P0, R2, R0, RZ ;  /* 0x0000000002027210 */ /* 0x008fc80007f1e0ff */
        /* <DEDUP_REMOVED lines=9> */
.L_x_2516:
[----:B------:R-:W-:Y:S02]  /*f080*/  PLOP3.LUT P1, PT, P1, P0, PT, 0xa2, 0x0 ;  /* 0x000000000000781c */ /* 0x000fe40000f21472 */
[----:B------:R-:W-:-:S08]  /*f090*/  @P0 R2UR P1, UR4, R6 ;  /* 0x00000000060402ca */ /* 0x000fd00000020000 */
[----:B------:R-:W-:-:S05]  /*f0a0*/  @P0 PLOP3.LUT P0, PT, P1, PT, PT, 0x80, 0x0 ;  /* 0x000000000000081c */ /* 0x000fca0000f0f070 */
[----:B------:R-:W-:Y:S01]  /*f0b0*/  @!P1 SYNCS.ARRIVE.TRANS64.RED.A0T1 RZ, [UR4+0x2a830], RZ ;  /* 0x02a830ffffff99a7 */ /* 0x000fe20008200404 */
[----:B------:R-:W-:Y:S07]  /*f0c0*/  @!P1 ARRIVES.LDGSTSBAR.64.TRANSCNT [UR4+0x2a830] ;  /* 0x02a83000ff0099b0 */ /* 0x000fee0008000a84 */
[----:B------:R-:W-:Y:S05]  /*f0d0*/  @P0 BRA.U.ANY `(.L_x_2516) ;  /* 0xfffffffd00e80947 */ /* 0x000fea000393ffff */
[----:B------:R-:W-:Y:S01]  /*f0e0*/  NOP ;  /* 0x0000000000007918 */ /* 0x000fe20000000000 */
[----:B-1----:R-:W-:-:S05]  /*f0f0*/  IMAD.U32 R2, RZ, RZ, UR38 ;  /* 0x00000026ff027e24 */ /* 0x002fca000f8e00ff */
[----:B------:R-:W-:-:S13]  /*f100*/  ISETP.NE.AND P2, PT, R2, 0x3, PT ;  /* 0x000000030200780c */ /* 0x000fda0003f45270 */
[----:B------:R-:W-:Y:S05]  /*f110*/  @!P2 BRA `(.L_x_2517) ;  /* 0x000000000004a947 */ /* 0x000fea0003800000 */
[----:B------:R-:W-:Y:S01]  /*f120*/  BPT.TRAP 0x1 ;  /* 0x000000040000795c */ /* 0x000fe20000300000 */
.L_x_2517:
[----:B------:R1:W-:Y:S01]  /*f130*/  SYNCS.ARRIVE.TRANS64.A1T0 RZ, [R6+URZ+0x2a830], RZ ;  /* 0x02a830ff06ff79a7 */ /* 0x0003e2000810003f */
[----:B------:R-:W-:Y:S05]  /*f140*/  @!P2 BRA `(.L_x_2518) ;  /* 0x000000000004a947 */ /* 0x000fea0003800000 */
[----:B------:R-:W-:Y:S01]  /*f150*/  BPT.TRAP 0x1 ;  /* 0x000000040000795c */ /* 0x000fe20000300000 */
.L_x_2518:
[----:B------:R-:W-:Y:S01]  /*f160*/  SHF.L.U32 R2, R17, 0x1f, RZ ;  /* 0x0000001f11027819 */ /* 0x000fe200000006ff */
[----:B------:R-:W-:Y:S01]  /*f170*/  IMAD R4, R10, 0x8, R22 ;  /* 0x000000080a047824 */ /* 0x000fe200078e0216 */
[----:B------:R-:W-:Y:S03]  /*f180*/  BSSY B1, `(.L_x_2519) ;  /* 0x0000003000017945 */ /* 0x000fe60003800000 */
[----:B------:R-:W3:Y:S02]  /*f190*/  SYNCS.PHASECHK.TRANS64.TRYWAIT P0, [R4+URZ+0x2a860], R2 ;  /* 0x02a86002040075a7 */ /* 0x000ee4000800017f */
[----:B---3--:R-:W-:Y:S05]  /*f1a0*/  @!P0 BRA `(.L_x_2520) ;  /* 0x0000003c00088947 */ /* 0x008fea0003800000 */
.L_x_2612:
[----:B------:R-:W-:Y:S05]  /*f1b0*/  BSYNC B1 ;  /* 0x0000000000017941 */ /* 0x000fea0003800000 */
.L_x_2519:
[----:B------:R-:W4:Y:S01]  /*f1c0*/  S2R R3, SR_TID.X ;  /* 0x0000000000037919 */ /* 0x000f220000002100 */
[----:B------:R-:W-:Y:S01]  /*f1d0*/  UMOV UR4, 0xffffffff ;  /* 0xffffffff00047882 */ /* 0x000fe20000000000 */
[----:B-1----:R-:W-:Y:S01]  /*f1e0*/  IMAD R6, R30, -0x60, R36 ;  /* 0xffffffa01e067824 */ /* 0x002fe200078e0224 */
[----:B------:R-:W-:Y:S01]  /*f1f0*/  LOP3.LUT P0, RZ, R29, 0x2, RZ, 0xc0, !PT ;  /* 0x000000021dff7812 */ /* 0x000fe2000780c0ff */
[----:B0-----:R-:W-:Y:S01]  /*f200*/  IMAD R5, R10, 0x3000, R33 ;  /* 0x000030000a057824 */ /* 0x001fe200078e0221 */
[----:B----4-:R-:W-:-:S04]  /*f210*/  LOP3.LUT R3, R3, 0x7f, RZ, 0xc0, !PT ;  /* 0x0000007f03037812 */ /* 0x010fc800078ec0ff */
[----:B------:R-:W-:-:S05]  /*f220*/  SHF.R.U32.HI R3, RZ, 0x3, R3 ;  /* 0x00000003ff037819 */ /* 0x000fca0000011603 */
[----:B------:R-:W-:Y:S01]  /*f230*/  IMAD.IADD R6, R6, 0x1, -R3 ;  /* 0x0000000106067824 */ /* 0x000fe200078e0a03 */
[----:B------:R-:W-:Y:S06]  /*f240*/  BRA.DIV UR4, `(.L_x_2521) ;  /* 0x0000003a04f47947 */ /* 0x000fec000b800000 */
[----:B---3--:R-:W0:Y:S01]  /*f250*/  SHFL.IDX PT, R2, R23, RZ, 0x181f ;  /* 0x00181fff17027589 */ /* 0x008e2200000e0000 */
[----:B------:R-:W-:-:S03]  /*f260*/  LEA R5, R5, R22, 0x1 ;  /* 0x0000001605057211 */ /* 0x000fc600078e08ff */
[----:B------:R-:W1:Y:S04]  /*f270*/  SHFL.IDX PT, R3, R24, RZ, 0x181f ;  /* 0x00181fff18037589 */ /* 0x000e6800000e0000 */
[----:B--2---:R-:W-:Y:S01]  /*f280*/  SHFL.IDX PT, R14, R23, 0x5, 0x181f ;  /* 0x00b81f00170e7f89 */ /* 0x004fe200000e0000 */
[----:B0-----:R-:W-:-:S05]  /*f290*/  IADD3 R2, P1, R2, R0, RZ ;  /* 0x0000000002027210 */ /* 0x001fca0007f3e0ff */
[----:B-1----:R-:W-:Y:S01]  /*f2a0*/  IMAD.X R3, RZ, RZ, R3, P1 ;  /* 0x000000ffff037224 */ /* 0x002fe200008e0603 */
[----:B------:R-:W-:-:S04]  /*f2b0*/  LOP3.LUT P1, RZ, R29, 0x1, RZ, 0xc0, !PT ;  /* 0x000000011dff7812 */ /* 0x000fc8000782c0ff */
        /* <DEDUP_REMOVED lines=34> */
[----:B------:R0:W-:Y:S01]  /*f4e0*/  LDGSTS.E.BYPASS.LTC128B.128 [R5+0x2400], desc[UR36][R2.64], !P2 ;  /* 0x0240000002057fae */ /* 0x0001e2000d101d64 */
[----:B------:R-:W-:-:S13]  /*f4f0*/  ISETP.LT.OR P2, PT, R6, 0x41, !P0 ;  /* 0x000000410600780c */ /* 0x000fda0004741670 */
[----:B--2---:R0:W-:Y:S02]  /*f500*/  LDGSTS.E.BYPASS.LTC128B.128 [R5+0x5400], desc[UR36][R2.64+0x80], !P2 ;  /* 0x0540008002057fae */ /* 0x0041e4000d101d64 */
.L_x_2626:
[C---:B------:R-:W-:Y:S01]  /*f510*/  ISETP.LT.OR P1, PT, R6.reuse, 0x51, !P1 ;  /* 0x000000510600780c */ /* 0x040fe20004f21670 */
[----:B------:R-:W-:Y:S01]  /*f520*/  ULDC.64 UR4, c[0x0][0x328] ;  /* 0x0000ca0000047ab9 */ /* 0x000fe20000000a00 */
[----:B------:R-:W-:Y:S01]  /*f530*/  ISETP.LT.OR P0, PT, R6, 0x51, !P0 ;  /* 0x000000510600780c */ /* 0x000fe20004701670 */
[----:B------:R-:W-:Y:S01]  /*f540*/  IMAD R20, R20, UR4, RZ ;  /* 0x0000000414147c24 */ /* 0x000fe2000f8e02ff */
[----:B01----:R-:W-:-:S03]  /*f550*/  IADD3 R2, P2, R14, R0, RZ ;  /* 0x000000000e027210 */ /* 0x003fc60007f5e0ff */
[----:B------:R-:W-:Y:S01]  /*f560*/  IMAD R9, R7, UR5, R20 ;  /* 0x0000000507097c24 */ /* 0x000fe2000f8e0214 */
[----:B------:R-:W-:-:S05]  /*f570*/  IADD3.X R3, RZ, R24, RZ, P2, !PT ;  /* 0x00000018ff037210 */ /* 0x000fca00017fe4ff */
[----:B------:R-:W-:Y:S01]  /*f580*/  @!PT LDS RZ, [RZ] ;  /* 0x00000000fffff984 */ /* 0x000fe20000000800 */
[----:B------:R-:W-:Y:S01]  /*f590*/  @!PT LDS RZ, [RZ] ;  /* 0x00000000fffff984 */ /* 0x000fe20000000800 */
[----:B------:R-:W-:Y:S01]  /*f5a0*/  @!PT LDS RZ, [RZ] ;  /* 0x00000000fffff984 */ /* 0x000fe20000000800 */
[----:B------:R-:W-:Y:S04]  /*f5b0*/  LDGSTS.E.BYPASS.LTC128B.128 [R5+0x2c00], desc[UR36][R2.64], !P1 ;  /* 0x02c0000002057fae */ /* 0x000fe8000c901d64 */
        /* <DEDUP_REMOVED lines=10> */
.L_x_2522:
        /* <DEDUP_REMOVED lines=11> */
.L_x_2523:
        /* <DEDUP_REMOVED lines=9> */
[----:B------:R-:W-:Y:S01]  /*f7a0*/  IMAD.MOV.U32 R17, RZ, RZ, R28 ;  /* 0x000000ffff117224 */ /* 0x000fe200078e001c */
[----:B------:R-:W-:Y:S01]  /*f7b0*/  IADD3 R3, R5, R3, RZ ;  /* 0x0000000305037210 */ /* 0x000fe20007ffe0ff */
[----:B------:R-:W-:Y:S02]  /*f7c0*/  IMAD.MOV.U32 R10, RZ, RZ, R27 ;  /* 0x000000ffff0a7224 */ /* 0x000fe400078e001b */
[----:B------:R-:W-:Y:S01]  /*f7d0*/  IMAD.MOV.U32 R30, RZ, RZ, R26 ;  /* 0x000000ffff1e7224 */ /* 0x000fe200078e001a */
[----:B------:R-:W-:Y:S02]  /*f7e0*/  LEA.HI.X R24, R2, UR5, R3, 0x1, P0 ;  /* 0x0000000502187c11 */ /* 0x000fe400080f0c03 */
[----:B------:R-:W-:-:S13]  /*f7f0*/  ISETP.GT.AND P0, PT, R26, RZ, PT ;  /* 0x000000ff1a00720c */ /* 0x000fda0003f04270 */
[----:B-1----:R-:W-:Y:S05]  /*f800*/  @P0 BRA `(.L_x_2524) ;  /* 0xfffffff000200947 */ /* 0x002fea000383ffff */
.L_x_2511:
[----:B------:R-:W-:Y:S05]  /*f810*/  BSYNC B0 ;  /* 0x0000000000007941 */ /* 0x000fea0003800000 */
.L_x_2510:
        /* <DEDUP_REMOVED lines=11> */
[----:B0-----:R-:W3:Y:S01]  /*f8d0*/  @P0 ATOMG.E.ADD.STRONG.GPU PT, R3, desc[UR36][R2.64], R5 ;  /* 0x00000005020309a8 */ /* 0x001ee200081ee1e4 */
[----:B------:R-:W0:Y:S02]  /*f8e0*/  S2R R4, SR_LTMASK ;  /* 0x0000000000047919 */ /* 0x000e240000003900 */
[----:B0-----:R-:W-:-:S04]  /*f8f0*/  LOP3.LUT R4, R4, UR4, RZ, 0xc0, !PT ;  /* 0x0000000404047c12 */ /* 0x001fc8000f8ec0ff */
[----:B------:R-:W0:Y:S01]  /*f900*/  POPC R7, R4 ;  /* 0x0000000400077309 */ /* 0x000e220000000000 */
[----:B---3--:R-:W0:Y:S02]  /*f910*/  SHFL.IDX PT, R0, R3, R0, 0x1f ;  /* 0x00001f0003007589 */ /* 0x008e2400000e0000 */
[----:B0-----:R-:W-:-:S07]  /*f920*/  IADD3 R16, R0, UR39, R7 ;  /* 0x0000002700107c10 */ /* 0x001fce000fffe007 */
.L_x_2526:
[----:B------:R-:W-:Y:S05]  /*f930*/  BSYNC B0 ;  /* 0x0000000000007941 */ /* 0x000fea0003800000 */
.L_x_2525:
[----:B------:R-:W-:-:S04]  /*f940*/  MOV R0, UR38 ;  /* 0x0000002600007c02 */ /* 0x000fc80008000f00 */
[----:B------:R-:W-:-:S13]  /*f950*/  ISETP.NE.AND P0, PT, R0, 0x3, PT ;  /* 0x000000030000780c */ /* 0x000fda0003f05270 */
[----:B------:R-:W-:Y:S05]  /*f960*/  @!P0 BRA `(.L_x_2527) ;  /* 0x0000000000048947 */ /* 0x000fea0003800000 */
[----:B------:R-:W-:Y:S01]  /*f970*/  BPT.TRAP 0x1 ;  /* 0x000000040000795c */ /* 0x000fe20000300000 */
.L_x_2527:
[----:B------:R-:W-:Y:S01]  /*f980*/  IMAD R0, R27, 0x8, R22 ;  /* 0x000000081b007824 */ /* 0x000fe200078e0216 */
[----:B0-----:R-:W-:Y:S01]  /*f990*/  SHF.L.U32 R3, R28, 0x1f, RZ ;  /* 0x0000001f1c037819 */ /* 0x001fe200000006ff */
[----:B------:R-:W-:Y:S01]  /*f9a0*/  BSSY B0, `(.L_x_2528) ;  /* 0x0000004000007945 */ /* 0x000fe20003800000 */
[----:B------:R-:W-:Y:S02]  /*f9b0*/  IMAD R6, R26, -0x60, R36 ;  /* 0xffffffa01a067824 */ /* 0x000fe400078e0224 */
[----:B------:R-:W0:Y:S02]  /*f9c0*/  SYNCS.PHASECHK.TRANS64.TRYWAIT P0, [R0+URZ+0x2a860], R3 ;  /* 0x02a86003000075a7 */ /* 0x000e24000800017f */
[----:B0-----:R-:W-:Y:S05]  /*f9d0*/  @!P0 BRA `(.L_x_2529) ;  /* 0x0000003800fc8947 */ /* 0x001fea0003800000 */
.L_x_2627:
[----:B------:R-:W-:Y:S05]  /*f9e0*/  BSYNC B0 ;  /* 0x0000000000007941 */ /* 0x000fea0003800000 */
.L_x_2528:
        /* <DEDUP_REMOVED lines=10> */
[----:B--2---:R-:W2:Y:S02]  /*fa90*/  SHFL.IDX PT, R14, R23, RZ, 0x181f ;  /* 0x00181fff170e7589 */ /* 0x004ea400000e0000 */
        /* <DEDUP_REMOVED lines=46> */
.L_x_2641:
        /* <DEDUP_REMOVED lines=11> */
.L_x_2531:
        /* <DEDUP_REMOVED lines=11> */
.L_x_2532:
[----:B------:R0:W-:Y:S01]  /*fee0*/  SYNCS.ARRIVE.TRANS64.A1T0 RZ, [R0+URZ+0x2a850], RZ ;  /* 0x02a850ff00ff79a7 */ /* 0x0001e2000810003f */
[----:B------:R-:W-:-:S05]  /*fef0*/  VIADD R27, R27, 0x1 ;  /* 0x000000011b1b7836 */ /* 0x000fca0000000000 */
[----:B------:R-:W-:-:S04]  /*ff00*/  ISETP.NE.AND P0, PT, R27, 0x2, PT ;  /* 0x000000021b00780c */ /* 0x000fc80003f05270 */
[----:B------:R-:W-:Y:S02]  /*ff10*/  SEL R3, RZ, 0x1, P0 ;  /* 0x00000001ff037807 */ /* 0x000fe40000000000 */
[----:B------:R-:W-:Y:S02]  /*ff20*/  SEL R27, R27, RZ, P0 ;  /* 0x000000ff1b1b7207 */ /* 0x000fe40000000000 */
[----:B0-----:R-:W-:-:S07]  /*ff30*/  LOP3.LUT R28, R28, R3, RZ, 0x3c, !PT ;  /* 0x000000031c1c7212 */ /* 0x001fce00078e3cff */
.L_x_2489:
[----:B------:R-:W-:Y:S05]  /*ff40*/  BSYNC B7 ;  /* 0x0000000000077941 */ /* 0x000fea0003800000 */
.L_x_2487:
        /* <DEDUP_REMOVED lines=8> */
[----:B------:R0:W1:Y:S01]  /*ffd0*/  LDS.128 R16, [R22+0x2a8d0] ;  /* 0x02a8d00016107984 */ /* 0x0000620000000c00 */
[----:B------:R-:W-:Y:S06]  /*ffe0*/  BAR.ARV 0x4, 0x180 ;  /* 0x0106000000007b1d */ /* 0x000fec0000002000 */
[----:B------:R-:W-:Y:S05]  /*fff0*/  BRA `(.L_x_2534) ;  /* 0x0000000800cc7947 */ /* 0x000fea0003800000 */
.L_x_2533:
[----:B------:R-:W0:Y:S01]  /*10000*/  S2R R0, SR_TID.X ;  /* 0x0000000000007919 */ /* 0x000e220000002100 */
[----:B------:R-:W-:Y:S01]  /*10010*/  UMOV UR4, 0xffffffff ;  /* 0xffffffff00047882 */ /* 0x000fe20000000000 */
[----:B0-----:R-:W-:-:S04]  /*10020*/  LOP3.LUT R8, R0, 0x1f, RZ, 0xc0, !PT ;  /* 0x0000001f00087812 */ /* 0x001fc800078ec0ff */
[----:B------:R-:W-:Y:S01]  /*10030*/  ISETP.NE.AND P0, PT, R8, 0x1f, PT ;  /* 0x0000001f0800780c */ /* 0x000fe20003f05270 */
[----:B------:R-:W-:-:S12]  /*10040*/  BRA.DIV UR4, `(.L_x_2535) ;  /* 0x0000003e04607947 */ /* 0x000fd8000b800000 */
[----:B------:R-:W-:Y:S01]  /*10050*/  IADD3 R5, R19, R8, RZ ;  /* 0x0000000813057210 */ /* 0x000fe20007ffe0ff */
[----:B------:R-:W-:-:S03]  /*10060*/  ULDC UR4, c[0x0][0xc3c] ;  /* 0x00030f0000047ab9 */ /* 0x000fc60000000800 */
[----:B------:R-:W-:-:S13]  /*10070*/  ISETP.GE.OR P1, PT, R5, UR4, !P0 ;  /* 0x0000000405007c0c */ /* 0x000fda000c726670 */
[----:B------:R-:W0:Y:S02]  /*10080*/  @!P1 LDC.64 R2, c[0x0][0xc80] ;  /* 0x00032000ff029b82 */ /* 0x000e240000000a00 */
[----:B0-----:R-:W-:-:S06]  /*10090*/  @!P1 IMAD.WIDE R2, R5, 0x4, R2 ;  /* 0x0000000405029825 */ /* 0x001fcc00078e0202 */
        /* <DEDUP_REMOVED lines=9> */
[----:B------:R-:W0:Y:S02]  /*10130*/  SHFL.UP PT, R14, R4, 0x1, RZ ;  /* 0x04200000040e7989 */ /* 0x000e2400000e00ff */
[----:B0-----:R-:W-:-:S05]  /*10140*/  SEL R5, R14, RZ, P1 ;  /* 0x000000ff0e057207 */ /* 0x001fca0000800000 */
[----:B------:R-:W-:Y:S02]  /*10150*/  IMAD.IADD R6, R4, 0x1, R5 ;  /* 0x0000000104067824 */ /* 0x000fe400078e0205 */
        /* <DEDUP_REMOVED lines=13> */
[----:B------:R0:W1:Y:S02]  /*10230*/  SHFL.IDX PT, R14, R6, 0x1f, 0x1f ;  /* 0x03e01f00060e7f89 */ /* 0x00006400000e0000 */
.L_x_2651:
[----:B------:R-:W-:Y:S02]  /*10240*/  ULDC UR4, c[0x0][0xc38] ;  /* 0x00030e0000047ab9 */ /* 0x000fe40000000800 */
[----:B------:R-:W-:-:S04]  /*10250*/  IMAD.U32 R7, RZ, RZ, UR4 ;  /* 0x00000004ff077e24 */ /* 0x000fc8000f8e00ff */
[----:B-1----:R-:W-:-:S04]  /*10260*/  IMAD R3, R14, R7, RZ ;  /* 0x000000070e037224 */ /* 0x002fc800078e02ff */
[----:B------:R-:W-:-:S05]  /*10270*/  IMAD.IADD R8, R0, 0x1, R3 ;  /* 0x0000000100087824 */ /* 0x000fca00078e0203 */
[----:B------:R-:W-:-:S13]  /*10280*/  ISETP.GT.AND P6, PT, R8, R5, PT ;  /* 0x000000050800720c */ /* 0x000fda0003fc4270 */
[----:B------:R-:W-:Y:S05]  /*10290*/  @P6 BRA `(.L_x_2536) ;  /* 0x00000000009c6947 */ /* 0x000fea0003800000 */
.L_x_2541:
[----:B------:R-:W1:Y:S01]  /*102a0*/  LDC R0, c[0x0][0xc3c] ;  /* 0x00030f00ff007b82 */ /* 0x000e620000000800 */
[----:B------:R-:W-:-:S04]  /*102b0*/  IADD3 R19, R19, 0x1f, RZ ;  /* 0x0000001f13137810 */ /* 0x000fc80007ffe0ff */
[----:B-1----:R-:W-:-:S13]  /*102c0*/  ISETP.GE.AND P6, PT, R19, R0, PT ;  /* 0x000000001300720c */ /* 0x002fda0003fc6270 */
[----:B------:R-:W-:Y:S05]  /*102d0*/  @P6 BRA `(.L_x_2537) ;  /* 0x0000000400d06947 */ /* 0x000fea0003800000 */
[----:B------:R-:W1:Y:S01]  /*102e0*/  S2R R2, SR_TID.X ;  /* 0x0000000000027919 */ /* 0x000e620000002100 */
[----:B------:R-:W-:Y:S01]  /*102f0*/  BSSY B0, `(.L_x_2538) ;  /* 0x0000009000007945 */ /* 0x000fe20003800000 */
[----:B------:R-:W-:Y:S01]  /*10300*/  IMAD.MOV.U32 R4, RZ, RZ, RZ ;  /* 0x000000ffff047224 */ /* 0x000fe200078e00ff */
[----:B-1----:R-:W-:-:S05]  /*10310*/  LOP3.LUT R2, R2, 0x1f, RZ, 0xc0, !PT ;  /* 0x0000001f02027812 */ /* 0x002fca00078ec0ff */
[----:B------:R-:W-:-:S05]  /*10320*/  IMAD.IADD R7, R19, 0x1, R2 ;  /* 0x0000000113077824 */ /* 0x000fca00078e0202 */
[----:B------:R-:W-:-:S13]  /*10330*/  ISETP.GE.OR P6, PT, R7, R0, !P0 ;  /* 0x000000000700720c */ /* 0x000fda00047c6670 */
[----:B------:R-:W-:Y:S05]  /*10340*/  @P6 BRA `(.L_x_2539) ;  /* 0x00000000000c6947 */ /* 0x000fea0003800000 */
[----:B------:R-:W1:Y:S02]  /*10350*/  LDC.64 R2, c[0x0][0xc80] ;  /* 0x00032000ff027b82 */ /* 0x000e640000000a00 */
[----:B-1----:R-:W-:-:S05]  /*10360*/  IMAD.WIDE R2, R7, 0x4, R2 ;  /* 0x0000000407027825 */ /* 0x002fca00078e0202 */
[----:B------:R1:W5:Y:S02]  /*10370*/  LDG.E R4, desc[UR36][R2.64] ;  /* 0x0000002402047981 */ /* 0x000364000c1e1900 */
.L_x_2539:
[----:B------:R-:W-:Y:S05]  /*10380*/  BSYNC B0 ;  /* 0x0000000000007941 */ /* 0x000fea0003800000 */
.L_x_2538:
[----:B------:R-:W-:-:S03]  /*10390*/  UMOV UR4, 0xffffffff ;  /* 0xffffffff00047882 */ /* 0x000fc60000000000 */
[----:B------:R-:W-:Y:S05]  /*103a0*/  BRA.DIV UR4, `(.L_x_2540) ;  /* 0x0000003e04ac7947 */ /* 0x000fea000b800000 */
[----:B-----5:R-:W2:Y:S02]  /*103b0*/  SHFL.UP PT, R14, R4, 0x1, RZ ;  /* 0x04200000040e7989 */ /* 0x020ea400000e00ff */
[----:B--2---:R-:W-:-:S05]  /*103c0*/  SEL R13, R14, RZ, P1 ;  /* 0x000000ff0e0d7207 */ /* 0x004fca0000800000 */
[----:B------:R-:W-:-:S05]  /*103d0*/  IMAD.IADD R13, R4, 0x1, R13 ;  /* 0x00000001040d7824 */ /* 0x000fca00078e020d */
[----:B------:R-:W2:Y:S02]  /*103e0*/  SHFL.UP PT, R14, R13, 0x2, RZ ;  /* 0x044000000d0e7989 */ /* 0x000ea400000e00ff */
[----:B--2---:R-:W-:-:S05]  /*103f0*/  SEL R0, R14, RZ, P2 ;  /* 0x000000ff0e007207 */ /* 0x004fca0001000000 */
[----:B------:R-:W-:-:S05]  /*10400*/  IMAD.IADD R0, R13, 0x1, R0 ;  /* 0x000000010d007824 */ /* 0x000fca00078e0200 */
[----:B------:R-:W1:Y:S02]  /*10410*/  SHFL.UP PT, R14, R0, 0x4, RZ ;  /* 0x04800000000e7989 */ /* 0x000e6400000e00ff */
[----:B-1----:R-:W-:-:S04]  /*10420*/  SEL R3, R14, RZ, P3 ;  /* 0x000000ff0e037207 */ /* 0x002fc80001800000 */
[----:B------:R-:W-:-:S05]  /*10430*/  IADD3 R2, R0, R3, RZ ;  /* 0x0000000300027210 */ /* 0x000fca0007ffe0ff */
[----:B------:R-:W1:Y:S02]  /*10440*/  SHFL.UP PT, R14, R2, 0x8, RZ ;  /* 0x05000000020e7989 */ /* 0x000e6400000e00ff */
[----:B-1----:R-:W-:-:S05]  /*10450*/  SEL R3, R14, RZ, P4 ;  /* 0x000000ff0e037207 */ /* 0x002fca0002000000 */
[----:B------:R-:W-:-:S05]  /*10460*/  IMAD.IADD R3, R2, 0x1, R3 ;  /* 0x0000000102037824 */ /* 0x000fca00078e0203 */
[----:B------:R-:W0:Y:S02]  /*10470*/  SHFL.UP PT, R14, R3, 0x10, RZ ;  /* 0x06000000030e7989 */ /* 0x000e2400000e00ff */
[----:B0-----:R-:W-:-:S05]  /*10480*/  SEL R6, R14, RZ, P5 ;  /* 0x000000ff0e067207 */ /* 0x001fca0002800000 */
[----:B------:R-:W-:-:S05]  /*10490*/  IMAD.IADD R6, R3, 0x1, R6 ;  /* 0x0000000103067824 */ /* 0x000fca00078e0206 */
[----:B------:R0:W1:Y:S02]  /*104a0*/  SHFL.IDX PT, R14, R6, 0x1f, 0x1f ;  /* 0x03e01f00060e7f89 */ /* 0x00006400000e0000 */
.L_x_2659:
[----:B------:R-:W-:Y:S02]  /*104b0*/  ULDC UR4, c[0x0][0xc38] ;  /* 0x00030e0000047ab9 */ /* 0x000fe40000000800 */
[----:B------:R-:W-:-:S04]  /*104c0*/  IMAD.U32 R7, RZ, RZ, UR4 ;  /* 0x00000004ff077e24 */ /* 0x000fc8000f8e00ff */
[----:B-1----:R-:W-:-:S04]  /*104d0*/  IMAD R3, R14, R7, RZ ;  /* 0x000000070e037224 */ /* 0x002fc800078e02ff */
[----:B------:R-:W-:-:S05]  /*104e0*/  IMAD.IADD R8, R3, 0x1, R8 ;  /* 0x0000000103087824 */ /* 0x000fca00078e0208 */
[----:B------:R-:W-:-:S13]  /*104f0*/  ISETP.GT.AND P6, PT, R8, R5, PT ;  /* 0x000000050800720c */ /* 0x000fda0003fc4270 */
[----:B------:R-:W-:Y:S05]  /*10500*/  @!P6 BRA `(.L_x_2541) ;  /* 0xfffffffc0064e947 */ /* 0x000fea000383ffff */
.L_x_2536:
[----:B------:R-:W-:Y:S01]  /*10510*/  IADD3 R16, -R3, R8, RZ ;  /* 0x0000000803107210 */ /* 0x000fe20007ffe1ff */
[----:B------:R-:W-:-:S04]  /*10520*/  UMOV UR4, 0xffffffff ;  /* 0xffffffff00047882 */ /* 0x000fc80000000000 */
[----:B------:R-:W-:-:S05]  /*10530*/  IMAD R0, R6, R7, R16 ;  /* 0x0000000706007224 */ /* 0x000fca00078e0210 */
[----:B------:R-:W-:Y:S01]  /*10540*/  ISETP.GT.AND P6, PT, R0, R5, PT ;  /* 0x000000050000720c */ /* 0x000fe20003fc4270 */
[----:B------:R-:W-:-:S12]  /*10550*/  BRA.DIV UR4, `(.L_x_2542) ;  /* 0x0000003e04fc7947 */ /* 0x000fd8000b800000 */
[----:B------:R-:W-:-:S04]  /*10560*/  VOTE.ANY R0, PT, !P6 ;  /* 0x0000000000007806 */ /* 0x000fc800070e0100 */
[----:B------:R-:W1:Y:S02]  /*10570*/  POPC R8, R0 ;  /* 0x0000000000087309 */ /* 0x000e640000000000 */
[----:B-1----:R1:W2:Y:S02]  /*10580*/  SHFL.IDX PT, R4, R4, R8, 0x1f ;  /* 0x00001f0804047589 */ /* 0x0022a400000e0000 */
.L_x_2663:
[----:B------:R-:W-:Y:S01]  /*10590*/  ISETP.NE.AND P0, PT, R0, RZ, PT ;  /* 0x000000ff0000720c */ /* 0x000fe20003f05270 */
[----:B------:R-:W-:-:S12]  /*105a0*/  IMAD.MOV.U32 R14, RZ, RZ, RZ ;  /* 0x000000ffff0e7224 */ /* 0x000fd800078e00ff */
[----:B------:R-:W-:Y:S05]  /*105b0*/  @!P0 BRA `(.L_x_2543) ;  /* 0x0000000000108947 */ /* 0x000fea0003800000 */
[----:B------:R-:W-:Y:S01]  /*105c0*/  UMOV UR4, 0xffffffff ;  /* 0xffffffff00047882 */ /* 0x000fe20000000000 */
[----:B------:R-:W-:Y:S02]  /*105d0*/  VIADD R12, R8, 0xffffffff ;  /* 0xffffffff080c7836 */ /* 0x000fe40000000000 */
[----:B------:R-:W-:Y:S05]  /*105e0*/  BRA.DIV UR4, `(.L_x_2544) ;  /* 0x0000004204207947 */ /* 0x000fea000b800000 */
[----:B------:R3:W4:Y:S02]  /*105f0*/  SHFL.IDX PT, R14, R6, R12, 0x1f ;  /* 0x00001f0c060e7589 */ /* 0x00072400000e0000 */
.L_x_2543:
[----:B------:R-:W5:Y:S01]  /*10600*/  LDC.64 R2, c[0x0][0xc90] ;  /* 0x00032400ff027b82 */ /* 0x000f620000000a00 */
[----:B------:R-:W-:-:S04]  /*10610*/  IMAD.IADD R19, R8, 0x1, R19 ;  /* 0x0000000108137824 */ /* 0x000fc800078e0213 */
[----:B-----5:R-:W-:-:S05]  /*10620*/  IMAD.WIDE R2, R19, 0x4, R2 ;  /* 0x0000000413027825 */ /* 0x020fca00078e0202 */
[----:B0--3--:R0:W2:Y:S01]  /*10630*/  LDG.E R6, desc[UR36][R2.64] ;  /* 0x0000002402067981 */ /* 0x0090a2000c1e1900 */
[----:B----4-:R-:W-:-:S04]  /*10640*/  IMAD R16, R14, R7, R16 ;  /* 0x000000070e107224 */ /* 0x010fc800078e0210 */
[----:B------:R-:W-:Y:S02]  /*10650*/  IMAD.IADD R5, R5, 0x1, -R16 ;  /* 0x0000000105057824 */ /* 0x000fe400078e0a10 */
[----:B0-----:R-:W-:Y:S02]  /*10660*/  IMAD.MOV.U32 R2, RZ, RZ, RZ ;  /* 0x000000ffff027224 */ /* 0x001fe400078e00ff */
[----:B--2---:R-:W-:-:S05]  /*10670*/  IMAD R0, R4, R6, RZ ;  /* 0x0000000604007224 */ /* 0x004fca00078e02ff */
[----:B-1----:R-:W-:-:S04]  /*10680*/  IABS R8, R0 ;  /* 0x0000000000087213 */ /* 0x002fc80000000000 */
[----:B------:R-:W0:Y:S08]  /*10690*/  I2F.RP R9, R8 ;  /* 0x0000000800097306 */ /* 0x000e300000209400 */
[----:B0-----:R-:W0:Y:S02]  /*106a0*/  MUFU.RCP R9, R9 ;  /* 0x0000000900097308 */ /* 0x001e240000001000 */
[----:B0-----:R-:W-:Y:S01]  /*106b0*/  VIADD R10, R9, 0xffffffe ;  /* 0x0ffffffe090a7836 */ /* 0x001fe20000000000 */
[----:B------:R-:W-:-:S05]  /*106c0*/  IABS R9, R0 ;  /* 0x0000000000097213 */ /* 0x000fca0000000000 */
[----:B------:R-:W0:Y:S01]  /*106d0*/  F2I.FTZ.U32.TRUNC.NTZ R3, R10 ;  /* 0x0000000a00037305 */ /* 0x000e22000021f000 */
[----:B------:R-:W-:Y:S01]  /*106e0*/  IMAD.MOV R9, RZ, RZ, -R9 ;  /* 0x000000ffff097224 */ /* 0x000fe200078e0a09 */
[----:B0-----:R-:W-:-:S05]  /*106f0*/  IADD3 R11, RZ, -R3, RZ ;  /* 0x80000003ff0b7210 */ /* 0x001fca0007ffe0ff */
[----:B------:R-:W-:-:S04]  /*10700*/  IMAD R11, R11, R8, RZ ;  /* 0x000000080b0b7224 */ /* 0x000fc800078e02ff */
[----:B------:R-:W-:Y:S01]  /*10710*/  IMAD.HI.U32 R2, R3, R11, R2 ;  /* 0x0000000b03027227 */ /* 0x000fe200078e0002 */
[----:B------:R-:W-:-:S05]  /*10720*/  IABS R3, R5 ;  /* 0x0000000500037213 */ /* 0x000fca0000000000 */
[----:B------:R-:W-:-:S04]  /*10730*/  IMAD.HI.U32 R2, R2, R3, RZ ;  /* 0x0000000302027227 */ /* 0x000fc800078e00ff */
[----:B------:R-:W-:-:S05]  /*10740*/  IMAD R3, R2, R9, R3 ;  /* 0x0000000902037224 */ /* 0x000fca00078e0203 */
[----:B------:R-:W-:-:S13]  /*10750*/  ISETP.GT.U32.AND P1, PT, R8, R3, PT ;  /* 0x000000030800720c */ /* 0x000fda0003f24070 */
[----:B------:R-:W-:Y:S01]  /*10760*/  @!P1 IMAD.IADD R3, R3, 0x1, -R8 ;  /* 0x0000000103039824 */ /* 0x000fe200078e0a08 */
[----:B------:R-:W-:Y:S02]  /*10770*/  @!P1 IADD3 R2, R2, 0x1, RZ ;  /* 0x0000000102029810 */ /* 0x000fe40007ffe0ff */
[----:B------:R-:W-:Y:S02]  /*10780*/  ISETP.NE.AND P1, PT, R0, RZ, PT ;  /* 0x000000ff0000720c */ /* 0x000fe40003f25270 */
[----:B------:R-:W-:Y:S02]  /*10790*/  ISETP.GE.U32.AND P0, PT, R3, R8, PT ;  /* 0x000000080300720c */ /* 0x000fe40003f06070 */
[----:B------:R-:W-:-:S04]  /*107a0*/  LOP3.LUT R3, R5, R0, RZ, 0x3c, !PT ;  /* 0x0000000005037212 */ /* 0x000fc800078e3cff */
[----:B------:R-:W-:-:S07]  /*107b0*/  ISETP.GE.AND P2, PT, R3, RZ, PT ;  /* 0x000000ff0300720c */ /* 0x000fce0003f46270 */
[----:B------:R-:W-:-:S06]  /*107c0*/  @P0 VIADD R2, R2, 0x1 ;  /* 0x0000000102020836 */ /* 0x000fcc0000000000 */
[----:B------:R-:W-:Y:S01]  /*107d0*/  @!P2 IMAD.MOV R2, RZ, RZ, -R2 ;  /* 0x000000ffff02a224 */ /* 0x000fe200078e0a02 */
[----:B------:R-:W-:-:S05]  /*107e0*/  @!P1 LOP3.LUT R2, RZ, R0, RZ, 0x33, !PT ;  /* 0x00000000ff029212 */ /* 0x000fca00078e33ff */
[----:B------:R-:W-:Y:S01]  /*107f0*/  IMAD R8, R6, R2, RZ ;  /* 0x0000000206087224 */ /* 0x000fe200078e02ff */
[----:B------:R-:W-:-:S03]  /*10800*/  IADD3 R2, -R2, RZ, RZ ;  /* 0x000000ff02027210 */ /* 0x000fc60007ffe1ff */
[----:B------:R-:W-:Y:S02]  /*10810*/  IMAD.MOV R3, RZ, RZ, -R8 ;  /* 0x000000ffff037224 */ /* 0x000fe400078e0a08 */
[----:B------:R-:W-:Y:S02]  /*10820*/  IMAD R11, R0, R2, R5 ;  /* 0x00000002000b7224 */ /* 0x000fe400078e0205 */
[----:B------:R-:W-:Y:S01]  /*10830*/  IMAD.MOV.U32 R2, RZ, RZ, RZ ;  /* 0x000000ffff027224 */ /* 0x000fe200078e00ff */
[----:B------:R-:W-:-:S04]  /*10840*/  VIADDMNMX R6, R3, R7, R6, PT ;  /* 0x0000000703067246 */ /* 0x000fc80003800106 */
[----:B------:R-:W-:-:S04]  /*10850*/  IABS R7, R6 ;  /* 0x0000000600077213 */ /* 0x000fc80000000000 */
[----:B------:R-:W0:Y:S08]  /*10860*/  I2F.RP R9, R7 ;  /* 0x0000000700097306 */ /* 0x000e300000209400 */
[----:B0-----:R-:W0:Y:S02]  /*10870*/  MUFU.RCP R9, R9 ;  /* 0x0000000900097308 */ /* 0x001e240000001000 */
[----:B0-----:R-:W-:-:S06]  /*10880*/  VIADD R3, R9, 0xffffffe ;  /* 0x0ffffffe09037836 */ /* 0x001fcc0000000000 */
[----:B------:R-:W0:Y:S02]  /*10890*/  F2I.FTZ.U32.TRUNC.NTZ R3, R3 ;  /* 0x0000000300037305 */ /* 0x000e24000021f000 */
[----:B0-----:R-:W-:-:S04]  /*108a0*/  IMAD.MOV R0, RZ, RZ, -R3 ;  /* 0x000000ffff007224 */ /* 0x001fc800078e0a03 */
[----:B------:R-:W-:Y:S01]  /*108b0*/  IMAD R5, R0, R7, RZ ;  /* 0x0000000700057224 */ /* 0x000fe200078e02ff */
[----:B------:R-:W-:-:S03]  /*108c0*/  IABS R0, R6 ;  /* 0x0000000600007213 */ /* 0x000fc60000000000 */
[----:B------:R-:W-:Y:S01]  /*108d0*/  IMAD.HI.U32 R2, R3, R5, R2 ;  /* 0x0000000503027227 */ /* 0x000fe200078e0002 */
[----:B------:R-:W-:-:S03]  /*108e0*/  IABS R5, R11 ;  /* 0x0000000b00057213 */ /* 0x000fc60000000000 */
[----:B------:R-:W-:Y:S02]  /*108f0*/  IMAD.MOV R0, RZ, RZ, -R0 ;  /* 0x000000ffff007224 */ /* 0x000fe400078e0a00 */
[----:B------:R-:W-:-:S04]  /*10900*/  IMAD.HI.U32 R2, R2, R5, RZ ;  /* 0x0000000502027227 */ /* 0x000fc800078e00ff */
[----:B------:R-:W-:Y:S02]  /*10910*/  IMAD R0, R2, R0, R5 ;  /* 0x0000000002007224 */ /* 0x000fe400078e0205 */
[----:B------:R-:W-:-:S03]  /*10920*/  IMAD.IADD R3, R11, 0x1, R8 ;  /* 0x000000010b037824 */ /* 0x000fc600078e0208 */
        /* <DEDUP_REMOVED lines=9> */
[----:B------:R-:W-:Y:S01]  /*109c0*/  @!P1 LOP3.LUT R2, RZ, R6, RZ, 0x33, !PT ;  /* 0x00000006ff029212 */ /* 0x000fe200078e33ff */
[----:B------:R-:W-:-:S03]  /*109d0*/  IMAD.MOV R6, RZ, RZ, -R6 ;  /* 0x000000ffff067224 */ /* 0x000fc600078e0a06 */
[----:B------:R-:W-:Y:S01]  /*109e0*/  LOP3.LUT R17, RZ, R2, RZ, 0x33, !PT ;  /* 0x00000002ff117212 */ /* 0x000fe200078e33ff */
[----:B------:R-:W-:-:S03]  /*109f0*/  IMAD R18, R2, R6, R3 ;  /* 0x0000000602127224 */ /* 0x000fc600078e0203 */
[----:B------:R-:W-:Y:S01]  /*10a00*/  IADD3 R17, R4, R17, RZ ;  /* 0x0000001104117210 */ /* 0x000fe20007ffe0ff */
[----:B------:R-:W-:Y:S06]  /*10a10*/  BRA `(.L_x_2545) ;  /* 0x00000000001c7947 */ /* 0x000fec0003800000 */
.L_x_2537:
[----:B------:R-:W-:Y:S01]  /*10a20*/  UMOV UR4, URZ ;  /* 0x0000003f00047c82 */ /* 0x000fe20008000000 */
[----:B------:R-:W-:Y:S01]  /*10a30*/  UMOV UR5, URZ ;  /* 0x0000003f00057c82 */ /* 0x000fe20008000000 */
[----:B------:R-:W-:Y:S01]  /*10a40*/  ULDC UR6, c[0x0][0xc3c] ;  /* 0x00030f0000067ab9 */ /* 0x000fe20000000800 */
[----:B------:R-:W-:Y:S02]  /*10a50*/  IMAD.MOV.U32 R16, RZ, RZ, R5 ;  /* 0x000000ffff107224 */ /* 0x000fe400078e0005 */
[----:B------:R-:W-:Y:S02]  /*10a60*/  IMAD.U32 R17, RZ, RZ, UR4 ;  /* 0x00000004ff117e24 */ /* 0x000fe4000f8e00ff */
[----:B------:R-:W-:Y:S02]  /*10a70*/  IMAD.U32 R18, RZ, RZ, UR5 ;  /* 0x00000005ff127e24 */ /* 0x000fe4000f8e00ff */
[----:B------:R-:W-:-:S07]  /*10a80*/  IMAD.U32 R19, RZ, RZ, UR6 ;  /* 0x00000006ff137e24 */ /* 0x000fce000f8e00ff */
.L_x_2545:
[----:B------:R-:W1:Y:S01]  /*10a90*/  S2R R0, SR_TID.X ;  /* 0x0000000000007919 */ /* 0x000e620000002100 */
        /* <DEDUP_REMOVED lines=9> */
.L_x_2534:
[----:B------:R-:W-:Y:S02]  /*10b30*/  ULDC UR4, c[0x0][0xc3c] ;  /* 0x00030f0000047ab9 */ /* 0x000fe40000000800 */
[----:B-1----:R-:W-:-:S13]  /*10b40*/  ISETP.GE.AND P0, PT, R19, UR4, PT ;  /* 0x0000000413007c0c */ /* 0x002fda000bf06270 */
[----:B------:R-:W-:Y:S05]  /*10b50*/  @!P0 BRA `(.L_x_2546) ;  /* 0xffffffb400d88947 */ /* 0x000fea000383ffff */
[----:B------:R-:W-:Y:S05]  /*10b60*/  BSYNC B8 ;  /* 0x0000000000087941 */ /* 0x000fea0003800000 */
.L_x_2483:
[----:B-1----:R-:W3:Y:S01]  /*10b70*/  LDL.LU R0, [R1+0x18] ;  /* 0x0000180001007983 */ /* 0x002ee20000300800 */
[----:B------:R-:W-:Y:S01]  /*10b80*/  BSSY B0, `(.L_x_2547) ;  /* 0x000000b000007945 */ /* 0x000fe20003800000 */
[----:B------:R-:W1:Y:S01]  /*10b90*/  S2R R5, SR_CgaCtaId ;  /* 0x0000000000057919 */ /* 0x000e620000008800 */
[----:B---3--:R-:W-:-:S04]  /*10ba0*/  IADD3 R0, R0, 0x1, RZ ;  /* 0x0000000100007810 */ /* 0x008fc80007ffe0ff */
        /* <DEDUP_REMOVED lines=8> */
.L_x_2666:
[----:B------:R-:W-:Y:S05]  /*10c30*/  BSYNC B0 ;  /* 0x0000000000007941 */ /* 0x000fea0003800000 */
.L_x_2547:
[----:B------:R-:W-:-:S03]  /*10c40*/  UMOV UR4, 0xffffffff ;  /* 0xffffffff00047882 */ /* 0x000fc60000000000 */
[----:B------:R-:W-:Y:S05]  /*10c50*/  BRA.DIV UR4, `(.L_x_2549) ;  /* 0x0000003a04bc7947 */ /* 0x000fea000b800000 */
[----:B-1----:R-:W1:Y:S02]  /*10c60*/  S2R R0, SR_TID.X ;  /* 0x0000000000007919 */ /* 0x002e640000002100 */
[----:B-1----:R-:W-:-:S04]  /*10c70*/  SHF.R.U32.HI R0, RZ, 0x5, R0 ;  /* 0x00000005ff007819 */ /* 0x002fc80000011600 */
[----:B------:R-:W-:-:S05]  /*10c80*/  LOP3.LUT R0, R0, 0x3, RZ, 0xc0, !PT ;  /* 0x0000000300007812 */ /* 0x000fca00078ec0ff */
[----:B------:R1:W3:Y:S02]  /*10c90*/  SHFL.IDX PT, R14, R0, RZ, 0x1f ;  /* 0x00001fff000e7589 */ /* 0x0002e400000e0000 */
.L_x_2669:
[----:B---3--:R-:W-:Y:S01]  /*10ca0*/  ISETP.NE.AND P0, PT, R14, RZ, PT ;  /* 0x000000ff0e00720c */ /* 0x008fe20003f05270 */
[----:B------:R-:W-:-:S12]  /*10cb0*/  BSSY B0, `(.L_x_2550) ;  /* 0x0000024000007945 */ /* 0x000fd80003800000 */
[----:B------:R-:W-:Y:S05]  /*10cc0*/  @P0 BRA `(.L_x_2551) ;  /* 0x0000000000880947 */ /* 0x000fea0003800000 */
[----:B------:R-:W-:-:S03]  /*10cd0*/  UMOV UR4, 0xffffffff ;  /* 0xffffffff00047882 */ /* 0x000fc60000000000 */
[----:B------:R-:W-:Y:S05]  /*10ce0*/  BRA.DIV UR4, `(.L_x_2552) ;  /* 0x0000003a04cc7947 */ /* 0x000fea000b800000 */
[----:B------:R-:W-:-:S13]  /*10cf0*/  ELECT P6, URZ, PT ;  /* 0x00000000003f782f */ /* 0x000fda00038c0000 */
.L_x_2672:
[----:B------:R-:W-:Y:S05]  /*10d00*/  @!P6 BRA `(.L_x_2551) ;  /* 0x000000000078e947 */ /* 0x000fea0003800000 */
[----:B------:R-:W-:-:S06]  /*10d10*/  ULOP3.LUT UR4, UR60, 0x2, URZ, 0xfc, !UPT ;  /* 0x000000023c047892 */ /* 0x000fcc000f8efc3f */
[----:B-1----:R-:W-:-:S05]  /*10d20*/  IMAD.U32 R0, RZ, RZ, UR4 ;  /* 0x00000004ff007e24 */ /* 0x002fca000f8e00ff */
[----:B------:R-:W-:-:S13]  /*10d30*/  ISETP.NE.AND P0, PT, R0, 0x3, PT ;  /* 0x000000030000780c */ /* 0x000fda0003f05270 */
[----:B------:R-:W-:Y:S05]  /*10d40*/  @!P0 BRA `(.L_x_2553) ;  /* 0x0000000000048947 */ /* 0x000fea0003800000 */
[----:B------:R-:W-:Y:S01]  /*10d50*/  BPT.TRAP 0x1 ;  /* 0x000000040000795c */ /* 0x000fe20000300000 */
.L_x_2553:
[C---:B------:R-:W-:Y:S01]  /*10d60*/  IMAD R5, R27.reuse, 0x8, R4 ;  /* 0x000000081b057824 */ /* 0x040fe200078e0204 */
[----:B------:R-:W-:Y:S01]  /*10d70*/  SHF.L.U32 R0, R28, 0x1f, RZ ;  /* 0x0000001f1c007819 */ /* 0x000fe200000006ff */
[----:B------:R-:W-:-:S03]  /*10d80*/  VIADD R27, R27, 0x1 ;  /* 0x000000011b1b7836 */ /* 0x000fc60000000000 */
[----:B------:R-:W1:Y:S02]  /*10d90*/  SYNCS.PHASECHK.TRANS64.TRYWAIT P1, [R5+URZ+0x2a840], R0 ;  /* 0x02a84000050075a7 */ /* 0x000e64000802017f */
[----:B------:R-:W-:-:S04]  /*10da0*/  ISETP.NE.AND P2, PT, R27, 0x2, PT ;  /* 0x000000021b00780c */ /* 0x000fc80003f45270 */
[----:B------:R-:W-:Y:S01]  /*10db0*/  SEL R3, RZ, 0x1, P2 ;  /* 0x00000001ff037807 */ /* 0x000fe20001000000 */
[----:B-1----:R-:W-:Y:S08]  /*10dc0*/  @!P1 BRA `(.L_x_2554) ;  /* 0x0000003800b49947 */ /* 0x002ff00003800000 */
.L_x_2673:
[----:B------:R-:W-:Y:S02]  /*10dd0*/  SEL R27, R27, RZ, P2 ;  /* 0x000000ff1b1b7207 */ /* 0x000fe40001000000 */
[----:B------:R-:W-:Y:S01]  /*10de0*/  LOP3.LUT R2, R28, R3, RZ, 0x3c, !PT ;  /* 0x000000031c027212 */ /* 0x000fe200078e3cff */
[----:B------:R-:W-:Y:S06]  /*10df0*/  @!P0 BRA `(.L_x_2555) ;  /* 0x0000000000048947 */ /* 0x000fec0003800000 */
[----:B------:R-:W-:Y:S01]  /*10e00*/  BPT.TRAP 0x1 ;  /* 0x000000040000795c */ /* 0x000fe20000300000 */
.L_x_2555:
[----:B------:R-:W-:Y:S02]  /*10e10*/  LEA R27, R27, R4, 0x3 ;  /* 0x000000041b1b7211 */ /* 0x000fe400078e18ff */
[----:B------:R-:W-:-:S04]  /*10e20*/  SHF.L.U32 R2, R2, 0x1f, RZ ;  /* 0x0000001f02027819 */ /* 0x000fc800000006ff */
[----:B------:R-:W3:Y:S02]  /*10e30*/  SYNCS.PHASECHK.TRANS64.TRYWAIT P1, [R27+URZ+0x2a840], R2 ;  /* 0x02a840021b0075a7 */ /* 0x000ee4000802017f */
[----:B---3--:R-:W-:Y:S05]  /*10e40*/  @!P1 BRA `(.L_x_2556) ;  /* 0x0000003800a89947 */ /* 0x008fea0003800000 */
.L_x_2674:
[----:B------:R-:W-:Y:S05]  /*10e50*/  @!P0 BRA `(.L_x_2557) ;  /* 0x0000000000048947 */ /* 0x000fea0003800000 */
[----:B------:R-:W-:Y:S01]  /*10e60*/  BPT.TRAP 0x1 ;  /* 0x000000040000795c */ /* 0x000fe20000300000 */
.L_x_2557:
[----:B------:R-:W4:Y:S02]  /*10e70*/  SYNCS.PHASECHK.TRANS64.TRYWAIT P1, [R5+URZ+0x2a860], R0 ;  /* 0x02a86000050075a7 */ /* 0x000f24000802017f */
[----:B----4-:R-:W-:Y:S05]  /*10e80*/  @!P1 BRA `(.L_x_2558) ;  /* 0x0000003800ac9947 */ /* 0x010fea0003800000 */
.L_x_2675:
[----:B------:R-:W-:Y:S05]  /*10e90*/  @!P0 BRA `(.L_x_2559) ;  /* 0x0000000000048947 */ /* 0x000fea0003800000 */
[----:B------:R-:W-:Y:S01]  /*10ea0*/  BPT.TRAP 0x1 ;  /* 0x000000040000795c */ /* 0x000fe20000300000 */
.L_x_2559:
[----:B------:R0:W0:Y:S02]  /*10eb0*/  SYNCS.PHASECHK.TRANS64.TRYWAIT P0, [R27+URZ+0x2a860], R2 ;  /* 0x02a860021b0075a7 */ /* 0x000024000800017f */
[----:B0-----:R-:W-:Y:S05]  /*10ec0*/  @!P0 NANOSLEEP.SYNCS 0x989680 ;  /* 0x009896800000895d */ /* 0x001fea0003900000 */
[----:B------:R-:W0:Y:S02]  /*10ed0*/  @!P0 SYNCS.PHASECHK.TRANS64 P0, [R27+URZ+0x2a860], R2 ;  /* 0x02a860021b0085a7 */ /* 0x000e24000800007f */
[----:B0-----:R-:W-:Y:S05]  /*10ee0*/  @!P0 BRA `(.L_x_2559) ;  /* 0xfffffffc00f08947 */ /* 0x001fea000383ffff */
.L_x_2551:
[----:B------:R-:W-:Y:S05]  /*10ef0*/  BSYNC B0 ;  /* 0x0000000000007941 */ /* 0x000fea0003800000 */
.L_x_2550:
[----:B------:R-:W-:Y:S05]  /*10f00*/  EXIT ;  /* 0x000000000000794d */ /* 0x000fea0003800000 */
.L_x_2419:
[----:B0-----:R-:W-:-:S04]  /*10f10*/  IMAD.U32 R3, RZ, RZ, UR40 ;  /* 0x00000028ff037e24 */ /* 0x001fc8000f8e00ff */
[----:B------:R0:W1:Y:S03]  /*10f20*/  SYNCS.PHASECHK.TRANS64.TRYWAIT P1, [R3+URZ+0x2a800], R0 ;  /* 0x02a80000030075a7 */ /* 0x000066000802017f */
[----:B-1----:R-:W-:Y:S05]  /*10f30*/  @!P1 NANOSLEEP.SYNCS 0x989680 ;  /* 0x009896800000995d */ /* 0x002fea0003900000 */
[----:B------:R-:W1:Y:S02]  /*10f40*/  @!P1 SYNCS.PHASECHK.TRANS64 P1, [R3+URZ+0x2a800], R0 ;  /* 0x02a80000030095a7 */ /* 0x000e64000802007f */
[----:B-1----:R-:W-:Y:S05]  /*10f50*/  @!P1 BRA `(.L_x_2419) ;  /* 0xfffffffc00ec9947 */ /* 0x002fea000383ffff */
[----:B------:R-:W-:Y:S05]  /*10f60*/  BRA `(.L_x_2560) ;  /* 0xffffff0400bc7947 */ /* 0x000fea000383ffff */
.L_x_2423:
[----:B-1----:R1:W2:Y:S02]  /*10f70*/  SYNCS.PHASECHK.TRANS64.TRYWAIT P1, [R0+URZ+0x2a830], R3 ;  /* 0x02a83003000075a7 */ /* 0x0022a4000802017f */
[----:B--2---:R-:W-:Y:S05]  /*10f80*/  @!P1 NANOSLEEP.SYNCS 0x989680 ;  /* 0x009896800000995d */ /* 0x004fea0003900000 */
[----:B------:R-:W2:Y:S02]  /*10f90*/  @!P1 SYNCS.PHASECHK.TRANS64 P1, [R0+URZ+0x2a830], R3 ;  /* 0x02a83003000095a7 */ /* 0x000ea4000802007f */
[----:B--2---:R-:W-:Y:S05]  /*10fa0*/  @!P1 BRA `(.L_x_2423) ;  /* 0xfffffffc00f09947 */ /* 0x004fea000383ffff */
[----:B------:R-:W-:Y:S05]  /*10fb0*/  BRA `(.L_x_2422) ;  /* 0xffffff0400d87947 */ /* 0x000fea000383ffff */
.L_x_2429:
[----:B-1----:R-:W-:-:S04]  /*10fc0*/  IMAD.U32 R10, RZ, RZ, UR7 ;  /* 0x00000007ff0a7e24 */ /* 0x002fc8000f8e00ff */
[----:B------:R1:W2:Y:S03]  /*10fd0*/  SYNCS.PHASECHK.TRANS64.TRYWAIT P1, [R10+URZ+0x2a830], R9 ;  /* 0x02a830090a0075a7 */ /* 0x0002a6000802017f */
[----:B--2---:R-:W-:Y:S05]  /*10fe0*/  @!P1 NANOSLEEP.SYNCS 0x989680 ;  /* 0x009896800000995d */ /* 0x004fea0003900000 */
[----:B------:R-:W2:Y:S02]  /*10ff0*/  @!P1 SYNCS.PHASECHK.TRANS64 P1, [R10+URZ+0x2a830], R9 ;  /* 0x02a830090a0095a7 */ /* 0x000ea4000802007f */
[----:B--2---:R-:W-:Y:S05]  /*11000*/  @!P1 BRA `(.L_x_2429) ;  /* 0xfffffffc00ec9947 */ /* 0x004fea000383ffff */
[----:B------:R-:W-:Y:S05]  /*11010*/  BRA `(.L_x_2428) ;  /* 0xffffff2c00507947 */ /* 0x000fea000383ffff */
.L_x_2433:
[----:B01----:R-:W-:-:S04]  /*11020*/  IMAD.U32 R9, RZ, RZ, UR10 ;  /* 0x0000000aff097e24 */ /* 0x003fc8000f8e00ff */
[----:B------:R0:W1:Y:S03]  /*11030*/  SYNCS.PHASECHK.TRANS64.TRYWAIT P1, [R9+URZ+0x2a850], R0 ;  /* 0x02a85000090075a7 */ /* 0x000066000802017f */
[----:B-1----:R-:W-:Y:S05]  /*11040*/  @!P1 NANOSLEEP.SYNCS 0x989680 ;  /* 0x009896800000995d */ /* 0x002fea0003900000 */
[----:B------:R-:W1:Y:S02]  /*11050*/  @!P1 SYNCS.PHASECHK.TRANS64 P1, [R9+URZ+0x2a850], R0 ;  /* 0x02a85000090095a7 */ /* 0x000e64000802007f */
[----:B-1----:R-:W-:Y:S05]  /*11060*/  @!P1 BRA `(.L_x_2433) ;  /* 0xfffffffc00ec9947 */ /* 0x002fea000383ffff */
[----:B------:R-:W-:Y:S05]  /*11070*/  BRA `(.L_x_2432) ;  /* 0xffffff3400987947 */ /* 0x000fea000383ffff */
.L_x_2441:
[----:B-1----:R-:W-:-:S04]  /*11080*/  IMAD.U32 R10, RZ, RZ, UR7 ;  /* 0x00000007ff0a7e24 */ /* 0x002fc8000f8e00ff */
[----:B------:R1:W2:Y:S03]  /*11090*/  SYNCS.PHASECHK.TRANS64.TRYWAIT P1, [R10+URZ+0x2a830], R9 ;  /* 0x02a830090a0075a7 */ /* 0x0002a6000802017f */
[----:B--2---:R-:W-:Y:S05]  /*110a0*/  @!P1 NANOSLEEP.SYNCS 0x989680 ;  /* 0x009896800000995d */ /* 0x004fea0003900000 */
[----:B------:R-:W2:Y:S02]  /*110b0*/  @!P1 SYNCS.PHASECHK.TRANS64 P1, [R10+URZ+0x2a830], R9 ;  /* 0x02a830090a0095a7 */ /* 0x000ea4000802007f */
[----:B--2---:R-:W-:Y:S05]  /*110c0*/  @!P1 BRA `(.L_x_2441) ;  /* 0xfffffffc00ec9947 */ /* 0x004fea000383ffff */
[----:B------:R-:W-:Y:S05]  /*110d0*/  BRA `(.L_x_2440) ;  /* 0xffffff5400a87947 */ /* 0x000fea000383ffff */
.L_x_2445:
[----:B01----:R-:W-:-:S04]  /*110e0*/  MOV R9, UR7 ;  /* 0x0000000700097c02 */ /* 0x003fc80008000f00 */
[----:B------:R0:W1:Y:S03]  /*110f0*/  SYNCS.PHASECHK.TRANS64.TRYWAIT P1, [R9+URZ+0x2a850], R0 ;  /* 0x02a85000090075a7 */ /* 0x000066000802017f */
[----:B-1----:R-:W-:Y:S05]  /*11100*/  @!P1 NANOSLEEP.SYNCS 0x989680 ;  /* 0x009896800000995d */ /* 0x002fea0003900000 */
[----:B------:R-:W1:Y:S02]  /*11110*/  @!P1 SYNCS.PHASECHK.TRANS64 P1, [R9+URZ+0x2a850], R0 ;  /* 0x02a85000090095a7 */ /* 0x000e64000802007f */
[----:B-1----:R-:W-:Y:S05]  /*11120*/  @!P1 BRA `(.L_x_2445) ;  /* 0xfffffffc00ec9947 */ /* 0x002fea000383ffff */
[----:B------:R-:W-:Y:S05]  /*11130*/  BRA `(.L_x_2444) ;  /* 0xffffff5c00f07947 */ /* 0x000fea000383ffff */
.L_x_2452:
[----:B-1----:R-:W-:-:S04]  /*11140*/  IMAD.U32 R3, RZ, RZ, UR5 ;  /* 0x00000005ff037e24 */ /* 0x002fc8000f8e00ff */
[----:B------:R1:W2:Y:S03]  /*11150*/  SYNCS.PHASECHK.TRANS64.TRYWAIT P1, [R3+URZ+0x2a850], R0 ;  /* 0x02a85000030075a7 */ /* 0x0002a6000802017f */
[----:B--2---:R-:W-:Y:S05]  /*11160*/  @!P1 NANOSLEEP.SYNCS 0x989680 ;  /* 0x009896800000995d */ /* 0x004fea0003900000 */
[----:B------:R-:W2:Y:S02]  /*11170*/  @!P1 SYNCS.PHASECHK.TRANS64 P1, [R3+URZ+0x2a850], R0 ;  /* 0x02a85000030095a7 */ /* 0x000ea4000802007f */
[----:B--2---:R-:W-:Y:S05]  /*11180*/  @!P1 BRA `(.L_x_2452) ;  /* 0xfffffffc00ec9947 */ /* 0x004fea000383ffff */
[----:B------:R-:W-:Y:S05]  /*11190*/  BRA `(.L_x_2451) ;  /* 0xffffff7c00047947 */ /* 0x000fea000383ffff */
.L_x_2495:
[----:B------:R-:W-:Y:S01]  /*111a0*/  SHF.R.U32.HI R9, RZ, 0x5, R21 ;  /* 0x00000005ff097819 */ /* 0x000fe20000011615 */
[----:B------:R-:W-:Y:S01]  /*111b0*/  BSSY B0, `(.L_x_2561) ;  /* 0x0000009000007945 */ /* 0x000fe20003800000 */
[----:B------:R-:W-:Y:S01]  /*111c0*/  IMAD.MOV.U32 R12, RZ, RZ, RZ ;  /* 0x000000ffff0c7224 */ /* 0x000fe200078e00ff */
[----:B------:R-:W-:Y:S01]  /*111d0*/  MOV R15, 0xffffffff ;  /* 0xffffffff000f7802 */ /* 0x000fe20000000f00 */
[----:B------:R-:W-:Y:S01]  /*111e0*/  IMAD.MOV.U32 R11, RZ, RZ, 0x1f ;  /* 0x0000001fff0b7424 */ /* 0x000fe200078e00ff */
[----:B------:R-:W-:-:S05]  /*111f0*/  LOP3.LUT R9, R9, 0x3, RZ, 0xc0, !PT ;  /* 0x0000000309097812 */ /* 0x000fca00078ec0ff */
[----:B------:R-:W-:-:S07]  /*11200*/  IMAD.MOV.U32 R13, RZ, RZ, R9 ;  /* 0x000000ffff0d7224 */ /* 0x000fce00078e0009 */
[----:B-----5:R-:W-:Y:S05]  /*11210*/  WARPSYNC.COLLECTIVE R15, `(.L_x_2562) ;  /* 0x000000000f087348 */ /* 0x020fea0003c00000 */
[----:B------:R0:W1:Y:S02]  /*11220*/  SHFL.IDX P6, R14, R13, R12, R11 ;  /* 0x0000000c0d0e7389 */ /* 0x00006400000c000b */
[----:B01---5:R-:W-:Y:S01]  /*11230*/  ENDCOLLECTIVE ;  /* 0x000000000000791b */ /* 0x023fe20003800000 */
.L_x_2562:
[----:B------:R-:W-:Y:S05]  /*11240*/  BSYNC B0 ;  /* 0x0000000000007941 */ /* 0x000fea0003800000 */
.L_x_2561:
[----:B------:R-:W-:Y:S05]  /*11250*/  BRA `(.L_x_2563) ;  /* 0xffffffbc00b87947 */ /* 0x000fea000383ffff */
.L_x_2498:
[----:B0-----:R0:W1:Y:S02]  /*11260*/  SYNCS.PHASECHK.TRANS64.TRYWAIT P0, [R7+URZ+0x2a840], R2 ;  /* 0x02a84002070075a7 */ /* 0x001064000800017f */
[----:B-1----:R-:W-:Y:S05]  /*11270*/  @!P0 NANOSLEEP.SYNCS 0x989680 ;  /* 0x009896800000895d */ /* 0x002fea0003900000 */
[----:B------:R-:W1:Y:S02]  /*11280*/  @!P0 SYNCS.PHASECHK.TRANS64 P0, [R7+URZ+0x2a840], R2 ;  /* 0x02a84002070085a7 */ /* 0x000e64000800007f */
[----:B-1----:R-:W-:Y:S05]  /*11290*/  @!P0 BRA `(.L_x_2498) ;  /* 0xfffffffc00f08947 */ /* 0x002fea000383ffff */
[----:B------:R-:W-:Y:S05]  /*112a0*/  BRA `(.L_x_2564) ;  /* 0xffffffc0002c7947 */ /* 0x000fea000383ffff */
.L_x_2499:
        /* <DEDUP_REMOVED lines=8> */
.L_x_2566:
[----:B------:R-:W-:Y:S05]  /*11330*/  BSYNC B0 ;  /* 0x0000000000007941 */ /* 0x000fea0003800000 */
.L_x_2565:
[----:B------:R-:W-:Y:S01]  /*11340*/  IMAD.MOV.U32 R13, RZ, RZ, R4 ;  /* 0x000000ffff0d7224 */ /* 0x000fe200078e0004 */
[----:B------:R-:W-:Y:S01]  /*11350*/  MOV R2, R14 ;  /* 0x0000000e00027202 */ /* 0x000fe20000000f00 */
[----:B------:R-:W-:Y:S02]  /*11360*/  IMAD.MOV.U32 R12, RZ, RZ, RZ ;  /* 0x000000ffff0c7224 */ /* 0x000fe400078e00ff */
[----:B------:R-:W-:Y:S02]  /*11370*/  IMAD.MOV.U32 R11, RZ, RZ, 0x181f ;  /* 0x0000181fff0b7424 */ /* 0x000fe400078e00ff */
[----:B------:R-:W-:Y:S02]  /*11380*/  IMAD.MOV.U32 R15, RZ, RZ, -0x1 ;  /* 0xffffffffff0f7424 */ /* 0x000fe400078e00ff */
[----:B------:R-:W-:-:S07]  /*11390*/  @P0 IMAD R8, R5, 0x2, R22 ;  /* 0x0000000205080824 */ /* 0x000fce00078e0216 */
[----:B------:R-:W-:Y:S05]  /*113a0*/  WARPSYNC.COLLECTIVE R15, `(.L_x_2567) ;  /* 0x000000000f087348 */ /* 0x000fea0003c00000 */
[----:B------:R0:W1:Y:S02]  /*113b0*/  SHFL.IDX P6, R14, R13, R12, R11 ;  /* 0x0000000c0d0e7389 */ /* 0x00006400000c000b */
[----:B01----:R-:W-:Y:S01]  /*113c0*/  ENDCOLLECTIVE ;  /* 0x000000000000791b */ /* 0x003fe20003800000 */
.L_x_2567:
[----:B------:R-:W-:Y:S02]  /*113d0*/  IMAD.MOV.U32 R13, RZ, RZ, R0 ;  /* 0x000000ffff0d7224 */ /* 0x000fe400078e0000 */
[----:B------:R-:W-:Y:S01]  /*113e0*/  IMAD.MOV.U32 R12, RZ, RZ, 0x1 ;  /* 0x00000001ff0c7424 */ /* 0x000fe200078e00ff */
[----:B------:R-:W-:-:S07]  /*113f0*/  MOV R3, R14 ;  /* 0x0000000e00037202 */ /* 0x000fce0000000f00 */
[----:B------:R-:W-:Y:S05]  /*11400*/  WARPSYNC.COLLECTIVE R15, `(.L_x_2568) ;  /* 0x000000000f087348 */ /* 0x000fea0003c00000 */
[----:B------:R0:W1:Y:S02]  /*11410*/  SHFL.IDX P6, R14, R13, R12, R11 ;  /* 0x0000000c0d0e7389 */ /* 0x00006400000c000b */
[----:B01----:R-:W-:Y:S01]  /*11420*/  ENDCOLLECTIVE ;  /* 0x000000000000791b */ /* 0x003fe20003800000 */
.L_x_2568:
        /* <DEDUP_REMOVED lines=13> */
[----:B0-----:R-:W-:Y:S01]  /*11500*/  MOV R2, R14 ;  /* 0x0000000e00027202 */ /* 0x001fe20000000f00 */
[----:B------:R-:W-:-:S07]  /*11510*/  @P1 IMAD R8, R5, 0x2, R22 ;  /* 0x0000000205081824 */ /* 0x000fce00078e0216 */
[----:B------:R-:W-:Y:S05]  /*11520*/  WARPSYNC.COLLECTIVE R15, `(.L_x_2569) ;  /* 0x000000000f087348 */ /* 0x000fea0003c00000 */
[----:B------:R0:W1:Y:S02]  /*11530*/  SHFL.IDX P6, R14, R13, R12, R11 ;  /* 0x0000000c0d0e7389 */ /* 0x00006400000c000b */
[----:B01----:R-:W-:Y:S01]  /*11540*/  ENDCOLLECTIVE ;  /* 0x000000000000791b */ /* 0x003fe20003800000 */
.L_x_2569:
[----:B------:R-:W-:Y:S01]  /*11550*/  MOV R13, R0 ;  /* 0x00000000000d7202 */ /* 0x000fe20000000f00 */
[----:B------:R-:W-:Y:S02]  /*11560*/  IMAD.MOV.U32 R12, RZ, RZ, 0x2 ;  /* 0x00000002ff0c7424 */ /* 0x000fe400078e00ff */
[----:B------:R-:W-:-:S07]  /*11570*/  IMAD.MOV.U32 R3, RZ, RZ, R14 ;  /* 0x000000ffff037224 */ /* 0x000fce00078e000e */
[----:B------:R-:W-:Y:S05]  /*11580*/  WARPSYNC.COLLECTIVE R15, `(.L_x_2570) ;  /* 0x000000000f087348 */ /* 0x000fea0003c00000 */
[----:B------:R0:W1:Y:S02]  /*11590*/  SHFL.IDX P6, R14, R13, R12, R11 ;  /* 0x0000000c0d0e7389 */ /* 0x00006400000c000b */
[----:B01----:R-:W-:Y:S01]  /*115a0*/  ENDCOLLECTIVE ;  /* 0x000000000000791b */ /* 0x003fe20003800000 */
.L_x_2570:
        /* <DEDUP_REMOVED lines=17> */
.L_x_2571:
[----:B------:R-:W-:Y:S02]  /*116c0*/  @P1 IMAD R8, R5, 0x2, R22 ;  /* 0x0000000205081824 */ /* 0x000fe400078e0216 */
[----:B------:R-:W-:Y:S02]  /*116d0*/  IMAD.MOV.U32 R13, RZ, RZ, R0 ;  /* 0x000000ffff0d7224 */ /* 0x000fe400078e0000 */
[----:B------:R-:W-:Y:S02]  /*116e0*/  IMAD.MOV.U32 R12, RZ, RZ, 0x3 ;  /* 0x00000003ff0c7424 */ /* 0x000fe400078e00ff */
[----:B------:R-:W-:-:S07]  /*116f0*/  IMAD.MOV.U32 R3, RZ, RZ, R14 ;  /* 0x000000ffff037224 */ /* 0x000fce00078e000e */
[----:B------:R-:W-:Y:S05]  /*11700*/  WARPSYNC.COLLECTIVE R15, `(.L_x_2572) ;  /* 0x000000000f087348 */ /* 0x000fea0003c00000 */
[----:B------:R0:W1:Y:S02]  /*11710*/  SHFL.IDX P6, R14, R13, R12, R11 ;  /* 0x0000000c0d0e7389 */ /* 0x00006400000c000b */
[----:B01----:R-:W-:Y:S01]  /*11720*/  ENDCOLLECTIVE ;  /* 0x000000000000791b */ /* 0x003fe20003800000 */
.L_x_2572:
[----:B------:R-:W-:-:S04]  /*11730*/  @P1 LEA R3, P0, R9, R3, 0x1 ;  /* 0x0000000309031211 */ /* 0x000fc800078008ff */
[----:B------:R-:W-:-:S04]  /*11740*/  @P1 IADD3.X R2, RZ, R2, RZ, P0, !PT ;  /* 0x00000002ff021210 */ /* 0x000fc800007fe4ff */
        /* <DEDUP_REMOVED lines=15> */
.L_x_2573:
[----:B------:R-:W-:Y:S02]  /*11840*/  @P1 IMAD R8, R5, 0x2, R22 ;  /* 0x0000000205081824 */ /* 0x000fe400078e0216 */
[----:B------:R-:W-:Y:S01]  /*11850*/  IMAD.MOV.U32 R13, RZ, RZ, R0 ;  /* 0x000000ffff0d7224 */ /* 0x000fe200078e0000 */
[----:B------:R-:W-:Y:S01]  /*11860*/  MOV R12, 0x4 ;  /* 0x00000004000c7802 */ /* 0x000fe20000000f00 */
[----:B------:R-:W-:-:S07]  /*11870*/  IMAD.MOV.U32 R3, RZ, RZ, R14 ;  /* 0x000000ffff037224 */ /* 0x000fce00078e000e */
[----:B------:R-:W-:Y:S05]  /*11880*/  WARPSYNC.COLLECTIVE R15, `(.L_x_2574) ;  /* 0x000000000f087348 */ /* 0x000fea0003c00000 */
[----:B------:R0:W1:Y:S02]  /*11890*/  SHFL.IDX P6, R14, R13, R12, R11 ;  /* 0x0000000c0d0e7389 */ /* 0x00006400000c000b */
[----:B01----:R-:W-:Y:S01]  /*118a0*/  ENDCOLLECTIVE ;  /* 0x000000000000791b */ /* 0x003fe20003800000 */
.L_x_2574:
        /* <DEDUP_REMOVED lines=17> */
.L_x_2575:
[----:B------:R-:W-:Y:S01]  /*119c0*/  @P1 LEA R8, R5, R22, 0x1 ;  /* 0x0000001605081211 */ /* 0x000fe200078e08ff */
[----:B------:R-:W-:Y:S02]  /*119d0*/  IMAD.MOV.U32 R13, RZ, RZ, R0 ;  /* 0x000000ffff0d7224 */ /* 0x000fe400078e0000 */
[----:B------:R-:W-:Y:S02]  /*119e0*/  IMAD.MOV.U32 R12, RZ, RZ, 0x5 ;  /* 0x00000005ff0c7424 */ /* 0x000fe400078e00ff */
[----:B------:R-:W-:-:S07]  /*119f0*/  IMAD.MOV.U32 R3, RZ, RZ, R14 ;  /* 0x000000ffff037224 */ /* 0x000fce00078e000e */
[----:B------:R-:W-:Y:S05]  /*11a00*/  WARPSYNC.COLLECTIVE R15, `(.L_x_2576) ;  /* 0x000000000f087348 */ /* 0x000fea0003c00000 */
[----:B------:R0:W1:Y:S02]  /*11a10*/  SHFL.IDX P6, R14, R13, R12, R11 ;  /* 0x0000000c0d0e7389 */ /* 0x00006400000c000b */
[----:B01----:R-:W-:Y:S01]  /*11a20*/  ENDCOLLECTIVE ;  /* 0x000000000000791b */ /* 0x003fe20003800000 */
.L_x_2576:
        /* <DEDUP_REMOVED lines=10> */
.L_x_2577:
        /* <DEDUP_REMOVED lines=8> */
.L_x_2504:
[----:B------:R-:W-:Y:S01]  /*11b50*/  IMAD.MOV.U32 R13, RZ, RZ, R4 ;  /* 0x000000ffff0d7224 */ /* 0x000fe200078e0004 */
[----:B------:R-:W-:Y:S01]  /*11b60*/  MOV R15, 0xffffffff ;  /* 0xffffffff000f7802 */ /* 0x000fe20000000f00 */
[----:B------:R-:W-:Y:S02]  /*11b70*/  IMAD.MOV.U32 R12, RZ, RZ, RZ ;  /* 0x000000ffff0c7224 */ /* 0x000fe400078e00ff */
[----:B------:R-:W-:Y:S02]  /*11b80*/  IMAD.MOV.U32 R11, RZ, RZ, 0x181f ;  /* 0x0000181fff0b7424 */ /* 0x000fe400078e00ff */
[----:B-----5:R-:W-:Y:S02]  /*11b90*/  IMAD R5, R10, R6, RZ ;  /* 0x000000060a057224 */ /* 0x020fe400078e02ff */
[----:B------:R-:W-:-:S07]  /*11ba0*/  IMAD R17, R17, 0x80, R9 ;  /* 0x0000008011117824 */ /* 0x000fce00078e0209 */
[----:B------:R-:W-:Y:S05]  /*11bb0*/  WARPSYNC.COLLECTIVE R15, `(.L_x_2579) ;  /* 0x000000000f087348 */ /* 0x000fea0003c00000 */
[----:B------:R0:W1:Y:S02]  /*11bc0*/  SHFL.IDX P6, R14, R13, R12, R11 ;  /* 0x0000000c0d0e7389 */ /* 0x00006400000c000b */
[----:B01----:R-:W-:Y:S01]  /*11bd0*/  ENDCOLLECTIVE ;  /* 0x000000000000791b */ /* 0x003fe20003800000 */
.L_x_2579:
[C---:B------:R-:W-:Y:S01]  /*11be0*/  VIADD R6, R17.reuse, 0x10 ;  /* 0x0000001011067836 */ /* 0x040fe20000000000 */
[----:B------:R-:W-:Y:S01]  /*11bf0*/  ISETP.GE.AND P2, PT, R17, R5, PT ;  /* 0x000000051100720c */ /* 0x000fe20003f46270 */
[----:B------:R-:W-:Y:S02]  /*11c00*/  IMAD.MOV.U32 R13, RZ, RZ, R0 ;  /* 0x000000ffff0d7224 */ /* 0x000fe400078e0000 */
[----:B------:R-:W-:-:S10]  /*11c10*/  IMAD.MOV.U32 R2, RZ, RZ, R14 ;  /* 0x000000ffff027224 */ /* 0x000fd400078e000e */
[----:B------:R-:W-:Y:S05]  /*11c20*/  WARPSYNC.COLLECTIVE R15, `(.L_x_2580) ;  /* 0x000000000f087348 */ /* 0x000fea0003c00000 */
[----:B------:R0:W1:Y:S02]  /*11c30*/  SHFL.IDX P6, R14, R13, R12, R11 ;  /* 0x0000000c0d0e7389 */ /* 0x00006400000c000b */
[----:B01----:R-:W-:Y:S01]  /*11c40*/  ENDCOLLECTIVE ;  /* 0x000000000000791b */ /* 0x003fe20003800000 */
.L_x_2580:
[----:B------:R-:W-:Y:S01]  /*11c50*/  IMAD.MOV.U32 R13, RZ, RZ, R4 ;  /* 0x000000ffff0d7224 */ /* 0x000fe200078e0004 */
[----:B------:R-:W-:Y:S02]  /*11c60*/  MOV R12, 0x1 ;  /* 0x00000001000c7802 */ /* 0x000fe40000000f00 */
[----:B------:R-:W-:-:S04]  /*11c70*/  @!P2 LEA R14, P4, R8, R14, 0x1 ;  /* 0x0000000e080ea211 */ /* 0x000fc800078808ff */
[----:B------:R-:W-:Y:S01]  /*11c80*/  @!P2 IADD3.X R3, RZ, R2, RZ, P4, !PT ;  /* 0x00000002ff03a210 */ /* 0x000fe200027fe4ff */
[----:B------:R-:W-:-:S08]  /*11c90*/  @!P2 IMAD.MOV.U32 R2, RZ, RZ, R14 ;  /* 0x000000ffff02a224 */ /* 0x000fd000078e000e */
[----:B------:R-:W-:Y:S05]  /*11ca0*/  WARPSYNC.COLLECTIVE R15, `(.L_x_2581) ;  /* 0x000000000f087348 */ /* 0x000fea0003c00000 */
[----:B------:R0:W1:Y:S02]  /*11cb0*/  SHFL.IDX P6, R14, R13, R12, R11 ;  /* 0x0000000c0d0e7389 */ /* 0x00006400000c000b */
[----:B01----:R-:W-:Y:S01]  /*11cc0*/  ENDCOLLECTIVE ;  /* 0x000000000000791b */ /* 0x003fe20003800000 */
.L_x_2581:
[----:B------:R-:W-:Y:S01]  /*11cd0*/  @!PT LDS RZ, [RZ] ;  /* 0x00000000fffff984 */ /* 0x000fe20000000800 */
[----:B------:R-:W-:Y:S01]  /*11ce0*/  @!PT LDS RZ, [RZ] ;  /* 0x00000000fffff984 */ /* 0x000fe20000000800 */
[----:B------:R-:W-:Y:S01]  /*11cf0*/  @!PT LDS RZ, [RZ] ;  /* 0x00000000fffff984 */ /* 0x000fe20000000800 */
[----:B------:R-:W-:Y:S04]  /*11d00*/  @!P2 LDGSTS.E.BYPASS.LTC128B.128 [R34+0xc400], desc[UR36][R2.64], !P3 ;  /* 0x0c4000000222afae */ /* 0x000fe8000d901d64 */
[----:B------:R-:W-:Y:S04]  /*11d10*/  @!P2 LDGSTS.E.BYPASS.LTC128B.128 [R34+0x10400], desc[UR36][R2.64+0x80], !P0 ;  /* 0x104000800222afae */ /* 0x000fe8000c101d64 */
[----:B------:R0:W-:Y:S01]  /*11d20*/  @!P2 LDGSTS.E.BYPASS.LTC128B.128 [R34+0x14400], desc[UR36][R2.64+0x100], !P1 ;  /* 0x144001000222afae */ /* 0x0001e2000c901d64 */
[----:B------:R-:W-:Y:S01]  /*11d30*/  ISETP.GE.AND P2, PT, R6, R5, PT ;  /* 0x000000050600720c */ /* 0x000fe20003f46270 */
[----:B------:R-:W-:-:S02]  /*11d40*/  IMAD.MOV.U32 R13, RZ, RZ, R0 ;  /* 0x000000ffff0d7224 */ /* 0x000fc400078e0000 */
[----:B------:R-:W-:Y:S02]  /*11d50*/  VIADD R6, R17, 0x20 ;  /* 0x0000002011067836 */ /* 0x000fe40000000000 */
[----:B0-----:R-:W-:-:S08]  /*11d60*/  IMAD.MOV.U32 R2, RZ, RZ, R14 ;  /* 0x000000ffff027224 */ /* 0x001fd000078e000e */
[----:B------:R-:W-:Y:S05]  /*11d70*/  WARPSYNC.COLLECTIVE R15, `(.L_x_2582) ;  /* 0x000000000f087348 */ /* 0x000fea0003c00000 */
[----:B------:R0:W1:Y:S02]  /*11d80*/  SHFL.IDX P6, R14, R13, R12, R11 ;  /* 0x0000000c0d0e7389 */ /* 0x00006400000c000b */
[----:B01----:R-:W-:Y:S01]  /*11d90*/  ENDCOLLECTIVE ;  /* 0x000000000000791b */ /* 0x003fe20003800000 */
.L_x_2582:
[----:B------:R-:W-:Y:S01]  /*11da0*/  IMAD.MOV.U32 R13, RZ, RZ, R4 ;  /* 0x000000ffff0d7224 */ /* 0x000fe200078e0004 */
[----:B------:R-:W-:Y:S02]  /*11db0*/  MOV R12, 0x2 ;  /* 0x00000002000c7802 */ /* 0x000fe40000000f00 */
[----:B------:R-:W-:-:S05]  /*11dc0*/  @!P2 LEA R14, P4, R8, R14, 0x1 ;  /* 0x0000000e080ea211 */ /* 0x000fca00078808ff */
[----:B------:R-:W-:Y:S01]  /*11dd0*/  @!P2 IMAD.X R7, RZ, RZ, R2, P4 ;  /* 0x000000ffff07a224 */ /* 0x000fe200020e0602 */
[----:B------:R-:W-:-:S07]  /*11de0*/  @!P2 MOV R2, R14 ;  /* 0x0000000e0002a202 */ /* 0x000fce0000000f00 */
[----:B------:R-:W-:Y:S05]  /*11df0*/  WARPSYNC.COLLECTIVE R15, `(.L_x_2583) ;  /* 0x000000000f087348 */ /* 0x000fea0003c00000 */
[----:B------:R0:W1:Y:S02]  /*11e00*/  SHFL.IDX P6, R14, R13, R12, R11 ;  /* 0x0000000c0d0e7389 */ /* 0x00006400000c000b */
[----:B01----:R-:W-:Y:S01]  /*11e10*/  ENDCOLLECTIVE ;  /* 0x000000000000791b */ /* 0x003fe20003800000 */
.L_x_2583:
[----:B------:R-:W-:-:S05]  /*11e20*/  @!P2 IMAD.MOV.U32 R3, RZ, RZ, R7 ;  /* 0x000000ffff03a224 */ /* 0x000fca00078e0007 */
[----:B------:R-:W-:Y:S01]  /*11e30*/  @!PT LDS RZ, [RZ] ;  /* 0x00000000fffff984 */ /* 0x000fe20000000800 */
[----:B------:R-:W-:Y:S01]  /*11e40*/  @!PT LDS RZ, [RZ] ;  /* 0x00000000fffff984 */ /* 0x000fe20000000800 */
[----:B------:R-:W-:Y:S01]  /*11e50*/  @!PT LDS RZ, [RZ] ;  /* 0x00000000fffff984 */ /* 0x000fe20000000800 */
[----:B------:R-:W-:Y:S04]  /*11e60*/  @!P2 LDGSTS.E.BYPASS.LTC128B.128 [R34+0xcc00], desc[UR36][R2.64], !P3 ;  /* 0x0cc000000222afae */ /* 0x000fe8000d901d64 */
[----:B------:R-:W-:Y:S01]  /*11e70*/  @!P2 LDGSTS.E.BYPASS.LTC128B.128 [R34+0x10c00], desc[UR36][R2.64+0x80], !P0 ;  /* 0x10c000800222afae */ /* 0x000fe2000c101d64 */
[----:B------:R-:W-:-:S03]  /*11e80*/  IMAD.MOV.U32 R13, RZ, RZ, R0 ;  /* 0x000000ffff0d7224 */ /* 0x000fc600078e0000 */
[----:B------:R0:W-:Y:S01]  /*11e90*/  @!P2 LDGSTS.E.BYPASS.LTC128B.128 [R34+0x14c00], desc[UR36][R2.64+0x100], !P1 ;  /* 0x14c001000222afae */ /* 0x0001e2000c901d64 */
[----:B------:R-:W-:Y:S01]  /*11ea0*/  ISETP.GE.AND P2, PT, R6, R5, PT ;  /* 0x000000050600720c */ /* 0x000fe20003f46270 */
[----:B------:R-:W-:Y:S02]  /*11eb0*/  VIADD R6, R17, 0x30 ;  /* 0x0000003011067836 */ /* 0x000fe40000000000 */
[----:B0-----:R-:W-:-:S10]  /*11ec0*/  IMAD.MOV.U32 R2, RZ, RZ, R14 ;  /* 0x000000ffff027224 */ /* 0x001fd400078e000e */
[----:B------:R-:W-:Y:S05]  /*11ed0*/  WARPSYNC.COLLECTIVE R15, `(.L_x_2584) ;  /* 0x000000000f087348 */ /* 0x000fea0003c00000 */
[----:B------:R0:W1:Y:S02]  /*11ee0*/  SHFL.IDX P6, R14, R13, R12, R11 ;  /* 0x0000000c0d0e7389 */ /* 0x00006400000c000b */
[----:B01----:R-:W-:Y:S01]  /*11ef0*/  ENDCOLLECTIVE ;  /* 0x000000000000791b */ /* 0x003fe20003800000 */
.L_x_2584:
        /* <DEDUP_REMOVED lines=8> */
.L_x_2585:
        /* <DEDUP_REMOVED lines=14> */
.L_x_2586:
        /* <DEDUP_REMOVED lines=8> */
.L_x_2587:
        /* <DEDUP_REMOVED lines=14> */
.L_x_2588:
        /* <DEDUP_REMOVED lines=8> */
.L_x_2589:
        /* <DEDUP_REMOVED lines=14> */
.L_x_2590:
        /* <DEDUP_REMOVED lines=8> */
.L_x_2591:
        /* <DEDUP_REMOVED lines=9> */
[----:B0-----:R-:W-:-:S12]  /*12430*/  IMAD.MOV.U32 R2, RZ, RZ, R14 ;  /* 0x000000ffff027224 */ /* 0x001fd800078e000e */
[----:B------:R-:W-:Y:S05]  /*12440*/  WARPSYNC.COLLECTIVE R15, `(.L_x_2592) ;  /* 0x000000000f087348 */ /* 0x000fea0003c00000 */
[----:B------:R0:W1:Y:S02]  /*12450*/  SHFL.IDX P6, R14, R13, R12, R11 ;  /* 0x0000000c0d0e7389 */ /* 0x00006400000c000b */
[----:B01----:R-:W-:Y:S01]  /*12460*/  ENDCOLLECTIVE ;  /* 0x000000000000791b */ /* 0x003fe20003800000 */
.L_x_2592:
[----:B------:R-:W-:Y:S02]  /*12470*/  IMAD.MOV.U32 R13, RZ, RZ, R4 ;  /* 0x000000ffff0d7224 */ /* 0x000fe400078e0004 */
[----:B------:R-:W-:Y:S01]  /*12480*/  IMAD.MOV.U32 R12, RZ, RZ, 0x7 ;  /* 0x00000007ff0c7424 */ /* 0x000fe200078e00ff */
[----:B------:R-:W-:-:S05]  /*12490*/  @!P2 LEA R14, P4, R8, R14, 0x1 ;  /* 0x0000000e080ea211 */ /* 0x000fca00078808ff */
[----:B------:R-:W-:Y:S01]  /*124a0*/  @!P2 IMAD.X R7, RZ, RZ, R2, P4 ;  /* 0x000000ffff07a224 */ /* 0x000fe200020e0602 */
[----:B------:R-:W-:-:S07]  /*124b0*/  @!P2 MOV R2, R14 ;  /* 0x0000000e0002a202 */ /* 0x000fce0000000f00 */
[----:B------:R-:W-:Y:S05]  /*124c0*/  WARPSYNC.COLLECTIVE R15, `(.L_x_2593) ;  /* 0x000000000f087348 */ /* 0x000fea0003c00000 */
[----:B------:R0:W1:Y:S02]  /*124d0*/  SHFL.IDX P6, R14, R13, R12, R11 ;  /* 0x0000000c0d0e7389 */ /* 0x00006400000c000b */
[----:B01----:R-:W-:Y:S01]  /*124e0*/  ENDCOLLECTIVE ;  /* 0x000000000000791b */ /* 0x003fe20003800000 */
.L_x_2593:
        /* <DEDUP_REMOVED lines=8> */
[----:B------:R-:W-:-:S07]  /*12570*/  MOV R4, R14 ;  /* 0x0000000e00047202 */ /* 0x000fce0000000f00 */
[----:B0-----:R-:W-:Y:S05]  /*12580*/  WARPSYNC.COLLECTIVE R15, `(.L_x_2594) ;  /* 0x000000000f087348 */ /* 0x001fea0003c00000 */
[----:B------:R1:W2:Y:S02]  /*12590*/  SHFL.IDX P6, R14, R13, R12, R11 ;  /* 0x0000000c0d0e7389 */ /* 0x0002a400000c000b */
[----:B012---:R-:W-:Y:S01]  /*125a0*/  ENDCOLLECTIVE ;  /* 0x000000000000791b */ /* 0x007fe20003800000 */
.L_x_2594:
[----:B------:R-:W-:Y:S05]  /*125b0*/  BRA `(.L_x_2595) ;  /* 0xffffffc0000c7947 */ /* 0x000fea000383ffff */
.L_x_2509:
[----:B0-----:R0:W1:Y:S02]  /*125c0*/  SYNCS.PHASECHK.TRANS64.TRYWAIT P0, [R22+URZ+0x2a820], R3 ;  /* 0x02a82003160075a7 */ /* 0x001064000800017f */
[----:B-1----:R-:W-:Y:S05]  /*125d0*/  @!P0 NANOSLEEP.SYNCS 0x989680 ;  /* 0x009896800000895d */ /* 0x002fea0003900000 */
[----:B------:R-:W1:Y:S02]  /*125e0*/  @!P0 SYNCS.PHASECHK.TRANS64 P0, [R22+URZ+0x2a820], R3 ;  /* 0x02a82003160085a7 */ /* 0x000e64000800007f */
[----:B-1----:R-:W-:Y:S05]  /*125f0*/  @!P0 BRA `(.L_x_2509) ;  /* 0xfffffffc00f08947 */ /* 0x002fea000383ffff */
[----:B------:R-:W-:Y:S05]  /*12600*/  BRA `(.L_x_2596) ;  /* 0xffffffc0007c7947 */ /* 0x000fea000383ffff */
.L_x_2514:
[----:B0-----:R0:W1:Y:S02]  /*12610*/  SYNCS.PHASECHK.TRANS64.TRYWAIT P0, [R6+URZ+0x2a840], R3 ;  /* 0x02a84003060075a7 */ /* 0x001064000800017f */
[----:B-1----:R-:W-:Y:S05]  /*12620*/  @!P0 NANOSLEEP.SYNCS 0x989680 ;  /* 0x009896800000895d */ /* 0x002fea0003900000 */
[----:B------:R-:W1:Y:S02]  /*12630*/  @!P0 SYNCS.PHASECHK.TRANS64 P0, [R6+URZ+0x2a840], R3 ;  /* 0x02a84003060085a7 */ /* 0x000e64000800007f */
[----:B-1----:R-:W-:Y:S05]  /*12640*/  @!P0 BRA `(.L_x_2514) ;  /* 0xfffffffc00f08947 */ /* 0x002fea000383ffff */
[----:B------:R-:W-:Y:S05]  /*12650*/  BRA `(.L_x_2597) ;  /* 0xffffffc4004c7947 */ /* 0x000fea000383ffff */
.L_x_2515:
[----:B------:R-:W-:Y:S01]  /*12660*/  BSSY B1, `(.L_x_2598) ;  /* 0x0000008000017945 */ /* 0x000fe20003800000 */
[----:B------:R-:W-:Y:S01]  /*12670*/  IMAD.MOV.U32 R13, RZ, RZ, R5 ;  /* 0x000000ffff0d7224 */ /* 0x000fe200078e0005 */
[----:B------:R-:W-:Y:S01]  /*12680*/  MOV R11, 0x181f ;  /* 0x0000181f000b7802 */ /* 0x000fe20000000f00 */
[----:B------:R-:W-:Y:S02]  /*12690*/  IMAD.MOV.U32 R12, RZ, RZ, RZ ;  /* 0x000000ffff0c7224 */ /* 0x000fe400078e00ff */
[----:B------:R-:W-:-:S07]  /*126a0*/  IMAD.MOV.U32 R15, RZ, RZ, -0x1 ;  /* 0xffffffffff0f7424 */ /* 0x000fce00078e00ff */
[----:B--2---:R-:W-:Y:S05]  /*126b0*/  WARPSYNC.COLLECTIVE R15, `(.L_x_2599) ;  /* 0x000000000f087348 */ /* 0x004fea0003c00000 */
[----:B--2---:R0:W1:Y:S02]  /*126c0*/  SHFL.IDX P6, R14, R13, R12, R11 ;  /* 0x0000000c0d0e7389 */ /* 0x00406400000c000b */
[----:B01----:R-:W-:Y:S01]  /*126d0*/  ENDCOLLECTIVE ;  /* 0x000000000000791b */ /* 0x003fe20003800000 */
.L_x_2599:
[----:B------:R-:W-:Y:S05]  /*126e0*/  BSYNC B1 ;  /* 0x0000000000017941 */ /* 0x000fea0003800000 */
.L_x_2598:
[----:B------:R-:W0:Y:S01]  /*126f0*/  S2R R35, SR_TID.X ;  /* 0x0000000000237919 */ /* 0x000e220000002100 */
[----:B------:R-:W-:Y:S01]  /*12700*/  IMAD.MOV.U32 R13, RZ, RZ, R9 ;  /* 0x000000ffff0d7224 */ /* 0x000fe200078e0009 */
[----:B------:R-:W-:Y:S01]  /*12710*/  MOV R12, RZ ;  /* 0x000000ff000c7202 */ /* 0x000fe20000000f00 */
[----:B------:R-:W-:Y:S02]  /*12720*/  IMAD.MOV.U32 R11, RZ, RZ, 0x181f ;  /* 0x0000181fff0b7424 */ /* 0x000fe400078e00ff */
[----:B------:R-:W-:Y:S02]  /*12730*/  IMAD.MOV.U32 R15, RZ, RZ, -0x1 ;  /* 0xffffffffff0f7424 */ /* 0x000fe400078e00ff */
[----:B------:R-:W-:Y:S02]  /*12740*/  IMAD.MOV.U32 R3, RZ, RZ, R14 ;  /* 0x000000ffff037224 */ /* 0x000fe400078e000e */
[----:B------:R-:W-:-:S07]  /*12750*/  IMAD R4, R4, 0x2, R22 ;  /* 0x0000000204047824 */ /* 0x000fce00078e0216 */
[----:B0-----:R-:W-:Y:S05]  /*12760*/  WARPSYNC.COLLECTIVE R15, `(.L_x_2600) ;  /* 0x000000000f087348 */ /* 0x001fea0003c00000 */
[----:B------:R1:W2:Y:S02]  /*12770*/  SHFL.IDX P6, R14, R13, R12, R11 ;  /* 0x0000000c0d0e7389 */ /* 0x0002a400000c000b */
[----:B012---:R-:W-:Y:S01]  /*12780*/  ENDCOLLECTIVE ;  /* 0x000000000000791b */ /* 0x007fe20003800000 */
.L_x_2600:
[----:B------:R-:W-:Y:S01]  /*12790*/  MOV R13, R5 ;  /* 0x00000005000d7202 */ /* 0x000fe20000000f00 */
[----:B------:R-:W-:Y:S02]  /*127a0*/  IMAD.MOV.U32 R12, RZ, RZ, 0x1 ;  /* 0x00000001ff0c7424 */ /* 0x000fe400078e00ff */
[----:B------:R-:W-:Y:S01]  /*127b0*/  IMAD.SHL.U32 R35, R35, 0x8, RZ ;  /* 0x0000000823237824 */ /* 0x000fe200078e00ff */
[----:B------:R-:W-:-:S07]  /*127c0*/  MOV R2, R14 ;  /* 0x0000000e00027202 */ /* 0x000fce0000000f00 */
[----:B------:R-:W-:Y:S05]  /*127d0*/  WARPSYNC.COLLECTIVE R15, `(.L_x_2601) ;  /* 0x000000000f087348 */ /* 0x000fea0003c00000 */
[----:B------:R0:W1:Y:S02]  /*127e0*/  SHFL.IDX P6, R14, R13, R12, R11 ;  /* 0x0000000c0d0e7389 */ /* 0x00006400000c000b */
[----:B01----:R-:W-:Y:S01]  /*127f0*/  ENDCOLLECTIVE ;  /* 0x000000000000791b */ /* 0x003fe20003800000 */
.L_x_2601:
[----:B------:R-:W-:-:S05]  /*12800*/  LOP3.LUT R35, R35, 0x38, RZ, 0xc0, !PT ;  /* 0x0000003823237812 */ /* 0x000fca00078ec0ff */
[----:B------:R-:W-:-:S05]  /*12810*/  IMAD.SHL.U32 R0, R35, 0x2, RZ ;  /* 0x0000000223007824 */ /* 0x000fca00078e00ff */
[----:B------:R-:W-:Y:S01]  /*12820*/  IADD3 R2, P0, R2, R0, RZ ;  /* 0x0000000002027210 */ /* 0x000fe20007f1e0ff */
[----:B------:R-:W-:-:S04]  /*12830*/  IMAD.MOV.U32 R13, RZ, RZ, R9 ;  /* 0x000000ffff0d7224 */ /* 0x000fc800078e0009 */
[----:B------:R-:W-:-:S05]  /*12840*/  IMAD.X R3, RZ, RZ, R3, P0 ;  /* 0x000000ffff037224 */ /* 0x000fca00000e0603 */
        /* <DEDUP_REMOVED lines=10> */
.L_x_2602:
[----:B------:R-:W-:Y:S02]  /*128f0*/  IMAD.MOV.U32 R13, RZ, RZ, R5 ;  /* 0x000000ffff0d7224 */ /* 0x000fe400078e0005 */
[----:B------:R-:W-:Y:S01]  /*12900*/  IMAD.MOV.U32 R12, RZ, RZ, 0x2 ;  /* 0x00000002ff0c7424 */ /* 0x000fe200078e00ff */
[----:B------:R-:W-:-:S07]  /*12910*/  MOV R2, R14 ;  /* 0x0000000e00027202 */ /* 0x000fce0000000f00 */
[----:B------:R-:W-:Y:S05]  /*12920*/  WARPSYNC.COLLECTIVE R15, `(.L_x_2603) ;  /* 0x000000000f087348 */ /* 0x000fea0003c00000 */
[----:B------:R0:W1:Y:S02]  /*12930*/  SHFL.IDX P6, R14, R13, R12, R11 ;  /* 0x0000000c0d0e7389 */ /* 0x00006400000c000b */
[----:B01----:R-:W-:Y:S01]  /*12940*/  ENDCOLLECTIVE ;  /* 0x000000000000791b */ /* 0x003fe20003800000 */
.L_x_2603:
        /* <DEDUP_REMOVED lines=9> */
[----:B------:R-:W-:-:S07]  /*129e0*/  MOV R35, R14 ;  /* 0x0000000e00237202 */ /* 0x000fce0000000f00 */
[----:B0-----:R-:W-:Y:S05]  /*129f0*/  WARPSYNC.COLLECTIVE R15, `(.L_x_2604) ;  /* 0x000000000f087348 */ /* 0x001fea0003c00000 */
[----:B------:R1:W2:Y:S02]  /*12a00*/  SHFL.IDX P6, R14, R13, R12, R11 ;  /* 0x0000000c0d0e7389 */ /* 0x0002a400000c000b */
[----:B012---:R-:W-:Y:S01]  /*12a10*/  ENDCOLLECTIVE ;  /* 0x000000000000791b */ /* 0x007fe20003800000 */
.L_x_2604:
[----:B------:R-:W-:Y:S01]  /*12a20*/  MOV R13, R5 ;  /* 0x00000005000d7202 */ /* 0x000fe20000000f00 */
[----:B------:R-:W-:Y:S02]  /*12a30*/  IMAD.MOV.U32 R12, RZ, RZ, 0x3 ;  /* 0x00000003ff0c7424 */ /* 0x000fe400078e00ff */
[----:B------:R-:W-:-:S07]  /*12a40*/  IMAD.MOV.U32 R2, RZ, RZ, R14 ;  /* 0x000000ffff027224 */ /* 0x000fce00078e000e */
[----:B------:R-:W-:Y:S05]  /*12a50*/  WARPSYNC.COLLECTIVE R15, `(.L_x_2605) ;  /* 0x000000000f087348 */ /* 0x000fea0003c00000 */
[----:B------:R0:W1:Y:S02]  /*12a60*/  SHFL.IDX P6, R14, R13, R12, R11 ;  /* 0x0000000c0d0e7389 */ /* 0x00006400000c000b */
[----:B01----:R-:W-:Y:S01]  /*12a70*/  ENDCOLLECTIVE ;  /* 0x000000000000791b */ /* 0x003fe20003800000 */
.L_x_2605:
        /* <DEDUP_REMOVED lines=13> */
.L_x_2606:
[----:B------:R-:W-:Y:S02]  /*12b50*/  IMAD.MOV.U32 R13, RZ, RZ, R5 ;  /* 0x000000ffff0d7224 */ /* 0x000fe400078e0005 */
[----:B------:R-:W-:Y:S01]  /*12b60*/  IMAD.MOV.U32 R12, RZ, RZ, 0x4 ;  /* 0x00000004ff0c7424 */ /* 0x000fe200078e00ff */
[----:B------:R-:W-:-:S07]  /*12b70*/  MOV R2, R14 ;  /* 0x0000000e00027202 */ /* 0x000fce0000000f00 */
[----:B------:R-:W-:Y:S05]  /*12b80*/  WARPSYNC.COLLECTIVE R15, `(.L_x_2607) ;  /* 0x000000000f087348 */ /* 0x000fea0003c00000 */
[----:B------:R0:W1:Y:S02]  /*12b90*/  SHFL.IDX P6, R14, R13, R12, R11 ;  /* 0x0000000c0d0e7389 */ /* 0x00006400000c000b */
[----:B01----:R-:W-:Y:S01]  /*12ba0*/  ENDCOLLECTIVE ;  /* 0x000000000000791b */ /* 0x003fe20003800000 */
.L_x_2607:
        /* <DEDUP_REMOVED lines=13> */
.L_x_2608:
[----:B------:R-:W-:Y:S01]  /*12c80*/  MOV R13, R5 ;  /* 0x00000005000d7202 */ /* 0x000fe20000000f00 */
[----:B------:R-:W-:Y:S02]  /*12c90*/  IMAD.MOV.U32 R12, RZ, RZ, 0x5 ;  /* 0x00000005ff0c7424 */ /* 0x000fe400078e00ff */
[----:B------:R-:W-:-:S07]  /*12ca0*/  IMAD.MOV.U32 R2, RZ, RZ, R14 ;  /* 0x000000ffff027224 */ /* 0x000fce00078e000e */
[----:B------:R-:W-:Y:S05]  /*12cb0*/  WARPSYNC.COLLECTIVE R15, `(.L_x_2609) ;  /* 0x000000000f087348 */ /* 0x000fea0003c00000 */
[----:B------:R0:W1:Y:S02]  /*12cc0*/  SHFL.IDX P6, R14, R13, R12, R11 ;  /* 0x0000000c0d0e7389 */ /* 0x00006400000c000b */
[----:B01----:R-:W-:Y:S01]  /*12cd0*/  ENDCOLLECTIVE ;  /* 0x000000000000791b */ /* 0x003fe20003800000 */
.L_x_2609:
        /* <DEDUP_REMOVED lines=13> */
.L_x_2610:
[----:B------:R-:W-:Y:S01]  /*12db0*/  MOV R2, R14 ;  /* 0x0000000e00027202 */ /* 0x000fe20000000f00 */
[----:B------:R-:W-:Y:S06]  /*12dc0*/  BRA `(.L_x_2611) ;  /* 0xffffffc000847947 */ /* 0x000fec000383ffff */
.L_x_2520:
[----:B---3--:R3:W4:Y:S02]  /*12dd0*/  SYNCS.PHASECHK.TRANS64.TRYWAIT P0, [R4+URZ+0x2a860], R2 ;  /* 0x02a86002040075a7 */ /* 0x008724000800017f */
[----:B----4-:R-:W-:Y:S05]  /*12de0*/  @!P0 NANOSLEEP.SYNCS 0x989680 ;  /* 0x009896800000895d */ /* 0x010fea0003900000 */
[----:B------:R-:W4:Y:S02]  /*12df0*/  @!P0 SYNCS.PHASECHK.TRANS64 P0, [R4+URZ+0x2a860], R2 ;  /* 0x02a86002040085a7 */ /* 0x000f24000800007f */
[----:B----4-:R-:W-:Y:S05]  /*12e00*/  @!P0 BRA `(.L_x_2520) ;  /* 0xfffffffc00f08947 */ /* 0x010fea000383ffff */
[----:B------:R-:W-:Y:S05]  /*12e10*/  BRA `(.L_x_2612) ;  /* 0xffffffc000e47947 */ /* 0x000fea000383ffff */
.L_x_2521:
[----:B------:R-:W-:Y:S01]  /*12e20*/  BSSY B1, `(.L_x_2613) ;  /* 0x0000008000017945 */ /* 0x000fe20003800000 */
[----:B------:R-:W-:Y:S01]  /*12e30*/  IMAD.MOV.U32 R13, RZ, RZ, R24 ;  /* 0x000000ffff0d7224 */ /* 0x000fe200078e0018 */
[----:B------:R-:W-:Y:S01]  /*12e40*/  MOV R15, 0xffffffff ;  /* 0xffffffff000f7802 */ /* 0x000fe20000000f00 */
[----:B------:R-:W-:Y:S02]  /*12e50*/  IMAD.MOV.U32 R12, RZ, RZ, RZ ;  /* 0x000000ffff0c7224 */ /* 0x000fe400078e00ff */
[----:B------:R-:W-:-:S07]  /*12e60*/  IMAD.MOV.U32 R11, RZ, RZ, 0x181f ;  /* 0x0000181fff0b7424 */ /* 0x000fce00078e00ff */
[----:B--23--:R-:W-:Y:S05]  /*12e70*/  WARPSYNC.COLLECTIVE R15, `(.L_x_2614) ;  /* 0x000000000f087348 */ /* 0x00cfea0003c00000 */
[----:B--2---:R0:W1:Y:S02]  /*12e80*/  SHFL.IDX P6, R14, R13, R12, R11 ;  /* 0x0000000c0d0e7389 */ /* 0x00406400000c000b */
[----:B01-3--:R-:W-:Y:S01]  /*12e90*/  ENDCOLLECTIVE ;  /* 0x000000000000791b */ /* 0x00bfe20003800000 */
.L_x_2614:
[----:B------:R-:W-:Y:S05]  /*12ea0*/  BSYNC B1 ;  /* 0x0000000000017941 */ /* 0x000fea0003800000 */
.L_x_2613:
[----:B------:R-:W-:Y:S01]  /*12eb0*/  IMAD.MOV.U32 R13, RZ, RZ, R23 ;  /* 0x000000ffff0d7224 */ /* 0x000fe200078e0017 */
[----:B------:R-:W-:Y:S01]  /*12ec0*/  MOV R11, 0x181f ;  /* 0x0000181f000b7802 */ /* 0x000fe20000000f00 */
[----:B------:R-:W-:Y:S01]  /*12ed0*/  IMAD.MOV.U32 R12, RZ, RZ, RZ ;  /* 0x000000ffff0c7224 */ /* 0x000fe200078e00ff */
[----:B------:R-:W-:Y:S01]  /*12ee0*/  LEA R5, R5, R22, 0x1 ;  /* 0x0000001605057211 */ /* 0x000fe200078e08ff */
[----:B------:R-:W-:Y:S02]  /*12ef0*/  IMAD.MOV.U32 R15, RZ, RZ, -0x1 ;  /* 0xffffffffff0f7424 */ /* 0x000fe400078e00ff */
[----:B------:R-:W-:-:S07]  /*12f00*/  IMAD.MOV.U32 R3, RZ, RZ, R14 ;  /* 0x000000ffff037224 */ /* 0x000fce00078e000e */
[----:B------:R-:W-:Y:S05]  /*12f10*/  WARPSYNC.COLLECTIVE R15, `(.L_x_2615) ;  /* 0x000000000f087348 */ /* 0x000fea0003c00000 */
[----:B------:R0:W1:Y:S02]  /*12f20*/  SHFL.IDX P6, R14, R13, R12, R11 ;  /* 0x0000000c0d0e7389 */ /* 0x00006400000c000b */
[----:B01----:R-:W-:Y:S01]  /*12f30*/  ENDCOLLECTIVE ;  /* 0x000000000000791b */ /* 0x003fe20003800000 */
.L_x_2615:
[----:B------:R-:W-:Y:S02]  /*12f40*/  IMAD.MOV.U32 R13, RZ, RZ, R24 ;  /* 0x000000ffff0d7224 */ /* 0x000fe400078e0018 */
[----:B------:R-:W-:Y:S02]  /*12f50*/  IMAD.MOV.U32 R12, RZ, RZ, 0x1 ;  /* 0x00000001ff0c7424 */ /* 0x000fe400078e00ff */
[----:B------:R-:W-:-:S07]  /*12f60*/  IMAD.MOV.U32 R2, RZ, RZ, R14 ;  /* 0x000000ffff027224 */ /* 0x000fce00078e000e */
[----:B------:R-:W-:Y:S05]  /*12f70*/  WARPSYNC.COLLECTIVE R15, `(.L_x_2616) ;  /* 0x000000000f087348 */ /* 0x000fea0003c00000 */
[----:B------:R0:W1:Y:S02]  /*12f80*/  SHFL.IDX P6, R14, R13, R12, R11 ;  /* 0x0000000c0d0e7389 */ /* 0x00006400000c000b */
[----:B01----:R-:W-:Y:S01]  /*12f90*/  ENDCOLLECTIVE ;  /* 0x000000000000791b */ /* 0x003fe20003800000 */
.L_x_2616:
[----:B------:R-:W-:-:S05]  /*12fa0*/  IADD3 R2, P1, R2, R0, RZ ;  /* 0x0000000002027210 */ /* 0x000fca0007f3e0ff */
[----:B------:R-:W-:Y:S01]  /*12fb0*/  IMAD.X R3, RZ, RZ, R3, P1 ;  /* 0x000000ffff037224 */ /* 0x000fe200008e0603 */
[----:B------:R-:W-:-:S04]  /*12fc0*/  LOP3.LUT P1, RZ, R29, 0x1, RZ, 0xc0, !PT ;  /* 0x000000011dff7812 */ /* 0x000fc8000782c0ff */
[----:B------:R-:W-:Y:S02]  /*12fd0*/  ISETP.LT.OR P2, PT, R6, 0x1, !P1 ;  /* 0x000000010600780c */ /* 0x000fe40004f41670 */
[----:B------:R-:W-:-:S11]  /*12fe0*/  MOV R13, R23 ;  /* 0x00000017000d7202 */ /* 0x000fd60000000f00 */
        /* <DEDUP_REMOVED lines=10> */
.L_x_2617:
[----:B------:R-:W-:Y:S01]  /*13090*/  IMAD.MOV.U32 R13, RZ, RZ, R24 ;  /* 0x000000ffff0d7224 */ /* 0x000fe200078e0018 */
[----:B------:R-:W-:Y:S01]  /*130a0*/  MOV R12, 0x2 ;  /* 0x00000002000c7802 */ /* 0x000fe20000000f00 */
[----:B------:R-:W-:-:S07]  /*130b0*/  IMAD.MOV.U32 R2, RZ, RZ, R14 ;  /* 0x000000ffff027224 */ /* 0x000fce00078e000e */
[----:B------:R-:W-:Y:S05]  /*130c0*/  WARPSYNC.COLLECTIVE R15, `(.L_x_2618) ;  /* 0x000000000f087348 */ /* 0x000fea0003c00000 */
[----:B------:R0:W1:Y:S02]  /*130d0*/  SHFL.IDX P6, R14, R13, R12, R11 ;  /* 0x0000000c0d0e7389 */ /* 0x00006400000c000b */
[----:B01----:R-:W-:Y:S01]  /*130e0*/  ENDCOLLECTIVE ;  /* 0x000000000000791b */ /* 0x003fe20003800000 */
.L_x_2618:
        /* <DEDUP_REMOVED lines=14> */
.L_x_2619:
[----:B------:R-:W-:Y:S02]  /*131d0*/  IMAD.MOV.U32 R13, RZ, RZ, R24 ;  /* 0x000000ffff0d7224 */ /* 0x000fe400078e0018 */
[----:B------:R-:W-:Y:S02]  /*131e0*/  IMAD.MOV.U32 R12, RZ, RZ, 0x3 ;  /* 0x00000003ff0c7424 */ /* 0x000fe400078e00ff */
[----:B------:R-:W-:-:S07]  /*131f0*/  IMAD.MOV.U32 R2, RZ, RZ, R14 ;  /* 0x000000ffff027224 */ /* 0x000fce00078e000e */
[----:B------:R-:W-:Y:S05]  /*13200*/  WARPSYNC.COLLECTIVE R15, `(.L_x_2620) ;  /* 0x000000000f087348 */ /* 0x000fea0003c00000 */
[----:B------:R0:W1:Y:S02]  /*13210*/  SHFL.IDX P6, R14, R13, R12, R11 ;  /* 0x0000000c0d0e7389 */ /* 0x00006400000c000b */
[----:B01----:R-:W-:Y:S01]  /*13220*/  ENDCOLLECTIVE ;  /* 0x000000000000791b */ /* 0x003fe20003800000 */
.L_x_2620:
[----:B------:R-:W-:-:S04]  /*13230*/  IADD3 R2, P2, R2, R0, RZ ;  /* 0x0000000002027210 */ /* 0x000fc80007f5e0ff */
[----:B------:R-:W-:Y:S02]  /*13240*/  IADD3.X R3, RZ, R3, RZ, P2, !PT ;  /* 0x00000003ff037210 */ /* 0x000fe400017fe4ff */
        /* <DEDUP_REMOVED lines=12> */
.L_x_2621:
[----:B------:R-:W-:Y:S01]  /*13310*/  IMAD.MOV.U32 R13, RZ, RZ, R24 ;  /* 0x000000ffff0d7224 */ /* 0x000fe200078e0018 */
[----:B------:R-:W-:Y:S01]  /*13320*/  MOV R12, 0x4 ;  /* 0x00000004000c7802 */ /* 0x000fe20000000f00 */
[----:B------:R-:W-:-:S07]  /*13330*/  IMAD.MOV.U32 R2, RZ, RZ, R14 ;  /* 0x000000ffff027224 */ /* 0x000fce00078e000e */
[----:B------:R-:W-:Y:S05]  /*13340*/  WARPSYNC.COLLECTIVE R15, `(.L_x_2622) ;  /* 0x000000000f087348 */ /* 0x000fea0003c00000 */
[----:B------:R0:W1:Y:S02]  /*13350*/  SHFL.IDX P6, R14, R13, R12, R11 ;  /* 0x0000000c0d0e7389 */ /* 0x00006400000c000b */
[----:B01----:R-:W-:Y:S01]  /*13360*/  ENDCOLLECTIVE ;  /* 0x000000000000791b */ /* 0x003fe20003800000 */
.L_x_2622:
        /* <DEDUP_REMOVED lines=14> */
.L_x_2623:
[----:B------:R-:W-:Y:S02]  /*13450*/  IMAD.MOV.U32 R13, RZ, RZ, R24 ;  /* 0x000000ffff0d7224 */ /* 0x000fe400078e0018 */
[----:B------:R-:W-:Y:S02]  /*13460*/  IMAD.MOV.U32 R12, RZ, RZ, 0x5 ;  /* 0x00000005ff0c7424 */ /* 0x000fe400078e00ff */
[----:B------:R-:W-:-:S07]  /*13470*/  IMAD.MOV.U32 R2, RZ, RZ, R14 ;  /* 0x000000ffff027224 */ /* 0x000fce00078e000e */
[----:B------:R-:W-:Y:S05]  /*13480*/  WARPSYNC.COLLECTIVE R15, `(.L_x_2624) ;  /* 0x000000000f087348 */ /* 0x000fea0003c00000 */
[----:B------:R0:W1:Y:S02]  /*13490*/  SHFL.IDX P6, R14, R13, R12, R11 ;  /* 0x0000000c0d0e7389 */ /* 0x00006400000c000b */
[----:B01----:R-:W-:Y:S01]  /*134a0*/  ENDCOLLECTIVE ;  /* 0x000000000000791b */ /* 0x003fe20003800000 */
.L_x_2624:
[----:B------:R-:W-:-:S04]  /*134b0*/  IADD3 R2, P2, R2, R0, RZ ;  /* 0x0000000002027210 */ /* 0x000fc80007f5e0ff */
[----:B------:R-:W-:Y:S02]  /*134c0*/  IADD3.X R3, RZ, R3, RZ, P2, !PT ;  /* 0x00000003ff037210 */ /* 0x000fe400017fe4ff */
[----:B------:R-:W-:Y:S02]  /*134d0*/  ISETP.LT.OR P2, PT, R6, 0x41, !P1 ;  /* 0x000000410600780c */ /* 0x000fe40004f41670 */
[----:B------:R-:W-:-:S11]  /*134e0*/  MOV R13, R23 ;  /* 0x00000017000d7202 */ /* 0x000fd60000000f00 */
        /* <DEDUP_REMOVED lines=9> */
.L_x_2625:
[----:B------:R-:W-:Y:S01]  /*13580*/  @!PT LDS RZ, [RZ] ;  /* 0x00000000fffff984 */ /* 0x000fe20000000800 */
[----:B------:R-:W-:Y:S01]  /*13590*/  @!PT LDS RZ, [RZ] ;  /* 0x00000000fffff984 */ /* 0x000fe20000000800 */
[----:B------:R-:W-:Y:S01]  /*135a0*/  @!PT LDS RZ, [RZ] ;  /* 0x00000000fffff984 */ /* 0x000fe20000000800 */
[----:B------:R1:W-:Y:S01]  /*135b0*/  LDGSTS.E.BYPASS.LTC128B.128 [R5+0x5400], desc[UR36][R2.64+0x80], !P2 ;  /* 0x0540008002057fae */ /* 0x0003e2000d101d64 */
[----:B------:R-:W-:Y:S05]  /*135c0*/  BRA `(.L_x_2626) ;  /* 0xffffffbc00d07947 */ /* 0x000fea000383ffff */
.L_x_2529:
[----:B0-----:R0:W1:Y:S02]  /*135d0*/  SYNCS.PHASECHK.TRANS64.TRYWAIT P0, [R0+URZ+0x2a860], R3 ;  /* 0x02a86003000075a7 */ /* 0x001064000800017f */
[----:B-1----:R-:W-:Y:S05]  /*135e0*/  @!P0 NANOSLEEP.SYNCS 0x989680 ;  /* 0x009896800000895d */ /* 0x002fea0003900000 */
[----:B------:R-:W1:Y:S02]  /*135f0*/  @!P0 SYNCS.PHASECHK.TRANS64 P0, [R0+URZ+0x2a860], R3 ;  /* 0x02a86003000085a7 */ /* 0x000e64000800007f */
[----:B-1----:R-:W-:Y:S05]  /*13600*/  @!P0 BRA `(.L_x_2529) ;  /* 0xfffffffc00f08947 */ /* 0x002fea000383ffff */
[----:B------:R-:W-:Y:S05]  /*13610*/  BRA `(.L_x_2627) ;  /* 0xffffffc000f07947 */ /* 0x000fea000383ffff */
.L_x_2530:
[----:B------:R-:W-:Y:S01]  /*13620*/  BSSY B0, `(.L_x_2628) ;  /* 0x0000008000007945 */ /* 0x000fe20003800000 */
[----:B------:R-:W-:Y:S01]  /*13630*/  IMAD.MOV.U32 R13, RZ, RZ, R24 ;  /* 0x000000ffff0d7224 */ /* 0x000fe200078e0018 */
[----:B------:R-:W-:Y:S01]  /*13640*/  MOV R15, 0xffffffff ;  /* 0xffffffff000f7802 */ /* 0x000fe20000000f00 */
[----:B------:R-:W-:Y:S02]  /*13650*/  IMAD.MOV.U32 R12, RZ, RZ, RZ ;  /* 0x000000ffff0c7224 */ /* 0x000fe400078e00ff */
[----:B------:R-:W-:-:S07]  /*13660*/  IMAD.MOV.U32 R11, RZ, RZ, 0x181f ;  /* 0x0000181fff0b7424 */ /* 0x000fce00078e00ff */
[----:B0-2---:R-:W-:Y:S05]  /*13670*/  WARPSYNC.COLLECTIVE R15, `(.L_x_2629) ;  /* 0x000000000f087348 */ /* 0x005fea0003c00000 */
[----:B--2---:R1:W2:Y:S02]  /*13680*/  SHFL.IDX P6, R14, R13, R12, R11 ;  /* 0x0000000c0d0e7389 */ /* 0x0042a400000c000b */
[----:B012---:R-:W-:Y:S01]  /*13690*/  ENDCOLLECTIVE ;  /* 0x000000000000791b */ /* 0x007fe20003800000 */
.L_x_2629:
[----:B------:R-:W-:Y:S05]  /*136a0*/  BSYNC B0 ;  /* 0x0000000000007941 */ /* 0x000fea0003800000 */
.L_x_2628:
        /* <DEDUP_REMOVED lines=12> */
.L_x_2630:
        /* <DEDUP_REMOVED lines=12> */
.L_x_2631:
        /* <DEDUP_REMOVED lines=13> */
.L_x_2632:
[----:B------:R-:W-:Y:S01]  /*13900*/  IMAD.MOV.U32 R13, RZ, RZ, R24 ;  /* 0x000000ffff0d7224 */ /* 0x000fe200078e0018 */
[----:B------:R-:W-:Y:S02]  /*13910*/  MOV R12, 0x2 ;  /* 0x00000002000c7802 */ /* 0x000fe40000000f00 */
[----:B------:R-:W-:-:S13]  /*13920*/  IADD3 R2, P2, R14, R5, RZ ;  /* 0x000000050e027210 */ /* 0x000fda0007f5e0ff */
[----:B------:R-:W-:Y:S05]  /*13930*/  WARPSYNC.COLLECTIVE R15, `(.L_x_2633) ;  /* 0x000000000f087348 */ /* 0x000fea0003c00000 */
[----:B------:R0:W1:Y:S02]  /*13940*/  SHFL.IDX P6, R14, R13, R12, R11 ;  /* 0x0000000c0d0e7389 */ /* 0x00006400000c000b */
[----:B01----:R-:W-:Y:S01]  /*13950*/  ENDCOLLECTIVE ;  /* 0x000000000000791b */ /* 0x003fe20003800000 */
.L_x_2633:
        /* <DEDUP_REMOVED lines=13> */
.L_x_2634:
[----:B------:R-:W-:Y:S02]  /*13a30*/  IMAD.MOV.U32 R13, RZ, RZ, R24 ;  /* 0x000000ffff0d7224 */ /* 0x000fe400078e0018 */
[----:B------:R-:W-:Y:S02]  /*13a40*/  IMAD.MOV.U32 R12, RZ, RZ, 0x3 ;  /* 0x00000003ff0c7424 */ /* 0x000fe400078e00ff */
[----:B------:R-:W-:-:S07]  /*13a50*/  IMAD.MOV.U32 R10, RZ, RZ, R14 ;  /* 0x000000ffff0a7224 */ /* 0x000fce00078e000e */
[----:B------:R-:W-:Y:S05]  /*13a60*/  WARPSYNC.COLLECTIVE R15, `(.L_x_2635) ;  /* 0x000000000f087348 */ /* 0x000fea0003c00000 */
[----:B------:R0:W1:Y:S02]  /*13a70*/  SHFL.IDX P6, R14, R13, R12, R11 ;  /* 0x0000000c0d0e7389 */ /* 0x00006400000c000b */
[----:B01----:R-:W-:Y:S01]  /*13a80*/  ENDCOLLECTIVE ;  /* 0x000000000000791b */ /* 0x003fe20003800000 */
.L_x_2635:
        /* <DEDUP_REMOVED lines=14> */
.L_x_2636:
[----:B------:R-:W-:Y:S02]  /*13b70*/  IMAD.MOV.U32 R13, RZ, RZ, R24 ;  /* 0x000000ffff0d7224 */ /* 0x000fe400078e0018 */
[----:B------:R-:W-:Y:S01]  /*13b80*/  IMAD.MOV.U32 R12, RZ, RZ, 0x4 ;  /* 0x00000004ff0c7424 */ /* 0x000fe200078e00ff */
[----:B------:R-:W-:-:S13]  /*13b90*/  IADD3 R2, P2, R14, R5, RZ ;  /* 0x000000050e027210 */ /* 0x000fda0007f5e0ff */
[----:B------:R-:W-:Y:S05]  /*13ba0*/  WARPSYNC.COLLECTIVE R15, `(.L_x_2637) ;  /* 0x000000000f087348 */ /* 0x000fea0003c00000 */
[----:B------:R0:W1:Y:S02]  /*13bb0*/  SHFL.IDX P6, R14, R13, R12, R11 ;  /* 0x0000000c0d0e7389 */ /* 0x00006400000c000b */
[----:B01----:R-:W-:Y:S01]  /*13bc0*/  ENDCOLLECTIVE ;  /* 0x000000000000791b */ /* 0x003fe20003800000 */
.L_x_2637:
        /* <DEDUP_REMOVED lines=13> */
.L_x_2638:
[----:B------:R-:W-:Y:S01]  /*13ca0*/  MOV R13, R24 ;  /* 0x00000018000d7202 */ /* 0x000fe20000000f00 */
[----:B------:R-:W-:Y:S02]  /*13cb0*/  IMAD.MOV.U32 R12, RZ, RZ, 0x5 ;  /* 0x00000005ff0c7424 */ /* 0x000fe400078e00ff */
[----:B------:R-:W-:-:S07]  /*13cc0*/  IMAD.MOV.U32 R10, RZ, RZ, R14 ;  /* 0x000000ffff0a7224 */ /* 0x000fce00078e000e */
[----:B------:R-:W-:Y:S05]  /*13cd0*/  WARPSYNC.COLLECTIVE R15, `(.L_x_2639) ;  /* 0x000000000f087348 */ /* 0x000fea0003c00000 */
[----:B------:R0:W1:Y:S02]  /*13ce0*/  SHFL.IDX P6, R14, R13, R12, R11 ;  /* 0x0000000c0d0e7389 */ /* 0x00006400000c000b */
[----:B01----:R-:W-:Y:S01]  /*13cf0*/  ENDCOLLECTIVE ;  /* 0x000000000000791b */ /* 0x003fe20003800000 */
.L_x_2639:
        /* <DEDUP_REMOVED lines=12> */
.L_x_2640:
[----:B------:R-:W-:Y:S05]  /*13dc0*/  BRA `(.L_x_2641) ;  /* 0xffffffbc00ec7947 */ /* 0x000fea000383ffff */
.L_x_2535:
        /* <DEDUP_REMOVED lines=8> */
.L_x_2643:
[----:B------:R-:W-:Y:S05]  /*13e50*/  BSYNC B0 ;  /* 0x0000000000007941 */ /* 0x000fea0003800000 */
.L_x_2642:
        /* <DEDUP_REMOVED lines=9> */
.L_x_2644:
        /* <DEDUP_REMOVED lines=18> */
.L_x_2645:
[----:B------:R-:W-:Y:S01]  /*14010*/  IMAD.MOV.U32 R12, RZ, RZ, 0x2 ;  /* 0x00000002ff0c7424 */ /* 0x000fe200078e00ff */
[----:B------:R-:W-:-:S05]  /*14020*/  SEL R7, R14, RZ, P1 ;  /* 0x000000ff0e077207 */ /* 0x000fca0000800000 */
[----:B------:R-:W-:-:S05]  /*14030*/  IMAD.IADD R6, R4, 0x1, R7 ;  /* 0x0000000104067824 */ /* 0x000fca00078e0207 */
[----:B------:R-:W-:-:S07]  /*14040*/  MOV R13, R6 ;  /* 0x00000006000d7202 */ /* 0x000fce0000000f00 */
[----:B------:R-:W-:Y:S05]  /*14050*/  WARPSYNC.COLLECTIVE R15, `(.L_x_2646) ;  /* 0x000000000f087348 */ /* 0x000fea0003c00000 */
[----:B------:R0:W1:Y:S02]  /*14060*/  SHFL.UP P6, R14, R13, R12, R11 ;  /* 0x0400000c0d0e7389 */ /* 0x00006400000c000b */
[----:B01----:R-:W-:Y:S01]  /*14070*/  ENDCOLLECTIVE ;  /* 0x000000000000791b */ /* 0x003fe20003800000 */
.L_x_2646:
[----:B------:R-:W-:Y:S02]  /*14080*/  MOV R12, 0x4 ;  /* 0x00000004000c7802 */ /* 0x000fe40000000f00 */
[----:B------:R-:W-:-:S05]  /*14090*/  SEL R7, R14, RZ, P2 ;  /* 0x000000ff0e077207 */ /* 0x000fca0001000000 */
[----:B------:R-:W-:-:S04]  /*140a0*/  IMAD.IADD R7, R6, 0x1, R7 ;  /* 0x0000000106077824 */ /* 0x000fc800078e0207 */
[----:B------:R-:W-:-:S07]  /*140b0*/  IMAD.MOV.U32 R13, RZ, RZ, R7 ;  /* 0x000000ffff0d7224 */ /* 0x000fce00078e0007 */
[----:B------:R-:W-:Y:S05]  /*140c0*/  WARPSYNC.COLLECTIVE R15, `(.L_x_2647) ;  /* 0x000000000f087348 */ /* 0x000fea0003c00000 */
[----:B------:R0:W1:Y:S02]  /*140d0*/  SHFL.UP P6, R14, R13, R12, R11 ;  /* 0x0400000c0d0e7389 */ /* 0x00006400000c000b */
[----:B01----:R-:W-:Y:S01]  /*140e0*/  ENDCOLLECTIVE ;  /* 0x000000000000791b */ /* 0x003fe20003800000 */
.L_x_2647:
[----:B------:R-:W-:Y:S01]  /*140f0*/  IMAD.MOV.U32 R12, RZ, RZ, 0x8 ;  /* 0x00000008ff0c7424 */ /* 0x000fe200078e00ff */
[----:B------:R-:W-:-:S05]  /*14100*/  SEL R2, R14, RZ, P3 ;  /* 0x000000ff0e027207 */ /* 0x000fca0001800000 */
[----:B------:R-:W-:-:S04]  /*14110*/  IMAD.IADD R2, R7, 0x1, R2 ;  /* 0x0000000107027824 */ /* 0x000fc800078e0202 */
[----:B------:R-:W-:-:S07]  /*14120*/  IMAD.MOV.U32 R13, RZ, RZ, R2 ;  /* 0x000000ffff0d7224 */ /* 0x000fce00078e0002 */
[----:B------:R-:W-:Y:S05]  /*14130*/  WARPSYNC.COLLECTIVE R15, `(.L_x_2648) ;  /* 0x000000000f087348 */ /* 0x000fea0003c00000 */
[----:B------:R0:W1:Y:S02]  /*14140*/  SHFL.UP P6, R14, R13, R12, R11 ;  /* 0x0400000c0d0e7389 */ /* 0x00006400000c000b */
[----:B01----:R-:W-:Y:S01]  /*14150*/  ENDCOLLECTIVE ;  /* 0x000000000000791b */ /* 0x003fe20003800000 */
.L_x_2648:
[----:B------:R-:W-:Y:S01]  /*14160*/  IMAD.MOV.U32 R12, RZ, RZ, 0x10 ;  /* 0x00000010ff0c7424 */ /* 0x000fe200078e00ff */
[----:B------:R-:W-:-:S04]  /*14170*/  SEL R3, R14, RZ, P4 ;  /* 0x000000ff0e037207 */ /* 0x000fc80002000000 */
[----:B------:R-:W-:-:S05]  /*14180*/  IADD3 R3, R2, R3, RZ ;  /* 0x0000000302037210 */ /* 0x000fca0007ffe0ff */
[----:B------:R-:W-:-:S07]  /*14190*/  IMAD.MOV.U32 R13, RZ, RZ, R3 ;  /* 0x000000ffff0d7224 */ /* 0x000fce00078e0003 */
[----:B------:R-:W-:Y:S05]  /*141a0*/  WARPSYNC.COLLECTIVE R15, `(.L_x_2649) ;  /* 0x000000000f087348 */ /* 0x000fea0003c00000 */
[----:B------:R0:W1:Y:S02]  /*141b0*/  SHFL.UP P6, R14, R13, R12, R11 ;  /* 0x0400000c0d0e7389 */ /* 0x00006400000c000b */
[----:B01----:R-:W-:Y:S01]  /*141c0*/  ENDCOLLECTIVE ;  /* 0x000000000000791b */ /* 0x003fe20003800000 */
.L_x_2649:
        /* <DEDUP_REMOVED lines=8> */
.L_x_2650:
[----:B------:R-:W-:Y:S05]  /*14250*/  BRA `(.L_x_2651) ;  /* 0xffffffbc00f87947 */ /* 0x000fea000383ffff */
.L_x_2540:
        /* <DEDUP_REMOVED lines=8> */
.L_x_2653:
[----:B------:R-:W-:Y:S05]  /*142e0*/  BSYNC B0 ;  /* 0x0000000000007941 */ /* 0x000fea0003800000 */
.L_x_2652:
        /* <DEDUP_REMOVED lines=8> */
.L_x_2654:
[----:B------:R-:W-:Y:S01]  /*14370*/  IMAD.MOV.U32 R12, RZ, RZ, 0x4 ;  /* 0x00000004ff0c7424 */ /* 0x000fe200078e00ff */
[----:B------:R-:W-:-:S05]  /*14380*/  SEL R0, R14, RZ, P2 ;  /* 0x000000ff0e007207 */ /* 0x000fca0001000000 */
[----:B------:R-:W-:-:S05]  /*14390*/  IMAD.IADD R0, R13, 0x1, R0 ;  /* 0x000000010d007824 */ /* 0x000fca00078e0200 */
[----:B------:R-:W-:-:S07]  /*143a0*/  MOV R13, R0 ;  /* 0x00000000000d7202 */ /* 0x000fce0000000f00 */
[----:B------:R-:W-:Y:S05]  /*143b0*/  WARPSYNC.COLLECTIVE R15, `(.L_x_2655) ;  /* 0x000000000f087348 */ /* 0x000fea0003c00000 */
[----:B------:R0:W1:Y:S02]  /*143c0*/  SHFL.UP P6, R14, R13, R12, R11 ;  /* 0x0400000c0d0e7389 */ /* 0x00006400000c000b */
[----:B01----:R-:W-:Y:S01]  /*143d0*/  ENDCOLLECTIVE ;  /* 0x000000000000791b */ /* 0x003fe20003800000 */
.L_x_2655:
[----:B------:R-:W-:Y:S02]  /*143e0*/  MOV R12, 0x8 ;  /* 0x00000008000c7802 */ /* 0x000fe40000000f00 */
[----:B------:R-:W-:-:S05]  /*143f0*/  SEL R3, R14, RZ, P3 ;  /* 0x000000ff0e037207 */ /* 0x000fca0001800000 */
[----:B------:R-:W-:-:S04]  /*14400*/  IMAD.IADD R2, R0, 0x1, R3 ;  /* 0x0000000100027824 */ /* 0x000fc800078e0203 */
[----:B------:R-:W-:-:S07]  /*14410*/  IMAD.MOV.U32 R13, RZ, RZ, R2 ;  /* 0x000000ffff0d7224 */ /* 0x000fce00078e0002 */
[----:B------:R-:W-:Y:S05]  /*14420*/  WARPSYNC.COLLECTIVE R15, `(.L_x_2656) ;  /* 0x000000000f087348 */ /* 0x000fea0003c00000 */
[----:B------:R0:W1:Y:S02]  /*14430*/  SHFL.UP P6, R14, R13, R12, R11 ;  /* 0x0400000c0d0e7389 */ /* 0x00006400000c000b */
[----:B01----:R-:W-:Y:S01]  /*14440*/  ENDCOLLECTIVE ;  /* 0x000000000000791b */ /* 0x003fe20003800000 */
.L_x_2656:
[----:B------:R-:W-:Y:S01]  /*14450*/  IMAD.MOV.U32 R12, RZ, RZ, 0x10 ;  /* 0x00000010ff0c7424 */ /* 0x000fe200078e00ff */
[----:B------:R-:W-:-:S05]  /*14460*/  SEL R3, R14, RZ, P4 ;  /* 0x000000ff0e037207 */ /* 0x000fca0002000000 */
[----:B------:R-:W-:-:S04]  /*14470*/  IMAD.IADD R3, R2, 0x1, R3 ;  /* 0x0000000102037824 */ /* 0x000fc800078e0203 */
[----:B------:R-:W-:-:S07]  /*14480*/  IMAD.MOV.U32 R13, RZ, RZ, R3 ;  /* 0x000000ffff0d7224 */ /* 0x000fce00078e0003 */
[----:B------:R-:W-:Y:S05]  /*14490*/  WARPSYNC.COLLECTIVE R15, `(.L_x_2657) ;  /* 0x000000000f087348 */ /* 0x000fea0003c00000 */
[----:B------:R0:W1:Y:S02]  /*144a0*/  SHFL.UP P6, R14, R13, R12, R11 ;  /* 0x0400000c0d0e7389 */ /* 0x00006400000c000b */
[----:B01----:R-:W-:Y:S01]  /*144b0*/  ENDCOLLECTIVE ;  /* 0x000000000000791b */ /* 0x003fe20003800000 */
.L_x_2657:
        /* <DEDUP_REMOVED lines=8> */
.L_x_2658:
[----:B------:R-:W-:Y:S05]  /*14540*/  BRA `(.L_x_2659) ;  /* 0xffffffbc00d87947 */ /* 0x000fea000383ffff */
.L_x_2542:
[----:B------:R-:W-:Y:S01]  /*14550*/  BSSY B0, `(.L_x_2660) ;  /* 0x0000006000007945 */ /* 0x000fe20003800000 */
[----:B------:R-:W-:Y:S02]  /*14560*/  PLOP3.LUT P6, PT, P6, PT, PT, 0x8, 0x0 ;  /* 0x000000000000781c */ /* 0x000fe400037ce170 */
[----:B------:R-:W-:-:S11]  /*14570*/  MOV R15, 0xffffffff ;  /* 0xffffffff000f7802 */ /* 0x000fd60000000f00 */
[----:B0-----:R-:W-:Y:S05]  /*14580*/  WARPSYNC.COLLECTIVE R15, `(.L_x_2661) ;  /* 0x000000000f087348 */ /* 0x001fea0003c00000 */
[----:B------:R-:W-:Y:S01]  /*14590*/  VOTE.ANY R14, PT, P6 ;  /* 0x00000000000e7806 */ /* 0x000fe200030e0100 */
[----:B0-----:R-:W-:Y:S06]  /*145a0*/  ENDCOLLECTIVE ;  /* 0x000000000000791b */ /* 0x001fec0003800000 */
.L_x_2661:
[----:B------:R-:W-:Y:S05]  /*145b0*/  BSYNC B0 ;  /* 0x0000000000007941 */ /* 0x000fea0003800000 */
.L_x_2660:
        /* <DEDUP_REMOVED lines=9> */
.L_x_2662:
[----:B------:R-:W-:Y:S01]  /*14650*/  IMAD.MOV.U32 R4, RZ, RZ, R14 ;  /* 0x000000ffff047224 */ /* 0x000fe200078e000e */
[----:B------:R-:W-:Y:S06]  /*14660*/  BRA `(.L_x_2663) ;  /* 0xffffffbc00c87947 */ /* 0x000fec000383ffff */
.L_x_2544:
[----:B------:R-:W-:Y:S01]  /*14670*/  BSSY B0, `(.L_x_2664) ;  /* 0x0000007000007945 */ /* 0x000fe20003800000 */
[----:B------:R-:W-:Y:S01]  /*14680*/  IMAD.MOV.U32 R13, RZ, RZ, R6 ;  /* 0x000000ffff0d7224 */ /* 0x000fe200078e0006 */
[----:B------:R-:W-:Y:S01]  /*14690*/  MOV R11, 0x1f ;  /* 0x0000001f000b7802 */ /* 0x000fe20000000f00 */
[----:B------:R-:W-:-:S07]  /*146a0*/  IMAD.MOV.U32 R15, RZ, RZ, -0x1 ;  /* 0xffffffffff0f7424 */ /* 0x000fce00078e00ff */
[----:B012---:R-:W-:Y:S05]  /*146b0*/  WARPSYNC.COLLECTIVE R15, `(.L_x_2665) ;  /* 0x000000000f087348 */ /* 0x007fea0003c00000 */
[----:B------:R3:W4:Y:S02]  /*146c0*/  SHFL.IDX P6, R14, R13, R12, R11 ;  /* 0x0000000c0d0e7389 */ /* 0x00072400000c000b */
[----:B01234-:R-:W-:Y:S01]  /*146d0*/  ENDCOLLECTIVE ;  /* 0x000000000000791b */ /* 0x01ffe20003800000 */
.L_x_2665:
[----:B------:R-:W-:Y:S05]  /*146e0*/  BSYNC B0 ;  /* 0x0000000000007941 */ /* 0x000fea0003800000 */
.L_x_2664:
[----:B------:R-:W-:Y:S05]  /*146f0*/  BRA `(.L_x_2543) ;  /* 0xffffffbc00c07947 */ /* 0x000fea000383ffff */
.L_x_2548:
[----:B-1----:R1:W3:Y:S02]  /*14700*/  SYNCS.PHASECHK.TRANS64.TRYWAIT P0, [R4+URZ+0x2a820], R0 ;  /* 0x02a82000040075a7 */ /* 0x0022e4000800017f */
[----:B---3--:R-:W-:Y:S05]  /*14710*/  @!P0 NANOSLEEP.SYNCS 0x989680 ;  /* 0x009896800000895d */ /* 0x008fea0003900000 */
[----:B------:R-:W3:Y:S02]  /*14720*/  @!P0 SYNCS.PHASECHK.TRANS64 P0, [R4+URZ+0x2a820], R0 ;  /* 0x02a82000040085a7 */ /* 0x000ee4000800007f */
[----:B---3--:R-:W-:Y:S05]  /*14730*/  @!P0 BRA `(.L_x_2548) ;  /* 0xfffffffc00f08947 */ /* 0x008fea000383ffff */
[----:B------:R-:W-:Y:S05]  /*14740*/  BRA `(.L_x_2666) ;  /* 0xffffffc400387947 */ /* 0x000fea000383ffff */
.L_x_2549:
        /* <DEDUP_REMOVED lines=11> */
.L_x_2668:
[----:B------:R-:W-:Y:S05]  /*14800*/  BSYNC B0 ;  /* 0x0000000000007941 */ /* 0x000fea0003800000 */
.L_x_2667:
[----:B------:R-:W-:Y:S05]  /*14810*/  BRA `(.L_x_2669) ;  /* 0xffffffc400207947 */ /* 0x000fea000383ffff */
.L_x_2552:
[----:B------:R-:W-:Y:S01]  /*14820*/  BSSY B1, `(.L_x_2670) ;  /* 0x0000006000017945 */ /* 0x000fe20003800000 */
[----:B------:R-:W-:-:S07]  /*14830*/  IMAD.MOV.U32 R15, RZ, RZ, -0x1 ;  /* 0xffffffffff0f7424 */ /* 0x000fce00078e00ff */
[----:B012---:R-:W-:Y:S05]  /*14840*/  WARPSYNC.COLLECTIVE R15, `(.L_x_2671) ;  /* 0x000000000f0c7348 */ /* 0x007fea0003c00000 */
[----:B------:R-:W-:Y:S02]  /*14850*/  ELECT P6, UR62, PT ;  /* 0x00000000003e782f */ /* 0x000fe400038c0000 */
[----:B------:R-:W-:Y:S01]  /*14860*/  MOV R14, UR62 ;  /* 0x0000003e000e7c02 */ /* 0x000fe20008000f00 */
[----:B012---:R-:W-:Y:S10]  /*14870*/  ENDCOLLECTIVE ;  /* 0x000000000000791b */ /* 0x007ff40003800000 */
.L_x_2671:
[----:B------:R-:W-:Y:S05]  /*14880*/  BSYNC B1 ;  /* 0x0000000000017941 */ /* 0x000fea0003800000 */
.L_x_2670:
[----:B------:R-:W-:Y:S05]  /*14890*/  BRA `(.L_x_2672) ;  /* 0xffffffc400187947 */ /* 0x000fea000383ffff */
.L_x_2554:
[----:B-1----:R1:W3:Y:S02]  /*148a0*/  SYNCS.PHASECHK.TRANS64.TRYWAIT P1, [R5+URZ+0x2a840], R0 ;  /* 0x02a84000050075a7 */ /* 0x0022e4000802017f */
[----:B---3--:R-:W-:Y:S05]  /*148b0*/  @!P1 NANOSLEEP.SYNCS 0x989680 ;  /* 0x009896800000995d */ /* 0x008fea0003900000 */
[----:B------:R-:W3:Y:S02]  /*148c0*/  @!P1 SYNCS.PHASECHK.TRANS64 P1, [R5+URZ+0x2a840], R0 ;  /* 0x02a84000050095a7 */ /* 0x000ee4000802007f */
[----:B---3--:R-:W-:Y:S05]  /*148d0*/  @!P1 BRA `(.L_x_2554) ;  /* 0xfffffffc00f09947 */ /* 0x008fea000383ffff */
[----:B------:R-:W-:Y:S05]  /*148e0*/  BRA `(.L_x_2673) ;  /* 0xffffffc400387947 */ /* 0x000fea000383ffff */
.L_x_2556:
[----:B---3--:R3:W4:Y:S02]  /*148f0*/  SYNCS.PHASECHK.TRANS64.TRYWAIT P1, [R27+URZ+0x2a840], R2 ;  /* 0x02a840021b0075a7 */ /* 0x008724000802017f */
[----:B----4-:R-:W-:Y:S05]  /*14900*/  @!P1 NANOSLEEP.SYNCS 0x989680 ;  /* 0x009896800000995d */ /* 0x010fea0003900000 */
[----:B------:R-:W4:Y:S02]  /*14910*/  @!P1 SYNCS.PHASECHK.TRANS64 P1, [R27+URZ+0x2a840], R2 ;  /* 0x02a840021b0095a7 */ /* 0x000f24000802007f */
[----:B----4-:R-:W-:Y:S05]  /*14920*/  @!P1 BRA `(.L_x_2556) ;  /* 0xfffffffc00f09947 */ /* 0x010fea000383ffff */
[----:B------:R-:W-:Y:S05]  /*14930*/  BRA `(.L_x_2674) ;  /* 0xffffffc400447947 */ /* 0x000fea000383ffff */
.L_x_2558:
[----:B----4-:R4:W0:Y:S02]  /*14940*/  SYNCS.PHASECHK.TRANS64.TRYWAIT P1, [R5+URZ+0x2a860], R0 ;  /* 0x02a86000050075a7 */ /* 0x010824000802017f */
[----:B0-----:R-:W-:Y:S05]  /*14950*/  @!P1 NANOSLEEP.SYNCS 0x989680 ;  /* 0x009896800000995d */ /* 0x001fea0003900000 */
[----:B------:R-:W0:Y:S02]  /*14960*/  @!P1 SYNCS.PHASECHK.TRANS64 P1, [R5+URZ+0x2a860], R0 ;  /* 0x02a86000050095a7 */ /* 0x000e24000802007f */
[----:B0-----:R-:W-:Y:S05]  /*14970*/  @!P1 BRA `(.L_x_2558) ;  /* 0xfffffffc00f09947 */ /* 0x001fea000383ffff */
[----:B------:R-:W-:Y:S05]  /*14980*/  BRA `(.L_x_2675) ;  /* 0xffffffc400407947 */ /* 0x000fea000383ffff */
.L_x_2676:
        /* <DEDUP_REMOVED lines=15> */
.L_x_15639:


//--------------------- .text._ZN7cutlass13device_kernelIN5flash11enable_sm90INS1_16FlashAttnFwdSm90INS1_25CollectiveMainloopFwdSm90ILi2EN4cute5tupleIJNS5_1CILi1EEES8_S8_EEENS6_IJNS7_ILi128EEENS7_ILi96EEENS7_ILi192EEEEEELi128ENS_6half_tEfNS_4arch4Sm90ELb1ELb0ELb1ELb1ELb1ELb1ELb0ELb1ELb1ELb1ELb0ELb0EEENS1_21CollectiveEpilogueFwdINS6_IJSA_SA_SB_EEES9_SE_SG_Li256ELb1ELb1ELb0ELb0EEENS1_36VarlenDynamicPersistentTileSchedulerILi128ELi96ELi256ELi128ELb0ELb1ELb1ELb1ELb1ELb1EEEEEEEEEvNT_6ParamsE --------------------------
	.section	.text._ZN7cutlass13device_kernelIN5flash11enable_sm90INS1_16FlashAttnFwdSm90INS1_25CollectiveMainloopFwdSm90ILi2EN4cute5tupleIJNS5_1CILi1EEES8_S8_EEENS6_IJNS7_ILi128EEENS7_ILi96EEENS7_ILi192EEEEEELi128ENS_6half_tEfNS_4arch4Sm90ELb1ELb0ELb1ELb1ELb1ELb1ELb0ELb1ELb1ELb1ELb0ELb0EEENS1_21CollectiveEpilogueFwdINS6_IJSA_SA_SB_EEES9_SE_SG_Li256ELb1ELb1ELb0ELb0EEENS1_36VarlenDynamicPersistentTileSchedulerILi128ELi96ELi256ELi128ELb0ELb1ELb1ELb1ELb1ELb1EEEEEEEEEvNT_6ParamsE,"ax",@progbits
	.align	128
.text._ZN7cutlass13device_kernelIN5flash11enable_sm90INS1_16FlashAttnFwdSm90INS1_25CollectiveMainloopFwdSm90ILi2EN4cute5tupleIJNS5_1CILi1EEES8_S8_EEENS6_IJNS7_ILi128EEENS7_ILi96EEENS7_ILi192EEEEEELi128ENS_6half_tEfNS_4arch4Sm90ELb1ELb0ELb1ELb1ELb1ELb1ELb0ELb1ELb1ELb1ELb0ELb0EEENS1_21CollectiveEpilogueFwdINS6_IJSA_SA_SB_EEES9_SE_SG_Li256ELb1ELb1ELb0ELb0EEENS1_36VarlenDynamicPersistentTileSchedulerILi128ELi96ELi256ELi128ELb0ELb1ELb1ELb1ELb1ELb1EEEEEEEEEvNT_6ParamsE:
        .type           _ZN7cutlass13device_kernelIN5flash11enable_sm90INS1_16FlashAttnFwdSm90INS1_25CollectiveMainloopFwdSm90ILi2EN4cute5tupleIJNS5_1CILi1EEES8_S8_EEENS6_IJNS7_ILi128EEENS7_ILi96EEENS7_ILi192EEEEEELi128ENS_6half_tEfNS_4arch4Sm90ELb1ELb0ELb1ELb1ELb1ELb1ELb0ELb1ELb1ELb1ELb0ELb0EEENS1_21CollectiveEpilogueFwdINS6_IJSA_SA_SB_EEES9_SE_SG_Li256ELb1ELb1ELb0ELb0EEENS1_36VarlenDynamicPersistentTileSchedulerILi128ELi96ELi256ELi128ELb0ELb1ELb1ELb1ELb1ELb1EEEEEEEEEvNT_6ParamsE,@function
        .size           _ZN7cutlass13device_kernelIN5flash11enable_sm90INS1_16FlashAttnFwdSm90INS1_25CollectiveMainloopFwdSm90ILi2EN4cute5tupleIJNS5_1CILi1EEES8_S8_EEENS6_IJNS7_ILi128EEENS7_ILi96EEENS7_ILi192EEEEEELi128ENS_6half_tEfNS_4arch4Sm90ELb1ELb0ELb1ELb1ELb1ELb1ELb0ELb1ELb1ELb1ELb0ELb0EEENS1_21CollectiveEpilogueFwdINS6_IJSA_SA_SB_EEES9_SE_SG_Li256ELb1ELb1ELb0ELb0EEENS1_36VarlenDynamicPersistentTileSchedulerILi128ELi96ELi256ELi128ELb0ELb1ELb1ELb1ELb1ELb1EEEEEEEEEvNT_6ParamsE,(.L_x_15640 - _ZN7cutlass13device_kernelIN5flash11enable_sm90INS1_16FlashAttnFwdSm90INS1_25CollectiveMainloopFwdSm90ILi2EN4cute5tupleIJNS5_1CILi1EEES8_S8_EEENS6_IJNS7_ILi128EEENS7_ILi96EEENS7_ILi192EEEEEELi128ENS_6half_tEfNS_4arch4Sm90ELb1ELb0ELb1ELb1ELb1ELb1ELb0ELb1ELb1ELb1ELb0ELb0EEENS1_21CollectiveEpilogueFwdINS6_IJSA_SA_SB_EEES9_SE_SG_Li256ELb1ELb1ELb0ELb0EEENS1_36VarlenDynamicPersistentTileSchedulerILi128ELi96ELi256ELi128ELb0ELb1ELb1ELb1ELb1ELb1EEEEEEEEEvNT_6ParamsE)
        .other          _ZN7cutlass13device_kernelIN5flash11enable_sm90INS1_16FlashAttnFwdSm90INS1_25CollectiveMainloopFwdSm90ILi2EN4cute5tupleIJNS5_1CILi1EEES8_S8_EEENS6_IJNS7_ILi128EEENS7_ILi96EEENS7_ILi192EEEEEELi128ENS_6half_tEfNS_4arch4Sm90ELb1ELb0ELb1ELb1ELb1ELb1ELb0ELb1ELb1ELb1ELb0ELb0EEENS1_21CollectiveEpilogueFwdINS6_IJSA_SA_SB_EEES9_SE_SG_Li256ELb1ELb1ELb0ELb0EEENS1_36VarlenDynamicPersistentTileSchedulerILi128ELi96ELi256ELi128ELb0ELb1ELb1ELb1ELb1ELb1EEEEEEEEEvNT_6ParamsE,@"STO_CUDA_ENTRY STV_DEFAULT"
_ZN7cutlass13device_kernelIN5flash11enable_sm90INS1_16FlashAttnFwdSm90INS1_25CollectiveMainloopFwdSm90ILi2EN4cute5tupleIJNS5_1CILi1EEES8_S8_EEENS6_IJNS7_ILi128EEENS7_ILi96EEENS7_ILi192EEEEEELi128ENS_6half_tEfNS_4arch4Sm90ELb1ELb0ELb1ELb1ELb1ELb1ELb0ELb1ELb1ELb1ELb0ELb0EEENS1_21CollectiveEpilogueFwdINS6_IJSA_SA_SB_EEES9_SE_SG_Li256ELb1ELb1ELb0ELb0EEENS1_36VarlenDynamicPersistentTileSchedulerILi128ELi96ELi256ELi128ELb0ELb1ELb1ELb1ELb1ELb1EEEEEEEEEvNT_6ParamsE:
        /* <DEDUP_REMOVED lines=18> */
.L_x_2678:
[----:B------:R-:W-:Y:S05]  /*0120*/  BSYNC B0 ;  /* 0x0000000000007941 */ /* 0x000fea0003800000 */
.L_x_2677:
        /* <DEDUP_REMOVED lines=41> */
.L_x_2679:
        /* <DEDUP_REMOVED lines=22> */
.L_x_2680:
        /* <DEDUP_REMOVED lines=18> */
.L_x_2681:
        /* <DEDUP_REMOVED lines=22> */
.L_x_2682:
        /* <DEDUP_REMOVED lines=22> */
.L_x_2683:
        /* <DEDUP_REMOVED lines=10> */
.L_x_2686:
        /* <DEDUP_REMOVED lines=18> */
[----:B------:R-:W-:Y:S01]  /*0ac0*/  IMAD.MOV.U32 R196, RZ, RZ, RZ ;  /* 0x000000ffffc47224 */ /* 0x000fe200078e00ff */
[----:B------:R-:W-:Y:S01]  /*0ad0*/  MOV R18, RZ ;  /* 0x000000ff00127202 */ /* 0x000fe20000000f00 */
[----:B------:R-:W-:Y:S01]  /*0ae0*/  IMAD.MOV.U32 R170, RZ, RZ, RZ ;  /* 0x000000ffffaa7224 */ /* 0x000fe200078e00ff */
[----:B------:R-:W-:Y:S01]  /*0af0*/  MOV R167, RZ ;  /* 0x000000ff00a77202 */ /* 0x000fe20000000f00 */
[----:B------:R-:W-:-:S08]  /*0b00*/  IMAD.MOV.U32 R162, RZ, RZ, RZ ;  /* 0x000000ffffa27224 */ /* 0x000fd000078e00ff */
[----:B------:R-:W-:Y:S01]  /*0b10*/  UIADD3 UR4, UR4, 0xc400, URZ ;  /* 0x0000c40004047890 */ /* 0x000fe2000fffe03f */
[----:B--2---:R-:W-:Y:S02]  /*0b20*/  R2UR UR5, R3 ;  /* 0x00000000030572ca */ /* 0x004fe400000e0000 */
[----:B------:R-:W-:-:S04]  /*0b30*/  SHF.R.S32.HI R3, RZ, 0x1f, R0 ;  /* 0x0000001fff037819 */ /* 0x000fc80000011400 */
[CC--:B------:R-:W-:Y:S02]  /*0b40*/  LEA.HI R5, R3.reuse, R0.reuse, RZ, 0x7 ;  /* 0x0000000003057211 */ /* 0x0c0fe400078f38ff */
[-C--:B------:R-:W-:Y:S02]  /*0b50*/  LEA.HI R4, R3, R0.reuse, RZ, 0x4 ;  /* 0x0000000003047211 */ /* 0x080fe400078f20ff */
[----:B------:R-:W-:Y:S02]  /*0b60*/  LOP3.LUT R7, R5, 0xffffff80, RZ, 0xc0, !PT ;  /* 0xffffff8005077812 */ /* 0x000fe400078ec0ff */
[----:B------:R-:W-:Y:S01]  /*0b70*/  LEA.HI R198, R3, R0, RZ, 0x3 ;  /* 0x0000000003c67211 */ /* 0x000fe200078f18ff */
[----:B------:R-:W-:Y:S01]  /*0b80*/  ULOP3.LUT UR5, UR5, 0x1, URZ, 0xfc, !UPT ;  /* 0x0000000105057892 */ /* 0x000fe2000f8efc3f */
[----:B------:R-:W-:Y:S01]  /*0b90*/  SHF.R.S32.HI R222, RZ, 0x7, R5 ;  /* 0x00000007ffde7819 */ /* 0x000fe20000011405 */
[----:B------:R-:W-:Y:S01]  /*0ba0*/  IMAD.IADD R214, R0, 0x1, -R7 ;  /* 0x0000000100d67824 */ /* 0x000fe200078e0a07 */
[----:B------:R-:W-:-:S02]  /*0bb0*/  SHF.R.S32.HI R7, RZ, 0x4, R4 ;  /* 0x00000004ff077819 */ /* 0x000fc40000011404 */
[----:B------:R-:W-:Y:S02]  /*0bc0*/  LOP3.LUT R191, R198, 0xfffffff8, RZ, 0xc0, !PT ;  /* 0xfffffff8c6bf7812 */ /* 0x000fe400078ec0ff */
[----:B------:R-:W-:Y:S02]  /*0bd0*/  SHF.R.S32.HI R9, RZ, 0x1f, R214 ;  /* 0x0000001fff097819 */ /* 0x000fe400000114d6 */
        /* <DEDUP_REMOVED lines=9> */
[----:B------:R-:W-:Y:S01]  /*0c70*/  IADD3 R191, R0, -R191, RZ ;  /* 0x800000bf00bf7210 */ /* 0x000fe20007ffe0ff */
[----:B------:R-:W-:Y:S01]  /*0c80*/  IMAD.IADD R7, R7, 0x1, -R6 ;  /* 0x0000000107077824 */ /* 0x000fe200078e0a06 */
[----:B------:R-:W-:-:S02]  /*0c90*/  IADD3 R10, R10, -R11, RZ ;  /* 0x8000000b0a0a7210 */ /* 0x000fc40007ffe0ff */
[----:B------:R-:W-:Y:S01]  /*0ca0*/  LEA.HI R6, R3, R0, RZ, 0x5 ;  /* 0x0000000003067211 */ /* 0x000fe200078f28ff */
[----:B------:R-:W-:Y:S01]  /*0cb0*/  IMAD.SHL.U32 R187, R191, 0x8, RZ ;  /* 0x00000008bfbb7824 */ /* 0x000fe200078e00ff */
[----:B------:R-:W-:Y:S01]  /*0cc0*/  LEA.HI R5, R5, R222, RZ, 0x1 ;  /* 0x000000de05057211 */ /* 0x000fe200078f08ff */
[----:B------:R-:W-:Y:S01]  /*0cd0*/  IMAD R10, R9, 0x10, R10 ;  /* 0x00000010090a7824 */ /* 0x000fe200078e020a */
[----:B------:R-:W-:Y:S02]  /*0ce0*/  LEA.HI R9, R3, R0, RZ, 0x2 ;  /* 0x0000000003097211 */ /* 0x000fe400078f10ff */
[----:B------:R-:W-:Y:S02]  /*0cf0*/  LOP3.LUT R3, R4, 0x3fffff0, RZ, 0xc0, !PT ;  /* 0x03fffff004037812 */ /* 0x000fe400078ec0ff */
[----:B------:R-:W-:Y:S02]  /*0d00*/  LOP3.LUT R197, R9, 0xfffffffc, RZ, 0xc0, !PT ;  /* 0xfffffffc09c57812 */ /* 0x000fe400078ec0ff */
[----:B------:R-:W-:-:S02]  /*0d10*/  SHF.R.S32.HI R169, RZ, 0x2, R9 ;  /* 0x00000002ffa97819 */ /* 0x000fc40000011409 */
[----:B------:R-:W-:Y:S01]  /*0d20*/  SHF.R.S32.HI R4, RZ, 0x1f, R9 ;  /* 0x0000001fff047819 */ /* 0x000fe20000011409 */
[C---:B------:R-:W-:Y:S01]  /*0d30*/  IMAD.IADD R197, R0.reuse, 0x1, -R197 ;  /* 0x0000000100c57824 */ /* 0x040fe200078e0ac5 */
[----:B------:R-:W-:Y:S01]  /*0d40*/  IADD3 R3, R0, -R3, RZ ;  /* 0x8000000300037210 */ /* 0x000fe20007ffe0ff */
[----:B------:R-:W-:Y:S01]  /*0d50*/  VIADD R221, R169, 0x40 ;  /* 0x00000040a9dd7836 */ /* 0x000fe20000000000 */
[----:B------:R-:W-:Y:S01]  /*0d60*/  LEA.HI R4, R4, R169, RZ, 0x3 ;  /* 0x000000a904047211 */ /* 0x000fe200078f18ff */
[C---:B------:R-:W-:Y:S01]  /*0d70*/  IMAD.SHL.U32 R16, R197.reuse, 0x8, RZ ;  /* 0x00000008c5107824 */ /* 0x040fe200078e00ff */
[----:B------:R-:W-:Y:S01]  /*0d80*/  SHF.L.U32 R160, R197, 0x2, RZ ;  /* 0x00000002c5a07819 */ /* 0x000fe200000006ff */
[----:B------:R-:W-:Y:S01]  /*0d90*/  IMAD.SHL.U32 R176, R221, 0x40, RZ ;  /* 0x00000040ddb07824 */ /* 0x000fe200078e00ff */
[----:B------:R-:W-:Y:S01]  /*0da0*/  SHF.R.S32.HI R0, RZ, 0x1f, R221 ;  /* 0x0000001fff007819 */ /* 0x000fe200000114dd */
[----:B------:R-:W-:Y:S01]  /*0db0*/  VIADD R19, R16, 0x60 ;  /* 0x0000006010137836 */ /* 0x000fe20000000000 */
[----:B------:R-:W-:Y:S01]  /*0dc0*/  LOP3.LUT R4, R4, 0xfffffff8, RZ, 0xc0, !PT ;  /* 0xfffffff804047812 */ /* 0x000fe200078ec0ff */
[C---:B------:R-:W-:Y:S01]  /*0dd0*/  VIADD R171, R160.reuse, 0x40 ;  /* 0x00000040a0ab7836 */ /* 0x040fe20000000000 */
[----:B------:R-:W-:Y:S01]  /*0de0*/  IADD3 R172, R160, 0x20, RZ ;  /* 0x00000020a0ac7810 */ /* 0x000fe20007ffe0ff */
[----:B------:R-:W-:Y:S01]  /*0df0*/  VIADD R23, R16, 0xa0 ;  /* 0x000000a010177836 */ /* 0x000fe20000000000 */
[----:B------:R-:W-:Y:S01]  /*0e00*/  LOP3.LUT R5, R5, 0x3fffffe, RZ, 0xc0, !PT ;  /* 0x03fffffe05057812 */ /* 0x000fe200078ec0ff */
[----:B------:R-:W-:Y:S01]  /*0e10*/  IMAD.IADD R164, R160, 0x1, R171 ;  /* 0x00000001a0a47824 */ /* 0x000fe200078e02ab */
[----:B------:R-:W-:Y:S01]  /*0e20*/  LEA.HI R0, R0, R221, RZ, 0x3 ;  /* 0x000000dd00007211 */ /* 0x000fe200078f18ff */
[----:B------:R-:W-:Y:S01]  /*0e30*/  IMAD.IADD R205, R169, 0x1, -R4 ;  /* 0x00000001a9cd7824 */ /* 0x000fe200078e0a04 */
[----:B------:R-:W-:Y:S01]  /*0e40*/  SHF.R.S32.HI R6, RZ, 0x5, R6 ;  /* 0x00000005ff067819 */ /* 0x000fe20000011406 */
[----:B------:R-:W-:Y:S01]  /*0e50*/  IMAD.IADD R5, R222, 0x1, -R5 ;  /* 0x00000001de057824 */ /* 0x000fe200078e0a05 */
[----:B------:R-:W-:Y:S01]  /*0e60*/  IADD3 R163, R160, R172, RZ ;  /* 0x000000aca0a37210 */ /* 0x000fe20007ffe0ff */
[----:B------:R-:W-:Y:S01]  /*0e70*/  IMAD.SHL.U32 R183, R0, 0x40, RZ ;  /* 0x0000004000b77824 */ /* 0x000fe200078e00ff */
[----:B------:R-:W-:Y:S01]  /*0e80*/  LOP3.LUT R176, R176, 0x1c0, RZ, 0xc0, !PT ;  /* 0x000001c0b0b07812 */ /* 0x000fe200078ec0ff */
[----:B------:R-:W-:Y:S01]  /*0e90*/  IMAD R12, R6, 0x10, R3 ;  /* 0x00000010060c7824 */ /* 0x000fe200078e0203 */
[----:B------:R-:W-:Y:S01]  /*0ea0*/  SHF.R.S32.HI R0, RZ, 0x1f, R163 ;  /* 0x0000001fff007819 */ /* 0x000fe200000114a3 */
[----:B------:R-:W-:Y:S01]  /*0eb0*/  IMAD.SHL.U32 R180, R205, 0x40, RZ ;  /* 0x00000040cdb47824 */ /* 0x000fe200078e00ff */
[----:B------:R-:W-:Y:S01]  /*0ec0*/  SHF.R.S32.HI R3, RZ, 0x1f, R164 ;  /* 0x0000001fff037819 */ /* 0x000fe200000114a4 */
[----:B------:R-:W-:Y:S01]  /*0ed0*/  IMAD R12, R12, 0x8, R7 ;  /* 0x000000080c0c7824 */ /* 0x000fe200078e0207 */
[----:B------:R-:W-:Y:S01]  /*0ee0*/  LEA R224, R5, R10, 0x6 ;  /* 0x0000000a05e07211 */ /* 0x000fe200078e30ff */
[----:B------:R-:W-:Y:S01]  /*0ef0*/  IMAD.SHL.U32 R182, R6, 0x200, RZ ;  /* 0x0000020006b67824 */ /* 0x000fe200078e00ff */
[-C--:B------:R-:W-:Y:S01]  /*0f00*/  LEA.HI R165, R0, R163.reuse, RZ, 0x3 ;  /* 0x000000a300a57211 */ /* 0x080fe200078f18ff */
[----:B------:R-:W-:Y:S01]  /*0f10*/  VIADD R174, R160, 0x10 ;  /* 0x00000010a0ae7836 */ /* 0x000fe20000000000 */
[----:B------:R-:W-:Y:S01]  /*0f20*/  LEA.HI R0, R0, R163, RZ, 0x6 ;  /* 0x000000a300007211 */ /* 0x000fe200078f30ff */
[C---:B------:R-:W-:Y:S01]  /*0f30*/  VIADD R173, R160.reuse, 0x30 ;  /* 0x00000030a0ad7836 */ /* 0x040fe20000000000 */
[CC--:B------:R-:W-:Y:S01]  /*0f40*/  LEA.HI R5, R3.reuse, R164.reuse, RZ, 0x6 ;  /* 0x000000a403057211 */ /* 0x0c0fe200078f30ff */
[----:B------:R-:W-:Y:S01]  /*0f50*/  VIADD R175, R160, 0x50 ;  /* 0x00000050a0af7836 */ /* 0x000fe20000000000 */
[----:B------:R-:W-:Y:S01]  /*0f60*/  LOP3.LUT R180, R180, 0x1c0, RZ, 0xc0, !PT ;  /* 0x000001c0b4b47812 */ /* 0x000fe200078ec0ff */
[----:B------:R-:W-:Y:S01]  /*0f70*/  IMAD.SHL.U32 R225, R12, 0x8, RZ ;  /* 0x000000080ce17824 */ /* 0x000fe200078e00ff */
[----:B------:R-:W-:Y:S01]  /*0f80*/  LEA.HI R3, R3, R164, RZ, 0x3 ;  /* 0x000000a403037211 */ /* 0x000fe200078f18ff */
[----:B------:R-:W-:Y:S01]  /*0f90*/  IMAD.SHL.U32 R7, R5, 0x80, RZ ;  /* 0x0000008005077824 */ /* 0x000fe200078e00ff */
[----:B------:R-:W-:-:S02]  /*0fa0*/  SHF.L.U32 R4, R0, 0x7, RZ ;  /* 0x0000000700047819 */ /* 0x000fc400000006ff */
[----:B------:R-:W-:Y:S02]  /*0fb0*/  SHF.R.U32.HI R181, RZ, 0x3, R180 ;  /* 0x00000003ffb57819 */ /* 0x000fe400000116b4 */
[----:B------:R-:W-:Y:S02]  /*0fc0*/  LOP3.LUT R0, R180, 0x38, R165, 0xf8, !PT ;  /* 0x00000038b4007812 */ /* 0x000fe400078ef8a5 */
[----:B------:R-:W-:Y:S02]  /*0fd0*/  SHF.R.U32.HI R220, RZ, 0x3, R176 ;  /* 0x00000003ffdc7819 */ /* 0x000fe400000116b0 */
[C---:B------:R-:W-:Y:S02]  /*0fe0*/  LOP3.LUT R11, R176.reuse, 0x38, R3, 0xf8, !PT ;  /* 0x00000038b00b7812 */ /* 0x040fe400078ef803 */
[----:B------:R-:W-:Y:S02]  /*0ff0*/  LOP3.LUT R9, R176, 0x38, R165, 0xf8, !PT ;  /* 0x00000038b0097812 */ /* 0x000fe400078ef8a5 */
[----:B------:R-:W-:-:S02]  /*1000*/  LOP3.LUT R5, R0, R181, RZ, 0x3c, !PT ;  /* 0x000000b500057212 */ /* 0x000fc400078e3cff */
[----:B------:R-:W-:Y:S02]  /*1010*/  LOP3.LUT R183, R183, 0xfffffe00, RZ, 0xc0, !PT ;  /* 0xfffffe00b7b77812 */ /* 0x000fe400078ec0ff */
[----:B------:R-:W-:Y:S02]  /*1020*/  LOP3.LUT R7, R7, 0xffffe000, RZ, 0xc0, !PT ;  /* 0xffffe00007077812 */ /* 0x000fe400078ec0ff */
[-C--:B------:R-:W-:Y:S02]  /*1030*/  LOP3.LUT R0, R11, R220.reuse, RZ, 0x3c, !PT ;  /* 0x000000dc0b007212 */ /* 0x080fe400078e3cff */
[----:B------:R-:W-:Y:S02]  /*1040*/  LOP3.LUT R4, R4, 0xffffe000, RZ, 0xc0, !PT ;  /* 0xffffe00004047812 */ /* 0x000fe400078ec0ff */
[----:B------:R-:W-:Y:S02]  /*1050*/  LOP3.LUT R9, R9, R220, RZ, 0x3c, !PT ;  /* 0x000000dc09097212 */ /* 0x000fe400078e3cff */
[----:B------:R-:W-:Y:S01]  /*1060*/  IADD3 R215, R0, R7, R183 ;  /* 0x0000000700d77210 */ /* 0x000fe20007ffe0b7 */
[----:B------:R-:W-:Y:S01]  /*1070*/  IMAD.U32 R0, RZ, RZ, UR5 ;  /* 0x00000005ff007e24 */ /* 0x000fe2000f8e00ff */
[----:B------:R-:W-:-:S02]  /*1080*/  IADD3 R219, R5, R4, R182 ;  /* 0x0000000405db7210 */ /* 0x000fc40007ffe0b6 */
[----:B------:R-:W-:Y:S02]  /*1090*/  IADD3 R9, R9, R4, R183 ;  /* 0x0000000409097210 */ /* 0x000fe40007ffe0b7 */
[----:B------:R-:W-:Y:S01]  /*10a0*/  MOV R4, UR4 ;  /* 0x0000000400047c02 */ /* 0x000fe20008000f00 */
[----:B------:R0:W-:Y:S01]  /*10b0*/  STL [R1+0x30], R0 ;  /* 0x0000300001007387 */ /* 0x0001e20000100800 */
[----:B------:R-:W-:Y:S02]  /*10c0*/  LOP3.LUT R6, R180, 0x38, R3, 0xf8, !PT ;  /* 0x00000038b4067812 */ /* 0x000fe400078ef803 */
[----:B------:R-:W-:Y:S01]  /*10d0*/  LOP3.LUT R5, R8, 0x7ffffffc, RZ, 0xc0, !PT ;  /* 0x7ffffffc08057812 */ /* 0x000fe200078ec0ff */
[----:B------:R1:W-:Y:S01]  /*10e0*/  STL [R1+0x34], R4 ;  /* 0x0000340401007387 */ /* 0x0003e20000100800 */
[----:B------:R-:W-:Y:S02]  /*10f0*/  LOP3.LUT R6, R6, R181, RZ, 0x3c, !PT ;  /* 0x000000b506067212 */ /* 0x000fe400078e3cff */
[----:B------:R-:W-:Y:S01]  /*1100*/  IADD3 R22, R16, 0x80, RZ ;  /* 0x0000008010167810 */ /* 0x000fe20007ffe0ff */
[----:B------:R-:W-:Y:S01]  /*1110*/  IMAD.IADD R188, R214, 0x1, -R5 ;  /* 0x00000001d6bc7824 */ /* 0x000fe200078e0a05 */
[----:B------:R-:W-:-:S02]  /*1120*/  IADD3 R6, R6, R7, R182 ;  /* 0x0000000706067210 */ /* 0x000fc40007ffe0b6 */
[----:B0-----:R-:W-:Y:S02]  /*1130*/  LEA.HI R0, R197, R197, RZ, 0x1 ;  /* 0x000000c5c5007211 */ /* 0x001fe400078f08ff */
[----:B------:R-:W-:Y:S02]  /*1140*/  IADD3 R190, R187, 0x40, RZ ;  /* 0x00000040bbbe7810 */ /* 0x000fe40007ffe0ff */
[----:B------:R-:W-:Y:S02]  /*1150*/  LOP3.LUT R0, R0, 0x1ffffffe, RZ, 0xc0, !PT ;  /* 0x1ffffffe00007812 */ /* 0x000fe400078ec0ff */
[----:B------:R-:W-:Y:S02]  /*1160*/  SHF.R.S32.HI R198, RZ, 0x3, R198 ;  /* 0x00000003ffc67819 */ /* 0x000fe400000114c6 */
[----:B------:R-:W-:Y:S02]  /*1170*/  IADD3 R189, R197, -R0, RZ ;  /* 0x80000000c5bd7210 */ /* 0x000fe40007ffe0ff */
[----:B------:R-:W-:-:S02]  /*1180*/  LOP3.LUT R0, R176, 0x38, R16, 0xf8, !PT ;  /* 0x00000038b0007812 */ /* 0x000fc400078ef810 */
[----:B------:R-:W-:Y:S02]  /*1190*/  SHF.R.S32.HI R17, RZ, 0x1f, R16 ;  /* 0x0000001fff117819 */ /* 0x000fe40000011410 */
[----:B------:R-:W-:Y:S02]  /*11a0*/  LOP3.LUT R0, R183, R0, R220, 0xf6, !PT ;  /* 0x00000000b7007212 */ /* 0x000fe400078ef6dc */
[----:B------:R-:W-:Y:S02]  /*11b0*/  SHF.R.S32.HI R227, RZ, 0x1f, R187 ;  /* 0x0000001fffe37819 */ /* 0x000fe400000114bb */
[----:B------:R-:W-:Y:S02]  /*11c0*/  SHF.R.S32.HI R168, RZ, 0x1f, R19 ;  /* 0x0000001fffa87819 */ /* 0x000fe40000011413 */
[----:B------:R-:W-:Y:S02]  /*11d0*/  SHF.R.S32.HI R179, RZ, 0x1f, R22 ;  /* 0x0000001fffb37819 */ /* 0x000fe40000011416 */
        /* <DEDUP_REMOVED lines=9> */
[----:B------:R-:W-:Y:S02]  /*1270*/  LEA R218, R0, UR4, 0x1 ;  /* 0x0000000400da7c11 */ /* 0x000fe4000f8e08ff */
[----:B------:R-:W-:Y:S02]  /*1280*/  LEA R219, R219, UR4, 0x1 ;  /* 0x00000004dbdb7c11 */ /* 0x000fe4000f8e08ff */
[----:B------:R-:W-:Y:S02]  /*1290*/  LEA R216, R9, UR4, 0x1 ;  /* 0x0000000409d87c11 */ /* 0x000fe4000f8e08ff */
[----:B------:R-:W-:-:S02]  /*12a0*/  LEA R217, R6, UR4, 0x1 ;  /* 0x0000000406d97c11 */ /* 0x000fc4000f8e08ff */
[----:B------:R-:W-:Y:S02]  /*12b0*/  LEA R215, R215, UR4, 0x1 ;  /* 0x00000004d7d77c11 */ /* 0x000fe4000f8e08ff */
[----:B-1----:R-:W-:-:S07]  /*12c0*/  LEA R189, R189, R224, 0x3 ;  /* 0x000000e0bdbd7211 */ /* 0x002fce00078e18ff */
.L_x_2923:
[----:B0--34-:R-:W0:Y:S01]  /*12d0*/  LDC.64 R4, c[0x0][0xc88] ;  /* 0x00032200ff047b82 */ /* 0x019e220000000a00 */
        /* <DEDUP_REMOVED lines=40> */
[----:B0-----:R-:W-:Y:S06]  /*1560*/  @P1 BRA `(.L_x_2688) ;  /* 0x0000000000241947 */ /* 0x001fec0003800000 */
        /* <DEDUP_REMOVED lines=9> */
.L_x_2688:
[----:B------:R-:W-:Y:S01]  /*1600*/  IMAD.U32 R24, RZ, RZ, UR5 ;  /* 0x00000005ff187e24 */ /* 0x000fe2000f8e00ff */
[----:B------:R-:W-:Y:S01]  /*1610*/  MOV R27, UR4 ;  /* 0x00000004001b7c02 */ /* 0x000fe20008000f00 */
[----:B------:R-:W-:Y:S06]  /*1620*/  @!P2 BRA `(.L_x_2689) ;  /* 0x000000000010a947 */ /* 0x000fec0003800000 */
[----:B------:R-:W-:-:S04]  /*1630*/  IADD3 R4, P0, R193, UR8, RZ ;  /* 0x00000008c1047c10 */ /* 0x000fc8000ff1e0ff */
[----:B------:R-:W-:-:S05]  /*1640*/  IADD3.X R5, R194, UR9, RZ, P0, !PT ;  /* 0x00000009c2057c10 */ /* 0x000fca00087fe4ff */
[----:B------:R0:W5:Y:S01]  /*1650*/  LDG.E R27, desc[UR60][R4.64] ;  /* 0x0000003c041b7981 */ /* 0x000162000c1e1900 */
[----:B------:R-:W-:Y:S05]  /*1660*/  BRA `(.L_x_2690) ;  /* 0x0000000000107947 */ /* 0x000fea0003800000 */
.L_x_2689:
[----:B------:R-:W-:Y:S05]  /*1670*/  @!P0 BRA `(.L_x_2690) ;  /* 0x00000000000c8947 */ /* 0x000fea0003800000 */
[----:B------:R-:W2:Y:S04]  /*1680*/  LDG.E R4, desc[UR60][R8.64] ;  /* 0x0000003c08047981 */ /* 0x000ea8000c1e1900 */
[----:B------:R-:W2:Y:S02]  /*1690*/  LDG.E R27, desc[UR60][R8.64+0x4] ;  /* 0x0000043c081b7981 */ /* 0x000ea4000c1e1900 */
[----:B--2---:R-:W-:-:S07]  /*16a0*/  IMAD.IADD R27, R27, 0x1, -R4 ;  /* 0x000000011b1b7824 */ /* 0x004fce00078e0a04 */
.L_x_2690:
[----:B------:R-:W-:Y:S01]  /*16b0*/  ULDC.64 UR4, c[0x0][0xa10] ;  /* 0x0002840000047ab9 */ /* 0x000fe20000000a00 */
[----:B------:R-:W1:Y:S01]  /*16c0*/  LDC R9, c[0x0][0x448] ;  /* 0x00011200ff097b82 */ /* 0x000e620000000800 */
[----:B------:R-:W-:-:S04]  /*16d0*/  ISETP.NE.U32.AND P0, PT, RZ, UR4, PT ;  /* 0x00000004ff007c0c */ /* 0x000fc8000bf05070 */
[----:B------:R-:W-:Y:S01]  /*16e0*/  ISETP.NE.AND.EX P0, PT, RZ, UR5, PT, P0 ;  /* 0x00000005ff007c0c */ /* 0x000fe2000bf05300 */
[----:B------:R-:W-:-:S12]  /*16f0*/  ULDC.64 UR4, c[0x0][0xa30] ;  /* 0x00028c0000047ab9 */ /* 0x000fd80000000a00 */
[----:B0-----:R-:W0:Y:S02]  /*1700*/  @P0 LDC.64 R4, c[0x0][0xa10] ;  /* 0x00028400ff040b82 */ /* 0x001e240000000a00 */
[----:B0-----:R-:W-:-:S05]  /*1710*/  @P0 IMAD.WIDE R4, R25, 0x4, R4 ;  /* 0x0000000419040825 */ /* 0x001fca00078e0204 */
[----:B------:R-:W2:Y:S04]  /*1720*/  @P0 LDG.E R3, desc[UR60][R4.64] ;  /* 0x0000003c04030981 */ /* 0x000ea8000c1e1900 */
[----:B------:R0:W2:Y:S01]  /*1730*/  @P0 LDG.E R8, desc[UR60][R4.64+0x4] ;  /* 0x0000043c04080981 */ /* 0x0000a2000c1e1900 */
[----:B------:R-:W-:Y:S01]  /*1740*/  ISETP.NE.U32.AND P1, PT, RZ, UR4, PT ;  /* 0x00000004ff007c0c */ /* 0x000fe2000bf25070 */
[----:B-----5:R-:W-:-:S03]  /*1750*/  IMAD.MOV.U32 R142, RZ, RZ, R27 ;  /* 0x000000ffff8e7224 */ /* 0x020fc600078e001b */
[----:B------:R-:W-:-:S13]  /*1760*/  ISETP.NE.AND.EX P1, PT, RZ, UR5, PT, P1 ;  /* 0x00000005ff007c0c */ /* 0x000fda000bf25310 */
[----:B------:R-:W-:-:S04]  /*1770*/  @P1 IADD3 R6, P2, R193, UR4, RZ ;  /* 0x00000004c1061c10 */ /* 0x000fc8000ff5e0ff */
[----:B------:R-:W-:-:S05]  /*1780*/  @P1 IADD3.X R7, R194, UR5, RZ, P2, !PT ;  /* 0x00000005c2071c10 */ /* 0x000fca00097fe4ff */
[----:B------:R3:W5:Y:S01]  /*1790*/  @P1 LDG.E R142, desc[UR60][R6.64] ;  /* 0x0000003c068e1981 */ /* 0x000762000c1e1900 */
[----:B-1----:R-:W-:Y:S02]  /*17a0*/  ISETP.NE.AND P1, PT, R9, 0x1, PT ;  /* 0x000000010900780c */ /* 0x002fe40003f25270 */
[----:B------:R-:W-:-:S05]  /*17b0*/  SHF.L.U32 R184, R29, 0x7, RZ ;  /* 0x000000071db87819 */ /* 0x000fca00000006ff */
[----:B0-----:R-:W-:-:S06]  /*17c0*/  VIADD R4, R184, 0x7f ;  /* 0x0000007fb8047836 */ /* 0x001fcc0000000000 */
[----:B------:R-:W0:Y:S08]  /*17d0*/  @P1 LDC R9, c[0x0][0x44c] ;  /* 0x00011300ff091b82 */ /* 0x000e300000000800 */
[----:B------:R-:W1:Y:S01]  /*17e0*/  @P1 LDC R5, c[0x0][0x450] ;  /* 0x00011400ff051b82 */ /* 0x000e620000000800 */
[----:B--2---:R-:W-:Y:S01]  /*17f0*/  @P0 IMAD.IADD R24, R8, 0x1, -R3 ;  /* 0x0000000108180824 */ /* 0x004fe200078e0a03 */
[----:B------:R-:W-:Y:S01]  /*1800*/  IADD3 R8, R27, -R0, RZ ;  /* 0x800000001b087210 */ /* 0x000fe20007ffe0ff */
[----:B0-----:R-:W-:-:S04]  /*1810*/  @P1 IMAD.HI.U32 R0, R4, R9, RZ ;  /* 0x0000000904001227 */ /* 0x001fc800078e00ff */
[----:B------:R-:W-:Y:S01]  /*1820*/  IMAD.IADD R186, R8, 0x1, R24 ;  /* 0x0000000108ba7824 */ /* 0x000fe200078e0218 */
[----:B-1----:R-:W-:-:S03]  /*1830*/  @P1 SHF.R.U32.HI R4, RZ, R5, R0 ;  /* 0x00000005ff041219 */ /* 0x002fc60000011600 */
[C---:B------:R-:W-:Y:S01]  /*1840*/  VIADD R0, R186.reuse, 0x5f ;  /* 0x0000005fba007836 */ /* 0x040fe20000000000 */
[----:B------:R-:W-:-:S03]  /*1850*/  IADD3 R143, R186, 0x60, -R185 ;  /* 0x00000060ba8f7810 */ /* 0x000fc60007ffe8b9 */
[----:B------:R-:W-:Y:S01]  /*1860*/  IMAD.HI R0, R0, 0x2aaaaaab, RZ ;  /* 0x2aaaaaab00007827 */ /* 0x000fe200078e02ff */
[----:B------:R-:W-:-:S04]  /*1870*/  IADD3 R4, R143, R4, RZ ;  /* 0x000000048f047210 */ /* 0x000fc80007ffe0ff */
[----:B------:R-:W-:Y:S01]  /*1880*/  SHF.R.U32.HI R3, RZ, 0x1f, R0 ;  /* 0x0000001fff037819 */ /* 0x000fe20000011600 */
[----:B------:R-:W-:-:S03]  /*1890*/  IMAD.HI R4, R4, 0x2aaaaaab, RZ ;  /* 0x2aaaaaab04047827 */ /* 0x000fc600078e02ff */
[----:B------:R-:W-:Y:S02]  /*18a0*/  LEA.HI.SX32 R144, R0, R3, 0x1c ;  /* 0x0000000300907211 */ /* 0x000fe400078fe2ff */
[----:B------:R-:W-:-:S04]  /*18b0*/  SHF.R.U32.HI R5, RZ, 0x1f, R4 ;  /* 0x0000001fff057819 */ /* 0x000fc80000011604 */
[----:B------:R-:W-:Y:S01]  /*18c0*/  LEA.HI.SX32 R5, R4, R5, 0x1c ;  /* 0x0000000504057211 */ /* 0x000fe200078fe2ff */
[----:B------:R-:W-:-:S03]  /*18d0*/  IMAD.MOV R4, RZ, RZ, -R8 ;  /* 0x000000ffff047224 */ /* 0x000fc600078e0a08 */
[----:B------:R-:W-:Y:S02]  /*18e0*/  VIMNMX R5, R144, R5, PT ;  /* 0x0000000590057248 */ /* 0x000fe40003fe0100 */
[----:B------:R-:W-:-:S03]  /*18f0*/  VIMNMX R4, RZ, R4, !PT ;  /* 0x00000004ff047248 */ /* 0x000fc60007fe0100 */
[----:B------:R-:W-:-:S05]  /*1900*/  IMAD R5, R5, 0x60, -R8 ;  /* 0x0000006005057824 */ /* 0x000fca00078e0a08 */
[----:B------:R-:W-:-:S04]  /*1910*/  VIMNMX R3, R5, R24, PT ;  /* 0x0000001805037248 */ /* 0x000fc80003fe0100 */
[----:B------:R-:W-:Y:S01]  /*1920*/  ISETP.GT.AND P0, PT, R3, R4, PT ;  /* 0x000000040300720c */ /* 0x000fe20003f04270 */
[----:B------:R-:W-:-:S05]  /*1930*/  IMAD.WIDE.U32 R4, R4, -0x55555555, RZ ;  /* 0xaaaaaaab04047825 */ /* 0x000fca00078e00ff */
[----:B------:R-:W-:-:S04]  /*1940*/  SHF.R.U32.HI R127, RZ, 0x6, R5 ;  /* 0x00000006ff7f7819 */ /* 0x000fc80000011605 */
[----:B------:R-:W-:-:S03]  /*1950*/  MOV R26, R127 ;  /* 0x0000007f001a7202 */ /* 0x000fc60000000f00 */
[----:B------:R-:W-:-:S04]  /*1960*/  @P0 VIADD R0, R3, 0x5f ;  /* 0x0000005f03000836 */ /* 0x000fc80000000000 */
[----:B------:R-:W-:-:S05]  /*1970*/  @P0 IMAD.HI R0, R0, 0x2aaaaaab, RZ ;  /* 0x2aaaaaab00000827 */ /* 0x000fca00078e02ff */
[----:B------:R-:W-:-:S04]  /*1980*/  @P0 SHF.R.U32.HI R3, RZ, 0x1f, R0 ;  /* 0x0000001fff030819 */ /* 0x000fc80000011600 */
[----:B------:R-:W-:Y:S02]  /*1990*/  @P0 LEA.HI.SX32 R26, R0, R3, 0x1c ;  /* 0x00000003001a0211 */ /* 0x000fe400078fe2ff */
[----:B------:R-:W-:Y:S02]  /*19a0*/  PLOP3.LUT P0, PT, PT, PT, PT, 0x80, 0x0 ;  /* 0x000000000000781c */ /* 0x000fe40003f0f070 */
[----:B------:R-:W-:-:S13]  /*19b0*/  ISETP.GT.AND P1, PT, R26, R127, PT ;  /* 0x0000007f1a00720c */ /* 0x000fda0003f24270 */
[----:B---3--:R-:W-:Y:S05]  /*19c0*/  @!P1 BRA `(.L_x_2691) ;  /* 0x0000008c00d49947 */ /* 0x008fea0003800000 */
        /* <DEDUP_REMOVED lines=11> */
[----:B------:R-:W-:Y:S01]  /*1a80*/  MOV R10, UR6 ;  /* 0x00000006000a7c02 */ /* 0x000fe20008000f00 */
[----:B------:R-:W-:Y:S01]  /*1a90*/  IMAD.U32 R6, RZ, RZ, UR4 ;  /* 0x00000004ff067e24 */ /* 0x000fe2000f8e00ff */
[----:B------:R-:W-:Y:S01]  /*1aa0*/  MOV R12, 0x1 ;  /* 0x00000001000c7802 */ /* 0x000fe20000000f00 */
[----:B------:R-:W-:-:S02]  /*1ab0*/  IMAD.U32 R7, RZ, RZ, UR5 ;  /* 0x00000005ff077e24 */ /* 0x000fc4000f8e00ff */
[----:B------:R-:W-:Y:S02]  /*1ac0*/  IMAD.U32 R11, RZ, RZ, UR7 ;  /* 0x00000007ff0b7e24 */ /* 0x000fe4000f8e00ff */
[----:B------:R-:W-:Y:S02]  /*1ad0*/  IMAD.MOV.U32 R8, RZ, RZ, 0x70 ;  /* 0x00000070ff087424 */ /* 0x000fe400078e00ff */
[----:B0-----:R-:W-:-:S07]  /*1ae0*/  IMAD.MOV.U32 R13, RZ, RZ, RZ ;  /* 0x000000ffff0d7224 */ /* 0x001fce00078e00ff */
[----:B------:R-:W-:-:S07]  /*1af0*/  LEPC R20, `(.L_x_2693) ;  /* 0x000000001014794e */ /* 0x000fce0000000000 */
[----:B-1---5:R-:W-:Y:S05]  /*1b00*/  CALL.ABS.NOINC R14 ;  /* 0x000000000e007343 */ /* 0x022fea0003c00000 */
.L_x_2693:
[----:B------:R-:W-:Y:S05]  /*1b10*/  BSYNC B6 ;  /* 0x0000000000067941 */ /* 0x000fea0003800000 */
.L_x_2692:
        /* <DEDUP_REMOVED lines=20> */
.L_x_2695:
[----:B------:R-:W-:Y:S05]  /*1c60*/  BSYNC B6 ;  /* 0x0000000000067941 */ /* 0x000fea0003800000 */
.L_x_2694:
[----:B------:R-:W-:Y:S01]  /*1c70*/  ULDC.64 UR4, c[0x0][0x9f8] ;  /* 0x00027e0000047ab9 */ /* 0x000fe20000000a00 */
[----:B------:R-:W0:Y:S01]  /*1c80*/  LDC.64 R94, c[0x0][0x3f8] ;  /* 0x0000fe00ff5e7b82 */ /* 0x000e220000000a00 */
[----:B------:R-:W-:-:S04]  /*1c90*/  ISETP.NE.U32.AND P0, PT, RZ, UR4, PT ;  /* 0x00000004ff007c0c */ /* 0x000fc8000bf05070 */
[----:B------:R-:W-:-:S03]  /*1ca0*/  ISETP.NE.AND.EX P0, PT, RZ, UR5, PT, P0 ;  /* 0x00000005ff007c0c */ /* 0x000fc6000bf05300 */
[----:B------:R-:W1:Y:S08]  /*1cb0*/  LDC R29, c[0x0][0x3f4] ;  /* 0x0000fd00ff1d7b82 */ /* 0x000e700000000800 */
[----:B------:R-:W2:Y:S02]  /*1cc0*/  LDC.64 R88, c[0x0][0x408] ;  /* 0x00010200ff587b82 */ /* 0x000ea40000000a00 */
[----:B------:R-:W-:Y:S01]  /*1cd0*/  @P0 IADD3 R4, P1, R193, UR4, RZ ;  /* 0x00000004c1040c10 */ /* 0x000fe2000ff3e0ff */
[----:B------:R-:W-:-:S03]  /*1ce0*/  ULDC UR4, c[0x0][0x2f4] ;  /* 0x0000bd0000047ab9 */ /* 0x000fc60000000800 */
        /* <DEDUP_REMOVED lines=8> */
[----:B------:R-:W-:Y:S01]  /*1d70*/  IMAD R131, R95, 0x60, RZ ;  /* 0x000000605f837824 */ /* 0x000fe200078e02ff */
[----:B------:R-:W-:Y:S01]  /*1d80*/  SEL R0, RZ, 0x1, P0 ;  /* 0x00000001ff007807 */ /* 0x000fe20000000000 */
[----:B------:R-:W-:Y:S01]  /*1d90*/  IMAD.SHL.U32 R108, R94, 0x40, RZ ;  /* 0x000000405e6c7824 */ /* 0x000fe200078e00ff */
[----:B------:R-:W-:Y:S01]  /*1da0*/  SHF.L.U32 R3, R3, 0x1, RZ ;  /* 0x0000000103037819 */ /* 0x000fe200000006ff */
[----:B------:R-:W-:Y:S01]  /*1db0*/  IMAD R114, R197, 0x40, R169 ;  /* 0x00000040c5727824 */ /* 0x000fe200078e02a9 */
[----:B------:R-:W-:Y:S01]  /*1dc0*/  ISETP.GE.AND P0, PT, R163, UR5, PT ;  /* 0x00000005a3007c0c */ /* 0x000fe2000bf06270 */
[----:B-1----:R-:W-:Y:S01]  /*1dd0*/  IMAD.SHL.U32 R126, R29, 0x2, RZ ;  /* 0x000000021d7e7824 */ /* 0x002fe200078e00ff */
[----:B------:R-:W-:Y:S01]  /*1de0*/  LOP3.LUT R0, R3, 0x2, R0, 0xe2, !PT ;  /* 0x0000000203007812 */ /* 0x000fe200078ee200 */
[----:B--2---:R-:W-:Y:S01]  /*1df0*/  IMAD.WIDE.U32 R90, R169, R88, R16 ;  /* 0x00000058a95a7225 */ /* 0x004fe200078e0010 */
[----:B------:R-:W-:-:S02]  /*1e00*/  SEL R3, RZ, 0xffffffff, P0 ;  /* 0xffffffffff037807 */ /* 0x000fc40000000000 */
[----:B------:R-:W-:Y:S01]  /*1e10*/  ISETP.GE.AND P0, PT, R164, UR4, PT ;  /* 0x00000004a4007c0c */ /* 0x000fe2000bf06270 */
[----:B------:R-:W-:Y:S01]  /*1e20*/  IMAD R133, R89, 0x60, RZ ;  /* 0x0000006059857824 */ /* 0x000fe200078e02ff */
[----:B------:R-:W-:Y:S01]  /*1e30*/  ISETP.GE.AND P1, PT, R19, UR4, PT ;  /* 0x0000000413007c0c */ /* 0x000fe2000bf26270 */
[----:B------:R-:W-:Y:S01]  /*1e40*/  IMAD.SHL.U32 R6, R3, 0x2, RZ ;  /* 0x0000000203067824 */ /* 0x000fe200078e00ff */
[----:B------:R-:W-:Y:S01]  /*1e50*/  SHF.R.S32.HI R7, RZ, 0x1f, R169 ;  /* 0x0000001fff077819 */ /* 0x000fe200000114a9 */
[----:B------:R-:W-:Y:S01]  /*1e60*/  IMAD.SHL.U32 R110, R88, 0x40, RZ ;  /* 0x00000040586e7824 */ /* 0x000fe200078e00ff */
[----:B------:R-:W-:Y:S02]  /*1e70*/  SEL R3, RZ, 0x4, P0 ;  /* 0x00000004ff037807 */ /* 0x000fe40000000000 */
[----:B---3--:R-:W-:Y:S02]  /*1e80*/  SEL R4, RZ, 0x8, P1 ;  /* 0x00000008ff047807 */ /* 0x008fe40000800000 */
[----:B------:R-:W-:-:S02]  /*1e90*/  SHF.R.S32.HI R161, RZ, 0x1f, R160 ;  /* 0x0000001fffa17819 */ /* 0x000fc400000114a0 */
[----:B------:R-:W-:Y:S01]  /*1ea0*/  LOP3.LUT R0, R4, R0, R3, 0xfe, !PT ;  /* 0x0000000004007212 */ /* 0x000fe200078efe03 */
[-C--:B------:R-:W-:Y:S01]  /*1eb0*/  IMAD R4, R7, R94.reuse, RZ ;  /* 0x0000005e07047224 */ /* 0x080fe200078e02ff */
[----:B------:R-:W-:Y:S01]  /*1ec0*/  ISETP.GE.AND P0, PT, R22, UR4, PT ;  /* 0x0000000416007c0c */ /* 0x000fe2000bf06270 */
[C---:B------:R-:W-:Y:S01]  /*1ed0*/  IMAD.WIDE.U32 R98, R169.reuse, R94, R160 ;  /* 0x0000005ea9627225 */ /* 0x040fe200078e00a0 */
[C---:B------:R-:W-:Y:S02]  /*1ee0*/  ISETP.GE.AND P2, PT, R16.reuse, UR5, PT ;  /* 0x0000000510007c0c */ /* 0x040fe4000bf46270 */
[----:B------:R-:W-:Y:S01]  /*1ef0*/  SEL R3, RZ, 0x10, P0 ;  /* 0x00000010ff037807 */ /* 0x000fe20000000000 */
[C---:B------:R-:W-:Y:S01]  /*1f00*/  IMAD R9, R169.reuse, R95, R4 ;  /* 0x0000005fa9097224 */ /* 0x040fe200078e0204 */
[----:B------:R-:W-:Y:S01]  /*1f10*/  SEL R5, RZ, 0x1, P2 ;  /* 0x00000001ff057807 */ /* 0x000fe20001000000 */
[----:B------:R-:W-:Y:S01]  /*1f20*/  IMAD.WIDE.U32 R92, R169, R88, R160 ;  /* 0x00000058a95c7225 */ /* 0x000fe200078e00a0 */
[----:B------:R-:W-:-:S02]  /*1f30*/  ISETP.GE.AND P3, PT, R16, R29, PT ;  /* 0x0000001d1000720c */ /* 0x000fc40003f66270 */
        /* <DEDUP_REMOVED lines=8> */
[----:B------:R-:W-:Y:S02]  /*1fc0*/  LOP3.LUT R5, R6, 0x2, R5, 0xe2, !PT ;  /* 0x0000000206057812 */ /* 0x000fe400078ee205 */
[----:B------:R-:W-:Y:S01]  /*1fd0*/  SEL R4, RZ, 0x4, P1 ;  /* 0x00000004ff047807 */ /* 0x000fe20000800000 */
[----:B------:R-:W-:Y:S01]  /*1fe0*/  IMAD R11, R169, R89, R0 ;  /* 0x00000059a90b7224 */ /* 0x000fe200078e0200 */
[----:B------:R-:W-:Y:S01]  /*1ff0*/  SEL R0, R29, RZ, P2 ;  /* 0x000000ff1d007207 */ /* 0x000fe20001000000 */
[----:B------:R-:W-:Y:S01]  /*2000*/  IMAD.IADD R3, R16, 0x1, R3 ;  /* 0x0000000110037824 */ /* 0x000fe200078e0203 */
[----:B------:R-:W-:Y:S01]  /*2010*/  LOP3.LUT R5, R5, R4, RZ, 0xfc, !PT ;  /* 0x0000000405057212 */ /* 0x000fe200078efcff */
[----:B------:R-:W-:Y:S01]  /*2020*/  IMAD.IADD R93, R93, 0x1, R11 ;  /* 0x000000015d5d7824 */ /* 0x000fe200078e020b */
[----:B------:R-:W-:Y:S01]  /*2030*/  ISETP.GE.AND P1, PT, R164, R29, PT ;  /* 0x0000001da400720c */ /* 0x000fe20003f26270 */
[----:B------:R-:W-:Y:S01]  /*2040*/  IMAD.IADD R4, R163, 0x1, R0 ;  /* 0x00000001a3047824 */ /* 0x000fe200078e0200 */
[----:B------:R-:W-:Y:S01]  /*2050*/  IADD3 R91, R11, R91, RZ ;  /* 0x0000005b0b5b7210 */ /* 0x000fe20007ffe0ff */
[----:B------:R-:W-:Y:S01]  /*2060*/  IMAD.WIDE.U32 R96, R142, R94, R96 ;  /* 0x0000005e8e607225 */ /* 0x000fe200078e0060 */
[----:B------:R-:W-:-:S02]  /*2070*/  SEL R7, R29, RZ, P1 ;  /* 0x000000ff1d077207 */ /* 0x000fc40000800000 */
[----:B------:R-:W-:Y:S01]  /*2080*/  SHF.R.S32.HI R0, RZ, 0x1f, R3 ;  /* 0x0000001fff007819 */ /* 0x000fe20000011403 */
[-C--:B------:R-:W-:Y:S01]  /*2090*/  IMAD.WIDE.U32 R92, R142, R88.reuse, R92 ;  /* 0x000000588e5c7225 */ /* 0x080fe200078e005c */
[----:B------:R-:W-:Y:S02]  /*20a0*/  SHF.R.S32.HI R11, RZ, 0x1f, R4 ;  /* 0x0000001fff0b7819 */ /* 0x000fe40000011404 */
[----:B------:R-:W-:Y:S01]  /*20b0*/  IADD3 R10, R164, R7, RZ ;  /* 0x00000007a40a7210 */ /* 0x000fe20007ffe0ff */
[----:B------:R-:W-:Y:S01]  /*20c0*/  IMAD.WIDE.U32 R90, R142, R88, R90 ;  /* 0x000000588e5a7225 */ /* 0x000fe200078e005a */
[CC--:B------:R-:W-:Y:S02]  /*20d0*/  LEA.HI R7, R0.reuse, R3.reuse, RZ, 0x3 ;  /* 0x0000000300077211 */ /* 0x0c0fe400078f18ff */
[----:B------:R-:W-:Y:S02]  /*20e0*/  LEA.HI R0, R0, R3, RZ, 0x6 ;  /* 0x0000000300007211 */ /* 0x000fe400078f30ff */
[----:B------:R-:W-:-:S02]  /*20f0*/  LEA.HI R6, R11, R4, RZ, 0x6 ;  /* 0x000000040b067211 */ /* 0x000fc400078f30ff */
[----:B------:R-:W-:Y:S02]  /*2100*/  LEA.HI R11, R11, R4, RZ, 0x3 ;  /* 0x000000040b0b7211 */ /* 0x000fe400078f18ff */
[----:B------:R-:W-:Y:S02]  /*2110*/  SHF.R.S32.HI R3, RZ, 0x6, R0 ;  /* 0x00000006ff037819 */ /* 0x000fe40000011400 */
[----:B------:R-:W-:Y:S02]  /*2120*/  SHF.R.S32.HI R6, RZ, 0x6, R6 ;  /* 0x00000006ff067819 */ /* 0x000fe40000011406 */
[C---:B------:R-:W-:Y:S01]  /*2130*/  LOP3.LUT R4, R180.reuse, 0x38, R11, 0xf8, !PT ;  /* 0x00000038b4047812 */ /* 0x040fe200078ef80b */
[C-C-:B------:R-:W-:Y:S01]  /*2140*/  IMAD R141, R3.reuse, 0x1800, R182.reuse ;  /* 0x00001800038d7824 */ /* 0x140fe200078e02b6 */
[----:B------:R-:W-:Y:S01]  /*2150*/  LOP3.LUT R0, R180, 0x38, R7, 0xf8, !PT ;  /* 0x00000038b4007812 */ /* 0x000fe200078ef807 */
[--C-:B------:R-:W-:Y:S01]  /*2160*/  IMAD R139, R3, 0x1800, R183.reuse ;  /* 0x00001800038b7824 */ /* 0x100fe200078e02b7 */
[-C--:B------:R-:W-:Y:S01]  /*2170*/  LOP3.LUT R3, R4, R181.reuse, RZ, 0x3c, !PT ;  /* 0x000000b504037212 */ /* 0x080fe200078e3cff */
[C---:B------:R-:W-:Y:S01]  /*2180*/  IMAD R140, R6.reuse, 0x1800, R182 ;  /* 0x00001800068c7824 */ /* 0x040fe200078e02b6 */
[----:B------:R-:W-:Y:S01]  /*2190*/  SHF.R.S32.HI R15, RZ, 0x1f, R10 ;  /* 0x0000001fff0f7819 */ /* 0x000fe2000001140a */
[----:B------:R-:W-:Y:S01]  /*21a0*/  IMAD R137, R6, 0x1800, R183 ;  /* 0x0000180006897824 */ /* 0x000fe200078e02b7 */
[----:B------:R-:W-:-:S02]  /*21b0*/  LOP3.LUT R0, R0, R181, RZ, 0x3c, !PT ;  /* 0x000000b500007212 */ /* 0x000fc400078e3cff */
[----:B------:R-:W-:Y:S02]  /*21c0*/  IADD3 R140, R140, R3, RZ ;  /* 0x000000038c8c7210 */ /* 0x000fe40007ffe0ff */
[C---:B------:R-:W-:Y:S01]  /*21d0*/  LOP3.LUT R3, R176.reuse, 0x38, R11, 0xf8, !PT ;  /* 0x00000038b0037812 */ /* 0x040fe200078ef80b */
[----:B------:R-:W-:Y:S01]  /*21e0*/  IMAD.IADD R141, R141, 0x1, R0 ;  /* 0x000000018d8d7824 */ /* 0x000fe200078e0200 */
[CC--:B------:R-:W-:Y:S02]  /*21f0*/  LEA.HI R21, R15.reuse, R10.reuse, RZ, 0x3 ;  /* 0x0000000a0f157211 */ /* 0x0c0fe400078f18ff */
[----:B------:R-:W-:Y:S02]  /*2200*/  LOP3.LUT R13, R176, 0x38, R7, 0xf8, !PT ;  /* 0x00000038b00d7812 */ /* 0x000fe400078ef807 */
[----:B------:R-:W-:Y:S02]  /*2210*/  LEA.HI R10, R15, R10, RZ, 0x6 ;  /* 0x0000000a0f0a7211 */ /* 0x000fe400078f30ff */
[----:B------:R-:W-:-:S02]  /*2220*/  LOP3.LUT R4, R3, R220, RZ, 0x3c, !PT ;  /* 0x000000dc03047212 */ /* 0x000fc400078e3cff */
[----:B------:R-:W-:Y:S02]  /*2230*/  SHF.R.S32.HI R15, RZ, 0x1f, R142 ;  /* 0x0000001fff0f7819 */ /* 0x000fe4000001148e */
[----:B------:R-:W-:Y:S01]  /*2240*/  LOP3.LUT R8, R13, R220, RZ, 0x3c, !PT ;  /* 0x000000dc0d087212 */ /* 0x000fe200078e3cff */
[----:B------:R-:W-:Y:S01]  /*2250*/  IMAD.IADD R137, R137, 0x1, R4 ;  /* 0x0000000189897824 */ /* 0x000fe200078e0204 */
[--C-:B------:R-:W-:Y:S01]  /*2260*/  LOP3.LUT R0, R180, 0x38, R21.reuse, 0xf8, !PT ;  /* 0x00000038b4007812 */ /* 0x100fe200078ef815 */
[----:B------:R-:W-:Y:S01]  /*2270*/  IMAD R4, R15, R94, RZ ;  /* 0x0000005e0f047224 */ /* 0x000fe200078e02ff */
[----:B------:R-:W-:Y:S01]  /*2280*/  SHF.R.S32.HI R10, RZ, 0x6, R10 ;  /* 0x00000006ff0a7819 */ /* 0x000fe2000001140a */
[----:B------:R-:W-:Y:S01]  /*2290*/  IMAD.IADD R139, R139, 0x1, R8 ;  /* 0x000000018b8b7824 */ /* 0x000fe200078e0208 */
[----:B------:R-:W-:Y:S01]  /*22a0*/  LOP3.LUT R13, R176, 0x38, R21, 0xf8, !PT ;  /* 0x00000038b00d7812 */ /* 0x000fe200078ef815 */
[----:B------:R-:W-:Y:S01]  /*22b0*/  IMAD R15, R15, R88, RZ ;  /* 0x000000580f0f7224 */ /* 0x000fe200078e02ff */
[----:B------:R-:W-:Y:S01]  /*22c0*/  LOP3.LUT R3, R0, R181, RZ, 0x3c, !PT ;  /* 0x000000b500037212 */ /* 0x000fe200078e3cff */
[----:B------:R-:W-:Y:S01]  /*22d0*/  IMAD R138, R10, 0x1800, R182 ;  /* 0x000018000a8a7824 */ /* 0x000fe200078e02b6 */
[----:B------:R-:W-:Y:S01]  /*22e0*/  LOP3.LUT R0, R13, R220, RZ, 0x3c, !PT ;  /* 0x000000dc0d007212 */ /* 0x000fe200078e3cff */
[----:B------:R-:W-:Y:S01]  /*22f0*/  IMAD R13, R142, R95, R4 ;  /* 0x0000005f8e0d7224 */ /* 0x000fe200078e0204 */
[----:B------:R-:W-:Y:S01]  /*2300*/  LOP3.LUT R4, R180, 0x18, R16, 0xf8, !PT ;  /* 0x00000018b4047812 */ /* 0x000fe200078ef810 */
[----:B------:R-:W-:Y:S01]  /*2310*/  IMAD.IADD R138, R138, 0x1, R3 ;  /* 0x000000018a8a7824 */ /* 0x000fe200078e0203 */
[----:B------:R-:W-:Y:S01]  /*2320*/  ISETP.GE.AND P4, PT, R19, UR5, PT ;  /* 0x0000000513007c0c */ /* 0x000fe2000bf86270 */
[----:B------:R-:W-:Y:S01]  /*2330*/  IMAD R135, R10, 0x1800, R183 ;  /* 0x000018000a877824 */ /* 0x000fe200078e02b7 */
[----:B------:R-:W-:Y:S01]  /*2340*/  ISETP.GE.AND P0, PT, R23, UR4, PT ;  /* 0x0000000417007c0c */ /* 0x000fe2000bf06270 */
[----:B------:R-:W-:Y:S01]  /*2350*/  IMAD R15, R142, R89, R15 ;  /* 0x000000598e0f7224 */ /* 0x000fe200078e020f */
[----:B------:R-:W-:Y:S01]  /*2360*/  LOP3.LUT R3, R4, R181, RZ, 0x3c, !PT ;  /* 0x000000b504037212 */ /* 0x000fe200078e3cff */
[----:B------:R-:W-:Y:S01]  /*2370*/  IMAD.IADD R106, R99, 0x1, R13 ;  /* 0x00000001636a7824 */ /* 0x000fe200078e020d */
[----:B------:R-:W-:Y:S01]  /*2380*/  SEL R4, RZ, 0x8, P4 ;  /* 0x00000008ff047807 */ /* 0x000fe20002000000 */
[----:B------:R-:W-:Y:S01]  /*2390*/  IMAD.IADD R104, R13, 0x1, R97 ;  /* 0x000000010d687824 */ /* 0x000fe200078e0261 */
[----:B------:R-:W-:Y:S01]  /*23a0*/  SEL R8, RZ, 0x20, P0 ;  /* 0x00000020ff087807 */ /* 0x000fe20000000000 */
[----:B------:R-:W-:Y:S01]  /*23b0*/  IMAD.IADD R103, R15, 0x1, R91 ;  /* 0x000000010f677824 */ /* 0x000fe200078e025b */
[----:B------:R-:W-:-:S02]  /*23c0*/  LOP3.LUT P5, RZ, R205, 0x4, RZ, 0xc0, !PT ;  /* 0x00000004cdff7812 */ /* 0x000fc400078ac0ff */
[----:B------:R-:W-:Y:S02]  /*23d0*/  MOV R128, 0x20 ;  /* 0x0000002000807802 */ /* 0x000fe40000000f00 */
[C---:B------:R-:W-:Y:S02]  /*23e0*/  LOP3.LUT R20, R5.reuse, R4, RZ, 0xfc, !PT ;  /* 0x0000000405147212 */ /* 0x040fe400078efcff */
[----:B------:R-:W-:Y:S02]  /*23f0*/  LOP3.LUT R4, R5, 0x1, RZ, 0xc0, !PT ;  /* 0x0000000105047812 */ /* 0x000fe400078ec0ff */
[C---:B------:R-:W-:Y:S01]  /*2400*/  SHF.L.U64.HI R107, R94.reuse, 0x6, R95 ;  /* 0x000000065e6b7819 */ /* 0x040fe2000001025f */
[----:B------:R-:W-:Y:S01]  /*2410*/  IMAD.WIDE.U32 R94, R94, 0x60, RZ ;  /* 0x000000605e5e7825 */ /* 0x000fe200078e00ff */
[C---:B------:R-:W-:Y:S02]  /*2420*/  SHF.L.U64.HI R109, R88.reuse, 0x6, R89 ;  /* 0x00000006586d7819 */ /* 0x040fe40000010259 */
[----:B------:R-:W-:Y:S01]  /*2430*/  SHF.R.S32.HI R119, RZ, 0x3, R7 ;  /* 0x00000003ff777819 */ /* 0x000fe20000011407 */
[----:B------:R-:W-:Y:S01]  /*2440*/  IMAD.WIDE.U32 R88, R88, 0x60, RZ ;  /* 0x0000006058587825 */ /* 0x000fe200078e00ff */
[----:B------:R-:W-:-:S02]  /*2450*/  LOP3.LUT R5, R7, 0xfffffff8, RZ, 0xc0, !PT ;  /* 0xfffffff807057812 */ /* 0x000fc400078ec0ff */
[----:B------:R-:W-:Y:S01]  /*2460*/  LOP3.LUT R100, R9, R8, RZ, 0xfc, !PT ;  /* 0x0000000809647212 */ /* 0x000fe200078efcff */
[----:B------:R-:W-:Y:S01]  /*2470*/  IMAD.IADD R131, R95, 0x1, R131 ;  /* 0x000000015f837824 */ /* 0x000fe200078e0283 */
[----:B------:R-:W-:Y:S01]  /*2480*/  SEL R128, R128, 0xffffffe0, !P5 ;  /* 0xffffffe080807807 */ /* 0x000fe20006800000 */
[----:B------:R-:W-:Y:S01]  /*2490*/  IMAD.IADD R133, R89, 0x1, R133 ;  /* 0x0000000159857824 */ /* 0x000fe200078e0285 */
[----:B------:R-:W-:Y:S02]  /*24a0*/  IADD3 R3, R182, R3, RZ ;  /* 0x00000003b6037210 */ /* 0x000fe40007ffe0ff */
[----:B------:R-:W-:Y:S02]  /*24b0*/  LOP3.LUT R6, R11, 0xfffffff8, RZ, 0xc0, !PT ;  /* 0xfffffff80b067812 */ /* 0x000fe400078ec0ff */
[----:B------:R-:W-:Y:S02]  /*24c0*/  LOP3.LUT R7, R21, 0xfffffff8, RZ, 0xc0, !PT ;  /* 0xfffffff815077812 */ /* 0x000fe400078ec0ff */
[----:B------:R-:W-:-:S02]  /*24d0*/  IADD3 R130, R130, R27, RZ ;  /* 0x0000001b82827210 */ /* 0x000fc40007ffe0ff */
[----:B------:R-:W-:Y:S02]  /*24e0*/  SHF.R.S32.HI R115, RZ, 0x3, R21 ;  /* 0x00000003ff737819 */ /* 0x000fe40000011415 */
[----:B------:R-:W-:Y:S02]  /*24f0*/  LOP3.LUT R8, R9, 0x1, RZ, 0xc0, !PT ;  /* 0x0000000109087812 */ /* 0x000fe400078ec0ff */
[----:B------:R-:W-:Y:S02]  /*2500*/  IADD3 R135, R135, R0, RZ ;  /* 0x0000000087877210 */ /* 0x000fe40007ffe0ff */
        /* <DEDUP_REMOVED lines=9> */
[----:B------:R-:W-:Y:S02]  /*25a0*/  IADD3 R105, R93, R15, RZ ;  /* 0x0000000f5d697210 */ /* 0x000fe40007ffe0ff */
[----:B------:R-:W-:Y:S02]  /*25b0*/  SHF.R.S32.HI R116, RZ, 0x3, R11 ;  /* 0x00000003ff747819 */ /* 0x000fe4000001140b */
[----:B------:R-:W-:Y:S02]  /*25c0*/  LOP3.LUT R20, R20, 0x8, RZ, 0xc0, !PT ;  /* 0x0000000814147812 */ /* 0x000fe400078ec0ff */
[----:B------:R-:W-:Y:S02]  /*25d0*/  SHF.R.S32.HI R113, RZ, 0x1f, R5 ;  /* 0x0000001fff717819 */ /* 0x000fe40000011405 */
[----:B------:R-:W-:Y:S02]  /*25e0*/  SHF.R.S32.HI R112, RZ, 0x1f, R6 ;  /* 0x0000001fff707819 */ /* 0x000fe40000011406 */
[----:B------:R-:W-:-:S02]  /*25f0*/  SHF.R.S32.HI R111, RZ, 0x1f, R7 ;  /* 0x0000001fff6f7819 */ /* 0x000fc40000011407 */
[----:B------:R-:W-:Y:S02]  /*2600*/  LOP3.LUT R100, R100, 0x20, RZ, 0xc0, !PT ;  /* 0x0000002064647812 */ /* 0x000fe400078ec0ff */
[----:B----4-:R-:W-:-:S07]  /*2610*/  SHF.R.S32.HI R129, RZ, 0x1f, R25 ;  /* 0x0000001fff817819 */ /* 0x010fce0000011419 */
.L_x_2801:
        /* <DEDUP_REMOVED lines=9> */
[----:B--2---:R-:W0:Y:S08]  /*26b0*/  @!P0 LDC.64 R14, c[0x0][0x428] ;  /* 0x00010a00ff0e8b82 */ /* 0x004e300000000a00 */
        /* <DEDUP_REMOVED lines=9> */
[----:B------:R-:W-:-:S04]  /*2750*/  @!P0 IMAD.WIDE.U32 R14, R25, R14, R28 ;  /* 0x0000000e190e8225 */ /* 0x000fc800078e001c */
[----:B------:R-:W-:Y:S01]  /*2760*/  IMAD.MOV.U32 R28, RZ, RZ, RZ ;  /* 0x000000ffff1c7224 */ /* 0x000fe200078e00ff */
[----:B------:R-:W-:Y:S02]  /*2770*/  @!P0 IADD3 R15, R15, R31, RZ ;  /* 0x0000001f0f0f8210 */ /* 0x000fe40007ffe0ff */
        /* <DEDUP_REMOVED lines=11> */
[----:B------:R-:W-:-:S02]  /*2830*/  P2R R124, PR, RZ, 0x10 ;  /* 0x00000010ff7c7803 */ /* 0x000fc40000000000 */
[----:B------:R-:W-:Y:S01]  /*2840*/  LEA R33, R14, R121, 0x1 ;  /* 0x000000790e217211 */ /* 0x000fe200078e08ff */
        /* <DEDUP_REMOVED lines=13> */
[----:B------:R-:W-:Y:S02]  /*2920*/  IMAD R15, R84, UR4, RZ ;  /* 0x00000004540f7c24 */ /* 0x000fe4000f8e02ff */
[----:B------:R-:W-:Y:S01]  /*2930*/  IMAD.IADD R13, R13, 0x1, R11 ;  /* 0x000000010d0d7824 */ /* 0x000fe200078e020b */
[----:B------:R-:W-:Y:S01]  /*2940*/  SHF.R.S32.HI R11, RZ, 0x1f, R26 ;  /* 0x0000001fff0b7819 */ /* 0x000fe2000001141a */
[C---:B------:R-:W-:Y:S02]  /*2950*/  IMAD R15, R28.reuse, UR5, R15 ;  /* 0x000000051c0f7c24 */ /* 0x040fe4000f8e020f */
[----:B------:R-:W-:Y:S01]  /*2960*/  IMAD.WIDE.U32 R12, R28, UR4, R12 ;  /* 0x000000041c0c7c25 */ /* 0x000fe2000f8e000c */
[----:B------:R-:W-:-:S03]  /*2970*/  ULDC.64 UR4, c[0x0][0x308] ;  /* 0x0000c20000047ab9 */ /* 0x000fc60000000a00 */
[----:B------:R-:W-:Y:S01]  /*2980*/  IMAD R39, R11, R88, R34 ;  /* 0x000000580b277224 */ /* 0x000fe200078e0222 */
[----:B------:R-:W-:Y:S01]  /*2990*/  IADD3 R13, R13, R15, RZ ;  /* 0x0000000f0d0d7210 */ /* 0x000fe20007ffe0ff */
[----:B------:R-:W-:Y:S02]  /*29a0*/  IMAD R15, R0, UR4, RZ ;  /* 0x00000004000f7c24 */ /* 0x000fe4000f8e02ff */
[----:B------:R-:W-:Y:S02]  /*29b0*/  IMAD R37, R11, R94, R14 ;  /* 0x0000005e0b257224 */ /* 0x000fe400078e020e */
[C---:B------:R-:W-:Y:S02]  /*29c0*/  IMAD R117, R30.reuse, UR5, R15 ;  /* 0x000000051e757c24 */ /* 0x040fe4000f8e020f */
[----:B------:R-:W-:Y:S01]  /*29d0*/  IMAD.WIDE.U32 R34, R30, UR4, R12 ;  /* 0x000000041e227c25 */ /* 0x000fe2000f8e000c */
[----:B------:R-:W-:-:S03]  /*29e0*/  ULDC.64 UR4, c[0x0][0x2e8] ;  /* 0x0000ba0000047ab9 */ /* 0x000fc60000000a00 */
[----:B------:R-:W-:Y:S01]  /*29f0*/  IMAD.IADD R117, R35, 0x1, R117 ;  /* 0x0000000123757824 */ /* 0x000fe200078e0275 */
[----:B------:R-:W-:Y:S01]  /*2a00*/  LEA R118, P4, R34, UR4, 0x1 ;  /* 0x0000000422767c11 */ /* 0x000fe2000f8808ff */
[----:B------:R-:W-:Y:S02]  /*2a10*/  IMAD R85, R26, -0x60, R24 ;  /* 0xffffffa01a557824 */ /* 0x000fe400078e0218 */
[-C--:B------:R-:W-:Y:S01]  /*2a20*/  IMAD.WIDE.U32 R12, R88, R26.reuse, RZ ;  /* 0x0000001a580c7225 */ /* 0x080fe200078e00ff */
[----:B------:R-:W-:Y:S02]  /*2a30*/  LEA.HI.X R117, R34, UR5, R117, 0x1, P4 ;  /* 0x0000000522757c11 */ /* 0x000fe4000a0f0c75 */
[----:B------:R-:W-:Y:S01]  /*2a40*/  VIMNMX R85, R85, 0x60, PT ;  /* 0x0000006055557848 */ /* 0x000fe20003fe0100 */
        /* <DEDUP_REMOVED lines=60> */
.L_x_2700:
[----:B------:R-:W-:Y:S05]  /*2e10*/  BSYNC B1 ;  /* 0x0000000000017941 */ /* 0x000fea0003800000 */
.L_x_2699:
        /* <DEDUP_REMOVED lines=56> */
.L_x_2702:
[----:B------:R-:W-:Y:S05]  /*31a0*/  BSYNC B1 ;  /* 0x0000000000017941 */ /* 0x000fea0003800000 */
.L_x_2701:
[----:B------:R-:W2:Y:S01]  /*31b0*/  LDL R11, [R1+0x30] ;  /* 0x00003000010b7983 */ /* 0x000ea20000100800 */
[----:B0-----:R-:W-:Y:S01]  /*31c0*/  MOV R12, R63 ;  /* 0x0000003f000c7202 */ /* 0x001fe20000000f00 */
[----:B------:R-:W-:Y:S01]  /*31d0*/  IMAD.MOV.U32 R14, RZ, RZ, R71 ;  /* 0x000000ffff0e7224 */ /* 0x000fe200078e0047 */
[----:B------:R-:W-:Y:S02]  /*31e0*/  MOV R13, R70 ;  /* 0x00000046000d7202 */ /* 0x000fe40000000f00 */
[----:B------:R-:W-:Y:S02]  /*31f0*/  PRMT R156, R83, 0x5410, R86 ;  /* 0x00005410539c7816 */ /* 0x000fe40000000056 */
[----:B------:R-:W-:Y:S01]  /*3200*/  PRMT R208, R13, 0x5410, R14 ;  /* 0x000054100dd07816 */ /* 0x000fe2000000000e */
[----:B------:R-:W-:Y:S02]  /*3210*/  IMAD.MOV.U32 R13, RZ, RZ, R78 ;  /* 0x000000ffff0d7224 */ /* 0x000fe400078e004e */
[----:B------:R-:W-:-:S03]  /*3220*/  IMAD.MOV.U32 R14, RZ, RZ, R79 ;  /* 0x000000ffff0e7224 */ /* 0x000fc600078e004f */
[----:B------:R-:W-:Y:S01]  /*3230*/  PRMT R153, R13, 0x7610, R153 ;  /* 0x000076100d997816 */ /* 0x000fe20000000099 */
[----:B------:R-:W-:Y:S01]  /*3240*/  IMAD.MOV.U32 R13, RZ, RZ, R64 ;  /* 0x000000ffff0d7224 */ /* 0x000fe200078e0040 */
[----:B------:R-:W-:Y:S02]  /*3250*/  PRMT R210, R14, 0x7610, R210 ;  /* 0x000076100ed27816 */ /* 0x000fe400000000d2 */
[----:B------:R-:W-:-:S04]  /*3260*/  MOV R14, R65 ;  /* 0x00000041000e7202 */ /* 0x000fc80000000f00 */
[----:B------:R-:W-:Y:S01]  /*3270*/  PRMT R159, R14, 0x5410, R13 ;  /* 0x000054100e9f7816 */ /* 0x000fe2000000000d */
[----:B------:R-:W-:Y:S01]  /*3280*/  IMAD.MOV.U32 R13, RZ, RZ, R69 ;  /* 0x000000ffff0d7224 */ /* 0x000fe200078e0045 */
[----:B------:R-:W-:-:S04]  /*3290*/  MOV R14, R72 ;  /* 0x00000048000e7202 */ /* 0x000fc80000000f00 */
[----:B------:R-:W-:Y:S01]  /*32a0*/  PRMT R210, R210, 0x5410, R14 ;  /* 0x00005410d2d27816 */ /* 0x000fe2000000000e */
[----:B------:R-:W-:Y:S01]  /*32b0*/  IMAD.MOV.U32 R14, RZ, RZ, R81 ;  /* 0x000000ffff0e7224 */ /* 0x000fe200078e0051 */
        /* <DEDUP_REMOVED lines=8> */
[----:B------:R-:W-:Y:S01]  /*3340*/  UISETP.NE.AND UP0, UPT, UR4, 0x3, UPT ;  /* 0x000000030400788c */ /* 0x000fe2000bf05270 */
[----:B------:R-:W-:Y:S02]  /*3350*/  MOV R12, R75 ;  /* 0x0000004b000c7202 */ /* 0x000fe40000000f00 */
[----:B------:R-:W-:Y:S01]  /*3360*/  PRMT R206, R206, 0x5410, R13 ;  /* 0x00005410cece7816 */ /* 0x000fe2000000000d */
[----:B------:R-:W-:Y:S01]  /*3370*/  IMAD.MOV.U32 R13, RZ, RZ, R80 ;  /* 0x000000ffff0d7224 */ /* 0x000fe200078e0050 */
[----:B------:R-:W-:Y:S01]  /*3380*/  PRMT R209, R11, 0x5410, R12 ;  /* 0x000054100bd17816 */ /* 0x000fe2000000000c */
[----:B------:R-:W-:Y:S01]  /*3390*/  IMAD.MOV.U32 R12, RZ, RZ, R61 ;  /* 0x000000ffff0c7224 */ /* 0x000fe200078e003d */
[----:B------:R-:W-:-:S02]  /*33a0*/  MOV R11, R60 ;  /* 0x0000003c000b7202 */ /* 0x000fc40000000f00 */
[----:B------:R-:W-:Y:S01]  /*33b0*/  PRMT R153, R153, 0x5410, R13 ;  /* 0x0000541099997816 */ /* 0x000fe2000000000d */
[----:B-----5:R-:W-:Y:S01]  /*33c0*/  IMAD.MOV.U32 R13, RZ, RZ, R35 ;  /* 0x000000ffff0d7224 */ /* 0x020fe200078e0023 */
[----:B------:R-:W-:Y:S01]  /*33d0*/  PRMT R157, R11, 0x5410, R12 ;  /* 0x000054100b9d7816 */ /* 0x000fe2000000000c */
[----:B------:R-:W-:Y:S01]  /*33e0*/  IMAD.MOV.U32 R12, RZ, RZ, R68 ;  /* 0x000000ffff0c7224 */ /* 0x000fe200078e0044 */
[----:B------:R-:W-:Y:S01]  /*33f0*/  PLOP3.LUT P0, PT, PT, PT, UP0, 0x80, 0x0 ;  /* 0x000000000000781c */ /* 0x000fe20003f0f008 */
[----:B------:R-:W-:-:S03]  /*3400*/  IMAD.MOV.U32 R11, RZ, RZ, R73 ;  /* 0x000000ffff0b7224 */ /* 0x000fc600078e0049 */
[----:B------:R-:W-:Y:S02]  /*3410*/  PRMT R207, R12, 0x7610, R207 ;  /* 0x000076100ccf7816 */ /* 0x000fe400000000cf */
[----:B------:R-:W-:Y:S01]  /*3420*/  PRMT R211, R11, 0x7610, R211 ;  /* 0x000076100bd37816 */ /* 0x000fe200000000d3 */
[----:B------:R-:W-:Y:S01]  /*3430*/  IMAD.MOV.U32 R11, RZ, RZ, R76 ;  /* 0x000000ffff0b7224 */ /* 0x000fe200078e004c */
[----:B------:R-:W-:-:S04]  /*3440*/  MOV R12, R77 ;  /* 0x0000004d000c7202 */ /* 0x000fc80000000f00 */
[----:B------:R-:W-:Y:S01]  /*3450*/  PRMT R212, R12, 0x5410, R14 ;  /* 0x000054100cd47816 */ /* 0x000fe2000000000e */
[----:B------:R-:W-:Y:S01]  /*3460*/  IMAD.MOV.U32 R12, RZ, RZ, R38 ;  /* 0x000000ffff0c7224 */ /* 0x000fe200078e0026 */
[----:B------:R-:W-:Y:S02]  /*3470*/  PRMT R211, R211, 0x5410, R11 ;  /* 0x00005410d3d37816 */ /* 0x000fe4000000000b */
[----:B------:R-:W-:Y:S02]  /*3480*/  MOV R11, R39 ;  /* 0x00000027000b7202 */ /* 0x000fe40000000f00 */
[----:B------:R-:W-:Y:S02]  /*3490*/  MOV R14, R34 ;  /* 0x00000022000e7202 */ /* 0x000fe40000000f00 */
[----:B------:R-:W-:Y:S01]  /*34a0*/  PRMT R123, R12, 0x5410, R11 ;  /* 0x000054100c7b7816 */ /* 0x000fe2000000000b */
[----:B------:R-:W-:Y:S01]  /*34b0*/  IMAD.MOV.U32 R11, RZ, RZ, R47 ;  /* 0x000000ffff0b7224 */ /* 0x000fe200078e002f */
[----:B------:R-:W-:-:S02]  /*34c0*/  MOV R12, R46 ;  /* 0x0000002e000c7202 */ /* 0x000fc40000000f00 */
[----:B------:R-:W-:Y:S01]  /*34d0*/  PRMT R83, R14, 0x5410, R13 ;  /* 0x000054100e537816 */ /* 0x000fe2000000000d */
[----:B------:R-:W-:Y:S01]  /*34e0*/  IMAD.MOV.U32 R14, RZ, RZ, R42 ;  /* 0x000000ffff0e7224 */ /* 0x000fe200078e002a */
[----:B------:R-:W-:Y:S01]  /*34f0*/  PRMT R147, R12, 0x5410, R11 ;  /* 0x000054100c937816 */ /* 0x000fe2000000000b */
[----:B------:R-:W-:Y:S02]  /*3500*/  IMAD.MOV.U32 R12, RZ, RZ, R54 ;  /* 0x000000ffff0c7224 */ /* 0x000fe400078e0036 */
[----:B------:R-:W-:Y:S02]  /*3510*/  IMAD.MOV.U32 R11, RZ, RZ, R55 ;  /* 0x000000ffff0b7224 */ /* 0x000fe400078e0037 */
[----:B------:R-:W-:-:S03]  /*3520*/  IMAD.MOV.U32 R13, RZ, RZ, R43 ;  /* 0x000000ffff0d7224 */ /* 0x000fc600078e002b */
        /* <DEDUP_REMOVED lines=13> */
[----:B------:R-:W-:Y:S02]  /*3600*/  MOV R12, R48 ;  /* 0x00000030000c7202 */ /* 0x000fe40000000f00 */
[----:B------:R-:W-:Y:S02]  /*3610*/  MOV R14, R36 ;  /* 0x00000024000e7202 */ /* 0x000fe40000000f00 */
[----:B------:R-:W-:Y:S01]  /*3620*/  PRMT R148, R12, 0x5410, R11 ;  /* 0x000054100c947816 */ /* 0x000fe2000000000b */
[----:B------:R-:W-:Y:S01]  /*3630*/  IMAD.MOV.U32 R12, RZ, RZ, R52 ;  /* 0x000000ffff0c7224 */ /* 0x000fe200078e0034 */
[----:B------:R-:W-:-:S02]  /*3640*/  MOV R11, R53 ;  /* 0x00000035000b7202 */ /* 0x000fc40000000f00 */
[----:B------:R-:W-:Y:S02]  /*3650*/  PRMT R122, R14, 0x5410, R13 ;  /* 0x000054100e7a7816 */ /* 0x000fe4000000000d */
[----:B------:R-:W-:Y:S01]  /*3660*/  PRMT R152, R12, 0x5410, R11 ;  /* 0x000054100c987816 */ /* 0x000fe2000000000b */
[----:B------:R-:W-:Y:S02]  /*3670*/  IMAD.MOV.U32 R12, RZ, RZ, R56 ;  /* 0x000000ffff0c7224 */ /* 0x000fe400078e0038 */
[----:B------:R-:W-:-:S05]  /*3680*/  IMAD.MOV.U32 R11, RZ, RZ, R57 ;  /* 0x000000ffff0b7224 */ /* 0x000fca00078e0039 */
[----:B------:R-:W-:Y:S01]  /*3690*/  PRMT R155, R12, 0x5410, R11 ;  /* 0x000054100c9b7816 */ /* 0x000fe2000000000b */
[----:B------:R-:W-:Y:S06]  /*36a0*/  @!P0 BRA `(.L_x_2703) ;  /* 0x0000000000048947 */ /* 0x000fec0003800000 */
[----:B------:R-:W-:Y:S01]  /*36b0*/  BPT.TRAP 0x1 ;  /* 0x000000040000795c */ /* 0x000fe20000300000 */
.L_x_2703:
[----:B------:R-:W-:Y:S01]  /*36c0*/  LEA R86, R18, R2, 0x3 ;  /* 0x0000000212567211 */ /* 0x000fe200078e18ff */
[----:B------:R-:W-:Y:S01]  /*36d0*/  BSSY B1, `(.L_x_2704) ;  /* 0x0000004000017945 */ /* 0x000fe20003800000 */
[----:B------:R-:W-:-:S04]  /*36e0*/  SHF.L.U32 R87, R170, 0x1f, RZ ;  /* 0x0000001faa577819 */ /* 0x000fc800000006ff */
[----:B------:R-:W0:Y:S02]  /*36f0*/  SYNCS.PHASECHK.TRANS64.TRYWAIT P6, [R86+URZ+0x2a890], R87 ;  /* 0x02a89057560075a7 */ /* 0x000e2400080c017f */
[----:B0-----:R-:W-:Y:S05]  /*3700*/  @!P6 BRA `(.L_x_2705) ;  /* 0x000001fc002ce947 */ /* 0x001fea0003800000 */
.L_x_3046:
[----:B------:R-:W-:Y:S05]  /*3710*/  BSYNC B1 ;  /* 0x0000000000017941 */ /* 0x000fea0003800000 */
.L_x_2704:
[----:B------:R-:W-:-:S03]  /*3720*/  UMOV UR4, 0xffffffff ;  /* 0xffffffff00047882 */ /* 0x000fc60000000000 */
[----:B------:R-:W-:Y:S05]  /*3730*/  BRA.DIV UR4, `(.L_x_2706) ;  /* 0x000001fe04347947 */ /* 0x000fea000b800000 */
[----:B------:R1:W2:Y:S04]  /*3740*/  SHFL.IDX PT, R82, R117, RZ, 0x1c1f ;  /* 0x001c1fff75527589 */ /* 0x0002a800000e0000 */
[----:B------:R1:W3:Y:S02]  /*3750*/  SHFL.IDX PT, R11, R118, RZ, 0x1c1f ;  /* 0x001c1fff760b7589 */ /* 0x0002e400000e0000 */
.L_x_3050:
        /* <DEDUP_REMOVED lines=9> */
[----:B------:R-:W-:Y:S01]  /*37f0*/  SHF.R.U64 R150, R80, 0x10, R81 ;  /* 0x0000001050967819 */ /* 0x000fe20000001251 */
[----:B0-----:R-:W-:Y:S01]  /*3800*/  IMAD.MOV.U32 R80, RZ, RZ, R13 ;  /* 0x000000ffff507224 */ /* 0x001fe200078e000d */
        /* <DEDUP_REMOVED lines=12> */
[----:B------:R-:W-:Y:S01]  /*38d0*/  IMAD.MOV.U32 R78, RZ, RZ, R12 ;  /* 0x000000ffff4e7224 */ /* 0x000fe200078e000c */
[----:B------:R-:W-:Y:S01]  /*38e0*/  MOV R12, R15 ;  /* 0x0000000f000c7202 */ /* 0x000fe20000000f00 */
[----:B------:R-:W-:-:S02]  /*38f0*/  HADD2.F32 R15, -RZ, R80.H0_H0 ;  /* 0x20000050ff0f7230 */ /* 0x000fc40000004100 */
[----:B------:R-:W-:Y:S02]  /*3900*/  F2FP.F16.F32.PACK_AB R150, R150, R151 ;  /* 0x000000979696723e */ /* 0x000fe400000000ff */
        /* <DEDUP_REMOVED lines=16> */
[--C-:B------:R-:W-:Y:S02]  /*3a10*/  HADD2.F32 R78, -RZ, R79.reuse.H1_H1 ;  /* 0x3000004fff4e7230 */ /* 0x100fe40000004100 */
[----:B------:R-:W-:Y:S02]  /*3a20*/  HADD2.F32 R80, -RZ, R79.H0_H0 ;  /* 0x2000004fff507230 */ /* 0x000fe40000004100 */
[----:B------:R-:W-:Y:S02]  /*3a30*/  HADD2.F32 R79, -RZ, R210.H0_H0 ;  /* 0x200000d2ff4f7230 */ /* 0x000fe40000004100 */
[----:B------:R-:W-:Y:S01]  /*3a40*/  FMUL.FTZ R81, R78, R153 ;  /* 0x000000994e517220 */ /* 0x000fe20000410000 */
[----:B------:R-:W-:Y:S01]  /*3a50*/  F2FP.F16.F32.PACK_AB R14, R14, R15 ;  /* 0x0000000f0e0e723e */ /* 0x000fe200000000ff */
[C---:B------:R-:W-:Y:S02]  /*3a60*/  FMUL.FTZ R153, R80.reuse, R153 ;  /* 0x0000009950997220 */ /* 0x040fe40000410000 */
[----:B------:R-:W-:-:S02]  /*3a70*/  FFMA.FTZ R81, R80, R79, -R81 ;  /* 0x0000004f50517223 */ /* 0x000fc40000010851 */
[----:B------:R-:W-:Y:S01]  /*3a80*/  FFMA.FTZ R153, R78, R79, R153 ;  /* 0x0000004f4e997223 */ /* 0x000fe20000010099 */
[----:B------:R-:W-:Y:S01]  /*3a90*/  F2FP.F16.F32.PACK_AB R78, R13, R12 ;  /* 0x0000000c0d4e723e */ /* 0x000fe200000000ff */
[----:B------:R-:W-:Y:S01]  /*3aa0*/  IMAD.MOV.U32 R12, RZ, RZ, R14 ;  /* 0x000000ffff0c7224 */ /* 0x000fe200078e000e */
[----:B------:R-:W-:Y:S02]  /*3ab0*/  MOV R13, R150 ;  /* 0x00000096000d7202 */ /* 0x000fe40000000f00 */
[----:B------:R-:W-:Y:S01]  /*3ac0*/  F2FP.F16.F32.PACK_AB R81, R153, R81 ;  /* 0x000000519951723e */ /* 0x000fe200000000ff */
[----:B------:R-:W-:-:S04]  /*3ad0*/  IMAD.MOV.U32 R15, RZ, RZ, R78 ;  /* 0x000000ffff0f7224 */ /* 0x000fc800078e004e */
[----:B------:R-:W-:-:S07]  /*3ae0*/  IMAD.MOV.U32 R14, RZ, RZ, R81 ;  /* 0x000000ffff0e7224 */ /* 0x000fce00078e0051 */
.L_x_2712:
[----:B------:R-:W-:Y:S05]  /*3af0*/  BSYNC B3 ;  /* 0x0000000000037941 */ /* 0x000fea0003800000 */
.L_x_2711:
[----:B---3--:R-:W-:-:S04]  /*3b00*/  LEA R78, P4, R16, R11, 0x1 ;  /* 0x0000000b104e7211 */ /* 0x008fc800078808ff */
[----:B--2---:R-:W-:-:S05]  /*3b10*/  LEA.HI.X R79, R16, R82, R17, 0x1, P4 ;  /* 0x00000052104f7211 */ /* 0x004fca00020f0c11 */
[----:B0-----:R4:W-:Y:S04]  /*3b20*/  ST.E.128 desc[UR60][R78.64], R12 ;  /* 0x0000000c4e007985 */ /* 0x0019e8000c101d3c */
.L_x_2710:
[----:B------:R-:W-:Y:S05]  /*3b30*/  BSYNC B2 ;  /* 0x0000000000027941 */ /* 0x000fea0003800000 */
.L_x_2709:
        /* <DEDUP_REMOVED lines=50> */
[----:B------:R-:W-:Y:S02]  /*3e60*/  IMAD.MOV.U32 R12, RZ, RZ, R14 ;  /* 0x000000ffff0c7224 */ /* 0x000fe400078e000e */
[----:B------:R-:W-:Y:S01]  /*3e70*/  IMAD.MOV.U32 R13, RZ, RZ, R78 ;  /* 0x000000ffff0d7224 */ /* 0x000fe200078e004e */
[----:B------:R-:W-:Y:S01]  /*3e80*/  F2FP.F16.F32.PACK_AB R77, R80, R77 ;  /* 0x0000004d504d723e */ /* 0x000fe200000000ff */
[----:B------:R-:W-:-:S03]  /*3e90*/  IMAD.MOV.U32 R15, RZ, RZ, R74 ;  /* 0x000000ffff0f7224 */ /* 0x000fc600078e004a */
[----:B------:R-:W-:-:S07]  /*3ea0*/  MOV R14, R77 ;  /* 0x0000004d000e7202 */ /* 0x000fce0000000f00 */
.L_x_2716:
[----:B------:R-:W-:Y:S05]  /*3eb0*/  BSYNC B3 ;  /* 0x0000000000037941 */ /* 0x000fea0003800000 */
.L_x_2715:
[----:B---3--:R-:W-:Y:S01]  /*3ec0*/  MOV R74, R11 ;  /* 0x0000000b004a7202 */ /* 0x008fe20000000f00 */
[----:B------:R-:W-:Y:S02]  /*3ed0*/  IMAD.SHL.U32 R76, R165, 0x8, RZ ;  /* 0x00000008a54c7824 */ /* 0x000fe400078e00ff */
[----:B--2---:R-:W-:Y:S02]  /*3ee0*/  IMAD.MOV.U32 R75, RZ, RZ, R82 ;  /* 0x000000ffff4b7224 */ /* 0x004fe400078e0052 */
[----:B------:R-:W-:-:S05]  /*3ef0*/  IMAD.WIDE R74, R76, 0x2, R74 ;  /* 0x000000024c4a7825 */ /* 0x000fca00078e024a */
[----:B0-----:R0:W-:Y:S02]  /*3f00*/  ST.E.128 desc[UR60][R74.64], R12 ;  /* 0x0000000c4a007985 */ /* 0x0011e4000c101d3c */
.L_x_2714:
[----:B------:R-:W-:Y:S05]  /*3f10*/  BSYNC B2 ;  /* 0x0000000000027941 */ /* 0x000fea0003800000 */
.L_x_2713:
        /* <DEDUP_REMOVED lines=28> */
[----:B------:R-:W-:Y:S01]  /*40e0*/  F2FP.F16.F32.PACK_AB R76, R77, R76 ;  /* 0x0000004c4d4c723e */ /* 0x000fe200000000ff */
[--C-:B------:R-:W-:Y:S02]  /*40f0*/  HADD2.F32 R12, -RZ, R13.reuse.H1_H1 ;  /* 0x3000000dff0c7230 */ /* 0x100fe40000004100 */
[----:B------:R-:W-:-:S03]  /*4100*/  HADD2.F32 R13, -RZ, R13.H0_H0 ;  /* 0x2000000dff0d7230 */ /* 0x000fc60000004100 */
[CC--:B------:R-:W-:Y:S02]  /*4110*/  FMUL.FTZ R72, R12.reuse, R15.reuse ;  /* 0x0000000f0c487220 */ /* 0x0c0fe40000410000 */
[C---:B------:R-:W-:Y:S02]  /*4120*/  FMUL.FTZ R15, R13.reuse, R15 ;  /* 0x0000000f0d0f7220 */ /* 0x040fe40000410000 */
[-C--:B------:R-:W-:Y:S01]  /*4130*/  FFMA.FTZ R13, R13, R71.reuse, -R72 ;  /* 0x000000470d0d7223 */ /* 0x080fe20000010848 */
[----:B------:R-:W-:Y:S02]  /*4140*/  HADD2.F32 R72, -RZ, R70.H0_H0 ;  /* 0x20000046ff487230 */ /* 0x000fe40000004100 */
        /* <DEDUP_REMOVED lines=8> */
[----:B------:R-:W-:Y:S02]  /*41d0*/  HADD2.F32 R72, -RZ, R211.H0_H0 ;  /* 0x200000d3ff487230 */ /* 0x000fe40000004100 */
[--C-:B------:R-:W-:Y:S02]  /*41e0*/  HADD2.F32 R71, -RZ, R14.reuse.H1_H1 ;  /* 0x3000000eff477230 */ /* 0x100fe40000004100 */
[----:B------:R-:W-:Y:S01]  /*41f0*/  HADD2.F32 R73, -RZ, R14.H0_H0 ;  /* 0x2000000eff497230 */ /* 0x000fe20000004100 */
[----:B------:R-:W-:Y:S01]  /*4200*/  F2FP.F16.F32.PACK_AB R15, R70, R15 ;  /* 0x0000000f460f723e */ /* 0x000fe200000000ff */
[----:B------:R-:W-:Y:S02]  /*4210*/  HADD2.F32 R14, -RZ, R208.H1_H1 ;  /* 0x300000d0ff0e7230 */ /* 0x000fe40000004100 */
        /* <DEDUP_REMOVED lines=10> */
.L_x_2720:
[----:B------:R-:W-:Y:S05]  /*42c0*/  BSYNC B3 ;  /* 0x0000000000037941 */ /* 0x000fea0003800000 */
.L_x_2719:
[----:B----4-:R0:W-:Y:S02]  /*42d0*/  ST.E.128 desc[UR60][R74.64], R12 ;  /* 0x0000000c4a007985 */ /* 0x0101e4000c101d3c */
.L_x_2718:
[----:B------:R-:W-:Y:S05]  /*42e0*/  BSYNC B2 ;  /* 0x0000000000027941 */ /* 0x000fea0003800000 */
.L_x_2717:
        /* <DEDUP_REMOVED lines=29> */
[-C--:B------:R-:W-:Y:S01]  /*44c0*/  FFMA.FTZ R68, R68, R67.reuse, R75 ;  /* 0x0000004344447223 */ /* 0x080fe2000001004b */
[----:B------:R-:W-:Y:S01]  /*44d0*/  FFMA.FTZ R66, R73, R67, -R66 ;  /* 0x0000004349427223 */ /* 0x000fe20000010842 */
[----:B------:R-:W-:-:S02]  /*44e0*/  HADD2.F32 R69, -RZ, R207.H0_H0 ;  /* 0x200000cfff457230 */ /* 0x000fc40000004100 */
[--C-:B------:R-:W-:Y:S01]  /*44f0*/  HADD2.F32 R73, -RZ, R12.reuse.H1_H1 ;  /* 0x3000000cff497230 */ /* 0x100fe20000004100 */
[----:B------:R-:W-:Y:S01]  /*4500*/  F2FP.F16.F32.PACK_AB R14, R15, R14 ;  /* 0x0000000e0f0e723e */ /* 0x000fe200000000ff */
[----:B------:R-:W-:Y:S01]  /*4510*/  HADD2.F32 R74, -RZ, R12.H0_H0 ;  /* 0x2000000cff4a7230 */ /* 0x000fe20000004100 */
[----:B------:R-:W-:Y:S01]  /*4520*/  F2FP.F16.F32.PACK_AB R66, R68, R66 ;  /* 0x000000424442723e */ /* 0x000fe200000000ff */
[----:B------:R-:W-:Y:S02]  /*4530*/  HADD2.F32 R67, -RZ, R206.H1_H1 ;  /* 0x300000ceff437230 */ /* 0x000fe40000004100 */
[--C-:B------:R-:W-:Y:S02]  /*4540*/  HADD2.F32 R12, -RZ, R13.reuse.H1_H1 ;  /* 0x3000000dff0c7230 */ /* 0x100fe40000004100 */
[-C--:B------:R-:W-:Y:S01]  /*4550*/  FMUL.FTZ R77, R74, R69.reuse ;  /* 0x000000454a4d7220 */ /* 0x080fe20000410000 */
[----:B------:R-:W-:Y:S02]  /*4560*/  HADD2.F32 R76, -RZ, R13.H0_H0 ;  /* 0x2000000dff4c7230 */ /* 0x000fe40000004100 */
[----:B------:R-:W-:Y:S01]  /*4570*/  FMUL.FTZ R13, R73, R69 ;  /* 0x00000045490d7220 */ /* 0x000fe20000410000 */
[----:B------:R-:W-:-:S02]  /*4580*/  HADD2.F32 R72, -RZ, R207.H1_H1 ;  /* 0x300000cfff487230 */ /* 0x000fc40000004100 */
[-C--:B------:R-:W-:Y:S01]  /*4590*/  FMUL.FTZ R69, R12, R67.reuse ;  /* 0x000000430c457220 */ /* 0x080fe20000410000 */
[----:B------:R-:W-:Y:S02]  /*45a0*/  HADD2.F32 R75, -RZ, R206.H0_H0 ;  /* 0x200000ceff4b7230 */ /* 0x000fe40000004100 */
[----:B------:R-:W-:Y:S01]  /*45b0*/  FMUL.FTZ R67, R76, R67 ;  /* 0x000000434c437220 */ /* 0x000fe20000410000 */
[----:B------:R-:W-:Y:S02]  /*45c0*/  IMAD.MOV.U32 R15, RZ, RZ, R66 ;  /* 0x000000ffff0f7224 */ /* 0x000fe400078e0042 */
[-C--:B------:R-:W-:Y:S01]  /*45d0*/  FFMA.FTZ R13, R74, R72.reuse, -R13 ;  /* 0x000000484a0d7223 */ /* 0x080fe2000001080d */
[----:B------:R-:W-:Y:S01]  /*45e0*/  FFMA.FTZ R77, R73, R72, R77 ;  /* 0x00000048494d7223 */ /* 0x000fe2000001004d */
[-C--:B------:R-:W-:Y:S01]  /*45f0*/  FFMA.FTZ R69, R76, R75.reuse, -R69 ;  /* 0x0000004b4c457223 */ /* 0x080fe20000010845 */
[----:B------:R-:W-:-:S03]  /*4600*/  FFMA.FTZ R67, R12, R75, R67 ;  /* 0x0000004b0c437223 */ /* 0x000fc60000010043 */
[----:B------:R-:W-:Y:S02]  /*4610*/  F2FP.F16.F32.PACK_AB R13, R77, R13 ;  /* 0x0000000d4d0d723e */ /* 0x000fe400000000ff */
[----:B------:R-:W-:-:S03]  /*4620*/  F2FP.F16.F32.PACK_AB R67, R67, R69 ;  /* 0x000000454343723e */ /* 0x000fc600000000ff */
[----:B------:R-:W-:Y:S01]  /*4630*/  IMAD.MOV.U32 R12, RZ, RZ, R13 ;  /* 0x000000ffff0c7224 */ /* 0x000fe200078e000d */
[----:B------:R-:W-:Y:S01]  /*4640*/  MOV R13, R14 ;  /* 0x0000000e000d7202 */ /* 0x000fe20000000f00 */
[----:B------:R-:W-:-:S07]  /*4650*/  IMAD.MOV.U32 R14, RZ, RZ, R67 ;  /* 0x000000ffff0e7224 */ /* 0x000fce00078e0043 */
.L_x_2724:
[----:B------:R-:W-:Y:S05]  /*4660*/  BSYNC B3 ;  /* 0x0000000000037941 */ /* 0x000fea0003800000 */
.L_x_2723:
[----:B----4-:R0:W-:Y:S02]  /*4670*/  ST.E.128 desc[UR60][R70.64], R12 ;  /* 0x0000000c46007985 */ /* 0x0101e4000c101d3c */
.L_x_2722:
[----:B------:R-:W-:Y:S05]  /*4680*/  BSYNC B2 ;  /* 0x0000000000027941 */ /* 0x000fea0003800000 */
.L_x_2721:
        /* <DEDUP_REMOVED lines=49> */
[----:B------:R-:W-:-:S07]  /*49a0*/  MOV R15, R64 ;  /* 0x00000040000f7202 */ /* 0x000fce0000000f00 */
.L_x_2728:
[----:B------:R-:W-:Y:S05]  /*49b0*/  BSYNC B3 ;  /* 0x0000000000037941 */ /* 0x000fea0003800000 */
.L_x_2727:
[----:B----4-:R0:W-:Y:S02]  /*49c0*/  ST.E.128 desc[UR60][R66.64], R12 ;  /* 0x0000000c42007985 */ /* 0x0101e4000c101d3c */
.L_x_2726:
[----:B------:R-:W-:Y:S05]  /*49d0*/  BSYNC B2 ;  /* 0x0000000000027941 */ /* 0x000fea0003800000 */
.L_x_2725:
        /* <DEDUP_REMOVED lines=8> */
[----:B------:R-:W-:Y:S02]  /*4a60*/  SHF.R.U64 R11, R58, 0x10, R59 ;  /* 0x000000103a0b7819 */ /* 0x000fe4000000123b */
[----:B------:R-:W-:Y:S02]  /*4a70*/  SHF.R.U64 R64, R60, 0x10, R61 ;  /* 0x000000103c407819 */ /* 0x000fe4000000123d */
[----:B------:R-:W-:Y:S01]  /*4a80*/  SHF.R.U32.HI R58, RZ, 0x10, R59 ;  /* 0x00000010ff3a7819 */ /* 0x000fe2000001163b */
[----:B----4-:R-:W-:Y:S01]  /*4a90*/  IMAD.MOV.U32 R59, RZ, RZ, R13 ;  /* 0x000000ffff3b7224 */ /* 0x010fe200078e000d */
[----:B------:R-:W-:Y:S01]  /*4aa0*/  SHF.R.U32.HI R61, RZ, 0x10, R61 ;  /* 0x00000010ff3d7819 */ /* 0x000fe2000001163d */
[----:B------:R-:W-:Y:S02]  /*4ab0*/  HADD2.F32 R66, -RZ, R64.H0_H0 ;  /* 0x20000040ff427230 */ /* 0x000fe40000004100 */
[----:B------:R-:W-:Y:S02]  /*4ac0*/  HADD2.F32 R60, -RZ, R11.H0_H0 ;  /* 0x2000000bff3c7230 */ /* 0x000fe40000004100 */
[----:B------:R-:W-:-:S02]  /*4ad0*/  HADD2.F32 R64, -RZ, R61.H0_H0 ;  /* 0x2000003dff407230 */ /* 0x000fc40000004100 */
[--C-:B------:R-:W-:Y:S02]  /*4ae0*/  HADD2.F32 R13, -RZ, R59.reuse.H1_H1 ;  /* 0x3000003bff0d7230 */ /* 0x100fe40000004100 */
[----:B------:R-:W-:Y:S02]  /*4af0*/  HADD2.F32 R61, -RZ, R59.H0_H0 ;  /* 0x2000003bff3d7230 */ /* 0x000fe40000004100 */
[--C-:B------:R-:W-:Y:S02]  /*4b00*/  HADD2.F32 R11, -RZ, R15.reuse.H1_H1 ;  /* 0x3000000fff0b7230 */ /* 0x100fe40000004100 */
[-C--:B------:R-:W-:Y:S01]  /*4b10*/  FMUL.FTZ R68, R13, R66.reuse ;  /* 0x000000420d447220 */ /* 0x080fe20000410000 */
[----:B------:R-:W-:Y:S02]  /*4b20*/  HADD2.F32 R59, -RZ, R15.H0_H0 ;  /* 0x2000000fff3b7230 */ /* 0x000fe40000004100 */
[----:B------:R-:W-:Y:S01]  /*4b30*/  FMUL.FTZ R70, R61, R66 ;  /* 0x000000423d467220 */ /* 0x000fe20000410000 */
[----:B------:R-:W-:-:S02]  /*4b40*/  HADD2.F32 R58, -RZ, R58.H0_H0 ;  /* 0x2000003aff3a7230 */ /* 0x000fc40000004100 */
[----:B------:R-:W-:Y:S01]  /*4b50*/  FMUL.FTZ R66, R11, R64 ;  /* 0x000000400b427220 */ /* 0x000fe20000410000 */
[----:B------:R-:W-:Y:S01]  /*4b60*/  FFMA.FTZ R15, R61, R60, -R68 ;  /* 0x0000003c3d0f7223 */ /* 0x000fe20000010844 */
[C---:B------:R-:W-:Y:S01]  /*4b70*/  FMUL.FTZ R64, R59.reuse, R64 ;  /* 0x000000403b407220 */ /* 0x040fe20000410000 */
[--C-:B------:R-:W-:Y:S02]  /*4b80*/  HADD2.F32 R61, -RZ, R157.reuse.H0_H0 ;  /* 0x2000009dff3d7230 */ /* 0x100fe40000004100 */
[-C--:B------:R-:W-:Y:S01]  /*4b90*/  FFMA.FTZ R59, R59, R58.reuse, -R66 ;  /* 0x0000003a3b3b7223 */ /* 0x080fe20000010842 */
[--C-:B------:R-:W-:Y:S02]  /*4ba0*/  HADD2.F32 R66, -RZ, R12.reuse.H0_H0 ;  /* 0x2000000cff427230 */ /* 0x100fe40000004100 */
[----:B------:R-:W-:Y:S01]  /*4bb0*/  FFMA.FTZ R58, R11, R58, R64 ;  /* 0x0000003a0b3a7223 */ /* 0x000fe20000010040 */
[----:B------:R-:W-:Y:S02]  /*4bc0*/  HADD2.F32 R64, -RZ, R12.H1_H1 ;  /* 0x3000000cff407230 */ /* 0x000fe40000004100 */
[----:B------:R-:W-:Y:S01]  /*4bd0*/  FFMA.FTZ R60, R13, R60, R70 ;  /* 0x0000003c0d3c7223 */ /* 0x000fe20000010046 */
[----:B------:R-:W-:-:S02]  /*4be0*/  HADD2.F32 R157, -RZ, R157.H1_H1 ;  /* 0x3000009dff9d7230 */ /* 0x000fc40000004100 */
[----:B------:R-:W-:Y:S02]  /*4bf0*/  HADD2.F32 R12, -RZ, R14.H1_H1 ;  /* 0x3000000eff0c7230 */ /* 0x000fe40000004100 */
[-C--:B------:R-:W-:Y:S01]  /*4c00*/  FMUL.FTZ R65, R64, R61.reuse ;  /* 0x0000003d40417220 */ /* 0x080fe20000410000 */
[----:B------:R-:W-:Y:S02]  /*4c10*/  HADD2.F32 R11, -RZ, R156.H0_H0 ;  /* 0x2000009cff0b7230 */ /* 0x000fe40000004100 */
[----:B------:R-:W-:Y:S01]  /*4c20*/  FMUL.FTZ R61, R66, R61 ;  /* 0x0000003d423d7220 */ /* 0x000fe20000410000 */
[----:B------:R-:W-:Y:S02]  /*4c30*/  HADD2.F32 R14, -RZ, R14.H0_H0 ;  /* 0x2000000eff0e7230 */ /* 0x000fe40000004100 */
[----:B------:R-:W-:Y:S01]  /*4c40*/  FMUL.FTZ R67, R12, R157 ;  /* 0x0000009d0c437220 */ /* 0x000fe20000410000 */
[----:B------:R-:W-:Y:S02]  /*4c50*/  HADD2.F32 R13, -RZ, R156.H1_H1 ;  /* 0x3000009cff0d7230 */ /* 0x000fe40000004100 */
[-C--:B------:R-:W-:Y:S01]  /*4c60*/  FFMA.FTZ R65, R66, R11.reuse, -R65 ;  /* 0x0000000b42417223 */ /* 0x080fe20000010841 */
[----:B------:R-:W-:Y:S01]  /*4c70*/  FFMA.FTZ R64, R64, R11, R61 ;  /* 0x0000000b40407223 */ /* 0x000fe2000001003d */
[C---:B------:R-:W-:Y:S01]  /*4c80*/  FMUL.FTZ R157, R14.reuse, R157 ;  /* 0x0000009d0e9d7220 */ /* 0x040fe20000410000 */
[----:B------:R-:W-:-:S03]  /*4c90*/  FFMA.FTZ R67, R14, R13, -R67 ;  /* 0x0000000d0e437223 */ /* 0x000fc60000010843 */
[----:B------:R-:W-:Y:S01]  /*4ca0*/  FFMA.FTZ R12, R12, R13, R157 ;  /* 0x0000000d0c0c7223 */ /* 0x000fe2000001009d */
[----:B------:R-:W-:Y:S02]  /*4cb0*/  F2FP.F16.F32.PACK_AB R64, R64, R65 ;  /* 0x000000414040723e */ /* 0x000fe400000000ff */
[----:B------:R-:W-:Y:S02]  /*4cc0*/  F2FP.F16.F32.PACK_AB R13, R60, R15 ;  /* 0x0000000f3c0d723e */ /* 0x000fe400000000ff */
[----:B------:R-:W-:Y:S01]  /*4cd0*/  F2FP.F16.F32.PACK_AB R14, R12, R67 ;  /* 0x000000430c0e723e */ /* 0x000fe200000000ff */
[----:B------:R-:W-:Y:S01]  /*4ce0*/  IMAD.MOV.U32 R12, RZ, RZ, R64 ;  /* 0x000000ffff0c7224 */ /* 0x000fe200078e0040 */
[----:B------:R-:W-:-:S07]  /*4cf0*/  F2FP.F16.F32.PACK_AB R15, R58, R59 ;  /* 0x0000003b3a0f723e */ /* 0x000fce00000000ff */
.L_x_2730:
[----:B------:R-:W-:Y:S05]  /*4d00*/  BSYNC B2 ;  /* 0x0000000000027941 */ /* 0x000fea0003800000 */
.L_x_2729:
[----:B----4-:R0:W-:Y:S02]  /*4d10*/  ST.E.128 desc[UR60][R62.64], R12 ;  /* 0x0000000c3e007985 */ /* 0x0101e4000c101d3c */
.L_x_2708:
[----:B------:R-:W-:Y:S05]  /*4d20*/  BSYNC B1 ;  /* 0x0000000000017941 */ /* 0x000fea0003800000 */
.L_x_2707:
[----:B------:R-:W-:-:S03]  /*4d30*/  UMOV UR4, 0xffffffff ;  /* 0xffffffff00047882 */ /* 0x000fc60000000000 */
[----:B------:R-:W-:Y:S05]  /*4d40*/  BRA.DIV UR4, `(.L_x_2731) ;  /* 0x000001e604fc7947 */ /* 0x000fea000b800000 */
[----:B-1----:R-:W1:Y:S04]  /*4d50*/  SHFL.IDX PT, R117, R117, 0x1, 0x1c1f ;  /* 0x003c1f0075757f89 */ /* 0x002e6800000e0000 */
[----:B------:R-:W0:Y:S02]  /*4d60*/  SHFL.IDX PT, R118, R118, 0x1, 0x1c1f ;  /* 0x003c1f0076767f89 */ /* 0x000e2400000e0000 */
.L_x_3054:
        /* <DEDUP_REMOVED lines=10> */
[----:B------:R-:W-:Y:S02]  /*4e10*/  SHF.R.U64 R54, R54, 0x10, R55 ;  /* 0x0000001036367819 */ /* 0x000fe40000001237 */
[--C-:B---3--:R-:W-:Y:S01]  /*4e20*/  SHF.R.U64 R11, R56, 0x10, R57.reuse ;  /* 0x00000010380b7819 */ /* 0x108fe20000001239 */
[----:B----4-:R-:W-:Y:S01]  /*4e30*/  HADD2.F32 R56, -RZ, R15.H1_H1 ;  /* 0x3000000fff387230 */ /* 0x010fe20000004100 */
[----:B------:R-:W-:Y:S02]  /*4e40*/  SHF.R.U32.HI R60, RZ, 0x10, R57 ;  /* 0x00000010ff3c7819 */ /* 0x000fe40000011639 */
[----:B------:R-:W-:Y:S01]  /*4e50*/  SHF.R.U32.HI R61, RZ, 0x10, R55 ;  /* 0x00000010ff3d7819 */ /* 0x000fe20000011637 */
[----:B------:R-:W-:Y:S02]  /*4e60*/  HADD2.F32 R55, -RZ, R54.H0_H0 ;  /* 0x20000036ff377230 */ /* 0x000fe40000004100 */
[----:B------:R-:W-:Y:S02]  /*4e70*/  HADD2.F32 R57, -RZ, R11.H0_H0 ;  /* 0x2000000bff397230 */ /* 0x000fe40000004100 */
[----:B------:R-:W-:-:S02]  /*4e80*/  HADD2.F32 R54, -RZ, R13.H1_H1 ;  /* 0x3000000dff367230 */ /* 0x000fc40000004100 */
[----:B------:R-:W-:Y:S02]  /*4e90*/  HADD2.F32 R11, -RZ, R13.H0_H0 ;  /* 0x2000000dff0b7230 */ /* 0x000fe40000004100 */
[----:B------:R-:W-:Y:S02]  /*4ea0*/  HADD2.F32 R60, -RZ, R60.H0_H0 ;  /* 0x2000003cff3c7230 */ /* 0x000fe40000004100 */
[-C--:B------:R-:W-:Y:S01]  /*4eb0*/  FMUL.FTZ R62, R54, R57.reuse ;  /* 0x00000039363e7220 */ /* 0x080fe20000410000 */
[----:B------:R-:W-:Y:S02]  /*4ec0*/  HADD2.F32 R13, -RZ, R15.H0_H0 ;  /* 0x2000000fff0d7230 */ /* 0x000fe40000004100 */
[C---:B------:R-:W-:Y:S01]  /*4ed0*/  FMUL.FTZ R57, R11.reuse, R57 ;  /* 0x000000390b397220 */ /* 0x040fe20000410000 */
[----:B------:R-:W-:Y:S02]  /*4ee0*/  HADD2.F32 R15, -RZ, R61.H0_H0 ;  /* 0x2000003dff0f7230 */ /* 0x000fe40000004100 */
[-C--:B------:R-:W-:Y:S01]  /*4ef0*/  FMUL.FTZ R64, R56, R60.reuse ;  /* 0x0000003c38407220 */ /* 0x080fe20000410000 */
[-C--:B------:R-:W-:Y:S01]  /*4f00*/  FFMA.FTZ R11, R11, R55.reuse, -R62 ;  /* 0x000000370b0b7223 */ /* 0x080fe2000001083e */
[C---:B------:R-:W-:Y:S01]  /*4f10*/  FMUL.FTZ R61, R13.reuse, R60 ;  /* 0x0000003c0d3d7220 */ /* 0x040fe20000410000 */
[----:B------:R-:W-:Y:S01]  /*4f20*/  FFMA.FTZ R54, R54, R55, R57 ;  /* 0x0000003736367223 */ /* 0x000fe20000010039 */
[----:B------:R-:W-:Y:S01]  /*4f30*/  FFMA.FTZ R13, R13, R15, -R64 ;  /* 0x0000000f0d0d7223 */ /* 0x000fe20000010840 */
[----:B------:R-:W-:-:S02]  /*4f40*/  HADD2.F32 R60, -RZ, R155.H0_H0 ;  /* 0x2000009bff3c7230 */ /* 0x000fc40000004100 */
[----:B------:R-:W-:Y:S01]  /*4f50*/  FFMA.FTZ R56, R56, R15, R61 ;  /* 0x0000000f38387223 */ /* 0x000fe2000001003d */
[----:B------:R-:W-:Y:S01]  /*4f60*/  HADD2.F32 R15, -RZ, R12.H1_H1 ;  /* 0x3000000cff0f7230 */ /* 0x000fe20000004100 */
[----:B------:R-:W-:Y:S01]  /*4f70*/  F2FP.F16.F32.PACK_AB R11, R54, R11 ;  /* 0x0000000b360b723e */ /* 0x000fe200000000ff */
        /* <DEDUP_REMOVED lines=18> */
.L_x_2736:
[----:B------:R-:W-:Y:S05]  /*50a0*/  BSYNC B2 ;  /* 0x0000000000027941 */ /* 0x000fea0003800000 */
.L_x_2735:
[----:B----4-:R0:W-:Y:S02]  /*50b0*/  ST.E.128 desc[UR60][R58.64], R12 ;  /* 0x0000000c3a007985 */ /* 0x0101e4000c101d3c */
.L_x_2734:
[----:B------:R-:W-:Y:S05]  /*50c0*/  BSYNC B1 ;  /* 0x0000000000017941 */ /* 0x000fea0003800000 */
.L_x_2733:
        /* <DEDUP_REMOVED lines=19> */
[----:B------:R-:W-:Y:S02]  /*5200*/  HADD2.F32 R53, -RZ, R53.H0_H0 ;  /* 0x20000035ff357230 */ /* 0x000fe40000004100 */
[----:B------:R-:W-:-:S02]  /*5210*/  HADD2.F32 R11, -RZ, R13.H1_H1 ;  /* 0x3000000dff0b7230 */ /* 0x000fc40000004100 */
[----:B------:R-:W-:Y:S02]  /*5220*/  HADD2.F32 R13, -RZ, R13.H0_H0 ;  /* 0x2000000dff0d7230 */ /* 0x000fe40000004100 */
[-C--:B------:R-:W-:Y:S01]  /*5230*/  FMUL.FTZ R57, R15, R53.reuse ;  /* 0x000000350f397220 */ /* 0x080fe20000410000 */
[----:B------:R-:W-:Y:S02]  /*5240*/  HADD2.F32 R51, -RZ, R51.H0_H0 ;  /* 0x20000033ff337230 */ /* 0x000fe40000004100 */
[-C--:B------:R-:W-:Y:S01]  /*5250*/  FMUL.FTZ R58, R11, R56.reuse ;  /* 0x000000380b3a7220 */ /* 0x080fe20000410000 */
[C---:B------:R-:W-:Y:S01]  /*5260*/  FMUL.FTZ R60, R50.reuse, R53 ;  /* 0x00000035323c7220 */ /* 0x040fe20000410000 */
[C---:B------:R-:W-:Y:S01]  /*5270*/  FMUL.FTZ R56, R13.reuse, R56 ;  /* 0x000000380d387220 */ /* 0x040fe20000410000 */
[----:B------:R-:W-:Y:S01]  /*5280*/  FFMA.FTZ R59, R50, R51, R57 ;  /* 0x00000033323b7223 */ /* 0x000fe20000010039 */
[-C--:B------:R-:W-:Y:S02]  /*5290*/  FFMA.FTZ R58, R13, R52.reuse, -R58 ;  /* 0x000000340d3a7223 */ /* 0x080fe4000001083a */
        /* <DEDUP_REMOVED lines=22> */
.L_x_2740:
[----:B------:R-:W-:Y:S05]  /*5400*/  BSYNC B2 ;  /* 0x0000000000027941 */ /* 0x000fea0003800000 */
.L_x_2739:
[----:B----4-:R0:W-:Y:S02]  /*5410*/  ST.E.128 desc[UR60][R54.64], R12 ;  /* 0x0000000c36007985 */ /* 0x0101e4000c101d3c */
.L_x_2738:
[----:B------:R-:W-:Y:S05]  /*5420*/  BSYNC B1 ;  /* 0x0000000000017941 */ /* 0x000fea0003800000 */
.L_x_2737:
        /* <DEDUP_REMOVED lines=51> */
.L_x_2744:
[----:B------:R-:W-:Y:S05]  /*5760*/  BSYNC B2 ;  /* 0x0000000000027941 */ /* 0x000fea0003800000 */
.L_x_2743:
[----:B----4-:R0:W-:Y:S02]  /*5770*/  ST.E.128 desc[UR60][R50.64], R12 ;  /* 0x0000000c32007985 */ /* 0x0101e4000c101d3c */
.L_x_2742:
[----:B------:R-:W-:Y:S05]  /*5780*/  BSYNC B1 ;  /* 0x0000000000017941 */ /* 0x000fea0003800000 */
.L_x_2741:
        /* <DEDUP_REMOVED lines=49> */
.L_x_2748:
[----:B------:R-:W-:Y:S05]  /*5aa0*/  BSYNC B2 ;  /* 0x0000000000027941 */ /* 0x000fea0003800000 */
.L_x_2747:
[----:B----4-:R0:W-:Y:S02]  /*5ab0*/  ST.E.128 desc[UR60][R46.64], R12 ;  /* 0x0000000c2e007985 */ /* 0x0101e4000c101d3c */
.L_x_2746:
[----:B------:R-:W-:Y:S05]  /*5ac0*/  BSYNC B1 ;  /* 0x0000000000017941 */ /* 0x000fea0003800000 */
.L_x_2745:
        /* <DEDUP_REMOVED lines=49> */
.L_x_2752:
[----:B------:R-:W-:Y:S05]  /*5de0*/  BSYNC B2 ;  /* 0x0000000000027941 */ /* 0x000fea0003800000 */
.L_x_2751:
[----:B----4-:R0:W-:Y:S02]  /*5df0*/  ST.E.128 desc[UR60][R42.64], R12 ;  /* 0x0000000c2a007985 */ /* 0x0101e4000c101d3c */
.L_x_2750:
[----:B------:R-:W-:Y:S05]  /*5e00*/  BSYNC B1 ;  /* 0x0000000000017941 */ /* 0x000fea0003800000 */
.L_x_2749:
        /* <DEDUP_REMOVED lines=48> */
.L_x_2754:
[----:B------:R-:W-:Y:S05]  /*6110*/  BSYNC B1 ;  /* 0x0000000000017941 */ /* 0x000fea0003800000 */
.L_x_2753:
[----:B----4-:R0:W-:Y:S01]  /*6120*/  ST.E.128 desc[UR60][R38.64], R12 ;  /* 0x0000000c26007985 */ /* 0x0101e2000c101d3c */
[----:B------:R-:W-:Y:S05]  /*6130*/  BRA `(.L_x_2732) ;  /* 0x0000004000287947 */ /* 0x000fea0003800000 */
.L_x_2698:
        /* <DEDUP_REMOVED lines=47> */
.L_x_2756:
[----:B------:R-:W-:Y:S05]  /*6430*/  BSYNC B1 ;  /* 0x0000000000017941 */ /* 0x000fea0003800000 */
.L_x_2755:
        /* <DEDUP_REMOVED lines=47> */
.L_x_2758:
[----:B------:R-:W-:Y:S05]  /*6730*/  BSYNC B1 ;  /* 0x0000000000017941 */ /* 0x000fea0003800000 */
.L_x_2757:
[----:B------:R-:W2:Y:S01]  /*6740*/  LDL R11, [R1+0x30] ;  /* 0x00003000010b7983 */ /* 0x000ea20000100800 */
[----:B0-----:R-:W-:Y:S01]  /*6750*/  MOV R12, R33 ;  /* 0x00000021000c7202 */ /* 0x001fe20000000f00 */
[----:B------:R-:W-:Y:S01]  /*6760*/  IMAD.MOV.U32 R14, RZ, RZ, R37 ;  /* 0x000000ffff0e7224 */ /* 0x000fe200078e0025 */
[----:B------:R-:W-:Y:S02]  /*6770*/  MOV R13, R36 ;  /* 0x00000024000d7202 */ /* 0x000fe40000000f00 */
[----:B------:R-:W-:Y:S02]  /*6780*/  PRMT R210, R80, 0x5410, R81 ;  /* 0x0000541050d27816 */ /* 0x000fe40000000051 */
        /* <DEDUP_REMOVED lines=11> */
[----:B------:R-:W-:Y:S01]  /*6840*/  MOV R12, R43 ;  /* 0x0000002b000c7202 */ /* 0x000fe20000000f00 */
[----:B------:R-:W-:Y:S01]  /*6850*/  UISETP.NE.AND UP0, UPT, UR4, 0x3, UPT ;  /* 0x000000030400788c */ /* 0x000fe2000bf05270 */
[----:B------:R0:W-:Y:S02]  /*6860*/  STL.S16 [R1+0x38], R11 ;  /* 0x0000380b01007387 */ /* 0x0001e40000100600 */
[----:B------:R-:W-:Y:S02]  /*6870*/  PRMT R157, R14, 0x7610, R157 ;  /* 0x000076100e9d7816 */ /* 0x000fe4000000009d */
[----:B------:R1:W-:Y:S01]  /*6880*/  STL.S16 [R1+0x3a], R12 ;  /* 0x00003a0c01007387 */ /* 0x0003e20000100600 */
[----:B------:R-:W-:-:S02]  /*6890*/  MOV R14, R45 ;  /* 0x0000002d000e7202 */ /* 0x000fc40000000f00 */
[----:B------:R-:W-:Y:S01]  /*68a0*/  PLOP3.LUT P0, PT, PT, PT, UP0, 0x80, 0x0 ;  /* 0x000000000000781c */ /* 0x000fe20003f0f008 */
[----:B------:R2:W-:Y:S01]  /*68b0*/  STL.S16 [R1+0x3c], R13 ;  /* 0x00003c0d01007387 */ /* 0x0005e20000100600 */
[----:B0-----:R-:W-:Y:S01]  /*68c0*/  MOV R11, R46 ;  /* 0x0000002e000b7202 */ /* 0x001fe20000000f00 */
[----:B-1----:R-:W-:Y:S02]  /*68d0*/  IMAD.MOV.U32 R12, RZ, RZ, R47 ;  /* 0x000000ffff0c7224 */ /* 0x002fe400078e002f */
[----:B--2---:R-:W-:-:S03]  /*68e0*/  IMAD.MOV.U32 R13, RZ, RZ, R44 ;  /* 0x000000ffff0d7224 */ /* 0x004fc600078e002c */
[----:B------:R-:W-:Y:S01]  /*68f0*/  PRMT R212, R11, 0x5410, R12 ;  /* 0x000054100bd47816 */ /* 0x000fe2000000000c */
[----:B------:R-:W-:Y:S02]  /*6900*/  IMAD.MOV.U32 R12, RZ, RZ, R51 ;  /* 0x000000ffff0c7224 */ /* 0x000fe400078e0033 */
[----:B------:R-:W-:Y:S01]  /*6910*/  IMAD.MOV.U32 R11, RZ, RZ, R50 ;  /* 0x000000ffff0b7224 */ /* 0x000fe200078e0032 */
[----:B------:R-:W-:Y:S01]  /*6920*/  PRMT R213, R13, 0x5410, R14 ;  /* 0x000054100dd57816 */ /* 0x000fe2000000000e */
[----:B------:R-:W-:Y:S01]  /*6930*/  IMAD.MOV.U32 R14, RZ, RZ, R49 ;  /* 0x000000ffff0e7224 */ /* 0x000fe200078e0031 */
[----:B------:R-:W-:Y:S01]  /*6940*/  MOV R13, R48 ;  /* 0x00000030000d7202 */ /* 0x000fe20000000f00 */
[----:B------:R0:W-:Y:S01]  /*6950*/  STL.S16 [R1+0x3e], R12 ;  /* 0x00003e0c01007387 */ /* 0x0001e20000100600 */
[----:B------:R-:W-:Y:S01]  /*6960*/  PRMT R223, R223, 0x5410, R11 ;  /* 0x00005410dfdf7816 */ /* 0x000fe2000000000b */
[----:B------:R-:W-:Y:S01]  /*6970*/  IMAD.MOV.U32 R11, RZ, RZ, R53 ;  /* 0x000000ffff0b7224 */ /* 0x000fe200078e0035 */
[----:B------:R-:W-:Y:S01]  /*6980*/  PRMT R228, R228, 0x5410, R13 ;  /* 0x00005410e4e47816 */ /* 0x000fe2000000000d */
[----:B------:R1:W-:Y:S01]  /*6990*/  STL.S16 [R1+0x44], R14 ;  /* 0x0000440e01007387 */ /* 0x0003e20000100600 */
[----:B------:R-:W-:-:S02]  /*69a0*/  MOV R13, R55 ;  /* 0x00000037000d7202 */ /* 0x000fc40000000f00 */
[----:B------:R-:W-:Y:S02]  /*69b0*/  PRMT R156, R11, 0x7610, R156 ;  /* 0x000076100b9c7816 */ /* 0x000fe4000000009c */
[----:B-----5:R-:W-:Y:S01]  /*69c0*/  MOV R11, R57 ;  /* 0x00000039000b7202 */ /* 0x020fe20000000f00 */
[----:B0-----:R-:W-:Y:S02]  /*69d0*/  IMAD.MOV.U32 R12, RZ, RZ, R52 ;  /* 0x000000ffff0c7224 */ /* 0x001fe400078e0034 */
[----:B-1----:R-:W-:-:S05]  /*69e0*/  IMAD.MOV.U32 R14, RZ, RZ, R54 ;  /* 0x000000ffff0e7224 */ /* 0x002fca00078e0036 */
[----:B------:R0:W-:Y:S04]  /*69f0*/  STL.S16 [R1+0x46], R14 ;  /* 0x0000460e01007387 */ /* 0x0001e80000100600 */
[----:B------:R1:W-:Y:S04]  /*6a00*/  STL.S16 [R1+0x48], R13 ;  /* 0x0000480d01007387 */ /* 0x0003e80000100600 */
[----:B------:R2:W-:Y:S01]  /*6a10*/  STL.S16 [R1+0x4a], R12 ;  /* 0x00004a0c01007387 */ /* 0x0005e20000100600 */
[----:B0-----:R-:W-:Y:S01]  /*6a20*/  MOV R14, R58 ;  /* 0x0000003a000e7202 */ /* 0x001fe20000000f00 */
[----:B-1----:R-:W-:-:S02]  /*6a30*/  IMAD.MOV.U32 R13, RZ, RZ, R59 ;  /* 0x000000ffff0d7224 */ /* 0x002fc400078e003b */
        /* <DEDUP_REMOVED lines=33> */
[----:B------:R-:W-:Y:S06]  /*6c50*/  @!P0 BRA `(.L_x_2759) ;  /* 0x0000000000048947 */ /* 0x000fec0003800000 */
[----:B------:R-:W-:Y:S01]  /*6c60*/  BPT.TRAP 0x1 ;  /* 0x000000040000795c */ /* 0x000fe20000300000 */
.L_x_2759:
[----:B------:R-:W-:Y:S01]  /*6c70*/  LEA R86, R18, R2, 0x3 ;  /* 0x0000000212567211 */ /* 0x000fe200078e18ff */
[----:B------:R-:W0:Y:S01]  /*6c80*/  LDC R132, c[0x0][0x2f4] ;  /* 0x0000bd00ff847b82 */ /* 0x000e220000000800 */
[----:B------:R-:W-:Y:S01]  /*6c90*/  SHF.L.U32 R87, R170, 0x1f, RZ ;  /* 0x0000001faa577819 */ /* 0x000fe200000006ff */
[----:B------:R-:W-:Y:S03]  /*6ca0*/  BSSY B1, `(.L_x_2760) ;  /* 0x0000003000017945 */ /* 0x000fe60003800000 */
[----:B------:R-:W1:Y:S02]  /*6cb0*/  SYNCS.PHASECHK.TRANS64.TRYWAIT P6, [R86+URZ+0x2a890], R87 ;  /* 0x02a89057560075a7 */ /* 0x000e6400080c017f */
[----:B-1----:R-:W-:Y:S05]  /*6cc0*/  @!P6 BRA `(.L_x_2761) ;  /* 0x000001c80068e947 */ /* 0x002fea0003800000 */
.L_x_3055:
[----:B------:R-:W-:Y:S05]  /*6cd0*/  BSYNC B1 ;  /* 0x0000000000017941 */ /* 0x000fea0003800000 */
.L_x_2760:
[----:B------:R-:W-:Y:S01]  /*6ce0*/  UMOV UR4, 0xffffffff ;  /* 0xffffffff00047882 */ /* 0x000fe20000000000 */
[----:B0-----:R-:W-:Y:S02]  /*6cf0*/  IMAD.IADD R136, R132, 0x1, -R126 ;  /* 0x0000000184887824 */ /* 0x001fe400078e0a7e */
[----:B------:R-:W-:Y:S05]  /*6d00*/  BRA.DIV UR4, `(.L_x_2762) ;  /* 0x000001ca046c7947 */ /* 0x000fea000b800000 */
[----:B------:R0:W2:Y:S04]  /*6d10*/  SHFL.IDX PT, R123, R117, RZ, 0x1c1f ;  /* 0x001c1fff757b7589 */ /* 0x0000a800000e0000 */
[----:B------:R0:W3:Y:S02]  /*6d20*/  SHFL.IDX PT, R11, R118, RZ, 0x1c1f ;  /* 0x001c1fff760b7589 */ /* 0x0000e400000e0000 */
.L_x_3059:
        /* <DEDUP_REMOVED lines=56> */
[C---:B------:R-:W-:Y:S01]  /*70b0*/  FFMA.FTZ R158, R156.reuse, R155, -R158 ;  /* 0x0000009b9c9e7223 */ /* 0x040fe2000001089e */
[----:B------:R-:W-:Y:S02]  /*70c0*/  FMUL.FTZ R156, R156, R157 ;  /* 0x0000009d9c9c7220 */ /* 0x000fe40000410000 */
[----:B------:R-:W3:Y:S02]  /*70d0*/  LDL.LU.S16 R157, [R1+0x4a] ;  /* 0x00004a00019d7983 */ /* 0x000ee40000300600 */
[----:B------:R-:W-:Y:S02]  /*70e0*/  FFMA.FTZ R156, R154, R155, R156 ;  /* 0x0000009b9a9c7223 */ /* 0x000fe4000001009c */
[----:B------:R-:W4:Y:S01]  /*70f0*/  LDL.S16 R155, [R1+0x3c] ;  /* 0x00003c00019b7983 */ /* 0x000f220000100600 */
        /* <DEDUP_REMOVED lines=28> */
[----:B------:R-:W4:Y:S01]  /*72c0*/  LDL.LU.S16 R54, [R1+0x38] ;  /* 0x0000380001367983 */ /* 0x000f220000300600 */
        /* <DEDUP_REMOVED lines=32> */
.L_x_2768:
[----:B------:R-:W-:Y:S05]  /*74d0*/  BSYNC B3 ;  /* 0x0000000000037941 */ /* 0x000fea0003800000 */
.L_x_2767:
[----:B------:R-:W-:-:S04]  /*74e0*/  LEA R40, P4, R5, R11, 0x1 ;  /* 0x0000000b05287211 */ /* 0x000fc800078808ff */
[----:B--2---:R-:W-:Y:S02]  /*74f0*/  LEA.HI.X R41, R5, R123, R113, 0x1, P4 ;  /* 0x0000007b05297211 */ /* 0x004fe400020f0c71 */
[----:B------:R-:W-:-:S03]  /*7500*/  ISETP.GE.AND P4, PT, R153, R132, PT ;  /* 0x000000849900720c */ /* 0x000fc60003f86270 */
[----:B----4-:R2:W-:Y:S10]  /*7510*/  ST.E.128 desc[UR60][R40.64], R12 ;  /* 0x0000000c28007985 */ /* 0x0105f4000c101d3c */
[----:B--2---:R-:W-:-:S05]  /*7520*/  @!P4 IMAD.WIDE R12, R153, 0x2, R122 ;  /* 0x00000002990cc825 */ /* 0x004fca00078e027a */
[----:B---3--:R3:W-:Y:S02]  /*7530*/  @!P4 ST.E.128 desc[UR60][R12.64], R80 ;  /* 0x000000500c00c985 */ /* 0x0087e4000c101d3c */
.L_x_2766:
[----:B------:R-:W-:Y:S05]  /*7540*/  BSYNC B2 ;  /* 0x0000000000027941 */ /* 0x000fea0003800000 */
.L_x_2765:
        /* <DEDUP_REMOVED lines=16> */
[----:B------:R-:W-:Y:S02]  /*7650*/  IMAD.IADD R13, R13, 0x1, R12 ;  /* 0x000000010d0d7824 */ /* 0x000fe400078e020c */
[C---:B------:R-:W-:Y:S02]  /*7660*/  IMAD R12, R18.reuse, 0x4800, R140 ;  /* 0x00004800120c7824 */ /* 0x040fe400078e028c */
[----:B------:R-:W-:-:S03]  /*7670*/  IMAD R40, R18, 0x4800, R13 ;  /* 0x0000480012287824 */ /* 0x000fc600078e020d */
[----:B------:R-:W-:Y:S01]  /*7680*/  LEA R12, R12, R2, 0x1 ;  /* 0x000000020c0c7211 */ /* 0x000fe200078e08ff */
[----:B------:R-:W-:-:S05]  /*7690*/  IMAD R40, R40, 0x2, R2 ;  /* 0x0000000228287824 */ /* 0x000fca00078e0202 */
[----:B------:R-:W3:Y:S04]  /*76a0*/  LDS.128 R12, [R12+0x18400] ;  /* 0x018400000c0c7984 */ /* 0x000ee80000000c00 */
[----:B------:R-:W4:Y:S01]  /*76b0*/  LDS.128 R40, [R40+0x18400] ;  /* 0x0184000028287984 */ /* 0x000f220000000c00 */
[----:B------:R-:W-:Y:S05]  /*76c0*/  @P4 BRA `(.L_x_2772) ;  /* 0x0000000400704947 */ /* 0x000fea0003800000 */
[----:B------:R-:W5:Y:S04]  /*76d0*/  LDL.LU.S16 R53, [R1+0x44] ;  /* 0x0000440001357983 */ /* 0x000f680000300600 */
[----:B------:R-:W2:Y:S01]  /*76e0*/  LDL.LU.S16 R82, [R1+0x3e] ;  /* 0x00003e0001527983 */ /* 0x000ea20000300600 */
[----:B----4-:R-:W-:Y:S01]  /*76f0*/  IMAD.MOV.U32 R55, RZ, RZ, R41 ;  /* 0x000000ffff377224 */ /* 0x010fe200078e0029 */
[----:B---3--:R-:W-:Y:S01]  /*7700*/  MOV R41, R13 ;  /* 0x0000000d00297202 */ /* 0x008fe20000000f00 */
[----:B------:R-:W-:Y:S01]  /*7710*/  HADD2.F32 R13, -RZ, R229.H1_H1 ;  /* 0x300000e5ff0d7230 */ /* 0x000fe20000004100 */
[----:B------:R-:W-:Y:S01]  /*7720*/  SHF.R.U64 R48, R48, 0x10, R49 ;  /* 0x0000001030307819 */ /* 0x000fe20000001231 */
[----:B------:R-:W-:Y:S01]  /*7730*/  HADD2.F32 R153, -RZ, R228.H1_H1 ;  /* 0x300000e4ff997230 */ /* 0x000fe20000004100 */
[----:B------:R-:W-:Y:S01]  /*7740*/  SHF.R.U64 R36, R36, 0x10, R37 ;  /* 0x0000001024247819 */ /* 0x000fe20000001225 */
[--C-:B------:R-:W-:Y:S01]  /*7750*/  HADD2.F32 R54, -RZ, R41.reuse.H0_H0 ;  /* 0x20000029ff367230 */ /* 0x100fe20000004100 */
[----:B------:R-:W-:Y:S01]  /*7760*/  SHF.R.U64 R50, R50, 0x10, R51 ;  /* 0x0000001032327819 */ /* 0x000fe20000001233 */
[----:B------:R-:W-:Y:S01]  /*7770*/  HADD2.F32 R41, -RZ, R41.H1_H1 ;  /* 0x30000029ff297230 */ /* 0x000fe20000004100 */
[----:B------:R-:W-:Y:S01]  /*7780*/  SHF.R.U64 R38, R38, 0x10, R39 ;  /* 0x0000001026267819 */ /* 0x000fe20000001227 */
[----:B------:R-:W-:-:S02]  /*7790*/  HADD2.F32 R48, -RZ, R48.H0_H0 ;  /* 0x20000030ff307230 */ /* 0x000fc40000004100 */
[----:B------:R-:W-:Y:S02]  /*77a0*/  HADD2.F32 R36, -RZ, R36.H0_H0 ;  /* 0x20000024ff247230 */ /* 0x000fe40000004100 */
[----:B------:R-:W-:Y:S02]  /*77b0*/  HADD2.F32 R50, -RZ, R50.H0_H0 ;  /* 0x20000032ff327230 */ /* 0x000fe40000004100 */
[----:B------:R-:W-:Y:S02]  /*77c0*/  HADD2.F32 R38, -RZ, R38.H0_H0 ;  /* 0x20000026ff267230 */ /* 0x000fe40000004100 */
[----:B-----5:R-:W-:Y:S02]  /*77d0*/  HADD2.F32 R80, -RZ, R53.H0_H0 ;  /* 0x20000035ff507230 */ /* 0x020fe40000004100 */
[----:B------:R-:W-:Y:S02]  /*77e0*/  HADD2.F32 R53, -RZ, R55.H0_H0 ;  /* 0x20000037ff357230 */ /* 0x000fe40000004100 */
[----:B--2---:R-:W-:-:S03]  /*77f0*/  HADD2.F32 R82, -RZ, R82.H0_H0 ;  /* 0x20000052ff527230 */ /* 0x004fc60000004100 */
        /* <DEDUP_REMOVED lines=69> */
[----:B------:R-:W-:Y:S01]  /*7c50*/  IMAD.MOV.U32 R40, RZ, RZ, R48 ;  /* 0x000000ffff287224 */ /* 0x000fe200078e0030 */
[----:B------:R-:W-:Y:S01]  /*7c60*/  MOV R15, R43 ;  /* 0x0000002b000f7202 */ /* 0x000fe20000000f00 */
[----:B------:R-:W-:Y:S02]  /*7c70*/  IMAD.MOV.U32 R43, RZ, RZ, R80 ;  /* 0x000000ffff2b7224 */ /* 0x000fe400078e0050 */
[----:B------:R-:W-:-:S07]  /*7c80*/  IMAD.MOV.U32 R42, RZ, RZ, R49 ;  /* 0x000000ffff2a7224 */ /* 0x000fce00078e0031 */
.L_x_2772:
[----:B------:R-:W-:Y:S05]  /*7c90*/  BSYNC B3 ;  /* 0x0000000000037941 */ /* 0x000fea0003800000 */
.L_x_2771:
[----:B------:R-:W-:-:S04]  /*7ca0*/  LEA R36, P4, R6, R11, 0x1 ;  /* 0x0000000b06247211 */ /* 0x000fc800078808ff */
[----:B--2---:R-:W-:Y:S02]  /*7cb0*/  LEA.HI.X R37, R6, R123, R112, 0x1, P4 ;  /* 0x0000007b06257211 */ /* 0x004fe400020f0c70 */
[----:B------:R-:W-:-:S03]  /*7cc0*/  ISETP.GE.AND P4, PT, R52, R132, PT ;  /* 0x000000843400720c */ /* 0x000fc60003f86270 */
[----:B---3--:R2:W-:Y:S10]  /*7cd0*/  ST.E.128 desc[UR60][R36.64], R12 ;  /* 0x0000000c24007985 */ /* 0x0085f4000c101d3c */
[----:B------:R-:W-:-:S05]  /*7ce0*/  @!P4 IMAD.WIDE R38, R52, 0x2, R122 ;  /* 0x000000023426c825 */ /* 0x000fca00078e027a */
[----:B----4-:R2:W-:Y:S02]  /*7cf0*/  @!P4 ST.E.128 desc[UR60][R38.64], R40 ;  /* 0x000000282600c985 */ /* 0x0105e4000c101d3c */
.L_x_2770:
[----:B------:R-:W-:Y:S05]  /*7d00*/  BSYNC B2 ;  /* 0x0000000000027941 */ /* 0x000fea0003800000 */
.L_x_2769:
[----:B------:R-:W-:-:S13]  /*7d10*/  ISETP.NE.AND P4, PT, R27, RZ, PT ;  /* 0x000000ff1b00720c */ /* 0x000fda0003f85270 */
[----:B------:R-:W-:Y:S05]  /*7d20*/  @!P4 BRA `(.L_x_2764) ;  /* 0x0000000400c0c947 */ /* 0x000fea0003800000 */
[----:B--23--:R-:W-:Y:S01]  /*7d30*/  SEL R12, R126, R136, !P1 ;  /* 0x000000887e0c7207 */ /* 0x00cfe20004800000 */
[----:B------:R-:W-:Y:S01]  /*7d40*/  BSSY B2, `(.L_x_2773) ;  /* 0x000006c000027945 */ /* 0x000fe20003800000 */
[C---:B------:R-:W-:Y:S02]  /*7d50*/  LEA R40, P4, R7.reuse, R11, 0x1 ;  /* 0x0000000b07287211 */ /* 0x040fe400078808ff */
[----:B------:R-:W-:Y:S02]  /*7d60*/  SHF.R.S32.HI R13, RZ, 0x1f, R12 ;  /* 0x0000001fff0d7819 */ /* 0x000fe4000001140c */
[----:B------:R-:W-:Y:S02]  /*7d70*/  LEA.HI.X R41, R7, R123, R111, 0x1, P4 ;  /* 0x0000007b07297211 */ /* 0x000fe400020f0c6f */
[----:B------:R-:W-:Y:S02]  /*7d80*/  LEA.HI R12, R13, R12, RZ, 0x4 ;  /* 0x0000000c0d0c7211 */ /* 0x000fe400078f20ff */
[----:B------:R-:W-:-:S02]  /*7d90*/  ISETP.GE.AND P6, PT, R164, R125, PT ;  /* 0x0000007da400720c */ /* 0x000fc40003fc6270 */
        /* <DEDUP_REMOVED lines=12> */
[----:B------:R-:W-:Y:S02]  /*7e60*/  IMAD R13, R13, 0x2, R2 ;  /* 0x000000020d0d7824 */ /* 0x000fe400078e0202 */
[----:B------:R-:W-:Y:S01]  /*7e70*/  @!P4 IMAD.WIDE R122, R12, 0x2, R122 ;  /* 0x000000020c7ac825 */ /* 0x000fe200078e027a */
[----:B------:R-:W-:-:S03]  /*7e80*/  LEA R36, R36, R2, 0x1 ;  /* 0x0000000224247211 */ /* 0x000fc600078e08ff */
[----:B------:R-:W2:Y:S04]  /*7e90*/  LDS.128 R12, [R13+0x18400] ;  /* 0x018400000d0c7984 */ /* 0x000ea80000000c00 */
[----:B------:R-:W3:Y:S01]  /*7ea0*/  LDS.128 R36, [R36+0x18400] ;  /* 0x0184000024247984 */ /* 0x000ee20000000c00 */
[----:B------:R-:W-:Y:S05]  /*7eb0*/  @P6 BRA `(.L_x_2774) ;  /* 0x0000000400506947 */ /* 0x000fea0003800000 */
[----:B------:R-:W-:Y:S01]  /*7ec0*/  SHF.R.U64 R11, R32, 0x10, R33 ;  /* 0x00000010200b7819 */ /* 0x000fe20000001221 */
[----:B---3--:R-:W-:Y:S01]  /*7ed0*/  HADD2.F32 R48, -RZ, R37.H1_H1 ;  /* 0x30000025ff307230 */ /* 0x008fe20000004100 */
        /* <DEDUP_REMOVED lines=27> */
[----:B------:R-:W-:Y:S01]  /*8090*/  HADD2.F32 R39, -RZ, R15.H0_H0 ;  /* 0x2000000fff277230 */ /* 0x000fe20000004100 */
[----:B------:R-:W-:Y:S01]  /*80a0*/  F2FP.F16.F32.PACK_AB R33, R45, R33 ;  /* 0x000000212d21723e */ /* 0x000fe200000000ff */
        /* <DEDUP_REMOVED lines=19> */
[-C--:B------:R-:W-:Y:S01]  /*81e0*/  FMUL.FTZ R11, R15, R213.reuse ;  /* 0x000000d50f0b7220 */ /* 0x080fe20000410000 */
[----:B------:R-:W-:Y:S02]  /*81f0*/  HADD2.F32 R12, -RZ, R12.H1_H1 ;  /* 0x3000000cff0c7230 */ /* 0x000fe40000004100 */
[----:B------:R-:W-:Y:S01]  /*8200*/  FMUL.FTZ R43, R36, R32 ;  /* 0x00000020242b7220 */ /* 0x000fe20000410000 */
[C---:B------:R-:W-:Y:S01]  /*8210*/  FMUL.FTZ R213, R13.reuse, R213 ;  /* 0x000000d50dd57220 */ /* 0x040fe20000410000 */
[----:B------:R-:W-:Y:S01]  /*8220*/  FFMA.FTZ R11, R13, R211, -R11 ;  /* 0x000000d30d0b7223 */ /* 0x000fe2000001080b */
[----:B------:R-:W-:-:S02]  /*8230*/  HADD2.F32 R13, -RZ, R38.H0_H0 ;  /* 0x20000026ff0d7230 */ /* 0x000fc40000004100 */
[C---:B------:R-:W-:Y:S01]  /*8240*/  FMUL.FTZ R32, R12.reuse, R32 ;  /* 0x000000200c207220 */ /* 0x040fe20000410000 */
[----:B------:R-:W-:Y:S01]  /*8250*/  FFMA.FTZ R43, R12, R39, -R43 ;  /* 0x000000270c2b7223 */ /* 0x000fe2000001082b */
        /* <DEDUP_REMOVED lines=23> */
[----:B------:R-:W-:Y:S01]  /*83d0*/  F2FP.F16.F32.PACK_AB R38, R42, R212 ;  /* 0x000000d42a26723e */ /* 0x000fe200000000ff */
[----:B------:R-:W-:Y:S01]  /*83e0*/  IMAD.MOV.U32 R39, RZ, RZ, R46 ;  /* 0x000000ffff277224 */ /* 0x000fe200078e002e */
[----:B------:R-:W-:-:S07]  /*83f0*/  MOV R15, R35 ;  /* 0x00000023000f7202 */ /* 0x000fce0000000f00 */
.L_x_2774:
[----:B------:R-:W-:Y:S05]  /*8400*/  BSYNC B2 ;  /* 0x0000000000027941 */ /* 0x000fea0003800000 */
.L_x_2773:
[----:B--2---:R4:W-:Y:S04]  /*8410*/  ST.E.128 desc[UR60][R40.64], R12 ;  /* 0x0000000c28007985 */ /* 0x0049e8000c101d3c */
[----:B---3--:R4:W-:Y:S02]  /*8420*/  @!P4 ST.E.128 desc[UR60][R122.64], R36 ;  /* 0x000000247a00c985 */ /* 0x0089e4000c101d3c */
.L_x_2764:
[----:B------:R-:W-:Y:S05]  /*8430*/  BSYNC B1 ;  /* 0x0000000000017941 */ /* 0x000fea0003800000 */
.L_x_2763:
[----:B------:R-:W-:-:S03]  /*8440*/  UMOV UR4, 0xffffffff ;  /* 0xffffffff00047882 */ /* 0x000fc60000000000 */
[----:B------:R-:W-:Y:S05]  /*8450*/  BRA.DIV UR4, `(.L_x_2775) ;  /* 0x000001b204e47947 */ /* 0x000fea000b800000 */
[----:B0-----:R-:W0:Y:S04]  /*8460*/  SHFL.IDX PT, R117, R117, 0x1, 0x1c1f ;  /* 0x003c1f0075757f89 */ /* 0x001e2800000e0000 */
[----:B------:R-:W0:Y:S02]  /*8470*/  SHFL.IDX PT, R118, R118, 0x1, 0x1c1f ;  /* 0x003c1f0076767f89 */ /* 0x000e2400000e0000 */
.L_x_3063:
[----:B------:R-:W-:Y:S05]  /*8480*/  @P5 BRA `(.L_x_2732) ;  /* 0x0000001c00545947 */ /* 0x000fea0003800000 */
[----:B------:R-:W-:Y:S01]  /*8490*/  ISETP.NE.AND P4, PT, R8, RZ, PT ;  /* 0x000000ff0800720c */ /* 0x000fe20003f85270 */
[----:B------:R-:W-:Y:S01]  /*84a0*/  BSSY B1, `(.L_x_2776) ;  /* 0x0000070000017945 */ /* 0x000fe20003800000 */
[----:B0-2-4-:R-:W-:Y:S01]  /*84b0*/  IMAD.MOV.U32 R36, RZ, RZ, R118 ;  /* 0x000000ffff247224 */ /* 0x015fe200078e0076 */
[----:B------:R-:W-:-:S10]  /*84c0*/  MOV R37, R117 ;  /* 0x0000007500257202 */ /* 0x000fd40000000f00 */
        /* <DEDUP_REMOVED lines=20> */
[----:B------:R-:W-:Y:S01]  /*8610*/  @!P4 IMAD.WIDE R40, R41, 0x2, R36 ;  /* 0x000000022928c825 */ /* 0x000fe200078e0224 */
[----:B------:R-:W-:-:S03]  /*8620*/  LEA R11, R11, R2, 0x1 ;  /* 0x000000020b0b7211 */ /* 0x000fc600078e08ff */
[----:B------:R-:W-:Y:S02]  /*8630*/  IMAD R32, R13, 0x2, R2 ;  /* 0x000000020d207824 */ /* 0x000fe400078e0202 */
[----:B------:R0:W2:Y:S04]  /*8640*/  LDS.128 R12, [R11+0x18400] ;  /* 0x018400000b0c7984 */ /* 0x0000a80000000c00 */
[----:B------:R-:W3:Y:S01]  /*8650*/  LDS.128 R32, [R32+0x18400] ;  /* 0x0184000020207984 */ /* 0x000ee20000000c00 */
[----:B------:R-:W-:Y:S05]  /*8660*/  @P5 BRA `(.L_x_2779) ;  /* 0x0000000400405947 */ /* 0x000fea0003800000 */
[--C-:B------:R-:W-:Y:S01]  /*8670*/  SHF.R.U64 R42, R76, 0x10, R77.reuse ;  /* 0x000000104c2a7819 */ /* 0x100fe2000000124d */
[----:B------:R-:W-:Y:S01]  /*8680*/  HADD2.F32 R51, -RZ, R209.H1_H1 ;  /* 0x300000d1ff337230 */ /* 0x000fe20000004100 */
[----:B------:R-:W-:Y:S01]  /*8690*/  SHF.R.U32.HI R76, RZ, 0x10, R77 ;  /* 0x00000010ff4c7819 */ /* 0x000fe2000001164d */
[----:B--2---:R-:W-:Y:S01]  /*86a0*/  HADD2.F32 R48, -RZ, R13.H0_H0 ;  /* 0x2000000dff307230 */ /* 0x004fe20000004100 */
[--C-:B0-----:R-:W-:Y:S01]  /*86b0*/  SHF.R.U64 R11, R64, 0x10, R65.reuse ;  /* 0x00000010400b7819 */ /* 0x101fe20000001241 */
[--C-:B---3--:R-:W-:Y:S01]  /*86c0*/  HADD2.F32 R46, -RZ, R33.reuse.H0_H0 ;  /* 0x20000021ff2e7230 */ /* 0x108fe20000004100 */
[----:B------:R-:W-:Y:S01]  /*86d0*/  SHF.R.U32.HI R64, RZ, 0x10, R65 ;  /* 0x00000010ff407819 */ /* 0x000fe20000011641 */
[----:B------:R-:W-:Y:S02]  /*86e0*/  HADD2.F32 R47, -RZ, R33.H1_H1 ;  /* 0x30000021ff2f7230 */ /* 0x000fe40000004100 */
[----:B------:R-:W-:Y:S01]  /*86f0*/  FMUL.FTZ R33, R48, R51 ;  /* 0x0000003330217220 */ /* 0x000fe20000410000 */
[----:B------:R-:W-:Y:S01]  /*8700*/  HADD2.F32 R76, -RZ, R76.H0_H0 ;  /* 0x2000004cff4c7230 */ /* 0x000fe20000004100 */
[--C-:B------:R-:W-:Y:S01]  /*8710*/  SHF.R.U64 R44, R78, 0x10, R79.reuse ;  /* 0x000000104e2c7819 */ /* 0x100fe2000000124f */
[----:B------:R-:W-:Y:S01]  /*8720*/  HADD2.F32 R45, -RZ, R207.H1_H1 ;  /* 0x300000cfff2d7230 */ /* 0x000fe20000004100 */
[----:B------:R-:W-:Y:S01]  /*8730*/  SHF.R.U32.HI R78, RZ, 0x10, R79 ;  /* 0x00000010ff4e7819 */ /* 0x000fe2000001164f */
[----:B------:R-:W-:-:S02]  /*8740*/  HADD2.F32 R49, -RZ, R13.H1_H1 ;  /* 0x3000000dff317230 */ /* 0x000fc40000004100 */
[C---:B------:R-:W-:Y:S01]  /*8750*/  FMUL.FTZ R13, R46.reuse, R51 ;  /* 0x000000332e0d7220 */ /* 0x040fe20000410000 */
[----:B------:R-:W-:Y:S02]  /*8760*/  HADD2.F32 R64, -RZ, R64.H0_H0 ;  /* 0x20000040ff407230 */ /* 0x000fe40000004100 */
[-C--:B------:R-:W-:Y:S01]  /*8770*/  FMUL.FTZ R50, R47, R76.reuse ;  /* 0x0000004c2f327220 */ /* 0x080fe20000410000 */
[-C--:B------:R-:W-:Y:S01]  /*8780*/  FFMA.FTZ R33, R46, R45.reuse, R33 ;  /* 0x0000002d2e217223 */ /* 0x080fe20000010021 */
[C---:B------:R-:W-:Y:S01]  /*8790*/  FMUL.FTZ R76, R49.reuse, R76 ;  /* 0x0000004c314c7220 */ /* 0x040fe20000410000 */
[----:B------:R-:W-:Y:S01]  /*87a0*/  FFMA.FTZ R13, R48, R45, -R13 ;  /* 0x0000002d300d7223 */ /* 0x000fe2000001080d */
[----:B------:R-:W-:Y:S01]  /*87b0*/  FFMA.FTZ R46, R49, R64, -R50 ;  /* 0x00000040312e7223 */ /* 0x000fe20000010832 */
[--C-:B------:R-:W-:Y:S01]  /*87c0*/  SHF.R.U64 R43, R66, 0x10, R67.reuse ;  /* 0x00000010422b7819 */ /* 0x100fe20000001243 */
[----:B------:R-:W-:Y:S01]  /*87d0*/  HADD2.F32 R49, -RZ, R208.H1_H1 ;  /* 0x300000d0ff317230 */ /* 0x000fe20000004100 */
[----:B------:R-:W-:Y:S01]  /*87e0*/  SHF.R.U32.HI R66, RZ, 0x10, R67 ;  /* 0x00000010ff427819 */ /* 0x000fe20000011643 */
[----:B------:R-:W-:-:S02]  /*87f0*/  HADD2.F32 R48, -RZ, R35.H0_H0 ;  /* 0x20000023ff307230 */ /* 0x000fc40000004100 */
[----:B------:R-:W-:Y:S01]  /*8800*/  FFMA.FTZ R64, R47, R64, R76 ;  /* 0x000000402f407223 */ /* 0x000fe2000001004c */
[----:B------:R-:W-:Y:S01]  /*8810*/  HADD2.F32 R50, -RZ, R35.H1_H1 ;  /* 0x30000023ff327230 */ /* 0x000fe20000004100 */
[----:B------:R-:W-:Y:S01]  /*8820*/  F2FP.F16.F32.PACK_AB R13, R46, R13 ;  /* 0x0000000d2e0d723e */ /* 0x000fe200000000ff */
[--C-:B------:R-:W-:Y:S02]  /*8830*/  HADD2.F32 R54, -RZ, R15.reuse.H0_H0 ;  /* 0x2000000fff367230 */ /* 0x100fe40000004100 */
[----:B------:R-:W-:Y:S01]  /*8840*/  HADD2.F32 R35, -RZ, R78.H0_H0 ;  /* 0x2000004eff237230 */ /* 0x000fe20000004100 */
[----:B------:R-:W-:Y:S01]  /*8850*/  F2FP.F16.F32.PACK_AB R33, R64, R33 ;  /* 0x000000214021723e */ /* 0x000fe200000000ff */
[----:B------:R-:W-:Y:S02]  /*8860*/  HADD2.F32 R52, -RZ, R15.H1_H1 ;  /* 0x3000000fff347230 */ /* 0x000fe40000004100 */
[----:B------:R-:W-:Y:S01]  /*8870*/  FMUL.FTZ R15, R48, R49 ;  /* 0x00000031300f7220 */ /* 0x000fe20000410000 */
[----:B------:R-:W-:-:S02]  /*8880*/  HADD2.F32 R45, -RZ, R206.H1_H1 ;  /* 0x300000ceff2d7230 */ /* 0x000fc40000004100 */
[----:B------:R-:W-:Y:S01]  /*8890*/  FMUL.FTZ R49, R54, R49 ;  /* 0x0000003136317220 */ /* 0x000fe20000410000 */
[----:B------:R-:W-:Y:S02]  /*88a0*/  HADD2.F32 R47, -RZ, R66.H0_H0 ;  /* 0x20000042ff2f7230 */ /* 0x000fe40000004100 */
[-C--:B------:R-:W-:Y:S01]  /*88b0*/  FMUL.FTZ R51, R50, R35.reuse ;  /* 0x0000002332337220 */ /* 0x080fe20000410000 */
[----:B------:R-:W-:Y:S01]  /*88c0*/  FMUL.FTZ R53, R52, R35 ;  /* 0x0000002334357220 */ /* 0x000fe20000410000 */
[----:B------:R-:W-:Y:S01]  /*88d0*/  FFMA.FTZ R35, R48, R45, R49 ;  /* 0x0000002d30237223 */ /* 0x000fe20000010031 */
[----:B------:R-:W-:Y:S02]  /*88e0*/  HADD2.F32 R209, -RZ, R209.H0_H0 ;  /* 0x200000d1ffd17230 */ /* 0x000fe40000004100 */
[-C--:B------:R-:W-:Y:S01]  /*88f0*/  FFMA.FTZ R48, R52, R47.reuse, -R51 ;  /* 0x0000002f34307223 */ /* 0x080fe20000010833 */
[----:B------:R-:W-:Y:S01]  /*8900*/  FFMA.FTZ R50, R50, R47, R53 ;  /* 0x0000002f32327223 */ /* 0x000fe20000010035 */
[----:B------:R-:W-:-:S02]  /*8910*/  HADD2.F32 R52, -RZ, R32.H0_H0 ;  /* 0x20000020ff347230 */ /* 0x000fc40000004100 */
[----:B------:R-:W-:Y:S01]  /*8920*/  FFMA.FTZ R15, R54, R45, -R15 ;  /* 0x0000002d360f7223 */ /* 0x000fe2000001080f */
[----:B------:R-:W-:Y:S02]  /*8930*/  HADD2.F32 R47, -RZ, R42.H0_H0 ;  /* 0x2000002aff2f7230 */ /* 0x000fe40000004100 */
[----:B------:R-:W-:Y:S01]  /*8940*/  HADD2.F32 R32, -RZ, R32.H1_H1 ;  /* 0x30000020ff207230 */ /* 0x000fe20000004100 */
[----:B------:R-:W-:Y:S01]  /*8950*/  F2FP.F16.F32.PACK_AB R35, R50, R35 ;  /* 0x000000233223723e */ /* 0x000fe200000000ff */
[--C-:B------:R-:W-:Y:S01]  /*8960*/  HADD2.F32 R42, -RZ, R12.reuse.H0_H0 ;  /* 0x2000000cff2a7230 */ /* 0x100fe20000004100 */
[----:B------:R-:W-:Y:S01]  /*8970*/  F2FP.F16.F32.PACK_AB R15, R48, R15 ;  /* 0x0000000f300f723e */ /* 0x000fe200000000ff */
[----:B------:R-:W-:Y:S02]  /*8980*/  HADD2.F32 R12, -RZ, R12.H1_H1 ;  /* 0x3000000cff0c7230 */ /* 0x000fe40000004100 */
[----:B------:R-:W-:Y:S01]  /*8990*/  FMUL.FTZ R49, R32, R47 ;  /* 0x0000002f20317220 */ /* 0x000fe20000410000 */
[----:B------:R-:W-:-:S02]  /*89a0*/  HADD2.F32 R45, -RZ, R11.H0_H0 ;  /* 0x2000000bff2d7230 */ /* 0x000fc40000004100 */
[----:B------:R-:W-:Y:S01]  /*89b0*/  FMUL.FTZ R11, R52, R209 ;  /* 0x000000d1340b7220 */ /* 0x000fe20000410000 */
[----:B------:R-:W-:Y:S02]  /*89c0*/  HADD2.F32 R207, -RZ, R207.H0_H0 ;  /* 0x200000cfffcf7230 */ /* 0x000fe40000004100 */
[----:B------:R-:W-:Y:S01]  /*89d0*/  FMUL.FTZ R47, R12, R47 ;  /* 0x0000002f0c2f7220 */ /* 0x000fe20000410000 */
[----:B------:R-:W-:Y:S01]  /*89e0*/  FMUL.FTZ R209, R42, R209 ;  /* 0x000000d12ad17220 */ /* 0x000fe20000410000 */
[----:B------:R-:W-:Y:S01]  /*89f0*/  FFMA.FTZ R12, R12, R45, -R49 ;  /* 0x0000002d0c0c7223 */ /* 0x000fe20000010831 */
[----:B------:R-:W-:Y:S02]  /*8a00*/  HADD2.F32 R49, -RZ, R44.H0_H0 ;  /* 0x2000002cff317230 */ /* 0x000fe40000004100 */
[----:B------:R-:W-:Y:S01]  /*8a10*/  FFMA.FTZ R11, R42, R207, -R11 ;  /* 0x000000cf2a0b7223 */ /* 0x000fe2000001080b */
[----:B------:R-:W-:Y:S01]  /*8a20*/  FFMA.FTZ R32, R32, R45, R47 ;  /* 0x0000002d20207223 */ /* 0x000fe2000001002f */
[----:B------:R-:W-:-:S02]  /*8a30*/  HADD2.F32 R44, -RZ, R34.H0_H0 ;  /* 0x20000022ff2c7230 */ /* 0x000fc40000004100 */
[----:B------:R-:W-:Y:S01]  /*8a40*/  FFMA.FTZ R207, R52, R207, R209 ;  /* 0x000000cf34cf7223 */ /* 0x000fe200000100d1 */
[----:B------:R-:W-:Y:S01]  /*8a50*/  HADD2.F32 R47, -RZ, R208.H0_H0 ;  /* 0x200000d0ff2f7230 */ /* 0x000fe20000004100 */
[----:B------:R-:W-:Y:S01]  /*8a60*/  F2FP.F16.F32.PACK_AB R12, R12, R11 ;  /* 0x0000000b0c0c723e */ /* 0x000fe200000000ff */
[----:B------:R-:W-:Y:S02]  /*8a70*/  HADD2.F32 R42, -RZ, R14.H0_H0 ;  /* 0x2000000eff2a7230 */ /* 0x000fe40000004100 */
        /* <DEDUP_REMOVED lines=12> */
[----:B------:R-:W-:-:S04]  /*8b40*/  FFMA.FTZ R34, R34, R43, R49 ;  /* 0x0000002b22227223 */ /* 0x000fc80000010031 */
[----:B------:R-:W-:Y:S02]  /*8b50*/  F2FP.F16.F32.PACK_AB R14, R14, R51 ;  /* 0x000000330e0e723e */ /* 0x000fe400000000ff */
[----:B------:R-:W-:-:S07]  /*8b60*/  F2FP.F16.F32.PACK_AB R34, R34, R47 ;  /* 0x0000002f2222723e */ /* 0x000fce00000000ff */
.L_x_2779:
[----:B------:R-:W-:Y:S05]  /*8b70*/  BSYNC B2 ;  /* 0x0000000000027941 */ /* 0x000fea0003800000 */
.L_x_2778:
[----:B--2---:R2:W-:Y:S04]  /*8b80*/  ST.E.128 desc[UR60][R38.64], R12 ;  /* 0x0000000c26007985 */ /* 0x0045e8000c101d3c */
[----:B---3--:R2:W-:Y:S02]  /*8b90*/  @!P4 ST.E.128 desc[UR60][R40.64], R32 ;  /* 0x000000202800c985 */ /* 0x0085e4000c101d3c */
.L_x_2777:
[----:B------:R-:W-:Y:S05]  /*8ba0*/  BSYNC B1 ;  /* 0x0000000000017941 */ /* 0x000fea0003800000 */
.L_x_2776:
        /* <DEDUP_REMOVED lines=85> */
[----:B------:R-:W-:Y:S02]  /*9100*/  HADD2.F32 R152, -RZ, R152.H0_H0 ;  /* 0x20000098ff987230 */ /* 0x000fe40000004100 */
[C---:B------:R-:W-:Y:S01]  /*9110*/  FMUL.FTZ R47, R12.reuse, R47 ;  /* 0x0000002f0c2f7220 */ /* 0x040fe20000410000 */
        /* <DEDUP_REMOVED lines=8> */
[----:B------:R-:W-:Y:S02]  /*91a0*/  HADD2.F32 R11, -RZ, R14.H0_H0 ;  /* 0x2000000eff0b7230 */ /* 0x000fe40000004100 */
[----:B------:R-:W-:Y:S01]  /*91b0*/  FMUL.FTZ R32, R12, R152 ;  /* 0x000000980c207220 */ /* 0x000fe20000410000 */
[----:B------:R-:W-:Y:S01]  /*91c0*/  HADD2.F32 R34, -RZ, R34.H1_H1 ;  /* 0x30000022ff227230 */ /* 0x000fe20000004100 */
[----:B------:R-:W-:Y:S01]  /*91d0*/  F2FP.F16.F32.PACK_AB R60, R47, R60 ;  /* 0x0000003c2f3c723e */ /* 0x000fe200000000ff */
[----:B------:R-:W-:Y:S02]  /*91e0*/  HADD2.F32 R14, -RZ, R14.H1_H1 ;  /* 0x3000000eff0e7230 */ /* 0x000fe40000004100 */
[----:B------:R-:W-:Y:S01]  /*91f0*/  FMUL.FTZ R51, R11, R152 ;  /* 0x000000980b337220 */ /* 0x000fe20000410000 */
[----:B------:R-:W-:-:S02]  /*9200*/  HADD2.F32 R43, -RZ, R42.H0_H0 ;  /* 0x2000002aff2b7230 */ /* 0x000fc40000004100 */
[-C--:B------:R-:W-:Y:S01]  /*9210*/  FMUL.FTZ R53, R34, R45.reuse ;  /* 0x0000002d22357220 */ /* 0x080fe20000410000 */
[-C--:B------:R-:W-:Y:S01]  /*9220*/  FFMA.FTZ R32, R11, R150.reuse, -R32 ;  /* 0x000000960b207223 */ /* 0x080fe20000010820 */
[----:B------:R-:W-:Y:S01]  /*9230*/  FMUL.FTZ R45, R14, R45 ;  /* 0x0000002d0e2d7220 */ /* 0x000fe20000410000 */
[----:B------:R-:W-:Y:S01]  /*9240*/  FFMA.FTZ R51, R12, R150, R51 ;  /* 0x000000960c337223 */ /* 0x000fe20000010033 */
[-C--:B------:R-:W-:Y:S01]  /*9250*/  FFMA.FTZ R53, R14, R43.reuse, -R53 ;  /* 0x0000002b0e357223 */ /* 0x080fe20000010835 */
[----:B------:R-:W-:Y:S01]  /*9260*/  F2FP.F16.F32.PACK_AB R12, R49, R62 ;  /* 0x0000003e310c723e */ /* 0x000fe200000000ff */
[----:B------:R-:W-:Y:S01]  /*9270*/  FFMA.FTZ R34, R34, R43, R45 ;  /* 0x0000002b22227223 */ /* 0x000fe2000001002d */
[----:B------:R-:W-:Y:S02]  /*9280*/  IMAD.MOV.U32 R15, RZ, RZ, R50 ;  /* 0x000000ffff0f7224 */ /* 0x000fe400078e0032 */
[----:B------:R-:W-:Y:S02]  /*9290*/  F2FP.F16.F32.PACK_AB R14, R53, R32 ;  /* 0x00000020350e723e */ /* 0x000fe400000000ff */
[----:B------:R-:W-:-:S02]  /*92a0*/  F2FP.F16.F32.PACK_AB R34, R34, R51 ;  /* 0x000000332222723e */ /* 0x000fc400000000ff */
[----:B------:R-:W-:-:S07]  /*92b0*/  MOV R32, R60 ;  /* 0x0000003c00207202 */ /* 0x000fce0000000f00 */
.L_x_2783:
[----:B------:R-:W-:Y:S05]  /*92c0*/  BSYNC B2 ;  /* 0x0000000000027941 */ /* 0x000fea0003800000 */
.L_x_2782:
[----:B--2---:R4:W-:Y:S04]  /*92d0*/  ST.E.128 desc[UR60][R38.64], R12 ;  /* 0x0000000c26007985 */ /* 0x0049e8000c101d3c */
[----:B---3--:R4:W-:Y:S02]  /*92e0*/  @!P4 ST.E.128 desc[UR60][R40.64], R32 ;  /* 0x000000202800c985 */ /* 0x0089e4000c101d3c */
.L_x_2781:
[----:B------:R-:W-:Y:S05]  /*92f0*/  BSYNC B1 ;  /* 0x0000000000017941 */ /* 0x000fea0003800000 */
.L_x_2780:
[----:B------:R-:W-:-:S13]  /*9300*/  ISETP.NE.AND P4, PT, R27, RZ, PT ;  /* 0x000000ff1b00720c */ /* 0x000fda0003f85270 */
[----:B------:R-:W-:Y:S05]  /*9310*/  @!P4 BRA `(.L_x_2732) ;  /* 0x0000000c00b0c947 */ /* 0x000fea0003800000 */
[----:B------:R-:W-:Y:S01]  /*9320*/  SEL R136, R126, R136, !P1 ;  /* 0x000000887e887207 */ /* 0x000fe20004800000 */
[----:B------:R-:W-:Y:S01]  /*9330*/  BSSY B1, `(.L_x_2784) ;  /* 0x000006d000017945 */ /* 0x000fe20003800000 */
[----:B------:R-:W-:Y:S02]  /*9340*/  ISETP.GE.AND P5, PT, R164, R125, PT ;  /* 0x0000007da400720c */ /* 0x000fe40003fa6270 */
[----:B0--3--:R-:W-:Y:S02]  /*9350*/  SHF.R.S32.HI R11, RZ, 0x1f, R136 ;  /* 0x0000001fff0b7819 */ /* 0x009fe40000011488 */
[----:B--2-4-:R-:W-:Y:S02]  /*9360*/  LEA R38, P4, R7, R118, 0x1 ;  /* 0x0000007607267211 */ /* 0x014fe400078808ff */
[----:B------:R-:W-:Y:S02]  /*9370*/  LEA.HI R136, R11, R136, RZ, 0x4 ;  /* 0x000000880b887211 */ /* 0x000fe400078f20ff */
[----:B------:R-:W-:-:S02]  /*9380*/  LEA.HI.X R39, R7, R117, R111, 0x1, P4 ;  /* 0x0000007507277211 */ /* 0x000fc400020f0c6f */
        /* <DEDUP_REMOVED lines=8> */
[----:B------:R-:W-:Y:S01]  /*9410*/  IADD3 R15, R12, R13, RZ ;  /* 0x0000000d0c0f7210 */ /* 0x000fe20007ffe0ff */
[----:B------:R-:W-:-:S04]  /*9420*/  IMAD R13, R18, 0x4800, R135 ;  /* 0x00004800120d7824 */ /* 0x000fc800078e0287 */
[----:B------:R-:W-:Y:S02]  /*9430*/  IMAD R15, R18, 0x4800, R15 ;  /* 0x00004800120f7824 */ /* 0x000fe400078e020f */
[--C-:B------:R-:W-:Y:S02]  /*9440*/  IMAD R13, R13, 0x2, R2.reuse ;  /* 0x000000020d0d7824 */ /* 0x100fe400078e0202 */
[----:B------:R-:W-:-:S04]  /*9450*/  IMAD R32, R15, 0x2, R2 ;  /* 0x000000020f207824 */ /* 0x000fc800078e0202 */
[----:B------:R-:W0:Y:S04]  /*9460*/  LDS.128 R12, [R13+0x18400] ;  /* 0x018400000d0c7984 */ /* 0x000e280000000c00 */
[----:B------:R-:W2:Y:S01]  /*9470*/  LDS.128 R32, [R32+0x18400] ;  /* 0x0184000020207984 */ /* 0x000ea20000000c00 */
[----:B------:R-:W-:Y:S05]  /*9480*/  @P5 BRA `(.L_x_2785) ;  /* 0x00000004005c5947 */ /* 0x000fea0003800000 */
[----:B0-----:R-:W-:Y:S01]  /*9490*/  MOV R44, R12 ;  /* 0x0000000c002c7202 */ /* 0x001fe20000000f00 */
[----:B--2---:R-:W-:Y:S01]  /*94a0*/  IMAD.MOV.U32 R12, RZ, RZ, R33 ;  /* 0x000000ffff0c7224 */ /* 0x004fe200078e0021 */
        /* <DEDUP_REMOVED lines=8> */
[--C-:B------:R-:W-:Y:S01]  /*9530*/  SHF.R.U64 R40, R58, 0x10, R59.reuse ;  /* 0x000000103a287819 */ /* 0x100fe2000000123b */
        /* <DEDUP_REMOVED lines=19> */
[----:B------:R-:W-:Y:S01]  /*9670*/  HADD2.F32 R35, -RZ, R33.H0_H0 ;  /* 0x20000021ff237230 */ /* 0x000fe20000004100 */
[----:B------:R-:W-:Y:S01]  /*9680*/  SHF.R.U64 R41, R70, 0x10, R71 ;  /* 0x0000001046297819 */ /* 0x000fe20000001247 */
[----:B------:R-:W-:Y:S02]  /*9690*/  HADD2.F32 R46, -RZ, R46.H1_H1 ;  /* 0x3000002eff2e7230 */ /* 0x000fe40000004100 */
[-C--:B------:R-:W-:Y:S01]  /*96a0*/  FMUL.FTZ R52, R47, R50.reuse ;  /* 0x000000322f347220 */ /* 0x080fe20000410000 */
[----:B------:R-:W-:Y:S02]  /*96b0*/  HADD2.F32 R51, -RZ, R51.H0_H0 ;  /* 0x20000033ff337230 */ /* 0x000fe40000004100 */
[----:B------:R-:W-:Y:S01]  /*96c0*/  FMUL.FTZ R50, R35, R50 ;  /* 0x0000003223327220 */ /* 0x000fe20000410000 */
[----:B------:R-:W-:Y:S01]  /*96d0*/  HADD2.F32 R33, -RZ, R33.H1_H1 ;  /* 0x30000021ff217230 */ /* 0x000fe20000004100 */
[----:B------:R-:W-:Y:S01]  /*96e0*/  F2FP.F16.F32.PACK_AB R15, R15, R12 ;  /* 0x0000000c0f0f723e */ /* 0x000fe200000000ff */
[----:B------:R-:W-:-:S02]  /*96f0*/  HADD2.F32 R48, -RZ, R146.H1_H1 ;  /* 0x30000092ff307230 */ /* 0x000fc40000004100 */
[CC--:B------:R-:W-:Y:S01]  /*9700*/  FMUL.FTZ R54, R46.reuse, R51.reuse ;  /* 0x000000332e367220 */ /* 0x0c0fe20000410000 */
[----:B------:R-:W-:Y:S02]  /*9710*/  HADD2.F32 R49, -RZ, R58.H0_H0 ;  /* 0x2000003aff317230 */ /* 0x000fe40000004100 */
[----:B------:R-:W-:Y:S01]  /*9720*/  FMUL.FTZ R55, R33, R51 ;  /* 0x0000003321377220 */ /* 0x000fe20000410000 */
[----:B------:R-:W-:Y:S02]  /*9730*/  HADD2.F32 R43, -RZ, R43.H0_H0 ;  /* 0x2000002bff2b7230 */ /* 0x000fe40000004100 */
[-C--:B------:R-:W-:Y:S01]  /*9740*/  FFMA.FTZ R51, R35, R48.reuse, -R52 ;  /* 0x0000003023337223 */ /* 0x080fe20000010834 */
[----:B------:R-:W-:Y:S01]  /*9750*/  FFMA.FTZ R53, R47, R48, R50 ;  /* 0x000000302f357223 */ /* 0x000fe20000010032 */
[-C--:B------:R-:W-:Y:S01]  /*9760*/  FFMA.FTZ R54, R33, R49.reuse, -R54 ;  /* 0x0000003121367223 */ /* 0x080fe20000010836 */
[----:B------:R-:W-:Y:S02]  /*9770*/  HADD2.F32 R48, -RZ, R149.H0_H0 ;  /* 0x20000095ff307230 */ /* 0x000fe40000004100 */
[----:B------:R-:W-:Y:S01]  /*9780*/  FFMA.FTZ R56, R46, R49, R55 ;  /* 0x000000312e387223 */ /* 0x000fe20000010037 */
[----:B------:R-:W-:-:S02]  /*9790*/  HADD2.F32 R35, -RZ, R45.H0_H0 ;  /* 0x2000002dff237230 */ /* 0x000fc40000004100 */
[--C-:B------:R-:W-:Y:S01]  /*97a0*/  HADD2.F32 R33, -RZ, R44.reuse.H0_H0 ;  /* 0x2000002cff217230 */ /* 0x100fe20000004100 */
[----:B------:R-:W-:Y:S01]  /*97b0*/  F2FP.F16.F32.PACK_AB R51, R54, R51 ;  /* 0x000000333633723e */ /* 0x000fe200000000ff */
[----:B------:R-:W-:Y:S02]  /*97c0*/  HADD2.F32 R46, -RZ, R147.H0_H0 ;  /* 0x20000093ff2e7230 */ /* 0x000fe40000004100 */
[-C--:B------:R-:W-:Y:S01]  /*97d0*/  FMUL.FTZ R50, R35, R48.reuse ;  /* 0x0000003023327220 */ /* 0x080fe20000410000 */
[----:B------:R-:W-:Y:S02]  /*97e0*/  HADD2.F32 R45, -RZ, R45.H1_H1 ;  /* 0x3000002dff2d7230 */ /* 0x000fe40000004100 */
[C---:B------:R-:W-:Y:S01]  /*97f0*/  FMUL.FTZ R48, R33.reuse, R48 ;  /* 0x0000003021307220 */ /* 0x040fe20000410000 */
[----:B------:R-:W-:Y:S02]  /*9800*/  HADD2.F32 R44, -RZ, R44.H1_H1 ;  /* 0x3000002cff2c7230 */ /* 0x000fe40000004100 */
[----:B------:R-:W-:Y:S01]  /*9810*/  FFMA.FTZ R50, R33, R46, -R50 ;  /* 0x0000002e21327223 */ /* 0x000fe20000010832 */
[----:B------:R-:W-:-:S02]  /*9820*/  HADD2.F32 R148, -RZ, R148.H0_H0 ;  /* 0x20000094ff947230 */ /* 0x000fc40000004100 */
[----:B------:R-:W-:Y:S01]  /*9830*/  FFMA.FTZ R48, R35, R46, R48 ;  /* 0x0000002e23307223 */ /* 0x000fe20000010030 */
[-C--:B------:R-:W-:Y:S01]  /*9840*/  FMUL.FTZ R47, R45, R43.reuse ;  /* 0x0000002b2d2f7220 */ /* 0x080fe20000410000 */
[----:B------:R-:W-:Y:S01]  /*9850*/  FMUL.FTZ R52, R44, R43 ;  /* 0x0000002b2c347220 */ /* 0x000fe20000410000 */
[----:B------:R-:W-:Y:S02]  /*9860*/  HADD2.F32 R35, -RZ, R34.H0_H0 ;  /* 0x20000022ff237230 */ /* 0x000fe40000004100 */
[----:B------:R-:W-:Y:S02]  /*9870*/  HADD2.F32 R43, -RZ, R41.H0_H0 ;  /* 0x20000029ff2b7230 */ /* 0x000fe40000004100 */
[----:B------:R-:W-:Y:S02]  /*9880*/  HADD2.F32 R33, -RZ, R14.H0_H0 ;  /* 0x2000000eff217230 */ /* 0x000fe40000004100 */
[----:B------:R-:W-:Y:S02]  /*9890*/  HADD2.F32 R34, -RZ, R34.H1_H1 ;  /* 0x30000022ff227230 */ /* 0x000fe40000004100 */
[----:B------:R-:W-:-:S02]  /*98a0*/  HADD2.F32 R14, -RZ, R14.H1_H1 ;  /* 0x3000000eff0e7230 */ /* 0x000fc40000004100 */
[----:B------:R-:W-:Y:S02]  /*98b0*/  HADD2.F32 R41, -RZ, R40.H0_H0 ;  /* 0x20000028ff297230 */ /* 0x000fe40000004100 */
[-C--:B------:R-:W-:Y:S01]  /*98c0*/  FMUL.FTZ R40, R35, R148.reuse ;  /* 0x0000009423287220 */ /* 0x080fe20000410000 */
[----:B------:R-:W-:Y:S02]  /*98d0*/  HADD2.F32 R42, -RZ, R42.H0_H0 ;  /* 0x2000002aff2a7230 */ /* 0x000fe40000004100 */
[-C--:B------:R-:W-:Y:S01]  /*98e0*/  FMUL.FTZ R49, R34, R43.reuse ;  /* 0x0000002b22317220 */ /* 0x080fe20000410000 */
[----:B------:R-:W-:Y:S02]  /*98f0*/  HADD2.F32 R146, -RZ, R146.H0_H0 ;  /* 0x20000092ff927230 */ /* 0x000fe40000004100 */
[----:B------:R-:W-:Y:S01]  /*9900*/  FMUL.FTZ R148, R33, R148 ;  /* 0x0000009421947220 */ /* 0x000fe20000410000 */
[----:B------:R-:W-:Y:S01]  /*9910*/  FMUL.FTZ R43, R14, R43 ;  /* 0x0000002b0e2b7220 */ /* 0x000fe20000410000 */
[-C--:B------:R-:W-:Y:S01]  /*9920*/  FFMA.FTZ R47, R44, R42.reuse, -R47 ;  /* 0x0000002a2c2f7223 */ /* 0x080fe2000001082f */
[----:B------:R-:W-:Y:S01]  /*9930*/  FFMA.FTZ R45, R45, R42, R52 ;  /* 0x0000002a2d2d7223 */ /* 0x000fe20000010034 */
        /* <DEDUP_REMOVED lines=8> */
[----:B------:R-:W-:Y:S02]  /*99c0*/  F2FP.F16.F32.PACK_AB R32, R45, R48 ;  /* 0x000000302d20723e */ /* 0x000fe400000000ff */
[----:B------:R-:W-:Y:S02]  /*99d0*/  F2FP.F16.F32.PACK_AB R14, R49, R40 ;  /* 0x00000028310e723e */ /* 0x000fe400000000ff */
[----:B------:R-:W-:Y:S02]  /*99e0*/  F2FP.F16.F32.PACK_AB R34, R43, R148 ;  /* 0x000000942b22723e */ /* 0x000fe400000000ff */
[----:B------:R-:W-:-:S07]  /*99f0*/  MOV R15, R51 ;  /* 0x00000033000f7202 */ /* 0x000fce0000000f00 */
.L_x_2785:
[----:B------:R-:W-:Y:S05]  /*9a00*/  BSYNC B1 ;  /* 0x0000000000017941 */ /* 0x000fea0003800000 */
.L_x_2784:
[----:B0-----:R0:W-:Y:S01]  /*9a10*/  ST.E.128 desc[UR60][R38.64], R12 ;  /* 0x0000000c26007985 */ /* 0x0011e2000c101d3c */
[----:B------:R-:W-:-:S13]  /*9a20*/  ISETP.GE.AND P4, PT, R11, R132, PT ;  /* 0x000000840b00720c */ /* 0x000fda0003f86270 */
[----:B------:R-:W-:Y:S05]  /*9a30*/  @P4 BRA `(.L_x_2732) ;  /* 0x0000000400e84947 */ /* 0x000fea0003800000 */
[----:B------:R-:W-:-:S05]  /*9a40*/  IMAD.WIDE R36, R11, 0x2, R36 ;  /* 0x000000020b247825 */ /* 0x000fca00078e0224 */
[----:B--2---:R2:W-:Y:S01]  /*9a50*/  ST.E.128 desc[UR60][R36.64], R32 ;  /* 0x0000002024007985 */ /* 0x0045e2000c101d3c */
[----:B------:R-:W-:Y:S05]  /*9a60*/  BRA `(.L_x_2732) ;  /* 0x0000000400dc7947 */ /* 0x000fea0003800000 */
.L_x_2697:
[----:B------:R-:W2:Y:S02]  /*9a70*/  LDL R11, [R1+0x30] ;  /* 0x00003000010b7983 */ /* 0x000ea40000100800 */
[----:B--2---:R-:W-:-:S13]  /*9a80*/  R2UR UR4, R11 ;  /* 0x000000000b0472ca */ /* 0x004fda00000e0000 */
[----:B------:R-:W-:-:S06]  /*9a90*/  UISETP.NE.AND UP0, UPT, UR4, 0x3, UPT ;  /* 0x000000030400788c */ /* 0x000fcc000bf05270 */
[----:B------:R-:W-:-:S13]  /*9aa0*/  PLOP3.LUT P0, PT, PT, PT, UP0, 0x80, 0x0 ;  /* 0x000000000000781c */ /* 0x000fda0003f0f008 */
[----:B------:R-:W-:Y:S05]  /*9ab0*/  @!P0 BRA `(.L_x_2786) ;  /* 0x0000000000048947 */ /* 0x000fea0003800000 */
[----:B------:R-:W-:Y:S01]  /*9ac0*/  BPT.TRAP 0x1 ;  /* 0x000000040000795c */ /* 0x000fe20000300000 */
.L_x_2786:
[----:B------:R-:W-:Y:S01]  /*9ad0*/  IMAD R86, R18, 0x8, R2 ;  /* 0x0000000812567824 */ /* 0x000fe200078e0202 */
[----:B------:R-:W-:Y:S01]  /*9ae0*/  SHF.L.U32 R87, R170, 0x1f, RZ ;  /* 0x0000001faa577819 */ /* 0x000fe200000006ff */
[----:B------:R-:W-:Y:S01]  /*9af0*/  BSSY B1, `(.L_x_2787) ;  /* 0x0000004000017945 */ /* 0x000fe20003800000 */
[----:B------:R-:W-:Y:S02]  /*9b00*/  SHF.R.S32.HI R31, RZ, 0x1f, R29 ;  /* 0x0000001fff1f7819 */ /* 0x000fe4000001141d */
[----:B------:R-:W0:Y:S02]  /*9b10*/  SYNCS.PHASECHK.TRANS64.TRYWAIT P4, [R86+URZ+0x2a890], R87 ;  /* 0x02a89057560075a7 */ /* 0x000e24000808017f */
[----:B0-----:R-:W-:Y:S05]  /*9b20*/  @!P4 BRA `(.L_x_2788) ;  /* 0x0000019c007cc947 */ /* 0x001fea0003800000 */
.L_x_3064:
[----:B------:R-:W-:Y:S05]  /*9b30*/  BSYNC B1 ;  /* 0x0000000000017941 */ /* 0x000fea0003800000 */
.L_x_2787:
        /* <DEDUP_REMOVED lines=27> */
.L_x_3068:
        /* <DEDUP_REMOVED lines=37> */
.L_x_2791:
[----:B------:R-:W-:Y:S05]  /*9f40*/  BSYNC B1 ;  /* 0x0000000000017941 */ /* 0x000fea0003800000 */
.L_x_2790:
[----:B------:R-:W-:-:S03]  /*9f50*/  UMOV UR4, 0xffffffff ;  /* 0xffffffff00047882 */ /* 0x000fc60000000000 */
[----:B------:R-:W-:Y:S05]  /*9f60*/  BRA.DIV UR4, `(.L_x_2792) ;  /* 0x0000019a04cc7947 */ /* 0x000fea000b800000 */
[----:B--2---:R2:W0:Y:S04]  /*9f70*/  SHFL.IDX PT, R37, R39, 0x1, 0x1c1f ;  /* 0x003c1f0027257f89 */ /* 0x00442800000e0000 */
[----:B---3--:R2:W3:Y:S02]  /*9f80*/  SHFL.IDX PT, R36, R38, 0x1, 0x1c1f ;  /* 0x003c1f0026247f89 */ /* 0x0084e400000e0000 */
.L_x_3072:
        /* <DEDUP_REMOVED lines=37> */
.L_x_2732:
[----:B------:R-:W-:Y:S05]  /*a1e0*/  BSYNC B0 ;  /* 0x0000000000007941 */ /* 0x000fea0003800000 */
.L_x_2696:
        /* <DEDUP_REMOVED lines=17> */
.L_x_2794:
[----:B------:R-:W-:Y:S05]  /*a300*/  BSYNC B0 ;  /* 0x0000000000007941 */ /* 0x000fea0003800000 */
.L_x_2793:
[----:B------:R-:W3:Y:S01]  /*a310*/  SYNCS.PHASECHK.TRANS64.TRYWAIT P0, [R86+URZ+0x2a8b0], R87 ;  /* 0x02a8b057560075a7 */ /* 0x000ee2000800017f */
[----:B------:R-:W-:Y:S04]  /*a320*/  BSSY B0, `(.L_x_2795) ;  /* 0x0000002000007945 */ /* 0x000fe80003800000 */
[----:B---3--:R-:W-:Y:S05]  /*a330*/  @!P0 BRA `(.L_x_2796) ;  /* 0x0000019800248947 */ /* 0x008fea0003800000 */
.L_x_3073:
[----:B------:R-:W-:Y:S05]  /*a340*/  BSYNC B0 ;  /* 0x0000000000007941 */ /* 0x000fea0003800000 */
.L_x_2795:
[----:B------:R-:W-:Y:S01]  /*a350*/  ULDC.64 UR4, c[0x0][0x328] ;  /* 0x0000ca0000047ab9 */ /* 0x000fe20000000a00 */
[----:B------:R-:W-:Y:S01]  /*a360*/  IADD3 R85, -R169, R85, RZ ;  /* 0x00000055a9557210 */ /* 0x000fe20007ffe1ff */
[----:B--2-4-:R-:W-:Y:S01]  /*a370*/  IMAD R14, R31, UR4, RZ ;  /* 0x000000041f0e7c24 */ /* 0x014fe2000f8e02ff */
[----:B------:R-:W-:Y:S01]  /*a380*/  BSSY B0, `(.L_x_2797) ;  /* 0x000002d000007945 */ /* 0x000fe20003800000 */
[----:B------:R-:W-:Y:S01]  /*a390*/  IMAD.WIDE.U32 R12, R29, UR4, RZ ;  /* 0x000000041d0c7c25 */ /* 0x000fe2000f8e00ff */
[----:B------:R-:W-:-:S03]  /*a3a0*/  ISETP.GE.AND P0, PT, R85, 0x1, PT ;  /* 0x000000015500780c */ /* 0x000fc60003f06270 */
[----:B------:R-:W-:Y:S01]  /*a3b0*/  IMAD R29, R29, UR5, R14 ;  /* 0x000000051d1d7c24 */ /* 0x000fe2000f8e020e */
[----:B------:R-:W-:Y:S02]  /*a3c0*/  ULDC.64 UR4, c[0x0][0x338] ;  /* 0x0000ce0000047ab9 */ /* 0x000fe40000000a00 */
        /* <DEDUP_REMOVED lines=12> */
[----:B------:R-:W-:-:S03]  /*a490*/  IMAD R11, R18, 0x3000, R3 ;  /* 0x00003000120b7824 */ /* 0x000fc600078e0203 */
[----:B------:R-:W-:Y:S01]  /*a4a0*/  LEA.HI.X R34, R12, UR5, R15, 0x1, P5 ;  /* 0x000000050c227c11 */ /* 0x000fe2000a8f0c0f */
[----:B------:R-:W-:Y:S01]  /*a4b0*/  IMAD.IADD R13, R128, 0x1, R11 ;  /* 0x00000001800d7824 */ /* 0x000fe200078e020b */
[----:B------:R0:W2:Y:S01]  /*a4c0*/  SHFL.IDX PT, R28, R31, RZ, 0x1c1f ;  /* 0x001c1fff1f1c7589 */ /* 0x0000a200000e0000 */
[----:B------:R-:W-:Y:S02]  /*a4d0*/  LEA R11, R11, R120, 0x1 ;  /* 0x000000780b0b7211 */ /* 0x000fe400078e08ff */
[----:B------:R-:W-:Y:S01]  /*a4e0*/  IMAD R35, R13, 0x2, R120 ;  /* 0x000000020d237824 */ /* 0x000fe200078e0278 */
        /* <DEDUP_REMOVED lines=12> */
[----:B------:R-:W-:Y:S01]  /*a5b0*/  @P5 SHF.L.U32 R37, R166, 0x3, RZ ;  /* 0x00000003a6255819 */ /* 0x000fe200000006ff */
        /* <DEDUP_REMOVED lines=9> */
.L_x_2798:
[----:B------:R-:W-:Y:S05]  /*a650*/  BSYNC B0 ;  /* 0x0000000000007941 */ /* 0x000fea0003800000 */
.L_x_2797:
        /* <DEDUP_REMOVED lines=15> */
[----:B------:R-:W-:Y:S01]  /*a750*/  @P5 IMAD.SHL.U32 R31, R166, 0x8, RZ ;  /* 0x00000008a61f5824 */ /* 0x000fe200078e00ff */
        /* <DEDUP_REMOVED lines=9> */
.L_x_2800:
[----:B------:R-:W-:Y:S05]  /*a7f0*/  BSYNC B0 ;  /* 0x0000000000007941 */ /* 0x000fea0003800000 */
.L_x_2799:
[----:B------:R-:W-:Y:S01]  /*a800*/  @!PT LDS RZ, [RZ] ;  /* 0x00000000fffff984 */ /* 0x000fe20000000800 */
[----:B------:R-:W-:Y:S01]  /*a810*/  @!PT LDS RZ, [RZ] ;  /* 0x00000000fffff984 */ /* 0x000fe20000000800 */
[----:B------:R-:W-:Y:S01]  /*a820*/  @!PT LDS RZ, [RZ] ;  /* 0x00000000fffff984 */ /* 0x000fe20000000800 */
[----:B------:R-:W-:Y:S01]  /*a830*/  @!PT LDS RZ, [RZ] ;  /* 0x00000000fffff984 */ /* 0x000fe20000000800 */
[----:B------:R5:W-:Y:S06]  /*a840*/  MEMBAR.ALL.CTA ;  /* 0x0000000000007992 */ /* 0x000bec0000008000 */
[----:B-----5:R-:W5:Y:S01]  /*a850*/  FENCE.VIEW.ASYNC.S ;  /* 0x00000000000073c6 */ /* 0x020f620000000000 */
[----:B-1-3--:R-:W-:Y:S01]  /*a860*/  @!P4 IADD3 R86, R86, 0x2a8c0, RZ ;  /* 0x0002a8c05656c810 */ /* 0x00afe20007ffe0ff */
[----:B------:R-:W-:Y:S01]  /*a870*/  VIADD R18, R18, 0x1 ;  /* 0x0000000112127836 */ /* 0x000fe20000000000 */
[----:B-----5:R1:W-:Y:S01]  /*a880*/  BAR.SYNC.DEFER_BLOCKING R145, 0x80 ;  /* 0x000200910000751d */ /* 0x0203e20000010000 */
[----:B------:R-:W-:-:S02]  /*a890*/  ISETP.NE.AND P5, PT, R124, RZ, PT ;  /* 0x000000ff7c00720c */ /* 0x000fc40003fa5270 */
[----:B------:R-:W-:Y:S02]  /*a8a0*/  @!P4 PRMT R86, RZ, 0x654, R86 ;  /* 0x00000654ff56c816 */ /* 0x000fe40000000056 */
[----:B------:R-:W-:Y:S02]  /*a8b0*/  PLOP3.LUT P0, PT, PT, PT, PT, 0x8, 0x0 ;  /* 0x000000000000781c */ /* 0x000fe40003f0e170 */
[----:B------:R1:W-:Y:S01]  /*a8c0*/  @!P4 SYNCS.ARRIVE.TRANS64.RED.A1T0 RZ, [R86+URZ], RZ ;  /* 0x000000ff56ffc9a7 */ /* 0x0003e2000810043f */
[----:B------:R-:W-:-:S04]  /*a8d0*/  ISETP.NE.AND P4, PT, R18, 0x2, PT ;  /* 0x000000021200780c */ /* 0x000fc80003f85270 */
[----:B------:R-:W-:Y:S02]  /*a8e0*/  SEL R11, RZ, 0x1, P4 ;  /* 0x00000001ff0b7807 */ /* 0x000fe40002000000 */
[----:B------:R-:W-:Y:S02]  /*a8f0*/  SEL R18, R18, RZ, P4 ;  /* 0x000000ff12127207 */ /* 0x000fe40002000000 */
[----:B------:R-:W-:Y:S01]  /*a900*/  LOP3.LUT R170, R170, R11, RZ, 0x3c, !PT ;  /* 0x0000000baaaa7212 */ /* 0x000fe200078e3cff */
[----:B-1----:R-:W-:Y:S06]  /*a910*/  @P5 BRA `(.L_x_2801) ;  /* 0xffffff7c00405947 */ /* 0x002fec000383ffff */
.L_x_2691:
[----:B------:R-:W1:Y:S01]  /*a920*/  LDC R0, c[0x0][0x448] ;  /* 0x00011200ff007b82 */ /* 0x000e620000000800 */
        /* <DEDUP_REMOVED lines=9> */
[----:B------:R-:W-:Y:S02]  /*a9c0*/  MOV R73, RZ ;  /* 0x000000ff00497202 */ /* 0x000fe40000000f00 */
[----:B------:R-:W-:Y:S02]  /*a9d0*/  CS2R R36, SRZ ;  /* 0x0000000000247805 */ /* 0x000fe4000001ff00 */
[----:B0-----:R-:W-:-:S02]  /*a9e0*/  CS2R R34, SRZ ;  /* 0x0000000000227805 */ /* 0x001fc4000001ff00 */
        /* <DEDUP_REMOVED lines=11> */
[----:B-1----:R-:W-:Y:S01]  /*aaa0*/  ISETP.NE.AND P1, PT, R0, 0x1, PT ;  /* 0x000000010000780c */ /* 0x002fe20003f25270 */
[----:B------:R-:W-:Y:S01]  /*aab0*/  VIADD R0, R184, 0x7f ;  /* 0x0000007fb8007836 */ /* 0x000fe20000000000 */
[----:B------:R-:W-:-:S02]  /*aac0*/  CS2R R46, SRZ ;  /* 0x00000000002e7805 */ /* 0x000fc4000001ff00 */
[----:B------:R-:W-:Y:S02]  /*aad0*/  CS2R R44, SRZ ;  /* 0x00000000002c7805 */ /* 0x000fe4000001ff00 */
[----:B------:R-:W-:Y:S02]  /*aae0*/  CS2R R40, SRZ ;  /* 0x0000000000287805 */ /* 0x000fe4000001ff00 */
[----:B------:R-:W-:Y:S02]  /*aaf0*/  CS2R R94, SRZ ;  /* 0x00000000005e7805 */ /* 0x000fe4000001ff00 */
[----:B------:R-:W-:Y:S02]  /*ab00*/  CS2R R92, SRZ ;  /* 0x00000000005c7805 */ /* 0x000fe4000001ff00 */
[----:B------:R-:W-:Y:S01]  /*ab10*/  CS2R R88, SRZ ;  /* 0x0000000000587805 */ /* 0x000fe2000001ff00 */
[----:B------:R-:W-:Y:S01]  /*ab20*/  IMAD.MOV.U32 R90, RZ, RZ, RZ ;  /* 0x000000ffff5a7224 */ /* 0x000fe200078e00ff */
[----:B------:R-:W-:Y:S01]  /*ab30*/  MOV R26, RZ ;  /* 0x000000ff001a7202 */ /* 0x000fe20000000f00 */
[----:B------:R-:W-:Y:S01]  /*ab40*/  IMAD.MOV.U32 R97, RZ, RZ, RZ ;  /* 0x000000ffff617224 */ /* 0x000fe200078e00ff */
[----:B------:R-:W-:Y:S01]  /*ab50*/  CS2R R10, SRZ ;  /* 0x00000000000a7805 */ /* 0x000fe2000001ff00 */
[----:B------:R-:W-:Y:S01]  /*ab60*/  IMAD.MOV.U32 R32, RZ, RZ, RZ ;  /* 0x000000ffff207224 */ /* 0x000fe200078e00ff */
[----:B------:R-:W0:Y:S01]  /*ab70*/  @P1 LDC R3, c[0x0][0x44c] ;  /* 0x00011300ff031b82 */ /* 0x000e220000000800 */
[----:B------:R-:W-:-:S07]  /*ab80*/  IMAD.MOV.U32 R99, RZ, RZ, RZ ;  /* 0x000000ffff637224 */ /* 0x000fce00078e00ff */
[----:B------:R-:W1:Y:S01]  /*ab90*/  @P1 LDC R4, c[0x0][0x450] ;  /* 0x00011400ff041b82 */ /* 0x000e620000000800 */
[----:B0-----:R-:W-:-:S05]  /*aba0*/  @P1 IMAD.HI.U32 R3, R0, R3, RZ ;  /* 0x0000000300031227 */ /* 0x001fca00078e00ff */
[----:B-1----:R-:W-:Y:S02]  /*abb0*/  @P1 SHF.R.U32.HI R0, RZ, R4, R3 ;  /* 0x00000004ff001219 */ /* 0x002fe40000011603 */
[----:B------:R-:W-:Y:S02]  /*abc0*/  PLOP3.LUT P1, PT, PT, PT, PT, 0x80, 0x0 ;  /* 0x000000000000781c */ /* 0x000fe40003f2f070 */
[----:B------:R-:W-:-:S05]  /*abd0*/  IADD3 R0, R143, R0, RZ ;  /* 0x000000008f007210 */ /* 0x000fca0007ffe0ff */
[----:B------:R-:W-:-:S05]  /*abe0*/  IMAD.HI R0, R0, 0x2aaaaaab, RZ ;  /* 0x2aaaaaab00007827 */ /* 0x000fca00078e02ff */
[----:B------:R-:W-:-:S04]  /*abf0*/  SHF.R.U32.HI R3, RZ, 0x1f, R0 ;  /* 0x0000001fff037819 */ /* 0x000fc80000011600 */
[----:B------:R-:W-:Y:S01]  /*ac00*/  LEA.HI.SX32 R3, R0, R3, 0x1c ;  /* 0x0000000300037211 */ /* 0x000fe200078fe2ff */
[----:B------:R-:W-:-:S03]  /*ac10*/  IMAD.MOV.U32 R0, RZ, RZ, RZ ;  /* 0x000000ffff007224 */ /* 0x000fc600078e00ff */
[----:B------:R-:W-:Y:S01]  /*ac20*/  VIMNMX R72, R144, R3, PT ;  /* 0x0000000390487248 */ /* 0x000fe20003fe0100 */
[----:B------:R-:W-:-:S03]  /*ac30*/  IMAD.MOV.U32 R3, RZ, RZ, RZ ;  /* 0x000000ffff037224 */ /* 0x000fc600078e00ff */
[----:B------:R-:W-:Y:S01]  /*ac40*/  ISETP.GE.AND P2, PT, R72, 0x1, PT ;  /* 0x000000014800780c */ /* 0x000fe20003f46270 */
[----:B------:R-:W-:-:S12]  /*ac50*/  @P0 BRA `(.L_x_2803) ;  /* 0x0000000000080947 */ /* 0x000fd80003800000 */
[----:B------:R-:W0:Y:S02]  /*ac60*/  FENCE.VIEW.ASYNC.G ;  /* 0x00000000000073c6 */ /* 0x000e240000000100 */
[----:B0-----:R-:W-:Y:S06]  /*ac70*/  BAR.ARV 0xc, 0x180 ;  /* 0x0306000000007b1d */ /* 0x001fec0000002000 */
.L_x_2803:
[----:B------:R-:W-:Y:S05]  /*ac80*/  BSYNC B0 ;  /* 0x0000000000007941 */ /* 0x000fea0003800000 */
.L_x_2802:
[----:B------:R-:W-:Y:S01]  /*ac90*/  MOV R91, RZ ;  /* 0x000000ff005b7202 */ /* 0x000fe20000000f00 */
[----:B------:R-:W-:Y:S01]  /*aca0*/  IMAD.MOV.U32 R24, RZ, RZ, RZ ;  /* 0x000000ffff187224 */ /* 0x000fe200078e00ff */
[----:B------:R-:W-:Y:S06]  /*acb0*/  @!P2 BRA `(.L_x_2804) ;  /* 0x000000f80050a947 */ /* 0x000fec0003800000 */
[----:B------:R-:W3:Y:S04]  /*acc0*/  LDL R4, [R1+0x34] ;  /* 0x0000340001047983 */ /* 0x000ee80000100800 */
[----:B------:R-:W0:Y:S02]  /*acd0*/  SHFL.IDX PT, R0, R222, RZ, 0x1f ;  /* 0x00001fffde007589 */ /* 0x000e2400000e0000 */
[----:B0-----:R-:W-:-:S04]  /*ace0*/  LEA.HI R3, R0, R0, RZ, 0x1 ;  /* 0x0000000000037211 */ /* 0x001fc800078f08ff */
[----:B------:R-:W-:-:S05]  /*acf0*/  LOP3.LUT R3, R3, 0x1e, RZ, 0xc0, !PT ;  /* 0x0000001e03037812 */ /* 0x000fca00078ec0ff */
[----:B------:R-:W-:Y:S01]  /*ad00*/  IMAD.IADD R3, R0, 0x1, -R3 ;  /* 0x0000000100037824 */ /* 0x000fe200078e0a03 */
[----:B---3--:R-:W-:-:S13]  /*ad10*/  R2UR UR4, R4 ;  /* 0x00000000040472ca */ /* 0x008fda00000e0000 */
        /* <DEDUP_REMOVED lines=9> */
[----:B------:R-:W-:Y:S01]  /*adb0*/  MOV R4, UR4 ;  /* 0x0000000400047c02 */ /* 0x000fe20008000f00 */
[----:B--2---:R0:W1:Y:S01]  /*adc0*/  LDC.64 R14, c[0x4][R0] ;  /* 0x01000000000e7b82 */ /* 0x0040620000000a00 */
        /* <DEDUP_REMOVED lines=10> */
[----:B-1--45:R-:W-:Y:S05]  /*ae70*/  CALL.ABS.NOINC R14 ;  /* 0x000000000e007343 */ /* 0x032fea0003c00000 */
.L_x_2805:
        /* <DEDUP_REMOVED lines=12> */
.L_x_2809:
[----:B-1----:R1:W3:Y:S02]  /*af40*/  SYNCS.PHASECHK.TRANS64.TRYWAIT P0, [R2+URZ+0x2a800], R3 ;  /* 0x02a80003020075a7 */ /* 0x0022e4000800017f */
[----:B---3--:R-:W-:Y:S05]  /*af50*/  @!P0 NANOSLEEP.SYNCS 0x989680 ;  /* 0x009896800000895d */ /* 0x008fea0003900000 */
[----:B------:R-:W3:Y:S02]  /*af60*/  @!P0 SYNCS.PHASECHK.TRANS64 P0, [R2+URZ+0x2a800], R3 ;  /* 0x02a80003020085a7 */ /* 0x000ee4000800007f */
[----:B---3--:R-:W-:Y:S05]  /*af70*/  @!P0 BRA `(.L_x_2809) ;  /* 0xfffffffc00f08947 */ /* 0x008fea000383ffff */
.L_x_2808:
[----:B------:R-:W-:Y:S05]  /*af80*/  BSYNC B0 ;  /* 0x0000000000007941 */ /* 0x000fea0003800000 */
.L_x_2807:
[----:B------:R-:W-:Y:S05]  /*af90*/  BRA `(.L_x_2810) ;  /* 0x0000006c001c7947 */ /* 0x000fea0003800000 */
.L_x_2806:
[----:B------:R-:W3:Y:S01]  /*afa0*/  LDL R0, [R1+0x34] ;  /* 0x0000340001007983 */ /* 0x000ee20000100800 */
[----:B------:R-:W-:Y:S01]  /*afb0*/  ULDC.64 UR6, c[0x0][0x408] ;  /* 0x0001020000067ab9 */ /* 0x000fe20000000a00 */
[----:B---3--:R-:W-:Y:S02]  /*afc0*/  R2UR UR4, R0 ;  /* 0x00000000000472ca */ /* 0x008fe400000e0000 */
[----:B-----5:R-:W-:-:S05]  /*afd0*/  SHF.R.S32.HI R0, RZ, 0x1f, R142 ;  /* 0x0000001fff007819 */ /* 0x020fca000001148e */
[----:B------:R-:W-:-:S04]  /*afe0*/  IMAD R5, R0, UR6, RZ ;  /* 0x0000000600057c24 */ /* 0x000fc8000f8e02ff */
[----:B------:R-:W-:Y:S02]  /*aff0*/  IMAD R5, R142, UR7, R5 ;  /* 0x000000078e057c24 */ /* 0x000fe4000f8e0205 */
[----:B------:R-:W-:-:S03]  /*b000*/  ULOP3.LUT UP0, URZ, UR4, 0x3ff, URZ, 0xc0, !UPT ;  /* 0x000003ff043f7892 */ /* 0x000fc6000f80c03f */
[----:B------:R-:W-:Y:S02]  /*b010*/  ULDC.64 UR4, c[0x0][0x3f8] ;  /* 0x0000fe0000047ab9 */ /* 0x000fe40000000a00 */
[----:B------:R-:W-:Y:S01]  /*b020*/  IMAD R3, R0, UR4, RZ ;  /* 0x0000000400037c24 */ /* 0x000fe2000f8e02ff */
[----:B------:R-:W-:Y:S01]  /*b030*/  PLOP3.LUT P0, PT, PT, PT, UP0, 0x80, 0x0 ;  /* 0x000000000000781c */ /* 0x000fe20003f0f008 */
[----:B------:R-:W-:-:S04]  /*b040*/  IMAD.WIDE.U32 R24, R142, UR4, RZ ;  /* 0x000000048e187c25 */ /* 0x000fc8000f8e00ff */
[C---:B------:R-:W-:Y:S02]  /*b050*/  IMAD R3, R142.reuse, UR5, R3 ;  /* 0x000000058e037c24 */ /* 0x040fe4000f8e0203 */
[----:B------:R-:W-:-:S04]  /*b060*/  IMAD.WIDE.U32 R142, R142, UR6, RZ ;  /* 0x000000068e8e7c25 */ /* 0x000fc8000f8e00ff */
[----:B------:R-:W-:Y:S02]  /*b070*/  IMAD.IADD R27, R3, 0x1, R25 ;  /* 0x00000001031b7824 */ /* 0x000fe400078e0219 */
[----:B--2-4-:R-:W-:Y:S01]  /*b080*/  IMAD.IADD R29, R5, 0x1, R143 ;  /* 0x00000001051d7824 */ /* 0x014fe200078e028f */
[----:B------:R-:W-:Y:S06]  /*b090*/  @!P0 BRA `(.L_x_2811) ;  /* 0x0000000000408947 */ /* 0x000fec0003800000 */
        /* <DEDUP_REMOVED lines=16> */
.L_x_2811:
        /* <DEDUP_REMOVED lines=8> */
[----:B------:R-:W-:Y:S01]  /*b220*/  MOV R9, R27 ;  /* 0x0000001b00097202 */ /* 0x000fe20000000f00 */
        /* <DEDUP_REMOVED lines=15> */
[----:B------:R-:W-:Y:S01]  /*b320*/  IMAD.WIDE.U32 R12, R3, UR6, R12 ;  /* 0x00000006030c7c25 */ /* 0x000fe2000f8e000c */
[----:B------:R-:W-:Y:S01]  /*b330*/  LEA R6, P0, R8, UR4, 0x1 ;  /* 0x0000000408067c11 */ /* 0x000fe2000f8008ff */
[----:B------:R-:W-:Y:S01]  /*b340*/  UMOV UR4, 0xffffffff ;  /* 0xffffffff00047882 */ /* 0x000fe20000000000 */
[----:B------:R-:W-:Y:S01]  /*b350*/  IADD3 R7, R9, R7, RZ ;  /* 0x0000000709077210 */ /* 0x000fe20007ffe0ff */
[----:B------:R-:W-:Y:S01]  /*b360*/  IMAD R3, R3, UR7, R0 ;  /* 0x0000000703037c24 */ /* 0x000fe2000f8e0200 */
[----:B------:R-:W-:-:S02]  /*b370*/  ULDC.64 UR6, c[0x0][0x400] ;  /* 0x0001000000067ab9 */ /* 0x000fc40000000a00 */
[----:B------:R-:W-:Y:S01]  /*b380*/  LEA R4, P1, R12, UR6, 0x1 ;  /* 0x000000060c047c11 */ /* 0x000fe2000f8208ff */
[----:B------:R-:W-:Y:S01]  /*b390*/  IMAD.IADD R3, R13, 0x1, R3 ;  /* 0x000000010d037824 */ /* 0x000fe200078e0203 */
[----:B------:R-:W-:-:S04]  /*b3a0*/  LEA.HI.X R7, R8, UR5, R7, 0x1, P0 ;  /* 0x0000000508077c11 */ /* 0x000fc800080f0c07 */
[----:B------:R-:W-:Y:S01]  /*b3b0*/  LEA.HI.X R8, R12, UR7, R3, 0x1, P1 ;  /* 0x000000070c087c11 */ /* 0x000fe200088f0c03 */
[----:B------:R-:W-:Y:S06]  /*b3c0*/  BRA.DIV UR4, `(.L_x_2814) ;  /* 0x0000018a04147947 */ /* 0x000fec000b800000 */
[----:B------:R0:W1:Y:S04]  /*b3d0*/  SHFL.IDX PT, R3, R7, RZ, 0x1c1f ;  /* 0x001c1fff07037589 */ /* 0x00006800000e0000 */
[----:B------:R0:W2:Y:S04]  /*b3e0*/  SHFL.IDX PT, R0, R6, RZ, 0x1c1f ;  /* 0x001c1fff06007589 */ /* 0x0000a800000e0000 */
[----:B------:R0:W3:Y:S04]  /*b3f0*/  SHFL.IDX PT, R5, R8, RZ, 0x1c1f ;  /* 0x001c1fff08057589 */ /* 0x0000e800000e0000 */
[----:B------:R0:W4:Y:S02]  /*b400*/  SHFL.IDX PT, R14, R4, RZ, 0x1c1f ;  /* 0x001c1fff040e7589 */ /* 0x00012400000e0000 */
.L_x_3079:
        /* <DEDUP_REMOVED lines=24> */
[C---:B------:R-:W-:Y:S01]  /*b590*/  @!P3 IMAD.SHL.U32 R31, R174.reuse, 0x2, RZ ;  /* 0x00000002ae1fb824 */ /* 0x040fe200078e00ff */
[----:B------:R-:W-:-:S03]  /*b5a0*/  @!P3 SHF.L.U64.HI R12, R174, 0x1, R204 ;  /* 0x00000001ae0cb819 */ /* 0x000fc600000102cc */
[----:B------:R-:W-:Y:S02]  /*b5b0*/  @!P2 SHF.L.U32 R33, R172, 0x1, RZ ;  /* 0x00000001ac21a819 */ /* 0x000fe400000006ff */
[----:B------:R-:W-:Y:S01]  /*b5c0*/  @!P1 IMAD.SHL.U32 R35, R173, 0x2, RZ ;  /* 0x00000002ad239824 */ /* 0x000fe200078e00ff */
[-C--:B--2---:R-:W-:Y:S01]  /*b5d0*/  @!P3 IADD3 R28, P6, R0, R31.reuse, RZ ;  /* 0x0000001f001cb210 */ /* 0x084fe20007fde0ff */
[----:B------:R-:W-:Y:S01]  /*b5e0*/  @!P0 IMAD.SHL.U32 R65, R171, 0x2, RZ ;  /* 0x00000002ab418824 */ /* 0x000fe200078e00ff */
[----:B----4-:R-:W-:Y:S01]  /*b5f0*/  @!P3 IADD3 R30, P5, R14, R31, RZ ;  /* 0x0000001f0e1eb210 */ /* 0x010fe20007fbe0ff */
[----:B---3--:R-:W-:Y:S01]  /*b600*/  @!P4 IMAD.MOV.U32 R15, RZ, RZ, R5 ;  /* 0x000000ffff0fc224 */ /* 0x008fe200078e0005 */
[----:B------:R-:W-:Y:S01]  /*b610*/  @!P2 SHF.L.U64.HI R24, R172, 0x1, R203 ;  /* 0x00000001ac18a819 */ /* 0x000fe200000102cb */
[----:B-1----:R-:W-:Y:S01]  /*b620*/  @!P3 IMAD.X R29, R3, 0x1, R12, P6 ;  /* 0x00000001031db824 */ /* 0x002fe200030e060c */
[----:B------:R-:W-:Y:S02]  /*b630*/  @!P2 IADD3 R20, P6, R0, R33, RZ ;  /* 0x000000210014a210 */ /* 0x000fe40007fde0ff */
[----:B------:R-:W-:-:S02]  /*b640*/  @!P3 IADD3.X R31, R5, R12, RZ, P5, !PT ;  /* 0x0000000c051fb210 */ /* 0x000fc40002ffe4ff */
[----:B------:R-:W-:Y:S01]  /*b650*/  @!P2 IADD3 R32, P5, R14, R33, RZ ;  /* 0x000000210e20a210 */ /* 0x000fe20007fbe0ff */
[----:B------:R-:W-:Y:S01]  /*b660*/  @!P2 IMAD.X R21, R3, 0x1, R24, P6 ;  /* 0x000000010315a824 */ /* 0x000fe200030e0618 */
[----:B------:R-:W-:Y:S02]  /*b670*/  @!P1 SHF.L.U64.HI R26, R173, 0x1, R202 ;  /* 0x00000001ad1a9819 */ /* 0x000fe400000102ca */
[-C--:B------:R-:W-:Y:S01]  /*b680*/  @!P1 IADD3 R12, P6, R0, R35.reuse, RZ ;  /* 0x00000023000c9210 */ /* 0x080fe20007fde0ff */
[----:B------:R-:W-:Y:S01]  /*b690*/  @!P2 IMAD.X R33, R5, 0x1, R24, P5 ;  /* 0x000000010521a824 */ /* 0x000fe200028e0618 */
[----:B------:R-:W-:Y:S01]  /*b6a0*/  ISETP.GE.AND P5, PT, R175, UR4, PT ;  /* 0x00000004af007c0c */ /* 0x000fe2000bfa6270 */
[----:B------:R-:W-:Y:S01]  /*b6b0*/  @!P4 IMAD.MOV.U32 R24, RZ, RZ, R0 ;  /* 0x000000ffff18c224 */ /* 0x000fe200078e0000 */
[----:B------:R-:W-:Y:S02]  /*b6c0*/  @!P1 IADD3.X R13, R3, R26, RZ, P6, !PT ;  /* 0x0000001a030d9210 */ /* 0x000fe400037fe4ff */
[----:B------:R-:W-:-:S02]  /*b6d0*/  @!P1 IADD3 R34, P6, R14, R35, RZ ;  /* 0x000000230e229210 */ /* 0x000fc40007fde0ff */
[----:B------:R-:W-:Y:S02]  /*b6e0*/  @!P0 SHF.L.U64.HI R38, R171, 0x1, R201 ;  /* 0x00000001ab268819 */ /* 0x000fe400000102c9 */
[----:B------:R-:W-:Y:S01]  /*b6f0*/  @!P4 MOV R25, R3 ;  /* 0x000000030019c202 */ /* 0x000fe20000000f00 */
[----:B------:R-:W-:Y:S01]  /*b700*/  @!P1 IMAD.X R35, R5, 0x1, R26, P6 ;  /* 0x0000000105239824 */ /* 0x000fe200030e061a */
[----:B------:R-:W-:Y:S01]  /*b710*/  @!P0 IADD3 R40, P6, R0, R65, RZ ;  /* 0x0000004100288210 */ /* 0x000fe20007fde0ff */
[----:B------:R-:W-:-:S03]  /*b720*/  @!P4 IMAD.WIDE R26, R160, 0x2, R14 ;  /* 0x00000002a01ac825 */ /* 0x000fc600078e020e */
[----:B------:R-:W-:Y:S01]  /*b730*/  @!P0 IADD3.X R41, R3, R38, RZ, P6, !PT ;  /* 0x0000002603298210 */ /* 0x000fe200037fe4ff */
[----:B------:R-:W-:Y:S01]  /*b740*/  @!P4 IMAD.WIDE R24, R160, 0x2, R24 ;  /* 0x00000002a018c825 */ /* 0x000fe200078e0218 */
[C---:B------:R-:W-:Y:S01]  /*b750*/  @!P0 IADD3 R64, P6, R14.reuse, R65, RZ ;  /* 0x000000410e408210 */ /* 0x040fe20007fde0ff */
[----:B------:R1:W5:Y:S02]  /*b760*/  @!P4 LD.E.64 R60, desc[UR60][R26.64] ;  /* 0x0000003c1a3cc980 */ /* 0x000364000c101b00 */
[C---:B------:R-:W-:Y:S01]  /*b770*/  @!P5 IMAD.SHL.U32 R15, R175.reuse, 0x2, RZ ;  /* 0x00000002af0fd824 */ /* 0x040fe200078e00ff */
[----:B------:R-:W-:Y:S01]  /*b780*/  @!P5 SHF.L.U64.HI R36, R175, 0x1, R200 ;  /* 0x00000001af24d819 */ /* 0x000fe200000102c8 */
[----:B------:R-:W-:Y:S01]  /*b790*/  @!P0 IMAD.X R65, R5, 0x1, R38, P6 ;  /* 0x0000000105418824 */ /* 0x000fe200030e0626 */
[----:B------:R1:W5:Y:S02]  /*b7a0*/  @!P4 LD.E.64 R58, desc[UR60][R24.64] ;  /* 0x0000003c183ac980 */ /* 0x000364000c101b00 */
[----:B------:R-:W-:-:S02]  /*b7b0*/  @!P5 IADD3 R14, P6, R14, R15, RZ ;  /* 0x0000000f0e0ed210 */ /* 0x000fc40007fde0ff */
[----:B------:R-:W-:Y:S02]  /*b7c0*/  @!P5 IADD3 R66, P4, R0, R15, RZ ;  /* 0x0000000f0042d210 */ /* 0x000fe40007f9e0ff */
[----:B------:R-:W-:Y:S02]  /*b7d0*/  CS2R R54, SRZ ;  /* 0x0000000000367805 */ /* 0x000fe4000001ff00 */
[----:B------:R-:W-:Y:S01]  /*b7e0*/  CS2R R56, SRZ ;  /* 0x0000000000387805 */ /* 0x000fe2000001ff00 */
[----:B------:R-:W-:Y:S01]  /*b7f0*/  @!P5 IMAD.X R15, R5, 0x1, R36, P6 ;  /* 0x00000001050fd824 */ /* 0x000fe200030e0624 */
[----:B------:R-:W-:Y:S02]  /*b800*/  @!P5 IADD3.X R67, R3, R36, RZ, P4, !PT ;  /* 0x000000240343d210 */ /* 0x000fe400027fe4ff */
        /* <DEDUP_REMOVED lines=18> */
.L_x_2816:
[----:B------:R-:W-:Y:S05]  /*b930*/  BSYNC B1 ;  /* 0x0000000000017941 */ /* 0x000fea0003800000 */
.L_x_2815:
[----:B---3-5:R-:W-:Y:S01]  /*b940*/  IMAD.MOV.U32 R5, RZ, RZ, R56 ;  /* 0x000000ffff057224 */ /* 0x028fe200078e0038 */
[----:B-1----:R-:W-:Y:S01]  /*b950*/  MOV R3, R61 ;  /* 0x0000003d00037202 */ /* 0x002fe20000000f00 */
[----:B------:R-:W-:Y:S01]  /*b960*/  IMAD.MOV.U32 R9, RZ, RZ, R57 ;  /* 0x000000ffff097224 */ /* 0x000fe200078e0039 */
[----:B------:R-:W-:Y:S01]  /*b970*/  UMOV UR4, 0xffffffff ;  /* 0xffffffff00047882 */ /* 0x000fe20000000000 */
[----:B--2---:R-:W-:Y:S01]  /*b980*/  IMAD.MOV.U32 R0, RZ, RZ, R60 ;  /* 0x000000ffff007224 */ /* 0x004fe200078e003c */
[----:B------:R-:W-:Y:S01]  /*b990*/  PRMT R88, R88, 0x5410, R3 ;  /* 0x0000541058587816 */ /* 0x000fe20000000003 */
[----:B------:R-:W-:Y:S01]  /*b9a0*/  IMAD.MOV.U32 R3, RZ, RZ, R51 ;  /* 0x000000ffff037224 */ /* 0x000fe200078e0033 */
[----:B------:R-:W-:Y:S01]  /*b9b0*/  PRMT R86, R5, 0x5410, R9 ;  /* 0x0000541005567816 */ /* 0x000fe20000000009 */
[----:B------:R-:W-:Y:S01]  /*b9c0*/  IMAD.MOV.U32 R5, RZ, RZ, R46 ;  /* 0x000000ffff057224 */ /* 0x000fe200078e002e */
[----:B------:R-:W-:Y:S02]  /*b9d0*/  PRMT R89, R0, 0x7610, R89 ;  /* 0x0000761000597816 */ /* 0x000fe40000000059 */
[----:B------:R-:W-:-:S02]  /*b9e0*/  CS2R R30, SRZ ;  /* 0x00000000001e7805 */ /* 0x000fc4000001ff00 */
[----:B------:R-:W-:Y:S02]  /*b9f0*/  MOV R9, R47 ;  /* 0x0000002f00097202 */ /* 0x000fe40000000f00 */
        /* <DEDUP_REMOVED lines=17> */
[----:B------:R-:W-:Y:S02]  /*bb10*/  PRMT R89, R89, 0x5410, R0 ;  /* 0x0000541059597816 */ /* 0x000fe40000000000 */
        /* <DEDUP_REMOVED lines=15> */
.L_x_3085:
        /* <DEDUP_REMOVED lines=11> */
[----:B------:R-:W-:Y:S02]  /*bcc0*/  IADD3 R7, R182, R7, RZ ;  /* 0x00000007b6077210 */ /* 0x000fe40007ffe0ff */
[----:B------:R-:W-:Y:S02]  /*bcd0*/  CS2R R40, SRZ ;  /* 0x0000000000287805 */ /* 0x000fe4000001ff00 */
[----:B------:R-:W-:-:S02]  /*bce0*/  CS2R R34, SRZ ;  /* 0x0000000000227805 */ /* 0x000fc4000001ff00 */
[----:B------:R-:W-:Y:S02]  /*bcf0*/  CS2R R28, SRZ ;  /* 0x00000000001c7805 */ /* 0x000fe4000001ff00 */
[----:B------:R-:W-:Y:S02]  /*bd00*/  CS2R R24, SRZ ;  /* 0x0000000000187805 */ /* 0x000fe4000001ff00 */
[----:B----4-:R-:W-:Y:S01]  /*bd10*/  CS2R R14, SRZ ;  /* 0x00000000000e7805 */ /* 0x010fe2000001ff00 */
[----:B------:R-:W-:Y:S01]  /*bd20*/  IMAD R62, R7, 0x2, R2 ;  /* 0x00000002073e7824 */ /* 0x000fe200078e0202 */
        /* <DEDUP_REMOVED lines=11> */
[----:B------:R-:W-:Y:S02]  /*bde0*/  @!P3 SHF.L.U32 R75, R172, 0x1, RZ ;  /* 0x00000001ac4bb819 */ /* 0x000fe400000006ff */
[----:B------:R-:W-:Y:S01]  /*bdf0*/  @!P2 IMAD.SHL.U32 R67, R173, 0x2, RZ ;  /* 0x00000002ad43a824 */ /* 0x000fe200078e00ff */
[-C--:B---3--:R-:W-:Y:S01]  /*be00*/  @!P4 IADD3 R10, P5, R0, R9.reuse, RZ ;  /* 0x00000009000ac210 */ /* 0x088fe20007fbe0ff */
[----:B------:R-:W-:Y:S01]  /*be10*/  @!P1 IMAD.SHL.U32 R7, R171, 0x2, RZ ;  /* 0x00000002ab079824 */ /* 0x000fe200078e00ff */
[----:B------:R-:W-:Y:S02]  /*be20*/  @!P3 SHF.L.U64.HI R12, R172, 0x1, R203 ;  /* 0x00000001ac0cb819 */ /* 0x000fe400000102cb */
[----:B0-----:R-:W-:Y:S01]  /*be30*/  @!P4 IADD3 R8, P6, R4, R9, RZ ;  /* 0x000000090408c210 */ /* 0x001fe20007fde0ff */
[----:B--2---:R-:W-:Y:S01]  /*be40*/  @!P4 IMAD.X R11, R3, 0x1, R6, P5 ;  /* 0x00000001030bc824 */ /* 0x004fe200028e0606 */
[----:B------:R-:W-:Y:S02]  /*be50*/  @!P3 IADD3 R78, P5, R0, R75, RZ ;  /* 0x0000004b004eb210 */ /* 0x000fe40007fbe0ff */
[----:B------:R-:W-:-:S02]  /*be60*/  @!P4 IADD3.X R9, R5, R6, RZ, P6, !PT ;  /* 0x000000060509c210 */ /* 0x000fc400037fe4ff */
[----:B------:R-:W-:Y:S01]  /*be70*/  @!P2 SHF.L.U64.HI R14, R173, 0x1, R202 ;  /* 0x00000001ad0ea819 */ /* 0x000fe200000102ca */
[----:B------:R-:W-:Y:S01]  /*be80*/  @!P3 IMAD.X R79, R3, 0x1, R12, P5 ;  /* 0x00000001034fb824 */ /* 0x000fe200028e060c */
[----:B------:R-:W-:Y:S02]  /*be90*/  @!P3 IADD3 R74, P6, R4, R75, RZ ;  /* 0x0000004b044ab210 */ /* 0x000fe40007fde0ff */
[-C--:B------:R-:W-:Y:S02]  /*bea0*/  @!P2 IADD3 R70, P5, R0, R67.reuse, RZ ;  /* 0x000000430046a210 */ /* 0x080fe40007fbe0ff */
[----:B------:R-:W-:Y:S02]  /*beb0*/  @!P3 IADD3.X R75, R5, R12, RZ, P6, !PT ;  /* 0x0000000c054bb210 */ /* 0x000fe400037fe4ff */
[----:B------:R-:W-:Y:S01]  /*bec0*/  @!P2 IADD3 R66, P6, R4, R67, RZ ;  /* 0x000000430442a210 */ /* 0x000fe20007fde0ff */
[----:B------:R-:W-:Y:S01]  /*bed0*/  @!P2 IMAD.X R71, R3, 0x1, R14, P5 ;  /* 0x000000010347a824 */ /* 0x000fe200028e060e */
[----:B------:R-:W-:-:S02]  /*bee0*/  @!P1 SHF.L.U64.HI R20, R171, 0x1, R201 ;  /* 0x00000001ab149819 */ /* 0x000fc400000102c9 */
[-C--:B------:R-:W-:Y:S01]  /*bef0*/  @!P1 IADD3 R64, P5, R0, R7.reuse, RZ ;  /* 0x0000000700409210 */ /* 0x080fe20007fbe0ff */
[----:B------:R-:W-:Y:S01]  /*bf00*/  @!P2 IMAD.X R67, R5, 0x1, R14, P6 ;  /* 0x000000010543a824 */ /* 0x000fe200030e060e */
[----:B------:R-:W-:Y:S02]  /*bf10*/  ISETP.GE.AND P6, PT, R160, UR4, PT ;  /* 0x00000004a0007c0c */ /* 0x000fe4000bfc6270 */
[----:B------:R-:W-:Y:S02]  /*bf20*/  @!P1 IADD3.X R65, R3, R20, RZ, P5, !PT ;  /* 0x0000001403419210 */ /* 0x000fe40002ffe4ff */
[----:B------:R-:W-:-:S05]  /*bf30*/  @!P1 IADD3 R6, P5, R4, R7, RZ ;  /* 0x0000000704069210 */ /* 0x000fca0007fbe0ff */
[----:B------:R-:W-:Y:S01]  /*bf40*/  @!P1 IMAD.X R7, R5, 0x1, R20, P5 ;  /* 0x0000000105079824 */ /* 0x000fe200028e0614 */
[----:B------:R-:W-:-:S03]  /*bf50*/  ISETP.GE.AND P5, PT, R175, UR4, PT ;  /* 0x00000004af007c0c */ /* 0x000fc6000bfa6270 */
[----:B------:R-:W-:Y:S01]  /*bf60*/  @!P6 MOV R13, R3 ;  /* 0x00000003000de202 */ /* 0x000fe20000000f00 */
        /* <DEDUP_REMOVED lines=9> */
[----:B------:R-:W-:Y:S01]  /*c000*/  CS2R R32, SRZ ;  /* 0x0000000000207805 */ /* 0x000fe2000001ff00 */
[----:B------:R-:W-:Y:S01]  /*c010*/  @!P5 IMAD.X R77, R3, 0x1, R20, P6 ;  /* 0x00000001034dd824 */ /* 0x000fe200030e0614 */
[----:B------:R-:W-:Y:S02]  /*c020*/  @!P5 IADD3 R4, P6, R4, R21, RZ ;  /* 0x000000150404d210 */ /* 0x000fe40007fde0ff */
[----:B------:R2:W5:Y:S01]  /*c030*/  @!P4 LD.E.64 R34, desc[UR60][R10.64] ;  /* 0x0000003c0a22c980 */ /* 0x000562000c101b00 */
[----:B------:R-:W-:Y:S02]  /*c040*/  CS2R R28, SRZ ;  /* 0x00000000001c7805 */ /* 0x000fe4000001ff00 */
[----:B------:R-:W-:-:S02]  /*c050*/  CS2R R26, SRZ ;  /* 0x00000000001a7805 */ /* 0x000fc4000001ff00 */
[----:B------:R-:W-:Y:S01]  /*c060*/  @!P5 IADD3.X R5, R5, R20, RZ, P6, !PT ;  /* 0x000000140505d210 */ /* 0x000fe200037fe4ff */
[----:B------:R3:W5:Y:S01]  /*c070*/  @!P4 LD.E.64 R32, desc[UR60][R8.64] ;  /* 0x0000003c0820c980 */ /* 0x000762000c101b00 */
[----:B------:R-:W-:Y:S02]  /*c080*/  CS2R R24, SRZ ;  /* 0x0000000000187805 */ /* 0x000fe4000001ff00 */
        /* <DEDUP_REMOVED lines=13> */
.L_x_2819:
[----:B------:R-:W-:Y:S05]  /*c160*/  BSYNC B1 ;  /* 0x0000000000017941 */ /* 0x000fea0003800000 */
.L_x_2818:
[----:B--2---:R-:W-:Y:S01]  /*c170*/  LEA.HI R3, R196, R196, RZ, 0x1 ;  /* 0x000000c4c4037211 */ /* 0x004fe200078f08ff */
[C---:B-1----:R-:W-:Y:S01]  /*c180*/  VIADD R5, R62.reuse, 0xc400 ;  /* 0x0000c4003e057836 */ /* 0x042fe20000000000 */
[----:B0----5:R-:W-:Y:S01]  /*c190*/  MOV R4, R30 ;  /* 0x0000001e00047202 */ /* 0x021fe20000000f00 */
[----:B---3--:R-:W-:Y:S01]  /*c1a0*/  VIADD R0, R62, 0xc440 ;  /* 0x0000c4403e007836 */ /* 0x008fe20000000000 */
[----:B------:R-:W-:Y:S01]  /*c1b0*/  LOP3.LUT R3, R3, 0xfffffffe, RZ, 0xc0, !PT ;  /* 0xfffffffe03037812 */ /* 0x000fe200078ec0ff */
[----:B------:R-:W-:Y:S01]  /*c1c0*/  @P0 VIADD R0, R5, 0xffffffc0 ;  /* 0xffffffc005000836 */ /* 0x000fe20000000000 */
[----:B------:R-:W-:Y:S01]  /*c1d0*/  MOV R5, R32 ;  /* 0x0000002000057202 */ /* 0x000fe20000000f00 */
[----:B------:R-:W-:Y:S01]  /*c1e0*/  IMAD.MOV.U32 R6, RZ, RZ, R33 ;  /* 0x000000ffff067224 */ /* 0x000fe200078e0021 */
[----:B------:R-:W-:Y:S01]  /*c1f0*/  PRMT R77, R4, 0x7610, R77 ;  /* 0x00007610044d7816 */ /* 0x000fe2000000004d */
[----:B------:R-:W-:Y:S01]  /*c200*/  IMAD.IADD R3, R196, 0x1, -R3 ;  /* 0x00000001c4037824 */ /* 0x000fe200078e0a03 */
[----:B------:R-:W-:Y:S01]  /*c210*/  VIADDMNMX R74, R63, -R184, 0x80, PT ;  /* 0x000000803f4a7446 */ /* 0x000fe200038009b8 */
        /* <DEDUP_REMOVED lines=8> */
[----:B------:R-:W-:Y:S01]  /*c2a0*/  MOV R4, R26 ;  /* 0x0000001a00047202 */ /* 0x000fe20000000f00 */
[----:B------:R-:W-:Y:S01]  /*c2b0*/  IMAD.MOV.U32 R63, RZ, RZ, R15 ;  /* 0x000000ffff3f7224 */ /* 0x000fe200078e000f */
[----:B------:R-:W-:Y:S01]  /*c2c0*/  PRMT R66, R7, 0x7610, R66 ;  /* 0x0000761007427816 */ /* 0x000fe20000000042 */
[----:B------:R-:W-:Y:S01]  /*c2d0*/  BSSY B1, `(.L_x_2820) ;  /* 0x000001d000017945 */ /* 0x000fe20003800000 */
[----:B------:R-:W-:Y:S01]  /*c2e0*/  PRMT R70, R4, 0x5410, R6 ;  /* 0x0000541004467816 */ /* 0x000fe20000000006 */
[----:B------:R-:W-:Y:S01]  /*c2f0*/  IMAD.MOV.U32 R4, RZ, RZ, R12 ;  /* 0x000000ffff047224 */ /* 0x000fe200078e000c */
[----:B------:R-:W-:Y:S01]  /*c300*/  MOV R3, R21 ;  /* 0x0000001500037202 */ /* 0x000fe20000000f00 */
[----:B------:R-:W-:Y:S01]  /*c310*/  IMAD.MOV.U32 R6, RZ, RZ, R13 ;  /* 0x000000ffff067224 */ /* 0x000fe200078e000d */
[----:B------:R-:W-:-:S02]  /*c320*/  MOV R7, R8 ;  /* 0x0000000800077202 */ /* 0x000fc40000000f00 */
[----:B------:R-:W-:Y:S02]  /*c330*/  PRMT R66, R66, 0x5410, R3 ;  /* 0x0000541042427816 */ /* 0x000fe40000000003 */
        /* <DEDUP_REMOVED lines=15> */
[----:B------:R-:W-:Y:S02]  /*c430*/  MOV R6, R25 ;  /* 0x0000001900067202 */ /* 0x000fe40000000f00 */
[----:B------:R-:W-:Y:S02]  /*c440*/  ISETP.GE.AND P1, PT, R169, R74, PT ;  /* 0x0000004aa900720c */ /* 0x000fe40003f26270 */
[----:B------:R-:W-:Y:S01]  /*c450*/  PRMT R67, R4, 0x5410, R6 ;  /* 0x0000541004437816 */ /* 0x000fe20000000006 */
[----:B------:R-:W-:Y:S01]  /*c460*/  IMAD.MOV.U32 R6, RZ, RZ, R11 ;  /* 0x000000ffff067224 */ /* 0x000fe200078e000b */
[----:B------:R-:W-:-:S02]  /*c470*/  PRMT R65, R7, 0x5410, R63 ;  /* 0x0000541007417816 */ /* 0x000fc4000000003f */
[----:B------:R-:W-:Y:S01]  /*c480*/  MOV R4, R10 ;  /* 0x0000000a00047202 */ /* 0x000fe20000000f00 */
[----:B0-----:R-:W-:Y:S06]  /*c490*/  @!P0 BRA `(.L_x_2821) ;  /* 0x0000017800c48947 */ /* 0x001fec0003800000 */
.L_x_3086:
[----:B------:R-:W-:Y:S05]  /*c4a0*/  BSYNC B1 ;  /* 0x0000000000017941 */ /* 0x000fea0003800000 */
.L_x_2820:
        /* <DEDUP_REMOVED lines=13> */
[--C-:B------:R-:W-:Y:S01]  /*c580*/  SHF.R.U64 R97, R58, 0x10, R59.reuse ;  /* 0x000000103a617819 */ /* 0x100fe2000000123b */
[--C-:B------:R-:W-:Y:S01]  /*c590*/  HADD2.F32 R79, -RZ, R89.reuse.H1_H1 ;  /* 0x30000059ff4f7230 */ /* 0x100fe20000004100 */
[----:B------:R-:W-:Y:S01]  /*c5a0*/  SHF.R.U32.HI R58, RZ, 0x10, R59 ;  /* 0x00000010ff3a7819 */ /* 0x000fe2000001163b */
[----:B------:R-:W-:Y:S01]  /*c5b0*/  HADD2.F32 R90, -RZ, R89.H0_H0 ;  /* 0x20000059ff5a7230 */ /* 0x000fe20000004100 */
[--C-:B------:R-:W-:Y:S02]  /*c5c0*/  SHF.R.U32.HI R91, RZ, 0x10, R61.reuse ;  /* 0x00000010ff5b7819 */ /* 0x100fe4000001163d */
[----:B------:R-:W-:Y:S01]  /*c5d0*/  SHF.R.U64 R95, R60, 0x10, R61 ;  /* 0x000000103c5f7819 */ /* 0x000fe2000000123d */
[----:B------:R-:W-:Y:S02]  /*c5e0*/  HADD2.F32 R89, -RZ, R58.H0_H0 ;  /* 0x2000003aff597230 */ /* 0x000fe40000004100 */
[----:B------:R-:W-:-:S02]  /*c5f0*/  HADD2.F32 R91, -RZ, R91.H0_H0 ;  /* 0x2000005bff5b7230 */ /* 0x000fc40000004100 */
        /* <DEDUP_REMOVED lines=10> */
[--C-:B------:R-:W-:Y:S02]  /*c6a0*/  HADD2.F32 R61, -RZ, R88.reuse.H1_H1 ;  /* 0x30000058ff3d7230 */ /* 0x100fe40000004100 */
[----:B------:R-:W-:Y:S01]  /*c6b0*/  FFMA.FTZ R93, R60, R89, -R93 ;  /* 0x000000593c5d7223 */ /* 0x000fe2000001085d */
[----:B------:R-:W-:Y:S02]  /*c6c0*/  HADD2.F32 R6, -RZ, R5.H0_H0 ;  /* 0x20000005ff067230 */ /* 0x000fe40000004100 */
[----:B------:R-:W-:Y:S01]  /*c6d0*/  FMUL.FTZ R94, R4, R79 ;  /* 0x0000004f045e7220 */ /* 0x000fe20000410000 */
[----:B------:R-:W-:-:S02]  /*c6e0*/  HADD2.F32 R88, -RZ, R88.H0_H0 ;  /* 0x20000058ff587230 */ /* 0x000fc40000004100 */
[C---:B------:R-:W-:Y:S01]  /*c6f0*/  FFMA.FTZ R92, R7.reuse, R79, -R92 ;  /* 0x0000004f075c7223 */ /* 0x040fe2000001085c */
[----:B------:R-:W-:Y:S02]  /*c700*/  HADD2.F32 R5, -RZ, R5.H1_H1 ;  /* 0x30000005ff057230 */ /* 0x000fe40000004100 */
[----:B------:R-:W-:Y:S01]  /*c710*/  FFMA.FTZ R79, R7, R90, R94 ;  /* 0x0000005a074f7223 */ /* 0x000fe2000001005e */
[----:B------:R-:W-:Y:S02]  /*c720*/  HADD2.F32 R60, -RZ, R95.H0_H0 ;  /* 0x2000005fff3c7230 */ /* 0x000fe40000004100 */
[CC--:B------:R-:W-:Y:S01]  /*c730*/  FMUL.FTZ R89, R59.reuse, R61.reuse ;  /* 0x0000003d3b597220 */ /* 0x0c0fe20000410000 */
[----:B------:R-:W-:Y:S02]  /*c740*/  HADD2.F32 R4, -RZ, R97.H0_H0 ;  /* 0x20000061ff047230 */ /* 0x000fe40000004100 */
[----:B------:R-:W-:Y:S01]  /*c750*/  FMUL.FTZ R90, R59, R88 ;  /* 0x000000583b5a7220 */ /* 0x000fe20000410000 */
        /* <DEDUP_REMOVED lines=11> */
.L_x_2825:
[----:B------:R-:W-:Y:S05]  /*c810*/  BSYNC B2 ;  /* 0x0000000000027941 */ /* 0x000fea0003800000 */
.L_x_2824:
[----:B------:R-:W-:Y:S04]  /*c820*/  BSSY B2, `(.L_x_2826) ;  /* 0x000002c000027945 */ /* 0x000fe80003800000 */
[----:B------:R-:W-:Y:S05]  /*c830*/  @P1 BRA `(.L_x_2827) ;  /* 0x0000000000a81947 */ /* 0x000fea0003800000 */
[----:B01----:R-:W0:Y:S01]  /*c840*/  LDS.128 R4, [R0] ;  /* 0x0000000000047984 */ /* 0x003e220000000c00 */
[----:B------:R-:W-:Y:S01]  /*c850*/  SHF.R.U32.HI R59, RZ, 0x10, R55 ;  /* 0x00000010ff3b7819 */ /* 0x000fe20000011637 */
[----:B------:R-:W-:Y:S01]  /*c860*/  HADD2.F32 R58, -RZ, R87.H0_H0 ;  /* 0x20000057ff3a7230 */ /* 0x000fe20000004100 */
[--C-:B------:R-:W-:Y:S01]  /*c870*/  SHF.R.U32.HI R61, RZ, 0x10, R57.reuse ;  /* 0x00000010ff3d7819 */ /* 0x100fe20000011639 */
        /* <DEDUP_REMOVED lines=38> */
.L_x_2827:
[----:B------:R-:W-:Y:S05]  /*cae0*/  BSYNC B2 ;  /* 0x0000000000027941 */ /* 0x000fea0003800000 */
.L_x_2826:
        /* <DEDUP_REMOVED lines=44> */
.L_x_2829:
[----:B------:R-:W-:Y:S05]  /*cdb0*/  BSYNC B2 ;  /* 0x0000000000027941 */ /* 0x000fea0003800000 */
.L_x_2828:
[----:B------:R-:W-:Y:S04]  /*cdc0*/  BSSY B2, `(.L_x_2830) ;  /* 0x000002c000027945 */ /* 0x000fe80003800000 */
[----:B------:R-:W-:Y:S05]  /*cdd0*/  @P3 BRA `(.L_x_2831) ;  /* 0x0000000000a83947 */ /* 0x000fea0003800000 */
[----:B0123--:R-:W0:Y:S01]  /*cde0*/  LDS.128 R4, [R0+0x4000] ;  /* 0x0040000000047984 */ /* 0x00fe220000000c00 */
[----:B------:R-:W-:Y:S01]  /*cdf0*/  SHF.R.U32.HI R51, RZ, 0x10, R49 ;  /* 0x00000010ff337819 */ /* 0x000fe20000011631 */
[----:B------:R-:W-:Y:S01]  /*ce00*/  HADD2.F32 R50, -RZ, R83.H0_H0 ;  /* 0x20000053ff327230 */ /* 0x000fe20000004100 */
[----:B------:R-:W-:Y:S01]  /*ce10*/  SHF.R.U32.HI R53, RZ, 0x10, R47 ;  /* 0x00000010ff357819 */ /* 0x000fe2000001162f */
[--C-:B------:R-:W-:Y:S01]  /*ce20*/  HADD2.F32 R52, -RZ, R82.reuse.H1_H1 ;  /* 0x30000052ff347230 */ /* 0x100fe20000004100 */
[----:B------:R-:W-:Y:S01]  /*ce30*/  SHF.R.U64 R59, R48, 0x10, R49 ;  /* 0x00000010303b7819 */ /* 0x000fe20000001231 */
[----:B------:R-:W-:Y:S01]  /*ce40*/  HADD2.F32 R51, -RZ, R51.H0_H0 ;  /* 0x20000033ff337230 */ /* 0x000fe20000004100 */
        /* <DEDUP_REMOVED lines=35> */
.L_x_2831:
[----:B------:R-:W-:Y:S05]  /*d080*/  BSYNC B2 ;  /* 0x0000000000027941 */ /* 0x000fea0003800000 */
.L_x_2830:
[----:B------:R-:W-:Y:S04]  /*d090*/  BSSY B2, `(.L_x_2832) ;  /* 0x000002c000027945 */ /* 0x000fe80003800000 */
[----:B------:R-:W-:Y:S05]  /*d0a0*/  @P4 BRA `(.L_x_2833) ;  /* 0x0000000000a84947 */ /* 0x000fea0003800000 */
[----:B01234-:R-:W0:Y:S01]  /*d0b0*/  LDS.128 R4, [R62+0x14400] ;  /* 0x014400003e047984 */ /* 0x01fe220000000c00 */
        /* <DEDUP_REMOVED lines=41> */
.L_x_2833:
[----:B------:R-:W-:Y:S05]  /*d350*/  BSYNC B2 ;  /* 0x0000000000027941 */ /* 0x000fea0003800000 */
.L_x_2832:
        /* <DEDUP_REMOVED lines=33> */
[-C--:B------:R-:W-:Y:S01]  /*d570*/  FMUL.FTZ R37, R5, R4.reuse ;  /* 0x0000000405257220 */ /* 0x080fe20000410000 */
        /* <DEDUP_REMOVED lines=9> */
.L_x_2823:
[----:B------:R-:W-:Y:S05]  /*d610*/  BSYNC B1 ;  /* 0x0000000000017941 */ /* 0x000fea0003800000 */
.L_x_2822:
        /* <DEDUP_REMOVED lines=53> */
.L_x_2836:
[----:B------:R-:W-:Y:S05]  /*d970*/  BSYNC B1 ;  /* 0x0000000000017941 */ /* 0x000fea0003800000 */
.L_x_2835:
        /* <DEDUP_REMOVED lines=44> */
.L_x_2838:
[----:B------:R-:W-:Y:S05]  /*dc40*/  BSYNC B1 ;  /* 0x0000000000017941 */ /* 0x000fea0003800000 */
.L_x_2837:
        /* <DEDUP_REMOVED lines=44> */
.L_x_2840:
[----:B------:R-:W-:Y:S05]  /*df10*/  BSYNC B1 ;  /* 0x0000000000017941 */ /* 0x000fea0003800000 */
.L_x_2839:
        /* <DEDUP_REMOVED lines=44> */
.L_x_2842:
[----:B------:R-:W-:Y:S05]  /*e1e0*/  BSYNC B1 ;  /* 0x0000000000017941 */ /* 0x000fea0003800000 */
.L_x_2841:
        /* <DEDUP_REMOVED lines=44> */
.L_x_2844:
[----:B------:R-:W-:Y:S05]  /*e4b0*/  BSYNC B1 ;  /* 0x0000000000017941 */ /* 0x000fea0003800000 */
.L_x_2843:
        /* <DEDUP_REMOVED lines=44> */
.L_x_2813:
[----:B------:R-:W0:Y:S01]  /*e780*/  LDC R26, c[0x0][0x448] ;  /* 0x00011200ff1a7b82 */ /* 0x000e220000000800 */
[----:B------:R-:W-:Y:S01]  /*e790*/  IMAD R3, R197, 0x40, R10 ;  /* 0x00000040c5037824 */ /* 0x000fe200078e020a */
[----:B------:R-:W-:Y:S01]  /*e7a0*/  ULDC.64 UR4, c[0x0][0x3f8] ;  /* 0x0000fe0000047ab9 */ /* 0x000fe20000000a00 */
[----:B------:R-:W-:Y:S01]  /*e7b0*/  ULDC.64 UR6, c[0x0][0x408] ;  /* 0x0001020000067ab9 */ /* 0x000fe20000000a00 */
[----:B------:R-:W-:Y:S01]  /*e7c0*/  MOV R4, R24 ;  /* 0x0000001800047202 */ /* 0x000fe20000000f00 */
[----:B------:R-:W-:Y:S01]  /*e7d0*/  IMAD.MOV.U32 R8, RZ, RZ, R142 ;  /* 0x000000ffff087224 */ /* 0x000fe200078e008e */
[----:B------:R-:W-:Y:S02]  /*e7e0*/  MOV R9, R29 ;  /* 0x0000001d00097202 */ /* 0x000fe40000000f00 */
[----:B0-----:R-:W-:-:S13]  /*e7f0*/  ISETP.NE.AND P0, PT, R26, 0x1, PT ;  /* 0x000000011a00780c */ /* 0x001fda0003f05270 */
[----:B------:R-:W0:Y:S08]  /*e800*/  @P0 LDC R0, c[0x0][0x44c] ;  /* 0x00011300ff000b82 */ /* 0x000e300000000800 */
[----:B------:R-:W1:Y:S01]  /*e810*/  @P0 LDC R5, c[0x0][0x450] ;  /* 0x00011400ff050b82 */ /* 0x000e620000000800 */
[----:B0-----:R-:W-:-:S05]  /*e820*/  @P0 IMAD.HI.U32 R0, R3, R0, RZ ;  /* 0x0000000003000227 */ /* 0x001fca00078e00ff */
[----:B-1----:R-:W-:Y:S01]  /*e830*/  @P0 SHF.R.U32.HI R3, RZ, R5, R0 ;  /* 0x00000005ff030219 */ /* 0x002fe20000011600 */
[----:B------:R-:W-:-:S03]  /*e840*/  IMAD.MOV.U32 R5, RZ, RZ, R27 ;  /* 0x000000ffff057224 */ /* 0x000fc600078e001b */
        /* <DEDUP_REMOVED lines=21> */
.L_x_3092:
        /* <DEDUP_REMOVED lines=22> */
[----:B------:R-:W-:Y:S02]  /*eb00*/  ISETP.GE.AND P4, PT, R164, UR4, PT ;  /* 0x00000004a4007c0c */ /* 0x000fe4000bf86270 */
[----:B------:R-:W-:Y:S02]  /*eb10*/  CS2R R28, SRZ ;  /* 0x00000000001c7805 */ /* 0x000fe4000001ff00 */
[----:B---3--:R-:W-:-:S02]  /*eb20*/  MOV R25, R5 ;  /* 0x0000000500197202 */ /* 0x008fc40000000f00 */
[----:B------:R-:W-:Y:S02]  /*eb30*/  CS2R R30, SRZ ;  /* 0x00000000001e7805 */ /* 0x000fe4000001ff00 */
[----:B------:R-:W-:Y:S02]  /*eb40*/  CS2R R40, SRZ ;  /* 0x0000000000287805 */ /* 0x000fe4000001ff00 */
[----:B------:R-:W-:Y:S02]  /*eb50*/  CS2R R42, SRZ ;  /* 0x00000000002a7805 */ /* 0x000fe4000001ff00 */
[----:B------:R-:W-:Y:S02]  /*eb60*/  CS2R R26, SRZ ;  /* 0x00000000001a7805 */ /* 0x000fe4000001ff00 */
[----:B------:R-:W-:Y:S02]  /*eb70*/  @!P2 SHF.L.U32 R9, R16, 0x1, RZ ;  /* 0x000000011009a819 */ /* 0x000fe400000006ff */
[----:B------:R-:W-:Y:S01]  /*eb80*/  @!P3 SHF.L.U32 R11, R165, 0x3, RZ ;  /* 0x00000003a50bb819 */ /* 0x000fe200000006ff */
[----:B------:R-:W-:Y:S01]  /*eb90*/  @!P4 IMAD.SHL.U32 R49, R166, 0x8, RZ ;  /* 0x00000008a631c824 */ /* 0x000fe200078e00ff */
[----:B------:R-:W-:-:S02]  /*eba0*/  @!P2 IADD3 R50, P0, R0, R9, RZ ;  /* 0x000000090032a210 */ /* 0x000fc40007f1e0ff */
[----:B------:R-:W-:Y:S01]  /*ebb0*/  @!P2 IADD3 R4, P1, R14, R9, RZ ;  /* 0x000000090e04a210 */ /* 0x000fe20007f3e0ff */
[----:B------:R-:W-:Y:S01]  /*ebc0*/  @!P3 IMAD.WIDE R8, R11, 0x2, R12 ;  /* 0x000000020b08b825 */ /* 0x000fe200078e020c */
[----:B------:R-:W-:Y:S02]  /*ebd0*/  @!P2 SHF.L.U64.HI R0, R16, 0x1, R17 ;  /* 0x000000011000a819 */ /* 0x000fe40000010211 */
[----:B------:R-:W-:Y:S01]  /*ebe0*/  CS2R R36, SRZ ;  /* 0x0000000000247805 */ /* 0x000fe2000001ff00 */
[----:B------:R-:W-:Y:S01]  /*ebf0*/  @!P4 IMAD.WIDE R14, R49, 0x2, R12 ;  /* 0x00000002310ec825 */ /* 0x000fe200078e020c */
[----:B------:R-:W-:Y:S02]  /*ec00*/  CS2R R38, SRZ ;  /* 0x0000000000267805 */ /* 0x000fe4000001ff00 */
[----:B------:R-:W-:Y:S02]  /*ec10*/  CS2R R32, SRZ ;  /* 0x0000000000207805 */ /* 0x000fe4000001ff00 */
[----:B------:R-:W-:Y:S01]  /*ec20*/  CS2R R34, SRZ ;  /* 0x0000000000227805 */ /* 0x000fe2000001ff00 */
[----:B------:R-:W-:Y:S01]  /*ec30*/  @!P3 IMAD.WIDE R12, R11, 0x2, R24 ;  /* 0x000000020b0cb825 */ /* 0x000fe200078e0218 */
[----:B------:R-:W-:-:S02]  /*ec40*/  CS2R R44, SRZ ;  /* 0x00000000002c7805 */ /* 0x000fc4000001ff00 */
[----:B------:R-:W-:Y:S01]  /*ec50*/  CS2R R46, SRZ ;  /* 0x00000000002e7805 */ /* 0x000fe2000001ff00 */
[----:B------:R1:W5:Y:S01]  /*ec60*/  @!P3 LD.E.128 R28, desc[UR60][R8.64] ;  /* 0x0000003c081cb980 */ /* 0x000362000c101d00 */
[----:B------:R-:W-:Y:S01]  /*ec70*/  @!P4 IMAD.WIDE R48, R49, 0x2, R24 ;  /* 0x000000023130c825 */ /* 0x000fe200078e0218 */
[----:B------:R-:W-:Y:S02]  /*ec80*/  CS2R R24, SRZ ;  /* 0x0000000000187805 */ /* 0x000fe4000001ff00 */
[----:B------:R1:W5:Y:S01]  /*ec90*/  @!P3 LD.E.128 R40, desc[UR60][R12.64] ;  /* 0x0000003c0c28b980 */ /* 0x000362000c101d00 */
[--C-:B------:R-:W-:Y:S02]  /*eca0*/  @!P2 IMAD.X R51, R3, 0x1, R0.reuse, P0 ;  /* 0x000000010333a824 */ /* 0x100fe400000e0600 */
[----:B------:R-:W-:Y:S01]  /*ecb0*/  @!P2 IMAD.X R5, R5, 0x1, R0, P1 ;  /* 0x000000010505a824 */ /* 0x000fe200008e0600 */
[----:B------:R1:W5:Y:S04]  /*ecc0*/  @!P4 LD.E.128 R24, desc[UR60][R14.64] ;  /* 0x0000003c0e18c980 */ /* 0x000368000c101d00 */
[----:B------:R1:W5:Y:S04]  /*ecd0*/  @!P4 LD.E.128 R36, desc[UR60][R48.64] ;  /* 0x0000003c3024c980 */ /* 0x000368000c101d00 */
[----:B------:R1:W5:Y:S04]  /*ece0*/  @!P2 LD.E.128 R32, desc[UR60][R50.64] ;  /* 0x0000003c3220a980 */ /* 0x000368000c101d00 */
[----:B------:R1:W5:Y:S02]  /*ecf0*/  @!P2 LD.E.128 R44, desc[UR60][R4.64] ;  /* 0x0000003c042ca980 */ /* 0x000364000c101d00 */
.L_x_2847:
[----:B------:R-:W-:Y:S05]  /*ed00*/  BSYNC B1 ;  /* 0x0000000000017941 */ /* 0x000fea0003800000 */
.L_x_2846:
[----:B-1---5:R-:W-:Y:S01]  /*ed10*/  IMAD.MOV.U32 R3, RZ, RZ, R45 ;  /* 0x000000ffff037224 */ /* 0x022fe200078e002d */
[----:B--2---:R-:W-:Y:S01]  /*ed20*/  MOV R0, R44 ;  /* 0x0000002c00007202 */ /* 0x004fe20000000f00 */
[----:B------:R-:W-:Y:S01]  /*ed30*/  IMAD.MOV.U32 R4, RZ, RZ, R46 ;  /* 0x000000ffff047224 */ /* 0x000fe200078e002e */
[----:B---3--:R-:W-:Y:S01]  /*ed40*/  MOV R5, R47 ;  /* 0x0000002f00057202 */ /* 0x008fe20000000f00 */
[----:B------:R-:W-:Y:S01]  /*ed50*/  UMOV UR4, 0xffffffff ;  /* 0xffffffff00047882 */ /* 0x000fe20000000000 */
        /* <DEDUP_REMOVED lines=35> */
[----:B------:R-:W-:Y:S02]  /*ef90*/  PRMT R79, R4, 0x5410, R5 ;  /* 0x00005410044f7816 */ /* 0x000fe40000000005 */
[----:B------:R-:W-:Y:S01]  /*efa0*/  CS2R R4, SRZ ;  /* 0x0000000000047805 */ /* 0x000fe2000001ff00 */
[----:B------:R-:W-:Y:S06]  /*efb0*/  BRA.DIV UR4, `(.L_x_2848) ;  /* 0x0000015204807947 */ /* 0x000fec000b800000 */
[----:B------:R1:W2:Y:S04]  /*efc0*/  SHFL.IDX PT, R3, R7, 0x1, 0x1c1f ;  /* 0x003c1f0007037f89 */ /* 0x0002a800000e0000 */
[----:B------:R1:W3:Y:S04]  /*efd0*/  SHFL.IDX PT, R0, R6, 0x1, 0x1c1f ;  /* 0x003c1f0006007f89 */ /* 0x0002e800000e0000 */
[----:B0-----:R-:W0:Y:S04]  /*efe0*/  SHFL.IDX PT, R21, R21, 0x1, 0x1c1f ;  /* 0x003c1f0015157f89 */ /* 0x001e2800000e0000 */
[----:B-1----:R-:W0:Y:S02]  /*eff0*/  SHFL.IDX PT, R20, R20, 0x1, 0x1c1f ;  /* 0x003c1f0014147f89 */ /* 0x002e2400000e0000 */
.L_x_3098:
[----:B------:R-:W-:Y:S01]  /*f000*/  IADD3 R10, R10, 0x40, RZ ;  /* 0x000000400a0a7810 */ /* 0x000fe20007ffe0ff */
[----:B------:R-:W-:Y:S01]  /*f010*/  BSSY B1, `(.L_x_2849) ;  /* 0x0000032000017945 */ /* 0x000fe20003800000 */
[----:B------:R-:W-:Y:S02]  /*f020*/  CS2R R6, SRZ ;  /* 0x0000000000067805 */ /* 0x000fe4000001ff00 */
[----:B------:R-:W-:Y:S02]  /*f030*/  CS2R R8, SRZ ;  /* 0x0000000000087805 */ /* 0x000fe4000001ff00 */
[----:B------:R-:W-:Y:S02]  /*f040*/  ISETP.GE.AND P0, PT, R10, R73, PT ;  /* 0x000000490a00720c */ /* 0x000fe40003f06270 */
[----:B------:R-:W-:Y:S02]  /*f050*/  CS2R R10, SRZ ;  /* 0x00000000000a7805 */ /* 0x000fe4000001ff00 */
        /* <DEDUP_REMOVED lines=10> */
[----:B--2---:R-:W-:Y:S01]  /*f100*/  MOV R5, R3 ;  /* 0x0000000300057202 */ /* 0x004fe20000000f00 */
[----:B---3--:R-:W-:Y:S01]  /*f110*/  IMAD.MOV.U32 R4, RZ, RZ, R0 ;  /* 0x000000ffff047224 */ /* 0x008fe200078e0000 */
        /* <DEDUP_REMOVED lines=33> */
.L_x_2850:
[----:B------:R-:W-:Y:S05]  /*f330*/  BSYNC B1 ;  /* 0x0000000000017941 */ /* 0x000fea0003800000 */
.L_x_2849:
[----:B--2--5:R-:W-:Y:S01]  /*f340*/  IMAD.MOV.U32 R3, RZ, RZ, R4 ;  /* 0x000000ffff037224 */ /* 0x024fe200078e0004 */
[----:B0-----:R-:W-:Y:S01]  /*f350*/  MOV R20, R5 ;  /* 0x0000000500147202 */ /* 0x001fe20000000f00 */
[----:B------:R-:W-:Y:S01]  /*f360*/  IMAD.MOV.U32 R21, RZ, RZ, R6 ;  /* 0x000000ffff157224 */ /* 0x000fe200078e0006 */
[----:B---3--:R-:W-:Y:S01]  /*f370*/  LEA.HI R0, R196, R196, RZ, 0x1 ;  /* 0x000000c4c4007211 */ /* 0x008fe200078f08ff */
[----:B-1----:R-:W-:Y:S01]  /*f380*/  IMAD.MOV.U32 R60, RZ, RZ, R7 ;  /* 0x000000ffff3c7224 */ /* 0x002fe200078e0007 */
[----:B------:R-:W-:Y:S01]  /*f390*/  PRMT R75, R3, 0x5410, R20 ;  /* 0x00005410034b7816 */ /* 0x000fe20000000014 */
[----:B------:R-:W-:Y:S01]  /*f3a0*/  IMAD.MOV.U32 R20, RZ, RZ, R9 ;  /* 0x000000ffff147224 */ /* 0x000fe200078e0009 */
[----:B------:R-:W-:Y:S01]  /*f3b0*/  LOP3.LUT R3, R0, 0xfffffffe, RZ, 0xc0, !PT ;  /* 0xfffffffe00037812 */ /* 0x000fe200078ec0ff */
[----:B------:R-:W-:Y:S01]  /*f3c0*/  IMAD.MOV.U32 R0, RZ, RZ, R8 ;  /* 0x000000ffff007224 */ /* 0x000fe200078e0008 */
[----:B------:R-:W-:Y:S01]  /*f3d0*/  PRMT R80, R21, 0x5410, R60 ;  /* 0x0000541015507816 */ /* 0x000fe2000000003c */
[----:B------:R-:W-:Y:S01]  /*f3e0*/  IMAD.MOV.U32 R61, RZ, RZ, R49 ;  /* 0x000000ffff3d7224 */ /* 0x000fe200078e0031 */
[----:B------:R-:W-:Y:S01]  /*f3f0*/  IADD3 R3, R196, -R3, RZ ;  /* 0x80000003c4037210 */ /* 0x000fe20007ffe0ff */
[----:B------:R-:W-:Y:S01]  /*f400*/  IMAD.MOV.U32 R62, RZ, RZ, R50 ;  /* 0x000000ffff3e7224 */ /* 0x000fe200078e0032 */
[----:B------:R-:W-:Y:S01]  /*f410*/  MOV R60, R10 ;  /* 0x0000000a003c7202 */ /* 0x000fe20000000f00 */
[----:B------:R-:W-:Y:S01]  /*f420*/  BSSY B1, `(.L_x_2851) ;  /* 0x0000021000017945 */ /* 0x000fe20003800000 */
[----:B------:R-:W-:Y:S01]  /*f430*/  SHF.L.U32 R21, R3, 0x1f, RZ ;  /* 0x0000001f03157819 */ /* 0x000fe200000006ff */
[----:B------:R-:W-:Y:S01]  /*f440*/  IMAD.MOV.U32 R3, RZ, RZ, R12 ;  /* 0x000000ffff037224 */ /* 0x000fe200078e000c */
[----:B------:R-:W-:Y:S01]  /*f450*/  PRMT R69, R0, 0x5410, R20 ;  /* 0x0000541000457816 */ /* 0x000fe20000000014 */
[----:B------:R-:W-:Y:S01]  /*f460*/  IMAD.MOV.U32 R0, RZ, RZ, R11 ;  /* 0x000000ffff007224 */ /* 0x000fe200078e000b */
[----:B------:R-:W0:Y:S01]  /*f470*/  SYNCS.PHASECHK.TRANS64.TRYWAIT P0, [R2+URZ+0x2a800], R21 ;  /* 0x02a80015020075a7 */ /* 0x000e22000800017f */
[----:B------:R-:W-:Y:S01]  /*f480*/  PRMT R70, R60, 0x7610, R70 ;  /* 0x000076103c467816 */ /* 0x000fe20000000046 */
[----:B------:R-:W-:Y:S01]  /*f490*/  IMAD.MOV.U32 R60, RZ, RZ, R14 ;  /* 0x000000ffff3c7224 */ /* 0x000fe200078e000e */
[----:B------:R-:W-:-:S02]  /*f4a0*/  MOV R20, R13 ;  /* 0x0000000d00147202 */ /* 0x000fc40000000f00 */
[----:B------:R-:W-:Y:S02]  /*f4b0*/  PRMT R70, R70, 0x5410, R0 ;  /* 0x0000541046467816 */ /* 0x000fe40000000000 */
[----:B------:R-:W-:Y:S02]  /*f4c0*/  PRMT R0, R0, 0x5410, R60 ;  /* 0x0000541000007816 */ /* 0x000fe4000000003c */
[----:B------:R-:W-:Y:S01]  /*f4d0*/  PRMT R3, R20, 0x5410, R3 ;  /* 0x0000541014037816 */ /* 0x000fe20000000003 */
[----:B------:R-:W-:Y:S01]  /*f4e0*/  IMAD.MOV.U32 R20, RZ, RZ, R15 ;  /* 0x000000ffff147224 */ /* 0x000fe200078e000f */
[----:B------:R-:W-:Y:S02]  /*f4f0*/  MOV R60, R48 ;  /* 0x00000030003c7202 */ /* 0x000fe40000000f00 */
[----:B------:R-:W-:Y:S02]  /*f500*/  PRMT R82, R62, 0x7610, R82 ;  /* 0x000076103e527816 */ /* 0x000fe40000000052 */
[----:B------:R-:W-:Y:S01]  /*f510*/  PRMT R81, R60, 0x5410, R61 ;  /* 0x000054103c517816 */ /* 0x000fe2000000003d */
[----:B------:R-:W-:Y:S01]  /*f520*/  IMAD.MOV.U32 R60, RZ, RZ, R52 ;  /* 0x000000ffff3c7224 */ /* 0x000fe200078e0034 */
[----:B------:R-:W-:Y:S01]  /*f530*/  PRMT R0, R20, 0x7610, R0 ;  /* 0x0000761014007816 */ /* 0x000fe20000000000 */
[----:B------:R-:W-:Y:S01]  /*f540*/  IMAD.MOV.U32 R61, RZ, RZ, R53 ;  /* 0x000000ffff3d7224 */ /* 0x000fe200078e0035 */
[----:B------:R-:W-:-:S02]  /*f550*/  MOV R20, R51 ;  /* 0x0000003300147202 */ /* 0x000fc40000000f00 */
[----:B------:R-:W-:Y:S02]  /*f560*/  MOV R62, R57 ;  /* 0x00000039003e7202 */ /* 0x000fe40000000f00 */
[----:B------:R-:W-:Y:S01]  /*f570*/  PRMT R71, R60, 0x5410, R61 ;  /* 0x000054103c477816 */ /* 0x000fe2000000003d */
[----:B------:R-:W-:Y:S01]  /*f580*/  IMAD.MOV.U32 R60, RZ, RZ, R55 ;  /* 0x000000ffff3c7224 */ /* 0x000fe200078e0037 */
[----:B------:R-:W-:Y:S01]  /*f590*/  PRMT R82, R82, 0x5410, R20 ;  /* 0x0000541052527816 */ /* 0x000fe20000000014 */
[----:B------:R-:W-:Y:S01]  /*f5a0*/  IMAD.MOV.U32 R61, RZ, RZ, R56 ;  /* 0x000000ffff3d7224 */ /* 0x000fe200078e0038 */
[----:B------:R-:W-:Y:S02]  /*f5b0*/  MOV R20, R54 ;  /* 0x0000003600147202 */ /* 0x000fe40000000f00 */
[----:B------:R-:W-:Y:S02]  /*f5c0*/  VIADDMNMX R74, R73, -R184, 0x80, PT ;  /* 0x00000080494a7446 */ /* 0x000fe400038009b8 */
[----:B------:R-:W-:Y:S01]  /*f5d0*/  PRMT R73, R20, 0x5410, R60 ;  /* 0x0000541014497816 */ /* 0x000fe2000000003c */
[----:B------:R-:W-:Y:S01]  /*f5e0*/  IMAD.MOV.U32 R60, RZ, RZ, R58 ;  /* 0x000000ffff3c7224 */ /* 0x000fe200078e003a */
[----:B------:R-:W-:Y:S01]  /*f5f0*/  PRMT R20, R61, 0x5410, R62 ;  /* 0x000054103d147816 */ /* 0x000fe2000000003e */
[----:B------:R-:W-:Y:S01]  /*f600*/  IMAD.MOV.U32 R61, RZ, RZ, R59 ;  /* 0x000000ffff3d7224 */ /* 0x000fe200078e003b */
[----:B------:R-:W-:Y:S01]  /*f610*/  ISETP.GE.AND P1, PT, R169, R74, PT ;  /* 0x0000004aa900720c */ /* 0x000fe20003f26270 */
[----:B0-----:R-:W-:-:S12]  /*f620*/  @!P0 BRA `(.L_x_2852) ;  /* 0x0000014c00588947 */ /* 0x001fd80003800000 */
.L_x_3099:
[----:B------:R-:W-:Y:S05]  /*f630*/  BSYNC B1 ;  /* 0x0000000000017941 */ /* 0x000fea0003800000 */
.L_x_2851:
        /* <DEDUP_REMOVED lines=13> */
[----:B------:R-:W-:Y:S02]  /*f710*/  SHF.R.S32.HI R65, RZ, 0x1f, R62 ;  /* 0x0000001fff417819 */ /* 0x000fe4000001143e */
[----:B------:R-:W-:Y:S02]  /*f720*/  SHF.L.U32 R63, R62, 0x3, RZ ;  /* 0x000000033e3f7819 */ /* 0x000fe400000006ff */
[----:B------:R-:W-:Y:S02]  /*f730*/  LEA.HI R65, R65, R62, RZ, 0x3 ;  /* 0x0000003e41417211 */ /* 0x000fe400078f18ff */
[----:B------:R-:W-:-:S02]  /*f740*/  LOP3.LUT R61, R60, R181, RZ, 0x3c, !PT ;  /* 0x000000b53c3d7212 */ /* 0x000fc400078e3cff */
[----:B------:R-:W-:Y:S01]  /*f750*/  LOP3.LUT R60, R180, 0x38, R63, 0xf8, !PT ;  /* 0x00000038b43c7812 */ /* 0x000fe200078ef83f */
[----:B------:R-:W-:Y:S01]  /*f760*/  IMAD.SHL.U32 R65, R65, 0x400, RZ ;  /* 0x0000040041417824 */ /* 0x000fe200078e00ff */
[----:B------:R-:W-:Y:S01]  /*f770*/  SHF.R.U32.HI R104, RZ, 0x10, R33 ;  /* 0x00000010ff687819 */ /* 0x000fe20000011621 */
[----:B------:R-:W-:Y:S01]  /*f780*/  IMAD.IADD R61, R182, 0x1, R61 ;  /* 0x00000001b63d7824 */ /* 0x000fe200078e023d */
[----:B------:R-:W-:Y:S02]  /*f790*/  LOP3.LUT R64, R60, R181, RZ, 0x3c, !PT ;  /* 0x000000b53c407212 */ /* 0x000fe400078e3cff */
[----:B------:R-:W-:Y:S02]  /*f7a0*/  LOP3.LUT R65, R65, 0x7fffe000, RZ, 0xc0, !PT ;  /* 0x7fffe00041417812 */ /* 0x000fe400078ec0ff */
[----:B------:R-:W-:Y:S02]  /*f7b0*/  LEA R91, R61, R2, 0x1 ;  /* 0x000000023d5b7211 */ /* 0x000fe400078e08ff */
[----:B------:R-:W-:-:S02]  /*f7c0*/  IADD3 R65, R64, R65, R182 ;  /* 0x0000004140417210 */ /* 0x000fc40007ffe0b6 */
[----:B------:R-:W-:Y:S01]  /*f7d0*/  SHF.R.U32.HI R103, RZ, 0x10, R45 ;  /* 0x00000010ff677819 */ /* 0x000fe2000001162d */
[----:B------:R-:W0:Y:S01]  /*f7e0*/  LDS.128 R60, [R91+0xc400] ;  /* 0x00c400005b3c7984 */ /* 0x000e220000000c00 */
[----:B------:R-:W-:Y:S01]  /*f7f0*/  SHF.R.U64 R32, R32, 0x10, R33 ;  /* 0x0000001020207819 */ /* 0x000fe20000001221 */
[----:B------:R-:W-:Y:S01]  /*f800*/  IMAD R92, R65, 0x2, R2 ;  /* 0x00000002415c7824 */ /* 0x000fe200078e0202 */
[----:B------:R-:W-:Y:S01]  /*f810*/  SHF.R.U64 R44, R44, 0x10, R45 ;  /* 0x000000102c2c7819 */ /* 0x000fe2000000122d */
[----:B------:R-:W-:Y:S01]  /*f820*/  HADD2.F32 R103, -RZ, R103.H0_H0 ;  /* 0x20000067ff677230 */ /* 0x000fe20000004100 */
[----:B------:R-:W-:Y:S02]  /*f830*/  SHF.R.U64 R33, R34, 0x10, R35 ;  /* 0x0000001022217819 */ /* 0x000fe40000001223 */
[----:B------:R-:W1:Y:S01]  /*f840*/  LDS.128 R64, [R92+0xc400] ;  /* 0x00c400005c407984 */ /* 0x000e620000000c00 */
[--C-:B------:R-:W-:Y:S02]  /*f850*/  SHF.R.U64 R34, R46, 0x10, R47.reuse ;  /* 0x000000102e227819 */ /* 0x100fe4000000122f */
[----:B------:R-:W-:Y:S01]  /*f860*/  SHF.R.U32.HI R46, RZ, 0x10, R47 ;  /* 0x00000010ff2e7819 */ /* 0x000fe2000001162f */
[----:B------:R-:W-:Y:S01]  /*f870*/  HADD2.F32 R33, -RZ, R33.H0_H0 ;  /* 0x20000021ff217230 */ /* 0x000fe20000004100 */
[----:B------:R-:W-:Y:S01]  /*f880*/  SHF.R.U32.HI R35, RZ, 0x10, R35 ;  /* 0x00000010ff237819 */ /* 0x000fe20000011623 */
[----:B0-----:R-:W-:-:S02]  /*f890*/  HADD2.F32 R94, -RZ, R61.H0_H0 ;  /* 0x2000003dff5e7230 */ /* 0x001fc40000004100 */
[----:B------:R-:W-:Y:S02]  /*f8a0*/  HADD2.F32 R96, -RZ, R61.H1_H1 ;  /* 0x3000003dff607230 */ /* 0x000fe40000004100 */
[----:B------:R-:W-:Y:S02]  /*f8b0*/  HADD2.F32 R95, -RZ, R60.H0_H0 ;  /* 0x2000003cff5f7230 */ /* 0x000fe40000004100 */
[----:B------:R-:W-:Y:S02]  /*f8c0*/  HADD2.F32 R45, -RZ, R62.H0_H0 ;  /* 0x2000003eff2d7230 */ /* 0x000fe40000004100 */
[--C-:B-1----:R-:W-:Y:S02]  /*f8d0*/  HADD2.F32 R61, -RZ, R65.reuse.H0_H0 ;  /* 0x20000041ff3d7230 */ /* 0x102fe40000004100 */
[----:B------:R-:W-:Y:S02]  /*f8e0*/  HADD2.F32 R98, -RZ, R65.H1_H1 ;  /* 0x30000041ff627230 */ /* 0x000fe40000004100 */
[----:B------:R-:W-:-:S02]  /*f8f0*/  HADD2.F32 R100, -RZ, R67.H0_H0 ;  /* 0x20000043ff647230 */ /* 0x000fc40000004100 */
[CC--:B------:R-:W-:Y:S01]  /*f900*/  FMUL.FTZ R65, R61.reuse, R102.reuse ;  /* 0x000000663d417220 */ /* 0x0c0fe20000410000 */
[----:B------:R-:W-:Y:S02]  /*f910*/  HADD2.F32 R93, -RZ, R67.H1_H1 ;  /* 0x30000043ff5d7230 */ /* 0x000fe40000004100 */
[-C--:B------:R-:W-:Y:S01]  /*f920*/  FMUL.FTZ R105, R61, R101.reuse ;  /* 0x000000653d697220 */ /* 0x080fe20000410000 */
[----:B------:R-:W-:Y:S02]  /*f930*/  HADD2.F32 R67, -RZ, R104.H0_H0 ;  /* 0x20000068ff437230 */ /* 0x000fe40000004100 */
[C---:B------:R-:W-:Y:S01]  /*f940*/  FFMA.FTZ R61, R94.reuse, R101, -R65 ;  /* 0x000000655e3d7223 */ /* 0x040fe20000010841 */
[----:B------:R-:W-:Y:S02]  /*f950*/  HADD2.F32 R97, -RZ, R64.H0_H0 ;  /* 0x20000040ff617230 */ /* 0x000fe40000004100 */
[----:B------:R-:W-:Y:S01]  /*f960*/  FFMA.FTZ R65, R94, R102, R105 ;  /* 0x000000665e417223 */ /* 0x000fe20000010069 */
[----:B------:R-:W-:-:S02]  /*f970*/  HADD2.F32 R104, -RZ, R90.H1_H1 ;  /* 0x3000005aff687230 */ /* 0x000fc40000004100 */
[C---:B------:R-:W-:Y:S01]  /*f980*/  FMUL.FTZ R101, R98.reuse, R103 ;  /* 0x0000006762657220 */ /* 0x040fe20000410000 */
[----:B------:R-:W-:Y:S02]  /*f990*/  HADD2.F32 R102, -RZ, R90.H0_H0 ;  /* 0x2000005aff667230 */ /* 0x000fe40000004100 */
[-C--:B------:R-:W-:Y:S01]  /*f9a0*/  FMUL.FTZ R105, R98, R67.reuse ;  /* 0x0000004362697220 */ /* 0x080fe20000410000 */
[----:B------:R-:W-:Y:S02]  /*f9b0*/  HADD2.F32 R99, -RZ, R66.H0_H0 ;  /* 0x20000042ff637230 */ /* 0x000fe40000004100 */
[C---:B------:R-:W-:Y:S01]  /*f9c0*/  FMUL.FTZ R106, R97.reuse, R104 ;  /* 0x00000068616a7220 */ /* 0x040fe20000410000 */
[--C-:B------:R-:W-:Y:S02]  /*f9d0*/  HADD2.F32 R98, -RZ, R89.reuse.H1_H1 ;  /* 0x30000059ff627230 */ /* 0x100fe40000004100 */
[C---:B------:R-:W-:Y:S01]  /*f9e0*/  FFMA.FTZ R90, R96.reuse, R67, -R101 ;  /* 0x00000043605a7223 */ /* 0x040fe20000010865 */
[----:B------:R-:W-:Y:S01]  /*f9f0*/  FFMA.FTZ R94, R96, R103, R105 ;  /* 0x00000067605e7223 */ /* 0x000fe20000010069 */
[-C--:B------:R-:W-:Y:S01]  /*fa00*/  FMUL.FTZ R97, R97, R102.reuse ;  /* 0x0000006661617220 */ /* 0x080fe20000410000 */
[----:B------:R-:W-:Y:S01]  /*fa10*/  FFMA.FTZ R67, R95, R102, -R106 ;  /* 0x000000665f437223 */ /* 0x000fe2000001086a */
[----:B------:R-:W-:-:S02]  /*fa20*/  HADD2.F32 R96, -RZ, R89.H0_H0 ;  /* 0x20000059ff607230 */ /* 0x000fc40000004100 */
[----:B------:R-:W-:Y:S01]  /*fa30*/  FMUL.FTZ R102, R99, R98 ;  /* 0x0000006263667220 */ /* 0x000fe20000410000 */
[--C-:B------:R-:W-:Y:S02]  /*fa40*/  HADD2.F32 R89, -RZ, R88.reuse.H0_H0 ;  /* 0x20000058ff597230 */ /* 0x100fe40000004100 */
[----:B------:R-:W-:Y:S01]  /*fa50*/  FFMA.FTZ R97, R95, R104, R97 ;  /* 0x000000685f617223 */ /* 0x000fe20000010061 */
[----:B------:R-:W-:Y:S02]  /*fa60*/  HADD2.F32 R88, -RZ, R88.H1_H1 ;  /* 0x30000058ff587230 */ /* 0x000fe40000004100 */
[-C--:B------:R-:W-:Y:S01]  /*fa70*/  FMUL.FTZ R104, R99, R96.reuse ;  /* 0x0000006063687220 */ /* 0x080fe20000410000 */
[----:B------:R-:W-:Y:S01]  /*fa80*/  FFMA.FTZ R102, R45, R96, -R102 ;  /* 0x000000602d667223 */ /* 0x000fe20000010866 */
[----:B------:R-:W-:Y:S02]  /*fa90*/  HADD2.F32 R96, -RZ, R46.H0_H0 ;  /* 0x2000002eff607230 */ /* 0x000fe40000004100 */
[----:B------:R-:W-:-:S02]  /*faa0*/  HADD2.F32 R47, -RZ, R63.H0_H0 ;  /* 0x2000003fff2f7230 */ /* 0x000fc40000004100 */
[C---:B------:R-:W-:Y:S01]  /*fab0*/  FMUL.FTZ R106, R100.reuse, R88 ;  /* 0x00000058646a7220 */ /* 0x040fe20000410000 */
[----:B------:R-:W-:Y:S02]  /*fac0*/  HADD2.F32 R46, -RZ, R35.H0_H0 ;  /* 0x20000023ff2e7230 */ /* 0x000fe40000004100 */
[-C--:B------:R-:W-:Y:S01]  /*fad0*/  FMUL.FTZ R35, R100, R89.reuse ;  /* 0x0000005964237220 */ /* 0x080fe20000410000 */
[----:B------:R-:W-:Y:S02]  /*fae0*/  HADD2.F32 R63, -RZ, R63.H1_H1 ;  /* 0x3000003fff3f7230 */ /* 0x000fe40000004100 */
[----:B------:R-:W-:Y:S01]  /*faf0*/  FFMA.FTZ R104, R45, R98, R104 ;  /* 0x000000622d687223 */ /* 0x000fe20000010068 */
[C---:B------:R-:W-:Y:S01]  /*fb00*/  FFMA.FTZ R106, R47.reuse, R89, -R106 ;  /* 0x000000592f6a7223 */ /* 0x040fe2000001086a */
[----:B------:R-:W-:Y:S01]  /*fb10*/  FFMA.FTZ R88, R47, R88, R35 ;  /* 0x000000582f587223 */ /* 0x000fe20000010023 */
[----:B------:R-:W-:Y:S02]  /*fb20*/  HADD2.F32 R64, -RZ, R64.H1_H1 ;  /* 0x30000040ff407230 */ /* 0x000fe40000004100 */
[----:B------:R-:W-:Y:S01]  /*fb30*/  FMUL.FTZ R98, R93, R96 ;  /* 0x000000605d627220 */ /* 0x000fe20000410000 */
[----:B------:R-:W-:-:S02]  /*fb40*/  HADD2.F32 R66, -RZ, R66.H1_H1 ;  /* 0x30000042ff427230 */ /* 0x000fc40000004100 */
        /* <DEDUP_REMOVED lines=26> */
.L_x_2856:
[----:B------:R-:W-:Y:S05]  /*fcf0*/  BSYNC B2 ;  /* 0x0000000000027941 */ /* 0x000fea0003800000 */
.L_x_2855:
        /* <DEDUP_REMOVED lines=8> */
[----:B------:R-:W-:Y:S01]  /*fd80*/  SHF.R.U32.HI R93, RZ, 0x10, R29 ;  /* 0x00000010ff5d7819 */ /* 0x000fe2000001161d */
[----:B------:R-:W-:Y:S01]  /*fd90*/  HADD2.F32 R65, -RZ, R65.H0_H0 ;  /* 0x20000041ff417230 */ /* 0x000fe20000004100 */
[----:B------:R-:W-:Y:S02]  /*fda0*/  LEA.HI R35, R35, R32, RZ, 0x3 ;  /* 0x0000002023237211 */ /* 0x000fe400078f18ff */
[----:B------:R-:W-:-:S02]  /*fdb0*/  LOP3.LUT R32, R180, 0x38, R33, 0xf8, !PT ;  /* 0x00000038b4207812 */ /* 0x000fc400078ef821 */
[----:B------:R-:W-:Y:S02]  /*fdc0*/  SHF.L.U32 R35, R35, 0xa, RZ ;  /* 0x0000000a23237819 */ /* 0x000fe400000006ff */
[----:B------:R-:W-:Y:S02]  /*fdd0*/  LOP3.LUT R44, R32, R181, RZ, 0x3c, !PT ;  /* 0x000000b5202c7212 */ /* 0x000fe400078e3cff */
[----:B------:R-:W-:Y:S02]  /*fde0*/  LOP3.LUT R45, R35, 0x7fffe000, RZ, 0xc0, !PT ;  /* 0x7fffe000232d7812 */ /* 0x000fe400078ec0ff */
[----:B------:R-:W0:Y:S01]  /*fdf0*/  LDS.128 R32, [R219] ;  /* 0x00000000db207984 */ /* 0x000e220000000c00 */
[----:B------:R-:W-:Y:S02]  /*fe00*/  SHF.R.U64 R40, R40, 0x10, R41 ;  /* 0x0000001028287819 */ /* 0x000fe40000001229 */
[----:B------:R-:W-:Y:S02]  /*fe10*/  IADD3 R45, R44, R45, R182 ;  /* 0x0000002d2c2d7210 */ /* 0x000fe40007ffe0b6 */
[----:B------:R-:W-:-:S02]  /*fe20*/  SHF.R.U64 R28, R28, 0x10, R29 ;  /* 0x000000101c1c7819 */ /* 0x000fc4000000121d */
[--C-:B------:R-:W-:Y:S01]  /*fe30*/  SHF.R.U64 R29, R30, 0x10, R31.reuse ;  /* 0x000000101e1d7819 */ /* 0x100fe2000000121f */
[----:B------:R-:W-:Y:S01]  /*fe40*/  IMAD R60, R45, 0x2, R2 ;  /* 0x000000022d3c7824 */ /* 0x000fe200078e0202 */
[----:B------:R-:W-:Y:S02]  /*fe50*/  SHF.R.U32.HI R91, RZ, 0x10, R31 ;  /* 0x00000010ff5b7819 */ /* 0x000fe4000001161f */
[--C-:B------:R-:W-:Y:S01]  /*fe60*/  SHF.R.U64 R30, R42, 0x10, R43.reuse ;  /* 0x000000102a1e7819 */ /* 0x100fe2000000122b */
[----:B------:R-:W-:Y:S01]  /*fe70*/  HADD2.F32 R29, -RZ, R29.H0_H0 ;  /* 0x2000001dff1d7230 */ /* 0x000fe20000004100 */
[----:B------:R-:W1:Y:S01]  /*fe80*/  LDS.128 R44, [R60+0xc400] ;  /* 0x00c400003c2c7984 */ /* 0x000e620000000c00 */
[----:B------:R-:W-:Y:S01]  /*fe90*/  SHF.R.U32.HI R89, RZ, 0x10, R43 ;  /* 0x00000010ff597819 */ /* 0x000fe2000001162b */
        /* <DEDUP_REMOVED lines=13> */
[----:B------:R-:W-:Y:S01]  /*ff70*/  FMUL.FTZ R94, R62, R65 ;  /* 0x000000413e5e7220 */ /* 0x000fe20000410000 */
[----:B------:R-:W-:Y:S01]  /*ff80*/  FFMA.FTZ R67, R41, R66, -R88 ;  /* 0x0000004229437223 */ /* 0x000fe20000010858 */
[----:B------:R-:W-:-:S02]  /*ff90*/  HADD2.F32 R88, -RZ, R83.H0_H0 ;  /* 0x20000053ff587230 */ /* 0x000fc40000004100 */
[----:B------:R-:W-:Y:S01]  /*ffa0*/  FFMA.FTZ R92, R41, R90, R92 ;  /* 0x0000005a295c7223 */ /* 0x000fe2000001005c */
[----:B------:R-:W-:Y:S02]  /*ffb0*/  HADD2.F32 R66, -RZ, R85.H0_H0 ;  /* 0x20000055ff427230 */ /* 0x000fe40000004100 */
[-C--:B------:R-:W-:Y:S01]  /*ffc0*/  FMUL.FTZ R90, R62, R61.reuse ;  /* 0x0000003d3e5a7220 */ /* 0x080fe20000410000 */
[----:B------:R-:W-:Y:S01]  /*ffd0*/  FFMA.FTZ R94, R33, R61, -R94 ;  /* 0x0000003d215e7223 */ /* 0x000fe2000001085e */
[----:B------:R-:W-:Y:S02]  /*ffe0*/  HADD2.F32 R63, -RZ, R46.H0_H0 ;  /* 0x2000002eff3f7230 */ /* 0x000fe40000004100 */
[C---:B------:R-:W-:Y:S01]  /*fff0*/  FMUL.FTZ R62, R45.reuse, R88 ;  /* 0x000000582d3e7220 */ /* 0x040fe20000410000 */
[----:B------:R-:W-:Y:S02]  /*10000*/  HADD2.F32 R41, -RZ, R84.H0_H0 ;  /* 0x20000054ff297230 */ /* 0x000fe40000004100 */
[----:B------:R-:W-:Y:S01]  /*10010*/  FMUL.FTZ R61, R45, R66 ;  /* 0x000000422d3d7220 */ /* 0x000fe20000410000 */
[----:B------:R-:W-:Y:S01]  /*10020*/  FFMA.FTZ R65, R33, R65, R90 ;  /* 0x0000004121417223 */ /* 0x000fe2000001005a */
[----:B------:R-:W-:-:S02]  /*10030*/  HADD2.F32 R33, -RZ, R86.H0_H0 ;  /* 0x20000056ff217230 */ /* 0x000fc40000004100 */
[C---:B------:R-:W-:Y:S01]  /*10040*/  FFMA.FTZ R45, R31.reuse, R66, -R62 ;  /* 0x000000421f2d7223 */ /* 0x040fe2000001083e */
[----:B------:R-:W-:Y:S01]  /*10050*/  FFMA.FTZ R61, R31, R88, R61 ;  /* 0x000000581f3d7223 */ /* 0x000fe2000001003d */
[--C-:B------:R-:W-:Y:S02]  /*10060*/  HADD2.F32 R64, -RZ, R47.reuse.H0_H0 ;  /* 0x2000002fff407230 */ /* 0x100fe40000004100 */
[C---:B------:R-:W-:Y:S01]  /*10070*/  FMUL.FTZ R31, R63.reuse, R41 ;  /* 0x000000293f1f7220 */ /* 0x040fe20000410000 */
[----:B------:R-:W-:Y:S02]  /*10080*/  HADD2.F32 R86, -RZ, R86.H1_H1 ;  /* 0x30000056ff567230 */ /* 0x000fe40000004100 */
[-C--:B------:R-:W-:Y:S01]  /*10090*/  FMUL.FTZ R83, R63, R33.reuse ;  /* 0x000000213f537220 */ /* 0x080fe20000410000 */
[----:B------:R-:W-:Y:S02]  /*100a0*/  HADD2.F32 R84, -RZ, R84.H1_H1 ;  /* 0x30000054ff547230 */ /* 0x000fe40000004100 */
[----:B------:R-:W-:Y:S01]  /*100b0*/  FFMA.FTZ R63, R42, R33, -R31 ;  /* 0x000000212a3f7223 */ /* 0x000fe2000001081f */
[----:B------:R-:W-:-:S02]  /*100c0*/  HADD2.F32 R47, -RZ, R47.H1_H1 ;  /* 0x3000002fff2f7230 */ /* 0x000fc40000004100 */
[C---:B------:R-:W-:Y:S01]  /*100d0*/  FMUL.FTZ R31, R64.reuse, R86 ;  /* 0x00000056401f7220 */ /* 0x040fe20000410000 */
[----:B------:R-:W-:Y:S02]  /*100e0*/  HADD2.F32 R66, -RZ, R89.H0_H0 ;  /* 0x20000059ff427230 */ /* 0x000fe40000004100 */
[----:B------:R-:W-:Y:S01]  /*100f0*/  FMUL.FTZ R88, R64, R84 ;  /* 0x0000005440587220 */ /* 0x000fe20000410000 */
[----:B------:R-:W-:Y:S02]  /*10100*/  HADD2.F32 R62, -RZ, R91.H0_H0 ;  /* 0x2000005bff3e7230 */ /* 0x000fe40000004100 */
[----:B------:R-:W-:Y:S01]  /*10110*/  FFMA.FTZ R83, R42, R41, R83 ;  /* 0x000000292a537223 */ /* 0x000fe20000010053 */
[----:B------:R-:W-:Y:S02]  /*10120*/  HADD2.F32 R44, -RZ, R44.H1_H1 ;  /* 0x3000002cff2c7230 */ /* 0x000fe40000004100 */
[----:B------:R-:W-:Y:S01]  /*10130*/  FMUL.FTZ R42, R47, R66 ;  /* 0x000000422f2a7220 */ /* 0x000fe20000410000 */
[----:B------:R-:W-:-:S02]  /*10140*/  HADD2.F32 R46, -RZ, R46.H1_H1 ;  /* 0x3000002eff2e7230 */ /* 0x000fc40000004100 */
[----:B------:R-:W-:Y:S01]  /*10150*/  FFMA.FTZ R84, R43, R84, R31 ;  /* 0x000000542b547223 */ /* 0x000fe2000001001f */
[----:B------:R-:W-:Y:S01]  /*10160*/  FMUL.FTZ R64, R47, R62 ;  /* 0x0000003e2f407220 */ /* 0x000fe20000410000 */
[----:B------:R-:W-:Y:S02]  /*10170*/  HADD2.F32 R33, -RZ, R40.H0_H0 ;  /* 0x20000028ff217230 */ /* 0x000fe40000004100 */
[----:B------:R-:W-:Y:S01]  /*10180*/  FFMA.FTZ R88, R43, R86, -R88 ;  /* 0x000000562b587223 */ /* 0x000fe20000010858 */
[----:B------:R-:W-:Y:S02]  /*10190*/  HADD2.F32 R41, -RZ, R30.H0_H0 ;  /* 0x2000001eff297230 */ /* 0x000fe40000004100 */
[C---:B------:R-:W-:Y:S01]  /*101a0*/  FFMA.FTZ R47, R35.reuse, R62, -R42 ;  /* 0x0000003e232f7223 */ /* 0x040fe2000001082a */
[----:B------:R-:W-:Y:S02]  /*101b0*/  HADD2.F32 R31, -RZ, R28.H0_H0 ;  /* 0x2000001cff1f7230 */ /* 0x000fe40000004100 */
[----:B------:R-:W-:Y:S01]  /*101c0*/  FFMA.FTZ R85, R35, R66, R64 ;  /* 0x0000004223557223 */ /* 0x000fe20000010040 */
[----:B------:R-:W-:-:S02]  /*101d0*/  HADD2.F32 R34, -RZ, R34.H1_H1 ;  /* 0x30000022ff227230 */ /* 0x000fc40000004100 */
        /* <DEDUP_REMOVED lines=8> */
[----:B------:R-:W-:Y:S02]  /*10260*/  F2FP.F16.F32.PACK_AB R31, R47, R88 ;  /* 0x000000582f1f723e */ /* 0x000fe400000000ff */
        /* <DEDUP_REMOVED lines=9> */
.L_x_2858:
[----:B------:R-:W-:Y:S05]  /*10300*/  BSYNC B2 ;  /* 0x0000000000027941 */ /* 0x000fea0003800000 */
.L_x_2857:
[----:B------:R-:W-:Y:S05]  /*10310*/  @P2 BRA `(.L_x_2854) ;  /* 0x0000000400782947 */ /* 0x000fea0003800000 */
[----:B------:R-:W-:Y:S01]  /*10320*/  LEA.HI R87, R87, R166, RZ, 0x1d ;  /* 0x000000a657577211 */ /* 0x000fe200078fe8ff */
[----:B------:R-:W-:Y:S01]  /*10330*/  HADD2.F32 R41, -RZ, R78.H1_H1 ;  /* 0x3000004eff297230 */ /* 0x000fe20000004100 */
[----:B------:R-:W-:Y:S01]  /*10340*/  SHF.R.U64 R63, R36, 0x10, R37 ;  /* 0x00000010243f7819 */ /* 0x000fe20000001225 */
[--C-:B------:R-:W-:Y:S01]  /*10350*/  HADD2.F32 R42, -RZ, R76.reuse.H1_H1 ;  /* 0x3000004cff2a7230 */ /* 0x100fe20000004100 */
[----:B-1----:R-:W-:Y:S01]  /*10360*/  SHF.R.S32.HI R28, RZ, 0x1f, R87 ;  /* 0x0000001fff1c7819 */ /* 0x002fe20000011457 */
[----:B------:R-:W-:Y:S01]  /*10370*/  IMAD.SHL.U32 R29, R87, 0x8, RZ ;  /* 0x00000008571d7824 */ /* 0x000fe200078e00ff */
[----:B------:R-:W-:Y:S01]  /*10380*/  SHF.R.U32.HI R43, RZ, 0x10, R25 ;  /* 0x00000010ff2b7819 */ /* 0x000fe20000011619 */
[----:B------:R-:W-:Y:S01]  /*10390*/  HADD2.F32 R76, -RZ, R76.H0_H0 ;  /* 0x2000004cff4c7230 */ /* 0x000fe20000004100 */
[----:B------:R-:W-:Y:S01]  /*103a0*/  LEA.HI R87, R28, R87, RZ, 0x3 ;  /* 0x000000571c577211 */ /* 0x000fe200078f18ff */
[----:B------:R-:W-:Y:S01]  /*103b0*/  HADD2.F32 R78, -RZ, R78.H0_H0 ;  /* 0x2000004eff4e7230 */ /* 0x000fe20000004100 */
[----:B------:R-:W-:-:S02]  /*103c0*/  LOP3.LUT R28, R180, 0x38, R29, 0xf8, !PT ;  /* 0x00000038b41c7812 */ /* 0x000fc400078ef81d */
[----:B------:R-:W-:Y:S02]  /*103d0*/  SHF.L.U32 R87, R87, 0xa, RZ ;  /* 0x0000000a57577819 */ /* 0x000fe400000006ff */
[----:B0-----:R-:W-:Y:S02]  /*103e0*/  LOP3.LUT R32, R28, R181, RZ, 0x3c, !PT ;  /* 0x000000b51c207212 */ /* 0x001fe400078e3cff */
[----:B------:R-:W-:Y:S01]  /*103f0*/  LOP3.LUT R87, R87, 0x7fffe000, RZ, 0xc0, !PT ;  /* 0x7fffe00057577812 */ /* 0x000fe200078ec0ff */
[----:B------:R-:W0:Y:S01]  /*10400*/  LDS.128 R28, [R217] ;  /* 0x00000000d91c7984 */ /* 0x000e220000000c00 */
[----:B------:R-:W-:Y:S02]  /*10410*/  SHF.R.U32.HI R44, RZ, 0x10, R37 ;  /* 0x00000010ff2c7819 */ /* 0x000fe40000011625 */
[----:B------:R-:W-:Y:S02]  /*10420*/  IADD3 R87, R32, R87, R182 ;  /* 0x0000005720577210 */ /* 0x000fe40007ffe0b6 */
[----:B------:R-:W-:Y:S01]  /*10430*/  SHF.R.U64 R65, R24, 0x10, R25 ;  /* 0x0000001018417819 */ /* 0x000fe20000001219 */
[----:B------:R-:W-:Y:S01]  /*10440*/  HADD2.F32 R44, -RZ, R44.H0_H0 ;  /* 0x2000002cff2c7230 */ /* 0x000fe20000004100 */
[----:B------:R-:W-:Y:S01]  /*10450*/  SHF.R.U64 R61, R38, 0x10, R39 ;  /* 0x00000010263d7819 */ /* 0x000fe20000001227 */
[----:B------:R-:W-:Y:S01]  /*10460*/  IMAD R40, R87, 0x2, R2 ;  /* 0x0000000257287824 */ /* 0x000fe200078e0202 */
[----:B------:R-:W-:-:S02]  /*10470*/  SHF.R.U64 R64, R26, 0x10, R27 ;  /* 0x000000101a407819 */ /* 0x000fc4000000121b */
[----:B------:R-:W-:Y:S02]  /*10480*/  SHF.R.U32.HI R45, RZ, 0x10, R39 ;  /* 0x00000010ff2d7819 */ /* 0x000fe40000011627 */
[----:B------:R-:W1:Y:S01]  /*10490*/  LDS.128 R32, [R40+0xc400] ;  /* 0x00c4000028207984 */ /* 0x000e620000000c00 */
[----:B------:R-:W-:Y:S01]  /*104a0*/  SHF.R.U32.HI R47, RZ, 0x10, R27 ;  /* 0x00000010ff2f7819 */ /* 0x000fe2000001161b */
[--C-:B0-----:R-:W-:Y:S02]  /*104b0*/  HADD2.F32 R25, -RZ, R29.reuse.H0_H0 ;  /* 0x2000001dff197230 */ /* 0x101fe40000004100 */
[----:B------:R-:W-:Y:S02]  /*104c0*/  HADD2.F32 R24, -RZ, R28.H0_H0 ;  /* 0x2000001cff187230 */ /* 0x000fe40000004100 */
[----:B------:R-:W-:Y:S02]  /*104d0*/  HADD2.F32 R29, -RZ, R29.H1_H1 ;  /* 0x3000001dff1d7230 */ /* 0x000fe40000004100 */
        /* <DEDUP_REMOVED lines=14> */
[----:B------:R-:W-:Y:S01]  /*105c0*/  FMUL.FTZ R42, R37, R36 ;  /* 0x00000024252a7220 */ /* 0x000fe20000410000 */
[----:B------:R-:W-:Y:S02]  /*105d0*/  HADD2.F32 R38, -RZ, R34.H0_H0 ;  /* 0x20000022ff267230 */ /* 0x000fe40000004100 */
[----:B------:R-:W-:Y:S01]  /*105e0*/  FMUL.FTZ R33, R33, R78 ;  /* 0x0000004e21217220 */ /* 0x000fe20000410000 */
[----:B------:R-:W-:-:S02]  /*105f0*/  HADD2.F32 R37, -RZ, R77.H0_H0 ;  /* 0x2000004dff257230 */ /* 0x000fc40000004100 */
[C---:B------:R-:W-:Y:S01]  /*10600*/  FFMA.FTZ R78, R24.reuse, R78, -R25 ;  /* 0x0000004e184e7223 */ /* 0x040fe20000010819 */
[C---:B------:R-:W-:Y:S01]  /*10610*/  FFMA.FTZ R43, R29.reuse, R44, R42 ;  /* 0x0000002c1d2b7223 */ /* 0x040fe2000001002a */
[----:B------:R-:W-:Y:S02]  /*10620*/  HADD2.F32 R25, -RZ, R79.H0_H0 ;  /* 0x2000004fff197230 */ /* 0x000fe40000004100 */
[----:B------:R-:W-:Y:S01]  /*10630*/  FFMA.FTZ R41, R29, R36, -R62 ;  /* 0x000000241d297223 */ /* 0x000fe2000001083e */
[----:B------:R-:W-:Y:S02]  /*10640*/  HADD2.F32 R39, -RZ, R35.H0_H0 ;  /* 0x20000023ff277230 */ /* 0x000fe40000004100 */
[----:B------:R-:W-:Y:S01]  /*10650*/  FFMA.FTZ R76, R24, R76, R33 ;  /* 0x0000004c184c7223 */ /* 0x000fe20000010021 */
[----:B------:R-:W-:Y:S02]  /*10660*/  HADD2.F32 R42, -RZ, R77.H1_H1 ;  /* 0x3000004dff2a7230 */ /* 0x000fe40000004100 */
[----:B------:R-:W-:Y:S01]  /*10670*/  FMUL.FTZ R29, R38, R37 ;  /* 0x00000025261d7220 */ /* 0x000fe20000410000 */
[----:B------:R-:W-:-:S02]  /*10680*/  HADD2.F32 R24, -RZ, R79.H1_H1 ;  /* 0x3000004fff187230 */ /* 0x000fc40000004100 */
[-C--:B------:R-:W-:Y:S01]  /*10690*/  FMUL.FTZ R33, R38, R25.reuse ;  /* 0x0000001926217220 */ /* 0x080fe20000410000 */
[----:B------:R-:W-:Y:S02]  /*106a0*/  HADD2.F32 R35, -RZ, R35.H1_H1 ;  /* 0x30000023ff237230 */ /* 0x000fe40000004100 */
[C---:B------:R-:W-:Y:S01]  /*106b0*/  FFMA.FTZ R44, R26.reuse, R25, -R29 ;  /* 0x000000191a2c7223 */ /* 0x040fe2000001081d */
[----:B------:R-:W-:Y:S02]  /*106c0*/  HADD2.F32 R38, -RZ, R45.H0_H0 ;  /* 0x2000002dff267230 */ /* 0x000fe40000004100 */
[C---:B------:R-:W-:Y:S01]  /*106d0*/  FMUL.FTZ R62, R39.reuse, R42 ;  /* 0x0000002a273e7220 */ /* 0x040fe20000410000 */
[----:B------:R-:W-:Y:S02]  /*106e0*/  HADD2.F32 R36, -RZ, R47.H0_H0 ;  /* 0x2000002fff247230 */ /* 0x000fe40000004100 */
[-C--:B------:R-:W-:Y:S01]  /*106f0*/  FMUL.FTZ R25, R39, R24.reuse ;  /* 0x0000001827197220 */ /* 0x080fe20000410000 */
        /* <DEDUP_REMOVED lines=32> */
.L_x_2854:
[----:B------:R-:W-:Y:S05]  /*10900*/  BSYNC B1 ;  /* 0x0000000000017941 */ /* 0x000fea0003800000 */
.L_x_2853:
        /* <DEDUP_REMOVED lines=11> */
[----:B------:R-:W-:Y:S01]  /*109c0*/  HADD2.F32 R38, -RZ, R81.H1_H1 ;  /* 0x30000051ff267230 */ /* 0x000fe20000004100 */
[----:B------:R-:W-:Y:S01]  /*109d0*/  SHF.R.S32.HI R27, RZ, 0x1f, R24 ;  /* 0x0000001fff1b7819 */ /* 0x000fe20000011418 */
[----:B------:R-:W-:Y:S01]  /*109e0*/  IMAD.SHL.U32 R25, R24, 0x8, RZ ;  /* 0x0000000818197824 */ /* 0x000fe200078e00ff */
[----:B------:R-:W-:Y:S01]  /*109f0*/  SHF.R.U64 R60, R48, 0x10, R49 ;  /* 0x00000010303c7819 */ /* 0x000fe20000001231 */
[----:B------:R-:W-:Y:S01]  /*10a00*/  HADD2.F32 R40, -RZ, R40.H0_H0 ;  /* 0x20000028ff287230 */ /* 0x000fe20000004100 */
[----:B------:R-:W-:Y:S01]  /*10a10*/  LEA.HI R27, R27, R24, RZ, 0x3 ;  /* 0x000000181b1b7211 */ /* 0x000fe200078f18ff */
[----:B------:R-:W-:Y:S01]  /*10a20*/  HADD2.F32 R75, -RZ, R75.H0_H0 ;  /* 0x2000004bff4b7230 */ /* 0x000fe20000004100 */
[----:B------:R-:W-:Y:S01]  /*10a30*/  LOP3.LUT R25, R176, 0x38, R25, 0xf8, !PT ;  /* 0x00000038b0197812 */ /* 0x000fe200078ef819 */
[----:B------:R-:W-:Y:S01]  /*10a40*/  HADD2.F32 R81, -RZ, R81.H0_H0 ;  /* 0x20000051ff517230 */ /* 0x000fe20000004100 */
[----:B------:R-:W-:-:S02]  /*10a50*/  SHF.L.U32 R27, R27, 0xa, RZ ;  /* 0x0000000a1b1b7819 */ /* 0x000fc400000006ff */
[----:B------:R-:W-:Y:S02]  /*10a60*/  LOP3.LUT R28, R25, R220, RZ, 0x3c, !PT ;  /* 0x000000dc191c7212 */ /* 0x000fe400078e3cff */
[----:B------:R-:W-:Y:S02]  /*10a70*/  LOP3.LUT R29, R27, 0x7fffe000, RZ, 0xc0, !PT ;  /* 0x7fffe0001b1d7812 */ /* 0x000fe400078ec0ff */
[----:B------:R-:W0:Y:S01]  /*10a80*/  LDS.128 R24, [R218] ;  /* 0x00000000da187984 */ /* 0x000e220000000c00 */
[----:B------:R-:W-:Y:S02]  /*10a90*/  SHF.R.U64 R47, R4, 0x10, R5 ;  /* 0x00000010042f7819 */ /* 0x000fe40000001205 */
[----:B------:R-:W-:Y:S02]  /*10aa0*/  IADD3 R29, R28, R29, R183 ;  /* 0x0000001d1c1d7210 */ /* 0x000fe40007ffe0b7 */
[----:B------:R-:W-:Y:S02]  /*10ab0*/  SHF.R.U32.HI R49, RZ, 0x10, R49 ;  /* 0x00000010ff317819 */ /* 0x000fe40000011631 */
        /* <DEDUP_REMOVED lines=16> */
[CC--:B------:R-:W-:Y:S01]  /*10bc0*/  FMUL.FTZ R42, R34.reuse, R39.reuse ;  /* 0x00000027222a7220 */ /* 0x0c0fe20000410000 */
[-C--:B------:R-:W-:Y:S01]  /*10bd0*/  FMUL.FTZ R44, R34, R38.reuse ;  /* 0x00000026222c7220 */ /* 0x080fe20000410000 */
[----:B------:R-:W-:Y:S02]  /*10be0*/  HADD2.F32 R34, -RZ, R49.H0_H0 ;  /* 0x20000031ff227230 */ /* 0x000fe40000004100 */
[----:B------:R-:W-:Y:S01]  /*10bf0*/  FFMA.FTZ R42, R5, R38, -R42 ;  /* 0x00000026052a7223 */ /* 0x000fe2000001082a */
[----:B------:R-:W-:Y:S01]  /*10c00*/  FMUL.FTZ R38, R35, R40 ;  /* 0x0000002823267220 */ /* 0x000fe20000410000 */
[----:B------:R-:W-:Y:S01]  /*10c10*/  FFMA.FTZ R44, R5, R39, R44 ;  /* 0x00000027052c7223 */ /* 0x000fe2000001002c */
[----:B------:R-:W-:Y:S01]  /*10c20*/  FMUL.FTZ R5, R29, R75 ;  /* 0x0000004b1d057220 */ /* 0x000fe20000410000 */
[-C--:B------:R-:W-:Y:S01]  /*10c30*/  FMUL.FTZ R46, R35, R34.reuse ;  /* 0x00000022232e7220 */ /* 0x080fe20000410000 */
[----:B------:R-:W-:Y:S01]  /*10c40*/  FFMA.FTZ R39, R25, R34, -R38 ;  /* 0x0000002219277223 */ /* 0x000fe20000010826 */
[----:B------:R-:W-:Y:S01]  /*10c50*/  FMUL.FTZ R34, R29, R81 ;  /* 0x000000511d227220 */ /* 0x000fe20000410000 */
[----:B------:R-:W-:-:S02]  /*10c60*/  HADD2.F32 R35, -RZ, R80.H0_H0 ;  /* 0x20000050ff237230 */ /* 0x000fc40000004100 */
[C---:B------:R-:W-:Y:S01]  /*10c70*/  FFMA.FTZ R81, R4.reuse, R81, -R5 ;  /* 0x0000005104517223 */ /* 0x040fe20000010805 */
[----:B------:R-:W-:Y:S02]  /*10c80*/  HADD2.F32 R36, -RZ, R30.H0_H0 ;  /* 0x2000001eff247230 */ /* 0x000fe40000004100 */
[----:B------:R-:W-:Y:S01]  /*10c90*/  FFMA.FTZ R41, R25, R40, R46 ;  /* 0x0000002819297223 */ /* 0x000fe2000001002e */
[----:B------:R-:W-:Y:S02]  /*10ca0*/  HADD2.F32 R37, -RZ, R31.H0_H0 ;  /* 0x2000001fff257230 */ /* 0x000fe40000004100 */
[----:B------:R-:W-:Y:S01]  /*10cb0*/  FFMA.FTZ R75, R4, R75, R34 ;  /* 0x0000004b044b7223 */ /* 0x000fe20000010022 */
[----:B------:R-:W-:Y:S02]  /*10cc0*/  HADD2.F32 R5, -RZ, R82.H0_H0 ;  /* 0x20000052ff057230 */ /* 0x000fe40000004100 */
[----:B------:R-:W-:Y:S01]  /*10cd0*/  FMUL.FTZ R25, R36, R35 ;  /* 0x0000002324197220 */ /* 0x000fe20000410000 */
[----:B------:R-:W-:-:S02]  /*10ce0*/  HADD2.F32 R80, -RZ, R80.H1_H1 ;  /* 0x30000050ff507230 */ /* 0x000fc40000004100 */
[----:B------:R-:W-:Y:S02]  /*10cf0*/  HADD2.F32 R82, -RZ, R82.H1_H1 ;  /* 0x30000052ff527230 */ /* 0x000fe40000004100 */
[-C--:B------:R-:W-:Y:S01]  /*10d00*/  FMUL.FTZ R29, R36, R5.reuse ;  /* 0x00000005241d7220 */ /* 0x080fe20000410000 */
[----:B------:R-:W-:Y:S02]  /*10d10*/  HADD2.F32 R31, -RZ, R31.H1_H1 ;  /* 0x3000001fff1f7230 */ /* 0x000fe40000004100 */
[C---:B------:R-:W-:Y:S01]  /*10d20*/  FMUL.FTZ R38, R37.reuse, R80 ;  /* 0x0000005025267220 */ /* 0x040fe20000410000 */
[----:B------:R-:W-:Y:S02]  /*10d30*/  HADD2.F32 R34, -RZ, R43.H0_H0 ;  /* 0x2000002bff227230 */ /* 0x000fe40000004100 */
[----:B------:R-:W-:Y:S01]  /*10d40*/  FMUL.FTZ R37, R37, R82 ;  /* 0x0000005225257220 */ /* 0x000fe20000410000 */
[----:B------:R-:W-:Y:S02]  /*10d50*/  HADD2.F32 R4, -RZ, R50.H0_H0 ;  /* 0x20000032ff047230 */ /* 0x000fe40000004100 */
[C---:B------:R-:W-:Y:S01]  /*10d60*/  FFMA.FTZ R36, R6.reuse, R5, -R25 ;  /* 0x0000000506247223 */ /* 0x040fe20000010819 */
[----:B------:R-:W-:Y:S01]  /*10d70*/  FFMA.FTZ R35, R6, R35, R29 ;  /* 0x0000002306237223 */ /* 0x000fe2000001001d */
[----:B------:R-:W-:-:S02]  /*10d80*/  HADD2.F32 R28, -RZ, R28.H1_H1 ;  /* 0x3000001cff1c7230 */ /* 0x000fc40000004100 */
[----:B------:R-:W-:Y:S01]  /*10d90*/  FMUL.FTZ R6, R31, R34 ;  /* 0x000000221f067220 */ /* 0x000fe20000410000 */
[----:B------:R-:W-:Y:S02]  /*10da0*/  HADD2.F32 R30, -RZ, R30.H1_H1 ;  /* 0x3000001eff1e7230 */ /* 0x000fe40000004100 */
[C---:B------:R-:W-:Y:S01]  /*10db0*/  FFMA.FTZ R38, R7.reuse, R82, -R38 ;  /* 0x0000005207267223 */ /* 0x040fe20000010826 */
        /* <DEDUP_REMOVED lines=27> */
.L_x_2860:
[----:B------:R-:W-:Y:S05]  /*10f70*/  BSYNC B1 ;  /* 0x0000000000017941 */ /* 0x000fea0003800000 */
.L_x_2859:
        /* <DEDUP_REMOVED lines=12> */
[----:B------:R-:W-:Y:S02]  /*11040*/  SHF.L.U32 R7, R7, 0xa, RZ ;  /* 0x0000000a07077819 */ /* 0x000fe400000006ff */
[----:B--2---:R-:W-:Y:S02]  /*11050*/  LOP3.LUT R24, R5, R220, RZ, 0x3c, !PT ;  /* 0x000000dc05187212 */ /* 0x004fe400078e3cff */
[----:B------:R-:W-:Y:S02]  /*11060*/  LOP3.LUT R25, R7, 0x7fffe000, RZ, 0xc0, !PT ;  /* 0x7fffe00007197812 */ /* 0x000fe400078ec0ff */
[----:B------:R-:W0:Y:S01]  /*11070*/  LDS.128 R4, [R216] ;  /* 0x00000000d8047984 */ /* 0x000e220000000c00 */
[----:B------:R-:W-:Y:S02]  /*11080*/  SHF.R.U64 R45, R8, 0x10, R9 ;  /* 0x00000010082d7819 */ /* 0x000fe40000001209 */
[----:B------:R-:W-:Y:S02]  /*11090*/  IADD3 R25, R24, R25, R183 ;  /* 0x0000001918197210 */ /* 0x000fe40007ffe0b7 */
[----:B------:R-:W-:-:S02]  /*110a0*/  SHF.R.U32.HI R52, RZ, 0x10, R53 ;  /* 0x00000010ff347819 */ /* 0x000fc40000011635 */
[----:B------:R-:W-:Y:S01]  /*110b0*/  SHF.R.U64 R43, R10, 0x10, R11 ;  /* 0x000000100a2b7819 */ /* 0x000fe2000000120b */
[----:B------:R-:W-:Y:S01]  /*110c0*/  IMAD R28, R25, 0x2, R2 ;  /* 0x00000002191c7824 */ /* 0x000fe200078e0202 */
[--C-:B------:R-:W-:Y:S02]  /*110d0*/  SHF.R.U64 R46, R54, 0x10, R55.reuse ;  /* 0x00000010362e7819 */ /* 0x100fe40000001237 */
[----:B------:R-:W-:Y:S02]  /*110e0*/  SHF.R.U32.HI R54, RZ, 0x10, R55 ;  /* 0x00000010ff367819 */ /* 0x000fe40000011637 */
        /* <DEDUP_REMOVED lines=13> */
[----:B------:R-:W-:Y:S01]  /*111c0*/  FMUL.FTZ R39, R29, R34 ;  /* 0x000000221d277220 */ /* 0x000fe20000410000 */
        /* <DEDUP_REMOVED lines=8> */
[C---:B------:R-:W-:Y:S01]  /*11250*/  FMUL.FTZ R30, R25.reuse, R34 ;  /* 0x00000022191e7220 */ /* 0x040fe20000410000 */
[----:B------:R-:W-:Y:S02]  /*11260*/  HADD2.F32 R31, -RZ, R26.H0_H0 ;  /* 0x2000001aff1f7230 */ /* 0x000fe40000004100 */
[-C--:B------:R-:W-:Y:S01]  /*11270*/  FMUL.FTZ R25, R25, R8.reuse ;  /* 0x0000000819197220 */ /* 0x080fe20000410000 */
[----:B------:R-:W-:Y:S02]  /*11280*/  HADD2.F32 R29, -RZ, R70.H0_H0 ;  /* 0x20000046ff1d7230 */ /* 0x000fe40000004100 */
[----:B------:R-:W-:Y:S01]  /*11290*/  FFMA.FTZ R35, R5, R8, -R30 ;  /* 0x0000000805237223 */ /* 0x000fe2000001081e */
[----:B------:R-:W-:Y:S01]  /*112a0*/  FFMA.FTZ R40, R9, R36, R40 ;  /* 0x0000002409287223 */ /* 0x000fe20000010028 */
[----:B------:R-:W-:-:S02]  /*112b0*/  HADD2.F32 R8, -RZ, R73.H0_H0 ;  /* 0x20000049ff087230 */ /* 0x000fc40000004100 */
[----:B------:R-:W-:Y:S01]  /*112c0*/  FFMA.FTZ R36, R5, R34, R25 ;  /* 0x0000002205247223 */ /* 0x000fe20000010019 */
[----:B------:R-:W-:Y:S02]  /*112d0*/  HADD2.F32 R33, -RZ, R27.H0_H0 ;  /* 0x2000001bff217230 */ /* 0x000fe40000004100 */
        /* <DEDUP_REMOVED lines=8> */
[-C--:B------:R-:W-:Y:S01]  /*11360*/  FMUL.FTZ R33, R33, R30.reuse ;  /* 0x0000001e21217220 */ /* 0x080fe20000410000 */
[----:B------:R-:W-:Y:S02]  /*11370*/  HADD2.F32 R8, -RZ, R54.H0_H0 ;  /* 0x20000036ff087230 */ /* 0x000fe40000004100 */
[C---:B------:R-:W-:Y:S01]  /*11380*/  FFMA.FTZ R42, R11.reuse, R30, -R42 ;  /* 0x0000001e0b2a7223 */ /* 0x040fe2000001082a */
[----:B------:R-:W-:Y:S02]  /*11390*/  HADD2.F32 R24, -RZ, R24.H1_H1 ;  /* 0x30000018ff187230 */ /* 0x000fe40000004100 */
[----:B------:R-:W-:Y:S01]  /*113a0*/  FFMA.FTZ R33, R11, R70, R33 ;  /* 0x000000460b217223 */ /* 0x000fe20000010021 */
[C---:B------:R-:W-:Y:S01]  /*113b0*/  FMUL.FTZ R44, R27.reuse, R34 ;  /* 0x000000221b2c7220 */ /* 0x040fe20000410000 */
[----:B------:R-:W-:Y:S01]  /*113c0*/  FMUL.FTZ R30, R27, R8 ;  /* 0x000000081b1e7220 */ /* 0x000fe20000410000 */
[----:B------:R-:W-:-:S02]  /*113d0*/  HADD2.F32 R11, -RZ, R45.H0_H0 ;  /* 0x2000002dff0b7230 */ /* 0x000fc40000004100 */
[----:B------:R-:W-:Y:S01]  /*113e0*/  FFMA.FTZ R10, R10, R29, R9 ;  /* 0x0000001d0a0a7223 */ /* 0x000fe20000010009 */
[----:B------:R-:W-:Y:S02]  /*113f0*/  HADD2.F32 R5, -RZ, R47.H0_H0 ;  /* 0x2000002fff057230 */ /* 0x000fe40000004100 */
[C---:B------:R-:W-:Y:S01]  /*11400*/  FFMA.FTZ R41, R7.reuse, R8, -R44 ;  /* 0x0000000807297223 */ /* 0x040fe2000001082c */
[----:B------:R-:W-:Y:S02]  /*11410*/  HADD2.F32 R26, -RZ, R26.H1_H1 ;  /* 0x3000001aff1a7230 */ /* 0x000fe40000004100 */
[----:B------:R-:W-:Y:S01]  /*11420*/  FFMA.FTZ R30, R7, R34, R30 ;  /* 0x00000022071e7223 */ /* 0x000fe2000001001e */
[----:B------:R-:W-:Y:S02]  /*11430*/  HADD2.F32 R25, -RZ, R43.H0_H0 ;  /* 0x2000002bff197230 */ /* 0x000fe40000004100 */
[----:B------:R-:W-:Y:S01]  /*11440*/  FMUL.FTZ R7, R24, R11 ;  /* 0x0000000b18077220 */ /* 0x000fe20000410000 */
[----:B------:R-:W-:-:S02]  /*11450*/  HADD2.F32 R9, -RZ, R46.H0_H0 ;  /* 0x2000002eff097230 */ /* 0x000fc40000004100 */
[----:B------:R-:W-:Y:S01]  /*11460*/  FMUL.FTZ R24, R24, R5 ;  /* 0x0000000518187220 */ /* 0x000fe20000410000 */
[----:B------:R-:W-:Y:S02]  /*11470*/  HADD2.F32 R6, -RZ, R6.H1_H1 ;  /* 0x30000006ff067230 */ /* 0x000fe40000004100 */
[----:B------:R-:W-:Y:S01]  /*11480*/  FMUL.FTZ R29, R26, R25 ;  /* 0x000000191a1d7220 */ /* 0x000fe20000410000 */
[----:B------:R-:W-:Y:S01]  /*11490*/  FFMA.FTZ R8, R4, R5, -R7 ;  /* 0x0000000504087223 */ /* 0x000fe20000010807 */
[----:B------:R-:W-:Y:S01]  /*114a0*/  FMUL.FTZ R26, R26, R9 ;  /* 0x000000091a1a7220 */ /* 0x000fe20000410000 */
[----:B------:R-:W-:Y:S01]  /*114b0*/  FFMA.FTZ R27, R4, R11, R24 ;  /* 0x0000000b041b7223 */ /* 0x000fe20000010018 */
[C---:B------:R-:W-:Y:S01]  /*114c0*/  FFMA.FTZ R24, R6.reuse, R9, -R29 ;  /* 0x0000000906187223 */ /* 0x040fe2000001081d */
[----:B------:R-:W-:Y:S01]  /*114d0*/  F2FP.F16.F32.PACK_AB R7, R41, R42 ;  /* 0x0000002a2907723e */ /* 0x000fe200000000ff */
        /* <DEDUP_REMOVED lines=10> */
.L_x_2862:
[----:B------:R-:W-:Y:S05]  /*11580*/  BSYNC B1 ;  /* 0x0000000000017941 */ /* 0x000fea0003800000 */
.L_x_2861:
[----:B------:R-:W-:Y:S05]  /*11590*/  @P2 BRA `(.L_x_2834) ;  /* 0x0000000400782947 */ /* 0x000fea0003800000 */
[----:B------:R-:W-:Y:S01]  /*115a0*/  LEA.HI R32, R32, R166, RZ, 0x1d ;  /* 0x000000a620207211 */ /* 0x000fe200078fe8ff */
[--C-:B--2---:R-:W-:Y:S01]  /*115b0*/  HADD2.F32 R29, -RZ, R20.reuse.H1_H1 ;  /* 0x30000014ff1d7230 */ /* 0x104fe20000004100 */
[--C-:B------:R-:W-:Y:S01]  /*115c0*/  SHF.R.U64 R41, R56, 0x10, R57.reuse ;  /* 0x0000001038297819 */ /* 0x100fe20000001239 */
[--C-:B------:R-:W-:Y:S01]  /*115d0*/  HADD2.F32 R31, -RZ, R3.reuse.H0_H0 ;  /* 0x20000003ff1f7230 */ /* 0x100fe20000004100 */
[----:B01----:R-:W-:Y:S01]  /*115e0*/  SHF.R.S32.HI R7, RZ, 0x1f, R32 ;  /* 0x0000001fff077819 */ /* 0x003fe20000011420 */
[----:B------:R-:W-:Y:S01]  /*115f0*/  IMAD.SHL.U32 R5, R32, 0x8, RZ ;  /* 0x0000000820057824 */ /* 0x000fe200078e00ff */
[----:B------:R-:W-:Y:S01]  /*11600*/  SHF.R.U32.HI R56, RZ, 0x10, R57 ;  /* 0x00000010ff387819 */ /* 0x000fe20000011639 */
[----:B------:R-:W-:Y:S01]  /*11610*/  HADD2.F32 R30, -RZ, R3.H1_H1 ;  /* 0x30000003ff1e7230 */ /* 0x000fe20000004100 */
[----:B------:R-:W-:Y:S01]  /*11620*/  LEA.HI R7, R7, R32, RZ, 0x3 ;  /* 0x0000002007077211 */ /* 0x000fe200078f18ff */
[----:B------:R-:W-:Y:S01]  /*11630*/  HADD2.F32 R20, -RZ, R20.H0_H0 ;  /* 0x20000014ff147230 */ /* 0x000fe20000004100 */
[----:B------:R-:W-:Y:S01]  /*11640*/  LOP3.LUT R5, R176, 0x38, R5, 0xf8, !PT ;  /* 0x00000038b0057812 */ /* 0x000fe200078ef805 */
[--C-:B------:R-:W-:Y:S01]  /*11650*/  HADD2.F32 R3, -RZ, R21.reuse.H0_H0 ;  /* 0x20000015ff037230 */ /* 0x100fe20000004100 */
[----:B------:R-:W-:Y:S01]  /*11660*/  SHF.L.U32 R7, R7, 0xa, RZ ;  /* 0x0000000a07077819 */ /* 0x000fe200000006ff */
[----:B------:R-:W-:Y:S01]  /*11670*/  HADD2.F32 R21, -RZ, R21.H1_H1 ;  /* 0x30000015ff157230 */ /* 0x000fe20000004100 */
[----:B------:R-:W-:-:S02]  /*11680*/  LOP3.LUT R8, R5, R220, RZ, 0x3c, !PT ;  /* 0x000000dc05087212 */ /* 0x000fc400078e3cff */
[----:B------:R-:W-:Y:S02]  /*11690*/  LOP3.LUT R9, R7, 0x7fffe000, RZ, 0xc0, !PT ;  /* 0x7fffe00007097812 */ /* 0x000fe400078ec0ff */
[----:B------:R-:W0:Y:S01]  /*116a0*/  LDS.128 R4, [R215] ;  /* 0x00000000d7047984 */ /* 0x000e220000000c00 */
[----:B------:R-:W-:Y:S02]  /*116b0*/  SHF.R.U32.HI R32, RZ, 0x10, R13 ;  /* 0x00000010ff207819 */ /* 0x000fe4000001160d */
[----:B------:R-:W-:Y:S02]  /*116c0*/  IADD3 R9, R8, R9, R183 ;  /* 0x0000000908097210 */ /* 0x000fe40007ffe0b7 */
[----:B------:R-:W-:Y:S01]  /*116d0*/  SHF.R.U64 R39, R12, 0x10, R13 ;  /* 0x000000100c277819 */ /* 0x000fe2000000120d */
[----:B------:R-:W-:Y:S01]  /*116e0*/  HADD2.F32 R32, -RZ, R32.H0_H0 ;  /* 0x20000020ff207230 */ /* 0x000fe20000004100 */
        /* <DEDUP_REMOVED lines=22> */
[----:B------:R-:W-:Y:S02]  /*11850*/  HADD2.F32 R27, -RZ, R10.H0_H0 ;  /* 0x2000000aff1b7230 */ /* 0x000fe40000004100 */
[----:B------:R-:W-:Y:S01]  /*11860*/  FMUL.FTZ R36, R26, R25 ;  /* 0x000000191a247220 */ /* 0x000fe20000410000 */
[C---:B------:R-:W-:Y:S01]  /*11870*/  FMUL.FTZ R26, R9.reuse, R30 ;  /* 0x0000001e091a7220 */ /* 0x040fe20000410000 */
[----:B------:R-:W-:Y:S01]  /*11880*/  FMUL.FTZ R9, R9, R20 ;  /* 0x0000001409097220 */ /* 0x000fe20000410000 */
[----:B------:R-:W-:-:S02]  /*11890*/  HADD2.F32 R12, -RZ, R0.H1_H1 ;  /* 0x30000000ff0c7230 */ /* 0x000fc40000004100 */
[----:B------:R-:W-:Y:S01]  /*118a0*/  FFMA.FTZ R36, R13, R32, R36 ;  /* 0x000000200d247223 */ /* 0x000fe20000010024 */
[C---:B------:R-:W-:Y:S01]  /*118b0*/  FFMA.FTZ R26, R5.reuse, R20, -R26 ;  /* 0x00000014051a7223 */ /* 0x040fe2000001081a */
[----:B------:R-:W-:Y:S01]  /*118c0*/  FFMA.FTZ R30, R5, R30, R9 ;  /* 0x0000001e051e7223 */ /* 0x000fe20000010009 */
[--C-:B------:R-:W-:Y:S02]  /*118d0*/  HADD2.F32 R28, -RZ, R11.reuse.H0_H0 ;  /* 0x2000000bff1c7230 */ /* 0x100fe40000004100 */
[C---:B------:R-:W-:Y:S01]  /*118e0*/  FMUL.FTZ R9, R27.reuse, R12 ;  /* 0x0000000c1b097220 */ /* 0x040fe20000410000 */
[----:B------:R-:W-:Y:S02]  /*118f0*/  HADD2.F32 R5, -RZ, R0.H0_H0 ;  /* 0x20000000ff057230 */ /* 0x000fe40000004100 */
[----:B------:R-:W-:Y:S01]  /*11900*/  FMUL.FTZ R27, R27, R3 ;  /* 0x000000031b1b7220 */ /* 0x000fe20000410000 */
[----:B------:R-:W-:Y:S02]  /*11910*/  HADD2.F32 R11, -RZ, R11.H1_H1 ;  /* 0x3000000bff0b7230 */ /* 0x000fe40000004100 */
[----:B------:R-:W-:Y:S01]  /*11920*/  FFMA.FTZ R34, R13, R25, -R34 ;  /* 0x000000190d227223 */ /* 0x000fe20000010822 */
[----:B------:R-:W-:-:S02]  /*11930*/  HADD2.F32 R20, -RZ, R37.H0_H0 ;  /* 0x20000025ff147230 */ /* 0x000fc40000004100 */
[C---:B------:R-:W-:Y:S01]  /*11940*/  FMUL.FTZ R32, R28.reuse, R5 ;  /* 0x000000051c207220 */ /* 0x040fe20000410000 */
[----:B------:R-:W-:Y:S02]  /*11950*/  HADD2.F32 R0, -RZ, R58.H0_H0 ;  /* 0x2000003aff007230 */ /* 0x000fe40000004100 */
[----:B------:R-:W-:Y:S01]  /*11960*/  FMUL.FTZ R28, R28, R21 ;  /* 0x000000151c1c7220 */ /* 0x000fe20000410000 */
[C---:B------:R-:W-:Y:S01]  /*11970*/  FFMA.FTZ R25, R14.reuse, R3, -R9 ;  /* 0x000000030e197223 */ /* 0x040fe20000010809 */
[----:B------:R-:W-:Y:S01]  /*11980*/  FFMA.FTZ R27, R14, R12, R27 ;  /* 0x0000000c0e1b7223 */ /* 0x000fe2000001001b */
[C---:B------:R-:W-:Y:S01]  /*11990*/  FMUL.FTZ R12, R11.reuse, R20 ;  /* 0x000000140b0c7220 */ /* 0x040fe20000410000 */
[----:B------:R-:W-:Y:S01]  /*119a0*/  FMUL.FTZ R14, R11, R0 ;  /* 0x000000000b0e7220 */ /* 0x000fe20000410000 */
[----:B------:R-:W-:Y:S02]  /*119b0*/  HADD2.F32 R8, -RZ, R8.H1_H1 ;  /* 0x30000008ff087230 */ /* 0x000fe40000004100 */
[----:B------:R-:W-:Y:S01]  /*119c0*/  FFMA.FTZ R28, R15, R5, R28 ;  /* 0x000000050f1c7223 */ /* 0x000fe2000001001c */
[----:B------:R-:W-:-:S02]  /*119d0*/  HADD2.F32 R10, -RZ, R10.H1_H1 ;  /* 0x3000000aff0a7230 */ /* 0x000fc40000004100 */
[----:B------:R-:W-:Y:S01]  /*119e0*/  FFMA.FTZ R32, R15, R21, -R32 ;  /* 0x000000150f207223 */ /* 0x000fe20000010820 */
        /* <DEDUP_REMOVED lines=25> */
.L_x_2834:
[----:B------:R-:W-:Y:S05]  /*11b80*/  BSYNC B0 ;  /* 0x0000000000007941 */ /* 0x000fea0003800000 */
.L_x_2812:
        /* <DEDUP_REMOVED lines=8> */
.L_x_2810:
[----:B01234-:R-:W2:Y:S02]  /*11c10*/  LDL R0, [R1+0x30] ;  /* 0x0000300001007983 */ /* 0x01fea40000100800 */
[----:B--2---:R-:W-:-:S13]  /*11c20*/  R2UR UR4, R0 ;  /* 0x00000000000472ca */ /* 0x004fda00000e0000 */
[----:B------:R-:W-:-:S05]  /*11c30*/  IMAD.U32 R0, RZ, RZ, UR4 ;  /* 0x00000004ff007e24 */ /* 0x000fca000f8e00ff */
[----:B------:R-:W-:-:S13]  /*11c40*/  ISETP.NE.AND P0, PT, R0, 0x3, PT ;  /* 0x000000030000780c */ /* 0x000fda0003f05270 */
[----:B------:R-:W-:Y:S05]  /*11c50*/  @!P0 BRA `(.L_x_2863) ;  /* 0x0000000000048947 */ /* 0x000fea0003800000 */
[----:B------:R-:W-:Y:S01]  /*11c60*/  BPT.TRAP 0x1 ;  /* 0x000000040000795c */ /* 0x000fe20000300000 */
.L_x_2863:
[----:B------:R-:W-:Y:S02]  /*11c70*/  LEA R0, R162, R2, 0x3 ;  /* 0x00000002a2007211 */ /* 0x000fe400078e18ff */
[----:B------:R-:W-:-:S04]  /*11c80*/  SHF.L.U32 R3, R167, 0x1f, RZ ;  /* 0x0000001fa7037819 */ /* 0x000fc800000006ff */
[----:B------:R0:W1:Y:S01]  /*11c90*/  SYNCS.PHASECHK.TRANS64.TRYWAIT P1, [R0+URZ+0x2a830], R3 ;  /* 0x02a83003000075a7 */ /* 0x000062000802017f */
[----:B------:R-:W-:Y:S05]  /*11ca0*/  @!P0 BRA `(.L_x_2864) ;  /* 0x0000000000048947 */ /* 0x000fea0003800000 */
[----:B------:R-:W-:Y:S01]  /*11cb0*/  BPT.TRAP 0x1 ;  /* 0x000000040000795c */ /* 0x000fe20000300000 */
.L_x_2864:
[----:B-1----:R-:W-:Y:S05]  /*11cc0*/  @P1 BRA `(.L_x_2865) ;  /* 0x0000000000081947 */ /* 0x002fea0003800000 */
[----:B------:R-:W1:Y:S02]  /*11cd0*/  SYNCS.PHASECHK.TRANS64.TRYWAIT P1, [R0+URZ+0x2a830], R3 ;  /* 0x02a83003000075a7 */ /* 0x000e64000802017f */
[----:B-1----:R-:W-:Y:S05]  /*11ce0*/  @!P1 BRA `(.L_x_2866) ;  /* 0x0000012400bc9947 */ /* 0x002fea0003800000 */
.L_x_2865:
[----:B------:R-:W-:Y:S05]  /*11cf0*/  WARPSYNC.ALL ;  /* 0x0000000000007948 */ /* 0x000fea0003800000 */
[----:B01----:R-:W-:Y:S01]  /*11d00*/  VIADD R3, R2, 0x18400 ;  /* 0x0001840002037836 */ /* 0x003fe20000000000 */
[----:B------:R-:W-:Y:S01]  /*11d10*/  R2UR UR4, R68 ;  /* 0x00000000440472ca */ /* 0x000fe200000e0000 */
[----:B------:R-:W-:Y:S01]  /*11d20*/  IMAD.MOV.U32 R5, RZ, RZ, 0x40000040 ;  /* 0x40000040ff057424 */ /* 0x000fe200078e00ff */
[----:B------:R-:W-:Y:S01]  /*11d30*/  WARPGROUP.ARRIVE ;  /* 0x00000000000079c5 */ /* 0x000fe20000000000 */
[----:B------:R-:W-:Y:S01]  /*11d40*/  UMOV UR9, 0x40000040 ;  /* 0x4000004000097882 */ /* 0x000fe20000000000 */
[----:B------:R-:W-:Y:S01]  /*11d50*/  SHF.R.U32.HI R3, RZ, 0x4, R3 ;  /* 0x00000004ff037819 */ /* 0x000fe20000011603 */
[----:B------:R-:W-:Y:S01]  /*11d60*/  IMAD.U32 R11, RZ, RZ, UR9 ;  /* 0x00000009ff0b7e24 */ /* 0x000fe2000f8e00ff */
        /* <DEDUP_REMOVED lines=17> */
[----:B------:R-:W-:Y:S01]  /*11e80*/  UIADD3 UR56, UR4, 0x404, URZ ;  /* 0x0000040404387890 */ /* 0x000fe2000fffe03f */
[----:B------:R-:W-:Y:S01]  /*11e90*/  MOV R10, UR8 ;  /* 0x00000008000a7c02 */ /* 0x000fe20008000f00 */
[----:B------:R-:W-:-:S02]  /*11ea0*/  UIADD3 UR52, UR4, 0x406, URZ ;  /* 0x0000040604347890 */ /* 0x000fc4000fffe03f */
[----:B------:R-:W-:Y:S02]  /*11eb0*/  UIADD3 UR48, UR4, 0x800, URZ ;  /* 0x0000080004307890 */ /* 0x000fe4000fffe03f */
[----:B------:R0:W-:Y:S01]  /*11ec0*/  STL.64 [R1+0x28], R10 ;  /* 0x0000280a01007387 */ /* 0x0001e20000100a00 */
[----:B------:R-:W-:Y:S02]  /*11ed0*/  UIADD3 UR44, UR4, 0x802, URZ ;  /* 0x00000802042c7890 */ /* 0x000fe4000fffe03f */
[----:B------:R-:W-:Y:S02]  /*11ee0*/  UIADD3 UR40, UR4, 0x804, URZ ;  /* 0x0000080404287890 */ /* 0x000fe4000fffe03f */
[----:B------:R-:W-:Y:S01]  /*11ef0*/  UIADD3 UR36, UR4, 0x806, URZ ;  /* 0x0000080604247890 */ /* 0x000fe2000fffe03f */
[----:B------:R-:W-:Y:S01]  /*11f00*/  HGMMA.64x96x16.F32 R24, gdesc[UR8], RZ, !UPT, gsb0 ;  /* 0x01600000081879f0 */ /* 0x000fe2000c0008ff */
[----:B------:R-:W-:Y:S01]  /*11f10*/  R2UR UR10, R8 ;  /* 0x00000000080a72ca */ /* 0x000fe200000e0000 */
[----:B------:R-:W-:Y:S01]  /*11f20*/  UMOV UR8, UR5 ;  /* 0x0000000500087c82 */ /* 0x000fe20008000000 */
[----:B------:R-:W-:Y:S01]  /*11f30*/  R2UR UR11, R9 ;  /* 0x00000000090b72ca */ /* 0x000fe200000e0000 */
[----:B------:R-:W-:Y:S01]  /*11f40*/  UMOV UR9, 0x40000040 ;  /* 0x4000004000097882 */ /* 0x000fe20000000000 */
[----:B------:R-:W-:Y:S01]  /*11f50*/  IMAD.MOV.U32 R9, RZ, RZ, 0x40000040 ;  /* 0x40000040ff097424 */ /* 0x000fe200078e00ff */
[----:B------:R-:W-:Y:S01]  /*11f60*/  IADD3 R8, R4, 0x4, RZ ;  /* 0x0000000404087810 */ /* 0x000fe20007ffe0ff */
[----:B------:R-:W-:Y:S01]  /*11f70*/  UIADD3 UR5, UR4, 0x4, URZ ;  /* 0x0000000404057890 */ /* 0x000fe2000fffe03f */
[----:B0-----:R-:W-:Y:S01]  /*11f80*/  IMAD.U32 R10, RZ, RZ, UR8 ;  /* 0x00000008ff0a7e24 */ /* 0x001fe2000f8e00ff */
[----:B------:R-:W-:Y:S01]  /*11f90*/  UMOV UR37, 0x40000040 ;  /* 0x4000004000257882 */ /* 0x000fe20000000000 */
        /* <DEDUP_REMOVED lines=12> */
[----:B0-----:R-:W-:Y:S01]  /*12060*/  MOV R11, UR9 ;  /* 0x00000009000b7c02 */ /* 0x001fe20008000f00 */
        /* <DEDUP_REMOVED lines=22> */
[----:B------:R-:W-:Y:S01]  /*121d0*/  IMAD.MOV.U32 R9, RZ, RZ, 0x40000040 ;  /* 0x40000040ff097424 */ /* 0x000fe200078e00ff */
[----:B------:R-:W-:Y:S01]  /*121e0*/  IADD3 R8, R4, 0x302, RZ ;  /* 0x0000030204087810 */ /* 0x000fe20007ffe0ff */
[----:B------:R-:W-:Y:S01]  /*121f0*/  UIADD3 UR5, UR4, 0x402, URZ ;  /* 0x0000040204057890 */ /* 0x000fe2000fffe03f */
[----:B0-----:R-:W-:Y:S02]  /*12200*/  IMAD.U32 R10, RZ, RZ, UR8 ;  /* 0x00000008ff0a7e24 */ /* 0x001fe4000f8e00ff */
        /* <DEDUP_REMOVED lines=10> */
[----:B0-----:R-:W-:Y:S01]  /*122b0*/  MOV R11, UR9 ;  /* 0x00000009000b7c02 */ /* 0x001fe20008000f00 */
[----:B------:R-:W-:Y:S02]  /*122c0*/  IMAD.MOV.U32 R9, RZ, RZ, 0x40000040 ;  /* 0x40000040ff097424 */ /* 0x000fe400078e00ff */
[----:B------:R-:W-:Y:S01]  /*122d0*/  IMAD.U32 R10, RZ, RZ, UR8 ;  /* 0x00000008ff0a7e24 */ /* 0x000fe2000f8e00ff */
[----:B------:R-:W-:-:S02]  /*122e0*/  R2UR UR58, R8 ;  /* 0x00000000083a72ca */ /* 0x000fc400000e0000 */
[----:B------:R-:W-:Y:S01]  /*122f0*/  R2UR UR59, R9 ;  /* 0x00000000093b72ca */ /* 0x000fe200000e0000 */
[----:B------:R-:W-:Y:S01]  /*12300*/  IMAD.MOV.U32 R9, RZ, RZ, 0x40000040 ;  /* 0x40000040ff097424 */ /* 0x000fe200078e00ff */
[----:B------:R-:W-:Y:S01]  /*12310*/  IADD3 R8, R4, 0x306, RZ ;  /* 0x0000030604087810 */ /* 0x000fe20007ffe0ff */
[----:B------:R0:W-:Y:S03]  /*12320*/  STL.64 [R1], R10 ;  /* 0x0000000a01007387 */ /* 0x0001e60000100a00 */
[----:B------:R-:W-:Y:S01]  /*12330*/  R2UR UR54, R8 ;  /* 0x00000000083672ca */ /* 0x000fe200000e0000 */
[----:B------:R-:W-:Y:S01]  /*12340*/  VIADD R8, R4, 0x600 ;  /* 0x0000060004087836 */ /* 0x000fe20000000000 */
[----:B------:R-:W-:Y:S02]  /*12350*/  R2UR UR55, R9 ;  /* 0x00000000093772ca */ /* 0x000fe400000e0000 */
[----:B------:R-:W-:-:S02]  /*12360*/  MOV R9, 0x40000040 ;  /* 0x4000004000097802 */ /* 0x000fc40000000f00 */
[----:B------:R-:W-:Y:S01]  /*12370*/  R2UR UR50, R8 ;  /* 0x00000000083272ca */ /* 0x000fe200000e0000 */
[----:B------:R-:W-:Y:S01]  /*12380*/  VIADD R8, R4, 0x602 ;  /* 0x0000060204087836 */ /* 0x000fe20000000000 */
[----:B------:R-:W-:Y:S01]  /*12390*/  R2UR UR51, R9 ;  /* 0x00000000093372ca */ /* 0x000fe200000e0000 */
[----:B------:R-:W-:-:S03]  /*123a0*/  IMAD.MOV.U32 R9, RZ, RZ, 0x40000040 ;  /* 0x40000040ff097424 */ /* 0x000fc600078e00ff */
[----:B------:R-:W-:Y:S02]  /*123b0*/  R2UR UR46, R8 ;  /* 0x00000000082e72ca */ /* 0x000fe400000e0000 */
[----:B------:R-:W-:Y:S01]  /*123c0*/  R2UR UR47, R9 ;  /* 0x00000000092f72ca */ /* 0x000fe200000e0000 */
[----:B------:R-:W-:Y:S01]  /*123d0*/  IMAD.MOV.U32 R9, RZ, RZ, 0x40000040 ;  /* 0x40000040ff097424 */ /* 0x000fe200078e00ff */
[C---:B------:R-:W-:Y:S01]  /*123e0*/  IADD3 R8, R4.reuse, 0x604, RZ ;  /* 0x0000060404087810 */ /* 0x040fe20007ffe0ff */
[----:B------:R-:W-:-:S03]  /*123f0*/  VIADD R4, R4, 0x606 ;  /* 0x0000060604047836 */ /* 0x000fc60000000000 */
[----:B------:R-:W-:Y:S02]  /*12400*/  R2UR UR42, R8 ;  /* 0x00000000082a72ca */ /* 0x000fe400000e0000 */
        /* <DEDUP_REMOVED lines=26> */
.L_x_2867:
[----:B------:R-:W0:Y:S01]  /*125b0*/  LDC R9, c[0x0][0x448] ;  /* 0x00011200ff097b82 */ /* 0x000e220000000800 */
[----:B------:R-:W-:Y:S01]  /*125c0*/  ULDC UR4, c[0x0][0x9d8] ;  /* 0x0002760000047ab9 */ /* 0x000fe20000000800 */
[----:B------:R-:W-:Y:S02]  /*125d0*/  VIADD R0, R0, 0x2a840 ;  /* 0x0002a84000007836 */ /* 0x000fe40000000000 */
[----:B------:R-:W-:Y:S01]  /*125e0*/  FMUL.FTZ R4, R25, UR4 ;  /* 0x0000000419047c20 */ /* 0x000fe20008410000 */
[----:B------:R-:W-:Y:S02]  /*125f0*/  IMAD.MOV.U32 R25, RZ, RZ, -0x60 ;  /* 0xffffffa0ff197424 */ /* 0x000fe400078e00ff */
[----:B------:R-:W-:Y:S01]  /*12600*/  FMUL.FTZ R26, R26, UR4 ;  /* 0x000000041a1a7c20 */ /* 0x000fe20008410000 */
[----:B------:R-:W-:Y:S01]  /*12610*/  FMUL.FTZ R27, R27, UR4 ;  /* 0x000000041b1b7c20 */ /* 0x000fe20008410000 */
[----:B------:R-:W-:Y:S01]  /*12620*/  FMUL.FTZ R30, R30, UR4 ;  /* 0x000000041e1e7c20 */ /* 0x000fe20008410000 */
[----:B------:R-:W-:-:S02]  /*12630*/  IMAD R25, R72, R25, 0x61 ;  /* 0x0000006148197424 */ /* 0x000fc400078e0219 */
[----:B------:R-:W-:Y:S01]  /*12640*/  FMUL.FTZ R31, R31, UR4 ;  /* 0x000000041f1f7c20 */ /* 0x000fe20008410000 */
[----:B------:R1:W-:Y:S01]  /*12650*/  MUFU.TANH R82, R27 ;  /* 0x0000001b00527308 */ /* 0x0003e20000002400 */
[----:B------:R-:W-:Y:S01]  /*12660*/  FMUL.FTZ R34, R34, UR4 ;  /* 0x0000000422227c20 */ /* 0x000fe20008410000 */
[----:B------:R-:W-:Y:S02]  /*12670*/  IMAD R25, R188, -0x2, R25 ;  /* 0xfffffffebc197824 */ /* 0x000fe400078e0219 */
        /* <DEDUP_REMOVED lines=11> */
[----:B0-----:R-:W-:Y:S01]  /*12730*/  ISETP.NE.AND P1, PT, R9, 0x1, PT ;  /* 0x000000010900780c */ /* 0x001fe20003f25270 */
[----:B------:R-:W-:Y:S01]  /*12740*/  IMAD.IADD R9, R189, 0x1, R184 ;  /* 0x00000001bd097824 */ /* 0x000fe200078e02b8 */
        /* <DEDUP_REMOVED lines=11> */
[----:B------:R-:W4:Y:S01]  /*12800*/  @P1 LDC R10, c[0x0][0x44c] ;  /* 0x00011300ff0a1b82 */ /* 0x000f220000000800 */
[----:B------:R-:W-:Y:S01]  /*12810*/  FMUL.FTZ R63, R63, UR4 ;  /* 0x000000043f3f7c20 */ /* 0x000fe20008410000 */
[----:B------:R-:W-:Y:S01]  /*12820*/  FMUL.FTZ R66, R66, UR4 ;  /* 0x0000000442427c20 */ /* 0x000fe20008410000 */
[----:B------:R-:W-:Y:S01]  /*12830*/  FMUL.FTZ R67, R67, UR4 ;  /* 0x0000000443437c20 */ /* 0x000fe20008410000 */
[----:B------:R-:W-:Y:S01]  /*12840*/  FMUL.FTZ R70, R70, UR4 ;  /* 0x0000000446467c20 */ /* 0x000fe20008410000 */
[----:B------:R-:W3:Y:S01]  /*12850*/  MUFU.TANH R34, R34 ;  /* 0x0000002200227308 */ /* 0x000ee20000002400 */
[----:B------:R-:W-:Y:S01]  /*12860*/  FMUL.FTZ R71, R71, UR4 ;  /* 0x0000000447477c20 */ /* 0x000fe20008410000 */
[----:B------:R-:W-:Y:S01]  /*12870*/  FMUL.FTZ R7, R29, UR4 ;  /* 0x000000041d077c20 */ /* 0x000fe20008410000 */
[----:B------:R-:W1:Y:S01]  /*12880*/  @P1 LDC R21, c[0x0][0x450] ;  /* 0x00011400ff151b82 */ /* 0x000e620000000800 */
        /* <DEDUP_REMOVED lines=15> */
[----:B----4-:R-:W-:-:S04]  /*12980*/  @P1 IMAD.HI.U32 R10, R9, R10, RZ ;  /* 0x0000000a090a1227 */ /* 0x010fc800078e00ff */
[----:B------:R-:W-:Y:S01]  /*12990*/  FMUL.FTZ R65, R65, UR4 ;  /* 0x0000000441417c20 */ /* 0x000fe20008410000 */
[----:B------:R-:W-:Y:S01]  /*129a0*/  FMUL.FTZ R68, R68, UR4 ;  /* 0x0000000444447c20 */ /* 0x000fe20008410000 */
[----:B------:R-:W-:Y:S01]  /*129b0*/  FMUL.FTZ R69, R69, UR4 ;  /* 0x0000000445457c20 */ /* 0x000fe20008410000 */
[----:B------:R-:W-:Y:S01]  /*129c0*/  PRMT R0, R177, 0x654, R0 ;  /* 0x00000654b1007816 */ /* 0x000fe20000000000 */
[----:B------:R-:W4:Y:S01]  /*129d0*/  MUFU.TANH R39, R39 ;  /* 0x0000002700277308 */ /* 0x000f220000002400 */
[----:B------:R-:W-:Y:S01]  /*129e0*/  ULDC UR38, c[0x0][0x9d8] ;  /* 0x0002760000267ab9 */ /* 0x000fe20000000800 */
[----:B------:R-:W-:Y:S01]  /*129f0*/  ULDC UR39, c[0x0][0x9d8] ;  /* 0x0002760000277ab9 */ /* 0x000fe20000000800 */
[----:B-1----:R-:W-:Y:S01]  /*12a00*/  @P1 SHF.R.U32.HI R9, RZ, R21, R10 ;  /* 0x00000015ff091219 */ /* 0x002fe2000001160a */
[--C-:B------:R-:W-:Y:S01]  /*12a10*/  IMAD R10, R72, -0x60, R186.reuse ;  /* 0xffffffa0480a7824 */ /* 0x100fe200078e02ba */
[----:B------:R1:W-:Y:S01]  /*12a20*/  SYNCS.ARRIVE.TRANS64.RED.A1T0 RZ, [R0+URZ], RZ ;  /* 0x000000ff00ff79a7 */ /* 0x0003e2000810043f */
[----:B------:R-:W-:Y:S01]  /*12a30*/  ULDC UR42, c[0x0][0x988] ;  /* 0x00026200002a7ab9 */ /* 0x000fe20000000800 */
[----:B------:R-:W-:Y:S01]  /*12a40*/  ULDC UR43, c[0x0][0x988] ;  /* 0x00026200002b7ab9 */ /* 0x000fe20000000800 */
[----:B------:R-:W2:Y:S01]  /*12a50*/  SHFL.IDX PT, R20, R9, 0x1, 0x1c1f ;  /* 0x003c1f0009147f89 */ /* 0x000ea200000e0000 */
[----:B------:R-:W-:Y:S01]  /*12a60*/  IADD3 R21, R10, 0x60, RZ ;  /* 0x000000600a157810 */ /* 0x000fe20007ffe0ff */
[----:B------:R-:W1:Y:S01]  /*12a70*/  MUFU.TANH R42, R42 ;  /* 0x0000002a002a7308 */ /* 0x000e620000002400 */
[----:B------:R-:W-:Y:S01]  /*12a80*/  BSSY B0, `(.L_x_2868) ;  /* 0x0000475000007945 */ /* 0x000fe20003800000 */
[----:B------:R-:W1:Y:S02]  /*12a90*/  SHFL.IDX PT, R9, R9, RZ, 0x1c1f ;  /* 0x001c1fff09097589 */ /* 0x000e6400000e0000 */
[----:B------:R-:W-:Y:S01]  /*12aa0*/  IMAD R10, R188, -0x2, R21 ;  /* 0xfffffffebc0a7824 */ /* 0x000fe200078e0215 */
[----:B------:R-:W-:-:S03]  /*12ab0*/  IADD3 R21, -R185, R25, R186 ;  /* 0x00000019b9157210 */ /* 0x000fc60007ffe1ba */
[----:B------:R-:W1:Y:S08]  /*12ac0*/  MUFU.TANH R24, R43 ;  /* 0x0000002b00187308 */ /* 0x000e700000002400 */
[----:B------:R-:W1:Y:S01]  /*12ad0*/  MUFU.TANH R28, R46 ;  /* 0x0000002e001c7308 */ /* 0x000e620000002400 */
[----:B--2---:R-:W-:-:S07]  /*12ae0*/  VIADDMNMX R27, R20, R21, R10, PT ;  /* 0x00000015141b7246 */ /* 0x004fce000380010a */
[----:B------:R-:W2:Y:S01]  /*12af0*/  MUFU.TANH R47, R47 ;  /* 0x0000002f002f7308 */ /* 0x000ea20000002400 */
[C---:B------:R-:W-:Y:S02]  /*12b00*/  ISETP.GT.AND P2, PT, R27.reuse, RZ, PT ;  /* 0x000000ff1b00720c */ /* 0x040fe40003f44270 */
[C---:B------:R-:W-:Y:S02]  /*12b10*/  ISETP.GT.AND P3, PT, R27.reuse, 0x1, PT ;  /* 0x000000011b00780c */ /* 0x040fe40003f64270 */
[C---:B------:R-:W-:Y:S02]  /*12b20*/  ISETP.GT.AND P4, PT, R27.reuse, 0x8, PT ;  /* 0x000000081b00780c */ /* 0x040fe40003f84270 */
[----:B------:R-:W-:Y:S01]  /*12b30*/  FSEL R84, R26, -INF , P2 ;  /* 0xff8000001a547808 */ /* 0x000fe20001000000 */
[----:B------:R-:W2:Y:S01]  /*12b40*/  MUFU.TANH R32, R50 ;  /* 0x0000003200207308 */ /* 0x000ea20000002400 */
[----:B------:R-:W-:Y:S02]  /*12b50*/  FSEL R82, R82, -INF , P3 ;  /* 0xff80000052527808 */ /* 0x000fe40001800000 */
[----:B------:R-:W-:-:S02]  /*12b60*/  ISETP.GT.AND P2, PT, R27, 0x9, PT ;  /* 0x000000091b00780c */ /* 0x000fc40003f44270 */
[----:B0-----:R-:W-:Y:S02]  /*12b70*/  FSEL R80, R30, -INF , P4 ;  /* 0xff8000001e507808 */ /* 0x001fe40002000000 */
[----:B------:R-:W-:Y:S01]  /*12b80*/  FMNMX.FTZ R25, R84, R82, !PT ;  /* 0x0000005254197209 */ /* 0x000fe20007810000 */
[----:B------:R-:W0:Y:S01]  /*12b90*/  MUFU.TANH R51, R51 ;  /* 0x0000003300337308 */ /* 0x000e220000002400 */
[----:B------:R-:W-:Y:S02]  /*12ba0*/  ISETP.GT.AND P3, PT, R27, 0x10, PT ;  /* 0x000000101b00780c */ /* 0x000fe40003f64270 */
[----:B---3--:R-:W-:Y:S02]  /*12bb0*/  FSEL R78, R31, -INF , P2 ;  /* 0xff8000001f4e7808 */ /* 0x008fe40001000000 */
[----:B------:R-:W-:Y:S02]  /*12bc0*/  FMNMX.FTZ R25, R80, R25, !PT ;  /* 0x0000001950197209 */ /* 0x000fe40007810000 */
[----:B------:R-:W-:Y:S01]  /*12bd0*/  ISETP.GT.AND P2, PT, R27, 0x11, PT ;  /* 0x000000111b00780c */ /* 0x000fe20003f44270 */
[----:B------:R-:W3:Y:S01]  /*12be0*/  MUFU.TANH R38, R54 ;  /* 0x0000003600267308 */ /* 0x000ee20000002400 */
[----:B------:R-:W-:-:S02]  /*12bf0*/  FSEL R76, R34, -INF , P3 ;  /* 0xff800000224c7808 */ /* 0x000fc40001800000 */
[----:B------:R-:W-:Y:S02]  /*12c00*/  FMNMX.FTZ R25, R78, R25, !PT ;  /* 0x000000194e197209 */ /* 0x000fe40007810000 */
[----:B------:R-:W-:Y:S02]  /*12c10*/  ISETP.GT.AND P3, PT, R27, 0x18, PT ;  /* 0x000000181b00780c */ /* 0x000fe40003f64270 */
[----:B------:R-:W-:Y:S01]  /*12c20*/  FSEL R74, R35, -INF , P2 ;  /* 0xff800000234a7808 */ /* 0x000fe20001000000 */
[----:B------:R-:W3:Y:S01]  /*12c30*/  MUFU.TANH R40, R55 ;  /* 0x0000003700287308 */ /* 0x000ee20000002400 */
[----:B------:R-:W-:Y:S02]  /*12c40*/  FMNMX.FTZ R25, R76, R25, !PT ;  /* 0x000000194c197209 */ /* 0x000fe40007810000 */
[----:B------:R-:W-:Y:S02]  /*12c50*/  ISETP.GT.AND P2, PT, R27, 0x19, PT ;  /* 0x000000191b00780c */ /* 0x000fe40003f44270 */
[----:B------:R-:W-:-:S02]  /*12c60*/  FSEL R36, R36, -INF , P3 ;  /* 0xff80000024247808 */ /* 0x000fc40001800000 */
[----:B------:R-:W-:Y:S01]  /*12c70*/  FMNMX.FTZ R25, R74, R25, !PT ;  /* 0x000000194a197209 */ /* 0x000fe20007810000 */
[----:B------:R-:W3:Y:S01]  /*12c80*/  MUFU.TANH R58, R58 ;  /* 0x0000003a003a7308 */ /* 0x000ee20000002400 */
[----:B------:R-:W-:Y:S02]  /*12c90*/  ISETP.GT.AND P3, PT, R27, 0x20, PT ;  /* 0x000000201b00780c */ /* 0x000fe40003f64270 */
[----:B----4-:R-:W-:Y:S02]  /*12ca0*/  FSEL R26, R39, -INF , P2 ;  /* 0xff800000271a7808 */ /* 0x010fe40001000000 */
[----:B------:R-:W-:Y:S02]  /*12cb0*/  FMNMX.FTZ R25, R36, R25, !PT ;  /* 0x0000001924197209 */ /* 0x000fe40007810000 */
[----:B------:R-:W-:Y:S01]  /*12cc0*/  ISETP.GT.AND P2, PT, R27, 0x21, PT ;  /* 0x000000211b00780c */ /* 0x000fe20003f44270 */
[----:B------:R-:W4:Y:S01]  /*12cd0*/  MUFU.TANH R46, R59 ;  /* 0x0000003b002e7308 */ /* 0x000f220000002400 */
[----:B-1----:R-:W-:-:S02]  /*12ce0*/  FSEL R20, R42, -INF , P3 ;  /* 0xff8000002a147808 */ /* 0x002fc40001800000 */
[----:B------:R-:W-:Y:S02]  /*12cf0*/  FMNMX.FTZ R25, R26, R25, !PT ;  /* 0x000000191a197209 */ /* 0x000fe40007810000 */
[C---:B------:R-:W-:Y:S02]  /*12d00*/  ISETP.GT.AND P3, PT, R27.reuse, 0x28, PT ;  /* 0x000000281b00780c */ /* 0x040fe40003f64270 */
[----:B------:R-:W-:Y:S01]  /*12d10*/  FSEL R24, R24, -INF , P2 ;  /* 0xff80000018187808 */ /* 0x000fe20001000000 */
[----:B------:R-:W1:Y:S01]  /*12d20*/  MUFU.TANH R50, R62 ;  /* 0x0000003e00327308 */ /* 0x000e620000002400 */
[----:B------:R-:W-:Y:S02]  /*12d30*/  FMNMX.FTZ R25, R20, R25, !PT ;  /* 0x0000001914197209 */ /* 0x000fe40007810000 */
[----:B------:R-:W-:Y:S02]  /*12d40*/  ISETP.GT.AND P2, PT, R27, 0x29, PT ;  /* 0x000000291b00780c */ /* 0x000fe40003f44270 */
[----:B------:R-:W-:-:S02]  /*12d50*/  FSEL R28, R28, -INF , P3 ;  /* 0xff8000001c1c7808 */ /* 0x000fc40001800000 */
[----:B------:R-:W-:Y:S01]  /*12d60*/  FMNMX.FTZ R25, R24, R25, !PT ;  /* 0x0000001918197209 */ /* 0x000fe20007810000 */
[----:B------:R-:W1:Y:S01]  /*12d70*/  MUFU.TANH R63, R63 ;  /* 0x0000003f003f7308 */ /* 0x000e620000002400 */
[----:B------:R-:W-:Y:S02]  /*12d80*/  ISETP.GT.AND P3, PT, R27, 0x30, PT ;  /* 0x000000301b00780c */ /* 0x000fe40003f64270 */
[----:B--2---:R-:W-:Y:S02]  /*12d90*/  FSEL R30, R47, -INF , P2 ;  /* 0xff8000002f1e7808 */ /* 0x004fe40001000000 */
[----:B------:R-:W-:Y:S02]  /*12da0*/  FMNMX.FTZ R25, R28, R25, !PT ;  /* 0x000000191c197209 */ /* 0x000fe40007810000 */
[----:B------:R-:W-:Y:S01]  /*12db0*/  ISETP.GT.AND P2, PT, R27, 0x31, PT ;  /* 0x000000311b00780c */ /* 0x000fe20003f44270 */
[----:B------:R-:W2:Y:S01]  /*12dc0*/  MUFU.TANH R66, R66 ;  /* 0x0000004200427308 */ /* 0x000ea20000002400 */
[----:B------:R-:W-:-:S02]  /*12dd0*/  FSEL R32, R32, -INF , P3 ;  /* 0xff80000020207808 */ /* 0x000fc40001800000 */
[----:B------:R-:W-:Y:S02]  /*12de0*/  FMNMX.FTZ R25, R30, R25, !PT ;  /* 0x000000191e197209 */ /* 0x000fe40007810000 */
[----:B------:R-:W-:Y:S02]  /*12df0*/  ISETP.GT.AND P3, PT, R27, 0x38, PT ;  /* 0x000000381b00780c */ /* 0x000fe40003f64270 */
[----:B0-----:R-:W-:Y:S01]  /*12e00*/  FSEL R34, R51, -INF , P2 ;  /* 0xff80000033227808 */ /* 0x001fe20001000000 */
[----:B------:R-:W0:Y:S01]  /*12e10*/  MUFU.TANH R62, R67 ;  /* 0x00000043003e7308 */ /* 0x000e220000002400 */
[----:B------:R-:W-:Y:S02]  /*12e20*/  FMNMX.FTZ R25, R32, R25, !PT ;  /* 0x0000001920197209 */ /* 0x000fe40007810000 */
[----:B------:R-:W-:Y:S02]  /*12e30*/  ISETP.GT.AND P2, PT, R27, 0x39, PT ;  /* 0x000000391b00780c */ /* 0x000fe40003f44270 */
[----:B---3--:R-:W-:-:S02]  /*12e40*/  FSEL R38, R38, -INF , P3 ;  /* 0xff80000026267808 */ /* 0x008fc40001800000 */
[----:B------:R-:W-:Y:S01]  /*12e50*/  FMNMX.FTZ R25, R34, R25, !PT ;  /* 0x0000001922197209 */ /* 0x000fe20007810000 */
[----:B------:R-:W3:Y:S01]  /*12e60*/  MUFU.TANH R70, R70 ;  /* 0x0000004600467308 */ /* 0x000ee20000002400 */
[C---:B------:R-:W-:Y:S02]  /*12e70*/  ISETP.GT.AND P3, PT, R27.reuse, 0x40, PT ;  /* 0x000000401b00780c */ /* 0x040fe40003f64270 */
[----:B------:R-:W-:Y:S02]  /*12e80*/  FSEL R40, R40, -INF , P2 ;  /* 0xff80000028287808 */ /* 0x000fe40001000000 */
[----:B------:R-:W-:Y:S02]  /*12e90*/  FMNMX.FTZ R25, R38, R25, !PT ;  /* 0x0000001926197209 */ /* 0x000fe40007810000 */
[----:B------:R-:W-:Y:S01]  /*12ea0*/  ISETP.GT.AND P2, PT, R27, 0x41, PT ;  /* 0x000000411b00780c */ /* 0x000fe20003f44270 */
[----:B------:R-:W3:Y:S01]  /*12eb0*/  MUFU.TANH R54, R71 ;  /* 0x0000004700367308 */ /* 0x000ee20000002400 */
[----:B------:R-:W-:-:S02]  /*12ec0*/  FSEL R42, R58, -INF , P3 ;  /* 0xff8000003a2a7808 */ /* 0x000fc40001800000 */
[----:B------:R-:W-:Y:S02]  /*12ed0*/  FMNMX.FTZ R25, R40, R25, !PT ;  /* 0x0000001928197209 */ /* 0x000fe40007810000 */
[C---:B------:R-:W-:Y:S02]  /*12ee0*/  ISETP.GT.AND P3, PT, R27.reuse, 0x48, PT ;  /* 0x000000481b00780c */ /* 0x040fe40003f64270 */
[----:B----4-:R-:W-:Y:S01]  /*12ef0*/  FSEL R46, R46, -INF , P2 ;  /* 0xff8000002e2e7808 */ /* 0x010fe20001000000 */
[----:B------:R-:W4:Y:S01]  /*12f00*/  MUFU.TANH R3, R3 ;  /* 0x0000000300037308 */ /* 0x000f220000002400 */
[----:B------:R-:W-:Y:S02]  /*12f10*/  FMNMX.FTZ R25, R42, R25, !PT ;  /* 0x000000192a197209 */ /* 0x000fe40007810000 */
[----:B------:R-:W-:Y:S02]  /*12f20*/  ISETP.GT.AND P2, PT, R27, 0x49, PT ;  /* 0x000000491b00780c */ /* 0x000fe40003f44270 */
[----:B-1----:R-:W-:-:S02]  /*12f30*/  FSEL R50, R50, -INF , P3 ;  /* 0xff80000032327808 */ /* 0x002fc40001800000 */
[----:B------:R-:W-:Y:S01]  /*12f40*/  FMNMX.FTZ R25, R46, R25, !PT ;  /* 0x000000192e197209 */ /* 0x000fe20007810000 */
[----:B------:R-:W1:Y:S01]  /*12f50*/  MUFU.TANH R4, R4 ;  /* 0x0000000400047308 */ /* 0x000e620000002400 */
[----:B------:R-:W-:Y:S02]  /*12f60*/  ISETP.GT.AND P3, PT, R27, 0x50, PT ;  /* 0x000000501b00780c */ /* 0x000fe40003f64270 */
[----:B------:R-:W-:Y:S02]  /*12f70*/  FSEL R58, R63, -INF , P2 ;  /* 0xff8000003f3a7808 */ /* 0x000fe40001000000 */
[----:B------:R-:W-:Y:S01]  /*12f80*/  FMNMX.FTZ R29, R50, R25, !PT ;  /* 0x00000019321d7209 */ /* 0x000fe20007810000 */
[----:B------:R-:W-:Y:S01]  /*12f90*/  FMUL.FTZ R25, R44, UR4 ;  /* 0x000000042c197c20 */ /* 0x000fe20008410000 */
[----:B------:R-:W-:Y:S01]  /*12fa0*/  ISETP.GT.AND P2, PT, R27, 0x51, PT ;  /* 0x000000511b00780c */ /* 0x000fe20003f44270 */
[----:B------:R-:W1:Y:S01]  /*12fb0*/  MUFU.TANH R5, R5 ;  /* 0x0000000500057308 */ /* 0x000e620000002400 */
[----:B--2---:R-:W-:Y:S01]  /*12fc0*/  FSEL R44, R66, -INF , P3 ;  /* 0xff800000422c7808 */ /* 0x004fe20001800000 */
[----:B------:R-:W-:Y:S01]  /*12fd0*/  ULDC UR4, c[0x0][0x988] ;  /* 0x0002620000047ab9 */ /* 0x000fe20000000800 */
[----:B------:R-:W-:-:S02]  /*12fe0*/  FMNMX.FTZ R29, R58, R29, !PT ;  /* 0x0000001d3a1d7209 */ /* 0x000fc40007810000 */
[C---:B------:R-:W-:Y:S02]  /*12ff0*/  ISETP.GT.AND P3, PT, R27.reuse, 0x58, PT ;  /* 0x000000581b00780c */ /* 0x040fe40003f64270 */
[----:B0-----:R-:W-:Y:S01]  /*13000*/  FSEL R62, R62, -INF , P2 ;  /* 0xff8000003e3e7808 */ /* 0x001fe20001000000 */
[----:B------:R-:W0:Y:S01]  /*13010*/  MUFU.TANH R7, R7 ;  /* 0x0000000700077308 */ /* 0x000e220000002400 */
[----:B------:R-:W-:Y:S02]  /*13020*/  FMNMX.FTZ R29, R44, R29, !PT ;  /* 0x0000001d2c1d7209 */ /* 0x000fe40007810000 */
[----:B------:R-:W-:Y:S02]  /*13030*/  ISETP.GT.AND P2, PT, R27, 0x59, PT ;  /* 0x000000591b00780c */ /* 0x000fe40003f44270 */
[----:B---3--:R-:W-:Y:S02]  /*13040*/  FSEL R66, R70, -INF , P3 ;  /* 0xff80000046427808 */ /* 0x008fe40001800000 */
[----:B------:R-:W-:Y:S01]  /*13050*/  FMNMX.FTZ R29, R62, R29, !PT ;  /* 0x0000001d3e1d7209 */ /* 0x000fe20007810000 */
[----:B------:R2:W-:Y:S01]  /*13060*/  MUFU.TANH R31, R25 ;  /* 0x00000019001f7308 */ /* 0x0005e20000002400 */
[----:B------:R-:W-:-:S02]  /*13070*/  FSEL R54, R54, -INF , P2 ;  /* 0xff80000036367808 */ /* 0x000fc40001000000 */
[----:B------:R-:W-:Y:S02]  /*13080*/  FMNMX.FTZ R29, R66, R29, !PT ;  /* 0x0000001d421d7209 */ /* 0x000fe40007810000 */
[----:B------:R-:W-:Y:S02]  /*13090*/  MOV R35, R184 ;  /* 0x000000b800237202 */ /* 0x000fe40000000f00 */
[----:B------:R-:W-:Y:S01]  /*130a0*/  FMNMX.FTZ R29, R54, R29, !PT ;  /* 0x0000001d361d7209 */ /* 0x000fe20007810000 */
[----:B------:R-:W3:Y:S01]  /*130b0*/  MUFU.TANH R8, R8 ;  /* 0x0000000800087308 */ /* 0x000ee20000002400 */
[----:B--2---:R-:W-:Y:S01]  /*130c0*/  VIADDMNMX R25, R9, R21, R10, PT ;  /* 0x0000001509197246 */ /* 0x004fe2000380010a */
[----:B------:R-:W-:Y:S02]  /*130d0*/  IMAD.U32 R9, RZ, RZ, UR4 ;  /* 0x00000004ff097e24 */ /* 0x000fe4000f8e00ff */
[----:B------:R-:W2:Y:S01]  /*130e0*/  SHFL.BFLY PT, R70, R29, 0x2, 0x1f ;  /* 0x0c401f001d467f89 */ /* 0x000ea200000e0000 */
[----:B------:R-:W-:-:S02]  /*130f0*/  ISETP.GT.AND P2, PT, R25, RZ, PT ;  /* 0x000000ff1900720c */ /* 0x000fc40003f44270 */
[C---:B------:R-:W-:Y:S01]  /*13100*/  ISETP.GT.AND P3, PT, R25.reuse, 0x1, PT ;  /* 0x000000011900780c */ /* 0x040fe20003f64270 */
[----:B------:R-:W3:Y:S01]  /*13110*/  MUFU.TANH R11, R11 ;  /* 0x0000000b000b7308 */ /* 0x000ee20000002400 */
[----:B------:R-:W-:Y:S02]  /*13120*/  ISETP.GT.AND P4, PT, R25, 0x8, PT ;  /* 0x000000081900780c */ /* 0x000fe40003f84270 */
[----:B----4-:R-:W-:Y:S02]  /*13130*/  FSEL R21, R3, -INF , P2 ;  /* 0xff80000003157808 */ /* 0x010fe40001000000 */
[----:B-1----:R-:W-:Y:S02]  /*13140*/  FSEL R94, R4, -INF , P3 ;  /* 0xff800000045e7808 */ /* 0x002fe40001800000 */
[----:B------:R-:W-:Y:S01]  /*13150*/  ISETP.GT.AND P2, PT, R25, 0x9, PT ;  /* 0x000000091900780c */ /* 0x000fe20003f44270 */
[----:B------:R-:W1:Y:S01]  /*13160*/  MUFU.TANH R13, R13 ;  /* 0x0000000d000d7308 */ /* 0x000e620000002400 */
[----:B------:R-:W-:-:S02]  /*13170*/  FSEL R86, R5, -INF , P4 ;  /* 0xff80000005567808 */ /* 0x000fc40002000000 */
[----:B------:R-:W-:Y:S02]  /*13180*/  FMNMX.FTZ R3, R21, R94, !PT ;  /* 0x0000005e15037209 */ /* 0x000fe40007810000 */
[----:B------:R-:W-:Y:S02]  /*13190*/  ISETP.GT.AND P3, PT, R25, 0x10, PT ;  /* 0x000000101900780c */ /* 0x000fe40003f64270 */
[----:B0-----:R-:W-:Y:S01]  /*131a0*/  FSEL R88, R7, -INF , P2 ;  /* 0xff80000007587808 */ /* 0x001fe20001000000 */
[----:B------:R-:W0:Y:S01]  /*131b0*/  MUFU.TANH R12, R12 ;  /* 0x0000000c000c7308 */ /* 0x000e220000002400 */
[----:B------:R-:W-:Y:S02]  /*131c0*/  FMNMX.FTZ R3, R86, R3, !PT ;  /* 0x0000000356037209 */ /* 0x000fe40007810000 */
[----:B------:R-:W-:Y:S02]  /*131d0*/  ISETP.GT.AND P2, PT, R25, 0x11, PT ;  /* 0x000000111900780c */ /* 0x000fe40003f44270 */
[----:B--2---:R-:W-:-:S02]  /*131e0*/  FMNMX.FTZ R70, R29, R70, !PT ;  /* 0x000000461d467209 */ /* 0x004fc40007810000 */
[----:B---3--:R-:W-:Y:S01]  /*131f0*/  FSEL R90, R8, -INF , P3 ;  /* 0xff800000085a7808 */ /* 0x008fe20001800000 */
[----:B------:R-:W-:Y:S01]  /*13200*/  MUFU.TANH R15, R15 ;  /* 0x0000000f000f7308 */ /* 0x000fe20000002400 */
[----:B------:R-:W-:Y:S01]  /*13210*/  FMNMX.FTZ R3, R88, R3, !PT ;  /* 0x0000000358037209 */ /* 0x000fe20007810000 */
[----:B------:R-:W2:Y:S01]  /*13220*/  SHFL.BFLY PT, R27, R70, 0x1, 0x1f ;  /* 0x0c201f00461b7f89 */ /* 0x000ea200000e0000 */
[----:B------:R-:W-:Y:S01]  /*13230*/  ISETP.GT.AND P4, PT, R25, 0x18, PT ;  /* 0x000000181900780c */ /* 0x000fe20003f84270 */
[----:B------:R-:W3:Y:S01]  /*13240*/  @P1 LDC R29, c[0x0][0x44c] ;  /* 0x00011300ff1d1b82 */ /* 0x000ee20000000800 */
[----:B------:R-:W-:Y:S02]  /*13250*/  FSEL R92, R11, -INF , P2 ;  /* 0xff8000000b5c7808 */ /* 0x000fe40001000000 */
[----:B------:R-:W-:Y:S01]  /*13260*/  FMNMX.FTZ R5, R90, R3, !PT ;  /* 0x000000035a057209 */ /* 0x000fe20007810000 */
[----:B------:R-:W4:Y:S01]  /*13270*/  MUFU.TANH R14, R14 ;  /* 0x0000000e000e7308 */ /* 0x000f220000002400 */
[----:B------:R-:W-:-:S02]  /*13280*/  ISETP.GT.AND P2, PT, R25, 0x19, PT ;  /* 0x000000191900780c */ /* 0x000fc40003f44270 */
[----:B-1----:R-:W-:Y:S02]  /*13290*/  FSEL R96, R13, -INF , P4 ;  /* 0xff8000000d607808 */ /* 0x002fe40002000000 */
[----:B------:R-:W-:Y:S02]  /*132a0*/  FMNMX.FTZ R5, R92, R5, !PT ;  /* 0x000000055c057209 */ /* 0x000fe40007810000 */
[----:B0-----:R-:W-:Y:S01]  /*132b0*/  FSEL R98, R12, -INF , P2 ;  /* 0xff8000000c627808 */ /* 0x001fe20001000000 */
[----:B------:R-:W0:Y:S01]  /*132c0*/  MUFU.TANH R45, R45 ;  /* 0x0000002d002d7308 */ /* 0x000e220000002400 */
[----:B------:R-:W-:Y:S02]  /*132d0*/  FMNMX.FTZ R5, R96, R5, !PT ;  /* 0x0000000560057209 */ /* 0x000fe40007810000 */
[----:B------:R-:W-:Y:S02]  /*132e0*/  ISETP.GT.AND P2, PT, R25, 0x21, PT ;  /* 0x000000211900780c */ /* 0x000fe40003f44270 */
[----:B------:R-:W-:-:S03]  /*132f0*/  FMNMX.FTZ R5, R98, R5, !PT ;  /* 0x0000000562057209 */ /* 0x000fc60007810000 */
[----:B------:R-:W1:Y:S01]  /*13300*/  MUFU.TANH R48, R48 ;  /* 0x0000003000307308 */ /* 0x000e620000002400 */
[----:B----4-:R-:W-:Y:S02]  /*13310*/  FSEL R100, R14, -INF , P2 ;  /* 0xff8000000e647808 */ /* 0x010fe40001000000 */
[----:B--2---:R-:W-:Y:S01]  /*13320*/  FMNMX.FTZ R10, R70, R27, !PT ;  /* 0x0000001b460a7209 */ /* 0x004fe20007810000 */
[----:B---3--:R-:W-:Y:S01]  /*13330*/  @P1 IMAD.HI.U32 R29, R184, R29, RZ ;  /* 0x0000001db81d1227 */ /* 0x008fe200078e00ff */
[----:B------:R-:W-:Y:S02]  /*13340*/  ISETP.GT.AND P2, PT, R25, 0x29, PT ;  /* 0x000000291900780c */ /* 0x000fe40003f44270 */
[C---:B------:R-:W-:Y:S01]  /*13350*/  FSETP.NEU.FTZ.AND P3, PT, R10.reuse, -INF , PT ;  /* 0xff8000000a00780b */ /* 0x040fe20003f7d000 */
[----:B------:R-:W-:Y:S01]  /*13360*/  FMUL.FTZ R4, R10, R9 ;  /* 0x000000090a047220 */ /* 0x000fe20000410000 */
[----:B------:R-:W2:Y:S01]  /*13370*/  MUFU.TANH R49, R49 ;  /* 0x0000003100317308 */ /* 0x000ea20000002400 */
[----:B0-----:R-:W-:-:S02]  /*13380*/  FSEL R102, R45, -INF , P2 ;  /* 0xff8000002d667808 */ /* 0x001fc40001000000 */
[C---:B------:R-:W-:Y:S02]  /*13390*/  ISETP.GT.AND P2, PT, R25.reuse, 0x31, PT ;  /* 0x000000311900780c */ /* 0x040fe40003f44270 */
[----:B------:R-:W-:Y:S02]  /*133a0*/  FSEL R3, R4, RZ, P3 ;  /* 0x000000ff04037208 */ /* 0x000fe40001800000 */
[----:B------:R-:W-:Y:S01]  /*133b0*/  ISETP.GT.AND P3, PT, R25, 0x20, PT ;  /* 0x000000201900780c */ /* 0x000fe20003f64270 */
[----:B------:R-:W0:Y:S02]  /*133c0*/  MUFU.TANH R52, R52 ;  /* 0x0000003400347308 */ /* 0x000e240000002400 */
[-CC-:B------:R-:W-:Y:S01]  /*133d0*/  FFMA.FTZ R157, R84, R9.reuse, -R3.reuse ;  /* 0x00000009549d7223 */ /* 0x180fe20000010803 */
[----:B------:R-:W-:Y:S01]  /*133e0*/  FSEL R84, R15, -INF , P3 ;  /* 0xff8000000f547808 */ /* 0x000fe20001800000 */
[-CC-:B------:R-:W-:Y:S01]  /*133f0*/  FFMA.FTZ R4, R82, R9.reuse, -R3.reuse ;  /* 0x0000000952047223 */ /* 0x180fe20000010803 */
[----:B------:R-:W-:Y:S01]  /*13400*/  ISETP.GT.AND P3, PT, R25, 0x28, PT ;  /* 0x000000281900780c */ /* 0x000fe20003f64270 */
[--C-:B------:R-:W-:Y:S01]  /*13410*/  FFMA.FTZ R159, R80, R9, -R3.reuse ;  /* 0x00000009509f7223 */ /* 0x100fe20000010803 */
[----:B------:R-:W-:Y:S01]  /*13420*/  FMNMX.FTZ R5, R84, R5, !PT ;  /* 0x0000000554057209 */ /* 0x000fe20007810000 */
[----:B------:R-:W3:Y:S01]  /*13430*/  MUFU.TANH R53, R53 ;  /* 0x0000003500357308 */ /* 0x000ee20000002400 */
[----:B------:R-:W-:Y:S01]  /*13440*/  FSEL R82, R31, -INF , P3 ;  /* 0xff8000001f527808 */ /* 0x000fe20001800000 */
[--C-:B------:R-:W-:Y:S01]  /*13450*/  FFMA.FTZ R12, R78, R9, -R3.reuse ;  /* 0x000000094e0c7223 */ /* 0x100fe20000010803 */
[----:B------:R-:W-:Y:S01]  /*13460*/  FMNMX.FTZ R5, R100, R5, !PT ;  /* 0x0000000564057209 */ /* 0x000fe20007810000 */
[-CC-:B------:R-:W-:Y:S01]  /*13470*/  FFMA.FTZ R155, R36, R9.reuse, -R3.reuse ;  /* 0x00000009249b7223 */ /* 0x180fe20000010803 */
[C---:B------:R-:W-:Y:S01]  /*13480*/  ISETP.GT.AND P3, PT, R25.reuse, 0x30, PT ;  /* 0x000000301900780c */ /* 0x040fe20003f64270 */
[--C-:B------:R-:W-:Y:S01]  /*13490*/  FFMA.FTZ R147, R38, R9, -R3.reuse ;  /* 0x0000000926937223 */ /* 0x100fe20000010803 */
[----:B------:R-:W-:Y:S01]  /*134a0*/  FMNMX.FTZ R5, R82, R5, !PT ;  /* 0x0000000552057209 */ /* 0x000fe20007810000 */
[----:B------:R-:W4:Y:S01]  /*134b0*/  MUFU.TANH R56, R56 ;  /* 0x0000003800387308 */ /* 0x000f220000002400 */
[----:B-1----:R-:W-:Y:S01]  /*134c0*/  FSEL R80, R48, -INF , P3 ;  /* 0xff80000030507808 */ /* 0x002fe20001800000 */
[--C-:B------:R-:W-:Y:S01]  /*134d0*/  FFMA.FTZ R38, R40, R9, -R3.reuse ;  /* 0x0000000928267223 */ /* 0x100fe20000010803 */
[----:B------:R-:W-:Y:S01]  /*134e0*/  FMNMX.FTZ R5, R102, R5, !PT ;  /* 0x0000000566057209 */ /* 0x000fe20007810000 */
[----:B------:R-:W1:Y:S01]  /*134f0*/  @P1 LDC R40, c[0x0][0x450] ;  /* 0x00011400ff281b82 */ /* 0x000e620000000800 */
[----:B------:R-:W-:Y:S01]  /*13500*/  ISETP.GT.AND P3, PT, R25, 0x38, PT ;  /* 0x000000381900780c */ /* 0x000fe20003f64270 */
[--C-:B------:R-:W-:Y:S01]  /*13510*/  FFMA.FTZ R153, R76, R9, -R3.reuse ;  /* 0x000000094c997223 */ /* 0x100fe20000010803 */
[----:B--2---:R-:W-:Y:S01]  /*13520*/  FSEL R104, R49, -INF , P2 ;  /* 0xff80000031687808 */ /* 0x004fe20001000000 */
[----:B------:R-:W2:Y:S01]  /*13530*/  MUFU.TANH R57, R57 ;  /* 0x0000003900397308 */ /* 0x000ea20000002400 */
[----:B------:R-:W-:Y:S01]  /*13540*/  FMNMX.FTZ R5, R80, R5, !PT ;  /* 0x0000000550057209 */ /* 0x000fe20007810000 */
[-CC-:B------:R-:W-:Y:S01]  /*13550*/  FFMA.FTZ R14, R74, R9.reuse, -R3.reuse ;  /* 0x000000094a0e7223 */ /* 0x180fe20000010803 */
[C---:B------:R-:W-:Y:S01]  /*13560*/  ISETP.GT.AND P2, PT, R25.reuse, 0x39, PT ;  /* 0x000000391900780c */ /* 0x040fe20003f44270 */
[-CC-:B------:R-:W-:Y:S01]  /*13570*/  FFMA.FTZ R26, R26, R9.reuse, -R3.reuse ;  /* 0x000000091a1a7223 */ /* 0x180fe20000010803 */
[----:B0-----:R-:W-:Y:S01]  /*13580*/  FSEL R106, R52, -INF , P3 ;  /* 0xff800000346a7808 */ /* 0x001fe20001800000 */
[--C-:B------:R-:W-:Y:S01]  /*13590*/  FFMA.FTZ R149, R20, R9, -R3.reuse ;  /* 0x0000000914957223 */ /* 0x100fe20000010803 */
[----:B------:R-:W-:Y:S01]  /*135a0*/  FMNMX.FTZ R5, R104, R5, !PT ;  /* 0x0000000568057209 */ /* 0x000fe20007810000 */
[----:B------:R-:W0:Y:S01]  /*135b0*/  MUFU.TANH R60, R60 ;  /* 0x0000003c003c7308 */ /* 0x000e220000002400 */
[----:B------:R-:W-:Y:S01]  /*135c0*/  ISETP.GT.AND P3, PT, R25, 0x40, PT ;  /* 0x000000401900780c */ /* 0x000fe20003f64270 */
[-CC-:B------:R-:W-:Y:S01]  /*135d0*/  FFMA.FTZ R151, R28, R9.reuse, -R3.reuse ;  /* 0x000000091c977223 */ /* 0x180fe20000010803 */
[----:B---3--:R-:W-:Y:S01]  /*135e0*/  FSEL R78, R53, -INF , P2 ;  /* 0xff800000354e7808 */ /* 0x008fe20001000000 */
[--C-:B------:R-:W-:Y:S01]  /*135f0*/  FFMA.FTZ R145, R32, R9, -R3.reuse ;  /* 0x0000000920917223 */ /* 0x100fe20000010803 */
[----:B------:R-:W-:Y:S01]  /*13600*/  FMNMX.FTZ R5, R106, R5, !PT ;  /* 0x000000056a057209 */ /* 0x000fe20007810000 */
[-CC-:B------:R-:W-:Y:S01]  /*13610*/  FFMA.FTZ R20, R24, R9.reuse, -R3.reuse ;  /* 0x0000000918147223 */ /* 0x180fe20000010803 */
[C---:B------:R-:W-:Y:S01]  /*13620*/  ISETP.GT.AND P2, PT, R25.reuse, 0x41, PT ;  /* 0x000000411900780c */ /* 0x040fe20003f44270 */
[----:B------:R-:W3:Y:S01]  /*13630*/  MUFU.TANH R61, R61 ;  /* 0x0000003d003d7308 */ /* 0x000ee20000002400 */
[----:B----4-:R-:W-:Y:S01]  /*13640*/  FSEL R70, R56, -INF , P3 ;  /* 0xff80000038467808 */ /* 0x010fe20001800000 */
[--C-:B------:R-:W-:Y:S01]  /*13650*/  FFMA.FTZ R28, R30, R9, -R3.reuse ;  /* 0x000000091e1c7223 */ /* 0x100fe20000010803 */
[----:B------:R-:W-:Y:S01]  /*13660*/  FMNMX.FTZ R5, R78, R5, !PT ;  /* 0x000000054e057209 */ /* 0x000fe20007810000 */
[-CC-:B------:R-:W-:Y:S01]  /*13670*/  FFMA.FTZ R32, R34, R9.reuse, -R3.reuse ;  /* 0x0000000922207223 */ /* 0x180fe20000010803 */
        /* <DEDUP_REMOVED lines=18> */
[----:B------:R-:W-:Y:S01]  /*137a0*/  ISETP.GT.AND P2, PT, R25, 0x51, PT ;  /* 0x000000511900780c */ /* 0x000fe20003f44270 */
[----:B------:R-:W3:Y:S01]  /*137b0*/  MUFU.TANH R68, R68 ;  /* 0x0000004400447308 */ /* 0x000ee20000002400 */
[----:B--2---:R-:W-:Y:S01]  /*137c0*/  FSEL R36, R64, -INF , P3 ;  /* 0xff80000040247808 */ /* 0x004fe20001800000 */
[----:B------:R-:W-:Y:S01]  /*137d0*/  FFMA.FTZ R54, R54, R9, -R3 ;  /* 0x0000000936367223 */ /* 0x000fe20000010803 */
[----:B------:R-:W-:-:S02]  /*137e0*/  FMNMX.FTZ R5, R52, R5, !PT ;  /* 0x0000000534057209 */ /* 0x000fc40007810000 */
[----:B------:R-:W-:Y:S02]  /*137f0*/  CS2R R76, SRZ ;  /* 0x00000000004c7805 */ /* 0x000fe4000001ff00 */
[----:B------:R-:W-:Y:S02]  /*13800*/  ISETP.GT.AND P3, PT, R25, 0x58, PT ;  /* 0x000000581900780c */ /* 0x000fe40003f64270 */
[----:B------:R-:W-:Y:S02]  /*13810*/  CS2R R74, SRZ ;  /* 0x00000000004a7805 */ /* 0x000fe4000001ff00 */
[----:B------:R-:W-:Y:S01]  /*13820*/  FMNMX.FTZ R5, R36, R5, !PT ;  /* 0x0000000524057209 */ /* 0x000fe20007810000 */
[----:B------:R-:W2:Y:S01]  /*13830*/  MUFU.TANH R69, R69 ;  /* 0x0000004500457308 */ /* 0x000ea20000002400 */
[----:B0-----:R-:W-:Y:S02]  /*13840*/  FSEL R60, R65, -INF , P2 ;  /* 0xff800000413c7808 */ /* 0x001fe40001000000 */
[----:B------:R-:W-:-:S02]  /*13850*/  CS2R R66, SRZ ;  /* 0x0000000000427805 */ /* 0x000fc4000001ff00 */
[----:B------:R-:W-:Y:S02]  /*13860*/  ISETP.GT.AND P2, PT, R25, 0x59, PT ;  /* 0x000000591900780c */ /* 0x000fe40003f44270 */
[----:B------:R-:W-:Y:S02]  /*13870*/  CS2R R62, SRZ ;  /* 0x00000000003e7805 */ /* 0x000fe4000001ff00 */
[----:B------:R-:W-:Y:S02]  /*13880*/  FMNMX.FTZ R5, R60, R5, !PT ;  /* 0x000000053c057209 */ /* 0x000fe40007810000 */
[----:B------:R-:W-:Y:S02]  /*13890*/  CS2R R58, SRZ ;  /* 0x00000000003a7805 */ /* 0x000fe4000001ff00 */
[----:B-1----:R-:W-:Y:S01]  /*138a0*/  @P1 SHF.R.U32.HI R35, RZ, R40, R29 ;  /* 0x00000028ff231219 */ /* 0x002fe2000001161d */
[----:B------:R-:W-:Y:S01]  /*138b0*/  MUFU.EX2 R157, R157 ;  /* 0x0000009d009d7308 */ /* 0x000fe20000000800 */
[----:B---3--:R-:W-:-:S02]  /*138c0*/  FSEL R64, R68, -INF , P3 ;  /* 0xff80000044407808 */ /* 0x008fc40001800000 */
[----:B------:R-:W-:Y:S02]  /*138d0*/  CS2R R50, SRZ ;  /* 0x0000000000327805 */ /* 0x000fe4000001ff00 */
[----:B------:R-:W-:Y:S02]  /*138e0*/  IADD3 R35, R35, R186, -R185 ;  /* 0x000000ba23237210 */ /* 0x000fe40007ffe8b9 */
[----:B------:R-:W-:Y:S02]  /*138f0*/  CS2R R46, SRZ ;  /* 0x00000000002e7805 */ /* 0x000fe4000001ff00 */
[----:B------:R-:W-:Y:S02]  /*13900*/  FMNMX.FTZ R5, R64, R5, !PT ;  /* 0x0000000540057209 */ /* 0x000fe40007810000 */
[----:B------:R-:W-:Y:S01]  /*13910*/  CS2R R44, SRZ ;  /* 0x00000000002c7805 */ /* 0x000fe2000001ff00 */
[----:B------:R-:W0:Y:S01]  /*13920*/  MUFU.EX2 R4, R4 ;  /* 0x0000000400047308 */ /* 0x000e220000000800 */
[----:B--2---:R-:W-:Y:S01]  /*13930*/  FSEL R68, R69, -INF , P2 ;  /* 0xff80000045447808 */ /* 0x004fe20001000000 */
[----:B------:R-:W-:-:S03]  /*13940*/  IMAD.HI R37, R35, 0x2aaaaaab, RZ ;  /* 0x2aaaaaab23257827 */ /* 0x000fc600078e02ff */
[----:B------:R-:W-:Y:S02]  /*13950*/  FMNMX.FTZ R5, R68, R5, !PT ;  /* 0x0000000544057209 */ /* 0x000fe40007810000 */
[----:B------:R-:W-:Y:S01]  /*13960*/  SHF.R.U32.HI R42, RZ, 0x1f, R37 ;  /* 0x0000001fff2a7819 */ /* 0x000fe20000011625 */
[----:B------:R-:W1:Y:S02]  /*13970*/  MUFU.EX2 R159, R159 ;  /* 0x0000009f009f7308 */ /* 0x000e640000000800 */
[----:B------:R-:W2:Y:S06]  /*13980*/  SHFL.BFLY PT, R8, R5, 0x2, 0x1f ;  /* 0x0c401f0005087f89 */ /* 0x000eac00000e0000 */
[----:B------:R-:W3:Y:S01]  /*13990*/  MUFU.EX2 R12, R12 ;  /* 0x0000000c000c7308 */ /* 0x000ee20000000800 */
[----:B0-----:R-:W-:Y:S01]  /*139a0*/  FADD.FTZ R0, R157, R4 ;  /* 0x000000049d007221 */ /* 0x001fe20000010000 */
[----:B------:R-:W-:-:S06]  /*139b0*/  F2FP.F16.F32.PACK_AB R157, R4, R157 ;  /* 0x0000009d049d723e */ /* 0x000fcc00000000ff */
[----:B------:R-:W-:Y:S01]  /*139c0*/  MUFU.EX2 R153, R153 ;  /* 0x0000009900997308 */ /* 0x000fe20000000800 */
[----:B-1----:R-:W-:-:S07]  /*139d0*/  FADD.FTZ R33, R159, R0 ;  /* 0x000000009f217221 */ /* 0x002fce0000010000 */
[----:B------:R-:W-:Y:S01]  /*139e0*/  MUFU.EX2 R14, R14 ;  /* 0x0000000e000e7308 */ /* 0x000fe20000000800 */
[C---:B---3--:R-:W-:Y:S01]  /*139f0*/  FADD.FTZ R40, R12.reuse, R33 ;  /* 0x000000210c287221 */ /* 0x048fe20000010000 */
[----:B--2---:R-:W-:Y:S02]  /*13a00*/  FMNMX.FTZ R7, R5, R8, !PT ;  /* 0x0000000805077209 */ /* 0x004fe40007810000 */
[----:B------:R-:W-:-:S03]  /*13a10*/  F2FP.F16.F32.PACK_AB R159, R12, R159 ;  /* 0x0000009f0c9f723e */ /* 0x000fc600000000ff */
[----:B------:R-:W0:Y:S01]  /*13a20*/  SHFL.BFLY PT, R8, R7, 0x1, 0x1f ;  /* 0x0c201f0007087f89 */ /* 0x000e2200000e0000 */
[----:B------:R-:W-:Y:S08]  /*13a30*/  MUFU.EX2 R155, R155 ;  /* 0x0000009b009b7308 */ /* 0x000ff00000000800 */
[----:B------:R-:W-:Y:S08]  /*13a40*/  MUFU.EX2 R26, R26 ;  /* 0x0000001a001a7308 */ /* 0x000ff00000000800 */
[----:B------:R-:W-:Y:S01]  /*13a50*/  MUFU.EX2 R149, R149 ;  /* 0x0000009500957308 */ /* 0x000fe20000000800 */
[----:B0-----:R-:W-:-:S07]  /*13a60*/  FMNMX.FTZ R8, R7, R8, !PT ;  /* 0x0000000807087209 */ /* 0x001fce0007810000 */
[----:B------:R-:W-:Y:S01]  /*13a70*/  MUFU.EX2 R20, R20 ;  /* 0x0000001400147308 */ /* 0x000fe20000000800 */
[C---:B------:R-:W-:Y:S01]  /*13a80*/  FSETP.NEU.FTZ.AND P2, PT, R8.reuse, -INF , PT ;  /* 0xff8000000800780b */ /* 0x040fe20003f5d000 */
[----:B------:R-:W-:-:S06]  /*13a90*/  FMUL.FTZ R5, R8, R9 ;  /* 0x0000000908057220 */ /* 0x000fcc0000410000 */
[----:B------:R-:W-:Y:S01]  /*13aa0*/  MUFU.EX2 R151, R151 ;  /* 0x0000009700977308 */ /* 0x000fe20000000800 */
        /* <DEDUP_REMOVED lines=27> */
[----:B------:R-:W-:Y:S01]  /*13c60*/  FFMA.FTZ R68, R68, R9, -R7 ;  /* 0x0000000944447223 */ /* 0x000fe20000010807 */
[----:B------:R-:W-:-:S02]  /*13c70*/  LEA.HI.SX32 R7, R37, R42, 0x1c ;  /* 0x0000002a25077211 */ /* 0x000fc400078fe2ff */
[----:B------:R-:W-:Y:S01]  /*13c80*/  CS2R R42, SRZ ;  /* 0x00000000002a7805 */ /* 0x000fe2000001ff00 */
[----:B------:R-:W2:Y:S01]  /*13c90*/  MUFU.EX2 R11, R88 ;  /* 0x00000058000b7308 */ /* 0x000ea20000000800 */
[----:B0-----:R-:W-:Y:S01]  /*13ca0*/  FADD.FTZ R31, R156, R5 ;  /* 0x000000059c1f7221 */ /* 0x001fe20000010000 */
[----:B------:R-:W-:Y:S02]  /*13cb0*/  F2FP.F16.F32.PACK_AB R156, R5, R156 ;  /* 0x0000009c059c723e */ /* 0x000fe400000000ff */
[----:B------:R-:W-:-:S04]  /*13cc0*/  VIMNMX R7, RZ, R7, !PT ;  /* 0x00000007ff077248 */ /* 0x000fc80007fe0100 */
[----:B------:R-:W0:Y:S01]  /*13cd0*/  MUFU.EX2 R90, R90 ;  /* 0x0000005a005a7308 */ /* 0x000e220000000800 */
[----:B-1----:R-:W-:Y:S01]  /*13ce0*/  FADD.FTZ R0, R86, R31 ;  /* 0x0000001f56007221 */ /* 0x002fe20000010000 */
[----:B------:R-:W-:Y:S01]  /*13cf0*/  FADD.FTZ R31, R153, R40 ;  /* 0x00000028991f7221 */ /* 0x000fe20000010000 */
[----:B------:R-:W-:-:S03]  /*13d00*/  F2FP.F16.F32.PACK_AB R153, R14, R153 ;  /* 0x000000990e99723e */ /* 0x000fc600000000ff */
[----:B------:R-:W-:Y:S01]  /*13d10*/  FADD.FTZ R40, R14, R31 ;  /* 0x0000001f0e287221 */ /* 0x000fe20000010000 */
[----:B------:R-:W-:Y:S01]  /*13d20*/  VIADD R14, R72, 0xfffffffe ;  /* 0xfffffffe480e7836 */ /* 0x000fe20000000000 */
[----:B------:R-:W1:Y:S01]  /*13d30*/  MUFU.EX2 R13, R92 ;  /* 0x0000005c000d7308 */ /* 0x000e620000000800 */
[----:B--2---:R-:W-:Y:S01]  /*13d40*/  FADD.FTZ R3, R11, R0 ;  /* 0x000000000b037221 */ /* 0x004fe20000010000 */
[----:B------:R-:W-:Y:S01]  /*13d50*/  FADD.FTZ R33, R155, R40 ;  /* 0x000000289b217221 */ /* 0x000fe20000010000 */
[----:B------:R-:W-:Y:S02]  /*13d60*/  F2FP.F16.F32.PACK_AB R158, R11, R86 ;  /* 0x000000560b9e723e */ /* 0x000fe400000000ff */
[----:B------:R-:W-:Y:S02]  /*13d70*/  CS2R R86, SRZ ;  /* 0x0000000000567805 */ /* 0x000fe4000001ff00 */
[----:B------:R-:W-:Y:S01]  /*13d80*/  ISETP.GE.AND P2, PT, R14, R7, PT ;  /* 0x000000070e00720c */ /* 0x000fe20003f46270 */
[C---:B------:R-:W-:Y:S01]  /*13d90*/  FADD.FTZ R40, R26.reuse, R33 ;  /* 0x000000211a287221 */ /* 0x040fe20000010000 */
[----:B------:R-:W-:Y:S01]  /*13da0*/  F2FP.F16.F32.PACK_AB R155, R26, R155 ;  /* 0x0000009b1a9b723e */ /* 0x000fe200000000ff */
[----:B------:R-:W2:Y:S01]  /*13db0*/  MUFU.EX2 R96, R96 ;  /* 0x0000006000607308 */ /* 0x000ea20000000800 */
[----:B0-----:R-:W-:Y:S01]  /*13dc0*/  FADD.FTZ R0, R90, R3 ;  /* 0x000000035a007221 */ /* 0x001fe20000010000 */
[----:B------:R-:W-:Y:S01]  /*13dd0*/  FADD.FTZ R33, R149, R40 ;  /* 0x0000002895217221 */ /* 0x000fe20000010000 */
[----:B------:R-:W-:-:S02]  /*13de0*/  F2FP.F16.F32.PACK_AB R149, R20, R149 ;  /* 0x000000951495723e */ /* 0x000fc400000000ff */
[----:B------:R-:W-:Y:S01]  /*13df0*/  CS2R R72, SRZ ;  /* 0x0000000000487805 */ /* 0x000fe2000001ff00 */
[----:B------:R-:W-:Y:S02]  /*13e00*/  FADD.FTZ R40, R20, R33 ;  /* 0x0000002114287221 */ /* 0x000fe40000010000 */
[----:B------:R-:W0:Y:S01]  /*13e10*/  MUFU.EX2 R15, R98 ;  /* 0x00000062000f7308 */ /* 0x000e220000000800 */
[----:B-1----:R-:W-:Y:S01]  /*13e20*/  FADD.FTZ R31, R13, R0 ;  /* 0x000000000d1f7221 */ /* 0x002fe20000010000 */
[----:B------:R-:W-:Y:S01]  /*13e30*/  FADD.FTZ R35, R151, R40 ;  /* 0x0000002897237221 */ /* 0x000fe20000010000 */
[----:B------:R-:W-:Y:S02]  /*13e40*/  F2FP.F16.F32.PACK_AB R152, R13, R90 ;  /* 0x0000005a0d98723e */ /* 0x000fe400000000ff */
[----:B------:R-:W-:-:S03]  /*13e50*/  CS2R R40, SRZ ;  /* 0x0000000000287805 */ /* 0x000fc6000001ff00 */
[----:B------:R-:W1:Y:S01]  /*13e60*/  MUFU.EX2 R84, R84 ;  /* 0x0000005400547308 */ /* 0x000e620000000800 */
[----:B--2---:R-:W-:-:S07]  /*13e70*/  FADD.FTZ R0, R96, R31 ;  /* 0x0000001f60007221 */ /* 0x004fce0000010000 */
[----:B------:R-:W2:Y:S01]  /*13e80*/  MUFU.EX2 R21, R100 ;  /* 0x0000006400157308 */ /* 0x000ea20000000800 */
[C---:B0-----:R-:W-:Y:S01]  /*13e90*/  FADD.FTZ R31, R15.reuse, R0 ;  /* 0x000000000f1f7221 */ /* 0x041fe20000010000 */
[----:B------:R-:W-:-:S06]  /*13ea0*/  F2FP.F16.F32.PACK_AB R154, R15, R96 ;  /* 0x000000600f9a723e */ /* 0x000fcc00000000ff */
[----:B------:R-:W0:Y:S01]  /*13eb0*/  MUFU.EX2 R82, R82 ;  /* 0x0000005200527308 */ /* 0x000e220000000800 */
[----:B-1----:R-:W-:-:S07]  /*13ec0*/  FADD.FTZ R0, R84, R31 ;  /* 0x0000001f54007221 */ /* 0x002fce0000010000 */
[----:B------:R-:W1:Y:S01]  /*13ed0*/  MUFU.EX2 R28, R28 ;  /* 0x0000001c001c7308 */ /* 0x000e620000000800 */
[C---:B--2---:R-:W-:Y:S01]  /*13ee0*/  FADD.FTZ R33, R21.reuse, R0 ;  /* 0x0000000015217221 */ /* 0x044fe20000010000 */
[----:B------:R-:W-:Y:S02]  /*13ef0*/  F2FP.F16.F32.PACK_AB R148, R21, R84 ;  /* 0x000000541594723e */ /* 0x000fe400000000ff */
[----:B------:R-:W-:-:S04]  /*13f00*/  CS2R R84, SRZ ;  /* 0x0000000000547805 */ /* 0x000fc8000001ff00 */
[----:B------:R-:W2:Y:S01]  /*13f10*/  MUFU.EX2 R25, R102 ;  /* 0x0000006600197308 */ /* 0x000ea20000000800 */
[----:B0-----:R-:W-:-:S07]  /*13f20*/  FADD.FTZ R0, R82, R33 ;  /* 0x0000002152007221 */ /* 0x001fce0000010000 */
[----:B------:R-:W0:Y:S01]  /*13f30*/  MUFU.EX2 R145, R145 ;  /* 0x0000009100917308 */ /* 0x000e220000000800 */
[C---:B-1----:R-:W-:Y:S01]  /*13f40*/  FADD.FTZ R4, R28.reuse, R35 ;  /* 0x000000231c047221 */ /* 0x042fe20000010000 */
[----:B------:R-:W-:-:S06]  /*13f50*/  F2FP.F16.F32.PACK_AB R151, R28, R151 ;  /* 0x000000971c97723e */ /* 0x000fcc00000000ff */
[----:B------:R-:W1:Y:S01]  /*13f60*/  MUFU.EX2 R80, R80 ;  /* 0x0000005000507308 */ /* 0x000e620000000800 */
[C---:B--2---:R-:W-:Y:S01]  /*13f70*/  FADD.FTZ R33, R25.reuse, R0 ;  /* 0x0000000019217221 */ /* 0x044fe20000010000 */
[----:B------:R-:W-:Y:S02]  /*13f80*/  F2FP.F16.F32.PACK_AB R150, R25, R82 ;  /* 0x000000521996723e */ /* 0x000fe400000000ff */
[----:B------:R-:W-:-:S04]  /*13f90*/  CS2R R82, SRZ ;  /* 0x0000000000527805 */ /* 0x000fc8000001ff00 */
        /* <DEDUP_REMOVED lines=9> */
[----:B------:R-:W-:Y:S02]  /*14030*/  F2FP.F16.F32.PACK_AB R144, R27, R80 ;  /* 0x000000501b90723e */ /* 0x000fe400000000ff */
[----:B------:R-:W-:Y:S02]  /*14040*/  CS2R R80, SRZ ;  /* 0x0000000000507805 */ /* 0x000fe4000001ff00 */
[----:B------:R-:W-:Y:S02]  /*14050*/  CS2R R26, SRZ ;  /* 0x00000000001a7805 */ /* 0x000fe4000001ff00 */
[----:B------:R0:W3:Y:S01]  /*14060*/  MUFU.EX2 R29, R78 ;  /* 0x0000004e001d7308 */ /* 0x0000e20000000800 */
[----:B-1----:R-:W-:-:S07]  /*14070*/  FADD.FTZ R0, R106, R35 ;  /* 0x000000236a007221 */ /* 0x002fce0000010000 */
[----:B------:R-:W1:Y:S01]  /*14080*/  MUFU.EX2 R38, R38 ;  /* 0x0000002600267308 */ /* 0x000e620000000800 */
[----:B--2---:R-:W-:Y:S01]  /*14090*/  FADD.FTZ R37, R147, R4 ;  /* 0x0000000493257221 */ /* 0x004fe20000010000 */
[----:B0-----:R-:W-:-:S06]  /*140a0*/  CS2R R78, SRZ ;  /* 0x00000000004e7805 */ /* 0x001fcc000001ff00 */
[----:B------:R-:W0:Y:S01]  /*140b0*/  MUFU.EX2 R70, R70 ;  /* 0x0000004600467308 */ /* 0x000e220000000800 */
[C---:B---3--:R-:W-:Y:S01]  /*140c0*/  FADD.FTZ R35, R29.reuse, R0 ;  /* 0x000000001d237221 */ /* 0x048fe20000010000 */
[----:B------:R-:W-:Y:S02]  /*140d0*/  F2FP.F16.F32.PACK_AB R146, R29, R106 ;  /* 0x0000006a1d92723e */ /* 0x000fe400000000ff */
[----:B------:R-:W-:-:S04]  /*140e0*/  CS2R R28, SRZ ;  /* 0x00000000001c7805 */ /* 0x000fc8000001ff00 */
[----:B------:R-:W2:Y:S01]  /*140f0*/  MUFU.EX2 R141, R141 ;  /* 0x0000008d008d7308 */ /* 0x000ea20000000800 */
[C---:B-1----:R-:W-:Y:S01]  /*14100*/  FADD.FTZ R4, R38.reuse, R37 ;  /* 0x0000002526047221 */ /* 0x042fe20000010000 */
[----:B------:R-:W-:Y:S02]  /*14110*/  F2FP.F16.F32.PACK_AB R147, R38, R147 ;  /* 0x000000932693723e */ /* 0x000fe400000000ff */
[----:B------:R-:W-:-:S04]  /*14120*/  CS2R R38, SRZ ;  /* 0x0000000000267805 */ /* 0x000fc8000001ff00 */
[----:B------:R1:W3:Y:S01]  /*14130*/  MUFU.EX2 R3, R48 ;  /* 0x0000003000037308 */ /* 0x0002e20000000800 */
[----:B0-----:R-:W-:-:S07]  /*14140*/  FADD.FTZ R0, R70, R35 ;  /* 0x0000002346007221 */ /* 0x001fce0000010000 */
[----:B------:R-:W0:Y:S01]  /*14150*/  MUFU.EX2 R24, R24 ;  /* 0x0000001800187308 */ /* 0x000e220000000800 */
[----:B--2---:R-:W-:Y:S01]  /*14160*/  FADD.FTZ R5, R141, R4 ;  /* 0x000000048d057221 */ /* 0x004fe20000010000 */
[----:B-1----:R-:W-:-:S06]  /*14170*/  CS2R R48, SRZ ;  /* 0x0000000000307805 */ /* 0x002fcc000001ff00 */
[----:B------:R-:W1:Y:S01]  /*14180*/  MUFU.EX2 R56, R56 ;  /* 0x0000003800387308 */ /* 0x000e620000000800 */
[C---:B---3--:R-:W-:Y:S01]  /*14190*/  FADD.FTZ R13, R3.reuse, R0 ;  /* 0x00000000030d7221 */ /* 0x048fe20000010000 */
[----:B------:R-:W-:Y:S02]  /*141a0*/  F2FP.F16.F32.PACK_AB R140, R3, R70 ;  /* 0x00000046038c723e */ /* 0x000fe400000000ff */
[----:B------:R-:W-:-:S04]  /*141b0*/  CS2R R70, SRZ ;  /* 0x0000000000467805 */ /* 0x000fc8000001ff00 */
[----:B------:R-:W2:Y:S01]  /*141c0*/  MUFU.EX2 R143, R143 ;  /* 0x0000008f008f7308 */ /* 0x000ea20000000800 */
[C---:B0-----:R-:W-:Y:S01]  /*141d0*/  FADD.FTZ R0, R24.reuse, R5 ;  /* 0x0000000518007221 */ /* 0x041fe20000010000 */
[----:B------:R-:W-:Y:S02]  /*141e0*/  F2FP.F16.F32.PACK_AB R141, R24, R141 ;  /* 0x0000008d188d723e */ /* 0x000fe400000000ff */
[----:B------:R-:W-:-:S04]  /*141f0*/  CS2R R24, SRZ ;  /* 0x0000000000187805 */ /* 0x000fc8000001ff00 */
[----:B------:R0:W3:Y:S01]  /*14200*/  MUFU.EX2 R31, R52 ;  /* 0x00000034001f7308 */ /* 0x0000e20000000800 */
[----:B-1----:R-:W-:-:S07]  /*14210*/  FADD.FTZ R4, R56, R13 ;  /* 0x0000000d38047221 */ /* 0x002fce0000010000 */
[----:B------:R-:W1:Y:S01]  /*14220*/  MUFU.EX2 R30, R30 ;  /* 0x0000001e001e7308 */ /* 0x000e620000000800 */
[----:B--2---:R-:W-:Y:S01]  /*14230*/  FADD.FTZ R5, R143, R0 ;  /* 0x000000008f057221 */ /* 0x004fe20000010000 */
[----:B0-----:R-:W-:-:S06]  /*14240*/  CS2R R52, SRZ ;  /* 0x0000000000347805 */ /* 0x001fcc000001ff00 */
[----:B------:R-:W0:Y:S01]  /*14250*/  MUFU.EX2 R36, R36 ;  /* 0x0000002400247308 */ /* 0x000e220000000800 */
[C---:B---3--:R-:W-:Y:S01]  /*14260*/  FADD.FTZ R13, R31.reuse, R4 ;  /* 0x000000041f0d7221 */ /* 0x048fe20000010000 */
[----:B-----5:R-:W-:Y:S02]  /*14270*/  F2FP.F16.F32.PACK_AB R142, R31, R56 ;  /* 0x000000381f8e723e */ /* 0x020fe400000000ff */
        /* <DEDUP_REMOVED lines=13> */
[----:B------:R-:W-:Y:S02]  /*14350*/  CS2R R36, SRZ ;  /* 0x0000000000247805 */ /* 0x000fe4000001ff00 */
[----:B------:R-:W-:Y:S02]  /*14360*/  CS2R R32, SRZ ;  /* 0x0000000000207805 */ /* 0x000fe4000001ff00 */
[----:B------:R-:W2:Y:S01]  /*14370*/  MUFU.EX2 R139, R139 ;  /* 0x0000008b008b7308 */ /* 0x000ea20000000800 */
[C---:B0-----:R-:W-:Y:S01]  /*14380*/  FADD.FTZ R0, R34.reuse, R3 ;  /* 0x0000000322007221 */ /* 0x041fe20000010000 */
[----:B------:R-:W-:-:S02]  /*14390*/  F2FP.F16.F32.PACK_AB R137, R34, R137 ;  /* 0x000000892289723e */ /* 0x000fc400000000ff */
[----:B------:R-:W-:-:S04]  /*143a0*/  CS2R R34, SRZ ;  /* 0x0000000000227805 */ /* 0x000fc8000001ff00 */
[----:B------:R0:W3:Y:S01]  /*143b0*/  MUFU.EX2 R11, R68 ;  /* 0x00000044000b7308 */ /* 0x0000e20000000800 */
[----:B-1----:R-:W-:-:S07]  /*143c0*/  FADD.FTZ R4, R64, R5 ;  /* 0x0000000540047221 */ /* 0x002fce0000010000 */
[----:B------:R-:W1:Y:S01]  /*143d0*/  MUFU.EX2 R54, R54 ;  /* 0x0000003600367308 */ /* 0x000e620000000800 */
[----:B--2---:R-:W-:Y:S01]  /*143e0*/  FADD.FTZ R3, R139, R0 ;  /* 0x000000008b037221 */ /* 0x004fe20000010000 */
[----:B------:R-:W-:Y:S01]  /*143f0*/  IMAD.MOV.U32 R0, RZ, RZ, 0x3f800000 ;  /* 0x3f800000ff007424 */ /* 0x000fe200078e00ff */
[----:B0-----:R-:W-:Y:S01]  /*14400*/  CS2R R68, SRZ ;  /* 0x0000000000447805 */ /* 0x001fe2000001ff00 */
[C---:B---3--:R-:W-:Y:S01]  /*14410*/  FADD.FTZ R5, R11.reuse, R4 ;  /* 0x000000040b057221 */ /* 0x048fe20000010000 */
[----:B------:R-:W-:Y:S02]  /*14420*/  F2FP.F16.F32.PACK_AB R138, R11, R64 ;  /* 0x000000400b8a723e */ /* 0x000fe400000000ff */
[----:B------:R-:W-:Y:S01]  /*14430*/  CS2R R64, SRZ ;  /* 0x0000000000407805 */ /* 0x000fe2000001ff00 */
[C---:B-1----:R-:W-:Y:S01]  /*14440*/  FADD.FTZ R4, R54.reuse, R3 ;  /* 0x0000000336047221 */ /* 0x042fe20000010000 */
[----:B------:R-:W-:Y:S02]  /*14450*/  F2FP.F16.F32.PACK_AB R139, R54, R139 ;  /* 0x0000008b368b723e */ /* 0x000fe400000000ff */
[----:B------:R-:W-:-:S02]  /*14460*/  CS2R R54, SRZ ;  /* 0x0000000000367805 */ /* 0x000fc4000001ff00 */
[----:B------:R-:W-:Y:S01]  /*14470*/  MOV R3, 0x3f800000 ;  /* 0x3f80000000037802 */ /* 0x000fe20000000f00 */
[----:B------:R-:W-:Y:S06]  /*14480*/  @!P2 BRA `(.L_x_2869) ;  /* 0x0000002c0050a947 */ /* 0x000fec0003800000 */
[----:B------:R-:W-:Y:S01]  /*14490*/  BSSY B1, `(.L_x_2869) ;  /* 0x00002d3000017945 */ /* 0x000fe20003800000 */
[----:B------:R-:W-:Y:S01]  /*144a0*/  IMAD.MOV.U32 R12, RZ, RZ, R10 ;  /* 0x000000ffff0c7224 */ /* 0x000fe200078e000a */
[----:B------:R-:W-:Y:S01]  /*144b0*/  MOV R20, R167 ;  /* 0x000000a700147202 */ /* 0x000fe20000000f00 */
[----:B------:R-:W-:Y:S01]  /*144c0*/  IMAD.MOV.U32 R13, RZ, RZ, R8 ;  /* 0x000000ffff0d7224 */ /* 0x000fe200078e0008 */
[----:B------:R-:W-:Y:S01]  /*144d0*/  MOV R87, RZ ;  /* 0x000000ff00577202 */ /* 0x000fe20000000f00 */
[----:B------:R-:W-:Y:S02]  /*144e0*/  IMAD.MOV.U32 R21, RZ, RZ, R162 ;  /* 0x000000ffff157224 */ /* 0x000fe400078e00a2 */
[----:B------:R-:W-:-:S07]  /*144f0*/  IMAD.MOV.U32 R0, RZ, RZ, 0x3f800000 ;  /* 0x3f800000ff007424 */ /* 0x000fce00078e00ff */
.L_x_2882:
[----:B------:R-:W-:-:S04]  /*14500*/  ISETP.NE.AND P2, PT, R21, 0x1, PT ;  /* 0x000000011500780c */ /* 0x000fc80003f45270 */
[----:B------:R-:W-:-:S04]  /*14510*/  SEL R167, RZ, 0x1, P2 ;  /* 0x00000001ffa77807 */ /* 0x000fc80001000000 */
[----:B------:R-:W-:Y:S01]  /*14520*/  LOP3.LUT R167, R20, R167, RZ, 0x3c, !PT ;  /* 0x000000a714a77212 */ /* 0x000fe200078e3cff */
[----:B------:R-:W-:Y:S06]  /*14530*/  @!P0 BRA `(.L_x_2870) ;  /* 0x0000000000048947 */ /* 0x000fec0003800000 */
[----:B------:R-:W-:Y:S01]  /*14540*/  BPT.TRAP 0x1 ;  /* 0x000000040000795c */ /* 0x000fe20000300000 */
.L_x_2870:
        /* <DEDUP_REMOVED lines=8> */
.L_x_2871:
[----:B------:R-:W-:Y:S01]  /*145d0*/  BSSY B2, `(.L_x_2872) ;  /* 0x0000006000027945 */ /* 0x000fe20003800000 */
[----:B------:R-:W-:Y:S01]  /*145e0*/  IMAD R8, R162, 0x900, R6 ;  /* 0x00000900a2087824 */ /* 0x000fe200078e0206 */
[----:B------:R-:W-:Y:S02]  /*145f0*/  MOV R9, 0x40000040 ;  /* 0x4000004000097802 */ /* 0x000fe40000000f00 */
[----:B-1----:R-:W-:Y:S05]  /*14600*/  @P2 BRA `(.L_x_2873) ;  /* 0x0000000000082947 */ /* 0x002fea0003800000 */
[----:B------:R-:W1:Y:S02]  /*14610*/  SYNCS.PHASECHK.TRANS64.TRYWAIT P2, [R15+URZ+0x2a830], R10 ;  /* 0x02a8300a0f0075a7 */ /* 0x000e64000804017f */
[----:B-1----:R-:W-:Y:S05]  /*14620*/  @!P2 BRA `(.L_x_2874) ;  /* 0x000000fc0080a947 */ /* 0x002fea0003800000 */
.L_x_2873:
[----:B------:R-:W-:Y:S05]  /*14630*/  BSYNC B2 ;  /* 0x0000000000027941 */ /* 0x000fea0003800000 */
.L_x_2872:
[----:B------:R-:W2:Y:S04]  /*14640*/  LDL.64 R88, [R1+0x28] ;  /* 0x0000280001587983 */ /* 0x000ea80000100a00 */
[----:B------:R-:W3:Y:S04]  /*14650*/  LDL.64 R206, [R1+0x20] ;  /* 0x0000200001ce7983 */ /* 0x000ee80000100a00 */
[----:B------:R-:W4:Y:S01]  /*14660*/  LDL.64 R212, [R1+0x18] ;  /* 0x0000180001d47983 */ /* 0x000f220000100a00 */
[C---:B------:R-:W-:Y:S02]  /*14670*/  R2UR UR6, R8.reuse ;  /* 0x00000000080672ca */ /* 0x040fe400000e0000 */
[----:B------:R-:W-:Y:S01]  /*14680*/  R2UR UR7, R9 ;  /* 0x00000000090772ca */ /* 0x000fe200000e0000 */
[----:B------:R-:W5:Y:S01]  /*14690*/  LDL.64 R210, [R1+0x10] ;  /* 0x0000100001d27983 */ /* 0x000f620000100a00 */
[----:B01----:R-:W-:-:S02]  /*146a0*/  VIADD R10, R8, 0x2 ;  /* 0x00000002080a7836 */ /* 0x003fc40000000000 */
[----:B------:R-:W-:Y:S01]  /*146b0*/  IMAD.MOV.U32 R11, RZ, RZ, 0x40000040 ;  /* 0x40000040ff0b7424 */ /* 0x000fe200078e00ff */
[----:B------:R-:W5:Y:S01]  /*146c0*/  LDL.64 R208, [R1+0x8] ;  /* 0x0000080001d07983 */ /* 0x000f620000100a00 */
        /* <DEDUP_REMOVED lines=10> */
[----:B------:R-:W2:Y:S01]  /*14770*/  LDL.64 R206, [R1] ;  /* 0x0000000001ce7983 */ /* 0x000ea20000100a00 */
[----:B------:R-:W-:-:S02]  /*14780*/  WARPGROUP.DEPBAR.LE gsb0, 0x0 ;  /* 0x00008000000079c5 */ /* 0x000fc40000010000 */
[----:B------:R-:W-:-:S07]  /*14790*/  WARPGROUP.ARRIVE ;  /* 0x00000000000079c5 */ /* 0x000fce0000000000 */
[----:B------:R-:W-:Y:S01]  /*147a0*/  HGMMA.64x96x16.F32 R88, gdesc[UR4], R88, gsb0 ;  /* 0x01600000045879f0 */ /* 0x000fe20008000858 */
[----:B------:R-:W-:Y:S02]  /*147b0*/  R2UR UR6, R10 ;  /* 0x000000000a0672ca */ /* 0x000fe400000e0000 */
[----:B------:R-:W-:Y:S02]  /*147c0*/  R2UR UR7, R11 ;  /* 0x000000000b0772ca */ /* 0x000fe400000e0000 */
[----:B----4-:R-:W-:Y:S02]  /*147d0*/  R2UR UR4, R212 ;  /* 0x00000000d40472ca */ /* 0x010fe400000e0000 */
[----:B------:R-:W-:Y:S01]  /*147e0*/  R2UR UR5, R213 ;  /* 0x00000000d50572ca */ /* 0x000fe200000e0000 */
[----:B------:R-:W-:Y:S01]  /*147f0*/  VIADD R10, R8, 0x6 ;  /* 0x00000006080a7836 */ /* 0x000fe20000000000 */
[----:B------:R-:W-:Y:S01]  /*14800*/  MOV R11, 0x40000040 ;  /* 0x40000040000b7802 */ /* 0x000fe20000000f00 */
[----:B------:R-:W-:-:S02]  /*14810*/  WARPGROUP.DEPBAR.LE gsb0, 0x0 ;  /* 0x00008000000079c5 */ /* 0x000fc40000010000 */
[----:B------:R-:W-:-:S08]  /*14820*/  WARPGROUP.ARRIVE ;  /* 0x00000000000079c5 */ /* 0x000fd00000000000 */
[----:B------:R-:W-:Y:S01]  /*14830*/  HGMMA.64x96x16.F32 R88, gdesc[UR4], R88, gsb0 ;  /* 0x01600000045879f0 */ /* 0x000fe20008000858 */
[----:B------:R-:W-:Y:S02]  /*14840*/  R2UR UR6, R10 ;  /* 0x000000000a0672ca */ /* 0x000fe400000e0000 */
[----:B------:R-:W-:Y:S02]  /*14850*/  R2UR UR7, R11 ;  /* 0x000000000b0772ca */ /* 0x000fe400000e0000 */
[----:B-----5:R-:W-:Y:S02]  /*14860*/  R2UR UR4, R210 ;  /* 0x00000000d20472ca */ /* 0x020fe400000e0000 */
        /* <DEDUP_REMOVED lines=17> */
[----:B--2---:R-:W-:Y:S02]  /*14980*/  R2UR UR4, R206 ;  /* 0x00000000ce0472ca */ /* 0x004fe400000e0000 */
[----:B------:R-:W-:Y:S01]  /*14990*/  R2UR UR5, R207 ;  /* 0x00000000cf0572ca */ /* 0x000fe200000e0000 */
[----:B------:R-:W-:Y:S01]  /*149a0*/  VIADD R10, R8, 0x304 ;  /* 0x00000304080a7836 */ /* 0x000fe20000000000 */
[----:B------:R-:W-:Y:S01]  /*149b0*/  MOV R11, 0x40000040 ;  /* 0x40000040000b7802 */ /* 0x000fe20000000f00 */
        /* <DEDUP_REMOVED lines=25> */
[----:B------:R-:W-:Y:S01]  /*14b50*/  VIADD R10, R8, 0x602 ;  /* 0x00000602080a7836 */ /* 0x000fe20000000000 */
[----:B------:R-:W-:Y:S01]  /*14b60*/  MOV R11, 0x40000040 ;  /* 0x40000040000b7802 */ /* 0x000fe20000000f00 */
        /* <DEDUP_REMOVED lines=95> */
.L_x_2875:
[----:B------:R-:W-:Y:S01]  /*15160*/  SHF.L.U32 R3, R20, 0x1f, RZ ;  /* 0x0000001f14037819 */ /* 0x000fe200000006ff */
[----:B------:R-:W-:-:S04]  /*15170*/  IMAD R11, R21, 0x8, R2 ;  /* 0x00000008150b7824 */ /* 0x000fc800078e0202 */
[----:B------:R0:W1:Y:S01]  /*15180*/  SYNCS.PHASECHK.TRANS64.TRYWAIT P2, [R11+URZ+0x2a850], R3 ;  /* 0x02a850030b0075a7 */ /* 0x000062000804017f */
[----:B------:R-:W-:Y:S05]  /*15190*/  @!P0 BRA `(.L_x_2876) ;  /* 0x0000000000048947 */ /* 0x000fea0003800000 */
[----:B------:R-:W-:Y:S01]  /*151a0*/  BPT.TRAP 0x1 ;  /* 0x000000040000795c */ /* 0x000fe20000300000 */
.L_x_2876:
[----:B------:R-:W-:Y:S01]  /*151b0*/  IADD3 R0, R2, 0x400, RZ ;  /* 0x0000040002007810 */ /* 0x000fe20007ffe0ff */
[----:B------:R-:W-:Y:S03]  /*151c0*/  BSSY B2, `(.L_x_2877) ;  /* 0x0000008000027945 */ /* 0x000fe60003800000 */
[----:B------:R-:W-:-:S04]  /*151d0*/  SHF.R.U32.HI R0, RZ, 0x4, R0 ;  /* 0x00000004ff007819 */ /* 0x000fc80000011600 */
[----:B------:R-:W-:-:S04]  /*151e0*/  LOP3.LUT R0, R0, 0x3fff, RZ, 0xc0, !PT ;  /* 0x00003fff00007812 */ /* 0x000fc800078ec0ff */
[----:B------:R-:W-:-:S05]  /*151f0*/  LOP3.LUT R0, R0, 0x3000000, RZ, 0xfc, !PT ;  /* 0x0300000000007812 */ /* 0x000fca00078efcff */
[----:B------:R-:W-:Y:S01]  /*15200*/  IMAD R0, R21, 0x600, R0 ;  /* 0x0000060015007824 */ /* 0x000fe200078e0200 */
[----:B-1----:R-:W-:Y:S06]  /*15210*/  @P2 BRA `(.L_x_2878) ;  /* 0x0000000000082947 */ /* 0x002fec0003800000 */
[----:B------:R-:W1:Y:S02]  /*15220*/  SYNCS.PHASECHK.TRANS64.TRYWAIT P2, [R11+URZ+0x2a850], R3 ;  /* 0x02a850030b0075a7 */ /* 0x000e64000804017f */
[----:B-1----:R-:W-:Y:S05]  /*15230*/  @!P2 BRA `(.L_x_2879) ;  /* 0x000000f00090a947 */ /* 0x002fea0003800000 */
.L_x_2878:
[----:B------:R-:W-:Y:S05]  /*15240*/  BSYNC B2 ;  /* 0x0000000000027941 */ /* 0x000fea0003800000 */
.L_x_2877:
        /* <DEDUP_REMOVED lines=44> */
.L_x_2880:
[----:B------:R-:W2:Y:S01]  /*15510*/  @P1 LDC R9, c[0x0][0x44c] ;  /* 0x00011300ff091b82 */ /* 0x000ea20000000800 */
[----:B------:R-:W-:Y:S01]  /*15520*/  FMUL.FTZ R10, R94, UR39 ;  /* 0x000000275e0a7c20 */ /* 0x000fe20008410000 */
[----:B------:R-:W-:Y:S02]  /*15530*/  IMAD.IADD R8, R189, 0x1, R184 ;  /* 0x00000001bd087824 */ /* 0x000fe400078e02b8 */
[----:B------:R-:W-:Y:S01]  /*15540*/  FMUL.FTZ R137, R88, UR39 ;  /* 0x0000002758897c20 */ /* 0x000fe20008410000 */
[----:B------:R-:W-:Y:S01]  /*15550*/  FMUL.FTZ R136, R89, UR39 ;  /* 0x0000002759887c20 */ /* 0x000fe20008410000 */
[----:B------:R-:W-:Y:S01]  /*15560*/  FMUL.FTZ R139, R92, UR39 ;  /* 0x000000275c8b7c20 */ /* 0x000fe20008410000 */
[----:B------:R-:W-:Y:S01]  /*15570*/  FMUL.FTZ R138, R93, UR39 ;  /* 0x000000275d8a7c20 */ /* 0x000fe20008410000 */
[----:B------:R-:W-:Y:S01]  /*15580*/  FMUL.FTZ R20, R95, UR39 ;  /* 0x000000275f147c20 */ /* 0x000fe20008410000 */
[----:B------:R-:W3:Y:S01]  /*15590*/  @P1 LDC R94, c[0x0][0x450] ;  /* 0x00011400ff5e1b82 */ /* 0x000ee20000000800 */
        /* <DEDUP_REMOVED lines=15> */
[----:B--2---:R-:W-:Y:S01]  /*15690*/  @P1 IMAD.HI.U32 R9, R8, R9, RZ ;  /* 0x0000000908091227 */ /* 0x004fe200078e00ff */
[----:B------:R-:W2:Y:S03]  /*156a0*/  MUFU.TANH R139, R139 ;  /* 0x0000008b008b7308 */ /* 0x000ea60000002400 */
[----:B------:R-:W-:Y:S01]  /*156b0*/  FMUL.FTZ R107, R109, UR39 ;  /* 0x000000276d6b7c20 */ /* 0x000fe20008410000 */
[----:B01----:R-:W-:Y:S01]  /*156c0*/  FMUL.FTZ R3, R91, UR39 ;  /* 0x000000275b037c20 */ /* 0x003fe20008410000 */
[----:B------:R-:W-:Y:S01]  /*156d0*/  FMUL.FTZ R91, R106, UR39 ;  /* 0x000000276a5b7c20 */ /* 0x000fe20008410000 */
[----:B------:R-:W-:Y:S01]  /*156e0*/  FMUL.FTZ R109, R112, UR39 ;  /* 0x00000027706d7c20 */ /* 0x000fe20008410000 */
[----:B------:R-:W-:Y:S01]  /*156f0*/  FMUL.FTZ R113, R113, UR39 ;  /* 0x0000002771717c20 */ /* 0x000fe20008410000 */
[----:B------:R-:W-:Y:S01]  /*15700*/  FMUL.FTZ R93, R110, UR39 ;  /* 0x000000276e5d7c20 */ /* 0x000fe20008410000 */
[----:B---3--:R-:W-:Y:S01]  /*15710*/  @P1 SHF.R.U32.HI R8, RZ, R94, R9 ;  /* 0x0000005eff081219 */ /* 0x008fe20000011609 */
[----:B------:R-:W-:Y:S01]  /*15720*/  IMAD.MOV.U32 R9, RZ, RZ, -0x60 ;  /* 0xffffffa0ff097424 */ /* 0x000fe200078e00ff */
[----:B------:R-:W0:Y:S01]  /*15730*/  MUFU.TANH R138, R138 ;  /* 0x0000008a008a7308 */ /* 0x000e220000002400 */
[----:B------:R-:W-:Y:S01]  /*15740*/  FMUL.FTZ R116, R116, UR39 ;  /* 0x0000002774747c20 */ /* 0x000fe20008410000 */
[----:B------:R-:W-:Y:S01]  /*15750*/  FMUL.FTZ R120, R120, UR39 ;  /* 0x0000002778787c20 */ /* 0x000fe20008410000 */
[----:B------:R-:W1:Y:S01]  /*15760*/  SHFL.IDX PT, R94, R8, RZ, 0x1c1f ;  /* 0x001c1fff085e7589 */ /* 0x000e6200000e0000 */
[----:B------:R-:W-:-:S02]  /*15770*/  IMAD R9, R14, R9, 0x1 ;  /* 0x000000010e097424 */ /* 0x000fc400078e0209 */
[----:B------:R-:W-:Y:S01]  /*15780*/  FMUL.FTZ R117, R117, UR39 ;  /* 0x0000002775757c20 */ /* 0x000fe20008410000 */
[----:B------:R-:W-:Y:S01]  /*15790*/  FMUL.FTZ R142, R124, UR39 ;  /* 0x000000277c8e7c20 */ /* 0x000fe20008410000 */
[----:B------:R-:W-:Y:S01]  /*157a0*/  FMUL.FTZ R144, R125, UR39 ;  /* 0x000000277d907c20 */ /* 0x000fe20008410000 */
[----:B------:R-:W-:Y:S01]  /*157b0*/  IMAD R9, R188, -0x2, R9 ;  /* 0xfffffffebc097824 */ /* 0x000fe200078e0209 */
[----:B------:R-:W3:Y:S01]  /*157c0*/  MUFU.TANH R140, R140 ;  /* 0x0000008c008c7308 */ /* 0x000ee20000002400 */
[----:B------:R-:W-:Y:S01]  /*157d0*/  FMUL.FTZ R129, R129, UR39 ;  /* 0x0000002781817c20 */ /* 0x000fe20008410000 */
[----:B------:R-:W-:Y:S01]  /*157e0*/  FMUL.FTZ R133, R133, UR39 ;  /* 0x0000002785857c20 */ /* 0x000fe20008410000 */
[----:B------:R-:W3:Y:S01]  /*157f0*/  SHFL.IDX PT, R8, R8, 0x1, 0x1c1f ;  /* 0x003c1f0008087f89 */ /* 0x000ee200000e0000 */
[----:B------:R-:W-:-:S04]  /*15800*/  IADD3 R9, -R185, R9, R186 ;  /* 0x00000009b9097210 */ /* 0x000fc80007ffe1ba */
[----:B------:R-:W3:Y:S08]  /*15810*/  MUFU.TANH R95, R95 ;  /* 0x0000005f005f7308 */ /* 0x000ef00000002400 */
[----:B------:R-:W3:Y:S01]  /*15820*/  MUFU.TANH R141, R141 ;  /* 0x0000008d008d7308 */ /* 0x000ee20000002400 */
[----:B-1----:R-:W-:-:S04]  /*15830*/  IADD3 R97, R9, R94, RZ ;  /* 0x0000005e09617210 */ /* 0x002fc80007ffe0ff */
[C---:B------:R-:W-:Y:S02]  /*15840*/  ISETP.GT.AND P2, PT, R97.reuse, RZ, PT ;  /* 0x000000ff6100720c */ /* 0x040fe40003f44270 */
[----:B------:R-:W-:Y:S01]  /*15850*/  ISETP.GT.AND P3, PT, R97, 0x1, PT ;  /* 0x000000016100780c */ /* 0x000fe20003f64270 */
[----:B------:R-:W1:Y:S01]  /*15860*/  MUFU.TANH R99, R99 ;  /* 0x0000006300637308 */ /* 0x000e620000002400 */
[----:B----4-:R-:W-:Y:S02]  /*15870*/  FSEL R94, R137, -INF , P2 ;  /* 0xff800000895e7808 */ /* 0x010fe40001000000 */
[C---:B------:R-:W-:Y:S02]  /*15880*/  ISETP.GT.AND P2, PT, R97.reuse, 0x8, PT ;  /* 0x000000086100780c */ /* 0x040fe40003f44270 */
[----:B-----5:R-:W-:Y:S02]  /*15890*/  FSEL R96, R136, -INF , P3 ;  /* 0xff80000088607808 */ /* 0x020fe40001800000 */
[----:B------:R-:W-:Y:S01]  /*158a0*/  FMNMX.FTZ R143, R94, R13, !PT ;  /* 0x0000000d5e8f7209 */ /* 0x000fe20007810000 */
[----:B------:R-:W4:Y:S01]  /*158b0*/  MUFU.TANH R103, R103 ;  /* 0x0000006700677308 */ /* 0x000f220000002400 */
[----:B------:R-:W-:-:S02]  /*158c0*/  ISETP.GT.AND P3, PT, R97, 0x9, PT ;  /* 0x000000096100780c */ /* 0x000fc40003f64270 */
[----:B--2---:R-:W-:Y:S02]  /*158d0*/  FSEL R98, R139, -INF , P2 ;  /* 0xff8000008b627808 */ /* 0x004fe40001000000 */
[----:B------:R-:W-:Y:S02]  /*158e0*/  FMNMX.FTZ R143, R96, R143, !PT ;  /* 0x0000008f608f7209 */ /* 0x000fe40007810000 */
[C---:B------:R-:W-:Y:S01]  /*158f0*/  ISETP.GT.AND P2, PT, R97.reuse, 0x10, PT ;  /* 0x000000106100780c */ /* 0x040fe20003f44270 */
[----:B------:R-:W2:Y:S01]  /*15900*/  MUFU.TANH R101, R101 ;  /* 0x0000006500657308 */ /* 0x000ea20000002400 */
[----:B0-----:R-:W-:Y:S02]  /*15910*/  FSEL R100, R138, -INF , P3 ;  /* 0xff8000008a647808 */ /* 0x001fe40001800000 */
[----:B------:R-:W-:Y:S02]  /*15920*/  FMNMX.FTZ R143, R98, R143, !PT ;  /* 0x0000008f628f7209 */ /* 0x000fe40007810000 */
[----:B------:R-:W-:-:S02]  /*15930*/  ISETP.GT.AND P3, PT, R97, 0x11, PT ;  /* 0x000000116100780c */ /* 0x000fc40003f64270 */
[----:B---3--:R-:W-:Y:S01]  /*15940*/  FSEL R102, R140, -INF , P2 ;  /* 0xff8000008c667808 */ /* 0x008fe20001000000 */
[----:B------:R-:W-:Y:S01]  /*15950*/  MUFU.TANH R105, R105 ;  /* 0x0000006900697308 */ /* 0x000fe20000002400 */
[----:B------:R-:W-:Y:S02]  /*15960*/  FMNMX.FTZ R143, R100, R143, !PT ;  /* 0x0000008f648f7209 */ /* 0x000fe40007810000 */
[----:B------:R-:W-:Y:S02]  /*15970*/  ISETP.GT.AND P2, PT, R97, 0x18, PT ;  /* 0x000000186100780c */ /* 0x000fe40003f44270 */
[----:B------:R-:W-:Y:S01]  /*15980*/  FSEL R104, R95, -INF , P3 ;  /* 0xff8000005f687808 */ /* 0x000fe20001800000 */
[----:B------:R-:W-:Y:S01]  /*15990*/  FMUL.FTZ R95, R121, UR39 ;  /* 0x00000027795f7c20 */ /* 0x000fe20008410000 */
[----:B------:R-:W-:Y:S01]  /*159a0*/  FMNMX.FTZ R143, R102, R143, !PT ;  /* 0x0000008f668f7209 */ /* 0x000fe20007810000 */
[----:B------:R-:W0:Y:S01]  /*159b0*/  MUFU.TANH R107, R107 ;  /* 0x0000006b006b7308 */ /* 0x000e220000002400 */
[----:B------:R-:W-:-:S02]  /*159c0*/  ISETP.GT.AND P3, PT, R97, 0x19, PT ;  /* 0x000000196100780c */ /* 0x000fc40003f64270 */
[----:B------:R-:W-:Y:S02]  /*159d0*/  FSEL R106, R141, -INF , P2 ;  /* 0xff8000008d6a7808 */ /* 0x000fe40001000000 */
[----:B------:R-:W-:Y:S02]  /*159e0*/  FMNMX.FTZ R143, R104, R143, !PT ;  /* 0x0000008f688f7209 */ /* 0x000fe40007810000 */
[----:B------:R-:W-:Y:S01]  /*159f0*/  ISETP.GT.AND P2, PT, R97, 0x20, PT ;  /* 0x000000206100780c */ /* 0x000fe20003f44270 */
[----:B------:R-:W-:Y:S01]  /*15a00*/  MUFU.TANH R109, R109 ;  /* 0x0000006d006d7308 */ /* 0x000fe20000002400 */
[----:B-1----:R-:W-:Y:S01]  /*15a10*/  FSEL R108, R99, -INF , P3 ;  /* 0xff800000636c7808 */ /* 0x002fe20001800000 */
[----:B------:R-:W-:Y:S01]  /*15a20*/  FMUL.FTZ R99, R128, UR39 ;  /* 0x0000002780637c20 */ /* 0x000fe20008410000 */
[----:B------:R-:W-:Y:S02]  /*15a30*/  FMNMX.FTZ R143, R106, R143, !PT ;  /* 0x0000008f6a8f7209 */ /* 0x000fe40007810000 */
[----:B------:R-:W-:-:S02]  /*15a40*/  ISETP.GT.AND P3, PT, R97, 0x21, PT ;  /* 0x000000216100780c */ /* 0x000fc40003f64270 */
[----:B----4-:R-:W-:Y:S01]  /*15a50*/  FSEL R110, R103, -INF , P2 ;  /* 0xff800000676e7808 */ /* 0x010fe20001000000 */
[----:B------:R-:W1:Y:S01]  /*15a60*/  MUFU.TANH R113, R113 ;  /* 0x0000007100717308 */ /* 0x000e620000002400 */
[----:B------:R-:W-:Y:S01]  /*15a70*/  FMNMX.FTZ R143, R108, R143, !PT ;  /* 0x0000008f6c8f7209 */ /* 0x000fe20007810000 */
[----:B------:R-:W-:Y:S01]  /*15a80*/  FMUL.FTZ R103, R119, UR39 ;  /* 0x0000002777677c20 */ /* 0x000fe20008410000 */
[----:B------:R-:W-:Y:S01]  /*15a90*/  ISETP.GT.AND P2, PT, R97, 0x28, PT ;  /* 0x000000286100780c */ /* 0x000fe20003f44270 */
[----:B------:R-:W-:Y:S01]  /*15aa0*/  FMUL.FTZ R119, R135, UR39 ;  /* 0x0000002787777c20 */ /* 0x000fe20008410000 */
[----:B--2---:R-:W-:Y:S01]  /*15ab0*/  FSEL R112, R101, -INF , P3 ;  /* 0xff80000065707808 */ /* 0x004fe20001800000 */
[----:B------:R-:W-:Y:S01]  /*15ac0*/  FMUL.FTZ R101, R118, UR39 ;  /* 0x0000002776657c20 */ /* 0x000fe20008410000 */
[----:B------:R-:W-:Y:S01]  /*15ad0*/  FMNMX.FTZ R143, R110, R143, !PT ;  /* 0x0000008f6e8f7209 */ /* 0x000fe20007810000 */
[----:B------:R0:W2:Y:S01]  /*15ae0*/  MUFU.TANH R137, R116 ;  /* 0x0000007400897308 */ /* 0x0000a20000002400 */
[----:B------:R-:W-:Y:S01]  /*15af0*/  ISETP.GT.AND P3, PT, R97, 0x29, PT ;  /* 0x000000296100780c */ /* 0x000fe20003f64270 */
[----:B------:R-:W-:Y:S01]  /*15b00*/  FMUL.FTZ R118, R134, UR39 ;  /* 0x0000002786767c20 */ /* 0x000fe20008410000 */
[----:B------:R-:W-:-:S05]  /*15b10*/  FMNMX.FTZ R143, R112, R143, !PT ;  /* 0x0000008f708f7209 */ /* 0x000fca0007810000 */
[----:B------:R3:W-:Y:S01]  /*15b20*/  MUFU.TANH R140, R120 ;  /* 0x00000078008c7308 */ /* 0x0007e20000002400 */
[----:B0-----:R-:W-:Y:S01]  /*15b30*/  FSEL R116, R107, -INF , P3 ;  /* 0xff8000006b747808 */ /* 0x001fe20001800000 */
[----:B------:R-:W-:Y:S01]  /*15b40*/  FMUL.FTZ R107, R123, UR39 ;  /* 0x000000277b6b7c20 */ /* 0x000fe20008410000 */
[----:B------:R-:W-:-:S04]  /*15b50*/  ISETP.GT.AND P3, PT, R97, 0x31, PT ;  /* 0x000000316100780c */ /* 0x000fc80003f64270 */
[----:B-1----:R-:W-:Y:S01]  /*15b60*/  FSEL R128, R113, -INF , P3 ;  /* 0xff80000071807808 */ /* 0x002fe20001800000 */
[----:B------:R-:W0:Y:S01]  /*15b70*/  MUFU.TANH R117, R117 ;  /* 0x0000007500757308 */ /* 0x000e220000002400 */
[----:B---3--:R-:W-:Y:S01]  /*15b80*/  FSEL R120, R105, -INF , P2 ;  /* 0xff80000069787808 */ /* 0x008fe20001000000 */
[----:B------:R-:W-:Y:S01]  /*15b90*/  FMUL.FTZ R105, R122, UR39 ;  /* 0x000000277a697c20 */ /* 0x000fe20008410000 */
[----:B------:R-:W-:Y:S01]  /*15ba0*/  ISETP.GT.AND P2, PT, R97, 0x30, PT ;  /* 0x000000306100780c */ /* 0x000fe20003f44270 */
[----:B------:R-:W-:Y:S01]  /*15bb0*/  FMUL.FTZ R113, R130, UR39 ;  /* 0x0000002782717c20 */ /* 0x000fe20008410000 */
[----:B------:R-:W-:Y:S02]  /*15bc0*/  FMNMX.FTZ R143, R120, R143, !PT ;  /* 0x0000008f788f7209 */ /* 0x000fe40007810000 */
[----:B------:R-:W-:Y:S01]  /*15bd0*/  FSEL R124, R109, -INF , P2 ;  /* 0xff8000006d7c7808 */ /* 0x000fe20001000000 */
[----:B------:R-:W-:Y:S01]  /*15be0*/  MUFU.TANH R95, R95 ;  /* 0x0000005f005f7308 */ /* 0x000fe20000002400 */
[----:B------:R-:W-:Y:S01]  /*15bf0*/  FMNMX.FTZ R143, R116, R143, !PT ;  /* 0x0000008f748f7209 */ /* 0x000fe20007810000 */
[----:B------:R-:W-:Y:S01]  /*15c00*/  FMUL.FTZ R109, R126, UR39 ;  /* 0x000000277e6d7c20 */ /* 0x000fe20008410000 */
[----:B------:R-:W-:-:S02]  /*15c10*/  ISETP.GT.AND P2, PT, R97, 0x38, PT ;  /* 0x000000386100780c */ /* 0x000fc40003f44270 */
[----:B------:R-:W-:Y:S02]  /*15c20*/  FMNMX.FTZ R143, R124, R143, !PT ;  /* 0x0000008f7c8f7209 */ /* 0x000fe40007810000 */
[----:B------:R-:W-:Y:S01]  /*15c30*/  ISETP.GT.AND P3, PT, R97, 0x39, PT ;  /* 0x000000396100780c */ /* 0x000fe20003f64270 */
[----:B------:R-:W1:Y:S01]  /*15c40*/  MUFU.TANH R142, R142 ;  /* 0x0000008e008e7308 */ /* 0x000e620000002400 */
[----:B--2---:R-:W-:Y:S02]  /*15c50*/  FSEL R136, R137, -INF , P2 ;  /* 0xff80000089887808 */ /* 0x004fe40001000000 */
[----:B------:R-:W-:Y:S02]  /*15c60*/  FMNMX.FTZ R143, R128, R143, !PT ;  /* 0x0000008f808f7209 */ /* 0x000fe40007810000 */
[----:B------:R-:W-:Y:S02]  /*15c70*/  ISETP.GT.AND P2, PT, R97, 0x40, PT ;  /* 0x000000406100780c */ /* 0x000fe40003f44270 */
[----:B0-----:R-:W-:Y:S01]  /*15c80*/  FSEL R138, R117, -INF , P3 ;  /* 0xff800000758a7808 */ /* 0x001fe20001800000 */
[----:B------:R-:W0:Y:S01]  /*15c90*/  MUFU.TANH R144, R144 ;  /* 0x0000009000907308 */ /* 0x000e220000002400 */
[----:B------:R-:W-:Y:S01]  /*15ca0*/  FMNMX.FTZ R143, R136, R143, !PT ;  /* 0x0000008f888f7209 */ /* 0x000fe20007810000 */
[----:B------:R-:W-:Y:S01]  /*15cb0*/  IMAD.IADD R117, R9, 0x1, R8 ;  /* 0x0000000109757824 */ /* 0x000fe200078e0208 */
[----:B------:R-:W-:Y:S01]  /*15cc0*/  ISETP.GT.AND P3, PT, R97, 0x41, PT ;  /* 0x000000416100780c */ /* 0x000fe20003f64270 */
[----:B------:R-:W-:Y:S01]  /*15cd0*/  IMAD.U32 R9, RZ, RZ, UR43 ;  /* 0x0000002bff097e24 */ /* 0x000fe2000f8e00ff */
[----:B------:R-:W-:-:S02]  /*15ce0*/  FSEL R140, R140, -INF , P2 ;  /* 0xff8000008c8c7808 */ /* 0x000fc40001000000 */
[----:B------:R-:W-:Y:S01]  /*15cf0*/  FMNMX.FTZ R143, R138, R143, !PT ;  /* 0x0000008f8a8f7209 */ /* 0x000fe20007810000 */
[----:B------:R2:W3:Y:S01]  /*15d00*/  MUFU.TANH R146, R99 ;  /* 0x0000006300927308 */ /* 0x0004e20000002400 */
[C---:B------:R-:W-:Y:S02]  /*15d10*/  ISETP.GT.AND P2, PT, R97.reuse, 0x48, PT ;  /* 0x000000486100780c */ /* 0x040fe40003f44270 */
[----:B------:R-:W-:Y:S02]  /*15d20*/  FMNMX.FTZ R143, R140, R143, !PT ;  /* 0x0000008f8c8f7209 */ /* 0x000fe40007810000 */
[----:B-1----:R-:W-:Y:S02]  /*15d30*/  FSEL R142, R142, -INF , P2 ;  /* 0xff8000008e8e7808 */ /* 0x002fe40001000000 */
[----:B------:R-:W-:Y:S01]  /*15d40*/  ISETP.GT.AND P2, PT, R97, 0x50, PT ;  /* 0x000000506100780c */ /* 0x000fe20003f44270 */
[----:B------:R-:W1:Y:S01]  /*15d50*/  MUFU.TANH R129, R129 ;  /* 0x0000008100817308 */ /* 0x000e620000002400 */
[----:B--2---:R-:W-:Y:S01]  /*15d60*/  FMUL.FTZ R99, R132, UR39 ;  /* 0x0000002784637c20 */ /* 0x004fe20008410000 */
[----:B------:R-:W-:Y:S01]  /*15d70*/  FSEL R132, R95, -INF , P3 ;  /* 0xff8000005f847808 */ /* 0x000fe20001800000 */
[----:B------:R-:W-:Y:S01]  /*15d80*/  FMUL.FTZ R95, R111, UR39 ;  /* 0x000000276f5f7c20 */ /* 0x000fe20008410000 */
[----:B------:R-:W-:Y:S01]  /*15d90*/  ISETP.GT.AND P3, PT, R97, 0x49, PT ;  /* 0x000000496100780c */ /* 0x000fe20003f64270 */
[----:B------:R-:W-:Y:S01]  /*15da0*/  FMUL.FTZ R111, R127, UR39 ;  /* 0x000000277f6f7c20 */ /* 0x000fe20008410000 */
[----:B------:R-:W-:-:S02]  /*15db0*/  FMNMX.FTZ R143, R132, R143, !PT ;  /* 0x0000008f848f7209 */ /* 0x000fc40007810000 */
[----:B------:R-:W2:Y:S01]  /*15dc0*/  MUFU.TANH R99, R99 ;  /* 0x0000006300637308 */ /* 0x000ea20000002400 */
[----:B0-----:R-:W-:Y:S02]  /*15dd0*/  FSEL R144, R144, -INF , P3 ;  /* 0xff80000090907808 */ /* 0x001fe40001800000 */
[----:B------:R-:W-:Y:S02]  /*15de0*/  FMNMX.FTZ R143, R142, R143, !PT ;  /* 0x0000008f8e8f7209 */ /* 0x000fe40007810000 */
[C---:B------:R-:W-:Y:S02]  /*15df0*/  ISETP.GT.AND P3, PT, R97.reuse, 0x51, PT ;  /* 0x000000516100780c */ /* 0x040fe40003f64270 */
[----:B---3--:R-:W-:Y:S01]  /*15e00*/  FSEL R146, R146, -INF , P2 ;  /* 0xff80000092927808 */ /* 0x008fe20001000000 */
[----:B------:R-:W0:Y:S01]  /*15e10*/  MUFU.TANH R133, R133 ;  /* 0x0000008500857308 */ /* 0x000e220000002400 */
[----:B------:R-:W-:Y:S02]  /*15e20*/  FMNMX.FTZ R143, R144, R143, !PT ;  /* 0x0000008f908f7209 */ /* 0x000fe40007810000 */
[----:B------:R-:W-:-:S02]  /*15e30*/  ISETP.GT.AND P2, PT, R97, 0x58, PT ;  /* 0x000000586100780c */ /* 0x000fc40003f44270 */
[----:B-1----:R-:W-:Y:S02]  /*15e40*/  FSEL R148, R129, -INF , P3 ;  /* 0xff80000081947808 */ /* 0x002fe40001800000 */
[----:B------:R-:W-:Y:S01]  /*15e50*/  FMNMX.FTZ R143, R146, R143, !PT ;  /* 0x0000008f928f7209 */ /* 0x000fe20007810000 */
[----:B------:R-:W1:Y:S01]  /*15e60*/  MUFU.TANH R0, R0 ;  /* 0x0000000000007308 */ /* 0x000e620000002400 */
[----:B------:R-:W-:Y:S01]  /*15e70*/  ISETP.GT.AND P3, PT, R97, 0x59, PT ;  /* 0x000000596100780c */ /* 0x000fe20003f64270 */
[----:B------:R-:W-:Y:S01]  /*15e80*/  FMUL.FTZ R97, R114, UR39 ;  /* 0x0000002772617c20 */ /* 0x000fe20008410000 */
[----:B--2---:R-:W-:Y:S01]  /*15e90*/  FSEL R150, R99, -INF , P2 ;  /* 0xff80000063967808 */ /* 0x004fe20001000000 */
[----:B------:R-:W-:Y:S01]  /*15ea0*/  FMUL.FTZ R99, R115, UR39 ;  /* 0x0000002773637c20 */ /* 0x000fe20008410000 */
[----:B------:R-:W-:Y:S01]  /*15eb0*/  FMNMX.FTZ R143, R148, R143, !PT ;  /* 0x0000008f948f7209 */ /* 0x000fe20007810000 */
[----:B------:R-:W-:Y:S01]  /*15ec0*/  FMUL.FTZ R115, R131, UR39 ;  /* 0x0000002783737c20 */ /* 0x000fe20008410000 */
[----:B------:R-:W-:Y:S01]  /*15ed0*/  ISETP.GT.AND P2, PT, R117, RZ, PT ;  /* 0x000000ff7500720c */ /* 0x000fe20003f44270 */
[----:B------:R-:W2:Y:S01]  /*15ee0*/  MUFU.TANH R3, R3 ;  /* 0x0000000300037308 */ /* 0x000ea20000002400 */
[----:B0-----:R-:W-:-:S02]  /*15ef0*/  FSEL R114, R133, -INF , P3 ;  /* 0xff80000085727808 */ /* 0x001fc40001800000 */
[----:B------:R-:W-:Y:S02]  /*15f00*/  FMNMX.FTZ R143, R150, R143, !PT ;  /* 0x0000008f968f7209 */ /* 0x000fe40007810000 */
[C---:B------:R-:W-:Y:S02]  /*15f10*/  ISETP.GT.AND P3, PT, R117.reuse, 0x1, PT ;  /* 0x000000017500780c */ /* 0x040fe40003f64270 */
[----:B------:R-:W-:Y:S01]  /*15f20*/  FMNMX.FTZ R143, R114, R143, !PT ;  /* 0x0000008f728f7209 */ /* 0x000fe20007810000 */
[----:B------:R-:W0:Y:S01]  /*15f30*/  MUFU.TANH R10, R10 ;  /* 0x0000000a000a7308 */ /* 0x000e220000002400 */
[----:B-1----:R-:W-:Y:S02]  /*15f40*/  FSEL R0, R0, -INF , P2 ;  /* 0xff80000000007808 */ /* 0x002fe40001000000 */
[C---:B------:R-:W-:Y:S01]  /*15f50*/  ISETP.GT.AND P4, PT, R117.reuse, 0x8, PT ;  /* 0x000000087500780c */ /* 0x040fe20003f84270 */
[----:B------:R-:W1:Y:S01]  /*15f60*/  SHFL.BFLY PT, R152, R143, 0x2, 0x1f ;  /* 0x0c401f008f987f89 */ /* 0x000e6200000e0000 */
[----:B------:R-:W-:-:S03]  /*15f70*/  ISETP.GT.AND P5, PT, R117, 0x9, PT ;  /* 0x000000097500780c */ /* 0x000fc60003fa4270 */
[----:B------:R-:W3:Y:S01]  /*15f80*/  MUFU.TANH R20, R20 ;  /* 0x0000001400147308 */ /* 0x000ee20000002400 */
[----:B--2---:R-:W-:Y:S02]  /*15f90*/  FSEL R122, R3, -INF , P3 ;  /* 0xff800000037a7808 */ /* 0x004fe40001800000 */
[----:B------:R-:W-:Y:S02]  /*15fa0*/  FMNMX.FTZ R3, R0, R12, !PT ;  /* 0x0000000c00037209 */ /* 0x000fe40007810000 */
[----:B------:R-:W-:-:S03]  /*15fb0*/  ISETP.GT.AND P3, PT, R117, 0x10, PT ;  /* 0x000000107500780c */ /* 0x000fc60003f64270 */
[----:B------:R-:W2:Y:S01]  /*15fc0*/  MUFU.TANH R21, R21 ;  /* 0x0000001500157308 */ /* 0x000ea20000002400 */
[----:B0-----:R-:W-:Y:S02]  /*15fd0*/  FSEL R126, R10, -INF , P4 ;  /* 0xff8000000a7e7808 */ /* 0x001fe40002000000 */
[----:B------:R-:W-:-:S05]  /*15fe0*/  ISETP.GT.AND P4, PT, R117, 0x11, PT ;  /* 0x000000117500780c */ /* 0x000fca0003f84270 */
[----:B------:R-:W0:Y:S01]  /*15ff0*/  MUFU.TANH R88, R88 ;  /* 0x0000005800587308 */ /* 0x000e220000002400 */
[----:B---3--:R-:W-:Y:S02]  /*16000*/  FSEL R20, R20, -INF , P5 ;  /* 0xff80000014147808 */ /* 0x008fe40002800000 */
[----:B-1----:R-:W-:-:S05]  /*16010*/  FMNMX.FTZ R152, R143, R152, !PT ;  /* 0x000000988f987209 */ /* 0x002fca0007810000 */
[----:B------:R-:W-:Y:S01]  /*16020*/  MUFU.TANH R89, R89 ;  /* 0x0000005900597308 */ /* 0x000fe20000002400 */
[----:B------:R-:W1:Y:S01]  /*16030*/  SHFL.BFLY PT, R121, R152, 0x1, 0x1f ;  /* 0x0c201f0098797f89 */ /* 0x000e6200000e0000 */
[----:B--2---:R-:W-:Y:S02]  /*16040*/  FSEL R130, R21, -INF , P3 ;  /* 0xff80000015827808 */ /* 0x004fe40001800000 */
[----:B------:R-:W-:-:S04]  /*16050*/  ISETP.GT.AND P3, PT, R117, 0x18, PT ;  /* 0x000000187500780c */ /* 0x000fc80003f64270 */
[----:B------:R-:W2:Y:S01]  /*16060*/  MUFU.TANH R90, R90 ;  /* 0x0000005a005a7308 */ /* 0x000ea20000002400 */
[----:B0-----:R-:W-:Y:S02]  /*16070*/  FSEL R88, R88, -INF , P4 ;  /* 0xff80000058587808 */ /* 0x001fe40002000000 */
[----:B------:R-:W-:-:S05]  /*16080*/  ISETP.GT.AND P4, PT, R117, 0x19, PT ;  /* 0x000000197500780c */ /* 0x000fca0003f84270 */
[----:B------:R-:W0:Y:S08]  /*16090*/  MUFU.TANH R91, R91 ;  /* 0x0000005b005b7308 */ /* 0x000e300000002400 */
[----:B------:R-:W3:Y:S01]  /*160a0*/  MUFU.TANH R92, R92 ;  /* 0x0000005c005c7308 */ /* 0x000ee20000002400 */
[----:B-1----:R-:W-:Y:S02]  /*160b0*/  FMNMX.FTZ R8, R152, R121, !PT ;  /* 0x0000007998087209 */ /* 0x002fe40007810000 */
[----:B------:R-:W-:-:S02]  /*160c0*/  FMNMX.FTZ R121, R122, R3, !PT ;  /* 0x000000037a797209 */ /* 0x000fc40007810000 */
[C---:B------:R-:W-:Y:S01]  /*160d0*/  FSETP.NEU.FTZ.AND P2, PT, R8.reuse, -INF , PT ;  /* 0xff8000000800780b */ /* 0x040fe20003f5d000 */
[----:B------:R-:W-:Y:S01]  /*160e0*/  FMUL.FTZ R123, R8, R9 ;  /* 0x00000009087b7220 */ /* 0x000fe20000410000 */
[----:B------:R-:W-:Y:S01]  /*160f0*/  FMNMX.FTZ R121, R126, R121, !PT ;  /* 0x000000797e797209 */ /* 0x000fe20007810000 */
[----:B------:R-:W1:Y:S01]  /*16100*/  MUFU.TANH R93, R93 ;  /* 0x0000005d005d7308 */ /* 0x000e620000002400 */
[----:B--2---:R-:W-:Y:S02]  /*16110*/  FSEL R90, R90, -INF , P4 ;  /* 0xff8000005a5a7808 */ /* 0x004fe40002000000 */
[----:B------:R-:W-:Y:S02]  /*16120*/  FMNMX.FTZ R121, R20, R121, !PT ;  /* 0x0000007914797209 */ /* 0x000fe40007810000 */
[----:B------:R-:W-:Y:S02]  /*16130*/  FSEL R3, R123, RZ, P2 ;  /* 0x000000ff7b037208 */ /* 0x000fe40001000000 */
        /* <DEDUP_REMOVED lines=9> */
[----:B------:R-:W4:Y:S01]  /*161d0*/  MUFU.TANH R97, R97 ;  /* 0x0000006100617308 */ /* 0x000f220000002400 */
[----:B------:R-:W-:Y:S01]  /*161e0*/  FMNMX.FTZ R121, R94, R121, !PT ;  /* 0x000000795e797209 */ /* 0x000fe20007810000 */
[-CC-:B------:R-:W-:Y:S01]  /*161f0*/  FFMA.FTZ R89, R100, R9.reuse, -R3.reuse ;  /* 0x0000000964597223 */ /* 0x180fe20000010803 */
[----:B0-----:R-:W-:Y:S01]  /*16200*/  FSEL R96, R91, -INF , P3 ;  /* 0xff8000005b607808 */ /* 0x001fe20001800000 */
[--C-:B------:R-:W-:Y:S01]  /*16210*/  FFMA.FTZ R152, R102, R9, -R3.reuse ;  /* 0x0000000966987223 */ /* 0x100fe20000010803 */
[----:B------:R-:W-:Y:S01]  /*16220*/  FMNMX.FTZ R121, R90, R121, !PT ;  /* 0x000000795a797209 */ /* 0x000fe20007810000 */
[-CC-:B------:R-:W-:Y:S01]  /*16230*/  FFMA.FTZ R91, R104, R9.reuse, -R3.reuse ;  /* 0x00000009685b7223 */ /* 0x180fe20000010803 */
[C---:B------:R-:W-:Y:S01]  /*16240*/  ISETP.GT.AND P3, PT, R117.reuse, 0x28, PT ;  /* 0x000000287500780c */ /* 0x040fe20003f64270 */
[----:B------:R-:W0:Y:S01]  /*16250*/  MUFU.TANH R99, R99 ;  /* 0x0000006300637308 */ /* 0x000e220000002400 */
[----:B---3--:R-:W-:Y:S01]  /*16260*/  FSEL R92, R92, -INF , P4 ;  /* 0xff8000005c5c7808 */ /* 0x008fe20002000000 */
[--C-:B------:R-:W-:Y:S01]  /*16270*/  FFMA.FTZ R154, R106, R9, -R3.reuse ;  /* 0x000000096a9a7223 */ /* 0x100fe20000010803 */
[----:B------:R-:W-:Y:S01]  /*16280*/  FMNMX.FTZ R121, R96, R121, !PT ;  /* 0x0000007960797209 */ /* 0x000fe20007810000 */
[-CC-:B------:R-:W-:Y:S01]  /*16290*/  FFMA.FTZ R140, R140, R9.reuse, -R3.reuse ;  /* 0x000000098c8c7223 */ /* 0x180fe20000010803 */
[----:B------:R-:W-:Y:S01]  /*162a0*/  ISETP.GT.AND P4, PT, R117, 0x29, PT ;  /* 0x000000297500780c */ /* 0x000fe20003f84270 */
[--C-:B------:R-:W-:Y:S01]  /*162b0*/  FFMA.FTZ R142, R142, R9, -R3.reuse ;  /* 0x000000098e8e7223 */ /* 0x100fe20000010803 */
[----:B-1----:R-:W-:Y:S01]  /*162c0*/  FSEL R98, R93, -INF , P3 ;  /* 0xff8000005d627808 */ /* 0x002fe20001800000 */
[----:B------:R-:W1:Y:S01]  /*162d0*/  MUFU.TANH R101, R101 ;  /* 0x0000006500657308 */ /* 0x000e620000002400 */
[----:B------:R-:W-:Y:S01]  /*162e0*/  FMNMX.FTZ R121, R92, R121, !PT ;  /* 0x000000795c797209 */ /* 0x000fe20007810000 */
[-CC-:B------:R-:W-:Y:S01]  /*162f0*/  FFMA.FTZ R93, R108, R9.reuse, -R3.reuse ;  /* 0x000000096c5d7223 */ /* 0x180fe20000010803 */
[----:B------:R-:W-:Y:S01]  /*16300*/  ISETP.GT.AND P3, PT, R117, 0x30, PT ;  /* 0x000000307500780c */ /* 0x000fe20003f64270 */
[-CC-:B------:R-:W-:Y:S01]  /*16310*/  FFMA.FTZ R108, R138, R9.reuse, -R3.reuse ;  /* 0x000000098a6c7223 */ /* 0x180fe20000010803 */
[----:B--2---:R-:W-:Y:S01]  /*16320*/  FSEL R100, R95, -INF , P4 ;  /* 0xff8000005f647808 */ /* 0x004fe20002000000 */
[--C-:B------:R-:W-:Y:S01]  /*16330*/  FFMA.FTZ R95, R110, R9, -R3.reuse ;  /* 0x000000096e5f7223 */ /* 0x100fe20000010803 */
[----:B------:R-:W-:Y:S01]  /*16340*/  FMNMX.FTZ R121, R98, R121, !PT ;  /* 0x0000007962797209 */ /* 0x000fe20007810000 */
[----:B------:R-:W2:Y:S01]  /*16350*/  MUFU.TANH R103, R103 ;  /* 0x0000006700677308 */ /* 0x000ea20000002400 */
[----:B------:R-:W-:Y:S01]  /*16360*/  ISETP.GT.AND P4, PT, R117, 0x31, PT ;  /* 0x000000317500780c */ /* 0x000fe20003f84270 */
[-CC-:B------:R-:W-:Y:S01]  /*16370*/  FFMA.FTZ R110, R128, R9.reuse, -R3.reuse ;  /* 0x00000009806e7223 */ /* 0x180fe20000010803 */
[----:B----4-:R-:W-:Y:S01]  /*16380*/  FSEL R134, R97, -INF , P3 ;  /* 0xff80000061867808 */ /* 0x010fe20001800000 */
[--C-:B------:R-:W-:Y:S01]  /*16390*/  FFMA.FTZ R97, R136, R9, -R3.reuse ;  /* 0x0000000988617223 */ /* 0x100fe20000010803 */
[----:B------:R-:W-:Y:S01]  /*163a0*/  FMNMX.FTZ R121, R100, R121, !PT ;  /* 0x0000007964797209 */ /* 0x000fe20007810000 */
[-CC-:B------:R-:W-:Y:S01]  /*163b0*/  FFMA.FTZ R136, R146, R9.reuse, -R3.reuse ;  /* 0x0000000992887223 */ /* 0x180fe20000010803 */
[----:B------:R-:W-:Y:S01]  /*163c0*/  ISETP.GT.AND P3, PT, R117, 0x38, PT ;  /* 0x000000387500780c */ /* 0x000fe20003f64270 */
[----:B------:R-:W3:Y:S01]  /*163d0*/  MUFU.TANH R105, R105 ;  /* 0x0000006900697308 */ /* 0x000ee20000002400 */
[----:B0-----:R-:W-:Y:S01]  /*163e0*/  FSEL R102, R99, -INF , P4 ;  /* 0xff80000063667808 */ /* 0x001fe20002000000 */
[--C-:B------:R-:W-:Y:S01]  /*163f0*/  FFMA.FTZ R99, R124, R9, -R3.reuse ;  /* 0x000000097c637223 */ /* 0x100fe20000010803 */
[----:B------:R-:W-:Y:S01]  /*16400*/  FMNMX.FTZ R121, R134, R121, !PT ;  /* 0x0000007986797209 */ /* 0x000fe20007810000 */
[-CC-:B------:R-:W-:Y:S01]  /*16410*/  FFMA.FTZ R148, R148, R9.reuse, -R3.reuse ;  /* 0x0000000994947223 */ /* 0x180fe20000010803 */
[----:B------:R-:W-:Y:S01]  /*16420*/  ISETP.GT.AND P4, PT, R117, 0x39, PT ;  /* 0x000000397500780c */ /* 0x000fe20003f84270 */
[--C-:B------:R-:W-:Y:S01]  /*16430*/  FFMA.FTZ R138, R150, R9, -R3.reuse ;  /* 0x00000009968a7223 */ /* 0x100fe20000010803 */
[----:B-1----:R-:W-:Y:S01]  /*16440*/  FSEL R206, R101, -INF , P3 ;  /* 0xff80000065ce7808 */ /* 0x002fe20001800000 */
[----:B------:R-:W0:Y:S01]  /*16450*/  MUFU.TANH R107, R107 ;  /* 0x0000006b006b7308 */ /* 0x000e220000002400 */
[----:B------:R-:W-:Y:S01]  /*16460*/  FMNMX.FTZ R121, R102, R121, !PT ;  /* 0x0000007966797209 */ /* 0x000fe20007810000 */
[----:B------:R-:W-:Y:S01]  /*16470*/  FFMA.FTZ R101, R120, R9, -R3 ;  /* 0x0000000978657223 */ /* 0x000fe20000010803 */
[----:B------:R-:W-:-:S02]  /*16480*/  ISETP.GT.AND P3, PT, R117, 0x40, PT ;  /* 0x000000407500780c */ /* 0x000fc40003f64270 */
[----:B--2---:R-:W-:Y:S02]  /*16490*/  FSEL R104, R103, -INF , P4 ;  /* 0xff80000067687808 */ /* 0x004fe40002000000 */
[----:B------:R-:W-:Y:S01]  /*164a0*/  FMNMX.FTZ R121, R206, R121, !PT ;  /* 0x00000079ce797209 */ /* 0x000fe20007810000 */
[----:B------:R-:W1:Y:S01]  /*164b0*/  MUFU.TANH R109, R109 ;  /* 0x0000006d006d7308 */ /* 0x000e620000002400 */
[----:B------:R-:W-:Y:S02]  /*164c0*/  ISETP.GT.AND P4, PT, R117, 0x41, PT ;  /* 0x000000417500780c */ /* 0x000fe40003f84270 */
[----:B---3--:R-:W-:Y:S01]  /*164d0*/  FSEL R208, R105, -INF , P3 ;  /* 0xff80000069d07808 */ /* 0x008fe20001800000 */
[--C-:B------:R-:W-:Y:S01]  /*164e0*/  FFMA.FTZ R105, R144, R9, -R3.reuse ;  /* 0x0000000990697223 */ /* 0x100fe20000010803 */
[----:B------:R-:W-:Y:S02]  /*164f0*/  FMNMX.FTZ R121, R104, R121, !PT ;  /* 0x0000007968797209 */ /* 0x000fe40007810000 */
[----:B------:R-:W-:Y:S01]  /*16500*/  ISETP.GT.AND P3, PT, R117, 0x48, PT ;  /* 0x000000487500780c */ /* 0x000fe20003f64270 */
[----:B------:R-:W2:Y:S01]  /*16510*/  MUFU.TANH R111, R111 ;  /* 0x0000006f006f7308 */ /* 0x000ea20000002400 */
[----:B0-----:R-:W-:Y:S01]  /*16520*/  FSEL R106, R107, -INF , P4 ;  /* 0xff8000006b6a7808 */ /* 0x001fe20002000000 */
[----:B------:R-:W-:Y:S01]  /*16530*/  FFMA.FTZ R107, R132, R9, -R3 ;  /* 0x00000009846b7223 */ /* 0x000fe20000010803 */
[----:B------:R-:W-:-:S02]  /*16540*/  FMNMX.FTZ R121, R208, R121, !PT ;  /* 0x00000079d0797209 */ /* 0x000fc40007810000 */
[----:B------:R-:W-:Y:S02]  /*16550*/  ISETP.GT.AND P4, PT, R117, 0x49, PT ;  /* 0x000000497500780c */ /* 0x000fe40003f84270 */
[----:B------:R-:W-:Y:S01]  /*16560*/  FMNMX.FTZ R121, R106, R121, !PT ;  /* 0x000000796a797209 */ /* 0x000fe20007810000 */
[----:B------:R-:W0:Y:S01]  /*16570*/  MUFU.TANH R113, R113 ;  /* 0x0000007100717308 */ /* 0x000e220000002400 */
[----:B-1----:R-:W-:Y:S01]  /*16580*/  FSEL R210, R109, -INF , P3 ;  /* 0xff8000006dd27808 */ /* 0x002fe20001800000 */
[----:B------:R-:W-:Y:S01]  /*16590*/  FFMA.FTZ R109, R114, R9, -R3 ;  /* 0x00000009726d7223 */ /* 0x000fe20000010803 */
[----:B------:R-:W-:Y:S02]  /*165a0*/  ISETP.GT.AND P3, PT, R117, 0x50, PT ;  /* 0x000000507500780c */ /* 0x000fe40003f64270 */
[----:B------:R-:W-:-:S03]  /*165b0*/  FMNMX.FTZ R121, R210, R121, !PT ;  /* 0x00000079d2797209 */ /* 0x000fc60007810000 */
[----:B------:R-:W1:Y:S01]  /*165c0*/  MUFU.TANH R115, R115 ;  /* 0x0000007300737308 */ /* 0x000e620000002400 */
[----:B--2---:R-:W-:Y:S02]  /*165d0*/  FSEL R212, R111, -INF , P4 ;  /* 0xff8000006fd47808 */ /* 0x004fe40002000000 */
[----:B------:R-:W-:Y:S02]  /*165e0*/  ISETP.GT.AND P4, PT, R117, 0x51, PT ;  /* 0x000000517500780c */ /* 0x000fe40003f84270 */
[----:B------:R-:W-:-:S03]  /*165f0*/  FMNMX.FTZ R121, R212, R121, !PT ;  /* 0x00000079d4797209 */ /* 0x000fc60007810000 */
[----:B------:R-:W2:Y:S01]  /*16600*/  MUFU.TANH R118, R118 ;  /* 0x0000007600767308 */ /* 0x000ea20000002400 */
[----:B0-----:R-:W-:Y:S02]  /*16610*/  FSEL R228, R113, -INF , P3 ;  /* 0xff80000071e47808 */ /* 0x001fe40001800000 */
[----:B------:R-:W-:Y:S02]  /*16620*/  ISETP.GT.AND P3, PT, R117, 0x58, PT ;  /* 0x000000587500780c */ /* 0x000fe40003f64270 */
[----:B------:R-:W-:-:S03]  /*16630*/  FMNMX.FTZ R10, R228, R121, !PT ;  /* 0x00000079e40a7209 */ /* 0x000fc60007810000 */
[----:B------:R-:W0:Y:S01]  /*16640*/  MUFU.TANH R119, R119 ;  /* 0x0000007700777308 */ /* 0x000e220000002400 */
[----:B-1----:R-:W-:Y:S02]  /*16650*/  FSEL R115, R115, -INF , P4 ;  /* 0xff80000073737808 */ /* 0x002fe40002000000 */
[----:B------:R-:W-:Y:S02]  /*16660*/  ISETP.GT.AND P4, PT, R117, 0x59, PT ;  /* 0x000000597500780c */ /* 0x000fe40003f84270 */
[----:B------:R-:W-:-:S03]  /*16670*/  FMNMX.FTZ R10, R115, R10, !PT ;  /* 0x0000000a730a7209 */ /* 0x000fc60007810000 */
[----:B------:R-:W-:Y:S01]  /*16680*/  MUFU.EX2 R156, R156 ;  /* 0x0000009c009c7308 */ /* 0x000fe20000000800 */
[----:B--2---:R-:W-:Y:S01]  /*16690*/  FSEL R111, R118, -INF , P3 ;  /* 0xff800000766f7808 */ /* 0x004fe20001800000 */
[-CC-:B------:R-:W-:Y:S01]  /*166a0*/  FFMA.FTZ R118, R112, R9.reuse, -R3.reuse ;  /* 0x0000000970767223 */ /* 0x180fe20000010803 */
[----:B------:R-:W-:Y:S02]  /*166b0*/  FFMA.FTZ R112, R116, R9, -R3 ;  /* 0x0000000974707223 */ /* 0x000fe40000010803 */
[----:B------:R-:W-:-:S03]  /*166c0*/  FMNMX.FTZ R10, R111, R10, !PT ;  /* 0x0000000a6f0a7209 */ /* 0x000fc60007810000 */
[----:B------:R-:W-:Y:S01]  /*166d0*/  MUFU.EX2 R21, R21 ;  /* 0x0000001500157308 */ /* 0x000fe20000000800 */
[----:B0-----:R-:W-:-:S04]  /*166e0*/  FSEL R119, R119, -INF , P4 ;  /* 0xff80000077777808 */ /* 0x001fc80002000000 */
[----:B------:R-:W-:-:S03]  /*166f0*/  FMNMX.FTZ R10, R119, R10, !PT ;  /* 0x0000000a770a7209 */ /* 0x000fc60007810000 */
[----:B------:R-:W-:Y:S02]  /*16700*/  MUFU.EX2 R158, R158 ;  /* 0x0000009e009e7308 */ /* 0x000fe40000000800 */
[----:B------:R-:W0:Y:S06]  /*16710*/  SHFL.BFLY PT, R103, R10, 0x2, 0x1f ;  /* 0x0c401f000a677f89 */ /* 0x000e2c00000e0000 */
[----:B------:R-:W-:Y:S08]  /*16720*/  MUFU.EX2 R89, R89 ;  /* 0x0000005900597308 */ /* 0x000ff00000000800 */
[----:B------:R-:W-:Y:S08]  /*16730*/  MUFU.EX2 R152, R152 ;  /* 0x0000009800987308 */ /* 0x000ff00000000800 */
[----:B------:R-:W-:Y:S01]  /*16740*/  MUFU.EX2 R91, R91 ;  /* 0x0000005b005b7308 */ /* 0x000fe20000000800 */
[----:B0-----:R-:W-:-:S05]  /*16750*/  FMNMX.FTZ R103, R10, R103, !PT ;  /* 0x000000670a677209 */ /* 0x001fca0007810000 */
[----:B------:R-:W0:Y:S02]  /*16760*/  SHFL.BFLY PT, R10, R103, 0x1, 0x1f ;  /* 0x0c201f00670a7f89 */ /* 0x000e2400000e0000 */
        /* <DEDUP_REMOVED lines=39> */
[----:B------:R-:W-:-:S03]  /*169e0*/  FFMA.FTZ R139, R111, R9, -R113 ;  /* 0x000000096f8b7223 */ /* 0x000fc60000010871 */
[----:B------:R-:W2:Y:S01]  /*169f0*/  MUFU.EX2 R120, R120 ;  /* 0x0000007800787308 */ /* 0x000ea20000000800 */
[----:B0-----:R-:W-:-:S04]  /*16a00*/  FFMA.FTZ R12, R3, R5, R156 ;  /* 0x00000005030c7223 */ /* 0x001fc8000001009c */
[----:B------:R-:W-:-:S03]  /*16a10*/  FADD.FTZ R13, R21, R12 ;  /* 0x0000000c150d7221 */ /* 0x000fc60000010000 */
[----:B------:R-:W0:Y:S01]  /*16a20*/  MUFU.EX2 R159, R159 ;  /* 0x0000009f009f7308 */ /* 0x000e220000000800 */
[----:B-1----:R-:W-:Y:S01]  /*16a30*/  FFMA.FTZ R5, R0, R4, R157 ;  /* 0x0000000400057223 */ /* 0x002fe2000001009d */
[----:B------:R-:W-:-:S04]  /*16a40*/  FADD.FTZ R12, R158, R13 ;  /* 0x0000000d9e0c7221 */ /* 0x000fc80000010000 */
[----:B------:R-:W-:Y:S02]  /*16a50*/  FADD.FTZ R13, R89, R12 ;  /* 0x0000000c590d7221 */ /* 0x000fe40000010000 */
        /* <DEDUP_REMOVED lines=18> */
[----:B------:R-:W-:-:S06]  /*16b80*/  FADD.FTZ R5, R95, R12 ;  /* 0x0000000c5f057221 */ /* 0x000fcc0000010000 */
        /* <DEDUP_REMOVED lines=16> */
[----:B------:R-:W-:-:S06]  /*16c90*/  FFMA.FTZ R12, R115, R9, -R113 ;  /* 0x00000009730c7223 */ /* 0x000fcc0000010871 */
        /* <DEDUP_REMOVED lines=16> */
[----:B------:R-:W-:-:S04]  /*16da0*/  IADD3 R4, R15, 0x2a840, RZ ;  /* 0x0002a8400f047810 */ /* 0x000fc80007ffe0ff */
[----:B------:R-:W-:Y:S02]  /*16db0*/  PRMT R4, R177, 0x654, R4 ;  /* 0x00000654b1047816 */ /* 0x000fe40000000004 */
[----:B------:R-:W2:Y:S01]  /*16dc0*/  MUFU.EX2 R142, R142 ;  /* 0x0000008e008e7308 */ /* 0x000ea20000000800 */
[----:B0-----:R-:W-:Y:S01]  /*16dd0*/  FADD.FTZ R13, R107, R100 ;  /* 0x000000646b0d7221 */ /* 0x001fe20000010000 */
[----:B------:R-:W-:Y:S01]  /*16de0*/  FFMA.FTZ R100, R119, R9, -R113 ;  /* 0x0000000977647223 */ /* 0x000fe20000010871 */
        /* <DEDUP_REMOVED lines=23> */
[----:B--2---:R-:W-:-:S03]  /*16f60*/  FADD.FTZ R5, R109, R102 ;  /* 0x000000666d057221 */ /* 0x004fc60000010000 */
[----:B-1----:R-:W-:Y:S01]  /*16f70*/  FADD.FTZ R4, R100, R13 ;  /* 0x0000000d64047221 */ /* 0x002fe20000010000 */
[----:B------:R-:W-:Y:S06]  /*16f80*/  @!P0 BRA `(.L_x_2881) ;  /* 0x0000000000048947 */ /* 0x000fec0003800000 */
[----:B------:R-:W-:Y:S01]  /*16f90*/  BPT.TRAP 0x1 ;  /* 0x000000040000795c */ /* 0x000fe20000300000 */
.L_x_2881:
[C---:B------:R-:W-:Y:S01]  /*16fa0*/  ISETP.GT.AND P2, PT, R14.reuse, R7, PT ;  /* 0x000000070e00720c */ /* 0x040fe20003f44270 */
[----:B------:R-:W-:Y:S01]  /*16fb0*/  VIADD R102, R11, 0x2a860 ;  /* 0x0002a8600b667836 */ /* 0x000fe20000000000 */
[----:B------:R-:W-:Y:S01]  /*16fc0*/  F2FP.F16.F32.PACK_AB R156, R21, R156 ;  /* 0x0000009c159c723e */ /* 0x000fe200000000ff */
[----:B------:R-:W-:Y:S01]  /*16fd0*/  VIADD R14, R14, 0xffffffff ;  /* 0xffffffff0e0e7836 */ /* 0x000fe20000000000 */
[----:B------:R-:W-:Y:S01]  /*16fe0*/  F2FP.F16.F32.PACK_AB R149, R20, R149 ;  /* 0x000000951495723e */ /* 0x000fe200000000ff */
[----:B------:R-:W-:Y:S01]  /*16ff0*/  IMAD.MOV.U32 R13, RZ, RZ, R8 ;  /* 0x000000ffff0d7224 */ /* 0x000fe200078e0008 */
[----:B------:R-:W-:Y:S01]  /*17000*/  PRMT R102, R177, 0x654, R102 ;  /* 0x00000654b1667816 */ /* 0x000fe20000000066 */
[----:B------:R-:W-:Y:S01]  /*17010*/  IMAD.MOV.U32 R20, RZ, RZ, R167 ;  /* 0x000000ffff147224 */ /* 0x000fe200078e00a7 */
[----:B------:R-:W-:Y:S02]  /*17020*/  F2FP.F16.F32.PACK_AB R137, R12, R137 ;  /* 0x000000890c89723e */ /* 0x000fe400000000ff */
        /* <DEDUP_REMOVED lines=26> */
.L_x_2869:
[----:B------:R-:W-:Y:S05]  /*171d0*/  BSYNC B0 ;  /* 0x0000000000007941 */ /* 0x000fea0003800000 */
.L_x_2868:
[----:B------:R-:W-:Y:S01]  /*171e0*/  ISETP.GE.AND P1, PT, R14, RZ, PT ;  /* 0x000000ff0e00720c */ /* 0x000fe20003f26270 */
[----:B------:R-:W-:-:S12]  /*171f0*/  BSSY B0, `(.L_x_2883) ;  /* 0x0000260000007945 */ /* 0x000fd80003800000 */
[----:B------:R-:W-:Y:S05]  /*17200*/  @!P1 BRA `(.L_x_2884) ;  /* 0x0000002400789947 */ /* 0x000fea0003800000 */
[----:B------:R-:W-:Y:S01]  /*17210*/  IMAD.MOV.U32 R12, RZ, RZ, R10 ;  /* 0x000000ffff0c7224 */ /* 0x000fe200078e000a */
[----:B------:R-:W-:Y:S01]  /*17220*/  MOV R15, R167 ;  /* 0x000000a7000f7202 */ /* 0x000fe20000000f00 */
[----:B------:R-:W-:Y:S02]  /*17230*/  IMAD.MOV.U32 R7, RZ, RZ, R8 ;  /* 0x000000ffff077224 */ /* 0x000fe400078e0008 */
[----:B------:R-:W-:-:S07]  /*17240*/  IMAD.MOV.U32 R20, RZ, RZ, R162 ;  /* 0x000000ffff147224 */ /* 0x000fce00078e00a2 */
.L_x_2897:
[----:B------:R-:W-:-:S05]  /*17250*/  VIADD R13, R20, 0x1 ;  /* 0x00000001140d7836 */ /* 0x000fca0000000000 */
[----:B------:R-:W-:-:S04]  /*17260*/  ISETP.NE.AND P1, PT, R13, 0x2, PT ;  /* 0x000000020d00780c */ /* 0x000fc80003f25270 */
[----:B------:R-:W-:Y:S02]  /*17270*/  SEL R8, RZ, 0x1, P1 ;  /* 0x00000001ff087807 */ /* 0x000fe40000800000 */
[----:B------:R-:W-:Y:S02]  /*17280*/  SEL R13, R13, RZ, P1 ;  /* 0x000000ff0d0d7207 */ /* 0x000fe40000800000 */
[----:B------:R-:W-:Y:S02]  /*17290*/  LOP3.LUT R167, R15, R8, RZ, 0x3c, !PT ;  /* 0x000000080fa77212 */ /* 0x000fe400078e3cff */
[----:B------:R-:W-:Y:S01]  /*172a0*/  MOV R162, R13 ;  /* 0x0000000d00a27202 */ /* 0x000fe20000000f00 */
[----:B------:R-:W-:Y:S06]  /*172b0*/  @!P0 BRA `(.L_x_2885) ;  /* 0x0000000000048947 */ /* 0x000fec0003800000 */
[----:B------:R-:W-:Y:S01]  /*172c0*/  BPT.TRAP 0x1 ;  /* 0x000000040000795c */ /* 0x000fe20000300000 */
.L_x_2885:
[----:B------:R-:W-:Y:S01]  /*172d0*/  IMAD R10, R162, 0x8, R2 ;  /* 0x00000008a20a7824 */ /* 0x000fe200078e0202 */
[----:B------:R-:W-:-:S04]  /*172e0*/  SHF.L.U32 R11, R167, 0x1f, RZ ;  /* 0x0000001fa70b7819 */ /* 0x000fc800000006ff */
[----:B------:R0:W1:Y:S01]  /*172f0*/  SYNCS.PHASECHK.TRANS64.TRYWAIT P1, [R10+URZ+0x2a830], R11 ;  /* 0x02a8300b0a0075a7 */ /* 0x000062000802017f */
[----:B------:R-:W-:Y:S05]  /*17300*/  @!P0 BRA `(.L_x_2886) ;  /* 0x0000000000048947 */ /* 0x000fea0003800000 */
[----:B------:R-:W-:Y:S01]  /*17310*/  BPT.TRAP 0x1 ;  /* 0x000000040000795c */ /* 0x000fe20000300000 */
.L_x_2886:
[----:B------:R-:W-:Y:S01]  /*17320*/  BSSY B1, `(.L_x_2887) ;  /* 0x0000006000017945 */ /* 0x000fe20003800000 */
[----:B------:R-:W-:Y:S02]  /*17330*/  IMAD R8, R162, 0x900, R6 ;  /* 0x00000900a2087824 */ /* 0x000fe400078e0206 */
[----:B------:R-:W-:Y:S01]  /*17340*/  IMAD.MOV.U32 R9, RZ, RZ, 0x40000040 ;  /* 0x40000040ff097424 */ /* 0x000fe200078e00ff */
[----:B-1----:R-:W-:Y:S06]  /*17350*/  @P1 BRA `(.L_x_2888) ;  /* 0x0000000000081947 */ /* 0x002fec0003800000 */
[----:B------:R-:W1:Y:S02]  /*17360*/  SYNCS.PHASECHK.TRANS64.TRYWAIT P1, [R10+URZ+0x2a830], R11 ;  /* 0x02a8300b0a0075a7 */ /* 0x000e64000802017f */
[----:B-1----:R-:W-:Y:S05]  /*17370*/  @!P1 BRA `(.L_x_2889) ;  /* 0x000000d000549947 */ /* 0x002fea0003800000 */
.L_x_2888:
[----:B------:R-:W-:Y:S05]  /*17380*/  BSYNC B1 ;  /* 0x0000000000017941 */ /* 0x000fea0003800000 */
.L_x_2887:
[----:B------:R-:W2:Y:S04]  /*17390*/  LDL.64 R88, [R1+0x28] ;  /* 0x0000280001587983 */ /* 0x000ea80000100a00 */
[----:B------:R-:W3:Y:S04]  /*173a0*/  LDL.64 R206, [R1+0x20] ;  /* 0x0000200001ce7983 */ /* 0x000ee80000100a00 */
[----:B------:R-:W4:Y:S01]  /*173b0*/  LDL.64 R212, [R1+0x18] ;  /* 0x0000180001d47983 */ /* 0x000f220000100a00 */
[C---:B------:R-:W-:Y:S02]  /*173c0*/  R2UR UR6, R8.reuse ;  /* 0x00000000080672ca */ /* 0x040fe400000e0000 */
[----:B------:R-:W-:Y:S01]  /*173d0*/  R2UR UR7, R9 ;  /* 0x00000000090772ca */ /* 0x000fe200000e0000 */
[----:B------:R-:W5:Y:S01]  /*173e0*/  LDL.64 R210, [R1+0x10] ;  /* 0x0000100001d27983 */ /* 0x000f620000100a00 */
[----:B01----:R-:W-:Y:S01]  /*173f0*/  IMAD.MOV.U32 R11, RZ, RZ, 0x40000040 ;  /* 0x40000040ff0b7424 */ /* 0x003fe200078e00ff */
[----:B------:R-:W-:-:S02]  /*17400*/  IADD3 R10, R8, 0x2, RZ ;  /* 0x00000002080a7810 */ /* 0x000fc40007ffe0ff */
        /* <DEDUP_REMOVED lines=9> */
[----:B------:R-:W-:Y:S01]  /*174a0*/  VIADD R10, R8, 0x4 ;  /* 0x00000004080a7836 */ /* 0x000fe20000000000 */
[----:B------:R-:W-:Y:S01]  /*174b0*/  MOV R11, 0x40000040 ;  /* 0x40000040000b7802 */ /* 0x000fe20000000f00 */
        /* <DEDUP_REMOVED lines=159> */
.L_x_2890:
[----:B------:R-:W-:Y:S01]  /*17eb0*/  SHF.L.U32 R8, R15, 0x1f, RZ ;  /* 0x0000001f0f087819 */ /* 0x000fe200000006ff */
[----:B------:R-:W-:-:S04]  /*17ec0*/  IMAD R11, R20, 0x8, R2 ;  /* 0x00000008140b7824 */ /* 0x000fc800078e0202 */
[----:B------:R0:W1:Y:S01]  /*17ed0*/  SYNCS.PHASECHK.TRANS64.TRYWAIT P1, [R11+URZ+0x2a850], R8 ;  /* 0x02a850080b0075a7 */ /* 0x000062000802017f */
[----:B------:R-:W-:Y:S05]  /*17ee0*/  @!P0 BRA `(.L_x_2891) ;  /* 0x0000000000048947 */ /* 0x000fea0003800000 */
[----:B------:R-:W-:Y:S01]  /*17ef0*/  BPT.TRAP 0x1 ;  /* 0x000000040000795c */ /* 0x000fe20000300000 */
.L_x_2891:
        /* <DEDUP_REMOVED lines=9> */
.L_x_2893:
[----:B------:R-:W-:Y:S05]  /*17f90*/  BSYNC B1 ;  /* 0x0000000000017941 */ /* 0x000fea0003800000 */
.L_x_2892:
[----:B------:R-:W-:Y:S01]  /*17fa0*/  IMAD.MOV.U32 R9, RZ, RZ, 0x40000040 ;  /* 0x40000040ff097424 */ /* 0x000fe200078e00ff */
[----:B01----:R-:W-:Y:S01]  /*17fb0*/  MOV R8, R0 ;  /* 0x0000000000087202 */ /* 0x003fe20000000f00 */
[----:B------:R-:W-:-:S03]  /*17fc0*/  WARPGROUP.ARRIVE ;  /* 0x00000000000079c5 */ /* 0x000fc60000000000 */
[----:B------:R-:W-:Y:S01]  /*17fd0*/  R2UR UR6, R8 ;  /* 0x00000000080672ca */ /* 0x000fe200000e0000 */
[----:B------:R-:W-:Y:S01]  /*17fe0*/  VIADD R8, R0, 0x80 ;  /* 0x0000008000087836 */ /* 0x000fe20000000000 */
[----:B------:R-:W-:Y:S02]  /*17ff0*/  R2UR UR7, R9 ;  /* 0x00000000090772ca */ /* 0x000fe400000e0000 */
[----:B------:R-:W-:-:S11]  /*18000*/  MOV R9, 0x40000040 ;  /* 0x4000004000097802 */ /* 0x000fd60000000f00 */
        /* <DEDUP_REMOVED lines=37> */
.L_x_2895:
        /* <DEDUP_REMOVED lines=142> */
[----:B-1----:R-:W-:-:S03]  /*18b40*/  FMNMX.FTZ R8, R134, R9, !PT ;  /* 0x0000000986087209 */ /* 0x002fc60007810000 */
[----:B------:R-:W0:Y:S01]  /*18b50*/  SHFL.BFLY PT, R9, R0, 0x2, 0x1f ;  /* 0x0c401f0000097f89 */ /* 0x000e2200000e0000 */
[----:B--2---:R-:W-:-:S05]  /*18b60*/  FMNMX.FTZ R3, R93, R8, !PT ;  /* 0x000000085d037209 */ /* 0x004fca0007810000 */
[----:B------:R-:W1:Y:S01]  /*18b70*/  SHFL.BFLY PT, R8, R3, 0x2, 0x1f ;  /* 0x0c401f0003087f89 */ /* 0x000e6200000e0000 */
[----:B0-----:R-:W-:Y:S02]  /*18b80*/  FMNMX.FTZ R95, R0, R9, !PT ;  /* 0x00000009005f7209 */ /* 0x001fe40007810000 */
[----:B------:R-:W-:Y:S02]  /*18b90*/  MOV R9, UR42 ;  /* 0x0000002a00097c02 */ /* 0x000fe40008000f00 */
[----:B-1----:R-:W-:Y:S02]  /*18ba0*/  FMNMX.FTZ R97, R3, R8, !PT ;  /* 0x0000000803617209 */ /* 0x002fe40007810000 */
[----:B------:R-:W0:Y:S04]  /*18bb0*/  SHFL.BFLY PT, R8, R95, 0x1, 0x1f ;  /* 0x0c201f005f087f89 */ /* 0x000e2800000e0000 */
[----:B------:R-:W1:Y:S01]  /*18bc0*/  SHFL.BFLY PT, R10, R97, 0x1, 0x1f ;  /* 0x0c201f00610a7f89 */ /* 0x000e6200000e0000 */
[----:B0-----:R-:W-:-:S02]  /*18bd0*/  FMNMX.FTZ R8, R95, R8, !PT ;  /* 0x000000085f087209 */ /* 0x001fc40007810000 */
[----:B-1----:R-:W-:-:S03]  /*18be0*/  FMNMX.FTZ R10, R97, R10, !PT ;  /* 0x0000000a610a7209 */ /* 0x002fc60007810000 */
[C---:B------:R-:W-:Y:S01]  /*18bf0*/  FMUL.FTZ R121, R8.reuse, R9 ;  /* 0x0000000908797220 */ /* 0x040fe20000410000 */
[----:B------:R-:W-:-:S03]  /*18c00*/  FADD.FTZ R7, -R8, R7 ;  /* 0x0000000708077221 */ /* 0x000fc60000010100 */
[-CC-:B------:R-:W-:Y:S01]  /*18c10*/  FFMA.FTZ R117, R136, R9.reuse, -R121.reuse ;  /* 0x0000000988757223 */ /* 0x180fe20000010879 */
[-CC-:B------:R-:W-:Y:S01]  /*18c20*/  FFMA.FTZ R136, R21, R9.reuse, -R121.reuse ;  /* 0x0000000915887223 */ /* 0x180fe20000010879 */
[-CC-:B------:R-:W-:Y:S01]  /*18c30*/  FFMA.FTZ R21, R89, R9.reuse, -R121.reuse ;  /* 0x0000000959157223 */ /* 0x180fe20000010879 */
[C---:B------:R-:W-:Y:S01]  /*18c40*/  FADD.FTZ R0, -R10.reuse, R12 ;  /* 0x0000000c0a007221 */ /* 0x040fe20000010100 */
[-C--:B------:R-:W-:Y:S01]  /*18c50*/  FMUL.FTZ R89, R10, R9.reuse ;  /* 0x000000090a597220 */ /* 0x080fe20000410000 */
[-C--:B------:R-:W-:Y:S01]  /*18c60*/  FFMA.FTZ R99, R20, R9.reuse, -R121 ;  /* 0x0000000914637223 */ /* 0x080fe20000010879 */
[-C--:B------:R-:W-:Y:S01]  /*18c70*/  FMUL.FTZ R7, R7, R9.reuse ;  /* 0x0000000907077220 */ /* 0x080fe20000410000 */
[-C--:B------:R-:W-:Y:S01]  /*18c80*/  FMUL.FTZ R0, R0, R9.reuse ;  /* 0x0000000900007220 */ /* 0x080fe20000410000 */
[-C--:B------:R-:W-:Y:S01]  /*18c90*/  FFMA.FTZ R157, R15, R9.reuse, -R89 ;  /* 0x000000090f9d7223 */ /* 0x080fe20000010859 */
[-C--:B------:R-:W-:Y:S01]  /*18ca0*/  FFMA.FTZ R119, R88, R9.reuse, -R121 ;  /* 0x0000000958777223 */ /* 0x080fe20000010879 */
[-C--:B------:R-:W-:Y:S01]  /*18cb0*/  FFMA.FTZ R90, R90, R9.reuse, -R89 ;  /* 0x000000095a5a7223 */ /* 0x080fe20000010859 */
[----:B------:R-:W-:Y:S01]  /*18cc0*/  MUFU.EX2 R3, R7 ;  /* 0x0000000700037308 */ /* 0x000fe20000000800 */
[-C--:B------:R-:W-:Y:S01]  /*18cd0*/  FFMA.FTZ R97, R92, R9.reuse, -R121 ;  /* 0x000000095c617223 */ /* 0x080fe20000010879 */
        /* <DEDUP_REMOVED lines=8> */
[-C--:B------:R-:W-:Y:S01]  /*18d60*/  FFMA.FTZ R95, R100, R9.reuse, -R121 ;  /* 0x00000009645f7223 */ /* 0x080fe20000010879 */
[-CC-:B------:R-:W-:Y:S01]  /*18d70*/  FFMA.FTZ R155, R102, R9.reuse, -R89.reuse ;  /* 0x00000009669b7223 */ /* 0x180fe20000010859 */
        /* <DEDUP_REMOVED lines=14> */
[-CC-:B------:R-:W-:Y:S01]  /*18e60*/  FFMA.FTZ R144, R156, R9.reuse, -R121.reuse ;  /* 0x000000099c907223 */ /* 0x180fe20000010879 */
[-CC-:B------:R-:W-:Y:S01]  /*18e70*/  FFMA.FTZ R107, R158, R9.reuse, -R121.reuse ;  /* 0x000000099e6b7223 */ /* 0x180fe20000010879 */
[-C--:B------:R-:W-:Y:S01]  /*18e80*/  FFMA.FTZ R20, R186, R9.reuse, -R121 ;  /* 0x00000009ba147223 */ /* 0x080fe20000010879 */
[-C--:B------:R-:W-:Y:S01]  /*18e90*/  FFMA.FTZ R147, R116, R9.reuse, -R89 ;  /* 0x0000000974937223 */ /* 0x080fe20000010859 */
[-CC-:B------:R-:W-:Y:S01]  /*18ea0*/  FFMA.FTZ R105, R206, R9.reuse, -R121.reuse ;  /* 0x00000009ce697223 */ /* 0x180fe20000010879 */
[-C--:B------:R-:W-:Y:S01]  /*18eb0*/  FFMA.FTZ R140, R208, R9.reuse, -R121 ;  /* 0x00000009d08c7223 */ /* 0x080fe20000010879 */
[----:B------:R-:W0:Y:S01]  /*18ec0*/  MUFU.EX2 R119, R119 ;  /* 0x0000007700777308 */ /* 0x000e220000000800 */
[-C--:B------:R-:W-:Y:S01]  /*18ed0*/  FFMA.FTZ R141, R120, R9.reuse, -R89 ;  /* 0x00000009788d7223 */ /* 0x080fe20000010859 */
[-CC-:B------:R-:W-:Y:S01]  /*18ee0*/  FFMA.FTZ R103, R210, R9.reuse, -R121.reuse ;  /* 0x00000009d2677223 */ /* 0x180fe20000010879 */
        /* <DEDUP_REMOVED lines=8> */
[----:B------:R-:W-:-:S05]  /*18f70*/  FFMA.FTZ R100, R91, R9, -R121 ;  /* 0x000000095b647223 */ /* 0x000fca0000010879 */
        /* <DEDUP_REMOVED lines=19> */
[----:B------:R-:W-:-:S06]  /*190b0*/  FFMA.FTZ R112, R122, R9, -R89 ;  /* 0x000000097a707223 */ /* 0x000fcc0000010859 */
        /* <DEDUP_REMOVED lines=39> */
[----:B0-----:R-:W-:Y:S01]  /*19330*/  FADD.FTZ R5, R147, R4 ;  /* 0x0000000493057221 */ /* 0x001fe20000010000 */
[----:B------:R-:W-:-:S04]  /*19340*/  IMAD R4, R13, 0x8, R2 ;  /* 0x000000080d047824 */ /* 0x000fc800078e0202 */
[----:B------:R-:W-:Y:S02]  /*19350*/  VIADD R4, R4, 0x2a840 ;  /* 0x0002a84004047836 */ /* 0x000fe40000000000 */
[----:B------:R-:W0:Y:S01]  /*19360*/  MUFU.EX2 R140, R140 ;  /* 0x0000008c008c7308 */ /* 0x000e220000000800 */
[----:B--2---:R-:W-:Y:S02]  /*19370*/  FADD.FTZ R15, R105, R118 ;  /* 0x00000076690f7221 */ /* 0x004fe40000010000 */
[----:B------:R-:W-:-:S04]  /*19380*/  PRMT R4, R177, 0x654, R4 ;  /* 0x00000654b1047816 */ /* 0x000fc80000000004 */
[----:B------:R2:W-:Y:S01]  /*19390*/  SYNCS.ARRIVE.TRANS64.RED.A1T0 RZ, [R4+URZ], RZ ;  /* 0x000000ff04ff79a7 */ /* 0x0005e2000810043f */
[----:B------:R-:W3:Y:S01]  /*193a0*/  MUFU.EX2 R141, R141 ;  /* 0x0000008d008d7308 */ /* 0x000ee20000000800 */
[----:B-1----:R-:W-:-:S07]  /*193b0*/  FADD.FTZ R118, R110, R5 ;  /* 0x000000056e767221 */ /* 0x002fce0000010000 */
[----:B------:R-:W1:Y:S01]  /*193c0*/  MUFU.EX2 R103, R103 ;  /* 0x0000006700677308 */ /* 0x000e620000000800 */
[----:B0-----:R-:W-:-:S07]  /*193d0*/  FADD.FTZ R120, R140, R15 ;  /* 0x0000000f8c787221 */ /* 0x001fce0000010000 */
[----:B------:R-:W0:Y:S01]  /*193e0*/  MUFU.EX2 R112, R112 ;  /* 0x0000007000707308 */ /* 0x000e220000000800 */
[----:B---3--:R-:W-:Y:S01]  /*193f0*/  FADD.FTZ R5, R141, R118 ;  /* 0x000000768d057221 */ /* 0x008fe20000010000 */
[----:B------:R-:W-:-:S06]  /*19400*/  FFMA.FTZ R118, R93, R9, -R89 ;  /* 0x000000095d767223 */ /* 0x000fcc0000010859 */
[----:B------:R-:W3:Y:S01]  /*19410*/  MUFU.EX2 R12, R12 ;  /* 0x0000000c000c7308 */ /* 0x000ee20000000800 */
[----:B-1----:R-:W-:-:S07]  /*19420*/  FADD.FTZ R13, R103, R120 ;  /* 0x00000078670d7221 */ /* 0x002fce0000010000 */
[----:B------:R-:W1:Y:S01]  /*19430*/  MUFU.EX2 R143, R143 ;  /* 0x0000008f008f7308 */ /* 0x000e620000000800 */
[----:B0-----:R-:W-:-:S07]  /*19440*/  FADD.FTZ R120, R112, R5 ;  /* 0x0000000570787221 */ /* 0x001fce0000010000 */
        /* <DEDUP_REMOVED lines=24> */
.L_x_2896:
[C---:B------:R-:W-:Y:S01]  /*195d0*/  ISETP.GT.AND P1, PT, R14.reuse, RZ, PT ;  /* 0x000000ff0e00720c */ /* 0x040fe20003f24270 */
[----:B------:R-:W-:Y:S01]  /*195e0*/  VIADD R14, R14, 0xffffffff ;  /* 0xffffffff0e0e7836 */ /* 0x000fe20000000000 */
[----:B------:R-:W-:Y:S01]  /*195f0*/  IADD3 R120, R11, 0x2a860, RZ ;  /* 0x0002a8600b787810 */ /* 0x000fe20007ffe0ff */
[----:B------:R-:W-:Y:S01]  /*19600*/  IMAD.MOV.U32 R15, RZ, RZ, R167 ;  /* 0x000000ffff0f7224 */ /* 0x000fe200078e00a7 */
[----:B------:R-:W-:Y:S01]  /*19610*/  F2FP.F16.F32.PACK_AB R146, R105, R20 ;  /* 0x000000146992723e */ /* 0x000fe200000000ff */
[----:B------:R-:W-:Y:S01]  /*19620*/  IMAD.MOV.U32 R20, RZ, RZ, R162 ;  /* 0x000000ffff147224 */ /* 0x000fe200078e00a2 */
[----:B------:R-:W-:Y:S02]  /*19630*/  PRMT R120, R177, 0x654, R120 ;  /* 0x00000654b1787816 */ /* 0x000fe40000000078 */
        /* <DEDUP_REMOVED lines=25> */
[----:B------:R-:W-:Y:S01]  /*197d0*/  MOV R7, R8 ;  /* 0x0000000800077202 */ /* 0x000fe20000000f00 */
[----:B0-----:R-:W-:Y:S06]  /*197e0*/  @P1 BRA `(.L_x_2897) ;  /* 0xffffffd800981947 */ /* 0x001fec000383ffff */
.L_x_2884:
[----:B------:R-:W-:Y:S05]  /*197f0*/  BSYNC B0 ;  /* 0x0000000000007941 */ /* 0x000fea0003800000 */
.L_x_2883:
        /* <DEDUP_REMOVED lines=67> */
.L_x_2898:
[----:B------:R-:W-:Y:S02]  /*19c30*/  LEA R12, R162, R2, 0x3 ;  /* 0x00000002a20c7211 */ /* 0x000fe400078e18ff */
[----:B------:R-:W-:-:S04]  /*19c40*/  SHF.L.U32 R3, R167, 0x1f, RZ ;  /* 0x0000001fa7037819 */ /* 0x000fc800000006ff */
[----:B------:R0:W1:Y:S01]  /*19c50*/  SYNCS.PHASECHK.TRANS64.TRYWAIT P1, [R12+URZ+0x2a850], R3 ;  /* 0x02a850030c0075a7 */ /* 0x000062000802017f */
[----:B------:R-:W-:Y:S05]  /*19c60*/  @!P0 BRA `(.L_x_2899) ;  /* 0x0000000000048947 */ /* 0x000fea0003800000 */
[----:B------:R-:W-:Y:S01]  /*19c70*/  BPT.TRAP 0x1 ;  /* 0x000000040000795c */ /* 0x000fe20000300000 */
.L_x_2899:
        /* <DEDUP_REMOVED lines=9> */
.L_x_2901:
[----:B------:R-:W-:Y:S05]  /*19d10*/  BSYNC B0 ;  /* 0x0000000000007941 */ /* 0x000fea0003800000 */
.L_x_2900:
[----:B------:R-:W-:Y:S01]  /*19d20*/  IMAD.MOV.U32 R2, RZ, RZ, R0 ;  /* 0x000000ffff027224 */ /* 0x000fe200078e0000 */
[----:B01----:R-:W-:Y:S01]  /*19d30*/  MOV R3, 0x40000040 ;  /* 0x4000004000037802 */ /* 0x003fe20000000f00 */
        /* <DEDUP_REMOVED lines=30> */
[----:B------:R-:W-:Y:S02]  /*19f20*/  IADD3 R2, R0, 0x280, RZ ;  /* 0x0000028000027810 */ /* 0x000fe40007ffe0ff */
[----:B------:R-:W0:Y:S02]  /*19f30*/  SHFL.BFLY PT, R0, R5, 0x2, 0x1f ;  /* 0x0c401f0005007f89 */ /* 0x000e2400000e0000 */
[----:B0-----:R-:W-:Y:S01]  /*19f40*/  FADD.FTZ R0, R0, R5 ;  /* 0x0000000500007221 */ /* 0x001fe20000010000 */
[----:B------:R-:W-:-:S02]  /*19f50*/  WARPGROUP.DEPBAR.LE gsb0, 0x0 ;  /* 0x00008000000079c5 */ /* 0x000fc40000010000 */
[----:B------:R-:W-:-:S06]  /*19f60*/  WARPGROUP.ARRIVE ;  /* 0x00000000000079c5 */ /* 0x000fcc0000000000 */
[----:B------:R-:W-:Y:S01]  /*19f70*/  HGMMA.64x128x16.F32 R24, R140, gdesc[UR4].tnspB, R24, gsb0 ;  /* 0x41e000048c187df0 */ /* 0x000fe20008000818 */
[----:B------:R-:W-:Y:S02]  /*19f80*/  R2UR UR6, R2 ;  /* 0x00000000020672ca */ /* 0x000fe400000e0000 */
[----:B------:R-:W-:Y:S02]  /*19f90*/  R2UR UR7, R3 ;  /* 0x00000000030772ca */ /* 0x000fe400000e0000 */
[----:B------:R-:W0:Y:S02]  /*19fa0*/  SHFL.BFLY PT, R3, R4, 0x2, 0x1f ;  /* 0x0c401f0004037f89 */ /* 0x000e2400000e0000 */
[----:B0-----:R-:W-:Y:S01]  /*19fb0*/  FADD.FTZ R2, R3, R4 ;  /* 0x0000000403027221 */ /* 0x001fe20000010000 */
[----:B------:R-:W-:Y:S01]  /*19fc0*/  IMAD.MOV.U32 R4, RZ, RZ, RZ ;  /* 0x000000ffff047224 */ /* 0x000fe200078e00ff */
[----:B------:R-:W0:Y:S04]  /*19fd0*/  SHFL.BFLY PT, R3, R0, 0x1, 0x1f ;  /* 0x0c201f0000037f89 */ /* 0x000e2800000e0000 */
[----:B------:R-:W1:Y:S01]  /*19fe0*/  SHFL.BFLY PT, R7, R2, 0x1, 0x1f ;  /* 0x0c201f0002077f89 */ /* 0x000e6200000e0000 */
[----:B0-----:R-:W-:Y:S01]  /*19ff0*/  FADD.FTZ R13, R0, R3 ;  /* 0x00000003000d7221 */ /* 0x001fe20000010000 */
[----:B------:R-:W-:-:S02]  /*1a000*/  IMAD.MOV.U32 R3, RZ, RZ, -0x800000 ;  /* 0xff800000ff037424 */ /* 0x000fc400078e00ff */
[----:B------:R-:W-:Y:S02]  /*1a010*/  IMAD.MOV.U32 R0, RZ, RZ, -0x800000 ;  /* 0xff800000ff007424 */ /* 0x000fe400078e00ff */
[----:B-1----:R-:W-:Y:S01]  /*1a020*/  FADD.FTZ R14, R2, R7 ;  /* 0x00000007020e7221 */ /* 0x002fe20000010000 */
[----:B------:R-:W-:Y:S02]  /*1a030*/  FSETP.NE.FTZ.AND P1, PT, R13, RZ, PT ;  /* 0x000000ff0d00720b */ /* 0x000fe40003f35000 */
[----:B------:R-:W-:Y:S02]  /*1a040*/  MOV R7, RZ ;  /* 0x000000ff00077202 */ /* 0x000fe40000000f00 */
        /* <DEDUP_REMOVED lines=13> */
[----:B------:R-:W-:Y:S03]  /*1a120*/  HGMMA.64x128x16.F32 R24, R136, gdesc[UR4].tnspB, R24, gsb0 ;  /* 0x41e0000488187df0 */ /* 0x000fe60008000818 */
[----:B------:R-:W-:Y:S02]  /*1a130*/  WARPGROUP.DEPBAR.LE gsb0, 0x0 ;  /* 0x00008000000079c5 */ /* 0x000fe40000010000 */
[----:B--23--:R-:W-:Y:S05]  /*1a140*/  @!P0 BRA `(.L_x_2903) ;  /* 0x0000000000048947 */ /* 0x00cfea0003800000 */
[----:B------:R-:W-:Y:S01]  /*1a150*/  BPT.TRAP 0x1 ;  /* 0x000000040000795c */ /* 0x000fe20000300000 */
.L_x_2903:
[----:B------:R-:W-:Y:S01]  /*1a160*/  IADD3 R2, R12, 0x2a860, RZ ;  /* 0x0002a8600c027810 */ /* 0x000fe20007ffe0ff */
[----:B------:R-:W-:Y:S02]  /*1a170*/  VIADD R162, R162, 0x1 ;  /* 0x00000001a2a27836 */ /* 0x000fe40000000000 */
[-C--:B0-----:R-:W-:Y:S01]  /*1a180*/  FMUL.FTZ R93, R34, R7.reuse ;  /* 0x00000007225d7220 */ /* 0x081fe20000410000 */
[-C--:B------:R-:W-:Y:S01]  /*1a190*/  FMUL.FTZ R89, R32, R4.reuse ;  /* 0x0000000420597220 */ /* 0x080fe20000410000 */
[----:B------:R-:W-:Y:S01]  /*1a1a0*/  PRMT R2, R177, 0x654, R2 ;  /* 0x00000654b1027816 */ /* 0x000fe20000000002 */
[-C--:B------:R-:W-:Y:S01]  /*1a1b0*/  FMUL.FTZ R88, R36, R4.reuse ;  /* 0x0000000424587220 */ /* 0x080fe20000410000 */
[----:B------:R-:W-:Y:S01]  /*1a1c0*/  ISETP.NE.AND P0, PT, R162, 0x2, PT ;  /* 0x00000002a200780c */ /* 0x000fe20003f05270 */
[-C--:B------:R-:W-:Y:S01]  /*1a1d0*/  FMUL.FTZ R99, R26, R7.reuse ;  /* 0x000000071a637220 */ /* 0x080fe20000410000 */
[----:B------:R0:W-:Y:S01]  /*1a1e0*/  SYNCS.ARRIVE.TRANS64.RED.A1T0 RZ, [R2+URZ], RZ ;  /* 0x000000ff02ff79a7 */ /* 0x0001e2000810043f */
[-C--:B------:R-:W-:Y:S01]  /*1a1f0*/  FMUL.FTZ R94, R35, R7.reuse ;  /* 0x00000007235e7220 */ /* 0x080fe20000410000 */
[-C--:B------:R-:W-:Y:S01]  /*1a200*/  FMUL.FTZ R92, R38, R7.reuse ;  /* 0x00000007265c7220 */ /* 0x080fe20000410000 */
[-C--:B------:R-:W-:Y:S01]  /*1a210*/  FMUL.FTZ R95, R39, R7.reuse ;  /* 0x00000007275f7220 */ /* 0x080fe20000410000 */
[-C--:B------:R-:W-:Y:S01]  /*1a220*/  FMUL.FTZ R34, R42, R7.reuse ;  /* 0x000000072a227220 */ /* 0x080fe20000410000 */
[-C--:B------:R-:W-:Y:S01]  /*1a230*/  FMUL.FTZ R24, R24, R4.reuse ;  /* 0x0000000418187220 */ /* 0x080fe20000410000 */
[-C--:B------:R-:W-:Y:S01]  /*1a240*/  FMUL.FTZ R91, R25, R4.reuse ;  /* 0x00000004195b7220 */ /* 0x080fe20000410000 */
[-C--:B------:R-:W-:Y:S01]  /*1a250*/  FMUL.FTZ R10, R28, R4.reuse ;  /* 0x000000041c0a7220 */ /* 0x080fe20000410000 */
[----:B0-----:R-:W-:Y:S01]  /*1a260*/  SEL R2, RZ, 0x1, P0 ;  /* 0x00000001ff027807 */ /* 0x001fe20000000000 */
        /* <DEDUP_REMOVED lines=56> */
[----:B------:R-:W-:-:S07]  /*1a5f0*/  SEL R162, R162, RZ, P0 ;  /* 0x000000ffa2a27207 */ /* 0x000fce0000000000 */
.L_x_2804:
[----:B------:R-:W0:Y:S08]  /*1a600*/  S2UR UR4, SR_CgaCtaId ;  /* 0x00000000000479c3 */ /* 0x000e300000008800 */
[----:B------:R-:W-:Y:S01]  /*1a610*/  BAR.SYNC.DEFER_BLOCKING 0x5, 0x180 ;  /* 0x0146000000007b1d */ /* 0x000fe20000010000 */
[----:B------:R-:W-:-:S05]  /*1a620*/  MOV R2, 0x400 ;  /* 0x0000040000027802 */ /* 0x000fca0000000f00 */
[----:B------:R-:W-:Y:S01]  /*1a630*/  BSSY B0, `(.L_x_2904) ;  /* 0x00001f1000007945 */ /* 0x000fe20003800000 */
[----:B0-----:R-:W-:-:S04]  /*1a640*/  MOV R177, UR4 ;  /* 0x0000000400b17c02 */ /* 0x001fc80008000f00 */
[----:B------:R-:W-:-:S05]  /*1a650*/  LEA R2, R177, R2, 0x18 ;  /* 0x00000002b1027211 */ /* 0x000fca00078ec0ff */
[----:B--2-4-:R0:W1:Y:S01]  /*1a660*/  LDS.128 R28, [R2+0x2a8d0] ;  /* 0x02a8d000021c7984 */ /* 0x0140620000000c00 */
        /* <DEDUP_REMOVED lines=15> */
[C---:B------:R-:W-:Y:S02]  /*1a760*/  IADD3 R79, P5, R8.reuse, 0x40, RZ ;  /* 0x00000040084f7810 */ /* 0x040fe40007fbe0ff */
[----:B------:R-:W-:Y:S01]  /*1a770*/  SHF.R.U64 R15, R15, 0x3, RZ ;  /* 0x000000030f0f7819 */ /* 0x000fe200000012ff */
[--C-:B------:R-:W-:Y:S01]  /*1a780*/  IMAD.X R5, RZ, RZ, R9.reuse, P6 ;  /* 0x000000ffff057224 */ /* 0x100fe200030e0609 */
[C---:B------:R-:W-:Y:S01]  /*1a790*/  IADD3 R101, P4, R8.reuse, 0x60, RZ ;  /* 0x0000006008657810 */ /* 0x040fe20007f9e0ff */
[----:B------:R-:W-:Y:S01]  /*1a7a0*/  IMAD.X R7, RZ, RZ, R9, P5 ;  /* 0x000000ffff077224 */ /* 0x000fe200028e0609 */
[----:B------:R-:W-:-:S02]  /*1a7b0*/  IADD3 R103, P3, R8, 0x4000, RZ ;  /* 0x0000400008677810 */ /* 0x000fc40007f7e0ff */
[C---:B------:R-:W-:Y:S02]  /*1a7c0*/  IADD3 R105, P2, R8.reuse, 0x4020, RZ ;  /* 0x0000402008697810 */ /* 0x040fe40007f5e0ff */
[C---:B------:R-:W-:Y:S02]  /*1a7d0*/  IADD3 R107, P1, R8.reuse, 0x4040, RZ ;  /* 0x00004040086b7810 */ /* 0x040fe40007f3e0ff */
[----:B------:R-:W-:Y:S01]  /*1a7e0*/  IADD3 R109, P0, R8, 0x4060, RZ ;  /* 0x00004060086d7810 */ /* 0x000fe20007f1e0ff */
[--C-:B------:R-:W-:Y:S01]  /*1a7f0*/  IMAD.X R25, RZ, RZ, R9.reuse, P2 ;  /* 0x000000ffff197224 */ /* 0x100fe200010e0609 */
[----:B------:R-:W-:Y:S02]  /*1a800*/  LOP3.LUT R4, R71, 0x380, RZ, 0xc0, !PT ;  /* 0x0000038047047812 */ /* 0x000fe400078ec0ff */
[----:B------:R-:W-:Y:S01]  /*1a810*/  LOP3.LUT R6, R79, 0x380, RZ, 0xc0, !PT ;  /* 0x000003804f067812 */ /* 0x000fe200078ec0ff */
[--C-:B------:R-:W-:Y:S01]  /*1a820*/  IMAD.X R33, RZ, RZ, R9.reuse, P0 ;  /* 0x000000ffff217224 */ /* 0x100fe200000e0609 */
[----:B------:R-:W-:Y:S01]  /*1a830*/  LOP3.LUT R8, R15, R8, RZ, 0x3c, !PT ;  /* 0x000000080f087212 */ /* 0x000fe200078e3cff */
[----:B------:R-:W-:Y:S01]  /*1a840*/  IMAD.X R15, RZ, RZ, R9, P3 ;  /* 0x000000ffff0f7224 */ /* 0x000fe200018e0609 */
[----:B------:R-:W-:-:S02]  /*1a850*/  SHF.R.U64 R4, R4, 0x3, RZ ;  /* 0x0000000304047819 */ /* 0x000fc400000012ff */
[----:B------:R-:W-:Y:S02]  /*1a860*/  SHF.R.U64 R6, R6, 0x3, RZ ;  /* 0x0000000306067819 */ /* 0x000fe400000012ff */
[----:B------:R-:W-:Y:S02]  /*1a870*/  MOV R96, R8 ;  /* 0x0000000800607202 */ /* 0x000fe40000000f00 */
[-C--:B------:R-:W-:Y:S02]  /*1a880*/  IADD3.X R13, RZ, R9.reuse, RZ, P4, !PT ;  /* 0x00000009ff0d7210 */ /* 0x080fe400027fe4ff */
[----:B------:R-:W-:Y:S02]  /*1a890*/  IADD3.X R27, RZ, R9, RZ, P1, !PT ;  /* 0x00000009ff1b7210 */ /* 0x000fe40000ffe4ff */
[----:B------:R-:W-:Y:S02]  /*1a8a0*/  LOP3.LUT R12, R101, 0x380, RZ, 0xc0, !PT ;  /* 0x00000380650c7812 */ /* 0x000fe400078ec0ff */
[----:B------:R-:W-:-:S02]  /*1a8b0*/  LOP3.LUT R14, R103, 0x380, RZ, 0xc0, !PT ;  /* 0x00000380670e7812 */ /* 0x000fc400078ec0ff */
[----:B------:R-:W-:Y:S02]  /*1a8c0*/  F2FP.F16.F32.PACK_AB R8, R91, R24 ;  /* 0x000000185b08723e */ /* 0x000fe400000000ff */
[----:B------:R-:W-:Y:S01]  /*1a8d0*/  F2FP.F16.F32.PACK_AB R9, R32, R99 ;  /* 0x000000632009723e */ /* 0x000fe200000000ff */
[----:B------:R-:W-:Y:S01]  /*1a8e0*/  BAR.SYNC.DEFER_BLOCKING 0x1, 0x100 ;  /* 0x0044000000007b1d */ /* 0x000fe20000010000 */
[----:B------:R-:W-:Y:S02]  /*1a8f0*/  LOP3.LUT R24, R105, 0x380, RZ, 0xc0, !PT ;  /* 0x0000038069187812 */ /* 0x000fe400078ec0ff */
[----:B-1----:R-:W-:Y:S02]  /*1a900*/  LOP3.LUT R28, R107, 0x380, RZ, 0xc0, !PT ;  /* 0x000003806b1c7812 */ /* 0x002fe400078ec0ff */
[----:B------:R-:W-:Y:S02]  /*1a910*/  LOP3.LUT R4, R4, R71, RZ, 0x3c, !PT ;  /* 0x0000004704047212 */ /* 0x000fe400078e3cff */
[----:B------:R-:W-:-:S02]  /*1a920*/  LOP3.LUT R6, R6, R79, RZ, 0x3c, !PT ;  /* 0x0000004f06067212 */ /* 0x000fc400078e3cff */
[----:B------:R-:W-:Y:S02]  /*1a930*/  LOP3.LUT R32, R109, 0x380, RZ, 0xc0, !PT ;  /* 0x000003806d207812 */ /* 0x000fe400078ec0ff */
[----:B------:R-:W-:Y:S02]  /*1a940*/  SHF.R.U64 R12, R12, 0x3, RZ ;  /* 0x000000030c0c7819 */ /* 0x000fe400000012ff */
[----:B------:R-:W-:Y:S02]  /*1a950*/  SHF.R.U64 R14, R14, 0x3, RZ ;  /* 0x000000030e0e7819 */ /* 0x000fe400000012ff */
[----:B------:R-:W-:Y:S02]  /*1a960*/  SHF.R.U64 R24, R24, 0x3, RZ ;  /* 0x0000000318187819 */ /* 0x000fe400000012ff */
[----:B------:R-:W-:Y:S02]  /*1a970*/  SHF.R.U64 R28, R28, 0x3, RZ ;  /* 0x000000031c1c7819 */ /* 0x000fe400000012ff */
[----:B------:R-:W-:-:S02]  /*1a980*/  SHF.R.U64 R32, R32, 0x3, RZ ;  /* 0x0000000320207819 */ /* 0x000fc400000012ff */
[----:B------:R-:W-:Y:S02]  /*1a990*/  MOV R79, R4 ;  /* 0x00000004004f7202 */ /* 0x000fe40000000f00 */
[----:B------:R-:W-:Y:S01]  /*1a9a0*/  MOV R78, R6 ;  /* 0x00000006004e7202 */ /* 0x000fe20000000f00 */
[----:B------:R1:W-:Y:S01]  /*1a9b0*/  STSM.16.M88.4 [R96], R8 ;  /* 0x0000000860007844 */ /* 0x0003e20000000200 */
[----:B------:R-:W-:Y:S02]  /*1a9c0*/  F2FP.F16.F32.PACK_AB R4, R90, R89 ;  /* 0x000000595a04723e */ /* 0x000fe400000000ff */
[----:B------:R-:W-:Y:S02]  /*1a9d0*/  F2FP.F16.F32.PACK_AB R5, R94, R93 ;  /* 0x0000005d5e05723e */ /* 0x000fe400000000ff */
[----:B------:R-:W-:Y:S02]  /*1a9e0*/  F2FP.F16.F32.PACK_AB R6, R37, R88 ;  /* 0x000000582506723e */ /* 0x000fe400000000ff */
[----:B------:R-:W-:-:S02]  /*1a9f0*/  F2FP.F16.F32.PACK_AB R7, R95, R92 ;  /* 0x0000005c5f07723e */ /* 0x000fc400000000ff */
[----:B------:R-:W-:Y:S02]  /*1aa00*/  LOP3.LUT R12, R12, R101, RZ, 0x3c, !PT ;  /* 0x000000650c0c7212 */ /* 0x000fe400078e3cff */
[----:B------:R-:W-:Y:S01]  /*1aa10*/  LOP3.LUT R14, R14, R103, RZ, 0x3c, !PT ;  /* 0x000000670e0e7212 */ /* 0x000fe200078e3cff */
[----:B------:R-:W-:Y:S01]  /*1aa20*/  STSM.16.M88.4 [R79], R4 ;  /* 0x000000044f007844 */ /* 0x000fe20000000200 */
[----:B------:R-:W-:Y:S02]  /*1aa30*/  LOP3.LUT R24, R24, R105, RZ, 0x3c, !PT ;  /* 0x0000006918187212 */ /* 0x000fe400078e3cff */
[----:B------:R-:W-:Y:S02]  /*1aa40*/  LOP3.LUT R26, R28, R107, RZ, 0x3c, !PT ;  /* 0x0000006b1c1a7212 */ /* 0x000fe400078e3cff */
[----:B-1----:R-:W-:Y:S02]  /*1aa50*/  F2FP.F16.F32.PACK_AB R8, R41, R40 ;  /* 0x000000282908723e */ /* 0x002fe400000000ff */
[----:B------:R-:W-:-:S02]  /*1aa60*/  F2FP.F16.F32.PACK_AB R9, R43, R34 ;  /* 0x000000222b09723e */ /* 0x000fc400000000ff */
[----:B------:R-:W-:Y:S02]  /*1aa70*/  F2FP.F16.F32.PACK_AB R10, R45, R44 ;  /* 0x0000002c2d0a723e */ /* 0x000fe400000000ff */
[----:B------:R-:W-:Y:S02]  /*1aa80*/  F2FP.F16.F32.PACK_AB R11, R47, R46 ;  /* 0x0000002e2f0b723e */ /* 0x000fe400000000ff */
[----:B------:R-:W-:Y:S02]  /*1aa90*/  LOP3.LUT R32, R32, R109, RZ, 0x3c, !PT ;  /* 0x0000006d20207212 */ /* 0x000fe400078e3cff */
[----:B------:R-:W-:Y:S01]  /*1aaa0*/  MOV R72, R12 ;  /* 0x0000000c00487202 */ /* 0x000fe20000000f00 */
[----:B------:R1:W-:Y:S01]  /*1aab0*/  STSM.16.M88.4 [R78], R8 ;  /* 0x000000084e007844 */ /* 0x0003e20000000200 */
[----:B------:R-:W-:Y:S02]  /*1aac0*/  MOV R28, R14 ;  /* 0x0000000e001c7202 */ /* 0x000fe40000000f00 */
[----:B------:R-:W-:-:S02]  /*1aad0*/  MOV R71, R24 ;  /* 0x0000001800477202 */ /* 0x000fc40000000f00 */
[----:B------:R-:W-:Y:S02]  /*1aae0*/  MOV R70, R26 ;  /* 0x0000001a00467202 */ /* 0x000fe40000000f00 */
[----:B------:R-:W-:Y:S01]  /*1aaf0*/  F2FP.F16.F32.PACK_AB R12, R49, R48 ;  /* 0x00000030310c723e */ /* 0x000fe200000000ff */
[----:B------:R-:W-:Y:S01]  /*1ab00*/  IMAD.MOV.U32 R48, RZ, RZ, RZ ;  /* 0x000000ffff307224 */ /* 0x000fe200078e00ff */
[----:B------:R-:W-:Y:S02]  /*1ab10*/  F2FP.F16.F32.PACK_AB R13, R51, R50 ;  /* 0x00000032330d723e */ /* 0x000fe400000000ff */
[----:B------:R-:W-:Y:S02]  /*1ab20*/  F2FP.F16.F32.PACK_AB R14, R53, R52 ;  /* 0x00000034350e723e */ /* 0x000fe400000000ff */
[----:B------:R-:W-:Y:S02]  /*1ab30*/  F2FP.F16.F32.PACK_AB R15, R55, R54 ;  /* 0x00000036370f723e */ /* 0x000fe400000000ff */
[----:B------:R-:W-:-:S02]  /*1ab40*/  F2FP.F16.F32.PACK_AB R24, R57, R56 ;  /* 0x000000383918723e */ /* 0x000fc400000000ff */
        /* <DEDUP_REMOVED lines=40> */
.L_x_2906:
[----:B------:R-:W-:Y:S01]  /*1add0*/  SHF.R.S32.HI R54, RZ, 0x1f, R192 ;  /* 0x0000001fff367819 */ /* 0x000fe200000114c0 */
[----:B------:R-:W-:Y:S01]  /*1ade0*/  IMAD.IADD R25, R189, 0x1, R184 ;  /* 0x00000001bd197824 */ /* 0x000fe200078e02b8 */
[----:B------:R-:W-:Y:S01]  /*1adf0*/  ULDC.64 UR4, c[0x0][0xb90] ;  /* 0x0002e40000047ab9 */ /* 0x000fe20000000a00 */
[----:B-----5:R-:W-:Y:S01]  /*1ae00*/  SHF.R.S32.HI R49, RZ, 0x1f, R48 ;  /* 0x0000001fff317819 */ /* 0x020fe20000011430 */
[----:B------:R-:W-:Y:S01]  /*1ae10*/  IMAD R11, R198, 0x40, R187 ;  /* 0x00000040c60b7824 */ /* 0x000fe200078e02bb */
[----:B------:R-:W-:Y:S01]  /*1ae20*/  SEL R199, R199, RZ, !P0 ;  /* 0x000000ffc7c77207 */ /* 0x000fe20004000000 */
[----:B------:R-:W-:Y:S01]  /*1ae30*/  IMAD R5, R54, UR4, RZ ;  /* 0x0000000436057c24 */ /* 0x000fe2000f8e02ff */
[----:B------:R-:W-:Y:S01]  /*1ae40*/  MOV R9, R25 ;  /* 0x0000001900097202 */ /* 0x000fe20000000f00 */
[----:B-1----:R-:W-:Y:S01]  /*1ae50*/  @P1 IMAD.HI.U32 R6, R25, R12, RZ ;  /* 0x0000000c19061227 */ /* 0x002fe200078e00ff */
[----:B------:R-:W-:-:S03]  /*1ae60*/  SEL R195, R195, RZ, !P0 ;  /* 0x000000ffc3c37207 */ /* 0x000fc60004000000 */
[C---:B------:R-:W-:Y:S01]  /*1ae70*/  IMAD R13, R192.reuse, UR5, R5 ;  /* 0x00000005c00d7c24 */ /* 0x040fe2000f8e0205 */
[----:B---3--:R-:W-:Y:S01]  /*1ae80*/  @P1 SHF.R.U32.HI R9, RZ, R15, R6 ;  /* 0x0000000fff091219 */ /* 0x008fe20000011606 */
[----:B------:R-:W-:Y:S01]  /*1ae90*/  IMAD.WIDE.U32 R4, R192, UR4, R48 ;  /* 0x00000004c0047c25 */ /* 0x000fe2000f8e0030 */
[----:B------:R-:W-:-:S03]  /*1aea0*/  ULDC.64 UR4, c[0x0][0xb98] ;  /* 0x0002e60000047ab9 */ /* 0x000fc60000000a00 */
[----:B------:R-:W-:Y:S01]  /*1aeb0*/  IMAD.IADD R5, R5, 0x1, R13 ;  /* 0x0000000105057824 */ /* 0x000fe200078e020d */
[----:B------:R-:W-:Y:S01]  /*1aec0*/  IADD3 R13, -R9, RZ, RZ ;  /* 0x000000ff090d7210 */ /* 0x000fe20007ffe1ff */
[----:B------:R-:W-:-:S04]  /*1aed0*/  IMAD.WIDE R20, R11, 0x2, R20 ;  /* 0x000000020b147825 */ /* 0x000fc800078e0214 */
[----:B------:R-:W-:Y:S01]  /*1aee0*/  IMAD R6, R199, UR4, RZ ;  /* 0x00000004c7067c24 */ /* 0x000fe2000f8e02ff */
[C---:B------:R-:W-:Y:S01]  /*1aef0*/  IADD3 R15, P0, R20.reuse, 0x1000, RZ ;  /* 0x00001000140f7810 */ /* 0x040fe20007f1e0ff */
[C---:B------:R-:W-:Y:S01]  /*1af00*/  IMAD.WIDE.U32 R4, R195.reuse, UR4, R4 ;  /* 0x00000004c3047c25 */ /* 0x040fe2000f8e0004 */
[C---:B------:R-:W-:Y:S02]  /*1af10*/  IADD3 R33, P6, R20.reuse, 0x4000, RZ ;  /* 0x0000400014217810 */ /* 0x040fe40007fde0ff */
[----:B------:R-:W-:Y:S01]  /*1af20*/  IADD3 R37, P5, R20, 0x5000, RZ ;  /* 0x0000500014257810 */ /* 0x000fe20007fbe0ff */
        /* <DEDUP_REMOVED lines=17> */
[----:B------:R-:W-:Y:S02]  /*1b040*/  SHF.R.U64 R12, R12, 0x3, RZ ;  /* 0x000000030c0c7819 */ /* 0x000fe400000012ff */
[----:B------:R-:W-:Y:S01]  /*1b050*/  IMAD.IADD R5, R5, 0x1, R13 ;  /* 0x0000000105057824 */ /* 0x000fe200078e020d */
[----:B------:R-:W-:Y:S01]  /*1b060*/  LEA R6, P4, R4, UR4, 0x2 ;  /* 0x0000000404067c11 */ /* 0x000fe2000f8810ff */
[----:B------:R-:W-:Y:S01]  /*1b070*/  IMAD.X R13, RZ, RZ, R21, P3 ;  /* 0x000000ffff0d7224 */ /* 0x000fe200018e0615 */
[----:B------:R-:W-:Y:S02]  /*1b080*/  LOP3.LUT R12, R12, R9, RZ, 0x3c, !PT ;  /* 0x000000090c0c7212 */ /* 0x000fe400078e3cff */
[----:B------:R-:W-:Y:S01]  /*1b090*/  LEA.HI.X R10, R4, UR5, R5, 0x2, P4 ;  /* 0x00000005040a7c11 */ /* 0x000fe2000a0f1405 */
[----:B------:R-:W-:Y:S01]  /*1b0a0*/  SHFL.IDX PT, R50, R6, RZ, 0x1c1f ;  /* 0x001c1fff06327589 */ /* 0x000fe200000e0000 */
[----:B------:R-:W-:Y:S01]  /*1b0b0*/  SHF.R.U64 R24, R24, 0x3, RZ ;  /* 0x0000000318187819 */ /* 0x000fe200000012ff */
[----:B------:R-:W-:Y:S01]  /*1b0c0*/  VIADD R4, R14, 0x8 ;  /* 0x000000080e047836 */ /* 0x000fe20000000000 */
[----:B------:R-:W-:Y:S01]  /*1b0d0*/  IADD3.X R9, RZ, R21, RZ, P0, !PT ;  /* 0x00000015ff097210 */ /* 0x000fe200007fe4ff */
[----:B------:R-:W1:Y:S01]  /*1b0e0*/  SHFL.IDX PT, R51, R10, RZ, 0x1c1f ;  /* 0x001c1fff0a337589 */ /* 0x000e6200000e0000 */
[----:B------:R-:W-:Y:S01]  /*1b0f0*/  LOP3.LUT P0, RZ, R214, 0x3, RZ, 0xc0, !PT ;  /* 0x00000003d6ff7812 */ /* 0x000fe2000780c0ff */
[----:B------:R-:W-:Y:S01]  /*1b100*/  ULDC.64 UR4, c[0x0][0xaa0] ;  /* 0x0002a80000047ab9 */ /* 0x000fe20000000a00 */
[----:B------:R-:W-:Y:S01]  /*1b110*/  LOP3.LUT R24, R24, R25, RZ, 0x3c, !PT ;  /* 0x0000001918187212 */ /* 0x000fe200078e3cff */
[----:B------:R-:W-:Y:S01]  /*1b120*/  SHFL.IDX PT, R52, R6, 0x1, 0x1c1f ;  /* 0x003c1f0006347f89 */ /* 0x000fe200000e0000 */
[----:B------:R-:W-:-:S02]  /*1b130*/  IADD3.X R25, RZ, R21, RZ, P2, !PT ;  /* 0x00000015ff197210 */ /* 0x000fc400017fe4ff */
[-C--:B------:R-:W-:Y:S01]  /*1b140*/  ISETP.GE.OR P2, PT, R14, R55.reuse, P0 ;  /* 0x000000370e00720c */ /* 0x080fe20000746670 */
[----:B------:R-:W2:Y:S01]  /*1b150*/  SHFL.IDX PT, R53, R10, 0x1, 0x1c1f ;  /* 0x003c1f000a357f89 */ /* 0x000ea200000e0000 */
[----:B------:R-:W-:Y:S02]  /*1b160*/  ISETP.GE.OR P0, PT, R4, R55, P0 ;  /* 0x000000370400720c */ /* 0x000fe40000706670 */
[C---:B------:R-:W-:Y:S02]  /*1b170*/  IADD3 R5, P3, R20.reuse, 0x7000, RZ ;  /* 0x0000700014057810 */ /* 0x040fe40007f7e0ff */
[C---:B------:R-:W-:Y:S02]  /*1b180*/  IADD3 R41, P4, R20.reuse, 0x6000, RZ ;  /* 0x0000600014297810 */ /* 0x040fe40007f9e0ff */
[----:B------:R-:W-:Y:S01]  /*1b190*/  LOP3.LUT R7, R20, 0x380, RZ, 0xc0, !PT ;  /* 0x0000038014077812 */ /* 0x000fe200078ec0ff */
[----:B------:R-:W-:Y:S01]  /*1b1a0*/  IMAD.X R45, RZ, RZ, R21, P3 ;  /* 0x000000ffff2d7224 */ /* 0x000fe200018e0615 */
        /* <DEDUP_REMOVED lines=13> */
[----:B------:R-:W-:Y:S01]  /*1b280*/  IMAD R3, R49, UR4, RZ ;  /* 0x0000000431037c24 */ /* 0x000fe2000f8e02ff */
[----:B------:R-:W-:Y:S01]  /*1b290*/  LOP3.LUT R32, R32, R33, RZ, 0x3c, !PT ;  /* 0x0000002120207212 */ /* 0x000fe200078e3cff */
[--C-:B------:R-:W-:Y:S01]  /*1b2a0*/  IMAD.X R33, RZ, RZ, R21.reuse, P6 ;  /* 0x000000ffff217224 */ /* 0x100fe200030e0615 */
[----:B------:R-:W-:Y:S01]  /*1b2b0*/  LOP3.LUT R36, R36, R37, RZ, 0x3c, !PT ;  /* 0x0000002524247212 */ /* 0x000fe200078e3cff */
[----:B------:R-:W-:Y:S01]  /*1b2c0*/  IMAD.X R37, RZ, RZ, R21, P5 ;  /* 0x000000ffff257224 */ /* 0x000fe200028e0615 */
[----:B------:R-:W-:-:S02]  /*1b2d0*/  LOP3.LUT R40, R40, R41, RZ, 0x3c, !PT ;  /* 0x0000002928287212 */ /* 0x000fc400078e3cff */
[----:B--2---:R-:W2:Y:S01]  /*1b2e0*/  @P1 LDC R53, c[0x0][0xbf0] ;  /* 0x0002fc00ff351b82 */ /* 0x004ea20000000800 */
[----:B------:R-:W-:Y:S01]  /*1b2f0*/  LOP3.LUT R44, R4, R5, RZ, 0x3c, !PT ;  /* 0x00000005042c7212 */ /* 0x000fe200078e3cff */
[----:B------:R-:W-:Y:S01]  /*1b300*/  IMAD R3, R48, UR5, R3 ;  /* 0x0000000530037c24 */ /* 0x000fe2000f8e0203 */
[----:B------:R-:W-:Y:S01]  /*1b310*/  IADD3.X R41, RZ, R21, RZ, P4, !PT ;  /* 0x00000015ff297210 */ /* 0x000fe200027fe4ff */
[----:B------:R3:W5:Y:S01]  /*1b320*/  LD.E.128 R4, desc[UR60][R20.64] ;  /* 0x0000003c14047980 */ /* 0x000762000c101d00 */
[----:B------:R-:W-:-:S03]  /*1b330*/  LOP3.LUT R8, R15, 0x380, RZ, 0xc0, !PT ;  /* 0x000003800f087812 */ /* 0x000fc600078ec0ff */
[----:B------:R-:W5:Y:S01]  /*1b340*/  LD.E.128 R24, desc[UR60][R24.64] ;  /* 0x0000003c18187980 */ /* 0x000f62000c101d00 */
[----:B------:R-:W-:-:S03]  /*1b350*/  SHF.R.U64 R8, R8, 0x3, RZ ;  /* 0x0000000308087819 */ /* 0x000fc600000012ff */
[----:B------:R-:W5:Y:S01]  /*1b360*/  LD.E.128 R32, desc[UR60][R32.64] ;  /* 0x0000003c20207980 */ /* 0x000f62000c101d00 */
[----:B------:R-:W-:Y:S01]  /*1b370*/  LOP3.LUT R8, R8, R15, RZ, 0x3c, !PT ;  /* 0x0000000f08087212 */ /* 0x000fe200078e3cff */
[----:B---3--:R-:W-:Y:S01]  /*1b380*/  IMAD.WIDE.U32 R20, R48, UR4, RZ ;  /* 0x0000000430147c25 */ /* 0x008fe2000f8e00ff */
[----:B------:R-:W-:Y:S01]  /*1b390*/  ULDC.64 UR4, c[0x0][0xae8] ;  /* 0x0002ba0000047ab9 */ /* 0x000fe20000000a00 */
[----:B------:R-:W5:Y:S02]  /*1b3a0*/  LD.E.128 R12, desc[UR60][R12.64] ;  /* 0x0000003c0c0c7980 */ /* 0x000f64000c101d00 */
[----:B------:R-:W-:Y:S01]  /*1b3b0*/  IMAD.IADD R21, R21, 0x1, R3 ;  /* 0x0000000115157824 */ /* 0x000fe200078e0203 */
[----:B------:R-:W-:Y:S01]  /*1b3c0*/  LEA R3, R191, R198, 0x5 ;  /* 0x000000c6bf037211 */ /* 0x000fe200078e28ff */
[----:B------:R-:W-:Y:S01]  /*1b3d0*/  IMAD R49, R54, UR4, RZ ;  /* 0x0000000436317c24 */ /* 0x000fe2000f8e02ff */
[----:B------:R-:W5:Y:S03]  /*1b3e0*/  LD.E.128 R8, desc[UR60][R8.64] ;  /* 0x0000003c08087980 */ /* 0x000f66000c101d00 */
[----:B------:R-:W-:Y:S01]  /*1b3f0*/  IMAD.IADD R50, R184, 0x1, R3 ;  /* 0x00000001b8327824 */ /* 0x000fe200078e0203 */
[----:B------:R-:W5:Y:S01]  /*1b400*/  LD.E.128 R36, desc[UR60][R36.64] ;  /* 0x0000003c24247980 */ /* 0x000f62000c101d00 */
[----:B------:R-:W-:-:S02]  /*1b410*/  IMAD R49, R192, UR5, R49 ;  /* 0x00000005c0317c24 */ /* 0x000fc4000f8e0231 */
[----:B-1----:R-:W-:Y:S01]  /*1b420*/  @P1 IMAD.HI.U32 R0, R50, R51, RZ ;  /* 0x0000003332001227 */ /* 0x002fe200078e00ff */
[----:B------:R-:W-:Y:S01]  /*1b430*/  MOV R3, R50 ;  /* 0x0000003200037202 */ /* 0x000fe20000000f00 */
[----:B------:R-:W5:Y:S02]  /*1b440*/  LD.E.128 R40, desc[UR60][R40.64] ;  /* 0x0000003c28287980 */ /* 0x000f64000c101d00 */
[----:B------:R-:W-:Y:S01]  /*1b450*/  IMAD.WIDE.U32 R20, R192, UR4, R20 ;  /* 0x00000004c0147c25 */ /* 0x000fe2000f8e0014 */
[----:B------:R-:W-:Y:S01]  /*1b460*/  ULDC.64 UR4, c[0x0][0xaf0] ;  /* 0x0002bc0000047ab9 */ /* 0x000fe20000000a00 */
[----:B--2---:R-:W-:Y:S01]  /*1b470*/  @P1 SHF.R.U32.HI R3, RZ, R53, R0 ;  /* 0x00000035ff031219 */ /* 0x004fe20000011600 */
[----:B------:R-:W5:Y:S01]  /*1b480*/  LD.E.128 R44, desc[UR60][R44.64] ;  /* 0x0000003c2c2c7980 */ /* 0x000f62000c101d00 */
[----:B------:R-:W-:Y:S02]  /*1b490*/  IMAD.IADD R21, R21, 0x1, R49 ;  /* 0x0000000115157824 */ /* 0x000fe400078e0231 */
[----:B------:R-:W-:Y:S01]  /*1b4a0*/  IMAD R48, R199, UR4, RZ ;  /* 0x00000004c7307c24 */ /* 0x000fe2000f8e02ff */
[----:B------:R-:W-:Y:S01]  /*1b4b0*/  SHF.R.S32.HI R0, RZ, 0x1f, R3 ;  /* 0x0000001fff007819 */ /* 0x000fe20000011403 */
[C---:B------:R-:W-:Y:S01]  /*1b4c0*/  IMAD.WIDE.U32 R20, R195.reuse, UR4, R20 ;  /* 0x00000004c3147c25 */ /* 0x040fe2000f8e0014 */
[----:B------:R-:W-:Y:S01]  /*1b4d0*/  @!PT LDS RZ, [RZ] ;  /* 0x00000000fffff984 */ /* 0x000fe20000000800 */
[----:B------:R-:W-:Y:S01]  /*1b4e0*/  @!PT LDS RZ, [RZ] ;  /* 0x00000000fffff984 */ /* 0x000fe20000000800 */
[----:B------:R-:W-:Y:S01]  /*1b4f0*/  @!PT LDS RZ, [RZ] ;  /* 0x00000000fffff984 */ /* 0x000fe20000000800 */
[----:B------:R-:W-:Y:S01]  /*1b500*/  @!PT LDS RZ, [RZ] ;  /* 0x00000000fffff984 */ /* 0x000fe20000000800 */
[----:B------:R1:W-:Y:S06]  /*1b510*/  MEMBAR.ALL.CTA ;  /* 0x0000000000007992 */ /* 0x0003ec0000008000 */
[----:B-1----:R-:W1:Y:S01]  /*1b520*/  FENCE.VIEW.ASYNC.S ;  /* 0x00000000000073c6 */ /* 0x002e620000000000 */
[----:B------:R-:W-:Y:S01]  /*1b530*/  IMAD R49, R195, UR5, R48 ;  /* 0x00000005c3317c24 */ /* 0x000fe2000f8e0230 */
[----:B------:R-:W-:Y:S01]  /*1b540*/  ULDC.64 UR4, c[0x0][0xae0] ;  /* 0x0002b80000047ab9 */ /* 0x000fe20000000a00 */
[----:B------:R-:W-:-:S02]  /*1b550*/  IMAD.MOV R51, RZ, RZ, -R3 ;  /* 0x000000ffff337224 */ /* 0x000fc400078e0a03 */
[----:B------:R-:W-:Y:S02]  /*1b560*/  IMAD.IADD R21, R21, 0x1, R49 ;  /* 0x0000000115157824 */ /* 0x000fe400078e0231 */
[----:B------:R-:W-:Y:S02]  /*1b570*/  IMAD R0, R0, UR4, RZ ;  /* 0x0000000400007c24 */ /* 0x000fe4000f8e02ff */
[----:B------:R-:W-:Y:S02]  /*1b580*/  IMAD R49, R28, R51, R50 ;  /* 0x000000331c317224 */ /* 0x000fe400078e0232 */
[C---:B------:R-:W-:Y:S01]  /*1b590*/  IMAD R51, R3.reuse, UR5, R0 ;  /* 0x0000000503337c24 */ /* 0x040fe2000f8e0200 */
[----:B------:R-:W-:Y:S01]  /*1b5a0*/  IADD3 R184, R198, R184, RZ ;  /* 0x000000b8c6b87210 */ /* 0x000fe20007ffe0ff */
[----:B------:R-:W-:Y:S01]  /*1b5b0*/  IMAD.WIDE.U32 R20, R3, UR4, R20 ;  /* 0x0000000403147c25 */ /* 0x000fe2000f8e0014 */
[----:B------:R-:W-:Y:S01]  /*1b5c0*/  SHF.R.S32.HI R0, RZ, 0x1f, R49 ;  /* 0x0000001fff007819 */ /* 0x000fe20000011431 */
[----:B------:R-:W-:-:S02]  /*1b5d0*/  ULDC.64 UR4, c[0x0][0xad8] ;  /* 0x0002b60000047ab9 */ /* 0x000fc40000000a00 */
[----:B------:R-:W-:Y:S02]  /*1b5e0*/  IMAD.IADD R21, R21, 0x1, R51 ;  /* 0x0000000115157824 */ /* 0x000fe400078e0233 */
[----:B------:R-:W-:Y:S02]  /*1b5f0*/  IMAD R28, R0, UR4, RZ ;  /* 0x00000004001c7c24 */ /* 0x000fe4000f8e02ff */
[C---:B------:R-:W-:Y:S02]  /*1b600*/  VIADD R0, R184.reuse, 0x20 ;  /* 0x00000020b8007836 */ /* 0x040fe40000000000 */
[C---:B------:R-:W-:Y:S02]  /*1b610*/  IMAD R51, R49.reuse, UR5, R28 ;  /* 0x0000000531337c24 */ /* 0x040fe4000f8e021c */
[----:B------:R-:W-:Y:S01]  /*1b620*/  IMAD.WIDE.U32 R20, R49, UR4, R20 ;  /* 0x0000000431147c25 */ /* 0x000fe2000f8e0014 */
[-C--:B------:R-:W-:Y:S01]  /*1b630*/  ISETP.GE.AND P2, PT, R184, R55.reuse, PT ;  /* 0x00000037b800720c */ /* 0x080fe20003f46270 */
[----:B------:R-:W-:Y:S01]  /*1b640*/  ULDC.64 UR4, c[0x0][0xa80] ;  /* 0x0002a00000047ab9 */ /* 0x000fe20000000a00 */
[----:B------:R-:W-:Y:S01]  /*1b650*/  ISETP.GE.AND P0, PT, R0, R55, PT ;  /* 0x000000370000720c */ /* 0x000fe20003f06270 */
[----:B------:R-:W-:Y:S01]  /*1b660*/  VIADD R3, R184, 0x40 ;  /* 0x00000040b8037836 */ /* 0x000fe20000000000 */
[----:B------:R-:W-:Y:S01]  /*1b670*/  IADD3 R0, R2, 0x2a820, RZ ;  /* 0x0002a82002007810 */ /* 0x000fe20007ffe0ff */
[----:B------:R-:W-:Y:S01]  /*1b680*/  IMAD.IADD R21, R21, 0x1, R51 ;  /* 0x0000000115157824 */ /* 0x000fe200078e0233 */
[----:B------:R-:W-:-:S02]  /*1b690*/  LEA R28, P3, R20, UR4, 0x1 ;  /* 0x00000004141c7c11 */ /* 0x000fc4000f8608ff */
[----:B------:R-:W-:Y:S02]  /*1b6a0*/  ISETP.GE.AND P1, PT, R3, R55, PT ;  /* 0x000000370300720c */ /* 0x000fe40003f26270 */
[----:B------:R-:W-:Y:S02]  /*1b6b0*/  PRMT R0, RZ, 0x654, R0 ;  /* 0x00000654ff007816 */ /* 0x000fe40000000000 */
[----:B------:R-:W-:Y:S01]  /*1b6c0*/  LEA.HI.X R3, R20, UR5, R21, 0x1, P3 ;  /* 0x0000000514037c11 */ /* 0x000fe200098f0c15 */
[----:B-1----:R1:W2:Y:S01]  /*1b6d0*/  SHFL.IDX PT, R48, R28, RZ, 0x181f ;  /* 0x00181fff1c307589 */ /* 0x0022a200000e0000 */
[----:B------:R3:W-:Y:S01]  /*1b6e0*/  SYNCS.ARRIVE.TRANS64.RED.A1T0 RZ, [R0+URZ], RZ ;  /* 0x000000ff00ff79a7 */ /* 0x0007e2000810043f */
[----:B------:R-:W-:Y:S02]  /*1b6f0*/  BSSY B1, `(.L_x_2907) ;  /* 0x000000c000017945 */ /* 0x000fe40003800000 */
[----:B---3--:R1:W3:Y:S02]  /*1b700*/  SHFL.IDX PT, R0, R3, RZ, 0x181f ;  /* 0x00181fff03007589 */ /* 0x0082e400000e0000 */
        /* <DEDUP_REMOVED lines=10> */
.L_x_2908:
[----:B------:R-:W-:Y:S05]  /*1b7b0*/  BSYNC B1 ;  /* 0x0000000000017941 */ /* 0x000fea0003800000 */
.L_x_2907:
        /* <DEDUP_REMOVED lines=13> */
.L_x_2910:
[----:B------:R-:W-:Y:S05]  /*1b890*/  BSYNC B1 ;  /* 0x0000000000017941 */ /* 0x000fea0003800000 */
.L_x_2909:
        /* <DEDUP_REMOVED lines=13> */
.L_x_2912:
[----:B------:R-:W-:Y:S05]  /*1b970*/  BSYNC B1 ;  /* 0x0000000000017941 */ /* 0x000fea0003800000 */
.L_x_2911:
        /* <DEDUP_REMOVED lines=12> */
[----:B---3--:R-:W-:-:S04]  /*1ba40*/  LEA R4, P0, R190, R28, 0x1 ;  /* 0x0000001cbe047211 */ /* 0x008fc800078008ff */
[----:B------:R-:W-:-:S05]  /*1ba50*/  LEA.HI.X R5, R190, R3, R226, 0x1, P0 ;  /* 0x00000003be057211 */ /* 0x000fca00000f0ce2 */
[----:B------:R4:W-:Y:S01]  /*1ba60*/  ST.E.128 desc[UR60][R4.64], R44 ;  /* 0x0000002c04007985 */ /* 0x0009e2000c101d3c */
[----:B------:R-:W-:Y:S05]  /*1ba70*/  BRA `(.L_x_2913) ;  /* 0x0000000800b07947 */ /* 0x000fea0003800000 */
.L_x_2905:
        /* <DEDUP_REMOVED lines=13> */
[----:B------:R-:W-:Y:S01]  /*1bb50*/  IMAD.U32 R0, RZ, RZ, UR4 ;  /* 0x00000004ff007e24 */ /* 0x000fe2000f8e00ff */
[----:B------:R-:W-:-:S05]  /*1bb60*/  @P1 IADD3.X R7, R194, UR5, RZ, P2, !PT ;  /* 0x00000005c2071c10 */ /* 0x000fca00097fe4ff */
[----:B------:R3:W5:Y:S01]  /*1bb70*/  @P1 LDG.E R0, desc[UR60][R6.64] ;  /* 0x0000003c06001981 */ /* 0x000762000c1e1900 */
[----:B--2---:R-:W-:Y:S01]  /*1bb80*/  ISETP.NE.AND P2, PT, R21, 0x1, PT ;  /* 0x000000011500780c */ /* 0x004fe20003f45270 */
[----:B------:R-:W2:-:S12]  /*1bb90*/  S2R R9, SR_TID.X ;  /* 0x0000000000097919 */ /* 0x000e980000002100 */
[----:B------:R-:W4:Y:S08]  /*1bba0*/  @P2 LDC R14, c[0x0][0xbec] ;  /* 0x0002fb00ff0e2b82 */ /* 0x000f300000000800 */
[----:B------:R-:W0:Y:S01]  /*1bbb0*/  @P2 LDC R25, c[0x0][0xbf0] ;  /* 0x0002fc00ff192b82 */ /* 0x000e220000000800 */
[----:B--2---:R-:W-:-:S04]  /*1bbc0*/  IADD3 R8, R9, -0x80, RZ ;  /* 0xffffff8009087810 */ /* 0x004fc80007ffe0ff */
[----:B------:R-:W-:Y:S01]  /*1bbd0*/  ISETP.GE.AND P3, PT, R8, 0x80, PT ;  /* 0x000000800800780c */ /* 0x000fe20003f66270 */
[----:B---3--:R-:W-:-:S12]  /*1bbe0*/  @P1 BRA `(.L_x_2914) ;  /* 0x0000000000101947 */ /* 0x008fd80003800000 */
[----:B------:R-:W-:Y:S05]  /*1bbf0*/  @!P0 BRA `(.L_x_2914) ;  /* 0x00000000000c8947 */ /* 0x000fea0003800000 */
[----:B------:R-:W2:Y:S04]  /*1bc00*/  LDG.E R7, desc[UR60][R4.64] ;  /* 0x0000003c04077981 */ /* 0x000ea8000c1e1900 */
[----:B-----5:R-:W2:Y:S02]  /*1bc10*/  LDG.E R0, desc[UR60][R4.64+0x4] ;  /* 0x0000043c04007981 */ /* 0x020ea4000c1e1900 */
[----:B--2---:R-:W-:-:S07]  /*1bc20*/  IMAD.IADD R0, R0, 0x1, -R7 ;  /* 0x0000000100007824 */ /* 0x004fce00078e0a07 */
.L_x_2914:
        /* <DEDUP_REMOVED lines=22> */
[----:B------:R-:W3:Y:S01]  /*1bd90*/  @P0 LDC R15, c[0x0][0xbf0] ;  /* 0x0002fc00ff0f0b82 */ /* 0x000ee20000000800 */
[----:B------:R-:W-:-:S04]  /*1bda0*/  IMAD.WIDE.U32 R4, R195, UR4, R4 ;  /* 0x00000004c3047c25 */ /* 0x000fc8000f8e0004 */
[----:B--2---:R-:W-:-:S05]  /*1bdb0*/  @P0 IMAD.HI.U32 R6, R8, R13, RZ ;  /* 0x0000000d08060227 */ /* 0x004fca00078e00ff */
[----:B---3--:R-:W-:Y:S01]  /*1bdc0*/  @P0 SHF.R.U32.HI R7, RZ, R15, R6 ;  /* 0x0000000fff070219 */ /* 0x008fe20000011606 */
[----:B------:R-:W-:-:S03]  /*1bdd0*/  IMAD R6, R199, UR4, RZ ;  /* 0x00000004c7067c24 */ /* 0x000fc6000f8e02ff */
[C---:B------:R-:W-:Y:S02]  /*1bde0*/  IADD3 R9, -R7.reuse, RZ, RZ ;  /* 0x000000ff07097210 */ /* 0x040fe40007ffe1ff */
[----:B------:R-:W-:-:S03]  /*1bdf0*/  IADD3 R4, P0, R7, R4, RZ ;  /* 0x0000000407047210 */ /* 0x000fc60007f1e0ff */
        /* <DEDUP_REMOVED lines=15> */
.L_x_2916:
[----:B------:R-:W-:Y:S05]  /*1bef0*/  BSYNC B1 ;  /* 0x0000000000017941 */ /* 0x000fea0003800000 */
.L_x_2915:
[----:B------:R-:W-:Y:S01]  /*1bf00*/  ULDC.64 UR4, c[0x0][0xaa0] ;  /* 0x0002a80000047ab9 */ /* 0x000fe20000000a00 */
[----:B------:R-:W-:Y:S01]  /*1bf10*/  BSSY B1, `(.L_x_2917) ;  /* 0x0000038000017945 */ /* 0x000fe20003800000 */
[----:B------:R-:W-:-:S04]  /*1bf20*/  IMAD R4, R10, UR4, RZ ;  /* 0x000000040a047c24 */ /* 0x000fc8000f8e02ff */
[C---:B--2---:R-:W-:Y:S02]  /*1bf30*/  IMAD R7, R3.reuse, UR5, R4 ;  /* 0x0000000503077c24 */ /* 0x044fe4000f8e0204 */
[----:B------:R-:W-:Y:S01]  /*1bf40*/  IMAD.WIDE.U32 R4, R3, UR4, RZ ;  /* 0x0000000403047c25 */ /* 0x000fe2000f8e00ff */
[----:B------:R-:W-:Y:S01]  /*1bf50*/  LEA R3, R191, R198, 0x5 ;  /* 0x000000c6bf037211 */ /* 0x000fe200078e28ff */
[----:B------:R-:W-:Y:S02]  /*1bf60*/  ULDC.64 UR4, c[0x0][0xae8] ;  /* 0x0002ba0000047ab9 */ /* 0x000fe40000000a00 */
[----:B------:R-:W-:Y:S02]  /*1bf70*/  IMAD.IADD R5, R5, 0x1, R7 ;  /* 0x0000000105057824 */ /* 0x000fe400078e0207 */
[----:B------:R-:W-:Y:S02]  /*1bf80*/  IMAD.IADD R9, R184, 0x1, R3 ;  /* 0x00000001b8097824 */ /* 0x000fe400078e0203 */
[----:B------:R-:W-:-:S02]  /*1bf90*/  IMAD R7, R12, UR4, RZ ;  /* 0x000000040c077c24 */ /* 0x000fc4000f8e02ff */
[----:B----4-:R-:W-:Y:S01]  /*1bfa0*/  @P2 IMAD.HI.U32 R6, R9, R14, RZ ;  /* 0x0000000e09062227 */ /* 0x010fe200078e00ff */
[----:B------:R-:W-:-:S03]  /*1bfb0*/  MOV R3, R9 ;  /* 0x0000000900037202 */ /* 0x000fc60000000f00 */
        /* <DEDUP_REMOVED lines=10> */
[----:B------:R-:W-:Y:S01]  /*1c060*/  IMAD.MOV R8, RZ, RZ, -R3 ;  /* 0x000000ffff087224 */ /* 0x000fe200078e0a03 */
[----:B------:R-:W-:Y:S01]  /*1c070*/  IADD3 R5, R5, R7, RZ ;  /* 0x0000000705057210 */ /* 0x000fe20007ffe0ff */
        /* <DEDUP_REMOVED lines=33> */
.L_x_2918:
[----:B------:R-:W-:Y:S05]  /*1c290*/  BSYNC B1 ;  /* 0x0000000000017941 */ /* 0x000fea0003800000 */
.L_x_2917:
        /* <DEDUP_REMOVED lines=13> */
.L_x_2920:
[----:B------:R-:W-:Y:S05]  /*1c370*/  BSYNC B1 ;  /* 0x0000000000017941 */ /* 0x000fea0003800000 */
.L_x_2919:
        /* <DEDUP_REMOVED lines=13> */
.L_x_2922:
[----:B------:R-:W-:Y:S05]  /*1c450*/  BSYNC B1 ;  /* 0x0000000000017941 */ /* 0x000fea0003800000 */
.L_x_2921:
[----:B0-----:R-:W-:Y:S01]  /*1c460*/  IADD3 R0, R184, 0x60, RZ ;  /* 0x00000060b8007810 */ /* 0x001fe20007ffe0ff */
[----:B---3--:R-:W0:Y:S03]  /*1c470*/  SHFL.IDX PT, R3, R3, 0x3, 0x181f ;  /* 0x00781f0003037f89 */ /* 0x008e2600000e0000 */
[----:B------:R-:W-:Y:S01]  /*1c480*/  ISETP.GE.AND P0, PT, R0, R21, PT ;  /* 0x000000150000720c */ /* 0x000fe20003f06270 */
[----:B----4-:R3:W4:-:S12]  /*1c490*/  SHFL.IDX PT, R4, R6, 0x3, 0x181f ;  /* 0x00781f0006047f89 */ /* 0x01071800000e0000 */
[----:B---3--:R-:W-:Y:S05]  /*1c4a0*/  @P0 BRA `(.L_x_2913) ;  /* 0x0000000000240947 */ /* 0x008fea0003800000 */
[----:B------:R-:W-:Y:S02]  /*1c4b0*/  ULDC UR4, c[0x0][0xac8] ;  /* 0x0002b20000047ab9 */ /* 0x000fe40000000800 */
[----:B------:R-:W-:Y:S02]  /*1c4c0*/  ISETP.GE.AND P2, PT, R187, UR4, PT ;  /* 0x00000004bb007c0c */ /* 0x000fe4000bf46270 */
[----:B------:R-:W-:-:S11]  /*1c4d0*/  ISETP.GE.AND P3, PT, R190, UR4, PT ;  /* 0x00000004be007c0c */ /* 0x000fd6000bf66270 */
[CC--:B--2-4-:R-:W-:Y:S02]  /*1c4e0*/  @!P2 LEA R6, P0, R187.reuse, R4.reuse, 0x1 ;  /* 0x00000004bb06a211 */ /* 0x0d4fe400078008ff */
[C---:B------:R-:W-:Y:S02]  /*1c4f0*/  @!P3 LEA R4, P1, R190.reuse, R4, 0x1 ;  /* 0x00000004be04b211 */ /* 0x040fe400078208ff */
[-C--:B0-----:R-:W-:Y:S02]  /*1c500*/  @!P2 LEA.HI.X R7, R187, R3.reuse, R227, 0x1, P0 ;  /* 0x00000003bb07a211 */ /* 0x081fe400000f0ce3 */
[----:B------:R-:W-:-:S03]  /*1c510*/  @!P3 LEA.HI.X R5, R190, R3, R226, 0x1, P1 ;  /* 0x00000003be05b211 */ /* 0x000fc600008f0ce2 */
[----:B------:R0:W-:Y:S04]  /*1c520*/  @!P2 ST.E.128 desc[UR60][R6.64], RZ ;  /* 0x000000ff0600a985 */ /* 0x0001e8000c101d3c */
[----:B------:R0:W-:Y:S02]  /*1c530*/  @!P3 ST.E.128 desc[UR60][R4.64], RZ ;  /* 0x000000ff0400b985 */ /* 0x0001e4000c101d3c */
.L_x_2913:
[----:B------:R-:W-:Y:S05]  /*1c540*/  BSYNC B0 ;  /* 0x0000000000007941 */ /* 0x000fea0003800000 */
.L_x_2904:
[----:B------:R-:W-:Y:S02]  /*1c550*/  ULDC UR4, c[0x0][0xc3c] ;  /* 0x00030f0000047ab9 */ /* 0x000fe40000000800 */
[----:B-1----:R-:W-:-:S13]  /*1c560*/  ISETP.GE.AND P0, PT, R31, UR4, PT ;  /* 0x000000041f007c0c */ /* 0x002fda000bf06270 */
[----:B------:R-:W-:Y:S05]  /*1c570*/  @!P0 BRA `(.L_x_2923) ;  /* 0xfffffe4c00548947 */ /* 0x000fea000383ffff */
[----:B------:R-:W-:Y:S05]  /*1c580*/  BRA `(.L_x_2687) ;  /* 0x0000006c00847947 */ /* 0x000fea0003800000 */
.L_x_2685:
        /* <DEDUP_REMOVED lines=16> */
.L_x_2924:
        /* <DEDUP_REMOVED lines=29> */
[----:B-1----:R-:W-:-:S04]  /*1c860*/  SEL R7, R7, RZ, P5 ;  /* 0x000000ff07077207 */ /* 0x002fc80002800000 */
[----:B------:R-:W-:-:S05]  /*1c870*/  IADD3 R8, R2, R7, RZ ;  /* 0x0000000702087210 */ /* 0x000fca0007ffe0ff */
[----:B------:R-:W1:Y:S02]  /*1c880*/  SHFL.IDX PT, R6, R8, 0x1f, 0x1f ;  /* 0x03e01f0008067f89 */ /* 0x000e6400000e0000 */
[----:B-1----:R-:W-:-:S04]  /*1c890*/  IMAD R6, R6, UR5, RZ ;  /* 0x0000000506067c24 */ /* 0x002fc8000f8e02ff */
[----:B------:R-:W-:Y:S01]  /*1c8a0*/  IMAD.MOV.U32 R3, RZ, RZ, R6 ;  /* 0x000000ffff037224 */ /* 0x000fe200078e0006 */
[----:B0-----:R-:W-:-:S13]  /*1c8b0*/  ISETP.GT.AND P6, PT, R6, UR6, PT ;  /* 0x0000000606007c0c */ /* 0x001fda000bfc4270 */
[----:B------:R-:W-:Y:S05]  /*1c8c0*/  @P6 BRA `(.L_x_2926) ;  /* 0x0000000000986947 */ /* 0x000fea0003800000 */
[----:B------:R-:W0:Y:S01]  /*1c8d0*/  LDC R10, c[0x0][0xc3c] ;  /* 0x00030f00ff0a7b82 */ /* 0x000e220000000800 */
[----:B------:R-:W-:Y:S01]  /*1c8e0*/  MOV R6, R3 ;  /* 0x0000000300067202 */ /* 0x000fe20000000f00 */
[----:B------:R-:W-:Y:S01]  /*1c8f0*/  UMOV UR4, URZ ;  /* 0x0000003f00047c82 */ /* 0x000fe20008000000 */
[----:B------:R-:W-:Y:S01]  /*1c900*/  ULDC UR7, c[0x0][0xc3c] ;  /* 0x00030f0000077ab9 */ /* 0x000fe20000000800 */
[----:B------:R-:W-:-:S05]  /*1c910*/  ULDC UR5, c[0x0][0xc38] ;  /* 0x00030e0000057ab9 */ /* 0x000fca0000000800 */
.L_x_2930:
[----:B------:R-:W-:Y:S01]  /*1c920*/  UIADD3 UR4, UR4, 0x1f, URZ ;  /* 0x0000001f04047890 */ /* 0x000fe2000fffe03f */
[----:B------:R-:W-:-:S05]  /*1c930*/  IMAD.U32 R19, RZ, RZ, UR7 ;  /* 0x00000007ff137e24 */ /* 0x000fca000f8e00ff */
        /* <DEDUP_REMOVED lines=10> */
.L_x_2929:
[----:B------:R-:W-:Y:S05]  /*1c9e0*/  BSYNC B0 ;  /* 0x0000000000007941 */ /* 0x000fea0003800000 */
.L_x_2928:
        /* <DEDUP_REMOVED lines=20> */
.L_x_2926:
        /* <DEDUP_REMOVED lines=15> */
[----:B0-----:R-:W-:-:S06]  /*1cc20*/  IADD3 R11, R10, 0xffffffe, RZ ;  /* 0x0ffffffe0a0b7810 */ /* 0x001fcc0007ffe0ff */
[----:B------:R0:W1:Y:S01]  /*1cc30*/  F2I.FTZ.U32.TRUNC.NTZ R3, R11 ;  /* 0x0000000b00037305 */ /* 0x000062000021f000 */
[----:B------:R-:W-:Y:S05]  /*1cc40*/  @!P0 BRA `(.L_x_2931) ;  /* 0x0000000000088947 */ /* 0x000fea0003800000 */
[----:B------:R-:W-:-:S05]  /*1cc50*/  VIADD R9, R15, 0xffffffff ;  /* 0xffffffff0f097836 */ /* 0x000fca0000000000 */
[----:B------:R2:W3:Y:S02]  /*1cc60*/  SHFL.IDX PT, R16, R8, R9, 0x1f ;  /* 0x00001f0908107589 */ /* 0x0004e400000e0000 */
.L_x_2931:
[----:B---3--:R-:W-:Y:S01]  /*1cc70*/  IMAD R16, R16, UR5, R13 ;  /* 0x0000000510107c24 */ /* 0x008fe2000f8e020d */
[----:B------:R-:W-:Y:S01]  /*1cc80*/  IABS R2, R6 ;  /* 0x0000000600027213 */ /* 0x000fe20000000000 */
[----:B01----:R-:W-:-:S03]  /*1cc90*/  IMAD.MOV R11, RZ, RZ, -R3 ;  /* 0x000000ffff0b7224 */ /* 0x003fc600078e0a03 */
[----:B--2---:R-:W-:Y:S01]  /*1cca0*/  IADD3 R9, -R16, UR6, RZ ;  /* 0x0000000610097c10 */ /* 0x004fe2000fffe1ff */
[----:B------:R-:W-:Y:S01]  /*1ccb0*/  IMAD R11, R11, R12, RZ ;  /* 0x0000000c0b0b7224 */ /* 0x000fe200078e02ff */
[----:B------:R-:W-:Y:S01]  /*1ccc0*/  IADD3 R10, RZ, -R2, RZ ;  /* 0x80000002ff0a7210 */ /* 0x000fe20007ffe0ff */
[----:B------:R-:W-:Y:S01]  /*1ccd0*/  IMAD.MOV.U32 R2, RZ, RZ, RZ ;  /* 0x000000ffff027224 */ /* 0x000fe200078e00ff */
[----:B------:R-:W-:-:S03]  /*1cce0*/  IABS R8, R9 ;  /* 0x0000000900087213 */ /* 0x000fc60000000000 */
        /* <DEDUP_REMOVED lines=25> */
[----:B0-----:R-:W-:-:S06]  /*1ce80*/  IADD3 R3, R7, 0xffffffe, RZ ;  /* 0x0ffffffe07037810 */ /* 0x001fcc0007ffe0ff */
[----:B------:R-:W0:Y:S02]  /*1ce90*/  F2I.FTZ.U32.TRUNC.NTZ R3, R3 ;  /* 0x0000000300037305 */ /* 0x000e24000021f000 */
[----:B0-----:R-:W-:-:S05]  /*1cea0*/  IMAD.MOV R11, RZ, RZ, -R3 ;  /* 0x000000ffff0b7224 */ /* 0x001fca00078e0a03 */
[----:B------:R-:W-:Y:S02]  /*1ceb0*/  MOV R9, R11 ;  /* 0x0000000b00097202 */ /* 0x000fe40000000f00 */
        /* <DEDUP_REMOVED lines=12> */
[----:B------:R-:W-:Y:S01]  /*1cf80*/  ISETP.GE.AND P2, PT, R3, RZ, PT ;  /* 0x000000ff0300720c */ /* 0x000fe20003f46270 */
[----:B------:R-:W-:-:S06]  /*1cf90*/  IMAD.IADD R3, R13, 0x1, R8 ;  /* 0x000000010d037824 */ /* 0x000fcc00078e0208 */
[----:B------:R-:W-:-:S06]  /*1cfa0*/  @P0 VIADD R2, R2, 0x1 ;  /* 0x0000000102020836 */ /* 0x000fcc0000000000 */
[----:B------:R-:W-:Y:S02]  /*1cfb0*/  @!P2 IADD3 R2, -R2, RZ, RZ ;  /* 0x000000ff0202a210 */ /* 0x000fe40007ffe1ff */
[----:B------:R-:W-:Y:S01]  /*1cfc0*/  @!P1 LOP3.LUT R2, RZ, R18, RZ, 0x33, !PT ;  /* 0x00000012ff029212 */ /* 0x000fe200078e33ff */
[----:B------:R-:W-:-:S03]  /*1cfd0*/  IMAD.MOV R18, RZ, RZ, -R18 ;  /* 0x000000ffff127224 */ /* 0x000fc600078e0a12 */
[----:B------:R-:W-:Y:S01]  /*1cfe0*/  LOP3.LUT R17, RZ, R2, RZ, 0x33, !PT ;  /* 0x00000002ff117212 */ /* 0x000fe200078e33ff */
[----:B------:R-:W-:-:S03]  /*1cff0*/  IMAD R18, R2, R18, R3 ;  /* 0x0000001202127224 */ /* 0x000fc600078e0203 */
[----:B------:R-:W-:Y:S01]  /*1d000*/  IADD3 R17, R4, R17, RZ ;  /* 0x0000001104117210 */ /* 0x000fe20007ffe0ff */
[----:B------:R-:W-:Y:S06]  /*1d010*/  BRA `(.L_x_2932) ;  /* 0x00000000000c7947 */ /* 0x000fec0003800000 */
.L_x_2927:
[----:B------:R-:W-:Y:S01]  /*1d020*/  IMAD.MOV.U32 R17, RZ, RZ, RZ ;  /* 0x000000ffff117224 */ /* 0x000fe200078e00ff */
[----:B------:R-:W-:Y:S01]  /*1d030*/  MOV R18, RZ ;  /* 0x000000ff00127202 */ /* 0x000fe20000000f00 */
[----:B------:R-:W-:-:S07]  /*1d040*/  IMAD.U32 R16, RZ, RZ, UR6 ;  /* 0x00000006ff107e24 */ /* 0x000fce000f8e00ff */
.L_x_2932:
[----:B------:R-:W-:-:S13]  /*1d050*/  ISETP.NE.AND P0, PT, R5, RZ, PT ;  /* 0x000000ff0500720c */ /* 0x000fda0003f05270 */
[----:B------:R-:W0:Y:S01]  /*1d060*/  @!P0 S2R R3, SR_CgaCtaId ;  /* 0x0000000000038919 */ /* 0x000e220000008800 */
[----:B------:R-:W-:-:S04]  /*1d070*/  @!P0 MOV R2, 0x400 ;  /* 0x0000040000028802 */ /* 0x000fc80000000f00 */
[----:B0-----:R-:W-:-:S05]  /*1d080*/  @!P0 LEA R2, R3, R2, 0x18 ;  /* 0x0000000203028211 */ /* 0x001fca00078ec0ff */
[----:B------:R0:W-:Y:S01]  /*1d090*/  @!P0 STS.128 [R2+0x2a8d0], R16 ;  /* 0x02a8d01002008388 */ /* 0x0001e20000000c00 */
[----:B------:R-:W-:Y:S06]  /*1d0a0*/  BAR.ARV 0x5, 0x180 ;  /* 0x0146000000007b1d */ /* 0x000fec0000002000 */
.L_x_2925:
        /* <DEDUP_REMOVED lines=11> */
[----:B------:R-:W-:Y:S01]  /*1d160*/  MOV R31, 0x1 ;  /* 0x00000001001f7802 */ /* 0x000fe20000000f00 */
[----:B------:R-:W-:Y:S01]  /*1d170*/  IMAD.MOV.U32 R26, RZ, RZ, RZ ;  /* 0x000000ffff1a7224 */ /* 0x000fe200078e00ff */
[----:B------:R-:W-:Y:S01]  /*1d180*/  MOV R29, 0x1 ;  /* 0x00000001001d7802 */ /* 0x000fe20000000f00 */
[----:B------:R-:W-:Y:S01]  /*1d190*/  IMAD.SHL.U32 R36, R4, 0x8, RZ ;  /* 0x0000000804247824 */ /* 0x000fe200078e00ff */
[----:B------:R-:W-:Y:S01]  /*1d1a0*/  ULDC.64 UR36, c[0x0][0x198] ;  /* 0x0000660000247ab9 */ /* 0x000fe20000000a00 */
[----:B------:R-:W-:Y:S01]  /*1d1b0*/  IMAD.MOV.U32 R28, RZ, RZ, RZ ;  /* 0x000000ffff1c7224 */ /* 0x000fe200078e00ff */
[----:B------:R-:W-:Y:S01]  /*1d1c0*/  ULDC UR38, c[0x0][0xc] ;  /* 0x0000030000267ab9 */ /* 0x000fe20000000800 */
        /* <DEDUP_REMOVED lines=14> */
[----:B------:R-:W-:-:S03]  /*1d2b0*/  LOP3.LUT R0, R2, 0x80, RZ, 0xfc, !PT ;  /* 0x0000008002007812 */ /* 0x000fc600078efcff */
[----:B-1----:R-:W-:-:S07]  /*1d2c0*/  IMAD R37, R36, 0x2, R22 ;  /* 0x0000000224257824 */ /* 0x002fce00078e0216 */
.L_x_3034:
[----:B0-----:R-:W0:Y:S02]  /*1d2d0*/  LDC.64 R32, c[0x0][0xc88] ;  /* 0x00032200ff207b82 */ /* 0x001e240000000a00 */
[----:B0-----:R-:W-:-:S06]  /*1d2e0*/  IMAD.WIDE R32, R19, 0x4, R32 ;  /* 0x0000000413207825 */ /* 0x001fcc00078e0220 */
[----:B--2---:R-:W2:Y:S01]  /*1d2f0*/  LDG.E R32, desc[UR60][R32.64] ;  /* 0x0000003c20207981 */ /* 0x004ea2000c1e1900 */
[----:B------:R-:W-:Y:S05]  /*1d300*/  YIELD ;  /* 0x0000000000007946 */ /* 0x000fea0003800000 */
[----:B------:R-:W-:Y:S01]  /*1d310*/  ULDC.64 UR4, c[0x0][0xa28] ;  /* 0x00028a0000047ab9 */ /* 0x000fe20000000a00 */
[----:B------:R-:W-:Y:S01]  /*1d320*/  ULDC.64 UR8, c[0x0][0xa18] ;  /* 0x0002860000087ab9 */ /* 0x000fe20000000a00 */
[----:B------:R-:W-:Y:S01]  /*1d330*/  ISETP.NE.U32.AND P0, PT, RZ, UR4, PT ;  /* 0x00000004ff007c0c */ /* 0x000fe2000bf05070 */
[----:B------:R-:W-:Y:S01]  /*1d340*/  ULDC.64 UR6, c[0x0][0xa10] ;  /* 0x0002840000067ab9 */ /* 0x000fe20000000a00 */
[----:B------:R-:W-:-:S02]  /*1d350*/  MOV R11, RZ ;  /* 0x000000ff000b7202 */ /* 0x000fc40000000f00 */
[----:B------:R-:W-:Y:S02]  /*1d360*/  ISETP.NE.AND.EX P0, PT, RZ, UR5, PT, P0 ;  /* 0x00000005ff007c0c */ /* 0x000fe4000bf05300 */
[----:B------:R-:W-:-:S04]  /*1d370*/  ISETP.NE.U32.AND P2, PT, RZ, UR8, PT ;  /* 0x00000008ff007c0c */ /* 0x000fc8000bf45070 */
[----:B------:R-:W-:Y:S01]  /*1d380*/  ISETP.NE.AND.EX P2, PT, RZ, UR9, PT, P2 ;  /* 0x00000009ff007c0c */ /* 0x000fe2000bf45320 */
[----:B------:R-:W-:Y:S01]  /*1d390*/  IMAD.MOV.U32 R35, RZ, RZ, RZ ;  /* 0x000000ffff237224 */ /* 0x000fe200078e00ff */
[----:B--2---:R-:W-:-:S05]  /*1d3a0*/  SHF.R.S32.HI R0, RZ, 0x1f, R32 ;  /* 0x0000001fff007819 */ /* 0x004fca0000011420 */
[C---:B------:R-:W-:Y:S01]  /*1d3b0*/  @P0 LEA R2, P1, R32.reuse, UR4, 0x2 ;  /* 0x0000000420020c11 */ /* 0x040fe2000f8210ff */
[C---:B------:R-:W-:Y:S01]  /*1d3c0*/  IMAD.SHL.U32 R24, R32.reuse, 0x4, RZ ;  /* 0x0000000420187824 */ /* 0x040fe200078e00ff */
[C-C-:B------:R-:W-:Y:S01]  /*1d3d0*/  SHF.L.U64.HI R25, R32.reuse, 0x2, R0.reuse ;  /* 0x0000000220197819 */ /* 0x140fe20000010200 */
[----:B------:R0:W-:Y:S01]  /*1d3e0*/  STL [R1+0x1c], R0 ;  /* 0x00001c0001007387 */ /* 0x0001e20000100800 */
[----:B------:R-:W-:Y:S01]  /*1d3f0*/  @P0 LEA.HI.X R3, R32, UR5, R0, 0x2, P1 ;  /* 0x0000000520030c11 */ /* 0x000fe200088f1400 */
[----:B------:R-:W-:-:S04]  /*1d400*/  ULDC.64 UR4, c[0x0][0xa00] ;  /* 0x0002800000047ab9 */ /* 0x000fc80000000a00 */
        /* <DEDUP_REMOVED lines=26> */
[----:B------:R-:W-:Y:S01]  /*1d5b0*/  IMAD.U32 R7, RZ, RZ, UR4 ;  /* 0x00000004ff077e24 */ /* 0x000fe2000f8e00ff */
[----:B---3--:R0:W-:Y:S01]  /*1d5c0*/  STL [R1+0x14], R8 ;  /* 0x0000140801007387 */ /* 0x0081e20000100800 */
[----:B------:R-:W-:-:S03]  /*1d5d0*/  IMAD.MOV.U32 R10, RZ, RZ, R8 ;  /* 0x000000ffff0a7224 */ /* 0x000fc600078e0008 */
[----:B--2---:R0:W-:Y:S01]  /*1d5e0*/  STL [R1+0x4], R11 ;  /* 0x0000040b01007387 */ /* 0x0041e20000100800 */
[----:B------:R-:W-:Y:S05]  /*1d5f0*/  @P2 BRA `(.L_x_2934) ;  /* 0x0000000000142947 */ /* 0x000fea0003800000 */
[----:B------:R-:W-:Y:S05]  /*1d600*/  @!P0 BRA `(.L_x_2934) ;  /* 0x0000000000108947 */ /* 0x000fea0003800000 */
[----:B------:R-:W2:Y:S04]  /*1d610*/  LDG.E R9, desc[UR60][R2.64] ;  /* 0x0000003c02097981 */ /* 0x000ea8000c1e1900 */
[----:B0-----:R-:W2:Y:S02]  /*1d620*/  LDG.E R8, desc[UR60][R2.64+0x4] ;  /* 0x0000043c02087981 */ /* 0x001ea4000c1e1900 */
[----:B--2---:R-:W-:-:S05]  /*1d630*/  IMAD.IADD R10, R8, 0x1, -R9 ;  /* 0x00000001080a7824 */ /* 0x004fca00078e0a09 */
[----:B------:R1:W-:Y:S02]  /*1d640*/  STL [R1+0x14], R10 ;  /* 0x0000140a01007387 */ /* 0x0003e40000100800 */
.L_x_2934:
[----:B------:R-:W-:Y:S01]  /*1d650*/  ULDC.64 UR4, c[0x0][0xa20] ;  /* 0x0002880000047ab9 */ /* 0x000fe20000000a00 */
[----:B------:R-:W-:Y:S02]  /*1d660*/  MOV R33, R32 ;  /* 0x0000002000217202 */ /* 0x000fe40000000f00 */
[----:B------:R-:W-:-:S04]  /*1d670*/  ISETP.NE.U32.AND P0, PT, RZ, UR4, PT ;  /* 0x00000004ff007c0c */ /* 0x000fc8000bf05070 */
[----:B------:R-:W-:-:S13]  /*1d680*/  ISETP.NE.AND.EX P0, PT, RZ, UR5, PT, P0 ;  /* 0x00000005ff007c0c */ /* 0x000fda000bf05300 */
[----:B------:R-:W-:Y:S05]  /*1d690*/  @!P0 BRA `(.L_x_2935) ;  /* 0x0000000000108947 */ /* 0x000fea0003800000 */
[----:B------:R-:W-:-:S04]  /*1d6a0*/  IADD3 R2, P0, R24, UR4, RZ ;  /* 0x0000000418027c10 */ /* 0x000fc8000ff1e0ff */
[----:B------:R-:W-:-:S05]  /*1d6b0*/  IADD3.X R3, R25, UR5, RZ, P0, !PT ;  /* 0x0000000519037c10 */ /* 0x000fca00087fe4ff */
[----:B------:R2:W5:Y:S01]  /*1d6c0*/  LDG.E R7, desc[UR60][R2.64] ;  /* 0x0000003c02077981 */ /* 0x000562000c1e1900 */
[----:B------:R-:W-:Y:S05]  /*1d6d0*/  BRA `(.L_x_2936) ;  /* 0x0000000000247947 */ /* 0x000fea0003800000 */
.L_x_2935:
[----:B------:R-:W-:Y:S02]  /*1d6e0*/  ULDC.64 UR4, c[0x0][0xa08] ;  /* 0x0002820000047ab9 */ /* 0x000fe40000000a00 */
[----:B------:R-:W-:-:S04]  /*1d6f0*/  ISETP.NE.U32.AND P0, PT, RZ, UR4, PT ;  /* 0x00000004ff007c0c */ /* 0x000fc8000bf05070 */
[----:B------:R-:W-:-:S13]  /*1d700*/  ISETP.NE.AND.EX P0, PT, RZ, UR5, PT, P0 ;  /* 0x00000005ff007c0c */ /* 0x000fda000bf05300 */
[----:B------:R-:W-:Y:S05]  /*1d710*/  @!P0 BRA `(.L_x_2936) ;  /* 0x0000000000148947 */ /* 0x000fea0003800000 */
[----:B------:R-:W2:Y:S02]  /*1d720*/  LDC.64 R2, c[0x0][0xa08] ;  /* 0x00028200ff027b82 */ /* 0x000ea40000000a00 */
[----:B--2---:R-:W-:-:S05]  /*1d730*/  IMAD.WIDE R2, R33, 0x4, R2 ;  /* 0x0000000421027825 */ /* 0x004fca00078e0202 */
[----:B------:R-:W2:Y:S04]  /*1d740*/  LDG.E R7, desc[UR60][R2.64] ;  /* 0x0000003c02077981 */ /* 0x000ea8000c1e1900 */
[----:B0-----:R-:W2:Y:S02]  /*1d750*/  LDG.E R8, desc[UR60][R2.64+0x4] ;  /* 0x0000043c02087981 */ /* 0x001ea4000c1e1900 */
[----:B--2---:R-:W-:-:S07]  /*1d760*/  IMAD.IADD R7, R8, 0x1, -R7 ;  /* 0x0000000108077824 */ /* 0x004fce00078e0a07 */
.L_x_2936:
[----:B--2---:R-:W2:Y:S01]  /*1d770*/  @P1 LDG.E R2, desc[UR60][R4.64] ;  /* 0x0000003c04021981 */ /* 0x004ea2000c1e1900 */
[----:B------:R-:W3:Y:S03]  /*1d780*/  LDC R3, c[0x0][0x448] ;  /* 0x00011200ff037b82 */ /* 0x000ee60000000800 */
[----:B------:R-:W2:Y:S01]  /*1d790*/  @P1 LDG.E R9, desc[UR60][R4.64+0x4] ;  /* 0x0000043c04091981 */ /* 0x000ea2000c1e1900 */
[----:B-----5:R-:W-:Y:S01]  /*1d7a0*/  IMAD.IADD R7, R7, 0x1, -R11 ;  /* 0x0000000107077824 */ /* 0x020fe200078e0a0b */
[----:B------:R-:W-:Y:S01]  /*1d7b0*/  BSSY B0, `(.L_x_2937) ;  /* 0x0000146000007945 */ /* 0x000fe20003800000 */
[----:B---3--:R-:W-:-:S13]  /*1d7c0*/  ISETP.NE.AND P0, PT, R3, 0x1, PT ;  /* 0x000000010300780c */ /* 0x008fda0003f05270 */
[----:B0-----:R-:W0:Y:S08]  /*1d7d0*/  @P0 LDC R8, c[0x0][0x44c] ;  /* 0x00011300ff080b82 */ /* 0x001e300000000800 */
[----:B------:R-:W3:Y:S01]  /*1d7e0*/  @P0 LDC R3, c[0x0][0x450] ;  /* 0x00011400ff030b82 */ /* 0x000ee20000000800 */
[----:B--2---:R-:W-:Y:S01]  /*1d7f0*/  @P1 IMAD.IADD R6, R9, 0x1, -R2 ;  /* 0x0000000109061824 */ /* 0x004fe200078e0a02 */
[----:B------:R-:W-:-:S05]  /*1d800*/  SHF.L.U32 R2, R17, 0x7, RZ ;  /* 0x0000000711027819 */ /* 0x000fca00000006ff */
[----:B------:R-:W-:-:S04]  /*1d810*/  VIADD R2, R2, 0x7f ;  /* 0x0000007f02027836 */ /* 0x000fc80000000000 */
[----:B0-----:R-:W-:-:S05]  /*1d820*/  @P0 IMAD.HI.U32 R8, R2, R8, RZ ;  /* 0x0000000802080227 */ /* 0x001fca00078e00ff */
[----:B---3--:R-:W-:Y:S02]  /*1d830*/  @P0 SHF.R.U32.HI R2, RZ, R3, R8 ;  /* 0x00000003ff020219 */ /* 0x008fe40000011608 */
[----:B------:R-:W-:-:S05]  /*1d840*/  IADD3 R8, R7, R6, RZ ;  /* 0x0000000607087210 */ /* 0x000fca0007ffe0ff */
[----:B------:R-:W-:Y:S01]  /*1d850*/  VIADD R3, R8, 0x5f ;  /* 0x0000005f08037836 */ /* 0x000fe20000000000 */
[----:B------:R0:W-:Y:S03]  /*1d860*/  STL [R1], R8 ;  /* 0x0000000801007387 */ /* 0x0001e60000100800 */
[----:B------:R-:W-:-:S05]  /*1d870*/  IMAD.HI R3, R3, 0x2aaaaaab, RZ ;  /* 0x2aaaaaab03037827 */ /* 0x000fca00078e02ff */
[----:B------:R-:W-:-:S04]  /*1d880*/  SHF.R.U32.HI R4, RZ, 0x1f, R3 ;  /* 0x0000001fff047819 */ /* 0x000fc80000011603 */
[----:B------:R-:W-:Y:S02]  /*1d890*/  LEA.HI.SX32 R5, R3, R4, 0x1c ;  /* 0x0000000403057211 */ /* 0x000fe400078fe2ff */
[----:B------:R-:W-:-:S05]  /*1d8a0*/  IADD3 R4, R8, 0x60, -R10 ;  /* 0x0000006008047810 */ /* 0x000fca0007ffe80a */
[----:B------:R-:W-:-:S04]  /*1d8b0*/  IMAD.IADD R2, R4, 0x1, R2 ;  /* 0x0000000104027824 */ /* 0x000fc800078e0202 */
[----:B------:R-:W-:-:S05]  /*1d8c0*/  IMAD.HI R2, R2, 0x2aaaaaab, RZ ;  /* 0x2aaaaaab02027827 */ /* 0x000fca00078e02ff */
[----:B------:R-:W-:-:S04]  /*1d8d0*/  SHF.R.U32.HI R3, RZ, 0x1f, R2 ;  /* 0x0000001fff037819 */ /* 0x000fc80000011602 */
[----:B------:R-:W-:-:S04]  /*1d8e0*/  LEA.HI.SX32 R2, R2, R3, 0x1c ;  /* 0x0000000302027211 */ /* 0x000fc800078fe2ff */
[----:B------:R-:W-:-:S05]  /*1d8f0*/  VIMNMX R2, R5, R2, PT ;  /* 0x0000000205027248 */ /* 0x000fca0003fe0100 */
[----:B------:R-:W-:Y:S01]  /*1d900*/  IMAD R3, R2, 0x60, -R7 ;  /* 0x0000006002037824 */ /* 0x000fe200078e0a07 */
[----:B------:R-:W-:-:S04]  /*1d910*/  IADD3 R7, -R7, RZ, RZ ;  /* 0x000000ff07077210 */ /* 0x000fc80007ffe1ff */
[----:B------:R-:W-:Y:S02]  /*1d920*/  VIMNMX R3, R3, R6, PT ;  /* 0x0000000603037248 */ /* 0x000fe40003fe0100 */
[----:B------:R-:W-:-:S04]  /*1d930*/  VIMNMX R2, RZ, R7, !PT ;  /* 0x00000007ff027248 */ /* 0x000fc80007fe0100 */
[----:B------:R-:W-:-:S13]  /*1d940*/  ISETP.GT.AND P0, PT, R3, R2, PT ;  /* 0x000000020300720c */ /* 0x000fda0003f04270 */
[----:B------:R-:W-:Y:S02]  /*1d950*/  @P0 VIADD R7, R3, 0x5f ;  /* 0x0000005f03070836 */ /* 0x000fe40000000000 */
[----:B------:R-:W-:-:S04]  /*1d960*/  IMAD.WIDE.U32 R2, R2, -0x55555555, RZ ;  /* 0xaaaaaaab02027825 */ /* 0x000fc800078e00ff */
[----:B------:R-:W-:Y:S01]  /*1d970*/  @P0 IMAD.HI R7, R7, 0x2aaaaaab, RZ ;  /* 0x2aaaaaab07070827 */ /* 0x000fe200078e02ff */
[----:B------:R-:W-:-:S04]  /*1d980*/  SHF.R.U32.HI R6, RZ, 0x6, R3 ;  /* 0x00000006ff067819 */ /* 0x000fc80000011603 */
[----:B------:R-:W-:Y:S01]  /*1d990*/  @P0 SHF.R.U32.HI R2, RZ, 0x1f, R7 ;  /* 0x0000001fff020819 */ /* 0x000fe20000011607 */
[----:B------:R-:W-:-:S03]  /*1d9a0*/  IMAD.MOV.U32 R3, RZ, RZ, R6 ;  /* 0x000000ffff037224 */ /* 0x000fc600078e0006 */
[----:B------:R-:W-:Y:S02]  /*1d9b0*/  @P0 LEA.HI.SX32 R3, R7, R2, 0x1c ;  /* 0x0000000207030211 */ /* 0x000fe400078fe2ff */
[----:B------:R-:W-:Y:S02]  /*1d9c0*/  PLOP3.LUT P0, PT, PT, PT, PT, 0x80, 0x0 ;  /* 0x000000000000781c */ /* 0x000fe40003f0f070 */
[----:B------:R-:W-:-:S13]  /*1d9d0*/  ISETP.GT.AND P2, PT, R3, R6, PT ;  /* 0x000000060300720c */ /* 0x000fda0003f44270 */
[----:B0-----:R-:W-:Y:S05]  /*1d9e0*/  @!P2 BRA `(.L_x_2938) ;  /* 0x000000100088a947 */ /* 0x001fea0003800000 */
[----:B------:R-:W-:Y:S01]  /*1d9f0*/  UMOV UR4, 0xffffffff ;  /* 0xffffffff00047882 */ /* 0x000fe20000000000 */
[----:B------:R-:W-:Y:S02]  /*1da00*/  SEL R2, R33, RZ, !P1 ;  /* 0x000000ff21027207 */ /* 0x000fe40004800000 */
[----:B------:R-:W-:Y:S05]  /*1da10*/  BRA.DIV UR4, `(.L_x_2939) ;  /* 0x0000006a04e87947 */ /* 0x000fea000b800000 */
[----:B------:R-:W0:Y:S02]  /*1da20*/  S2R R7, SR_TID.X ;  /* 0x0000000000077919 */ /* 0x000e240000002100 */
[----:B0-----:R-:W-:-:S04]  /*1da30*/  SHF.R.U32.HI R7, RZ, 0x5, R7 ;  /* 0x00000005ff077819 */ /* 0x001fc80000011607 */
[----:B------:R-:W-:-:S05]  /*1da40*/  LOP3.LUT R7, R7, 0x3, RZ, 0xc0, !PT ;  /* 0x0000000307077812 */ /* 0x000fca00078ec0ff */
[----:B------:R0:W2:Y:S02]  /*1da50*/  SHFL.IDX PT, R14, R7, RZ, 0x1f ;  /* 0x00001fff070e7589 */ /* 0x0000a400000e0000 */
.L_x_3102:
[----:B--2---:R-:W-:Y:S02]  /*1da60*/  ISETP.NE.AND P0, PT, R14, RZ, PT ;  /* 0x000000ff0e00720c */ /* 0x004fe40003f05270 */
[----:B------:R-:W-:-:S11]  /*1da70*/  PLOP3.LUT P6, PT, PT, PT, PT, 0x8, 0x0 ;  /* 0x000000000000781c */ /* 0x000fd60003fce170 */
[----:B------:R-:W-:Y:S05]  /*1da80*/  @P0 BRA `(.L_x_2940) ;  /* 0x00000000000c0947 */ /* 0x000fea0003800000 */
[----:B------:R-:W-:-:S03]  /*1da90*/  UMOV UR4, 0xffffffff ;  /* 0xffffffff00047882 */ /* 0x000fc60000000000 */
[----:B------:R-:W-:Y:S05]  /*1daa0*/  BRA.DIV UR4, `(.L_x_2941) ;  /* 0x0000006a04f87947 */ /* 0x000fea000b800000 */
[----:B------:R-:W-:-:S13]  /*1dab0*/  ELECT P6, URZ, PT ;  /* 0x00000000003f782f */ /* 0x000fda00038c0000 */
.L_x_2940:
        /* <DEDUP_REMOVED lines=9> */
.L_x_3105:
[----:B------:R-:W-:Y:S05]  /*1db50*/  BSYNC B1 ;  /* 0x0000000000017941 */ /* 0x000fea0003800000 */
.L_x_2942:
[----:B------:R-:W-:Y:S04]  /*1db60*/  BSSY B1, `(.L_x_2944) ;  /* 0x000007c000017945 */ /* 0x000fe80003800000 */
[----:B------:R-:W-:Y:S05]  /*1db70*/  @!P6 BRA `(.L_x_2945) ;  /* 0x0000000400e8e947 */ /* 0x000fea0003800000 */
[----:B------:R-:W-:Y:S01]  /*1db80*/  IMAD R11, R26, 0x8, R22 ;  /* 0x000000081a0b7824 */ /* 0x000fe200078e0216 */
[----:B-1----:R-:W-:Y:S01]  /*1db90*/  SHF.L.U32 R10, R31, 0x1f, RZ ;  /* 0x0000001f1f0a7819 */ /* 0x002fe200000006ff */
[----:B------:R-:W1:Y:S01]  /*1dba0*/  S2R R8, SR_TID.X ;  /* 0x0000000000087919 */ /* 0x000e620000002100 */
[----:B------:R-:W-:Y:S02]  /*1dbb0*/  BSSY B2, `(.L_x_2946) ;  /* 0x0000005000027945 */ /* 0x000fe40003800000 */
[----:B------:R-:W2:Y:S01]  /*1dbc0*/  SYNCS.PHASECHK.TRANS64.TRYWAIT P0, [R11+URZ+0x2a8a0], R10 ;  /* 0x02a8a00a0b0075a7 */ /* 0x000ea2000800017f */
[----:B-1----:R-:W-:-:S04]  /*1dbd0*/  LOP3.LUT R8, R8, 0x7f, RZ, 0xc0, !PT ;  /* 0x0000007f08087812 */ /* 0x002fc800078ec0ff */
[----:B------:R-:W-:Y:S01]  /*1dbe0*/  ISETP.NE.AND P1, PT, R8, RZ, PT ;  /* 0x000000ff0800720c */ /* 0x000fe20003f25270 */
[----:B--2---:R-:W-:-:S12]  /*1dbf0*/  @!P0 BRA `(.L_x_2947) ;  /* 0x0000006800d88947 */ /* 0x004fd80003800000 */
.L_x_3106:
[----:B------:R-:W-:Y:S05]  /*1dc00*/  BSYNC B2 ;  /* 0x0000000000027941 */ /* 0x000fea0003800000 */
.L_x_2946:
[----:B------:R-:W-:Y:S04]  /*1dc10*/  BSSY B2, `(.L_x_2948) ;  /* 0x0000009000027945 */ /* 0x000fe80003800000 */
[----:B------:R-:W-:Y:S05]  /*1dc20*/  @P1 BRA `(.L_x_2949) ;  /* 0x00000000001c1947 */ /* 0x000fea0003800000 */
[----:B------:R-:W2:Y:S01]  /*1dc30*/  S2R R8, SR_TID.X ;  /* 0x0000000000087919 */ /* 0x000ea20000002100 */
[----:B0-----:R-:W-:-:S04]  /*1dc40*/  MOV R7, 0x9000 ;  /* 0x0000900000077802 */ /* 0x001fc80000000f00 */
[----:B------:R3:W-:Y:S01]  /*1dc50*/  SYNCS.ARRIVE.TRANS64 RZ, [R11+URZ+0x2a890], R7 ;  /* 0x02a890070bff79a7 */ /* 0x0007e2000800003f */
[----:B--2---:R-:W-:-:S04]  /*1dc60*/  LOP3.LUT R8, R8, 0x1f, RZ, 0xc0, !PT ;  /* 0x0000001f08087812 */ /* 0x004fc800078ec0ff */
[----:B------:R-:W-:-:S13]  /*1dc70*/  ISETP.NE.AND P0, PT, R8, RZ, PT ;  /* 0x000000ff0800720c */ /* 0x000fda0003f05270 */
[----:B---3--:R-:W-:Y:S05]  /*1dc80*/  @!P0 BRA `(.L_x_2949) ;  /* 0x0000000000048947 */ /* 0x008fea0003800000 */
[----:B------:R-:W-:Y:S01]  /*1dc90*/  BPT.TRAP 0x1 ;  /* 0x000000040000795c */ /* 0x000fe20000300000 */
.L_x_2949:
[----:B------:R-:W-:Y:S05]  /*1dca0*/  BSYNC B2 ;  /* 0x0000000000027941 */ /* 0x000fea0003800000 */
.L_x_2948:
[----:B------:R-:W-:Y:S01]  /*1dcb0*/  IMAD.MOV.U32 R14, RZ, RZ, RZ ;  /* 0x000000ffff0e7224 */ /* 0x000fe200078e00ff */
[----:B------:R-:W-:Y:S01]  /*1dcc0*/  UIADD3 UR4, UP0, UR36, 0x570, URZ ;  /* 0x0000057024047890 */ /* 0x000fe2000ff1e03f */
[----:B------:R-:W-:Y:S01]  /*1dcd0*/  IMAD R8, R3, 0x60, R0 ;  /* 0x0000006003087824 */ /* 0x000fe200078e0200 */
[----:B------:R-:W-:Y:S01]  /*1dce0*/  PLOP3.LUT P0, PT, PT, PT, PT, 0x80, 0x0 ;  /* 0x000000000000781c */ /* 0x000fe20003f0f070 */
[----:B------:R-:W-:Y:S01]  /*1dcf0*/  IMAD R9, R26, 0x9000, R22 ;  /* 0x000090001a097824 */ /* 0x000fe200078e0216 */
[----:B------:R-:W-:Y:S01]  /*1dd00*/  R2UR UR10, R14 ;  /* 0x000000000e0a72ca */ /* 0x000fe200000e0000 */
[----:B------:R-:W-:Y:S01]  /*1dd10*/  VIADD R8, R8, 0xffffffa0 ;  /* 0xffffffa008087836 */ /* 0x000fe20000000000 */
[----:B0-----:R-:W-:Y:S01]  /*1dd20*/  IADD3 R7, R11, 0x2a890, RZ ;  /* 0x0002a8900b077810 */ /* 0x001fe20007ffe0ff */
[----:B------:R-:W-:Y:S01]  /*1dd30*/  VIADD R12, R9, 0x18400 ;  /* 0x00018400090c7836 */ /* 0x000fe20000000000 */
[----:B------:R-:W-:Y:S01]  /*1dd40*/  UIADD3.X UR5, URZ, UR37, URZ, UP0, !UPT ;  /* 0x000000253f057290 */ /* 0x000fe200087fe43f */
[----:B------:R-:W-:Y:S01]  /*1dd50*/  UMOV UR6, 0x0 ;  /* 0x0000000000067882 */ /* 0x000fe20000000000 */
[----:B------:R-:W-:-:S10]  /*1dd60*/  UMOV UR7, 0x12f00000 ;  /* 0x12f0000000077882 */ /* 0x000fd40000000000 */
.L_x_2950:
        /* <DEDUP_REMOVED lines=12> */
[----:B------:R-:W-:Y:S01]  /*1de30*/  UMOV UR6, 0x0 ;  /* 0x0000000000067882 */ /* 0x000fe20000000000 */
[----:B------:R-:W-:Y:S01]  /*1de40*/  IADD3 R12, R9, 0x1b400, RZ ;  /* 0x0001b400090c7810 */ /* 0x000fe20007ffe0ff */
[----:B------:R-:W-:Y:S01]  /*1de50*/  UMOV UR7, 0x12f00000 ;  /* 0x12f0000000077882 */ /* 0x000fe20000000000 */
[----:B------:R-:W-:-:S15]  /*1de60*/  R2UR UR10, R15 ;  /* 0x000000000f0a72ca */ /* 0x000fde00000e0000 */
.L_x_2951:
        /* <DEDUP_REMOVED lines=11> */
[----:B------:R-:W-:Y:S01]  /*1df20*/  VIADD R9, R9, 0x1e400 ;  /* 0x0001e40009097836 */ /* 0x000fe20000000000 */
[----:B------:R-:W-:Y:S01]  /*1df30*/  UMOV UR6, 0x0 ;  /* 0x0000000000067882 */ /* 0x000fe20000000000 */
[----:B------:R-:W-:Y:S01]  /*1df40*/  UMOV UR7, 0x12f00000 ;  /* 0x12f0000000077882 */ /* 0x000fe20000000000 */
[----:B------:R-:W-:-:S09]  /*1df50*/  UMOV UR10, 0x80 ;  /* 0x00000080000a7882 */ /* 0x000fd20000000000 */
.L_x_2952:
        /* <DEDUP_REMOVED lines=13> */
.L_x_3107:
[----:B------:R-:W-:Y:S05]  /*1e030*/  BSYNC B2 ;  /* 0x0000000000027941 */ /* 0x000fea0003800000 */
.L_x_2953:
        /* <DEDUP_REMOVED lines=11> */
.L_x_2956:
[----:B------:R-:W-:Y:S05]  /*1e0f0*/  BSYNC B2 ;  /* 0x0000000000027941 */ /* 0x000fea0003800000 */
.L_x_2955:
[----:B------:R-:W-:Y:S01]  /*1e100*/  R2UR UR10, R14 ;  /* 0x000000000e0a72ca */ /* 0x000fe200000e0000 */
[----:B------:R-:W-:Y:S01]  /*1e110*/  IMAD R7, R26, 0x6000, R22 ;  /* 0x000060001a077824 */ /* 0x000fe200078e0216 */
[----:B------:R-:W-:Y:S01]  /*1e120*/  R2UR UR6, R12 ;  /* 0x000000000c0672ca */ /* 0x000fe200000e0000 */
[----:B------:R-:W-:Y:S01]  /*1e130*/  UIADD3 UR4, UP0, UR36, 0x670, URZ ;  /* 0x0000067024047890 */ /* 0x000fe2000ff1e03f */
[----:B------:R-:W-:Y:S01]  /*1e140*/  R2UR UR7, R13 ;  /* 0x000000000d0772ca */ /* 0x000fe200000e0000 */
[----:B01----:R-:W-:Y:S01]  /*1e150*/  VIADD R11, R11, 0x2a8b0 ;  /* 0x0002a8b00b0b7836 */ /* 0x003fe20000000000 */
[----:B------:R-:W-:Y:S01]  /*1e160*/  PLOP3.LUT P0, PT, PT, PT, PT, 0x80, 0x0 ;  /* 0x000000000000781c */ /* 0x000fe20003f0f070 */
[----:B------:R-:W-:Y:S01]  /*1e170*/  UIADD3.X UR5, URZ, UR37, URZ, UP0, !UPT ;  /* 0x000000253f057290 */ /* 0x000fe200087fe43f */
[----:B------:R-:W-:-:S11]  /*1e180*/  IADD3 R9, R7, 0x400, RZ ;  /* 0x0000040007097810 */ /* 0x000fd60007ffe0ff */
.L_x_2957:
        /* <DEDUP_REMOVED lines=15> */
.L_x_2958:
        /* <DEDUP_REMOVED lines=9> */
[----:B--2---:R-:W-:Y:S05]  /*1e310*/  @P0 BRA.U.ANY `(.L_x_2958) ;  /* 0xfffffffd00d80947 */ /* 0x004fea000393ffff */
.L_x_2945:
[----:B------:R-:W-:Y:S05]  /*1e320*/  BSYNC B1 ;  /* 0x0000000000017941 */ /* 0x000fea0003800000 */
.L_x_2944:
        /* <DEDUP_REMOVED lines=9> */
.L_x_2974:
[----:B------:R-:W-:Y:S05]  /*1e3c0*/  YIELD ;  /* 0x0000000000007946 */ /* 0x000fea0003800000 */
[----:B------:R-:W-:Y:S04]  /*1e3d0*/  BSSY B1, `(.L_x_2959) ;  /* 0x000007b000017945 */ /* 0x000fe80003800000 */
[----:B------:R-:W-:Y:S05]  /*1e3e0*/  @!P6 BRA `(.L_x_2960) ;  /* 0x0000000400e4e947 */ /* 0x000fea0003800000 */
[----:B-1----:R-:W-:Y:S01]  /*1e3f0*/  IMAD R10, R26, 0x8, R22 ;  /* 0x000000081a0a7824 */ /* 0x002fe200078e0216 */
[----:B------:R-:W-:Y:S01]  /*1e400*/  SHF.L.U32 R9, R31, 0x1f, RZ ;  /* 0x0000001f1f097819 */ /* 0x000fe200000006ff */
[----:B------:R-:W1:Y:S01]  /*1e410*/  S2R R3, SR_TID.X ;  /* 0x0000000000037919 */ /* 0x000e620000002100 */
[----:B------:R-:W-:Y:S02]  /*1e420*/  BSSY B2, `(.L_x_2961) ;  /* 0x0000005000027945 */ /* 0x000fe40003800000 */
[----:B------:R-:W2:Y:S01]  /*1e430*/  SYNCS.PHASECHK.TRANS64.TRYWAIT P1, [R10+URZ+0x2a8a0], R9 ;  /* 0x02a8a0090a0075a7 */ /* 0x000ea2000802017f */
[----:B-1----:R-:W-:-:S04]  /*1e440*/  LOP3.LUT R3, R3, 0x7f, RZ, 0xc0, !PT ;  /* 0x0000007f03037812 */ /* 0x002fc800078ec0ff */
[----:B------:R-:W-:Y:S01]  /*1e450*/  ISETP.NE.AND P2, PT, R3, RZ, PT ;  /* 0x000000ff0300720c */ /* 0x000fe20003f45270 */
[----:B--2---:R-:W-:-:S12]  /*1e460*/  @!P1 BRA `(.L_x_2962) ;  /* 0x0000006000e49947 */ /* 0x004fd80003800000 */
.L_x_3108:
[----:B------:R-:W-:Y:S05]  /*1e470*/  BSYNC B2 ;  /* 0x0000000000027941 */ /* 0x000fea0003800000 */
.L_x_2961:
[----:B------:R-:W-:Y:S04]  /*1e480*/  BSSY B2, `(.L_x_2963) ;  /* 0x0000009000027945 */ /* 0x000fe80003800000 */
[----:B------:R-:W-:Y:S05]  /*1e490*/  @P2 BRA `(.L_x_2964) ;  /* 0x00000000001c2947 */ /* 0x000fea0003800000 */
[----:B0-----:R-:W0:Y:S01]  /*1e4a0*/  S2R R7, SR_TID.X ;  /* 0x0000000000077919 */ /* 0x001e220000002100 */
[----:B------:R-:W-:-:S04]  /*1e4b0*/  IMAD.MOV.U32 R3, RZ, RZ, 0x9000 ;  /* 0x00009000ff037424 */ /* 0x000fc800078e00ff */
[----:B------:R2:W-:Y:S01]  /*1e4c0*/  SYNCS.ARRIVE.TRANS64 RZ, [R10+URZ+0x2a890], R3 ;  /* 0x02a890030aff79a7 */ /* 0x0005e2000800003f */
[----:B0-----:R-:W-:-:S04]  /*1e4d0*/  LOP3.LUT R7, R7, 0x1f, RZ, 0xc0, !PT ;  /* 0x0000001f07077812 */ /* 0x001fc800078ec0ff */
[----:B------:R-:W-:-:S13]  /*1e4e0*/  ISETP.NE.AND P1, PT, R7, RZ, PT ;  /* 0x000000ff0700720c */ /* 0x000fda0003f25270 */
[----:B--2---:R-:W-:Y:S05]  /*1e4f0*/  @!P1 BRA `(.L_x_2964) ;  /* 0x0000000000049947 */ /* 0x004fea0003800000 */
[----:B------:R-:W-:Y:S01]  /*1e500*/  BPT.TRAP 0x1 ;  /* 0x000000040000795c */ /* 0x000fe20000300000 */
.L_x_2964:
[----:B------:R-:W-:Y:S05]  /*1e510*/  BSYNC B2 ;  /* 0x0000000000027941 */ /* 0x000fea0003800000 */
.L_x_2963:
[----:B------:R-:W-:Y:S01]  /*1e520*/  MOV R14, RZ ;  /* 0x000000ff000e7202 */ /* 0x000fe20000000f00 */
[----:B------:R-:W-:Y:S01]  /*1e530*/  IMAD R8, R26, 0x9000, R22 ;  /* 0x000090001a087824 */ /* 0x000fe200078e0216 */
[----:B------:R-:W-:Y:S01]  /*1e540*/  UIADD3 UR4, UP0, UR36, 0x570, URZ ;  /* 0x0000057024047890 */ /* 0x000fe2000ff1e03f */
[----:B------:R-:W-:Y:S01]  /*1e550*/  PLOP3.LUT P1, PT, PT, PT, PT, 0x80, 0x0 ;  /* 0x000000000000781c */ /* 0x000fe20003f2f070 */
[----:B0-----:R-:W-:Y:S01]  /*1e560*/  IMAD R7, R11, 0x60, R0 ;  /* 0x000000600b077824 */ /* 0x001fe200078e0200 */
[----:B------:R-:W-:Y:S01]  /*1e570*/  R2UR UR10, R14 ;  /* 0x000000000e0a72ca */ /* 0x000fe200000e0000 */
[----:B------:R-:W-:Y:S01]  /*1e580*/  VIADD R3, R10, 0x2a890 ;  /* 0x0002a8900a037836 */ /* 0x000fe20000000000 */
[----:B------:R-:W-:Y:S01]  /*1e590*/  UIADD3.X UR5, URZ, UR37, URZ, UP0, !UPT ;  /* 0x000000253f057290 */ /* 0x000fe200087fe43f */
[----:B------:R-:W-:Y:S01]  /*1e5a0*/  VIADD R12, R8, 0x18400 ;  /* 0x00018400080c7836 */ /* 0x000fe20000000000 */
[----:B------:R-:W-:Y:S01]  /*1e5b0*/  UMOV UR6, 0x0 ;  /* 0x0000000000067882 */ /* 0x000fe20000000000 */
[----:B------:R-:W-:-:S10]  /*1e5c0*/  UMOV UR7, 0x12f00000 ;  /* 0x12f0000000077882 */ /* 0x000fd40000000000 */
.L_x_2965:
        /* <DEDUP_REMOVED lines=16> */
.L_x_2966:
        /* <DEDUP_REMOVED lines=15> */
.L_x_2967:
        /* <DEDUP_REMOVED lines=13> */
.L_x_3109:
[----:B------:R-:W-:Y:S05]  /*1e890*/  BSYNC B2 ;  /* 0x0000000000027941 */ /* 0x000fea0003800000 */
.L_x_2968:
[----:B------:R-:W-:Y:S01]  /*1e8a0*/  BSSY B2, `(.L_x_2970) ;  /* 0x000000b000027945 */ /* 0x000fe20003800000 */
[----:B------:R-:W-:Y:S01]  /*1e8b0*/  MOV R12, 0x0 ;  /* 0x00000000000c7802 */ /* 0x000fe20000000f00 */
[----:B------:R-:W-:Y:S02]  /*1e8c0*/  IMAD.MOV.U32 R13, RZ, RZ, 0x12f00000 ;  /* 0x12f00000ff0d7424 */ /* 0x000fe400078e00ff */
        /* <DEDUP_REMOVED lines=8> */
.L_x_2971:
[----:B------:R-:W-:Y:S05]  /*1e950*/  BSYNC B2 ;  /* 0x0000000000027941 */ /* 0x000fea0003800000 */
.L_x_2970:
        /* <DEDUP_REMOVED lines=9> */
.L_x_2972:
        /* <DEDUP_REMOVED lines=15> */
.L_x_2973:
        /* <DEDUP_REMOVED lines=10> */
.L_x_2960:
[----:B------:R-:W-:Y:S05]  /*1eb80*/  BSYNC B1 ;  /* 0x0000000000017941 */ /* 0x000fea0003800000 */
.L_x_2959:
[C---:B------:R-:W-:Y:S01]  /*1eb90*/  ISETP.GT.AND P2, PT, R11.reuse, R6, PT ;  /* 0x000000060b00720c */ /* 0x040fe20003f44270 */
[----:B------:R-:W-:Y:S01]  /*1eba0*/  VIADD R11, R11, 0xffffffff ;  /* 0xffffffff0b0b7836 */ /* 0x000fe20000000000 */
[----:B------:R-:W-:-:S04]  /*1ebb0*/  IADD3 R26, R26, 0x1, RZ ;  /* 0x000000011a1a7810 */ /* 0x000fc80007ffe0ff */
[----:B------:R-:W-:-:S04]  /*1ebc0*/  ISETP.NE.AND P1, PT, R26, 0x2, PT ;  /* 0x000000021a00780c */ /* 0x000fc80003f25270 */
[----:B------:R-:W-:Y:S02]  /*1ebd0*/  SEL R3, RZ, 0x1, P1 ;  /* 0x00000001ff037807 */ /* 0x000fe40000800000 */
[----:B------:R-:W-:Y:S02]  /*1ebe0*/  SEL R26, R26, RZ, P1 ;  /* 0x000000ff1a1a7207 */ /* 0x000fe40000800000 */
[----:B------:R-:W-:Y:S01]  /*1ebf0*/  LOP3.LUT R31, R31, R3, RZ, 0x3c, !PT ;  /* 0x000000031f1f7212 */ /* 0x000fe200078e3cff */
[----:B------:R-:W-:Y:S06]  /*1ec00*/  @P2 BRA `(.L_x_2974) ;  /* 0xfffffff400ec2947 */ /* 0x000fec000383ffff */
.L_x_2938:
[----:B------:R-:W-:Y:S05]  /*1ec10*/  BSYNC B0 ;  /* 0x0000000000007941 */ /* 0x000fea0003800000 */
.L_x_2937:
[----:B------:R-:W2:Y:S01]  /*1ec20*/  LDC R0, c[0x0][0x448] ;  /* 0x00011200ff007b82 */ /* 0x000ea20000000800 */
[----:B------:R-:W-:Y:S01]  /*1ec30*/  LEA R3, R17, 0x7f, 0x7 ;  /* 0x0000007f11037811 */ /* 0x000fe200078e38ff */
[----:B------:R-:W-:Y:S05]  /*1ec40*/  @!P0 WARPSYNC.ALL ;  /* 0x0000000000008948 */ /* 0x000fea0003800000 */
[----:B------:R-:W-:Y:S01]  /*1ec50*/  BSSY B7, `(.L_x_2975) ;  /* 0x0000379000077945 */ /* 0x000fe20003800000 */
[----:B------:R-:W-:Y:S01]  /*1ec60*/  @!P0 BAR.SYNC.DEFER_BLOCKING 0xc, 0x180 ;  /* 0x0306000000008b1d */ /* 0x000fe20000010000 */
[----:B--2---:R-:W-:-:S13]  /*1ec70*/  ISETP.NE.AND P1, PT, R0, 0x1, PT ;  /* 0x000000010000780c */ /* 0x004fda0003f25270 */
[----:B------:R-:W0:Y:S08]  /*1ec80*/  @P1 LDC R2, c[0x0][0x44c] ;  /* 0x00011300ff021b82 */ /* 0x000e300000000800 */
[----:B------:R-:W2:Y:S01]  /*1ec90*/  @P1 LDC R0, c[0x0][0x450] ;  /* 0x00011400ff001b82 */ /* 0x000ea20000000800 */
[----:B0-----:R-:W-:-:S05]  /*1eca0*/  @P1 IMAD.HI.U32 R7, R3, R2, RZ ;  /* 0x0000000203071227 */ /* 0x001fca00078e00ff */
[----:B--2---:R-:W-:-:S05]  /*1ecb0*/  @P1 SHF.R.U32.HI R3, RZ, R0, R7 ;  /* 0x00000000ff031219 */ /* 0x004fca0000011607 */
[----:B------:R-:W-:-:S04]  /*1ecc0*/  IMAD.IADD R3, R4, 0x1, R3 ;  /* 0x0000000104037824 */ /* 0x000fc800078e0203 */
[----:B------:R-:W-:-:S05]  /*1ecd0*/  IMAD.HI R3, R3, 0x2aaaaaab, RZ ;  /* 0x2aaaaaab03037827 */ /* 0x000fca00078e02ff */
        /* <DEDUP_REMOVED lines=12> */
[----:B------:R-:W2:Y:S01]  /*1eda0*/  LDC.64 R2, c[0x0][0xc60] ;  /* 0x00031800ff027b82 */ /* 0x000ea20000000a00 */
[----:B------:R-:W0:Y:S02]  /*1edb0*/  FLO.U32 R0, UR4 ;  /* 0x0000000400007d00 */ /* 0x000e2400080e0000 */
[----:B0-----:R-:W-:-:S06]  /*1edc0*/  ISETP.EQ.U32.AND P0, PT, R0, R5, PT ;  /* 0x000000050000720c */ /* 0x001fcc0003f02070 */
[----:B------:R-:W2:Y:S07]  /*1edd0*/  POPC R5, UR4 ;  /* 0x0000000400057d09 */ /* 0x000eae0008000000 */
[----:B--2---:R-:W2:Y:S01]  /*1ede0*/  @P0 ATOMG.E.ADD.STRONG.GPU PT, R3, desc[UR60][R2.64], R5 ;  /* 0x00000005020309a8 */ /* 0x004ea200081ee1fc */
[----:B------:R-:W0:Y:S02]  /*1edf0*/  S2R R4, SR_LTMASK ;  /* 0x0000000000047919 */ /* 0x000e240000003900 */
[----:B0-----:R-:W-:-:S04]  /*1ee00*/  LOP3.LUT R4, R4, UR4, RZ, 0xc0, !PT ;  /* 0x0000000404047c12 */ /* 0x001fc8000f8ec0ff */
[----:B------:R-:W0:Y:S01]  /*1ee10*/  POPC R7, R4 ;  /* 0x0000000400077309 */ /* 0x000e220000000000 */
[----:B--2---:R-:W0:Y:S02]  /*1ee20*/  SHFL.IDX PT, R0, R3, R0, 0x1f ;  /* 0x00001f0003007589 */ /* 0x004e2400000e0000 */
[----:B0-----:R-:W-:Y:S01]  /*1ee30*/  IADD3 R16, R0, UR38, R7 ;  /* 0x0000002600107c10 */ /* 0x001fe2000fffe007 */
[----:B------:R-:W-:Y:S06]  /*1ee40*/  BRA `(.L_x_2977) ;  /* 0x0000003400647947 */ /* 0x000fec0003800000 */
.L_x_2976:
        /* <DEDUP_REMOVED lines=12> */
[----:B------:R-:W-:Y:S01]  /*1ef10*/  MOV R11, UR5 ;  /* 0x00000005000b7c02 */ /* 0x000fe20008000f00 */
[----:B------:R-:W-:Y:S01]  /*1ef20*/  IMAD.U32 R7, RZ, RZ, UR9 ;  /* 0x00000009ff077e24 */ /* 0x000fe2000f8e00ff */
[----:B------:R-:W-:Y:S01]  /*1ef30*/  MOV R13, RZ ;  /* 0x000000ff000d7202 */ /* 0x000fe20000000f00 */
[----:B-1----:R-:W-:-:S02]  /*1ef40*/  IMAD.U32 R10, RZ, RZ, UR4 ;  /* 0x00000004ff0a7e24 */ /* 0x002fc4000f8e00ff */
[----:B------:R-:W-:Y:S02]  /*1ef50*/  IMAD.MOV.U32 R8, RZ, RZ, 0x70 ;  /* 0x00000070ff087424 */ /* 0x000fe400078e00ff */
[----:B------:R-:W-:-:S07]  /*1ef60*/  IMAD.MOV.U32 R12, RZ, RZ, 0x1 ;  /* 0x00000001ff0c7424 */ /* 0x000fce00078e00ff */
[----:B------:R-:W-:-:S07]  /*1ef70*/  LEPC R20, `(.L_x_2979) ;  /* 0x000000001014794e */ /* 0x000fce0000000000 */
[----:B0-----:R-:W-:Y:S05]  /*1ef80*/  CALL.ABS.NOINC R2 ;  /* 0x0000000002007343 */ /* 0x001fea0003c00000 */
.L_x_2979:
[----:B------:R-:W-:Y:S05]  /*1ef90*/  BSYNC B6 ;  /* 0x0000000000067941 */ /* 0x000fea0003800000 */
.L_x_2978:
        /* <DEDUP_REMOVED lines=12> */
[----:B-1----:R-:W-:Y:S01]  /*1f060*/  MOV R10, UR4 ;  /* 0x00000004000a7c02 */ /* 0x002fe20008000f00 */
[----:B------:R-:W-:Y:S01]  /*1f070*/  IMAD.U32 R7, RZ, RZ, UR9 ;  /* 0x00000009ff077e24 */ /* 0x000fe2000f8e00ff */
[----:B------:R-:W-:Y:S01]  /*1f080*/  MOV R12, 0x1 ;  /* 0x00000001000c7802 */ /* 0x000fe20000000f00 */
[----:B------:R-:W-:-:S02]  /*1f090*/  IMAD.U32 R11, RZ, RZ, UR5 ;  /* 0x00000005ff0b7e24 */ /* 0x000fc4000f8e00ff */
[----:B------:R-:W-:Y:S02]  /*1f0a0*/  IMAD.MOV.U32 R8, RZ, RZ, 0x70 ;  /* 0x00000070ff087424 */ /* 0x000fe400078e00ff */
[----:B0-----:R-:W-:-:S07]  /*1f0b0*/  IMAD.MOV.U32 R13, RZ, RZ, RZ ;  /* 0x000000ffff0d7224 */ /* 0x001fce00078e00ff */
[----:B------:R-:W-:-:S07]  /*1f0c0*/  LEPC R20, `(.L_x_2982) ;  /* 0x000000001014794e */ /* 0x000fce0000000000 */
[----:B--2---:R-:W-:Y:S05]  /*1f0d0*/  CALL.ABS.NOINC R2 ;  /* 0x0000000002007343 */ /* 0x004fea0003c00000 */
.L_x_2982:
        /* <DEDUP_REMOVED lines=15> */
.L_x_2981:
[----:B------:R-:W-:Y:S05]  /*1f1d0*/  BSYNC B6 ;  /* 0x0000000000067941 */ /* 0x000fea0003800000 */
.L_x_2980:
[----:B------:R-:W2:Y:S01]  /*1f1e0*/  LDL R20, [R1] ;  /* 0x0000000001147983 */ /* 0x000ea20000100800 */
[----:B------:R-:W-:Y:S01]  /*1f1f0*/  ULDC.64 UR4, c[0x0][0x9f8] ;  /* 0x00027e0000047ab9 */ /* 0x000fe20000000a00 */
[----:B------:R-:W0:Y:S01]  /*1f200*/  LDC R0, c[0x0][0x430] ;  /* 0x00010c00ff007b82 */ /* 0x000e220000000800 */
[----:B------:R-:W-:Y:S01]  /*1f210*/  ISETP.NE.U32.AND P0, PT, RZ, UR4, PT ;  /* 0x00000004ff007c0c */ /* 0x000fe2000bf05070 */
[----:B------:R-:W3:Y:S03]  /*1f220*/  LDL R2, [R1+0x4] ;  /* 0x0000040001027983 */ /* 0x000ee60000100800 */
[----:B------:R-:W-:Y:S01]  /*1f230*/  ISETP.NE.AND.EX P0, PT, RZ, UR5, PT, P0 ;  /* 0x00000005ff007c0c */ /* 0x000fe2000bf05300 */
[----:B------:R-:W4:-:S12]  /*1f240*/  S2R R21, SR_TID.X ;  /* 0x0000000000157919 */ /* 0x000f180000002100 */
[----:B------:R-:W-:Y:S01]  /*1f250*/  @P0 IADD3 R24, P1, R24, UR4, RZ ;  /* 0x0000000418180c10 */ /* 0x000fe2000ff3e0ff */
[----:B------:R-:W1:Y:S01]  /*1f260*/  S2R R34, SR_TID.X ;  /* 0x0000000000227919 */ /* 0x000e620000002100 */
[----:B------:R-:W-:Y:S01]  /*1f270*/  IADD3 R27, R30, -0x1, RZ ;  /* 0xffffffff1e1b7810 */ /* 0x000fe20007ffe0ff */
[----:B------:R-:W-:Y:S01]  /*1f280*/  ULDC UR4, c[0x0][0x320] ;  /* 0x0000c80000047ab9 */ /* 0x000fe20000000800 */
[----:B------:R-:W-:-:S05]  /*1f290*/  @P0 IADD3.X R25, R25, UR5, RZ, P1, !PT ;  /* 0x0000000519190c10 */ /* 0x000fca0008ffe4ff */
[----:B------:R-:W3:Y:S01]  /*1f2a0*/  @P0 LDG.E R33, desc[UR60][R24.64] ;  /* 0x0000003c18210981 */ /* 0x000ee2000c1e1900 */
[----:B0-----:R-:W-:Y:S02]  /*1f2b0*/  ISETP.NE.AND P1, PT, R0, 0x1, PT ;  /* 0x000000010000780c */ /* 0x001fe40003f25270 */
[----:B----4-:R-:W-:-:S11]  /*1f2c0*/  LOP3.LUT R21, R21, 0x7f, RZ, 0xc0, !PT ;  /* 0x0000007f15157812 */ /* 0x010fd600078ec0ff */
[----:B------:R-:W0:Y:S01]  /*1f2d0*/  @P1 LDC R7, c[0x0][0x434] ;  /* 0x00010d00ff071b82 */ /* 0x000e220000000800 */
[----:B------:R-:W-:-:S07]  /*1f2e0*/  SHF.R.U32.HI R21, RZ, 0x3, R21 ;  /* 0x00000003ff157819 */ /* 0x000fce0000011615 */
[----:B------:R-:W4:Y:S01]  /*1f2f0*/  @P1 LDC R5, c[0x0][0x438] ;  /* 0x00010e00ff051b82 */ /* 0x000f220000000800 */
[----:B-1----:R-:W-:-:S05]  /*1f300*/  IMAD.SHL.U32 R34, R34, 0x10, RZ ;  /* 0x0000001022227824 */ /* 0x002fca00078e00ff */
[----:B------:R-:W-:Y:S02]  /*1f310*/  LOP3.LUT R34, R21, 0x70, R34, 0xf8, !PT ;  /* 0x0000007015227812 */ /* 0x000fe400078ef822 */
[----:B------:R-:W1:Y:S03]  /*1f320*/  S2R R21, SR_TID.X ;  /* 0x0000000000157919 */ /* 0x000e660000002100 */
[----:B------:R-:W-:Y:S02]  /*1f330*/  IMAD R6, R27, 0x60, R34 ;  /* 0x000000601b067824 */ /* 0x000fe400078e0222 */
[----:B-1----:R-:W-:-:S05]  /*1f340*/  IMAD.SHL.U32 R21, R21, 0x8, RZ ;  /* 0x0000000815157824 */ /* 0x002fca00078e00ff */
[----:B------:R-:W-:Y:S02]  /*1f350*/  LOP3.LUT R21, R21, 0x38, RZ, 0xc0, !PT ;  /* 0x0000003815157812 */ /* 0x000fe400078ec0ff */
[----:B------:R-:W-:Y:S01]  /*1f360*/  LOP3.LUT R23, R23, 0xfffffff7, RZ, 0xc0, !PT ;  /* 0xfffffff717177812 */ /* 0x000fe200078ec0ff */
[----:B------:R-:W-:Y:S01]  /*1f370*/  UMOV UR5, 0xffffffff ;  /* 0xffffffff00057882 */ /* 0x000fe20000000000 */
[----:B--2---:R-:W-:-:S04]  /*1f380*/  ISETP.GE.AND P0, PT, R6, R20, PT ;  /* 0x000000140600720c */ /* 0x004fc80003f06270 */
[----:B------:R-:W-:Y:S01]  /*1f390*/  ISETP.GT.U32.OR P0, PT, R34, 0x5f, P0 ;  /* 0x0000005f2200780c */ /* 0x000fe20000704470 */
[----:B---3--:R-:W-:-:S04]  /*1f3a0*/  IMAD.IADD R6, R6, 0x1, R2 ;  /* 0x0000000106067824 */ /* 0x008fc800078e0202 */
[----:B0-----:R-:W-:-:S08]  /*1f3b0*/  @P1 IMAD.HI.U32 R7, R6, R7, RZ ;  /* 0x0000000706071227 */ /* 0x001fd000078e00ff */
[----:B------:R-:W0:Y:S01]  /*1f3c0*/  @!P0 LDC.64 R2, c[0x0][0x428] ;  /* 0x00010a00ff028b82 */ /* 0x000e220000000a00 */
[----:B------:R-:W-:Y:S01]  /*1f3d0*/  IMAD.MOV.U32 R4, RZ, RZ, R6 ;  /* 0x000000ffff047224 */ /* 0x000fe200078e0006 */
[----:B----4-:R-:W-:Y:S02]  /*1f3e0*/  @P1 SHF.R.U32.HI R4, RZ, R5, R7 ;  /* 0x00000005ff041219 */ /* 0x010fe40000011607 */
[----:B------:R-:W-:Y:S02]  /*1f3f0*/  LOP3.LUT R20, R21, 0x40, RZ, 0xfc, !PT ;  /* 0x0000004015147812 */ /* 0x000fe400078efcff */
[----:B------:R-:W-:Y:S02]  /*1f400*/  IADD3 R5, -R4, RZ, RZ ;  /* 0x000000ff04057210 */ /* 0x000fe40007ffe1ff */
[----:B------:R-:W-:-:S03]  /*1f410*/  ISETP.GE.AND P2, PT, R20, UR4, PT ;  /* 0x0000000414007c0c */ /* 0x000fc6000bf46270 */
[----:B------:R-:W-:Y:S01]  /*1f420*/  IMAD R0, R0, R5, R6 ;  /* 0x0000000500007224 */ /* 0x000fe200078e0206 */
[----:B------:R-:W-:Y:S02]  /*1f430*/  SHF.R.S32.HI R8, RZ, 0x1f, R33 ;  /* 0x0000001fff087819 */ /* 0x000fe40000011421 */
[----:B------:R-:W-:Y:S02]  /*1f440*/  @!P0 SHF.R.S32.HI R5, RZ, 0x1f, R4 ;  /* 0x0000001fff058819 */ /* 0x000fe40000011404 */
[----:B------:R-:W-:Y:S02]  /*1f450*/  SEL R30, RZ, 0xffffffff, P2 ;  /* 0xffffffffff1e7807 */ /* 0x000fe40001000000 */
[----:B------:R-:W-:Y:S01]  /*1f460*/  ISETP.GE.AND P1, PT, R21, UR4, PT ;  /* 0x0000000415007c0c */ /* 0x000fe2000bf26270 */
[----:B------:R-:W-:Y:S02]  /*1f470*/  ULDC UR4, c[0x0][0x2f4] ;  /* 0x0000bd0000047ab9 */ /* 0x000fe40000000800 */
[----:B------:R-:W-:-:S02]  /*1f480*/  IMAD.SHL.U32 R30, R30, 0x2, RZ ;  /* 0x000000021e1e7824 */ /* 0x000fc400078e00ff */
[-C--:B0-----:R-:W-:Y:S02]  /*1f490*/  @!P0 IMAD R6, R8, R2.reuse, RZ ;  /* 0x0000000208068224 */ /* 0x081fe400078e02ff */
[----:B------:R-:W-:Y:S01]  /*1f4a0*/  @!P0 IMAD.WIDE.U32 R4, R33, R2, R4 ;  /* 0x0000000221048225 */ /* 0x000fe200078e0004 */
[----:B------:R-:W-:-:S03]  /*1f4b0*/  SEL R2, RZ, 0x1, P1 ;  /* 0x00000001ff027807 */ /* 0x000fc60000800000 */
[----:B------:R-:W-:Y:S01]  /*1f4c0*/  @!P0 IMAD R6, R33, R3, R6 ;  /* 0x0000000321068224 */ /* 0x000fe200078e0206 */
[----:B------:R-:W-:Y:S02]  /*1f4d0*/  LOP3.LUT R30, R30, 0x2, R2, 0xe2, !PT ;  /* 0x000000021e1e7812 */ /* 0x000fe400078ee202 */
[----:B------:R-:W0:Y:S02]  /*1f4e0*/  @!P0 LDC.64 R2, c[0x0][0x418] ;  /* 0x00010600ff028b82 */ /* 0x000e240000000a00 */
[----:B------:R-:W-:Y:S01]  /*1f4f0*/  @!P0 IADD3 R6, R5, R6, RZ ;  /* 0x0000000605068210 */ /* 0x000fe20007ffe0ff */
[----:B------:R-:W-:Y:S01]  /*1f500*/  IMAD.U32 R5, RZ, RZ, UR39 ;  /* 0x00000027ff057e24 */ /* 0x000fe2000f8e00ff */
[----:B0-----:R-:W-:-:S04]  /*1f510*/  @!P0 LEA R2, P1, R4, R2, 0x2 ;  /* 0x0000000204028211 */ /* 0x001fc800078210ff */
[----:B------:R-:W-:Y:S01]  /*1f520*/  @!P0 LEA.HI.X R3, R4, R3, R6, 0x2, P1 ;  /* 0x0000000304038211 */ /* 0x000fe200008f1406 */
[----:B------:R-:W-:-:S06]  /*1f530*/  IMAD.MOV.U32 R4, RZ, RZ, RZ ;  /* 0x000000ffff047224 */ /* 0x000fcc00078e00ff */
        /* <DEDUP_REMOVED lines=18> */
.L_x_3112:
[----:B------:R-:W-:Y:S01]  /*1f660*/  SHF.R.S32.HI R34, RZ, 0x1f, R18 ;  /* 0x0000001fff227819 */ /* 0x000fe20000011412 */
[----:B------:R-:W-:Y:S06]  /*1f670*/  @!P3 BRA `(.L_x_2984) ;  /* 0x000000000004b947 */ /* 0x000fec0003800000 */
[----:B------:R-:W-:Y:S01]  /*1f680*/  BPT.TRAP 0x1 ;  /* 0x000000040000795c */ /* 0x000fe20000300000 */
.L_x_2984:
        /* <DEDUP_REMOVED lines=25> */
.L_x_3113:
[----:B------:R-:W-:Y:S05]  /*1f820*/  BSYNC B0 ;  /* 0x0000000000007941 */ /* 0x000fea0003800000 */
.L_x_2985:
        /* <DEDUP_REMOVED lines=35> */
[----:B------:R-:W-:-:S03]  /*1fa60*/  @P0 IMAD R8, R5, 0x2, R22 ;  /* 0x0000000205080824 */ /* 0x000fc600078e0216 */
[----:B------:R-:W1:Y:S01]  /*1fa70*/  SHFL.IDX PT, R2, R0, RZ, 0x181f ;  /* 0x00181fff00027589 */ /* 0x000e6200000e0000 */
[----:B0-----:R-:W-:-:S04]  /*1fa80*/  @P0 LEA R3, P1, R9, R3, 0x1 ;  /* 0x0000000309030211 */ /* 0x001fc800078208ff */
[----:B-1----:R-:W-:Y:S02]  /*1fa90*/  @P0 IADD3.X R2, RZ, R2, RZ, P1, !PT ;  /* 0x00000002ff020210 */ /* 0x002fe40000ffe4ff */
[----:B------:R-:W-:Y:S02]  /*1faa0*/  ISETP.GE.AND P1, PT, R6, 0x11, PT ;  /* 0x000000110600780c */ /* 0x000fe40003f26270 */
        /* <DEDUP_REMOVED lines=56> */
.L_x_3127:
        /* <DEDUP_REMOVED lines=12> */
.L_x_2988:
        /* <DEDUP_REMOVED lines=10> */
.L_x_2989:
        /* <DEDUP_REMOVED lines=37> */
.L_x_2991:
[----:B------:R-:W-:Y:S05]  /*201e0*/  BSYNC B6 ;  /* 0x0000000000067941 */ /* 0x000fea0003800000 */
.L_x_2990:
[----:B------:R-:W2:Y:S01]  /*201f0*/  LDL.LU R20, [R1+0x1c] ;  /* 0x00001c0001147983 */ /* 0x000ea20000300800 */
[----:B------:R-:W-:Y:S01]  /*20200*/  ULDC.64 UR4, c[0x0][0x2d8] ;  /* 0x0000b60000047ab9 */ /* 0x000fe20000000a00 */
[----:B-1----:R-:W1:Y:S02]  /*20210*/  LDC R7, c[0x0][0x448] ;  /* 0x00011200ff077b82 */ /* 0x002e640000000800 */
[----:B0-----:R-:W3:Y:S01]  /*20220*/  LDL.LU.64 R2, [R1+0x20] ;  /* 0x0000200001027983 */ /* 0x001ee20000300a00 */
[----:B------:R-:W-:-:S03]  /*20230*/  IMAD R0, R34, UR4, RZ ;  /* 0x0000000422007c24 */ /* 0x000fc6000f8e02ff */
[----:B------:R0:W5:Y:S01]  /*20240*/  LDL R10, [R1+0x14] ;  /* 0x00001400010a7983 */ /* 0x0001620000100800 */
[----:B------:R-:W-:Y:S01]  /*20250*/  IMAD R0, R18, UR5, R0 ;  /* 0x0000000512007c24 */ /* 0x000fe2000f8e0200 */
[----:B-1----:R-:W-:-:S13]  /*20260*/  ISETP.NE.AND P0, PT, R7, 0x1, PT ;  /* 0x000000010700780c */ /* 0x002fda0003f05270 */
[----:B------:R-:W1:Y:S01]  /*20270*/  @P0 LDC R6, c[0x0][0x44c] ;  /* 0x00011300ff060b82 */ /* 0x000e620000000800 */
[----:B------:R-:W4:Y:S02]  /*20280*/  S2R R8, SR_TID.X ;  /* 0x0000000000087919 */ /* 0x000f240000002100 */
[----:B----4-:R-:W-:-:S05]  /*20290*/  IMAD.SHL.U32 R8, R8, 0x8, RZ ;  /* 0x0000000808087824 */ /* 0x010fca00078e00ff */
[----:B------:R-:W-:Y:S02]  /*202a0*/  LOP3.LUT R8, R8, 0x38, RZ, 0xc0, !PT ;  /* 0x0000003808087812 */ /* 0x000fe400078ec0ff */
[----:B---3--:R-:W-:-:S03]  /*202b0*/  MOV R3, R35 ;  /* 0x0000002300037202 */ /* 0x008fc60000000f00 */
[----:B------:R-:W-:Y:S01]  /*202c0*/  IMAD.WIDE.U32 R2, R18, UR4, R2 ;  /* 0x0000000412027c25 */ /* 0x000fe2000f8e0002 */
[----:B------:R-:W-:-:S03]  /*202d0*/  ULDC.64 UR4, c[0x0][0x2e0] ;  /* 0x0000b80000047ab9 */ /* 0x000fc60000000a00 */
[----:B--2---:R-:W-:Y:S02]  /*202e0*/  IMAD R5, R20, UR4, RZ ;  /* 0x0000000414057c24 */ /* 0x004fe4000f8e02ff */
[----:B------:R-:W2:Y:S01]  /*202f0*/  S2R R20, SR_TID.X ;  /* 0x0000000000147919 */ /* 0x000ea20000002100 */
[----:B------:R-:W-:Y:S02]  /*20300*/  IMAD.IADD R3, R3, 0x1, R0 ;  /* 0x0000000103037824 */ /* 0x000fe400078e0200 */
[C---:B------:R-:W-:Y:S02]  /*20310*/  IMAD R0, R32.reuse, UR5, R5 ;  /* 0x0000000520007c24 */ /* 0x040fe4000f8e0205 */
[----:B------:R-:W-:Y:S01]  /*20320*/  IMAD.WIDE.U32 R2, R32, UR4, R2 ;  /* 0x0000000420027c25 */ /* 0x000fe2000f8e0002 */
[----:B------:R-:W-:-:S04]  /*20330*/  ULDC.64 UR4, c[0x0][0x2d0] ;  /* 0x0000b40000047ab9 */ /* 0x000fc80000000a00 */
[----:B------:R-:W-:Y:S02]  /*20340*/  IADD3 R3, R3, R0, RZ ;  /* 0x0000000003037210 */ /* 0x000fe40007ffe0ff */
[----:B------:R-:W3:Y:S01]  /*20350*/  @P0 LDC R0, c[0x0][0x450] ;  /* 0x00011400ff000b82 */ /* 0x000ee20000000800 */
[----:B--2---:R-:W-:-:S04]  /*20360*/  LOP3.LUT R20, R20, 0x7f, RZ, 0xc0, !PT ;  /* 0x0000007f14147812 */ /* 0x004fc800078ec0ff */
[----:B------:R-:W-:Y:S02]  /*20370*/  SHF.R.U32.HI R21, RZ, 0x3, R20 ;  /* 0x00000003ff157819 */ /* 0x000fe40000011614 */
[----:B------:R-:W2:Y:S02]  /*20380*/  S2R R20, SR_TID.X ;  /* 0x0000000000147919 */ /* 0x000ea40000002100 */
[----:B--2---:R-:W-:-:S05]  /*20390*/  IMAD.SHL.U32 R20, R20, 0x10, RZ ;  /* 0x0000001014147824 */ /* 0x004fca00078e00ff */
[----:B------:R-:W-:-:S04]  /*203a0*/  LOP3.LUT R20, R21, 0x70, R20, 0xf8, !PT ;  /* 0x0000007015147812 */ /* 0x000fc800078ef814 */
[----:B------:R-:W-:Y:S01]  /*203b0*/  LEA R5, R17, R20, 0x7 ;  /* 0x0000001411057211 */ /* 0x000fe200078e38ff */
        /* <DEDUP_REMOVED lines=112> */
.L_x_3144:
[----:B------:R-:W-:Y:S01]  /*20ac0*/  IADD3 R0, R17, 0x70, RZ ;  /* 0x0000007011007810 */ /* 0x000fe20007ffe0ff */
[----:B------:R-:W-:Y:S03]  /*20ad0*/  BSSY B0, `(.L_x_2993) ;  /* 0x000000b000007945 */ /* 0x000fe60003800000 */
        /* <DEDUP_REMOVED lines=10> */
.L_x_2994:
[----:B------:R-:W-:Y:S05]  /*20b80*/  BSYNC B0 ;  /* 0x0000000000007941 */ /* 0x000fea0003800000 */
.L_x_2993:
[----:B------:R-:W-:Y:S01]  /*20b90*/  NOP ;  /* 0x0000000000007918 */ /* 0x000fe20000000000 */
[----:B------:R-:W-:-:S13]  /*20ba0*/  PLOP3.LUT P0, PT, PT, PT, PT, 0x80, 0x0 ;  /* 0x000000000000781c */ /* 0x000fda0003f0f070 */
.L_x_2995:
[----:B------:R-:W-:Y:S02]  /*20bb0*/  PLOP3.LUT P1, PT, P1, P0, PT, 0xa2, 0x0 ;  /* 0x000000000000781c */ /* 0x000fe40000f21472 */
[----:B------:R-:W-:-:S08]  /*20bc0*/  @P0 R2UR P1, UR4, R22 ;  /* 0x00000000160402ca */ /* 0x000fd00000020000 */
[----:B------:R-:W-:-:S05]  /*20bd0*/  @P0 PLOP3.LUT P0, PT, P1, PT, PT, 0x80, 0x0 ;  /* 0x000000000000081c */ /* 0x000fca0000f0f070 */
[----:B------:R-:W-:Y:S01]  /*20be0*/  @!P1 SYNCS.ARRIVE.TRANS64.RED.A0T1 RZ, [UR4+0x2a800], RZ ;  /* 0x02a800ffffff99a7 */ /* 0x000fe20008200404 */
[----:B------:R-:W-:Y:S07]  /*20bf0*/  @!P1 ARRIVES.LDGSTSBAR.64.TRANSCNT [UR4+0x2a800] ;  /* 0x02a80000ff0099b0 */ /* 0x000fee0008000a84 */
[----:B------:R-:W-:Y:S05]  /*20c00*/  @P0 BRA.U.ANY `(.L_x_2995) ;  /* 0xfffffffd00e80947 */ /* 0x000fea000393ffff */
[----:B01----:R-:W2:Y:S02]  /*20c10*/  LDL.LU R2, [R1+0x28] ;  /* 0x0000280001027983 */ /* 0x003ea40000300800 */
        /* <DEDUP_REMOVED lines=11> */
.L_x_3145:
[----:B------:R-:W-:Y:S05]  /*20cd0*/  BSYNC B0 ;  /* 0x0000000000007941 */ /* 0x000fea0003800000 */
.L_x_2996:
[----:B------:R-:W2:Y:S01]  /*20ce0*/  LDL R0, [R1+0x18] ;  /* 0x0000180001007983 */ /* 0x000ea20000100800 */
[----:B------:R-:W-:Y:S01]  /*20cf0*/  BSSY B0, `(.L_x_2998) ;  /* 0x00000fd000007945 */ /* 0x000fe20003800000 */
[----:B--2---:R-:W-:-:S13]  /*20d00*/  ISETP.GE.AND P0, PT, R0, 0x2, PT ;  /* 0x000000020000780c */ /* 0x004fda0003f06270 */
[----:B------:R-:W-:Y:S05]  /*20d10*/  @!P0 BRA `(.L_x_2999) ;  /* 0x0000000c00e88947 */ /* 0x000fea0003800000 */
[----:B------:R-:W-:Y:S01]  /*20d20*/  IADD3 R0, R0, -0x2, RZ ;  /* 0xfffffffe00007810 */ /* 0x000fe20007ffe0ff */
[----:B------:R-:W-:Y:S01]  /*20d30*/  IMAD.MOV.U32 R10, RZ, RZ, R28 ;  /* 0x000000ffff0a7224 */ /* 0x000fe200078e001c */
[----:B------:R-:W-:Y:S01]  /*20d40*/  MOV R17, R29 ;  /* 0x0000001d00117202 */ /* 0x000fe20000000f00 */
[----:B------:R-:W-:-:S07]  /*20d50*/  IMAD.MOV.U32 R32, RZ, RZ, R27 ;  /* 0x000000ffff207224 */ /* 0x000fce00078e001b */
.L_x_3012:
        /* <DEDUP_REMOVED lines=41> */
.L_x_3000:
[----:B------:R-:W-:Y:S01]  /*20ff0*/  LEA R5, R28, R22, 0x3 ;  /* 0x000000161c057211 */ /* 0x000fe200078e18ff */
[----:B------:R-:W-:Y:S01]  /*21000*/  BSSY B1, `(.L_x_3001) ;  /* 0x0000004000017945 */ /* 0x000fe20003800000 */
[----:B------:R-:W-:-:S04]  /*21010*/  SHF.L.U32 R0, R29, 0x1f, RZ ;  /* 0x0000001f1d007819 */ /* 0x000fc800000006ff */
[----:B------:R-:W0:Y:S02]  /*21020*/  SYNCS.PHASECHK.TRANS64.TRYWAIT P0, [R5+URZ+0x2a840], R0 ;  /* 0x02a84000050075a7 */ /* 0x000e24000800017f */
[----:B0-----:R-:W-:Y:S05]  /*21030*/  @!P0 BRA `(.L_x_3002) ;  /* 0x0000004c00608947 */ /* 0x001fea0003800000 */
.L_x_3146:
[----:B------:R-:W-:Y:S05]  /*21040*/  BSYNC B1 ;  /* 0x0000000000017941 */ /* 0x000fea0003800000 */
.L_x_3001:
        /* <DEDUP_REMOVED lines=68> */
.L_x_3160:
        /* <DEDUP_REMOVED lines=10> */
.L_x_3004:
        /* <DEDUP_REMOVED lines=10> */
.L_x_3005:
[----:B------:R2:W-:Y:S01]  /*215d0*/  SYNCS.ARRIVE.TRANS64.A1T0 RZ, [R5+URZ+0x2a830], RZ ;  /* 0x02a830ff05ff79a7 */ /* 0x0005e2000810003f */
[----:B------:R-:W-:Y:S05]  /*215e0*/  @!P2 BRA `(.L_x_3006) ;  /* 0x000000000004a947 */ /* 0x000fea0003800000 */
[----:B------:R-:W-:Y:S01]  /*215f0*/  BPT.TRAP 0x1 ;  /* 0x000000040000795c */ /* 0x000fe20000300000 */
.L_x_3006:
[----:B-1----:R-:W-:Y:S01]  /*21600*/  SHF.L.U32 R2, R17, 0x1f, RZ ;  /* 0x0000001f11027819 */ /* 0x002fe200000006ff */
[----:B--2---:R-:W-:Y:S01]  /*21610*/  IMAD R5, R10, 0x8, R22 ;  /* 0x000000080a057824 */ /* 0x004fe200078e0216 */
[----:B------:R-:W-:Y:S03]  /*21620*/  BSSY B1, `(.L_x_3007) ;  /* 0x0000003000017945 */ /* 0x000fe60003800000 */
[----:B------:R-:W1:Y:S02]  /*21630*/  SYNCS.PHASECHK.TRANS64.TRYWAIT P0, [R5+URZ+0x2a860], R2 ;  /* 0x02a86002050075a7 */ /* 0x000e64000800017f */
[----:B-1----:R-:W-:Y:S05]  /*21640*/  @!P0 BRA `(.L_x_3008) ;  /* 0x0000004c00cc8947 */ /* 0x002fea0003800000 */
.L_x_3161:
[----:B------:R-:W-:Y:S05]  /*21650*/  BSYNC B1 ;  /* 0x0000000000017941 */ /* 0x000fea0003800000 */
.L_x_3007:
        /* <DEDUP_REMOVED lines=55> */
.L_x_3175:
        /* <DEDUP_REMOVED lines=21> */
.L_x_3010:
        /* <DEDUP_REMOVED lines=10> */
.L_x_3011:
        /* <DEDUP_REMOVED lines=16> */
.L_x_2999:
[----:B------:R-:W-:Y:S05]  /*21cc0*/  BSYNC B0 ;  /* 0x0000000000007941 */ /* 0x000fea0003800000 */
.L_x_2998:
        /* <DEDUP_REMOVED lines=17> */
.L_x_3014:
[----:B------:R-:W-:Y:S05]  /*21de0*/  BSYNC B0 ;  /* 0x0000000000007941 */ /* 0x000fea0003800000 */
.L_x_3013:
[----:B------:R-:W-:-:S13]  /*21df0*/  LOP3.LUT P0, RZ, R23, 0x10, RZ, 0xc0, !PT ;  /* 0x0000001017ff7812 */ /* 0x000fda000780c0ff */
[----:B------:R-:W-:Y:S05]  /*21e00*/  @!P0 BRA `(.L_x_3015) ;  /* 0x0000000000048947 */ /* 0x000fea0003800000 */
[----:B------:R-:W-:Y:S01]  /*21e10*/  BPT.TRAP 0x1 ;  /* 0x000000040000795c */ /* 0x000fe20000300000 */
.L_x_3015:
[----:B------:R-:W2:Y:S01]  /*21e20*/  LDL.LU R2, [R1] ;  /* 0x0000000001027983 */ /* 0x000ea20000300800 */
[----:B------:R-:W-:Y:S01]  /*21e30*/  LEA R0, R28, R22, 0x3 ;  /* 0x000000161c007211 */ /* 0x000fe200078e18ff */
[----:B------:R-:W-:Y:S01]  /*21e40*/  BSSY B0, `(.L_x_3016) ;  /* 0x0000005000007945 */ /* 0x000fe20003800000 */
[----:B0-----:R-:W-:-:S04]  /*21e50*/  SHF.L.U32 R3, R29, 0x1f, RZ ;  /* 0x0000001f1d037819 */ /* 0x001fc800000006ff */
[----:B------:R-:W0:Y:S01]  /*21e60*/  SYNCS.PHASECHK.TRANS64.TRYWAIT P0, [R0+URZ+0x2a860], R3 ;  /* 0x02a86003000075a7 */ /* 0x000e22000800017f */
[----:B--2---:R-:W-:Y:S01]  /*21e70*/  IMAD R6, R27, -0x60, R2 ;  /* 0xffffffa01b067824 */ /* 0x004fe200078e0202 */
[----:B0-----:R-:W-:Y:S06]  /*21e80*/  @!P0 BRA `(.L_x_3017) ;  /* 0x0000004c00c08947 */ /* 0x001fec0003800000 */
.L_x_3176:
[----:B------:R-:W-:Y:S05]  /*21e90*/  BSYNC B0 ;  /* 0x0000000000007941 */ /* 0x000fea0003800000 */
.L_x_3016:
        /* <DEDUP_REMOVED lines=57> */
.L_x_3190:
        /* <DEDUP_REMOVED lines=11> */
.L_x_3019:
        /* <DEDUP_REMOVED lines=10> */
.L_x_3020:
[----:B------:R-:W-:Y:S01]  /*22380*/  VIADD R28, R28, 0x1 ;  /* 0x000000011c1c7836 */ /* 0x000fe20000000000 */
[----:B------:R1:W-:Y:S04]  /*22390*/  SYNCS.ARRIVE.TRANS64.A1T0 RZ, [R0+URZ+0x2a850], RZ ;  /* 0x02a850ff00ff79a7 */ /* 0x0003e8000810003f */
[----:B------:R-:W-:-:S04]  /*223a0*/  ISETP.NE.AND P0, PT, R28, 0x2, PT ;  /* 0x000000021c00780c */ /* 0x000fc80003f05270 */
[----:B-1----:R-:W-:Y:S02]  /*223b0*/  SEL R0, RZ, 0x1, P0 ;  /* 0x00000001ff007807 */ /* 0x002fe40000000000 */
[----:B------:R-:W-:Y:S02]  /*223c0*/  SEL R28, R28, RZ, P0 ;  /* 0x000000ff1c1c7207 */ /* 0x000fe40000000000 */
[----:B------:R-:W-:-:S07]  /*223d0*/  LOP3.LUT R29, R29, R0, RZ, 0x3c, !PT ;  /* 0x000000001d1d7212 */ /* 0x000fce00078e3cff */
.L_x_2977:
[----:B------:R-:W-:Y:S05]  /*223e0*/  BSYNC B7 ;  /* 0x0000000000077941 */ /* 0x000fea0003800000 */
.L_x_2975:
[----:B------:R-:W-:-:S13]  /*223f0*/  LOP3.LUT P0, RZ, R23, 0x20, RZ, 0xc0, !PT ;  /* 0x0000002017ff7812 */ /* 0x000fda000780c0ff */
[----:B------:R-:W-:Y:S05]  /*22400*/  @!P0 BRA `(.L_x_3021) ;  /* 0x0000000000248947 */ /* 0x000fea0003800000 */
[----:B------:R-:W-:Y:S05]  /*22410*/  WARPSYNC.ALL ;  /* 0x0000000000007948 */ /* 0x000fea0003800000 */
[----:B------:R-:W2:Y:S08]  /*22420*/  S2UR UR5, SR_CgaCtaId ;  /* 0x00000000000579c3 */ /* 0x000eb00000008800 */
[----:B------:R-:W-:Y:S06]  /*22430*/  BAR.SYNC.DEFER_BLOCKING 0x5, 0x180 ;  /* 0x0146000000007b1d */ /* 0x000fec0000010000 */
[----:B------:R-:W-:-:S02]  /*22440*/  UMOV UR4, 0x400 ;  /* 0x0000040000047882 */ /* 0x000fc40000000000 */
[----:B--2---:R-:W-:-:S06]  /*22450*/  ULEA UR4, UR5, UR4, 0x18 ;  /* 0x0000000405047291 */ /* 0x004fcc000f8ec03f */
[----:B------:R-:W-:-:S05]  /*22460*/  MOV R22, UR4 ;  /* 0x0000000400167c02 */ /* 0x000fca0008000f00 */
[----:B------:R2:W3:Y:S01]  /*22470*/  LDS.128 R16, [R22+0x2a8d0] ;  /* 0x02a8d00016107984 */ /* 0x0004e20000000c00 */
[----:B------:R-:W-:Y:S06]  /*22480*/  BAR.ARV 0x4, 0x180 ;  /* 0x0106000000007b1d */ /* 0x000fec0000002000 */
[----:B------:R-:W-:Y:S05]  /*22490*/  BRA `(.L_x_3022) ;  /* 0x0000000800cc7947 */ /* 0x000fea0003800000 */
.L_x_3021:
        /* <DEDUP_REMOVED lines=13> */
[----:B------:R-:W-:Y:S01]  /*22570*/  SHFL.IDX PT, R0, R16, RZ, 0x1f ;  /* 0x00001fff10007589 */ /* 0x000fe200000e0000 */
[C---:B------:R-:W-:Y:S02]  /*22580*/  ISETP.GE.U32.AND P3, PT, R8.reuse, 0x4, PT ;  /* 0x000000040800780c */ /* 0x040fe40003f66070 */
[C---:B------:R-:W-:Y:S01]  /*22590*/  ISETP.GE.U32.AND P4, PT, R8.reuse, 0x8, PT ;  /* 0x000000080800780c */ /* 0x040fe20003f86070 */
[----:B------:R-:W-:Y:S01]  /*225a0*/  SHFL.IDX PT, R4, R16, 0x1, 0x1f ;  /* 0x00201f0010047f89 */ /* 0x000fe200000e0000 */
[C---:B------:R-:W-:Y:S01]  /*225b0*/  ISETP.GE.U32.AND P5, PT, R8.reuse, 0x10, PT ;  /* 0x000000100800780c */ /* 0x040fe20003fa6070 */
[----:B--2---:R-:W-:Y:S01]  /*225c0*/  @!P1 IMAD.MOV.U32 R5, RZ, RZ, R2 ;  /* 0x000000ffff059224 */ /* 0x004fe200078e0002 */
[----:B------:R-:W-:-:S04]  /*225d0*/  ISETP.NE.AND P1, PT, R8, RZ, PT ;  /* 0x000000ff0800720c */ /* 0x000fc80003f25270 */
        /* <DEDUP_REMOVED lines=15> */
[----:B------:R0:W2:Y:S02]  /*226d0*/  SHFL.IDX PT, R14, R2, 0x1f, 0x1f ;  /* 0x03e01f00020e7f89 */ /* 0x0000a400000e0000 */
.L_x_3200:
[----:B------:R-:W-:Y:S02]  /*226e0*/  ULDC UR4, c[0x0][0xc38] ;  /* 0x00030e0000047ab9 */ /* 0x000fe40000000800 */
[----:B------:R-:W-:-:S04]  /*226f0*/  IMAD.U32 R7, RZ, RZ, UR4 ;  /* 0x00000004ff077e24 */ /* 0x000fc8000f8e00ff */
[----:B--2---:R-:W-:-:S05]  /*22700*/  IMAD R14, R14, R7, RZ ;  /* 0x000000070e0e7224 */ /* 0x004fca00078e02ff */
[----:B------:R-:W-:-:S04]  /*22710*/  IADD3 R9, R4, R14, RZ ;  /* 0x0000000e04097210 */ /* 0x000fc80007ffe0ff */
[----:B------:R-:W-:-:S13]  /*22720*/  ISETP.GT.AND P6, PT, R9, R0, PT ;  /* 0x000000000900720c */ /* 0x000fda0003fc4270 */
[----:B------:R-:W-:Y:S05]  /*22730*/  @P6 BRA `(.L_x_3024) ;  /* 0x00000000009c6947 */ /* 0x000fea0003800000 */
.L_x_3029:
[----:B0-----:R-:W0:Y:S01]  /*22740*/  LDC R2, c[0x0][0xc3c] ;  /* 0x00030f00ff027b82 */ /* 0x001e220000000800 */
[----:B------:R-:W-:-:S05]  /*22750*/  VIADD R19, R19, 0x1f ;  /* 0x0000001f13137836 */ /* 0x000fca0000000000 */
[----:B0-----:R-:W-:-:S13]  /*22760*/  ISETP.GE.AND P6, PT, R19, R2, PT ;  /* 0x000000021300720c */ /* 0x001fda0003fc6270 */
[----:B------:R-:W-:Y:S05]  /*22770*/  @P6 BRA `(.L_x_3025) ;  /* 0x0000000400d06947 */ /* 0x000fea0003800000 */
[----:B------:R-:W0:Y:S01]  /*22780*/  S2R R3, SR_TID.X ;  /* 0x0000000000037919 */ /* 0x000e220000002100 */
        /* <DEDUP_REMOVED lines=9> */
.L_x_3027:
[----:B------:R-:W-:Y:S05]  /*22820*/  BSYNC B0 ;  /* 0x0000000000007941 */ /* 0x000fea0003800000 */
.L_x_3026:
[----:B------:R-:W-:-:S03]  /*22830*/  UMOV UR4, 0xffffffff ;  /* 0xffffffff00047882 */ /* 0x000fc60000000000 */
[----:B------:R-:W-:Y:S05]  /*22840*/  BRA.DIV UR4, `(.L_x_3028) ;  /* 0x0000005204747947 */ /* 0x000fea000b800000 */
[----:B-----5:R-:W2:Y:S02]  /*22850*/  SHFL.UP PT, R14, R5, 0x1, RZ ;  /* 0x04200000050e7989 */ /* 0x020ea400000e00ff */
[----:B--2---:R-:W-:-:S04]  /*22860*/  SEL R14, R14, RZ, P1 ;  /* 0x000000ff0e0e7207 */ /* 0x004fc80000800000 */
        /* <DEDUP_REMOVED lines=14> */
.L_x_3208:
[----:B------:R-:W-:Y:S02]  /*22950*/  ULDC UR4, c[0x0][0xc38] ;  /* 0x00030e0000047ab9 */ /* 0x000fe40000000800 */
[----:B------:R-:W-:-:S04]  /*22960*/  IMAD.U32 R7, RZ, RZ, UR4 ;  /* 0x00000004ff077e24 */ /* 0x000fc8000f8e00ff */
[----:B--2---:R-:W-:-:S05]  /*22970*/  IMAD R14, R14, R7, RZ ;  /* 0x000000070e0e7224 */ /* 0x004fca00078e02ff */
[----:B------:R-:W-:-:S04]  /*22980*/  IADD3 R9, R14, R9, RZ ;  /* 0x000000090e097210 */ /* 0x000fc80007ffe0ff */
[----:B------:R-:W-:-:S13]  /*22990*/  ISETP.GT.AND P6, PT, R9, R0, PT ;  /* 0x000000000900720c */ /* 0x000fda0003fc4270 */
[----:B------:R-:W-:Y:S05]  /*229a0*/  @!P6 BRA `(.L_x_3029) ;  /* 0xfffffffc0064e947 */ /* 0x000fea000383ffff */
.L_x_3024:
        /* <DEDUP_REMOVED lines=8> */
.L_x_3212:
[----:B------:R-:W-:Y:S02]  /*22a30*/  ISETP.NE.AND P0, PT, R3, RZ, PT ;  /* 0x000000ff0300720c */ /* 0x000fe40003f05270 */
[----:B------:R-:W-:-:S11]  /*22a40*/  MOV R14, RZ ;  /* 0x000000ff000e7202 */ /* 0x000fd60000000f00 */
[----:B------:R-:W-:Y:S05]  /*22a50*/  @!P0 BRA `(.L_x_3031) ;  /* 0x0000000000108947 */ /* 0x000fea0003800000 */
[----:B------:R-:W-:Y:S01]  /*22a60*/  UMOV UR4, 0xffffffff ;  /* 0xffffffff00047882 */ /* 0x000fe20000000000 */
[----:B------:R-:W-:Y:S02]  /*22a70*/  VIADD R12, R4, 0xffffffff ;  /* 0xffffffff040c7836 */ /* 0x000fe40000000000 */
[----:B------:R-:W-:Y:S05]  /*22a80*/  BRA.DIV UR4, `(.L_x_3032) ;  /* 0x0000005204e87947 */ /* 0x000fea000b800000 */
[----:B------:R4:W0:Y:S02]  /*22a90*/  SHFL.IDX PT, R14, R2, R12, 0x1f ;  /* 0x00001f0c020e7589 */ /* 0x00082400000e0000 */
.L_x_3031:
[----:B0---4-:R-:W0:Y:S01]  /*22aa0*/  LDC.64 R2, c[0x0][0xc90] ;  /* 0x00032400ff027b82 */ /* 0x011e220000000a00 */
[----:B------:R-:W-:-:S05]  /*22ab0*/  IADD3 R19, R4, R19, RZ ;  /* 0x0000001304137210 */ /* 0x000fca0007ffe0ff */
[----:B0-----:R-:W-:-:S05]  /*22ac0*/  IMAD.WIDE R2, R19, 0x4, R2 ;  /* 0x0000000413027825 */ /* 0x001fca00078e0202 */
[----:B------:R0:W2:Y:S01]  /*22ad0*/  LDG.E R6, desc[UR60][R2.64] ;  /* 0x0000003c02067981 */ /* 0x0000a2000c1e1900 */
[----:B------:R-:W-:Y:S02]  /*22ae0*/  IMAD R16, R14, R7, R16 ;  /* 0x000000070e107224 */ /* 0x000fe400078e0210 */
[----:B0-----:R-:W-:Y:S02]  /*22af0*/  IMAD.MOV.U32 R2, RZ, RZ, RZ ;  /* 0x000000ffff027224 */ /* 0x001fe400078e00ff */
[----:B--23--:R-:W-:-:S05]  /*22b00*/  IMAD R4, R5, R6, RZ ;  /* 0x0000000605047224 */ /* 0x00cfca00078e02ff */
[----:B------:R-:W-:-:S04]  /*22b10*/  IABS R8, R4 ;  /* 0x0000000400087213 */ /* 0x000fc80000000000 */
[----:B-1----:R-:W0:Y:S08]  /*22b20*/  I2F.RP R10, R8 ;  /* 0x00000008000a7306 */ /* 0x002e300000209400 */
[----:B0-----:R-:W0:Y:S02]  /*22b30*/  MUFU.RCP R10, R10 ;  /* 0x0000000a000a7308 */ /* 0x001e240000001000 */
[----:B0-----:R-:W-:-:S06]  /*22b40*/  VIADD R11, R10, 0xffffffe ;  /* 0x0ffffffe0a0b7836 */ /* 0x001fcc0000000000 */
[----:B------:R-:W0:Y:S02]  /*22b50*/  F2I.FTZ.U32.TRUNC.NTZ R3, R11 ;  /* 0x0000000b00037305 */ /* 0x000e24000021f000 */
[----:B0-----:R-:W-:-:S05]  /*22b60*/  IADD3 R9, RZ, -R3, RZ ;  /* 0x80000003ff097210 */ /* 0x001fca0007ffe0ff */
[----:B------:R-:W-:-:S04]  /*22b70*/  IMAD R9, R9, R8, RZ ;  /* 0x0000000809097224 */ /* 0x000fc800078e02ff */
[----:B------:R-:W-:Y:S01]  /*22b80*/  IMAD.HI.U32 R2, R3, R9, R2 ;  /* 0x0000000903027227 */ /* 0x000fe200078e0002 */
[----:B------:R-:W-:Y:S02]  /*22b90*/  IADD3 R9, R0, -R16, RZ ;  /* 0x8000001000097210 */ /* 0x000fe40007ffe0ff */
[----:B------:R-:W-:Y:S02]  /*22ba0*/  IABS R0, R4 ;  /* 0x0000000400007213 */ /* 0x000fe40000000000 */
[----:B------:R-:W-:-:S03]  /*22bb0*/  IABS R3, R9 ;  /* 0x0000000900037213 */ /* 0x000fc60000000000 */
[----:B------:R-:W-:Y:S02]  /*22bc0*/  IMAD.MOV R0, RZ, RZ, -R0 ;  /* 0x000000ffff007224 */ /* 0x000fe400078e0a00 */
        /* <DEDUP_REMOVED lines=9> */
[----:B------:R-:W-:-:S05]  /*22c60*/  @P0 IADD3 R2, R2, 0x1, RZ ;  /* 0x0000000102020810 */ /* 0x000fca0007ffe0ff */
[----:B------:R-:W-:Y:S01]  /*22c70*/  @!P2 IMAD.MOV R2, RZ, RZ, -R2 ;  /* 0x000000ffff02a224 */ /* 0x000fe200078e0a02 */
[----:B------:R-:W-:-:S05]  /*22c80*/  @!P1 LOP3.LUT R2, RZ, R4, RZ, 0x33, !PT ;  /* 0x00000004ff029212 */ /* 0x000fca00078e33ff */
[----:B------:R-:W-:Y:S01]  /*22c90*/  IMAD R0, R6, R2, RZ ;  /* 0x0000000206007224 */ /* 0x000fe200078e02ff */
[----:B------:R-:W-:-:S04]  /*22ca0*/  IADD3 R2, -R2, RZ, RZ ;  /* 0x000000ff02027210 */ /* 0x000fc80007ffe1ff */
[----:B------:R-:W-:Y:S01]  /*22cb0*/  IADD3 R3, -R0, RZ, RZ ;  /* 0x000000ff00037210 */ /* 0x000fe20007ffe1ff */
[----:B------:R-:W-:-:S03]  /*22cc0*/  IMAD R9, R4, R2, R9 ;  /* 0x0000000204097224 */ /* 0x000fc600078e0209 */
[----:B------:R-:W-:-:S04]  /*22cd0*/  VIADDMNMX R6, R3, R7, R6, PT ;  /* 0x0000000703067246 */ /* 0x000fc80003800106 */
[-C--:B------:R-:W-:Y:S02]  /*22ce0*/  IABS R7, R6.reuse ;  /* 0x0000000600077213 */ /* 0x080fe40000000000 */
[----:B------:R-:W-:Y:S02]  /*22cf0*/  IABS R4, R6 ;  /* 0x0000000600047213 */ /* 0x000fe40000000000 */
[----:B------:R-:W0:Y:S03]  /*22d00*/  I2F.RP R8, R7 ;  /* 0x0000000700087306 */ /* 0x000e260000209400 */
[----:B------:R-:W-:-:S05]  /*22d10*/  IMAD.MOV R4, RZ, RZ, -R4 ;  /* 0x000000ffff047224 */ /* 0x000fca00078e0a04 */
[----:B0-----:R-:W0:Y:S02]  /*22d20*/  MUFU.RCP R8, R8 ;  /* 0x0000000800087308 */ /* 0x001e240000001000 */
[----:B0-----:R-:W-:-:S06]  /*22d30*/  VIADD R3, R8, 0xffffffe ;  /* 0x0ffffffe08037836 */ /* 0x001fcc0000000000 */
[----:B------:R-:W0:Y:S02]  /*22d40*/  F2I.FTZ.U32.TRUNC.NTZ R3, R3 ;  /* 0x0000000300037305 */ /* 0x000e24000021f000 */
[----:B0-----:R-:W-:-:S04]  /*22d50*/  IMAD.MOV R2, RZ, RZ, -R3 ;  /* 0x000000ffff027224 */ /* 0x001fc800078e0a03 */
[----:B------:R-:W-:Y:S01]  /*22d60*/  IMAD R11, R2, R7, RZ ;  /* 0x00000007020b7224 */ /* 0x000fe200078e02ff */
[----:B------:R-:W-:-:S05]  /*22d70*/  MOV R2, RZ ;  /* 0x000000ff00027202 */ /* 0x000fca0000000f00 */
[----:B------:R-:W-:Y:S01]  /*22d80*/  IMAD.HI.U32 R2, R3, R11, R2 ;  /* 0x0000000b03027227 */ /* 0x000fe200078e0002 */
[----:B------:R-:W-:Y:S02]  /*22d90*/  IABS R11, R9 ;  /* 0x00000009000b7213 */ /* 0x000fe40000000000 */
[C---:B------:R-:W-:Y:S02]  /*22da0*/  LOP3.LUT R3, R9.reuse, R6, RZ, 0x3c, !PT ;  /* 0x0000000609037212 */ /* 0x040fe400078e3cff */
[----:B------:R-:W-:Y:S01]  /*22db0*/  IADD3 R9, R9, R0, RZ ;  /* 0x0000000009097210 */ /* 0x000fe20007ffe0ff */
[----:B------:R-:W-:Y:S01]  /*22dc0*/  IMAD.HI.U32 R2, R2, R11, RZ ;  /* 0x0000000b02027227 */ /* 0x000fe200078e00ff */
[----:B------:R-:W-:-:S03]  /*22dd0*/  ISETP.GE.AND P2, PT, R3, RZ, PT ;  /* 0x000000ff0300720c */ /* 0x000fc60003f46270 */
[----:B------:R-:W-:-:S05]  /*22de0*/  IMAD R4, R2, R4, R11 ;  /* 0x0000000402047224 */ /* 0x000fca00078e020b */
[----:B------:R-:W-:-:S13]  /*22df0*/  ISETP.GT.U32.AND P1, PT, R7, R4, PT ;  /* 0x000000040700720c */ /* 0x000fda0003f24070 */
[-C--:B------:R-:W-:Y:S01]  /*22e00*/  @!P1 IADD3 R4, R4, -R7.reuse, RZ ;  /* 0x8000000704049210 */ /* 0x080fe20007ffe0ff */
[----:B------:R-:W-:Y:S01]  /*22e10*/  @!P1 VIADD R2, R2, 0x1 ;  /* 0x0000000102029836 */ /* 0x000fe20000000000 */
[----:B------:R-:W-:Y:S02]  /*22e20*/  ISETP.NE.AND P1, PT, R6, RZ, PT ;  /* 0x000000ff0600720c */ /* 0x000fe40003f25270 */
[----:B------:R-:W-:-:S13]  /*22e30*/  ISETP.GE.U32.AND P0, PT, R4, R7, PT ;  /* 0x000000070400720c */ /* 0x000fda0003f06070 */
[----:B------:R-:W-:-:S05]  /*22e40*/  @P0 IADD3 R2, R2, 0x1, RZ ;  /* 0x0000000102020810 */ /* 0x000fca0007ffe0ff */
[----:B------:R-:W-:Y:S01]  /*22e50*/  @!P2 IMAD.MOV R2, RZ, RZ, -R2 ;  /* 0x000000ffff02a224 */ /* 0x000fe200078e0a02 */
[----:B------:R-:W-:Y:S01]  /*22e60*/  @!P1 LOP3.LUT R2, RZ, R6, RZ, 0x33, !PT ;  /* 0x00000006ff029212 */ /* 0x000fe200078e33ff */
[----:B------:R-:W-:-:S04]  /*22e70*/  IMAD.MOV R6, RZ, RZ, -R6 ;  /* 0x000000ffff067224 */ /* 0x000fc800078e0a06 */
[----:B------:R-:W-:Y:S01]  /*22e80*/  IMAD R18, R2, R6, R9 ;  /* 0x0000000602127224 */ /* 0x000fe200078e0209 */
[----:B------:R-:W-:-:S04]  /*22e90*/  LOP3.LUT R2, RZ, R2, RZ, 0x33, !PT ;  /* 0x00000002ff027212 */ /* 0x000fc800078e33ff */
[----:B------:R-:W-:Y:S01]  /*22ea0*/  IADD3 R17, R5, R2, RZ ;  /* 0x0000000205117210 */ /* 0x000fe20007ffe0ff */
[----:B------:R-:W-:Y:S06]  /*22eb0*/  BRA `(.L_x_3033) ;  /* 0x00000000001c7947 */ /* 0x000fec0003800000 */
.L_x_3025:
[----:B------:R-:W-:Y:S01]  /*22ec0*/  UMOV UR4, URZ ;  /* 0x0000003f00047c82 */ /* 0x000fe20008000000 */
[----:B------:R-:W-:Y:S01]  /*22ed0*/  UMOV UR5, URZ ;  /* 0x0000003f00057c82 */ /* 0x000fe20008000000 */
[----:B------:R-:W-:Y:S01]  /*22ee0*/  ULDC UR6, c[0x0][0xc3c] ;  /* 0x00030f0000067ab9 */ /* 0x000fe20000000800 */
[----:B------:R-:W-:Y:S01]  /*22ef0*/  IMAD.MOV.U32 R16, RZ, RZ, R0 ;  /* 0x000000ffff107224 */ /* 0x000fe200078e0000 */
[----:B------:R-:W-:Y:S01]  /*22f00*/  MOV R17, UR4 ;  /* 0x0000000400117c02 */ /* 0x000fe20008000f00 */
[----:B------:R-:W-:Y:S01]  /*22f10*/  IMAD.U32 R18, RZ, RZ, UR5 ;  /* 0x00000005ff127e24 */ /* 0x000fe2000f8e00ff */
[----:B------:R-:W-:-:S07]  /*22f20*/  MOV R19, UR6 ;  /* 0x0000000600137c02 */ /* 0x000fce0008000f00 */
.L_x_3033:
        /* <DEDUP_REMOVED lines=10> */
.L_x_3022:
[----:B------:R-:W-:Y:S02]  /*22fd0*/  ULDC UR4, c[0x0][0xc3c] ;  /* 0x00030f0000047ab9 */ /* 0x000fe40000000800 */
[----:B---3--:R-:W-:-:S13]  /*22fe0*/  ISETP.GE.AND P0, PT, R19, UR4, PT ;  /* 0x0000000413007c0c */ /* 0x008fda000bf06270 */
[----:B------:R-:W-:Y:S05]  /*22ff0*/  @!P0 BRA `(.L_x_3034) ;  /* 0xffffffa000b48947 */ /* 0x000fea000383ffff */
[----:B------:R-:W-:Y:S05]  /*23000*/  BSYNC B8 ;  /* 0x0000000000087941 */ /* 0x000fea0003800000 */
.L_x_2933:
[----:B------:R-:W3:Y:S01]  /*23010*/  LDL.LU R0, [R1+0x28] ;  /* 0x0000280001007983 */ /* 0x000ee20000300800 */
[----:B------:R-:W-:Y:S01]  /*23020*/  BSSY B0, `(.L_x_3035) ;  /* 0x000000b000007945 */ /* 0x000fe20003800000 */
[----:B------:R-:W4:Y:S01]  /*23030*/  S2R R5, SR_CgaCtaId ;  /* 0x0000000000057919 */ /* 0x000f220000008800 */
[----:B---3--:R-:W-:-:S05]  /*23040*/  VIADD R0, R0, 0x1 ;  /* 0x0000000100007836 */ /* 0x008fca0000000000 */
[----:B0-----:R-:W-:-:S04]  /*23050*/  LEA.HI R2, R0, R0, RZ, 0x1 ;  /* 0x0000000000027211 */ /* 0x001fc800078f08ff */
[----:B------:R-:W-:Y:S02]  /*23060*/  LOP3.LUT R3, R2, 0xfffffffe, RZ, 0xc0, !PT ;  /* 0xfffffffe02037812 */ /* 0x000fe400078ec0ff */
[----:B------:R-:W-:Y:S02]  /*23070*/  MOV R2, 0x400 ;  /* 0x0000040000027802 */ /* 0x000fe40000000f00 */
[----:B------:R-:W-:Y:S02]  /*23080*/  IADD3 R0, R0, -R3, RZ ;  /* 0x8000000300007210 */ /* 0x000fe40007ffe0ff */
[----:B----4-:R-:W-:Y:S02]  /*23090*/  LEA R5, R5, R2, 0x18 ;  /* 0x0000000205057211 */ /* 0x010fe400078ec0ff */
[----:B------:R-:W-:-:S04]  /*230a0*/  SHF.L.U32 R0, R0, 0x1f, RZ ;  /* 0x0000001f00007819 */ /* 0x000fc800000006ff */
[----:B------:R-:W0:Y:S02]  /*230b0*/  SYNCS.PHASECHK.TRANS64.TRYWAIT P0, [R5+URZ+0x2a820], R0 ;  /* 0x02a82000050075a7 */ /* 0x000e24000800017f */
[----:B0-----:R-:W-:Y:S05]  /*230c0*/  @!P0 BRA `(.L_x_3036) ;  /* 0x0000004c007c8947 */ /* 0x001fea0003800000 */
.L_x_3215:
[----:B------:R-:W-:Y:S05]  /*230d0*/  BSYNC B0 ;  /* 0x0000000000007941 */ /* 0x000fea0003800000 */
.L_x_3035:
[----:B------:R-:W-:-:S03]  /*230e0*/  UMOV UR4, 0xffffffff ;  /* 0xffffffff00047882 */ /* 0x000fc60000000000 */
[----:B------:R-:W-:Y:S05]  /*230f0*/  BRA.DIV UR4, `(.L_x_3037) ;  /* 0x0000004e04847947 */ /* 0x000fea000b800000 */
[----:B0-----:R-:W0:Y:S02]  /*23100*/  S2R R0, SR_TID.X ;  /* 0x0000000000007919 */ /* 0x001e240000002100 */
[----:B0-----:R-:W-:-:S04]  /*23110*/  SHF.R.U32.HI R0, RZ, 0x5, R0 ;  /* 0x00000005ff007819 */ /* 0x001fc80000011600 */
[----:B------:R-:W-:-:S05]  /*23120*/  LOP3.LUT R0, R0, 0x3, RZ, 0xc0, !PT ;  /* 0x0000000300007812 */ /* 0x000fca00078ec0ff */
[----:B------:R0:W3:Y:S02]  /*23130*/  SHFL.IDX PT, R14, R0, RZ, 0x1f ;  /* 0x00001fff000e7589 */ /* 0x0000e400000e0000 */
.L_x_3218:
[----:B---3--:R-:W-:-:S13]  /*23140*/  ISETP.NE.AND P0, PT, R14, RZ, PT ;  /* 0x000000ff0e00720c */ /* 0x008fda0003f05270 */
[----:B------:R-:W-:Y:S05]  /*23150*/  @P0 BRA `(.L_x_2687) ;  /* 0x0000000000900947 */ /* 0x000fea0003800000 */
[----:B------:R-:W-:-:S03]  /*23160*/  UMOV UR4, 0xffffffff ;  /* 0xffffffff00047882 */ /* 0x000fc60000000000 */
[----:B------:R-:W-:Y:S05]  /*23170*/  BRA.DIV UR4, `(.L_x_3038) ;  /* 0x0000004e04987947 */ /* 0x000fea000b800000 */
[----:B------:R-:W-:-:S13]  /*23180*/  ELECT P6, URZ, PT ;  /* 0x00000000003f782f */ /* 0x000fda00038c0000 */
.L_x_3221:
        /* <DEDUP_REMOVED lines=8> */
.L_x_3039:
[C---:B------:R-:W-:Y:S01]  /*23210*/  LEA R3, R28.reuse, R5, 0x3 ;  /* 0x000000051c037211 */ /* 0x040fe200078e18ff */
[----:B------:R-:W-:Y:S01]  /*23220*/  VIADD R28, R28, 0x1 ;  /* 0x000000011c1c7836 */ /* 0x000fe20000000000 */
[----:B------:R-:W-:-:S04]  /*23230*/  SHF.L.U32 R2, R29, 0x1f, RZ ;  /* 0x0000001f1d027819 */ /* 0x000fc800000006ff */
[----:B------:R-:W0:Y:S01]  /*23240*/  SYNCS.PHASECHK.TRANS64.TRYWAIT P1, [R3+URZ+0x2a840], R2 ;  /* 0x02a84002030075a7 */ /* 0x000e22000802017f */
[----:B------:R-:W-:-:S04]  /*23250*/  ISETP.NE.AND P2, PT, R28, 0x2, PT ;  /* 0x000000021c00780c */ /* 0x000fc80003f45270 */
[----:B------:R-:W-:Y:S01]  /*23260*/  SEL R0, RZ, 0x1, P2 ;  /* 0x00000001ff007807 */ /* 0x000fe20001000000 */
[----:B0-----:R-:W-:Y:S08]  /*23270*/  @!P1 BRA `(.L_x_3040) ;  /* 0x0000004c00789947 */ /* 0x001ff00003800000 */
.L_x_3222:
[----:B------:R-:W-:Y:S02]  /*23280*/  SEL R28, R28, RZ, P2 ;  /* 0x000000ff1c1c7207 */ /* 0x000fe40001000000 */
[----:B------:R-:W-:Y:S01]  /*23290*/  LOP3.LUT R0, R29, R0, RZ, 0x3c, !PT ;  /* 0x000000001d007212 */ /* 0x000fe200078e3cff */
[----:B------:R-:W-:Y:S06]  /*232a0*/  @!P0 BRA `(.L_x_3041) ;  /* 0x0000000000048947 */ /* 0x000fec0003800000 */
[----:B------:R-:W-:Y:S01]  /*232b0*/  BPT.TRAP 0x1 ;  /* 0x000000040000795c */ /* 0x000fe20000300000 */
.L_x_3041:
[----:B------:R-:W-:Y:S02]  /*232c0*/  LEA R5, R28, R5, 0x3 ;  /* 0x000000051c057211 */ /* 0x000fe400078e18ff */
[----:B------:R-:W-:-:S04]  /*232d0*/  SHF.L.U32 R0, R0, 0x1f, RZ ;  /* 0x0000001f00007819 */ /* 0x000fc800000006ff */
[----:B------:R-:W3:Y:S02]  /*232e0*/  SYNCS.PHASECHK.TRANS64.TRYWAIT P1, [R5+URZ+0x2a840], R0 ;  /* 0x02a84000050075a7 */ /* 0x000ee4000802017f */
[----:B---3--:R-:W-:Y:S05]  /*232f0*/  @!P1 BRA `(.L_x_3042) ;  /* 0x0000004c006c9947 */ /* 0x008fea0003800000 */
.L_x_3223:
[----:B------:R-:W-:Y:S05]  /*23300*/  @!P0 BRA `(.L_x_3043) ;  /* 0x0000000000048947 */ /* 0x000fea0003800000 */
[----:B------:R-:W-:Y:S01]  /*23310*/  BPT.TRAP 0x1 ;  /* 0x000000040000795c */ /* 0x000fe20000300000 */
.L_x_3043:
[----:B------:R-:W4:Y:S02]  /*23320*/  SYNCS.PHASECHK.TRANS64.TRYWAIT P1, [R3+URZ+0x2a860], R2 ;  /* 0x02a86002030075a7 */ /* 0x000f24000802017f */
[----:B----4-:R-:W-:Y:S05]  /*23330*/  @!P1 BRA `(.L_x_3044) ;  /* 0x0000004c00709947 */ /* 0x010fea0003800000 */
.L_x_3224:
[----:B------:R-:W-:Y:S05]  /*23340*/  @!P0 BRA `(.L_x_3045) ;  /* 0x0000000000048947 */ /* 0x000fea0003800000 */
[----:B------:R-:W-:Y:S01]  /*23350*/  BPT.TRAP 0x1 ;  /* 0x000000040000795c */ /* 0x000fe20000300000 */
.L_x_3045:
[----:B------:R0:W0:Y:S02]  /*23360*/  SYNCS.PHASECHK.TRANS64.TRYWAIT P0, [R5+URZ+0x2a860], R0 ;  /* 0x02a86000050075a7 */ /* 0x000024000800017f */
[----:B0-----:R-:W-:Y:S05]  /*23370*/  @!P0 NANOSLEEP.SYNCS 0x989680 ;  /* 0x009896800000895d */ /* 0x001fea0003900000 */
[----:B------:R-:W0:Y:S02]  /*23380*/  @!P0 SYNCS.PHASECHK.TRANS64 P0, [R5+URZ+0x2a860], R0 ;  /* 0x02a86000050085a7 */ /* 0x000e24000800007f */
[----:B0-----:R-:W-:Y:S05]  /*23390*/  @!P0 BRA `(.L_x_3045) ;  /* 0xfffffffc00f08947 */ /* 0x001fea000383ffff */
.L_x_2687:
[----:B------:R-:W-:Y:S05]  /*233a0*/  BSYNC B9 ;  /* 0x0000000000097941 */ /* 0x000fea0003800000 */
.L_x_2684:
[----:B------:R-:W-:Y:S05]  /*233b0*/  EXIT ;  /* 0x000000000000794d */ /* 0x000fea0003800000 */
.L_x_2705:
[----:B0-----:R0:W1:Y:S02]  /*233c0*/  SYNCS.PHASECHK.TRANS64.TRYWAIT P6, [R86+URZ+0x2a890], R87 ;  /* 0x02a89057560075a7 */ /* 0x00106400080c017f */
[----:B-1----:R-:W-:Y:S05]  /*233d0*/  @!P6 NANOSLEEP.SYNCS 0x989680 ;  /* 0x009896800000e95d */ /* 0x002fea0003900000 */
[----:B------:R-:W1:Y:S02]  /*233e0*/  @!P6 SYNCS.PHASECHK.TRANS64 P6, [R86+URZ+0x2a890], R87 ;  /* 0x02a890575600e5a7 */ /* 0x000e6400080c007f */
[----:B-1----:R-:W-:Y:S05]  /*233f0*/  @!P6 BRA `(.L_x_2705) ;  /* 0xfffffffc00f0e947 */ /* 0x002fea000383ffff */
[----:B------:R-:W-:Y:S05]  /*23400*/  BRA `(.L_x_3046) ;  /* 0xfffffe0000c07947 */ /* 0x000fea000383ffff */
.L_x_2706:
        /* <DEDUP_REMOVED lines=8> */
.L_x_3048:
[----:B------:R-:W-:Y:S05]  /*23490*/  BSYNC B1 ;  /* 0x0000000000017941 */ /* 0x000fea0003800000 */
.L_x_3047:
        /* <DEDUP_REMOVED lines=8> */
.L_x_3049:
[----:B------:R-:W-:Y:S01]  /*23520*/  MOV R11, R14 ;  /* 0x0000000e000b7202 */ /* 0x000fe20000000f00 */
[----:B------:R-:W-:Y:S06]  /*23530*/  BRA `(.L_x_3050) ;  /* 0xfffffe0000887947 */ /* 0x000fec000383ffff */
.L_x_2731:
[----:B------:R-:W-:Y:S01]  /*23540*/  BSSY B1, `(.L_x_3051) ;  /* 0x0000008000017945 */ /* 0x000fe20003800000 */
[----:B0---4-:R-:W-:Y:S01]  /*23550*/  IMAD.MOV.U32 R13, RZ, RZ, R117 ;  /* 0x000000ffff0d7224 */ /* 0x011fe200078e0075 */
[----:B------:R-:W-:Y:S01]  /*23560*/  MOV R12, 0x1 ;  /* 0x00000001000c7802 */ /* 0x000fe20000000f00 */
[----:B---3--:R-:W-:Y:S01]  /*23570*/  IMAD.MOV.U32 R11, RZ, RZ, 0x1c1f ;  /* 0x00001c1fff0b7424 */ /* 0x008fe200078e00ff */
[----:B------:R-:W-:-:S07]  /*23580*/  MOV R15, 0xffffffff ;  /* 0xffffffff000f7802 */ /* 0x000fce0000000f00 */
[----:B-12---:R-:W-:Y:S05]  /*23590*/  WARPSYNC.COLLECTIVE R15, `(.L_x_3052) ;  /* 0x000000000f087348 */ /* 0x006fea0003c00000 */
[----:B------:R0:W3:Y:S02]  /*235a0*/  SHFL.IDX P6, R14, R13, R12, R11 ;  /* 0x0000000c0d0e7389 */ /* 0x0000e400000c000b */
[----:B0123--:R-:W-:Y:S01]  /*235b0*/  ENDCOLLECTIVE ;  /* 0x000000000000791b */ /* 0x00ffe20003800000 */
.L_x_3052:
[----:B------:R-:W-:Y:S05]  /*235c0*/  BSYNC B1 ;  /* 0x0000000000017941 */ /* 0x000fea0003800000 */
.L_x_3051:
[----:B------:R-:W-:Y:S01]  /*235d0*/  MOV R13, R118 ;  /* 0x00000076000d7202 */ /* 0x000fe20000000f00 */
[----:B------:R-:W-:Y:S01]  /*235e0*/  IMAD.MOV.U32 R12, RZ, RZ, 0x1 ;  /* 0x00000001ff0c7424 */ /* 0x000fe200078e00ff */
[----:B------:R-:W-:Y:S01]  /*235f0*/  MOV R11, 0x1c1f ;  /* 0x00001c1f000b7802 */ /* 0x000fe20000000f00 */
[----:B------:R-:W-:Y:S02]  /*23600*/  IMAD.MOV.U32 R15, RZ, RZ, -0x1 ;  /* 0xffffffffff0f7424 */ /* 0x000fe400078e00ff */
[----:B------:R-:W-:-:S07]  /*23610*/  IMAD.MOV.U32 R117, RZ, RZ, R14 ;  /* 0x000000ffff757224 */ /* 0x000fce00078e000e */
[----:B------:R-:W-:Y:S05]  /*23620*/  WARPSYNC.COLLECTIVE R15, `(.L_x_3053) ;  /* 0x000000000f087348 */ /* 0x000fea0003c00000 */
[----:B------:R0:W1:Y:S02]  /*23630*/  SHFL.IDX P6, R14, R13, R12, R11 ;  /* 0x0000000c0d0e7389 */ /* 0x00006400000c000b */
[----:B01----:R-:W-:Y:S01]  /*23640*/  ENDCOLLECTIVE ;  /* 0x000000000000791b */ /* 0x003fe20003800000 */
.L_x_3053:
[----:B------:R-:W-:Y:S01]  /*23650*/  MOV R118, R14 ;  /* 0x0000000e00767202 */ /* 0x000fe20000000f00 */
[----:B------:R-:W-:Y:S06]  /*23660*/  BRA `(.L_x_3054) ;  /* 0xfffffe1400c07947 */ /* 0x000fec000383ffff */
.L_x_2761:
[----:B-1----:R1:W2:Y:S02]  /*23670*/  SYNCS.PHASECHK.TRANS64.TRYWAIT P6, [R86+URZ+0x2a890], R87 ;  /* 0x02a89057560075a7 */ /* 0x0022a400080c017f */
[----:B--2---:R-:W-:Y:S05]  /*23680*/  @!P6 NANOSLEEP.SYNCS 0x989680 ;  /* 0x009896800000e95d */ /* 0x004fea0003900000 */
[----:B------:R-:W2:Y:S02]  /*23690*/  @!P6 SYNCS.PHASECHK.TRANS64 P6, [R86+URZ+0x2a890], R87 ;  /* 0x02a890575600e5a7 */ /* 0x000ea400080c007f */
[----:B--2---:R-:W-:Y:S05]  /*236a0*/  @!P6 BRA `(.L_x_2761) ;  /* 0xfffffffc00f0e947 */ /* 0x004fea000383ffff */
[----:B------:R-:W-:Y:S05]  /*236b0*/  BRA `(.L_x_3055) ;  /* 0xfffffe3400847947 */ /* 0x000fea000383ffff */
.L_x_2762:
[----:B------:R-:W-:Y:S01]  /*236c0*/  BSSY B1, `(.L_x_3056) ;  /* 0x0000008000017945 */ /* 0x000fe20003800000 */
[----:B------:R-:W-:Y:S01]  /*236d0*/  IMAD.MOV.U32 R13, RZ, RZ, R117 ;  /* 0x000000ffff0d7224 */ /* 0x000fe200078e0075 */
[----:B------:R-:W-:Y:S01]  /*236e0*/  MOV R12, RZ ;  /* 0x000000ff000c7202 */ /* 0x000fe20000000f00 */
[----:B------:R-:W-:Y:S01]  /*236f0*/  IMAD.MOV.U32 R11, RZ, RZ, 0x1c1f ;  /* 0x00001c1fff0b7424 */ /* 0x000fe200078e00ff */
[----:B------:R-:W-:-:S07]  /*23700*/  MOV R15, 0xffffffff ;  /* 0xffffffff000f7802 */ /* 0x000fce0000000f00 */
[----:B-1----:R-:W-:Y:S05]  /*23710*/  WARPSYNC.COLLECTIVE R15, `(.L_x_3057) ;  /* 0x000000000f087348 */ /* 0x002fea0003c00000 */
[----:B------:R0:W2:Y:S02]  /*23720*/  SHFL.IDX P6, R14, R13, R12, R11 ;  /* 0x0000000c0d0e7389 */ /* 0x0000a400000c000b */
[----:B012---:R-:W-:Y:S01]  /*23730*/  ENDCOLLECTIVE ;  /* 0x000000000000791b */ /* 0x007fe20003800000 */
.L_x_3057:
[----:B------:R-:W-:Y:S05]  /*23740*/  BSYNC B1 ;  /* 0x0000000000017941 */ /* 0x000fea0003800000 */
.L_x_3056:
        /* <DEDUP_REMOVED lines=8> */
.L_x_3058:
[----:B------:R-:W-:Y:S01]  /*237d0*/  MOV R11, R14 ;  /* 0x0000000e000b7202 */ /* 0x000fe20000000f00 */
[----:B------:R-:W-:Y:S06]  /*237e0*/  BRA `(.L_x_3059) ;  /* 0xfffffe3400507947 */ /* 0x000fec000383ffff */
.L_x_2775:
[----:B------:R-:W-:Y:S01]  /*237f0*/  BSSY B1, `(.L_x_3060) ;  /* 0x0000008000017945 */ /* 0x000fe20003800000 */
[----:B--234-:R-:W-:Y:S01]  /*23800*/  IMAD.MOV.U32 R13, RZ, RZ, R117 ;  /* 0x000000ffff0d7224 */ /* 0x01cfe200078e0075 */
[----:B------:R-:W-:Y:S01]  /*23810*/  MOV R12, 0x1 ;  /* 0x00000001000c7802 */ /* 0x000fe20000000f00 */
[----:B------:R-:W-:Y:S01]  /*23820*/  IMAD.MOV.U32 R11, RZ, RZ, 0x1c1f ;  /* 0x00001c1fff0b7424 */ /* 0x000fe200078e00ff */
[----:B------:R-:W-:-:S07]  /*23830*/  MOV R15, 0xffffffff ;  /* 0xffffffff000f7802 */ /* 0x000fce0000000f00 */
[----:B01----:R-:W-:Y:S05]  /*23840*/  WARPSYNC.COLLECTIVE R15, `(.L_x_3061) ;  /* 0x000000000f087348 */ /* 0x003fea0003c00000 */
[----:B------:R2:W3:Y:S02]  /*23850*/  SHFL.IDX P6, R14, R13, R12, R11 ;  /* 0x0000000c0d0e7389 */ /* 0x0004e400000c000b */
[----:B0123--:R-:W-:Y:S01]  /*23860*/  ENDCOLLECTIVE ;  /* 0x000000000000791b */ /* 0x00ffe20003800000 */
.L_x_3061:
[----:B------:R-:W-:Y:S05]  /*23870*/  BSYNC B1 ;  /* 0x0000000000017941 */ /* 0x000fea0003800000 */
.L_x_3060:
        /* <DEDUP_REMOVED lines=8> */
.L_x_3062:
[----:B------:R-:W-:Y:S01]  /*23900*/  MOV R118, R14 ;  /* 0x0000000e00767202 */ /* 0x000fe20000000f00 */
[----:B------:R-:W-:Y:S06]  /*23910*/  BRA `(.L_x_3063) ;  /* 0xfffffe4800d87947 */ /* 0x000fec000383ffff */
.L_x_2788:
[----:B0-----:R0:W1:Y:S02]  /*23920*/  SYNCS.PHASECHK.TRANS64.TRYWAIT P4, [R86+URZ+0x2a890], R87 ;  /* 0x02a89057560075a7 */ /* 0x001064000808017f */
[----:B-1----:R-:W-:Y:S05]  /*23930*/  @!P4 NANOSLEEP.SYNCS 0x989680 ;  /* 0x009896800000c95d */ /* 0x002fea0003900000 */
[----:B------:R-:W1:Y:S02]  /*23940*/  @!P4 SYNCS.PHASECHK.TRANS64 P4, [R86+URZ+0x2a890], R87 ;  /* 0x02a890575600c5a7 */ /* 0x000e64000808007f */
[----:B-1----:R-:W-:Y:S05]  /*23950*/  @!P4 BRA `(.L_x_2788) ;  /* 0xfffffffc00f0c947 */ /* 0x002fea000383ffff */
[----:B------:R-:W-:Y:S05]  /*23960*/  BRA `(.L_x_3064) ;  /* 0xfffffe6000707947 */ /* 0x000fea000383ffff */
.L_x_2789:
        /* <DEDUP_REMOVED lines=8> */
.L_x_3066:
[----:B------:R-:W-:Y:S05]  /*239f0*/  BSYNC B1 ;  /* 0x0000000000017941 */ /* 0x000fea0003800000 */
.L_x_3065:
        /* <DEDUP_REMOVED lines=8> */
.L_x_3067:
[----:B------:R-:W-:Y:S01]  /*23a80*/  MOV R36, R14 ;  /* 0x0000000e00247202 */ /* 0x000fe20000000f00 */
[----:B------:R-:W-:Y:S06]  /*23a90*/  BRA `(.L_x_3068) ;  /* 0xfffffe6000947947 */ /* 0x000fec000383ffff */
.L_x_2792:
[----:B------:R-:W-:Y:S01]  /*23aa0*/  BSSY B1, `(.L_x_3069) ;  /* 0x0000008000017945 */ /* 0x000fe20003800000 */
[----:B----4-:R-:W-:Y:S01]  /*23ab0*/  IMAD.MOV.U32 R13, RZ, RZ, R39 ;  /* 0x000000ffff0d7224 */ /* 0x010fe200078e0027 */
[----:B------:R-:W-:Y:S01]  /*23ac0*/  MOV R12, 0x1 ;  /* 0x00000001000c7802 */ /* 0x000fe20000000f00 */
[----:B------:R-:W-:Y:S01]  /*23ad0*/  IMAD.MOV.U32 R11, RZ, RZ, 0x1c1f ;  /* 0x00001c1fff0b7424 */ /* 0x000fe200078e00ff */
[----:B------:R-:W-:-:S07]  /*23ae0*/  MOV R15, 0xffffffff ;  /* 0xffffffff000f7802 */ /* 0x000fce0000000f00 */
[----:B0123--:R-:W-:Y:S05]  /*23af0*/  WARPSYNC.COLLECTIVE R15, `(.L_x_3070) ;  /* 0x000000000f087348 */ /* 0x00ffea0003c00000 */
[----:B------:R4:W0:Y:S02]  /*23b00*/  SHFL.IDX P6, R14, R13, R12, R11 ;  /* 0x0000000c0d0e7389 */ /* 0x00082400000c000b */
[----:B01234-:R-:W-:Y:S01]  /*23b10*/  ENDCOLLECTIVE ;  /* 0x000000000000791b */ /* 0x01ffe20003800000 */
.L_x_3070:
[----:B------:R-:W-:Y:S05]  /*23b20*/  BSYNC B1 ;  /* 0x0000000000017941 */ /* 0x000fea0003800000 */
.L_x_3069:
        /* <DEDUP_REMOVED lines=8> */
.L_x_3071:
[----:B------:R-:W-:Y:S01]  /*23bb0*/  MOV R36, R14 ;  /* 0x0000000e00247202 */ /* 0x000fe20000000f00 */
[----:B------:R-:W-:Y:S06]  /*23bc0*/  BRA `(.L_x_3072) ;  /* 0xfffffe6000f07947 */ /* 0x000fec000383ffff */
.L_x_2796:
[----:B---3--:R3:W0:Y:S02]  /*23bd0*/  SYNCS.PHASECHK.TRANS64.TRYWAIT P0, [R86+URZ+0x2a8b0], R87 ;  /* 0x02a8b057560075a7 */ /* 0x008624000800017f */
[----:B0-----:R-:W-:Y:S05]  /*23be0*/  @!P0 NANOSLEEP.SYNCS 0x989680 ;  /* 0x009896800000895d */ /* 0x001fea0003900000 */
[----:B------:R-:W0:Y:S02]  /*23bf0*/  @!P0 SYNCS.PHASECHK.TRANS64 P0, [R86+URZ+0x2a8b0], R87 ;  /* 0x02a8b057560085a7 */ /* 0x000e24000800007f */
[----:B0-----:R-:W-:Y:S05]  /*23c00*/  @!P0 BRA `(.L_x_2796) ;  /* 0xfffffffc00f08947 */ /* 0x001fea000383ffff */
[----:B------:R-:W-:Y:S05]  /*23c10*/  BRA `(.L_x_3073) ;  /* 0xfffffe6400c87947 */ /* 0x000fea000383ffff */
.L_x_2814:
        /* <DEDUP_REMOVED lines=8> */
.L_x_3075:
[----:B------:R-:W-:Y:S05]  /*23ca0*/  BSYNC B1 ;  /* 0x0000000000017941 */ /* 0x000fea0003800000 */
.L_x_3074:
        /* <DEDUP_REMOVED lines=8> */
.L_x_3076:
[----:B------:R-:W-:Y:S01]  /*23d30*/  IMAD.MOV.U32 R13, RZ, RZ, R8 ;  /* 0x000000ffff0d7224 */ /* 0x000fe200078e0008 */
[----:B------:R-:W-:-:S07]  /*23d40*/  MOV R0, R14 ;  /* 0x0000000e00007202 */ /* 0x000fce0000000f00 */
[----:B------:R-:W-:Y:S05]  /*23d50*/  WARPSYNC.COLLECTIVE R15, `(.L_x_3077) ;  /* 0x000000000f087348 */ /* 0x000fea0003c00000 */
[----:B------:R0:W1:Y:S02]  /*23d60*/  SHFL.IDX P6, R14, R13, R12, R11 ;  /* 0x0000000c0d0e7389 */ /* 0x00006400000c000b */
[----:B01----:R-:W-:Y:S01]  /*23d70*/  ENDCOLLECTIVE ;  /* 0x000000000000791b */ /* 0x003fe20003800000 */
.L_x_3077:
[----:B------:R-:W-:Y:S01]  /*23d80*/  IMAD.MOV.U32 R13, RZ, RZ, R4 ;  /* 0x000000ffff0d7224 */ /* 0x000fe200078e0004 */
[----:B------:R-:W-:-:S07]  /*23d90*/  MOV R5, R14 ;  /* 0x0000000e00057202 */ /* 0x000fce0000000f00 */
[----:B------:R-:W-:Y:S05]  /*23da0*/  WARPSYNC.COLLECTIVE R15, `(.L_x_3078) ;  /* 0x000000000f087348 */ /* 0x000fea0003c00000 */
[----:B------:R0:W1:Y:S02]  /*23db0*/  SHFL.IDX P6, R14, R13, R12, R11 ;  /* 0x0000000c0d0e7389 */ /* 0x00006400000c000b */
[----:B01----:R-:W-:Y:S01]  /*23dc0*/  ENDCOLLECTIVE ;  /* 0x000000000000791b */ /* 0x003fe20003800000 */
.L_x_3078:
[----:B------:R-:W-:Y:S05]  /*23dd0*/  BRA `(.L_x_3079) ;  /* 0xfffffe74008c7947 */ /* 0x000fea000383ffff */
.L_x_2817:
[----:B------:R-:W-:Y:S01]  /*23de0*/  BSSY B1, `(.L_x_3080) ;  /* 0x0000008000017945 */ /* 0x000fe20003800000 */
[----:B------:R-:W-:Y:S01]  /*23df0*/  MOV R13, R7 ;  /* 0x00000007000d7202 */ /* 0x000fe20000000f00 */
[----:B------:R-:W-:Y:S01]  /*23e00*/  IMAD.MOV.U32 R12, RZ, RZ, 0x1 ;  /* 0x00000001ff0c7424 */ /* 0x000fe200078e00ff */
[----:B------:R-:W-:Y:S01]  /*23e10*/  MOV R11, 0x1c1f ;  /* 0x00001c1f000b7802 */ /* 0x000fe20000000f00 */
[----:B------:R-:W-:-:S07]  /*23e20*/  IMAD.MOV.U32 R15, RZ, RZ, -0x1 ;  /* 0xffffffffff0f7424 */ /* 0x000fce00078e00ff */
[----:B0---4-:R-:W-:Y:S05]  /*23e30*/  WARPSYNC.COLLECTIVE R15, `(.L_x_3081) ;  /* 0x000000000f087348 */ /* 0x011fea0003c00000 */
[----:B----4-:R1:W2:Y:S02]  /*23e40*/  SHFL.IDX P6, R14, R13, R12, R11 ;  /* 0x0000000c0d0e7389 */ /* 0x0102a400000c000b */
[----:B012---:R-:W-:Y:S01]  /*23e50*/  ENDCOLLECTIVE ;  /* 0x000000000000791b */ /* 0x007fe20003800000 */
.L_x_3081:
[----:B------:R-:W-:Y:S05]  /*23e60*/  BSYNC B1 ;  /* 0x0000000000017941 */ /* 0x000fea0003800000 */
.L_x_3080:
        /* <DEDUP_REMOVED lines=8> */
.L_x_3082:
[----:B------:R-:W-:Y:S01]  /*23ef0*/  MOV R13, R8 ;  /* 0x00000008000d7202 */ /* 0x000fe20000000f00 */
[----:B------:R-:W-:-:S07]  /*23f00*/  IMAD.MOV.U32 R0, RZ, RZ, R14 ;  /* 0x000000ffff007224 */ /* 0x000fce00078e000e */
[----:B------:R-:W-:Y:S05]  /*23f10*/  WARPSYNC.COLLECTIVE R15, `(.L_x_3083) ;  /* 0x000000000f087348 */ /* 0x000fea0003c00000 */
[----:B------:R0:W1:Y:S02]  /*23f20*/  SHFL.IDX P6, R14, R13, R12, R11 ;  /* 0x0000000c0d0e7389 */ /* 0x00006400000c000b */
[----:B01----:R-:W-:Y:S01]  /*23f30*/  ENDCOLLECTIVE ;  /* 0x000000000000791b */ /* 0x003fe20003800000 */
.L_x_3083:
[----:B------:R-:W-:Y:S01]  /*23f40*/  MOV R13, R4 ;  /* 0x00000004000d7202 */ /* 0x000fe20000000f00 */
[----:B------:R-:W-:-:S07]  /*23f50*/  IMAD.MOV.U32 R5, RZ, RZ, R14 ;  /* 0x000000ffff057224 */ /* 0x000fce00078e000e */
[----:B------:R-:W-:Y:S05]  /*23f60*/  WARPSYNC.COLLECTIVE R15, `(.L_x_3084) ;  /* 0x000000000f087348 */ /* 0x000fea0003c00000 */
[----:B------:R0:W1:Y:S02]  /*23f70*/  SHFL.IDX P6, R14, R13, R12, R11 ;  /* 0x0000000c0d0e7389 */ /* 0x00006400000c000b */
[----:B01----:R-:W-:Y:S01]  /*23f80*/  ENDCOLLECTIVE ;  /* 0x000000000000791b */ /* 0x003fe20003800000 */
.L_x_3084:
[----:B------:R-:W-:Y:S01]  /*23f90*/  IMAD.MOV.U32 R4, RZ, RZ, R14 ;  /* 0x000000ffff047224 */ /* 0x000fe200078e000e */
[----:B------:R-:W-:Y:S06]  /*23fa0*/  BRA `(.L_x_3085) ;  /* 0xfffffe7c00187947 */ /* 0x000fec000383ffff */
.L_x_2821:
[----:B0-----:R0:W1:Y:S02]  /*23fb0*/  SYNCS.PHASECHK.TRANS64.TRYWAIT P0, [R2+URZ+0x2a800], R5 ;  /* 0x02a80005020075a7 */ /* 0x001064000800017f */
[----:B-1----:R-:W-:Y:S05]  /*23fc0*/  @!P0 NANOSLEEP.SYNCS 0x989680 ;  /* 0x009896800000895d */ /* 0x002fea0003900000 */
[----:B------:R-:W1:Y:S02]  /*23fd0*/  @!P0 SYNCS.PHASECHK.TRANS64 P0, [R2+URZ+0x2a800], R5 ;  /* 0x02a80005020085a7 */ /* 0x000e64000800007f */
[----:B-1----:R-:W-:Y:S05]  /*23fe0*/  @!P0 BRA `(.L_x_2821) ;  /* 0xfffffffc00f08947 */ /* 0x002fea000383ffff */
[----:B------:R-:W-:Y:S05]  /*23ff0*/  BRA `(.L_x_3086) ;  /* 0xfffffe8400287947 */ /* 0x000fea000383ffff */
.L_x_2845:
        /* <DEDUP_REMOVED lines=8> */
.L_x_3088:
[----:B------:R-:W-:Y:S05]  /*24080*/  BSYNC B1 ;  /* 0x0000000000017941 */ /* 0x000fea0003800000 */
.L_x_3087:
        /* <DEDUP_REMOVED lines=8> */
.L_x_3089:
[----:B------:R-:W-:Y:S01]  /*24110*/  MOV R13, R21 ;  /* 0x00000015000d7202 */ /* 0x000fe20000000f00 */
[----:B------:R-:W-:-:S07]  /*24120*/  IMAD.MOV.U32 R0, RZ, RZ, R14 ;  /* 0x000000ffff007224 */ /* 0x000fce00078e000e */
[----:B------:R-:W-:Y:S05]  /*24130*/  WARPSYNC.COLLECTIVE R15, `(.L_x_3090) ;  /* 0x000000000f087348 */ /* 0x000fea0003c00000 */
[----:B------:R0:W1:Y:S02]  /*24140*/  SHFL.IDX P6, R14, R13, R12, R11 ;  /* 0x0000000c0d0e7389 */ /* 0x00006400000c000b */
[----:B01----:R-:W-:Y:S01]  /*24150*/  ENDCOLLECTIVE ;  /* 0x000000000000791b */ /* 0x003fe20003800000 */
.L_x_3090:
[----:B------:R-:W-:Y:S01]  /*24160*/  MOV R13, R20 ;  /* 0x00000014000d7202 */ /* 0x000fe20000000f00 */
[----:B------:R-:W-:-:S07]  /*24170*/  IMAD.MOV.U32 R5, RZ, RZ, R14 ;  /* 0x000000ffff057224 */ /* 0x000fce00078e000e */
[----:B------:R-:W-:Y:S05]  /*24180*/  WARPSYNC.COLLECTIVE R15, `(.L_x_3091) ;  /* 0x000000000f087348 */ /* 0x000fea0003c00000 */
[----:B------:R0:W1:Y:S02]  /*24190*/  SHFL.IDX P6, R14, R13, R12, R11 ;  /* 0x0000000c0d0e7389 */ /* 0x00006400000c000b */
[----:B01----:R-:W-:Y:S01]  /*241a0*/  ENDCOLLECTIVE ;  /* 0x000000000000791b */ /* 0x003fe20003800000 */
.L_x_3091:
[----:B------:R-:W-:Y:S05]  /*241b0*/  BRA `(.L_x_3092) ;  /* 0xfffffea400f87947 */ /* 0x000fea000383ffff */
.L_x_2848:
[----:B------:R-:W-:Y:S01]  /*241c0*/  BSSY B1, `(.L_x_3093) ;  /* 0x0000008000017945 */ /* 0x000fe20003800000 */
[----:B------:R-:W-:Y:S01]  /*241d0*/  IMAD.MOV.U32 R13, RZ, RZ, R7 ;  /* 0x000000ffff0d7224 */ /* 0x000fe200078e0007 */
[----:B------:R-:W-:Y:S01]  /*241e0*/  MOV R12, 0x1 ;  /* 0x00000001000c7802 */ /* 0x000fe20000000f00 */
[----:B------:R-:W-:Y:S01]  /*241f0*/  IMAD.MOV.U32 R11, RZ, RZ, 0x1c1f ;  /* 0x00001c1fff0b7424 */ /* 0x000fe200078e00ff */
[----:B------:R-:W-:-:S07]  /*24200*/  MOV R15, 0xffffffff ;  /* 0xffffffff000f7802 */ /* 0x000fce0000000f00 */
[----:B0---4-:R-:W-:Y:S05]  /*24210*/  WARPSYNC.COLLECTIVE R15, `(.L_x_3094) ;  /* 0x000000000f087348 */ /* 0x011fea0003c00000 */
[----:B----4-:R1:W2:Y:S02]  /*24220*/  SHFL.IDX P6, R14, R13, R12, R11 ;  /* 0x0000000c0d0e7389 */ /* 0x0102a400000c000b */
[----:B012---:R-:W-:Y:S01]  /*24230*/  ENDCOLLECTIVE ;  /* 0x000000000000791b */ /* 0x007fe20003800000 */
.L_x_3094:
[----:B------:R-:W-:Y:S05]  /*24240*/  BSYNC B1 ;  /* 0x0000000000017941 */ /* 0x000fea0003800000 */
.L_x_3093:
        /* <DEDUP_REMOVED lines=8> */
.L_x_3095:
[----:B------:R-:W-:Y:S01]  /*242d0*/  IMAD.MOV.U32 R13, RZ, RZ, R21 ;  /* 0x000000ffff0d7224 */ /* 0x000fe200078e0015 */
[----:B------:R-:W-:-:S07]  /*242e0*/  MOV R0, R14 ;  /* 0x0000000e00007202 */ /* 0x000fce0000000f00 */
[----:B------:R-:W-:Y:S05]  /*242f0*/  WARPSYNC.COLLECTIVE R15, `(.L_x_3096) ;  /* 0x000000000f087348 */ /* 0x000fea0003c00000 */
[----:B------:R0:W1:Y:S02]  /*24300*/  SHFL.IDX P6, R14, R13, R12, R11 ;  /* 0x0000000c0d0e7389 */ /* 0x00006400000c000b */
[----:B01----:R-:W-:Y:S01]  /*24310*/  ENDCOLLECTIVE ;  /* 0x000000000000791b */ /* 0x003fe20003800000 */
.L_x_3096:
[----:B------:R-:W-:Y:S01]  /*24320*/  IMAD.MOV.U32 R13, RZ, RZ, R20 ;  /* 0x000000ffff0d7224 */ /* 0x000fe200078e0014 */
[----:B------:R-:W-:-:S07]  /*24330*/  MOV R21, R14 ;  /* 0x0000000e00157202 */ /* 0x000fce0000000f00 */
[----:B------:R-:W-:Y:S05]  /*24340*/  WARPSYNC.COLLECTIVE R15, `(.L_x_3097) ;  /* 0x000000000f087348 */ /* 0x000fea0003c00000 */
[----:B------:R0:W1:Y:S02]  /*24350*/  SHFL.IDX P6, R14, R13, R12, R11 ;  /* 0x0000000c0d0e7389 */ /* 0x00006400000c000b */
[----:B01----:R-:W-:Y:S01]  /*24360*/  ENDCOLLECTIVE ;  /* 0x000000000000791b */ /* 0x003fe20003800000 */
.L_x_3097:
[----:B------:R-:W-:Y:S01]  /*24370*/  MOV R20, R14 ;  /* 0x0000000e00147202 */ /* 0x000fe20000000f00 */
[----:B------:R-:W-:Y:S06]  /*24380*/  BRA `(.L_x_3098) ;  /* 0xfffffeac001c7947 */ /* 0x000fec000383ffff */
.L_x_2852:
[----:B0-----:R0:W1:Y:S02]  /*24390*/  SYNCS.PHASECHK.TRANS64.TRYWAIT P0, [R2+URZ+0x2a800], R21 ;  /* 0x02a80015020075a7 */ /* 0x001064000800017f */
[----:B-1----:R-:W-:Y:S05]  /*243a0*/  @!P0 NANOSLEEP.SYNCS 0x989680 ;  /* 0x009896800000895d */ /* 0x002fea0003900000 */
[----:B------:R-:W1:Y:S02]  /*243b0*/  @!P0 SYNCS.PHASECHK.TRANS64 P0, [R2+URZ+0x2a800], R21 ;  /* 0x02a80015020085a7 */ /* 0x000e64000800007f */
[----:B-1----:R-:W-:Y:S05]  /*243c0*/  @!P0 BRA `(.L_x_2852) ;  /* 0xfffffffc00f08947 */ /* 0x002fea000383ffff */
[----:B------:R-:W-:Y:S05]  /*243d0*/  BRA `(.L_x_3099) ;  /* 0xfffffeb000947947 */ /* 0x000fea000383ffff */
.L_x_2866:
[----:B-1----:R1:W2:Y:S02]  /*243e0*/  SYNCS.PHASECHK.TRANS64.TRYWAIT P1, [R0+URZ+0x2a830], R3 ;  /* 0x02a83003000075a7 */ /* 0x0022a4000802017f */
[----:B--2---:R-:W-:Y:S05]  /*243f0*/  @!P1 NANOSLEEP.SYNCS 0x989680 ;  /* 0x009896800000995d */ /* 0x004fea0003900000 */
[----:B------:R-:W2:Y:S02]  /*24400*/  @!P1 SYNCS.PHASECHK.TRANS64 P1, [R0+URZ+0x2a830], R3 ;  /* 0x02a83003000095a7 */ /* 0x000ea4000802007f */
[----:B--2---:R-:W-:Y:S05]  /*24410*/  @!P1 BRA `(.L_x_2866) ;  /* 0xfffffffc00f09947 */ /* 0x004fea000383ffff */
[----:B------:R-:W-:Y:S05]  /*24420*/  BRA `(.L_x_2865) ;  /* 0xfffffed800307947 */ /* 0x000fea000383ffff */
.L_x_2874:
[----:B-1----:R1:W2:Y:S02]  /*24430*/  SYNCS.PHASECHK.TRANS64.TRYWAIT P2, [R15+URZ+0x2a830], R10 ;  /* 0x02a8300a0f0075a7 */ /* 0x0022a4000804017f */
[----:B--2---:R-:W-:Y:S05]  /*24440*/  @!P2 NANOSLEEP.SYNCS 0x989680 ;  /* 0x009896800000a95d */ /* 0x004fea0003900000 */
[----:B------:R-:W2:Y:S02]  /*24450*/  @!P2 SYNCS.PHASECHK.TRANS64 P2, [R15+URZ+0x2a830], R10 ;  /* 0x02a8300a0f00a5a7 */ /* 0x000ea4000804007f */
[----:B--2---:R-:W-:Y:S05]  /*24460*/  @!P2 BRA `(.L_x_2874) ;  /* 0xfffffffc00f0a947 */ /* 0x004fea000383ffff */
[----:B------:R-:W-:Y:S05]  /*24470*/  BRA `(.L_x_2873) ;  /* 0xffffff00006c7947 */ /* 0x000fea000383ffff */
.L_x_2879:
[----:B-1----:R1:W2:Y:S02]  /*24480*/  SYNCS.PHASECHK.TRANS64.TRYWAIT P2, [R11+URZ+0x2a850], R3 ;  /* 0x02a850030b0075a7 */ /* 0x0022a4000804017f */
[----:B--2---:R-:W-:Y:S05]  /*24490*/  @!P2 NANOSLEEP.SYNCS 0x989680 ;  /* 0x009896800000a95d */ /* 0x004fea0003900000 */
[----:B------:R-:W2:Y:S02]  /*244a0*/  @!P2 SYNCS.PHASECHK.TRANS64 P2, [R11+URZ+0x2a850], R3 ;  /* 0x02a850030b00a5a7 */ /* 0x000ea4000804007f */
[----:B--2---:R-:W-:Y:S05]  /*244b0*/  @!P2 BRA `(.L_x_2879) ;  /* 0xfffffffc00f0a947 */ /* 0x004fea000383ffff */
[----:B------:R-:W-:Y:S05]  /*244c0*/  BRA `(.L_x_2878) ;  /* 0xffffff0c005c7947 */ /* 0x000fea000383ffff */
.L_x_2889:
[----:B-1----:R1:W2:Y:S02]  /*244d0*/  SYNCS.PHASECHK.TRANS64.TRYWAIT P1, [R10+URZ+0x2a830], R11 ;  /* 0x02a8300b0a0075a7 */ /* 0x0022a4000802017f */
[----:B--2---:R-:W-:Y:S05]  /*244e0*/  @!P1 NANOSLEEP.SYNCS 0x989680 ;  /* 0x009896800000995d */ /* 0x004fea0003900000 */
[----:B------:R-:W2:Y:S02]  /*244f0*/  @!P1 SYNCS.PHASECHK.TRANS64 P1, [R10+URZ+0x2a830], R11 ;  /* 0x02a8300b0a0095a7 */ /* 0x000ea4000802007f */
[----:B--2---:R-:W-:Y:S05]  /*24500*/  @!P1 BRA `(.L_x_2889) ;  /* 0xfffffffc00f09947 */ /* 0x004fea000383ffff */
[----:B------:R-:W-:Y:S05]  /*24510*/  BRA `(.L_x_2888) ;  /* 0xffffff2c00987947 */ /* 0x000fea000383ffff */
.L_x_2894:
[----:B-1----:R1:W2:Y:S02]  /*24520*/  SYNCS.PHASECHK.TRANS64.TRYWAIT P1, [R11+URZ+0x2a850], R8 ;  /* 0x02a850080b0075a7 */ /* 0x0022a4000802017f */
[----:B--2---:R-:W-:Y:S05]  /*24530*/  @!P1 NANOSLEEP.SYNCS 0x989680 ;  /* 0x009896800000995d */ /* 0x004fea0003900000 */
[----:B------:R-:W2:Y:S02]  /*24540*/  @!P1 SYNCS.PHASECHK.TRANS64 P1, [R11+URZ+0x2a850], R8 ;  /* 0x02a850080b0095a7 */ /* 0x000ea4000802007f */
[----:B--2---:R-:W-:Y:S05]  /*24550*/  @!P1 BRA `(.L_x_2894) ;  /* 0xfffffffc00f09947 */ /* 0x004fea000383ffff */
[----:B------:R-:W-:Y:S05]  /*24560*/  BRA `(.L_x_2893) ;  /* 0xffffff3800887947 */ /* 0x000fea000383ffff */
.L_x_2902:
[----:B-1----:R1:W2:Y:S02]  /*24570*/  SYNCS.PHASECHK.TRANS64.TRYWAIT P1, [R12+URZ+0x2a850], R3 ;  /* 0x02a850030c0075a7 */ /* 0x0022a4000802017f */
[----:B--2---:R-:W-:Y:S05]  /*24580*/  @!P1 NANOSLEEP.SYNCS 0x989680 ;  /* 0x009896800000995d */ /* 0x004fea0003900000 */
[----:B------:R-:W2:Y:S02]  /*24590*/  @!P1 SYNCS.PHASECHK.TRANS64 P1, [R12+URZ+0x2a850], R3 ;  /* 0x02a850030c0095a7 */ /* 0x000ea4000802007f */
[----:B--2---:R-:W-:Y:S05]  /*245a0*/  @!P1 BRA `(.L_x_2902) ;  /* 0xfffffffc00f09947 */ /* 0x004fea000383ffff */
[----:B------:R-:W-:Y:S05]  /*245b0*/  BRA `(.L_x_2901) ;  /* 0xffffff5400d47947 */ /* 0x000fea000383ffff */
.L_x_2939:
        /* <DEDUP_REMOVED lines=8> */
[----:B-1----:R-:W-:Y:S05]  /*24640*/  WARPSYNC.COLLECTIVE R15, `(.L_x_3101) ;  /* 0x000000000f087348 */ /* 0x002fea0003c00000 */
[----:B------:R0:W2:Y:S02]  /*24650*/  SHFL.IDX P6, R14, R13, R12, R11 ;  /* 0x0000000c0d0e7389 */ /* 0x0000a400000c000b */
[----:B012---:R-:W-:Y:S01]  /*24660*/  ENDCOLLECTIVE ;  /* 0x000000000000791b */ /* 0x007fe20003800000 */
.L_x_3101:
[----:B------:R-:W-:Y:S05]  /*24670*/  BSYNC B1 ;  /* 0x0000000000017941 */ /* 0x000fea0003800000 */
.L_x_3100:
[----:B------:R-:W-:Y:S05]  /*24680*/  BRA `(.L_x_3102) ;  /* 0xffffff9000f47947 */ /* 0x000fea000383ffff */
.L_x_2941:
[----:B------:R-:W-:Y:S01]  /*24690*/  BSSY B1, `(.L_x_3103) ;  /* 0x0000006000017945 */ /* 0x000fe20003800000 */
[----:B------:R-:W-:-:S07]  /*246a0*/  IMAD.MOV.U32 R15, RZ, RZ, -0x1 ;  /* 0xffffffffff0f7424 */ /* 0x000fce00078e00ff */
[----:B01----:R-:W-:Y:S05]  /*246b0*/  WARPSYNC.COLLECTIVE R15, `(.L_x_3104) ;  /* 0x000000000f0c7348 */ /* 0x003fea0003c00000 */
[----:B------:R-:W-:Y:S02]  /*246c0*/  ELECT P6, UR62, PT ;  /* 0x00000000003e782f */ /* 0x000fe400038c0000 */
[----:B------:R-:W-:Y:S01]  /*246d0*/  MOV R14, UR62 ;  /* 0x0000003e000e7c02 */ /* 0x000fe20008000f00 */
[----:B01----:R-:W-:Y:S10]  /*246e0*/  ENDCOLLECTIVE ;  /* 0x000000000000791b */ /* 0x003ff40003800000 */
.L_x_3104:
[----:B------:R-:W-:Y:S05]  /*246f0*/  BSYNC B1 ;  /* 0x0000000000017941 */ /* 0x000fea0003800000 */
.L_x_3103:
[----:B------:R-:W-:Y:S05]  /*24700*/  BRA `(.L_x_2940) ;  /* 0xffffff9000ec7947 */ /* 0x000fea000383ffff */
.L_x_2943:
[----:B0-----:R0:W2:Y:S02]  /*24710*/  SYNCS.PHASECHK.TRANS64.TRYWAIT P0, [R22+URZ+0x2a820], R7 ;  /* 0x02a82007160075a7 */ /* 0x0010a4000800017f */
[----:B--2---:R-:W-:Y:S05]  /*24720*/  @!P0 NANOSLEEP.SYNCS 0x989680 ;  /* 0x009896800000895d */ /* 0x004fea0003900000 */
[----:B------:R-:W2:Y:S02]  /*24730*/  @!P0 SYNCS.PHASECHK.TRANS64 P0, [R22+URZ+0x2a820], R7 ;  /* 0x02a82007160085a7 */ /* 0x000ea4000800007f */
[----:B--2---:R-:W-:Y:S05]  /*24740*/  @!P0 BRA `(.L_x_2943) ;  /* 0xfffffffc00f08947 */ /* 0x004fea000383ffff */
[----:B------:R-:W-:Y:S05]  /*24750*/  BRA `(.L_x_3105) ;  /* 0xffffff9000fc7947 */ /* 0x000fea000383ffff */
.L_x_2947:
[----:B-1----:R1:W2:Y:S02]  /*24760*/  SYNCS.PHASECHK.TRANS64.TRYWAIT P0, [R11+URZ+0x2a8a0], R10 ;  /* 0x02a8a00a0b0075a7 */ /* 0x0022a4000800017f */
[----:B--2---:R-:W-:Y:S05]  /*24770*/  @!P0 NANOSLEEP.SYNCS 0x989680 ;  /* 0x009896800000895d */ /* 0x004fea0003900000 */
[----:B------:R-:W2:Y:S02]  /*24780*/  @!P0 SYNCS.PHASECHK.TRANS64 P0, [R11+URZ+0x2a8a0], R10 ;  /* 0x02a8a00a0b0085a7 */ /* 0x000ea4000800007f */
[----:B--2---:R-:W-:Y:S05]  /*24790*/  @!P0 BRA `(.L_x_2947) ;  /* 0xfffffffc00f08947 */ /* 0x004fea000383ffff */
[----:B------:R-:W-:Y:S05]  /*247a0*/  BRA `(.L_x_3106) ;  /* 0xffffff9400147947 */ /* 0x000fea000383ffff */
.L_x_2954:
[----:B0-----:R0:W2:Y:S02]  /*247b0*/  SYNCS.PHASECHK.TRANS64.TRYWAIT P0, [R11+URZ+0x2a8c0], R10 ;  /* 0x02a8c00a0b0075a7 */ /* 0x0010a4000800017f */
[----:B--2---:R-:W-:Y:S05]  /*247c0*/  @!P0 NANOSLEEP.SYNCS 0x989680 ;  /* 0x009896800000895d */ /* 0x004fea0003900000 */
[----:B------:R-:W2:Y:S02]  /*247d0*/  @!P0 SYNCS.PHASECHK.TRANS64 P0, [R11+URZ+0x2a8c0], R10 ;  /* 0x02a8c00a0b0085a7 */ /* 0x000ea4000800007f */
[----:B--2---:R-:W-:Y:S05]  /*247e0*/  @!P0 BRA `(.L_x_2954) ;  /* 0xfffffffc00f08947 */ /* 0x004fea000383ffff */
[----:B------:R-:W-:Y:S05]  /*247f0*/  BRA `(.L_x_3107) ;  /* 0xffffff98000c7947 */ /* 0x000fea000383ffff */
.L_x_2962:
[----:B-1----:R1:W2:Y:S02]  /*24800*/  SYNCS.PHASECHK.TRANS64.TRYWAIT P1, [R10+URZ+0x2a8a0], R9 ;  /* 0x02a8a0090a0075a7 */ /* 0x0022a4000802017f */
[----:B--2---:R-:W-:Y:S05]  /*24810*/  @!P1 NANOSLEEP.SYNCS 0x989680 ;  /* 0x009896800000995d */ /* 0x004fea0003900000 */
[----:B------:R-:W2:Y:S02]  /*24820*/  @!P1 SYNCS.PHASECHK.TRANS64 P1, [R10+URZ+0x2a8a0], R9 ;  /* 0x02a8a0090a0095a7 */ /* 0x000ea4000802007f */
[----:B--2---:R-:W-:Y:S05]  /*24830*/  @!P1 BRA `(.L_x_2962) ;  /* 0xfffffffc00f09947 */ /* 0x004fea000383ffff */
[----:B------:R-:W-:Y:S05]  /*24840*/  BRA `(.L_x_3108) ;  /* 0xffffff9c00087947 */ /* 0x000fea000383ffff */
.L_x_2969:
[----:B0-----:R0:W2:Y:S02]  /*24850*/  SYNCS.PHASECHK.TRANS64.TRYWAIT P1, [R10+URZ+0x2a8c0], R9 ;  /* 0x02a8c0090a0075a7 */ /* 0x0010a4000802017f */
[----:B--2---:R-:W-:Y:S05]  /*24860*/  @!P1 NANOSLEEP.SYNCS 0x989680 ;  /* 0x009896800000995d */ /* 0x004fea0003900000 */
[----:B------:R-:W2:Y:S02]  /*24870*/  @!P1 SYNCS.PHASECHK.TRANS64 P1, [R10+URZ+0x2a8c0], R9 ;  /* 0x02a8c0090a0095a7 */ /* 0x000ea4000802007f */
[----:B--2---:R-:W-:Y:S05]  /*24880*/  @!P1 BRA `(.L_x_2969) ;  /* 0xfffffffc00f09947 */ /* 0x004fea000383ffff */
[----:B------:R-:W-:Y:S05]  /*24890*/  BRA `(.L_x_3109) ;  /* 0xffffff9c00fc7947 */ /* 0x000fea000383ffff */
.L_x_2983:
        /* <DEDUP_REMOVED lines=11> */
.L_x_3111:
[----:B------:R-:W-:Y:S05]  /*24950*/  BSYNC B0 ;  /* 0x0000000000007941 */ /* 0x000fea0003800000 */
.L_x_3110:
[----:B------:R-:W-:Y:S05]  /*24960*/  BRA `(.L_x_3112) ;  /* 0xffffffac003c7947 */ /* 0x000fea000383ffff */
.L_x_2986:
[----:B0-----:R0:W1:Y:S02]  /*24970*/  SYNCS.PHASECHK.TRANS64.TRYWAIT P0, [R7+URZ+0x2a840], R2 ;  /* 0x02a84002070075a7 */ /* 0x001064000800017f */
[----:B-1----:R-:W-:Y:S05]  /*24980*/  @!P0 NANOSLEEP.SYNCS 0x989680 ;  /* 0x009896800000895d */ /* 0x002fea0003900000 */
[----:B------:R-:W1:Y:S02]  /*24990*/  @!P0 SYNCS.PHASECHK.TRANS64 P0, [R7+URZ+0x2a840], R2 ;  /* 0x02a84002070085a7 */ /* 0x000e64000800007f */
[----:B-1----:R-:W-:Y:S05]  /*249a0*/  @!P0 BRA `(.L_x_2986) ;  /* 0xfffffffc00f08947 */ /* 0x002fea000383ffff */
[----:B------:R-:W-:Y:S05]  /*249b0*/  BRA `(.L_x_3113) ;  /* 0xffffffac00987947 */ /* 0x000fea000383ffff */
.L_x_2987:
        /* <DEDUP_REMOVED lines=8> */
.L_x_3115:
[----:B------:R-:W-:Y:S05]  /*24a40*/  BSYNC B0 ;  /* 0x0000000000007941 */ /* 0x000fea0003800000 */
.L_x_3114:
        /* <DEDUP_REMOVED lines=9> */
.L_x_3116:
[----:B------:R-:W-:Y:S01]  /*24ae0*/  MOV R13, R0 ;  /* 0x00000000000d7202 */ /* 0x000fe20000000f00 */
[----:B------:R-:W-:Y:S02]  /*24af0*/  IMAD.MOV.U32 R12, RZ, RZ, 0x1 ;  /* 0x00000001ff0c7424 */ /* 0x000fe400078e00ff */
[----:B------:R-:W-:-:S07]  /*24b00*/  IMAD.MOV.U32 R3, RZ, RZ, R14 ;  /* 0x000000ffff037224 */ /* 0x000fce00078e000e */
[----:B------:R-:W-:Y:S05]  /*24b10*/  WARPSYNC.COLLECTIVE R15, `(.L_x_3117) ;  /* 0x000000000f087348 */ /* 0x000fea0003c00000 */
[----:B------:R0:W1:Y:S02]  /*24b20*/  SHFL.IDX P6, R14, R13, R12, R11 ;  /* 0x0000000c0d0e7389 */ /* 0x00006400000c000b */
[----:B01----:R-:W-:Y:S01]  /*24b30*/  ENDCOLLECTIVE ;  /* 0x000000000000791b */ /* 0x003fe20003800000 */
.L_x_3117:
        /* <DEDUP_REMOVED lines=17> */
.L_x_3118:
[----:B------:R-:W-:Y:S01]  /*24c50*/  @P1 LEA R8, R5, R22, 0x1 ;  /* 0x0000001605081211 */ /* 0x000fe200078e08ff */
[----:B------:R-:W-:Y:S01]  /*24c60*/  IMAD.MOV.U32 R13, RZ, RZ, R0 ;  /* 0x000000ffff0d7224 */ /* 0x000fe200078e0000 */
[----:B------:R-:W-:Y:S02]  /*24c70*/  MOV R12, 0x2 ;  /* 0x00000002000c7802 */ /* 0x000fe40000000f00 */
[----:B------:R-:W-:-:S07]  /*24c80*/  MOV R3, R14 ;  /* 0x0000000e00037202 */ /* 0x000fce0000000f00 */
[----:B------:R-:W-:Y:S05]  /*24c90*/  WARPSYNC.COLLECTIVE R15, `(.L_x_3119) ;  /* 0x000000000f087348 */ /* 0x000fea0003c00000 */
[----:B------:R0:W1:Y:S02]  /*24ca0*/  SHFL.IDX P6, R14, R13, R12, R11 ;  /* 0x0000000c0d0e7389 */ /* 0x00006400000c000b */
[----:B01----:R-:W-:Y:S01]  /*24cb0*/  ENDCOLLECTIVE ;  /* 0x000000000000791b */ /* 0x003fe20003800000 */
.L_x_3119:
        /* <DEDUP_REMOVED lines=17> */
.L_x_3120:
[----:B------:R-:W-:Y:S01]  /*24dd0*/  @P1 IMAD R8, R5, 0x2, R22 ;  /* 0x0000000205081824 */ /* 0x000fe200078e0216 */
[----:B------:R-:W-:Y:S01]  /*24de0*/  MOV R13, R0 ;  /* 0x00000000000d7202 */ /* 0x000fe20000000f00 */
[----:B------:R-:W-:Y:S02]  /*24df0*/  IMAD.MOV.U32 R12, RZ, RZ, 0x3 ;  /* 0x00000003ff0c7424 */ /* 0x000fe400078e00ff */
[----:B------:R-:W-:-:S07]  /*24e00*/  IMAD.MOV.U32 R3, RZ, RZ, R14 ;  /* 0x000000ffff037224 */ /* 0x000fce00078e000e */
[----:B------:R-:W-:Y:S05]  /*24e10*/  WARPSYNC.COLLECTIVE R15, `(.L_x_3121) ;  /* 0x000000000f087348 */ /* 0x000fea0003c00000 */
[----:B------:R0:W1:Y:S02]  /*24e20*/  SHFL.IDX P6, R14, R13, R12, R11 ;  /* 0x0000000c0d0e7389 */ /* 0x00006400000c000b */
[----:B01----:R-:W-:Y:S01]  /*24e30*/  ENDCOLLECTIVE ;  /* 0x000000000000791b */ /* 0x003fe20003800000 */
.L_x_3121:
        /* <DEDUP_REMOVED lines=17> */
.L_x_3122:
[----:B------:R-:W-:Y:S01]  /*24f50*/  @P1 LEA R8, R5, R22, 0x1 ;  /* 0x0000001605081211 */ /* 0x000fe200078e08ff */
[----:B------:R-:W-:Y:S01]  /*24f60*/  IMAD.MOV.U32 R13, RZ, RZ, R0 ;  /* 0x000000ffff0d7224 */ /* 0x000fe200078e0000 */
[----:B------:R-:W-:Y:S02]  /*24f70*/  MOV R12, 0x4 ;  /* 0x00000004000c7802 */ /* 0x000fe40000000f00 */
[----:B------:R-:W-:-:S07]  /*24f80*/  MOV R3, R14 ;  /* 0x0000000e00037202 */ /* 0x000fce0000000f00 */
[----:B------:R-:W-:Y:S05]  /*24f90*/  WARPSYNC.COLLECTIVE R15, `(.L_x_3123) ;  /* 0x000000000f087348 */ /* 0x000fea0003c00000 */
[----:B------:R0:W1:Y:S02]  /*24fa0*/  SHFL.IDX P6, R14, R13, R12, R11 ;  /* 0x0000000c0d0e7389 */ /* 0x00006400000c000b */
[----:B01----:R-:W-:Y:S01]  /*24fb0*/  ENDCOLLECTIVE ;  /* 0x000000000000791b */ /* 0x003fe20003800000 */
.L_x_3123:
        /* <DEDUP_REMOVED lines=17> */
.L_x_3124:
[----:B------:R-:W-:Y:S01]  /*250d0*/  @P1 IMAD R8, R5, 0x2, R22 ;  /* 0x0000000205081824 */ /* 0x000fe200078e0216 */
[----:B------:R-:W-:Y:S01]  /*250e0*/  MOV R13, R0 ;  /* 0x00000000000d7202 */ /* 0x000fe20000000f00 */
[----:B------:R-:W-:Y:S02]  /*250f0*/  IMAD.MOV.U32 R12, RZ, RZ, 0x5 ;  /* 0x00000005ff0c7424 */ /* 0x000fe400078e00ff */
[----:B------:R-:W-:-:S07]  /*25100*/  IMAD.MOV.U32 R3, RZ, RZ, R14 ;  /* 0x000000ffff037224 */ /* 0x000fce00078e000e */
[----:B------:R-:W-:Y:S05]  /*25110*/  WARPSYNC.COLLECTIVE R15, `(.L_x_3125) ;  /* 0x000000000f087348 */ /* 0x000fea0003c00000 */
[----:B------:R0:W1:Y:S02]  /*25120*/  SHFL.IDX P6, R14, R13, R12, R11 ;  /* 0x0000000c0d0e7389 */ /* 0x00006400000c000b */
[----:B01----:R-:W-:Y:S01]  /*25130*/  ENDCOLLECTIVE ;  /* 0x000000000000791b */ /* 0x003fe20003800000 */
.L_x_3125:
        /* <DEDUP_REMOVED lines=14> */
.L_x_3126:
[----:B------:R-:W-:Y:S01]  /*25220*/  @!PT LDS RZ, [RZ] ;  /* 0x00000000fffff984 */ /* 0x000fe20000000800 */
[----:B------:R-:W-:Y:S01]  /*25230*/  @!PT LDS RZ, [RZ] ;  /* 0x00000000fffff984 */ /* 0x000fe20000000800 */
[----:B------:R-:W-:Y:S01]  /*25240*/  @!PT LDS RZ, [RZ] ;  /* 0x00000000fffff984 */ /* 0x000fe20000000800 */
[----:B------:R-:W-:Y:S04]  /*25250*/  @P1 LDGSTS.E.BYPASS.LTC128B.128 [R8+0x1d400], desc[UR60][R2.64+0x80], !P3 ;  /* 0x1d40008002081fae */ /* 0x000fe8000d901d7c */
[----:B------:R0:W-:Y:S02]  /*25260*/  @P1 LDGSTS.E.BYPASS.LTC128B.128 [R8+0x20400], desc[UR60][R2.64+0x100], !P2 ;  /* 0x2040010002081fae */ /* 0x0001e4000d101d7c */
[----:B0-----:R-:W-:Y:S01]  /*25270*/  MOV R2, R14 ;  /* 0x0000000e00027202 */ /* 0x001fe20000000f00 */
[----:B------:R-:W-:Y:S06]  /*25280*/  BRA `(.L_x_3127) ;  /* 0xffffffa800e87947 */ /* 0x000fec000383ffff */
.L_x_2992:
[----:B------:R-:W-:Y:S01]  /*25290*/  IMAD.MOV.U32 R13, RZ, RZ, R4 ;  /* 0x000000ffff0d7224 */ /* 0x000fe200078e0004 */
[----:B------:R-:W-:Y:S01]  /*252a0*/  MOV R12, RZ ;  /* 0x000000ff000c7202 */ /* 0x000fe20000000f00 */
[----:B------:R-:W-:Y:S01]  /*252b0*/  IMAD.MOV.U32 R11, RZ, RZ, 0x181f ;  /* 0x0000181fff0b7424 */ /* 0x000fe200078e00ff */
[----:B------:R-:W-:Y:S01]  /*252c0*/  MOV R15, 0xffffffff ;  /* 0xffffffff000f7802 */ /* 0x000fe20000000f00 */
[----:B-----5:R-:W-:Y:S01]  /*252d0*/  IMAD R5, R10, R7, RZ ;  /* 0x000000070a057224 */ /* 0x020fe200078e02ff */
[----:B------:R-:W-:-:S07]  /*252e0*/  LEA R17, R17, R9, 0x7 ;  /* 0x0000000911117211 */ /* 0x000fce00078e38ff */
[----:B------:R-:W-:Y:S05]  /*252f0*/  WARPSYNC.COLLECTIVE R15, `(.L_x_3128) ;  /* 0x000000000f087348 */ /* 0x000fea0003c00000 */
[----:B------:R0:W1:Y:S02]  /*25300*/  SHFL.IDX P6, R14, R13, R12, R11 ;  /* 0x0000000c0d0e7389 */ /* 0x00006400000c000b */
[----:B01----:R-:W-:Y:S01]  /*25310*/  ENDCOLLECTIVE ;  /* 0x000000000000791b */ /* 0x003fe20003800000 */
.L_x_3128:
[----:B------:R-:W-:Y:S02]  /*25320*/  ISETP.GE.AND P1, PT, R17, R5, PT ;  /* 0x000000051100720c */ /* 0x000fe40003f26270 */
[----:B------:R-:W-:Y:S01]  /*25330*/  MOV R13, R0 ;  /* 0x00000000000d7202 */ /* 0x000fe20000000f00 */
[----:B------:R-:W-:-:S10]  /*25340*/  IMAD.MOV.U32 R2, RZ, RZ, R14 ;  /* 0x000000ffff027224 */ /* 0x000fd400078e000e */
[----:B------:R-:W-:Y:S05]  /*25350*/  WARPSYNC.COLLECTIVE R15, `(.L_x_3129) ;  /* 0x000000000f087348 */ /* 0x000fea0003c00000 */
[----:B------:R0:W1:Y:S02]  /*25360*/  SHFL.IDX P6, R14, R13, R12, R11 ;  /* 0x0000000c0d0e7389 */ /* 0x00006400000c000b */
[----:B01----:R-:W-:Y:S01]  /*25370*/  ENDCOLLECTIVE ;  /* 0x000000000000791b */ /* 0x003fe20003800000 */
.L_x_3129:
[----:B------:R-:W-:Y:S01]  /*25380*/  MOV R13, R4 ;  /* 0x00000004000d7202 */ /* 0x000fe20000000f00 */
[----:B------:R-:W-:Y:S02]  /*25390*/  IMAD.MOV.U32 R12, RZ, RZ, 0x1 ;  /* 0x00000001ff0c7424 */ /* 0x000fe400078e00ff */
[----:B------:R-:W-:-:S07]  /*253a0*/  IMAD.MOV.U32 R3, RZ, RZ, R14 ;  /* 0x000000ffff037224 */ /* 0x000fce00078e000e */
[----:B------:R-:W-:Y:S05]  /*253b0*/  WARPSYNC.COLLECTIVE R15, `(.L_x_3130) ;  /* 0x000000000f087348 */ /* 0x000fea0003c00000 */
[----:B------:R0:W1:Y:S02]  /*253c0*/  SHFL.IDX P6, R14, R13, R12, R11 ;  /* 0x0000000c0d0e7389 */ /* 0x00006400000c000b */
[----:B01----:R-:W-:Y:S01]  /*253d0*/  ENDCOLLECTIVE ;  /* 0x000000000000791b */ /* 0x003fe20003800000 */
.L_x_3130:
        /* <DEDUP_REMOVED lines=16> */
.L_x_3131:
[----:B------:R-:W-:Y:S01]  /*254e0*/  IMAD.MOV.U32 R13, RZ, RZ, R4 ;  /* 0x000000ffff0d7224 */ /* 0x000fe200078e0004 */
[----:B------:R-:W-:Y:S02]  /*254f0*/  MOV R12, 0x2 ;  /* 0x00000002000c7802 */ /* 0x000fe40000000f00 */
[----:B------:R-:W-:-:S07]  /*25500*/  MOV R3, R14 ;  /* 0x0000000e00037202 */ /* 0x000fce0000000f00 */
[----:B------:R-:W-:Y:S05]  /*25510*/  WARPSYNC.COLLECTIVE R15, `(.L_x_3132) ;  /* 0x000000000f087348 */ /* 0x000fea0003c00000 */
[----:B------:R0:W1:Y:S02]  /*25520*/  SHFL.IDX P6, R14, R13, R12, R11 ;  /* 0x0000000c0d0e7389 */ /* 0x00006400000c000b */
[----:B01----:R-:W-:Y:S01]  /*25530*/  ENDCOLLECTIVE ;  /* 0x000000000000791b */ /* 0x003fe20003800000 */
.L_x_3132:
        /* <DEDUP_REMOVED lines=17> */
.L_x_3133:
[----:B------:R-:W-:Y:S01]  /*25650*/  MOV R13, R4 ;  /* 0x00000004000d7202 */ /* 0x000fe20000000f00 */
[----:B------:R-:W-:Y:S02]  /*25660*/  IMAD.MOV.U32 R12, RZ, RZ, 0x3 ;  /* 0x00000003ff0c7424 */ /* 0x000fe400078e00ff */
[----:B------:R-:W-:-:S07]  /*25670*/  IMAD.MOV.U32 R3, RZ, RZ, R14 ;  /* 0x000000ffff037224 */ /* 0x000fce00078e000e */
[----:B------:R-:W-:Y:S05]  /*25680*/  WARPSYNC.COLLECTIVE R15, `(.L_x_3134) ;  /* 0x000000000f087348 */ /* 0x000fea0003c00000 */
[----:B------:R0:W1:Y:S02]  /*25690*/  SHFL.IDX P6, R14, R13, R12, R11 ;  /* 0x0000000c0d0e7389 */ /* 0x00006400000c000b */
[----:B01----:R-:W-:Y:S01]  /*256a0*/  ENDCOLLECTIVE ;  /* 0x000000000000791b */ /* 0x003fe20003800000 */
.L_x_3134:
        /* <DEDUP_REMOVED lines=17> */
.L_x_3135:
[----:B------:R-:W-:Y:S01]  /*257c0*/  IMAD.MOV.U32 R13, RZ, RZ, R4 ;  /* 0x000000ffff0d7224 */ /* 0x000fe200078e0004 */
[----:B------:R-:W-:Y:S02]  /*257d0*/  MOV R12, 0x4 ;  /* 0x00000004000c7802 */ /* 0x000fe40000000f00 */
[----:B------:R-:W-:-:S07]  /*257e0*/  MOV R3, R14 ;  /* 0x0000000e00037202 */ /* 0x000fce0000000f00 */
[----:B------:R-:W-:Y:S05]  /*257f0*/  WARPSYNC.COLLECTIVE R15, `(.L_x_3136) ;  /* 0x000000000f087348 */ /* 0x000fea0003c00000 */
[----:B------:R0:W1:Y:S02]  /*25800*/  SHFL.IDX P6, R14, R13, R12, R11 ;  /* 0x0000000c0d0e7389 */ /* 0x00006400000c000b */
[----:B01----:R-:W-:Y:S01]  /*25810*/  ENDCOLLECTIVE ;  /* 0x000000000000791b */ /* 0x003fe20003800000 */
.L_x_3136:
        /* <DEDUP_REMOVED lines=17> */
.L_x_3137:
[----:B------:R-:W-:Y:S01]  /*25930*/  MOV R13, R4 ;  /* 0x00000004000d7202 */ /* 0x000fe20000000f00 */
[----:B------:R-:W-:Y:S02]  /*25940*/  IMAD.MOV.U32 R12, RZ, RZ, 0x5 ;  /* 0x00000005ff0c7424 */ /* 0x000fe400078e00ff */
[----:B------:R-:W-:-:S07]  /*25950*/  IMAD.MOV.U32 R3, RZ, RZ, R14 ;  /* 0x000000ffff037224 */ /* 0x000fce00078e000e */
[----:B------:R-:W-:Y:S05]  /*25960*/  WARPSYNC.COLLECTIVE R15, `(.L_x_3138) ;  /* 0x000000000f087348 */ /* 0x000fea0003c00000 */
[----:B------:R0:W1:Y:S02]  /*25970*/  SHFL.IDX P6, R14, R13, R12, R11 ;  /* 0x0000000c0d0e7389 */ /* 0x00006400000c000b */
[----:B01----:R-:W-:Y:S01]  /*25980*/  ENDCOLLECTIVE ;  /* 0x000000000000791b */ /* 0x003fe20003800000 */
.L_x_3138:
        /* <DEDUP_REMOVED lines=17> */
.L_x_3139:
[----:B------:R-:W-:Y:S01]  /*25aa0*/  IMAD.MOV.U32 R13, RZ, RZ, R4 ;  /* 0x000000ffff0d7224 */ /* 0x000fe200078e0004 */
[----:B------:R-:W-:Y:S02]  /*25ab0*/  MOV R12, 0x6 ;  /* 0x00000006000c7802 */ /* 0x000fe40000000f00 */
[----:B------:R-:W-:-:S07]  /*25ac0*/  MOV R3, R14 ;  /* 0x0000000e00037202 */ /* 0x000fce0000000f00 */
[----:B------:R-:W-:Y:S05]  /*25ad0*/  WARPSYNC.COLLECTIVE R15, `(.L_x_3140) ;  /* 0x000000000f087348 */ /* 0x000fea0003c00000 */
[----:B------:R0:W1:Y:S02]  /*25ae0*/  SHFL.IDX P6, R14, R13, R12, R11 ;  /* 0x0000000c0d0e7389 */ /* 0x00006400000c000b */
[----:B01----:R-:W-:Y:S01]  /*25af0*/  ENDCOLLECTIVE ;  /* 0x000000000000791b */ /* 0x003fe20003800000 */
.L_x_3140:
        /* <DEDUP_REMOVED lines=17> */
.L_x_3141:
[----:B------:R-:W-:Y:S01]  /*25c10*/  IMAD.MOV.U32 R13, RZ, RZ, R4 ;  /* 0x000000ffff0d7224 */ /* 0x000fe200078e0004 */
[----:B------:R-:W-:Y:S01]  /*25c20*/  MOV R12, 0x7 ;  /* 0x00000007000c7802 */ /* 0x000fe20000000f00 */
[----:B------:R-:W-:-:S07]  /*25c30*/  IMAD.MOV.U32 R3, RZ, RZ, R14 ;  /* 0x000000ffff037224 */ /* 0x000fce00078e000e */
[----:B------:R-:W-:Y:S05]  /*25c40*/  WARPSYNC.COLLECTIVE R15, `(.L_x_3142) ;  /* 0x000000000f087348 */ /* 0x000fea0003c00000 */
[----:B------:R0:W1:Y:S02]  /*25c50*/  SHFL.IDX P6, R14, R13, R12, R11 ;  /* 0x0000000c0d0e7389 */ /* 0x00006400000c000b */
[----:B01----:R-:W-:Y:S01]  /*25c60*/  ENDCOLLECTIVE ;  /* 0x000000000000791b */ /* 0x003fe20003800000 */
.L_x_3142:
        /* <DEDUP_REMOVED lines=15> */
.L_x_3143:
[----:B------:R-:W-:Y:S05]  /*25d60*/  BRA `(.L_x_3144) ;  /* 0xffffffac00547947 */ /* 0x000fea000383ffff */
.L_x_2997:
[----:B0-----:R0:W1:Y:S02]  /*25d70*/  SYNCS.PHASECHK.TRANS64.TRYWAIT P0, [R22+URZ+0x2a820], R3 ;  /* 0x02a82003160075a7 */ /* 0x001064000800017f */
[----:B-1----:R-:W-:Y:S05]  /*25d80*/  @!P0 NANOSLEEP.SYNCS 0x989680 ;  /* 0x009896800000895d */ /* 0x002fea0003900000 */
[----:B------:R-:W1:Y:S02]  /*25d90*/  @!P0 SYNCS.PHASECHK.TRANS64 P0, [R22+URZ+0x2a820], R3 ;  /* 0x02a82003160085a7 */ /* 0x000e64000800007f */
[----:B-1----:R-:W-:Y:S05]  /*25da0*/  @!P0 BRA `(.L_x_2997) ;  /* 0xfffffffc00f08947 */ /* 0x002fea000383ffff */
[----:B------:R-:W-:Y:S05]  /*25db0*/  BRA `(.L_x_3145) ;  /* 0xffffffac00c47947 */ /* 0x000fea000383ffff */
.L_x_3002:
[----:B0-----:R0:W1:Y:S02]  /*25dc0*/  SYNCS.PHASECHK.TRANS64.TRYWAIT P0, [R5+URZ+0x2a840], R0 ;  /* 0x02a84000050075a7 */ /* 0x001064000800017f */
[----:B-1----:R-:W-:Y:S05]  /*25dd0*/  @!P0 NANOSLEEP.SYNCS 0x989680 ;  /* 0x009896800000895d */ /* 0x002fea0003900000 */
[----:B------:R-:W1:Y:S02]  /*25de0*/  @!P0 SYNCS.PHASECHK.TRANS64 P0, [R5+URZ+0x2a840], R0 ;  /* 0x02a84000050085a7 */ /* 0x000e64000800007f */
[----:B-1----:R-:W-:Y:S05]  /*25df0*/  @!P0 BRA `(.L_x_3002) ;  /* 0xfffffffc00f08947 */ /* 0x002fea000383ffff */
[----:B------:R-:W-:Y:S05]  /*25e00*/  BRA `(.L_x_3146) ;  /* 0xffffffb0008c7947 */ /* 0x000fea000383ffff */
.L_x_3003:
        /* <DEDUP_REMOVED lines=8> */
.L_x_3148:
[----:B------:R-:W-:Y:S05]  /*25e90*/  BSYNC B1 ;  /* 0x0000000000017941 */ /* 0x000fea0003800000 */
.L_x_3147:
        /* <DEDUP_REMOVED lines=10> */
.L_x_3149:
[----:B------:R-:W-:Y:S01]  /*25f40*/  IMAD.MOV.U32 R13, RZ, RZ, R8 ;  /* 0x000000ffff0d7224 */ /* 0x000fe200078e0008 */
[----:B------:R-:W-:Y:S01]  /*25f50*/  MOV R12, 0x1 ;  /* 0x00000001000c7802 */ /* 0x000fe20000000f00 */
[----:B------:R-:W-:Y:S02]  /*25f60*/  IMAD.SHL.U32 R35, R35, 0x8, RZ ;  /* 0x0000000823237824 */ /* 0x000fe400078e00ff */
[----:B------:R-:W-:-:S07]  /*25f70*/  IMAD.MOV.U32 R2, RZ, RZ, R14 ;  /* 0x000000ffff027224 */ /* 0x000fce00078e000e */
[----:B------:R-:W-:Y:S05]  /*25f80*/  WARPSYNC.COLLECTIVE R15, `(.L_x_3150) ;  /* 0x000000000f087348 */ /* 0x000fea0003c00000 */
[----:B------:R0:W1:Y:S02]  /*25f90*/  SHFL.IDX P6, R14, R13, R12, R11 ;  /* 0x0000000c0d0e7389 */ /* 0x00006400000c000b */
[----:B01----:R-:W-:Y:S01]  /*25fa0*/  ENDCOLLECTIVE ;  /* 0x000000000000791b */ /* 0x003fe20003800000 */
.L_x_3150:
        /* <DEDUP_REMOVED lines=15> */
.L_x_3151:
[----:B------:R-:W-:Y:S01]  /*260a0*/  IMAD.MOV.U32 R13, RZ, RZ, R8 ;  /* 0x000000ffff0d7224 */ /* 0x000fe200078e0008 */
[----:B------:R-:W-:Y:S01]  /*260b0*/  MOV R12, 0x2 ;  /* 0x00000002000c7802 */ /* 0x000fe20000000f00 */
[----:B------:R-:W-:-:S07]  /*260c0*/  IMAD.MOV.U32 R2, RZ, RZ, R14 ;  /* 0x000000ffff027224 */ /* 0x000fce00078e000e */
[----:B------:R-:W-:Y:S05]  /*260d0*/  WARPSYNC.COLLECTIVE R15, `(.L_x_3152) ;  /* 0x000000000f087348 */ /* 0x000fea0003c00000 */
[----:B------:R0:W1:Y:S02]  /*260e0*/  SHFL.IDX P6, R14, R13, R12, R11 ;  /* 0x0000000c0d0e7389 */ /* 0x00006400000c000b */
[----:B01----:R-:W-:Y:S01]  /*260f0*/  ENDCOLLECTIVE ;  /* 0x000000000000791b */ /* 0x003fe20003800000 */
.L_x_3152:
        /* <DEDUP_REMOVED lines=13> */
.L_x_3153:
[----:B------:R-:W-:Y:S01]  /*261d0*/  IMAD.MOV.U32 R13, RZ, RZ, R8 ;  /* 0x000000ffff0d7224 */ /* 0x000fe200078e0008 */
[----:B------:R-:W-:Y:S01]  /*261e0*/  MOV R12, 0x3 ;  /* 0x00000003000c7802 */ /* 0x000fe20000000f00 */
[----:B------:R-:W-:-:S07]  /*261f0*/  IMAD.MOV.U32 R2, RZ, RZ, R14 ;  /* 0x000000ffff027224 */ /* 0x000fce00078e000e */
[----:B------:R-:W-:Y:S05]  /*26200*/  WARPSYNC.COLLECTIVE R15, `(.L_x_3154) ;  /* 0x000000000f087348 */ /* 0x000fea0003c00000 */
[----:B------:R0:W1:Y:S02]  /*26210*/  SHFL.IDX P6, R14, R13, R12, R11 ;  /* 0x0000000c0d0e7389 */ /* 0x00006400000c000b */
[----:B01----:R-:W-:Y:S01]  /*26220*/  ENDCOLLECTIVE ;  /* 0x000000000000791b */ /* 0x003fe20003800000 */
.L_x_3154:
        /* <DEDUP_REMOVED lines=13> */
.L_x_3155:
[----:B------:R-:W-:Y:S01]  /*26300*/  IMAD.MOV.U32 R13, RZ, RZ, R8 ;  /* 0x000000ffff0d7224 */ /* 0x000fe200078e0008 */
[----:B------:R-:W-:Y:S01]  /*26310*/  MOV R12, 0x4 ;  /* 0x00000004000c7802 */ /* 0x000fe20000000f00 */
[----:B------:R-:W-:-:S07]  /*26320*/  IMAD.MOV.U32 R2, RZ, RZ, R14 ;  /* 0x000000ffff027224 */ /* 0x000fce00078e000e */
[----:B------:R-:W-:Y:S05]  /*26330*/  WARPSYNC.COLLECTIVE R15, `(.L_x_3156) ;  /* 0x000000000f087348 */ /* 0x000fea0003c00000 */
[----:B------:R0:W1:Y:S02]  /*26340*/  SHFL.IDX P6, R14, R13, R12, R11 ;  /* 0x0000000c0d0e7389 */ /* 0x00006400000c000b */
[----:B01----:R-:W-:Y:S01]  /*26350*/  ENDCOLLECTIVE ;  /* 0x000000000000791b */ /* 0x003fe20003800000 */
.L_x_3156:
        /* <DEDUP_REMOVED lines=13> */
.L_x_3157:
[----:B------:R-:W-:Y:S01]  /*26430*/  IMAD.MOV.U32 R13, RZ, RZ, R8 ;  /* 0x000000ffff0d7224 */ /* 0x000fe200078e0008 */
[----:B------:R-:W-:Y:S01]  /*26440*/  MOV R12, 0x5 ;  /* 0x00000005000c7802 */ /* 0x000fe20000000f00 */
[----:B------:R-:W-:-:S07]  /*26450*/  IMAD.MOV.U32 R2, RZ, RZ, R14 ;  /* 0x000000ffff027224 */ /* 0x000fce00078e000e */
[----:B------:R-:W-:Y:S05]  /*26460*/  WARPSYNC.COLLECTIVE R15, `(.L_x_3158) ;  /* 0x000000000f087348 */ /* 0x000fea0003c00000 */
[----:B------:R0:W1:Y:S02]  /*26470*/  SHFL.IDX P6, R14, R13, R12, R11 ;  /* 0x0000000c0d0e7389 */ /* 0x00006400000c000b */
[----:B01----:R-:W-:Y:S01]  /*26480*/  ENDCOLLECTIVE ;  /* 0x000000000000791b */ /* 0x003fe20003800000 */
.L_x_3158:
        /* <DEDUP_REMOVED lines=13> */
.L_x_3159:
[----:B------:R-:W-:Y:S01]  /*26560*/  IMAD.MOV.U32 R2, RZ, RZ, R14 ;  /* 0x000000ffff027224 */ /* 0x000fe200078e000e */
[----:B------:R-:W-:Y:S06]  /*26570*/  BRA `(.L_x_3160) ;  /* 0xffffffac00c47947 */ /* 0x000fec000383ffff */
.L_x_3008:
[----:B-1----:R1:W2:Y:S02]  /*26580*/  SYNCS.PHASECHK.TRANS64.TRYWAIT P0, [R5+URZ+0x2a860], R2 ;  /* 0x02a86002050075a7 */ /* 0x0022a4000800017f */
[----:B--2---:R-:W-:Y:S05]  /*26590*/  @!P0 NANOSLEEP.SYNCS 0x989680 ;  /* 0x009896800000895d */ /* 0x004fea0003900000 */
[----:B------:R-:W2:Y:S02]  /*265a0*/  @!P0 SYNCS.PHASECHK.TRANS64 P0, [R5+URZ+0x2a860], R2 ;  /* 0x02a86002050085a7 */ /* 0x000ea4000800007f */
[----:B--2---:R-:W-:Y:S05]  /*265b0*/  @!P0 BRA `(.L_x_3008) ;  /* 0xfffffffc00f08947 */ /* 0x004fea000383ffff */
[----:B------:R-:W-:Y:S05]  /*265c0*/  BRA `(.L_x_3161) ;  /* 0xffffffb000207947 */ /* 0x000fea000383ffff */
.L_x_3009:
        /* <DEDUP_REMOVED lines=8> */
.L_x_3163:
[----:B------:R-:W-:Y:S05]  /*26650*/  BSYNC B1 ;  /* 0x0000000000017941 */ /* 0x000fea0003800000 */
.L_x_3162:
        /* <DEDUP_REMOVED lines=9> */
.L_x_3164:
[----:B------:R-:W-:Y:S01]  /*266f0*/  MOV R13, R25 ;  /* 0x00000019000d7202 */ /* 0x000fe20000000f00 */
[----:B------:R-:W-:Y:S02]  /*26700*/  IMAD.MOV.U32 R12, RZ, RZ, 0x1 ;  /* 0x00000001ff0c7424 */ /* 0x000fe400078e00ff */
[----:B------:R-:W-:-:S07]  /*26710*/  IMAD.MOV.U32 R2, RZ, RZ, R14 ;  /* 0x000000ffff027224 */ /* 0x000fce00078e000e */
[----:B------:R-:W-:Y:S05]  /*26720*/  WARPSYNC.COLLECTIVE R15, `(.L_x_3165) ;  /* 0x000000000f087348 */ /* 0x000fea0003c00000 */
[----:B------:R0:W1:Y:S02]  /*26730*/  SHFL.IDX P6, R14, R13, R12, R11 ;  /* 0x0000000c0d0e7389 */ /* 0x00006400000c000b */
[----:B01----:R-:W-:Y:S01]  /*26740*/  ENDCOLLECTIVE ;  /* 0x000000000000791b */ /* 0x003fe20003800000 */
.L_x_3165:
        /* <DEDUP_REMOVED lines=15> */
.L_x_3166:
[----:B------:R-:W-:Y:S01]  /*26840*/  MOV R13, R25 ;  /* 0x00000019000d7202 */ /* 0x000fe20000000f00 */
[----:B------:R-:W-:Y:S01]  /*26850*/  IMAD.MOV.U32 R12, RZ, RZ, 0x2 ;  /* 0x00000002ff0c7424 */ /* 0x000fe200078e00ff */
[----:B------:R-:W-:-:S07]  /*26860*/  MOV R2, R14 ;  /* 0x0000000e00027202 */ /* 0x000fce0000000f00 */
[----:B------:R-:W-:Y:S05]  /*26870*/  WARPSYNC.COLLECTIVE R15, `(.L_x_3167) ;  /* 0x000000000f087348 */ /* 0x000fea0003c00000 */
[----:B------:R0:W1:Y:S02]  /*26880*/  SHFL.IDX P6, R14, R13, R12, R11 ;  /* 0x0000000c0d0e7389 */ /* 0x00006400000c000b */
[----:B01----:R-:W-:Y:S01]  /*26890*/  ENDCOLLECTIVE ;  /* 0x000000000000791b */ /* 0x003fe20003800000 */
.L_x_3167:
        /* <DEDUP_REMOVED lines=14> */
.L_x_3168:
[----:B------:R-:W-:Y:S01]  /*26980*/  MOV R13, R25 ;  /* 0x00000019000d7202 */ /* 0x000fe20000000f00 */
[----:B------:R-:W-:Y:S01]  /*26990*/  IMAD.MOV.U32 R12, RZ, RZ, 0x3 ;  /* 0x00000003ff0c7424 */ /* 0x000fe200078e00ff */
[----:B------:R-:W-:-:S07]  /*269a0*/  MOV R2, R14 ;  /* 0x0000000e00027202 */ /* 0x000fce0000000f00 */
[----:B------:R-:W-:Y:S05]  /*269b0*/  WARPSYNC.COLLECTIVE R15, `(.L_x_3169) ;  /* 0x000000000f087348 */ /* 0x000fea0003c00000 */
[----:B------:R0:W1:Y:S02]  /*269c0*/  SHFL.IDX P6, R14, R13, R12, R11 ;  /* 0x0000000c0d0e7389 */ /* 0x00006400000c000b */
[----:B01----:R-:W-:Y:S01]  /*269d0*/  ENDCOLLECTIVE ;  /* 0x000000000000791b */ /* 0x003fe20003800000 */
.L_x_3169:
        /* <DEDUP_REMOVED lines=14> */
.L_x_3170:
[----:B------:R-:W-:Y:S01]  /*26ac0*/  MOV R13, R25 ;  /* 0x00000019000d7202 */ /* 0x000fe20000000f00 */
[----:B------:R-:W-:Y:S01]  /*26ad0*/  IMAD.MOV.U32 R12, RZ, RZ, 0x4 ;  /* 0x00000004ff0c7424 */ /* 0x000fe200078e00ff */
[----:B------:R-:W-:-:S07]  /*26ae0*/  MOV R2, R14 ;  /* 0x0000000e00027202 */ /* 0x000fce0000000f00 */
[----:B------:R-:W-:Y:S05]  /*26af0*/  WARPSYNC.COLLECTIVE R15, `(.L_x_3171) ;  /* 0x000000000f087348 */ /* 0x000fea0003c00000 */
[----:B------:R0:W1:Y:S02]  /*26b00*/  SHFL.IDX P6, R14, R13, R12, R11 ;  /* 0x0000000c0d0e7389 */ /* 0x00006400000c000b */
[----:B01----:R-:W-:Y:S01]  /*26b10*/  ENDCOLLECTIVE ;  /* 0x000000000000791b */ /* 0x003fe20003800000 */
.L_x_3171:
        /* <DEDUP_REMOVED lines=14> */
.L_x_3172:
[----:B------:R-:W-:Y:S01]  /*26c00*/  MOV R13, R25 ;  /* 0x00000019000d7202 */ /* 0x000fe20000000f00 */
[----:B------:R-:W-:Y:S01]  /*26c10*/  IMAD.MOV.U32 R12, RZ, RZ, 0x5 ;  /* 0x00000005ff0c7424 */ /* 0x000fe200078e00ff */
[----:B------:R-:W-:-:S07]  /*26c20*/  MOV R2, R14 ;  /* 0x0000000e00027202 */ /* 0x000fce0000000f00 */
[----:B------:R-:W-:Y:S05]  /*26c30*/  WARPSYNC.COLLECTIVE R15, `(.L_x_3173) ;  /* 0x000000000f087348 */ /* 0x000fea0003c00000 */
[----:B------:R0:W1:Y:S02]  /*26c40*/  SHFL.IDX P6, R14, R13, R12, R11 ;  /* 0x0000000c0d0e7389 */ /* 0x00006400000c000b */
[----:B01----:R-:W-:Y:S01]  /*26c50*/  ENDCOLLECTIVE ;  /* 0x000000000000791b */ /* 0x003fe20003800000 */
.L_x_3173:
        /* <DEDUP_REMOVED lines=13> */
.L_x_3174:
[----:B------:R-:W-:Y:S01]  /*26d30*/  @!PT LDS RZ, [RZ] ;  /* 0x00000000fffff984 */ /* 0x000fe20000000800 */
[----:B------:R-:W-:Y:S01]  /*26d40*/  @!PT LDS RZ, [RZ] ;  /* 0x00000000fffff984 */ /* 0x000fe20000000800 */
[----:B------:R-:W-:Y:S01]  /*26d50*/  @!PT LDS RZ, [RZ] ;  /* 0x00000000fffff984 */ /* 0x000fe20000000800 */
[----:B------:R0:W-:Y:S02]  /*26d60*/  LDGSTS.E.BYPASS.LTC128B.128 [R4+0x5400], desc[UR60][R2.64+0x80], !P2 ;  /* 0x0540008002047fae */ /* 0x0001e4000d101d7c */
[----:B0-----:R-:W-:Y:S01]  /*26d70*/  MOV R2, R14 ;  /* 0x0000000e00027202 */ /* 0x001fe20000000f00 */
[----:B------:R-:W-:Y:S06]  /*26d80*/  BRA `(.L_x_3175) ;  /* 0xffffffac00107947 */ /* 0x000fec000383ffff */
.L_x_3017:
[----:B0-----:R0:W1:Y:S02]  /*26d90*/  SYNCS.PHASECHK.TRANS64.TRYWAIT P0, [R0+URZ+0x2a860], R3 ;  /* 0x02a86003000075a7 */ /* 0x001064000800017f */
[----:B-1----:R-:W-:Y:S05]  /*26da0*/  @!P0 NANOSLEEP.SYNCS 0x989680 ;  /* 0x009896800000895d */ /* 0x002fea0003900000 */
[----:B------:R-:W1:Y:S02]  /*26db0*/  @!P0 SYNCS.PHASECHK.TRANS64 P0, [R0+URZ+0x2a860], R3 ;  /* 0x02a86003000085a7 */ /* 0x000e64000800007f */
[----:B-1----:R-:W-:Y:S05]  /*26dc0*/  @!P0 BRA `(.L_x_3017) ;  /* 0xfffffffc00f08947 */ /* 0x002fea000383ffff */
[----:B------:R-:W-:Y:S05]  /*26dd0*/  BRA `(.L_x_3176) ;  /* 0xffffffb0002c7947 */ /* 0x000fea000383ffff */
.L_x_3018:
        /* <DEDUP_REMOVED lines=8> */
.L_x_3178:
[----:B------:R-:W-:Y:S05]  /*26e60*/  BSYNC B0 ;  /* 0x0000000000007941 */ /* 0x000fea0003800000 */
.L_x_3177:
        /* <DEDUP_REMOVED lines=12> */
.L_x_3179:
        /* <DEDUP_REMOVED lines=12> */
.L_x_3180:
        /* <DEDUP_REMOVED lines=13> */
.L_x_3181:
[----:B------:R-:W-:Y:S01]  /*270c0*/  IMAD.MOV.U32 R13, RZ, RZ, R25 ;  /* 0x000000ffff0d7224 */ /* 0x000fe200078e0019 */
[----:B------:R-:W-:Y:S02]  /*270d0*/  MOV R12, 0x2 ;  /* 0x00000002000c7802 */ /* 0x000fe40000000f00 */
[----:B------:R-:W-:-:S13]  /*270e0*/  IADD3 R2, P2, R14, R5, RZ ;  /* 0x000000050e027210 */ /* 0x000fda0007f5e0ff */
[----:B------:R-:W-:Y:S05]  /*270f0*/  WARPSYNC.COLLECTIVE R15, `(.L_x_3182) ;  /* 0x000000000f087348 */ /* 0x000fea0003c00000 */
[----:B------:R0:W1:Y:S02]  /*27100*/  SHFL.IDX P6, R14, R13, R12, R11 ;  /* 0x0000000c0d0e7389 */ /* 0x00006400000c000b */
[----:B01----:R-:W-:Y:S01]  /*27110*/  ENDCOLLECTIVE ;  /* 0x000000000000791b */ /* 0x003fe20003800000 */
.L_x_3182:
        /* <DEDUP_REMOVED lines=13> */
.L_x_3183:
[----:B------:R-:W-:Y:S01]  /*271f0*/  IMAD.MOV.U32 R13, RZ, RZ, R25 ;  /* 0x000000ffff0d7224 */ /* 0x000fe200078e0019 */
[----:B------:R-:W-:Y:S01]  /*27200*/  MOV R12, 0x3 ;  /* 0x00000003000c7802 */ /* 0x000fe20000000f00 */
[----:B------:R-:W-:-:S07]  /*27210*/  IMAD.MOV.U32 R10, RZ, RZ, R14 ;  /* 0x000000ffff0a7224 */ /* 0x000fce00078e000e */
[----:B------:R-:W-:Y:S05]  /*27220*/  WARPSYNC.COLLECTIVE R15, `(.L_x_3184) ;  /* 0x000000000f087348 */ /* 0x000fea0003c00000 */
[----:B------:R0:W1:Y:S02]  /*27230*/  SHFL.IDX P6, R14, R13, R12, R11 ;  /* 0x0000000c0d0e7389 */ /* 0x00006400000c000b */
[----:B01----:R-:W-:Y:S01]  /*27240*/  ENDCOLLECTIVE ;  /* 0x000000000000791b */ /* 0x003fe20003800000 */
.L_x_3184:
        /* <DEDUP_REMOVED lines=14> */
.L_x_3185:
[----:B------:R-:W-:Y:S01]  /*27330*/  MOV R13, R25 ;  /* 0x00000019000d7202 */ /* 0x000fe20000000f00 */
[----:B------:R-:W-:Y:S01]  /*27340*/  IMAD.MOV.U32 R12, RZ, RZ, 0x4 ;  /* 0x00000004ff0c7424 */ /* 0x000fe200078e00ff */
[----:B------:R-:W-:-:S13]  /*27350*/  IADD3 R2, P2, R14, R5, RZ ;  /* 0x000000050e027210 */ /* 0x000fda0007f5e0ff */
[----:B------:R-:W-:Y:S05]  /*27360*/  WARPSYNC.COLLECTIVE R15, `(.L_x_3186) ;  /* 0x000000000f087348 */ /* 0x000fea0003c00000 */
[----:B------:R0:W1:Y:S02]  /*27370*/  SHFL.IDX P6, R14, R13, R12, R11 ;  /* 0x0000000c0d0e7389 */ /* 0x00006400000c000b */
[----:B01----:R-:W-:Y:S01]  /*27380*/  ENDCOLLECTIVE ;  /* 0x000000000000791b */ /* 0x003fe20003800000 */
.L_x_3186:
        /* <DEDUP_REMOVED lines=13> */
.L_x_3187:
[----:B------:R-:W-:Y:S01]  /*27460*/  MOV R13, R25 ;  /* 0x00000019000d7202 */ /* 0x000fe20000000f00 */
[----:B------:R-:W-:Y:S01]  /*27470*/  IMAD.MOV.U32 R12, RZ, RZ, 0x5 ;  /* 0x00000005ff0c7424 */ /* 0x000fe200078e00ff */
[----:B------:R-:W-:-:S07]  /*27480*/  MOV R10, R14 ;  /* 0x0000000e000a7202 */ /* 0x000fce0000000f00 */
[----:B------:R-:W-:Y:S05]  /*27490*/  WARPSYNC.COLLECTIVE R15, `(.L_x_3188) ;  /* 0x000000000f087348 */ /* 0x000fea0003c00000 */
[----:B------:R0:W1:Y:S02]  /*274a0*/  SHFL.IDX P6, R14, R13, R12, R11 ;  /* 0x0000000c0d0e7389 */ /* 0x00006400000c000b */
[----:B01----:R-:W-:Y:S01]  /*274b0*/  ENDCOLLECTIVE ;  /* 0x000000000000791b */ /* 0x003fe20003800000 */
.L_x_3188:
        /* <DEDUP_REMOVED lines=12> */
.L_x_3189:
[----:B------:R-:W-:Y:S05]  /*27580*/  BRA `(.L_x_3190) ;  /* 0xffffffac00287947 */ /* 0x000fea000383ffff */
.L_x_3023:
[----:B------:R-:W-:Y:S01]  /*27590*/  BSSY B0, `(.L_x_3191) ;  /* 0x0000008000007945 */ /* 0x000fe20003800000 */
[----:B------:R-:W-:Y:S01]  /*275a0*/  MOV R13, R16 ;  /* 0x00000010000d7202 */ /* 0x000fe20000000f00 */
[----:B------:R-:W-:Y:S01]  /*275b0*/  IMAD.MOV.U32 R12, RZ, RZ, RZ ;  /* 0x000000ffff0c7224 */ /* 0x000fe200078e00ff */
[----:B------:R-:W-:Y:S01]  /*275c0*/  MOV R11, 0x1f ;  /* 0x0000001f000b7802 */ /* 0x000fe20000000f00 */
[----:B------:R-:W-:-:S07]  /*275d0*/  IMAD.MOV.U32 R15, RZ, RZ, -0x1 ;  /* 0xffffffffff0f7424 */ /* 0x000fce00078e00ff */
[----:B01----:R-:W-:Y:S05]  /*275e0*/  WARPSYNC.COLLECTIVE R15, `(.L_x_3192) ;  /* 0x000000000f087348 */ /* 0x003fea0003c00000 */
[----:B------:R2:W3:Y:S02]  /*275f0*/  SHFL.IDX P6, R14, R13, R12, R11 ;  /* 0x0000000c0d0e7389 */ /* 0x0004e400000c000b */
[----:B0123--:R-:W-:Y:S01]  /*27600*/  ENDCOLLECTIVE ;  /* 0x000000000000791b */ /* 0x00ffe20003800000 */
.L_x_3192:
[----:B------:R-:W-:Y:S05]  /*27610*/  BSYNC B0 ;  /* 0x0000000000007941 */ /* 0x000fea0003800000 */
.L_x_3191:
        /* <DEDUP_REMOVED lines=9> */
.L_x_3193:
[----:B------:R-:W-:Y:S02]  /*276b0*/  ULDC UR4, c[0x0][0xc3c] ;  /* 0x00030f0000047ab9 */ /* 0x000fe40000000800 */
[----:B------:R-:W-:-:S13]  /*276c0*/  ISETP.GE.OR P1, PT, R5, UR4, !P0 ;  /* 0x0000000405007c0c */ /* 0x000fda000c726670 */
[----:B------:R-:W0:Y:S01]  /*276d0*/  @!P1 LDC.64 R2, c[0x0][0xc80] ;  /* 0x00032000ff029b82 */ /* 0x000e220000000a00 */
[----:B------:R-:W-:Y:S01]  /*276e0*/  MOV R11, RZ ;  /* 0x000000ff000b7202 */ /* 0x000fe20000000f00 */
        /* <DEDUP_REMOVED lines=14> */
.L_x_3194:
[----:B------:R-:W-:Y:S01]  /*277d0*/  IMAD.MOV.U32 R12, RZ, RZ, 0x2 ;  /* 0x00000002ff0c7424 */ /* 0x000fe200078e00ff */
[----:B------:R-:W-:-:S05]  /*277e0*/  SEL R6, R14, RZ, P1 ;  /* 0x000000ff0e067207 */ /* 0x000fca0000800000 */
[----:B------:R-:W-:-:S05]  /*277f0*/  IMAD.IADD R6, R5, 0x1, R6 ;  /* 0x0000000105067824 */ /* 0x000fca00078e0206 */
[----:B------:R-:W-:-:S07]  /*27800*/  MOV R13, R6 ;  /* 0x00000006000d7202 */ /* 0x000fce0000000f00 */
[----:B------:R-:W-:Y:S05]  /*27810*/  WARPSYNC.COLLECTIVE R15, `(.L_x_3195) ;  /* 0x000000000f087348 */ /* 0x000fea0003c00000 */
[----:B------:R0:W1:Y:S02]  /*27820*/  SHFL.UP P6, R14, R13, R12, R11 ;  /* 0x0400000c0d0e7389 */ /* 0x00006400000c000b */
[----:B01----:R-:W-:Y:S01]  /*27830*/  ENDCOLLECTIVE ;  /* 0x000000000000791b */ /* 0x003fe20003800000 */
.L_x_3195:
[----:B------:R-:W-:Y:S02]  /*27840*/  MOV R12, 0x4 ;  /* 0x00000004000c7802 */ /* 0x000fe40000000f00 */
[----:B------:R-:W-:-:S04]  /*27850*/  SEL R7, R14, RZ, P2 ;  /* 0x000000ff0e077207 */ /* 0x000fc80001000000 */
[----:B------:R-:W-:-:S05]  /*27860*/  IADD3 R7, R6, R7, RZ ;  /* 0x0000000706077210 */ /* 0x000fca0007ffe0ff */
[----:B------:R-:W-:-:S07]  /*27870*/  IMAD.MOV.U32 R13, RZ, RZ, R7 ;  /* 0x000000ffff0d7224 */ /* 0x000fce00078e0007 */
[----:B------:R-:W-:Y:S05]  /*27880*/  WARPSYNC.COLLECTIVE R15, `(.L_x_3196) ;  /* 0x000000000f087348 */ /* 0x000fea0003c00000 */
[----:B------:R0:W1:Y:S02]  /*27890*/  SHFL.UP P6, R14, R13, R12, R11 ;  /* 0x0400000c0d0e7389 */ /* 0x00006400000c000b */
[----:B01----:R-:W-:Y:S01]  /*278a0*/  ENDCOLLECTIVE ;  /* 0x000000000000791b */ /* 0x003fe20003800000 */
.L_x_3196:
[----:B------:R-:W-:Y:S01]  /*278b0*/  IMAD.MOV.U32 R12, RZ, RZ, 0x8 ;  /* 0x00000008ff0c7424 */ /* 0x000fe200078e00ff */
[----:B------:R-:W-:-:S05]  /*278c0*/  SEL R2, R14, RZ, P3 ;  /* 0x000000ff0e027207 */ /* 0x000fca0001800000 */
[----:B------:R-:W-:-:S05]  /*278d0*/  IMAD.IADD R2, R7, 0x1, R2 ;  /* 0x0000000107027824 */ /* 0x000fca00078e0202 */
[----:B------:R-:W-:-:S07]  /*278e0*/  MOV R13, R2 ;  /* 0x00000002000d7202 */ /* 0x000fce0000000f00 */
[----:B------:R-:W-:Y:S05]  /*278f0*/  WARPSYNC.COLLECTIVE R15, `(.L_x_3197) ;  /* 0x000000000f087348 */ /* 0x000fea0003c00000 */
[----:B------:R0:W1:Y:S02]  /*27900*/  SHFL.UP P6, R14, R13, R12, R11 ;  /* 0x0400000c0d0e7389 */ /* 0x00006400000c000b */
[----:B01----:R-:W-:Y:S01]  /*27910*/  ENDCOLLECTIVE ;  /* 0x000000000000791b */ /* 0x003fe20003800000 */
.L_x_3197:
[----:B------:R-:W-:Y:S02]  /*27920*/  MOV R12, 0x10 ;  /* 0x00000010000c7802 */ /* 0x000fe40000000f00 */
[----:B------:R-:W-:-:S04]  /*27930*/  SEL R3, R14, RZ, P4 ;  /* 0x000000ff0e037207 */ /* 0x000fc80002000000 */
[----:B------:R-:W-:-:S05]  /*27940*/  IADD3 R3, R2, R3, RZ ;  /* 0x0000000302037210 */ /* 0x000fca0007ffe0ff */
[----:B------:R-:W-:-:S07]  /*27950*/  IMAD.MOV.U32 R13, RZ, RZ, R3 ;  /* 0x000000ffff0d7224 */ /* 0x000fce00078e0003 */
[----:B------:R-:W-:Y:S05]  /*27960*/  WARPSYNC.COLLECTIVE R15, `(.L_x_3198) ;  /* 0x000000000f087348 */ /* 0x000fea0003c00000 */
[----:B------:R0:W1:Y:S02]  /*27970*/  SHFL.UP P6, R14, R13, R12, R11 ;  /* 0x0400000c0d0e7389 */ /* 0x00006400000c000b */
[----:B01----:R-:W-:Y:S01]  /*27980*/  ENDCOLLECTIVE ;  /* 0x000000000000791b */ /* 0x003fe20003800000 */
.L_x_3198:
        /* <DEDUP_REMOVED lines=8> */
.L_x_3199:
[----:B------:R-:W-:Y:S05]  /*27a10*/  BRA `(.L_x_3200) ;  /* 0xffffffac00307947 */ /* 0x000fea000383ffff */
.L_x_3028:
[----:B------:R-:W-:Y:S01]  /*27a20*/  BSSY B0, `(.L_x_3201) ;  /* 0x0000008000007945 */ /* 0x000fe20003800000 */
[----:B-----5:R-:W-:Y:S01]  /*27a30*/  IMAD.MOV.U32 R13, RZ, RZ, R5 ;  /* 0x000000ffff0d7224 */ /* 0x020fe200078e0005 */
[----:B------:R-:W-:Y:S01]  /*27a40*/  MOV R12, 0x1 ;  /* 0x00000001000c7802 */ /* 0x000fe20000000f00 */
[----:B------:R-:W-:Y:S01]  /*27a50*/  IMAD.MOV.U32 R11, RZ, RZ, RZ ;  /* 0x000000ffff0b7224 */ /* 0x000fe200078e00ff */
[----:B------:R-:W-:-:S07]  /*27a60*/  MOV R15, 0xffffffff ;  /* 0xffffffff000f7802 */ /* 0x000fce0000000f00 */
[----:B01----:R-:W-:Y:S05]  /*27a70*/  WARPSYNC.COLLECTIVE R15, `(.L_x_3202) ;  /* 0x000000000f087348 */ /* 0x003fea0003c00000 */
[----:B------:R2:W3:Y:S02]  /*27a80*/  SHFL.UP P6, R14, R13, R12, R11 ;  /* 0x0400000c0d0e7389 */ /* 0x0004e400000c000b */
[----:B0123--:R-:W-:Y:S01]  /*27a90*/  ENDCOLLECTIVE ;  /* 0x000000000000791b */ /* 0x00ffe20003800000 */
.L_x_3202:
[----:B------:R-:W-:Y:S05]  /*27aa0*/  BSYNC B0 ;  /* 0x0000000000007941 */ /* 0x000fea0003800000 */
.L_x_3201:
        /* <DEDUP_REMOVED lines=8> */
.L_x_3203:
[----:B------:R-:W-:Y:S01]  /*27b30*/  IMAD.MOV.U32 R12, RZ, RZ, 0x4 ;  /* 0x00000004ff0c7424 */ /* 0x000fe200078e00ff */
[----:B------:R-:W-:-:S05]  /*27b40*/  SEL R2, R14, RZ, P2 ;  /* 0x000000ff0e027207 */ /* 0x000fca0001000000 */
[----:B------:R-:W-:-:S05]  /*27b50*/  IMAD.IADD R2, R13, 0x1, R2 ;  /* 0x000000010d027824 */ /* 0x000fca00078e0202 */
[----:B------:R-:W-:-:S07]  /*27b60*/  MOV R13, R2 ;  /* 0x00000002000d7202 */ /* 0x000fce0000000f00 */
[----:B------:R-:W-:Y:S05]  /*27b70*/  WARPSYNC.COLLECTIVE R15, `(.L_x_3204) ;  /* 0x000000000f087348 */ /* 0x000fea0003c00000 */
[----:B------:R0:W1:Y:S02]  /*27b80*/  SHFL.UP P6, R14, R13, R12, R11 ;  /* 0x0400000c0d0e7389 */ /* 0x00006400000c000b */
[----:B01----:R-:W-:Y:S01]  /*27b90*/  ENDCOLLECTIVE ;  /* 0x000000000000791b */ /* 0x003fe20003800000 */
.L_x_3204:
[----:B------:R-:W-:Y:S02]  /*27ba0*/  MOV R12, 0x8 ;  /* 0x00000008000c7802 */ /* 0x000fe40000000f00 */
[----:B------:R-:W-:-:S04]  /*27bb0*/  SEL R3, R14, RZ, P3 ;  /* 0x000000ff0e037207 */ /* 0x000fc80001800000 */
[----:B------:R-:W-:-:S05]  /*27bc0*/  IADD3 R3, R2, R3, RZ ;  /* 0x0000000302037210 */ /* 0x000fca0007ffe0ff */
[----:B------:R-:W-:-:S07]  /*27bd0*/  IMAD.MOV.U32 R13, RZ, RZ, R3 ;  /* 0x000000ffff0d7224 */ /* 0x000fce00078e0003 */
[----:B------:R-:W-:Y:S05]  /*27be0*/  WARPSYNC.COLLECTIVE R15, `(.L_x_3205) ;  /* 0x000000000f087348 */ /* 0x000fea0003c00000 */
[----:B------:R0:W1:Y:S02]  /*27bf0*/  SHFL.UP P6, R14, R13, R12, R11 ;  /* 0x0400000c0d0e7389 */ /* 0x00006400000c000b */
[----:B01----:R-:W-:Y:S01]  /*27c00*/  ENDCOLLECTIVE ;  /* 0x000000000000791b */ /* 0x003fe20003800000 */
.L_x_3205:
[----:B------:R-:W-:Y:S01]  /*27c10*/  IMAD.MOV.U32 R12, RZ, RZ, 0x10 ;  /* 0x00000010ff0c7424 */ /* 0x000fe200078e00ff */
[----:B------:R-:W-:-:S05]  /*27c20*/  SEL R4, R14, RZ, P4 ;  /* 0x000000ff0e047207 */ /* 0x000fca0002000000 */
[----:B------:R-:W-:-:S05]  /*27c30*/  IMAD.IADD R4, R3, 0x1, R4 ;  /* 0x0000000103047824 */ /* 0x000fca00078e0204 */
[----:B------:R-:W-:-:S07]  /*27c40*/  MOV R13, R4 ;  /* 0x00000004000d7202 */ /* 0x000fce0000000f00 */
[----:B------:R-:W-:Y:S05]  /*27c50*/  WARPSYNC.COLLECTIVE R15, `(.L_x_3206) ;  /* 0x000000000f087348 */ /* 0x000fea0003c00000 */
[----:B------:R0:W1:Y:S02]  /*27c60*/  SHFL.UP P6, R14, R13, R12, R11 ;  /* 0x0400000c0d0e7389 */ /* 0x00006400000c000b */
[----:B01----:R-:W-:Y:S01]  /*27c70*/  ENDCOLLECTIVE ;  /* 0x000000000000791b */ /* 0x003fe20003800000 */
.L_x_3206:
        /* <DEDUP_REMOVED lines=8> */
.L_x_3207:
[----:B------:R-:W-:Y:S05]  /*27d00*/  BRA `(.L_x_3208) ;  /* 0xffffffac00107947 */ /* 0x000fea000383ffff */
.L_x_3030:
[----:B------:R-:W-:Y:S01]  /*27d10*/  BSSY B0, `(.L_x_3209) ;  /* 0x0000006000007945 */ /* 0x000fe20003800000 */
[----:B------:R-:W-:Y:S02]  /*27d20*/  PLOP3.LUT P6, PT, P6, PT, PT, 0x8, 0x0 ;  /* 0x000000000000781c */ /* 0x000fe400037ce170 */
[----:B------:R-:W-:-:S11]  /*27d30*/  MOV R15, 0xffffffff ;  /* 0xffffffff000f7802 */ /* 0x000fd60000000f00 */
[----:B01----:R-:W-:Y:S05]  /*27d40*/  WARPSYNC.COLLECTIVE R15, `(.L_x_3210) ;  /* 0x000000000f087348 */ /* 0x003fea0003c00000 */
[----:B------:R-:W-:Y:S01]  /*27d50*/  VOTE.ANY R14, PT, P6 ;  /* 0x00000000000e7806 */ /* 0x000fe200030e0100 */
[----:B01----:R-:W-:Y:S06]  /*27d60*/  ENDCOLLECTIVE ;  /* 0x000000000000791b */ /* 0x003fec0003800000 */
.L_x_3210:
[----:B------:R-:W-:Y:S05]  /*27d70*/  BSYNC B0 ;  /* 0x0000000000007941 */ /* 0x000fea0003800000 */
.L_x_3209:
        /* <DEDUP_REMOVED lines=9> */
.L_x_3211:
[----:B------:R-:W-:Y:S01]  /*27e10*/  MOV R5, R14 ;  /* 0x0000000e00057202 */ /* 0x000fe20000000f00 */
[----:B------:R-:W-:Y:S06]  /*27e20*/  BRA `(.L_x_3212) ;  /* 0xffffffac00007947 */ /* 0x000fec000383ffff */
.L_x_3032:
[----:B------:R-:W-:Y:S01]  /*27e30*/  BSSY B0, `(.L_x_3213) ;  /* 0x0000007000007945 */ /* 0x000fe20003800000 */
[----:B------:R-:W-:Y:S01]  /*27e40*/  IMAD.MOV.U32 R13, RZ, RZ, R2 ;  /* 0x000000ffff0d7224 */ /* 0x000fe200078e0002 */
[----:B------:R-:W-:Y:S01]  /*27e50*/  MOV R11, 0x1f ;  /* 0x0000001f000b7802 */ /* 0x000fe20000000f00 */
[----:B------:R-:W-:-:S07]  /*27e60*/  IMAD.MOV.U32 R15, RZ, RZ, -0x1 ;  /* 0xffffffffff0f7424 */ /* 0x000fce00078e00ff */
[----:B0123--:R-:W-:Y:S05]  /*27e70*/  WARPSYNC.COLLECTIVE R15, `(.L_x_3214) ;  /* 0x000000000f087348 */ /* 0x00ffea0003c00000 */
[----:B------:R4:W0:Y:S02]  /*27e80*/  SHFL.IDX P6, R14, R13, R12, R11 ;  /* 0x0000000c0d0e7389 */ /* 0x00082400000c000b */
[----:B01234-:R-:W-:Y:S01]  /*27e90*/  ENDCOLLECTIVE ;  /* 0x000000000000791b */ /* 0x01ffe20003800000 */
.L_x_3214:
[----:B------:R-:W-:Y:S05]  /*27ea0*/  BSYNC B0 ;  /* 0x0000000000007941 */ /* 0x000fea0003800000 */
.L_x_3213:
[----:B------:R-:W-:Y:S05]  /*27eb0*/  BRA `(.L_x_3031) ;  /* 0xffffffa800f87947 */ /* 0x000fea000383ffff */
.L_x_3036:
[----:B0-----:R0:W3:Y:S02]  /*27ec0*/  SYNCS.PHASECHK.TRANS64.TRYWAIT P0, [R5+URZ+0x2a820], R0 ;  /* 0x02a82000050075a7 */ /* 0x0010e4000800017f */
[----:B---3--:R-:W-:Y:S05]  /*27ed0*/  @!P0 NANOSLEEP.SYNCS 0x989680 ;  /* 0x009896800000895d */ /* 0x008fea0003900000 */
[----:B------:R-:W3:Y:S02]  /*27ee0*/  @!P0 SYNCS.PHASECHK.TRANS64 P0, [R5+URZ+0x2a820], R0 ;  /* 0x02a82000050085a7 */ /* 0x000ee4000800007f */
[----:B---3--:R-:W-:Y:S05]  /*27ef0*/  @!P0 BRA `(.L_x_3036) ;  /* 0xfffffffc00f08947 */ /* 0x008fea000383ffff */
[----:B------:R-:W-:Y:S05]  /*27f00*/  BRA `(.L_x_3215) ;  /* 0xffffffb000707947 */ /* 0x000fea000383ffff */
.L_x_3037:
[----:B------:R-:W3:Y:S01]  /*27f10*/  S2R R2, SR_TID.X ;  /* 0x0000000000027919 */ /* 0x000ee20000002100 */
[----:B------:R-:W-:Y:S01]  /*27f20*/  BSSY B0, `(.L_x_3216) ;  /* 0x000000a000007945 */ /* 0x000fe20003800000 */
[----:B------:R-:W-:Y:S01]  /*27f30*/  IMAD.MOV.U32 R12, RZ, RZ, RZ ;  /* 0x000000ffff0c7224 */ /* 0x000fe200078e00ff */
[----:B------:R-:W-:Y:S01]  /*27f40*/  MOV R11, 0x1f ;  /* 0x0000001f000b7802 */ /* 0x000fe20000000f00 */
[----:B------:R-:W-:Y:S01]  /*27f50*/  IMAD.MOV.U32 R15, RZ, RZ, -0x1 ;  /* 0xffffffffff0f7424 */ /* 0x000fe200078e00ff */
[----:B---3--:R-:W-:-:S04]  /*27f60*/  SHF.R.U32.HI R2, RZ, 0x5, R2 ;  /* 0x00000005ff027819 */ /* 0x008fc80000011602 */
[----:B------:R-:W-:-:S04]  /*27f70*/  LOP3.LUT R2, R2, 0x3, RZ, 0xc0, !PT ;  /* 0x0000000302027812 */ /* 0x000fc800078ec0ff */
[----:B------:R-:W-:-:S07]  /*27f80*/  MOV R13, R2 ;  /* 0x00000002000d7202 */ /* 0x000fce0000000f00 */
[----:B012---:R-:W-:Y:S05]  /*27f90*/  WARPSYNC.COLLECTIVE R15, `(.L_x_3217) ;  /* 0x000000000f087348 */ /* 0x007fea0003c00000 */
[----:B------:R3:W4:Y:S02]  /*27fa0*/  SHFL.IDX P6, R14, R13, R12, R11 ;  /* 0x0000000c0d0e7389 */ /* 0x00072400000c000b */
[----:B01234-:R-:W-:Y:S01]  /*27fb0*/  ENDCOLLECTIVE ;  /* 0x000000000000791b */ /* 0x01ffe20003800000 */
.L_x_3217:
[----:B------:R-:W-:Y:S05]  /*27fc0*/  BSYNC B0 ;  /* 0x0000000000007941 */ /* 0x000fea0003800000 */
.L_x_3216:
[----:B------:R-:W-:Y:S05]  /*27fd0*/  BRA `(.L_x_3218) ;  /* 0xffffffb000587947 */ /* 0x000fea000383ffff */
.L_x_3038:
[----:B------:R-:W-:Y:S01]  /*27fe0*/  BSSY B0, `(.L_x_3219) ;  /* 0x0000006000007945 */ /* 0x000fe20003800000 */
[----:B------:R-:W-:-:S07]  /*27ff0*/  MOV R15, 0xffffffff ;  /* 0xffffffff000f7802 */ /* 0x000fce0000000f00 */
[----:B012---:R-:W-:Y:S05]  /*28000*/  WARPSYNC.COLLECTIVE R15, `(.L_x_3220) ;  /* 0x000000000f0c7348 */ /* 0x007fea0003c00000 */
[----:B------:R-:W-:Y:S02]  /*28010*/  ELECT P6, UR62, PT ;  /* 0x00000000003e782f */ /* 0x000fe400038c0000 */
[----:B------:R-:W-:Y:S01]  /*28020*/  MOV R14, UR62 ;  /* 0x0000003e000e7c02 */ /* 0x000fe20008000f00 */
[----:B012---:R-:W-:Y:S10]  /*28030*/  ENDCOLLECTIVE ;  /* 0x000000000000791b */ /* 0x007ff40003800000 */
.L_x_3220:
[----:B------:R-:W-:Y:S05]  /*28040*/  BSYNC B0 ;  /* 0x0000000000007941 */ /* 0x000fea0003800000 */
.L_x_3219:
[----:B------:R-:W-:Y:S05]  /*28050*/  BRA `(.L_x_3221) ;  /* 0xffffffb0004c7947 */ /* 0x000fea000383ffff */
.L_x_3040:
[----:B0-----:R0:W3:Y:S02]  /*28060*/  SYNCS.PHASECHK.TRANS64.TRYWAIT P1, [R3+URZ+0x2a840], R2 ;  /* 0x02a84002030075a7 */ /* 0x0010e4000802017f */
[----:B---3--:R-:W-:Y:S05]  /*28070*/  @!P1 NANOSLEEP.SYNCS 0x989680 ;  /* 0x009896800000995d */ /* 0x008fea0003900000 */
[----:B------:R-:W3:Y:S02]  /*28080*/  @!P1 SYNCS.PHASECHK.TRANS64 P1, [R3+URZ+0x2a840], R2 ;  /* 0x02a84002030095a7 */ /* 0x000ee4000802007f */
[----:B---3--:R-:W-:Y:S05]  /*28090*/  @!P1 BRA `(.L_x_3040) ;  /* 0xfffffffc00f09947 */ /* 0x008fea000383ffff */
[----:B------:R-:W-:Y:S05]  /*280a0*/  BRA `(.L_x_3222) ;  /* 0xffffffb000747947 */ /* 0x000fea000383ffff */
.L_x_3042:
[----:B---3--:R3:W4:Y:S02]  /*280b0*/  SYNCS.PHASECHK.TRANS64.TRYWAIT P1, [R5+URZ+0x2a840], R0 ;  /* 0x02a84000050075a7 */ /* 0x008724000802017f */
[----:B----4-:R-:W-:Y:S05]  /*280c0*/  @!P1 NANOSLEEP.SYNCS 0x989680 ;  /* 0x009896800000995d */ /* 0x010fea0003900000 */
[----:B------:R-:W4:Y:S02]  /*280d0*/  @!P1 SYNCS.PHASECHK.TRANS64 P1, [R5+URZ+0x2a840], R0 ;  /* 0x02a84000050095a7 */ /* 0x000f24000802007f */
[----:B----4-:R-:W-:Y:S05]  /*280e0*/  @!P1 BRA `(.L_x_3042) ;  /* 0xfffffffc00f09947 */ /* 0x010fea000383ffff */
[----:B------:R-:W-:Y:S05]  /*280f0*/  BRA `(.L_x_3223) ;  /* 0xffffffb000807947 */ /* 0x000fea000383ffff */
.L_x_3044:
[----:B----4-:R4:W0:Y:S02]  /*28100*/  SYNCS.PHASECHK.TRANS64.TRYWAIT P1, [R3+URZ+0x2a860], R2 ;  /* 0x02a86002030075a7 */ /* 0x010824000802017f */
[----:B0-----:R-:W-:Y:S05]  /*28110*/  @!P1 NANOSLEEP.SYNCS 0x989680 ;  /* 0x009896800000995d */ /* 0x001fea0003900000 */
[----:B------:R-:W0:Y:S02]  /*28120*/  @!P1 SYNCS.PHASECHK.TRANS64 P1, [R3+URZ+0x2a860], R2 ;  /* 0x02a86002030095a7 */ /* 0x000e24000802007f */
[----:B0-----:R-:W-:Y:S05]  /*28130*/  @!P1 BRA `(.L_x_3044) ;  /* 0xfffffffc00f09947 */ /* 0x001fea000383ffff */
[----:B------:R-:W-:Y:S05]  /*28140*/  BRA `(.L_x_3224) ;  /* 0xffffffb0007c7947 */ /* 0x000fea000383ffff */
.L_x_3225:
        /* <DEDUP_REMOVED lines=11> */
.L_x_15640:


//--------------------- .text._ZN7cutlass13device_kernelIN5flash11enable_sm90INS1_16FlashAttnFwdSm90INS1_25CollectiveMainloopFwdSm90ILi2EN4cute5tupleIJNS5_1CILi1EEES8_S8_EEENS6_IJNS7_ILi64EEESA_SA_EEELi512ENS_6half_tEfNS_4arch4Sm90ELb0ELb0ELb1ELb0ELb1ELb0ELb0ELb0ELb0ELb1ELb0ELb0EEENS1_21CollectiveEpilogueFwdINS6_IJSA_NS7_ILi512EEESA_EEES9_SC_SE_Li256ELb0ELb1ELb0ELb0EEENS1_29StaticPersistentTileSchedulerILb0EEEEEEEEEvNT_6ParamsE --------------------------
	.section	.text._ZN7cutlass13device_kernelIN5flash11enable_sm90INS1_16FlashAttnFwdSm90INS1_25CollectiveMainloopFwdSm90ILi2EN4cute5tupleIJNS5_1CILi1EEES8_S8_EEENS6_IJNS7_ILi64EEESA_SA_EEELi512ENS_6half_tEfNS_4arch4Sm90ELb0ELb0ELb1ELb0ELb1ELb0ELb0ELb0ELb0ELb1ELb0ELb0EEENS1_21CollectiveEpilogueFwdINS6_IJSA_NS7_ILi512EEESA_EEES9_SC_SE_Li256ELb0ELb1ELb0ELb0EEENS1_29StaticPersistentTileSchedulerILb0EEEEEEEEEvNT_6ParamsE,"ax",@progbits
	.align	128
.text._ZN7cutlass13device_kernelIN5flash11enable_sm90INS1_16FlashAttnFwdSm90INS1_25CollectiveMainloopFwdSm90ILi2EN4cute5tupleIJNS5_1CILi1EEES8_S8_EEENS6_IJNS7_ILi64EEESA_SA_EEELi512ENS_6half_tEfNS_4arch4Sm90ELb0ELb0ELb1ELb0ELb1ELb0ELb0ELb0ELb0ELb1ELb0ELb0EEENS1_21CollectiveEpilogueFwdINS6_IJSA_NS7_ILi512EEESA_EEES9_SC_SE_Li256ELb0ELb1ELb0ELb0EEENS1_29StaticPersistentTileSchedulerILb0EEEEEEEEEvNT_6ParamsE:
        .type           _ZN7cutlass13device_kernelIN5flash11enable_sm90INS1_16FlashAttnFwdSm90INS1_25CollectiveMainloopFwdSm90ILi2EN4cute5tupleIJNS5_1CILi1EEES8_S8_EEENS6_IJNS7_ILi64EEESA_SA_EEELi512ENS_6half_tEfNS_4arch4Sm90ELb0ELb0ELb1ELb0ELb1ELb0ELb0ELb0ELb0ELb1ELb0ELb0EEENS1_21CollectiveEpilogueFwdINS6_IJSA_NS7_ILi512EEESA_EEES9_SC_SE_Li256ELb0ELb1ELb0ELb0EEENS1_29StaticPersistentTileSchedulerILb0EEEEEEEEEvNT_6ParamsE,@function
        .size           _ZN7cutlass13device_kernelIN5flash11enable_sm90INS1_16FlashAttnFwdSm90INS1_25CollectiveMainloopFwdSm90ILi2EN4cute5tupleIJNS5_1CILi1EEES8_S8_EEENS6_IJNS7_ILi64EEESA_SA_EEELi512ENS_6half_tEfNS_4arch4Sm90ELb0ELb0ELb1ELb0ELb1ELb0ELb0ELb0ELb0ELb1ELb0ELb0EEENS1_21CollectiveEpilogueFwdINS6_IJSA_NS7_ILi512EEESA_EEES9_SC_SE_Li256ELb0ELb1ELb0ELb0EEENS1_29StaticPersistentTileSchedulerILb0EEEEEEEEEvNT_6ParamsE,(.L_x_15641 - _ZN7cutlass13device_kernelIN5flash11enable_sm90INS1_16FlashAttnFwdSm90INS1_25CollectiveMainloopFwdSm90ILi2EN4cute5tupleIJNS5_1CILi1EEES8_S8_EEENS6_IJNS7_ILi64EEESA_SA_EEELi512ENS_6half_tEfNS_4arch4Sm90ELb0ELb0ELb1ELb0ELb1ELb0ELb0ELb0ELb0ELb1ELb0ELb0EEENS1_21CollectiveEpilogueFwdINS6_IJSA_NS7_ILi512EEESA_EEES9_SC_SE_Li256ELb0ELb1ELb0ELb0EEENS1_29StaticPersistentTileSchedulerILb0EEEEEEEEEvNT_6ParamsE)
        .other          _ZN7cutlass13device_kernelIN5flash11enable_sm90INS1_16FlashAttnFwdSm90INS1_25CollectiveMainloopFwdSm90ILi2EN4cute5tupleIJNS5_1CILi1EEES8_S8_EEENS6_IJNS7_ILi64EEESA_SA_EEELi512ENS_6half_tEfNS_4arch4Sm90ELb0ELb0ELb1ELb0ELb1ELb0ELb0ELb0ELb0ELb1ELb0ELb0EEENS1_21CollectiveEpilogueFwdINS6_IJSA_NS7_ILi512EEESA_EEES9_SC_SE_Li256ELb0ELb1ELb0ELb0EEENS1_29StaticPersistentTileSchedulerILb0EEEEEEEEEvNT_6ParamsE,@"STO_CUDA_ENTRY STV_DEFAULT"
_ZN7cutlass13device_kernelIN5flash11enable_sm90INS1_16FlashAttnFwdSm90INS1_25CollectiveMainloopFwdSm90ILi2EN4cute5tupleIJNS5_1CILi1EEES8_S8_EEENS6_IJNS7_ILi64EEESA_SA_EEELi512ENS_6half_tEfNS_4arch4Sm90ELb0ELb0ELb1ELb0ELb1ELb0ELb0ELb0ELb0ELb1ELb0ELb0EEENS1_21CollectiveEpilogueFwdINS6_IJSA_NS7_ILi512EEESA_EEES9_SC_SE_Li256ELb0ELb1ELb0ELb0EEENS1_29StaticPersistentTileSchedulerILb0EEEEEEEEEvNT_6ParamsE:
        /* <DEDUP_REMOVED lines=36> */
[----:B0-----:R0:W1:Y:S01]  /*0240*/  SYNCS.EXCH.64 URZ, [UR6+0x28c30], UR4 ;  /* 0x028c3004063f75b2 */ /* 0x0010620008000100 */
[----:B------:R0:W4:Y:S01]  /*0250*/  SYNCS.EXCH.64 URZ, [UR6+0x28c40], UR4 ;  /* 0x028c4004063f75b2 */ /* 0x0001220008000100 */
[----:B------:R0:W0:Y:S01]  /*0260*/  SYNCS.EXCH.64 URZ, [UR6+0x28c38], UR4 ;  /* 0x028c3804063f75b2 */ /* 0x0000220008000100 */
[----:B------:R0:W0:Y:S01]  /*0270*/  SYNCS.EXCH.64 URZ, [UR6+0x28c48], UR4 ;  /* 0x028c4804063f75b2 */ /* 0x0000220008000100 */
[----:B------:R-:W-:Y:S01]  /*0280*/  NOP ;  /* 0x0000000000007918 */ /* 0x000fe20000000000 */
.L_x_3226:
        /* <DEDUP_REMOVED lines=22> */
.L_x_3227:
        /* <DEDUP_REMOVED lines=18> */
.L_x_3228:
        /* <DEDUP_REMOVED lines=22> */
.L_x_3229:
        /* <DEDUP_REMOVED lines=23> */
.L_x_3230:
        /* <DEDUP_REMOVED lines=8> */
.L_x_3232:
[----:B------:R-:W-:-:S08]  /*0860*/  NOP ;  /* 0x0000000000007918 */ /* 0x000fd00000000000 */
[----:B------:R-:W0:Y:S02]  /*0870*/  USETMAXREG.TRY_ALLOC.CTAPOOL UP0, 0xe8 ;  /* 0x000000e8000079c8 */ /* 0x000e240008000600 */
[----:B0-----:R-:W-:-:S13]  /*0880*/  PLOP3.LUT P0, PT, PT, PT, UP0, 0x80, 0x0 ;  /* 0x000000000000781c */ /* 0x001fda0003f0f008 */
[----:B------:R-:W-:Y:S05]  /*0890*/  @!P0 BRA `(.L_x_3232) ;  /* 0xfffffffc00f08947 */ /* 0x000fea000383ffff */
[----:B------:R-:W-:Y:S01]  /*08a0*/  LOP3.LUT R2, R0, 0xffffff80, RZ, 0xc0, !PT ;  /* 0xffffff8000027812 */ /* 0x000fe200078ec0ff */
[----:B------:R-:W0:Y:S03]  /*08b0*/  S2UR UR40, SR_CTAID.X ;  /* 0x00000000002879c3 */ /* 0x000e260000002500 */
[----:B------:R-:W-:-:S05]  /*08c0*/  ISETP.NE.AND P0, PT, R2, 0x80, PT ;  /* 0x000000800200780c */ /* 0x000fca0003f05270 */
[----:B------:R-:W0:Y:S08]  /*08d0*/  LDC R2, c[0x0][0xc34] ;  /* 0x00030d00ff027b82 */ /* 0x000e300000000800 */
[----:B------:R-:W-:Y:S06]  /*08e0*/  @!P0 BAR.ARV 0x8, 0x100 ;  /* 0x0204000000008b1d */ /* 0x000fec0000002000 */
[----:B------:R-:W-:-:S13]  /*08f0*/  ISETP.GE.U32.AND P0, PT, R0, 0x100, PT ;  /* 0x000001000000780c */ /* 0x000fda0003f06070 */
[----:B------:R-:W-:Y:S06]  /*0900*/  @P0 BAR.ARV 0xf, 0x100 ;  /* 0x03c4000000000b1d */ /* 0x000fec0000002000 */
[----:B0-----:R-:W-:-:S13]  /*0910*/  ISETP.LE.AND P0, PT, R2, UR40, PT ;  /* 0x0000002802007c0c */ /* 0x001fda000bf03270 */
[----:B------:R-:W-:Y:S05]  /*0920*/  @P0 EXIT ;  /* 0x000000000000094d */ /* 0x000fea0003800000 */
[----:B------:R-:W-:Y:S01]  /*0930*/  VIADD R0, R0, 0xffffff80 ;  /* 0xffffff8000007836 */ /* 0x000fe20000000000 */
[----:B------:R-:W0:Y:S01]  /*0940*/  S2UR UR39, SR_CgaCtaId ;  /* 0x00000000002779c3 */ /* 0x000e220000008800 */
[----:B------:R-:W-:Y:S01]  /*0950*/  UMOV UR42, 0x400 ;  /* 0x00000400002a7882 */ /* 0x000fe20000000000 */
[----:B------:R-:W-:Y:S01]  /*0960*/  IMAD.MOV.U32 R23, RZ, RZ, 0x20 ;  /* 0x00000020ff177424 */ /* 0x000fe200078e00ff */
[----:B------:R-:W-:Y:S01]  /*0970*/  ULOP3.LUT UR41, UR38, 0x1, URZ, 0xfc, !UPT ;  /* 0x0000000126297892 */ /* 0x000fe2000f8efc3f */
[----:B------:R-:W-:Y:S01]  /*0980*/  SHF.R.S32.HI R3, RZ, 0x1f, R0 ;  /* 0x0000001fff037819 */ /* 0x000fe20000011400 */
[----:B------:R-:W-:Y:S01]  /*0990*/  UMOV UR36, URZ ;  /* 0x0000003f00247c82 */ /* 0x000fe20008000000 */
[----:B------:R-:W-:Y:S01]  /*09a0*/  UMOV UR37, URZ ;  /* 0x0000003f00257c82 */ /* 0x000fe20008000000 */
[----:B------:R-:W-:Y:S01]  /*09b0*/  UMOV UR47, URZ ;  /* 0x0000003f002f7c82 */ /* 0x000fe20008000000 */
[CC--:B------:R-:W-:Y:S02]  /*09c0*/  LEA.HI R2, R3.reuse, R0.reuse, RZ, 0x4 ;  /* 0x0000000003027211 */ /* 0x0c0fe400078f20ff */
[----:B------:R-:W-:-:S02]  /*09d0*/  LEA.HI R4, R3, R0, RZ, 0x5 ;  /* 0x0000000003047211 */ /* 0x000fc400078f28ff */
[----:B------:R-:W-:Y:S02]  /*09e0*/  SHF.R.S32.HI R9, RZ, 0x4, R2 ;  /* 0x00000004ff097819 */ /* 0x000fe40000011402 */
[CC--:B------:R-:W-:Y:S02]  /*09f0*/  LEA.HI R5, R3.reuse, R0.reuse, RZ, 0x7 ;  /* 0x0000000003057211 */ /* 0x0c0fe400078f38ff */
[C---:B------:R-:W-:Y:S02]  /*0a00*/  LOP3.LUT R7, R2.reuse, 0xfffffff0, RZ, 0xc0, !PT ;  /* 0xfffffff002077812 */ /* 0x040fe400078ec0ff */
[----:B------:R-:W-:Y:S02]  /*0a10*/  SHF.R.S32.HI R11, RZ, 0x5, R4 ;  /* 0x00000005ff0b7819 */ /* 0x000fe40000011404 */
[----:B------:R-:W-:Y:S01]  /*0a20*/  LEA.HI R2, R2, R9, RZ, 0x1 ;  /* 0x0000000902027211 */ /* 0x000fe200078f08ff */
[----:B------:R-:W-:Y:S01]  /*0a30*/  IMAD.IADD R7, R0, 0x1, -R7 ;  /* 0x0000000100077824 */ /* 0x000fe200078e0a07 */
[----:B------:R-:W-:-:S02]  /*0a40*/  LEA.HI R6, R3, R0, RZ, 0x2 ;  /* 0x0000000003067211 */ /* 0x000fc400078f10ff */
[----:B------:R-:W-:Y:S01]  /*0a50*/  LEA.HI R211, R3, R0, RZ, 0x3 ;  /* 0x0000000003d37211 */ /* 0x000fe200078f18ff */
[----:B0-----:R-:W-:Y:S01]  /*0a60*/  ULEA UR42, UR39, UR42, 0x18 ;  /* 0x0000002a272a7291 */ /* 0x001fe2000f8ec03f */
[----:B------:R-:W-:Y:S02]  /*0a70*/  SHF.R.S32.HI R4, RZ, 0x1f, R4 ;  /* 0x0000001fff047819 */ /* 0x000fe40000011404 */
[----:B------:R-:W-:Y:S02]  /*0a80*/  LOP3.LUT R3, R5, 0xffffff80, RZ, 0xc0, !PT ;  /* 0xffffff8005037812 */ /* 0x000fe400078ec0ff */
[----:B------:R-:W-:Y:S02]  /*0a90*/  LOP3.LUT R2, R2, 0x1ffffffe, RZ, 0xc0, !PT ;  /* 0x1ffffffe02027812 */ /* 0x000fe400078ec0ff */
[----:B------:R-:W-:Y:S01]  /*0aa0*/  LEA.HI R4, R4, R11, RZ, 0x2 ;  /* 0x0000000b04047211 */ /* 0x000fe200078f10ff */
[----:B------:R-:W-:Y:S01]  /*0ab0*/  IMAD.IADD R3, R0, 0x1, -R3 ;  /* 0x0000000100037824 */ /* 0x000fe200078e0a03 */
[----:B------:R-:W-:Y:S01]  /*0ac0*/  LOP3.LUT R209, R211, 0xfffffff8, RZ, 0xc0, !PT ;  /* 0xfffffff8d3d17812 */ /* 0x000fe200078ec0ff */
[----:B------:R-:W-:Y:S01]  /*0ad0*/  IMAD.IADD R9, R9, 0x1, -R2 ;  /* 0x0000000109097824 */ /* 0x000fe200078e0a02 */
[----:B------:R-:W-:-:S02]  /*0ae0*/  LOP3.LUT R13, R6, 0xfffffffc, RZ, 0xc0, !PT ;  /* 0xfffffffc060d7812 */ /* 0x000fc400078ec0ff */
[----:B------:R-:W-:Y:S01]  /*0af0*/  SHF.R.S32.HI R210, RZ, 0x7, R5 ;  /* 0x00000007ffd27819 */ /* 0x000fe20000011405 */
[----:B------:R-:W-:Y:S01]  /*0b00*/  IMAD.IADD R209, R0, 0x1, -R209 ;  /* 0x0000000100d17824 */ /* 0x000fe200078e0ad1 */
[----:B------:R-:W-:Y:S01]  /*0b10*/  LOP3.LUT R4, R4, 0x3ffffc, RZ, 0xc0, !PT ;  /* 0x003ffffc04047812 */ /* 0x000fe200078ec0ff */
[----:B------:R-:W-:Y:S01]  /*0b20*/  IMAD.SHL.U32 R9, R9, 0x8, RZ ;  /* 0x0000000809097824 */ /* 0x000fe200078e00ff */
[--C-:B------:R-:W-:Y:S01]  /*0b30*/  SHF.R.S32.HI R2, RZ, 0x1f, R7.reuse ;  /* 0x0000001fff027819 */ /* 0x100fe20000011407 */
[----:B------:R-:W-:Y:S01]  /*0b40*/  IMAD R15, R210, 0x100, R7 ;  /* 0x00000100d20f7824 */ /* 0x000fe200078e0207 */
[----:B------:R-:W-:Y:S01]  /*0b50*/  IADD3 R13, R0, -R13, RZ ;  /* 0x8000000d000d7210 */ /* 0x000fe20007ffe0ff */
[----:B------:R-:W-:Y:S01]  /*0b60*/  IMAD.IADD R8, R11, 0x1, -R4 ;  /* 0x000000010b087824 */ /* 0x000fe200078e0a04 */
[----:B------:R-:W-:Y:S01]  /*0b70*/  SHF.R.S32.HI R0, RZ, 0x1f, R3 ;  /* 0x0000001fff007819 */ /* 0x000fe20000011403 */
[----:B------:R-:W-:Y:S01]  /*0b80*/  IMAD.SHL.U32 R16, R209, 0x8, RZ ;  /* 0x00000008d1107824 */ /* 0x000fe200078e00ff */
[----:B------:R-:W-:-:S02]  /*0b90*/  LEA.HI R6, R2, R7, RZ, 0x3 ;  /* 0x0000000702067211 */ /* 0x000fc400078f18ff */
[----:B------:R-:W-:Y:S01]  /*0ba0*/  LEA.HI R2, R0, R3, RZ, 0x2 ;  /* 0x0000000300027211 */ /* 0x000fe200078f10ff */
[----:B------:R-:W-:Y:S01]  /*0bb0*/  VIADD R188, R16, 0x80 ;  /* 0x0000008010bc7836 */ /* 0x000fe20000000000 */
[----:B------:R-:W-:Y:S01]  /*0bc0*/  LOP3.LUT R4, R6, 0xfffffff8, RZ, 0xc0, !PT ;  /* 0xfffffff806047812 */ /* 0x000fe200078ec0ff */
[----:B------:R-:W-:Y:S01]  /*0bd0*/  VIADD R187, R16, 0xc0 ;  /* 0x000000c010bb7836 */ /* 0x000fe20000000000 */
[----:B------:R-:W-:Y:S01]  /*0be0*/  LEA R12, R8, R15, 0x4 ;  /* 0x0000000f080c7211 */ /* 0x000fe200078e20ff */
[----:B------:R-:W-:Y:S01]  /*0bf0*/  VIADD R186, R16, 0x100 ;  /* 0x0000010010ba7836 */ /* 0x000fe20000000000 */
[----:B------:R-:W-:Y:S01]  /*0c00*/  LOP3.LUT R8, R2, 0x7ffffffc, RZ, 0xc0, !PT ;  /* 0x7ffffffc02087812 */ /* 0x000fe200078ec0ff */
[----:B------:R-:W-:Y:S01]  /*0c10*/  IMAD.IADD R7, R7, 0x1, -R4 ;  /* 0x0000000107077824 */ /* 0x000fe200078e0a04 */
[----:B------:R-:W-:Y:S01]  /*0c20*/  LEA.HI R4, R0, R3, RZ, 0x5 ;  /* 0x0000000300047211 */ /* 0x000fe200078f28ff */
[----:B------:R-:W-:Y:S01]  /*0c30*/  IMAD.U32 R215, R12, 0x40, R9 ;  /* 0x000000400cd77824 */ /* 0x000fe200078e0009 */
[----:B------:R-:W-:Y:S01]  /*0c40*/  SHF.R.S32.HI R0, RZ, 0x2, R2 ;  /* 0x00000002ff007819 */ /* 0x000fe20000011402 */
[----:B------:R-:W-:Y:S01]  /*0c50*/  IMAD.IADD R17, R3, 0x1, -R8 ;  /* 0x0000000103117824 */ /* 0x000fe200078e0a08 */
[----:B------:R-:W-:Y:S01]  /*0c60*/  SHF.R.S32.HI R3, RZ, 0x1f, R2 ;  /* 0x0000001fff037819 */ /* 0x000fe20000011402 */
[----:B------:R-:W-:Y:S01]  /*0c70*/  IMAD.SHL.U32 R2, R7, 0x40, RZ ;  /* 0x0000004007027824 */ /* 0x000fe200078e00ff */
[----:B------:R-:W-:Y:S01]  /*0c80*/  SHF.L.U32 R6, R6, 0x6, RZ ;  /* 0x0000000606067819 */ /* 0x000fe200000006ff */
[C---:B------:R-:W-:Y:S01]  /*0c90*/  VIADD R185, R16.reuse, 0x140 ;  /* 0x0000014010b97836 */ /* 0x040fe20000000000 */
[----:B------:R-:W-:Y:S01]  /*0ca0*/  LEA.HI R3, R3, R0, RZ, 0x3 ;  /* 0x0000000003037211 */ /* 0x000fe200078f18ff */
[----:B------:R-:W-:Y:S01]  /*0cb0*/  VIADD R212, R16, 0x1c0 ;  /* 0x000001c010d47836 */ /* 0x000fe20000000000 */
[----:B------:R-:W-:Y:S01]  /*0cc0*/  LOP3.LUT R2, R2, 0x1c0, RZ, 0xc0, !PT ;  /* 0x000001c002027812 */ /* 0x000fe200078ec0ff */
[----:B------:R-:W-:Y:S01]  /*0cd0*/  IMAD.SHL.U32 R17, R17, 0x2, RZ ;  /* 0x0000000211117824 */ /* 0x000fe200078e00ff */
[----:B------:R-:W-:-:S02]  /*0ce0*/  LOP3.LUT R6, R6, 0x7ffffe00, RZ, 0xc0, !PT ;  /* 0x7ffffe0006067812 */ /* 0x000fc400078ec0ff */
[----:B------:R-:W-:Y:S02]  /*0cf0*/  LOP3.LUT R9, R2, 0x8, R9, 0xf8, !PT ;  /* 0x0000000802097812 */ /* 0x000fe400078ef809 */
[----:B------:R-:W-:Y:S01]  /*0d00*/  SHF.R.U32.HI R8, RZ, 0x3, R2 ;  /* 0x00000003ff087819 */ /* 0x000fe20000011602 */
[----:B------:R-:W-:Y:S01]  /*0d10*/  IMAD R6, R11, 0x400, R6 ;  /* 0x000004000b067824 */ /* 0x000fe200078e0206 */
[----:B------:R-:W-:Y:S02]  /*0d20*/  R2P PR, R7, 0x6 ;  /* 0x0000000607007804 */ /* 0x000fe40000000000 */
[----:B------:R-:W-:Y:S02]  /*0d30*/  LOP3.LUT R9, R9, R8, RZ, 0x3c, !PT ;  /* 0x0000000809097212 */ /* 0x000fe400078e3cff */
[----:B------:R-:W-:Y:S02]  /*0d40*/  LOP3.LUT R3, R3, 0xfffffff8, RZ, 0xc0, !PT ;  /* 0xfffffff803037812 */ /* 0x000fe400078ec0ff */
[----:B------:R-:W-:Y:S01]  /*0d50*/  LEA.HI R10, R13, R13, RZ, 0x1 ;  /* 0x0000000d0d0a7211 */ /* 0x000fe200078f08ff */
[----:B------:R-:W-:Y:S01]  /*0d60*/  IMAD.IADD R6, R6, 0x1, R9 ;  /* 0x0000000106067824 */ /* 0x000fe200078e0209 */
[----:B------:R-:W-:Y:S01]  /*0d70*/  LEA.HI R5, R5, R210, RZ, 0x1 ;  /* 0x000000d205057211 */ /* 0x000fe200078f08ff */
[----:B------:R-:W-:Y:S01]  /*0d80*/  IMAD.IADD R3, R0, 0x1, -R3 ;  /* 0x0000000100037824 */ /* 0x000fe200078e0a03 */
[----:B------:R-:W-:-:S02]  /*0d90*/  LOP3.LUT R10, R10, 0x1ffffffe, RZ, 0xc0, !PT ;  /* 0x1ffffffe0a0a7812 */ /* 0x000fc400078ec0ff */
[----:B------:R-:W-:Y:S02]  /*0da0*/  LEA R22, R6, UR42, 0x1 ;  /* 0x0000002a06167c11 */ /* 0x000fe4000f8e08ff */
[----:B------:R-:W-:Y:S01]  /*0db0*/  SHF.R.S32.HI R2, RZ, 0x5, R4 ;  /* 0x00000005ff027819 */ /* 0x000fe20000011404 */
[----:B------:R-:W-:Y:S01]  /*0dc0*/  IMAD.IADD R13, R13, 0x1, -R10 ;  /* 0x000000010d0d7824 */ /* 0x000fe200078e0a0a */
[----:B------:R-:W-:Y:S01]  /*0dd0*/  LOP3.LUT R5, R5, 0xfffffe, RZ, 0xc0, !PT ;  /* 0x00fffffe05057812 */ /* 0x000fe200078ec0ff */
[C---:B------:R-:W-:Y:S01]  /*0de0*/  VIADD R184, R22.reuse, 0x26800 ;  /* 0x0002680016b87836 */ /* 0x040fe20000000000 */
[----:B------:R-:W-:Y:S01]  /*0df0*/  SEL R23, R23, 0xffffffe0, !P1 ;  /* 0xffffffe017177807 */ /* 0x000fe20004800000 */
[----:B------:R-:W-:Y:S01]  /*0e00*/  VIADD R19, R22, 0x26840 ;  /* 0x0002684016137836 */ /* 0x000fe20000000000 */
[----:B------:R-:W-:Y:S01]  /*0e10*/  LEA R2, R2, R3, 0x4 ;  /* 0x0000000302027211 */ /* 0x000fe200078e20ff */
[----:B------:R-:W-:Y:S01]  /*0e20*/  IMAD.IADD R5, R210, 0x1, -R5 ;  /* 0x00000001d2057824 */ /* 0x000fe200078e0a05 */
[C---:B------:R-:W-:Y:S01]  /*0e30*/  @P2 IADD3 R19, R184.reuse, -0x40, RZ ;  /* 0xffffffc0b8132810 */ /* 0x040fe20007ffe0ff */
[----:B------:R-:W-:Y:S01]  /*0e40*/  IMAD.IADD R184, R184, 0x1, R23 ;  /* 0x00000001b8b87824 */ /* 0x000fe200078e0217 */
[C---:B------:R-:W-:Y:S01]  /*0e50*/  IADD3 R189, R16.reuse, 0x40, RZ ;  /* 0x0000004010bd7810 */ /* 0x040fe20007ffe0ff */
[----:B------:R-:W-:Y:S01]  /*0e60*/  IMAD.SHL.U32 R18, R5, 0x100, RZ ;  /* 0x0000010005127824 */ /* 0x000fe200078e00ff */
[----:B------:R-:W-:Y:S01]  /*0e70*/  IADD3 R213, R16, 0x180, RZ ;  /* 0x0000018010d57810 */ /* 0x000fe20007ffe0ff */
[----:B------:R-:W-:Y:S01]  /*0e80*/  IMAD R214, R13, 0x8, R2 ;  /* 0x000000080dd67824 */ /* 0x000fe200078e0202 */
[----:B------:R-:W-:Y:S01]  /*0e90*/  SHF.R.S32.HI R211, RZ, 0x3, R211 ;  /* 0x00000003ffd37819 */ /* 0x000fe200000114d3 */
[----:B------:R-:W-:Y:S01]  /*0ea0*/  IMAD.IADD R23, R23, 0x1, R19 ;  /* 0x0000000117177824 */ /* 0x000fe200078e0213 */
[----:B------:R-:W-:-:S02]  /*0eb0*/  SHF.R.S32.HI R222, RZ, 0x1f, R189 ;  /* 0x0000001fffde7819 */ /* 0x000fc400000114bd */
[----:B------:R-:W-:Y:S02]  /*0ec0*/  SHF.R.S32.HI R221, RZ, 0x1f, R188 ;  /* 0x0000001fffdd7819 */ /* 0x000fe400000114bc */
[----:B------:R-:W-:Y:S02]  /*0ed0*/  SHF.R.S32.HI R220, RZ, 0x1f, R187 ;  /* 0x0000001fffdc7819 */ /* 0x000fe400000114bb */
[----:B------:R-:W-:Y:S02]  /*0ee0*/  SHF.R.S32.HI R219, RZ, 0x1f, R186 ;  /* 0x0000001fffdb7819 */ /* 0x000fe400000114ba */
[----:B------:R-:W-:Y:S02]  /*0ef0*/  SHF.R.S32.HI R218, RZ, 0x1f, R185 ;  /* 0x0000001fffda7819 */ /* 0x000fe400000114b9 */
[----:B------:R-:W-:Y:S02]  /*0f00*/  SHF.R.S32.HI R217, RZ, 0x1f, R213 ;  /* 0x0000001fffd97819 */ /* 0x000fe400000114d5 */
[----:B------:R-:W-:-:S07]  /*0f10*/  SHF.R.S32.HI R216, RZ, 0x1f, R212 ;  /* 0x0000001fffd87819 */ /* 0x000fce00000114d4 */
.L_x_3274:
[----:B------:R-:W-:Y:S01]  /*0f20*/  ULDC UR4, c[0x0][0xc38] ;  /* 0x00030e0000047ab9 */ /* 0x000fe20000000800 */
[----:B------:R-:W-:Y:S01]  /*0f30*/  ULDC UR49, c[0x0][0x424] ;  /* 0x0001090000317ab9 */ /* 0x000fe20000000800 */
[----:B------:R-:W-:Y:S01]  /*0f40*/  UISETP.NE.AND UP1, UPT, UR4, 0x1, UPT ;  /* 0x000000010400788c */ /* 0x000fe2000bf25270 */
[----:B------:R-:W-:Y:S02]  /*0f50*/  ULDC UR6, c[0x0][0x2f0] ;  /* 0x0000bc0000067ab9 */ /* 0x000fe40000000800 */
[----:B------:R-:W-:Y:S01]  /*0f60*/  ULDC.64 UR4, c[0x0][0x418] ;  /* 0x0001060000047ab9 */ /* 0x000fe20000000a00 */
[----:B------:R-:W-:Y:S01]  /*0f70*/  UMOV UR43, UR40 ;  /* 0x00000028002b7c82 */ /* 0x000fe20008000000 */
[----:B------:R-:W-:Y:S01]  /*0f80*/  UISETP.NE.U32.AND UP0, UPT, UR4, URZ, UPT ;  /* 0x0000003f0400728c */ /* 0x000fe2000bf05070 */
[----:B------:R-:W-:Y:S02]  /*0f90*/  UMOV UR45, UR40 ;  /* 0x00000028002d7c82 */ /* 0x000fe40008000000 */
[----:B------:R-:W-:Y:S01]  /*0fa0*/  ULDC UR4, c[0x0][0xc44] ;  /* 0x0003110000047ab9 */ /* 0x000fe20000000800 */
[----:B------:R-:W-:-:S02]  /*0fb0*/  UISETP.NE.AND.EX UP0, UPT, UR5, URZ, UPT, UP0 ;  /* 0x0000003f0500728c */ /* 0x000fc4000bf05300 */
[----:B------:R-:W-:Y:S02]  /*0fc0*/  UISETP.NE.AND UP2, UPT, UR4, 0x1, UPT ;  /* 0x000000010400788c */ /* 0x000fe4000bf45270 */
[----:B------:R-:W-:Y:S01]  /*0fd0*/  USEL UR49, UR49, 0x1, UP0 ;  /* 0x0000000131317887 */ /* 0x000fe20008000000 */
[----:B------:R-:W-:Y:S01]  /*0fe0*/  @UP1 ULDC UR4, c[0x0][0xc3c] ;  /* 0x00030f0000041ab9 */ /* 0x000fe20000000800 */
[----:B------:R-:W-:Y:S02]  /*0ff0*/  UISETP.NE.AND UP0, UPT, UR46, 0x1, UPT ;  /* 0x000000012e00788c */ /* 0x000fe4000bf05270 */
[----:B------:R-:W-:Y:S02]  /*1000*/  UIMAD.WIDE.U32 UR4, UR40, UR4, URZ ;  /* 0x00000004280472a5 */ /* 0x000fe4000f8e003f */
[----:B------:R-:W-:Y:S02]  /*1010*/  UIMAD UR49, UR49, UR6, URZ ;  /* 0x00000006313172a4 */ /* 0x000fe4000f8e023f */
[----:B------:R-:W-:Y:S01]  /*1020*/  PLOP3.LUT P0, PT, PT, PT, UP0, 0x80, 0x0 ;  /* 0x000000000000781c */ /* 0x000fe20003f0f008 */
[----:B------:R-:W-:Y:S01]  /*1030*/  @UP1 ULDC UR6, c[0x0][0xc40] ;  /* 0x0003100000061ab9 */ /* 0x000fe20000000800 */
[----:B------:R-:W-:Y:S01]  /*1040*/  @UP2 ULDC.64 UR8, c[0x0][0xc48] ;  /* 0x0003120000082ab9 */ /* 0x000fe20000000a00 */
[----:B------:R-:W-:-:S02]  /*1050*/  @UP1 USHF.R.U32.HI UR43, URZ, UR6, UR5 ;  /* 0x000000063f2b1299 */ /* 0x000fc40008011605 */
[----:B------:R-:W-:Y:S02]  /*1060*/  UIADD3 UR6, UR49, 0x3f, URZ ;  /* 0x0000003f31067890 */ /* 0x000fe4000fffe03f */
[----:B------:R-:W-:Y:S02]  /*1070*/  UIMAD.WIDE.U32 UR4, UR43, UR8, URZ ;  /* 0x000000082b0472a5 */ /* 0x000fe4000f8e003f */
[----:B------:R-:W-:Y:S01]  /*1080*/  USHF.R.S32.HI UR7, URZ, 0x1f, UR6 ;  /* 0x0000001f3f077899 */ /* 0x000fe20008011406 */
[----:B------:R-:W-:Y:S01]  /*1090*/  UMOV UR44, UR43 ;  /* 0x0000002b002c7c82 */ /* 0x000fe20008000000 */
[----:B------:R-:W-:Y:S02]  /*10a0*/  @UP2 USHF.R.U32.HI UR44, URZ, UR9, UR5 ;  /* 0x000000093f2c2299 */ /* 0x000fe40008011605 */
[----:B------:R-:W-:-:S04]  /*10b0*/  ULEA.HI UR7, UR7, UR6, URZ, 0x6 ;  /* 0x0000000607077291 */ /* 0x000fc8000f8f303f */
[----:B------:R-:W-:Y:S01]  /*10c0*/  USHF.R.S32.HI UR48, URZ, 0x6, UR7 ;  /* 0x000000063f307899 */ /* 0x000fe20008011407 */
[----:B0123-5:R-:W-:Y:S11]  /*10d0*/  @!P0 BRA `(.L_x_3233) ;  /* 0x0000001800388947 */ /* 0x02fff60003800000 */
[----:B------:R-:W0:Y:S01]  /*10e0*/  SHFL.IDX PT, R0, R210, RZ, 0x1f ;  /* 0x00001fffd2007589 */ /* 0x000e2200000e0000 */
[----:B------:R-:W-:-:S06]  /*10f0*/  UISETP.NE.AND UP0, UPT, UR41, 0x3, UPT ;  /* 0x000000032900788c */ /* 0x000fcc000bf05270 */
[----:B------:R-:W-:Y:S02]  /*1100*/  PLOP3.LUT P0, PT, PT, PT, UP0, 0x80, 0x0 ;  /* 0x000000000000781c */ /* 0x000fe40003f0f008 */
[----:B0-----:R-:W-:-:S13]  /*1110*/  R2UR UR4, R0 ;  /* 0x00000000000472ca */ /* 0x001fda00000e0000 */
[----:B------:R-:W-:-:S04]  /*1120*/  ULEA.HI UR5, UR4, UR4, URZ, 0x1 ;  /* 0x0000000404057291 */ /* 0x000fc8000f8f083f */
[----:B------:R-:W-:-:S04]  /*1130*/  ULOP3.LUT UR5, UR5, 0x1fffe, URZ, 0xc0, !UPT ;  /* 0x0001fffe05057892 */ /* 0x000fc8000f8ec03f */
[----:B------:R-:W-:-:S04]  /*1140*/  UIADD3 UR5, UR4, -UR5, URZ ;  /* 0x8000000504057290 */ /* 0x000fc8000fffe03f */
[----:B------:R-:W-:-:S04]  /*1150*/  ULEA UR5, UR5, UR42, 0xf ;  /* 0x0000002a05057291 */ /* 0x000fc8000f8e783f */
[----:B------:R-:W-:-:S04]  /*1160*/  UIADD3 UR5, UR5, 0x400, URZ ;  /* 0x0000040005057890 */ /* 0x000fc8000fffe03f */
[----:B------:R-:W-:-:S04]  /*1170*/  USHF.R.U32.HI UR5, URZ, 0x4, UR5 ;  /* 0x000000043f057899 */ /* 0x000fc80008011605 */
[----:B------:R-:W-:-:S04]  /*1180*/  ULOP3.LUT UR5, UR5, 0x3fff, URZ, 0xc0, !UPT ;  /* 0x00003fff05057892 */ /* 0x000fc8000f8ec03f */
[----:B------:R-:W-:Y:S01]  /*1190*/  ULOP3.LUT UR20, UR5, 0x2000000, URZ, 0xfc, !UPT ;  /* 0x0200000005147892 */ /* 0x000fe2000f8efc3f */
[----:B------:R-:W-:Y:S11]  /*11a0*/  @!P0 BRA `(.L_x_3234) ;  /* 0x0000000000048947 */ /* 0x000ff60003800000 */
[----:B------:R-:W-:Y:S01]  /*11b0*/  BPT.TRAP 0x1 ;  /* 0x000000040000795c */ /* 0x000fe20000300000 */
.L_x_3234:
[----:B------:R-:W-:Y:S01]  /*11c0*/  ULEA UR16, UR47, UR42, 0x3 ;  /* 0x0000002a2f107291 */ /* 0x000fe2000f8e183f */
[----:B------:R-:W-:-:S04]  /*11d0*/  MOV R0, UR37 ;  /* 0x0000002500007c02 */ /* 0x000fc80008000f00 */
[----:B------:R-:W-:-:S04]  /*11e0*/  SHF.L.U32 R0, R0, 0x1f, RZ ;  /* 0x0000001f00007819 */ /* 0x000fc800000006ff */
[----:B------:R-:W0:Y:S02]  /*11f0*/  SYNCS.PHASECHK.TRANS64.TRYWAIT P1, [UR16+0x28c50], R0 ;  /* 0x028c5000ff0075a7 */ /* 0x000e240008020150 */
[----:B0-----:R-:W-:Y:S05]  /*1200*/  @!P1 BRA `(.L_x_3235) ;  /* 0x000000b800389947 */ /* 0x001fea0003800000 */
.L_x_3324:
[----:B------:R-:W-:Y:S01]  /*1210*/  BAR.SYNC.DEFER_BLOCKING 0xe, 0x100 ;  /* 0x0384000000007b1d */ /* 0x000fe20000010000 */
[----:B------:R-:W-:Y:S02]  /*1220*/  UIADD3 UR4, UR42, 0x26800, URZ ;  /* 0x000268002a047890 */ /* 0x000fe4000fffe03f */
[----:B------:R-:W-:Y:S02]  /*1230*/  ULEA UR12, UR47, UR20, 0xc ;  /* 0x000000142f0c7291 */ /* 0x000fe4000f8e603f */
[----:B------:R-:W-:Y:S01]  /*1240*/  USHF.R.U32.HI UR4, URZ, 0x4, UR4 ;  /* 0x000000043f047899 */ /* 0x000fe20008011604 */
[----:B------:R-:W-:Y:S01]  /*1250*/  UMOV UR7, 0x40000040 ;  /* 0x4000004000077882 */ /* 0x000fe20000000000 */
[----:B------:R-:W-:Y:S02]  /*1260*/  UMOV UR5, 0x40000040 ;  /* 0x4000004000057882 */ /* 0x000fe40000000000 */
[----:B------:R-:W-:Y:S01]  /*1270*/  ULOP3.LUT UR4, UR4, 0x3fff, URZ, 0xc0, !UPT ;  /* 0x00003fff04047892 */ /* 0x000fe2000f8ec03f */
[----:B------:R-:W-:Y:S01]  /*1280*/  UMOV UR6, UR12 ;  /* 0x0000000c00067c82 */ /* 0x000fe20008000000 */
[----:B------:R-:W-:-:S02]  /*1290*/  UIADD3 UR10, UR12, 0x100, URZ ;  /* 0x000001000c0a7890 */ /* 0x000fc4000fffe03f */
[----:B------:R-:W-:Y:S01]  /*12a0*/  ULOP3.LUT UR13, UR4, 0x10000, URZ, 0xfc, !UPT ;  /* 0x00010000040d7892 */ /* 0x000fe2000f8efc3f */
[----:B------:R-:W-:Y:S01]  /*12b0*/  UMOV UR11, 0x40000040 ;  /* 0x40000040000b7882 */ /* 0x000fe20000000000 */
[----:B------:R-:W-:Y:S02]  /*12c0*/  UMOV UR9, 0x40000040 ;  /* 0x4000004000097882 */ /* 0x000fe40000000000 */
[----:B------:R-:W-:Y:S02]  /*12d0*/  UIADD3 UR8, UR13, 0x4, URZ ;  /* 0x000000040d087890 */ /* 0x000fe4000fffe03f */
[----:B------:R-:W-:Y:S01]  /*12e0*/  UIADD3 UR14, UR12, 0x180, URZ ;  /* 0x000001800c0e7890 */ /* 0x000fe2000fffe03f */
[----:B------:R-:W-:Y:S01]  /*12f0*/  UMOV UR4, UR13 ;  /* 0x0000000d00047c82 */ /* 0x000fe20008000000 */
[----:B------:R-:W-:Y:S01]  /*1300*/  UMOV UR15, 0x40000040 ;  /* 0x40000040000f7882 */ /* 0x000fe20000000000 */
[----:B------:R-:W-:-:S06]  /*1310*/  WARPGROUP.ARRIVE ;  /* 0x00000000000079c5 */ /* 0x000fcc0000000000 */
[----:B------:R-:W-:Y:S01]  /*1320*/  HGMMA.64x256x16.F32 R24, gdesc[UR4].tnspB, RZ, !UPT, gsb0 ;  /* 0x43e00000041879f0 */ /* 0x000fe2000c0008ff */
[----:B------:R-:W-:Y:S02]  /*1330*/  UIADD3 UR6, UR12, 0x80, URZ ;  /* 0x000000800c067890 */ /* 0x000fe4000fffe03f */
[----:B------:R-:W-:Y:S01]  /*1340*/  UIADD3 UR4, UR13, 0x2, URZ ;  /* 0x000000020d047890 */ /* 0x000fe2000fffe03f */
[----:B------:R-:W-:Y:S01]  /*1350*/  UMOV UR7, 0x40000040 ;  /* 0x4000004000077882 */ /* 0x000fe20000000000 */
[----:B------:R-:W-:Y:S01]  /*1360*/  UMOV UR5, 0x40000040 ;  /* 0x4000004000057882 */ /* 0x000fe20000000000 */
[----:B------:R-:W-:-:S03]  /*1370*/  UIADD3 UR12, UR13, 0x6, URZ ;  /* 0x000000060d0c7890 */ /* 0x000fc6000fffe03f */
[----:B------:R-:W-:Y:S01]  /*1380*/  UMOV UR13, 0x40000040 ;  /* 0x40000040000d7882 */ /* 0x000fe20000000000 */
[----:B------:R-:W-:Y:S02]  /*1390*/  WARPGROUP.DEPBAR.LE gsb0, 0x0 ;  /* 0x00008000000079c5 */ /* 0x000fe40000010000 */
[----:B------:R-:W-:-:S15]  /*13a0*/  WARPGROUP.ARRIVE ;  /* 0x00000000000079c5 */ /* 0x000fde0000000000 */
[----:B------:R-:W-:-:S01]  /*13b0*/  NOP ;  /* 0x0000000000007918 */ /* 0x000fc20000000000 */
[----:B------:R-:W-:Y:S03]  /*13c0*/  HGMMA.64x256x16.F32 R24, gdesc[UR4].tnspB, R24, gsb0 ;  /* 0x43e00000041879f0 */ /* 0x000fe60008000818 */
[----:B------:R-:W-:Y:S02]  /*13d0*/  WARPGROUP.DEPBAR.LE gsb0, 0x0 ;  /* 0x00008000000079c5 */ /* 0x000fe40000010000 */
[----:B------:R-:W-:-:S15]  /*13e0*/  WARPGROUP.ARRIVE ;  /* 0x00000000000079c5 */ /* 0x000fde0000000000 */
[----:B------:R-:W-:-:S08]  /*13f0*/  NOP ;  /* 0x0000000000007918 */ /* 0x000fd00000000000 */
[----:B------:R-:W-:Y:S03]  /*1400*/  HGMMA.64x256x16.F32 R24, gdesc[UR8].tnspB, R24, gsb0 ;  /* 0x43e00000081879f0 */ /* 0x000fe60008000818 */
[----:B------:R-:W-:Y:S02]  /*1410*/  WARPGROUP.DEPBAR.LE gsb0, 0x0 ;  /* 0x00008000000079c5 */ /* 0x000fe40000010000 */
[----:B------:R-:W-:-:S15]  /*1420*/  WARPGROUP.ARRIVE ;  /* 0x00000000000079c5 */ /* 0x000fde0000000000 */
[----:B------:R-:W-:-:S08]  /*1430*/  NOP ;  /* 0x0000000000007918 */ /* 0x000fd00000000000 */
[----:B------:R-:W-:Y:S03]  /*1440*/  HGMMA.64x256x16.F32 R24, gdesc[UR12].tnspB, R24, gsb0 ;  /* 0x43e000000c1879f0 */ /* 0x000fe60008000818 */
[----:B------:R-:W-:Y:S02]  /*1450*/  WARPGROUP.DEPBAR.LE gsb0, 0x0 ;  /* 0x00008000000079c5 */ /* 0x000fe40000010000 */
[----:B------:R-:W-:Y:S06]  /*1460*/  BAR.ARV 0xf, 0x100 ;  /* 0x03c4000000007b1d */ /* 0x000fec0000002000 */
[----:B------:R-:W-:Y:S05]  /*1470*/  @!P0 BRA `(.L_x_3236) ;  /* 0x0000000000048947 */ /* 0x000fea0003800000 */
[----:B------:R-:W-:Y:S01]  /*1480*/  BPT.TRAP 0x1 ;  /* 0x000000040000795c */ /* 0x000fe20000300000 */
.L_x_3236:
[----:B------:R-:W-:Y:S02]  /*1490*/  UISETP.GE.AND UP0, UPT, UR49, 0x41, UPT ;  /* 0x000000413100788c */ /* 0x000fe4000bf06270 */
[----:B------:R-:W-:-:S04]  /*14a0*/  UIADD3 UR6, UR16, 0x28c60, URZ ;  /* 0x00028c6010067890 */ /* 0x000fc8000fffe03f */
[----:B------:R-:W-:Y:S01]  /*14b0*/  PLOP3.LUT P1, PT, PT, PT, UP0, 0x80, 0x0 ;  /* 0x000000000000781c */ /* 0x000fe20003f2f008 */
[----:B------:R-:W-:-:S09]  /*14c0*/  UPRMT UR6, UR39, 0x654, UR6 ;  /* 0x0000065427067896 */ /* 0x000fd20008000006 */
[----:B------:R-:W-:Y:S03]  /*14d0*/  SYNCS.ARRIVE.TRANS64.RED.A1T0 RZ, [UR6], RZ ;  /* 0x000000ffffff79a7 */ /* 0x000fe60008100406 */
[----:B------:R-:W-:Y:S05]  /*14e0*/  @!P1 BRA `(.L_x_3237) ;  /* 0x0000000800f89947 */ /* 0x000fea0003800000 */
[----:B------:R-:W-:-:S06]  /*14f0*/  UIADD3 UR48, UR48, -0x2, URZ ;  /* 0xfffffffe30307890 */ /* 0x000fcc000fffe03f */
[----:B0-----:R-:W-:-:S07]  /*1500*/  IMAD.U32 R0, RZ, RZ, UR48 ;  /* 0x00000030ff007e24 */ /* 0x001fce000f8e00ff */
.L_x_3243:
[----:B------:R-:W-:Y:S01]  /*1510*/  BAR.SYNC.DEFER_BLOCKING 0xe, 0x100 ;  /* 0x0384000000007b1d */ /* 0x000fe20000010000 */
[----:B01----:R-:W-:Y:S01]  /*1520*/  IMAD.U32 R3, RZ, RZ, UR47 ;  /* 0x0000002fff037e24 */ /* 0x003fe2000f8e00ff */
[----:B------:R-:W-:-:S03]  /*1530*/  UIADD3 UR47, UR47, 0x1, URZ ;  /* 0x000000012f2f7890 */ /* 0x000fc6000fffe03f */
[----:B------:R-:W-:Y:S01]  /*1540*/  IMAD R3, R3, 0x40, R2 ;  /* 0x0000004003037824 */ /* 0x000fe200078e0202 */
[----:B------:R-:W-:-:S04]  /*1550*/  UISETP.NE.AND UP0, UPT, UR47, 0x2, UPT ;  /* 0x000000022f00788c */ /* 0x000fc8000bf05270 */
[----:B------:R-:W-:Y:S01]  /*1560*/  LEA R3, R3, UR42, 0x2 ;  /* 0x0000002a03037c11 */ /* 0x000fe2000f8e10ff */
[----:B------:R-:W-:Y:S02]  /*1570*/  USEL UR6, URZ, 0x1, UP0 ;  /* 0x000000013f067887 */ /* 0x000fe40008000000 */
[----:B------:R-:W-:Y:S02]  /*1580*/  USEL UR47, UR47, URZ, UP0 ;  /* 0x0000003f2f2f7287 */ /* 0x000fe40008000000 */
[----:B------:R-:W-:Y:S01]  /*1590*/  ULOP3.LUT UR37, UR37, UR6, URZ, 0x3c, !UPT ;  /* 0x0000000625257292 */ /* 0x000fe2000f8e3c3f */
[----:B------:R-:W0:Y:S04]  /*15a0*/  LDS R4, [R3+0x28800] ;  /* 0x0288000003047984 */ /* 0x000e280000000800 */
[----:B------:R-:W1:Y:S01]  /*15b0*/  LDS R5, [R3+0x28820] ;  /* 0x0288200003057984 */ /* 0x000e620000000800 */
[-C--:B0-----:R-:W-:Y:S01]  /*15c0*/  FMUL.FTZ R24, R24, R4.reuse ;  /* 0x0000000418187220 */ /* 0x081fe20000410000 */
        /* <DEDUP_REMOVED lines=63> */
[-C--:B-1----:R-:W-:Y:S01]  /*19c0*/  FMUL.FTZ R26, R26, R5.reuse ;  /* 0x000000051a1a7220 */ /* 0x082fe20000410000 */
        /* <DEDUP_REMOVED lines=65> */
.L_x_3238:
[----:B------:R-:W-:Y:S01]  /*1de0*/  ULEA UR6, UR47, UR42, 0x3 ;  /* 0x0000002a2f067291 */ /* 0x000fe2000f8e183f */
[----:B------:R-:W-:-:S05]  /*1df0*/  IMAD.U32 R3, RZ, RZ, UR37 ;  /* 0x00000025ff037e24 */ /* 0x000fca000f8e00ff */
[----:B------:R-:W-:-:S04]  /*1e00*/  SHF.L.U32 R3, R3, 0x1f, RZ ;  /* 0x0000001f03037819 */ /* 0x000fc800000006ff */
[----:B------:R0:W1:Y:S01]  /*1e10*/  SYNCS.PHASECHK.TRANS64.TRYWAIT P1, [UR6+0x28c50], R3 ;  /* 0x028c5003ff0075a7 */ /* 0x0000620008020146 */
[----:B------:R-:W-:Y:S05]  /*1e20*/  @!P0 BRA `(.L_x_3239) ;  /* 0x0000000000048947 */ /* 0x000fea0003800000 */
[----:B------:R-:W-:Y:S01]  /*1e30*/  BPT.TRAP 0x1 ;  /* 0x000000040000795c */ /* 0x000fe20000300000 */
.L_x_3239:
[----:B-1----:R-:W-:Y:S05]  /*1e40*/  @P1 BRA `(.L_x_3240) ;  /* 0x0000000000081947 */ /* 0x002fea0003800000 */
[----:B------:R-:W1:Y:S02]  /*1e50*/  SYNCS.PHASECHK.TRANS64.TRYWAIT P1, [UR6+0x28c50], R3 ;  /* 0x028c5003ff0075a7 */ /* 0x000e640008020146 */
[----:B-1----:R-:W-:Y:S05]  /*1e60*/  @!P1 BRA `(.L_x_3241) ;  /* 0x000000ac00389947 */ /* 0x002fea0003800000 */
.L_x_3240:
[----:B------:R-:W-:Y:S01]  /*1e70*/  UIADD3 UR6, UR42, 0x26800, URZ ;  /* 0x000268002a067890 */ /* 0x000fe2000fffe03f */
[----:B------:R-:W-:Y:S01]  /*1e80*/  WARPGROUP.ARRIVE ;  /* 0x00000000000079c5 */ /* 0x000fe20000000000 */
[----:B------:R-:W-:Y:S02]  /*1e90*/  ULEA UR18, UR47, UR20, 0xc ;  /* 0x000000142f127291 */ /* 0x000fe4000f8e603f */
[----:B------:R-:W-:Y:S01]  /*1ea0*/  USHF.R.U32.HI UR6, URZ, 0x4, UR6 ;  /* 0x000000043f067899 */ /* 0x000fe20008011606 */
[----:B------:R-:W-:Y:S01]  /*1eb0*/  UMOV UR19, 0x40000040 ;  /* 0x4000004000137882 */ /* 0x000fe20000000000 */
[----:B------:R-:W-:Y:S02]  /*1ec0*/  UMOV UR17, 0x40000040 ;  /* 0x4000004000117882 */ /* 0x000fe40000000000 */
[----:B------:R-:W-:Y:S01]  /*1ed0*/  ULOP3.LUT UR6, UR6, 0x3fff, URZ, 0xc0, !UPT ;  /* 0x00003fff06067892 */ /* 0x000fe2000f8ec03f */
[----:B------:R-:W-:Y:S01]  /*1ee0*/  UMOV UR7, 0x40000040 ;  /* 0x4000004000077882 */ /* 0x000fe20000000000 */
[----:B------:R-:W-:-:S02]  /*1ef0*/  UIADD3 UR10, UR18, 0x100, URZ ;  /* 0x00000100120a7890 */ /* 0x000fc4000fffe03f */
[----:B------:R-:W-:Y:S02]  /*1f00*/  ULOP3.LUT UR16, UR6, 0x10000, URZ, 0xfc, !UPT ;  /* 0x0001000006107892 */ /* 0x000fe4000f8efc3f */
[----:B------:R-:W-:Y:S01]  /*1f10*/  UIADD3 UR6, UR18, 0x80, URZ ;  /* 0x0000008012067890 */ /* 0x000fe2000fffe03f */
[----:B------:R-:W-:Y:S01]  /*1f20*/  UMOV UR11, 0x40000040 ;  /* 0x40000040000b7882 */ /* 0x000fe20000000000 */
[----:B------:R-:W-:Y:S01]  /*1f30*/  UIADD3 UR14, UR18, 0x180, URZ ;  /* 0x00000180120e7890 */ /* 0x000fe2000fffe03f */
[----:B------:R-:W-:-:S04]  /*1f40*/  UMOV UR15, 0x40000040 ;  /* 0x40000040000f7882 */ /* 0x000fc80000000000 */
        /* <DEDUP_REMOVED lines=17> */
.L_x_3242:
[----:B------:R-:W-:Y:S01]  /*2060*/  ULEA UR6, UR47, UR42, 0x3 ;  /* 0x0000002a2f067291 */ /* 0x000fe2000f8e183f */
[C---:B------:R-:W-:Y:S02]  /*2070*/  ISETP.GT.AND P1, PT, R0.reuse, RZ, PT ;  /* 0x000000ff0000720c */ /* 0x040fe40003f24270 */
[----:B------:R-:W-:Y:S01]  /*2080*/  IADD3 R0, R0, -0x1, RZ ;  /* 0xffffffff00007810 */ /* 0x000fe20007ffe0ff */
[----:B------:R-:W-:-:S04]  /*2090*/  UIADD3 UR6, UR6, 0x28c60, URZ ;  /* 0x00028c6006067890 */ /* 0x000fc8000fffe03f */
[----:B------:R-:W-:-:S09]  /*20a0*/  UPRMT UR6, UR39, 0x654, UR6 ;  /* 0x0000065427067896 */ /* 0x000fd20008000006 */
[----:B------:R-:W-:Y:S01]  /*20b0*/  SYNCS.ARRIVE.TRANS64.RED.A1T0 RZ, [UR6], RZ ;  /* 0x000000ffffff79a7 */ /* 0x000fe20008100406 */
[----:B------:R-:W-:Y:S05]  /*20c0*/  @P1 BRA `(.L_x_3243) ;  /* 0xfffffff400101947 */ /* 0x000fea000383ffff */
.L_x_3237:
        /* <DEDUP_REMOVED lines=10> */
[----:B------:R1:W2:Y:S02]  /*2170*/  LDS R4, [R3+0x28800] ;  /* 0x0288000003047984 */ /* 0x0002a40000000800 */
[----:B-1----:R-:W-:-:S02]  /*2180*/  IMAD.MOV.U32 R3, RZ, RZ, RZ ;  /* 0x000000ffff037224 */ /* 0x002fc400078e00ff */
        /* <DEDUP_REMOVED lines=64> */
[-C--:B--2---:R-:W-:Y:S01]  /*2590*/  FMUL.FTZ R208, R24, R4.reuse ;  /* 0x0000000418d07220 */ /* 0x084fe20000410000 */
        /* <DEDUP_REMOVED lines=63> */
[----:B------:R-:W-:Y:S01]  /*2990*/  IMAD.MOV.U32 R0, RZ, RZ, RZ ;  /* 0x000000ffff007224 */ /* 0x000fe200078e00ff */
[----:B------:R-:W-:Y:S06]  /*29a0*/  BAR.ARV 0xf, 0x100 ;  /* 0x03c4000000007b1d */ /* 0x000fec0000002000 */
[----:B------:R-:W-:Y:S05]  /*29b0*/  BRA `(.L_x_3244) ;  /* 0x0000004000947947 */ /* 0x000fea0003800000 */
.L_x_3233:
[----:B------:R-:W0:Y:S02]  /*29c0*/  SHFL.IDX PT, R0, R210, RZ, 0x1f ;  /* 0x00001fffd2007589 */ /* 0x000e2400000e0000 */
[----:B0-----:R-:W-:-:S13]  /*29d0*/  R2UR UR4, R0 ;  /* 0x00000000000472ca */ /* 0x001fda00000e0000 */
[----:B------:R-:W-:-:S04]  /*29e0*/  ULEA.HI UR5, UR4, UR4, URZ, 0x1 ;  /* 0x0000000404057291 */ /* 0x000fc8000f8f083f */
[----:B------:R-:W-:-:S04]  /*29f0*/  ULOP3.LUT UR5, UR5, 0x1fffe, URZ, 0xc0, !UPT ;  /* 0x0001fffe05057892 */ /* 0x000fc8000f8ec03f */
[----:B------:R-:W-:Y:S02]  /*2a00*/  UIADD3 UR5, UR4, -UR5, URZ ;  /* 0x8000000504057290 */ /* 0x000fe4000fffe03f */
[----:B------:R-:W-:Y:S02]  /*2a10*/  UIADD3 UR4, UR42, 0x26800, URZ ;  /* 0x000268002a047890 */ /* 0x000fe4000fffe03f */
[----:B------:R-:W-:Y:S02]  /*2a20*/  ULEA UR5, UR5, UR42, 0xf ;  /* 0x0000002a05057291 */ /* 0x000fe4000f8e783f */
[----:B------:R-:W-:Y:S02]  /*2a30*/  ULOP3.LUT UP0, URZ, UR4, 0x3ff, URZ, 0xc0, !UPT ;  /* 0x000003ff043f7892 */ /* 0x000fe4000f80c03f */
[----:B------:R-:W-:-:S04]  /*2a40*/  UIADD3 UR5, UR5, 0x400, URZ ;  /* 0x0000040005057890 */ /* 0x000fc8000fffe03f */
[----:B------:R-:W-:Y:S01]  /*2a50*/  PLOP3.LUT P0, PT, PT, PT, UP0, 0x80, 0x0 ;  /* 0x000000000000781c */ /* 0x000fe20003f0f008 */
[----:B------:R-:W-:-:S04]  /*2a60*/  USHF.R.U32.HI UR5, URZ, 0x4, UR5 ;  /* 0x000000043f057899 */ /* 0x000fc80008011605 */
[----:B------:R-:W-:-:S08]  /*2a70*/  ULOP3.LUT UR52, UR5, 0x3fff, URZ, 0xc0, !UPT ;  /* 0x00003fff05347892 */ /* 0x000fd0000f8ec03f */
        /* <DEDUP_REMOVED lines=17> */
.L_x_3245:
[----:B------:R-:W-:Y:S01]  /*2b90*/  ULEA.HI UR4, UR36, UR36, URZ, 0x1 ;  /* 0x0000002424047291 */ /* 0x000fe2000f8f083f */
[----:B------:R-:W-:-:S03]  /*2ba0*/  MOV R3, UR41 ;  /* 0x0000002900037c02 */ /* 0x000fc60008000f00 */
[----:B------:R-:W-:Y:S01]  /*2bb0*/  ULOP3.LUT UR4, UR4, 0xfffffffe, URZ, 0xc0, !UPT ;  /* 0xfffffffe04047892 */ /* 0x000fe2000f8ec03f */
[----:B------:R-:W-:-:S03]  /*2bc0*/  ISETP.NE.AND P0, PT, R3, 0x3, PT ;  /* 0x000000030300780c */ /* 0x000fc60003f05270 */
[----:B------:R-:W-:-:S06]  /*2bd0*/  UIADD3 UR4, UR36, -UR4, URZ ;  /* 0x8000000424047290 */ /* 0x000fcc000fffe03f */
[----:B------:R-:W-:-:S05]  /*2be0*/  IMAD.U32 R0, RZ, RZ, UR4 ;  /* 0x00000004ff007e24 */ /* 0x000fca000f8e00ff */
[----:B------:R-:W-:-:S04]  /*2bf0*/  SHF.L.U32 R0, R0, 0x1f, RZ ;  /* 0x0000001f00007819 */ /* 0x000fc800000006ff */
[----:B------:R-:W0:Y:S02]  /*2c00*/  SYNCS.PHASECHK.TRANS64.TRYWAIT P1, [UR42+0x28c00], R0 ;  /* 0x028c0000ff0075a7 */ /* 0x000e24000802016a */
[----:B0-----:R-:W-:Y:S05]  /*2c10*/  @!P1 BRA `(.L_x_3246) ;  /* 0x0000009c00e49947 */ /* 0x001fea0003800000 */
.L_x_3325:
[----:B------:R-:W-:Y:S05]  /*2c20*/  @!P0 BRA `(.L_x_3247) ;  /* 0x0000000000048947 */ /* 0x000fea0003800000 */
[----:B------:R-:W-:Y:S01]  /*2c30*/  BPT.TRAP 0x1 ;  /* 0x000000040000795c */ /* 0x000fe20000300000 */
.L_x_3247:
[----:B------:R-:W-:Y:S02]  /*2c40*/  IMAD.U32 R7, RZ, RZ, UR47 ;  /* 0x0000002fff077e24 */ /* 0x000fe4000f8e00ff */
[----:B------:R-:W-:-:S03]  /*2c50*/  IMAD.U32 R8, RZ, RZ, UR37 ;  /* 0x00000025ff087e24 */ /* 0x000fc6000f8e00ff */
[----:B------:R-:W-:Y:S02]  /*2c60*/  LEA R7, R7, UR42, 0x3 ;  /* 0x0000002a07077c11 */ /* 0x000fe4000f8e18ff */
[----:B------:R-:W-:-:S04]  /*2c70*/  SHF.L.U32 R8, R8, 0x1f, RZ ;  /* 0x0000001f08087819 */ /* 0x000fc800000006ff */
[----:B------:R1:W2:Y:S01]  /*2c80*/  SYNCS.PHASECHK.TRANS64.TRYWAIT P1, [R7+URZ+0x28c30], R8 ;  /* 0x028c3008070075a7 */ /* 0x0002a2000802017f */
[----:B------:R-:W-:Y:S05]  /*2c90*/  @!P0 BRA `(.L_x_3248) ;  /* 0x0000000000048947 */ /* 0x000fea0003800000 */
[----:B------:R-:W-:Y:S01]  /*2ca0*/  BPT.TRAP 0x1 ;  /* 0x000000040000795c */ /* 0x000fe20000300000 */
.L_x_3248:
[----:B--2---:R-:W-:Y:S05]  /*2cb0*/  @P1 BRA `(.L_x_3249) ;  /* 0x0000000000081947 */ /* 0x004fea0003800000 */
[----:B------:R-:W2:Y:S02]  /*2cc0*/  SYNCS.PHASECHK.TRANS64.TRYWAIT P1, [R7+URZ+0x28c30], R8 ;  /* 0x028c3008070075a7 */ /* 0x000ea4000802017f */
[----:B--2---:R-:W-:Y:S05]  /*2cd0*/  @!P1 BRA `(.L_x_3250) ;  /* 0x0000009c00cc9947 */ /* 0x004fea0003800000 */
.L_x_3249:
[----:B------:R-:W-:-:S04]  /*2ce0*/  UIADD3 UR4, UR42, 0x22400, URZ ;  /* 0x000224002a047890 */ /* 0x000fc8000fffe03f */
[----:B------:R-:W-:-:S04]  /*2cf0*/  USHF.R.U32.HI UR4, URZ, 0x4, UR4 ;  /* 0x000000043f047899 */ /* 0x000fc80008011604 */
[----:B------:R-:W-:-:S06]  /*2d00*/  ULOP3.LUT UR4, UR4, 0x3fff, URZ, 0xc0, !UPT ;  /* 0x00003fff04047892 */ /* 0x000fcc000f8ec03f */
[----:B0-----:R-:W-:Y:S01]  /*2d10*/  IMAD.U32 R0, RZ, RZ, UR4 ;  /* 0x00000004ff007e24 */ /* 0x001fe2000f8e00ff */
[----:B------:R-:W-:Y:S05]  /*2d20*/  WARPSYNC.ALL ;  /* 0x0000000000007948 */ /* 0x000fea0003800000 */
[----:B------:R-:W-:-:S04]  /*2d30*/  LOP3.LUT R0, R0, 0x10000, RZ, 0xfc, !PT ;  /* 0x0001000000007812 */ /* 0x000fc800078efcff */
[----:B------:R-:W-:Y:S01]  /*2d40*/  R2UR UR12, R0 ;  /* 0x00000000000c72ca */ /* 0x000fe200000e0000 */
[----:B------:R-:W-:Y:S01]  /*2d50*/  UIADD3 UR4, UR42, 0x20400, URZ ;  /* 0x000204002a047890 */ /* 0x000fe2000fffe03f */
[----:B------:R-:W-:Y:S01]  /*2d60*/  WARPGROUP.ARRIVE ;  /* 0x00000000000079c5 */ /* 0x000fe20000000000 */
[----:B------:R-:W-:Y:S01]  /*2d70*/  UMOV UR7, 0x40000040 ;  /* 0x4000004000077882 */ /* 0x000fe20000000000 */
[----:B------:R-:W-:Y:S01]  /*2d80*/  UMOV UR5, 0x40000040 ;  /* 0x4000004000057882 */ /* 0x000fe20000000000 */
[----:B------:R-:W-:Y:S01]  /*2d90*/  USHF.R.U32.HI UR4, URZ, 0x4, UR4 ;  /* 0x000000043f047899 */ /* 0x000fe20008011604 */
[----:B------:R-:W-:Y:S01]  /*2da0*/  UMOV UR11, 0x40000040 ;  /* 0x40000040000b7882 */ /* 0x000fe20000000000 */
[----:B------:R-:W-:Y:S02]  /*2db0*/  UMOV UR9, 0x40000040 ;  /* 0x4000004000097882 */ /* 0x000fe40000000000 */
[----:B------:R-:W-:Y:S01]  /*2dc0*/  ULOP3.LUT UR4, UR4, 0x3fff, URZ, 0xc0, !UPT ;  /* 0x00003fff04047892 */ /* 0x000fe2000f8ec03f */
[----:B------:R-:W-:-:S03]  /*2dd0*/  UMOV UR15, 0x40000040 ;  /* 0x40000040000f7882 */ /* 0x000fc60000000000 */
[----:B------:R-:W-:Y:S02]  /*2de0*/  ULEA UR12, UR47, UR12, 0x9 ;  /* 0x0000000c2f0c7291 */ /* 0x000fe4000f8e483f */
[----:B------:R-:W-:Y:S02]  /*2df0*/  ULOP3.LUT UR13, UR4, 0x10000, URZ, 0xfc, !UPT ;  /* 0x00010000040d7892 */ /* 0x000fe4000f8efc3f */
[----:B------:R-:W-:Y:S02]  /*2e00*/  UIADD3 UR10, UR12, 0x4, URZ ;  /* 0x000000040c0a7890 */ /* 0x000fe4000fffe03f */
[----:B------:R-:W-:Y:S01]  /*2e10*/  UIADD3 UR8, UR13, 0x4, URZ ;  /* 0x000000040d087890 */ /* 0x000fe2000fffe03f */
[----:B------:R-:W-:Y:S02]  /*2e20*/  UMOV UR6, UR12 ;  /* 0x0000000c00067c82 */ /* 0x000fe40008000000 */
[----:B------:R-:W-:Y:S01]  /*2e30*/  UMOV UR4, UR13 ;  /* 0x0000000d00047c82 */ /* 0x000fe20008000000 */
[----:B------:R-:W-:Y:S01]  /*2e40*/  UIADD3 UR14, UR12, 0x6, URZ ;  /* 0x000000060c0e7890 */ /* 0x000fe2000fffe03f */
[----:B------:R-:W-:Y:S01]  /*2e50*/  HGMMA.64x64x16.F32 R24, gdesc[UR4], RZ, !UPT, gsb0 ;  /* 0x00e00000041879f0 */ /* 0x000fe2000c0008ff */
[----:B------:R-:W-:-:S02]  /*2e60*/  UIADD3 UR6, UR12, 0x2, URZ ;  /* 0x000000020c067890 */ /* 0x000fc4000fffe03f */
[----:B------:R-:W-:Y:S01]  /*2e70*/  UIADD3 UR4, UR13, 0x2, URZ ;  /* 0x000000020d047890 */ /* 0x000fe2000fffe03f */
[----:B------:R-:W-:Y:S01]  /*2e80*/  UMOV UR7, 0x40000040 ;  /* 0x4000004000077882 */ /* 0x000fe20000000000 */
[----:B------:R-:W-:Y:S01]  /*2e90*/  UMOV UR5, 0x40000040 ;  /* 0x4000004000057882 */ /* 0x000fe20000000000 */
[----:B------:R-:W-:-:S03]  /*2ea0*/  UIADD3 UR12, UR13, 0x6, URZ ;  /* 0x000000060d0c7890 */ /* 0x000fc6000fffe03f */
[----:B------:R-:W-:Y:S01]  /*2eb0*/  UMOV UR13, 0x40000040 ;  /* 0x40000040000d7882 */ /* 0x000fe20000000000 */
[----:B------:R-:W-:Y:S02]  /*2ec0*/  WARPGROUP.DEPBAR.LE gsb0, 0x0 ;  /* 0x00008000000079c5 */ /* 0x000fe40000010000 */
[----:B------:R-:W-:-:S06]  /*2ed0*/  WARPGROUP.ARRIVE ;  /* 0x00000000000079c5 */ /* 0x000fcc0000000000 */
[----:B------:R-:W-:Y:S03]  /*2ee0*/  HGMMA.64x64x16.F32 R24, gdesc[UR4], R24, gsb0 ;  /* 0x00e00000041879f0 */ /* 0x000fe60008000818 */
[----:B------:R-:W-:Y:S02]  /*2ef0*/  WARPGROUP.DEPBAR.LE gsb0, 0x0 ;  /* 0x00008000000079c5 */ /* 0x000fe40000010000 */
[----:B------:R-:W-:-:S06]  /*2f00*/  WARPGROUP.ARRIVE ;  /* 0x00000000000079c5 */ /* 0x000fcc0000000000 */
[----:B------:R-:W-:Y:S03]  /*2f10*/  HGMMA.64x64x16.F32 R24, gdesc[UR8], R24, gsb0 ;  /* 0x00e00000081879f0 */ /* 0x000fe60008000818 */
[----:B------:R-:W-:Y:S02]  /*2f20*/  WARPGROUP.DEPBAR.LE gsb0, 0x0 ;  /* 0x00008000000079c5 */ /* 0x000fe40000010000 */
[----:B------:R-:W-:-:S06]  /*2f30*/  WARPGROUP.ARRIVE ;  /* 0x00000000000079c5 */ /* 0x000fcc0000000000 */
[----:B------:R-:W-:Y:S03]  /*2f40*/  HGMMA.64x64x16.F32 R24, gdesc[UR12], R24, gsb0 ;  /* 0x00e000000c1879f0 */ /* 0x000fe60008000818 */
[----:B------:R-:W-:Y:S02]  /*2f50*/  WARPGROUP.DEPBAR.LE gsb0, 0x0 ;  /* 0x00008000000079c5 */ /* 0x000fe40000010000 */
[----:B------:R-:W-:Y:S05]  /*2f60*/  @!P0 BRA `(.L_x_3251) ;  /* 0x0000000000048947 */ /* 0x000fea0003800000 */
[----:B------:R-:W-:Y:S01]  /*2f70*/  BPT.TRAP 0x1 ;  /* 0x000000040000795c */ /* 0x000fe20000300000 */
.L_x_3251:
[----:B------:R-:W-:Y:S01]  /*2f80*/  ULDC UR7, c[0x0][0x9d8] ;  /* 0x0002760000077ab9 */ /* 0x000fe20000000800 */
[----:B------:R-:W-:Y:S01]  /*2f90*/  UIMAD UR6, UR48, -0x40, UR49 ;  /* 0xffffffc0300678a4 */ /* 0x000fe2000f8e0231 */
[----:B------:R-:W-:Y:S01]  /*2fa0*/  FMUL.FTZ R24, R24, UR7 ;  /* 0x0000000718187c20 */ /* 0x000fe20008410000 */
[----:B------:R-:W-:Y:S01]  /*2fb0*/  FMUL.FTZ R25, R25, UR7 ;  /* 0x0000000719197c20 */ /* 0x000fe20008410000 */
[----:B------:R-:W-:Y:S01]  /*2fc0*/  FMUL.FTZ R28, R28, UR7 ;  /* 0x000000071c1c7c20 */ /* 0x000fe20008410000 */
[----:B------:R-:W-:Y:S01]  /*2fd0*/  FMUL.FTZ R29, R29, UR7 ;  /* 0x000000071d1d7c20 */ /* 0x000fe20008410000 */
[----:B------:R-:W-:Y:S01]  /*2fe0*/  FMUL.FTZ R32, R32, UR7 ;  /* 0x0000000720207c20 */ /* 0x000fe20008410000 */
[----:B------:R-:W-:Y:S01]  /*2ff0*/  IMAD.U32 R4, RZ, RZ, UR6 ;  /* 0x00000006ff047e24 */ /* 0x000fe2000f8e00ff */
[----:B------:R-:W0:Y:S01]  /*3000*/  MUFU.TANH R24, R24 ;  /* 0x0000001800187308 */ /* 0x000e220000002400 */
[----:B------:R-:W-:Y:S01]  /*3010*/  FMUL.FTZ R26, R26, UR7 ;  /* 0x000000071a1a7c20 */ /* 0x000fe20008410000 */
[----:B------:R-:W-:Y:S01]  /*3020*/  FMUL.FTZ R33, R33, UR7 ;  /* 0x0000000721217c20 */ /* 0x000fe20008410000 */
[----:B------:R-:W-:Y:S01]  /*3030*/  FMUL.FTZ R27, R27, UR7 ;  /* 0x000000071b1b7c20 */ /* 0x000fe20008410000 */
[----:B------:R-:W-:Y:S01]  /*3040*/  IADD3 R3, -R17, 0x40, R4 ;  /* 0x0000004011037810 */ /* 0x000fe20007ffe104 */
[----:B------:R-:W-:Y:S01]  /*3050*/  FMUL.FTZ R36, R36, UR7 ;  /* 0x0000000724247c20 */ /* 0x000fe20008410000 */
[----:B------:R-:W-:Y:S01]  /*3060*/  FMUL.FTZ R30, R30, UR7 ;  /* 0x000000071e1e7c20 */ /* 0x000fe20008410000 */
[----:B------:R-:W-:Y:S01]  /*3070*/  FMUL.FTZ R37, R37, UR7 ;  /* 0x0000000725257c20 */ /* 0x000fe20008410000 */
[----:B------:R-:W3:Y:S01]  /*3080*/  MUFU.TANH R25, R25 ;  /* 0x0000001900197308 */ /* 0x000ee20000002400 */
[----:B------:R-:W-:Y:S01]  /*3090*/  ISETP.GT.AND P5, PT, R3, RZ, PT ;  /* 0x000000ff0300720c */ /* 0x000fe20003fa4270 */
[----:B------:R-:W-:Y:S01]  /*30a0*/  FMUL.FTZ R31, R31, UR7 ;  /* 0x000000071f1f7c20 */ /* 0x000fe20008410000 */
[C---:B------:R-:W-:Y:S01]  /*30b0*/  ISETP.GT.AND P4, PT, R3.reuse, 0x1, PT ;  /* 0x000000010300780c */ /* 0x040fe20003f84270 */
[----:B------:R-:W-:Y:S01]  /*30c0*/  FMUL.FTZ R40, R40, UR7 ;  /* 0x0000000728287c20 */ /* 0x000fe20008410000 */
[C---:B------:R-:W-:Y:S01]  /*30d0*/  ISETP.GT.AND P3, PT, R3.reuse, 0x8, PT ;  /* 0x000000080300780c */ /* 0x040fe20003f64270 */
[----:B------:R-:W-:Y:S01]  /*30e0*/  FMUL.FTZ R34, R34, UR7 ;  /* 0x0000000722227c20 */ /* 0x000fe20008410000 */
[----:B------:R-:W-:Y:S01]  /*30f0*/  ISETP.GT.AND P2, PT, R3, 0x9, PT ;  /* 0x000000090300780c */ /* 0x000fe20003f44270 */
[----:B------:R-:W4:Y:S01]  /*3100*/  MUFU.TANH R28, R28 ;  /* 0x0000001c001c7308 */ /* 0x000f220000002400 */
[----:B0-----:R-:W-:Y:S01]  /*3110*/  FSEL R24, R24, -INF , P5 ;  /* 0xff80000018187808 */ /* 0x001fe20002800000 */
[----:B------:R-:W-:Y:S01]  /*3120*/  FMUL.FTZ R41, R41, UR7 ;  /* 0x0000000729297c20 */ /* 0x000fe20008410000 */
[----:B------:R-:W-:Y:S01]  /*3130*/  ISETP.GT.AND P1, PT, R3, 0x10, PT ;  /* 0x000000100300780c */ /* 0x000fe20003f24270 */
[----:B------:R-:W-:Y:S01]  /*3140*/  FMUL.FTZ R35, R35, UR7 ;  /* 0x0000000723237c20 */ /* 0x000fe20008410000 */
[----:B------:R-:W-:Y:S01]  /*3150*/  ISETP.GT.AND P6, PT, R3, 0x11, PT ;  /* 0x000000110300780c */ /* 0x000fe20003fc4270 */
[----:B------:R-:W-:Y:S01]  /*3160*/  FMUL.FTZ R44, R44, UR7 ;  /* 0x000000072c2c7c20 */ /* 0x000fe20008410000 */
[----:B------:R-:W-:Y:S01]  /*3170*/  FMUL.FTZ R38, R38, UR7 ;  /* 0x0000000726267c20 */ /* 0x000fe20008410000 */
[----:B------:R-:W0:Y:S01]  /*3180*/  MUFU.TANH R29, R29 ;  /* 0x0000001d001d7308 */ /* 0x000e220000002400 */
        /* <DEDUP_REMOVED lines=16> */
[----:B0-----:R-:W-:Y:S01]  /*3290*/  FSEL R29, R29, -INF , P2 ;  /* 0xff8000001d1d7808 */ /* 0x001fe20001000000 */
[----:B------:R-:W-:Y:S01]  /*32a0*/  FMUL.FTZ R50, R50, UR7 ;  /* 0x0000000732327c20 */ /* 0x000fe20008410000 */
[----:B------:R-:W-:Y:S01]  /*32b0*/  FMUL.FTZ R51, R51, UR7 ;  /* 0x0000000733337c20 */ /* 0x000fe20008410000 */
[----:B------:R-:W-:Y:S01]  /*32c0*/  FMUL.FTZ R54, R54, UR7 ;  /* 0x0000000736367c20 */ /* 0x000fe20008410000 */
[----:B------:R-:W-:Y:S01]  /*32d0*/  FMNMX.FTZ R5, R29, R4, !PT ;  /* 0x000000041d057209 */ /* 0x000fe20007810000 */
[----:B------:R-:W-:Y:S01]  /*32e0*/  FMUL.FTZ R55, R55, UR7 ;  /* 0x0000000737377c20 */ /* 0x000fe20008410000 */
[----:B------:R-:W-:Y:S01]  /*32f0*/  ULDC UR20, c[0x0][0x988] ;  /* 0x0002620000147ab9 */ /* 0x000fe20000000800 */
[----:B------:R-:W0:Y:S01]  /*3300*/  MUFU.TANH R33, R33 ;  /* 0x0000002100217308 */ /* 0x000e220000002400 */
[----:B---3--:R-:W-:-:S02]  /*3310*/  FSEL R32, R32, -INF , P1 ;  /* 0xff80000020207808 */ /* 0x008fc40000800000 */
[----:B------:R-:W-:Y:S02]  /*3320*/  R2UR UR6, R7 ;  /* 0x00000000070672ca */ /* 0x000fe400000e0000 */
[----:B------:R-:W-:-:S03]  /*3330*/  FMNMX.FTZ R4, R32, R5, !PT ;  /* 0x0000000520047209 */ /* 0x000fc60007810000 */
[----:B------:R-:W3:Y:S01]  /*3340*/  MUFU.TANH R27, R27 ;  /* 0x0000001b001b7308 */ /* 0x000ee20000002400 */
[----:B----4-:R-:W-:Y:S02]  /*3350*/  FSEL R26, R26, -INF , P5 ;  /* 0xff8000001a1a7808 */ /* 0x010fe40002800000 */
[----:B------:R-:W-:-:S05]  /*3360*/  ISETP.GT.AND P5, PT, R3, 0x18, PT ;  /* 0x000000180300780c */ /* 0x000fca0003fa4270 */
[----:B------:R-:W4:Y:S01]  /*3370*/  MUFU.TANH R36, R36 ;  /* 0x0000002400247308 */ /* 0x000f220000002400 */
[----:B0-----:R-:W-:Y:S01]  /*3380*/  FSEL R33, R33, -INF , P6 ;  /* 0xff80000021217808 */ /* 0x001fe20003000000 */
[----:B------:R-:W-:-:S03]  /*3390*/  UIADD3 UR6, UR6, 0x28c40, URZ ;  /* 0x00028c4006067890 */ /* 0x000fc6000fffe03f */
[----:B------:R-:W-:Y:S01]  /*33a0*/  FMNMX.FTZ R5, R33, R4, !PT ;  /* 0x0000000421057209 */ /* 0x000fe20007810000 */
[----:B------:R-:W-:Y:S02]  /*33b0*/  UPRMT UR6, UR39, 0x654, UR6 ;  /* 0x0000065427067896 */ /* 0x000fe40008000006 */
[----:B------:R-:W0:Y:S01]  /*33c0*/  MUFU.TANH R30, R30 ;  /* 0x0000001e001e7308 */ /* 0x000e220000002400 */
[----:B---3--:R-:W-:Y:S02]  /*33d0*/  FSEL R27, R27, -INF , P4 ;  /* 0xff8000001b1b7808 */ /* 0x008fe40002000000 */
[----:B------:R-:W-:-:S04]  /*33e0*/  ISETP.GT.AND P4, PT, R3, 0x19, PT ;  /* 0x000000190300780c */ /* 0x000fc80003f84270 */
[----:B------:R-:W-:Y:S01]  /*33f0*/  SYNCS.ARRIVE.TRANS64.RED.A1T0 RZ, [UR6], RZ ;  /* 0x000000ffffff79a7 */ /* 0x000fe20008100406 */
[----:B------:R-:W3:Y:S01]  /*3400*/  MUFU.TANH R37, R37 ;  /* 0x0000002500257308 */ /* 0x000ee20000002400 */
[----:B----4-:R-:W-:-:S04]  /*3410*/  FSEL R36, R36, -INF , P5 ;  /* 0xff80000024247808 */ /* 0x010fc80002800000 */
[----:B------:R-:W-:-:S03]  /*3420*/  FMNMX.FTZ R4, R36, R5, !PT ;  /* 0x0000000524047209 */ /* 0x000fc60007810000 */
[----:B------:R-:W4:Y:S01]  /*3430*/  MUFU.TANH R31, R31 ;  /* 0x0000001f001f7308 */ /* 0x000f220000002400 */
[----:B0-----:R-:W-:Y:S02]  /*3440*/  FSEL R30, R30, -INF , P3 ;  /* 0xff8000001e1e7808 */ /* 0x001fe40001800000 */
[----:B------:R-:W-:-:S05]  /*3450*/  ISETP.GT.AND P3, PT, R3, 0x20, PT ;  /* 0x000000200300780c */ /* 0x000fca0003f64270 */
[----:B------:R-:W0:Y:S01]  /*3460*/  MUFU.TANH R40, R40 ;  /* 0x0000002800287308 */ /* 0x000e220000002400 */
[----:B---3--:R-:W-:-:S04]  /*3470*/  FSEL R37, R37, -INF , P4 ;  /* 0xff80000025257808 */ /* 0x008fc80002000000 */
[----:B------:R-:W-:-:S03]  /*3480*/  FMNMX.FTZ R5, R37, R4, !PT ;  /* 0x0000000425057209 */ /* 0x000fc60007810000 */
[----:B------:R-:W3:Y:S01]  /*3490*/  MUFU.TANH R34, R34 ;  /* 0x0000002200227308 */ /* 0x000ee20000002400 */
[----:B----4-:R-:W-:Y:S02]  /*34a0*/  FSEL R31, R31, -INF , P2 ;  /* 0xff8000001f1f7808 */ /* 0x010fe40001000000 */
[----:B------:R-:W-:-:S05]  /*34b0*/  ISETP.GT.AND P2, PT, R3, 0x21, PT ;  /* 0x000000210300780c */ /* 0x000fca0003f44270 */
[----:B------:R-:W4:Y:S01]  /*34c0*/  MUFU.TANH R41, R41 ;  /* 0x0000002900297308 */ /* 0x000f220000002400 */
[----:B0-----:R-:W-:-:S04]  /*34d0*/  FSEL R40, R40, -INF , P3 ;  /* 0xff80000028287808 */ /* 0x001fc80001800000 */
[----:B------:R-:W-:-:S03]  /*34e0*/  FMNMX.FTZ R4, R40, R5, !PT ;  /* 0x0000000528047209 */ /* 0x000fc60007810000 */
[----:B------:R-:W0:Y:S01]  /*34f0*/  MUFU.TANH R35, R35 ;  /* 0x0000002300237308 */ /* 0x000e220000002400 */
[----:B---3--:R-:W-:Y:S02]  /*3500*/  FSEL R34, R34, -INF , P1 ;  /* 0xff80000022227808 */ /* 0x008fe40000800000 */
[----:B------:R-:W-:-:S05]  /*3510*/  ISETP.GT.AND P1, PT, R3, 0x28, PT ;  /* 0x000000280300780c */ /* 0x000fca0003f24270 */
        /* <DEDUP_REMOVED lines=25> */
[----:B---3--:R-:W-:-:S07]  /*36b0*/  FSEL R49, R49, -INF , P4 ;  /* 0xff80000031317808 */ /* 0x008fce0002000000 */
[----:B------:R-:W3:Y:S01]  /*36c0*/  MUFU.TANH R53, R53 ;  /* 0x0000003500357308 */ /* 0x000ee20000002400 */
[----:B----4-:R-:W-:Y:S02]  /*36d0*/  FSEL R43, R43, -INF , P2 ;  /* 0xff8000002b2b7808 */ /* 0x010fe40001000000 */
[----:B------:R-:W-:Y:S02]  /*36e0*/  ISETP.GT.AND P2, PT, R3, 0x39, PT ;  /* 0x000000390300780c */ /* 0x000fe40003f44270 */
[----:B------:R-:W-:-:S03]  /*36f0*/  FMNMX.FTZ R3, R49, R4, !PT ;  /* 0x0000000431037209 */ /* 0x000fc60007810000 */
[----:B------:R-:W4:Y:S01]  /*3700*/  MUFU.TANH R46, R46 ;  /* 0x0000002e002e7308 */ /* 0x000f220000002400 */
[----:B0-----:R-:W-:-:S04]  /*3710*/  FSEL R52, R52, -INF , P3 ;  /* 0xff80000034347808 */ /* 0x001fc80001800000 */
[----:B------:R-:W-:Y:S02]  /*3720*/  FMNMX.FTZ R4, R52, R3, !PT ;  /* 0x0000000334047209 */ /* 0x000fe40007810000 */
[----:B------:R-:W-:Y:S01]  /*3730*/  FMNMX.FTZ R3, R26, R27, !PT ;  /* 0x0000001b1a037209 */ /* 0x000fe20007810000 */
[----:B------:R-:W0:Y:S01]  /*3740*/  MUFU.TANH R47, R47 ;  /* 0x0000002f002f7308 */ /* 0x000e220000002400 */
[----:B---3--:R-:W-:-:S04]  /*3750*/  FSEL R53, R53, -INF , P2 ;  /* 0xff80000035357808 */ /* 0x008fc80001000000 */
[----:B------:R-:W-:-:S03]  /*3760*/  FMNMX.FTZ R5, R53, R4, !PT ;  /* 0x0000000435057209 */ /* 0x000fc60007810000 */
[----:B------:R-:W3:Y:S01]  /*3770*/  MUFU.TANH R50, R50 ;  /* 0x0000003200327308 */ /* 0x000ee20000002400 */
[----:B----4-:R-:W-:Y:S01]  /*3780*/  FSEL R46, R46, -INF , P1 ;  /* 0xff8000002e2e7808 */ /* 0x010fe20000800000 */
[----:B------:R-:W4:Y:S06]  /*3790*/  SHFL.BFLY PT, R4, R5, 0x2, 0x1f ;  /* 0x0c401f0005047f89 */ /* 0x000f2c00000e0000 */
[----:B------:R-:W5:Y:S01]  /*37a0*/  MUFU.TANH R51, R51 ;  /* 0x0000003300337308 */ /* 0x000f620000002400 */
[----:B0-----:R-:W-:-:S07]  /*37b0*/  FSEL R47, R47, -INF , P6 ;  /* 0xff8000002f2f7808 */ /* 0x001fce0003000000 */
[----:B------:R-:W0:Y:S01]  /*37c0*/  MUFU.TANH R54, R54 ;  /* 0x0000003600367308 */ /* 0x000e220000002400 */
[----:B---3--:R-:W-:-:S07]  /*37d0*/  FSEL R50, R50, -INF , P5 ;  /* 0xff80000032327808 */ /* 0x008fce0002800000 */
[----:B------:R-:W3:Y:S01]  /*37e0*/  MUFU.TANH R55, R55 ;  /* 0x0000003700377308 */ /* 0x000ee20000002400 */
[----:B-----5:R-:W-:Y:S02]  /*37f0*/  FSEL R51, R51, -INF , P4 ;  /* 0xff80000033337808 */ /* 0x020fe40002000000 */
[----:B----4-:R-:W-:Y:S02]  /*3800*/  FMNMX.FTZ R9, R5, R4, !PT ;  /* 0x0000000405097209 */ /* 0x010fe40007810000 */
[----:B------:R-:W-:-:S03]  /*3810*/  FMNMX.FTZ R4, R30, R3, !PT ;  /* 0x000000031e047209 */ /* 0x000fc60007810000 */
[----:B------:R-:W4:Y:S01]  /*3820*/  SHFL.BFLY PT, R10, R9, 0x1, 0x1f ;  /* 0x0c201f00090a7f89 */ /* 0x000f2200000e0000 */
[----:B------:R-:W-:Y:S02]  /*3830*/  FMNMX.FTZ R3, R31, R4, !PT ;  /* 0x000000041f037209 */ /* 0x000fe40007810000 */
[----:B0-----:R-:W-:Y:S02]  /*3840*/  FSEL R54, R54, -INF , P3 ;  /* 0xff80000036367808 */ /* 0x001fe40001800000 */
[----:B------:R-:W-:-:S04]  /*3850*/  FMNMX.FTZ R4, R34, R3, !PT ;  /* 0x0000000322047209 */ /* 0x000fc80007810000 */
[----:B------:R-:W-:Y:S02]  /*3860*/  FMNMX.FTZ R3, R35, R4, !PT ;  /* 0x0000000423037209 */ /* 0x000fe40007810000 */
[----:B---3--:R-:W-:Y:S02]  /*3870*/  FSEL R55, R55, -INF , P2 ;  /* 0xff80000037377808 */ /* 0x008fe40001000000 */
[----:B------:R-:W-:-:S04]  /*3880*/  FMNMX.FTZ R6, R38, R3, !PT ;  /* 0x0000000326067209 */ /* 0x000fc80007810000 */
[----:B------:R-:W-:-:S04]  /*3890*/  FMNMX.FTZ R3, R39, R6, !PT ;  /* 0x0000000627037209 */ /* 0x000fc80007810000 */
[----:B------:R-:W-:Y:S02]  /*38a0*/  FMNMX.FTZ R6, R42, R3, !PT ;  /* 0x000000032a067209 */ /* 0x000fe40007810000 */
[----:B----4-:R-:W-:Y:S02]  /*38b0*/  FMNMX.FTZ R4, R9, R10, !PT ;  /* 0x0000000a09047209 */ /* 0x010fe40007810000 */
[----:B------:R-:W-:Y:S01]  /*38c0*/  FMNMX.FTZ R3, R43, R6, !PT ;  /* 0x000000062b037209 */ /* 0x000fe20007810000 */
[----:B------:R-:W-:Y:S01]  /*38d0*/  BAR.SYNC.DEFER_BLOCKING 0xf, 0x100 ;  /* 0x03c4000000007b1d */ /* 0x000fe20000010000 */
[C---:B------:R-:W-:Y:S01]  /*38e0*/  FSETP.NEU.FTZ.AND P1, PT, R4.reuse, -INF , PT ;  /* 0xff8000000400780b */ /* 0x040fe20003f3d000 */
[----:B------:R-:W-:Y:S01]  /*38f0*/  FMUL.FTZ R5, R4, UR20 ;  /* 0x0000001404057c20 */ /* 0x000fe20008410000 */
[----:B------:R-:W-:-:S04]  /*3900*/  FMNMX.FTZ R6, R46, R3, !PT ;  /* 0x000000032e067209 */ /* 0x000fc80007810000 */
[----:B------:R-:W-:Y:S02]  /*3910*/  FMNMX.FTZ R3, R47, R6, !PT ;  /* 0x000000062f037209 */ /* 0x000fe40007810000 */
[----:B------:R-:W-:Y:S02]  /*3920*/  FSEL R9, R5, RZ, P1 ;  /* 0x000000ff05097208 */ /* 0x000fe40000800000 */
[----:B------:R-:W-:-:S03]  /*3930*/  FMNMX.FTZ R6, R50, R3, !PT ;  /* 0x0000000332067209 */ /* 0x000fc60007810000 */
[--C-:B------:R-:W-:Y:S01]  /*3940*/  FFMA.FTZ R24, R24, UR20, -R9.reuse ;  /* 0x0000001418187c23 */ /* 0x100fe20008010809 */
[----:B------:R-:W-:Y:S01]  /*3950*/  FMNMX.FTZ R3, R51, R6, !PT ;  /* 0x0000000633037209 */ /* 0x000fe20007810000 */
[--C-:B------:R-:W-:Y:S01]  /*3960*/  FFMA.FTZ R25, R25, UR20, -R9.reuse ;  /* 0x0000001419197c23 */ /* 0x100fe20008010809 */
[--C-:B------:R-:W-:Y:S01]  /*3970*/  FFMA.FTZ R28, R28, UR20, -R9.reuse ;  /* 0x000000141c1c7c23 */ /* 0x100fe20008010809 */
[--C-:B------:R-:W-:Y:S01]  /*3980*/  FFMA.FTZ R29, R29, UR20, -R9.reuse ;  /* 0x000000141d1d7c23 */ /* 0x100fe20008010809 */
[----:B------:R-:W-:Y:S01]  /*3990*/  FMNMX.FTZ R6, R54, R3, !PT ;  /* 0x0000000336067209 */ /* 0x000fe20007810000 */
[----:B------:R-:W-:Y:S01]  /*39a0*/  MUFU.EX2 R24, R24 ;  /* 0x0000001800187308 */ /* 0x000fe20000000800 */
[--C-:B------:R-:W-:Y:S01]  /*39b0*/  FFMA.FTZ R32, R32, UR20, -R9.reuse ;  /* 0x0000001420207c23 */ /* 0x100fe20008010809 */
[--C-:B------:R-:W-:Y:S01]  /*39c0*/  FFMA.FTZ R33, R33, UR20, -R9.reuse ;  /* 0x0000001421217c23 */ /* 0x100fe20008010809 */
[----:B------:R-:W-:Y:S01]  /*39d0*/  FMNMX.FTZ R6, R55, R6, !PT ;  /* 0x0000000637067209 */ /* 0x000fe20007810000 */
[--C-:B------:R-:W-:Y:S01]  /*39e0*/  FFMA.FTZ R36, R36, UR20, -R9.reuse ;  /* 0x0000001424247c23 */ /* 0x100fe20008010809 */
[--C-:B------:R-:W-:Y:S01]  /*39f0*/  FFMA.FTZ R37, R37, UR20, -R9.reuse ;  /* 0x0000001425257c23 */ /* 0x100fe20008010809 */
[--C-:B------:R-:W-:Y:S01]  /*3a00*/  FFMA.FTZ R40, R40, UR20, -R9.reuse ;  /* 0x0000001428287c23 */ /* 0x100fe20008010809 */
[--C-:B------:R-:W-:Y:S01]  /*3a10*/  FFMA.FTZ R41, R41, UR20, -R9.reuse ;  /* 0x0000001429297c23 */ /* 0x100fe20008010809 */
[----:B------:R-:W0:Y:S01]  /*3a20*/  SHFL.BFLY PT, R3, R6, 0x2, 0x1f ;  /* 0x0c401f0006037f89 */ /* 0x000e2200000e0000 */
[----:B------:R-:W3:Y:S01]  /*3a30*/  MUFU.EX2 R25, R25 ;  /* 0x0000001900197308 */ /* 0x000ee20000000800 */
[--C-:B------:R-:W-:Y:S01]  /*3a40*/  FFMA.FTZ R44, R44, UR20, -R9.reuse ;  /* 0x000000142c2c7c23 */ /* 0x100fe20008010809 */
[--C-:B------:R-:W-:Y:S01]  /*3a50*/  FFMA.FTZ R45, R45, UR20, -R9.reuse ;  /* 0x000000142d2d7c23 */ /* 0x100fe20008010809 */
[--C-:B------:R-:W-:Y:S01]  /*3a60*/  FFMA.FTZ R48, R48, UR20, -R9.reuse ;  /* 0x0000001430307c23 */ /* 0x100fe20008010809 */
[--C-:B------:R-:W-:Y:S01]  /*3a70*/  FFMA.FTZ R49, R49, UR20, -R9.reuse ;  /* 0x0000001431317c23 */ /* 0x100fe20008010809 */
[--C-:B------:R-:W-:Y:S01]  /*3a80*/  FFMA.FTZ R52, R52, UR20, -R9.reuse ;  /* 0x0000001434347c23 */ /* 0x100fe20008010809 */
[----:B------:R-:W-:-:S02]  /*3a90*/  FFMA.FTZ R9, R53, UR20, -R9 ;  /* 0x0000001435097c23 */ /* 0x000fc40008010809 */
[----:B------:R-:W-:Y:S08]  /*3aa0*/  MUFU.EX2 R28, R28 ;  /* 0x0000001c001c7308 */ /* 0x000ff00000000800 */
[----:B------:R-:W4:Y:S01]  /*3ab0*/  MUFU.EX2 R29, R29 ;  /* 0x0000001d001d7308 */ /* 0x000f220000000800 */
[----:B---3--:R-:W-:Y:S01]  /*3ac0*/  FADD.FTZ R11, R24, R25 ;  /* 0x00000019180b7221 */ /* 0x008fe20000010000 */
[----:B------:R-:W-:-:S02]  /*3ad0*/  F2FP.F16.F32.PACK_AB R152, R25, R24 ;  /* 0x000000181998723e */ /* 0x000fc400000000ff */
[----:B0-----:R-:W-:-:S04]  /*3ae0*/  FMNMX.FTZ R3, R6, R3, !PT ;  /* 0x0000000306037209 */ /* 0x001fc80007810000 */
[----:B------:R-:W-:Y:S01]  /*3af0*/  MUFU.EX2 R32, R32 ;  /* 0x0000002000207308 */ /* 0x000fe20000000800 */
[----:B------:R-:W0:Y:S07]  /*3b00*/  SHFL.BFLY PT, R6, R3, 0x1, 0x1f ;  /* 0x0c201f0003067f89 */ /* 0x000e2e00000e0000 */
[----:B------:R-:W3:Y:S01]  /*3b10*/  MUFU.EX2 R33, R33 ;  /* 0x0000002100217308 */ /* 0x000ee20000000800 */
[----:B----4-:R-:W-:-:S07]  /*3b20*/  F2FP.F16.F32.PACK_AB R154, R29, R28 ;  /* 0x0000001c1d9a723e */ /* 0x010fce00000000ff */
[----:B------:R-:W-:Y:S08]  /*3b30*/  MUFU.EX2 R36, R36 ;  /* 0x0000002400247308 */ /* 0x000ff00000000800 */
[----:B------:R-:W4:Y:S01]  /*3b40*/  MUFU.EX2 R37, R37 ;  /* 0x0000002500257308 */ /* 0x000f220000000800 */
[----:B---3--:R-:W-:Y:S02]  /*3b50*/  F2FP.F16.F32.PACK_AB R156, R33, R32 ;  /* 0x00000020219c723e */ /* 0x008fe400000000ff */
[----:B0-----:R-:W-:Y:S01]  /*3b60*/  FMNMX.FTZ R5, R3, R6, !PT ;  /* 0x0000000603057209 */ /* 0x001fe20007810000 */
[----:B------:R-:W-:-:S03]  /*3b70*/  FADD.FTZ R6, R28, R11 ;  /* 0x0000000b1c067221 */ /* 0x000fc60000010000 */
[C---:B------:R-:W-:Y:S01]  /*3b80*/  FSETP.NEU.FTZ.AND P1, PT, R5.reuse, -INF , PT ;  /* 0xff8000000500780b */ /* 0x040fe20003f3d000 */
[----:B------:R-:W-:Y:S01]  /*3b90*/  FMUL.FTZ R3, R5, UR20 ;  /* 0x0000001405037c20 */ /* 0x000fe20008410000 */
[----:B------:R-:W-:Y:S01]  /*3ba0*/  FADD.FTZ R13, R29, R6 ;  /* 0x000000061d0d7221 */ /* 0x000fe20000010000 */
[----:B------:R-:W0:Y:S03]  /*3bb0*/  MUFU.EX2 R40, R40 ;  /* 0x0000002800287308 */ /* 0x000e260000000800 */
[----:B------:R-:W-:Y:S01]  /*3bc0*/  FSEL R3, R3, RZ, P1 ;  /* 0x000000ff03037208 */ /* 0x000fe20000800000 */
[----:B------:R-:W-:Y:S01]  /*3bd0*/  FADD.FTZ R10, R32, R13 ;  /* 0x0000000d200a7221 */ /* 0x000fe20000010000 */
[----:B----4-:R-:W-:-:S03]  /*3be0*/  F2FP.F16.F32.PACK_AB R158, R37, R36 ;  /* 0x00000024259e723e */ /* 0x010fc600000000ff */
[--C-:B------:R-:W-:Y:S01]  /*3bf0*/  FFMA.FTZ R26, R26, UR20, -R3.reuse ;  /* 0x000000141a1a7c23 */ /* 0x100fe20008010803 */
[--C-:B------:R-:W-:Y:S01]  /*3c00*/  FFMA.FTZ R27, R27, UR20, -R3.reuse ;  /* 0x000000141b1b7c23 */ /* 0x100fe20008010803 */
[--C-:B------:R-:W-:Y:S01]  /*3c10*/  FFMA.FTZ R30, R30, UR20, -R3.reuse ;  /* 0x000000141e1e7c23 */ /* 0x100fe20008010803 */
[--C-:B------:R-:W-:Y:S01]  /*3c20*/  FFMA.FTZ R31, R31, UR20, -R3.reuse ;  /* 0x000000141f1f7c23 */ /* 0x100fe20008010803 */
[--C-:B------:R-:W-:Y:S01]  /*3c30*/  FFMA.FTZ R34, R34, UR20, -R3.reuse ;  /* 0x0000001422227c23 */ /* 0x100fe20008010803 */
[--C-:B------:R-:W-:Y:S01]  /*3c40*/  FFMA.FTZ R35, R35, UR20, -R3.reuse ;  /* 0x0000001423237c23 */ /* 0x100fe20008010803 */
[----:B------:R-:W-:Y:S01]  /*3c50*/  MUFU.EX2 R26, R26 ;  /* 0x0000001a001a7308 */ /* 0x000fe20000000800 */
[--C-:B------:R-:W-:Y:S01]  /*3c60*/  FFMA.FTZ R38, R38, UR20, -R3.reuse ;  /* 0x0000001426267c23 */ /* 0x100fe20008010803 */
[--C-:B------:R-:W-:Y:S01]  /*3c70*/  FFMA.FTZ R39, R39, UR20, -R3.reuse ;  /* 0x0000001427277c23 */ /* 0x100fe20008010803 */
[--C-:B------:R-:W-:Y:S01]  /*3c80*/  FFMA.FTZ R42, R42, UR20, -R3.reuse ;  /* 0x000000142a2a7c23 */ /* 0x100fe20008010803 */
[--C-:B------:R-:W-:Y:S01]  /*3c90*/  FFMA.FTZ R43, R43, UR20, -R3.reuse ;  /* 0x000000142b2b7c23 */ /* 0x100fe20008010803 */
[--C-:B------:R-:W-:Y:S01]  /*3ca0*/  FFMA.FTZ R46, R46, UR20, -R3.reuse ;  /* 0x000000142e2e7c23 */ /* 0x100fe20008010803 */
[--C-:B------:R-:W-:Y:S01]  /*3cb0*/  FFMA.FTZ R47, R47, UR20, -R3.reuse ;  /* 0x000000142f2f7c23 */ /* 0x100fe20008010803 */
[----:B------:R-:W-:Y:S01]  /*3cc0*/  FADD.FTZ R13, R33, R10 ;  /* 0x0000000a210d7221 */ /* 0x000fe20000010000 */
[----:B------:R-:W3:Y:S01]  /*3cd0*/  MUFU.EX2 R27, R27 ;  /* 0x0000001b001b7308 */ /* 0x000ee20000000800 */
[--C-:B------:R-:W-:Y:S01]  /*3ce0*/  FFMA.FTZ R50, R50, UR20, -R3.reuse ;  /* 0x0000001432327c23 */ /* 0x100fe20008010803 */
[----:B------:R-:W-:Y:S01]  /*3cf0*/  FFMA.FTZ R51, R51, UR20, -R3 ;  /* 0x0000001433337c23 */ /* 0x000fe20008010803 */
[----:B------:R-:W-:Y:S01]  /*3d00*/  FADD.FTZ R10, R36, R13 ;  /* 0x0000000d240a7221 */ /* 0x000fe20000010000 */
[--C-:B------:R-:W-:Y:S01]  /*3d10*/  FFMA.FTZ R54, R54, UR20, -R3.reuse ;  /* 0x0000001436367c23 */ /* 0x100fe20008010803 */
[----:B------:R-:W-:-:S02]  /*3d20*/  FFMA.FTZ R3, R55, UR20, -R3 ;  /* 0x0000001437037c23 */ /* 0x000fc40008010803 */
[----:B------:R-:W-:Y:S01]  /*3d30*/  FADD.FTZ R13, R37, R10 ;  /* 0x0000000a250d7221 */ /* 0x000fe20000010000 */
[----:B------:R-:W4:Y:S03]  /*3d40*/  MUFU.EX2 R30, R30 ;  /* 0x0000001e001e7308 */ /* 0x000f260000000800 */
[----:B0-----:R-:W-:-:S05]  /*3d50*/  FADD.FTZ R10, R40, R13 ;  /* 0x0000000d280a7221 */ /* 0x001fca0000010000 */
[----:B------:R-:W0:Y:S01]  /*3d60*/  MUFU.EX2 R31, R31 ;  /* 0x0000001f001f7308 */ /* 0x000e220000000800 */
[----:B---3--:R-:W-:Y:S01]  /*3d70*/  FADD.FTZ R11, R26, R27 ;  /* 0x0000001b1a0b7221 */ /* 0x008fe20000010000 */
[----:B------:R-:W-:-:S06]  /*3d80*/  F2FP.F16.F32.PACK_AB R153, R27, R26 ;  /* 0x0000001a1b99723e */ /* 0x000fcc00000000ff */
[----:B------:R-:W3:Y:S01]  /*3d90*/  MUFU.EX2 R34, R34 ;  /* 0x0000002200227308 */ /* 0x000ee20000000800 */
[----:B----4-:R-:W-:-:S07]  /*3da0*/  FADD.FTZ R6, R30, R11 ;  /* 0x0000000b1e067221 */ /* 0x010fce0000010000 */
[----:B------:R-:W4:Y:S01]  /*3db0*/  MUFU.EX2 R35, R35 ;  /* 0x0000002300237308 */ /* 0x000f220000000800 */
[C---:B0-----:R-:W-:Y:S01]  /*3dc0*/  FADD.FTZ R11, R31.reuse, R6 ;  /* 0x000000061f0b7221 */ /* 0x041fe20000010000 */
[----:B------:R-:W-:-:S05]  /*3dd0*/  F2FP.F16.F32.PACK_AB R155, R31, R30 ;  /* 0x0000001e1f9b723e */ /* 0x000fca00000000ff */
[----:B------:R0:W-:Y:S01]  /*3de0*/  STSM.16.M88.4 [R22+0x26800], R152 ;  /* 0x0268009816007844 */ /* 0x0001e20000000200 */
[----:B------:R-:W5:Y:S01]  /*3df0*/  MUFU.EX2 R38, R38 ;  /* 0x0000002600267308 */ /* 0x000f620000000800 */
[----:B---3--:R-:W-:-:S07]  /*3e00*/  FADD.FTZ R6, R34, R11 ;  /* 0x0000000b22067221 */ /* 0x008fce0000010000 */
[----:B------:R-:W3:Y:S01]  /*3e10*/  MUFU.EX2 R39, R39 ;  /* 0x0000002700277308 */ /* 0x000ee20000000800 */
[C---:B----4-:R-:W-:Y:S01]  /*3e20*/  FADD.FTZ R11, R35.reuse, R6 ;  /* 0x00000006230b7221 */ /* 0x050fe20000010000 */
[----:B------:R-:W-:-:S06]  /*3e30*/  F2FP.F16.F32.PACK_AB R157, R35, R34 ;  /* 0x00000022239d723e */ /* 0x000fcc00000000ff */
[----:B------:R-:W4:Y:S01]  /*3e40*/  MUFU.EX2 R42, R42 ;  /* 0x0000002a002a7308 */ /* 0x000f220000000800 */
[----:B-----5:R-:W-:-:S07]  /*3e50*/  FADD.FTZ R6, R38, R11 ;  /* 0x0000000b26067221 */ /* 0x020fce0000010000 */
[----:B------:R-:W5:Y:S01]  /*3e60*/  MUFU.EX2 R41, R41 ;  /* 0x0000002900297308 */ /* 0x000f620000000800 */
[C---:B---3--:R-:W-:Y:S01]  /*3e70*/  FADD.FTZ R11, R39.reuse, R6 ;  /* 0x00000006270b7221 */ /* 0x048fe20000010000 */
[----:B------:R-:W-:-:S05]  /*3e80*/  F2FP.F16.F32.PACK_AB R159, R39, R38 ;  /* 0x00000026279f723e */ /* 0x000fca00000000ff */
[----:B------:R0:W-:Y:S01]  /*3e90*/  STSM.16.M88.4 [R184], R156 ;  /* 0x0000009cb8007844 */ /* 0x0001e20000000200 */
[----:B------:R-:W3:Y:S01]  /*3ea0*/  MUFU.EX2 R43, R43 ;  /* 0x0000002b002b7308 */ /* 0x000ee20000000800 */
[----:B----4-:R-:W-:-:S07]  /*3eb0*/  FADD.FTZ R6, R42, R11 ;  /* 0x0000000b2a067221 */ /* 0x010fce0000010000 */
[----:B------:R-:W4:Y:S01]  /*3ec0*/  MUFU.EX2 R44, R44 ;  /* 0x0000002c002c7308 */ /* 0x000f220000000800 */
[C---:B-----5:R-:W-:Y:S01]  /*3ed0*/  FADD.FTZ R13, R41.reuse, R10 ;  /* 0x0000000a290d7221 */ /* 0x060fe20000010000 */
[----:B------:R-:W-:-:S06]  /*3ee0*/  F2FP.F16.F32.PACK_AB R160, R41, R40 ;  /* 0x0000002829a0723e */ /* 0x000fcc00000000ff */
[----:B------:R-:W5:Y:S01]  /*3ef0*/  MUFU.EX2 R46, R46 ;  /* 0x0000002e002e7308 */ /* 0x000f620000000800 */
[C---:B---3--:R-:W-:Y:S01]  /*3f00*/  FADD.FTZ R11, R43.reuse, R6 ;  /* 0x000000062b0b7221 */ /* 0x048fe20000010000 */
[----:B------:R-:W-:-:S06]  /*3f10*/  F2FP.F16.F32.PACK_AB R161, R43, R42 ;  /* 0x0000002a2ba1723e */ /* 0x000fcc00000000ff */
[----:B------:R-:W3:Y:S01]  /*3f20*/  MUFU.EX2 R45, R45 ;  /* 0x0000002d002d7308 */ /* 0x000ee20000000800 */
[----:B----4-:R-:W-:-:S07]  /*3f30*/  FADD.FTZ R6, R44, R13 ;  /* 0x0000000d2c067221 */ /* 0x010fce0000010000 */
[----:B------:R-:W4:Y:S01]  /*3f40*/  MUFU.EX2 R47, R47 ;  /* 0x0000002f002f7308 */ /* 0x000f220000000800 */
[----:B-----5:R-:W-:-:S07]  /*3f50*/  FADD.FTZ R10, R46, R11 ;  /* 0x0000000b2e0a7221 */ /* 0x020fce0000010000 */
[----:B------:R-:W-:Y:S01]  /*3f60*/  MUFU.EX2 R48, R48 ;  /* 0x0000003000307308 */ /* 0x000fe20000000800 */
[C---:B---3--:R-:W-:Y:S01]  /*3f70*/  F2FP.F16.F32.PACK_AB R162, R45.reuse, R44 ;  /* 0x0000002c2da2723e */ /* 0x048fe200000000ff */
[----:B------:R-:W-:-:S06]  /*3f80*/  FADD.FTZ R45, R45, R6 ;  /* 0x000000062d2d7221 */ /* 0x000fcc0000010000 */
[----:B------:R-:W3:Y:S01]  /*3f90*/  MUFU.EX2 R49, R49 ;  /* 0x0000003100317308 */ /* 0x000ee20000000800 */
[C---:B----4-:R-:W-:Y:S01]  /*3fa0*/  F2FP.F16.F32.PACK_AB R163, R47.reuse, R46 ;  /* 0x0000002e2fa3723e */ /* 0x050fe200000000ff */
[----:B------:R-:W-:-:S04]  /*3fb0*/  FADD.FTZ R47, R47, R10 ;  /* 0x0000000a2f2f7221 */ /* 0x000fc80000010000 */
[----:B------:R0:W-:Y:S02]  /*3fc0*/  STSM.16.M88.4 [R19], R160 ;  /* 0x000000a013007844 */ /* 0x0001e40000000200 */
[----:B------:R-:W-:Y:S08]  /*3fd0*/  MUFU.EX2 R50, R50 ;  /* 0x0000003200327308 */ /* 0x000ff00000000800 */
[----:B------:R-:W4:Y:S01]  /*3fe0*/  MUFU.EX2 R51, R51 ;  /* 0x0000003300337308 */ /* 0x000f220000000800 */
[----:B---3--:R-:W-:Y:S01]  /*3ff0*/  F2FP.F16.F32.PACK_AB R164, R49, R48 ;  /* 0x0000003031a4723e */ /* 0x008fe200000000ff */
[----:B------:R-:W-:-:S04]  /*4000*/  FADD.FTZ R48, R48, R45 ;  /* 0x0000002d30307221 */ /* 0x000fc80000010000 */
[----:B------:R-:W-:Y:S02]  /*4010*/  FADD.FTZ R49, R49, R48 ;  /* 0x0000003031317221 */ /* 0x000fe40000010000 */
[----:B------:R-:W3:Y:S08]  /*4020*/  MUFU.EX2 R52, R52 ;  /* 0x0000003400347308 */ /* 0x000ef00000000800 */
[----:B------:R-:W5:Y:S01]  /*4030*/  MUFU.EX2 R9, R9 ;  /* 0x0000000900097308 */ /* 0x000f620000000800 */
[----:B----4-:R-:W-:Y:S01]  /*4040*/  F2FP.F16.F32.PACK_AB R165, R51, R50 ;  /* 0x0000003233a5723e */ /* 0x010fe200000000ff */
[----:B------:R-:W-:-:S04]  /*4050*/  FADD.FTZ R50, R50, R47 ;  /* 0x0000002f32327221 */ /* 0x000fc80000010000 */
[----:B------:R-:W-:Y:S02]  /*4060*/  FADD.FTZ R51, R51, R50 ;  /* 0x0000003233337221 */ /* 0x000fe40000010000 */
[----:B------:R-:W-:Y:S01]  /*4070*/  MUFU.EX2 R54, R54 ;  /* 0x0000003600367308 */ /* 0x000fe20000000800 */
[----:B---3--:R-:W-:-:S07]  /*4080*/  FADD.FTZ R6, R52, R49 ;  /* 0x0000003134067221 */ /* 0x008fce0000010000 */
[----:B------:R-:W3:Y:S01]  /*4090*/  MUFU.EX2 R3, R3 ;  /* 0x0000000300037308 */ /* 0x000ee20000000800 */
[C---:B-----5:R-:W-:Y:S01]  /*40a0*/  F2FP.F16.F32.PACK_AB R166, R9.reuse, R52 ;  /* 0x0000003409a6723e */ /* 0x060fe200000000ff */
[----:B------:R-:W-:Y:S01]  /*40b0*/  FADD.FTZ R6, R9, R6 ;  /* 0x0000000609067221 */ /* 0x000fe20000010000 */
[----:B---3--:R-:W-:Y:S01]  /*40c0*/  F2FP.F16.F32.PACK_AB R167, R3, R54 ;  /* 0x0000003603a7723e */ /* 0x008fe200000000ff */
[----:B------:R-:W-:-:S04]  /*40d0*/  FADD.FTZ R54, R54, R51 ;  /* 0x0000003336367221 */ /* 0x000fc80000010000 */
[----:B------:R0:W-:Y:S01]  /*40e0*/  STSM.16.M88.4 [R23], R164 ;  /* 0x000000a417007844 */ /* 0x0001e20000000200 */
[----:B------:R-:W-:Y:S01]  /*40f0*/  FADD.FTZ R3, R3, R54 ;  /* 0x0000003603037221 */ /* 0x000fe20000010000 */
[----:B------:R-:W-:Y:S06]  /*4100*/  @!P0 BRA `(.L_x_3252) ;  /* 0x0000000000048947 */ /* 0x000fec0003800000 */
[----:B------:R-:W-:Y:S01]  /*4110*/  BPT.TRAP 0x1 ;  /* 0x000000040000795c */ /* 0x000fe20000300000 */
.L_x_3252:
[----:B------:R3:W4:Y:S01]  /*4120*/  SYNCS.PHASECHK.TRANS64.TRYWAIT P1, [R7+URZ+0x28c50], R8 ;  /* 0x028c5008070075a7 */ /* 0x000722000802017f */
[----:B------:R-:W-:Y:S05]  /*4130*/  @!P0 BRA `(.L_x_3253) ;  /* 0x0000000000048947 */ /* 0x000fea0003800000 */
[----:B------:R-:W-:Y:S01]  /*4140*/  BPT.TRAP 0x1 ;  /* 0x000000040000795c */ /* 0x000fe20000300000 */
.L_x_3253:
[----:B------:R-:W-:Y:S01]  /*4150*/  ULOP3.LUT UR52, UR52, 0x2000000, URZ, 0xfc, !UPT ;  /* 0x0200000034347892 */ /* 0x000fe2000f8efc3f */
[----:B----4-:R-:W-:Y:S11]  /*4160*/  @P1 BRA `(.L_x_3254) ;  /* 0x0000000000081947 */ /* 0x010ff60003800000 */
[----:B------:R-:W4:Y:S02]  /*4170*/  SYNCS.PHASECHK.TRANS64.TRYWAIT P1, [R7+URZ+0x28c50], R8 ;  /* 0x028c5008070075a7 */ /* 0x000f24000802017f */
[----:B----4-:R-:W-:Y:S05]  /*4180*/  @!P1 BRA `(.L_x_3255) ;  /* 0x0000008800b49947 */ /* 0x010fea0003800000 */
.L_x_3254:
[----:B------:R-:W-:Y:S01]  /*4190*/  ULEA UR10, UR47, UR52, 0xc ;  /* 0x000000342f0a7291 */ /* 0x000fe2000f8e603f */
[----:B------:R-:W-:Y:S01]  /*41a0*/  WARPGROUP.ARRIVE ;  /* 0x00000000000079c5 */ /* 0x000fe20000000000 */
[----:B------:R-:W-:-:S05]  /*41b0*/  UMOV UR7, 0x40000040 ;  /* 0x4000004000077882 */ /* 0x000fca0000000000 */
[----:B------:R-:W-:Y:S02]  /*41c0*/  UMOV UR6, UR10 ;  /* 0x0000000a00067c82 */ /* 0x000fe40008000000 */
[----:B------:R-:W-:Y:S01]  /*41d0*/  HGMMA.64x256x16.F32 R24, R152, gdesc[UR4].tnspB, RZ, !UPT, gsb0 ;  /* 0x43e0000498187df0 */ /* 0x000fe2000c0008ff */
[----:B------:R-:W-:Y:S01]  /*41e0*/  UIADD3 UR6, UR10, 0x80, URZ ;  /* 0x000000800a067890 */ /* 0x000fe2000fffe03f */
[----:B------:R-:W-:Y:S01]  /*41f0*/  UMOV UR7, 0x40000040 ;  /* 0x4000004000077882 */ /* 0x000fe20000000000 */
[----:B------:R-:W-:Y:S02]  /*4200*/  WARPGROUP.DEPBAR.LE gsb0, 0x0 ;  /* 0x00008000000079c5 */ /* 0x000fe40000010000 */
[----:B------:R-:W-:-:S15]  /*4210*/  WARPGROUP.ARRIVE ;  /* 0x00000000000079c5 */ /* 0x000fde0000000000 */
[----:B------:R-:W-:-:S08]  /*4220*/  NOP ;  /* 0x0000000000007918 */ /* 0x000fd00000000000 */
[----:B------:R-:W-:Y:S01]  /*4230*/  HGMMA.64x256x16.F32 R24, R156, gdesc[UR4].tnspB, R24, gsb0 ;  /* 0x43e000049c187df0 */ /* 0x000fe20008000818 */
        /* <DEDUP_REMOVED lines=11> */
[----:B------:R-:W-:Y:S03]  /*42f0*/  HGMMA.64x256x16.F32 R24, R164, gdesc[UR4].tnspB, R24, gsb0 ;  /* 0x43e00004a4187df0 */ /* 0x000fe60008000818 */
[----:B------:R-:W-:Y:S02]  /*4300*/  WARPGROUP.DEPBAR.LE gsb0, 0x0 ;  /* 0x00008000000079c5 */ /* 0x000fe40000010000 */
[----:B------:R-:W-:Y:S01]  /*4310*/  @!PT LDS RZ, [RZ] ;  /* 0x00000000fffff984 */ /* 0x000fe20000000800 */
[----:B------:R-:W-:Y:S01]  /*4320*/  @!PT LDS RZ, [RZ] ;  /* 0x00000000fffff984 */ /* 0x000fe20000000800 */
[----:B------:R-:W-:Y:S01]  /*4330*/  @!PT LDS RZ, [RZ] ;  /* 0x00000000fffff984 */ /* 0x000fe20000000800 */
[----:B------:R-:W-:Y:S01]  /*4340*/  @!PT LDS RZ, [RZ] ;  /* 0x00000000fffff984 */ /* 0x000fe20000000800 */
[----:B------:R5:W-:Y:S06]  /*4350*/  MEMBAR.ALL.CTA ;  /* 0x0000000000007992 */ /* 0x000bec0000008000 */
[----:B-----5:R-:W5:Y:S02]  /*4360*/  FENCE.VIEW.ASYNC.S ;  /* 0x00000000000073c6 */ /* 0x020f640000000000 */
[----:B-----5:R-:W-:Y:S01]  /*4370*/  NOP ;  /* 0x0000000000007918 */ /* 0x020fe20000000000 */
[----:B------:R-:W-:Y:S06]  /*4380*/  BAR.ARV 0xe, 0x100 ;  /* 0x0384000000007b1d */ /* 0x000fec0000002000 */
[----:B------:R-:W-:Y:S05]  /*4390*/  @!P0 BRA `(.L_x_3256) ;  /* 0x0000000000048947 */ /* 0x000fea0003800000 */
[----:B------:R-:W-:Y:S01]  /*43a0*/  BPT.TRAP 0x1 ;  /* 0x000000040000795c */ /* 0x000fe20000300000 */
.L_x_3256:
[----:B------:R-:W-:Y:S01]  /*43b0*/  R2UR UR6, R7 ;  /* 0x00000000070672ca */ /* 0x000fe200000e0000 */
[----:B------:R-:W-:-:S06]  /*43c0*/  UISETP.GE.AND UP0, UPT, UR49, 0x41, UPT ;  /* 0x000000413100788c */ /* 0x000fcc000bf06270 */
[----:B------:R-:W-:-:S06]  /*43d0*/  PLOP3.LUT P1, PT, PT, PT, UP0, 0x80, 0x0 ;  /* 0x000000000000781c */ /* 0x000fcc0003f2f008 */
[----:B------:R-:W-:-:S04]  /*43e0*/  UIADD3 UR6, UR6, 0x28c60, URZ ;  /* 0x00028c6006067890 */ /* 0x000fc8000fffe03f */
[----:B------:R-:W-:-:S09]  /*43f0*/  UPRMT UR6, UR39, 0x654, UR6 ;  /* 0x0000065427067896 */ /* 0x000fd20008000006 */
[----:B------:R-:W-:Y:S01]  /*4400*/  SYNCS.ARRIVE.TRANS64.RED.A1T0 RZ, [UR6], RZ ;  /* 0x000000ffffff79a7 */ /* 0x000fe20008100406 */
[----:B------:R-:W-:Y:S05]  /*4410*/  @!P1 BRA `(.L_x_3257) ;  /* 0x0000001c00549947 */ /* 0x000fea0003800000 */
[----:B-1234-:R-:W-:Y:S01]  /*4420*/  MOV R8, R5 ;  /* 0x0000000500087202 */ /* 0x01efe20000000f00 */
[----:B------:R-:W-:Y:S01]  /*4430*/  IMAD.MOV.U32 R13, RZ, RZ, R4 ;  /* 0x000000ffff0d7224 */ /* 0x000fe200078e0004 */
[----:B------:R-:W-:Y:S01]  /*4440*/  UIADD3 UR48, UR48, -0x2, URZ ;  /* 0xfffffffe30307890 */ /* 0x000fe2000fffe03f */
[----:B------:R-:W-:Y:S01]  /*4450*/  UMOV UR22, UR47 ;  /* 0x0000002f00167c82 */ /* 0x000fe20008000000 */
[----:B------:R-:W-:Y:S01]  /*4460*/  ULDC UR23, c[0x0][0x9d8] ;  /* 0x0002760000177ab9 */ /* 0x000fe20000000800 */
[----:B------:R-:W-:-:S09]  /*4470*/  ULDC UR20, c[0x0][0x988] ;  /* 0x0002620000147ab9 */ /* 0x000fd20000000800 */
.L_x_3268:
[----:B------:R-:W-:Y:S01]  /*4480*/  UIADD3 UR47, UR22, 0x1, URZ ;  /* 0x00000001162f7890 */ /* 0x000fe2000fffe03f */
[----:B------:R-:W-:Y:S01]  /*4490*/  IMAD.U32 R4, RZ, RZ, UR48 ;  /* 0x00000030ff047e24 */ /* 0x000fe2000f8e00ff */
[----:B------:R-:W-:Y:S02]  /*44a0*/  UIADD3 UR48, UR48, -0x1, URZ ;  /* 0xffffffff30307890 */ /* 0x000fe4000fffe03f */
[----:B------:R-:W-:Y:S02]  /*44b0*/  UISETP.NE.AND UP0, UPT, UR47, 0x2, UPT ;  /* 0x000000022f00788c */ /* 0x000fe4000bf05270 */
[----:B------:R-:W-:Y:S02]  /*44c0*/  ISETP.GT.AND P1, PT, R4, RZ, PT ;  /* 0x000000ff0400720c */ /* 0x000fe40003f24270 */
[----:B------:R-:W-:Y:S02]  /*44d0*/  USEL UR6, URZ, 0x1, UP0 ;  /* 0x000000013f067887 */ /* 0x000fe40008000000 */
[----:B------:R-:W-:-:S02]  /*44e0*/  USEL UR47, UR47, URZ, UP0 ;  /* 0x0000003f2f2f7287 */ /* 0x000fc40008000000 */
[----:B------:R-:W-:Y:S01]  /*44f0*/  ULOP3.LUT UR37, UR37, UR6, URZ, 0x3c, !UPT ;  /* 0x0000000625257292 */ /* 0x000fe2000f8e3c3f */
[----:B-12---:R-:W-:Y:S11]  /*4500*/  @!P0 BRA `(.L_x_3258) ;  /* 0x0000000000048947 */ /* 0x006ff60003800000 */
[----:B------:R-:W-:Y:S01]  /*4510*/  BPT.TRAP 0x1 ;  /* 0x000000040000795c */ /* 0x000fe20000300000 */
.L_x_3258:
[----:B------:R-:W-:Y:S01]  /*4520*/  ULEA UR21, UR47, UR42, 0x3 ;  /* 0x0000002a2f157291 */ /* 0x000fe2000f8e183f */
[----:B------:R-:W-:-:S05]  /*4530*/  IMAD.U32 R7, RZ, RZ, UR37 ;  /* 0x00000025ff077e24 */ /* 0x000fca000f8e00ff */
[----:B------:R-:W-:-:S04]  /*4540*/  SHF.L.U32 R7, R7, 0x1f, RZ ;  /* 0x0000001f07077819 */ /* 0x000fc800000006ff */
[----:B------:R1:W2:Y:S01]  /*4550*/  SYNCS.PHASECHK.TRANS64.TRYWAIT P2, [UR21+0x28c30], R7 ;  /* 0x028c3007ff0075a7 */ /* 0x0002a20008040155 */
[----:B------:R-:W-:Y:S05]  /*4560*/  @!P0 BRA `(.L_x_3259) ;  /* 0x0000000000048947 */ /* 0x000fea0003800000 */
[----:B------:R-:W-:Y:S01]  /*4570*/  BPT.TRAP 0x1 ;  /* 0x000000040000795c */ /* 0x000fe20000300000 */
.L_x_3259:
[----:B--2---:R-:W-:Y:S05]  /*4580*/  @P2 BRA `(.L_x_3260) ;  /* 0x0000000000082947 */ /* 0x004fea0003800000 */
[----:B------:R-:W2:Y:S02]  /*4590*/  SYNCS.PHASECHK.TRANS64.TRYWAIT P2, [UR21+0x28c30], R7 ;  /* 0x028c3007ff0075a7 */ /* 0x000ea40008040155 */
[----:B--2---:R-:W-:Y:S05]  /*45a0*/  @!P2 BRA `(.L_x_3261) ;  /* 0x0000008400c0a947 */ /* 0x004fea0003800000 */
.L_x_3260:
[----:B------:R-:W-:Y:S01]  /*45b0*/  R2UR UR18, R0 ;  /* 0x00000000001272ca */ /* 0x000fe200000e0000 */
[----:B------:R-:W-:Y:S01]  /*45c0*/  UIADD3 UR6, UR42, 0x20400, URZ ;  /* 0x000204002a067890 */ /* 0x000fe2000fffe03f */
[----:B0-----:R-:W-:Y:S01]  /*45d0*/  WARPGROUP.ARRIVE ;  /* 0x00000000000079c5 */ /* 0x001fe20000000000 */
        /* <DEDUP_REMOVED lines=10> */
[----:B------:R-:W-:Y:S02]  /*4680*/  UIADD3 UR10, UR18, 0x4, URZ ;  /* 0x00000004120a7890 */ /* 0x000fe4000fffe03f */
[----:B------:R-:W-:-:S03]  /*4690*/  UIADD3 UR14, UR18, 0x6, URZ ;  /* 0x00000006120e7890 */ /* 0x000fc6000fffe03f */
[----:B------:R-:W-:Y:S03]  /*46a0*/  HGMMA.64x64x16.F32 R152, gdesc[UR16], RZ, !UPT, gsb0 ;  /* 0x00e00000109879f0 */ /* 0x000fe6000c0008ff */
        /* <DEDUP_REMOVED lines=12> */
.L_x_3262:
        /* <DEDUP_REMOVED lines=23> */
[----:B--2---:R-:W-:Y:S01]  /*48e0*/  FMNMX.FTZ R4, R190, R13, !PT ;  /* 0x0000000dbe047209 */ /* 0x004fe20007810000 */
[----:B------:R-:W-:Y:S01]  /*48f0*/  FMUL.FTZ R9, R154, UR23 ;  /* 0x000000179a097c20 */ /* 0x000fe20008410000 */
[----:B------:R-:W-:Y:S01]  /*4900*/  FMUL.FTZ R154, R174, UR23 ;  /* 0x00000017ae9a7c20 */ /* 0x000fe20008410000 */
[----:B------:R-:W-:Y:S01]  /*4910*/  FMUL.FTZ R20, R167, UR23 ;  /* 0x00000017a7147c20 */ /* 0x000fe20008410000 */
[----:B------:R-:W-:Y:S01]  /*4920*/  FMUL.FTZ R152, R170, UR23 ;  /* 0x00000017aa987c20 */ /* 0x000fe20008410000 */
[----:B------:R-:W-:Y:S01]  /*4930*/  FMUL.FTZ R170, R183, UR23 ;  /* 0x00000017b7aa7c20 */ /* 0x000fe20008410000 */
[----:B------:R-:W-:Y:S01]  /*4940*/  UIADD3 UR6, UR21, 0x28c40, URZ ;  /* 0x00028c4015067890 */ /* 0x000fe2000fffe03f */
[----:B------:R-:W2:Y:S01]  /*4950*/  MUFU.TANH R156, R156 ;  /* 0x0000009c009c7308 */ /* 0x000ea20000002400 */
[----:B0-----:R-:W-:-:S02]  /*4960*/  FMNMX.FTZ R4, R5, R4, !PT ;  /* 0x0000000405047209 */ /* 0x001fc40007810000 */
[----:B------:R-:W-:-:S05]  /*4970*/  UPRMT UR6, UR39, 0x654, UR6 ;  /* 0x0000065427067896 */ /* 0x000fca0008000006 */
[----:B------:R-:W0:Y:S01]  /*4980*/  MUFU.TANH R157, R157 ;  /* 0x0000009d009d7308 */ /* 0x000e220000002400 */
[----:B---3--:R-:W-:-:S03]  /*4990*/  FMNMX.FTZ R15, R155, R4, !PT ;  /* 0x000000049b0f7209 */ /* 0x008fc60007810000 */
[----:B------:R-:W-:Y:S04]  /*49a0*/  SYNCS.ARRIVE.TRANS64.RED.A1T0 RZ, [UR6], RZ ;  /* 0x000000ffffff79a7 */ /* 0x000fe80008100406 */
[----:B------:R-:W3:Y:S01]  /*49b0*/  MUFU.TANH R158, R158 ;  /* 0x0000009e009e7308 */ /* 0x000ee20000002400 */
[----:B--2---:R-:W-:-:S07]  /*49c0*/  FMNMX.FTZ R4, R156, R15, !PT ;  /* 0x0000000f9c047209 */ /* 0x004fce0007810000 */
[----:B------:R-:W2:Y:S01]  /*49d0*/  MUFU.TANH R159, R159 ;  /* 0x0000009f009f7308 */ /* 0x000ea20000002400 */
[----:B0-----:R-:W-:-:S07]  /*49e0*/  FMNMX.FTZ R15, R157, R4, !PT ;  /* 0x000000049d0f7209 */ /* 0x001fce0007810000 */
[----:B------:R-:W0:Y:S01]  /*49f0*/  MUFU.TANH R160, R160 ;  /* 0x000000a000a07308 */ /* 0x000e220000002400 */
[----:B---3--:R-:W-:-:S07]  /*4a00*/  FMNMX.FTZ R4, R158, R15, !PT ;  /* 0x0000000f9e047209 */ /* 0x008fce0007810000 */
        /* <DEDUP_REMOVED lines=9> */
[----:B0-----:R-:W-:Y:S01]  /*4aa0*/  FMNMX.FTZ R4, R168, R15, !PT ;  /* 0x0000000fa8047209 */ /* 0x001fe20007810000 */
[----:B------:R-:W-:Y:S01]  /*4ab0*/  FMUL.FTZ R15, R162, UR23 ;  /* 0x00000017a20f7c20 */ /* 0x000fe20008410000 */
[----:B------:R-:W-:-:S05]  /*4ac0*/  FMUL.FTZ R162, R175, UR23 ;  /* 0x00000017afa27c20 */ /* 0x000fca0008410000 */
[----:B------:R-:W0:Y:S01]  /*4ad0*/  MUFU.TANH R173, R173 ;  /* 0x000000ad00ad7308 */ /* 0x000e220000002400 */
[----:B---3--:R-:W-:-:S07]  /*4ae0*/  FMNMX.FTZ R4, R191, R4, !PT ;  /* 0x00000004bf047209 */ /* 0x008fce0007810000 */
[----:B------:R-:W3:Y:S01]  /*4af0*/  MUFU.TANH R172, R172 ;  /* 0x000000ac00ac7308 */ /* 0x000ee20000002400 */
[----:B--2---:R-:W-:-:S07]  /*4b00*/  FMNMX.FTZ R4, R169, R4, !PT ;  /* 0x00000004a9047209 */ /* 0x004fce0007810000 */
[----:B------:R-:W2:Y:S01]  /*4b10*/  MUFU.TANH R164, R164 ;  /* 0x000000a400a47308 */ /* 0x000ea20000002400 */
[----:B0-----:R-:W-:-:S07]  /*4b20*/  FMNMX.FTZ R21, R173, R4, !PT ;  /* 0x00000004ad157209 */ /* 0x001fce0007810000 */
[----:B------:R-:W0:Y:S01]  /*4b30*/  MUFU.TANH R9, R9 ;  /* 0x0000000900097308 */ /* 0x000e220000002400 */
[----:B---3--:R-:W-:Y:S01]  /*4b40*/  FMNMX.FTZ R153, R172, R21, !PT ;  /* 0x00000015ac997209 */ /* 0x008fe20007810000 */
[----:B------:R-:W-:Y:S01]  /*4b50*/  FMUL.FTZ R21, R166, UR23 ;  /* 0x00000017a6157c20 */ /* 0x000fe20008410000 */
[----:B------:R-:W-:-:S05]  /*4b60*/  FMUL.FTZ R166, R179, UR23 ;  /* 0x00000017b3a67c20 */ /* 0x000fca0008410000 */
[----:B------:R-:W3:Y:S01]  /*4b70*/  MUFU.TANH R10, R10 ;  /* 0x0000000a000a7308 */ /* 0x000ee20000002400 */
[----:B--2---:R-:W-:Y:S01]  /*4b80*/  FMNMX.FTZ R4, R164, R153, !PT ;  /* 0x00000099a4047209 */ /* 0x004fe20007810000 */
[----:B------:R-:W-:-:S04]  /*4b90*/  FMUL.FTZ R153, R171, UR23 ;  /* 0x00000017ab997c20 */ /* 0x000fc80008410000 */
[----:B------:R-:W2:Y:S02]  /*4ba0*/  SHFL.BFLY PT, R163, R4, 0x2, 0x1f ;  /* 0x0c401f0004a37f89 */ /* 0x000ea400000e0000 */
[----:B------:R-:W4:Y:S01]  /*4bb0*/  MUFU.TANH R11, R11 ;  /* 0x0000000b000b7308 */ /* 0x000f220000002400 */
[----:B0-----:R-:W-:-:S07]  /*4bc0*/  FMNMX.FTZ R167, R9, R8, !PT ;  /* 0x0000000809a77209 */ /* 0x001fce0007810000 */
[----:B------:R-:W0:Y:S08]  /*4bd0*/  MUFU.TANH R12, R12 ;  /* 0x0000000c000c7308 */ /* 0x000e300000002400 */
[----:B------:R-:W5:Y:S01]  /*4be0*/  MUFU.TANH R15, R15 ;  /* 0x0000000f000f7308 */ /* 0x000f620000002400 */
[----:B--2---:R-:W-:Y:S01]  /*4bf0*/  FMNMX.FTZ R174, R4, R163, !PT ;  /* 0x000000a304ae7209 */ /* 0x004fe20007810000 */
[----:B------:R-:W-:-:S06]  /*4c00*/  FMUL.FTZ R163, R178, UR23 ;  /* 0x00000017b2a37c20 */ /* 0x000fcc0008410000 */
[----:B------:R-:W2:Y:S01]  /*4c10*/  MUFU.TANH R14, R14 ;  /* 0x0000000e000e7308 */ /* 0x000ea20000002400 */
[----:B---3--:R-:W-:Y:S01]  /*4c20*/  FMNMX.FTZ R4, R10, R167, !PT ;  /* 0x000000a70a047209 */ /* 0x008fe20007810000 */
[----:B------:R-:W-:Y:S01]  /*4c30*/  FMUL.FTZ R167, R182, UR23 ;  /* 0x00000017b6a77c20 */ /* 0x000fe20008410000 */
[----:B------:R-:W3:Y:S02]  /*4c40*/  SHFL.BFLY PT, R175, R174, 0x1, 0x1f ;  /* 0x0c201f00aeaf7f89 */ /* 0x000ee400000e0000 */
[----:B----4-:R-:W-:-:S03]  /*4c50*/  FMNMX.FTZ R171, R11, R4, !PT ;  /* 0x000000040bab7209 */ /* 0x010fc60007810000 */
[----:B------:R-:W4:Y:S01]  /*4c60*/  MUFU.TANH R21, R21 ;  /* 0x0000001500157308 */ /* 0x000f220000002400 */
[----:B0-----:R-:W-:-:S04]  /*4c70*/  FMNMX.FTZ R4, R12, R171, !PT ;  /* 0x000000ab0c047209 */ /* 0x001fc80007810000 */
[----:B-----5:R-:W-:-:S03]  /*4c80*/  FMNMX.FTZ R171, R15, R4, !PT ;  /* 0x000000040fab7209 */ /* 0x020fc60007810000 */
[----:B------:R-:W0:Y:S08]  /*4c90*/  MUFU.TANH R20, R20 ;  /* 0x0000001400147308 */ /* 0x000e300000002400 */
[----:B------:R-:W5:Y:S01]  /*4ca0*/  MUFU.TANH R152, R152 ;  /* 0x0000009800987308 */ /* 0x000f620000002400 */
[----:B---3--:R-:W-:Y:S02]  /*4cb0*/  FMNMX.FTZ R4, R174, R175, !PT ;  /* 0x000000afae047209 */ /* 0x008fe40007810000 */
[----:B--2---:R-:W-:-:S05]  /*4cc0*/  FMNMX.FTZ R174, R14, R171, !PT ;  /* 0x000000ab0eae7209 */ /* 0x004fca0007810000 */
[----:B------:R-:W2:Y:S01]  /*4cd0*/  MUFU.TANH R153, R153 ;  /* 0x0000009900997308 */ /* 0x000ea20000002400 */
[C---:B------:R-:W-:Y:S01]  /*4ce0*/  FADD.FTZ R171, -R4.reuse, R13 ;  /* 0x0000000d04ab7221 */ /* 0x040fe20000010100 */
[----:B----4-:R-:W-:Y:S01]  /*4cf0*/  FMNMX.FTZ R13, R21, R174, !PT ;  /* 0x000000ae150d7209 */ /* 0x010fe20007810000 */
[----:B------:R-:W-:Y:S02]  /*4d00*/  FMUL.FTZ R180, R4, UR20 ;  /* 0x0000001404b47c20 */ /* 0x000fe40008410000 */
[----:B------:R-:W-:Y:S01]  /*4d10*/  FMUL.FTZ R175, R171, UR20 ;  /* 0x00000014abaf7c20 */ /* 0x000fe20008410000 */
[----:B0-----:R-:W-:Y:S01]  /*4d20*/  FMNMX.FTZ R171, R20, R13, !PT ;  /* 0x0000000d14ab7209 */ /* 0x001fe20007810000 */
[--C-:B------:R-:W-:Y:S01]  /*4d30*/  FFMA.FTZ R177, R5, UR20, -R180.reuse ;  /* 0x0000001405b17c23 */ /* 0x100fe200080108b4 */
[----:B------:R-:W0:Y:S01]  /*4d40*/  MUFU.TANH R154, R154 ;  /* 0x0000009a009a7308 */ /* 0x000e220000002400 */
[--C-:B------:R-:W-:Y:S01]  /*4d50*/  FFMA.FTZ R190, R190, UR20, -R180.reuse ;  /* 0x00000014bebe7c23 */ /* 0x100fe200080108b4 */
[----:B-----5:R-:W-:Y:S01]  /*4d60*/  FMNMX.FTZ R174, R152, R171, !PT ;  /* 0x000000ab98ae7209 */ /* 0x020fe20007810000 */
[--C-:B------:R-:W-:Y:S01]  /*4d70*/  FFMA.FTZ R155, R155, UR20, -R180.reuse ;  /* 0x000000149b9b7c23 */ /* 0x100fe200080108b4 */
[----:B------:R-:W-:-:S04]  /*4d80*/  FFMA.FTZ R168, R168, UR20, -R180 ;  /* 0x00000014a8a87c23 */ /* 0x000fc800080108b4 */
        /* <DEDUP_REMOVED lines=10> */
[----:B------:R-:W-:Y:S01]  /*4e30*/  MUFU.EX2 R171, R177 ;  /* 0x000000b100ab7308 */ /* 0x000fe20000000800 */
[----:B---3--:R-:W-:Y:S01]  /*4e40*/  FMNMX.FTZ R5, R167, R176, !PT ;  /* 0x000000b0a7057209 */ /* 0x008fe20007810000 */
[--C-:B------:R-:W-:Y:S01]  /*4e50*/  FFMA.FTZ R176, R156, UR20, -R180.reuse ;  /* 0x000000149cb07c23 */ /* 0x100fe200080108b4 */
[--C-:B------:R-:W-:Y:S01]  /*4e60*/  FFMA.FTZ R156, R157, UR20, -R180.reuse ;  /* 0x000000149d9c7c23 */ /* 0x100fe200080108b4 */
[--C-:B------:R-:W-:Y:S01]  /*4e70*/  FFMA.FTZ R157, R158, UR20, -R180.reuse ;  /* 0x000000149e9d7c23 */ /* 0x100fe200080108b4 */
[--C-:B------:R-:W-:Y:S01]  /*4e80*/  FFMA.FTZ R158, R159, UR20, -R180.reuse ;  /* 0x000000149f9e7c23 */ /* 0x100fe200080108b4 */
[--C-:B------:R-:W-:Y:S01]  /*4e90*/  FFMA.FTZ R159, R160, UR20, -R180.reuse ;  /* 0x00000014a09f7c23 */ /* 0x100fe200080108b4 */
[--C-:B------:R-:W-:Y:S01]  /*4ea0*/  FFMA.FTZ R160, R161, UR20, -R180.reuse ;  /* 0x00000014a1a07c23 */ /* 0x100fe200080108b4 */
[--C-:B------:R-:W-:Y:S01]  /*4eb0*/  FFMA.FTZ R161, R165, UR20, -R180.reuse ;  /* 0x00000014a5a17c23 */ /* 0x100fe200080108b4 */
[----:B--2---:R-:W-:Y:S01]  /*4ec0*/  FMNMX.FTZ R5, R170, R5, !PT ;  /* 0x00000005aa057209 */ /* 0x004fe20007810000 */
[----:B------:R0:W2:Y:S01]  /*4ed0*/  MUFU.EX2 R13, R175 ;  /* 0x000000af000d7308 */ /* 0x0000a20000000800 */
[--C-:B------:R-:W-:Y:S01]  /*4ee0*/  FFMA.FTZ R165, R169, UR20, -R180.reuse ;  /* 0x00000014a9a57c23 */ /* 0x100fe200080108b4 */
[----:B------:R-:W-:-:S02]  /*4ef0*/  FFMA.FTZ R169, R172, UR20, -R180 ;  /* 0x00000014aca97c23 */ /* 0x000fc400080108b4 */
[----:B------:R-:W3:Y:S04]  /*4f00*/  SHFL.BFLY PT, R178, R5, 0x2, 0x1f ;  /* 0x0c401f0005b27f89 */ /* 0x000ee800000e0000 */
[----:B------:R-:W4:Y:S01]  /*4f10*/  MUFU.EX2 R174, R190 ;  /* 0x000000be00ae7308 */ /* 0x000f220000000800 */
[----:B0-----:R-:W-:-:S07]  /*4f20*/  FFMA.FTZ R175, R191, UR20, -R180 ;  /* 0x00000014bfaf7c23 */ /* 0x001fce00080108b4 */
[----:B------:R-:W-:Y:S01]  /*4f30*/  MUFU.EX2 R155, R155 ;  /* 0x0000009b009b7308 */ /* 0x000fe20000000800 */
[-C--:B--2---:R-:W-:Y:S01]  /*4f40*/  FMUL.FTZ R24, R24, R13.reuse ;  /* 0x0000000d18187220 */ /* 0x084fe20000410000 */
[-C--:B------:R-:W-:Y:S01]  /*4f50*/  FMUL.FTZ R25, R25, R13.reuse ;  /* 0x0000000d19197220 */ /* 0x080fe20000410000 */
[-C--:B------:R-:W-:Y:S01]  /*4f60*/  FMUL.FTZ R28, R28, R13.reuse ;  /* 0x0000000d1c1c7220 */ /* 0x080fe20000410000 */
[-C--:B------:R-:W-:Y:S01]  /*4f70*/  FMUL.FTZ R29, R29, R13.reuse ;  /* 0x0000000d1d1d7220 */ /* 0x080fe20000410000 */
[-C--:B------:R-:W-:Y:S01]  /*4f80*/  FMUL.FTZ R32, R32, R13.reuse ;  /* 0x0000000d20207220 */ /* 0x080fe20000410000 */
[-C--:B------:R-:W-:Y:S01]  /*4f90*/  FMUL.FTZ R33, R33, R13.reuse ;  /* 0x0000000d21217220 */ /* 0x080fe20000410000 */
[-C--:B------:R-:W-:Y:S01]  /*4fa0*/  FMUL.FTZ R36, R36, R13.reuse ;  /* 0x0000000d24247220 */ /* 0x080fe20000410000 */
[----:B------:R-:W-:Y:S01]  /*4fb0*/  MUFU.EX2 R176, R176 ;  /* 0x000000b000b07308 */ /* 0x000fe20000000800 */
[-C--:B------:R-:W-:Y:S01]  /*4fc0*/  FMUL.FTZ R37, R37, R13.reuse ;  /* 0x0000000d25257220 */ /* 0x080fe20000410000 */
[-C--:B------:R-:W-:Y:S01]  /*4fd0*/  FMUL.FTZ R40, R40, R13.reuse ;  /* 0x0000000d28287220 */ /* 0x080fe20000410000 */
[-C--:B------:R-:W-:Y:S01]  /*4fe0*/  FMUL.FTZ R41, R41, R13.reuse ;  /* 0x0000000d29297220 */ /* 0x080fe20000410000 */
[----:B---3--:R-:W-:Y:S01]  /*4ff0*/  FMNMX.FTZ R177, R5, R178, !PT ;  /* 0x000000b205b17209 */ /* 0x008fe20007810000 */
[--C-:B------:R-:W-:Y:S01]  /*5000*/  FFMA.FTZ R178, R173, UR20, -R180.reuse ;  /* 0x00000014adb27c23 */ /* 0x100fe200080108b4 */
[----:B------:R-:W-:Y:S01]  /*5010*/  FFMA.FTZ R180, R164, UR20, -R180 ;  /* 0x00000014a4b47c23 */ /* 0x000fe200080108b4 */
[-C--:B------:R-:W-:Y:S01]  /*5020*/  FMUL.FTZ R44, R44, R13.reuse ;  /* 0x0000000d2c2c7220 */ /* 0x080fe20000410000 */
[----:B------:R-:W-:Y:S01]  /*5030*/  MUFU.EX2 R156, R156 ;  /* 0x0000009c009c7308 */ /* 0x000fe20000000800 */
[----:B------:R-:W0:Y:S01]  /*5040*/  SHFL.BFLY PT, R182, R177, 0x1, 0x1f ;  /* 0x0c201f00b1b67f89 */ /* 0x000e2200000e0000 */
        /* <DEDUP_REMOVED lines=23> */
[----:B0-----:R-:W-:Y:S01]  /*51c0*/  FMNMX.FTZ R5, R177, R182, !PT ;  /* 0x000000b6b1057209 */ /* 0x001fe20007810000 */
[-C--:B------:R-:W-:Y:S01]  /*51d0*/  FMUL.FTZ R85, R85, R13.reuse ;  /* 0x0000000d55557220 */ /* 0x080fe20000410000 */
[-C--:B------:R-:W-:Y:S01]  /*51e0*/  FMUL.FTZ R88, R88, R13.reuse ;  /* 0x0000000d58587220 */ /* 0x080fe20000410000 */
[-C--:B------:R-:W-:Y:S01]  /*51f0*/  FMUL.FTZ R89, R89, R13.reuse ;  /* 0x0000000d59597220 */ /* 0x080fe20000410000 */
[-C--:B------:R-:W-:Y:S01]  /*5200*/  FMUL.FTZ R92, R92, R13.reuse ;  /* 0x0000000d5c5c7220 */ /* 0x080fe20000410000 */
[C---:B------:R-:W-:Y:S01]  /*5210*/  FADD.FTZ R164, -R5.reuse, R8 ;  /* 0x0000000805a47221 */ /* 0x040fe20000010100 */
[----:B------:R-:W-:Y:S01]  /*5220*/  FMUL.FTZ R173, R5, UR20 ;  /* 0x0000001405ad7c20 */ /* 0x000fe20008410000 */
[----:B------:R4:W-:Y:S01]  /*5230*/  MUFU.EX2 R8, R180 ;  /* 0x000000b400087308 */ /* 0x0009e20000000800 */
[-C--:B------:R-:W-:Y:S01]  /*5240*/  FMUL.FTZ R93, R93, R13.reuse ;  /* 0x0000000d5d5d7220 */ /* 0x080fe20000410000 */
[----:B------:R-:W-:Y:S01]  /*5250*/  FMUL.FTZ R172, R164, UR20 ;  /* 0x00000014a4ac7c20 */ /* 0x000fe20008410000 */
[--C-:B------:R-:W-:Y:S01]  /*5260*/  FFMA.FTZ R164, R12, UR20, -R173.reuse ;  /* 0x000000140ca47c23 */ /* 0x100fe200080108ad */
[--C-:B------:R-:W-:Y:S01]  /*5270*/  FFMA.FTZ R9, R9, UR20, -R173.reuse ;  /* 0x0000001409097c23 */ /* 0x100fe200080108ad */
[--C-:B------:R-:W-:Y:S01]  /*5280*/  FFMA.FTZ R12, R15, UR20, -R173.reuse ;  /* 0x000000140f0c7c23 */ /* 0x100fe200080108ad */
[--C-:B------:R-:W-:Y:S01]  /*5290*/  FFMA.FTZ R15, R14, UR20, -R173.reuse ;  /* 0x000000140e0f7c23 */ /* 0x100fe200080108ad */
[--C-:B------:R-:W-:Y:S01]  /*52a0*/  FFMA.FTZ R14, R21, UR20, -R173.reuse ;  /* 0x00000014150e7c23 */ /* 0x100fe200080108ad */
[--C-:B------:R-:W-:Y:S01]  /*52b0*/  FFMA.FTZ R21, R20, UR20, -R173.reuse ;  /* 0x0000001414157c23 */ /* 0x100fe200080108ad */
[--C-:B------:R-:W-:Y:S01]  /*52c0*/  FFMA.FTZ R10, R10, UR20, -R173.reuse ;  /* 0x000000140a0a7c23 */ /* 0x100fe200080108ad */
[----:B------:R-:W-:Y:S01]  /*52d0*/  IMAD.MOV R20, RZ, RZ, -R18 ;  /* 0x000000ffff147224 */ /* 0x000fe200078e0a12 */
[----:B------:R-:W-:Y:S01]  /*52e0*/  MUFU.EX2 R172, R172 ;  /* 0x000000ac00ac7308 */ /* 0x000fe20000000800 */
[--C-:B------:R-:W-:Y:S01]  /*52f0*/  FFMA.FTZ R11, R11, UR20, -R173.reuse ;  /* 0x000000140b0b7c23 */ /* 0x100fe200080108ad */
[--C-:B------:R-:W-:Y:S01]  /*5300*/  FFMA.FTZ R177, R153, UR20, -R173.reuse ;  /* 0x0000001499b17c23 */ /* 0x100fe200080108ad */
[----:B------:R-:W-:Y:S01]  /*5310*/  MOV R153, UR22 ;  /* 0x0000001600997c02 */ /* 0x000fe20008000f00 */
[----:B----4-:R-:W-:Y:S01]  /*5320*/  FFMA.FTZ R180, R13, R6, R174 ;  /* 0x000000060db47223 */ /* 0x010fe200000100ae */
[----:B------:R-:W-:Y:S01]  /*5330*/  ISETP.NE.AND P2, PT, R17, R20, PT ;  /* 0x000000141100720c */ /* 0x000fe20003f45270 */
[--C-:B------:R-:W-:Y:S01]  /*5340*/  FFMA.FTZ R20, R152, UR20, -R173.reuse ;  /* 0x0000001498147c23 */ /* 0x100fe200080108ad */
[--C-:B------:R-:W-:Y:S01]  /*5350*/  FFMA.FTZ R6, R162, UR20, -R173.reuse ;  /* 0x00000014a2067c23 */ /* 0x100fe200080108ad */
[----:B------:R-:W0:Y:S01]  /*5360*/  MUFU.EX2 R9, R9 ;  /* 0x0000000900097308 */ /* 0x000e220000000800 */
[----:B------:R-:W-:Y:S01]  /*5370*/  FADD.FTZ R180, R171, R180 ;  /* 0x000000b4abb47221 */ /* 0x000fe20000010000 */
[--C-:B------:R-:W-:Y:S01]  /*5380*/  FFMA.FTZ R154, R154, UR20, -R173.reuse ;  /* 0x000000149a9a7c23 */ /* 0x100fe200080108ad */
[--C-:B------:R-:W-:Y:S01]  /*5390*/  FFMA.FTZ R163, R163, UR20, -R173.reuse ;  /* 0x00000014a3a37c23 */ /* 0x100fe200080108ad */
[--C-:B------:R-:W-:Y:S01]  /*53a0*/  FFMA.FTZ R179, R166, UR20, -R173.reuse ;  /* 0x00000014a6b37c23 */ /* 0x100fe200080108ad */
[--C-:B------:R-:W-:Y:S01]  /*53b0*/  FFMA.FTZ R167, R167, UR20, -R173.reuse ;  /* 0x00000014a7a77c23 */ /* 0x100fe200080108ad */
[----:B------:R-:W-:Y:S01]  /*53c0*/  FFMA.FTZ R170, R170, UR20, -R173 ;  /* 0x00000014aaaa7c23 */ /* 0x000fe200080108ad */
[-C--:B------:R-:W-:Y:S01]  /*53d0*/  FMUL.FTZ R96, R96, R13.reuse ;  /* 0x0000000d60607220 */ /* 0x080fe20000410000 */
[----:B------:R-:W2:Y:S01]  /*53e0*/  MUFU.EX2 R10, R10 ;  /* 0x0000000a000a7308 */ /* 0x000ea20000000800 */
[----:B------:R-:W-:Y:S01]  /*53f0*/  FMUL.FTZ R97, R97, R13 ;  /* 0x0000000d61617220 */ /* 0x000fe20000410000 */
[----:B------:R-:W-:-:S02]  /*5400*/  @!P2 IMAD R152, R153, 0x40, R2 ;  /* 0x000000409998a824 */ /* 0x000fc400078e0202 */
[-C--:B------:R-:W-:Y:S01]  /*5410*/  FMUL.FTZ R100, R100, R13.reuse ;  /* 0x0000000d64647220 */ /* 0x080fe20000410000 */
[-C--:B------:R-:W-:Y:S01]  /*5420*/  FMUL.FTZ R101, R101, R13.reuse ;  /* 0x0000000d65657220 */ /* 0x080fe20000410000 */
[-C--:B------:R-:W-:Y:S01]  /*5430*/  FMUL.FTZ R104, R104, R13.reuse ;  /* 0x0000000d68687220 */ /* 0x080fe20000410000 */
[-C--:B------:R-:W-:Y:S01]  /*5440*/  FMUL.FTZ R105, R105, R13.reuse ;  /* 0x0000000d69697220 */ /* 0x080fe20000410000 */
[----:B------:R-:W-:Y:S01]  /*5450*/  FMUL.FTZ R108, R108, R13 ;  /* 0x0000000d6c6c7220 */ /* 0x000fe20000410000 */
[----:B------:R-:W3:Y:S01]  /*5460*/  MUFU.EX2 R11, R11 ;  /* 0x0000000b000b7308 */ /* 0x000ee20000000800 */
[----:B0-----:R-:W-:Y:S01]  /*5470*/  FFMA.FTZ R153, R172, R3, R9 ;  /* 0x00000003ac997223 */ /* 0x001fe20000010009 */
[-C--:B------:R-:W-:Y:S01]  /*5480*/  FMUL.FTZ R109, R109, R13.reuse ;  /* 0x0000000d6d6d7220 */ /* 0x080fe20000410000 */
[-C--:B------:R-:W-:Y:S01]  /*5490*/  FMUL.FTZ R112, R112, R13.reuse ;  /* 0x0000000d70707220 */ /* 0x080fe20000410000 */
[-C--:B------:R-:W-:Y:S01]  /*54a0*/  FMUL.FTZ R113, R113, R13.reuse ;  /* 0x0000000d71717220 */ /* 0x080fe20000410000 */
[-C--:B------:R-:W-:Y:S01]  /*54b0*/  FMUL.FTZ R116, R116, R13.reuse ;  /* 0x0000000d74747220 */ /* 0x080fe20000410000 */
[-C--:B------:R-:W-:Y:S01]  /*54c0*/  FMUL.FTZ R117, R117, R13.reuse ;  /* 0x0000000d75757220 */ /* 0x080fe20000410000 */
[-C--:B------:R-:W-:Y:S01]  /*54d0*/  FMUL.FTZ R120, R120, R13.reuse ;  /* 0x0000000d78787220 */ /* 0x080fe20000410000 */
[----:B------:R-:W0:Y:S01]  /*54e0*/  MUFU.EX2 R164, R164 ;  /* 0x000000a400a47308 */ /* 0x000e220000000800 */
[----:B--2---:R-:W-:Y:S01]  /*54f0*/  FADD.FTZ R162, R10, R153 ;  /* 0x000000990aa27221 */ /* 0x004fe20000010000 */
[----:B------:R-:W-:Y:S01]  /*5500*/  FADD.FTZ R153, R155, R180 ;  /* 0x000000b49b997221 */ /* 0x000fe20000010000 */
[-C--:B------:R-:W-:Y:S01]  /*5510*/  FMUL.FTZ R121, R121, R13.reuse ;  /* 0x0000000d79797220 */ /* 0x080fe20000410000 */
[-C--:B------:R-:W-:Y:S01]  /*5520*/  FMUL.FTZ R124, R124, R13.reuse ;  /* 0x0000000d7c7c7220 */ /* 0x080fe20000410000 */
[-C--:B------:R-:W-:Y:S01]  /*5530*/  FMUL.FTZ R125, R125, R13.reuse ;  /* 0x0000000d7d7d7220 */ /* 0x080fe20000410000 */
[----:B------:R-:W-:Y:S01]  /*5540*/  FADD.FTZ R153, R176, R153 ;  /* 0x00000099b0997221 */ /* 0x000fe20000010000 */
[-C--:B------:R-:W-:Y:S01]  /*5550*/  FMUL.FTZ R128, R128, R13.reuse ;  /* 0x0000000d80807220 */ /* 0x080fe20000410000 */
[----:B------:R-:W2:Y:S01]  /*5560*/  MUFU.EX2 R12, R12 ;  /* 0x0000000c000c7308 */ /* 0x000ea20000000800 */
[----:B---3--:R-:W-:Y:S01]  /*5570*/  FADD.FTZ R181, R11, R162 ;  /* 0x000000a20bb57221 */ /* 0x008fe20000010000 */
[----:B------:R-:W-:Y:S01]  /*5580*/  @!P2 LEA R162, R152, UR42, 0x2 ;  /* 0x0000002a98a2ac11 */ /* 0x000fe2000f8e10ff */
[-C--:B------:R-:W-:Y:S01]  /*5590*/  FMUL.FTZ R129, R129, R13.reuse ;  /* 0x0000000d81817220 */ /* 0x080fe20000410000 */
[-C--:B------:R-:W-:Y:S01]  /*55a0*/  FMUL.FTZ R132, R132, R13.reuse ;  /* 0x0000000d84847220 */ /* 0x080fe20000410000 */
[-C--:B------:R-:W-:Y:S01]  /*55b0*/  FMUL.FTZ R133, R133, R13.reuse ;  /* 0x0000000d85857220 */ /* 0x080fe20000410000 */
[-C--:B------:R-:W-:Y:S01]  /*55c0*/  FMUL.FTZ R136, R136, R13.reuse ;  /* 0x0000000d88887220 */ /* 0x080fe20000410000 */
[----:B------:R-:W-:Y:S01]  /*55d0*/  @!P2 STS [R162+0x28800], R13 ;  /* 0x0288000da200a388 */ /* 0x000fe20000000800 */
[----:B------:R-:W3:Y:S01]  /*55e0*/  MUFU.EX2 R15, R15 ;  /* 0x0000000f000f7308 */ /* 0x000ee20000000800 */
[----:B0-----:R-:W-:Y:S01]  /*55f0*/  FADD.FTZ R181, R164, R181 ;  /* 0x000000b5a4b57221 */ /* 0x001fe20000010000 */
[-C--:B------:R-:W-:Y:S01]  /*5600*/  FMUL.FTZ R137, R137, R13.reuse ;  /* 0x0000000d89897220 */ /* 0x080fe20000410000 */
[----:B------:R0:W-:Y:S01]  /*5610*/  @!P2 STS [R162+0x28820], R172 ;  /* 0x028820aca200a388 */ /* 0x0001e20000000800 */
[-C--:B------:R-:W-:Y:S01]  /*5620*/  FMUL.FTZ R140, R140, R13.reuse ;  /* 0x0000000d8c8c7220 */ /* 0x080fe20000410000 */
[-C--:B------:R-:W-:Y:S01]  /*5630*/  FMUL.FTZ R141, R141, R13.reuse ;  /* 0x0000000d8d8d7220 */ /* 0x080fe20000410000 */
[-C--:B------:R-:W-:Y:S01]  /*5640*/  FMUL.FTZ R144, R144, R13.reuse ;  /* 0x0000000d90907220 */ /* 0x080fe20000410000 */
[-C--:B------:R-:W-:Y:S01]  /*5650*/  FMUL.FTZ R145, R145, R13.reuse ;  /* 0x0000000d91917220 */ /* 0x080fe20000410000 */
[----:B------:R-:W4:Y:S01]  /*5660*/  MUFU.EX2 R14, R14 ;  /* 0x0000000e000e7308 */ /* 0x000f220000000800 */
[----:B--2---:R-:W-:Y:S01]  /*5670*/  FADD.FTZ R152, R12, R181 ;  /* 0x000000b50c987221 */ /* 0x004fe20000010000 */
[-C--:B------:R-:W-:Y:S01]  /*5680*/  FMUL.FTZ R148, R148, R13.reuse ;  /* 0x0000000d94947220 */ /* 0x080fe20000410000 */
[----:B------:R-:W-:Y:S01]  /*5690*/  FMUL.FTZ R149, R149, R13 ;  /* 0x0000000d95957220 */ /* 0x000fe20000410000 */
[-C--:B------:R-:W-:Y:S01]  /*56a0*/  FMUL.FTZ R26, R26, R172.reuse ;  /* 0x000000ac1a1a7220 */ /* 0x080fe20000410000 */
[-C--:B------:R-:W-:Y:S01]  /*56b0*/  FMUL.FTZ R27, R27, R172.reuse ;  /* 0x000000ac1b1b7220 */ /* 0x080fe20000410000 */
[-C--:B------:R-:W-:Y:S01]  /*56c0*/  FMUL.FTZ R30, R30, R172.reuse ;  /* 0x000000ac1e1e7220 */ /* 0x080fe20000410000 */
[----:B------:R-:W-:Y:S01]  /*56d0*/  FMUL.FTZ R31, R31, R172 ;  /* 0x000000ac1f1f7220 */ /* 0x000fe20000410000 */
[----:B------:R-:W2:Y:S01]  /*56e0*/  MUFU.EX2 R21, R21 ;  /* 0x0000001500157308 */ /* 0x000ea20000000800 */
[----:B---3--:R-:W-:Y:S01]  /*56f0*/  FADD.FTZ R173, R15, R152 ;  /* 0x000000980fad7221 */ /* 0x008fe20000010000 */
[----:B------:R-:W-:Y:S01]  /*5700*/  F2FP.F16.F32.PACK_AB R152, R171, R174 ;  /* 0x000000aeab98723e */ /* 0x000fe200000000ff */
[-C--:B------:R-:W-:Y:S01]  /*5710*/  FMUL.FTZ R34, R34, R172.reuse ;  /* 0x000000ac22227220 */ /* 0x080fe20000410000 */
[-C--:B------:R-:W-:Y:S01]  /*5720*/  FMUL.FTZ R35, R35, R172.reuse ;  /* 0x000000ac23237220 */ /* 0x080fe20000410000 */
[-C--:B------:R-:W-:Y:S01]  /*5730*/  FMUL.FTZ R38, R38, R172.reuse ;  /* 0x000000ac26267220 */ /* 0x080fe20000410000 */
[-C--:B------:R-:W-:Y:S01]  /*5740*/  FMUL.FTZ R39, R39, R172.reuse ;  /* 0x000000ac27277220 */ /* 0x080fe20000410000 */
[-C--:B------:R-:W-:Y:S01]  /*5750*/  FMUL.FTZ R42, R42, R172.reuse ;  /* 0x000000ac2a2a7220 */ /* 0x080fe20000410000 */
[----:B------:R-:W3:Y:S01]  /*5760*/  MUFU.EX2 R160, R160 ;  /* 0x000000a000a07308 */ /* 0x000ee20000000800 */
[----:B----4-:R-:W-:Y:S01]  /*5770*/  FADD.FTZ R180, R14, R173 ;  /* 0x000000ad0eb47221 */ /* 0x010fe20000010000 */
[-C--:B------:R-:W-:Y:S01]  /*5780*/  FMUL.FTZ R43, R43, R172.reuse ;  /* 0x000000ac2b2b7220 */ /* 0x080fe20000410000 */
[-C--:B------:R-:W-:Y:S01]  /*5790*/  FMUL.FTZ R46, R46, R172.reuse ;  /* 0x000000ac2e2e7220 */ /* 0x080fe20000410000 */
[-C--:B------:R-:W-:Y:S01]  /*57a0*/  FMUL.FTZ R47, R47, R172.reuse ;  /* 0x000000ac2f2f7220 */ /* 0x080fe20000410000 */
[-C--:B------:R-:W-:Y:S01]  /*57b0*/  FMUL.FTZ R50, R50, R172.reuse ;  /* 0x000000ac32327220 */ /* 0x080fe20000410000 */
[-C--:B------:R-:W-:Y:S01]  /*57c0*/  FMUL.FTZ R51, R51, R172.reuse ;  /* 0x000000ac33337220 */ /* 0x080fe20000410000 */
[-C--:B------:R-:W-:Y:S01]  /*57d0*/  FMUL.FTZ R54, R54, R172.reuse ;  /* 0x000000ac36367220 */ /* 0x080fe20000410000 */
[----:B------:R4:W-:Y:S01]  /*57e0*/  MUFU.EX2 R3, R154 ;  /* 0x0000009a00037308 */ /* 0x0009e20000000800 */
[----:B--2---:R-:W-:Y:S01]  /*57f0*/  FADD.FTZ R171, R21, R180 ;  /* 0x000000b415ab7221 */ /* 0x004fe20000010000 */
[-C--:B------:R-:W-:Y:S01]  /*5800*/  FMUL.FTZ R55, R55, R172.reuse ;  /* 0x000000ac37377220 */ /* 0x080fe20000410000 */
[-C--:B------:R-:W-:Y:S01]  /*5810*/  FMUL.FTZ R58, R58, R172.reuse ;  /* 0x000000ac3a3a7220 */ /* 0x080fe20000410000 */
[-C--:B------:R-:W-:Y:S01]  /*5820*/  FMUL.FTZ R59, R59, R172.reuse ;  /* 0x000000ac3b3b7220 */ /* 0x080fe20000410000 */
[-C--:B------:R-:W-:Y:S01]  /*5830*/  FMUL.FTZ R62, R62, R172.reuse ;  /* 0x000000ac3e3e7220 */ /* 0x080fe20000410000 */
[-C--:B------:R-:W-:Y:S01]  /*5840*/  FMUL.FTZ R63, R63, R172.reuse ;  /* 0x000000ac3f3f7220 */ /* 0x080fe20000410000 */
[----:B------:R-:W-:Y:S01]  /*5850*/  FMUL.FTZ R66, R66, R172 ;  /* 0x000000ac42427220 */ /* 0x000fe20000410000 */
[----:B------:R-:W2:Y:S01]  /*5860*/  MUFU.EX2 R20, R20 ;  /* 0x0000001400147308 */ /* 0x000ea20000000800 */
[----:B----4-:R-:W-:Y:S01]  /*5870*/  FADD.FTZ R154, R156, R153 ;  /* 0x000000999c9a7221 */ /* 0x010fe20000010000 */
[----:B------:R-:W-:Y:S01]  /*5880*/  F2FP.F16.F32.PACK_AB R156, R157, R156 ;  /* 0x0000009c9d9c723e */ /* 0x000fe200000000ff */
[-C--:B------:R-:W-:Y:S01]  /*5890*/  FMUL.FTZ R67, R67, R172.reuse ;  /* 0x000000ac43437220 */ /* 0x080fe20000410000 */
[----:B------:R-:W-:Y:S01]  /*58a0*/  FMUL.FTZ R70, R70, R172 ;  /* 0x000000ac46467220 */ /* 0x000fe20000410000 */
[----:B------:R-:W-:Y:S01]  /*58b0*/  FADD.FTZ R153, R157, R154 ;  /* 0x0000009a9d997221 */ /* 0x000fe20000010000 */
[----:B------:R-:W-:Y:S01]  /*58c0*/  F2FP.F16.F32.PACK_AB R157, R15, R12 ;  /* 0x0000000c0f9d723e */ /* 0x000fe200000000ff */
[----:B------:R-:W-:Y:S01]  /*58d0*/  FMUL.FTZ R71, R71, R172 ;  /* 0x000000ac47477220 */ /* 0x000fe20000410000 */
[----:B------:R-:W4:Y:S01]  /*58e0*/  MUFU.EX2 R161, R161 ;  /* 0x000000a100a17308 */ /* 0x000f220000000800 */
[----:B------:R-:W-:Y:S01]  /*58f0*/  FADD.FTZ R154, R158, R153 ;  /* 0x000000999e9a7221 */ /* 0x000fe20000010000 */
[----:B------:R-:W-:Y:S01]  /*5900*/  F2FP.F16.F32.PACK_AB R158, R159, R158 ;  /* 0x0000009e9f9e723e */ /* 0x000fe200000000ff */
[-C--:B------:R-:W-:Y:S01]  /*5910*/  FMUL.FTZ R74, R74, R172.reuse ;  /* 0x000000ac4a4a7220 */ /* 0x080fe20000410000 */
[-C--:B------:R-:W-:Y:S01]  /*5920*/  FMUL.FTZ R75, R75, R172.reuse ;  /* 0x000000ac4b4b7220 */ /* 0x080fe20000410000 */
[----:B------:R-:W-:Y:S01]  /*5930*/  FADD.FTZ R153, R159, R154 ;  /* 0x0000009a9f997221 */ /* 0x000fe20000010000 */
[----:B------:R-:W-:Y:S01]  /*5940*/  F2FP.F16.F32.PACK_AB R154, R176, R155 ;  /* 0x0000009bb09a723e */ /* 0x000fe200000000ff */
[----:B------:R-:W-:Y:S01]  /*5950*/  FMUL.FTZ R78, R78, R172 ;  /* 0x000000ac4e4e7220 */ /* 0x000fe20000410000 */
[----:B------:R-:W5:Y:S01]  /*5960*/  MUFU.EX2 R177, R177 ;  /* 0x000000b100b17308 */ /* 0x000f620000000800 */
[----:B---3--:R-:W-:Y:S01]  /*5970*/  FADD.FTZ R174, R160, R153 ;  /* 0x00000099a0ae7221 */ /* 0x008fe20000010000 */
[----:B------:R-:W-:Y:S01]  /*5980*/  F2FP.F16.F32.PACK_AB R153, R10, R9 ;  /* 0x000000090a99723e */ /* 0x000fe200000000ff */
[----:B--2---:R-:W-:Y:S01]  /*5990*/  FADD.FTZ R10, R20, R171 ;  /* 0x000000ab140a7221 */ /* 0x004fe20000010000 */
[----:B------:R-:W-:Y:S01]  /*59a0*/  F2FP.F16.F32.PACK_AB R155, R164, R11 ;  /* 0x0000000ba49b723e */ /* 0x000fe200000000ff */
[----:B------:R-:W-:Y:S01]  /*59b0*/  BAR.SYNC.DEFER_BLOCKING 0xf, 0x100 ;  /* 0x03c4000000007b1d */ /* 0x000fe20000010000 */
[----:B------:R-:W-:Y:S01]  /*59c0*/  F2FP.F16.F32.PACK_AB R159, R21, R14 ;  /* 0x0000000e159f723e */ /* 0x000fe200000000ff */
[-C--:B------:R-:W-:Y:S01]  /*59d0*/  FMUL.FTZ R79, R79, R172.reuse ;  /* 0x000000ac4f4f7220 */ /* 0x080fe20000410000 */
[----:B------:R-:W-:Y:S01]  /*59e0*/  FMUL.FTZ R82, R82, R172 ;  /* 0x000000ac52527220 */ /* 0x000fe20000410000 */
[C---:B----4-:R-:W-:Y:S01]  /*59f0*/  FADD.FTZ R9, R161.reuse, R174 ;  /* 0x000000aea1097221 */ /* 0x050fe20000010000 */
[----:B------:R-:W-:Y:S01]  /*5a00*/  F2FP.F16.F32.PACK_AB R160, R161, R160 ;  /* 0x000000a0a1a0723e */ /* 0x000fe200000000ff */
[----:B------:R-:W0:Y:S01]  /*5a10*/  MUFU.EX2 R168, R168 ;  /* 0x000000a800a87308 */ /* 0x000e220000000800 */
[-C--:B------:R-:W-:Y:S01]  /*5a20*/  FMUL.FTZ R83, R83, R172.reuse ;  /* 0x000000ac53537220 */ /* 0x080fe20000410000 */
[-C--:B------:R-:W-:Y:S01]  /*5a30*/  FMUL.FTZ R86, R86, R172.reuse ;  /* 0x000000ac56567220 */ /* 0x080fe20000410000 */
[-C--:B------:R-:W-:Y:S01]  /*5a40*/  FMUL.FTZ R87, R87, R172.reuse ;  /* 0x000000ac57577220 */ /* 0x080fe20000410000 */
[-C--:B------:R-:W-:Y:S01]  /*5a50*/  FMUL.FTZ R90, R90, R172.reuse ;  /* 0x000000ac5a5a7220 */ /* 0x080fe20000410000 */
[----:B------:R-:W-:Y:S01]  /*5a60*/  FMUL.FTZ R91, R91, R172 ;  /* 0x000000ac5b5b7220 */ /* 0x000fe20000410000 */
[C---:B-----5:R-:W-:Y:S01]  /*5a70*/  FADD.FTZ R10, R177.reuse, R10 ;  /* 0x0000000ab10a7221 */ /* 0x060fe20000010000 */
[----:B------:R-:W-:Y:S01]  /*5a80*/  F2FP.F16.F32.PACK_AB R161, R177, R20 ;  /* 0x00000014b1a1723e */ /* 0x000fe200000000ff */
[----:B------:R-:W2:Y:S01]  /*5a90*/  MUFU.EX2 R6, R6 ;  /* 0x0000000600067308 */ /* 0x000ea20000000800 */
[-C--:B------:R-:W-:Y:S01]  /*5aa0*/  FMUL.FTZ R94, R94, R172.reuse ;  /* 0x000000ac5e5e7220 */ /* 0x080fe20000410000 */
[-C--:B------:R-:W-:Y:S01]  /*5ab0*/  FMUL.FTZ R95, R95, R172.reuse ;  /* 0x000000ac5f5f7220 */ /* 0x080fe20000410000 */
[-C--:B------:R-:W-:Y:S01]  /*5ac0*/  FMUL.FTZ R98, R98, R172.reuse ;  /* 0x000000ac62627220 */ /* 0x080fe20000410000 */
[-C--:B------:R-:W-:Y:S01]  /*5ad0*/  FMUL.FTZ R99, R99, R172.reuse ;  /* 0x000000ac63637220 */ /* 0x080fe20000410000 */
[-C--:B------:R-:W-:Y:S01]  /*5ae0*/  FMUL.FTZ R102, R102, R172.reuse ;  /* 0x000000ac66667220 */ /* 0x080fe20000410000 */
[-C--:B------:R-:W-:Y:S01]  /*5af0*/  FMUL.FTZ R103, R103, R172.reuse ;  /* 0x000000ac67677220 */ /* 0x080fe20000410000 */
[-C--:B------:R-:W-:Y:S01]  /*5b00*/  FMUL.FTZ R106, R106, R172.reuse ;  /* 0x000000ac6a6a7220 */ /* 0x080fe20000410000 */
[----:B------:R-:W3:Y:S01]  /*5b10*/  MUFU.EX2 R175, R175 ;  /* 0x000000af00af7308 */ /* 0x000ee20000000800 */
[----:B0-----:R-:W-:Y:S01]  /*5b20*/  FADD.FTZ R162, R168, R9 ;  /* 0x00000009a8a27221 */ /* 0x001fe20000010000 */
[----:B------:R-:W-:Y:S01]  /*5b30*/  FADD.FTZ R9, R3, R10 ;  /* 0x0000000a03097221 */ /* 0x000fe20000010000 */
[----:B------:R0:W-:Y:S01]  /*5b40*/  STSM.16.M88.4 [R22+0x26800], R152 ;  /* 0x0268009816007844 */ /* 0x0001e20000000200 */
[-C--:B------:R-:W-:Y:S01]  /*5b50*/  FMUL.FTZ R107, R107, R172.reuse ;  /* 0x000000ac6b6b7220 */ /* 0x080fe20000410000 */
[-C--:B------:R-:W-:Y:S01]  /*5b60*/  FMUL.FTZ R110, R110, R172.reuse ;  /* 0x000000ac6e6e7220 */ /* 0x080fe20000410000 */
[-C--:B------:R-:W-:Y:S01]  /*5b70*/  FMUL.FTZ R111, R111, R172.reuse ;  /* 0x000000ac6f6f7220 */ /* 0x080fe20000410000 */
[----:B------:R0:W-:Y:S01]  /*5b80*/  STSM.16.M88.4 [R184], R156 ;  /* 0x0000009cb8007844 */ /* 0x0001e20000000200 */
[----:B------:R4:W5:Y:S01]  /*5b90*/  MUFU.EX2 R166, R163 ;  /* 0x000000a300a67308 */ /* 0x0009620000000800 */
[----:B--2---:R-:W-:Y:S01]  /*5ba0*/  FADD.FTZ R9, R6, R9 ;  /* 0x0000000906097221 */ /* 0x004fe20000010000 */
[-C--:B------:R-:W-:Y:S01]  /*5bb0*/  FMUL.FTZ R114, R114, R172.reuse ;  /* 0x000000ac72727220 */ /* 0x080fe20000410000 */
[-C--:B------:R-:W-:Y:S01]  /*5bc0*/  FMUL.FTZ R115, R115, R172.reuse ;  /* 0x000000ac73737220 */ /* 0x080fe20000410000 */
[-C--:B------:R-:W-:Y:S01]  /*5bd0*/  FMUL.FTZ R118, R118, R172.reuse ;  /* 0x000000ac76767220 */ /* 0x080fe20000410000 */
[-C--:B------:R-:W-:Y:S01]  /*5be0*/  FMUL.FTZ R119, R119, R172.reuse ;  /* 0x000000ac77777220 */ /* 0x080fe20000410000 */
[-C--:B------:R-:W-:Y:S01]  /*5bf0*/  FMUL.FTZ R122, R122, R172.reuse ;  /* 0x000000ac7a7a7220 */ /* 0x080fe20000410000 */
[-C--:B------:R-:W-:Y:S01]  /*5c00*/  FMUL.FTZ R123, R123, R172.reuse ;  /* 0x000000ac7b7b7220 */ /* 0x080fe20000410000 */
[----:B------:R-:W2:Y:S01]  /*5c10*/  MUFU.EX2 R165, R165 ;  /* 0x000000a500a57308 */ /* 0x000ea20000000800 */
[----:B---3--:R-:W-:Y:S01]  /*5c20*/  FADD.FTZ R162, R175, R162 ;  /* 0x000000a2afa27221 */ /* 0x008fe20000010000 */
[----:B----4-:R-:W-:Y:S01]  /*5c30*/  F2FP.F16.F32.PACK_AB R163, R6, R3 ;  /* 0x0000000306a3723e */ /* 0x010fe200000000ff */
[-C--:B------:R-:W-:Y:S01]  /*5c40*/  FMUL.FTZ R126, R126, R172.reuse ;  /* 0x000000ac7e7e7220 */ /* 0x080fe20000410000 */
[-C--:B------:R-:W-:Y:S01]  /*5c50*/  FMUL.FTZ R127, R127, R172.reuse ;  /* 0x000000ac7f7f7220 */ /* 0x080fe20000410000 */
[-C--:B------:R-:W-:Y:S01]  /*5c60*/  FMUL.FTZ R130, R130, R172.reuse ;  /* 0x000000ac82827220 */ /* 0x080fe20000410000 */
[-C--:B------:R-:W-:Y:S01]  /*5c70*/  FMUL.FTZ R131, R131, R172.reuse ;  /* 0x000000ac83837220 */ /* 0x080fe20000410000 */
[-C--:B------:R-:W-:Y:S01]  /*5c80*/  FMUL.FTZ R134, R134, R172.reuse ;  /* 0x000000ac86867220 */ /* 0x080fe20000410000 */
[----:B------:R-:W3:Y:S01]  /*5c90*/  MUFU.EX2 R179, R179 ;  /* 0x000000b300b37308 */ /* 0x000ee20000000800 */
[----:B-----5:R-:W-:Y:S01]  /*5ca0*/  FADD.FTZ R10, R166, R9 ;  /* 0x00000009a60a7221 */ /* 0x020fe20000010000 */
[-C--:B------:R-:W-:Y:S01]  /*5cb0*/  FMUL.FTZ R135, R135, R172.reuse ;  /* 0x000000ac87877220 */ /* 0x080fe20000410000 */
[-C--:B------:R-:W-:Y:S01]  /*5cc0*/  FMUL.FTZ R138, R138, R172.reuse ;  /* 0x000000ac8a8a7220 */ /* 0x080fe20000410000 */
[-C--:B------:R-:W-:Y:S01]  /*5cd0*/  FMUL.FTZ R139, R139, R172.reuse ;  /* 0x000000ac8b8b7220 */ /* 0x080fe20000410000 */
[-C--:B------:R-:W-:Y:S01]  /*5ce0*/  FMUL.FTZ R142, R142, R172.reuse ;  /* 0x000000ac8e8e7220 */ /* 0x080fe20000410000 */
[-C--:B------:R-:W-:Y:S01]  /*5cf0*/  FMUL.FTZ R143, R143, R172.reuse ;  /* 0x000000ac8f8f7220 */ /* 0x080fe20000410000 */
[----:B------:R-:W-:Y:S01]  /*5d00*/  FMUL.FTZ R146, R146, R172 ;  /* 0x000000ac92927220 */ /* 0x000fe20000410000 */
[----:B------:R-:W4:Y:S01]  /*5d10*/  MUFU.EX2 R178, R178 ;  /* 0x000000b200b27308 */ /* 0x000f220000000800 */
[----:B--2---:R-:W-:Y:S01]  /*5d20*/  FADD.FTZ R11, R165, R162 ;  /* 0x000000a2a50b7221 */ /* 0x004fe20000010000 */
[----:B------:R-:W-:Y:S01]  /*5d30*/  F2FP.F16.F32.PACK_AB R162, R175, R168 ;  /* 0x000000a8afa2723e */ /* 0x000fe200000000ff */
[-C--:B------:R-:W-:Y:S01]  /*5d40*/  FMUL.FTZ R147, R147, R172.reuse ;  /* 0x000000ac93937220 */ /* 0x080fe20000410000 */
[-C--:B------:R-:W-:Y:S01]  /*5d50*/  FMUL.FTZ R150, R150, R172.reuse ;  /* 0x000000ac96967220 */ /* 0x080fe20000410000 */
[----:B------:R-:W-:-:S02]  /*5d60*/  FMUL.FTZ R151, R151, R172 ;  /* 0x000000ac97977220 */ /* 0x000fc40000410000 */
[----:B------:R0:W-:Y:S01]  /*5d70*/  STSM.16.M88.4 [R19], R160 ;  /* 0x000000a013007844 */ /* 0x0001e20000000200 */
[----:B------:R-:W2:Y:S01]  /*5d80*/  MUFU.EX2 R167, R167 ;  /* 0x000000a700a77308 */ /* 0x000ea20000000800 */
[----:B---3--:R-:W-:-:S07]  /*5d90*/  FADD.FTZ R10, R179, R10 ;  /* 0x0000000ab30a7221 */ /* 0x008fce0000010000 */
[----:B------:R-:W3:Y:S01]  /*5da0*/  MUFU.EX2 R169, R169 ;  /* 0x000000a900a97308 */ /* 0x000ee20000000800 */
[C---:B----4-:R-:W-:Y:S01]  /*5db0*/  F2FP.F16.F32.PACK_AB R164, R178.reuse, R165 ;  /* 0x000000a5b2a4723e */ /* 0x050fe200000000ff */
[----:B------:R-:W-:Y:S01]  /*5dc0*/  FADD.FTZ R12, R178, R11 ;  /* 0x0000000bb20c7221 */ /* 0x000fe20000010000 */
[----:B------:R-:W-:-:S05]  /*5dd0*/  F2FP.F16.F32.PACK_AB R165, R179, R166 ;  /* 0x000000a6b3a5723e */ /* 0x000fca00000000ff */
[----:B------:R-:W4:Y:S01]  /*5de0*/  MUFU.EX2 R170, R170 ;  /* 0x000000aa00aa7308 */ /* 0x000f220000000800 */
[----:B--2---:R-:W-:Y:S01]  /*5df0*/  FADD.FTZ R9, R167, R10 ;  /* 0x0000000aa7097221 */ /* 0x004fe20000010000 */
[----:B---3--:R-:W-:Y:S01]  /*5e00*/  F2FP.F16.F32.PACK_AB R166, R8, R169 ;  /* 0x000000a908a6723e */ /* 0x008fe200000000ff */
[----:B------:R-:W-:-:S04]  /*5e10*/  FADD.FTZ R3, R169, R12 ;  /* 0x0000000ca9037221 */ /* 0x000fc80000010000 */
[----:B------:R-:W-:Y:S01]  /*5e20*/  FADD.FTZ R6, R8, R3 ;  /* 0x0000000308067221 */ /* 0x000fe20000010000 */
[C---:B----4-:R-:W-:Y:S01]  /*5e30*/  F2FP.F16.F32.PACK_AB R167, R170.reuse, R167 ;  /* 0x000000a7aaa7723e */ /* 0x050fe200000000ff */
[----:B------:R-:W-:-:S04]  /*5e40*/  FADD.FTZ R3, R170, R9 ;  /* 0x00000009aa037221 */ /* 0x000fc80000010000 */
[----:B------:R0:W-:Y:S01]  /*5e50*/  STSM.16.M88.4 [R23], R164 ;  /* 0x000000a417007844 */ /* 0x0001e20000000200 */
[----:B------:R-:W-:Y:S05]  /*5e60*/  @!P0 BRA `(.L_x_3263) ;  /* 0x0000000000048947 */ /* 0x000fea0003800000 */
[----:B------:R-:W-:Y:S01]  /*5e70*/  BPT.TRAP 0x1 ;  /* 0x000000040000795c */ /* 0x000fe20000300000 */
.L_x_3263:
[----:B------:R2:W3:Y:S01]  /*5e80*/  SYNCS.PHASECHK.TRANS64.TRYWAIT P2, [UR21+0x28c50], R7 ;  /* 0x028c5007ff0075a7 */ /* 0x0004e20008040155 */
[----:B------:R-:W-:Y:S05]  /*5e90*/  @!P0 BRA `(.L_x_3264) ;  /* 0x0000000000048947 */ /* 0x000fea0003800000 */
[----:B------:R-:W-:Y:S01]  /*5ea0*/  BPT.TRAP 0x1 ;  /* 0x000000040000795c */ /* 0x000fe20000300000 */
.L_x_3264:
[----:B---3--:R-:W-:Y:S05]  /*5eb0*/  @P2 BRA `(.L_x_3265) ;  /* 0x0000000000082947 */ /* 0x008fea0003800000 */
[----:B------:R-:W3:Y:S02]  /*5ec0*/  SYNCS.PHASECHK.TRANS64.TRYWAIT P2, [UR21+0x28c50], R7 ;  /* 0x028c5007ff0075a7 */ /* 0x000ee40008040155 */
[----:B---3--:R-:W-:Y:S05]  /*5ed0*/  @!P2 BRA `(.L_x_3266) ;  /* 0x0000006c008ca947 */ /* 0x008fea0003800000 */
.L_x_3265:
[----:B------:R-:W-:Y:S01]  /*5ee0*/  ULEA UR10, UR47, UR52, 0xc ;  /* 0x000000342f0a7291 */ /* 0x000fe2000f8e603f */
[----:B------:R-:W-:Y:S01]  /*5ef0*/  WARPGROUP.ARRIVE ;  /* 0x00000000000079c5 */ /* 0x000fe20000000000 */
[----:B------:R-:W-:-:S05]  /*5f00*/  UMOV UR7, 0x40000040 ;  /* 0x4000004000077882 */ /* 0x000fca0000000000 */
[----:B------:R-:W-:Y:S02]  /*5f10*/  UMOV UR6, UR10 ;  /* 0x0000000a00067c82 */ /* 0x000fe40008000000 */
        /* <DEDUP_REMOVED lines=25> */
[----:B----4-:R-:W4:Y:S02]  /*60b0*/  FENCE.VIEW.ASYNC.S ;  /* 0x00000000000073c6 */ /* 0x010f240000000000 */
[----:B----4-:R-:W-:Y:S01]  /*60c0*/  NOP ;  /* 0x0000000000007918 */ /* 0x010fe20000000000 */
[----:B------:R-:W-:Y:S06]  /*60d0*/  BAR.ARV 0xe, 0x100 ;  /* 0x0384000000007b1d */ /* 0x000fec0000002000 */
[----:B------:R-:W-:Y:S05]  /*60e0*/  @!P0 BRA `(.L_x_3267) ;  /* 0x0000000000048947 */ /* 0x000fea0003800000 */
[----:B------:R-:W-:Y:S01]  /*60f0*/  BPT.TRAP 0x1 ;  /* 0x000000040000795c */ /* 0x000fe20000300000 */
.L_x_3267:
[----:B------:R-:W-:Y:S01]  /*6100*/  UIADD3 UR21, UR21, 0x28c60, URZ ;  /* 0x00028c6015157890 */ /* 0x000fe2000fffe03f */
[----:B---3--:R-:W-:Y:S01]  /*6110*/  IMAD.MOV.U32 R8, RZ, RZ, R5 ;  /* 0x000000ffff087224 */ /* 0x008fe200078e0005 */
[----:B------:R-:W-:Y:S01]  /*6120*/  UMOV UR22, UR47 ;  /* 0x0000002f00167c82 */ /* 0x000fe20008000000 */
[----:B------:R-:W-:Y:S01]  /*6130*/  IMAD.MOV.U32 R13, RZ, RZ, R4 ;  /* 0x000000ffff0d7224 */ /* 0x000fe200078e0004 */
[----:B------:R-:W-:-:S09]  /*6140*/  UPRMT UR21, UR39, 0x654, UR21 ;  /* 0x0000065427157896 */ /* 0x000fd20008000015 */
[----:B------:R-:W-:Y:S01]  /*6150*/  SYNCS.ARRIVE.TRANS64.RED.A1T0 RZ, [UR21], RZ ;  /* 0x000000ffffff79a7 */ /* 0x000fe20008100415 */
[----:B------:R-:W-:Y:S05]  /*6160*/  @P1 BRA `(.L_x_3268) ;  /* 0xffffffe000c41947 */ /* 0x000fea000383ffff */
.L_x_3257:
[----:B-1234-:R-:W1:Y:S01]  /*6170*/  SHFL.BFLY PT, R7, R6, 0x2, 0x1f ;  /* 0x0c401f0006077f89 */ /* 0x01ee6200000e0000 */
[----:B------:R-:W-:Y:S01]  /*6180*/  IMAD.U32 R14, RZ, RZ, UR20 ;  /* 0x00000014ff0e7e24 */ /* 0x000fe2000f8e00ff */
[----:B------:R-:W-:Y:S02]  /*6190*/  UIADD3 UR36, UR36, 0x1, URZ ;  /* 0x0000000124247890 */ /* 0x000fe4000fffe03f */
[----:B------:R-:W2:Y:S01]  /*61a0*/  SHFL.BFLY PT, R8, R3, 0x2, 0x1f ;  /* 0x0c401f0003087f89 */ /* 0x000ea200000e0000 */
[----:B------:R-:W-:Y:S08]  /*61b0*/  BAR.ARV 0x8, 0x100 ;  /* 0x0204000000007b1d */ /* 0x000ff00000002000 */
[----:B------:R-:W-:Y:S01]  /*61c0*/  BAR.SYNC.DEFER_BLOCKING 0xf, 0x100 ;  /* 0x03c4000000007b1d */ /* 0x000fe20000010000 */
[----:B-1----:R-:W-:Y:S01]  /*61d0*/  FADD.FTZ R7, R7, R6 ;  /* 0x0000000607077221 */ /* 0x002fe20000010000 */
[----:B------:R-:W-:-:S02]  /*61e0*/  IMAD.MOV.U32 R6, RZ, RZ, RZ ;  /* 0x000000ffff067224 */ /* 0x000fc400078e00ff */
[----:B--2---:R-:W-:Y:S02]  /*61f0*/  FADD.FTZ R9, R8, R3 ;  /* 0x0000000308097221 */ /* 0x004fe40000010000 */
[----:B------:R-:W1:Y:S01]  /*6200*/  SHFL.BFLY PT, R0, R7, 0x1, 0x1f ;  /* 0x0c201f0007007f89 */ /* 0x000e6200000e0000 */
[----:B------:R-:W-:Y:S01]  /*6210*/  MOV R8, RZ ;  /* 0x000000ff00087202 */ /* 0x000fe20000000f00 */
[----:B------:R-:W-:Y:S01]  /*6220*/  IMAD.U32 R3, RZ, RZ, UR47 ;  /* 0x0000002fff037e24 */ /* 0x000fe2000f8e00ff */
[----:B------:R-:W-:Y:S01]  /*6230*/  UIADD3 UR47, UR47, 0x1, URZ ;  /* 0x000000012f2f7890 */ /* 0x000fe2000fffe03f */
[----:B------:R-:W2:Y:S03]  /*6240*/  SHFL.BFLY PT, R10, R9, 0x1, 0x1f ;  /* 0x0c201f00090a7f89 */ /* 0x000ea600000e0000 */
[----:B------:R-:W-:-:S04]  /*6250*/  UISETP.NE.AND UP0, UPT, UR47, 0x2, UPT ;  /* 0x000000022f00788c */ /* 0x000fc8000bf05270 */
[----:B------:R-:W-:Y:S02]  /*6260*/  USEL UR4, URZ, 0x1, UP0 ;  /* 0x000000013f047887 */ /* 0x000fe40008000000 */
[----:B------:R-:W-:Y:S02]  /*6270*/  USEL UR47, UR47, URZ, UP0 ;  /* 0x0000003f2f2f7287 */ /* 0x000fe40008000000 */
[----:B------:R-:W-:Y:S01]  /*6280*/  ULOP3.LUT UR37, UR37, UR4, URZ, 0x3c, !UPT ;  /* 0x0000000425257292 */ /* 0x000fe2000f8e3c3f */
[----:B-1----:R-:W-:Y:S01]  /*6290*/  FADD.FTZ R11, R7, R0 ;  /* 0x00000000070b7221 */ /* 0x002fe20000010000 */
[----:B------:R-:W-:Y:S02]  /*62a0*/  IMAD.MOV R0, RZ, RZ, -R18 ;  /* 0x000000ffff007224 */ /* 0x000fe400078e0a12 */
[----:B--2---:R-:W-:Y:S02]  /*62b0*/  FADD.FTZ R10, R9, R10 ;  /* 0x0000000a090a7221 */ /* 0x004fe40000010000 */
[----:B------:R-:W-:Y:S01]  /*62c0*/  FSETP.NE.FTZ.AND P0, PT, R11, RZ, PT ;  /* 0x000000ff0b00720b */ /* 0x000fe20003f15000 */
[----:B------:R-:W-:Y:S01]  /*62d0*/  IMAD.U32 R9, RZ, RZ, UR20 ;  /* 0x00000014ff097e24 */ /* 0x000fe2000f8e00ff */
[----:B------:R-:W-:-:S02]  /*62e0*/  ISETP.NE.AND P2, PT, R17, R0, PT ;  /* 0x000000001100720c */ /* 0x000fc40003f45270 */
[----:B------:R-:W-:-:S09]  /*62f0*/  FSETP.NE.FTZ.AND P1, PT, R10, RZ, PT ;  /* 0x000000ff0a00720b */ /* 0x000fd20003f35000 */
[----:B------:R-:W1:Y:S01]  /*6300*/  @P0 MUFU.RCP R8, R11 ;  /* 0x0000000b00080308 */ /* 0x000e620000001000 */
[----:B------:R-:W-:Y:S01]  /*6310*/  @P0 FMUL.FTZ R9, R9, 0.69314718246459960938 ;  /* 0x3f31721809090820 */ /* 0x000fe20000410000 */
[----:B------:R-:W-:Y:S01]  /*6320*/  @!P2 IMAD R0, R3, 0x40, R2 ;  /* 0x000000400300a824 */ /* 0x000fe200078e0202 */
[----:B------:R-:W-:-:S04]  /*6330*/  MOV R3, 0xff800000 ;  /* 0xff80000000037802 */ /* 0x000fc80000000f00 */
[----:B------:R-:W-:Y:S01]  /*6340*/  @!P2 LEA R13, R0, UR42, 0x2 ;  /* 0x0000002a000dac11 */ /* 0x000fe2000f8e10ff */
[----:B------:R-:W2:Y:S01]  /*6350*/  @P1 MUFU.RCP R6, R10 ;  /* 0x0000000a00061308 */ /* 0x000ea20000001000 */
[----:B------:R-:W-:-:S07]  /*6360*/  IMAD.MOV.U32 R0, RZ, RZ, -0x800000 ;  /* 0xff800000ff007424 */ /* 0x000fce00078e00ff */
[----:B------:R-:W3:Y:S01]  /*6370*/  @P0 MUFU.LG2 R11, R11 ;  /* 0x0000000b000b0308 */ /* 0x000ee20000000c00 */
[----:B-1----:R1:W-:Y:S01]  /*6380*/  @!P2 STS [R13+0x28800], R8 ;  /* 0x028800080d00a388 */ /* 0x0023e20000000800 */
[-C--:B------:R-:W-:Y:S01]  /*6390*/  FMUL.FTZ R208, R24, R8.reuse ;  /* 0x0000000818d07220 */ /* 0x080fe20000410000 */
[-C--:B------:R-:W-:Y:S01]  /*63a0*/  FMUL.FTZ R206, R25, R8.reuse ;  /* 0x0000000819ce7220 */ /* 0x080fe20000410000 */
[-C--:B------:R-:W-:Y:S01]  /*63b0*/  FMUL.FTZ R205, R28, R8.reuse ;  /* 0x000000081ccd7220 */ /* 0x080fe20000410000 */
[-C--:B------:R-:W-:Y:S01]  /*63c0*/  FMUL.FTZ R7, R29, R8.reuse ;  /* 0x000000081d077220 */ /* 0x080fe20000410000 */
[-C--:B------:R-:W-:Y:S01]  /*63d0*/  FMUL.FTZ R207, R32, R8.reuse ;  /* 0x0000000820cf7220 */ /* 0x080fe20000410000 */
[-C--:B------:R-:W-:Y:S01]  /*63e0*/  FMUL.FTZ R204, R33, R8.reuse ;  /* 0x0000000821cc7220 */ /* 0x080fe20000410000 */
[----:B------:R3:W4:Y:S01]  /*63f0*/  @P1 MUFU.LG2 R12, R10 ;  /* 0x0000000a000c1308 */ /* 0x0007220000000c00 */
[----:B--2---:R2:W-:Y:S01]  /*6400*/  @!P2 STS [R13+0x28820], R6 ;  /* 0x028820060d00a388 */ /* 0x0045e20000000800 */
        /* <DEDUP_REMOVED lines=58> */
[----:B---3--:R-:W-:Y:S01]  /*67b0*/  @P0 FMUL.FTZ R10, R11, 0.69314718246459960938 ;  /* 0x3f3172180b0a0820 */ /* 0x008fe20000410000 */
[----:B-1----:R-:W-:Y:S01]  /*67c0*/  @P1 FMUL.FTZ R8, R14, 0.69314718246459960938 ;  /* 0x3f3172180e081820 */ /* 0x002fe20000410000 */
[----:B----4-:R-:W-:Y:S01]  /*67d0*/  @P1 FMUL.FTZ R11, R12, 0.69314718246459960938 ;  /* 0x3f3172180c0b1820 */ /* 0x010fe20000410000 */
        /* <DEDUP_REMOVED lines=64> */
[----:B------:R-:W-:Y:S01]  /*6be0*/  @P0 FFMA.FTZ R3, R9, R4, R10 ;  /* 0x0000000409030223 */ /* 0x000fe2000001000a */
[----:B------:R-:W-:Y:S01]  /*6bf0*/  @P1 FFMA.FTZ R0, R8, R5, R11 ;  /* 0x0000000508001223 */ /* 0x000fe2000001000b */
[----:B--2---:R-:W-:Y:S06]  /*6c00*/  BAR.ARV 0xe, 0x100 ;  /* 0x0384000000007b1d */ /* 0x004fec0000002000 */
.L_x_3244:
[----:B------:R-:W0:Y:S01]  /*6c10*/  S2UR UR6, SR_SWINHI ;  /* 0x00000000000679c3 */ /* 0x000e220000002f00 */
[----:B------:R-:W-:-:S07]  /*6c20*/  LEA R9, R211, R16, 0x6 ;  /* 0x00000010d3097211 */ /* 0x000fce00078e30ff */
[----:B------:R-:W-:Y:S01]  /*6c30*/  BAR.SYNC.DEFER_BLOCKING 0x1, 0x100 ;  /* 0x0044000000007b1d */ /* 0x000fe20000010000 */
[----:B------:R-:W-:Y:S01]  /*6c40*/  F2FP.F16.F32.PACK_AB R6, R7, R205 ;  /* 0x000000cd0706723e */ /* 0x000fe200000000ff */
[----:B------:R-:W-:Y:S01]  /*6c50*/  USHF.R.S32.HI UR11, URZ, 0x1f, UR44 ;  /* 0x0000001f3f0b7899 */ /* 0x000fe2000801142c */
[----:B------:R-:W-:Y:S02]  /*6c60*/  F2FP.F16.F32.PACK_AB R7, R31, R30 ;  /* 0x0000001e1f07723e */ /* 0x000fe400000000ff */
[----:B------:R-:W-:Y:S01]  /*6c70*/  F2FP.F16.F32.PACK_AB R30, R172, R173 ;  /* 0x000000adac1e723e */ /* 0x000fe200000000ff */
[----:B------:R-:W-:Y:S01]  /*6c80*/  ULDC UR7, c[0x0][0xc44] ;  /* 0x0003110000077ab9 */ /* 0x000fe20000000800 */
[----:B------:R-:W-:Y:S02]  /*6c90*/  F2FP.F16.F32.PACK_AB R31, R87, R86 ;  /* 0x00000056571f723e */ /* 0x000fe400000000ff */
[----:B------:R-:W-:Y:S02]  /*6ca0*/  F2FP.F16.F32.PACK_AB R112, R113, R112 ;  /* 0x000000707170723e */ /* 0x000fe400000000ff */
[----:B------:R-:W-:-:S02]  /*6cb0*/  F2FP.F16.F32.PACK_AB R113, R115, R114 ;  /* 0x000000727371723e */ /* 0x000fc400000000ff */
[----:B------:R-:W-:Y:S02]  /*6cc0*/  F2FP.F16.F32.PACK_AB R114, R117, R116 ;  /* 0x000000747572723e */ /* 0x000fe400000000ff */
[----:B------:R-:W-:Y:S02]  /*6cd0*/  F2FP.F16.F32.PACK_AB R115, R153, R152 ;  /* 0x000000989973723e */ /* 0x000fe400000000ff */
[----:B------:R-:W-:Y:S02]  /*6ce0*/  F2FP.F16.F32.PACK_AB R120, R121, R120 ;  /* 0x000000787978723e */ /* 0x000fe400000000ff */
[----:B------:R-:W-:Y:S02]  /*6cf0*/  F2FP.F16.F32.PACK_AB R121, R155, R154 ;  /* 0x0000009a9b79723e */ /* 0x000fe400000000ff */
[----:B------:R-:W-:Y:S01]  /*6d00*/  F2FP.F16.F32.PACK_AB R161, R162, R161 ;  /* 0x000000a1a2a1723e */ /* 0x000fe200000000ff */
[----:B------:R-:W-:Y:S01]  /*6d10*/  UMOV UR4, UR42 ;  /* 0x0000002a00047c82 */ /* 0x000fe20008000000 */
[----:B0-----:R-:W-:Y:S01]  /*6d20*/  UMOV UR5, UR6 ;  /* 0x0000000600057c82 */ /* 0x001fe20008000000 */
[----:B------:R-:W-:Y:S01]  /*6d30*/  F2FP.F16.F32.PACK_AB R136, R137, R136 ;  /* 0x000000888988723e */ /* 0x000fe200000000ff */
[----:B------:R-:W-:Y:S01]  /*6d40*/  IMAD.U32 R96, RZ, RZ, UR4 ;  /* 0x00000004ff607e24 */ /* 0x000fe2000f8e00ff */
[----:B------:R-:W-:Y:S01]  /*6d50*/  F2FP.F16.F32.PACK_AB R162, R133, R132 ;  /* 0x0000008485a2723e */ /* 0x000fe200000000ff */
[----:B------:R-:W-:Y:S01]  /*6d60*/  IMAD.U32 R97, RZ, RZ, UR5 ;  /* 0x00000005ff617e24 */ /* 0x000fe2000f8e00ff */
[----:B------:R-:W-:Y:S01]  /*6d70*/  F2FP.F16.F32.PACK_AB R163, R164, R163 ;  /* 0x000000a3a4a3723e */ /* 0x000fe200000000ff */
[----:B------:R-:W-:Y:S01]  /*6d80*/  UIADD3 UR5, -UR44, URZ, URZ ;  /* 0x0000003f2c057290 */ /* 0x000fe2000fffe13f */
[----:B------:R-:W-:Y:S01]  /*6d90*/  F2FP.F16.F32.PACK_AB R137, R139, R138 ;  /* 0x0000008a8b89723e */ /* 0x000fe200000000ff */
[--C-:B------:R-:W-:Y:S01]  /*6da0*/  IMAD.WIDE R4, R215, 0x2, R96.reuse ;  /* 0x00000002d7047825 */ /* 0x100fe200078e0260 */
[----:B------:R-:W-:Y:S01]  /*6db0*/  F2FP.F16.F32.PACK_AB R144, R145, R144 ;  /* 0x000000909190723e */ /* 0x000fe200000000ff */
[----:B------:R-:W-:Y:S01]  /*6dc0*/  UIMAD UR7, UR7, UR5, UR43 ;  /* 0x00000005070772a4 */ /* 0x000fe2000f8e022b */
[----:B------:R-:W-:Y:S01]  /*6dd0*/  F2FP.F16.F32.PACK_AB R138, R141, R140 ;  /* 0x0000008c8d8a723e */ /* 0x000fe200000000ff */
[----:B------:R-:W-:Y:S01]  /*6de0*/  IMAD.WIDE R96, R9, 0x2, R96 ;  /* 0x0000000209607825 */ /* 0x000fe200078e0260 */
[C---:B------:R-:W-:Y:S01]  /*6df0*/  IADD3 R25, P2, R4.reuse, 0x60, RZ ;  /* 0x0000006004197810 */ /* 0x040fe20007f5e0ff */
[----:B------:R-:W-:Y:S01]  /*6e00*/  ULDC UR4, c[0x0][0xc] ;  /* 0x0000030000047ab9 */ /* 0x000fe20000000800 */
[----:B------:R-:W-:Y:S01]  /*6e10*/  IADD3 R29, P1, R4, 0x2000, RZ ;  /* 0x00002000041d7810 */ /* 0x000fe20007f3e0ff */
[----:B------:R-:W-:Y:S01]  /*6e20*/  UIADD3 UR40, UR4, UR40, URZ ;  /* 0x0000002804287290 */ /* 0x000fe2000fffe03f */
[----:B------:R-:W-:Y:S01]  /*6e30*/  LOP3.LUT R24, R25, 0x380, RZ, 0xc0, !PT ;  /* 0x0000038019187812 */ /* 0x000fe200078ec0ff */
[----:B------:R-:W-:Y:S01]  /*6e40*/  USHF.R.S32.HI UR10, URZ, 0x1f, UR7 ;  /* 0x0000001f3f0a7899 */ /* 0x000fe20008011407 */
[----:B------:R-:W-:-:S02]  /*6e50*/  LOP3.LUT R28, R29, 0x380, RZ, 0xc0, !PT ;  /* 0x000003801d1c7812 */ /* 0x000fc400078ec0ff */
[----:B------:R-:W-:Y:S02]  /*6e60*/  SHF.R.U64 R24, R24, 0x3, RZ ;  /* 0x0000000318187819 */ /* 0x000fe400000012ff */
[----:B------:R-:W-:Y:S02]  /*6e70*/  IADD3 R11, P4, R4, 0x20, RZ ;  /* 0x00000020040b7810 */ /* 0x000fe40007f9e0ff */
[----:B------:R-:W-:Y:S01]  /*6e80*/  LOP3.LUT R24, R24, R25, RZ, 0x3c, !PT ;  /* 0x0000001918187212 */ /* 0x000fe200078e3cff */
[--C-:B------:R-:W-:Y:S01]  /*6e90*/  IMAD.X R25, RZ, RZ, R5.reuse, P2 ;  /* 0x000000ffff197224 */ /* 0x100fe200010e0605 */
[----:B------:R-:W-:Y:S01]  /*6ea0*/  IADD3 R123, P2, R4, 0x4040, RZ ;  /* 0x00004040047b7810 */ /* 0x000fe20007f5e0ff */
[----:B------:R-:W-:Y:S01]  /*6eb0*/  IMAD.X R9, RZ, RZ, R5, P4 ;  /* 0x000000ffff097224 */ /* 0x000fe200020e0605 */
[----:B------:R-:W-:Y:S02]  /*6ec0*/  SHF.R.U64 R28, R28, 0x3, RZ ;  /* 0x000000031c1c7819 */ /* 0x000fe400000012ff */
[----:B------:R-:W-:-:S02]  /*6ed0*/  LOP3.LUT R122, R123, 0x380, RZ, 0xc0, !PT ;  /* 0x000003807b7a7812 */ /* 0x000fc400078ec0ff */
[----:B------:R-:W-:Y:S02]  /*6ee0*/  LOP3.LUT R8, R11, 0x380, RZ, 0xc0, !PT ;  /* 0x000003800b087812 */ /* 0x000fe400078ec0ff */
[----:B------:R-:W-:Y:S02]  /*6ef0*/  SHF.R.U64 R122, R122, 0x3, RZ ;  /* 0x000000037a7a7819 */ /* 0x000fe400000012ff */
[----:B------:R-:W-:Y:S01]  /*6f00*/  LOP3.LUT R28, R28, R29, RZ, 0x3c, !PT ;  /* 0x0000001d1c1c7212 */ /* 0x000fe200078e3cff */
[----:B------:R-:W-:Y:S01]  /*6f10*/  IMAD.X R29, RZ, RZ, R5, P1 ;  /* 0x000000ffff1d7224 */ /* 0x000fe200008e0605 */
[----:B------:R-:W-:Y:S02]  /*6f20*/  LOP3.LUT R122, R122, R123, RZ, 0x3c, !PT ;  /* 0x0000007b7a7a7212 */ /* 0x000fe400078e3cff */
[----:B------:R-:W-:Y:S02]  /*6f30*/  IADD3.X R123, RZ, R5, RZ, P2, !PT ;  /* 0x00000005ff7b7210 */ /* 0x000fe400017fe4ff */
[----:B------:R-:W-:-:S02]  /*6f40*/  IADD3 R13, P3, R4, 0x40, RZ ;  /* 0x00000040040d7810 */ /* 0x000fc40007f7e0ff */
[----:B------:R-:W-:Y:S02]  /*6f50*/  SHF.R.U64 R8, R8, 0x3, RZ ;  /* 0x0000000308087819 */ /* 0x000fe400000012ff */
[----:B------:R-:W-:Y:S02]  /*6f60*/  IADD3 R127, P1, R4, 0x4060, RZ ;  /* 0x00004060047f7810 */ /* 0x000fe40007f3e0ff */
[----:B------:R-:W-:Y:S02]  /*6f70*/  IADD3 R33, P2, R96, 0x2000, RZ ;  /* 0x0000200060217810 */ /* 0x000fe40007f5e0ff */
[----:B------:R-:W-:Y:S01]  /*6f80*/  LOP3.LUT R8, R8, R11, RZ, 0x3c, !PT ;  /* 0x0000000b08087212 */ /* 0x000fe200078e3cff */
[----:B------:R-:W-:Y:S01]  /*6f90*/  IMAD.X R11, RZ, RZ, R5, P3 ;  /* 0x000000ffff0b7224 */ /* 0x000fe200018e0605 */
[----:B------:R-:W-:Y:S02]  /*6fa0*/  LOP3.LUT R126, R127, 0x380, RZ, 0xc0, !PT ;  /* 0x000003807f7e7812 */ /* 0x000fe400078ec0ff */
[----:B------:R-:W-:-:S02]  /*6fb0*/  LOP3.LUT R32, R33, 0x380, RZ, 0xc0, !PT ;  /* 0x0000038021207812 */ /* 0x000fc400078ec0ff */
[C---:B------:R-:W-:Y:S02]  /*6fc0*/  IADD3 R65, P0, R4.reuse, 0x2020, RZ ;  /* 0x0000202004417810 */ /* 0x040fe40007f1e0ff */
[C---:B------:R-:W-:Y:S02]  /*6fd0*/  IADD3 R81, P6, R4.reuse, 0x2040, RZ ;  /* 0x0000204004517810 */ /* 0x040fe40007fde0ff */
[C---:B------:R-:W-:Y:S02]  /*6fe0*/  IADD3 R101, P5, R4.reuse, 0x2060, RZ ;  /* 0x0000206004657810 */ /* 0x040fe40007fbe0ff */
[C---:B------:R-:W-:Y:S02]  /*6ff0*/  IADD3 R105, P4, R4.reuse, 0x4000, RZ ;  /* 0x0000400004697810 */ /* 0x040fe40007f9e0ff */
[----:B------:R-:W-:Y:S02]  /*7000*/  IADD3 R119, P3, R4, 0x4020, RZ ;  /* 0x0000402004777810 */ /* 0x000fe40007f7e0ff */
[----:B------:R-:W-:-:S02]  /*7010*/  SHF.R.U64 R126, R126, 0x3, RZ ;  /* 0x000000037e7e7819 */ /* 0x000fc400000012ff */
[----:B------:R-:W-:Y:S02]  /*7020*/  SHF.R.U64 R32, R32, 0x3, RZ ;  /* 0x0000000320207819 */ /* 0x000fe400000012ff */
[----:B------:R-:W-:Y:S02]  /*7030*/  LOP3.LUT R64, R65, 0x380, RZ, 0xc0, !PT ;  /* 0x0000038041407812 */ /* 0x000fe400078ec0ff */
[----:B------:R-:W-:Y:S02]  /*7040*/  LOP3.LUT R80, R81, 0x380, RZ, 0xc0, !PT ;  /* 0x0000038051507812 */ /* 0x000fe400078ec0ff */
[----:B------:R-:W-:Y:S02]  /*7050*/  LOP3.LUT R100, R101, 0x380, RZ, 0xc0, !PT ;  /* 0x0000038065647812 */ /* 0x000fe400078ec0ff */
[----:B------:R-:W-:Y:S02]  /*7060*/  LOP3.LUT R104, R105, 0x380, RZ, 0xc0, !PT ;  /* 0x0000038069687812 */ /* 0x000fe400078ec0ff */
[----:B------:R-:W-:-:S02]  /*7070*/  LOP3.LUT R118, R119, 0x380, RZ, 0xc0, !PT ;  /* 0x0000038077767812 */ /* 0x000fc400078ec0ff */
[----:B------:R-:W-:Y:S02]  /*7080*/  LOP3.LUT R10, R13, 0x380, RZ, 0xc0, !PT ;  /* 0x000003800d0a7812 */ /* 0x000fe400078ec0ff */
[----:B------:R-:W-:Y:S01]  /*7090*/  LOP3.LUT R126, R126, R127, RZ, 0x3c, !PT ;  /* 0x0000007f7e7e7212 */ /* 0x000fe200078e3cff */
[----:B------:R-:W-:Y:S01]  /*70a0*/  IMAD.X R127, RZ, RZ, R5, P1 ;  /* 0x000000ffff7f7224 */ /* 0x000fe200008e0605 */
[----:B------:R-:W-:Y:S01]  /*70b0*/  LOP3.LUT R32, R32, R33, RZ, 0x3c, !PT ;  /* 0x0000002120207212 */ /* 0x000fe200078e3cff */
[----:B------:R-:W-:Y:S01]  /*70c0*/  IMAD.X R33, RZ, RZ, R97, P2 ;  /* 0x000000ffff217224 */ /* 0x000fe200010e0661 */
[----:B------:R-:W-:Y:S02]  /*70d0*/  SHF.R.U64 R64, R64, 0x3, RZ ;  /* 0x0000000340407819 */ /* 0x000fe400000012ff */
[----:B------:R-:W-:Y:S02]  /*70e0*/  SHF.R.U64 R80, R80, 0x3, RZ ;  /* 0x0000000350507819 */ /* 0x000fe400000012ff */
[----:B------:R-:W-:-:S02]  /*70f0*/  SHF.R.U64 R100, R100, 0x3, RZ ;  /* 0x0000000364647819 */ /* 0x000fc400000012ff */
[----:B------:R-:W-:Y:S02]  /*7100*/  SHF.R.U64 R104, R104, 0x3, RZ ;  /* 0x0000000368687819 */ /* 0x000fe400000012ff */
[----:B------:R-:W-:Y:S02]  /*7110*/  SHF.R.U64 R118, R118, 0x3, RZ ;  /* 0x0000000376767819 */ /* 0x000fe400000012ff */
[C---:B------:R-:W-:Y:S02]  /*7120*/  IADD3 R37, P1, R96.reuse, 0x3000, RZ ;  /* 0x0000300060257810 */ /* 0x040fe40007f3e0ff */
[----:B------:R-:W-:Y:S02]  /*7130*/  IADD3 R61, P2, R96, 0x9000, RZ ;  /* 0x00009000603d7810 */ /* 0x000fe40007f5e0ff */
[----:B------:R-:W-:Y:S02]  /*7140*/  SHF.R.U64 R10, R10, 0x3, RZ ;  /* 0x000000030a0a7819 */ /* 0x000fe400000012ff */
[----:B------:R-:W-:-:S02]  /*7150*/  LOP3.LUT R64, R64, R65, RZ, 0x3c, !PT ;  /* 0x0000004140407212 */ /* 0x000fc400078e3cff */
[----:B------:R-:W-:Y:S01]  /*7160*/  LOP3.LUT R80, R80, R81, RZ, 0x3c, !PT ;  /* 0x0000005150507212 */ /* 0x000fe200078e3cff */
[--C-:B------:R-:W-:Y:S01]  /*7170*/  IMAD.X R81, RZ, RZ, R5.reuse, P6 ;  /* 0x000000ffff517224 */ /* 0x100fe200030e0605 */
[----:B------:R-:W-:Y:S01]  /*7180*/  LOP3.LUT R100, R100, R101, RZ, 0x3c, !PT ;  /* 0x0000006564647212 */ /* 0x000fe200078e3cff */
[--C-:B------:R-:W-:Y:S01]  /*7190*/  IMAD.X R101, RZ, RZ, R5.reuse, P5 ;  /* 0x000000ffff657224 */ /* 0x100fe200028e0605 */
[----:B------:R-:W-:Y:S01]  /*71a0*/  LOP3.LUT R104, R104, R105, RZ, 0x3c, !PT ;  /* 0x0000006968687212 */ /* 0x000fe200078e3cff */
[--C-:B------:R-:W-:Y:S01]  /*71b0*/  IMAD.X R105, RZ, RZ, R5.reuse, P4 ;  /* 0x000000ffff697224 */ /* 0x100fe200020e0605 */
[----:B------:R-:W-:Y:S01]  /*71c0*/  LOP3.LUT R118, R118, R119, RZ, 0x3c, !PT ;  /* 0x0000007776767212 */ /* 0x000fe200078e3cff */
[----:B------:R-:W-:Y:S01]  /*71d0*/  IMAD.X R119, RZ, RZ, R5, P3 ;  /* 0x000000ffff777224 */ /* 0x000fe200018e0605 */
[----:B------:R-:W-:Y:S02]  /*71e0*/  LOP3.LUT R36, R37, 0x380, RZ, 0xc0, !PT ;  /* 0x0000038025247812 */ /* 0x000fe400078ec0ff */
[----:B------:R-:W-:-:S02]  /*71f0*/  LOP3.LUT R60, R61, 0x380, RZ, 0xc0, !PT ;  /* 0x000003803d3c7812 */ /* 0x000fc400078ec0ff */
[----:B------:R-:W-:Y:S02]  /*7200*/  LOP3.LUT R10, R10, R13, RZ, 0x3c, !PT ;  /* 0x0000000d0a0a7212 */ /* 0x000fe400078e3cff */
[----:B------:R-:W-:Y:S02]  /*7210*/  IADD3.X R65, RZ, R5, RZ, P0, !PT ;  /* 0x00000005ff417210 */ /* 0x000fe400007fe4ff */
[C---:B------:R-:W-:Y:S02]  /*7220*/  IADD3 R131, P0, R4.reuse, 0x6000, RZ ;  /* 0x0000600004837810 */ /* 0x040fe40007f1e0ff */
[C---:B------:R-:W-:Y:S02]  /*7230*/  IADD3 R135, P6, R4.reuse, 0x6020, RZ ;  /* 0x0000602004877810 */ /* 0x040fe40007fde0ff */
[C---:B------:R-:W-:Y:S02]  /*7240*/  IADD3 R13, P5, R4.reuse, 0x6040, RZ ;  /* 0x00006040040d7810 */ /* 0x040fe40007fbe0ff */
[----:B------:R-:W-:-:S02]  /*7250*/  IADD3 R15, P4, R4, 0x6060, RZ ;  /* 0x00006060040f7810 */ /* 0x000fc40007f9e0ff */
[----:B------:R-:W-:Y:S02]  /*7260*/  IADD3 R21, P3, R96, 0x1000, RZ ;  /* 0x0000100060157810 */ /* 0x000fe40007f7e0ff */
[----:B------:R-:W-:Y:S02]  /*7270*/  SHF.R.U64 R36, R36, 0x3, RZ ;  /* 0x0000000324247819 */ /* 0x000fe400000012ff */
[----:B------:R-:W-:Y:S02]  /*7280*/  SHF.R.U64 R60, R60, 0x3, RZ ;  /* 0x000000033c3c7819 */ /* 0x000fe400000012ff */
[----:B------:R-:W-:Y:S02]  /*7290*/  LOP3.LUT R130, R131, 0x380, RZ, 0xc0, !PT ;  /* 0x0000038083827812 */ /* 0x000fe400078ec0ff */
[----:B------:R-:W-:Y:S02]  /*72a0*/  LOP3.LUT R134, R135, 0x380, RZ, 0xc0, !PT ;  /* 0x0000038087867812 */ /* 0x000fe400078ec0ff */
[----:B------:R-:W-:-:S02]  /*72b0*/  LOP3.LUT R12, R13, 0x380, RZ, 0xc0, !PT ;  /* 0x000003800d0c7812 */ /* 0x000fc400078ec0ff */
[----:B------:R-:W-:Y:S02]  /*72c0*/  LOP3.LUT R14, R15, 0x380, RZ, 0xc0, !PT ;  /* 0x000003800f0e7812 */ /* 0x000fe400078ec0ff */
[----:B------:R-:W-:Y:S02]  /*72d0*/  LOP3.LUT R20, R21, 0x380, RZ, 0xc0, !PT ;  /* 0x0000038015147812 */ /* 0x000fe400078ec0ff */
[----:B------:R-:W-:Y:S01]  /*72e0*/  LOP3.LUT R36, R36, R37, RZ, 0x3c, !PT ;  /* 0x0000002524247212 */ /* 0x000fe200078e3cff */
[----:B------:R-:W-:Y:S01]  /*72f0*/  IMAD.X R37, RZ, RZ, R97, P1 ;  /* 0x000000ffff257224 */ /* 0x000fe200008e0661 */
[----:B------:R-:W-:Y:S02]  /*7300*/  LOP3.LUT R60, R60, R61, RZ, 0x3c, !PT ;  /* 0x0000003d3c3c7212 */ /* 0x000fe400078e3cff */
[----:B------:R-:W-:Y:S02]  /*7310*/  LOP3.LUT R61, R4, 0x380, RZ, 0xc0, !PT ;  /* 0x00000380043d7812 */ /* 0x000fe400078ec0ff */
[----:B------:R-:W-:-:S02]  /*7320*/  SHF.R.U64 R130, R130, 0x3, RZ ;  /* 0x0000000382827819 */ /* 0x000fc400000012ff */
[----:B------:R-:W-:Y:S02]  /*7330*/  SHF.R.U64 R134, R134, 0x3, RZ ;  /* 0x0000000386867819 */ /* 0x000fe400000012ff */
[----:B------:R-:W-:Y:S02]  /*7340*/  SHF.R.U64 R12, R12, 0x3, RZ ;  /* 0x000000030c0c7819 */ /* 0x000fe400000012ff */
[----:B------:R-:W-:Y:S02]  /*7350*/  SHF.R.U64 R14, R14, 0x3, RZ ;  /* 0x000000030e0e7819 */ /* 0x000fe400000012ff */
[----:B------:R-:W-:Y:S02]  /*7360*/  SHF.R.U64 R20, R20, 0x3, RZ ;  /* 0x0000000314147819 */ /* 0x000fe400000012ff */
[----:B------:R-:W-:Y:S02]  /*7370*/  IADD3 R69, P1, R96, 0xa000, RZ ;  /* 0x0000a00060457810 */ /* 0x000fe40007f3e0ff */
[----:B------:R-:W-:-:S02]  /*7380*/  SHF.R.U64 R61, R61, 0x3, RZ ;  /* 0x000000033d3d7819 */ /* 0x000fc400000012ff */
[----:B------:R-:W-:Y:S01]  /*7390*/  LOP3.LUT R130, R130, R131, RZ, 0x3c, !PT ;  /* 0x0000008382827212 */ /* 0x000fe200078e3cff */
[--C-:B------:R-:W-:Y:S01]  /*73a0*/  IMAD.X R131, RZ, RZ, R5.reuse, P0 ;  /* 0x000000ffff837224 */ /* 0x100fe200000e0605 */
[----:B------:R-:W-:Y:S01]  /*73b0*/  LOP3.LUT R134, R134, R135, RZ, 0x3c, !PT ;  /* 0x0000008786867212 */ /* 0x000fe200078e3cff */
[--C-:B------:R-:W-:Y:S01]  /*73c0*/  IMAD.X R135, RZ, RZ, R5.reuse, P6 ;  /* 0x000000ffff877224 */ /* 0x100fe200030e0605 */
[----:B------:R-:W-:Y:S01]  /*73d0*/  LOP3.LUT R12, R12, R13, RZ, 0x3c, !PT ;  /* 0x0000000d0c0c7212 */ /* 0x000fe200078e3cff */
[----:B------:R-:W-:Y:S01]  /*73e0*/  IMAD.X R13, RZ, RZ, R5, P5 ;  /* 0x000000ffff0d7224 */ /* 0x000fe200028e0605 */
[----:B------:R-:W-:Y:S02]  /*73f0*/  LOP3.LUT R14, R14, R15, RZ, 0x3c, !PT ;  /* 0x0000000f0e0e7212 */ /* 0x000fe400078e3cff */
[----:B------:R-:W-:Y:S01]  /*7400*/  LOP3.LUT R20, R20, R21, RZ, 0x3c, !PT ;  /* 0x0000001514147212 */ /* 0x000fe200078e3cff */
[----:B------:R-:W-:Y:S01]  /*7410*/  IMAD.X R21, RZ, RZ, R97, P3 ;  /* 0x000000ffff157224 */ /* 0x000fe200018e0661 */
[----:B------:R-:W-:-:S02]  /*7420*/  LOP3.LUT R68, R69, 0x380, RZ, 0xc0, !PT ;  /* 0x0000038045447812 */ /* 0x000fc400078ec0ff */
[----:B------:R-:W-:Y:S02]  /*7430*/  IADD3.X R15, RZ, R5, RZ, P4, !PT ;  /* 0x00000005ff0f7210 */ /* 0x000fe400027fe4ff */
[C---:B------:R-:W-:Y:S02]  /*7440*/  IADD3 R41, P0, R96.reuse, 0x4000, RZ ;  /* 0x0000400060297810 */ /* 0x040fe40007f1e0ff */
[C---:B------:R-:W-:Y:S02]  /*7450*/  IADD3 R45, P6, R96.reuse, 0x5000, RZ ;  /* 0x00005000602d7810 */ /* 0x040fe40007fde0ff */
[C---:B------:R-:W-:Y:S02]  /*7460*/  IADD3 R49, P5, R96.reuse, 0x6000, RZ ;  /* 0x0000600060317810 */ /* 0x040fe40007fbe0ff */
[C---:B------:R-:W-:Y:S02]  /*7470*/  IADD3 R53, P4, R96.reuse, 0x7000, RZ ;  /* 0x0000700060357810 */ /* 0x040fe40007f9e0ff */
[----:B------:R-:W-:-:S02]  /*7480*/  IADD3 R57, P3, R96, 0x8000, RZ ;  /* 0x0000800060397810 */ /* 0x000fc40007f7e0ff */
[----:B------:R-:W-:Y:S01]  /*7490*/  LOP3.LUT R4, R61, R4, RZ, 0x3c, !PT ;  /* 0x000000043d047212 */ /* 0x000fe200078e3cff */
[----:B------:R-:W-:Y:S01]  /*74a0*/  IMAD.X R61, RZ, RZ, R97, P2 ;  /* 0x000000ffff3d7224 */ /* 0x000fe200010e0661 */
[----:B------:R-:W-:Y:S02]  /*74b0*/  SHF.R.U64 R68, R68, 0x3, RZ ;  /* 0x0000000344447819 */ /* 0x000fe400000012ff */
[----:B------:R-:W-:Y:S02]  /*74c0*/  LOP3.LUT R40, R41, 0x380, RZ, 0xc0, !PT ;  /* 0x0000038029287812 */ /* 0x000fe400078ec0ff */
[----:B------:R-:W-:Y:S02]  /*74d0*/  LOP3.LUT R44, R45, 0x380, RZ, 0xc0, !PT ;  /* 0x000003802d2c7812 */ /* 0x000fe400078ec0ff */
[----:B------:R-:W-:Y:S02]  /*74e0*/  LOP3.LUT R48, R49, 0x380, RZ, 0xc0, !PT ;  /* 0x0000038031307812 */ /* 0x000fe400078ec0ff */
[----:B------:R-:W-:-:S02]  /*74f0*/  LOP3.LUT R52, R53, 0x380, RZ, 0xc0, !PT ;  /* 0x0000038035347812 */ /* 0x000fc400078ec0ff */
[----:B------:R-:W-:Y:S02]  /*7500*/  LOP3.LUT R56, R57, 0x380, RZ, 0xc0, !PT ;  /* 0x0000038039387812 */ /* 0x000fe400078ec0ff */
[----:B------:R-:W-:Y:S02]  /*7510*/  MOV R223, R4 ;  /* 0x0000000400df7202 */ /* 0x000fe40000000f00 */
[----:B------:R-:W-:Y:S02]  /*7520*/  LOP3.LUT R68, R68, R69, RZ, 0x3c, !PT ;  /* 0x0000004544447212 */ /* 0x000fe400078e3cff */
[----:B------:R-:W-:Y:S01]  /*7530*/  F2FP.F16.F32.PACK_AB R5, R27, R26 ;  /* 0x0000001a1b05723e */ /* 0x000fe200000000ff */
[----:B------:R-:W0:Y:S01]  /*7540*/  SHFL.IDX PT, R69, R210, RZ, 0x1f ;  /* 0x00001fffd2457589 */ /* 0x000e2200000e0000 */
[----:B------:R-:W-:Y:S02]  /*7550*/  LOP3.LUT R27, R96, 0x380, RZ, 0xc0, !PT ;  /* 0x00000380601b7812 */ /* 0x000fe400078ec0ff */
[----:B------:R-:W-:-:S02]  /*7560*/  SHF.R.U64 R40, R40, 0x3, RZ ;  /* 0x0000000328287819 */ /* 0x000fc400000012ff */
[----:B------:R-:W-:Y:S02]  /*7570*/  SHF.R.U64 R44, R44, 0x3, RZ ;  /* 0x000000032c2c7819 */ /* 0x000fe400000012ff */
[----:B------:R-:W-:Y:S02]  /*7580*/  SHF.R.U64 R48, R48, 0x3, RZ ;  /* 0x0000000330307819 */ /* 0x000fe400000012ff */
[----:B------:R-:W-:Y:S02]  /*7590*/  SHF.R.U64 R52, R52, 0x3, RZ ;  /* 0x0000000334347819 */ /* 0x000fe400000012ff */
[----:B------:R-:W-:Y:S02]  /*75a0*/  SHF.R.U64 R56, R56, 0x3, RZ ;  /* 0x0000000338387819 */ /* 0x000fe400000012ff */
[----:B------:R-:W-:Y:S02]  /*75b0*/  F2FP.F16.F32.PACK_AB R4, R206, R208 ;  /* 0x000000d0ce04723e */ /* 0x000fe400000000ff */
[----:B------:R-:W-:-:S02]  /*75c0*/  SHF.R.U64 R27, R27, 0x3, RZ ;  /* 0x000000031b1b7819 */ /* 0x000fc400000012ff */
[----:B------:R-:W-:Y:S01]  /*75d0*/  LOP3.LUT R40, R40, R41, RZ, 0x3c, !PT ;  /* 0x0000002928287212 */ /* 0x000fe200078e3cff */
[--C-:B------:R-:W-:Y:S01]  /*75e0*/  IMAD.X R41, RZ, RZ, R97.reuse, P0 ;  /* 0x000000ffff297224 */ /* 0x100fe200000e0661 */
[----:B------:R-:W-:Y:S01]  /*75f0*/  LOP3.LUT R44, R44, R45, RZ, 0x3c, !PT ;  /* 0x0000002d2c2c7212 */ /* 0x000fe200078e3cff */
[----:B------:R1:W-:Y:S01]  /*7600*/  STSM.16.M88.4 [R223], R4 ;  /* 0x00000004df007844 */ /* 0x0003e20000000200 */
[----:B------:R-:W-:Y:S01]  /*7610*/  LOP3.LUT R48, R48, R49, RZ, 0x3c, !PT ;  /* 0x0000003130307212 */ /* 0x000fe200078e3cff */
[--C-:B------:R-:W-:Y:S01]  /*7620*/  IMAD.X R49, RZ, RZ, R97.reuse, P5 ;  /* 0x000000ffff317224 */ /* 0x100fe200028e0661 */
[----:B------:R-:W-:Y:S01]  /*7630*/  LOP3.LUT R52, R52, R53, RZ, 0x3c, !PT ;  /* 0x0000003534347212 */ /* 0x000fe200078e3cff */
[--C-:B------:R-:W-:Y:S01]  /*7640*/  IMAD.X R53, RZ, RZ, R97.reuse, P4 ;  /* 0x000000ffff357224 */ /* 0x100fe200020e0661 */
[----:B------:R-:W-:Y:S01]  /*7650*/  LOP3.LUT R56, R56, R57, RZ, 0x3c, !PT ;  /* 0x0000003938387212 */ /* 0x000fe200078e3cff */
[----:B------:R-:W-:Y:S01]  /*7660*/  IMAD.X R57, RZ, RZ, R97, P3 ;  /* 0x000000ffff397224 */ /* 0x000fe200018e0661 */
[----:B------:R-:W-:-:S02]  /*7670*/  IADD3.X R45, RZ, R97, RZ, P6, !PT ;  /* 0x00000061ff2d7210 */ /* 0x000fc400037fe4ff */
[C---:B------:R-:W-:Y:S02]  /*7680*/  IADD3 R73, P0, R96.reuse, 0xb000, RZ ;  /* 0x0000b00060497810 */ /* 0x040fe40007f1e0ff */
[C---:B------:R-:W-:Y:S02]  /*7690*/  IADD3 R77, P6, R96.reuse, 0xc000, RZ ;  /* 0x0000c000604d7810 */ /* 0x040fe40007fde0ff */
[C---:B------:R-:W-:Y:S02]  /*76a0*/  IADD3 R85, P5, R96.reuse, 0xd000, RZ ;  /* 0x0000d00060557810 */ /* 0x040fe40007fbe0ff */
[C---:B------:R-:W-:Y:S02]  /*76b0*/  IADD3 R89, P4, R96.reuse, 0xe000, RZ ;  /* 0x0000e00060597810 */ /* 0x040fe40007f9e0ff */
[----:B------:R-:W-:Y:S02]  /*76c0*/  IADD3 R92, P3, R96, 0xf000, RZ ;  /* 0x0000f000605c7810 */ /* 0x000fe40007f7e0ff */
[----:B------:R-:W-:-:S02]  /*76d0*/  LOP3.LUT R96, R27, R96, RZ, 0x3c, !PT ;  /* 0x000000601b607212 */ /* 0x000fc400078e3cff */
[----:B------:R-:W-:Y:S02]  /*76e0*/  MOV R26, R8 ;  /* 0x00000008001a7202 */ /* 0x000fe40000000f00 */
[----:B------:R-:W-:Y:S02]  /*76f0*/  MOV R27, R10 ;  /* 0x0000000a001b7202 */ /* 0x000fe40000000f00 */
[----:B-1----:R-:W-:Y:S02]  /*7700*/  F2FP.F16.F32.PACK_AB R4, R204, R207 ;  /* 0x000000cfcc04723e */ /* 0x002fe400000000ff */
[----:B------:R-:W-:Y:S02]  /*7710*/  F2FP.F16.F32.PACK_AB R5, R35, R34 ;  /* 0x000000222305723e */ /* 0x000fe400000000ff */
[----:B------:R-:W-:Y:S02]  /*7720*/  F2FP.F16.F32.PACK_AB R6, R202, R203 ;  /* 0x000000cbca06723e */ /* 0x000fe400000000ff */
[----:B------:R-:W-:-:S02]  /*7730*/  F2FP.F16.F32.PACK_AB R7, R39, R38 ;  /* 0x000000262707723e */ /* 0x000fc400000000ff */
[----:B------:R-:W-:Y:S02]  /*7740*/  F2FP.F16.F32.PACK_AB R8, R200, R201 ;  /* 0x000000c9c808723e */ /* 0x000fe400000000ff */
[----:B------:R-:W-:Y:S01]  /*7750*/  F2FP.F16.F32.PACK_AB R9, R43, R42 ;  /* 0x0000002a2b09723e */ /* 0x000fe200000000ff */
[----:B------:R1:W-:Y:S01]  /*7760*/  STSM.16.M88.4 [R26], R4 ;  /* 0x000000041a007844 */ /* 0x0003e20000000200 */
[----:B------:R-:W-:Y:S02]  /*7770*/  F2FP.F16.F32.PACK_AB R10, R198, R199 ;  /* 0x000000c7c60a723e */ /* 0x000fe400000000ff */
[----:B------:R-:W-:Y:S02]  /*7780*/  F2FP.F16.F32.PACK_AB R11, R47, R46 ;  /* 0x0000002e2f0b723e */ /* 0x000fe400000000ff */
[----:B------:R-:W-:Y:S02]  /*7790*/  MOV R34, R12 ;  /* 0x0000000c00227202 */ /* 0x000fe40000000f00 */
[----:B------:R-:W-:Y:S01]  /*77a0*/  MOV R35, R14 ;  /* 0x0000000e00237202 */ /* 0x000fe20000000f00 */
[----:B------:R2:W-:Y:S01]  /*77b0*/  STSM.16.M88.4 [R27], R8 ;  /* 0x000000081b007844 */ /* 0x0005e20000000200 */
[----:B------:R-:W-:-:S02]  /*77c0*/  MOV R205, R24 ;  /* 0x0000001800cd7202 */ /* 0x000fc40000000f00 */
[----:B------:R-:W-:Y:S02]  /*77d0*/  F2FP.F16.F32.PACK_AB R12, R196, R197 ;  /* 0x000000c5c40c723e */ /* 0x000fe400000000ff */
[----:B------:R-:W-:Y:S02]  /*77e0*/  F2FP.F16.F32.PACK_AB R13, R51, R50 ;  /* 0x00000032330d723e */ /* 0x000fe400000000ff */
[----:B------:R-:W-:Y:S02]  /*77f0*/  F2FP.F16.F32.PACK_AB R14, R194, R195 ;  /* 0x000000c3c20e723e */ /* 0x000fe400000000ff */
[----:B------:R-:W-:Y:S02]  /*7800*/  F2FP.F16.F32.PACK_AB R15, R55, R54 ;  /* 0x00000036370f723e */ /* 0x000fe400000000ff */
[----:B------:R-:W-:Y:S02]  /*7810*/  MOV R206, R28 ;  /* 0x0000001c00ce7202 */ /* 0x000fe40000000f00 */
[----:B------:R-:W-:Y:S01]  /*7820*/  F2FP.F16.F32.PACK_AB R24, R192, R193 ;  /* 0x000000c1c018723e */ /* 0x000fe200000000ff */
[----:B------:R-:W-:Y:S01]  /*7830*/  STSM.16.M88.4 [R205], R12 ;  /* 0x0000000ccd007844 */ /* 0x000fe20000000200 */
[----:B------:R-:W-:-:S02]  /*7840*/  F2FP.F16.F32.PACK_AB R25, R59, R58 ;  /* 0x0000003a3b19723e */ /* 0x000fc400000000ff */
[----:B-1----:R-:W-:Y:S02]  /*7850*/  F2FP.F16.F32.PACK_AB R26, R190, R191 ;  /* 0x000000bfbe1a723e */ /* 0x002fe400000000ff */
[----:B--2---:R-:W-:Y:S02]  /*7860*/  F2FP.F16.F32.PACK_AB R27, R63, R62 ;  /* 0x0000003e3f1b723e */ /* 0x004fe400000000ff */
[----:B------:R-:W-:Y:S02]  /*7870*/  MOV R64, R64 ;  /* 0x0000004000407202 */ /* 0x000fe40000000f00 */
[----:B------:R-:W-:Y:S01]  /*7880*/  F2FP.F16.F32.PACK_AB R4, R182, R183 ;  /* 0x000000b7b604723e */ /* 0x000fe200000000ff */
[----:B------:R-:W-:Y:S01]  /*7890*/  STSM.16.M88.4 [R206], R24 ;  /* 0x00000018ce007844 */ /* 0x000fe20000000200 */
[----:B------:R-:W-:Y:S02]  /*78a0*/  F2FP.F16.F32.PACK_AB R5, R67, R66 ;  /* 0x000000424305723e */ /* 0x000fe400000000ff */
[----:B------:R-:W-:-:S02]  /*78b0*/  F2FP.F16.F32.PACK_AB R6, R180, R181 ;  /* 0x000000b5b406723e */ /* 0x000fc400000000ff */
[----:B------:R-:W-:Y:S02]  /*78c0*/  F2FP.F16.F32.PACK_AB R7, R71, R70 ;  /* 0x000000464707723e */ /* 0x000fe400000000ff */
[----:B------:R-:W-:Y:S02]  /*78d0*/  MOV R80, R80 ;  /* 0x0000005000507202 */ /* 0x000fe40000000f00 */
[----:B------:R-:W-:Y:S01]  /*78e0*/  F2FP.F16.F32.PACK_AB R8, R178, R179 ;  /* 0x000000b3b208723e */ /* 0x000fe200000000ff */
[----:B------:R1:W-:Y:S01]  /*78f0*/  STSM.16.M88.4 [R64], R4 ;  /* 0x0000000440007844 */ /* 0x0003e20000000200 */
[----:B------:R-:W-:Y:S02]  /*7900*/  F2FP.F16.F32.PACK_AB R9, R75, R74 ;  /* 0x0000004a4b09723e */ /* 0x000fe400000000ff */
[----:B------:R-:W-:Y:S02]  /*7910*/  F2FP.F16.F32.PACK_AB R10, R176, R177 ;  /* 0x000000b1b00a723e */ /* 0x000fe400000000ff */
[----:B------:R-:W-:-:S02]  /*7920*/  F2FP.F16.F32.PACK_AB R11, R79, R78 ;  /* 0x0000004e4f0b723e */ /* 0x000fc400000000ff */
[----:B------:R-:W-:Y:S02]  /*7930*/  MOV R101, R100 ;  /* 0x0000006400657202 */ /* 0x000fe40000000f00 */
[----:B------:R-:W-:Y:S01]  /*7940*/  F2FP.F16.F32.PACK_AB R28, R174, R175 ;  /* 0x000000afae1c723e */ /* 0x000fe200000000ff */
[----:B------:R2:W-:Y:S01]  /*7950*/  STSM.16.M88.4 [R80], R8 ;  /* 0x0000000850007844 */ /* 0x0005e20000000200 */
[----:B------:R-:W-:Y:S02]  /*7960*/  F2FP.F16.F32.PACK_AB R29, R83, R82 ;  /* 0x00000052531d723e */ /* 0x000fe400000000ff */
[----:B------:R-:W-:Y:S02]  /*7970*/  MOV R104, R104 ;  /* 0x0000006800687202 */ /* 0x000fe40000000f00 */
[----:B------:R-:W-:Y:S01]  /*7980*/  F2FP.F16.F32.PACK_AB R65, R91, R90 ;  /* 0x0000005a5b41723e */ /* 0x000fe200000000ff */
[----:B------:R3:W-:Y:S01]  /*7990*/  STSM.16.M88.4 [R101], R28 ;  /* 0x0000001c65007844 */ /* 0x0007e20000000200 */
[----:B-1----:R-:W-:-:S02]  /*79a0*/  F2FP.F16.F32.PACK_AB R64, R170, R171 ;  /* 0x000000abaa40723e */ /* 0x002fc400000000ff */
[----:B------:R-:W-:Y:S02]  /*79b0*/  F2FP.F16.F32.PACK_AB R66, R168, R169 ;  /* 0x000000a9a842723e */ /* 0x000fe400000000ff */
[----:B------:R-:W-:Y:S02]  /*79c0*/  F2FP.F16.F32.PACK_AB R67, R95, R94 ;  /* 0x0000005e5f43723e */ /* 0x000fe400000000ff */
[----:B0-----:R-:W-:Y:S02]  /*79d0*/  ISETP.NE.AND P2, PT, R69, RZ, PT ;  /* 0x000000ff4500720c */ /* 0x001fe40003f45270 */
[----:B------:R-:W-:Y:S01]  /*79e0*/  MOV R118, R118 ;  /* 0x0000007600767202 */ /* 0x000fe20000000f00 */
[----:B------:R3:W-:Y:S01]  /*79f0*/  STSM.16.M88.4 [R104], R64 ;  /* 0x0000004068007844 */ /* 0x0007e20000000200 */
[----:B--2---:R-:W-:Y:S02]  /*7a00*/  F2FP.F16.F32.PACK_AB R80, R166, R167 ;  /* 0x000000a7a650723e */ /* 0x004fe400000000ff */
[----:B------:R-:W-:-:S02]  /*7a10*/  F2FP.F16.F32.PACK_AB R81, R99, R98 ;  /* 0x000000626351723e */ /* 0x000fc400000000ff */
[----:B------:R-:W-:Y:S02]  /*7a20*/  F2FP.F16.F32.PACK_AB R82, R160, R165 ;  /* 0x000000a5a052723e */ /* 0x000fe400000000ff */
[----:B------:R-:W-:Y:S02]  /*7a30*/  F2FP.F16.F32.PACK_AB R83, R103, R102 ;  /* 0x000000666753723e */ /* 0x000fe400000000ff */
[----:B------:R-:W-:Y:S02]  /*7a40*/  MOV R100, R122 ;  /* 0x0000007a00647202 */ /* 0x000fe40000000f00 */
[----:B------:R-:W-:Y:S01]  /*7a50*/  F2FP.F16.F32.PACK_AB R4, R156, R158 ;  /* 0x0000009e9c04723e */ /* 0x000fe200000000ff */
[----:B------:R3:W-:Y:S01]  /*7a60*/  STSM.16.M88.4 [R118], R80 ;  /* 0x0000005076007844 */ /* 0x0007e20000000200 */
[----:B------:R-:W-:Y:S02]  /*7a70*/  F2FP.F16.F32.PACK_AB R5, R107, R106 ;  /* 0x0000006a6b05723e */ /* 0x000fe400000000ff */
[----:B------:R-:W-:-:S02]  /*7a80*/  F2FP.F16.F32.PACK_AB R6, R109, R108 ;  /* 0x0000006c6d06723e */ /* 0x000fc400000000ff */
[----:B------:R-:W-:Y:S02]  /*7a90*/  F2FP.F16.F32.PACK_AB R7, R111, R110 ;  /* 0x0000006e6f07723e */ /* 0x000fe400000000ff */
[----:B------:R-:W-:Y:S02]  /*7aa0*/  MOV R126, R126 ;  /* 0x0000007e007e7202 */ /* 0x000fe40000000f00 */
[----:B------:R-:W-:Y:S01]  /*7ab0*/  MOV R130, R130 ;  /* 0x0000008200827202 */ /* 0x000fe20000000f00 */
[----:B------:R3:W-:Y:S01]  /*7ac0*/  STSM.16.M88.4 [R100], R4 ;  /* 0x0000000464007844 */ /* 0x0007e20000000200 */
[----:B------:R-:W-:Y:S02]  /*7ad0*/  F2FP.F16.F32.PACK_AB R122, R125, R124 ;  /* 0x0000007c7d7a723e */ /* 0x000fe400000000ff */
[----:B------:R-:W-:Y:S01]  /*7ae0*/  F2FP.F16.F32.PACK_AB R123, R159, R157 ;  /* 0x0000009d9f7b723e */ /* 0x000fe200000000ff */
[----:B------:R3:W-:Y:S01]  /*7af0*/  STSM.16.M88.4 [R126], R112 ;  /* 0x000000707e007844 */ /* 0x0007e20000000200 */
[----:B------:R-:W-:-:S02]  /*7b00*/  MOV R134, R134 ;  /* 0x0000008600867202 */ /* 0x000fc40000000f00 */
[----:B------:R-:W-:Y:S01]  /*7b10*/  F2FP.F16.F32.PACK_AB R160, R129, R128 ;  /* 0x0000008081a0723e */ /* 0x000fe200000000ff */
[----:B------:R3:W-:Y:S01]  /*7b20*/  STSM.16.M88.4 [R130], R120 ;  /* 0x0000007882007844 */ /* 0x0007e20000000200 */
[----:B------:R-:W-:Y:S02]  /*7b30*/  F2FP.F16.F32.PACK_AB R139, R143, R142 ;  /* 0x0000008e8f8b723e */ /* 0x000fe400000000ff */
[----:B------:R-:W-:Y:S01]  /*7b40*/  F2FP.F16.F32.PACK_AB R145, R147, R146 ;  /* 0x000000929391723e */ /* 0x000fe200000000ff */
[----:B------:R3:W-:Y:S01]  /*7b50*/  STSM.16.M88.4 [R134], R160 ;  /* 0x000000a086007844 */ /* 0x0007e20000000200 */
[----:B------:R-:W-:Y:S02]  /*7b60*/  LOP3.LUT R72, R73, 0x380, RZ, 0xc0, !PT ;  /* 0x0000038049487812 */ /* 0x000fe400078ec0ff */
[----:B------:R-:W-:Y:S01]  /*7b70*/  LOP3.LUT R76, R77, 0x380, RZ, 0xc0, !PT ;  /* 0x000003804d4c7812 */ /* 0x000fe200078ec0ff */
[----:B------:R3:W-:Y:S01]  /*7b80*/  STSM.16.M88.4 [R34], R136 ;  /* 0x0000008822007844 */ /* 0x0007e20000000200 */
[----:B------:R-:W-:-:S02]  /*7b90*/  LOP3.LUT R84, R85, 0x380, RZ, 0xc0, !PT ;  /* 0x0000038055547812 */ /* 0x000fc400078ec0ff */
[----:B------:R-:W-:Y:S02]  /*7ba0*/  LOP3.LUT R88, R89, 0x380, RZ, 0xc0, !PT ;  /* 0x0000038059587812 */ /* 0x000fe400078ec0ff */
[----:B------:R-:W-:Y:S02]  /*7bb0*/  LOP3.LUT R93, R92, 0x380, RZ, 0xc0, !PT ;  /* 0x000003805c5d7812 */ /* 0x000fe400078ec0ff */
[----:B------:R-:W-:Y:S02]  /*7bc0*/  F2FP.F16.F32.PACK_AB R146, R149, R148 ;  /* 0x000000949592723e */ /* 0x000fe400000000ff */
[----:B------:R-:W-:Y:S02]  /*7bd0*/  F2FP.F16.F32.PACK_AB R147, R151, R150 ;  /* 0x000000969793723e */ /* 0x000fe400000000ff */
[----:B------:R-:W-:Y:S02]  /*7be0*/  SHF.R.U64 R72, R72, 0x3, RZ ;  /* 0x0000000348487819 */ /* 0x000fe400000012ff */
[----:B------:R-:W-:Y:S01]  /*7bf0*/  SHF.R.U64 R76, R76, 0x3, RZ ;  /* 0x000000034c4c7819 */ /* 0x000fe200000012ff */
[----:B------:R3:W-:Y:S01]  /*7c00*/  STSM.16.M88.4 [R35], R144 ;  /* 0x0000009023007844 */ /* 0x0007e20000000200 */
[----:B------:R-:W-:-:S02]  /*7c10*/  SHF.R.U64 R84, R84, 0x3, RZ ;  /* 0x0000000354547819 */ /* 0x000fc400000012ff */
[----:B------:R-:W-:Y:S02]  /*7c20*/  SHF.R.U64 R88, R88, 0x3, RZ ;  /* 0x0000000358587819 */ /* 0x000fe400000012ff */
[----:B------:R-:W-:Y:S02]  /*7c30*/  SHF.R.U64 R93, R93, 0x3, RZ ;  /* 0x000000035d5d7819 */ /* 0x000fe400000012ff */
        /* <DEDUP_REMOVED lines=8> */
[----:B------:R-:W-:-:S02]  /*7cc0*/  LOP3.LUT R92, R93, R92, RZ, 0x3c, !PT ;  /* 0x0000005c5d5c7212 */ /* 0x000fc400078e3cff */
[-C--:B------:R-:W-:Y:S02]  /*7cd0*/  IADD3.X R69, RZ, R97.reuse, RZ, P1, !PT ;  /* 0x00000061ff457210 */ /* 0x080fe40000ffe4ff */
[----:B------:R-:W-:Y:S01]  /*7ce0*/  IADD3.X R93, RZ, R97, RZ, P3, !PT ;  /* 0x00000061ff5d7210 */ /* 0x000fe20001ffe4ff */
[----:B------:R-:W-:Y:S06]  /*7cf0*/  BAR.SYNC.DEFER_BLOCKING 0x1, 0x100 ;  /* 0x0044000000007b1d */ /* 0x000fec0000010000 */
[----:B---3--:R-:W-:Y:S05]  /*7d00*/  @P2 BRA `(.L_x_3269) ;  /* 0x0000000000cc2947 */ /* 0x008fea0003800000 */
[----:B------:R-:W0:Y:S01]  /*7d10*/  LDC R10, c[0x0][0xbe8] ;  /* 0x0002fa00ff0a7b82 */ /* 0x000e220000000800 */
[----:B------:R-:W-:Y:S01]  /*7d20*/  IMAD R4, RZ, RZ, -UR43 ;  /* 0x8000002bff047e24 */ /* 0x000fe2000f8e02ff */
[----:B------:R-:W-:Y:S01]  /*7d30*/  ULDC.64 UR8, c[0x0][0xb90] ;  /* 0x0002e40000087ab9 */ /* 0x000fe20000000a00 */
[----:B------:R-:W-:Y:S01]  /*7d40*/  IMAD.MOV R14, RZ, RZ, -R18 ;  /* 0x000000ffff0e7224 */ /* 0x000fe200078e0a12 */
[----:B------:R-:W-:Y:S02]  /*7d50*/  UIMAD UR6, UR10, UR8, URZ ;  /* 0x000000080a0672a4 */ /* 0x000fe4000f8e023f */
[----:B------:R-:W-:Y:S02]  /*7d60*/  UIMAD.WIDE.U32 UR4, UR7, UR8, URZ ;  /* 0x00000008070472a5 */ /* 0x000fe4000f8e003f */
[----:B------:R-:W1:Y:S01]  /*7d70*/  LDC R15, c[0x0][0xc38] ;  /* 0x00030e00ff0f7b82 */ /* 0x000e620000000800 */
[----:B------:R-:W-:-:S04]  /*7d80*/  UIMAD UR6, UR7, UR9, UR6 ;  /* 0x00000009070672a4 */ /* 0x000fc8000f8e0206 */
[----:B------:R-:W-:-:S03]  /*7d90*/  UIADD3 UR6, UR5, UR6, URZ ;  /* 0x0000000605067290 */ /* 0x000fc6000fffe03f */
[----:B------:R-:W2:Y:S01]  /*7da0*/  LDC.64 R12, c[0x0][0xb98] ;  /* 0x0002e600ff0c7b82 */ /* 0x000ea20000000a00 */
[----:B0-----:R-:W-:Y:S01]  /*7db0*/  ISETP.NE.AND P0, PT, R10, 0x1, PT ;  /* 0x000000010a00780c */ /* 0x001fe20003f05270 */
[----:B-1----:R-:W-:-:S04]  /*7dc0*/  IMAD R15, R15, R4, UR45 ;  /* 0x0000002d0f0f7e24 */ /* 0x002fc8000f8e0204 */
[----:B------:R-:W-:-:S08]  /*7dd0*/  IMAD R8, R15, 0x40, R214 ;  /* 0x000000400f087824 */ /* 0x000fd000078e02d6 */
[----:B------:R-:W0:Y:S01]  /*7de0*/  @P0 LDC R5, c[0x0][0xbec] ;  /* 0x0002fb00ff050b82 */ /* 0x000e220000000800 */
[----:B------:R-:W-:Y:S01]  /*7df0*/  LEA R15, R15, R2, 0x6 ;  /* 0x000000020f0f7211 */ /* 0x000fe200078e30ff */
[----:B------:R-:W-:Y:S02]  /*7e00*/  IMAD.MOV.U32 R7, RZ, RZ, R8 ;  /* 0x000000ffff077224 */ /* 0x000fe400078e0008 */
[----:B--2---:R-:W-:-:S04]  /*7e10*/  IMAD R6, R12, UR11, RZ ;  /* 0x0000000b0c067c24 */ /* 0x004fc8000f8e02ff */
[----:B------:R-:W1:Y:S01]  /*7e20*/  @P0 LDC R9, c[0x0][0xbf0] ;  /* 0x0002fc00ff090b82 */ /* 0x000e620000000800 */
[----:B0-----:R-:W-:Y:S01]  /*7e30*/  @P0 IMAD.HI.U32 R4, R8, R5, RZ ;  /* 0x0000000508040227 */ /* 0x001fe200078e00ff */
[----:B------:R-:W-:-:S03]  /*7e40*/  MOV R5, UR5 ;  /* 0x0000000500057c02 */ /* 0x000fc60008000f00 */
[----:B------:R-:W-:Y:S01]  /*7e50*/  IMAD.U32 R5, RZ, RZ, UR6 ;  /* 0x00000006ff057e24 */ /* 0x000fe2000f8e00ff */
[----:B-1----:R-:W-:Y:S01]  /*7e60*/  @P0 SHF.R.U32.HI R7, RZ, R9, R4 ;  /* 0x00000009ff070219 */ /* 0x002fe20000011604 */
[----:B------:R-:W-:Y:S01]  /*7e70*/  IMAD.U32 R4, RZ, RZ, UR4 ;  /* 0x00000004ff047e24 */ /* 0x000fe2000f8e00ff */
[----:B------:R-:W-:Y:S02]  /*7e80*/  ULDC.64 UR4, c[0x0][0xb88] ;  /* 0x0002e20000047ab9 */ /* 0x000fe40000000a00 */
[--C-:B------:R-:W-:Y:S01]  /*7e90*/  SHF.R.S32.HI R11, RZ, 0x1f, R7.reuse ;  /* 0x0000001fff0b7819 */ /* 0x100fe20000011407 */
[----:B------:R-:W-:Y:S02]  /*7ea0*/  IMAD.MOV R9, RZ, RZ, -R7 ;  /* 0x000000ffff097224 */ /* 0x000fe400078e0a07 */
[----:B------:R-:W-:-:S04]  /*7eb0*/  IMAD.WIDE.U32 R4, R12, UR44, R4 ;  /* 0x0000002c0c047c25 */ /* 0x000fc8000f8e0004 */
[----:B------:R-:W-:Y:S01]  /*7ec0*/  IMAD R9, R10, R9, R8 ;  /* 0x000000090a097224 */ /* 0x000fe200078e0208 */
[----:B------:R-:W-:Y:S01]  /*7ed0*/  IADD3 R4, P0, R7, R4, RZ ;  /* 0x0000000407047210 */ /* 0x000fe20007f1e0ff */
[----:B------:R-:W-:-:S03]  /*7ee0*/  IMAD R8, R13, UR44, R6 ;  /* 0x0000002c0d087c24 */ /* 0x000fc6000f8e0206 */
[----:B------:R-:W-:Y:S02]  /*7ef0*/  SHF.R.S32.HI R6, RZ, 0x1f, R9 ;  /* 0x0000001fff067819 */ /* 0x000fe40000011409 */
[----:B------:R-:W-:-:S03]  /*7f00*/  IADD3.X R5, R11, R5, R8, P0, !PT ;  /* 0x000000050b057210 */ /* 0x000fc600007fe408 */
[----:B------:R-:W-:Y:S02]  /*7f10*/  IMAD R6, R6, UR4, RZ ;  /* 0x0000000406067c24 */ /* 0x000fe4000f8e02ff */
[----:B------:R-:W-:-:S04]  /*7f20*/  IMAD.WIDE.U32 R4, R9, UR4, R4 ;  /* 0x0000000409047c25 */ /* 0x000fc8000f8e0004 */
[----:B------:R-:W-:Y:S01]  /*7f30*/  IMAD R7, R9, UR5, R6 ;  /* 0x0000000509077c24 */ /* 0x000fe2000f8e0206 */
[----:B------:R-:W-:Y:S01]  /*7f40*/  ULDC.64 UR4, c[0x0][0xb50] ;  /* 0x0002d40000047ab9 */ /* 0x000fe20000000a00 */
[----:B------:R-:W-:Y:S01]  /*7f50*/  VIADD R9, R15, 0x8 ;  /* 0x000000080f097836 */ /* 0x000fe20000000000 */
[----:B------:R-:W-:Y:S01]  /*7f60*/  LEA R11, P0, R4, UR4, 0x2 ;  /* 0x00000004040b7c11 */ /* 0x000fe2000f8010ff */
[----:B------:R-:W-:Y:S01]  /*7f70*/  IMAD.IADD R5, R5, 0x1, R7 ;  /* 0x0000000105057824 */ /* 0x000fe200078e0207 */
[----:B------:R-:W-:Y:S02]  /*7f80*/  ULDC UR4, c[0x0][0xa88] ;  /* 0x0002a20000047ab9 */ /* 0x000fe40000000800 */
[----:B------:R-:W-:Y:S01]  /*7f90*/  IMAD R8, R10, UR4, RZ ;  /* 0x000000040a087c24 */ /* 0x000fe2000f8e02ff */
[----:B------:R-:W-:Y:S01]  /*7fa0*/  SHFL.IDX PT, R6, R11, 0x1, 0x1c1f ;  /* 0x003c1f000b067f89 */ /* 0x000fe200000e0000 */
[----:B------:R-:W-:Y:S02]  /*7fb0*/  LEA.HI.X R12, R4, UR5, R5, 0x2, P0 ;  /* 0x00000005040c7c11 */ /* 0x000fe400080f1405 */
[----:B------:R-:W-:Y:S01]  /*7fc0*/  ISETP.NE.AND P0, PT, R17, R14, PT ;  /* 0x0000000e1100720c */ /* 0x000fe20003f05270 */
[----:B------:R-:W-:Y:S03]  /*7fd0*/  SHFL.IDX PT, R4, R11, RZ, 0x1c1f ;  /* 0x001c1fff0b047589 */ /* 0x000fe600000e0000 */
[-C--:B------:R-:W-:Y:S01]  /*7fe0*/  ISETP.GE.OR P1, PT, R15, R8.reuse, P0 ;  /* 0x000000080f00720c */ /* 0x080fe20000726670 */
[----:B------:R-:W0:Y:S01]  /*7ff0*/  SHFL.IDX PT, R5, R12, RZ, 0x1c1f ;  /* 0x001c1fff0c057589 */ /* 0x000e2200000e0000 */
[----:B------:R-:W-:-:S03]  /*8000*/  ISETP.GE.OR P0, PT, R9, R8, P0 ;  /* 0x000000080900720c */ /* 0x000fc60000706670 */
[----:B------:R-:W1:Y:S08]  /*8010*/  SHFL.IDX PT, R7, R12, 0x1, 0x1c1f ;  /* 0x003c1f000c077f89 */ /* 0x000e7000000e0000 */
[----:B0-----:R0:W-:Y:S04]  /*8020*/  @!P1 ST.E desc[UR50][R4.64], R3 ;  /* 0x0000000304009985 */ /* 0x0011e8000c101932 */
[----:B-1----:R0:W-:Y:S02]  /*8030*/  @!P0 ST.E desc[UR50][R6.64], R0 ;  /* 0x0000000006008985 */ /* 0x0021e4000c101932 */
.L_x_3269:
[----:B------:R-:W1:Y:S01]  /*8040*/  LDC R14, c[0x0][0xbe8] ;  /* 0x0002fa00ff0e7b82 */ /* 0x000e620000000800 */
[----:B------:R-:W-:Y:S01]  /*8050*/  ULDC UR12, c[0x0][0xac8] ;  /* 0x0002b200000c7ab9 */ /* 0x000fe20000000800 */
[----:B0-----:R0:W5:Y:S04]  /*8060*/  LD.E.128 R4, desc[UR50][R20.64] ;  /* 0x0000003214047980 */ /* 0x001168000c101d00 */
[----:B------:R-:W5:Y:S02]  /*8070*/  LD.E.128 R96, desc[UR50][R96.64] ;  /* 0x0000003260607980 */ /* 0x000f64000c101d00 */
[----:B------:R-:W2:Y:S01]  /*8080*/  LDC R10, c[0x0][0xc38] ;  /* 0x00030e00ff0a7b82 */ /* 0x000ea20000000800 */
[----:B------:R-:W-:Y:S01]  /*8090*/  ISETP.GE.AND P1, PT, R189, UR12, PT ;  /* 0x0000000cbd007c0c */ /* 0x000fe2000bf26270 */
[----:B------:R-:W-:Y:S01]  /*80a0*/  IMAD R9, RZ, RZ, -UR43 ;  /* 0x8000002bff097e24 */ /* 0x000fe2000f8e02ff */
[----:B------:R-:W-:Y:S01]  /*80b0*/  ULDC.64 UR8, c[0x0][0xae8] ;  /* 0x0002ba0000087ab9 */ /* 0x000fe20000000a00 */
[----:B------:R-:W5:Y:S04]  /*80c0*/  LD.E.128 R32, desc[UR50][R32.64] ;  /* 0x0000003220207980 */ /* 0x000f68000c101d00 */
[----:B------:R-:W3:Y:S01]  /*80d0*/  LDC.64 R12, c[0x0][0xae0] ;  /* 0x0002b800ff0c7b82 */ /* 0x000ee20000000a00 */
[----:B------:R-:W5:Y:S04]  /*80e0*/  LD.E.128 R36, desc[UR50][R36.64] ;  /* 0x0000003224247980 */ /* 0x000f68000c101d00 */
[----:B------:R-:W5:Y:S01]  /*80f0*/  LD.E.128 R40, desc[UR50][R40.64] ;  /* 0x0000003228287980 */ /* 0x000f62000c101d00 */
[----:B-1----:R-:W-:-:S03]  /*8100*/  ISETP.NE.AND P3, PT, R14, 0x1, PT ;  /* 0x000000010e00780c */ /* 0x002fc60003f65270 */
[----:B------:R-:W5:Y:S01]  /*8110*/  LD.E.128 R44, desc[UR50][R44.64] ;  /* 0x000000322c2c7980 */ /* 0x000f62000c101d00 */
[----:B------:R-:W-:Y:S02]  /*8120*/  ISETP.GE.AND P0, PT, R188, UR12, PT ;  /* 0x0000000cbc007c0c */ /* 0x000fe4000bf06270 */
[----:B------:R-:W-:Y:S01]  /*8130*/  SEL R3, RZ, 0xffffffff, P1 ;  /* 0xffffffffff037807 */ /* 0x000fe20000800000 */
[----:B------:R-:W5:Y:S01]  /*8140*/  LD.E.128 R48, desc[UR50][R48.64] ;  /* 0x0000003230307980 */ /* 0x000f62000c101d00 */
[----:B------:R-:W-:-:S03]  /*8150*/  ISETP.GE.AND P2, PT, R16, UR12, PT ;  /* 0x0000000c10007c0c */ /* 0x000fc6000bf46270 */
[----:B------:R-:W5:Y:S02]  /*8160*/  LD.E.128 R52, desc[UR50][R52.64] ;  /* 0x0000003234347980 */ /* 0x000f64000c101d00 */
[----:B0-----:R-:W0:Y:S01]  /*8170*/  @P3 LDC R20, c[0x0][0xbec] ;  /* 0x0002fb00ff143b82 */ /* 0x001e220000000800 */
[----:B------:R-:W-:Y:S01]  /*8180*/  SEL R8, RZ, 0xffffffff, P0 ;  /* 0xffffffffff087807 */ /* 0x000fe20000000000 */
[----:B------:R-:W-:Y:S01]  /*8190*/  IMAD.SHL.U32 R3, R3, 0x2, RZ ;  /* 0x0000000203037824 */ /* 0x000fe200078e00ff */
[----:B------:R-:W-:Y:S01]  /*81a0*/  SEL R0, RZ, 0x1, P2 ;  /* 0x00000001ff007807 */ /* 0x000fe20001000000 */
[----:B------:R-:W5:Y:S04]  /*81b0*/  LD.E.128 R56, desc[UR50][R56.64] ;  /* 0x0000003238387980 */ /* 0x000f68000c101d00 */
[----:B------:R-:W1:Y:S01]  /*81c0*/  @P3 LDC R11, c[0x0][0xbf0] ;  /* 0x0002fc00ff0b3b82 */ /* 0x000e620000000800 */
[----:B------:R-:W-:Y:S01]  /*81d0*/  IMAD.SHL.U32 R8, R8, 0x4, RZ ;  /* 0x0000000408087824 */ /* 0x000fe200078e00ff */
[----:B------:R-:W-:Y:S01]  /*81e0*/  LOP3.LUT R3, R3, 0x2, R0, 0xe2, !PT ;  /* 0x0000000203037812 */ /* 0x000fe200078ee200 */
[----:B------:R-:W5:Y:S01]  /*81f0*/  LD.E.128 R60, desc[UR50][R60.64] ;  /* 0x000000323c3c7980 */ /* 0x000f62000c101d00 */
[----:B------:R-:W-:Y:S01]  /*8200*/  ISETP.GE.AND P0, PT, R187, UR12, PT ;  /* 0x0000000cbb007c0c */ /* 0x000fe2000bf06270 */
[----:B--2---:R-:W-:Y:S01]  /*8210*/  IMAD R28, R10, R9, UR45 ;  /* 0x0000002d0a1c7e24 */ /* 0x004fe2000f8e0209 */
[----:B------:R-:W-:Y:S01]  /*8220*/  LEA R0, R209, R211, 0x5 ;  /* 0x000000d3d1007211 */ /* 0x000fe200078e28ff */
[----:B------:R-:W5:Y:S01]  /*8230*/  LD.E.128 R68, desc[UR50][R68.64] ;  /* 0x0000003244447980 */ /* 0x000f62000c101d00 */
[----:B------:R-:W-:-:S02]  /*8240*/  LOP3.LUT R3, R8, 0x4, R3, 0xe2, !PT ;  /* 0x0000000408037812 */ /* 0x000fc400078ee203 */
[----:B------:R-:W-:Y:S01]  /*8250*/  SEL R8, RZ, 0xffffffff, P0 ;  /* 0xffffffffff087807 */ /* 0x000fe20000000000 */
[----:B------:R-:W-:Y:S01]  /*8260*/  IMAD R15, R28, 0x40, R0 ;  /* 0x000000401c0f7824 */ /* 0x000fe200078e0200 */
[----:B------:R-:W5:Y:S03]  /*8270*/  LD.E.128 R72, desc[UR50][R72.64] ;  /* 0x0000003248487980 */ /* 0x000f66000c101d00 */
[----:B------:R-:W-:Y:S01]  /*8280*/  IMAD.SHL.U32 R8, R8, 0x8, RZ ;  /* 0x0000000808087824 */ /* 0x000fe200078e00ff */
[----:B------:R-:W5:Y:S01]  /*8290*/  LD.E.128 R76, desc[UR50][R76.64] ;  /* 0x000000324c4c7980 */ /* 0x000f62000c101d00 */
[----:B0-----:R-:W-:Y:S01]  /*82a0*/  @P3 IMAD.HI.U32 R0, R15, R20, RZ ;  /* 0x000000140f003227 */ /* 0x001fe200078e00ff */
[----:B------:R-:W-:Y:S02]  /*82b0*/  ISETP.GE.AND P1, PT, R186, UR12, PT ;  /* 0x0000000cba007c0c */ /* 0x000fe4000bf26270 */
[----:B------:R-:W-:Y:S01]  /*82c0*/  LOP3.LUT R3, R8, 0x8, R3, 0xe2, !PT ;  /* 0x0000000808037812 */ /* 0x000fe200078ee203 */
[----:B------:R-:W-:Y:S01]  /*82d0*/  IMAD.MOV.U32 R8, RZ, RZ, R15 ;  /* 0x000000ffff087224 */ /* 0x000fe200078e000f */
[----:B------:R-:W-:Y:S01]  /*82e0*/  UIMAD UR6, UR10, UR8, URZ ;  /* 0x000000080a0672a4 */ /* 0x000fe2000f8e023f */
[----:B------:R-:W5:Y:S01]  /*82f0*/  LD.E.128 R84, desc[UR50][R84.64] ;  /* 0x0000003254547980 */ /* 0x000f62000c101d00 */
[----:B-1----:R-:W-:-:S02]  /*8300*/  @P3 SHF.R.U32.HI R8, RZ, R11, R0 ;  /* 0x0000000bff083219 */ /* 0x002fc40000011600 */
[----:B------:R-:W-:Y:S01]  /*8310*/  SEL R0, RZ, 0xffffffff, P1 ;  /* 0xffffffffff007807 */ /* 0x000fe20000800000 */
[----:B------:R-:W-:Y:S01]  /*8320*/  UIMAD.WIDE.U32 UR4, UR7, UR8, URZ ;  /* 0x00000008070472a5 */ /* 0x000fe2000f8e003f */
[----:B------:R-:W-:Y:S01]  /*8330*/  SHF.R.S32.HI R11, RZ, 0x1f, R8 ;  /* 0x0000001fff0b7819 */ /* 0x000fe20000011408 */
[----:B------:R-:W-:Y:S01]  /*8340*/  UIMAD UR6, UR7, UR9, UR6 ;  /* 0x00000009070672a4 */ /* 0x000fe2000f8e0206 */
[----:B------:R-:W-:Y:S01]  /*8350*/  ISETP.GE.AND P0, PT, R185, UR12, PT ;  /* 0x0000000cb9007c0c */ /* 0x000fe2000bf06270 */
[----:B------:R-:W-:Y:S01]  /*8360*/  IMAD.SHL.U32 R0, R0, 0x10, RZ ;  /* 0x0000001000007824 */ /* 0x000fe200078e00ff */
[----:B------:R-:W-:Y:S01]  /*8370*/  ULDC.64 UR8, c[0x0][0xaf0] ;  /* 0x0002bc0000087ab9 */ /* 0x000fe20000000a00 */
[----:B------:R-:W-:Y:S01]  /*8380*/  IADD3 R10, -R8, RZ, RZ ;  /* 0x000000ff080a7210 */ /* 0x000fe20007ffe1ff */
[----:B------:R-:W-:Y:S01]  /*8390*/  UIADD3 UR5, UR5, UR6, URZ ;  /* 0x0000000605057290 */ /* 0x000fe2000fffe03f */
[----:B------:R-:W-:Y:S01]  /*83a0*/  SEL R9, RZ, 0xffffffff, P0 ;  /* 0xffffffffff097807 */ /* 0x000fe20000000000 */
[----:B------:R-:W-:Y:S01]  /*83b0*/  UIMAD UR6, UR11, UR8, URZ ;  /* 0x000000080b0672a4 */ /* 0x000fe2000f8e023f */
[----:B---3--:R-:W-:Y:S01]  /*83c0*/  IMAD R11, R11, R12, RZ ;  /* 0x0000000c0b0b7224 */ /* 0x008fe200078e02ff */
[----:B------:R-:W-:Y:S01]  /*83d0*/  LOP3.LUT R0, R0, 0x10, R3, 0xe2, !PT ;  /* 0x0000001000007812 */ /* 0x000fe200078ee203 */
[----:B------:R-:W-:Y:S01]  /*83e0*/  IMAD R3, R14, R10, R15 ;  /* 0x0000000a0e037224 */ /* 0x000fe200078e020f */
[----:B------:R-:W-:Y:S01]  /*83f0*/  UIMAD UR6, UR44, UR9, UR6 ;  /* 0x000000092c0672a4 */ /* 0x000fe2000f8e0206 */
[----:B------:R-:W-:Y:S01]  /*8400*/  IMAD R13, R8, R13, R11 ;  /* 0x0000000d080d7224 */ /* 0x000fe200078e020b */
[----:B------:R-:W-:Y:S01]  /*8410*/  UIMAD.WIDE.U32 UR44, UR44, UR8, UR4 ;  /* 0x000000082c2c72a5 */ /* 0x000fe2000f8e0004 */
[----:B------:R-:W-:Y:S01]  /*8420*/  IMAD.SHL.U32 R11, R9, 0x20, RZ ;  /* 0x00000020090b7824 */ /* 0x000fe200078e00ff */
[----:B------:R-:W-:Y:S01]  /*8430*/  ISETP.GE.AND P0, PT, R213, UR12, PT ;  /* 0x0000000cd5007c0c */ /* 0x000fe2000bf06270 */
[----:B------:R-:W-:Y:S01]  /*8440*/  ULDC.64 UR4, c[0x0][0xad8] ;  /* 0x0002b60000047ab9 */ /* 0x000fe20000000a00 */
[----:B------:R-:W-:Y:S01]  /*8450*/  SHF.R.S32.HI R10, RZ, 0x1f, R3 ;  /* 0x0000001fff0a7819 */ /* 0x000fe20000011403 */
[----:B------:R-:W-:Y:S01]  /*8460*/  UIADD3 UR45, UR45, UR6, URZ ;  /* 0x000000062d2d7290 */ /* 0x000fe2000fffe03f */
[----:B------:R-:W-:Y:S01]  /*8470*/  LOP3.LUT R0, R11, 0x20, R0, 0xe2, !PT ;  /* 0x000000200b007812 */ /* 0x000fe200078ee200 */
[----:B------:R-:W5:Y:S01]  /*8480*/  LD.E.128 R88, desc[UR50][R88.64] ;  /* 0x0000003258587980 */ /* 0x000f62000c101d00 */
[----:B------:R-:W-:Y:S01]  /*8490*/  SEL R11, RZ, 0x40, P0 ;  /* 0x00000040ff0b7807 */ /* 0x000fe20000000000 */
[----:B------:R-:W-:Y:S01]  /*84a0*/  IMAD R10, R10, UR4, RZ ;  /* 0x000000040a0a7c24 */ /* 0x000fe2000f8e02ff */
[----:B------:R-:W-:Y:S01]  /*84b0*/  ULDC.64 UR6, c[0x0][0xa80] ;  /* 0x0002a00000067ab9 */ /* 0x000fe20000000a00 */
[----:B------:R-:W5:Y:S01]  /*84c0*/  LD.E.128 R92, desc[UR50][R92.64] ;  /* 0x000000325c5c7980 */ /* 0x000f62000c101d00 */
[----:B------:R-:W-:Y:S01]  /*84d0*/  IMAD.WIDE.U32 R8, R8, R12, UR44 ;  /* 0x0000002c08087e25 */ /* 0x000fe2000f8e000c */
[----:B------:R-:W-:Y:S01]  /*84e0*/  @!PT LDS RZ, [RZ] ;  /* 0x00000000fffff984 */ /* 0x000fe20000000800 */
[----:B------:R-:W-:Y:S01]  /*84f0*/  @!PT LDS RZ, [RZ] ;  /* 0x00000000fffff984 */ /* 0x000fe20000000800 */
[----:B------:R-:W-:Y:S01]  /*8500*/  @!PT LDS RZ, [RZ] ;  /* 0x00000000fffff984 */ /* 0x000fe20000000800 */
[----:B------:R-:W-:Y:S01]  /*8510*/  @!PT LDS RZ, [RZ] ;  /* 0x00000000fffff984 */ /* 0x000fe20000000800 */
[----:B------:R0:W-:Y:S06]  /*8520*/  MEMBAR.ALL.CTA ;  /* 0x0000000000007992 */ /* 0x0001ec0000008000 */
[----:B0-----:R-:W0:Y:S01]  /*8530*/  FENCE.VIEW.ASYNC.S ;  /* 0x00000000000073c6 */ /* 0x001e220000000000 */
[----:B------:R-:W-:Y:S01]  /*8540*/  LOP3.LUT R0, R0, R11, RZ, 0xfc, !PT ;  /* 0x0000000b00007212 */ /* 0x000fe200078efcff */
[----:B------:R-:W-:Y:S01]  /*8550*/  IMAD R11, R3, UR5, R10 ;  /* 0x00000005030b7c24 */ /* 0x000fe2000f8e020a */
[----:B------:R-:W-:Y:S01]  /*8560*/  ULDC UR5, c[0x0][0xa88] ;  /* 0x0002a20000057ab9 */ /* 0x000fe20000000800 */
[----:B------:R-:W-:Y:S01]  /*8570*/  IMAD.IADD R9, R9, 0x1, R13 ;  /* 0x0000000109097824 */ /* 0x000fe200078e020d */
[----:B------:R-:W-:Y:S01]  /*8580*/  ISETP.GE.AND P0, PT, R212, UR12, PT ;  /* 0x0000000cd4007c0c */ /* 0x000fe2000bf06270 */
[----:B------:R-:W-:-:S02]  /*8590*/  IMAD R29, R14, UR5, RZ ;  /* 0x000000050e1d7c24 */ /* 0x000fc4000f8e02ff */
[----:B------:R-:W-:Y:S02]  /*85a0*/  IMAD R28, R28, 0x40, R211 ;  /* 0x000000401c1c7824 */ /* 0x000fe400078e02d3 */
[----:B------:R-:W-:Y:S01]  /*85b0*/  IMAD.WIDE.U32 R8, R3, UR4, R8 ;  /* 0x0000000403087c25 */ /* 0x000fe2000f8e0008 */
[----:B------:R-:W-:Y:S01]  /*85c0*/  SEL R3, RZ, 0x80, P0 ;  /* 0x00000080ff037807 */ /* 0x000fe20000000000 */
[----:B------:R-:W-:Y:S01]  /*85d0*/  UIADD3 UR4, UR42, 0x28c20, URZ ;  /* 0x00028c202a047890 */ /* 0x000fe2000fffe03f */
[----:B------:R-:W-:Y:S01]  /*85e0*/  ISETP.GE.AND P0, PT, R28, R29, PT ;  /* 0x0000001d1c00720c */ /* 0x000fe20003f06270 */
[----:B------:R-:W-:Y:S01]  /*85f0*/  IMAD.IADD R9, R9, 0x1, R11 ;  /* 0x0000000109097824 */ /* 0x000fe200078e020b */
[----:B------:R-:W-:Y:S01]  /*8600*/  LEA R26, P1, R8, UR6, 0x1 ;  /* 0x00000006081a7c11 */ /* 0x000fe2000f8208ff */
[----:B------:R-:W-:-:S03]  /*8610*/  UPRMT UR4, URZ, 0x654, UR4 ;  /* 0x000006543f047896 */ /* 0x000fc60008000004 */
[----:B------:R-:W-:Y:S01]  /*8620*/  LEA.HI.X R27, R8, UR7, R9, 0x1, P1 ;  /* 0x00000007081b7c11 */ /* 0x000fe200088f0c09 */
[----:B0-----:R0:W1:Y:S01]  /*8630*/  SHFL.IDX PT, R10, R26, RZ, 0x181f ;  /* 0x00181fff1a0a7589 */ /* 0x00106200000e0000 */
[----:B------:R-:W-:Y:S03]  /*8640*/  BSSY B0, `(.L_x_3270) ;  /* 0x0000024000007945 */ /* 0x000fe60003800000 */
[----:B------:R0:W2:Y:S01]  /*8650*/  SHFL.IDX PT, R11, R27, RZ, 0x181f ;  /* 0x00181fff1b0b7589 */ /* 0x0000a200000e0000 */
[----:B------:R-:W-:Y:S01]  /*8660*/  SYNCS.ARRIVE.TRANS64.RED.A1T0 RZ, [UR4], RZ ;  /* 0x000000ffffff79a7 */ /* 0x000fe20008100404 */
[----:B------:R-:W-:Y:S01]  /*8670*/  LOP3.LUT R3, R0, R3, RZ, 0xfc, !PT ;  /* 0x0000000300037212 */ /* 0x000fe200078efcff */
[----:B------:R-:W-:Y:S06]  /*8680*/  @P0 BRA `(.L_x_3271) ;  /* 0x00000000007c0947 */ /* 0x000fec0003800000 */
[----:B------:R-:W-:Y:S02]  /*8690*/  ISETP.GE.AND P1, PT, R189, UR12, PT ;  /* 0x0000000cbd007c0c */ /* 0x000fe4000bf26270 */
[----:B------:R-:W-:Y:S02]  /*86a0*/  ISETP.GE.AND P0, PT, R16, UR12, PT ;  /* 0x0000000c10007c0c */ /* 0x000fe4000bf06270 */
[----:B------:R-:W-:Y:S02]  /*86b0*/  ISETP.GE.AND P5, PT, R188, UR12, PT ;  /* 0x0000000cbc007c0c */ /* 0x000fe4000bfa6270 */
[----:B------:R-:W-:-:S07]  /*86c0*/  ISETP.GE.AND P3, PT, R187, UR12, PT ;  /* 0x0000000cbb007c0c */ /* 0x000fce000bf66270 */
[CC--:B-1----:R-:W-:Y:S02]  /*86d0*/  @!P1 LEA R12, P2, R189.reuse, R10.reuse, 0x1 ;  /* 0x0000000abd0c9211 */ /* 0x0c2fe400078408ff */
[----:B--2---:R-:W-:Y:S02]  /*86e0*/  @!P0 IMAD.WIDE R8, R16, 0x2, R10 ;  /* 0x0000000210088825 */ /* 0x004fe400078e020a */
[----:B------:R-:W-:Y:S02]  /*86f0*/  @!P1 LEA.HI.X R13, R189, R11, R222, 0x1, P2 ;  /* 0x0000000bbd0d9211 */ /* 0x000fe400010f0cde */
[----:B------:R-:W-:Y:S01]  /*8700*/  ISETP.GE.AND P2, PT, R186, UR12, PT ;  /* 0x0000000cba007c0c */ /* 0x000fe2000bf46270 */
[----:B-----5:R1:W-:Y:S01]  /*8710*/  @!P0 ST.E.128 desc[UR50][R8.64], R96 ;  /* 0x0000006008008985 */ /* 0x0203e2000c101d32 */
[----:B------:R-:W-:Y:S02]  /*8720*/  @!P5 LEA R14, P4, R188, R10, 0x1 ;  /* 0x0000000abc0ed211 */ /* 0x000fe400078808ff */
[----:B------:R-:W-:Y:S01]  /*8730*/  LOP3.LUT P0, RZ, R0, 0x40, RZ, 0xc0, !PT ;  /* 0x0000004000ff7812 */ /* 0x000fe2000780c0ff */
[----:B------:R2:W-:Y:S01]  /*8740*/  @!P1 ST.E.128 desc[UR50][R12.64], R32 ;  /* 0x000000200c009985 */ /* 0x0005e2000c101d32 */
[----:B------:R-:W-:-:S02]  /*8750*/  ISETP.GE.AND P1, PT, R185, UR12, PT ;  /* 0x0000000cb9007c0c */ /* 0x000fc4000bf26270 */
[-C--:B------:R-:W-:Y:S02]  /*8760*/  @!P5 LEA.HI.X R15, R188, R11.reuse, R221, 0x1, P4 ;  /* 0x0000000bbc0fd211 */ /* 0x080fe400020f0cdd */
[----:B------:R-:W-:Y:S02]  /*8770*/  LOP3.LUT P4, RZ, R3, 0x80, RZ, 0xc0, !PT ;  /* 0x0000008003ff7812 */ /* 0x000fe4000788c0ff */
[CC--:B------:R-:W-:Y:S01]  /*8780*/  @!P3 LEA R20, P6, R187.reuse, R10.reuse, 0x1 ;  /* 0x0000000abb14b211 */ /* 0x0c0fe200078c08ff */
[----:B------:R3:W-:Y:S03]  /*8790*/  @!P5 ST.E.128 desc[UR50][R14.64], R40 ;  /* 0x000000280e00d985 */ /* 0x0007e6000c101d32 */
[----:B------:R-:W-:Y:S02]  /*87a0*/  @!P3 LEA.HI.X R21, R187, R11, R220, 0x1, P6 ;  /* 0x0000000bbb15b211 */ /* 0x000fe400030f0cdc */
[----:B-1----:R-:W-:-:S03]  /*87b0*/  @!P2 LEA R8, P5, R186, R10, 0x1 ;  /* 0x0000000aba08a211 */ /* 0x002fc600078a08ff */
[----:B------:R3:W-:Y:S01]  /*87c0*/  @!P3 ST.E.128 desc[UR50][R20.64], R48 ;  /* 0x000000301400b985 */ /* 0x0007e2000c101d32 */
[-C--:B------:R-:W-:Y:S02]  /*87d0*/  @P0 LEA R24, P3, R213, R10.reuse, 0x1 ;  /* 0x0000000ad5180211 */ /* 0x080fe400078608ff */
[CC--:B--2---:R-:W-:Y:S02]  /*87e0*/  @!P1 LEA R12, P6, R185.reuse, R10.reuse, 0x1 ;  /* 0x0000000ab90c9211 */ /* 0x0c4fe400078c08ff */
[-C--:B------:R-:W-:Y:S02]  /*87f0*/  @!P2 LEA.HI.X R9, R186, R11.reuse, R219, 0x1, P5 ;  /* 0x0000000bba09a211 */ /* 0x080fe400028f0cdb */
[----:B------:R-:W-:Y:S02]  /*8800*/  @P4 LEA R10, P5, R212, R10, 0x1 ;  /* 0x0000000ad40a4211 */ /* 0x000fe400078a08ff */
[-C--:B------:R-:W-:Y:S01]  /*8810*/  @!P1 LEA.HI.X R13, R185, R11.reuse, R218, 0x1, P6 ;  /* 0x0000000bb90d9211 */ /* 0x080fe200030f0cda */
[----:B------:R3:W-:Y:S01]  /*8820*/  @!P2 ST.E.128 desc[UR50][R8.64], R56 ;  /* 0x000000380800a985 */ /* 0x0007e2000c101d32 */
[----:B------:R-:W-:-:S02]  /*8830*/  @P0 LEA.HI.X R25, R213, R11, R217, 0x1, P3 ;  /* 0x0000000bd5190211 */ /* 0x000fc400018f0cd9 */
[----:B------:R-:W-:Y:S01]  /*8840*/  @P4 LEA.HI.X R11, R212, R11, R216, 0x1, P5 ;  /* 0x0000000bd40b4211 */ /* 0x000fe200028f0cd8 */
[----:B------:R3:W-:Y:S04]  /*8850*/  @!P1 ST.E.128 desc[UR50][R12.64], R68 ;  /* 0x000000440c009985 */ /* 0x0007e8000c101d32 */
[----:B------:R3:W-:Y:S04]  /*8860*/  @P0 ST.E.128 desc[UR50][R24.64], R76 ;  /* 0x0000004c18000985 */ /* 0x0007e8000c101d32 */
[----:B------:R3:W-:Y:S02]  /*8870*/  @P4 ST.E.128 desc[UR50][R10.64], R88 ;  /* 0x000000580a004985 */ /* 0x0007e4000c101d32 */
.L_x_3271:
[----:B------:R-:W-:Y:S05]  /*8880*/  BSYNC B0 ;  /* 0x0000000000007941 */ /* 0x000fea0003800000 */
.L_x_3270:
[----:B---3--:R-:W-:Y:S01]  /*8890*/  IADD3 R8, R28, 0x20, RZ ;  /* 0x000000201c087810 */ /* 0x008fe20007ffe0ff */
[----:B--2---:R2:W3:Y:S01]  /*88a0*/  SHFL.IDX PT, R11, R27, 0x1, 0x181f ;  /* 0x00381f001b0b7f89 */ /* 0x0044e200000e0000 */
[----:B------:R-:W-:Y:S02]  /*88b0*/  BSSY B0, `(.L_x_3272) ;  /* 0x0000023000007945 */ /* 0x000fe40003800000 */
[----:B------:R-:W-:Y:S01]  /*88c0*/  ISETP.GE.AND P0, PT, R8, R29, PT ;  /* 0x0000001d0800720c */ /* 0x000fe20003f06270 */
[----:B-1----:R2:W1:-:S12]  /*88d0*/  SHFL.IDX PT, R10, R26, 0x1, 0x181f ;  /* 0x00381f001a0a7f89 */ /* 0x00245800000e0000 */
[----:B--2---:R-:W-:Y:S05]  /*88e0*/  @P0 BRA `(.L_x_3273) ;  /* 0x00000000007c0947 */ /* 0x004fea0003800000 */
[----:B------:R-:W-:Y:S02]  /*88f0*/  ISETP.GE.AND P2, PT, R189, UR12, PT ;  /* 0x0000000cbd007c0c */ /* 0x000fe4000bf46270 */
[----:B------:R-:W-:Y:S02]  /*8900*/  ISETP.GE.AND P3, PT, R16, UR12, PT ;  /* 0x0000000c10007c0c */ /* 0x000fe4000bf66270 */
[----:B------:R-:W-:Y:S02]  /*8910*/  ISETP.GE.AND P5, PT, R188, UR12, PT ;  /* 0x0000000cbc007c0c */ /* 0x000fe4000bfa6270 */
[----:B------:R-:W-:Y:S02]  /*8920*/  ISETP.GE.AND P4, PT, R187, UR12, PT ;  /* 0x0000000cbb007c0c */ /* 0x000fe4000bf86270 */
[----:B------:R-:W-:-:S05]  /*8930*/  LOP3.LUT P1, RZ, R0, 0x40, RZ, 0xc0, !PT ;  /* 0x0000004000ff7812 */ /* 0x000fca000782c0ff */
[CC--:B-1----:R-:W-:Y:S02]  /*8940*/  @!P2 LEA R12, P0, R189.reuse, R10.reuse, 0x1 ;  /* 0x0000000abd0ca211 */ /* 0x0c2fe400078008ff */
[----:B---3--:R-:W-:Y:S02]  /*8950*/  @!P3 IMAD.WIDE R8, R16, 0x2, R10 ;  /* 0x000000021008b825 */ /* 0x008fe400078e020a */
[-C--:B------:R-:W-:Y:S02]  /*8960*/  @!P2 LEA.HI.X R13, R189, R11.reuse, R222, 0x1, P0 ;  /* 0x0000000bbd0da211 */ /* 0x080fe400000f0cde */
[----:B------:R-:W-:Y:S01]  /*8970*/  @!P5 LEA R14, P0, R188, R10, 0x1 ;  /* 0x0000000abc0ed211 */ /* 0x000fe200078008ff */
[----:B-----5:R1:W-:Y:S01]  /*8980*/  @!P3 ST.E.128 desc[UR50][R8.64], R4 ;  /* 0x000000040800b985 */ /* 0x0203e2000c101d32 */
[----:B------:R-:W-:Y:S02]  /*8990*/  ISETP.GE.AND P3, PT, R186, UR12, PT ;  /* 0x0000000cba007c0c */ /* 0x000fe4000bf66270 */
[----:B------:R-:W-:Y:S01]  /*89a0*/  @!P5 LEA.HI.X R15, R188, R11, R221, 0x1, P0 ;  /* 0x0000000bbc0fd211 */ /* 0x000fe200000f0cdd */
[----:B------:R2:W-:Y:S01]  /*89b0*/  @!P2 ST.E.128 desc[UR50][R12.64], R36 ;  /* 0x000000240c00a985 */ /* 0x0005e2000c101d32 */
[----:B------:R-:W-:-:S02]  /*89c0*/  ISETP.GE.AND P2, PT, R185, UR12, PT ;  /* 0x0000000cb9007c0c */ /* 0x000fc4000bf46270 */
[----:B------:R-:W-:Y:S01]  /*89d0*/  LOP3.LUT P0, RZ, R3, 0x80, RZ, 0xc0, !PT ;  /* 0x0000008003ff7812 */ /* 0x000fe2000780c0ff */
[----:B------:R2:W-:Y:S01]  /*89e0*/  @!P5 ST.E.128 desc[UR50][R14.64], R44 ;  /* 0x0000002c0e00d985 */ /* 0x0005e2000c101d32 */
[----:B------:R-:W-:-:S04]  /*89f0*/  @!P4 LEA R20, P6, R187, R10, 0x1 ;  /* 0x0000000abb14c211 */ /* 0x000fc800078c08ff */
[----:B------:R-:W-:Y:S02]  /*8a00*/  @!P4 LEA.HI.X R21, R187, R11, R220, 0x1, P6 ;  /* 0x0000000bbb15c211 */ /* 0x000fe400030f0cdc */
[----:B------:R-:W-:-:S03]  /*8a10*/  @!P3 LEA R24, P5, R186, R10, 0x1 ;  /* 0x0000000aba18b211 */ /* 0x000fc600078a08ff */
[----:B------:R2:W-:Y:S01]  /*8a20*/  @!P4 ST.E.128 desc[UR50][R20.64], R52 ;  /* 0x000000341400c985 */ /* 0x0005e2000c101d32 */
[-C--:B-1----:R-:W-:Y:S02]  /*8a30*/  @!P2 LEA R4, P6, R185, R10.reuse, 0x1 ;  /* 0x0000000ab904a211 */ /* 0x082fe400078c08ff */
[-C--:B------:R-:W-:Y:S02]  /*8a40*/  @P1 LEA R6, P4, R213, R10.reuse, 0x1 ;  /* 0x0000000ad5061211 */ /* 0x080fe400078808ff */
        /* <DEDUP_REMOVED lines=9> */
.L_x_3273:
[----:B------:R-:W-:Y:S05]  /*8ae0*/  BSYNC B0 ;  /* 0x0000000000007941 */ /* 0x000fea0003800000 */
.L_x_3272:
[----:B------:R-:W4:Y:S02]  /*8af0*/  LDC R0, c[0x0][0xc34] ;  /* 0x00030d00ff007b82 */ /* 0x000f240000000800 */
[----:B----4-:R-:W-:-:S13]  /*8b00*/  ISETP.LE.AND P0, PT, R0, UR40, PT ;  /* 0x0000002800007c0c */ /* 0x010fda000bf03270 */
[----:B------:R-:W-:Y:S05]  /*8b10*/  @!P0 BRA `(.L_x_3274) ;  /* 0xffffff8400008947 */ /* 0x000fea000383ffff */
[----:B------:R-:W-:Y:S05]  /*8b20*/  EXIT ;  /* 0x000000000000794d */ /* 0x000fea0003800000 */
.L_x_3231:
[----:B------:R-:W-:-:S08]  /*8b30*/  NOP ;  /* 0x0000000000007918 */ /* 0x000fd00000000000 */
[----:B------:R-:W0:-:S00]  /*8b40*/  USETMAXREG.DEALLOC.CTAPOOL 0x28 ;  /* 0x00000028000079c8 */ /* 0x000e0000080e0500 */
[----:B------:R-:W1:Y:S01]  /*8b50*/  S2UR UR11, SR_CTAID.X ;  /* 0x00000000000b79c3 */ /* 0x000e620000002500 */
[----:B0-----:R-:W-:Y:S02]  /*8b60*/  IMAD.MOV.U32 R22, RZ, RZ, 0x1 ;  /* 0x00000001ff167424 */ /* 0x001fe400078e00ff */
[----:B------:R-:W-:Y:S02]  /*8b70*/  IMAD.MOV.U32 R17, RZ, RZ, RZ ;  /* 0x000000ffff117224 */ /* 0x000fe400078e00ff */
[----:B------:R-:W-:-:S03]  /*8b80*/  IMAD.MOV.U32 R2, RZ, RZ, 0x1 ;  /* 0x00000001ff027424 */ /* 0x000fc600078e00ff */
[----:B------:R-:W1:Y:S02]  /*8b90*/  LDC R3, c[0x0][0xc34] ;  /* 0x00030d00ff037b82 */ /* 0x000e640000000800 */
[----:B-1----:R-:W-:-:S13]  /*8ba0*/  ISETP.LE.AND P0, PT, R3, UR11, PT ;  /* 0x0000000b03007c0c */ /* 0x002fda000bf03270 */
[----:B------:R-:W-:Y:S05]  /*8bb0*/  @P0 BRA `(.L_x_3275) ;  /* 0x0000003800f80947 */ /* 0x000fea0003800000 */
[----:B------:R-:W-:Y:S01]  /*8bc0*/  IMAD.SHL.U32 R33, R0, 0x8, RZ ;  /* 0x0000000800217824 */ /* 0x000fe200078e00ff */
[----:B------:R-:W-:Y:S01]  /*8bd0*/  ULDC UR9, c[0x0][0x320] ;  /* 0x0000c80000097ab9 */ /* 0x000fe20000000800 */
[----:B------:R-:W-:Y:S01]  /*8be0*/  LOP3.LUT R16, R16, 0xffffffdf, RZ, 0xc0, !PT ;  /* 0xffffffdf10107812 */ /* 0x000fe200078ec0ff */
[----:B------:R-:W-:Y:S01]  /*8bf0*/  ULDC.64 UR4, c[0x0][0x418] ;  /* 0x0001060000047ab9 */ /* 0x000fe20000000a00 */
[----:B------:R-:W-:Y:S01]  /*8c00*/  ULDC.64 UR6, c[0x0][0x2f0] ;  /* 0x0000bc0000067ab9 */ /* 0x000fe20000000a00 */
[----:B------:R-:W-:Y:S01]  /*8c10*/  LOP3.LUT R7, R33, 0x38, RZ, 0xc0, !PT ;  /* 0x0000003821077812 */ /* 0x000fe200078ec0ff */
[----:B------:R-:W-:Y:S01]  /*8c20*/  UISETP.NE.U32.AND UP0, UPT, UR4, URZ, UPT ;  /* 0x0000003f0400728c */ /* 0x000fe2000bf05070 */
[--C-:B------:R-:W-:Y:S01]  /*8c30*/  SHF.R.U32.HI R37, RZ, 0x3, R0.reuse ;  /* 0x00000003ff257819 */ /* 0x100fe20000011600 */
[----:B------:R-:W-:Y:S01]  /*8c40*/  ULDC UR37, c[0x0][0x448] ;  /* 0x0001120000257ab9 */ /* 0x000fe20000000800 */
[C---:B------:R-:W-:Y:S01]  /*8c50*/  LOP3.LUT R2, R7.reuse, 0x40, RZ, 0xfc, !PT ;  /* 0x0000004007027812 */ /* 0x040fe200078efcff */
[----:B------:R-:W-:Y:S01]  /*8c60*/  UISETP.NE.AND.EX UP0, UPT, UR5, URZ, UPT, UP0 ;  /* 0x0000003f0500728c */ /* 0x000fe2000bf05300 */
[----:B------:R-:W-:Y:S01]  /*8c70*/  LOP3.LUT R3, R7, 0x80, RZ, 0xfc, !PT ;  /* 0x0000008007037812 */ /* 0x000fe200078efcff */
[----:B------:R-:W-:Y:S01]  /*8c80*/  ULDC UR4, c[0x0][0x424] ;  /* 0x0001090000047ab9 */ /* 0x000fe20000000800 */
[----:B------:R-:W-:Y:S01]  /*8c90*/  ISETP.GE.AND P5, PT, R2, UR9, PT ;  /* 0x0000000902007c0c */ /* 0x000fe2000bfa6270 */
[----:B------:R-:W-:Y:S01]  /*8ca0*/  USEL UR4, UR4, 0x1, UP0 ;  /* 0x0000000104047887 */ /* 0x000fe20008000000 */
[----:B------:R-:W-:Y:S01]  /*8cb0*/  ISETP.GE.AND P4, PT, R3, UR9, PT ;  /* 0x0000000903007c0c */ /* 0x000fe2000bf86270 */
[----:B------:R-:W0:Y:S01]  /*8cc0*/  S2UR UR8, SR_CgaCtaId ;  /* 0x00000000000879c3 */ /* 0x000e220000008800 */
[C---:B------:R-:W-:Y:S01]  /*8cd0*/  LOP3.LUT R4, R7.reuse, 0xc0, RZ, 0xfc, !PT ;  /* 0x000000c007047812 */ /* 0x040fe200078efcff */
[----:B------:R-:W-:Y:S01]  /*8ce0*/  UIMAD UR36, UR4, UR6, URZ ;  /* 0x00000006042472a4 */ /* 0x000fe2000f8e023f */
[C---:B------:R-:W-:Y:S01]  /*8cf0*/  LOP3.LUT R2, R7.reuse, 0x100, RZ, 0xfc, !PT ;  /* 0x0000010007027812 */ /* 0x040fe200078efcff */
[----:B------:R-:W-:Y:S01]  /*8d00*/  UMOV UR39, 0x400 ;  /* 0x0000040000277882 */ /* 0x000fe20000000000 */
[----:B------:R-:W-:Y:S01]  /*8d10*/  ISETP.GE.AND P3, PT, R4, UR9, PT ;  /* 0x0000000904007c0c */ /* 0x000fe2000bf66270 */
[----:B------:R-:W-:Y:S01]  /*8d20*/  UIADD3 UR5, UR36, 0x3f, URZ ;  /* 0x0000003f24057890 */ /* 0x000fe2000fffe03f */
[----:B------:R-:W-:Y:S01]  /*8d30*/  LOP3.LUT R5, R7, 0x140, RZ, 0xfc, !PT ;  /* 0x0000014007057812 */ /* 0x000fe200078efcff */
[----:B------:R-:W-:Y:S01]  /*8d40*/  ULDC UR4, c[0x0][0x288] ;  /* 0x0000a20000047ab9 */ /* 0x000fe20000000800 */
[----:B------:R-:W-:Y:S01]  /*8d50*/  ISETP.GE.AND P2, PT, R2, UR9, PT ;  /* 0x0000000902007c0c */ /* 0x000fe2000bf46270 */
[----:B------:R-:W-:Y:S01]  /*8d60*/  USHF.R.S32.HI UR6, URZ, 0x1f, UR5 ;  /* 0x0000001f3f067899 */ /* 0x000fe20008011405 */
[----:B------:R-:W-:Y:S01]  /*8d70*/  @P5 LOP3.LUT R16, R16, 0x20, RZ, 0xfc, !PT ;  /* 0x0000002010105812 */ /* 0x000fe200078efcff */
[----:B------:R-:W-:Y:S01]  /*8d80*/  UIMAD UR37, UR37, UR4, URZ ;  /* 0x00000004252572a4 */ /* 0x000fe2000f8e023f */
[----:B------:R-:W-:Y:S01]  /*8d90*/  ISETP.GE.AND P1, PT, R5, UR9, PT ;  /* 0x0000000905007c0c */ /* 0x000fe2000bf26270 */
[----:B------:R-:W-:Y:S01]  /*8da0*/  ULEA.HI UR6, UR6, UR5, URZ, 0x6 ;  /* 0x0000000506067291 */ /* 0x000fe2000f8f303f */
[----:B------:R-:W-:Y:S01]  /*8db0*/  LOP3.LUT R16, R16, 0xffffffef, RZ, 0xc0, !PT ;  /* 0xffffffef10107812 */ /* 0x000fe200078ec0ff */
[----:B------:R-:W-:Y:S01]  /*8dc0*/  ULDC UR10, c[0x0][0x2b8] ;  /* 0x0000ae00000a7ab9 */ /* 0x000fe20000000800 */
[----:B------:R-:W-:Y:S01]  /*8dd0*/  LOP3.LUT R3, R33, 0x1f8, RZ, 0xc0, !PT ;  /* 0x000001f821037812 */ /* 0x000fe200078ec0ff */
[----:B------:R-:W-:Y:S01]  /*8de0*/  ULOP3.LUT UR4, UR6, 0xffffffc0, URZ, 0xc0, !UPT ;  /* 0xffffffc006047892 */ /* 0x000fe2000f8ec03f */
[----:B------:R-:W-:Y:S01]  /*8df0*/  @P4 LOP3.LUT R16, R16, 0x10, RZ, 0xfc, !PT ;  /* 0x0000001010104812 */ /* 0x000fe200078efcff */
[----:B------:R-:W-:Y:S01]  /*8e00*/  IMAD.MOV.U32 R22, RZ, RZ, 0x1 ;  /* 0x00000001ff167424 */ /* 0x000fe200078e00ff */
[----:B------:R-:W-:Y:S01]  /*8e10*/  ISETP.GE.AND P0, PT, R7, UR9, PT ;  /* 0x0000000907007c0c */ /* 0x000fe2000bf06270 */
[----:B------:R-:W-:Y:S01]  /*8e20*/  UIADD3 UR5, UR36, 0x40, -UR4 ;  /* 0x0000004024057890 */ /* 0x000fe2000fffe804 */
[----:B------:R-:W-:Y:S01]  /*8e30*/  LOP3.LUT R16, R16, 0xfffffff7, RZ, 0xc0, !PT ;  /* 0xfffffff710107812 */ /* 0x000fe200078ec0ff */
[----:B0-----:R-:W-:Y:S01]  /*8e40*/  ULEA UR39, UR8, UR39, 0x18 ;  /* 0x0000002708277291 */ /* 0x001fe2000f8ec03f */
[----:B------:R-:W-:Y:S01]  /*8e50*/  SEL R4, RZ, 0xffffffff, P5 ;  /* 0xffffffffff047807 */ /* 0x000fe20002800000 */
[----:B------:R-:W-:Y:S01]  /*8e60*/  IMAD.MOV.U32 R17, RZ, RZ, RZ ;  /* 0x000000ffff117224 */ /* 0x000fe200078e00ff */
[----:B------:R-:W-:Y:S01]  /*8e70*/  @P3 LOP3.LUT R16, R16, 0x8, RZ, 0xfc, !PT ;  /* 0x0000000810103812 */ /* 0x000fe200078efcff */
[----:B------:R-:W-:Y:S01]  /*8e80*/  ULOP3.LUT UR41, UR38, 0x2, URZ, 0xfc, !UPT ;  /* 0x0000000226297892 */ /* 0x000fe2000f8efc3f */
[----:B------:R-:W-:Y:S01]  /*8e90*/  LOP3.LUT R2, R3, 0x38, R0, 0x78, !PT ;  /* 0x0000003803027812 */ /* 0x000fe200078e7800 */
[----:B------:R-:W-:Y:S01]  /*8ea0*/  IMAD.SHL.U32 R0, R0, 0x10, RZ ;  /* 0x0000001000007824 */ /* 0x000fe200078e00ff */
[----:B------:R-:W-:Y:S01]  /*8eb0*/  LOP3.LUT R16, R16, 0xfffffffd, RZ, 0xc0, !PT ;  /* 0xfffffffd10107812 */ /* 0x000fe200078ec0ff */
[----:B------:R-:W-:Y:S01]  /*8ec0*/  ULDC UR42, c[0x0][0xc] ;  /* 0x00000300002a7ab9 */ /* 0x000fe20000000800 */
[----:B------:R-:W-:Y:S01]  /*8ed0*/  SEL R3, RZ, 0x1, P0 ;  /* 0x00000001ff037807 */ /* 0x000fe20000000000 */
[----:B------:R-:W-:Y:S01]  /*8ee0*/  ULEA.HI.SX32 UR40, UR6, 0xfffffffe, 0x1a ;  /* 0xfffffffe06287891 */ /* 0x000fe2000f8fd23f */
[----:B------:R-:W-:-:S02]  /*8ef0*/  LOP3.LUT R16, R16, 0xfffffffb, RZ, 0xc0, !PT ;  /* 0xfffffffb10107812 */ /* 0x000fc400078ec0ff */
[----:B------:R-:W-:Y:S02]  /*8f00*/  SHF.L.U32 R4, R4, 0x1, RZ ;  /* 0x0000000104047819 */ /* 0x000fe400000006ff */
[----:B------:R-:W-:Y:S02]  /*8f10*/  @P2 LOP3.LUT R16, R16, 0x4, RZ, 0xfc, !PT ;  /* 0x0000000410102812 */ /* 0x000fe400078efcff */
[----:B------:R-:W-:Y:S02]  /*8f20*/  LOP3.LUT R33, R2, 0x200, R33, 0xf8, !PT ;  /* 0x0000020002217812 */ /* 0x000fe400078ef821 */
[----:B------:R-:W-:Y:S02]  /*8f30*/  @P1 LOP3.LUT R16, R16, 0x2, RZ, 0xfc, !PT ;  /* 0x0000000210101812 */ /* 0x000fe400078efcff */
[----:B------:R-:W-:Y:S02]  /*8f40*/  LOP3.LUT R3, R4, 0x2, R3, 0xe2, !PT ;  /* 0x0000000204037812 */ /* 0x000fe400078ee203 */
[----:B------:R-:W-:-:S02]  /*8f50*/  SEL R2, RZ, 0x4, P4 ;  /* 0x00000004ff027807 */ /* 0x000fc40002000000 */
[----:B------:R-:W-:Y:S02]  /*8f60*/  SEL R4, RZ, 0x8, P3 ;  /* 0x00000008ff047807 */ /* 0x000fe40001800000 */
[----:B------:R-:W-:Y:S02]  /*8f70*/  LOP3.LUT R16, R16, 0xffffffbf, RZ, 0xc0, !PT ;  /* 0xffffffbf10107812 */ /* 0x000fe400078ec0ff */
[----:B------:R-:W-:Y:S02]  /*8f80*/  LOP3.LUT R5, R7, 0x180, RZ, 0xfc, !PT ;  /* 0x0000018007057812 */ /* 0x000fe400078efcff */
[----:B------:R-:W-:Y:S02]  /*8f90*/  LOP3.LUT R2, R4, R3, R2, 0xfe, !PT ;  /* 0x0000000304027212 */ /* 0x000fe400078efe02 */
[----:B------:R-:W-:Y:S02]  /*8fa0*/  SEL R3, RZ, 0x10, P2 ;  /* 0x00000010ff037807 */ /* 0x000fe40001000000 */
[----:B------:R-:W-:-:S02]  /*8fb0*/  SEL R4, RZ, 0x20, P1 ;  /* 0x00000020ff047807 */ /* 0x000fc40000800000 */
[----:B------:R-:W-:Y:S02]  /*8fc0*/  @P0 LOP3.LUT R16, R16, 0x40, RZ, 0xfc, !PT ;  /* 0x0000004010100812 */ /* 0x000fe400078efcff */
[----:B------:R-:W-:Y:S02]  /*8fd0*/  ISETP.GE.AND P0, PT, R5, UR9, PT ;  /* 0x0000000905007c0c */ /* 0x000fe4000bf06270 */
[----:B------:R-:W-:Y:S02]  /*8fe0*/  LOP3.LUT R6, R7, 0x1c0, RZ, 0xfc, !PT ;  /* 0x000001c007067812 */ /* 0x000fe400078efcff */
[----:B------:R-:W-:Y:S01]  /*8ff0*/  LOP3.LUT R2, R4, R2, R3, 0xfe, !PT ;  /* 0x0000000204027212 */ /* 0x000fe200078efe03 */
[----:B------:R-:W-:Y:S01]  /*9000*/  IMAD.U32 R3, RZ, RZ, UR11 ;  /* 0x0000000bff037e24 */ /* 0x000fe2000f8e00ff */
[----:B------:R-:W-:Y:S02]  /*9010*/  SEL R5, RZ, 0x40, P0 ;  /* 0x00000040ff057807 */ /* 0x000fe40000000000 */
[----:B------:R-:W-:-:S02]  /*9020*/  ISETP.GE.AND P0, PT, R6, UR9, PT ;  /* 0x0000000906007c0c */ /* 0x000fc4000bf06270 */
[----:B------:R-:W-:Y:S01]  /*9030*/  LOP3.LUT R37, R37, 0xf, RZ, 0xc0, !PT ;  /* 0x0000000f25257812 */ /* 0x000fe200078ec0ff */
[----:B------:R0:W-:Y:S01]  /*9040*/  STL [R1], R3 ;  /* 0x0000000301007387 */ /* 0x0001e20000100800 */
[----:B------:R-:W-:Y:S02]  /*9050*/  LOP3.LUT R30, R30, 0xffffffbf, RZ, 0xc0, !PT ;  /* 0xffffffbf1e1e7812 */ /* 0x000fe400078ec0ff */
[C---:B------:R-:W-:Y:S01]  /*9060*/  IADD3 R35, -R37.reuse, UR5, RZ ;  /* 0x0000000525237c10 */ /* 0x040fe2000fffe1ff */
[----:B------:R1:W-:Y:S01]  /*9070*/  STL [R1+0xc], RZ ;  /* 0x00000cff01007387 */ /* 0x0003e20000100800 */
[----:B------:R-:W-:Y:S02]  /*9080*/  LOP3.LUT R2, R2, R5, RZ, 0xfc, !PT ;  /* 0x0000000502027212 */ /* 0x000fe400078efcff */
[----:B------:R-:W-:Y:S02]  /*9090*/  LOP3.LUT R16, R16, 0x7fffffff, RZ, 0xc0, !PT ;  /* 0x7fffffff10107812 */ /* 0x000fe400078ec0ff */
[----:B------:R-:W-:-:S02]  /*90a0*/  LOP3.LUT R23, R37, 0x70, R0, 0xf8, !PT ;  /* 0x0000007025177812 */ /* 0x000fc400078ef800 */
[----:B0-----:R-:W-:Y:S02]  /*90b0*/  SEL R3, RZ, 0x80, P0 ;  /* 0x00000080ff037807 */ /* 0x001fe40000000000 */
[----:B------:R-:W-:Y:S02]  /*90c0*/  ISETP.GE.AND P0, PT, R7, UR9, PT ;  /* 0x0000000907007c0c */ /* 0x000fe4000bf06270 */
[----:B------:R-:W-:Y:S02]  /*90d0*/  LOP3.LUT R3, R2, R3, RZ, 0xfc, !PT ;  /* 0x0000000302037212 */ /* 0x000fe400078efcff */
[C---:B------:R-:W-:Y:S02]  /*90e0*/  ISETP.LT.OR P3, PT, R35.reuse, 0x1, P0 ;  /* 0x000000012300780c */ /* 0x040fe40000761670 */
[C---:B------:R-:W-:Y:S02]  /*90f0*/  ISETP.LT.OR P2, PT, R35.reuse, 0x11, P0 ;  /* 0x000000112300780c */ /* 0x040fe40000741670 */
[----:B------:R-:W-:-:S02]  /*9100*/  ISETP.LT.OR P1, PT, R35, 0x21, P0 ;  /* 0x000000212300780c */ /* 0x000fc40000721670 */
[----:B------:R-:W-:Y:S02]  /*9110*/  ISETP.LT.OR P0, PT, R35, 0x31, P0 ;  /* 0x000000312300780c */ /* 0x000fe40000701670 */
[----:B------:R-:W-:Y:S02]  /*9120*/  MOV R0, UR4 ;  /* 0x0000000400007c02 */ /* 0x000fe40008000f00 */
[----:B------:R-:W-:Y:S02]  /*9130*/  LEA R4, R33, UR39, 0x1 ;  /* 0x0000002721047c11 */ /* 0x000fe4000f8e08ff */
[----:B------:R-:W-:Y:S02]  /*9140*/  IADD3 R4, R23, -0x40, R0 ;  /* 0xffffffc017047810 */ /* 0x000fe40007ffe000 */
[----:B------:R-:W-:Y:S02]  /*9150*/  @P3 LOP3.LUT R30, R30, 0x40, RZ, 0xfc, !PT ;  /* 0x000000401e1e3812 */ /* 0x000fe400078efcff */
[----:B------:R-:W-:Y:S01]  /*9160*/  PRMT R0, R3, 0x8880, RZ ;  /* 0x0000888003007816 */ /* 0x000fe200000000ff */
[----:B------:R1:W-:Y:S01]  /*9170*/  STL [R1+0x10], R4 ;  /* 0x0000100401007387 */ /* 0x0003e20000100800 */
[----:B------:R-:W-:-:S02]  /*9180*/  LOP3.LUT R30, R30, 0xffffffdf, RZ, 0xc0, !PT ;  /* 0xffffffdf1e1e7812 */ /* 0x000fc400078ec0ff */
[----:B------:R-:W-:Y:S02]  /*9190*/  LOP3.LUT R29, R2, 0x40, RZ, 0xc0, !PT ;  /* 0x00000040021d7812 */ /* 0x000fe400078ec0ff */
[----:B------:R-:W-:Y:S02]  /*91a0*/  @P2 LOP3.LUT R30, R30, 0x20, RZ, 0xfc, !PT ;  /* 0x000000201e1e2812 */ /* 0x000fe400078efcff */
[----:B------:R-:W-:Y:S02]  /*91b0*/  LOP3.LUT R27, R3, 0x80, RZ, 0xc0, !PT ;  /* 0x00000080031b7812 */ /* 0x000fe400078ec0ff */
[----:B------:R-:W-:Y:S02]  /*91c0*/  LOP3.LUT R30, R30, 0xffffffef, RZ, 0xc0, !PT ;  /* 0xffffffef1e1e7812 */ /* 0x000fe400078ec0ff */
[----:B------:R-:W-:Y:S02]  /*91d0*/  SHF.R.U32.HI R29, RZ, 0x2, R29 ;  /* 0x00000002ff1d7819 */ /* 0x000fe4000001161d */
[----:B------:R-:W-:-:S02]  /*91e0*/  @P1 LOP3.LUT R30, R30, 0x10, RZ, 0xfc, !PT ;  /* 0x000000101e1e1812 */ /* 0x000fc400078efcff */
[----:B------:R-:W-:Y:S02]  /*91f0*/  SHF.R.U32.HI R27, RZ, 0x3, R27 ;  /* 0x00000003ff1b7819 */ /* 0x000fe4000001161b */
[----:B------:R-:W-:-:S04]  /*9200*/  LOP3.LUT R30, R30, 0xffffbfff, RZ, 0xc0, !PT ;  /* 0xffffbfff1e1e7812 */ /* 0x000fc800078ec0ff */
[----:B------:R-:W-:Y:S02]  /*9210*/  @P0 LOP3.LUT R30, R30, 0x4000, RZ, 0xfc, !PT ;  /* 0x000040001e1e0812 */ /* 0x000fe400078efcff */
[----:B------:R-:W-:Y:S02]  /*9220*/  LOP3.LUT P0, RZ, R3, 0x2, RZ, 0xc0, !PT ;  /* 0x0000000203ff7812 */ /* 0x000fe4000780c0ff */
[----:B------:R-:W-:Y:S02]  /*9230*/  LOP3.LUT R30, R30, 0xfffffff7, RZ, 0xc0, !PT ;  /* 0xfffffff71e1e7812 */ /* 0x000fe400078ec0ff */
[C---:B------:R-:W-:Y:S02]  /*9240*/  ISETP.LT.OR P1, PT, R35.reuse, 0x1, !P0 ;  /* 0x000000012300780c */ /* 0x040fe40004721670 */
[C---:B------:R-:W-:Y:S02]  /*9250*/  ISETP.LT.OR P3, PT, R35.reuse, 0x11, !P0 ;  /* 0x000000112300780c */ /* 0x040fe40004761670 */
[----:B------:R-:W-:-:S09]  /*9260*/  ISETP.LT.OR P2, PT, R35, 0x21, !P0 ;  /* 0x000000212300780c */ /* 0x000fd20004741670 */
[----:B------:R-:W-:Y:S02]  /*9270*/  @P1 LOP3.LUT R30, R30, 0x8, RZ, 0xfc, !PT ;  /* 0x000000081e1e1812 */ /* 0x000fe400078efcff */
[----:B------:R-:W-:Y:S02]  /*9280*/  ISETP.LT.OR P1, PT, R35, 0x31, !P0 ;  /* 0x000000312300780c */ /* 0x000fe40004721670 */
[----:B------:R-:W-:Y:S02]  /*9290*/  LOP3.LUT R30, R30, 0xfffffffb, RZ, 0xc0, !PT ;  /* 0xfffffffb1e1e7812 */ /* 0x000fe400078ec0ff */
[----:B------:R-:W-:Y:S02]  /*92a0*/  LOP3.LUT P0, RZ, R3, 0x4, RZ, 0xc0, !PT ;  /* 0x0000000403ff7812 */ /* 0x000fe4000780c0ff */
[----:B------:R-:W-:Y:S02]  /*92b0*/  @P3 LOP3.LUT R30, R30, 0x4, RZ, 0xfc, !PT ;  /* 0x000000041e1e3812 */ /* 0x000fe400078efcff */
[----:B------:R-:W-:-:S02]  /*92c0*/  ISETP.LT.OR P3, PT, R35, 0x11, !P0 ;  /* 0x000000112300780c */ /* 0x000fc40004761670 */
[----:B------:R-:W-:-:S04]  /*92d0*/  LOP3.LUT R30, R30, 0xfffffffd, RZ, 0xc0, !PT ;  /* 0xfffffffd1e1e7812 */ /* 0x000fc800078ec0ff */
[----:B------:R-:W-:Y:S02]  /*92e0*/  @P2 LOP3.LUT R30, R30, 0x2, RZ, 0xfc, !PT ;  /* 0x000000021e1e2812 */ /* 0x000fe400078efcff */
[----:B------:R-:W-:Y:S02]  /*92f0*/  ISETP.LT.OR P2, PT, R35, 0x1, !P0 ;  /* 0x000000012300780c */ /* 0x000fe40004741670 */
[----:B------:R-:W-:-:S03]  /*9300*/  LOP3.LUT R30, R30, 0xffffdfff, RZ, 0xc0, !PT ;  /* 0xffffdfff1e1e7812 */ /* 0x000fc600078ec0ff */
[----:B------:R-:W-:Y:S02]  /*9310*/  @P3 LOP3.LUT R16, R16, 0x80000000, RZ, 0xfc, !PT ;  /* 0x8000000010103812 */ /* 0x000fe400078efcff */
[----:B------:R-:W-:Y:S02]  /*9320*/  @P1 LOP3.LUT R30, R30, 0x2000, RZ, 0xfc, !PT ;  /* 0x000020001e1e1812 */ /* 0x000fe400078efcff */
[----:B------:R-:W-:Y:S02]  /*9330*/  ISETP.LT.OR P1, PT, R35, 0x21, !P0 ;  /* 0x000000212300780c */ /* 0x000fe40004721670 */
[----:B------:R-:W-:Y:S02]  /*9340*/  LOP3.LUT R30, R30, 0xfffffffe, RZ, 0xc0, !PT ;  /* 0xfffffffe1e1e7812 */ /* 0x000fe400078ec0ff */
[----:B------:R-:W-:Y:S02]  /*9350*/  LOP3.LUT R16, R16, 0xbfffffff, RZ, 0xc0, !PT ;  /* 0xbfffffff10107812 */ /* 0x000fe400078ec0ff */
[----:B------:R-:W-:-:S02]  /*9360*/  @P2 LOP3.LUT R30, R30, 0x1, RZ, 0xfc, !PT ;  /* 0x000000011e1e2812 */ /* 0x000fc400078efcff */
[----:B------:R-:W-:Y:S02]  /*9370*/  ISETP.LT.OR P2, PT, R35, 0x31, !P0 ;  /* 0x000000312300780c */ /* 0x000fe40004741670 */
[----:B------:R-:W-:Y:S02]  /*9380*/  LOP3.LUT P0, RZ, R3, 0x8, RZ, 0xc0, !PT ;  /* 0x0000000803ff7812 */ /* 0x000fe4000780c0ff */
[----:B------:R-:W-:Y:S02]  /*9390*/  LOP3.LUT R30, R30, 0xffffefff, RZ, 0xc0, !PT ;  /* 0xffffefff1e1e7812 */ /* 0x000fe400078ec0ff */
[----:B------:R-:W-:Y:S02]  /*93a0*/  @P1 LOP3.LUT R16, R16, 0x40000000, RZ, 0xfc, !PT ;  /* 0x4000000010101812 */ /* 0x000fe400078efcff */
[C---:B------:R-:W-:Y:S02]  /*93b0*/  ISETP.LT.OR P1, PT, R35.reuse, 0x1, !P0 ;  /* 0x000000012300780c */ /* 0x040fe40004721670 */
[----:B------:R-:W-:-:S02]  /*93c0*/  ISETP.LT.OR P3, PT, R35, 0x11, !P0 ;  /* 0x000000112300780c */ /* 0x000fc40004761670 */
[----:B------:R-:W-:Y:S02]  /*93d0*/  LOP3.LUT R16, R16, 0xdfffffff, RZ, 0xc0, !PT ;  /* 0xdfffffff10107812 */ /* 0x000fe400078ec0ff */
[----:B------:R-:W-:Y:S02]  /*93e0*/  @P2 LOP3.LUT R30, R30, 0x1000, RZ, 0xfc, !PT ;  /* 0x000010001e1e2812 */ /* 0x000fe400078efcff */
[----:B------:R-:W-:Y:S02]  /*93f0*/  ISETP.LT.OR P2, PT, R35, 0x21, !P0 ;  /* 0x000000212300780c */ /* 0x000fe40004741670 */
[----:B------:R-:W-:-:S03]  /*9400*/  LOP3.LUT R30, R30, 0xfffff7ff, RZ, 0xc0, !PT ;  /* 0xfffff7ff1e1e7812 */ /* 0x000fc600078ec0ff */
[----:B------:R-:W-:Y:S02]  /*9410*/  @P1 LOP3.LUT R16, R16, 0x20000000, RZ, 0xfc, !PT ;  /* 0x2000000010101812 */ /* 0x000fe400078efcff */
[----:B------:R-:W-:Y:S02]  /*9420*/  ISETP.LT.OR P1, PT, R35, 0x31, !P0 ;  /* 0x000000312300780c */ /* 0x000fe40004721670 */
[----:B------:R-:W-:Y:S02]  /*9430*/  LOP3.LUT R16, R16, 0xefffffff, RZ, 0xc0, !PT ;  /* 0xefffffff10107812 */ /* 0x000fe400078ec0ff */
[----:B------:R-:W-:Y:S02]  /*9440*/  LOP3.LUT P0, RZ, R3, 0x10, RZ, 0xc0, !PT ;  /* 0x0000001003ff7812 */ /* 0x000fe4000780c0ff */
[----:B------:R-:W-:Y:S02]  /*9450*/  @P3 LOP3.LUT R16, R16, 0x10000000, RZ, 0xfc, !PT ;  /* 0x1000000010103812 */ /* 0x000fe400078efcff */
[----:B------:R-:W-:-:S02]  /*9460*/  ISETP.LT.OR P3, PT, R35, 0x11, !P0 ;  /* 0x000000112300780c */ /* 0x000fc40004761670 */
[----:B------:R-:W-:-:S03]  /*9470*/  LOP3.LUT R16, R16, 0xf7ffffff, RZ, 0xc0, !PT ;  /* 0xf7ffffff10107812 */ /* 0x000fc600078ec0ff */
[----:B------:R-:W-:Y:S02]  /*9480*/  @P1 LOP3.LUT R30, R30, 0x800, RZ, 0xfc, !PT ;  /* 0x000008001e1e1812 */ /* 0x000fe400078efcff */
[----:B------:R-:W-:Y:S02]  /*9490*/  @P2 LOP3.LUT R16, R16, 0x8000000, RZ, 0xfc, !PT ;  /* 0x0800000010102812 */ /* 0x000fe400078efcff */
[C---:B------:R-:W-:Y:S02]  /*94a0*/  ISETP.LT.OR P2, PT, R35.reuse, 0x1, !P0 ;  /* 0x000000012300780c */ /* 0x040fe40004741670 */
[----:B------:R-:W-:Y:S02]  /*94b0*/  LOP3.LUT R16, R16, 0xfbffffff, RZ, 0xc0, !PT ;  /* 0xfbffffff10107812 */ /* 0x000fe400078ec0ff */
[----:B------:R-:W-:Y:S02]  /*94c0*/  ISETP.LT.OR P1, PT, R35, 0x21, !P0 ;  /* 0x000000212300780c */ /* 0x000fe40004721670 */
[----:B------:R-:W-:-:S07]  /*94d0*/  LOP3.LUT R30, R30, 0xfffffbff, RZ, 0xc0, !PT ;  /* 0xfffffbff1e1e7812 */ /* 0x000fce00078ec0ff */
        /* <DEDUP_REMOVED lines=29> */
[----:B------:R-:W-:Y:S02]  /*96b0*/  ISETP.GE.AND P0, PT, R4, UR36, PT ;  /* 0x0000002404007c0c */ /* 0x000fe4000bf06270 */
[----:B------:R-:W-:-:S04]  /*96c0*/  @P3 LOP3.LUT R16, R16, 0x80000, RZ, 0xfc, !PT ;  /* 0x0008000010103812 */ /* 0x000fc800078efcff */
[----:B------:R-:W-:-:S03]  /*96d0*/  LOP3.LUT R16, R16, 0xfffeffff, RZ, 0xc0, !PT ;  /* 0xfffeffff10107812 */ /* 0x000fc600078ec0ff */
[----:B------:R-:W-:Y:S02]  /*96e0*/  @P2 LOP3.LUT R30, R30, 0x100, RZ, 0xfc, !PT ;  /* 0x000001001e1e2812 */ /* 0x000fe400078efcff */
[----:B------:R-:W-:Y:S02]  /*96f0*/  @P1 LOP3.LUT R16, R16, 0x10000, RZ, 0xfc, !PT ;  /* 0x0001000010101812 */ /* 0x000fe400078efcff */
[----:B------:R-:W-:Y:S02]  /*9700*/  ISETP.LT.U32.AND P1, PT, R23, 0x40, !P0 ;  /* 0x000000401700780c */ /* 0x000fe40004721070 */
[----:B------:R-:W-:Y:S02]  /*9710*/  ISETP.GT.AND P0, PT, R0, -0x1, PT ;  /* 0xffffffff0000780c */ /* 0x000fe40003f04270 */
[----:B------:R-:W-:Y:S02]  /*9720*/  LOP3.LUT R16, R16, 0xfffffdff, RZ, 0xc0, !PT ;  /* 0xfffffdff10107812 */ /* 0x000fe400078ec0ff */
[----:B------:R-:W-:-:S02]  /*9730*/  ISETP.LT.OR P3, PT, R35, 0x1, P0 ;  /* 0x000000012300780c */ /* 0x000fc40000761670 */
[----:B------:R-:W-:Y:S02]  /*9740*/  ISETP.LT.OR P2, PT, R35, 0x11, P0 ;  /* 0x000000112300780c */ /* 0x000fe40000741670 */
[----:B------:R-:W-:-:S03]  /*9750*/  LOP3.LUT R30, R30, 0xffffff7f, RZ, 0xc0, !PT ;  /* 0xffffff7f1e1e7812 */ /* 0x000fc600078ec0ff */
[----:B------:R-:W-:Y:S02]  /*9760*/  @P1 LOP3.LUT R16, R16, 0x200, RZ, 0xfc, !PT ;  /* 0x0000020010101812 */ /* 0x000fe400078efcff */
[C---:B------:R-:W-:Y:S02]  /*9770*/  ISETP.LT.OR P1, PT, R35.reuse, 0x21, P0 ;  /* 0x000000212300780c */ /* 0x040fe40000721670 */
[----:B------:R-:W-:Y:S02]  /*9780*/  LOP3.LUT R16, R16, 0xffdfffff, RZ, 0xc0, !PT ;  /* 0xffdfffff10107812 */ /* 0x000fe400078ec0ff */
[----:B------:R-:W-:Y:S02]  /*9790*/  ISETP.LT.OR P0, PT, R35, 0x31, P0 ;  /* 0x000000312300780c */ /* 0x000fe40000701670 */
[----:B------:R-:W-:-:S04]  /*97a0*/  @P3 LOP3.LUT R16, R16, 0x200000, RZ, 0xfc, !PT ;  /* 0x0020000010103812 */ /* 0x000fc800078efcff */
[----:B------:R-:W-:-:S04]  /*97b0*/  LOP3.LUT R16, R16, 0xfffbffff, RZ, 0xc0, !PT ;  /* 0xfffbffff10107812 */ /* 0x000fc800078ec0ff */
[----:B------:R-:W-:Y:S02]  /*97c0*/  @P2 LOP3.LUT R16, R16, 0x40000, RZ, 0xfc, !PT ;  /* 0x0004000010102812 */ /* 0x000fe400078efcff */
[C---:B------:R-:W-:Y:S02]  /*97d0*/  ISETP.GE.AND P2, PT, R35.reuse, 0x1, PT ;  /* 0x000000012300780c */ /* 0x040fe40003f46270 */
[----:B------:R-:W-:Y:S02]  /*97e0*/  LOP3.LUT R16, R16, 0xffff7fff, RZ, 0xc0, !PT ;  /* 0xffff7fff10107812 */ /* 0x000fe400078ec0ff */
[----:B------:R-:W-:Y:S02]  /*97f0*/  @P0 LOP3.LUT R30, R30, 0x80, RZ, 0xfc, !PT ;  /* 0x000000801e1e0812 */ /* 0x000fe400078efcff */
[----:B------:R-:W-:Y:S02]  /*9800*/  @P1 LOP3.LUT R16, R16, 0x8000, RZ, 0xfc, !PT ;  /* 0x0000800010101812 */ /* 0x000fe400078efcff */
[----:B------:R-:W-:-:S02]  /*9810*/  ISETP.GE.AND P1, PT, R35, 0x11, PT ;  /* 0x000000112300780c */ /* 0x000fc40003f26270 */
[----:B------:R-:W-:Y:S02]  /*9820*/  LOP3.LUT R16, R16, 0xffffefff, RZ, 0xc0, !PT ;  /* 0xffffefff10107812 */ /* 0x000fe400078ec0ff */
[C---:B------:R-:W-:Y:S02]  /*9830*/  ISETP.GE.AND P0, PT, R35.reuse, 0x21, PT ;  /* 0x000000212300780c */ /* 0x040fe40003f06270 */
[----:B------:R-:W-:Y:S02]  /*9840*/  @P2 LOP3.LUT R16, R16, 0x1000, RZ, 0xfc, !PT ;  /* 0x0000100010102812 */ /* 0x000fe400078efcff */
[----:B------:R-:W-:Y:S02]  /*9850*/  ISETP.GE.AND P2, PT, R35, 0x31, PT ;  /* 0x000000312300780c */ /* 0x000fe40003f46270 */
[----:B------:R-:W-:-:S04]  /*9860*/  LOP3.LUT R16, R16, 0xfffff7ff, RZ, 0xc0, !PT ;  /* 0xfffff7ff10107812 */ /* 0x000fc800078ec0ff */
[----:B------:R-:W-:Y:S02]  /*9870*/  @P1 LOP3.LUT R16, R16, 0x800, RZ, 0xfc, !PT ;  /* 0x0000080010101812 */ /* 0x000fe400078efcff */
[----:B------:R-:W-:Y:S02]  /*9880*/  ISETP.GE.AND P1, PT, R7, UR7, PT ;  /* 0x0000000707007c0c */ /* 0x000fe4000bf26270 */
[----:B------:R-:W-:-:S04]  /*9890*/  LOP3.LUT R16, R16, 0xfffffbff, RZ, 0xc0, !PT ;  /* 0xfffffbff10107812 */ /* 0x000fc800078ec0ff */
[----:B------:R-:W-:Y:S02]  /*98a0*/  @P0 LOP3.LUT R16, R16, 0x400, RZ, 0xfc, !PT ;  /* 0x0000040010100812 */ /* 0x000fe400078efcff */
[----:B------:R-:W-:Y:S02]  /*98b0*/  ISETP.GE.AND P0, PT, R7, UR10, PT ;  /* 0x0000000a07007c0c */ /* 0x000fe4000bf06270 */
[----:B------:R-:W-:-:S04]  /*98c0*/  LOP3.LUT R16, R16, 0xffffbfff, RZ, 0xc0, !PT ;  /* 0xffffbfff10107812 */ /* 0x000fc800078ec0ff */
[----:B------:R-:W-:-:S04]  /*98d0*/  @P2 LOP3.LUT R16, R16, 0x4000, RZ, 0xfc, !PT ;  /* 0x0000400010102812 */ /* 0x000fc800078efcff */
[----:B------:R-:W-:-:S04]  /*98e0*/  LOP3.LUT R16, R16, 0xffffdfff, RZ, 0xc0, !PT ;  /* 0xffffdfff10107812 */ /* 0x000fc800078ec0ff */
[----:B------:R-:W-:-:S04]  /*98f0*/  LOP3.LUT R16, R16, 0xfffffffe, RZ, 0xc0, !PT ;  /* 0xfffffffe10107812 */ /* 0x000fc800078ec0ff */
[----:B------:R-:W-:-:S04]  /*9900*/  @P1 LOP3.LUT R16, R16, 0x1, RZ, 0xfc, !PT ;  /* 0x0000000110101812 */ /* 0x000fc800078efcff */
[----:B-1----:R-:W-:-:S07]  /*9910*/  @P0 LOP3.LUT R16, R16, 0x2000, RZ, 0xfc, !PT ;  /* 0x0000200010100812 */ /* 0x002fce00078efcff */
.L_x_3310:
[----:B------:R-:W2:Y:S01]  /*9920*/  LDL R2, [R1] ;  /* 0x0000000001027983 */ /* 0x000ea20000100800 */
[----:B------:R-:W0:Y:S01]  /*9930*/  LDC R0, c[0x0][0xc38] ;  /* 0x00030e00ff007b82 */ /* 0x000e220000000800 */
[----:B------:R-:W-:Y:S05]  /*9940*/  YIELD ;  /* 0x0000000000007946 */ /* 0x000fea0003800000 */
[----:B------:R-:W-:Y:S01]  /*9950*/  ULDC.64 UR4, c[0x0][0xa28] ;  /* 0x00028a0000047ab9 */ /* 0x000fe20000000a00 */
[----:B------:R-:W-:Y:S01]  /*9960*/  IMAD.MOV.U32 R31, RZ, RZ, RZ ;  /* 0x000000ffff1f7224 */ /* 0x000fe200078e00ff */
[----:B0-----:R-:W-:-:S13]  /*9970*/  ISETP.NE.AND P0, PT, R0, 0x1, PT ;  /* 0x000000010000780c */ /* 0x001fda0003f05270 */
[----:B------:R-:W2:Y:S08]  /*9980*/  @P0 LDC R0, c[0x0][0xc3c] ;  /* 0x00030f00ff000b82 */ /* 0x000eb00000000800 */
[----:B------:R-:W0:Y:S01]  /*9990*/  @P0 LDC R3, c[0x0][0xc40] ;  /* 0x00031000ff030b82 */ /* 0x000e220000000800 */
[----:B--2---:R-:W-:-:S04]  /*99a0*/  @P0 IMAD.HI.U32 R0, R2, R0, RZ ;  /* 0x0000000002000227 */ /* 0x004fc800078e00ff */
[----:B------:R-:W-:Y:S01]  /*99b0*/  IMAD.MOV.U32 R36, RZ, RZ, R2 ;  /* 0x000000ffff247224 */ /* 0x000fe200078e0002 */
[----:B0-----:R-:W-:Y:S02]  /*99c0*/  @P0 SHF.R.U32.HI R36, RZ, R3, R0 ;  /* 0x00000003ff240219 */ /* 0x001fe40000011600 */
[----:B------:R-:W0:Y:S03]  /*99d0*/  LDC R0, c[0x0][0xc44] ;  /* 0x00031100ff007b82 */ /* 0x000e260000000800 */
[----:B------:R-:W-:Y:S01]  /*99e0*/  IMAD.MOV.U32 R26, RZ, RZ, R36 ;  /* 0x000000ffff1a7224 */ /* 0x000fe200078e0024 */
        /* <DEDUP_REMOVED lines=12> */
[----:B01----:R-:W-:Y:S05]  /*9ab0*/  @!P0 BRA `(.L_x_3276) ;  /* 0x0000000000408947 */ /* 0x003fea0003800000 */
        /* <DEDUP_REMOVED lines=15> */
[----:B0----5:R-:W-:Y:S05]  /*9bb0*/  CALL.ABS.NOINC R2 ;  /* 0x0000000002007343 */ /* 0x021fea0003c00000 */
.L_x_3276:
        /* <DEDUP_REMOVED lines=19> */
[----:B-1---5:R-:W-:Y:S05]  /*9cf0*/  CALL.ABS.NOINC R2 ;  /* 0x0000000002007343 */ /* 0x022fea0003c00000 */
.L_x_3278:
[----:B------:R0:W1:Y:S01]  /*9d00*/  LDC.64 R2, c[0x4][R18] ;  /* 0x0100000012027b82 */ /* 0x0000620000000a00 */
[----:B------:R-:W-:Y:S01]  /*9d10*/  ULDC.64 UR6, c[0x4][0xf0] ;  /* 0x01003c0000067ab9 */ /* 0x000fe20000000a00 */
[----:B------:R-:W-:Y:S01]  /*9d20*/  ULDC.64 UR8, c[0x4][0xf8] ;  /* 0x01003e0000087ab9 */ /* 0x000fe20000000a00 */
[----:B------:R-:W-:Y:S01]  /*9d30*/  ULDC.64 UR4, c[0x4][0x50] ;  /* 0x0100140000047ab9 */ /* 0x000fe20000000a00 */
[----:B------:R-:W-:Y:S01]  /*9d40*/  IMAD.U32 R4, RZ, RZ, UR6 ;  /* 0x00000006ff047e24 */ /* 0x000fe2000f8e00ff */
[----:B------:R-:W-:Y:S01]  /*9d50*/  MOV R7, UR9 ;  /* 0x0000000900077c02 */ /* 0x000fe20008000f00 */
[----:B------:R-:W-:Y:S01]  /*9d60*/  IMAD.U32 R5, RZ, RZ, UR7 ;  /* 0x00000007ff057e24 */ /* 0x000fe2000f8e00ff */
[----:B------:R-:W-:Y:S01]  /*9d70*/  MOV R13, RZ ;  /* 0x000000ff000d7202 */ /* 0x000fe20000000f00 */
[----:B------:R-:W-:Y:S02]  /*9d80*/  IMAD.U32 R6, RZ, RZ, UR8 ;  /* 0x00000008ff067e24 */ /* 0x000fe4000f8e00ff */
[----:B------:R-:W-:-:S02]  /*9d90*/  IMAD.U32 R10, RZ, RZ, UR4 ;  /* 0x00000004ff0a7e24 */ /* 0x000fc4000f8e00ff */
[----:B------:R-:W-:Y:S02]  /*9da0*/  IMAD.U32 R11, RZ, RZ, UR5 ;  /* 0x00000005ff0b7e24 */ /* 0x000fe4000f8e00ff */
[----:B------:R-:W-:Y:S02]  /*9db0*/  IMAD.MOV.U32 R8, RZ, RZ, 0x70 ;  /* 0x00000070ff087424 */ /* 0x000fe400078e00ff */
[----:B0-----:R-:W-:-:S07]  /*9dc0*/  IMAD.MOV.U32 R12, RZ, RZ, 0x1 ;  /* 0x00000001ff0c7424 */ /* 0x001fce00078e00ff */
[----:B------:R-:W-:-:S07]  /*9dd0*/  LEPC R20, `(.L_x_3277) ;  /* 0x000000001014794e */ /* 0x000fce0000000000 */
[----:B-1----:R-:W-:Y:S05]  /*9de0*/  CALL.ABS.NOINC R2 ;  /* 0x0000000002007343 */ /* 0x002fea0003c00000 */
.L_x_3277:
[----:B------:R-:W-:Y:S01]  /*9df0*/  ULDC.64 UR4, c[0x0][0x9f8] ;  /* 0x00027e0000047ab9 */ /* 0x000fe20000000a00 */
[--C-:B------:R-:W-:Y:S01]  /*9e00*/  IMAD.MOV.U32 R25, RZ, RZ, R26.reuse ;  /* 0x000000ffff197224 */ /* 0x100fe200078e001a */
[----:B------:R-:W-:Y:S01]  /*9e10*/  ISETP.NE.U32.AND P0, PT, RZ, UR4, PT ;  /* 0x00000004ff007c0c */ /* 0x000fe2000bf05070 */
[----:B------:R-:W0:Y:S01]  /*9e20*/  LDC R8, c[0x0][0x430] ;  /* 0x00010c00ff087b82 */ /* 0x000e220000000800 */
[----:B------:R-:W-:Y:S01]  /*9e30*/  IMAD.MOV R5, RZ, RZ, -R26 ;  /* 0x000000ffff057224 */ /* 0x000fe200078e0a1a */
        /* <DEDUP_REMOVED lines=8> */
.L_x_3328:
[----:B------:R-:W2:Y:S01]  /*9ec0*/  LDL R0, [R1+0x10] ;  /* 0x0000100001007983 */ /* 0x000ea20000100800 */
[----:B------:R-:W-:Y:S01]  /*9ed0*/  ISETP.NE.AND P0, PT, R8, 0x1, PT ;  /* 0x000000010800780c */ /* 0x000fe20003f05270 */
[----:B------:R-:W-:Y:S01]  /*9ee0*/  IMAD.MOV.U32 R28, RZ, RZ, RZ ;  /* 0x000000ffff1c7224 */ /* 0x000fe200078e00ff */
[C---:B------:R-:W-:Y:S02]  /*9ef0*/  LOP3.LUT P1, RZ, R16.reuse, 0x200, RZ, 0xc0, !PT ;  /* 0x0000020010ff7812 */ /* 0x040fe4000782c0ff */
[----:B-----5:R-:W-:Y:S02]  /*9f00*/  SHF.R.S32.HI R32, RZ, 0x1f, R25 ;  /* 0x0000001fff207819 */ /* 0x020fe40000011419 */
[----:B------:R-:W-:-:S07]  /*9f10*/  LOP3.LUT R16, R16, 0xfffffeff, RZ, 0xc0, !PT ;  /* 0xfffffeff10107812 */ /* 0x000fce00078ec0ff */
[----:B-1----:R-:W0:Y:S01]  /*9f20*/  @P0 LDC R3, c[0x0][0x434] ;  /* 0x00010d00ff030b82 */ /* 0x002e220000000800 */
[----:B------:R-:W-:-:S07]  /*9f30*/  @P0 LOP3.LUT R16, R16, 0x100, RZ, 0xfc, !PT ;  /* 0x0000010010100812 */ /* 0x000fce00078efcff */
[----:B------:R-:W1:Y:S08]  /*9f40*/  @P0 LDC R5, c[0x0][0x438] ;  /* 0x00010e00ff050b82 */ /* 0x000e700000000800 */
[----:B------:R-:W3:Y:S01]  /*9f50*/  @P1 LDC.64 R6, c[0x0][0x428] ;  /* 0x00010a00ff061b82 */ /* 0x000ee20000000a00 */
[----:B--2---:R-:W-:-:S04]  /*9f60*/  IMAD.IADD R34, R0, 0x1, R31 ;  /* 0x0000000100227824 */ /* 0x004fc800078e021f */
[----:B0-----:R-:W-:-:S04]  /*9f70*/  @P0 IMAD.HI.U32 R0, R34, R3, RZ ;  /* 0x0000000322000227 */ /* 0x001fc800078e00ff */
[----:B------:R-:W-:Y:S01]  /*9f80*/  IMAD.MOV.U32 R9, RZ, RZ, R34 ;  /* 0x000000ffff097224 */ /* 0x000fe200078e0022 */
[----:B-1----:R-:W-:Y:S01]  /*9f90*/  @P0 SHF.R.U32.HI R9, RZ, R5, R0 ;  /* 0x00000005ff090219 */ /* 0x002fe20000011600 */
[----:B---3--:R-:W-:Y:S01]  /*9fa0*/  @P1 IMAD R0, R32, R6, RZ ;  /* 0x0000000620001224 */ /* 0x008fe200078e02ff */
[----:B------:R-:W0:Y:S02]  /*9fb0*/  @P1 LDC.64 R4, c[0x0][0x418] ;  /* 0x00010600ff041b82 */ /* 0x000e240000000a00 */
[----:B------:R-:W-:Y:S01]  /*9fc0*/  @P1 SHF.R.S32.HI R3, RZ, 0x1f, R9 ;  /* 0x0000001fff031819 */ /* 0x000fe20000011409 */
[----:B------:R-:W-:Y:S01]  /*9fd0*/  @P1 IMAD R7, R25, R7, R0 ;  /* 0x0000000719071224 */ /* 0x000fe200078e0200 */
[----:B------:R-:W-:-:S05]  /*9fe0*/  @P1 MOV R2, R9 ;  /* 0x0000000900021202 */ /* 0x000fca0000000f00 */
[----:B------:R-:W-:-:S04]  /*9ff0*/  @P1 IMAD.WIDE.U32 R2, R25, R6, R2 ;  /* 0x0000000619021225 */ /* 0x000fc800078e0002 */
[----:B------:R-:W-:Y:S01]  /*a000*/  @P1 IMAD.IADD R0, R3, 0x1, R7 ;  /* 0x0000000103001824 */ /* 0x000fe200078e0207 */
[----:B0-----:R-:W-:-:S04]  /*a010*/  @P1 LEA R4, P0, R2, R4, 0x2 ;  /* 0x0000000402041211 */ /* 0x001fc800078010ff */
[----:B------:R-:W-:-:S05]  /*a020*/  @P1 LEA.HI.X R5, R2, R5, R0, 0x2, P0 ;  /* 0x0000000502051211 */ /* 0x000fca00000f1400 */
[----:B------:R0:W5:Y:S01]  /*a030*/  @P1 LDG.E R28, desc[UR50][R4.64] ;  /* 0x00000032041c1981 */ /* 0x000162000c1e1900 */
[----:B------:R-:W-:Y:S01]  /*a040*/  IMAD.U32 R0, RZ, RZ, UR41 ;  /* 0x00000029ff007e24 */ /* 0x000fe2000f8e00ff */
[----:B------:R-:W-:Y:S01]  /*a050*/  LOP3.LUT R16, R16, 0xffffff7f, RZ, 0xc0, !PT ;  /* 0xffffff7f10107812 */ /* 0x000fe200078ec0ff */
[----:B------:R-:W-:Y:S01]  /*a060*/  IMAD.MOV R3, RZ, RZ, -R9 ;  /* 0x000000ffff037224 */ /* 0x000fe200078e0a09 */
[----:B------:R-:W-:Y:S02]  /*a070*/  SHF.R.S32.HI R24, RZ, 0x1f, R18 ;  /* 0x0000001fff187819 */ /* 0x000fe40000011412 */
[----:B------:R-:W-:Y:S01]  /*a080*/  ISETP.NE.AND P0, PT, R0, 0x3, PT ;  /* 0x000000030000780c */ /* 0x000fe20003f05270 */
[----:B------:R-:W-:-:S12]  /*a090*/  IMAD R34, R8, R3, R34 ;  /* 0x0000000308227224 */ /* 0x000fd800078e0222 */
[----:B------:R-:W-:Y:S01]  /*a0a0*/  @P0 LOP3.LUT R16, R16, 0x80, RZ, 0xfc, !PT ;  /* 0x0000008010100812 */ /* 0x000fe200078efcff */
[----:B0-----:R-:W-:Y:S06]  /*a0b0*/  @!P0 BRA `(.L_x_3280) ;  /* 0x0000000000048947 */ /* 0x001fec0003800000 */
[----:B------:R-:W-:Y:S01]  /*a0c0*/  BPT.TRAP 0x1 ;  /* 0x000000040000795c */ /* 0x000fe20000300000 */
.L_x_3280:
[----:B------:R-:W-:Y:S01]  /*a0d0*/  LEA R19, R17, UR39, 0x3 ;  /* 0x0000002711137c11 */ /* 0x000fe2000f8e18ff */
[----:B------:R-:W-:Y:S01]  /*a0e0*/  BSSY B0, `(.L_x_3281) ;  /* 0x0000004000007945 */ /* 0x000fe20003800000 */
[----:B------:R-:W-:-:S04]  /*a0f0*/  SHF.L.U32 R0, R22, 0x1f, RZ ;  /* 0x0000001f16007819 */ /* 0x000fc800000006ff */
[----:B------:R-:W0:Y:S02]  /*a100*/  SYNCS.PHASECHK.TRANS64.TRYWAIT P0, [R19+URZ+0x28c40], R0 ;  /* 0x028c4000130075a7 */ /* 0x000e24000800017f */
[----:B0-----:R-:W-:Y:S05]  /*a110*/  @!P0 BRA `(.L_x_3282) ;  /* 0x0000002c00488947 */ /* 0x001fea0003800000 */
.L_x_3329:
[----:B------:R-:W-:Y:S05]  /*a120*/  BSYNC B0 ;  /* 0x0000000000007941 */ /* 0x000fea0003800000 */
.L_x_3281:
[----:B0-----:R-:W-:Y:S01]  /*a130*/  SHF.R.S32.HI R0, RZ, 0x1f, R34 ;  /* 0x0000001fff007819 */ /* 0x001fe20000011422 */
[----:B------:R-:W-:Y:S01]  /*a140*/  ULDC.64 UR4, c[0x0][0x300] ;  /* 0x0000c00000047ab9 */ /* 0x000fe20000000a00 */
[----:B------:R-:W0:Y:S01]  /*a150*/  S2R R20, SR_TID.X ;  /* 0x0000000000147919 */ /* 0x000e220000002100 */
[----:B------:R-:W-:Y:S01]  /*a160*/  LOP3.LUT P1, RZ, R16, 0x1, RZ, 0xc0, !PT ;  /* 0x0000000110ff7812 */ /* 0x000fe2000782c0ff */
[----:B------:R-:W-:Y:S02]  /*a170*/  IMAD R4, R17, 0x1000, R33 ;  /* 0x0000100011047824 */ /* 0x000fe400078e0221 */
[----:B------:R-:W-:Y:S01]  /*a180*/  IMAD R3, R0, UR4, RZ ;  /* 0x0000000400037c24 */ /* 0x000fe2000f8e02ff */
[----:B------:R1:W-:Y:S03]  /*a190*/  STL [R1+0x4], R0 ;  /* 0x0000040001007387 */ /* 0x0003e60000100800 */
[----:B------:R-:W-:-:S02]  /*a1a0*/  IMAD R5, R34, UR5, R3 ;  /* 0x0000000522057c24 */ /* 0x000fc4000f8e0203 */
[----:B------:R-:W-:Y:S01]  /*a1b0*/  IMAD.WIDE.U32 R2, R34, UR4, RZ ;  /* 0x0000000422027c25 */ /* 0x000fe2000f8e00ff */
[----:B------:R-:W-:Y:S01]  /*a1c0*/  ULDC.64 UR4, c[0x0][0x310] ;  /* 0x0000c40000047ab9 */ /* 0x000fe20000000a00 */
[----:B-1---5:R-:W-:-:S03]  /*a1d0*/  SHF.R.S32.HI R0, RZ, 0x1f, R28 ;  /* 0x0000001fff007819 */ /* 0x022fc6000001141c */
[----:B------:R-:W-:Y:S02]  /*a1e0*/  IADD3 R3, R3, R5, RZ ;  /* 0x0000000503037210 */ /* 0x000fe40007ffe0ff */
[----:B------:R-:W-:Y:S01]  /*a1f0*/  IMAD R5, R0, UR4, RZ ;  /* 0x0000000400057c24 */ /* 0x000fe2000f8e02ff */
[----:B------:R1:W-:Y:S01]  /*a200*/  STL [R1+0x8], R0 ;  /* 0x0000080001007387 */ /* 0x0003e20000100800 */
[----:B------:R-:W-:-:S04]  /*a210*/  IMAD.WIDE.U32 R2, R28, UR4, R2 ;  /* 0x000000041c027c25 */ /* 0x000fc8000f8e0002 */
[----:B------:R-:W-:Y:S01]  /*a220*/  IMAD R5, R28, UR5, R5 ;  /* 0x000000051c057c24 */ /* 0x000fe2000f8e0205 */
[----:B------:R-:W-:-:S03]  /*a230*/  ULDC.64 UR4, c[0x0][0x308] ;  /* 0x0000c20000047ab9 */ /* 0x000fc60000000a00 */
[----:B------:R-:W-:Y:S02]  /*a240*/  IMAD.IADD R3, R3, 0x1, R5 ;  /* 0x0000000103037824 */ /* 0x000fe400078e0205 */
[----:B------:R-:W-:Y:S02]  /*a250*/  IMAD R5, R24, UR4, RZ ;  /* 0x0000000418057c24 */ /* 0x000fe4000f8e02ff */
[----:B------:R-:W-:-:S04]  /*a260*/  IMAD.WIDE.U32 R2, R18, UR4, R2 ;  /* 0x0000000412027c25 */ /* 0x000fc8000f8e0002 */
[----:B------:R-:W-:Y:S01]  /*a270*/  IMAD R5, R18, UR5, R5 ;  /* 0x0000000512057c24 */ /* 0x000fe2000f8e0205 */
[----:B------:R-:W-:Y:S01]  /*a280*/  ULDC.64 UR4, c[0x0][0x2e8] ;  /* 0x0000ba0000047ab9 */ /* 0x000fe20000000a00 */
[----:B0-----:R-:W-:Y:S01]  /*a290*/  IMAD.SHL.U32 R20, R20, 0x8, RZ ;  /* 0x0000000814147824 */ /* 0x001fe200078e00ff */
[----:B-1----:R-:W-:Y:S01]  /*a2a0*/  LEA R0, P0, R2, UR4, 0x1 ;  /* 0x0000000402007c11 */ /* 0x002fe2000f8008ff */
[----:B------:R-:W-:Y:S01]  /*a2b0*/  IMAD.IADD R5, R3, 0x1, R5 ;  /* 0x0000000103057824 */ /* 0x000fe200078e0205 */
[----:B------:R-:W-:Y:S02]  /*a2c0*/  UMOV UR4, 0xffffffff ;  /* 0xffffffff00047882 */ /* 0x000fe40000000000 */
[----:B------:R-:W-:Y:S02]  /*a2d0*/  LOP3.LUT R20, R20, 0x38, RZ, 0xc0, !PT ;  /* 0x0000003814147812 */ /* 0x000fe400078ec0ff */
[----:B------:R-:W-:Y:S01]  /*a2e0*/  LEA.HI.X R5, R2, UR5, R5, 0x1, P0 ;  /* 0x0000000502057c11 */ /* 0x000fe200080f0c05 */
[----:B------:R-:W-:Y:S06]  /*a2f0*/  BRA.DIV UR4, `(.L_x_3283) ;  /* 0x0000002a04e47947 */ /* 0x000fec000b800000 */
[----:B------:R-:W0:Y:S01]  /*a300*/  SHFL.IDX PT, R14, R0, RZ, 0x181f ;  /* 0x00181fff000e7589 */ /* 0x000e2200000e0000 */
[C---:B------:R-:W-:Y:S02]  /*a310*/  ISETP.GE.AND P4, PT, R35.reuse, 0x1, PT ;  /* 0x000000012300780c */ /* 0x040fe40003f86270 */
[C---:B------:R-:W-:Y:S01]  /*a320*/  ISETP.GE.AND P3, PT, R35.reuse, 0x11, PT ;  /* 0x000000112300780c */ /* 0x040fe20003f66270 */
[----:B------:R-:W1:Y:S01]  /*a330*/  SHFL.IDX PT, R2, R5, RZ, 0x181f ;  /* 0x00181fff05027589 */ /* 0x000e6200000e0000 */
[----:B------:R-:W-:-:S03]  /*a340*/  ISETP.GE.AND P2, PT, R35, 0x21, PT ;  /* 0x000000212300780c */ /* 0x000fc60003f46270 */
[----:B------:R-:W-:Y:S06]  /*a350*/  SHFL.IDX PT, R8, R5, 0x1, 0x181f ;  /* 0x00381f0005087f89 */ /* 0x000fec00000e0000 */
[C---:B------:R-:W-:Y:S02]  /*a360*/  @P4 LEA R7, R4.reuse, UR39, 0x1 ;  /* 0x0000002704074c11 */ /* 0x040fe4000f8e08ff */
[----:B------:R-:W-:Y:S02]  /*a370*/  @P3 LEA R9, R4, UR39, 0x1 ;  /* 0x0000002704093c11 */ /* 0x000fe4000f8e08ff */
[----:B0-----:R-:W-:-:S02]  /*a380*/  @P4 LEA R3, P0, R20, R14, 0x1 ;  /* 0x0000000e14034211 */ /* 0x001fc400078008ff */
[----:B------:R-:W0:Y:S02]  /*a390*/  SHFL.IDX PT, R14, R0, 0x1, 0x181f ;  /* 0x00381f00000e7f89 */ /* 0x000e2400000e0000 */
[----:B-1----:R-:W-:-:S04]  /*a3a0*/  @P4 IADD3.X R2, RZ, R2, RZ, P0, !PT ;  /* 0x00000002ff024210 */ /* 0x002fc800007fe4ff */
[----:B------:R-:W-:-:S04]  /*a3b0*/  @P4 LOP3.LUT R3, R3, R2, RZ, 0x3c, !PT ;  /* 0x0000000203034212 */ /* 0x000fc800078e3cff */
[----:B------:R-:W-:-:S04]  /*a3c0*/  @P4 LOP3.LUT R2, R3, R2, RZ, 0x3c, !PT ;  /* 0x0000000203024212 */ /* 0x000fc800078e3cff */
[----:B------:R-:W-:-:S05]  /*a3d0*/  @P4 LOP3.LUT R3, R3, R2, RZ, 0x3c, !PT ;  /* 0x0000000203034212 */ /* 0x000fca00078e3cff */
[----:B------:R1:W-:Y:S01]  /*a3e0*/  @P4 LDGSTS.E.BYPASS.LTC128B.128 [R7+0x22400], desc[UR50][R2.64], !P1 ;  /* 0x2240000002074fae */ /* 0x0003e2000c901d72 */
[----:B0-----:R-:W-:-:S03]  /*a3f0*/  @P3 LEA R6, P0, R20, R14, 0x1 ;  /* 0x0000000e14063211 */ /* 0x001fc600078008ff */
[----:B------:R-:W0:Y:S02]  /*a400*/  SHFL.IDX PT, R14, R0, 0x2, 0x181f ;  /* 0x00581f00000e7f89 */ /* 0x000e2400000e0000 */
[----:B------:R-:W-:Y:S02]  /*a410*/  @P3 IMAD.X R8, RZ, RZ, R8, P0 ;  /* 0x000000ffff083224 */ /* 0x000fe400000e0608 */
[----:B-1----:R-:W1:Y:S02]  /*a420*/  SHFL.IDX PT, R2, R5, 0x2, 0x181f ;  /* 0x00581f0005027f89 */ /* 0x002e6400000e0000 */
[----:B------:R-:W-:Y:S02]  /*a430*/  @P3 IMAD.MOV.U32 R3, RZ, RZ, R8 ;  /* 0x000000ffff033224 */ /* 0x000fe400078e0008 */
[----:B------:R-:W2:Y:S01]  /*a440*/  SHFL.IDX PT, R5, R5, 0x3, 0x181f ;  /* 0x00781f0005057f89 */ /* 0x000ea200000e0000 */
[----:B0-----:R-:W-:-:S03]  /*a450*/  @P2 LEA R7, P0, R20, R14, 0x1 ;  /* 0x0000000e14072211 */ /* 0x001fc600078008ff */
[----:B------:R0:W3:Y:S02]  /*a460*/  SHFL.IDX PT, R14, R0, 0x3, 0x181f ;  /* 0x00781f00000e7f89 */ /* 0x0000e400000e0000 */
[----:B-1----:R-:W-:Y:S02]  /*a470*/  @P2 IMAD.X R10, RZ, RZ, R2, P0 ;  /* 0x000000ffff0a2224 */ /* 0x002fe400000e0602 */
[----:B------:R-:W-:Y:S01]  /*a480*/  @P3 IMAD.MOV.U32 R2, RZ, RZ, R6 ;  /* 0x000000ffff023224 */ /* 0x000fe200078e0006 */
[----:B------:R-:W-:-:S04]  /*a490*/  @P2 LEA R6, R4, UR39, 0x1 ;  /* 0x0000002704062c11 */ /* 0x000fc8000f8e08ff */
[----:B------:R1:W-:Y:S02]  /*a4a0*/  @P3 LDGSTS.E.BYPASS.LTC128B.128 [R9+0x22c00], desc[UR50][R2.64], !P1 ;  /* 0x22c0000002093fae */ /* 0x0003e4000c901d72 */
[----:B-1----:R-:W-:Y:S01]  /*a4b0*/  @P2 MOV R2, R7 ;  /* 0x0000000700022202 */ /* 0x002fe20000000f00 */
[----:B------:R-:W-:-:S05]  /*a4c0*/  @P2 IMAD.MOV.U32 R3, RZ, RZ, R10 ;  /* 0x000000ffff032224 */ /* 0x000fca00078e000a */
[----:B--23--:R0:W-:Y:S02]  /*a4d0*/  @P2 LDGSTS.E.BYPASS.LTC128B.128 [R6+0x23400], desc[UR50][R2.64], !P1 ;  /* 0x2340000002062fae */ /* 0x00c1e4000c901d72 */
.L_x_3339:
[----:B------:R-:W-:-:S13]  /*a4e0*/  ISETP.GE.AND P2, PT, R35, 0x31, PT ;  /* 0x000000312300780c */ /* 0x000fda0003f46270 */
[----:B0-----:R-:W-:-:S05]  /*a4f0*/  @P2 LEA R2, P0, R20, R14, 0x1 ;  /* 0x0000000e14022211 */ /* 0x001fca00078008ff */
[----:B------:R-:W-:Y:S01]  /*a500*/  @P2 IMAD.X R3, RZ, RZ, R5, P0 ;  /* 0x000000ffff032224 */ /* 0x000fe200000e0605 */
[----:B------:R-:W-:Y:S02]  /*a510*/  @P2 LEA R5, R4, UR39, 0x1 ;  /* 0x0000002704052c11 */ /* 0x000fe4000f8e08ff */
[----:B------:R-:W-:-:S03]  /*a520*/  PLOP3.LUT P0, PT, PT, PT, PT, 0x80, 0x0 ;  /* 0x000000000000781c */ /* 0x000fc60003f0f070 */
[----:B------:R-:W-:Y:S01]  /*a530*/  @!PT LDS RZ, [RZ] ;  /* 0x00000000fffff984 */ /* 0x000fe20000000800 */
[----:B------:R-:W-:Y:S01]  /*a540*/  @!PT LDS RZ, [RZ] ;  /* 0x00000000fffff984 */ /* 0x000fe20000000800 */
[----:B------:R-:W-:Y:S01]  /*a550*/  @!PT LDS RZ, [RZ] ;  /* 0x00000000fffff984 */ /* 0x000fe20000000800 */
[----:B------:R0:W-:Y:S01]  /*a560*/  @P2 LDGSTS.E.BYPASS.LTC128B.128 [R5+0x23c00], desc[UR50][R2.64], !P1 ;  /* 0x23c0000002052fae */ /* 0x0001e2000c901d72 */
[----:B------:R-:W-:-:S09]  /*a570*/  NOP ;  /* 0x0000000000007918 */ /* 0x000fd20000000000 */
.L_x_3284:
        /* <DEDUP_REMOVED lines=11> */
.L_x_3285:
        /* <DEDUP_REMOVED lines=22> */
[----:B01----:R-:W-:Y:S05]  /*a790*/  CALL.ABS.NOINC R2 ;  /* 0x0000000002007343 */ /* 0x003fea0003c00000 */
.L_x_3286:
[----:B------:R-:W2:Y:S01]  /*a7a0*/  LDL R20, [R1] ;  /* 0x0000000001147983 */ /* 0x000ea20000100800 */
[----:B------:R-:W3:Y:S01]  /*a7b0*/  LDC R4, c[0x0][0x448] ;  /* 0x00011200ff047b82 */ /* 0x000ee20000000800 */
[----:B------:R-:W-:Y:S01]  /*a7c0*/  IMAD.MOV R0, RZ, RZ, -R36 ;  /* 0x000000ffff007224 */ /* 0x000fe200078e0a24 */
[----:B------:R-:W-:Y:S01]  /*a7d0*/  ULDC UR4, c[0x0][0xc38] ;  /* 0x00030e0000047ab9 */ /* 0x000fe20000000800 */
[----:B------:R-:W4:Y:S01]  /*a7e0*/  S2R R9, SR_TID.X ;  /* 0x0000000000097919 */ /* 0x000f220000002100 */
[----:B------:R-:W-:Y:S02]  /*a7f0*/  LOP3.LUT P5, RZ, R16, 0x2000, RZ, 0xc0, !PT ;  /* 0x0000200010ff7812 */ /* 0x000fe400078ac0ff */
[----:B------:R-:W-:Y:S02]  /*a800*/  LEA R8, R33, UR39, 0x1 ;  /* 0x0000002721087c11 */ /* 0x000fe4000f8e08ff */
[----:B---3--:R-:W-:Y:S01]  /*a810*/  ISETP.NE.AND P0, PT, R4, 0x1, PT ;  /* 0x000000010400780c */ /* 0x008fe20003f05270 */
[----:B----4-:R-:W-:-:S12]  /*a820*/  IMAD.SHL.U32 R9, R9, 0x8, RZ ;  /* 0x0000000809097824 */ /* 0x010fd800078e00ff */
[----:B0-----:R-:W0:Y:S01]  /*a830*/  @P0 LDC R3, c[0x0][0x44c] ;  /* 0x00011300ff030b82 */ /* 0x001e220000000800 */
[----:B------:R-:W-:-:S07]  /*a840*/  LOP3.LUT R9, R9, 0x38, RZ, 0xc0, !PT ;  /* 0x0000003809097812 */ /* 0x000fce00078ec0ff */
[----:B------:R-:W3:Y:S01]  /*a850*/  @P0 LDC R2, c[0x0][0x450] ;  /* 0x00011400ff020b82 */ /* 0x000ee20000000800 */
[----:B--2---:R-:W-:Y:S01]  /*a860*/  IMAD R0, R0, UR4, R20 ;  /* 0x0000000400007c24 */ /* 0x004fe2000f8e0214 */
[----:B------:R-:W-:-:S03]  /*a870*/  ULDC.64 UR4, c[0x0][0x2d8] ;  /* 0x0000b60000047ab9 */ /* 0x000fc60000000a00 */
[----:B------:R-:W-:-:S04]  /*a880*/  IMAD R6, R0, 0x40, R23 ;  /* 0x0000004000067824 */ /* 0x000fc800078e0217 */
[----:B0-----:R-:W-:Y:S01]  /*a890*/  @P0 IMAD.HI.U32 R3, R6, R3, RZ ;  /* 0x0000000306030227 */ /* 0x001fe200078e00ff */
[----:B------:R-:W-:-:S04]  /*a8a0*/  MOV R5, R6 ;  /* 0x0000000600057202 */ /* 0x000fc80000000f00 */
[----:B---3--:R-:W-:-:S05]  /*a8b0*/  @P0 SHF.R.U32.HI R5, RZ, R2, R3 ;  /* 0x00000002ff050219 */ /* 0x008fca0000011603 */
[----:B------:R-:W-:-:S04]  /*a8c0*/  IMAD.MOV R3, RZ, RZ, -R5 ;  /* 0x000000ffff037224 */ /* 0x000fc800078e0a05 */
[----:B------:R-:W-:Y:S01]  /*a8d0*/  IMAD R4, R4, R3, R6 ;  /* 0x0000000304047224 */ /* 0x000fe200078e0206 */
[----:B------:R-:W-:Y:S01]  /*a8e0*/  SHF.R.S32.HI R6, RZ, 0x1f, R26 ;  /* 0x0000001fff067819 */ /* 0x000fe2000001141a */
[----:B------:R-:W-:-:S04]  /*a8f0*/  IMAD R3, R24, UR4, RZ ;  /* 0x0000000418037c24 */ /* 0x000fc8000f8e02ff */
[C---:B------:R-:W-:Y:S02]  /*a900*/  IMAD R7, R18.reuse, UR5, R3 ;  /* 0x0000000512077c24 */ /* 0x040fe4000f8e0203 */
[----:B------:R-:W-:Y:S01]  /*a910*/  IMAD.WIDE.U32 R2, R18, UR4, RZ ;  /* 0x0000000412027c25 */ /* 0x000fe2000f8e00ff */
[----:B------:R-:W-:-:S03]  /*a920*/  ULDC.64 UR4, c[0x0][0x2e0] ;  /* 0x0000b80000047ab9 */ /* 0x000fc60000000a00 */
[----:B------:R-:W-:Y:S02]  /*a930*/  IMAD.IADD R3, R3, 0x1, R7 ;  /* 0x0000000103037824 */ /* 0x000fe400078e0207 */
[----:B------:R-:W-:Y:S01]  /*a940*/  IMAD R7, R6, UR4, RZ ;  /* 0x0000000406077c24 */ /* 0x000fe2000f8e02ff */
[----:B------:R-:W-:Y:S01]  /*a950*/  SHF.R.S32.HI R6, RZ, 0x1f, R5 ;  /* 0x0000001fff067819 */ /* 0x000fe20000011405 */
[----:B------:R-:W-:-:S04]  /*a960*/  IMAD.WIDE.U32 R2, R26, UR4, R2 ;  /* 0x000000041a027c25 */ /* 0x000fc8000f8e0002 */
[----:B------:R-:W-:Y:S01]  /*a970*/  IMAD R7, R26, UR5, R7 ;  /* 0x000000051a077c24 */ /* 0x000fe2000f8e0207 */
[----:B------:R-:W-:Y:S02]  /*a980*/  ULDC.64 UR4, c[0x0][0x2d0] ;  /* 0x0000b40000047ab9 */ /* 0x000fe40000000a00 */
[----:B------:R-:W-:Y:S02]  /*a990*/  IMAD R6, R6, UR4, RZ ;  /* 0x0000000406067c24 */ /* 0x000fe4000f8e02ff */
[----:B------:R-:W-:Y:S02]  /*a9a0*/  IMAD.IADD R3, R3, 0x1, R7 ;  /* 0x0000000103037824 */ /* 0x000fe400078e0207 */
[C---:B------:R-:W-:Y:S02]  /*a9b0*/  IMAD R7, R5.reuse, UR5, R6 ;  /* 0x0000000505077c24 */ /* 0x040fe4000f8e0206 */
[----:B------:R-:W-:Y:S01]  /*a9c0*/  IMAD.WIDE.U32 R2, R5, UR4, R2 ;  /* 0x0000000405027c25 */ /* 0x000fe2000f8e0002 */
[----:B------:R-:W-:Y:S01]  /*a9d0*/  SHF.R.S32.HI R5, RZ, 0x1f, R4 ;  /* 0x0000001fff057819 */ /* 0x000fe20000011404 */
[----:B------:R-:W-:-:S02]  /*a9e0*/  ULDC.64 UR4, c[0x0][0x2c8] ;  /* 0x0000b20000047ab9 */ /* 0x000fc40000000a00 */
        /* <DEDUP_REMOVED lines=11> */
[----:B------:R-:W-:-:S03]  /*aaa0*/  IMAD R0, R0, 0x40, R37 ;  /* 0x0000004000007824 */ /* 0x000fc600078e0225 */
[----:B------:R-:W2:Y:S02]  /*aab0*/  SHFL.IDX PT, R2, R5, RZ, 0x181f ;  /* 0x00181fff05027589 */ /* 0x000ea400000e0000 */
[C---:B------:R-:W-:Y:S02]  /*aac0*/  ISETP.GE.AND P0, PT, R0.reuse, UR37, PT ;  /* 0x0000002500007c0c */ /* 0x040fe4000bf06270 */
[----:B------:R-:W-:Y:S01]  /*aad0*/  SHFL.IDX PT, R6, R5, 0x1, 0x181f ;  /* 0x00381f0005067f89 */ /* 0x000fe200000e0000 */
[----:B------:R-:W-:-:S10]  /*aae0*/  IADD3 R7, R0, 0x10, RZ ;  /* 0x0000001000077810 */ /* 0x000fd40007ffe0ff */
[----:B0-----:R-:W-:-:S05]  /*aaf0*/  @!P0 LEA R14, P1, R9, R14, 0x1 ;  /* 0x0000000e090e8211 */ /* 0x001fca00078208ff */
[----:B--2---:R-:W-:Y:S02]  /*ab00*/  @!P0 IMAD.X R3, RZ, RZ, R2, P1 ;  /* 0x000000ffff038224 */ /* 0x004fe400008e0602 */
[----:B------:R-:W-:Y:S02]  /*ab10*/  @!P0 IMAD.MOV.U32 R2, RZ, RZ, R14 ;  /* 0x000000ffff028224 */ /* 0x000fe400078e000e */
[----:B------:R-:W0:Y:S04]  /*ab20*/  SHFL.IDX PT, R14, R4, 0x1, 0x181f ;  /* 0x00381f00040e7f89 */ /* 0x000e2800000e0000 */
[----:B------:R0:W-:Y:S01]  /*ab30*/  @!P0 LDGSTS.E.BYPASS.LTC128B.128 [R8+0x20400], desc[UR50][R2.64], !P5 ;  /* 0x2040000002088fae */ /* 0x0001e2000e901d72 */
[----:B------:R-:W-:Y:S01]  /*ab40*/  ISETP.GE.AND P0, PT, R7, UR37, PT ;  /* 0x0000002507007c0c */ /* 0x000fe2000bf06270 */
[----:B------:R-:W-:-:S12]  /*ab50*/  VIADD R7, R0, 0x20 ;  /* 0x0000002000077836 */ /* 0x000fd80000000000 */
[----:B0-----:R-:W-:Y:S02]  /*ab60*/  @!P0 LEA R2, P1, R9, R14, 0x1 ;  /* 0x0000000e09028211 */ /* 0x001fe400078208ff */
[----:B------:R-:W0:Y:S03]  /*ab70*/  SHFL.IDX PT, R14, R4, 0x2, 0x181f ;  /* 0x00581f00040e7f89 */ /* 0x000e2600000e0000 */
[----:B------:R-:W-:Y:S02]  /*ab80*/  @!P0 IMAD.X R3, RZ, RZ, R6, P1 ;  /* 0x000000ffff038224 */ /* 0x000fe400008e0606 */
[----:B------:R-:W2:Y:S04]  /*ab90*/  SHFL.IDX PT, R6, R5, 0x2, 0x181f ;  /* 0x00581f0005067f89 */ /* 0x000ea800000e0000 */
[----:B------:R0:W-:Y:S01]  /*aba0*/  @!P0 LDGSTS.E.BYPASS.LTC128B.128 [R8+0x20c00], desc[UR50][R2.64], !P5 ;  /* 0x20c0000002088fae */ /* 0x0001e2000e901d72 */
[----:B------:R-:W-:-:S03]  /*abb0*/  ISETP.GE.AND P0, PT, R7, UR37, PT ;  /* 0x0000002507007c0c */ /* 0x000fc6000bf06270 */
[----:B------:R-:W3:Y:S10]  /*abc0*/  SHFL.IDX PT, R5, R5, 0x3, 0x181f ;  /* 0x00781f0005057f89 */ /* 0x000ef400000e0000 */
[----:B0-----:R-:W-:-:S02]  /*abd0*/  @!P0 LEA R2, P1, R9, R14, 0x1 ;  /* 0x0000000e09028211 */ /* 0x001fc400078208ff */
[----:B------:R0:W4:Y:S03]  /*abe0*/  SHFL.IDX PT, R14, R4, 0x3, 0x181f ;  /* 0x00781f00040e7f89 */ /* 0x00012600000e0000 */
[----:B--2---:R-:W-:-:S05]  /*abf0*/  @!P0 IMAD.X R3, RZ, RZ, R6, P1 ;  /* 0x000000ffff038224 */ /* 0x004fca00008e0606 */
[----:B------:R0:W-:Y:S03]  /*ac00*/  @!P0 LDGSTS.E.BYPASS.LTC128B.128 [R8+0x21400], desc[UR50][R2.64], !P5 ;  /* 0x2140000002088fae */ /* 0x0001e6000e901d72 */
.L_x_3348:
[----:B------:R-:W2:Y:S01]  /*ac10*/  LDL R6, [R1+0xc] ;  /* 0x00000c0001067983 */ /* 0x000ea20000100800 */
[----:B------:R-:W-:-:S05]  /*ac20*/  VIADD R0, R0, 0x30 ;  /* 0x0000003000007836 */ /* 0x000fca0000000000 */
[----:B------:R-:W-:-:S13]  /*ac30*/  ISETP.GE.AND P0, PT, R0, UR37, PT ;  /* 0x0000002500007c0c */ /* 0x000fda000bf06270 */
[----:B0---4-:R-:W-:-:S04]  /*ac40*/  @!P0 LEA R2, P1, R9, R14, 0x1 ;  /* 0x0000000e09028211 */ /* 0x011fc800078208ff */
[----:B---3--:R-:W-:-:S05]  /*ac50*/  @!P0 IADD3.X R3, RZ, R5, RZ, P1, !PT ;  /* 0x00000005ff038210 */ /* 0x008fca0000ffe4ff */
[----:B------:R-:W-:Y:S01]  /*ac60*/  @!PT LDS RZ, [RZ] ;  /* 0x00000000fffff984 */ /* 0x000fe20000000800 */
[----:B------:R-:W-:Y:S01]  /*ac70*/  @!PT LDS RZ, [RZ] ;  /* 0x00000000fffff984 */ /* 0x000fe20000000800 */
[----:B------:R-:W-:Y:S01]  /*ac80*/  @!PT LDS RZ, [RZ] ;  /* 0x00000000fffff984 */ /* 0x000fe20000000800 */
[----:B------:R0:W-:Y:S01]  /*ac90*/  @!P0 LDGSTS.E.BYPASS.LTC128B.128 [R8+0x21c00], desc[UR50][R2.64], !P5 ;  /* 0x21c0000002088fae */ /* 0x0001e2000e901d72 */
[----:B------:R-:W-:Y:S01]  /*aca0*/  NOP ;  /* 0x0000000000007918 */ /* 0x000fe20000000000 */
[----:B------:R-:W-:Y:S02]  /*acb0*/  SYNCS.ARRIVE.TRANS64.RED.A0T1 RZ, [UR39+0x28c00], RZ ;  /* 0x028c00ffffff79a7 */ /* 0x000fe40008200427 */
[----:B------:R-:W-:Y:S01]  /*acc0*/  ARRIVES.LDGSTSBAR.64.TRANSCNT [UR39+0x28c00] ;  /* 0x028c0000ff0079b0 */ /* 0x000fe20008000aa7 */
[----:B--2---:R-:W-:-:S04]  /*acd0*/  LOP3.LUT R0, R6, 0x1, RZ, 0xc, !PT ;  /* 0x0000000106007812 */ /* 0x004fc800078e0cff */
[----:B------:R-:W-:Y:S01]  /*ace0*/  SHF.L.U32 R0, R0, 0x1f, RZ ;  /* 0x0000001f00007819 */ /* 0x000fe200000006ff */
[----:B------:R-:W-:Y:S01]  /*acf0*/  NOP ;  /* 0x0000000000007918 */ /* 0x000fe20000000000 */
[----:B------:R-:W-:Y:S01]  /*ad00*/  SYNCS.ARRIVE.TRANS64.A1T0 RZ, [UR39+0x28c00], RZ ;  /* 0x028c00ffffff79a7 */ /* 0x000fe20008100027 */
[----:B------:R-:W-:Y:S01]  /*ad10*/  BSSY B0, `(.L_x_3288) ;  /* 0x0000003000007945 */ /* 0x000fe20003800000 */
[----:B------:R-:W2:Y:S03]  /*ad20*/  SYNCS.PHASECHK.TRANS64.TRYWAIT P0, [UR39+0x28c20], R0 ;  /* 0x028c2000ff0075a7 */ /* 0x000ea60008000167 */
[----:B0-2---:R-:W-:Y:S05]  /*ad30*/  @!P0 BRA `(.L_x_3289) ;  /* 0x0000002800a08947 */ /* 0x005fea0003800000 */
.L_x_3349:
[----:B------:R-:W-:Y:S05]  /*ad40*/  BSYNC B0 ;  /* 0x0000000000007941 */ /* 0x000fea0003800000 */
.L_x_3288:
[----:B------:R-:W-:-:S05]  /*ad50*/  IMAD.U32 R2, RZ, RZ, UR41 ;  /* 0x00000029ff027e24 */ /* 0x000fca000f8e00ff */
[----:B------:R-:W-:-:S13]  /*ad60*/  ISETP.NE.AND P0, PT, R2, 0x3, PT ;  /* 0x000000030200780c */ /* 0x000fda0003f05270 */
[----:B------:R-:W-:Y:S05]  /*ad70*/  @!P0 BRA `(.L_x_3290) ;  /* 0x0000000000048947 */ /* 0x000fea0003800000 */
[----:B------:R-:W-:Y:S01]  /*ad80*/  BPT.TRAP 0x1 ;  /* 0x000000040000795c */ /* 0x000fe20000300000 */
.L_x_3290:
[----:B0-----:R-:W-:Y:S01]  /*ad90*/  SHF.L.U32 R0, R22, 0x1f, RZ ;  /* 0x0000001f16007819 */ /* 0x001fe200000006ff */
[----:B------:R-:W-:Y:S03]  /*ada0*/  BSSY B0, `(.L_x_3291) ;  /* 0x0000003000007945 */ /* 0x000fe60003800000 */
[----:B------:R-:W0:Y:S02]  /*adb0*/  SYNCS.PHASECHK.TRANS64.TRYWAIT P0, [R19+URZ+0x28c60], R0 ;  /* 0x028c6000130075a7 */ /* 0x000e24000800017f */
[----:B0-----:R-:W-:Y:S05]  /*adc0*/  @!P0 BRA `(.L_x_3292) ;  /* 0x0000002800948947 */ /* 0x001fea0003800000 */
.L_x_3350:
[----:B------:R-:W-:Y:S05]  /*add0*/  BSYNC B0 ;  /* 0x0000000000007941 */ /* 0x000fea0003800000 */
.L_x_3291:
[----:B------:R-:W2:Y:S01]  /*ade0*/  LDL.LU R2, [R1+0x4] ;  /* 0x0000040001027983 */ /* 0x000ea20000300800 */
[----:B------:R-:W-:-:S03]  /*adf0*/  ULDC.64 UR4, c[0x0][0x328] ;  /* 0x0000ca0000047ab9 */ /* 0x000fc60000000a00 */
[----:B------:R-:W3:Y:S01]  /*ae00*/  LDL.LU R4, [R1+0x8] ;  /* 0x0000080001047983 */ /* 0x000ee20000300800 */
[----:B------:R-:W-:Y:S01]  /*ae10*/  LEA R9, R17, R33, 0xf ;  /* 0x0000002111097211 */ /* 0x000fe200078e78ff */
[----:B--2---:R-:W-:-:S04]  /*ae20*/  IMAD R3, R2, UR4, RZ ;  /* 0x0000000402037c24 */ /* 0x004fc8000f8e02ff */
[C---:B------:R-:W-:Y:S02]  /*ae30*/  IMAD R5, R34.reuse, UR5, R3 ;  /* 0x0000000522057c24 */ /* 0x040fe4000f8e0203 */
[----:B------:R-:W-:Y:S01]  /*ae40*/  IMAD.WIDE.U32 R2, R34, UR4, RZ ;  /* 0x0000000422027c25 */ /* 0x000fe2000f8e00ff */
[----:B------:R-:W-:-:S03]  /*ae50*/  ULDC.64 UR4, c[0x0][0x338] ;  /* 0x0000ce0000047ab9 */ /* 0x000fc60000000a00 */
[----:B------:R-:W-:Y:S02]  /*ae60*/  IMAD.IADD R3, R3, 0x1, R5 ;  /* 0x0000000103037824 */ /* 0x000fe400078e0205 */
[----:B---3--:R-:W-:Y:S02]  /*ae70*/  IMAD R5, R4, UR4, RZ ;  /* 0x0000000404057c24 */ /* 0x008fe4000f8e02ff */
        /* <DEDUP_REMOVED lines=13> */
[----:B------:R-:W-:Y:S01]  /*af50*/  LOP3.LUT P6, RZ, R16, 0x40000000, RZ, 0xc0, !PT ;  /* 0x4000000010ff7812 */ /* 0x000fe200078cc0ff */
[----:B------:R-:W2:Y:S01]  /*af60*/  S2R R4, SR_TID.X ;  /* 0x0000000000047919 */ /* 0x000ea20000002100 */
[----:B------:R-:W-:Y:S02]  /*af70*/  LEA R9, R9, UR39, 0x1 ;  /* 0x0000002709097c11 */ /* 0x000fe4000f8e08ff */
[----:B------:R-:W-:Y:S01]  /*af80*/  P2R R12, PR, RZ, 0x40 ;  /* 0x00000040ff0c7803 */ /* 0x000fe20000000000 */
[----:B------:R-:W-:Y:S01]  /*af90*/  STL [R1+0x28], R24 ;  /* 0x0000281801007387 */ /* 0x000fe20000100800 */
[----:B------:R-:W-:Y:S02]  /*afa0*/  LOP3.LUT P6, RZ, R30, 0x10, RZ, 0xc0, !PT ;  /* 0x000000101eff7812 */ /* 0x000fe400078cc0ff */
[----:B------:R-:W-:Y:S01]  /*afb0*/  LOP3.LUT P5, RZ, R16, 0x8000000, RZ, 0xc0, !PT ;  /* 0x0800000010ff7812 */ /* 0x000fe200078ac0ff */
[----:B------:R-:W-:Y:S01]  /*afc0*/  STL [R1+0x24], R23 ;  /* 0x0000241701007387 */ /* 0x000fe20000100800 */
[----:B------:R-:W-:-:S02]  /*afd0*/  P2R R13, PR, RZ, 0x40 ;  /* 0x00000040ff0d7803 */ /* 0x000fc40000000000 */
[C---:B------:R-:W-:Y:S01]  /*afe0*/  LOP3.LUT P6, RZ, R16.reuse, 0x40000, RZ, 0xc0, !PT ;  /* 0x0004000010ff7812 */ /* 0x040fe200078cc0ff */
[----:B------:R-:W-:Y:S01]  /*aff0*/  STL [R1+0x20], R22 ;  /* 0x0000201601007387 */ /* 0x000fe20000100800 */
[C---:B------:R-:W-:Y:S02]  /*b000*/  LOP3.LUT P4, RZ, R16.reuse, 0x1000000, RZ, 0xc0, !PT ;  /* 0x0100000010ff7812 */ /* 0x040fe4000788c0ff */
[----:B------:R-:W-:Y:S01]  /*b010*/  P2R R15, PR, RZ, 0x40 ;  /* 0x00000040ff0f7803 */ /* 0x000fe20000000000 */
[----:B------:R-:W-:Y:S01]  /*b020*/  STL [R1+0x1c], R19 ;  /* 0x00001c1301007387 */ /* 0x000fe20000100800 */
[C---:B------:R-:W-:Y:S02]  /*b030*/  LOP3.LUT P6, RZ, R16.reuse, 0x80000, RZ, 0xc0, !PT ;  /* 0x0008000010ff7812 */ /* 0x040fe400078cc0ff */
[----:B------:R-:W-:Y:S01]  /*b040*/  LOP3.LUT P3, RZ, R16, 0x20000, RZ, 0xc0, !PT ;  /* 0x0002000010ff7812 */ /* 0x000fe2000786c0ff */
[----:B------:R-:W-:Y:S01]  /*b050*/  STL [R1+0x18], R18 ;  /* 0x0000181201007387 */ /* 0x000fe20000100800 */
[----:B------:R-:W-:-:S02]  /*b060*/  P2R R20, PR, RZ, 0x40 ;  /* 0x00000040ff147803 */ /* 0x000fc40000000000 */
[C---:B------:R-:W-:Y:S01]  /*b070*/  LOP3.LUT P6, RZ, R16.reuse, 0x100000, RZ, 0xc0, !PT ;  /* 0x0010000010ff7812 */ /* 0x040fe200078cc0ff */
[----:B------:R-:W-:Y:S01]  /*b080*/  STL [R1+0x14], R17 ;  /* 0x0000141101007387 */ /* 0x000fe20000100800 */
[C---:B------:R-:W-:Y:S02]  /*b090*/  LOP3.LUT P2, RZ, R16.reuse, 0x10000, RZ, 0xc0, !PT ;  /* 0x0001000010ff7812 */ /* 0x040fe4000784c0ff */
[----:B------:R-:W-:Y:S01]  /*b0a0*/  P2R R11, PR, RZ, 0x40 ;  /* 0x00000040ff0b7803 */ /* 0x000fe20000000000 */
[----:B------:R-:W3:Y:S01]  /*b0b0*/  SHFL.IDX PT, R2, R8, RZ, 0x181f ;  /* 0x00181fff08027589 */ /* 0x000ee200000e0000 */
[C---:B------:R-:W-:Y:S02]  /*b0c0*/  LOP3.LUT P6, RZ, R16.reuse, 0x2000000, RZ, 0xc0, !PT ;  /* 0x0200000010ff7812 */ /* 0x040fe400078cc0ff */
[----:B------:R-:W-:Y:S01]  /*b0d0*/  LOP3.LUT P1, RZ, R16, 0x8000, RZ, 0xc0, !PT ;  /* 0x0000800010ff7812 */ /* 0x000fe2000782c0ff */
[----:B------:R-:W4:Y:S01]  /*b0e0*/  SHFL.IDX PT, R3, R10, RZ, 0x181f ;  /* 0x00181fff0a037589 */ /* 0x000f2200000e0000 */
[----:B------:R-:W-:Y:S01]  /*b0f0*/  P2R R14, PR, RZ, 0x40 ;  /* 0x00000040ff0e7803 */ /* 0x000fe20000000000 */
[----:B--2---:R-:W-:Y:S01]  /*b100*/  IMAD.SHL.U32 R4, R4, 0x8, RZ ;  /* 0x0000000804047824 */ /* 0x004fe200078e00ff */
[----:B------:R-:W-:-:S04]  /*b110*/  LOP3.LUT P6, RZ, R16, 0x10000000, RZ, 0xc0, !PT ;  /* 0x1000000010ff7812 */ /* 0x000fc800078cc0ff */
[----:B------:R-:W-:Y:S02]  /*b120*/  P2R R21, PR, RZ, 0x40 ;  /* 0x00000040ff157803 */ /* 0x000fe40000000000 */
[----:B------:R-:W-:Y:S02]  /*b130*/  LOP3.LUT P6, RZ, R16, 0x80000000, RZ, 0xc0, !PT ;  /* 0x8000000010ff7812 */ /* 0x000fe400078cc0ff */
[----:B------:R-:W-:Y:S02]  /*b140*/  LOP3.LUT R4, R4, 0x38, RZ, 0xc0, !PT ;  /* 0x0000003804047812 */ /* 0x000fe400078ec0ff */
[----:B------:R-:W-:Y:S02]  /*b150*/  P2R R26, PR, RZ, 0x40 ;  /* 0x00000040ff1a7803 */ /* 0x000fe40000000000 */
[----:B------:R-:W-:Y:S01]  /*b160*/  LOP3.LUT P6, RZ, R30, 0x4, RZ, 0xc0, !PT ;  /* 0x000000041eff7812 */ /* 0x000fe200078cc0ff */
[----:B0-----:R-:W-:-:S03]  /*b170*/  IMAD.SHL.U32 R0, R4, 0x2, RZ ;  /* 0x0000000204007824 */ /* 0x001fc600078e00ff */
[----:B------:R-:W-:Y:S02]  /*b180*/  P2R R28, PR, RZ, 0x40 ;  /* 0x00000040ff1c7803 */ /* 0x000fe40000000000 */
[----:B------:R-:W-:Y:S02]  /*b190*/  LOP3.LUT P6, RZ, R30, 0x20, RZ, 0xc0, !PT ;  /* 0x000000201eff7812 */ /* 0x000fe400078cc0ff */
[----:B---3--:R-:W-:Y:S02]  /*b1a0*/  IADD3 R6, P0, R2, R0, RZ ;  /* 0x0000000002067210 */ /* 0x008fe40007f1e0ff */
[----:B------:R-:W-:Y:S01]  /*b1b0*/  P2R R34, PR, RZ, 0x40 ;  /* 0x00000040ff227803 */ /* 0x000fe20000000000 */
[----:B------:R-:W0:Y:S01]  /*b1c0*/  SHFL.IDX PT, R2, R8, 0x1, 0x181f ;  /* 0x00381f0008027f89 */ /* 0x000e2200000e0000 */
[----:B------:R-:W-:Y:S01]  /*b1d0*/  LOP3.LUT P6, RZ, R16, 0x200000, RZ, 0xc0, !PT ;  /* 0x0020000010ff7812 */ /* 0x000fe200078cc0ff */
[----:B----4-:R-:W-:Y:S02]  /*b1e0*/  IMAD.X R7, RZ, RZ, R3, P0 ;  /* 0x000000ffff077224 */ /* 0x010fe400000e0603 */
[----:B------:R-:W2:Y:S01]  /*b1f0*/  SHFL.IDX PT, R3, R10, 0x1, 0x181f ;  /* 0x00381f000a037f89 */ /* 0x000ea200000e0000 */
[----:B------:R-:W-:-:S02]  /*b200*/  P2R R36, PR, RZ, 0x40 ;  /* 0x00000040ff247803 */ /* 0x000fc40000000000 */
[----:B------:R-:W-:-:S04]  /*b210*/  LOP3.LUT P6, RZ, R16, 0x400000, RZ, 0xc0, !PT ;  /* 0x0040000010ff7812 */ /* 0x000fc800078cc0ff */
[----:B------:R-:W-:Y:S02]  /*b220*/  P2R R17, PR, RZ, 0x40 ;  /* 0x00000040ff117803 */ /* 0x000fe40000000000 */
[----:B------:R-:W-:-:S04]  /*b230*/  LOP3.LUT P6, RZ, R16, 0x800000, RZ, 0xc0, !PT ;  /* 0x0080000010ff7812 */ /* 0x000fc800078cc0ff */
[----:B------:R-:W-:Y:S02]  /*b240*/  P2R R18, PR, RZ, 0x40 ;  /* 0x00000040ff127803 */ /* 0x000fe40000000000 */
[----:B------:R-:W-:-:S04]  /*b250*/  LOP3.LUT P6, RZ, R16, 0x4000000, RZ, 0xc0, !PT ;  /* 0x0400000010ff7812 */ /* 0x000fc800078cc0ff */
[----:B-1----:R-:W-:Y:S02]  /*b260*/  P2R R19, PR, RZ, 0x40 ;  /* 0x00000040ff137803 */ /* 0x002fe40000000000 */
[----:B------:R-:W-:Y:S02]  /*b270*/  LOP3.LUT P6, RZ, R16, 0x20000000, RZ, 0xc0, !PT ;  /* 0x2000000010ff7812 */ /* 0x000fe400078cc0ff */
[----:B0-----:R-:W-:Y:S02]  /*b280*/  IADD3 R4, P0, R2, R0, RZ ;  /* 0x0000000002047210 */ /* 0x001fe40007f1e0ff */
[----:B------:R-:W-:Y:S01]  /*b290*/  P2R R22, PR, RZ, 0x40 ;  /* 0x00000040ff167803 */ /* 0x000fe20000000000 */
[----:B------:R-:W0:Y:S01]  /*b2a0*/  SHFL.IDX PT, R2, R8, 0x2, 0x181f ;  /* 0x00581f0008027f89 */ /* 0x000e2200000e0000 */
[----:B------:R-:W-:Y:S01]  /*b2b0*/  LOP3.LUT P6, RZ, R30, 0x1, RZ, 0xc0, !PT ;  /* 0x000000011eff7812 */ /* 0x000fe200078cc0ff */
[----:B--2---:R-:W-:Y:S02]  /*b2c0*/  IMAD.X R5, RZ, RZ, R3, P0 ;  /* 0x000000ffff057224 */ /* 0x004fe400000e0603 */
[----:B------:R-:W1:Y:S01]  /*b2d0*/  SHFL.IDX PT, R3, R10, 0x2, 0x181f ;  /* 0x00581f000a037f89 */ /* 0x000e6200000e0000 */
[----:B------:R-:W-:-:S02]  /*b2e0*/  P2R R23, PR, RZ, 0x40 ;  /* 0x00000040ff177803 */ /* 0x000fc40000000000 */
[----:B------:R-:W-:-:S04]  /*b2f0*/  LOP3.LUT P6, RZ, R30, 0x8, RZ, 0xc0, !PT ;  /* 0x000000081eff7812 */ /* 0x000fc800078cc0ff */
[----:B------:R-:W-:Y:S02]  /*b300*/  P2R R24, PR, RZ, 0x40 ;  /* 0x00000040ff187803 */ /* 0x000fe40000000000 */
[----:B------:R-:W-:Y:S02]  /*b310*/  LOP3.LUT P6, RZ, R30, 0x40, RZ, 0xc0, !PT ;  /* 0x000000401eff7812 */ /* 0x000fe400078cc0ff */
[----:B0-----:R-:W-:-:S11]  /*b320*/  IADD3 R2, P0, R2, R0, RZ ;  /* 0x0000000002027210 */ /* 0x001fd60007f1e0ff */
[----:B------:R0:W-:Y:S01]  /*b330*/  LDGSTS.E.BYPASS.LTC128B.128 [R9+0x400], desc[UR50][R6.64], !P6 ;  /* 0x0040000006097fae */ /* 0x0001e2000f101d72 */
[----:B------:R-:W-:Y:S02]  /*b340*/  ISETP.NE.AND P6, PT, R24, RZ, PT ;  /* 0x000000ff1800720c */ /* 0x000fe40003fc5270 */
[----:B-1----:R-:W-:Y:S01]  /*b350*/  IADD3.X R3, RZ, R3, RZ, P0, !PT ;  /* 0x00000003ff037210 */ /* 0x002fe200007fe4ff */
[----:B------:R0:W5:Y:S01]  /*b360*/  LDL.LU R24, [R1+0x28] ;  /* 0x0000280001187983 */ /* 0x0001620000300800 */
[----:B------:R-:W-:-:S09]  /*b370*/  LOP3.LUT P0, RZ, R30, 0x2, RZ, 0xc0, !PT ;  /* 0x000000021eff7812 */ /* 0x000fd2000780c0ff */
[----:B------:R0:W-:Y:S01]  /*b380*/  LDGSTS.E.BYPASS.LTC128B.128 [R9+0x2400], desc[UR50][R6.64+0x80], !P6 ;  /* 0x0240008006097fae */ /* 0x0001e2000f101d72 */
[----:B------:R-:W-:-:S03]  /*b390*/  ISETP.NE.AND P6, PT, R23, RZ, PT ;  /* 0x000000ff1700720c */ /* 0x000fc60003fc5270 */
[----:B------:R0:W5:Y:S10]  /*b3a0*/  LDL.LU R23, [R1+0x24] ;  /* 0x0000240001177983 */ /* 0x0001740000300800 */
        /* <DEDUP_REMOVED lines=13> */
[----:B------:R-:W-:-:S13]  /*b480*/  ISETP.NE.AND P6, PT, R36, RZ, PT ;  /* 0x000000ff2400720c */ /* 0x000fda0003fc5270 */
        /* <DEDUP_REMOVED lines=19> */
[----:B------:R-:W-:-:S03]  /*b5c0*/  ISETP.NE.AND P6, PT, R12, RZ, PT ;  /* 0x000000ff0c00720c */ /* 0x000fc60003fc5270 */
[----:B------:R0:W-:Y:S04]  /*b5d0*/  LDGSTS.E.BYPASS.LTC128B.128 [R9+0x3400], desc[UR50][R2.64+0x80], !P0 ;  /* 0x0340008002097fae */ /* 0x0001e8000c101d72 */
[----:B------:R0:W1:Y:S06]  /*b5e0*/  SHFL.IDX PT, R14, R8, 0x3, 0x181f ;  /* 0x00781f00080e7f89 */ /* 0x00006c00000e0000 */
[----:B------:R0:W-:Y:S04]  /*b5f0*/  LDGSTS.E.BYPASS.LTC128B.128 [R9+0x5400], desc[UR50][R2.64+0x100], !P6 ;  /* 0x0540010002097fae */ /* 0x0001e8000f101d72 */
[----:B------:R0:W-:Y:S04]  /*b600*/  LDGSTS.E.BYPASS.LTC128B.128 [R9+0x7400], desc[UR50][R2.64+0x180], !P5 ;  /* 0x0740018002097fae */ /* 0x0001e8000e901d72 */
[----:B------:R0:W-:Y:S04]  /*b610*/  LDGSTS.E.BYPASS.LTC128B.128 [R9+0x9400], desc[UR50][R2.64+0x200], !P4 ;  /* 0x0940020002097fae */ /* 0x0001e8000e101d72 */
[----:B------:R0:W-:Y:S04]  /*b620*/  LDGSTS.E.BYPASS.LTC128B.128 [R9+0xb400], desc[UR50][R2.64+0x280], !P3 ;  /* 0x0b40028002097fae */ /* 0x0001e8000d901d72 */
[----:B------:R0:W-:Y:S04]  /*b630*/  LDGSTS.E.BYPASS.LTC128B.128 [R9+0xd400], desc[UR50][R2.64+0x300], !P2 ;  /* 0x0d40030002097fae */ /* 0x0001e8000d101d72 */
[----:B------:R0:W-:Y:S04]  /*b640*/  LDGSTS.E.BYPASS.LTC128B.128 [R9+0xf400], desc[UR50][R2.64+0x380], !P1 ;  /* 0x0f40038002097fae */ /* 0x0001e8000c901d72 */
[----:B-1----:R-:W2:Y:S02]  /*b650*/  SHFL.IDX PT, R10, R10, 0x3, 0x181f ;  /* 0x00781f000a0a7f89 */ /* 0x002ea400000e0000 */
.L_x_3360:
[----:B------:R-:W-:Y:S02]  /*b660*/  LOP3.LUT P6, RZ, R30, 0x1000, RZ, 0xc0, !PT ;  /* 0x000010001eff7812 */ /* 0x000fe400078cc0ff */
[----:B0-----:R-:W-:Y:S02]  /*b670*/  IADD3 R2, P0, R14, R0, RZ ;  /* 0x000000000e027210 */ /* 0x001fe40007f1e0ff */
[----:B------:R-:W-:Y:S02]  /*b680*/  P2R R4, PR, RZ, 0x40 ;  /* 0x00000040ff047803 */ /* 0x000fe40000000000 */
[C---:B------:R-:W-:Y:S01]  /*b690*/  LOP3.LUT P6, RZ, R30.reuse, 0x4000, RZ, 0xc0, !PT ;  /* 0x000040001eff7812 */ /* 0x040fe200078cc0ff */
[----:B--2---:R-:W-:Y:S01]  /*b6a0*/  IMAD.X R3, RZ, RZ, R10, P0 ;  /* 0x000000ffff037224 */ /* 0x004fe200000e060a */
[C---:B------:R-:W-:Y:S02]  /*b6b0*/  LOP3.LUT P0, RZ, R30.reuse, 0x2000, RZ, 0xc0, !PT ;  /* 0x000020001eff7812 */ /* 0x040fe4000780c0ff */
[----:B------:R-:W-:-:S02]  /*b6c0*/  LOP3.LUT P5, RZ, R30, 0x800, RZ, 0xc0, !PT ;  /* 0x000008001eff7812 */ /* 0x000fc400078ac0ff */
[C---:B------:R-:W-:Y:S02]  /*b6d0*/  LOP3.LUT P4, RZ, R30.reuse, 0x400, RZ, 0xc0, !PT ;  /* 0x000004001eff7812 */ /* 0x040fe4000788c0ff */
[C---:B------:R-:W-:Y:S02]  /*b6e0*/  LOP3.LUT P3, RZ, R30.reuse, 0x200, RZ, 0xc0, !PT ;  /* 0x000002001eff7812 */ /* 0x040fe4000786c0ff */
[C---:B------:R-:W-:Y:S02]  /*b6f0*/  LOP3.LUT P2, RZ, R30.reuse, 0x100, RZ, 0xc0, !PT ;  /* 0x000001001eff7812 */ /* 0x040fe4000784c0ff */
[----:B------:R-:W-:Y:S01]  /*b700*/  LOP3.LUT P1, RZ, R30, 0x80, RZ, 0xc0, !PT ;  /* 0x000000801eff7812 */ /* 0x000fe2000782c0ff */
[----:B------:R-:W-:Y:S01]  /*b710*/  @!PT LDS RZ, [RZ] ;  /* 0x00000000fffff984 */ /* 0x000fe20000000800 */
[----:B------:R-:W-:Y:S01]  /*b720*/  @!PT LDS RZ, [RZ] ;  /* 0x00000000fffff984 */ /* 0x000fe20000000800 */
[----:B------:R-:W-:Y:S01]  /*b730*/  @!PT LDS RZ, [RZ] ;  /* 0x00000000fffff984 */ /* 0x000fe20000000800 */
[----:B------:R0:W-:Y:S01]  /*b740*/  LDGSTS.E.BYPASS.LTC128B.128 [R9+0x1c00], desc[UR50][R2.64], !P6 ;  /* 0x01c0000002097fae */ /* 0x0001e2000f101d72 */
[----:B------:R-:W-:-:S03]  /*b750*/  ISETP.NE.AND P6, PT, R4, RZ, PT ;  /* 0x000000ff0400720c */ /* 0x000fc60003fc5270 */
[----:B------:R0:W-:Y:S01]  /*b760*/  LDGSTS.E.BYPASS.LTC128B.128 [R9+0x3c00], desc[UR50][R2.64+0x80], !P0 ;  /* 0x03c0008002097fae */ /* 0x0001e2000c101d72 */
[----:B------:R-:W-:-:S09]  /*b770*/  PLOP3.LUT P0, PT, PT, PT, PT, 0x80, 0x0 ;  /* 0x000000000000781c */ /* 0x000fd20003f0f070 */
[----:B------:R0:W-:Y:S04]  /*b780*/  LDGSTS.E.BYPASS.LTC128B.128 [R9+0x5c00], desc[UR50][R2.64+0x100], !P6 ;  /* 0x05c0010002097fae */ /* 0x0001e8000f101d72 */
[----:B------:R0:W-:Y:S04]  /*b790*/  LDGSTS.E.BYPASS.LTC128B.128 [R9+0x7c00], desc[UR50][R2.64+0x180], !P5 ;  /* 0x07c0018002097fae */ /* 0x0001e8000e901d72 */
[----:B------:R0:W-:Y:S04]  /*b7a0*/  LDGSTS.E.BYPASS.LTC128B.128 [R9+0x9c00], desc[UR50][R2.64+0x200], !P4 ;  /* 0x09c0020002097fae */ /* 0x0001e8000e101d72 */
[----:B------:R0:W-:Y:S04]  /*b7b0*/  LDGSTS.E.BYPASS.LTC128B.128 [R9+0xbc00], desc[UR50][R2.64+0x280], !P3 ;  /* 0x0bc0028002097fae */ /* 0x0001e8000d901d72 */
[----:B------:R0:W-:Y:S04]  /*b7c0*/  LDGSTS.E.BYPASS.LTC128B.128 [R9+0xdc00], desc[UR50][R2.64+0x300], !P2 ;  /* 0x0dc0030002097fae */ /* 0x0001e8000d101d72 */
[----:B------:R0:W-:Y:S01]  /*b7d0*/  LDGSTS.E.BYPASS.LTC128B.128 [R9+0xfc00], desc[UR50][R2.64+0x380], !P1 ;  /* 0x0fc0038002097fae */ /* 0x0001e2000c901d72 */
[----:B------:R-:W-:Y:S01]  /*b7e0*/  NOP ;  /* 0x0000000000007918 */ /* 0x000fe20000000000 */
.L_x_3294:
[----:B------:R-:W-:Y:S02]  /*b7f0*/  PLOP3.LUT P1, PT, P1, P0, PT, 0xa2, 0x0 ;  /* 0x000000000000781c */ /* 0x000fe40000f21472 */
[----:B-----5:R-:W-:-:S08]  /*b800*/  @P0 R2UR P1, UR4, R19 ;  /* 0x00000000130402ca */ /* 0x020fd00000020000 */
        /* <DEDUP_REMOVED lines=9> */
.L_x_3295:
[----:B------:R-:W-:Y:S01]  /*b8a0*/  VIADD R17, R17, 0x1 ;  /* 0x0000000111117836 */ /* 0x000fe20000000000 */
[----:B------:R-:W-:Y:S01]  /*b8b0*/  UISETP.GE.AND UP0, UPT, UR36, 0x41, UPT ;  /* 0x000000412400788c */ /* 0x000fe2000bf06270 */
[----:B------:R0:W-:Y:S03]  /*b8c0*/  SYNCS.ARRIVE.TRANS64.A1T0 RZ, [R19+URZ+0x28c50], RZ ;  /* 0x028c50ff13ff79a7 */ /* 0x0001e6000810003f */
[----:B------:R-:W-:-:S04]  /*b8d0*/  ISETP.NE.AND P0, PT, R17, 0x2, PT ;  /* 0x000000021100780c */ /* 0x000fc80003f05270 */
[----:B------:R-:W-:Y:S02]  /*b8e0*/  SEL R17, R17, RZ, P0 ;  /* 0x000000ff11117207 */ /* 0x000fe40000000000 */
[----:B------:R-:W-:Y:S02]  /*b8f0*/  SEL R3, RZ, 0x1, P0 ;  /* 0x00000001ff037807 */ /* 0x000fe40000000000 */
[----:B------:R-:W-:Y:S02]  /*b900*/  PLOP3.LUT P0, PT, PT, PT, UP0, 0x40, 0x0 ;  /* 0x000000000000781c */ /* 0x000fe40003f0e808 */
[----:B------:R-:W-:-:S11]  /*b910*/  LOP3.LUT R22, R22, R3, RZ, 0x3c, !PT ;  /* 0x0000000316167212 */ /* 0x000fd600078e3cff */
[----:B0-----:R-:W-:Y:S05]  /*b920*/  @P0 BRA `(.L_x_3296) ;  /* 0x0000000c00740947 */ /* 0x001fea0003800000 */
[----:B------:R-:W-:Y:S01]  /*b930*/  BSSY B0, `(.L_x_3296) ;  /* 0x00000dc000007945 */ /* 0x000fe20003800000 */
[----:B------:R-:W-:-:S07]  /*b940*/  IMAD.U32 R8, RZ, RZ, UR40 ;  /* 0x00000028ff087e24 */ /* 0x000fce000f8e00ff */
.L_x_3309:
[----:B------:R-:W0:Y:S01]  /*b950*/  LDC R2, c[0x0][0x430] ;  /* 0x00010c00ff027b82 */ /* 0x000e220000000800 */
[----:B------:R-:W-:Y:S01]  /*b960*/  ISETP.GT.U32.AND P0, PT, R23, 0x3f, PT ;  /* 0x0000003f1700780c */ /* 0x000fe20003f04070 */
[----:B------:R-:W-:Y:S01]  /*b970*/  ULDC UR4, c[0x0][0x430] ;  /* 0x00010c0000047ab9 */ /* 0x000fe20000000800 */
[----:B------:R-:W-:-:S11]  /*b980*/  MOV R11, UR41 ;  /* 0x00000029000b7c02 */ /* 0x000fd60008000f00 */
[----:B-1----:R-:W1:Y:S01]  /*b990*/  @!P0 LDC.64 R4, c[0x0][0x428] ;  /* 0x00010a00ff048b82 */ /* 0x002e620000000a00 */
[----:B0-----:R-:W-:Y:S02]  /*b9a0*/  ISETP.NE.AND P1, PT, R2, 0x1, PT ;  /* 0x000000010200780c */ /* 0x001fe40003f25270 */
[----:B------:R-:W-:-:S05]  /*b9b0*/  LEA R2, R8, R31, 0x6 ;  /* 0x0000001f08027211 */ /* 0x000fca00078e30ff */
[----:B------:R-:W-:-:S04]  /*b9c0*/  IMAD.IADD R9, R23, 0x1, R2 ;  /* 0x0000000117097824 */ /* 0x000fc800078e0202 */
[----:B------:R-:W-:Y:S02]  /*b9d0*/  IMAD.MOV.U32 R10, RZ, RZ, R9 ;  /* 0x000000ffff0a7224 */ /* 0x000fe400078e0009 */
[----:B------:R-:W0:Y:S08]  /*b9e0*/  @P1 LDC R6, c[0x0][0x434] ;  /* 0x00010d00ff061b82 */ /* 0x000e300000000800 */
[----:B------:R-:W2:Y:S01]  /*b9f0*/  @P1 LDC R3, c[0x0][0x438] ;  /* 0x00010e00ff031b82 */ /* 0x000ea20000000800 */
[----:B0-----:R-:W-:-:S07]  /*ba00*/  @P1 IMAD.HI.U32 R2, R9, R6, RZ ;  /* 0x0000000609021227 */ /* 0x001fce00078e00ff */
[----:B------:R-:W0:Y:S01]  /*ba10*/  @!P0 LDC.64 R6, c[0x0][0x418] ;  /* 0x00010600ff068b82 */ /* 0x000e220000000a00 */
[----:B--2---:R-:W-:Y:S01]  /*ba20*/  @P1 SHF.R.U32.HI R10, RZ, R3, R2 ;  /* 0x00000003ff0a1219 */ /* 0x004fe20000011602 */
[----:B-1----:R-:W-:-:S03]  /*ba30*/  @!P0 IMAD R2, R32, R4, RZ ;  /* 0x0000000420028224 */ /* 0x002fc600078e02ff */
[----:B------:R-:W-:Y:S01]  /*ba40*/  @!P0 SHF.R.S32.HI R3, RZ, 0x1f, R10 ;  /* 0x0000001fff038819 */ /* 0x000fe2000001140a */
[----:B------:R-:W-:Y:S02]  /*ba50*/  @!P0 IMAD R5, R25, R5, R2 ;  /* 0x0000000519058224 */ /* 0x000fe400078e0202 */
[----:B------:R-:W-:-:S04]  /*ba60*/  @!P0 IMAD.MOV.U32 R2, RZ, RZ, R10 ;  /* 0x000000ffff028224 */ /* 0x000fc800078e000a */
[----:B------:R-:W-:-:S04]  /*ba70*/  @!P0 IMAD.WIDE.U32 R2, R25, R4, R2 ;  /* 0x0000000419028225 */ /* 0x000fc800078e0002 */
[----:B------:R-:W-:Y:S02]  /*ba80*/  @!P0 IMAD.IADD R3, R5, 0x1, R3 ;  /* 0x0000000105038824 */ /* 0x000fe400078e0203 */
[----:B------:R-:W-:Y:S01]  /*ba90*/  IMAD.MOV.U32 R4, RZ, RZ, RZ ;  /* 0x000000ffff047224 */ /* 0x000fe200078e00ff */
[----:B0-----:R-:W-:-:S04]  /*baa0*/  @!P0 LEA R6, P1, R2, R6, 0x2 ;  /* 0x0000000602068211 */ /* 0x001fc800078210ff */
[----:B------:R-:W-:-:S05]  /*bab0*/  @!P0 LEA.HI.X R7, R2, R7, R3, 0x2, P1 ;  /* 0x0000000702078211 */ /* 0x000fca00008f1403 */
[----:B------:R0:W5:Y:S01]  /*bac0*/  @!P0 LDG.E R4, desc[UR50][R6.64] ;  /* 0x0000003206048981 */ /* 0x000162000c1e1900 */
[----:B------:R-:W-:Y:S01]  /*bad0*/  ISETP.NE.AND P2, PT, R11, 0x3, PT ;  /* 0x000000030b00780c */ /* 0x000fe20003f45270 */
[----:B------:R-:W-:-:S04]  /*bae0*/  IMAD.MOV R2, RZ, RZ, -R10 ;  /* 0x000000ffff027224 */ /* 0x000fc800078e0a0a */
[----:B------:R-:W-:-:S08]  /*baf0*/  IMAD R5, R2, UR4, R9 ;  /* 0x0000000402057c24 */ /* 0x000fd0000f8e0209 */
[----:B0-----:R-:W-:Y:S05]  /*bb00*/  @!P2 BRA `(.L_x_3297) ;  /* 0x000000000004a947 */ /* 0x001fea0003800000 */
[----:B------:R-:W-:Y:S01]  /*bb10*/  BPT.TRAP 0x1 ;  /* 0x000000040000795c */ /* 0x000fe20000300000 */
.L_x_3297:
[----:B------:R-:W-:Y:S01]  /*bb20*/  LEA R9, R17, UR39, 0x3 ;  /* 0x0000002711097c11 */ /* 0x000fe2000f8e18ff */
[----:B------:R-:W-:Y:S01]  /*bb30*/  BSSY B1, `(.L_x_3298) ;  /* 0x0000005000017945 */ /* 0x000fe20003800000 */
[----:B------:R-:W-:Y:S02]  /*bb40*/  SHF.L.U32 R20, R22, 0x1f, RZ ;  /* 0x0000001f16147819 */ /* 0x000fe400000006ff */
[----:B------:R-:W-:Y:S02]  /*bb50*/  SHF.R.S32.HI R7, RZ, 0x1f, R5 ;  /* 0x0000001fff077819 */ /* 0x000fe40000011405 */
[----:B------:R-:W0:Y:S02]  /*bb60*/  SYNCS.PHASECHK.TRANS64.TRYWAIT P0, [R9+URZ+0x28c40], R20 ;  /* 0x028c4014090075a7 */ /* 0x000e24000800017f */
[----:B0-----:R-:W-:Y:S05]  /*bb70*/  @!P0 BRA `(.L_x_3299) ;  /* 0x0000002400548947 */ /* 0x001fea0003800000 */
.L_x_3361:
[----:B------:R-:W-:Y:S05]  /*bb80*/  BSYNC B1 ;  /* 0x0000000000017941 */ /* 0x000fea0003800000 */
.L_x_3298:
[----:B------:R-:W-:Y:S01]  /*bb90*/  ULDC.64 UR4, c[0x0][0x300] ;  /* 0x0000c00000047ab9 */ /* 0x000fe20000000a00 */
[----:B-----5:R-:W-:Y:S01]  /*bba0*/  SHF.R.S32.HI R19, RZ, 0x1f, R4 ;  /* 0x0000001fff137819 */ /* 0x020fe20000011404 */
[----:B------:R-:W-:Y:S01]  /*bbb0*/  IMAD R2, R7, UR4, RZ ;  /* 0x0000000407027c24 */ /* 0x000fe2000f8e02ff */
[----:B------:R-:W-:Y:S01]  /*bbc0*/  LOP3.LUT P1, RZ, R16, 0x1, RZ, 0xc0, !PT ;  /* 0x0000000110ff7812 */ /* 0x000fe2000782c0ff */
        /* <DEDUP_REMOVED lines=19> */
[----:B------:R-:W1:Y:S01]  /*bd00*/  SHFL.IDX PT, R14, R21, RZ, 0x181f ;  /* 0x00181fff150e7589 */ /* 0x000e6200000e0000 */
[----:B------:R-:W-:-:S03]  /*bd10*/  LEA R26, R6, UR39, 0x1 ;  /* 0x00000027061a7c11 */ /* 0x000fc6000f8e08ff */
[----:B------:R-:W2:Y:S04]  /*bd20*/  SHFL.IDX PT, R3, R28, RZ, 0x181f ;  /* 0x00181fff1c037589 */ /* 0x000ea800000e0000 */
[----:B------:R-:W3:Y:S04]  /*bd30*/  SHFL.IDX PT, R10, R21, 0x1, 0x181f ;  /* 0x00381f00150a7f89 */ /* 0x000ee800000e0000 */
[----:B------:R-:W4:Y:S01]  /*bd40*/  SHFL.IDX PT, R34, R28, 0x1, 0x181f ;  /* 0x00381f001c227f89 */ /* 0x000f2200000e0000 */
[----:B-1----:R-:W-:-:S03]  /*bd50*/  IADD3 R2, P0, R14, R0, RZ ;  /* 0x000000000e027210 */ /* 0x002fc60007f1e0ff */
[----:B------:R-:W-:Y:S02]  /*bd60*/  SHFL.IDX PT, R14, R21, 0x3, 0x181f ;  /* 0x00781f00150e7f89 */ /* 0x000fe400000e0000 */
[----:B--2---:R-:W-:Y:S01]  /*bd70*/  IMAD.X R3, RZ, RZ, R3, P0 ;  /* 0x000000ffff037224 */ /* 0x004fe200000e0603 */
[----:B---3--:R-:W-:-:S04]  /*bd80*/  IADD3 R10, P0, R10, R0, RZ ;  /* 0x000000000a0a7210 */ /* 0x008fc80007f1e0ff */
[----:B------:R1:W-:Y:S01]  /*bd90*/  LDGSTS.E.BYPASS.LTC128B.128 [R26+0x22400], desc[UR50][R2.64], !P1 ;  /* 0x22400000021a7fae */ /* 0x0003e2000c901d72 */
[----:B----4-:R-:W-:-:S05]  /*bda0*/  IMAD.X R11, RZ, RZ, R34, P0 ;  /* 0x000000ffff0b7224 */ /* 0x010fca00000e0622 */
[----:B------:R2:W-:Y:S04]  /*bdb0*/  LDGSTS.E.BYPASS.LTC128B.128 [R26+0x22c00], desc[UR50][R10.64], !P1 ;  /* 0x22c000000a1a7fae */ /* 0x0005e8000c901d72 */
[----:B-1----:R-:W1:Y:S04]  /*bdc0*/  SHFL.IDX PT, R2, R21, 0x2, 0x181f ;  /* 0x00581f0015027f89 */ /* 0x002e6800000e0000 */
[----:B------:R-:W3:Y:S04]  /*bdd0*/  SHFL.IDX PT, R3, R28, 0x2, 0x181f ;  /* 0x00581f001c037f89 */ /* 0x000ee800000e0000 */
[----:B------:R-:W4:Y:S01]  /*bde0*/  SHFL.IDX PT, R28, R28, 0x3, 0x181f ;  /* 0x00781f001c1c7f89 */ /* 0x000f2200000e0000 */
[----:B-1----:R-:W-:-:S04]  /*bdf0*/  IADD3 R2, P0, R2, R0, RZ ;  /* 0x0000000002027210 */ /* 0x002fc80007f1e0ff */
[----:B---3--:R-:W-:-:S05]  /*be00*/  IADD3.X R3, RZ, R3, RZ, P0, !PT ;  /* 0x00000003ff037210 */ /* 0x008fca00007fe4ff */
[----:B----4-:R2:W-:Y:S04]  /*be10*/  LDGSTS.E.BYPASS.LTC128B.128 [R26+0x23400], desc[UR50][R2.64], !P1 ;  /* 0x23400000021a7fae */ /* 0x0105e8000c901d72 */
.L_x_3371:
[----:B--2---:R-:W-:-:S05]  /*be20*/  IADD3 R2, P0, R14, R0, RZ ;  /* 0x000000000e027210 */ /* 0x004fca0007f1e0ff */
[----:B------:R-:W-:Y:S01]  /*be30*/  IMAD.X R3, RZ, RZ, R28, P0 ;  /* 0x000000ffff037224 */ /* 0x000fe200000e061c */
[----:B------:R-:W-:-:S04]  /*be40*/  PLOP3.LUT P0, PT, PT, PT, PT, 0x80, 0x0 ;  /* 0x000000000000781c */ /* 0x000fc80003f0f070 */
[----:B------:R-:W-:Y:S01]  /*be50*/  @!PT LDS RZ, [RZ] ;  /* 0x00000000fffff984 */ /* 0x000fe20000000800 */
[----:B------:R-:W-:Y:S01]  /*be60*/  @!PT LDS RZ, [RZ] ;  /* 0x00000000fffff984 */ /* 0x000fe20000000800 */
[----:B------:R-:W-:Y:S01]  /*be70*/  @!PT LDS RZ, [RZ] ;  /* 0x00000000fffff984 */ /* 0x000fe20000000800 */
[----:B------:R1:W-:Y:S01]  /*be80*/  LDGSTS.E.BYPASS.LTC128B.128 [R26+0x23c00], desc[UR50][R2.64], !P1 ;  /* 0x23c00000021a7fae */ /* 0x0003e2000c901d72 */
[----:B------:R-:W-:-:S08]  /*be90*/  NOP ;  /* 0x0000000000007918 */ /* 0x000fd00000000000 */
.L_x_3301:
        /* <DEDUP_REMOVED lines=11> */
.L_x_3302:
[----:B------:R1:W-:Y:S01]  /*bf50*/  SYNCS.ARRIVE.TRANS64.A1T0 RZ, [R9+URZ+0x28c30], RZ ;  /* 0x028c30ff09ff79a7 */ /* 0x0003e2000810003f */
[----:B------:R-:W-:Y:S05]  /*bf60*/  @!P2 BRA `(.L_x_3303) ;  /* 0x000000000004a947 */ /* 0x000fea0003800000 */
[----:B------:R-:W-:Y:S01]  /*bf70*/  BPT.TRAP 0x1 ;  /* 0x000000040000795c */ /* 0x000fe20000300000 */
.L_x_3303:
[----:B------:R-:W2:Y:S01]  /*bf80*/  SYNCS.PHASECHK.TRANS64.TRYWAIT P0, [R9+URZ+0x28c60], R20 ;  /* 0x028c6014090075a7 */ /* 0x000ea2000800017f */
[----:B------:R-:W-:Y:S04]  /*bf90*/  BSSY B1, `(.L_x_3304) ;  /* 0x0000002000017945 */ /* 0x000fe80003800000 */
[----:B--2---:R-:W-:Y:S05]  /*bfa0*/  @!P0 BRA `(.L_x_3305) ;  /* 0x0000002400708947 */ /* 0x004fea0003800000 */
.L_x_3372:
[----:B------:R-:W-:Y:S05]  /*bfb0*/  BSYNC B1 ;  /* 0x0000000000017941 */ /* 0x000fea0003800000 */
.L_x_3304:
[----:B------:R-:W-:Y:S01]  /*bfc0*/  ULDC.64 UR4, c[0x0][0x328] ;  /* 0x0000ca0000047ab9 */ /* 0x000fe20000000a00 */
[C---:B------:R-:W-:Y:S01]  /*bfd0*/  LOP3.LUT P5, RZ, R16.reuse, 0x8, RZ, 0xc0, !PT ;  /* 0x0000000810ff7812 */ /* 0x040fe200078ac0ff */
[----:B------:R-:W-:Y:S01]  /*bfe0*/  IMAD R2, R7, UR4, RZ ;  /* 0x0000000407027c24 */ /* 0x000fe2000f8e02ff */
        /* <DEDUP_REMOVED lines=11> */
[----:B------:R-:W-:Y:S01]  /*c0a0*/  IADD3 R3, R3, R19, RZ ;  /* 0x0000001303037210 */ /* 0x000fe20007ffe0ff */
[----:B------:R-:W-:Y:S02]  /*c0b0*/  IMAD R19, R17, 0x7000, R6 ;  /* 0x0000700011137824 */ /* 0x000fe400078e0206 */
[C---:B------:R-:W-:Y:S02]  /*c0c0*/  IMAD R5, R18.reuse, UR5, R5 ;  /* 0x0000000512057c24 */ /* 0x040fe4000f8e0205 */
[----:B------:R-:W-:Y:S01]  /*c0d0*/  IMAD.WIDE.U32 R2, R18, UR4, R2 ;  /* 0x0000000412027c25 */ /* 0x000fe2000f8e0002 */
[----:B------:R-:W-:-:S03]  /*c0e0*/  ULDC.64 UR4, c[0x0][0x318] ;  /* 0x0000c60000047ab9 */ /* 0x000fc60000000a00 */
[----:B------:R-:W-:Y:S01]  /*c0f0*/  IMAD.IADD R3, R5, 0x1, R3 ;  /* 0x0000000105037824 */ /* 0x000fe200078e0203 */
[----:B------:R-:W-:Y:S01]  /*c100*/  LEA R10, P0, R2, UR4, 0x1 ;  /* 0x00000004020a7c11 */ /* 0x000fe2000f8008ff */
[----:B------:R-:W-:-:S03]  /*c110*/  UMOV UR4, 0xffffffff ;  /* 0xffffffff00047882 */ /* 0x000fc60000000000 */
[----:B0-2---:R-:W-:Y:S01]  /*c120*/  LEA.HI.X R20, R2, UR5, R3, 0x1, P0 ;  /* 0x0000000502147c11 */ /* 0x005fe200080f0c03 */
[----:B------:R-:W-:Y:S08]  /*c130*/  BRA.DIV UR4, `(.L_x_3306) ;  /* 0x0000002604207947 */ /* 0x000ff0000b800000 */
[----:B------:R-:W0:Y:S01]  /*c140*/  SHFL.IDX PT, R14, R10, RZ, 0x181f ;  /* 0x00181fff0a0e7589 */ /* 0x000e2200000e0000 */
[C---:B------:R-:W-:Y:S02]  /*c150*/  LOP3.LUT P1, RZ, R16.reuse, 0x40, RZ, 0xc0, !PT ;  /* 0x0000004010ff7812 */ /* 0x040fe4000782c0ff */
[C---:B------:R-:W-:Y:S01]  /*c160*/  LOP3.LUT P6, RZ, R16.reuse, 0x20, RZ, 0xc0, !PT ;  /* 0x0000002010ff7812 */ /* 0x040fe200078cc0ff */
[----:B------:R-:W2:Y:S01]  /*c170*/  SHFL.IDX PT, R3, R20, RZ, 0x181f ;  /* 0x00181fff14037589 */ /* 0x000ea200000e0000 */
[----:B------:R-:W-:Y:S02]  /*c180*/  LEA R19, R19, UR39, 0x1 ;  /* 0x0000002713137c11 */ /* 0x000fe4000f8e08ff */
[----:B------:R-:W-:Y:S02]  /*c190*/  LOP3.LUT P2, RZ, R16, 0x10, RZ, 0xc0, !PT ;  /* 0x0000001010ff7812 */ /* 0x000fe4000784c0ff */
[----:B------:R-:W-:Y:S02]  /*c1a0*/  P2R R11, PR, RZ, 0x40 ;  /* 0x00000040ff0b7803 */ /* 0x000fe40000000000 */
[----:B0-----:R-:W-:-:S02]  /*c1b0*/  IADD3 R6, P0, R14, R0, RZ ;  /* 0x000000000e067210 */ /* 0x001fc40007f1e0ff */
[----:B------:R-:W0:Y:S03]  /*c1c0*/  SHFL.IDX PT, R14, R10, 0x1, 0x181f ;  /* 0x00381f000a0e7f89 */ /* 0x000e2600000e0000 */
[----:B--2---:R-:W-:Y:S02]  /*c1d0*/  IMAD.X R7, RZ, RZ, R3, P0 ;  /* 0x000000ffff077224 */ /* 0x004fe400000e0603 */
[----:B------:R-:W2:Y:S04]  /*c1e0*/  SHFL.IDX PT, R3, R20, 0x1, 0x181f ;  /* 0x00381f0014037f89 */ /* 0x000ea800000e0000 */
[----:B------:R-:W-:Y:S01]  /*c1f0*/  LDGSTS.E.BYPASS.LTC128B.128 [R19+0x400], desc[UR50][R6.64], !P1 ;  /* 0x0040000006137fae */ /* 0x000fe2000c901d72 */
[----:B------:R-:W-:-:S03]  /*c200*/  ISETP.NE.U32.AND P1, PT, R27, RZ, PT ;  /* 0x000000ff1b00720c */ /* 0x000fc60003f25070 */
[----:B------:R-:W-:Y:S01]  /*c210*/  LDGSTS.E.BYPASS.LTC128B.128 [R19+0x2400], desc[UR50][R6.64+0x80], !P6 ;  /* 0x0240008006137fae */ /* 0x000fe2000f101d72 */
[----:B------:R-:W-:-:S03]  /*c220*/  LOP3.LUT P6, RZ, R16, 0x40, RZ, 0xc0, !PT ;  /* 0x0000004010ff7812 */ /* 0x000fc600078cc0ff */
[----:B------:R-:W-:Y:S04]  /*c230*/  LDGSTS.E.BYPASS.LTC128B.128 [R19+0x4400], desc[UR50][R6.64+0x100], !P2 ;  /* 0x0440010006137fae */ /* 0x000fe8000d101d72 */
[----:B------:R-:W-:Y:S01]  /*c240*/  LDGSTS.E.BYPASS.LTC128B.128 [R19+0x6400], desc[UR50][R6.64+0x180], !P5 ;  /* 0x0640018006137fae */ /* 0x000fe2000e901d72 */
[----:B0-----:R-:W-:-:S03]  /*c250*/  IADD3 R4, P0, R14, R0, RZ ;  /* 0x000000000e047210 */ /* 0x001fc60007f1e0ff */
[----:B------:R-:W-:Y:S04]  /*c260*/  LDGSTS.E.BYPASS.LTC128B.128 [R19+0x8400], desc[UR50][R6.64+0x200], !P4 ;  /* 0x0840020006137fae */ /* 0x000fe8000e101d72 */
[----:B------:R-:W0:Y:S01]  /*c270*/  SHFL.IDX PT, R14, R10, 0x2, 0x181f ;  /* 0x00581f000a0e7f89 */ /* 0x000e2200000e0000 */
[----:B--2---:R-:W-:-:S03]  /*c280*/  IMAD.X R5, RZ, RZ, R3, P0 ;  /* 0x000000ffff057224 */ /* 0x004fc600000e0603 */
[----:B------:R-:W2:Y:S04]  /*c290*/  SHFL.IDX PT, R3, R20, 0x2, 0x181f ;  /* 0x00581f0014037f89 */ /* 0x000ea800000e0000 */
[----:B------:R-:W-:Y:S04]  /*c2a0*/  LDGSTS.E.BYPASS.LTC128B.128 [R19+0xa400], desc[UR50][R6.64+0x280], !P3 ;  /* 0x0a40028006137fae */ /* 0x000fe8000d901d72 */
[----:B------:R-:W3:Y:S01]  /*c2b0*/  SHFL.IDX PT, R20, R20, 0x3, 0x181f ;  /* 0x00781f0014147f89 */ /* 0x000ee200000e0000 */
[----:B0-----:R-:W-:-:S03]  /*c2c0*/  IADD3 R2, P0, R14, R0, RZ ;  /* 0x000000000e027210 */ /* 0x001fc60007f1e0ff */
[----:B------:R0:W4:Y:S01]  /*c2d0*/  SHFL.IDX PT, R14, R10, 0x3, 0x181f ;  /* 0x00781f000a0e7f89 */ /* 0x00012200000e0000 */
[----:B--2---:R-:W-:Y:S02]  /*c2e0*/  IADD3.X R3, RZ, R3, RZ, P0, !PT ;  /* 0x00000003ff037210 */ /* 0x004fe400007fe4ff */
[----:B------:R-:W-:-:S13]  /*c2f0*/  ISETP.NE.U32.AND P0, PT, R29, RZ, PT ;  /* 0x000000ff1d00720c */ /* 0x000fda0003f05070 */
[----:B------:R-:W-:Y:S04]  /*c300*/  LDGSTS.E.BYPASS.LTC128B.128 [R19+0xc400], desc[UR50][R6.64+0x300], P0 ;  /* 0x0c40030006137fae */ /* 0x000fe80008101d72 */
[----:B------:R2:W-:Y:S04]  /*c310*/  LDGSTS.E.BYPASS.LTC128B.128 [R19+0xe400], desc[UR50][R6.64+0x380], P1 ;  /* 0x0e40038006137fae */ /* 0x0005e80008901d72 */
[----:B------:R0:W-:Y:S01]  /*c320*/  LDGSTS.E.BYPASS.LTC128B.128 [R19+0xc00], desc[UR50][R4.64], !P6 ;  /* 0x00c0000004137fae */ /* 0x0001e2000f101d72 */
[----:B------:R-:W-:-:S04]  /*c330*/  ISETP.NE.AND P6, PT, R11, RZ, PT ;  /* 0x000000ff0b00720c */ /* 0x000fc80003fc5270 */
[----:B--2---:R-:W-:-:S09]  /*c340*/  P2R R6, PR, RZ, 0x40 ;  /* 0x00000040ff067803 */ /* 0x004fd20000000000 */
[----:B------:R0:W-:Y:S01]  /*c350*/  LDGSTS.E.BYPASS.LTC128B.128 [R19+0x2c00], desc[UR50][R4.64+0x80], !P6 ;  /* 0x02c0008004137fae */ /* 0x0001e2000f101d72 */
[----:B------:R-:W-:-:S03]  /*c360*/  LOP3.LUT P6, RZ, R16, 0x40, RZ, 0xc0, !PT ;  /* 0x0000004010ff7812 */ /* 0x000fc600078cc0ff */
[----:B------:R0:W-:Y:S04]  /*c370*/  LDGSTS.E.BYPASS.LTC128B.128 [R19+0x4c00], desc[UR50][R4.64+0x100], !P2 ;  /* 0x04c0010004137fae */ /* 0x0001e8000d101d72 */
[----:B------:R0:W-:Y:S04]  /*c380*/  LDGSTS.E.BYPASS.LTC128B.128 [R19+0x6c00], desc[UR50][R4.64+0x180], !P5 ;  /* 0x06c0018004137fae */ /* 0x0001e8000e901d72 */
[----:B------:R0:W-:Y:S04]  /*c390*/  LDGSTS.E.BYPASS.LTC128B.128 [R19+0x8c00], desc[UR50][R4.64+0x200], !P4 ;  /* 0x08c0020004137fae */ /* 0x0001e8000e101d72 */
[----:B------:R0:W-:Y:S04]  /*c3a0*/  LDGSTS.E.BYPASS.LTC128B.128 [R19+0xac00], desc[UR50][R4.64+0x280], !P3 ;  /* 0x0ac0028004137fae */ /* 0x0001e8000d901d72 */
[----:B------:R0:W-:Y:S04]  /*c3b0*/  LDGSTS.E.BYPASS.LTC128B.128 [R19+0xcc00], desc[UR50][R4.64+0x300], P0 ;  /* 0x0cc0030004137fae */ /* 0x0001e80008101d72 */
[----:B------:R0:W-:Y:S04]  /*c3c0*/  LDGSTS.E.BYPASS.LTC128B.128 [R19+0xec00], desc[UR50][R4.64+0x380], P1 ;  /* 0x0ec0038004137fae */ /* 0x0001e80008901d72 */
[----:B------:R0:W-:Y:S01]  /*c3d0*/  LDGSTS.E.BYPASS.LTC128B.128 [R19+0x1400], desc[UR50][R2.64], !P6 ;  /* 0x0140000002137fae */ /* 0x0001e2000f101d72 */
[----:B------:R-:W-:-:S13]  /*c3e0*/  ISETP.NE.AND P6, PT, R6, RZ, PT ;  /* 0x000000ff0600720c */ /* 0x000fda0003fc5270 */
[----:B------:R0:W-:Y:S04]  /*c3f0*/  LDGSTS.E.BYPASS.LTC128B.128 [R19+0x3400], desc[UR50][R2.64+0x80], !P6 ;  /* 0x0340008002137fae */ /* 0x0001e8000f101d72 */
[----:B------:R0:W-:Y:S04]  /*c400*/  LDGSTS.E.BYPASS.LTC128B.128 [R19+0x5400], desc[UR50][R2.64+0x100], !P2 ;  /* 0x0540010002137fae */ /* 0x0001e8000d101d72 */
[----:B------:R0:W-:Y:S04]  /*c410*/  LDGSTS.E.BYPASS.LTC128B.128 [R19+0x7400], desc[UR50][R2.64+0x180], !P5 ;  /* 0x0740018002137fae */ /* 0x0001e8000e901d72 */
[----:B------:R0:W-:Y:S04]  /*c420*/  LDGSTS.E.BYPASS.LTC128B.128 [R19+0x9400], desc[UR50][R2.64+0x200], !P4 ;  /* 0x0940020002137fae */ /* 0x0001e8000e101d72 */
[----:B------:R0:W-:Y:S04]  /*c430*/  LDGSTS.E.BYPASS.LTC128B.128 [R19+0xb400], desc[UR50][R2.64+0x280], !P3 ;  /* 0x0b40028002137fae */ /* 0x0001e8000d901d72 */
[----:B------:R0:W-:Y:S04]  /*c440*/  LDGSTS.E.BYPASS.LTC128B.128 [R19+0xd400], desc[UR50][R2.64+0x300], P0 ;  /* 0x0d40030002137fae */ /* 0x0001e80008101d72 */
[----:B---34-:R0:W-:Y:S02]  /*c450*/  LDGSTS.E.BYPASS.LTC128B.128 [R19+0xf400], desc[UR50][R2.64+0x380], P1 ;  /* 0x0f40038002137fae */ /* 0x0181e40008901d72 */
.L_x_3382:
[----:B0-----:R-:W-:Y:S02]  /*c460*/  P2R R4, PR, RZ, 0x2 ;  /* 0x00000002ff047803 */ /* 0x001fe40000000000 */
[----:B------:R-:W-:Y:S02]  /*c470*/  LOP3.LUT P1, RZ, R16, 0x40, RZ, 0xc0, !PT ;  /* 0x0000004010ff7812 */ /* 0x000fe4000782c0ff */
[----:B------:R-:W-:Y:S02]  /*c480*/  IADD3 R2, P2, R14, R0, RZ ;  /* 0x000000000e027210 */ /* 0x000fe40007f5e0ff */
[----:B------:R-:W-:-:S03]  /*c490*/  LOP3.LUT P6, RZ, R16, 0x10, RZ, 0xc0, !PT ;  /* 0x0000001010ff7812 */ /* 0x000fc600078cc0ff */
[----:B------:R-:W-:Y:S01]  /*c4a0*/  IMAD.X R3, RZ, RZ, R20, P2 ;  /* 0x000000ffff037224 */ /* 0x000fe200010e0614 */
[----:B------:R-:W-:-:S05]  /*c4b0*/  LOP3.LUT P2, RZ, R16, 0x20, RZ, 0xc0, !PT ;  /* 0x0000002010ff7812 */ /* 0x000fca000784c0ff */
[----:B------:R-:W-:Y:S01]  /*c4c0*/  @!PT LDS RZ, [RZ] ;  /* 0x00000000fffff984 */ /* 0x000fe20000000800 */
[----:B------:R-:W-:Y:S01]  /*c4d0*/  @!PT LDS RZ, [RZ] ;  /* 0x00000000fffff984 */ /* 0x000fe20000000800 */
[----:B------:R-:W-:Y:S01]  /*c4e0*/  @!PT LDS RZ, [RZ] ;  /* 0x00000000fffff984 */ /* 0x000fe20000000800 */
[----:B------:R0:W-:Y:S01]  /*c4f0*/  LDGSTS.E.BYPASS.LTC128B.128 [R19+0x1c00], desc[UR50][R2.64], !P1 ;  /* 0x01c0000002137fae */ /* 0x0001e2000c901d72 */
[----:B------:R-:W-:-:S07]  /*c500*/  ISETP.NE.AND P1, PT, R4, RZ, PT ;  /* 0x000000ff0400720c */ /* 0x000fce0003f25270 */
[----:B------:R0:W-:Y:S04]  /*c510*/  LDGSTS.E.BYPASS.LTC128B.128 [R19+0x3c00], desc[UR50][R2.64+0x80], !P2 ;  /* 0x03c0008002137fae */ /* 0x0001e8000d101d72 */
[----:B------:R0:W-:Y:S04]  /*c520*/  LDGSTS.E.BYPASS.LTC128B.128 [R19+0x5c00], desc[UR50][R2.64+0x100], !P6 ;  /* 0x05c0010002137fae */ /* 0x0001e8000f101d72 */
[----:B------:R0:W-:Y:S04]  /*c530*/  LDGSTS.E.BYPASS.LTC128B.128 [R19+0x7c00], desc[UR50][R2.64+0x180], !P5 ;  /* 0x07c0018002137fae */ /* 0x0001e8000e901d72 */
[----:B------:R0:W-:Y:S04]  /*c540*/  LDGSTS.E.BYPASS.LTC128B.128 [R19+0x9c00], desc[UR50][R2.64+0x200], !P4 ;  /* 0x09c0020002137fae */ /* 0x0001e8000e101d72 */
[----:B------:R0:W-:Y:S04]  /*c550*/  LDGSTS.E.BYPASS.LTC128B.128 [R19+0xbc00], desc[UR50][R2.64+0x280], !P3 ;  /* 0x0bc0028002137fae */ /* 0x0001e8000d901d72 */
[----:B------:R0:W-:Y:S01]  /*c560*/  LDGSTS.E.BYPASS.LTC128B.128 [R19+0xdc00], desc[UR50][R2.64+0x300], P0 ;  /* 0x0dc0030002137fae */ /* 0x0001e20008101d72 */
[----:B------:R-:W-:-:S03]  /*c570*/  PLOP3.LUT P0, PT, PT, PT, PT, 0x80, 0x0 ;  /* 0x000000000000781c */ /* 0x000fc60003f0f070 */
[----:B------:R0:W-:Y:S01]  /*c580*/  LDGSTS.E.BYPASS.LTC128B.128 [R19+0xfc00], desc[UR50][R2.64+0x380], P1 ;  /* 0x0fc0038002137fae */ /* 0x0001e20008901d72 */
[----:B------:R-:W-:-:S09]  /*c590*/  NOP ;  /* 0x0000000000007918 */ /* 0x000fd20000000000 */
.L_x_3307:
        /* <DEDUP_REMOVED lines=11> */
.L_x_3308:
[----:B------:R-:W-:Y:S01]  /*c650*/  VIADD R17, R17, 0x1 ;  /* 0x0000000111117836 */ /* 0x000fe20000000000 */
[----:B------:R-:W-:Y:S01]  /*c660*/  IADD3 R2, R8, -0x1, RZ ;  /* 0xffffffff08027810 */ /* 0x000fe20007ffe0ff */
[----:B------:R0:W-:Y:S03]  /*c670*/  SYNCS.ARRIVE.TRANS64.A1T0 RZ, [R9+URZ+0x28c50], RZ ;  /* 0x028c50ff09ff79a7 */ /* 0x0001e6000810003f */
[----:B------:R-:W-:-:S04]  /*c680*/  ISETP.NE.AND P0, PT, R17, 0x2, PT ;  /* 0x000000021100780c */ /* 0x000fc80003f05270 */
[----:B------:R-:W-:Y:S02]  /*c690*/  SEL R17, R17, RZ, P0 ;  /* 0x000000ff11117207 */ /* 0x000fe40000000000 */
[----:B------:R-:W-:Y:S02]  /*c6a0*/  SEL R3, RZ, 0x1, P0 ;  /* 0x00000001ff037807 */ /* 0x000fe40000000000 */
[----:B------:R-:W-:Y:S01]  /*c6b0*/  ISETP.GT.AND P0, PT, R8, RZ, PT ;  /* 0x000000ff0800720c */ /* 0x000fe20003f04270 */
[----:B------:R-:W-:Y:S01]  /*c6c0*/  IMAD.MOV.U32 R8, RZ, RZ, R2 ;  /* 0x000000ffff087224 */ /* 0x000fe200078e0002 */
[----:B------:R-:W-:-:S11]  /*c6d0*/  LOP3.LUT R22, R22, R3, RZ, 0x3c, !PT ;  /* 0x0000000316167212 */ /* 0x000fd600078e3cff */
[----:B0-----:R-:W-:Y:S05]  /*c6e0*/  @P0 BRA `(.L_x_3309) ;  /* 0xfffffff000980947 */ /* 0x001fea000383ffff */
[----:B------:R-:W-:Y:S05]  /*c6f0*/  BSYNC B0 ;  /* 0x0000000000007941 */ /* 0x000fea0003800000 */
.L_x_3296:
[----:B------:R-:W2:Y:S01]  /*c700*/  LDL.LU R2, [R1] ;  /* 0x0000000001027983 */ /* 0x000ea20000300800 */
[----:B------:R-:W-:-:S03]  /*c710*/  ULDC UR4, c[0x0][0xc34] ;  /* 0x00030d0000047ab9 */ /* 0x000fc60000000800 */
[----:B------:R-:W3:Y:S01]  /*c720*/  LDL.LU R0, [R1+0xc] ;  /* 0x00000c0001007983 */ /* 0x000ee20000300800 */
[----:B--2---:R-:W-:Y:S02]  /*c730*/  VIADD R2, R2, UR42 ;  /* 0x0000002a02027c36 */ /* 0x004fe40008000000 */
[----:B---3--:R-:W-:-:S03]  /*c740*/  VIADD R0, R0, 0x1 ;  /* 0x0000000100007836 */ /* 0x008fc60000000000 */
[----:B------:R0:W-:Y:S01]  /*c750*/  STL [R1], R2 ;  /* 0x0000000201007387 */ /* 0x0001e20000100800 */
[----:B------:R-:W-:-:S03]  /*c760*/  ISETP.GE.AND P0, PT, R2, UR4, PT ;  /* 0x0000000402007c0c */ /* 0x000fc6000bf06270 */
[----:B------:R0:W-:Y:S10]  /*c770*/  STL [R1+0xc], R0 ;  /* 0x00000c0001007387 */ /* 0x0001f40000100800 */
[----:B0-----:R-:W-:Y:S05]  /*c780*/  @!P0 BRA `(.L_x_3310) ;  /* 0xffffffd000648947 */ /* 0x001fea000383ffff */
[----:B------:R-:W-:-:S07]  /*c790*/  LOP3.LUT R2, R0, 0x1, RZ, 0xc, !PT ;  /* 0x0000000100027812 */ /* 0x000fce00078e0cff */
.L_x_3275:
[----:B------:R-:W0:Y:S01]  /*c7a0*/  S2R R3, SR_CgaCtaId ;  /* 0x0000000000037919 */ /* 0x000e220000008800 */
[----:B------:R-:W-:Y:S01]  /*c7b0*/  MOV R0, 0x400 ;  /* 0x0000040000007802 */ /* 0x000fe20000000f00 */
[----:B------:R-:W-:Y:S01]  /*c7c0*/  BSSY B0, `(.L_x_3311) ;  /* 0x0000005000007945 */ /* 0x000fe20003800000 */
[----:B------:R-:W-:Y:S02]  /*c7d0*/  SHF.L.U32 R2, R2, 0x1f, RZ ;  /* 0x0000001f02027819 */ /* 0x000fe400000006ff */
[----:B0-----:R-:W-:-:S04]  /*c7e0*/  LEA R4, R3, R0, 0x18 ;  /* 0x0000000003047211 */ /* 0x001fc800078ec0ff */
[----:B------:R-:W0:Y:S02]  /*c7f0*/  SYNCS.PHASECHK.TRANS64.TRYWAIT P0, [R4+URZ+0x28c20], R2 ;  /* 0x028c2002040075a7 */ /* 0x000e24000800017f */
[----:B0-----:R-:W-:Y:S05]  /*c800*/  @!P0 BRA `(.L_x_3312) ;  /* 0x00000024002c8947 */ /* 0x001fea0003800000 */
.L_x_3383:
[----:B------:R-:W-:Y:S05]  /*c810*/  BSYNC B0 ;  /* 0x0000000000007941 */ /* 0x000fea0003800000 */
.L_x_3311:
[----:B------:R-:W-:-:S03]  /*c820*/  UMOV UR4, 0xffffffff ;  /* 0xffffffff00047882 */ /* 0x000fc60000000000 */
[----:B------:R-:W-:Y:S05]  /*c830*/  BRA.DIV UR4, `(.L_x_3313) ;  /* 0x0000002604347947 */ /* 0x000fea000b800000 */
[----:B------:R-:W2:Y:S02]  /*c840*/  S2R R0, SR_TID.X ;  /* 0x0000000000007919 */ /* 0x000ea40000002100 */
[----:B--2---:R-:W-:-:S04]  /*c850*/  SHF.R.U32.HI R0, RZ, 0x5, R0 ;  /* 0x00000005ff007819 */ /* 0x004fc80000011600 */
[----:B------:R-:W-:-:S05]  /*c860*/  LOP3.LUT R0, R0, 0x3, RZ, 0xc0, !PT ;  /* 0x0000000300007812 */ /* 0x000fca00078ec0ff */
[----:B------:R2:W3:Y:S02]  /*c870*/  SHFL.IDX PT, R14, R0, RZ, 0x1f ;  /* 0x00001fff000e7589 */ /* 0x0004e400000e0000 */
.L_x_3386:
[----:B---3--:R-:W-:Y:S01]  /*c880*/  ISETP.NE.AND P0, PT, R14, RZ, PT ;  /* 0x000000ff0e00720c */ /* 0x008fe20003f05270 */
[----:B------:R-:W-:-:S12]  /*c890*/  BSSY B0, `(.L_x_3314) ;  /* 0x0000024000007945 */ /* 0x000fd80003800000 */
[----:B------:R-:W-:Y:S05]  /*c8a0*/  @P0 BRA `(.L_x_3315) ;  /* 0x0000000000880947 */ /* 0x000fea0003800000 */
[----:B------:R-:W-:-:S03]  /*c8b0*/  UMOV UR4, 0xffffffff ;  /* 0xffffffff00047882 */ /* 0x000fc60000000000 */
[----:B------:R-:W-:Y:S05]  /*c8c0*/  BRA.DIV UR4, `(.L_x_3316) ;  /* 0x0000002604447947 */ /* 0x000fea000b800000 */
[----:B------:R-:W-:-:S13]  /*c8d0*/  ELECT P6, URZ, PT ;  /* 0x00000000003f782f */ /* 0x000fda00038c0000 */
.L_x_3389:
[----:B------:R-:W-:Y:S05]  /*c8e0*/  @!P6 BRA `(.L_x_3315) ;  /* 0x000000000078e947 */ /* 0x000fea0003800000 */
[----:B------:R-:W-:-:S06]  /*c8f0*/  ULOP3.LUT UR4, UR38, 0x2, URZ, 0xfc, !UPT ;  /* 0x0000000226047892 */ /* 0x000fcc000f8efc3f */
[----:B--2---:R-:W-:-:S04]  /*c900*/  MOV R0, UR4 ;  /* 0x0000000400007c02 */ /* 0x004fc80008000f00 */
[----:B------:R-:W-:-:S13]  /*c910*/  ISETP.NE.AND P0, PT, R0, 0x3, PT ;  /* 0x000000030000780c */ /* 0x000fda0003f05270 */
[----:B------:R-:W-:Y:S05]  /*c920*/  @!P0 BRA `(.L_x_3317) ;  /* 0x0000000000048947 */ /* 0x000fea0003800000 */
[----:B------:R-:W-:Y:S01]  /*c930*/  BPT.TRAP 0x1 ;  /* 0x000000040000795c */ /* 0x000fe20000300000 */
.L_x_3317:
[C---:B------:R-:W-:Y:S01]  /*c940*/  IMAD R5, R17.reuse, 0x8, R4 ;  /* 0x0000000811057824 */ /* 0x040fe200078e0204 */
[----:B------:R-:W-:Y:S01]  /*c950*/  SHF.L.U32 R0, R22, 0x1f, RZ ;  /* 0x0000001f16007819 */ /* 0x000fe200000006ff */
[----:B------:R-:W-:-:S03]  /*c960*/  VIADD R17, R17, 0x1 ;  /* 0x0000000111117836 */ /* 0x000fc60000000000 */
[----:B------:R-:W2:Y:S02]  /*c970*/  SYNCS.PHASECHK.TRANS64.TRYWAIT P1, [R5+URZ+0x28c40], R0 ;  /* 0x028c4000050075a7 */ /* 0x000ea4000802017f */
[----:B------:R-:W-:-:S04]  /*c980*/  ISETP.NE.AND P2, PT, R17, 0x2, PT ;  /* 0x000000021100780c */ /* 0x000fc80003f45270 */
[----:B------:R-:W-:Y:S01]  /*c990*/  SEL R3, RZ, 0x1, P2 ;  /* 0x00000001ff037807 */ /* 0x000fe20001000000 */
[----:B--2---:R-:W-:Y:S08]  /*c9a0*/  @!P1 BRA `(.L_x_3318) ;  /* 0x00000024002c9947 */ /* 0x004ff00003800000 */
.L_x_3390:
[----:B------:R-:W-:Y:S02]  /*c9b0*/  SEL R17, R17, RZ, P2 ;  /* 0x000000ff11117207 */ /* 0x000fe40001000000 */
[----:B0-----:R-:W-:Y:S01]  /*c9c0*/  LOP3.LUT R2, R22, R3, RZ, 0x3c, !PT ;  /* 0x0000000316027212 */ /* 0x001fe200078e3cff */
[----:B------:R-:W-:Y:S06]  /*c9d0*/  @!P0 BRA `(.L_x_3319) ;  /* 0x0000000000048947 */ /* 0x000fec0003800000 */
[----:B------:R-:W-:Y:S01]  /*c9e0*/  BPT.TRAP 0x1 ;  /* 0x000000040000795c */ /* 0x000fe20000300000 */
.L_x_3319:
[----:B------:R-:W-:Y:S01]  /*c9f0*/  IMAD R17, R17, 0x8, R4 ;  /* 0x0000000811117824 */ /* 0x000fe200078e0204 */
[----:B------:R-:W-:-:S04]  /*ca00*/  SHF.L.U32 R2, R2, 0x1f, RZ ;  /* 0x0000001f02027819 */ /* 0x000fc800000006ff */
[----:B------:R-:W0:Y:S02]  /*ca10*/  SYNCS.PHASECHK.TRANS64.TRYWAIT P1, [R17+URZ+0x28c40], R2 ;  /* 0x028c4002110075a7 */ /* 0x000e24000802017f */
[----:B0-----:R-:W-:Y:S05]  /*ca20*/  @!P1 BRA `(.L_x_3320) ;  /* 0x0000002400209947 */ /* 0x001fea0003800000 */
.L_x_3391:
[----:B------:R-:W-:Y:S05]  /*ca30*/  @!P0 BRA `(.L_x_3321) ;  /* 0x0000000000048947 */ /* 0x000fea0003800000 */
[----:B------:R-:W-:Y:S01]  /*ca40*/  BPT.TRAP 0x1 ;  /* 0x000000040000795c */ /* 0x000fe20000300000 */
.L_x_3321:
[----:B------:R-:W3:Y:S02]  /*ca50*/  SYNCS.PHASECHK.TRANS64.TRYWAIT P1, [R5+URZ+0x28c60], R0 ;  /* 0x028c6000050075a7 */ /* 0x000ee4000802017f */
[----:B---3--:R-:W-:Y:S05]  /*ca60*/  @!P1 BRA `(.L_x_3322) ;  /* 0x0000002400249947 */ /* 0x008fea0003800000 */
.L_x_3392:
[----:B------:R-:W-:Y:S05]  /*ca70*/  @!P0 BRA `(.L_x_3323) ;  /* 0x0000000000048947 */ /* 0x000fea0003800000 */
[----:B------:R-:W-:Y:S01]  /*ca80*/  BPT.TRAP 0x1 ;  /* 0x000000040000795c */ /* 0x000fe20000300000 */
.L_x_3323:
[----:B----4-:R4:W0:Y:S02]  /*ca90*/  SYNCS.PHASECHK.TRANS64.TRYWAIT P0, [R17+URZ+0x28c60], R2 ;  /* 0x028c6002110075a7 */ /* 0x010824000800017f */
[----:B0-----:R-:W-:Y:S05]  /*caa0*/  @!P0 NANOSLEEP.SYNCS 0x989680 ;  /* 0x009896800000895d */ /* 0x001fea0003900000 */
[----:B------:R-:W0:Y:S02]  /*cab0*/  @!P0 SYNCS.PHASECHK.TRANS64 P0, [R17+URZ+0x28c60], R2 ;  /* 0x028c6002110085a7 */ /* 0x000e24000800007f */
[----:B0-----:R-:W-:Y:S05]  /*cac0*/  @!P0 BRA `(.L_x_3323) ;  /* 0xfffffffc00f08947 */ /* 0x001fea000383ffff */
.L_x_3315:
[----:B------:R-:W-:Y:S05]  /*cad0*/  BSYNC B0 ;  /* 0x0000000000007941 */ /* 0x000fea0003800000 */
.L_x_3314:
[----:B------:R-:W-:Y:S05]  /*cae0*/  EXIT ;  /* 0x000000000000794d */ /* 0x000fea0003800000 */
.L_x_3235:
[----:B0-----:R-:W-:-:S04]  /*caf0*/  MOV R3, UR16 ;  /* 0x0000001000037c02 */ /* 0x001fc80008000f00 */
[----:B------:R0:W1:Y:S03]  /*cb00*/  SYNCS.PHASECHK.TRANS64.TRYWAIT P1, [R3+URZ+0x28c50], R0 ;  /* 0x028c5000030075a7 */ /* 0x000066000802017f */
[----:B-1----:R-:W-:Y:S05]  /*cb10*/  @!P1 NANOSLEEP.SYNCS 0x989680 ;  /* 0x009896800000995d */ /* 0x002fea0003900000 */
[----:B------:R-:W1:Y:S02]  /*cb20*/  @!P1 SYNCS.PHASECHK.TRANS64 P1, [R3+URZ+0x28c50], R0 ;  /* 0x028c5000030095a7 */ /* 0x000e64000802007f */
[----:B-1----:R-:W-:Y:S05]  /*cb30*/  @!P1 BRA `(.L_x_3235) ;  /* 0xfffffffc00ec9947 */ /* 0x002fea000383ffff */
[----:B------:R-:W-:Y:S05]  /*cb40*/  BRA `(.L_x_3324) ;  /* 0xffffff4400b07947 */ /* 0x000fea000383ffff */
.L_x_3241:
[----:B-1----:R-:W-:-:S04]  /*cb50*/  IMAD.U32 R4, RZ, RZ, UR6 ;  /* 0x00000006ff047e24 */ /* 0x002fc8000f8e00ff */
[----:B------:R1:W2:Y:S03]  /*cb60*/  SYNCS.PHASECHK.TRANS64.TRYWAIT P1, [R4+URZ+0x28c50], R3 ;  /* 0x028c5003040075a7 */ /* 0x0002a6000802017f */
[----:B--2---:R-:W-:Y:S05]  /*cb70*/  @!P1 NANOSLEEP.SYNCS 0x989680 ;  /* 0x009896800000995d */ /* 0x004fea0003900000 */
[----:B------:R-:W2:Y:S02]  /*cb80*/  @!P1 SYNCS.PHASECHK.TRANS64 P1, [R4+URZ+0x28c50], R3 ;  /* 0x028c5003040095a7 */ /* 0x000ea4000802007f */
[----:B--2---:R-:W-:Y:S05]  /*cb90*/  @!P1 BRA `(.L_x_3241) ;  /* 0xfffffffc00ec9947 */ /* 0x004fea000383ffff */
[----:B------:R-:W-:Y:S05]  /*cba0*/  BRA `(.L_x_3240) ;  /* 0xffffff5000b07947 */ /* 0x000fea000383ffff */
.L_x_3246:
[----:B0-----:R-:W-:-:S04]  /*cbb0*/  IMAD.U32 R3, RZ, RZ, UR42 ;  /* 0x0000002aff037e24 */ /* 0x001fc8000f8e00ff */
[----:B------:R0:W1:Y:S03]  /*cbc0*/  SYNCS.PHASECHK.TRANS64.TRYWAIT P1, [R3+URZ+0x28c00], R0 ;  /* 0x028c0000030075a7 */ /* 0x000066000802017f */
[----:B-1----:R-:W-:Y:S05]  /*cbd0*/  @!P1 NANOSLEEP.SYNCS 0x989680 ;  /* 0x009896800000995d */ /* 0x002fea0003900000 */
[----:B------:R-:W1:Y:S02]  /*cbe0*/  @!P1 SYNCS.PHASECHK.TRANS64 P1, [R3+URZ+0x28c00], R0 ;  /* 0x028c0000030095a7 */ /* 0x000e64000802007f */
[----:B-1----:R-:W-:Y:S05]  /*cbf0*/  @!P1 BRA `(.L_x_3246) ;  /* 0xfffffffc00ec9947 */ /* 0x002fea000383ffff */
[----:B------:R-:W-:Y:S05]  /*cc00*/  BRA `(.L_x_3325) ;  /* 0xffffff6000047947 */ /* 0x000fea000383ffff */
.L_x_3250:
[----:B--2---:R2:W3:Y:S02]  /*cc10*/  SYNCS.PHASECHK.TRANS64.TRYWAIT P1, [R7+URZ+0x28c30], R8 ;  /* 0x028c3008070075a7 */ /* 0x0044e4000802017f */
[----:B---3--:R-:W-:Y:S05]  /*cc20*/  @!P1 NANOSLEEP.SYNCS 0x989680 ;  /* 0x009896800000995d */ /* 0x008fea0003900000 */
[----:B------:R-:W3:Y:S02]  /*cc30*/  @!P1 SYNCS.PHASECHK.TRANS64 P1, [R7+URZ+0x28c30], R8 ;  /* 0x028c3008070095a7 */ /* 0x000ee4000802007f */
[----:B---3--:R-:W-:Y:S05]  /*cc40*/  @!P1 BRA `(.L_x_3250) ;  /* 0xfffffffc00f09947 */ /* 0x008fea000383ffff */
[----:B------:R-:W-:Y:S05]  /*cc50*/  BRA `(.L_x_3249) ;  /* 0xffffff6000207947 */ /* 0x000fea000383ffff */
.L_x_3255:
[----:B----4-:R4:W0:Y:S02]  /*cc60*/  SYNCS.PHASECHK.TRANS64.TRYWAIT P1, [R7+URZ+0x28c50], R8 ;  /* 0x028c5008070075a7 */ /* 0x010824000802017f */
[----:B0-----:R-:W-:Y:S05]  /*cc70*/  @!P1 NANOSLEEP.SYNCS 0x989680 ;  /* 0x009896800000995d */ /* 0x001fea0003900000 */
[----:B------:R-:W0:Y:S02]  /*cc80*/  @!P1 SYNCS.PHASECHK.TRANS64 P1, [R7+URZ+0x28c50], R8 ;  /* 0x028c5008070095a7 */ /* 0x000e24000802007f */
[----:B0-----:R-:W-:Y:S05]  /*cc90*/  @!P1 BRA `(.L_x_3255) ;  /* 0xfffffffc00f09947 */ /* 0x001fea000383ffff */
[----:B------:R-:W-:Y:S05]  /*cca0*/  BRA `(.L_x_3254) ;  /* 0xffffff7400387947 */ /* 0x000fea000383ffff */
.L_x_3261:
[----:B--2---:R-:W-:-:S04]  /*ccb0*/  IMAD.U32 R4, RZ, RZ, UR21 ;  /* 0x00000015ff047e24 */ /* 0x004fc8000f8e00ff */
[----:B------:R2:W3:Y:S03]  /*ccc0*/  SYNCS.PHASECHK.TRANS64.TRYWAIT P2, [R4+URZ+0x28c30], R7 ;  /* 0x028c3007040075a7 */ /* 0x0004e6000804017f */
[----:B---3--:R-:W-:Y:S05]  /*ccd0*/  @!P2 NANOSLEEP.SYNCS 0x989680 ;  /* 0x009896800000a95d */ /* 0x008fea0003900000 */
[----:B------:R-:W3:Y:S02]  /*cce0*/  @!P2 SYNCS.PHASECHK.TRANS64 P2, [R4+URZ+0x28c30], R7 ;  /* 0x028c30070400a5a7 */ /* 0x000ee4000804007f */
[----:B---3--:R-:W-:Y:S05]  /*ccf0*/  @!P2 BRA `(.L_x_3261) ;  /* 0xfffffffc00eca947 */ /* 0x008fea000383ffff */
[----:B------:R-:W-:Y:S05]  /*cd00*/  BRA `(.L_x_3260) ;  /* 0xffffff7800287947 */ /* 0x000fea000383ffff */
.L_x_3266:
[----:B---3--:R-:W-:-:S04]  /*cd10*/  MOV R8, UR21 ;  /* 0x0000001500087c02 */ /* 0x008fc80008000f00 */
[----:B------:R3:W4:Y:S03]  /*cd20*/  SYNCS.PHASECHK.TRANS64.TRYWAIT P2, [R8+URZ+0x28c50], R7 ;  /* 0x028c5007080075a7 */ /* 0x000726000804017f */
[----:B----4-:R-:W-:Y:S05]  /*cd30*/  @!P2 NANOSLEEP.SYNCS 0x989680 ;  /* 0x009896800000a95d */ /* 0x010fea0003900000 */
[----:B------:R-:W4:Y:S02]  /*cd40*/  @!P2 SYNCS.PHASECHK.TRANS64 P2, [R8+URZ+0x28c50], R7 ;  /* 0x028c50070800a5a7 */ /* 0x000f24000804007f */
[----:B----4-:R-:W-:Y:S05]  /*cd50*/  @!P2 BRA `(.L_x_3266) ;  /* 0xfffffffc00eca947 */ /* 0x010fea000383ffff */
[----:B------:R-:W-:Y:S05]  /*cd60*/  BRA `(.L_x_3265) ;  /* 0xffffff90005c7947 */ /* 0x000fea000383ffff */
.L_x_3279:
        /* <DEDUP_REMOVED lines=8> */
[----:B-1---5:R-:W-:Y:S05]  /*cdf0*/  WARPSYNC.COLLECTIVE R15, `(.L_x_3327) ;  /* 0x000000000f087348 */ /* 0x022fea0003c00000 */
[----:B------:R0:W2:Y:S02]  /*ce00*/  SHFL.IDX P6, R14, R13, R12, R11 ;  /* 0x0000000c0d0e7389 */ /* 0x0000a400000c000b */
[----:B012--5:R-:W-:Y:S01]  /*ce10*/  ENDCOLLECTIVE ;  /* 0x000000000000791b */ /* 0x027fe20003800000 */
.L_x_3327:
[----:B------:R-:W-:Y:S05]  /*ce20*/  BSYNC B0 ;  /* 0x0000000000007941 */ /* 0x000fea0003800000 */
.L_x_3326:
[----:B------:R-:W-:Y:S05]  /*ce30*/  BRA `(.L_x_3328) ;  /* 0xffffffd000207947 */ /* 0x000fea000383ffff */
.L_x_3282:
[----:B0-----:R0:W1:Y:S02]  /*ce40*/  SYNCS.PHASECHK.TRANS64.TRYWAIT P0, [R19+URZ+0x28c40], R0 ;  /* 0x028c4000130075a7 */ /* 0x001064000800017f */
[----:B-1----:R-:W-:Y:S05]  /*ce50*/  @!P0 NANOSLEEP.SYNCS 0x989680 ;  /* 0x009896800000895d */ /* 0x002fea0003900000 */
[----:B------:R-:W1:Y:S02]  /*ce60*/  @!P0 SYNCS.PHASECHK.TRANS64 P0, [R19+URZ+0x28c40], R0 ;  /* 0x028c4000130085a7 */ /* 0x000e64000800007f */
[----:B-1----:R-:W-:Y:S05]  /*ce70*/  @!P0 BRA `(.L_x_3282) ;  /* 0xfffffffc00f08947 */ /* 0x002fea000383ffff */
[----:B------:R-:W-:Y:S05]  /*ce80*/  BRA `(.L_x_3329) ;  /* 0xffffffd000a47947 */ /* 0x000fea000383ffff */
.L_x_3283:
        /* <DEDUP_REMOVED lines=8> */
.L_x_3331:
[----:B------:R-:W-:Y:S05]  /*cf10*/  BSYNC B0 ;  /* 0x0000000000007941 */ /* 0x000fea0003800000 */
.L_x_3330:
[----:B------:R-:W-:Y:S01]  /*cf20*/  IMAD.MOV.U32 R13, RZ, RZ, R0 ;  /* 0x000000ffff0d7224 */ /* 0x000fe200078e0000 */
[----:B------:R-:W-:Y:S01]  /*cf30*/  MOV R11, 0x181f ;  /* 0x0000181f000b7802 */ /* 0x000fe20000000f00 */
[----:B------:R-:W-:Y:S01]  /*cf40*/  IMAD.MOV.U32 R12, RZ, RZ, RZ ;  /* 0x000000ffff0c7224 */ /* 0x000fe200078e00ff */
[----:B------:R-:W-:Y:S01]  /*cf50*/  ISETP.GE.AND P2, PT, R35, 0x1, PT ;  /* 0x000000012300780c */ /* 0x000fe20003f46270 */
[----:B------:R-:W-:Y:S02]  /*cf60*/  IMAD.MOV.U32 R15, RZ, RZ, -0x1 ;  /* 0xffffffffff0f7424 */ /* 0x000fe400078e00ff */
[----:B------:R-:W-:-:S10]  /*cf70*/  IMAD.MOV.U32 R2, RZ, RZ, R14 ;  /* 0x000000ffff027224 */ /* 0x000fd400078e000e */
[----:B------:R-:W-:Y:S05]  /*cf80*/  WARPSYNC.COLLECTIVE R15, `(.L_x_3332) ;  /* 0x000000000f087348 */ /* 0x000fea0003c00000 */
[----:B------:R0:W1:Y:S02]  /*cf90*/  SHFL.IDX P6, R14, R13, R12, R11 ;  /* 0x0000000c0d0e7389 */ /* 0x00006400000c000b */
[----:B01----:R-:W-:Y:S01]  /*cfa0*/  ENDCOLLECTIVE ;  /* 0x000000000000791b */ /* 0x003fe20003800000 */
.L_x_3332:
[----:B------:R-:W-:Y:S01]  /*cfb0*/  @P2 LEA R7, R4, UR39, 0x1 ;  /* 0x0000002704072c11 */ /* 0x000fe2000f8e08ff */
[----:B------:R-:W-:Y:S01]  /*cfc0*/  IMAD.MOV.U32 R13, RZ, RZ, R5 ;  /* 0x000000ffff0d7224 */ /* 0x000fe200078e0005 */
[----:B------:R-:W-:Y:S02]  /*cfd0*/  MOV R12, 0x1 ;  /* 0x00000001000c7802 */ /* 0x000fe40000000f00 */
[----:B------:R-:W-:-:S13]  /*cfe0*/  @P2 LEA R3, P0, R20, R14, 0x1 ;  /* 0x0000000e14032211 */ /* 0x000fda00078008ff */
[----:B------:R-:W-:Y:S05]  /*cff0*/  WARPSYNC.COLLECTIVE R15, `(.L_x_3333) ;  /* 0x000000000f087348 */ /* 0x000fea0003c00000 */
[----:B------:R0:W1:Y:S02]  /*d000*/  SHFL.IDX P6, R14, R13, R12, R11 ;  /* 0x0000000c0d0e7389 */ /* 0x00006400000c000b */
[----:B01----:R-:W-:Y:S01]  /*d010*/  ENDCOLLECTIVE ;  /* 0x000000000000791b */ /* 0x003fe20003800000 */
.L_x_3333:
[----:B------:R-:W-:-:S05]  /*d020*/  @P2 IMAD.X R2, RZ, RZ, R2, P0 ;  /* 0x000000ffff022224 */ /* 0x000fca00000e0602 */
[----:B------:R-:W-:-:S04]  /*d030*/  @P2 LOP3.LUT R3, R3, R2, RZ, 0x3c, !PT ;  /* 0x0000000203032212 */ /* 0x000fc800078e3cff */
[----:B------:R-:W-:Y:S01]  /*d040*/  @P2 LOP3.LUT R2, R3, R2, RZ, 0x3c, !PT ;  /* 0x0000000203022212 */ /* 0x000fe200078e3cff */
[----:B------:R-:W-:-:S03]  /*d050*/  IMAD.MOV.U32 R13, RZ, RZ, R0 ;  /* 0x000000ffff0d7224 */ /* 0x000fc600078e0000 */
[----:B------:R-:W-:-:S05]  /*d060*/  @P2 LOP3.LUT R3, R3, R2, RZ, 0x3c, !PT ;  /* 0x0000000203032212 */ /* 0x000fca00078e3cff */
[----:B------:R-:W-:Y:S01]  /*d070*/  @!PT LDS RZ, [RZ] ;  /* 0x00000000fffff984 */ /* 0x000fe20000000800 */
[----:B------:R-:W-:Y:S01]  /*d080*/  @!PT LDS RZ, [RZ] ;  /* 0x00000000fffff984 */ /* 0x000fe20000000800 */
[----:B------:R-:W-:Y:S01]  /*d090*/  @!PT LDS RZ, [RZ] ;  /* 0x00000000fffff984 */ /* 0x000fe20000000800 */
[----:B------:R0:W-:Y:S01]  /*d0a0*/  @P2 LDGSTS.E.BYPASS.LTC128B.128 [R7+0x22400], desc[UR50][R2.64], !P1 ;  /* 0x2240000002072fae */ /* 0x0001e2000c901d72 */
[----:B------:R-:W-:Y:S01]  /*d0b0*/  ISETP.GE.AND P2, PT, R35, 0x11, PT ;  /* 0x000000112300780c */ /* 0x000fe20003f46270 */
[----:B------:R-:W-:-:S12]  /*d0c0*/  IMAD.MOV.U32 R8, RZ, RZ, R14 ;  /* 0x000000ffff087224 */ /* 0x000fd800078e000e */
[----:B0-----:R-:W-:Y:S05]  /*d0d0*/  WARPSYNC.COLLECTIVE R15, `(.L_x_3334) ;  /* 0x000000000f087348 */ /* 0x001fea0003c00000 */
[----:B------:R1:W2:Y:S02]  /*d0e0*/  SHFL.IDX P6, R14, R13, R12, R11 ;  /* 0x0000000c0d0e7389 */ /* 0x0002a400000c000b */
[----:B012---:R-:W-:Y:S01]  /*d0f0*/  ENDCOLLECTIVE ;  /* 0x000000000000791b */ /* 0x007fe20003800000 */
.L_x_3334:
[----:B------:R-:W-:Y:S01]  /*d100*/  @P2 LEA R9, R4, UR39, 0x1 ;  /* 0x0000002704092c11 */ /* 0x000fe2000f8e08ff */
[----:B------:R-:W-:Y:S02]  /*d110*/  IMAD.MOV.U32 R13, RZ, RZ, R5 ;  /* 0x000000ffff0d7224 */ /* 0x000fe400078e0005 */
[----:B------:R-:W-:Y:S01]  /*d120*/  IMAD.MOV.U32 R12, RZ, RZ, 0x2 ;  /* 0x00000002ff0c7424 */ /* 0x000fe200078e00ff */
[----:B------:R-:W-:-:S13]  /*d130*/  @P2 LEA R6, P0, R20, R14, 0x1 ;  /* 0x0000000e14062211 */ /* 0x000fda00078008ff */
[----:B------:R-:W-:Y:S05]  /*d140*/  WARPSYNC.COLLECTIVE R15, `(.L_x_3335) ;  /* 0x000000000f087348 */ /* 0x000fea0003c00000 */
[----:B------:R0:W1:Y:S02]  /*d150*/  SHFL.IDX P6, R14, R13, R12, R11 ;  /* 0x0000000c0d0e7389 */ /* 0x00006400000c000b */
[----:B01----:R-:W-:Y:S01]  /*d160*/  ENDCOLLECTIVE ;  /* 0x000000000000791b */ /* 0x003fe20003800000 */
.L_x_3335:
[----:B------:R-:W-:Y:S01]  /*d170*/  @P2 MOV R2, R6 ;  /* 0x0000000600022202 */ /* 0x000fe20000000f00 */
[----:B------:R-:W-:-:S04]  /*d180*/  @P2 IMAD.X R8, RZ, RZ, R8, P0 ;  /* 0x000000ffff082224 */ /* 0x000fc800000e0608 */
[----:B------:R-:W-:-:S05]  /*d190*/  @P2 IMAD.MOV.U32 R3, RZ, RZ, R8 ;  /* 0x000000ffff032224 */ /* 0x000fca00078e0008 */
[----:B------:R-:W-:Y:S01]  /*d1a0*/  @!PT LDS RZ, [RZ] ;  /* 0x00000000fffff984 */ /* 0x000fe20000000800 */
[----:B------:R-:W-:Y:S01]  /*d1b0*/  @!PT LDS RZ, [RZ] ;  /* 0x00000000fffff984 */ /* 0x000fe20000000800 */
[----:B------:R-:W-:Y:S01]  /*d1c0*/  @!PT LDS RZ, [RZ] ;  /* 0x00000000fffff984 */ /* 0x000fe20000000800 */
[----:B------:R0:W-:Y:S01]  /*d1d0*/  @P2 LDGSTS.E.BYPASS.LTC128B.128 [R9+0x22c00], desc[UR50][R2.64], !P1 ;  /* 0x22c0000002092fae */ /* 0x0001e2000c901d72 */
[----:B------:R-:W-:Y:S01]  /*d1e0*/  ISETP.GE.AND P2, PT, R35, 0x21, PT ;  /* 0x000000212300780c */ /* 0x000fe20003f46270 */
[----:B------:R-:W-:Y:S01]  /*d1f0*/  IMAD.MOV.U32 R13, RZ, RZ, R0 ;  /* 0x000000ffff0d7224 */ /* 0x000fe200078e0000 */
[----:B0-----:R-:W-:-:S11]  /*d200*/  MOV R2, R14 ;  /* 0x0000000e00027202 */ /* 0x001fd60000000f00 */
[----:B------:R-:W-:Y:S05]  /*d210*/  WARPSYNC.COLLECTIVE R15, `(.L_x_3336) ;  /* 0x000000000f087348 */ /* 0x000fea0003c00000 */
[----:B------:R0:W1:Y:S02]  /*d220*/  SHFL.IDX P6, R14, R13, R12, R11 ;  /* 0x0000000c0d0e7389 */ /* 0x00006400000c000b */
[----:B01----:R-:W-:Y:S01]  /*d230*/  ENDCOLLECTIVE ;  /* 0x000000000000791b */ /* 0x003fe20003800000 */
.L_x_3336:
[----:B------:R-:W-:Y:S01]  /*d240*/  @P2 LEA R6, R4, UR39, 0x1 ;  /* 0x0000002704062c11 */ /* 0x000fe2000f8e08ff */
[----:B------:R-:W-:Y:S02]  /*d250*/  IMAD.MOV.U32 R13, RZ, RZ, R5 ;  /* 0x000000ffff0d7224 */ /* 0x000fe400078e0005 */
[----:B------:R-:W-:Y:S01]  /*d260*/  IMAD.MOV.U32 R12, RZ, RZ, 0x3 ;  /* 0x00000003ff0c7424 */ /* 0x000fe200078e00ff */
[----:B------:R-:W-:-:S13]  /*d270*/  @P2 LEA R7, P0, R20, R14, 0x1 ;  /* 0x0000000e14072211 */ /* 0x000fda00078008ff */
[----:B------:R-:W-:Y:S05]  /*d280*/  WARPSYNC.COLLECTIVE R15, `(.L_x_3337) ;  /* 0x000000000f087348 */ /* 0x000fea0003c00000 */
[----:B------:R0:W1:Y:S02]  /*d290*/  SHFL.IDX P6, R14, R13, R12, R11 ;  /* 0x0000000c0d0e7389 */ /* 0x00006400000c000b */
[----:B01----:R-:W-:Y:S01]  /*d2a0*/  ENDCOLLECTIVE ;  /* 0x000000000000791b */ /* 0x003fe20003800000 */
.L_x_3337:
[----:B------:R-:W-:Y:S02]  /*d2b0*/  @P2 IMAD.X R10, RZ, RZ, R2, P0 ;  /* 0x000000ffff0a2224 */ /* 0x000fe400000e0602 */
[----:B------:R-:W-:-:S03]  /*d2c0*/  @P2 IMAD.MOV.U32 R2, RZ, RZ, R7 ;  /* 0x000000ffff022224 */ /* 0x000fc600078e0007 */
[----:B------:R-:W-:-:S05]  /*d2d0*/  @P2 MOV R3, R10 ;  /* 0x0000000a00032202 */ /* 0x000fca0000000f00 */
[----:B------:R-:W-:Y:S01]  /*d2e0*/  @!PT LDS RZ, [RZ] ;  /* 0x00000000fffff984 */ /* 0x000fe20000000800 */
[----:B------:R-:W-:Y:S01]  /*d2f0*/  @!PT LDS RZ, [RZ] ;  /* 0x00000000fffff984 */ /* 0x000fe20000000800 */
[----:B------:R-:W-:Y:S01]  /*d300*/  @!PT LDS RZ, [RZ] ;  /* 0x00000000fffff984 */ /* 0x000fe20000000800 */
[----:B------:R0:W-:Y:S01]  /*d310*/  @P2 LDGSTS.E.BYPASS.LTC128B.128 [R6+0x23400], desc[UR50][R2.64], !P1 ;  /* 0x2340000002062fae */ /* 0x0001e2000c901d72 */
[----:B------:R-:W-:Y:S01]  /*d320*/  MOV R13, R0 ;  /* 0x00000000000d7202 */ /* 0x000fe20000000f00 */
[----:B------:R-:W-:-:S07]  /*d330*/  IMAD.MOV.U32 R5, RZ, RZ, R14 ;  /* 0x000000ffff057224 */ /* 0x000fce00078e000e */
[----:B0-----:R-:W-:Y:S05]  /*d340*/  WARPSYNC.COLLECTIVE R15, `(.L_x_3338) ;  /* 0x000000000f087348 */ /* 0x001fea0003c00000 */
[----:B------:R1:W2:Y:S02]  /*d350*/  SHFL.IDX P6, R14, R13, R12, R11 ;  /* 0x0000000c0d0e7389 */ /* 0x0002a400000c000b */
[----:B012---:R-:W-:Y:S01]  /*d360*/  ENDCOLLECTIVE ;  /* 0x000000000000791b */ /* 0x007fe20003800000 */
.L_x_3338:
[----:B------:R-:W-:Y:S05]  /*d370*/  BRA `(.L_x_3339) ;  /* 0xffffffd000587947 */ /* 0x000fea000383ffff */
.L_x_3287:
[----:B------:R-:W-:Y:S01]  /*d380*/  IMAD.MOV.U32 R13, RZ, RZ, R5 ;  /* 0x000000ffff0d7224 */ /* 0x000fe200078e0005 */
[----:B------:R-:W-:Y:S01]  /*d390*/  MOV R15, 0xffffffff ;  /* 0xffffffff000f7802 */ /* 0x000fe20000000f00 */
[----:B------:R-:W-:Y:S02]  /*d3a0*/  IMAD.MOV.U32 R12, RZ, RZ, RZ ;  /* 0x000000ffff0c7224 */ /* 0x000fe400078e00ff */
[----:B------:R-:W-:Y:S02]  /*d3b0*/  IMAD.MOV.U32 R11, RZ, RZ, 0x181f ;  /* 0x0000181fff0b7424 */ /* 0x000fe400078e00ff */
[----:B------:R-:W-:-:S07]  /*d3c0*/  IMAD R0, R0, 0x40, R37 ;  /* 0x0000004000007824 */ /* 0x000fce00078e0225 */
[----:B-1----:R-:W-:Y:S05]  /*d3d0*/  WARPSYNC.COLLECTIVE R15, `(.L_x_3340) ;  /* 0x000000000f087348 */ /* 0x002fea0003c00000 */
[----:B------:R0:W2:Y:S02]  /*d3e0*/  SHFL.IDX P6, R14, R13, R12, R11 ;  /* 0x0000000c0d0e7389 */ /* 0x0000a400000c000b */
[----:B012---:R-:W-:Y:S01]  /*d3f0*/  ENDCOLLECTIVE ;  /* 0x000000000000791b */ /* 0x007fe20003800000 */
.L_x_3340:
[C---:B------:R-:W-:Y:S01]  /*d400*/  VIADD R6, R0.reuse, 0x10 ;  /* 0x0000001000067836 */ /* 0x040fe20000000000 */
[----:B------:R-:W-:Y:S01]  /*d410*/  ISETP.GE.AND P0, PT, R0, UR37, PT ;  /* 0x0000002500007c0c */ /* 0x000fe2000bf06270 */
[----:B------:R-:W-:Y:S02]  /*d420*/  IMAD.MOV.U32 R13, RZ, RZ, R4 ;  /* 0x000000ffff0d7224 */ /* 0x000fe400078e0004 */
[----:B------:R-:W-:-:S10]  /*d430*/  IMAD.MOV.U32 R2, RZ, RZ, R14 ;  /* 0x000000ffff027224 */ /* 0x000fd400078e000e */
[----:B------:R-:W-:Y:S05]  /*d440*/  WARPSYNC.COLLECTIVE R15, `(.L_x_3341) ;  /* 0x000000000f087348 */ /* 0x000fea0003c00000 */
[----:B------:R0:W1:Y:S02]  /*d450*/  SHFL.IDX P6, R14, R13, R12, R11 ;  /* 0x0000000c0d0e7389 */ /* 0x00006400000c000b */
[----:B01----:R-:W-:Y:S01]  /*d460*/  ENDCOLLECTIVE ;  /* 0x000000000000791b */ /* 0x003fe20003800000 */
.L_x_3341:
        /* <DEDUP_REMOVED lines=8> */
.L_x_3342:
[----:B------:R-:W-:Y:S01]  /*d4f0*/  @!PT LDS RZ, [RZ] ;  /* 0x00000000fffff984 */ /* 0x000fe20000000800 */
[----:B------:R-:W-:Y:S01]  /*d500*/  @!PT LDS RZ, [RZ] ;  /* 0x00000000fffff984 */ /* 0x000fe20000000800 */
[----:B------:R-:W-:Y:S01]  /*d510*/  @!PT LDS RZ, [RZ] ;  /* 0x00000000fffff984 */ /* 0x000fe20000000800 */
[----:B------:R0:W-:Y:S01]  /*d520*/  @!P0 LDGSTS.E.BYPASS.LTC128B.128 [R8+0x20400], desc[UR50][R2.64], !P5 ;  /* 0x2040000002088fae */ /* 0x0001e2000e901d72 */
[----:B------:R-:W-:Y:S01]  /*d530*/  ISETP.GE.AND P0, PT, R6, UR37, PT ;  /* 0x0000002506007c0c */ /* 0x000fe2000bf06270 */
[----:B------:R-:W-:Y:S02]  /*d540*/  IMAD.MOV.U32 R13, RZ, RZ, R4 ;  /* 0x000000ffff0d7224 */ /* 0x000fe400078e0004 */
[----:B------:R-:W-:-:S10]  /*d550*/  IMAD.MOV.U32 R6, RZ, RZ, R14 ;  /* 0x000000ffff067224 */ /* 0x000fd400078e000e */
[----:B0-----:R-:W-:Y:S05]  /*d560*/  WARPSYNC.COLLECTIVE R15, `(.L_x_3343) ;  /* 0x000000000f087348 */ /* 0x001fea0003c00000 */
[----:B------:R1:W2:Y:S02]  /*d570*/  SHFL.IDX P6, R14, R13, R12, R11 ;  /* 0x0000000c0d0e7389 */ /* 0x0002a400000c000b */
[----:B012---:R-:W-:Y:S01]  /*d580*/  ENDCOLLECTIVE ;  /* 0x000000000000791b */ /* 0x007fe20003800000 */
.L_x_3343:
[----:B------:R-:W-:Y:S02]  /*d590*/  IMAD.MOV.U32 R13, RZ, RZ, R5 ;  /* 0x000000ffff0d7224 */ /* 0x000fe400078e0005 */
[----:B------:R-:W-:Y:S01]  /*d5a0*/  IMAD.MOV.U32 R12, RZ, RZ, 0x2 ;  /* 0x00000002ff0c7424 */ /* 0x000fe200078e00ff */
[----:B------:R-:W-:-:S13]  /*d5b0*/  @!P0 LEA R2, P1, R9, R14, 0x1 ;  /* 0x0000000e09028211 */ /* 0x000fda00078208ff */
[----:B------:R-:W-:Y:S05]  /*d5c0*/  WARPSYNC.COLLECTIVE R15, `(.L_x_3344) ;  /* 0x000000000f087348 */ /* 0x000fea0003c00000 */
[----:B------:R0:W1:Y:S02]  /*d5d0*/  SHFL.IDX P6, R14, R13, R12, R11 ;  /* 0x0000000c0d0e7389 */ /* 0x00006400000c000b */
[----:B01----:R-:W-:Y:S01]  /*d5e0*/  ENDCOLLECTIVE ;  /* 0x000000000000791b */ /* 0x003fe20003800000 */
.L_x_3344:
[----:B------:R-:W-:Y:S01]  /*d5f0*/  @!P0 IMAD.X R3, RZ, RZ, R6, P1 ;  /* 0x000000ffff038224 */ /* 0x000fe200008e0606 */
[----:B------:R-:W-:-:S04]  /*d600*/  IADD3 R6, R0, 0x20, RZ ;  /* 0x0000002000067810 */ /* 0x000fc80007ffe0ff */
[----:B------:R-:W-:Y:S01]  /*d610*/  @!PT LDS RZ, [RZ] ;  /* 0x00000000fffff984 */ /* 0x000fe20000000800 */
[----:B------:R-:W-:Y:S01]  /*d620*/  @!PT LDS RZ, [RZ] ;  /* 0x00000000fffff984 */ /* 0x000fe20000000800 */
[----:B------:R-:W-:Y:S01]  /*d630*/  @!PT LDS RZ, [RZ] ;  /* 0x00000000fffff984 */ /* 0x000fe20000000800 */
[----:B------:R0:W-:Y:S01]  /*d640*/  @!P0 LDGSTS.E.BYPASS.LTC128B.128 [R8+0x20c00], desc[UR50][R2.64], !P5 ;  /* 0x20c0000002088fae */ /* 0x0001e2000e901d72 */
[----:B------:R-:W-:Y:S02]  /*d650*/  ISETP.GE.AND P0, PT, R6, UR37, PT ;  /* 0x0000002506007c0c */ /* 0x000fe4000bf06270 */
[----:B------:R-:W-:Y:S01]  /*d660*/  MOV R13, R4 ;  /* 0x00000004000d7202 */ /* 0x000fe20000000f00 */
[----:B------:R-:W-:-:S10]  /*d670*/  IMAD.MOV.U32 R6, RZ, RZ, R14 ;  /* 0x000000ffff067224 */ /* 0x000fd400078e000e */
[----:B0-----:R-:W-:Y:S05]  /*d680*/  WARPSYNC.COLLECTIVE R15, `(.L_x_3345) ;  /* 0x000000000f087348 */ /* 0x001fea0003c00000 */
[----:B------:R1:W2:Y:S02]  /*d690*/  SHFL.IDX P6, R14, R13, R12, R11 ;  /* 0x0000000c0d0e7389 */ /* 0x0002a400000c000b */
[----:B012---:R-:W-:Y:S01]  /*d6a0*/  ENDCOLLECTIVE ;  /* 0x000000000000791b */ /* 0x007fe20003800000 */
.L_x_3345:
[----:B------:R-:W-:Y:S02]  /*d6b0*/  IMAD.MOV.U32 R13, RZ, RZ, R5 ;  /* 0x000000ffff0d7224 */ /* 0x000fe400078e0005 */
[----:B------:R-:W-:Y:S01]  /*d6c0*/  IMAD.MOV.U32 R12, RZ, RZ, 0x3 ;  /* 0x00000003ff0c7424 */ /* 0x000fe200078e00ff */
[----:B------:R-:W-:-:S13]  /*d6d0*/  @!P0 LEA R2, P1, R9, R14, 0x1 ;  /* 0x0000000e09028211 */ /* 0x000fda00078208ff */
[----:B------:R-:W-:Y:S05]  /*d6e0*/  WARPSYNC.COLLECTIVE R15, `(.L_x_3346) ;  /* 0x000000000f087348 */ /* 0x000fea0003c00000 */
[----:B------:R0:W1:Y:S02]  /*d6f0*/  SHFL.IDX P6, R14, R13, R12, R11 ;  /* 0x0000000c0d0e7389 */ /* 0x00006400000c000b */
[----:B01----:R-:W-:Y:S01]  /*d700*/  ENDCOLLECTIVE ;  /* 0x000000000000791b */ /* 0x003fe20003800000 */
.L_x_3346:
[----:B------:R-:W-:-:S05]  /*d710*/  @!P0 IMAD.X R3, RZ, RZ, R6, P1 ;  /* 0x000000ffff038224 */ /* 0x000fca00008e0606 */
[----:B------:R-:W-:Y:S01]  /*d720*/  @!PT LDS RZ, [RZ] ;  /* 0x00000000fffff984 */ /* 0x000fe20000000800 */
[----:B------:R-:W-:Y:S01]  /*d730*/  @!PT LDS RZ, [RZ] ;  /* 0x00000000fffff984 */ /* 0x000fe20000000800 */
[----:B------:R-:W-:Y:S01]  /*d740*/  @!PT LDS RZ, [RZ] ;  /* 0x00000000fffff984 */ /* 0x000fe20000000800 */
[----:B------:R0:W-:Y:S01]  /*d750*/  @!P0 LDGSTS.E.BYPASS.LTC128B.128 [R8+0x21400], desc[UR50][R2.64], !P5 ;  /* 0x2140000002088fae */ /* 0x0001e2000e901d72 */
[----:B------:R-:W-:Y:S01]  /*d760*/  IMAD.MOV.U32 R13, RZ, RZ, R4 ;  /* 0x000000ffff0d7224 */ /* 0x000fe200078e0004 */
[----:B------:R-:W-:-:S07]  /*d770*/  MOV R5, R14 ;  /* 0x0000000e00057202 */ /* 0x000fce0000000f00 */
[----:B0-----:R-:W-:Y:S05]  /*d780*/  WARPSYNC.COLLECTIVE R15, `(.L_x_3347) ;  /* 0x000000000f087348 */ /* 0x001fea0003c00000 */
[----:B------:R1:W2:Y:S02]  /*d790*/  SHFL.IDX P6, R14, R13, R12, R11 ;  /* 0x0000000c0d0e7389 */ /* 0x0002a400000c000b */
[----:B012---:R-:W-:Y:S01]  /*d7a0*/  ENDCOLLECTIVE ;  /* 0x000000000000791b */ /* 0x007fe20003800000 */
.L_x_3347:
[----:B------:R-:W-:Y:S05]  /*d7b0*/  BRA `(.L_x_3348) ;  /* 0xffffffd400147947 */ /* 0x000fea000383ffff */
.L_x_3289:
[----:B0-----:R-:W-:-:S04]  /*d7c0*/  IMAD.U32 R3, RZ, RZ, UR39 ;  /* 0x00000027ff037e24 */ /* 0x001fc8000f8e00ff */
[----:B------:R0:W2:Y:S03]  /*d7d0*/  SYNCS.PHASECHK.TRANS64.TRYWAIT P0, [R3+URZ+0x28c20], R0 ;  /* 0x028c2000030075a7 */ /* 0x0000a6000800017f */
[----:B--2---:R-:W-:Y:S05]  /*d7e0*/  @!P0 NANOSLEEP.SYNCS 0x989680 ;  /* 0x009896800000895d */ /* 0x004fea0003900000 */
[----:B------:R-:W2:Y:S02]  /*d7f0*/  @!P0 SYNCS.PHASECHK.TRANS64 P0, [R3+URZ+0x28c20], R0 ;  /* 0x028c2000030085a7 */ /* 0x000ea4000800007f */
[----:B--2---:R-:W-:Y:S05]  /*d800*/  @!P0 BRA `(.L_x_3289) ;  /* 0xfffffffc00ec8947 */ /* 0x004fea000383ffff */
[----:B------:R-:W-:Y:S05]  /*d810*/  BRA `(.L_x_3349) ;  /* 0xffffffd400487947 */ /* 0x000fea000383ffff */
.L_x_3292:
[----:B0-----:R0:W2:Y:S02]  /*d820*/  SYNCS.PHASECHK.TRANS64.TRYWAIT P0, [R19+URZ+0x28c60], R0 ;  /* 0x028c6000130075a7 */ /* 0x0010a4000800017f */
[----:B--2---:R-:W-:Y:S05]  /*d830*/  @!P0 NANOSLEEP.SYNCS 0x989680 ;  /* 0x009896800000895d */ /* 0x004fea0003900000 */
[----:B------:R-:W2:Y:S02]  /*d840*/  @!P0 SYNCS.PHASECHK.TRANS64 P0, [R19+URZ+0x28c60], R0 ;  /* 0x028c6000130085a7 */ /* 0x000ea4000800007f */
[----:B--2---:R-:W-:Y:S05]  /*d850*/  @!P0 BRA `(.L_x_3292) ;  /* 0xfffffffc00f08947 */ /* 0x004fea000383ffff */
[----:B------:R-:W-:Y:S05]  /*d860*/  BRA `(.L_x_3350) ;  /* 0xffffffd400587947 */ /* 0x000fea000383ffff */
.L_x_3293:
[----:B------:R-:W-:Y:S01]  /*d870*/  BSSY B0, `(.L_x_3351) ;  /* 0x0000008000007945 */ /* 0x000fe20003800000 */
[----:B------:R-:W-:Y:S01]  /*d880*/  IMAD.MOV.U32 R13, RZ, RZ, R10 ;  /* 0x000000ffff0d7224 */ /* 0x000fe200078e000a */
[----:B------:R-:W-:Y:S01]  /*d890*/  MOV R12, RZ ;  /* 0x000000ff000c7202 */ /* 0x000fe20000000f00 */
[----:B------:R-:W-:Y:S02]  /*d8a0*/  IMAD.MOV.U32 R11, RZ, RZ, 0x181f ;  /* 0x0000181fff0b7424 */ /* 0x000fe400078e00ff */
[----:B------:R-:W-:-:S07]  /*d8b0*/  IMAD.MOV.U32 R15, RZ, RZ, -0x1 ;  /* 0xffffffffff0f7424 */ /* 0x000fce00078e00ff */
[----:B01----:R-:W-:Y:S05]  /*d8c0*/  WARPSYNC.COLLECTIVE R15, `(.L_x_3352) ;  /* 0x000000000f087348 */ /* 0x003fea0003c00000 */
[----:B------:R2:W3:Y:S02]  /*d8d0*/  SHFL.IDX P6, R14, R13, R12, R11 ;  /* 0x0000000c0d0e7389 */ /* 0x0004e400000c000b */
[----:B0123--:R-:W-:Y:S01]  /*d8e0*/  ENDCOLLECTIVE ;  /* 0x000000000000791b */ /* 0x00ffe20003800000 */
.L_x_3352:
[----:B------:R-:W-:Y:S05]  /*d8f0*/  BSYNC B0 ;  /* 0x0000000000007941 */ /* 0x000fea0003800000 */
.L_x_3351:
[----:B------:R-:W0:Y:S01]  /*d900*/  S2R R0, SR_TID.X ;  /* 0x0000000000007919 */ /* 0x000e220000002100 */
[----:B------:R-:W-:Y:S01]  /*d910*/  MOV R13, R8 ;  /* 0x00000008000d7202 */ /* 0x000fe20000000f00 */
[----:B------:R-:W-:Y:S01]  /*d920*/  IMAD.MOV.U32 R12, RZ, RZ, RZ ;  /* 0x000000ffff0c7224 */ /* 0x000fe200078e00ff */
[----:B------:R-:W-:Y:S01]  /*d930*/  LOP3.LUT P5, RZ, R16, 0x20000000, RZ, 0xc0, !PT ;  /* 0x2000000010ff7812 */ /* 0x000fe200078ac0ff */
[----:B------:R-:W-:Y:S01]  /*d940*/  IMAD.MOV.U32 R11, RZ, RZ, 0x181f ;  /* 0x0000181fff0b7424 */ /* 0x000fe200078e00ff */
[----:B------:R-:W-:Y:S01]  /*d950*/  LEA R9, R9, UR39, 0x1 ;  /* 0x0000002709097c11 */ /* 0x000fe2000f8e08ff */
[----:B------:R-:W-:Y:S01]  /*d960*/  IMAD.MOV.U32 R15, RZ, RZ, -0x1 ;  /* 0xffffffffff0f7424 */ /* 0x000fe200078e00ff */
[----:B------:R-:W-:Y:S01]  /*d970*/  P2R R4, PR, RZ, 0x20 ;  /* 0x00000020ff047803 */ /* 0x000fe20000000000 */
[----:B------:R-:W-:Y:S01]  /*d980*/  IMAD.MOV.U32 R3, RZ, RZ, R14 ;  /* 0x000000ffff037224 */ /* 0x000fe200078e000e */
[----:B------:R-:W-:-:S13]  /*d990*/  LOP3.LUT P5, RZ, R30, 0x40, RZ, 0xc0, !PT ;  /* 0x000000401eff7812 */ /* 0x000fda00078ac0ff */
[----:B0-----:R-:W-:Y:S05]  /*d9a0*/  WARPSYNC.COLLECTIVE R15, `(.L_x_3353) ;  /* 0x000000000f087348 */ /* 0x001fea0003c00000 */
[----:B------:R1:W2:Y:S02]  /*d9b0*/  SHFL.IDX P6, R14, R13, R12, R11 ;  /* 0x0000000c0d0e7389 */ /* 0x0002a400000c000b */
[----:B012---:R-:W-:Y:S01]  /*d9c0*/  ENDCOLLECTIVE ;  /* 0x000000000000791b */ /* 0x007fe20003800000 */
.L_x_3353:
[C---:B------:R-:W-:Y:S02]  /*d9d0*/  LOP3.LUT P4, RZ, R16.reuse, 0x4000000, RZ, 0xc0, !PT ;  /* 0x0400000010ff7812 */ /* 0x040fe4000788c0ff */
[C---:B------:R-:W-:Y:S02]  /*d9e0*/  LOP3.LUT P3, RZ, R16.reuse, 0x800000, RZ, 0xc0, !PT ;  /* 0x0080000010ff7812 */ /* 0x040fe4000786c0ff */
[C---:B------:R-:W-:Y:S02]  /*d9f0*/  LOP3.LUT P2, RZ, R16.reuse, 0x400000, RZ, 0xc0, !PT ;  /* 0x0040000010ff7812 */ /* 0x040fe4000784c0ff */
[----:B------:R-:W-:Y:S02]  /*da00*/  LOP3.LUT P1, RZ, R16, 0x200000, RZ, 0xc0, !PT ;  /* 0x0020000010ff7812 */ /* 0x000fe4000782c0ff */
[----:B------:R-:W-:Y:S01]  /*da10*/  MOV R13, R10 ;  /* 0x0000000a000d7202 */ /* 0x000fe20000000f00 */
[----:B------:R-:W-:Y:S01]  /*da20*/  IMAD.MOV.U32 R12, RZ, RZ, 0x1 ;  /* 0x00000001ff0c7424 */ /* 0x000fe200078e00ff */
[----:B------:R-:W-:Y:S01]  /*da30*/  SHF.L.U32 R0, R0, 0x3, RZ ;  /* 0x0000000300007819 */ /* 0x000fe200000006ff */
[----:B------:R-:W-:-:S03]  /*da40*/  IMAD.MOV.U32 R2, RZ, RZ, R14 ;  /* 0x000000ffff027224 */ /* 0x000fc600078e000e */
[----:B------:R-:W-:Y:S02]  /*da50*/  LOP3.LUT R0, R0, 0x38, RZ, 0xc0, !PT ;  /* 0x0000003800007812 */ /* 0x000fe400078ec0ff */
[----:B------:R-:W-:-:S03]  /*da60*/  LOP3.LUT P6, RZ, R30, 0x1, RZ, 0xc0, !PT ;  /* 0x000000011eff7812 */ /* 0x000fc600078cc0ff */
[----:B------:R-:W-:-:S05]  /*da70*/  IMAD.SHL.U32 R0, R0, 0x2, RZ ;  /* 0x0000000200007824 */ /* 0x000fca00078e00ff */
[----:B------:R-:W-:-:S05]  /*da80*/  IADD3 R2, P0, R2, R0, RZ ;  /* 0x0000000002027210 */ /* 0x000fca0007f1e0ff */
[----:B------:R-:W-:Y:S01]  /*da90*/  IMAD.X R3, RZ, RZ, R3, P0 ;  /* 0x000000ffff037224 */ /* 0x000fe200000e0603 */
[----:B------:R-:W-:-:S04]  /*daa0*/  LOP3.LUT P0, RZ, R30, 0x8, RZ, 0xc0, !PT ;  /* 0x000000081eff7812 */ /* 0x000fc8000780c0ff */
[----:B------:R-:W-:Y:S01]  /*dab0*/  @!PT LDS RZ, [RZ] ;  /* 0x00000000fffff984 */ /* 0x000fe20000000800 */
[----:B------:R-:W-:Y:S01]  /*dac0*/  @!PT LDS RZ, [RZ] ;  /* 0x00000000fffff984 */ /* 0x000fe20000000800 */
[----:B------:R-:W-:Y:S01]  /*dad0*/  @!PT LDS RZ, [RZ] ;  /* 0x00000000fffff984 */ /* 0x000fe20000000800 */
[----:B------:R0:W-:Y:S01]  /*dae0*/  LDGSTS.E.BYPASS.LTC128B.128 [R9+0x400], desc[UR50][R2.64], !P5 ;  /* 0x0040000002097fae */ /* 0x0001e2000e901d72 */
[----:B------:R-:W-:-:S08]  /*daf0*/  ISETP.NE.AND P5, PT, R4, RZ, PT ;  /* 0x000000ff0400720c */ /* 0x000fd00003fa5270 */
[----:B------:R0:W-:Y:S04]  /*db00*/  LDGSTS.E.BYPASS.LTC128B.128 [R9+0x2400], desc[UR50][R2.64+0x80], !P0 ;  /* 0x0240008002097fae */ /* 0x0001e8000c101d72 */
[----:B------:R0:W-:Y:S02]  /*db10*/  LDGSTS.E.BYPASS.LTC128B.128 [R9+0x4400], desc[UR50][R2.64+0x100], !P6 ;  /* 0x0440010002097fae */ /* 0x0001e4000f101d72 */
[----:B0-----:R-:W-:Y:S05]  /*db20*/  WARPSYNC.COLLECTIVE R15, `(.L_x_3354) ;  /* 0x000000000f087348 */ /* 0x001fea0003c00000 */
[----:B------:R1:W2:Y:S02]  /*db30*/  SHFL.IDX P6, R14, R13, R12, R11 ;  /* 0x0000000c0d0e7389 */ /* 0x0002a400000c000b */
[----:B012---:R-:W-:Y:S01]  /*db40*/  ENDCOLLECTIVE ;  /* 0x000000000000791b */ /* 0x007fe20003800000 */
.L_x_3354:
[----:B------:R-:W-:Y:S01]  /*db50*/  @!PT LDS RZ, [RZ] ;  /* 0x00000000fffff984 */ /* 0x000fe20000000800 */
[----:B------:R-:W-:Y:S01]  /*db60*/  @!PT LDS RZ, [RZ] ;  /* 0x00000000fffff984 */ /* 0x000fe20000000800 */
[----:B------:R-:W-:Y:S01]  /*db70*/  @!PT LDS RZ, [RZ] ;  /* 0x00000000fffff984 */ /* 0x000fe20000000800 */
[----:B------:R-:W-:Y:S01]  /*db80*/  LDGSTS.E.BYPASS.LTC128B.128 [R9+0x6400], desc[UR50][R2.64+0x180], !P5 ;  /* 0x0640018002097fae */ /* 0x000fe2000e901d72 */
[----:B------:R-:W-:-:S03]  /*db90*/  LOP3.LUT P5, RZ, R16, 0x10000000, RZ, 0xc0, !PT ;  /* 0x1000000010ff7812 */ /* 0x000fc600078ac0ff */
[----:B------:R-:W-:Y:S01]  /*dba0*/  LDGSTS.E.BYPASS.LTC128B.128 [R9+0x8400], desc[UR50][R2.64+0x200], !P4 ;  /* 0x0840020002097fae */ /* 0x000fe2000e101d72 */
[----:B------:R-:W-:Y:S02]  /*dbb0*/  P2R R4, PR, RZ, 0x20 ;  /* 0x00000020ff047803 */ /* 0x000fe40000000000 */
[----:B------:R-:W-:Y:S01]  /*dbc0*/  LOP3.LUT P5, RZ, R30, 0x20, RZ, 0xc0, !PT ;  /* 0x000000201eff7812 */ /* 0x000fe200078ac0ff */
[----:B------:R-:W-:Y:S01]  /*dbd0*/  LDGSTS.E.BYPASS.LTC128B.128 [R9+0xa400], desc[UR50][R2.64+0x280], !P3 ;  /* 0x0a40028002097fae */ /* 0x000fe2000d901d72 */
[C---:B------:R-:W-:Y:S01]  /*dbe0*/  LOP3.LUT P4, RZ, R16.reuse, 0x2000000, RZ, 0xc0, !PT ;  /* 0x0200000010ff7812 */ /* 0x040fe2000788c0ff */
[----:B------:R-:W-:Y:S01]  /*dbf0*/  IMAD.MOV.U32 R13, RZ, RZ, R8 ;  /* 0x000000ffff0d7224 */ /* 0x000fe200078e0008 */
[C---:B------:R-:W-:Y:S01]  /*dc00*/  LOP3.LUT P3, RZ, R16.reuse, 0x100000, RZ, 0xc0, !PT ;  /* 0x0010000010ff7812 */ /* 0x040fe2000786c0ff */
[----:B------:R-:W-:Y:S01]  /*dc10*/  LDGSTS.E.BYPASS.LTC128B.128 [R9+0xc400], desc[UR50][R2.64+0x300], !P2 ;  /* 0x0c40030002097fae */ /* 0x000fe2000d101d72 */
[----:B------:R-:W-:-:S03]  /*dc20*/  LOP3.LUT P2, RZ, R16, 0x80000, RZ, 0xc0, !PT ;  /* 0x0008000010ff7812 */ /* 0x000fc6000784c0ff */
[----:B------:R0:W-:Y:S01]  /*dc30*/  LDGSTS.E.BYPASS.LTC128B.128 [R9+0xe400], desc[UR50][R2.64+0x380], !P1 ;  /* 0x0e40038002097fae */ /* 0x0001e2000c901d72 */
[----:B------:R-:W-:Y:S01]  /*dc40*/  LOP3.LUT P1, RZ, R16, 0x40000, RZ, 0xc0, !PT ;  /* 0x0004000010ff7812 */ /* 0x000fe2000782c0ff */
[----:B0-----:R-:W-:-:S12]  /*dc50*/  IMAD.MOV.U32 R3, RZ, RZ, R14 ;  /* 0x000000ffff037224 */ /* 0x001fd800078e000e */
[----:B------:R-:W-:Y:S05]  /*dc60*/  WARPSYNC.COLLECTIVE R15, `(.L_x_3355) ;  /* 0x000000000f087348 */ /* 0x000fea0003c00000 */
[----:B------:R0:W1:Y:S02]  /*dc70*/  SHFL.IDX P6, R14, R13, R12, R11 ;  /* 0x0000000c0d0e7389 */ /* 0x00006400000c000b */
[----:B01----:R-:W-:Y:S01]  /*dc80*/  ENDCOLLECTIVE ;  /* 0x000000000000791b */ /* 0x003fe20003800000 */
.L_x_3355:
[----:B------:R-:W-:Y:S02]  /*dc90*/  IMAD.MOV.U32 R13, RZ, RZ, R10 ;  /* 0x000000ffff0d7224 */ /* 0x000fe400078e000a */
[----:B------:R-:W-:Y:S01]  /*dca0*/  IMAD.MOV.U32 R12, RZ, RZ, 0x2 ;  /* 0x00000002ff0c7424 */ /* 0x000fe200078e00ff */
[----:B------:R-:W-:Y:S02]  /*dcb0*/  MOV R2, R14 ;  /* 0x0000000e00027202 */ /* 0x000fe40000000f00 */
[----:B------:R-:W-:Y:S02]  /*dcc0*/  LOP3.LUT P6, RZ, R16, 0x80000000, RZ, 0xc0, !PT ;  /* 0x8000000010ff7812 */ /* 0x000fe400078cc0ff */
        /* <DEDUP_REMOVED lines=13> */
.L_x_3356:
        /* <DEDUP_REMOVED lines=15> */
[----:B------:R-:W-:Y:S02]  /*de90*/  LOP3.LUT P1, RZ, R16, 0x8000, RZ, 0xc0, !PT ;  /* 0x0000800010ff7812 */ /* 0x000fe4000782c0ff */
[----:B0-----:R-:W-:-:S11]  /*dea0*/  MOV R3, R14 ;  /* 0x0000000e00037202 */ /* 0x001fd60000000f00 */
[----:B------:R-:W-:Y:S05]  /*deb0*/  WARPSYNC.COLLECTIVE R15, `(.L_x_3357) ;  /* 0x000000000f087348 */ /* 0x000fea0003c00000 */
[----:B------:R0:W1:Y:S02]  /*dec0*/  SHFL.IDX P6, R14, R13, R12, R11 ;  /* 0x0000000c0d0e7389 */ /* 0x00006400000c000b */
[----:B01----:R-:W-:Y:S01]  /*ded0*/  ENDCOLLECTIVE ;  /* 0x000000000000791b */ /* 0x003fe20003800000 */
.L_x_3357:
[----:B------:R-:W-:Y:S01]  /*dee0*/  MOV R13, R10 ;  /* 0x0000000a000d7202 */ /* 0x000fe20000000f00 */
[----:B------:R-:W-:Y:S02]  /*def0*/  IMAD.MOV.U32 R12, RZ, RZ, 0x3 ;  /* 0x00000003ff0c7424 */ /* 0x000fe400078e00ff */
[----:B------:R-:W-:Y:S01]  /*df00*/  IMAD.MOV.U32 R2, RZ, RZ, R14 ;  /* 0x000000ffff027224 */ /* 0x000fe200078e000e */
[----:B------:R-:W-:-:S04]  /*df10*/  LOP3.LUT P6, RZ, R16, 0x40000000, RZ, 0xc0, !PT ;  /* 0x4000000010ff7812 */ /* 0x000fc800078cc0ff */
        /* <DEDUP_REMOVED lines=13> */
.L_x_3358:
[----:B------:R-:W-:Y:S01]  /*dff0*/  @!PT LDS RZ, [RZ] ;  /* 0x00000000fffff984 */ /* 0x000fe20000000800 */
[----:B------:R-:W-:Y:S01]  /*e000*/  @!PT LDS RZ, [RZ] ;  /* 0x00000000fffff984 */ /* 0x000fe20000000800 */
[----:B------:R-:W-:Y:S01]  /*e010*/  @!PT LDS RZ, [RZ] ;  /* 0x00000000fffff984 */ /* 0x000fe20000000800 */
[----:B------:R0:W-:Y:S04]  /*e020*/  LDGSTS.E.BYPASS.LTC128B.128 [R9+0x7400], desc[UR50][R2.64+0x180], !P5 ;  /* 0x0740018002097fae */ /* 0x0001e8000e901d72 */
[----:B------:R0:W-:Y:S04]  /*e030*/  LDGSTS.E.BYPASS.LTC128B.128 [R9+0x9400], desc[UR50][R2.64+0x200], !P4 ;  /* 0x0940020002097fae */ /* 0x0001e8000e101d72 */
        /* <DEDUP_REMOVED lines=8> */
.L_x_3359:
[----:B------:R-:W-:Y:S05]  /*e0c0*/  BRA `(.L_x_3360) ;  /* 0xffffffd400647947 */ /* 0x000fea000383ffff */
.L_x_3299:
[----:B0-----:R0:W1:Y:S02]  /*e0d0*/  SYNCS.PHASECHK.TRANS64.TRYWAIT P0, [R9+URZ+0x28c40], R20 ;  /* 0x028c4014090075a7 */ /* 0x001064000800017f */
[----:B-1----:R-:W-:Y:S05]  /*e0e0*/  @!P0 NANOSLEEP.SYNCS 0x989680 ;  /* 0x009896800000895d */ /* 0x002fea0003900000 */
[----:B------:R-:W1:Y:S02]  /*e0f0*/  @!P0 SYNCS.PHASECHK.TRANS64 P0, [R9+URZ+0x28c40], R20 ;  /* 0x028c4014090085a7 */ /* 0x000e64000800007f */
[----:B-1----:R-:W-:Y:S05]  /*e100*/  @!P0 BRA `(.L_x_3299) ;  /* 0xfffffffc00f08947 */ /* 0x002fea000383ffff */
[----:B------:R-:W-:Y:S05]  /*e110*/  BRA `(.L_x_3361) ;  /* 0xffffffd800987947 */ /* 0x000fea000383ffff */
.L_x_3300:
        /* <DEDUP_REMOVED lines=8> */
.L_x_3363:
[----:B------:R-:W-:Y:S05]  /*e1a0*/  BSYNC B1 ;  /* 0x0000000000017941 */ /* 0x000fea0003800000 */
.L_x_3362:
[----:B------:R-:W-:Y:S01]  /*e1b0*/  IMAD.MOV.U32 R13, RZ, RZ, R21 ;  /* 0x000000ffff0d7224 */ /* 0x000fe200078e0015 */
[----:B------:R-:W-:Y:S01]  /*e1c0*/  MOV R15, 0xffffffff ;  /* 0xffffffff000f7802 */ /* 0x000fe20000000f00 */
[----:B------:R-:W-:Y:S01]  /*e1d0*/  IMAD.MOV.U32 R12, RZ, RZ, RZ ;  /* 0x000000ffff0c7224 */ /* 0x000fe200078e00ff */
[----:B------:R-:W-:Y:S01]  /*e1e0*/  MOV R3, R14 ;  /* 0x0000000e00037202 */ /* 0x000fe20000000f00 */
[----:B------:R-:W-:Y:S01]  /*e1f0*/  IMAD.MOV.U32 R11, RZ, RZ, 0x181f ;  /* 0x0000181fff0b7424 */ /* 0x000fe200078e00ff */
[----:B------:R-:W-:-:S07]  /*e200*/  LEA R26, R6, UR39, 0x1 ;  /* 0x00000027061a7c11 */ /* 0x000fce000f8e08ff */
[----:B------:R-:W-:Y:S05]  /*e210*/  WARPSYNC.COLLECTIVE R15, `(.L_x_3364) ;  /* 0x000000000f087348 */ /* 0x000fea0003c00000 */
[----:B------:R0:W1:Y:S02]  /*e220*/  SHFL.IDX P6, R14, R13, R12, R11 ;  /* 0x0000000c0d0e7389 */ /* 0x00006400000c000b */
[----:B01----:R-:W-:Y:S01]  /*e230*/  ENDCOLLECTIVE ;  /* 0x000000000000791b */ /* 0x003fe20003800000 */
.L_x_3364:
[----:B------:R-:W-:Y:S02]  /*e240*/  IMAD.MOV.U32 R13, RZ, RZ, R28 ;  /* 0x000000ffff0d7224 */ /* 0x000fe400078e001c */
[----:B------:R-:W-:Y:S01]  /*e250*/  IMAD.MOV.U32 R12, RZ, RZ, 0x1 ;  /* 0x00000001ff0c7424 */ /* 0x000fe200078e00ff */
[----:B------:R-:W-:-:S13]  /*e260*/  IADD3 R2, P0, R14, R0, RZ ;  /* 0x000000000e027210 */ /* 0x000fda0007f1e0ff */
[----:B------:R-:W-:Y:S05]  /*e270*/  WARPSYNC.COLLECTIVE R15, `(.L_x_3365) ;  /* 0x000000000f087348 */ /* 0x000fea0003c00000 */
[----:B------:R0:W1:Y:S02]  /*e280*/  SHFL.IDX P6, R14, R13, R12, R11 ;  /* 0x0000000c0d0e7389 */ /* 0x00006400000c000b */
[----:B01----:R-:W-:Y:S01]  /*e290*/  ENDCOLLECTIVE ;  /* 0x000000000000791b */ /* 0x003fe20003800000 */
.L_x_3365:
[----:B------:R-:W-:-:S05]  /*e2a0*/  IMAD.X R3, RZ, RZ, R3, P0 ;  /* 0x000000ffff037224 */ /* 0x000fca00000e0603 */
[----:B------:R-:W-:Y:S01]  /*e2b0*/  @!PT LDS RZ, [RZ] ;  /* 0x00000000fffff984 */ /* 0x000fe20000000800 */
[----:B------:R-:W-:Y:S01]  /*e2c0*/  @!PT LDS RZ, [RZ] ;  /* 0x00000000fffff984 */ /* 0x000fe20000000800 */
[----:B------:R-:W-:Y:S01]  /*e2d0*/  @!PT LDS RZ, [RZ] ;  /* 0x00000000fffff984 */ /* 0x000fe20000000800 */
[----:B------:R0:W-:Y:S01]  /*e2e0*/  LDGSTS.E.BYPASS.LTC128B.128 [R26+0x22400], desc[UR50][R2.64], !P1 ;  /* 0x22400000021a7fae */ /* 0x0001e2000c901d72 */
[----:B------:R-:W-:Y:S01]  /*e2f0*/  IMAD.MOV.U32 R13, RZ, RZ, R21 ;  /* 0x000000ffff0d7224 */ /* 0x000fe200078e0015 */
[----:B------:R-:W-:-:S07]  /*e300*/  MOV R34, R14 ;  /* 0x0000000e00227202 */ /* 0x000fce0000000f00 */
[----:B0-----:R-:W-:Y:S05]  /*e310*/  WARPSYNC.COLLECTIVE R15, `(.L_x_3366) ;  /* 0x000000000f087348 */ /* 0x001fea0003c00000 */
[----:B------:R1:W2:Y:S02]  /*e320*/  SHFL.IDX P6, R14, R13, R12, R11 ;  /* 0x0000000c0d0e7389 */ /* 0x0002a400000c000b */
[----:B012---:R-:W-:Y:S01]  /*e330*/  ENDCOLLECTIVE ;  /* 0x000000000000791b */ /* 0x007fe20003800000 */
.L_x_3366:
[----:B------:R-:W-:Y:S01]  /*e340*/  MOV R13, R28 ;  /* 0x0000001c000d7202 */ /* 0x000fe20000000f00 */
[----:B------:R-:W-:Y:S02]  /*e350*/  IMAD.MOV.U32 R12, RZ, RZ, 0x2 ;  /* 0x00000002ff0c7424 */ /* 0x000fe400078e00ff */
[----:B------:R-:W-:-:S07]  /*e360*/  IMAD.MOV.U32 R10, RZ, RZ, R14 ;  /* 0x000000ffff0a7224 */ /* 0x000fce00078e000e */
[----:B------:R-:W-:Y:S05]  /*e370*/  WARPSYNC.COLLECTIVE R15, `(.L_x_3367) ;  /* 0x000000000f087348 */ /* 0x000fea0003c00000 */
[----:B------:R0:W1:Y:S02]  /*e380*/  SHFL.IDX P6, R14, R13, R12, R11 ;  /* 0x0000000c0d0e7389 */ /* 0x00006400000c000b */
[----:B01----:R-:W-:Y:S01]  /*e390*/  ENDCOLLECTIVE ;  /* 0x000000000000791b */ /* 0x003fe20003800000 */
.L_x_3367:
[----:B------:R-:W-:-:S05]  /*e3a0*/  IADD3 R2, P0, R10, R0, RZ ;  /* 0x000000000a027210 */ /* 0x000fca0007f1e0ff */
[----:B------:R-:W-:-:S05]  /*e3b0*/  IMAD.X R3, RZ, RZ, R34, P0 ;  /* 0x000000ffff037224 */ /* 0x000fca00000e0622 */
[----:B------:R-:W-:Y:S01]  /*e3c0*/  @!PT LDS RZ, [RZ] ;  /* 0x00000000fffff984 */ /* 0x000fe20000000800 */
[----:B------:R-:W-:Y:S01]  /*e3d0*/  @!PT LDS RZ, [RZ] ;  /* 0x00000000fffff984 */ /* 0x000fe20000000800 */
[----:B------:R-:W-:Y:S01]  /*e3e0*/  @!PT LDS RZ, [RZ] ;  /* 0x00000000fffff984 */ /* 0x000fe20000000800 */
[----:B------:R0:W-:Y:S01]  /*e3f0*/  LDGSTS.E.BYPASS.LTC128B.128 [R26+0x22c00], desc[UR50][R2.64], !P1 ;  /* 0x22c00000021a7fae */ /* 0x0001e2000c901d72 */
[----:B------:R-:W-:Y:S02]  /*e400*/  IMAD.MOV.U32 R13, RZ, RZ, R21 ;  /* 0x000000ffff0d7224 */ /* 0x000fe400078e0015 */
[----:B0-----:R-:W-:-:S07]  /*e410*/  IMAD.MOV.U32 R3, RZ, RZ, R14 ;  /* 0x000000ffff037224 */ /* 0x001fce00078e000e */
[----:B------:R-:W-:Y:S05]  /*e420*/  WARPSYNC.COLLECTIVE R15, `(.L_x_3368) ;  /* 0x000000000f087348 */ /* 0x000fea0003c00000 */
[----:B------:R0:W1:Y:S02]  /*e430*/  SHFL.IDX P6, R14, R13, R12, R11 ;  /* 0x0000000c0d0e7389 */ /* 0x00006400000c000b */
[----:B01----:R-:W-:Y:S01]  /*e440*/  ENDCOLLECTIVE ;  /* 0x000000000000791b */ /* 0x003fe20003800000 */
.L_x_3368:
[----:B------:R-:W-:Y:S02]  /*e450*/  IMAD.MOV.U32 R13, RZ, RZ, R28 ;  /* 0x000000ffff0d7224 */ /* 0x000fe400078e001c */
[----:B------:R-:W-:Y:S01]  /*e460*/  IMAD.MOV.U32 R12, RZ, RZ, 0x3 ;  /* 0x00000003ff0c7424 */ /* 0x000fe200078e00ff */
[----:B------:R-:W-:-:S07]  /*e470*/  MOV R2, R14 ;  /* 0x0000000e00027202 */ /* 0x000fce0000000f00 */
[----:B------:R-:W-:Y:S05]  /*e480*/  WARPSYNC.COLLECTIVE R15, `(.L_x_3369) ;  /* 0x000000000f087348 */ /* 0x000fea0003c00000 */
[----:B------:R0:W1:Y:S02]  /*e490*/  SHFL.IDX P6, R14, R13, R12, R11 ;  /* 0x0000000c0d0e7389 */ /* 0x00006400000c000b */
[----:B01----:R-:W-:Y:S01]  /*e4a0*/  ENDCOLLECTIVE ;  /* 0x000000000000791b */ /* 0x003fe20003800000 */
.L_x_3369:
[----:B------:R-:W-:-:S05]  /*e4b0*/  IADD3 R2, P0, R2, R0, RZ ;  /* 0x0000000002027210 */ /* 0x000fca0007f1e0ff */
        /* <DEDUP_REMOVED lines=10> */
.L_x_3370:
[----:B------:R-:W-:Y:S05]  /*e560*/  BRA `(.L_x_3371) ;  /* 0xffffffd8002c7947 */ /* 0x000fea000383ffff */
.L_x_3305:
[----:B--2---:R2:W3:Y:S02]  /*e570*/  SYNCS.PHASECHK.TRANS64.TRYWAIT P0, [R9+URZ+0x28c60], R20 ;  /* 0x028c6014090075a7 */ /* 0x0044e4000800017f */
[----:B---3--:R-:W-:Y:S05]  /*e580*/  @!P0 NANOSLEEP.SYNCS 0x989680 ;  /* 0x009896800000895d */ /* 0x008fea0003900000 */
[----:B------:R-:W3:Y:S02]  /*e590*/  @!P0 SYNCS.PHASECHK.TRANS64 P0, [R9+URZ+0x28c60], R20 ;  /* 0x028c6014090085a7 */ /* 0x000ee4000800007f */
[----:B---3--:R-:W-:Y:S05]  /*e5a0*/  @!P0 BRA `(.L_x_3305) ;  /* 0xfffffffc00f08947 */ /* 0x008fea000383ffff */
[----:B------:R-:W-:Y:S05]  /*e5b0*/  BRA `(.L_x_3372) ;  /* 0xffffffd8007c7947 */ /* 0x000fea000383ffff */
.L_x_3306:
        /* <DEDUP_REMOVED lines=8> */
.L_x_3374:
[----:B------:R-:W-:Y:S05]  /*e640*/  BSYNC B1 ;  /* 0x0000000000017941 */ /* 0x000fea0003800000 */
.L_x_3373:
[----:B------:R-:W-:Y:S01]  /*e650*/  IMAD.MOV.U32 R13, RZ, RZ, R10 ;  /* 0x000000ffff0d7224 */ /* 0x000fe200078e000a */
[----:B------:R-:W-:Y:S01]  /*e660*/  MOV R12, RZ ;  /* 0x000000ff000c7202 */ /* 0x000fe20000000f00 */
[----:B------:R-:W-:Y:S01]  /*e670*/  IMAD.MOV.U32 R11, RZ, RZ, 0x181f ;  /* 0x0000181fff0b7424 */ /* 0x000fe200078e00ff */
[----:B------:R-:W-:Y:S01]  /*e680*/  LEA R19, R19, UR39, 0x1 ;  /* 0x0000002713137c11 */ /* 0x000fe2000f8e08ff */
[----:B------:R-:W-:Y:S01]  /*e690*/  IMAD.MOV.U32 R15, RZ, RZ, -0x1 ;  /* 0xffffffffff0f7424 */ /* 0x000fe200078e00ff */
[C---:B------:R-:W-:Y:S01]  /*e6a0*/  LOP3.LUT P2, RZ, R16.reuse, 0x20, RZ, 0xc0, !PT ;  /* 0x0000002010ff7812 */ /* 0x040fe2000784c0ff */
[----:B------:R-:W-:Y:S01]  /*e6b0*/  IMAD.MOV.U32 R3, RZ, RZ, R14 ;  /* 0x000000ffff037224 */ /* 0x000fe200078e000e */
[----:B------:R-:W-:-:S13]  /*e6c0*/  LOP3.LUT P1, RZ, R16, 0x10, RZ, 0xc0, !PT ;  /* 0x0000001010ff7812 */ /* 0x000fda000782c0ff */
[----:B------:R-:W-:Y:S05]  /*e6d0*/  WARPSYNC.COLLECTIVE R15, `(.L_x_3375) ;  /* 0x000000000f087348 */ /* 0x000fea0003c00000 */
[----:B------:R0:W1:Y:S02]  /*e6e0*/  SHFL.IDX P6, R14, R13, R12, R11 ;  /* 0x0000000c0d0e7389 */ /* 0x00006400000c000b */
[----:B01----:R-:W-:Y:S01]  /*e6f0*/  ENDCOLLECTIVE ;  /* 0x000000000000791b */ /* 0x003fe20003800000 */
.L_x_3375:
[----:B------:R-:W-:Y:S02]  /*e700*/  P2R R4, PR, RZ, 0x20 ;  /* 0x00000020ff047803 */ /* 0x000fe40000000000 */
[----:B------:R-:W-:Y:S01]  /*e710*/  MOV R13, R20 ;  /* 0x00000014000d7202 */ /* 0x000fe20000000f00 */
[----:B------:R-:W-:Y:S01]  /*e720*/  IMAD.MOV.U32 R12, RZ, RZ, 0x1 ;  /* 0x00000001ff0c7424 */ /* 0x000fe200078e00ff */
[----:B------:R-:W-:Y:S02]  /*e730*/  LOP3.LUT P6, RZ, R16, 0x40, RZ, 0xc0, !PT ;  /* 0x0000004010ff7812 */ /* 0x000fe400078cc0ff */
[----:B------:R-:W-:-:S05]  /*e740*/  IADD3 R2, P0, R14, R0, RZ ;  /* 0x000000000e027210 */ /* 0x000fca0007f1e0ff */
[----:B------:R-:W-:Y:S01]  /*e750*/  IMAD.X R3, RZ, RZ, R3, P0 ;  /* 0x000000ffff037224 */ /* 0x000fe200000e0603 */
[----:B------:R-:W-:-:S05]  /*e760*/  ISETP.NE.U32.AND P0, PT, R29, RZ, PT ;  /* 0x000000ff1d00720c */ /* 0x000fca0003f05070 */
[----:B------:R-:W-:Y:S01]  /*e770*/  @!PT LDS RZ, [RZ] ;  /* 0x00000000fffff984 */ /* 0x000fe20000000800 */
[----:B------:R-:W-:Y:S01]  /*e780*/  @!PT LDS RZ, [RZ] ;  /* 0x00000000fffff984 */ /* 0x000fe20000000800 */
[----:B------:R-:W-:Y:S01]  /*e790*/  @!PT LDS RZ, [RZ] ;  /* 0x00000000fffff984 */ /* 0x000fe20000000800 */
[----:B------:R0:W-:Y:S08]  /*e7a0*/  LDGSTS.E.BYPASS.LTC128B.128 [R19+0x400], desc[UR50][R2.64], !P6 ;  /* 0x0040000002137fae */ /* 0x0001f0000f101d72 */
[----:B0-----:R-:W-:Y:S05]  /*e7b0*/  WARPSYNC.COLLECTIVE R15, `(.L_x_3376) ;  /* 0x000000000f087348 */ /* 0x001fea0003c00000 */
[----:B------:R1:W2:Y:S02]  /*e7c0*/  SHFL.IDX P6, R14, R13, R12, R11 ;  /* 0x0000000c0d0e7389 */ /* 0x0002a400000c000b */
[----:B012---:R-:W-:Y:S01]  /*e7d0*/  ENDCOLLECTIVE ;  /* 0x000000000000791b */ /* 0x007fe20003800000 */
.L_x_3376:
[----:B------:R-:W-:Y:S01]  /*e7e0*/  @!PT LDS RZ, [RZ] ;  /* 0x00000000fffff984 */ /* 0x000fe20000000800 */
[----:B------:R-:W-:Y:S01]  /*e7f0*/  @!PT LDS RZ, [RZ] ;  /* 0x00000000fffff984 */ /* 0x000fe20000000800 */
[----:B------:R-:W-:Y:S01]  /*e800*/  @!PT LDS RZ, [RZ] ;  /* 0x00000000fffff984 */ /* 0x000fe20000000800 */
[----:B------:R-:W-:Y:S04]  /*e810*/  LDGSTS.E.BYPASS.LTC128B.128 [R19+0x2400], desc[UR50][R2.64+0x80], !P2 ;  /* 0x0240008002137fae */ /* 0x000fe8000d101d72 */
[----:B------:R-:W-:Y:S01]  /*e820*/  LDGSTS.E.BYPASS.LTC128B.128 [R19+0x4400], desc[UR50][R2.64+0x100], !P1 ;  /* 0x0440010002137fae */ /* 0x000fe2000c901d72 */
[----:B------:R-:W-:-:S03]  /*e830*/  ISETP.NE.U32.AND P1, PT, R27, RZ, PT ;  /* 0x000000ff1b00720c */ /* 0x000fc60003f25070 */
[----:B------:R-:W-:Y:S01]  /*e840*/  LDGSTS.E.BYPASS.LTC128B.128 [R19+0x6400], desc[UR50][R2.64+0x180], !P5 ;  /* 0x0640018002137fae */ /* 0x000fe2000e901d72 */
[----:B------:R-:W-:Y:S01]  /*e850*/  LOP3.LUT P5, RZ, R16, 0x40, RZ, 0xc0, !PT ;  /* 0x0000004010ff7812 */ /* 0x000fe200078ac0ff */
[----:B------:R-:W-:Y:S02]  /*e860*/  IMAD.MOV.U32 R13, RZ, RZ, R10 ;  /* 0x000000ffff0d7224 */ /* 0x000fe400078e000a */
[----:B------:R-:W-:Y:S04]  /*e870*/  LDGSTS.E.BYPASS.LTC128B.128 [R19+0x8400], desc[UR50][R2.64+0x200], !P4 ;  /* 0x0840020002137fae */ /* 0x000fe8000e101d72 */
[----:B------:R-:W-:Y:S04]  /*e880*/  LDGSTS.E.BYPASS.LTC128B.128 [R19+0xa400], desc[UR50][R2.64+0x280], !P3 ;  /* 0x0a40028002137fae */ /* 0x000fe8000d901d72 */
[----:B------:R-:W-:Y:S04]  /*e890*/  LDGSTS.E.BYPASS.LTC128B.128 [R19+0xc400], desc[UR50][R2.64+0x300], P0 ;  /* 0x0c40030002137fae */ /* 0x000fe80008101d72 */
[----:B------:R0:W-:Y:S02]  /*e8a0*/  LDGSTS.E.BYPASS.LTC128B.128 [R19+0xe400], desc[UR50][R2.64+0x380], P1 ;  /* 0x0e40038002137fae */ /* 0x0001e40008901d72 */
[----:B0-----:R-:W-:-:S07]  /*e8b0*/  IMAD.MOV.U32 R3, RZ, RZ, R14 ;  /* 0x000000ffff037224 */ /* 0x001fce00078e000e */
[----:B------:R-:W-:Y:S05]  /*e8c0*/  WARPSYNC.COLLECTIVE R15, `(.L_x_3377) ;  /* 0x000000000f087348 */ /* 0x000fea0003c00000 */
[----:B------:R0:W1:Y:S02]  /*e8d0*/  SHFL.IDX P6, R14, R13, R12, R11 ;  /* 0x0000000c0d0e7389 */ /* 0x00006400000c000b */
[----:B01----:R-:W-:Y:S01]  /*e8e0*/  ENDCOLLECTIVE ;  /* 0x000000000000791b */ /* 0x003fe20003800000 */
.L_x_3377:
[----:B------:R-:W-:Y:S02]  /*e8f0*/  IMAD.MOV.U32 R13, RZ, RZ, R20 ;  /* 0x000000ffff0d7224 */ /* 0x000fe400078e0014 */
[----:B------:R-:W-:Y:S01]  /*e900*/  IMAD.MOV.U32 R12, RZ, RZ, 0x2 ;  /* 0x00000002ff0c7424 */ /* 0x000fe200078e00ff */
[----:B------:R-:W-:Y:S02]  /*e910*/  IADD3 R2, P2, R14, R0, RZ ;  /* 0x000000000e027210 */ /* 0x000fe40007f5e0ff */
[C---:B------:R-:W-:Y:S02]  /*e920*/  LOP3.LUT P6, RZ, R16.reuse, 0x10, RZ, 0xc0, !PT ;  /* 0x0000001010ff7812 */ /* 0x040fe400078cc0ff */
[----:B------:R-:W-:Y:S02]  /*e930*/  IADD3.X R3, RZ, R3, RZ, P2, !PT ;  /* 0x00000003ff037210 */ /* 0x000fe400017fe4ff */
[----:B------:R-:W-:-:S03]  /*e940*/  LOP3.LUT P2, RZ, R16, 0x20, RZ, 0xc0, !PT ;  /* 0x0000002010ff7812 */ /* 0x000fc6000784c0ff */
[----:B------:R-:W-:Y:S01]  /*e950*/  @!PT LDS RZ, [RZ] ;  /* 0x00000000fffff984 */ /* 0x000fe20000000800 */
[----:B------:R-:W-:Y:S01]  /*e960*/  @!PT LDS RZ, [RZ] ;  /* 0x00000000fffff984 */ /* 0x000fe20000000800 */
[----:B------:R-:W-:Y:S01]  /*e970*/  @!PT LDS RZ, [RZ] ;  /* 0x00000000fffff984 */ /* 0x000fe20000000800 */
[----:B------:R0:W-:Y:S01]  /*e980*/  LDGSTS.E.BYPASS.LTC128B.128 [R19+0xc00], desc[UR50][R2.64], !P5 ;  /* 0x00c0000002137fae */ /* 0x0001e2000e901d72 */
[----:B------:R-:W-:-:S04]  /*e990*/  ISETP.NE.AND P5, PT, R4, RZ, PT ;  /* 0x000000ff0400720c */ /* 0x000fc80003fa5270 */
[----:B------:R-:W-:-:S05]  /*e9a0*/  P2R R4, PR, RZ, 0x20 ;  /* 0x00000020ff047803 */ /* 0x000fca0000000000 */
[----:B------:R0:W-:Y:S04]  /*e9b0*/  LDGSTS.E.BYPASS.LTC128B.128 [R19+0x2c00], desc[UR50][R2.64+0x80], !P2 ;  /* 0x02c0008002137fae */ /* 0x0001e8000d101d72 */
[----:B------:R0:W-:Y:S02]  /*e9c0*/  LDGSTS.E.BYPASS.LTC128B.128 [R19+0x4c00], desc[UR50][R2.64+0x100], !P6 ;  /* 0x04c0010002137fae */ /* 0x0001e4000f101d72 */
[----:B0-----:R-:W-:Y:S05]  /*e9d0*/  WARPSYNC.COLLECTIVE R15, `(.L_x_3378) ;  /* 0x000000000f087348 */ /* 0x001fea0003c00000 */
[----:B------:R1:W2:Y:S02]  /*e9e0*/  SHFL.IDX P6, R14, R13, R12, R11 ;  /* 0x0000000c0d0e7389 */ /* 0x0002a400000c000b */
[----:B012---:R-:W-:Y:S01]  /*e9f0*/  ENDCOLLECTIVE ;  /* 0x000000000000791b */ /* 0x007fe20003800000 */
.L_x_3378:
[----:B------:R-:W-:Y:S01]  /*ea00*/  @!PT LDS RZ, [RZ] ;  /* 0x00000000fffff984 */ /* 0x000fe20000000800 */
[----:B------:R-:W-:Y:S01]  /*ea10*/  @!PT LDS RZ, [RZ] ;  /* 0x00000000fffff984 */ /* 0x000fe20000000800 */
[----:B------:R-:W-:Y:S01]  /*ea20*/  @!PT LDS RZ, [RZ] ;  /* 0x00000000fffff984 */ /* 0x000fe20000000800 */
[----:B------:R-:W-:Y:S01]  /*ea30*/  LDGSTS.E.BYPASS.LTC128B.128 [R19+0x6c00], desc[UR50][R2.64+0x180], !P5 ;  /* 0x06c0018002137fae */ /* 0x000fe2000e901d72 */
[----:B------:R-:W-:-:S03]  /*ea40*/  LOP3.LUT P5, RZ, R16, 0x40, RZ, 0xc0, !PT ;  /* 0x0000004010ff7812 */ /* 0x000fc600078ac0ff */
[----:B------:R-:W-:Y:S04]  /*ea50*/  LDGSTS.E.BYPASS.LTC128B.128 [R19+0x8c00], desc[UR50][R2.64+0x200], !P4 ;  /* 0x08c0020002137fae */ /* 0x000fe8000e101d72 */
[----:B------:R-:W-:Y:S01]  /*ea60*/  LDGSTS.E.BYPASS.LTC128B.128 [R19+0xac00], desc[UR50][R2.64+0x280], !P3 ;  /* 0x0ac0028002137fae */ /* 0x000fe2000d901d72 */
[----:B------:R-:W-:-:S03]  /*ea70*/  MOV R13, R10 ;  /* 0x0000000a000d7202 */ /* 0x000fc60000000f00 */
[----:B------:R-:W-:Y:S04]  /*ea80*/  LDGSTS.E.BYPASS.LTC128B.128 [R19+0xcc00], desc[UR50][R2.64+0x300], P0 ;  /* 0x0cc0030002137fae */ /* 0x000fe80008101d72 */
[----:B------:R0:W-:Y:S02]  /*ea90*/  LDGSTS.E.BYPASS.LTC128B.128 [R19+0xec00], desc[UR50][R2.64+0x380], P1 ;  /* 0x0ec0038002137fae */ /* 0x0001e40008901d72 */
[----:B0-----:R-:W-:-:S07]  /*eaa0*/  IMAD.MOV.U32 R3, RZ, RZ, R14 ;  /* 0x000000ffff037224 */ /* 0x001fce00078e000e */
[----:B------:R-:W-:Y:S05]  /*eab0*/  WARPSYNC.COLLECTIVE R15, `(.L_x_3379) ;  /* 0x000000000f087348 */ /* 0x000fea0003c00000 */
[----:B------:R0:W1:Y:S02]  /*eac0*/  SHFL.IDX P6, R14, R13, R12, R11 ;  /* 0x0000000c0d0e7389 */ /* 0x00006400000c000b */
[----:B01----:R-:W-:Y:S01]  /*ead0*/  ENDCOLLECTIVE ;  /* 0x000000000000791b */ /* 0x003fe20003800000 */
.L_x_3379:
[----:B------:R-:W-:Y:S02]  /*eae0*/  IMAD.MOV.U32 R13, RZ, RZ, R20 ;  /* 0x000000ffff0d7224 */ /* 0x000fe400078e0014 */
[----:B------:R-:W-:Y:S01]  /*eaf0*/  IMAD.MOV.U32 R12, RZ, RZ, 0x3 ;  /* 0x00000003ff0c7424 */ /* 0x000fe200078e00ff */
[----:B------:R-:W-:Y:S02]  /*eb00*/  IADD3 R2, P2, R14, R0, RZ ;  /* 0x000000000e027210 */ /* 0x000fe40007f5e0ff */
[----:B------:R-:W-:-:S03]  /*eb10*/  LOP3.LUT P6, RZ, R16, 0x10, RZ, 0xc0, !PT ;  /* 0x0000001010ff7812 */ /* 0x000fc600078cc0ff */
        /* <DEDUP_REMOVED lines=12> */
.L_x_3380:
[----:B------:R-:W-:Y:S01]  /*ebe0*/  @!PT LDS RZ, [RZ] ;  /* 0x00000000fffff984 */ /* 0x000fe20000000800 */
[----:B------:R-:W-:Y:S01]  /*ebf0*/  @!PT LDS RZ, [RZ] ;  /* 0x00000000fffff984 */ /* 0x000fe20000000800 */
[----:B------:R-:W-:Y:S01]  /*ec00*/  @!PT LDS RZ, [RZ] ;  /* 0x00000000fffff984 */ /* 0x000fe20000000800 */
[----:B------:R0:W-:Y:S04]  /*ec10*/  LDGSTS.E.BYPASS.LTC128B.128 [R19+0x7400], desc[UR50][R2.64+0x180], !P5 ;  /* 0x0740018002137fae */ /* 0x0001e8000e901d72 */
[----:B------:R0:W-:Y:S04]  /*ec20*/  LDGSTS.E.BYPASS.LTC128B.128 [R19+0x9400], desc[UR50][R2.64+0x200], !P4 ;  /* 0x0940020002137fae */ /* 0x0001e8000e101d72 */
[----:B------:R0:W-:Y:S01]  /*ec30*/  LDGSTS.E.BYPASS.LTC128B.128 [R19+0xb400], desc[UR50][R2.64+0x280], !P3 ;  /* 0x0b40028002137fae */ /* 0x0001e2000d901d72 */
[----:B------:R-:W-:-:S03]  /*ec40*/  IMAD.MOV.U32 R13, RZ, RZ, R10 ;  /* 0x000000ffff0d7224 */ /* 0x000fc600078e000a */
[----:B------:R0:W-:Y:S04]  /*ec50*/  LDGSTS.E.BYPASS.LTC128B.128 [R19+0xd400], desc[UR50][R2.64+0x300], P0 ;  /* 0x0d40030002137fae */ /* 0x0001e80008101d72 */
[----:B------:R0:W-:Y:S01]  /*ec60*/  LDGSTS.E.BYPASS.LTC128B.128 [R19+0xf400], desc[UR50][R2.64+0x380], P1 ;  /* 0x0f40038002137fae */ /* 0x0001e20008901d72 */
[----:B------:R-:W-:-:S07]  /*ec70*/  MOV R20, R14 ;  /* 0x0000000e00147202 */ /* 0x000fce0000000f00 */
[----:B0-----:R-:W-:Y:S05]  /*ec80*/  WARPSYNC.COLLECTIVE R15, `(.L_x_3381) ;  /* 0x000000000f087348 */ /* 0x001fea0003c00000 */
[----:B------:R1:W2:Y:S02]  /*ec90*/  SHFL.IDX P6, R14, R13, R12, R11 ;  /* 0x0000000c0d0e7389 */ /* 0x0002a400000c000b */
[----:B012---:R-:W-:Y:S01]  /*eca0*/  ENDCOLLECTIVE ;  /* 0x000000000000791b */ /* 0x007fe20003800000 */
.L_x_3381:
[----:B------:R-:W-:Y:S05]  /*ecb0*/  BRA `(.L_x_3382) ;  /* 0xffffffd400e87947 */ /* 0x000fea000383ffff */
.L_x_3312:
[----:B0-----:R0:W2:Y:S02]  /*ecc0*/  SYNCS.PHASECHK.TRANS64.TRYWAIT P0, [R4+URZ+0x28c20], R2 ;  /* 0x028c2002040075a7 */ /* 0x0010a4000800017f */
[----:B--2---:R-:W-:Y:S05]  /*ecd0*/  @!P0 NANOSLEEP.SYNCS 0x989680 ;  /* 0x009896800000895d */ /* 0x004fea0003900000 */
[----:B------:R-:W2:Y:S02]  /*ece0*/  @!P0 SYNCS.PHASECHK.TRANS64 P0, [R4+URZ+0x28c20], R2 ;  /* 0x028c2002040085a7 */ /* 0x000ea4000800007f */
[----:B--2---:R-:W-:Y:S05]  /*ecf0*/  @!P0 BRA `(.L_x_3312) ;  /* 0xfffffffc00f08947 */ /* 0x004fea000383ffff */
[----:B------:R-:W-:Y:S05]  /*ed00*/  BRA `(.L_x_3383) ;  /* 0xffffffd800c07947 */ /* 0x000fea000383ffff */
.L_x_3313:
        /* <DEDUP_REMOVED lines=8> */
[----:B01----:R-:W-:Y:S05]  /*ed90*/  WARPSYNC.COLLECTIVE R15, `(.L_x_3385) ;  /* 0x000000000f087348 */ /* 0x003fea0003c00000 */
[----:B------:R2:W3:Y:S02]  /*eda0*/  SHFL.IDX P6, R14, R13, R12, R11 ;  /* 0x0000000c0d0e7389 */ /* 0x0004e400000c000b */
[----:B0123--:R-:W-:Y:S01]  /*edb0*/  ENDCOLLECTIVE ;  /* 0x000000000000791b */ /* 0x00ffe20003800000 */
.L_x_3385:
[----:B------:R-:W-:Y:S05]  /*edc0*/  BSYNC B0 ;  /* 0x0000000000007941 */ /* 0x000fea0003800000 */
.L_x_3384:
[----:B------:R-:W-:Y:S05]  /*edd0*/  BRA `(.L_x_3386) ;  /* 0xffffffd800a87947 */ /* 0x000fea000383ffff */
.L_x_3316:
[----:B------:R-:W-:Y:S01]  /*ede0*/  BSSY B1, `(.L_x_3387) ;  /* 0x0000006000017945 */ /* 0x000fe20003800000 */
[----:B------:R-:W-:-:S07]  /*edf0*/  IMAD.MOV.U32 R15, RZ, RZ, -0x1 ;  /* 0xffffffffff0f7424 */ /* 0x000fce00078e00ff */
[----:B012---:R-:W-:Y:S05]  /*ee00*/  WARPSYNC.COLLECTIVE R15, `(.L_x_3388) ;  /* 0x000000000f0c7348 */ /* 0x007fea0003c00000 */
[----:B------:R-:W-:Y:S02]  /*ee10*/  ELECT P6, UR62, PT ;  /* 0x00000000003e782f */ /* 0x000fe400038c0000 */
[----:B------:R-:W-:Y:S01]  /*ee20*/  MOV R14, UR62 ;  /* 0x0000003e000e7c02 */ /* 0x000fe20008000f00 */
[----:B012---:R-:W-:Y:S10]  /*ee30*/  ENDCOLLECTIVE ;  /* 0x000000000000791b */ /* 0x007ff40003800000 */
.L_x_3388:
[----:B------:R-:W-:Y:S05]  /*ee40*/  BSYNC B1 ;  /* 0x0000000000017941 */ /* 0x000fea0003800000 */
.L_x_3387:
[----:B------:R-:W-:Y:S05]  /*ee50*/  BRA `(.L_x_3389) ;  /* 0xffffffd800a07947 */ /* 0x000fea000383ffff */
.L_x_3318:
[----:B--2---:R2:W3:Y:S02]  /*ee60*/  SYNCS.PHASECHK.TRANS64.TRYWAIT P1, [R5+URZ+0x28c40], R0 ;  /* 0x028c4000050075a7 */ /* 0x0044e4000802017f */
[----:B---3--:R-:W-:Y:S05]  /*ee70*/  @!P1 NANOSLEEP.SYNCS 0x989680 ;  /* 0x009896800000995d */ /* 0x008fea0003900000 */
[----:B------:R-:W3:Y:S02]  /*ee80*/  @!P1 SYNCS.PHASECHK.TRANS64 P1, [R5+URZ+0x28c40], R0 ;  /* 0x028c4000050095a7 */ /* 0x000ee4000802007f */
[----:B---3--:R-:W-:Y:S05]  /*ee90*/  @!P1 BRA `(.L_x_3318) ;  /* 0xfffffffc00f09947 */ /* 0x008fea000383ffff */
[----:B------:R-:W-:Y:S05]  /*eea0*/  BRA `(.L_x_3390) ;  /* 0xffffffd800c07947 */ /* 0x000fea000383ffff */
.L_x_3320:
[----:B0-----:R0:W3:Y:S02]  /*eeb0*/  SYNCS.PHASECHK.TRANS64.TRYWAIT P1, [R17+URZ+0x28c40], R2 ;  /* 0x028c4002110075a7 */ /* 0x0010e4000802017f */
[----:B---3--:R-:W-:Y:S05]  /*eec0*/  @!P1 NANOSLEEP.SYNCS 0x989680 ;  /* 0x009896800000995d */ /* 0x008fea0003900000 */
[----:B------:R-:W3:Y:S02]  /*eed0*/  @!P1 SYNCS.PHASECHK.TRANS64 P1, [R17+URZ+0x28c40], R2 ;  /* 0x028c4002110095a7 */ /* 0x000ee4000802007f */
[----:B---3--:R-:W-:Y:S05]  /*eee0*/  @!P1 BRA `(.L_x_3320) ;  /* 0xfffffffc00f09947 */ /* 0x008fea000383ffff */
[----:B------:R-:W-:Y:S05]  /*eef0*/  BRA `(.L_x_3391) ;  /* 0xffffffd800cc7947 */ /* 0x000fea000383ffff */
.L_x_3322:
[----:B---3--:R3:W4:Y:S02]  /*ef00*/  SYNCS.PHASECHK.TRANS64.TRYWAIT P1, [R5+URZ+0x28c60], R0 ;  /* 0x028c6000050075a7 */ /* 0x008724000802017f */
[----:B----4-:R-:W-:Y:S05]  /*ef10*/  @!P1 NANOSLEEP.SYNCS 0x989680 ;  /* 0x009896800000995d */ /* 0x010fea0003900000 */
[----:B------:R-:W4:Y:S02]  /*ef20*/  @!P1 SYNCS.PHASECHK.TRANS64 P1, [R5+URZ+0x28c60], R0 ;  /* 0x028c6000050095a7 */ /* 0x000f24000802007f */
[----:B----4-:R-:W-:Y:S05]  /*ef30*/  @!P1 BRA `(.L_x_3322) ;  /* 0xfffffffc00f09947 */ /* 0x010fea000383ffff */
[----:B------:R-:W-:Y:S05]  /*ef40*/  BRA `(.L_x_3392) ;  /* 0xffffffd800c87947 */ /* 0x000fea000383ffff */
.L_x_3393:
        /* <DEDUP_REMOVED lines=11> */
.L_x_15641:


//--------------------- .text._ZN7cutlass13device_kernelIN5flash11enable_sm90INS1_16FlashAttnFwdSm90INS1_25CollectiveMainloopFwdSm90ILi2EN4cute5tupleIJNS5_1CILi1EEES8_S8_EEENS6_IJNS7_ILi64EEESA_SA_EEELi512ENS_6half_tEfNS_4arch4Sm90ELb0ELb0ELb1ELb0ELb1ELb0ELb1ELb0ELb0ELb1ELb0ELb0EEENS1_21CollectiveEpilogueFwdINS6_IJSA_NS7_ILi512EEESA_EEES9_SC_SE_Li256ELb0ELb1ELb0ELb0EEENS1_29StaticPersistentTileSchedulerILb0EEEEEEEEEvNT_6ParamsE --------------------------
	.section	.text._ZN7cutlass13device_kernelIN5flash11enable_sm90INS1_16FlashAttnFwdSm90INS1_25CollectiveMainloopFwdSm90ILi2EN4cute5tupleIJNS5_1CILi1EEES8_S8_EEENS6_IJNS7_ILi64EEESA_SA_EEELi512ENS_6half_tEfNS_4arch4Sm90ELb0ELb0ELb1ELb0ELb1ELb0ELb1ELb0ELb0ELb1ELb0ELb0EEENS1_21CollectiveEpilogueFwdINS6_IJSA_NS7_ILi512EEESA_EEES9_SC_SE_Li256ELb0ELb1ELb0ELb0EEENS1_29StaticPersistentTileSchedulerILb0EEEEEEEEEvNT_6ParamsE,"ax",@progbits
	.align	128
.text._ZN7cutlass13device_kernelIN5flash11enable_sm90INS1_16FlashAttnFwdSm90INS1_25CollectiveMainloopFwdSm90ILi2EN4cute5tupleIJNS5_1CILi1EEES8_S8_EEENS6_IJNS7_ILi64EEESA_SA_EEELi512ENS_6half_tEfNS_4arch4Sm90ELb0ELb0ELb1ELb0ELb1ELb0ELb1ELb0ELb0ELb1ELb0ELb0EEENS1_21CollectiveEpilogueFwdINS6_IJSA_NS7_ILi512EEESA_EEES9_SC_SE_Li256ELb0ELb1ELb0ELb0EEENS1_29StaticPersistentTileSchedulerILb0EEEEEEEEEvNT_6ParamsE:
        .type           _ZN7cutlass13device_kernelIN5flash11enable_sm90INS1_16FlashAttnFwdSm90INS1_25CollectiveMainloopFwdSm90ILi2EN4cute5tupleIJNS5_1CILi1EEES8_S8_EEENS6_IJNS7_ILi64EEESA_SA_EEELi512ENS_6half_tEfNS_4arch4Sm90ELb0ELb0ELb1ELb0ELb1ELb0ELb1ELb0ELb0ELb1ELb0ELb0EEENS1_21CollectiveEpilogueFwdINS6_IJSA_NS7_ILi512EEESA_EEES9_SC_SE_Li256ELb0ELb1ELb0ELb0EEENS1_29StaticPersistentTileSchedulerILb0EEEEEEEEEvNT_6ParamsE,@function
        .size           _ZN7cutlass13device_kernelIN5flash11enable_sm90INS1_16FlashAttnFwdSm90INS1_25CollectiveMainloopFwdSm90ILi2EN4cute5tupleIJNS5_1CILi1EEES8_S8_EEENS6_IJNS7_ILi64EEESA_SA_EEELi512ENS_6half_tEfNS_4arch4Sm90ELb0ELb0ELb1ELb0ELb1ELb0ELb1ELb0ELb0ELb1ELb0ELb0EEENS1_21CollectiveEpilogueFwdINS6_IJSA_NS7_ILi512EEESA_EEES9_SC_SE_Li256ELb0ELb1ELb0ELb0EEENS1_29StaticPersistentTileSchedulerILb0EEEEEEEEEvNT_6ParamsE,(.L_x_15642 - _ZN7cutlass13device_kernelIN5flash11enable_sm90INS1_16FlashAttnFwdSm90INS1_25CollectiveMainloopFwdSm90ILi2EN4cute5tupleIJNS5_1CILi1EEES8_S8_EEENS6_IJNS7_ILi64EEESA_SA_EEELi512ENS_6half_tEfNS_4arch4Sm90ELb0ELb0ELb1ELb0ELb1ELb0ELb1ELb0ELb0ELb1ELb0ELb0EEENS1_21CollectiveEpilogueFwdINS6_IJSA_NS7_ILi512EEESA_EEES9_SC_SE_Li256ELb0ELb1ELb0ELb0EEENS1_29StaticPersistentTileSchedulerILb0EEEEEEEEEvNT_6ParamsE)
        .other          _ZN7cutlass13device_kernelIN5flash11enable_sm90INS1_16FlashAttnFwdSm90INS1_25CollectiveMainloopFwdSm90ILi2EN4cute5tupleIJNS5_1CILi1EEES8_S8_EEENS6_IJNS7_ILi64EEESA_SA_EEELi512ENS_6half_tEfNS_4arch4Sm90ELb0ELb0ELb1ELb0ELb1ELb0ELb1ELb0ELb0ELb1ELb0ELb0EEENS1_21CollectiveEpilogueFwdINS6_IJSA_NS7_ILi512EEESA_EEES9_SC_SE_Li256ELb0ELb1ELb0ELb0EEENS1_29StaticPersistentTileSchedulerILb0EEEEEEEEEvNT_6ParamsE,@"STO_CUDA_ENTRY STV_DEFAULT"
_ZN7cutlass13device_kernelIN5flash11enable_sm90INS1_16FlashAttnFwdSm90INS1_25CollectiveMainloopFwdSm90ILi2EN4cute5tupleIJNS5_1CILi1EEES8_S8_EEENS6_IJNS7_ILi64EEESA_SA_EEELi512ENS_6half_tEfNS_4arch4Sm90ELb0ELb0ELb1ELb0ELb1ELb0ELb1ELb0ELb0ELb1ELb0ELb0EEENS1_21CollectiveEpilogueFwdINS6_IJSA_NS7_ILi512EEESA_EEES9_SC_SE_Li256ELb0ELb1ELb0ELb0EEENS1_29StaticPersistentTileSchedulerILb0EEEEEEEEEvNT_6ParamsE:
[----:B------:R-:W0:Y:S02]  /*0000*/  LDC R1, c[0x0][0x28] ;  /* 0x00000a00ff017b82 */ /* 0x000e240000000800 */
[----:B0-----:R-:W-:Y:S01]  /*0010*/  VIADD R1, R1, 0xffffffd0 ;  /* 0xffffffd001017836 */ /* 0x001fe20000000000 */
[----:B------:R-:W0:Y:S01]  /*0020*/  S2R R5, SR_TID.X ;  /* 0x0000000000057919 */ /* 0x000e220000002100 */
[----:B------:R-:W-:Y:S01]  /*0030*/  ELECT P0, URZ, PT ;  /* 0x00000000003f782f */ /* 0x000fe20003800000 */
[----:B------:R-:W-:Y:S01]  /*0040*/  UMOV UR4, 0x80 ;  /* 0x0000008000047882 */ /* 0x000fe20000000000 */
[----:B------:R-:W-:Y:S01]  /*0050*/  UMOV UR7, 0x100 ;  /* 0x0000010000077882 */ /* 0x000fe20000000000 */
[--C-:B0-----:R-:W-:Y:S02]  /*0060*/  SHF.R.U32.HI R0, RZ, 0x5, R5.reuse ;  /* 0x00000005ff007819 */ /* 0x101fe40000011605 */
[----:B------:R-:W-:-:S03]  /*0070*/  SHF.R.U32.HI R3, RZ, 0x7, R5 ;  /* 0x00000007ff037819 */ /* 0x000fc60000011605 */
[----:B------:R-:W0:Y:S04]  /*0080*/  SHFL.IDX PT, R2, R0, RZ, 0x1f ;  /* 0x00001fff00027589 */ /* 0x000e2800000e0000 */
[----:B------:R-:W1:Y:S01]  /*0090*/  SHFL.IDX PT, R3, R3, RZ, 0x1f ;  /* 0x00001fff03037589 */ /* 0x000e6200000e0000 */
[C---:B0-----:R-:W-:Y:S02]  /*00a0*/  ISETP.NE.OR P0, PT, R2.reuse, RZ, !P0 ;  /* 0x000000ff0200720c */ /* 0x041fe40004705670 */
[----:B------:R-:W-:Y:S01]  /*00b0*/  ISETP.NE.AND P1, PT, R2, RZ, PT ;  /* 0x000000ff0200720c */ /* 0x000fe20003f25270 */
[----:B-1----:R0:W-:Y:S10]  /*00c0*/  STL [R1], R3 ;  /* 0x0000000301007387 */ /* 0x0021f40000100800 */
[----:B------:R-:W-:Y:S01]  /*00d0*/  VOTEU.ALL UP0, P0 ;  /* 0x00000000003f7886 */ /* 0x000fe20000000000 */
[----:B------:R-:W-:Y:S01]  /*00e0*/  VOTEU.ALL UP1, P0 ;  /* 0x00000000003f7886 */ /* 0x000fe20000020000 */
[----:B------:R-:W-:-:S03]  /*00f0*/  VOTEU.ALL UP2, P0 ;  /* 0x00000000003f7886 */ /* 0x000fc60000040000 */
        /* <DEDUP_REMOVED lines=10> */
[----:B------:R0:W1:Y:S01]  /*01a0*/  @!UP0 SYNCS.EXCH.64 URZ, [UR8+0x38800], UR4 ;  /* 0x03880004083f85b2 */ /* 0x0000620008000100 */
[----:B------:R0:W2:Y:S05]  /*01b0*/  @!UP1 SYNCS.EXCH.64 URZ, [UR8+0x38810], UR4 ;  /* 0x03881004083f95b2 */ /* 0x0000aa0008000100 */
[----:B------:R0:W3:Y:S02]  /*01c0*/  @!UP2 SYNCS.EXCH.64 URZ, [UR8+0x38820], UR6 ;  /* 0x03882006083fa5b2 */ /* 0x0000e40008000100 */
[----:B0-----:R-:W-:Y:S05]  /*01d0*/  @P1 BRA `(.L_x_3394) ;  /* 0x0000000000381947 */ /* 0x001fea0003800000 */
        /* <DEDUP_REMOVED lines=9> */
[----:B0-----:R0:W4:Y:S01]  /*0270*/  SYNCS.EXCH.64 URZ, [UR6+0x38830], UR4 ;  /* 0x03883004063f75b2 */ /* 0x0011220008000100 */
[----:B------:R0:W0:Y:S01]  /*0280*/  SYNCS.EXCH.64 URZ, [UR6+0x38840], UR4 ;  /* 0x03884004063f75b2 */ /* 0x0000220008000100 */
[----:B------:R0:W0:Y:S01]  /*0290*/  SYNCS.EXCH.64 URZ, [UR6+0x38838], UR4 ;  /* 0x03883804063f75b2 */ /* 0x0000220008000100 */
[----:B------:R0:W0:Y:S01]  /*02a0*/  SYNCS.EXCH.64 URZ, [UR6+0x38848], UR4 ;  /* 0x03884804063f75b2 */ /* 0x0000220008000100 */
[----:B------:R-:W-:Y:S01]  /*02b0*/  NOP ;  /* 0x0000000000007918 */ /* 0x000fe20000000000 */
.L_x_3394:
        /* <DEDUP_REMOVED lines=22> */
.L_x_3395:
        /* <DEDUP_REMOVED lines=18> */
.L_x_3396:
        /* <DEDUP_REMOVED lines=22> */
.L_x_3397:
        /* <DEDUP_REMOVED lines=22> */
.L_x_3398:
[----:B------:R-:W-:Y:S01]  /*0800*/  ISETP.NE.AND P0, PT, R3, RZ, PT ;  /* 0x000000ff0300720c */ /* 0x000fe20003f05270 */
[----:B------:R-:W-:Y:S01]  /*0810*/  IMAD.MOV.U32 R37, RZ, RZ, 0x1 ;  /* 0x00000001ff257424 */ /* 0x000fe200078e00ff */
[----:B------:R-:W-:Y:S01]  /*0820*/  NOP ;  /* 0x0000000000007918 */ /* 0x000fe20000000000 */
[----:B------:R-:W-:-:S03]  /*0830*/  ULDC.64 UR42, c[0x0][0x208] ;  /* 0x00008200002a7ab9 */ /* 0x000fc60000000a00 */
[----:B------:R-:W-:Y:S01]  /*0840*/  SEL R37, R37, 0x2, !P0 ;  /* 0x0000000225257807 */ /* 0x000fe20004000000 */
[----:B01234-:R-:W-:Y:S06]  /*0850*/  BAR.SYNC.DEFER_BLOCKING 0x0 ;  /* 0x0000000000007b1d */ /* 0x01ffec0000010000 */
[----:B------:R-:W-:Y:S05]  /*0860*/  @!P0 BRA `(.L_x_3399) ;  /* 0x000000a000d48947 */ /* 0x000fea0003800000 */
.L_x_3400:
        /* <DEDUP_REMOVED lines=17> */
[----:B------:R-:W-:Y:S01]  /*0980*/  LOP3.LUT R17, R37, 0x1, RZ, 0xfc, !PT ;  /* 0x0000000125117812 */ /* 0x000fe200078efcff */
[----:B------:R-:W-:Y:S01]  /*0990*/  IMAD.MOV.U32 R207, RZ, RZ, RZ ;  /* 0x000000ffffcf7224 */ /* 0x000fe200078e00ff */
[----:B------:R-:W-:Y:S01]  /*09a0*/  SHF.R.S32.HI R0, RZ, 0x1f, R5 ;  /* 0x0000001fff007819 */ /* 0x000fe20000011405 */
[----:B------:R-:W-:-:S03]  /*09b0*/  UMOV UR36, URZ ;  /* 0x0000003f00247c82 */ /* 0x000fc60008000000 */
[CC--:B------:R-:W-:Y:S02]  /*09c0*/  LEA.HI R4, R0.reuse, R5.reuse, RZ, 0x5 ;  /* 0x0000000500047211 */ /* 0x0c0fe400078f28ff */
[CC--:B------:R-:W-:Y:S02]  /*09d0*/  LEA.HI R2, R0.reuse, R5.reuse, RZ, 0x4 ;  /* 0x0000000500027211 */ /* 0x0c0fe400078f20ff */
[--C-:B------:R-:W-:Y:S02]  /*09e0*/  SHF.R.S32.HI R11, RZ, 0x5, R4.reuse ;  /* 0x00000005ff0b7819 */ /* 0x100fe40000011404 */
[----:B------:R-:W-:Y:S02]  /*09f0*/  SHF.R.S32.HI R6, RZ, 0x1f, R4 ;  /* 0x0000001fff067819 */ /* 0x000fe40000011404 */
[----:B------:R-:W-:Y:S02]  /*0a00*/  LEA.HI R7, R0, R5, RZ, 0x2 ;  /* 0x0000000500077211 */ /* 0x000fe400078f10ff */
[----:B------:R-:W-:-:S02]  /*0a10*/  LOP3.LUT R4, R2, 0xfffffff0, RZ, 0xc0, !PT ;  /* 0xfffffff002047812 */ /* 0x000fc400078ec0ff */
[----:B------:R-:W-:Y:S02]  /*0a20*/  SHF.R.S32.HI R9, RZ, 0x4, R2 ;  /* 0x00000004ff097819 */ /* 0x000fe40000011402 */
[----:B------:R-:W-:Y:S01]  /*0a30*/  LOP3.LUT R8, R7, 0xfffffffc, RZ, 0xc0, !PT ;  /* 0xfffffffc07087812 */ /* 0x000fe200078ec0ff */
[C---:B------:R-:W-:Y:S01]  /*0a40*/  IMAD.IADD R7, R5.reuse, 0x1, -R4 ;  /* 0x0000000105077824 */ /* 0x040fe200078e0a04 */
[CC--:B------:R-:W-:Y:S01]  /*0a50*/  LEA.HI R3, R0.reuse, R5.reuse, RZ, 0x7 ;  /* 0x0000000500037211 */ /* 0x0c0fe200078f38ff */
[----:B0-----:R-:W-:Y:S01]  /*0a60*/  ULEA UR38, UR37, UR38, 0x18 ;  /* 0x0000002625267291 */ /* 0x001fe2000f8ec03f */
[----:B------:R-:W-:Y:S01]  /*0a70*/  LEA.HI R215, R0, R5, RZ, 0x3 ;  /* 0x0000000500d77211 */ /* 0x000fe200078f18ff */
[----:B------:R-:W-:Y:S01]  /*0a80*/  IMAD.IADD R10, R5, 0x1, -R8 ;  /* 0x00000001050a7824 */ /* 0x000fe200078e0a08 */
[----:B------:R-:W-:Y:S02]  /*0a90*/  LEA.HI R6, R6, R11, RZ, 0x2 ;  /* 0x0000000b06067211 */ /* 0x000fe400078f10ff */
[----:B------:R-:W-:-:S02]  /*0aa0*/  LEA.HI R4, R2, R9, RZ, 0x1 ;  /* 0x0000000902047211 */ /* 0x000fc400078f08ff */
[----:B------:R-:W-:Y:S02]  /*0ab0*/  LOP3.LUT R0, R3, 0xffffff80, RZ, 0xc0, !PT ;  /* 0xffffff8003007812 */ /* 0x000fe400078ec0ff */
[----:B------:R-:W-:Y:S02]  /*0ac0*/  LOP3.LUT R12, R215, 0xfffffff8, RZ, 0xc0, !PT ;  /* 0xfffffff8d70c7812 */ /* 0x000fe400078ec0ff */
[----:B------:R-:W-:Y:S01]  /*0ad0*/  SHF.R.S32.HI R214, RZ, 0x7, R3 ;  /* 0x00000007ffd67819 */ /* 0x000fe20000011403 */
[C---:B------:R-:W-:Y:S01]  /*0ae0*/  IMAD.IADD R0, R5.reuse, 0x1, -R0 ;  /* 0x0000000105007824 */ /* 0x040fe200078e0a00 */
[----:B------:R-:W-:Y:S01]  /*0af0*/  LOP3.LUT R6, R6, 0x3ffffc, RZ, 0xc0, !PT ;  /* 0x003ffffc06067812 */ /* 0x000fe200078ec0ff */
[----:B------:R-:W-:Y:S01]  /*0b00*/  IMAD.IADD R213, R5, 0x1, -R12 ;  /* 0x0000000105d57824 */ /* 0x000fe200078e0a0c */
[----:B------:R-:W-:Y:S01]  /*0b10*/  LOP3.LUT R4, R4, 0x1ffffffe, RZ, 0xc0, !PT ;  /* 0x1ffffffe04047812 */ /* 0x000fe200078ec0ff */
[--C-:B------:R-:W-:Y:S01]  /*0b20*/  IMAD R5, R214, 0x100, R7.reuse ;  /* 0x00000100d6057824 */ /* 0x100fe200078e0207 */
[----:B------:R-:W-:Y:S01]  /*0b30*/  SHF.R.S32.HI R2, RZ, 0x1f, R7 ;  /* 0x0000001fff027819 */ /* 0x000fe20000011407 */
[----:B------:R-:W-:Y:S01]  /*0b40*/  IMAD.IADD R6, R11, 0x1, -R6 ;  /* 0x000000010b067824 */ /* 0x000fe200078e0a06 */
[----:B------:R-:W-:Y:S01]  /*0b50*/  LEA.HI R3, R3, R214, RZ, 0x1 ;  /* 0x000000d603037211 */ /* 0x000fe200078f08ff */
[----:B------:R-:W-:Y:S01]  /*0b60*/  IMAD.IADD R9, R9, 0x1, -R4 ;  /* 0x0000000109097824 */ /* 0x000fe200078e0a04 */
[----:B------:R-:W-:Y:S01]  /*0b70*/  LEA.HI R2, R2, R7, RZ, 0x3 ;  /* 0x0000000702027211 */ /* 0x000fe200078f18ff */
[----:B------:R-:W-:Y:S01]  /*0b80*/  IMAD R12, R6, 0x10, R5 ;  /* 0x00000010060c7824 */ /* 0x000fe200078e0205 */
[----:B------:R-:W-:Y:S01]  /*0b90*/  LEA.HI R4, R10, R10, RZ, 0x1 ;  /* 0x0000000a0a047211 */ /* 0x000fe200078f08ff */
[----:B------:R-:W-:Y:S01]  /*0ba0*/  IMAD.SHL.U32 R9, R9, 0x8, RZ ;  /* 0x0000000809097824 */ /* 0x000fe200078e00ff */
[----:B------:R-:W-:Y:S01]  /*0bb0*/  SHF.L.U32 R6, R2, 0x6, RZ ;  /* 0x0000000602067819 */ /* 0x000fe200000006ff */
[----:B------:R-:W-:Y:S01]  /*0bc0*/  IMAD.SHL.U32 R18, R213, 0x8, RZ ;  /* 0x00000008d5127824 */ /* 0x000fe200078e00ff */
[----:B------:R-:W-:Y:S01]  /*0bd0*/  LOP3.LUT R13, R4, 0x1ffffffe, RZ, 0xc0, !PT ;  /* 0x1ffffffe040d7812 */ /* 0x000fe200078ec0ff */
[----:B------:R-:W-:Y:S01]  /*0be0*/  IMAD.U32 R219, R12, 0x40, R9 ;  /* 0x000000400cdb7824 */ /* 0x000fe200078e0009 */
[----:B------:R-:W-:Y:S01]  /*0bf0*/  LOP3.LUT R4, R2, 0xfffffff8, RZ, 0xc0, !PT ;  /* 0xfffffff802047812 */ /* 0x000fe200078ec0ff */
[----:B------:R-:W-:Y:S01]  /*0c00*/  VIADD R192, R18, 0x40 ;  /* 0x0000004012c07836 */ /* 0x000fe20000000000 */
[----:B------:R-:W-:Y:S01]  /*0c10*/  LOP3.LUT R8, R6, 0x7ffffe00, RZ, 0xc0, !PT ;  /* 0x7ffffe0006087812 */ /* 0x000fe200078ec0ff */
[----:B------:R-:W-:Y:S01]  /*0c20*/  IMAD.IADD R15, R10, 0x1, -R13 ;  /* 0x000000010a0f7824 */ /* 0x000fe200078e0a0d */
[----:B------:R-:W-:Y:S01]  /*0c30*/  SHF.R.S32.HI R5, RZ, 0x1f, R0 ;  /* 0x0000001fff057819 */ /* 0x000fe20000011400 */
[----:B------:R-:W-:Y:S01]  /*0c40*/  IMAD.IADD R6, R7, 0x1, -R4 ;  /* 0x0000000107067824 */ /* 0x000fe200078e0a04 */
[----:B------:R-:W-:Y:S01]  /*0c50*/  LOP3.LUT R3, R3, 0xfffffe, RZ, 0xc0, !PT ;  /* 0x00fffffe03037812 */ /* 0x000fe200078ec0ff */
[----:B------:R-:W-:Y:S01]  /*0c60*/  IMAD R11, R11, 0x400, R8 ;  /* 0x000004000b0b7824 */ /* 0x000fe200078e0208 */
[----:B------:R-:W-:Y:S01]  /*0c70*/  LEA.HI R2, R5, R0, RZ, 0x2 ;  /* 0x0000000005027211 */ /* 0x000fe200078f10ff */
[C---:B------:R-:W-:Y:S01]  /*0c80*/  IMAD.SHL.U32 R8, R6.reuse, 0x40, RZ ;  /* 0x0000004006087824 */ /* 0x040fe200078e00ff */
[----:B------:R-:W-:Y:S01]  /*0c90*/  R2P PR, R6, 0x6 ;  /* 0x0000000606007804 */ /* 0x000fe20000000000 */
[C---:B------:R-:W-:Y:S01]  /*0ca0*/  VIADD R191, R18.reuse, 0x80 ;  /* 0x0000008012bf7836 */ /* 0x040fe20000000000 */
[--C-:B------:R-:W-:Y:S01]  /*0cb0*/  SHF.R.S32.HI R4, RZ, 0x2, R2.reuse ;  /* 0x00000002ff047819 */ /* 0x100fe20000011402 */
[----:B------:R-:W-:Y:S01]  /*0cc0*/  VIADD R190, R18, 0xc0 ;  /* 0x000000c012be7836 */ /* 0x000fe20000000000 */
[----:B------:R-:W-:Y:S01]  /*0cd0*/  LOP3.LUT R8, R8, 0x1c0, RZ, 0xc0, !PT ;  /* 0x000001c008087812 */ /* 0x000fe200078ec0ff */
[C---:B------:R-:W-:Y:S01]  /*0ce0*/  VIADD R189, R18.reuse, 0x100 ;  /* 0x0000010012bd7836 */ /* 0x040fe20000000000 */
[----:B------:R-:W-:Y:S01]  /*0cf0*/  SHF.R.S32.HI R7, RZ, 0x1f, R2 ;  /* 0x0000001fff077819 */ /* 0x000fe20000011402 */
[----:B------:R-:W-:Y:S01]  /*0d00*/  VIADD R188, R18, 0x140 ;  /* 0x0000014012bc7836 */ /* 0x000fe20000000000 */
[----:B------:R-:W-:Y:S01]  /*0d10*/  LOP3.LUT R9, R8, 0x8, R9, 0xf8, !PT ;  /* 0x0000000808097812 */ /* 0x000fe200078ef809 */
[C---:B------:R-:W-:Y:S01]  /*0d20*/  VIADD R217, R18.reuse, 0x180 ;  /* 0x0000018012d97836 */ /* 0x040fe20000000000 */
[----:B------:R-:W-:Y:S01]  /*0d30*/  SHF.R.U32.HI R8, RZ, 0x3, R8 ;  /* 0x00000003ff087819 */ /* 0x000fe20000011608 */
[----:B------:R-:W-:Y:S01]  /*0d40*/  VIADD R216, R18, 0x1c0 ;  /* 0x000001c012d87836 */ /* 0x000fe20000000000 */
[----:B------:R-:W-:Y:S01]  /*0d50*/  LEA.HI R7, R7, R4, RZ, 0x3 ;  /* 0x0000000407077211 */ /* 0x000fe200078f18ff */
[----:B------:R-:W-:Y:S01]  /*0d60*/  IMAD.IADD R3, R214, 0x1, -R3 ;  /* 0x00000001d6037824 */ /* 0x000fe200078e0a03 */
[----:B------:R-:W-:-:S02]  /*0d70*/  LOP3.LUT R8, R9, R8, RZ, 0x3c, !PT ;  /* 0x0000000809087212 */ /* 0x000fc400078e3cff */
[----:B------:R-:W-:Y:S01]  /*0d80*/  LEA.HI R5, R5, R0, RZ, 0x5 ;  /* 0x0000000005057211 */ /* 0x000fe200078f28ff */
[----:B------:R-:W-:Y:S01]  /*0d90*/  IMAD.SHL.U32 R22, R3, 0x100, RZ ;  /* 0x0000010003167824 */ /* 0x000fe200078e00ff */
[----:B------:R-:W-:Y:S01]  /*0da0*/  LOP3.LUT R7, R7, 0xfffffff8, RZ, 0xc0, !PT ;  /* 0xfffffff807077812 */ /* 0x000fe200078ec0ff */
[----:B------:R-:W-:Y:S01]  /*0db0*/  IMAD.IADD R8, R11, 0x1, R8 ;  /* 0x000000010b087824 */ /* 0x000fe200078e0208 */
[----:B------:R-:W-:Y:S02]  /*0dc0*/  LOP3.LUT R13, R2, 0x7ffffffc, RZ, 0xc0, !PT ;  /* 0x7ffffffc020d7812 */ /* 0x000fe400078ec0ff */
[----:B------:R-:W-:Y:S01]  /*0dd0*/  SHF.R.S32.HI R5, RZ, 0x5, R5 ;  /* 0x00000005ff057819 */ /* 0x000fe20000011405 */
[----:B------:R-:W-:Y:S01]  /*0de0*/  IMAD.IADD R16, R4, 0x1, -R7 ;  /* 0x0000000104107824 */ /* 0x000fe200078e0a07 */
[----:B------:R-:W-:Y:S01]  /*0df0*/  LEA R184, R8, UR38, 0x1 ;  /* 0x0000002608b87c11 */ /* 0x000fe2000f8e08ff */
[----:B------:R-:W-:Y:S01]  /*0e00*/  IMAD.IADD R13, R0, 0x1, -R13 ;  /* 0x00000001000d7824 */ /* 0x000fe200078e0a0d */
[----:B------:R-:W-:Y:S01]  /*0e10*/  SEL R185, R185, 0xffffffe0, !P1 ;  /* 0xffffffe0b9b97807 */ /* 0x000fe20004800000 */
[----:B------:R-:W-:Y:S01]  /*0e20*/  IMAD R16, R5, 0x10, R16 ;  /* 0x0000001005107824 */ /* 0x000fe200078e0210 */
[C---:B------:R-:W-:Y:S01]  /*0e30*/  IADD3 R186, R184.reuse, 0x36400, RZ ;  /* 0x00036400b8ba7810 */ /* 0x040fe20007ffe0ff */
[----:B------:R-:W-:Y:S01]  /*0e40*/  VIADD R23, R184, 0x36440 ;  /* 0x00036440b8177836 */ /* 0x000fe20000000000 */
[----:B------:R-:W-:Y:S01]  /*0e50*/  MOV R2, RZ ;  /* 0x000000ff00027202 */ /* 0x000fe20000000f00 */
[----:B------:R-:W-:Y:S01]  /*0e60*/  IMAD.SHL.U32 R19, R13, 0x2, RZ ;  /* 0x000000020d137824 */ /* 0x000fe200078e00ff */
[----:B------:R-:W-:Y:S01]  /*0e70*/  SHF.R.S32.HI R215, RZ, 0x3, R215 ;  /* 0x00000003ffd77819 */ /* 0x000fe200000114d7 */
[C---:B------:R-:W-:Y:S01]  /*0e80*/  @P2 VIADD R23, R186.reuse, 0xffffffc0 ;  /* 0xffffffc0ba172836 */ /* 0x040fe20000000000 */
[----:B------:R-:W-:Y:S01]  /*0e90*/  SHF.R.S32.HI R226, RZ, 0x1f, R192 ;  /* 0x0000001fffe27819 */ /* 0x000fe200000114c0 */
[----:B------:R-:W-:Y:S01]  /*0ea0*/  IMAD.IADD R186, R186, 0x1, R185 ;  /* 0x00000001baba7824 */ /* 0x000fe200078e02b9 */
[----:B------:R-:W-:Y:S01]  /*0eb0*/  SHF.R.S32.HI R225, RZ, 0x1f, R191 ;  /* 0x0000001fffe17819 */ /* 0x000fe200000114bf */
[----:B------:R-:W-:Y:S01]  /*0ec0*/  IMAD R218, R15, 0x8, R16 ;  /* 0x000000080fda7824 */ /* 0x000fe200078e0210 */
[----:B------:R-:W-:Y:S01]  /*0ed0*/  SHF.R.S32.HI R224, RZ, 0x1f, R190 ;  /* 0x0000001fffe07819 */ /* 0x000fe200000114be */
[----:B------:R-:W-:Y:S01]  /*0ee0*/  IMAD.IADD R185, R185, 0x1, R23 ;  /* 0x00000001b9b97824 */ /* 0x000fe200078e0217 */
[----:B------:R-:W-:-:S02]  /*0ef0*/  SHF.R.S32.HI R223, RZ, 0x1f, R189 ;  /* 0x0000001fffdf7819 */ /* 0x000fc400000114bd */
[----:B------:R-:W-:Y:S02]  /*0f00*/  SHF.R.S32.HI R222, RZ, 0x1f, R188 ;  /* 0x0000001fffde7819 */ /* 0x000fe400000114bc */
[----:B------:R-:W-:Y:S02]  /*0f10*/  SHF.R.S32.HI R221, RZ, 0x1f, R217 ;  /* 0x0000001fffdd7819 */ /* 0x000fe400000114d9 */
[----:B------:R-:W-:-:S07]  /*0f20*/  SHF.R.S32.HI R220, RZ, 0x1f, R216 ;  /* 0x0000001fffdc7819 */ /* 0x000fce00000114d8 */
.L_x_3437:
[----:B--2---:R-:W2:Y:S01]  /*0f30*/  LDL R3, [R1] ;  /* 0x0000000001037983 */ /* 0x004ea20000100800 */
[----:B0-----:R-:W0:Y:S01]  /*0f40*/  LDC R0, c[0x0][0xd44] ;  /* 0x00035100ff007b82 */ /* 0x001e220000000800 */
[----:B------:R-:W-:Y:S01]  /*0f50*/  ULDC UR4, c[0x0][0xd38] ;  /* 0x00034e0000047ab9 */ /* 0x000fe20000000800 */
[----:B------:R-:W-:Y:S01]  /*0f60*/  ULDC.64 UR6, c[0x0][0x418] ;  /* 0x0001060000067ab9 */ /* 0x000fe20000000a00 */
[----:B------:R-:W-:Y:S02]  /*0f70*/  UISETP.NE.AND UP1, UPT, UR4, 0x1, UPT ;  /* 0x000000010400788c */ /* 0x000fe4000bf25270 */
[----:B------:R-:W-:Y:S01]  /*0f80*/  UISETP.NE.U32.AND UP0, UPT, UR6, URZ, UPT ;  /* 0x0000003f0600728c */ /* 0x000fe2000bf05070 */
[----:B------:R-:W-:Y:S02]  /*0f90*/  UMOV UR40, UR39 ;  /* 0x0000002700287c82 */ /* 0x000fe40008000000 */
[----:B-1----:R-:W1:Y:S01]  /*0fa0*/  LDC R152, c[0x0][0x2f0] ;  /* 0x0000bc00ff987b82 */ /* 0x002e620000000800 */
[----:B------:R-:W-:Y:S01]  /*0fb0*/  UISETP.NE.AND.EX UP0, UPT, UR7, URZ, UPT, UP0 ;  /* 0x0000003f0700728c */ /* 0x000fe2000bf05300 */
[----:B------:R-:W-:-:S04]  /*0fc0*/  UMOV UR41, UR39 ;  /* 0x0000002700297c82 */ /* 0x000fc80008000000 */
[----:B------:R-:W-:Y:S01]  /*0fd0*/  @UP1 ULDC UR4, c[0x0][0xd3c] ;  /* 0x00034f0000041ab9 */ /* 0x000fe20000000800 */
[----:B------:R-:W-:Y:S01]  /*0fe0*/  @UP1 ULDC UR6, c[0x0][0xd40] ;  /* 0x0003500000061ab9 */ /* 0x000fe20000000800 */
[----:B------:R-:W-:-:S04]  /*0ff0*/  UIMAD.WIDE.U32 UR4, UR39, UR4, URZ ;  /* 0x00000004270472a5 */ /* 0x000fc8000f8e003f */
[----:B------:R-:W-:-:S03]  /*1000*/  @UP1 USHF.R.U32.HI UR40, URZ, UR6, UR5 ;  /* 0x000000063f281299 */ /* 0x000fc60008011605 */
[----:B------:R-:W-:Y:S01]  /*1010*/  ULDC UR4, c[0x0][0x424] ;  /* 0x0001090000047ab9 */ /* 0x000fe20000000800 */
[----:B0-----:R-:W-:Y:S01]  /*1020*/  ISETP.NE.AND P0, PT, R0, 0x1, PT ;  /* 0x000000010000780c */ /* 0x001fe20003f05270 */
[----:B------:R-:W-:Y:S01]  /*1030*/  USEL UR4, UR4, 0x1, UP0 ;  /* 0x0000000104047887 */ /* 0x000fe20008000000 */
[----:B------:R-:W-:-:S05]  /*1040*/  IMAD.U32 R187, RZ, RZ, UR40 ;  /* 0x00000028ffbb7e24 */ /* 0x000fca000f8e00ff */
[----:B-1----:R-:W-:-:S06]  /*1050*/  IMAD R152, R152, UR4, RZ ;  /* 0x0000000498987c24 */ /* 0x002fcc000f8e02ff */
[----:B---3--:R-:W0:Y:S02]  /*1060*/  @P0 LDC.64 R4, c[0x0][0xd48] ;  /* 0x00035200ff040b82 */ /* 0x008e240000000a00 */
[----:B0-----:R-:W-:-:S05]  /*1070*/  @P0 IMAD.HI.U32 R0, R4, UR40, RZ ;  /* 0x0000002804000c27 */ /* 0x001fca000f8e00ff */
[----:B------:R-:W-:Y:S02]  /*1080*/  @P0 SHF.R.U32.HI R187, RZ, R5, R0 ;  /* 0x00000005ffbb0219 */ /* 0x000fe40000011600 */
[----:B--2---:R-:W-:-:S13]  /*1090*/  ISETP.NE.AND P1, PT, R3, 0x1, PT ;  /* 0x000000010300780c */ /* 0x004fda0003f25270 */
[----:B----4-:R-:W-:Y:S05]  /*10a0*/  @!P1 BRA `(.L_x_3401) ;  /* 0x0000001400d89947 */ /* 0x010fea0003800000 */
[----:B------:R-:W0:Y:S01]  /*10b0*/  SHFL.IDX PT, R0, R214, RZ, 0x1f ;  /* 0x00001fffd6007589 */ /* 0x000e2200000e0000 */
[----:B------:R-:W-:Y:S01]  /*10c0*/  UMOV UR9, 0x40000040 ;  /* 0x4000004000097882 */ /* 0x000fe20000000000 */
[----:B------:R-:W-:Y:S01]  /*10d0*/  UMOV UR11, 0x40000040 ;  /* 0x40000040000b7882 */ /* 0x000fe20000000000 */
[----:B------:R-:W-:Y:S01]  /*10e0*/  UMOV UR13, 0x40000040 ;  /* 0x40000040000d7882 */ /* 0x000fe20000000000 */
[----:B------:R-:W-:Y:S01]  /*10f0*/  BAR.SYNC.DEFER_BLOCKING 0xe, 0x100 ;  /* 0x0384000000007b1d */ /* 0x000fe20000010000 */
[----:B------:R-:W-:-:S05]  /*1100*/  ISETP.NE.AND P1, PT, R17, 0x3, PT ;  /* 0x000000031100780c */ /* 0x000fca0003f25270 */
[----:B------:R-:W-:Y:S01]  /*1110*/  UMOV UR15, 0x40000040 ;  /* 0x40000040000f7882 */ /* 0x000fe20000000000 */
[----:B------:R-:W-:Y:S01]  /*1120*/  UMOV UR17, 0x40000040 ;  /* 0x4000004000117882 */ /* 0x000fe20000000000 */
[----:B------:R-:W-:Y:S01]  /*1130*/  UMOV UR19, 0x40000040 ;  /* 0x4000004000137882 */ /* 0x000fe20000000000 */
[----:B------:R-:W-:Y:S01]  /*1140*/  UMOV UR7, 0x40000040 ;  /* 0x4000004000077882 */ /* 0x000fe20000000000 */
[----:B0-----:R-:W-:Y:S01]  /*1150*/  R2UR UR4, R0 ;  /* 0x00000000000472ca */ /* 0x001fe200000e0000 */
[----:B------:R-:W-:-:S12]  /*1160*/  WARPGROUP.ARRIVE ;  /* 0x00000000000079c5 */ /* 0x000fd80000000000 */
[----:B------:R-:W-:-:S04]  /*1170*/  ULEA.HI UR5, UR4, UR4, URZ, 0x1 ;  /* 0x0000000404057291 */ /* 0x000fc8000f8f083f */
[----:B------:R-:W-:-:S04]  /*1180*/  ULOP3.LUT UR5, UR5, 0x1fffe, URZ, 0xc0, !UPT ;  /* 0x0001fffe05057892 */ /* 0x000fc8000f8ec03f */
[----:B------:R-:W-:Y:S02]  /*1190*/  UIADD3 UR5, UR4, -UR5, URZ ;  /* 0x8000000504057290 */ /* 0x000fe4000fffe03f */
[----:B------:R-:W-:Y:S02]  /*11a0*/  UIADD3 UR4, UR38, 0x36400, URZ ;  /* 0x0003640026047890 */ /* 0x000fe4000fffe03f */
[----:B------:R-:W-:Y:S02]  /*11b0*/  ULEA UR5, UR5, UR38, 0xf ;  /* 0x0000002605057291 */ /* 0x000fe4000f8e783f */
[----:B------:R-:W-:Y:S02]  /*11c0*/  USHF.R.U32.HI UR4, URZ, 0x4, UR4 ;  /* 0x000000043f047899 */ /* 0x000fe40008011604 */
[----:B------:R-:W-:Y:S02]  /*11d0*/  UIADD3 UR5, UR5, 0x400, URZ ;  /* 0x0000040005057890 */ /* 0x000fe4000fffe03f */
[----:B------:R-:W-:-:S02]  /*11e0*/  ULOP3.LUT UR4, UR4, 0x3fff, URZ, 0xc0, !UPT ;  /* 0x00003fff04047892 */ /* 0x000fc4000f8ec03f */
[----:B------:R-:W-:Y:S02]  /*11f0*/  USHF.R.U32.HI UR5, URZ, 0x4, UR5 ;  /* 0x000000043f057899 */ /* 0x000fe40008011605 */
[----:B------:R-:W-:Y:S02]  /*1200*/  ULOP3.LUT UR8, UR4, 0x10000, URZ, 0xfc, !UPT ;  /* 0x0001000004087892 */ /* 0x000fe4000f8efc3f */
[----:B------:R-:W-:Y:S02]  /*1210*/  ULOP3.LUT UR5, UR5, 0x3fff, URZ, 0xc0, !UPT ;  /* 0x00003fff05057892 */ /* 0x000fe4000f8ec03f */
[----:B------:R-:W-:Y:S02]  /*1220*/  UIADD3 UR12, UR8, 0x2, URZ ;  /* 0x00000002080c7890 */ /* 0x000fe4000fffe03f */
[----:B------:R-:W-:Y:S02]  /*1230*/  ULOP3.LUT UR20, UR5, 0x2000000, URZ, 0xfc, !UPT ;  /* 0x0200000005147892 */ /* 0x000fe4000f8efc3f */
[----:B------:R-:W-:-:S02]  /*1240*/  UIADD3 UR16, UR8, 0x4, URZ ;  /* 0x0000000408107890 */ /* 0x000fc4000fffe03f */
[----:B------:R-:W-:Y:S02]  /*1250*/  ULEA UR10, UR36, UR20, 0xc ;  /* 0x00000014240a7291 */ /* 0x000fe4000f8e603f */
[----:B------:R-:W-:Y:S02]  /*1260*/  UIADD3 UR4, UR8, 0x6, URZ ;  /* 0x0000000608047890 */ /* 0x000fe4000fffe03f */
[----:B------:R-:W-:Y:S02]  /*1270*/  UIADD3 UR14, UR10, 0x80, URZ ;  /* 0x000000800a0e7890 */ /* 0x000fe4000fffe03f */
[----:B------:R-:W-:Y:S02]  /*1280*/  UIADD3 UR18, UR10, 0x100, URZ ;  /* 0x000001000a127890 */ /* 0x000fe4000fffe03f */
[----:B------:R-:W-:Y:S02]  /*1290*/  UIADD3 UR6, UR10, 0x180, URZ ;  /* 0x000001800a067890 */ /* 0x000fe4000fffe03f */
[----:B------:R-:W-:Y:S01]  /*12a0*/  HGMMA.64x256x16.F32 R24, gdesc[UR8].tnspB, RZ, !UPT, gsb0 ;  /* 0x43e00000081879f0 */ /* 0x000fe2000c0008ff */
[----:B------:R-:W-:-:S02]  /*12b0*/  UMOV UR5, 0x40000040 ;  /* 0x4000004000057882 */ /* 0x000fc40000000000 */
        /* <DEDUP_REMOVED lines=16> */
.L_x_3402:
[----:B------:R-:W-:Y:S01]  /*13c0*/  ULEA UR6, UR36, UR38, 0x3 ;  /* 0x0000002624067291 */ /* 0x000fe2000f8e183f */
[----:B------:R-:W-:-:S03]  /*13d0*/  ISETP.GE.AND P0, PT, R152, 0x41, PT ;  /* 0x000000419800780c */ /* 0x000fc60003f06270 */
[----:B------:R-:W-:-:S04]  /*13e0*/  UIADD3 UR6, UR6, 0x38860, URZ ;  /* 0x0003886006067890 */ /* 0x000fc8000fffe03f */
[----:B------:R-:W-:-:S09]  /*13f0*/  UPRMT UR6, UR37, 0x654, UR6 ;  /* 0x0000065425067896 */ /* 0x000fd20008000006 */
[----:B------:R-:W-:Y:S01]  /*1400*/  SYNCS.ARRIVE.TRANS64.RED.A1T0 RZ, [UR6], RZ ;  /* 0x000000ffffff79a7 */ /* 0x000fe20008100406 */
[----:B------:R-:W-:Y:S05]  /*1410*/  @!P0 BRA `(.L_x_3403) ;  /* 0x0000000800c08947 */ /* 0x000fea0003800000 */
[----:B------:R-:W-:-:S05]  /*1420*/  VIADD R152, R152, 0x3f ;  /* 0x0000003f98987836 */ /* 0x000fca0000000000 */
[----:B------:R-:W-:-:S04]  /*1430*/  SHF.R.S32.HI R3, RZ, 0x1f, R152 ;  /* 0x0000001fff037819 */ /* 0x000fc80000011498 */
[----:B------:R-:W-:-:S04]  /*1440*/  LEA.HI R3, R3, R152, RZ, 0x6 ;  /* 0x0000009803037211 */ /* 0x000fc800078f30ff */
[----:B------:R-:W-:-:S07]  /*1450*/  LEA.HI.SX32 R3, R3, 0xfffffffe, 0x1a ;  /* 0xfffffffe03037811 */ /* 0x000fce00078fd2ff */
.L_x_3405:
[----:B------:R-:W-:Y:S01]  /*1460*/  BAR.SYNC.DEFER_BLOCKING 0xe, 0x100 ;  /* 0x0384000000007b1d */ /* 0x000fe20000010000 */
[----:B------:R-:W-:Y:S01]  /*1470*/  IMAD.U32 R5, RZ, RZ, UR36 ;  /* 0x00000024ff057e24 */ /* 0x000fe2000f8e00ff */
[----:B------:R-:W-:Y:S01]  /*1480*/  UIADD3 UR36, UR36, 0x1, URZ ;  /* 0x0000000124247890 */ /* 0x000fe2000fffe03f */
[C---:B------:R-:W-:Y:S01]  /*1490*/  ISETP.GT.AND P0, PT, R3.reuse, RZ, PT ;  /* 0x000000ff0300720c */ /* 0x040fe20003f04270 */
[----:B------:R-:W-:Y:S02]  /*14a0*/  VIADD R3, R3, 0xffffffff ;  /* 0xffffffff03037836 */ /* 0x000fe40000000000 */
[----:B------:R-:W-:Y:S01]  /*14b0*/  IMAD R0, R5, 0x40, R16 ;  /* 0x0000004005007824 */ /* 0x000fe200078e0210 */
[----:B------:R-:W-:Y:S01]  /*14c0*/  UISETP.NE.AND UP0, UPT, UR36, 0x2, UPT ;  /* 0x000000022400788c */ /* 0x000fe2000bf05270 */
[----:B------:R-:W-:Y:S01]  /*14d0*/  UMOV UR11, 0x40000040 ;  /* 0x40000040000b7882 */ /* 0x000fe20000000000 */
[----:B------:R-:W-:Y:S02]  /*14e0*/  UMOV UR15, 0x40000040 ;  /* 0x40000040000f7882 */ /* 0x000fe40000000000 */
[----:B------:R-:W-:Y:S01]  /*14f0*/  LEA R0, R0, UR38, 0x2 ;  /* 0x0000002600007c11 */ /* 0x000fe2000f8e10ff */
[----:B------:R-:W-:Y:S01]  /*1500*/  USEL UR36, UR36, URZ, UP0 ;  /* 0x0000003f24247287 */ /* 0x000fe20008000000 */
[----:B------:R-:W-:Y:S01]  /*1510*/  UMOV UR19, 0x40000040 ;  /* 0x4000004000137882 */ /* 0x000fe20000000000 */
[----:B------:R-:W-:-:S02]  /*1520*/  UMOV UR7, 0x40000040 ;  /* 0x4000004000077882 */ /* 0x000fc40000000000 */
[----:B------:R-:W-:-:S04]  /*1530*/  ULEA UR10, UR36, UR20, 0xc ;  /* 0x00000014240a7291 */ /* 0x000fc8000f8e603f */
[----:B------:R-:W-:Y:S02]  /*1540*/  UIADD3 UR14, UR10, 0x80, URZ ;  /* 0x000000800a0e7890 */ /* 0x000fe4000fffe03f */
[----:B------:R-:W-:Y:S01]  /*1550*/  UIADD3 UR18, UR10, 0x100, URZ ;  /* 0x000001000a127890 */ /* 0x000fe2000fffe03f */
[----:B------:R-:W0:Y:S01]  /*1560*/  LDS R4, [R0+0x38400] ;  /* 0x0384000000047984 */ /* 0x000e220000000800 */
[----:B------:R-:W-:-:S03]  /*1570*/  UIADD3 UR6, UR10, 0x180, URZ ;  /* 0x000001800a067890 */ /* 0x000fc6000fffe03f */
        /* <DEDUP_REMOVED lines=128> */
[----:B------:R-:W-:-:S06]  /*1d80*/  FMUL.FTZ R151, R151, R5 ;  /* 0x0000000597977220 */ /* 0x000fcc0000410000 */
[----:B------:R-:W-:-:S06]  /*1d90*/  WARPGROUP.ARRIVE ;  /* 0x00000000000079c5 */ /* 0x000fcc0000000000 */
        /* <DEDUP_REMOVED lines=12> */
[----:B------:R-:W-:Y:S01]  /*1e60*/  HGMMA.64x256x16.F32 R24, gdesc[UR4].tnspB, R24, gsb0 ;  /* 0x43e00000041879f0 */ /* 0x000fe20008000818 */
[----:B------:R-:W-:-:S06]  /*1e70*/  USEL UR6, URZ, 0x1, UP0 ;  /* 0x000000013f067887 */ /* 0x000fcc0008000000 */
[----:B------:R-:W-:Y:S01]  /*1e80*/  LOP3.LUT R2, R2, UR6, RZ, 0x3c, !PT ;  /* 0x0000000602027c12 */ /* 0x000fe2000f8e3cff */
[----:B------:R-:W-:Y:S02]  /*1e90*/  WARPGROUP.DEPBAR.LE gsb0, 0x0 ;  /* 0x00008000000079c5 */ /* 0x000fe40000010000 */
[----:B------:R-:W-:Y:S06]  /*1ea0*/  BAR.ARV 0xf, 0x100 ;  /* 0x03c4000000007b1d */ /* 0x000fec0000002000 */
[----:B------:R-:W-:Y:S05]  /*1eb0*/  @!P1 BRA `(.L_x_3404) ;  /* 0x0000000000049947 */ /* 0x000fea0003800000 */
[----:B------:R-:W-:Y:S01]  /*1ec0*/  BPT.TRAP 0x1 ;  /* 0x000000040000795c */ /* 0x000fe20000300000 */
.L_x_3404:
[----:B------:R-:W-:-:S04]  /*1ed0*/  ULEA UR6, UR36, UR38, 0x3 ;  /* 0x0000002624067291 */ /* 0x000fc8000f8e183f */
[----:B------:R-:W-:-:S04]  /*1ee0*/  UIADD3 UR6, UR6, 0x38860, URZ ;  /* 0x0003886006067890 */ /* 0x000fc8000fffe03f */
[----:B------:R-:W-:-:S09]  /*1ef0*/  UPRMT UR6, UR37, 0x654, UR6 ;  /* 0x0000065425067896 */ /* 0x000fd20008000006 */
[----:B------:R-:W-:Y:S01]  /*1f00*/  SYNCS.ARRIVE.TRANS64.RED.A1T0 RZ, [UR6], RZ ;  /* 0x000000ffffff79a7 */ /* 0x000fe20008100406 */
[----:B------:R-:W-:Y:S05]  /*1f10*/  @P0 BRA `(.L_x_3405) ;  /* 0xfffffff400500947 */ /* 0x000fea000383ffff */
.L_x_3403:
[----:B------:R-:W-:Y:S01]  /*1f20*/  BAR.SYNC.DEFER_BLOCKING 0xe, 0x100 ;  /* 0x0384000000007b1d */ /* 0x000fe20000010000 */
[----:B------:R-:W-:Y:S01]  /*1f30*/  MOV R3, UR36 ;  /* 0x0000002400037c02 */ /* 0x000fe20008000f00 */
[----:B------:R-:W-:-:S04]  /*1f40*/  UIADD3 UR36, UR36, 0x1, URZ ;  /* 0x0000000124247890 */ /* 0x000fc8000fffe03f */
[----:B------:R-:W-:Y:S01]  /*1f50*/  IMAD R0, R3, 0x40, R16 ;  /* 0x0000004003007824 */ /* 0x000fe200078e0210 */
[----:B------:R-:W-:-:S04]  /*1f60*/  UISETP.NE.AND UP0, UPT, UR36, 0x2, UPT ;  /* 0x000000022400788c */ /* 0x000fc8000bf05270 */
[----:B------:R-:W-:Y:S01]  /*1f70*/  LEA R4, R0, UR38, 0x2 ;  /* 0x0000002600047c11 */ /* 0x000fe2000f8e10ff */
[----:B------:R-:W-:Y:S02]  /*1f80*/  USEL UR4, URZ, 0x1, UP0 ;  /* 0x000000013f047887 */ /* 0x000fe40008000000 */
[----:B------:R-:W-:-:S04]  /*1f90*/  USEL UR36, UR36, URZ, UP0 ;  /* 0x0000003f24247287 */ /* 0x000fc80008000000 */
[----:B------:R-:W-:Y:S01]  /*1fa0*/  LOP3.LUT R2, R2, UR4, RZ, 0x3c, !PT ;  /* 0x0000000402027c12 */ /* 0x000fe2000f8e3cff */
        /* <DEDUP_REMOVED lines=130> */
[----:B------:R-:W-:-:S02]  /*27d0*/  IMAD.MOV.U32 R0, RZ, RZ, RZ ;  /* 0x000000ffff007224 */ /* 0x000fc400078e00ff */
[----:B------:R-:W-:Y:S01]  /*27e0*/  IMAD.MOV.U32 R3, RZ, RZ, RZ ;  /* 0x000000ffff037224 */ /* 0x000fe200078e00ff */
[----:B------:R-:W-:Y:S06]  /*27f0*/  BAR.ARV 0xf, 0x100 ;  /* 0x03c4000000007b1d */ /* 0x000fec0000002000 */
[----:B------:R-:W-:Y:S05]  /*2800*/  BRA `(.L_x_3406) ;  /* 0x0000006400307947 */ /* 0x000fea0003800000 */
.L_x_3401:
[----:B------:R-:W0:Y:S02]  /*2810*/  SHFL.IDX PT, R0, R214, RZ, 0x1f ;  /* 0x00001fffd6007589 */ /* 0x000e2400000e0000 */
[----:B0-----:R-:W-:Y:S01]  /*2820*/  R2UR UR4, R0 ;  /* 0x00000000000472ca */ /* 0x001fe200000e0000 */
[----:B------:R-:W-:-:S05]  /*2830*/  VIADD R0, R152, 0x3f ;  /* 0x0000003f98007836 */ /* 0x000fca0000000000 */
[----:B------:R-:W-:-:S04]  /*2840*/  SHF.R.S32.HI R3, RZ, 0x1f, R0 ;  /* 0x0000001fff037819 */ /* 0x000fc80000011400 */
[----:B------:R-:W-:-:S03]  /*2850*/  LEA.HI R3, R3, R0, RZ, 0x6 ;  /* 0x0000000003037211 */ /* 0x000fc600078f30ff */
[----:B------:R-:W-:Y:S01]  /*2860*/  ULEA.HI UR5, UR4, UR4, URZ, 0x1 ;  /* 0x0000000404057291 */ /* 0x000fe2000f8f083f */
[----:B------:R-:W-:-:S03]  /*2870*/  SHF.R.S32.HI R153, RZ, 0x6, R3 ;  /* 0x00000006ff997819 */ /* 0x000fc60000011403 */
        /* <DEDUP_REMOVED lines=26> */
.L_x_3407:
[----:B------:R-:W-:Y:S02]  /*2a20*/  LEA.HI R0, R207, R207, RZ, 0x1 ;  /* 0x000000cfcf007211 */ /* 0x000fe400078f08ff */
[----:B------:R-:W-:Y:S02]  /*2a30*/  ISETP.NE.AND P0, PT, R17, 0x3, PT ;  /* 0x000000031100780c */ /* 0x000fe40003f05270 */
[----:B------:R-:W-:-:S05]  /*2a40*/  LOP3.LUT R0, R0, 0xfffffffe, RZ, 0xc0, !PT ;  /* 0xfffffffe00007812 */ /* 0x000fca00078ec0ff */
[----:B------:R-:W-:-:S05]  /*2a50*/  IMAD.IADD R0, R207, 0x1, -R0 ;  /* 0x00000001cf007824 */ /* 0x000fca00078e0a00 */
[----:B------:R-:W-:-:S04]  /*2a60*/  SHF.L.U32 R4, R0, 0x1f, RZ ;  /* 0x0000001f00047819 */ /* 0x000fc800000006ff */
[----:B------:R-:W0:Y:S02]  /*2a70*/  SYNCS.PHASECHK.TRANS64.TRYWAIT P1, [UR38+0x38800], R4 ;  /* 0x03880004ff0075a7 */ /* 0x000e240008020166 */
[----:B0-----:R-:W-:Y:S05]  /*2a80*/  @!P1 BRA `(.L_x_3408) ;  /* 0x000000cc00c89947 */ /* 0x001fea0003800000 */
.L_x_3489:
[----:B------:R-:W-:Y:S05]  /*2a90*/  @!P0 BRA `(.L_x_3409) ;  /* 0x0000000000048947 */ /* 0x000fea0003800000 */
[----:B------:R-:W-:Y:S01]  /*2aa0*/  BPT.TRAP 0x1 ;  /* 0x000000040000795c */ /* 0x000fe20000300000 */
.L_x_3409:
[----:B0-----:R-:W-:Y:S01]  /*2ab0*/  IMAD.U32 R3, RZ, RZ, UR36 ;  /* 0x00000024ff037e24 */ /* 0x001fe2000f8e00ff */
[----:B------:R-:W-:-:S04]  /*2ac0*/  SHF.L.U32 R6, R2, 0x1f, RZ ;  /* 0x0000001f02067819 */ /* 0x000fc800000006ff */
[----:B------:R-:W-:-:S04]  /*2ad0*/  LEA R3, R3, UR38, 0x3 ;  /* 0x0000002603037c11 */ /* 0x000fc8000f8e18ff */
[----:B------:R0:W1:Y:S01]  /*2ae0*/  SYNCS.PHASECHK.TRANS64.TRYWAIT P1, [R3+URZ+0x38830], R6 ;  /* 0x03883006030075a7 */ /* 0x000062000802017f */
[----:B------:R-:W-:Y:S05]  /*2af0*/  @!P0 BRA `(.L_x_3410) ;  /* 0x0000000000048947 */ /* 0x000fea0003800000 */
[----:B------:R-:W-:Y:S01]  /*2b00*/  BPT.TRAP 0x1 ;  /* 0x000000040000795c */ /* 0x000fe20000300000 */
.L_x_3410:
[----:B-1----:R-:W-:Y:S05]  /*2b10*/  @P1 BRA `(.L_x_3411) ;  /* 0x0000000000081947 */ /* 0x002fea0003800000 */
[----:B------:R-:W1:Y:S02]  /*2b20*/  SYNCS.PHASECHK.TRANS64.TRYWAIT P1, [R3+URZ+0x38830], R6 ;  /* 0x03883006030075a7 */ /* 0x000e64000802017f */
[----:B-1----:R-:W-:Y:S05]  /*2b30*/  @!P1 BRA `(.L_x_3412) ;  /* 0x000000cc00b49947 */ /* 0x002fea0003800000 */
.L_x_3411:
[----:B------:R-:W-:-:S04]  /*2b40*/  UIADD3 UR4, UR38, 0x22400, URZ ;  /* 0x0002240026047890 */ /* 0x000fc8000fffe03f */
[----:B------:R-:W-:-:S04]  /*2b50*/  USHF.R.U32.HI UR4, URZ, 0x4, UR4 ;  /* 0x000000043f047899 */ /* 0x000fc80008011604 */
[----:B------:R-:W-:-:S06]  /*2b60*/  ULOP3.LUT UR4, UR4, 0x3fff, URZ, 0xc0, !UPT ;  /* 0x00003fff04047892 */ /* 0x000fcc000f8ec03f */
[----:B------:R-:W-:Y:S01]  /*2b70*/  IMAD.U32 R0, RZ, RZ, UR4 ;  /* 0x00000004ff007e24 */ /* 0x000fe2000f8e00ff */
        /* <DEDUP_REMOVED lines=11> */
[----:B------:R-:W-:Y:S01]  /*2c30*/  UMOV UR15, 0x40000040 ;  /* 0x40000040000f7882 */ /* 0x000fe20000000000 */
[----:B------:R-:W-:-:S02]  /*2c40*/  UMOV UR13, 0x40000040 ;  /* 0x40000040000d7882 */ /* 0x000fc40000000000 */
[----:B------:R-:W-:Y:S02]  /*2c50*/  ULEA UR6, UR36, UR6, 0x9 ;  /* 0x0000000624067291 */ /* 0x000fe4000f8e483f */
[----:B------:R-:W-:Y:S02]  /*2c60*/  ULOP3.LUT UR4, UR4, 0x10000, URZ, 0xfc, !UPT ;  /* 0x0001000004047892 */ /* 0x000fe4000f8efc3f */
[----:B------:R-:W-:Y:S02]  /*2c70*/  UIADD3 UR10, UR6, 0x2, URZ ;  /* 0x00000002060a7890 */ /* 0x000fe4000fffe03f */
[----:B------:R-:W-:Y:S02]  /*2c80*/  UIADD3 UR8, UR4, 0x2, URZ ;  /* 0x0000000204087890 */ /* 0x000fe4000fffe03f */
[----:B------:R-:W-:Y:S02]  /*2c90*/  UIADD3 UR14, UR6, 0x4, URZ ;  /* 0x00000004060e7890 */ /* 0x000fe4000fffe03f */
[----:B------:R-:W-:-:S02]  /*2ca0*/  UIADD3 UR12, UR4, 0x4, URZ ;  /* 0x00000004040c7890 */ /* 0x000fc4000fffe03f */
[----:B------:R-:W-:Y:S01]  /*2cb0*/  HGMMA.64x64x16.F32 R24, gdesc[UR4], RZ, !UPT, gsb0 ;  /* 0x00e00000041879f0 */ /* 0x000fe2000c0008ff */
[----:B------:R-:W-:Y:S02]  /*2cc0*/  UIADD3 UR18, UR6, 0x6, URZ ;  /* 0x0000000606127890 */ /* 0x000fe4000fffe03f */
[----:B------:R-:W-:Y:S01]  /*2cd0*/  UIADD3 UR16, UR4, 0x6, URZ ;  /* 0x0000000604107890 */ /* 0x000fe2000fffe03f */
[----:B------:R-:W-:Y:S01]  /*2ce0*/  UMOV UR19, 0x40000040 ;  /* 0x4000004000137882 */ /* 0x000fe20000000000 */
        /* <DEDUP_REMOVED lines=11> */
[----:B------:R-:W2:Y:S02]  /*2da0*/  SYNCS.PHASECHK.TRANS64.TRYWAIT P1, [UR38+0x38810], R4 ;  /* 0x03881004ff0075a7 */ /* 0x000ea40008020166 */
[----:B--2---:R-:W-:Y:S05]  /*2db0*/  @!P1 BRA `(.L_x_3413) ;  /* 0x000000cc00289947 */ /* 0x004fea0003800000 */
.L_x_3490:
[----:B------:R-:W-:Y:S05]  /*2dc0*/  @!P0 BRA `(.L_x_3414) ;  /* 0x0000000000048947 */ /* 0x000fea0003800000 */
[----:B------:R-:W-:Y:S01]  /*2dd0*/  BPT.TRAP 0x1 ;  /* 0x000000040000795c */ /* 0x000fe20000300000 */
.L_x_3414:
[----:B------:R3:W4:Y:S01]  /*2de0*/  SYNCS.PHASECHK.TRANS64.TRYWAIT P1, [R3+URZ+0x38850], R6 ;  /* 0x03885006030075a7 */ /* 0x000722000802017f */
[----:B------:R-:W-:Y:S05]  /*2df0*/  @!P0 BRA `(.L_x_3415) ;  /* 0x0000000000048947 */ /* 0x000fea0003800000 */
[----:B------:R-:W-:Y:S01]  /*2e00*/  BPT.TRAP 0x1 ;  /* 0x000000040000795c */ /* 0x000fe20000300000 */
.L_x_3415:
[----:B----4-:R-:W-:Y:S05]  /*2e10*/  @P1 BRA `(.L_x_3416) ;  /* 0x0000000000081947 */ /* 0x010fea0003800000 */
[----:B------:R-:W4:Y:S02]  /*2e20*/  SYNCS.PHASECHK.TRANS64.TRYWAIT P1, [R3+URZ+0x38850], R6 ;  /* 0x03885006030075a7 */ /* 0x000f24000802017f */
[----:B----4-:R-:W-:Y:S05]  /*2e30*/  @!P1 BRA `(.L_x_3417) ;  /* 0x000000cc00209947 */ /* 0x010fea0003800000 */
.L_x_3416:
[----:B------:R-:W-:Y:S01]  /*2e40*/  UIADD3 UR4, UR38, 0x400, URZ ;  /* 0x0000040026047890 */ /* 0x000fe2000fffe03f */
[----:B------:R-:W-:Y:S01]  /*2e50*/  WARPGROUP.ARRIVE ;  /* 0x00000000000079c5 */ /* 0x000fe20000000000 */
[----:B------:R-:W-:-:S05]  /*2e60*/  UIADD3 UR5, UR38, 0x26400, URZ ;  /* 0x0002640026057890 */ /* 0x000fca000fffe03f */
[----:B--2---:R-:W2:Y:S01]  /*2e70*/  S2R R4, SR_TID.X ;  /* 0x0000000000047919 */ /* 0x004ea20000002100 */
[----:B------:R-:W-:Y:S02]  /*2e80*/  USHF.R.U32.HI UR4, URZ, 0x4, UR4 ;  /* 0x000000043f047899 */ /* 0x000fe40008011604 */
[----:B------:R-:W-:Y:S02]  /*2e90*/  USHF.R.U32.HI UR5, URZ, 0x4, UR5 ;  /* 0x000000043f057899 */ /* 0x000fe40008011605 */
[----:B------:R-:W-:Y:S02]  /*2ea0*/  ULOP3.LUT UR4, UR4, 0x3fff, URZ, 0xc0, !UPT ;  /* 0x00003fff04047892 */ /* 0x000fe4000f8ec03f */
[----:B------:R-:W-:Y:S02]  /*2eb0*/  ULOP3.LUT UR5, UR5, 0x3fff, URZ, 0xc0, !UPT ;  /* 0x00003fff05057892 */ /* 0x000fe4000f8ec03f */
[----:B------:R-:W-:Y:S02]  /*2ec0*/  ULOP3.LUT UR4, UR4, 0x10000, URZ, 0xfc, !UPT ;  /* 0x0001000004047892 */ /* 0x000fe4000f8efc3f */
[----:B------:R-:W-:-:S02]  /*2ed0*/  ULOP3.LUT UR6, UR5, 0x10000, URZ, 0xfc, !UPT ;  /* 0x0001000005067892 */ /* 0x000fc4000f8efc3f */
[----:B------:R-:W-:Y:S01]  /*2ee0*/  ULEA UR5, UR36, UR4, 0xc ;  /* 0x0000000424057291 */ /* 0x000fe2000f8e603f */
[----:B------:R-:W-:Y:S01]  /*2ef0*/  UMOV UR21, 0x40000040 ;  /* 0x4000004000157882 */ /* 0x000fe20000000000 */
[----:B------:R-:W-:Y:S01]  /*2f00*/  UMOV UR23, 0x40000040 ;  /* 0x4000004000177882 */ /* 0x000fe20000000000 */
[----:B------:R-:W-:Y:S02]  /*2f10*/  UIADD3 UR14, UR6, 0x800, URZ ;  /* 0x00000800060e7890 */ /* 0x000fe4000fffe03f */
[----:B------:R-:W-:Y:S02]  /*2f20*/  UMOV UR20, UR6 ;  /* 0x0000000600147c82 */ /* 0x000fe40008000000 */
[----:B------:R-:W-:Y:S01]  /*2f30*/  UMOV UR22, UR5 ;  /* 0x0000000500167c82 */ /* 0x000fe20008000000 */
[----:B------:R-:W-:Y:S01]  /*2f40*/  UIADD3 UR15, UR5, 0x800, URZ ;  /* 0x00000800050f7890 */ /* 0x000fe2000fffe03f */
[----:B------:R-:W-:Y:S01]  /*2f50*/  HGMMA.64x64x16.F32 R24, gdesc[UR20], R24, gsb0 ;  /* 0x00e00000141879f0 */ /* 0x000fe20008000818 */
[----:B------:R-:W-:-:S02]  /*2f60*/  UIADD3 UR20, UR6, 0x2, URZ ;  /* 0x0000000206147890 */ /* 0x000fc4000fffe03f */
[----:B------:R-:W-:Y:S01]  /*2f70*/  UIADD3 UR22, UR5, 0x2, URZ ;  /* 0x0000000205167890 */ /* 0x000fe2000fffe03f */
[----:B------:R-:W-:Y:S01]  /*2f80*/  UMOV UR21, 0x40000040 ;  /* 0x4000004000157882 */ /* 0x000fe20000000000 */
[----:B------:R-:W-:Y:S01]  /*2f90*/  UMOV UR23, 0x40000040 ;  /* 0x4000004000177882 */ /* 0x000fe20000000000 */
[----:B--2---:R-:W-:-:S06]  /*2fa0*/  SHF.R.U32.HI R4, RZ, 0x7, R4 ;  /* 0x00000007ff047819 */ /* 0x004fcc0000011604 */
[----:B------:R-:W2:Y:S02]  /*2fb0*/  SHFL.IDX PT, R4, R4, RZ, 0x1f ;  /* 0x00001fff04047589 */ /* 0x000ea400000e0000 */
[----:B--2---:R-:W-:-:S13]  /*2fc0*/  R2UR UR7, R4 ;  /* 0x00000000040772ca */ /* 0x004fda00000e0000 */
[----:B------:R-:W-:-:S03]  /*2fd0*/  UISETP.GT.AND UP0, UPT, UR7, 0x7f, UPT ;  /* 0x0000007f0700788c */ /* 0x000fc6000bf04270 */
[----:B------:R-:W-:Y:S01]  /*2fe0*/  UMOV UR7, 0x4 ;  /* 0x0000000400077882 */ /* 0x000fe20000000000 */
[----:B------:R-:W-:Y:S02]  /*2ff0*/  USEL UR11, URZ, 0x2, !UP0 ;  /* 0x000000023f0b7887 */ /* 0x000fe4000c000000 */
[----:B------:R-:W-:Y:S02]  /*3000*/  USEL UR10, UR7, 0x2, UP0 ;  /* 0x00000002070a7887 */ /* 0x000fe40008000000 */
[----:B------:R-:W-:Y:S01]  /*3010*/  USEL UR7, UR7, 0x6, !UP0 ;  /* 0x0000000607077887 */ /* 0x000fe2000c000000 */
[----:B------:R-:W-:Y:S02]  /*3020*/  WARPGROUP.DEPBAR.LE gsb0, 0x0 ;  /* 0x00008000000079c5 */ /* 0x000fe40000010000 */
[----:B------:R-:W-:-:S06]  /*3030*/  WARPGROUP.ARRIVE ;  /* 0x00000000000079c5 */ /* 0x000fcc0000000000 */
[----:B------:R-:W-:Y:S01]  /*3040*/  HGMMA.64x64x16.F32 R24, gdesc[UR20], R24, gsb0 ;  /* 0x00e00000141879f0 */ /* 0x000fe20008000818 */
[----:B------:R-:W-:Y:S02]  /*3050*/  UIADD3 UR20, UR6, 0x4, URZ ;  /* 0x0000000406147890 */ /* 0x000fe4000fffe03f */
[----:B------:R-:W-:Y:S01]  /*3060*/  UIADD3 UR22, UR5, 0x4, URZ ;  /* 0x0000000405167890 */ /* 0x000fe2000fffe03f */
[----:B------:R-:W-:Y:S01]  /*3070*/  UMOV UR21, 0x40000040 ;  /* 0x4000004000157882 */ /* 0x000fe20000000000 */
[----:B------:R-:W-:Y:S01]  /*3080*/  UMOV UR23, 0x40000040 ;  /* 0x4000004000177882 */ /* 0x000fe20000000000 */
        /* <DEDUP_REMOVED lines=94> */
[----:B------:R-:W-:Y:S02]  /*3670*/  UIADD3 UR20, UR11, UR14, URZ ;  /* 0x0000000e0b147290 */ /* 0x000fe4000fffe03f */
[----:B------:R-:W-:Y:S01]  /*3680*/  UIADD3 UR22, UR11, UR15, URZ ;  /* 0x0000000f0b167290 */ /* 0x000fe2000fffe03f */
        /* <DEDUP_REMOVED lines=16> */
[----:B------:R-:W-:Y:S01]  /*3790*/  UMOV UR14, 0x28 ;  /* 0x00000028000e7882 */ /* 0x000fe20000000000 */
[----:B------:R-:W-:Y:S01]  /*37a0*/  UMOV UR15, 0xa00 ;  /* 0x00000a00000f7882 */ /* 0x000fe20000000000 */
[----:B------:R-:W-:Y:S02]  /*37b0*/  USEL UR14, UR14, 0x26, UP0 ;  /* 0x000000260e0e7887 */ /* 0x000fe40008000000 */
[----:B------:R-:W-:-:S02]  /*37c0*/  USEL UR15, UR15, 0x980, UP0 ;  /* 0x000009800f0f7887 */ /* 0x000fc40008000000 */
[----:B------:R-:W-:Y:S02]  /*37d0*/  ULOP3.LUT UR14, UR14, 0x6, URZ, 0xc0, !UPT ;  /* 0x000000060e0e7892 */ /* 0x000fe4000f8ec03f */
[----:B------:R-:W-:Y:S01]  /*37e0*/  ULOP3.LUT UR15, UR15, 0xa00, URZ, 0xc0, !UPT ;  /* 0x00000a000f0f7892 */ /* 0x000fe2000f8ec03f */
[----:B------:R-:W-:Y:S02]  /*37f0*/  WARPGROUP.DEPBAR.LE gsb0, 0x0 ;  /* 0x00008000000079c5 */ /* 0x000fe40000010000 */
[----:B------:R-:W-:-:S06]  /*3800*/  WARPGROUP.ARRIVE ;  /* 0x00000000000079c5 */ /* 0x000fcc0000000000 */
[----:B------:R-:W-:Y:S01]  /*3810*/  HGMMA.64x64x16.F32 R24, gdesc[UR20], R24, gsb0 ;  /* 0x00e00000141879f0 */ /* 0x000fe20008000818 */
[----:B------:R-:W-:Y:S02]  /*3820*/  UIADD3 UR20, UR14, UR15, UR6 ;  /* 0x0000000f0e147290 */ /* 0x000fe4000fffe006 */
[----:B------:R-:W-:Y:S01]  /*3830*/  UIADD3 UR22, UR14, UR15, UR5 ;  /* 0x0000000f0e167290 */ /* 0x000fe2000fffe005 */
[----:B------:R-:W-:Y:S01]  /*3840*/  UMOV UR21, 0x40000040 ;  /* 0x4000004000157882 */ /* 0x000fe20000000000 */
[----:B------:R-:W-:Y:S01]  /*3850*/  UMOV UR23, 0x40000040 ;  /* 0x4000004000177882 */ /* 0x000fe20000000000 */
[----:B------:R-:W-:Y:S02]  /*3860*/  UIADD3 UR14, UR6, 0xa00, URZ ;  /* 0x00000a00060e7890 */ /* 0x000fe4000fffe03f */
[----:B------:R-:W-:Y:S01]  /*3870*/  UIADD3 UR15, UR5, 0xa00, URZ ;  /* 0x00000a00050f7890 */ /* 0x000fe2000fffe03f */
        /* <DEDUP_REMOVED lines=86> */
[----:B------:R-:W-:Y:S02]  /*3de0*/  UMOV UR10, 0x1000 ;  /* 0x00001000000a7882 */ /* 0x000fe40000000000 */
[----:B------:R-:W-:-:S04]  /*3df0*/  USEL UR10, UR10, 0xf80, UP0 ;  /* 0x00000f800a0a7887 */ /* 0x000fc80008000000 */
[----:B------:R-:W-:Y:S01]  /*3e00*/  ULOP3.LUT UR10, UR10, 0x1e00, URZ, 0xc0, !UPT ;  /* 0x00001e000a0a7892 */ /* 0x000fe2000f8ec03f */
        /* <DEDUP_REMOVED lines=17> */
[----:B------:R-:W-:Y:S02]  /*3f20*/  WARPGROUP.DEPBAR.LE gsb0, 0x0 ;  /* 0x00008000000079c5 */ /* 0x000fe40000010000 */
[----:B------:R-:W-:-:S06]  /*3f30*/  WARPGROUP.ARRIVE ;  /* 0x00000000000079c5 */ /* 0x000fcc0000000000 */
[----:B------:R-:W-:Y:S03]  /*3f40*/  HGMMA.64x64x16.F32 R24, gdesc[UR20], R24, gsb0 ;  /* 0x00e00000141879f0 */ /* 0x000fe60008000818 */
[----:B------:R-:W-:Y:S02]  /*3f50*/  WARPGROUP.DEPBAR.LE gsb0, 0x0 ;  /* 0x00008000000079c5 */ /* 0x000fe40000010000 */
[----:B------:R-:W-:Y:S05]  /*3f60*/  @!P0 BRA `(.L_x_3418) ;  /* 0x0000000000048947 */ /* 0x000fea0003800000 */
[----:B------:R-:W-:Y:S01]  /*3f70*/  BPT.TRAP 0x1 ;  /* 0x000000040000795c */ /* 0x000fe20000300000 */
.L_x_3418:
[----:B------:R-:W-:Y:S01]  /*3f80*/  ULDC UR5, c[0x0][0xad0] ;  /* 0x0002b40000057ab9 */ /* 0x000fe20000000800 */
[----:B------:R-:W-:Y:S02]  /*3f90*/  IMAD R4, R153, -0x40, R152 ;  /* 0xffffffc099047824 */ /* 0x000fe400078e0298 */
[----:B------:R-:W-:Y:S01]  /*3fa0*/  FMUL.FTZ R24, R24, UR5 ;  /* 0x0000000518187c20 */ /* 0x000fe20008410000 */
[----:B------:R-:W-:Y:S01]  /*3fb0*/  FMUL.FTZ R25, R25, UR5 ;  /* 0x0000000519197c20 */ /* 0x000fe20008410000 */
[----:B------:R-:W-:Y:S01]  /*3fc0*/  FMUL.FTZ R28, R28, UR5 ;  /* 0x000000051c1c7c20 */ /* 0x000fe20008410000 */
[----:B------:R-:W-:Y:S01]  /*3fd0*/  FMUL.FTZ R29, R29, UR5 ;  /* 0x000000051d1d7c20 */ /* 0x000fe20008410000 */
[----:B------:R-:W-:Y:S01]  /*3fe0*/  FMUL.FTZ R32, R32, UR5 ;  /* 0x0000000520207c20 */ /* 0x000fe20008410000 */
[----:B------:R-:W-:Y:S01]  /*3ff0*/  FMUL.FTZ R26, R26, UR5 ;  /* 0x000000051a1a7c20 */ /* 0x000fe20008410000 */
[----:B------:R-:W2:Y:S01]  /*4000*/  MUFU.TANH R24, R24 ;  /* 0x0000001800187308 */ /* 0x000ea20000002400 */
[----:B------:R-:W-:Y:S01]  /*4010*/  IADD3 R4, -R19, 0x40, R4 ;  /* 0x0000004013047810 */ /* 0x000fe20007ffe104 */
[----:B------:R-:W-:Y:S01]  /*4020*/  FMUL.FTZ R33, R33, UR5 ;  /* 0x0000000521217c20 */ /* 0x000fe20008410000 */
[----:B------:R-:W-:Y:S01]  /*4030*/  FMUL.FTZ R27, R27, UR5 ;  /* 0x000000051b1b7c20 */ /* 0x000fe20008410000 */
[----:B------:R-:W-:Y:S01]  /*4040*/  FMUL.FTZ R36, R36, UR5 ;  /* 0x0000000524247c20 */ /* 0x000fe20008410000 */
[----:B------:R-:W-:Y:S01]  /*4050*/  ISETP.GT.AND P5, PT, R4, RZ, PT ;  /* 0x000000ff0400720c */ /* 0x000fe20003fa4270 */
[----:B------:R-:W-:Y:S01]  /*4060*/  FMUL.FTZ R30, R30, UR5 ;  /* 0x000000051e1e7c20 */ /* 0x000fe20008410000 */
[C---:B------:R-:W-:Y:S01]  /*4070*/  ISETP.GT.AND P4, PT, R4.reuse, 0x1, PT ;  /* 0x000000010400780c */ /* 0x040fe20003f84270 */
[----:B------:R-:W5:Y:S01]  /*4080*/  MUFU.TANH R25, R25 ;  /* 0x0000001900197308 */ /* 0x000f620000002400 */
[C---:B------:R-:W-:Y:S01]  /*4090*/  ISETP.GT.AND P3, PT, R4.reuse, 0x8, PT ;  /* 0x000000080400780c */ /* 0x040fe20003f64270 */
[----:B------:R-:W-:Y:S01]  /*40a0*/  FMUL.FTZ R37, R37, UR5 ;  /* 0x0000000525257c20 */ /* 0x000fe20008410000 */
[----:B------:R-:W-:Y:S01]  /*40b0*/  FMUL.FTZ R31, R31, UR5 ;  /* 0x000000051f1f7c20 */ /* 0x000fe20008410000 */
[----:B------:R-:W-:Y:S01]  /*40c0*/  ISETP.GT.AND P2, PT, R4, 0x9, PT ;  /* 0x000000090400780c */ /* 0x000fe20003f44270 */
[----:B------:R-:W-:Y:S01]  /*40d0*/  FMUL.FTZ R40, R40, UR5 ;  /* 0x0000000528287c20 */ /* 0x000fe20008410000 */
[----:B------:R-:W-:Y:S01]  /*40e0*/  FMUL.FTZ R34, R34, UR5 ;  /* 0x0000000522227c20 */ /* 0x000fe20008410000 */
[----:B------:R-:W-:Y:S01]  /*40f0*/  ISETP.GT.AND P1, PT, R4, 0x10, PT ;  /* 0x000000100400780c */ /* 0x000fe20003f24270 */
[----:B------:R-:W0:Y:S01]  /*4100*/  MUFU.TANH R28, R28 ;  /* 0x0000001c001c7308 */ /* 0x000e220000002400 */
        /* <DEDUP_REMOVED lines=8> */
[----:B-----5:R-:W-:Y:S01]  /*4190*/  FSEL R25, R25, -INF , P4 ;  /* 0xff80000019197808 */ /* 0x020fe20002000000 */
[----:B------:R-:W-:Y:S01]  /*41a0*/  FMUL.FTZ R39, R39, UR5 ;  /* 0x0000000527277c20 */ /* 0x000fe20008410000 */
[----:B------:R-:W-:Y:S01]  /*41b0*/  FMUL.FTZ R48, R48, UR5 ;  /* 0x0000000530307c20 */ /* 0x000fe20008410000 */
[----:B------:R-:W-:Y:S01]  /*41c0*/  FMUL.FTZ R42, R42, UR5 ;  /* 0x000000052a2a7c20 */ /* 0x000fe20008410000 */
[----:B------:R-:W-:Y:S01]  /*41d0*/  FMNMX.FTZ R5, R24, R25, !PT ;  /* 0x0000001918057209 */ /* 0x000fe20007810000 */
[----:B------:R-:W-:Y:S01]  /*41e0*/  FMUL.FTZ R49, R49, UR5 ;  /* 0x0000000531317c20 */ /* 0x000fe20008410000 */
[----:B------:R-:W-:Y:S01]  /*41f0*/  FMUL.FTZ R43, R43, UR5 ;  /* 0x000000052b2b7c20 */ /* 0x000fe20008410000 */
[----:B------:R-:W5:Y:S01]  /*4200*/  MUFU.TANH R32, R32 ;  /* 0x0000002000207308 */ /* 0x000f620000002400 */
[----:B0-----:R-:W-:Y:S01]  /*4210*/  FSEL R28, R28, -INF , P3 ;  /* 0xff8000001c1c7808 */ /* 0x001fe20001800000 */
        /* <DEDUP_REMOVED lines=10> */
[----:B------:R-:W-:Y:S01]  /*42c0*/  ULDC UR7, c[0x0][0xa80] ;  /* 0x0002a00000077ab9 */ /* 0x000fe20000000800 */
[----:B------:R-:W-:Y:S01]  /*42d0*/  FMNMX.FTZ R5, R10, R5, !PT ;  /* 0x000000050a057209 */ /* 0x000fe20007810000 */
[----:B------:R-:W-:Y:S01]  /*42e0*/  FMUL.FTZ R55, R55, UR5 ;  /* 0x0000000537377c20 */ /* 0x000fe20008410000 */
[----:B------:R-:W-:Y:S01]  /*42f0*/  ULOP3.LUT UR5, UR44, 0x2000000, URZ, 0xfc, !UPT ;  /* 0x020000002c057892 */ /* 0x000fe2000f8efc3f */
[----:B------:R-:W2:Y:S01]  /*4300*/  MUFU.TANH R33, R33 ;  /* 0x0000002100217308 */ /* 0x000ea20000002400 */
[----:B-----5:R-:W-:Y:S01]  /*4310*/  FSEL R12, R32, -INF , P1 ;  /* 0xff800000200c7808 */ /* 0x020fe20000800000 */
[----:B------:R-:W-:Y:S01]  /*4320*/  UMOV UR11, 0x40000040 ;  /* 0x40000040000b7882 */ /* 0x000fe20000000000 */
[----:B------:R-:W-:-:S02]  /*4330*/  ULEA UR10, UR36, UR5, 0xc ;  /* 0x00000005240a7291 */ /* 0x000fc4000f8e603f */
[----:B------:R-:W-:Y:S01]  /*4340*/  FMNMX.FTZ R5, R12, R5, !PT ;  /* 0x000000050c057209 */ /* 0x000fe20007810000 */
[----:B------:R-:W-:Y:S01]  /*4350*/  UMOV UR15, 0x40000040 ;  /* 0x40000040000f7882 */ /* 0x000fe20000000000 */
[----:B------:R-:W-:Y:S01]  /*4360*/  UIADD3 UR14, UR10, 0x80, URZ ;  /* 0x000000800a0e7890 */ /* 0x000fe2000fffe03f */
[----:B------:R-:W5:Y:S01]  /*4370*/  MUFU.TANH R27, R27 ;  /* 0x0000001b001b7308 */ /* 0x000f620000002400 */
[----:B0-----:R-:W-:Y:S02]  /*4380*/  FSEL R26, R26, -INF , P5 ;  /* 0xff8000001a1a7808 */ /* 0x001fe40002800000 */
[----:B------:R-:W-:-:S05]  /*4390*/  ISETP.GT.AND P5, PT, R4, 0x18, PT ;  /* 0x000000180400780c */ /* 0x000fca0003fa4270 */
[----:B------:R-:W0:Y:S01]  /*43a0*/  MUFU.TANH R36, R36 ;  /* 0x0000002400247308 */ /* 0x000e220000002400 */
[----:B--2---:R-:W-:-:S04]  /*43b0*/  FSEL R14, R33, -INF , P6 ;  /* 0xff800000210e7808 */ /* 0x004fc80003000000 */
[----:B------:R-:W-:-:S03]  /*43c0*/  FMNMX.FTZ R5, R14, R5, !PT ;  /* 0x000000050e057209 */ /* 0x000fc60007810000 */
[----:B------:R-:W2:Y:S01]  /*43d0*/  MUFU.TANH R30, R30 ;  /* 0x0000001e001e7308 */ /* 0x000ea20000002400 */
[----:B-----5:R-:W-:Y:S02]  /*43e0*/  FSEL R27, R27, -INF , P4 ;  /* 0xff8000001b1b7808 */ /* 0x020fe40002000000 */
[----:B------:R-:W-:-:S05]  /*43f0*/  ISETP.GT.AND P4, PT, R4, 0x19, PT ;  /* 0x000000190400780c */ /* 0x000fca0003f84270 */
[----:B------:R-:W5:Y:S01]  /*4400*/  MUFU.TANH R37, R37 ;  /* 0x0000002500257308 */ /* 0x000f620000002400 */
[----:B0-----:R-:W-:-:S04]  /*4410*/  FSEL R20, R36, -INF , P5 ;  /* 0xff80000024147808 */ /* 0x001fc80002800000 */
[----:B------:R-:W-:-:S03]  /*4420*/  FMNMX.FTZ R5, R20, R5, !PT ;  /* 0x0000000514057209 */ /* 0x000fc60007810000 */
[----:B------:R-:W0:Y:S01]  /*4430*/  MUFU.TANH R31, R31 ;  /* 0x0000001f001f7308 */ /* 0x000e220000002400 */
[----:B--2---:R-:W-:Y:S02]  /*4440*/  FSEL R30, R30, -INF , P3 ;  /* 0xff8000001e1e7808 */ /* 0x004fe40001800000 */
[----:B------:R-:W-:-:S05]  /*4450*/  ISETP.GT.AND P3, PT, R4, 0x20, PT ;  /* 0x000000200400780c */ /* 0x000fca0003f64270 */
[----:B------:R-:W2:Y:S01]  /*4460*/  MUFU.TANH R40, R40 ;  /* 0x0000002800287308 */ /* 0x000ea20000002400 */
[----:B-----5:R-:W-:-:S04]  /*4470*/  FSEL R56, R37, -INF , P4 ;  /* 0xff80000025387808 */ /* 0x020fc80002000000 */
[----:B------:R-:W-:-:S03]  /*4480*/  FMNMX.FTZ R5, R56, R5, !PT ;  /* 0x0000000538057209 */ /* 0x000fc60007810000 */
        /* <DEDUP_REMOVED lines=43> */
[----:B-----5:R-:W-:-:S04]  /*4740*/  FSEL R72, R53, -INF , P2 ;  /* 0xff80000035487808 */ /* 0x020fc80001000000 */
[----:B------:R-:W-:-:S03]  /*4750*/  FMNMX.FTZ R4, R72, R5, !PT ;  /* 0x0000000548047209 */ /* 0x000fc60007810000 */
[----:B------:R-:W5:Y:S01]  /*4760*/  MUFU.TANH R50, R50 ;  /* 0x0000003200327308 */ /* 0x000f620000002400 */
[----:B0-----:R-:W-:Y:S01]  /*4770*/  FSEL R46, R46, -INF , P1 ;  /* 0xff8000002e2e7808 */ /* 0x001fe20000800000 */
[----:B------:R-:W1:Y:S06]  /*4780*/  SHFL.BFLY PT, R5, R4, 0x2, 0x1f ;  /* 0x0c401f0004057f89 */ /* 0x000e6c00000e0000 */
[----:B------:R-:W-:Y:S01]  /*4790*/  MUFU.TANH R51, R51 ;  /* 0x0000003300337308 */ /* 0x000fe20000002400 */
[----:B--2---:R-:W-:-:S07]  /*47a0*/  FSEL R48, R47, -INF , P6 ;  /* 0xff8000002f307808 */ /* 0x004fce0003000000 */
[----:B------:R-:W0:Y:S01]  /*47b0*/  MUFU.TANH R54, R54 ;  /* 0x0000003600367308 */ /* 0x000e220000002400 */
[----:B-----5:R-:W-:-:S07]  /*47c0*/  FSEL R50, R50, -INF , P5 ;  /* 0xff80000032327808 */ /* 0x020fce0002800000 */
[----:B------:R-:W2:Y:S01]  /*47d0*/  MUFU.TANH R55, R55 ;  /* 0x0000003700377308 */ /* 0x000ea20000002400 */
[----:B-1-34-:R-:W-:Y:S02]  /*47e0*/  FMNMX.FTZ R6, R4, R5, !PT ;  /* 0x0000000504067209 */ /* 0x01afe40007810000 */
[----:B------:R-:W-:-:S03]  /*47f0*/  FMNMX.FTZ R5, R26, R27, !PT ;  /* 0x0000001b1a057209 */ /* 0x000fc60007810000 */
[----:B------:R-:W1:Y:S01]  /*4800*/  SHFL.BFLY PT, R7, R6, 0x1, 0x1f ;  /* 0x0c201f0006077f89 */ /* 0x000e6200000e0000 */
[----:B------:R-:W-:Y:S02]  /*4810*/  FMNMX.FTZ R5, R30, R5, !PT ;  /* 0x000000051e057209 */ /* 0x000fe40007810000 */
[----:B0-----:R-:W-:Y:S02]  /*4820*/  FSEL R54, R54, -INF , P3 ;  /* 0xff80000036367808 */ /* 0x001fe40001800000 */
[----:B------:R-:W-:-:S04]  /*4830*/  FMNMX.FTZ R5, R32, R5, !PT ;  /* 0x0000000520057209 */ /* 0x000fc80007810000 */
[----:B------:R-:W-:Y:S02]  /*4840*/  FMNMX.FTZ R5, R34, R5, !PT ;  /* 0x0000000522057209 */ /* 0x000fe40007810000 */
[----:B--2---:R-:W-:Y:S02]  /*4850*/  FSEL R70, R55, -INF , P2 ;  /* 0xff80000037467808 */ /* 0x004fe40001000000 */
[----:B------:R-:W-:-:S04]  /*4860*/  FMNMX.FTZ R5, R36, R5, !PT ;  /* 0x0000000524057209 */ /* 0x000fc80007810000 */
[----:B------:R-:W-:-:S04]  /*4870*/  FMNMX.FTZ R5, R38, R5, !PT ;  /* 0x0000000526057209 */ /* 0x000fc80007810000 */
[----:B------:R-:W-:Y:S02]  /*4880*/  FMNMX.FTZ R5, R40, R5, !PT ;  /* 0x0000000528057209 */ /* 0x000fe40007810000 */
[----:B-1----:R-:W-:Y:S01]  /*4890*/  FMNMX.FTZ R4, R6, R7, !PT ;  /* 0x0000000706047209 */ /* 0x002fe20007810000 */
[----:B------:R-:W-:Y:S01]  /*48a0*/  IMAD.U32 R7, RZ, RZ, UR7 ;  /* 0x00000007ff077e24 */ /* 0x000fe2000f8e00ff */
[----:B------:R-:W-:Y:S02]  /*48b0*/  FMNMX.FTZ R5, R42, R5, !PT ;  /* 0x000000052a057209 */ /* 0x000fe40007810000 */
[C---:B------:R-:W-:Y:S01]  /*48c0*/  FSETP.NEU.FTZ.AND P1, PT, R4.reuse, -INF , PT ;  /* 0xff8000000400780b */ /* 0x040fe20003f3d000 */
[----:B------:R-:W-:Y:S01]  /*48d0*/  FMUL.FTZ R6, R4, R7 ;  /* 0x0000000704067220 */ /* 0x000fe20000410000 */
[----:B------:R-:W-:Y:S02]  /*48e0*/  FMNMX.FTZ R5, R44, R5, !PT ;  /* 0x000000052c057209 */ /* 0x000fe40007810000 */
[----:B------:R-:W-:-:S02]  /*48f0*/  R2UR UR7, R3 ;  /* 0x00000000030772ca */ /* 0x000fc400000e0000 */
[----:B------:R-:W-:Y:S02]  /*4900*/  FMNMX.FTZ R5, R46, R5, !PT ;  /* 0x000000052e057209 */ /* 0x000fe40007810000 */
[----:B------:R-:W-:Y:S02]  /*4910*/  FSEL R29, R6, RZ, P1 ;  /* 0x000000ff061d7208 */ /* 0x000fe40000800000 */
[----:B------:R-:W-:-:S03]  /*4920*/  FMNMX.FTZ R5, R48, R5, !PT ;  /* 0x0000000530057209 */ /* 0x000fc60007810000 */
[-CC-:B------:R-:W-:Y:S01]  /*4930*/  FFMA.FTZ R6, R24, R7.reuse, -R29.reuse ;  /* 0x0000000718067223 */ /* 0x180fe2000001081d */
[----:B------:R-:W-:Y:S01]  /*4940*/  FSEL R24, R51, -INF , P4 ;  /* 0xff80000033187808 */ /* 0x000fe20002000000 */
[--C-:B------:R-:W-:Y:S01]  /*4950*/  FFMA.FTZ R8, R28, R7, -R29.reuse ;  /* 0x000000071c087223 */ /* 0x100fe2000001081d */
[----:B------:R-:W-:Y:S01]  /*4960*/  FMNMX.FTZ R5, R50, R5, !PT ;  /* 0x0000000532057209 */ /* 0x000fe20007810000 */
[-CC-:B------:R-:W-:Y:S01]  /*4970*/  FFMA.FTZ R9, R25, R7.reuse, -R29.reuse ;  /* 0x0000000719097223 */ /* 0x180fe2000001081d */
[----:B------:R-:W-:Y:S01]  /*4980*/  UIADD3 UR7, UR7, 0x38840, URZ ;  /* 0x0003884007077890 */ /* 0x000fe2000fffe03f */
[--C-:B------:R-:W-:Y:S01]  /*4990*/  FFMA.FTZ R11, R10, R7, -R29.reuse ;  /* 0x000000070a0b7223 */ /* 0x100fe2000001081d */
[----:B------:R-:W-:Y:S01]  /*49a0*/  FMNMX.FTZ R5, R24, R5, !PT ;  /* 0x0000000518057209 */ /* 0x000fe20007810000 */
[-CC-:B------:R-:W-:Y:S01]  /*49b0*/  FFMA.FTZ R10, R12, R7.reuse, -R29.reuse ;  /* 0x000000070c0a7223 */ /* 0x180fe2000001081d */
[----:B------:R-:W-:Y:S01]  /*49c0*/  UPRMT UR7, UR37, 0x654, UR7 ;  /* 0x0000065425077896 */ /* 0x000fe20008000007 */
        /* <DEDUP_REMOVED lines=8> */
[-CC-:B------:R-:W-:Y:S01]  /*4a50*/  FFMA.FTZ R155, R64, R7.reuse, -R29.reuse ;  /* 0x00000007409b7223 */ /* 0x180fe2000001081d */
[-CC-:B------:R-:W-:Y:S01]  /*4a60*/  FFMA.FTZ R154, R66, R7.reuse, -R29.reuse ;  /* 0x00000007429a7223 */ /* 0x180fe2000001081d */
[----:B------:R-:W0:Y:S01]  /*4a70*/  SHFL.BFLY PT, R28, R5, 0x2, 0x1f ;  /* 0x0c401f00051c7f89 */ /* 0x000e2200000e0000 */
[-CC-:B------:R-:W-:Y:S01]  /*4a80*/  FFMA.FTZ R173, R68, R7.reuse, -R29.reuse ;  /* 0x0000000744ad7223 */ /* 0x180fe2000001081d */
[-CC-:B------:R-:W-:Y:S01]  /*4a90*/  FFMA.FTZ R172, R52, R7.reuse, -R29.reuse ;  /* 0x0000000734ac7223 */ /* 0x180fe2000001081d */
[----:B------:R-:W-:Y:S01]  /*4aa0*/  FFMA.FTZ R175, R72, R7, -R29 ;  /* 0x0000000748af7223 */ /* 0x000fe2000001081d */
[----:B------:R-:W-:Y:S01]  /*4ab0*/  SYNCS.ARRIVE.TRANS64.RED.A1T0 RZ, [UR7], RZ ;  /* 0x000000ffffff79a7 */ /* 0x000fe20008100407 */
[----:B------:R-:W-:Y:S08]  /*4ac0*/  MUFU.EX2 R6, R6 ;  /* 0x0000000600067308 */ /* 0x000ff00000000800 */
[----:B------:R-:W1:Y:S08]  /*4ad0*/  MUFU.EX2 R9, R9 ;  /* 0x0000000900097308 */ /* 0x000e700000000800 */
[----:B------:R-:W-:Y:S01]  /*4ae0*/  MUFU.EX2 R8, R8 ;  /* 0x0000000800087308 */ /* 0x000fe20000000800 */
[----:B0-----:R-:W-:-:S05]  /*4af0*/  FMNMX.FTZ R28, R5, R28, !PT ;  /* 0x0000001c051c7209 */ /* 0x001fca0007810000 */
[----:B------:R-:W0:Y:S02]  /*4b00*/  SHFL.BFLY PT, R5, R28, 0x1, 0x1f ;  /* 0x0c201f001c057f89 */ /* 0x000e2400000e0000 */
[----:B------:R-:W2:Y:S01]  /*4b10*/  MUFU.EX2 R11, R11 ;  /* 0x0000000b000b7308 */ /* 0x000ea20000000800 */
[----:B-1----:R-:W-:Y:S01]  /*4b20*/  F2FP.F16.F32.PACK_AB R156, R9, R6 ;  /* 0x00000006099c723e */ /* 0x002fe200000000ff */
[----:B------:R-:W-:-:S06]  /*4b30*/  FADD.FTZ R9, R6, R9 ;  /* 0x0000000906097221 */ /* 0x000fcc0000010000 */
[----:B------:R-:W-:Y:S08]  /*4b40*/  MUFU.EX2 R10, R10 ;  /* 0x0000000a000a7308 */ /* 0x000ff00000000800 */
[----:B------:R-:W1:Y:S01]  /*4b50*/  MUFU.EX2 R13, R13 ;  /* 0x0000000d000d7308 */ /* 0x000e620000000800 */
[----:B--2---:R-:W-:Y:S01]  /*4b60*/  F2FP.F16.F32.PACK_AB R158, R11, R8 ;  /* 0x000000080b9e723e */ /* 0x004fe200000000ff */
[----:B------:R-:W-:-:S04]  /*4b70*/  FADD.FTZ R8, R8, R9 ;  /* 0x0000000908087221 */ /* 0x000fc80000010000 */
[----:B------:R-:W-:Y:S01]  /*4b80*/  FADD.FTZ R11, R11, R8 ;  /* 0x000000080b0b7221 */ /* 0x000fe20000010000 */
[----:B0-----:R-:W-:Y:S01]  /*4b90*/  FMNMX.FTZ R5, R28, R5, !PT ;  /* 0x000000051c057209 */ /* 0x001fe20007810000 */
[----:B------:R-:W-:Y:S03]  /*4ba0*/  MUFU.EX2 R12, R12 ;  /* 0x0000000c000c7308 */ /* 0x000fe60000000800 */
[C---:B------:R-:W-:Y:S01]  /*4bb0*/  FSETP.NEU.FTZ.AND P1, PT, R5.reuse, -INF , PT ;  /* 0xff8000000500780b */ /* 0x040fe20003f3d000 */
[----:B------:R-:W-:-:S04]  /*4bc0*/  FMUL.FTZ R25, R5, R7 ;  /* 0x0000000705197220 */ /* 0x000fc80000410000 */
[----:B------:R-:W0:Y:S01]  /*4bd0*/  MUFU.EX2 R15, R15 ;  /* 0x0000000f000f7308 */ /* 0x000e220000000800 */
[----:B------:R-:W-:Y:S02]  /*4be0*/  FSEL R25, R25, RZ, P1 ;  /* 0x000000ff19197208 */ /* 0x000fe40000800000 */
[----:B-1----:R-:W-:Y:S01]  /*4bf0*/  F2FP.F16.F32.PACK_AB R160, R13, R10 ;  /* 0x0000000a0da0723e */ /* 0x002fe200000000ff */
[----:B------:R-:W-:Y:S02]  /*4c00*/  FADD.FTZ R10, R10, R11 ;  /* 0x0000000b0a0a7221 */ /* 0x000fe40000010000 */
        /* <DEDUP_REMOVED lines=15> */
[----:B------:R-:W-:Y:S01]  /*4d00*/  FFMA.FTZ R199, R70, R7, -R25 ;  /* 0x0000000746c77223 */ /* 0x000fe20000010819 */
[----:B------:R-:W-:Y:S01]  /*4d10*/  MUFU.EX2 R174, R174 ;  /* 0x000000ae00ae7308 */ /* 0x000fe20000000800 */
[----:B0-----:R-:W-:Y:S01]  /*4d20*/  F2FP.F16.F32.PACK_AB R162, R15, R12 ;  /* 0x0000000c0fa2723e */ /* 0x001fe200000000ff */
[----:B------:R-:W-:-:S04]  /*4d30*/  FADD.FTZ R13, R13, R10 ;  /* 0x0000000a0d0d7221 */ /* 0x000fc80000010000 */
[----:B------:R-:W-:Y:S02]  /*4d40*/  FADD.FTZ R12, R12, R13 ;  /* 0x0000000d0c0c7221 */ /* 0x000fe40000010000 */
[----:B------:R-:W0:Y:S02]  /*4d50*/  MUFU.EX2 R177, R177 ;  /* 0x000000b100b17308 */ /* 0x000e240000000800 */
[----:B------:R-:W-:-:S06]  /*4d60*/  FADD.FTZ R15, R15, R12 ;  /* 0x0000000c0f0f7221 */ /* 0x000fcc0000010000 */
[----:B------:R-:W-:Y:S08]  /*4d70*/  MUFU.EX2 R176, R176 ;  /* 0x000000b000b07308 */ /* 0x000ff00000000800 */
[----:B------:R-:W1:Y:S01]  /*4d80*/  MUFU.EX2 R179, R179 ;  /* 0x000000b300b37308 */ /* 0x000e620000000800 */
[----:B0-----:R-:W-:Y:S01]  /*4d90*/  F2FP.F16.F32.PACK_AB R157, R177, R174 ;  /* 0x000000aeb19d723e */ /* 0x001fe200000000ff */
[----:B------:R-:W-:-:S06]  /*4da0*/  FADD.FTZ R177, R174, R177 ;  /* 0x000000b1aeb17221 */ /* 0x000fcc0000010000 */
[----:B------:R-:W-:Y:S08]  /*4db0*/  MUFU.EX2 R178, R178 ;  /* 0x000000b200b27308 */ /* 0x000ff00000000800 */
[----:B------:R-:W0:Y:S01]  /*4dc0*/  MUFU.EX2 R181, R181 ;  /* 0x000000b500b57308 */ /* 0x000e220000000800 */
[----:B-1----:R-:W-:Y:S01]  /*4dd0*/  F2FP.F16.F32.PACK_AB R159, R179, R176 ;  /* 0x000000b0b39f723e */ /* 0x002fe200000000ff */
[----:B------:R-:W-:Y:S01]  /*4de0*/  BAR.SYNC.DEFER_BLOCKING 0xf, 0x100 ;  /* 0x03c4000000007b1d */ /* 0x000fe20000010000 */
[----:B------:R-:W-:-:S04]  /*4df0*/  FADD.FTZ R176, R176, R177 ;  /* 0x000000b1b0b07221 */ /* 0x000fc80000010000 */
[----:B------:R-:W-:Y:S01]  /*4e00*/  FADD.FTZ R179, R179, R176 ;  /* 0x000000b0b3b37221 */ /* 0x000fe20000010000 */
[----:B------:R-:W-:Y:S08]  /*4e10*/  MUFU.EX2 R180, R180 ;  /* 0x000000b400b47308 */ /* 0x000ff00000000800 */
[----:B------:R-:W1:Y:S01]  /*4e20*/  MUFU.EX2 R183, R183 ;  /* 0x000000b700b77308 */ /* 0x000e620000000800 */
[----:B0-----:R-:W-:Y:S01]  /*4e30*/  F2FP.F16.F32.PACK_AB R161, R181, R178 ;  /* 0x000000b2b5a1723e */ /* 0x001fe200000000ff */
[----:B------:R-:W-:-:S04]  /*4e40*/  FADD.FTZ R178, R178, R179 ;  /* 0x000000b3b2b27221 */ /* 0x000fc80000010000 */
[----:B------:R-:W-:Y:S02]  /*4e50*/  FADD.FTZ R181, R181, R178 ;  /* 0x000000b2b5b57221 */ /* 0x000fe40000010000 */
[----:B------:R-:W-:Y:S01]  /*4e60*/  MUFU.EX2 R14, R14 ;  /* 0x0000000e000e7308 */ /* 0x000fe20000000800 */
[----:B------:R0:W-:Y:S07]  /*4e70*/  STSM.16.M88.4 [R184+0x36400], R156 ;  /* 0x0364009cb8007844 */ /* 0x0001ee0000000200 */
[----:B------:R-:W2:Y:S01]  /*4e80*/  MUFU.EX2 R21, R21 ;  /* 0x0000001500157308 */ /* 0x000ea20000000800 */
[----:B-1----:R-:W-:Y:S01]  /*4e90*/  F2FP.F16.F32.PACK_AB R163, R183, R180 ;  /* 0x000000b4b7a3723e */ /* 0x002fe200000000ff */
[----:B------:R-:W-:-:S04]  /*4ea0*/  FADD.FTZ R180, R180, R181 ;  /* 0x000000b5b4b47221 */ /* 0x000fc80000010000 */
[----:B------:R0:W-:Y:S01]  /*4eb0*/  STSM.16.M88.4 [R186], R160 ;  /* 0x000000a0ba007844 */ /* 0x0001e20000000200 */
[----:B------:R-:W-:Y:S01]  /*4ec0*/  FADD.FTZ R183, R183, R180 ;  /* 0x000000b4b7b77221 */ /* 0x000fe20000010000 */
[----:B------:R-:W-:Y:S08]  /*4ed0*/  MUFU.EX2 R20, R20 ;  /* 0x0000001400147308 */ /* 0x000ff00000000800 */
[----:B------:R-:W1:Y:S01]  /*4ee0*/  MUFU.EX2 R155, R155 ;  /* 0x0000009b009b7308 */ /* 0x000e620000000800 */
[----:B--2---:R-:W-:Y:S01]  /*4ef0*/  F2FP.F16.F32.PACK_AB R164, R21, R14 ;  /* 0x0000000e15a4723e */ /* 0x004fe200000000ff */
[----:B------:R-:W-:-:S04]  /*4f00*/  FADD.FTZ R14, R14, R15 ;  /* 0x0000000f0e0e7221 */ /* 0x000fc80000010000 */
[----:B------:R-:W-:Y:S02]  /*4f10*/  FADD.FTZ R21, R21, R14 ;  /* 0x0000000e15157221 */ /* 0x000fe40000010000 */
[----:B------:R-:W-:Y:S08]  /*4f20*/  MUFU.EX2 R182, R182 ;  /* 0x000000b600b67308 */ /* 0x000ff00000000800 */
[----:B------:R-:W2:Y:S01]  /*4f30*/  MUFU.EX2 R193, R193 ;  /* 0x000000c100c17308 */ /* 0x000ea20000000800 */
[----:B-1----:R-:W-:Y:S01]  /*4f40*/  F2FP.F16.F32.PACK_AB R166, R155, R20 ;  /* 0x000000149ba6723e */ /* 0x002fe200000000ff */
[----:B------:R-:W-:-:S04]  /*4f50*/  FADD.FTZ R20, R20, R21 ;  /* 0x0000001514147221 */ /* 0x000fc80000010000 */
[----:B------:R-:W-:Y:S02]  /*4f60*/  FADD.FTZ R155, R155, R20 ;  /* 0x000000149b9b7221 */ /* 0x000fe40000010000 */
        /* <DEDUP_REMOVED lines=9> */
[----:B------:R0:W-:Y:S01]  /*5000*/  STSM.16.M88.4 [R23], R164 ;  /* 0x000000a417007844 */ /* 0x0001e20000000200 */
[----:B------:R-:W-:Y:S01]  /*5010*/  FADD.FTZ R195, R195, R194 ;  /* 0x000000c2c3c37221 */ /* 0x000fe20000010000 */
[----:B------:R-:W1:Y:S08]  /*5020*/  MUFU.EX2 R172, R172 ;  /* 0x000000ac00ac7308 */ /* 0x000e700000000800 */
[----:B------:R-:W3:Y:S01]  /*5030*/  MUFU.EX2 R175, R175 ;  /* 0x000000af00af7308 */ /* 0x000ee20000000800 */
[----:B--2---:R-:W-:Y:S01]  /*5040*/  F2FP.F16.F32.PACK_AB R168, R173, R154 ;  /* 0x0000009aada8723e */ /* 0x004fe200000000ff */
[----:B------:R-:W-:-:S04]  /*5050*/  FADD.FTZ R154, R154, R155 ;  /* 0x0000009b9a9a7221 */ /* 0x000fc80000010000 */
[----:B------:R-:W-:Y:S02]  /*5060*/  FADD.FTZ R173, R173, R154 ;  /* 0x0000009aadad7221 */ /* 0x000fe40000010000 */
[----:B------:R-:W-:Y:S02]  /*5070*/  MUFU.EX2 R196, R196 ;  /* 0x000000c400c47308 */ /* 0x000fe40000000800 */
[----:B-1----:R-:W-:-:S06]  /*5080*/  FADD.FTZ R6, R172, R173 ;  /* 0x000000adac067221 */ /* 0x002fcc0000010000 */
[----:B------:R-:W1:Y:S01]  /*5090*/  MUFU.EX2 R197, R197 ;  /* 0x000000c500c57308 */ /* 0x000e620000000800 */
[C---:B---3--:R-:W-:Y:S01]  /*50a0*/  F2FP.F16.F32.PACK_AB R170, R175.reuse, R172 ;  /* 0x000000acafaa723e */ /* 0x048fe200000000ff */
[----:B------:R-:W-:-:S06]  /*50b0*/  FADD.FTZ R6, R175, R6 ;  /* 0x00000006af067221 */ /* 0x000fcc0000010000 */
[----:B------:R-:W2:Y:S08]  /*50c0*/  MUFU.EX2 R198, R198 ;  /* 0x000000c600c67308 */ /* 0x000eb00000000800 */
[----:B------:R-:W3:Y:S01]  /*50d0*/  MUFU.EX2 R199, R199 ;  /* 0x000000c700c77308 */ /* 0x000ee20000000800 */
[----:B-1----:R-:W-:Y:S01]  /*50e0*/  F2FP.F16.F32.PACK_AB R169, R197, R196 ;  /* 0x000000c4c5a9723e */ /* 0x002fe200000000ff */
[----:B------:R-:W-:-:S04]  /*50f0*/  FADD.FTZ R196, R196, R195 ;  /* 0x000000c3c4c47221 */ /* 0x000fc80000010000 */
[----:B------:R-:W-:-:S04]  /*5100*/  FADD.FTZ R197, R197, R196 ;  /* 0x000000c4c5c57221 */ /* 0x000fc80000010000 */
[----:B--2---:R-:W-:Y:S01]  /*5110*/  FADD.FTZ R8, R198, R197 ;  /* 0x000000c5c6087221 */ /* 0x004fe20000010000 */
[----:B---3--:R-:W-:-:S03]  /*5120*/  F2FP.F16.F32.PACK_AB R171, R199, R198 ;  /* 0x000000c6c7ab723e */ /* 0x008fc600000000ff */
[----:B------:R-:W-:Y:S02]  /*5130*/  FADD.FTZ R8, R199, R8 ;  /* 0x00000008c7087221 */ /* 0x000fe40000010000 */
[----:B------:R0:W-:Y:S01]  /*5140*/  STSM.16.M88.4 [R185], R168 ;  /* 0x000000a8b9007844 */ /* 0x0001e20000000200 */
[----:B------:R-:W-:-:S06]  /*5150*/  WARPGROUP.ARRIVE ;  /* 0x00000000000079c5 */ /* 0x000fcc0000000000 */
[----:B------:R-:W-:Y:S01]  /*5160*/  HGMMA.64x256x16.F32 R24, R156, gdesc[UR8].tnspB, RZ, !UPT, gsb0 ;  /* 0x43e000089c187df0 */ /* 0x000fe2000c0008ff */
[----:B------:R-:W-:Y:S02]  /*5170*/  UMOV UR11, 0x40000040 ;  /* 0x40000040000b7882 */ /* 0x000fe40000000000 */
[----:B------:R-:W-:Y:S02]  /*5180*/  WARPGROUP.DEPBAR.LE gsb0, 0x0 ;  /* 0x00008000000079c5 */ /* 0x000fe40000010000 */
[----:B------:R-:W-:-:S15]  /*5190*/  WARPGROUP.ARRIVE ;  /* 0x00000000000079c5 */ /* 0x000fde0000000000 */
[----:B------:R-:W-:-:S08]  /*51a0*/  NOP ;  /* 0x0000000000007918 */ /* 0x000fd00000000000 */
[----:B------:R-:W-:Y:S01]  /*51b0*/  HGMMA.64x256x16.F32 R24, R160, gdesc[UR12].tnspB, R24, gsb0 ;  /* 0x43e0000ca0187df0 */ /* 0x000fe20008000818 */
[----:B------:R-:W-:Y:S01]  /*51c0*/  UIADD3 UR14, UR10, 0x100, URZ ;  /* 0x000001000a0e7890 */ /* 0x000fe2000fffe03f */
[----:B------:R-:W-:Y:S01]  /*51d0*/  UMOV UR15, 0x40000040 ;  /* 0x40000040000f7882 */ /* 0x000fe20000000000 */
[----:B------:R-:W-:Y:S01]  /*51e0*/  UIADD3 UR10, UR10, 0x180, URZ ;  /* 0x000001800a0a7890 */ /* 0x000fe2000fffe03f */
[----:B------:R-:W-:Y:S02]  /*51f0*/  WARPGROUP.DEPBAR.LE gsb0, 0x0 ;  /* 0x00008000000079c5 */ /* 0x000fe40000010000 */
[----:B------:R-:W-:-:S15]  /*5200*/  WARPGROUP.ARRIVE ;  /* 0x00000000000079c5 */ /* 0x000fde0000000000 */
[----:B------:R-:W-:-:S07]  /*5210*/  NOP ;  /* 0x0000000000007918 */ /* 0x000fce0000000000 */
[----:B------:R-:W-:Y:S03]  /*5220*/  HGMMA.64x256x16.F32 R24, R164, gdesc[UR12].tnspB, R24, gsb0 ;  /* 0x43e0000ca4187df0 */ /* 0x000fe60008000818 */
        /* <DEDUP_REMOVED lines=10> */
[----:B-1----:R-:W1:Y:S02]  /*52d0*/  FENCE.VIEW.ASYNC.S ;  /* 0x00000000000073c6 */ /* 0x002e640000000000 */
[----:B-1----:R-:W-:Y:S01]  /*52e0*/  NOP ;  /* 0x0000000000007918 */ /* 0x002fe20000000000 */
[----:B------:R-:W-:Y:S06]  /*52f0*/  BAR.ARV 0xe, 0x100 ;  /* 0x0384000000007b1d */ /* 0x000fec0000002000 */
[----:B0-----:R-:W-:Y:S05]  /*5300*/  @!P0 BRA `(.L_x_3419) ;  /* 0x0000000000048947 */ /* 0x001fea0003800000 */
[----:B------:R-:W-:Y:S01]  /*5310*/  BPT.TRAP 0x1 ;  /* 0x000000040000795c */ /* 0x000fe20000300000 */
.L_x_3419:
[----:B------:R-:W-:Y:S02]  /*5320*/  R2UR UR7, R3 ;  /* 0x00000000030772ca */ /* 0x000fe400000e0000 */
[----:B------:R-:W-:-:S11]  /*5330*/  ISETP.GE.AND P1, PT, R152, 0x41, PT ;  /* 0x000000419800780c */ /* 0x000fd60003f26270 */
[----:B------:R-:W-:-:S04]  /*5340*/  UIADD3 UR7, UR7, 0x38860, URZ ;  /* 0x0003886007077890 */ /* 0x000fc8000fffe03f */
[----:B------:R-:W-:-:S09]  /*5350*/  UPRMT UR7, UR37, 0x654, UR7 ;  /* 0x0000065425077896 */ /* 0x000fd20008000007 */
[----:B------:R-:W-:Y:S01]  /*5360*/  SYNCS.ARRIVE.TRANS64.RED.A1T0 RZ, [UR7], RZ ;  /* 0x000000ffffff79a7 */ /* 0x000fe20008100407 */
[----:B------:R-:W-:Y:S05]  /*5370*/  @!P1 BRA `(.L_x_3420) ;  /* 0x0000002c00b49947 */ /* 0x000fea0003800000 */
[----:B------:R-:W-:Y:S01]  /*5380*/  VIADD R3, R153, 0xfffffffe ;  /* 0xfffffffe99037836 */ /* 0x000fe20000000000 */
[----:B------:R-:W-:Y:S01]  /*5390*/  UMOV UR10, UR36 ;  /* 0x00000024000a7c82 */ /* 0x000fe20008000000 */
[----:B------:R-:W-:Y:S02]  /*53a0*/  IMAD.MOV.U32 R10, RZ, RZ, R5 ;  /* 0x000000ffff0a7224 */ /* 0x000fe400078e0005 */
[----:B------:R-:W-:-:S07]  /*53b0*/  IMAD.MOV.U32 R11, RZ, RZ, R4 ;  /* 0x000000ffff0b7224 */ /* 0x000fce00078e0004 */
.L_x_3431:
[----:B------:R-:W-:Y:S01]  /*53c0*/  UIADD3 UR36, UR10, 0x1, URZ ;  /* 0x000000010a247890 */ /* 0x000fe2000fffe03f */
[C---:B------:R-:W-:Y:S01]  /*53d0*/  ISETP.GT.AND P1, PT, R3.reuse, RZ, PT ;  /* 0x000000ff0300720c */ /* 0x040fe20003f24270 */
[----:B------:R-:W-:Y:S02]  /*53e0*/  VIADD R3, R3, 0xffffffff ;  /* 0xffffffff03037836 */ /* 0x000fe40000000000 */
[----:B------:R-:W-:-:S04]  /*53f0*/  UISETP.NE.AND UP0, UPT, UR36, 0x2, UPT ;  /* 0x000000022400788c */ /* 0x000fc8000bf05270 */
[----:B------:R-:W-:Y:S02]  /*5400*/  USEL UR7, URZ, 0x1, UP0 ;  /* 0x000000013f077887 */ /* 0x000fe40008000000 */
[----:B------:R-:W-:-:S04]  /*5410*/  USEL UR36, UR36, URZ, UP0 ;  /* 0x0000003f24247287 */ /* 0x000fc80008000000 */
[----:B------:R-:W-:Y:S01]  /*5420*/  LOP3.LUT R2, R2, UR7, RZ, 0x3c, !PT ;  /* 0x0000000702027c12 */ /* 0x000fe2000f8e3cff */
[----:B------:R-:W-:Y:S07]  /*5430*/  @!P0 BRA `(.L_x_3421) ;  /* 0x0000000000048947 */ /* 0x000fee0003800000 */
[----:B------:R-:W-:Y:S01]  /*5440*/  BPT.TRAP 0x1 ;  /* 0x000000040000795c */ /* 0x000fe20000300000 */
.L_x_3421:
[----:B------:R-:W-:Y:S01]  /*5450*/  ULEA UR7, UR36, UR38, 0x3 ;  /* 0x0000002624077291 */ /* 0x000fe2000f8e183f */
[----:B------:R-:W-:-:S08]  /*5460*/  SHF.L.U32 R4, R2, 0x1f, RZ ;  /* 0x0000001f02047819 */ /* 0x000fd000000006ff */
[----:B------:R0:W1:Y:S01]  /*5470*/  SYNCS.PHASECHK.TRANS64.TRYWAIT P2, [UR7+0x38830], R4 ;  /* 0x03883004ff0075a7 */ /* 0x0000620008040147 */
[----:B------:R-:W-:Y:S05]  /*5480*/  @!P0 BRA `(.L_x_3422) ;  /* 0x0000000000048947 */ /* 0x000fea0003800000 */
[----:B------:R-:W-:Y:S01]  /*5490*/  BPT.TRAP 0x1 ;  /* 0x000000040000795c */ /* 0x000fe20000300000 */
.L_x_3422:
[----:B-1----:R-:W-:Y:S05]  /*54a0*/  @P2 BRA `(.L_x_3423) ;  /* 0x0000000000082947 */ /* 0x002fea0003800000 */
[----:B------:R-:W1:Y:S02]  /*54b0*/  SYNCS.PHASECHK.TRANS64.TRYWAIT P2, [UR7+0x38830], R4 ;  /* 0x03883004ff0075a7 */ /* 0x000e640008040147 */
[----:B-1----:R-:W-:Y:S05]  /*54c0*/  @!P2 BRA `(.L_x_3424) ;  /* 0x000000a40090a947 */ /* 0x002fea0003800000 */
.L_x_3423:
        /* <DEDUP_REMOVED lines=8> */
[----:B------:R-:W-:-:S04]  /*5550*/  ULOP3.LUT UR11, UR11, 0x3fff, URZ, 0xc0, !UPT ;  /* 0x00003fff0b0b7892 */ /* 0x000fc8000f8ec03f */
[----:B------:R-:W-:Y:S02]  /*5560*/  ULEA UR18, UR36, UR18, 0x9 ;  /* 0x0000001224127291 */ /* 0x000fe4000f8e483f */
[----:B------:R-:W-:Y:S02]  /*5570*/  ULOP3.LUT UR20, UR11, 0x10000, URZ, 0xfc, !UPT ;  /* 0x000100000b147892 */ /* 0x000fe4000f8efc3f */
[----:B------:R-:W-:-:S03]  /*5580*/  UIADD3 UR14, UR18, 0x4, URZ ;  /* 0x00000004120e7890 */ /* 0x000fc6000fffe03f */
[----:B------:R-:W-:-:S04]  /*5590*/  UMOV UR22, UR18 ;  /* 0x0000001200167c82 */ /* 0x000fc80008000000 */
[----:B------:R-:W-:Y:S01]  /*55a0*/  HGMMA.64x64x16.F32 R152, gdesc[UR20], RZ, !UPT, gsb0 ;  /* 0x00e00000149879f0 */ /* 0x000fe2000c0008ff */
[----:B------:R-:W-:Y:S01]  /*55b0*/  UIADD3 UR22, UR18, 0x2, URZ ;  /* 0x0000000212167890 */ /* 0x000fe2000fffe03f */
[----:B------:R-:W-:Y:S01]  /*55c0*/  UMOV UR20, UR8 ;  /* 0x0000000800147c82 */ /* 0x000fe20008000000 */
[----:B------:R-:W-:Y:S01]  /*55d0*/  UMOV UR21, UR9 ;  /* 0x0000000900157c82 */ /* 0x000fe20008000000 */
[----:B------:R-:W-:Y:S01]  /*55e0*/  UMOV UR23, 0x40000040 ;  /* 0x4000004000177882 */ /* 0x000fe20000000000 */
[----:B------:R-:W-:Y:S01]  /*55f0*/  UIADD3 UR18, UR18, 0x6, URZ ;  /* 0x0000000612127890 */ /* 0x000fe2000fffe03f */
        /* <DEDUP_REMOVED lines=12> */
.L_x_3425:
[----:B------:R2:W3:Y:S01]  /*56c0*/  SYNCS.PHASECHK.TRANS64.TRYWAIT P2, [UR7+0x38850], R4 ;  /* 0x03885004ff0075a7 */ /* 0x0004e20008040147 */
[----:B------:R-:W-:Y:S05]  /*56d0*/  @!P0 BRA `(.L_x_3426) ;  /* 0x0000000000048947 */ /* 0x000fea0003800000 */
[----:B------:R-:W-:Y:S01]  /*56e0*/  BPT.TRAP 0x1 ;  /* 0x000000040000795c */ /* 0x000fe20000300000 */
.L_x_3426:
[----:B---3--:R-:W-:Y:S05]  /*56f0*/  @P2 BRA `(.L_x_3427) ;  /* 0x0000000000082947 */ /* 0x008fea0003800000 */
[----:B------:R-:W3:Y:S02]  /*5700*/  SYNCS.PHASECHK.TRANS64.TRYWAIT P2, [UR7+0x38850], R4 ;  /* 0x03885004ff0075a7 */ /* 0x000ee40008040147 */
[----:B---3--:R-:W-:Y:S05]  /*5710*/  @!P2 BRA `(.L_x_3428) ;  /* 0x000000a40014a947 */ /* 0x008fea0003800000 */
.L_x_3427:
[----:B------:R-:W-:Y:S01]  /*5720*/  UIADD3 UR11, UR38, 0x26400, URZ ;  /* 0x00026400260b7890 */ /* 0x000fe2000fffe03f */
[----:B------:R-:W-:Y:S01]  /*5730*/  WARPGROUP.ARRIVE ;  /* 0x00000000000079c5 */ /* 0x000fe20000000000 */
[----:B------:R-:W-:-:S05]  /*5740*/  UIADD3 UR19, UR6, 0x2, URZ ;  /* 0x0000000206137890 */ /* 0x000fca000fffe03f */
[----:B-1----:R-:W1:Y:S01]  /*5750*/  S2R R5, SR_TID.X ;  /* 0x0000000000057919 */ /* 0x002e620000002100 */
[----:B------:R-:W-:Y:S02]  /*5760*/  USHF.R.U32.HI UR11, URZ, 0x4, UR11 ;  /* 0x000000043f0b7899 */ /* 0x000fe4000801160b */
[----:B------:R-:W-:Y:S02]  /*5770*/  UIADD3 UR14, UR6, 0x200, URZ ;  /* 0x00000200060e7890 */ /* 0x000fe4000fffe03f */
[----:B------:R-:W-:Y:S02]  /*5780*/  ULOP3.LUT UR20, UR11, 0x3fff, URZ, 0xc0, !UPT ;  /* 0x00003fff0b147892 */ /* 0x000fe4000f8ec03f */
[----:B------:R-:W-:Y:S02]  /*5790*/  UIADD3 UR15, UR6, 0x6, URZ ;  /* 0x00000006060f7890 */ /* 0x000fe4000fffe03f */
[----:B------:R-:W-:Y:S02]  /*57a0*/  UIADD3 UR18, UR6, 0x4, URZ ;  /* 0x0000000406127890 */ /* 0x000fe4000fffe03f */
[----:B------:R-:W-:-:S02]  /*57b0*/  ULEA UR11, UR36, UR4, 0xc ;  /* 0x00000004240b7291 */ /* 0x000fc4000f8e603f */
[----:B------:R-:W-:Y:S01]  /*57c0*/  ULOP3.LUT UR6, UR20, 0x10000, URZ, 0xfc, !UPT ;  /* 0x0001000014067892 */ /* 0x000fe2000f8efc3f */
[----:B------:R-:W-:Y:S01]  /*57d0*/  UMOV UR23, 0x40000040 ;  /* 0x4000004000177882 */ /* 0x000fe20000000000 */
[----:B------:R-:W-:Y:S02]  /*57e0*/  UMOV UR21, 0x40000040 ;  /* 0x4000004000157882 */ /* 0x000fe40000000000 */
[----:B------:R-:W-:Y:S01]  /*57f0*/  UIADD3 UR24, UR6, 0x800, URZ ;  /* 0x0000080006187890 */ /* 0x000fe2000fffe03f */
[----:B------:R-:W-:Y:S02]  /*5800*/  UMOV UR22, UR11 ;  /* 0x0000000b00167c82 */ /* 0x000fe40008000000 */
[----:B------:R-:W-:Y:S02]  /*5810*/  UMOV UR20, UR6 ;  /* 0x0000000600147c82 */ /* 0x000fe40008000000 */
[----:B------:R-:W-:Y:S01]  /*5820*/  HGMMA.64x64x16.F32 R152, gdesc[UR20], R152, gsb0 ;  /* 0x00e00000149879f0 */ /* 0x000fe20008000898 */
[----:B------:R-:W-:Y:S01]  /*5830*/  UIADD3 UR22, UR11, 0x2, URZ ;  /* 0x000000020b167890 */ /* 0x000fe2000fffe03f */
[----:B------:R-:W-:Y:S01]  /*5840*/  UMOV UR20, UR19 ;  /* 0x0000001300147c82 */ /* 0x000fe20008000000 */
[----:B------:R-:W-:Y:S01]  /*5850*/  UMOV UR21, 0x40000040 ;  /* 0x4000004000157882 */ /* 0x000fe20000000000 */
[----:B------:R-:W-:Y:S01]  /*5860*/  UMOV UR23, 0x40000040 ;  /* 0x4000004000177882 */ /* 0x000fe20000000000 */
[----:B------:R-:W-:Y:S01]  /*5870*/  UIADD3 UR19, UR11, 0x800, URZ ;  /* 0x000008000b137890 */ /* 0x000fe2000fffe03f */
[----:B-1----:R-:W-:-:S05]  /*5880*/  SHF.R.U32.HI R5, RZ, 0x7, R5 ;  /* 0x00000007ff057819 */ /* 0x002fca0000011605 */
[----:B0-2---:R-:W0:Y:S01]  /*5890*/  SHFL.IDX PT, R4, R5, RZ, 0x1f ;  /* 0x00001fff05047589 */ /* 0x005e2200000e0000 */
[----:B------:R-:W-:Y:S02]  /*58a0*/  WARPGROUP.DEPBAR.LE gsb0, 0x0 ;  /* 0x00008000000079c5 */ /* 0x000fe40000010000 */
[----:B------:R-:W-:-:S06]  /*58b0*/  WARPGROUP.ARRIVE ;  /* 0x00000000000079c5 */ /* 0x000fcc0000000000 */
[----:B------:R-:W-:Y:S01]  /*58c0*/  HGMMA.64x64x16.F32 R152, gdesc[UR20], R152, gsb0 ;  /* 0x00e00000149879f0 */ /* 0x000fe20008000898 */
[----:B------:R-:W-:Y:S01]  /*58d0*/  UIADD3 UR22, UR11, 0x4, URZ ;  /* 0x000000040b167890 */ /* 0x000fe2000fffe03f */
[----:B------:R-:W-:Y:S01]  /*58e0*/  UMOV UR20, UR18 ;  /* 0x0000001200147c82 */ /* 0x000fe20008000000 */
[----:B------:R-:W-:Y:S01]  /*58f0*/  UMOV UR21, 0x40000040 ;  /* 0x4000004000157882 */ /* 0x000fe20000000000 */
[----:B------:R-:W-:Y:S01]  /*5900*/  UMOV UR23, 0x40000040 ;  /* 0x4000004000177882 */ /* 0x000fe20000000000 */
        /* <DEDUP_REMOVED lines=14> */
[----:B0-----:R-:W-:-:S13]  /*59f0*/  R2UR UR14, R4 ;  /* 0x00000000040e72ca */ /* 0x001fda00000e0000 */
        /* <DEDUP_REMOVED lines=104> */
[----:B------:R-:W-:Y:S02]  /*6080*/  UIADD3 UR24, UR6, 0xa00, URZ ;  /* 0x00000a0006187890 */ /* 0x000fe4000fffe03f */
[----:B------:R-:W-:-:S04]  /*6090*/  USEL UR19, UR19, 0x26, UP0 ;  /* 0x0000002613137887 */ /* 0x000fc80008000000 */
[----:B------:R-:W-:Y:S01]  /*60a0*/  ULOP3.LUT UR19, UR19, 0x6, URZ, 0xc0, !UPT ;  /* 0x0000000613137892 */ /* 0x000fe2000f8ec03f */
[----:B------:R-:W-:Y:S02]  /*60b0*/  WARPGROUP.DEPBAR.LE gsb0, 0x0 ;  /* 0x00008000000079c5 */ /* 0x000fe40000010000 */
[----:B------:R-:W-:-:S06]  /*60c0*/  WARPGROUP.ARRIVE ;  /* 0x00000000000079c5 */ /* 0x000fcc0000000000 */
[----:B------:R-:W-:Y:S01]  /*60d0*/  HGMMA.64x64x16.F32 R152, gdesc[UR20], R152, gsb0 ;  /* 0x00e00000149879f0 */ /* 0x000fe20008000898 */
[----:B------:R-:W-:Y:S01]  /*60e0*/  UMOV UR20, 0xa00 ;  /* 0x00000a0000147882 */ /* 0x000fe20000000000 */
[----:B------:R-:W-:Y:S01]  /*60f0*/  UMOV UR21, 0x40000040 ;  /* 0x4000004000157882 */ /* 0x000fe20000000000 */
[----:B------:R-:W-:Y:S01]  /*6100*/  USEL UR20, UR20, 0x980, UP0 ;  /* 0x0000098014147887 */ /* 0x000fe20008000000 */
[----:B------:R-:W-:-:S03]  /*6110*/  UMOV UR23, 0x40000040 ;  /* 0x4000004000177882 */ /* 0x000fc60000000000 */
[----:B------:R-:W-:-:S04]  /*6120*/  ULOP3.LUT UR20, UR20, 0xa00, URZ, 0xc0, !UPT ;  /* 0x00000a0014147892 */ /* 0x000fc8000f8ec03f */
[----:B------:R-:W-:Y:S02]  /*6130*/  UIADD3 UR22, UR19, UR20, UR6 ;  /* 0x0000001413167290 */ /* 0x000fe4000fffe006 */
[----:B------:R-:W-:-:S05]  /*6140*/  UIADD3 UR19, UR19, UR20, UR11 ;  /* 0x0000001413137290 */ /* 0x000fca000fffe00b */
[----:B------:R-:W-:Y:S02]  /*6150*/  UMOV UR20, UR22 ;  /* 0x0000001600147c82 */ /* 0x000fe40008000000 */
[----:B------:R-:W-:Y:S01]  /*6160*/  UMOV UR22, UR19 ;  /* 0x0000001300167c82 */ /* 0x000fe20008000000 */
        /* <DEDUP_REMOVED lines=117> */
.L_x_3429:
[----:B------:R-:W-:Y:S01]  /*68c0*/  ULDC UR11, c[0x0][0xad0] ;  /* 0x0002b400000b7ab9 */ /* 0x000fe20000000800 */
[----:B------:R-:W-:Y:S01]  /*68d0*/  UMOV UR15, 0x40000040 ;  /* 0x40000040000f7882 */ /* 0x000fe20000000000 */
        /* <DEDUP_REMOVED lines=37> */
[----:B--2---:R-:W-:Y:S01]  /*6b30*/  FMNMX.FTZ R7, R154, R5, !PT ;  /* 0x000000059a077209 */ /* 0x004fe20007810000 */
[----:B------:R-:W-:Y:S01]  /*6b40*/  FMUL.FTZ R5, R176, UR11 ;  /* 0x0000000bb0057c20 */ /* 0x000fe20008410000 */
[----:B------:R-:W-:Y:S01]  /*6b50*/  FMUL.FTZ R176, R170, UR11 ;  /* 0x0000000baab07c20 */ /* 0x000fe20008410000 */
[----:B------:R-:W-:-:S04]  /*6b60*/  UIADD3 UR11, UR7, 0x38840, URZ ;  /* 0x00038840070b7890 */ /* 0x000fc8000fffe03f */
[----:B------:R-:W2:Y:S01]  /*6b70*/  MUFU.TANH R202, R202 ;  /* 0x000000ca00ca7308 */ /* 0x000ea20000002400 */
[----:B0-----:R-:W-:Y:S01]  /*6b80*/  FMNMX.FTZ R7, R156, R7, !PT ;  /* 0x000000079c077209 */ /* 0x001fe20007810000 */
[----:B------:R-:W-:-:S06]  /*6b90*/  UPRMT UR11, UR37, 0x654, UR11 ;  /* 0x00000654250b7896 */ /* 0x000fcc000800000b */
[----:B------:R-:W0:Y:S01]  /*6ba0*/  MUFU.TANH R204, R204 ;  /* 0x000000cc00cc7308 */ /* 0x000e220000002400 */
[----:B-1----:R-:W-:Y:S02]  /*6bb0*/  FMNMX.FTZ R7, R200, R7, !PT ;  /* 0x00000007c8077209 */ /* 0x002fe40007810000 */
[----:B------:R-:W-:Y:S01]  /*6bc0*/  SYNCS.ARRIVE.TRANS64.RED.A1T0 RZ, [UR11], RZ ;  /* 0x000000ffffff79a7 */ /* 0x000fe2000810040b */
[----:B------:R-:W-:-:S04]  /*6bd0*/  UMOV UR11, 0x40000040 ;  /* 0x40000040000b7882 */ /* 0x000fc80000000000 */
        /* <DEDUP_REMOVED lines=22> */
[----:B------:R-:W0:Y:S02]  /*6d40*/  SHFL.BFLY PT, R4, R7, 0x2, 0x1f ;  /* 0x0c401f0007047f89 */ /* 0x000e2400000e0000 */
[----:B------:R-:W3:Y:S01]  /*6d50*/  MUFU.TANH R14, R14 ;  /* 0x0000000e000e7308 */ /* 0x000ee20000002400 */
[----:B-1----:R-:W-:-:S07]  /*6d60*/  FMNMX.FTZ R13, R9, R10, !PT ;  /* 0x0000000a090d7209 */ /* 0x002fce0007810000 */
[----:B------:R-:W1:Y:S01]  /*6d70*/  MUFU.TANH R20, R20 ;  /* 0x0000001400147308 */ /* 0x000e620000002400 */
[----:B--2---:R-:W-:-:S07]  /*6d80*/  FMNMX.FTZ R13, R12, R13, !PT ;  /* 0x0000000d0c0d7209 */ /* 0x004fce0007810000 */
[----:B------:R-:W2:Y:S01]  /*6d90*/  MUFU.TANH R160, R160 ;  /* 0x000000a000a07308 */ /* 0x000ea20000002400 */
[----:B---3--:R-:W-:Y:S02]  /*6da0*/  FMNMX.FTZ R13, R14, R13, !PT ;  /* 0x0000000d0e0d7209 */ /* 0x008fe40007810000 */
[----:B0-----:R-:W-:-:S05]  /*6db0*/  FMNMX.FTZ R4, R7, R4, !PT ;  /* 0x0000000407047209 */ /* 0x001fca0007810000 */
[----:B------:R-:W0:Y:S01]  /*6dc0*/  MUFU.TANH R162, R162 ;  /* 0x000000a200a27308 */ /* 0x000e220000002400 */
[----:B-1----:R-:W-:Y:S01]  /*6dd0*/  FMNMX.FTZ R13, R20, R13, !PT ;  /* 0x0000000d140d7209 */ /* 0x002fe20007810000 */
[----:B------:R-:W1:Y:S01]  /*6de0*/  LDC R7, c[0x0][0xa80] ;  /* 0x0002a000ff077b82 */ /* 0x000e620000000800 */
[----:B------:R-:W3:Y:S05]  /*6df0*/  SHFL.BFLY PT, R15, R4, 0x1, 0x1f ;  /* 0x0c201f00040f7f89 */ /* 0x000eea00000e0000 */
[----:B------:R-:W4:Y:S01]  /*6e00*/  MUFU.TANH R164, R164 ;  /* 0x000000a400a47308 */ /* 0x000f220000002400 */
[----:B--2---:R-:W-:-:S07]  /*6e10*/  FMNMX.FTZ R13, R160, R13, !PT ;  /* 0x0000000da00d7209 */ /* 0x004fce0007810000 */
[----:B------:R-:W2:Y:S01]  /*6e20*/  MUFU.TANH R166, R166 ;  /* 0x000000a600a67308 */ /* 0x000ea20000002400 */
[----:B0-----:R-:W-:-:S07]  /*6e30*/  FMNMX.FTZ R13, R162, R13, !PT ;  /* 0x0000000da20d7209 */ /* 0x001fce0007810000 */
[----:B------:R-:W0:Y:S01]  /*6e40*/  MUFU.TANH R176, R176 ;  /* 0x000000b000b07308 */ /* 0x000e220000002400 */
[----:B----4-:R-:W-:Y:S02]  /*6e50*/  FMNMX.FTZ R13, R164, R13, !PT ;  /* 0x0000000da40d7209 */ /* 0x010fe40007810000 */
[----:B---3--:R-:W-:-:S05]  /*6e60*/  FMNMX.FTZ R4, R4, R15, !PT ;  /* 0x0000000f04047209 */ /* 0x008fca0007810000 */
[----:B------:R-:W3:Y:S01]  /*6e70*/  MUFU.TANH R180, R180 ;  /* 0x000000b400b47308 */ /* 0x000ee20000002400 */
[----:B--2---:R-:W-:Y:S01]  /*6e80*/  FMNMX.FTZ R13, R166, R13, !PT ;  /* 0x0000000da60d7209 */ /* 0x004fe20007810000 */
[C---:B------:R-:W-:Y:S01]  /*6e90*/  FADD.FTZ R168, -R4.reuse, R11 ;  /* 0x0000000b04a87221 */ /* 0x040fe20000010100 */
[----:B-1----:R-:W-:-:S03]  /*6ea0*/  FMUL.FTZ R165, R4, R7 ;  /* 0x0000000704a57220 */ /* 0x002fc60000410000 */
[-C--:B------:R-:W-:Y:S01]  /*6eb0*/  FMUL.FTZ R11, R168, R7.reuse ;  /* 0x00000007a80b7220 */ /* 0x080fe20000410000 */
[--C-:B------:R-:W-:Y:S01]  /*6ec0*/  FFMA.FTZ R168, R152, R7, -R165.reuse ;  /* 0x0000000798a87223 */ /* 0x100fe200000108a5 */
[----:B------:R-:W1:Y:S01]  /*6ed0*/  MUFU.TANH R196, R196 ;  /* 0x000000c400c47308 */ /* 0x000e620000002400 */
[----:B0-----:R-:W-:Y:S01]  /*6ee0*/  FMNMX.FTZ R13, R176, R13, !PT ;  /* 0x0000000db00d7209 */ /* 0x001fe20007810000 */
[-CC-:B------:R-:W-:Y:S01]  /*6ef0*/  FFMA.FTZ R175, R5, R7.reuse, -R165.reuse ;  /* 0x0000000705af7223 */ /* 0x180fe200000108a5 */
[-CC-:B------:R-:W-:Y:S01]  /*6f00*/  FFMA.FTZ R194, R194, R7.reuse, -R165.reuse ;  /* 0x00000007c2c27223 */ /* 0x180fe200000108a5 */
[-CC-:B------:R-:W-:Y:S01]  /*6f10*/  FFMA.FTZ R177, R155, R7.reuse, -R165.reuse ;  /* 0x000000079bb17223 */ /* 0x180fe200000108a5 */
[----:B------:R-:W-:Y:S02]  /*6f20*/  IMAD.U32 R155, RZ, RZ, UR10 ;  /* 0x0000000aff9b7e24 */ /* 0x000fe4000f8e00ff */
[-CC-:B------:R-:W-:Y:S01]  /*6f30*/  FFMA.FTZ R173, R198, R7.reuse, -R165.reuse ;  /* 0x00000007c6ad7223 */ /* 0x180fe200000108a5 */
[--C-:B------:R-:W-:Y:S01]  /*6f40*/  FFMA.FTZ R15, R154, R7, -R165.reuse ;  /* 0x000000079a0f7223 */ /* 0x100fe200000108a5 */
[----:B------:R-:W0:Y:S01]  /*6f50*/  MUFU.TANH R228, R228 ;  /* 0x000000e400e47308 */ /* 0x000e220000002400 */
[----:B---3--:R-:W-:Y:S01]  /*6f60*/  FMNMX.FTZ R13, R180, R13, !PT ;  /* 0x0000000db40d7209 */ /* 0x008fe20007810000 */
[-CC-:B------:R-:W-:Y:S01]  /*6f70*/  FFMA.FTZ R170, R156, R7.reuse, -R165.reuse ;  /* 0x000000079caa7223 */ /* 0x180fe200000108a5 */
[-CC-:B------:R-:W-:Y:S01]  /*6f80*/  FFMA.FTZ R21, R200, R7.reuse, -R165.reuse ;  /* 0x00000007c8157223 */ /* 0x180fe200000108a5 */
[-CC-:B------:R-:W-:Y:S01]  /*6f90*/  FFMA.FTZ R172, R202, R7.reuse, -R165.reuse ;  /* 0x00000007caac7223 */ /* 0x180fe200000108a5 */
[-CC-:B------:R-:W-:Y:S01]  /*6fa0*/  FFMA.FTZ R169, R204, R7.reuse, -R165.reuse ;  /* 0x00000007cca97223 */ /* 0x180fe200000108a5 */
[-CC-:B------:R-:W-:Y:S01]  /*6fb0*/  FFMA.FTZ R174, R206, R7.reuse, -R165.reuse ;  /* 0x00000007ceae7223 */ /* 0x180fe200000108a5 */
[--C-:B------:R-:W-:Y:S01]  /*6fc0*/  FFMA.FTZ R171, R208, R7, -R165.reuse ;  /* 0x00000007d0ab7223 */ /* 0x100fe200000108a5 */
[----:B------:R-:W2:Y:S01]  /*6fd0*/  MUFU.TANH R157, R157 ;  /* 0x0000009d009d7308 */ /* 0x000ea20000002400 */
[----:B-1----:R-:W-:Y:S01]  /*6fe0*/  FMNMX.FTZ R13, R196, R13, !PT ;  /* 0x0000000dc40d7209 */ /* 0x002fe20007810000 */
[-CC-:B------:R-:W-:Y:S01]  /*6ff0*/  FFMA.FTZ R178, R210, R7.reuse, -R165.reuse ;  /* 0x00000007d2b27223 */ /* 0x180fe200000108a5 */
[-CC-:B------:R-:W-:Y:S01]  /*7000*/  FFMA.FTZ R182, R212, R7.reuse, -R165.reuse ;  /* 0x00000007d4b67223 */ /* 0x180fe200000108a5 */
[----:B------:R-:W-:Y:S01]  /*7010*/  FFMA.FTZ R158, R158, R7, -R165 ;  /* 0x000000079e9e7223 */ /* 0x000fe200000108a5 */
[----:B------:R-:W-:-:S03]  /*7020*/  ULEA UR10, UR36, UR5, 0xc ;  /* 0x00000005240a7291 */ /* 0x000fc6000f8e603f */
[----:B------:R-:W1:Y:S01]  /*7030*/  MUFU.TANH R159, R159 ;  /* 0x0000009f009f7308 */ /* 0x000e620000002400 */
[----:B0-----:R-:W-:Y:S01]  /*7040*/  FMNMX.FTZ R152, R228, R13, !PT ;  /* 0x0000000de4987209 */ /* 0x001fe20007810000 */
[----:B------:R-:W-:-:S06]  /*7050*/  UIADD3 UR14, UR10, 0x80, URZ ;  /* 0x000000800a0e7890 */ /* 0x000fcc000fffe03f */
[----:B------:R-:W0:Y:S01]  /*7060*/  MUFU.TANH R161, R161 ;  /* 0x000000a100a17308 */ /* 0x000e220000002400 */
[----:B--2---:R-:W-:-:S07]  /*7070*/  FMNMX.FTZ R152, R157, R152, !PT ;  /* 0x000000989d987209 */ /* 0x004fce0007810000 */
[----:B------:R-:W2:Y:S01]  /*7080*/  MUFU.TANH R163, R163 ;  /* 0x000000a300a37308 */ /* 0x000ea20000002400 */
[----:B-1----:R-:W-:-:S07]  /*7090*/  FMNMX.FTZ R152, R159, R152, !PT ;  /* 0x000000989f987209 */ /* 0x002fce0007810000 */
[----:B------:R-:W1:Y:S01]  /*70a0*/  MUFU.EX2 R11, R11 ;  /* 0x0000000b000b7308 */ /* 0x000e620000000800 */
[----:B0-----:R-:W-:-:S07]  /*70b0*/  FMNMX.FTZ R152, R161, R152, !PT ;  /* 0x00000098a1987209 */ /* 0x001fce0007810000 */
[----:B------:R0:W-:Y:S01]  /*70c0*/  MUFU.EX2 R13, R194 ;  /* 0x000000c2000d7308 */ /* 0x0001e20000000800 */
[----:B--2---:R-:W-:-:S05]  /*70d0*/  FMNMX.FTZ R152, R163, R152, !PT ;  /* 0x00000098a3987209 */ /* 0x004fca0007810000 */
[----:B------:R-:W2:Y:S02]  /*70e0*/  SHFL.BFLY PT, R167, R152, 0x2, 0x1f ;  /* 0x0c401f0098a77f89 */ /* 0x000ea400000e0000 */
[----:B------:R-:W-:Y:S01]  /*70f0*/  MUFU.EX2 R168, R168 ;  /* 0x000000a800a87308 */ /* 0x000fe20000000800 */
[----:B0-----:R-:W-:Y:S01]  /*7100*/  FFMA.FTZ R194, R153, R7, -R165 ;  /* 0x0000000799c27223 */ /* 0x001fe200000108a5 */
[-C--:B-1----:R-:W-:Y:S01]  /*7110*/  FMUL.FTZ R24, R24, R11.reuse ;  /* 0x0000000b18187220 */ /* 0x082fe20000410000 */
        /* <DEDUP_REMOVED lines=13> */
[----:B------:R-:W0:Y:S01]  /*71f0*/  MUFU.EX2 R170, R170 ;  /* 0x000000aa00aa7308 */ /* 0x000e220000000800 */
[-C--:B------:R-:W-:Y:S01]  /*7200*/  FMUL.FTZ R49, R49, R11.reuse ;  /* 0x0000000b31317220 */ /* 0x080fe20000410000 */
[-C--:B------:R-:W-:Y:S01]  /*7210*/  FMUL.FTZ R52, R52, R11.reuse ;  /* 0x0000000b34347220 */ /* 0x080fe20000410000 */
[-C--:B------:R-:W-:Y:S01]  /*7220*/  FMUL.FTZ R53, R53, R11.reuse ;  /* 0x0000000b35357220 */ /* 0x080fe20000410000 */
[-C--:B------:R-:W-:Y:S01]  /*7230*/  FMUL.FTZ R56, R56, R11.reuse ;  /* 0x0000000b38387220 */ /* 0x080fe20000410000 */
[----:B------:R-:W-:Y:S01]  /*7240*/  FMUL.FTZ R57, R57, R11 ;  /* 0x0000000b39397220 */ /* 0x000fe20000410000 */
[----:B--2---:R-:W-:Y:S01]  /*7250*/  FMNMX.FTZ R167, R152, R167, !PT ;  /* 0x000000a798a77209 */ /* 0x004fe20007810000 */
[-C--:B------:R-:W-:Y:S01]  /*7260*/  FMUL.FTZ R60, R60, R11.reuse ;  /* 0x0000000b3c3c7220 */ /* 0x080fe20000410000 */
[----:B------:R-:W-:Y:S01]  /*7270*/  MUFU.EX2 R21, R21 ;  /* 0x0000001500157308 */ /* 0x000fe20000000800 */
[-C--:B------:R-:W-:Y:S01]  /*7280*/  FMUL.FTZ R61, R61, R11.reuse ;  /* 0x0000000b3d3d7220 */ /* 0x080fe20000410000 */
[-C--:B------:R-:W-:Y:S01]  /*7290*/  FMUL.FTZ R64, R64, R11.reuse ;  /* 0x0000000b40407220 */ /* 0x080fe20000410000 */
[----:B------:R-:W1:Y:S01]  /*72a0*/  SHFL.BFLY PT, R152, R167, 0x1, 0x1f ;  /* 0x0c201f00a7987f89 */ /* 0x000e6200000e0000 */
[-C--:B------:R-:W-:Y:S01]  /*72b0*/  FMUL.FTZ R65, R65, R11.reuse ;  /* 0x0000000b41417220 */ /* 0x080fe20000410000 */
[-C--:B------:R-:W-:Y:S01]  /*72c0*/  FMUL.FTZ R68, R68, R11.reuse ;  /* 0x0000000b44447220 */ /* 0x080fe20000410000 */
[-C--:B------:R-:W-:Y:S01]  /*72d0*/  FMUL.FTZ R69, R69, R11.reuse ;  /* 0x0000000b45457220 */ /* 0x080fe20000410000 */
[----:B------:R-:W-:Y:S01]  /*72e0*/  FMUL.FTZ R72, R72, R11 ;  /* 0x0000000b48487220 */ /* 0x000fe20000410000 */
[----:B------:R-:W2:Y:S01]  /*72f0*/  MUFU.EX2 R172, R172 ;  /* 0x000000ac00ac7308 */ /* 0x000ea20000000800 */
[----:B0-----:R-:W-:Y:S01]  /*7300*/  F2FP.F16.F32.PACK_AB R154, R170, R15 ;  /* 0x0000000faa9a723e */ /* 0x001fe200000000ff */
        /* <DEDUP_REMOVED lines=13> */
[----:B------:R-:W-:Y:S01]  /*73e0*/  FMUL.FTZ R97, R97, R11 ;  /* 0x0000000b61617220 */ /* 0x000fe20000410000 */
[----:B------:R-:W-:Y:S01]  /*73f0*/  MUFU.EX2 R174, R174 ;  /* 0x000000ae00ae7308 */ /* 0x000fe20000000800 */
[----:B--2---:R-:W-:Y:S01]  /*7400*/  F2FP.F16.F32.PACK_AB R156, R172, R21 ;  /* 0x00000015ac9c723e */ /* 0x004fe200000000ff */
[-C--:B------:R-:W-:Y:S01]  /*7410*/  FMUL.FTZ R100, R100, R11.reuse ;  /* 0x0000000b64647220 */ /* 0x080fe20000410000 */
[----:B-1----:R-:W-:Y:S01]  /*7420*/  FMNMX.FTZ R5, R167, R152, !PT ;  /* 0x00000098a7057209 */ /* 0x002fe20007810000 */
[-C--:B------:R-:W-:Y:S01]  /*7430*/  FMUL.FTZ R101, R101, R11.reuse ;  /* 0x0000000b65657220 */ /* 0x080fe20000410000 */
[-C--:B------:R-:W-:Y:S01]  /*7440*/  FMUL.FTZ R104, R104, R11.reuse ;  /* 0x0000000b68687220 */ /* 0x080fe20000410000 */
[-C--:B------:R-:W-:Y:S01]  /*7450*/  FMUL.FTZ R105, R105, R11.reuse ;  /* 0x0000000b69697220 */ /* 0x080fe20000410000 */
[----:B------:R-:W-:Y:S01]  /*7460*/  FMUL.FTZ R108, R108, R11 ;  /* 0x0000000b6c6c7220 */ /* 0x000fe20000410000 */
[C---:B------:R-:W-:Y:S01]  /*7470*/  FADD.FTZ R152, -R5.reuse, R10 ;  /* 0x0000000a05987221 */ /* 0x040fe20000010100 */
[----:B------:R-:W-:Y:S01]  /*7480*/  FMUL.FTZ R153, R5, R7 ;  /* 0x0000000705997220 */ /* 0x000fe20000410000 */
[----:B------:R-:W-:Y:S01]  /*7490*/  MUFU.EX2 R171, R171 ;  /* 0x000000ab00ab7308 */ /* 0x000fe20000000800 */
[----:B------:R-:W-:Y:S01]  /*74a0*/  FMUL.FTZ R109, R109, R11 ;  /* 0x0000000b6d6d7220 */ /* 0x000fe20000410000 */
[-C--:B------:R-:W-:Y:S01]  /*74b0*/  FMUL.FTZ R152, R152, R7.reuse ;  /* 0x0000000798987220 */ /* 0x080fe20000410000 */
[-CC-:B------:R-:W-:Y:S01]  /*74c0*/  FFMA.FTZ R198, R9, R7.reuse, -R153.reuse ;  /* 0x0000000709c67223 */ /* 0x180fe20000010899 */
[-CC-:B------:R-:W-:Y:S01]  /*74d0*/  FFMA.FTZ R9, R12, R7.reuse, -R153.reuse ;  /* 0x000000070c097223 */ /* 0x180fe20000010899 */
[-CC-:B------:R-:W-:Y:S01]  /*74e0*/  FFMA.FTZ R12, R14, R7.reuse, -R153.reuse ;  /* 0x000000070e0c7223 */ /* 0x180fe20000010899 */
[-CC-:B------:R-:W-:Y:S01]  /*74f0*/  FFMA.FTZ R181, R20, R7.reuse, -R153.reuse ;  /* 0x0000000714b57223 */ /* 0x180fe20000010899 */
[-CC-:B------:R-:W-:Y:S01]  /*7500*/  FFMA.FTZ R14, R160, R7.reuse, -R153.reuse ;  /* 0x00000007a00e7223 */ /* 0x180fe20000010899 */
[----:B------:R0:W1:Y:S01]  /*7510*/  MUFU.EX2 R179, R152 ;  /* 0x0000009800b37308 */ /* 0x0000620000000800 */
        /* <DEDUP_REMOVED lines=8> */
[----:B0-----:R-:W-:-:S02]  /*75a0*/  IMAD.MOV R152, RZ, RZ, -R22 ;  /* 0x000000ffff987224 */ /* 0x001fc400078e0a16 */
[-CC-:B------:R-:W-:Y:S01]  /*75b0*/  FFMA.FTZ R199, R159, R7.reuse, -R153.reuse ;  /* 0x000000079fc77223 */ /* 0x180fe20000010899 */
[-CC-:B------:R-:W-:Y:S01]  /*75c0*/  FFMA.FTZ R200, R161, R7.reuse, -R153.reuse ;  /* 0x00000007a1c87223 */ /* 0x180fe20000010899 */
[----:B------:R-:W-:Y:S01]  /*75d0*/  FFMA.FTZ R201, R163, R7, -R153 ;  /* 0x00000007a3c97223 */ /* 0x000fe20000010899 */
[----:B------:R-:W-:Y:S01]  /*75e0*/  MUFU.EX2 R198, R198 ;  /* 0x000000c600c67308 */ /* 0x000fe20000000800 */
[----:B------:R-:W-:Y:S01]  /*75f0*/  ISETP.NE.AND P2, PT, R19, R152, PT ;  /* 0x000000981300720c */ /* 0x000fe20003f45270 */
[-C--:B------:R-:W-:Y:S01]  /*7600*/  FMUL.FTZ R112, R112, R11.reuse ;  /* 0x0000000b70707220 */ /* 0x080fe20000410000 */
[----:B------:R-:W-:Y:S01]  /*7610*/  FMUL.FTZ R113, R113, R11 ;  /* 0x0000000b71717220 */ /* 0x000fe20000410000 */
[-C--:B-1----:R-:W-:Y:S01]  /*7620*/  FMUL.FTZ R26, R26, R179.reuse ;  /* 0x000000b31a1a7220 */ /* 0x082fe20000410000 */
        /* <DEDUP_REMOVED lines=8> */
[-C--:B------:R-:W-:Y:S01]  /*76b0*/  FMUL.FTZ R42, R42, R179.reuse ;  /* 0x000000b32a2a7220 */ /* 0x080fe20000410000 */
[----:B------:R-:W-:Y:S01]  /*76c0*/  @!P2 LEA R152, R155, R16, 0x6 ;  /* 0x000000109b98a211 */ /* 0x000fe200078e30ff */
[-C--:B------:R-:W-:Y:S01]  /*76d0*/  FMUL.FTZ R43, R43, R179.reuse ;  /* 0x000000b32b2b7220 */ /* 0x080fe20000410000 */
[----:B------:R-:W-:Y:S01]  /*76e0*/  MUFU.EX2 R12, R12 ;  /* 0x0000000c000c7308 */ /* 0x000fe20000000800 */
[-C--:B------:R-:W-:Y:S01]  /*76f0*/  FMUL.FTZ R46, R46, R179.reuse ;  /* 0x000000b32e2e7220 */ /* 0x080fe20000410000 */
[----:B------:R-:W-:Y:S01]  /*7700*/  @!P2 LEA R152, R152, UR38, 0x2 ;  /* 0x000000269898ac11 */ /* 0x000fe2000f8e10ff */
[-C--:B------:R-:W-:Y:S01]  /*7710*/  FMUL.FTZ R47, R47, R179.reuse ;  /* 0x000000b32f2f7220 */ /* 0x080fe20000410000 */
[-C--:B------:R-:W-:Y:S01]  /*7720*/  FMUL.FTZ R50, R50, R179.reuse ;  /* 0x000000b332327220 */ /* 0x080fe20000410000 */
[-C--:B------:R-:W-:Y:S01]  /*7730*/  FMUL.FTZ R51, R51, R179.reuse ;  /* 0x000000b333337220 */ /* 0x080fe20000410000 */
[-C--:B------:R-:W-:Y:S01]  /*7740*/  FMUL.FTZ R54, R54, R179.reuse ;  /* 0x000000b336367220 */ /* 0x080fe20000410000 */
[----:B------:R-:W-:Y:S01]  /*7750*/  @!P2 STS [R152+0x38400], R11 ;  /* 0x0384000b9800a388 */ /* 0x000fe20000000800 */
[----:B------:R-:W1:Y:S01]  /*7760*/  MUFU.EX2 R181, R181 ;  /* 0x000000b500b57308 */ /* 0x000e620000000800 */
[----:B0-----:R-:W-:Y:S01]  /*7770*/  F2FP.F16.F32.PACK_AB R153, R9, R198 ;  /* 0x000000c60999723e */ /* 0x001fe200000000ff */
[-C--:B------:R-:W-:Y:S01]  /*7780*/  FMUL.FTZ R55, R55, R179.reuse ;  /* 0x000000b337377220 */ /* 0x080fe20000410000 */
[----:B------:R0:W-:Y:S01]  /*7790*/  @!P2 STS [R152+0x38420], R179 ;  /* 0x038420b39800a388 */ /* 0x0001e20000000800 */
        /* <DEDUP_REMOVED lines=9> */
[----:B0-----:R-:W-:Y:S01]  /*7830*/  F2FP.F16.F32.PACK_AB R152, R13, R168 ;  /* 0x000000a80d98723e */ /* 0x001fe200000000ff */
[-C--:B------:R-:W-:Y:S01]  /*7840*/  FMUL.FTZ R74, R74, R179.reuse ;  /* 0x000000b34a4a7220 */ /* 0x080fe20000410000 */
[-C--:B------:R-:W-:Y:S01]  /*7850*/  FMUL.FTZ R75, R75, R179.reuse ;  /* 0x000000b34b4b7220 */ /* 0x080fe20000410000 */
[----:B------:R-:W0:Y:S01]  /*7860*/  MUFU.EX2 R183, R183 ;  /* 0x000000b700b77308 */ /* 0x000e220000000800 */
[----:B-1----:R-:W-:Y:S01]  /*7870*/  F2FP.F16.F32.PACK_AB R155, R181, R12 ;  /* 0x0000000cb59b723e */ /* 0x002fe200000000ff */
[----:B------:R-:W-:Y:S01]  /*7880*/  BAR.SYNC.DEFER_BLOCKING 0xf, 0x100 ;  /* 0x03c4000000007b1d */ /* 0x000fe20000010000 */
        /* <DEDUP_REMOVED lines=13> */
[----:B------:R-:W1:Y:S01]  /*7960*/  MUFU.EX2 R193, R193 ;  /* 0x000000c100c17308 */ /* 0x000e620000000800 */
[----:B0-----:R-:W-:Y:S01]  /*7970*/  F2FP.F16.F32.PACK_AB R157, R183, R14 ;  /* 0x0000000eb79d723e */ /* 0x001fe200000000ff */
        /* <DEDUP_REMOVED lines=8> */
[----:B------:R-:W-:Y:S01]  /*7a00*/  FMUL.FTZ R115, R115, R179 ;  /* 0x000000b373737220 */ /* 0x000fe20000410000 */
[-C--:B------:R-:W-:Y:S01]  /*7a10*/  FMUL.FTZ R116, R116, R11.reuse ;  /* 0x0000000b74747220 */ /* 0x080fe20000410000 */
[----:B------:R-:W-:Y:S01]  /*7a20*/  FMUL.FTZ R117, R117, R11 ;  /* 0x0000000b75757220 */ /* 0x000fe20000410000 */
[-C--:B------:R-:W-:Y:S01]  /*7a30*/  FMUL.FTZ R118, R118, R179.reuse ;  /* 0x000000b376767220 */ /* 0x080fe20000410000 */
[----:B------:R-:W-:Y:S01]  /*7a40*/  FMUL.FTZ R119, R119, R179 ;  /* 0x000000b377777220 */ /* 0x000fe20000410000 */
[-C--:B------:R-:W-:Y:S01]  /*7a50*/  FMUL.FTZ R120, R120, R11.reuse ;  /* 0x0000000b78787220 */ /* 0x080fe20000410000 */
[----:B------:R-:W-:Y:S01]  /*7a60*/  MUFU.EX2 R173, R173 ;  /* 0x000000ad00ad7308 */ /* 0x000fe20000000800 */
[----:B-1----:R-:W-:Y:S01]  /*7a70*/  F2FP.F16.F32.PACK_AB R159, R193, R20 ;  /* 0x00000014c19f723e */ /* 0x002fe200000000ff */
[----:B------:R-:W-:Y:S01]  /*7a80*/  FMUL.FTZ R121, R121, R11 ;  /* 0x0000000b79797220 */ /* 0x000fe20000410000 */
[-C--:B------:R-:W-:Y:S01]  /*7a90*/  FMUL.FTZ R122, R122, R179.reuse ;  /* 0x000000b37a7a7220 */ /* 0x080fe20000410000 */
[----:B------:R-:W-:Y:S01]  /*7aa0*/  FMUL.FTZ R123, R123, R179 ;  /* 0x000000b37b7b7220 */ /* 0x000fe20000410000 */
[-C--:B------:R-:W-:Y:S01]  /*7ab0*/  FMUL.FTZ R124, R124, R11.reuse ;  /* 0x0000000b7c7c7220 */ /* 0x080fe20000410000 */
[----:B------:R-:W-:Y:S01]  /*7ac0*/  FMUL.FTZ R125, R125, R11 ;  /* 0x0000000b7d7d7220 */ /* 0x000fe20000410000 */
[----:B------:R-:W-:Y:S01]  /*7ad0*/  FMUL.FTZ R126, R126, R179 ;  /* 0x000000b37e7e7220 */ /* 0x000fe20000410000 */
[----:B------:R-:W1:Y:S01]  /*7ae0*/  MUFU.EX2 R182, R182 ;  /* 0x000000b600b67308 */ /* 0x000e620000000800 */
[----:B0-----:R-:W-:Y:S01]  /*7af0*/  F2FP.F16.F32.PACK_AB R160, R178, R171 ;  /* 0x000000abb2a0723e */ /* 0x001fe200000000ff */
[----:B------:R-:W-:Y:S01]  /*7b00*/  FMUL.FTZ R127, R127, R179 ;  /* 0x000000b37f7f7220 */ /* 0x000fe20000410000 */
[-C--:B------:R-:W-:Y:S01]  /*7b10*/  FMUL.FTZ R128, R128, R11.reuse ;  /* 0x0000000b80807220 */ /* 0x080fe20000410000 */
[----:B------:R-:W-:Y:S01]  /*7b20*/  FMUL.FTZ R129, R129, R11 ;  /* 0x0000000b81817220 */ /* 0x000fe20000410000 */
[-C--:B------:R-:W-:Y:S01]  /*7b30*/  FMUL.FTZ R130, R130, R179.reuse ;  /* 0x000000b382827220 */ /* 0x080fe20000410000 */
[----:B------:R-:W-:Y:S01]  /*7b40*/  FMUL.FTZ R131, R131, R179 ;  /* 0x000000b383837220 */ /* 0x000fe20000410000 */
[-C--:B------:R-:W-:Y:S01]  /*7b50*/  FMUL.FTZ R132, R132, R11.reuse ;  /* 0x0000000b84847220 */ /* 0x080fe20000410000 */
[----:B------:R-:W-:Y:S01]  /*7b60*/  MUFU.EX2 R176, R176 ;  /* 0x000000b000b07308 */ /* 0x000fe20000000800 */
[----:B------:R-:W-:Y:S01]  /*7b70*/  FMUL.FTZ R133, R133, R11 ;  /* 0x0000000b85857220 */ /* 0x000fe20000410000 */
[-C--:B------:R-:W-:Y:S01]  /*7b80*/  FMUL.FTZ R134, R134, R179.reuse ;  /* 0x000000b386867220 */ /* 0x080fe20000410000 */
[----:B------:R-:W-:Y:S01]  /*7b90*/  FMUL.FTZ R135, R135, R179 ;  /* 0x000000b387877220 */ /* 0x000fe20000410000 */
[-C--:B------:R-:W-:Y:S01]  /*7ba0*/  FMUL.FTZ R136, R136, R11.reuse ;  /* 0x0000000b88887220 */ /* 0x080fe20000410000 */
[----:B------:R-:W-:Y:S01]  /*7bb0*/  FMUL.FTZ R137, R137, R11 ;  /* 0x0000000b89897220 */ /* 0x000fe20000410000 */
[-C--:B------:R-:W-:Y:S01]  /*7bc0*/  FMUL.FTZ R138, R138, R179.reuse ;  /* 0x000000b38a8a7220 */ /* 0x080fe20000410000 */
[----:B------:R-:W-:Y:S01]  /*7bd0*/  FMUL.FTZ R139, R139, R179 ;  /* 0x000000b38b8b7220 */ /* 0x000fe20000410000 */
[----:B------:R-:W0:Y:S01]  /*7be0*/  MUFU.EX2 R195, R195 ;  /* 0x000000c300c37308 */ /* 0x000e220000000800 */
[----:B-1----:R-:W-:Y:S01]  /*7bf0*/  F2FP.F16.F32.PACK_AB R162, R182, R173 ;  /* 0x000000adb6a2723e */ /* 0x002fe200000000ff */
[-C--:B------:R-:W-:Y:S01]  /*7c00*/  FMUL.FTZ R140, R140, R11.reuse ;  /* 0x0000000b8c8c7220 */ /* 0x080fe20000410000 */
[----:B------:R-:W-:Y:S01]  /*7c10*/  FMUL.FTZ R141, R141, R11 ;  /* 0x0000000b8d8d7220 */ /* 0x000fe20000410000 */
[-C--:B------:R-:W-:Y:S01]  /*7c20*/  FMUL.FTZ R142, R142, R179.reuse ;  /* 0x000000b38e8e7220 */ /* 0x080fe20000410000 */
[----:B------:R-:W-:Y:S01]  /*7c30*/  FMUL.FTZ R143, R143, R179 ;  /* 0x000000b38f8f7220 */ /* 0x000fe20000410000 */
[-C--:B------:R-:W-:Y:S01]  /*7c40*/  FMUL.FTZ R144, R144, R11.reuse ;  /* 0x0000000b90907220 */ /* 0x080fe20000410000 */
[----:B------:R-:W-:Y:S01]  /*7c50*/  FMUL.FTZ R145, R145, R11 ;  /* 0x0000000b91917220 */ /* 0x000fe20000410000 */
[----:B------:R-:W-:Y:S01]  /*7c60*/  MUFU.EX2 R180, R180 ;  /* 0x000000b400b47308 */ /* 0x000fe20000000800 */
[-C--:B------:R-:W-:Y:S01]  /*7c70*/  FMUL.FTZ R146, R146, R179.reuse ;  /* 0x000000b392927220 */ /* 0x080fe20000410000 */
[----:B------:R-:W-:Y:S01]  /*7c80*/  FMUL.FTZ R147, R147, R179 ;  /* 0x000000b393937220 */ /* 0x000fe20000410000 */
[-C--:B------:R-:W-:Y:S01]  /*7c90*/  FMUL.FTZ R148, R148, R11.reuse ;  /* 0x0000000b94947220 */ /* 0x080fe20000410000 */
[----:B------:R-:W-:Y:S01]  /*7ca0*/  FMUL.FTZ R149, R149, R11 ;  /* 0x0000000b95957220 */ /* 0x000fe20000410000 */
[-C--:B------:R-:W-:Y:S01]  /*7cb0*/  FMUL.FTZ R150, R150, R179.reuse ;  /* 0x000000b396967220 */ /* 0x080fe20000410000 */
[----:B------:R-:W-:Y:S01]  /*7cc0*/  FMUL.FTZ R151, R151, R179 ;  /* 0x000000b397977220 */ /* 0x000fe20000410000 */
[----:B------:R1:W-:Y:S01]  /*7cd0*/  STSM.16.M88.4 [R184+0x36400], R152 ;  /* 0x03640098b8007844 */ /* 0x0003e20000000200 */
[----:B------:R-:W2:Y:S01]  /*7ce0*/  MUFU.EX2 R197, R197 ;  /* 0x000000c500c57308 */ /* 0x000ea20000000800 */
[----:B0-----:R-:W-:Y:S01]  /*7cf0*/  F2FP.F16.F32.PACK_AB R161, R195, R176 ;  /* 0x000000b0c3a1723e */ /* 0x001fe200000000ff */
[----:B------:R-:W-:Y:S01]  /*7d00*/  FFMA.FTZ R6, R11, R6, R168 ;  /* 0x000000060b067223 */ /* 0x000fe200000100a8 */
[----:B------:R-:W-:-:S03]  /*7d10*/  FFMA.FTZ R8, R179, R8, R198 ;  /* 0x00000008b3087223 */ /* 0x000fc600000100c6 */
[----:B------:R-:W-:Y:S01]  /*7d20*/  FADD.FTZ R6, R13, R6 ;  /* 0x000000060d067221 */ /* 0x000fe20000010000 */
[----:B------:R-:W-:Y:S01]  /*7d30*/  FADD.FTZ R9, R9, R8 ;  /* 0x0000000809097221 */ /* 0x000fe20000010000 */
[----:B------:R-:W-:Y:S02]  /*7d40*/  MUFU.EX2 R175, R175 ;  /* 0x000000af00af7308 */ /* 0x000fe40000000800 */
[----:B------:R-:W-:Y:S01]  /*7d50*/  FADD.FTZ R15, R15, R6 ;  /* 0x000000060f0f7221 */ /* 0x000fe20000010000 */
[----:B------:R-:W-:-:S03]  /*7d60*/  FADD.FTZ R12, R12, R9 ;  /* 0x000000090c0c7221 */ /* 0x000fc60000010000 */
[----:B------:R-:W-:Y:S01]  /*7d70*/  FADD.FTZ R170, R170, R15 ;  /* 0x0000000faaaa7221 */ /* 0x000fe20000010000 */
[----:B------:R-:W-:Y:S01]  /*7d80*/  FADD.FTZ R181, R181, R12 ;  /* 0x0000000cb5b57221 */ /* 0x000fe20000010000 */
[----:B------:R-:W0:Y:S01]  /*7d90*/  MUFU.EX2 R194, R194 ;  /* 0x000000c200c27308 */ /* 0x000e220000000800 */
[----:B--2---:R-:W-:Y:S01]  /*7da0*/  F2FP.F16.F32.PACK_AB R163, R197, R180 ;  /* 0x000000b4c5a3723e */ /* 0x004fe200000000ff */
[----:B------:R-:W-:Y:S01]  /*7db0*/  FADD.FTZ R21, R21, R170 ;  /* 0x000000aa15157221 */ /* 0x000fe20000010000 */
[----:B------:R-:W-:-:S03]  /*7dc0*/  FADD.FTZ R14, R14, R181 ;  /* 0x000000b50e0e7221 */ /* 0x000fc60000010000 */
[----:B------:R-:W-:Y:S01]  /*7dd0*/  FADD.FTZ R172, R172, R21 ;  /* 0x00000015acac7221 */ /* 0x000fe20000010000 */
[----:B------:R-:W-:Y:S01]  /*7de0*/  FADD.FTZ R183, R183, R14 ;  /* 0x0000000eb7b77221 */ /* 0x000fe20000010000 */
[----:B------:R-:W-:Y:S03]  /*7df0*/  MUFU.EX2 R177, R177 ;  /* 0x000000b100b17308 */ /* 0x000fe60000000800 */
[----:B------:R-:W-:-:S04]  /*7e00*/  FADD.FTZ R20, R20, R183 ;  /* 0x000000b714147221 */ /* 0x000fc80000010000 */
[----:B------:R-:W-:Y:S01]  /*7e10*/  FADD.FTZ R193, R193, R20 ;  /* 0x00000014c1c17221 */ /* 0x000fe20000010000 */
[----:B------:R2:W3:Y:S01]  /*7e20*/  MUFU.EX2 R10, R158 ;  /* 0x0000009e000a7308 */ /* 0x0004e20000000800 */
[----:B0-----:R-:W-:Y:S02]  /*7e30*/  F2FP.F16.F32.PACK_AB R164, R194, R175 ;  /* 0x000000afc2a4723e */ /* 0x001fe400000000ff */
[----:B------:R-:W-:-:S04]  /*7e40*/  FADD.FTZ R176, R176, R193 ;  /* 0x000000c1b0b07221 */ /* 0x000fc80000010000 */
[----:B------:R-:W-:Y:S01]  /*7e50*/  FADD.FTZ R195, R195, R176 ;  /* 0x000000b0c3c37221 */ /* 0x000fe20000010000 */
[----:B------:R-:W-:Y:S01]  /*7e60*/  MUFU.EX2 R196, R196 ;  /* 0x000000c400c47308 */ /* 0x000fe20000000800 */
[----:B--2---:R-:W-:Y:S01]  /*7e70*/  F2FP.F16.F32.PACK_AB R158, R174, R169 ;  /* 0x000000a9ae9e723e */ /* 0x004fe200000000ff */
[----:B------:R-:W-:Y:S01]  /*7e80*/  FADD.FTZ R169, R169, R172 ;  /* 0x000000aca9a97221 */ /* 0x000fe20000010000 */
[----:B------:R-:W-:-:S03]  /*7e90*/  FADD.FTZ R180, R180, R195 ;  /* 0x000000c3b4b47221 */ /* 0x000fc60000010000 */
[----:B------:R1:W-:Y:S01]  /*7ea0*/  STSM.16.M88.4 [R186], R156 ;  /* 0x0000009cba007844 */ /* 0x0003e20000000200 */
[----:B------:R-:W-:Y:S01]  /*7eb0*/  FADD.FTZ R174, R174, R169 ;  /* 0x000000a9aeae7221 */ /* 0x000fe20000010000 */
[----:B------:R-:W0:Y:S01]  /*7ec0*/  MUFU.EX2 R199, R199 ;  /* 0x000000c700c77308 */ /* 0x000e220000000800 */
[----:B---3--:R-:W-:Y:S01]  /*7ed0*/  F2FP.F16.F32.PACK_AB R166, R10, R177 ;  /* 0x000000b10aa6723e */ /* 0x008fe200000000ff */
[----:B------:R1:W-:Y:S01]  /*7ee0*/  STSM.16.M88.4 [R23], R160 ;  /* 0x000000a017007844 */ /* 0x0003e20000000200 */
[----:B------:R-:W-:Y:S01]  /*7ef0*/  FADD.FTZ R171, R171, R174 ;  /* 0x000000aeabab7221 */ /* 0x000fe20000010000 */
[----:B------:R-:W-:-:S03]  /*7f00*/  FADD.FTZ R197, R197, R180 ;  /* 0x000000b4c5c57221 */ /* 0x000fc60000010000 */
[----:B------:R-:W-:Y:S01]  /*7f10*/  FADD.FTZ R178, R178, R171 ;  /* 0x000000abb2b27221 */ /* 0x000fe20000010000 */
[----:B------:R-:W2:Y:S03]  /*7f20*/  MUFU.EX2 R200, R200 ;  /* 0x000000c800c87308 */ /* 0x000ea60000000800 */
[----:B------:R-:W-:-:S04]  /*7f30*/  FADD.FTZ R173, R173, R178 ;  /* 0x000000b2adad7221 */ /* 0x000fc80000010000 */
[----:B------:R-:W-:Y:S01]  /*7f40*/  FADD.FTZ R182, R182, R173 ;  /* 0x000000adb6b67221 */ /* 0x000fe20000010000 */
[----:B------:R-:W3:Y:S01]  /*7f50*/  MUFU.EX2 R201, R201 ;  /* 0x000000c900c97308 */ /* 0x000ee20000000800 */
[----:B0-----:R-:W-:Y:S01]  /*7f60*/  F2FP.F16.F32.PACK_AB R165, R199, R196 ;  /* 0x000000c4c7a5723e */ /* 0x001fe200000000ff */
[----:B------:R-:W-:Y:S01]  /*7f70*/  FADD.FTZ R196, R196, R197 ;  /* 0x000000c5c4c47221 */ /* 0x000fe20000010000 */
[----:B------:R-:W-:-:S03]  /*7f80*/  FADD.FTZ R175, R175, R182 ;  /* 0x000000b6afaf7221 */ /* 0x000fc60000010000 */
[----:B------:R-:W-:Y:S01]  /*7f90*/  FADD.FTZ R199, R199, R196 ;  /* 0x000000c4c7c77221 */ /* 0x000fe20000010000 */
[----:B------:R-:W-:-:S03]  /*7fa0*/  FADD.FTZ R194, R194, R175 ;  /* 0x000000afc2c27221 */ /* 0x000fc60000010000 */
[----:B--2---:R-:W-:Y:S01]  /*7fb0*/  FADD.FTZ R8, R200, R199 ;  /* 0x000000c7c8087221 */ /* 0x004fe20000010000 */
[----:B------:R-:W-:-:S04]  /*7fc0*/  FADD.FTZ R177, R177, R194 ;  /* 0x000000c2b1b17221 */ /* 0x000fc80000010000 */
[----:B------:R-:W-:Y:S01]  /*7fd0*/  FADD.FTZ R6, R10, R177 ;  /* 0x000000b10a067221 */ /* 0x000fe20000010000 */
[C---:B---3--:R-:W-:Y:S01]  /*7fe0*/  F2FP.F16.F32.PACK_AB R167, R201.reuse, R200 ;  /* 0x000000c8c9a7723e */ /* 0x048fe200000000ff */
[----:B------:R-:W-:-:S04]  /*7ff0*/  FADD.FTZ R8, R201, R8 ;  /* 0x00000008c9087221 */ /* 0x000fc80000010000 */
[----:B------:R1:W-:Y:S01]  /*8000*/  STSM.16.M88.4 [R185], R164 ;  /* 0x000000a4b9007844 */ /* 0x0003e20000000200 */
[----:B------:R-:W-:-:S06]  /*8010*/  WARPGROUP.ARRIVE ;  /* 0x00000000000079c5 */ /* 0x000fcc0000000000 */
[----:B------:R-:W-:Y:S01]  /*8020*/  HGMMA.64x256x16.F32 R24, R152, gdesc[UR8].tnspB, R24, gsb0 ;  /* 0x43e0000898187df0 */ /* 0x000fe20008000818 */
        /* <DEDUP_REMOVED lines=22> */
[----:B0-----:R-:W0:Y:S02]  /*8190*/  FENCE.VIEW.ASYNC.S ;  /* 0x00000000000073c6 */ /* 0x001e240000000000 */
[----:B0-----:R-:W-:Y:S01]  /*81a0*/  NOP ;  /* 0x0000000000007918 */ /* 0x001fe20000000000 */
[----:B------:R-:W-:Y:S06]  /*81b0*/  BAR.ARV 0xe, 0x100 ;  /* 0x0384000000007b1d */ /* 0x000fec0000002000 */
[----:B-1----:R-:W-:Y:S05]  /*81c0*/  @!P0 BRA `(.L_x_3430) ;  /* 0x0000000000048947 */ /* 0x002fea0003800000 */
[----:B------:R-:W-:Y:S01]  /*81d0*/  BPT.TRAP 0x1 ;  /* 0x000000040000795c */ /* 0x000fe20000300000 */
.L_x_3430:
[----:B------:R-:W-:Y:S01]  /*81e0*/  UIADD3 UR7, UR7, 0x38860, URZ ;  /* 0x0003886007077890 */ /* 0x000fe2000fffe03f */
[----:B------:R-:W-:Y:S01]  /*81f0*/  IMAD.MOV.U32 R10, RZ, RZ, R5 ;  /* 0x000000ffff0a7224 */ /* 0x000fe200078e0005 */
[----:B------:R-:W-:Y:S01]  /*8200*/  UMOV UR10, UR36 ;  /* 0x00000024000a7c82 */ /* 0x000fe20008000000 */
[----:B------:R-:W-:Y:S01]  /*8210*/  IMAD.MOV.U32 R11, RZ, RZ, R4 ;  /* 0x000000ffff0b7224 */ /* 0x000fe200078e0004 */
[----:B------:R-:W-:-:S09]  /*8220*/  UPRMT UR7, UR37, 0x654, UR7 ;  /* 0x0000065425077896 */ /* 0x000fd20008000007 */
[----:B------:R-:W-:Y:S01]  /*8230*/  SYNCS.ARRIVE.TRANS64.RED.A1T0 RZ, [UR7], RZ ;  /* 0x000000ffffff79a7 */ /* 0x000fe20008100407 */
[----:B------:R-:W-:Y:S05]  /*8240*/  @P1 BRA `(.L_x_3431) ;  /* 0xffffffd0005c1947 */ /* 0x000fea000383ffff */
.L_x_3420:
[----:B------:R-:W0:Y:S01]  /*8250*/  SHFL.BFLY PT, R3, R6, 0x2, 0x1f ;  /* 0x0c401f0006037f89 */ /* 0x000e2200000e0000 */
[----:B------:R-:W-:Y:S02]  /*8260*/  IMAD.MOV R14, RZ, RZ, -R22 ;  /* 0x000000ffff0e7224 */ /* 0x000fe400078e0a16 */
[----:B------:R-:W-:Y:S01]  /*8270*/  IMAD.U32 R13, RZ, RZ, UR36 ;  /* 0x00000024ff0d7e24 */ /* 0x000fe2000f8e00ff */
[----:B------:R-:W1:Y:S01]  /*8280*/  SHFL.BFLY PT, R9, R8, 0x2, 0x1f ;  /* 0x0c401f0008097f89 */ /* 0x000e6200000e0000 */
[----:B------:R-:W-:Y:S01]  /*8290*/  UIADD3 UR36, UR36, 0x1, URZ ;  /* 0x0000000124247890 */ /* 0x000fe2000fffe03f */
[----:B------:R-:W-:Y:S08]  /*82a0*/  BAR.ARV 0x8, 0x100 ;  /* 0x0204000000007b1d */ /* 0x000ff00000002000 */
[----:B------:R-:W-:Y:S01]  /*82b0*/  BAR.SYNC.DEFER_BLOCKING 0xf, 0x100 ;  /* 0x03c4000000007b1d */ /* 0x000fe20000010000 */
[----:B------:R-:W-:Y:S01]  /*82c0*/  ISETP.NE.AND P2, PT, R19, R14, PT ;  /* 0x0000000e1300720c */ /* 0x000fe20003f45270 */
[----:B------:R-:W-:Y:S01]  /*82d0*/  UISETP.NE.AND UP0, UPT, UR36, 0x2, UPT ;  /* 0x000000022400788c */ /* 0x000fe2000bf05270 */
[----:B------:R-:W-:-:S03]  /*82e0*/  VIADD R207, R207, 0x1 ;  /* 0x00000001cfcf7836 */ /* 0x000fc60000000000 */
[----:B------:R-:W-:Y:S01]  /*82f0*/  USEL UR4, URZ, 0x1, UP0 ;  /* 0x000000013f047887 */ /* 0x000fe20008000000 */
[----:B0-----:R-:W-:Y:S01]  /*8300*/  FADD.FTZ R0, R3, R6 ;  /* 0x0000000603007221 */ /* 0x001fe20000010000 */
[----:B------:R-:W-:Y:S01]  /*8310*/  IMAD.MOV.U32 R6, RZ, RZ, RZ ;  /* 0x000000ffff067224 */ /* 0x000fe200078e00ff */
[----:B------:R-:W-:Y:S01]  /*8320*/  USEL UR36, UR36, URZ, UP0 ;  /* 0x0000003f24247287 */ /* 0x000fe20008000000 */
[----:B-1----:R-:W-:Y:S02]  /*8330*/  FADD.FTZ R11, R9, R8 ;  /* 0x00000008090b7221 */ /* 0x002fe40000010000 */
[----:B------:R-:W0:Y:S01]  /*8340*/  SHFL.BFLY PT, R3, R0, 0x1, 0x1f ;  /* 0x0c201f0000037f89 */ /* 0x000e2200000e0000 */
[----:B------:R-:W-:-:S03]  /*8350*/  LOP3.LUT R2, R2, UR4, RZ, 0x3c, !PT ;  /* 0x0000000402027c12 */ /* 0x000fc6000f8e3cff */
[----:B------:R-:W1:Y:S01]  /*8360*/  SHFL.BFLY PT, R12, R11, 0x1, 0x1f ;  /* 0x0c201f000b0c7f89 */ /* 0x000e6200000e0000 */
[----:B0-----:R-:W-:Y:S01]  /*8370*/  FADD.FTZ R10, R0, R3 ;  /* 0x00000003000a7221 */ /* 0x001fe20000010000 */
[----:B------:R-:W-:Y:S02]  /*8380*/  IMAD.MOV.U32 R3, RZ, RZ, RZ ;  /* 0x000000ffff037224 */ /* 0x000fe400078e00ff */
[----:B------:R-:W-:Y:S02]  /*8390*/  @!P2 IMAD R0, R13, 0x40, R16 ;  /* 0x000000400d00a824 */ /* 0x000fe400078e0210 */
[----:B-1----:R-:W-:Y:S01]  /*83a0*/  FADD.FTZ R9, R11, R12 ;  /* 0x0000000c0b097221 */ /* 0x002fe20000010000 */
[----:B------:R-:W-:Y:S02]  /*83b0*/  FSETP.NE.FTZ.AND P0, PT, R10, RZ, PT ;  /* 0x000000ff0a00720b */ /* 0x000fe40003f15000 */
[----:B------:R-:W-:Y:S02]  /*83c0*/  @!P2 LEA R0, R0, UR38, 0x2 ;  /* 0x000000260000ac11 */ /* 0x000fe4000f8e10ff */
[----:B------:R-:W-:-:S09]  /*83d0*/  FSETP.NE.FTZ.AND P1, PT, R9, RZ, PT ;  /* 0x000000ff0900720b */ /* 0x000fd20003f35000 */
[----:B------:R-:W0:Y:S01]  /*83e0*/  @P0 MUFU.RCP R3, R10 ;  /* 0x0000000a00030308 */ /* 0x000e220000001000 */
[----:B------:R-:W-:-:S03]  /*83f0*/  @P0 FMUL.FTZ R8, R7, 0.69314718246459960938 ;  /* 0x3f31721807080820 */ /* 0x000fc60000410000 */
[----:B------:R-:W-:-:S04]  /*8400*/  @P1 FMUL.FTZ R7, R7, 0.69314718246459960938 ;  /* 0x3f31721807071820 */ /* 0x000fc80000410000 */
[----:B------:R-:W1:Y:S08]  /*8410*/  @P1 MUFU.RCP R6, R9 ;  /* 0x0000000900061308 */ /* 0x000e700000001000 */
[----:B------:R-:W2:Y:S01]  /*8420*/  @P0 MUFU.LG2 R10, R10 ;  /* 0x0000000a000a0308 */ /* 0x000ea20000000c00 */
[----:B0-----:R0:W-:Y:S01]  /*8430*/  @!P2 STS [R0+0x38400], R3 ;  /* 0x038400030000a388 */ /* 0x0011e20000000800 */
[-C--:B------:R-:W-:Y:S01]  /*8440*/  FMUL.FTZ R196, R24, R3.reuse ;  /* 0x0000000318c47220 */ /* 0x080fe20000410000 */
[-C--:B------:R-:W-:Y:S01]  /*8450*/  FMUL.FTZ R193, R25, R3.reuse ;  /* 0x0000000319c17220 */ /* 0x080fe20000410000 */
[-C--:B------:R-:W-:Y:S01]  /*8460*/  FMUL.FTZ R183, R28, R3.reuse ;  /* 0x000000031cb77220 */ /* 0x080fe20000410000 */
[-C--:B------:R-:W-:Y:S01]  /*8470*/  FMUL.FTZ R21, R29, R3.reuse ;  /* 0x000000031d157220 */ /* 0x080fe20000410000 */
[-C--:B------:R-:W-:Y:S01]  /*8480*/  FMUL.FTZ R212, R32, R3.reuse ;  /* 0x0000000320d47220 */ /* 0x080fe20000410000 */
[-C--:B------:R-:W-:Y:S01]  /*8490*/  FMUL.FTZ R211, R33, R3.reuse ;  /* 0x0000000321d37220 */ /* 0x080fe20000410000 */
        /* <DEDUP_REMOVED lines=8> */
[-C--:B------:R-:W-:Y:S01]  /*8520*/  FMUL.FTZ R203, R48, R3.reuse ;  /* 0x0000000330cb7220 */ /* 0x080fe20000410000 */
[----:B--2---:R-:W-:Y:S01]  /*8530*/  @P0 FMUL.FTZ R11, R10, 0.69314718246459960938 ;  /* 0x3f3172180a0b0820 */ /* 0x004fe20000410000 */
[-C--:B------:R-:W-:Y:S01]  /*8540*/  FMUL.FTZ R202, R49, R3.reuse ;  /* 0x0000000331ca7220 */ /* 0x080fe20000410000 */
[-C--:B------:R-:W-:Y:S01]  /*8550*/  FMUL.FTZ R201, R52, R3.reuse ;  /* 0x0000000334c97220 */ /* 0x080fe20000410000 */
[-C--:B------:R-:W-:Y:S01]  /*8560*/  FMUL.FTZ R200, R53, R3.reuse ;  /* 0x0000000335c87220 */ /* 0x080fe20000410000 */
[-C--:B------:R-:W-:Y:S01]  /*8570*/  FMUL.FTZ R199, R56, R3.reuse ;  /* 0x0000000338c77220 */ /* 0x080fe20000410000 */
[-C--:B------:R-:W-:Y:S01]  /*8580*/  FMUL.FTZ R198, R57, R3.reuse ;  /* 0x0000000339c67220 */ /* 0x080fe20000410000 */
[-C--:B------:R-:W-:Y:S01]  /*8590*/  FMUL.FTZ R197, R60, R3.reuse ;  /* 0x000000033cc57220 */ /* 0x080fe20000410000 */
[-C--:B------:R-:W-:Y:S01]  /*85a0*/  FMUL.FTZ R195, R61, R3.reuse ;  /* 0x000000033dc37220 */ /* 0x080fe20000410000 */
[----:B---3--:R-:W-:Y:S01]  /*85b0*/  @P1 FMUL.FTZ R10, R9, 0.69314718246459960938 ;  /* 0x3f317218090a1820 */ /* 0x008fe20000410000 */
        /* <DEDUP_REMOVED lines=44> */
[----:B0-----:R-:W-:-:S02]  /*8880*/  IMAD.MOV.U32 R3, RZ, RZ, -0x800000 ;  /* 0xff800000ff037424 */ /* 0x001fc400078e00ff */
[-C--:B------:R-:W-:Y:S01]  /*8890*/  FMUL.FTZ R26, R26, R6.reuse ;  /* 0x000000061a1a7220 */ /* 0x080fe20000410000 */
[----:B-1----:R-:W-:Y:S02]  /*88a0*/  IMAD.MOV.U32 R0, RZ, RZ, -0x800000 ;  /* 0xff800000ff007424 */ /* 0x002fe400078e00ff */
        /* <DEDUP_REMOVED lines=65> */
[----:B------:R-:W-:Y:S06]  /*8cc0*/  BAR.ARV 0xe, 0x100 ;  /* 0x0384000000007b1d */ /* 0x000fec0000002000 */
.L_x_3406:
[----:B------:R-:W0:Y:S01]  /*8cd0*/  S2UR UR6, SR_SWINHI ;  /* 0x00000000000679c3 */ /* 0x000e220000002f00 */
[----:B------:R-:W-:-:S07]  /*8ce0*/  IMAD R7, R215, 0x40, R18 ;  /* 0x00000040d7077824 */ /* 0x000fce00078e0212 */
[----:B------:R-:W-:Y:S01]  /*8cf0*/  BAR.SYNC.DEFER_BLOCKING 0x1, 0x100 ;  /* 0x0044000000007b1d */ /* 0x000fe20000010000 */
        /* <DEDUP_REMOVED lines=15> */
[----:B------:R-:W-:Y:S01]  /*8df0*/  MOV R73, UR5 ;  /* 0x0000000500497c02 */ /* 0x000fe20008000f00 */
[----:B------:R-:W-:Y:S01]  /*8e00*/  ULDC UR4, c[0x0][0xc] ;  /* 0x0000030000047ab9 */ /* 0x000fe20000000800 */
[----:B------:R-:W-:Y:S01]  /*8e10*/  F2FP.F16.F32.PACK_AB R137, R165, R164 ;  /* 0x000000a4a589723e */ /* 0x000fe200000000ff */
[----:B------:R-:W-:Y:S01]  /*8e20*/  UIADD3 UR39, UR4, UR39, URZ ;  /* 0x0000002704277290 */ /* 0x000fe2000fffe03f */
[----:B------:R-:W-:Y:S01]  /*8e30*/  F2FP.F16.F32.PACK_AB R145, R147, R146 ;  /* 0x000000929391723e */ /* 0x000fe200000000ff */
[----:B------:R-:W-:Y:S01]  /*8e40*/  IMAD.WIDE R4, R219, 0x2, R72 ;  /* 0x00000002db047825 */ /* 0x000fe200078e0248 */
[----:B------:R-:W-:-:S02]  /*8e50*/  F2FP.F16.F32.PACK_AB R146, R149, R148 ;  /* 0x000000949592723e */ /* 0x000fc400000000ff */
[----:B------:R-:W-:Y:S01]  /*8e60*/  F2FP.F16.F32.PACK_AB R147, R151, R150 ;  /* 0x000000969793723e */ /* 0x000fe200000000ff */
[----:B------:R-:W-:Y:S01]  /*8e70*/  IMAD.WIDE R72, R7, 0x2, R72 ;  /* 0x0000000207487825 */ /* 0x000fe200078e0248 */
[C---:B------:R-:W-:Y:S02]  /*8e80*/  IADD3 R36, P1, R4.reuse, 0x20, RZ ;  /* 0x0000002004247810 */ /* 0x040fe40007f3e0ff */
[----:B------:R-:W-:Y:S02]  /*8e90*/  IADD3 R40, P0, R4, 0x40, RZ ;  /* 0x0000004004287810 */ /* 0x000fe40007f1e0ff */
[----:B------:R-:W-:Y:S01]  /*8ea0*/  LOP3.LUT R33, R36, 0x380, RZ, 0xc0, !PT ;  /* 0x0000038024217812 */ /* 0x000fe200078ec0ff */
[--C-:B------:R-:W-:Y:S01]  /*8eb0*/  IMAD.X R119, RZ, RZ, R5.reuse, P1 ;  /* 0x000000ffff777224 */ /* 0x100fe200008e0605 */
[----:B------:R-:W-:Y:S01]  /*8ec0*/  IADD3 R37, P4, R4, 0x60, RZ ;  /* 0x0000006004257810 */ /* 0x000fe20007f9e0ff */
[----:B------:R-:W-:Y:S01]  /*8ed0*/  IMAD.X R123, RZ, RZ, R5, P0 ;  /* 0x000000ffff7b7224 */ /* 0x000fe200000e0605 */
[----:B------:R-:W-:-:S02]  /*8ee0*/  SHF.R.U64 R33, R33, 0x3, RZ ;  /* 0x0000000321217819 */ /* 0x000fc400000012ff */
[----:B------:R-:W-:Y:S01]  /*8ef0*/  IADD3 R48, P6, R4, 0x2020, RZ ;  /* 0x0000202004307810 */ /* 0x000fe20007fde0ff */
[--C-:B------:R-:W-:Y:S01]  /*8f00*/  IMAD.X R127, RZ, RZ, R5.reuse, P4 ;  /* 0x000000ffff7f7224 */ /* 0x100fe200020e0605 */
[----:B------:R-:W-:Y:S02]  /*8f10*/  LOP3.LUT R118, R33, R36, RZ, 0x3c, !PT ;  /* 0x0000002421767212 */ /* 0x000fe400078e3cff */
[----:B------:R-:W-:Y:S01]  /*8f20*/  LOP3.LUT R33, R40, 0x380, RZ, 0xc0, !PT ;  /* 0x0000038028217812 */ /* 0x000fe200078ec0ff */
[--C-:B------:R-:W-:Y:S01]  /*8f30*/  IMAD.X R135, RZ, RZ, R5.reuse, P6 ;  /* 0x000000ffff877224 */ /* 0x100fe200030e0605 */
[----:B------:R-:W-:Y:S02]  /*8f40*/  IADD3 R8, P5, R4, 0x2040, RZ ;  /* 0x0000204004087810 */ /* 0x000fe40007fbe0ff */
[----:B------:R-:W-:Y:S02]  /*8f50*/  SHF.R.U64 R33, R33, 0x3, RZ ;  /* 0x0000000321217819 */ /* 0x000fe400000012ff */
[----:B------:R-:W-:Y:S01]  /*8f60*/  LOP3.LUT R36, R37, 0x380, RZ, 0xc0, !PT ;  /* 0x0000038025247812 */ /* 0x000fe200078ec0ff */
[----:B------:R-:W-:Y:S01]  /*8f70*/  IMAD.X R139, RZ, RZ, R5, P5 ;  /* 0x000000ffff8b7224 */ /* 0x000fe200028e0605 */
[----:B------:R-:W-:-:S02]  /*8f80*/  LOP3.LUT R45, R48, 0x380, RZ, 0xc0, !PT ;  /* 0x00000380302d7812 */ /* 0x000fc400078ec0ff */
[----:B------:R-:W-:Y:S02]  /*8f90*/  LOP3.LUT R122, R33, R40, RZ, 0x3c, !PT ;  /* 0x00000028217a7212 */ /* 0x000fe400078e3cff */
[----:B------:R-:W-:Y:S02]  /*8fa0*/  IADD3 R44, P3, R4, 0x2000, RZ ;  /* 0x00002000042c7810 */ /* 0x000fe40007f7e0ff */
[----:B------:R-:W-:Y:S02]  /*8fb0*/  LOP3.LUT R33, R8, 0x380, RZ, 0xc0, !PT ;  /* 0x0000038008217812 */ /* 0x000fe400078ec0ff */
[----:B------:R-:W-:Y:S01]  /*8fc0*/  SHF.R.U64 R36, R36, 0x3, RZ ;  /* 0x0000000324247819 */ /* 0x000fe200000012ff */
[----:B------:R-:W-:Y:S01]  /*8fd0*/  IMAD.X R131, RZ, RZ, R5, P3 ;  /* 0x000000ffff837224 */ /* 0x000fe200018e0605 */
[----:B------:R-:W-:Y:S02]  /*8fe0*/  SHF.R.U64 R45, R45, 0x3, RZ ;  /* 0x000000032d2d7819 */ /* 0x000fe400000012ff */
[----:B------:R-:W-:-:S02]  /*8ff0*/  IADD3 R28, P2, R4, 0x2060, RZ ;  /* 0x00002060041c7810 */ /* 0x000fc40007f5e0ff */
[----:B------:R-:W-:Y:S02]  /*9000*/  IADD3 R24, P0, R4, 0x4020, RZ ;  /* 0x0000402004187810 */ /* 0x000fe40007f1e0ff */
[----:B------:R-:W-:Y:S01]  /*9010*/  LOP3.LUT R41, R44, 0x380, RZ, 0xc0, !PT ;  /* 0x000003802c297812 */ /* 0x000fe200078ec0ff */
[--C-:B------:R-:W-:Y:S01]  /*9020*/  IMAD.X R9, RZ, RZ, R5.reuse, P2 ;  /* 0x000000ffff097224 */ /* 0x100fe200010e0605 */
[----:B------:R-:W-:Y:S01]  /*9030*/  SHF.R.U64 R33, R33, 0x3, RZ ;  /* 0x0000000321217819 */ /* 0x000fe200000012ff */
[--C-:B------:R-:W-:Y:S01]  /*9040*/  IMAD.X R25, RZ, RZ, R5.reuse, P0 ;  /* 0x000000ffff197224 */ /* 0x100fe200000e0605 */
[----:B------:R-:W-:Y:S02]  /*9050*/  IADD3 R12, P4, R4, 0x4040, RZ ;  /* 0x00004040040c7810 */ /* 0x000fe40007f9e0ff */
[----:B------:R-:W-:Y:S02]  /*9060*/  LOP3.LUT R126, R36, R37, RZ, 0x3c, !PT ;  /* 0x00000025247e7212 */ /* 0x000fe400078e3cff */
[----:B------:R-:W-:Y:S01]  /*9070*/  LOP3.LUT R134, R45, R48, RZ, 0x3c, !PT ;  /* 0x000000302d867212 */ /* 0x000fe200078e3cff */
[----:B------:R-:W-:Y:S01]  /*9080*/  IMAD.X R29, RZ, RZ, R5, P4 ;  /* 0x000000ffff1d7224 */ /* 0x000fe200020e0605 */
[----:B------:R-:W-:-:S02]  /*9090*/  IADD3 R10, P1, R4, 0x4000, RZ ;  /* 0x00004000040a7810 */ /* 0x000fc40007f3e0ff */
[----:B------:R-:W-:Y:S02]  /*90a0*/  SHF.R.U64 R41, R41, 0x3, RZ ;  /* 0x0000000329297819 */ /* 0x000fe400000012ff */
[----:B------:R-:W-:Y:S01]  /*90b0*/  LOP3.LUT R37, R28, 0x380, RZ, 0xc0, !PT ;  /* 0x000003801c257812 */ /* 0x000fe200078ec0ff */
[----:B------:R-:W-:Y:S01]  /*90c0*/  IMAD.X R11, RZ, RZ, R5, P1 ;  /* 0x000000ffff0b7224 */ /* 0x000fe200008e0605 */
[----:B------:R-:W-:Y:S02]  /*90d0*/  LOP3.LUT R45, R24, 0x380, RZ, 0xc0, !PT ;  /* 0x00000380182d7812 */ /* 0x000fe400078ec0ff */
[----:B------:R-:W-:Y:S02]  /*90e0*/  LOP3.LUT R138, R33, R8, RZ, 0x3c, !PT ;  /* 0x00000008218a7212 */ /* 0x000fe400078e3cff */
[----:B------:R-:W-:Y:S02]  /*90f0*/  LOP3.LUT R33, R12, 0x380, RZ, 0xc0, !PT ;  /* 0x000003800c217812 */ /* 0x000fe400078ec0ff */
[----:B------:R-:W-:-:S02]  /*9100*/  LOP3.LUT R130, R41, R44, RZ, 0x3c, !PT ;  /* 0x0000002c29827212 */ /* 0x000fc400078e3cff */
[----:B------:R-:W-:Y:S02]  /*9110*/  SHF.R.U64 R37, R37, 0x3, RZ ;  /* 0x0000000325257819 */ /* 0x000fe400000012ff */
[----:B------:R-:W-:Y:S02]  /*9120*/  SHF.R.U64 R45, R45, 0x3, RZ ;  /* 0x000000032d2d7819 */ /* 0x000fe400000012ff */
[----:B------:R-:W-:Y:S02]  /*9130*/  IADD3 R14, P5, R4, 0x6020, RZ ;  /* 0x00006020040e7810 */ /* 0x000fe40007fbe0ff */
[----:B------:R-:W-:Y:S02]  /*9140*/  LOP3.LUT R41, R10, 0x380, RZ, 0xc0, !PT ;  /* 0x000003800a297812 */ /* 0x000fe400078ec0ff */
[----:B------:R-:W-:Y:S01]  /*9150*/  SHF.R.U64 R33, R33, 0x3, RZ ;  /* 0x0000000321217819 */ /* 0x000fe200000012ff */
[----:B------:R-:W-:Y:S01]  /*9160*/  IMAD.X R115, RZ, RZ, R5, P5 ;  /* 0x000000ffff737224 */ /* 0x000fe200028e0605 */
[----:B------:R-:W-:-:S02]  /*9170*/  IADD3 R6, P1, R4, 0x6060, RZ ;  /* 0x0000606004067810 */ /* 0x000fc40007f3e0ff */
[C---:B------:R-:W-:Y:S02]  /*9180*/  IADD3 R7, P2, R4.reuse, 0x6040, RZ ;  /* 0x0000604004077810 */ /* 0x040fe40007f5e0ff */
[----:B------:R-:W-:Y:S01]  /*9190*/  LOP3.LUT R13, R4, 0x380, RZ, 0xc0, !PT ;  /* 0x00000380040d7812 */ /* 0x000fe200078ec0ff */
[----:B------:R-:W-:Y:S01]  /*91a0*/  IMAD.X R15, RZ, RZ, R5, P1 ;  /* 0x000000ffff0f7224 */ /* 0x000fe200008e0605 */
[----:B------:R-:W-:Y:S02]  /*91b0*/  LOP3.LUT R8, R37, R28, RZ, 0x3c, !PT ;  /* 0x0000001c25087212 */ /* 0x000fe400078e3cff */
[----:B------:R-:W-:Y:S02]  /*91c0*/  LOP3.LUT R24, R45, R24, RZ, 0x3c, !PT ;  /* 0x000000182d187212 */ /* 0x000fe400078e3cff */
[----:B------:R-:W-:Y:S02]  /*91d0*/  SHF.R.U64 R41, R41, 0x3, RZ ;  /* 0x0000000329297819 */ /* 0x000fe400000012ff */
[----:B------:R-:W-:-:S02]  /*91e0*/  LOP3.LUT R45, R14, 0x380, RZ, 0xc0, !PT ;  /* 0x000003800e2d7812 */ /* 0x000fc400078ec0ff */
[----:B------:R-:W-:Y:S02]  /*91f0*/  LOP3.LUT R28, R33, R12, RZ, 0x3c, !PT ;  /* 0x0000000c211c7212 */ /* 0x000fe400078e3cff */
[----:B------:R-:W-:Y:S02]  /*9200*/  IADD3 R32, P6, R4, 0x6000, RZ ;  /* 0x0000600004207810 */ /* 0x000fe40007fde0ff */
[----:B------:R-:W-:Y:S02]  /*9210*/  LOP3.LUT R33, R6, 0x380, RZ, 0xc0, !PT ;  /* 0x0000038006217812 */ /* 0x000fe400078ec0ff */
[----:B------:R-:W-:Y:S01]  /*9220*/  IADD3 R20, P3, R4, 0x4060, RZ ;  /* 0x0000406004147810 */ /* 0x000fe20007f7e0ff */
[----:B------:R-:W-:Y:S01]  /*9230*/  IMAD.X R69, RZ, RZ, R5, P6 ;  /* 0x000000ffff457224 */ /* 0x000fe200030e0605 */
[----:B------:R-:W-:Y:S02]  /*9240*/  LOP3.LUT R12, R7, 0x380, RZ, 0xc0, !PT ;  /* 0x00000380070c7812 */ /* 0x000fe400078ec0ff */
[----:B------:R-:W-:-:S02]  /*9250*/  SHF.R.U64 R13, R13, 0x3, RZ ;  /* 0x000000030d0d7819 */ /* 0x000fc400000012ff */
[----:B------:R-:W-:Y:S02]  /*9260*/  LOP3.LUT R10, R41, R10, RZ, 0x3c, !PT ;  /* 0x0000000a290a7212 */ /* 0x000fe400078e3cff */
[----:B------:R-:W-:Y:S02]  /*9270*/  SHF.R.U64 R45, R45, 0x3, RZ ;  /* 0x000000032d2d7819 */ /* 0x000fe400000012ff */
[----:B------:R-:W-:Y:S02]  /*9280*/  LOP3.LUT R41, R32, 0x380, RZ, 0xc0, !PT ;  /* 0x0000038020297812 */ /* 0x000fe400078ec0ff */
[----:B------:R-:W-:Y:S02]  /*9290*/  SHF.R.U64 R33, R33, 0x3, RZ ;  /* 0x0000000321217819 */ /* 0x000fe400000012ff */
[----:B------:R-:W-:Y:S02]  /*92a0*/  LOP3.LUT R37, R20, 0x380, RZ, 0xc0, !PT ;  /* 0x0000038014257812 */ /* 0x000fe400078ec0ff */
[----:B------:R-:W-:-:S02]  /*92b0*/  SHF.R.U64 R12, R12, 0x3, RZ ;  /* 0x000000030c0c7819 */ /* 0x000fc400000012ff */
[----:B------:R-:W-:Y:S01]  /*92c0*/  LOP3.LUT R4, R13, R4, RZ, 0x3c, !PT ;  /* 0x000000040d047212 */ /* 0x000fe200078e3cff */
[----:B------:R-:W-:Y:S01]  /*92d0*/  IMAD.X R13, RZ, RZ, R5, P2 ;  /* 0x000000ffff0d7224 */ /* 0x000fe200010e0605 */
[----:B------:R-:W-:Y:S02]  /*92e0*/  IADD3.X R53, RZ, R5, RZ, P3, !PT ;  /* 0x00000005ff357210 */ /* 0x000fe40001ffe4ff */
[----:B------:R-:W-:Y:S02]  /*92f0*/  LOP3.LUT R114, R45, R14, RZ, 0x3c, !PT ;  /* 0x0000000e2d727212 */ /* 0x000fe400078e3cff */
[----:B------:R-:W-:Y:S02]  /*9300*/  SHF.R.U64 R41, R41, 0x3, RZ ;  /* 0x0000000329297819 */ /* 0x000fe400000012ff */
[C---:B------:R-:W-:Y:S02]  /*9310*/  IADD3 R49, P2, R72.reuse, 0x1000, RZ ;  /* 0x0000100048317810 */ /* 0x040fe40007f5e0ff */
[----:B------:R-:W-:-:S02]  /*9320*/  IADD3 R45, P3, R72, 0x2000, RZ ;  /* 0x00002000482d7810 */ /* 0x000fc40007f7e0ff */
[----:B------:R-:W-:Y:S02]  /*9330*/  LOP3.LUT R14, R33, R6, RZ, 0x3c, !PT ;  /* 0x00000006210e7212 */ /* 0x000fe400078e3cff */
[----:B------:R-:W-:Y:S02]  /*9340*/  SHF.R.U64 R37, R37, 0x3, RZ ;  /* 0x0000000325257819 */ /* 0x000fe400000012ff */
[----:B------:R-:W-:Y:S02]  /*9350*/  LOP3.LUT R12, R12, R7, RZ, 0x3c, !PT ;  /* 0x000000070c0c7212 */ /* 0x000fe400078e3cff */
[C---:B------:R-:W-:Y:S02]  /*9360*/  IADD3 R33, P6, R72.reuse, 0x5000, RZ ;  /* 0x0000500048217810 */ /* 0x040fe40007fde0ff */
[----:B------:R-:W-:Y:S02]  /*9370*/  IADD3 R7, P0, R72, 0x6000, RZ ;  /* 0x0000600048077810 */ /* 0x000fe40007f1e0ff */
[----:B------:R-:W-:-:S02]  /*9380*/  MOV R57, R4 ;  /* 0x0000000400397202 */ /* 0x000fc40000000f00 */
[----:B------:R-:W-:Y:S02]  /*9390*/  F2FP.F16.F32.PACK_AB R5, R27, R26 ;  /* 0x0000001a1b05723e */ /* 0x000fe400000000ff */
[----:B------:R-:W-:Y:S01]  /*93a0*/  LOP3.LUT R68, R41, R32, RZ, 0x3c, !PT ;  /* 0x0000002029447212 */ /* 0x000fe200078e3cff */
[----:B------:R-:W0:Y:S01]  /*93b0*/  SHFL.IDX PT, R26, R214, RZ, 0x1f ;  /* 0x00001fffd61a7589 */ /* 0x000e2200000e0000 */
[----:B------:R-:W-:Y:S02]  /*93c0*/  LOP3.LUT R48, R49, 0x380, RZ, 0xc0, !PT ;  /* 0x0000038031307812 */ /* 0x000fe400078ec0ff */
[----:B------:R-:W-:Y:S02]  /*93d0*/  LOP3.LUT R44, R45, 0x380, RZ, 0xc0, !PT ;  /* 0x000003802d2c7812 */ /* 0x000fe400078ec0ff */
[----:B------:R-:W-:Y:S02]  /*93e0*/  LOP3.LUT R52, R37, R20, RZ, 0x3c, !PT ;  /* 0x0000001425347212 */ /* 0x000fe400078e3cff */
[----:B------:R-:W-:-:S02]  /*93f0*/  LOP3.LUT R32, R33, 0x380, RZ, 0xc0, !PT ;  /* 0x0000038021207812 */ /* 0x000fc400078ec0ff */
[----:B------:R-:W-:Y:S02]  /*9400*/  LOP3.LUT R20, R7, 0x380, RZ, 0xc0, !PT ;  /* 0x0000038007147812 */ /* 0x000fe400078ec0ff */
[----:B------:R-:W-:Y:S02]  /*9410*/  SHF.R.U64 R48, R48, 0x3, RZ ;  /* 0x0000000330307819 */ /* 0x000fe400000012ff */
[----:B------:R-:W-:Y:S02]  /*9420*/  SHF.R.U64 R44, R44, 0x3, RZ ;  /* 0x000000032c2c7819 */ /* 0x000fe400000012ff */
[----:B------:R-:W-:Y:S02]  /*9430*/  SHF.R.U64 R32, R32, 0x3, RZ ;  /* 0x0000000320207819 */ /* 0x000fe400000012ff */
[----:B------:R-:W-:Y:S02]  /*9440*/  SHF.R.U64 R20, R20, 0x3, RZ ;  /* 0x0000000314147819 */ /* 0x000fe400000012ff */
[----:B------:R-:W-:Y:S01]  /*9450*/  LOP3.LUT R48, R48, R49, RZ, 0x3c, !PT ;  /* 0x0000003130307212 */ /* 0x000fe200078e3cff */
[--C-:B------:R-:W-:Y:S01]  /*9460*/  IMAD.X R49, RZ, RZ, R73.reuse, P2 ;  /* 0x000000ffff317224 */ /* 0x100fe200010e0649 */
[----:B------:R-:W-:Y:S01]  /*9470*/  LOP3.LUT R44, R44, R45, RZ, 0x3c, !PT ;  /* 0x0000002d2c2c7212 */ /* 0x000fe200078e3cff */
[----:B------:R-:W-:Y:S01]  /*9480*/  IMAD.X R45, RZ, RZ, R73, P3 ;  /* 0x000000ffff2d7224 */ /* 0x000fe200018e0649 */
[----:B------:R-:W-:-:S02]  /*9490*/  LOP3.LUT R32, R32, R33, RZ, 0x3c, !PT ;  /* 0x0000002120207212 */ /* 0x000fc400078e3cff */
[C---:B------:R-:W-:Y:S02]  /*94a0*/  IADD3 R41, P4, R72.reuse, 0x3000, RZ ;  /* 0x0000300048297810 */ /* 0x040fe40007f9e0ff */
[----:B------:R-:W-:Y:S02]  /*94b0*/  IADD3 R37, P5, R72, 0x4000, RZ ;  /* 0x0000400048257810 */ /* 0x000fe40007fbe0ff */
[----:B------:R-:W-:Y:S02]  /*94c0*/  LOP3.LUT R20, R20, R7, RZ, 0x3c, !PT ;  /* 0x0000000714147212 */ /* 0x000fe400078e3cff */
[C---:B------:R-:W-:Y:S02]  /*94d0*/  IADD3 R65, P1, R72.reuse, 0x7000, RZ ;  /* 0x0000700048417810 */ /* 0x040fe40007f3e0ff */
[C---:B------:R-:W-:Y:S02]  /*94e0*/  IADD3 R61, P2, R72.reuse, 0x8000, RZ ;  /* 0x00008000483d7810 */ /* 0x040fe40007f5e0ff */
[----:B------:R-:W-:-:S02]  /*94f0*/  IADD3 R33, P3, R72, 0x9000, RZ ;  /* 0x0000900048217810 */ /* 0x000fc40007f7e0ff */
[----:B------:R-:W-:Y:S02]  /*9500*/  F2FP.F16.F32.PACK_AB R4, R193, R196 ;  /* 0x000000c4c104723e */ /* 0x000fe400000000ff */
[----:B------:R-:W-:Y:S01]  /*9510*/  F2FP.F16.F32.PACK_AB R6, R21, R183 ;  /* 0x000000b71506723e */ /* 0x000fe200000000ff */
[----:B------:R-:W-:Y:S01]  /*9520*/  IMAD.X R21, RZ, RZ, R73, P0 ;  /* 0x000000ffff157224 */ /* 0x000fe200000e0649 */
[----:B------:R-:W-:Y:S02]  /*9530*/  F2FP.F16.F32.PACK_AB R7, R31, R30 ;  /* 0x0000001e1f07723e */ /* 0x000fe400000000ff */
[----:B------:R-:W-:Y:S02]  /*9540*/  LOP3.LUT R40, R41, 0x380, RZ, 0xc0, !PT ;  /* 0x0000038029287812 */ /* 0x000fe400078ec0ff */
[----:B------:R-:W-:Y:S01]  /*9550*/  LOP3.LUT R36, R37, 0x380, RZ, 0xc0, !PT ;  /* 0x0000038025247812 */ /* 0x000fe200078ec0ff */
[----:B------:R1:W-:Y:S01]  /*9560*/  STSM.16.M88.4 [R57], R4 ;  /* 0x0000000439007844 */ /* 0x0003e20000000200 */
[----:B------:R-:W-:-:S02]  /*9570*/  LOP3.LUT R64, R65, 0x380, RZ, 0xc0, !PT ;  /* 0x0000038041407812 */ /* 0x000fc400078ec0ff */
[----:B------:R-:W-:Y:S02]  /*9580*/  LOP3.LUT R60, R61, 0x380, RZ, 0xc0, !PT ;  /* 0x000003803d3c7812 */ /* 0x000fe400078ec0ff */
[----:B------:R-:W-:Y:S02]  /*9590*/  LOP3.LUT R56, R33, 0x380, RZ, 0xc0, !PT ;  /* 0x0000038021387812 */ /* 0x000fe400078ec0ff */
[----:B------:R-:W-:Y:S02]  /*95a0*/  SHF.R.U64 R40, R40, 0x3, RZ ;  /* 0x0000000328287819 */ /* 0x000fe400000012ff */
[----:B------:R-:W-:Y:S02]  /*95b0*/  SHF.R.U64 R36, R36, 0x3, RZ ;  /* 0x0000000324247819 */ /* 0x000fe400000012ff */
[----:B------:R-:W-:Y:S02]  /*95c0*/  SHF.R.U64 R64, R64, 0x3, RZ ;  /* 0x0000000340407819 */ /* 0x000fe400000012ff */
[----:B------:R-:W-:-:S02]  /*95d0*/  SHF.R.U64 R60, R60, 0x3, RZ ;  /* 0x000000033c3c7819 */ /* 0x000fc400000012ff */
[----:B------:R-:W-:Y:S01]  /*95e0*/  SHF.R.U64 R56, R56, 0x3, RZ ;  /* 0x0000000338387819 */ /* 0x000fe200000012ff */
[--C-:B-1----:R-:W-:Y:S01]  /*95f0*/  IMAD.X R57, RZ, RZ, R73.reuse, P3 ;  /* 0x000000ffff397224 */ /* 0x102fe200018e0649 */
[----:B------:R-:W-:Y:S02]  /*9600*/  LOP3.LUT R5, R72, 0x380, RZ, 0xc0, !PT ;  /* 0x0000038048057812 */ /* 0x000fe400078ec0ff */
[----:B------:R-:W-:Y:S01]  /*9610*/  LOP3.LUT R40, R40, R41, RZ, 0x3c, !PT ;  /* 0x0000002928287212 */ /* 0x000fe200078e3cff */
[--C-:B------:R-:W-:Y:S01]  /*9620*/  IMAD.X R41, RZ, RZ, R73.reuse, P4 ;  /* 0x000000ffff297224 */ /* 0x100fe200020e0649 */
[----:B------:R-:W-:Y:S02]  /*9630*/  SHF.R.U64 R5, R5, 0x3, RZ ;  /* 0x0000000305057819 */ /* 0x000fe400000012ff */
[----:B------:R-:W-:Y:S01]  /*9640*/  LOP3.LUT R36, R36, R37, RZ, 0x3c, !PT ;  /* 0x0000002524247212 */ /* 0x000fe200078e3cff */
[--C-:B------:R-:W-:Y:S01]  /*9650*/  IMAD.X R37, RZ, RZ, R73.reuse, P5 ;  /* 0x000000ffff257224 */ /* 0x100fe200028e0649 */
[----:B------:R-:W-:Y:S01]  /*9660*/  LOP3.LUT R64, R64, R65, RZ, 0x3c, !PT ;  /* 0x0000004140407212 */ /* 0x000fe200078e3cff */
[----:B------:R-:W-:Y:S01]  /*9670*/  IMAD.X R65, RZ, RZ, R73, P1 ;  /* 0x000000ffff417224 */ /* 0x000fe200008e0649 */
[----:B------:R-:W-:-:S02]  /*9680*/  LOP3.LUT R60, R60, R61, RZ, 0x3c, !PT ;  /* 0x0000003d3c3c7212 */ /* 0x000fc400078e3cff */
[----:B------:R-:W-:Y:S01]  /*9690*/  LOP3.LUT R56, R56, R33, RZ, 0x3c, !PT ;  /* 0x0000002138387212 */ /* 0x000fe200078e3cff */
[----:B------:R-:W-:Y:S01]  /*96a0*/  IMAD.X R33, RZ, RZ, R73, P6 ;  /* 0x000000ffff217224 */ /* 0x000fe200030e0649 */
[----:B------:R-:W-:Y:S02]  /*96b0*/  IADD3.X R61, RZ, R73, RZ, P2, !PT ;  /* 0x00000049ff3d7210 */ /* 0x000fe400017fe4ff */
[C---:B------:R-:W-:Y:S02]  /*96c0*/  IADD3 R97, P4, R72.reuse, 0xa000, RZ ;  /* 0x0000a00048617810 */ /* 0x040fe40007f9e0ff */
[C---:B------:R-:W-:Y:S02]  /*96d0*/  IADD3 R93, P5, R72.reuse, 0xb000, RZ ;  /* 0x0000b000485d7810 */ /* 0x040fe40007fbe0ff */
[C---:B------:R-:W-:Y:S02]  /*96e0*/  IADD3 R89, P6, R72.reuse, 0xc000, RZ ;  /* 0x0000c00048597810 */ /* 0x040fe40007fde0ff */
[----:B------:R-:W-:-:S02]  /*96f0*/  IADD3 R85, P0, R72, 0xd000, RZ ;  /* 0x0000d00048557810 */ /* 0x000fc40007f1e0ff */
[C---:B------:R-:W-:Y:S02]  /*9700*/  IADD3 R81, P1, R72.reuse, 0xe000, RZ ;  /* 0x0000e00048517810 */ /* 0x040fe40007f3e0ff */
[----:B------:R-:W-:Y:S02]  /*9710*/  IADD3 R77, P2, R72, 0xf000, RZ ;  /* 0x0000f000484d7810 */ /* 0x000fe40007f5e0ff */
[----:B0-----:R-:W-:Y:S02]  /*9720*/  ISETP.NE.AND P3, PT, R26, RZ, PT ;  /* 0x000000ff1a00720c */ /* 0x001fe40003f65270 */
[----:B------:R-:W-:Y:S02]  /*9730*/  MOV R26, R118 ;  /* 0x00000076001a7202 */ /* 0x000fe40000000f00 */
[----:B------:R-:W-:Y:S02]  /*9740*/  MOV R134, R134 ;  /* 0x0000008600867202 */ /* 0x000fe40000000f00 */
[----:B------:R-:W-:-:S02]  /*9750*/  LOP3.LUT R72, R5, R72, RZ, 0x3c, !PT ;  /* 0x0000004805487212 */ /* 0x000fc400078e3cff */
[----:B------:R-:W-:Y:S02]  /*9760*/  MOV R135, R8 ;  /* 0x0000000800877202 */ /* 0x000fe40000000f00 */
[----:B------:R-:W-:Y:S02]  /*9770*/  MOV R118, R10 ;  /* 0x0000000a00767202 */ /* 0x000fe40000000f00 */
[----:B------:R-:W-:Y:S02]  /*9780*/  F2FP.F16.F32.PACK_AB R4, R211, R212 ;  /* 0x000000d4d304723e */ /* 0x000fe400000000ff */
[----:B------:R-:W-:Y:S02]  /*9790*/  F2FP.F16.F32.PACK_AB R5, R35, R34 ;  /* 0x000000222305723e */ /* 0x000fe400000000ff */
[----:B------:R-:W-:Y:S02]  /*97a0*/  F2FP.F16.F32.PACK_AB R6, R209, R210 ;  /* 0x000000d2d106723e */ /* 0x000fe400000000ff */
[----:B------:R-:W-:-:S02]  /*97b0*/  F2FP.F16.F32.PACK_AB R7, R39, R38 ;  /* 0x000000262707723e */ /* 0x000fc400000000ff */
[----:B------:R-:W-:Y:S02]  /*97c0*/  MOV R27, R122 ;  /* 0x0000007a001b7202 */ /* 0x000fe40000000f00 */
[----:B------:R-:W-:Y:S01]  /*97d0*/  F2FP.F16.F32.PACK_AB R8, R206, R208 ;  /* 0x000000d0ce08723e */ /* 0x000fe200000000ff */
[----:B------:R0:W-:Y:S01]  /*97e0*/  STSM.16.M88.4 [R26], R4 ;  /* 0x000000041a007844 */ /* 0x0001e20000000200 */
[----:B------:R-:W-:Y:S02]  /*97f0*/  F2FP.F16.F32.PACK_AB R9, R43, R42 ;  /* 0x0000002a2b09723e */ /* 0x000fe400000000ff */
[----:B------:R-:W-:Y:S02]  /*9800*/  F2FP.F16.F32.PACK_AB R10, R204, R205 ;  /* 0x000000cdcc0a723e */ /* 0x000fe400000000ff */
[----:B------:R-:W-:Y:S02]  /*9810*/  F2FP.F16.F32.PACK_AB R11, R47, R46 ;  /* 0x0000002e2f0b723e */ /* 0x000fe400000000ff */
[----:B------:R-:W-:-:S02]  /*9820*/  MOV R34, R12 ;  /* 0x0000000c00227202 */ /* 0x000fc40000000f00 */
[----:B------:R-:W-:Y:S01]  /*9830*/  MOV R35, R14 ;  /* 0x0000000e00237202 */ /* 0x000fe20000000f00 */
[----:B------:R1:W-:Y:S01]  /*9840*/  STSM.16.M88.4 [R27], R8 ;  /* 0x000000081b007844 */ /* 0x0003e20000000200 */
[----:B------:R-:W-:Y:S02]  /*9850*/  MOV R127, R126 ;  /* 0x0000007e007f7202 */ /* 0x000fe40000000f00 */
[----:B------:R-:W-:Y:S02]  /*9860*/  F2FP.F16.F32.PACK_AB R12, R202, R203 ;  /* 0x000000cbca0c723e */ /* 0x000fe400000000ff */
[----:B------:R-:W-:Y:S02]  /*9870*/  F2FP.F16.F32.PACK_AB R13, R51, R50 ;  /* 0x00000032330d723e */ /* 0x000fe400000000ff */
[----:B------:R-:W-:Y:S02]  /*9880*/  F2FP.F16.F32.PACK_AB R14, R200, R201 ;  /* 0x000000c9c80e723e */ /* 0x000fe400000000ff */
[----:B------:R-:W-:-:S02]  /*9890*/  F2FP.F16.F32.PACK_AB R15, R55, R54 ;  /* 0x00000036370f723e */ /* 0x000fc400000000ff */
[----:B------:R-:W-:Y:S02]  /*98a0*/  MOV R122, R24 ;  /* 0x00000018007a7202 */ /* 0x000fe40000000f00 */
[----:B------:R-:W-:Y:S01]  /*98b0*/  MOV R130, R130 ;  /* 0x0000008200827202 */ /* 0x000fe20000000f00 */
[----:B------:R2:W-:Y:S01]  /*98c0*/  STSM.16.M88.4 [R127], R12 ;  /* 0x0000000c7f007844 */ /* 0x0005e20000000200 */
[----:B------:R-:W-:Y:S02]  /*98d0*/  F2FP.F16.F32.PACK_AB R24, R198, R199 ;  /* 0x000000c7c618723e */ /* 0x000fe400000000ff */
[----:B------:R-:W-:Y:S02]  /*98e0*/  F2FP.F16.F32.PACK_AB R25, R59, R58 ;  /* 0x0000003a3b19723e */ /* 0x000fe400000000ff */
[----:B0-----:R-:W-:Y:S02]  /*98f0*/  F2FP.F16.F32.PACK_AB R26, R195, R197 ;  /* 0x000000c5c31a723e */ /* 0x001fe400000000ff */
[----:B-1----:R-:W-:-:S02]  /*9900*/  F2FP.F16.F32.PACK_AB R27, R63, R62 ;  /* 0x0000003e3f1b723e */ /* 0x002fc400000000ff */
[----:B------:R-:W-:Y:S02]  /*9910*/  F2FP.F16.F32.PACK_AB R4, R182, R194 ;  /* 0x000000c2b604723e */ /* 0x000fe400000000ff */
[----:B------:R-:W-:Y:S01]  /*9920*/  F2FP.F16.F32.PACK_AB R5, R67, R66 ;  /* 0x000000424305723e */ /* 0x000fe200000000ff */
[----:B------:R-:W-:Y:S01]  /*9930*/  STSM.16.M88.4 [R130], R24 ;  /* 0x0000001882007844 */ /* 0x000fe20000000200 */
[----:B------:R-:W-:Y:S02]  /*9940*/  F2FP.F16.F32.PACK_AB R6, R180, R181 ;  /* 0x000000b5b406723e */ /* 0x000fe400000000ff */
[----:B------:R-:W-:Y:S01]  /*9950*/  F2FP.F16.F32.PACK_AB R7, R71, R70 ;  /* 0x000000464707723e */ /* 0x000fe200000000ff */
[----:B--2---:R-:W0:Y:S01]  /*9960*/  LDC R13, c[0x0][0xd44] ;  /* 0x00035100ff0d7b82 */ /* 0x004e220000000800 */
[----:B------:R-:W-:Y:S02]  /*9970*/  MOV R138, R138 ;  /* 0x0000008a008a7202 */ /* 0x000fe40000000f00 */
[----:B------:R-:W-:Y:S01]  /*9980*/  MOV R123, R28 ;  /* 0x0000001c007b7202 */ /* 0x000fe20000000f00 */
[----:B------:R1:W-:Y:S01]  /*9990*/  STSM.16.M88.4 [R134], R4 ;  /* 0x0000000486007844 */ /* 0x0003e20000000200 */
[----:B------:R-:W-:-:S02]  /*99a0*/  F2FP.F16.F32.PACK_AB R8, R178, R179 ;  /* 0x000000b3b208723e */ /* 0x000fc400000000ff */
[----:B------:R-:W-:Y:S02]  /*99b0*/  F2FP.F16.F32.PACK_AB R9, R75, R74 ;  /* 0x0000004a4b09723e */ /* 0x000fe400000000ff */
[----:B------:R-:W-:Y:S02]  /*99c0*/  F2FP.F16.F32.PACK_AB R10, R176, R177 ;  /* 0x000000b1b00a723e */ /* 0x000fe400000000ff */
[----:B------:R-:W-:Y:S02]  /*99d0*/  F2FP.F16.F32.PACK_AB R11, R79, R78 ;  /* 0x0000004e4f0b723e */ /* 0x000fe400000000ff */
[----:B------:R-:W-:Y:S02]  /*99e0*/  MOV R131, R52 ;  /* 0x0000003400837202 */ /* 0x000fe40000000f00 */
[----:B------:R-:W-:Y:S01]  /*99f0*/  F2FP.F16.F32.PACK_AB R28, R174, R175 ;  /* 0x000000afae1c723e */ /* 0x000fe200000000ff */
[----:B------:R2:W-:Y:S01]  /*9a00*/  STSM.16.M88.4 [R138], R8 ;  /* 0x000000088a007844 */ /* 0x0005e20000000200 */
[----:B------:R-:W-:-:S02]  /*9a10*/  F2FP.F16.F32.PACK_AB R29, R83, R82 ;  /* 0x00000052531d723e */ /* 0x000fc400000000ff */
[----:B------:R-:W-:Y:S01]  /*9a20*/  F2FP.F16.F32.PACK_AB R30, R172, R173 ;  /* 0x000000adac1e723e */ /* 0x000fe200000000ff */
[----:B-1----:R-:W-:Y:S01]  /*9a30*/  IMAD.MOV R4, RZ, RZ, -R187 ;  /* 0x000000ffff047224 */ /* 0x002fe200078e0abb */
[----:B------:R-:W-:Y:S02]  /*9a40*/  F2FP.F16.F32.PACK_AB R31, R87, R86 ;  /* 0x00000056571f723e */ /* 0x000fe400000000ff */
[----:B------:R-:W-:Y:S01]  /*9a50*/  MOV R119, R68 ;  /* 0x0000004400777202 */ /* 0x000fe20000000f00 */
[----:B0-----:R-:W-:Y:S01]  /*9a60*/  IMAD R13, R13, R4, UR40 ;  /* 0x000000280d0d7e24 */ /* 0x001fe2000f8e0204 */
[----:B------:R-:W-:Y:S01]  /*9a70*/  F2FP.F16.F32.PACK_AB R52, R170, R171 ;  /* 0x000000abaa34723e */ /* 0x000fe200000000ff */
[----:B------:R-:W-:Y:S01]  /*9a80*/  STSM.16.M88.4 [R135], R28 ;  /* 0x0000001c87007844 */ /* 0x000fe20000000200 */
[----:B------:R-:W-:Y:S02]  /*9a90*/  F2FP.F16.F32.PACK_AB R53, R91, R90 ;  /* 0x0000005a5b35723e */ /* 0x000fe400000000ff */
[----:B------:R-:W-:-:S02]  /*9aa0*/  F2FP.F16.F32.PACK_AB R54, R168, R169 ;  /* 0x000000a9a836723e */ /* 0x000fc400000000ff */
[----:B------:R-:W-:Y:S02]  /*9ab0*/  F2FP.F16.F32.PACK_AB R55, R95, R94 ;  /* 0x0000005e5f37723e */ /* 0x000fe400000000ff */
[----:B------:R-:W-:Y:S02]  /*9ac0*/  F2FP.F16.F32.PACK_AB R68, R166, R167 ;  /* 0x000000a7a644723e */ /* 0x000fe400000000ff */
[----:B------:R-:W-:Y:S01]  /*9ad0*/  F2FP.F16.F32.PACK_AB R69, R99, R98 ;  /* 0x000000626345723e */ /* 0x000fe200000000ff */
[----:B------:R-:W-:Y:S01]  /*9ae0*/  STSM.16.M88.4 [R118], R52 ;  /* 0x0000003476007844 */ /* 0x000fe20000000200 */
[----:B------:R-:W-:Y:S02]  /*9af0*/  F2FP.F16.F32.PACK_AB R70, R101, R152 ;  /* 0x000000986546723e */ /* 0x000fe400000000ff */
[----:B------:R-:W-:Y:S02]  /*9b00*/  F2FP.F16.F32.PACK_AB R71, R103, R102 ;  /* 0x000000666747723e */ /* 0x000fe400000000ff */
[----:B------:R-:W-:-:S02]  /*9b10*/  MOV R126, R114 ;  /* 0x00000072007e7202 */ /* 0x000fc40000000f00 */
[----:B------:R-:W-:Y:S01]  /*9b20*/  F2FP.F16.F32.PACK_AB R114, R117, R116 ;  /* 0x000000747572723e */ /* 0x000fe200000000ff */
[----:B------:R0:W-:Y:S01]  /*9b30*/  STSM.16.M88.4 [R122], R68 ;  /* 0x000000447a007844 */ /* 0x0001e20000000200 */
[----:B------:R-:W-:Y:S02]  /*9b40*/  F2FP.F16.F32.PACK_AB R115, R155, R154 ;  /* 0x0000009a9b73723e */ /* 0x000fe400000000ff */
[----:B------:R-:W-:Y:S01]  /*9b50*/  F2FP.F16.F32.PACK_AB R130, R133, R132 ;  /* 0x000000848582723e */ /* 0x000fe200000000ff */
[----:B------:R1:W-:Y:S01]  /*9b60*/  STSM.16.M88.4 [R123], R104 ;  /* 0x000000687b007844 */ /* 0x0003e20000000200 */
[----:B--2---:R-:W-:Y:S02]  /*9b70*/  F2FP.F16.F32.PACK_AB R138, R141, R140 ;  /* 0x0000008c8d8a723e */ /* 0x004fe400000000ff */
[----:B------:R-:W-:Y:S01]  /*9b80*/  F2FP.F16.F32.PACK_AB R139, R143, R142 ;  /* 0x0000008e8f8b723e */ /* 0x000fe200000000ff */
[----:B------:R2:W-:Y:S01]  /*9b90*/  STSM.16.M88.4 [R131], R112 ;  /* 0x0000007083007844 */ /* 0x0005e20000000200 */
[----:B------:R-:W-:-:S02]  /*9ba0*/  LOP3.LUT R96, R97, 0x380, RZ, 0xc0, !PT ;  /* 0x0000038061607812 */ /* 0x000fc400078ec0ff */
[----:B------:R-:W-:Y:S02]  /*9bb0*/  LOP3.LUT R92, R93, 0x380, RZ, 0xc0, !PT ;  /* 0x000003805d5c7812 */ /* 0x000fe400078ec0ff */
[----:B------:R-:W-:Y:S02]  /*9bc0*/  LOP3.LUT R88, R89, 0x380, RZ, 0xc0, !PT ;  /* 0x0000038059587812 */ /* 0x000fe400078ec0ff */
[----:B------:R-:W-:Y:S02]  /*9bd0*/  LOP3.LUT R84, R85, 0x380, RZ, 0xc0, !PT ;  /* 0x0000038055547812 */ /* 0x000fe400078ec0ff */
[----:B0-----:R-:W-:Y:S02]  /*9be0*/  F2FP.F16.F32.PACK_AB R122, R125, R124 ;  /* 0x0000007c7d7a723e */ /* 0x001fe400000000ff */
[----:B------:R-:W-:Y:S02]  /*9bf0*/  LOP3.LUT R80, R81, 0x380, RZ, 0xc0, !PT ;  /* 0x0000038051507812 */ /* 0x000fe400078ec0ff */
[----:B-1----:R-:W-:-:S02]  /*9c00*/  F2FP.F16.F32.PACK_AB R123, R159, R158 ;  /* 0x0000009e9f7b723e */ /* 0x002fc400000000ff */
[----:B------:R-:W-:Y:S02]  /*9c10*/  LOP3.LUT R76, R77, 0x380, RZ, 0xc0, !PT ;  /* 0x000003804d4c7812 */ /* 0x000fe400078ec0ff */
[----:B--2---:R-:W-:Y:S01]  /*9c20*/  F2FP.F16.F32.PACK_AB R131, R163, R162 ;  /* 0x000000a2a383723e */ /* 0x004fe200000000ff */
[----:B------:R0:W-:Y:S01]  /*9c30*/  STSM.16.M88.4 [R119], R120 ;  /* 0x0000007877007844 */ /* 0x0001e20000000200 */
[----:B------:R-:W-:Y:S02]  /*9c40*/  SHF.R.U64 R96, R96, 0x3, RZ ;  /* 0x0000000360607819 */ /* 0x000fe400000012ff */
[----:B------:R-:W-:Y:S01]  /*9c50*/  SHF.R.U64 R92, R92, 0x3, RZ ;  /* 0x000000035c5c7819 */ /* 0x000fe200000012ff */
[----:B------:R0:W-:Y:S01]  /*9c60*/  STSM.16.M88.4 [R126], R128 ;  /* 0x000000807e007844 */ /* 0x0001e20000000200 */
[----:B------:R-:W-:Y:S02]  /*9c70*/  SHF.R.U64 R88, R88, 0x3, RZ ;  /* 0x0000000358587819 */ /* 0x000fe400000012ff */
[----:B------:R-:W-:Y:S01]  /*9c80*/  SHF.R.U64 R84, R84, 0x3, RZ ;  /* 0x0000000354547819 */ /* 0x000fe200000012ff */
[----:B------:R0:W-:Y:S01]  /*9c90*/  STSM.16.M88.4 [R34], R136 ;  /* 0x0000008822007844 */ /* 0x0001e20000000200 */
[----:B------:R-:W-:-:S02]  /*9ca0*/  SHF.R.U64 R80, R80, 0x3, RZ ;  /* 0x0000000350507819 */ /* 0x000fc400000012ff */
[----:B------:R-:W-:Y:S01]  /*9cb0*/  SHF.R.U64 R76, R76, 0x3, RZ ;  /* 0x000000034c4c7819 */ /* 0x000fe200000012ff */
[----:B------:R0:W-:Y:S01]  /*9cc0*/  STSM.16.M88.4 [R35], R144 ;  /* 0x0000009023007844 */ /* 0x0001e20000000200 */
[----:B------:R-:W-:Y:S01]  /*9cd0*/  LOP3.LUT R96, R96, R97, RZ, 0x3c, !PT ;  /* 0x0000006160607212 */ /* 0x000fe200078e3cff */
[--C-:B------:R-:W-:Y:S01]  /*9ce0*/  IMAD.X R97, RZ, RZ, R73.reuse, P4 ;  /* 0x000000ffff617224 */ /* 0x100fe200020e0649 */
        /* <DEDUP_REMOVED lines=10> */
[----:B------:R-:W-:-:S02]  /*9d90*/  SHF.R.S32.HI R14, RZ, 0x1f, R187 ;  /* 0x0000001fff0e7819 */ /* 0x000fc400000114bb */
[----:B------:R-:W-:Y:S01]  /*9da0*/  SHF.R.S32.HI R12, RZ, 0x1f, R13 ;  /* 0x0000001fff0c7819 */ /* 0x000fe2000001140d */
[----:B------:R-:W-:Y:S06]  /*9db0*/  BAR.SYNC.DEFER_BLOCKING 0x1, 0x100 ;  /* 0x0044000000007b1d */ /* 0x000fec0000010000 */
[----:B0-----:R-:W-:Y:S05]  /*9dc0*/  @P3 BRA `(.L_x_3432) ;  /* 0x0000000000c03947 */ /* 0x001fea0003800000 */
[----:B------:R-:W0:Y:S01]  /*9dd0*/  LDC R10, c[0x0][0xce8] ;  /* 0x00033a00ff0a7b82 */ /* 0x000e220000000800 */
[----:B------:R-:W-:Y:S01]  /*9de0*/  IMAD R4, RZ, RZ, -UR40 ;  /* 0x80000028ff047e24 */ /* 0x000fe2000f8e02ff */
[----:B------:R-:W-:Y:S01]  /*9df0*/  ULDC.64 UR4, c[0x0][0xc90] ;  /* 0x0003240000047ab9 */ /* 0x000fe20000000a00 */
[----:B------:R-:W-:Y:S02]  /*9e00*/  IMAD.MOV R26, RZ, RZ, -R22 ;  /* 0x000000ffff1a7224 */ /* 0x000fe400078e0a16 */
[----:B------:R-:W-:-:S03]  /*9e10*/  IMAD R6, R12, UR4, RZ ;  /* 0x000000040c067c24 */ /* 0x000fc6000f8e02ff */
[----:B------:R-:W1:Y:S01]  /*9e20*/  LDC R15, c[0x0][0xd38] ;  /* 0x00034e00ff0f7b82 */ /* 0x000e620000000800 */
[----:B------:R-:W-:Y:S01]  /*9e30*/  IMAD R9, R13, UR5, R6 ;  /* 0x000000050d097c24 */ /* 0x000fe2000f8e0206 */
[----:B0-----:R-:W-:Y:S01]  /*9e40*/  ISETP.NE.AND P0, PT, R10, 0x1, PT ;  /* 0x000000010a00780c */ /* 0x001fe20003f05270 */
[----:B-1----:R-:W-:Y:S02]  /*9e50*/  IMAD R15, R15, R4, UR41 ;  /* 0x000000290f0f7e24 */ /* 0x002fe4000f8e0204 */
[----:B------:R-:W-:Y:S01]  /*9e60*/  IMAD.WIDE.U32 R4, R13, UR4, RZ ;  /* 0x000000040d047c25 */ /* 0x000fe2000f8e00ff */
[----:B------:R-:W-:-:S09]  /*9e70*/  ULDC.64 UR4, c[0x0][0xc98] ;  /* 0x0003260000047ab9 */ /* 0x000fd20000000a00 */
[----:B------:R-:W0:Y:S01]  /*9e80*/  @P0 LDC R7, c[0x0][0xcec] ;  /* 0x00033b00ff070b82 */ /* 0x000e220000000800 */
[----:B------:R-:W-:Y:S01]  /*9e90*/  IMAD R8, R15, 0x40, R218 ;  /* 0x000000400f087824 */ /* 0x000fe200078e02da */
[----:B------:R-:W-:Y:S01]  /*9ea0*/  IADD3 R5, R5, R9, RZ ;  /* 0x0000000905057210 */ /* 0x000fe20007ffe0ff */
[----:B------:R-:W-:Y:S02]  /*9eb0*/  IMAD R15, R15, 0x40, R16 ;  /* 0x000000400f0f7824 */ /* 0x000fe400078e0210 */
[----:B------:R-:W-:-:S03]  /*9ec0*/  IMAD.WIDE.U32 R4, R187, UR4, R4 ;  /* 0x00000004bb047c25 */ /* 0x000fc6000f8e0004 */
[----:B------:R-:W1:Y:S01]  /*9ed0*/  @P0 LDC R11, c[0x0][0xcf0] ;  /* 0x00033c00ff0b0b82 */ /* 0x000e620000000800 */
[----:B0-----:R-:W-:-:S04]  /*9ee0*/  @P0 IMAD.HI.U32 R6, R8, R7, RZ ;  /* 0x0000000708060227 */ /* 0x001fc800078e00ff */
[----:B------:R-:W-:Y:S01]  /*9ef0*/  IMAD.MOV.U32 R7, RZ, RZ, R8 ;  /* 0x000000ffff077224 */ /* 0x000fe200078e0008 */
[----:B-1----:R-:W-:Y:S01]  /*9f00*/  @P0 SHF.R.U32.HI R7, RZ, R11, R6 ;  /* 0x0000000bff070219 */ /* 0x002fe20000011606 */
[----:B------:R-:W-:-:S03]  /*9f10*/  IMAD R6, R14, UR4, RZ ;  /* 0x000000040e067c24 */ /* 0x000fc6000f8e02ff */
[--C-:B------:R-:W-:Y:S01]  /*9f20*/  SHF.R.S32.HI R11, RZ, 0x1f, R7.reuse ;  /* 0x0000001fff0b7819 */ /* 0x100fe20000011407 */
[----:B------:R-:W-:Y:S01]  /*9f30*/  IMAD.MOV R9, RZ, RZ, -R7 ;  /* 0x000000ffff097224 */ /* 0x000fe200078e0a07 */
[----:B------:R-:W-:-:S03]  /*9f40*/  IADD3 R4, P0, R7, R4, RZ ;  /* 0x0000000407047210 */ /* 0x000fc60007f1e0ff */
[----:B------:R-:W-:Y:S02]  /*9f50*/  IMAD R9, R10, R9, R8 ;  /* 0x000000090a097224 */ /* 0x000fe400078e0208 */
        /* <DEDUP_REMOVED lines=8> */
[C---:B------:R-:W-:Y:S01]  /*9fe0*/  LEA R11, P0, R4.reuse, UR4, 0x2 ;  /* 0x00000004040b7c11 */ /* 0x040fe2000f8010ff */
[----:B------:R-:W-:Y:S01]  /*9ff0*/  IMAD.IADD R5, R5, 0x1, R9 ;  /* 0x0000000105057824 */ /* 0x000fe200078e0209 */
[----:B------:R-:W-:Y:S01]  /*a000*/  ULDC UR4, c[0x0][0xb88] ;  /* 0x0002e20000047ab9 */ /* 0x000fe20000000800 */
[----:B------:R-:W-:Y:S02]  /*a010*/  VIADD R9, R15, 0x8 ;  /* 0x000000080f097836 */ /* 0x000fe40000000000 */
[----:B------:R-:W-:Y:S01]  /*a020*/  SHFL.IDX PT, R6, R11, 0x1, 0x1c1f ;  /* 0x003c1f000b067f89 */ /* 0x000fe200000e0000 */
[----:B------:R-:W-:Y:S01]  /*a030*/  LEA.HI.X R24, R4, UR5, R5, 0x2, P0 ;  /* 0x0000000504187c11 */ /* 0x000fe200080f1405 */
[----:B------:R-:W-:Y:S01]  /*a040*/  IMAD R8, R10, UR4, RZ ;  /* 0x000000040a087c24 */ /* 0x000fe2000f8e02ff */
        /* <DEDUP_REMOVED lines=8> */
.L_x_3432:
[----:B------:R-:W1:Y:S01]  /*a0d0*/  LDC R24, c[0x0][0xce8] ;  /* 0x00033a00ff187b82 */ /* 0x000e620000000800 */
[----:B------:R-:W-:Y:S01]  /*a0e0*/  ULDC UR8, c[0x0][0xbc8] ;  /* 0x0002f20000087ab9 */ /* 0x000fe20000000800 */
[----:B0-----:R0:W5:Y:S01]  /*a0f0*/  LD.E.128 R4, desc[UR42][R20.64] ;  /* 0x0000002a14047980 */ /* 0x001162000c101d00 */
[----:B------:R-:W-:-:S03]  /*a100*/  ISETP.GE.AND P0, PT, R192, UR8, PT ;  /* 0x00000008c0007c0c */ /* 0x000fc6000bf06270 */
[----:B------:R-:W5:Y:S02]  /*a110*/  LD.E.128 R72, desc[UR42][R72.64] ;  /* 0x0000002a48487980 */ /* 0x000f64000c101d00 */
[----:B------:R-:W2:Y:S01]  /*a120*/  LDC R15, c[0x0][0xd38] ;  /* 0x00034e00ff0f7b82 */ /* 0x000ea20000000800 */
[----:B------:R-:W-:Y:S01]  /*a130*/  SEL R3, RZ, 0xffffffff, P0 ;  /* 0xffffffffff037807 */ /* 0x000fe20000000000 */
[----:B------:R-:W-:Y:S01]  /*a140*/  IMAD R10, RZ, RZ, -UR40 ;  /* 0x80000028ff0a7e24 */ /* 0x000fe2000f8e02ff */
[----:B------:R-:W-:Y:S01]  /*a150*/  ISETP.GE.AND P0, PT, R191, UR8, PT ;  /* 0x00000008bf007c0c */ /* 0x000fe2000bf06270 */
[----:B------:R-:W-:Y:S01]  /*a160*/  ULDC.64 UR4, c[0x0][0xbe8] ;  /* 0x0002fa0000047ab9 */ /* 0x000fe20000000a00 */
[----:B------:R-:W-:Y:S01]  /*a170*/  ISETP.GE.AND P1, PT, R18, UR8, PT ;  /* 0x0000000812007c0c */ /* 0x000fe2000bf26270 */
[----:B------:R-:W-:Y:S01]  /*a180*/  IMAD.SHL.U32 R9, R3, 0x2, RZ ;  /* 0x0000000203097824 */ /* 0x000fe200078e00ff */
[----:B------:R-:W5:Y:S01]  /*a190*/  LD.E.128 R48, desc[UR42][R48.64] ;  /* 0x0000002a30307980 */ /* 0x000f62000c101d00 */
[----:B------:R-:W-:-:S03]  /*a1a0*/  ULDC.64 UR6, c[0x0][0xb80] ;  /* 0x0002e00000067ab9 */ /* 0x000fc60000000a00 */
[----:B------:R-:W5:Y:S04]  /*a1b0*/  LD.E.128 R44, desc[UR42][R44.64] ;  /* 0x0000002a2c2c7980 */ /* 0x000f68000c101d00 */
[----:B------:R-:W5:Y:S01]  /*a1c0*/  LD.E.128 R40, desc[UR42][R40.64] ;  /* 0x0000002a28287980 */ /* 0x000f62000c101d00 */
[----:B-1----:R-:W-:Y:S02]  /*a1d0*/  ISETP.NE.AND P2, PT, R24, 0x1, PT ;  /* 0x000000011800780c */ /* 0x002fe40003f45270 */
[----:B------:R-:W-:Y:S01]  /*a1e0*/  SEL R3, RZ, 0xffffffff, P0 ;  /* 0xffffffffff037807 */ /* 0x000fe20000000000 */
[----:B------:R-:W5:Y:S01]  /*a1f0*/  LD.E.128 R36, desc[UR42][R36.64] ;  /* 0x0000002a24247980 */ /* 0x000f62000c101d00 */
[----:B------:R-:W-:-:S03]  /*a200*/  SEL R0, RZ, 0x1, P1 ;  /* 0x00000001ff007807 */ /* 0x000fc60000800000 */
[----:B------:R-:W-:Y:S01]  /*a210*/  IMAD.SHL.U32 R3, R3, 0x4, RZ ;  /* 0x0000000403037824 */ /* 0x000fe200078e00ff */
[----:B------:R-:W-:Y:S01]  /*a220*/  LOP3.LUT R0, R9, 0x2, R0, 0xe2, !PT ;  /* 0x0000000209007812 */ /* 0x000fe200078ee200 */
[----:B------:R-:W5:Y:S04]  /*a230*/  LD.E.128 R32, desc[UR42][R32.64] ;  /* 0x0000002a20207980 */ /* 0x000f68000c101d00 */
[----:B0-----:R-:W0:Y:S01]  /*a240*/  @P2 LDC R21, c[0x0][0xcec] ;  /* 0x00033b00ff152b82 */ /* 0x001e220000000800 */
[----:B------:R-:W-:Y:S01]  /*a250*/  ISETP.GE.AND P0, PT, R190, UR8, PT ;  /* 0x00000008be007c0c */ /* 0x000fe2000bf06270 */
[----:B------:R-:W5:Y:S01]  /*a260*/  LD.E.128 R64, desc[UR42][R64.64] ;  /* 0x0000002a40407980 */ /* 0x000f62000c101d00 */
[----:B------:R-:W-:Y:S02]  /*a270*/  LOP3.LUT R3, R3, 0x4, R0, 0xe2, !PT ;  /* 0x0000000403037812 */ /* 0x000fe400078ee200 */
[----:B------:R-:W-:Y:S01]  /*a280*/  SEL R0, RZ, 0xffffffff, P0 ;  /* 0xffffffffff007807 */ /* 0x000fe20000000000 */
[----:B------:R-:W5:Y:S02]  /*a290*/  LD.E.128 R60, desc[UR42][R60.64] ;  /* 0x0000002a3c3c7980 */ /* 0x000f64000c101d00 */
[----:B------:R-:W1:Y:S01]  /*a2a0*/  @P2 LDC R25, c[0x0][0xcf0] ;  /* 0x00033c00ff192b82 */ /* 0x000e620000000800 */
[----:B--2---:R-:W-:Y:S01]  /*a2b0*/  IMAD R15, R15, R10, UR41 ;  /* 0x000000290f0f7e24 */ /* 0x004fe2000f8e020a */
[----:B------:R-:W5:Y:S01]  /*a2c0*/  LD.E.128 R56, desc[UR42][R56.64] ;  /* 0x0000002a38387980 */ /* 0x000f62000c101d00 */
[----:B------:R-:W-:-:S02]  /*a2d0*/  IMAD.SHL.U32 R10, R0, 0x8, RZ ;  /* 0x00000008000a7824 */ /* 0x000fc400078e00ff */
[----:B------:R-:W-:Y:S01]  /*a2e0*/  IMAD R0, R213, 0x20, R215 ;  /* 0x00000020d5007824 */ /* 0x000fe200078e02d7 */
[----:B------:R-:W5:Y:S01]  /*a2f0*/  LD.E.128 R96, desc[UR42][R96.64] ;  /* 0x0000002a60607980 */ /* 0x000f62000c101d00 */
[----:B------:R-:W-:Y:S01]  /*a300*/  IMAD R8, R12, UR4, RZ ;  /* 0x000000040c087c24 */ /* 0x000fe2000f8e02ff */
[----:B------:R-:W-:Y:S02]  /*a310*/  ISETP.GE.AND P0, PT, R189, UR8, PT ;  /* 0x00000008bd007c0c */ /* 0x000fe4000bf06270 */
[----:B------:R-:W-:Y:S01]  /*a320*/  LEA R20, R15, R0, 0x6 ;  /* 0x000000000f147211 */ /* 0x000fe200078e30ff */
[C---:B------:R-:W-:Y:S01]  /*a330*/  IMAD R11, R13.reuse, UR5, R8 ;  /* 0x000000050d0b7c24 */ /* 0x040fe2000f8e0208 */
[----:B------:R-:W-:Y:S01]  /*a340*/  LOP3.LUT R10, R10, 0x8, R3, 0xe2, !PT ;  /* 0x000000080a0a7812 */ /* 0x000fe200078ee203 */
[----:B------:R-:W-:Y:S01]  /*a350*/  IMAD.WIDE.U32 R8, R13, UR4, RZ ;  /* 0x000000040d087c25 */ /* 0x000fe2000f8e00ff */
[----:B------:R-:W-:Y:S01]  /*a360*/  SEL R3, RZ, 0xffffffff, P0 ;  /* 0xffffffffff037807 */ /* 0x000fe20000000000 */
[----:B------:R-:W-:Y:S01]  /*a370*/  ULDC.64 UR4, c[0x0][0xbf0] ;  /* 0x0002fc0000047ab9 */ /* 0x000fe20000000a00 */
[----:B------:R-:W5:Y:S01]  /*a380*/  LD.E.128 R92, desc[UR42][R92.64] ;  /* 0x0000002a5c5c7980 */ /* 0x000f62000c101d00 */
[----:B------:R-:W-:-:S02]  /*a390*/  IMAD.IADD R9, R9, 0x1, R11 ;  /* 0x0000000109097824 */ /* 0x000fc400078e020b */
[----:B------:R-:W-:Y:S01]  /*a3a0*/  IMAD R12, R14, UR4, RZ ;  /* 0x000000040e0c7c24 */ /* 0x000fe2000f8e02ff */
[----:B------:R-:W5:Y:S01]  /*a3b0*/  LD.E.128 R88, desc[UR42][R88.64] ;  /* 0x0000002a58587980 */ /* 0x000f62000c101d00 */
[----:B0-----:R-:W-:-:S03]  /*a3c0*/  @P2 IMAD.HI.U32 R0, R20, R21, RZ ;  /* 0x0000001514002227 */ /* 0x001fc600078e00ff */
[----:B------:R-:W5:Y:S01]  /*a3d0*/  LD.E.128 R84, desc[UR42][R84.64] ;  /* 0x0000002a54547980 */ /* 0x000f62000c101d00 */
[----:B------:R-:W-:Y:S02]  /*a3e0*/  IMAD.SHL.U32 R13, R3, 0x10, RZ ;  /* 0x00000010030d7824 */ /* 0x000fe400078e00ff */
[----:B------:R-:W-:Y:S01]  /*a3f0*/  IMAD.MOV.U32 R3, RZ, RZ, R20 ;  /* 0x000000ffff037224 */ /* 0x000fe200078e0014 */
[----:B-1----:R-:W-:Y:S01]  /*a400*/  @P2 SHF.R.U32.HI R3, RZ, R25, R0 ;  /* 0x00000019ff032219 */ /* 0x002fe20000011600 */
[C---:B------:R-:W-:Y:S01]  /*a410*/  IMAD R11, R187.reuse, UR5, R12 ;  /* 0x00000005bb0b7c24 */ /* 0x040fe2000f8e020c */
[----:B------:R-:W5:Y:S01]  /*a420*/  LD.E.128 R80, desc[UR42][R80.64] ;  /* 0x0000002a50507980 */ /* 0x000f62000c101d00 */
[----:B------:R-:W-:Y:S01]  /*a430*/  IMAD.WIDE.U32 R8, R187, UR4, R8 ;  /* 0x00000004bb087c25 */ /* 0x000fe2000f8e0008 */
[----:B------:R-:W-:Y:S01]  /*a440*/  LOP3.LUT R10, R13, 0x10, R10, 0xe2, !PT ;  /* 0x000000100d0a7812 */ /* 0x000fe200078ee20a */
[----:B------:R-:W-:Y:S01]  /*a450*/  ULDC.64 UR4, c[0x0][0xbe0] ;  /* 0x0002f80000047ab9 */ /* 0x000fe20000000a00 */
[----:B------:R-:W5:Y:S01]  /*a460*/  LD.E.128 R76, desc[UR42][R76.64] ;  /* 0x0000002a4c4c7980 */ /* 0x000f62000c101d00 */
[----:B------:R-:W-:Y:S01]  /*a470*/  IMAD.IADD R9, R9, 0x1, R11 ;  /* 0x0000000109097824 */ /* 0x000fe200078e020b */
[--C-:B------:R-:W-:Y:S01]  /*a480*/  SHF.R.S32.HI R11, RZ, 0x1f, R3.reuse ;  /* 0x0000001fff0b7819 */ /* 0x100fe20000011403 */
[----:B------:R-:W-:Y:S01]  /*a490*/  IMAD.MOV R13, RZ, RZ, -R3 ;  /* 0x000000ffff0d7224 */ /* 0x000fe200078e0a03 */
[----:B------:R-:W-:Y:S01]  /*a4a0*/  ISETP.GE.AND P0, PT, R188, UR8, PT ;  /* 0x00000008bc007c0c */ /* 0x000fe2000bf06270 */
[----:B------:R-:W-:Y:S01]  /*a4b0*/  @!PT LDS RZ, [RZ] ;  /* 0x00000000fffff984 */ /* 0x000fe20000000800 */
[----:B------:R-:W-:Y:S01]  /*a4c0*/  @!PT LDS RZ, [RZ] ;  /* 0x00000000fffff984 */ /* 0x000fe20000000800 */
[----:B------:R-:W-:Y:S01]  /*a4d0*/  @!PT LDS RZ, [RZ] ;  /* 0x00000000fffff984 */ /* 0x000fe20000000800 */
[----:B------:R-:W-:Y:S01]  /*a4e0*/  @!PT LDS RZ, [RZ] ;  /* 0x00000000fffff984 */ /* 0x000fe20000000800 */
[----:B------:R0:W-:Y:S06]  /*a4f0*/  MEMBAR.ALL.CTA ;  /* 0x0000000000007992 */ /* 0x0001ec0000008000 */
[----:B0-----:R-:W0:Y:S01]  /*a500*/  FENCE.VIEW.ASYNC.S ;  /* 0x00000000000073c6 */ /* 0x001e220000000000 */
[----:B------:R-:W-:Y:S01]  /*a510*/  IMAD R12, R11, UR4, RZ ;  /* 0x000000040b0c7c24 */ /* 0x000fe2000f8e02ff */
[----:B------:R-:W-:Y:S01]  /*a520*/  SEL R0, RZ, 0xffffffff, P0 ;  /* 0xffffffffff007807 */ /* 0x000fe20000000000 */
[----:B------:R-:W-:-:S04]  /*a530*/  IMAD R11, R24, R13, R20 ;  /* 0x0000000d180b7224 */ /* 0x000fc800078e0214 */
[----:B------:R-:W-:Y:S01]  /*a540*/  IMAD.SHL.U32 R21, R0, 0x20, RZ ;  /* 0x0000002000157824 */ /* 0x000fe200078e00ff */
[----:B------:R-:W-:Y:S01]  /*a550*/  SHF.R.S32.HI R0, RZ, 0x1f, R11 ;  /* 0x0000001fff007819 */ /* 0x000fe2000001140b */
[C---:B------:R-:W-:Y:S02]  /*a560*/  IMAD R13, R3.reuse, UR5, R12 ;  /* 0x00000005030d7c24 */ /* 0x040fe4000f8e020c */
[----:B------:R-:W-:Y:S01]  /*a570*/  IMAD.WIDE.U32 R8, R3, UR4, R8 ;  /* 0x0000000403087c25 */ /* 0x000fe2000f8e0008 */
[----:B------:R-:W-:Y:S01]  /*a580*/  ULDC.64 UR4, c[0x0][0xbd8] ;  /* 0x0002f60000047ab9 */ /* 0x000fe20000000a00 */
[----:B------:R-:W-:Y:S02]  /*a590*/  ISETP.GE.AND P0, PT, R217, UR8, PT ;  /* 0x00000008d9007c0c */ /* 0x000fe4000bf06270 */
[----:B------:R-:W-:Y:S02]  /*a5a0*/  IMAD R0, R0, UR4, RZ ;  /* 0x0000000400007c24 */ /* 0x000fe4000f8e02ff */
[----:B------:R-:W-:-:S02]  /*a5b0*/  IMAD.IADD R9, R9, 0x1, R13 ;  /* 0x0000000109097824 */ /* 0x000fc400078e020d */
[----:B------:R-:W-:Y:S01]  /*a5c0*/  IMAD R13, R11, UR5, R0 ;  /* 0x000000050b0d7c24 */ /* 0x000fe2000f8e0200 */
[----:B------:R-:W-:Y:S01]  /*a5d0*/  ULDC UR5, c[0x0][0xb88] ;  /* 0x0002e20000057ab9 */ /* 0x000fe20000000800 */
[----:B------:R-:W-:Y:S01]  /*a5e0*/  SEL R3, RZ, 0x40, P0 ;  /* 0x00000040ff037807 */ /* 0x000fe20000000000 */
[----:B------:R-:W-:Y:S01]  /*a5f0*/  IMAD R29, R24, UR5, RZ ;  /* 0x00000005181d7c24 */ /* 0x000fe2000f8e02ff */
[----:B------:R-:W-:Y:S01]  /*a600*/  ISETP.GE.AND P0, PT, R216, UR8, PT ;  /* 0x00000008d8007c0c */ /* 0x000fe2000bf06270 */
[----:B------:R-:W-:Y:S02]  /*a610*/  IMAD R28, R15, 0x40, R215 ;  /* 0x000000400f1c7824 */ /* 0x000fe400078e02d7 */
[----:B------:R-:W-:Y:S01]  /*a620*/  IMAD.WIDE.U32 R8, R11, UR4, R8 ;  /* 0x000000040b087c25 */ /* 0x000fe2000f8e0008 */
[----:B------:R-:W-:Y:S01]  /*a630*/  SEL R0, RZ, 0x80, P0 ;  /* 0x00000080ff007807 */ /* 0x000fe20000000000 */
[----:B------:R-:W-:Y:S01]  /*a640*/  UIADD3 UR4, UR38, 0x38820, URZ ;  /* 0x0003882026047890 */ /* 0x000fe2000fffe03f */
[----:B------:R-:W-:Y:S01]  /*a650*/  ISETP.GE.AND P0, PT, R28, R29, PT ;  /* 0x0000001d1c00720c */ /* 0x000fe20003f06270 */
[----:B------:R-:W-:Y:S01]  /*a660*/  IMAD.IADD R9, R9, 0x1, R13 ;  /* 0x0000000109097824 */ /* 0x000fe200078e020d */
[----:B------:R-:W-:Y:S01]  /*a670*/  LEA R26, P1, R8, UR6, 0x1 ;  /* 0x00000006081a7c11 */ /* 0x000fe2000f8208ff */
[----:B------:R-:W-:Y:S01]  /*a680*/  UPRMT UR4, URZ, 0x654, UR4 ;  /* 0x000006543f047896 */ /* 0x000fe20008000004 */
[----:B------:R-:W-:-:S02]  /*a690*/  LOP3.LUT R10, R21, 0x20, R10, 0xe2, !PT ;  /* 0x00000020150a7812 */ /* 0x000fc400078ee20a */
[----:B------:R-:W-:Y:S01]  /*a6a0*/  LEA.HI.X R27, R8, UR7, R9, 0x1, P1 ;  /* 0x00000007081b7c11 */ /* 0x000fe200088f0c09 */
[----:B------:R-:W-:Y:S01]  /*a6b0*/  BSSY B0, `(.L_x_3433) ;  /* 0x0000026000007945 */ /* 0x000fe20003800000 */
[----:B------:R-:W-:Y:S02]  /*a6c0*/  LOP3.LUT R3, R10, R3, RZ, 0xfc, !PT ;  /* 0x000000030a037212 */ /* 0x000fe400078efcff */
[----:B0-----:R0:W1:Y:S02]  /*a6d0*/  SHFL.IDX PT, R10, R26, RZ, 0x181f ;  /* 0x00181fff1a0a7589 */ /* 0x00106400000e0000 */
[----:B------:R-:W-:Y:S02]  /*a6e0*/  SYNCS.ARRIVE.TRANS64.RED.A1T0 RZ, [UR4], RZ ;  /* 0x000000ffffff79a7 */ /* 0x000fe40008100404 */
[----:B------:R0:W2:Y:S01]  /*a6f0*/  SHFL.IDX PT, R11, R27, RZ, 0x181f ;  /* 0x00181fff1b0b7589 */ /* 0x0000a200000e0000 */
[----:B------:R-:W-:Y:S01]  /*a700*/  LOP3.LUT R0, R3, R0, RZ, 0xfc, !PT ;  /* 0x0000000003007212 */ /* 0x000fe200078efcff */
[----:B------:R-:W-:Y:S06]  /*a710*/  @P0 BRA `(.L_x_3434) ;  /* 0x00000000007c0947 */ /* 0x000fec0003800000 */
[----:B------:R-:W-:Y:S02]  /*a720*/  ISETP.GE.AND P1, PT, R192, UR8, PT ;  /* 0x00000008c0007c0c */ /* 0x000fe4000bf26270 */
[----:B------:R-:W-:Y:S02]  /*a730*/  ISETP.GE.AND P0, PT, R18, UR8, PT ;  /* 0x0000000812007c0c */ /* 0x000fe4000bf06270 */
[----:B------:R-:W-:Y:S02]  /*a740*/  ISETP.GE.AND P5, PT, R191, UR8, PT ;  /* 0x00000008bf007c0c */ /* 0x000fe4000bfa6270 */
[----:B------:R-:W-:-:S07]  /*a750*/  ISETP.GE.AND P3, PT, R190, UR8, PT ;  /* 0x00000008be007c0c */ /* 0x000fce000bf66270 */
[-C--:B-1----:R-:W-:Y:S02]  /*a760*/  @!P1 LEA R12, P2, R192, R10.reuse, 0x1 ;  /* 0x0000000ac00c9211 */ /* 0x082fe400078408ff */
        /* <DEDUP_REMOVED lines=16> */
[-C--:B--2---:R-:W-:Y:S02]  /*a870*/  @!P1 LEA R12, P6, R188, R10.reuse, 0x1 ;  /* 0x0000000abc0c9211 */ /* 0x084fe400078c08ff */
        /* <DEDUP_REMOVED lines=9> */
.L_x_3434:
[----:B------:R-:W-:Y:S05]  /*a910*/  BSYNC B0 ;  /* 0x0000000000007941 */ /* 0x000fea0003800000 */
.L_x_3433:
[----:B---3-5:R-:W-:Y:S01]  /*a920*/  VIADD R4, R28, 0x20 ;  /* 0x000000201c047836 */ /* 0x028fe20000000000 */
[----:B------:R3:W4:Y:S01]  /*a930*/  SHFL.IDX PT, R7, R27, 0x1, 0x181f ;  /* 0x00381f001b077f89 */ /* 0x00072200000e0000 */
[----:B------:R-:W-:Y:S03]  /*a940*/  BSSY B0, `(.L_x_3435) ;  /* 0x0000023000007945 */ /* 0x000fe60003800000 */
[----:B------:R-:W-:Y:S01]  /*a950*/  ISETP.GE.AND P0, PT, R4, R29, PT ;  /* 0x0000001d0400720c */ /* 0x000fe20003f06270 */
[----:B------:R3:W0:-:S12]  /*a960*/  SHFL.IDX PT, R6, R26, 0x1, 0x181f ;  /* 0x00381f001a067f89 */ /* 0x00061800000e0000 */
[----:B---3--:R-:W-:Y:S05]  /*a970*/  @P0 BRA `(.L_x_3436) ;  /* 0x00000000007c0947 */ /* 0x008fea0003800000 */
[----:B------:R-:W-:Y:S02]  /*a980*/  ISETP.GE.AND P2, PT, R192, UR8, PT ;  /* 0x00000008c0007c0c */ /* 0x000fe4000bf46270 */
[----:B------:R-:W-:Y:S02]  /*a990*/  ISETP.GE.AND P3, PT, R18, UR8, PT ;  /* 0x0000000812007c0c */ /* 0x000fe4000bf66270 */
[----:B------:R-:W-:Y:S02]  /*a9a0*/  ISETP.GE.AND P5, PT, R191, UR8, PT ;  /* 0x00000008bf007c0c */ /* 0x000fe4000bfa6270 */
[----:B------:R-:W-:Y:S02]  /*a9b0*/  ISETP.GE.AND P4, PT, R190, UR8, PT ;  /* 0x00000008be007c0c */ /* 0x000fe4000bf86270 */
[----:B------:R-:W-:-:S05]  /*a9c0*/  LOP3.LUT P1, RZ, R3, 0x40, RZ, 0xc0, !PT ;  /* 0x0000004003ff7812 */ /* 0x000fca000782c0ff */
[-C--:B0-----:R-:W-:Y:S02]  /*a9d0*/  @!P2 LEA R8, P0, R192, R6.reuse, 0x1 ;  /* 0x00000006c008a211 */ /* 0x081fe400078008ff */
[----:B----4-:R-:W-:Y:S02]  /*a9e0*/  @!P3 IMAD.WIDE R4, R18, 0x2, R6 ;  /* 0x000000021204b825 */ /* 0x010fe400078e0206 */
[-C--:B------:R-:W-:Y:S02]  /*a9f0*/  @!P2 LEA.HI.X R9, R192, R7.reuse, R226, 0x1, P0 ;  /* 0x00000007c009a211 */ /* 0x080fe400000f0ce2 */
[----:B-1----:R-:W-:Y:S01]  /*aa00*/  @!P5 LEA R10, P0, R191, R6, 0x1 ;  /* 0x00000006bf0ad211 */ /* 0x002fe200078008ff */
[----:B------:R0:W-:Y:S01]  /*aa10*/  @!P3 ST.E.128 desc[UR42][R4.64], R48 ;  /* 0x000000300400b985 */ /* 0x0001e2000c101d2a */
[----:B------:R-:W-:Y:S02]  /*aa20*/  ISETP.GE.AND P3, PT, R189, UR8, PT ;  /* 0x00000008bd007c0c */ /* 0x000fe4000bf66270 */
[----:B--2---:R-:W-:Y:S01]  /*aa30*/  @!P5 LEA.HI.X R11, R191, R7, R225, 0x1, P0 ;  /* 0x00000007bf0bd211 */ /* 0x004fe200000f0ce1 */
        /* <DEDUP_REMOVED lines=8> */
[-C--:B0-----:R-:W-:Y:S02]  /*aac0*/  @!P2 LEA R4, P6, R188, R6.reuse, 0x1 ;  /* 0x00000006bc04a211 */ /* 0x081fe400078c08ff */
        /* <DEDUP_REMOVED lines=10> */
.L_x_3436:
[----:B------:R-:W-:Y:S05]  /*ab70*/  BSYNC B0 ;  /* 0x0000000000007941 */ /* 0x000fea0003800000 */
.L_x_3435:
[----:B------:R-:W5:Y:S02]  /*ab80*/  LDC R0, c[0x0][0xd34] ;  /* 0x00034d00ff007b82 */ /* 0x000f640000000800 */
[----:B-----5:R-:W-:-:S13]  /*ab90*/  ISETP.LE.AND P0, PT, R0, UR39, PT ;  /* 0x0000002700007c0c */ /* 0x020fda000bf03270 */
[----:B------:R-:W-:Y:S05]  /*aba0*/  @!P0 BRA `(.L_x_3437) ;  /* 0xffffff6000e08947 */ /* 0x000fea000383ffff */
[----:B------:R-:W-:Y:S05]  /*abb0*/  EXIT ;  /* 0x000000000000794d */ /* 0x000fea0003800000 */
.L_x_3399:
[----:B------:R-:W-:-:S08]  /*abc0*/  NOP ;  /* 0x0000000000007918 */ /* 0x000fd00000000000 */
[----:B------:R-:W0:-:S00]  /*abd0*/  USETMAXREG.DEALLOC.CTAPOOL 0x28 ;  /* 0x00000028000079c8 */ /* 0x000e0000080e0500 */
[----:B------:R-:W1:Y:S01]  /*abe0*/  S2UR UR8, SR_CTAID.X ;  /* 0x00000000000879c3 */ /* 0x000e620000002500 */
[----:B0-----:R-:W-:Y:S01]  /*abf0*/  IMAD.MOV.U32 R23, RZ, RZ, 0x1 ;  /* 0x00000001ff177424 */ /* 0x001fe200078e00ff */
[----:B------:R-:W-:Y:S01]  /*ac00*/  MOV R0, 0x1 ;  /* 0x0000000100007802 */ /* 0x000fe20000000f00 */
[----:B------:R-:W-:-:S05]  /*ac10*/  IMAD.MOV.U32 R18, RZ, RZ, RZ ;  /* 0x000000ffff127224 */ /* 0x000fca00078e00ff */
[----:B------:R-:W1:Y:S02]  /*ac20*/  LDC R2, c[0x0][0xd34] ;  /* 0x00034d00ff027b82 */ /* 0x000e640000000800 */
[----:B-1----:R-:W-:-:S13]  /*ac30*/  ISETP.LE.AND P0, PT, R2, UR8, PT ;  /* 0x0000000802007c0c */ /* 0x002fda000bf03270 */
[----:B------:R-:W-:Y:S05]  /*ac40*/  @P0 BRA `(.L_x_3438) ;  /* 0x0000004800880947 */ /* 0x000fea0003800000 */
[----:B------:R-:W-:Y:S01]  /*ac50*/  IMAD.SHL.U32 R29, R5, 0x8, RZ ;  /* 0x00000008051d7824 */ /* 0x000fe200078e00ff */
[----:B------:R-:W-:Y:S01]  /*ac60*/  ULDC UR6, c[0x0][0x320] ;  /* 0x0000c80000067ab9 */ /* 0x000fe20000000800 */
[----:B------:R-:W-:Y:S01]  /*ac70*/  ULDC UR7, c[0x0][0x3b8] ;  /* 0x0000ee0000077ab9 */ /* 0x000fe20000000800 */
[----:B------:R-:W-:Y:S01]  /*ac80*/  LOP3.LUT R16, R16, 0xffffffdf, RZ, 0xc0, !PT ;  /* 0xffffffdf10107812 */ /* 0x000fe200078ec0ff */
[----:B------:R-:W-:Y:S01]  /*ac90*/  ULDC.64 UR4, c[0x0][0x418] ;  /* 0x0001060000047ab9 */ /* 0x000fe20000000a00 */
[----:B------:R-:W-:Y:S01]  /*aca0*/  LOP3.LUT R15, R29, 0x38, RZ, 0xc0, !PT ;  /* 0x000000381d0f7812 */ /* 0x000fe200078ec0ff */
[----:B------:R-:W-:Y:S01]  /*acb0*/  UISETP.NE.U32.AND UP0, UPT, UR4, URZ, UPT ;  /* 0x0000003f0400728c */ /* 0x000fe2000bf05070 */
[----:B------:R-:W-:Y:S01]  /*acc0*/  IMAD.SHL.U32 R24, R5, 0x10, RZ ;  /* 0x0000001005187824 */ /* 0x000fe200078e00ff */
[----:B------:R-:W-:Y:S01]  /*acd0*/  LOP3.LUT R17, R17, 0xfffdffff, RZ, 0xc0, !PT ;  /* 0xfffdffff11117812 */ /* 0x000fe200078ec0ff */
[----:B------:R-:W-:Y:S01]  /*ace0*/  ULDC UR4, c[0x0][0x424] ;  /* 0x0001090000047ab9 */ /* 0x000fe20000000800 */
[C---:B------:R-:W-:Y:S01]  /*acf0*/  LOP3.LUT R0, R15.reuse, 0x40, RZ, 0xfc, !PT ;  /* 0x000000400f007812 */ /* 0x040fe200078efcff */
[----:B------:R-:W-:Y:S01]  /*ad00*/  UISETP.NE.AND.EX UP0, UPT, UR5, URZ, UPT, UP0 ;  /* 0x0000003f0500728c */ /* 0x000fe2000bf05300 */
[C---:B------:R-:W-:Y:S01]  /*ad10*/  LOP3.LUT R2, R15.reuse, 0x80, RZ, 0xfc, !PT ;  /* 0x000000800f027812 */ /* 0x040fe200078efcff */
[----:B------:R-:W0:Y:S01]  /*ad20*/  S2UR UR5, SR_CgaCtaId ;  /* 0x00000000000579c3 */ /* 0x000e220000008800 */
[C---:B------:R-:W-:Y:S01]  /*ad30*/  ISETP.GE.AND P0, PT, R0.reuse, UR6, PT ;  /* 0x0000000600007c0c */ /* 0x040fe2000bf06270 */
[----:B------:R-:W-:Y:S01]  /*ad40*/  USEL UR4, UR4, 0x1, UP0 ;  /* 0x0000000104047887 */ /* 0x000fe20008000000 */
[----:B------:R-:W-:Y:S01]  /*ad50*/  ISETP.GE.AND P5, PT, R0, UR7, PT ;  /* 0x0000000700007c0c */ /* 0x000fe2000bfa6270 */
[----:B------:R-:W-:Y:S01]  /*ad60*/  UMOV UR37, 0x400 ;  /* 0x0000040000257882 */ /* 0x000fe20000000000 */
[C---:B------:R-:W-:Y:S01]  /*ad70*/  ISETP.GE.AND P4, PT, R2.reuse, UR6, PT ;  /* 0x0000000602007c0c */ /* 0x040fe2000bf86270 */
[----:B------:R-:W-:Y:S01]  /*ad80*/  IMAD.MOV.U32 R23, RZ, RZ, 0x1 ;  /* 0x00000001ff177424 */ /* 0x000fe200078e00ff */
[----:B------:R-:W-:Y:S01]  /*ad90*/  ISETP.GE.AND P3, PT, R2, UR7, PT ;  /* 0x0000000702007c0c */ /* 0x000fe2000bf66270 */
[----:B------:R-:W-:Y:S01]  /*ada0*/  ULDC UR36, c[0x0][0x448] ;  /* 0x0001120000247ab9 */ /* 0x000fe20000000800 */
[C---:B------:R-:W-:Y:S01]  /*adb0*/  LOP3.LUT R3, R15.reuse, 0x180, RZ, 0xfc, !PT ;  /* 0x000001800f037812 */ /* 0x040fe200078efcff */
[----:B------:R-:W-:Y:S01]  /*adc0*/  ULDC UR38, c[0x0][0xc] ;  /* 0x0000030000267ab9 */ /* 0x000fe20000000800 */
[----:B------:R-:W-:-:S02]  /*add0*/  ISETP.GE.AND P6, PT, R15, UR6, PT ;  /* 0x000000060f007c0c */ /* 0x000fc4000bfc6270 */
[C---:B------:R-:W-:Y:S02]  /*ade0*/  ISETP.GE.AND P2, PT, R3.reuse, UR7, PT ;  /* 0x0000000703007c0c */ /* 0x040fe4000bf46270 */
[----:B------:R-:W-:Y:S02]  /*adf0*/  @P0 LOP3.LUT R16, R16, 0x20, RZ, 0xfc, !PT ;  /* 0x0000002010100812 */ /* 0x000fe400078efcff */
[----:B------:R-:W-:Y:S02]  /*ae00*/  SEL R6, RZ, 0x40, P2 ;  /* 0x00000040ff067807 */ /* 0x000fe40001000000 */
[----:B------:R-:W-:Y:S02]  /*ae10*/  LOP3.LUT R16, R16, 0xffbfffff, RZ, 0xc0, !PT ;  /* 0xffbfffff10107812 */ /* 0x000fe400078ec0ff */
[----:B------:R-:W-:Y:S02]  /*ae20*/  ISETP.GE.AND P2, PT, R0, UR6, PT ;  /* 0x0000000600007c0c */ /* 0x000fe4000bf46270 */
[----:B------:R-:W-:Y:S01]  /*ae30*/  @P5 LOP3.LUT R16, R16, 0x400000, RZ, 0xfc, !PT ;  /* 0x0040000010105812 */ /* 0x000fe200078efcff */
[----:B0-----:R-:W-:Y:S01]  /*ae40*/  ULEA UR37, UR5, UR37, 0x18 ;  /* 0x0000002505257291 */ /* 0x001fe2000f8ec03f */
[----:B------:R-:W-:-:S02]  /*ae50*/  ISETP.GE.AND P0, PT, R3, UR6, PT ;  /* 0x0000000603007c0c */ /* 0x000fc4000bf06270 */
[----:B------:R-:W-:Y:S02]  /*ae60*/  LOP3.LUT R16, R16, 0xffffffef, RZ, 0xc0, !PT ;  /* 0xffffffef10107812 */ /* 0x000fe400078ec0ff */
[C---:B------:R-:W-:Y:S02]  /*ae70*/  LOP3.LUT R4, R15.reuse, 0x1c0, RZ, 0xfc, !PT ;  /* 0x000001c00f047812 */ /* 0x040fe400078efcff */
[----:B------:R-:W-:Y:S02]  /*ae80*/  @P4 LOP3.LUT R16, R16, 0x10, RZ, 0xfc, !PT ;  /* 0x0000001010104812 */ /* 0x000fe400078efcff */
[----:B------:R-:W-:Y:S02]  /*ae90*/  SEL R3, RZ, 0xffffffff, P2 ;  /* 0xffffffffff037807 */ /* 0x000fe40001000000 */
[----:B------:R-:W-:Y:S02]  /*aea0*/  LOP3.LUT R16, R16, 0xffdfffff, RZ, 0xc0, !PT ;  /* 0xffdfffff10107812 */ /* 0x000fe400078ec0ff */
[----:B------:R-:W-:Y:S01]  /*aeb0*/  ISETP.GE.AND P2, PT, R15, UR7, PT ;  /* 0x000000070f007c0c */ /* 0x000fe2000bf46270 */
[----:B------:R-:W-:Y:S01]  /*aec0*/  IMAD.SHL.U32 R9, R3, 0x2, RZ ;  /* 0x0000000203097824 */ /* 0x000fe200078e00ff */
[----:B------:R-:W-:-:S02]  /*aed0*/  @P3 LOP3.LUT R16, R16, 0x200000, RZ, 0xfc, !PT ;  /* 0x0020000010103812 */ /* 0x000fc400078efcff */
[----:B------:R-:W-:Y:S02]  /*aee0*/  ISETP.GE.AND P1, PT, R4, UR6, PT ;  /* 0x0000000604007c0c */ /* 0x000fe4000bf26270 */
[----:B------:R-:W-:Y:S02]  /*aef0*/  LOP3.LUT R16, R16, 0xfffffdff, RZ, 0xc0, !PT ;  /* 0xfffffdff10107812 */ /* 0x000fe400078ec0ff */
[----:B------:R-:W-:Y:S02]  /*af00*/  LOP3.LUT R12, R15, 0xc0, RZ, 0xfc, !PT ;  /* 0x000000c00f0c7812 */ /* 0x000fe400078efcff */
[----:B------:R-:W-:Y:S02]  /*af10*/  @P6 LOP3.LUT R16, R16, 0x200, RZ, 0xfc, !PT ;  /* 0x0000020010106812 */ /* 0x000fe400078efcff */
[----:B------:R-:W-:Y:S02]  /*af20*/  SEL R7, RZ, 0x40, P0 ;  /* 0x00000040ff077807 */ /* 0x000fe40000000000 */
[----:B------:R-:W-:-:S02]  /*af30*/  SEL R0, RZ, 0x80, P1 ;  /* 0x00000080ff007807 */ /* 0x000fc40000800000 */
[----:B------:R-:W-:Y:S02]  /*af40*/  ISETP.GE.AND P0, PT, R4, UR7, PT ;  /* 0x0000000704007c0c */ /* 0x000fe4000bf06270 */
[----:B------:R-:W-:Y:S02]  /*af50*/  ISETP.GE.AND P1, PT, R12, UR6, PT ;  /* 0x000000060c007c0c */ /* 0x000fe4000bf26270 */
[----:B------:R-:W-:Y:S02]  /*af60*/  SEL R4, RZ, 0xffffffff, P5 ;  /* 0xffffffffff047807 */ /* 0x000fe40002800000 */
[----:B------:R-:W-:Y:S02]  /*af70*/  LOP3.LUT R16, R16, 0xff7fffff, RZ, 0xc0, !PT ;  /* 0xff7fffff10107812 */ /* 0x000fe400078ec0ff */
[----:B------:R-:W-:Y:S01]  /*af80*/  LOP3.LUT R13, R15, 0x100, RZ, 0xfc, !PT ;  /* 0x000001000f0d7812 */ /* 0x000fe200078efcff */
[----:B------:R-:W-:Y:S01]  /*af90*/  IMAD.SHL.U32 R10, R4, 0x2, RZ ;  /* 0x00000002040a7824 */ /* 0x000fe200078e00ff */
[----:B------:R-:W-:-:S02]  /*afa0*/  @P2 LOP3.LUT R16, R16, 0x800000, RZ, 0xfc, !PT ;  /* 0x0080000010102812 */ /* 0x000fc400078efcff */
[----:B------:R-:W-:Y:S02]  /*afb0*/  SEL R4, RZ, 0xffffff80, P0 ;  /* 0xffffff80ff047807 */ /* 0x000fe40000000000 */
[----:B------:R-:W-:Y:S02]  /*afc0*/  ISETP.GE.AND P0, PT, R12, UR7, PT ;  /* 0x000000070c007c0c */ /* 0x000fe4000bf06270 */
[----:B------:R-:W-:Y:S02]  /*afd0*/  LOP3.LUT R16, R16, 0xfffffff7, RZ, 0xc0, !PT ;  /* 0xfffffff710107812 */ /* 0x000fe400078ec0ff */
[----:B------:R-:W-:Y:S02]  /*afe0*/  SEL R12, RZ, 0x8, P0 ;  /* 0x00000008ff0c7807 */ /* 0x000fe40000000000 */
[----:B------:R-:W-:Y:S02]  /*aff0*/  @P1 LOP3.LUT R16, R16, 0x8, RZ, 0xfc, !PT ;  /* 0x0000000810101812 */ /* 0x000fe400078efcff */
[----:B------:R-:W-:-:S02]  /*b000*/  SEL R3, RZ, 0x1, P2 ;  /* 0x00000001ff037807 */ /* 0x000fc40001000000 */
[----:B------:R-:W-:Y:S02]  /*b010*/  LOP3.LUT R16, R16, 0xffefffff, RZ, 0xc0, !PT ;  /* 0xffefffff10107812 */ /* 0x000fe400078ec0ff */
[----:B------:R-:W-:Y:S02]  /*b020*/  LOP3.LUT R10, R10, 0x2, R3, 0xe2, !PT ;  /* 0x000000020a0a7812 */ /* 0x000fe400078ee203 */
[----:B------:R-:W-:Y:S02]  /*b030*/  @P0 LOP3.LUT R16, R16, 0x100000, RZ, 0xfc, !PT ;  /* 0x0010000010100812 */ /* 0x000fe400078efcff */
[----:B------:R-:W-:Y:S02]  /*b040*/  ISETP.GE.AND P0, PT, R13, UR6, PT ;  /* 0x000000060d007c0c */ /* 0x000fe4000bf06270 */
[----:B------:R-:W-:Y:S02]  /*b050*/  SEL R11, RZ, 0x4, P3 ;  /* 0x00000004ff0b7807 */ /* 0x000fe40001800000 */
[----:B------:R-:W-:-:S02]  /*b060*/  LOP3.LUT R16, R16, 0xfffffffb, RZ, 0xc0, !PT ;  /* 0xfffffffb10107812 */ /* 0x000fc400078ec0ff */
[----:B------:R-:W-:Y:S02]  /*b070*/  SEL R2, RZ, 0x1, P6 ;  /* 0x00000001ff027807 */ /* 0x000fe40003000000 */
[----:B------:R-:W-:Y:S02]  /*b080*/  LOP3.LUT R14, R15, 0x140, RZ, 0xfc, !PT ;  /* 0x000001400f0e7812 */ /* 0x000fe400078efcff */
[----:B------:R-:W-:Y:S02]  /*b090*/  LOP3.LUT R12, R12, R10, R11, 0xfe, !PT ;  /* 0x0000000a0c0c7212 */ /* 0x000fe400078efe0b */
[----:B------:R-:W-:Y:S02]  /*b0a0*/  SEL R10, RZ, 0x10, P0 ;  /* 0x00000010ff0a7807 */ /* 0x000fe40000000000 */
[----:B------:R-:W-:Y:S02]  /*b0b0*/  @P0 LOP3.LUT R16, R16, 0x4, RZ, 0xfc, !PT ;  /* 0x0000000410100812 */ /* 0x000fe400078efcff */
[----:B------:R-:W-:-:S02]  /*b0c0*/  LOP3.LUT R2, R9, 0x2, R2, 0xe2, !PT ;  /* 0x0000000209027812 */ /* 0x000fc400078ee202 */
[----:B------:R-:W-:Y:S02]  /*b0d0*/  SEL R3, RZ, 0x4, P4 ;  /* 0x00000004ff037807 */ /* 0x000fe40002000000 */
[----:B------:R-:W-:Y:S02]  /*b0e0*/  ISETP.GE.AND P0, PT, R14, UR6, PT ;  /* 0x000000060e007c0c */ /* 0x000fe4000bf06270 */
[----:B------:R-:W-:Y:S02]  /*b0f0*/  SEL R8, RZ, 0x8, P1 ;  /* 0x00000008ff087807 */ /* 0x000fe40000800000 */
[----:B------:R-:W-:Y:S02]  /*b100*/  LOP3.LUT R16, R16, 0xfffffffd, RZ, 0xc0, !PT ;  /* 0xfffffffd10107812 */ /* 0x000fe400078ec0ff */
[----:B------:R-:W-:Y:S02]  /*b110*/  LOP3.LUT R9, R8, R2, R3, 0xfe, !PT ;  /* 0x0000000208097212 */ /* 0x000fe400078efe03 */
[----:B------:R-:W0:Y:S01]  /*b120*/  LDC.64 R2, c[0x0][0x2f0] ;  /* 0x0000bc00ff027b82 */ /* 0x000e220000000a00 */
[----:B------:R-:W-:-:S02]  /*b130*/  SEL R11, RZ, 0x20, P0 ;  /* 0x00000020ff0b7807 */ /* 0x000fc40000000000 */
[----:B------:R-:W-:Y:S02]  /*b140*/  LOP3.LUT R8, R29, 0x1f8, RZ, 0xc0, !PT ;  /* 0x000001f81d087812 */ /* 0x000fe400078ec0ff */
[----:B------:R-:W-:Y:S02]  /*b150*/  @P0 LOP3.LUT R16, R16, 0x2, RZ, 0xfc, !PT ;  /* 0x0000000210100812 */ /* 0x000fe400078efcff */
[----:B------:R-:W-:Y:S02]  /*b160*/  ISETP.GE.AND P0, PT, R13, UR7, PT ;  /* 0x000000070d007c0c */ /* 0x000fe4000bf06270 */
[----:B------:R-:W-:Y:S02]  /*b170*/  LOP3.LUT R16, R16, 0xfff7ffff, RZ, 0xc0, !PT ;  /* 0xfff7ffff10107812 */ /* 0x000fe400078ec0ff */
[----:B------:R-:W-:Y:S02]  /*b180*/  SEL R13, RZ, 0x10, P0 ;  /* 0x00000010ff0d7807 */ /* 0x000fe40000000000 */
[----:B------:R-:W-:-:S02]  /*b190*/  LOP3.LUT R10, R11, R9, R10, 0xfe, !PT ;  /* 0x000000090b0a7212 */ /* 0x000fc400078efe0a */
[----:B------:R-:W-:Y:S02]  /*b1a0*/  LOP3.LUT R8, R8, 0x38, R5, 0x78, !PT ;  /* 0x0000003808087812 */ /* 0x000fe400078e7805 */
[----:B------:R-:W-:Y:S02]  /*b1b0*/  LOP3.LUT R7, R10, R7, RZ, 0xfc, !PT ;  /* 0x000000070a077212 */ /* 0x000fe400078efcff */
[----:B------:R-:W-:Y:S02]  /*b1c0*/  LOP3.LUT R29, R8, 0x200, R29, 0xf8, !PT ;  /* 0x00000200081d7812 */ /* 0x000fe400078ef81d */
[----:B------:R-:W-:Y:S02]  /*b1d0*/  @P0 LOP3.LUT R16, R16, 0x80000, RZ, 0xfc, !PT ;  /* 0x0008000010100812 */ /* 0x000fe400078efcff */
[----:B------:R-:W-:Y:S01]  /*b1e0*/  ISETP.GE.AND P0, PT, R14, UR7, PT ;  /* 0x000000070e007c0c */ /* 0x000fe2000bf06270 */
[----:B0-----:R-:W-:Y:S01]  /*b1f0*/  IMAD R18, R2, UR4, RZ ;  /* 0x0000000402127c24 */ /* 0x001fe2000f8e02ff */
[----:B------:R-:W-:Y:S01]  /*b200*/  LOP3.LUT R16, R16, 0xfffbffff, RZ, 0xc0, !PT ;  /* 0xfffbffff10107812 */ /* 0x000fe200078ec0ff */
[----:B------:R-:W-:Y:S01]  /*b210*/  ULDC UR7, c[0x0][0x2b8] ;  /* 0x0000ae0000077ab9 */ /* 0x000fe20000000800 */
[----:B------:R-:W-:Y:S01]  /*b220*/  SEL R2, RZ, 0x20, P0 ;  /* 0x00000020ff027807 */ /* 0x000fe20000000000 */
[----:B------:R-:W-:Y:S01]  /*b230*/  VIADD R14, R18, 0x3f ;  /* 0x0000003f120e7836 */ /* 0x000fe20000000000 */
[----:B------:R-:W-:Y:S01]  /*b240*/  STL [R1+0x20], R18 ;  /* 0x0000201201007387 */ /* 0x000fe20000100800 */
[----:B------:R-:W-:Y:S01]  /*b250*/  LOP3.LUT R0, R7, R0, RZ, 0xfc, !PT ;  /* 0x0000000007007212 */ /* 0x000fe200078efcff */
[----:B------:R-:W-:Y:S01]  /*b260*/  ULDC UR4, c[0x0][0x288] ;  /* 0x0000a20000047ab9 */ /* 0x000fe20000000800 */
[----:B------:R-:W-:Y:S01]  /*b270*/  LOP3.LUT R13, R2, R12, R13, 0xfe, !PT ;  /* 0x0000000c020d7212 */ /* 0x000fe200078efe0d */
[----:B------:R-:W-:Y:S01]  /*b280*/  UIMAD UR36, UR36, UR4, URZ ;  /* 0x00000004242472a4 */ /* 0x000fe2000f8e023f */
[----:B------:R-:W-:-:S02]  /*b290*/  SHF.R.S32.HI R9, RZ, 0x1f, R14 ;  /* 0x0000001fff097819 */ /* 0x000fc4000001140e */
[----:B------:R-:W-:Y:S01]  /*b2a0*/  LOP3.LUT R13, R13, R6, RZ, 0xfc, !PT ;  /* 0x000000060d0d7212 */ /* 0x000fe200078efcff */
[----:B------:R-:W-:Y:S01]  /*b2b0*/  IMAD.U32 R6, RZ, RZ, UR8 ;  /* 0x00000008ff067e24 */ /* 0x000fe2000f8e00ff */
[----:B------:R-:W-:Y:S02]  /*b2c0*/  SHF.R.U32.HI R2, RZ, 0x3, R5 ;  /* 0x00000003ff027819 */ /* 0x000fe40000011605 */
[----:B------:R-:W-:Y:S02]  /*b2d0*/  LEA.HI R9, R9, R14, RZ, 0x6 ;  /* 0x0000000e09097211 */ /* 0x000fe400078f30ff */
[----:B------:R-:W-:Y:S01]  /*b2e0*/  LOP3.LUT R2, R2, 0xf, RZ, 0xc0, !PT ;  /* 0x0000000f02027812 */ /* 0x000fe200078ec0ff */
[----:B------:R0:W-:Y:S01]  /*b2f0*/  STL [R1+0xc], R6 ;  /* 0x00000c0601007387 */ /* 0x0001e20000100800 */
[----:B------:R-:W-:Y:S02]  /*b300*/  LOP3.LUT R5, R37, 0x2, RZ, 0xfc, !PT ;  /* 0x0000000225057812 */ /* 0x000fe400078efcff */
[----:B------:R-:W-:-:S02]  /*b310*/  LOP3.LUT R5, R9, 0xffffffc0, RZ, 0xc0, !PT ;  /* 0xffffffc009057812 */ /* 0x000fc400078ec0ff */
[----:B------:R-:W-:Y:S02]  /*b320*/  LOP3.LUT R24, R2, 0x70, R24, 0xf8, !PT ;  /* 0x0000007002187812 */ /* 0x000fe400078ef818 */
[----:B------:R-:W-:Y:S02]  /*b330*/  @P0 LOP3.LUT R16, R16, 0x40000, RZ, 0xfc, !PT ;  /* 0x0004000010100812 */ /* 0x000fe400078efcff */
[----:B------:R-:W-:Y:S02]  /*b340*/  IADD3 R36, R18, 0x40, -R5 ;  /* 0x0000004012247810 */ /* 0x000fe40007ffe805 */
[----:B0-----:R-:W-:Y:S02]  /*b350*/  LEA.HI.SX32 R6, R9, 0xfffffffe, 0x1a ;  /* 0xfffffffe09067811 */ /* 0x001fe400078fd2ff */
[----:B------:R-:W-:Y:S01]  /*b360*/  LOP3.LUT R16, R16, 0xffffbfff, RZ, 0xc0, !PT ;  /* 0xffffbfff10107812 */ /* 0x000fe200078ec0ff */
[----:B------:R-:W-:Y:S01]  /*b370*/  IMAD.IADD R36, R36, 0x1, -R2 ;  /* 0x0000000124247824 */ /* 0x000fe200078e0a02 */
[C---:B------:R-:W-:Y:S01]  /*b380*/  LOP3.LUT R4, R13.reuse, 0x80, R4, 0xc8, !PT ;  /* 0x000000800d047812 */ /* 0x040fe200078ec804 */
[----:B------:R0:W-:Y:S01]  /*b390*/  STL [R1+0x28], R6 ;  /* 0x0000280601007387 */ /* 0x0001e20000100800 */
[----:B------:R-:W-:-:S02]  /*b3a0*/  LOP3.LUT R13, R13, 0x40, RZ, 0xc0, !PT ;  /* 0x000000400d0d7812 */ /* 0x000fc400078ec0ff */
[----:B------:R-:W-:Y:S02]  /*b3b0*/  SHF.R.U32.HI R4, RZ, 0x3, R4 ;  /* 0x00000003ff047819 */ /* 0x000fe40000011604 */
[----:B------:R-:W-:Y:S02]  /*b3c0*/  SHF.R.U32.HI R2, RZ, 0x2, R13 ;  /* 0x00000002ff027819 */ /* 0x000fe4000001160d */
[----:B------:R-:W-:Y:S02]  /*b3d0*/  LOP3.LUT R31, R7, 0x40, RZ, 0xc0, !PT ;  /* 0x00000040071f7812 */ /* 0x000fe400078ec0ff */
[----:B------:R-:W-:Y:S02]  /*b3e0*/  LOP3.LUT R30, R0, 0x80, RZ, 0xc0, !PT ;  /* 0x00000080001e7812 */ /* 0x000fe400078ec0ff */
[----:B0-----:R-:W-:Y:S02]  /*b3f0*/  IADD3 R6, R24, -0x40, R5 ;  /* 0xffffffc018067810 */ /* 0x001fe40007ffe005 */
[----:B------:R-:W-:-:S02]  /*b400*/  SHF.R.U32.HI R31, RZ, 0x2, R31 ;  /* 0x00000002ff1f7819 */ /* 0x000fc4000001161f */
[----:B------:R-:W-:Y:S01]  /*b410*/  ISETP.GE.AND P0, PT, R6, R18, PT ;  /* 0x000000120600720c */ /* 0x000fe20003f06270 */
[----:B------:R-:W-:Y:S01]  /*b420*/  STL [R1+0x24], R6 ;  /* 0x0000240601007387 */ /* 0x000fe20000100800 */
[----:B------:R-:W-:Y:S01]  /*b430*/  SHF.R.U32.HI R30, RZ, 0x3, R30 ;  /* 0x00000003ff1e7819 */ /* 0x000fe2000001161e */
[----:B------:R-:W-:Y:S01]  /*b440*/  IMAD.MOV.U32 R18, RZ, RZ, RZ ;  /* 0x000000ffff127224 */ /* 0x000fe200078e00ff */
[----:B------:R-:W-:Y:S01]  /*b450*/  ISETP.LT.U32.AND P1, PT, R24, 0x40, !P0 ;  /* 0x000000401800780c */ /* 0x000fe20004721070 */
[----:B------:R0:W-:Y:S01]  /*b460*/  STL [R1+0x8], R2 ;  /* 0x0000080201007387 */ /* 0x0001e20000100800 */
[----:B------:R-:W-:-:S03]  /*b470*/  ISETP.GE.AND P0, PT, R15, UR6, PT ;  /* 0x000000060f007c0c */ /* 0x000fc6000bf06270 */
[----:B------:R1:W-:Y:S01]  /*b480*/  STL [R1+0x4], R4 ;  /* 0x0000040401007387 */ /* 0x0003e20000100800 */
[C---:B------:R-:W-:Y:S02]  /*b490*/  ISETP.LT.OR P3, PT, R36.reuse, 0x1, P0 ;  /* 0x000000012400780c */ /* 0x040fe40000761670 */
[----:B------:R-:W-:Y:S01]  /*b4a0*/  ISETP.LT.OR P2, PT, R36, 0x11, P0 ;  /* 0x000000112400780c */ /* 0x000fe20000741670 */
[----:B------:R1:W-:Y:S01]  /*b4b0*/  STL [R1+0x1c], RZ ;  /* 0x00001cff01007387 */ /* 0x0003e20000100800 */
[----:B0-----:R-:W-:-:S03]  /*b4c0*/  PRMT R2, R0, 0x8880, RZ ;  /* 0x0000888000027816 */ /* 0x001fc600000000ff */
[----:B------:R-:W-:Y:S02]  /*b4d0*/  @P1 LOP3.LUT R16, R16, 0x4000, RZ, 0xfc, !PT ;  /* 0x0000400010101812 */ /* 0x000fe400078efcff */
[C---:B------:R-:W-:Y:S02]  /*b4e0*/  ISETP.LT.OR P1, PT, R36.reuse, 0x21, P0 ;  /* 0x000000212400780c */ /* 0x040fe40000721670 */
[----:B------:R-:W-:Y:S02]  /*b4f0*/  ISETP.LT.OR P0, PT, R36, 0x31, P0 ;  /* 0x000000312400780c */ /* 0x000fe40000701670 */
[----:B------:R-:W-:Y:S02]  /*b500*/  @P3 LOP3.LUT R17, R17, 0x20000, RZ, 0xfc, !PT ;  /* 0x0002000011113812 */ /* 0x000fe400078efcff */
[----:B------:R-:W-:Y:S02]  /*b510*/  LOP3.LUT R16, R16, 0xdfffffff, RZ, 0xc0, !PT ;  /* 0xdfffffff10107812 */ /* 0x000fe400078ec0ff */
[----:B------:R-:W-:-:S04]  /*b520*/  LOP3.LUT R17, R17, 0xfffeffff, RZ, 0xc0, !PT ;  /* 0xfffeffff11117812 */ /* 0x000fc800078ec0ff */
[----:B------:R-:W-:-:S04]  /*b530*/  @P2 LOP3.LUT R17, R17, 0x10000, RZ, 0xfc, !PT ;  /* 0x0001000011112812 */ /* 0x000fc800078efcff */
[----:B------:R-:W-:-:S04]  /*b540*/  LOP3.LUT R17, R17, 0xffff7fff, RZ, 0xc0, !PT ;  /* 0xffff7fff11117812 */ /* 0x000fc800078ec0ff */
[----:B------:R-:W-:-:S04]  /*b550*/  @P1 LOP3.LUT R17, R17, 0x8000, RZ, 0xfc, !PT ;  /* 0x0000800011111812 */ /* 0x000fc800078efcff */
        /* <DEDUP_REMOVED lines=16> */
[----:B------:R-:W-:-:S04]  /*b660*/  LOP3.LUT R17, R17, 0xfeffffff, RZ, 0xc0, !PT ;  /* 0xfeffffff11117812 */ /* 0x000fc800078ec0ff */
[----:B------:R-:W-:Y:S02]  /*b670*/  @P1 LOP3.LUT R17, R17, 0x1000000, RZ, 0xfc, !PT ;  /* 0x0100000011111812 */ /* 0x000fe400078efcff */
[----:B------:R-:W-:Y:S02]  /*b680*/  ISETP.LT.OR P1, PT, R36, 0x21, !P0 ;  /* 0x000000212400780c */ /* 0x000fe40004721670 */
[----:B------:R-:W-:-:S04]  /*b690*/  LOP3.LUT R17, R17, 0xfffff7ff, RZ, 0xc0, !PT ;  /* 0xfffff7ff11117812 */ /* 0x000fc800078ec0ff */
        /* <DEDUP_REMOVED lines=31> */
[----:B------:R-:W-:-:S02]  /*b890*/  @P1 LOP3.LUT R16, R16, 0x20000000, RZ, 0xfc, !PT ;  /* 0x2000000010101812 */ /* 0x000fc400078efcff */
[C---:B------:R-:W-:Y:S02]  /*b8a0*/  ISETP.LT.OR P1, PT, R36.reuse, 0x1, !P0 ;  /* 0x000000012400780c */ /* 0x040fe40004721670 */
[----:B------:R-:W-:Y:S02]  /*b8b0*/  LOP3.LUT R17, R17, 0xffdfffff, RZ, 0xc0, !PT ;  /* 0xffdfffff11117812 */ /* 0x000fe400078ec0ff */
[C---:B------:R-:W-:Y:S02]  /*b8c0*/  ISETP.LT.OR P3, PT, R36.reuse, 0x11, !P0 ;  /* 0x000000112400780c */ /* 0x040fe40004761670 */
[----:B------:R-:W-:Y:S02]  /*b8d0*/  @P2 LOP3.LUT R17, R17, 0x200000, RZ, 0xfc, !PT ;  /* 0x0020000011112812 */ /* 0x000fe400078efcff */
[----:B------:R-:W-:Y:S02]  /*b8e0*/  ISETP.LT.OR P2, PT, R36, 0x21, !P0 ;  /* 0x000000212400780c */ /* 0x000fe40004741670 */
[----:B------:R-:W-:-:S02]  /*b8f0*/  LOP3.LUT R17, R17, 0xffffffef, RZ, 0xc0, !PT ;  /* 0xffffffef11117812 */ /* 0x000fc400078ec0ff */
[----:B------:R-:W-:Y:S02]  /*b900*/  LOP3.LUT R16, R16, 0xefffffff, RZ, 0xc0, !PT ;  /* 0xefffffff10107812 */ /* 0x000fe400078ec0ff */
[----:B------:R-:W-:Y:S02]  /*b910*/  @P1 LOP3.LUT R17, R17, 0x10, RZ, 0xfc, !PT ;  /* 0x0000001011111812 */ /* 0x000fe400078efcff */
[----:B------:R-:W-:Y:S02]  /*b920*/  ISETP.LT.OR P1, PT, R36, 0x31, !P0 ;  /* 0x000000312400780c */ /* 0x000fe40004721670 */
[----:B------:R-:W-:Y:S02]  /*b930*/  LOP3.LUT R17, R17, 0xfffffffe, RZ, 0xc0, !PT ;  /* 0xfffffffe11117812 */ /* 0x000fe400078ec0ff */
[----:B------:R-:W-:Y:S02]  /*b940*/  LOP3.LUT P0, RZ, R0, 0x40, RZ, 0xc0, !PT ;  /* 0x0000004000ff7812 */ /* 0x000fe4000780c0ff */
[----:B------:R-:W-:-:S02]  /*b950*/  @P3 LOP3.LUT R17, R17, 0x1, RZ, 0xfc, !PT ;  /* 0x0000000111113812 */ /* 0x000fc400078efcff */
[----:B------:R-:W-:Y:S02]  /*b960*/  ISETP.LT.OR P3, PT, R36, 0x11, !P0 ;  /* 0x000000112400780c */ /* 0x000fe40004761670 */
[----:B------:R-:W-:Y:S02]  /*b970*/  LOP3.LUT R17, R17, 0xffefffff, RZ, 0xc0, !PT ;  /* 0xffefffff11117812 */ /* 0x000fe400078ec0ff */
[----:B------:R-:W-:Y:S02]  /*b980*/  @P2 LOP3.LUT R16, R16, 0x10000000, RZ, 0xfc, !PT ;  /* 0x1000000010102812 */ /* 0x000fe400078efcff */
[----:B------:R-:W-:Y:S02]  /*b990*/  @P1 LOP3.LUT R17, R17, 0x100000, RZ, 0xfc, !PT ;  /* 0x0010000011111812 */ /* 0x000fe400078efcff */
[C---:B------:R-:W-:Y:S02]  /*b9a0*/  ISETP.LT.OR P1, PT, R36.reuse, 0x1, !P0 ;  /* 0x000000012400780c */ /* 0x040fe40004721670 */
[----:B------:R-:W-:-:S02]  /*b9b0*/  ISETP.LT.OR P2, PT, R36, 0x21, !P0 ;  /* 0x000000212400780c */ /* 0x000fc40004741670 */
[----:B------:R-:W-:Y:S02]  /*b9c0*/  LOP3.LUT R16, R16, 0x7fffffff, RZ, 0xc0, !PT ;  /* 0x7fffffff10107812 */ /* 0x000fe400078ec0ff */
[----:B------:R-:W-:Y:S02]  /*b9d0*/  LOP3.LUT R17, R17, 0xfffffff7, RZ, 0xc0, !PT ;  /* 0xfffffff711117812 */ /* 0x000fe400078ec0ff */
[----:B------:R-:W-:Y:S02]  /*b9e0*/  @P3 LOP3.LUT R16, R16, 0x80000000, RZ, 0xfc, !PT ;  /* 0x8000000010103812 */ /* 0x000fe400078efcff */
[----:B------:R-:W-:Y:S02]  /*b9f0*/  LEA R0, R29, UR37, 0x1 ;  /* 0x000000251d007c11 */ /* 0x000fe4000f8e08ff */
[----:B------:R-:W-:Y:S02]  /*ba00*/  LOP3.LUT R16, R16, 0xf7ffffff, RZ, 0xc0, !PT ;  /* 0xf7ffffff10107812 */ /* 0x000fe400078ec0ff */
[----:B------:R-:W-:-:S02]  /*ba10*/  @P1 LOP3.LUT R17, R17, 0x8, RZ, 0xfc, !PT ;  /* 0x0000000811111812 */ /* 0x000fc400078efcff */
[----:B------:R-:W-:Y:S02]  /*ba20*/  ISETP.LT.OR P1, PT, R36, 0x31, !P0 ;  /* 0x000000312400780c */ /* 0x000fe40004721670 */
[----:B------:R-:W-:Y:S02]  /*ba30*/  ISETP.GT.AND P0, PT, R2, -0x1, PT ;  /* 0xffffffff0200780c */ /* 0x000fe40003f04270 */
[----:B------:R-:W-:Y:S02]  /*ba40*/  @P2 LOP3.LUT R16, R16, 0x8000000, RZ, 0xfc, !PT ;  /* 0x0800000010102812 */ /* 0x000fe400078efcff */
[----:B------:R-:W-:Y:S02]  /*ba50*/  ISETP.LT.OR P2, PT, R36, 0x11, P0 ;  /* 0x000000112400780c */ /* 0x000fe40000741670 */
[----:B------:R-:W-:Y:S02]  /*ba60*/  LOP3.LUT R17, R17, 0xfff7ffff, RZ, 0xc0, !PT ;  /* 0xfff7ffff11117812 */ /* 0x000fe400078ec0ff */
[----:B------:R-:W-:-:S02]  /*ba70*/  LOP3.LUT R16, R16, 0xbfffffff, RZ, 0xc0, !PT ;  /* 0xbfffffff10107812 */ /* 0x000fc400078ec0ff */
[C---:B------:R-:W-:Y:S02]  /*ba80*/  ISETP.LT.OR P3, PT, R36.reuse, 0x1, P0 ;  /* 0x000000012400780c */ /* 0x040fe40000761670 */
[----:B------:R-:W-:Y:S02]  /*ba90*/  @P1 LOP3.LUT R17, R17, 0x80000, RZ, 0xfc, !PT ;  /* 0x0008000011111812 */ /* 0x000fe400078efcff */
[C---:B------:R-:W-:Y:S02]  /*baa0*/  ISETP.LT.OR P1, PT, R36.reuse, 0x21, P0 ;  /* 0x000000212400780c */ /* 0x040fe40000721670 */
[----:B------:R-:W-:Y:S02]  /*bab0*/  ISETP.LT.OR P0, PT, R36, 0x31, P0 ;  /* 0x000000312400780c */ /* 0x000fe40000701670 */
[----:B------:R-:W-:Y:S02]  /*bac0*/  @P2 LOP3.LUT R16, R16, 0x40000000, RZ, 0xfc, !PT ;  /* 0x4000000010102812 */ /* 0x000fe400078efcff */
[----:B------:R-:W-:-:S02]  /*bad0*/  ISETP.GE.AND P2, PT, R15, R3, PT ;  /* 0x000000030f00720c */ /* 0x000fc40003f46270 */
[----:B------:R-:W-:Y:S02]  /*bae0*/  LOP3.LUT R16, R16, 0xfbffffff, RZ, 0xc0, !PT ;  /* 0xfbffffff10107812 */ /* 0x000fe400078ec0ff */
[----:B------:R-:W-:-:S03]  /*baf0*/  LOP3.LUT R17, R17, 0xfffffffb, RZ, 0xc0, !PT ;  /* 0xfffffffb11117812 */ /* 0x000fc600078ec0ff */
[----:B------:R-:W-:Y:S02]  /*bb00*/  @P1 LOP3.LUT R16, R16, 0x4000000, RZ, 0xfc, !PT ;  /* 0x0400000010101812 */ /* 0x000fe400078efcff */
[----:B------:R-:W-:Y:S02]  /*bb10*/  @P3 LOP3.LUT R17, R17, 0x4, RZ, 0xfc, !PT ;  /* 0x0000000411113812 */ /* 0x000fe400078efcff */
[----:B------:R-:W-:Y:S02]  /*bb20*/  ISETP.GE.AND P1, PT, R36, 0x1, PT ;  /* 0x000000012400780c */ /* 0x000fe40003f26270 */
[----:B------:R-:W-:Y:S02]  /*bb30*/  LOP3.LUT R16, R16, 0xfffffffe, RZ, 0xc0, !PT ;  /* 0xfffffffe10107812 */ /* 0x000fe400078ec0ff */
[----:B------:R-:W-:Y:S02]  /*bb40*/  LOP3.LUT R17, R17, 0xfffbffff, RZ, 0xc0, !PT ;  /* 0xfffbffff11117812 */ /* 0x000fe400078ec0ff */
[----:B------:R-:W-:-:S02]  /*bb50*/  @P2 LOP3.LUT R16, R16, 0x1, RZ, 0xfc, !PT ;  /* 0x0000000110102812 */ /* 0x000fc400078efcff */
[----:B------:R-:W-:Y:S02]  /*bb60*/  @P0 LOP3.LUT R17, R17, 0x40000, RZ, 0xfc, !PT ;  /* 0x0004000011110812 */ /* 0x000fe400078efcff */
[----:B------:R-:W-:Y:S02]  /*bb70*/  ISETP.GE.AND P0, PT, R36, 0x11, PT ;  /* 0x000000112400780c */ /* 0x000fe40003f06270 */
[----:B------:R-:W-:Y:S02]  /*bb80*/  LOP3.LUT R16, R16, 0xfffdffff, RZ, 0xc0, !PT ;  /* 0xfffdffff10107812 */ /* 0x000fe400078ec0ff */
[----:B------:R-:W-:Y:S02]  /*bb90*/  ISETP.GE.AND P2, PT, R36, 0x21, PT ;  /* 0x000000212400780c */ /* 0x000fe40003f46270 */
[----:B------:R-:W-:Y:S02]  /*bba0*/  @P1 LOP3.LUT R16, R16, 0x20000, RZ, 0xfc, !PT ;  /* 0x0002000010101812 */ /* 0x000fe400078efcff */
[----:B------:R-:W-:-:S02]  /*bbb0*/  ISETP.GE.AND P1, PT, R36, 0x31, PT ;  /* 0x000000312400780c */ /* 0x000fc40003f26270 */
        /* <DEDUP_REMOVED lines=9> */
.L_x_3475:
[----:B------:R-:W2:Y:S01]  /*bc50*/  LDL R2, [R1+0xc] ;  /* 0x00000c0001027983 */ /* 0x000ea20000100800 */
[----:B0-----:R-:W0:Y:S01]  /*bc60*/  LDC R0, c[0x0][0xd38] ;  /* 0x00034e00ff007b82 */ /* 0x001e220000000800 */
[----:B------:R-:W-:Y:S05]  /*bc70*/  YIELD ;  /* 0x0000000000007946 */ /* 0x000fea0003800000 */
[----:B------:R-:W-:Y:S01]  /*bc80*/  ULDC.64 UR4, c[0x0][0xb20] ;  /* 0x0002c80000047ab9 */ /* 0x000fe20000000a00 */
[----:B------:R-:W-:Y:S02]  /*bc90*/  MOV R32, RZ ;  /* 0x000000ff00207202 */ /* 0x000fe40000000f00 */
        /* <DEDUP_REMOVED lines=20> */
[----:B0--3--:R-:W-:Y:S05]  /*bde0*/  @!P0 BRA `(.L_x_3439) ;  /* 0x0000000000408947 */ /* 0x009fea0003800000 */
[----:B------:R-:W-:Y:S01]  /*bdf0*/  MOV R2, 0x0 ;  /* 0x0000000000027802 */ /* 0x000fe20000000f00 */
        /* <DEDUP_REMOVED lines=15> */
.L_x_3439:
        /* <DEDUP_REMOVED lines=20> */
.L_x_3441:
[----:B------:R0:W1:Y:S01]  /*c030*/  LDC.64 R2, c[0x4][R19] ;  /* 0x0100000013027b82 */ /* 0x0000620000000a00 */
[----:B------:R-:W-:Y:S01]  /*c040*/  ULDC.64 UR6, c[0x4][0xf0] ;  /* 0x01003c0000067ab9 */ /* 0x000fe20000000a00 */
[----:B------:R-:W-:Y:S01]  /*c050*/  ULDC.64 UR8, c[0x4][0xf8] ;  /* 0x01003e0000087ab9 */ /* 0x000fe20000000a00 */
[----:B------:R-:W-:Y:S01]  /*c060*/  ULDC.64 UR4, c[0x4][0x50] ;  /* 0x0100140000047ab9 */ /* 0x000fe20000000a00 */
        /* <DEDUP_REMOVED lines=11> */
.L_x_3440:
        /* <DEDUP_REMOVED lines=13> */
.L_x_3493:
[----:B------:R-:W2:Y:S01]  /*c1f0*/  LDL R0, [R1+0x24] ;  /* 0x0000240001007983 */ /* 0x000ea20000100800 */
[----:B------:R-:W-:Y:S01]  /*c200*/  ISETP.NE.AND P0, PT, R10, 0x1, PT ;  /* 0x000000010a00780c */ /* 0x000fe20003f05270 */
[----:B------:R-:W-:Y:S01]  /*c210*/  IMAD.MOV.U32 R35, RZ, RZ, RZ ;  /* 0x000000ffff237224 */ /* 0x000fe200078e00ff */
[C---:B------:R-:W-:Y:S02]  /*c220*/  LOP3.LUT P1, RZ, R16.reuse, 0x4000, RZ, 0xc0, !PT ;  /* 0x0000400010ff7812 */ /* 0x040fe4000782c0ff */
[----:B-----5:R-:W-:Y:S02]  /*c230*/  SHF.R.S32.HI R33, RZ, 0x1f, R28 ;  /* 0x0000001fff217819 */ /* 0x020fe4000001141c */
[----:B------:R-:W-:-:S07]  /*c240*/  LOP3.LUT R16, R16, 0xffffefff, RZ, 0xc0, !PT ;  /* 0xffffefff10107812 */ /* 0x000fce00078ec0ff */
[----:B------:R-:W0:Y:S01]  /*c250*/  @P0 LDC R5, c[0x0][0x434] ;  /* 0x00010d00ff050b82 */ /* 0x000e220000000800 */
[----:B------:R-:W-:-:S07]  /*c260*/  @P0 LOP3.LUT R16, R16, 0x1000, RZ, 0xfc, !PT ;  /* 0x0000100010100812 */ /* 0x000fce00078efcff */
[----:B------:R-:W3:Y:S08]  /*c270*/  @P0 LDC R7, c[0x0][0x438] ;  /* 0x00010e00ff070b82 */ /* 0x000ef00000000800 */
[----:B-1----:R-:W1:Y:S02]  /*c280*/  @P1 LDC.64 R2, c[0x0][0x428] ;  /* 0x00010a00ff021b82 */ /* 0x002e640000000a00 */
[----:B-1----:R-:W-:-:S04]  /*c290*/  @P1 IMAD R8, R33, R2, RZ ;  /* 0x0000000221081224 */ /* 0x002fc800078e02ff */
[----:B------:R-:W-:Y:S02]  /*c2a0*/  @P1 IMAD R8, R28, R3, R8 ;  /* 0x000000031c081224 */ /* 0x000fe400078e0208 */
[----:B--2---:R-:W-:-:S04]  /*c2b0*/  IMAD.IADD R0, R0, 0x1, R32 ;  /* 0x0000000100007824 */ /* 0x004fc800078e0220 */
[----:B0-----:R-:W-:-:S04]  /*c2c0*/  @P0 IMAD.HI.U32 R4, R0, R5, RZ ;  /* 0x0000000500040227 */ /* 0x001fc800078e00ff */
[----:B------:R-:W-:Y:S01]  /*c2d0*/  IMAD.MOV.U32 R6, RZ, RZ, R0 ;  /* 0x000000ffff067224 */ /* 0x000fe200078e0000 */
[----:B---3--:R-:W-:Y:S02]  /*c2e0*/  @P0 SHF.R.U32.HI R6, RZ, R7, R4 ;  /* 0x00000007ff060219 */ /* 0x008fe40000011604 */
[----:B------:R-:W0:Y:S02]  /*c2f0*/  @P1 LDC.64 R4, c[0x0][0x418] ;  /* 0x00010600ff041b82 */ /* 0x000e240000000a00 */
[----:B------:R-:W-:-:S03]  /*c300*/  @P1 SHF.R.S32.HI R7, RZ, 0x1f, R6 ;  /* 0x0000001fff071819 */ /* 0x000fc60000011406 */
[----:B------:R-:W-:-:S04]  /*c310*/  @P1 IMAD.WIDE.U32 R2, R28, R2, R6 ;  /* 0x000000021c021225 */ /* 0x000fc800078e0006 */
[----:B------:R-:W-:Y:S01]  /*c320*/  @P1 IMAD.IADD R8, R3, 0x1, R8 ;  /* 0x0000000103081824 */ /* 0x000fe200078e0208 */
[----:B0-----:R-:W-:-:S04]  /*c330*/  @P1 LEA R4, P0, R2, R4, 0x2 ;  /* 0x0000000402041211 */ /* 0x001fc800078010ff */
[----:B------:R-:W-:-:S05]  /*c340*/  @P1 LEA.HI.X R5, R2, R5, R8, 0x2, P0 ;  /* 0x0000000502051211 */ /* 0x000fca00000f1408 */
[----:B------:R0:W5:Y:S01]  /*c350*/  @P1 LDG.E R35, desc[UR42][R4.64] ;  /* 0x0000002a04231981 */ /* 0x000162000c1e1900 */
[----:B------:R-:W-:Y:S01]  /*c360*/  IMAD.MOV R3, RZ, RZ, -R6 ;  /* 0x000000ffff037224 */ /* 0x000fe200078e0a06 */
[----:B------:R-:W-:Y:S02]  /*c370*/  LOP3.LUT R9, R37, 0x2, RZ, 0xfc, !PT ;  /* 0x0000000225097812 */ /* 0x000fe400078efcff */
[----:B------:R-:W-:Y:S01]  /*c380*/  LOP3.LUT R16, R16, 0xfffffbff, RZ, 0xc0, !PT ;  /* 0xfffffbff10107812 */ /* 0x000fe200078ec0ff */
[----:B------:R-:W-:Y:S01]  /*c390*/  IMAD R0, R10, R3, R0 ;  /* 0x000000030a007224 */ /* 0x000fe200078e0200 */
[----:B------:R-:W-:Y:S02]  /*c3a0*/  ISETP.NE.AND P0, PT, R9, 0x3, PT ;  /* 0x000000030900780c */ /* 0x000fe40003f05270 */
[----:B------:R-:W-:Y:S02]  /*c3b0*/  SHF.R.S32.HI R26, RZ, 0x1f, R19 ;  /* 0x0000001fff1a7819 */ /* 0x000fe40000011413 */
[----:B------:R0:W-:Y:S09]  /*c3c0*/  STL [R1], R0 ;  /* 0x0000000001007387 */ /* 0x0001f20000100800 */
[----:B------:R-:W-:Y:S01]  /*c3d0*/  @P0 LOP3.LUT R16, R16, 0x400, RZ, 0xfc, !PT ;  /* 0x0000040010100812 */ /* 0x000fe200078efcff */
[----:B0-----:R-:W-:Y:S06]  /*c3e0*/  @!P0 BRA `(.L_x_3443) ;  /* 0x0000000000048947 */ /* 0x001fec0003800000 */
[----:B------:R-:W-:Y:S01]  /*c3f0*/  BPT.TRAP 0x1 ;  /* 0x000000040000795c */ /* 0x000fe20000300000 */
.L_x_3443:
[----:B------:R-:W-:Y:S01]  /*c400*/  LEA R25, R18, UR37, 0x3 ;  /* 0x0000002512197c11 */ /* 0x000fe2000f8e18ff */
[----:B------:R-:W-:Y:S01]  /*c410*/  BSSY B0, `(.L_x_3444) ;  /* 0x0000004000007945 */ /* 0x000fe20003800000 */
[----:B------:R-:W-:-:S04]  /*c420*/  SHF.L.U32 R0, R23, 0x1f, RZ ;  /* 0x0000001f17007819 */ /* 0x000fc800000006ff */
[----:B------:R-:W0:Y:S02]  /*c430*/  SYNCS.PHASECHK.TRANS64.TRYWAIT P0, [R25+URZ+0x38840], R0 ;  /* 0x03884000190075a7 */ /* 0x000e24000800017f */
[----:B0-----:R-:W-:Y:S05]  /*c440*/  @!P0 BRA `(.L_x_3445) ;  /* 0x0000003800148947 */ /* 0x001fea0003800000 */
.L_x_3494:
[----:B------:R-:W-:Y:S05]  /*c450*/  BSYNC B0 ;  /* 0x0000000000007941 */ /* 0x000fea0003800000 */
.L_x_3444:
[----:B------:R-:W0:Y:S01]  /*c460*/  LDL R2, [R1] ;  /* 0x0000000001027983 */ /* 0x000e220000100800 */
[----:B------:R-:W-:Y:S01]  /*c470*/  ULDC.64 UR4, c[0x0][0x300] ;  /* 0x0000c00000047ab9 */ /* 0x000fe20000000a00 */
[----:B-----5:R-:W-:Y:S01]  /*c480*/  SHF.R.S32.HI R4, RZ, 0x1f, R35 ;  /* 0x0000001fff047819 */ /* 0x020fe20000011423 */
[----:B------:R-:W-:Y:S01]  /*c490*/  IMAD R5, R18, 0x1000, R29 ;  /* 0x0000100012057824 */ /* 0x000fe200078e021d */
[----:B------:R-:W1:Y:S01]  /*c4a0*/  S2R R7, SR_TID.X ;  /* 0x0000000000077919 */ /* 0x000e620000002100 */
[----:B------:R-:W-:Y:S01]  /*c4b0*/  LOP3.LUT P1, RZ, R16, 0x1, RZ, 0xc0, !PT ;  /* 0x0000000110ff7812 */ /* 0x000fe2000782c0ff */
[----:B-1----:R-:W-:-:S05]  /*c4c0*/  IMAD.SHL.U32 R7, R7, 0x8, RZ ;  /* 0x0000000807077824 */ /* 0x002fca00078e00ff */
[----:B------:R-:W-:Y:S02]  /*c4d0*/  LOP3.LUT R7, R7, 0x38, RZ, 0xc0, !PT ;  /* 0x0000003807077812 */ /* 0x000fe400078ec0ff */
[----:B0-----:R-:W-:-:S05]  /*c4e0*/  SHF.R.S32.HI R0, RZ, 0x1f, R2 ;  /* 0x0000001fff007819 */ /* 0x001fca0000011402 */
[----:B------:R0:W-:Y:S04]  /*c4f0*/  STL [R1+0x14], R0 ;  /* 0x0000140001007387 */ /* 0x0001e80000100800 */
[----:B------:R1:W-:Y:S01]  /*c500*/  STL [R1+0x18], R4 ;  /* 0x0000180401007387 */ /* 0x0003e20000100800 */
[----:B0-----:R-:W-:-:S04]  /*c510*/  IMAD R0, R0, UR4, RZ ;  /* 0x0000000400007c24 */ /* 0x001fc8000f8e02ff */
[C---:B------:R-:W-:Y:S02]  /*c520*/  IMAD R0, R2.reuse, UR5, R0 ;  /* 0x0000000502007c24 */ /* 0x040fe4000f8e0200 */
[----:B------:R-:W-:Y:S01]  /*c530*/  IMAD.WIDE.U32 R2, R2, UR4, RZ ;  /* 0x0000000402027c25 */ /* 0x000fe2000f8e00ff */
        /* <DEDUP_REMOVED lines=11> */
[----:B-1----:R-:W-:Y:S01]  /*c5f0*/  IMAD.IADD R4, R3, 0x1, R0 ;  /* 0x0000000103047824 */ /* 0x002fe200078e0200 */
[----:B------:R-:W-:Y:S01]  /*c600*/  LEA R0, P0, R2, UR4, 0x1 ;  /* 0x0000000402007c11 */ /* 0x000fe2000f8008ff */
[----:B------:R-:W-:-:S03]  /*c610*/  UMOV UR4, 0xffffffff ;  /* 0xffffffff00047882 */ /* 0x000fc60000000000 */
[----:B------:R-:W-:Y:S01]  /*c620*/  LEA.HI.X R4, R2, UR5, R4, 0x1, P0 ;  /* 0x0000000502047c11 */ /* 0x000fe200080f0c04 */
[----:B------:R-:W-:Y:S08]  /*c630*/  BRA.DIV UR4, `(.L_x_3446) ;  /* 0x0000003604ac7947 */ /* 0x000ff0000b800000 */
[----:B------:R-:W0:Y:S01]  /*c640*/  SHFL.IDX PT, R3, R0, RZ, 0x181f ;  /* 0x00181fff00037589 */ /* 0x000e2200000e0000 */
[C---:B------:R-:W-:Y:S02]  /*c650*/  ISETP.GE.AND P2, PT, R36.reuse, 0x1, PT ;  /* 0x000000012400780c */ /* 0x040fe40003f46270 */
[----:B------:R-:W-:Y:S01]  /*c660*/  ISETP.GE.AND P3, PT, R36, 0x11, PT ;  /* 0x000000112400780c */ /* 0x000fe20003f66270 */
[----:B------:R-:W1:Y:S10]  /*c670*/  SHFL.IDX PT, R2, R4, RZ, 0x181f ;  /* 0x00181fff04027589 */ /* 0x000e7400000e0000 */
[----:B------:R-:W-:-:S02]  /*c680*/  @P2 LEA R6, R5, UR37, 0x1 ;  /* 0x0000002505062c11 */ /* 0x000fc4000f8e08ff */
[----:B0-----:R-:W-:-:S05]  /*c690*/  @P2 LEA R3, P0, R7, R3, 0x1 ;  /* 0x0000000307032211 */ /* 0x001fca00078008ff */
[----:B-1----:R-:W-:-:S05]  /*c6a0*/  @P2 IMAD.X R2, RZ, RZ, R2, P0 ;  /* 0x000000ffff022224 */ /* 0x002fca00000e0602 */
[----:B------:R-:W-:-:S04]  /*c6b0*/  @P2 LOP3.LUT R3, R3, R2, RZ, 0x3c, !PT ;  /* 0x0000000203032212 */ /* 0x000fc800078e3cff */
[----:B------:R-:W-:-:S04]  /*c6c0*/  @P2 LOP3.LUT R2, R3, R2, RZ, 0x3c, !PT ;  /* 0x0000000203022212 */ /* 0x000fc800078e3cff */
[----:B------:R-:W-:-:S05]  /*c6d0*/  @P2 LOP3.LUT R3, R3, R2, RZ, 0x3c, !PT ;  /* 0x0000000203032212 */ /* 0x000fca00078e3cff */
[----:B------:R-:W-:Y:S01]  /*c6e0*/  @!PT LDS RZ, [RZ] ;  /* 0x00000000fffff984 */ /* 0x000fe20000000800 */
[----:B------:R0:W-:Y:S01]  /*c6f0*/  @P2 LDGSTS.E.BYPASS.LTC128B.128 [R6+0x22400], desc[UR42][R2.64], !P1 ;  /* 0x2240000002062fae */ /* 0x0001e2000c901d6a */
[----:B------:R-:W-:-:S03]  /*c700*/  ISETP.GE.AND P2, PT, R36, 0x21, PT ;  /* 0x000000212400780c */ /* 0x000fc60003f46270 */
[----:B0-----:R-:W0:Y:S01]  /*c710*/  SHFL.IDX PT, R3, R0, 0x1, 0x181f ;  /* 0x00381f0000037f89 */ /* 0x001e2200000e0000 */
[----:B------:R-:W-:-:S03]  /*c720*/  @P3 LEA R6, R5, UR37, 0x1 ;  /* 0x0000002505063c11 */ /* 0x000fc6000f8e08ff */
[----:B------:R-:W1:Y:S01]  /*c730*/  SHFL.IDX PT, R2, R4, 0x1, 0x181f ;  /* 0x00381f0004027f89 */ /* 0x000e6200000e0000 */
[----:B0-----:R-:W-:-:S05]  /*c740*/  @P3 LEA R3, P0, R7, R3, 0x1 ;  /* 0x0000000307033211 */ /* 0x001fca00078008ff */
[----:B-1----:R-:W-:-:S05]  /*c750*/  @P3 IMAD.X R2, RZ, RZ, R2, P0 ;  /* 0x000000ffff023224 */ /* 0x002fca00000e0602 */
[----:B------:R-:W-:-:S04]  /*c760*/  @P3 LOP3.LUT R3, R3, R2, RZ, 0x3c, !PT ;  /* 0x0000000203033212 */ /* 0x000fc800078e3cff */
[----:B------:R-:W-:-:S04]  /*c770*/  @P3 LOP3.LUT R2, R3, R2, RZ, 0x3c, !PT ;  /* 0x0000000203023212 */ /* 0x000fc800078e3cff */
[----:B------:R-:W-:-:S05]  /*c780*/  @P3 LOP3.LUT R3, R3, R2, RZ, 0x3c, !PT ;  /* 0x0000000203033212 */ /* 0x000fca00078e3cff */
[----:B------:R0:W-:Y:S04]  /*c790*/  @P3 LDGSTS.E.BYPASS.LTC128B.128 [R6+0x22c00], desc[UR42][R2.64], !P1 ;  /* 0x22c0000002063fae */ /* 0x0001e8000c901d6a */
[----:B0-----:R-:W0:Y:S01]  /*c7a0*/  SHFL.IDX PT, R3, R0, 0x2, 0x181f ;  /* 0x00581f0000037f89 */ /* 0x001e2200000e0000 */
[----:B------:R-:W-:-:S03]  /*c7b0*/  @P2 LEA R6, R5, UR37, 0x1 ;  /* 0x0000002505062c11 */ /* 0x000fc6000f8e08ff */
[----:B------:R-:W1:Y:S04]  /*c7c0*/  SHFL.IDX PT, R2, R4, 0x2, 0x181f ;  /* 0x00581f0004027f89 */ /* 0x000e6800000e0000 */
[----:B------:R-:W2:Y:S04]  /*c7d0*/  SHFL.IDX PT, R4, R4, 0x3, 0x181f ;  /* 0x00781f0004047f89 */ /* 0x000ea800000e0000 */
[----:B------:R-:W3:Y:S01]  /*c7e0*/  SHFL.IDX PT, R0, R0, 0x3, 0x181f ;  /* 0x00781f0000007f89 */ /* 0x000ee200000e0000 */
[----:B0-----:R-:W-:-:S05]  /*c7f0*/  @P2 LEA R3, P0, R7, R3, 0x1 ;  /* 0x0000000307032211 */ /* 0x001fca00078008ff */
[----:B-1----:R-:W-:-:S05]  /*c800*/  @P2 IMAD.X R2, RZ, RZ, R2, P0 ;  /* 0x000000ffff022224 */ /* 0x002fca00000e0602 */
[----:B------:R-:W-:-:S04]  /*c810*/  @P2 LOP3.LUT R3, R3, R2, RZ, 0x3c, !PT ;  /* 0x0000000203032212 */ /* 0x000fc800078e3cff */
[----:B------:R-:W-:-:S04]  /*c820*/  @P2 LOP3.LUT R2, R3, R2, RZ, 0x3c, !PT ;  /* 0x0000000203022212 */ /* 0x000fc800078e3cff */
[----:B------:R-:W-:-:S05]  /*c830*/  @P2 LOP3.LUT R3, R3, R2, RZ, 0x3c, !PT ;  /* 0x0000000203032212 */ /* 0x000fca00078e3cff */
[----:B--23--:R1:W-:Y:S02]  /*c840*/  @P2 LDGSTS.E.BYPASS.LTC128B.128 [R6+0x23400], desc[UR42][R2.64], !P1 ;  /* 0x2340000002062fae */ /* 0x00c3e4000c901d6a */
.L_x_3504:
[----:B------:R-:W-:-:S13]  /*c850*/  ISETP.GE.AND P2, PT, R36, 0x31, PT ;  /* 0x000000312400780c */ /* 0x000fda0003f46270 */
[----:B01----:R-:W-:Y:S02]  /*c860*/  @P2 LEA R2, P0, R7, R0, 0x1 ;  /* 0x0000000007022211 */ /* 0x003fe400078008ff */
[----:B------:R-:W-:-:S03]  /*c870*/  @P2 LEA R5, R5, UR37, 0x1 ;  /* 0x0000002505052c11 */ /* 0x000fc6000f8e08ff */
[----:B------:R-:W-:Y:S01]  /*c880*/  @P2 IMAD.X R3, RZ, RZ, R4, P0 ;  /* 0x000000ffff032224 */ /* 0x000fe200000e0604 */
[----:B------:R-:W-:-:S04]  /*c890*/  PLOP3.LUT P0, PT, PT, PT, PT, 0x80, 0x0 ;  /* 0x000000000000781c */ /* 0x000fc80003f0f070 */
[----:B------:R-:W-:Y:S01]  /*c8a0*/  @!PT LDS RZ, [RZ] ;  /* 0x00000000fffff984 */ /* 0x000fe20000000800 */
[----:B------:R-:W-:Y:S01]  /*c8b0*/  @!PT LDS RZ, [RZ] ;  /* 0x00000000fffff984 */ /* 0x000fe20000000800 */
[----:B------:R-:W-:Y:S01]  /*c8c0*/  @!PT LDS RZ, [RZ] ;  /* 0x00000000fffff984 */ /* 0x000fe20000000800 */
[----:B------:R0:W-:Y:S01]  /*c8d0*/  @P2 LDGSTS.E.BYPASS.LTC128B.128 [R5+0x23c00], desc[UR42][R2.64], !P1 ;  /* 0x23c0000002052fae */ /* 0x0001e2000c901d6a */
[----:B------:R-:W-:-:S08]  /*c8e0*/  NOP ;  /* 0x0000000000007918 */ /* 0x000fd00000000000 */
.L_x_3447:
[----:B------:R-:W-:Y:S02]  /*c8f0*/  PLOP3.LUT P1, PT, P1, P0, PT, 0xa2, 0x0 ;  /* 0x000000000000781c */ /* 0x000fe40000f21472 */
[----:B------:R-:W-:-:S08]  /*c900*/  @P0 R2UR P1, UR4, R25 ;  /* 0x00000000190402ca */ /* 0x000fd00000020000 */
[----:B------:R-:W-:-:S05]  /*c910*/  @P0 PLOP3.LUT P0, PT, P1, PT, PT, 0x80, 0x0 ;  /* 0x000000000000081c */ /* 0x000fca0000f0f070 */
[----:B------:R-:W-:Y:S01]  /*c920*/  @!P1 SYNCS.ARRIVE.TRANS64.RED.A0T1 RZ, [UR4+0x38830], RZ ;  /* 0x038830ffffff99a7 */ /* 0x000fe20008200404 */
[----:B------:R-:W-:Y:S07]  /*c930*/  @!P1 ARRIVES.LDGSTSBAR.64.TRANSCNT [UR4+0x38830] ;  /* 0x03883000ff0099b0 */ /* 0x000fee0008000a84 */
[----:B------:R-:W-:Y:S05]  /*c940*/  @P0 BRA.U.ANY `(.L_x_3447) ;  /* 0xfffffffd00e80947 */ /* 0x000fea000393ffff */
[----:B------:R-:W-:Y:S01]  /*c950*/  NOP ;  /* 0x0000000000007918 */ /* 0x000fe20000000000 */
[----:B------:R-:W-:-:S04]  /*c960*/  LOP3.LUT R0, R37, 0x2, RZ, 0xfc, !PT ;  /* 0x0000000225007812 */ /* 0x000fc800078efcff */
[----:B------:R-:W-:-:S13]  /*c970*/  ISETP.NE.AND P2, PT, R0, 0x3, PT ;  /* 0x000000030000780c */ /* 0x000fda0003f45270 */
[----:B------:R-:W-:Y:S05]  /*c980*/  @!P2 BRA `(.L_x_3448) ;  /* 0x000000000004a947 */ /* 0x000fea0003800000 */
[----:B------:R-:W-:Y:S01]  /*c990*/  BPT.TRAP 0x1 ;  /* 0x000000040000795c */ /* 0x000fe20000300000 */
.L_x_3448:
[----:B------:R1:W-:Y:S02]  /*c9a0*/  SYNCS.ARRIVE.TRANS64.A1T0 RZ, [R25+URZ+0x38830], RZ ;  /* 0x038830ff19ff79a7 */ /* 0x0003e4000810003f */
[----:B------:R-:W-:Y:S05]  /*c9b0*/  WARPSYNC.ALL ;  /* 0x0000000000007948 */ /* 0x000fea0003800000 */
[----:B------:R-:W-:Y:S01]  /*c9c0*/  UIADD3 UR4, UR37, 0x20400, URZ ;  /* 0x0002040025047890 */ /* 0x000fe2000fffe03f */
[----:B------:R-:W-:-:S03]  /*c9d0*/  SHF.R.S32.HI R0, RZ, 0x1f, R27 ;  /* 0x0000001fff007819 */ /* 0x000fc6000001141b */
[----:B------:R-:W-:Y:S02]  /*c9e0*/  ULOP3.LUT UP0, URZ, UR4, 0x3ff, URZ, 0xc0, !UPT ;  /* 0x000003ff043f7892 */ /* 0x000fe4000f80c03f */
[----:B------:R2:W-:Y:S01]  /*c9f0*/  STL [R1+0x10], R0 ;  /* 0x0000100001007387 */ /* 0x0005e20000100800 */
[----:B------:R-:W-:Y:S03]  /*ca00*/  BAR.SYNC.DEFER_BLOCKING 0x8, 0x100 ;  /* 0x0204000000007b1d */ /* 0x000fe60000010000 */
[----:B------:R-:W-:-:S13]  /*ca10*/  PLOP3.LUT P0, PT, PT, PT, UP0, 0x80, 0x0 ;  /* 0x000000000000781c */ /* 0x000fda0003f0f008 */
[----:B--2---:R-:W-:Y:S05]  /*ca20*/  @!P0 BRA `(.L_x_3449) ;  /* 0x0000000000408947 */ /* 0x004fea0003800000 */
[----:B0-----:R-:W-:Y:S01]  /*ca30*/  MOV R2, 0x0 ;  /* 0x0000000000027802 */ /* 0x001fe20000000f00 */
        /* <DEDUP_REMOVED lines=8> */
[----:B------:R-:W-:-:S02]  /*cac0*/  IMAD.U32 R7, RZ, RZ, UR7 ;  /* 0x00000007ff077e24 */ /* 0x000fc4000f8e00ff */
[----:B------:R-:W-:Y:S02]  /*cad0*/  IMAD.U32 R11, RZ, RZ, UR9 ;  /* 0x00000009ff0b7e24 */ /* 0x000fe4000f8e00ff */
[----:B------:R-:W-:Y:S02]  /*cae0*/  IMAD.MOV.U32 R8, RZ, RZ, 0x70 ;  /* 0x00000070ff087424 */ /* 0x000fe400078e00ff */
[----:B------:R-:W-:Y:S02]  /*caf0*/  IMAD.MOV.U32 R12, RZ, RZ, 0x1 ;  /* 0x00000001ff0c7424 */ /* 0x000fe400078e00ff */
[----:B------:R-:W-:-:S07]  /*cb00*/  IMAD.MOV.U32 R13, RZ, RZ, RZ ;  /* 0x000000ffff0d7224 */ /* 0x000fce00078e00ff */
[----:B------:R-:W-:-:S07]  /*cb10*/  LEPC R20, `(.L_x_3449) ;  /* 0x000000001014794e */ /* 0x000fce0000000000 */
[----:B01----:R-:W-:Y:S05]  /*cb20*/  CALL.ABS.NOINC R2 ;  /* 0x0000000002007343 */ /* 0x003fea0003c00000 */
.L_x_3449:
[----:B0-----:R-:W2:Y:S01]  /*cb30*/  LDL R2, [R1+0x10] ;  /* 0x0000100001027983 */ /* 0x001ea20000100800 */
[----:B------:R-:W0:Y:S03]  /*cb40*/  LDC R3, c[0x0][0x448] ;  /* 0x00011200ff037b82 */ /* 0x000e260000000800 */
[----:B------:R-:W3:Y:S01]  /*cb50*/  LDL R21, [R1+0xc] ;  /* 0x00000c0001157983 */ /* 0x000ee20000100800 */
[----:B------:R-:W-:Y:S01]  /*cb60*/  IMAD.MOV R5, RZ, RZ, -R34 ;  /* 0x000000ffff057224 */ /* 0x000fe200078e0a22 */
[----:B------:R-:W-:Y:S01]  /*cb70*/  ULDC UR4, c[0x0][0xd38] ;  /* 0x00034e0000047ab9 */ /* 0x000fe20000000800 */
[----:B------:R-:W-:Y:S01]  /*cb80*/  LOP3.LUT R16, R16, 0xffffdfff, RZ, 0xc0, !PT ;  /* 0xffffdfff10107812 */ /* 0x000fe200078ec0ff */
[----:B------:R-:W4:Y:S01]  /*cb90*/  S2R R9, SR_TID.X ;  /* 0x0000000000097919 */ /* 0x000f220000002100 */
[----:B------:R-:W-:Y:S01]  /*cba0*/  LEA R8, R29, UR37, 0x1 ;  /* 0x000000251d087c11 */ /* 0x000fe2000f8e08ff */
[----:B------:R-:W5:Y:S01]  /*cbb0*/  S2R R10, SR_TID.X ;  /* 0x00000000000a7919 */ /* 0x000f620000002100 */
[----:B0-----:R-:W-:-:S13]  /*cbc0*/  ISETP.NE.AND P0, PT, R3, 0x1, PT ;  /* 0x000000010300780c */ /* 0x001fda0003f05270 */
[----:B------:R-:W0:Y:S01]  /*cbd0*/  @P0 LDC R0, c[0x0][0x450] ;  /* 0x00011400ff000b82 */ /* 0x000e220000000800 */
[----:B------:R-:W-:Y:S01]  /*cbe0*/  @P0 LOP3.LUT R16, R16, 0x2000, RZ, 0xfc, !PT ;  /* 0x0000200010100812 */ /* 0x000fe200078efcff */
[----:B----4-:R-:W-:-:S03]  /*cbf0*/  IMAD.SHL.U32 R9, R9, 0x8, RZ ;  /* 0x0000000809097824 */ /* 0x010fc600078e00ff */
[----:B------:R-:W-:Y:S02]  /*cc00*/  LOP3.LUT P1, RZ, R16, 0x1000000, RZ, 0xc0, !PT ;  /* 0x0100000010ff7812 */ /* 0x000fe4000782c0ff */
[----:B-----5:R-:W-:Y:S02]  /*cc10*/  SHF.R.U32.HI R10, RZ, 0x3, R10 ;  /* 0x00000003ff0a7819 */ /* 0x020fe4000001160a */
[----:B------:R-:W-:Y:S02]  /*cc20*/  LOP3.LUT R9, R9, 0x38, RZ, 0xc0, !PT ;  /* 0x0000003809097812 */ /* 0x000fe400078ec0ff */
[----:B------:R-:W-:Y:S01]  /*cc30*/  LOP3.LUT R10, R10, 0xf, RZ, 0xc0, !PT ;  /* 0x0000000f0a0a7812 */ /* 0x000fe200078ec0ff */
[----:B--2---:R-:W-:Y:S02]  /*cc40*/  IMAD.MOV.U32 R20, RZ, RZ, R2 ;  /* 0x000000ffff147224 */ /* 0x004fe400078e0002 */
[----:B------:R-:W2:Y:S01]  /*cc50*/  @P0 LDC R2, c[0x0][0x44c] ;  /* 0x00011300ff020b82 */ /* 0x000ea20000000800 */
[----:B---3--:R-:W-:Y:S01]  /*cc60*/  IMAD R5, R5, UR4, R21 ;  /* 0x0000000405057c24 */ /* 0x008fe2000f8e0215 */
[----:B------:R-:W-:-:S02]  /*cc70*/  ULDC.64 UR4, c[0x0][0x2d8] ;  /* 0x0000b60000047ab9 */ /* 0x000fc40000000a00 */
[----:B------:R-:W-:Y:S02]  /*cc80*/  IMAD R6, R26, UR4, RZ ;  /* 0x000000041a067c24 */ /* 0x000fe4000f8e02ff */
[----:B------:R-:W-:Y:S02]  /*cc90*/  IMAD R34, R5, 0x40, R24 ;  /* 0x0000004005227824 */ /* 0x000fe400078e0218 */
[----:B------:R-:W-:Y:S02]  /*cca0*/  IMAD R6, R19, UR5, R6 ;  /* 0x0000000513067c24 */ /* 0x000fe4000f8e0206 */
[----:B------:R-:W-:Y:S02]  /*ccb0*/  IMAD.MOV.U32 R4, RZ, RZ, R34 ;  /* 0x000000ffff047224 */ /* 0x000fe400078e0022 */
[----:B--2---:R-:W-:-:S05]  /*ccc0*/  @P0 IMAD.HI.U32 R2, R34, R2, RZ ;  /* 0x0000000222020227 */ /* 0x004fca00078e00ff */
[----:B0-----:R-:W-:-:S05]  /*ccd0*/  @P0 SHF.R.U32.HI R4, RZ, R0, R2 ;  /* 0x00000000ff040219 */ /* 0x001fca0000011602 */
[----:B------:R-:W-:-:S04]  /*cce0*/  IMAD.MOV R0, RZ, RZ, -R4 ;  /* 0x000000ffff007224 */ /* 0x000fc800078e0a04 */
[----:B------:R-:W-:Y:S02]  /*ccf0*/  IMAD R0, R3, R0, R34 ;  /* 0x0000000003007224 */ /* 0x000fe400078e0222 */
[----:B------:R-:W-:Y:S01]  /*cd00*/  IMAD.WIDE.U32 R2, R19, UR4, RZ ;  /* 0x0000000413027c25 */ /* 0x000fe2000f8e00ff */
[----:B------:R-:W-:-:S03]  /*cd10*/  ULDC.64 UR4, c[0x0][0x2e0] ;  /* 0x0000b80000047ab9 */ /* 0x000fc60000000a00 */
[----:B------:R-:W-:Y:S02]  /*cd20*/  IMAD.IADD R3, R3, 0x1, R6 ;  /* 0x0000000103037824 */ /* 0x000fe400078e0206 */
[----:B------:R-:W-:Y:S02]  /*cd30*/  IMAD R6, R20, UR4, RZ ;  /* 0x0000000414067c24 */ /* 0x000fe4000f8e02ff */
[----:B------:R-:W-:-:S04]  /*cd40*/  IMAD.WIDE.U32 R2, R27, UR4, R2 ;  /* 0x000000041b027c25 */ /* 0x000fc8000f8e0002 */
[----:B------:R-:W-:Y:S01]  /*cd50*/  IMAD R6, R27, UR5, R6 ;  /* 0x000000051b067c24 */ /* 0x000fe2000f8e0206 */
[----:B------:R-:W-:-:S03]  /*cd60*/  ULDC.64 UR4, c[0x0][0x2d0] ;  /* 0x0000b40000047ab9 */ /* 0x000fc60000000a00 */
[----:B------:R-:W-:Y:S01]  /*cd70*/  IMAD.IADD R3, R3, 0x1, R6 ;  /* 0x0000000103037824 */ /* 0x000fe200078e0206 */
[----:B------:R-:W-:Y:S01]  /*cd80*/  SHF.R.S32.HI R6, RZ, 0x1f, R4 ;  /* 0x0000001fff067819 */ /* 0x000fe20000011404 */
[----:B------:R-:W-:-:S04]  /*cd90*/  IMAD.WIDE.U32 R2, R4, UR4, R2 ;  /* 0x0000000404027c25 */ /* 0x000fc8000f8e0002 */
[----:B------:R-:W-:-:S04]  /*cda0*/  IMAD R6, R6, UR4, RZ ;  /* 0x0000000406067c24 */ /* 0x000fc8000f8e02ff */
[----:B------:R-:W-:Y:S01]  /*cdb0*/  IMAD R6, R4, UR5, R6 ;  /* 0x0000000504067c24 */ /* 0x000fe2000f8e0206 */
[----:B------:R-:W-:Y:S01]  /*cdc0*/  SHF.R.S32.HI R4, RZ, 0x1f, R0 ;  /* 0x0000001fff047819 */ /* 0x000fe20000011400 */
[----:B------:R-:W-:-:S03]  /*cdd0*/  ULDC.64 UR4, c[0x0][0x2c8] ;  /* 0x0000b20000047ab9 */ /* 0x000fc60000000a00 */
[----:B------:R-:W-:Y:S01]  /*cde0*/  IADD3 R3, R3, R6, RZ ;  /* 0x0000000603037210 */ /* 0x000fe20007ffe0ff */
        /* <DEDUP_REMOVED lines=10> */
[----:B------:R-:W-:Y:S01]  /*ce90*/  IMAD R5, R5, 0x40, R10 ;  /* 0x0000004005057824 */ /* 0x000fe200078e020a */
[----:B------:R-:W-:Y:S02]  /*cea0*/  LOP3.LUT R16, R16, 0xfffffeff, RZ, 0xc0, !PT ;  /* 0xfffffeff10107812 */ /* 0x000fe400078ec0ff */
[----:B------:R-:W2:Y:S02]  /*ceb0*/  SHFL.IDX PT, R3, R2, RZ, 0x181f ;  /* 0x00181fff02037589 */ /* 0x000ea400000e0000 */
[----:B------:R-:W-:-:S13]  /*cec0*/  ISETP.GE.AND P2, PT, R5, UR36, PT ;  /* 0x0000002405007c0c */ /* 0x000fda000bf46270 */
[----:B------:R-:W-:-:S04]  /*ced0*/  @P2 LOP3.LUT R16, R16, 0x100, RZ, 0xfc, !PT ;  /* 0x0000010010102812 */ /* 0x000fc800078efcff */
[----:B------:R-:W-:Y:S02]  /*cee0*/  LOP3.LUT R16, R16, 0xffffff7f, RZ, 0xc0, !PT ;  /* 0xffffff7f10107812 */ /* 0x000fe400078ec0ff */
[----:B0-----:R-:W-:-:S05]  /*cef0*/  @!P2 LEA R4, P0, R9, R4, 0x1 ;  /* 0x000000040904a211 */ /* 0x001fca00078008ff */
[----:B--2---:R-:W-:Y:S02]  /*cf00*/  @!P2 IMAD.X R3, RZ, RZ, R3, P0 ;  /* 0x000000ffff03a224 */ /* 0x004fe400000e0603 */
[----:B------:R-:W-:Y:S02]  /*cf10*/  @!P2 IMAD.MOV.U32 R6, RZ, RZ, R4 ;  /* 0x000000ffff06a224 */ /* 0x000fe400078e0004 */
[----:B------:R-:W-:Y:S02]  /*cf20*/  @!P2 IMAD.MOV.U32 R7, RZ, RZ, R3 ;  /* 0x000000ffff07a224 */ /* 0x000fe400078e0003 */
[----:B------:R-:W-:-:S03]  /*cf30*/  VIADD R3, R5, 0x10 ;  /* 0x0000001005037836 */ /* 0x000fc60000000000 */
[----:B------:R-:W-:Y:S01]  /*cf40*/  @!PT LDS RZ, [RZ] ;  /* 0x00000000fffff984 */ /* 0x000fe20000000800 */
[----:B------:R0:W-:Y:S02]  /*cf50*/  @!P2 LDGSTS.E.BYPASS.LTC128B.128 [R8+0x20400], desc[UR42][R6.64], !P1 ;  /* 0x204000000608afae */ /* 0x0001e4000c901d6a */
[----:B------:R-:W-:Y:S02]  /*cf60*/  ISETP.GE.AND P2, PT, R3, UR36, PT ;  /* 0x0000002403007c0c */ /* 0x000fe4000bf46270 */
[----:B------:R-:W-:Y:S04]  /*cf70*/  SHFL.IDX PT, R3, R2, 0x1, 0x181f ;  /* 0x00381f0002037f89 */ /* 0x000fe800000e0000 */
[----:B0-----:R-:W0:Y:S07]  /*cf80*/  SHFL.IDX PT, R6, R0, 0x1, 0x181f ;  /* 0x00381f0000067f89 */ /* 0x001e2e00000e0000 */
[----:B------:R-:W-:-:S04]  /*cf90*/  @P2 LOP3.LUT R16, R16, 0x80, RZ, 0xfc, !PT ;  /* 0x0000008010102812 */ /* 0x000fc800078efcff */
[----:B------:R-:W-:Y:S02]  /*cfa0*/  LOP3.LUT R16, R16, 0xffffffbf, RZ, 0xc0, !PT ;  /* 0xffffffbf10107812 */ /* 0x000fe400078ec0ff */
[----:B0-----:R-:W-:-:S05]  /*cfb0*/  @!P2 LEA R6, P0, R9, R6, 0x1 ;  /* 0x000000060906a211 */ /* 0x001fca00078008ff */
[----:B------:R-:W-:-:S04]  /*cfc0*/  @!P2 IMAD.X R3, RZ, RZ, R3, P0 ;  /* 0x000000ffff03a224 */ /* 0x000fc800000e0603 */
[----:B------:R-:W-:Y:S02]  /*cfd0*/  @!P2 IMAD.MOV.U32 R7, RZ, RZ, R3 ;  /* 0x000000ffff07a224 */ /* 0x000fe400078e0003 */
[----:B------:R-:W-:-:S03]  /*cfe0*/  VIADD R3, R5, 0x20 ;  /* 0x0000002005037836 */ /* 0x000fc60000000000 */
[----:B------:R0:W-:Y:S02]  /*cff0*/  @!P2 LDGSTS.E.BYPASS.LTC128B.128 [R8+0x20c00], desc[UR42][R6.64], !P1 ;  /* 0x20c000000608afae */ /* 0x0001e4000c901d6a */
[----:B------:R-:W-:Y:S02]  /*d000*/  ISETP.GE.AND P2, PT, R3, UR36, PT ;  /* 0x0000002403007c0c */ /* 0x000fe4000bf46270 */
[----:B------:R-:W-:Y:S04]  /*d010*/  SHFL.IDX PT, R3, R2, 0x2, 0x181f ;  /* 0x00581f0002037f89 */ /* 0x000fe800000e0000 */
[----:B0-----:R-:W0:Y:S07]  /*d020*/  SHFL.IDX PT, R6, R0, 0x2, 0x181f ;  /* 0x00581f0000067f89 */ /* 0x001e2e00000e0000 */
[----:B------:R-:W-:Y:S01]  /*d030*/  @P2 LOP3.LUT R16, R16, 0x40, RZ, 0xfc, !PT ;  /* 0x0000004010102812 */ /* 0x000fe200078efcff */
[----:B------:R-:W2:Y:S01]  /*d040*/  SHFL.IDX PT, R0, R0, 0x3, 0x181f ;  /* 0x00781f0000007f89 */ /* 0x000ea200000e0000 */
[----:B0-----:R-:W-:-:S05]  /*d050*/  @!P2 LEA R6, P0, R9, R6, 0x1 ;  /* 0x000000060906a211 */ /* 0x001fca00078008ff */
[----:B------:R-:W-:-:S05]  /*d060*/  @!P2 IMAD.X R3, RZ, RZ, R3, P0 ;  /* 0x000000ffff03a224 */ /* 0x000fca00000e0603 */
[----:B------:R-:W-:Y:S02]  /*d070*/  @!P2 MOV R7, R3 ;  /* 0x000000030007a202 */ /* 0x000fe40000000f00 */
[----:B------:R0:W3:Y:S04]  /*d080*/  SHFL.IDX PT, R3, R2, 0x3, 0x181f ;  /* 0x00781f0002037f89 */ /* 0x0000e800000e0000 */
[----:B--2---:R0:W-:Y:S02]  /*d090*/  @!P2 LDGSTS.E.BYPASS.LTC128B.128 [R8+0x21400], desc[UR42][R6.64], !P1 ;  /* 0x214000000608afae */ /* 0x0041e4000c901d6a */
.L_x_3513:
[----:B------:R-:W-:Y:S01]  /*d0a0*/  VIADD R5, R5, 0x30 ;  /* 0x0000003005057836 */ /* 0x000fe20000000000 */
[----:B------:R-:W-:-:S04]  /*d0b0*/  LOP3.LUT R16, R16, 0xfffff7ff, RZ, 0xc0, !PT ;  /* 0xfffff7ff10107812 */ /* 0x000fc800078ec0ff */
[----:B------:R-:W-:-:S13]  /*d0c0*/  ISETP.GE.AND P2, PT, R5, UR36, PT ;  /* 0x0000002405007c0c */ /* 0x000fda000bf46270 */
[----:B0-----:R-:W-:Y:S02]  /*d0d0*/  @!P2 LEA R2, P0, R9, R0, 0x1 ;  /* 0x000000000902a211 */ /* 0x001fe400078008ff */
[----:B------:R-:W-:-:S03]  /*d0e0*/  @P2 LOP3.LUT R16, R16, 0x800, RZ, 0xfc, !PT ;  /* 0x0000080010102812 */ /* 0x000fc600078efcff */
[----:B---3--:R-:W-:-:S05]  /*d0f0*/  @!P2 IMAD.X R3, RZ, RZ, R3, P0 ;  /* 0x000000ffff03a224 */ /* 0x008fca00000e0603 */
[----:B------:R-:W-:Y:S01]  /*d100*/  @!PT LDS RZ, [RZ] ;  /* 0x00000000fffff984 */ /* 0x000fe20000000800 */
[----:B------:R-:W-:Y:S01]  /*d110*/  @!PT LDS RZ, [RZ] ;  /* 0x00000000fffff984 */ /* 0x000fe20000000800 */
[----:B------:R-:W-:Y:S01]  /*d120*/  @!PT LDS RZ, [RZ] ;  /* 0x00000000fffff984 */ /* 0x000fe20000000800 */
[----:B------:R0:W-:Y:S01]  /*d130*/  @!P2 LDGSTS.E.BYPASS.LTC128B.128 [R8+0x21c00], desc[UR42][R2.64], !P1 ;  /* 0x21c000000208afae */ /* 0x0001e2000c901d6a */
[----:B------:R-:W-:Y:S01]  /*d140*/  NOP ;  /* 0x0000000000007918 */ /* 0x000fe20000000000 */
[----:B------:R-:W-:Y:S02]  /*d150*/  SYNCS.ARRIVE.TRANS64.RED.A0T1 RZ, [UR37+0x38800], RZ ;  /* 0x038800ffffff79a7 */ /* 0x000fe40008200425 */
[----:B------:R-:W-:Y:S01]  /*d160*/  ARRIVES.LDGSTSBAR.64.TRANSCNT [UR37+0x38800] ;  /* 0x03880000ff0079b0 */ /* 0x000fe20008000aa5 */
[----:B------:R-:W-:Y:S01]  /*d170*/  NOP ;  /* 0x0000000000007918 */ /* 0x000fe20000000000 */
[----:B------:R-:W-:Y:S02]  /*d180*/  UIADD3 UR4, UR37, 0x26400, URZ ;  /* 0x0002640025047890 */ /* 0x000fe4000fffe03f */
[----:B------:R-:W-:Y:S02]  /*d190*/  SYNCS.ARRIVE.TRANS64.A1T0 RZ, [UR37+0x38800], RZ ;  /* 0x038800ffffff79a7 */ /* 0x000fe40008100025 */
[----:B------:R-:W-:-:S06]  /*d1a0*/  ULOP3.LUT UP0, URZ, UR4, 0x3ff, URZ, 0xc0, !UPT ;  /* 0x000003ff043f7892 */ /* 0x000fcc000f80c03f */
[----:B------:R-:W-:-:S13]  /*d1b0*/  PLOP3.LUT P0, PT, PT, PT, UP0, 0x80, 0x0 ;  /* 0x000000000000781c */ /* 0x000fda0003f0f008 */
[----:B0-----:R-:W-:Y:S05]  /*d1c0*/  @!P0 BRA `(.L_x_3451) ;  /* 0x0000000000408947 */ /* 0x001fea0003800000 */
        /* <DEDUP_REMOVED lines=16> */
.L_x_3451:
[----:B------:R-:W2:Y:S01]  /*d2d0*/  LDL.LU R20, [R1+0x10] ;  /* 0x0000100001147983 */ /* 0x000ea20000300800 */
[----:B------:R-:W0:Y:S01]  /*d2e0*/  LDC R2, c[0x0][0x448] ;  /* 0x00011200ff027b82 */ /* 0x000e220000000800 */
[----:B------:R-:W-:Y:S01]  /*d2f0*/  ULDC.64 UR4, c[0x0][0x3d8] ;  /* 0x0000f60000047ab9 */ /* 0x000fe20000000a00 */
[----:B------:R-:W-:Y:S01]  /*d300*/  MOV R0, R34 ;  /* 0x0000002200007202 */ /* 0x000fe20000000f00 */
[----:B------:R3:W5:Y:S01]  /*d310*/  LDL R9, [R1+0x8] ;  /* 0x0000080001097983 */ /* 0x0007620000100800 */
[----:B------:R-:W-:Y:S01]  /*d320*/  IMAD R4, R26, UR4, RZ ;  /* 0x000000041a047c24 */ /* 0x000fe2000f8e02ff */
[C---:B------:R-:W-:Y:S02]  /*d330*/  LOP3.LUT P5, RZ, R16.reuse, 0x200000, RZ, 0xc0, !PT ;  /* 0x0020000010ff7812 */ /* 0x040fe400078ac0ff */
[----:B------:R3:W5:Y:S01]  /*d340*/  LDL R8, [R1+0x4] ;  /* 0x0000040001087983 */ /* 0x0007620000100800 */
[----:B------:R-:W-:Y:S01]  /*d350*/  IMAD R4, R19, UR5, R4 ;  /* 0x0000000513047c24 */ /* 0x000fe2000f8e0204 */
[----:B------:R-:W-:-:S02]  /*d360*/  LOP3.LUT P4, RZ, R16, 0x100000, RZ, 0xc0, !PT ;  /* 0x0010000010ff7812 */ /* 0x000fc4000788c0ff */
[C---:B------:R-:W-:Y:S02]  /*d370*/  LOP3.LUT P3, RZ, R16.reuse, 0x80000, RZ, 0xc0, !PT ;  /* 0x0008000010ff7812 */ /* 0x040fe4000786c0ff */
[----:B------:R-:W-:Y:S02]  /*d380*/  LOP3.LUT P2, RZ, R16, 0x40000, RZ, 0xc0, !PT ;  /* 0x0004000010ff7812 */ /* 0x000fe4000784c0ff */
[----:B0-----:R-:W-:-:S13]  /*d390*/  ISETP.NE.AND P6, PT, R2, 0x1, PT ;  /* 0x000000010200780c */ /* 0x001fda0003fc5270 */
[----:B------:R-:W0:Y:S08]  /*d3a0*/  @P6 LDC R3, c[0x0][0x44c] ;  /* 0x00011300ff036b82 */ /* 0x000e300000000800 */
[----:B------:R-:W4:Y:S01]  /*d3b0*/  @P6 LDC R2, c[0x0][0x450] ;  /* 0x00011400ff026b82 */ /* 0x000f220000000800 */
[----:B0-----:R-:W-:-:S05]  /*d3c0*/  @P6 IMAD.HI.U32 R3, R34, R3, RZ ;  /* 0x0000000322036227 */ /* 0x001fca00078e00ff */
[----:B----4-:R-:W-:Y:S01]  /*d3d0*/  @P6 SHF.R.U32.HI R0, RZ, R2, R3 ;  /* 0x00000002ff006219 */ /* 0x010fe20000011603 */
[----:B------:R-:W-:Y:S01]  /*d3e0*/  IMAD.WIDE.U32 R2, R19, UR4, RZ ;  /* 0x0000000413027c25 */ /* 0x000fe2000f8e00ff */
[----:B------:R-:W-:-:S03]  /*d3f0*/  ULDC.64 UR4, c[0x0][0x3e0] ;  /* 0x0000f80000047ab9 */ /* 0x000fc60000000a00 */
[----:B------:R-:W-:Y:S01]  /*d400*/  IMAD.IADD R3, R3, 0x1, R4 ;  /* 0x0000000103037824 */ /* 0x000fe200078e0204 */
[----:B------:R-:W0:Y:S01]  /*d410*/  S2R R21, SR_TID.X ;  /* 0x0000000000157919 */ /* 0x000e220000002100 */
[----:B------:R-:W-:Y:S01]  /*d420*/  IMAD.WIDE.U32 R2, R27, UR4, R2 ;  /* 0x000000041b027c25 */ /* 0x000fe2000f8e0002 */
[----:B------:R-:W-:-:S03]  /*d430*/  SHF.R.S32.HI R5, RZ, 0x1f, R0 ;  /* 0x0000001fff057819 */ /* 0x000fc60000011400 */
[----:B0-----:R-:W-:-:S05]  /*d440*/  IMAD.SHL.U32 R21, R21, 0x8, RZ ;  /* 0x0000000815157824 */ /* 0x001fca00078e00ff */
[----:B------:R-:W-:Y:S01]  /*d450*/  LOP3.LUT R21, R21, 0x38, RZ, 0xc0, !PT ;  /* 0x0000003815157812 */ /* 0x000fe200078ec0ff */
[----:B--2---:R-:W-:Y:S01]  /*d460*/  IMAD R4, R20, UR4, RZ ;  /* 0x0000000414047c24 */ /* 0x004fe2000f8e02ff */
[----:B------:R-:W-:-:S03]  /*d470*/  ULDC UR4, c[0x0][0x448] ;  /* 0x0001120000047ab9 */ /* 0x000fc60000000800 */
[----:B------:R-:W-:-:S04]  /*d480*/  IMAD R4, R27, UR5, R4 ;  /* 0x000000051b047c24 */ /* 0x000fc8000f8e0204 */
[----:B------:R-:W-:Y:S02]  /*d490*/  IMAD.IADD R3, R3, 0x1, R4 ;  /* 0x0000000103037824 */ /* 0x000fe400078e0204 */
[----:B------:R-:W-:-:S04]  /*d4a0*/  IMAD.MOV R4, RZ, RZ, -R0 ;  /* 0x000000ffff047224 */ /* 0x000fc800078e0a00 */
[----:B------:R-:W-:Y:S01]  /*d4b0*/  IMAD R4, R4, UR4, R34 ;  /* 0x0000000404047c24 */ /* 0x000fe2000f8e0222 */
[----:B------:R-:W-:Y:S02]  /*d4c0*/  ULDC.64 UR4, c[0x0][0x3d0] ;  /* 0x0000f40000047ab9 */ /* 0x000fe40000000a00 */
[----:B------:R-:W-:Y:S02]  /*d4d0*/  IMAD R5, R5, UR4, RZ ;  /* 0x0000000405057c24 */ /* 0x000fe4000f8e02ff */
[----:B------:R-:W-:-:S04]  /*d4e0*/  IMAD.WIDE.U32 R2, R0, UR4, R2 ;  /* 0x0000000400027c25 */ /* 0x000fc8000f8e0002 */
[----:B------:R-:W-:Y:S01]  /*d4f0*/  IMAD R5, R0, UR5, R5 ;  /* 0x0000000500057c24 */ /* 0x000fe2000f8e0205 */
[----:B------:R-:W-:Y:S01]  /*d500*/  SHF.R.S32.HI R0, RZ, 0x1f, R4 ;  /* 0x0000001fff007819 */ /* 0x000fe20000011404 */
[----:B------:R-:W-:Y:S02]  /*d510*/  ULDC.64 UR4, c[0x0][0x3c8] ;  /* 0x0000f20000047ab9 */ /* 0x000fe40000000a00 */
[----:B------:R-:W-:Y:S02]  /*d520*/  IMAD.IADD R3, R3, 0x1, R5 ;  /* 0x0000000103037824 */ /* 0x000fe400078e0205 */
[----:B------:R-:W-:Y:S02]  /*d530*/  IMAD R0, R0, UR4, RZ ;  /* 0x0000000400007c24 */ /* 0x000fe4000f8e02ff */
[----:B------:R-:W-:-:S04]  /*d540*/  IMAD.WIDE.U32 R2, R4, UR4, R2 ;  /* 0x0000000404027c25 */ /* 0x000fc8000f8e0002 */
[----:B------:R-:W-:Y:S01]  /*d550*/  IMAD R0, R4, UR5, R0 ;  /* 0x0000000504007c24 */ /* 0x000fe2000f8e0200 */
[----:B------:R-:W-:-:S03]  /*d560*/  ULDC.64 UR4, c[0x0][0x390] ;  /* 0x0000e40000047ab9 */ /* 0x000fc60000000a00 */
[----:B------:R-:W-:Y:S01]  /*d570*/  IMAD.IADD R4, R3, 0x1, R0 ;  /* 0x0000000103047824 */ /* 0x000fe200078e0200 */
[----:B------:R-:W-:Y:S01]  /*d580*/  LEA R0, P0, R2, UR4, 0x1 ;  /* 0x0000000402007c11 */ /* 0x000fe2000f8008ff */
[----:B------:R-:W-:-:S03]  /*d590*/  UMOV UR4, 0xffffffff ;  /* 0xffffffff00047882 */ /* 0x000fc60000000000 */
[----:B------:R-:W-:Y:S02]  /*d5a0*/  LEA.HI.X R4, R2, UR5, R4, 0x1, P0 ;  /* 0x0000000502047c11 */ /* 0x000fe400080f0c04 */
[----:B------:R-:W-:Y:S01]  /*d5b0*/  LEA R20, R29, UR37, 0x1 ;  /* 0x000000251d147c11 */ /* 0x000fe2000f8e08ff */
[----:B---3--:R-:W-:Y:S06]  /*d5c0*/  BRA.DIV UR4, `(.L_x_3452) ;  /* 0x0000003204607947 */ /* 0x008fec000b800000 */
[----:B------:R-:W-:Y:S01]  /*d5d0*/  LOP3.LUT P1, RZ, R16, 0x40, RZ, 0xc0, !PT ;  /* 0x0000004010ff7812 */ /* 0x000fe2000782c0ff */
[----:B------:R-:W0:Y:S01]  /*d5e0*/  SHFL.IDX PT, R3, R0, RZ, 0x181f ;  /* 0x00181fff00037589 */ /* 0x000e2200000e0000 */
[----:B------:R-:W-:Y:S02]  /*d5f0*/  LOP3.LUT R22, R22, 0xfbffffff, RZ, 0xc0, !PT ;  /* 0xfbffffff16167812 */ /* 0x000fe400078ec0ff */
[----:B------:R-:W-:Y:S01]  /*d600*/  LOP3.LUT P6, RZ, R16, 0x400000, RZ, 0xc0, !PT ;  /* 0x0040000010ff7812 */ /* 0x000fe200078cc0ff */
[----:B------:R-:W2:Y:S04]  /*d610*/  SHFL.IDX PT, R2, R4, RZ, 0x181f ;  /* 0x00181fff04027589 */ /* 0x000ea800000e0000 */
[----:B------:R-:W3:Y:S04]  /*d620*/  SHFL.IDX PT, R14, R0, 0x1, 0x181f ;  /* 0x00381f00000e7f89 */ /* 0x000ee800000e0000 */
[----:B------:R-:W-:Y:S01]  /*d630*/  @P1 LOP3.LUT R22, R22, 0x4000000, RZ, 0xfc, !PT ;  /* 0x0400000016161812 */ /* 0x000fe200078efcff */
[----:B------:R-:W4:Y:S01]  /*d640*/  SHFL.IDX PT, R5, R4, 0x1, 0x181f ;  /* 0x00381f0004057f89 */ /* 0x000f2200000e0000 */
[----:B------:R-:W-:-:S02]  /*d650*/  LOP3.LUT P1, RZ, R16, 0x80, RZ, 0xc0, !PT ;  /* 0x0000008010ff7812 */ /* 0x000fc4000782c0ff */
[----:B------:R-:W-:-:S11]  /*d660*/  LOP3.LUT R22, R22, 0xf7ffffff, RZ, 0xc0, !PT ;  /* 0xf7ffffff16167812 */ /* 0x000fd600078ec0ff */
[----:B------:R-:W-:Y:S02]  /*d670*/  @P1 LOP3.LUT R22, R22, 0x8000000, RZ, 0xfc, !PT ;  /* 0x0800000016161812 */ /* 0x000fe400078efcff */
[----:B------:R-:W-:-:S13]  /*d680*/  LOP3.LUT P1, RZ, R16, 0x100, RZ, 0xc0, !PT ;  /* 0x0000010010ff7812 */ /* 0x000fda000782c0ff */
[----:B0-----:R-:W-:-:S05]  /*d690*/  @!P1 LEA R3, P0, R21, R3, 0x1 ;  /* 0x0000000315039211 */ /* 0x001fca00078008ff */
[----:B--2---:R-:W-:Y:S01]  /*d6a0*/  @!P1 IMAD.X R2, RZ, RZ, R2, P0 ;  /* 0x000000ffff029224 */ /* 0x004fe200000e0602 */
[----:B------:R-:W-:-:S04]  /*d6b0*/  LOP3.LUT P0, RZ, R16, 0x800000, RZ, 0xc0, !PT ;  /* 0x0080000010ff7812 */ /* 0x000fc8000780c0ff */
[----:B------:R-:W-:-:S04]  /*d6c0*/  @!P1 LOP3.LUT R3, R3, R2, RZ, 0x3c, !PT ;  /* 0x0000000203039212 */ /* 0x000fc800078e3cff */
[----:B------:R-:W-:-:S04]  /*d6d0*/  @!P1 LOP3.LUT R2, R3, R2, RZ, 0x3c, !PT ;  /* 0x0000000203029212 */ /* 0x000fc800078e3cff */
[----:B------:R-:W-:-:S05]  /*d6e0*/  @!P1 LOP3.LUT R3, R3, R2, RZ, 0x3c, !PT ;  /* 0x0000000203039212 */ /* 0x000fca00078e3cff */
[----:B------:R-:W-:Y:S01]  /*d6f0*/  @!P1 LDGSTS.E.BYPASS.LTC128B.128 [R20+0x26400], desc[UR42][R2.64], !P0 ;  /* 0x2640000002149fae */ /* 0x000fe2000c101d6a */
[----:B-----5:R-:W-:-:S03]  /*d700*/  @!P1 ISETP.NE.U32.AND P0, PT, R9, RZ, PT ;  /* 0x000000ff0900920c */ /* 0x020fc60003f05070 */
[----:B------:R-:W-:Y:S04]  /*d710*/  @!P1 LDGSTS.E.BYPASS.LTC128B.128 [R20+0x28400], desc[UR42][R2.64+0x80], !P6 ;  /* 0x2840008002149fae */ /* 0x000fe8000f101d6a */
[----:B------:R-:W-:Y:S04]  /*d720*/  @!P1 LDGSTS.E.BYPASS.LTC128B.128 [R20+0x2a400], desc[UR42][R2.64+0x100], !P5 ;  /* 0x2a40010002149fae */ /* 0x000fe8000e901d6a */
[----:B------:R-:W-:Y:S04]  /*d730*/  @!P1 LDGSTS.E.BYPASS.LTC128B.128 [R20+0x2c400], desc[UR42][R2.64+0x180], !P4 ;  /* 0x2c40018002149fae */ /* 0x000fe8000e101d6a */
[----:B------:R-:W-:Y:S04]  /*d740*/  @!P1 LDGSTS.E.BYPASS.LTC128B.128 [R20+0x2e400], desc[UR42][R2.64+0x200], !P3 ;  /* 0x2e40020002149fae */ /* 0x000fe8000d901d6a */
[----:B------:R-:W-:Y:S04]  /*d750*/  @!P1 LDGSTS.E.BYPASS.LTC128B.128 [R20+0x30400], desc[UR42][R2.64+0x280], !P2 ;  /* 0x3040028002149fae */ /* 0x000fe8000d101d6a */
[----:B------:R-:W-:Y:S01]  /*d760*/  @!P1 LDGSTS.E.BYPASS.LTC128B.128 [R20+0x32400], desc[UR42][R2.64+0x300], P0 ;  /* 0x3240030002149fae */ /* 0x000fe20008101d6a */
[----:B------:R-:W-:-:S13]  /*d770*/  @!P1 ISETP.NE.U32.AND P0, PT, R8, RZ, PT ;  /* 0x000000ff0800920c */ /* 0x000fda0003f05070 */
[----:B------:R0:W-:Y:S01]  /*d780*/  @!P1 LDGSTS.E.BYPASS.LTC128B.128 [R20+0x34400], desc[UR42][R2.64+0x380], P0 ;  /* 0x3440038002149fae */ /* 0x0001e20008101d6a */
[----:B------:R-:W-:-:S13]  /*d790*/  LOP3.LUT P1, RZ, R22, 0x8000000, RZ, 0xc0, !PT ;  /* 0x0800000016ff7812 */ /* 0x000fda000782c0ff */
[----:B---3--:R-:W-:Y:S02]  /*d7a0*/  @!P1 LEA R6, P0, R21, R14, 0x1 ;  /* 0x0000000e15069211 */ /* 0x008fe400078008ff */
[----:B------:R-:W2:Y:S03]  /*d7b0*/  SHFL.IDX PT, R14, R0, 0x2, 0x181f ;  /* 0x00581f00000e7f89 */ /* 0x000ea600000e0000 */
[----:B----4-:R-:W-:Y:S01]  /*d7c0*/  @!P1 IMAD.X R7, RZ, RZ, R5, P0 ;  /* 0x000000ffff079224 */ /* 0x010fe200000e0605 */
[----:B------:R-:W-:Y:S01]  /*d7d0*/  LOP3.LUT P0, RZ, R16, 0x800000, RZ, 0xc0, !PT ;  /* 0x0080000010ff7812 */ /* 0x000fe2000780c0ff */
[----:B0-----:R-:W-:Y:S01]  /*d7e0*/  @!P1 IMAD.MOV.U32 R2, RZ, RZ, R6 ;  /* 0x000000ffff029224 */ /* 0x001fe200078e0006 */
[----:B------:R-:W0:Y:S01]  /*d7f0*/  SHFL.IDX PT, R5, R4, 0x2, 0x181f ;  /* 0x00581f0004057f89 */ /* 0x000e2200000e0000 */
[----:B------:R-:W-:-:S03]  /*d800*/  @!P1 IMAD.MOV.U32 R3, RZ, RZ, R7 ;  /* 0x000000ffff039224 */ /* 0x000fc600078e0007 */
[----:B------:R-:W3:Y:S07]  /*d810*/  SHFL.IDX PT, R4, R4, 0x3, 0x181f ;  /* 0x00781f0004047f89 */ /* 0x000eee00000e0000 */
[----:B------:R-:W-:Y:S01]  /*d820*/  @!P1 LDGSTS.E.BYPASS.LTC128B.128 [R20+0x26c00], desc[UR42][R2.64], !P0 ;  /* 0x26c0000002149fae */ /* 0x000fe2000c101d6a */
[----:B------:R-:W-:-:S03]  /*d830*/  @!P1 ISETP.NE.U32.AND P0, PT, R9, RZ, PT ;  /* 0x000000ff0900920c */ /* 0x000fc60003f05070 */
        /* <DEDUP_REMOVED lines=9> */
[----:B--2---:R-:W-:Y:S02]  /*d8d0*/  @!P1 LEA R6, P0, R21, R14, 0x1 ;  /* 0x0000000e15069211 */ /* 0x004fe400078008ff */
[----:B------:R2:W1:Y:S02]  /*d8e0*/  SHFL.IDX PT, R14, R0, 0x3, 0x181f ;  /* 0x00781f00000e7f89 */ /* 0x00046400000e0000 */
[----:B----4-:R-:W-:Y:S01]  /*d8f0*/  @!P1 MOV R2, R6 ;  /* 0x0000000600029202 */ /* 0x010fe20000000f00 */
[----:B0-----:R-:W-:Y:S01]  /*d900*/  @!P1 IMAD.X R7, RZ, RZ, R5, P0 ;  /* 0x000000ffff079224 */ /* 0x001fe200000e0605 */
[----:B------:R-:W-:-:S03]  /*d910*/  LOP3.LUT P0, RZ, R16, 0x800000, RZ, 0xc0, !PT ;  /* 0x0080000010ff7812 */ /* 0x000fc6000780c0ff */
[----:B------:R-:W-:-:S10]  /*d920*/  @!P1 IMAD.MOV.U32 R3, RZ, RZ, R7 ;  /* 0x000000ffff039224 */ /* 0x000fd400078e0007 */
[----:B------:R2:W-:Y:S01]  /*d930*/  @!P1 LDGSTS.E.BYPASS.LTC128B.128 [R20+0x27400], desc[UR42][R2.64], !P0 ;  /* 0x2740000002149fae */ /* 0x0005e2000c101d6a */
[----:B------:R-:W-:-:S03]  /*d940*/  @!P1 ISETP.NE.U32.AND P0, PT, R9, RZ, PT ;  /* 0x000000ff0900920c */ /* 0x000fc60003f05070 */
[----:B------:R2:W-:Y:S04]  /*d950*/  @!P1 LDGSTS.E.BYPASS.LTC128B.128 [R20+0x29400], desc[UR42][R2.64+0x80], !P6 ;  /* 0x2940008002149fae */ /* 0x0005e8000f101d6a */
[----:B------:R2:W-:Y:S04]  /*d960*/  @!P1 LDGSTS.E.BYPASS.LTC128B.128 [R20+0x2b400], desc[UR42][R2.64+0x100], !P5 ;  /* 0x2b40010002149fae */ /* 0x0005e8000e901d6a */
[----:B------:R2:W-:Y:S04]  /*d970*/  @!P1 LDGSTS.E.BYPASS.LTC128B.128 [R20+0x2d400], desc[UR42][R2.64+0x180], !P4 ;  /* 0x2d40018002149fae */ /* 0x0005e8000e101d6a */
[----:B------:R2:W-:Y:S04]  /*d980*/  @!P1 LDGSTS.E.BYPASS.LTC128B.128 [R20+0x2f400], desc[UR42][R2.64+0x200], !P3 ;  /* 0x2f40020002149fae */ /* 0x0005e8000d901d6a */
[----:B------:R2:W-:Y:S04]  /*d990*/  @!P1 LDGSTS.E.BYPASS.LTC128B.128 [R20+0x31400], desc[UR42][R2.64+0x280], !P2 ;  /* 0x3140028002149fae */ /* 0x0005e8000d101d6a */
[----:B------:R2:W-:Y:S01]  /*d9a0*/  @!P1 LDGSTS.E.BYPASS.LTC128B.128 [R20+0x33400], desc[UR42][R2.64+0x300], P0 ;  /* 0x3340030002149fae */ /* 0x0005e20008101d6a */
[----:B------:R-:W-:-:S13]  /*d9b0*/  @!P1 ISETP.NE.U32.AND P0, PT, R8, RZ, PT ;  /* 0x000000ff0800920c */ /* 0x000fda0003f05070 */
[----:B-1-3--:R2:W-:Y:S02]  /*d9c0*/  @!P1 LDGSTS.E.BYPASS.LTC128B.128 [R20+0x35400], desc[UR42][R2.64+0x380], P0 ;  /* 0x3540038002149fae */ /* 0x00a5e40008101d6a */
.L_x_3523:
[----:B--2---:R-:W2:Y:S01]  /*d9d0*/  LDL R0, [R1+0x1c] ;  /* 0x00001c0001007983 */ /* 0x004ea20000100800 */
[C---:B------:R-:W-:Y:S02]  /*d9e0*/  LOP3.LUT P1, RZ, R16.reuse, 0x800, RZ, 0xc0, !PT ;  /* 0x0000080010ff7812 */ /* 0x040fe4000782c0ff */
[----:B------:R-:W-:-:S11]  /*d9f0*/  LOP3.LUT P6, RZ, R16, 0x400000, RZ, 0xc0, !PT ;  /* 0x0040000010ff7812 */ /* 0x000fd600078cc0ff */
[----:B0-----:R-:W-:-:S05]  /*da00*/  @!P1 LEA R2, P0, R21, R14, 0x1 ;  /* 0x0000000e15029211 */ /* 0x001fca00078008ff */
[----:B------:R-:W-:Y:S01]  /*da10*/  @!P1 IMAD.X R3, RZ, RZ, R4, P0 ;  /* 0x000000ffff039224 */ /* 0x000fe200000e0604 */
[----:B------:R-:W-:-:S13]  /*da20*/  LOP3.LUT P0, RZ, R16, 0x800000, RZ, 0xc0, !PT ;  /* 0x0080000010ff7812 */ /* 0x000fda000780c0ff */
[----:B------:R-:W-:Y:S01]  /*da30*/  @!PT LDS RZ, [RZ] ;  /* 0x00000000fffff984 */ /* 0x000fe20000000800 */
[----:B------:R-:W-:Y:S01]  /*da40*/  @!PT LDS RZ, [RZ] ;  /* 0x00000000fffff984 */ /* 0x000fe20000000800 */
[----:B------:R-:W-:Y:S01]  /*da50*/  @!PT LDS RZ, [RZ] ;  /* 0x00000000fffff984 */ /* 0x000fe20000000800 */
        /* <DEDUP_REMOVED lines=9> */
[----:B------:R0:W-:Y:S01]  /*daf0*/  @!P1 LDGSTS.E.BYPASS.LTC128B.128 [R20+0x35c00], desc[UR42][R2.64+0x380], P0 ;  /* 0x35c0038002149fae */ /* 0x0001e20008101d6a */
        /* <DEDUP_REMOVED lines=8> */
[----:B------:R-:W1:Y:S03]  /*db80*/  SYNCS.PHASECHK.TRANS64.TRYWAIT P0, [UR37+0x38820], R0 ;  /* 0x03882000ff0075a7 */ /* 0x000e660008000165 */
[----:B01----:R-:W-:Y:S05]  /*db90*/  @!P0 BRA `(.L_x_3454) ;  /* 0x0000003000d48947 */ /* 0x003fea0003800000 */
.L_x_3524:
[----:B------:R-:W-:Y:S05]  /*dba0*/  BSYNC B0 ;  /* 0x0000000000007941 */ /* 0x000fea0003800000 */
.L_x_3453:
[----:B------:R-:W-:-:S04]  /*dbb0*/  LOP3.LUT R2, R37, 0x2, RZ, 0xfc, !PT ;  /* 0x0000000225027812 */ /* 0x000fc800078efcff */
[----:B------:R-:W-:-:S13]  /*dbc0*/  ISETP.NE.AND P0, PT, R2, 0x3, PT ;  /* 0x000000030200780c */ /* 0x000fda0003f05270 */
[----:B------:R-:W-:Y:S05]  /*dbd0*/  @!P0 BRA `(.L_x_3455) ;  /* 0x0000000000048947 */ /* 0x000fea0003800000 */
[----:B------:R-:W-:Y:S01]  /*dbe0*/  BPT.TRAP 0x1 ;  /* 0x000000040000795c */ /* 0x000fe20000300000 */
.L_x_3455:
[----:B0-----:R-:W-:Y:S01]  /*dbf0*/  SHF.L.U32 R0, R23, 0x1f, RZ ;  /* 0x0000001f17007819 */ /* 0x001fe200000006ff */
[----:B------:R-:W-:Y:S03]  /*dc00*/  BSSY B0, `(.L_x_3456) ;  /* 0x0000003000007945 */ /* 0x000fe60003800000 */
[----:B------:R-:W0:Y:S02]  /*dc10*/  SYNCS.PHASECHK.TRANS64.TRYWAIT P0, [R25+URZ+0x38860], R0 ;  /* 0x03886000190075a7 */ /* 0x000e24000800017f */
[----:B0-----:R-:W-:Y:S05]  /*dc20*/  @!P0 BRA `(.L_x_3457) ;  /* 0x0000003000c88947 */ /* 0x001fea0003800000 */
.L_x_3525:
[----:B------:R-:W-:Y:S05]  /*dc30*/  BSYNC B0 ;  /* 0x0000000000007941 */ /* 0x000fea0003800000 */
.L_x_3456:
[----:B------:R-:W0:Y:S01]  /*dc40*/  LDL.LU R3, [R1+0x14] ;  /* 0x0000140001037983 */ /* 0x000e220000300800 */
[----:B------:R-:W-:-:S03]  /*dc50*/  ULDC.64 UR4, c[0x0][0x328] ;  /* 0x0000ca0000047ab9 */ /* 0x000fc60000000a00 */
[----:B------:R-:W2:Y:S04]  /*dc60*/  LDL.LU R2, [R1] ;  /* 0x0000000001027983 */ /* 0x000ea80000300800 */
[----:B------:R-:W3:Y:S01]  /*dc70*/  LDL.LU R4, [R1+0x18] ;  /* 0x0000180001047983 */ /* 0x000ee20000300800 */
[----:B------:R-:W-:Y:S02]  /*dc80*/  IMAD R9, R18, 0x8000, R29 ;  /* 0x0000800012097824 */ /* 0x000fe400078e021d */
[----:B0-----:R-:W-:-:S04]  /*dc90*/  IMAD R0, R3, UR4, RZ ;  /* 0x0000000403007c24 */ /* 0x001fc8000f8e02ff */
[C---:B--2---:R-:W-:Y:S02]  /*dca0*/  IMAD R5, R2.reuse, UR5, R0 ;  /* 0x0000000502057c24 */ /* 0x044fe4000f8e0200 */
[----:B------:R-:W-:Y:S01]  /*dcb0*/  IMAD.WIDE.U32 R2, R2, UR4, RZ ;  /* 0x0000000402027c25 */ /* 0x000fe2000f8e00ff */
[----:B------:R-:W-:-:S03]  /*dcc0*/  ULDC.64 UR4, c[0x0][0x338] ;  /* 0x0000ce0000047ab9 */ /* 0x000fc60000000a00 */
[----:B------:R-:W-:Y:S02]  /*dcd0*/  IMAD.IADD R3, R3, 0x1, R5 ;  /* 0x0000000103037824 */ /* 0x000fe400078e0205 */
[----:B---3--:R-:W-:Y:S02]  /*dce0*/  IMAD R0, R4, UR4, RZ ;  /* 0x0000000404007c24 */ /* 0x008fe4000f8e02ff */
[----:B------:R-:W-:-:S04]  /*dcf0*/  IMAD.WIDE.U32 R2, R35, UR4, R2 ;  /* 0x0000000423027c25 */ /* 0x000fc8000f8e0002 */
[----:B------:R-:W-:Y:S01]  /*dd00*/  IMAD R5, R35, UR5, R0 ;  /* 0x0000000523057c24 */ /* 0x000fe2000f8e0200 */
[----:B------:R-:W-:Y:S02]  /*dd10*/  ULDC.64 UR4, c[0x0][0x330] ;  /* 0x0000cc0000047ab9 */ /* 0x000fe40000000a00 */
        /* <DEDUP_REMOVED lines=10> */
[C---:B------:R-:W-:Y:S01]  /*ddc0*/  LOP3.LUT P6, RZ, R17.reuse, 0x200, RZ, 0xc0, !PT ;  /* 0x0000020011ff7812 */ /* 0x040fe200078cc0ff */
[----:B------:R-:W0:Y:S01]  /*ddd0*/  S2R R2, SR_TID.X ;  /* 0x0000000000027919 */ /* 0x000e220000002100 */
[----:B------:R-:W-:Y:S02]  /*dde0*/  LOP3.LUT R17, R17, 0xfbffffff, RZ, 0xc0, !PT ;  /* 0xfbffffff11117812 */ /* 0x000fe400078ec0ff */
[----:B------:R-:W-:Y:S01]  /*ddf0*/  LOP3.LUT R22, R22, 0xfffffffe, RZ, 0xc0, !PT ;  /* 0xfffffffe16167812 */ /* 0x000fe200078ec0ff */
[----:B------:R-:W1:Y:S01]  /*de00*/  SHFL.IDX PT, R14, R8, RZ, 0x181f ;  /* 0x00181fff080e7589 */ /* 0x000e6200000e0000 */
[----:B------:R-:W-:Y:S02]  /*de10*/  LEA R9, R9, UR37, 0x1 ;  /* 0x0000002509097c11 */ /* 0x000fe4000f8e08ff */
[C---:B------:R-:W-:Y:S01]  /*de20*/  LOP3.LUT P4, RZ, R16.reuse, 0x20000000, RZ, 0xc0, !PT ;  /* 0x2000000010ff7812 */ /* 0x040fe2000788c0ff */
[----:B------:R-:W2:Y:S01]  /*de30*/  SHFL.IDX PT, R3, R10, RZ, 0x181f ;  /* 0x00181fff0a037589 */ /* 0x000ea200000e0000 */
[----:B------:R-:W-:-:S02]  /*de40*/  LOP3.LUT P3, RZ, R16, 0x10000000, RZ, 0xc0, !PT ;  /* 0x1000000010ff7812 */ /* 0x000fc4000786c0ff */
[C---:B------:R-:W-:Y:S01]  /*de50*/  LOP3.LUT P2, RZ, R16.reuse, 0x8000000, RZ, 0xc0, !PT ;  /* 0x0800000010ff7812 */ /* 0x040fe2000784c0ff */
[----:B------:R-:W-:Y:S01]  /*de60*/  SHFL.IDX PT, R20, R10, 0x2, 0x181f ;  /* 0x00581f000a147f89 */ /* 0x000fe200000e0000 */
[----:B------:R-:W-:Y:S02]  /*de70*/  @P6 LOP3.LUT R17, R17, 0x4000000, RZ, 0xfc, !PT ;  /* 0x0400000011116812 */ /* 0x000fe400078efcff */
[----:B------:R-:W-:Y:S02]  /*de80*/  LOP3.LUT P1, RZ, R16, 0x4000000, RZ, 0xc0, !PT ;  /* 0x0400000010ff7812 */ /* 0x000fe4000782c0ff */
[C---:B------:R-:W-:Y:S02]  /*de90*/  LOP3.LUT P6, RZ, R17.reuse, 0x8000, RZ, 0xc0, !PT ;  /* 0x0000800011ff7812 */ /* 0x040fe400078cc0ff */
[----:B------:R-:W-:-:S11]  /*dea0*/  LOP3.LUT R17, R17, 0xf7ffffff, RZ, 0xc0, !PT ;  /* 0xf7ffffff11117812 */ /* 0x000fd600078ec0ff */
[----:B------:R-:W-:Y:S02]  /*deb0*/  @P6 LOP3.LUT R17, R17, 0x8000000, RZ, 0xfc, !PT ;  /* 0x0800000011116812 */ /* 0x000fe400078efcff */
[----:B------:R-:W-:Y:S01]  /*dec0*/  LOP3.LUT P6, RZ, R16, 0x40000000, RZ, 0xc0, !PT ;  /* 0x4000000010ff7812 */ /* 0x000fe200078cc0ff */
[----:B0-----:R-:W-:Y:S01]  /*ded0*/  IMAD.SHL.U32 R2, R2, 0x8, RZ ;  /* 0x0000000802027824 */ /* 0x001fe200078e00ff */
[----:B------:R-:W-:-:S04]  /*dee0*/  LOP3.LUT R17, R17, 0xefffffff, RZ, 0xc0, !PT ;  /* 0xefffffff11117812 */ /* 0x000fc800078ec0ff */
[----:B------:R-:W-:-:S05]  /*def0*/  LOP3.LUT R2, R2, 0x38, RZ, 0xc0, !PT ;  /* 0x0000003802027812 */ /* 0x000fca00078ec0ff */
[----:B------:R-:W-:Y:S02]  /*df00*/  IMAD.SHL.U32 R0, R2, 0x2, RZ ;  /* 0x0000000202007824 */ /* 0x000fe400078e00ff */
[----:B------:R-:W-:Y:S01]  /*df10*/  @P6 LOP3.LUT R17, R17, 0x10000000, RZ, 0xfc, !PT ;  /* 0x1000000011116812 */ /* 0x000fe200078efcff */
[----:B------:R-:W0:Y:S01]  /*df20*/  SHFL.IDX PT, R2, R8, 0x1, 0x181f ;  /* 0x00381f0008027f89 */ /* 0x000e2200000e0000 */
[----:B------:R-:W-:Y:S02]  /*df30*/  LOP3.LUT P6, RZ, R16, 0x80000000, RZ, 0xc0, !PT ;  /* 0x8000000010ff7812 */ /* 0x000fe400078cc0ff */
[----:B------:R-:W-:Y:S02]  /*df40*/  LOP3.LUT R17, R17, 0xdfffffff, RZ, 0xc0, !PT ;  /* 0xdfffffff11117812 */ /* 0x000fe400078ec0ff */
[----:B-1----:R-:W-:Y:S02]  /*df50*/  IADD3 R4, P0, R14, R0, RZ ;  /* 0x000000000e047210 */ /* 0x002fe40007f1e0ff */
[----:B------:R-:W-:Y:S03]  /*df60*/  SHFL.IDX PT, R14, R8, 0x2, 0x181f ;  /* 0x00581f00080e7f89 */ /* 0x000fe600000e0000 */
[----:B--2---:R-:W-:-:S02]  /*df70*/  IMAD.X R5, RZ, RZ, R3, P0 ;  /* 0x000000ffff057224 */ /* 0x004fc400000e0603 */
[----:B------:R-:W1:Y:S02]  /*df80*/  SHFL.IDX PT, R3, R10, 0x1, 0x181f ;  /* 0x00381f000a037f89 */ /* 0x000e6400000e0000 */
[----:B------:R-:W-:Y:S02]  /*df90*/  @P6 LOP3.LUT R17, R17, 0x20000000, RZ, 0xfc, !PT ;  /* 0x2000000011116812 */ /* 0x000fe400078efcff */
[----:B------:R-:W2:Y:S02]  /*dfa0*/  SHFL.IDX PT, R10, R10, 0x3, 0x181f ;  /* 0x00781f000a0a7f89 */ /* 0x000ea400000e0000 */
[C---:B------:R-:W-:Y:S02]  /*dfb0*/  LOP3.LUT P6, RZ, R17.reuse, 0x1, RZ, 0xc0, !PT ;  /* 0x0000000111ff7812 */ /* 0x040fe400078cc0ff */
[----:B------:R-:W-:Y:S02]  /*dfc0*/  LOP3.LUT R17, R17, 0xbfffffff, RZ, 0xc0, !PT ;  /* 0xbfffffff11117812 */ /* 0x000fe400078ec0ff */
[----:B0-----:R-:W-:-:S09]  /*dfd0*/  IADD3 R6, P0, R2, R0, RZ ;  /* 0x0000000002067210 */ /* 0x001fd20007f1e0ff */
[----:B------:R-:W-:-:S04]  /*dfe0*/  @P6 LOP3.LUT R17, R17, 0x40000000, RZ, 0xfc, !PT ;  /* 0x4000000011116812 */ /* 0x000fc800078efcff */
[C---:B------:R-:W-:Y:S01]  /*dff0*/  LOP3.LUT P6, RZ, R17.reuse, 0x2, RZ, 0xc0, !PT ;  /* 0x0000000211ff7812 */ /* 0x040fe200078cc0ff */
[----:B-1----:R-:W-:Y:S01]  /*e000*/  IMAD.X R7, RZ, RZ, R3, P0 ;  /* 0x000000ffff077224 */ /* 0x002fe200000e0603 */
[----:B------:R-:W-:-:S11]  /*e010*/  LOP3.LUT R17, R17, 0x7fffffff, RZ, 0xc0, !PT ;  /* 0x7fffffff11117812 */ /* 0x000fd600078ec0ff */
[----:B------:R-:W-:-:S04]  /*e020*/  @P6 LOP3.LUT R17, R17, 0x80000000, RZ, 0xfc, !PT ;  /* 0x8000000011116812 */ /* 0x000fc800078efcff */
[C---:B------:R-:W-:Y:S02]  /*e030*/  LOP3.LUT P6, RZ, R17.reuse, 0x80, RZ, 0xc0, !PT ;  /* 0x0000008011ff7812 */ /* 0x040fe400078cc0ff */
[C---:B------:R-:W-:Y:S02]  /*e040*/  LOP3.LUT P0, RZ, R17.reuse, 0x4, RZ, 0xc0, !PT ;  /* 0x0000000411ff7812 */ /* 0x040fe4000780c0ff */
[----:B------:R-:W-:-:S09]  /*e050*/  LOP3.LUT P5, RZ, R17, 0x40, RZ, 0xc0, !PT ;  /* 0x0000004011ff7812 */ /* 0x000fd200078ac0ff */
[----:B------:R-:W-:Y:S02]  /*e060*/  @P6 LOP3.LUT R22, R22, 0x1, RZ, 0xfc, !PT ;  /* 0x0000000116166812 */ /* 0x000fe400078efcff */
[----:B------:R-:W-:Y:S02]  /*e070*/  LOP3.LUT P6, RZ, R17, 0x400, RZ, 0xc0, !PT ;  /* 0x0000040011ff7812 */ /* 0x000fe400078cc0ff */
[----:B------:R-:W-:-:S11]  /*e080*/  LOP3.LUT R22, R22, 0xfffffffd, RZ, 0xc0, !PT ;  /* 0xfffffffd16167812 */ /* 0x000fd600078ec0ff */
        /* <DEDUP_REMOVED lines=25> */
[----:B------:R-:W-:-:S13]  /*e220*/  LOP3.LUT P6, RZ, R17, 0x20000, RZ, 0xc0, !PT ;  /* 0x0002000011ff7812 */ /* 0x000fda00078cc0ff */
[----:B------:R0:W-:Y:S01]  /*e230*/  LDGSTS.E.BYPASS.LTC128B.128 [R9+0x400], desc[UR42][R4.64], !P6 ;  /* 0x0040000004097fae */ /* 0x0001e2000f101d6a */
        /* <DEDUP_REMOVED lines=12> */
[----:B------:R-:W-:-:S03]  /*e300*/  LOP3.LUT P6, RZ, R22, 0x8, RZ, 0xc0, !PT ;  /* 0x0000000816ff7812 */ /* 0x000fc600078cc0ff */
[----:B------:R0:W-:Y:S01]  /*e310*/  LDGSTS.E.BYPASS.LTC128B.128 [R9+0xe400], desc[UR42][R4.64+0x380], !P0 ;  /* 0x0e40038004097fae */ /* 0x0001e2000c101d6a */
[----:B------:R-:W-:-:S03]  /*e320*/  IADD3 R2, P0, R14, R0, RZ ;  /* 0x000000000e027210 */ /* 0x000fc60007f1e0ff */
[----:B------:R0:W1:Y:S02]  /*e330*/  SHFL.IDX PT, R14, R8, 0x3, 0x181f ;  /* 0x00781f00080e7f89 */ /* 0x00006400000e0000 */
[----:B------:R-:W-:Y:S01]  /*e340*/  IMAD.X R3, RZ, RZ, R20, P0 ;  /* 0x000000ffff037224 */ /* 0x000fe200000e0614 */
[----:B------:R-:W-:-:S03]  /*e350*/  LOP3.LUT P0, RZ, R17, 0x1000, RZ, 0xc0, !PT ;  /* 0x0000100011ff7812 */ /* 0x000fc6000780c0ff */
        /* <DEDUP_REMOVED lines=18> */
[----:B------:R0:W-:Y:S10]  /*e480*/  LDGSTS.E.BYPASS.LTC128B.128 [R9+0x3400], desc[UR42][R2.64+0x80], !P0 ;  /* 0x0340008002097fae */ /* 0x0001f4000c101d6a */
[----:B------:R0:W-:Y:S04]  /*e490*/  LDGSTS.E.BYPASS.LTC128B.128 [R9+0x5400], desc[UR42][R2.64+0x100], !P6 ;  /* 0x0540010002097fae */ /* 0x0001e8000f101d6a */
[----:B------:R0:W-:Y:S04]  /*e4a0*/  LDGSTS.E.BYPASS.LTC128B.128 [R9+0x7400], desc[UR42][R2.64+0x180], !P5 ;  /* 0x0740018002097fae */ /* 0x0001e8000e901d6a */
[----:B------:R0:W-:Y:S04]  /*e4b0*/  LDGSTS.E.BYPASS.LTC128B.128 [R9+0x9400], desc[UR42][R2.64+0x200], !P4 ;  /* 0x0940020002097fae */ /* 0x0001e8000e101d6a */
[----:B------:R0:W-:Y:S04]  /*e4c0*/  LDGSTS.E.BYPASS.LTC128B.128 [R9+0xb400], desc[UR42][R2.64+0x280], !P3 ;  /* 0x0b40028002097fae */ /* 0x0001e8000d901d6a */
[----:B------:R0:W-:Y:S04]  /*e4d0*/  LDGSTS.E.BYPASS.LTC128B.128 [R9+0xd400], desc[UR42][R2.64+0x300], !P2 ;  /* 0x0d40030002097fae */ /* 0x0001e8000d101d6a */
[----:B-12---:R0:W-:Y:S02]  /*e4e0*/  LDGSTS.E.BYPASS.LTC128B.128 [R9+0xf400], desc[UR42][R2.64+0x380], !P1 ;  /* 0x0f40038002097fae */ /* 0x0061e4000c901d6a */
.L_x_3535:
[C---:B------:R-:W-:Y:S02]  /*e4f0*/  LOP3.LUT P6, RZ, R17.reuse, 0x800000, RZ, 0xc0, !PT ;  /* 0x0080000011ff7812 */ /* 0x040fe400078cc0ff */
[----:B0-----:R-:W-:Y:S02]  /*e500*/  IADD3 R2, P0, R14, R0, RZ ;  /* 0x000000000e027210 */ /* 0x001fe40007f1e0ff */
[----:B------:R-:W-:Y:S02]  /*e510*/  P2R R4, PR, RZ, 0x40 ;  /* 0x00000040ff047803 */ /* 0x000fe40000000000 */
[C---:B------:R-:W-:Y:S02]  /*e520*/  LOP3.LUT P6, RZ, R17.reuse, 0x2000000, RZ, 0xc0, !PT ;  /* 0x0200000011ff7812 */ /* 0x040fe400078cc0ff */
[----:B------:R-:W-:Y:S02]  /*e530*/  IADD3.X R3, RZ, R10, RZ, P0, !PT ;  /* 0x0000000aff037210 */ /* 0x000fe400007fe4ff */
[----:B------:R-:W-:-:S02]  /*e540*/  LOP3.LUT P0, RZ, R17, 0x1000000, RZ, 0xc0, !PT ;  /* 0x0100000011ff7812 */ /* 0x000fc4000780c0ff */
[C---:B------:R-:W-:Y:S02]  /*e550*/  LOP3.LUT P5, RZ, R17.reuse, 0x400000, RZ, 0xc0, !PT ;  /* 0x0040000011ff7812 */ /* 0x040fe400078ac0ff */
[C---:B------:R-:W-:Y:S02]  /*e560*/  LOP3.LUT P4, RZ, R17.reuse, 0x200000, RZ, 0xc0, !PT ;  /* 0x0020000011ff7812 */ /* 0x040fe4000788c0ff */
[C---:B------:R-:W-:Y:S02]  /*e570*/  LOP3.LUT P3, RZ, R17.reuse, 0x100000, RZ, 0xc0, !PT ;  /* 0x0010000011ff7812 */ /* 0x040fe4000786c0ff */
[C---:B------:R-:W-:Y:S01]  /*e580*/  LOP3.LUT P2, RZ, R17.reuse, 0x80000, RZ, 0xc0, !PT ;  /* 0x0008000011ff7812 */ /* 0x040fe2000784c0ff */
[----:B------:R-:W-:Y:S01]  /*e590*/  @!PT LDS RZ, [RZ] ;  /* 0x00000000fffff984 */ /* 0x000fe20000000800 */
[----:B------:R-:W-:Y:S01]  /*e5a0*/  @!PT LDS RZ, [RZ] ;  /* 0x00000000fffff984 */ /* 0x000fe20000000800 */
[----:B------:R-:W-:Y:S01]  /*e5b0*/  @!PT LDS RZ, [RZ] ;  /* 0x00000000fffff984 */ /* 0x000fe20000000800 */
[----:B------:R0:W-:Y:S01]  /*e5c0*/  LDGSTS.E.BYPASS.LTC128B.128 [R9+0x1c00], desc[UR42][R2.64], !P6 ;  /* 0x01c0000002097fae */ /* 0x0001e2000f101d6a */
[----:B------:R-:W-:Y:S02]  /*e5d0*/  ISETP.NE.AND P6, PT, R4, RZ, PT ;  /* 0x000000ff0400720c */ /* 0x000fe40003fc5270 */
[----:B------:R-:W-:Y:S01]  /*e5e0*/  LOP3.LUT P1, RZ, R17, 0x40000, RZ, 0xc0, !PT ;  /* 0x0004000011ff7812 */ /* 0x000fe2000782c0ff */
        /* <DEDUP_REMOVED lines=9> */
.L_x_3459:
[----:B------:R-:W-:Y:S02]  /*e680*/  PLOP3.LUT P1, PT, P1, P0, PT, 0xa2, 0x0 ;  /* 0x000000000000781c */ /* 0x000fe40000f21472 */
[----:B------:R-:W-:-:S08]  /*e690*/  @P0 R2UR P1, UR4, R25 ;  /* 0x00000000190402ca */ /* 0x000fd00000020000 */
[----:B------:R-:W-:-:S05]  /*e6a0*/  @P0 PLOP3.LUT P0, PT, P1, PT, PT, 0x80, 0x0 ;  /* 0x000000000000081c */ /* 0x000fca0000f0f070 */
[----:B------:R-:W-:Y:S01]  /*e6b0*/  @!P1 SYNCS.ARRIVE.TRANS64.RED.A0T1 RZ, [UR4+0x38850], RZ ;  /* 0x038850ffffff99a7 */ /* 0x000fe20008200404 */
[----:B------:R-:W-:Y:S07]  /*e6c0*/  @!P1 ARRIVES.LDGSTSBAR.64.TRANSCNT [UR4+0x38850] ;  /* 0x03885000ff0099b0 */ /* 0x000fee0008000a84 */
[----:B------:R-:W-:Y:S05]  /*e6d0*/  @P0 BRA.U.ANY `(.L_x_3459) ;  /* 0xfffffffd00e80947 */ /* 0x000fea000393ffff */
[----:B------:R-:W-:Y:S01]  /*e6e0*/  NOP ;  /* 0x0000000000007918 */ /* 0x000fe20000000000 */
[----:B0-----:R-:W-:-:S04]  /*e6f0*/  LOP3.LUT R2, R37, 0x2, RZ, 0xfc, !PT ;  /* 0x0000000225027812 */ /* 0x001fc800078efcff */
[----:B------:R-:W-:-:S13]  /*e700*/  ISETP.NE.AND P2, PT, R2, 0x3, PT ;  /* 0x000000030200780c */ /* 0x000fda0003f45270 */
[----:B------:R-:W-:Y:S05]  /*e710*/  @!P2 BRA `(.L_x_3460) ;  /* 0x000000000004a947 */ /* 0x000fea0003800000 */
[----:B------:R-:W-:Y:S01]  /*e720*/  BPT.TRAP 0x1 ;  /* 0x000000040000795c */ /* 0x000fe20000300000 */
.L_x_3460:
[----:B------:R-:W2:Y:S01]  /*e730*/  LDL R3, [R1+0x20] ;  /* 0x0000200001037983 */ /* 0x000ea20000100800 */
[----:B------:R-:W-:Y:S01]  /*e740*/  VIADD R18, R18, 0x1 ;  /* 0x0000000112127836 */ /* 0x000fe20000000000 */
[----:B------:R0:W-:Y:S04]  /*e750*/  SYNCS.ARRIVE.TRANS64.A1T0 RZ, [R25+URZ+0x38850], RZ ;  /* 0x038850ff19ff79a7 */ /* 0x0001e8000810003f */
[----:B------:R-:W-:-:S04]  /*e760*/  ISETP.NE.AND P0, PT, R18, 0x2, PT ;  /* 0x000000021200780c */ /* 0x000fc80003f05270 */
[----:B------:R-:W-:Y:S02]  /*e770*/  SEL R18, R18, RZ, P0 ;  /* 0x000000ff12127207 */ /* 0x000fe40000000000 */
[----:B------:R-:W-:-:S04]  /*e780*/  SEL R2, RZ, 0x1, P0 ;  /* 0x00000001ff027807 */ /* 0x000fc80000000000 */
[----:B------:R-:W-:Y:S02]  /*e790*/  LOP3.LUT R23, R23, R2, RZ, 0x3c, !PT ;  /* 0x0000000217177212 */ /* 0x000fe400078e3cff */
[----:B--2---:R-:W-:-:S13]  /*e7a0*/  ISETP.GE.AND P0, PT, R3, 0x41, PT ;  /* 0x000000410300780c */ /* 0x004fda0003f06270 */
[----:B0-----:R-:W-:Y:S05]  /*e7b0*/  @!P0 BRA `(.L_x_3461) ;  /* 0x0000000c00848947 */ /* 0x001fea0003800000 */
[----:B------:R0:W5:Y:S01]  /*e7c0*/  LDL R9, [R1+0x28] ;  /* 0x0000280001097983 */ /* 0x0001620000100800 */
[----:B------:R-:W-:Y:S01]  /*e7d0*/  BSSY B0, `(.L_x_3461) ;  /* 0x00000df000007945 */ /* 0x000fe20003800000 */
.L_x_3474:
[----:B------:R-:W1:Y:S01]  /*e7e0*/  LDC R2, c[0x0][0x430] ;  /* 0x00010c00ff027b82 */ /* 0x000e620000000800 */
[C---:B------:R-:W-:Y:S01]  /*e7f0*/  ISETP.GT.U32.AND P0, PT, R24.reuse, 0x3f, PT ;  /* 0x0000003f1800780c */ /* 0x040fe20003f04070 */
[----:B-----5:R-:W-:Y:S01]  /*e800*/  IMAD R3, R9, 0x40, R32 ;  /* 0x0000004009037824 */ /* 0x020fe200078e0220 */
[----:B------:R-:W-:Y:S01]  /*e810*/  LOP3.LUT R11, R37, 0x2, RZ, 0xfc, !PT ;  /* 0x00000002250b7812 */ /* 0x000fe200078efcff */
[----:B------:R-:W-:Y:S02]  /*e820*/  ULDC UR4, c[0x0][0x430] ;  /* 0x00010c0000047ab9 */ /* 0x000fe40000000800 */
[----:B---3--:R-:W-:-:S04]  /*e830*/  IMAD.IADD R8, R24, 0x1, R3 ;  /* 0x0000000118087824 */ /* 0x008fc800078e0203 */
[----:B------:R-:W-:-:S04]  /*e840*/  IMAD.MOV.U32 R10, RZ, RZ, R8 ;  /* 0x000000ffff0a7224 */ /* 0x000fc800078e0008 */
[----:B------:R-:W2:Y:S01]  /*e850*/  @!P0 LDC.64 R4, c[0x0][0x428] ;  /* 0x00010a00ff048b82 */ /* 0x000ea20000000a00 */
[----:B-1----:R-:W-:-:S13]  /*e860*/  ISETP.NE.AND P1, PT, R2, 0x1, PT ;  /* 0x000000010200780c */ /* 0x002fda0003f25270 */
[----:B------:R-:W1:Y:S08]  /*e870*/  @P1 LDC R7, c[0x0][0x434] ;  /* 0x00010d00ff071b82 */ /* 0x000e700000000800 */
[----:B------:R-:W3:Y:S01]  /*e880*/  @P1 LDC R2, c[0x0][0x438] ;  /* 0x00010e00ff021b82 */ /* 0x000ee20000000800 */
[----:B-1----:R-:W-:-:S07]  /*e890*/  @P1 IMAD.HI.U32 R3, R8, R7, RZ ;  /* 0x0000000708031227 */ /* 0x002fce00078e00ff */
[----:B------:R-:W1:Y:S01]  /*e8a0*/  @!P0 LDC.64 R6, c[0x0][0x418] ;  /* 0x00010600ff068b82 */ /* 0x000e620000000a00 */
[----:B---3--:R-:W-:Y:S01]  /*e8b0*/  @P1 SHF.R.U32.HI R10, RZ, R2, R3 ;  /* 0x00000002ff0a1219 */ /* 0x008fe20000011603 */
[----:B--2---:R-:W-:-:S03]  /*e8c0*/  @!P0 IMAD R2, R33, R4, RZ ;  /* 0x0000000421028224 */ /* 0x004fc600078e02ff */
[----:B------:R-:W-:Y:S01]  /*e8d0*/  @!P0 SHF.R.S32.HI R3, RZ, 0x1f, R10 ;  /* 0x0000001fff038819 */ /* 0x000fe2000001140a */
[----:B------:R-:W-:Y:S02]  /*e8e0*/  @!P0 IMAD R5, R28, R5, R2 ;  /* 0x000000051c058224 */ /* 0x000fe400078e0202 */
[----:B------:R-:W-:-:S04]  /*e8f0*/  @!P0 IMAD.MOV.U32 R2, RZ, RZ, R10 ;  /* 0x000000ffff028224 */ /* 0x000fc800078e000a */
[----:B------:R-:W-:-:S04]  /*e900*/  @!P0 IMAD.WIDE.U32 R2, R28, R4, R2 ;  /* 0x000000041c028225 */ /* 0x000fc800078e0002 */
[----:B------:R-:W-:Y:S02]  /*e910*/  @!P0 IMAD.IADD R5, R5, 0x1, R3 ;  /* 0x0000000105058824 */ /* 0x000fe400078e0203 */
[----:B------:R-:W-:Y:S01]  /*e920*/  IMAD.MOV.U32 R4, RZ, RZ, RZ ;  /* 0x000000ffff047224 */ /* 0x000fe200078e00ff */
[----:B-1----:R-:W-:-:S04]  /*e930*/  @!P0 LEA R6, P1, R2, R6, 0x2 ;  /* 0x0000000602068211 */ /* 0x002fc800078210ff */
[----:B------:R-:W-:-:S05]  /*e940*/  @!P0 LEA.HI.X R7, R2, R7, R5, 0x2, P1 ;  /* 0x0000000702078211 */ /* 0x000fca00008f1405 */
[----:B------:R1:W5:Y:S01]  /*e950*/  @!P0 LDG.E R4, desc[UR42][R6.64] ;  /* 0x0000002a06048981 */ /* 0x000362000c1e1900 */
[----:B------:R-:W-:Y:S01]  /*e960*/  ISETP.NE.AND P2, PT, R11, 0x3, PT ;  /* 0x000000030b00780c */ /* 0x000fe20003f45270 */
[----:B------:R-:W-:-:S04]  /*e970*/  IMAD.MOV R5, RZ, RZ, -R10 ;  /* 0x000000ffff057224 */ /* 0x000fc800078e0a0a */
[----:B------:R-:W-:-:S08]  /*e980*/  IMAD R5, R5, UR4, R8 ;  /* 0x0000000405057c24 */ /* 0x000fd0000f8e0208 */
[----:B-1----:R-:W-:Y:S05]  /*e990*/  @!P2 BRA `(.L_x_3462) ;  /* 0x000000000004a947 */ /* 0x002fea0003800000 */
[----:B------:R-:W-:Y:S01]  /*e9a0*/  BPT.TRAP 0x1 ;  /* 0x000000040000795c */ /* 0x000fe20000300000 */
.L_x_3462:
[----:B------:R-:W-:Y:S01]  /*e9b0*/  LEA R8, R18, UR37, 0x3 ;  /* 0x0000002512087c11 */ /* 0x000fe2000f8e18ff */
[----:B------:R-:W-:Y:S01]  /*e9c0*/  BSSY B1, `(.L_x_3463) ;  /* 0x0000005000017945 */ /* 0x000fe20003800000 */
[----:B------:R-:W-:Y:S02]  /*e9d0*/  SHF.L.U32 R20, R23, 0x1f, RZ ;  /* 0x0000001f17147819 */ /* 0x000fe400000006ff */
[----:B------:R-:W-:Y:S02]  /*e9e0*/  SHF.R.S32.HI R7, RZ, 0x1f, R5 ;  /* 0x0000001fff077819 */ /* 0x000fe40000011405 */
[----:B------:R-:W1:Y:S02]  /*e9f0*/  SYNCS.PHASECHK.TRANS64.TRYWAIT P0, [R8+URZ+0x38840], R20 ;  /* 0x03884014080075a7 */ /* 0x000e64000800017f */
[----:B-1----:R-:W-:Y:S05]  /*ea00*/  @!P0 BRA `(.L_x_3464) ;  /* 0x0000002c00748947 */ /* 0x002fea0003800000 */
.L_x_3536:
[----:B------:R-:W-:Y:S05]  /*ea10*/  BSYNC B1 ;  /* 0x0000000000017941 */ /* 0x000fea0003800000 */
.L_x_3463:
[----:B------:R-:W-:Y:S01]  /*ea20*/  ULDC.64 UR4, c[0x0][0x300] ;  /* 0x0000c00000047ab9 */ /* 0x000fe20000000a00 */
[----:B-----5:R-:W-:Y:S01]  /*ea30*/  SHF.R.S32.HI R10, RZ, 0x1f, R4 ;  /* 0x0000001fff0a7819 */ /* 0x020fe20000011404 */
[----:B------:R-:W-:Y:S01]  /*ea40*/  IMAD R6, R7, UR4, RZ ;  /* 0x0000000407067c24 */ /* 0x000fe2000f8e02ff */
[----:B------:R-:W-:Y:S01]  /*ea50*/  LOP3.LUT P1, RZ, R16, 0x1, RZ, 0xc0, !PT ;  /* 0x0000000110ff7812 */ /* 0x000fe2000782c0ff */
[----:B------:R-:W-:-:S04]  /*ea60*/  IMAD.WIDE.U32 R2, R5, UR4, RZ ;  /* 0x0000000405027c25 */ /* 0x000fc8000f8e00ff */
        /* <DEDUP_REMOVED lines=15> */
[----:B------:R-:W-:Y:S02]  /*eb60*/  LEA.HI.X R27, R2, UR5, R6, 0x1, P0 ;  /* 0x00000005021b7c11 */ /* 0x000fe400080f0c06 */
[----:B------:R-:W-:Y:S01]  /*eb70*/  LEA R6, R18, R29, 0xc ;  /* 0x0000001d12067211 */ /* 0x000fe200078e60ff */
[----:B------:R-:W-:Y:S06]  /*eb80*/  BRA.DIV UR4, `(.L_x_3465) ;  /* 0x0000002e04287947 */ /* 0x000fec000b800000 */
[----:B------:R-:W2:Y:S01]  /*eb90*/  SHFL.IDX PT, R2, R21, RZ, 0x181f ;  /* 0x00181fff15027589 */ /* 0x000ea200000e0000 */
[----:B------:R-:W-:-:S03]  /*eba0*/  LEA R25, R6, UR37, 0x1 ;  /* 0x0000002506197c11 */ /* 0x000fc6000f8e08ff */
[----:B------:R-:W3:Y:S01]  /*ebb0*/  SHFL.IDX PT, R3, R27, RZ, 0x181f ;  /* 0x00181fff1b037589 */ /* 0x000ee200000e0000 */
[----:B--2---:R-:W-:-:S05]  /*ebc0*/  IADD3 R2, P0, R2, R0, RZ ;  /* 0x0000000002027210 */ /* 0x004fca0007f1e0ff */
[----:B---3--:R-:W-:-:S05]  /*ebd0*/  IMAD.X R3, RZ, RZ, R3, P0 ;  /* 0x000000ffff037224 */ /* 0x008fca00000e0603 */
[----:B------:R-:W-:Y:S01]  /*ebe0*/  @!PT LDS RZ, [RZ] ;  /* 0x00000000fffff984 */ /* 0x000fe20000000800 */
[----:B------:R2:W-:Y:S04]  /*ebf0*/  LDGSTS.E.BYPASS.LTC128B.128 [R25+0x22400], desc[UR42][R2.64], !P1 ;  /* 0x2240000002197fae */ /* 0x0005e8000c901d6a */
[----:B--2---:R-:W2:Y:S04]  /*ec00*/  SHFL.IDX PT, R2, R21, 0x1, 0x181f ;  /* 0x00381f0015027f89 */ /* 0x004ea800000e0000 */
[----:B------:R-:W3:Y:S01]  /*ec10*/  SHFL.IDX PT, R3, R27, 0x1, 0x181f ;  /* 0x00381f001b037f89 */ /* 0x000ee200000e0000 */
[----:B--2---:R-:W-:-:S05]  /*ec20*/  IADD3 R2, P0, R2, R0, RZ ;  /* 0x0000000002027210 */ /* 0x004fca0007f1e0ff */
[----:B---3--:R-:W-:-:S05]  /*ec30*/  IMAD.X R3, RZ, RZ, R3, P0 ;  /* 0x000000ffff037224 */ /* 0x008fca00000e0603 */
[----:B------:R2:W-:Y:S04]  /*ec40*/  LDGSTS.E.BYPASS.LTC128B.128 [R25+0x22c00], desc[UR42][R2.64], !P1 ;  /* 0x22c0000002197fae */ /* 0x0005e8000c901d6a */
[----:B--2---:R-:W2:Y:S04]  /*ec50*/  SHFL.IDX PT, R2, R21, 0x2, 0x181f ;  /* 0x00581f0015027f89 */ /* 0x004ea800000e0000 */
[----:B------:R-:W3:Y:S04]  /*ec60*/  SHFL.IDX PT, R3, R27, 0x2, 0x181f ;  /* 0x00581f001b037f89 */ /* 0x000ee800000e0000 */
[----:B------:R-:W4:Y:S01]  /*ec70*/  SHFL.IDX PT, R27, R27, 0x3, 0x181f ;  /* 0x00781f001b1b7f89 */ /* 0x000f2200000e0000 */
[----:B--2---:R-:W-:-:S05]  /*ec80*/  IADD3 R2, P0, R2, R0, RZ ;  /* 0x0000000002027210 */ /* 0x004fca0007f1e0ff */
[----:B---3--:R-:W-:-:S05]  /*ec90*/  IMAD.X R3, RZ, RZ, R3, P0 ;  /* 0x000000ffff037224 */ /* 0x008fca00000e0603 */
[----:B------:R2:W-:Y:S04]  /*eca0*/  LDGSTS.E.BYPASS.LTC128B.128 [R25+0x23400], desc[UR42][R2.64], !P1 ;  /* 0x2340000002197fae */ /* 0x0005e8000c901d6a */
[----:B--2-4-:R2:W3:Y:S02]  /*ecb0*/  SHFL.IDX PT, R2, R21, 0x3, 0x181f ;  /* 0x00781f0015027f89 */ /* 0x0144e400000e0000 */
.L_x_3546:
[----:B---3--:R-:W-:-:S05]  /*ecc0*/  IADD3 R2, P0, R2, R0, RZ ;  /* 0x0000000002027210 */ /* 0x008fca0007f1e0ff */
[----:B------:R-:W-:Y:S01]  /*ecd0*/  IMAD.X R3, RZ, RZ, R27, P0 ;  /* 0x000000ffff037224 */ /* 0x000fe200000e061b */
[----:B------:R-:W-:-:S04]  /*ece0*/  PLOP3.LUT P0, PT, PT, PT, PT, 0x80, 0x0 ;  /* 0x000000000000781c */ /* 0x000fc80003f0f070 */
[----:B------:R-:W-:Y:S01]  /*ecf0*/  @!PT LDS RZ, [RZ] ;  /* 0x00000000fffff984 */ /* 0x000fe20000000800 */
[----:B------:R-:W-:Y:S01]  /*ed00*/  @!PT LDS RZ, [RZ] ;  /* 0x00000000fffff984 */ /* 0x000fe20000000800 */
[----:B------:R-:W-:Y:S01]  /*ed10*/  @!PT LDS RZ, [RZ] ;  /* 0x00000000fffff984 */ /* 0x000fe20000000800 */
[----:B------:R3:W-:Y:S01]  /*ed20*/  LDGSTS.E.BYPASS.LTC128B.128 [R25+0x23c00], desc[UR42][R2.64], !P1 ;  /* 0x23c0000002197fae */ /* 0x0007e2000c901d6a */
[----:B------:R-:W-:-:S08]  /*ed30*/  NOP ;  /* 0x0000000000007918 */ /* 0x000fd00000000000 */
.L_x_3466:
[----:B------:R-:W-:Y:S02]  /*ed40*/  PLOP3.LUT P1, PT, P1, P0, PT, 0xa2, 0x0 ;  /* 0x000000000000781c */ /* 0x000fe40000f21472 */
[----:B------:R-:W-:-:S08]  /*ed50*/  @P0 R2UR P1, UR4, R8 ;  /* 0x00000000080402ca */ /* 0x000fd00000020000 */
[----:B------:R-:W-:-:S05]  /*ed60*/  @P0 PLOP3.LUT P0, PT, P1, PT, PT, 0x80, 0x0 ;  /* 0x000000000000081c */ /* 0x000fca0000f0f070 */
[----:B------:R-:W-:Y:S01]  /*ed70*/  @!P1 SYNCS.ARRIVE.TRANS64.RED.A0T1 RZ, [UR4+0x38830], RZ ;  /* 0x038830ffffff99a7 */ /* 0x000fe20008200404 */
[----:B------:R-:W-:Y:S07]  /*ed80*/  @!P1 ARRIVES.LDGSTSBAR.64.TRANSCNT [UR4+0x38830] ;  /* 0x03883000ff0099b0 */ /* 0x000fee0008000a84 */
[----:B------:R-:W-:Y:S05]  /*ed90*/  @P0 BRA.U.ANY `(.L_x_3466) ;  /* 0xfffffffd00e80947 */ /* 0x000fea000393ffff */
[----:B------:R-:W-:Y:S01]  /*eda0*/  NOP ;  /* 0x0000000000007918 */ /* 0x000fe20000000000 */
[----:B---3--:R-:W-:-:S04]  /*edb0*/  LOP3.LUT R2, R37, 0x2, RZ, 0xfc, !PT ;  /* 0x0000000225027812 */ /* 0x008fc800078efcff */
[----:B------:R-:W-:-:S13]  /*edc0*/  ISETP.NE.AND P2, PT, R2, 0x3, PT ;  /* 0x000000030200780c */ /* 0x000fda0003f45270 */
[----:B------:R-:W-:Y:S05]  /*edd0*/  @!P2 BRA `(.L_x_3467) ;  /* 0x000000000004a947 */ /* 0x000fea0003800000 */
[----:B------:R-:W-:Y:S01]  /*ede0*/  BPT.TRAP 0x1 ;  /* 0x000000040000795c */ /* 0x000fe20000300000 */
.L_x_3467:
[----:B------:R3:W-:Y:S01]  /*edf0*/  SYNCS.ARRIVE.TRANS64.A1T0 RZ, [R8+URZ+0x38830], RZ ;  /* 0x038830ff08ff79a7 */ /* 0x0007e2000810003f */
[----:B------:R-:W-:Y:S05]  /*ee00*/  @!P2 BRA `(.L_x_3468) ;  /* 0x000000000004a947 */ /* 0x000fea0003800000 */
[----:B------:R-:W-:Y:S01]  /*ee10*/  BPT.TRAP 0x1 ;  /* 0x000000040000795c */ /* 0x000fe20000300000 */
.L_x_3468:
[----:B------:R-:W4:Y:S01]  /*ee20*/  SYNCS.PHASECHK.TRANS64.TRYWAIT P0, [R8+URZ+0x38860], R20 ;  /* 0x03886014080075a7 */ /* 0x000f22000800017f */
[----:B------:R-:W-:Y:S04]  /*ee30*/  BSSY B1, `(.L_x_3469) ;  /* 0x0000002000017945 */ /* 0x000fe80003800000 */
[----:B----4-:R-:W-:Y:S05]  /*ee40*/  @!P0 BRA `(.L_x_3470) ;  /* 0x0000002c00948947 */ /* 0x010fea0003800000 */
.L_x_3547:
[----:B------:R-:W-:Y:S05]  /*ee50*/  BSYNC B1 ;  /* 0x0000000000017941 */ /* 0x000fea0003800000 */
.L_x_3469:
[----:B------:R-:W-:Y:S01]  /*ee60*/  ULDC.64 UR4, c[0x0][0x328] ;  /* 0x0000ca0000047ab9 */ /* 0x000fe20000000a00 */
[C---:B------:R-:W-:Y:S01]  /*ee70*/  LOP3.LUT P5, RZ, R16.reuse, 0x8, RZ, 0xc0, !PT ;  /* 0x0000000810ff7812 */ /* 0x040fe200078ac0ff */
[----:B------:R-:W-:Y:S01]  /*ee80*/  IMAD R2, R7, UR4, RZ ;  /* 0x0000000407027c24 */ /* 0x000fe2000f8e02ff */
[----:B------:R-:W-:Y:S01]  /*ee90*/  LOP3.LUT P4, RZ, R16, 0x4, RZ, 0xc0, !PT ;  /* 0x0000000410ff7812 */ /* 0x000fe2000788c0ff */
[----:B--2---:R-:W-:Y:S01]  /*eea0*/  IMAD R21, R18, 0x7000, R6 ;  /* 0x0000700012157824 */ /* 0x004fe200078e0206 */
        /* <DEDUP_REMOVED lines=17> */
[----:B-1--4-:R-:W-:Y:S01]  /*efc0*/  LEA.HI.X R20, R2, UR5, R3, 0x1, P0 ;  /* 0x0000000502147c11 */ /* 0x012fe200080f0c03 */
[----:B------:R-:W-:Y:S08]  /*efd0*/  BRA.DIV UR4, `(.L_x_3471) ;  /* 0x0000002e04447947 */ /* 0x000ff0000b800000 */
[----:B------:R-:W1:Y:S01]  /*efe0*/  SHFL.IDX PT, R14, R10, RZ, 0x181f ;  /* 0x00181fff0a0e7589 */ /* 0x000e6200000e0000 */
[C---:B------:R-:W-:Y:S02]  /*eff0*/  LOP3.LUT P1, RZ, R16.reuse, 0x200, RZ, 0xc0, !PT ;  /* 0x0000020010ff7812 */ /* 0x040fe4000782c0ff */
[C---:B------:R-:W-:Y:S01]  /*f000*/  LOP3.LUT P2, RZ, R16.reuse, 0x20, RZ, 0xc0, !PT ;  /* 0x0000002010ff7812 */ /* 0x040fe2000784c0ff */
[----:B------:R-:W2:Y:S01]  /*f010*/  SHFL.IDX PT, R3, R20, RZ, 0x181f ;  /* 0x00181fff14037589 */ /* 0x000ea200000e0000 */
[----:B------:R-:W-:Y:S02]  /*f020*/  LOP3.LUT P6, RZ, R16, 0x10, RZ, 0xc0, !PT ;  /* 0x0000001010ff7812 */ /* 0x000fe400078cc0ff */
[----:B------:R-:W-:Y:S01]  /*f030*/  LEA R21, R21, UR37, 0x1 ;  /* 0x0000002515157c11 */ /* 0x000fe2000f8e08ff */
[----:B------:R-:W4:Y:S01]  /*f040*/  SHFL.IDX PT, R2, R10, 0x1, 0x181f ;  /* 0x00381f000a027f89 */ /* 0x000f2200000e0000 */
[----:B------:R-:W-:-:S09]  /*f050*/  LOP3.LUT R17, R17, 0xf7ffffff, RZ, 0xc0, !PT ;  /* 0xf7ffffff11117812 */ /* 0x000fd200078ec0ff */
[----:B------:R-:W-:Y:S02]  /*f060*/  @P6 LOP3.LUT R17, R17, 0x8000000, RZ, 0xfc, !PT ;  /* 0x0800000011116812 */ /* 0x000fe400078efcff */
[-C--:B-1----:R-:W-:Y:S02]  /*f070*/  IADD3 R4, P0, R14, R0.reuse, RZ ;  /* 0x000000000e047210 */ /* 0x082fe40007f1e0ff */
[----:B------:R-:W1:Y:S03]  /*f080*/  SHFL.IDX PT, R14, R10, 0x2, 0x181f ;  /* 0x00581f000a0e7f89 */ /* 0x000e6600000e0000 */
[----:B--2---:R-:W-:Y:S02]  /*f090*/  IMAD.X R5, RZ, RZ, R3, P0 ;  /* 0x000000ffff057224 */ /* 0x004fe400000e0603 */
[----:B------:R-:W2:Y:S01]  /*f0a0*/  SHFL.IDX PT, R3, R20, 0x1, 0x181f ;  /* 0x00381f0014037f89 */ /* 0x000ea200000e0000 */
[----:B----4-:R-:W-:-:S03]  /*f0b0*/  IADD3 R6, P0, R2, R0, RZ ;  /* 0x0000000002067210 */ /* 0x010fc60007f1e0ff */
[----:B------:R4:W-:Y:S01]  /*f0c0*/  LDGSTS.E.BYPASS.LTC128B.128 [R21+0x400], desc[UR42][R4.64], !P1 ;  /* 0x0040000004157fae */ /* 0x0009e2000c901d6a */
[----:B------:R-:W-:-:S03]  /*f0d0*/  ISETP.NE.U32.AND P1, PT, R30, RZ, PT ;  /* 0x000000ff1e00720c */ /* 0x000fc60003f25070 */
[----:B------:R4:W-:Y:S04]  /*f0e0*/  LDGSTS.E.BYPASS.LTC128B.128 [R21+0x2400], desc[UR42][R4.64+0x80], !P2 ;  /* 0x0240008004157fae */ /* 0x0009e8000d101d6a */
[----:B------:R4:W-:Y:S01]  /*f0f0*/  LDGSTS.E.BYPASS.LTC128B.128 [R21+0x4400], desc[UR42][R4.64+0x100], !P6 ;  /* 0x0440010004157fae */ /* 0x0009e2000f101d6a */
[----:B------:R-:W-:-:S03]  /*f100*/  LOP3.LUT P6, RZ, R16, 0x200, RZ, 0xc0, !PT ;  /* 0x0000020010ff7812 */ /* 0x000fc600078cc0ff */
[----:B------:R4:W-:Y:S01]  /*f110*/  LDGSTS.E.BYPASS.LTC128B.128 [R21+0x6400], desc[UR42][R4.64+0x180], !P5 ;  /* 0x0640018004157fae */ /* 0x0009e2000e901d6a */
[----:B-1----:R-:W-:-:S03]  /*f120*/  IADD3 R2, P2, R14, R0, RZ ;  /* 0x000000000e027210 */ /* 0x002fc60007f5e0ff */
[----:B------:R4:W-:Y:S01]  /*f130*/  LDGSTS.E.BYPASS.LTC128B.128 [R21+0x8400], desc[UR42][R4.64+0x200], !P4 ;  /* 0x0840020004157fae */ /* 0x0009e2000e101d6a */
[----:B--2---:R-:W-:Y:S01]  /*f140*/  IMAD.X R7, RZ, RZ, R3, P0 ;  /* 0x000000ffff077224 */ /* 0x004fe200000e0603 */
[----:B------:R-:W-:Y:S02]  /*f150*/  ISETP.NE.U32.AND P0, PT, R31, RZ, PT ;  /* 0x000000ff1f00720c */ /* 0x000fe40003f05070 */
[----:B------:R-:W1:Y:S04]  /*f160*/  SHFL.IDX PT, R3, R20, 0x2, 0x181f ;  /* 0x00581f0014037f89 */ /* 0x000e6800000e0000 */
[----:B------:R4:W-:Y:S04]  /*f170*/  LDGSTS.E.BYPASS.LTC128B.128 [R21+0xa400], desc[UR42][R4.64+0x280], !P3 ;  /* 0x0a40028004157fae */ /* 0x0009e8000d901d6a */
[----:B------:R4:W2:Y:S04]  /*f180*/  SHFL.IDX PT, R14, R10, 0x3, 0x181f ;  /* 0x00781f000a0e7f89 */ /* 0x0008a800000e0000 */
[----:B------:R4:W-:Y:S04]  /*f190*/  LDGSTS.E.BYPASS.LTC128B.128 [R21+0xc400], desc[UR42][R4.64+0x300], P0 ;  /* 0x0c40030004157fae */ /* 0x0009e80008101d6a */
[----:B------:R4:W-:Y:S04]  /*f1a0*/  LDGSTS.E.BYPASS.LTC128B.128 [R21+0xe400], desc[UR42][R4.64+0x380], P1 ;  /* 0x0e40038004157fae */ /* 0x0009e80008901d6a */
[----:B------:R4:W-:Y:S01]  /*f1b0*/  LDGSTS.E.BYPASS.LTC128B.128 [R21+0xc00], desc[UR42][R6.64], !P6 ;  /* 0x00c0000006157fae */ /* 0x0009e2000f101d6a */
[----:B------:R-:W-:-:S02]  /*f1c0*/  LOP3.LUT P6, RZ, R17, 0x8000000, RZ, 0xc0, !PT ;  /* 0x0800000011ff7812 */ /* 0x000fc400078cc0ff */
[----:B------:R-:W-:Y:S01]  /*f1d0*/  LOP3.LUT R17, R17, 0xfbffffff, RZ, 0xc0, !PT ;  /* 0xfbffffff11117812 */ /* 0x000fe200078ec0ff */
[----:B-1----:R-:W-:Y:S01]  /*f1e0*/  IMAD.X R3, RZ, RZ, R3, P2 ;  /* 0x000000ffff037224 */ /* 0x002fe200010e0603 */
[----:B------:R-:W-:Y:S01]  /*f1f0*/  LOP3.LUT P2, RZ, R16, 0x20, RZ, 0xc0, !PT ;  /* 0x0000002010ff7812 */ /* 0x000fe2000784c0ff */
[----:B------:R-:W1:-:S12]  /*f200*/  SHFL.IDX PT, R20, R20, 0x3, 0x181f ;  /* 0x00781f0014147f89 */ /* 0x000e5800000e0000 */
[----:B------:R4:W-:Y:S01]  /*f210*/  LDGSTS.E.BYPASS.LTC128B.128 [R21+0x2c00], desc[UR42][R6.64+0x80], !P2 ;  /* 0x02c0008006157fae */ /* 0x0009e2000d101d6a */
[----:B------:R-:W-:Y:S02]  /*f220*/  @P2 LOP3.LUT R17, R17, 0x4000000, RZ, 0xfc, !PT ;  /* 0x0400000011112812 */ /* 0x000fe400078efcff */
[----:B------:R-:W-:Y:S01]  /*f230*/  LOP3.LUT P2, RZ, R16, 0x200, RZ, 0xc0, !PT ;  /* 0x0000020010ff7812 */ /* 0x000fe2000784c0ff */
[----:B------:R4:W-:Y:S04]  /*f240*/  LDGSTS.E.BYPASS.LTC128B.128 [R21+0x4c00], desc[UR42][R6.64+0x100], !P6 ;  /* 0x04c0010006157fae */ /* 0x0009e8000f101d6a */
[----:B------:R4:W-:Y:S04]  /*f250*/  LDGSTS.E.BYPASS.LTC128B.128 [R21+0x6c00], desc[UR42][R6.64+0x180], !P5 ;  /* 0x06c0018006157fae */ /* 0x0009e8000e901d6a */
[----:B------:R4:W-:Y:S04]  /*f260*/  LDGSTS.E.BYPASS.LTC128B.128 [R21+0x8c00], desc[UR42][R6.64+0x200], !P4 ;  /* 0x08c0020006157fae */ /* 0x0009e8000e101d6a */
[----:B------:R4:W-:Y:S04]  /*f270*/  LDGSTS.E.BYPASS.LTC128B.128 [R21+0xac00], desc[UR42][R6.64+0x280], !P3 ;  /* 0x0ac0028006157fae */ /* 0x0009e8000d901d6a */
[----:B------:R4:W-:Y:S04]  /*f280*/  LDGSTS.E.BYPASS.LTC128B.128 [R21+0xcc00], desc[UR42][R6.64+0x300], P0 ;  /* 0x0cc0030006157fae */ /* 0x0009e80008101d6a */
[----:B------:R4:W-:Y:S04]  /*f290*/  LDGSTS.E.BYPASS.LTC128B.128 [R21+0xec00], desc[UR42][R6.64+0x380], P1 ;  /* 0x0ec0038006157fae */ /* 0x0009e80008901d6a */
[----:B------:R4:W-:Y:S01]  /*f2a0*/  LDGSTS.E.BYPASS.LTC128B.128 [R21+0x1400], desc[UR42][R2.64], !P2 ;  /* 0x0140000002157fae */ /* 0x0009e2000d101d6a */
[----:B------:R-:W-:-:S13]  /*f2b0*/  LOP3.LUT P2, RZ, R17, 0x4000000, RZ, 0xc0, !PT ;  /* 0x0400000011ff7812 */ /* 0x000fda000784c0ff */
[----:B------:R4:W-:Y:S04]  /*f2c0*/  LDGSTS.E.BYPASS.LTC128B.128 [R21+0x3400], desc[UR42][R2.64+0x80], !P2 ;  /* 0x0340008002157fae */ /* 0x0009e8000d101d6a */
[----:B------:R4:W-:Y:S04]  /*f2d0*/  LDGSTS.E.BYPASS.LTC128B.128 [R21+0x5400], desc[UR42][R2.64+0x100], !P6 ;  /* 0x0540010002157fae */ /* 0x0009e8000f101d6a */
[----:B------:R4:W-:Y:S04]  /*f2e0*/  LDGSTS.E.BYPASS.LTC128B.128 [R21+0x7400], desc[UR42][R2.64+0x180], !P5 ;  /* 0x0740018002157fae */ /* 0x0009e8000e901d6a */
[----:B------:R4:W-:Y:S04]  /*f2f0*/  LDGSTS.E.BYPASS.LTC128B.128 [R21+0x9400], desc[UR42][R2.64+0x200], !P4 ;  /* 0x0940020002157fae */ /* 0x0009e8000e101d6a */
[----:B------:R4:W-:Y:S04]  /*f300*/  LDGSTS.E.BYPASS.LTC128B.128 [R21+0xb400], desc[UR42][R2.64+0x280], !P3 ;  /* 0x0b40028002157fae */ /* 0x0009e8000d901d6a */
[----:B------:R4:W-:Y:S04]  /*f310*/  LDGSTS.E.BYPASS.LTC128B.128 [R21+0xd400], desc[UR42][R2.64+0x300], P0 ;  /* 0x0d40030002157fae */ /* 0x0009e80008101d6a */
[----:B-12---:R4:W-:Y:S02]  /*f320*/  LDGSTS.E.BYPASS.LTC128B.128 [R21+0xf400], desc[UR42][R2.64+0x380], P1 ;  /* 0x0f40038002157fae */ /* 0x0069e40008901d6a */
.L_x_3557:
[----:B----4-:R-:W-:Y:S02]  /*f330*/  P2R R4, PR, RZ, 0x2 ;  /* 0x00000002ff047803 */ /* 0x010fe40000000000 */
        /* <DEDUP_REMOVED lines=19> */
.L_x_3472:
[----:B------:R-:W-:Y:S02]  /*f470*/  PLOP3.LUT P1, PT, P1, P0, PT, 0xa2, 0x0 ;  /* 0x000000000000781c */ /* 0x000fe40000f21472 */
[----:B------:R-:W-:-:S08]  /*f480*/  @P0 R2UR P1, UR4, R8 ;  /* 0x00000000080402ca */ /* 0x000fd00000020000 */
[----:B------:R-:W-:-:S05]  /*f490*/  @P0 PLOP3.LUT P0, PT, P1, PT, PT, 0x80, 0x0 ;  /* 0x000000000000081c */ /* 0x000fca0000f0f070 */
[----:B------:R-:W-:Y:S01]  /*f4a0*/  @!P1 SYNCS.ARRIVE.TRANS64.RED.A0T1 RZ, [UR4+0x38850], RZ ;  /* 0x038850ffffff99a7 */ /* 0x000fe20008200404 */
[----:B------:R-:W-:Y:S07]  /*f4b0*/  @!P1 ARRIVES.LDGSTSBAR.64.TRANSCNT [UR4+0x38850] ;  /* 0x03885000ff0099b0 */ /* 0x000fee0008000a84 */
[----:B------:R-:W-:Y:S05]  /*f4c0*/  @P0 BRA.U.ANY `(.L_x_3472) ;  /* 0xfffffffd00e80947 */ /* 0x000fea000393ffff */
[----:B------:R-:W-:Y:S01]  /*f4d0*/  NOP ;  /* 0x0000000000007918 */ /* 0x000fe20000000000 */
[----:B-1----:R-:W-:-:S04]  /*f4e0*/  LOP3.LUT R2, R37, 0x2, RZ, 0xfc, !PT ;  /* 0x0000000225027812 */ /* 0x002fc800078efcff */
[----:B------:R-:W-:-:S13]  /*f4f0*/  ISETP.NE.AND P2, PT, R2, 0x3, PT ;  /* 0x000000030200780c */ /* 0x000fda0003f45270 */
[----:B------:R-:W-:Y:S05]  /*f500*/  @!P2 BRA `(.L_x_3473) ;  /* 0x000000000004a947 */ /* 0x000fea0003800000 */
[----:B------:R-:W-:Y:S01]  /*f510*/  BPT.TRAP 0x1 ;  /* 0x000000040000795c */ /* 0x000fe20000300000 */
.L_x_3473:
[----:B------:R-:W-:Y:S01]  /*f520*/  IADD3 R18, R18, 0x1, RZ ;  /* 0x0000000112127810 */ /* 0x000fe20007ffe0ff */
[----:B------:R1:W-:Y:S03]  /*f530*/  SYNCS.ARRIVE.TRANS64.A1T0 RZ, [R8+URZ+0x38850], RZ ;  /* 0x038850ff08ff79a7 */ /* 0x0003e6000810003f */
[----:B------:R-:W-:-:S04]  /*f540*/  ISETP.NE.AND P0, PT, R18, 0x2, PT ;  /* 0x000000021200780c */ /* 0x000fc80003f05270 */
[----:B------:R-:W-:Y:S02]  /*f550*/  SEL R18, R18, RZ, P0 ;  /* 0x000000ff12127207 */ /* 0x000fe40000000000 */
[----:B------:R-:W-:Y:S02]  /*f560*/  SEL R2, RZ, 0x1, P0 ;  /* 0x00000001ff027807 */ /* 0x000fe40000000000 */
[----:B------:R-:W-:Y:S02]  /*f570*/  ISETP.GT.AND P0, PT, R9, RZ, PT ;  /* 0x000000ff0900720c */ /* 0x000fe40003f04270 */
[----:B------:R-:W-:Y:S01]  /*f580*/  LOP3.LUT R23, R23, R2, RZ, 0x3c, !PT ;  /* 0x0000000217177212 */ /* 0x000fe200078e3cff */
[----:B------:R-:W-:-:S04]  /*f590*/  VIADD R2, R9, 0xffffffff ;  /* 0xffffffff09027836 */ /* 0x000fc80000000000 */
[----:B------:R-:W-:-:S06]  /*f5a0*/  IMAD.MOV.U32 R9, RZ, RZ, R2 ;  /* 0x000000ffff097224 */ /* 0x000fcc00078e0002 */
[----:B-1----:R-:W-:Y:S05]  /*f5b0*/  @P0 BRA `(.L_x_3474) ;  /* 0xfffffff000880947 */ /* 0x002fea000383ffff */
[----:B------:R-:W-:Y:S05]  /*f5c0*/  BSYNC B0 ;  /* 0x0000000000007941 */ /* 0x000fea0003800000 */
.L_x_3461:
[----:B------:R-:W2:Y:S01]  /*f5d0*/  LDL.LU R2, [R1+0xc] ;  /* 0x00000c0001027983 */ /* 0x000ea20000300800 */
[----:B------:R-:W-:-:S03]  /*f5e0*/  ULDC UR4, c[0x0][0xd34] ;  /* 0x00034d0000047ab9 */ /* 0x000fc60000000800 */
[----:B------:R-:W4:Y:S01]  /*f5f0*/  LDL.LU R0, [R1+0x1c] ;  /* 0x00001c0001007983 */ /* 0x000f220000300800 */
[----:B--2---:R-:W-:Y:S02]  /*f600*/  VIADD R2, R2, UR38 ;  /* 0x0000002602027c36 */ /* 0x004fe40008000000 */
[----:B----4-:R-:W-:-:S03]  /*f610*/  VIADD R0, R0, 0x1 ;  /* 0x0000000100007836 */ /* 0x010fc60000000000 */
[----:B------:R1:W-:Y:S01]  /*f620*/  STL [R1+0xc], R2 ;  /* 0x00000c0201007387 */ /* 0x0003e20000100800 */
[----:B------:R-:W-:-:S03]  /*f630*/  ISETP.GE.AND P0, PT, R2, UR4, PT ;  /* 0x0000000402007c0c */ /* 0x000fc6000bf06270 */
[----:B------:R1:W-:Y:S10]  /*f640*/  STL [R1+0x1c], R0 ;  /* 0x00001c0001007387 */ /* 0x0003f40000100800 */
[----:B-1----:R-:W-:Y:S05]  /*f650*/  @!P0 BRA `(.L_x_3475) ;  /* 0xffffffc4007c8947 */ /* 0x002fea000383ffff */
[----:B------:R-:W-:-:S07]  /*f660*/  LOP3.LUT R0, R0, 0x1, RZ, 0xc, !PT ;  /* 0x0000000100007812 */ /* 0x000fce00078e0cff */
.L_x_3438:
[----:B------:R-:W1:Y:S01]  /*f670*/  S2R R3, SR_CgaCtaId ;  /* 0x0000000000037919 */ /* 0x000e620000008800 */
[----:B------:R-:W-:Y:S01]  /*f680*/  MOV R2, 0x400 ;  /* 0x0000040000027802 */ /* 0x000fe20000000f00 */
[----:B------:R-:W-:Y:S01]  /*f690*/  BSSY B0, `(.L_x_3476) ;  /* 0x0000005000007945 */ /* 0x000fe20003800000 */
[----:B------:R-:W-:Y:S02]  /*f6a0*/  SHF.L.U32 R0, R0, 0x1f, RZ ;  /* 0x0000001f00007819 */ /* 0x000fe400000006ff */
[----:B-1----:R-:W-:-:S04]  /*f6b0*/  LEA R5, R3, R2, 0x18 ;  /* 0x0000000203057211 */ /* 0x002fc800078ec0ff */
[----:B------:R-:W1:Y:S02]  /*f6c0*/  SYNCS.PHASECHK.TRANS64.TRYWAIT P0, [R5+URZ+0x38820], R0 ;  /* 0x03882000050075a7 */ /* 0x000e64000800017f */
[----:B-1----:R-:W-:Y:S05]  /*f6d0*/  @!P0 BRA `(.L_x_3477) ;  /* 0x0000002c00488947 */ /* 0x002fea0003800000 */
.L_x_3558:
[----:B------:R-:W-:Y:S05]  /*f6e0*/  BSYNC B0 ;  /* 0x0000000000007941 */ /* 0x000fea0003800000 */
.L_x_3476:
[----:B------:R-:W-:-:S03]  /*f6f0*/  UMOV UR4, 0xffffffff ;  /* 0xffffffff00047882 */ /* 0x000fc60000000000 */
[----:B------:R-:W-:Y:S05]  /*f700*/  BRA.DIV UR4, `(.L_x_3478) ;  /* 0x0000002e04507947 */ /* 0x000fea000b800000 */
[----:B-1----:R-:W1:Y:S02]  /*f710*/  S2R R0, SR_TID.X ;  /* 0x0000000000007919 */ /* 0x002e640000002100 */
[----:B-1----:R-:W-:-:S04]  /*f720*/  SHF.R.U32.HI R0, RZ, 0x5, R0 ;  /* 0x00000005ff007819 */ /* 0x002fc80000011600 */
[----:B------:R-:W-:-:S05]  /*f730*/  LOP3.LUT R0, R0, 0x3, RZ, 0xc0, !PT ;  /* 0x0000000300007812 */ /* 0x000fca00078ec0ff */
[----:B------:R1:W2:Y:S02]  /*f740*/  SHFL.IDX PT, R14, R0, RZ, 0x1f ;  /* 0x00001fff000e7589 */ /* 0x0002a400000e0000 */
.L_x_3561:
[----:B--2---:R-:W-:Y:S01]  /*f750*/  ISETP.NE.AND P0, PT, R14, RZ, PT ;  /* 0x000000ff0e00720c */ /* 0x004fe20003f05270 */
[----:B------:R-:W-:-:S12]  /*f760*/  BSSY B0, `(.L_x_3479) ;  /* 0x0000023000007945 */ /* 0x000fd80003800000 */
[----:B------:R-:W-:Y:S05]  /*f770*/  @P0 BRA `(.L_x_3480) ;  /* 0x0000000000840947 */ /* 0x000fea0003800000 */
[----:B------:R-:W-:-:S03]  /*f780*/  UMOV UR4, 0xffffffff ;  /* 0xffffffff00047882 */ /* 0x000fc60000000000 */
[----:B------:R-:W-:Y:S05]  /*f790*/  BRA.DIV UR4, `(.L_x_3481) ;  /* 0x0000002e04607947 */ /* 0x000fea000b800000 */
[----:B------:R-:W-:-:S13]  /*f7a0*/  ELECT P6, URZ, PT ;  /* 0x00000000003f782f */ /* 0x000fda00038c0000 */
.L_x_3564:
[----:B------:R-:W-:Y:S05]  /*f7b0*/  @!P6 BRA `(.L_x_3480) ;  /* 0x000000000074e947 */ /* 0x000fea0003800000 */
[----:B------:R-:W-:-:S04]  /*f7c0*/  LOP3.LUT R37, R37, 0x2, RZ, 0xfc, !PT ;  /* 0x0000000225257812 */ /* 0x000fc800078efcff */
[----:B------:R-:W-:-:S13]  /*f7d0*/  ISETP.NE.AND P0, PT, R37, 0x3, PT ;  /* 0x000000032500780c */ /* 0x000fda0003f05270 */
[----:B------:R-:W-:Y:S05]  /*f7e0*/  @!P0 BRA `(.L_x_3482) ;  /* 0x0000000000048947 */ /* 0x000fea0003800000 */
[----:B------:R-:W-:Y:S01]  /*f7f0*/  BPT.TRAP 0x1 ;  /* 0x000000040000795c */ /* 0x000fe20000300000 */
.L_x_3482:
[C---:B------:R-:W-:Y:S01]  /*f800*/  IMAD R3, R18.reuse, 0x8, R5 ;  /* 0x0000000812037824 */ /* 0x040fe200078e0205 */
[----:B------:R-:W-:Y:S01]  /*f810*/  SHF.L.U32 R2, R23, 0x1f, RZ ;  /* 0x0000001f17027819 */ /* 0x000fe200000006ff */
[----:B------:R-:W-:-:S03]  /*f820*/  VIADD R18, R18, 0x1 ;  /* 0x0000000112127836 */ /* 0x000fc60000000000 */
[----:B------:R-:W2:Y:S02]  /*f830*/  SYNCS.PHASECHK.TRANS64.TRYWAIT P1, [R3+URZ+0x38840], R2 ;  /* 0x03884002030075a7 */ /* 0x000ea4000802017f */
[----:B------:R-:W-:-:S04]  /*f840*/  ISETP.NE.AND P2, PT, R18, 0x2, PT ;  /* 0x000000021200780c */ /* 0x000fc80003f45270 */
[----:B-1----:R-:W-:Y:S01]  /*f850*/  SEL R0, RZ, 0x1, P2 ;  /* 0x00000001ff007807 */ /* 0x002fe20001000000 */
[----:B--2---:R-:W-:Y:S08]  /*f860*/  @!P1 BRA `(.L_x_3483) ;  /* 0x0000002c004c9947 */ /* 0x004ff00003800000 */
.L_x_3565:
[----:B------:R-:W-:Y:S02]  /*f870*/  SEL R18, R18, RZ, P2 ;  /* 0x000000ff12127207 */ /* 0x000fe40001000000 */
[----:B------:R-:W-:Y:S01]  /*f880*/  LOP3.LUT R0, R23, R0, RZ, 0x3c, !PT ;  /* 0x0000000017007212 */ /* 0x000fe200078e3cff */
[----:B------:R-:W-:Y:S06]  /*f890*/  @!P0 BRA `(.L_x_3484) ;  /* 0x0000000000048947 */ /* 0x000fec0003800000 */
[----:B------:R-:W-:Y:S01]  /*f8a0*/  BPT.TRAP 0x1 ;  /* 0x000000040000795c */ /* 0x000fe20000300000 */
.L_x_3484:
[----:B------:R-:W-:Y:S01]  /*f8b0*/  IMAD R5, R18, 0x8, R5 ;  /* 0x0000000812057824 */ /* 0x000fe200078e0205 */
[----:B------:R-:W-:-:S04]  /*f8c0*/  SHF.L.U32 R0, R0, 0x1f, RZ ;  /* 0x0000001f00007819 */ /* 0x000fc800000006ff */
[----:B------:R-:W2:Y:S02]  /*f8d0*/  SYNCS.PHASECHK.TRANS64.TRYWAIT P1, [R5+URZ+0x38840], R0 ;  /* 0x03884000050075a7 */ /* 0x000ea4000802017f */
[----:B--2---:R-:W-:Y:S05]  /*f8e0*/  @!P1 BRA `(.L_x_3485) ;  /* 0x0000002c00409947 */ /* 0x004fea0003800000 */
.L_x_3566:
[----:B------:R-:W-:Y:S05]  /*f8f0*/  @!P0 BRA `(.L_x_3486) ;  /* 0x0000000000048947 */ /* 0x000fea0003800000 */
[----:B------:R-:W-:Y:S01]  /*f900*/  BPT.TRAP 0x1 ;  /* 0x000000040000795c */ /* 0x000fe20000300000 */
.L_x_3486:
[----:B------:R-:W4:Y:S02]  /*f910*/  SYNCS.PHASECHK.TRANS64.TRYWAIT P1, [R3+URZ+0x38860], R2 ;  /* 0x03886002030075a7 */ /* 0x000f24000802017f */
[----:B----4-:R-:W-:Y:S05]  /*f920*/  @!P1 BRA `(.L_x_3487) ;  /* 0x0000002c00449947 */ /* 0x010fea0003800000 */
.L_x_3567:
[----:B------:R-:W-:Y:S05]  /*f930*/  @!P0 BRA `(.L_x_3488) ;  /* 0x0000000000048947 */ /* 0x000fea0003800000 */
[----:B------:R-:W-:Y:S01]  /*f940*/  BPT.TRAP 0x1 ;  /* 0x000000040000795c */ /* 0x000fe20000300000 */
.L_x_3488:
[----:B------:R0:W0:Y:S02]  /*f950*/  SYNCS.PHASECHK.TRANS64.TRYWAIT P0, [R5+URZ+0x38860], R0 ;  /* 0x03886000050075a7 */ /* 0x000024000800017f */
[----:B0-----:R-:W-:Y:S05]  /*f960*/  @!P0 NANOSLEEP.SYNCS 0x989680 ;  /* 0x009896800000895d */ /* 0x001fea0003900000 */
[----:B------:R-:W0:Y:S02]  /*f970*/  @!P0 SYNCS.PHASECHK.TRANS64 P0, [R5+URZ+0x38860], R0 ;  /* 0x03886000050085a7 */ /* 0x000e24000800007f */
[----:B0-----:R-:W-:Y:S05]  /*f980*/  @!P0 BRA `(.L_x_3488) ;  /* 0xfffffffc00f08947 */ /* 0x001fea000383ffff */
.L_x_3480:
[----:B------:R-:W-:Y:S05]  /*f990*/  BSYNC B0 ;  /* 0x0000000000007941 */ /* 0x000fea0003800000 */
.L_x_3479:
[----:B------:R-:W-:Y:S05]  /*f9a0*/  EXIT ;  /* 0x000000000000794d */ /* 0x000fea0003800000 */
.L_x_3408:
[----:B0-----:R-:W-:-:S04]  /*f9b0*/  IMAD.U32 R3, RZ, RZ, UR38 ;  /* 0x00000026ff037e24 */ /* 0x001fc8000f8e00ff */
[----:B------:R0:W1:Y:S03]  /*f9c0*/  SYNCS.PHASECHK.TRANS64.TRYWAIT P1, [R3+URZ+0x38800], R4 ;  /* 0x03880004030075a7 */ /* 0x000066000802017f */
[----:B-1----:R-:W-:Y:S05]  /*f9d0*/  @!P1 NANOSLEEP.SYNCS 0x989680 ;  /* 0x009896800000995d */ /* 0x002fea0003900000 */
[----:B------:R-:W1:Y:S02]  /*f9e0*/  @!P1 SYNCS.PHASECHK.TRANS64 P1, [R3+URZ+0x38800], R4 ;  /* 0x03880004030095a7 */ /* 0x000e64000802007f */
[----:B-1----:R-:W-:Y:S05]  /*f9f0*/  @!P1 BRA `(.L_x_3408) ;  /* 0xfffffffc00ec9947 */ /* 0x002fea000383ffff */
[----:B------:R-:W-:Y:S05]  /*fa00*/  BRA `(.L_x_3489) ;  /* 0xffffff3000207947 */ /* 0x000fea000383ffff */
.L_x_3412:
[----:B-1----:R1:W2:Y:S02]  /*fa10*/  SYNCS.PHASECHK.TRANS64.TRYWAIT P1, [R3+URZ+0x38830], R6 ;  /* 0x03883006030075a7 */ /* 0x0022a4000802017f */
[----:B--2---:R-:W-:Y:S05]  /*fa20*/  @!P1 NANOSLEEP.SYNCS 0x989680 ;  /* 0x009896800000995d */ /* 0x004fea0003900000 */
[----:B------:R-:W2:Y:S02]  /*fa30*/  @!P1 SYNCS.PHASECHK.TRANS64 P1, [R3+URZ+0x38830], R6 ;  /* 0x03883006030095a7 */ /* 0x000ea4000802007f */
[----:B--2---:R-:W-:Y:S05]  /*fa40*/  @!P1 BRA `(.L_x_3412) ;  /* 0xfffffffc00f09947 */ /* 0x004fea000383ffff */
[----:B------:R-:W-:Y:S05]  /*fa50*/  BRA `(.L_x_3411) ;  /* 0xffffff3000387947 */ /* 0x000fea000383ffff */
.L_x_3413:
[----:B--2---:R-:W-:-:S04]  /*fa60*/  IMAD.U32 R5, RZ, RZ, UR38 ;  /* 0x00000026ff057e24 */ /* 0x004fc8000f8e00ff */
[----:B------:R2:W3:Y:S03]  /*fa70*/  SYNCS.PHASECHK.TRANS64.TRYWAIT P1, [R5+URZ+0x38810], R4 ;  /* 0x03881004050075a7 */ /* 0x0004e6000802017f */
[----:B---3--:R-:W-:Y:S05]  /*fa80*/  @!P1 NANOSLEEP.SYNCS 0x989680 ;  /* 0x009896800000995d */ /* 0x008fea0003900000 */
[----:B------:R-:W3:Y:S02]  /*fa90*/  @!P1 SYNCS.PHASECHK.TRANS64 P1, [R5+URZ+0x38810], R4 ;  /* 0x03881004050095a7 */ /* 0x000ee4000802007f */
[----:B---3--:R-:W-:Y:S05]  /*faa0*/  @!P1 BRA `(.L_x_3413) ;  /* 0xfffffffc00ec9947 */ /* 0x008fea000383ffff */
[----:B------:R-:W-:Y:S05]  /*fab0*/  BRA `(.L_x_3490) ;  /* 0xffffff3000c07947 */ /* 0x000fea000383ffff */
.L_x_3417:
[----:B----4-:R4:W0:Y:S02]  /*fac0*/  SYNCS.PHASECHK.TRANS64.TRYWAIT P1, [R3+URZ+0x38850], R6 ;  /* 0x03885006030075a7 */ /* 0x010824000802017f */
[----:B0-----:R-:W-:Y:S05]  /*fad0*/  @!P1 NANOSLEEP.SYNCS 0x989680 ;  /* 0x009896800000995d */ /* 0x001fea0003900000 */
[----:B------:R-:W0:Y:S02]  /*fae0*/  @!P1 SYNCS.PHASECHK.TRANS64 P1, [R3+URZ+0x38850], R6 ;  /* 0x03885006030095a7 */ /* 0x000e24000802007f */
[----:B0-----:R-:W-:Y:S05]  /*faf0*/  @!P1 BRA `(.L_x_3417) ;  /* 0xfffffffc00f09947 */ /* 0x001fea000383ffff */
[----:B------:R-:W-:Y:S05]  /*fb00*/  BRA `(.L_x_3416) ;  /* 0xffffff3000cc7947 */ /* 0x000fea000383ffff */
.L_x_3424:
[----:B-1----:R-:W-:-:S04]  /*fb10*/  IMAD.U32 R5, RZ, RZ, UR7 ;  /* 0x00000007ff057e24 */ /* 0x002fc8000f8e00ff */
[----:B------:R1:W2:Y:S03]  /*fb20*/  SYNCS.PHASECHK.TRANS64.TRYWAIT P2, [R5+URZ+0x38830], R4 ;  /* 0x03883004050075a7 */ /* 0x0002a6000804017f */
[----:B--2---:R-:W-:Y:S05]  /*fb30*/  @!P2 NANOSLEEP.SYNCS 0x989680 ;  /* 0x009896800000a95d */ /* 0x004fea0003900000 */
[----:B------:R-:W2:Y:S02]  /*fb40*/  @!P2 SYNCS.PHASECHK.TRANS64 P2, [R5+URZ+0x38830], R4 ;  /* 0x038830040500a5a7 */ /* 0x000ea4000804007f */
[----:B--2---:R-:W-:Y:S05]  /*fb50*/  @!P2 BRA `(.L_x_3424) ;  /* 0xfffffffc00eca947 */ /* 0x004fea000383ffff */
[----:B------:R-:W-:Y:S05]  /*fb60*/  BRA `(.L_x_3423) ;  /* 0xffffff5800587947 */ /* 0x000fea000383ffff */
.L_x_3428:
[----:B-1----:R-:W-:-:S04]  /*fb70*/  IMAD.U32 R5, RZ, RZ, UR7 ;  /* 0x00000007ff057e24 */ /* 0x002fc8000f8e00ff */
[----:B------:R1:W3:Y:S03]  /*fb80*/  SYNCS.PHASECHK.TRANS64.TRYWAIT P2, [R5+URZ+0x38850], R4 ;  /* 0x03885004050075a7 */ /* 0x0002e6000804017f */
[----:B---3--:R-:W-:Y:S05]  /*fb90*/  @!P2 NANOSLEEP.SYNCS 0x989680 ;  /* 0x009896800000a95d */ /* 0x008fea0003900000 */
[----:B------:R-:W3:Y:S02]  /*fba0*/  @!P2 SYNCS.PHASECHK.TRANS64 P2, [R5+URZ+0x38850], R4 ;  /* 0x038850040500a5a7 */ /* 0x000ee4000804007f */
[----:B---3--:R-:W-:Y:S05]  /*fbb0*/  @!P2 BRA `(.L_x_3428) ;  /* 0xfffffffc00eca947 */ /* 0x008fea000383ffff */
[----:B------:R-:W-:Y:S05]  /*fbc0*/  BRA `(.L_x_3427) ;  /* 0xffffff5800d47947 */ /* 0x000fea000383ffff */
.L_x_3442:
        /* <DEDUP_REMOVED lines=8> */
[----:B-1---5:R-:W-:Y:S05]  /*fc50*/  WARPSYNC.COLLECTIVE R15, `(.L_x_3492) ;  /* 0x000000000f087348 */ /* 0x022fea0003c00000 */
[----:B------:R0:W2:Y:S02]  /*fc60*/  SHFL.IDX P6, R14, R13, R12, R11 ;  /* 0x0000000c0d0e7389 */ /* 0x0000a400000c000b */
[----:B012--5:R-:W-:Y:S01]  /*fc70*/  ENDCOLLECTIVE ;  /* 0x000000000000791b */ /* 0x027fe20003800000 */
.L_x_3492:
[----:B------:R-:W-:Y:S05]  /*fc80*/  BSYNC B0 ;  /* 0x0000000000007941 */ /* 0x000fea0003800000 */
.L_x_3491:
[----:B------:R-:W-:Y:S05]  /*fc90*/  BRA `(.L_x_3493) ;  /* 0xffffffc400547947 */ /* 0x000fea000383ffff */
.L_x_3445:
[----:B0-----:R0:W1:Y:S02]  /*fca0*/  SYNCS.PHASECHK.TRANS64.TRYWAIT P0, [R25+URZ+0x38840], R0 ;  /* 0x03884000190075a7 */ /* 0x001064000800017f */
[----:B-1----:R-:W-:Y:S05]  /*fcb0*/  @!P0 NANOSLEEP.SYNCS 0x989680 ;  /* 0x009896800000895d */ /* 0x002fea0003900000 */
[----:B------:R-:W1:Y:S02]  /*fcc0*/  @!P0 SYNCS.PHASECHK.TRANS64 P0, [R25+URZ+0x38840], R0 ;  /* 0x03884000190085a7 */ /* 0x000e64000800007f */
[----:B-1----:R-:W-:Y:S05]  /*fcd0*/  @!P0 BRA `(.L_x_3445) ;  /* 0xfffffffc00f08947 */ /* 0x002fea000383ffff */
[----:B------:R-:W-:Y:S05]  /*fce0*/  BRA `(.L_x_3494) ;  /* 0xffffffc400d87947 */ /* 0x000fea000383ffff */
.L_x_3446:
        /* <DEDUP_REMOVED lines=8> */
.L_x_3496:
[----:B------:R-:W-:Y:S05]  /*fd70*/  BSYNC B0 ;  /* 0x0000000000007941 */ /* 0x000fea0003800000 */
.L_x_3495:
[----:B------:R-:W-:Y:S01]  /*fd80*/  IMAD.MOV.U32 R13, RZ, RZ, R0 ;  /* 0x000000ffff0d7224 */ /* 0x000fe200078e0000 */
[----:B------:R-:W-:Y:S01]  /*fd90*/  MOV R15, 0xffffffff ;  /* 0xffffffff000f7802 */ /* 0x000fe20000000f00 */
[----:B------:R-:W-:Y:S01]  /*fda0*/  IMAD.MOV.U32 R12, RZ, RZ, RZ ;  /* 0x000000ffff0c7224 */ /* 0x000fe200078e00ff */
[----:B------:R-:W-:Y:S01]  /*fdb0*/  ISETP.GE.AND P2, PT, R36, 0x1, PT ;  /* 0x000000012400780c */ /* 0x000fe20003f46270 */
[----:B------:R-:W-:Y:S02]  /*fdc0*/  IMAD.MOV.U32 R11, RZ, RZ, 0x181f ;  /* 0x0000181fff0b7424 */ /* 0x000fe400078e00ff */
[----:B------:R-:W-:-:S10]  /*fdd0*/  IMAD.MOV.U32 R2, RZ, RZ, R14 ;  /* 0x000000ffff027224 */ /* 0x000fd400078e000e */
[----:B------:R-:W-:Y:S05]  /*fde0*/  WARPSYNC.COLLECTIVE R15, `(.L_x_3497) ;  /* 0x000000000f087348 */ /* 0x000fea0003c00000 */
[----:B------:R0:W1:Y:S02]  /*fdf0*/  SHFL.IDX P6, R14, R13, R12, R11 ;  /* 0x0000000c0d0e7389 */ /* 0x00006400000c000b */
[----:B01----:R-:W-:Y:S01]  /*fe00*/  ENDCOLLECTIVE ;  /* 0x000000000000791b */ /* 0x003fe20003800000 */
.L_x_3497:
[----:B------:R-:W-:Y:S01]  /*fe10*/  @P2 LEA R6, R5, UR37, 0x1 ;  /* 0x0000002505062c11 */ /* 0x000fe2000f8e08ff */
[----:B------:R-:W-:Y:S02]  /*fe20*/  IMAD.MOV.U32 R13, RZ, RZ, R4 ;  /* 0x000000ffff0d7224 */ /* 0x000fe400078e0004 */
[----:B------:R-:W-:Y:S02]  /*fe30*/  IMAD.MOV.U32 R12, RZ, RZ, 0x1 ;  /* 0x00000001ff0c7424 */ /* 0x000fe400078e00ff */
[----:B------:R-:W-:-:S07]  /*fe40*/  IMAD.MOV.U32 R3, RZ, RZ, R14 ;  /* 0x000000ffff037224 */ /* 0x000fce00078e000e */
[----:B------:R-:W-:Y:S05]  /*fe50*/  WARPSYNC.COLLECTIVE R15, `(.L_x_3498) ;  /* 0x000000000f087348 */ /* 0x000fea0003c00000 */
[----:B------:R0:W1:Y:S02]  /*fe60*/  SHFL.IDX P6, R14, R13, R12, R11 ;  /* 0x0000000c0d0e7389 */ /* 0x00006400000c000b */
[----:B01----:R-:W-:Y:S01]  /*fe70*/  ENDCOLLECTIVE ;  /* 0x000000000000791b */ /* 0x003fe20003800000 */
.L_x_3498:
        /* <DEDUP_REMOVED lines=9> */
[----:B------:R0:W-:Y:S01]  /*ff10*/  @P2 LDGSTS.E.BYPASS.LTC128B.128 [R6+0x22400], desc[UR42][R2.64], !P1 ;  /* 0x2240000002062fae */ /* 0x0001e2000c901d6a */
[----:B------:R-:W-:Y:S01]  /*ff20*/  ISETP.GE.AND P2, PT, R36, 0x11, PT ;  /* 0x000000112400780c */ /* 0x000fe20003f46270 */
[----:B0-----:R-:W-:-:S12]  /*ff30*/  IMAD.MOV.U32 R2, RZ, RZ, R14 ;  /* 0x000000ffff027224 */ /* 0x001fd800078e000e */
[----:B------:R-:W-:Y:S05]  /*ff40*/  WARPSYNC.COLLECTIVE R15, `(.L_x_3499) ;  /* 0x000000000f087348 */ /* 0x000fea0003c00000 */
[----:B------:R0:W1:Y:S02]  /*ff50*/  SHFL.IDX P6, R14, R13, R12, R11 ;  /* 0x0000000c0d0e7389 */ /* 0x00006400000c000b */
[----:B01----:R-:W-:Y:S01]  /*ff60*/  ENDCOLLECTIVE ;  /* 0x000000000000791b */ /* 0x003fe20003800000 */
.L_x_3499:
[----:B------:R-:W-:Y:S01]  /*ff70*/  @P2 LEA R6, R5, UR37, 0x1 ;  /* 0x0000002505062c11 */ /* 0x000fe2000f8e08ff */
[----:B------:R-:W-:Y:S02]  /*ff80*/  IMAD.MOV.U32 R13, RZ, RZ, R4 ;  /* 0x000000ffff0d7224 */ /* 0x000fe400078e0004 */
[----:B------:R-:W-:Y:S02]  /*ff90*/  IMAD.MOV.U32 R12, RZ, RZ, 0x2 ;  /* 0x00000002ff0c7424 */ /* 0x000fe400078e00ff */
[----:B------:R-:W-:-:S07]  /*ffa0*/  IMAD.MOV.U32 R3, RZ, RZ, R14 ;  /* 0x000000ffff037224 */ /* 0x000fce00078e000e */
[----:B------:R-:W-:Y:S05]  /*ffb0*/  WARPSYNC.COLLECTIVE R15, `(.L_x_3500) ;  /* 0x000000000f087348 */ /* 0x000fea0003c00000 */
[----:B------:R0:W1:Y:S02]  /*ffc0*/  SHFL.IDX P6, R14, R13, R12, R11 ;  /* 0x0000000c0d0e7389 */ /* 0x00006400000c000b */
[----:B01----:R-:W-:Y:S01]  /*ffd0*/  ENDCOLLECTIVE ;  /* 0x000000000000791b */ /* 0x003fe20003800000 */
.L_x_3500:
        /* <DEDUP_REMOVED lines=15> */
.L_x_3501:
[----:B------:R-:W-:Y:S01]  /*100d0*/  @P2 LEA R6, R5, UR37, 0x1 ;  /* 0x0000002505062c11 */ /* 0x000fe2000f8e08ff */
[----:B------:R-:W-:Y:S02]  /*100e0*/  IMAD.MOV.U32 R13, RZ, RZ, R4 ;  /* 0x000000ffff0d7224 */ /* 0x000fe400078e0004 */
[----:B------:R-:W-:Y:S02]  /*100f0*/  IMAD.MOV.U32 R12, RZ, RZ, 0x3 ;  /* 0x00000003ff0c7424 */ /* 0x000fe400078e00ff */
[----:B------:R-:W-:-:S07]  /*10100*/  IMAD.MOV.U32 R3, RZ, RZ, R14 ;  /* 0x000000ffff037224 */ /* 0x000fce00078e000e */
[----:B------:R-:W-:Y:S05]  /*10110*/  WARPSYNC.COLLECTIVE R15, `(.L_x_3502) ;  /* 0x000000000f087348 */ /* 0x000fea0003c00000 */
[----:B------:R0:W1:Y:S02]  /*10120*/  SHFL.IDX P6, R14, R13, R12, R11 ;  /* 0x0000000c0d0e7389 */ /* 0x00006400000c000b */
[----:B01----:R-:W-:Y:S01]  /*10130*/  ENDCOLLECTIVE ;  /* 0x000000000000791b */ /* 0x003fe20003800000 */
.L_x_3502:
        /* <DEDUP_REMOVED lines=10> */
.L_x_3503:
[----:B------:R-:W-:Y:S01]  /*101e0*/  @!PT LDS RZ, [RZ] ;  /* 0x00000000fffff984 */ /* 0x000fe20000000800 */
[----:B------:R-:W-:Y:S01]  /*101f0*/  @!PT LDS RZ, [RZ] ;  /* 0x00000000fffff984 */ /* 0x000fe20000000800 */
[----:B------:R-:W-:Y:S01]  /*10200*/  @!PT LDS RZ, [RZ] ;  /* 0x00000000fffff984 */ /* 0x000fe20000000800 */
[----:B------:R0:W-:Y:S01]  /*10210*/  @P2 LDGSTS.E.BYPASS.LTC128B.128 [R6+0x23400], desc[UR42][R2.64], !P1 ;  /* 0x2340000002062fae */ /* 0x0001e2000c901d6a */
[----:B------:R-:W-:Y:S01]  /*10220*/  IMAD.MOV.U32 R0, RZ, RZ, R14 ;  /* 0x000000ffff007224 */ /* 0x000fe200078e000e */
[----:B------:R-:W-:Y:S06]  /*10230*/  BRA `(.L_x_3504) ;  /* 0xffffffc400847947 */ /* 0x000fec000383ffff */
.L_x_3450:
[----:B------:R-:W-:Y:S01]  /*10240*/  IMAD.MOV.U32 R13, RZ, RZ, R2 ;  /* 0x000000ffff0d7224 */ /* 0x000fe200078e0002 */
[----:B------:R-:W-:Y:S01]  /*10250*/  LOP3.LUT R16, R16, 0xfffffeff, RZ, 0xc0, !PT ;  /* 0xfffffeff10107812 */ /* 0x000fe200078ec0ff */
[----:B------:R-:W-:Y:S02]  /*10260*/  IMAD.MOV.U32 R12, RZ, RZ, RZ ;  /* 0x000000ffff0c7224 */ /* 0x000fe400078e00ff */
[----:B------:R-:W-:Y:S02]  /*10270*/  IMAD.MOV.U32 R11, RZ, RZ, 0x181f ;  /* 0x0000181fff0b7424 */ /* 0x000fe400078e00ff */
[----:B------:R-:W-:Y:S02]  /*10280*/  IMAD.MOV.U32 R15, RZ, RZ, -0x1 ;  /* 0xffffffffff0f7424 */ /* 0x000fe400078e00ff */
[----:B------:R-:W-:-:S07]  /*10290*/  IMAD R5, R5, 0x40, R10 ;  /* 0x0000004005057824 */ /* 0x000fce00078e020a */
[----:B-1----:R-:W-:Y:S05]  /*102a0*/  WARPSYNC.COLLECTIVE R15, `(.L_x_3505) ;  /* 0x000000000f087348 */ /* 0x002fea0003c00000 */
[----:B------:R0:W2:Y:S02]  /*102b0*/  SHFL.IDX P6, R14, R13, R12, R11 ;  /* 0x0000000c0d0e7389 */ /* 0x0000a400000c000b */
[----:B012---:R-:W-:Y:S01]  /*102c0*/  ENDCOLLECTIVE ;  /* 0x000000000000791b */ /* 0x007fe20003800000 */
.L_x_3505:
[----:B------:R-:W-:Y:S01]  /*102d0*/  ISETP.GE.AND P2, PT, R5, UR36, PT ;  /* 0x0000002405007c0c */ /* 0x000fe2000bf46270 */
[----:B------:R-:W-:-:S12]  /*102e0*/  IMAD.MOV.U32 R13, RZ, RZ, R0 ;  /* 0x000000ffff0d7224 */ /* 0x000fd800078e0000 */
[----:B------:R-:W-:-:S04]  /*102f0*/  @P2 LOP3.LUT R16, R16, 0x100, RZ, 0xfc, !PT ;  /* 0x0000010010102812 */ /* 0x000fc800078efcff */
[----:B------:R-:W-:Y:S02]  /*10300*/  LOP3.LUT R16, R16, 0xffffff7f, RZ, 0xc0, !PT ;  /* 0xffffff7f10107812 */ /* 0x000fe400078ec0ff */
[----:B------:R-:W-:-:S07]  /*10310*/  MOV R3, R14 ;  /* 0x0000000e00037202 */ /* 0x000fce0000000f00 */
[----:B------:R-:W-:Y:S05]  /*10320*/  WARPSYNC.COLLECTIVE R15, `(.L_x_3506) ;  /* 0x000000000f087348 */ /* 0x000fea0003c00000 */
[----:B------:R0:W1:Y:S02]  /*10330*/  SHFL.IDX P6, R14, R13, R12, R11 ;  /* 0x0000000c0d0e7389 */ /* 0x00006400000c000b */
[----:B01----:R-:W-:Y:S01]  /*10340*/  ENDCOLLECTIVE ;  /* 0x000000000000791b */ /* 0x003fe20003800000 */
.L_x_3506:
[----:B------:R-:W-:Y:S02]  /*10350*/  IMAD.MOV.U32 R13, RZ, RZ, R2 ;  /* 0x000000ffff0d7224 */ /* 0x000fe400078e0002 */
[----:B------:R-:W-:Y:S02]  /*10360*/  IMAD.MOV.U32 R12, RZ, RZ, 0x1 ;  /* 0x00000001ff0c7424 */ /* 0x000fe400078e00ff */
[----:B------:R-:W-:-:S07]  /*10370*/  IMAD.MOV.U32 R4, RZ, RZ, R14 ;  /* 0x000000ffff047224 */ /* 0x000fce00078e000e */
[----:B------:R-:W-:Y:S05]  /*10380*/  WARPSYNC.COLLECTIVE R15, `(.L_x_3507) ;  /* 0x000000000f087348 */ /* 0x000fea0003c00000 */
[----:B------:R0:W1:Y:S02]  /*10390*/  SHFL.IDX P6, R14, R13, R12, R11 ;  /* 0x0000000c0d0e7389 */ /* 0x00006400000c000b */
[----:B01----:R-:W-:Y:S01]  /*103a0*/  ENDCOLLECTIVE ;  /* 0x000000000000791b */ /* 0x003fe20003800000 */
.L_x_3507:
[----:B------:R-:W-:-:S05]  /*103b0*/  @!P2 LEA R4, P0, R9, R4, 0x1 ;  /* 0x000000040904a211 */ /* 0x000fca00078008ff */
[----:B------:R-:W-:Y:S02]  /*103c0*/  @!P2 IMAD.X R3, RZ, RZ, R3, P0 ;  /* 0x000000ffff03a224 */ /* 0x000fe400000e0603 */
[----:B------:R-:W-:Y:S02]  /*103d0*/  @!P2 IMAD.MOV.U32 R6, RZ, RZ, R4 ;  /* 0x000000ffff06a224 */ /* 0x000fe400078e0004 */
[----:B------:R-:W-:Y:S02]  /*103e0*/  @!P2 IMAD.MOV.U32 R7, RZ, RZ, R3 ;  /* 0x000000ffff07a224 */ /* 0x000fe400078e0003 */
[----:B------:R-:W-:Y:S02]  /*103f0*/  VIADD R3, R5, 0x10 ;  /* 0x0000001005037836 */ /* 0x000fe40000000000 */
[----:B------:R-:W-:Y:S01]  /*10400*/  IMAD.MOV.U32 R13, RZ, RZ, R0 ;  /* 0x000000ffff0d7224 */ /* 0x000fe200078e0000 */
[----:B------:R-:W-:Y:S01]  /*10410*/  @!PT LDS RZ, [RZ] ;  /* 0x00000000fffff984 */ /* 0x000fe20000000800 */
[----:B------:R-:W-:Y:S01]  /*10420*/  @!PT LDS RZ, [RZ] ;  /* 0x00000000fffff984 */ /* 0x000fe20000000800 */
[----:B------:R-:W-:Y:S01]  /*10430*/  @!PT LDS RZ, [RZ] ;  /* 0x00000000fffff984 */ /* 0x000fe20000000800 */
[----:B------:R0:W-:Y:S02]  /*10440*/  @!P2 LDGSTS.E.BYPASS.LTC128B.128 [R8+0x20400], desc[UR42][R6.64], !P1 ;  /* 0x204000000608afae */ /* 0x0001e4000c901d6a */
[----:B------:R-:W-:Y:S01]  /*10450*/  ISETP.GE.AND P2, PT, R3, UR36, PT ;  /* 0x0000002403007c0c */ /* 0x000fe2000bf46270 */
[----:B------:R-:W-:-:S12]  /*10460*/  IMAD.MOV.U32 R3, RZ, RZ, R14 ;  /* 0x000000ffff037224 */ /* 0x000fd800078e000e */
[----:B0-----:R-:W-:Y:S05]  /*10470*/  WARPSYNC.COLLECTIVE R15, `(.L_x_3508) ;  /* 0x000000000f087348 */ /* 0x001fea0003c00000 */
[----:B------:R1:W2:Y:S02]  /*10480*/  SHFL.IDX P6, R14, R13, R12, R11 ;  /* 0x0000000c0d0e7389 */ /* 0x0002a400000c000b */
[----:B012---:R-:W-:Y:S01]  /*10490*/  ENDCOLLECTIVE ;  /* 0x000000000000791b */ /* 0x007fe20003800000 */
.L_x_3508:
[----:B------:R-:W-:-:S04]  /*104a0*/  @P2 LOP3.LUT R16, R16, 0x80, RZ, 0xfc, !PT ;  /* 0x0000008010102812 */ /* 0x000fc800078efcff */
[----:B------:R-:W-:Y:S01]  /*104b0*/  LOP3.LUT R16, R16, 0xffffffbf, RZ, 0xc0, !PT ;  /* 0xffffffbf10107812 */ /* 0x000fe200078ec0ff */
[----:B------:R-:W-:Y:S02]  /*104c0*/  IMAD.MOV.U32 R13, RZ, RZ, R2 ;  /* 0x000000ffff0d7224 */ /* 0x000fe400078e0002 */
[----:B------:R-:W-:Y:S01]  /*104d0*/  IMAD.MOV.U32 R12, RZ, RZ, 0x2 ;  /* 0x00000002ff0c7424 */ /* 0x000fe200078e00ff */
[----:B------:R-:W-:-:S07]  /*104e0*/  MOV R6, R14 ;  /* 0x0000000e00067202 */ /* 0x000fce0000000f00 */
[----:B------:R-:W-:Y:S05]  /*104f0*/  WARPSYNC.COLLECTIVE R15, `(.L_x_3509) ;  /* 0x000000000f087348 */ /* 0x000fea0003c00000 */
[----:B------:R0:W1:Y:S02]  /*10500*/  SHFL.IDX P6, R14, R13, R12, R11 ;  /* 0x0000000c0d0e7389 */ /* 0x00006400000c000b */
[----:B01----:R-:W-:Y:S01]  /*10510*/  ENDCOLLECTIVE ;  /* 0x000000000000791b */ /* 0x003fe20003800000 */
.L_x_3509:
[----:B------:R-:W-:-:S05]  /*10520*/  @!P2 LEA R6, P0, R9, R6, 0x1 ;  /* 0x000000060906a211 */ /* 0x000fca00078008ff */
[----:B------:R-:W-:-:S04]  /*10530*/  @!P2 IMAD.X R3, RZ, RZ, R3, P0 ;  /* 0x000000ffff03a224 */ /* 0x000fc800000e0603 */
        /* <DEDUP_REMOVED lines=12> */
.L_x_3510:
[----:B------:R-:W-:Y:S02]  /*10600*/  @P2 LOP3.LUT R16, R16, 0x40, RZ, 0xfc, !PT ;  /* 0x0000004010102812 */ /* 0x000fe400078efcff */
[----:B------:R-:W-:Y:S01]  /*10610*/  MOV R13, R2 ;  /* 0x00000002000d7202 */ /* 0x000fe20000000f00 */
[----:B------:R-:W-:Y:S02]  /*10620*/  IMAD.MOV.U32 R12, RZ, RZ, 0x3 ;  /* 0x00000003ff0c7424 */ /* 0x000fe400078e00ff */
[----:B------:R-:W-:-:S07]  /*10630*/  IMAD.MOV.U32 R6, RZ, RZ, R14 ;  /* 0x000000ffff067224 */ /* 0x000fce00078e000e */
[----:B------:R-:W-:Y:S05]  /*10640*/  WARPSYNC.COLLECTIVE R15, `(.L_x_3511) ;  /* 0x000000000f087348 */ /* 0x000fea0003c00000 */
[----:B------:R0:W1:Y:S02]  /*10650*/  SHFL.IDX P6, R14, R13, R12, R11 ;  /* 0x0000000c0d0e7389 */ /* 0x00006400000c000b */
[----:B01----:R-:W-:Y:S01]  /*10660*/  ENDCOLLECTIVE ;  /* 0x000000000000791b */ /* 0x003fe20003800000 */
.L_x_3511:
[----:B------:R-:W-:-:S05]  /*10670*/  @!P2 LEA R6, P0, R9, R6, 0x1 ;  /* 0x000000060906a211 */ /* 0x000fca00078008ff */
[----:B------:R-:W-:-:S04]  /*10680*/  @!P2 IMAD.X R3, RZ, RZ, R3, P0 ;  /* 0x000000ffff03a224 */ /* 0x000fc800000e0603 */
[----:B------:R-:W-:Y:S02]  /*10690*/  @!P2 IMAD.MOV.U32 R7, RZ, RZ, R3 ;  /* 0x000000ffff07a224 */ /* 0x000fe400078e0003 */
[----:B------:R-:W-:-:S03]  /*106a0*/  IMAD.MOV.U32 R13, RZ, RZ, R0 ;  /* 0x000000ffff0d7224 */ /* 0x000fc600078e0000 */
[----:B------:R-:W-:Y:S01]  /*106b0*/  @!PT LDS RZ, [RZ] ;  /* 0x00000000fffff984 */ /* 0x000fe20000000800 */
[----:B------:R-:W-:Y:S01]  /*106c0*/  @!PT LDS RZ, [RZ] ;  /* 0x00000000fffff984 */ /* 0x000fe20000000800 */
[----:B------:R-:W-:Y:S01]  /*106d0*/  @!PT LDS RZ, [RZ] ;  /* 0x00000000fffff984 */ /* 0x000fe20000000800 */
[----:B------:R0:W-:Y:S01]  /*106e0*/  @!P2 LDGSTS.E.BYPASS.LTC128B.128 [R8+0x21400], desc[UR42][R6.64], !P1 ;  /* 0x214000000608afae */ /* 0x0001e2000c901d6a */
[----:B------:R-:W-:-:S07]  /*106f0*/  IMAD.MOV.U32 R3, RZ, RZ, R14 ;  /* 0x000000ffff037224 */ /* 0x000fce00078e000e */
[----:B0-----:R-:W-:Y:S05]  /*10700*/  WARPSYNC.COLLECTIVE R15, `(.L_x_3512) ;  /* 0x000000000f087348 */ /* 0x001fea0003c00000 */
[----:B------:R1:W2:Y:S02]  /*10710*/  SHFL.IDX P6, R14, R13, R12, R11 ;  /* 0x0000000c0d0e7389 */ /* 0x0002a400000c000b */
[----:B012---:R-:W-:Y:S01]  /*10720*/  ENDCOLLECTIVE ;  /* 0x000000000000791b */ /* 0x007fe20003800000 */
.L_x_3512:
[----:B------:R-:W-:Y:S01]  /*10730*/  IMAD.MOV.U32 R0, RZ, RZ, R14 ;  /* 0x000000ffff007224 */ /* 0x000fe200078e000e */
[----:B------:R-:W-:Y:S06]  /*10740*/  BRA `(.L_x_3513) ;  /* 0xffffffc800547947 */ /* 0x000fec000383ffff */
.L_x_3452:
[----:B------:R-:W-:Y:S01]  /*10750*/  BSSY B0, `(.L_x_3514) ;  /* 0x0000008000007945 */ /* 0x000fe20003800000 */
[----:B------:R-:W-:Y:S02]  /*10760*/  IMAD.MOV.U32 R13, RZ, RZ, R4 ;  /* 0x000000ffff0d7224 */ /* 0x000fe400078e0004 */
[----:B------:R-:W-:Y:S02]  /*10770*/  IMAD.MOV.U32 R12, RZ, RZ, RZ ;  /* 0x000000ffff0c7224 */ /* 0x000fe400078e00ff */
[----:B------:R-:W-:Y:S02]  /*10780*/  IMAD.MOV.U32 R11, RZ, RZ, 0x181f ;  /* 0x0000181fff0b7424 */ /* 0x000fe400078e00ff */
[----:B------:R-:W-:-:S07]  /*10790*/  IMAD.MOV.U32 R15, RZ, RZ, -0x1 ;  /* 0xffffffffff0f7424 */ /* 0x000fce00078e00ff */
[----:B-1---5:R-:W-:Y:S05]  /*107a0*/  WARPSYNC.COLLECTIVE R15, `(.L_x_3515) ;  /* 0x000000000f087348 */ /* 0x022fea0003c00000 */
[----:B------:R0:W2:Y:S02]  /*107b0*/  SHFL.IDX P6, R14, R13, R12, R11 ;  /* 0x0000000c0d0e7389 */ /* 0x0000a400000c000b */
[----:B012--5:R-:W-:Y:S01]  /*107c0*/  ENDCOLLECTIVE ;  /* 0x000000000000791b */ /* 0x027fe20003800000 */
.L_x_3515:
[----:B------:R-:W-:Y:S05]  /*107d0*/  BSYNC B0 ;  /* 0x0000000000007941 */ /* 0x000fea0003800000 */
.L_x_3514:
[----:B------:R-:W-:Y:S01]  /*107e0*/  IMAD.MOV.U32 R13, RZ, RZ, R0 ;  /* 0x000000ffff0d7224 */ /* 0x000fe200078e0000 */
[----:B------:R-:W-:Y:S01]  /*107f0*/  MOV R12, RZ ;  /* 0x000000ff000c7202 */ /* 0x000fe20000000f00 */
[----:B------:R-:W-:Y:S01]  /*10800*/  IMAD.MOV.U32 R11, RZ, RZ, 0x181f ;  /* 0x0000181fff0b7424 */ /* 0x000fe200078e00ff */
[----:B------:R-:W-:Y:S01]  /*10810*/  LOP3.LUT P1, RZ, R16, 0x100, RZ, 0xc0, !PT ;  /* 0x0000010010ff7812 */ /* 0x000fe2000782c0ff */
[----:B------:R-:W-:Y:S01]  /*10820*/  IMAD.MOV.U32 R15, RZ, RZ, -0x1 ;  /* 0xffffffffff0f7424 */ /* 0x000fe200078e00ff */
[----:B------:R-:W-:Y:S01]  /*10830*/  LOP3.LUT R22, R22, 0xfbffffff, RZ, 0xc0, !PT ;  /* 0xfbffffff16167812 */ /* 0x000fe200078ec0ff */
[----:B------:R-:W-:-:S10]  /*10840*/  IMAD.MOV.U32 R2, RZ, RZ, R14 ;  /* 0x000000ffff027224 */ /* 0x000fd400078e000e */
[----:B------:R-:W-:Y:S05]  /*10850*/  WARPSYNC.COLLECTIVE R15, `(.L_x_3516) ;  /* 0x000000000f087348 */ /* 0x000fea0003c00000 */
[----:B------:R0:W1:Y:S02]  /*10860*/  SHFL.IDX P6, R14, R13, R12, R11 ;  /* 0x0000000c0d0e7389 */ /* 0x00006400000c000b */
[----:B01----:R-:W-:Y:S01]  /*10870*/  ENDCOLLECTIVE ;  /* 0x000000000000791b */ /* 0x003fe20003800000 */
.L_x_3516:
[----:B------:R-:W-:Y:S01]  /*10880*/  @P5 LOP3.LUT R22, R22, 0x4000000, RZ, 0xfc, !PT ;  /* 0x0400000016165812 */ /* 0x000fe200078efcff */
[----:B------:R-:W-:Y:S02]  /*10890*/  IMAD.MOV.U32 R13, RZ, RZ, R4 ;  /* 0x000000ffff0d7224 */ /* 0x000fe400078e0004 */
[----:B------:R-:W-:Y:S02]  /*108a0*/  IMAD.MOV.U32 R12, RZ, RZ, 0x1 ;  /* 0x00000001ff0c7424 */ /* 0x000fe400078e00ff */
[----:B------:R-:W-:Y:S01]  /*108b0*/  IMAD.MOV.U32 R3, RZ, RZ, R14 ;  /* 0x000000ffff037224 */ /* 0x000fe200078e000e */
[----:B------:R-:W-:-:S04]  /*108c0*/  LOP3.LUT P6, RZ, R16, 0x400000, RZ, 0xc0, !PT ;  /* 0x0040000010ff7812 */ /* 0x000fc800078cc0ff */
[----:B------:R-:W-:-:S05]  /*108d0*/  @!P1 LEA R3, P0, R21, R3, 0x1 ;  /* 0x0000000315039211 */ /* 0x000fca00078008ff */
[----:B------:R-:W-:Y:S01]  /*108e0*/  @!P1 IMAD.X R2, RZ, RZ, R2, P0 ;  /* 0x000000ffff029224 */ /* 0x000fe200000e0602 */
[----:B------:R-:W-:-:S04]  /*108f0*/  LOP3.LUT P0, RZ, R16, 0x800000, RZ, 0xc0, !PT ;  /* 0x0080000010ff7812 */ /* 0x000fc8000780c0ff */
[----:B------:R-:W-:-:S04]  /*10900*/  @!P1 LOP3.LUT R3, R3, R2, RZ, 0x3c, !PT ;  /* 0x0000000203039212 */ /* 0x000fc800078e3cff */
[----:B------:R-:W-:-:S04]  /*10910*/  @!P1 LOP3.LUT R2, R3, R2, RZ, 0x3c, !PT ;  /* 0x0000000203029212 */ /* 0x000fc800078e3cff */
[----:B------:R-:W-:-:S05]  /*10920*/  @!P1 LOP3.LUT R3, R3, R2, RZ, 0x3c, !PT ;  /* 0x0000000203039212 */ /* 0x000fca00078e3cff */
[----:B------:R-:W-:Y:S01]  /*10930*/  @!PT LDS RZ, [RZ] ;  /* 0x00000000fffff984 */ /* 0x000fe20000000800 */
[----:B------:R-:W-:Y:S01]  /*10940*/  @!PT LDS RZ, [RZ] ;  /* 0x00000000fffff984 */ /* 0x000fe20000000800 */
[----:B------:R-:W-:Y:S01]  /*10950*/  @!PT LDS RZ, [RZ] ;  /* 0x00000000fffff984 */ /* 0x000fe20000000800 */
[----:B------:R0:W-:Y:S01]  /*10960*/  @!P1 LDGSTS.E.BYPASS.LTC128B.128 [R20+0x26400], desc[UR42][R2.64], !P0 ;  /* 0x2640000002149fae */ /* 0x0001e2000c101d6a */
[----:B------:R-:W-:-:S03]  /*10970*/  @!P1 ISETP.NE.U32.AND P0, PT, R9, RZ, PT ;  /* 0x000000ff0900920c */ /* 0x000fc60003f05070 */
[----:B------:R0:W-:Y:S10]  /*10980*/  @!P1 LDGSTS.E.BYPASS.LTC128B.128 [R20+0x28400], desc[UR42][R2.64+0x80], !P6 ;  /* 0x2840008002149fae */ /* 0x0001f4000f101d6a */
[----:B0-----:R-:W-:Y:S05]  /*10990*/  WARPSYNC.COLLECTIVE R15, `(.L_x_3517) ;  /* 0x000000000f087348 */ /* 0x001fea0003c00000 */
[----:B------:R1:W2:Y:S02]  /*109a0*/  SHFL.IDX P6, R14, R13, R12, R11 ;  /* 0x0000000c0d0e7389 */ /* 0x0002a400000c000b */
[----:B012---:R-:W-:Y:S01]  /*109b0*/  ENDCOLLECTIVE ;  /* 0x000000000000791b */ /* 0x007fe20003800000 */
.L_x_3517:
[----:B------:R-:W-:Y:S01]  /*109c0*/  @!PT LDS RZ, [RZ] ;  /* 0x00000000fffff984 */ /* 0x000fe20000000800 */
[----:B------:R-:W-:Y:S01]  /*109d0*/  @!PT LDS RZ, [RZ] ;  /* 0x00000000fffff984 */ /* 0x000fe20000000800 */
[----:B------:R-:W-:Y:S01]  /*109e0*/  @!PT LDS RZ, [RZ] ;  /* 0x00000000fffff984 */ /* 0x000fe20000000800 */
[----:B------:R0:W-:Y:S01]  /*109f0*/  @!P1 LDGSTS.E.BYPASS.LTC128B.128 [R20+0x2a400], desc[UR42][R2.64+0x100], !P5 ;  /* 0x2a40010002149fae */ /* 0x0001e2000e901d6a */
[----:B------:R-:W-:-:S03]  /*10a00*/  LOP3.LUT P5, RZ, R16, 0x800000, RZ, 0xc0, !PT ;  /* 0x0080000010ff7812 */ /* 0x000fc600078ac0ff */
[----:B------:R0:W-:Y:S04]  /*10a10*/  @!P1 LDGSTS.E.BYPASS.LTC128B.128 [R20+0x2c400], desc[UR42][R2.64+0x180], !P4 ;  /* 0x2c40018002149fae */ /* 0x0001e8000e101d6a */
[----:B------:R0:W-:Y:S01]  /*10a20*/  @!P1 LDGSTS.E.BYPASS.LTC128B.128 [R20+0x2e400], desc[UR42][R2.64+0x200], !P3 ;  /* 0x2e40020002149fae */ /* 0x0001e2000d901d6a */
[----:B------:R-:W-:-:S03]  /*10a30*/  IMAD.MOV.U32 R13, RZ, RZ, R0 ;  /* 0x000000ffff0d7224 */ /* 0x000fc600078e0000 */
[----:B------:R0:W-:Y:S04]  /*10a40*/  @!P1 LDGSTS.E.BYPASS.LTC128B.128 [R20+0x30400], desc[UR42][R2.64+0x280], !P2 ;  /* 0x3040028002149fae */ /* 0x0001e8000d101d6a */
[----:B------:R0:W-:Y:S01]  /*10a50*/  @!P1 LDGSTS.E.BYPASS.LTC128B.128 [R20+0x32400], desc[UR42][R2.64+0x300], P0 ;  /* 0x3240030002149fae */ /* 0x0001e20008101d6a */
[----:B------:R-:W-:Y:S01]  /*10a60*/  @!P1 ISETP.NE.U32.AND P0, PT, R8, RZ, PT ;  /* 0x000000ff0800920c */ /* 0x000fe20003f05070 */
[----:B------:R-:W-:-:S12]  /*10a70*/  IMAD.MOV.U32 R5, RZ, RZ, R14 ;  /* 0x000000ffff057224 */ /* 0x000fd800078e000e */
[----:B0-----:R-:W-:Y:S05]  /*10a80*/  WARPSYNC.COLLECTIVE R15, `(.L_x_3518) ;  /* 0x000000000f087348 */ /* 0x001fea0003c00000 */
[----:B------:R1:W2:Y:S02]  /*10a90*/  SHFL.IDX P6, R14, R13, R12, R11 ;  /* 0x0000000c0d0e7389 */ /* 0x0002a400000c000b */
[----:B012---:R-:W-:Y:S01]  /*10aa0*/  ENDCOLLECTIVE ;  /* 0x000000000000791b */ /* 0x007fe20003800000 */
.L_x_3518:
[----:B------:R-:W-:Y:S01]  /*10ab0*/  @!PT LDS RZ, [RZ] ;  /* 0x00000000fffff984 */ /* 0x000fe20000000800 */
[----:B------:R-:W-:Y:S01]  /*10ac0*/  @!PT LDS RZ, [RZ] ;  /* 0x00000000fffff984 */ /* 0x000fe20000000800 */
[----:B------:R-:W-:Y:S01]  /*10ad0*/  @!PT LDS RZ, [RZ] ;  /* 0x00000000fffff984 */ /* 0x000fe20000000800 */
[----:B------:R0:W-:Y:S01]  /*10ae0*/  @!P1 LDGSTS.E.BYPASS.LTC128B.128 [R20+0x34400], desc[UR42][R2.64+0x380], P0 ;  /* 0x3440038002149fae */ /* 0x0001e20008101d6a */
[C---:B------:R-:W-:Y:S01]  /*10af0*/  LOP3.LUT P1, RZ, R16.reuse, 0x40, RZ, 0xc0, !PT ;  /* 0x0000004010ff7812 */ /* 0x040fe2000782c0ff */
[----:B------:R-:W-:Y:S02]  /*10b00*/  IMAD.MOV.U32 R13, RZ, RZ, R4 ;  /* 0x000000ffff0d7224 */ /* 0x000fe400078e0004 */
[----:B------:R-:W-:Y:S01]  /*10b10*/  IMAD.MOV.U32 R12, RZ, RZ, 0x2 ;  /* 0x00000002ff0c7424 */ /* 0x000fe200078e00ff */
[----:B------:R-:W-:-:S13]  /*10b20*/  LOP3.LUT P6, RZ, R16, 0x80, RZ, 0xc0, !PT ;  /* 0x0000008010ff7812 */ /* 0x000fda00078cc0ff */
[----:B------:R-:W-:-:S05]  /*10b30*/  @!P6 LEA R6, P0, R21, R14, 0x1 ;  /* 0x0000000e1506e211 */ /* 0x000fca00078008ff */
[----:B------:R-:W-:Y:S01]  /*10b40*/  @!P6 IMAD.X R7, RZ, RZ, R5, P0 ;  /* 0x000000ffff07e224 */ /* 0x000fe200000e0605 */
[----:B------:R-:W-:Y:S01]  /*10b50*/  LOP3.LUT P0, RZ, R16, 0x400000, RZ, 0xc0, !PT ;  /* 0x0040000010ff7812 */ /* 0x000fe2000780c0ff */
[----:B0-----:R-:W-:-:S03]  /*10b60*/  @!P6 IMAD.MOV.U32 R2, RZ, RZ, R6 ;  /* 0x000000ffff02e224 */ /* 0x001fc600078e0006 */
[----:B------:R-:W-:-:S05]  /*10b70*/  @!P6 MOV R3, R7 ;  /* 0x000000070003e202 */ /* 0x000fca0000000f00 */
[----:B------:R0:W-:Y:S01]  /*10b80*/  @!P6 LDGSTS.E.BYPASS.LTC128B.128 [R20+0x26c00], desc[UR42][R2.64], !P5 ;  /* 0x26c000000214efae */ /* 0x0001e2000e901d6a */
[----:B------:R-:W-:-:S03]  /*10b90*/  LOP3.LUT P5, RZ, R22, 0x4000000, RZ, 0xc0, !PT ;  /* 0x0400000016ff7812 */ /* 0x000fc600078ac0ff */
[----:B------:R0:W-:Y:S01]  /*10ba0*/  @!P6 LDGSTS.E.BYPASS.LTC128B.128 [R20+0x28c00], desc[UR42][R2.64+0x80], !P0 ;  /* 0x28c000800214efae */ /* 0x0001e2000c101d6a */
[----:B------:R-:W-:-:S09]  /*10bb0*/  @!P6 ISETP.NE.U32.AND P0, PT, R9, RZ, PT ;  /* 0x000000ff0900e20c */ /* 0x000fd20003f05070 */
[----:B------:R0:W-:Y:S04]  /*10bc0*/  @!P6 LDGSTS.E.BYPASS.LTC128B.128 [R20+0x2ac00], desc[UR42][R2.64+0x100], !P5 ;  /* 0x2ac001000214efae */ /* 0x0001e8000e901d6a */
[----:B------:R0:W-:Y:S04]  /*10bd0*/  @!P6 LDGSTS.E.BYPASS.LTC128B.128 [R20+0x2cc00], desc[UR42][R2.64+0x180], !P4 ;  /* 0x2cc001800214efae */ /* 0x0001e8000e101d6a */
[----:B------:R0:W-:Y:S04]  /*10be0*/  @!P6 LDGSTS.E.BYPASS.LTC128B.128 [R20+0x2ec00], desc[UR42][R2.64+0x200], !P3 ;  /* 0x2ec002000214efae */ /* 0x0001e8000d901d6a */
[----:B------:R0:W-:Y:S04]  /*10bf0*/  @!P6 LDGSTS.E.BYPASS.LTC128B.128 [R20+0x30c00], desc[UR42][R2.64+0x280], !P2 ;  /* 0x30c002800214efae */ /* 0x0001e8000d101d6a */
[----:B------:R0:W-:Y:S01]  /*10c00*/  @!P6 LDGSTS.E.BYPASS.LTC128B.128 [R20+0x32c00], desc[UR42][R2.64+0x300], P0 ;  /* 0x32c003000214efae */ /* 0x0001e20008101d6a */
[----:B------:R-:W-:-:S13]  /*10c10*/  @!P6 ISETP.NE.U32.AND P0, PT, R8, RZ, PT ;  /* 0x000000ff0800e20c */ /* 0x000fda0003f05070 */
[----:B------:R0:W-:Y:S02]  /*10c20*/  @!P6 LDGSTS.E.BYPASS.LTC128B.128 [R20+0x34c00], desc[UR42][R2.64+0x380], P0 ;  /* 0x34c003800214efae */ /* 0x0001e40008101d6a */
[----:B0-----:R-:W-:Y:S05]  /*10c30*/  WARPSYNC.COLLECTIVE R15, `(.L_x_3519) ;  /* 0x000000000f087348 */ /* 0x001fea0003c00000 */
[----:B------:R1:W2:Y:S02]  /*10c40*/  SHFL.IDX P6, R14, R13, R12, R11 ;  /* 0x0000000c0d0e7389 */ /* 0x0002a400000c000b */
[----:B012---:R-:W-:Y:S01]  /*10c50*/  ENDCOLLECTIVE ;  /* 0x000000000000791b */ /* 0x007fe20003800000 */
.L_x_3519:
[----:B------:R-:W-:Y:S02]  /*10c60*/  IMAD.MOV.U32 R13, RZ, RZ, R0 ;  /* 0x000000ffff0d7224 */ /* 0x000fe400078e0000 */
[----:B------:R-:W-:-:S07]  /*10c70*/  IMAD.MOV.U32 R5, RZ, RZ, R14 ;  /* 0x000000ffff057224 */ /* 0x000fce00078e000e */
[----:B------:R-:W-:Y:S05]  /*10c80*/  WARPSYNC.COLLECTIVE R15, `(.L_x_3520) ;  /* 0x000000000f087348 */ /* 0x000fea0003c00000 */
[----:B------:R0:W1:Y:S02]  /*10c90*/  SHFL.IDX P6, R14, R13, R12, R11 ;  /* 0x0000000c0d0e7389 */ /* 0x00006400000c000b */
[----:B01----:R-:W-:Y:S01]  /*10ca0*/  ENDCOLLECTIVE ;  /* 0x000000000000791b */ /* 0x003fe20003800000 */
.L_x_3520:
[----:B------:R-:W-:Y:S02]  /*10cb0*/  IMAD.MOV.U32 R13, RZ, RZ, R4 ;  /* 0x000000ffff0d7224 */ /* 0x000fe400078e0004 */
[----:B------:R-:W-:Y:S01]  /*10cc0*/  IMAD.MOV.U32 R12, RZ, RZ, 0x3 ;  /* 0x00000003ff0c7424 */ /* 0x000fe200078e00ff */
[----:B------:R-:W-:Y:S02]  /*10cd0*/  @!P1 LEA R6, P0, R21, R14, 0x1 ;  /* 0x0000000e15069211 */ /* 0x000fe400078008ff */
[----:B------:R-:W-:-:S03]  /*10ce0*/  LOP3.LUT P6, RZ, R16, 0x400000, RZ, 0xc0, !PT ;  /* 0x0040000010ff7812 */ /* 0x000fc600078cc0ff */
[----:B------:R-:W-:Y:S01]  /*10cf0*/  @!P1 IMAD.X R7, RZ, RZ, R5, P0 ;  /* 0x000000ffff079224 */ /* 0x000fe200000e0605 */
[----:B------:R-:W-:Y:S01]  /*10d00*/  LOP3.LUT P0, RZ, R16, 0x800000, RZ, 0xc0, !PT ;  /* 0x0080000010ff7812 */ /* 0x000fe2000780c0ff */
[----:B------:R-:W-:Y:S02]  /*10d10*/  @!P1 IMAD.MOV.U32 R2, RZ, RZ, R6 ;  /* 0x000000ffff029224 */ /* 0x000fe400078e0006 */
[----:B------:R-:W-:-:S10]  /*10d20*/  @!P1 IMAD.MOV.U32 R3, RZ, RZ, R7 ;  /* 0x000000ffff039224 */ /* 0x000fd400078e0007 */
        /* <DEDUP_REMOVED lines=9> */
.L_x_3521:
[----:B------:R-:W-:Y:S01]  /*10dc0*/  @!PT LDS RZ, [RZ] ;  /* 0x00000000fffff984 */ /* 0x000fe20000000800 */
[----:B------:R-:W-:Y:S01]  /*10dd0*/  @!PT LDS RZ, [RZ] ;  /* 0x00000000fffff984 */ /* 0x000fe20000000800 */
[----:B------:R-:W-:Y:S01]  /*10de0*/  @!PT LDS RZ, [RZ] ;  /* 0x00000000fffff984 */ /* 0x000fe20000000800 */
[----:B------:R0:W-:Y:S04]  /*10df0*/  @!P1 LDGSTS.E.BYPASS.LTC128B.128 [R20+0x2b400], desc[UR42][R2.64+0x100], !P5 ;  /* 0x2b40010002149fae */ /* 0x0001e8000e901d6a */
[----:B------:R0:W-:Y:S04]  /*10e00*/  @!P1 LDGSTS.E.BYPASS.LTC128B.128 [R20+0x2d400], desc[UR42][R2.64+0x180], !P4 ;  /* 0x2d40018002149fae */ /* 0x0001e8000e101d6a */
[----:B------:R0:W-:Y:S01]  /*10e10*/  @!P1 LDGSTS.E.BYPASS.LTC128B.128 [R20+0x2f400], desc[UR42][R2.64+0x200], !P3 ;  /* 0x2f40020002149fae */ /* 0x0001e2000d901d6a */
[----:B------:R-:W-:-:S03]  /*10e20*/  MOV R13, R0 ;  /* 0x00000000000d7202 */ /* 0x000fc60000000f00 */
[----:B------:R0:W-:Y:S04]  /*10e30*/  @!P1 LDGSTS.E.BYPASS.LTC128B.128 [R20+0x31400], desc[UR42][R2.64+0x280], !P2 ;  /* 0x3140028002149fae */ /* 0x0001e8000d101d6a */
[----:B------:R0:W-:Y:S01]  /*10e40*/  @!P1 LDGSTS.E.BYPASS.LTC128B.128 [R20+0x33400], desc[UR42][R2.64+0x300], P0 ;  /* 0x3340030002149fae */ /* 0x0001e20008101d6a */
[----:B------:R-:W-:Y:S01]  /*10e50*/  @!P1 ISETP.NE.U32.AND P0, PT, R8, RZ, PT ;  /* 0x000000ff0800920c */ /* 0x000fe20003f05070 */
[----:B------:R-:W-:-:S12]  /*10e60*/  IMAD.MOV.U32 R4, RZ, RZ, R14 ;  /* 0x000000ffff047224 */ /* 0x000fd800078e000e */
[----:B0-----:R-:W-:Y:S05]  /*10e70*/  WARPSYNC.COLLECTIVE R15, `(.L_x_3522) ;  /* 0x000000000f087348 */ /* 0x001fea0003c00000 */
[----:B------:R1:W2:Y:S02]  /*10e80*/  SHFL.IDX P6, R14, R13, R12, R11 ;  /* 0x0000000c0d0e7389 */ /* 0x0002a400000c000b */
[----:B012---:R-:W-:Y:S01]  /*10e90*/  ENDCOLLECTIVE ;  /* 0x000000000000791b */ /* 0x007fe20003800000 */
.L_x_3522:
[----:B------:R-:W-:Y:S01]  /*10ea0*/  @!PT LDS RZ, [RZ] ;  /* 0x00000000fffff984 */ /* 0x000fe20000000800 */
[----:B------:R-:W-:Y:S01]  /*10eb0*/  @!PT LDS RZ, [RZ] ;  /* 0x00000000fffff984 */ /* 0x000fe20000000800 */
[----:B------:R-:W-:Y:S01]  /*10ec0*/  @!PT LDS RZ, [RZ] ;  /* 0x00000000fffff984 */ /* 0x000fe20000000800 */
[----:B------:R0:W-:Y:S01]  /*10ed0*/  @!P1 LDGSTS.E.BYPASS.LTC128B.128 [R20+0x35400], desc[UR42][R2.64+0x380], P0 ;  /* 0x3540038002149fae */ /* 0x0001e20008101d6a */
[----:B------:R-:W-:Y:S05]  /*10ee0*/  BRA `(.L_x_3523) ;  /* 0xffffffc800b87947 */ /* 0x000fea000383ffff */
.L_x_3454:
[----:B0-----:R-:W-:-:S04]  /*10ef0*/  IMAD.U32 R3, RZ, RZ, UR37 ;  /* 0x00000025ff037e24 */ /* 0x001fc8000f8e00ff */
[----:B------:R0:W1:Y:S03]  /*10f00*/  SYNCS.PHASECHK.TRANS64.TRYWAIT P0, [R3+URZ+0x38820], R0 ;  /* 0x03882000030075a7 */ /* 0x000066000800017f */
[----:B-1----:R-:W-:Y:S05]  /*10f10*/  @!P0 NANOSLEEP.SYNCS 0x989680 ;  /* 0x009896800000895d */ /* 0x002fea0003900000 */
[----:B------:R-:W1:Y:S02]  /*10f20*/  @!P0 SYNCS.PHASECHK.TRANS64 P0, [R3+URZ+0x38820], R0 ;  /* 0x03882000030085a7 */ /* 0x000e64000800007f */
[----:B-1----:R-:W-:Y:S05]  /*10f30*/  @!P0 BRA `(.L_x_3454) ;  /* 0xfffffffc00ec8947 */ /* 0x002fea000383ffff */
[----:B------:R-:W-:Y:S05]  /*10f40*/  BRA `(.L_x_3524) ;  /* 0xffffffcc00147947 */ /* 0x000fea000383ffff */
.L_x_3457:
[----:B0-----:R0:W1:Y:S02]  /*10f50*/  SYNCS.PHASECHK.TRANS64.TRYWAIT P0, [R25+URZ+0x38860], R0 ;  /* 0x03886000190075a7 */ /* 0x001064000800017f */
[----:B-1----:R-:W-:Y:S05]  /*10f60*/  @!P0 NANOSLEEP.SYNCS 0x989680 ;  /* 0x009896800000895d */ /* 0x002fea0003900000 */
[----:B------:R-:W1:Y:S02]  /*10f70*/  @!P0 SYNCS.PHASECHK.TRANS64 P0, [R25+URZ+0x38860], R0 ;  /* 0x03886000190085a7 */ /* 0x000e64000800007f */
[----:B-1----:R-:W-:Y:S05]  /*10f80*/  @!P0 BRA `(.L_x_3457) ;  /* 0xfffffffc00f08947 */ /* 0x002fea000383ffff */
[----:B------:R-:W-:Y:S05]  /*10f90*/  BRA `(.L_x_3525) ;  /* 0xffffffcc00247947 */ /* 0x000fea000383ffff */
.L_x_3458:
        /* <DEDUP_REMOVED lines=8> */
.L_x_3527:
[----:B------:R-:W-:Y:S05]  /*11020*/  BSYNC B0 ;  /* 0x0000000000007941 */ /* 0x000fea0003800000 */
.L_x_3526:
[----:B------:R-:W0:Y:S01]  /*11030*/  S2R R6, SR_TID.X ;  /* 0x0000000000067919 */ /* 0x000e220000002100 */
[----:B------:R-:W-:Y:S01]  /*11040*/  IMAD.MOV.U32 R13, RZ, RZ, R8 ;  /* 0x000000ffff0d7224 */ /* 0x000fe200078e0008 */
[----:B------:R-:W-:Y:S01]  /*11050*/  LOP3.LUT P5, RZ, R17, 0x100, RZ, 0xc0, !PT ;  /* 0x0000010011ff7812 */ /* 0x000fe200078ac0ff */
[----:B------:R-:W-:Y:S01]  /*11060*/  IMAD.MOV.U32 R12, RZ, RZ, RZ ;  /* 0x000000ffff0c7224 */ /* 0x000fe200078e00ff */
[----:B------:R-:W-:Y:S01]  /*11070*/  LEA R9, R9, UR37, 0x1 ;  /* 0x0000002509097c11 */ /* 0x000fe2000f8e08ff */
[----:B------:R-:W-:Y:S01]  /*11080*/  IMAD.MOV.U32 R11, RZ, RZ, 0x181f ;  /* 0x0000181fff0b7424 */ /* 0x000fe200078e00ff */
[----:B------:R-:W-:Y:S01]  /*11090*/  P2R R4, PR, RZ, 0x20 ;  /* 0x00000020ff047803 */ /* 0x000fe20000000000 */
[----:B------:R-:W-:Y:S01]  /*110a0*/  IMAD.MOV.U32 R15, RZ, RZ, -0x1 ;  /* 0xffffffffff0f7424 */ /* 0x000fe200078e00ff */
[C---:B------:R-:W-:Y:S01]  /*110b0*/  LOP3.LUT P5, RZ, R17.reuse, 0x20000, RZ, 0xc0, !PT ;  /* 0x0002000011ff7812 */ /* 0x040fe200078ac0ff */
[----:B------:R-:W-:Y:S01]  /*110c0*/  IMAD.MOV.U32 R3, RZ, RZ, R14 ;  /* 0x000000ffff037224 */ /* 0x000fe200078e000e */
[----:B------:R-:W-:-:S13]  /*110d0*/  LOP3.LUT P4, RZ, R17, 0x20, RZ, 0xc0, !PT ;  /* 0x0000002011ff7812 */ /* 0x000fda000788c0ff */
[----:B0-----:R-:W-:Y:S05]  /*110e0*/  WARPSYNC.COLLECTIVE R15, `(.L_x_3528) ;  /* 0x000000000f087348 */ /* 0x001fea0003c00000 */
[----:B------:R1:W2:Y:S02]  /*110f0*/  SHFL.IDX P6, R14, R13, R12, R11 ;  /* 0x0000000c0d0e7389 */ /* 0x0002a400000c000b */
[----:B012---:R-:W-:Y:S01]  /*11100*/  ENDCOLLECTIVE ;  /* 0x000000000000791b */ /* 0x007fe20003800000 */
.L_x_3528:
[C---:B------:R-:W-:Y:S02]  /*11110*/  LOP3.LUT P3, RZ, R17.reuse, 0x10, RZ, 0xc0, !PT ;  /* 0x0000001011ff7812 */ /* 0x040fe4000786c0ff */
[C---:B------:R-:W-:Y:S02]  /*11120*/  LOP3.LUT P2, RZ, R17.reuse, 0x8, RZ, 0xc0, !PT ;  /* 0x0000000811ff7812 */ /* 0x040fe4000784c0ff */
[----:B------:R-:W-:Y:S01]  /*11130*/  LOP3.LUT P1, RZ, R17, 0x4, RZ, 0xc0, !PT ;  /* 0x0000000411ff7812 */ /* 0x000fe2000782c0ff */
[----:B------:R-:W-:Y:S02]  /*11140*/  IMAD.MOV.U32 R13, RZ, RZ, R10 ;  /* 0x000000ffff0d7224 */ /* 0x000fe400078e000a */
[----:B------:R-:W-:Y:S01]  /*11150*/  IMAD.MOV.U32 R12, RZ, RZ, 0x1 ;  /* 0x00000001ff0c7424 */ /* 0x000fe200078e00ff */
[----:B------:R-:W-:-:S04]  /*11160*/  SHF.L.U32 R6, R6, 0x3, RZ ;  /* 0x0000000306067819 */ /* 0x000fc800000006ff */
        /* <DEDUP_REMOVED lines=16> */
.L_x_3529:
[----:B------:R-:W-:Y:S01]  /*11270*/  @!PT LDS RZ, [RZ] ;  /* 0x00000000fffff984 */ /* 0x000fe20000000800 */
[----:B------:R-:W-:Y:S01]  /*11280*/  @!PT LDS RZ, [RZ] ;  /* 0x00000000fffff984 */ /* 0x000fe20000000800 */
[----:B------:R-:W-:Y:S01]  /*11290*/  @!PT LDS RZ, [RZ] ;  /* 0x00000000fffff984 */ /* 0x000fe20000000800 */
[----:B------:R-:W-:Y:S01]  /*112a0*/  LDGSTS.E.BYPASS.LTC128B.128 [R9+0x6400], desc[UR42][R2.64+0x180], !P5 ;  /* 0x0640018002097fae */ /* 0x000fe2000e901d6a */
[----:B------:R-:W-:-:S03]  /*112b0*/  LOP3.LUT P5, RZ, R17, 0x80, RZ, 0xc0, !PT ;  /* 0x0000008011ff7812 */ /* 0x000fc600078ac0ff */
[----:B------:R-:W-:Y:S01]  /*112c0*/  LDGSTS.E.BYPASS.LTC128B.128 [R9+0x8400], desc[UR42][R2.64+0x200], !P4 ;  /* 0x0840020002097fae */ /* 0x000fe2000e101d6a */
[----:B------:R-:W-:Y:S02]  /*112d0*/  P2R R4, PR, RZ, 0x20 ;  /* 0x00000020ff047803 */ /* 0x000fe40000000000 */
[C---:B------:R-:W-:Y:S01]  /*112e0*/  LOP3.LUT P5, RZ, R17.reuse, 0x10000, RZ, 0xc0, !PT ;  /* 0x0001000011ff7812 */ /* 0x040fe200078ac0ff */
[----:B------:R-:W-:Y:S01]  /*112f0*/  LDGSTS.E.BYPASS.LTC128B.128 [R9+0xa400], desc[UR42][R2.64+0x280], !P3 ;  /* 0x0a40028002097fae */ /* 0x000fe2000d901d6a */
[C---:B------:R-:W-:Y:S01]  /*11300*/  LOP3.LUT P4, RZ, R17.reuse, 0x2, RZ, 0xc0, !PT ;  /* 0x0000000211ff7812 */ /* 0x040fe2000788c0ff */
[----:B------:R-:W-:Y:S01]  /*11310*/  IMAD.MOV.U32 R13, RZ, RZ, R8 ;  /* 0x000000ffff0d7224 */ /* 0x000fe200078e0008 */
[----:B------:R-:W-:Y:S01]  /*11320*/  LOP3.LUT P3, RZ, R17, 0x1, RZ, 0xc0, !PT ;  /* 0x0000000111ff7812 */ /* 0x000fe2000786c0ff */
        /* <DEDUP_REMOVED lines=8> */
.L_x_3530:
[----:B------:R-:W-:Y:S02]  /*113b0*/  IMAD.MOV.U32 R13, RZ, RZ, R10 ;  /* 0x000000ffff0d7224 */ /* 0x000fe400078e000a */
        /* <DEDUP_REMOVED lines=16> */
.L_x_3531:
[----:B------:R-:W-:Y:S01]  /*114c0*/  @!PT LDS RZ, [RZ] ;  /* 0x00000000fffff984 */ /* 0x000fe20000000800 */
[----:B------:R-:W-:Y:S01]  /*114d0*/  @!PT LDS RZ, [RZ] ;  /* 0x00000000fffff984 */ /* 0x000fe20000000800 */
[----:B------:R-:W-:Y:S01]  /*114e0*/  @!PT LDS RZ, [RZ] ;  /* 0x00000000fffff984 */ /* 0x000fe20000000800 */
[----:B------:R0:W-:Y:S01]  /*114f0*/  LDGSTS.E.BYPASS.LTC128B.128 [R9+0x6c00], desc[UR42][R2.64+0x180], !P5 ;  /* 0x06c0018002097fae */ /* 0x0001e2000e901d6a */
[----:B------:R-:W-:-:S03]  /*11500*/  LOP3.LUT P5, RZ, R17, 0x40, RZ, 0xc0, !PT ;  /* 0x0000004011ff7812 */ /* 0x000fc600078ac0ff */
[----:B------:R0:W-:Y:S01]  /*11510*/  LDGSTS.E.BYPASS.LTC128B.128 [R9+0x8c00], desc[UR42][R2.64+0x200], !P4 ;  /* 0x08c0020002097fae */ /* 0x0001e2000e101d6a */
[----:B------:R-:W-:Y:S02]  /*11520*/  P2R R4, PR, RZ, 0x20 ;  /* 0x00000020ff047803 */ /* 0x000fe40000000000 */
[----:B------:R-:W-:Y:S01]  /*11530*/  LOP3.LUT P5, RZ, R17, 0x8000, RZ, 0xc0, !PT ;  /* 0x0000800011ff7812 */ /* 0x000fe200078ac0ff */
[----:B------:R0:W-:Y:S01]  /*11540*/  LDGSTS.E.BYPASS.LTC128B.128 [R9+0xac00], desc[UR42][R2.64+0x280], !P3 ;  /* 0x0ac0028002097fae */ /* 0x0001e2000d901d6a */
[C---:B------:R-:W-:Y:S01]  /*11550*/  LOP3.LUT P4, RZ, R16.reuse, 0x20000000, RZ, 0xc0, !PT ;  /* 0x2000000010ff7812 */ /* 0x040fe2000788c0ff */
[----:B------:R-:W-:Y:S01]  /*11560*/  IMAD.MOV.U32 R13, RZ, RZ, R8 ;  /* 0x000000ffff0d7224 */ /* 0x000fe200078e0008 */
[C---:B------:R-:W-:Y:S01]  /*11570*/  LOP3.LUT P3, RZ, R16.reuse, 0x10000000, RZ, 0xc0, !PT ;  /* 0x1000000010ff7812 */ /* 0x040fe2000786c0ff */
[----:B------:R0:W-:Y:S01]  /*11580*/  LDGSTS.E.BYPASS.LTC128B.128 [R9+0xcc00], desc[UR42][R2.64+0x300], !P2 ;  /* 0x0cc0030002097fae */ /* 0x0001e2000d101d6a */
[----:B------:R-:W-:-:S03]  /*11590*/  LOP3.LUT P2, RZ, R16, 0x8000000, RZ, 0xc0, !PT ;  /* 0x0800000010ff7812 */ /* 0x000fc6000784c0ff */
[----:B------:R0:W-:Y:S01]  /*115a0*/  LDGSTS.E.BYPASS.LTC128B.128 [R9+0xec00], desc[UR42][R2.64+0x380], !P1 ;  /* 0x0ec0038002097fae */ /* 0x0001e2000c901d6a */
[----:B------:R-:W-:Y:S02]  /*115b0*/  LOP3.LUT P1, RZ, R16, 0x4000000, RZ, 0xc0, !PT ;  /* 0x0400000010ff7812 */ /* 0x000fe4000782c0ff */
[----:B------:R-:W-:-:S11]  /*115c0*/  MOV R20, R14 ;  /* 0x0000000e00147202 */ /* 0x000fd60000000f00 */
[----:B0-----:R-:W-:Y:S05]  /*115d0*/  WARPSYNC.COLLECTIVE R15, `(.L_x_3532) ;  /* 0x000000000f087348 */ /* 0x001fea0003c00000 */
[----:B------:R1:W2:Y:S02]  /*115e0*/  SHFL.IDX P6, R14, R13, R12, R11 ;  /* 0x0000000c0d0e7389 */ /* 0x0002a400000c000b */
[----:B012---:R-:W-:Y:S01]  /*115f0*/  ENDCOLLECTIVE ;  /* 0x000000000000791b */ /* 0x007fe20003800000 */
.L_x_3532:
        /* <DEDUP_REMOVED lines=16> */
.L_x_3533:
        /* <DEDUP_REMOVED lines=13> */
.L_x_3534:
[----:B------:R-:W-:Y:S05]  /*117d0*/  BRA `(.L_x_3535) ;  /* 0xffffffcc00447947 */ /* 0x000fea000383ffff */
.L_x_3464:
[----:B-1----:R1:W2:Y:S02]  /*117e0*/  SYNCS.PHASECHK.TRANS64.TRYWAIT P0, [R8+URZ+0x38840], R20 ;  /* 0x03884014080075a7 */ /* 0x0022a4000800017f */
[----:B--2---:R-:W-:Y:S05]  /*117f0*/  @!P0 NANOSLEEP.SYNCS 0x989680 ;  /* 0x009896800000895d */ /* 0x004fea0003900000 */
[----:B------:R-:W2:Y:S02]  /*11800*/  @!P0 SYNCS.PHASECHK.TRANS64 P0, [R8+URZ+0x38840], R20 ;  /* 0x03884014080085a7 */ /* 0x000ea4000800007f */
[----:B--2---:R-:W-:Y:S05]  /*11810*/  @!P0 BRA `(.L_x_3464) ;  /* 0xfffffffc00f08947 */ /* 0x004fea000383ffff */
[----:B------:R-:W-:Y:S05]  /*11820*/  BRA `(.L_x_3536) ;  /* 0xffffffd000787947 */ /* 0x000fea000383ffff */
.L_x_3465:
[----:B------:R-:W-:Y:S01]  /*11830*/  BSSY B1, `(.L_x_3537) ;  /* 0x0000008000017945 */ /* 0x000fe20003800000 */
[----:B------:R-:W-:Y:S02]  /*11840*/  IMAD.MOV.U32 R13, RZ, RZ, R27 ;  /* 0x000000ffff0d7224 */ /* 0x000fe400078e001b */
[----:B------:R-:W-:Y:S02]  /*11850*/  IMAD.MOV.U32 R12, RZ, RZ, RZ ;  /* 0x000000ffff0c7224 */ /* 0x000fe400078e00ff */
[----:B------:R-:W-:Y:S02]  /*11860*/  IMAD.MOV.U32 R11, RZ, RZ, 0x181f ;  /* 0x0000181fff0b7424 */ /* 0x000fe400078e00ff */
[----:B------:R-:W-:-:S07]  /*11870*/  IMAD.MOV.U32 R15, RZ, RZ, -0x1 ;  /* 0xffffffffff0f7424 */ /* 0x000fce00078e00ff */
[----:B01----:R-:W-:Y:S05]  /*11880*/  WARPSYNC.COLLECTIVE R15, `(.L_x_3538) ;  /* 0x000000000f087348 */ /* 0x003fea0003c00000 */
[----:B------:R2:W3:Y:S02]  /*11890*/  SHFL.IDX P6, R14, R13, R12, R11 ;  /* 0x0000000c0d0e7389 */ /* 0x0004e400000c000b */
[----:B0123--:R-:W-:Y:S01]  /*118a0*/  ENDCOLLECTIVE ;  /* 0x000000000000791b */ /* 0x00ffe20003800000 */
.L_x_3538:
[----:B------:R-:W-:Y:S05]  /*118b0*/  BSYNC B1 ;  /* 0x0000000000017941 */ /* 0x000fea0003800000 */
.L_x_3537:
[----:B------:R-:W-:Y:S01]  /*118c0*/  IMAD.MOV.U32 R13, RZ, RZ, R21 ;  /* 0x000000ffff0d7224 */ /* 0x000fe200078e0015 */
[----:B------:R-:W-:Y:S01]  /*118d0*/  MOV R3, R14 ;  /* 0x0000000e00037202 */ /* 0x000fe20000000f00 */
[----:B------:R-:W-:Y:S01]  /*118e0*/  IMAD.MOV.U32 R12, RZ, RZ, RZ ;  /* 0x000000ffff0c7224 */ /* 0x000fe200078e00ff */
[----:B------:R-:W-:Y:S01]  /*118f0*/  LEA R25, R6, UR37, 0x1 ;  /* 0x0000002506197c11 */ /* 0x000fe2000f8e08ff */
[----:B------:R-:W-:Y:S02]  /*11900*/  IMAD.MOV.U32 R11, RZ, RZ, 0x181f ;  /* 0x0000181fff0b7424 */ /* 0x000fe400078e00ff */
[----:B------:R-:W-:-:S07]  /*11910*/  IMAD.MOV.U32 R15, RZ, RZ, -0x1 ;  /* 0xffffffffff0f7424 */ /* 0x000fce00078e00ff */
[----:B------:R-:W-:Y:S05]  /*11920*/  WARPSYNC.COLLECTIVE R15, `(.L_x_3539) ;  /* 0x000000000f087348 */ /* 0x000fea0003c00000 */
[----:B------:R0:W1:Y:S02]  /*11930*/  SHFL.IDX P6, R14, R13, R12, R11 ;  /* 0x0000000c0d0e7389 */ /* 0x00006400000c000b */
[----:B01----:R-:W-:Y:S01]  /*11940*/  ENDCOLLECTIVE ;  /* 0x000000000000791b */ /* 0x003fe20003800000 */
.L_x_3539:
[----:B------:R-:W-:Y:S02]  /*11950*/  IMAD.MOV.U32 R13, RZ, RZ, R27 ;  /* 0x000000ffff0d7224 */ /* 0x000fe400078e001b */
[----:B------:R-:W-:Y:S02]  /*11960*/  IMAD.MOV.U32 R12, RZ, RZ, 0x1 ;  /* 0x00000001ff0c7424 */ /* 0x000fe400078e00ff */
[----:B------:R-:W-:-:S07]  /*11970*/  IMAD.MOV.U32 R2, RZ, RZ, R14 ;  /* 0x000000ffff027224 */ /* 0x000fce00078e000e */
[----:B------:R-:W-:Y:S05]  /*11980*/  WARPSYNC.COLLECTIVE R15, `(.L_x_3540) ;  /* 0x000000000f087348 */ /* 0x000fea0003c00000 */
[----:B------:R0:W1:Y:S02]  /*11990*/  SHFL.IDX P6, R14, R13, R12, R11 ;  /* 0x0000000c0d0e7389 */ /* 0x00006400000c000b */
[----:B01----:R-:W-:Y:S01]  /*119a0*/  ENDCOLLECTIVE ;  /* 0x000000000000791b */ /* 0x003fe20003800000 */
.L_x_3540:
        /* <DEDUP_REMOVED lines=11> */
.L_x_3541:
[----:B------:R-:W-:Y:S02]  /*11a60*/  IMAD.MOV.U32 R13, RZ, RZ, R27 ;  /* 0x000000ffff0d7224 */ /* 0x000fe400078e001b */
[----:B------:R-:W-:Y:S01]  /*11a70*/  IMAD.MOV.U32 R12, RZ, RZ, 0x2 ;  /* 0x00000002ff0c7424 */ /* 0x000fe200078e00ff */
[----:B------:R-:W-:-:S07]  /*11a80*/  MOV R2, R14 ;  /* 0x0000000e00027202 */ /* 0x000fce0000000f00 */
[----:B------:R-:W-:Y:S05]  /*11a90*/  WARPSYNC.COLLECTIVE R15, `(.L_x_3542) ;  /* 0x000000000f087348 */ /* 0x000fea0003c00000 */
[----:B------:R0:W1:Y:S02]  /*11aa0*/  SHFL.IDX P6, R14, R13, R12, R11 ;  /* 0x0000000c0d0e7389 */ /* 0x00006400000c000b */
[----:B01----:R-:W-:Y:S01]  /*11ab0*/  ENDCOLLECTIVE ;  /* 0x000000000000791b */ /* 0x003fe20003800000 */
.L_x_3542:
        /* <DEDUP_REMOVED lines=11> */
.L_x_3543:
[----:B------:R-:W-:Y:S02]  /*11b70*/  IMAD.MOV.U32 R13, RZ, RZ, R27 ;  /* 0x000000ffff0d7224 */ /* 0x000fe400078e001b */
[----:B------:R-:W-:Y:S02]  /*11b80*/  IMAD.MOV.U32 R12, RZ, RZ, 0x3 ;  /* 0x00000003ff0c7424 */ /* 0x000fe400078e00ff */
[----:B------:R-:W-:-:S07]  /*11b90*/  IMAD.MOV.U32 R2, RZ, RZ, R14 ;  /* 0x000000ffff027224 */ /* 0x000fce00078e000e */
[----:B------:R-:W-:Y:S05]  /*11ba0*/  WARPSYNC.COLLECTIVE R15, `(.L_x_3544) ;  /* 0x000000000f087348 */ /* 0x000fea0003c00000 */
[----:B------:R0:W1:Y:S02]  /*11bb0*/  SHFL.IDX P6, R14, R13, R12, R11 ;  /* 0x0000000c0d0e7389 */ /* 0x00006400000c000b */
[----:B01----:R-:W-:Y:S01]  /*11bc0*/  ENDCOLLECTIVE ;  /* 0x000000000000791b */ /* 0x003fe20003800000 */
.L_x_3544:
[----:B------:R-:W-:-:S05]  /*11bd0*/  IADD3 R2, P0, R2, R0, RZ ;  /* 0x0000000002027210 */ /* 0x000fca0007f1e0ff */
[----:B------:R-:W-:-:S05]  /*11be0*/  IMAD.X R3, RZ, RZ, R3, P0 ;  /* 0x000000ffff037224 */ /* 0x000fca00000e0603 */
[----:B------:R-:W-:Y:S01]  /*11bf0*/  @!PT LDS RZ, [RZ] ;  /* 0x00000000fffff984 */ /* 0x000fe20000000800 */
[----:B------:R-:W-:Y:S01]  /*11c00*/  @!PT LDS RZ, [RZ] ;  /* 0x00000000fffff984 */ /* 0x000fe20000000800 */
[----:B------:R-:W-:Y:S01]  /*11c10*/  @!PT LDS RZ, [RZ] ;  /* 0x00000000fffff984 */ /* 0x000fe20000000800 */
[----:B------:R0:W-:Y:S01]  /*11c20*/  LDGSTS.E.BYPASS.LTC128B.128 [R25+0x23400], desc[UR42][R2.64], !P1 ;  /* 0x2340000002197fae */ /* 0x0001e2000c901d6a */
[----:B------:R-:W-:Y:S01]  /*11c30*/  MOV R13, R21 ;  /* 0x00000015000d7202 */ /* 0x000fe20000000f00 */
[----:B------:R-:W-:-:S07]  /*11c40*/  IMAD.MOV.U32 R27, RZ, RZ, R14 ;  /* 0x000000ffff1b7224 */ /* 0x000fce00078e000e */
[----:B0-----:R-:W-:Y:S05]  /*11c50*/  WARPSYNC.COLLECTIVE R15, `(.L_x_3545) ;  /* 0x000000000f087348 */ /* 0x001fea0003c00000 */
[----:B------:R1:W2:Y:S02]  /*11c60*/  SHFL.IDX P6, R14, R13, R12, R11 ;  /* 0x0000000c0d0e7389 */ /* 0x0002a400000c000b */
[----:B012---:R-:W-:Y:S01]  /*11c70*/  ENDCOLLECTIVE ;  /* 0x000000000000791b */ /* 0x007fe20003800000 */
.L_x_3545:
[----:B------:R-:W-:Y:S01]  /*11c80*/  IMAD.MOV.U32 R2, RZ, RZ, R14 ;  /* 0x000000ffff027224 */ /* 0x000fe200078e000e */
[----:B------:R-:W-:Y:S06]  /*11c90*/  BRA `(.L_x_3546) ;  /* 0xffffffd000087947 */ /* 0x000fec000383ffff */
.L_x_3470:
[----:B----4-:R4:W0:Y:S02]  /*11ca0*/  SYNCS.PHASECHK.TRANS64.TRYWAIT P0, [R8+URZ+0x38860], R20 ;  /* 0x03886014080075a7 */ /* 0x010824000800017f */
[----:B0-----:R-:W-:Y:S05]  /*11cb0*/  @!P0 NANOSLEEP.SYNCS 0x989680 ;  /* 0x009896800000895d */ /* 0x001fea0003900000 */
[----:B------:R-:W0:Y:S02]  /*11cc0*/  @!P0 SYNCS.PHASECHK.TRANS64 P0, [R8+URZ+0x38860], R20 ;  /* 0x03886014080085a7 */ /* 0x000e24000800007f */
[----:B0-----:R-:W-:Y:S05]  /*11cd0*/  @!P0 BRA `(.L_x_3470) ;  /* 0xfffffffc00f08947 */ /* 0x001fea000383ffff */
[----:B------:R-:W-:Y:S05]  /*11ce0*/  BRA `(.L_x_3547) ;  /* 0xffffffd000587947 */ /* 0x000fea000383ffff */
.L_x_3471:
[----:B------:R-:W-:Y:S01]  /*11cf0*/  BSSY B1, `(.L_x_3548) ;  /* 0x0000008000017945 */ /* 0x000fe20003800000 */
[----:B------:R-:W-:Y:S02]  /*11d00*/  IMAD.MOV.U32 R13, RZ, RZ, R20 ;  /* 0x000000ffff0d7224 */ /* 0x000fe400078e0014 */
[----:B------:R-:W-:Y:S02]  /*11d10*/  IMAD.MOV.U32 R12, RZ, RZ, RZ ;  /* 0x000000ffff0c7224 */ /* 0x000fe400078e00ff */
[----:B------:R-:W-:Y:S02]  /*11d20*/  IMAD.MOV.U32 R11, RZ, RZ, 0x181f ;  /* 0x0000181fff0b7424 */ /* 0x000fe400078e00ff */
[----:B------:R-:W-:-:S07]  /*11d30*/  IMAD.MOV.U32 R15, RZ, RZ, -0x1 ;  /* 0xffffffffff0f7424 */ /* 0x000fce00078e00ff */
[----:B0--3--:R-:W-:Y:S05]  /*11d40*/  WARPSYNC.COLLECTIVE R15, `(.L_x_3549) ;  /* 0x000000000f087348 */ /* 0x009fea0003c00000 */
[----:B------:R1:W2:Y:S02]  /*11d50*/  SHFL.IDX P6, R14, R13, R12, R11 ;  /* 0x0000000c0d0e7389 */ /* 0x0002a400000c000b */
[----:B0123--:R-:W-:Y:S01]  /*11d60*/  ENDCOLLECTIVE ;  /* 0x000000000000791b */ /* 0x00ffe20003800000 */
.L_x_3549:
[----:B------:R-:W-:Y:S05]  /*11d70*/  BSYNC B1 ;  /* 0x0000000000017941 */ /* 0x000fea0003800000 */
.L_x_3548:
[----:B------:R-:W-:Y:S01]  /*11d80*/  IMAD.MOV.U32 R13, RZ, RZ, R10 ;  /* 0x000000ffff0d7224 */ /* 0x000fe200078e000a */
[----:B------:R-:W-:Y:S01]  /*11d90*/  LEA R21, R21, UR37, 0x1 ;  /* 0x0000002515157c11 */ /* 0x000fe2000f8e08ff */
[----:B------:R-:W-:Y:S01]  /*11da0*/  IMAD.MOV.U32 R12, RZ, RZ, RZ ;  /* 0x000000ffff0c7224 */ /* 0x000fe200078e00ff */
[C---:B------:R-:W-:Y:S01]  /*11db0*/  LOP3.LUT P2, RZ, R16.reuse, 0x20, RZ, 0xc0, !PT ;  /* 0x0000002010ff7812 */ /* 0x040fe2000784c0ff */
[----:B------:R-:W-:Y:S01]  /*11dc0*/  IMAD.MOV.U32 R11, RZ, RZ, 0x181f ;  /* 0x0000181fff0b7424 */ /* 0x000fe200078e00ff */
[----:B------:R-:W-:Y:S01]  /*11dd0*/  LOP3.LUT P1, RZ, R16, 0x10, RZ, 0xc0, !PT ;  /* 0x0000001010ff7812 */ /* 0x000fe2000782c0ff */
[----:B------:R-:W-:Y:S01]  /*11de0*/  IMAD.MOV.U32 R15, RZ, RZ, -0x1 ;  /* 0xffffffffff0f7424 */ /* 0x000fe200078e00ff */
[----:B------:R-:W-:Y:S01]  /*11df0*/  P2R R4, PR, RZ, 0x20 ;  /* 0x00000020ff047803 */ /* 0x000fe20000000000 */
[----:B------:R-:W-:-:S10]  /*11e00*/  IMAD.MOV.U32 R3, RZ, RZ, R14 ;  /* 0x000000ffff037224 */ /* 0x000fd400078e000e */
[----:B------:R-:W-:Y:S05]  /*11e10*/  WARPSYNC.COLLECTIVE R15, `(.L_x_3550) ;  /* 0x000000000f087348 */ /* 0x000fea0003c00000 */
[----:B------:R0:W1:Y:S02]  /*11e20*/  SHFL.IDX P6, R14, R13, R12, R11 ;  /* 0x0000000c0d0e7389 */ /* 0x00006400000c000b */
[----:B01----:R-:W-:Y:S01]  /*11e30*/  ENDCOLLECTIVE ;  /* 0x000000000000791b */ /* 0x003fe20003800000 */
.L_x_3550:
[----:B------:R-:W-:Y:S02]  /*11e40*/  IMAD.MOV.U32 R13, RZ, RZ, R20 ;  /* 0x000000ffff0d7224 */ /* 0x000fe400078e0014 */
[----:B------:R-:W-:Y:S01]  /*11e50*/  IMAD.MOV.U32 R12, RZ, RZ, 0x1 ;  /* 0x00000001ff0c7424 */ /* 0x000fe200078e00ff */
[----:B------:R-:W-:Y:S02]  /*11e60*/  LOP3.LUT P6, RZ, R16, 0x200, RZ, 0xc0, !PT ;  /* 0x0000020010ff7812 */ /* 0x000fe400078cc0ff */
[----:B------:R-:W-:-:S04]  /*11e70*/  IADD3 R2, P0, R14, R0, RZ ;  /* 0x000000000e027210 */ /* 0x000fc80007f1e0ff */
[----:B------:R-:W-:Y:S02]  /*11e80*/  IADD3.X R3, RZ, R3, RZ, P0, !PT ;  /* 0x00000003ff037210 */ /* 0x000fe400007fe4ff */
        /* <DEDUP_REMOVED lines=8> */
.L_x_3551:
        /* <DEDUP_REMOVED lines=17> */
.L_x_3552:
        /* <DEDUP_REMOVED lines=11> */
[----:B------:R-:W-:-:S04]  /*120d0*/  ISETP.NE.AND P5, PT, R4, RZ, PT ;  /* 0x000000ff0400720c */ /* 0x000fc80003fa5270 */
[----:B------:R-:W-:-:S04]  /*120e0*/  P2R R4, PR, RZ, 0x20 ;  /* 0x00000020ff047803 */ /* 0x000fc80000000000 */
[----:B------:R0:W-:Y:S04]  /*120f0*/  LDGSTS.E.BYPASS.LTC128B.128 [R21+0x2c00], desc[UR42][R2.64+0x80], !P2 ;  /* 0x02c0008002157fae */ /* 0x0001e8000d101d6a */
[----:B------:R0:W-:Y:S02]  /*12100*/  LDGSTS.E.BYPASS.LTC128B.128 [R21+0x4c00], desc[UR42][R2.64+0x100], !P6 ;  /* 0x04c0010002157fae */ /* 0x0001e4000f101d6a */
[----:B0-----:R-:W-:Y:S05]  /*12110*/  WARPSYNC.COLLECTIVE R15, `(.L_x_3553) ;  /* 0x000000000f087348 */ /* 0x001fea0003c00000 */
[----:B------:R1:W2:Y:S02]  /*12120*/  SHFL.IDX P6, R14, R13, R12, R11 ;  /* 0x0000000c0d0e7389 */ /* 0x0002a400000c000b */
[----:B012---:R-:W-:Y:S01]  /*12130*/  ENDCOLLECTIVE ;  /* 0x000000000000791b */ /* 0x007fe20003800000 */
.L_x_3553:
[----:B------:R-:W-:Y:S01]  /*12140*/  @!PT LDS RZ, [RZ] ;  /* 0x00000000fffff984 */ /* 0x000fe20000000800 */
[----:B------:R-:W-:Y:S01]  /*12150*/  @!PT LDS RZ, [RZ] ;  /* 0x00000000fffff984 */ /* 0x000fe20000000800 */
[----:B------:R-:W-:Y:S01]  /*12160*/  @!PT LDS RZ, [RZ] ;  /* 0x00000000fffff984 */ /* 0x000fe20000000800 */
[----:B------:R-:W-:Y:S01]  /*12170*/  LDGSTS.E.BYPASS.LTC128B.128 [R21+0x6c00], desc[UR42][R2.64+0x180], !P5 ;  /* 0x06c0018002157fae */ /* 0x000fe2000e901d6a */
[----:B------:R-:W-:-:S03]  /*12180*/  LOP3.LUT P5, RZ, R16, 0x200, RZ, 0xc0, !PT ;  /* 0x0000020010ff7812 */ /* 0x000fc600078ac0ff */
[----:B------:R-:W-:Y:S04]  /*12190*/  LDGSTS.E.BYPASS.LTC128B.128 [R21+0x8c00], desc[UR42][R2.64+0x200], !P4 ;  /* 0x08c0020002157fae */ /* 0x000fe8000e101d6a */
[----:B------:R-:W-:Y:S01]  /*121a0*/  LDGSTS.E.BYPASS.LTC128B.128 [R21+0xac00], desc[UR42][R2.64+0x280], !P3 ;  /* 0x0ac0028002157fae */ /* 0x000fe2000d901d6a */
[----:B------:R-:W-:-:S03]  /*121b0*/  IMAD.MOV.U32 R13, RZ, RZ, R10 ;  /* 0x000000ffff0d7224 */ /* 0x000fc600078e000a */
[----:B------:R-:W-:Y:S04]  /*121c0*/  LDGSTS.E.BYPASS.LTC128B.128 [R21+0xcc00], desc[UR42][R2.64+0x300], P0 ;  /* 0x0cc0030002157fae */ /* 0x000fe80008101d6a */
[----:B------:R0:W-:Y:S02]  /*121d0*/  LDGSTS.E.BYPASS.LTC128B.128 [R21+0xec00], desc[UR42][R2.64+0x380], P1 ;  /* 0x0ec0038002157fae */ /* 0x0001e40008901d6a */
[----:B0-----:R-:W-:-:S07]  /*121e0*/  IMAD.MOV.U32 R3, RZ, RZ, R14 ;  /* 0x000000ffff037224 */ /* 0x001fce00078e000e */
[----:B------:R-:W-:Y:S05]  /*121f0*/  WARPSYNC.COLLECTIVE R15, `(.L_x_3554) ;  /* 0x000000000f087348 */ /* 0x000fea0003c00000 */
[----:B------:R0:W1:Y:S02]  /*12200*/  SHFL.IDX P6, R14, R13, R12, R11 ;  /* 0x0000000c0d0e7389 */ /* 0x00006400000c000b */
[----:B01----:R-:W-:Y:S01]  /*12210*/  ENDCOLLECTIVE ;  /* 0x000000000000791b */ /* 0x003fe20003800000 */
.L_x_3554:
        /* <DEDUP_REMOVED lines=10> */
[----:B------:R-:W-:-:S09]  /*122c0*/  ISETP.NE.AND P5, PT, R4, RZ, PT ;  /* 0x000000ff0400720c */ /* 0x000fd20003fa5270 */
[----:B------:R0:W-:Y:S04]  /*122d0*/  LDGSTS.E.BYPASS.LTC128B.128 [R21+0x3400], desc[UR42][R2.64+0x80], !P2 ;  /* 0x0340008002157fae */ /* 0x0001e8000d101d6a */
[----:B------:R0:W-:Y:S02]  /*122e0*/  LDGSTS.E.BYPASS.LTC128B.128 [R21+0x5400], desc[UR42][R2.64+0x100], !P6 ;  /* 0x0540010002157fae */ /* 0x0001e4000f101d6a */
[----:B0-----:R-:W-:Y:S05]  /*122f0*/  WARPSYNC.COLLECTIVE R15, `(.L_x_3555) ;  /* 0x000000000f087348 */ /* 0x001fea0003c00000 */
[----:B------:R1:W2:Y:S02]  /*12300*/  SHFL.IDX P6, R14, R13, R12, R11 ;  /* 0x0000000c0d0e7389 */ /* 0x0002a400000c000b */
[----:B012---:R-:W-:Y:S01]  /*12310*/  ENDCOLLECTIVE ;  /* 0x000000000000791b */ /* 0x007fe20003800000 */
.L_x_3555:
        /* <DEDUP_REMOVED lines=9> */
[----:B------:R-:W-:-:S07]  /*123b0*/  IMAD.MOV.U32 R20, RZ, RZ, R14 ;  /* 0x000000ffff147224 */ /* 0x000fce00078e000e */
[----:B0-----:R-:W-:Y:S05]  /*123c0*/  WARPSYNC.COLLECTIVE R15, `(.L_x_3556) ;  /* 0x000000000f087348 */ /* 0x001fea0003c00000 */
[----:B------:R1:W2:Y:S02]  /*123d0*/  SHFL.IDX P6, R14, R13, R12, R11 ;  /* 0x0000000c0d0e7389 */ /* 0x0002a400000c000b */
[----:B012---:R-:W-:Y:S01]  /*123e0*/  ENDCOLLECTIVE ;  /* 0x000000000000791b */ /* 0x007fe20003800000 */
.L_x_3556:
[----:B------:R-:W-:Y:S05]  /*123f0*/  BRA `(.L_x_3557) ;  /* 0xffffffcc00cc7947 */ /* 0x000fea000383ffff */
.L_x_3477:
[----:B-1----:R1:W2:Y:S02]  /*12400*/  SYNCS.PHASECHK.TRANS64.TRYWAIT P0, [R5+URZ+0x38820], R0 ;  /* 0x03882000050075a7 */ /* 0x0022a4000800017f */
[----:B--2---:R-:W-:Y:S05]  /*12410*/  @!P0 NANOSLEEP.SYNCS 0x989680 ;  /* 0x009896800000895d */ /* 0x004fea0003900000 */
[----:B------:R-:W2:Y:S02]  /*12420*/  @!P0 SYNCS.PHASECHK.TRANS64 P0, [R5+URZ+0x38820], R0 ;  /* 0x03882000050085a7 */ /* 0x000ea4000800007f */
[----:B--2---:R-:W-:Y:S05]  /*12430*/  @!P0 BRA `(.L_x_3477) ;  /* 0xfffffffc00f08947 */ /* 0x004fea000383ffff */
[----:B------:R-:W-:Y:S05]  /*12440*/  BRA `(.L_x_3558) ;  /* 0xffffffd000a47947 */ /* 0x000fea000383ffff */
.L_x_3478:
        /* <DEDUP_REMOVED lines=11> */
.L_x_3560:
[----:B------:R-:W-:Y:S05]  /*12500*/  BSYNC B0 ;  /* 0x0000000000007941 */ /* 0x000fea0003800000 */
.L_x_3559:
[----:B------:R-:W-:Y:S05]  /*12510*/  BRA `(.L_x_3561) ;  /* 0xffffffd0008c7947 */ /* 0x000fea000383ffff */
.L_x_3481:
[----:B------:R-:W-:Y:S01]  /*12520*/  BSSY B1, `(.L_x_3562) ;  /* 0x0000006000017945 */ /* 0x000fe20003800000 */
[----:B------:R-:W-:-:S07]  /*12530*/  IMAD.MOV.U32 R15, RZ, RZ, -0x1 ;  /* 0xffffffffff0f7424 */ /* 0x000fce00078e00ff */
[----:B01-3--:R-:W-:Y:S05]  /*12540*/  WARPSYNC.COLLECTIVE R15, `(.L_x_3563) ;  /* 0x000000000f0c7348 */ /* 0x00bfea0003c00000 */
[----:B------:R-:W-:Y:S02]  /*12550*/  ELECT P6, UR62, PT ;  /* 0x00000000003e782f */ /* 0x000fe400038c0000 */
[----:B------:R-:W-:Y:S01]  /*12560*/  MOV R14, UR62 ;  /* 0x0000003e000e7c02 */ /* 0x000fe20008000f00 */
[----:B01-3--:R-:W-:Y:S10]  /*12570*/  ENDCOLLECTIVE ;  /* 0x000000000000791b */ /* 0x00bff40003800000 */
.L_x_3563:
[----:B------:R-:W-:Y:S05]  /*12580*/  BSYNC B1 ;  /* 0x0000000000017941 */ /* 0x000fea0003800000 */
.L_x_3562:
[----:B------:R-:W-:Y:S05]  /*12590*/  BRA `(.L_x_3564) ;  /* 0xffffffd000847947 */ /* 0x000fea000383ffff */
.L_x_3483:
[----:B-1----:R1:W2:Y:S02]  /*125a0*/  SYNCS.PHASECHK.TRANS64.TRYWAIT P1, [R3+URZ+0x38840], R2 ;  /* 0x03884002030075a7 */ /* 0x0022a4000802017f */
[----:B--2---:R-:W-:Y:S05]  /*125b0*/  @!P1 NANOSLEEP.SYNCS 0x989680 ;  /* 0x009896800000995d */ /* 0x004fea0003900000 */
[----:B------:R-:W2:Y:S02]  /*125c0*/  @!P1 SYNCS.PHASECHK.TRANS64 P1, [R3+URZ+0x38840], R2 ;  /* 0x03884002030095a7 */ /* 0x000ea4000802007f */
[----:B--2---:R-:W-:Y:S05]  /*125d0*/  @!P1 BRA `(.L_x_3483) ;  /* 0xfffffffc00f09947 */ /* 0x004fea000383ffff */
[----:B------:R-:W-:Y:S05]  /*125e0*/  BRA `(.L_x_3565) ;  /* 0xffffffd000a07947 */ /* 0x000fea000383ffff */
.L_x_3485:
[----:B--2---:R2:W4:Y:S02]  /*125f0*/  SYNCS.PHASECHK.TRANS64.TRYWAIT P1, [R5+URZ+0x38840], R0 ;  /* 0x03884000050075a7 */ /* 0x004524000802017f */
[----:B----4-:R-:W-:Y:S05]  /*12600*/  @!P1 NANOSLEEP.SYNCS 0x989680 ;  /* 0x009896800000995d */ /* 0x010fea0003900000 */
[----:B------:R-:W4:Y:S02]  /*12610*/  @!P1 SYNCS.PHASECHK.TRANS64 P1, [R5+URZ+0x38840], R0 ;  /* 0x03884000050095a7 */ /* 0x000f24000802007f */
[----:B----4-:R-:W-:Y:S05]  /*12620*/  @!P1 BRA `(.L_x_3485) ;  /* 0xfffffffc00f09947 */ /* 0x010fea000383ffff */
[----:B------:R-:W-:Y:S05]  /*12630*/  BRA `(.L_x_3566) ;  /* 0xffffffd000ac7947 */ /* 0x000fea000383ffff */
.L_x_3487:
[----:B----4-:R4:W0:Y:S02]  /*12640*/  SYNCS.PHASECHK.TRANS64.TRYWAIT P1, [R3+URZ+0x38860], R2 ;  /* 0x03886002030075a7 */ /* 0x010824000802017f */
[----:B0-----:R-:W-:Y:S05]  /*12650*/  @!P1 NANOSLEEP.SYNCS 0x989680 ;  /* 0x009896800000995d */ /* 0x001fea0003900000 */
[----:B------:R-:W0:Y:S02]  /*12660*/  @!P1 SYNCS.PHASECHK.TRANS64 P1, [R3+URZ+0x38860], R2 ;  /* 0x03886002030095a7 */ /* 0x000e24000802007f */
[----:B0-----:R-:W-:Y:S05]  /*12670*/  @!P1 BRA `(.L_x_3487) ;  /* 0xfffffffc00f09947 */ /* 0x001fea000383ffff */
[----:B------:R-:W-:Y:S05]  /*12680*/  BRA `(.L_x_3567) ;  /* 0xffffffd000a87947 */ /* 0x000fea000383ffff */
.L_x_3568:
        /* <DEDUP_REMOVED lines=15> */
.L_x_15642:


//--------------------- .text._ZN7cutlass13device_kernelIN5flash11enable_sm90INS1_16FlashAttnFwdSm90INS1_25CollectiveMainloopFwdSm90ILi2EN4cute5tupleIJNS5_1CILi1EEES8_S8_EEENS6_IJNS7_ILi64EEESA_SA_EEELi512ENS_6half_tEfNS_4arch4Sm90ELb0ELb0ELb1ELb1ELb1ELb0ELb0ELb0ELb0ELb1ELb0ELb0EEENS1_21CollectiveEpilogueFwdINS6_IJSA_NS7_ILi512EEESA_EEES9_SC_SE_Li256ELb1ELb1ELb0ELb0EEENS1_36VarlenDynamicPersistentTileSchedulerILi64ELi64ELi256ELi128ELb0ELb1ELb1ELb0ELb1ELb1EEEEEEEEEvNT_6ParamsE --------------------------
	.section	.text._ZN7cutlass13device_kernelIN5flash11enable_sm90INS1_16FlashAttnFwdSm90INS1_25CollectiveMainloopFwdSm90ILi2EN4cute5tupleIJNS5_1CILi1EEES8_S8_EEENS6_IJNS7_ILi64EEESA_SA_EEELi512ENS_6half_tEfNS_4arch4Sm90ELb0ELb0ELb1ELb1ELb1ELb0ELb0ELb0ELb0ELb1ELb0ELb0EEENS1_21CollectiveEpilogueFwdINS6_IJSA_NS7_ILi512EEESA_EEES9_SC_SE_Li256ELb1ELb1ELb0ELb0EEENS1_36VarlenDynamicPersistentTileSchedulerILi64ELi64ELi256ELi128ELb0ELb1ELb1ELb0ELb1ELb1EEEEEEEEEvNT_6ParamsE,"ax",@progbits
	.align	128
.text._ZN7cutlass13device_kernelIN5flash11enable_sm90INS1_16FlashAttnFwdSm90INS1_25CollectiveMainloopFwdSm90ILi2EN4cute5tupleIJNS5_1CILi1EEES8_S8_EEENS6_IJNS7_ILi64EEESA_SA_EEELi512ENS_6half_tEfNS_4arch4Sm90ELb0ELb0ELb1ELb1ELb1ELb0ELb0ELb0ELb0ELb1ELb0ELb0EEENS1_21CollectiveEpilogueFwdINS6_IJSA_NS7_ILi512EEESA_EEES9_SC_SE_Li256ELb1ELb1ELb0ELb0EEENS1_36VarlenDynamicPersistentTileSchedulerILi64ELi64ELi256ELi128ELb0ELb1ELb1ELb0ELb1ELb1EEEEEEEEEvNT_6ParamsE:
        .type           _ZN7cutlass13device_kernelIN5flash11enable_sm90INS1_16FlashAttnFwdSm90INS1_25CollectiveMainloopFwdSm90ILi2EN4cute5tupleIJNS5_1CILi1EEES8_S8_EEENS6_IJNS7_ILi64EEESA_SA_EEELi512ENS_6half_tEfNS_4arch4Sm90ELb0ELb0ELb1ELb1ELb1ELb0ELb0ELb0ELb0ELb1ELb0ELb0EEENS1_21CollectiveEpilogueFwdINS6_IJSA_NS7_ILi512EEESA_EEES9_SC_SE_Li256ELb1ELb1ELb0ELb0EEENS1_36VarlenDynamicPersistentTileSchedulerILi64ELi64ELi256ELi128ELb0ELb1ELb1ELb0ELb1ELb1EEEEEEEEEvNT_6ParamsE,@function
        .size           _ZN7cutlass13device_kernelIN5flash11enable_sm90INS1_16FlashAttnFwdSm90INS1_25CollectiveMainloopFwdSm90ILi2EN4cute5tupleIJNS5_1CILi1EEES8_S8_EEENS6_IJNS7_ILi64EEESA_SA_EEELi512ENS_6half_tEfNS_4arch4Sm90ELb0ELb0ELb1ELb1ELb1ELb0ELb0ELb0ELb0ELb1ELb0ELb0EEENS1_21CollectiveEpilogueFwdINS6_IJSA_NS7_ILi512EEESA_EEES9_SC_SE_Li256ELb1ELb1ELb0ELb0EEENS1_36VarlenDynamicPersistentTileSchedulerILi64ELi64ELi256ELi128ELb0ELb1ELb1ELb0ELb1ELb1EEEEEEEEEvNT_6ParamsE,(.L_x_15643 - _ZN7cutlass13device_kernelIN5flash11enable_sm90INS1_16FlashAttnFwdSm90INS1_25CollectiveMainloopFwdSm90ILi2EN4cute5tupleIJNS5_1CILi1EEES8_S8_EEENS6_IJNS7_ILi64EEESA_SA_EEELi512ENS_6half_tEfNS_4arch4Sm90ELb0ELb0ELb1ELb1ELb1ELb0ELb0ELb0ELb0ELb1ELb0ELb0EEENS1_21CollectiveEpilogueFwdINS6_IJSA_NS7_ILi512EEESA_EEES9_SC_SE_Li256ELb1ELb1ELb0ELb0EEENS1_36VarlenDynamicPersistentTileSchedulerILi64ELi64ELi256ELi128ELb0ELb1ELb1ELb0ELb1ELb1EEEEEEEEEvNT_6ParamsE)
        .other          _ZN7cutlass13device_kernelIN5flash11enable_sm90INS1_16FlashAttnFwdSm90INS1_25CollectiveMainloopFwdSm90ILi2EN4cute5tupleIJNS5_1CILi1EEES8_S8_EEENS6_IJNS7_ILi64EEESA_SA_EEELi512ENS_6half_tEfNS_4arch4Sm90ELb0ELb0ELb1ELb1ELb1ELb0ELb0ELb0ELb0ELb1ELb0ELb0EEENS1_21CollectiveEpilogueFwdINS6_IJSA_NS7_ILi512EEESA_EEES9_SC_SE_Li256ELb1ELb1ELb0ELb0EEENS1_36VarlenDynamicPersistentTileSchedulerILi64ELi64ELi256ELi128ELb0ELb1ELb1ELb0ELb1ELb1EEEEEEEEEvNT_6ParamsE,@"STO_CUDA_ENTRY STV_DEFAULT"
_ZN7cutlass13device_kernelIN5flash11enable_sm90INS1_16FlashAttnFwdSm90INS1_25CollectiveMainloopFwdSm90ILi2EN4cute5tupleIJNS5_1CILi1EEES8_S8_EEENS6_IJNS7_ILi64EEESA_SA_EEELi512ENS_6half_tEfNS_4arch4Sm90ELb0ELb0ELb1ELb1ELb1ELb0ELb0ELb0ELb0ELb1ELb0ELb0EEENS1_21CollectiveEpilogueFwdINS6_IJSA_NS7_ILi512EEESA_EEES9_SC_SE_Li256ELb1ELb1ELb0ELb0EEENS1_36VarlenDynamicPersistentTileSchedulerILi64ELi64ELi256ELi128ELb0ELb1ELb1ELb0ELb1ELb1EEEEEEEEEvNT_6ParamsE:
        /* <DEDUP_REMOVED lines=41> */
.L_x_3569:
        /* <DEDUP_REMOVED lines=22> */
.L_x_3570:
        /* <DEDUP_REMOVED lines=18> */
.L_x_3571:
        /* <DEDUP_REMOVED lines=22> */
.L_x_3572:
        /* <DEDUP_REMOVED lines=23> */
.L_x_3573:
        /* <DEDUP_REMOVED lines=8> */
.L_x_3575:
[----:B------:R-:W-:-:S08]  /*0860*/  NOP ;  /* 0x0000000000007918 */ /* 0x000fd00000000000 */
[----:B------:R-:W0:Y:S02]  /*0870*/  USETMAXREG.TRY_ALLOC.CTAPOOL UP0, 0xe8 ;  /* 0x000000e8000079c8 */ /* 0x000e240008000600 */
[----:B0-----:R-:W-:-:S13]  /*0880*/  PLOP3.LUT P0, PT, PT, PT, UP0, 0x80, 0x0 ;  /* 0x000000000000781c */ /* 0x001fda0003f0f008 */
[----:B------:R-:W-:Y:S05]  /*0890*/  @!P0 BRA `(.L_x_3575) ;  /* 0xfffffffc00f08947 */ /* 0x000fea000383ffff */
[----:B------:R-:W0:Y:S01]  /*08a0*/  S2R R2, SR_TID.X ;  /* 0x0000000000027919 */ /* 0x000e220000002100 */
[----:B------:R-:W1:Y:S01]  /*08b0*/  S2UR UR40, SR_CgaCtaId ;  /* 0x00000000002879c3 */ /* 0x000e620000008800 */
[----:B------:R-:W-:Y:S01]  /*08c0*/  UMOV UR41, 0x400 ;  /* 0x0000040000297882 */ /* 0x000fe20000000000 */
[----:B------:R-:W-:Y:S01]  /*08d0*/  ULDC UR4, c[0x0][0xc3c] ;  /* 0x00030f0000047ab9 */ /* 0x000fe20000000800 */
[----:B-1----:R-:W-:Y:S01]  /*08e0*/  ULEA UR41, UR40, UR41, 0x18 ;  /* 0x0000002928297291 */ /* 0x002fe2000f8ec03f */
[----:B0-----:R-:W-:-:S04]  /*08f0*/  LOP3.LUT R0, R2, 0xffffff80, RZ, 0xc0, !PT ;  /* 0xffffff8002007812 */ /* 0x001fc800078ec0ff */
[----:B------:R-:W-:-:S13]  /*0900*/  ISETP.NE.AND P0, PT, R0, 0x80, PT ;  /* 0x000000800000780c */ /* 0x000fda0003f05270 */
[----:B------:R-:W-:Y:S06]  /*0910*/  @!P0 BAR.ARV 0x8, 0x100 ;  /* 0x0204000000008b1d */ /* 0x000fec0000002000 */
[----:B------:R-:W-:-:S13]  /*0920*/  ISETP.GE.U32.AND P0, PT, R2, 0x100, PT ;  /* 0x000001000200780c */ /* 0x000fda0003f06070 */
[----:B------:R-:W-:Y:S08]  /*0930*/  @P0 BAR.ARV 0xf, 0x100 ;  /* 0x03c4000000000b1d */ /* 0x000ff00000002000 */
[----:B------:R-:W-:Y:S06]  /*0940*/  BAR.SYNC.DEFER_BLOCKING 0x5, 0x180 ;  /* 0x0146000000007b1d */ /* 0x000fec0000010000 */
[----:B------:R-:W0:Y:S02]  /*0950*/  LDS.128 R4, [UR41+0x28cd0] ;  /* 0x028cd029ff047984 */ /* 0x000e240008000c00 */
[----:B------:R-:W-:Y:S06]  /*0960*/  BAR.ARV 0x4, 0x180 ;  /* 0x0106000000007b1d */ /* 0x000fec0000002000 */
[----:B0-----:R-:W-:-:S13]  /*0970*/  ISETP.GE.AND P0, PT, R7, UR4, PT ;  /* 0x0000000407007c0c */ /* 0x001fda000bf06270 */
[----:B------:R-:W-:Y:S05]  /*0980*/  @P0 EXIT ;  /* 0x000000000000094d */ /* 0x000fea0003800000 */
[----:B------:R-:W-:Y:S01]  /*0990*/  VIADD R197, R2, 0xffffff80 ;  /* 0xffffff8002c57836 */ /* 0x000fe20000000000 */
[----:B------:R-:W-:Y:S01]  /*09a0*/  R2UR UR5, R5 ;  /* 0x00000000050572ca */ /* 0x000fe200000e0000 */
[----:B------:R-:W-:Y:S01]  /*09b0*/  IMAD.MOV.U32 R23, RZ, RZ, 0x20 ;  /* 0x00000020ff177424 */ /* 0x000fe200078e00ff */
[----:B------:R-:W-:Y:S01]  /*09c0*/  R2UR UR7, R7 ;  /* 0x00000000070772ca */ /* 0x000fe200000e0000 */
[----:B------:R-:W-:Y:S01]  /*09d0*/  ULOP3.LUT UR46, UR39, 0x1, URZ, 0xfc, !UPT ;  /* 0x00000001272e7892 */ /* 0x000fe2000f8efc3f */
[----:B------:R-:W-:Y:S01]  /*09e0*/  SHF.R.S32.HI R0, RZ, 0x1f, R197 ;  /* 0x0000001fff007819 */ /* 0x000fe200000114c5 */
[----:B------:R-:W-:Y:S01]  /*09f0*/  UMOV UR36, URZ ;  /* 0x0000003f00247c82 */ /* 0x000fe20008000000 */
[----:B------:R-:W-:Y:S01]  /*0a00*/  R2UR UR6, R6 ;  /* 0x00000000060672ca */ /* 0x000fe200000e0000 */
[----:B------:R-:W-:Y:S01]  /*0a10*/  UMOV UR37, URZ ;  /* 0x0000003f00257c82 */ /* 0x000fe20008000000 */
[CC--:B------:R-:W-:Y:S01]  /*0a20*/  LEA.HI R2, R0.reuse, R197.reuse, RZ, 0x4 ;  /* 0x000000c500027211 */ /* 0x0c0fe200078f20ff */
[----:B------:R-:W-:Y:S01]  /*0a30*/  UMOV UR38, URZ ;  /* 0x0000003f00267c82 */ /* 0x000fe20008000000 */
[----:B------:R-:W-:-:S02]  /*0a40*/  LEA.HI R5, R0, R197, RZ, 0x5 ;  /* 0x000000c500057211 */ /* 0x000fc400078f28ff */
[----:B------:R-:W-:Y:S02]  /*0a50*/  SHF.R.S32.HI R3, RZ, 0x4, R2 ;  /* 0x00000004ff037819 */ /* 0x000fe40000011402 */
[----:B------:R-:W-:Y:S02]  /*0a60*/  LEA.HI R7, R0, R197, RZ, 0x2 ;  /* 0x000000c500077211 */ /* 0x000fe400078f10ff */
[----:B------:R-:W-:Y:S02]  /*0a70*/  LEA.HI R4, R2, R3, RZ, 0x1 ;  /* 0x0000000302047211 */ /* 0x000fe400078f08ff */
[--C-:B------:R-:W-:Y:S02]  /*0a80*/  SHF.R.S32.HI R11, RZ, 0x5, R5.reuse ;  /* 0x00000005ff0b7819 */ /* 0x100fe40000011405 */
[----:B------:R-:W-:Y:S02]  /*0a90*/  LOP3.LUT R4, R4, 0x1ffffffe, RZ, 0xc0, !PT ;  /* 0x1ffffffe04047812 */ /* 0x000fe400078ec0ff */
[----:B------:R-:W-:-:S02]  /*0aa0*/  SHF.R.S32.HI R6, RZ, 0x1f, R5 ;  /* 0x0000001fff067819 */ /* 0x000fc40000011405 */
[----:B------:R-:W-:Y:S01]  /*0ab0*/  LOP3.LUT R8, R7, 0xfffffffc, RZ, 0xc0, !PT ;  /* 0xfffffffc07087812 */ /* 0x000fe200078ec0ff */
[----:B------:R-:W-:Y:S01]  /*0ac0*/  IMAD.IADD R9, R3, 0x1, -R4 ;  /* 0x0000000103097824 */ /* 0x000fe200078e0a04 */
[----:B------:R-:W-:Y:S02]  /*0ad0*/  LOP3.LUT R4, R2, 0xfffffff0, RZ, 0xc0, !PT ;  /* 0xfffffff002047812 */ /* 0x000fe400078ec0ff */
[----:B------:R-:W-:Y:S01]  /*0ae0*/  LEA.HI R3, R0, R197, RZ, 0x7 ;  /* 0x000000c500037211 */ /* 0x000fe200078f38ff */
[C---:B------:R-:W-:Y:S01]  /*0af0*/  IMAD.IADD R10, R197.reuse, 0x1, -R8 ;  /* 0x00000001c50a7824 */ /* 0x040fe200078e0a08 */
[----:B------:R-:W-:Y:S01]  /*0b00*/  LEA.HI R6, R6, R11, RZ, 0x2 ;  /* 0x0000000b06067211 */ /* 0x000fe200078f10ff */
[----:B------:R-:W-:Y:S01]  /*0b10*/  IMAD.IADD R7, R197, 0x1, -R4 ;  /* 0x00000001c5077824 */ /* 0x000fe200078e0a04 */
[----:B------:R-:W-:Y:S01]  /*0b20*/  LOP3.LUT R2, R3, 0xffffff80, RZ, 0xc0, !PT ;  /* 0xffffff8003027812 */ /* 0x000fe200078ec0ff */
[----:B------:R-:W-:Y:S01]  /*0b30*/  IMAD.SHL.U32 R9, R9, 0x8, RZ ;  /* 0x0000000809097824 */ /* 0x000fe200078e00ff */
[----:B------:R-:W-:-:S02]  /*0b40*/  SHF.R.S32.HI R192, RZ, 0x7, R3 ;  /* 0x00000007ffc07819 */ /* 0x000fc40000011403 */
[----:B------:R-:W-:Y:S01]  /*0b50*/  SHF.R.S32.HI R4, RZ, 0x1f, R7 ;  /* 0x0000001fff047819 */ /* 0x000fe20000011407 */
[----:B------:R-:W-:Y:S01]  /*0b60*/  IMAD.IADD R2, R197, 0x1, -R2 ;  /* 0x00000001c5027824 */ /* 0x000fe200078e0a02 */
[----:B------:R-:W-:Y:S02]  /*0b70*/  LOP3.LUT R6, R6, 0x3ffffc, RZ, 0xc0, !PT ;  /* 0x003ffffc06067812 */ /* 0x000fe400078ec0ff */
[-C--:B------:R-:W-:Y:S02]  /*0b80*/  LEA R15, R192, R7.reuse, 0x8 ;  /* 0x00000007c00f7211 */ /* 0x080fe400078e40ff */
[----:B------:R-:W-:Y:S02]  /*0b90*/  LEA.HI R12, R10, R10, RZ, 0x1 ;  /* 0x0000000a0a0c7211 */ /* 0x000fe400078f08ff */
[----:B------:R-:W-:Y:S01]  /*0ba0*/  LEA.HI R8, R4, R7, RZ, 0x3 ;  /* 0x0000000704087211 */ /* 0x000fe200078f18ff */
[----:B------:R-:W-:Y:S01]  /*0bb0*/  IMAD.IADD R4, R11, 0x1, -R6 ;  /* 0x000000010b047824 */ /* 0x000fe200078e0a06 */
[----:B------:R-:W-:-:S02]  /*0bc0*/  SHF.R.S32.HI R5, RZ, 0x1f, R2 ;  /* 0x0000001fff057819 */ /* 0x000fc40000011402 */
[----:B------:R-:W-:Y:S01]  /*0bd0*/  LOP3.LUT R13, R12, 0x1ffffffe, RZ, 0xc0, !PT ;  /* 0x1ffffffe0c0d7812 */ /* 0x000fe200078ec0ff */
[----:B------:R-:W-:Y:S01]  /*0be0*/  IMAD R196, R4, 0x10, R15 ;  /* 0x0000001004c47824 */ /* 0x000fe200078e020f */
[C---:B------:R-:W-:Y:S01]  /*0bf0*/  LOP3.LUT R6, R8.reuse, 0xfffffff8, RZ, 0xc0, !PT ;  /* 0xfffffff808067812 */ /* 0x040fe200078ec0ff */
[----:B------:R-:W-:Y:S01]  /*0c00*/  IMAD.SHL.U32 R8, R8, 0x40, RZ ;  /* 0x0000004008087824 */ /* 0x000fe200078e00ff */
[-C--:B------:R-:W-:Y:S01]  /*0c10*/  LEA.HI R4, R5, R2.reuse, RZ, 0x2 ;  /* 0x0000000205047211 */ /* 0x080fe200078f10ff */
[----:B------:R-:W-:Y:S01]  /*0c20*/  IMAD.IADD R195, R10, 0x1, -R13 ;  /* 0x000000010ac37824 */ /* 0x000fe200078e0a0d */
[----:B------:R-:W-:Y:S01]  /*0c30*/  LEA.HI R0, R0, R197, RZ, 0x3 ;  /* 0x000000c500007211 */ /* 0x000fe200078f18ff */
[----:B------:R-:W-:Y:S01]  /*0c40*/  IMAD.IADD R7, R7, 0x1, -R6 ;  /* 0x0000000107077824 */ /* 0x000fe200078e0a06 */
[----:B------:R-:W-:Y:S01]  /*0c50*/  LOP3.LUT R13, R4, 0x7ffffffc, RZ, 0xc0, !PT ;  /* 0x7ffffffc040d7812 */ /* 0x000fe200078ec0ff */
[----:B------:R-:W-:Y:S01]  /*0c60*/  IMAD.U32 R196, R196, 0x40, R9 ;  /* 0x00000040c4c47824 */ /* 0x000fe200078e0009 */
[----:B------:R-:W-:-:S02]  /*0c70*/  LEA.HI R6, R5, R2, RZ, 0x5 ;  /* 0x0000000205067211 */ /* 0x000fc400078f28ff */
[----:B------:R-:W-:Y:S01]  /*0c80*/  LOP3.LUT R8, R8, 0x7ffffe00, RZ, 0xc0, !PT ;  /* 0x7ffffe0008087812 */ /* 0x000fe200078ec0ff */
[----:B------:R-:W-:Y:S01]  /*0c90*/  IMAD.IADD R13, R2, 0x1, -R13 ;  /* 0x00000001020d7824 */ /* 0x000fe200078e0a0d */
[----:B------:R-:W-:Y:S02]  /*0ca0*/  SHF.L.U32 R2, R7, 0x6, RZ ;  /* 0x0000000607027819 */ /* 0x000fe400000006ff */
[----:B------:R-:W-:Y:S01]  /*0cb0*/  SHF.R.S32.HI R5, RZ, 0x2, R4 ;  /* 0x00000002ff057819 */ /* 0x000fe20000011404 */
[----:B------:R-:W-:Y:S01]  /*0cc0*/  IMAD R8, R11, 0x400, R8 ;  /* 0x000004000b087824 */ /* 0x000fe200078e0208 */
[----:B------:R-:W-:Y:S01]  /*0cd0*/  LOP3.LUT R2, R2, 0x1c0, RZ, 0xc0, !PT ;  /* 0x000001c002027812 */ /* 0x000fe200078ec0ff */
[----:B------:R-:W-:Y:S01]  /*0ce0*/  IMAD.SHL.U32 R17, R13, 0x2, RZ ;  /* 0x000000020d117824 */ /* 0x000fe200078e00ff */
[----:B------:R-:W-:Y:S02]  /*0cf0*/  SHF.R.S32.HI R4, RZ, 0x1f, R4 ;  /* 0x0000001fff047819 */ /* 0x000fe40000011404 */
[----:B------:R-:W-:-:S02]  /*0d00*/  LOP3.LUT R9, R2, 0x8, R9, 0xf8, !PT ;  /* 0x0000000802097812 */ /* 0x000fc400078ef809 */
[----:B------:R-:W-:Y:S02]  /*0d10*/  SHF.R.U32.HI R2, RZ, 0x3, R2 ;  /* 0x00000003ff027819 */ /* 0x000fe40000011602 */
[----:B------:R-:W-:Y:S02]  /*0d20*/  R2P PR, R7, 0x6 ;  /* 0x0000000607007804 */ /* 0x000fe40000000000 */
[----:B------:R-:W-:Y:S02]  /*0d30*/  LOP3.LUT R9, R9, R2, RZ, 0x3c, !PT ;  /* 0x0000000209097212 */ /* 0x000fe400078e3cff */
[----:B------:R-:W-:Y:S02]  /*0d40*/  LOP3.LUT R190, R0, 0xfffffff8, RZ, 0xc0, !PT ;  /* 0xfffffff800be7812 */ /* 0x000fe400078ec0ff */
[----:B------:R-:W-:Y:S01]  /*0d50*/  LEA.HI R4, R4, R5, RZ, 0x3 ;  /* 0x0000000504047211 */ /* 0x000fe200078f18ff */
[----:B------:R-:W-:Y:S01]  /*0d60*/  IMAD.IADD R8, R8, 0x1, R9 ;  /* 0x0000000108087824 */ /* 0x000fe200078e0209 */
[----:B------:R-:W-:-:S02]  /*0d70*/  IADD3 R190, R197, -R190, RZ ;  /* 0x800000bec5be7210 */ /* 0x000fc40007ffe0ff */
[----:B------:R-:W-:Y:S02]  /*0d80*/  LOP3.LUT R4, R4, 0xfffffff8, RZ, 0xc0, !PT ;  /* 0xfffffff804047812 */ /* 0x000fe400078ec0ff */
[----:B------:R-:W-:Y:S01]  /*0d90*/  LEA R19, R8, UR41, 0x1 ;  /* 0x0000002908137c11 */ /* 0x000fe2000f8e08ff */
[----:B------:R-:W-:Y:S01]  /*0da0*/  IMAD.SHL.U32 R2, R190, 0x8, RZ ;  /* 0x00000008be027824 */ /* 0x000fe200078e00ff */
[----:B------:R-:W-:Y:S01]  /*0db0*/  LEA.HI R3, R3, R192, RZ, 0x1 ;  /* 0x000000c003037211 */ /* 0x000fe200078f08ff */
[----:B------:R-:W-:Y:S01]  /*0dc0*/  IMAD.IADD R5, R5, 0x1, -R4 ;  /* 0x0000000105057824 */ /* 0x000fe200078e0a04 */
[----:B------:R-:W-:Y:S01]  /*0dd0*/  SHF.R.S32.HI R6, RZ, 0x5, R6 ;  /* 0x00000005ff067819 */ /* 0x000fe20000011406 */
[----:B------:R-:W-:Y:S01]  /*0de0*/  VIADD R184, R19, 0x26800 ;  /* 0x0002680013b87836 */ /* 0x000fe20000000000 */
[----:B------:R-:W-:Y:S01]  /*0df0*/  LOP3.LUT R3, R3, 0xfffffe, RZ, 0xc0, !PT ;  /* 0x00fffffe03037812 */ /* 0x000fe200078ec0ff */
[----:B------:R-:W-:Y:S01]  /*0e00*/  VIADD R22, R19, 0x26840 ;  /* 0x0002684013167836 */ /* 0x000fe20000000000 */
[----:B------:R-:W-:Y:S01]  /*0e10*/  SEL R23, R23, 0xffffffe0, !P1 ;  /* 0xffffffe017177807 */ /* 0x000fe20004800000 */
[----:B------:R-:W-:Y:S01]  /*0e20*/  VIADD R189, R2, 0x40 ;  /* 0x0000004002bd7836 */ /* 0x000fe20000000000 */
[----:B------:R-:W-:Y:S01]  /*0e30*/  @P2 IADD3 R22, R184, -0x40, RZ ;  /* 0xffffffc0b8162810 */ /* 0x000fe20007ffe0ff */
[C---:B------:R-:W-:Y:S01]  /*0e40*/  VIADD R188, R2.reuse, 0x80 ;  /* 0x0000008002bc7836 */ /* 0x040fe20000000000 */
[C---:B------:R-:W-:Y:S01]  /*0e50*/  IADD3 R186, R2.reuse, 0x100, RZ ;  /* 0x0000010002ba7810 */ /* 0x040fe20007ffe0ff */
[C---:B------:R-:W-:Y:S01]  /*0e60*/  VIADD R187, R2.reuse, 0xc0 ;  /* 0x000000c002bb7836 */ /* 0x040fe20000000000 */
[----:B------:R-:W-:Y:S01]  /*0e70*/  SHF.R.S32.HI R191, RZ, 0x3, R0 ;  /* 0x00000003ffbf7819 */ /* 0x000fe20000011400 */
[C---:B------:R-:W-:Y:S01]  /*0e80*/  VIADD R185, R2.reuse, 0x140 ;  /* 0x0000014002b97836 */ /* 0x040fe20000000000 */
[----:B------:R-:W-:Y:S01]  /*0e90*/  SHF.R.S32.HI R204, RZ, 0x1f, R189 ;  /* 0x0000001fffcc7819 */ /* 0x000fe200000114bd */
[C---:B------:R-:W-:Y:S01]  /*0ea0*/  VIADD R194, R2.reuse, 0x180 ;  /* 0x0000018002c27836 */ /* 0x040fe20000000000 */
[----:B------:R-:W-:Y:S01]  /*0eb0*/  SHF.R.S32.HI R203, RZ, 0x1f, R188 ;  /* 0x0000001fffcb7819 */ /* 0x000fe200000114bc */
[----:B------:R-:W-:Y:S01]  /*0ec0*/  VIADD R193, R2, 0x1c0 ;  /* 0x000001c002c17836 */ /* 0x000fe20000000000 */
[----:B------:R-:W-:Y:S01]  /*0ed0*/  SHF.R.S32.HI R202, RZ, 0x1f, R187 ;  /* 0x0000001fffca7819 */ /* 0x000fe200000114bb */
[----:B------:R-:W-:Y:S01]  /*0ee0*/  IMAD R16, R6, 0x10, R5 ;  /* 0x0000001006107824 */ /* 0x000fe200078e0205 */
[----:B------:R-:W-:Y:S01]  /*0ef0*/  SHF.R.S32.HI R201, RZ, 0x1f, R186 ;  /* 0x0000001fffc97819 */ /* 0x000fe200000114ba */
[----:B------:R-:W-:Y:S01]  /*0f00*/  IMAD.IADD R3, R192, 0x1, -R3 ;  /* 0x00000001c0037824 */ /* 0x000fe200078e0a03 */
[----:B------:R-:W-:Y:S01]  /*0f10*/  SHF.R.S32.HI R200, RZ, 0x1f, R185 ;  /* 0x0000001fffc87819 */ /* 0x000fe200000114b9 */
[----:B------:R-:W-:Y:S01]  /*0f20*/  IMAD.IADD R184, R184, 0x1, R23 ;  /* 0x00000001b8b87824 */ /* 0x000fe200078e0217 */
[----:B------:R-:W-:Y:S01]  /*0f30*/  SHF.R.S32.HI R199, RZ, 0x1f, R194 ;  /* 0x0000001fffc77819 */ /* 0x000fe200000114c2 */
[----:B------:R-:W-:Y:S01]  /*0f40*/  IMAD.SHL.U32 R18, R3, 0x100, RZ ;  /* 0x0000010003127824 */ /* 0x000fe200078e00ff */
[----:B------:R-:W-:Y:S01]  /*0f50*/  SHF.R.S32.HI R198, RZ, 0x1f, R193 ;  /* 0x0000001fffc67819 */ /* 0x000fe200000114c1 */
[----:B------:R-:W-:-:S02]  /*0f60*/  IMAD R195, R195, 0x8, R16 ;  /* 0x00000008c3c37824 */ /* 0x000fc400078e0210 */
[----:B------:R-:W-:-:S07]  /*0f70*/  IMAD.IADD R23, R23, 0x1, R22 ;  /* 0x0000000117177824 */ /* 0x000fce00078e0216 */
.L_x_3625:
[----:B------:R-:W-:Y:S01]  /*0f80*/  ULDC.64 UR8, c[0x0][0xc88] ;  /* 0x0003220000087ab9 */ /* 0x000fe20000000a00 */
[----:B------:R-:W-:Y:S01]  /*0f90*/  ULDC.64 UR10, c[0x0][0xa20] ;  /* 0x00028800000a7ab9 */ /* 0x000fe20000000a00 */
[----:B------:R-:W-:Y:S01]  /*0fa0*/  UIMAD.WIDE UR8, UR7, 0x4, UR8 ;  /* 0x00000004070878a5 */ /* 0x000fe2000f8e0208 */
[----:B------:R-:W-:-:S05]  /*0fb0*/  ULDC UR4, c[0x0][0x424] ;  /* 0x0001090000047ab9 */ /* 0x000fca0000000800 */
[----:B0-2-4-:R-:W-:Y:S02]  /*0fc0*/  IMAD.U32 R4, RZ, RZ, UR8 ;  /* 0x00000008ff047e24 */ /* 0x015fe4000f8e00ff */
[----:B------:R-:W-:Y:S01]  /*0fd0*/  IMAD.U32 R5, RZ, RZ, UR9 ;  /* 0x00000009ff057e24 */ /* 0x000fe2000f8e00ff */
[----:B------:R-:W-:-:S04]  /*0fe0*/  ULDC.64 UR8, c[0x0][0xa28] ;  /* 0x00028a0000087ab9 */ /* 0x000fc80000000a00 */
[----:B------:R-:W2:Y:S01]  /*0ff0*/  LDG.E R4, desc[UR50][R4.64] ;  /* 0x0000003204047981 */ /* 0x000ea2000c1e1900 */
[----:B------:R-:W-:Y:S02]  /*1000*/  UISETP.NE.U32.AND UP0, UPT, UR8, URZ, UPT ;  /* 0x0000003f0800728c */ /* 0x000fe4000bf05070 */
[----:B------:R-:W-:Y:S02]  /*1010*/  UISETP.NE.U32.AND UP1, UPT, UR10, URZ, UPT ;  /* 0x0000003f0a00728c */ /* 0x000fe4000bf25070 */
[----:B------:R-:W-:Y:S02]  /*1020*/  UISETP.NE.AND.EX UP0, UPT, UR9, URZ, UPT, UP0 ;  /* 0x0000003f0900728c */ /* 0x000fe4000bf05300 */
[----:B------:R-:W-:-:S04]  /*1030*/  UISETP.NE.AND.EX UP1, UPT, UR11, URZ, UPT, UP1 ;  /* 0x0000003f0b00728c */ /* 0x000fc8000bf25310 */
[----:B------:R-:W-:Y:S02]  /*1040*/  PLOP3.LUT P0, PT, PT, PT, UP0, 0x80, 0x0 ;  /* 0x000000000000781c */ /* 0x000fe40003f0f008 */
[----:B------:R-:W-:Y:S02]  /*1050*/  PLOP3.LUT P1, PT, PT, PT, UP1, 0x80, 0x0 ;  /* 0x000000000000781c */ /* 0x000fe40003f2f018 */
[----:B--2---:R-:W-:-:S13]  /*1060*/  R2UR UR42, R4 ;  /* 0x00000000042a72ca */ /* 0x004fda00000e0000 */
[----:B------:R-:W-:Y:S02]  /*1070*/  USHF.R.S32.HI UR43, URZ, 0x1f, UR42 ;  /* 0x0000001f3f2b7899 */ /* 0x000fe4000801142a */
[----:B------:R-:W-:Y:S02]  /*1080*/  @UP0 ULEA UR8, UP2, UR42, UR8, 0x2 ;  /* 0x000000082a080291 */ /* 0x000fe4000f84103f */
[----:B------:R-:W-:Y:S02]  /*1090*/  @UP1 ULEA UR10, UP3, UR42, UR10, 0x2 ;  /* 0x0000000a2a0a1291 */ /* 0x000fe4000f86103f */
[----:B------:R-:W-:Y:S02]  /*10a0*/  @UP0 ULEA.HI.X UR9, UR42, UR9, UR43, 0x2, UP2 ;  /* 0x000000092a090291 */ /* 0x000fe400090f142b */
[----:B------:R-:W-:Y:S01]  /*10b0*/  @UP1 ULEA.HI.X UR11, UR42, UR11, UR43, 0x2, UP3 ;  /* 0x0000000b2a0b1291 */ /* 0x000fe200098f142b */
[----:B------:R-:W-:Y:S01]  /*10c0*/  MOV R4, UR8 ;  /* 0x0000000800047c02 */ /* 0x000fe20008000f00 */
[----:B-1----:R-:W-:-:S02]  /*10d0*/  IMAD.U32 R6, RZ, RZ, UR10 ;  /* 0x0000000aff067e24 */ /* 0x002fc4000f8e00ff */
[----:B------:R-:W-:Y:S01]  /*10e0*/  IMAD.U32 R5, RZ, RZ, UR9 ;  /* 0x00000009ff057e24 */ /* 0x000fe2000f8e00ff */
[----:B------:R-:W-:Y:S01]  /*10f0*/  ULDC.64 UR8, c[0x0][0x418] ;  /* 0x0001060000087ab9 */ /* 0x000fe20000000a00 */
[----:B---3--:R-:W-:-:S03]  /*1100*/  IMAD.U32 R7, RZ, RZ, UR11 ;  /* 0x0000000bff077e24 */ /* 0x008fc6000f8e00ff */
[----:B------:R-:W2:Y:S04]  /*1110*/  @P0 LDG.E R4, desc[UR50][R4.64] ;  /* 0x0000003204040981 */ /* 0x000ea8000c1e1900 */
[----:B------:R-:W3:Y:S01]  /*1120*/  @P1 LDG.E R6, desc[UR50][R6.64] ;  /* 0x0000003206061981 */ /* 0x000ee2000c1e1900 */
[----:B------:R-:W-:Y:S01]  /*1130*/  UISETP.NE.U32.AND UP0, UPT, UR8, URZ, UPT ;  /* 0x0000003f0800728c */ /* 0x000fe2000bf05070 */
[----:B------:R-:W-:Y:S01]  /*1140*/  CS2R R20, SRZ ;  /* 0x0000000000147805 */ /* 0x000fe2000001ff00 */
[----:B------:R-:W-:Y:S01]  /*1150*/  UMOV UR44, UR5 ;  /* 0x00000005002c7c82 */ /* 0x000fe20008000000 */
[----:B------:R-:W-:Y:S01]  /*1160*/  ULDC UR5, c[0x0][0x2f0] ;  /* 0x0000bc0000057ab9 */ /* 0x000fe20000000800 */
[----:B------:R-:W-:Y:S01]  /*1170*/  UISETP.NE.AND.EX UP0, UPT, UR9, URZ, UPT, UP0 ;  /* 0x0000003f0900728c */ /* 0x000fe2000bf05300 */
[----:B------:R-:W-:Y:S01]  /*1180*/  IMAD.MOV.U32 R0, RZ, RZ, RZ ;  /* 0x000000ffff007224 */ /* 0x000fe200078e00ff */
[----:B------:R-:W-:Y:S01]  /*1190*/  UMOV UR49, URZ ;  /* 0x0000003f00317c82 */ /* 0x000fe20008000000 */
[----:B------:R-:W-:Y:S01]  /*11a0*/  UMOV UR45, UR6 ;  /* 0x00000006002d7c82 */ /* 0x000fe20008000000 */
[----:B------:R-:W-:Y:S01]  /*11b0*/  USEL UR4, UR4, 0x1, UP0 ;  /* 0x0000000104047887 */ /* 0x000fe20008000000 */
[----:B------:R-:W-:Y:S01]  /*11c0*/  IMAD.MOV.U32 R150, RZ, RZ, RZ ;  /* 0x000000ffff967224 */ /* 0x000fe200078e00ff */
[----:B------:R-:W-:Y:S01]  /*11d0*/  UISETP.NE.AND UP0, UPT, UR47, 0x1, UPT ;  /* 0x000000012f00788c */ /* 0x000fe2000bf05270 */
[----:B------:R-:W-:Y:S01]  /*11e0*/  CS2R R148, SRZ ;  /* 0x0000000000947805 */ /* 0x000fe2000001ff00 */
[----:B------:R-:W-:Y:S01]  /*11f0*/  UIMAD UR4, UR4, UR5, URZ ;  /* 0x00000005040472a4 */ /* 0x000fe2000f8e023f */
        /* <DEDUP_REMOVED lines=54> */
[----:B------:R-:W-:Y:S02]  /*1560*/  MOV R168, RZ ;  /* 0x000000ff00a87202 */ /* 0x000fe40000000f00 */
[----:B--2---:R-:W-:-:S02]  /*1570*/  @P0 R2UR UR49, R4 ;  /* 0x00000000043102ca */ /* 0x004fc400000e0000 */
[----:B---3--:R-:W-:Y:S01]  /*1580*/  @P1 R2UR UR4, R6 ;  /* 0x00000000060412ca */ /* 0x008fe200000e0000 */
[----:B------:R-:W-:-:S14]  /*1590*/  @P1 BRA `(.L_x_3576) ;  /* 0x0000000000341947 */ /* 0x000fdc0003800000 */
[----:B------:R-:W-:Y:S02]  /*15a0*/  ULDC.64 UR6, c[0x0][0xa08] ;  /* 0x0002820000067ab9 */ /* 0x000fe40000000a00 */
[----:B------:R-:W-:-:S04]  /*15b0*/  ISETP.NE.U32.AND P0, PT, RZ, UR6, PT ;  /* 0x00000006ff007c0c */ /* 0x000fc8000bf05070 */
[----:B------:R-:W-:-:S13]  /*15c0*/  ISETP.NE.AND.EX P0, PT, RZ, UR7, PT, P0 ;  /* 0x00000007ff007c0c */ /* 0x000fda000bf05300 */
[----:B------:R-:W-:Y:S05]  /*15d0*/  @!P0 BRA `(.L_x_3576) ;  /* 0x0000000000248947 */ /* 0x000fea0003800000 */
[----:B------:R-:W-:Y:S02]  /*15e0*/  ULDC.64 UR4, c[0x0][0xa08] ;  /* 0x0002820000047ab9 */ /* 0x000fe40000000a00 */
[----:B------:R-:W-:-:S06]  /*15f0*/  UIMAD.WIDE UR4, UR42, 0x4, UR4 ;  /* 0x000000042a0478a5 */ /* 0x000fcc000f8e0204 */
[----:B------:R-:W-:Y:S02]  /*1600*/  IMAD.U32 R4, RZ, RZ, UR4 ;  /* 0x00000004ff047e24 */ /* 0x000fe4000f8e00ff */
[----:B------:R-:W-:-:S05]  /*1610*/  IMAD.U32 R5, RZ, RZ, UR5 ;  /* 0x00000005ff057e24 */ /* 0x000fca000f8e00ff */
[----:B------:R-:W2:Y:S04]  /*1620*/  LDG.E R6, desc[UR50][R4.64] ;  /* 0x0000003204067981 */ /* 0x000ea8000c1e1900 */
[----:B------:R-:W3:Y:S01]  /*1630*/  LDG.E R3, desc[UR50][R4.64+0x4] ;  /* 0x0000043204037981 */ /* 0x000ee2000c1e1900 */
[----:B--2---:R-:W-:Y:S02]  /*1640*/  R2UR UR4, R6 ;  /* 0x00000000060472ca */ /* 0x004fe400000e0000 */
[----:B---3--:R-:W-:-:S13]  /*1650*/  R2UR UR5, R3 ;  /* 0x00000000030572ca */ /* 0x008fda00000e0000 */
[----:B------:R-:W-:-:S12]  /*1660*/  UIADD3 UR4, -UR4, UR5, URZ ;  /* 0x0000000504047290 */ /* 0x000fd8000fffe13f */
.L_x_3576:
[----:B------:R-:W-:Y:S01]  /*1670*/  UIADD3 UR49, -UR49, UR4, URZ ;  /* 0x0000000431317290 */ /* 0x000fe2000fffe13f */
[----:B------:R-:W-:Y:S02]  /*1680*/  PLOP3.LUT P0, PT, PT, PT, UP0, 0x80, 0x0 ;  /* 0x000000000000781c */ /* 0x000fe40003f0f008 */
[----:B------:R-:W-:Y:S01]  /*1690*/  CS2R R38, SRZ ;  /* 0x0000000000267805 */ /* 0x000fe2000001ff00 */
[----:B------:R-:W-:Y:S01]  /*16a0*/  IMAD.MOV.U32 R8, RZ, RZ, RZ ;  /* 0x000000ffff087224 */ /* 0x000fe200078e00ff */
[----:B------:R-:W-:Y:S01]  /*16b0*/  UIADD3 UR4, UR49, 0x3f, URZ ;  /* 0x0000003f31047890 */ /* 0x000fe2000fffe03f */
[----:B------:R-:W-:Y:S02]  /*16c0*/  CS2R R166, SRZ ;  /* 0x0000000000a67805 */ /* 0x000fe4000001ff00 */
[----:B------:R-:W-:Y:S01]  /*16d0*/  CS2R R34, SRZ ;  /* 0x0000000000227805 */ /* 0x000fe2000001ff00 */
[----:B------:R-:W-:Y:S01]  /*16e0*/  IMAD.MOV.U32 R169, RZ, RZ, RZ ;  /* 0x000000ffffa97224 */ /* 0x000fe200078e00ff */
[----:B------:R-:W-:Y:S01]  /*16f0*/  USHF.R.S32.HI UR5, URZ, 0x1f, UR4 ;  /* 0x0000001f3f057899 */ /* 0x000fe20008011404 */
[----:B------:R-:W-:Y:S01]  /*1700*/  CS2R R30, SRZ ;  /* 0x00000000001e7805 */ /* 0x000fe2000001ff00 */
[----:B------:R-:W-:Y:S01]  /*1710*/  IMAD.MOV.U32 R28, RZ, RZ, RZ ;  /* 0x000000ffff1c7224 */ /* 0x000fe200078e00ff */
[----:B------:R-:W-:Y:S01]  /*1720*/  CS2R R170, SRZ ;  /* 0x0000000000aa7805 */ /* 0x000fe2000001ff00 */
[----:B------:R-:W-:Y:S01]  /*1730*/  ULEA.HI UR5, UR5, UR4, URZ, 0x6 ;  /* 0x0000000405057291 */ /* 0x000fe2000f8f303f */
[----:B------:R-:W-:Y:S01]  /*1740*/  CS2R R26, SRZ ;  /* 0x00000000001a7805 */ /* 0x000fe2000001ff00 */
[----:B------:R-:W-:-:S02]  /*1750*/  IMAD.MOV.U32 R172, RZ, RZ, RZ ;  /* 0x000000ffffac7224 */ /* 0x000fc400078e00ff */
[----:B------:R-:W-:Y:S01]  /*1760*/  USHF.R.S32.HI UR48, URZ, 0x6, UR5 ;  /* 0x000000063f307899 */ /* 0x000fe20008011405 */
[----:B------:R-:W-:Y:S11]  /*1770*/  @!P0 BRA `(.L_x_3577) ;  /* 0x0000001800448947 */ /* 0x000ff60003800000 */
[----:B------:R-:W-:Y:S01]  /*1780*/  UISETP.GE.AND UP0, UPT, UR49, 0x1, UPT ;  /* 0x000000013100788c */ /* 0x000fe2000bf06270 */
[----:B------:R-:W-:-:S05]  /*1790*/  PLOP3.LUT P0, PT, PT, PT, PT, 0x80, 0x0 ;  /* 0x000000000000781c */ /* 0x000fca0003f0f070 */
[----:B------:R-:W-:-:S13]  /*17a0*/  PLOP3.LUT P1, PT, PT, PT, UP0, 0x80, 0x0 ;  /* 0x000000000000781c */ /* 0x000fda0003f2f008 */
[----:B------:R-:W-:Y:S05]  /*17b0*/  @!P1 BRA `(.L_x_3578) ;  /* 0x0000005800dc9947 */ /* 0x000fea0003800000 */
        /* <DEDUP_REMOVED lines=14> */
.L_x_3579:
[----:B------:R-:W-:Y:S01]  /*18a0*/  ULEA UR16, UR38, UR41, 0x3 ;  /* 0x0000002926107291 */ /* 0x000fe2000f8e183f */
[----:B------:R-:W-:-:S04]  /*18b0*/  MOV R0, UR37 ;  /* 0x0000002500007c02 */ /* 0x000fc80008000f00 */
[----:B------:R-:W-:-:S04]  /*18c0*/  SHF.L.U32 R0, R0, 0x1f, RZ ;  /* 0x0000001f00007819 */ /* 0x000fc800000006ff */
[----:B------:R-:W0:Y:S02]  /*18d0*/  SYNCS.PHASECHK.TRANS64.TRYWAIT P1, [UR16+0x28c50], R0 ;  /* 0x028c5000ff0075a7 */ /* 0x000e240008020150 */
[----:B0-----:R-:W-:Y:S05]  /*18e0*/  @!P1 BRA `(.L_x_3580) ;  /* 0x000000dc008c9947 */ /* 0x001fea0003800000 */
.L_x_3710:
        /* <DEDUP_REMOVED lines=40> */
.L_x_3581:
        /* <DEDUP_REMOVED lines=8> */
.L_x_3588:
[----:B------:R-:W-:Y:S01]  /*1bf0*/  BAR.SYNC.DEFER_BLOCKING 0xe, 0x100 ;  /* 0x0384000000007b1d */ /* 0x000fe20000010000 */
[----:B01----:R-:W-:Y:S01]  /*1c00*/  IMAD.U32 R3, RZ, RZ, UR38 ;  /* 0x00000026ff037e24 */ /* 0x003fe2000f8e00ff */
[----:B------:R-:W-:Y:S01]  /*1c10*/  UIADD3 UR38, UR38, 0x1, URZ ;  /* 0x0000000126267890 */ /* 0x000fe2000fffe03f */
[C---:B------:R-:W-:Y:S01]  /*1c20*/  ISETP.GT.AND P2, PT, R0.reuse, RZ, PT ;  /* 0x000000ff0000720c */ /* 0x040fe20003f44270 */
[----:B------:R-:W-:Y:S02]  /*1c30*/  VIADD R0, R0, 0xffffffff ;  /* 0xffffffff00007836 */ /* 0x000fe40000000000 */
        /* <DEDUP_REMOVED lines=138> */
.L_x_3583:
[----:B------:R-:W-:Y:S01]  /*24e0*/  ULEA UR21, UR38, UR41, 0x3 ;  /* 0x0000002926157291 */ /* 0x000fe2000f8e183f */
[----:B------:R-:W-:-:S05]  /*24f0*/  IMAD.U32 R3, RZ, RZ, UR37 ;  /* 0x00000025ff037e24 */ /* 0x000fca000f8e00ff */
[----:B------:R-:W-:-:S04]  /*2500*/  SHF.L.U32 R3, R3, 0x1f, RZ ;  /* 0x0000001f03037819 */ /* 0x000fc800000006ff */
[----:B------:R0:W1:Y:S01]  /*2510*/  SYNCS.PHASECHK.TRANS64.TRYWAIT P1, [UR21+0x28c50], R3 ;  /* 0x028c5003ff0075a7 */ /* 0x0000620008020155 */
[----:B------:R-:W-:Y:S05]  /*2520*/  @!P0 BRA `(.L_x_3584) ;  /* 0x0000000000048947 */ /* 0x000fea0003800000 */
[----:B------:R-:W-:Y:S01]  /*2530*/  BPT.TRAP 0x1 ;  /* 0x000000040000795c */ /* 0x000fe20000300000 */
.L_x_3584:
[----:B-1----:R-:W-:Y:S05]  /*2540*/  @P1 BRA `(.L_x_3585) ;  /* 0x0000000000081947 */ /* 0x002fea0003800000 */
[----:B------:R-:W1:Y:S02]  /*2550*/  SYNCS.PHASECHK.TRANS64.TRYWAIT P1, [UR21+0x28c50], R3 ;  /* 0x028c5003ff0075a7 */ /* 0x000e640008020155 */
[----:B-1----:R-:W-:Y:S05]  /*2560*/  @!P1 BRA `(.L_x_3586) ;  /* 0x000000d000849947 */ /* 0x002fea0003800000 */
.L_x_3585:
        /* <DEDUP_REMOVED lines=31> */
.L_x_3587:
[----:B------:R-:W-:-:S04]  /*2760*/  UIADD3 UR6, UR21, 0x28c60, URZ ;  /* 0x00028c6015067890 */ /* 0x000fc8000fffe03f */
[----:B------:R-:W-:-:S09]  /*2770*/  UPRMT UR6, UR40, 0x654, UR6 ;  /* 0x0000065428067896 */ /* 0x000fd20008000006 */
[----:B------:R-:W-:Y:S01]  /*2780*/  SYNCS.ARRIVE.TRANS64.RED.A1T0 RZ, [UR6], RZ ;  /* 0x000000ffffff79a7 */ /* 0x000fe20008100406 */
[----:B------:R-:W-:Y:S05]  /*2790*/  @P2 BRA `(.L_x_3588) ;  /* 0xfffffff400142947 */ /* 0x000fea000383ffff */
.L_x_3582:
[----:B------:R-:W-:Y:S01]  /*27a0*/  BAR.SYNC.DEFER_BLOCKING 0xe, 0x100 ;  /* 0x0384000000007b1d */ /* 0x000fe20000010000 */
[----:B01----:R-:W-:Y:S01]  /*27b0*/  IMAD.U32 R3, RZ, RZ, UR38 ;  /* 0x00000026ff037e24 */ /* 0x003fe2000f8e00ff */
[----:B------:R-:W-:Y:S01]  /*27c0*/  UIADD3 UR38, UR38, 0x1, URZ ;  /* 0x0000000126267890 */ /* 0x000fe2000fffe03f */
[----:B------:R-:W-:Y:S02]  /*27d0*/  PLOP3.LUT P0, PT, PT, PT, PT, 0x8, 0x0 ;  /* 0x000000000000781c */ /* 0x000fe40003f0e170 */
[----:B------:R-:W-:Y:S02]  /*27e0*/  CS2R R20, SRZ ;  /* 0x0000000000147805 */ /* 0x000fe4000001ff00 */
[----:B------:R-:W-:Y:S01]  /*27f0*/  LEA R0, R3, R16, 0x6 ;  /* 0x0000001003007211 */ /* 0x000fe200078e30ff */
[----:B------:R-:W-:-:S03]  /*2800*/  UISETP.NE.AND UP0, UPT, UR38, 0x2, UPT ;  /* 0x000000022600788c */ /* 0x000fc6000bf05270 */
        /* <DEDUP_REMOVED lines=133> */
[----:B------:R-:W-:Y:S01]  /*3060*/  FMUL.FTZ R0, R151, R0 ;  /* 0x0000000097007220 */ /* 0x000fe20000410000 */
[----:B------:R-:W-:Y:S06]  /*3070*/  BAR.ARV 0xf, 0x100 ;  /* 0x03c4000000007b1d */ /* 0x000fec0000002000 */
[----:B------:R-:W-:Y:S05]  /*3080*/  BRA `(.L_x_3578) ;  /* 0x0000004000a87947 */ /* 0x000fea0003800000 */
.L_x_3577:
[----:B------:R-:W-:Y:S01]  /*3090*/  UISETP.GE.AND UP0, UPT, UR49, 0x1, UPT ;  /* 0x000000013100788c */ /* 0x000fe2000bf06270 */
[----:B------:R-:W-:-:S05]  /*30a0*/  PLOP3.LUT P0, PT, PT, PT, PT, 0x80, 0x0 ;  /* 0x000000000000781c */ /* 0x000fca0003f0f070 */
[----:B------:R-:W-:-:S13]  /*30b0*/  PLOP3.LUT P1, PT, PT, PT, UP0, 0x80, 0x0 ;  /* 0x000000000000781c */ /* 0x000fda0003f2f008 */
[----:B------:R-:W-:Y:S05]  /*30c0*/  @!P1 BRA `(.L_x_3578) ;  /* 0x0000004000989947 */ /* 0x000fea0003800000 */
        /* <DEDUP_REMOVED lines=29> */
.L_x_3589:
[----:B------:R-:W-:Y:S01]  /*32a0*/  ULEA.HI UR4, UR36, UR36, URZ, 0x1 ;  /* 0x0000002424047291 */ /* 0x000fe2000f8f083f */
[----:B------:R-:W-:-:S03]  /*32b0*/  IMAD.U32 R3, RZ, RZ, UR46 ;  /* 0x0000002eff037e24 */ /* 0x000fc6000f8e00ff */
[----:B------:R-:W-:Y:S02]  /*32c0*/  ULOP3.LUT UR4, UR4, 0xfffffffe, URZ, 0xc0, !UPT ;  /* 0xfffffffe04047892 */ /* 0x000fe4000f8ec03f */
[----:B------:R-:W-:Y:S02]  /*32d0*/  ISETP.NE.AND P0, PT, R3, 0x3, PT ;  /* 0x000000030300780c */ /* 0x000fe40003f05270 */
[----:B------:R-:W-:-:S06]  /*32e0*/  UIADD3 UR4, UR36, -UR4, URZ ;  /* 0x8000000424047290 */ /* 0x000fcc000fffe03f */
[----:B------:R-:W-:-:S05]  /*32f0*/  IMAD.U32 R0, RZ, RZ, UR4 ;  /* 0x00000004ff007e24 */ /* 0x000fca000f8e00ff */
[----:B------:R-:W-:-:S04]  /*3300*/  SHF.L.U32 R0, R0, 0x1f, RZ ;  /* 0x0000001f00007819 */ /* 0x000fc800000006ff */
[----:B------:R-:W0:Y:S02]  /*3310*/  SYNCS.PHASECHK.TRANS64.TRYWAIT P1, [UR41+0x28c00], R0 ;  /* 0x028c0000ff0075a7 */ /* 0x000e240008020169 */
[----:B0-----:R-:W-:Y:S05]  /*3320*/  @!P1 BRA `(.L_x_3590) ;  /* 0x000000c4002c9947 */ /* 0x001fea0003800000 */
.L_x_3711:
[----:B------:R-:W-:Y:S05]  /*3330*/  @!P0 BRA `(.L_x_3591) ;  /* 0x0000000000048947 */ /* 0x000fea0003800000 */
[----:B------:R-:W-:Y:S01]  /*3340*/  BPT.TRAP 0x1 ;  /* 0x000000040000795c */ /* 0x000fe20000300000 */
.L_x_3591:
[----:B------:R-:W-:Y:S02]  /*3350*/  IMAD.U32 R7, RZ, RZ, UR38 ;  /* 0x00000026ff077e24 */ /* 0x000fe4000f8e00ff */
[----:B------:R-:W-:-:S03]  /*3360*/  IMAD.U32 R8, RZ, RZ, UR37 ;  /* 0x00000025ff087e24 */ /* 0x000fc6000f8e00ff */
[----:B------:R-:W-:Y:S02]  /*3370*/  LEA R7, R7, UR41, 0x3 ;  /* 0x0000002907077c11 */ /* 0x000fe4000f8e18ff */
[----:B------:R-:W-:-:S04]  /*3380*/  SHF.L.U32 R8, R8, 0x1f, RZ ;  /* 0x0000001f08087819 */ /* 0x000fc800000006ff */
[----:B------:R1:W2:Y:S01]  /*3390*/  SYNCS.PHASECHK.TRANS64.TRYWAIT P1, [R7+URZ+0x28c30], R8 ;  /* 0x028c3008070075a7 */ /* 0x0002a2000802017f */
[----:B------:R-:W-:Y:S05]  /*33a0*/  @!P0 BRA `(.L_x_3592) ;  /* 0x0000000000048947 */ /* 0x000fea0003800000 */
[----:B------:R-:W-:Y:S01]  /*33b0*/  BPT.TRAP 0x1 ;  /* 0x000000040000795c */ /* 0x000fe20000300000 */
.L_x_3592:
[----:B--2---:R-:W-:Y:S05]  /*33c0*/  @P1 BRA `(.L_x_3593) ;  /* 0x0000000000081947 */ /* 0x004fea0003800000 */
[----:B------:R-:W2:Y:S02]  /*33d0*/  SYNCS.PHASECHK.TRANS64.TRYWAIT P1, [R7+URZ+0x28c30], R8 ;  /* 0x028c3008070075a7 */ /* 0x000ea4000802017f */
[----:B--2---:R-:W-:Y:S05]  /*33e0*/  @!P1 BRA `(.L_x_3594) ;  /* 0x000000c400149947 */ /* 0x004fea0003800000 */
.L_x_3593:
[----:B------:R-:W-:-:S04]  /*33f0*/  UIADD3 UR4, UR41, 0x22400, URZ ;  /* 0x0002240029047890 */ /* 0x000fc8000fffe03f */
[----:B------:R-:W-:-:S04]  /*3400*/  USHF.R.U32.HI UR4, URZ, 0x4, UR4 ;  /* 0x000000043f047899 */ /* 0x000fc80008011604 */
[----:B------:R-:W-:-:S06]  /*3410*/  ULOP3.LUT UR4, UR4, 0x3fff, URZ, 0xc0, !UPT ;  /* 0x00003fff04047892 */ /* 0x000fcc000f8ec03f */
[----:B0-----:R-:W-:Y:S01]  /*3420*/  MOV R0, UR4 ;  /* 0x0000000400007c02 */ /* 0x001fe20008000f00 */
        /* <DEDUP_REMOVED lines=38> */
.L_x_3595:
        /* <DEDUP_REMOVED lines=190> */
[----:B0-----:R-:W-:-:S04]  /*4270*/  FMNMX.FTZ R4, R5, R4, !PT ;  /* 0x0000000405047209 */ /* 0x001fc80007810000 */
[C---:B------:R-:W-:Y:S01]  /*4280*/  FSETP.NEU.FTZ.AND P1, PT, R4.reuse, -INF , PT ;  /* 0xff8000000400780b */ /* 0x040fe20003f3d000 */
[----:B------:R-:W-:Y:S01]  /*4290*/  FMUL.FTZ R5, R4, UR20 ;  /* 0x0000001404057c20 */ /* 0x000fe20008410000 */
[----:B------:R-:W-:Y:S04]  /*42a0*/  MUFU.EX2 R40, R40 ;  /* 0x0000002800287308 */ /* 0x000fe80000000800 */
[----:B------:R-:W-:Y:S02]  /*42b0*/  FSEL R9, R5, RZ, P1 ;  /* 0x000000ff05097208 */ /* 0x000fe40000800000 */
[----:B----4-:R-:W-:Y:S02]  /*42c0*/  F2FP.F16.F32.PACK_AB R158, R37, R36 ;  /* 0x00000024259e723e */ /* 0x010fe400000000ff */
[----:B------:R0:W-:Y:S01]  /*42d0*/  MUFU.EX2 R5, R6 ;  /* 0x0000000600057308 */ /* 0x0001e20000000800 */
[--C-:B------:R-:W-:Y:S01]  /*42e0*/  FFMA.FTZ R26, R26, UR20, -R9.reuse ;  /* 0x000000141a1a7c23 */ /* 0x100fe20008010809 */
[--C-:B------:R-:W-:Y:S01]  /*42f0*/  FFMA.FTZ R27, R27, UR20, -R9.reuse ;  /* 0x000000141b1b7c23 */ /* 0x100fe20008010809 */
[--C-:B------:R-:W-:Y:S01]  /*4300*/  FFMA.FTZ R30, R30, UR20, -R9.reuse ;  /* 0x000000141e1e7c23 */ /* 0x100fe20008010809 */
[--C-:B------:R-:W-:Y:S01]  /*4310*/  FFMA.FTZ R31, R31, UR20, -R9.reuse ;  /* 0x000000141f1f7c23 */ /* 0x100fe20008010809 */
[--C-:B------:R-:W-:Y:S01]  /*4320*/  FFMA.FTZ R34, R34, UR20, -R9.reuse ;  /* 0x0000001422227c23 */ /* 0x100fe20008010809 */
[--C-:B------:R-:W-:Y:S01]  /*4330*/  FFMA.FTZ R35, R35, UR20, -R9.reuse ;  /* 0x0000001423237c23 */ /* 0x100fe20008010809 */
[----:B------:R-:W-:Y:S01]  /*4340*/  FFMA.FTZ R38, R38, UR20, -R9 ;  /* 0x0000001426267c23 */ /* 0x000fe20008010809 */
[----:B------:R-:W-:Y:S01]  /*4350*/  MUFU.EX2 R26, R26 ;  /* 0x0000001a001a7308 */ /* 0x000fe20000000800 */
[----:B0-----:R-:W-:Y:S01]  /*4360*/  FADD.FTZ R6, R28, R11 ;  /* 0x0000000b1c067221 */ /* 0x001fe20000010000 */
[--C-:B------:R-:W-:Y:S01]  /*4370*/  FFMA.FTZ R39, R39, UR20, -R9.reuse ;  /* 0x0000001427277c23 */ /* 0x100fe20008010809 */
[--C-:B------:R-:W-:Y:S01]  /*4380*/  FFMA.FTZ R42, R42, UR20, -R9.reuse ;  /* 0x000000142a2a7c23 */ /* 0x100fe20008010809 */
[--C-:B------:R-:W-:Y:S01]  /*4390*/  FFMA.FTZ R43, R43, UR20, -R9.reuse ;  /* 0x000000142b2b7c23 */ /* 0x100fe20008010809 */
[----:B------:R-:W-:Y:S01]  /*43a0*/  FADD.FTZ R13, R29, R6 ;  /* 0x000000061d0d7221 */ /* 0x000fe20000010000 */
[--C-:B------:R-:W-:Y:S01]  /*43b0*/  FFMA.FTZ R46, R46, UR20, -R9.reuse ;  /* 0x000000142e2e7c23 */ /* 0x100fe20008010809 */
[----:B------:R-:W-:Y:S01]  /*43c0*/  FFMA.FTZ R47, R47, UR20, -R9 ;  /* 0x000000142f2f7c23 */ /* 0x000fe20008010809 */
[----:B------:R-:W0:Y:S01]  /*43d0*/  MUFU.EX2 R27, R27 ;  /* 0x0000001b001b7308 */ /* 0x000e220000000800 */
[----:B------:R-:W-:Y:S01]  /*43e0*/  FADD.FTZ R10, R32, R13 ;  /* 0x0000000d200a7221 */ /* 0x000fe20000010000 */
[--C-:B------:R-:W-:Y:S01]  /*43f0*/  FFMA.FTZ R50, R50, UR20, -R9.reuse ;  /* 0x0000001432327c23 */ /* 0x100fe20008010809 */
[--C-:B------:R-:W-:Y:S01]  /*4400*/  FFMA.FTZ R51, R51, UR20, -R9.reuse ;  /* 0x0000001433337c23 */ /* 0x100fe20008010809 */
[--C-:B------:R-:W-:Y:S01]  /*4410*/  FFMA.FTZ R54, R54, UR20, -R9.reuse ;  /* 0x0000001436367c23 */ /* 0x100fe20008010809 */
[----:B------:R-:W-:Y:S01]  /*4420*/  FADD.FTZ R13, R33, R10 ;  /* 0x0000000a210d7221 */ /* 0x000fe20000010000 */
[----:B------:R-:W-:-:S02]  /*4430*/  FFMA.FTZ R9, R55, UR20, -R9 ;  /* 0x0000001437097c23 */ /* 0x000fc40008010809 */
[----:B------:R-:W3:Y:S01]  /*4440*/  MUFU.EX2 R30, R30 ;  /* 0x0000001e001e7308 */ /* 0x000ee20000000800 */
[----:B------:R-:W-:-:S04]  /*4450*/  FADD.FTZ R10, R36, R13 ;  /* 0x0000000d240a7221 */ /* 0x000fc80000010000 */
[----:B------:R-:W-:-:S03]  /*4460*/  FADD.FTZ R13, R37, R10 ;  /* 0x0000000a250d7221 */ /* 0x000fc60000010000 */
[----:B------:R-:W4:Y:S01]  /*4470*/  MUFU.EX2 R31, R31 ;  /* 0x0000001f001f7308 */ /* 0x000f220000000800 */
[----:B0-----:R-:W-:Y:S01]  /*4480*/  FADD.FTZ R11, R26, R27 ;  /* 0x0000001b1a0b7221 */ /* 0x001fe20000010000 */
[----:B------:R-:W-:Y:S01]  /*4490*/  FADD.FTZ R10, R40, R13 ;  /* 0x0000000d280a7221 */ /* 0x000fe20000010000 */
[----:B------:R-:W-:-:S05]  /*44a0*/  F2FP.F16.F32.PACK_AB R153, R27, R26 ;  /* 0x0000001a1b99723e */ /* 0x000fca00000000ff */
[----:B------:R-:W0:Y:S01]  /*44b0*/  MUFU.EX2 R34, R34 ;  /* 0x0000002200227308 */ /* 0x000e220000000800 */
[----:B---3--:R-:W-:-:S07]  /*44c0*/  FADD.FTZ R6, R30, R11 ;  /* 0x0000000b1e067221 */ /* 0x008fce0000010000 */
[----:B------:R-:W3:Y:S01]  /*44d0*/  MUFU.EX2 R35, R35 ;  /* 0x0000002300237308 */ /* 0x000ee20000000800 */
[C---:B----4-:R-:W-:Y:S01]  /*44e0*/  FADD.FTZ R11, R31.reuse, R6 ;  /* 0x000000061f0b7221 */ /* 0x050fe20000010000 */
[----:B------:R-:W-:-:S05]  /*44f0*/  F2FP.F16.F32.PACK_AB R155, R31, R30 ;  /* 0x0000001e1f9b723e */ /* 0x000fca00000000ff */
[----:B------:R4:W-:Y:S01]  /*4500*/  STSM.16.M88.4 [R19+0x26800], R152 ;  /* 0x0268009813007844 */ /* 0x0009e20000000200 */
[----:B------:R-:W5:Y:S01]  /*4510*/  MUFU.EX2 R38, R38 ;  /* 0x0000002600267308 */ /* 0x000f620000000800 */
[----:B0-----:R-:W-:-:S07]  /*4520*/  FADD.FTZ R6, R34, R11 ;  /* 0x0000000b22067221 */ /* 0x001fce0000010000 */
[----:B------:R-:W0:Y:S01]  /*4530*/  MUFU.EX2 R39, R39 ;  /* 0x0000002700277308 */ /* 0x000e220000000800 */
[C---:B---3--:R-:W-:Y:S01]  /*4540*/  FADD.FTZ R11, R35.reuse, R6 ;  /* 0x00000006230b7221 */ /* 0x048fe20000010000 */
[----:B------:R-:W-:-:S06]  /*4550*/  F2FP.F16.F32.PACK_AB R157, R35, R34 ;  /* 0x00000022239d723e */ /* 0x000fcc00000000ff */
[----:B------:R-:W3:Y:S01]  /*4560*/  MUFU.EX2 R42, R42 ;  /* 0x0000002a002a7308 */ /* 0x000ee20000000800 */
[----:B-----5:R-:W-:-:S07]  /*4570*/  FADD.FTZ R6, R38, R11 ;  /* 0x0000000b26067221 */ /* 0x020fce0000010000 */
[----:B------:R-:W5:Y:S01]  /*4580*/  MUFU.EX2 R41, R41 ;  /* 0x0000002900297308 */ /* 0x000f620000000800 */
[C---:B0-----:R-:W-:Y:S01]  /*4590*/  FADD.FTZ R11, R39.reuse, R6 ;  /* 0x00000006270b7221 */ /* 0x041fe20000010000 */
[----:B------:R-:W-:-:S05]  /*45a0*/  F2FP.F16.F32.PACK_AB R159, R39, R38 ;  /* 0x00000026279f723e */ /* 0x000fca00000000ff */
[----:B------:R4:W-:Y:S01]  /*45b0*/  STSM.16.M88.4 [R184], R156 ;  /* 0x0000009cb8007844 */ /* 0x0009e20000000200 */
[----:B------:R-:W0:Y:S01]  /*45c0*/  MUFU.EX2 R43, R43 ;  /* 0x0000002b002b7308 */ /* 0x000e220000000800 */
[----:B---3--:R-:W-:-:S07]  /*45d0*/  FADD.FTZ R6, R42, R11 ;  /* 0x0000000b2a067221 */ /* 0x008fce0000010000 */
[----:B------:R-:W3:Y:S01]  /*45e0*/  MUFU.EX2 R44, R44 ;  /* 0x0000002c002c7308 */ /* 0x000ee20000000800 */
[C---:B-----5:R-:W-:Y:S01]  /*45f0*/  FADD.FTZ R13, R41.reuse, R10 ;  /* 0x0000000a290d7221 */ /* 0x060fe20000010000 */
[----:B------:R-:W-:-:S06]  /*4600*/  F2FP.F16.F32.PACK_AB R160, R41, R40 ;  /* 0x0000002829a0723e */ /* 0x000fcc00000000ff */
[----:B------:R-:W5:Y:S01]  /*4610*/  MUFU.EX2 R46, R46 ;  /* 0x0000002e002e7308 */ /* 0x000f620000000800 */
[C---:B0-----:R-:W-:Y:S01]  /*4620*/  FADD.FTZ R11, R43.reuse, R6 ;  /* 0x000000062b0b7221 */ /* 0x041fe20000010000 */
[----:B------:R-:W-:-:S06]  /*4630*/  F2FP.F16.F32.PACK_AB R161, R43, R42 ;  /* 0x0000002a2ba1723e */ /* 0x000fcc00000000ff */
[----:B------:R-:W0:Y:S01]  /*4640*/  MUFU.EX2 R45, R45 ;  /* 0x0000002d002d7308 */ /* 0x000e220000000800 */
[----:B---3--:R-:W-:-:S07]  /*4650*/  FADD.FTZ R6, R44, R13 ;  /* 0x0000000d2c067221 */ /* 0x008fce0000010000 */
[----:B------:R-:W3:Y:S01]  /*4660*/  MUFU.EX2 R47, R47 ;  /* 0x0000002f002f7308 */ /* 0x000ee20000000800 */
[----:B-----5:R-:W-:-:S07]  /*4670*/  FADD.FTZ R10, R46, R11 ;  /* 0x0000000b2e0a7221 */ /* 0x020fce0000010000 */
[----:B------:R-:W-:Y:S01]  /*4680*/  MUFU.EX2 R48, R48 ;  /* 0x0000003000307308 */ /* 0x000fe20000000800 */
[C---:B0-----:R-:W-:Y:S01]  /*4690*/  F2FP.F16.F32.PACK_AB R162, R45.reuse, R44 ;  /* 0x0000002c2da2723e */ /* 0x041fe200000000ff */
[----:B------:R-:W-:-:S06]  /*46a0*/  FADD.FTZ R45, R45, R6 ;  /* 0x000000062d2d7221 */ /* 0x000fcc0000010000 */
[----:B------:R-:W0:Y:S01]  /*46b0*/  MUFU.EX2 R49, R49 ;  /* 0x0000003100317308 */ /* 0x000e220000000800 */
[C---:B---3--:R-:W-:Y:S01]  /*46c0*/  F2FP.F16.F32.PACK_AB R163, R47.reuse, R46 ;  /* 0x0000002e2fa3723e */ /* 0x048fe200000000ff */
[----:B------:R-:W-:-:S04]  /*46d0*/  FADD.FTZ R47, R47, R10 ;  /* 0x0000000a2f2f7221 */ /* 0x000fc80000010000 */
[----:B------:R4:W-:Y:S02]  /*46e0*/  STSM.16.M88.4 [R22], R160 ;  /* 0x000000a016007844 */ /* 0x0009e40000000200 */
[----:B------:R-:W-:Y:S08]  /*46f0*/  MUFU.EX2 R50, R50 ;  /* 0x0000003200327308 */ /* 0x000ff00000000800 */
[----:B------:R-:W3:Y:S01]  /*4700*/  MUFU.EX2 R51, R51 ;  /* 0x0000003300337308 */ /* 0x000ee20000000800 */
[----:B0-----:R-:W-:Y:S01]  /*4710*/  F2FP.F16.F32.PACK_AB R164, R49, R48 ;  /* 0x0000003031a4723e */ /* 0x001fe200000000ff */
[----:B------:R-:W-:-:S04]  /*4720*/  FADD.FTZ R48, R48, R45 ;  /* 0x0000002d30307221 */ /* 0x000fc80000010000 */
[----:B------:R-:W-:Y:S02]  /*4730*/  FADD.FTZ R49, R49, R48 ;  /* 0x0000003031317221 */ /* 0x000fe40000010000 */
[----:B------:R-:W0:Y:S08]  /*4740*/  MUFU.EX2 R52, R52 ;  /* 0x0000003400347308 */ /* 0x000e300000000800 */
[----:B------:R-:W-:Y:S01]  /*4750*/  MUFU.EX2 R54, R54 ;  /* 0x0000003600367308 */ /* 0x000fe20000000800 */
[----:B---3--:R-:W-:Y:S01]  /*4760*/  F2FP.F16.F32.PACK_AB R165, R51, R50 ;  /* 0x0000003233a5723e */ /* 0x008fe200000000ff */
[----:B------:R-:W-:-:S04]  /*4770*/  FADD.FTZ R50, R50, R47 ;  /* 0x0000002f32327221 */ /* 0x000fc80000010000 */
[----:B------:R-:W-:Y:S02]  /*4780*/  FADD.FTZ R51, R51, R50 ;  /* 0x0000003233337221 */ /* 0x000fe40000010000 */
[----:B------:R-:W3:Y:S01]  /*4790*/  MUFU.EX2 R9, R9 ;  /* 0x0000000900097308 */ /* 0x000ee20000000800 */
[----:B0-----:R-:W-:Y:S01]  /*47a0*/  F2FP.F16.F32.PACK_AB R166, R5, R52 ;  /* 0x0000003405a6723e */ /* 0x001fe200000000ff */
[----:B------:R-:W-:-:S04]  /*47b0*/  FADD.FTZ R6, R52, R49 ;  /* 0x0000003134067221 */ /* 0x000fc80000010000 */
[----:B------:R-:W-:Y:S01]  /*47c0*/  FADD.FTZ R6, R5, R6 ;  /* 0x0000000605067221 */ /* 0x000fe20000010000 */
[----:B---3--:R-:W-:Y:S01]  /*47d0*/  F2FP.F16.F32.PACK_AB R167, R9, R54 ;  /* 0x0000003609a7723e */ /* 0x008fe200000000ff */
[----:B------:R-:W-:-:S04]  /*47e0*/  FADD.FTZ R54, R54, R51 ;  /* 0x0000003336367221 */ /* 0x000fc80000010000 */
[----:B------:R4:W-:Y:S01]  /*47f0*/  STSM.16.M88.4 [R23], R164 ;  /* 0x000000a417007844 */ /* 0x0009e20000000200 */
[----:B------:R-:W-:Y:S01]  /*4800*/  FADD.FTZ R5, R9, R54 ;  /* 0x0000003609057221 */ /* 0x000fe20000010000 */
[----:B------:R-:W-:Y:S06]  /*4810*/  @!P0 BRA `(.L_x_3596) ;  /* 0x0000000000048947 */ /* 0x000fec0003800000 */
[----:B------:R-:W-:Y:S01]  /*4820*/  BPT.TRAP 0x1 ;  /* 0x000000040000795c */ /* 0x000fe20000300000 */
.L_x_3596:
[----:B------:R0:W3:Y:S01]  /*4830*/  SYNCS.PHASECHK.TRANS64.TRYWAIT P1, [R7+URZ+0x28c50], R8 ;  /* 0x028c5008070075a7 */ /* 0x0000e2000802017f */
[----:B------:R-:W-:Y:S05]  /*4840*/  @!P0 BRA `(.L_x_3597) ;  /* 0x0000000000048947 */ /* 0x000fea0003800000 */
[----:B------:R-:W-:Y:S01]  /*4850*/  BPT.TRAP 0x1 ;  /* 0x000000040000795c */ /* 0x000fe20000300000 */
.L_x_3597:
[----:B------:R-:W-:Y:S01]  /*4860*/  ULOP3.LUT UR52, UR52, 0x2000000, URZ, 0xfc, !UPT ;  /* 0x0200000034347892 */ /* 0x000fe2000f8efc3f */
[----:B---3--:R-:W-:Y:S11]  /*4870*/  @P1 BRA `(.L_x_3598) ;  /* 0x0000000000081947 */ /* 0x008ff60003800000 */
[----:B------:R-:W3:Y:S02]  /*4880*/  SYNCS.PHASECHK.TRANS64.TRYWAIT P1, [R7+URZ+0x28c50], R8 ;  /* 0x028c5008070075a7 */ /* 0x000ee4000802017f */
[----:B---3--:R-:W-:Y:S05]  /*4890*/  @!P1 BRA `(.L_x_3599) ;  /* 0x000000ac00fc9947 */ /* 0x008fea0003800000 */
.L_x_3598:
        /* <DEDUP_REMOVED lines=34> */
.L_x_3600:
[----:B------:R-:W-:Y:S01]  /*4ac0*/  R2UR UR6, R7 ;  /* 0x00000000070672ca */ /* 0x000fe200000e0000 */
[----:B------:R-:W-:-:S06]  /*4ad0*/  UISETP.GE.AND UP0, UPT, UR49, 0x41, UPT ;  /* 0x000000413100788c */ /* 0x000fcc000bf06270 */
[----:B------:R-:W-:-:S06]  /*4ae0*/  PLOP3.LUT P1, PT, PT, PT, UP0, 0x80, 0x0 ;  /* 0x000000000000781c */ /* 0x000fcc0003f2f008 */
[----:B------:R-:W-:-:S04]  /*4af0*/  UIADD3 UR6, UR6, 0x28c60, URZ ;  /* 0x00028c6006067890 */ /* 0x000fc8000fffe03f */
[----:B------:R-:W-:-:S09]  /*4b00*/  UPRMT UR6, UR40, 0x654, UR6 ;  /* 0x0000065428067896 */ /* 0x000fd20008000006 */
[----:B------:R-:W-:Y:S01]  /*4b10*/  SYNCS.ARRIVE.TRANS64.RED.A1T0 RZ, [UR6], RZ ;  /* 0x000000ffffff79a7 */ /* 0x000fe20008100406 */
[----:B------:R-:W-:Y:S05]  /*4b20*/  @!P1 BRA `(.L_x_3601) ;  /* 0x0000001c00549947 */ /* 0x000fea0003800000 */
[----:B------:R-:W-:Y:S01]  /*4b30*/  IMAD.MOV.U32 R9, RZ, RZ, R4 ;  /* 0x000000ffff097224 */ /* 0x000fe200078e0004 */
[----:B------:R-:W-:Y:S01]  /*4b40*/  UIADD3 UR48, UR48, -0x2, URZ ;  /* 0xfffffffe30307890 */ /* 0x000fe2000fffe03f */
[----:B------:R-:W-:Y:S01]  /*4b50*/  IMAD.MOV.U32 R206, RZ, RZ, R3 ;  /* 0x000000ffffce7224 */ /* 0x000fe200078e0003 */
[----:B------:R-:W-:Y:S01]  /*4b60*/  UMOV UR22, UR38 ;  /* 0x0000002600167c82 */ /* 0x000fe20008000000 */
[----:B------:R-:W-:Y:S01]  /*4b70*/  ULDC UR23, c[0x0][0x9d8] ;  /* 0x0002760000177ab9 */ /* 0x000fe20000000800 */
[----:B------:R-:W-:-:S08]  /*4b80*/  ULDC UR20, c[0x0][0x988] ;  /* 0x0002620000147ab9 */ /* 0x000fd00000000800 */
.L_x_3612:
        /* <DEDUP_REMOVED lines=8> */
[----:B------:R-:W-:Y:S11]  /*4c10*/  @!P0 BRA `(.L_x_3602) ;  /* 0x0000000000048947 */ /* 0x000ff60003800000 */
[----:B------:R-:W-:Y:S01]  /*4c20*/  BPT.TRAP 0x1 ;  /* 0x000000040000795c */ /* 0x000fe20000300000 */
.L_x_3602:
[----:B------:R-:W-:Y:S01]  /*4c30*/  ULEA UR21, UR38, UR41, 0x3 ;  /* 0x0000002926157291 */ /* 0x000fe2000f8e183f */
[----:B0123--:R-:W-:-:S05]  /*4c40*/  IMAD.U32 R7, RZ, RZ, UR37 ;  /* 0x00000025ff077e24 */ /* 0x00ffca000f8e00ff */
[----:B------:R-:W-:-:S04]  /*4c50*/  SHF.L.U32 R7, R7, 0x1f, RZ ;  /* 0x0000001f07077819 */ /* 0x000fc800000006ff */
[----:B------:R0:W1:Y:S01]  /*4c60*/  SYNCS.PHASECHK.TRANS64.TRYWAIT P2, [UR21+0x28c30], R7 ;  /* 0x028c3007ff0075a7 */ /* 0x0000620008040155 */
[----:B------:R-:W-:Y:S05]  /*4c70*/  @!P0 BRA `(.L_x_3603) ;  /* 0x0000000000048947 */ /* 0x000fea0003800000 */
[----:B------:R-:W-:Y:S01]  /*4c80*/  BPT.TRAP 0x1 ;  /* 0x000000040000795c */ /* 0x000fe20000300000 */
.L_x_3603:
[----:B-1----:R-:W-:Y:S05]  /*4c90*/  @P2 BRA `(.L_x_3604) ;  /* 0x0000000000082947 */ /* 0x002fea0003800000 */
[----:B------:R-:W1:Y:S02]  /*4ca0*/  SYNCS.PHASECHK.TRANS64.TRYWAIT P2, [UR21+0x28c30], R7 ;  /* 0x028c3007ff0075a7 */ /* 0x000e640008040155 */
[----:B-1----:R-:W-:Y:S05]  /*4cb0*/  @!P2 BRA `(.L_x_3605) ;  /* 0x000000ac0008a947 */ /* 0x002fea0003800000 */
.L_x_3604:
[----:B------:R-:W-:Y:S01]  /*4cc0*/  R2UR UR18, R0 ;  /* 0x00000000001272ca */ /* 0x000fe200000e0000 */
[----:B------:R-:W-:Y:S01]  /*4cd0*/  UIADD3 UR6, UR41, 0x20400, URZ ;  /* 0x0002040029067890 */ /* 0x000fe2000fffe03f */
[----:B----4-:R-:W-:Y:S01]  /*4ce0*/  WARPGROUP.ARRIVE ;  /* 0x00000000000079c5 */ /* 0x010fe20000000000 */
        /* <DEDUP_REMOVED lines=25> */
.L_x_3606:
[----:B------:R-:W-:Y:S01]  /*4e80*/  FMUL.FTZ R205, R152, UR23 ;  /* 0x0000001798cd7c20 */ /* 0x000fe20008410000 */
[----:B-1----:R-:W-:Y:S01]  /*4e90*/  FMUL.FTZ R4, R153, UR23 ;  /* 0x0000001799047c20 */ /* 0x002fe20008410000 */
        /* <DEDUP_REMOVED lines=32> */
[----:B------:R-:W-:-:S04]  /*50a0*/  UIADD3 UR6, UR21, 0x28c40, URZ ;  /* 0x00028c4015067890 */ /* 0x000fc8000fffe03f */
        /* <DEDUP_REMOVED lines=17> */
[----:B-1----:R-:W-:Y:S01]  /*51c0*/  FMNMX.FTZ R3, R169, R14, !PT ;  /* 0x0000000ea9037209 */ /* 0x002fe20007810000 */
[----:B------:R-:W-:-:S06]  /*51d0*/  FMUL.FTZ R14, R162, UR23 ;  /* 0x00000017a20e7c20 */ /* 0x000fcc0008410000 */
        /* <DEDUP_REMOVED lines=9> */
[----:B---3--:R-:W-:Y:S01]  /*5270*/  FMNMX.FTZ R3, R173, R20, !PT ;  /* 0x00000014ad037209 */ /* 0x008fe20007810000 */
[----:B------:R-:W-:-:S06]  /*5280*/  FMUL.FTZ R20, R166, UR23 ;  /* 0x00000017a6147c20 */ /* 0x000fcc0008410000 */
[----:B------:R-:W3:Y:S01]  /*5290*/  MUFU.TANH R10, R10 ;  /* 0x0000000a000a7308 */ /* 0x000ee20000002400 */
[----:B-1----:R-:W-:-:S05]  /*52a0*/  FMNMX.FTZ R3, R160, R3, !PT ;  /* 0x00000003a0037209 */ /* 0x002fca0007810000 */
[----:B------:R-:W1:Y:S02]  /*52b0*/  SHFL.BFLY PT, R156, R3, 0x2, 0x1f ;  /* 0x0c401f00039c7f89 */ /* 0x000e6400000e0000 */
[----:B------:R-:W4:Y:S08]  /*52c0*/  MUFU.TANH R11, R11 ;  /* 0x0000000b000b7308 */ /* 0x000f300000002400 */
[----:B------:R-:W5:Y:S08]  /*52d0*/  MUFU.TANH R12, R12 ;  /* 0x0000000c000c7308 */ /* 0x000f700000002400 */
[----:B------:R-:W0:Y:S01]  /*52e0*/  MUFU.TANH R14, R14 ;  /* 0x0000000e000e7308 */ /* 0x000e220000002400 */
[----:B-1----:R-:W-:Y:S01]  /*52f0*/  FMNMX.FTZ R13, R3, R156, !PT ;  /* 0x0000009c030d7209 */ /* 0x002fe20007810000 */
[----:B------:R-:W-:Y:S01]  /*5300*/  FMUL.FTZ R156, R178, UR23 ;  /* 0x00000017b29c7c20 */ /* 0x000fe20008410000 */
[----:B--2---:R-:W-:-:S05]  /*5310*/  FMNMX.FTZ R3, R8, R9, !PT ;  /* 0x0000000908037209 */ /* 0x004fca0007810000 */
[----:B------:R-:W1:Y:S01]  /*5320*/  MUFU.TANH R15, R15 ;  /* 0x0000000f000f7308 */ /* 0x000e620000002400 */
[----:B------:R-:W2:Y:S01]  /*5330*/  SHFL.BFLY PT, R170, R13, 0x1, 0x1f ;  /* 0x0c201f000daa7f89 */ /* 0x000ea200000e0000 */
[----:B---3--:R-:W-:-:S04]  /*5340*/  FMNMX.FTZ R162, R10, R3, !PT ;  /* 0x000000030aa27209 */ /* 0x008fc80007810000 */
[----:B----4-:R-:W-:Y:S02]  /*5350*/  FMNMX.FTZ R3, R11, R162, !PT ;  /* 0x000000a20b037209 */ /* 0x010fe40007810000 */
[----:B------:R-:W3:Y:S01]  /*5360*/  MUFU.TANH R20, R20 ;  /* 0x0000001400147308 */ /* 0x000ee20000002400 */
[----:B------:R-:W-:Y:S01]  /*5370*/  FMUL.FTZ R162, R182, UR23 ;  /* 0x00000017b6a27c20 */ /* 0x000fe20008410000 */
[----:B-----5:R-:W-:-:S04]  /*5380*/  FMNMX.FTZ R3, R12, R3, !PT ;  /* 0x000000030c037209 */ /* 0x020fc80007810000 */
[----:B0-----:R-:W-:Y:S02]  /*5390*/  FMNMX.FTZ R166, R14, R3, !PT ;  /* 0x000000030ea67209 */ /* 0x001fe40007810000 */
[----:B------:R-:W0:Y:S08]  /*53a0*/  MUFU.TANH R21, R21 ;  /* 0x0000001500157308 */ /* 0x000e300000002400 */
[----:B------:R-:W4:Y:S01]  /*53b0*/  MUFU.TANH R152, R152 ;  /* 0x0000009800987308 */ /* 0x000f220000002400 */
[----:B--2---:R-:W-:-:S02]  /*53c0*/  FMNMX.FTZ R3, R13, R170, !PT ;  /* 0x000000aa0d037209 */ /* 0x004fc40007810000 */
[----:B-1----:R-:W-:-:S03]  /*53d0*/  FMNMX.FTZ R13, R15, R166, !PT ;  /* 0x000000a60f0d7209 */ /* 0x002fc60007810000 */
[C---:B------:R-:W-:Y:S02]  /*53e0*/  FADD.FTZ R167, -R3.reuse, R206 ;  /* 0x000000ce03a77221 */ /* 0x040fe40000010100 */
[----:B------:R-:W1:Y:S01]  /*53f0*/  MUFU.TANH R153, R153 ;  /* 0x0000009900997308 */ /* 0x000e620000002400 */
[----:B---3--:R-:W-:Y:S01]  /*5400*/  FMNMX.FTZ R166, R20, R13, !PT ;  /* 0x0000000d14a67209 */ /* 0x008fe20007810000 */
[----:B------:R-:W-:Y:S01]  /*5410*/  FMUL.FTZ R177, R3, UR20 ;  /* 0x0000001403b17c20 */ /* 0x000fe20008410000 */
[----:B------:R-:W-:Y:S02]  /*5420*/  FMUL.FTZ R13, R167, UR20 ;  /* 0x00000014a70d7c20 */ /* 0x000fe40008410000 */
[----:B0-----:R-:W-:Y:S01]  /*5430*/  FMNMX.FTZ R167, R21, R166, !PT ;  /* 0x000000a615a77209 */ /* 0x001fe20007810000 */
[--C-:B------:R-:W-:Y:S01]  /*5440*/  FFMA.FTZ R174, R169, UR20, -R177.reuse ;  /* 0x00000014a9ae7c23 */ /* 0x100fe200080108b1 */
[--C-:B------:R-:W-:Y:S01]  /*5450*/  FFMA.FTZ R205, R205, UR20, -R177.reuse ;  /* 0x00000014cdcd7c23 */ /* 0x100fe200080108b1 */
[----:B------:R-:W0:Y:S01]  /*5460*/  MUFU.TANH R154, R154 ;  /* 0x0000009a009a7308 */ /* 0x000e220000002400 */
[----:B----4-:R-:W-:Y:S01]  /*5470*/  FMNMX.FTZ R166, R152, R167, !PT ;  /* 0x000000a798a67209 */ /* 0x010fe20007810000 */
[--C-:B------:R-:W-:Y:S01]  /*5480*/  FFMA.FTZ R175, R208, UR20, -R177.reuse ;  /* 0x00000014d0af7c23 */ /* 0x100fe200080108b1 */
[--C-:B------:R-:W-:Y:S01]  /*5490*/  FFMA.FTZ R158, R158, UR20, -R177.reuse ;  /* 0x000000149e9e7c23 */ /* 0x100fe200080108b1 */
[--C-:B------:R-:W-:Y:S01]  /*54a0*/  FFMA.FTZ R164, R164, UR20, -R177.reuse ;  /* 0x00000014a4a47c23 */ /* 0x100fe200080108b1 */
[--C-:B------:R-:W-:Y:S01]  /*54b0*/  FFMA.FTZ R178, R209, UR20, -R177.reuse ;  /* 0x00000014d1b27c23 */ /* 0x100fe200080108b1 */
[----:B------:R-:W-:-:S02]  /*54c0*/  FFMA.FTZ R169, R176, UR20, -R177 ;  /* 0x00000014b0a97c23 */ /* 0x000fc400080108b1 */
[----:B------:R-:W2:Y:S01]  /*54d0*/  MUFU.TANH R155, R155 ;  /* 0x0000009b009b7308 */ /* 0x000ea20000002400 */
[----:B-1----:R-:W-:-:S07]  /*54e0*/  FMNMX.FTZ R167, R153, R166, !PT ;  /* 0x000000a699a77209 */ /* 0x002fce0007810000 */
[----:B------:R-:W1:Y:S01]  /*54f0*/  MUFU.TANH R156, R156 ;  /* 0x0000009c009c7308 */ /* 0x000e620000002400 */
[----:B0-----:R-:W-:Y:S01]  /*5500*/  FMNMX.FTZ R170, R154, R167, !PT ;  /* 0x000000a79aaa7209 */ /* 0x001fe20007810000 */
[----:B------:R-:W-:-:S06]  /*5510*/  FFMA.FTZ R167, R4, UR20, -R177 ;  /* 0x0000001404a77c23 */ /* 0x000fcc00080108b1 */
[----:B------:R-:W0:Y:S01]  /*5520*/  MUFU.TANH R157, R157 ;  /* 0x0000009d009d7308 */ /* 0x000e220000002400 */
[----:B--2---:R-:W-:Y:S01]  /*5530*/  FMNMX.FTZ R171, R155, R170, !PT ;  /* 0x000000aa9bab7209 */ /* 0x004fe20007810000 */
[----:B------:R-:W-:-:S06]  /*5540*/  FFMA.FTZ R170, R207, UR20, -R177 ;  /* 0x00000014cfaa7c23 */ /* 0x000fcc00080108b1 */
[----:B------:R-:W2:Y:S01]  /*5550*/  MUFU.TANH R162, R162 ;  /* 0x000000a200a27308 */ /* 0x000ea20000002400 */
[----:B-1----:R-:W-:-:S07]  /*5560*/  FMNMX.FTZ R4, R156, R171, !PT ;  /* 0x000000ab9c047209 */ /* 0x002fce0007810000 */
[----:B------:R-:W1:Y:S01]  /*5570*/  MUFU.TANH R163, R163 ;  /* 0x000000a300a37308 */ /* 0x000e620000002400 */
[----:B0-----:R-:W-:-:S07]  /*5580*/  FMNMX.FTZ R171, R157, R4, !PT ;  /* 0x000000049dab7209 */ /* 0x001fce0007810000 */
[----:B------:R-:W0:Y:S01]  /*5590*/  MUFU.EX2 R13, R13 ;  /* 0x0000000d000d7308 */ /* 0x000e220000000800 */
[----:B--2---:R-:W-:Y:S01]  /*55a0*/  FMNMX.FTZ R4, R162, R171, !PT ;  /* 0x000000aba2047209 */ /* 0x004fe20007810000 */
[--C-:B------:R-:W-:Y:S01]  /*55b0*/  FFMA.FTZ R171, R159, UR20, -R177.reuse ;  /* 0x000000149fab7c23 */ /* 0x100fe200080108b1 */
[--C-:B------:R-:W-:Y:S01]  /*55c0*/  FFMA.FTZ R159, R161, UR20, -R177.reuse ;  /* 0x00000014a19f7c23 */ /* 0x100fe200080108b1 */
[--C-:B------:R-:W-:Y:S01]  /*55d0*/  FFMA.FTZ R161, R165, UR20, -R177.reuse ;  /* 0x00000014a5a17c23 */ /* 0x100fe200080108b1 */
[--C-:B------:R-:W-:Y:S01]  /*55e0*/  FFMA.FTZ R165, R168, UR20, -R177.reuse ;  /* 0x00000014a8a57c23 */ /* 0x100fe200080108b1 */
[--C-:B------:R-:W-:Y:S01]  /*55f0*/  FFMA.FTZ R168, R172, UR20, -R177.reuse ;  /* 0x00000014aca87c23 */ /* 0x100fe200080108b1 */
[----:B------:R-:W-:Y:S01]  /*5600*/  FFMA.FTZ R172, R173, UR20, -R177 ;  /* 0x00000014adac7c23 */ /* 0x000fe200080108b1 */
[----:B------:R-:W2:Y:S01]  /*5610*/  MUFU.EX2 R166, R205 ;  /* 0x000000cd00a67308 */ /* 0x000ea20000000800 */
[----:B-1----:R-:W-:-:S05]  /*5620*/  FMNMX.FTZ R4, R163, R4, !PT ;  /* 0x00000004a3047209 */ /* 0x002fca0007810000 */
[----:B------:R-:W1:Y:S02]  /*5630*/  SHFL.BFLY PT, R179, R4, 0x2, 0x1f ;  /* 0x0c401f0004b37f89 */ /* 0x000e6400000e0000 */
[----:B------:R-:W3:Y:S01]  /*5640*/  MUFU.EX2 R167, R167 ;  /* 0x000000a700a77308 */ /* 0x000ee20000000800 */
[-C--:B0-----:R-:W-:Y:S01]  /*5650*/  FMUL.FTZ R24, R24, R13.reuse ;  /* 0x0000000d18187220 */ /* 0x081fe20000410000 */
        /* <DEDUP_REMOVED lines=19> */
[----:B------:R-:W-:Y:S01]  /*5790*/  FMUL.FTZ R60, R60, R13 ;  /* 0x0000000d3c3c7220 */ /* 0x000fe20000410000 */
[----:B-1----:R-:W-:Y:S01]  /*57a0*/  FMNMX.FTZ R179, R4, R179, !PT ;  /* 0x000000b304b37209 */ /* 0x002fe20007810000 */
[-C--:B------:R-:W-:Y:S01]  /*57b0*/  FMUL.FTZ R61, R61, R13.reuse ;  /* 0x0000000d3d3d7220 */ /* 0x080fe20000410000 */
[----:B------:R-:W-:Y:S01]  /*57c0*/  MUFU.EX2 R158, R158 ;  /* 0x0000009e009e7308 */ /* 0x000fe20000000800 */
[-C--:B------:R-:W-:Y:S01]  /*57d0*/  FMUL.FTZ R64, R64, R13.reuse ;  /* 0x0000000d40407220 */ /* 0x080fe20000410000 */
[-C--:B------:R-:W-:Y:S01]  /*57e0*/  FMUL.FTZ R65, R65, R13.reuse ;  /* 0x0000000d41417220 */ /* 0x080fe20000410000 */
[----:B------:R-:W0:Y:S01]  /*57f0*/  SHFL.BFLY PT, R4, R179, 0x1, 0x1f ;  /* 0x0c201f00b3047f89 */ /* 0x000e2200000e0000 */
        /* <DEDUP_REMOVED lines=23> */
[----:B0-----:R-:W-:Y:S01]  /*5970*/  FMNMX.FTZ R4, R179, R4, !PT ;  /* 0x00000004b3047209 */ /* 0x001fe20007810000 */
[----:B------:R-:W-:Y:S01]  /*5980*/  FFMA.FTZ R179, R160, UR20, -R177 ;  /* 0x00000014a0b37c23 */ /* 0x000fe200080108b1 */
[-C--:B------:R-:W-:Y:S01]  /*5990*/  FMUL.FTZ R108, R108, R13.reuse ;  /* 0x0000000d6c6c7220 */ /* 0x080fe20000410000 */
[-C--:B------:R-:W-:Y:S01]  /*59a0*/  FMUL.FTZ R109, R109, R13.reuse ;  /* 0x0000000d6d6d7220 */ /* 0x080fe20000410000 */
[-C--:B------:R-:W-:Y:S01]  /*59b0*/  FMUL.FTZ R112, R112, R13.reuse ;  /* 0x0000000d70707220 */ /* 0x080fe20000410000 */
[C---:B------:R-:W-:Y:S01]  /*59c0*/  FMUL.FTZ R177, R4.reuse, UR20 ;  /* 0x0000001404b17c20 */ /* 0x040fe20008410000 */
[----:B------:R-:W-:Y:S01]  /*59d0*/  FADD.FTZ R160, -R4, R9 ;  /* 0x0000000904a07221 */ /* 0x000fe20000010100 */
[----:B------:R-:W-:Y:S01]  /*59e0*/  MUFU.EX2 R161, R161 ;  /* 0x000000a100a17308 */ /* 0x000fe20000000800 */
[----:B------:R-:W-:Y:S01]  /*59f0*/  FMUL.FTZ R113, R113, R13 ;  /* 0x0000000d71717220 */ /* 0x000fe20000410000 */
[--C-:B------:R-:W-:Y:S01]  /*5a00*/  FFMA.FTZ R173, R8, UR20, -R177.reuse ;  /* 0x0000001408ad7c23 */ /* 0x100fe200080108b1 */
[----:B------:R-:W-:Y:S01]  /*5a10*/  FMUL.FTZ R160, R160, UR20 ;  /* 0x00000014a0a07c20 */ /* 0x000fe20008410000 */
[--C-:B------:R-:W-:Y:S01]  /*5a20*/  FFMA.FTZ R180, R12, UR20, -R177.reuse ;  /* 0x000000140cb47c23 */ /* 0x100fe200080108b1 */
[--C-:B------:R-:W-:Y:S01]  /*5a30*/  FFMA.FTZ R12, R20, UR20, -R177.reuse ;  /* 0x00000014140c7c23 */ /* 0x100fe200080108b1 */
[--C-:B------:R-:W-:Y:S01]  /*5a40*/  FFMA.FTZ R8, R10, UR20, -R177.reuse ;  /* 0x000000140a087c23 */ /* 0x100fe200080108b1 */
[----:B------:R-:W-:Y:S01]  /*5a50*/  IMAD.MOV R20, RZ, RZ, -R18 ;  /* 0x000000ffff147224 */ /* 0x000fe200078e0a12 */
[----:B------:R2:W-:Y:S01]  /*5a60*/  MUFU.EX2 R176, R160 ;  /* 0x000000a000b07308 */ /* 0x0005e20000000800 */
[--C-:B------:R-:W-:Y:S01]  /*5a70*/  FFMA.FTZ R10, R11, UR20, -R177.reuse ;  /* 0x000000140b0a7c23 */ /* 0x100fe200080108b1 */
[--C-:B------:R-:W-:Y:S01]  /*5a80*/  FFMA.FTZ R11, R14, UR20, -R177.reuse ;  /* 0x000000140e0b7c23 */ /* 0x100fe200080108b1 */
[--C-:B------:R-:W-:Y:S01]  /*5a90*/  FFMA.FTZ R14, R15, UR20, -R177.reuse ;  /* 0x000000140f0e7c23 */ /* 0x100fe200080108b1 */
[----:B------:R-:W-:Y:S01]  /*5aa0*/  ISETP.NE.AND P2, PT, R17, R20, PT ;  /* 0x000000141100720c */ /* 0x000fe20003f45270 */
[--C-:B------:R-:W-:Y:S01]  /*5ab0*/  FFMA.FTZ R15, R21, UR20, -R177.reuse ;  /* 0x00000014150f7c23 */ /* 0x100fe200080108b1 */
[--C-:B------:R-:W-:Y:S01]  /*5ac0*/  FFMA.FTZ R21, R153, UR20, -R177.reuse ;  /* 0x0000001499157c23 */ /* 0x100fe200080108b1 */
[----:B------:R-:W-:Y:S01]  /*5ad0*/  MOV R153, UR22 ;  /* 0x0000001600997c02 */ /* 0x000fe20008000f00 */
[----:B------:R-:W0:Y:S01]  /*5ae0*/  MUFU.EX2 R173, R173 ;  /* 0x000000ad00ad7308 */ /* 0x000e220000000800 */
[--C-:B------:R-:W-:Y:S01]  /*5af0*/  FFMA.FTZ R20, R152, UR20, -R177.reuse ;  /* 0x0000001498147c23 */ /* 0x100fe200080108b1 */
[----:B--2---:R-:W-:Y:S01]  /*5b00*/  FFMA.FTZ R160, R13, R6, R166 ;  /* 0x000000060da07223 */ /* 0x004fe200000100a6 */
[--C-:B------:R-:W-:Y:S01]  /*5b10*/  FFMA.FTZ R6, R155, UR20, -R177.reuse ;  /* 0x000000149b067c23 */ /* 0x100fe200080108b1 */
[--C-:B------:R-:W-:Y:S01]  /*5b20*/  FFMA.FTZ R154, R154, UR20, -R177.reuse ;  /* 0x000000149a9a7c23 */ /* 0x100fe200080108b1 */
[--C-:B------:R-:W-:Y:S01]  /*5b30*/  FFMA.FTZ R157, R157, UR20, -R177.reuse ;  /* 0x000000149d9d7c23 */ /* 0x100fe200080108b1 */
[----:B---3--:R-:W-:Y:S01]  /*5b40*/  FADD.FTZ R155, R167, R160 ;  /* 0x000000a0a79b7221 */ /* 0x008fe20000010000 */
[----:B------:R-:W-:Y:S01]  /*5b50*/  FFMA.FTZ R162, R162, UR20, -R177 ;  /* 0x00000014a2a27c23 */ /* 0x000fe200080108b1 */
[----:B------:R-:W1:Y:S01]  /*5b60*/  MUFU.EX2 R8, R8 ;  /* 0x0000000800087308 */ /* 0x000e620000000800 */
[----:B------:R-:W-:-:S02]  /*5b70*/  @!P2 IMAD R152, R153, 0x40, R16 ;  /* 0x000000409998a824 */ /* 0x000fc400078e0210 */
[-C--:B------:R-:W-:Y:S01]  /*5b80*/  FMUL.FTZ R116, R116, R13.reuse ;  /* 0x0000000d74747220 */ /* 0x080fe20000410000 */
[-C--:B------:R-:W-:Y:S01]  /*5b90*/  FMUL.FTZ R117, R117, R13.reuse ;  /* 0x0000000d75757220 */ /* 0x080fe20000410000 */
[-C--:B------:R-:W-:Y:S01]  /*5ba0*/  FMUL.FTZ R120, R120, R13.reuse ;  /* 0x0000000d78787220 */ /* 0x080fe20000410000 */
[-C--:B------:R-:W-:Y:S01]  /*5bb0*/  FMUL.FTZ R121, R121, R13.reuse ;  /* 0x0000000d79797220 */ /* 0x080fe20000410000 */
[-C--:B------:R-:W-:Y:S01]  /*5bc0*/  FMUL.FTZ R124, R124, R13.reuse ;  /* 0x0000000d7c7c7220 */ /* 0x080fe20000410000 */
[----:B------:R-:W-:Y:S01]  /*5bd0*/  FMUL.FTZ R125, R125, R13 ;  /* 0x0000000d7d7d7220 */ /* 0x000fe20000410000 */
[----:B------:R-:W2:Y:S01]  /*5be0*/  MUFU.EX2 R10, R10 ;  /* 0x0000000a000a7308 */ /* 0x000ea20000000800 */
[----:B0-----:R-:W-:Y:S01]  /*5bf0*/  FFMA.FTZ R153, R176, R5, R173 ;  /* 0x00000005b0997223 */ /* 0x001fe200000100ad */
[-C--:B------:R-:W-:Y:S01]  /*5c00*/  FMUL.FTZ R128, R128, R13.reuse ;  /* 0x0000000d80807220 */ /* 0x080fe20000410000 */
[-C--:B------:R-:W-:Y:S01]  /*5c10*/  FMUL.FTZ R129, R129, R13.reuse ;  /* 0x0000000d81817220 */ /* 0x080fe20000410000 */
[-C--:B------:R-:W-:Y:S01]  /*5c20*/  FMUL.FTZ R132, R132, R13.reuse ;  /* 0x0000000d84847220 */ /* 0x080fe20000410000 */
[-C--:B------:R-:W-:Y:S01]  /*5c30*/  FMUL.FTZ R133, R133, R13.reuse ;  /* 0x0000000d85857220 */ /* 0x080fe20000410000 */
[-C--:B------:R-:W-:Y:S01]  /*5c40*/  FMUL.FTZ R136, R136, R13.reuse ;  /* 0x0000000d88887220 */ /* 0x080fe20000410000 */
[-C--:B------:R-:W-:Y:S01]  /*5c50*/  FMUL.FTZ R137, R137, R13.reuse ;  /* 0x0000000d89897220 */ /* 0x080fe20000410000 */
[----:B------:R-:W-:Y:S01]  /*5c60*/  MUFU.EX2 R9, R179 ;  /* 0x000000b300097308 */ /* 0x000fe20000000800 */
[----:B-1----:R-:W-:Y:S01]  /*5c70*/  FADD.FTZ R181, R8, R153 ;  /* 0x0000009908b57221 */ /* 0x002fe20000010000 */
[----:B------:R-:W-:Y:S01]  /*5c80*/  FFMA.FTZ R153, R156, UR20, -R177 ;  /* 0x000000149c997c23 */ /* 0x000fe200080108b1 */
[----:B------:R-:W-:Y:S01]  /*5c90*/  FADD.FTZ R156, R170, R155 ;  /* 0x0000009baa9c7221 */ /* 0x000fe20000010000 */
[-C--:B------:R-:W-:Y:S01]  /*5ca0*/  FMUL.FTZ R140, R140, R13.reuse ;  /* 0x0000000d8c8c7220 */ /* 0x080fe20000410000 */
[-C--:B------:R-:W-:Y:S01]  /*5cb0*/  FMUL.FTZ R141, R141, R13.reuse ;  /* 0x0000000d8d8d7220 */ /* 0x080fe20000410000 */
[-C--:B------:R-:W-:Y:S01]  /*5cc0*/  FMUL.FTZ R144, R144, R13.reuse ;  /* 0x0000000d90907220 */ /* 0x080fe20000410000 */
[----:B------:R-:W-:Y:S01]  /*5cd0*/  FADD.FTZ R155, R175, R156 ;  /* 0x0000009caf9b7221 */ /* 0x000fe20000010000 */
[----:B------:R0:W1:Y:S01]  /*5ce0*/  MUFU.EX2 R179, R180 ;  /* 0x000000b400b37308 */ /* 0x0000620000000800 */
[----:B--2---:R-:W-:Y:S01]  /*5cf0*/  FADD.FTZ R160, R10, R181 ;  /* 0x000000b50aa07221 */ /* 0x004fe20000010000 */
[----:B------:R-:W-:Y:S01]  /*5d00*/  @!P2 LEA R156, R152, UR41, 0x2 ;  /* 0x00000029989cac11 */ /* 0x000fe2000f8e10ff */
[-C--:B------:R-:W-:Y:S01]  /*5d10*/  FMUL.FTZ R145, R145, R13.reuse ;  /* 0x0000000d91917220 */ /* 0x080fe20000410000 */
[----:B------:R-:W-:Y:S01]  /*5d20*/  F2FP.F16.F32.PACK_AB R152, R167, R166 ;  /* 0x000000a6a798723e */ /* 0x000fe200000000ff */
[-C--:B------:R-:W-:Y:S01]  /*5d30*/  FMUL.FTZ R148, R148, R13.reuse ;  /* 0x0000000d94947220 */ /* 0x080fe20000410000 */
[----:B------:R-:W-:Y:S01]  /*5d40*/  FMUL.FTZ R149, R149, R13 ;  /* 0x0000000d95957220 */ /* 0x000fe20000410000 */
[----:B------:R-:W-:Y:S01]  /*5d50*/  @!P2 STS [R156+0x28800], R13 ;  /* 0x0288000d9c00a388 */ /* 0x000fe20000000800 */
[----:B------:R-:W2:Y:S01]  /*5d60*/  MUFU.EX2 R11, R11 ;  /* 0x0000000b000b7308 */ /* 0x000ea20000000800 */
[----:B0-----:R-:W-:Y:S01]  /*5d70*/  FFMA.FTZ R180, R163, UR20, -R177 ;  /* 0x00000014a3b47c23 */ /* 0x001fe200080108b1 */
[-C--:B------:R-:W-:Y:S01]  /*5d80*/  FMUL.FTZ R26, R26, R176.reuse ;  /* 0x000000b01a1a7220 */ /* 0x080fe20000410000 */
[----:B------:R0:W-:Y:S01]  /*5d90*/  @!P2 STS [R156+0x28820], R176 ;  /* 0x028820b09c00a388 */ /* 0x0001e20000000800 */
[-C--:B------:R-:W-:Y:S01]  /*5da0*/  FMUL.FTZ R27, R27, R176.reuse ;  /* 0x000000b01b1b7220 */ /* 0x080fe20000410000 */
[-C--:B------:R-:W-:Y:S01]  /*5db0*/  FMUL.FTZ R30, R30, R176.reuse ;  /* 0x000000b01e1e7220 */ /* 0x080fe20000410000 */
[-C--:B------:R-:W-:Y:S01]  /*5dc0*/  FMUL.FTZ R31, R31, R176.reuse ;  /* 0x000000b01f1f7220 */ /* 0x080fe20000410000 */
[-C--:B------:R-:W-:Y:S01]  /*5dd0*/  FMUL.FTZ R34, R34, R176.reuse ;  /* 0x000000b022227220 */ /* 0x080fe20000410000 */
[----:B------:R-:W3:Y:S01]  /*5de0*/  MUFU.EX2 R14, R14 ;  /* 0x0000000e000e7308 */ /* 0x000ee20000000800 */
[----:B-1----:R-:W-:Y:S01]  /*5df0*/  FADD.FTZ R160, R179, R160 ;  /* 0x000000a0b3a07221 */ /* 0x002fe20000010000 */
[-C--:B------:R-:W-:Y:S01]  /*5e00*/  FMUL.FTZ R35, R35, R176.reuse ;  /* 0x000000b023237220 */ /* 0x080fe20000410000 */
[-C--:B------:R-:W-:Y:S01]  /*5e10*/  FMUL.FTZ R38, R38, R176.reuse ;  /* 0x000000b026267220 */ /* 0x080fe20000410000 */
[----:B------:R-:W-:Y:S01]  /*5e20*/  FMUL.FTZ R39, R39, R176 ;  /* 0x000000b027277220 */ /* 0x000fe20000410000 */
[----:B0-----:R-:W-:Y:S01]  /*5e30*/  F2FP.F16.F32.PACK_AB R156, R171, R158 ;  /* 0x0000009eab9c723e */ /* 0x001fe200000000ff */
        /* <DEDUP_REMOVED lines=11> */
[-C--:B------:R-:W-:Y:S01]  /*5ef0*/  FMUL.FTZ R59, R59, R176.reuse ;  /* 0x000000b03b3b7220 */ /* 0x080fe20000410000 */
[-C--:B------:R-:W-:Y:S01]  /*5f00*/  FMUL.FTZ R62, R62, R176.reuse ;  /* 0x000000b03e3e7220 */ /* 0x080fe20000410000 */
[-C--:B------:R-:W-:Y:S01]  /*5f10*/  FMUL.FTZ R63, R63, R176.reuse ;  /* 0x000000b03f3f7220 */ /* 0x080fe20000410000 */
[-C--:B------:R-:W-:Y:S01]  /*5f20*/  FMUL.FTZ R66, R66, R176.reuse ;  /* 0x000000b042427220 */ /* 0x080fe20000410000 */
[-C--:B------:R-:W-:Y:S01]  /*5f30*/  FMUL.FTZ R67, R67, R176.reuse ;  /* 0x000000b043437220 */ /* 0x080fe20000410000 */
[-C--:B------:R-:W-:Y:S01]  /*5f40*/  FMUL.FTZ R70, R70, R176.reuse ;  /* 0x000000b046467220 */ /* 0x080fe20000410000 */
[-C--:B------:R-:W-:Y:S01]  /*5f50*/  FMUL.FTZ R71, R71, R176.reuse ;  /* 0x000000b047477220 */ /* 0x080fe20000410000 */
[----:B------:R4:W-:Y:S01]  /*5f60*/  MUFU.EX2 R5, R154 ;  /* 0x0000009a00057308 */ /* 0x0009e20000000800 */
        /* <DEDUP_REMOVED lines=8> */
[----:B----4-:R-:W-:Y:S01]  /*5ff0*/  FADD.FTZ R154, R158, R155 ;  /* 0x0000009b9e9a7221 */ /* 0x010fe20000010000 */
[----:B--2---:R-:W-:Y:S01]  /*6000*/  FADD.FTZ R155, R11, R160 ;  /* 0x000000a00b9b7221 */ /* 0x004fe20000010000 */
[----:B------:R-:W-:Y:S01]  /*6010*/  F2FP.F16.F32.PACK_AB R158, R164, R159 ;  /* 0x0000009fa49e723e */ /* 0x000fe200000000ff */
[-C--:B------:R-:W-:Y:S01]  /*6020*/  FMUL.FTZ R87, R87, R176.reuse ;  /* 0x000000b057577220 */ /* 0x080fe20000410000 */
[----:B------:R-:W-:Y:S01]  /*6030*/  FADD.FTZ R154, R171, R154 ;  /* 0x0000009aab9a7221 */ /* 0x000fe20000010000 */
[----:B---3--:R-:W-:Y:S01]  /*6040*/  FADD.FTZ R155, R14, R155 ;  /* 0x0000009b0e9b7221 */ /* 0x008fe20000010000 */
[----:B------:R-:W-:Y:S01]  /*6050*/  FMUL.FTZ R90, R90, R176 ;  /* 0x000000b05a5a7220 */ /* 0x000fe20000410000 */
[----:B------:R-:W-:Y:S01]  /*6060*/  MUFU.EX2 R21, R21 ;  /* 0x0000001500157308 */ /* 0x000fe20000000800 */
[----:B------:R-:W-:Y:S01]  /*6070*/  FADD.FTZ R163, R159, R154 ;  /* 0x0000009a9fa37221 */ /* 0x000fe20000010000 */
[----:B0-----:R-:W-:Y:S01]  /*6080*/  FADD.FTZ R154, R12, R155 ;  /* 0x0000009b0c9a7221 */ /* 0x001fe20000010000 */
[----:B-1----:R-:W-:Y:S01]  /*6090*/  F2FP.F16.F32.PACK_AB R159, R15, R12 ;  /* 0x0000000c0f9f723e */ /* 0x002fe200000000ff */
[----:B------:R-:W-:Y:S01]  /*60a0*/  FMUL.FTZ R91, R91, R176 ;  /* 0x000000b05b5b7220 */ /* 0x000fe20000410000 */
[----:B------:R-:W-:Y:S01]  /*60b0*/  FADD.FTZ R160, R164, R163 ;  /* 0x000000a3a4a07221 */ /* 0x000fe20000010000 */
[----:B------:R-:W-:Y:S01]  /*60c0*/  FADD.FTZ R155, R15, R154 ;  /* 0x0000009a0f9b7221 */ /* 0x000fe20000010000 */
[----:B------:R-:W-:Y:S01]  /*60d0*/  F2FP.F16.F32.PACK_AB R154, R175, R170 ;  /* 0x000000aaaf9a723e */ /* 0x000fe200000000ff */
[----:B------:R-:W0:Y:S01]  /*60e0*/  MUFU.EX2 R174, R174 ;  /* 0x000000ae00ae7308 */ /* 0x000e220000000800 */
[----:B------:R-:W-:Y:S01]  /*60f0*/  FADD.FTZ R163, R161, R160 ;  /* 0x000000a0a1a37221 */ /* 0x000fe20000010000 */
        /* <DEDUP_REMOVED lines=16> */
[----:B------:R-:W-:Y:S01]  /*6200*/  FMUL.FTZ R119, R119, R176 ;  /* 0x000000b077777220 */ /* 0x000fe20000410000 */
[----:B------:R-:W-:Y:S01]  /*6210*/  F2FP.F16.F32.PACK_AB R161, R21, R20 ;  /* 0x0000001415a1723e */ /* 0x000fe200000000ff */
        /* <DEDUP_REMOVED lines=11> */
[----:B------:R-:W-:Y:S01]  /*62d0*/  FMUL.FTZ R142, R142, R176 ;  /* 0x000000b08e8e7220 */ /* 0x000fe20000410000 */
[----:B------:R-:W2:Y:S01]  /*62e0*/  MUFU.EX2 R178, R178 ;  /* 0x000000b200b27308 */ /* 0x000ea20000000800 */
[----:B0-----:R-:W-:Y:S01]  /*62f0*/  F2FP.F16.F32.PACK_AB R153, R8, R173 ;  /* 0x000000ad0899723e */ /* 0x001fe200000000ff */
[----:B------:R-:W-:Y:S01]  /*6300*/  FADD.FTZ R8, R20, R155 ;  /* 0x0000009b14087221 */ /* 0x000fe20000010000 */
[----:B------:R-:W-:Y:S01]  /*6310*/  F2FP.F16.F32.PACK_AB R155, R179, R10 ;  /* 0x0000000ab39b723e */ /* 0x000fe200000000ff */
[----:B------:R-:W-:Y:S01]  /*6320*/  BAR.SYNC.DEFER_BLOCKING 0xf, 0x100 ;  /* 0x03c4000000007b1d */ /* 0x000fe20000010000 */
[----:B------:R-:W-:Y:S01]  /*6330*/  FADD.FTZ R10, R174, R163 ;  /* 0x000000a3ae0a7221 */ /* 0x000fe20000010000 */
[----:B------:R-:W-:Y:S01]  /*6340*/  FADD.FTZ R8, R21, R8 ;  /* 0x0000000815087221 */ /* 0x000fe20000010000 */
[-C--:B------:R-:W-:Y:S01]  /*6350*/  FMUL.FTZ R143, R143, R176.reuse ;  /* 0x000000b08f8f7220 */ /* 0x080fe20000410000 */
[-C--:B------:R-:W-:Y:S01]  /*6360*/  FMUL.FTZ R146, R146, R176.reuse ;  /* 0x000000b092927220 */ /* 0x080fe20000410000 */
[----:B-1----:R-:W-:Y:S01]  /*6370*/  FADD.FTZ R163, R165, R10 ;  /* 0x0000000aa5a37221 */ /* 0x002fe20000010000 */
[----:B------:R0:W1:Y:S01]  /*6380*/  MUFU.EX2 R166, R157 ;  /* 0x0000009d00a67308 */ /* 0x0000620000000800 */
[-C--:B------:R-:W-:Y:S01]  /*6390*/  FMUL.FTZ R147, R147, R176.reuse ;  /* 0x000000b093937220 */ /* 0x080fe20000410000 */
[-C--:B------:R-:W-:Y:S01]  /*63a0*/  FMUL.FTZ R150, R150, R176.reuse ;  /* 0x000000b096967220 */ /* 0x080fe20000410000 */
[----:B------:R-:W-:Y:S01]  /*63b0*/  FMUL.FTZ R151, R151, R176 ;  /* 0x000000b097977220 */ /* 0x000fe20000410000 */
[----:B--2---:R-:W-:-:S04]  /*63c0*/  FADD.FTZ R163, R178, R163 ;  /* 0x000000a3b2a37221 */ /* 0x004fc80000010000 */
[----:B------:R-:W2:Y:S01]  /*63d0*/  MUFU.EX2 R168, R168 ;  /* 0x000000a800a87308 */ /* 0x000ea20000000800 */
[----:B0-----:R-:W-:Y:S01]  /*63e0*/  F2FP.F16.F32.PACK_AB R157, R14, R11 ;  /* 0x0000000b0e9d723e */ /* 0x001fe200000000ff */
[----:B------:R-:W-:-:S04]  /*63f0*/  FADD.FTZ R11, R5, R8 ;  /* 0x00000008050b7221 */ /* 0x000fc80000010000 */
[----:B------:R-:W-:Y:S02]  /*6400*/  FADD.FTZ R8, R6, R11 ;  /* 0x0000000b06087221 */ /* 0x000fe40000010000 */
[----:B------:R0:W3:Y:S02]  /*6410*/  MUFU.EX2 R167, R162 ;  /* 0x000000a200a77308 */ /* 0x0000e40000000800 */
[----:B------:R-:W-:Y:S01]  /*6420*/  FADD.FTZ R11, R177, R8 ;  /* 0x00000008b10b7221 */ /* 0x000fe20000010000 */
[----:B------:R4:W-:Y:S03]  /*6430*/  STSM.16.M88.4 [R19+0x26800], R152 ;  /* 0x0268009813007844 */ /* 0x0009e60000000200 */
[----:B-1----:R-:W-:Y:S01]  /*6440*/  FADD.FTZ R8, R166, R11 ;  /* 0x0000000ba6087221 */ /* 0x002fe20000010000 */
[----:B------:R4:W-:Y:S01]  /*6450*/  STSM.16.M88.4 [R184], R156 ;  /* 0x0000009cb8007844 */ /* 0x0009e20000000200 */
[----:B------:R-:W1:Y:S01]  /*6460*/  MUFU.EX2 R169, R169 ;  /* 0x000000a900a97308 */ /* 0x000e620000000800 */
[----:B--2---:R-:W-:Y:S01]  /*6470*/  FADD.FTZ R10, R168, R163 ;  /* 0x000000a3a80a7221 */ /* 0x004fe20000010000 */
[----:B0-----:R-:W-:-:S02]  /*6480*/  F2FP.F16.F32.PACK_AB R162, R178, R165 ;  /* 0x000000a5b2a2723e */ /* 0x001fc400000000ff */
[----:B------:R-:W-:Y:S02]  /*6490*/  F2FP.F16.F32.PACK_AB R163, R6, R5 ;  /* 0x0000000506a3723e */ /* 0x000fe400000000ff */
[----:B------:R-:W-:Y:S02]  /*64a0*/  F2FP.F16.F32.PACK_AB R165, R166, R177 ;  /* 0x000000b1a6a5723e */ /* 0x000fe400000000ff */
[----:B------:R-:W0:Y:S01]  /*64b0*/  MUFU.EX2 R172, R172 ;  /* 0x000000ac00ac7308 */ /* 0x000e220000000800 */
[----:B---3--:R-:W-:Y:S01]  /*64c0*/  FADD.FTZ R5, R167, R8 ;  /* 0x00000008a7057221 */ /* 0x008fe20000010000 */
[----:B------:R4:W-:Y:S06]  /*64d0*/  STSM.16.M88.4 [R22], R160 ;  /* 0x000000a016007844 */ /* 0x0009ec0000000200 */
[----:B------:R-:W2:Y:S01]  /*64e0*/  MUFU.EX2 R180, R180 ;  /* 0x000000b400b47308 */ /* 0x000ea20000000800 */
[C---:B-1----:R-:W-:Y:S01]  /*64f0*/  FADD.FTZ R15, R169.reuse, R10 ;  /* 0x0000000aa90f7221 */ /* 0x042fe20000010000 */
[----:B------:R-:W-:-:S02]  /*6500*/  F2FP.F16.F32.PACK_AB R164, R169, R168 ;  /* 0x000000a8a9a4723e */ /* 0x000fc400000000ff */
[----:B0-----:R-:W-:Y:S01]  /*6510*/  F2FP.F16.F32.PACK_AB R166, R9, R172 ;  /* 0x000000ac09a6723e */ /* 0x001fe200000000ff */
[----:B------:R-:W-:-:S04]  /*6520*/  FADD.FTZ R6, R172, R15 ;  /* 0x0000000fac067221 */ /* 0x000fc80000010000 */
[----:B------:R-:W-:Y:S01]  /*6530*/  FADD.FTZ R6, R9, R6 ;  /* 0x0000000609067221 */ /* 0x000fe20000010000 */
[C---:B--2---:R-:W-:Y:S01]  /*6540*/  F2FP.F16.F32.PACK_AB R167, R180.reuse, R167 ;  /* 0x000000a7b4a7723e */ /* 0x044fe200000000ff */
[----:B------:R-:W-:-:S04]  /*6550*/  FADD.FTZ R5, R180, R5 ;  /* 0x00000005b4057221 */ /* 0x000fc80000010000 */
[----:B------:R4:W-:Y:S01]  /*6560*/  STSM.16.M88.4 [R23], R164 ;  /* 0x000000a417007844 */ /* 0x0009e20000000200 */
[----:B------:R-:W-:Y:S05]  /*6570*/  @!P0 BRA `(.L_x_3607) ;  /* 0x0000000000048947 */ /* 0x000fea0003800000 */
[----:B------:R-:W-:Y:S01]  /*6580*/  BPT.TRAP 0x1 ;  /* 0x000000040000795c */ /* 0x000fe20000300000 */
.L_x_3607:
[----:B------:R0:W1:Y:S01]  /*6590*/  SYNCS.PHASECHK.TRANS64.TRYWAIT P2, [UR21+0x28c50], R7 ;  /* 0x028c5007ff0075a7 */ /* 0x0000620008040155 */
[----:B------:R-:W-:Y:S05]  /*65a0*/  @!P0 BRA `(.L_x_3608) ;  /* 0x0000000000048947 */ /* 0x000fea0003800000 */
[----:B------:R-:W-:Y:S01]  /*65b0*/  BPT.TRAP 0x1 ;  /* 0x000000040000795c */ /* 0x000fe20000300000 */
.L_x_3608:
[----:B-1----:R-:W-:Y:S05]  /*65c0*/  @P2 BRA `(.L_x_3609) ;  /* 0x0000000000082947 */ /* 0x002fea0003800000 */
[----:B------:R-:W1:Y:S02]  /*65d0*/  SYNCS.PHASECHK.TRANS64.TRYWAIT P2, [UR21+0x28c50], R7 ;  /* 0x028c5007ff0075a7 */ /* 0x000e640008040155 */
[----:B-1----:R-:W-:Y:S05]  /*65e0*/  @!P2 BRA `(.L_x_3610) ;  /* 0x0000009000d4a947 */ /* 0x002fea0003800000 */
.L_x_3609:
        /* <DEDUP_REMOVED lines=29> */
[----:B--2---:R-:W2:Y:S02]  /*67c0*/  FENCE.VIEW.ASYNC.S ;  /* 0x00000000000073c6 */ /* 0x004ea40000000000 */
[----:B--2---:R-:W-:Y:S01]  /*67d0*/  NOP ;  /* 0x0000000000007918 */ /* 0x004fe20000000000 */
[----:B------:R-:W-:Y:S06]  /*67e0*/  BAR.ARV 0xe, 0x100 ;  /* 0x0384000000007b1d */ /* 0x000fec0000002000 */
[----:B------:R-:W-:Y:S05]  /*67f0*/  @!P0 BRA `(.L_x_3611) ;  /* 0x0000000000048947 */ /* 0x000fea0003800000 */
[----:B------:R-:W-:Y:S01]  /*6800*/  BPT.TRAP 0x1 ;  /* 0x000000040000795c */ /* 0x000fe20000300000 */
.L_x_3611:
[----:B------:R-:W-:Y:S01]  /*6810*/  UIADD3 UR21, UR21, 0x28c60, URZ ;  /* 0x00028c6015157890 */ /* 0x000fe2000fffe03f */
[----:B------:R-:W-:Y:S01]  /*6820*/  IMAD.MOV.U32 R9, RZ, RZ, R4 ;  /* 0x000000ffff097224 */ /* 0x000fe200078e0004 */
[----:B------:R-:W-:Y:S01]  /*6830*/  UMOV UR22, UR38 ;  /* 0x0000002600167c82 */ /* 0x000fe20008000000 */
[----:B------:R-:W-:Y:S01]  /*6840*/  IMAD.MOV.U32 R206, RZ, RZ, R3 ;  /* 0x000000ffffce7224 */ /* 0x000fe200078e0003 */
[----:B------:R-:W-:-:S09]  /*6850*/  UPRMT UR21, UR40, 0x654, UR21 ;  /* 0x0000065428157896 */ /* 0x000fd20008000015 */
[----:B------:R-:W-:Y:S01]  /*6860*/  SYNCS.ARRIVE.TRANS64.RED.A1T0 RZ, [UR21], RZ ;  /* 0x000000ffffff79a7 */ /* 0x000fe20008100415 */
[----:B------:R-:W-:Y:S05]  /*6870*/  @P1 BRA `(.L_x_3612) ;  /* 0xffffffe000c41947 */ /* 0x000fea000383ffff */
.L_x_3601:
[----:B0123--:R-:W0:Y:S01]  /*6880*/  SHFL.BFLY PT, R7, R6, 0x2, 0x1f ;  /* 0x0c401f0006077f89 */ /* 0x00fe2200000e0000 */
[----:B------:R-:W-:Y:S01]  /*6890*/  IMAD.MOV R10, RZ, RZ, -R18 ;  /* 0x000000ffff0a7224 */ /* 0x000fe200078e0a12 */
[----:B------:R-:W-:Y:S01]  /*68a0*/  UIADD3 UR36, UR36, 0x1, URZ ;  /* 0x0000000124247890 */ /* 0x000fe2000fffe03f */
[----:B------:R-:W-:Y:S01]  /*68b0*/  IMAD.MOV.U32 R9, RZ, RZ, RZ ;  /* 0x000000ffff097224 */ /* 0x000fe200078e00ff */
[----:B------:R-:W1:Y:S01]  /*68c0*/  SHFL.BFLY PT, R8, R5, 0x2, 0x1f ;  /* 0x0c401f0005087f89 */ /* 0x000e6200000e0000 */
[----:B------:R-:W-:Y:S01]  /*68d0*/  IMAD.MOV.U32 R21, RZ, RZ, -0x800000 ;  /* 0xff800000ff157424 */ /* 0x000fe200078e00ff */
[----:B------:R-:W-:Y:S08]  /*68e0*/  BAR.ARV 0x8, 0x100 ;  /* 0x0204000000007b1d */ /* 0x000ff00000002000 */
[----:B------:R-:W-:Y:S01]  /*68f0*/  BAR.SYNC.DEFER_BLOCKING 0xf, 0x100 ;  /* 0x03c4000000007b1d */ /* 0x000fe20000010000 */
[----:B------:R-:W-:Y:S01]  /*6900*/  ISETP.NE.AND P0, PT, R17, R10, PT ;  /* 0x0000000a1100720c */ /* 0x000fe20003f05270 */
[----:B------:R-:W-:-:S02]  /*6910*/  IMAD.MOV.U32 R20, RZ, RZ, -0x800000 ;  /* 0xff800000ff147424 */ /* 0x000fc400078e00ff */
[----:B0-----:R-:W-:Y:S01]  /*6920*/  FADD.FTZ R0, R7, R6 ;  /* 0x0000000607007221 */ /* 0x001fe20000010000 */
[----:B-1----:R-:W-:-:S04]  /*6930*/  FADD.FTZ R8, R8, R5 ;  /* 0x0000000508087221 */ /* 0x002fc80000010000 */
[----:B------:R-:W0:Y:S01]  /*6940*/  SHFL.BFLY PT, R7, R0, 0x1, 0x1f ;  /* 0x0c201f0000077f89 */ /* 0x000e2200000e0000 */
[----:B------:R-:W-:Y:S01]  /*6950*/  IMAD.U32 R5, RZ, RZ, UR38 ;  /* 0x00000026ff057e24 */ /* 0x000fe2000f8e00ff */
[----:B------:R-:W-:Y:S02]  /*6960*/  UIADD3 UR38, UR38, 0x1, URZ ;  /* 0x0000000126267890 */ /* 0x000fe4000fffe03f */
[----:B------:R-:W1:Y:S01]  /*6970*/  SHFL.BFLY PT, R11, R8, 0x1, 0x1f ;  /* 0x0c201f00080b7f89 */ /* 0x000e6200000e0000 */
[----:B------:R-:W-:Y:S01]  /*6980*/  @!P0 IMAD R5, R5, 0x40, R16 ;  /* 0x0000004005058824 */ /* 0x000fe200078e0210 */
[----:B------:R-:W-:-:S04]  /*6990*/  UISETP.NE.AND UP0, UPT, UR38, 0x2, UPT ;  /* 0x000000022600788c */ /* 0x000fc8000bf05270 */
[----:B------:R-:W-:Y:S01]  /*69a0*/  @!P0 LEA R5, R5, UR41, 0x2 ;  /* 0x0000002905058c11 */ /* 0x000fe2000f8e10ff */
[----:B------:R-:W-:Y:S02]  /*69b0*/  USEL UR4, URZ, 0x1, UP0 ;  /* 0x000000013f047887 */ /* 0x000fe40008000000 */
[----:B------:R-:W-:Y:S02]  /*69c0*/  USEL UR38, UR38, URZ, UP0 ;  /* 0x0000003f26267287 */ /* 0x000fe40008000000 */
[----:B------:R-:W-:Y:S01]  /*69d0*/  ULOP3.LUT UR37, UR37, UR4, URZ, 0x3c, !UPT ;  /* 0x0000000425257292 */ /* 0x000fe2000f8e3c3f */
[----:B0-----:R-:W-:Y:S01]  /*69e0*/  FADD.FTZ R7, R0, R7 ;  /* 0x0000000700077221 */ /* 0x001fe20000010000 */
[----:B------:R-:W-:Y:S01]  /*69f0*/  MOV R0, RZ ;  /* 0x000000ff00007202 */ /* 0x000fe20000000f00 */
[----:B-1----:R-:W-:-:S03]  /*6a00*/  FADD.FTZ R6, R8, R11 ;  /* 0x0000000b08067221 */ /* 0x002fc60000010000 */
[----:B------:R-:W-:Y:S01]  /*6a10*/  FSETP.NE.FTZ.AND P1, PT, R7, RZ, PT ;  /* 0x000000ff0700720b */ /* 0x000fe20003f35000 */
[----:B------:R-:W-:Y:S01]  /*6a20*/  IMAD.U32 R11, RZ, RZ, UR20 ;  /* 0x00000014ff0b7e24 */ /* 0x000fe2000f8e00ff */
[----:B------:R-:W-:-:S11]  /*6a30*/  FSETP.NE.FTZ.AND P2, PT, R6, RZ, PT ;  /* 0x000000ff0600720b */ /* 0x000fd60003f55000 */
[----:B------:R-:W0:Y:S08]  /*6a40*/  @P1 MUFU.RCP R9, R7 ;  /* 0x0000000700091308 */ /* 0x000e300000001000 */
[----:B------:R-:W1:Y:S08]  /*6a50*/  @P2 MUFU.RCP R0, R6 ;  /* 0x0000000600002308 */ /* 0x000e700000001000 */
[----:B------:R-:W2:Y:S01]  /*6a60*/  @P1 MUFU.LG2 R7, R7 ;  /* 0x0000000700071308 */ /* 0x000ea20000000c00 */
[----:B0-----:R-:W-:Y:S01]  /*6a70*/  @!P0 STS [R5+0x28800], R9 ;  /* 0x0288000905008388 */ /* 0x001fe20000000800 */
[----:B------:R-:W-:Y:S01]  /*6a80*/  FMUL.FTZ R169, R32, R9 ;  /* 0x0000000920a97220 */ /* 0x000fe20000410000 */
[----:B------:R-:W-:-:S02]  /*6a90*/  IMAD.U32 R32, RZ, RZ, UR20 ;  /* 0x00000014ff207e24 */ /* 0x000fc4000f8e00ff */
[-C--:B------:R-:W-:Y:S01]  /*6aa0*/  FMUL.FTZ R172, R24, R9.reuse ;  /* 0x0000000918ac7220 */ /* 0x080fe20000410000 */
[-C--:B------:R-:W-:Y:S01]  /*6ab0*/  FMUL.FTZ R171, R28, R9.reuse ;  /* 0x000000091cab7220 */ /* 0x080fe20000410000 */
[-C--:B------:R-:W-:Y:S01]  /*6ac0*/  FMUL.FTZ R170, R25, R9.reuse ;  /* 0x0000000919aa7220 */ /* 0x080fe20000410000 */
[----:B------:R-:W-:Y:S01]  /*6ad0*/  @P1 FMUL.FTZ R32, R32, 0.69314718246459960938 ;  /* 0x3f31721820201820 */ /* 0x000fe20000410000 */
[----:B------:R-:W0:Y:S01]  /*6ae0*/  @P2 MUFU.LG2 R6, R6 ;  /* 0x0000000600062308 */ /* 0x000e220000000c00 */
[----:B-1----:R1:W-:Y:S01]  /*6af0*/  @!P0 STS [R5+0x28820], R0 ;  /* 0x0288200005008388 */ /* 0x0023e20000000800 */
[-C--:B------:R-:W-:Y:S01]  /*6b00*/  FMUL.FTZ R28, R29, R9.reuse ;  /* 0x000000091d1c7220 */ /* 0x080fe20000410000 */
[-C--:B----4-:R-:W-:Y:S01]  /*6b10*/  FMUL.FTZ R166, R33, R9.reuse ;  /* 0x0000000921a67220 */ /* 0x090fe20000410000 */
[-C--:B------:R-:W-:Y:S01]  /*6b20*/  FMUL.FTZ R167, R36, R9.reuse ;  /* 0x0000000924a77220 */ /* 0x080fe20000410000 */
[-C--:B------:R-:W-:Y:S01]  /*6b30*/  FMUL.FTZ R8, R37, R9.reuse ;  /* 0x0000000925087220 */ /* 0x080fe20000410000 */
[-C--:B------:R-:W-:Y:S01]  /*6b40*/  FMUL.FTZ R168, R40, R9.reuse ;  /* 0x0000000928a87220 */ /* 0x080fe20000410000 */
[-C--:B------:R-:W-:Y:S01]  /*6b50*/  FMUL.FTZ R164, R41, R9.reuse ;  /* 0x0000000929a47220 */ /* 0x080fe20000410000 */
[-C--:B------:R-:W-:Y:S01]  /*6b60*/  FMUL.FTZ R165, R44, R9.reuse ;  /* 0x000000092ca57220 */ /* 0x080fe20000410000 */
[----:B--2---:R-:W-:Y:S01]  /*6b70*/  @P1 FMUL.FTZ R7, R7, 0.69314718246459960938 ;  /* 0x3f31721807071820 */ /* 0x004fe20000410000 */
[-C--:B------:R-:W-:Y:S01]  /*6b80*/  FMUL.FTZ R10, R45, R9.reuse ;  /* 0x000000092d0a7220 */ /* 0x080fe20000410000 */
[----:B-1----:R-:W-:Y:S01]  /*6b90*/  @P2 FMUL.FTZ R5, R11, 0.69314718246459960938 ;  /* 0x3f3172180b052820 */ /* 0x002fe20000410000 */
[-C--:B------:R-:W-:Y:S01]  /*6ba0*/  FMUL.FTZ R162, R48, R9.reuse ;  /* 0x0000000930a27220 */ /* 0x080fe20000410000 */
[-C--:B------:R-:W-:Y:S01]  /*6bb0*/  FMUL.FTZ R12, R49, R9.reuse ;  /* 0x00000009310c7220 */ /* 0x080fe20000410000 */
[-C--:B------:R-:W-:Y:S01]  /*6bc0*/  FMUL.FTZ R155, R52, R9.reuse ;  /* 0x00000009349b7220 */ /* 0x080fe20000410000 */
[-C--:B------:R-:W-:Y:S01]  /*6bd0*/  FMUL.FTZ R14, R53, R9.reuse ;  /* 0x00000009350e7220 */ /* 0x080fe20000410000 */
[-C--:B------:R-:W-:Y:S01]  /*6be0*/  FMUL.FTZ R24, R56, R9.reuse ;  /* 0x0000000938187220 */ /* 0x080fe20000410000 */
[----:B0-----:R-:W-:Y:S01]  /*6bf0*/  @P2 FMUL.FTZ R6, R6, 0.69314718246459960938 ;  /* 0x3f31721806062820 */ /* 0x001fe20000410000 */
        /* <DEDUP_REMOVED lines=110> */
[----:B------:R-:W-:Y:S06]  /*72e0*/  BAR.ARV 0xe, 0x100 ;  /* 0x0384000000007b1d */ /* 0x000fec0000002000 */
[----:B------:R-:W-:Y:S01]  /*72f0*/  PLOP3.LUT P0, PT, PT, PT, PT, 0x8, 0x0 ;  /* 0x000000000000781c */ /* 0x000fe20003f0e170 */
[----:B------:R-:W-:Y:S01]  /*7300*/  FMUL.FTZ R0, R151, R0 ;  /* 0x0000000097007220 */ /* 0x000fe20000410000 */
[----:B------:R-:W-:Y:S01]  /*7310*/  @P1 FFMA.FTZ R21, R32, R3, R7 ;  /* 0x0000000320151223 */ /* 0x000fe20000010007 */
[----:B------:R-:W-:-:S10]  /*7320*/  @P2 FFMA.FTZ R20, R5, R4, R6 ;  /* 0x0000000405142223 */ /* 0x000fd40000010006 */
.L_x_3578:
[----:B------:R-:W0:Y:S08]  /*7330*/  S2UR UR40, SR_CgaCtaId ;  /* 0x00000000002879c3 */ /* 0x000e300000008800 */
[----:B------:R-:W-:Y:S06]  /*7340*/  BAR.SYNC.DEFER_BLOCKING 0x5, 0x180 ;  /* 0x0146000000007b1d */ /* 0x000fec0000010000 */
[----:B------:R-:W-:Y:S01]  /*7350*/  UMOV UR41, 0x400 ;  /* 0x0000040000297882 */ /* 0x000fe20000000000 */
[----:B------:R-:W-:Y:S01]  /*7360*/  BSSY B0, `(.L_x_3613) ;  /* 0x00002f9000007945 */ /* 0x000fe20003800000 */
[----:B0-----:R-:W-:-:S09]  /*7370*/  ULEA UR41, UR40, UR41, 0x18 ;  /* 0x0000002928297291 */ /* 0x001fd2000f8ec03f */
[----:B------:R-:W0:Y:S02]  /*7380*/  LDS.128 R4, [UR41+0x28cd0] ;  /* 0x028cd029ff047984 */ /* 0x000e240008000c00 */
[----:B0-----:R-:W-:Y:S02]  /*7390*/  R2UR UR5, R5 ;  /* 0x00000000050572ca */ /* 0x001fe400000e0000 */
[----:B------:R-:W-:Y:S02]  /*73a0*/  R2UR UR6, R6 ;  /* 0x00000000060672ca */ /* 0x000fe400000e0000 */
[----:B------:R-:W-:Y:S01]  /*73b0*/  R2UR UR7, R7 ;  /* 0x00000000070772ca */ /* 0x000fe200000e0000 */
[----:B------:R-:W-:Y:S06]  /*73c0*/  BAR.ARV 0x4, 0x180 ;  /* 0x0106000000007b1d */ /* 0x000fec0000002000 */
[----:B------:R-:W-:Y:S08]  /*73d0*/  @P0 BRA `(.L_x_3614) ;  /* 0x0000002000300947 */ /* 0x000ff00003800000 */
[----:B------:R-:W0:Y:S08]  /*73e0*/  S2UR UR4, SR_SWINHI ;  /* 0x00000000000479c3 */ /* 0x000e300000002f00 */
[----:B------:R-:W-:Y:S01]  /*73f0*/  BAR.SYNC.DEFER_BLOCKING 0x1, 0x100 ;  /* 0x0044000000007b1d */ /* 0x000fe20000010000 */
        /* <DEDUP_REMOVED lines=16> */
[----:B------:R-:W-:Y:S01]  /*7500*/  ULDC.64 UR8, c[0x0][0xc00] ;  /* 0x0003000000087ab9 */ /* 0x000fe20000000a00 */
[----:B------:R-:W-:Y:S01]  /*7510*/  F2FP.F16.F32.PACK_AB R66, R69, R68 ;  /* 0x000000444542723e */ /* 0x000fe200000000ff */
[----:B------:R-:W-:Y:S01]  /*7520*/  UISETP.NE.U32.AND UP0, UPT, UR8, URZ, UPT ;  /* 0x0000003f0800728c */ /* 0x000fe2000bf05070 */
[----:B------:R-:W-:Y:S01]  /*7530*/  F2FP.F16.F32.PACK_AB R67, R71, R70 ;  /* 0x000000464743723e */ /* 0x000fe200000000ff */
[----:B------:R-:W-:Y:S01]  /*7540*/  IMAD.WIDE R4, R196, 0x2, R174 ;  /* 0x00000002c4047825 */ /* 0x000fe200078e02ae */
[----:B------:R-:W-:Y:S01]  /*7550*/  F2FP.F16.F32.PACK_AB R73, R75, R74 ;  /* 0x0000004a4b49723e */ /* 0x000fe200000000ff */
[----:B------:R-:W-:Y:S01]  /*7560*/  UISETP.NE.AND.EX UP0, UPT, UR9, URZ, UPT, UP0 ;  /* 0x0000003f0900728c */ /* 0x000fe2000bf05300 */
[----:B------:R-:W-:-:S02]  /*7570*/  F2FP.F16.F32.PACK_AB R80, R81, R80 ;  /* 0x000000505150723e */ /* 0x000fc400000000ff */
[C---:B------:R-:W-:Y:S01]  /*7580*/  IADD3 R173, P1, R4.reuse, 0x20, RZ ;  /* 0x0000002004ad7810 */ /* 0x040fe20007f3e0ff */
[----:B------:R-:W-:Y:S01]  /*7590*/  ULDC.64 UR8, c[0x0][0xc00] ;  /* 0x0003000000087ab9 */ /* 0x000fe20000000a00 */
[C---:B------:R-:W-:Y:S01]  /*75a0*/  IADD3 R177, P0, R4.reuse, 0x40, RZ ;  /* 0x0000004004b17810 */ /* 0x040fe20007f1e0ff */
[----:B------:R-:W-:Y:S01]  /*75b0*/  UIMAD.WIDE UR8, UR42, 0x4, UR8 ;  /* 0x000000042a0878a5 */ /* 0x000fe2000f8e0208 */
[----:B------:R-:W-:Y:S01]  /*75c0*/  LOP3.LUT R36, R173, 0x380, RZ, 0xc0, !PT ;  /* 0x00000380ad247812 */ /* 0x000fe200078ec0ff */
[--C-:B------:R-:W-:Y:S01]  /*75d0*/  IMAD.X R37, RZ, RZ, R5.reuse, P1 ;  /* 0x000000ffff257224 */ /* 0x100fe200008e0605 */
[----:B------:R-:W-:Y:S01]  /*75e0*/  IADD3 R183, P6, R4, 0x2020, RZ ;  /* 0x0000202004b77810 */ /* 0x000fe20007fde0ff */
[--C-:B------:R-:W-:Y:S01]  /*75f0*/  IMAD.X R41, RZ, RZ, R5.reuse, P0 ;  /* 0x000000ffff297224 */ /* 0x100fe200000e0605 */
[----:B------:R-:W-:Y:S02]  /*7600*/  SHF.R.U64 R36, R36, 0x3, RZ ;  /* 0x0000000324247819 */ /* 0x000fe400000012ff */
[C---:B------:R-:W-:Y:S01]  /*7610*/  IADD3 R6, P0, R4.reuse, 0x4020, RZ ;  /* 0x0000402004067810 */ /* 0x040fe20007f1e0ff */
[----:B------:R-:W-:Y:S01]  /*7620*/  IMAD.X R53, RZ, RZ, R5, P6 ;  /* 0x000000ffff357224 */ /* 0x000fe200030e0605 */
[----:B------:R-:W-:-:S02]  /*7630*/  LOP3.LUT R29, R4, 0x380, RZ, 0xc0, !PT ;  /* 0x00000380041d7812 */ /* 0x000fc400078ec0ff */
[C---:B------:R-:W-:Y:S01]  /*7640*/  IADD3 R179, P4, R4.reuse, 0x60, RZ ;  /* 0x0000006004b37810 */ /* 0x040fe20007f9e0ff */
[--C-:B------:R-:W-:Y:S01]  /*7650*/  IMAD.X R107, RZ, RZ, R5.reuse, P0 ;  /* 0x000000ffff6b7224 */ /* 0x100fe200000e0605 */
[C---:B------:R-:W-:Y:S02]  /*7660*/  IADD3 R181, P3, R4.reuse, 0x2000, RZ ;  /* 0x0000200004b57810 */ /* 0x040fe40007f7e0ff */
[C---:B------:R-:W-:Y:S01]  /*7670*/  IADD3 R205, P5, R4.reuse, 0x2040, RZ ;  /* 0x0000204004cd7810 */ /* 0x040fe20007fbe0ff */
[--C-:B------:R-:W-:Y:S01]  /*7680*/  IMAD.X R45, RZ, RZ, R5.reuse, P4 ;  /* 0x000000ffff2d7224 */ /* 0x100fe200020e0605 */
[C---:B------:R-:W-:Y:S01]  /*7690*/  IADD3 R209, P1, R4.reuse, 0x4000, RZ ;  /* 0x0000400004d17810 */ /* 0x040fe20007f3e0ff */
[--C-:B------:R-:W-:Y:S01]  /*76a0*/  IMAD.X R49, RZ, RZ, R5.reuse, P3 ;  /* 0x000000ffff317224 */ /* 0x100fe200018e0605 */
[C---:B------:R-:W-:Y:S01]  /*76b0*/  IADD3 R7, P6, R4.reuse, 0x6000, RZ ;  /* 0x0000600004077810 */ /* 0x040fe20007fde0ff */
[--C-:B------:R-:W-:Y:S01]  /*76c0*/  IMAD.X R95, RZ, RZ, R5.reuse, P5 ;  /* 0x000000ffff5f7224 */ /* 0x100fe200028e0605 */
[----:B------:R-:W-:Y:S01]  /*76d0*/  IADD3 R207, P2, R4, 0x2060, RZ ;  /* 0x0000206004cf7810 */ /* 0x000fe20007f5e0ff */
[--C-:B------:R-:W-:Y:S01]  /*76e0*/  IMAD.X R103, RZ, RZ, R5.reuse, P1 ;  /* 0x000000ffff677224 */ /* 0x100fe200008e0605 */
[----:B------:R-:W-:Y:S01]  /*76f0*/  LOP3.LUT R36, R36, R173, RZ, 0x3c, !PT ;  /* 0x000000ad24247212 */ /* 0x000fe200078e3cff */
[----:B------:R-:W-:Y:S01]  /*7700*/  IMAD.X R119, RZ, RZ, R5, P6 ;  /* 0x000000ffff777224 */ /* 0x000fe200030e0605 */
[----:B------:R-:W-:-:S02]  /*7710*/  LOP3.LUT R173, R6, 0x380, RZ, 0xc0, !PT ;  /* 0x0000038006ad7812 */ /* 0x000fc400078ec0ff */
[----:B------:R-:W-:Y:S02]  /*7720*/  SHF.R.U64 R29, R29, 0x3, RZ ;  /* 0x000000031d1d7819 */ /* 0x000fe400000012ff */
[----:B------:R-:W-:Y:S02]  /*7730*/  LOP3.LUT R118, R7, 0x380, RZ, 0xc0, !PT ;  /* 0x0000038007767812 */ /* 0x000fe400078ec0ff */
[----:B------:R-:W-:Y:S02]  /*7740*/  IADD3.X R99, RZ, R5, RZ, P2, !PT ;  /* 0x00000005ff637210 */ /* 0x000fe400017fe4ff */
[C---:B------:R-:W-:Y:S02]  /*7750*/  IADD3 R110, P4, R4.reuse, 0x4040, RZ ;  /* 0x00004040046e7810 */ /* 0x040fe40007f9e0ff */
[C---:B------:R-:W-:Y:S02]  /*7760*/  IADD3 R114, P3, R4.reuse, 0x4060, RZ ;  /* 0x0000406004727810 */ /* 0x040fe40007f7e0ff */
[C---:B------:R-:W-:Y:S01]  /*7770*/  IADD3 R3, P5, R4.reuse, 0x6020, RZ ;  /* 0x0000602004037810 */ /* 0x040fe20007fbe0ff */
[--C-:B------:R-:W-:Y:S01]  /*7780*/  IMAD.X R111, RZ, RZ, R5.reuse, P4 ;  /* 0x000000ffff6f7224 */ /* 0x100fe200020e0605 */
[C---:B------:R-:W-:Y:S01]  /*7790*/  IADD3 R32, P2, R4.reuse, 0x6040, RZ ;  /* 0x0000604004207810 */ /* 0x040fe20007f5e0ff */
[--C-:B------:R-:W-:Y:S01]  /*77a0*/  IMAD.X R115, RZ, RZ, R5.reuse, P3 ;  /* 0x000000ffff737224 */ /* 0x100fe200018e0605 */
[----:B------:R-:W-:Y:S01]  /*77b0*/  IADD3 R151, P1, R4, 0x6060, RZ ;  /* 0x0000606004977810 */ /* 0x000fe20007f3e0ff */
[----:B------:R-:W-:Y:S01]  /*77c0*/  IMAD.X R123, RZ, RZ, R5, P5 ;  /* 0x000000ffff7b7224 */ /* 0x000fe200028e0605 */
[----:B------:R-:W-:-:S02]  /*77d0*/  SHF.R.U64 R173, R173, 0x3, RZ ;  /* 0x00000003adad7819 */ /* 0x000fc400000012ff */
[----:B------:R-:W-:Y:S01]  /*77e0*/  LOP3.LUT R4, R29, R4, RZ, 0x3c, !PT ;  /* 0x000000041d047212 */ /* 0x000fe200078e3cff */
[----:B------:R-:W-:Y:S01]  /*77f0*/  IMAD.X R33, RZ, RZ, R5, P1 ;  /* 0x000000ffff217224 */ /* 0x000fe200008e0605 */
[----:B------:R-:W-:Y:S02]  /*7800*/  LOP3.LUT R40, R177, 0x380, RZ, 0xc0, !PT ;  /* 0x00000380b1287812 */ /* 0x000fe400078ec0ff */
[----:B------:R-:W-:Y:S02]  /*7810*/  LOP3.LUT R44, R179, 0x380, RZ, 0xc0, !PT ;  /* 0x00000380b32c7812 */ /* 0x000fe400078ec0ff */
[----:B------:R-:W-:Y:S02]  /*7820*/  SHF.R.U64 R118, R118, 0x3, RZ ;  /* 0x0000000376767819 */ /* 0x000fe400000012ff */
[----:B------:R-:W-:Y:S02]  /*7830*/  LOP3.LUT R48, R181, 0x380, RZ, 0xc0, !PT ;  /* 0x00000380b5307812 */ /* 0x000fe400078ec0ff */
[----:B------:R-:W-:-:S02]  /*7840*/  LOP3.LUT R106, R173, R6, RZ, 0x3c, !PT ;  /* 0x00000006ad6a7212 */ /* 0x000fc400078e3cff */
[-C--:B------:R-:W-:Y:S02]  /*7850*/  IADD3.X R29, RZ, R5.reuse, RZ, P2, !PT ;  /* 0x00000005ff1d7210 */ /* 0x080fe400017fe4ff */
[----:B------:R-:W-:Y:S02]  /*7860*/  SHF.R.U64 R40, R40, 0x3, RZ ;  /* 0x0000000328287819 */ /* 0x000fe400000012ff */
[----:B------:R-:W-:Y:S02]  /*7870*/  LOP3.LUT R52, R183, 0x380, RZ, 0xc0, !PT ;  /* 0x00000380b7347812 */ /* 0x000fe400078ec0ff */
[----:B------:R-:W-:Y:S02]  /*7880*/  MOV R173, R4 ;  /* 0x0000000400ad7202 */ /* 0x000fe40000000f00 */
[----:B------:R-:W-:Y:S02]  /*7890*/  SHF.R.U64 R44, R44, 0x3, RZ ;  /* 0x000000032c2c7819 */ /* 0x000fe400000012ff */
[----:B------:R-:W-:-:S02]  /*78a0*/  LOP3.LUT R94, R205, 0x380, RZ, 0xc0, !PT ;  /* 0x00000380cd5e7812 */ /* 0x000fc400078ec0ff */
[----:B------:R-:W-:Y:S02]  /*78b0*/  LOP3.LUT R118, R118, R7, RZ, 0x3c, !PT ;  /* 0x0000000776767212 */ /* 0x000fe400078e3cff */
[----:B------:R-:W-:Y:S02]  /*78c0*/  F2FP.F16.F32.PACK_AB R5, R27, R26 ;  /* 0x0000001a1b05723e */ /* 0x000fe400000000ff */
[----:B------:R-:W-:Y:S02]  /*78d0*/  LOP3.LUT R98, R207, 0x380, RZ, 0xc0, !PT ;  /* 0x00000380cf627812 */ /* 0x000fe400078ec0ff */
[----:B------:R-:W-:Y:S02]  /*78e0*/  F2FP.F16.F32.PACK_AB R4, R170, R172 ;  /* 0x000000acaa04723e */ /* 0x000fe400000000ff */
[----:B------:R-:W-:Y:S02]  /*78f0*/  LOP3.LUT R26, R3, 0x380, RZ, 0xc0, !PT ;  /* 0x00000380031a7812 */ /* 0x000fe400078ec0ff */
[----:B------:R-:W-:-:S02]  /*7900*/  LOP3.LUT R27, R32, 0x380, RZ, 0xc0, !PT ;  /* 0x00000380201b7812 */ /* 0x000fc400078ec0ff */
[----:B------:R-:W-:Y:S02]  /*7910*/  F2FP.F16.F32.PACK_AB R6, R28, R171 ;  /* 0x000000ab1c06723e */ /* 0x000fe400000000ff */
[----:B------:R-:W-:Y:S02]  /*7920*/  F2FP.F16.F32.PACK_AB R7, R31, R30 ;  /* 0x0000001e1f07723e */ /* 0x000fe400000000ff */
[----:B------:R-:W-:Y:S02]  /*7930*/  SHF.R.U64 R48, R48, 0x3, RZ ;  /* 0x0000000330307819 */ /* 0x000fe400000012ff */
[----:B------:R-:W-:Y:S01]  /*7940*/  LOP3.LUT R102, R209, 0x380, RZ, 0xc0, !PT ;  /* 0x00000380d1667812 */ /* 0x000fe200078ec0ff */
[----:B------:R0:W-:Y:S01]  /*7950*/  STSM.16.M88.4 [R173], R4 ;  /* 0x00000004ad007844 */ /* 0x0001e20000000200 */
[----:B------:R-:W-:Y:S02]  /*7960*/  LOP3.LUT R40, R40, R177, RZ, 0x3c, !PT ;  /* 0x000000b128287212 */ /* 0x000fe400078e3cff */
[----:B------:R-:W-:-:S02]  /*7970*/  SHF.R.U64 R52, R52, 0x3, RZ ;  /* 0x0000000334347819 */ /* 0x000fc400000012ff */
[----:B------:R-:W-:Y:S02]  /*7980*/  LOP3.LUT R44, R44, R179, RZ, 0x3c, !PT ;  /* 0x000000b32c2c7212 */ /* 0x000fe400078e3cff */
[----:B------:R-:W-:Y:S02]  /*7990*/  SHF.R.U64 R94, R94, 0x3, RZ ;  /* 0x000000035e5e7819 */ /* 0x000fe400000012ff */
[----:B------:R-:W-:Y:S02]  /*79a0*/  LOP3.LUT R177, R110, 0x380, RZ, 0xc0, !PT ;  /* 0x000003806eb17812 */ /* 0x000fe400078ec0ff */
[----:B------:R-:W-:Y:S02]  /*79b0*/  SHF.R.U64 R98, R98, 0x3, RZ ;  /* 0x0000000362627819 */ /* 0x000fe400000012ff */
[----:B------:R-:W-:Y:S02]  /*79c0*/  LOP3.LUT R179, R114, 0x380, RZ, 0xc0, !PT ;  /* 0x0000038072b37812 */ /* 0x000fe400078ec0ff */
[----:B------:R-:W-:-:S02]  /*79d0*/  SHF.R.U64 R26, R26, 0x3, RZ ;  /* 0x000000031a1a7819 */ /* 0x000fc400000012ff */
[----:B------:R-:W-:Y:S02]  /*79e0*/  SHF.R.U64 R27, R27, 0x3, RZ ;  /* 0x000000031b1b7819 */ /* 0x000fe400000012ff */
[----:B------:R-:W-:Y:S02]  /*79f0*/  LOP3.LUT R48, R48, R181, RZ, 0x3c, !PT ;  /* 0x000000b530307212 */ /* 0x000fe400078e3cff */
[----:B------:R-:W-:Y:S02]  /*7a00*/  SHF.R.U64 R102, R102, 0x3, RZ ;  /* 0x0000000366667819 */ /* 0x000fe400000012ff */
[----:B------:R-:W-:Y:S02]  /*7a10*/  LOP3.LUT R52, R52, R183, RZ, 0x3c, !PT ;  /* 0x000000b734347212 */ /* 0x000fe400078e3cff */
[----:B------:R-:W-:Y:S02]  /*7a20*/  MOV R36, R36 ;  /* 0x0000002400247202 */ /* 0x000fe40000000f00 */
[----:B0-----:R-:W-:-:S02]  /*7a30*/  F2FP.F16.F32.PACK_AB R4, R166, R169 ;  /* 0x000000a9a604723e */ /* 0x001fc400000000ff */
[----:B------:R-:W-:Y:S02]  /*7a40*/  F2FP.F16.F32.PACK_AB R5, R35, R34 ;  /* 0x000000222305723e */ /* 0x000fe400000000ff */
[----:B------:R-:W-:Y:S02]  /*7a50*/  F2FP.F16.F32.PACK_AB R6, R8, R167 ;  /* 0x000000a70806723e */ /* 0x000fe400000000ff */
[----:B------:R-:W-:Y:S02]  /*7a60*/  F2FP.F16.F32.PACK_AB R7, R39, R38 ;  /* 0x000000262707723e */ /* 0x000fe400000000ff */
[----:B------:R-:W-:Y:S02]  /*7a70*/  LOP3.LUT R94, R94, R205, RZ, 0x3c, !PT ;  /* 0x000000cd5e5e7212 */ /* 0x000fe400078e3cff */
[----:B------:R-:W-:Y:S01]  /*7a80*/  SHF.R.U64 R177, R177, 0x3, RZ ;  /* 0x00000003b1b17819 */ /* 0x000fe200000012ff */
[----:B------:R0:W-:Y:S01]  /*7a90*/  STSM.16.M88.4 [R36], R4 ;  /* 0x0000000424007844 */ /* 0x0001e20000000200 */
[----:B------:R-:W-:-:S02]  /*7aa0*/  MOV R40, R40 ;  /* 0x0000002800287202 */ /* 0x000fc40000000f00 */
[----:B------:R-:W-:Y:S02]  /*7ab0*/  F2FP.F16.F32.PACK_AB R8, R164, R168 ;  /* 0x000000a8a408723e */ /* 0x000fe400000000ff */
[----:B------:R-:W-:Y:S02]  /*7ac0*/  LOP3.LUT R98, R98, R207, RZ, 0x3c, !PT ;  /* 0x000000cf62627212 */ /* 0x000fe400078e3cff */
[----:B------:R-:W-:Y:S01]  /*7ad0*/  SHF.R.U64 R179, R179, 0x3, RZ ;  /* 0x00000003b3b37819 */ /* 0x000fe200000012ff */
[----:B------:R1:W-:Y:S01]  /*7ae0*/  STSM.16.M88.4 [R40], R8 ;  /* 0x0000000828007844 */ /* 0x0003e20000000200 */
[----:B------:R-:W-:Y:S02]  /*7af0*/  LOP3.LUT R170, R151, 0x380, RZ, 0xc0, !PT ;  /* 0x0000038097aa7812 */ /* 0x000fe400078ec0ff */
[----:B------:R-:W-:Y:S02]  /*7b00*/  LOP3.LUT R122, R26, R3, RZ, 0x3c, !PT ;  /* 0x000000031a7a7212 */ /* 0x000fe400078e3cff */
[----:B------:R-:W-:-:S02]  /*7b10*/  LOP3.LUT R28, R27, R32, RZ, 0x3c, !PT ;  /* 0x000000201b1c7212 */ /* 0x000fc400078e3cff */
[----:B------:R-:W-:Y:S01]  /*7b20*/  MOV R44, R44 ;  /* 0x0000002c002c7202 */ /* 0x000fe20000000f00 */
[----:B0-----:R-:W-:Y:S01]  /*7b30*/  IMAD.U32 R4, RZ, RZ, UR8 ;  /* 0x00000008ff047e24 */ /* 0x001fe2000f8e00ff */
[----:B------:R-:W-:Y:S01]  /*7b40*/  LOP3.LUT R102, R102, R209, RZ, 0x3c, !PT ;  /* 0x000000d166667212 */ /* 0x000fe200078e3cff */
[----:B------:R-:W-:Y:S01]  /*7b50*/  IMAD.U32 R5, RZ, RZ, UR9 ;  /* 0x00000009ff057e24 */ /* 0x000fe2000f8e00ff */
[----:B------:R-:W-:Y:S01]  /*7b60*/  MOV R48, R48 ;  /* 0x0000003000307202 */ /* 0x000fe20000000f00 */
[----:B------:R0:W-:Y:S01]  /*7b70*/  STSM.16.M88.4 [R44], R12 ;  /* 0x0000000c2c007844 */ /* 0x0001e20000000200 */
[----:B------:R-:W-:Y:S01]  /*7b80*/  F2FP.F16.F32.PACK_AB R26, R61, R60 ;  /* 0x0000003c3d1a723e */ /* 0x000fe200000000ff */
[----:B------:R-:W-:Y:S01]  /*7b90*/  ULDC.64 UR8, c[0x0][0xc08] ;  /* 0x0003020000087ab9 */ /* 0x000fe20000000a00 */
[----:B------:R-:W-:Y:S02]  /*7ba0*/  F2FP.F16.F32.PACK_AB R27, R63, R62 ;  /* 0x0000003e3f1b723e */ /* 0x000fe400000000ff */
[----:B------:R-:W-:-:S02]  /*7bb0*/  MOV R52, R52 ;  /* 0x0000003400347202 */ /* 0x000fc40000000f00 */
[----:B------:R-:W-:Y:S01]  /*7bc0*/  LOP3.LUT R110, R177, R110, RZ, 0x3c, !PT ;  /* 0x0000006eb16e7212 */ /* 0x000fe200078e3cff */
[----:B------:R2:W-:Y:S01]  /*7bd0*/  STSM.16.M88.4 [R48], R24 ;  /* 0x0000001830007844 */ /* 0x0005e20000000200 */
[----:B------:R-:W-:Y:S02]  /*7be0*/  MOV R94, R94 ;  /* 0x0000005e005e7202 */ /* 0x000fe40000000f00 */
[----:B------:R-:W-:Y:S01]  /*7bf0*/  F2FP.F16.F32.PACK_AB R74, R77, R76 ;  /* 0x0000004c4d4a723e */ /* 0x000fe200000000ff */
[----:B------:R-:W-:Y:S01]  /*7c00*/  STSM.16.M88.4 [R52], R64 ;  /* 0x0000004034007844 */ /* 0x000fe20000000200 */
[----:B------:R-:W-:Y:S02]  /*7c10*/  F2FP.F16.F32.PACK_AB R75, R79, R78 ;  /* 0x0000004e4f4b723e */ /* 0x000fe400000000ff */
[----:B------:R-:W-:Y:S02]  /*7c20*/  F2FP.F16.F32.PACK_AB R81, R83, R82 ;  /* 0x000000525351723e */ /* 0x000fe400000000ff */
[----:B------:R-:W-:Y:S01]  /*7c30*/  F2FP.F16.F32.PACK_AB R88, R89, R88 ;  /* 0x000000585958723e */ /* 0x000fe200000000ff */
[----:B------:R-:W-:Y:S01]  /*7c40*/  STSM.16.M88.4 [R94], R72 ;  /* 0x000000485e007844 */ /* 0x000fe20000000200 */
[----:B------:R-:W-:-:S02]  /*7c50*/  LOP3.LUT R114, R179, R114, RZ, 0x3c, !PT ;  /* 0x00000072b3727212 */ /* 0x000fc400078e3cff */
[----:B------:R-:W-:Y:S02]  /*7c60*/  SHF.R.U64 R170, R170, 0x3, RZ ;  /* 0x00000003aaaa7819 */ /* 0x000fe400000012ff */
[----:B------:R-:W-:Y:S02]  /*7c70*/  MOV R31, R98 ;  /* 0x00000062001f7202 */ /* 0x000fe40000000f00 */
[----:B------:R-:W-:Y:S02]  /*7c80*/  F2FP.F16.F32.PACK_AB R82, R85, R84 ;  /* 0x000000545552723e */ /* 0x000fe400000000ff */
[----:B------:R-:W-:Y:S02]  /*7c90*/  F2FP.F16.F32.PACK_AB R83, R87, R86 ;  /* 0x000000565753723e */ /* 0x000fe400000000ff */
[----:B------:R-:W-:Y:S02]  /*7ca0*/  F2FP.F16.F32.PACK_AB R89, R91, R90 ;  /* 0x0000005a5b59723e */ /* 0x000fe400000000ff */
[----:B------:R-:W-:Y:S01]  /*7cb0*/  MOV R102, R102 ;  /* 0x0000006600667202 */ /* 0x000fe20000000f00 */
[----:B------:R-:W-:Y:S01]  /*7cc0*/  STSM.16.M88.4 [R31], R80 ;  /* 0x000000501f007844 */ /* 0x000fe20000000200 */
[----:B------:R-:W-:-:S02]  /*7cd0*/  F2FP.F16.F32.PACK_AB R90, R93, R92 ;  /* 0x0000005c5d5a723e */ /* 0x000fc400000000ff */
[----:B------:R-:W-:Y:S02]  /*7ce0*/  F2FP.F16.F32.PACK_AB R91, R46, R42 ;  /* 0x0000002a2e5b723e */ /* 0x000fe400000000ff */
[----:B------:R-:W-:Y:S02]  /*7cf0*/  F2FP.F16.F32.PACK_AB R96, R97, R96 ;  /* 0x000000606160723e */ /* 0x000fe400000000ff */
[----:B------:R-:W-:Y:S01]  /*7d00*/  MOV R30, R106 ;  /* 0x0000006a001e7202 */ /* 0x000fe20000000f00 */
[----:B------:R-:W-:Y:S01]  /*7d10*/  STSM.16.M88.4 [R102], R88 ;  /* 0x0000005866007844 */ /* 0x000fe20000000200 */
[----:B------:R-:W-:Y:S02]  /*7d20*/  F2FP.F16.F32.PACK_AB R97, R54, R50 ;  /* 0x000000323661723e */ /* 0x000fe400000000ff */
[----:B------:R-:W-:Y:S02]  /*7d30*/  F2FP.F16.F32.PACK_AB R98, R101, R100 ;  /* 0x000000646562723e */ /* 0x000fe400000000ff */
[----:B------:R-:W-:-:S02]  /*7d40*/  F2FP.F16.F32.PACK_AB R99, R58, R56 ;  /* 0x000000383a63723e */ /* 0x000fc400000000ff */
[----:B------:R-:W-:Y:S02]  /*7d50*/  F2FP.F16.F32.PACK_AB R104, R105, R104 ;  /* 0x000000686968723e */ /* 0x000fe400000000ff */
[----:B------:R-:W-:Y:S01]  /*7d60*/  MOV R110, R110 ;  /* 0x0000006e006e7202 */ /* 0x000fe20000000f00 */
[----:B------:R-:W-:Y:S01]  /*7d70*/  STSM.16.M88.4 [R30], R96 ;  /* 0x000000601e007844 */ /* 0x000fe20000000200 */
[----:B------:R-:W-:Y:S02]  /*7d80*/  F2FP.F16.F32.PACK_AB R105, R153, R152 ;  /* 0x000000989969723e */ /* 0x000fe400000000ff */
[----:B------:R-:W-:Y:S02]  /*7d90*/  F2FP.F16.F32.PACK_AB R106, R109, R108 ;  /* 0x0000006c6d6a723e */ /* 0x000fe400000000ff */
[----:B------:R-:W-:Y:S02]  /*7da0*/  F2FP.F16.F32.PACK_AB R107, R156, R154 ;  /* 0x0000009a9c6b723e */ /* 0x000fe400000000ff */
[----:B------:R-:W-:-:S02]  /*7db0*/  F2FP.F16.F32.PACK_AB R157, R158, R157 ;  /* 0x0000009d9e9d723e */ /* 0x000fc400000000ff */
[----:B------:R-:W-:Y:S01]  /*7dc0*/  LOP3.LUT R32, R170, R151, RZ, 0x3c, !PT ;  /* 0x00000097aa207212 */ /* 0x000fe200078e3cff */
[----:B------:R-:W-:Y:S01]  /*7dd0*/  STSM.16.M88.4 [R110], R104 ;  /* 0x000000686e007844 */ /* 0x000fe20000000200 */
[----:B------:R-:W-:Y:S02]  /*7de0*/  MOV R114, R114 ;  /* 0x0000007200727202 */ /* 0x000fe40000000f00 */
[----:B------:R-:W-:Y:S02]  /*7df0*/  MOV R3, R122 ;  /* 0x0000007a00037202 */ /* 0x000fe40000000f00 */
[----:B------:R-:W-:Y:S02]  /*7e00*/  F2FP.F16.F32.PACK_AB R156, R113, R112 ;  /* 0x00000070719c723e */ /* 0x000fe400000000ff */
[----:B------:R-:W-:Y:S02]  /*7e10*/  F2FP.F16.F32.PACK_AB R158, R117, R116 ;  /* 0x00000074759e723e */ /* 0x000fe400000000ff */
        /* <DEDUP_REMOVED lines=13> */
[----:B------:R-:W-:Y:S02]  /*7ef0*/  F2FP.F16.F32.PACK_AB R137, R139, R138 ;  /* 0x0000008a8b89723e */ /* 0x000fe400000000ff */
[----:B------:R-:W-:Y:S01]  /*7f00*/  F2FP.F16.F32.PACK_AB R144, R145, R144 ;  /* 0x000000909190723e */ /* 0x000fe200000000ff */
[----:B------:R-:W-:Y:S01]  /*7f10*/  STSM.16.M88.4 [R3], R128 ;  /* 0x0000008003007844 */ /* 0x000fe20000000200 */
[----:B------:R-:W-:-:S02]  /*7f20*/  MOV R28, R28 ;  /* 0x0000001c001c7202 */ /* 0x000fc40000000f00 */
[----:B------:R-:W-:Y:S02]  /*7f30*/  F2FP.F16.F32.PACK_AB R138, R141, R140 ;  /* 0x0000008c8d8a723e */ /* 0x000fe400000000ff */
[----:B------:R-:W-:Y:S02]  /*7f40*/  F2FP.F16.F32.PACK_AB R139, R143, R142 ;  /* 0x0000008e8f8b723e */ /* 0x000fe400000000ff */
[----:B------:R-:W-:Y:S02]  /*7f50*/  F2FP.F16.F32.PACK_AB R145, R147, R146 ;  /* 0x000000929391723e */ /* 0x000fe400000000ff */
[----:B------:R-:W-:Y:S01]  /*7f60*/  MOV R32, R32 ;  /* 0x0000002000207202 */ /* 0x000fe20000000f00 */
[----:B------:R3:W-:Y:S01]  /*7f70*/  STSM.16.M88.4 [R28], R136 ;  /* 0x000000881c007844 */ /* 0x0007e20000000200 */
[----:B------:R-:W-:Y:S02]  /*7f80*/  F2FP.F16.F32.PACK_AB R146, R149, R148 ;  /* 0x000000949592723e */ /* 0x000fe400000000ff */
[----:B------:R-:W-:Y:S01]  /*7f90*/  F2FP.F16.F32.PACK_AB R147, R0, R150 ;  /* 0x000000960093723e */ /* 0x000fe200000000ff */
[----:B------:R-:W-:Y:S01]  /*7fa0*/  UISETP.NE.U32.AND UP1, UPT, UR8, URZ, UPT ;  /* 0x0000003f0800728c */ /* 0x000fe2000bf25070 */
[----:B------:R-:W-:-:S03]  /*7fb0*/  PLOP3.LUT P0, PT, PT, PT, UP0, 0x80, 0x0 ;  /* 0x000000000000781c */ /* 0x000fc60003f0f008 */
[----:B------:R4:W-:Y:S01]  /*7fc0*/  STSM.16.M88.4 [R32], R144 ;  /* 0x0000009020007844 */ /* 0x0009e20000000200 */
[----:B------:R-:W-:Y:S01]  /*7fd0*/  BAR.SYNC.DEFER_BLOCKING 0x1, 0x100 ;  /* 0x0044000000007b1d */ /* 0x000fe20000010000 */
[----:B------:R-:W-:-:S06]  /*7fe0*/  UISETP.NE.AND.EX UP1, UPT, UR9, URZ, UPT, UP1 ;  /* 0x0000003f0900728c */ /* 0x000fcc000bf25310 */
[----:B------:R-:W-:-:S05]  /*7ff0*/  PLOP3.LUT P6, PT, PT, PT, UP1, 0x80, 0x0 ;  /* 0x000000000000781c */ /* 0x000fca0003fcf018 */
[----:B------:R-:W-:-:S04]  /*8000*/  @UP1 ULEA UR8, UP2, UR42, UR8, 0x2 ;  /* 0x000000082a081291 */ /* 0x000fc8000f84103f */
[----:B------:R-:W-:Y:S01]  /*8010*/  @UP1 ULEA.HI.X UR9, UR42, UR9, UR43, 0x2, UP2 ;  /* 0x000000092a091291 */ /* 0x000fe200090f142b */
[----:B------:R-:W-:Y:S01]  /*8020*/  ULDC UR4, c[0x0][0xa88] ;  /* 0x0002a20000047ab9 */ /* 0x000fe20000000800 */
[----:B-1----:R-:W-:Y:S02]  /*8030*/  IMAD.U32 R10, RZ, RZ, UR8 ;  /* 0x00000008ff0a7e24 */ /* 0x002fe4000f8e00ff */
[----:B------:R-:W-:Y:S02]  /*8040*/  IMAD.U32 R0, RZ, RZ, UR4 ;  /* 0x00000004ff007e24 */ /* 0x000fe4000f8e00ff */
[----:B------:R-:W-:Y:S01]  /*8050*/  MOV R11, UR9 ;  /* 0x00000009000b7c02 */ /* 0x000fe20008000f00 */
[----:B------:R-:W4:Y:S01]  /*8060*/  @P0 LDG.E R6, desc[UR50][R4.64] ;  /* 0x0000003204060981 */ /* 0x000f22000c1e1900 */
[----:B------:R-:W-:-:S03]  /*8070*/  IMAD R7, R191, 0x40, R2 ;  /* 0x00000040bf077824 */ /* 0x000fc600078e0202 */
[----:B------:R1:W5:Y:S01]  /*8080*/  @P6 LDG.E R0, desc[UR50][R10.64] ;  /* 0x000000320a006981 */ /* 0x000362000c1e1900 */
[----:B------:R-:W-:-:S03]  /*8090*/  IMAD.WIDE R174, R7, 0x2, R174 ;  /* 0x0000000207ae7825 */ /* 0x000fc600078e02ae */
[C---:B------:R-:W-:Y:S02]  /*80a0*/  IADD3 R9, P2, R174.reuse, 0x1000, RZ ;  /* 0x00001000ae097810 */ /* 0x040fe40007f5e0ff */
[C---:B0-----:R-:W-:Y:S02]  /*80b0*/  IADD3 R13, P1, R174.reuse, 0x2000, RZ ;  /* 0x00002000ae0d7810 */ /* 0x041fe40007f3e0ff */
[----:B------:R-:W-:Y:S02]  /*80c0*/  P2R R7, PR, RZ, 0x4 ;  /* 0x00000004ff077803 */ /* 0x000fe40000000000 */
[C---:B--2---:R-:W-:Y:S02]  /*80d0*/  IADD3 R25, P2, R174.reuse, 0x3000, RZ ;  /* 0x00003000ae197810 */ /* 0x044fe40007f5e0ff */
[C---:B------:R-:W-:Y:S02]  /*80e0*/  IADD3 R29, P3, R174.reuse, 0x4000, RZ ;  /* 0x00004000ae1d7810 */ /* 0x040fe40007f7e0ff */
[----:B------:R-:W-:-:S02]  /*80f0*/  IADD3 R33, P4, R174, 0x5000, RZ ;  /* 0x00005000ae217810 */ /* 0x000fc40007f9e0ff */
[----:B------:R-:W-:Y:S02]  /*8100*/  IADD3 R37, P5, R174, 0x6000, RZ ;  /* 0x00006000ae257810 */ /* 0x000fe40007fbe0ff */
[----:B------:R-:W-:Y:S02]  /*8110*/  LOP3.LUT R8, R9, 0x380, RZ, 0xc0, !PT ;  /* 0x0000038009087812 */ /* 0x000fe400078ec0ff */
[----:B------:R-:W-:Y:S02]  /*8120*/  LOP3.LUT R12, R13, 0x380, RZ, 0xc0, !PT ;  /* 0x000003800d0c7812 */ /* 0x000fe400078ec0ff */
[----:B------:R-:W-:Y:S02]  /*8130*/  LOP3.LUT R24, R25, 0x380, RZ, 0xc0, !PT ;  /* 0x0000038019187812 */ /* 0x000fe400078ec0ff */
[----:B---3--:R-:W-:Y:S02]  /*8140*/  LOP3.LUT R28, R29, 0x380, RZ, 0xc0, !PT ;  /* 0x000003801d1c7812 */ /* 0x008fe400078ec0ff */
[----:B----4-:R-:W-:-:S02]  /*8150*/  LOP3.LUT R32, R33, 0x380, RZ, 0xc0, !PT ;  /* 0x0000038021207812 */ /* 0x010fc400078ec0ff */
[----:B------:R-:W-:Y:S01]  /*8160*/  LOP3.LUT R36, R37, 0x380, RZ, 0xc0, !PT ;  /* 0x0000038025247812 */ /* 0x000fe200078ec0ff */
[----:B------:R-:W-:Y:S01]  /*8170*/  UMOV UR4, URZ ;  /* 0x0000003f00047c82 */ /* 0x000fe20008000000 */
[----:B------:R-:W-:Y:S02]  /*8180*/  SHF.R.U64 R8, R8, 0x3, RZ ;  /* 0x0000000308087819 */ /* 0x000fe400000012ff */
[----:B------:R-:W-:Y:S02]  /*8190*/  SHF.R.U64 R12, R12, 0x3, RZ ;  /* 0x000000030c0c7819 */ /* 0x000fe400000012ff */
[----:B------:R-:W-:Y:S02]  /*81a0*/  SHF.R.U64 R24, R24, 0x3, RZ ;  /* 0x0000000318187819 */ /* 0x000fe400000012ff */
[----:B------:R-:W-:Y:S02]  /*81b0*/  SHF.R.U64 R28, R28, 0x3, RZ ;  /* 0x000000031c1c7819 */ /* 0x000fe400000012ff */
[----:B------:R-:W-:-:S02]  /*81c0*/  SHF.R.U64 R32, R32, 0x3, RZ ;  /* 0x0000000320207819 */ /* 0x000fc400000012ff */
[----:B------:R-:W-:Y:S02]  /*81d0*/  SHF.R.U64 R36, R36, 0x3, RZ ;  /* 0x0000000324247819 */ /* 0x000fe400000012ff */
[----:B------:R-:W-:Y:S02]  /*81e0*/  LOP3.LUT R8, R8, R9, RZ, 0x3c, !PT ;  /* 0x0000000908087212 */ /* 0x000fe400078e3cff */
[----:B------:R-:W-:Y:S02]  /*81f0*/  LOP3.LUT R12, R12, R13, RZ, 0x3c, !PT ;  /* 0x0000000d0c0c7212 */ /* 0x000fe400078e3cff */
[----:B------:R-:W-:Y:S02]  /*8200*/  LOP3.LUT R24, R24, R25, RZ, 0x3c, !PT ;  /* 0x0000001918187212 */ /* 0x000fe400078e3cff */
[----:B------:R-:W-:Y:S02]  /*8210*/  LOP3.LUT R28, R28, R29, RZ, 0x3c, !PT ;  /* 0x0000001d1c1c7212 */ /* 0x000fe400078e3cff */
[----:B------:R-:W-:-:S02]  /*8220*/  LOP3.LUT R32, R32, R33, RZ, 0x3c, !PT ;  /* 0x0000002120207212 */ /* 0x000fc400078e3cff */
[----:B------:R-:W-:Y:S02]  /*8230*/  LOP3.LUT R36, R36, R37, RZ, 0x3c, !PT ;  /* 0x0000002524247212 */ /* 0x000fe400078e3cff */
[----:B------:R-:W-:Y:S01]  /*8240*/  @P0 R2UR UR4, R6 ;  /* 0x00000000060402ca */ /* 0x000fe200000e0000 */
[----:B-1----:R-:W-:-:S14]  /*8250*/  @P6 BRA `(.L_x_3615) ;  /* 0x0000000000106947 */ /* 0x002fdc0003800000 */
[----:B------:R-:W-:Y:S05]  /*8260*/  @!P0 BRA `(.L_x_3615) ;  /* 0x00000000000c8947 */ /* 0x000fea0003800000 */
[----:B------:R-:W2:Y:S04]  /*8270*/  LDG.E R3, desc[UR50][R4.64] ;  /* 0x0000003204037981 */ /* 0x000ea8000c1e1900 */
[----:B-----5:R-:W2:Y:S02]  /*8280*/  LDG.E R0, desc[UR50][R4.64+0x4] ;  /* 0x0000043204007981 */ /* 0x020ea4000c1e1900 */
[----:B--2---:R-:W-:-:S07]  /*8290*/  IMAD.IADD R0, R0, 0x1, -R3 ;  /* 0x0000000100007824 */ /* 0x004fce00078e0a03 */
.L_x_3615:
[----:B------:R-:W0:Y:S01]  /*82a0*/  SHFL.IDX PT, R3, R192, RZ, 0x1f ;  /* 0x00001fffc0037589 */ /* 0x000e2200000e0000 */
[----:B------:R-:W-:Y:S01]  /*82b0*/  ISETP.NE.AND P6, PT, R7, RZ, PT ;  /* 0x000000ff0700720c */ /* 0x000fe20003fc5270 */
[--C-:B------:R-:W-:Y:S01]  /*82c0*/  IMAD.X R13, RZ, RZ, R175.reuse, P1 ;  /* 0x000000ffff0d7224 */ /* 0x100fe200008e06af */
[C---:B------:R-:W-:Y:S01]  /*82d0*/  IADD3 R41, P0, R174.reuse, 0x7000, RZ ;  /* 0x00007000ae297810 */ /* 0x040fe20007f1e0ff */
[--C-:B------:R-:W-:Y:S01]  /*82e0*/  IMAD.X R25, RZ, RZ, R175.reuse, P2 ;  /* 0x000000ffff197224 */ /* 0x100fe200010e06af */
[C---:B------:R-:W-:Y:S01]  /*82f0*/  IADD3 R49, P1, R174.reuse, 0x9000, RZ ;  /* 0x00009000ae317810 */ /* 0x040fe20007f3e0ff */
[--C-:B------:R-:W-:Y:S01]  /*8300*/  IMAD.X R9, RZ, RZ, R175.reuse, P6 ;  /* 0x000000ffff097224 */ /* 0x100fe200030e06af */
[----:B------:R-:W-:Y:S01]  /*8310*/  IADD3 R45, P6, R174, 0x8000, RZ ;  /* 0x00008000ae2d7810 */ /* 0x000fe20007fde0ff */
[--C-:B------:R-:W-:Y:S01]  /*8320*/  IMAD.X R29, RZ, RZ, R175.reuse, P3 ;  /* 0x000000ffff1d7224 */ /* 0x100fe200018e06af */
[----:B------:R-:W-:Y:S01]  /*8330*/  LOP3.LUT R40, R41, 0x380, RZ, 0xc0, !PT ;  /* 0x0000038029287812 */ /* 0x000fe200078ec0ff */
[----:B------:R-:W-:Y:S01]  /*8340*/  IMAD.X R33, RZ, RZ, R175, P4 ;  /* 0x000000ffff217224 */ /* 0x000fe200020e06af */
[----:B------:R-:W-:Y:S01]  /*8350*/  LOP3.LUT R44, R45, 0x380, RZ, 0xc0, !PT ;  /* 0x000003802d2c7812 */ /* 0x000fe200078ec0ff */
[----:B------:R-:W-:Y:S01]  /*8360*/  USHF.R.S32.HI UR14, URZ, 0x1f, UR4 ;  /* 0x0000001f3f0e7899 */ /* 0x000fe20008011404 */
[----:B------:R-:W-:Y:S01]  /*8370*/  LOP3.LUT R48, R49, 0x380, RZ, 0xc0, !PT ;  /* 0x0000038031307812 */ /* 0x000fe200078ec0ff */
[----:B------:R-:W-:Y:S01]  /*8380*/  USHF.R.S32.HI UR15, URZ, 0x1f, UR45 ;  /* 0x0000001f3f0f7899 */ /* 0x000fe2000801142d */
[----:B------:R-:W-:Y:S01]  /*8390*/  SHF.R.U64 R44, R44, 0x3, RZ ;  /* 0x000000032c2c7819 */ /* 0x000fe200000012ff */
[----:B------:R-:W-:Y:S01]  /*83a0*/  USEL UR42, UR42, URZ, !UP0 ;  /* 0x0000003f2a2a7287 */ /* 0x000fe2000c000000 */
[----:B------:R-:W-:Y:S01]  /*83b0*/  SHF.R.U64 R40, R40, 0x3, RZ ;  /* 0x0000000328287819 */ /* 0x000fe200000012ff */
[----:B------:R-:W-:Y:S01]  /*83c0*/  USEL UR43, UR43, URZ, !UP0 ;  /* 0x0000003f2b2b7287 */ /* 0x000fe2000c000000 */
[----:B------:R-:W-:-:S02]  /*83d0*/  SHF.R.U64 R48, R48, 0x3, RZ ;  /* 0x0000000330307819 */ /* 0x000fc400000012ff */
[----:B------:R-:W-:Y:S01]  /*83e0*/  LOP3.LUT R44, R44, R45, RZ, 0x3c, !PT ;  /* 0x0000002d2c2c7212 */ /* 0x000fe200078e3cff */
[--C-:B------:R-:W-:Y:S01]  /*83f0*/  IMAD.X R45, RZ, RZ, R175.reuse, P6 ;  /* 0x000000ffff2d7224 */ /* 0x100fe200030e06af */
[----:B------:R-:W-:Y:S01]  /*8400*/  LOP3.LUT R40, R40, R41, RZ, 0x3c, !PT ;  /* 0x0000002928287212 */ /* 0x000fe200078e3cff */
[--C-:B------:R-:W-:Y:S01]  /*8410*/  IMAD.X R41, RZ, RZ, R175.reuse, P0 ;  /* 0x000000ffff297224 */ /* 0x100fe200000e06af */
[----:B0-----:R-:W-:Y:S02]  /*8420*/  ISETP.NE.AND P6, PT, R3, RZ, PT ;  /* 0x000000ff0300720c */ /* 0x001fe40003fc5270 */
[----:B------:R-:W-:Y:S01]  /*8430*/  LOP3.LUT R48, R48, R49, RZ, 0x3c, !PT ;  /* 0x0000003130307212 */ /* 0x000fe200078e3cff */
[----:B------:R-:W-:Y:S01]  /*8440*/  IMAD.X R49, RZ, RZ, R175, P1 ;  /* 0x000000ffff317224 */ /* 0x000fe200008e06af */
[----:B------:R-:W-:Y:S02]  /*8450*/  IADD3.X R37, RZ, R175, RZ, P5, !PT ;  /* 0x000000afff257210 */ /* 0x000fe40002ffe4ff */
[----:B------:R-:W-:-:S02]  /*8460*/  IADD3 R57, P2, R174, 0xa000, RZ ;  /* 0x0000a000ae397810 */ /* 0x000fc40007f5e0ff */
[C---:B------:R-:W-:Y:S02]  /*8470*/  IADD3 R53, P3, R174.reuse, 0xb000, RZ ;  /* 0x0000b000ae357810 */ /* 0x040fe40007f7e0ff */
[C---:B------:R-:W-:Y:S02]  /*8480*/  IADD3 R65, P4, R174.reuse, 0xc000, RZ ;  /* 0x0000c000ae417810 */ /* 0x040fe40007f9e0ff */
[C---:B------:R-:W-:Y:S02]  /*8490*/  IADD3 R61, P5, R174.reuse, 0xd000, RZ ;  /* 0x0000d000ae3d7810 */ /* 0x040fe40007fbe0ff */
[C---:B------:R-:W-:Y:S02]  /*84a0*/  IADD3 R73, P0, R174.reuse, 0xe000, RZ ;  /* 0x0000e000ae497810 */ /* 0x040fe40007f1e0ff */
[----:B------:R-:W-:Y:S02]  /*84b0*/  IADD3 R4, P1, R174, 0xf000, RZ ;  /* 0x0000f000ae047810 */ /* 0x000fe40007f3e0ff */
[----:B------:R-:W-:-:S02]  /*84c0*/  LOP3.LUT R56, R57, 0x380, RZ, 0xc0, !PT ;  /* 0x0000038039387812 */ /* 0x000fc400078ec0ff */
[----:B------:R-:W-:Y:S01]  /*84d0*/  LOP3.LUT R52, R53, 0x380, RZ, 0xc0, !PT ;  /* 0x0000038035347812 */ /* 0x000fe200078ec0ff */
[----:B------:R-:W-:Y:S01]  /*84e0*/  IMAD.X R69, RZ, RZ, R175, P1 ;  /* 0x000000ffff457224 */ /* 0x000fe200008e06af */
[----:B------:R-:W-:Y:S02]  /*84f0*/  LOP3.LUT R64, R65, 0x380, RZ, 0xc0, !PT ;  /* 0x0000038041407812 */ /* 0x000fe400078ec0ff */
[----:B------:R-:W-:Y:S02]  /*8500*/  LOP3.LUT R60, R61, 0x380, RZ, 0xc0, !PT ;  /* 0x000003803d3c7812 */ /* 0x000fe400078ec0ff */
[----:B------:R-:W-:Y:S02]  /*8510*/  LOP3.LUT R72, R73, 0x380, RZ, 0xc0, !PT ;  /* 0x0000038049487812 */ /* 0x000fe400078ec0ff */
[----:B------:R-:W-:Y:S02]  /*8520*/  LOP3.LUT R5, R174, 0x380, RZ, 0xc0, !PT ;  /* 0x00000380ae057812 */ /* 0x000fe400078ec0ff */
[----:B------:R-:W-:-:S02]  /*8530*/  LOP3.LUT R3, R4, 0x380, RZ, 0xc0, !PT ;  /* 0x0000038004037812 */ /* 0x000fc400078ec0ff */
[----:B------:R-:W-:Y:S02]  /*8540*/  SHF.R.U64 R56, R56, 0x3, RZ ;  /* 0x0000000338387819 */ /* 0x000fe400000012ff */
[----:B------:R-:W-:Y:S02]  /*8550*/  SHF.R.U64 R52, R52, 0x3, RZ ;  /* 0x0000000334347819 */ /* 0x000fe400000012ff */
[----:B------:R-:W-:Y:S02]  /*8560*/  SHF.R.U64 R64, R64, 0x3, RZ ;  /* 0x0000000340407819 */ /* 0x000fe400000012ff */
[----:B------:R-:W-:Y:S02]  /*8570*/  SHF.R.U64 R60, R60, 0x3, RZ ;  /* 0x000000033c3c7819 */ /* 0x000fe400000012ff */
[----:B------:R-:W-:Y:S02]  /*8580*/  SHF.R.U64 R72, R72, 0x3, RZ ;  /* 0x0000000348487819 */ /* 0x000fe400000012ff */
[----:B------:R-:W-:-:S02]  /*8590*/  SHF.R.U64 R5, R5, 0x3, RZ ;  /* 0x0000000305057819 */ /* 0x000fc400000012ff */
[----:B------:R-:W-:Y:S02]  /*85a0*/  SHF.R.U64 R3, R3, 0x3, RZ ;  /* 0x0000000303037819 */ /* 0x000fe400000012ff */
[----:B------:R-:W-:Y:S01]  /*85b0*/  LOP3.LUT R56, R56, R57, RZ, 0x3c, !PT ;  /* 0x0000003938387212 */ /* 0x000fe200078e3cff */
[--C-:B------:R-:W-:Y:S01]  /*85c0*/  IMAD.X R57, RZ, RZ, R175.reuse, P2 ;  /* 0x000000ffff397224 */ /* 0x100fe200010e06af */
[----:B------:R-:W-:Y:S01]  /*85d0*/  LOP3.LUT R52, R52, R53, RZ, 0x3c, !PT ;  /* 0x0000003534347212 */ /* 0x000fe200078e3cff */
[--C-:B------:R-:W-:Y:S01]  /*85e0*/  IMAD.X R53, RZ, RZ, R175.reuse, P3 ;  /* 0x000000ffff357224 */ /* 0x100fe200018e06af */
[----:B------:R-:W-:Y:S01]  /*85f0*/  LOP3.LUT R64, R64, R65, RZ, 0x3c, !PT ;  /* 0x0000004140407212 */ /* 0x000fe200078e3cff */
[--C-:B------:R-:W-:Y:S01]  /*8600*/  IMAD.X R65, RZ, RZ, R175.reuse, P4 ;  /* 0x000000ffff417224 */ /* 0x100fe200020e06af */
[----:B------:R-:W-:Y:S02]  /*8610*/  LOP3.LUT R60, R60, R61, RZ, 0x3c, !PT ;  /* 0x0000003d3c3c7212 */ /* 0x000fe400078e3cff */
[----:B------:R-:W-:Y:S01]  /*8620*/  LOP3.LUT R72, R72, R73, RZ, 0x3c, !PT ;  /* 0x0000004948487212 */ /* 0x000fe200078e3cff */
[----:B------:R-:W-:Y:S01]  /*8630*/  IMAD.X R73, RZ, RZ, R175, P0 ;  /* 0x000000ffff497224 */ /* 0x000fe200000e06af */
[----:B------:R-:W-:-:S02]  /*8640*/  IADD3.X R61, RZ, R175, RZ, P5, !PT ;  /* 0x000000afff3d7210 */ /* 0x000fc40002ffe4ff */
[----:B------:R-:W-:Y:S02]  /*8650*/  LOP3.LUT R174, R5, R174, RZ, 0x3c, !PT ;  /* 0x000000ae05ae7212 */ /* 0x000fe400078e3cff */
[----:B------:R-:W-:Y:S01]  /*8660*/  LOP3.LUT R68, R3, R4, RZ, 0x3c, !PT ;  /* 0x0000000403447212 */ /* 0x000fe200078e3cff */
[----:B------:R-:W-:Y:S06]  /*8670*/  @P6 BRA `(.L_x_3616) ;  /* 0x0000000000c46947 */ /* 0x000fec0003800000 */
[----:B------:R-:W0:Y:S01]  /*8680*/  LDC R11, c[0x0][0xbe8] ;  /* 0x0002fa00ff0b7b82 */ /* 0x000e220000000800 */
[----:B------:R-:W-:Y:S01]  /*8690*/  IMAD.U32 R10, RZ, RZ, UR44 ;  /* 0x0000002cff0a7e24 */ /* 0x000fe2000f8e00ff */
[----:B------:R-:W-:Y:S01]  /*86a0*/  ULDC.64 UR12, c[0x0][0xb90] ;  /* 0x0002e400000c7ab9 */ /* 0x000fe20000000a00 */
[----:B------:R-:W-:Y:S01]  /*86b0*/  UMOV UR8, UR4 ;  /* 0x0000000400087c82 */ /* 0x000fe20008000000 */
[----:B------:R-:W-:Y:S01]  /*86c0*/  UIMAD UR10, UR15, UR12, URZ ;  /* 0x0000000c0f0a72a4 */ /* 0x000fe2000f8e023f */
[----:B------:R-:W-:Y:S01]  /*86d0*/  IMAD R10, R10, 0x40, R195 ;  /* 0x000000400a0a7824 */ /* 0x000fe200078e02c3 */
[----:B------:R-:W-:Y:S01]  /*86e0*/  UMOV UR9, UR14 ;  /* 0x0000000e00097c82 */ /* 0x000fe20008000000 */
[----:B------:R-:W-:Y:S01]  /*86f0*/  IMAD.U32 R15, RZ, RZ, UR44 ;  /* 0x0000002cff0f7e24 */ /* 0x000fe2000f8e00ff */
[----:B------:R-:W-:Y:S01]  /*8700*/  UIMAD.WIDE.U32 UR8, UR45, UR12, UR8 ;  /* 0x0000000c2d0872a5 */ /* 0x000fe2000f8e0008 */
[----:B------:R-:W-:Y:S01]  /*8710*/  IMAD.MOV.U32 R4, RZ, RZ, R10 ;  /* 0x000000ffff047224 */ /* 0x000fe200078e000a */
[----:B------:R-:W-:Y:S01]  /*8720*/  UIMAD UR10, UR45, UR13, UR10 ;  /* 0x0000000d2d0a72a4 */ /* 0x000fe2000f8e020a */
[----:B------:R-:W-:-:S02]  /*8730*/  IMAD.MOV R30, RZ, RZ, -R18 ;  /* 0x000000ffff1e7224 */ /* 0x000fc400078e0a12 */
[----:B------:R-:W-:Y:S01]  /*8740*/  ULDC.64 UR12, c[0x0][0xb98] ;  /* 0x0002e600000c7ab9 */ /* 0x000fe20000000a00 */
[----:B------:R-:W-:Y:S01]  /*8750*/  UIADD3 UR9, UR9, UR10, URZ ;  /* 0x0000000a09097290 */ /* 0x000fe2000fffe03f */
[----:B------:R-:W-:Y:S01]  /*8760*/  IMAD R15, R15, 0x40, R16 ;  /* 0x000000400f0f7824 */ /* 0x000fe200078e0210 */
[----:B------:R-:W-:Y:S02]  /*8770*/  UIMAD UR11, UR43, UR12, URZ ;  /* 0x0000000c2b0b72a4 */ /* 0x000fe4000f8e023f */
[----:B------:R-:W-:Y:S02]  /*8780*/  UIMAD.WIDE.U32 UR8, UR42, UR12, UR8 ;  /* 0x0000000c2a0872a5 */ /* 0x000fe4000f8e0008 */
[----:B------:R-:W-:Y:S01]  /*8790*/  UIMAD UR11, UR42, UR13, UR11 ;  /* 0x0000000d2a0b72a4 */ /* 0x000fe2000f8e020b */
[----:B0-----:R-:W-:Y:S01]  /*87a0*/  ISETP.NE.AND P0, PT, R11, 0x1, PT ;  /* 0x000000010b00780c */ /* 0x001fe20003f05270 */
[----:B-----5:R-:W-:-:S12]  /*87b0*/  IMAD R26, R0, R11, RZ ;  /* 0x0000000b001a7224 */ /* 0x020fd800078e02ff */
[----:B------:R-:W0:Y:S08]  /*87c0*/  @P0 LDC R3, c[0x0][0xbec] ;  /* 0x0002fb00ff030b82 */ /* 0x000e300000000800 */
[----:B------:R-:W1:Y:S01]  /*87d0*/  @P0 LDC R6, c[0x0][0xbf0] ;  /* 0x0002fc00ff060b82 */ /* 0x000e620000000800 */
[----:B0-----:R-:W-:-:S05]  /*87e0*/  @P0 IMAD.HI.U32 R3, R10, R3, RZ ;  /* 0x000000030a030227 */ /* 0x001fca00078e00ff */
[----:B-1----:R-:W-:-:S04]  /*87f0*/  @P0 SHF.R.U32.HI R4, RZ, R6, R3 ;  /* 0x00000006ff040219 */ /* 0x002fc80000011603 */
[--C-:B------:R-:W-:Y:S01]  /*8800*/  SHF.R.S32.HI R5, RZ, 0x1f, R4.reuse ;  /* 0x0000001fff057819 */ /* 0x100fe20000011404 */
[----:B------:R-:W-:Y:S01]  /*8810*/  IMAD.MOV R6, RZ, RZ, -R4 ;  /* 0x000000ffff067224 */ /* 0x000fe200078e0a04 */
[----:B------:R-:W-:-:S03]  /*8820*/  IADD3 R4, P0, R4, UR8, RZ ;  /* 0x0000000804047c10 */ /* 0x000fc6000ff1e0ff */
[----:B------:R-:W-:Y:S01]  /*8830*/  IMAD R3, R11, R6, R10 ;  /* 0x000000060b037224 */ /* 0x000fe200078e020a */
[----:B------:R-:W-:-:S04]  /*8840*/  MOV R10, UR11 ;  /* 0x0000000b000a7c02 */ /* 0x000fc80008000f00 */
[----:B------:R-:W-:Y:S02]  /*8850*/  SHF.R.S32.HI R6, RZ, 0x1f, R3 ;  /* 0x0000001fff067819 */ /* 0x000fe40000011403 */
[----:B------:R-:W-:Y:S01]  /*8860*/  IADD3.X R5, R5, UR9, R10, P0, !PT ;  /* 0x0000000905057c10 */ /* 0x000fe200087fe40a */
[----:B------:R-:W-:Y:S02]  /*8870*/  ULDC.64 UR8, c[0x0][0xb88] ;  /* 0x0002e20000087ab9 */ /* 0x000fe40000000a00 */
[----:B------:R-:W-:Y:S02]  /*8880*/  IMAD R6, R6, UR8, RZ ;  /* 0x0000000806067c24 */ /* 0x000fe4000f8e02ff */
[----:B------:R-:W-:-:S04]  /*8890*/  IMAD.WIDE.U32 R4, R3, UR8, R4 ;  /* 0x0000000803047c25 */ /* 0x000fc8000f8e0004 */
[----:B------:R-:W-:Y:S01]  /*88a0*/  IMAD R3, R3, UR9, R6 ;  /* 0x0000000903037c24 */ /* 0x000fe2000f8e0206 */
[----:B------:R-:W-:Y:S02]  /*88b0*/  ULDC.64 UR8, c[0x0][0xb50] ;  /* 0x0002d40000087ab9 */ /* 0x000fe40000000a00 */
[----:B------:R-:W-:Y:S01]  /*88c0*/  LEA R10, P0, R4, UR8, 0x2 ;  /* 0x00000008040a7c11 */ /* 0x000fe2000f8010ff */
[----:B------:R-:W-:-:S04]  /*88d0*/  IMAD.IADD R3, R5, 0x1, R3 ;  /* 0x0000000105037824 */ /* 0x000fc800078e0203 */
[----:B------:R-:W-:Y:S01]  /*88e0*/  SHFL.IDX PT, R6, R10, 0x1, 0x1c1f ;  /* 0x003c1f000a067f89 */ /* 0x000fe200000e0000 */
[----:B------:R-:W-:Y:S01]  /*88f0*/  LEA.HI.X R14, R4, UR9, R3, 0x2, P0 ;  /* 0x00000009040e7c11 */ /* 0x000fe200080f1403 */
[----:B------:R-:W-:Y:S01]  /*8900*/  VIADD R3, R15, 0x8 ;  /* 0x000000080f037836 */ /* 0x000fe20000000000 */
        /* <DEDUP_REMOVED lines=8> */
.L_x_3616:
[----:B------:R-:W1:Y:S01]  /*8990*/  LDC R81, c[0x0][0xbe8] ;  /* 0x0002fa00ff517b82 */ /* 0x000e620000000800 */
[----:B------:R-:W-:Y:S01]  /*89a0*/  ULDC UR16, c[0x0][0xac8] ;  /* 0x0002b20000107ab9 */ /* 0x000fe20000000800 */
[----:B------:R-:W-:Y:S01]  /*89b0*/  ULDC.64 UR12, c[0x0][0xaa0] ;  /* 0x0002a800000c7ab9 */ /* 0x000fe20000000a00 */
[----:B------:R-:W-:Y:S01]  /*89c0*/  ISETP.GE.AND P0, PT, R189, UR16, PT ;  /* 0x00000010bd007c0c */ /* 0x000fe2000bf06270 */
[----:B0-----:R0:W5:Y:S01]  /*89d0*/  LD.E.128 R4, desc[UR50][R174.64] ;  /* 0x00000032ae047980 */ /* 0x001162000c101d00 */
[----:B------:R-:W-:Y:S02]  /*89e0*/  ISETP.GE.AND P1, PT, R2, UR16, PT ;  /* 0x0000001002007c0c */ /* 0x000fe4000bf26270 */
[----:B------:R-:W-:Y:S01]  /*89f0*/  SEL R20, RZ, 0xffffffff, P0 ;  /* 0xffffffffff147807 */ /* 0x000fe20000000000 */
[----:B------:R-:W5:Y:S04]  /*8a00*/  LD.E.128 R8, desc[UR50][R8.64] ;  /* 0x0000003208087980 */ /* 0x000f68000c101d00 */
[----:B------:R-:W5:Y:S04]  /*8a10*/  LD.E.128 R12, desc[UR50][R12.64] ;  /* 0x000000320c0c7980 */ /* 0x000f68000c101d00 */
[----:B------:R-:W5:Y:S04]  /*8a20*/  LD.E.128 R24, desc[UR50][R24.64] ;  /* 0x0000003218187980 */ /* 0x000f68000c101d00 */
[----:B------:R-:W5:Y:S01]  /*8a30*/  LD.E.128 R28, desc[UR50][R28.64] ;  /* 0x000000321c1c7980 */ /* 0x000f62000c101d00 */
[----:B-1----:R-:W-:-:S03]  /*8a40*/  ISETP.NE.AND P2, PT, R81, 0x1, PT ;  /* 0x000000015100780c */ /* 0x002fc60003f45270 */
[----:B------:R-:W5:Y:S01]  /*8a50*/  LD.E.128 R32, desc[UR50][R32.64] ;  /* 0x0000003220207980 */ /* 0x000f62000c101d00 */
[----:B------:R-:W-:Y:S01]  /*8a60*/  ISETP.GE.AND P0, PT, R188, UR16, PT ;  /* 0x00000010bc007c0c */ /* 0x000fe2000bf06270 */
[----:B------:R-:W-:Y:S01]  /*8a70*/  IMAD.SHL.U32 R76, R20, 0x2, RZ ;  /* 0x00000002144c7824 */ /* 0x000fe200078e00ff */
[----:B------:R-:W-:Y:S01]  /*8a80*/  SEL R3, RZ, 0x1, P1 ;  /* 0x00000001ff037807 */ /* 0x000fe20000800000 */
[----:B------:R-:W5:Y:S01]  /*8a90*/  LD.E.128 R36, desc[UR50][R36.64] ;  /* 0x0000003224247980 */ /* 0x000f62000c101d00 */
[----:B------:R-:W-:-:S03]  /*8aa0*/  SEL R20, RZ, 0xffffffff, P0 ;  /* 0xffffffffff147807 */ /* 0x000fc60000000000 */
[----:B------:R-:W5:Y:S02]  /*8ab0*/  LD.E.128 R40, desc[UR50][R40.64] ;  /* 0x0000003228287980 */ /* 0x000f64000c101d00 */
[----:B------:R-:W1:Y:S01]  /*8ac0*/  @P2 LDC R77, c[0x0][0xbec] ;  /* 0x0002fb00ff4d2b82 */ /* 0x000e620000000800 */
[----:B------:R-:W-:Y:S01]  /*8ad0*/  ISETP.GE.AND P0, PT, R187, UR16, PT ;  /* 0x00000010bb007c0c */ /* 0x000fe2000bf06270 */
[----:B------:R-:W-:Y:S01]  /*8ae0*/  UIMAD UR10, UR14, UR12, URZ ;  /* 0x0000000c0e0a72a4 */ /* 0x000fe2000f8e023f */
[----:B------:R-:W5:Y:S04]  /*8af0*/  LD.E.128 R44, desc[UR50][R44.64] ;  /* 0x000000322c2c7980 */ /* 0x000f68000c101d00 */
[----:B------:R-:W5:Y:S01]  /*8b00*/  LD.E.128 R48, desc[UR50][R48.64] ;  /* 0x0000003230307980 */ /* 0x000f62000c101d00 */
[----:B------:R-:W2:Y:S01]  /*8b10*/  @P2 LDC R79, c[0x0][0xbf0] ;  /* 0x0002fc00ff4f2b82 */ /* 0x000ea20000000800 */
[----:B------:R-:W-:-:S02]  /*8b20*/  LOP3.LUT R3, R76, 0x2, R3, 0xe2, !PT ;  /* 0x000000024c037812 */ /* 0x000fc400078ee203 */
[----:B------:R-:W-:Y:S01]  /*8b30*/  SHF.L.U32 R20, R20, 0x2, RZ ;  /* 0x0000000214147819 */ /* 0x000fe200000006ff */
[----:B------:R-:W5:Y:S01]  /*8b40*/  LD.E.128 R56, desc[UR50][R56.64] ;  /* 0x0000003238387980 */ /* 0x000f62000c101d00 */
[----:B------:R-:W-:Y:S01]  /*8b50*/  SEL R21, RZ, 0xffffffff, P0 ;  /* 0xffffffffff157807 */ /* 0x000fe20000000000 */
[----:B------:R-:W-:Y:S01]  /*8b60*/  UIMAD.WIDE.U32 UR8, UR4, UR12, URZ ;  /* 0x0000000c040872a5 */ /* 0x000fe2000f8e003f */
[----:B------:R-:W-:Y:S01]  /*8b70*/  LOP3.LUT R20, R20, 0x4, R3, 0xe2, !PT ;  /* 0x0000000414147812 */ /* 0x000fe200078ee203 */
[----:B------:R-:W-:Y:S01]  /*8b80*/  UIMAD UR10, UR4, UR13, UR10 ;  /* 0x0000000d040a72a4 */ /* 0x000fe2000f8e020a */
[----:B------:R-:W-:Y:S01]  /*8b90*/  IMAD R3, R190, 0x20, R191 ;  /* 0x00000020be037824 */ /* 0x000fe200078e02bf */
[----:B------:R-:W5:Y:S01]  /*8ba0*/  LD.E.128 R52, desc[UR50][R52.64] ;  /* 0x0000003234347980 */ /* 0x000f62000c101d00 */
[----:B------:R-:W-:Y:S01]  /*8bb0*/  IMAD.U32 R82, RZ, RZ, UR44 ;  /* 0x0000002cff527e24 */ /* 0x000fe2000f8e00ff */
[----:B------:R-:W-:Y:S01]  /*8bc0*/  ULDC.64 UR12, c[0x0][0xae8] ;  /* 0x0002ba00000c7ab9 */ /* 0x000fe20000000a00 */
[----:B------:R-:W-:Y:S01]  /*8bd0*/  IMAD.SHL.U32 R21, R21, 0x8, RZ ;  /* 0x0000000815157824 */ /* 0x000fe200078e00ff */
[----:B------:R-:W-:Y:S01]  /*8be0*/  ISETP.GE.AND P0, PT, R186, UR16, PT ;  /* 0x00000010ba007c0c */ /* 0x000fe2000bf06270 */
[----:B------:R-:W-:Y:S01]  /*8bf0*/  UIADD3 UR9, UR9, UR10, URZ ;  /* 0x0000000a09097290 */ /* 0x000fe2000fffe03f */
[----:B------:R-:W-:Y:S01]  /*8c00*/  IMAD R82, R82, 0x40, R3 ;  /* 0x0000004052527824 */ /* 0x000fe200078e0203 */
[----:B------:R-:W-:Y:S01]  /*8c10*/  UIMAD UR4, UR15, UR12, URZ ;  /* 0x0000000c0f0472a4 */ /* 0x000fe2000f8e023f */
[----:B------:R-:W-:Y:S01]  /*8c20*/  SEL R3, RZ, 0xffffffff, P0 ;  /* 0xffffffffff037807 */ /* 0x000fe20000000000 */
[----:B------:R-:W-:Y:S01]  /*8c30*/  UIMAD.WIDE.U32 UR8, UR45, UR12, UR8 ;  /* 0x0000000c2d0872a5 */ /* 0x000fe2000f8e0008 */
[----:B------:R-:W-:Y:S01]  /*8c40*/  LOP3.LUT R21, R21, 0x8, R20, 0xe2, !PT ;  /* 0x0000000815157812 */ /* 0x000fe200078ee214 */
[----:B------:R-:W-:Y:S01]  /*8c50*/  UIMAD UR4, UR45, UR13, UR4 ;  /* 0x0000000d2d0472a4 */ /* 0x000fe2000f8e0204 */
[----:B-1----:R-:W-:Y:S01]  /*8c60*/  @P2 IMAD.HI.U32 R20, R82, R77, RZ ;  /* 0x0000004d52142227 */ /* 0x002fe200078e00ff */
[----:B------:R-:W-:Y:S01]  /*8c70*/  ULDC.64 UR10, c[0x0][0xaf0] ;  /* 0x0002bc00000a7ab9 */ /* 0x000fe20000000a00 */
[----:B------:R-:W5:Y:S01]  /*8c80*/  LD.E.128 R64, desc[UR50][R64.64] ;  /* 0x0000003240407980 */ /* 0x000f62000c101d00 */
[----:B------:R-:W-:Y:S01]  /*8c90*/  UIMAD UR43, UR43, UR10, URZ ;  /* 0x0000000a2b2b72a4 */ /* 0x000fe2000f8e023f */
[----:B------:R-:W-:Y:S01]  /*8ca0*/  IMAD.SHL.U32 R76, R3, 0x10, RZ ;  /* 0x00000010034c7824 */ /* 0x000fe200078e00ff */
[----:B------:R-:W-:Y:S01]  /*8cb0*/  UIADD3 UR9, UR9, UR4, URZ ;  /* 0x0000000409097290 */ /* 0x000fe2000fffe03f */
[----:B------:R-:W-:Y:S01]  /*8cc0*/  IMAD.MOV.U32 R3, RZ, RZ, R82 ;  /* 0x000000ffff037224 */ /* 0x000fe200078e0052 */
[----:B--2---:R-:W-:Y:S01]  /*8cd0*/  @P2 SHF.R.U32.HI R3, RZ, R79, R20 ;  /* 0x0000004fff032219 */ /* 0x004fe20000011614 */
[----:B------:R-:W-:Y:S01]  /*8ce0*/  UIMAD UR4, UR42, UR11, UR43 ;  /* 0x0000000b2a0472a4 */ /* 0x000fe2000f8e022b */
[----:B------:R-:W5:Y:S01]  /*8cf0*/  LD.E.128 R60, desc[UR50][R60.64] ;  /* 0x000000323c3c7980 */ /* 0x000f62000c101d00 */
[----:B------:R-:W-:Y:S01]  /*8d00*/  UIMAD.WIDE.U32 UR42, UR42, UR10, UR8 ;  /* 0x0000000a2a2a72a5 */ /* 0x000fe2000f8e0008 */
[--C-:B------:R-:W-:Y:S01]  /*8d10*/  SHF.R.S32.HI R77, RZ, 0x1f, R3.reuse ;  /* 0x0000001fff4d7819 */ /* 0x100fe20000011403 */
[----:B------:R-:W-:Y:S01]  /*8d20*/  IMAD.MOV R79, RZ, RZ, -R3 ;  /* 0x000000ffff4f7224 */ /* 0x000fe200078e0a03 */
[----:B------:R-:W-:Y:S01]  /*8d30*/  ISETP.GE.AND P0, PT, R185, UR16, PT ;  /* 0x00000010b9007c0c */ /* 0x000fe2000bf06270 */
[----:B------:R-:W-:Y:S01]  /*8d40*/  UIADD3 UR4, UR43, UR4, URZ ;  /* 0x000000042b047290 */ /* 0x000fe2000fffe03f */
[----:B------:R-:W5:Y:S01]  /*8d50*/  LD.E.128 R72, desc[UR50][R72.64] ;  /* 0x0000003248487980 */ /* 0x000f62000c101d00 */
[----:B------:R-:W-:Y:S01]  /*8d60*/  ULDC.64 UR8, c[0x0][0xae0] ;  /* 0x0002b80000087ab9 */ /* 0x000fe20000000a00 */
[----:B------:R-:W-:Y:S01]  /*8d70*/  SEL R78, RZ, 0xffffffff, P0 ;  /* 0xffffffffff4e7807 */ /* 0x000fe20000000000 */
[----:B------:R-:W-:Y:S01]  /*8d80*/  IMAD R80, R77, UR8, RZ ;  /* 0x000000084d507c24 */ /* 0x000fe2000f8e02ff */
[----:B------:R-:W-:Y:S01]  /*8d90*/  LOP3.LUT R76, R76, 0x10, R21, 0xe2, !PT ;  /* 0x000000104c4c7812 */ /* 0x000fe200078ee215 */
[----:B------:R-:W-:Y:S01]  /*8da0*/  IMAD R77, R81, R79, R82 ;  /* 0x0000004f514d7224 */ /* 0x000fe200078e0252 */
[----:B------:R-:W-:Y:S01]  /*8db0*/  MOV R20, UR42 ;  /* 0x0000002a00147c02 */ /* 0x000fe20008000f00 */
[----:B------:R-:W-:Y:S01]  /*8dc0*/  IMAD.U32 R21, RZ, RZ, UR43 ;  /* 0x0000002bff157e24 */ /* 0x000fe2000f8e00ff */
[----:B------:R-:W5:Y:S01]  /*8dd0*/  LD.E.128 R68, desc[UR50][R68.64] ;  /* 0x0000003244447980 */ /* 0x000f62000c101d00 */
[----:B------:R-:W-:Y:S01]  /*8de0*/  IMAD.U32 R21, RZ, RZ, UR4 ;  /* 0x00000004ff157e24 */ /* 0x000fe2000f8e00ff */
[----:B------:R-:W-:Y:S01]  /*8df0*/  ISETP.GE.AND P0, PT, R194, UR16, PT ;  /* 0x00000010c2007c0c */ /* 0x000fe2000bf06270 */
[----:B------:R-:W-:Y:S01]  /*8e00*/  IMAD.SHL.U32 R83, R78, 0x20, RZ ;  /* 0x000000204e537824 */ /* 0x000fe200078e00ff */
[----:B------:R-:W-:Y:S01]  /*8e10*/  @!PT LDS RZ, [RZ] ;  /* 0x00000000fffff984 */ /* 0x000fe20000000800 */
[----:B------:R-:W-:Y:S01]  /*8e20*/  @!PT LDS RZ, [RZ] ;  /* 0x00000000fffff984 */ /* 0x000fe20000000800 */
[----:B------:R-:W-:Y:S01]  /*8e30*/  @!PT LDS RZ, [RZ] ;  /* 0x00000000fffff984 */ /* 0x000fe20000000800 */
[----:B------:R-:W-:Y:S01]  /*8e40*/  @!PT LDS RZ, [RZ] ;  /* 0x00000000fffff984 */ /* 0x000fe20000000800 */
[----:B------:R1:W-:Y:S06]  /*8e50*/  MEMBAR.ALL.CTA ;  /* 0x0000000000007992 */ /* 0x0003ec0000008000 */
[----:B-1----:R-:W1:Y:S01]  /*8e60*/  FENCE.VIEW.ASYNC.S ;  /* 0x00000000000073c6 */ /* 0x002e620000000000 */
[----:B------:R-:W-:Y:S01]  /*8e70*/  SHF.R.S32.HI R78, RZ, 0x1f, R77 ;  /* 0x0000001fff4e7819 */ /* 0x000fe2000001144d */
[C---:B------:R-:W-:Y:S01]  /*8e80*/  IMAD R79, R3.reuse, UR9, R80 ;  /* 0x00000009034f7c24 */ /* 0x040fe2000f8e0250 */
[----:B------:R-:W-:Y:S01]  /*8e90*/  UIADD3 UR4, UR41, 0x28c20, URZ ;  /* 0x00028c2029047890 */ /* 0x000fe2000fffe03f */
[----:B------:R-:W-:Y:S01]  /*8ea0*/  IMAD.WIDE.U32 R20, R3, UR8, R20 ;  /* 0x0000000803147c25 */ /* 0x000fe2000f8e0014 */
[----:B------:R-:W-:Y:S01]  /*8eb0*/  ULDC.64 UR8, c[0x0][0xad8] ;  /* 0x0002b60000087ab9 */ /* 0x000fe20000000a00 */
[----:B------:R-:W-:Y:S01]  /*8ec0*/  SEL R3, RZ, 0x40, P0 ;  /* 0x00000040ff037807 */ /* 0x000fe20000000000 */
[----:B------:R-:W-:Y:S01]  /*8ed0*/  UPRMT UR4, URZ, 0x654, UR4 ;  /* 0x000006543f047896 */ /* 0x000fe20008000004 */
[----:B------:R-:W-:Y:S01]  /*8ee0*/  IMAD.U32 R86, RZ, RZ, UR44 ;  /* 0x0000002cff567e24 */ /* 0x000fe2000f8e00ff */
[----:B------:R-:W-:Y:S01]  /*8ef0*/  ISETP.GE.AND P0, PT, R193, UR16, PT ;  /* 0x00000010c1007c0c */ /* 0x000fe2000bf06270 */
[----:B------:R-:W-:Y:S01]  /*8f00*/  IMAD.IADD R21, R21, 0x1, R79 ;  /* 0x0000000115157824 */ /* 0x000fe200078e024f */
[----:B------:R-:W-:Y:S01]  /*8f10*/  LOP3.LUT R76, R83, 0x20, R76, 0xe2, !PT ;  /* 0x00000020534c7812 */ /* 0x000fe200078ee24c */
[----:B------:R-:W-:Y:S01]  /*8f20*/  IMAD R78, R78, UR8, RZ ;  /* 0x000000084e4e7c24 */ /* 0x000fe2000f8e02ff */
[----:B------:R-:W-:Y:S01]  /*8f30*/  LEA R86, R86, R191, 0x6 ;  /* 0x000000bf56567211 */ /* 0x000fe200078e30ff */
[----:B-----5:R-:W-:Y:S01]  /*8f40*/  IMAD R87, R0, R81, RZ ;  /* 0x0000005100577224 */ /* 0x020fe200078e02ff */
[----:B------:R-:W-:Y:S01]  /*8f50*/  SEL R0, RZ, 0x80, P0 ;  /* 0x00000080ff007807 */ /* 0x000fe20000000000 */
[C---:B------:R-:W-:Y:S01]  /*8f60*/  IMAD R79, R77.reuse, UR9, R78 ;  /* 0x000000094d4f7c24 */ /* 0x040fe2000f8e024e */
[----:B------:R-:W-:Y:S01]  /*8f70*/  LOP3.LUT R3, R76, R3, RZ, 0xfc, !PT ;  /* 0x000000034c037212 */ /* 0x000fe200078efcff */
[----:B------:R-:W-:Y:S01]  /*8f80*/  IMAD.WIDE.U32 R20, R77, UR8, R20 ;  /* 0x000000084d147c25 */ /* 0x000fe2000f8e0014 */
[----:B------:R-:W-:Y:S01]  /*8f90*/  ISETP.GE.AND P0, PT, R86, R87, PT ;  /* 0x000000575600720c */ /* 0x000fe20003f06270 */
[----:B------:R-:W-:Y:S01]  /*8fa0*/  ULDC.64 UR8, c[0x0][0xa80] ;  /* 0x0002a00000087ab9 */ /* 0x000fe20000000a00 */
[----:B------:R-:W-:Y:S01]  /*8fb0*/  BSSY B1, `(.L_x_3617) ;  /* 0x0000028000017945 */ /* 0x000fe20003800000 */
[----:B------:R-:W-:Y:S01]  /*8fc0*/  IMAD.IADD R21, R21, 0x1, R79 ;  /* 0x0000000115157824 */ /* 0x000fe200078e024f */
[----:B------:R-:W-:Y:S01]  /*8fd0*/  LEA R84, P1, R20, UR8, 0x1 ;  /* 0x0000000814547c11 */ /* 0x000fe2000f8208ff */
[----:B-1----:R-:W-:Y:S01]  /*8fe0*/  SYNCS.ARRIVE.TRANS64.RED.A1T0 RZ, [UR4], RZ ;  /* 0x000000ffffff79a7 */ /* 0x002fe20008100404 */
[----:B------:R-:W-:-:S02]  /*8ff0*/  LOP3.LUT R0, R3, R0, RZ, 0xfc, !PT ;  /* 0x0000000003007212 */ /* 0x000fc400078efcff */
[----:B------:R-:W-:Y:S01]  /*9000*/  LEA.HI.X R85, R20, UR9, R21, 0x1, P1 ;  /* 0x0000000914557c11 */ /* 0x000fe200088f0c15 */
[----:B------:R0:W1:Y:S04]  /*9010*/  SHFL.IDX PT, R76, R84, RZ, 0x181f ;  /* 0x00181fff544c7589 */ /* 0x00006800000e0000 */
[----:B------:R0:W2:Y:S01]  /*9020*/  SHFL.IDX PT, R77, R85, RZ, 0x181f ;  /* 0x00181fff554d7589 */ /* 0x0000a200000e0000 */
[----:B------:R-:W-:Y:S05]  /*9030*/  @P0 BRA `(.L_x_3618) ;  /* 0x00000000007c0947 */ /* 0x000fea0003800000 */
        /* <DEDUP_REMOVED lines=8> */
[----:B------:R1:W-:Y:S01]  /*90c0*/  @!P0 ST.E.128 desc[UR50][R20.64], R4 ;  /* 0x0000000414008985 */ /* 0x0003e2000c101d32 */
        /* <DEDUP_REMOVED lines=11> */
[-C--:B------:R-:W-:Y:S02]  /*9180*/  @!P1 LEA R6, P6, R185, R76.reuse, 0x1 ;  /* 0x0000004cb9069211 */ /* 0x080fe400078c08ff */
[-C--:B--2---:R-:W-:Y:S02]  /*9190*/  @P0 LEA R12, P3, R194, R76.reuse, 0x1 ;  /* 0x0000004cc20c0211 */ /* 0x084fe400078608ff */
        /* <DEDUP_REMOVED lines=9> */
.L_x_3618:
[----:B------:R-:W-:Y:S05]  /*9230*/  BSYNC B1 ;  /* 0x0000000000017941 */ /* 0x000fea0003800000 */
.L_x_3617:
[----:B---3--:R-:W-:Y:S01]  /*9240*/  VIADD R4, R86, 0x20 ;  /* 0x0000002056047836 */ /* 0x008fe20000000000 */
[----:B------:R4:W3:Y:S04]  /*9250*/  SHFL.IDX PT, R7, R85, 0x1, 0x181f ;  /* 0x00381f0055077f89 */ /* 0x0008e800000e0000 */
[----:B------:R-:W-:Y:S01]  /*9260*/  ISETP.GE.AND P0, PT, R4, R87, PT ;  /* 0x000000570400720c */ /* 0x000fe20003f06270 */
[----:B------:R4:W0:-:S12]  /*9270*/  SHFL.IDX PT, R6, R84, 0x1, 0x181f ;  /* 0x00381f0054067f89 */ /* 0x00081800000e0000 */
[----:B----4-:R-:W-:Y:S05]  /*9280*/  @P0 BRA `(.L_x_3619) ;  /* 0x0000001000180947 */ /* 0x010fea0003800000 */
[----:B------:R-:W-:Y:S02]  /*9290*/  ISETP.GE.AND P0, PT, R2, UR16, PT ;  /* 0x0000001002007c0c */ /* 0x000fe4000bf06270 */
[----:B------:R-:W-:Y:S02]  /*92a0*/  ISETP.GE.AND P5, PT, R189, UR16, PT ;  /* 0x00000010bd007c0c */ /* 0x000fe4000bfa6270 */
[----:B------:R-:W-:Y:S02]  /*92b0*/  ISETP.GE.AND P3, PT, R188, UR16, PT ;  /* 0x00000010bc007c0c */ /* 0x000fe4000bf66270 */
[----:B------:R-:W-:Y:S02]  /*92c0*/  ISETP.GE.AND P2, PT, R187, UR16, PT ;  /* 0x00000010bb007c0c */ /* 0x000fe4000bf46270 */
[----:B------:R-:W-:-:S05]  /*92d0*/  ISETP.GE.AND P1, PT, R186, UR16, PT ;  /* 0x00000010ba007c0c */ /* 0x000fca000bf26270 */
[----:B0--3--:R-:W-:Y:S02]  /*92e0*/  @!P0 IMAD.WIDE R4, R2, 0x2, R6 ;  /* 0x0000000202048825 */ /* 0x009fe400078e0206 */
[-C--:B------:R-:W-:Y:S02]  /*92f0*/  @!P5 LEA R12, P4, R189, R6.reuse, 0x1 ;  /* 0x00000006bd0cd211 */ /* 0x080fe400078808ff */
[----:B------:R-:W-:Y:S01]  /*9300*/  @!P3 LEA R14, P6, R188, R6, 0x1 ;  /* 0x00000006bc0eb211 */ /* 0x000fe200078c08ff */
[----:B------:R0:W-:Y:S01]  /*9310*/  @!P0 ST.E.128 desc[UR50][R4.64], R8 ;  /* 0x0000000804008985 */ /* 0x0001e2000c101d32 */
[----:B------:R-:W-:Y:S02]  /*9320*/  ISETP.GE.AND P0, PT, R185, UR16, PT ;  /* 0x00000010b9007c0c */ /* 0x000fe4000bf06270 */
[----:B------:R-:W-:Y:S02]  /*9330*/  @!P5 LEA.HI.X R13, R189, R7, R204, 0x1, P4 ;  /* 0x00000007bd0dd211 */ /* 0x000fe400020f0ccc */
[----:B------:R-:W-:-:S02]  /*9340*/  LOP3.LUT P4, RZ, R3, 0x40, RZ, 0xc0, !PT ;  /* 0x0000004003ff7812 */ /* 0x000fc4000788c0ff */
[----:B------:R-:W-:Y:S01]  /*9350*/  @!P3 LEA.HI.X R15, R188, R7, R203, 0x1, P6 ;  /* 0x00000007bc0fb211 */ /* 0x000fe200030f0ccb */
[----:B------:R4:W-:Y:S01]  /*9360*/  @!P5 ST.E.128 desc[UR50][R12.64], R24 ;  /* 0x000000180c00d985 */ /* 0x0009e2000c101d32 */
[----:B------:R-:W-:-:S03]  /*9370*/  @!P2 LEA R20, P5, R187, R6, 0x1 ;  /* 0x00000006bb14a211 */ /* 0x000fc600078a08ff */
[----:B------:R4:W-:Y:S01]  /*9380*/  @!P3 ST.E.128 desc[UR50][R14.64], R32 ;  /* 0x000000200e00b985 */ /* 0x0009e2000c101d32 */
[----:B------:R-:W-:Y:S02]  /*9390*/  @!P2 LEA.HI.X R21, R187, R7, R202, 0x1, P5 ;  /* 0x00000007bb15a211 */ /* 0x000fe400028f0cca */
[----:B0-----:R-:W-:-:S03]  /*93a0*/  @!P1 LEA R4, P6, R186, R6, 0x1 ;  /* 0x00000006ba049211 */ /* 0x001fc600078c08ff */
[----:B------:R4:W-:Y:S01]  /*93b0*/  @!P2 ST.E.128 desc[UR50][R20.64], R40 ;  /* 0x000000281400a985 */ /* 0x0009e2000c101d32 */
[CC--:B------:R-:W-:Y:S02]  /*93c0*/  @!P0 LEA R8, P3, R185.reuse, R6.reuse, 0x1 ;  /* 0x00000006b9088211 */ /* 0x0c0fe400078608ff */
[----:B------:R-:W-:Y:S02]  /*93d0*/  @P4 LEA R10, P5, R194, R6, 0x1 ;  /* 0x00000006c20a4211 */ /* 0x000fe400078a08ff */
[-C--:B------:R-:W-:Y:S02]  /*93e0*/  @!P1 LEA.HI.X R5, R186, R7.reuse, R201, 0x1, P6 ;  /* 0x00000007ba059211 */ /* 0x080fe400030f0cc9 */
[-C--:B------:R-:W-:Y:S02]  /*93f0*/  @!P0 LEA.HI.X R9, R185, R7.reuse, R200, 0x1, P3 ;  /* 0x00000007b9098211 */ /* 0x080fe400018f0cc8 */
[----:B------:R-:W-:Y:S01]  /*9400*/  @P4 LEA.HI.X R11, R194, R7, R199, 0x1, P5 ;  /* 0x00000007c20b4211 */ /* 0x000fe200028f0cc7 */
[----:B------:R4:W-:Y:S04]  /*9410*/  @!P1 ST.E.128 desc[UR50][R4.64], R48 ;  /* 0x0000003004009985 */ /* 0x0009e8000c101d32 */
[----:B------:R4:W-:Y:S01]  /*9420*/  @!P0 ST.E.128 desc[UR50][R8.64], R52 ;  /* 0x0000003408008985 */ /* 0x0009e2000c101d32 */
[----:B------:R-:W-:-:S03]  /*9430*/  LOP3.LUT P0, RZ, R0, 0x80, RZ, 0xc0, !PT ;  /* 0x0000008000ff7812 */ /* 0x000fc6000780c0ff */
[----:B------:R4:W-:Y:S10]  /*9440*/  @P4 ST.E.128 desc[UR50][R10.64], R60 ;  /* 0x0000003c0a004985 */ /* 0x0009f4000c101d32 */
[----:B------:R-:W-:Y:S05]  /*9450*/  @!P0 BRA `(.L_x_3619) ;  /* 0x0000000c00a48947 */ /* 0x000fea0003800000 */
[----:B----4-:R-:W-:-:S04]  /*9460*/  LEA R4, P0, R193, R6, 0x1 ;  /* 0x00000006c1047211 */ /* 0x010fc800078008ff */
[----:B------:R-:W-:-:S05]  /*9470*/  LEA.HI.X R5, R193, R7, R198, 0x1, P0 ;  /* 0x00000007c1057211 */ /* 0x000fca00000f0cc6 */
[----:B------:R0:W-:Y:S01]  /*9480*/  ST.E.128 desc[UR50][R4.64], R68 ;  /* 0x0000004404007985 */ /* 0x0001e2000c101d32 */
[----:B------:R-:W-:Y:S05]  /*9490*/  BRA `(.L_x_3619) ;  /* 0x0000000c00947947 */ /* 0x000fea0003800000 */
.L_x_3614:
[----:B------:R-:W-:Y:S01]  /*94a0*/  ULDC.64 UR10, c[0x0][0xc00] ;  /* 0x00030000000a7ab9 */ /* 0x000fe20000000a00 */
[----:B------:R-:W-:Y:S01]  /*94b0*/  USHF.L.U32 UR9, UR42, 0x2, URZ ;  /* 0x000000022a097899 */ /* 0x000fe2000800063f */
[----:B------:R-:W0:Y:S01]  /*94c0*/  LDC R11, c[0x0][0xbe8] ;  /* 0x0002fa00ff0b7b82 */ /* 0x000e220000000800 */
[----:B------:R-:W-:Y:S02]  /*94d0*/  UISETP.NE.U32.AND UP0, UPT, UR10, URZ, UPT ;  /* 0x0000003f0a00728c */ /* 0x000fe4000bf05070 */
[----:B------:R-:W-:Y:S02]  /*94e0*/  USHF.L.U64.HI UR12, UR42, 0x2, UR43 ;  /* 0x000000022a0c7899 */ /* 0x000fe4000801022b */
[----:B------:R-:W-:Y:S02]  /*94f0*/  UISETP.NE.AND.EX UP0, UPT, UR11, URZ, UPT, UP0 ;  /* 0x0000003f0b00728c */ /* 0x000fe4000bf05300 */
[----:B------:R-:W-:-:S04]  /*9500*/  UIADD3 UR4, UP1, UR9, UR10, URZ ;  /* 0x0000000a09047290 */ /* 0x000fc8000ff3e03f */
[----:B------:R-:W-:Y:S01]  /*9510*/  PLOP3.LUT P1, PT, PT, PT, UP0, 0x80, 0x0 ;  /* 0x000000000000781c */ /* 0x000fe20003f2f008 */
[----:B------:R-:W-:Y:S01]  /*9520*/  UIADD3.X UR8, UR12, UR11, URZ, UP1, !UPT ;  /* 0x0000000b0c087290 */ /* 0x000fe20008ffe43f */
[----:B------:R-:W-:Y:S02]  /*9530*/  IMAD.U32 R4, RZ, RZ, UR4 ;  /* 0x00000004ff047e24 */ /* 0x000fe4000f8e00ff */
[----:B------:R-:W-:Y:S02]  /*9540*/  ULDC.64 UR10, c[0x0][0xc08] ;  /* 0x00030200000a7ab9 */ /* 0x000fe40000000a00 */
[----:B------:R-:W-:Y:S01]  /*9550*/  UISETP.NE.U32.AND UP1, UPT, UR10, URZ, UPT ;  /* 0x0000003f0a00728c */ /* 0x000fe2000bf25070 */
[----:B------:R-:W-:-:S03]  /*9560*/  IMAD.U32 R5, RZ, RZ, UR8 ;  /* 0x00000008ff057e24 */ /* 0x000fc6000f8e00ff */
[----:B------:R-:W-:-:S03]  /*9570*/  UISETP.NE.AND.EX UP1, UPT, UR11, URZ, UPT, UP1 ;  /* 0x0000003f0b00728c */ /* 0x000fc6000bf25310 */
[----:B------:R-:W2:Y:S01]  /*9580*/  @P1 LDG.E R3, desc[UR50][R4.64] ;  /* 0x0000003204031981 */ /* 0x000ea2000c1e1900 */
[----:B------:R-:W-:Y:S02]  /*9590*/  ULDC UR4, c[0x0][0xa88] ;  /* 0x0002a20000047ab9 */ /* 0x000fe40000000800 */
[----:B------:R-:W-:Y:S01]  /*95a0*/  PLOP3.LUT P2, PT, PT, PT, UP1, 0x80, 0x0 ;  /* 0x000000000000781c */ /* 0x000fe20003f4f018 */
[----:B------:R-:W-:-:S04]  /*95b0*/  IMAD.U32 R0, RZ, RZ, UR4 ;  /* 0x00000004ff007e24 */ /* 0x000fc8000f8e00ff */
[----:B------:R-:W-:-:S04]  /*95c0*/  @UP1 UIADD3 UR8, UP2, UR9, UR10, URZ ;  /* 0x0000000a09081290 */ /* 0x000fc8000ff5e03f */
[----:B------:R-:W-:Y:S02]  /*95d0*/  @UP1 UIADD3.X UR9, UR12, UR11, URZ, UP2, !UPT ;  /* 0x0000000b0c091290 */ /* 0x000fe400097fe43f */
[----:B------:R-:W-:-:S04]  /*95e0*/  IMAD.U32 R6, RZ, RZ, UR8 ;  /* 0x00000008ff067e24 */ /* 0x000fc8000f8e00ff */
[----:B------:R-:W-:-:S05]  /*95f0*/  MOV R7, UR9 ;  /* 0x0000000900077c02 */ /* 0x000fca0008000f00 */
[----:B------:R1:W5:Y:S01]  /*9600*/  @P2 LDG.E R0, desc[UR50][R6.64] ;  /* 0x0000003206002981 */ /* 0x000362000c1e1900 */
[----:B------:R-:W-:Y:S01]  /*9610*/  UMOV UR4, URZ ;  /* 0x0000003f00047c82 */ /* 0x000fe20008000000 */
[----:B------:R-:W-:Y:S01]  /*9620*/  USHF.R.S32.HI UR12, URZ, 0x1f, UR45 ;  /* 0x0000001f3f0c7899 */ /* 0x000fe2000801142d */
[----:B------:R-:W-:Y:S02]  /*9630*/  ISETP.GE.AND P0, PT, R197, 0x40, PT ;  /* 0x00000040c500780c */ /* 0x000fe40003f06270 */
[----:B--2---:R-:W-:-:S13]  /*9640*/  @P1 R2UR UR4, R3 ;  /* 0x00000000030412ca */ /* 0x004fda00000e0000 */
[----:B------:R-:W-:Y:S01]  /*9650*/  USHF.R.S32.HI UR11, URZ, 0x1f, UR4 ;  /* 0x0000001f3f0b7899 */ /* 0x000fe20008011404 */
[----:B01----:R-:W-:Y:S11]  /*9660*/  @P2 BRA `(.L_x_3620) ;  /* 0x0000000000102947 */ /* 0x003ff60003800000 */
[----:B------:R-:W-:Y:S05]  /*9670*/  @!P1 BRA `(.L_x_3620) ;  /* 0x00000000000c9947 */ /* 0x000fea0003800000 */
[----:B------:R-:W2:Y:S04]  /*9680*/  LDG.E R3, desc[UR50][R4.64] ;  /* 0x0000003204037981 */ /* 0x000ea8000c1e1900 */
[----:B-----5:R-:W2:Y:S02]  /*9690*/  LDG.E R0, desc[UR50][R4.64+0x4] ;  /* 0x0000043204007981 */ /* 0x020ea4000c1e1900 */
[----:B--2---:R-:W-:-:S07]  /*96a0*/  IMAD.IADD R0, R0, 0x1, -R3 ;  /* 0x0000000100007824 */ /* 0x004fce00078e0a03 */
.L_x_3620:
[----:B------:R-:W-:Y:S01]  /*96b0*/  USEL UR42, UR42, URZ, !UP0 ;  /* 0x0000003f2a2a7287 */ /* 0x000fe2000c000000 */
[----:B------:R-:W-:Y:S01]  /*96c0*/  BSSY B1, `(.L_x_3621) ;  /* 0x000002d000017945 */ /* 0x000fe20003800000 */
[----:B------:R-:W-:-:S03]  /*96d0*/  USEL UR43, UR43, URZ, !UP0 ;  /* 0x0000003f2b2b7287 */ /* 0x000fc6000c000000 */
[----:B------:R-:W-:Y:S09]  /*96e0*/  @P0 BRA `(.L_x_3622) ;  /* 0x0000000000a80947 */ /* 0x000ff20003800000 */
[----:B------:R-:W0:Y:S01]  /*96f0*/  S2R R4, SR_TID.X ;  /* 0x0000000000047919 */ /* 0x000e220000002100 */
[----:B------:R-:W1:Y:S01]  /*9700*/  LDC R6, c[0x0][0xbe8] ;  /* 0x0002fa00ff067b82 */ /* 0x000e620000000800 */
[----:B------:R-:W-:-:S04]  /*9710*/  IMAD.U32 R3, RZ, RZ, UR44 ;  /* 0x0000002cff037e24 */ /* 0x000fc8000f8e00ff */
[----:B0-----:R-:W-:Y:S02]  /*9720*/  IMAD R3, R3, 0x40, R4 ;  /* 0x0000004003037824 */ /* 0x001fe400078e0204 */
[----:B-1---5:R-:W-:Y:S02]  /*9730*/  IMAD R4, R0, R6, RZ ;  /* 0x0000000600047224 */ /* 0x022fe400078e02ff */
[----:B------:R-:W-:-:S05]  /*9740*/  VIADD R5, R3, 0xffffff80 ;  /* 0xffffff8003057836 */ /* 0x000fca0000000000 */
[----:B------:R-:W-:-:S13]  /*9750*/  ISETP.GE.AND P0, PT, R5, R4, PT ;  /* 0x000000040500720c */ /* 0x000fda0003f06270 */
[----:B------:R-:W-:Y:S05]  /*9760*/  @P0 BRA `(.L_x_3622) ;  /* 0x0000000000880947 */ /* 0x000fea0003800000 */
[----:B------:R-:W-:Y:S01]  /*9770*/  ISETP.NE.AND P0, PT, R6, 0x1, PT ;  /* 0x000000010600780c */ /* 0x000fe20003f05270 */
[----:B------:R-:W-:Y:S01]  /*9780*/  ULDC.64 UR14, c[0x0][0xb90] ;  /* 0x0002e400000e7ab9 */ /* 0x000fe20000000a00 */
[----:B------:R-:W-:Y:S01]  /*9790*/  UMOV UR8, UR4 ;  /* 0x0000000400087c82 */ /* 0x000fe20008000000 */
[----:B------:R-:W-:Y:S01]  /*97a0*/  UIMAD UR10, UR12, UR14, URZ ;  /* 0x0000000e0c0a72a4 */ /* 0x000fe2000f8e023f */
[----:B------:R-:W-:Y:S02]  /*97b0*/  UMOV UR9, UR11 ;  /* 0x0000000b00097c82 */ /* 0x000fe40008000000 */
[----:B------:R-:W-:Y:S02]  /*97c0*/  UIMAD.WIDE.U32 UR8, UR45, UR14, UR8 ;  /* 0x0000000e2d0872a5 */ /* 0x000fe4000f8e0008 */
[----:B------:R-:W-:-:S03]  /*97d0*/  UIMAD UR10, UR45, UR15, UR10 ;  /* 0x0000000f2d0a72a4 */ /* 0x000fc6000f8e020a */
[----:B------:R-:W-:Y:S02]  /*97e0*/  ULDC.64 UR14, c[0x0][0xb98] ;  /* 0x0002e600000e7ab9 */ /* 0x000fe40000000a00 */
[----:B------:R-:W0:Y:S01]  /*97f0*/  @P0 LDC R4, c[0x0][0xbec] ;  /* 0x0002fb00ff040b82 */ /* 0x000e220000000800 */
[----:B------:R-:W-:Y:S02]  /*9800*/  UIADD3 UR9, UR9, UR10, URZ ;  /* 0x0000000a09097290 */ /* 0x000fe4000fffe03f */
[----:B------:R-:W-:Y:S02]  /*9810*/  UIMAD UR10, UR43, UR14, URZ ;  /* 0x0000000e2b0a72a4 */ /* 0x000fe4000f8e023f */
[----:B------:R-:W-:Y:S02]  /*9820*/  UIMAD.WIDE.U32 UR8, UR42, UR14, UR8 ;  /* 0x0000000e2a0872a5 */ /* 0x000fe4000f8e0008 */
[----:B------:R-:W-:Y:S01]  /*9830*/  UIMAD UR10, UR42, UR15, UR10 ;  /* 0x0000000f2a0a72a4 */ /* 0x000fe2000f8e020a */
[----:B------:R-:W1:Y:S02]  /*9840*/  @P0 LDC R8, c[0x0][0xbf0] ;  /* 0x0002fc00ff080b82 */ /* 0x000e640000000800 */
[----:B------:R-:W-:Y:S01]  /*9850*/  ULDC.64 UR14, c[0x0][0xb88] ;  /* 0x0002e200000e7ab9 */ /* 0x000fe20000000a00 */
[----:B0-----:R-:W-:-:S04]  /*9860*/  @P0 IMAD.HI.U32 R3, R5, R4, RZ ;  /* 0x0000000405030227 */ /* 0x001fc800078e00ff */
[----:B------:R-:W-:Y:S01]  /*9870*/  IMAD.MOV.U32 R4, RZ, RZ, R5 ;  /* 0x000000ffff047224 */ /* 0x000fe200078e0005 */
[----:B-1----:R-:W-:Y:S02]  /*9880*/  @P0 SHF.R.U32.HI R4, RZ, R8, R3 ;  /* 0x00000008ff040219 */ /* 0x002fe40000011603 */
[----:B------:R-:W-:-:S03]  /*9890*/  MOV R8, UR10 ;  /* 0x0000000a00087c02 */ /* 0x000fc60008000f00 */
[----:B------:R-:W-:-:S04]  /*98a0*/  IMAD.MOV R3, RZ, RZ, -R4 ;  /* 0x000000ffff037224 */ /* 0x000fc800078e0a04 */
[----:B------:R-:W-:Y:S01]  /*98b0*/  IMAD R3, R6, R3, R5 ;  /* 0x0000000306037224 */ /* 0x000fe200078e0205 */
[----:B------:R-:W-:Y:S02]  /*98c0*/  SHF.R.S32.HI R5, RZ, 0x1f, R4 ;  /* 0x0000001fff057819 */ /* 0x000fe40000011404 */
[----:B------:R-:W-:Y:S02]  /*98d0*/  IADD3 R4, P0, R4, UR8, RZ ;  /* 0x0000000804047c10 */ /* 0x000fe4000ff1e0ff */
[----:B------:R-:W-:Y:S02]  /*98e0*/  SHF.R.S32.HI R6, RZ, 0x1f, R3 ;  /* 0x0000001fff067819 */ /* 0x000fe40000011403 */
[----:B------:R-:W-:Y:S01]  /*98f0*/  IADD3.X R5, R5, UR9, R8, P0, !PT ;  /* 0x0000000905057c10 */ /* 0x000fe200087fe408 */
[----:B------:R-:W-:Y:S02]  /*9900*/  ULDC.64 UR8, c[0x0][0xb50] ;  /* 0x0002d40000087ab9 */ /* 0x000fe40000000a00 */
[----:B------:R-:W-:-:S02]  /*9910*/  IMAD R6, R6, UR14, RZ ;  /* 0x0000000e06067c24 */ /* 0x000fc4000f8e02ff */
[----:B------:R-:W-:-:S04]  /*9920*/  IMAD.WIDE.U32 R4, R3, UR14, R4 ;  /* 0x0000000e03047c25 */ /* 0x000fc8000f8e0004 */
[----:B------:R-:W-:Y:S01]  /*9930*/  IMAD R7, R3, UR15, R6 ;  /* 0x0000000f03077c24 */ /* 0x000fe2000f8e0206 */
[----:B------:R-:W-:-:S03]  /*9940*/  LEA R6, P0, R4, UR8, 0x2 ;  /* 0x0000000804067c11 */ /* 0x000fc6000f8010ff */
[----:B------:R-:W-:-:S05]  /*9950*/  IMAD.IADD R3, R5, 0x1, R7 ;  /* 0x0000000105037824 */ /* 0x000fca00078e0207 */
[----:B------:R-:W-:Y:S01]  /*9960*/  LEA.HI.X R7, R4, UR9, R3, 0x2, P0 ;  /* 0x0000000904077c11 */ /* 0x000fe200080f1403 */
[----:B------:R-:W-:-:S05]  /*9970*/  IMAD.MOV.U32 R3, RZ, RZ, -0x800000 ;  /* 0xff800000ff037424 */ /* 0x000fca00078e00ff */
[----:B------:R0:W-:Y:S02]  /*9980*/  STG.E desc[UR50][R6.64], R3 ;  /* 0x0000000306007986 */ /* 0x0001e4000c101932 */
.L_x_3622:
[----:B------:R-:W-:Y:S05]  /*9990*/  BSYNC B1 ;  /* 0x0000000000017941 */ /* 0x000fea0003800000 */
.L_x_3621:
[----:B------:R-:W-:Y:S01]  /*99a0*/  ISETP.NE.AND P0, PT, R11, 0x1, PT ;  /* 0x000000010b00780c */ /* 0x000fe20003f05270 */
[----:B------:R-:W-:Y:S01]  /*99b0*/  ULDC UR13, c[0x0][0xac8] ;  /* 0x0002b200000d7ab9 */ /* 0x000fe20000000800 */
[----:B------:R-:W-:Y:S01]  /*99c0*/  ULDC.64 UR14, c[0x0][0xaa0] ;  /* 0x0002a800000e7ab9 */ /* 0x000fe20000000a00 */
[----:B------:R-:W-:Y:S01]  /*99d0*/  ISETP.GE.AND P1, PT, R189, UR13, PT ;  /* 0x0000000dbd007c0c */ /* 0x000fe2000bf26270 */
[----:B------:R-:W-:Y:S01]  /*99e0*/  UIMAD UR10, UR11, UR14, URZ ;  /* 0x0000000e0b0a72a4 */ /* 0x000fe2000f8e023f */
[----:B------:R-:W-:Y:S01]  /*99f0*/  ISETP.GE.AND P2, PT, R2, UR13, PT ;  /* 0x0000000d02007c0c */ /* 0x000fe2000bf46270 */
[----:B------:R-:W-:Y:S01]  /*9a00*/  UIMAD.WIDE.U32 UR8, UR4, UR14, URZ ;  /* 0x0000000e040872a5 */ /* 0x000fe2000f8e003f */
[----:B------:R-:W-:Y:S01]  /*9a10*/  SEL R4, RZ, 0xffffffff, P1 ;  /* 0xffffffffff047807 */ /* 0x000fe20000800000 */
[----:B------:R-:W-:Y:S01]  /*9a20*/  UIMAD UR10, UR4, UR15, UR10 ;  /* 0x0000000f040a72a4 */ /* 0x000fe2000f8e020a */
[----:B0-----:R-:W-:Y:S01]  /*9a30*/  SEL R3, RZ, 0x1, P2 ;  /* 0x00000001ff037807 */ /* 0x001fe20001000000 */
[----:B------:R-:W-:Y:S01]  /*9a40*/  IMAD.U32 R8, RZ, RZ, UR44 ;  /* 0x0000002cff087e24 */ /* 0x000fe2000f8e00ff */
[----:B------:R-:W-:Y:S01]  /*9a50*/  ULDC.64 UR14, c[0x0][0xae8] ;  /* 0x0002ba00000e7ab9 */ /* 0x000fe20000000a00 */
[----:B------:R-:W-:Y:S01]  /*9a60*/  IMAD.SHL.U32 R4, R4, 0x2, RZ ;  /* 0x0000000204047824 */ /* 0x000fe200078e00ff */
[----:B------:R-:W0:Y:S01]  /*9a70*/  @P0 LDC R5, c[0x0][0xbec] ;  /* 0x0002fb00ff050b82 */ /* 0x000e220000000800 */
[----:B------:R-:W-:Y:S01]  /*9a80*/  ISETP.GE.AND P2, PT, R188, UR13, PT ;  /* 0x0000000dbc007c0c */ /* 0x000fe2000bf46270 */
[----:B------:R-:W-:Y:S01]  /*9a90*/  UIADD3 UR9, UR9, UR10, URZ ;  /* 0x0000000a09097290 */ /* 0x000fe2000fffe03f */
[----:B------:R-:W-:Y:S01]  /*9aa0*/  ISETP.GE.AND P1, PT, R187, UR13, PT ;  /* 0x0000000dbb007c0c */ /* 0x000fe2000bf26270 */
[----:B------:R-:W-:Y:S01]  /*9ab0*/  UIMAD UR4, UR12, UR14, URZ ;  /* 0x0000000e0c0472a4 */ /* 0x000fe2000f8e023f */
[----:B------:R-:W-:Y:S01]  /*9ac0*/  LOP3.LUT R4, R4, 0x2, R3, 0xe2, !PT ;  /* 0x0000000204047812 */ /* 0x000fe200078ee203 */
[----:B------:R-:W-:Y:S01]  /*9ad0*/  IMAD R3, R190, 0x20, R191 ;  /* 0x00000020be037824 */ /* 0x000fe200078e02bf */
[----:B------:R-:W-:Y:S01]  /*9ae0*/  SEL R6, RZ, 0xffffffff, P2 ;  /* 0xffffffffff067807 */ /* 0x000fe20001000000 */
[----:B------:R-:W1:Y:S01]  /*9af0*/  @P0 LDC R7, c[0x0][0xbf0] ;  /* 0x0002fc00ff070b82 */ /* 0x000e620000000800 */
[----:B------:R-:W-:Y:S01]  /*9b00*/  UIMAD UR4, UR45, UR15, UR4 ;  /* 0x0000000f2d0472a4 */ /* 0x000fe2000f8e0204 */
[----:B------:R-:W-:Y:S01]  /*9b10*/  SEL R10, RZ, 0xffffffff, P1 ;  /* 0xffffffffff0a7807 */ /* 0x000fe20000800000 */
[----:B------:R-:W-:Y:S01]  /*9b20*/  UIMAD.WIDE.U32 UR8, UR45, UR14, UR8 ;  /* 0x0000000e2d0872a5 */ /* 0x000fe2000f8e0008 */
[----:B------:R-:W-:Y:S01]  /*9b30*/  LEA R8, R8, R3, 0x6 ;  /* 0x0000000308087211 */ /* 0x000fe200078e30ff */
[----:B------:R-:W-:Y:S01]  /*9b40*/  ULDC.64 UR10, c[0x0][0xaf0] ;  /* 0x0002bc00000a7ab9 */ /* 0x000fe20000000a00 */
[----:B------:R-:W-:Y:S01]  /*9b50*/  IMAD.SHL.U32 R9, R6, 0x4, RZ ;  /* 0x0000000406097824 */ /* 0x000fe200078e00ff */
[----:B------:R-:W-:Y:S01]  /*9b60*/  UIMAD UR43, UR43, UR10, URZ ;  /* 0x0000000a2b2b72a4 */ /* 0x000fe2000f8e023f */
[----:B------:R-:W-:Y:S01]  /*9b70*/  IMAD.SHL.U32 R10, R10, 0x8, RZ ;  /* 0x000000080a0a7824 */ /* 0x000fe200078e00ff */
[----:B------:R-:W-:Y:S01]  /*9b80*/  UIADD3 UR9, UR9, UR4, URZ ;  /* 0x0000000409097290 */ /* 0x000fe2000fffe03f */
[----:B------:R-:W-:Y:S01]  /*9b90*/  IMAD.MOV.U32 R3, RZ, RZ, R8 ;  /* 0x000000ffff037224 */ /* 0x000fe200078e0008 */
[----:B------:R-:W-:Y:S01]  /*9ba0*/  UIMAD UR4, UR42, UR11, UR43 ;  /* 0x0000000b2a0472a4 */ /* 0x000fe2000f8e022b */
[----:B------:R-:W-:Y:S01]  /*9bb0*/  LOP3.LUT R9, R9, 0x4, R4, 0xe2, !PT ;  /* 0x0000000409097812 */ /* 0x000fe200078ee204 */
[----:B------:R-:W-:Y:S01]  /*9bc0*/  UIMAD.WIDE.U32 UR42, UR42, UR10, UR8 ;  /* 0x0000000a2a2a72a5 */ /* 0x000fe2000f8e0008 */
[----:B------:R-:W-:Y:S01]  /*9bd0*/  IMAD.U32 R26, RZ, RZ, UR44 ;  /* 0x0000002cff1a7e24 */ /* 0x000fe2000f8e00ff */
[----:B------:R-:W-:Y:S01]  /*9be0*/  ISETP.GE.AND P2, PT, R193, UR13, PT ;  /* 0x0000000dc1007c0c */ /* 0x000fe2000bf46270 */
[----:B0-----:R-:W-:Y:S01]  /*9bf0*/  @P0 IMAD.HI.U32 R6, R8, R5, RZ ;  /* 0x0000000508060227 */ /* 0x001fe200078e00ff */
[----:B------:R-:W-:Y:S01]  /*9c00*/  UIADD3 UR4, UR43, UR4, URZ ;  /* 0x000000042b047290 */ /* 0x000fe2000fffe03f */
[----:B------:R-:W-:Y:S01]  /*9c10*/  LOP3.LUT R10, R10, 0x8, R9, 0xe2, !PT ;  /* 0x000000080a0a7812 */ /* 0x000fe200078ee209 */
[----:B------:R-:W-:Y:S01]  /*9c20*/  ULDC.64 UR8, c[0x0][0xae0] ;  /* 0x0002b80000087ab9 */ /* 0x000fe20000000a00 */
[----:B------:R-:W-:Y:S01]  /*9c30*/  IMAD.U32 R5, RZ, RZ, UR43 ;  /* 0x0000002bff057e24 */ /* 0x000fe2000f8e00ff */
[----:B------:R-:W-:Y:S01]  /*9c40*/  BSSY B1, `(.L_x_3623) ;  /* 0x0000046000017945 */ /* 0x000fe20003800000 */
[----:B------:R-:W-:Y:S01]  /*9c50*/  IMAD.U32 R4, RZ, RZ, UR42 ;  /* 0x0000002aff047e24 */ /* 0x000fe2000f8e00ff */
[----:B-1----:R-:W-:Y:S01]  /*9c60*/  @P0 SHF.R.U32.HI R3, RZ, R7, R6 ;  /* 0x00000007ff030219 */ /* 0x002fe20000011606 */
[----:B------:R-:W-:Y:S01]  /*9c70*/  IMAD.U32 R5, RZ, RZ, UR4 ;  /* 0x00000004ff057e24 */ /* 0x000fe2000f8e00ff */
[----:B------:R-:W-:Y:S01]  /*9c80*/  ISETP.GE.AND P0, PT, R186, UR13, PT ;  /* 0x0000000dba007c0c */ /* 0x000fe2000bf06270 */
[----:B-----5:R-:W-:Y:S01]  /*9c90*/  IMAD R25, R0, R11, RZ ;  /* 0x0000000b00197224 */ /* 0x020fe200078e02ff */
[--C-:B------:R-:W-:Y:S01]  /*9ca0*/  SHF.R.S32.HI R6, RZ, 0x1f, R3.reuse ;  /* 0x0000001fff067819 */ /* 0x100fe20000011403 */
[----:B------:R-:W-:Y:S01]  /*9cb0*/  IMAD.MOV R7, RZ, RZ, -R3 ;  /* 0x000000ffff077224 */ /* 0x000fe200078e0a03 */
[----:B------:R-:W-:Y:S01]  /*9cc0*/  SEL R9, RZ, 0xffffffff, P0 ;  /* 0xffffffffff097807 */ /* 0x000fe20000000000 */
[----:B------:R-:W-:Y:S01]  /*9cd0*/  IMAD.WIDE.U32 R4, R3, UR8, R4 ;  /* 0x0000000803047c25 */ /* 0x000fe2000f8e0004 */
[----:B------:R-:W-:-:S02]  /*9ce0*/  ISETP.GE.AND P0, PT, R185, UR13, PT ;  /* 0x0000000db9007c0c */ /* 0x000fc4000bf06270 */
[----:B------:R-:W-:Y:S01]  /*9cf0*/  SHF.L.U32 R13, R9, 0x4, RZ ;  /* 0x00000004090d7819 */ /* 0x000fe200000006ff */
[----:B------:R-:W-:Y:S02]  /*9d00*/  IMAD R6, R6, UR8, RZ ;  /* 0x0000000806067c24 */ /* 0x000fe4000f8e02ff */
[----:B------:R-:W-:Y:S01]  /*9d10*/  IMAD R7, R11, R7, R8 ;  /* 0x000000070b077224 */ /* 0x000fe200078e0208 */
[----:B------:R-:W-:Y:S01]  /*9d20*/  SEL R8, RZ, 0xffffffff, P0 ;  /* 0xffffffffff087807 */ /* 0x000fe20000000000 */
[----:B------:R-:W-:Y:S01]  /*9d30*/  IMAD R9, R3, UR9, R6 ;  /* 0x0000000903097c24 */ /* 0x000fe2000f8e0206 */
[----:B------:R-:W-:Y:S01]  /*9d40*/  ULDC.64 UR8, c[0x0][0xad8] ;  /* 0x0002b60000087ab9 */ /* 0x000fe20000000a00 */
[----:B------:R-:W-:Y:S01]  /*9d50*/  ISETP.GE.AND P0, PT, R194, UR13, PT ;  /* 0x0000000dc2007c0c */ /* 0x000fe2000bf06270 */
[----:B------:R-:W-:Y:S01]  /*9d60*/  IMAD R26, R26, 0x40, R191 ;  /* 0x000000401a1a7824 */ /* 0x000fe200078e02bf */
[----:B------:R-:W-:Y:S01]  /*9d70*/  SHF.R.S32.HI R3, RZ, 0x1f, R7 ;  /* 0x0000001fff037819 */ /* 0x000fe20000011407 */
[----:B------:R-:W-:Y:S01]  /*9d80*/  IMAD.IADD R5, R5, 0x1, R9 ;  /* 0x0000000105057824 */ /* 0x000fe200078e0209 */
[----:B------:R-:W-:Y:S01]  /*9d90*/  LOP3.LUT R10, R13, 0x10, R10, 0xe2, !PT ;  /* 0x000000100d0a7812 */ /* 0x000fe200078ee20a */
[----:B------:R-:W-:-:S02]  /*9da0*/  IMAD.SHL.U32 R13, R8, 0x20, RZ ;  /* 0x00000020080d7824 */ /* 0x000fc400078e00ff */
[----:B------:R-:W-:Y:S02]  /*9db0*/  IMAD R0, R3, UR8, RZ ;  /* 0x0000000803007c24 */ /* 0x000fe4000f8e02ff */
[----:B------:R-:W-:Y:S01]  /*9dc0*/  IMAD.WIDE.U32 R4, R7, UR8, R4 ;  /* 0x0000000807047c25 */ /* 0x000fe2000f8e0004 */
[----:B------:R-:W-:-:S03]  /*9dd0*/  LOP3.LUT R10, R13, 0x20, R10, 0xe2, !PT ;  /* 0x000000200d0a7812 */ /* 0x000fc600078ee20a */
[----:B------:R-:W-:Y:S01]  /*9de0*/  IMAD R3, R7, UR9, R0 ;  /* 0x0000000907037c24 */ /* 0x000fe2000f8e0200 */
[----:B------:R-:W-:Y:S01]  /*9df0*/  SEL R7, RZ, 0x40, P0 ;  /* 0x00000040ff077807 */ /* 0x000fe20000000000 */
[----:B------:R-:W-:Y:S01]  /*9e00*/  ULDC.64 UR8, c[0x0][0xa80] ;  /* 0x0002a00000087ab9 */ /* 0x000fe20000000a00 */
[----:B------:R-:W-:Y:S01]  /*9e10*/  ISETP.GE.AND P0, PT, R26, R25, PT ;  /* 0x000000191a00720c */ /* 0x000fe20003f06270 */
[----:B------:R-:W-:Y:S01]  /*9e20*/  IMAD.IADD R3, R5, 0x1, R3 ;  /* 0x0000000105037824 */ /* 0x000fe200078e0203 */
[----:B------:R-:W-:Y:S02]  /*9e30*/  LEA R20, P1, R4, UR8, 0x1 ;  /* 0x0000000804147c11 */ /* 0x000fe4000f8208ff */
[----:B------:R-:W-:Y:S02]  /*9e40*/  LOP3.LUT R21, R10, R7, RZ, 0xfc, !PT ;  /* 0x000000070a157212 */ /* 0x000fe400078efcff */
[----:B------:R-:W-:Y:S01]  /*9e50*/  LEA.HI.X R3, R4, UR9, R3, 0x1, P1 ;  /* 0x0000000904037c11 */ /* 0x000fe200088f0c03 */
[----:B------:R0:W1:Y:S01]  /*9e60*/  SHFL.IDX PT, R6, R20, RZ, 0x181f ;  /* 0x00181fff14067589 */ /* 0x00006200000e0000 */
[----:B------:R-:W-:-:S03]  /*9e70*/  SEL R0, RZ, 0x80, P2 ;  /* 0x00000080ff007807 */ /* 0x000fc60001000000 */
[----:B------:R0:W2:Y:S01]  /*9e80*/  SHFL.IDX PT, R7, R3, RZ, 0x181f ;  /* 0x00181fff03077589 */ /* 0x0000a200000e0000 */
        /* <DEDUP_REMOVED lines=9> */
[----:B------:R-:W-:Y:S01]  /*9f20*/  @!P5 LEA R10, P4, R188, R6, 0x1 ;  /* 0x00000006bc0ad211 */ /* 0x000fe200078808ff */
[----:B------:R-:W-:Y:S01]  /*9f30*/  @!P1 ST.E.128 desc[UR50][R4.64], RZ ;  /* 0x000000ff04009985 */ /* 0x000fe2000c101d32 */
[----:B------:R-:W-:Y:S02]  /*9f40*/  ISETP.GE.AND P1, PT, R185, UR13, PT ;  /* 0x0000000db9007c0c */ /* 0x000fe4000bf26270 */
[----:B------:R-:W-:Y:S01]  /*9f50*/  LOP3.LUT P0, RZ, R21, 0x40, RZ, 0xc0, !PT ;  /* 0x0000004015ff7812 */ /* 0x000fe2000780c0ff */
[----:B------:R1:W-:Y:S01]  /*9f60*/  @!P2 ST.E.128 desc[UR50][R8.64], RZ ;  /* 0x000000ff0800a985 */ /* 0x0003e2000c101d32 */
[----:B------:R-:W-:-:S02]  /*9f70*/  ISETP.GE.AND P2, PT, R186, UR13, PT ;  /* 0x0000000dba007c0c */ /* 0x000fc4000bf46270 */
[-C--:B------:R-:W-:Y:S02]  /*9f80*/  @!P5 LEA.HI.X R11, R188, R7.reuse, R203, 0x1, P4 ;  /* 0x00000007bc0bd211 */ /* 0x080fe400020f0ccb */
[----:B------:R-:W-:Y:S02]  /*9f90*/  LOP3.LUT P4, RZ, R24, 0x80, RZ, 0xc0, !PT ;  /* 0x0000008018ff7812 */ /* 0x000fe4000788c0ff */
[CC--:B------:R-:W-:Y:S01]  /*9fa0*/  @!P3 LEA R12, P6, R187.reuse, R6.reuse, 0x1 ;  /* 0x00000006bb0cb211 */ /* 0x0c0fe200078c08ff */
[----:B------:R3:W-:Y:S03]  /*9fb0*/  @!P5 ST.E.128 desc[UR50][R10.64], RZ ;  /* 0x000000ff0a00d985 */ /* 0x0007e6000c101d32 */
[----:B------:R-:W-:Y:S02]  /*9fc0*/  @!P3 LEA.HI.X R13, R187, R7, R202, 0x1, P6 ;  /* 0x00000007bb0db211 */ /* 0x000fe400030f0cca */
[----:B-1----:R-:W-:-:S02]  /*9fd0*/  @!P1 LEA R8, P6, R185, R6, 0x1 ;  /* 0x00000006b9089211 */ /* 0x002fc400078c08ff */
[-C--:B------:R-:W-:Y:S01]  /*9fe0*/  @!P2 LEA R4, P5, R186, R6.reuse, 0x1 ;  /* 0x00000006ba04a211 */ /* 0x080fe200078a08ff */
[----:B------:R3:W-:Y:S01]  /*9ff0*/  @!P3 ST.E.128 desc[UR50][R12.64], RZ ;  /* 0x000000ff0c00b985 */ /* 0x0007e2000c101d32 */
[-C--:B------:R-:W-:Y:S02]  /*a000*/  @P0 LEA R14, P3, R194, R6.reuse, 0x1 ;  /* 0x00000006c20e0211 */ /* 0x080fe400078608ff */
[-C--:B------:R-:W-:Y:S02]  /*a010*/  @!P2 LEA.HI.X R5, R186, R7.reuse, R201, 0x1, P5 ;  /* 0x00000007ba05a211 */ /* 0x080fe400028f0cc9 */
[----:B------:R-:W-:Y:S02]  /*a020*/  @P4 LEA R6, P5, R193, R6, 0x1 ;  /* 0x00000006c1064211 */ /* 0x000fe400078a08ff */
[-C--:B------:R-:W-:Y:S01]  /*a030*/  @!P1 LEA.HI.X R9, R185, R7.reuse, R200, 0x1, P6 ;  /* 0x00000007b9099211 */ /* 0x080fe200030f0cc8 */
[----:B------:R3:W-:Y:S01]  /*a040*/  @!P2 ST.E.128 desc[UR50][R4.64], RZ ;  /* 0x000000ff0400a985 */ /* 0x0007e2000c101d32 */
[----:B------:R-:W-:-:S02]  /*a050*/  @P0 LEA.HI.X R15, R194, R7, R199, 0x1, P3 ;  /* 0x00000007c20f0211 */ /* 0x000fc400018f0cc7 */
[----:B------:R-:W-:Y:S01]  /*a060*/  @P4 LEA.HI.X R7, R193, R7, R198, 0x1, P5 ;  /* 0x00000007c1074211 */ /* 0x000fe200028f0cc6 */
[----:B------:R3:W-:Y:S04]  /*a070*/  @!P1 ST.E.128 desc[UR50][R8.64], RZ ;  /* 0x000000ff08009985 */ /* 0x0007e8000c101d32 */
[----:B------:R3:W-:Y:S04]  /*a080*/  @P0 ST.E.128 desc[UR50][R14.64], RZ ;  /* 0x000000ff0e000985 */ /* 0x0007e8000c101d32 */
[----:B------:R3:W-:Y:S02]  /*a090*/  @P4 ST.E.128 desc[UR50][R6.64], RZ ;  /* 0x000000ff06004985 */ /* 0x0007e4000c101d32 */
.L_x_3624:
[----:B------:R-:W-:Y:S05]  /*a0a0*/  BSYNC B1 ;  /* 0x0000000000017941 */ /* 0x000fea0003800000 */
.L_x_3623:
[----:B------:R-:W-:Y:S01]  /*a0b0*/  VIADD R0, R26, 0x20 ;  /* 0x000000201a007836 */ /* 0x000fe20000000000 */
[----:B--23--:R2:W3:Y:S04]  /*a0c0*/  SHFL.IDX PT, R7, R3, 0x1, 0x181f ;  /* 0x00381f0003077f89 */ /* 0x00c4e800000e0000 */
        /* <DEDUP_REMOVED lines=12> */
[----:B------:R1:W-:Y:S01]  /*a190*/  @!P3 ST.E.128 desc[UR50][R4.64], RZ ;  /* 0x000000ff0400b985 */ /* 0x0003e2000c101d32 */
[----:B------:R-:W-:Y:S02]  /*a1a0*/  ISETP.GE.AND P3, PT, R186, UR13, PT ;  /* 0x0000000dba007c0c */ /* 0x000fe4000bf66270 */
[----:B------:R-:W-:Y:S01]  /*a1b0*/  @!P5 LEA.HI.X R11, R188, R7, R203, 0x1, P0 ;  /* 0x00000007bc0bd211 */ /* 0x000fe200000f0ccb */
[----:B------:R2:W-:Y:S01]  /*a1c0*/  @!P2 ST.E.128 desc[UR50][R8.64], RZ ;  /* 0x000000ff0800a985 */ /* 0x0005e2000c101d32 */
[----:B------:R-:W-:-:S02]  /*a1d0*/  ISETP.GE.AND P2, PT, R185, UR13, PT ;  /* 0x0000000db9007c0c */ /* 0x000fc4000bf46270 */
[----:B------:R-:W-:Y:S01]  /*a1e0*/  LOP3.LUT P0, RZ, R24, 0x80, RZ, 0xc0, !PT ;  /* 0x0000008018ff7812 */ /* 0x000fe2000780c0ff */
[----:B------:R2:W-:Y:S01]  /*a1f0*/  @!P5 ST.E.128 desc[UR50][R10.64], RZ ;  /* 0x000000ff0a00d985 */ /* 0x0005e2000c101d32 */
[----:B------:R-:W-:-:S04]  /*a200*/  @!P4 LEA R12, P6, R187, R6, 0x1 ;  /* 0x00000006bb0cc211 */ /* 0x000fc800078c08ff */
[----:B------:R-:W-:Y:S02]  /*a210*/  @!P4 LEA.HI.X R13, R187, R7, R202, 0x1, P6 ;  /* 0x00000007bb0dc211 */ /* 0x000fe400030f0cca */
[----:B------:R-:W-:-:S03]  /*a220*/  @!P3 LEA R14, P5, R186, R6, 0x1 ;  /* 0x00000006ba0eb211 */ /* 0x000fc600078a08ff */
[----:B------:R2:W-:Y:S01]  /*a230*/  @!P4 ST.E.128 desc[UR50][R12.64], RZ ;  /* 0x000000ff0c00c985 */ /* 0x0005e2000c101d32 */
[-C--:B-1----:R-:W-:Y:S02]  /*a240*/  @!P2 LEA R4, P6, R185, R6.reuse, 0x1 ;  /* 0x00000006b904a211 */ /* 0x082fe400078c08ff */
[-C--:B0-----:R-:W-:Y:S02]  /*a250*/  @P1 LEA R20, P4, R194, R6.reuse, 0x1 ;  /* 0x00000006c2141211 */ /* 0x081fe400078808ff */
        /* <DEDUP_REMOVED lines=9> */
.L_x_3619:
[----:B------:R-:W-:Y:S05]  /*a2f0*/  BSYNC B0 ;  /* 0x0000000000007941 */ /* 0x000fea0003800000 */
.L_x_3613:
[----:B------:R-:W-:Y:S02]  /*a300*/  ULDC UR4, c[0x0][0xc3c] ;  /* 0x00030f0000047ab9 */ /* 0x000fe40000000800 */
[----:B------:R-:W-:-:S06]  /*a310*/  UISETP.GE.AND UP0, UPT, UR7, UR4, UPT ;  /* 0x000000040700728c */ /* 0x000fcc000bf06270 */
[----:B------:R-:W-:-:S13]  /*a320*/  PLOP3.LUT P0, PT, PT, PT, UP0, 0x80, 0x0 ;  /* 0x000000000000781c */ /* 0x000fda0003f0f008 */
[----:B------:R-:W-:Y:S05]  /*a330*/  @!P0 BRA `(.L_x_3625) ;  /* 0xffffff6c00108947 */ /* 0x000fea000383ffff */
[----:B------:R-:W-:Y:S05]  /*a340*/  EXIT ;  /* 0x000000000000794d */ /* 0x000fea0003800000 */
.L_x_3574:
[----:B------:R-:W-:-:S08]  /*a350*/  NOP ;  /* 0x0000000000007918 */ /* 0x000fd00000000000 */
[----:B------:R-:W0:-:S00]  /*a360*/  USETMAXREG.DEALLOC.CTAPOOL 0x28 ;  /* 0x00000028000079c8 */ /* 0x000e0000080e0500 */
[----:B0-----:R-:W-:Y:S02]  /*a370*/  LOP3.LUT R0, R0, 0x3, RZ, 0xc0, !PT ;  /* 0x0000000300007812 */ /* 0x001fe400078ec0ff */
[----:B------:R-:W-:-:S04]  /*a380*/  LOP3.LUT R22, R22, 0xffffdfff, RZ, 0xc0, !PT ;  /* 0xffffdfff16167812 */ /* 0x000fc800078ec0ff */
[----:B------:R-:W0:Y:S02]  /*a390*/  SHFL.IDX PT, R0, R0, RZ, 0x1f ;  /* 0x00001fff00007589 */ /* 0x000e2400000e0000 */
[----:B0-----:R-:W-:Y:S02]  /*a3a0*/  ISETP.NE.AND P0, PT, R0, RZ, PT ;  /* 0x000000ff0000720c */ /* 0x001fe40003f05270 */
[----:B------:R-:W-:-:S11]  /*a3b0*/  MOV R0, RZ ;  /* 0x000000ff00007202 */ /* 0x000fd60000000f00 */
        /* <DEDUP_REMOVED lines=9> */
.L_x_3626:
        /* <DEDUP_REMOVED lines=34> */
[----:B-1----:R-:W-:Y:S02]  /*a670*/  ISETP.GT.AND P6, PT, R4, UR6, PT ;  /* 0x0000000604007c0c */ /* 0x002fe4000bfc4270 */
[----:B------:R-:W-:-:S11]  /*a680*/  MOV R3, R4 ;  /* 0x0000000400037202 */ /* 0x000fd60000000f00 */
[----:B------:R-:W-:Y:S05]  /*a690*/  @P6 BRA `(.L_x_3628) ;  /* 0x0000000000946947 */ /* 0x000fea0003800000 */
[----:B------:R-:W-:Y:S01]  /*a6a0*/  IMAD.MOV.U32 R4, RZ, RZ, R3 ;  /* 0x000000ffff047224 */ /* 0x000fe200078e0003 */
[----:B------:R-:W-:Y:S01]  /*a6b0*/  UMOV UR4, URZ ;  /* 0x0000003f00047c82 */ /* 0x000fe20008000000 */
[----:B------:R-:W-:-:S05]  /*a6c0*/  ULDC UR5, c[0x0][0xc38] ;  /* 0x00030e0000057ab9 */ /* 0x000fca0000000800 */
.L_x_3632:
        /* <DEDUP_REMOVED lines=12> */
.L_x_3631:
[----:B------:R-:W-:Y:S05]  /*a790*/  BSYNC B0 ;  /* 0x0000000000007941 */ /* 0x000fea0003800000 */
.L_x_3630:
        /* <DEDUP_REMOVED lines=20> */
[----:B------:R-:W-:-:S07]  /*a8e0*/  IMAD.MOV.U32 R7, RZ, RZ, R9 ;  /* 0x000000ffff077224 */ /* 0x000fce00078e0009 */
.L_x_3628:
        /* <DEDUP_REMOVED lines=13> */
[----:B------:R-:W-:-:S06]  /*a9c0*/  VIADD R16, R19, 0xffffffff ;  /* 0xffffffff13107836 */ /* 0x000fcc0000000000 */
[----:B------:R2:W3:Y:S02]  /*a9d0*/  SHFL.IDX PT, R16, R7, R16, 0x1f ;  /* 0x00001f1007107589 */ /* 0x0004e400000e0000 */
.L_x_3633:
[----:B---3--:R-:W-:Y:S01]  /*a9e0*/  IMAD R16, R16, UR5, R8 ;  /* 0x0000000510107c24 */ /* 0x008fe2000f8e0208 */
[----:B0-----:R-:W-:Y:S01]  /*a9f0*/  IABS R2, R10 ;  /* 0x0000000a00027213 */ /* 0x001fe20000000000 */
[----:B------:R-:W-:Y:S01]  /*aa00*/  VIADD R19, R19, UR4 ;  /* 0x0000000413137c36 */ /* 0x000fe20008000000 */
[----:B-1----:R-:W-:Y:S02]  /*aa10*/  IADD3 R0, RZ, -R3, RZ ;  /* 0x80000003ff007210 */ /* 0x002fe40007ffe0ff */
[----:B------:R-:W-:Y:S01]  /*aa20*/  IADD3 R11, -R16, UR6, RZ ;  /* 0x00000006100b7c10 */ /* 0x000fe2000fffe1ff */
[----:B------:R-:W-:Y:S02]  /*aa30*/  IMAD.MOV R4, RZ, RZ, -R2 ;  /* 0x000000ffff047224 */ /* 0x000fe400078e0a02 */
[----:B--2---:R-:W-:Y:S01]  /*aa40*/  IMAD R7, R0, R9, RZ ;  /* 0x0000000900077224 */ /* 0x004fe200078e02ff */
        /* <DEDUP_REMOVED lines=17> */
[--C-:B------:R-:W-:Y:S02]  /*ab60*/  IMAD.MOV R17, RZ, RZ, -R2.reuse ;  /* 0x000000ffff117224 */ /* 0x100fe400078e0a02 */
[----:B------:R-:W-:Y:S02]  /*ab70*/  IMAD.MOV.U32 R18, RZ, RZ, R2 ;  /* 0x000000ffff127224 */ /* 0x000fe400078e0002 */
[----:B------:R-:W-:Y:S01]  /*ab80*/  IMAD R17, R10, R17, R11 ;  /* 0x000000110a117224 */ /* 0x000fe200078e020b */
[----:B------:R-:W-:Y:S06]  /*ab90*/  BRA `(.L_x_3634) ;  /* 0x0000000000147947 */ /* 0x000fec0003800000 */
.L_x_3629:
[----:B------:R-:W-:Y:S01]  /*aba0*/  ULDC UR4, c[0x0][0xc3c] ;  /* 0x00030f0000047ab9 */ /* 0x000fe20000000800 */
[----:B------:R-:W-:Y:S01]  /*abb0*/  IMAD.MOV.U32 R17, RZ, RZ, RZ ;  /* 0x000000ffff117224 */ /* 0x000fe200078e00ff */
[----:B------:R-:W-:Y:S01]  /*abc0*/  MOV R18, RZ ;  /* 0x000000ff00127202 */ /* 0x000fe20000000f00 */
[----:B------:R-:W-:Y:S02]  /*abd0*/  IMAD.U32 R16, RZ, RZ, UR6 ;  /* 0x00000006ff107e24 */ /* 0x000fe4000f8e00ff */
[----:B------:R-:W-:-:S07]  /*abe0*/  IMAD.U32 R19, RZ, RZ, UR4 ;  /* 0x00000004ff137e24 */ /* 0x000fce000f8e00ff */
.L_x_3634:
[----:B------:R-:W-:-:S13]  /*abf0*/  ISETP.NE.AND P0, PT, R5, RZ, PT ;  /* 0x000000ff0500720c */ /* 0x000fda0003f05270 */
[----:B------:R-:W0:Y:S01]  /*ac00*/  @!P0 S2R R3, SR_CgaCtaId ;  /* 0x0000000000038919 */ /* 0x000e220000008800 */
[----:B------:R-:W-:-:S04]  /*ac10*/  @!P0 MOV R0, 0x400 ;  /* 0x0000040000008802 */ /* 0x000fc80000000f00 */
[----:B0-----:R-:W-:-:S05]  /*ac20*/  @!P0 LEA R0, R3, R0, 0x18 ;  /* 0x0000000003008211 */ /* 0x001fca00078ec0ff */
[----:B------:R1:W-:Y:S01]  /*ac30*/  @!P0 STS.128 [R0+0x28cd0], R16 ;  /* 0x028cd01000008388 */ /* 0x0003e20000000c00 */
[----:B------:R-:W-:Y:S06]  /*ac40*/  BAR.ARV 0x5, 0x180 ;  /* 0x0146000000007b1d */ /* 0x000fec0000002000 */
.L_x_3627:
        /* <DEDUP_REMOVED lines=12> */
[----:B------:R-:W-:Y:S01]  /*ad10*/  MOV R24, RZ ;  /* 0x000000ff00187202 */ /* 0x000fe20000000f00 */
[----:B------:R-:W-:Y:S01]  /*ad20*/  ULOP3.LUT UR36, UR39, 0x2, URZ, 0xfc, !UPT ;  /* 0x0000000227247892 */ /* 0x000fe2000f8efc3f */
[----:B------:R-:W-:Y:S01]  /*ad30*/  ULDC UR37, c[0x0][0xc] ;  /* 0x0000030000257ab9 */ /* 0x000fe20000000800 */
[----:B--2---:R-:W-:-:S06]  /*ad40*/  ULEA UR4, UR5, UR4, 0x18 ;  /* 0x0000000405047291 */ /* 0x004fcc000f8ec03f */
[----:B------:R-:W-:Y:S01]  /*ad50*/  IMAD.U32 R23, RZ, RZ, UR4 ;  /* 0x00000004ff177e24 */ /* 0x000fe2000f8e00ff */
[C---:B0-----:R-:W-:Y:S01]  /*ad60*/  LOP3.LUT R3, R4.reuse, 0x7f, RZ, 0xc0, !PT ;  /* 0x0000007f04037812 */ /* 0x041fe200078ec0ff */
[----:B-1----:R-:W-:-:S03]  /*ad70*/  IMAD.SHL.U32 R0, R4, 0x8, RZ ;  /* 0x0000000804007824 */ /* 0x002fc600078e00ff */
[----:B------:R-:W-:Y:S02]  /*ad80*/  SHF.R.U32.HI R37, RZ, 0x3, R3 ;  /* 0x00000003ff257819 */ /* 0x000fe40000011603 */
[C---:B------:R-:W-:Y:S02]  /*ad90*/  LOP3.LUT R2, R0.reuse, 0x1f8, RZ, 0xc0, !PT ;  /* 0x000001f800027812 */ /* 0x040fe400078ec0ff */
[----:B------:R-:W-:Y:S02]  /*ada0*/  LOP3.LUT R3, R0, 0x38, RZ, 0xc0, !PT ;  /* 0x0000003800037812 */ /* 0x000fe400078ec0ff */
[----:B------:R-:W-:Y:S01]  /*adb0*/  LOP3.LUT R33, R2, 0x38, R4, 0x78, !PT ;  /* 0x0000003802217812 */ /* 0x000fe200078e7804 */
[----:B------:R-:W-:Y:S01]  /*adc0*/  IMAD.SHL.U32 R2, R4, 0x10, RZ ;  /* 0x0000001004027824 */ /* 0x000fe200078e00ff */
[----:B------:R-:W-:Y:S02]  /*add0*/  LOP3.LUT R4, R3, 0x80, RZ, 0xfc, !PT ;  /* 0x0000008003047812 */ /* 0x000fe400078efcff */
[----:B------:R-:W-:-:S02]  /*ade0*/  LOP3.LUT R33, R33, 0x200, R0, 0xf8, !PT ;  /* 0x0000020021217812 */ /* 0x000fc400078ef800 */
[----:B------:R-:W-:Y:S02]  /*adf0*/  LOP3.LUT R0, R37, 0x70, R2, 0xf8, !PT ;  /* 0x0000007025007812 */ /* 0x000fe400078ef802 */
[C---:B------:R-:W-:Y:S02]  /*ae00*/  LOP3.LUT R0, R3.reuse, 0xc0, RZ, 0xfc, !PT ;  /* 0x000000c003007812 */ /* 0x040fe400078efcff */
[----:B------:R-:W-:Y:S01]  /*ae10*/  LOP3.LUT R0, R3, 0x140, RZ, 0xfc, !PT ;  /* 0x0000014003007812 */ /* 0x000fe200078efcff */
[----:B------:R-:W-:Y:S01]  /*ae20*/  IMAD R0, R33, 0x2, R23 ;  /* 0x0000000221007824 */ /* 0x000fe200078e0217 */
[C---:B------:R-:W-:Y:S02]  /*ae30*/  LOP3.LUT R2, R3.reuse, 0x40, RZ, 0xfc, !PT ;  /* 0x0000004003027812 */ /* 0x040fe400078efcff */
[C---:B------:R-:W-:Y:S02]  /*ae40*/  LOP3.LUT R2, R3.reuse, 0x100, RZ, 0xfc, !PT ;  /* 0x0000010003027812 */ /* 0x040fe400078efcff */
[----:B------:R3:W-:Y:S01]  /*ae50*/  STL [R1+0x2c], R0 ;  /* 0x00002c0001007387 */ /* 0x0007e20000100800 */
[----:B------:R-:W-:-:S02]  /*ae60*/  LOP3.LUT R4, R3, 0x180, RZ, 0xfc, !PT ;  /* 0x0000018003047812 */ /* 0x000fc400078efcff */
[----:B------:R-:W-:-:S07]  /*ae70*/  LOP3.LUT R2, R3, 0x1c0, RZ, 0xfc, !PT ;  /* 0x000001c003027812 */ /* 0x000fce00078efcff */
.L_x_3696:
[----:B------:R-:W0:Y:S02]  /*ae80*/  LDC.64 R30, c[0x0][0xc88] ;  /* 0x00032200ff1e7b82 */ /* 0x000e240000000a00 */
[----:B0-----:R-:W-:-:S06]  /*ae90*/  IMAD.WIDE R30, R19, 0x4, R30 ;  /* 0x00000004131e7825 */ /* 0x001fcc00078e021e */
[----:B---3--:R0:W3:Y:S01]  /*aea0*/  LDG.E R30, desc[UR50][R30.64] ;  /* 0x000000321e1e7981 */ /* 0x0080e2000c1e1900 */
[----:B------:R-:W-:Y:S05]  /*aeb0*/  YIELD ;  /* 0x0000000000007946 */ /* 0x000fea0003800000 */
[----:B------:R-:W-:Y:S01]  /*aec0*/  ULDC.64 UR4, c[0x0][0xa28] ;  /* 0x00028a0000047ab9 */ /* 0x000fe20000000a00 */
[----:B------:R-:W-:Y:S01]  /*aed0*/  ULDC.64 UR6, c[0x0][0xa18] ;  /* 0x0002860000067ab9 */ /* 0x000fe20000000a00 */
[----:B------:R-:W-:Y:S01]  /*aee0*/  ISETP.NE.U32.AND P0, PT, RZ, UR4, PT ;  /* 0x00000004ff007c0c */ /* 0x000fe2000bf05070 */
[----:B0-----:R-:W-:-:S03]  /*aef0*/  IMAD.MOV.U32 R31, RZ, RZ, RZ ;  /* 0x000000ffff1f7224 */ /* 0x001fc600078e00ff */
[----:B------:R-:W-:Y:S02]  /*af00*/  ISETP.NE.AND.EX P0, PT, RZ, UR5, PT, P0 ;  /* 0x00000005ff007c0c */ /* 0x000fe4000bf05300 */
[----:B---3--:R-:W-:-:S11]  /*af10*/  SHF.R.S32.HI R0, RZ, 0x1f, R30 ;  /* 0x0000001fff007819 */ /* 0x008fd6000001141e */
        /* <DEDUP_REMOVED lines=8> */
[----:B------:R-:W-:Y:S01]  /*afa0*/  LOP3.LUT R22, R22, 0xfffffeff, RZ, 0xc0, !PT ;  /* 0xfffffeff16167812 */ /* 0x000fe200078ec0ff */
[----:B0-----:R-:W-:Y:S01]  /*afb0*/  IMAD.MOV.U32 R0, RZ, RZ, RZ ;  /* 0x000000ffff007224 */ /* 0x001fe200078e00ff */
[----:B------:R-:W-:Y:S02]  /*afc0*/  ISETP.NE.AND.EX P2, PT, RZ, UR5, PT, P0 ;  /* 0x00000005ff007c0c */ /* 0x000fe4000bf45300 */
[----:B------:R-:W-:Y:S02]  /*afd0*/  ISETP.NE.U32.AND P0, PT, RZ, UR6, PT ;  /* 0x00000006ff007c0c */ /* 0x000fe4000bf05070 */
[----:B-1----:R-:W-:Y:S02]  /*afe0*/  IADD3 R2, P1, R26, UR4, RZ ;  /* 0x000000041a027c10 */ /* 0x002fe4000ff3e0ff */
[----:B------:R-:W-:-:S02]  /*aff0*/  ISETP.NE.AND.EX P0, PT, RZ, UR7, PT, P0 ;  /* 0x00000007ff007c0c */ /* 0x000fc4000bf05300 */
[----:B------:R-:W-:Y:S01]  /*b000*/  IADD3.X R3, R27, UR5, RZ, P1, !PT ;  /* 0x000000051b037c10 */ /* 0x000fe20008ffe4ff */
[----:B------:R-:W-:-:S04]  /*b010*/  ULDC.64 UR4, c[0x0][0x418] ;  /* 0x0001060000047ab9 */ /* 0x000fc80000000a00 */
[----:B------:R-:W-:Y:S01]  /*b020*/  @P2 LOP3.LUT R22, R22, 0x100, RZ, 0xfc, !PT ;  /* 0x0000010016162812 */ /* 0x000fe200078efcff */
[----:B--2---:R-:W2:Y:S05]  /*b030*/  @P2 LDG.E R0, desc[UR50][R2.64] ;  /* 0x0000003202002981 */ /* 0x004eaa000c1e1900 */
[----:B------:R-:W-:-:S04]  /*b040*/  @P0 IADD3 R4, P1, R26, UR6, RZ ;  /* 0x000000061a040c10 */ /* 0x000fc8000ff3e0ff */
[----:B------:R-:W-:Y:S01]  /*b050*/  @P0 IADD3.X R5, R27, UR7, RZ, P1, !PT ;  /* 0x000000071b050c10 */ /* 0x000fe20008ffe4ff */
[----:B--2---:R0:W-:Y:S04]  /*b060*/  STL [R1], R0 ;  /* 0x0000000001007387 */ /* 0x0041e80000100800 */
        /* <DEDUP_REMOVED lines=9> */
[----:B----4-:R-:W-:Y:S05]  /*b100*/  @P0 BRA `(.L_x_3636) ;  /* 0x0000000000200947 */ /* 0x010fea0003800000 */
[----:B------:R-:W-:Y:S02]  /*b110*/  ULDC UR4, c[0x0][0x288] ;  /* 0x0000a20000047ab9 */ /* 0x000fe40000000800 */
[----:B0-----:R-:W-:-:S05]  /*b120*/  MOV R0, UR4 ;  /* 0x0000000400007c02 */ /* 0x001fca0008000f00 */
[----:B------:R1:W-:Y:S01]  /*b130*/  STL [R1+0xc], R0 ;  /* 0x00000c0001007387 */ /* 0x0003e20000100800 */
[----:B------:R-:W-:Y:S05]  /*b140*/  @!P2 BRA `(.L_x_3636) ;  /* 0x000000000010a947 */ /* 0x000fea0003800000 */
[----:B------:R-:W2:Y:S04]  /*b150*/  LDG.E R5, desc[UR50][R2.64] ;  /* 0x0000003202057981 */ /* 0x000ea8000c1e1900 */
[----:B-1----:R-:W2:Y:S02]  /*b160*/  LDG.E R0, desc[UR50][R2.64+0x4] ;  /* 0x0000043202007981 */ /* 0x002ea4000c1e1900 */
[----:B--2---:R-:W-:-:S05]  /*b170*/  IMAD.IADD R0, R0, 0x1, -R5 ;  /* 0x0000000100007824 */ /* 0x004fca00078e0a05 */
[----:B------:R2:W-:Y:S02]  /*b180*/  STL [R1+0xc], R0 ;  /* 0x00000c0001007387 */ /* 0x0005e40000100800 */
.L_x_3636:
[----:B------:R-:W-:Y:S01]  /*b190*/  ULDC.64 UR4, c[0x0][0xa20] ;  /* 0x0002880000047ab9 */ /* 0x000fe20000000a00 */
[----:B------:R-:W-:Y:S01]  /*b1a0*/  IMAD.MOV.U32 R28, RZ, RZ, R30 ;  /* 0x000000ffff1c7224 */ /* 0x000fe200078e001e */
[----:B------:R-:W-:-:S04]  /*b1b0*/  ISETP.NE.U32.AND P0, PT, RZ, UR4, PT ;  /* 0x00000004ff007c0c */ /* 0x000fc8000bf05070 */
[----:B------:R-:W-:-:S13]  /*b1c0*/  ISETP.NE.AND.EX P0, PT, RZ, UR5, PT, P0 ;  /* 0x00000005ff007c0c */ /* 0x000fda000bf05300 */
[----:B------:R-:W-:Y:S05]  /*b1d0*/  @!P0 BRA `(.L_x_3637) ;  /* 0x0000000000108947 */ /* 0x000fea0003800000 */
[----:B------:R-:W-:-:S04]  /*b1e0*/  IADD3 R2, P0, R26, UR4, RZ ;  /* 0x000000041a027c10 */ /* 0x000fc8000ff1e0ff */
[----:B------:R-:W-:-:S05]  /*b1f0*/  IADD3.X R3, R27, UR5, RZ, P0, !PT ;  /* 0x000000051b037c10 */ /* 0x000fca00087fe4ff */
[----:B------:R3:W5:Y:S01]  /*b200*/  LDG.E R36, desc[UR50][R2.64] ;  /* 0x0000003202247981 */ /* 0x000762000c1e1900 */
[----:B------:R-:W-:Y:S05]  /*b210*/  BRA `(.L_x_3638) ;  /* 0x0000000000247947 */ /* 0x000fea0003800000 */
.L_x_3637:
[----:B------:R-:W-:Y:S02]  /*b220*/  ULDC.64 UR4, c[0x0][0xa08] ;  /* 0x0002820000047ab9 */ /* 0x000fe40000000a00 */
[----:B------:R-:W-:-:S04]  /*b230*/  ISETP.NE.U32.AND P0, PT, RZ, UR4, PT ;  /* 0x00000004ff007c0c */ /* 0x000fc8000bf05070 */
[----:B------:R-:W-:-:S13]  /*b240*/  ISETP.NE.AND.EX P0, PT, RZ, UR5, PT, P0 ;  /* 0x00000005ff007c0c */ /* 0x000fda000bf05300 */
[----:B------:R-:W-:Y:S05]  /*b250*/  @!P0 BRA `(.L_x_3638) ;  /* 0x0000000000148947 */ /* 0x000fea0003800000 */
[----:B------:R-:W3:Y:S02]  /*b260*/  LDC.64 R2, c[0x0][0xa08] ;  /* 0x00028200ff027b82 */ /* 0x000ee40000000a00 */
[----:B---3--:R-:W-:-:S05]  /*b270*/  IMAD.WIDE R2, R28, 0x4, R2 ;  /* 0x000000041c027825 */ /* 0x008fca00078e0202 */
[----:B------:R-:W3:Y:S04]  /*b280*/  LDG.E R36, desc[UR50][R2.64] ;  /* 0x0000003202247981 */ /* 0x000ee8000c1e1900 */
[----:B------:R-:W3:Y:S02]  /*b290*/  LDG.E R5, desc[UR50][R2.64+0x4] ;  /* 0x0000043202057981 */ /* 0x000ee4000c1e1900 */
[----:B---3--:R-:W-:-:S07]  /*b2a0*/  IMAD.IADD R36, R5, 0x1, -R36 ;  /* 0x0000000105247824 */ /* 0x008fce00078e0a24 */
.L_x_3638:
[----:B-----5:R-:W-:Y:S01]  /*b2b0*/  IMAD.IADD R36, R36, 0x1, -R31 ;  /* 0x0000000124247824 */ /* 0x020fe200078e0a1f */
[----:B------:R-:W-:Y:S03]  /*b2c0*/  BSSY B7, `(.L_x_3639) ;  /* 0x000036c000077945 */ /* 0x000fe60003800000 */
[C---:B012---:R-:W-:Y:S01]  /*b2d0*/  VIADD R0, R36.reuse, 0x3f ;  /* 0x0000003f24007836 */ /* 0x047fe20000000000 */
[----:B------:R-:W-:-:S04]  /*b2e0*/  ISETP.GT.AND P0, PT, R36, RZ, PT ;  /* 0x000000ff2400720c */ /* 0x000fc80003f04270 */
[----:B---3--:R-:W-:-:S04]  /*b2f0*/  SHF.R.S32.HI R3, RZ, 0x1f, R0 ;  /* 0x0000001fff037819 */ /* 0x008fc80000011400 */
[----:B------:R-:W-:-:S04]  /*b300*/  LEA.HI R3, R3, R0, RZ, 0x6 ;  /* 0x0000000003037211 */ /* 0x000fc800078f30ff */
[----:B------:R-:W-:-:S05]  /*b310*/  SHF.R.S32.HI R34, RZ, 0x6, R3 ;  /* 0x00000006ff227819 */ /* 0x000fca0000011403 */
        /* <DEDUP_REMOVED lines=19> */
.L_x_3640:
        /* <DEDUP_REMOVED lines=20> */
.L_x_3643:
[----:B------:R-:W-:Y:S05]  /*b590*/  BSYNC B6 ;  /* 0x0000000000067941 */ /* 0x000fea0003800000 */
.L_x_3642:
        /* <DEDUP_REMOVED lines=17> */
[----:B-1----:R-:W-:-:S07]  /*b6b0*/  IMAD.MOV.U32 R13, RZ, RZ, RZ ;  /* 0x000000ffff0d7224 */ /* 0x002fce00078e00ff */
[----:B------:R-:W-:-:S07]  /*b6c0*/  LEPC R20, `(.L_x_3646) ;  /* 0x000000001014794e */ /* 0x000fce0000000000 */
[----:B0-2---:R-:W-:Y:S05]  /*b6d0*/  CALL.ABS.NOINC R2 ;  /* 0x0000000002007343 */ /* 0x005fea0003c00000 */
.L_x_3646:
        /* <DEDUP_REMOVED lines=15> */
.L_x_3645:
[----:B------:R-:W-:Y:S05]  /*b7d0*/  BSYNC B6 ;  /* 0x0000000000067941 */ /* 0x000fea0003800000 */
.L_x_3644:
[----:B------:R-:W1:Y:S01]  /*b7e0*/  S2R R21, SR_TID.X ;  /* 0x0000000000157919 */ /* 0x000e620000002100 */
[----:B------:R-:W-:Y:S01]  /*b7f0*/  ULDC.64 UR4, c[0x0][0x9f8] ;  /* 0x00027e0000047ab9 */ /* 0x000fe20000000a00 */
[----:B------:R-:W2:Y:S01]  /*b800*/  LDC R20, c[0x0][0x430] ;  /* 0x00010c00ff147b82 */ /* 0x000ea20000000800 */
[----:B------:R-:W-:Y:S01]  /*b810*/  ISETP.NE.U32.AND P0, PT, RZ, UR4, PT ;  /* 0x00000004ff007c0c */ /* 0x000fe2000bf05070 */
[----:B------:R-:W3:Y:S03]  /*b820*/  S2R R2, SR_TID.X ;  /* 0x0000000000027919 */ /* 0x000ee60000002100 */
[----:B------:R-:W-:-:S13]  /*b830*/  ISETP.NE.AND.EX P0, PT, RZ, UR5, PT, P0 ;  /* 0x00000005ff007c0c */ /* 0x000fda000bf05300 */
[----:B------:R-:W-:Y:S01]  /*b840*/  @P0 IADD3 R26, P1, R26, UR4, RZ ;  /* 0x000000041a1a0c10 */ /* 0x000fe2000ff3e0ff */
[----:B------:R-:W-:-:S03]  /*b850*/  ULDC UR4, c[0x0][0x320] ;  /* 0x0000c80000047ab9 */ /* 0x000fc60000000800 */
[----:B------:R-:W-:-:S05]  /*b860*/  @P0 IADD3.X R27, R27, UR5, RZ, P1, !PT ;  /* 0x000000051b1b0c10 */ /* 0x000fca0008ffe4ff */
[----:B------:R4:W5:Y:S01]  /*b870*/  @P0 LDG.E R28, desc[UR50][R26.64] ;  /* 0x000000321a1c0981 */ /* 0x000962000c1e1900 */
[----:B------:R-:W-:Y:S01]  /*b880*/  LOP3.LUT R22, R22, 0xffffffbf, RZ, 0xc0, !PT ;  /* 0xffffffbf16167812 */ /* 0x000fe200078ec0ff */
[----:B------:R-:W-:Y:S01]  /*b890*/  UMOV UR5, 0xffffffff ;  /* 0xffffffff00057882 */ /* 0x000fe20000000000 */
[----:B-1----:R-:W-:-:S04]  /*b8a0*/  SHF.L.U32 R29, R21, 0x3, RZ ;  /* 0x00000003151d7819 */ /* 0x002fc800000006ff */
[----:B------:R-:W-:Y:S01]  /*b8b0*/  LOP3.LUT R29, R29, 0x38, RZ, 0xc0, !PT ;  /* 0x000000381d1d7812 */ /* 0x000fe200078ec0ff */
[C---:B---3--:R-:W-:Y:S02]  /*b8c0*/  IMAD.SHL.U32 R21, R2.reuse, 0x8, RZ ;  /* 0x0000000802157824 */ /* 0x048fe400078e00ff */
[----:B------:R-:W-:Y:S01]  /*b8d0*/  IMAD.SHL.U32 R9, R2, 0x10, RZ ;  /* 0x0000001002097824 */ /* 0x000fe200078e00ff */
[C---:B------:R-:W-:Y:S02]  /*b8e0*/  LOP3.LUT R35, R29.reuse, 0x40, RZ, 0xfc, !PT ;  /* 0x000000401d237812 */ /* 0x040fe400078efcff */
[----:B------:R-:W-:Y:S02]  /*b8f0*/  LOP3.LUT R32, R29, 0x180, RZ, 0xfc, !PT ;  /* 0x000001801d207812 */ /* 0x000fe400078efcff */
[----:B------:R-:W1:Y:S01]  /*b900*/  S2R R29, SR_TID.X ;  /* 0x00000000001d7919 */ /* 0x000e620000002100 */
[----:B------:R-:W-:Y:S02]  /*b910*/  ISETP.GE.AND P0, PT, R35, UR4, PT ;  /* 0x0000000423007c0c */ /* 0x000fe4000bf06270 */
[----:B------:R-:W-:-:S02]  /*b920*/  ISETP.GE.AND P1, PT, R32, UR4, PT ;  /* 0x0000000420007c0c */ /* 0x000fc4000bf26270 */
[----:B------:R-:W-:Y:S02]  /*b930*/  LOP3.LUT R21, R21, 0x38, RZ, 0xc0, !PT ;  /* 0x0000003815157812 */ /* 0x000fe400078ec0ff */
[----:B------:R-:W-:Y:S02]  /*b940*/  LOP3.LUT R9, R37, 0x70, R9, 0xf8, !PT ;  /* 0x0000007025097812 */ /* 0x000fe400078ef809 */
[C---:B------:R-:W-:Y:S02]  /*b950*/  ISETP.GE.AND P2, PT, R21.reuse, UR4, PT ;  /* 0x0000000415007c0c */ /* 0x040fe4000bf46270 */
[----:B------:R-:W-:Y:S02]  /*b960*/  LOP3.LUT R21, R21, 0x140, RZ, 0xfc, !PT ;  /* 0x0000014015157812 */ /* 0x000fe400078efcff */
[----:B------:R-:W-:Y:S02]  /*b970*/  SEL R0, RZ, 0x40, P1 ;  /* 0x00000040ff007807 */ /* 0x000fe40000800000 */
[----:B------:R-:W-:-:S04]  /*b980*/  @P0 LOP3.LUT R22, R22, 0x40, RZ, 0xfc, !PT ;  /* 0x0000004016160812 */ /* 0x000fc800078efcff */
[----:B------:R-:W-:-:S04]  /*b990*/  LOP3.LUT R22, R22, 0xffffff7f, RZ, 0xc0, !PT ;  /* 0xffffff7f16167812 */ /* 0x000fc800078ec0ff */
[----:B------:R-:W-:Y:S02]  /*b9a0*/  @P2 LOP3.LUT R22, R22, 0x80, RZ, 0xfc, !PT ;  /* 0x0000008016162812 */ /* 0x000fe400078efcff */
[----:B------:R-:W-:Y:S02]  /*b9b0*/  ISETP.GE.AND P2, PT, R21, UR4, PT ;  /* 0x0000000415007c0c */ /* 0x000fe4000bf46270 */
[----:B------:R-:W-:Y:S01]  /*b9c0*/  LOP3.LUT R22, R22, 0xffffffdf, RZ, 0xc0, !PT ;  /* 0xffffffdf16167812 */ /* 0x000fe200078ec0ff */
[C---:B-1----:R-:W-:Y:S02]  /*b9d0*/  IMAD.SHL.U32 R32, R29.reuse, 0x8, RZ ;  /* 0x000000081d207824 */ /* 0x042fe400078e00ff */
[----:B------:R-:W-:-:S03]  /*b9e0*/  IMAD.SHL.U32 R29, R29, 0x8, RZ ;  /* 0x000000081d1d7824 */ /* 0x000fc600078e00ff */
[----:B------:R-:W-:Y:S02]  /*b9f0*/  LOP3.LUT R32, R32, 0x38, RZ, 0xc0, !PT ;  /* 0x0000003820207812 */ /* 0x000fe400078ec0ff */
[----:B------:R-:W-:Y:S02]  /*ba00*/  LOP3.LUT R29, R29, 0x38, RZ, 0xc0, !PT ;  /* 0x000000381d1d7812 */ /* 0x000fe400078ec0ff */
[C---:B------:R-:W-:Y:S02]  /*ba10*/  LOP3.LUT R35, R32.reuse, 0x80, RZ, 0xfc, !PT ;  /* 0x0000008020237812 */ /* 0x040fe400078efcff */
[----:B------:R-:W-:Y:S02]  /*ba20*/  LOP3.LUT R32, R32, 0x1c0, RZ, 0xfc, !PT ;  /* 0x000001c020207812 */ /* 0x000fe400078efcff */
[----:B------:R-:W-:Y:S02]  /*ba30*/  ISETP.GE.AND P5, PT, R35, UR4, PT ;  /* 0x0000000423007c0c */ /* 0x000fe4000bfa6270 */
[----:B------:R-:W-:-:S02]  /*ba40*/  LOP3.LUT R29, R29, 0xc0, RZ, 0xfc, !PT ;  /* 0x000000c01d1d7812 */ /* 0x000fc400078efcff */
[----:B------:R-:W-:Y:S01]  /*ba50*/  ISETP.GE.AND P0, PT, R32, UR4, PT ;  /* 0x0000000420007c0c */ /* 0x000fe2000bf06270 */
[----:B------:R-:W-:Y:S01]  /*ba60*/  IMAD.SHL.U32 R32, R2, 0x8, RZ ;  /* 0x0000000802207824 */ /* 0x000fe200078e00ff */
[----:B------:R-:W-:Y:S02]  /*ba70*/  ISETP.GE.AND P4, PT, R29, UR4, PT ;  /* 0x000000041d007c0c */ /* 0x000fe4000bf86270 */
[----:B------:R-:W-:Y:S02]  /*ba80*/  LEA R29, R34, 0xffffffc0, 0x6 ;  /* 0xffffffc0221d7811 */ /* 0x000fe400078e30ff */
[----:B------:R-:W-:Y:S02]  /*ba90*/  LOP3.LUT R32, R32, 0x38, RZ, 0xc0, !PT ;  /* 0x0000003820207812 */ /* 0x000fe400078ec0ff */
[----:B------:R-:W-:Y:S01]  /*baa0*/  SEL R7, RZ, 0x80, P0 ;  /* 0x00000080ff077807 */ /* 0x000fe20000000000 */
[----:B------:R-:W-:Y:S01]  /*bab0*/  IMAD.IADD R35, R9, 0x1, R29 ;  /* 0x0000000109237824 */ /* 0x000fe200078e021d */
[----:B------:R-:W-:-:S02]  /*bac0*/  @P5 LOP3.LUT R22, R22, 0x20, RZ, 0xfc, !PT ;  /* 0x0000002016165812 */ /* 0x000fc400078efcff */
[----:B------:R-:W-:Y:S02]  /*bad0*/  LOP3.LUT R32, R32, 0x100, RZ, 0xfc, !PT ;  /* 0x0000010020207812 */ /* 0x000fe400078efcff */
[----:B------:R-:W-:Y:S02]  /*bae0*/  LOP3.LUT R22, R22, 0xffffffef, RZ, 0xc0, !PT ;  /* 0xffffffef16167812 */ /* 0x000fe400078ec0ff */
[----:B------:R-:W-:Y:S02]  /*baf0*/  ISETP.GE.AND P3, PT, R32, UR4, PT ;  /* 0x0000000420007c0c */ /* 0x000fe4000bf66270 */
[----:B------:R-:W-:-:S04]  /*bb00*/  @P4 LOP3.LUT R22, R22, 0x10, RZ, 0xfc, !PT ;  /* 0x0000001016164812 */ /* 0x000fc800078efcff */
[----:B------:R-:W-:-:S04]  /*bb10*/  LOP3.LUT R22, R22, 0xfffffffb, RZ, 0xc0, !PT ;  /* 0xfffffffb16167812 */ /* 0x000fc800078ec0ff */
[----:B------:R-:W-:-:S04]  /*bb20*/  LOP3.LUT R22, R22, 0xfffffff7, RZ, 0xc0, !PT ;  /* 0xfffffff716167812 */ /* 0x000fc800078ec0ff */
[----:B------:R-:W-:-:S04]  /*bb30*/  @P3 LOP3.LUT R22, R22, 0x8, RZ, 0xfc, !PT ;  /* 0x0000000816163812 */ /* 0x000fc800078efcff */
[----:B------:R-:W-:Y:S01]  /*bb40*/  @P2 LOP3.LUT R22, R22, 0x4, RZ, 0xfc, !PT ;  /* 0x0000000416162812 */ /* 0x000fe200078efcff */
[----:B--2-4-:R-:W-:Y:S06]  /*bb50*/  BRA.DIV UR5, `(.L_x_3647) ;  /* 0x0000003e05907947 */ /* 0x014fec000b800000 */
.L_x_3714:
[----:B------:R-:W-:Y:S01]  /*bb60*/  ISETP.NE.AND P1, PT, R20, 0x1, PT ;  /* 0x000000011400780c */ /* 0x000fe20003f25270 */
[----:B0-----:R-:W-:Y:S01]  /*bb70*/  IMAD.MOV.U32 R34, RZ, RZ, RZ ;  /* 0x000000ffff227224 */ /* 0x001fe200078e00ff */
[C---:B------:R-:W-:Y:S02]  /*bb80*/  ISETP.GE.AND P0, PT, R35.reuse, R36, PT ;  /* 0x000000242300720c */ /* 0x040fe40003f06270 */
[----:B------:R-:W-:Y:S02]  /*bb90*/  IADD3 R35, R35, R31, RZ ;  /* 0x0000001f23237210 */ /* 0x000fe40007ffe0ff */
[----:B------:R-:W-:Y:S02]  /*bba0*/  ISETP.GT.U32.OR P0, PT, R9, 0x3f, P0 ;  /* 0x0000003f0900780c */ /* 0x000fe40000704470 */
[----:B-----5:R-:W-:Y:S01]  /*bbb0*/  SHF.R.S32.HI R32, RZ, 0x1f, R28 ;  /* 0x0000001fff207819 */ /* 0x020fe2000001141c */
[----:B------:R-:W-:Y:S01]  /*bbc0*/  IMAD.MOV.U32 R6, RZ, RZ, R35 ;  /* 0x000000ffff067224 */ /* 0x000fe200078e0023 */
[----:B------:R-:W-:-:S02]  /*bbd0*/  LOP3.LUT P6, RZ, R22, 0x80, RZ, 0xc0, !PT ;  /* 0x0000008016ff7812 */ /* 0x000fc400078cc0ff */
[----:B------:R-:W-:Y:S01]  /*bbe0*/  LOP3.LUT R22, R22, 0xfffff7ff, RZ, 0xc0, !PT ;  /* 0xfffff7ff16167812 */ /* 0x000fe200078ec0ff */
[----:B------:R-:W0:Y:S03]  /*bbf0*/  @P1 LDC R3, c[0x0][0x434] ;  /* 0x00010d00ff031b82 */ /* 0x000e260000000800 */
[----:B------:R-:W-:-:S05]  /*bc00*/  @P1 LOP3.LUT R22, R22, 0x800, RZ, 0xfc, !PT ;  /* 0x0000080016161812 */ /* 0x000fca00078efcff */
[----:B------:R-:W1:Y:S08]  /*bc10*/  @P1 LDC R2, c[0x0][0x438] ;  /* 0x00010e00ff021b82 */ /* 0x000e700000000800 */
[----:B------:R-:W2:Y:S01]  /*bc20*/  @!P0 LDC.64 R4, c[0x0][0x428] ;  /* 0x00010a00ff048b82 */ /* 0x000ea20000000a00 */
[----:B0-----:R-:W-:-:S05]  /*bc30*/  @P1 IMAD.HI.U32 R3, R35, R3, RZ ;  /* 0x0000000323031227 */ /* 0x001fca00078e00ff */
[----:B-1----:R-:W-:-:S04]  /*bc40*/  @P1 SHF.R.U32.HI R6, RZ, R2, R3 ;  /* 0x00000002ff061219 */ /* 0x002fc80000011603 */
[--C-:B------:R-:W-:Y:S01]  /*bc50*/  @!P0 SHF.R.S32.HI R3, RZ, 0x1f, R6.reuse ;  /* 0x0000001fff038819 */ /* 0x100fe20000011406 */
[----:B------:R-:W-:Y:S02]  /*bc60*/  @!P0 IMAD.MOV.U32 R2, RZ, RZ, R6 ;  /* 0x000000ffff028224 */ /* 0x000fe400078e0006 */
[-C--:B--2---:R-:W-:Y:S02]  /*bc70*/  @!P0 IMAD R8, R32, R4.reuse, RZ ;  /* 0x0000000420088224 */ /* 0x084fe400078e02ff */
[----:B------:R-:W-:-:S04]  /*bc80*/  @!P0 IMAD.WIDE.U32 R2, R28, R4, R2 ;  /* 0x000000041c028225 */ /* 0x000fc800078e0002 */
[----:B------:R-:W-:Y:S02]  /*bc90*/  @!P0 IMAD R8, R28, R5, R8 ;  /* 0x000000051c088224 */ /* 0x000fe400078e0208 */
[----:B------:R-:W0:Y:S02]  /*bca0*/  @!P0 LDC.64 R4, c[0x0][0x418] ;  /* 0x00010600ff048b82 */ /* 0x000e240000000a00 */
[----:B------:R-:W-:Y:S01]  /*bcb0*/  @!P0 IMAD.IADD R8, R3, 0x1, R8 ;  /* 0x0000000103088824 */ /* 0x000fe200078e0208 */
[----:B------:R-:W-:Y:S02]  /*bcc0*/  SEL R3, RZ, 0x1, P6 ;  /* 0x00000001ff037807 */ /* 0x000fe40003000000 */
[----:B0-----:R-:W-:-:S04]  /*bcd0*/  @!P0 LEA R4, P1, R2, R4, 0x2 ;  /* 0x0000000402048211 */ /* 0x001fc800078210ff */
[----:B------:R-:W-:Y:S02]  /*bce0*/  @!P0 LEA.HI.X R5, R2, R5, R8, 0x2, P1 ;  /* 0x0000000502058211 */ /* 0x000fe400008f1408 */
[----:B------:R-:W-:-:S03]  /*bcf0*/  LOP3.LUT P1, RZ, R22, 0x40, RZ, 0xc0, !PT ;  /* 0x0000004016ff7812 */ /* 0x000fc6000782c0ff */
[----:B------:R0:W5:Y:S01]  /*bd00*/  @!P0 LDG.E R34, desc[UR50][R4.64] ;  /* 0x0000003204228981 */ /* 0x000162000c1e1900 */
[----:B------:R-:W-:Y:S02]  /*bd10*/  SEL R2, RZ, 0xffffffff, P1 ;  /* 0xffffffffff027807 */ /* 0x000fe40000800000 */
[----:B------:R-:W-:Y:S02]  /*bd20*/  ISETP.GT.U32.AND P1, PT, R9, 0x3f, PT ;  /* 0x0000003f0900780c */ /* 0x000fe40003f24070 */
[----:B------:R-:W-:Y:S01]  /*bd30*/  LOP3.LUT R22, R22, 0xfffffbff, RZ, 0xc0, !PT ;  /* 0xfffffbff16167812 */ /* 0x000fe200078ec0ff */
[----:B------:R-:W-:Y:S01]  /*bd40*/  IMAD.SHL.U32 R2, R2, 0x2, RZ ;  /* 0x0000000202027824 */ /* 0x000fe200078e00ff */
[----:B------:R-:W-:Y:S02]  /*bd50*/  SHF.R.S32.HI R26, RZ, 0x1f, R18 ;  /* 0x0000001fff1a7819 */ /* 0x000fe40000011412 */
[----:B0-----:R-:W-:Y:S02]  /*bd60*/  SEL R4, RZ, 0x8, P4 ;  /* 0x00000008ff047807 */ /* 0x001fe40002000000 */
[----:B------:R-:W-:-:S02]  /*bd70*/  LOP3.LUT R2, R2, 0x2, R3, 0xe2, !PT ;  /* 0x0000000202027812 */ /* 0x000fc400078ee203 */
[----:B------:R-:W-:-:S04]  /*bd80*/  SEL R3, RZ, 0x4, P5 ;  /* 0x00000004ff037807 */ /* 0x000fc80002800000 */
[----:B------:R-:W-:Y:S02]  /*bd90*/  LOP3.LUT R2, R4, R2, R3, 0xfe, !PT ;  /* 0x0000000204027212 */ /* 0x000fe400078efe03 */
[----:B------:R-:W-:Y:S02]  /*bda0*/  SEL R3, RZ, 0x10, P3 ;  /* 0x00000010ff037807 */ /* 0x000fe40001800000 */
[----:B------:R-:W-:-:S04]  /*bdb0*/  SEL R4, RZ, 0x20, P2 ;  /* 0x00000020ff047807 */ /* 0x000fc80001000000 */
[----:B------:R-:W-:-:S04]  /*bdc0*/  LOP3.LUT R2, R4, R2, R3, 0xfe, !PT ;  /* 0x0000000204027212 */ /* 0x000fc800078efe03 */
[----:B------:R-:W-:Y:S01]  /*bdd0*/  LOP3.LUT R10, R2, R0, RZ, 0xfc, !PT ;  /* 0x00000000020a7212 */ /* 0x000fe200078efcff */
[----:B------:R-:W-:Y:S01]  /*bde0*/  IMAD.MOV R0, RZ, RZ, -R6 ;  /* 0x000000ffff007224 */ /* 0x000fe200078e0a06 */
[----:B------:R-:W-:-:S03]  /*bdf0*/  MOV R2, UR36 ;  /* 0x0000002400027c02 */ /* 0x000fc60008000f00 */
[----:B------:R-:W-:Y:S01]  /*be00*/  IMAD R35, R20, R0, R35 ;  /* 0x0000000014237224 */ /* 0x000fe200078e0223 */
[----:B------:R-:W-:Y:S01]  /*be10*/  LOP3.LUT R0, R10, R7, RZ, 0xfc, !PT ;  /* 0x000000070a007212 */ /* 0x000fe200078efcff */
[----:B------:R0:W-:Y:S01]  /*be20*/  STL [R1+0x28], R10 ;  /* 0x0000280a01007387 */ /* 0x0001e20000100800 */
[----:B------:R-:W-:-:S03]  /*be30*/  ISETP.NE.AND P0, PT, R2, 0x3, PT ;  /* 0x000000030200780c */ /* 0x000fc60003f05270 */
[----:B------:R0:W-:Y:S10]  /*be40*/  STL [R1+0x4], R0 ;  /* 0x0000040001007387 */ /* 0x0001f40000100800 */
[----:B------:R-:W-:-:S04]  /*be50*/  @P0 LOP3.LUT R22, R22, 0x400, RZ, 0xfc, !PT ;  /* 0x0000040016160812 */ /* 0x000fc800078efcff */
[----:B------:R-:W-:-:S04]  /*be60*/  LOP3.LUT R22, R22, 0xfffffffe, RZ, 0xc0, !PT ;  /* 0xfffffffe16167812 */ /* 0x000fc800078ec0ff */
[----:B------:R-:W-:Y:S01]  /*be70*/  @P1 LOP3.LUT R22, R22, 0x1, RZ, 0xfc, !PT ;  /* 0x0000000116161812 */ /* 0x000fe200078efcff */
[----:B0-----:R-:W-:Y:S06]  /*be80*/  @!P0 BRA `(.L_x_3648) ;  /* 0x0000000000048947 */ /* 0x001fec0003800000 */
[----:B------:R-:W-:Y:S01]  /*be90*/  BPT.TRAP 0x1 ;  /* 0x000000040000795c */ /* 0x000fe20000300000 */
.L_x_3648:
[----:B------:R-:W-:Y:S01]  /*bea0*/  IMAD R27, R24, 0x8, R23 ;  /* 0x00000008181b7824 */ /* 0x000fe200078e0217 */
[----:B------:R-:W-:Y:S01]  /*beb0*/  SHF.L.U32 R0, R25, 0x1f, RZ ;  /* 0x0000001f19007819 */ /* 0x000fe200000006ff */
[----:B------:R-:W-:Y:S03]  /*bec0*/  BSSY B0, `(.L_x_3649) ;  /* 0x0000003000007945 */ /* 0x000fe60003800000 */
[----:B------:R-:W0:Y:S02]  /*bed0*/  SYNCS.PHASECHK.TRANS64.TRYWAIT P0, [R27+URZ+0x28c40], R0 ;  /* 0x028c40001b0075a7 */ /* 0x000e24000800017f */
[----:B0-----:R-:W-:Y:S05]  /*bee0*/  @!P0 BRA `(.L_x_3650) ;  /* 0x0000003800dc8947 */ /* 0x001fea0003800000 */
.L_x_3715:
[----:B------:R-:W-:Y:S05]  /*bef0*/  BSYNC B0 ;  /* 0x0000000000007941 */ /* 0x000fea0003800000 */
.L_x_3649:
[----:B0-----:R-:W-:Y:S01]  /*bf00*/  SHF.R.S32.HI R0, RZ, 0x1f, R35 ;  /* 0x0000001fff007819 */ /* 0x001fe20000011423 */
[----:B------:R-:W-:Y:S01]  /*bf10*/  ULDC.64 UR4, c[0x0][0x300] ;  /* 0x0000c00000047ab9 */ /* 0x000fe20000000a00 */
[----:B-----5:R-:W-:Y:S01]  /*bf20*/  SHF.R.S32.HI R4, RZ, 0x1f, R34 ;  /* 0x0000001fff047819 */ /* 0x020fe20000011422 */
[----:B------:R-:W-:Y:S01]  /*bf30*/  IMAD.WIDE.U32 R2, R35, UR4, RZ ;  /* 0x0000000423027c25 */ /* 0x000fe2000f8e00ff */
[----:B------:R-:W-:Y:S01]  /*bf40*/  IADD3 R29, -R37, R36, -R29 ;  /* 0x00000024251d7210 */ /* 0x000fe20007ffe91d */
[----:B------:R0:W-:Y:S01]  /*bf50*/  STL [R1+0x1c], R0 ;  /* 0x00001c0001007387 */ /* 0x0001e20000100800 */
[----:B------:R-:W-:-:S03]  /*bf60*/  LOP3.LUT R22, R22, 0xfffffffd, RZ, 0xc0, !PT ;  /* 0xfffffffd16167812 */ /* 0x000fc600078ec0ff */
[----:B------:R1:W-:Y:S01]  /*bf70*/  STL [R1+0x20], R4 ;  /* 0x0000200401007387 */ /* 0x0003e20000100800 */
[----:B0-----:R-:W-:-:S04]  /*bf80*/  IMAD R0, R0, UR4, RZ ;  /* 0x0000000400007c24 */ /* 0x001fc8000f8e02ff */
[----:B------:R-:W-:Y:S01]  /*bf90*/  IMAD R0, R35, UR5, R0 ;  /* 0x0000000523007c24 */ /* 0x000fe2000f8e0200 */
[----:B------:R-:W-:-:S03]  /*bfa0*/  ULDC.64 UR4, c[0x0][0x310] ;  /* 0x0000c40000047ab9 */ /* 0x000fc60000000a00 */
[----:B------:R-:W-:Y:S02]  /*bfb0*/  IMAD.IADD R3, R3, 0x1, R0 ;  /* 0x0000000103037824 */ /* 0x000fe400078e0200 */
[----:B------:R-:W-:Y:S02]  /*bfc0*/  IMAD R0, R4, UR4, RZ ;  /* 0x0000000404007c24 */ /* 0x000fe4000f8e02ff */
[----:B-1----:R-:W0:Y:S01]  /*bfd0*/  S2R R4, SR_TID.X ;  /* 0x0000000000047919 */ /* 0x002e220000002100 */
[----:B------:R-:W-:-:S04]  /*bfe0*/  IMAD.WIDE.U32 R2, R34, UR4, R2 ;  /* 0x0000000422027c25 */ /* 0x000fc8000f8e0002 */
[----:B------:R-:W-:Y:S01]  /*bff0*/  IMAD R0, R34, UR5, R0 ;  /* 0x0000000522007c24 */ /* 0x000fe2000f8e0200 */
[----:B------:R-:W-:-:S03]  /*c000*/  ULDC.64 UR4, c[0x0][0x308] ;  /* 0x0000c20000047ab9 */ /* 0x000fc60000000a00 */
[----:B------:R-:W-:Y:S02]  /*c010*/  IMAD.IADD R3, R3, 0x1, R0 ;  /* 0x0000000103037824 */ /* 0x000fe400078e0200 */
[----:B------:R-:W-:Y:S02]  /*c020*/  IMAD R0, R26, UR4, RZ ;  /* 0x000000041a007c24 */ /* 0x000fe4000f8e02ff */
[----:B------:R-:W-:-:S04]  /*c030*/  IMAD.WIDE.U32 R2, R18, UR4, R2 ;  /* 0x0000000412027c25 */ /* 0x000fc8000f8e0002 */
[----:B------:R-:W-:Y:S01]  /*c040*/  IMAD R0, R18, UR5, R0 ;  /* 0x0000000512007c24 */ /* 0x000fe2000f8e0200 */
[----:B------:R-:W-:-:S03]  /*c050*/  ULDC.64 UR4, c[0x0][0x2e8] ;  /* 0x0000ba0000047ab9 */ /* 0x000fc60000000a00 */
[----:B------:R-:W-:Y:S01]  /*c060*/  IMAD.IADD R5, R3, 0x1, R0 ;  /* 0x0000000103057824 */ /* 0x000fe200078e0200 */
[----:B------:R-:W-:Y:S01]  /*c070*/  LEA R0, P0, R2, UR4, 0x1 ;  /* 0x0000000402007c11 */ /* 0x000fe2000f8008ff */
[----:B------:R-:W-:-:S03]  /*c080*/  ULDC UR4, c[0x0][0x2f4] ;  /* 0x0000bd0000047ab9 */ /* 0x000fc60000000800 */
[----:B------:R-:W-:Y:S01]  /*c090*/  LEA.HI.X R5, R2, UR5, R5, 0x1, P0 ;  /* 0x0000000502057c11 */ /* 0x000fe200080f0c05 */
[----:B------:R-:W-:Y:S01]  /*c0a0*/  UMOV UR5, 0xffffffff ;  /* 0xffffffff00057882 */ /* 0x000fe20000000000 */
[----:B------:R-:W-:Y:S01]  /*c0b0*/  ISETP.GE.AND P0, PT, R29, 0x1, PT ;  /* 0x000000011d00780c */ /* 0x000fe20003f06270 */
[----:B0-----:R-:W-:Y:S02]  /*c0c0*/  IMAD.SHL.U32 R7, R4, 0x8, RZ ;  /* 0x0000000804077824 */ /* 0x001fe400078e00ff */
[----:B------:R-:W-:-:S03]  /*c0d0*/  IMAD R4, R24, 0x1000, R33 ;  /* 0x0000100018047824 */ /* 0x000fc600078e0221 */
[----:B------:R-:W-:-:S04]  /*c0e0*/  LOP3.LUT R7, R7, 0x38, RZ, 0xc0, !PT ;  /* 0x0000003807077812 */ /* 0x000fc800078ec0ff */
[----:B------:R-:W-:-:S13]  /*c0f0*/  ISETP.GE.AND P2, PT, R7, UR4, PT ;  /* 0x0000000407007c0c */ /* 0x000fda000bf46270 */
[----:B------:R-:W-:Y:S01]  /*c100*/  @P2 LOP3.LUT R22, R22, 0x2, RZ, 0xfc, !PT ;  /* 0x0000000216162812 */ /* 0x000fe200078efcff */
[----:B------:R-:W-:Y:S06]  /*c110*/  BRA.DIV UR5, `(.L_x_3651) ;  /* 0x0000003a05647947 */ /* 0x000fec000b800000 */
[----:B------:R-:W0:Y:S01]  /*c120*/  SHFL.IDX PT, R3, R0, RZ, 0x181f ;  /* 0x00181fff00037589 */ /* 0x000e2200000e0000 */
[----:B------:R-:W-:-:S03]  /*c130*/  @P0 IMAD R6, R4, 0x2, R23 ;  /* 0x0000000204060824 */ /* 0x000fc600078e0217 */
[----:B------:R-:W1:Y:S01]  /*c140*/  SHFL.IDX PT, R2, R5, RZ, 0x181f ;  /* 0x00181fff05027589 */ /* 0x000e6200000e0000 */
[----:B0-----:R-:W-:-:S04]  /*c150*/  @P0 LEA R3, P1, R7, R3, 0x1 ;  /* 0x0000000307030211 */ /* 0x001fc800078208ff */
[----:B-1----:R-:W-:-:S04]  /*c160*/  @P0 IADD3.X R2, RZ, R2, RZ, P1, !PT ;  /* 0x00000002ff020210 */ /* 0x002fc80000ffe4ff */
[----:B------:R-:W-:-:S04]  /*c170*/  @P0 LOP3.LUT R3, R3, R2, RZ, 0x3c, !PT ;  /* 0x0000000203030212 */ /* 0x000fc800078e3cff */
[----:B------:R-:W-:-:S04]  /*c180*/  @P0 LOP3.LUT R2, R3, R2, RZ, 0x3c, !PT ;  /* 0x0000000203020212 */ /* 0x000fc800078e3cff */
[----:B------:R-:W-:-:S05]  /*c190*/  @P0 LOP3.LUT R3, R3, R2, RZ, 0x3c, !PT ;  /* 0x0000000203030212 */ /* 0x000fca00078e3cff */
[----:B------:R-:W-:Y:S01]  /*c1a0*/  @!PT LDS RZ, [RZ] ;  /* 0x00000000fffff984 */ /* 0x000fe20000000800 */
        /* <DEDUP_REMOVED lines=10> */
[----:B------:R0:W-:Y:S01]  /*c250*/  @P0 LDGSTS.E.BYPASS.LTC128B.128 [R6+0x22c00], desc[UR50][R2.64], !P2 ;  /* 0x22c0000002060fae */ /* 0x0001e2000d101d72 */
[----:B------:R-:W-:-:S03]  /*c260*/  ISETP.GE.AND P0, PT, R29, 0x21, PT ;  /* 0x000000211d00780c */ /* 0x000fc60003f06270 */
[----:B0-----:R-:W0:Y:S10]  /*c270*/  SHFL.IDX PT, R3, R0, 0x2, 0x181f ;  /* 0x00581f0000037f89 */ /* 0x001e3400000e0000 */
[----:B------:R-:W-:Y:S01]  /*c280*/  @P0 IMAD R6, R4, 0x2, R23 ;  /* 0x0000000204060824 */ /* 0x000fe200078e0217 */
        /* <DEDUP_REMOVED lines=9> */
.L_x_3725:
[----:B------:R-:W-:-:S13]  /*c320*/  ISETP.GE.AND P0, PT, R29, 0x31, PT ;  /* 0x000000311d00780c */ /* 0x000fda0003f06270 */
[----:B01----:R-:W-:Y:S02]  /*c330*/  @P0 LEA R2, P1, R7, R0, 0x1 ;  /* 0x0000000007020211 */ /* 0x003fe400078208ff */
[----:B------:R-:W-:-:S03]  /*c340*/  @P0 LEA R4, R4, R23, 0x1 ;  /* 0x0000001704040211 */ /* 0x000fc600078e08ff */
[----:B------:R-:W-:-:S05]  /*c350*/  @P0 IMAD.X R3, RZ, RZ, R5, P1 ;  /* 0x000000ffff030224 */ /* 0x000fca00008e0605 */
[----:B------:R-:W-:Y:S01]  /*c360*/  @!PT LDS RZ, [RZ] ;  /* 0x00000000fffff984 */ /* 0x000fe20000000800 */
[----:B------:R-:W-:Y:S01]  /*c370*/  @!PT LDS RZ, [RZ] ;  /* 0x00000000fffff984 */ /* 0x000fe20000000800 */
[----:B------:R-:W-:Y:S01]  /*c380*/  @!PT LDS RZ, [RZ] ;  /* 0x00000000fffff984 */ /* 0x000fe20000000800 */
[----:B------:R0:W-:Y:S01]  /*c390*/  @P0 LDGSTS.E.BYPASS.LTC128B.128 [R4+0x23c00], desc[UR50][R2.64], !P2 ;  /* 0x23c0000002040fae */ /* 0x0001e2000d101d72 */
[----:B------:R-:W-:Y:S01]  /*c3a0*/  PLOP3.LUT P0, PT, PT, PT, PT, 0x80, 0x0 ;  /* 0x000000000000781c */ /* 0x000fe20003f0f070 */
[----:B------:R-:W-:-:S12]  /*c3b0*/  NOP ;  /* 0x0000000000007918 */ /* 0x000fd80000000000 */
.L_x_3652:
        /* <DEDUP_REMOVED lines=11> */
.L_x_3653:
[----:B------:R1:W5:Y:S01]  /*c470*/  LDL.LU R0, [R1+0x8] ;  /* 0x0000080001007983 */ /* 0x0003620000300800 */
[----:B------:R-:W-:Y:S01]  /*c480*/  LOP3.LUT P0, RZ, R22, 0x100, RZ, 0xc0, !PT ;  /* 0x0000010016ff7812 */ /* 0x000fe2000780c0ff */
[----:B------:R1:W-:Y:S02]  /*c490*/  SYNCS.ARRIVE.TRANS64.A1T0 RZ, [R27+URZ+0x28c30], RZ ;  /* 0x028c30ff1bff79a7 */ /* 0x0003e4000810003f */
[----:B0-----:R1:W5:Y:S04]  /*c4a0*/  LDL.LU R4, [R1] ;  /* 0x0000000001047983 */ /* 0x0013680000300800 */
[----:B------:R1:W5:Y:S01]  /*c4b0*/  LDL R3, [R1+0x4] ;  /* 0x0000040001037983 */ /* 0x0003620000100800 */
[----:B------:R-:W-:-:S07]  /*c4c0*/  SEL R2, R30, RZ, !P0 ;  /* 0x000000ff1e027207 */ /* 0x000fce0004000000 */
[----:B------:R-:W-:Y:S05]  /*c4d0*/  WARPSYNC.ALL ;  /* 0x0000000000007948 */ /* 0x000fea0003800000 */
[----:B------:R0:W-:Y:S01]  /*c4e0*/  STL [R1+0x18], R2 ;  /* 0x0000180201007387 */ /* 0x0001e20000100800 */
[----:B------:R-:W-:Y:S01]  /*c4f0*/  ULDC.64 UR4, c[0x0][0x298] ;  /* 0x0000a60000047ab9 */ /* 0x000fe20000000a00 */
[----:B------:R-:W-:Y:S01]  /*c500*/  BSSY B6, `(.L_x_3654) ;  /* 0x0000020000067945 */ /* 0x000fe20003800000 */
[----:B0-----:R-:W-:Y:S01]  /*c510*/  VIADD R2, R23, 0x20400 ;  /* 0x0002040017027836 */ /* 0x001fe20000000000 */
[----:B------:R-:W-:Y:S01]  /*c520*/  BAR.SYNC.DEFER_BLOCKING 0x8, 0x100 ;  /* 0x0204000000007b1d */ /* 0x000fe20000010000 */
[----:B-----5:R-:W-:-:S03]  /*c530*/  SEL R0, R0, RZ, !P0 ;  /* 0x000000ff00007207 */ /* 0x020fc60004000000 */
[----:B------:R-:W-:Y:S02]  /*c540*/  LOP3.LUT P0, RZ, R2, 0x3ff, RZ, 0xc0, !PT ;  /* 0x000003ff02ff7812 */ /* 0x000fe4000780c0ff */
[----:B------:R0:W-:Y:S01]  /*c550*/  STL [R1+0x8], R0 ;  /* 0x0000080001007387 */ /* 0x0001e20000100800 */
[----:B------:R-:W-:-:S04]  /*c560*/  PRMT R30, R3, 0x8880, RZ ;  /* 0x00008880031e7816 */ /* 0x000fc800000000ff */
[----:B------:R-:W-:Y:S02]  /*c570*/  PRMT R30, R30, 0x7710, RZ ;  /* 0x000077101e1e7816 */ /* 0x000fe400000000ff */
[----:B0-----:R-:W-:-:S05]  /*c580*/  SHF.R.S32.HI R0, RZ, 0x1f, R4 ;  /* 0x0000001fff007819 */ /* 0x001fca0000011404 */
[----:B------:R-:W-:-:S04]  /*c590*/  IMAD R0, R0, UR4, RZ ;  /* 0x0000000400007c24 */ /* 0x000fc8000f8e02ff */
[C---:B------:R-:W-:Y:S02]  /*c5a0*/  IMAD R0, R4.reuse, UR5, R0 ;  /* 0x0000000504007c24 */ /* 0x040fe4000f8e0200 */
[----:B------:R-:W-:-:S04]  /*c5b0*/  IMAD.WIDE.U32 R4, R4, UR4, RZ ;  /* 0x0000000404047c25 */ /* 0x000fc8000f8e00ff */
[----:B------:R-:W-:Y:S01]  /*c5c0*/  IMAD.IADD R0, R5, 0x1, R0 ;  /* 0x0000000105007824 */ /* 0x000fe200078e0200 */
[----:B------:R0:W-:Y:S04]  /*c5d0*/  STL.64 [R1+0x10], R4 ;  /* 0x0000100401007387 */ /* 0x0001e80000100a00 */
[----:B------:R0:W-:Y:S01]  /*c5e0*/  STL [R1], R0 ;  /* 0x0000000001007387 */ /* 0x0001e20000100800 */
        /* <DEDUP_REMOVED lines=17> */
.L_x_3655:
[----:B------:R-:W-:Y:S05]  /*c700*/  BSYNC B6 ;  /* 0x0000000000067941 */ /* 0x000fea0003800000 */
.L_x_3654:
[----:B0-----:R-:W2:Y:S01]  /*c710*/  LDL.LU R0, [R1] ;  /* 0x0000000001007983 */ /* 0x001ea20000300800 */
[----:B------:R-:W-:Y:S01]  /*c720*/  ULDC.64 UR4, c[0x0][0x2d8] ;  /* 0x0000b60000047ab9 */ /* 0x000fe20000000a00 */
[----:B------:R-:W0:Y:S02]  /*c730*/  LDC R7, c[0x0][0x448] ;  /* 0x00011200ff077b82 */ /* 0x000e240000000800 */
[----:B------:R-:W2:Y:S04]  /*c740*/  LDL.LU.64 R2, [R1+0x10] ;  /* 0x0000100001027983 */ /* 0x000ea80000300a00 */
[----:B------:R-:W3:Y:S04]  /*c750*/  LDL.LU R21, [R1+0x8] ;  /* 0x0000080001157983 */ /* 0x000ee80000300800 */
[----:B------:R-:W4:Y:S04]  /*c760*/  LDL.LU R20, [R1+0x18] ;  /* 0x0000180001147983 */ /* 0x000f280000300800 */
[----:B------:R0:W5:Y:S04]  /*c770*/  LDL R10, [R1+0xc] ;  /* 0x00000c00010a7983 */ /* 0x0001680000100800 */
[----:B------:R0:W5:Y:S02]  /*c780*/  LDL R8, [R1+0x2c] ;  /* 0x00002c0001087983 */ /* 0x0001640000100800 */
[----:B0-----:R-:W-:-:S13]  /*c790*/  ISETP.NE.AND P0, PT, R7, 0x1, PT ;  /* 0x000000010700780c */ /* 0x001fda0003f05270 */
[----:B------:R-:W0:Y:S01]  /*c7a0*/  @P0 LDC R6, c[0x0][0x44c] ;  /* 0x00011300ff060b82 */ /* 0x000e220000000800 */
[----:B------:R-:W1:Y:S02]  /*c7b0*/  S2R R9, SR_TID.X ;  /* 0x0000000000097919 */ /* 0x000e640000002100 */
[----:B-1----:R-:W-:-:S05]  /*c7c0*/  IMAD.SHL.U32 R9, R9, 0x8, RZ ;  /* 0x0000000809097824 */ /* 0x002fca00078e00ff */
[----:B------:R-:W-:Y:S02]  /*c7d0*/  LOP3.LUT R9, R9, 0x38, RZ, 0xc0, !PT ;  /* 0x0000003809097812 */ /* 0x000fe400078ec0ff */
[----:B--2---:R-:W-:Y:S01]  /*c7e0*/  MOV R3, R0 ;  /* 0x0000000000037202 */ /* 0x004fe20000000f00 */
[----:B------:R-:W-:Y:S02]  /*c7f0*/  IMAD R0, R26, UR4, RZ ;  /* 0x000000041a007c24 */ /* 0x000fe4000f8e02ff */
[----:B------:R-:W-:-:S04]  /*c800*/  IMAD.WIDE.U32 R2, R18, UR4, R2 ;  /* 0x0000000412027c25 */ /* 0x000fc8000f8e0002 */
[----:B------:R-:W-:Y:S01]  /*c810*/  IMAD R0, R18, UR5, R0 ;  /* 0x0000000512007c24 */ /* 0x000fe2000f8e0200 */
[----:B------:R-:W-:-:S03]  /*c820*/  ULDC.64 UR4, c[0x0][0x2e0] ;  /* 0x0000b80000047ab9 */ /* 0x000fc60000000a00 */
[----:B------:R-:W-:Y:S02]  /*c830*/  IMAD.IADD R3, R3, 0x1, R0 ;  /* 0x0000000103037824 */ /* 0x000fe400078e0200 */
[----:B---3--:R-:W-:Y:S02]  /*c840*/  IMAD R0, R21, UR4, RZ ;  /* 0x0000000415007c24 */ /* 0x008fe4000f8e02ff */
[----:B----4-:R-:W-:-:S04]  /*c850*/  IMAD.WIDE.U32 R2, R20, UR4, R2 ;  /* 0x0000000414027c25 */ /* 0x010fc8000f8e0002 */
[----:B------:R-:W-:Y:S01]  /*c860*/  IMAD R0, R20, UR5, R0 ;  /* 0x0000000514007c24 */ /* 0x000fe2000f8e0200 */
[----:B------:R-:W-:Y:S01]  /*c870*/  ULDC.64 UR4, c[0x0][0x2d0] ;  /* 0x0000b40000047ab9 */ /* 0x000fe20000000a00 */
[----:B------:R-:W1:Y:S02]  /*c880*/  S2R R20, SR_TID.X ;  /* 0x0000000000147919 */ /* 0x000e640000002100 */
[----:B------:R-:W-:Y:S02]  /*c890*/  IMAD.IADD R3, R3, 0x1, R0 ;  /* 0x0000000103037824 */ /* 0x000fe400078e0200 */
[----:B------:R-:W2:Y:S01]  /*c8a0*/  @P0 LDC R0, c[0x0][0x450] ;  /* 0x00011400ff000b82 */ /* 0x000ea20000000800 */
[----:B-1----:R-:W-:-:S05]  /*c8b0*/  IMAD.SHL.U32 R20, R20, 0x10, RZ ;  /* 0x0000001014147824 */ /* 0x002fca00078e00ff */
[----:B------:R-:W-:-:S05]  /*c8c0*/  LOP3.LUT R20, R37, 0x70, R20, 0xf8, !PT ;  /* 0x0000007025147812 */ /* 0x000fca00078ef814 */
[----:B------:R-:W-:-:S04]  /*c8d0*/  IMAD R5, R17, 0x40, R20 ;  /* 0x0000004011057824 */ /* 0x000fc800078e0214 */
[----:B0-----:R-:W-:-:S04]  /*c8e0*/  @P0 IMAD.HI.U32 R6, R5, R6, RZ ;  /* 0x0000000605060227 */ /* 0x001fc800078e00ff */
[----:B------:R-:W-:Y:S01]  /*c8f0*/  IMAD.MOV.U32 R4, RZ, RZ, R5 ;  /* 0x000000ffff047224 */ /* 0x000fe200078e0005 */
[----:B--2---:R-:W-:-:S04]  /*c900*/  @P0 SHF.R.U32.HI R4, RZ, R0, R6 ;  /* 0x00000000ff040219 */ /* 0x004fc80000011606 */
        /* <DEDUP_REMOVED lines=13> */
[----:B------:R-:W-:Y:S01]  /*c9e0*/  LEA R0, P0, R2, UR4, 0x1 ;  /* 0x0000000402007c11 */ /* 0x000fe2000f8008ff */
[----:B------:R-:W-:Y:S01]  /*c9f0*/  IMAD.IADD R4, R3, 0x1, R4 ;  /* 0x0000000103047824 */ /* 0x000fe200078e0204 */
[----:B------:R-:W-:-:S04]  /*ca00*/  ULDC UR4, c[0x0][0x2b8] ;  /* 0x0000ae0000047ab9 */ /* 0x000fc80000000800 */
[----:B------:R-:W-:Y:S01]  /*ca10*/  LEA.HI.X R4, R2, UR5, R4, 0x1, P0 ;  /* 0x0000000502047c11 */ /* 0x000fe200080f0c04 */
[----:B------:R-:W-:Y:S01]  /*ca20*/  UMOV UR5, 0xffffffff ;  /* 0xffffffff00057882 */ /* 0x000fe20000000000 */
[----:B------:R-:W-:Y:S02]  /*ca30*/  ISETP.GE.AND P1, PT, R9, UR4, PT ;  /* 0x0000000409007c0c */ /* 0x000fe4000bf26270 */
[----:B------:R-:W-:Y:S11]  /*ca40*/  BRA.DIV UR5, `(.L_x_3656) ;  /* 0x0000003605687947 */ /* 0x000ff6000b800000 */
[----:B------:R-:W0:Y:S01]  /*ca50*/  SHFL.IDX PT, R3, R0, RZ, 0x181f ;  /* 0x00181fff00037589 */ /* 0x000e2200000e0000 */
[----:B-----5:R-:W-:Y:S02]  /*ca60*/  IMAD R5, R10, R7, RZ ;  /* 0x000000070a057224 */ /* 0x020fe400078e02ff */
[----:B------:R-:W-:Y:S01]  /*ca70*/  IMAD R17, R17, 0x40, R37 ;  /* 0x0000004011117824 */ /* 0x000fe200078e0225 */
[----:B------:R-:W1:Y:S04]  /*ca80*/  SHFL.IDX PT, R2, R4, RZ, 0x181f ;  /* 0x00181fff04027589 */ /* 0x000e6800000e0000 */
[----:B------:R-:W-:-:S13]  /*ca90*/  ISETP.GE.AND P0, PT, R17, R5, PT ;  /* 0x000000051100720c */ /* 0x000fda0003f06270 */
[----:B0-----:R-:W-:-:S05]  /*caa0*/  @!P0 LEA R3, P2, R9, R3, 0x1 ;  /* 0x0000000309038211 */ /* 0x001fca00078408ff */
[----:B-1----:R-:W-:-:S05]  /*cab0*/  @!P0 IMAD.X R2, RZ, RZ, R2, P2 ;  /* 0x000000ffff028224 */ /* 0x002fca00010e0602 */
[----:B------:R-:W-:-:S04]  /*cac0*/  @!P0 LOP3.LUT R3, R3, R2, RZ, 0x3c, !PT ;  /* 0x0000000203038212 */ /* 0x000fc800078e3cff */
[----:B------:R-:W-:-:S04]  /*cad0*/  @!P0 LOP3.LUT R2, R3, R2, RZ, 0x3c, !PT ;  /* 0x0000000203028212 */ /* 0x000fc800078e3cff */
[----:B------:R-:W-:-:S05]  /*cae0*/  @!P0 LOP3.LUT R3, R3, R2, RZ, 0x3c, !PT ;  /* 0x0000000203038212 */ /* 0x000fca00078e3cff */
[----:B------:R-:W-:Y:S01]  /*caf0*/  @!PT LDS RZ, [RZ] ;  /* 0x00000000fffff984 */ /* 0x000fe20000000800 */
[----:B------:R0:W-:Y:S02]  /*cb00*/  @!P0 LDGSTS.E.BYPASS.LTC128B.128 [R8+0x20400], desc[UR50][R2.64], !P1 ;  /* 0x2040000002088fae */ /* 0x0001e4000c901d72 */
[----:B0-----:R-:W-:Y:S02]  /*cb10*/  IADD3 R2, R17, 0x10, RZ ;  /* 0x0000001011027810 */ /* 0x001fe40007ffe0ff */
[----:B------:R-:W0:Y:S02]  /*cb20*/  SHFL.IDX PT, R3, R0, 0x1, 0x181f ;  /* 0x00381f0000037f89 */ /* 0x000e2400000e0000 */
[----:B------:R-:W-:Y:S02]  /*cb30*/  ISETP.GE.AND P0, PT, R2, R5, PT ;  /* 0x000000050200720c */ /* 0x000fe40003f06270 */
[----:B------:R-:W1:Y:S11]  /*cb40*/  SHFL.IDX PT, R2, R4, 0x1, 0x181f ;  /* 0x00381f0004027f89 */ /* 0x000e7600000e0000 */
[----:B0-----:R-:W-:-:S05]  /*cb50*/  @!P0 LEA R3, P2, R9, R3, 0x1 ;  /* 0x0000000309038211 */ /* 0x001fca00078408ff */
[----:B-1----:R-:W-:-:S05]  /*cb60*/  @!P0 IMAD.X R2, RZ, RZ, R2, P2 ;  /* 0x000000ffff028224 */ /* 0x002fca00010e0602 */
[----:B------:R-:W-:-:S04]  /*cb70*/  @!P0 LOP3.LUT R3, R3, R2, RZ, 0x3c, !PT ;  /* 0x0000000203038212 */ /* 0x000fc800078e3cff */
[----:B------:R-:W-:-:S04]  /*cb80*/  @!P0 LOP3.LUT R2, R3, R2, RZ, 0x3c, !PT ;  /* 0x0000000203028212 */ /* 0x000fc800078e3cff */
[----:B------:R-:W-:-:S05]  /*cb90*/  @!P0 LOP3.LUT R3, R3, R2, RZ, 0x3c, !PT ;  /* 0x0000000203038212 */ /* 0x000fca00078e3cff */
[----:B------:R0:W-:Y:S02]  /*cba0*/  @!P0 LDGSTS.E.BYPASS.LTC128B.128 [R8+0x20c00], desc[UR50][R2.64], !P1 ;  /* 0x20c0000002088fae */ /* 0x0001e4000c901d72 */
[----:B0-----:R-:W-:Y:S02]  /*cbb0*/  VIADD R2, R17, 0x20 ;  /* 0x0000002011027836 */ /* 0x001fe40000000000 */
[----:B------:R-:W0:Y:S03]  /*cbc0*/  SHFL.IDX PT, R3, R0, 0x2, 0x181f ;  /* 0x00581f0000037f89 */ /* 0x000e2600000e0000 */
[----:B------:R-:W-:Y:S01]  /*cbd0*/  ISETP.GE.AND P0, PT, R2, R5, PT ;  /* 0x000000050200720c */ /* 0x000fe20003f06270 */
[----:B------:R-:W-:Y:S04]  /*cbe0*/  SHFL.IDX PT, R0, R0, 0x3, 0x181f ;  /* 0x00781f0000007f89 */ /* 0x000fe800000e0000 */
[----:B------:R-:W1:Y:S04]  /*cbf0*/  SHFL.IDX PT, R2, R4, 0x2, 0x181f ;  /* 0x00581f0004027f89 */ /* 0x000e6800000e0000 */
[----:B------:R-:W2:Y:S04]  /*cc00*/  SHFL.IDX PT, R4, R4, 0x3, 0x181f ;  /* 0x00781f0004047f89 */ /* 0x000ea800000e0000 */
[----:B0-----:R-:W-:-:S05]  /*cc10*/  @!P0 LEA R3, P2, R9, R3, 0x1 ;  /* 0x0000000309038211 */ /* 0x001fca00078408ff */
[----:B-1----:R-:W-:-:S05]  /*cc20*/  @!P0 IMAD.X R2, RZ, RZ, R2, P2 ;  /* 0x000000ffff028224 */ /* 0x002fca00010e0602 */
[----:B------:R-:W-:-:S04]  /*cc30*/  @!P0 LOP3.LUT R3, R3, R2, RZ, 0x3c, !PT ;  /* 0x0000000203038212 */ /* 0x000fc800078e3cff */
[----:B------:R-:W-:-:S04]  /*cc40*/  @!P0 LOP3.LUT R2, R3, R2, RZ, 0x3c, !PT ;  /* 0x0000000203028212 */ /* 0x000fc800078e3cff */
[----:B------:R-:W-:-:S05]  /*cc50*/  @!P0 LOP3.LUT R3, R3, R2, RZ, 0x3c, !PT ;  /* 0x0000000203038212 */ /* 0x000fca00078e3cff */
[----:B--2---:R0:W-:Y:S02]  /*cc60*/  @!P0 LDGSTS.E.BYPASS.LTC128B.128 [R8+0x21400], desc[UR50][R2.64], !P1 ;  /* 0x2140000002088fae */ /* 0x0041e4000c901d72 */
.L_x_3734:
[----:B------:R-:W-:-:S05]  /*cc70*/  VIADD R17, R17, 0x30 ;  /* 0x0000003011117836 */ /* 0x000fca0000000000 */
[----:B------:R-:W-:-:S13]  /*cc80*/  ISETP.GE.AND P0, PT, R17, R5, PT ;  /* 0x000000051100720c */ /* 0x000fda0003f06270 */
[----:B01----:R-:W-:-:S05]  /*cc90*/  @!P0 LEA R2, P2, R9, R0, 0x1 ;  /* 0x0000000009028211 */ /* 0x003fca00078408ff */
[----:B------:R-:W-:-:S05]  /*cca0*/  @!P0 IMAD.X R3, RZ, RZ, R4, P2 ;  /* 0x000000ffff038224 */ /* 0x000fca00010e0604 */
[----:B------:R-:W-:Y:S01]  /*ccb0*/  @!PT LDS RZ, [RZ] ;  /* 0x00000000fffff984 */ /* 0x000fe20000000800 */
[----:B------:R-:W-:Y:S01]  /*ccc0*/  @!PT LDS RZ, [RZ] ;  /* 0x00000000fffff984 */ /* 0x000fe20000000800 */
[----:B------:R-:W-:Y:S01]  /*ccd0*/  @!PT LDS RZ, [RZ] ;  /* 0x00000000fffff984 */ /* 0x000fe20000000800 */
[----:B------:R0:W-:Y:S01]  /*cce0*/  @!P0 LDGSTS.E.BYPASS.LTC128B.128 [R8+0x21c00], desc[UR50][R2.64], !P1 ;  /* 0x21c0000002088fae */ /* 0x0001e2000c901d72 */
[----:B------:R-:W-:Y:S01]  /*ccf0*/  PLOP3.LUT P0, PT, PT, PT, PT, 0x80, 0x0 ;  /* 0x000000000000781c */ /* 0x000fe20003f0f070 */
[----:B------:R-:W-:-:S12]  /*cd00*/  NOP ;  /* 0x0000000000007918 */ /* 0x000fd80000000000 */
.L_x_3657:
        /* <DEDUP_REMOVED lines=18> */
.L_x_3735:
[----:B------:R-:W-:Y:S05]  /*ce30*/  BSYNC B0 ;  /* 0x0000000000007941 */ /* 0x000fea0003800000 */
.L_x_3658:
[----:B------:R-:W-:-:S05]  /*ce40*/  IMAD.U32 R2, RZ, RZ, UR36 ;  /* 0x00000024ff027e24 */ /* 0x000fca000f8e00ff */
[----:B------:R-:W-:-:S13]  /*ce50*/  ISETP.NE.AND P0, PT, R2, 0x3, PT ;  /* 0x000000030200780c */ /* 0x000fda0003f05270 */
[----:B------:R-:W-:Y:S05]  /*ce60*/  @!P0 BRA `(.L_x_3660) ;  /* 0x0000000000048947 */ /* 0x000fea0003800000 */
[----:B------:R-:W-:Y:S01]  /*ce70*/  BPT.TRAP 0x1 ;  /* 0x000000040000795c */ /* 0x000fe20000300000 */
.L_x_3660:
[----:B0-----:R-:W-:Y:S01]  /*ce80*/  SHF.L.U32 R0, R25, 0x1f, RZ ;  /* 0x0000001f19007819 */ /* 0x001fe200000006ff */
[----:B------:R-:W-:Y:S03]  /*ce90*/  BSSY B0, `(.L_x_3661) ;  /* 0x0000003000007945 */ /* 0x000fe60003800000 */
[----:B------:R-:W0:Y:S02]  /*cea0*/  SYNCS.PHASECHK.TRANS64.TRYWAIT P0, [R27+URZ+0x28c60], R0 ;  /* 0x028c60001b0075a7 */ /* 0x000e24000800017f */
[----:B0-----:R-:W-:Y:S05]  /*ceb0*/  @!P0 BRA `(.L_x_3662) ;  /* 0x0000003400a48947 */ /* 0x001fea0003800000 */
.L_x_3736:
[----:B------:R-:W-:Y:S05]  /*cec0*/  BSYNC B0 ;  /* 0x0000000000007941 */ /* 0x000fea0003800000 */
.L_x_3661:
[----:B------:R-:W0:Y:S01]  /*ced0*/  LDL.LU R2, [R1+0x1c] ;  /* 0x00001c0001027983 */ /* 0x000e220000300800 */
[----:B------:R-:W-:-:S03]  /*cee0*/  ULDC.64 UR4, c[0x0][0x328] ;  /* 0x0000ca0000047ab9 */ /* 0x000fc60000000a00 */
[----:B------:R-:W2:Y:S01]  /*cef0*/  LDL.LU R4, [R1+0x20] ;  /* 0x0000200001047983 */ /* 0x000ea20000300800 */
[----:B------:R-:W-:Y:S01]  /*cf00*/  LEA R5, R24, R33, 0xf ;  /* 0x0000002118057211 */ /* 0x000fe200078e78ff */
[----:B0-----:R-:W-:Y:S02]  /*cf10*/  IMAD R0, R2, UR4, RZ ;  /* 0x0000000402007c24 */ /* 0x001fe4000f8e02ff */
[----:B------:R-:W-:-:S04]  /*cf20*/  IMAD.WIDE.U32 R2, R35, UR4, RZ ;  /* 0x0000000423027c25 */ /* 0x000fc8000f8e00ff */
[----:B------:R-:W-:Y:S01]  /*cf30*/  IMAD R0, R35, UR5, R0 ;  /* 0x0000000523007c24 */ /* 0x000fe2000f8e0200 */
[----:B------:R-:W-:-:S03]  /*cf40*/  ULDC.64 UR4, c[0x0][0x338] ;  /* 0x0000ce0000047ab9 */ /* 0x000fc60000000a00 */
[----:B------:R-:W-:Y:S02]  /*cf50*/  IMAD.IADD R3, R3, 0x1, R0 ;  /* 0x0000000103037824 */ /* 0x000fe400078e0200 */
[----:B--2---:R-:W-:Y:S02]  /*cf60*/  IMAD R0, R4, UR4, RZ ;  /* 0x0000000404007c24 */ /* 0x004fe4000f8e02ff */
        /* <DEDUP_REMOVED lines=13> */
[----:B------:R-:W2:Y:S01]  /*d040*/  LDL R3, [R1+0x4] ;  /* 0x0000040001037983 */ /* 0x000ea20000100800 */
[----:B------:R-:W-:Y:S01]  /*d050*/  IMAD R5, R5, 0x2, R23 ;  /* 0x0000000205057824 */ /* 0x000fe200078e0217 */
[C---:B------:R-:W-:Y:S01]  /*d060*/  LOP3.LUT P5, RZ, R30.reuse, 0x2, RZ, 0xc0, !PT ;  /* 0x000000021eff7812 */ /* 0x040fe200078ac0ff */
[----:B------:R-:W0:Y:S01]  /*d070*/  S2R R7, SR_TID.X ;  /* 0x0000000000077919 */ /* 0x000e220000002100 */
[C---:B------:R-:W-:Y:S02]  /*d080*/  LOP3.LUT P4, RZ, R30.reuse, 0x4, RZ, 0xc0, !PT ;  /* 0x000000041eff7812 */ /* 0x040fe4000788c0ff */
[----:B------:R-:W-:Y:S01]  /*d090*/  LOP3.LUT P3, RZ, R30, 0x8, RZ, 0xc0, !PT ;  /* 0x000000081eff7812 */ /* 0x000fe2000786c0ff */
[----:B------:R-:W1:Y:S01]  /*d0a0*/  SHFL.IDX PT, R2, R4, RZ, 0x181f ;  /* 0x00181fff04027589 */ /* 0x000e6200000e0000 */
[----:B------:R-:W-:Y:S02]  /*d0b0*/  LOP3.LUT R22, R22, 0xfffffeff, RZ, 0xc0, !PT ;  /* 0xfffffeff16167812 */ /* 0x000fe400078ec0ff */
[----:B------:R-:W-:Y:S01]  /*d0c0*/  LOP3.LUT P2, RZ, R30, 0x10, RZ, 0xc0, !PT ;  /* 0x000000101eff7812 */ /* 0x000fe2000784c0ff */
[----:B0-----:R-:W-:-:S05]  /*d0d0*/  IMAD.SHL.U32 R7, R7, 0x8, RZ ;  /* 0x0000000807077824 */ /* 0x001fca00078e00ff */
[----:B------:R-:W-:-:S05]  /*d0e0*/  LOP3.LUT R7, R7, 0x38, RZ, 0xc0, !PT ;  /* 0x0000003807077812 */ /* 0x000fca00078ec0ff */
[----:B------:R-:W-:Y:S01]  /*d0f0*/  IMAD.SHL.U32 R0, R7, 0x2, RZ ;  /* 0x0000000207007824 */ /* 0x000fe200078e00ff */
[----:B------:R-:W-:-:S04]  /*d100*/  LOP3.LUT R7, R30, 0x1, RZ, 0xc0, !PT ;  /* 0x000000011e077812 */ /* 0x000fc800078ec0ff */
[----:B-1----:R-:W-:Y:S02]  /*d110*/  IADD3 R2, P0, R2, R0, RZ ;  /* 0x0000000002027210 */ /* 0x002fe40007f1e0ff */
[----:B------:R-:W-:-:S13]  /*d120*/  ISETP.NE.U32.AND P1, PT, R7, 0x1, PT ;  /* 0x000000010700780c */ /* 0x000fda0003f25070 */
[----:B------:R-:W-:-:S04]  /*d130*/  @P1 LOP3.LUT R22, R22, 0x100, RZ, 0xfc, !PT ;  /* 0x0000010016161812 */ /* 0x000fc800078efcff */
[----:B------:R-:W-:Y:S01]  /*d140*/  LOP3.LUT R22, R22, 0xfffffdff, RZ, 0xc0, !PT ;  /* 0xfffffdff16167812 */ /* 0x000fe200078ec0ff */
[----:B--2---:R-:W-:Y:S02]  /*d150*/  IMAD.MOV.U32 R8, RZ, RZ, R3 ;  /* 0x000000ffff087224 */ /* 0x004fe400078e0003 */
[----:B------:R-:W0:Y:S03]  /*d160*/  SHFL.IDX PT, R3, R6, RZ, 0x181f ;  /* 0x00181fff06037589 */ /* 0x000e2600000e0000 */
[----:B------:R-:W-:Y:S01]  /*d170*/  PRMT R7, R8, 0x8880, RZ ;  /* 0x0000888008077816 */ /* 0x000fe200000000ff */
[----:B0-----:R-:W-:Y:S01]  /*d180*/  IMAD.X R3, RZ, RZ, R3, P0 ;  /* 0x000000ffff037224 */ /* 0x001fe200000e0603 */
[----:B------:R-:W-:Y:S02]  /*d190*/  ISETP.LT.OR P0, PT, R29, 0x1, P1 ;  /* 0x000000011d00780c */ /* 0x000fe40000f01670 */
[----:B------:R-:W-:-:S04]  /*d1a0*/  LOP3.LUT P1, RZ, R30, 0x20, RZ, 0xc0, !PT ;  /* 0x000000201eff7812 */ /* 0x000fc8000782c0ff */
[----:B------:R-:W-:-:S07]  /*d1b0*/  ISETP.LT.OR P6, PT, R29, 0x1, !P1 ;  /* 0x000000011d00780c */ /* 0x000fce0004fc1670 */
[----:B------:R-:W-:Y:S01]  /*d1c0*/  @!PT LDS RZ, [RZ] ;  /* 0x00000000fffff984 */ /* 0x000fe20000000800 */
[----:B------:R-:W-:Y:S01]  /*d1d0*/  LDGSTS.E.BYPASS.LTC128B.128 [R5+0x400], desc[UR50][R2.64], !P0 ;  /* 0x0040000002057fae */ /* 0x000fe2000c101d72 */
[----:B------:R-:W-:-:S13]  /*d1e0*/  ISETP.LT.OR P0, PT, R29, 0x1, !P5 ;  /* 0x000000011d00780c */ /* 0x000fda0006f01670 */
[----:B------:R-:W-:Y:S01]  /*d1f0*/  LDGSTS.E.BYPASS.LTC128B.128 [R5+0x2400], desc[UR50][R2.64+0x80], !P0 ;  /* 0x0240008002057fae */ /* 0x000fe2000c101d72 */
[----:B------:R-:W-:-:S13]  /*d200*/  ISETP.LT.OR P0, PT, R29, 0x1, !P4 ;  /* 0x000000011d00780c */ /* 0x000fda0006701670 */
[----:B------:R-:W-:Y:S01]  /*d210*/  LDGSTS.E.BYPASS.LTC128B.128 [R5+0x4400], desc[UR50][R2.64+0x100], !P0 ;  /* 0x0440010002057fae */ /* 0x000fe2000c101d72 */
[----:B------:R-:W-:-:S13]  /*d220*/  ISETP.LT.OR P0, PT, R29, 0x1, !P3 ;  /* 0x000000011d00780c */ /* 0x000fda0005f01670 */
[----:B------:R-:W-:Y:S01]  /*d230*/  LDGSTS.E.BYPASS.LTC128B.128 [R5+0x6400], desc[UR50][R2.64+0x180], !P0 ;  /* 0x0640018002057fae */ /* 0x000fe2000c101d72 */
[----:B------:R-:W-:-:S13]  /*d240*/  ISETP.LT.OR P0, PT, R29, 0x1, !P2 ;  /* 0x000000011d00780c */ /* 0x000fda0005701670 */
[----:B------:R-:W-:Y:S01]  /*d250*/  LDGSTS.E.BYPASS.LTC128B.128 [R5+0x8400], desc[UR50][R2.64+0x200], !P0 ;  /* 0x0840020002057fae */ /* 0x000fe2000c101d72 */
[----:B------:R-:W-:-:S03]  /*d260*/  LOP3.LUT P0, RZ, R30, 0x40, RZ, 0xc0, !PT ;  /* 0x000000401eff7812 */ /* 0x000fc6000780c0ff */
[----:B------:R-:W-:Y:S01]  /*d270*/  LDGSTS.E.BYPASS.LTC128B.128 [R5+0xa400], desc[UR50][R2.64+0x280], !P6 ;  /* 0x0a40028002057fae */ /* 0x000fe2000f101d72 */
[----:B------:R-:W-:-:S13]  /*d280*/  ISETP.LT.OR P6, PT, R29, 0x1, !P0 ;  /* 0x000000011d00780c */ /* 0x000fda00047c1670 */
[----:B------:R-:W-:Y:S01]  /*d290*/  LDGSTS.E.BYPASS.LTC128B.128 [R5+0xc400], desc[UR50][R2.64+0x300], !P6 ;  /* 0x0c40030002057fae */ /* 0x000fe2000f101d72 */
[----:B------:R-:W-:-:S03]  /*d2a0*/  ISETP.GT.AND P6, PT, R7, -0x1, PT ;  /* 0xffffffff0700780c */ /* 0x000fc60003fc4270 */
[----:B------:R-:W-:Y:S10]  /*d2b0*/  SHFL.IDX PT, R7, R6, 0x2, 0x181f ;  /* 0x00581f0006077f89 */ /* 0x000ff400000e0000 */
[----:B------:R-:W-:-:S02]  /*d2c0*/  @P6 LOP3.LUT R22, R22, 0x200, RZ, 0xfc, !PT ;  /* 0x0000020016166812 */ /* 0x000fc400078efcff */
[----:B------:R-:W-:-:S13]  /*d2d0*/  ISETP.LT.OR P6, PT, R29, 0x1, P6 ;  /* 0x000000011d00780c */ /* 0x000fda00037c1670 */
[----:B------:R0:W-:Y:S04]  /*d2e0*/  LDGSTS.E.BYPASS.LTC128B.128 [R5+0xe400], desc[UR50][R2.64+0x380], !P6 ;  /* 0x0e40038002057fae */ /* 0x0001e8000f101d72 */
[----:B0-----:R-:W0:Y:S04]  /*d2f0*/  SHFL.IDX PT, R2, R4, 0x1, 0x181f ;  /* 0x00381f0004027f89 */ /* 0x001e2800000e0000 */
[----:B------:R-:W1:Y:S04]  /*d300*/  SHFL.IDX PT, R3, R6, 0x1, 0x181f ;  /* 0x00381f0006037f89 */ /* 0x000e6800000e0000 */
[----:B------:R-:W-:Y:S01]  /*d310*/  SHFL.IDX PT, R6, R6, 0x3, 0x181f ;  /* 0x00781f0006067f89 */ /* 0x000fe200000e0000 */
[----:B0-----:R-:W-:-:S04]  /*d320*/  IADD3 R2, P6, R2, R0, RZ ;  /* 0x0000000002027210 */ /* 0x001fc80007fde0ff */
[----:B-1----:R-:W-:Y:S02]  /*d330*/  IADD3.X R3, RZ, R3, RZ, P6, !PT ;  /* 0x00000003ff037210 */ /* 0x002fe400037fe4ff */
[----:B------:R-:W-:-:S04]  /*d340*/  LOP3.LUT P6, RZ, R22, 0x100, RZ, 0xc0, !PT ;  /* 0x0000010016ff7812 */ /* 0x000fc800078cc0ff */
[----:B------:R-:W-:-:S13]  /*d350*/  ISETP.LT.OR P6, PT, R29, 0x11, P6 ;  /* 0x000000111d00780c */ /* 0x000fda00037c1670 */
        /* <DEDUP_REMOVED lines=13> */
[----:B------:R-:W-:-:S04]  /*d430*/  LOP3.LUT P6, RZ, R22, 0x200, RZ, 0xc0, !PT ;  /* 0x0000020016ff7812 */ /* 0x000fc800078cc0ff */
[----:B------:R-:W-:-:S13]  /*d440*/  ISETP.LT.OR P6, PT, R29, 0x11, P6 ;  /* 0x000000111d00780c */ /* 0x000fda00037c1670 */
[----:B------:R0:W-:Y:S04]  /*d450*/  LDGSTS.E.BYPASS.LTC128B.128 [R5+0xec00], desc[UR50][R2.64+0x380], !P6 ;  /* 0x0ec0038002057fae */ /* 0x0001e8000f101d72 */
[----:B0-----:R-:W0:Y:S02]  /*d460*/  SHFL.IDX PT, R2, R4, 0x2, 0x181f ;  /* 0x00581f0004027f89 */ /* 0x001e2400000e0000 */
[----:B0-----:R-:W-:-:S05]  /*d470*/  IADD3 R2, P6, R2, R0, RZ ;  /* 0x0000000002027210 */ /* 0x001fca0007fde0ff */
[----:B------:R-:W-:Y:S01]  /*d480*/  IMAD.X R3, RZ, RZ, R7, P6 ;  /* 0x000000ffff037224 */ /* 0x000fe200030e0607 */
        /* <DEDUP_REMOVED lines=18> */
[----:B0-----:R0:W1:Y:S02]  /*d5b0*/  SHFL.IDX PT, R2, R4, 0x3, 0x181f ;  /* 0x00781f0004027f89 */ /* 0x00106400000e0000 */
.L_x_3746:
[C---:B------:R-:W-:Y:S02]  /*d5c0*/  LOP3.LUT P6, RZ, R22.reuse, 0x100, RZ, 0xc0, !PT ;  /* 0x0000010016ff7812 */ /* 0x040fe400078cc0ff */
[----:B------:R-:W-:Y:S02]  /*d5d0*/  LOP3.LUT R22, R22, 0xffffefff, RZ, 0xc0, !PT ;  /* 0xffffefff16167812 */ /* 0x000fe400078ec0ff */
[C---:B------:R-:W-:Y:S02]  /*d5e0*/  ISETP.LT.OR P6, PT, R29.reuse, 0x31, P6 ;  /* 0x000000311d00780c */ /* 0x040fe400037c1670 */
[----:B------:R-:W-:-:S11]  /*d5f0*/  ISETP.LT.OR P5, PT, R29, 0x31, !P5 ;  /* 0x000000311d00780c */ /* 0x000fd60006fa1670 */
[----:B------:R-:W-:Y:S02]  /*d600*/  @P6 LOP3.LUT R22, R22, 0x1000, RZ, 0xfc, !PT ;  /* 0x0000100016166812 */ /* 0x000fe400078efcff */
[C---:B------:R-:W-:Y:S02]  /*d610*/  ISETP.LT.OR P6, PT, R29.reuse, 0x31, !P4 ;  /* 0x000000311d00780c */ /* 0x040fe400067c1670 */
[----:B------:R-:W-:Y:S02]  /*d620*/  LOP3.LUT R22, R22, 0xffffbfff, RZ, 0xc0, !PT ;  /* 0xffffbfff16167812 */ /* 0x000fe400078ec0ff */
[C---:B------:R-:W-:Y:S02]  /*d630*/  ISETP.LT.OR P4, PT, R29.reuse, 0x31, !P2 ;  /* 0x000000311d00780c */ /* 0x040fe40005781670 */
[----:B------:R-:W-:Y:S02]  /*d640*/  LOP3.LUT R22, R22, 0xfffffeff, RZ, 0xc0, !PT ;  /* 0xfffffeff16167812 */ /* 0x000fe400078ec0ff */
[----:B------:R-:W-:-:S02]  /*d650*/  ISETP.LT.OR P2, PT, R29, 0x31, !P0 ;  /* 0x000000311d00780c */ /* 0x000fc40004741670 */
[----:B------:R-:W-:Y:S02]  /*d660*/  @P5 LOP3.LUT R22, R22, 0x100, RZ, 0xfc, !PT ;  /* 0x0000010016165812 */ /* 0x000fe400078efcff */
[----:B-1----:R-:W-:Y:S02]  /*d670*/  IADD3 R2, P0, R2, R0, RZ ;  /* 0x0000000002027210 */ /* 0x002fe40007f1e0ff */
[----:B------:R-:W-:Y:S02]  /*d680*/  @P6 LOP3.LUT R22, R22, 0x4000, RZ, 0xfc, !PT ;  /* 0x0000400016166812 */ /* 0x000fe400078efcff */
[----:B------:R-:W-:Y:S01]  /*d690*/  ISETP.LT.OR P5, PT, R29, 0x31, !P3 ;  /* 0x000000311d00780c */ /* 0x000fe20005fa1670 */
[----:B------:R-:W-:Y:S01]  /*d6a0*/  IMAD.X R3, RZ, RZ, R6, P0 ;  /* 0x000000ffff037224 */ /* 0x000fe200000e0606 */
[C---:B------:R-:W-:Y:S02]  /*d6b0*/  LOP3.LUT P6, RZ, R22.reuse, 0x1000, RZ, 0xc0, !PT ;  /* 0x0000100016ff7812 */ /* 0x040fe400078cc0ff */
[----:B------:R-:W-:-:S02]  /*d6c0*/  LOP3.LUT P0, RZ, R22, 0x100, RZ, 0xc0, !PT ;  /* 0x0000010016ff7812 */ /* 0x000fc4000780c0ff */
[----:B------:R-:W-:Y:S02]  /*d6d0*/  ISETP.LT.OR P3, PT, R29, 0x31, !P1 ;  /* 0x000000311d00780c */ /* 0x000fe40004f61670 */
[----:B------:R-:W-:-:S04]  /*d6e0*/  LOP3.LUT P1, RZ, R22, 0x200, RZ, 0xc0, !PT ;  /* 0x0000020016ff7812 */ /* 0x000fc8000782c0ff */
[----:B------:R-:W-:-:S03]  /*d6f0*/  ISETP.LT.OR P1, PT, R29, 0x31, P1 ;  /* 0x000000311d00780c */ /* 0x000fc60000f21670 */
[----:B------:R-:W-:Y:S01]  /*d700*/  @!PT LDS RZ, [RZ] ;  /* 0x00000000fffff984 */ /* 0x000fe20000000800 */
[----:B------:R-:W-:Y:S01]  /*d710*/  @!PT LDS RZ, [RZ] ;  /* 0x00000000fffff984 */ /* 0x000fe20000000800 */
[----:B------:R-:W-:Y:S01]  /*d720*/  @!PT LDS RZ, [RZ] ;  /* 0x00000000fffff984 */ /* 0x000fe20000000800 */
[----:B------:R1:W-:Y:S01]  /*d730*/  LDGSTS.E.BYPASS.LTC128B.128 [R5+0x1c00], desc[UR50][R2.64], !P6 ;  /* 0x01c0000002057fae */ /* 0x0003e2000f101d72 */
[----:B------:R-:W-:-:S03]  /*d740*/  LOP3.LUT P6, RZ, R22, 0x4000, RZ, 0xc0, !PT ;  /* 0x0000400016ff7812 */ /* 0x000fc600078cc0ff */
        /* <DEDUP_REMOVED lines=9> */
.L_x_3664:
        /* <DEDUP_REMOVED lines=11> */
.L_x_3665:
[----:B------:R-:W-:Y:S01]  /*d890*/  ISETP.GE.AND P0, PT, R36, 0x41, PT ;  /* 0x000000412400780c */ /* 0x000fe20003f06270 */
[----:B------:R1:W-:Y:S01]  /*d8a0*/  SYNCS.ARRIVE.TRANS64.A1T0 RZ, [R27+URZ+0x28c50], RZ ;  /* 0x028c50ff1bff79a7 */ /* 0x0003e2000810003f */
[----:B------:R-:W-:Y:S11]  /*d8b0*/  BSSY B0, `(.L_x_3666) ;  /* 0x00000f5000007945 */ /* 0x000ff60003800000 */
[----:B-1----:R-:W-:Y:S05]  /*d8c0*/  @!P0 BRA `(.L_x_3667) ;  /* 0x0000000c00cc8947 */ /* 0x002fea0003800000 */
[----:B0-----:R-:W2:Y:S04]  /*d8d0*/  LDL.LU R4, [R1+0x28] ;  /* 0x0000280001047983 */ /* 0x001ea80000300800 */
[----:B------:R-:W3:Y:S04]  /*d8e0*/  LDL.LU R3, [R1+0x4] ;  /* 0x0000040001037983 */ /* 0x000ee80000300800 */
[----:B------:R-:W4:Y:S01]  /*d8f0*/  LDL.LU R2, [R1+0x30] ;  /* 0x0000300001027983 */ /* 0x000f220000300800 */
[----:B--2---:R-:W-:Y:S02]  /*d900*/  LOP3.LUT R30, R4, 0x40, RZ, 0xc0, !PT ;  /* 0x00000040041e7812 */ /* 0x004fe400078ec0ff */
[----:B---3--:R-:W-:-:S02]  /*d910*/  LOP3.LUT R29, R3, 0x80, RZ, 0xc0, !PT ;  /* 0x00000080031d7812 */ /* 0x008fc400078ec0ff */
[----:B------:R-:W-:Y:S01]  /*d920*/  SHF.R.U32.HI R30, RZ, 0x2, R30 ;  /* 0x00000002ff1e7819 */ /* 0x000fe2000001161e */
[----:B----4-:R-:W-:Y:S01]  /*d930*/  VIADD R7, R2, 0xfffffffe ;  /* 0xfffffffe02077836 */ /* 0x010fe20000000000 */
[----:B------:R-:W-:-:S07]  /*d940*/  SHF.R.U32.HI R29, RZ, 0x3, R29 ;  /* 0x00000003ff1d7819 */ /* 0x000fce000001161d */
.L_x_3680:
[----:B------:R-:W0:Y:S01]  /*d950*/  S2R R2, SR_TID.X ;  /* 0x0000000000027919 */ /* 0x000e220000002100 */
[----:B-1----:R-:W1:Y:S01]  /*d960*/  LDC R3, c[0x0][0x430] ;  /* 0x00010c00ff037b82 */ /* 0x002e620000000800 */
[----:B--23--:R-:W-:Y:S01]  /*d970*/  LEA R6, R7, R31, 0x6 ;  /* 0x0000001f07067211 */ /* 0x00cfe200078e30ff */
[----:B------:R-:W-:Y:S01]  /*d980*/  IMAD.U32 R11, RZ, RZ, UR36 ;  /* 0x00000024ff0b7e24 */ /* 0x000fe2000f8e00ff */
[----:B------:R-:W-:Y:S01]  /*d990*/  IADD3 R24, R24, 0x1, RZ ;  /* 0x0000000118187810 */ /* 0x000fe20007ffe0ff */
[----:B------:R-:W-:Y:S05]  /*d9a0*/  YIELD ;  /* 0x0000000000007946 */ /* 0x000fea0003800000 */
[----:B------:R-:W-:Y:S01]  /*d9b0*/  ULDC UR4, c[0x0][0x430] ;  /* 0x00010c0000047ab9 */ /* 0x000fe20000000800 */
[----:B-1----:R-:W-:Y:S01]  /*d9c0*/  ISETP.NE.AND P0, PT, R3, 0x1, PT ;  /* 0x000000010300780c */ /* 0x002fe20003f05270 */
[----:B0-----:R-:W-:-:S05]  /*d9d0*/  IMAD.SHL.U32 R4, R2, 0x10, RZ ;  /* 0x0000001002047824 */ /* 0x001fca00078e00ff */
[----:B------:R-:W-:-:S07]  /*d9e0*/  LOP3.LUT R4, R37, 0x70, R4, 0xf8, !PT ;  /* 0x0000007025047812 */ /* 0x000fce00078ef804 */
[----:B------:R-:W0:Y:S01]  /*d9f0*/  @P0 LDC R3, c[0x0][0x434] ;  /* 0x00010d00ff030b82 */ /* 0x000e220000000800 */
[C---:B------:R-:W-:Y:S01]  /*da00*/  ISETP.GT.U32.AND P1, PT, R4.reuse, 0x3f, PT ;  /* 0x0000003f0400780c */ /* 0x040fe20003f24070 */
[----:B------:R-:W-:-:S06]  /*da10*/  IMAD.IADD R6, R4, 0x1, R6 ;  /* 0x0000000104067824 */ /* 0x000fcc00078e0206 */
[----:B------:R-:W1:Y:S01]  /*da20*/  @P0 LDC R2, c[0x0][0x438] ;  /* 0x00010e00ff020b82 */ /* 0x000e620000000800 */
[----:B------:R-:W-:-:S07]  /*da30*/  IMAD.MOV.U32 R10, RZ, RZ, R6 ;  /* 0x000000ffff0a7224 */ /* 0x000fce00078e0006 */
[----:B------:R-:W2:Y:S01]  /*da40*/  @!P1 LDC.64 R4, c[0x0][0x428] ;  /* 0x00010a00ff049b82 */ /* 0x000ea20000000a00 */
[----:B0-----:R-:W-:-:S07]  /*da50*/  @P0 IMAD.HI.U32 R3, R6, R3, RZ ;  /* 0x0000000306030227 */ /* 0x001fce00078e00ff */
[----:B------:R-:W0:Y:S01]  /*da60*/  @!P1 LDC.64 R8, c[0x0][0x418] ;  /* 0x00010600ff089b82 */ /* 0x000e220000000a00 */
[----:B-1----:R-:W-:-:S04]  /*da70*/  @P0 SHF.R.U32.HI R10, RZ, R2, R3 ;  /* 0x00000002ff0a0219 */ /* 0x002fc80000011603 */
[--C-:B------:R-:W-:Y:S01]  /*da80*/  @!P1 SHF.R.S32.HI R3, RZ, 0x1f, R10.reuse ;  /* 0x0000001fff039819 */ /* 0x100fe2000001140a */
[----:B------:R-:W-:-:S04]  /*da90*/  @!P1 IMAD.MOV.U32 R2, RZ, RZ, R10 ;  /* 0x000000ffff029224 */ /* 0x000fc800078e000a */
[----:B--2---:R-:W-:-:S04]  /*daa0*/  @!P1 IMAD.WIDE.U32 R2, R28, R4, R2 ;  /* 0x000000041c029225 */ /* 0x004fc800078e0002 */
[----:B------:R-:W-:-:S04]  /*dab0*/  @!P1 IMAD R4, R32, R4, RZ ;  /* 0x0000000420049224 */ /* 0x000fc800078e02ff */
[----:B------:R-:W-:Y:S01]  /*dac0*/  @!P1 IMAD R5, R28, R5, R4 ;  /* 0x000000051c059224 */ /* 0x000fe200078e0204 */
[----:B0-----:R-:W-:Y:S01]  /*dad0*/  @!P1 LEA R8, P0, R2, R8, 0x2 ;  /* 0x0000000802089211 */ /* 0x001fe200078010ff */
[----:B------:R-:W-:Y:S02]  /*dae0*/  IMAD.MOV.U32 R4, RZ, RZ, RZ ;  /* 0x000000ffff047224 */ /* 0x000fe400078e00ff */
[----:B------:R-:W-:Y:S02]  /*daf0*/  @!P1 IMAD.IADD R3, R5, 0x1, R3 ;  /* 0x0000000105039824 */ /* 0x000fe400078e0203 */
[----:B------:R-:W-:-:S03]  /*db00*/  IMAD.MOV R5, RZ, RZ, -R10 ;  /* 0x000000ffff057224 */ /* 0x000fc600078e0a0a */
[----:B------:R-:W-:Y:S01]  /*db10*/  @!P1 LEA.HI.X R9, R2, R9, R3, 0x2, P0 ;  /* 0x0000000902099211 */ /* 0x000fe200000f1403 */
[----:B------:R-:W-:Y:S01]  /*db20*/  IMAD R5, R5, UR4, R6 ;  /* 0x0000000405057c24 */ /* 0x000fe2000f8e0206 */
[----:B------:R-:W-:-:S03]  /*db30*/  ISETP.NE.AND P0, PT, R24, 0x2, PT ;  /* 0x000000021800780c */ /* 0x000fc60003f05270 */
[----:B------:R0:W5:Y:S01]  /*db40*/  @!P1 LDG.E R4, desc[UR50][R8.64] ;  /* 0x0000003208049981 */ /* 0x000162000c1e1900 */
[----:B------:R-:W-:Y:S02]  /*db50*/  ISETP.NE.AND P1, PT, R11, 0x3, PT ;  /* 0x000000030b00780c */ /* 0x000fe40003f25270 */
[----:B------:R-:W-:Y:S02]  /*db60*/  SEL R2, RZ, 0x1, P0 ;  /* 0x00000001ff027807 */ /* 0x000fe40000000000 */
[----:B------:R-:W-:Y:S02]  /*db70*/  SEL R24, R24, RZ, P0 ;  /* 0x000000ff18187207 */ /* 0x000fe40000000000 */
[----:B------:R-:W-:Y:S01]  /*db80*/  LOP3.LUT R25, R25, R2, RZ, 0x3c, !PT ;  /* 0x0000000219197212 */ /* 0x000fe200078e3cff */
[----:B------:R-:W-:Y:S02]  /*db90*/  IMAD.MOV.U32 R2, RZ, RZ, R7 ;  /* 0x000000ffff027224 */ /* 0x000fe400078e0007 */
[----:B------:R-:W-:-:S03]  /*dba0*/  VIADD R7, R7, 0xffffffff ;  /* 0xffffffff07077836 */ /* 0x000fc60000000000 */
[----:B------:R-:W-:Y:S01]  /*dbb0*/  ISETP.GT.AND P3, PT, R2, RZ, PT ;  /* 0x000000ff0200720c */ /* 0x000fe20003f64270 */
[----:B0-----:R-:W-:-:S12]  /*dbc0*/  @!P1 BRA `(.L_x_3668) ;  /* 0x0000000000049947 */ /* 0x001fd80003800000 */
[----:B------:R-:W-:Y:S01]  /*dbd0*/  BPT.TRAP 0x1 ;  /* 0x000000040000795c */ /* 0x000fe20000300000 */
.L_x_3668:
[----:B------:R-:W-:Y:S01]  /*dbe0*/  IMAD R6, R24, 0x8, R23 ;  /* 0x0000000818067824 */ /* 0x000fe200078e0217 */
[----:B------:R-:W-:Y:S01]  /*dbf0*/  SHF.L.U32 R17, R25, 0x1f, RZ ;  /* 0x0000001f19117819 */ /* 0x000fe200000006ff */
[----:B------:R-:W-:Y:S01]  /*dc00*/  BSSY B1, `(.L_x_3669) ;  /* 0x0000004000017945 */ /* 0x000fe20003800000 */
[----:B------:R-:W-:Y:S02]  /*dc10*/  SHF.R.S32.HI R9, RZ, 0x1f, R5 ;  /* 0x0000001fff097819 */ /* 0x000fe40000011405 */
[----:B------:R-:W0:Y:S02]  /*dc20*/  SYNCS.PHASECHK.TRANS64.TRYWAIT P0, [R6+URZ+0x28c40], R17 ;  /* 0x028c4011060075a7 */ /* 0x000e24000800017f */
[----:B0-----:R-:W-:Y:S05]  /*dc30*/  @!P0 BRA `(.L_x_3670) ;  /* 0x0000003000848947 */ /* 0x001fea0003800000 */
.L_x_3747:
[----:B------:R-:W-:Y:S05]  /*dc40*/  BSYNC B1 ;  /* 0x0000000000017941 */ /* 0x000fea0003800000 */
.L_x_3669:
[----:B------:R-:W-:Y:S01]  /*dc50*/  ULDC.64 UR4, c[0x0][0x300] ;  /* 0x0000c00000047ab9 */ /* 0x000fe20000000a00 */
[----:B-----5:R-:W-:Y:S01]  /*dc60*/  SHF.R.S32.HI R10, RZ, 0x1f, R4 ;  /* 0x0000001fff0a7819 */ /* 0x020fe20000011404 */
[----:B------:R-:W-:Y:S01]  /*dc70*/  IMAD R8, R9, UR4, RZ ;  /* 0x0000000409087c24 */ /* 0x000fe2000f8e02ff */
[----:B------:R-:W-:Y:S01]  /*dc80*/  LOP3.LUT P1, RZ, R22, 0x2, RZ, 0xc0, !PT ;  /* 0x0000000216ff7812 */ /* 0x000fe2000782c0ff */
[----:B------:R-:W-:-:S04]  /*dc90*/  IMAD.WIDE.U32 R2, R5, UR4, RZ ;  /* 0x0000000405027c25 */ /* 0x000fc8000f8e00ff */
        /* <DEDUP_REMOVED lines=16> */
[----:B------:R-:W-:Y:S01]  /*dda0*/  IMAD R8, R24, 0x1000, R33 ;  /* 0x0000100018087824 */ /* 0x000fe200078e0221 */
[----:B------:R-:W-:Y:S06]  /*ddb0*/  BRA.DIV UR4, `(.L_x_3671) ;  /* 0x0000003204387947 */ /* 0x000fec000b800000 */
[----:B------:R-:W1:Y:S01]  /*ddc0*/  SHFL.IDX PT, R2, R20, RZ, 0x181f ;  /* 0x00181fff14027589 */ /* 0x000e6200000e0000 */
[----:B------:R-:W-:-:S03]  /*ddd0*/  IMAD R21, R8, 0x2, R23 ;  /* 0x0000000208157824 */ /* 0x000fc600078e0217 */
[----:B------:R-:W2:Y:S01]  /*dde0*/  SHFL.IDX PT, R3, R27, RZ, 0x181f ;  /* 0x00181fff1b037589 */ /* 0x000ea200000e0000 */
[----:B-1----:R-:W-:-:S05]  /*ddf0*/  IADD3 R2, P0, R2, R0, RZ ;  /* 0x0000000002027210 */ /* 0x002fca0007f1e0ff */
[----:B--2---:R-:W-:-:S05]  /*de00*/  IMAD.X R3, RZ, RZ, R3, P0 ;  /* 0x000000ffff037224 */ /* 0x004fca00000e0603 */
[----:B------:R-:W-:Y:S01]  /*de10*/  @!PT LDS RZ, [RZ] ;  /* 0x00000000fffff984 */ /* 0x000fe20000000800 */
[----:B------:R1:W-:Y:S04]  /*de20*/  LDGSTS.E.BYPASS.LTC128B.128 [R21+0x22400], desc[UR50][R2.64], !P1 ;  /* 0x2240000002157fae */ /* 0x0003e8000c901d72 */
[----:B-1----:R-:W1:Y:S04]  /*de30*/  SHFL.IDX PT, R2, R20, 0x1, 0x181f ;  /* 0x00381f0014027f89 */ /* 0x002e6800000e0000 */
[----:B------:R-:W2:Y:S01]  /*de40*/  SHFL.IDX PT, R3, R27, 0x1, 0x181f ;  /* 0x00381f001b037f89 */ /* 0x000ea200000e0000 */
[----:B-1----:R-:W-:-:S04]  /*de50*/  IADD3 R2, P0, R2, R0, RZ ;  /* 0x0000000002027210 */ /* 0x002fc80007f1e0ff */
[----:B--2---:R-:W-:-:S05]  /*de60*/  IADD3.X R3, RZ, R3, RZ, P0, !PT ;  /* 0x00000003ff037210 */ /* 0x004fca00007fe4ff */
[----:B------:R1:W-:Y:S04]  /*de70*/  LDGSTS.E.BYPASS.LTC128B.128 [R21+0x22c00], desc[UR50][R2.64], !P1 ;  /* 0x22c0000002157fae */ /* 0x0003e8000c901d72 */
[----:B-1----:R-:W1:Y:S04]  /*de80*/  SHFL.IDX PT, R2, R20, 0x2, 0x181f ;  /* 0x00581f0014027f89 */ /* 0x002e6800000e0000 */
[----:B------:R-:W2:Y:S04]  /*de90*/  SHFL.IDX PT, R3, R27, 0x2, 0x181f ;  /* 0x00581f001b037f89 */ /* 0x000ea800000e0000 */
[----:B------:R-:W3:Y:S01]  /*dea0*/  SHFL.IDX PT, R27, R27, 0x3, 0x181f ;  /* 0x00781f001b1b7f89 */ /* 0x000ee200000e0000 */
[----:B-1----:R-:W-:-:S05]  /*deb0*/  IADD3 R2, P0, R2, R0, RZ ;  /* 0x0000000002027210 */ /* 0x002fca0007f1e0ff */
[----:B--2---:R-:W-:-:S05]  /*dec0*/  IMAD.X R3, RZ, RZ, R3, P0 ;  /* 0x000000ffff037224 */ /* 0x004fca00000e0603 */
[----:B------:R1:W-:Y:S04]  /*ded0*/  LDGSTS.E.BYPASS.LTC128B.128 [R21+0x23400], desc[UR50][R2.64], !P1 ;  /* 0x2340000002157fae */ /* 0x0003e8000c901d72 */
[----:B-1-3--:R1:W2:Y:S02]  /*dee0*/  SHFL.IDX PT, R2, R20, 0x3, 0x181f ;  /* 0x00781f0014027f89 */ /* 0x00a2a400000e0000 */
.L_x_3757:
        /* <DEDUP_REMOVED lines=8> */
.L_x_3672:
[----:B------:R-:W-:Y:S02]  /*df70*/  PLOP3.LUT P1, PT, P1, P0, PT, 0xa2, 0x0 ;  /* 0x000000000000781c */ /* 0x000fe40000f21472 */
[----:B------:R-:W-:-:S08]  /*df80*/  @P0 R2UR P1, UR4, R6 ;  /* 0x00000000060402ca */ /* 0x000fd00000020000 */
[----:B------:R-:W-:-:S05]  /*df90*/  @P0 PLOP3.LUT P0, PT, P1, PT, PT, 0x80, 0x0 ;  /* 0x000000000000081c */ /* 0x000fca0000f0f070 */
[----:B------:R-:W-:Y:S01]  /*dfa0*/  @!P1 SYNCS.ARRIVE.TRANS64.RED.A0T1 RZ, [UR4+0x28c30], RZ ;  /* 0x028c30ffffff99a7 */ /* 0x000fe20008200404 */
[----:B------:R-:W-:Y:S07]  /*dfb0*/  @!P1 ARRIVES.LDGSTSBAR.64.TRANSCNT [UR4+0x28c30] ;  /* 0x028c3000ff0099b0 */ /* 0x000fee0008000a84 */
[----:B------:R-:W-:Y:S05]  /*dfc0*/  @P0 BRA.U.ANY `(.L_x_3672) ;  /* 0xfffffffd00e80947 */ /* 0x000fea000393ffff */
[----:B------:R-:W-:Y:S01]  /*dfd0*/  NOP ;  /* 0x0000000000007918 */ /* 0x000fe20000000000 */
[----:B--2---:R-:W-:-:S05]  /*dfe0*/  IMAD.U32 R2, RZ, RZ, UR36 ;  /* 0x00000024ff027e24 */ /* 0x004fca000f8e00ff */
[----:B------:R-:W-:-:S13]  /*dff0*/  ISETP.NE.AND P2, PT, R2, 0x3, PT ;  /* 0x000000030200780c */ /* 0x000fda0003f45270 */
[----:B------:R-:W-:Y:S05]  /*e000*/  @!P2 BRA `(.L_x_3673) ;  /* 0x000000000004a947 */ /* 0x000fea0003800000 */
[----:B------:R-:W-:Y:S01]  /*e010*/  BPT.TRAP 0x1 ;  /* 0x000000040000795c */ /* 0x000fe20000300000 */
.L_x_3673:
[----:B------:R2:W-:Y:S01]  /*e020*/  SYNCS.ARRIVE.TRANS64.A1T0 RZ, [R6+URZ+0x28c30], RZ ;  /* 0x028c30ff06ff79a7 */ /* 0x0005e2000810003f */
[----:B------:R-:W-:Y:S05]  /*e030*/  @!P2 BRA `(.L_x_3674) ;  /* 0x000000000004a947 */ /* 0x000fea0003800000 */
[----:B------:R-:W-:Y:S01]  /*e040*/  BPT.TRAP 0x1 ;  /* 0x000000040000795c */ /* 0x000fe20000300000 */
.L_x_3674:
[----:B------:R-:W3:Y:S01]  /*e050*/  SYNCS.PHASECHK.TRANS64.TRYWAIT P0, [R6+URZ+0x28c60], R17 ;  /* 0x028c6011060075a7 */ /* 0x000ee2000800017f */
[----:B------:R-:W-:Y:S04]  /*e060*/  BSSY B1, `(.L_x_3675) ;  /* 0x0000002000017945 */ /* 0x000fe80003800000 */
[----:B---3--:R-:W-:Y:S05]  /*e070*/  @!P0 BRA `(.L_x_3676) ;  /* 0x0000003000a48947 */ /* 0x008fea0003800000 */
.L_x_3758:
[----:B------:R-:W-:Y:S05]  /*e080*/  BSYNC B1 ;  /* 0x0000000000017941 */ /* 0x000fea0003800000 */
.L_x_3675:
[----:B------:R-:W-:Y:S01]  /*e090*/  ULDC.64 UR4, c[0x0][0x328] ;  /* 0x0000ca0000047ab9 */ /* 0x000fe20000000a00 */
[C---:B------:R-:W-:Y:S01]  /*e0a0*/  LOP3.LUT P5, RZ, R22.reuse, 0x8, RZ, 0xc0, !PT ;  /* 0x0000000816ff7812 */ /* 0x040fe200078ac0ff */
[----:B------:R-:W-:Y:S01]  /*e0b0*/  IMAD R9, R9, UR4, RZ ;  /* 0x0000000409097c24 */ /* 0x000fe2000f8e02ff */
[----:B------:R-:W-:Y:S01]  /*e0c0*/  LOP3.LUT P4, RZ, R22, 0x4, RZ, 0xc0, !PT ;  /* 0x0000000416ff7812 */ /* 0x000fe2000788c0ff */
[----:B------:R-:W-:-:S04]  /*e0d0*/  IMAD.WIDE.U32 R2, R5, UR4, RZ ;  /* 0x0000000405027c25 */ /* 0x000fc8000f8e00ff */
[----:B------:R-:W-:Y:S01]  /*e0e0*/  IMAD R9, R5, UR5, R9 ;  /* 0x0000000505097c24 */ /* 0x000fe2000f8e0209 */
[----:B------:R-:W-:Y:S01]  /*e0f0*/  ULDC.64 UR4, c[0x0][0x338] ;  /* 0x0000ce0000047ab9 */ /* 0x000fe20000000a00 */
[----:B0--3--:R-:W-:Y:S02]  /*e100*/  IMAD R17, R24, 0x7000, R8 ;  /* 0x0000700018117824 */ /* 0x009fe400078e0208 */
        /* <DEDUP_REMOVED lines=9> */
[----:B------:R-:W-:-:S04]  /*e1a0*/  ULDC.64 UR4, c[0x0][0x318] ;  /* 0x0000c60000047ab9 */ /* 0x000fc80000000a00 */
[----:B------:R-:W-:Y:S02]  /*e1b0*/  IADD3 R4, R4, R3, RZ ;  /* 0x0000000304047210 */ /* 0x000fe40007ffe0ff */
[----:B------:R-:W-:Y:S01]  /*e1c0*/  LEA R9, P0, R2, UR4, 0x1 ;  /* 0x0000000402097c11 */ /* 0x000fe2000f8008ff */
[----:B------:R-:W-:-:S03]  /*e1d0*/  UMOV UR4, 0xffffffff ;  /* 0xffffffff00047882 */ /* 0x000fc60000000000 */
[----:B------:R-:W-:Y:S01]  /*e1e0*/  LEA.HI.X R10, R2, UR5, R4, 0x1, P0 ;  /* 0x00000005020a7c11 */ /* 0x000fe200080f0c04 */
[----:B------:R-:W-:Y:S08]  /*e1f0*/  BRA.DIV UR4, `(.L_x_3677) ;  /* 0x0000003204587947 */ /* 0x000ff0000b800000 */
[----:B------:R-:W0:Y:S01]  /*e200*/  SHFL.IDX PT, R2, R9, RZ, 0x181f ;  /* 0x00181fff09027589 */ /* 0x000e2200000e0000 */
[C---:B------:R-:W-:Y:S01]  /*e210*/  LOP3.LUT P1, RZ, R22.reuse, 0x80, RZ, 0xc0, !PT ;  /* 0x0000008016ff7812 */ /* 0x040fe2000782c0ff */
[----:B------:R-:W-:Y:S01]  /*e220*/  IMAD R17, R17, 0x2, R23 ;  /* 0x0000000211117824 */ /* 0x000fe200078e0217 */
[C---:B------:R-:W-:Y:S01]  /*e230*/  LOP3.LUT P2, RZ, R22.reuse, 0x40, RZ, 0xc0, !PT ;  /* 0x0000004016ff7812 */ /* 0x040fe2000784c0ff */
[----:B------:R-:W3:Y:S01]  /*e240*/  SHFL.IDX PT, R3, R10, RZ, 0x181f ;  /* 0x00181fff0a037589 */ /* 0x000ee200000e0000 */
[----:B------:R-:W-:-:S03]  /*e250*/  LOP3.LUT R22, R22, 0xffffbfff, RZ, 0xc0, !PT ;  /* 0xffffbfff16167812 */ /* 0x000fc600078ec0ff */
[----:B------:R-:W4:Y:S01]  /*e260*/  SHFL.IDX PT, R14, R9, 0x1, 0x181f ;  /* 0x00381f00090e7f89 */ /* 0x000f2200000e0000 */
[----:B------:R-:W-:-:S03]  /*e270*/  @P3 LOP3.LUT R22, R22, 0x4000, RZ, 0xfc, !PT ;  /* 0x0000400016163812 */ /* 0x000fc600078efcff */
[----:B------:R-:W5:Y:S01]  /*e280*/  SHFL.IDX PT, R5, R10, 0x1, 0x181f ;  /* 0x00381f000a057f89 */ /* 0x000f6200000e0000 */
[C---:B------:R-:W-:Y:S02]  /*e290*/  LOP3.LUT P3, RZ, R22.reuse, 0x20, RZ, 0xc0, !PT ;  /* 0x0000002016ff7812 */ /* 0x040fe4000786c0ff */
[C---:B------:R-:W-:Y:S01]  /*e2a0*/  LOP3.LUT P6, RZ, R22.reuse, 0x10, RZ, 0xc0, !PT ;  /* 0x0000001016ff7812 */ /* 0x040fe200078cc0ff */
[----:B------:R-:W-:Y:S01]  /*e2b0*/  SHFL.IDX PT, R8, R10, 0x2, 0x181f ;  /* 0x00581f000a087f89 */ /* 0x000fe200000e0000 */
[----:B------:R-:W-:-:S03]  /*e2c0*/  LOP3.LUT R22, R22, 0xfffeffff, RZ, 0xc0, !PT ;  /* 0xfffeffff16167812 */ /* 0x000fc600078ec0ff */
[----:B------:R-:W-:Y:S01]  /*e2d0*/  SHFL.IDX PT, R10, R10, 0x3, 0x181f ;  /* 0x00781f000a0a7f89 */ /* 0x000fe200000e0000 */
[----:B0-----:R-:W-:-:S05]  /*e2e0*/  IADD3 R2, P0, R2, R0, RZ ;  /* 0x0000000002027210 */ /* 0x001fca0007f1e0ff */
[----:B------:R-:W-:Y:S01]  /*e2f0*/  @P3 LOP3.LUT R22, R22, 0x10000, RZ, 0xfc, !PT ;  /* 0x0001000016163812 */ /* 0x000fe200078efcff */
[----:B---3--:R-:W-:Y:S01]  /*e300*/  IMAD.X R3, RZ, RZ, R3, P0 ;  /* 0x000000ffff037224 */ /* 0x008fe200000e0603 */
[----:B------:R-:W-:-:S04]  /*e310*/  ISETP.NE.U32.AND P0, PT, R30, RZ, PT ;  /* 0x000000ff1e00720c */ /* 0x000fc80003f05070 */
[----:B------:R-:W-:Y:S01]  /*e320*/  LDGSTS.E.BYPASS.LTC128B.128 [R17+0x400], desc[UR50][R2.64], !P1 ;  /* 0x0040000002117fae */ /* 0x000fe2000c901d72 */
[----:B------:R-:W-:-:S03]  /*e330*/  ISETP.NE.U32.AND P1, PT, R29, RZ, PT ;  /* 0x000000ff1d00720c */ /* 0x000fc60003f25070 */
[----:B------:R-:W-:Y:S01]  /*e340*/  LDGSTS.E.BYPASS.LTC128B.128 [R17+0x2400], desc[UR50][R2.64+0x80], !P2 ;  /* 0x0240008002117fae */ /* 0x000fe2000d101d72 */
[----:B----4-:R-:W-:-:S03]  /*e350*/  IADD3 R4, P2, R14, R0, RZ ;  /* 0x000000000e047210 */ /* 0x010fc60007f5e0ff */
[----:B------:R-:W-:Y:S01]  /*e360*/  LDGSTS.E.BYPASS.LTC128B.128 [R17+0x4400], desc[UR50][R2.64+0x100], !P3 ;  /* 0x0440010002117fae */ /* 0x000fe2000d901d72 */
[C---:B------:R-:W-:Y:S01]  /*e370*/  LOP3.LUT P3, RZ, R22.reuse, 0x80, RZ, 0xc0, !PT ;  /* 0x0000008016ff7812 */ /* 0x040fe2000786c0ff */
[----:B-----5:R-:W-:Y:S01]  /*e380*/  IMAD.X R5, RZ, RZ, R5, P2 ;  /* 0x000000ffff057224 */ /* 0x020fe200010e0605 */
[C---:B------:R-:W-:Y:S01]  /*e390*/  LOP3.LUT P2, RZ, R22.reuse, 0x40, RZ, 0xc0, !PT ;  /* 0x0000004016ff7812 */ /* 0x040fe2000784c0ff */
[----:B------:R-:W-:Y:S04]  /*e3a0*/  LDGSTS.E.BYPASS.LTC128B.128 [R17+0x6400], desc[UR50][R2.64+0x180], !P6 ;  /* 0x0640018002117fae */ /* 0x000fe8000f101d72 */
[----:B------:R-:W-:Y:S04]  /*e3b0*/  LDGSTS.E.BYPASS.LTC128B.128 [R17+0x8400], desc[UR50][R2.64+0x200], !P5 ;  /* 0x0840020002117fae */ /* 0x000fe8000e901d72 */
[----:B------:R-:W-:Y:S04]  /*e3c0*/  LDGSTS.E.BYPASS.LTC128B.128 [R17+0xa400], desc[UR50][R2.64+0x280], !P4 ;  /* 0x0a40028002117fae */ /* 0x000fe8000e101d72 */
[----:B------:R-:W0:Y:S04]  /*e3d0*/  SHFL.IDX PT, R14, R9, 0x2, 0x181f ;  /* 0x00581f00090e7f89 */ /* 0x000e2800000e0000 */
[----:B------:R-:W-:Y:S04]  /*e3e0*/  LDGSTS.E.BYPASS.LTC128B.128 [R17+0xc400], desc[UR50][R2.64+0x300], P0 ;  /* 0x0c40030002117fae */ /* 0x000fe80008101d72 */
[----:B------:R0:W-:Y:S04]  /*e3f0*/  LDGSTS.E.BYPASS.LTC128B.128 [R17+0xe400], desc[UR50][R2.64+0x380], P1 ;  /* 0x0e40038002117fae */ /* 0x0001e80008901d72 */
[----:B------:R3:W-:Y:S01]  /*e400*/  LDGSTS.E.BYPASS.LTC128B.128 [R17+0xc00], desc[UR50][R4.64], !P3 ;  /* 0x00c0000004117fae */ /* 0x0007e2000d901d72 */
[----:B------:R-:W-:-:S02]  /*e410*/  LOP3.LUT P3, RZ, R22, 0x10000, RZ, 0xc0, !PT ;  /* 0x0001000016ff7812 */ /* 0x000fc4000786c0ff */
[----:B------:R-:W-:Y:S01]  /*e420*/  LOP3.LUT R22, R22, 0xffff7fff, RZ, 0xc0, !PT ;  /* 0xffff7fff16167812 */ /* 0x000fe200078ec0ff */
[----:B------:R3:W-:Y:S01]  /*e430*/  LDGSTS.E.BYPASS.LTC128B.128 [R17+0x2c00], desc[UR50][R4.64+0x80], !P2 ;  /* 0x02c0008004117fae */ /* 0x0007e2000d101d72 */
[----:B0-----:R-:W-:-:S09]  /*e440*/  IADD3 R2, P2, R14, R0, RZ ;  /* 0x000000000e027210 */ /* 0x001fd20007f5e0ff */
[----:B------:R-:W-:Y:S01]  /*e450*/  @P3 LOP3.LUT R22, R22, 0x8000, RZ, 0xfc, !PT ;  /* 0x0000800016163812 */ /* 0x000fe200078efcff */
[----:B------:R3:W-:Y:S01]  /*e460*/  LDGSTS.E.BYPASS.LTC128B.128 [R17+0x4c00], desc[UR50][R4.64+0x100], !P3 ;  /* 0x04c0010004117fae */ /* 0x0007e2000d901d72 */
[----:B------:R-:W-:Y:S02]  /*e470*/  IMAD.X R3, RZ, RZ, R8, P2 ;  /* 0x000000ffff037224 */ /* 0x000fe400010e0608 */
[C---:B------:R-:W-:Y:S01]  /*e480*/  LOP3.LUT P3, RZ, R22.reuse, 0x80, RZ, 0xc0, !PT ;  /* 0x0000008016ff7812 */ /* 0x040fe2000786c0ff */
[----:B------:R3:W-:Y:S01]  /*e490*/  LDGSTS.E.BYPASS.LTC128B.128 [R17+0x6c00], desc[UR50][R4.64+0x180], !P6 ;  /* 0x06c0018004117fae */ /* 0x0007e2000f101d72 */
[----:B------:R-:W-:-:S03]  /*e4a0*/  LOP3.LUT P2, RZ, R22, 0x40, RZ, 0xc0, !PT ;  /* 0x0000004016ff7812 */ /* 0x000fc6000784c0ff */
[----:B------:R3:W-:Y:S04]  /*e4b0*/  LDGSTS.E.BYPASS.LTC128B.128 [R17+0x8c00], desc[UR50][R4.64+0x200], !P5 ;  /* 0x08c0020004117fae */ /* 0x0007e8000e901d72 */
[----:B------:R3:W-:Y:S04]  /*e4c0*/  LDGSTS.E.BYPASS.LTC128B.128 [R17+0xac00], desc[UR50][R4.64+0x280], !P4 ;  /* 0x0ac0028004117fae */ /* 0x0007e8000e101d72 */
[----:B------:R3:W-:Y:S04]  /*e4d0*/  LDGSTS.E.BYPASS.LTC128B.128 [R17+0xcc00], desc[UR50][R4.64+0x300], P0 ;  /* 0x0cc0030004117fae */ /* 0x0007e80008101d72 */
[----:B------:R3:W-:Y:S04]  /*e4e0*/  LDGSTS.E.BYPASS.LTC128B.128 [R17+0xec00], desc[UR50][R4.64+0x380], P1 ;  /* 0x0ec0038004117fae */ /* 0x0007e80008901d72 */
[----:B------:R3:W-:Y:S01]  /*e4f0*/  LDGSTS.E.BYPASS.LTC128B.128 [R17+0x1400], desc[UR50][R2.64], !P3 ;  /* 0x0140000002117fae */ /* 0x0007e2000d901d72 */
[----:B------:R-:W-:-:S03]  /*e500*/  LOP3.LUT P3, RZ, R22, 0x8000, RZ, 0xc0, !PT ;  /* 0x0000800016ff7812 */ /* 0x000fc6000786c0ff */
[----:B------:R3:W-:Y:S04]  /*e510*/  LDGSTS.E.BYPASS.LTC128B.128 [R17+0x3400], desc[UR50][R2.64+0x80], !P2 ;  /* 0x0340008002117fae */ /* 0x0007e8000d101d72 */
[----:B------:R3:W0:Y:S06]  /*e520*/  SHFL.IDX PT, R14, R9, 0x3, 0x181f ;  /* 0x00781f00090e7f89 */ /* 0x00062c00000e0000 */
[----:B------:R3:W-:Y:S01]  /*e530*/  LDGSTS.E.BYPASS.LTC128B.128 [R17+0x5400], desc[UR50][R2.64+0x100], !P3 ;  /* 0x0540010002117fae */ /* 0x0007e2000d901d72 */
[----:B------:R-:W-:-:S03]  /*e540*/  LOP3.LUT P3, RZ, R22, 0x4000, RZ, 0xc0, !PT ;  /* 0x0000400016ff7812 */ /* 0x000fc6000786c0ff */
[----:B------:R3:W-:Y:S04]  /*e550*/  LDGSTS.E.BYPASS.LTC128B.128 [R17+0x7400], desc[UR50][R2.64+0x180], !P6 ;  /* 0x0740018002117fae */ /* 0x0007e8000f101d72 */
[----:B------:R3:W-:Y:S04]  /*e560*/  LDGSTS.E.BYPASS.LTC128B.128 [R17+0x9400], desc[UR50][R2.64+0x200], !P5 ;  /* 0x0940020002117fae */ /* 0x0007e8000e901d72 */
[----:B------:R3:W-:Y:S04]  /*e570*/  LDGSTS.E.BYPASS.LTC128B.128 [R17+0xb400], desc[UR50][R2.64+0x280], !P4 ;  /* 0x0b40028002117fae */ /* 0x0007e8000e101d72 */
[----:B------:R3:W-:Y:S04]  /*e580*/  LDGSTS.E.BYPASS.LTC128B.128 [R17+0xd400], desc[UR50][R2.64+0x300], P0 ;  /* 0x0d40030002117fae */ /* 0x0007e80008101d72 */
[----:B0-----:R3:W-:Y:S02]  /*e590*/  LDGSTS.E.BYPASS.LTC128B.128 [R17+0xf400], desc[UR50][R2.64+0x380], P1 ;  /* 0x0f40038002117fae */ /* 0x0017e40008901d72 */
.L_x_3768:
[----:B------:R-:W-:Y:S02]  /*e5a0*/  LOP3.LUT R22, R22, 0xffff7fff, RZ, 0xc0, !PT ;  /* 0xffff7fff16167812 */ /* 0x000fe400078ec0ff */
[----:B---3--:R-:W-:Y:S02]  /*e5b0*/  IADD3 R2, P2, R14, R0, RZ ;  /* 0x000000000e027210 */ /* 0x008fe40007f5e0ff */
[----:B------:R-:W-:-:S03]  /*e5c0*/  @P1 LOP3.LUT R22, R22, 0x8000, RZ, 0xfc, !PT ;  /* 0x0000800016161812 */ /* 0x000fc600078efcff */
[----:B------:R-:W-:Y:S01]  /*e5d0*/  IMAD.X R3, RZ, RZ, R10, P2 ;  /* 0x000000ffff037224 */ /* 0x000fe200010e060a */
[C---:B------:R-:W-:Y:S02]  /*e5e0*/  LOP3.LUT P1, RZ, R22.reuse, 0x80, RZ, 0xc0, !PT ;  /* 0x0000008016ff7812 */ /* 0x040fe4000782c0ff */
[----:B------:R-:W-:-:S04]  /*e5f0*/  LOP3.LUT R22, R22, 0xffffbfff, RZ, 0xc0, !PT ;  /* 0xffffbfff16167812 */ /* 0x000fc800078ec0ff */
[----:B------:R-:W-:-:S04]  /*e600*/  @P3 LOP3.LUT R22, R22, 0x4000, RZ, 0xfc, !PT ;  /* 0x0000400016163812 */ /* 0x000fc800078efcff */
[C---:B------:R-:W-:Y:S02]  /*e610*/  LOP3.LUT P3, RZ, R22.reuse, 0x40, RZ, 0xc0, !PT ;  /* 0x0000004016ff7812 */ /* 0x040fe4000786c0ff */
[C---:B------:R-:W-:Y:S01]  /*e620*/  LOP3.LUT P2, RZ, R22.reuse, 0x20, RZ, 0xc0, !PT ;  /* 0x0000002016ff7812 */ /* 0x040fe2000784c0ff */
[----:B------:R-:W-:Y:S01]  /*e630*/  @!PT LDS RZ, [RZ] ;  /* 0x00000000fffff984 */ /* 0x000fe20000000800 */
[----:B------:R-:W-:Y:S01]  /*e640*/  @!PT LDS RZ, [RZ] ;  /* 0x00000000fffff984 */ /* 0x000fe20000000800 */
[----:B------:R-:W-:Y:S01]  /*e650*/  @!PT LDS RZ, [RZ] ;  /* 0x00000000fffff984 */ /* 0x000fe20000000800 */
[----:B------:R0:W-:Y:S01]  /*e660*/  LDGSTS.E.BYPASS.LTC128B.128 [R17+0x1c00], desc[UR50][R2.64], !P1 ;  /* 0x01c0000002117fae */ /* 0x0001e2000c901d72 */
[C---:B------:R-:W-:Y:S02]  /*e670*/  LOP3.LUT P6, RZ, R22.reuse, 0x10, RZ, 0xc0, !PT ;  /* 0x0000001016ff7812 */ /* 0x040fe400078cc0ff */
[----:B------:R-:W-:-:S07]  /*e680*/  LOP3.LUT P1, RZ, R22, 0x8000, RZ, 0xc0, !PT ;  /* 0x0000800016ff7812 */ /* 0x000fce000782c0ff */
[----:B------:R0:W-:Y:S01]  /*e690*/  LDGSTS.E.BYPASS.LTC128B.128 [R17+0x3c00], desc[UR50][R2.64+0x80], !P3 ;  /* 0x03c0008002117fae */ /* 0x0001e2000d901d72 */
[----:B------:R-:W-:-:S03]  /*e6a0*/  LOP3.LUT P3, RZ, R22, 0x4000, RZ, 0xc0, !PT ;  /* 0x0000400016ff7812 */ /* 0x000fc6000786c0ff */
        /* <DEDUP_REMOVED lines=8> */
.L_x_3678:
[----:B------:R-:W-:Y:S02]  /*e730*/  PLOP3.LUT P1, PT, P1, P0, PT, 0xa2, 0x0 ;  /* 0x000000000000781c */ /* 0x000fe40000f21472 */
[----:B------:R-:W-:-:S08]  /*e740*/  @P0 R2UR P1, UR4, R6 ;  /* 0x00000000060402ca */ /* 0x000fd00000020000 */
[----:B------:R-:W-:-:S05]  /*e750*/  @P0 PLOP3.LUT P0, PT, P1, PT, PT, 0x80, 0x0 ;  /* 0x000000000000081c */ /* 0x000fca0000f0f070 */
[----:B------:R-:W-:Y:S01]  /*e760*/  @!P1 SYNCS.ARRIVE.TRANS64.RED.A0T1 RZ, [UR4+0x28c50], RZ ;  /* 0x028c50ffffff99a7 */ /* 0x000fe20008200404 */
[----:B------:R-:W-:Y:S07]  /*e770*/  @!P1 ARRIVES.LDGSTSBAR.64.TRANSCNT [UR4+0x28c50] ;  /* 0x028c5000ff0099b0 */ /* 0x000fee0008000a84 */
[----:B------:R-:W-:Y:S05]  /*e780*/  @P0 BRA.U.ANY `(.L_x_3678) ;  /* 0xfffffffd00e80947 */ /* 0x000fea000393ffff */
[----:B------:R-:W-:Y:S01]  /*e790*/  NOP ;  /* 0x0000000000007918 */ /* 0x000fe20000000000 */
[----:B0-----:R-:W-:-:S04]  /*e7a0*/  MOV R2, UR36 ;  /* 0x0000002400027c02 */ /* 0x001fc80008000f00 */
[----:B------:R-:W-:-:S13]  /*e7b0*/  ISETP.NE.AND P2, PT, R2, 0x3, PT ;  /* 0x000000030200780c */ /* 0x000fda0003f45270 */
[----:B------:R-:W-:Y:S05]  /*e7c0*/  @!P2 BRA `(.L_x_3679) ;  /* 0x000000000004a947 */ /* 0x000fea0003800000 */
[----:B------:R-:W-:Y:S01]  /*e7d0*/  BPT.TRAP 0x1 ;  /* 0x000000040000795c */ /* 0x000fe20000300000 */
.L_x_3679:
[----:B------:R3:W-:Y:S01]  /*e7e0*/  SYNCS.ARRIVE.TRANS64.A1T0 RZ, [R6+URZ+0x28c50], RZ ;  /* 0x028c50ff06ff79a7 */ /* 0x0007e2000810003f */
[----:B------:R-:W-:Y:S05]  /*e7f0*/  @P3 BRA `(.L_x_3680) ;  /* 0xfffffff000543947 */ /* 0x000fea000383ffff */
.L_x_3667:
[----:B------:R-:W-:Y:S05]  /*e800*/  BSYNC B0 ;  /* 0x0000000000007941 */ /* 0x000fea0003800000 */
.L_x_3666:
[----:B------:R-:W4:Y:S01]  /*e810*/  S2R R2, SR_TID.X ;  /* 0x0000000000027919 */ /* 0x000f220000002100 */
[----:B------:R-:W-:Y:S01]  /*e820*/  VIADD R24, R24, 0x1 ;  /* 0x0000000118187836 */ /* 0x000fe20000000000 */
[----:B------:R-:W-:Y:S04]  /*e830*/  BSSY B0, `(.L_x_3681) ;  /* 0x0000013000007945 */ /* 0x000fe80003800000 */
[----:B------:R-:W-:-:S04]  /*e840*/  ISETP.NE.AND P0, PT, R24, 0x2, PT ;  /* 0x000000021800780c */ /* 0x000fc80003f05270 */
[----:B------:R-:W-:-:S04]  /*e850*/  SEL R0, RZ, 0x1, P0 ;  /* 0x00000001ff007807 */ /* 0x000fc80000000000 */
[----:B------:R-:W-:Y:S02]  /*e860*/  LOP3.LUT R25, R25, R0, RZ, 0x3c, !PT ;  /* 0x0000000019197212 */ /* 0x000fe400078e3cff */
[----:B----4-:R-:W-:-:S04]  /*e870*/  LOP3.LUT R2, R2, 0x7f, RZ, 0xc0, !PT ;  /* 0x0000007f02027812 */ /* 0x010fc800078ec0ff */
[----:B------:R-:W-:-:S13]  /*e880*/  ISETP.NE.AND P1, PT, R2, RZ, PT ;  /* 0x000000ff0200720c */ /* 0x000fda0003f25270 */
[----:B------:R-:W-:Y:S05]  /*e890*/  @P1 BRA `(.L_x_3682) ;  /* 0x0000000000301947 */ /* 0x000fea0003800000 */
[----:B------:R-:W4:Y:S01]  /*e8a0*/  S2R R5, SR_LANEID ;  /* 0x0000000000057919 */ /* 0x000f220000000000 */
[----:B------:R-:W-:Y:S01]  /*e8b0*/  VOTEU.ANY UR4, UPT, PT ;  /* 0x0000000000047886 */ /* 0x000fe200038e0100 */
[----:B------:R-:W5:Y:S01]  /*e8c0*/  LDC.64 R2, c[0x0][0xc60] ;  /* 0x00031800ff027b82 */ /* 0x000f620000000a00 */
[----:B------:R-:W4:Y:S02]  /*e8d0*/  FLO.U32 R0, UR4 ;  /* 0x0000000400007d00 */ /* 0x000f2400080e0000 */
[----:B----4-:R-:W-:-:S06]  /*e8e0*/  ISETP.EQ.U32.AND P1, PT, R0, R5, PT ;  /* 0x000000050000720c */ /* 0x010fcc0003f22070 */
[----:B------:R-:W5:Y:S07]  /*e8f0*/  POPC R5, UR4 ;  /* 0x0000000400057d09 */ /* 0x000f6e0008000000 */
[----:B-----5:R-:W4:Y:S01]  /*e900*/  @P1 ATOMG.E.ADD.STRONG.GPU PT, R3, desc[UR50][R2.64], R5 ;  /* 0x00000005020319a8 */ /* 0x020f2200081ee1f2 */
[----:B0-----:R-:W0:Y:S02]  /*e910*/  S2R R4, SR_LTMASK ;  /* 0x0000000000047919 */ /* 0x001e240000003900 */
[----:B0-----:R-:W-:-:S04]  /*e920*/  LOP3.LUT R4, R4, UR4, RZ, 0xc0, !PT ;  /* 0x0000000404047c12 */ /* 0x001fc8000f8ec0ff */
[----:B------:R-:W0:Y:S01]  /*e930*/  POPC R7, R4 ;  /* 0x0000000400077309 */ /* 0x000e220000000000 */
[----:B----4-:R-:W0:Y:S02]  /*e940*/  SHFL.IDX PT, R0, R3, R0, 0x1f ;  /* 0x00001f0003007589 */ /* 0x010e2400000e0000 */
[----:B0-----:R-:W-:-:S07]  /*e950*/  IADD3 R16, R0, UR37, R7 ;  /* 0x0000002500107c10 */ /* 0x001fce000fffe007 */
.L_x_3682:
[----:B------:R-:W-:Y:S05]  /*e960*/  BSYNC B0 ;  /* 0x0000000000007941 */ /* 0x000fea0003800000 */
.L_x_3681:
[----:B------:R-:W-:-:S07]  /*e970*/  SEL R24, R24, RZ, P0 ;  /* 0x000000ff18187207 */ /* 0x000fce0000000000 */
.L_x_3641:
[----:B------:R-:W-:Y:S05]  /*e980*/  BSYNC B7 ;  /* 0x0000000000077941 */ /* 0x000fea0003800000 */
.L_x_3639:
[----:B------:R-:W-:-:S13]  /*e990*/  LOP3.LUT P0, RZ, R22, 0x2000, RZ, 0xc0, !PT ;  /* 0x0000200016ff7812 */ /* 0x000fda000780c0ff */
[----:B------:R-:W-:Y:S05]  /*e9a0*/  @!P0 BRA `(.L_x_3683) ;  /* 0x0000000000248947 */ /* 0x000fea0003800000 */
[----:B------:R-:W-:Y:S05]  /*e9b0*/  WARPSYNC.ALL ;  /* 0x0000000000007948 */ /* 0x000fea0003800000 */
[----:B------:R-:W4:Y:S08]  /*e9c0*/  S2UR UR5, SR_CgaCtaId ;  /* 0x00000000000579c3 */ /* 0x000f300000008800 */
[----:B------:R-:W-:Y:S06]  /*e9d0*/  BAR.SYNC.DEFER_BLOCKING 0x5, 0x180 ;  /* 0x0146000000007b1d */ /* 0x000fec0000010000 */
[----:B------:R-:W-:-:S02]  /*e9e0*/  UMOV UR4, 0x400 ;  /* 0x0000040000047882 */ /* 0x000fc40000000000 */
[----:B----4-:R-:W-:-:S06]  /*e9f0*/  ULEA UR4, UR5, UR4, 0x18 ;  /* 0x0000000405047291 */ /* 0x010fcc000f8ec03f */
[----:B------:R-:W-:-:S05]  /*ea00*/  IMAD.U32 R23, RZ, RZ, UR4 ;  /* 0x00000004ff177e24 */ /* 0x000fca000f8e00ff */
[----:B------:R4:W0:Y:S01]  /*ea10*/  LDS.128 R16, [R23+0x28cd0] ;  /* 0x028cd00017107984 */ /* 0x0008220000000c00 */
[----:B------:R-:W-:Y:S06]  /*ea20*/  BAR.ARV 0x4, 0x180 ;  /* 0x0106000000007b1d */ /* 0x000fec0000002000 */
[----:B------:R-:W-:Y:S05]  /*ea30*/  BRA `(.L_x_3684) ;  /* 0x0000000800407947 */ /* 0x000fea0003800000 */
.L_x_3683:
[----:B------:R-:W4:Y:S01]  /*ea40*/  S2R R0, SR_TID.X ;  /* 0x0000000000007919 */ /* 0x000f220000002100 */
[----:B------:R-:W-:Y:S01]  /*ea50*/  UMOV UR4, 0xffffffff ;  /* 0xffffffff00047882 */ /* 0x000fe20000000000 */
[----:B----4-:R-:W-:-:S04]  /*ea60*/  LOP3.LUT R8, R0, 0x1f, RZ, 0xc0, !PT ;  /* 0x0000001f00087812 */ /* 0x010fc800078ec0ff */
[----:B------:R-:W-:Y:S01]  /*ea70*/  ISETP.NE.AND P0, PT, R8, 0x1f, PT ;  /* 0x0000001f0800780c */ /* 0x000fe20003f05270 */
[----:B------:R-:W-:-:S12]  /*ea80*/  BRA.DIV UR4, `(.L_x_3685) ;  /* 0x0000003204107947 */ /* 0x000fd8000b800000 */
[----:B------:R-:W-:Y:S01]  /*ea90*/  IMAD.IADD R5, R19, 0x1, R8 ;  /* 0x0000000113057824 */ /* 0x000fe200078e0208 */
[----:B------:R-:W-:-:S04]  /*eaa0*/  ULDC UR4, c[0x0][0xc3c] ;  /* 0x00030f0000047ab9 */ /* 0x000fc80000000800 */
[----:B------:R-:W-:-:S13]  /*eab0*/  ISETP.GE.OR P1, PT, R5, UR4, !P0 ;  /* 0x0000000405007c0c */ /* 0x000fda000c726670 */
[----:B------:R-:W4:Y:S02]  /*eac0*/  @!P1 LDC.64 R2, c[0x0][0xc80] ;  /* 0x00032000ff029b82 */ /* 0x000f240000000a00 */
[----:B----4-:R-:W-:-:S06]  /*ead0*/  @!P1 IMAD.WIDE R2, R5, 0x4, R2 ;  /* 0x0000000405029825 */ /* 0x010fcc00078e0202 */
[----:B------:R-:W4:Y:S01]  /*eae0*/  @!P1 LDG.E R2, desc[UR50][R2.64] ;  /* 0x0000003202029981 */ /* 0x000f22000c1e1900 */
[----:B------:R-:W-:Y:S01]  /*eaf0*/  IMAD.MOV.U32 R5, RZ, RZ, RZ ;  /* 0x000000ffff057224 */ /* 0x000fe200078e00ff */
[C---:B------:R-:W-:Y:S02]  /*eb00*/  ISETP.GE.U32.AND P2, PT, R8.reuse, 0x2, PT ;  /* 0x000000020800780c */ /* 0x040fe40003f46070 */
[C---:B------:R-:W-:Y:S01]  /*eb10*/  ISETP.GE.U32.AND P3, PT, R8.reuse, 0x4, PT ;  /* 0x000000040800780c */ /* 0x040fe20003f66070 */
[----:B------:R-:W-:Y:S01]  /*eb20*/  SHFL.IDX PT, R0, R16, RZ, 0x1f ;  /* 0x00001fff10007589 */ /* 0x000fe200000e0000 */
[C---:B------:R-:W-:Y:S02]  /*eb30*/  ISETP.GE.U32.AND P4, PT, R8.reuse, 0x8, PT ;  /* 0x000000080800780c */ /* 0x040fe40003f86070 */
[C---:B------:R-:W-:Y:S01]  /*eb40*/  ISETP.GE.U32.AND P5, PT, R8.reuse, 0x10, PT ;  /* 0x000000100800780c */ /* 0x040fe20003fa6070 */
[----:B0-----:R-:W-:Y:S01]  /*eb50*/  SHFL.IDX PT, R4, R16, 0x1, 0x1f ;  /* 0x00201f0010047f89 */ /* 0x001fe200000e0000 */
[----:B----4-:R-:W-:Y:S01]  /*eb60*/  @!P1 IMAD.MOV.U32 R5, RZ, RZ, R2 ;  /* 0x000000ffff059224 */ /* 0x010fe200078e0002 */
[----:B------:R-:W-:-:S04]  /*eb70*/  ISETP.NE.AND P1, PT, R8, RZ, PT ;  /* 0x000000ff0800720c */ /* 0x000fc80003f25270 */
[----:B------:R-:W2:Y:S02]  /*eb80*/  SHFL.UP PT, R14, R5, 0x1, RZ ;  /* 0x04200000050e7989 */ /* 0x000ea400000e00ff */
[----:B--23--:R-:W-:-:S04]  /*eb90*/  SEL R6, R14, RZ, P1 ;  /* 0x000000ff0e067207 */ /* 0x00cfc80000800000 */
        /* <DEDUP_REMOVED lines=14> */
.L_x_3778:
[----:B------:R-:W-:Y:S02]  /*ec80*/  ULDC UR4, c[0x0][0xc38] ;  /* 0x00030e0000047ab9 */ /* 0x000fe40000000800 */
[----:B------:R-:W-:-:S04]  /*ec90*/  IMAD.U32 R7, RZ, RZ, UR4 ;  /* 0x00000004ff077e24 */ /* 0x000fc8000f8e00ff */
[----:B--2---:R-:W-:-:S05]  /*eca0*/  IMAD R14, R14, R7, RZ ;  /* 0x000000070e0e7224 */ /* 0x004fca00078e02ff */
[----:B------:R-:W-:-:S04]  /*ecb0*/  IADD3 R9, R4, R14, RZ ;  /* 0x0000000e04097210 */ /* 0x000fc80007ffe0ff */
[----:B------:R-:W-:-:S13]  /*ecc0*/  ISETP.GT.AND P6, PT, R9, R0, PT ;  /* 0x000000000900720c */ /* 0x000fda0003fc4270 */
[----:B------:R-:W-:Y:S05]  /*ecd0*/  @P6 BRA `(.L_x_3686) ;  /* 0x00000000009c6947 */ /* 0x000fea0003800000 */
.L_x_3691:
[----:B0-----:R-:W0:Y:S01]  /*ece0*/  LDC R2, c[0x0][0xc3c] ;  /* 0x00030f00ff027b82 */ /* 0x001e220000000800 */
[----:B------:R-:W-:-:S05]  /*ecf0*/  VIADD R19, R19, 0x1f ;  /* 0x0000001f13137836 */ /* 0x000fca0000000000 */
        /* <DEDUP_REMOVED lines=12> */
.L_x_3689:
[----:B------:R-:W-:Y:S05]  /*edc0*/  BSYNC B0 ;  /* 0x0000000000007941 */ /* 0x000fea0003800000 */
.L_x_3688:
[----:B------:R-:W-:-:S03]  /*edd0*/  UMOV UR4, 0xffffffff ;  /* 0xffffffff00047882 */ /* 0x000fc60000000000 */
[----:B------:R-:W-:Y:S05]  /*ede0*/  BRA.DIV UR4, `(.L_x_3690) ;  /* 0x00000032045c7947 */ /* 0x000fea000b800000 */
[----:B-----5:R-:W2:Y:S02]  /*edf0*/  SHFL.UP PT, R14, R5, 0x1, RZ ;  /* 0x04200000050e7989 */ /* 0x020ea400000e00ff */
[----:B--2---:R-:W-:-:S05]  /*ee00*/  SEL R14, R14, RZ, P1 ;  /* 0x000000ff0e0e7207 */ /* 0x004fca0000800000 */
        /* <DEDUP_REMOVED lines=13> */
[----:B------:R0:W2:Y:S02]  /*eee0*/  SHFL.IDX PT, R14, R2, 0x1f, 0x1f ;  /* 0x03e01f00020e7f89 */ /* 0x0000a400000e0000 */
.L_x_3786:
[----:B------:R-:W-:Y:S02]  /*eef0*/  ULDC UR4, c[0x0][0xc38] ;  /* 0x00030e0000047ab9 */ /* 0x000fe40000000800 */
[----:B------:R-:W-:-:S04]  /*ef00*/  IMAD.U32 R7, RZ, RZ, UR4 ;  /* 0x00000004ff077e24 */ /* 0x000fc8000f8e00ff */
[----:B--2---:R-:W-:-:S04]  /*ef10*/  IMAD R14, R14, R7, RZ ;  /* 0x000000070e0e7224 */ /* 0x004fc800078e02ff */
[----:B------:R-:W-:-:S05]  /*ef20*/  IMAD.IADD R9, R14, 0x1, R9 ;  /* 0x000000010e097824 */ /* 0x000fca00078e0209 */
[----:B------:R-:W-:-:S13]  /*ef30*/  ISETP.GT.AND P6, PT, R9, R0, PT ;  /* 0x000000000900720c */ /* 0x000fda0003fc4270 */
[----:B------:R-:W-:Y:S05]  /*ef40*/  @!P6 BRA `(.L_x_3691) ;  /* 0xfffffffc0064e947 */ /* 0x000fea000383ffff */
.L_x_3686:
        /* <DEDUP_REMOVED lines=8> */
.L_x_3790:
[----:B------:R-:W-:Y:S02]  /*efd0*/  ISETP.NE.AND P0, PT, R3, RZ, PT ;  /* 0x000000ff0300720c */ /* 0x000fe40003f05270 */
[----:B------:R-:W-:-:S11]  /*efe0*/  MOV R14, RZ ;  /* 0x000000ff000e7202 */ /* 0x000fd60000000f00 */
[----:B------:R-:W-:Y:S05]  /*eff0*/  @!P0 BRA `(.L_x_3693) ;  /* 0x0000000000108947 */ /* 0x000fea0003800000 */
[----:B------:R-:W-:Y:S01]  /*f000*/  UMOV UR4, 0xffffffff ;  /* 0xffffffff00047882 */ /* 0x000fe20000000000 */
[----:B------:R-:W-:Y:S02]  /*f010*/  VIADD R12, R4, 0xffffffff ;  /* 0xffffffff040c7836 */ /* 0x000fe40000000000 */
[----:B------:R-:W-:Y:S05]  /*f020*/  BRA.DIV UR4, `(.L_x_3694) ;  /* 0x0000003204d07947 */ /* 0x000fea000b800000 */
[----:B------:R4:W0:Y:S02]  /*f030*/  SHFL.IDX PT, R14, R2, R12, 0x1f ;  /* 0x00001f0c020e7589 */ /* 0x00082400000e0000 */
.L_x_3693:
[----:B---3--:R-:W-:Y:S01]  /*f040*/  IABS R6, R5 ;  /* 0x0000000500067213 */ /* 0x008fe20000000000 */
[----:B0-----:R-:W-:Y:S01]  /*f050*/  IMAD R16, R14, R7, R16 ;  /* 0x000000070e107224 */ /* 0x001fe200078e0210 */
[----:B------:R-:W-:Y:S02]  /*f060*/  IADD3 R19, R4, R19, RZ ;  /* 0x0000001304137210 */ /* 0x000fe40007ffe0ff */
[----:B------:R-:W0:Y:S01]  /*f070*/  I2F.RP R8, R6 ;  /* 0x0000000600087306 */ /* 0x000e220000209400 */
[----:B------:R-:W-:-:S05]  /*f080*/  IMAD.IADD R10, R0, 0x1, -R16 ;  /* 0x00000001000a7824 */ /* 0x000fca00078e0a10 */
[----:B------:R-:W-:Y:S02]  /*f090*/  IABS R0, R10 ;  /* 0x0000000a00007213 */ /* 0x000fe40000000000 */
[----:B0-----:R-:W4:Y:S02]  /*f0a0*/  MUFU.RCP R8, R8 ;  /* 0x0000000800087308 */ /* 0x001f240000001000 */
[----:B----4-:R-:W-:-:S06]  /*f0b0*/  VIADD R2, R8, 0xffffffe ;  /* 0x0ffffffe08027836 */ /* 0x010fcc0000000000 */
[----:B------:R0:W3:Y:S02]  /*f0c0*/  F2I.FTZ.U32.TRUNC.NTZ R3, R2 ;  /* 0x0000000200037305 */ /* 0x0000e4000021f000 */
[----:B0-----:R-:W-:Y:S02]  /*f0d0*/  IMAD.MOV.U32 R2, RZ, RZ, RZ ;  /* 0x000000ffff027224 */ /* 0x001fe400078e00ff */
[----:B---3--:R-:W-:-:S04]  /*f0e0*/  IMAD.MOV R7, RZ, RZ, -R3 ;  /* 0x000000ffff077224 */ /* 0x008fc800078e0a03 */
[----:B------:R-:W-:-:S04]  /*f0f0*/  IMAD R7, R7, R6, RZ ;  /* 0x0000000607077224 */ /* 0x000fc800078e02ff */
[----:B------:R-:W-:Y:S01]  /*f100*/  IMAD.HI.U32 R3, R3, R7, R2 ;  /* 0x0000000703037227 */ /* 0x000fe200078e0002 */
[----:B------:R-:W-:-:S04]  /*f110*/  IABS R7, R5 ;  /* 0x0000000500077213 */ /* 0x000fc80000000000 */
[----:B------:R-:W-:Y:S01]  /*f120*/  IADD3 R7, RZ, -R7, RZ ;  /* 0x80000007ff077210 */ /* 0x000fe20007ffe0ff */
        /* <DEDUP_REMOVED lines=12> */
[--C-:B------:R-:W-:Y:S02]  /*f1f0*/  IMAD.MOV R0, RZ, RZ, -R3.reuse ;  /* 0x000000ffff007224 */ /* 0x100fe400078e0a03 */
[----:B------:R-:W-:Y:S02]  /*f200*/  IMAD.MOV.U32 R18, RZ, RZ, R3 ;  /* 0x000000ffff127224 */ /* 0x000fe400078e0003 */
[----:B------:R-:W-:Y:S01]  /*f210*/  IMAD R17, R5, R0, R10 ;  /* 0x0000000005117224 */ /* 0x000fe200078e020a */
[----:B------:R-:W-:Y:S06]  /*f220*/  BRA `(.L_x_3695) ;  /* 0x00000000001c7947 */ /* 0x000fec0003800000 */
.L_x_3687:
[----:B------:R-:W-:Y:S01]  /*f230*/  UMOV UR4, URZ ;  /* 0x0000003f00047c82 */ /* 0x000fe20008000000 */
[----:B------:R-:W-:Y:S01]  /*f240*/  UMOV UR5, URZ ;  /* 0x0000003f00057c82 */ /* 0x000fe20008000000 */
[----:B------:R-:W-:Y:S01]  /*f250*/  ULDC UR6, c[0x0][0xc3c] ;  /* 0x00030f0000067ab9 */ /* 0x000fe20000000800 */
[----:B------:R-:W-:Y:S02]  /*f260*/  IMAD.MOV.U32 R16, RZ, RZ, R0 ;  /* 0x000000ffff107224 */ /* 0x000fe400078e0000 */
[----:B------:R-:W-:Y:S02]  /*f270*/  IMAD.U32 R17, RZ, RZ, UR4 ;  /* 0x00000004ff117e24 */ /* 0x000fe4000f8e00ff */
[----:B------:R-:W-:Y:S02]  /*f280*/  IMAD.U32 R18, RZ, RZ, UR5 ;  /* 0x00000005ff127e24 */ /* 0x000fe4000f8e00ff */
[----:B------:R-:W-:-:S07]  /*f290*/  IMAD.U32 R19, RZ, RZ, UR6 ;  /* 0x00000006ff137e24 */ /* 0x000fce000f8e00ff */
.L_x_3695:
        /* <DEDUP_REMOVED lines=10> */
.L_x_3684:
[----:B------:R-:W-:Y:S02]  /*f340*/  ULDC UR4, c[0x0][0xc3c] ;  /* 0x00030f0000047ab9 */ /* 0x000fe40000000800 */
[----:B0-----:R-:W-:-:S13]  /*f350*/  ISETP.GE.AND P0, PT, R19, UR4, PT ;  /* 0x0000000413007c0c */ /* 0x001fda000bf06270 */
[----:B------:R-:W-:Y:S05]  /*f360*/  @!P0 BRA `(.L_x_3696) ;  /* 0xffffffb800c48947 */ /* 0x000fea000383ffff */
[----:B------:R-:W-:Y:S05]  /*f370*/  BSYNC B8 ;  /* 0x0000000000087941 */ /* 0x000fea0003800000 */
.L_x_3635:
[----:B-1----:R-:W5:Y:S01]  /*f380*/  LDL.LU R0, [R1+0x24] ;  /* 0x0000240001007983 */ /* 0x002f620000300800 */
[----:B------:R-:W-:Y:S01]  /*f390*/  BSSY B0, `(.L_x_3697) ;  /* 0x000000b000007945 */ /* 0x000fe20003800000 */
[----:B------:R-:W0:Y:S01]  /*f3a0*/  S2R R5, SR_CgaCtaId ;  /* 0x0000000000057919 */ /* 0x000e220000008800 */
[----:B-----5:R-:W-:-:S04]  /*f3b0*/  IADD3 R0, R0, 0x1, RZ ;  /* 0x0000000100007810 */ /* 0x020fc80007ffe0ff */
[----:B------:R-:W-:-:S04]  /*f3c0*/  LEA.HI R2, R0, R0, RZ, 0x1 ;  /* 0x0000000000027211 */ /* 0x000fc800078f08ff */
[----:B------:R-:W-:Y:S02]  /*f3d0*/  LOP3.LUT R3, R2, 0xfffffffe, RZ, 0xc0, !PT ;  /* 0xfffffffe02037812 */ /* 0x000fe400078ec0ff */
[----:B------:R-:W-:-:S03]  /*f3e0*/  MOV R2, 0x400 ;  /* 0x0000040000027802 */ /* 0x000fc60000000f00 */
[----:B------:R-:W-:Y:S01]  /*f3f0*/  IMAD.IADD R0, R0, 0x1, -R3 ;  /* 0x0000000100007824 */ /* 0x000fe200078e0a03 */
[----:B0-----:R-:W-:-:S04]  /*f400*/  LEA R5, R5, R2, 0x18 ;  /* 0x0000000205057211 */ /* 0x001fc800078ec0ff */
[----:B------:R-:W-:-:S04]  /*f410*/  SHF.L.U32 R0, R0, 0x1f, RZ ;  /* 0x0000001f00007819 */ /* 0x000fc800000006ff */
[----:B------:R-:W0:Y:S02]  /*f420*/  SYNCS.PHASECHK.TRANS64.TRYWAIT P0, [R5+URZ+0x28c20], R0 ;  /* 0x028c2000050075a7 */ /* 0x000e24000800017f */
[----:B0-----:R-:W-:Y:S05]  /*f430*/  @!P0 BRA `(.L_x_3698) ;  /* 0x0000002c00f08947 */ /* 0x001fea0003800000 */
.L_x_3793:
[----:B------:R-:W-:Y:S05]  /*f440*/  BSYNC B0 ;  /* 0x0000000000007941 */ /* 0x000fea0003800000 */
.L_x_3697:
[----:B------:R-:W-:-:S03]  /*f450*/  UMOV UR4, 0xffffffff ;  /* 0xffffffff00047882 */ /* 0x000fc60000000000 */
[----:B------:R-:W-:Y:S05]  /*f460*/  BRA.DIV UR4, `(.L_x_3699) ;  /* 0x0000002e04f87947 */ /* 0x000fea000b800000 */
[----:B0-----:R-:W0:Y:S02]  /*f470*/  S2R R0, SR_TID.X ;  /* 0x0000000000007919 */ /* 0x001e240000002100 */
[----:B0-----:R-:W-:-:S04]  /*f480*/  SHF.R.U32.HI R0, RZ, 0x5, R0 ;  /* 0x00000005ff007819 */ /* 0x001fc80000011600 */
[----:B------:R-:W-:-:S05]  /*f490*/  LOP3.LUT R0, R0, 0x3, RZ, 0xc0, !PT ;  /* 0x0000000300007812 */ /* 0x000fca00078ec0ff */
[----:B------:R0:W1:Y:S02]  /*f4a0*/  SHFL.IDX PT, R14, R0, RZ, 0x1f ;  /* 0x00001fff000e7589 */ /* 0x00006400000e0000 */
.L_x_3796:
[----:B-1----:R-:W-:Y:S01]  /*f4b0*/  ISETP.NE.AND P0, PT, R14, RZ, PT ;  /* 0x000000ff0e00720c */ /* 0x002fe20003f05270 */
[----:B------:R-:W-:-:S12]  /*f4c0*/  BSSY B0, `(.L_x_3700) ;  /* 0x0000024000007945 */ /* 0x000fd80003800000 */
[----:B------:R-:W-:Y:S05]  /*f4d0*/  @P0 BRA `(.L_x_3701) ;  /* 0x0000000000880947 */ /* 0x000fea0003800000 */
[----:B------:R-:W-:-:S03]  /*f4e0*/  UMOV UR4, 0xffffffff ;  /* 0xffffffff00047882 */ /* 0x000fc60000000000 */
[----:B------:R-:W-:Y:S05]  /*f4f0*/  BRA.DIV UR4, `(.L_x_3702) ;  /* 0x0000003204087947 */ /* 0x000fea000b800000 */
[----:B------:R-:W-:-:S13]  /*f500*/  ELECT P6, URZ, PT ;  /* 0x00000000003f782f */ /* 0x000fda00038c0000 */
.L_x_3799:
[----:B------:R-:W-:Y:S05]  /*f510*/  @!P6 BRA `(.L_x_3701) ;  /* 0x000000000078e947 */ /* 0x000fea0003800000 */
[----:B------:R-:W-:-:S06]  /*f520*/  ULOP3.LUT UR4, UR39, 0x2, URZ, 0xfc, !UPT ;  /* 0x0000000227047892 */ /* 0x000fcc000f8efc3f */
[----:B0-----:R-:W-:-:S05]  /*f530*/  IMAD.U32 R0, RZ, RZ, UR4 ;  /* 0x00000004ff007e24 */ /* 0x001fca000f8e00ff */
[----:B------:R-:W-:-:S13]  /*f540*/  ISETP.NE.AND P0, PT, R0, 0x3, PT ;  /* 0x000000030000780c */ /* 0x000fda0003f05270 */
[----:B------:R-:W-:Y:S05]  /*f550*/  @!P0 BRA `(.L_x_3703) ;  /* 0x0000000000048947 */ /* 0x000fea0003800000 */
[----:B------:R-:W-:Y:S01]  /*f560*/  BPT.TRAP 0x1 ;  /* 0x000000040000795c */ /* 0x000fe20000300000 */
.L_x_3703:
[C---:B------:R-:W-:Y:S01]  /*f570*/  IMAD R3, R24.reuse, 0x8, R5 ;  /* 0x0000000818037824 */ /* 0x040fe200078e0205 */
[----:B------:R-:W-:Y:S01]  /*f580*/  SHF.L.U32 R2, R25, 0x1f, RZ ;  /* 0x0000001f19027819 */ /* 0x000fe200000006ff */
[----:B------:R-:W-:-:S03]  /*f590*/  VIADD R24, R24, 0x1 ;  /* 0x0000000118187836 */ /* 0x000fc60000000000 */
[----:B------:R-:W0:Y:S02]  /*f5a0*/  SYNCS.PHASECHK.TRANS64.TRYWAIT P1, [R3+URZ+0x28c40], R2 ;  /* 0x028c4002030075a7 */ /* 0x000e24000802017f */
[----:B------:R-:W-:-:S04]  /*f5b0*/  ISETP.NE.AND P2, PT, R24, 0x2, PT ;  /* 0x000000021800780c */ /* 0x000fc80003f45270 */
[----:B------:R-:W-:Y:S01]  /*f5c0*/  SEL R0, RZ, 0x1, P2 ;  /* 0x00000001ff007807 */ /* 0x000fe20001000000 */
[----:B0-----:R-:W-:Y:S08]  /*f5d0*/  @!P1 BRA `(.L_x_3704) ;  /* 0x0000002c00f09947 */ /* 0x001ff00003800000 */
.L_x_3800:
[----:B------:R-:W-:Y:S02]  /*f5e0*/  SEL R24, R24, RZ, P2 ;  /* 0x000000ff18187207 */ /* 0x000fe40001000000 */
[----:B------:R-:W-:Y:S01]  /*f5f0*/  LOP3.LUT R0, R25, R0, RZ, 0x3c, !PT ;  /* 0x0000000019007212 */ /* 0x000fe200078e3cff */
[----:B------:R-:W-:Y:S06]  /*f600*/  @!P0 BRA `(.L_x_3705) ;  /* 0x0000000000048947 */ /* 0x000fec0003800000 */
[----:B------:R-:W-:Y:S01]  /*f610*/  BPT.TRAP 0x1 ;  /* 0x000000040000795c */ /* 0x000fe20000300000 */
.L_x_3705:
[----:B------:R-:W-:Y:S01]  /*f620*/  IMAD R5, R24, 0x8, R5 ;  /* 0x0000000818057824 */ /* 0x000fe200078e0205 */
[----:B------:R-:W-:-:S04]  /*f630*/  SHF.L.U32 R0, R0, 0x1f, RZ ;  /* 0x0000001f00007819 */ /* 0x000fc800000006ff */
[----:B------:R-:W1:Y:S02]  /*f640*/  SYNCS.PHASECHK.TRANS64.TRYWAIT P1, [R5+URZ+0x28c40], R0 ;  /* 0x028c4000050075a7 */ /* 0x000e64000802017f */
[----:B-1----:R-:W-:Y:S05]  /*f650*/  @!P1 BRA `(.L_x_3706) ;  /* 0x0000002c00e49947 */ /* 0x002fea0003800000 */
.L_x_3801:
[----:B------:R-:W-:Y:S05]  /*f660*/  @!P0 BRA `(.L_x_3707) ;  /* 0x0000000000048947 */ /* 0x000fea0003800000 */
[----:B------:R-:W-:Y:S01]  /*f670*/  BPT.TRAP 0x1 ;  /* 0x000000040000795c */ /* 0x000fe20000300000 */
.L_x_3707:
[----:B------:R-:W5:Y:S02]  /*f680*/  SYNCS.PHASECHK.TRANS64.TRYWAIT P1, [R3+URZ+0x28c60], R2 ;  /* 0x028c6002030075a7 */ /* 0x000f64000802017f */
[----:B-----5:R-:W-:Y:S05]  /*f690*/  @!P1 BRA `(.L_x_3708) ;  /* 0x0000002c00e89947 */ /* 0x020fea0003800000 */
.L_x_3802:
[----:B------:R-:W-:Y:S05]  /*f6a0*/  @!P0 BRA `(.L_x_3709) ;  /* 0x0000000000048947 */ /* 0x000fea0003800000 */
[----:B------:R-:W-:Y:S01]  /*f6b0*/  BPT.TRAP 0x1 ;  /* 0x000000040000795c */ /* 0x000fe20000300000 */
.L_x_3709:
[----:B------:R0:W0:Y:S02]  /*f6c0*/  SYNCS.PHASECHK.TRANS64.TRYWAIT P0, [R5+URZ+0x28c60], R0 ;  /* 0x028c6000050075a7 */ /* 0x000024000800017f */
[----:B0-----:R-:W-:Y:S05]  /*f6d0*/  @!P0 NANOSLEEP.SYNCS 0x989680 ;  /* 0x009896800000895d */ /* 0x001fea0003900000 */
[----:B------:R-:W0:Y:S02]  /*f6e0*/  @!P0 SYNCS.PHASECHK.TRANS64 P0, [R5+URZ+0x28c60], R0 ;  /* 0x028c6000050085a7 */ /* 0x000e24000800007f */
[----:B0-----:R-:W-:Y:S05]  /*f6f0*/  @!P0 BRA `(.L_x_3709) ;  /* 0xfffffffc00f08947 */ /* 0x001fea000383ffff */
.L_x_3701:
[----:B------:R-:W-:Y:S05]  /*f700*/  BSYNC B0 ;  /* 0x0000000000007941 */ /* 0x000fea0003800000 */
.L_x_3700:
[----:B------:R-:W-:Y:S05]  /*f710*/  EXIT ;  /* 0x000000000000794d */ /* 0x000fea0003800000 */
.L_x_3580:
[----:B0-----:R-:W-:-:S04]  /*f720*/  MOV R3, UR16 ;  /* 0x0000001000037c02 */ /* 0x001fc80008000f00 */
[----:B------:R0:W1:Y:S03]  /*f730*/  SYNCS.PHASECHK.TRANS64.TRYWAIT P1, [R3+URZ+0x28c50], R0 ;  /* 0x028c5000030075a7 */ /* 0x000066000802017f */
[----:B-1----:R-:W-:Y:S05]  /*f740*/  @!P1 NANOSLEEP.SYNCS 0x989680 ;  /* 0x009896800000995d */ /* 0x002fea0003900000 */
[----:B------:R-:W1:Y:S02]  /*f750*/  @!P1 SYNCS.PHASECHK.TRANS64 P1, [R3+URZ+0x28c50], R0 ;  /* 0x028c5000030095a7 */ /* 0x000e64000802007f */
[----:B-1----:R-:W-:Y:S05]  /*f760*/  @!P1 BRA `(.L_x_3580) ;  /* 0xfffffffc00ec9947 */ /* 0x002fea000383ffff */
[----:B------:R-:W-:Y:S05]  /*f770*/  BRA `(.L_x_3710) ;  /* 0xffffff20005c7947 */ /* 0x000fea000383ffff */
.L_x_3586:
[----:B-1----:R-:W-:-:S04]  /*f780*/  IMAD.U32 R4, RZ, RZ, UR21 ;  /* 0x00000015ff047e24 */ /* 0x002fc8000f8e00ff */
[----:B------:R1:W2:Y:S03]  /*f790*/  SYNCS.PHASECHK.TRANS64.TRYWAIT P1, [R4+URZ+0x28c50], R3 ;  /* 0x028c5003040075a7 */ /* 0x0002a6000802017f */
[----:B--2---:R-:W-:Y:S05]  /*f7a0*/  @!P1 NANOSLEEP.SYNCS 0x989680 ;  /* 0x009896800000995d */ /* 0x004fea0003900000 */
[----:B------:R-:W2:Y:S02]  /*f7b0*/  @!P1 SYNCS.PHASECHK.TRANS64 P1, [R4+URZ+0x28c50], R3 ;  /* 0x028c5003040095a7 */ /* 0x000ea4000802007f */
[----:B--2---:R-:W-:Y:S05]  /*f7c0*/  @!P1 BRA `(.L_x_3586) ;  /* 0xfffffffc00ec9947 */ /* 0x004fea000383ffff */
[----:B------:R-:W-:Y:S05]  /*f7d0*/  BRA `(.L_x_3585) ;  /* 0xffffff2c00647947 */ /* 0x000fea000383ffff */
.L_x_3590:
[----:B0-----:R-:W-:-:S04]  /*f7e0*/  IMAD.U32 R3, RZ, RZ, UR41 ;  /* 0x00000029ff037e24 */ /* 0x001fc8000f8e00ff */
[----:B------:R0:W1:Y:S03]  /*f7f0*/  SYNCS.PHASECHK.TRANS64.TRYWAIT P1, [R3+URZ+0x28c00], R0 ;  /* 0x028c0000030075a7 */ /* 0x000066000802017f */
[----:B-1----:R-:W-:Y:S05]  /*f800*/  @!P1 NANOSLEEP.SYNCS 0x989680 ;  /* 0x009896800000995d */ /* 0x002fea0003900000 */
[----:B------:R-:W1:Y:S02]  /*f810*/  @!P1 SYNCS.PHASECHK.TRANS64 P1, [R3+URZ+0x28c00], R0 ;  /* 0x028c0000030095a7 */ /* 0x000e64000802007f */
[----:B-1----:R-:W-:Y:S05]  /*f820*/  @!P1 BRA `(.L_x_3590) ;  /* 0xfffffffc00ec9947 */ /* 0x002fea000383ffff */
[----:B------:R-:W-:Y:S05]  /*f830*/  BRA `(.L_x_3711) ;  /* 0xffffff3800bc7947 */ /* 0x000fea000383ffff */
.L_x_3594:
[----:B--2---:R2:W3:Y:S02]  /*f840*/  SYNCS.PHASECHK.TRANS64.TRYWAIT P1, [R7+URZ+0x28c30], R8 ;  /* 0x028c3008070075a7 */ /* 0x0044e4000802017f */
[----:B---3--:R-:W-:Y:S05]  /*f850*/  @!P1 NANOSLEEP.SYNCS 0x989680 ;  /* 0x009896800000995d */ /* 0x008fea0003900000 */
[----:B------:R-:W3:Y:S02]  /*f860*/  @!P1 SYNCS.PHASECHK.TRANS64 P1, [R7+URZ+0x28c30], R8 ;  /* 0x028c3008070095a7 */ /* 0x000ee4000802007f */
[----:B---3--:R-:W-:Y:S05]  /*f870*/  @!P1 BRA `(.L_x_3594) ;  /* 0xfffffffc00f09947 */ /* 0x008fea000383ffff */
[----:B------:R-:W-:Y:S05]  /*f880*/  BRA `(.L_x_3593) ;  /* 0xffffff3800d87947 */ /* 0x000fea000383ffff */
.L_x_3599:
[----:B---3--:R3:W0:Y:S02]  /*f890*/  SYNCS.PHASECHK.TRANS64.TRYWAIT P1, [R7+URZ+0x28c50], R8 ;  /* 0x028c5008070075a7 */ /* 0x008624000802017f */
[----:B0-----:R-:W-:Y:S05]  /*f8a0*/  @!P1 NANOSLEEP.SYNCS 0x989680 ;  /* 0x009896800000995d */ /* 0x001fea0003900000 */
[----:B------:R-:W0:Y:S02]  /*f8b0*/  @!P1 SYNCS.PHASECHK.TRANS64 P1, [R7+URZ+0x28c50], R8 ;  /* 0x028c5008070095a7 */ /* 0x000e24000802007f */
[----:B0-----:R-:W-:Y:S05]  /*f8c0*/  @!P1 BRA `(.L_x_3599) ;  /* 0xfffffffc00f09947 */ /* 0x001fea000383ffff */
[----:B------:R-:W-:Y:S05]  /*f8d0*/  BRA `(.L_x_3598) ;  /* 0xffffff4c00f07947 */ /* 0x000fea000383ffff */
.L_x_3605:
[----:B-1----:R-:W-:-:S04]  /*f8e0*/  IMAD.U32 R4, RZ, RZ, UR21 ;  /* 0x00000015ff047e24 */ /* 0x002fc8000f8e00ff */
[----:B------:R1:W2:Y:S03]  /*f8f0*/  SYNCS.PHASECHK.TRANS64.TRYWAIT P2, [R4+URZ+0x28c30], R7 ;  /* 0x028c3007040075a7 */ /* 0x0002a6000804017f */
[----:B--2---:R-:W-:Y:S05]  /*f900*/  @!P2 NANOSLEEP.SYNCS 0x989680 ;  /* 0x009896800000a95d */ /* 0x004fea0003900000 */
[----:B------:R-:W2:Y:S02]  /*f910*/  @!P2 SYNCS.PHASECHK.TRANS64 P2, [R4+URZ+0x28c30], R7 ;  /* 0x028c30070400a5a7 */ /* 0x000ea4000804007f */
[----:B--2---:R-:W-:Y:S05]  /*f920*/  @!P2 BRA `(.L_x_3605) ;  /* 0xfffffffc00eca947 */ /* 0x004fea000383ffff */
[----:B------:R-:W-:Y:S05]  /*f930*/  BRA `(.L_x_3604) ;  /* 0xffffff5000e07947 */ /* 0x000fea000383ffff */
.L_x_3610:
[----:B-1----:R-:W-:-:S04]  /*f940*/  IMAD.U32 R8, RZ, RZ, UR21 ;  /* 0x00000015ff087e24 */ /* 0x002fc8000f8e00ff */
[----:B------:R1:W2:Y:S03]  /*f950*/  SYNCS.PHASECHK.TRANS64.TRYWAIT P2, [R8+URZ+0x28c50], R7 ;  /* 0x028c5007080075a7 */ /* 0x0002a6000804017f */
[----:B--2---:R-:W-:Y:S05]  /*f960*/  @!P2 NANOSLEEP.SYNCS 0x989680 ;  /* 0x009896800000a95d */ /* 0x004fea0003900000 */
[----:B------:R-:W2:Y:S02]  /*f970*/  @!P2 SYNCS.PHASECHK.TRANS64 P2, [R8+URZ+0x28c50], R7 ;  /* 0x028c50070800a5a7 */ /* 0x000ea4000804007f */
[----:B--2---:R-:W-:Y:S05]  /*f980*/  @!P2 BRA `(.L_x_3610) ;  /* 0xfffffffc00eca947 */ /* 0x004fea000383ffff */
[----:B------:R-:W-:Y:S05]  /*f990*/  BRA `(.L_x_3609) ;  /* 0xffffff6c00147947 */ /* 0x000fea000383ffff */
.L_x_3647:
[----:B------:R-:W-:Y:S01]  /*f9a0*/  SHF.R.U32.HI R2, RZ, 0x5, R2 ;  /* 0x00000005ff027819 */ /* 0x000fe20000011602 */
[----:B------:R-:W-:Y:S01]  /*f9b0*/  BSSY B0, `(.L_x_3712) ;  /* 0x0000009000007945 */ /* 0x000fe20003800000 */
[----:B------:R-:W-:Y:S01]  /*f9c0*/  MOV R12, RZ ;  /* 0x000000ff000c7202 */ /* 0x000fe20000000f00 */
[----:B------:R-:W-:Y:S01]  /*f9d0*/  IMAD.MOV.U32 R11, RZ, RZ, 0x1f ;  /* 0x0000001fff0b7424 */ /* 0x000fe200078e00ff */
[----:B------:R-:W-:Y:S01]  /*f9e0*/  LOP3.LUT R2, R2, 0x3, RZ, 0xc0, !PT ;  /* 0x0000000302027812 */ /* 0x000fe200078ec0ff */
[----:B------:R-:W-:-:S04]  /*f9f0*/  IMAD.MOV.U32 R15, RZ, RZ, -0x1 ;  /* 0xffffffffff0f7424 */ /* 0x000fc800078e00ff */
[----:B------:R-:W-:-:S07]  /*fa00*/  IMAD.MOV.U32 R13, RZ, RZ, R2 ;  /* 0x000000ffff0d7224 */ /* 0x000fce00078e0002 */
[----:B0----5:R-:W-:Y:S05]  /*fa10*/  WARPSYNC.COLLECTIVE R15, `(.L_x_3713) ;  /* 0x000000000f087348 */ /* 0x021fea0003c00000 */
[----:B------:R1:W2:Y:S02]  /*fa20*/  SHFL.IDX P6, R14, R13, R12, R11 ;  /* 0x0000000c0d0e7389 */ /* 0x0002a400000c000b */
[----:B012--5:R-:W-:Y:S01]  /*fa30*/  ENDCOLLECTIVE ;  /* 0x000000000000791b */ /* 0x027fe20003800000 */
.L_x_3713:
[----:B------:R-:W-:Y:S05]  /*fa40*/  BSYNC B0 ;  /* 0x0000000000007941 */ /* 0x000fea0003800000 */
.L_x_3712:
[----:B------:R-:W-:Y:S05]  /*fa50*/  BRA `(.L_x_3714) ;  /* 0xffffffc000407947 */ /* 0x000fea000383ffff */
.L_x_3650:
[----:B0-----:R0:W1:Y:S02]  /*fa60*/  SYNCS.PHASECHK.TRANS64.TRYWAIT P0, [R27+URZ+0x28c40], R0 ;  /* 0x028c40001b0075a7 */ /* 0x001064000800017f */
[----:B-1----:R-:W-:Y:S05]  /*fa70*/  @!P0 NANOSLEEP.SYNCS 0x989680 ;  /* 0x009896800000895d */ /* 0x002fea0003900000 */
[----:B------:R-:W1:Y:S02]  /*fa80*/  @!P0 SYNCS.PHASECHK.TRANS64 P0, [R27+URZ+0x28c40], R0 ;  /* 0x028c40001b0085a7 */ /* 0x000e64000800007f */
[----:B-1----:R-:W-:Y:S05]  /*fa90*/  @!P0 BRA `(.L_x_3650) ;  /* 0xfffffffc00f08947 */ /* 0x002fea000383ffff */
[----:B------:R-:W-:Y:S05]  /*faa0*/  BRA `(.L_x_3715) ;  /* 0xffffffc400107947 */ /* 0x000fea000383ffff */
.L_x_3651:
        /* <DEDUP_REMOVED lines=8> */
.L_x_3717:
[----:B------:R-:W-:Y:S05]  /*fb30*/  BSYNC B0 ;  /* 0x0000000000007941 */ /* 0x000fea0003800000 */
.L_x_3716:
        /* <DEDUP_REMOVED lines=9> */
.L_x_3718:
[----:B------:R-:W-:Y:S02]  /*fbd0*/  IMAD.MOV.U32 R13, RZ, RZ, R5 ;  /* 0x000000ffff0d7224 */ /* 0x000fe400078e0005 */
[----:B------:R-:W-:Y:S01]  /*fbe0*/  IMAD.MOV.U32 R12, RZ, RZ, 0x1 ;  /* 0x00000001ff0c7424 */ /* 0x000fe200078e00ff */
[----:B------:R-:W-:-:S07]  /*fbf0*/  MOV R3, R14 ;  /* 0x0000000e00037202 */ /* 0x000fce0000000f00 */
[----:B------:R-:W-:Y:S05]  /*fc00*/  WARPSYNC.COLLECTIVE R15, `(.L_x_3719) ;  /* 0x000000000f087348 */ /* 0x000fea0003c00000 */
[----:B------:R0:W1:Y:S02]  /*fc10*/  SHFL.IDX P6, R14, R13, R12, R11 ;  /* 0x0000000c0d0e7389 */ /* 0x00006400000c000b */
[----:B01----:R-:W-:Y:S01]  /*fc20*/  ENDCOLLECTIVE ;  /* 0x000000000000791b */ /* 0x003fe20003800000 */
.L_x_3719:
        /* <DEDUP_REMOVED lines=15> */
.L_x_3720:
[----:B------:R-:W-:Y:S02]  /*fd20*/  @P0 IMAD R6, R4, 0x2, R23 ;  /* 0x0000000204060824 */ /* 0x000fe400078e0217 */
[----:B------:R-:W-:Y:S02]  /*fd30*/  IMAD.MOV.U32 R13, RZ, RZ, R5 ;  /* 0x000000ffff0d7224 */ /* 0x000fe400078e0005 */
[----:B------:R-:W-:Y:S02]  /*fd40*/  IMAD.MOV.U32 R12, RZ, RZ, 0x2 ;  /* 0x00000002ff0c7424 */ /* 0x000fe400078e00ff */
[----:B------:R-:W-:-:S07]  /*fd50*/  IMAD.MOV.U32 R3, RZ, RZ, R14 ;  /* 0x000000ffff037224 */ /* 0x000fce00078e000e */
[----:B------:R-:W-:Y:S05]  /*fd60*/  WARPSYNC.COLLECTIVE R15, `(.L_x_3721) ;  /* 0x000000000f087348 */ /* 0x000fea0003c00000 */
[----:B------:R0:W1:Y:S02]  /*fd70*/  SHFL.IDX P6, R14, R13, R12, R11 ;  /* 0x0000000c0d0e7389 */ /* 0x00006400000c000b */
[----:B01----:R-:W-:Y:S01]  /*fd80*/  ENDCOLLECTIVE ;  /* 0x000000000000791b */ /* 0x003fe20003800000 */
.L_x_3721:
        /* <DEDUP_REMOVED lines=10> */
[----:B------:R-:W-:Y:S02]  /*fe30*/  ISETP.GE.AND P0, PT, R29, 0x21, PT ;  /* 0x000000211d00780c */ /* 0x000fe40003f06270 */
[----:B0-----:R-:W-:-:S11]  /*fe40*/  MOV R2, R14 ;  /* 0x0000000e00027202 */ /* 0x001fd60000000f00 */
[----:B------:R-:W-:Y:S05]  /*fe50*/  WARPSYNC.COLLECTIVE R15, `(.L_x_3722) ;  /* 0x000000000f087348 */ /* 0x000fea0003c00000 */
[----:B------:R0:W1:Y:S02]  /*fe60*/  SHFL.IDX P6, R14, R13, R12, R11 ;  /* 0x0000000c0d0e7389 */ /* 0x00006400000c000b */
[----:B01----:R-:W-:Y:S01]  /*fe70*/  ENDCOLLECTIVE ;  /* 0x000000000000791b */ /* 0x003fe20003800000 */
.L_x_3722:
[----:B------:R-:W-:Y:S02]  /*fe80*/  @P0 IMAD R6, R4, 0x2, R23 ;  /* 0x0000000204060824 */ /* 0x000fe400078e0217 */
[----:B------:R-:W-:Y:S01]  /*fe90*/  IMAD.MOV.U32 R13, RZ, RZ, R5 ;  /* 0x000000ffff0d7224 */ /* 0x000fe200078e0005 */
[----:B------:R-:W-:Y:S01]  /*fea0*/  MOV R12, 0x3 ;  /* 0x00000003000c7802 */ /* 0x000fe20000000f00 */
[----:B------:R-:W-:-:S07]  /*feb0*/  IMAD.MOV.U32 R3, RZ, RZ, R14 ;  /* 0x000000ffff037224 */ /* 0x000fce00078e000e */
[----:B------:R-:W-:Y:S05]  /*fec0*/  WARPSYNC.COLLECTIVE R15, `(.L_x_3723) ;  /* 0x000000000f087348 */ /* 0x000fea0003c00000 */
[----:B------:R0:W1:Y:S02]  /*fed0*/  SHFL.IDX P6, R14, R13, R12, R11 ;  /* 0x0000000c0d0e7389 */ /* 0x00006400000c000b */
[----:B01----:R-:W-:Y:S01]  /*fee0*/  ENDCOLLECTIVE ;  /* 0x000000000000791b */ /* 0x003fe20003800000 */
.L_x_3723:
        /* <DEDUP_REMOVED lines=10> */
.L_x_3724:
[----:B------:R-:W-:Y:S01]  /*ff90*/  @!PT LDS RZ, [RZ] ;  /* 0x00000000fffff984 */ /* 0x000fe20000000800 */
[----:B------:R-:W-:Y:S01]  /*ffa0*/  @!PT LDS RZ, [RZ] ;  /* 0x00000000fffff984 */ /* 0x000fe20000000800 */
[----:B------:R-:W-:Y:S01]  /*ffb0*/  @!PT LDS RZ, [RZ] ;  /* 0x00000000fffff984 */ /* 0x000fe20000000800 */
[----:B------:R0:W-:Y:S01]  /*ffc0*/  @P0 LDGSTS.E.BYPASS.LTC128B.128 [R6+0x23400], desc[UR50][R2.64], !P2 ;  /* 0x2340000002060fae */ /* 0x0001e2000d101d72 */
[----:B------:R-:W-:Y:S01]  /*ffd0*/  IMAD.MOV.U32 R0, RZ, RZ, R14 ;  /* 0x000000ffff007224 */ /* 0x000fe200078e000e */
[----:B------:R-:W-:Y:S06]  /*ffe0*/  BRA `(.L_x_3725) ;  /* 0xffffffc000cc7947 */ /* 0x000fec000383ffff */
.L_x_3656:
[----:B------:R-:W-:Y:S01]  /*fff0*/  IMAD.MOV.U32 R13, RZ, RZ, R4 ;  /* 0x000000ffff0d7224 */ /* 0x000fe200078e0004 */
[----:B------:R-:W-:Y:S01]  /*10000*/  MOV R11, 0x181f ;  /* 0x0000181f000b7802 */ /* 0x000fe20000000f00 */
[----:B------:R-:W-:Y:S02]  /*10010*/  IMAD.MOV.U32 R12, RZ, RZ, RZ ;  /* 0x000000ffff0c7224 */ /* 0x000fe400078e00ff */
[----:B------:R-:W-:Y:S02]  /*10020*/  IMAD.MOV.U32 R15, RZ, RZ, -0x1 ;  /* 0xffffffffff0f7424 */ /* 0x000fe400078e00ff */
[----:B-----5:R-:W-:Y:S02]  /*10030*/  IMAD R5, R10, R7, RZ ;  /* 0x000000070a057224 */ /* 0x020fe400078e02ff */
[----:B------:R-:W-:-:S07]  /*10040*/  IMAD R17, R17, 0x40, R37 ;  /* 0x0000004011117824 */ /* 0x000fce00078e0225 */
[----:B------:R-:W-:Y:S05]  /*10050*/  WARPSYNC.COLLECTIVE R15, `(.L_x_3726) ;  /* 0x000000000f087348 */ /* 0x000fea0003c00000 */
[----:B------:R0:W1:Y:S02]  /*10060*/  SHFL.IDX P6, R14, R13, R12, R11 ;  /* 0x0000000c0d0e7389 */ /* 0x00006400000c000b */
[----:B01----:R-:W-:Y:S01]  /*10070*/  ENDCOLLECTIVE ;  /* 0x000000000000791b */ /* 0x003fe20003800000 */
.L_x_3726:
[C---:B------:R-:W-:Y:S01]  /*10080*/  VIADD R6, R17.reuse, 0x10 ;  /* 0x0000001011067836 */ /* 0x040fe20000000000 */
[----:B------:R-:W-:Y:S01]  /*10090*/  ISETP.GE.AND P0, PT, R17, R5, PT ;  /* 0x000000051100720c */ /* 0x000fe20003f06270 */
[----:B------:R-:W-:Y:S02]  /*100a0*/  IMAD.MOV.U32 R13, RZ, RZ, R0 ;  /* 0x000000ffff0d7224 */ /* 0x000fe400078e0000 */
[----:B------:R-:W-:-:S10]  /*100b0*/  IMAD.MOV.U32 R2, RZ, RZ, R14 ;  /* 0x000000ffff027224 */ /* 0x000fd400078e000e */
[----:B------:R-:W-:Y:S05]  /*100c0*/  WARPSYNC.COLLECTIVE R15, `(.L_x_3727) ;  /* 0x000000000f087348 */ /* 0x000fea0003c00000 */
[----:B------:R0:W1:Y:S02]  /*100d0*/  SHFL.IDX P6, R14, R13, R12, R11 ;  /* 0x0000000c0d0e7389 */ /* 0x00006400000c000b */
[----:B01----:R-:W-:Y:S01]  /*100e0*/  ENDCOLLECTIVE ;  /* 0x000000000000791b */ /* 0x003fe20003800000 */
.L_x_3727:
[----:B------:R-:W-:Y:S02]  /*100f0*/  IMAD.MOV.U32 R13, RZ, RZ, R4 ;  /* 0x000000ffff0d7224 */ /* 0x000fe400078e0004 */
[----:B------:R-:W-:Y:S02]  /*10100*/  IMAD.MOV.U32 R12, RZ, RZ, 0x1 ;  /* 0x00000001ff0c7424 */ /* 0x000fe400078e00ff */
[----:B------:R-:W-:-:S07]  /*10110*/  IMAD.MOV.U32 R3, RZ, RZ, R14 ;  /* 0x000000ffff037224 */ /* 0x000fce00078e000e */
[----:B------:R-:W-:Y:S05]  /*10120*/  WARPSYNC.COLLECTIVE R15, `(.L_x_3728) ;  /* 0x000000000f087348 */ /* 0x000fea0003c00000 */
[----:B------:R0:W1:Y:S02]  /*10130*/  SHFL.IDX P6, R14, R13, R12, R11 ;  /* 0x0000000c0d0e7389 */ /* 0x00006400000c000b */
[----:B01----:R-:W-:Y:S01]  /*10140*/  ENDCOLLECTIVE ;  /* 0x000000000000791b */ /* 0x003fe20003800000 */
.L_x_3728:
        /* <DEDUP_REMOVED lines=9> */
[----:B------:R0:W-:Y:S01]  /*101e0*/  @!P0 LDGSTS.E.BYPASS.LTC128B.128 [R8+0x20400], desc[UR50][R2.64], !P1 ;  /* 0x2040000002088fae */ /* 0x0001e2000c901d72 */
[----:B------:R-:W-:Y:S01]  /*101f0*/  ISETP.GE.AND P0, PT, R6, R5, PT ;  /* 0x000000050600720c */ /* 0x000fe20003f06270 */
[----:B0-----:R-:W-:-:S12]  /*10200*/  IMAD.MOV.U32 R2, RZ, RZ, R14 ;  /* 0x000000ffff027224 */ /* 0x001fd800078e000e */
[----:B------:R-:W-:Y:S05]  /*10210*/  WARPSYNC.COLLECTIVE R15, `(.L_x_3729) ;  /* 0x000000000f087348 */ /* 0x000fea0003c00000 */
[----:B------:R0:W1:Y:S02]  /*10220*/  SHFL.IDX P6, R14, R13, R12, R11 ;  /* 0x0000000c0d0e7389 */ /* 0x00006400000c000b */
[----:B01----:R-:W-:Y:S01]  /*10230*/  ENDCOLLECTIVE ;  /* 0x000000000000791b */ /* 0x003fe20003800000 */
.L_x_3729:
[----:B------:R-:W-:Y:S02]  /*10240*/  IMAD.MOV.U32 R13, RZ, RZ, R4 ;  /* 0x000000ffff0d7224 */ /* 0x000fe400078e0004 */
[----:B------:R-:W-:Y:S01]  /*10250*/  IMAD.MOV.U32 R12, RZ, RZ, 0x2 ;  /* 0x00000002ff0c7424 */ /* 0x000fe200078e00ff */
[----:B------:R-:W-:-:S07]  /*10260*/  MOV R3, R14 ;  /* 0x0000000e00037202 */ /* 0x000fce0000000f00 */
[----:B------:R-:W-:Y:S05]  /*10270*/  WARPSYNC.COLLECTIVE R15, `(.L_x_3730) ;  /* 0x000000000f087348 */ /* 0x000fea0003c00000 */
[----:B------:R0:W1:Y:S02]  /*10280*/  SHFL.IDX P6, R14, R13, R12, R11 ;  /* 0x0000000c0d0e7389 */ /* 0x00006400000c000b */
[----:B01----:R-:W-:Y:S01]  /*10290*/  ENDCOLLECTIVE ;  /* 0x000000000000791b */ /* 0x003fe20003800000 */
.L_x_3730:
        /* <DEDUP_REMOVED lines=9> */
[----:B------:R0:W-:Y:S02]  /*10330*/  @!P0 LDGSTS.E.BYPASS.LTC128B.128 [R8+0x20c00], desc[UR50][R2.64], !P1 ;  /* 0x20c0000002088fae */ /* 0x0001e4000c901d72 */
[----:B0-----:R-:W-:-:S05]  /*10340*/  VIADD R2, R17, 0x20 ;  /* 0x0000002011027836 */ /* 0x001fca0000000000 */
[----:B------:R-:W-:Y:S01]  /*10350*/  ISETP.GE.AND P0, PT, R2, R5, PT ;  /* 0x000000050200720c */ /* 0x000fe20003f06270 */
[----:B------:R-:W-:-:S12]  /*10360*/  IMAD.MOV.U32 R2, RZ, RZ, R14 ;  /* 0x000000ffff027224 */ /* 0x000fd800078e000e */
[----:B------:R-:W-:Y:S05]  /*10370*/  WARPSYNC.COLLECTIVE R15, `(.L_x_3731) ;  /* 0x000000000f087348 */ /* 0x000fea0003c00000 */
[----:B------:R0:W1:Y:S02]  /*10380*/  SHFL.IDX P6, R14, R13, R12, R11 ;  /* 0x0000000c0d0e7389 */ /* 0x00006400000c000b */
[----:B01----:R-:W-:Y:S01]  /*10390*/  ENDCOLLECTIVE ;  /* 0x000000000000791b */ /* 0x003fe20003800000 */
.L_x_3731:
[----:B------:R-:W-:Y:S02]  /*103a0*/  IMAD.MOV.U32 R13, RZ, RZ, R4 ;  /* 0x000000ffff0d7224 */ /* 0x000fe400078e0004 */
[----:B------:R-:W-:Y:S02]  /*103b0*/  IMAD.MOV.U32 R12, RZ, RZ, 0x3 ;  /* 0x00000003ff0c7424 */ /* 0x000fe400078e00ff */
[----:B------:R-:W-:-:S07]  /*103c0*/  IMAD.MOV.U32 R3, RZ, RZ, R14 ;  /* 0x000000ffff037224 */ /* 0x000fce00078e000e */
[----:B------:R-:W-:Y:S05]  /*103d0*/  WARPSYNC.COLLECTIVE R15, `(.L_x_3732) ;  /* 0x000000000f087348 */ /* 0x000fea0003c00000 */
[----:B------:R0:W1:Y:S02]  /*103e0*/  SHFL.IDX P6, R14, R13, R12, R11 ;  /* 0x0000000c0d0e7389 */ /* 0x00006400000c000b */
[----:B01----:R-:W-:Y:S01]  /*103f0*/  ENDCOLLECTIVE ;  /* 0x000000000000791b */ /* 0x003fe20003800000 */
.L_x_3732:
[----:B------:R-:W-:-:S05]  /*10400*/  @!P0 LEA R3, P2, R9, R3, 0x1 ;  /* 0x0000000309038211 */ /* 0x000fca00078408ff */
[----:B------:R-:W-:-:S05]  /*10410*/  @!P0 IMAD.X R2, RZ, RZ, R2, P2 ;  /* 0x000000ffff028224 */ /* 0x000fca00010e0602 */
[----:B------:R-:W-:Y:S02]  /*10420*/  @!P0 LOP3.LUT R3, R3, R2, RZ, 0x3c, !PT ;  /* 0x0000000203038212 */ /* 0x000fe400078e3cff */
[----:B------:R-:W-:Y:S02]  /*10430*/  MOV R13, R0 ;  /* 0x00000000000d7202 */ /* 0x000fe40000000f00 */
[----:B------:R-:W-:-:S04]  /*10440*/  @!P0 LOP3.LUT R2, R3, R2, RZ, 0x3c, !PT ;  /* 0x0000000203028212 */ /* 0x000fc800078e3cff */
[----:B------:R-:W-:Y:S01]  /*10450*/  @!P0 LOP3.LUT R3, R3, R2, RZ, 0x3c, !PT ;  /* 0x0000000203038212 */ /* 0x000fe200078e3cff */
[----:B------:R-:W-:-:S07]  /*10460*/  IMAD.MOV.U32 R4, RZ, RZ, R14 ;  /* 0x000000ffff047224 */ /* 0x000fce00078e000e */
[----:B------:R-:W-:Y:S05]  /*10470*/  WARPSYNC.COLLECTIVE R15, `(.L_x_3733) ;  /* 0x000000000f087348 */ /* 0x000fea0003c00000 */
[----:B------:R0:W1:Y:S02]  /*10480*/  SHFL.IDX P6, R14, R13, R12, R11 ;  /* 0x0000000c0d0e7389 */ /* 0x00006400000c000b */
[----:B01----:R-:W-:Y:S01]  /*10490*/  ENDCOLLECTIVE ;  /* 0x000000000000791b */ /* 0x003fe20003800000 */
.L_x_3733:
[----:B------:R-:W-:Y:S01]  /*104a0*/  @!PT LDS RZ, [RZ] ;  /* 0x00000000fffff984 */ /* 0x000fe20000000800 */
[----:B------:R-:W-:Y:S01]  /*104b0*/  @!PT LDS RZ, [RZ] ;  /* 0x00000000fffff984 */ /* 0x000fe20000000800 */
[----:B------:R-:W-:Y:S01]  /*104c0*/  @!PT LDS RZ, [RZ] ;  /* 0x00000000fffff984 */ /* 0x000fe20000000800 */
[----:B------:R1:W-:Y:S01]  /*104d0*/  @!P0 LDGSTS.E.BYPASS.LTC128B.128 [R8+0x21400], desc[UR50][R2.64], !P1 ;  /* 0x2140000002088fae */ /* 0x0003e2000c901d72 */
[----:B------:R-:W-:Y:S01]  /*104e0*/  IMAD.MOV.U32 R0, RZ, RZ, R14 ;  /* 0x000000ffff007224 */ /* 0x000fe200078e000e */
[----:B------:R-:W-:Y:S06]  /*104f0*/  BRA `(.L_x_3734) ;  /* 0xffffffc400dc7947 */ /* 0x000fec000383ffff */
.L_x_3659:
[----:B0-----:R0:W1:Y:S02]  /*10500*/  SYNCS.PHASECHK.TRANS64.TRYWAIT P0, [R23+URZ+0x28c20], R0 ;  /* 0x028c2000170075a7 */ /* 0x001064000800017f */
[----:B-1----:R-:W-:Y:S05]  /*10510*/  @!P0 NANOSLEEP.SYNCS 0x989680 ;  /* 0x009896800000895d */ /* 0x002fea0003900000 */
[----:B------:R-:W1:Y:S02]  /*10520*/  @!P0 SYNCS.PHASECHK.TRANS64 P0, [R23+URZ+0x28c20], R0 ;  /* 0x028c2000170085a7 */ /* 0x000e64000800007f */
[----:B-1----:R-:W-:Y:S05]  /*10530*/  @!P0 BRA `(.L_x_3659) ;  /* 0xfffffffc00f08947 */ /* 0x002fea000383ffff */
[----:B------:R-:W-:Y:S05]  /*10540*/  BRA `(.L_x_3735) ;  /* 0xffffffc800387947 */ /* 0x000fea000383ffff */
.L_x_3662:
[----:B0-----:R0:W1:Y:S02]  /*10550*/  SYNCS.PHASECHK.TRANS64.TRYWAIT P0, [R27+URZ+0x28c60], R0 ;  /* 0x028c60001b0075a7 */ /* 0x001064000800017f */
[----:B-1----:R-:W-:Y:S05]  /*10560*/  @!P0 NANOSLEEP.SYNCS 0x989680 ;  /* 0x009896800000895d */ /* 0x002fea0003900000 */
[----:B------:R-:W1:Y:S02]  /*10570*/  @!P0 SYNCS.PHASECHK.TRANS64 P0, [R27+URZ+0x28c60], R0 ;  /* 0x028c60001b0085a7 */ /* 0x000e64000800007f */
[----:B-1----:R-:W-:Y:S05]  /*10580*/  @!P0 BRA `(.L_x_3662) ;  /* 0xfffffffc00f08947 */ /* 0x002fea000383ffff */
[----:B------:R-:W-:Y:S05]  /*10590*/  BRA `(.L_x_3736) ;  /* 0xffffffc800487947 */ /* 0x000fea000383ffff */
.L_x_3663:
        /* <DEDUP_REMOVED lines=8> */
.L_x_3738:
[----:B------:R-:W-:Y:S05]  /*10620*/  BSYNC B0 ;  /* 0x0000000000007941 */ /* 0x000fea0003800000 */
.L_x_3737:
[----:B------:R0:W5:Y:S01]  /*10630*/  LDL R8, [R1+0x4] ;  /* 0x0000040001087983 */ /* 0x0001620000100800 */
[----:B------:R-:W-:Y:S01]  /*10640*/  IMAD.MOV.U32 R13, RZ, RZ, R4 ;  /* 0x000000ffff0d7224 */ /* 0x000fe200078e0004 */
[----:B------:R-:W-:Y:S01]  /*10650*/  MOV R3, R14 ;  /* 0x0000000e00037202 */ /* 0x000fe20000000f00 */
[----:B------:R-:W-:Y:S01]  /*10660*/  IMAD.MOV.U32 R12, RZ, RZ, RZ ;  /* 0x000000ffff0c7224 */ /* 0x000fe200078e00ff */
[----:B------:R-:W1:Y:S01]  /*10670*/  S2R R7, SR_TID.X ;  /* 0x0000000000077919 */ /* 0x000e620000002100 */
[----:B------:R-:W-:Y:S01]  /*10680*/  IMAD.MOV.U32 R11, RZ, RZ, 0x181f ;  /* 0x0000181fff0b7424 */ /* 0x000fe200078e00ff */
[C---:B------:R-:W-:Y:S01]  /*10690*/  LOP3.LUT P5, RZ, R30.reuse, 0x2, RZ, 0xc0, !PT ;  /* 0x000000021eff7812 */ /* 0x040fe200078ac0ff */
[----:B------:R-:W-:Y:S01]  /*106a0*/  IMAD.MOV.U32 R15, RZ, RZ, -0x1 ;  /* 0xffffffffff0f7424 */ /* 0x000fe200078e00ff */
[C---:B------:R-:W-:Y:S01]  /*106b0*/  LOP3.LUT P4, RZ, R30.reuse, 0x4, RZ, 0xc0, !PT ;  /* 0x000000041eff7812 */ /* 0x040fe2000788c0ff */
[----:B------:R-:W-:Y:S01]  /*106c0*/  IMAD R5, R5, 0x2, R23 ;  /* 0x0000000205057824 */ /* 0x000fe200078e0217 */
[----:B0-----:R-:W-:-:S13]  /*106d0*/  LOP3.LUT P3, RZ, R30, 0x8, RZ, 0xc0, !PT ;  /* 0x000000081eff7812 */ /* 0x001fda000786c0ff */
[----:B-1---5:R-:W-:Y:S05]  /*106e0*/  WARPSYNC.COLLECTIVE R15, `(.L_x_3739) ;  /* 0x000000000f087348 */ /* 0x022fea0003c00000 */
[----:B------:R0:W2:Y:S02]  /*106f0*/  SHFL.IDX P6, R14, R13, R12, R11 ;  /* 0x0000000c0d0e7389 */ /* 0x0000a400000c000b */
[----:B012--5:R-:W-:Y:S01]  /*10700*/  ENDCOLLECTIVE ;  /* 0x000000000000791b */ /* 0x027fe20003800000 */
.L_x_3739:
[----:B------:R-:W-:Y:S02]  /*10710*/  LOP3.LUT R22, R22, 0xfffffeff, RZ, 0xc0, !PT ;  /* 0xfffffeff16167812 */ /* 0x000fe400078ec0ff */
[----:B------:R-:W-:Y:S01]  /*10720*/  LOP3.LUT P2, RZ, R30, 0x10, RZ, 0xc0, !PT ;  /* 0x000000101eff7812 */ /* 0x000fe2000784c0ff */
[----:B------:R-:W-:Y:S02]  /*10730*/  IMAD.MOV.U32 R13, RZ, RZ, R6 ;  /* 0x000000ffff0d7224 */ /* 0x000fe400078e0006 */
[----:B------:R-:W-:Y:S02]  /*10740*/  IMAD.MOV.U32 R12, RZ, RZ, 0x1 ;  /* 0x00000001ff0c7424 */ /* 0x000fe400078e00ff */
[----:B------:R-:W-:Y:S01]  /*10750*/  IMAD.SHL.U32 R7, R7, 0x8, RZ ;  /* 0x0000000807077824 */ /* 0x000fe200078e00ff */
[----:B------:R-:W-:-:S04]  /*10760*/  MOV R2, R14 ;  /* 0x0000000e00027202 */ /* 0x000fc80000000f00 */
[----:B------:R-:W-:-:S05]  /*10770*/  LOP3.LUT R7, R7, 0x38, RZ, 0xc0, !PT ;  /* 0x0000003807077812 */ /* 0x000fca00078ec0ff */
[----:B------:R-:W-:Y:S01]  /*10780*/  IMAD.SHL.U32 R0, R7, 0x2, RZ ;  /* 0x0000000207007824 */ /* 0x000fe200078e00ff */
[----:B------:R-:W-:-:S04]  /*10790*/  LOP3.LUT R7, R30, 0x1, RZ, 0xc0, !PT ;  /* 0x000000011e077812 */ /* 0x000fc800078ec0ff */
[----:B------:R-:W-:Y:S02]  /*107a0*/  IADD3 R2, P0, R2, R0, RZ ;  /* 0x0000000002027210 */ /* 0x000fe40007f1e0ff */
[----:B------:R-:W-:-:S03]  /*107b0*/  ISETP.NE.U32.AND P1, PT, R7, 0x1, PT ;  /* 0x000000010700780c */ /* 0x000fc60003f25070 */
[----:B------:R-:W-:Y:S01]  /*107c0*/  IMAD.X R3, RZ, RZ, R3, P0 ;  /* 0x000000ffff037224 */ /* 0x000fe200000e0603 */
[----:B------:R-:W-:-:S09]  /*107d0*/  ISETP.LT.OR P0, PT, R29, 0x1, P1 ;  /* 0x000000011d00780c */ /* 0x000fd20000f01670 */
[----:B------:R-:W-:Y:S02]  /*107e0*/  @P1 LOP3.LUT R22, R22, 0x100, RZ, 0xfc, !PT ;  /* 0x0000010016161812 */ /* 0x000fe400078efcff */
[----:B------:R-:W-:Y:S02]  /*107f0*/  LOP3.LUT P1, RZ, R30, 0x20, RZ, 0xc0, !PT ;  /* 0x000000201eff7812 */ /* 0x000fe4000782c0ff */
[----:B------:R-:W-:Y:S01]  /*10800*/  @!PT LDS RZ, [RZ] ;  /* 0x00000000fffff984 */ /* 0x000fe20000000800 */
[----:B------:R-:W-:Y:S01]  /*10810*/  @!PT LDS RZ, [RZ] ;  /* 0x00000000fffff984 */ /* 0x000fe20000000800 */
[----:B------:R-:W-:Y:S01]  /*10820*/  @!PT LDS RZ, [RZ] ;  /* 0x00000000fffff984 */ /* 0x000fe20000000800 */
[----:B------:R0:W-:Y:S01]  /*10830*/  LDGSTS.E.BYPASS.LTC128B.128 [R5+0x400], desc[UR50][R2.64], !P0 ;  /* 0x0040000002057fae */ /* 0x0001e2000c101d72 */
[C---:B------:R-:W-:Y:S02]  /*10840*/  ISETP.LT.OR P0, PT, R29.reuse, 0x1, !P5 ;  /* 0x000000011d00780c */ /* 0x040fe40006f01670 */
[----:B------:R-:W-:Y:S02]  /*10850*/  ISETP.LT.OR P6, PT, R29, 0x1, !P1 ;  /* 0x000000011d00780c */ /* 0x000fe40004fc1670 */
[----:B------:R-:W-:-:S09]  /*10860*/  LOP3.LUT R22, R22, 0xfffffdff, RZ, 0xc0, !PT ;  /* 0xfffffdff16167812 */ /* 0x000fd200078ec0ff */
[----:B------:R0:W-:Y:S01]  /*10870*/  LDGSTS.E.BYPASS.LTC128B.128 [R5+0x2400], desc[UR50][R2.64+0x80], !P0 ;  /* 0x0240008002057fae */ /* 0x0001e2000c101d72 */
[----:B------:R-:W-:-:S13]  /*10880*/  ISETP.LT.OR P0, PT, R29, 0x1, !P4 ;  /* 0x000000011d00780c */ /* 0x000fda0006701670 */
[----:B------:R0:W-:Y:S01]  /*10890*/  LDGSTS.E.BYPASS.LTC128B.128 [R5+0x4400], desc[UR50][R2.64+0x100], !P0 ;  /* 0x0440010002057fae */ /* 0x0001e2000c101d72 */
[----:B------:R-:W-:-:S13]  /*108a0*/  ISETP.LT.OR P0, PT, R29, 0x1, !P3 ;  /* 0x000000011d00780c */ /* 0x000fda0005f01670 */
[----:B------:R0:W-:Y:S01]  /*108b0*/  LDGSTS.E.BYPASS.LTC128B.128 [R5+0x6400], desc[UR50][R2.64+0x180], !P0 ;  /* 0x0640018002057fae */ /* 0x0001e2000c101d72 */
[----:B------:R-:W-:-:S13]  /*108c0*/  ISETP.LT.OR P0, PT, R29, 0x1, !P2 ;  /* 0x000000011d00780c */ /* 0x000fda0005701670 */
[----:B------:R0:W-:Y:S01]  /*108d0*/  LDGSTS.E.BYPASS.LTC128B.128 [R5+0x8400], desc[UR50][R2.64+0x200], !P0 ;  /* 0x0840020002057fae */ /* 0x0001e2000c101d72 */
[----:B------:R-:W-:-:S03]  /*108e0*/  LOP3.LUT P0, RZ, R30, 0x40, RZ, 0xc0, !PT ;  /* 0x000000401eff7812 */ /* 0x000fc6000780c0ff */
[----:B------:R0:W-:Y:S01]  /*108f0*/  LDGSTS.E.BYPASS.LTC128B.128 [R5+0xa400], desc[UR50][R2.64+0x280], !P6 ;  /* 0x0a40028002057fae */ /* 0x0001e2000f101d72 */
[----:B------:R-:W-:-:S13]  /*10900*/  ISETP.LT.OR P6, PT, R29, 0x1, !P0 ;  /* 0x000000011d00780c */ /* 0x000fda00047c1670 */
[----:B------:R0:W-:Y:S01]  /*10910*/  LDGSTS.E.BYPASS.LTC128B.128 [R5+0xc400], desc[UR50][R2.64+0x300], !P6 ;  /* 0x0c40030002057fae */ /* 0x0001e2000f101d72 */
[----:B------:R-:W-:-:S04]  /*10920*/  PRMT R7, R8, 0x8880, RZ ;  /* 0x0000888008077816 */ /* 0x000fc800000000ff */
[----:B------:R-:W-:-:S13]  /*10930*/  ISETP.GT.AND P6, PT, R7, -0x1, PT ;  /* 0xffffffff0700780c */ /* 0x000fda0003fc4270 */
[----:B------:R-:W-:Y:S02]  /*10940*/  @P6 LOP3.LUT R22, R22, 0x200, RZ, 0xfc, !PT ;  /* 0x0000020016166812 */ /* 0x000fe400078efcff */
[----:B------:R-:W-:-:S13]  /*10950*/  ISETP.LT.OR P6, PT, R29, 0x1, P6 ;  /* 0x000000011d00780c */ /* 0x000fda00037c1670 */
[----:B------:R0:W-:Y:S02]  /*10960*/  LDGSTS.E.BYPASS.LTC128B.128 [R5+0xe400], desc[UR50][R2.64+0x380], !P6 ;  /* 0x0e40038002057fae */ /* 0x0001e4000f101d72 */
[----:B0-----:R-:W-:Y:S05]  /*10970*/  WARPSYNC.COLLECTIVE R15, `(.L_x_3740) ;  /* 0x000000000f087348 */ /* 0x001fea0003c00000 */
[----:B------:R1:W2:Y:S02]  /*10980*/  SHFL.IDX P6, R14, R13, R12, R11 ;  /* 0x0000000c0d0e7389 */ /* 0x0002a400000c000b */
[----:B012---:R-:W-:Y:S01]  /*10990*/  ENDCOLLECTIVE ;  /* 0x000000000000791b */ /* 0x007fe20003800000 */
.L_x_3740:
[----:B------:R-:W-:Y:S01]  /*109a0*/  IMAD.MOV.U32 R13, RZ, RZ, R4 ;  /* 0x000000ffff0d7224 */ /* 0x000fe200078e0004 */
[----:B------:R-:W-:-:S07]  /*109b0*/  MOV R3, R14 ;  /* 0x0000000e00037202 */ /* 0x000fce0000000f00 */
[----:B------:R-:W-:Y:S05]  /*109c0*/  WARPSYNC.COLLECTIVE R15, `(.L_x_3741) ;  /* 0x000000000f087348 */ /* 0x000fea0003c00000 */
[----:B------:R0:W1:Y:S02]  /*109d0*/  SHFL.IDX P6, R14, R13, R12, R11 ;  /* 0x0000000c0d0e7389 */ /* 0x00006400000c000b */
[----:B01----:R-:W-:Y:S01]  /*109e0*/  ENDCOLLECTIVE ;  /* 0x000000000000791b */ /* 0x003fe20003800000 */
.L_x_3741:
[----:B------:R-:W-:Y:S02]  /*109f0*/  IMAD.MOV.U32 R13, RZ, RZ, R6 ;  /* 0x000000ffff0d7224 */ /* 0x000fe400078e0006 */
[----:B------:R-:W-:Y:S02]  /*10a00*/  IMAD.MOV.U32 R12, RZ, RZ, 0x2 ;  /* 0x00000002ff0c7424 */ /* 0x000fe400078e00ff */
[----:B------:R-:W-:-:S05]  /*10a10*/  IMAD.MOV.U32 R2, RZ, RZ, R14 ;  /* 0x000000ffff027224 */ /* 0x000fca00078e000e */
[----:B------:R-:W-:-:S05]  /*10a20*/  IADD3 R2, P6, R2, R0, RZ ;  /* 0x0000000002027210 */ /* 0x000fca0007fde0ff */
[----:B------:R-:W-:Y:S01]  /*10a30*/  IMAD.X R3, RZ, RZ, R3, P6 ;  /* 0x000000ffff037224 */ /* 0x000fe200030e0603 */
[----:B------:R-:W-:-:S04]  /*10a40*/  LOP3.LUT P6, RZ, R22, 0x100, RZ, 0xc0, !PT ;  /* 0x0000010016ff7812 */ /* 0x000fc800078cc0ff */
[----:B------:R-:W-:-:S13]  /*10a50*/  ISETP.LT.OR P6, PT, R29, 0x11, P6 ;  /* 0x000000111d00780c */ /* 0x000fda00037c1670 */
[----:B------:R-:W-:Y:S01]  /*10a60*/  @!PT LDS RZ, [RZ] ;  /* 0x00000000fffff984 */ /* 0x000fe20000000800 */
[----:B------:R-:W-:Y:S01]  /*10a70*/  @!PT LDS RZ, [RZ] ;  /* 0x00000000fffff984 */ /* 0x000fe20000000800 */
[----:B------:R-:W-:Y:S01]  /*10a80*/  @!PT LDS RZ, [RZ] ;  /* 0x00000000fffff984 */ /* 0x000fe20000000800 */
[----:B------:R0:W-:Y:S01]  /*10a90*/  LDGSTS.E.BYPASS.LTC128B.128 [R5+0xc00], desc[UR50][R2.64], !P6 ;  /* 0x00c0000002057fae */ /* 0x0001e2000f101d72 */
[----:B------:R-:W-:-:S13]  /*10aa0*/  ISETP.LT.OR P6, PT, R29, 0x11, !P5 ;  /* 0x000000111d00780c */ /* 0x000fda0006fc1670 */
        /* <DEDUP_REMOVED lines=11> */
[----:B------:R-:W-:-:S04]  /*10b60*/  LOP3.LUT P6, RZ, R22, 0x200, RZ, 0xc0, !PT ;  /* 0x0000020016ff7812 */ /* 0x000fc800078cc0ff */
[----:B------:R-:W-:-:S13]  /*10b70*/  ISETP.LT.OR P6, PT, R29, 0x11, P6 ;  /* 0x000000111d00780c */ /* 0x000fda00037c1670 */
[----:B------:R0:W-:Y:S02]  /*10b80*/  LDGSTS.E.BYPASS.LTC128B.128 [R5+0xec00], desc[UR50][R2.64+0x380], !P6 ;  /* 0x0ec0038002057fae */ /* 0x0001e4000f101d72 */
[----:B0-----:R-:W-:Y:S05]  /*10b90*/  WARPSYNC.COLLECTIVE R15, `(.L_x_3742) ;  /* 0x000000000f087348 */ /* 0x001fea0003c00000 */
[----:B------:R1:W2:Y:S02]  /*10ba0*/  SHFL.IDX P6, R14, R13, R12, R11 ;  /* 0x0000000c0d0e7389 */ /* 0x0002a400000c000b */
[----:B012---:R-:W-:Y:S01]  /*10bb0*/  ENDCOLLECTIVE ;  /* 0x000000000000791b */ /* 0x007fe20003800000 */
.L_x_3742:
[----:B------:R-:W-:Y:S01]  /*10bc0*/  IMAD.MOV.U32 R13, RZ, RZ, R4 ;  /* 0x000000ffff0d7224 */ /* 0x000fe200078e0004 */
[----:B------:R-:W-:-:S07]  /*10bd0*/  MOV R7, R14 ;  /* 0x0000000e00077202 */ /* 0x000fce0000000f00 */
[----:B------:R-:W-:Y:S05]  /*10be0*/  WARPSYNC.COLLECTIVE R15, `(.L_x_3743) ;  /* 0x000000000f087348 */ /* 0x000fea0003c00000 */
[----:B------:R0:W1:Y:S02]  /*10bf0*/  SHFL.IDX P6, R14, R13, R12, R11 ;  /* 0x0000000c0d0e7389 */ /* 0x00006400000c000b */
[----:B01----:R-:W-:Y:S01]  /*10c00*/  ENDCOLLECTIVE ;  /* 0x000000000000791b */ /* 0x003fe20003800000 */
.L_x_3743:
        /* <DEDUP_REMOVED lines=29> */
.L_x_3744:
[----:B------:R-:W-:Y:S01]  /*10de0*/  IMAD.MOV.U32 R13, RZ, RZ, R4 ;  /* 0x000000ffff0d7224 */ /* 0x000fe200078e0004 */
[----:B------:R-:W-:-:S07]  /*10df0*/  MOV R6, R14 ;  /* 0x0000000e00067202 */ /* 0x000fce0000000f00 */
[----:B------:R-:W-:Y:S05]  /*10e00*/  WARPSYNC.COLLECTIVE R15, `(.L_x_3745) ;  /* 0x000000000f087348 */ /* 0x000fea0003c00000 */
[----:B------:R0:W1:Y:S02]  /*10e10*/  SHFL.IDX P6, R14, R13, R12, R11 ;  /* 0x0000000c0d0e7389 */ /* 0x00006400000c000b */
[----:B01----:R-:W-:Y:S01]  /*10e20*/  ENDCOLLECTIVE ;  /* 0x000000000000791b */ /* 0x003fe20003800000 */
.L_x_3745:
[----:B------:R-:W-:Y:S01]  /*10e30*/  IMAD.MOV.U32 R2, RZ, RZ, R14 ;  /* 0x000000ffff027224 */ /* 0x000fe200078e000e */
[----:B------:R-:W-:Y:S06]  /*10e40*/  BRA `(.L_x_3746) ;  /* 0xffffffc400dc7947 */ /* 0x000fec000383ffff */
.L_x_3670:
[----:B0-----:R0:W1:Y:S02]  /*10e50*/  SYNCS.PHASECHK.TRANS64.TRYWAIT P0, [R6+URZ+0x28c40], R17 ;  /* 0x028c4011060075a7 */ /* 0x001064000800017f */
[----:B-1----:R-:W-:Y:S05]  /*10e60*/  @!P0 NANOSLEEP.SYNCS 0x989680 ;  /* 0x009896800000895d */ /* 0x002fea0003900000 */
[----:B------:R-:W1:Y:S02]  /*10e70*/  @!P0 SYNCS.PHASECHK.TRANS64 P0, [R6+URZ+0x28c40], R17 ;  /* 0x028c4011060085a7 */ /* 0x000e64000800007f */
[----:B-1----:R-:W-:Y:S05]  /*10e80*/  @!P0 BRA `(.L_x_3670) ;  /* 0xfffffffc00f08947 */ /* 0x002fea000383ffff */
[----:B------:R-:W-:Y:S05]  /*10e90*/  BRA `(.L_x_3747) ;  /* 0xffffffcc00687947 */ /* 0x000fea000383ffff */
.L_x_3671:
        /* <DEDUP_REMOVED lines=8> */
.L_x_3749:
[----:B------:R-:W-:Y:S05]  /*10f20*/  BSYNC B1 ;  /* 0x0000000000017941 */ /* 0x000fea0003800000 */
.L_x_3748:
        /* <DEDUP_REMOVED lines=9> */
.L_x_3750:
[----:B------:R-:W-:Y:S02]  /*10fc0*/  IMAD.MOV.U32 R13, RZ, RZ, R27 ;  /* 0x000000ffff0d7224 */ /* 0x000fe400078e001b */
[----:B------:R-:W-:Y:S01]  /*10fd0*/  IMAD.MOV.U32 R12, RZ, RZ, 0x1 ;  /* 0x00000001ff0c7424 */ /* 0x000fe200078e00ff */
[----:B------:R-:W-:-:S07]  /*10fe0*/  MOV R2, R14 ;  /* 0x0000000e00027202 */ /* 0x000fce0000000f00 */
[----:B------:R-:W-:Y:S05]  /*10ff0*/  WARPSYNC.COLLECTIVE R15, `(.L_x_3751) ;  /* 0x000000000f087348 */ /* 0x000fea0003c00000 */
[----:B------:R0:W1:Y:S02]  /*11000*/  SHFL.IDX P6, R14, R13, R12, R11 ;  /* 0x0000000c0d0e7389 */ /* 0x00006400000c000b */
[----:B01----:R-:W-:Y:S01]  /*11010*/  ENDCOLLECTIVE ;  /* 0x000000000000791b */ /* 0x003fe20003800000 */
.L_x_3751:
[----:B------:R-:W-:-:S05]  /*11020*/  IADD3 R2, P0, R2, R0, RZ ;  /* 0x0000000002027210 */ /* 0x000fca0007f1e0ff */
[----:B------:R-:W-:-:S05]  /*11030*/  IMAD.X R3, RZ, RZ, R3, P0 ;  /* 0x000000ffff037224 */ /* 0x000fca00000e0603 */
[----:B------:R-:W-:Y:S01]  /*11040*/  @!PT LDS RZ, [RZ] ;  /* 0x00000000fffff984 */ /* 0x000fe20000000800 */
[----:B------:R-:W-:Y:S01]  /*11050*/  @!PT LDS RZ, [RZ] ;  /* 0x00000000fffff984 */ /* 0x000fe20000000800 */
[----:B------:R-:W-:Y:S01]  /*11060*/  @!PT LDS RZ, [RZ] ;  /* 0x00000000fffff984 */ /* 0x000fe20000000800 */
[----:B------:R0:W-:Y:S01]  /*11070*/  LDGSTS.E.BYPASS.LTC128B.128 [R21+0x22400], desc[UR50][R2.64], !P1 ;  /* 0x2240000002157fae */ /* 0x0001e2000c901d72 */
[----:B------:R-:W-:Y:S01]  /*11080*/  MOV R13, R20 ;  /* 0x00000014000d7202 */ /* 0x000fe20000000f00 */
[----:B0-----:R-:W-:-:S07]  /*11090*/  IMAD.MOV.U32 R3, RZ, RZ, R14 ;  /* 0x000000ffff037224 */ /* 0x001fce00078e000e */
[----:B------:R-:W-:Y:S05]  /*110a0*/  WARPSYNC.COLLECTIVE R15, `(.L_x_3752) ;  /* 0x000000000f087348 */ /* 0x000fea0003c00000 */
[----:B------:R0:W1:Y:S02]  /*110b0*/  SHFL.IDX P6, R14, R13, R12, R11 ;  /* 0x0000000c0d0e7389 */ /* 0x00006400000c000b */
[----:B01----:R-:W-:Y:S01]  /*110c0*/  ENDCOLLECTIVE ;  /* 0x000000000000791b */ /* 0x003fe20003800000 */
.L_x_3752:
[----:B------:R-:W-:Y:S02]  /*110d0*/  IMAD.MOV.U32 R13, RZ, RZ, R27 ;  /* 0x000000ffff0d7224 */ /* 0x000fe400078e001b */
[----:B------:R-:W-:Y:S02]  /*110e0*/  IMAD.MOV.U32 R12, RZ, RZ, 0x2 ;  /* 0x00000002ff0c7424 */ /* 0x000fe400078e00ff */
[----:B------:R-:W-:-:S07]  /*110f0*/  IMAD.MOV.U32 R2, RZ, RZ, R14 ;  /* 0x000000ffff027224 */ /* 0x000fce00078e000e */
[----:B------:R-:W-:Y:S05]  /*11100*/  WARPSYNC.COLLECTIVE R15, `(.L_x_3753) ;  /* 0x000000000f087348 */ /* 0x000fea0003c00000 */
[----:B------:R0:W1:Y:S02]  /*11110*/  SHFL.IDX P6, R14, R13, R12, R11 ;  /* 0x0000000c0d0e7389 */ /* 0x00006400000c000b */
[----:B01----:R-:W-:Y:S01]  /*11120*/  ENDCOLLECTIVE ;  /* 0x000000000000791b */ /* 0x003fe20003800000 */
.L_x_3753:
        /* <DEDUP_REMOVED lines=11> */
.L_x_3754:
[----:B------:R-:W-:Y:S02]  /*111e0*/  IMAD.MOV.U32 R13, RZ, RZ, R27 ;  /* 0x000000ffff0d7224 */ /* 0x000fe400078e001b */
[----:B------:R-:W-:Y:S02]  /*111f0*/  IMAD.MOV.U32 R12, RZ, RZ, 0x3 ;  /* 0x00000003ff0c7424 */ /* 0x000fe400078e00ff */
[----:B------:R-:W-:-:S07]  /*11200*/  IMAD.MOV.U32 R2, RZ, RZ, R14 ;  /* 0x000000ffff027224 */ /* 0x000fce00078e000e */
[----:B------:R-:W-:Y:S05]  /*11210*/  WARPSYNC.COLLECTIVE R15, `(.L_x_3755) ;  /* 0x000000000f087348 */ /* 0x000fea0003c00000 */
[----:B------:R0:W1:Y:S02]  /*11220*/  SHFL.IDX P6, R14, R13, R12, R11 ;  /* 0x0000000c0d0e7389 */ /* 0x00006400000c000b */
[----:B01----:R-:W-:Y:S01]  /*11230*/  ENDCOLLECTIVE ;  /* 0x000000000000791b */ /* 0x003fe20003800000 */
.L_x_3755:
        /* <DEDUP_REMOVED lines=11> */
.L_x_3756:
[----:B------:R-:W-:Y:S01]  /*112f0*/  IMAD.MOV.U32 R2, RZ, RZ, R14 ;  /* 0x000000ffff027224 */ /* 0x000fe200078e000e */
[----:B------:R-:W-:Y:S06]  /*11300*/  BRA `(.L_x_3757) ;  /* 0xffffffc800f87947 */ /* 0x000fec000383ffff */
.L_x_3676:
[----:B---3--:R3:W4:Y:S02]  /*11310*/  SYNCS.PHASECHK.TRANS64.TRYWAIT P0, [R6+URZ+0x28c60], R17 ;  /* 0x028c6011060075a7 */ /* 0x008724000800017f */
[----:B----4-:R-:W-:Y:S05]  /*11320*/  @!P0 NANOSLEEP.SYNCS 0x989680 ;  /* 0x009896800000895d */ /* 0x010fea0003900000 */
[----:B------:R-:W4:Y:S02]  /*11330*/  @!P0 SYNCS.PHASECHK.TRANS64 P0, [R6+URZ+0x28c60], R17 ;  /* 0x028c6011060085a7 */ /* 0x000f24000800007f */
[----:B----4-:R-:W-:Y:S05]  /*11340*/  @!P0 BRA `(.L_x_3676) ;  /* 0xfffffffc00f08947 */ /* 0x010fea000383ffff */
[----:B------:R-:W-:Y:S05]  /*11350*/  BRA `(.L_x_3758) ;  /* 0xffffffcc00487947 */ /* 0x000fea000383ffff */
.L_x_3677:
[----:B------:R-:W-:Y:S01]  /*11360*/  BSSY B1, `(.L_x_3759) ;  /* 0x0000008000017945 */ /* 0x000fe20003800000 */
[----:B------:R-:W-:Y:S02]  /*11370*/  IMAD.MOV.U32 R13, RZ, RZ, R10 ;  /* 0x000000ffff0d7224 */ /* 0x000fe400078e000a */
[----:B------:R-:W-:Y:S02]  /*11380*/  IMAD.MOV.U32 R12, RZ, RZ, RZ ;  /* 0x000000ffff0c7224 */ /* 0x000fe400078e00ff */
[----:B------:R-:W-:Y:S02]  /*11390*/  IMAD.MOV.U32 R11, RZ, RZ, 0x181f ;  /* 0x0000181fff0b7424 */ /* 0x000fe400078e00ff */
[----:B------:R-:W-:-:S07]  /*113a0*/  IMAD.MOV.U32 R15, RZ, RZ, -0x1 ;  /* 0xffffffffff0f7424 */ /* 0x000fce00078e00ff */
[----:B-12---:R-:W-:Y:S05]  /*113b0*/  WARPSYNC.COLLECTIVE R15, `(.L_x_3760) ;  /* 0x000000000f087348 */ /* 0x006fea0003c00000 */
[----:B------:R0:W3:Y:S02]  /*113c0*/  SHFL.IDX P6, R14, R13, R12, R11 ;  /* 0x0000000c0d0e7389 */ /* 0x0000e400000c000b */
[----:B0123--:R-:W-:Y:S01]  /*113d0*/  ENDCOLLECTIVE ;  /* 0x000000000000791b */ /* 0x00ffe20003800000 */
.L_x_3760:
[----:B------:R-:W-:Y:S05]  /*113e0*/  BSYNC B1 ;  /* 0x0000000000017941 */ /* 0x000fea0003800000 */
.L_x_3759:
[----:B------:R-:W-:Y:S01]  /*113f0*/  IMAD.MOV.U32 R13, RZ, RZ, R9 ;  /* 0x000000ffff0d7224 */ /* 0x000fe200078e0009 */
[----:B------:R-:W-:Y:S01]  /*11400*/  MOV R3, R14 ;  /* 0x0000000e00037202 */ /* 0x000fe20000000f00 */
[----:B------:R-:W-:Y:S01]  /*11410*/  IMAD.MOV.U32 R12, RZ, RZ, RZ ;  /* 0x000000ffff0c7224 */ /* 0x000fe200078e00ff */
[C---:B------:R-:W-:Y:S01]  /*11420*/  LOP3.LUT P2, RZ, R22.reuse, 0x40, RZ, 0xc0, !PT ;  /* 0x0000004016ff7812 */ /* 0x040fe2000784c0ff */
[----:B------:R-:W-:Y:S01]  /*11430*/  IMAD.MOV.U32 R11, RZ, RZ, 0x181f ;  /* 0x0000181fff0b7424 */ /* 0x000fe200078e00ff */
[C---:B------:R-:W-:Y:S01]  /*11440*/  LOP3.LUT P1, RZ, R22.reuse, 0x20, RZ, 0xc0, !PT ;  /* 0x0000002016ff7812 */ /* 0x040fe2000782c0ff */
[----:B------:R-:W-:Y:S01]  /*11450*/  IMAD.MOV.U32 R15, RZ, RZ, -0x1 ;  /* 0xffffffffff0f7424 */ /* 0x000fe200078e00ff */
[----:B------:R-:W-:Y:S01]  /*11460*/  LOP3.LUT R22, R22, 0xffffbfff, RZ, 0xc0, !PT ;  /* 0xffffbfff16167812 */ /* 0x000fe200078ec0ff */
[----:B------:R-:W-:-:S10]  /*11470*/  IMAD R17, R17, 0x2, R23 ;  /* 0x0000000211117824 */ /* 0x000fd400078e0217 */
[----:B------:R-:W-:Y:S05]  /*11480*/  WARPSYNC.COLLECTIVE R15, `(.L_x_3761) ;  /* 0x000000000f087348 */ /* 0x000fea0003c00000 */
[----:B------:R0:W1:Y:S02]  /*11490*/  SHFL.IDX P6, R14, R13, R12, R11 ;  /* 0x0000000c0d0e7389 */ /* 0x00006400000c000b */
[----:B01----:R-:W-:Y:S01]  /*114a0*/  ENDCOLLECTIVE ;  /* 0x000000000000791b */ /* 0x003fe20003800000 */
.L_x_3761:
[----:B------:R-:W-:-:S04]  /*114b0*/  @P3 LOP3.LUT R22, R22, 0x4000, RZ, 0xfc, !PT ;  /* 0x0000400016163812 */ /* 0x000fc800078efcff */
[C---:B------:R-:W-:Y:S01]  /*114c0*/  LOP3.LUT P3, RZ, R22.reuse, 0x10, RZ, 0xc0, !PT ;  /* 0x0000001016ff7812 */ /* 0x040fe2000786c0ff */
[----:B------:R-:W-:Y:S02]  /*114d0*/  IMAD.MOV.U32 R13, RZ, RZ, R10 ;  /* 0x000000ffff0d7224 */ /* 0x000fe400078e000a */
[----:B------:R-:W-:Y:S02]  /*114e0*/  IMAD.MOV.U32 R12, RZ, RZ, 0x1 ;  /* 0x00000001ff0c7424 */ /* 0x000fe400078e00ff */
[----:B------:R-:W-:Y:S01]  /*114f0*/  IMAD.MOV.U32 R2, RZ, RZ, R14 ;  /* 0x000000ffff027224 */ /* 0x000fe200078e000e */
[C---:B------:R-:W-:Y:S02]  /*11500*/  LOP3.LUT P6, RZ, R22.reuse, 0x80, RZ, 0xc0, !PT ;  /* 0x0000008016ff7812 */ /* 0x040fe400078cc0ff */
[----:B------:R-:W-:Y:S02]  /*11510*/  LOP3.LUT R22, R22, 0xfffeffff, RZ, 0xc0, !PT ;  /* 0xfffeffff16167812 */ /* 0x000fe400078ec0ff */
[----:B------:R-:W-:-:S03]  /*11520*/  IADD3 R2, P0, R2, R0, RZ ;  /* 0x0000000002027210 */ /* 0x000fc60007f1e0ff */
[----:B------:R-:W-:Y:S02]  /*11530*/  @P3 LOP3.LUT R22, R22, 0x10000, RZ, 0xfc, !PT ;  /* 0x0001000016163812 */ /* 0x000fe400078efcff */
[----:B------:R-:W-:Y:S02]  /*11540*/  IADD3.X R3, RZ, R3, RZ, P0, !PT ;  /* 0x00000003ff037210 */ /* 0x000fe400007fe4ff */
[----:B------:R-:W-:-:S03]  /*11550*/  ISETP.NE.U32.AND P0, PT, R30, RZ, PT ;  /* 0x000000ff1e00720c */ /* 0x000fc60003f05070 */
[----:B------:R-:W-:Y:S01]  /*11560*/  @!PT LDS RZ, [RZ] ;  /* 0x00000000fffff984 */ /* 0x000fe20000000800 */
[----:B------:R-:W-:Y:S01]  /*11570*/  @!PT LDS RZ, [RZ] ;  /* 0x00000000fffff984 */ /* 0x000fe20000000800 */
[----:B------:R-:W-:Y:S01]  /*11580*/  @!PT LDS RZ, [RZ] ;  /* 0x00000000fffff984 */ /* 0x000fe20000000800 */
[----:B------:R0:W-:Y:S10]  /*11590*/  LDGSTS.E.BYPASS.LTC128B.128 [R17+0x400], desc[UR50][R2.64], !P6 ;  /* 0x0040000002117fae */ /* 0x0001f4000f101d72 */
[----:B0-----:R-:W-:Y:S05]  /*115a0*/  WARPSYNC.COLLECTIVE R15, `(.L_x_3762) ;  /* 0x000000000f087348 */ /* 0x001fea0003c00000 */
[----:B------:R1:W2:Y:S02]  /*115b0*/  SHFL.IDX P6, R14, R13, R12, R11 ;  /* 0x0000000c0d0e7389 */ /* 0x0002a400000c000b */
[----:B012---:R-:W-:Y:S01]  /*115c0*/  ENDCOLLECTIVE ;  /* 0x000000000000791b */ /* 0x007fe20003800000 */
.L_x_3762:
[----:B------:R-:W-:Y:S01]  /*115d0*/  @!PT LDS RZ, [RZ] ;  /* 0x00000000fffff984 */ /* 0x000fe20000000800 */
[----:B------:R-:W-:Y:S01]  /*115e0*/  @!PT LDS RZ, [RZ] ;  /* 0x00000000fffff984 */ /* 0x000fe20000000800 */
[----:B------:R-:W-:Y:S01]  /*115f0*/  @!PT LDS RZ, [RZ] ;  /* 0x00000000fffff984 */ /* 0x000fe20000000800 */
[----:B------:R0:W-:Y:S04]  /*11600*/  LDGSTS.E.BYPASS.LTC128B.128 [R17+0x2400], desc[UR50][R2.64+0x80], !P2 ;  /* 0x0240008002117fae */ /* 0x0001e8000d101d72 */
[----:B------:R0:W-:Y:S01]  /*11610*/  LDGSTS.E.BYPASS.LTC128B.128 [R17+0x4400], desc[UR50][R2.64+0x100], !P1 ;  /* 0x0440010002117fae */ /* 0x0001e2000c901d72 */
[----:B------:R-:W-:-:S03]  /*11620*/  ISETP.NE.U32.AND P1, PT, R29, RZ, PT ;  /* 0x000000ff1d00720c */ /* 0x000fc60003f25070 */
[----:B------:R0:W-:Y:S01]  /*11630*/  LDGSTS.E.BYPASS.LTC128B.128 [R17+0x6400], desc[UR50][R2.64+0x180], !P3 ;  /* 0x0640018002117fae */ /* 0x0001e2000d901d72 */
[----:B------:R-:W-:Y:S01]  /*11640*/  LOP3.LUT P3, RZ, R22, 0x80, RZ, 0xc0, !PT ;  /* 0x0000008016ff7812 */ /* 0x000fe2000786c0ff */
[----:B------:R-:W-:Y:S02]  /*11650*/  IMAD.MOV.U32 R13, RZ, RZ, R9 ;  /* 0x000000ffff0d7224 */ /* 0x000fe400078e0009 */
[----:B------:R0:W-:Y:S04]  /*11660*/  LDGSTS.E.BYPASS.LTC128B.128 [R17+0x8400], desc[UR50][R2.64+0x200], !P5 ;  /* 0x0840020002117fae */ /* 0x0001e8000e901d72 */
[----:B------:R0:W-:Y:S01]  /*11670*/  LDGSTS.E.BYPASS.LTC128B.128 [R17+0xa400], desc[UR50][R2.64+0x280], !P4 ;  /* 0x0a40028002117fae */ /* 0x0001e2000e101d72 */
[----:B------:R-:W-:-:S03]  /*11680*/  IMAD.MOV.U32 R5, RZ, RZ, R14 ;  /* 0x000000ffff057224 */ /* 0x000fc600078e000e */
[----:B------:R0:W-:Y:S04]  /*11690*/  LDGSTS.E.BYPASS.LTC128B.128 [R17+0xc400], desc[UR50][R2.64+0x300], P0 ;  /* 0x0c40030002117fae */ /* 0x0001e80008101d72 */
[----:B0-----:R-:W-:Y:S05]  /*116a0*/  WARPSYNC.COLLECTIVE R15, `(.L_x_3763) ;  /* 0x000000000f087348 */ /* 0x001fea0003c00000 */
[----:B------:R1:W2:Y:S02]  /*116b0*/  SHFL.IDX P6, R14, R13, R12, R11 ;  /* 0x0000000c0d0e7389 */ /* 0x0002a400000c000b */
[----:B012---:R-:W-:Y:S01]  /*116c0*/  ENDCOLLECTIVE ;  /* 0x000000000000791b */ /* 0x007fe20003800000 */
.L_x_3763:
[----:B------:R-:W-:Y:S01]  /*116d0*/  @!PT LDS RZ, [RZ] ;  /* 0x00000000fffff984 */ /* 0x000fe20000000800 */
[----:B------:R-:W-:Y:S01]  /*116e0*/  @!PT LDS RZ, [RZ] ;  /* 0x00000000fffff984 */ /* 0x000fe20000000800 */
[----:B------:R-:W-:Y:S01]  /*116f0*/  @!PT LDS RZ, [RZ] ;  /* 0x00000000fffff984 */ /* 0x000fe20000000800 */
[----:B------:R0:W-:Y:S01]  /*11700*/  LDGSTS.E.BYPASS.LTC128B.128 [R17+0xe400], desc[UR50][R2.64+0x380], P1 ;  /* 0x0e40038002117fae */ /* 0x0001e20008901d72 */
[----:B------:R-:W-:Y:S02]  /*11710*/  IMAD.MOV.U32 R13, RZ, RZ, R10 ;  /* 0x000000ffff0d7224 */ /* 0x000fe400078e000a */
[----:B------:R-:W-:Y:S01]  /*11720*/  IMAD.MOV.U32 R12, RZ, RZ, 0x2 ;  /* 0x00000002ff0c7424 */ /* 0x000fe200078e00ff */
[----:B0-----:R-:W-:Y:S02]  /*11730*/  IADD3 R2, P2, R14, R0, RZ ;  /* 0x000000000e027210 */ /* 0x001fe40007f5e0ff */
[C---:B------:R-:W-:Y:S02]  /*11740*/  LOP3.LUT P6, RZ, R22.reuse, 0x20, RZ, 0xc0, !PT ;  /* 0x0000002016ff7812 */ /* 0x040fe400078cc0ff */
[----:B------:R-:W-:Y:S02]  /*11750*/  IADD3.X R3, RZ, R5, RZ, P2, !PT ;  /* 0x00000005ff037210 */ /* 0x000fe400017fe4ff */
[----:B------:R-:W-:-:S03]  /*11760*/  LOP3.LUT P2, RZ, R22, 0x40, RZ, 0xc0, !PT ;  /* 0x0000004016ff7812 */ /* 0x000fc6000784c0ff */
[----:B------:R0:W-:Y:S01]  /*11770*/  LDGSTS.E.BYPASS.LTC128B.128 [R17+0xc00], desc[UR50][R2.64], !P3 ;  /* 0x00c0000002117fae */ /* 0x0001e2000d901d72 */
[C---:B------:R-:W-:Y:S02]  /*11780*/  LOP3.LUT P3, RZ, R22.reuse, 0x10000, RZ, 0xc0, !PT ;  /* 0x0001000016ff7812 */ /* 0x040fe4000786c0ff */
[----:B------:R-:W-:-:S07]  /*11790*/  LOP3.LUT R22, R22, 0xffff7fff, RZ, 0xc0, !PT ;  /* 0xffff7fff16167812 */ /* 0x000fce00078ec0ff */
[----:B------:R0:W-:Y:S04]  /*117a0*/  LDGSTS.E.BYPASS.LTC128B.128 [R17+0x2c00], desc[UR50][R2.64+0x80], !P2 ;  /* 0x02c0008002117fae */ /* 0x0001e8000d101d72 */
[----:B------:R0:W-:Y:S01]  /*117b0*/  LDGSTS.E.BYPASS.LTC128B.128 [R17+0x4c00], desc[UR50][R2.64+0x100], !P6 ;  /* 0x04c0010002117fae */ /* 0x0001e2000f101d72 */
[----:B------:R-:W-:-:S07]  /*117c0*/  @P3 LOP3.LUT R22, R22, 0x8000, RZ, 0xfc, !PT ;  /* 0x0000800016163812 */ /* 0x000fce00078efcff */
[----:B0-----:R-:W-:Y:S05]  /*117d0*/  WARPSYNC.COLLECTIVE R15, `(.L_x_3764) ;  /* 0x000000000f087348 */ /* 0x001fea0003c00000 */
[----:B------:R1:W2:Y:S02]  /*117e0*/  SHFL.IDX P6, R14, R13, R12, R11 ;  /* 0x0000000c0d0e7389 */ /* 0x0002a400000c000b */
[----:B012---:R-:W-:Y:S01]  /*117f0*/  ENDCOLLECTIVE ;  /* 0x000000000000791b */ /* 0x007fe20003800000 */
.L_x_3764:
[----:B------:R-:W-:Y:S01]  /*11800*/  @!PT LDS RZ, [RZ] ;  /* 0x00000000fffff984 */ /* 0x000fe20000000800 */
[----:B------:R-:W-:Y:S01]  /*11810*/  @!PT LDS RZ, [RZ] ;  /* 0x00000000fffff984 */ /* 0x000fe20000000800 */
[----:B------:R-:W-:Y:S01]  /*11820*/  @!PT LDS RZ, [RZ] ;  /* 0x00000000fffff984 */ /* 0x000fe20000000800 */
[----:B------:R0:W-:Y:S01]  /*11830*/  LDGSTS.E.BYPASS.LTC128B.128 [R17+0x6c00], desc[UR50][R2.64+0x180], !P3 ;  /* 0x06c0018002117fae */ /* 0x0001e2000d901d72 */
[----:B------:R-:W-:-:S03]  /*11840*/  LOP3.LUT P3, RZ, R22, 0x80, RZ, 0xc0, !PT ;  /* 0x0000008016ff7812 */ /* 0x000fc6000786c0ff */
        /* <DEDUP_REMOVED lines=9> */
.L_x_3765:
[----:B------:R-:W-:Y:S01]  /*118e0*/  MOV R13, R10 ;  /* 0x0000000a000d7202 */ /* 0x000fe20000000f00 */
        /* <DEDUP_REMOVED lines=9> */
[----:B------:R-:W-:-:S08]  /*11980*/  LOP3.LUT P3, RZ, R22, 0x8000, RZ, 0xc0, !PT ;  /* 0x0000800016ff7812 */ /* 0x000fd0000786c0ff */
[----:B------:R0:W-:Y:S04]  /*11990*/  LDGSTS.E.BYPASS.LTC128B.128 [R17+0x3400], desc[UR50][R2.64+0x80], !P2 ;  /* 0x0340008002117fae */ /* 0x0001e8000d101d72 */
[----:B------:R0:W-:Y:S02]  /*119a0*/  LDGSTS.E.BYPASS.LTC128B.128 [R17+0x5400], desc[UR50][R2.64+0x100], !P6 ;  /* 0x0540010002117fae */ /* 0x0001e4000f101d72 */
[----:B0-----:R-:W-:Y:S05]  /*119b0*/  WARPSYNC.COLLECTIVE R15, `(.L_x_3766) ;  /* 0x000000000f087348 */ /* 0x001fea0003c00000 */
[----:B------:R1:W2:Y:S02]  /*119c0*/  SHFL.IDX P6, R14, R13, R12, R11 ;  /* 0x0000000c0d0e7389 */ /* 0x0002a400000c000b */
[----:B012---:R-:W-:Y:S01]  /*119d0*/  ENDCOLLECTIVE ;  /* 0x000000000000791b */ /* 0x007fe20003800000 */
.L_x_3766:
        /* <DEDUP_REMOVED lines=14> */
.L_x_3767:
[----:B------:R-:W-:Y:S05]  /*11ac0*/  BRA `(.L_x_3768) ;  /* 0xffffffc800b47947 */ /* 0x000fea000383ffff */
.L_x_3685:
[----:B------:R-:W-:Y:S01]  /*11ad0*/  BSSY B0, `(.L_x_3769) ;  /* 0x0000008000007945 */ /* 0x000fe20003800000 */
[----:B------:R-:W-:Y:S01]  /*11ae0*/  IMAD.MOV.U32 R13, RZ, RZ, R16 ;  /* 0x000000ffff0d7224 */ /* 0x000fe200078e0010 */
[----:B------:R-:W-:Y:S01]  /*11af0*/  MOV R11, 0x1f ;  /* 0x0000001f000b7802 */ /* 0x000fe20000000f00 */
[----:B------:R-:W-:Y:S02]  /*11b00*/  IMAD.MOV.U32 R12, RZ, RZ, RZ ;  /* 0x000000ffff0c7224 */ /* 0x000fe400078e00ff */
[----:B------:R-:W-:-:S07]  /*11b10*/  IMAD.MOV.U32 R15, RZ, RZ, -0x1 ;  /* 0xffffffffff0f7424 */ /* 0x000fce00078e00ff */
[----:B0123--:R-:W-:Y:S05]  /*11b20*/  WARPSYNC.COLLECTIVE R15, `(.L_x_3770) ;  /* 0x000000000f087348 */ /* 0x00ffea0003c00000 */
[----:B------:R4:W0:Y:S02]  /*11b30*/  SHFL.IDX P6, R14, R13, R12, R11 ;  /* 0x0000000c0d0e7389 */ /* 0x00082400000c000b */
[----:B01234-:R-:W-:Y:S01]  /*11b40*/  ENDCOLLECTIVE ;  /* 0x000000000000791b */ /* 0x01ffe20003800000 */
.L_x_3770:
[----:B------:R-:W-:Y:S05]  /*11b50*/  BSYNC B0 ;  /* 0x0000000000007941 */ /* 0x000fea0003800000 */
.L_x_3769:
[----:B------:R-:W-:Y:S01]  /*11b60*/  IMAD.MOV.U32 R13, RZ, RZ, R16 ;  /* 0x000000ffff0d7224 */ /* 0x000fe200078e0010 */
[----:B------:R-:W-:Y:S01]  /*11b70*/  MOV R15, 0xffffffff ;  /* 0xffffffff000f7802 */ /* 0x000fe20000000f00 */
[----:B------:R-:W-:Y:S02]  /*11b80*/  IMAD.MOV.U32 R12, RZ, RZ, 0x1 ;  /* 0x00000001ff0c7424 */ /* 0x000fe400078e00ff */
[----:B------:R-:W-:Y:S02]  /*11b90*/  IMAD.MOV.U32 R11, RZ, RZ, 0x1f ;  /* 0x0000001fff0b7424 */ /* 0x000fe400078e00ff */
[----:B------:R-:W-:Y:S02]  /*11ba0*/  IMAD.IADD R5, R19, 0x1, R8 ;  /* 0x0000000113057824 */ /* 0x000fe400078e0208 */
[----:B------:R-:W-:-:S07]  /*11bb0*/  IMAD.MOV.U32 R0, RZ, RZ, R14 ;  /* 0x000000ffff007224 */ /* 0x000fce00078e000e */
[----:B------:R-:W-:Y:S05]  /*11bc0*/  WARPSYNC.COLLECTIVE R15, `(.L_x_3771) ;  /* 0x000000000f087348 */ /* 0x000fea0003c00000 */
[----:B------:R0:W1:Y:S02]  /*11bd0*/  SHFL.IDX P6, R14, R13, R12, R11 ;  /* 0x0000000c0d0e7389 */ /* 0x00006400000c000b */
[----:B01----:R-:W-:Y:S01]  /*11be0*/  ENDCOLLECTIVE ;  /* 0x000000000000791b */ /* 0x003fe20003800000 */
.L_x_3771:
        /* <DEDUP_REMOVED lines=18> */
.L_x_3772:
[----:B------:R-:W-:Y:S01]  /*11d10*/  IMAD.MOV.U32 R12, RZ, RZ, 0x2 ;  /* 0x00000002ff0c7424 */ /* 0x000fe200078e00ff */
[----:B------:R-:W-:-:S05]  /*11d20*/  SEL R6, R14, RZ, P1 ;  /* 0x000000ff0e067207 */ /* 0x000fca0000800000 */
[----:B------:R-:W-:-:S04]  /*11d30*/  IMAD.IADD R6, R5, 0x1, R6 ;  /* 0x0000000105067824 */ /* 0x000fc800078e0206 */
[----:B------:R-:W-:-:S07]  /*11d40*/  IMAD.MOV.U32 R13, RZ, RZ, R6 ;  /* 0x000000ffff0d7224 */ /* 0x000fce00078e0006 */
[----:B------:R-:W-:Y:S05]  /*11d50*/  WARPSYNC.COLLECTIVE R15, `(.L_x_3773) ;  /* 0x000000000f087348 */ /* 0x000fea0003c00000 */
[----:B------:R0:W1:Y:S02]  /*11d60*/  SHFL.UP P6, R14, R13, R12, R11 ;  /* 0x0400000c0d0e7389 */ /* 0x00006400000c000b */
[----:B01----:R-:W-:Y:S01]  /*11d70*/  ENDCOLLECTIVE ;  /* 0x000000000000791b */ /* 0x003fe20003800000 */
.L_x_3773:
[----:B------:R-:W-:Y:S02]  /*11d80*/  MOV R12, 0x4 ;  /* 0x00000004000c7802 */ /* 0x000fe40000000f00 */
[----:B------:R-:W-:-:S05]  /*11d90*/  SEL R7, R14, RZ, P2 ;  /* 0x000000ff0e077207 */ /* 0x000fca0001000000 */
[----:B------:R-:W-:-:S04]  /*11da0*/  IMAD.IADD R7, R6, 0x1, R7 ;  /* 0x0000000106077824 */ /* 0x000fc800078e0207 */
[----:B------:R-:W-:-:S07]  /*11db0*/  IMAD.MOV.U32 R13, RZ, RZ, R7 ;  /* 0x000000ffff0d7224 */ /* 0x000fce00078e0007 */
[----:B------:R-:W-:Y:S05]  /*11dc0*/  WARPSYNC.COLLECTIVE R15, `(.L_x_3774) ;  /* 0x000000000f087348 */ /* 0x000fea0003c00000 */
[----:B------:R0:W1:Y:S02]  /*11dd0*/  SHFL.UP P6, R14, R13, R12, R11 ;  /* 0x0400000c0d0e7389 */ /* 0x00006400000c000b */
[----:B01----:R-:W-:Y:S01]  /*11de0*/  ENDCOLLECTIVE ;  /* 0x000000000000791b */ /* 0x003fe20003800000 */
.L_x_3774:
[----:B------:R-:W-:Y:S01]  /*11df0*/  IMAD.MOV.U32 R12, RZ, RZ, 0x8 ;  /* 0x00000008ff0c7424 */ /* 0x000fe200078e00ff */
[----:B------:R-:W-:-:S05]  /*11e00*/  SEL R2, R14, RZ, P3 ;  /* 0x000000ff0e027207 */ /* 0x000fca0001800000 */
[----:B------:R-:W-:-:S04]  /*11e10*/  IMAD.IADD R2, R7, 0x1, R2 ;  /* 0x0000000107027824 */ /* 0x000fc800078e0202 */
[----:B------:R-:W-:-:S07]  /*11e20*/  IMAD.MOV.U32 R13, RZ, RZ, R2 ;  /* 0x000000ffff0d7224 */ /* 0x000fce00078e0002 */
[----:B------:R-:W-:Y:S05]  /*11e30*/  WARPSYNC.COLLECTIVE R15, `(.L_x_3775) ;  /* 0x000000000f087348 */ /* 0x000fea0003c00000 */
[----:B------:R0:W1:Y:S02]  /*11e40*/  SHFL.UP P6, R14, R13, R12, R11 ;  /* 0x0400000c0d0e7389 */ /* 0x00006400000c000b */
[----:B01----:R-:W-:Y:S01]  /*11e50*/  ENDCOLLECTIVE ;  /* 0x000000000000791b */ /* 0x003fe20003800000 */
.L_x_3775:
[----:B------:R-:W-:Y:S02]  /*11e60*/  MOV R12, 0x10 ;  /* 0x00000010000c7802 */ /* 0x000fe40000000f00 */
[----:B------:R-:W-:-:S05]  /*11e70*/  SEL R3, R14, RZ, P4 ;  /* 0x000000ff0e037207 */ /* 0x000fca0002000000 */
[----:B------:R-:W-:-:S04]  /*11e80*/  IMAD.IADD R3, R2, 0x1, R3 ;  /* 0x0000000102037824 */ /* 0x000fc800078e0203 */
[----:B------:R-:W-:-:S07]  /*11e90*/  IMAD.MOV.U32 R13, RZ, RZ, R3 ;  /* 0x000000ffff0d7224 */ /* 0x000fce00078e0003 */
[----:B------:R-:W-:Y:S05]  /*11ea0*/  WARPSYNC.COLLECTIVE R15, `(.L_x_3776) ;  /* 0x000000000f087348 */ /* 0x000fea0003c00000 */
[----:B------:R0:W1:Y:S02]  /*11eb0*/  SHFL.UP P6, R14, R13, R12, R11 ;  /* 0x0400000c0d0e7389 */ /* 0x00006400000c000b */
[----:B01----:R-:W-:Y:S01]  /*11ec0*/  ENDCOLLECTIVE ;  /* 0x000000000000791b */ /* 0x003fe20003800000 */
.L_x_3776:
        /* <DEDUP_REMOVED lines=8> */
.L_x_3777:
[----:B------:R-:W-:Y:S05]  /*11f50*/  BRA `(.L_x_3778) ;  /* 0xffffffcc00487947 */ /* 0x000fea000383ffff */
.L_x_3690:
        /* <DEDUP_REMOVED lines=8> */
.L_x_3780:
[----:B------:R-:W-:Y:S05]  /*11fe0*/  BSYNC B0 ;  /* 0x0000000000007941 */ /* 0x000fea0003800000 */
.L_x_3779:
[----:B------:R-:W-:Y:S01]  /*11ff0*/  SEL R14, R14, RZ, P1 ;  /* 0x000000ff0e0e7207 */ /* 0x000fe20000800000 */
[----:B------:R-:W-:Y:S01]  /*12000*/  IMAD.MOV.U32 R12, RZ, RZ, 0x2 ;  /* 0x00000002ff0c7424 */ /* 0x000fe200078e00ff */
[----:B------:R-:W-:Y:S01]  /*12010*/  MOV R15, 0xffffffff ;  /* 0xffffffff000f7802 */ /* 0x000fe20000000f00 */
[----:B------:R-:W-:Y:S02]  /*12020*/  IMAD.MOV.U32 R11, RZ, RZ, RZ ;  /* 0x000000ffff0b7224 */ /* 0x000fe400078e00ff */
[----:B------:R-:W-:-:S07]  /*12030*/  IMAD.IADD R13, R5, 0x1, R14 ;  /* 0x00000001050d7824 */ /* 0x000fce00078e020e */
[----:B------:R-:W-:Y:S05]  /*12040*/  WARPSYNC.COLLECTIVE R15, `(.L_x_3781) ;  /* 0x000000000f087348 */ /* 0x000fea0003c00000 */
[----:B------:R0:W1:Y:S02]  /*12050*/  SHFL.UP P6, R14, R13, R12, R11 ;  /* 0x0400000c0d0e7389 */ /* 0x00006400000c000b */
[----:B01----:R-:W-:Y:S01]  /*12060*/  ENDCOLLECTIVE ;  /* 0x000000000000791b */ /* 0x003fe20003800000 */
.L_x_3781:
[----:B------:R-:W-:Y:S01]  /*12070*/  IMAD.MOV.U32 R12, RZ, RZ, 0x4 ;  /* 0x00000004ff0c7424 */ /* 0x000fe200078e00ff */
[----:B------:R-:W-:-:S05]  /*12080*/  SEL R2, R14, RZ, P2 ;  /* 0x000000ff0e027207 */ /* 0x000fca0001000000 */
[----:B------:R-:W-:-:S04]  /*12090*/  IMAD.IADD R2, R13, 0x1, R2 ;  /* 0x000000010d027824 */ /* 0x000fc800078e0202 */
[----:B------:R-:W-:-:S07]  /*120a0*/  IMAD.MOV.U32 R13, RZ, RZ, R2 ;  /* 0x000000ffff0d7224 */ /* 0x000fce00078e0002 */
[----:B------:R-:W-:Y:S05]  /*120b0*/  WARPSYNC.COLLECTIVE R15, `(.L_x_3782) ;  /* 0x000000000f087348 */ /* 0x000fea0003c00000 */
[----:B------:R0:W1:Y:S02]  /*120c0*/  SHFL.UP P6, R14, R13, R12, R11 ;  /* 0x0400000c0d0e7389 */ /* 0x00006400000c000b */
[----:B01----:R-:W-:Y:S01]  /*120d0*/  ENDCOLLECTIVE ;  /* 0x000000000000791b */ /* 0x003fe20003800000 */
.L_x_3782:
[----:B------:R-:W-:Y:S02]  /*120e0*/  MOV R12, 0x8 ;  /* 0x00000008000c7802 */ /* 0x000fe40000000f00 */
[----:B------:R-:W-:-:S05]  /*120f0*/  SEL R3, R14, RZ, P3 ;  /* 0x000000ff0e037207 */ /* 0x000fca0001800000 */
[----:B------:R-:W-:-:S04]  /*12100*/  IMAD.IADD R3, R2, 0x1, R3 ;  /* 0x0000000102037824 */ /* 0x000fc800078e0203 */
[----:B------:R-:W-:-:S07]  /*12110*/  IMAD.MOV.U32 R13, RZ, RZ, R3 ;  /* 0x000000ffff0d7224 */ /* 0x000fce00078e0003 */
[----:B------:R-:W-:Y:S05]  /*12120*/  WARPSYNC.COLLECTIVE R15, `(.L_x_3783) ;  /* 0x000000000f087348 */ /* 0x000fea0003c00000 */
[----:B------:R0:W1:Y:S02]  /*12130*/  SHFL.UP P6, R14, R13, R12, R11 ;  /* 0x0400000c0d0e7389 */ /* 0x00006400000c000b */
[----:B01----:R-:W-:Y:S01]  /*12140*/  ENDCOLLECTIVE ;  /* 0x000000000000791b */ /* 0x003fe20003800000 */
.L_x_3783:
[----:B------:R-:W-:Y:S01]  /*12150*/  IMAD.MOV.U32 R12, RZ, RZ, 0x10 ;  /* 0x00000010ff0c7424 */ /* 0x000fe200078e00ff */
[----:B------:R-:W-:-:S05]  /*12160*/  SEL R4, R14, RZ, P4 ;  /* 0x000000ff0e047207 */ /* 0x000fca0002000000 */
[----:B------:R-:W-:-:S04]  /*12170*/  IMAD.IADD R4, R3, 0x1, R4 ;  /* 0x0000000103047824 */ /* 0x000fc800078e0204 */
[----:B------:R-:W-:-:S07]  /*12180*/  IMAD.MOV.U32 R13, RZ, RZ, R4 ;  /* 0x000000ffff0d7224 */ /* 0x000fce00078e0004 */
[----:B------:R-:W-:Y:S05]  /*12190*/  WARPSYNC.COLLECTIVE R15, `(.L_x_3784) ;  /* 0x000000000f087348 */ /* 0x000fea0003c00000 */
[----:B------:R0:W1:Y:S02]  /*121a0*/  SHFL.UP P6, R14, R13, R12, R11 ;  /* 0x0400000c0d0e7389 */ /* 0x00006400000c000b */
[----:B01----:R-:W-:Y:S01]  /*121b0*/  ENDCOLLECTIVE ;  /* 0x000000000000791b */ /* 0x003fe20003800000 */
.L_x_3784:
[----:B------:R-:W-:Y:S01]  /*121c0*/  MOV R12, 0x1f ;  /* 0x0000001f000c7802 */ /* 0x000fe20000000f00 */
[----:B------:R-:W-:Y:S01]  /*121d0*/  IMAD.MOV.U32 R11, RZ, RZ, 0x1f ;  /* 0x0000001fff0b7424 */ /* 0x000fe200078e00ff */
[----:B------:R-:W-:-:S05]  /*121e0*/  SEL R3, R14, RZ, P5 ;  /* 0x000000ff0e037207 */ /* 0x000fca0002800000 */
[----:B------:R-:W-:-:S04]  /*121f0*/  IMAD.IADD R2, R4, 0x1, R3 ;  /* 0x0000000104027824 */ /* 0x000fc800078e0203 */
[----:B------:R-:W-:-:S07]  /*12200*/  IMAD.MOV.U32 R13, RZ, RZ, R2 ;  /* 0x000000ffff0d7224 */ /* 0x000fce00078e0002 */
[----:B------:R-:W-:Y:S05]  /*12210*/  WARPSYNC.COLLECTIVE R15, `(.L_x_3785) ;  /* 0x000000000f087348 */ /* 0x000fea0003c00000 */
[----:B------:R0:W1:Y:S02]  /*12220*/  SHFL.IDX P6, R14, R13, R12, R11 ;  /* 0x0000000c0d0e7389 */ /* 0x00006400000c000b */
[----:B01----:R-:W-:Y:S01]  /*12230*/  ENDCOLLECTIVE ;  /* 0x000000000000791b */ /* 0x003fe20003800000 */
.L_x_3785:
[----:B------:R-:W-:Y:S05]  /*12240*/  BRA `(.L_x_3786) ;  /* 0xffffffcc00287947 */ /* 0x000fea000383ffff */
.L_x_3692:
[----:B------:R-:W-:Y:S01]  /*12250*/  BSSY B0, `(.L_x_3787) ;  /* 0x0000006000007945 */ /* 0x000fe20003800000 */
[----:B------:R-:W-:Y:S01]  /*12260*/  PLOP3.LUT P6, PT, P6, PT, PT, 0x8, 0x0 ;  /* 0x000000000000781c */ /* 0x000fe200037ce170 */
[----:B------:R-:W-:-:S12]  /*12270*/  IMAD.MOV.U32 R15, RZ, RZ, -0x1 ;  /* 0xffffffffff0f7424 */ /* 0x000fd800078e00ff */
[----:B01----:R-:W-:Y:S05]  /*12280*/  WARPSYNC.COLLECTIVE R15, `(.L_x_3788) ;  /* 0x000000000f087348 */ /* 0x003fea0003c00000 */
[----:B------:R-:W-:Y:S01]  /*12290*/  VOTE.ANY R14, PT, P6 ;  /* 0x00000000000e7806 */ /* 0x000fe200030e0100 */
[----:B01----:R-:W-:Y:S06]  /*122a0*/  ENDCOLLECTIVE ;  /* 0x000000000000791b */ /* 0x003fec0003800000 */
.L_x_3788:
[----:B------:R-:W-:Y:S05]  /*122b0*/  BSYNC B0 ;  /* 0x0000000000007941 */ /* 0x000fea0003800000 */
.L_x_3787:
        /* <DEDUP_REMOVED lines=9> */
.L_x_3789:
[----:B------:R-:W-:Y:S01]  /*12350*/  IMAD.MOV.U32 R5, RZ, RZ, R14 ;  /* 0x000000ffff057224 */ /* 0x000fe200078e000e */
[----:B------:R-:W-:Y:S06]  /*12360*/  BRA `(.L_x_3790) ;  /* 0xffffffcc00187947 */ /* 0x000fec000383ffff */
.L_x_3694:
[----:B------:R-:W-:Y:S01]  /*12370*/  BSSY B0, `(.L_x_3791) ;  /* 0x0000007000007945 */ /* 0x000fe20003800000 */
[----:B------:R-:W-:Y:S02]  /*12380*/  IMAD.MOV.U32 R13, RZ, RZ, R2 ;  /* 0x000000ffff0d7224 */ /* 0x000fe400078e0002 */
[----:B------:R-:W-:Y:S02]  /*12390*/  IMAD.MOV.U32 R11, RZ, RZ, 0x1f ;  /* 0x0000001fff0b7424 */ /* 0x000fe400078e00ff */
[----:B------:R-:W-:-:S07]  /*123a0*/  IMAD.MOV.U32 R15, RZ, RZ, -0x1 ;  /* 0xffffffffff0f7424 */ /* 0x000fce00078e00ff */
[----:B0123--:R-:W-:Y:S05]  /*123b0*/  WARPSYNC.COLLECTIVE R15, `(.L_x_3792) ;  /* 0x000000000f087348 */ /* 0x00ffea0003c00000 */
[----:B------:R4:W0:Y:S02]  /*123c0*/  SHFL.IDX P6, R14, R13, R12, R11 ;  /* 0x0000000c0d0e7389 */ /* 0x00082400000c000b */
[----:B01234-:R-:W-:Y:S01]  /*123d0*/  ENDCOLLECTIVE ;  /* 0x000000000000791b */ /* 0x01ffe20003800000 */
.L_x_3792:
[----:B------:R-:W-:Y:S05]  /*123e0*/  BSYNC B0 ;  /* 0x0000000000007941 */ /* 0x000fea0003800000 */
.L_x_3791:
[----:B------:R-:W-:Y:S05]  /*123f0*/  BRA `(.L_x_3693) ;  /* 0xffffffcc00107947 */ /* 0x000fea000383ffff */
.L_x_3698:
[----:B0-----:R0:W1:Y:S02]  /*12400*/  SYNCS.PHASECHK.TRANS64.TRYWAIT P0, [R5+URZ+0x28c20], R0 ;  /* 0x028c2000050075a7 */ /* 0x001064000800017f */
[----:B-1----:R-:W-:Y:S05]  /*12410*/  @!P0 NANOSLEEP.SYNCS 0x989680 ;  /* 0x009896800000895d */ /* 0x002fea0003900000 */
[----:B------:R-:W1:Y:S02]  /*12420*/  @!P0 SYNCS.PHASECHK.TRANS64 P0, [R5+URZ+0x28c20], R0 ;  /* 0x028c2000050085a7 */ /* 0x000e64000800007f */
[----:B-1----:R-:W-:Y:S05]  /*12430*/  @!P0 BRA `(.L_x_3698) ;  /* 0xfffffffc00f08947 */ /* 0x002fea000383ffff */
[----:B------:R-:W-:Y:S05]  /*12440*/  BRA `(.L_x_3793) ;  /* 0xffffffcc00fc7947 */ /* 0x000fea000383ffff */
.L_x_3699:
[----:B------:R-:W1:Y:S01]  /*12450*/  S2R R2, SR_TID.X ;  /* 0x0000000000027919 */ /* 0x000e620000002100 */
[----:B------:R-:W-:Y:S01]  /*12460*/  BSSY B0, `(.L_x_3794) ;  /* 0x000000a000007945 */ /* 0x000fe20003800000 */
[----:B------:R-:W-:Y:S02]  /*12470*/  IMAD.MOV.U32 R12, RZ, RZ, RZ ;  /* 0x000000ffff0c7224 */ /* 0x000fe400078e00ff */
[----:B------:R-:W-:Y:S02]  /*12480*/  IMAD.MOV.U32 R11, RZ, RZ, 0x1f ;  /* 0x0000001fff0b7424 */ /* 0x000fe400078e00ff */
[----:B------:R-:W-:Y:S01]  /*12490*/  IMAD.MOV.U32 R15, RZ, RZ, -0x1 ;  /* 0xffffffffff0f7424 */ /* 0x000fe200078e00ff */
[----:B-1----:R-:W-:-:S04]  /*124a0*/  SHF.R.U32.HI R2, RZ, 0x5, R2 ;  /* 0x00000005ff027819 */ /* 0x002fc80000011602 */
[----:B------:R-:W-:-:S04]  /*124b0*/  LOP3.LUT R2, R2, 0x3, RZ, 0xc0, !PT ;  /* 0x0000000302027812 */ /* 0x000fc800078ec0ff */
[----:B------:R-:W-:-:S07]  /*124c0*/  MOV R13, R2 ;  /* 0x00000002000d7202 */ /* 0x000fce0000000f00 */
[----:B0-234-:R-:W-:Y:S05]  /*124d0*/  WARPSYNC.COLLECTIVE R15, `(.L_x_3795) ;  /* 0x000000000f087348 */ /* 0x01dfea0003c00000 */
[----:B------:R1:W0:Y:S02]  /*124e0*/  SHFL.IDX P6, R14, R13, R12, R11 ;  /* 0x0000000c0d0e7389 */ /* 0x00022400000c000b */
[----:B01234-:R-:W-:Y:S01]  /*124f0*/  ENDCOLLECTIVE ;  /* 0x000000000000791b */ /* 0x01ffe20003800000 */
.L_x_3795:
[----:B------:R-:W-:Y:S05]  /*12500*/  BSYNC B0 ;  /* 0x0000000000007941 */ /* 0x000fea0003800000 */
.L_x_3794:
[----:B------:R-:W-:Y:S05]  /*12510*/  BRA `(.L_x_3796) ;  /* 0xffffffcc00e47947 */ /* 0x000fea000383ffff */
.L_x_3702:
[----:B------:R-:W-:Y:S01]  /*12520*/  BSSY B1, `(.L_x_3797) ;  /* 0x0000006000017945 */ /* 0x000fe20003800000 */
[----:B------:R-:W-:-:S07]  /*12530*/  IMAD.MOV.U32 R15, RZ, RZ, -0x1 ;  /* 0xffffffffff0f7424 */ /* 0x000fce00078e00ff */
[----:B0-234-:R-:W-:Y:S05]  /*12540*/  WARPSYNC.COLLECTIVE R15, `(.L_x_3798) ;  /* 0x000000000f0c7348 */ /* 0x01dfea0003c00000 */
[----:B------:R-:W-:Y:S02]  /*12550*/  ELECT P6, UR62, PT ;  /* 0x00000000003e782f */ /* 0x000fe400038c0000 */
[----:B------:R-:W-:Y:S01]  /*12560*/  MOV R14, UR62 ;  /* 0x0000003e000e7c02 */ /* 0x000fe20008000f00 */
[----:B0-234-:R-:W-:Y:S10]  /*12570*/  ENDCOLLECTIVE ;  /* 0x000000000000791b */ /* 0x01dff40003800000 */
.L_x_3798:
[----:B------:R-:W-:Y:S05]  /*12580*/  BSYNC B1 ;  /* 0x0000000000017941 */ /* 0x000fea0003800000 */
.L_x_3797:
[----:B------:R-:W-:Y:S05]  /*12590*/  BRA `(.L_x_3799) ;  /* 0xffffffcc00dc7947 */ /* 0x000fea000383ffff */
.L_x_3704:
[----:B0-----:R0:W1:Y:S02]  /*125a0*/  SYNCS.PHASECHK.TRANS64.TRYWAIT P1, [R3+URZ+0x28c40], R2 ;  /* 0x028c4002030075a7 */ /* 0x001064000802017f */
[----:B-1----:R-:W-:Y:S05]  /*125b0*/  @!P1 NANOSLEEP.SYNCS 0x989680 ;  /* 0x009896800000995d */ /* 0x002fea0003900000 */
[----:B------:R-:W1:Y:S02]  /*125c0*/  @!P1 SYNCS.PHASECHK.TRANS64 P1, [R3+URZ+0x28c40], R2 ;  /* 0x028c4002030095a7 */ /* 0x000e64000802007f */
[----:B-1----:R-:W-:Y:S05]  /*125d0*/  @!P1 BRA `(.L_x_3704) ;  /* 0xfffffffc00f09947 */ /* 0x002fea000383ffff */
[----:B------:R-:W-:Y:S05]  /*125e0*/  BRA `(.L_x_3800) ;  /* 0xffffffcc00fc7947 */ /* 0x000fea000383ffff */
.L_x_3706:
[----:B-1----:R1:W0:Y:S02]  /*125f0*/  SYNCS.PHASECHK.TRANS64.TRYWAIT P1, [R5+URZ+0x28c40], R0 ;  /* 0x028c4000050075a7 */ /* 0x002224000802017f */
[----:B0-----:R-:W-:Y:S05]  /*12600*/  @!P1 NANOSLEEP.SYNCS 0x989680 ;  /* 0x009896800000995d */ /* 0x001fea0003900000 */
[----:B------:R-:W0:Y:S02]  /*12610*/  @!P1 SYNCS.PHASECHK.TRANS64 P1, [R5+URZ+0x28c40], R0 ;  /* 0x028c4000050095a7 */ /* 0x000e24000802007f */
[----:B0-----:R-:W-:Y:S05]  /*12620*/  @!P1 BRA `(.L_x_3706) ;  /* 0xfffffffc00f09947 */ /* 0x001fea000383ffff */
[----:B------:R-:W-:Y:S05]  /*12630*/  BRA `(.L_x_3801) ;  /* 0xffffffd000087947 */ /* 0x000fea000383ffff */
.L_x_3708:
[----:B------:R0:W0:Y:S02]  /*12640*/  SYNCS.PHASECHK.TRANS64.TRYWAIT P1, [R3+URZ+0x28c60], R2 ;  /* 0x028c6002030075a7 */ /* 0x000024000802017f */
[----:B0-----:R-:W-:Y:S05]  /*12650*/  @!P1 NANOSLEEP.SYNCS 0x989680 ;  /* 0x009896800000995d */ /* 0x001fea0003900000 */
[----:B------:R-:W0:Y:S02]  /*12660*/  @!P1 SYNCS.PHASECHK.TRANS64 P1, [R3+URZ+0x28c60], R2 ;  /* 0x028c6002030095a7 */ /* 0x000e24000802007f */
[----:B0-----:R-:W-:Y:S05]  /*12670*/  @!P1 BRA `(.L_x_3708) ;  /* 0xfffffffc00f09947 */ /* 0x001fea000383ffff */
[----:B------:R-:W-:Y:S05]  /*12680*/  BRA `(.L_x_3802) ;  /* 0xffffffd000047947 */ /* 0x000fea000383ffff */
.L_x_3803:
        /* <DEDUP_REMOVED lines=15> */
.L_x_15643:


//--------------------- .text._ZN7cutlass13device_kernelIN5flash11enable_sm90INS1_16FlashAttnFwdSm90INS1_25CollectiveMainloopFwdSm90ILi2EN4cute5tupleIJNS5_1CILi1EEES8_S8_EEENS6_IJNS7_ILi64EEESA_SA_EEELi512ENS_6half_tEfNS_4arch4Sm90ELb0ELb0ELb1ELb1ELb1ELb1ELb0ELb0ELb0ELb1ELb0ELb0EEENS1_21CollectiveEpilogueFwdINS6_IJSA_NS7_ILi512EEESA_EEES9_SC_SE_Li256ELb1ELb1ELb0ELb0EEENS1_36VarlenDynamicPersistentTileSchedulerILi64ELi64ELi256ELi128ELb0ELb1ELb1ELb0ELb1ELb1EEEEEEEEEvNT_6ParamsE --------------------------
	.section	.text._ZN7cutlass13device_kernelIN5flash11enable_sm90INS1_16FlashAttnFwdSm90INS1_25CollectiveMainloopFwdSm90ILi2EN4cute5tupleIJNS5_1CILi1EEES8_S8_EEENS6_IJNS7_ILi64EEESA_SA_EEELi512ENS_6half_tEfNS_4arch4Sm90ELb0ELb0ELb1ELb1ELb1ELb1ELb0ELb0ELb0ELb1ELb0ELb0EEENS1_21CollectiveEpilogueFwdINS6_IJSA_NS7_ILi512EEESA_EEES9_SC_SE_Li256ELb1ELb1ELb0ELb0EEENS1_36VarlenDynamicPersistentTileSchedulerILi64ELi64ELi256ELi128ELb0ELb1ELb1ELb0ELb1ELb1EEEEEEEEEvNT_6ParamsE,"ax",@progbits
	.align	128
.text._ZN7cutlass13device_kernelIN5flash11enable_sm90INS1_16FlashAttnFwdSm90INS1_25CollectiveMainloopFwdSm90ILi2EN4cute5tupleIJNS5_1CILi1EEES8_S8_EEENS6_IJNS7_ILi64EEESA_SA_EEELi512ENS_6half_tEfNS_4arch4Sm90ELb0ELb0ELb1ELb1ELb1ELb1ELb0ELb0ELb0ELb1ELb0ELb0EEENS1_21CollectiveEpilogueFwdINS6_IJSA_NS7_ILi512EEESA_EEES9_SC_SE_Li256ELb1ELb1ELb0ELb0EEENS1_36VarlenDynamicPersistentTileSchedulerILi64ELi64ELi256ELi128ELb0ELb1ELb1ELb0ELb1ELb1EEEEEEEEEvNT_6ParamsE:
        .type           _ZN7cutlass13device_kernelIN5flash11enable_sm90INS1_16FlashAttnFwdSm90INS1_25CollectiveMainloopFwdSm90ILi2EN4cute5tupleIJNS5_1CILi1EEES8_S8_EEENS6_IJNS7_ILi64EEESA_SA_EEELi512ENS_6half_tEfNS_4arch4Sm90ELb0ELb0ELb1ELb1ELb1ELb1ELb0ELb0ELb0ELb1ELb0ELb0EEENS1_21CollectiveEpilogueFwdINS6_IJSA_NS7_ILi512EEESA_EEES9_SC_SE_Li256ELb1ELb1ELb0ELb0EEENS1_36VarlenDynamicPersistentTileSchedulerILi64ELi64ELi256ELi128ELb0ELb1ELb1ELb0ELb1ELb1EEEEEEEEEvNT_6ParamsE,@function
        .size           _ZN7cutlass13device_kernelIN5flash11enable_sm90INS1_16FlashAttnFwdSm90INS1_25CollectiveMainloopFwdSm90ILi2EN4cute5tupleIJNS5_1CILi1EEES8_S8_EEENS6_IJNS7_ILi64EEESA_SA_EEELi512ENS_6half_tEfNS_4arch4Sm90ELb0ELb0ELb1ELb1ELb1ELb1ELb0ELb0ELb0ELb1ELb0ELb0EEENS1_21CollectiveEpilogueFwdINS6_IJSA_NS7_ILi512EEESA_EEES9_SC_SE_Li256ELb1ELb1ELb0ELb0EEENS1_36VarlenDynamicPersistentTileSchedulerILi64ELi64ELi256ELi128ELb0ELb1ELb1ELb0ELb1ELb1EEEEEEEEEvNT_6ParamsE,(.L_x_15644 - _ZN7cutlass13device_kernelIN5flash11enable_sm90INS1_16FlashAttnFwdSm90INS1_25CollectiveMainloopFwdSm90ILi2EN4cute5tupleIJNS5_1CILi1EEES8_S8_EEENS6_IJNS7_ILi64EEESA_SA_EEELi512ENS_6half_tEfNS_4arch4Sm90ELb0ELb0ELb1ELb1ELb1ELb1ELb0ELb0ELb0ELb1ELb0ELb0EEENS1_21CollectiveEpilogueFwdINS6_IJSA_NS7_ILi512EEESA_EEES9_SC_SE_Li256ELb1ELb1ELb0ELb0EEENS1_36VarlenDynamicPersistentTileSchedulerILi64ELi64ELi256ELi128ELb0ELb1ELb1ELb0ELb1ELb1EEEEEEEEEvNT_6ParamsE)
        .other          _ZN7cutlass13device_kernelIN5flash11enable_sm90INS1_16FlashAttnFwdSm90INS1_25CollectiveMainloopFwdSm90ILi2EN4cute5tupleIJNS5_1CILi1EEES8_S8_EEENS6_IJNS7_ILi64EEESA_SA_EEELi512ENS_6half_tEfNS_4arch4Sm90ELb0ELb0ELb1ELb1ELb1ELb1ELb0ELb0ELb0ELb1ELb0ELb0EEENS1_21CollectiveEpilogueFwdINS6_IJSA_NS7_ILi512EEESA_EEES9_SC_SE_Li256ELb1ELb1ELb0ELb0EEENS1_36VarlenDynamicPersistentTileSchedulerILi64ELi64ELi256ELi128ELb0ELb1ELb1ELb0ELb1ELb1EEEEEEEEEvNT_6ParamsE,@"STO_CUDA_ENTRY STV_DEFAULT"
_ZN7cutlass13device_kernelIN5flash11enable_sm90INS1_16FlashAttnFwdSm90INS1_25CollectiveMainloopFwdSm90ILi2EN4cute5tupleIJNS5_1CILi1EEES8_S8_EEENS6_IJNS7_ILi64EEESA_SA_EEELi512ENS_6half_tEfNS_4arch4Sm90ELb0ELb0ELb1ELb1ELb1ELb1ELb0ELb0ELb0ELb1ELb0ELb0EEENS1_21CollectiveEpilogueFwdINS6_IJSA_NS7_ILi512EEESA_EEES9_SC_SE_Li256ELb1ELb1ELb0ELb0EEENS1_36VarlenDynamicPersistentTileSchedulerILi64ELi64ELi256ELi128ELb0ELb1ELb1ELb0ELb1ELb1EEEEEEEEEvNT_6ParamsE:
[----:B------:R-:W0:Y:S02]  /*0000*/  LDC R1, c[0x0][0x28] ;  /* 0x00000a00ff017b82 */ /* 0x000e240000000800 */
[----:B0-----:R-:W-:Y:S01]  /*0010*/  VIADD R1, R1, 0xffffffa0 ;  /* 0xffffffa001017836 */ /* 0x001fe20000000000 */
[----:B------:R-:W0:Y:S01]  /*0020*/  S2R R0, SR_TID.X ;  /* 0x0000000000007919 */ /* 0x000e220000002100 */
[----:B------:R-:W-:Y:S01]  /*0030*/  ELECT P0, URZ, PT ;  /* 0x00000000003f782f */ /* 0x000fe20003800000 */
[----:B------:R-:W-:Y:S01]  /*0040*/  BSSY B0, `(.L_x_3804) ;  /* 0x000000d000007945 */ /* 0x000fe20003800000 */
[----:B0-----:R-:W-:-:S05]  /*0050*/  SHF.R.U32.HI R2, RZ, 0x5, R0 ;  /* 0x00000005ff027819 */ /* 0x001fca0000011600 */
[----:B------:R-:W0:Y:S02]  /*0060*/  SHFL.IDX PT, R3, R2, RZ, 0x1f ;  /* 0x00001fff02037589 */ /* 0x000e2400000e0000 */
[----:B0-----:R-:W-:-:S13]  /*0070*/  ISETP.EQ.AND P0, PT, R3, RZ, P0 ;  /* 0x000000ff0300720c */ /* 0x001fda0000702270 */
        /* <DEDUP_REMOVED lines=9> */
.L_x_3805:
[----:B------:R-:W-:Y:S05]  /*0110*/  BSYNC B0 ;  /* 0x0000000000007941 */ /* 0x000fea0003800000 */
.L_x_3804:
[----:B------:R-:W-:Y:S01]  /*0120*/  SHF.R.U32.HI R4, RZ, 0x7, R0 ;  /* 0x00000007ff047819 */ /* 0x000fe20000011600 */
[----:B------:R-:W-:Y:S01]  /*0130*/  VOTEU.ANY UP0, P0 ;  /* 0x00000000003f7886 */ /* 0x000fe20000000100 */
[----:B------:R-:W0:Y:S01]  /*0140*/  SHFL.IDX PT, R3, R2, RZ, 0x1f ;  /* 0x00001fff02037589 */ /* 0x000e2200000e0000 */
[----:B------:R-:W-:Y:S01]  /*0150*/  UMOV UR4, 0x80 ;  /* 0x0000008000047882 */ /* 0x000fe20000000000 */
[----:B------:R-:W-:Y:S01]  /*0160*/  UMOV UR7, 0x100 ;  /* 0x0000010000077882 */ /* 0x000fe20000000000 */
[----:B------:R-:W-:Y:S01]  /*0170*/  VOTEU.ANY UP1, P0 ;  /* 0x00000000003f7886 */ /* 0x000fe20000020100 */
[----:B------:R-:W1:Y:S01]  /*0180*/  SHFL.IDX PT, R4, R4, RZ, 0x1f ;  /* 0x00001fff04047589 */ /* 0x000e6200000e0000 */
[----:B------:R-:W2:Y:S01]  /*0190*/  @UP0 S2UR UR8, SR_CgaCtaId ;  /* 0x00000000000809c3 */ /* 0x000ea20000008800 */
[----:B------:R-:W-:Y:S01]  /*01a0*/  @UP0 UMOV UR6, 0x400 ;  /* 0x0000040000060882 */ /* 0x000fe20000000000 */
[----:B------:R-:W-:-:S04]  /*01b0*/  @UP0 UIADD3 UR4, -UR4, 0x100000, URZ ;  /* 0x0010000004040890 */ /* 0x000fc8000fffe13f */
[----:B------:R-:W-:Y:S02]  /*01c0*/  @UP0 USHF.L.U32 UR5, UR4, 0xb, URZ ;  /* 0x0000000b04050899 */ /* 0x000fe4000800063f */
[----:B------:R-:W-:Y:S01]  /*01d0*/  @UP0 USHF.L.U32 UR4, UR4, 0x1, URZ ;  /* 0x0000000104040899 */ /* 0x000fe2000800063f */
[----:B0-----:R-:W-:Y:S01]  /*01e0*/  ISETP.NE.AND P1, PT, R3, RZ, PT ;  /* 0x000000ff0300720c */ /* 0x001fe20003f25270 */
[----:B-1----:R0:W-:Y:S01]  /*01f0*/  STL [R1+0x50], R4 ;  /* 0x0000500401007387 */ /* 0x0021e20000100800 */
[----:B--2---:R-:W-:Y:S02]  /*0200*/  @UP0 ULEA UR8, UR8, UR6, 0x18 ;  /* 0x0000000608080291 */ /* 0x004fe4000f8ec03f */
[----:B------:R-:W-:-:S04]  /*0210*/  @UP0 UIADD3 UR6, -UR7, 0x100000, URZ ;  /* 0x0010000007060890 */ /* 0x000fc8000fffe13f */
[----:B------:R-:W-:Y:S02]  /*0220*/  @UP0 USHF.L.U32 UR7, UR6, 0xb, URZ ;  /* 0x0000000b06070899 */ /* 0x000fe4000800063f */
[----:B------:R-:W-:Y:S01]  /*0230*/  @UP0 USHF.L.U32 UR6, UR6, 0x1, URZ ;  /* 0x0000000106060899 */ /* 0x000fe2000800063f */
[----:B------:R-:W-:Y:S01]  /*0240*/  VOTEU.ANY UP0, P0 ;  /* 0x00000000003f7886 */ /* 0x000fe20000000100 */
[----:B------:R-:W1:Y:S04]  /*0250*/  FENCE.VIEW.ASYNC.S ;  /* 0x00000000000073c6 */ /* 0x000e680000000000 */
[----:B-1----:R0:W1:Y:S06]  /*0260*/  @UP0 SYNCS.EXCH.64 URZ, [UR8+0x28c00], UR4 ;  /* 0x028c0004083f05b2 */ /* 0x00206c0008000100 */
[----:B------:R0:W2:Y:S02]  /*0270*/  @UP1 SYNCS.EXCH.64 URZ, [UR8+0x28c20], UR6 ;  /* 0x028c2006083f15b2 */ /* 0x0000a40008000100 */
        /* <DEDUP_REMOVED lines=10> */
[----:B0-----:R0:W3:Y:S01]  /*0320*/  SYNCS.EXCH.64 URZ, [UR6+0x28c30], UR4 ;  /* 0x028c3004063f75b2 */ /* 0x0010e20008000100 */
[----:B------:R0:W4:Y:S01]  /*0330*/  SYNCS.EXCH.64 URZ, [UR6+0x28c40], UR4 ;  /* 0x028c4004063f75b2 */ /* 0x0001220008000100 */
[----:B------:R0:W0:Y:S01]  /*0340*/  SYNCS.EXCH.64 URZ, [UR6+0x28c38], UR4 ;  /* 0x028c3804063f75b2 */ /* 0x0000220008000100 */
[----:B------:R0:W0:Y:S01]  /*0350*/  SYNCS.EXCH.64 URZ, [UR6+0x28c48], UR4 ;  /* 0x028c4804063f75b2 */ /* 0x0000220008000100 */
[----:B------:R-:W-:Y:S01]  /*0360*/  NOP ;  /* 0x0000000000007918 */ /* 0x000fe20000000000 */
.L_x_3806:
        /* <DEDUP_REMOVED lines=22> */
.L_x_3807:
        /* <DEDUP_REMOVED lines=18> */
.L_x_3808:
        /* <DEDUP_REMOVED lines=22> */
.L_x_3809:
        /* <DEDUP_REMOVED lines=22> */
.L_x_3810:
[----:B------:R-:W-:Y:S01]  /*08b0*/  ISETP.NE.AND P0, PT, R4, RZ, PT ;  /* 0x000000ff0400720c */ /* 0x000fe20003f05270 */
[----:B------:R-:W-:Y:S01]  /*08c0*/  IMAD.MOV.U32 R37, RZ, RZ, 0x1 ;  /* 0x00000001ff257424 */ /* 0x000fe200078e00ff */
[----:B------:R-:W-:Y:S01]  /*08d0*/  NOP ;  /* 0x0000000000007918 */ /* 0x000fe20000000000 */
[----:B------:R-:W-:Y:S01]  /*08e0*/  ULDC.64 UR40, c[0x0][0x208] ;  /* 0x0000820000287ab9 */ /* 0x000fe20000000a00 */
[----:B------:R-:W-:Y:S02]  /*08f0*/  BSSY B9, `(.L_x_3811) ;  /* 0x00016c0000097945 */ /* 0x000fe40003800000 */
[----:B------:R-:W-:Y:S01]  /*0900*/  SEL R37, R37, 0x2, !P0 ;  /* 0x0000000225257807 */ /* 0x000fe20004000000 */
[----:B01234-:R-:W-:Y:S06]  /*0910*/  BAR.SYNC.DEFER_BLOCKING 0x0 ;  /* 0x0000000000007b1d */ /* 0x01ffec0000010000 */
[----:B------:R-:W-:Y:S05]  /*0920*/  @!P0 BRA `(.L_x_3812) ;  /* 0x000000f800e08947 */ /* 0x000fea0003800000 */
.L_x_3813:
[----:B------:R-:W-:-:S08]  /*0930*/  NOP ;  /* 0x0000000000007918 */ /* 0x000fd00000000000 */
[----:B------:R-:W0:Y:S02]  /*0940*/  USETMAXREG.TRY_ALLOC.CTAPOOL UP0, 0xe8 ;  /* 0x000000e8000079c8 */ /* 0x000e240008000600 */
[----:B0-----:R-:W-:-:S13]  /*0950*/  PLOP3.LUT P0, PT, PT, PT, UP0, 0x80, 0x0 ;  /* 0x000000000000781c */ /* 0x001fda0003f0f008 */
[----:B------:R-:W-:Y:S05]  /*0960*/  @!P0 BRA `(.L_x_3813) ;  /* 0xfffffffc00f08947 */ /* 0x000fea000383ffff */
[----:B------:R-:W-:Y:S01]  /*0970*/  SHF.R.U32.HI R2, RZ, 0x7, R0 ;  /* 0x00000007ff027819 */ /* 0x000fe20000011600 */
[----:B------:R-:W0:Y:S03]  /*0980*/  S2UR UR4, SR_CgaCtaId ;  /* 0x00000000000479c3 */ /* 0x000e260000008800 */
[----:B------:R-:W-:Y:S02]  /*0990*/  ISETP.NE.AND P0, PT, R2, 0x1, PT ;  /* 0x000000010200780c */ /* 0x000fe40003f05270 */
[----:B------:R-:W-:-:S11]  /*09a0*/  MOV R2, 0x400 ;  /* 0x0000040000027802 */ /* 0x000fd60000000f00 */
[----:B------:R-:W-:Y:S06]  /*09b0*/  @!P0 BAR.ARV 0x8, 0x100 ;  /* 0x0204000000008b1d */ /* 0x000fec0000002000 */
[----:B------:R-:W-:Y:S01]  /*09c0*/  ISETP.GE.U32.AND P0, PT, R0, 0x100, PT ;  /* 0x000001000000780c */ /* 0x000fe20003f06070 */
[----:B0-----:R-:W-:Y:S01]  /*09d0*/  IMAD.U32 R189, RZ, RZ, UR4 ;  /* 0x00000004ffbd7e24 */ /* 0x001fe2000f8e00ff */
[----:B------:R-:W-:-:S04]  /*09e0*/  ULDC UR4, c[0x0][0xc3c] ;  /* 0x00030f0000047ab9 */ /* 0x000fc80000000800 */
[----:B------:R-:W-:-:S07]  /*09f0*/  LEA R2, R189, R2, 0x18 ;  /* 0x00000002bd027211 */ /* 0x000fce00078ec0ff */
[----:B------:R-:W-:Y:S08]  /*0a00*/  @P0 BAR.ARV 0xf, 0x100 ;  /* 0x03c4000000000b1d */ /* 0x000ff00000002000 */
[----:B------:R-:W-:Y:S06]  /*0a10*/  BAR.SYNC.DEFER_BLOCKING 0x5, 0x180 ;  /* 0x0146000000007b1d */ /* 0x000fec0000010000 */
[----:B------:R-:W0:Y:S02]  /*0a20*/  LDS.128 R24, [R2+0x28cd0] ;  /* 0x028cd00002187984 */ /* 0x000e240000000c00 */
[----:B------:R-:W-:Y:S06]  /*0a30*/  BAR.ARV 0x4, 0x180 ;  /* 0x0106000000007b1d */ /* 0x000fec0000002000 */
[----:B0-----:R-:W-:-:S13]  /*0a40*/  ISETP.GE.AND P0, PT, R27, UR4, PT ;  /* 0x000000041b007c0c */ /* 0x001fda000bf06270 */
[----:B------:R-:W-:Y:S05]  /*0a50*/  @P0 BRA `(.L_x_3814) ;  /* 0x0000016800a40947 */ /* 0x000fea0003800000 */
[----:B------:R-:W-:Y:S01]  /*0a60*/  VIADD R19, R0, 0xffffff80 ;  /* 0xffffff8000137836 */ /* 0x000fe20000000000 */
[----:B------:R-:W-:Y:S01]  /*0a70*/  LOP3.LUT R186, R37, 0x1, RZ, 0xfc, !PT ;  /* 0x0000000125ba7812 */ /* 0x000fe200078efcff */
[----:B------:R-:W-:Y:S01]  /*0a80*/  IMAD.MOV.U32 R214, RZ, RZ, 0x20 ;  /* 0x00000020ffd67424 */ /* 0x000fe200078e00ff */
[----:B------:R-:W-:Y:S01]  /*0a90*/  CS2R R22, SRZ ;  /* 0x0000000000167805 */ /* 0x000fe2000001ff00 */
[----:B------:R-:W-:Y:S01]  /*0aa0*/  IMAD.MOV.U32 R187, RZ, RZ, RZ ;  /* 0x000000ffffbb7224 */ /* 0x000fe200078e00ff */
[----:B------:R-:W-:Y:S01]  /*0ab0*/  SHF.R.S32.HI R0, RZ, 0x1f, R19 ;  /* 0x0000001fff007819 */ /* 0x000fe20000011413 */
[----:B------:R-:W-:-:S03]  /*0ac0*/  IMAD.MOV.U32 R18, RZ, RZ, RZ ;  /* 0x000000ffff127224 */ /* 0x000fc600078e00ff */
[CC--:B------:R-:W-:Y:S02]  /*0ad0*/  LEA.HI R3, R0.reuse, R19.reuse, RZ, 0x7 ;  /* 0x0000001300037211 */ /* 0x0c0fe400078f38ff */
[-C--:B------:R-:W-:Y:S02]  /*0ae0*/  LEA.HI R6, R0, R19.reuse, RZ, 0x4 ;  /* 0x0000001300067211 */ /* 0x080fe400078f20ff */
[----:B------:R-:W-:Y:S02]  /*0af0*/  LOP3.LUT R4, R3, 0xffffff80, RZ, 0xc0, !PT ;  /* 0xffffff8003047812 */ /* 0x000fe400078ec0ff */
[----:B------:R-:W-:Y:S02]  /*0b00*/  LOP3.LUT R5, R6, 0xfffffff0, RZ, 0xc0, !PT ;  /* 0xfffffff006057812 */ /* 0x000fe400078ec0ff */
[----:B------:R-:W-:Y:S01]  /*0b10*/  LEA.HI R7, R0, R19, RZ, 0x5 ;  /* 0x0000001300077211 */ /* 0x000fe200078f28ff */
[C---:B------:R-:W-:Y:S01]  /*0b20*/  IMAD.IADD R4, R19.reuse, 0x1, -R4 ;  /* 0x0000000113047824 */ /* 0x040fe200078e0a04 */
[----:B------:R-:W-:Y:S01]  /*0b30*/  SHF.R.S32.HI R11, RZ, 0x4, R6 ;  /* 0x00000004ff0b7819 */ /* 0x000fe20000011406 */
[----:B------:R-:W-:Y:S01]  /*0b40*/  IMAD.IADD R9, R19, 0x1, -R5 ;  /* 0x0000000113097824 */ /* 0x000fe200078e0a05 */
[----:B------:R-:W-:-:S02]  /*0b50*/  SHF.R.S32.HI R209, RZ, 0x5, R7 ;  /* 0x00000005ffd17819 */ /* 0x000fc40000011407 */
[----:B------:R-:W-:Y:S02]  /*0b60*/  SHF.R.S32.HI R12, RZ, 0x1f, R7 ;  /* 0x0000001fff0c7819 */ /* 0x000fe40000011407 */
[----:B------:R-:W-:Y:S02]  /*0b70*/  SHF.R.S32.HI R5, RZ, 0x1f, R4 ;  /* 0x0000001fff057819 */ /* 0x000fe40000011404 */
[----:B------:R-:W-:Y:S02]  /*0b80*/  SHF.R.S32.HI R8, RZ, 0x1f, R9 ;  /* 0x0000001fff087819 */ /* 0x000fe40000011409 */
[----:B------:R-:W-:Y:S02]  /*0b90*/  LEA.HI R7, R6, R11, RZ, 0x1 ;  /* 0x0000000b06077211 */ /* 0x000fe400078f08ff */
[----:B------:R-:W-:Y:S02]  /*0ba0*/  LEA.HI R6, R5, R4, RZ, 0x2 ;  /* 0x0000000405067211 */ /* 0x000fe400078f10ff */
[----:B------:R-:W-:-:S02]  /*0bb0*/  LEA.HI R13, R12, R209, RZ, 0x2 ;  /* 0x000000d10c0d7211 */ /* 0x000fc400078f10ff */
[-C--:B------:R-:W-:Y:S02]  /*0bc0*/  LEA.HI R10, R8, R9.reuse, RZ, 0x3 ;  /* 0x00000009080a7211 */ /* 0x080fe400078f18ff */
[----:B------:R-:W-:Y:S02]  /*0bd0*/  LOP3.LUT R14, R7, 0x1ffffffe, RZ, 0xc0, !PT ;  /* 0x1ffffffe070e7812 */ /* 0x000fe400078ec0ff */
[----:B------:R-:W-:Y:S02]  /*0be0*/  SHF.R.S32.HI R15, RZ, 0x7, R3 ;  /* 0x00000007ff0f7819 */ /* 0x000fe40000011403 */
[----:B------:R-:W-:Y:S01]  /*0bf0*/  SHF.R.S32.HI R7, RZ, 0x2, R6 ;  /* 0x00000002ff077819 */ /* 0x000fe20000011406 */
[----:B------:R-:W-:Y:S01]  /*0c00*/  IMAD.IADD R14, R11, 0x1, -R14 ;  /* 0x000000010b0e7824 */ /* 0x000fe200078e0a0e */
[----:B------:R-:W-:Y:S02]  /*0c10*/  SHF.R.S32.HI R8, RZ, 0x1f, R6 ;  /* 0x0000001fff087819 */ /* 0x000fe40000011406 */
[----:B------:R-:W-:Y:S01]  /*0c20*/  LOP3.LUT R16, R13, 0x3ffffc, RZ, 0xc0, !PT ;  /* 0x003ffffc0d107812 */ /* 0x000fe200078ec0ff */
[----:B------:R-:W-:Y:S01]  /*0c30*/  IMAD.SHL.U32 R14, R14, 0x8, RZ ;  /* 0x000000080e0e7824 */ /* 0x000fe200078e00ff */
[----:B------:R-:W-:-:S02]  /*0c40*/  LEA R13, R15, R9, 0x8 ;  /* 0x000000090f0d7211 */ /* 0x000fc400078e40ff */
[----:B------:R-:W-:Y:S01]  /*0c50*/  LEA.HI R8, R8, R7, RZ, 0x3 ;  /* 0x0000000708087211 */ /* 0x000fe200078f18ff */
[----:B------:R-:W-:Y:S01]  /*0c60*/  IMAD.IADD R16, R209, 0x1, -R16 ;  /* 0x00000001d1107824 */ /* 0x000fe200078e0a10 */
[C---:B------:R-:W-:Y:S01]  /*0c70*/  LOP3.LUT R12, R10.reuse, 0xfffffff8, RZ, 0xc0, !PT ;  /* 0xfffffff80a0c7812 */ /* 0x040fe200078ec0ff */
[----:B------:R-:W-:Y:S01]  /*0c80*/  IMAD.SHL.U32 R10, R10, 0x40, RZ ;  /* 0x000000400a0a7824 */ /* 0x000fe200078e00ff */
[----:B------:R-:W-:Y:S01]  /*0c90*/  LOP3.LUT R8, R8, 0xfffffff8, RZ, 0xc0, !PT ;  /* 0xfffffff808087812 */ /* 0x000fe200078ec0ff */
[----:B------:R-:W-:Y:S01]  /*0ca0*/  IMAD R13, R16, 0x10, R13 ;  /* 0x00000010100d7824 */ /* 0x000fe200078e020d */
[----:B------:R-:W-:Y:S01]  /*0cb0*/  LEA.HI R5, R5, R4, RZ, 0x5 ;  /* 0x0000000405057211 */ /* 0x000fe200078f28ff */
[----:B------:R-:W-:Y:S01]  /*0cc0*/  IMAD.IADD R12, R9, 0x1, -R12 ;  /* 0x00000001090c7824 */ /* 0x000fe200078e0a0c */
[----:B------:R-:W-:Y:S01]  /*0cd0*/  LOP3.LUT R10, R10, 0x7ffffe00, RZ, 0xc0, !PT ;  /* 0x7ffffe000a0a7812 */ /* 0x000fe200078ec0ff */
[----:B------:R-:W-:Y:S01]  /*0ce0*/  IMAD.IADD R8, R7, 0x1, -R8 ;  /* 0x0000000107087824 */ /* 0x000fe200078e0a08 */
[----:B------:R-:W-:Y:S01]  /*0cf0*/  LEA R7, R13, R14, 0x6 ;  /* 0x0000000e0d077211 */ /* 0x000fe200078e30ff */
[----:B------:R-:W-:Y:S01]  /*0d00*/  IMAD.SHL.U32 R9, R12, 0x40, RZ ;  /* 0x000000400c097824 */ /* 0x000fe200078e00ff */
[----:B------:R-:W-:Y:S01]  /*0d10*/  SHF.R.S32.HI R5, RZ, 0x5, R5 ;  /* 0x00000005ff057819 */ /* 0x000fe20000011405 */
[----:B------:R-:W-:Y:S01]  /*0d20*/  IMAD R10, R209, 0x400, R10 ;  /* 0x00000400d10a7824 */ /* 0x000fe200078e020a */
[----:B------:R-:W-:Y:S01]  /*0d30*/  LEA.HI R3, R3, R15, RZ, 0x1 ;  /* 0x0000000f03037211 */ /* 0x000fe200078f08ff */
[----:B------:R0:W-:Y:S01]  /*0d40*/  STL [R1+0x5c], R7 ;  /* 0x00005c0701007387 */ /* 0x0001e20000100800 */
[----:B------:R-:W-:Y:S01]  /*0d50*/  LOP3.LUT R9, R9, 0x1c0, RZ, 0xc0, !PT ;  /* 0x000001c009097812 */ /* 0x000fe200078ec0ff */
[----:B------:R-:W-:Y:S01]  /*0d60*/  IMAD R194, R5, 0x10, R8 ;  /* 0x0000001005c27824 */ /* 0x000fe200078e0208 */
[----:B------:R-:W-:Y:S01]  /*0d70*/  LOP3.LUT R3, R3, 0xfffffe, RZ, 0xc0, !PT ;  /* 0x00fffffe03037812 */ /* 0x000fe200078ec0ff */
[----:B------:R-:W-:Y:S01]  /*0d80*/  STL [R1+0x34], RZ ;  /* 0x000034ff01007387 */ /* 0x000fe20000100800 */
[----:B------:R-:W-:-:S02]  /*0d90*/  LOP3.LUT R14, R9, 0x8, R14, 0xf8, !PT ;  /* 0x00000008090e7812 */ /* 0x000fc400078ef80e */
[----:B------:R-:W-:Y:S01]  /*0da0*/  SHF.R.U32.HI R9, RZ, 0x3, R9 ;  /* 0x00000003ff097819 */ /* 0x000fe20000011609 */
[----:B------:R-:W-:Y:S01]  /*0db0*/  IMAD.IADD R3, R15, 0x1, -R3 ;  /* 0x000000010f037824 */ /* 0x000fe200078e0a03 */
[----:B------:R-:W-:Y:S02]  /*0dc0*/  R2P PR, R12, 0x6 ;  /* 0x000000060c007804 */ /* 0x000fe40000000000 */
[----:B0-----:R-:W-:Y:S02]  /*0dd0*/  LOP3.LUT R7, R6, 0x7ffffffc, RZ, 0xc0, !PT ;  /* 0x7ffffffc06077812 */ /* 0x001fe400078ec0ff */
[----:B------:R-:W-:Y:S02]  /*0de0*/  LOP3.LUT R9, R14, R9, RZ, 0x3c, !PT ;  /* 0x000000090e097212 */ /* 0x000fe400078e3cff */
[----:B------:R-:W-:Y:S01]  /*0df0*/  SHF.L.U32 R211, R3, 0x8, RZ ;  /* 0x0000000803d37819 */ /* 0x000fe200000006ff */
[----:B------:R-:W-:Y:S01]  /*0e00*/  IMAD.IADD R7, R4, 0x1, -R7 ;  /* 0x0000000104077824 */ /* 0x000fe200078e0a07 */
[-C--:B------:R-:W-:Y:S01]  /*0e10*/  LEA.HI R4, R0, R19.reuse, RZ, 0x3 ;  /* 0x0000001300047211 */ /* 0x080fe200078f18ff */
[----:B------:R-:W-:Y:S01]  /*0e20*/  IMAD.IADD R9, R10, 0x1, R9 ;  /* 0x000000010a097824 */ /* 0x000fe200078e0209 */
[----:B------:R-:W-:Y:S01]  /*0e30*/  LEA.HI R0, R0, R19, RZ, 0x2 ;  /* 0x0000001300007211 */ /* 0x000fe200078f10ff */
[----:B------:R-:W-:Y:S01]  /*0e40*/  IMAD.SHL.U32 R210, R7, 0x2, RZ ;  /* 0x0000000207d27824 */ /* 0x000fe200078e00ff */
[----:B------:R-:W-:Y:S01]  /*0e50*/  SHF.R.S32.HI R5, RZ, 0x3, R4 ;  /* 0x00000003ff057819 */ /* 0x000fe20000011404 */
[----:B------:R-:W-:Y:S01]  /*0e60*/  IMAD R212, R9, 0x2, R2 ;  /* 0x0000000209d47824 */ /* 0x000fe200078e0202 */
[----:B------:R-:W-:-:S02]  /*0e70*/  LOP3.LUT R4, R4, 0xfffffff8, RZ, 0xc0, !PT ;  /* 0xfffffff804047812 */ /* 0x000fc400078ec0ff */
[--C-:B------:R-:W-:Y:S01]  /*0e80*/  SHF.R.S32.HI R188, RZ, 0x2, R0.reuse ;  /* 0x00000002ffbc7819 */ /* 0x100fe20000011400 */
[C---:B------:R-:W-:Y:S01]  /*0e90*/  VIADD R215, R212.reuse, 0x26800 ;  /* 0x00026800d4d77836 */ /* 0x040fe20000000000 */
[----:B------:R-:W-:Y:S01]  /*0ea0*/  IADD3 R11, R19, -R4, RZ ;  /* 0x80000004130b7210 */ /* 0x000fe20007ffe0ff */
[----:B------:R-:W-:Y:S01]  /*0eb0*/  VIADD R213, R212, 0x26840 ;  /* 0x00026840d4d57836 */ /* 0x000fe20000000000 */
[----:B------:R-:W-:Y:S01]  /*0ec0*/  SHF.R.S32.HI R5, RZ, 0x1f, R0 ;  /* 0x0000001fff057819 */ /* 0x000fe20000011400 */
[----:B------:R-:W-:Y:S01]  /*0ed0*/  VIADD R10, R188, 0x20 ;  /* 0x00000020bc0a7836 */ /* 0x000fe20000000000 */
[----:B------:R-:W-:Y:S01]  /*0ee0*/  LOP3.LUT R0, R0, 0xfffffffc, RZ, 0xc0, !PT ;  /* 0xfffffffc00007812 */ /* 0x000fe200078ec0ff */
[----:B------:R-:W-:Y:S01]  /*0ef0*/  IMAD.SHL.U32 R192, R11, 0x8, RZ ;  /* 0x000000080bc07824 */ /* 0x000fe200078e00ff */
[----:B------:R-:W-:Y:S01]  /*0f00*/  LEA.HI R5, R5, R188, RZ, 0x3 ;  /* 0x000000bc05057211 */ /* 0x000fe200078f18ff */
[----:B------:R-:W-:Y:S01]  /*0f10*/  IMAD.SHL.U32 R4, R10, 0x40, RZ ;  /* 0x000000400a047824 */ /* 0x000fe200078e00ff */
[----:B------:R-:W-:Y:S01]  /*0f20*/  SHF.R.S32.HI R6, RZ, 0x1f, R10 ;  /* 0x0000001fff067819 */ /* 0x000fe2000001140a */
[----:B------:R-:W-:Y:S01]  /*0f30*/  IMAD.IADD R8, R19, 0x1, -R0 ;  /* 0x0000000113087824 */ /* 0x000fe200078e0a00 */
[----:B------:R-:W-:Y:S01]  /*0f40*/  LOP3.LUT R5, R5, 0xfffffff8, RZ, 0xc0, !PT ;  /* 0xfffffff805057812 */ /* 0x000fe200078ec0ff */
[----:B------:R-:W-:Y:S01]  /*0f50*/  VIADD R30, R192, 0x40 ;  /* 0x00000040c01e7836 */ /* 0x000fe20000000000 */
[----:B------:R-:W-:Y:S01]  /*0f60*/  LEA.HI R6, R6, R10, RZ, 0x3 ;  /* 0x0000000a06067211 */ /* 0x000fe200078f18ff */
[----:B------:R-:W-:Y:S01]  /*0f70*/  VIADD R29, R192, 0x80 ;  /* 0x00000080c01d7836 */ /* 0x000fe20000000000 */
[----:B------:R-:W-:Y:S01]  /*0f80*/  LEA.HI R0, R8, R8, RZ, 0x1 ;  /* 0x0000000808007211 */ /* 0x000fe200078f08ff */
[C---:B------:R-:W-:Y:S01]  /*0f90*/  VIADD R28, R192.reuse, 0xc0 ;  /* 0x000000c0c01c7836 */ /* 0x040fe20000000000 */
[----:B------:R-:W-:Y:S01]  /*0fa0*/  SHF.R.S32.HI R31, RZ, 0x1f, R30 ;  /* 0x0000001fff1f7819 */ /* 0x000fe2000001141e */
[----:B------:R-:W-:Y:S01]  /*0fb0*/  VIADD R24, R192, 0x100 ;  /* 0x00000100c0187836 */ /* 0x000fe20000000000 */
[----:B------:R-:W-:Y:S01]  /*0fc0*/  SHF.R.S32.HI R30, RZ, 0x1f, R29 ;  /* 0x0000001fff1e7819 */ /* 0x000fe2000001141d */
[----:B------:R-:W-:Y:S01]  /*0fd0*/  IMAD.SHL.U32 R184, R8, 0x4, RZ ;  /* 0x0000000408b87824 */ /* 0x000fe200078e00ff */
[----:B------:R-:W-:Y:S01]  /*0fe0*/  LOP3.LUT R0, R0, 0x1ffffffe, RZ, 0xc0, !PT ;  /* 0x1ffffffe00007812 */ /* 0x000fe200078ec0ff */
[----:B------:R-:W-:Y:S01]  /*0ff0*/  VIADD R21, R192, 0x140 ;  /* 0x00000140c0157836 */ /* 0x000fe20000000000 */
[----:B------:R-:W-:Y:S01]  /*1000*/  SHF.R.S32.HI R29, RZ, 0x1f, R28 ;  /* 0x0000001fff1d7819 */ /* 0x000fe2000001141c */
[----:B------:R-:W-:Y:S01]  /*1010*/  IMAD.SHL.U32 R16, R8, 0x8, RZ ;  /* 0x0000000808107824 */ /* 0x000fe200078e00ff */
[----:B------:R-:W-:Y:S01]  /*1020*/  SHF.R.S32.HI R28, RZ, 0x1f, R24 ;  /* 0x0000001fff1c7819 */ /* 0x000fe20000011418 */
[----:B------:R-:W-:Y:S01]  /*1030*/  VIADD R20, R192, 0x180 ;  /* 0x00000180c0147836 */ /* 0x000fe20000000000 */
[----:B------:R-:W-:Y:S01]  /*1040*/  LOP3.LUT R4, R4, 0x1c0, RZ, 0xc0, !PT ;  /* 0x000001c004047812 */ /* 0x000fe200078ec0ff */
[----:B------:R-:W-:Y:S01]  /*1050*/  VIADD R15, R192, 0x1c0 ;  /* 0x000001c0c00f7836 */ /* 0x000fe20000000000 */
[----:B------:R-:W-:Y:S01]  /*1060*/  SHF.R.S32.HI R24, RZ, 0x1f, R21 ;  /* 0x0000001fff187819 */ /* 0x000fe20000011415 */
[----:B------:R-:W-:Y:S01]  /*1070*/  VIADD R193, R184, 0x10 ;  /* 0x00000010b8c17836 */ /* 0x000fe20000000000 */
[----:B------:R-:W-:Y:S01]  /*1080*/  SHF.R.S32.HI R21, RZ, 0x1f, R20 ;  /* 0x0000001fff157819 */ /* 0x000fe20000011414 */
[C---:B------:R-:W-:Y:S01]  /*1090*/  VIADD R204, R16.reuse, 0x80 ;  /* 0x0000008010cc7836 */ /* 0x040fe20000000000 */
[----:B------:R-:W-:Y:S01]  /*10a0*/  SHF.R.S32.HI R20, RZ, 0x1f, R15 ;  /* 0x0000001fff147819 */ /* 0x000fe2000001140f */
[----:B------:R-:W-:Y:S01]  /*10b0*/  VIADD R197, R16, 0x160 ;  /* 0x0000016010c57836 */ /* 0x000fe20000000000 */
[----:B------:R-:W-:Y:S01]  /*10c0*/  IADD3 R190, R188, -R5, RZ ;  /* 0x80000005bcbe7210 */ /* 0x000fe20007ffe0ff */
[----:B------:R-:W-:Y:S01]  /*10d0*/  VIADD R196, R16, 0x180 ;  /* 0x0000018010c47836 */ /* 0x000fe20000000000 */
[----:B------:R-:W-:Y:S01]  /*10e0*/  SHF.R.U32.HI R14, RZ, 0x3, R4 ;  /* 0x00000003ff0e7819 */ /* 0x000fe20000011604 */
[----:B------:R-:W-:Y:S01]  /*10f0*/  IMAD.IADD R3, R8, 0x1, -R0 ;  /* 0x0000000108037824 */ /* 0x000fe200078e0a00 */
[----:B------:R-:W-:Y:S01]  /*1100*/  LOP3.LUT R0, R4, 0x38, R16, 0xf8, !PT ;  /* 0x0000003804007812 */ /* 0x000fe200078ef810 */
[----:B------:R-:W-:Y:S01]  /*1110*/  IMAD.SHL.U32 R6, R6, 0x40, RZ ;  /* 0x0000004006067824 */ /* 0x000fe200078e00ff */
[----:B------:R-:W-:Y:S01]  /*1120*/  SHF.R.S32.HI R5, RZ, 0x1f, R204 ;  /* 0x0000001fff057819 */ /* 0x000fe200000114cc */
[----:B------:R-:W-:Y:S01]  /*1130*/  IMAD.SHL.U32 R15, R193, 0x2, RZ ;  /* 0x00000002c10f7824 */ /* 0x000fe200078e00ff */
[----:B------:R-:W-:Y:S01]  /*1140*/  SHF.R.S32.HI R4, RZ, 0x1f, R197 ;  /* 0x0000001fff047819 */ /* 0x000fe200000114c5 */
[C---:B------:R-:W-:Y:S01]  /*1150*/  VIADD R195, R16.reuse, 0x1a0 ;  /* 0x000001a010c37836 */ /* 0x040fe20000000000 */
[----:B------:R-:W-:Y:S01]  /*1160*/  SHF.R.S32.HI R11, RZ, 0x1f, R196 ;  /* 0x0000001fff0b7819 */ /* 0x000fe200000114c4 */
[----:B------:R-:W-:Y:S01]  /*1170*/  VIADD R208, R16, 0x1c0 ;  /* 0x000001c010d07836 */ /* 0x000fe20000000000 */
[----:B------:R-:W-:Y:S01]  /*1180*/  LOP3.LUT R6, R6, 0xfffffe00, RZ, 0xc0, !PT ;  /* 0xfffffe0006067812 */ /* 0x000fe200078ec0ff */
[----:B------:R-:W-:Y:S01]  /*1190*/  VIADD R207, R16, 0x1e0 ;  /* 0x000001e010cf7836 */ /* 0x000fe20000000000 */
[----:B------:R0:W-:Y:S01]  /*11a0*/  STL [R1+0x48], R15 ;  /* 0x0000480f01007387 */ /* 0x0001e20000100800 */
[----:B------:R-:W-:Y:S01]  /*11b0*/  SHF.L.U64.HI R220, R204, 0x1, R5 ;  /* 0x00000001ccdc7819 */ /* 0x000fe20000010205 */
[----:B------:R-:W-:Y:S01]  /*11c0*/  VIADD R206, R16, 0x40 ;  /* 0x0000004010ce7836 */ /* 0x000fe20000000000 */
[----:B------:R-:W-:Y:S01]  /*11d0*/  SHF.R.S32.HI R8, RZ, 0x1f, R195 ;  /* 0x0000001fff087819 */ /* 0x000fe200000114c3 */
[----:B------:R-:W-:Y:S01]  /*11e0*/  STL [R1+0x54], R6 ;  /* 0x0000540601007387 */ /* 0x000fe20000100800 */
[----:B------:R-:W-:Y:S01]  /*11f0*/  SHF.L.U64.HI R5, R196, 0x1, R11 ;  /* 0x00000001c4057819 */ /* 0x000fe2000001020b */
[C---:B------:R-:W-:Y:S01]  /*1200*/  VIADD R205, R16.reuse, 0x60 ;  /* 0x0000006010cd7836 */ /* 0x040fe20000000000 */
[----:B------:R-:W-:Y:S01]  /*1210*/  SHF.R.S32.HI R13, RZ, 0x1f, R208 ;  /* 0x0000001fff0d7819 */ /* 0x000fe200000114d0 */
[C---:B------:R-:W-:Y:S01]  /*1220*/  VIADD R203, R16.reuse, 0xa0 ;  /* 0x000000a010cb7836 */ /* 0x040fe20000000000 */
[----:B------:R-:W-:Y:S01]  /*1230*/  SHF.R.S32.HI R10, RZ, 0x1f, R207 ;  /* 0x0000001fff0a7819 */ /* 0x000fe200000114cf */
[C---:B------:R-:W-:Y:S01]  /*1240*/  VIADD R202, R16.reuse, 0xc0 ;  /* 0x000000c010ca7836 */ /* 0x040fe20000000000 */
[----:B0-----:R-:W-:Y:S01]  /*1250*/  SHF.L.U64.HI R15, R197, 0x1, R4 ;  /* 0x00000001c50f7819 */ /* 0x001fe20000010204 */
[C---:B------:R-:W-:Y:S01]  /*1260*/  VIADD R201, R16.reuse, 0xe0 ;  /* 0x000000e010c97836 */ /* 0x040fe20000000000 */
[----:B------:R-:W-:Y:S01]  /*1270*/  SHF.L.U64.HI R4, R195, 0x1, R8 ;  /* 0x00000001c3047819 */ /* 0x000fe20000010208 */
[----:B------:R-:W-:Y:S01]  /*1280*/  VIADD R200, R16, 0x100 ;  /* 0x0000010010c87836 */ /* 0x000fe20000000000 */
[----:B------:R-:W-:Y:S01]  /*1290*/  SHF.L.U64.HI R8, R208, 0x1, R13 ;  /* 0x00000001d0087819 */ /* 0x000fe2000001020d */
[----:B------:R-:W-:Y:S01]  /*12a0*/  STL [R1], R15 ;  /* 0x0000000f01007387 */ /* 0x000fe20000100800 */
[----:B------:R-:W-:Y:S01]  /*12b0*/  SHF.R.S32.HI R12, RZ, 0x1f, R193 ;  /* 0x0000001fff0c7819 */ /* 0x000fe200000114c1 */
[C---:B------:R-:W-:Y:S01]  /*12c0*/  VIADD R198, R16.reuse, 0x140 ;  /* 0x0000014010c67836 */ /* 0x040fe20000000000 */
[----:B------:R-:W-:Y:S01]  /*12d0*/  IADD3 R199, R16, 0x120, RZ ;  /* 0x0000012010c77810 */ /* 0x000fe20007ffe0ff */
[----:B------:R0:W-:Y:S01]  /*12e0*/  STL [R1+0x4], R5 ;  /* 0x0000040501007387 */ /* 0x0001e20000100800 */
[----:B------:R-:W-:-:S02]  /*12f0*/  SEL R214, R214, 0xffffffe0, !P1 ;  /* 0xffffffe0d6d67807 */ /* 0x000fc40004800000 */
[C---:B------:R-:W-:Y:S01]  /*1300*/  @P2 IADD3 R213, R215.reuse, -0x40, RZ ;  /* 0xffffffc0d7d52810 */ /* 0x040fe20007ffe0ff */
[----:B------:R1:W-:Y:S01]  /*1310*/  STL [R1+0x8], R4 ;  /* 0x0000080401007387 */ /* 0x0003e20000100800 */
[----:B------:R-:W-:Y:S01]  /*1320*/  IADD3 R19, R16, 0x20, RZ ;  /* 0x0000002010137810 */ /* 0x000fe20007ffe0ff */
[----:B------:R-:W-:Y:S01]  /*1330*/  IMAD.IADD R215, R215, 0x1, R214 ;  /* 0x00000001d7d77824 */ /* 0x000fe200078e02d6 */
[----:B------:R-:W-:Y:S01]  /*1340*/  SHF.R.S32.HI R217, RZ, 0x1f, R206 ;  /* 0x0000001fffd97819 */ /* 0x000fe200000114ce */
[----:B------:R-:W-:Y:S01]  /*1350*/  STL [R1+0xc], R8 ;  /* 0x00000c0801007387 */ /* 0x000fe20000100800 */
[----:B------:R-:W-:Y:S01]  /*1360*/  SHF.R.S32.HI R218, RZ, 0x1f, R205 ;  /* 0x0000001fffda7819 */ /* 0x000fe200000114cd */
[----:B------:R-:W-:Y:S01]  /*1370*/  IMAD.IADD R214, R214, 0x1, R213 ;  /* 0x00000001d6d67824 */ /* 0x000fe200078e02d5 */
[----:B0-----:R-:W-:Y:S02]  /*1380*/  SHF.L.U64.HI R5, R207, 0x1, R10 ;  /* 0x00000001cf057819 */ /* 0x001fe4000001020a */
[----:B------:R-:W-:-:S02]  /*1390*/  SHF.R.S32.HI R224, RZ, 0x1f, R203 ;  /* 0x0000001fffe07819 */ /* 0x000fc400000114cb */
[----:B-1----:R-:W-:Y:S01]  /*13a0*/  SHF.L.U64.HI R4, R193, 0x1, R12 ;  /* 0x00000001c1047819 */ /* 0x002fe2000001020c */
[----:B------:R0:W-:Y:S01]  /*13b0*/  STL [R1+0x10], R5 ;  /* 0x0000100501007387 */ /* 0x0001e20000100800 */
[----:B------:R-:W-:Y:S02]  /*13c0*/  SHF.R.S32.HI R225, RZ, 0x1f, R202 ;  /* 0x0000001fffe17819 */ /* 0x000fe400000114ca */
[----:B------:R-:W-:Y:S01]  /*13d0*/  SHF.R.S32.HI R226, RZ, 0x1f, R201 ;  /* 0x0000001fffe27819 */ /* 0x000fe200000114c9 */
[----:B------:R1:W-:Y:S01]  /*13e0*/  STL [R1+0x44], R4 ;  /* 0x0000440401007387 */ /* 0x0003e20000100800 */
[----:B------:R-:W-:Y:S02]  /*13f0*/  SHF.R.S32.HI R227, RZ, 0x1f, R200 ;  /* 0x0000001fffe37819 */ /* 0x000fe400000114c8 */
[----:B------:R-:W-:Y:S02]  /*1400*/  SHF.R.S32.HI R228, RZ, 0x1f, R199 ;  /* 0x0000001fffe47819 */ /* 0x000fe400000114c7 */
[----:B------:R-:W-:-:S02]  /*1410*/  SHF.R.S32.HI R229, RZ, 0x1f, R198 ;  /* 0x0000001fffe57819 */ /* 0x000fc400000114c6 */
[----:B0-----:R-:W-:Y:S01]  /*1420*/  LOP3.LUT R5, R6, R0, R14, 0xf6, !PT ;  /* 0x0000000006057212 */ /* 0x001fe200078ef60e */
[----:B------:R-:W-:Y:S01]  /*1430*/  IMAD R0, R3, 0x8, R194 ;  /* 0x0000000803007824 */ /* 0x000fe200078e02c2 */
[----:B------:R-:W-:Y:S02]  /*1440*/  SHF.R.S32.HI R17, RZ, 0x1f, R16 ;  /* 0x0000001fff117819 */ /* 0x000fe40000011410 */
[----:B------:R-:W-:Y:S01]  /*1450*/  SHF.R.S32.HI R191, RZ, 0x1f, R19 ;  /* 0x0000001fffbf7819 */ /* 0x000fe20000011413 */
[----:B-1----:R-:W-:Y:S01]  /*1460*/  IMAD R4, R5, 0x2, R2 ;  /* 0x0000000205047824 */ /* 0x002fe200078e0202 */
[----:B------:R-:W-:Y:S02]  /*1470*/  SHF.L.U64.HI R217, R206, 0x1, R217 ;  /* 0x00000001ced97819 */ /* 0x000fe400000102d9 */
[----:B------:R-:W-:Y:S02]  /*1480*/  SHF.L.U64.HI R218, R205, 0x1, R218 ;  /* 0x00000001cdda7819 */ /* 0x000fe400000102da */
[----:B------:R0:W-:Y:S01]  /*1490*/  STL [R1+0x4c], R4 ;  /* 0x00004c0401007387 */ /* 0x0001e20000100800 */
[----:B------:R-:W-:-:S02]  /*14a0*/  SHF.L.U64.HI R224, R203, 0x1, R224 ;  /* 0x00000001cbe07819 */ /* 0x000fc400000102e0 */
[----:B------:R-:W-:Y:S01]  /*14b0*/  SHF.L.U64.HI R225, R202, 0x1, R225 ;  /* 0x00000001cae17819 */ /* 0x000fe200000102e1 */
[----:B------:R0:W-:Y:S01]  /*14c0*/  STL [R1+0x58], R0 ;  /* 0x0000580001007387 */ /* 0x0001e20000100800 */
[----:B------:R-:W-:Y:S02]  /*14d0*/  SHF.L.U64.HI R226, R201, 0x1, R226 ;  /* 0x00000001c9e27819 */ /* 0x000fe400000102e2 */
[----:B------:R-:W-:Y:S02]  /*14e0*/  SHF.L.U64.HI R227, R200, 0x1, R227 ;  /* 0x00000001c8e37819 */ /* 0x000fe400000102e3 */
[----:B------:R-:W-:Y:S02]  /*14f0*/  SHF.L.U64.HI R228, R199, 0x1, R228 ;  /* 0x00000001c7e47819 */ /* 0x000fe400000102e4 */
[----:B------:R-:W-:-:S07]  /*1500*/  SHF.L.U64.HI R229, R198, 0x1, R229 ;  /* 0x00000001c6e57819 */ /* 0x000fce00000102e5 */
.L_x_3942:
[----:B0-2-4-:R-:W0:Y:S01]  /*1510*/  LDC.64 R4, c[0x0][0xc88] ;  /* 0x00032200ff047b82 */ /* 0x015e220000000a00 */
[----:B------:R-:W-:Y:S01]  /*1520*/  ULDC.64 UR4, c[0x0][0xa28] ;  /* 0x00028a0000047ab9 */ /* 0x000fe20000000a00 */
[----:B------:R-:W-:Y:S01]  /*1530*/  ULDC.64 UR8, c[0x0][0xa18] ;  /* 0x0002860000087ab9 */ /* 0x000fe20000000a00 */
[----:B------:R-:W-:Y:S01]  /*1540*/  ULDC.64 UR6, c[0x0][0xa08] ;  /* 0x0002820000067ab9 */ /* 0x000fe20000000a00 */
[----:B0-----:R-:W-:-:S05]  /*1550*/  IMAD.WIDE R4, R27, 0x4, R4 ;  /* 0x000000041b047825 */ /* 0x001fca00078e0204 */
[----:B------:R-:W2:Y:S01]  /*1560*/  LDG.E R0, desc[UR40][R4.64] ;  /* 0x0000002804007981 */ /* 0x000ea2000c1e1900 */
[----:B------:R-:W-:Y:S01]  /*1570*/  ISETP.NE.U32.AND P2, PT, RZ, UR4, PT ;  /* 0x00000004ff007c0c */ /* 0x000fe2000bf45070 */
[----:B------:R-:W-:Y:S01]  /*1580*/  IMAD.MOV.U32 R29, RZ, RZ, RZ ;  /* 0x000000ffff1d7224 */ /* 0x000fe200078e00ff */
[----:B------:R-:W-:Y:S02]  /*1590*/  ISETP.NE.U32.AND P1, PT, RZ, UR8, PT ;  /* 0x00000008ff007c0c */ /* 0x000fe4000bf25070 */
[----:B------:R-:W-:Y:S02]  /*15a0*/  ISETP.NE.AND.EX P2, PT, RZ, UR5, PT, P2 ;  /* 0x00000005ff007c0c */ /* 0x000fe4000bf45320 */
[----:B------:R-:W-:Y:S02]  /*15b0*/  ISETP.NE.AND.EX P1, PT, RZ, UR9, PT, P1 ;  /* 0x00000009ff007c0c */ /* 0x000fe4000bf25310 */
[----:B------:R-:W-:-:S04]  /*15c0*/  ISETP.NE.U32.AND P0, PT, RZ, UR6, PT ;  /* 0x00000006ff007c0c */ /* 0x000fc8000bf05070 */
[----:B------:R-:W-:Y:S02]  /*15d0*/  ISETP.NE.AND.EX P0, PT, RZ, UR7, PT, P0 ;  /* 0x00000007ff007c0c */ /* 0x000fe4000bf05300 */
[----:B--2---:R-:W-:Y:S01]  /*15e0*/  SHF.R.S32.HI R3, RZ, 0x1f, R0 ;  /* 0x0000001fff037819 */ /* 0x004fe20000011400 */
[----:B------:R-:W-:Y:S02]  /*15f0*/  STL [R1+0x20], R0 ;  /* 0x0000200001007387 */ /* 0x000fe40000100800 */
[C---:B------:R-:W-:Y:S01]  /*1600*/  @P2 LEA R4, P3, R0.reuse, UR4, 0x2 ;  /* 0x0000000400042c11 */ /* 0x040fe2000f8610ff */
[C---:B------:R-:W-:Y:S01]  /*1610*/  IMAD.SHL.U32 R31, R0.reuse, 0x4, RZ ;  /* 0x00000004001f7824 */ /* 0x040fe200078e00ff */
[C-C-:B------:R-:W-:Y:S01]  /*1620*/  SHF.L.U64.HI R30, R0.reuse, 0x2, R3.reuse ;  /* 0x00000002001e7819 */ /* 0x140fe20000010203 */
[----:B------:R0:W-:Y:S01]  /*1630*/  STL [R1+0x40], R3 ;  /* 0x0000400301007387 */ /* 0x0001e20000100800 */
[----:B------:R-:W-:Y:S01]  /*1640*/  @P2 LEA.HI.X R5, R0, UR5, R3, 0x2, P3 ;  /* 0x0000000500052c11 */ /* 0x000fe200098f1403 */
[----:B------:R-:W-:Y:S01]  /*1650*/  ULDC UR4, c[0x0][0x288] ;  /* 0x0000a20000047ab9 */ /* 0x000fe20000000800 */
[----:B------:R-:W-:Y:S01]  /*1660*/  IADD3 R8, P4, R31, UR6, RZ ;  /* 0x000000061f087c10 */ /* 0x000fe2000ff9e0ff */
[----:B-1----:R1:W-:Y:S01]  /*1670*/  STL [R1+0x18], R31 ;  /* 0x0000181f01007387 */ /* 0x0023e20000100800 */
[----:B0-----:R-:W-:Y:S01]  /*1680*/  IMAD.MOV.U32 R3, RZ, RZ, RZ ;  /* 0x000000ffff037224 */ /* 0x001fe200078e00ff */
[----:B------:R-:W-:-:S02]  /*1690*/  MOV R24, UR4 ;  /* 0x0000000400187c02 */ /* 0x000fc40008000f00 */
[----:B------:R1:W-:Y:S01]  /*16a0*/  STL [R1+0x1c], R30 ;  /* 0x00001c1e01007387 */ /* 0x0003e20000100800 */
[----:B------:R-:W-:Y:S01]  /*16b0*/  IADD3.X R9, R30, UR7, RZ, P4, !PT ;  /* 0x000000071e097c10 */ /* 0x000fe2000a7fe4ff */
[----:B------:R-:W-:Y:S02]  /*16c0*/  ULDC.64 UR4, c[0x0][0x418] ;  /* 0x0001060000047ab9 */ /* 0x000fe40000000a00 */
[----:B------:R1:W5:Y:S01]  /*16d0*/  @P2 LDG.E R3, desc[UR40][R4.64] ;  /* 0x0000002804032981 */ /* 0x000362000c1e1900 */
[----:B------:R-:W-:-:S03]  /*16e0*/  @P1 IADD3 R6, P2, R31, UR8, RZ ;  /* 0x000000081f061c10 */ /* 0x000fc6000ff5e0ff */
[----:B------:R1:W5:Y:S01]  /*16f0*/  @P0 LDG.E R29, desc[UR40][R8.64] ;  /* 0x00000028081d0981 */ /* 0x000362000c1e1900 */
[----:B---3--:R-:W-:-:S03]  /*1700*/  @P1 IADD3.X R7, R30, UR9, RZ, P2, !PT ;  /* 0x000000091e071c10 */ /* 0x008fc600097fe4ff */
[----:B------:R1:W-:Y:S01]  /*1710*/  STL [R1+0x38], R25 ;  /* 0x0000381901007387 */ /* 0x0003e20000100800 */
[----:B------:R-:W-:Y:S01]  /*1720*/  UISETP.NE.U32.AND UP0, UPT, UR4, URZ, UPT ;  /* 0x0000003f0400728c */ /* 0x000fe2000bf05070 */
[----:B------:R-:W-:Y:S02]  /*1730*/  ULDC.64 UR8, c[0x0][0xa20] ;  /* 0x0002880000087ab9 */ /* 0x000fe40000000a00 */
[----:B------:R1:W5:Y:S01]  /*1740*/  @P1 LDG.E R24, desc[UR40][R6.64] ;  /* 0x0000002806181981 */ /* 0x000362000c1e1900 */
[----:B------:R-:W-:Y:S01]  /*1750*/  UISETP.NE.AND.EX UP0, UPT, UR5, URZ, UPT, UP0 ;  /* 0x0000003f0500728c */ /* 0x000fe2000bf05300 */
[----:B------:R-:W-:Y:S01]  /*1760*/  ISETP.NE.U32.AND P2, PT, RZ, UR8, PT ;  /* 0x00000008ff007c0c */ /* 0x000fe2000bf45070 */
[----:B------:R-:W-:Y:S01]  /*1770*/  ULDC UR4, c[0x0][0x424] ;  /* 0x0001090000047ab9 */ /* 0x000fe20000000800 */
[----:B------:R1:W-:Y:S01]  /*1780*/  STL [R1+0x14], R26 ;  /* 0x0000141a01007387 */ /* 0x0003e20000100800 */
[----:B------:R-:W-:Y:S01]  /*1790*/  USEL UR4, UR4, 0x1, UP0 ;  /* 0x0000000104047887 */ /* 0x000fe20008000000 */
[----:B------:R-:W-:Y:S01]  /*17a0*/  ISETP.NE.AND.EX P2, PT, RZ, UR9, PT, P2 ;  /* 0x00000009ff007c0c */ /* 0x000fe2000bf45320 */
[----:B------:R-:W-:Y:S01]  /*17b0*/  ULDC UR5, c[0x0][0x2f0] ;  /* 0x0000bc0000057ab9 */ /* 0x000fe20000000800 */
[----:B------:R-:W-:Y:S01]  /*17c0*/  IMAD.MOV.U32 R41, RZ, RZ, R0 ;  /* 0x000000ffff297224 */ /* 0x000fe200078e0000 */
[----:B------:R-:W-:-:S03]  /*17d0*/  UIMAD UR4, UR4, UR5, URZ ;  /* 0x00000005040472a4 */ /* 0x000fc6000f8e023f */
[----:B------:R-:W-:Y:S01]  /*17e0*/  ULDC UR5, c[0x0][0x348] ;  /* 0x0000d20000057ab9 */ /* 0x000fe20000000800 */
[----:B------:R-:W-:Y:S08]  /*17f0*/  @P1 BRA `(.L_x_3815) ;  /* 0x0000000000241947 */ /* 0x000ff00003800000 */
[----:B------:R-:W-:Y:S02]  /*1800*/  ULDC.64 UR6, c[0x0][0xa00] ;  /* 0x0002800000067ab9 */ /* 0x000fe40000000a00 */
[----:B------:R-:W-:-:S04]  /*1810*/  ISETP.NE.U32.AND P1, PT, RZ, UR6, PT ;  /* 0x00000006ff007c0c */ /* 0x000fc8000bf25070 */
[----:B------:R-:W-:-:S13]  /*1820*/  ISETP.NE.AND.EX P1, PT, RZ, UR7, PT, P1 ;  /* 0x00000007ff007c0c */ /* 0x000fda000bf25310 */
[----:B------:R-:W-:Y:S05]  /*1830*/  @!P1 BRA `(.L_x_3815) ;  /* 0x0000000000149947 */ /* 0x000fea0003800000 */
[----:B-1----:R-:W0:Y:S02]  /*1840*/  LDC.64 R4, c[0x0][0xa00] ;  /* 0x00028000ff047b82 */ /* 0x002e240000000a00 */
[----:B0-----:R-:W-:-:S05]  /*1850*/  IMAD.WIDE R4, R41, 0x4, R4 ;  /* 0x0000000429047825 */ /* 0x001fca00078e0204 */
[----:B-----5:R-:W2:Y:S04]  /*1860*/  LDG.E R24, desc[UR40][R4.64] ;  /* 0x0000002804187981 */ /* 0x020ea8000c1e1900 */
[----:B------:R-:W2:Y:S02]  /*1870*/  LDG.E R7, desc[UR40][R4.64+0x4] ;  /* 0x0000042804077981 */ /* 0x000ea4000c1e1900 */
[----:B--2---:R-:W-:-:S07]  /*1880*/  IMAD.IADD R24, R7, 0x1, -R24 ;  /* 0x0000000107187824 */ /* 0x004fce00078e0a18 */
.L_x_3815:
[----:B------:R-:W-:Y:S02]  /*1890*/  IMAD.U32 R40, RZ, RZ, UR5 ;  /* 0x00000005ff287e24 */ /* 0x000fe4000f8e00ff */
[----:B------:R-:W-:Y:S01]  /*18a0*/  IMAD.U32 R28, RZ, RZ, UR4 ;  /* 0x00000004ff1c7e24 */ /* 0x000fe2000f8e00ff */
[----:B------:R-:W-:Y:S06]  /*18b0*/  @!P2 BRA `(.L_x_3816) ;  /* 0x000000000010a947 */ /* 0x000fec0003800000 */
[----:B-1----:R-:W-:-:S04]  /*18c0*/  IADD3 R4, P0, R31, UR8, RZ ;  /* 0x000000081f047c10 */ /* 0x002fc8000ff1e0ff */
[----:B------:R-:W-:-:S05]  /*18d0*/  IADD3.X R5, R30, UR9, RZ, P0, !PT ;  /* 0x000000091e057c10 */ /* 0x000fca00087fe4ff */
[----:B------:R0:W5:Y:S01]  /*18e0*/  LDG.E R28, desc[UR40][R4.64] ;  /* 0x00000028041c7981 */ /* 0x000162000c1e1900 */
[----:B------:R-:W-:Y:S05]  /*18f0*/  BRA `(.L_x_3817) ;  /* 0x0000000000107947 */ /* 0x000fea0003800000 */
.L_x_3816:
[----:B------:R-:W-:Y:S05]  /*1900*/  @!P0 BRA `(.L_x_3817) ;  /* 0x00000000000c8947 */ /* 0x000fea0003800000 */
[----:B-1----:R-:W2:Y:S04]  /*1910*/  LDG.E R5, desc[UR40][R8.64] ;  /* 0x0000002808057981 */ /* 0x002ea8000c1e1900 */
[----:B------:R-:W2:Y:S02]  /*1920*/  LDG.E R28, desc[UR40][R8.64+0x4] ;  /* 0x00000428081c7981 */ /* 0x000ea4000c1e1900 */
[----:B--2---:R-:W-:-:S07]  /*1930*/  IMAD.IADD R28, R28, 0x1, -R5 ;  /* 0x000000011c1c7824 */ /* 0x004fce00078e0a05 */
.L_x_3817:
[----:B------:R-:W-:Y:S02]  /*1940*/  ULDC.64 UR4, c[0x0][0xa10] ;  /* 0x0002840000047ab9 */ /* 0x000fe40000000a00 */
[----:B------:R-:W-:-:S04]  /*1950*/  ISETP.NE.U32.AND P0, PT, RZ, UR4, PT ;  /* 0x00000004ff007c0c */ /* 0x000fc8000bf05070 */
[----:B------:R-:W-:Y:S01]  /*1960*/  ISETP.NE.AND.EX P0, PT, RZ, UR5, PT, P0 ;  /* 0x00000005ff007c0c */ /* 0x000fe2000bf05300 */
[----:B------:R-:W-:-:S12]  /*1970*/  ULDC.64 UR4, c[0x0][0xa30] ;  /* 0x00028c0000047ab9 */ /* 0x000fd80000000a00 */
[----:B01----:R-:W0:Y:S02]  /*1980*/  @P0 LDC.64 R4, c[0x0][0xa10] ;  /* 0x00028400ff040b82 */ /* 0x003e240000000a00 */
[----:B0-----:R-:W-:-:S05]  /*1990*/  @P0 IMAD.WIDE R4, R41, 0x4, R4 ;  /* 0x0000000429040825 */ /* 0x001fca00078e0204 */
[----:B------:R-:W2:Y:S04]  /*19a0*/  @P0 LDG.E R0, desc[UR40][R4.64] ;  /* 0x0000002804000981 */ /* 0x000ea8000c1e1900 */
[----:B------:R-:W2:Y:S01]  /*19b0*/  @P0 LDG.E R9, desc[UR40][R4.64+0x4] ;  /* 0x0000042804090981 */ /* 0x000ea2000c1e1900 */
[----:B------:R-:W-:Y:S01]  /*19c0*/  ISETP.NE.U32.AND P1, PT, RZ, UR4, PT ;  /* 0x00000004ff007c0c */ /* 0x000fe2000bf25070 */
[----:B-----5:R-:W-:-:S03]  /*19d0*/  IMAD.MOV.U32 R27, RZ, RZ, R28 ;  /* 0x000000ffff1b7224 */ /* 0x020fc600078e001c */
[----:B------:R-:W-:-:S13]  /*19e0*/  ISETP.NE.AND.EX P1, PT, RZ, UR5, PT, P1 ;  /* 0x00000005ff007c0c */ /* 0x000fda000bf25310 */
[----:B------:R-:W-:-:S04]  /*19f0*/  @P1 IADD3 R6, P2, R31, UR4, RZ ;  /* 0x000000041f061c10 */ /* 0x000fc8000ff5e0ff */
[----:B------:R-:W-:-:S05]  /*1a00*/  @P1 IADD3.X R7, R30, UR5, RZ, P2, !PT ;  /* 0x000000051e071c10 */ /* 0x000fca00097fe4ff */
[----:B------:R0:W5:Y:S01]  /*1a10*/  @P1 LDG.E R27, desc[UR40][R6.64] ;  /* 0x00000028061b1981 */ /* 0x000162000c1e1900 */
[----:B------:R-:W-:Y:S01]  /*1a20*/  IMAD.IADD R11, R28, 0x1, -R3 ;  /* 0x000000011c0b7824 */ /* 0x000fe200078e0a03 */
[----:B------:R-:W-:-:S03]  /*1a30*/  PLOP3.LUT P3, PT, PT, PT, PT, 0x80, 0x0 ;  /* 0x000000000000781c */ /* 0x000fc60003f6f070 */
[----:B------:R-:W-:-:S05]  /*1a40*/  IMAD.MOV R39, RZ, RZ, -R11 ;  /* 0x000000ffff277224 */ /* 0x000fca00078e0a0b */
[----:B------:R-:W-:Y:S02]  /*1a50*/  VIMNMX R39, RZ, R39, !PT ;  /* 0x00000027ff277248 */ /* 0x000fe40007fe0100 */
[----:B--2---:R-:W-:-:S05]  /*1a60*/  @P0 IADD3 R40, -R0, R9, RZ ;  /* 0x0000000900280210 */ /* 0x004fca0007ffe1ff */
[----:B------:R-:W-:-:S04]  /*1a70*/  IMAD.IADD R171, R11, 0x1, R40 ;  /* 0x000000010bab7824 */ /* 0x000fc800078e0228 */
[----:B------:R-:W-:-:S05]  /*1a80*/  VIADD R0, R171, 0x3f ;  /* 0x0000003fab007836 */ /* 0x000fca0000000000 */
[----:B------:R-:W-:-:S04]  /*1a90*/  SHF.R.S32.HI R3, RZ, 0x1f, R0 ;  /* 0x0000001fff037819 */ /* 0x000fc80000011400 */
[----:B------:R-:W-:-:S04]  /*1aa0*/  LEA.HI R3, R3, R0, RZ, 0x6 ;  /* 0x0000000003037211 */ /* 0x000fc800078f30ff */
[----:B------:R-:W-:Y:S02]  /*1ab0*/  LOP3.LUT R5, R3, 0xffffffc0, RZ, 0xc0, !PT ;  /* 0xffffffc003057812 */ /* 0x000fe400078ec0ff */
[----:B------:R-:W-:Y:S02]  /*1ac0*/  SHF.R.S32.HI R172, RZ, 0x6, R3 ;  /* 0x00000006ffac7819 */ /* 0x000fe40000011403 */
[----:B------:R-:W-:-:S04]  /*1ad0*/  VIADDMNMX R0, R5, -R11, R40, PT ;  /* 0x8000000b05007246 */ /* 0x000fc80003800128 */
[----:B------:R-:W-:Y:S02]  /*1ae0*/  ISETP.GT.AND P0, PT, R0, R39, PT ;  /* 0x000000270000720c */ /* 0x000fe40003f04270 */
[----:B------:R-:W-:-:S05]  /*1af0*/  SHF.R.U32.HI R39, RZ, 0x6, R39 ;  /* 0x00000006ff277819 */ /* 0x000fca0000011627 */
[----:B------:R-:W-:-:S06]  /*1b00*/  IMAD.MOV.U32 R38, RZ, RZ, R39 ;  /* 0x000000ffff267224 */ /* 0x000fcc00078e0027 */
[----:B------:R-:W-:-:S05]  /*1b10*/  @P0 VIADD R0, R0, 0x3f ;  /* 0x0000003f00000836 */ /* 0x000fca0000000000 */
[----:B------:R-:W-:-:S04]  /*1b20*/  @P0 SHF.R.S32.HI R5, RZ, 0x1f, R0 ;  /* 0x0000001fff050819 */ /* 0x000fc80000011400 */
[----:B------:R-:W-:-:S04]  /*1b30*/  @P0 LEA.HI R5, R5, R0, RZ, 0x6 ;  /* 0x0000000005050211 */ /* 0x000fc800078f30ff */
[----:B------:R-:W-:-:S04]  /*1b40*/  @P0 SHF.R.S32.HI R38, RZ, 0x6, R5 ;  /* 0x00000006ff260819 */ /* 0x000fc80000011405 */
        /* <DEDUP_REMOVED lines=22> */
.L_x_3820:
[----:B------:R-:W-:Y:S05]  /*1cb0*/  BSYNC B6 ;  /* 0x0000000000067941 */ /* 0x000fea0003800000 */
.L_x_3819:
        /* <DEDUP_REMOVED lines=20> */
.L_x_3822:
[----:B------:R-:W-:Y:S05]  /*1e00*/  BSYNC B6 ;  /* 0x0000000000067941 */ /* 0x000fea0003800000 */
.L_x_3821:
[----:B------:R-:W-:Y:S01]  /*1e10*/  ULDC.64 UR4, c[0x0][0x9f8] ;  /* 0x00027e0000047ab9 */ /* 0x000fe20000000a00 */
[----:B------:R-:W0:Y:S01]  /*1e20*/  LDC.64 R4, c[0x0][0x3f8] ;  /* 0x0000fe00ff047b82 */ /* 0x000e220000000a00 */
[----:B------:R-:W-:-:S04]  /*1e30*/  ISETP.NE.U32.AND P0, PT, RZ, UR4, PT ;  /* 0x00000004ff007c0c */ /* 0x000fc8000bf05070 */
[----:B------:R-:W-:-:S03]  /*1e40*/  ISETP.NE.AND.EX P0, PT, RZ, UR5, PT, P0 ;  /* 0x00000005ff007c0c */ /* 0x000fc6000bf05300 */
[----:B------:R-:W1:Y:S08]  /*1e50*/  LDC.64 R46, c[0x0][0x408] ;  /* 0x00010200ff2e7b82 */ /* 0x000e700000000a00 */
[----:B------:R-:W2:Y:S02]  /*1e60*/  LDC R51, c[0x0][0x3f4] ;  /* 0x0000fd00ff337b82 */ /* 0x000ea40000000800 */
[----:B------:R-:W-:-:S02]  /*1e70*/  @P0 IADD3 R6, P1, R31, UR4, RZ ;  /* 0x000000041f060c10 */ /* 0x000fc4000ff3e0ff */
[----:B------:R-:W-:Y:S01]  /*1e80*/  SHF.R.S32.HI R3, RZ, 0x1f, R188 ;  /* 0x0000001fff037819 */ /* 0x000fe200000114bc */
[----:B------:R-:W3:Y:S01]  /*1e90*/  S2R R12, SR_TID.X ;  /* 0x00000000000c7919 */ /* 0x000ee20000002100 */
[----:B------:R-:W-:Y:S01]  /*1ea0*/  @P0 IADD3.X R7, R30, UR5, RZ, P1, !PT ;  /* 0x000000051e070c10 */ /* 0x000fe20008ffe4ff */
[----:B------:R-:W-:-:S04]  /*1eb0*/  ULDC UR4, c[0x0][0x2f4] ;  /* 0x0000bd0000047ab9 */ /* 0x000fc80000000800 */
[----:B------:R4:W3:Y:S01]  /*1ec0*/  @P0 LDG.E R41, desc[UR40][R6.64] ;  /* 0x0000002806290981 */ /* 0x0008e2000c1e1900 */
[CC--:B0-----:R-:W-:Y:S01]  /*1ed0*/  IMAD R0, R3.reuse, R4.reuse, RZ ;  /* 0x0000000403007224 */ /* 0x0c1fe200078e02ff */
[----:B------:R-:W-:Y:S01]  /*1ee0*/  SHF.R.S32.HI R185, RZ, 0x1f, R184 ;  /* 0x0000001fffb97819 */ /* 0x000fe200000114b8 */
[----:B------:R-:W-:Y:S01]  /*1ef0*/  IMAD.WIDE.U32 R32, R188, R4, R16 ;  /* 0x00000004bc207225 */ /* 0x000fe200078e0010 */
[----:B------:R-:W0:Y:S01]  /*1f00*/  S2R R30, SR_TID.X ;  /* 0x00000000001e7919 */ /* 0x000e220000002100 */
[----:B------:R-:W-:Y:S02]  /*1f10*/  SHF.L.U32 R44, R190, 0x6, RZ ;  /* 0x00000006be2c7819 */ /* 0x000fe400000006ff */
[----:B-1----:R-:W-:Y:S01]  /*1f20*/  IMAD R3, R3, R46, RZ ;  /* 0x0000002e03037224 */ /* 0x002fe200078e02ff */
[----:B------:R-:W-:Y:S01]  /*1f30*/  SHF.L.U64.HI R42, R4, 0x6, R5 ;  /* 0x00000006042a7819 */ /* 0x000fe20000010205 */
[C---:B------:R-:W-:Y:S01]  /*1f40*/  IMAD R9, R188.reuse, R5, R0 ;  /* 0x00000005bc097224 */ /* 0x040fe200078e0200 */
[----:B----45:R-:W-:Y:S01]  /*1f50*/  SHF.R.S32.HI R7, RZ, 0x1f, R27 ;  /* 0x0000001fff077819 */ /* 0x030fe2000001141b */
[----:B------:R-:W-:Y:S01]  /*1f60*/  IMAD R11, R188, R47, R3 ;  /* 0x0000002fbc0b7224 */ /* 0x000fe200078e0203 */
[----:B------:R-:W-:Y:S01]  /*1f70*/  LOP3.LUT R44, R44, 0x1c0, RZ, 0xc0, !PT ;  /* 0x000001c02c2c7812 */ /* 0x000fe200078ec0ff */
[----:B------:R-:W-:Y:S01]  /*1f80*/  IMAD.WIDE.U32 R20, R188, R4, R184 ;  /* 0x00000004bc147225 */ /* 0x000fe200078e00b8 */
[----:B--2---:R-:W-:-:S02]  /*1f90*/  ISETP.GE.AND P0, PT, R16, R51, PT ;  /* 0x000000331000720c */ /* 0x004fc40003f06270 */
[----:B------:R-:W-:Y:S01]  /*1fa0*/  SHF.L.U64.HI R45, R46, 0x6, R47 ;  /* 0x000000062e2d7819 */ /* 0x000fe2000001022f */
[----:B------:R-:W-:Y:S01]  /*1fb0*/  IMAD.IADD R21, R21, 0x1, R9 ;  /* 0x0000000115157824 */ /* 0x000fe200078e0209 */
[----:B------:R-:W-:Y:S01]  /*1fc0*/  SEL R3, R51, RZ, P0 ;  /* 0x000000ff33037207 */ /* 0x000fe20000000000 */
[----:B------:R-:W-:Y:S01]  /*1fd0*/  IMAD.IADD R33, R9, 0x1, R33 ;  /* 0x0000000109217824 */ /* 0x000fe200078e0221 */
[C---:B------:R-:W-:Y:S01]  /*1fe0*/  ISETP.GE.AND P2, PT, R16.reuse, UR4, PT ;  /* 0x0000000410007c0c */ /* 0x040fe2000bf46270 */
[-C--:B------:R-:W-:Y:S01]  /*1ff0*/  IMAD R8, R7, R4.reuse, RZ ;  /* 0x0000000407087224 */ /* 0x080fe200078e02ff */
[----:B------:R-:W-:Y:S01]  /*2000*/  SHF.R.S32.HI R48, RZ, 0x1f, R26 ;  /* 0x0000001fff307819 */ /* 0x000fe2000001141a */
[----:B------:R-:W-:Y:S01]  /*2010*/  IMAD.IADD R3, R16, 0x1, R3 ;  /* 0x0000000110037824 */ /* 0x000fe200078e0203 */
[----:B------:R-:W-:Y:S01]  /*2020*/  ISETP.GE.AND P1, PT, R19, UR4, PT ;  /* 0x0000000413007c0c */ /* 0x000fe2000bf26270 */
[----:B------:R-:W-:Y:S01]  /*2030*/  IMAD.WIDE.U32 R20, R27, R4, R20 ;  /* 0x000000041b147225 */ /* 0x000fe200078e0014 */
[----:B---3--:R-:W-:-:S02]  /*2040*/  SHF.R.U32.HI R12, RZ, 0x7, R12 ;  /* 0x00000007ff0c7819 */ /* 0x008fc4000001160c */
[----:B------:R-:W-:Y:S01]  /*2050*/  SHF.R.S32.HI R6, RZ, 0x1f, R3 ;  /* 0x0000001fff067819 */ /* 0x000fe20000011403 */
[----:B------:R-:W-:Y:S01]  /*2060*/  IMAD.WIDE.U32 R32, R27, R4, R32 ;  /* 0x000000041b207225 */ /* 0x000fe200078e0020 */
[----:B------:R-:W-:Y:S02]  /*2070*/  P2R R63, PR, RZ, 0x4 ;  /* 0x00000004ff3f7803 */ /* 0x000fe40000000000 */
[----:B------:R-:W-:Y:S01]  /*2080*/  LEA.HI R3, R6, R3, RZ, 0x3 ;  /* 0x0000000306037211 */ /* 0x000fe200078f18ff */
[-C--:B------:R-:W-:Y:S02]  /*2090*/  IMAD R6, R7, R46.reuse, RZ ;  /* 0x0000002e07067224 */ /* 0x080fe400078e02ff */
[----:B------:R-:W-:Y:S01]  /*20a0*/  IMAD.SHL.U32 R43, R4, 0x40, RZ ;  /* 0x00000040042b7824 */ /* 0x000fe200078e00ff */
[----:B------:R-:W-:Y:S01]  /*20b0*/  LOP3.LUT R4, R44, 0x18, R16, 0xf8, !PT ;  /* 0x000000182c047812 */ /* 0x000fe200078ef810 */
[----:B0-----:R-:W-:Y:S01]  /*20c0*/  VIADD R30, R30, 0xffffff80 ;  /* 0xffffff801e1e7836 */ /* 0x001fe20000000000 */
[----:B------:R-:W-:Y:S01]  /*20d0*/  LOP3.LUT R56, R3, 0xfffffff8, RZ, 0xc0, !PT ;  /* 0xfffffff803387812 */ /* 0x000fe200078ec0ff */
[----:B------:R-:W-:Y:S01]  /*20e0*/  IMAD R57, R27, R47, R6 ;  /* 0x0000002f1b397224 */ /* 0x000fe200078e0206 */
[----:B------:R-:W-:Y:S01]  /*20f0*/  SHF.R.U32.HI R47, RZ, 0x3, R44 ;  /* 0x00000003ff2f7819 */ /* 0x000fe2000001162c */
[----:B------:R-:W-:Y:S01]  /*2100*/  IMAD.WIDE.U32 R34, R188, R46, R184 ;  /* 0x0000002ebc227225 */ /* 0x000fe200078e00b8 */
[----:B------:R-:W-:-:S02]  /*2110*/  SHF.R.S32.HI R10, RZ, 0x1f, R30 ;  /* 0x0000001fff0a7819 */ /* 0x000fc4000001141e */
[----:B------:R-:W-:Y:S01]  /*2120*/  LOP3.LUT R4, R4, R47, RZ, 0x3c, !PT ;  /* 0x0000002f04047212 */ /* 0x000fe200078e3cff */
[----:B------:R-:W-:Y:S01]  /*2130*/  IMAD.WIDE.U32 R36, R188, R46, R16 ;  /* 0x0000002ebc247225 */ /* 0x000fe200078e0010 */
[----:B------:R-:W-:Y:S02]  /*2140*/  LEA.HI R10, R10, R30, RZ, 0x2 ;  /* 0x0000001e0a0a7211 */ /* 0x000fe400078f10ff */
[----:B------:R-:W-:Y:S01]  /*2150*/  LEA R52, R209, R4, 0x9 ;  /* 0x00000004d1347211 */ /* 0x000fe200078e48ff */
[----:B------:R-:W-:Y:S01]  /*2160*/  IMAD.IADD R35, R35, 0x1, R11 ;  /* 0x0000000123237824 */ /* 0x000fe200078e020b */
[----:B------:R-:W-:Y:S01]  /*2170*/  LOP3.LUT R10, R10, 0xfffffffc, RZ, 0xc0, !PT ;  /* 0xfffffffc0a0a7812 */ /* 0x000fe200078ec0ff */
[----:B------:R-:W-:Y:S01]  /*2180*/  IMAD.IADD R37, R11, 0x1, R37 ;  /* 0x000000010b257824 */ /* 0x000fe200078e0225 */
[----:B------:R-:W-:Y:S01]  /*2190*/  LOP3.LUT R4, R44, 0x38, R3, 0xf8, !PT ;  /* 0x000000382c047812 */ /* 0x000fe200078ef803 */
[----:B------:R-:W-:Y:S01]  /*21a0*/  IMAD.WIDE.U32 R34, R27, R46, R34 ;  /* 0x0000002e1b227225 */ /* 0x000fe200078e0022 */
[----:B------:R-:W-:-:S02]  /*21b0*/  SHF.R.S32.HI R61, RZ, 0x1f, R56 ;  /* 0x0000001fff3d7819 */ /* 0x000fc40000011438 */
[----:B------:R-:W-:Y:S01]  /*21c0*/  LOP3.LUT R4, R4, R47, RZ, 0x3c, !PT ;  /* 0x0000002f04047212 */ /* 0x000fe200078e3cff */
[C---:B------:R-:W-:Y:S02]  /*21d0*/  IMAD R9, R27.reuse, R5, R8 ;  /* 0x000000051b097224 */ /* 0x040fe400078e0208 */
[----:B------:R-:W-:-:S04]  /*21e0*/  IMAD.WIDE.U32 R36, R27, R46, R36 ;  /* 0x0000002e1b247225 */ /* 0x000fc800078e0024 */
[----:B------:R-:W-:Y:S02]  /*21f0*/  IMAD.IADD R10, R30, 0x1, -R10 ;  /* 0x000000011e0a7824 */ /* 0x000fe400078e0a0a */
[----:B------:R-:W-:Y:S02]  /*2200*/  IMAD.IADD R55, R35, 0x1, R57 ;  /* 0x0000000123377824 */ /* 0x000fe400078e0239 */
[----:B------:R-:W-:Y:S02]  /*2210*/  IMAD.IADD R0, R29, 0x1, R28 ;  /* 0x000000011d007824 */ /* 0x000fe400078e021c */
[----:B------:R-:W-:Y:S02]  /*2220*/  IMAD.SHL.U32 R46, R46, 0x40, RZ ;  /* 0x000000402e2e7824 */ /* 0x000fe400078e00ff */
[----:B------:R-:W-:Y:S02]  /*2230*/  VIADD R49, R12, 0x8 ;  /* 0x000000080c317836 */ /* 0x000fe40000000000 */
[----:B------:R-:W-:-:S02]  /*2240*/  IMAD R50, R10, 0x40, R188 ;  /* 0x000000400a327824 */ /* 0x000fc400078e02bc */
[----:B------:R-:W-:Y:S02]  /*2250*/  IMAD.SHL.U32 R51, R51, 0x2, RZ ;  /* 0x0000000233337824 */ /* 0x000fe400078e00ff */
[----:B------:R-:W-:Y:S02]  /*2260*/  IMAD.IADD R53, R21, 0x1, R9 ;  /* 0x0000000115357824 */ /* 0x000fe400078e0209 */
[----:B------:R-:W-:Y:S02]  /*2270*/  IMAD.IADD R54, R9, 0x1, R33 ;  /* 0x0000000109367824 */ /* 0x000fe400078e0221 */
[----:B------:R-:W-:Y:S02]  /*2280*/  IMAD.IADD R57, R57, 0x1, R37 ;  /* 0x0000000139397824 */ /* 0x000fe400078e0225 */
[----:B------:R-:W-:Y:S01]  /*2290*/  IMAD R62, R209, 0x200, R4 ;  /* 0x00000200d13e7824 */ /* 0x000fe200078e0204 */
[----:B------:R-:W-:-:S07]  /*22a0*/  SHF.R.S32.HI R60, RZ, 0x1f, R41 ;  /* 0x0000001fff3c7819 */ /* 0x000fce0000011429 */
.L_x_3855:
[----:B0-----:R-:W0:Y:S01]  /*22b0*/  LDC R66, c[0x0][0x430] ;  /* 0x00010c00ff427b82 */ /* 0x001e220000000800 */
[----:B------:R-:W-:Y:S02]  /*22c0*/  VIADD R38, R38, 0xffffffff ;  /* 0xffffffff26267836 */ /* 0x000fe40000000000 */
[----:B------:R-:W-:Y:S02]  /*22d0*/  IMAD.MOV.U32 R65, RZ, RZ, RZ ;  /* 0x000000ffff417224 */ /* 0x000fe400078e00ff */
        /* <DEDUP_REMOVED lines=8> */
[----:B--2---:R-:W2:Y:S08]  /*2360*/  @!P2 LDC.64 R4, c[0x0][0x418] ;  /* 0x00010600ff04ab82 */ /* 0x004eb00000000a00 */
[----:B------:R-:W3:Y:S08]  /*2370*/  @P3 LDC R9, c[0x0][0x434] ;  /* 0x00010d00ff093b82 */ /* 0x000ef00000000800 */
[----:B------:R-:W4:Y:S01]  /*2380*/  @P3 LDC R10, c[0x0][0x438] ;  /* 0x00010e00ff0a3b82 */ /* 0x000f220000000800 */
[----:B---3--:R-:W-:-:S05]  /*2390*/  @P3 IMAD.HI.U32 R9, R12, R9, RZ ;  /* 0x000000090c093227 */ /* 0x008fca00078e00ff */
[----:B----4-:R-:W-:Y:S01]  /*23a0*/  @P3 SHF.R.U32.HI R8, RZ, R10, R9 ;  /* 0x0000000aff083219 */ /* 0x010fe20000011609 */
[----:B0-----:R-:W-:-:S03]  /*23b0*/  @!P2 IMAD R10, R60, R6, RZ ;  /* 0x000000063c0aa224 */ /* 0x001fc600078e02ff */
[----:B------:R-:W-:Y:S01]  /*23c0*/  @!P2 SHF.R.S32.HI R9, RZ, 0x1f, R8 ;  /* 0x0000001fff09a819 */ /* 0x000fe20000011408 */
[C---:B------:R-:W-:Y:S02]  /*23d0*/  @!P2 IMAD R11, R41.reuse, R7, R10 ;  /* 0x00000007290ba224 */ /* 0x040fe400078e020a */
[----:B------:R-:W-:-:S04]  /*23e0*/  @!P2 IMAD.WIDE.U32 R6, R41, R6, R8 ;  /* 0x000000062906a225 */ /* 0x000fc800078e0008 */
[----:B------:R-:W-:Y:S01]  /*23f0*/  @!P2 IMAD.IADD R7, R7, 0x1, R11 ;  /* 0x000000010707a824 */ /* 0x000fe200078e020b */
[----:B--2---:R-:W-:-:S04]  /*2400*/  @!P2 LEA R4, P3, R6, R4, 0x2 ;  /* 0x000000040604a211 */ /* 0x004fc800078610ff */
[----:B------:R-:W-:Y:S02]  /*2410*/  @!P2 LEA.HI.X R5, R6, R5, R7, 0x2, P3 ;  /* 0x000000050605a211 */ /* 0x000fe400018f1407 */
[----:B-1----:R-:W-:Y:S01]  /*2420*/  ISETP.GE.AND P3, PT, R77, 0x1, PT ;  /* 0x000000014d00780c */ /* 0x002fe20003f66270 */
[----:B------:R-:W-:Y:S02]  /*2430*/  IMAD.MOV R7, RZ, RZ, -R8 ;  /* 0x000000ffff077224 */ /* 0x000fe400078e0a08 */
[----:B------:R-:W-:Y:S01]  /*2440*/  IMAD.SHL.U32 R73, R22, 0x1000, RZ ;  /* 0x0000100016497824 */ /* 0x000fe200078e00ff */
[----:B------:R-:W-:Y:S05]  /*2450*/  YIELD ;  /* 0x0000000000007946 */ /* 0x000fea0003800000 */
[----:B------:R-:W-:Y:S01]  /*2460*/  IMAD R66, R66, R7, R12 ;  /* 0x0000000742427224 */ /* 0x000fe200078e020c */
[----:B------:R-:W-:Y:S01]  /*2470*/  BSSY B0, `(.L_x_3823) ;  /* 0x00001a7000007945 */ /* 0x000fe20003800000 */
[----:B------:R-:W-:Y:S01]  /*2480*/  IMAD.IADD R7, R52, 0x1, R73 ;  /* 0x0000000134077824 */ /* 0x000fe200078e0249 */
[----:B------:R0:W5:Y:S01]  /*2490*/  @!P2 LDG.E R65, desc[UR40][R4.64] ;  /* 0x000000280441a981 */ /* 0x000162000c1e1900 */
[----:B------:R-:W-:-:S02]  /*24a0*/  ISETP.GT.AND P2, PT, R38, R39, PT ;  /* 0x000000272600720c */ /* 0x000fc40003f44270 */
[----:B------:R-:W-:Y:S01]  /*24b0*/  IMAD R72, R7, 0x2, R2 ;  /* 0x0000000207487824 */ /* 0x000fe200078e0202 */
[----:B------:R-:W-:Y:S10]  /*24c0*/  @!P3 BRA `(.L_x_3824) ;  /* 0x0000001400acb947 */ /* 0x000ff40003800000 */
[----:B------:R-:W-:Y:S01]  /*24d0*/  SHF.R.S32.HI R68, RZ, 0x1f, R66 ;  /* 0x0000001fff447819 */ /* 0x000fe20000011442 */
[----:B------:R-:W-:Y:S01]  /*24e0*/  ULDC.64 UR4, c[0x0][0x300] ;  /* 0x0000c00000047ab9 */ /* 0x000fe20000000a00 */
[----:B-----5:R-:W-:Y:S01]  /*24f0*/  SHF.R.S32.HI R67, RZ, 0x1f, R65 ;  /* 0x0000001fff437819 */ /* 0x020fe20000011441 */
[----:B0-----:R-:W-:Y:S01]  /*2500*/  IMAD.WIDE.U32 R4, R66, UR4, RZ ;  /* 0x0000000442047c25 */ /* 0x001fe2000f8e00ff */
[----:B------:R-:W-:Y:S01]  /*2510*/  ULDC.U8 UR6, c[0x0][0x410] ;  /* 0x0001040000067ab9 */ /* 0x000fe20000000000 */
[----:B------:R-:W-:Y:S02]  /*2520*/  SHF.R.S32.HI R15, RZ, 0x1f, R38 ;  /* 0x0000001fff0f7819 */ /* 0x000fe40000011426 */
[----:B------:R-:W-:Y:S01]  /*2530*/  IMAD R7, R68, UR4, RZ ;  /* 0x0000000444077c24 */ /* 0x000fe2000f8e02ff */
[----:B------:R-:W-:Y:S01]  /*2540*/  ISETP.NE.AND P3, PT, RZ, UR6, PT ;  /* 0x00000006ff007c0c */ /* 0x000fe2000bf65270 */
[----:B------:R-:W-:Y:S02]  /*2550*/  IMAD R8, R42, R38, RZ ;  /* 0x000000262a087224 */ /* 0x000fe400078e02ff */
[----:B------:R-:W-:Y:S01]  /*2560*/  IMAD R7, R66, UR5, R7 ;  /* 0x0000000542077c24 */ /* 0x000fe2000f8e0207 */
[----:B------:R-:W-:Y:S01]  /*2570*/  ULDC.64 UR4, c[0x0][0x310] ;  /* 0x0000c40000047ab9 */ /* 0x000fe20000000a00 */
[----:B------:R-:W-:-:S02]  /*2580*/  IMAD R11, R15, R43, R8 ;  /* 0x0000002b0f0b7224 */ /* 0x000fc400078e0208 */
[----:B------:R-:W-:Y:S01]  /*2590*/  IMAD R6, R67, UR4, RZ ;  /* 0x0000000443067c24 */ /* 0x000fe2000f8e02ff */
[----:B------:R-:W-:-:S03]  /*25a0*/  IADD3 R5, R5, R7, RZ ;  /* 0x0000000705057210 */ /* 0x000fc60007ffe0ff */
        /* <DEDUP_REMOVED lines=10> */
[----:B------:R-:W-:-:S03]  /*2650*/  IMAD.WIDE.U32 R4, R43, R38, RZ ;  /* 0x000000262b047225 */ /* 0x000fc600078e00ff */
[----:B------:R-:W-:Y:S01]  /*2660*/  LEA.HI.X R70, R6, UR5, R7, 0x1, P4 ;  /* 0x0000000506467c11 */ /* 0x000fe2000a0f0c07 */
[----:B------:R-:W-:Y:S01]  /*2670*/  IMAD.IADD R11, R5, 0x1, R11 ;  /* 0x00000001050b7824 */ /* 0x000fe200078e020b */
[----:B------:R-:W-:Y:S07]  /*2680*/  @!P3 BRA `(.L_x_3825) ;  /* 0x00000008009cb947 */ /* 0x000fee0003800000 */
[----:B------:R-:W-:Y:S01]  /*2690*/  IMAD R69, R38, -0x40, R40 ;  /* 0xffffffc026457824 */ /* 0x000fe200078e0228 */
[----:B------:R-:W-:Y:S01]  /*26a0*/  BSSY B1, `(.L_x_3826) ;  /* 0x000001e000017945 */ /* 0x000fe20003800000 */
[----:B------:R-:W-:Y:S02]  /*26b0*/  CS2R R8, SRZ ;  /* 0x0000000000087805 */ /* 0x000fe4000001ff00 */
[----:B------:R-:W-:Y:S02]  /*26c0*/  CS2R R30, SRZ ;  /* 0x00000000001e7805 */ /* 0x000fe4000001ff00 */
[----:B------:R-:W-:Y:S02]  /*26d0*/  CS2R R28, SRZ ;  /* 0x00000000001c7805 */ /* 0x000fe4000001ff00 */
[----:B------:R-:W-:Y:S02]  /*26e0*/  VIMNMX R69, R69, 0x40, PT ;  /* 0x0000004045457848 */ /* 0x000fe40003fe0100 */
[----:B------:R-:W-:-:S02]  /*26f0*/  CS2R R58, SRZ ;  /* 0x00000000003a7805 */ /* 0x000fc4000001ff00 */
[----:B------:R-:W-:-:S13]  /*2700*/  ISETP.GE.AND P4, PT, R188, R69, PT ;  /* 0x00000045bc00720c */ /* 0x000fda0003f86270 */
[----:B------:R-:W-:Y:S05]  /*2710*/  @P4 BRA `(.L_x_3827) ;  /* 0x0000000000584947 */ /* 0x000fea0003800000 */
[----:B------:R-:W-:Y:S01]  /*2720*/  IMAD.MOV.U32 R6, RZ, RZ, R34 ;  /* 0x000000ffff067224 */ /* 0x000fe200078e0022 */
[----:B------:R-:W-:Y:S01]  /*2730*/  ULDC.64 UR4, c[0x0][0x3e8] ;  /* 0x0000fa0000047ab9 */ /* 0x000fe20000000a00 */
[----:B------:R-:W-:Y:S01]  /*2740*/  IMAD.MOV.U32 R7, RZ, RZ, R55 ;  /* 0x000000ffff077224 */ /* 0x000fe200078e0037 */
[----:B------:R-:W-:Y:S01]  /*2750*/  ULDC.64 UR6, c[0x0][0x400] ;  /* 0x0001000000067ab9 */ /* 0x000fe20000000a00 */
[----:B------:R-:W-:Y:S01]  /*2760*/  IMAD R5, R45, R38, RZ ;  /* 0x000000262d057224 */ /* 0x000fe200078e02ff */
[----:B------:R-:W-:Y:S01]  /*2770*/  CS2R R28, SRZ ;  /* 0x00000000001c7805 */ /* 0x000fe2000001ff00 */
[----:B------:R-:W-:Y:S01]  /*2780*/  IMAD.WIDE.U32 R8, R38, R46, R6 ;  /* 0x0000002e26087225 */ /* 0x000fe200078e0006 */
[----:B------:R-:W-:-:S03]  /*2790*/  IADD3 R7, P3, R20, R4, RZ ;  /* 0x0000000414077210 */ /* 0x000fc60007f7e0ff */
[----:B------:R-:W-:Y:S01]  /*27a0*/  IMAD R5, R15, R46, R5 ;  /* 0x0000002e0f057224 */ /* 0x000fe200078e0205 */
[----:B------:R-:W-:Y:S01]  /*27b0*/  LEA R4, P5, R8, UR6, 0x1 ;  /* 0x0000000608047c11 */ /* 0x000fe2000f8a08ff */
[----:B------:R-:W-:Y:S01]  /*27c0*/  IMAD.X R10, R11, 0x1, R53, P3 ;  /* 0x000000010b0a7824 */ /* 0x000fe200018e0635 */
[----:B------:R-:W-:Y:S01]  /*27d0*/  LEA R6, P3, R7, UR4, 0x1 ;  /* 0x0000000407067c11 */ /* 0x000fe2000f8608ff */
[----:B------:R-:W-:-:S03]  /*27e0*/  IMAD.IADD R5, R9, 0x1, R5 ;  /* 0x0000000109057824 */ /* 0x000fc600078e0205 */
[----:B------:R-:W-:Y:S02]  /*27f0*/  LEA.HI.X R7, R7, UR5, R10, 0x1, P3 ;  /* 0x0000000507077c11 */ /* 0x000fe400098f0c0a */
[----:B------:R-:W-:Y:S02]  /*2800*/  LEA.HI.X R5, R8, UR7, R5, 0x1, P5 ;  /* 0x0000000708057c11 */ /* 0x000fe4000a8f0c05 */
[----:B------:R-:W-:Y:S02]  /*2810*/  CS2R R8, SRZ ;  /* 0x0000000000087805 */ /* 0x000fe4000001ff00 */
[-C--:B------:R-:W-:Y:S02]  /*2820*/  ISETP.GE.AND P5, PT, R184, R77.reuse, PT ;  /* 0x0000004db800720c */ /* 0x080fe40003fa6270 */
[----:B------:R-:W-:-:S11]  /*2830*/  ISETP.GE.AND P3, PT, R193, R77, PT ;  /* 0x0000004dc100720c */ /* 0x000fd60003f66270 */
[----:B------:R0:W5:Y:S04]  /*2840*/  @!P5 LDG.E.64 R30, desc[UR40][R6.64] ;  /* 0x00000028061ed981 */ /* 0x000168000c1e1b00 */
[----:B------:R0:W5:Y:S04]  /*2850*/  @!P3 LDG.E.64 R8, desc[UR40][R6.64+0x20] ;  /* 0x000020280608b981 */ /* 0x000168000c1e1b00 */
[----:B------:R0:W5:Y:S04]  /*2860*/  @!P5 LDG.E.64 R58, desc[UR40][R4.64] ;  /* 0x00000028043ad981 */ /* 0x000168000c1e1b00 */
[----:B------:R0:W5:Y:S02]  /*2870*/  @!P3 LDG.E.64 R28, desc[UR40][R4.64+0x20] ;  /* 0x00002028041cb981 */ /* 0x000164000c1e1b00 */
.L_x_3827:
[----:B------:R-:W-:Y:S05]  /*2880*/  BSYNC B1 ;  /* 0x0000000000017941 */ /* 0x000fea0003800000 */
.L_x_3826:
[----:B------:R-:W-:Y:S01]  /*2890*/  ISETP.NE.AND P3, PT, R186, 0x3, PT ;  /* 0x00000003ba00780c */ /* 0x000fe20003f65270 */
[----:B0----5:R-:W-:Y:S01]  /*28a0*/  IMAD.MOV.U32 R5, RZ, RZ, R9 ;  /* 0x000000ffff057224 */ /* 0x021fe200078e0009 */
[----:B------:R-:W-:Y:S01]  /*28b0*/  MOV R4, R8 ;  /* 0x0000000800047202 */ /* 0x000fe20000000f00 */
[----:B------:R-:W-:Y:S02]  /*28c0*/  IMAD.MOV.U32 R6, RZ, RZ, R30 ;  /* 0x000000ffff067224 */ /* 0x000fe400078e001e */
[----:B------:R-:W-:Y:S01]  /*28d0*/  IMAD.MOV.U32 R7, RZ, RZ, R31 ;  /* 0x000000ffff077224 */ /* 0x000fe200078e001f */
[----:B------:R-:W-:Y:S01]  /*28e0*/  PRMT R76, R4, 0x5410, R5 ;  /* 0x00005410044c7816 */ /* 0x000fe20000000005 */
[----:B------:R-:W-:Y:S02]  /*28f0*/  IMAD.MOV.U32 R4, RZ, RZ, R28 ;  /* 0x000000ffff047224 */ /* 0x000fe400078e001c */
[----:B------:R-:W-:Y:S01]  /*2900*/  IMAD.MOV.U32 R5, RZ, RZ, R29 ;  /* 0x000000ffff057224 */ /* 0x000fe200078e001d */
[----:B------:R-:W-:Y:S01]  /*2910*/  PRMT R78, R6, 0x5410, R7 ;  /* 0x00005410064e7816 */ /* 0x000fe20000000007 */
[----:B------:R-:W-:-:S02]  /*2920*/  IMAD.MOV.U32 R6, RZ, RZ, R58 ;  /* 0x000000ffff067224 */ /* 0x000fc400078e003a */
[----:B------:R-:W-:Y:S01]  /*2930*/  IMAD.MOV.U32 R7, RZ, RZ, R59 ;  /* 0x000000ffff077224 */ /* 0x000fe200078e003b */
[----:B------:R-:W-:-:S04]  /*2940*/  PRMT R80, R4, 0x5410, R5 ;  /* 0x0000541004507816 */ /* 0x000fc80000000005 */
[----:B------:R-:W-:Y:S01]  /*2950*/  PRMT R81, R6, 0x5410, R7 ;  /* 0x0000541006517816 */ /* 0x000fe20000000007 */
[----:B------:R-:W-:Y:S06]  /*2960*/  @!P3 BRA `(.L_x_3828) ;  /* 0x000000000004b947 */ /* 0x000fec0003800000 */
[----:B------:R-:W-:Y:S01]  /*2970*/  BPT.TRAP 0x1 ;  /* 0x000000040000795c */ /* 0x000fe20000300000 */
.L_x_3828:
[----:B------:R-:W-:Y:S01]  /*2980*/  LEA R64, R22, R2, 0x3 ;  /* 0x0000000216407211 */ /* 0x000fe200078e18ff */
[----:B------:R-:W-:Y:S01]  /*2990*/  BSSY B1, `(.L_x_3829) ;  /* 0x0000004000017945 */ /* 0x000fe20003800000 */
[----:B------:R-:W-:-:S04]  /*29a0*/  SHF.L.U32 R75, R187, 0x1f, RZ ;  /* 0x0000001fbb4b7819 */ /* 0x000fc800000006ff */
[----:B------:R-:W0:Y:S02]  /*29b0*/  SYNCS.PHASECHK.TRANS64.TRYWAIT P5, [R64+URZ+0x28c90], R75 ;  /* 0x028c904b400075a7 */ /* 0x000e2400080a017f */
[----:B0-----:R-:W-:Y:S05]  /*29c0*/  @!P5 BRA `(.L_x_3830) ;  /* 0x0000014800d0d947 */ /* 0x001fea0003800000 */
.L_x_4071:
[----:B------:R-:W-:Y:S05]  /*29d0*/  BSYNC B1 ;  /* 0x0000000000017941 */ /* 0x000fea0003800000 */
.L_x_3829:
[----:B------:R-:W-:-:S03]  /*29e0*/  UMOV UR4, 0xffffffff ;  /* 0xffffffff00047882 */ /* 0x000fc60000000000 */
[----:B------:R-:W-:Y:S05]  /*29f0*/  BRA.DIV UR4, `(.L_x_3831) ;  /* 0x0000014a04d87947 */ /* 0x000fea000b800000 */
[----:B------:R-:W1:Y:S04]  /*2a00*/  SHFL.IDX PT, R70, R70, RZ, 0x1c1f ;  /* 0x001c1fff46467589 */ /* 0x000e6800000e0000 */
[----:B------:R2:W3:Y:S02]  /*2a10*/  SHFL.IDX PT, R14, R71, RZ, 0x1c1f ;  /* 0x001c1fff470e7589 */ /* 0x0004e400000e0000 */
.L_x_4075:
[----:B------:R-:W-:Y:S05]  /*2a20*/  @P4 BRA `(.L_x_3832) ;  /* 0x00000014002c4947 */ /* 0x000fea0003800000 */
[----:B------:R-:W-:Y:S01]  /*2a30*/  ISETP.NE.AND P5, PT, R63, RZ, PT ;  /* 0x000000ff3f00720c */ /* 0x000fe20003fa5270 */
[----:B------:R-:W-:-:S12]  /*2a40*/  BSSY B1, `(.L_x_3833) ;  /* 0x0000033000017945 */ /* 0x000fd80003800000 */
[----:B------:R-:W-:Y:S05]  /*2a50*/  @P5 BRA `(.L_x_3834) ;  /* 0x0000000000c45947 */ /* 0x000fea0003800000 */
[----:B------:R4:W0:Y:S01]  /*2a60*/  LDS.128 R4, [R72+0x22400] ;  /* 0x0224000048047984 */ /* 0x0008220000000c00 */
[----:B------:R-:W-:Y:S01]  /*2a70*/  ISETP.GE.AND P5, PT, R184, R77, PT ;  /* 0x0000004db800720c */ /* 0x000fe20003fa6270 */
[----:B------:R-:W-:Y:S01]  /*2a80*/  BSSY B2, `(.L_x_3835) ;  /* 0x000002d000027945 */ /* 0x000fe20003800000 */
[----:B---3--:R-:W-:-:S04]  /*2a90*/  LEA R10, P4, R16, R14, 0x1 ;  /* 0x0000000e100a7211 */ /* 0x008fc800078808ff */
[----:B-1----:R-:W-:-:S07]  /*2aa0*/  LEA.HI.X R11, R16, R70, R17, 0x1, P4 ;  /* 0x00000046100b7211 */ /* 0x002fce00020f0c11 */
[----:B----4-:R-:W-:Y:S05]  /*2ab0*/  @P5 BRA `(.L_x_3836) ;  /* 0x0000000000a45947 */ /* 0x010fea0003800000 */
[--C-:B------:R-:W-:Y:S01]  /*2ac0*/  SHF.R.U64 R15, R30, 0x10, R31.reuse ;  /* 0x000000101e0f7819 */ /* 0x100fe2000000121f */
[----:B0-----:R-:W-:Y:S01]  /*2ad0*/  IMAD.MOV.U32 R12, RZ, RZ, R6 ;  /* 0x000000ffff0c7224 */ /* 0x001fe200078e0006 */
[----:B------:R-:W-:Y:S01]  /*2ae0*/  SHF.R.U32.HI R30, RZ, 0x10, R31 ;  /* 0x00000010ff1e7819 */ /* 0x000fe2000001161f */
[--C-:B------:R-:W-:Y:S01]  /*2af0*/  HADD2.F32 R6, -RZ, R5.reuse.H1_H1 ;  /* 0x30000005ff067230 */ /* 0x100fe20000004100 */
[--C-:B------:R-:W-:Y:S01]  /*2b00*/  SHF.R.U64 R31, R58, 0x10, R59.reuse ;  /* 0x000000103a1f7819 */ /* 0x100fe2000000123b */
[----:B------:R-:W-:Y:S01]  /*2b10*/  HADD2.F32 R5, -RZ, R5.H0_H0 ;  /* 0x20000005ff057230 */ /* 0x000fe20000004100 */
[----:B------:R-:W-:Y:S01]  /*2b20*/  SHF.R.U32.HI R58, RZ, 0x10, R59 ;  /* 0x00000010ff3a7819 */ /* 0x000fe2000001163b */
[----:B------:R-:W-:Y:S02]  /*2b30*/  HADD2.F32 R15, -RZ, R15.H0_H0 ;  /* 0x2000000fff0f7230 */ /* 0x000fe40000004100 */
[----:B------:R-:W-:Y:S02]  /*2b40*/  HADD2.F32 R31, -RZ, R31.H0_H0 ;  /* 0x2000001fff1f7230 */ /* 0x000fe40000004100 */
[----:B------:R-:W-:-:S02]  /*2b50*/  HADD2.F32 R58, -RZ, R58.H0_H0 ;  /* 0x2000003aff3a7230 */ /* 0x000fc40000004100 */
[--C-:B------:R-:W-:Y:S02]  /*2b60*/  HADD2.F32 R13, -RZ, R7.reuse.H1_H1 ;  /* 0x30000007ff0d7230 */ /* 0x100fe40000004100 */
[CC--:B------:R-:W-:Y:S01]  /*2b70*/  FMUL.FTZ R72, R6.reuse, R31.reuse ;  /* 0x0000001f06487220 */ /* 0x0c0fe20000410000 */
[----:B------:R-:W-:Y:S02]  /*2b80*/  HADD2.F32 R7, -RZ, R7.H0_H0 ;  /* 0x20000007ff077230 */ /* 0x000fe40000004100 */
[C---:B------:R-:W-:Y:S01]  /*2b90*/  FMUL.FTZ R31, R5.reuse, R31 ;  /* 0x0000001f051f7220 */ /* 0x040fe20000410000 */
[----:B------:R-:W-:Y:S02]  /*2ba0*/  HADD2.F32 R30, -RZ, R30.H0_H0 ;  /* 0x2000001eff1e7230 */ /* 0x000fe40000004100 */
[-C--:B------:R-:W-:Y:S01]  /*2bb0*/  FFMA.FTZ R72, R5, R15.reuse, -R72 ;  /* 0x0000000f05487223 */ /* 0x080fe20000010848 */
[----:B------:R-:W-:Y:S01]  /*2bc0*/  FMUL.FTZ R74, R13, R58 ;  /* 0x0000003a0d4a7220 */ /* 0x000fe20000410000 */
[----:B--2---:R-:W-:Y:S01]  /*2bd0*/  FFMA.FTZ R71, R6, R15, R31 ;  /* 0x0000000f06477223 */ /* 0x004fe2000001001f */
[----:B------:R-:W-:-:S02]  /*2be0*/  HADD2.F32 R5, -RZ, R4.H1_H1 ;  /* 0x30000004ff057230 */ /* 0x000fc40000004100 */
[C---:B------:R-:W-:Y:S01]  /*2bf0*/  FMUL.FTZ R58, R7.reuse, R58 ;  /* 0x0000003a073a7220 */ /* 0x040fe20000410000 */
[--C-:B------:R-:W-:Y:S02]  /*2c00*/  HADD2.F32 R15, -RZ, R81.reuse.H0_H0 ;  /* 0x20000051ff0f7230 */ /* 0x100fe40000004100 */
[-C--:B------:R-:W-:Y:S01]  /*2c10*/  FFMA.FTZ R74, R7, R30.reuse, -R74 ;  /* 0x0000001e074a7223 */ /* 0x080fe2000001084a */
[----:B------:R-:W-:Y:S02]  /*2c20*/  HADD2.F32 R4, -RZ, R4.H0_H0 ;  /* 0x20000004ff047230 */ /* 0x000fe40000004100 */
[----:B------:R-:W-:Y:S01]  /*2c30*/  FFMA.FTZ R79, R13, R30, R58 ;  /* 0x0000001e0d4f7223 */ /* 0x000fe2000001003a */
[----:B------:R-:W-:Y:S02]  /*2c40*/  HADD2.F32 R31, -RZ, R81.H1_H1 ;  /* 0x30000051ff1f7230 */ /* 0x000fe40000004100 */
[----:B------:R-:W-:Y:S01]  /*2c50*/  FMUL.FTZ R59, R5, R15 ;  /* 0x0000000f053b7220 */ /* 0x000fe20000410000 */
[----:B------:R-:W-:-:S02]  /*2c60*/  HADD2.F32 R6, -RZ, R12.H1_H1 ;  /* 0x3000000cff067230 */ /* 0x000fc40000004100 */
        /* <DEDUP_REMOVED lines=14> */
.L_x_3836:
[----:B------:R-:W-:Y:S05]  /*2d50*/  BSYNC B2 ;  /* 0x0000000000027941 */ /* 0x000fea0003800000 */
.L_x_3835:
[----:B0-----:R4:W-:Y:S02]  /*2d60*/  ST.E.128 desc[UR40][R10.64], R4 ;  /* 0x000000040a007985 */ /* 0x0019e4000c101d28 */
.L_x_3834:
[----:B------:R-:W-:Y:S05]  /*2d70*/  BSYNC B1 ;  /* 0x0000000000017941 */ /* 0x000fea0003800000 */
.L_x_3833:
[----:B------:R-:W-:Y:S05]  /*2d80*/  @P1 BRA `(.L_x_3832) ;  /* 0x0000001000541947 */ /* 0x000fea0003800000 */
[----:B----4-:R-:W-:Y:S01]  /*2d90*/  IMAD.MOV.U32 R4, RZ, RZ, 0x20 ;  /* 0x00000020ff047424 */ /* 0x010fe200078e00ff */
[----:B------:R-:W-:Y:S01]  /*2da0*/  LOP3.LUT P4, RZ, R190, 0x4, RZ, 0xc0, !PT ;  /* 0x00000004beff7812 */ /* 0x000fe2000788c0ff */
[----:B------:R-:W-:Y:S01]  /*2db0*/  BSSY B1, `(.L_x_3837) ;  /* 0x0000032000017945 */ /* 0x000fe20003800000 */
[----:B------:R-:W-:Y:S02]  /*2dc0*/  ISETP.GE.AND P5, PT, R193, R77, PT ;  /* 0x0000004dc100720c */ /* 0x000fe40003fa6270 */
[----:B------:R-:W-:Y:S02]  /*2dd0*/  SEL R4, R4, 0xffffffe0, !P4 ;  /* 0xffffffe004047807 */ /* 0x000fe40006000000 */
[C---:B---3--:R-:W-:Y:S02]  /*2de0*/  LEA R10, P4, R19.reuse, R14, 0x1 ;  /* 0x0000000e130a7211 */ /* 0x048fe400078808ff */
[----:B------:R-:W-:Y:S02]  /*2df0*/  IADD3 R73, R4, R52, R73 ;  /* 0x0000003404497210 */ /* 0x000fe40007ffe049 */
[----:B-1----:R-:W-:-:S03]  /*2e00*/  LEA.HI.X R11, R19, R70, R191, 0x1, P4 ;  /* 0x00000046130b7211 */ /* 0x002fc600020f0cbf */
[----:B------:R-:W-:-:S06]  /*2e10*/  IMAD R4, R73, 0x2, R2 ;  /* 0x0000000249047824 */ /* 0x000fcc00078e0202 */
[----:B------:R-:W1:Y:S01]  /*2e20*/  LDS.128 R4, [R4+0x22400] ;  /* 0x0224000004047984 */ /* 0x000e620000000c00 */
[----:B------:R-:W-:Y:S05]  /*2e30*/  @P5 BRA `(.L_x_3838) ;  /* 0x0000000000a45947 */ /* 0x000fea0003800000 */
[----:B------:R-:W-:Y:S02]  /*2e40*/  SHF.R.U64 R13, R28, 0x10, R29 ;  /* 0x000000101c0d7819 */ /* 0x000fe4000000121d */
[----:B------:R-:W-:Y:S01]  /*2e50*/  SHF.R.U64 R12, R8, 0x10, R9 ;  /* 0x00000010080c7819 */ /* 0x000fe20000001209 */
[----:B-1----:R-:W-:Y:S01]  /*2e60*/  IMAD.MOV.U32 R8, RZ, RZ, R6 ;  /* 0x000000ffff087224 */ /* 0x002fe200078e0006 */
[----:B------:R-:W-:Y:S01]  /*2e70*/  SHF.R.U32.HI R28, RZ, 0x10, R29 ;  /* 0x00000010ff1c7819 */ /* 0x000fe2000001161d */
        /* <DEDUP_REMOVED lines=8> */
[--C-:B------:R-:W-:Y:S02]  /*2f00*/  HADD2.F32 R9, -RZ, R7.reuse.H1_H1 ;  /* 0x30000007ff097230 */ /* 0x100fe40000004100 */
[-C--:B------:R-:W-:Y:S01]  /*2f10*/  FFMA.FTZ R30, R5, R12.reuse, -R30 ;  /* 0x0000000c051e7223 */ /* 0x080fe2000001081e */
[----:B------:R-:W-:Y:S02]  /*2f20*/  HADD2.F32 R7, -RZ, R7.H0_H0 ;  /* 0x20000007ff077230 */ /* 0x000fe40000004100 */
[----:B------:R-:W-:Y:S01]  /*2f30*/  FFMA.FTZ R29, R6, R12, R13 ;  /* 0x0000000c061d7223 */ /* 0x000fe2000001000d */
[----:B------:R-:W-:-:S02]  /*2f40*/  HADD2.F32 R14, -RZ, R14.H0_H0 ;  /* 0x2000000eff0e7230 */ /* 0x000fc40000004100 */
[-C--:B------:R-:W-:Y:S01]  /*2f50*/  FMUL.FTZ R58, R9, R28.reuse ;  /* 0x0000001c093a7220 */ /* 0x080fe20000410000 */
[--C-:B------:R-:W-:Y:S02]  /*2f60*/  HADD2.F32 R12, -RZ, R80.reuse.H0_H0 ;  /* 0x20000050ff0c7230 */ /* 0x100fe40000004100 */
[C---:B------:R-:W-:Y:S01]  /*2f70*/  FMUL.FTZ R28, R7.reuse, R28 ;  /* 0x0000001c071c7220 */ /* 0x040fe20000410000 */
[----:B------:R-:W-:Y:S02]  /*2f80*/  HADD2.F32 R13, -RZ, R80.H1_H1 ;  /* 0x30000050ff0d7230 */ /* 0x000fe40000004100 */
[-C--:B------:R-:W-:Y:S01]  /*2f90*/  FFMA.FTZ R58, R7, R14.reuse, -R58 ;  /* 0x0000000e073a7223 */ /* 0x080fe2000001083a */
[----:B------:R-:W-:Y:S02]  /*2fa0*/  HADD2.F32 R5, -RZ, R4.H1_H1 ;  /* 0x30000004ff057230 */ /* 0x000fe40000004100 */
[----:B------:R-:W-:Y:S01]  /*2fb0*/  FFMA.FTZ R59, R9, R14, R28 ;  /* 0x0000000e093b7223 */ /* 0x000fe2000001001c */
[----:B------:R-:W-:-:S02]  /*2fc0*/  HADD2.F32 R6, -RZ, R8.H1_H1 ;  /* 0x30000008ff067230 */ /* 0x000fc40000004100 */
[----:B------:R-:W-:Y:S02]  /*2fd0*/  HADD2.F32 R4, -RZ, R4.H0_H0 ;  /* 0x20000004ff047230 */ /* 0x000fe40000004100 */
[CC--:B------:R-:W-:Y:S01]  /*2fe0*/  FMUL.FTZ R15, R5.reuse, R12.reuse ;  /* 0x0000000c050f7220 */ /* 0x0c0fe20000410000 */
[----:B------:R-:W-:Y:S02]  /*2ff0*/  HADD2.F32 R8, -RZ, R8.H0_H0 ;  /* 0x20000008ff087230 */ /* 0x000fe40000004100 */
        /* <DEDUP_REMOVED lines=13> */
.L_x_3838:
[----:B------:R-:W-:Y:S05]  /*30d0*/  BSYNC B1 ;  /* 0x0000000000017941 */ /* 0x000fea0003800000 */
.L_x_3837:
[----:B-1----:R1:W-:Y:S01]  /*30e0*/  ST.E.128 desc[UR40][R10.64], R4 ;  /* 0x000000040a007985 */ /* 0x0023e2000c101d28 */
[----:B------:R-:W-:Y:S05]  /*30f0*/  BRA `(.L_x_3832) ;  /* 0x0000000c00787947 */ /* 0x000fea0003800000 */
.L_x_3825:
[----:B------:R-:W-:-:S05]  /*3100*/  IMAD R69, R38, -0x40, R40 ;  /* 0xffffffc026457824 */ /* 0x000fca00078e0228 */
[----:B------:R-:W-:-:S04]  /*3110*/  VIMNMX R69, R69, 0x40, PT ;  /* 0x0000004045457848 */ /* 0x000fc80003fe0100 */
[----:B------:R-:W-:-:S04]  /*3120*/  ISETP.GE.AND P4, PT, R188, R69, PT ;  /* 0x00000045bc00720c */ /* 0x000fc80003f86270 */
[----:B------:R-:W-:-:S13]  /*3130*/  ISETP.GE.OR P3, PT, R16, R77, P4 ;  /* 0x0000004d1000720c */ /* 0x000fda0002766670 */
[----:B------:R-:W0:Y:S01]  /*3140*/  @!P3 LDC.64 R12, c[0x0][0x3e8] ;  /* 0x0000fa00ff0cbb82 */ /* 0x000e220000000a00 */
[----:B------:R-:W-:Y:S01]  /*3150*/  @!P3 IADD3 R6, P5, R32, R4, RZ ;  /* 0x000000042006b210 */ /* 0x000fe20007fbe0ff */
[----:B------:R-:W-:Y:S02]  /*3160*/  @!P3 IMAD R4, R45, R38, RZ ;  /* 0x000000262d04b224 */ /* 0x000fe400078e02ff */
[----:B------:R-:W-:Y:S02]  /*3170*/  @!P3 IMAD.MOV.U32 R5, RZ, RZ, R57 ;  /* 0x000000ffff05b224 */ /* 0x000fe400078e0039 */
[----:B------:R-:W-:Y:S02]  /*3180*/  @!P3 IMAD R15, R15, R46, R4 ;  /* 0x0000002e0f0fb224 */ /* 0x000fe400078e0204 */
[----:B------:R-:W1:Y:S01]  /*3190*/  @!P3 LDC.64 R8, c[0x0][0x400] ;  /* 0x00010000ff08bb82 */ /* 0x000e620000000a00 */
[----:B------:R-:W-:Y:S02]  /*31a0*/  @!P3 IMAD.X R7, R11, 0x1, R54, P5 ;  /* 0x000000010b07b824 */ /* 0x000fe400028e0636 */
[----:B------:R-:W-:-:S04]  /*31b0*/  @!P3 IMAD.MOV.U32 R4, RZ, RZ, R36 ;  /* 0x000000ffff04b224 */ /* 0x000fc800078e0024 */
[----:B------:R-:W-:Y:S01]  /*31c0*/  @!P3 IMAD.WIDE.U32 R10, R38, R46, R4 ;  /* 0x0000002e260ab225 */ /* 0x000fe200078e0004 */
[----:B------:R-:W-:Y:S02]  /*31d0*/  CS2R R4, SRZ ;  /* 0x0000000000047805 */ /* 0x000fe4000001ff00 */
[----:B------:R-:W-:Y:S02]  /*31e0*/  CS2R R30, SRZ ;  /* 0x00000000001e7805 */ /* 0x000fe4000001ff00 */
[----:B------:R-:W-:Y:S02]  /*31f0*/  @!P3 IADD3 R11, R15, R11, RZ ;  /* 0x0000000b0f0bb210 */ /* 0x000fe40007ffe0ff */
[----:B0-----:R-:W-:-:S04]  /*3200*/  @!P3 LEA R12, P5, R6, R12, 0x1 ;  /* 0x0000000c060cb211 */ /* 0x001fc800078a08ff */
[----:B------:R-:W-:Y:S02]  /*3210*/  @!P3 LEA.HI.X R13, R6, R13, R7, 0x1, P5 ;  /* 0x0000000d060db211 */ /* 0x000fe400028f0c07 */
[----:B------:R-:W-:Y:S02]  /*3220*/  CS2R R6, SRZ ;  /* 0x0000000000067805 */ /* 0x000fe4000001ff00 */
[C---:B-1----:R-:W-:Y:S02]  /*3230*/  @!P3 LEA R8, P5, R10.reuse, R8, 0x1 ;  /* 0x000000080a08b211 */ /* 0x042fe400078a08ff */
[----:B------:R-:W-:Y:S02]  /*3240*/  CS2R R28, SRZ ;  /* 0x00000000001c7805 */ /* 0x000fe4000001ff00 */
[----:B------:R-:W2:Y:S01]  /*3250*/  @!P3 LDG.E.128 R4, desc[UR40][R12.64] ;  /* 0x000000280c04b981 */ /* 0x000ea2000c1e1d00 */
[----:B------:R-:W-:-:S05]  /*3260*/  @!P3 LEA.HI.X R9, R10, R9, R11, 0x1, P5 ;  /* 0x000000090a09b211 */ /* 0x000fca00028f0c0b */
[----:B------:R-:W3:Y:S01]  /*3270*/  @!P3 LDG.E.128 R28, desc[UR40][R8.64] ;  /* 0x00000028081cb981 */ /* 0x000ee2000c1e1d00 */
[----:B------:R-:W-:Y:S02]  /*3280*/  ISETP.NE.AND P3, PT, R186, 0x3, PT ;  /* 0x00000003ba00780c */ /* 0x000fe40003f65270 */
[----:B------:R-:W-:Y:S01]  /*3290*/  ISETP.GE.AND P5, PT, R16, R77, PT ;  /* 0x0000004d1000720c */ /* 0x000fe20003fa6270 */
[----:B--2---:R-:W-:Y:S02]  /*32a0*/  IMAD.MOV.U32 R10, RZ, RZ, R4 ;  /* 0x000000ffff0a7224 */ /* 0x004fe400078e0004 */
[----:B------:R-:W-:Y:S02]  /*32b0*/  IMAD.MOV.U32 R11, RZ, RZ, R5 ;  /* 0x000000ffff0b7224 */ /* 0x000fe400078e0005 */
[----:B------:R-:W-:Y:S01]  /*32c0*/  IMAD.MOV.U32 R14, RZ, RZ, R6 ;  /* 0x000000ffff0e7224 */ /* 0x000fe200078e0006 */
[----:B------:R-:W-:Y:S01]  /*32d0*/  PRMT R86, R10, 0x7610, R86 ;  /* 0x000076100a567816 */ /* 0x000fe20000000056 */
[----:B------:R-:W-:Y:S01]  /*32e0*/  IMAD.MOV.U32 R15, RZ, RZ, R7 ;  /* 0x000000ffff0f7224 */ /* 0x000fe200078e0007 */
[----:B------:R-:W-:Y:S01]  /*32f0*/  PRMT R74, R11, 0x7610, R74 ;  /* 0x000076100b4a7816 */ /* 0x000fe2000000004a */
[----:B---3--:R-:W-:Y:S01]  /*3300*/  IMAD.MOV.U32 R8, RZ, RZ, R30 ;  /* 0x000000ffff087224 */ /* 0x008fe200078e001e */
[----:B------:R-:W-:Y:S01]  /*3310*/  PRMT R87, R87, 0x5410, R14 ;  /* 0x0000541057577816 */ /* 0x000fe2000000000e */
[----:B------:R-:W-:Y:S01]  /*3320*/  IMAD.MOV.U32 R9, RZ, RZ, R31 ;  /* 0x000000ffff097224 */ /* 0x000fe200078e001f */
[----:B------:R-:W-:Y:S01]  /*3330*/  PRMT R81, R81, 0x5410, R15 ;  /* 0x0000541051517816 */ /* 0x000fe2000000000f */
[----:B------:R-:W-:Y:S01]  /*3340*/  IMAD.MOV.U32 R10, RZ, RZ, R28 ;  /* 0x000000ffff0a7224 */ /* 0x000fe200078e001c */
[----:B------:R-:W-:-:S02]  /*3350*/  MOV R11, R29 ;  /* 0x0000001d000b7202 */ /* 0x000fc40000000f00 */
[----:B------:R-:W-:Y:S02]  /*3360*/  PRMT R86, R86, 0x5410, R8 ;  /* 0x0000541056567816 */ /* 0x000fe40000000008 */
[----:B------:R-:W-:Y:S02]  /*3370*/  PRMT R81, R9, 0x7610, R81 ;  /* 0x0000761009517816 */ /* 0x000fe40000000051 */
[----:B------:R-:W-:Y:S02]  /*3380*/  PRMT R87, R10, 0x7610, R87 ;  /* 0x000076100a577816 */ /* 0x000fe40000000057 */
[----:B------:R-:W-:Y:S01]  /*3390*/  PRMT R74, R74, 0x5410, R11 ;  /* 0x000054104a4a7816 */ /* 0x000fe2000000000b */
[----:B------:R-:W-:Y:S06]  /*33a0*/  @!P3 BRA `(.L_x_3839) ;  /* 0x000000000004b947 */ /* 0x000fec0003800000 */
[----:B------:R-:W-:Y:S01]  /*33b0*/  BPT.TRAP 0x1 ;  /* 0x000000040000795c */ /* 0x000fe20000300000 */
.L_x_3839:
[----:B------:R-:W-:Y:S01]  /*33c0*/  IMAD R64, R22, 0x8, R2 ;  /* 0x0000000816407824 */ /* 0x000fe200078e0202 */
[----:B------:R-:W-:Y:S01]  /*33d0*/  SHF.L.U32 R75, R187, 0x1f, RZ ;  /* 0x0000001fbb4b7819 */ /* 0x000fe200000006ff */
[----:B------:R-:W-:Y:S03]  /*33e0*/  BSSY B1, `(.L_x_3840) ;  /* 0x0000003000017945 */ /* 0x000fe60003800000 */
[----:B------:R-:W0:Y:S02]  /*33f0*/  SYNCS.PHASECHK.TRANS64.TRYWAIT P6, [R64+URZ+0x28c90], R75 ;  /* 0x028c904b400075a7 */ /* 0x000e2400080c017f */
[----:B0-----:R-:W-:Y:S05]  /*3400*/  @!P6 BRA `(.L_x_3841) ;  /* 0x00000140009ce947 */ /* 0x001fea0003800000 */
.L_x_4076:
[----:B------:R-:W-:Y:S05]  /*3410*/  BSYNC B1 ;  /* 0x0000000000017941 */ /* 0x000fea0003800000 */
.L_x_3840:
[----:B------:R-:W-:-:S03]  /*3420*/  UMOV UR4, 0xffffffff ;  /* 0xffffffff00047882 */ /* 0x000fc60000000000 */
[----:B------:R-:W-:Y:S05]  /*3430*/  BRA.DIV UR4, `(.L_x_3842) ;  /* 0x0000014204a47947 */ /* 0x000fea000b800000 */
[----:B------:R-:W1:Y:S04]  /*3440*/  SHFL.IDX PT, R70, R70, RZ, 0x1c1f ;  /* 0x001c1fff46467589 */ /* 0x000e6800000e0000 */
[----:B------:R-:W2:Y:S02]  /*3450*/  SHFL.IDX PT, R71, R71, RZ, 0x1c1f ;  /* 0x001c1fff47477589 */ /* 0x000ea400000e0000 */
.L_x_4080:
[----:B------:R-:W3:Y:S02]  /*3460*/  LDC R72, c[0x0][0x2f4] ;  /* 0x0000bd00ff487b82 */ /* 0x000ee40000000800 */
[----:B---3--:R-:W-:-:S13]  /*3470*/  ISETP.GE.OR P4, PT, R16, R72, P4 ;  /* 0x000000481000720c */ /* 0x008fda0002786670 */
[----:B------:R-:W-:Y:S05]  /*3480*/  @P4 BRA `(.L_x_3832) ;  /* 0x0000000800944947 */ /* 0x000fea0003800000 */
[----:B------:R-:W-:Y:S01]  /*3490*/  IMAD.IADD R8, R72, 0x1, -R51 ;  /* 0x0000000148087824 */ /* 0x000fe200078e0a33 */
[C---:B--2---:R-:W-:Y:S01]  /*34a0*/  LEA R58, P4, R56.reuse, R71, 0x1 ;  /* 0x00000047383a7211 */ /* 0x044fe200078808ff */
[----:B------:R-:W-:Y:S03]  /*34b0*/  BSSY B1, `(.L_x_3843) ;  /* 0x0000064000017945 */ /* 0x000fe60003800000 */
[----:B------:R-:W-:Y:S02]  /*34c0*/  SEL R8, R51, R8, !P0 ;  /* 0x0000000833087207 */ /* 0x000fe40004000000 */
[----:B-1----:R-:W-:Y:S02]  /*34d0*/  LEA.HI.X R59, R56, R70, R61, 0x1, P4 ;  /* 0x00000046383b7211 */ /* 0x002fe400020f0c3d */
[----:B------:R-:W-:-:S04]  /*34e0*/  SHF.R.S32.HI R9, RZ, 0x1f, R8 ;  /* 0x0000001fff097819 */ /* 0x000fc80000011408 */
[----:B------:R-:W-:-:S04]  /*34f0*/  LEA.HI R9, R9, R8, RZ, 0x4 ;  /* 0x0000000809097211 */ /* 0x000fc800078f20ff */
[----:B------:R-:W-:Y:S01]  /*3500*/  SHF.R.S32.HI R8, RZ, 0x4, R9 ;  /* 0x00000004ff087819 */ /* 0x000fe20000011409 */
[----:B------:R-:W-:-:S03]  /*3510*/  IMAD.IADD R9, R62, 0x1, R73 ;  /* 0x000000013e097824 */ /* 0x000fc600078e0249 */
[----:B------:R-:W-:Y:S01]  /*3520*/  LEA.HI.SX32 R8, R3, R8, 0x1d ;  /* 0x0000000803087211 */ /* 0x000fe200078feaff */
[----:B------:R-:W-:-:S04]  /*3530*/  IMAD R9, R9, 0x2, R2 ;  /* 0x0000000209097824 */ /* 0x000fc800078e0202 */
[----:B------:R-:W-:-:S05]  /*3540*/  IMAD.SHL.U32 R77, R8, 0x8, RZ ;  /* 0x00000008084d7824 */ /* 0x000fca00078e00ff */
[----:B------:R-:W-:-:S04]  /*3550*/  LOP3.LUT R8, R44, 0x38, R77, 0xf8, !PT ;  /* 0x000000382c087812 */ /* 0x000fc800078ef84d */
[----:B------:R-:W-:-:S05]  /*3560*/  LOP3.LUT R8, R8, R47, RZ, 0x3c, !PT ;  /* 0x0000002f08087212 */ /* 0x000fca00078e3cff */
[----:B------:R-:W-:-:S04]  /*3570*/  IMAD R8, R209, 0x200, R8 ;  /* 0x00000200d1087824 */ /* 0x000fc800078e0208 */
[----:B------:R-:W-:Y:S02]  /*3580*/  IMAD.IADD R73, R73, 0x1, R8 ;  /* 0x0000000149497824 */ /* 0x000fe400078e0208 */
[----:B------:R-:W1:Y:S03]  /*3590*/  LDS.128 R8, [R9+0x22400] ;  /* 0x0224000009087984 */ /* 0x000e660000000c00 */
[----:B------:R-:W-:-:S05]  /*35a0*/  LEA R73, R73, R2, 0x1 ;  /* 0x0000000249497211 */ /* 0x000fca00078e08ff */
[----:B------:R2:W3:Y:S01]  /*35b0*/  LDS.128 R12, [R73+0x22400] ;  /* 0x02240000490c7984 */ /* 0x0004e20000000c00 */
[----:B------:R-:W-:Y:S05]  /*35c0*/  @P5 BRA `(.L_x_3844) ;  /* 0x0000000400485947 */ /* 0x000fea0003800000 */
[--C-:B------:R-:W-:Y:S02]  /*35d0*/  SHF.R.U64 R84, R28, 0x10, R29.reuse ;  /* 0x000000101c547819 */ /* 0x100fe4000000121d */
[----:B------:R-:W-:Y:S01]  /*35e0*/  SHF.R.U32.HI R28, RZ, 0x10, R29 ;  /* 0x00000010ff1c7819 */ /* 0x000fe2000001161d */
[----:B------:R-:W-:Y:S01]  /*35f0*/  HADD2.F32 R29, -RZ, R74.H1_H1 ;  /* 0x3000004aff1d7230 */ /* 0x000fe20000004100 */
[----:B------:R-:W-:Y:S02]  /*3600*/  SHF.R.U64 R85, R4, 0x10, R5 ;  /* 0x0000001004557819 */ /* 0x000fe40000001205 */
[----:B------:R-:W-:Y:S01]  /*3610*/  SHF.R.U64 R4, R6, 0x10, R7 ;  /* 0x0000001006047819 */ /* 0x000fe20000001207 */
[--C-:B---3--:R-:W-:Y:S01]  /*3620*/  HADD2.F32 R6, -RZ, R13.reuse.H0_H0 ;  /* 0x2000000dff067230 */ /* 0x108fe20000004100 */
[----:B--2---:R-:W-:Y:S01]  /*3630*/  SHF.R.U32.HI R73, RZ, 0x10, R5 ;  /* 0x00000010ff497819 */ /* 0x004fe20000011605 */
[----:B------:R-:W-:Y:S01]  /*3640*/  HADD2.F32 R13, -RZ, R13.H1_H1 ;  /* 0x3000000dff0d7230 */ /* 0x000fe20000004100 */
[----:B------:R-:W-:Y:S01]  /*3650*/  SHF.R.U64 R79, R30, 0x10, R31 ;  /* 0x000000101e4f7819 */ /* 0x000fe2000000121f */
[--C-:B-1----:R-:W-:Y:S01]  /*3660*/  HADD2.F32 R5, -RZ, R9.reuse.H0_H0 ;  /* 0x20000009ff057230 */ /* 0x102fe20000004100 */
[----:B------:R-:W-:Y:S01]  /*3670*/  SHF.R.U32.HI R80, RZ, 0x10, R7 ;  /* 0x00000010ff507819 */ /* 0x000fe20000011607 */
[----:B------:R-:W-:Y:S01]  /*3680*/  HADD2.F32 R30, -RZ, R28.H0_H0 ;  /* 0x2000001cff1e7230 */ /* 0x000fe20000004100 */
[----:B------:R-:W-:Y:S01]  /*3690*/  SHF.R.U32.HI R78, RZ, 0x10, R31 ;  /* 0x00000010ff4e7819 */ /* 0x000fe2000001161f */
[----:B------:R-:W-:-:S02]  /*36a0*/  HADD2.F32 R9, -RZ, R9.H1_H1 ;  /* 0x30000009ff097230 */ /* 0x000fc40000004100 */
[----:B------:R-:W-:Y:S02]  /*36b0*/  HADD2.F32 R7, -RZ, R74.H0_H0 ;  /* 0x2000004aff077230 */ /* 0x000fe40000004100 */
[CC--:B------:R-:W-:Y:S01]  /*36c0*/  FMUL.FTZ R74, R6.reuse, R29.reuse ;  /* 0x0000001d064a7220 */ /* 0x0c0fe20000410000 */
[----:B------:R-:W-:Y:S02]  /*36d0*/  HADD2.F32 R28, -RZ, R73.H0_H0 ;  /* 0x20000049ff1c7230 */ /* 0x000fe40000004100 */
[----:B------:R-:W-:Y:S01]  /*36e0*/  FMUL.FTZ R29, R5, R29 ;  /* 0x0000001d051d7220 */ /* 0x000fe20000410000 */
[-C--:B------:R-:W-:Y:S01]  /*36f0*/  FMUL.FTZ R76, R13, R30.reuse ;  /* 0x0000001e0d4c7220 */ /* 0x080fe20000410000 */
[----:B------:R-:W-:Y:S01]  /*3700*/  FMUL.FTZ R30, R9, R30 ;  /* 0x0000001e091e7220 */ /* 0x000fe20000410000 */
[-C--:B------:R-:W-:Y:S01]  /*3710*/  FFMA.FTZ R74, R5, R7.reuse, -R74 ;  /* 0x00000007054a7223 */ /* 0x080fe2000001084a */
[----:B------:R-:W-:Y:S01]  /*3720*/  FFMA.FTZ R31, R6, R7, R29 ;  /* 0x00000007061f7223 */ /* 0x000fe2000001001d */
[-C--:B------:R-:W-:Y:S01]  /*3730*/  FFMA.FTZ R73, R9, R28.reuse, -R76 ;  /* 0x0000001c09497223 */ /* 0x080fe2000001084c */
[----:B------:R-:W-:Y:S01]  /*3740*/  FFMA.FTZ R76, R13, R28, R30 ;  /* 0x0000001c0d4c7223 */ /* 0x000fe2000001001e */
[----:B------:R-:W-:-:S02]  /*3750*/  HADD2.F32 R9, -RZ, R81.H0_H0 ;  /* 0x20000051ff097230 */ /* 0x000fc40000004100 */
[--C-:B------:R-:W-:Y:S02]  /*3760*/  HADD2.F32 R6, -RZ, R15.reuse.H0_H0 ;  /* 0x2000000fff067230 */ /* 0x100fe40000004100 */
[----:B------:R-:W-:Y:S01]  /*3770*/  HADD2.F32 R15, -RZ, R15.H1_H1 ;  /* 0x3000000fff0f7230 */ /* 0x000fe20000004100 */
[----:B------:R-:W-:Y:S01]  /*3780*/  F2FP.F16.F32.PACK_AB R31, R76, R31 ;  /* 0x0000001f4c1f723e */ /* 0x000fe200000000ff */
[--C-:B------:R-:W-:Y:S02]  /*3790*/  HADD2.F32 R5, -RZ, R11.reuse.H0_H0 ;  /* 0x2000000bff057230 */ /* 0x100fe40000004100 */
[----:B------:R-:W-:Y:S02]  /*37a0*/  HADD2.F32 R30, -RZ, R78.H0_H0 ;  /* 0x2000004eff1e7230 */ /* 0x000fe40000004100 */
[-C--:B------:R-:W-:Y:S01]  /*37b0*/  FMUL.FTZ R78, R6, R9.reuse ;  /* 0x00000009064e7220 */ /* 0x080fe20000410000 */
[----:B------:R-:W-:Y:S02]  /*37c0*/  HADD2.F32 R11, -RZ, R11.H1_H1 ;  /* 0x3000000bff0b7230 */ /* 0x000fe40000004100 */
[----:B------:R-:W-:Y:S01]  /*37d0*/  FMUL.FTZ R9, R5, R9 ;  /* 0x0000000905097220 */ /* 0x000fe20000410000 */
[----:B------:R-:W-:-:S02]  /*37e0*/  HADD2.F32 R7, -RZ, R81.H1_H1 ;  /* 0x30000051ff077230 */ /* 0x000fc40000004100 */
[----:B------:R-:W-:Y:S02]  /*37f0*/  HADD2.F32 R28, -RZ, R80.H0_H0 ;  /* 0x20000050ff1c7230 */ /* 0x000fe40000004100 */
[-C--:B------:R-:W-:Y:S01]  /*3800*/  FMUL.FTZ R80, R15, R30.reuse ;  /* 0x0000001e0f507220 */ /* 0x080fe20000410000 */
[----:B------:R-:W-:Y:S01]  /*3810*/  FMUL.FTZ R82, R11, R30 ;  /* 0x0000001e0b527220 */ /* 0x000fe20000410000 */
[-C--:B------:R-:W-:Y:S01]  /*3820*/  FFMA.FTZ R30, R6, R7.reuse, R9 ;  /* 0x00000007061e7223 */ /* 0x080fe20000010009 */
[----:B------:R-:W-:Y:S01]  /*3830*/  FFMA.FTZ R78, R5, R7, -R78 ;  /* 0x00000007054e7223 */ /* 0x000fe2000001084e */
[-C--:B------:R-:W-:Y:S01]  /*3840*/  FFMA.FTZ R81, R11, R28.reuse, -R80 ;  /* 0x0000001c0b517223 */ /* 0x080fe20000010850 */
[----:B------:R-:W-:Y:S02]  /*3850*/  HADD2.F32 R11, -RZ, R87.H0_H0 ;  /* 0x20000057ff0b7230 */ /* 0x000fe40000004100 */
[----:B------:R-:W-:Y:S01]  /*3860*/  FFMA.FTZ R83, R15, R28, R82 ;  /* 0x0000001c0f537223 */ /* 0x000fe20000010052 */
[----:B------:R-:W-:-:S02]  /*3870*/  HADD2.F32 R6, -RZ, R12.H0_H0 ;  /* 0x2000000cff067230 */ /* 0x000fc40000004100 */
[----:B------:R-:W-:Y:S02]  /*3880*/  HADD2.F32 R5, -RZ, R8.H0_H0 ;  /* 0x20000008ff057230 */ /* 0x000fe40000004100 */
        /* <DEDUP_REMOVED lines=9> */
[----:B------:R-:W-:Y:S01]  /*3920*/  FMUL.FTZ R29, R8, R13 ;  /* 0x0000000d081d7220 */ /* 0x000fe20000410000 */
[-C--:B------:R-:W-:Y:S01]  /*3930*/  FFMA.FTZ R13, R6, R7.reuse, R11 ;  /* 0x00000007060d7223 */ /* 0x080fe2000001000b */
[----:B------:R-:W-:Y:S01]  /*3940*/  FFMA.FTZ R28, R5, R7, -R28 ;  /* 0x00000007051c7223 */ /* 0x000fe2000001081c */
[----:B------:R-:W-:Y:S02]  /*3950*/  HADD2.F32 R6, -RZ, R14.H0_H0 ;  /* 0x2000000eff067230 */ /* 0x000fe40000004100 */
[-C--:B------:R-:W-:Y:S01]  /*3960*/  FFMA.FTZ R15, R8, R9.reuse, -R15 ;  /* 0x00000009080f7223 */ /* 0x080fe2000001080f */
[----:B------:R-:W-:Y:S02]  /*3970*/  HADD2.F32 R11, -RZ, R79.H0_H0 ;  /* 0x2000004fff0b7230 */ /* 0x000fe40000004100 */
[----:B------:R-:W-:Y:S01]  /*3980*/  FFMA.FTZ R12, R12, R9, R29 ;  /* 0x000000090c0c7223 */ /* 0x000fe2000001001d */
[----:B------:R-:W-:-:S02]  /*3990*/  HADD2.F32 R5, -RZ, R10.H0_H0 ;  /* 0x2000000aff057230 */ /* 0x000fc40000004100 */
[----:B------:R-:W-:Y:S02]  /*39a0*/  HADD2.F32 R14, -RZ, R14.H1_H1 ;  /* 0x3000000eff0e7230 */ /* 0x000fe40000004100 */
[----:B------:R-:W-:Y:S01]  /*39b0*/  HADD2.F32 R8, -RZ, R86.H1_H1 ;  /* 0x30000056ff087230 */ /* 0x000fe20000004100 */
[----:B------:R-:W-:Y:S01]  /*39c0*/  F2FP.F16.F32.PACK_AB R12, R12, R13 ;  /* 0x0000000d0c0c723e */ /* 0x000fe200000000ff */
[----:B------:R-:W-:Y:S02]  /*39d0*/  HADD2.F32 R10, -RZ, R10.H1_H1 ;  /* 0x3000000aff0a7230 */ /* 0x000fe40000004100 */
[----:B------:R-:W-:Y:S01]  /*39e0*/  FMUL.FTZ R79, R14, R11 ;  /* 0x0000000b0e4f7220 */ /* 0x000fe20000410000 */
[----:B------:R-:W-:Y:S02]  /*39f0*/  HADD2.F32 R7, -RZ, R87.H1_H1 ;  /* 0x30000057ff077230 */ /* 0x000fe40000004100 */
[----:B------:R-:W-:Y:S01]  /*3a00*/  FMUL.FTZ R29, R5, R8 ;  /* 0x00000008051d7220 */ /* 0x000fe20000410000 */
[----:B------:R-:W-:-:S02]  /*3a10*/  HADD2.F32 R9, -RZ, R4.H0_H0 ;  /* 0x20000004ff097230 */ /* 0x000fc40000004100 */
[----:B------:R-:W-:Y:S01]  /*3a20*/  FMUL.FTZ R4, R6, R8 ;  /* 0x0000000806047220 */ /* 0x000fe20000410000 */
[----:B------:R-:W-:Y:S01]  /*3a30*/  FMUL.FTZ R11, R10, R11 ;  /* 0x0000000b0a0b7220 */ /* 0x000fe20000410000 */
[-C--:B------:R-:W-:Y:S01]  /*3a40*/  FFMA.FTZ R29, R6, R7.reuse, R29 ;  /* 0x00000007061d7223 */ /* 0x080fe2000001001d */
[----:B------:R-:W-:Y:S01]  /*3a50*/  F2FP.F16.F32.PACK_AB R8, R15, R28 ;  /* 0x0000001c0f08723e */ /* 0x000fe200000000ff */
[----:B------:R-:W-:Y:S01]  /*3a60*/  FFMA.FTZ R4, R5, R7, -R4 ;  /* 0x0000000705047223 */ /* 0x000fe20000010804 */
[-C--:B------:R-:W-:Y:S01]  /*3a70*/  FFMA.FTZ R79, R10, R9.reuse, -R79 ;  /* 0x000000090a4f7223 */ /* 0x080fe2000001084f */
[----:B------:R-:W-:Y:S01]  /*3a80*/  FFMA.FTZ R14, R14, R9, R11 ;  /* 0x000000090e0e7223 */ /* 0x000fe2000001000b */
[----:B------:R-:W-:Y:S01]  /*3a90*/  F2FP.F16.F32.PACK_AB R9, R73, R74 ;  /* 0x0000004a4909723e */ /* 0x000fe200000000ff */
[----:B------:R-:W-:Y:S01]  /*3aa0*/  IMAD.MOV.U32 R13, RZ, RZ, R31 ;  /* 0x000000ffff0d7224 */ /* 0x000fe200078e001f */
[----:B------:R-:W-:Y:S01]  /*3ab0*/  F2FP.F16.F32.PACK_AB R11, R81, R78 ;  /* 0x0000004e510b723e */ /* 0x000fe200000000ff */
[----:B------:R-:W-:Y:S01]  /*3ac0*/  IMAD.MOV.U32 R15, RZ, RZ, R30 ;  /* 0x000000ffff0f7224 */ /* 0x000fe200078e001e */
[----:B------:R-:W-:-:S02]  /*3ad0*/  F2FP.F16.F32.PACK_AB R10, R79, R4 ;  /* 0x000000044f0a723e */ /* 0x000fc400000000ff */
[----:B------:R-:W-:-:S07]  /*3ae0*/  F2FP.F16.F32.PACK_AB R14, R14, R29 ;  /* 0x0000001d0e0e723e */ /* 0x000fce00000000ff */
.L_x_3844:
[----:B------:R-:W-:Y:S05]  /*3af0*/  BSYNC B1 ;  /* 0x0000000000017941 */ /* 0x000fea0003800000 */
.L_x_3843:
[----:B-1----:R1:W-:Y:S01]  /*3b00*/  ST.E.128 desc[UR40][R58.64], R8 ;  /* 0x000000083a007985 */ /* 0x0023e2000c101d28 */
[----:B------:R-:W-:Y:S01]  /*3b10*/  ISETP.GE.AND P4, PT, R77, R72, PT ;  /* 0x000000484d00720c */ /* 0x000fe20003f86270 */
[----:B------:R-:W-:Y:S02]  /*3b20*/  IMAD.MOV.U32 R4, RZ, RZ, R71 ;  /* 0x000000ffff047224 */ /* 0x000fe400078e0047 */
[----:B------:R-:W-:-:S10]  /*3b30*/  IMAD.MOV.U32 R5, RZ, RZ, R70 ;  /* 0x000000ffff057224 */ /* 0x000fd400078e0046 */
[----:B------:R-:W-:Y:S05]  /*3b40*/  @P4 BRA `(.L_x_3832) ;  /* 0x0000000000e44947 */ /* 0x000fea0003800000 */
[----:B------:R-:W-:-:S05]  /*3b50*/  IMAD.WIDE R4, R77, 0x2, R4 ;  /* 0x000000024d047825 */ /* 0x000fca00078e0204 */
[----:B---3--:R3:W-:Y:S01]  /*3b60*/  ST.E.128 desc[UR40][R4.64], R12 ;  /* 0x0000000c04007985 */ /* 0x0087e2000c101d28 */
[----:B------:R-:W-:Y:S05]  /*3b70*/  BRA `(.L_x_3832) ;  /* 0x0000000000d87947 */ /* 0x000fea0003800000 */
.L_x_3824:
[----:B------:R-:W-:-:S13]  /*3b80*/  ISETP.NE.AND P3, PT, R186, 0x3, PT ;  /* 0x00000003ba00780c */ /* 0x000fda0003f65270 */
[----:B------:R-:W-:Y:S05]  /*3b90*/  @!P3 BRA `(.L_x_3845) ;  /* 0x000000000004b947 */ /* 0x000fea0003800000 */
[----:B------:R-:W-:Y:S01]  /*3ba0*/  BPT.TRAP 0x1 ;  /* 0x000000040000795c */ /* 0x000fe20000300000 */
.L_x_3845:
[----:B------:R-:W-:Y:S01]  /*3bb0*/  IMAD R64, R22, 0x8, R2 ;  /* 0x0000000816407824 */ /* 0x000fe200078e0202 */
[----:B------:R-:W-:Y:S01]  /*3bc0*/  SHF.L.U32 R75, R187, 0x1f, RZ ;  /* 0x0000001fbb4b7819 */ /* 0x000fe200000006ff */
[----:B------:R-:W-:Y:S01]  /*3bd0*/  BSSY B1, `(.L_x_3846) ;  /* 0x0000004000017945 */ /* 0x000fe20003800000 */
[----:B------:R-:W-:Y:S02]  /*3be0*/  SHF.R.S32.HI R68, RZ, 0x1f, R66 ;  /* 0x0000001fff447819 */ /* 0x000fe40000011442 */
[----:B------:R-:W1:Y:S02]  /*3bf0*/  SYNCS.PHASECHK.TRANS64.TRYWAIT P4, [R64+URZ+0x28c90], R75 ;  /* 0x028c904b400075a7 */ /* 0x000e64000808017f */
[----:B-1----:R-:W-:Y:S05]  /*3c00*/  @!P4 BRA `(.L_x_3847) ;  /* 0x0000013800fcc947 */ /* 0x002fea0003800000 */
.L_x_4081:
[----:B------:R-:W-:Y:S05]  /*3c10*/  BSYNC B1 ;  /* 0x0000000000017941 */ /* 0x000fea0003800000 */
.L_x_3846:
[----:B------:R-:W-:Y:S01]  /*3c20*/  ULDC.64 UR4, c[0x0][0x300] ;  /* 0x0000c00000047ab9 */ /* 0x000fe20000000a00 */
[----:B-----5:R-:W-:Y:S01]  /*3c30*/  SHF.R.S32.HI R67, RZ, 0x1f, R65 ;  /* 0x0000001fff437819 */ /* 0x020fe20000011441 */
[----:B------:R-:W-:Y:S02]  /*3c40*/  IMAD R7, R68, UR4, RZ ;  /* 0x0000000444077c24 */ /* 0x000fe4000f8e02ff */
[----:B0-----:R-:W-:-:S04]  /*3c50*/  IMAD.WIDE.U32 R4, R66, UR4, RZ ;  /* 0x0000000442047c25 */ /* 0x001fc8000f8e00ff */
        /* <DEDUP_REMOVED lines=9> */
[----:B------:R-:W-:-:S02]  /*3cf0*/  ISETP.GT.AND P4, PT, R69, R188, PT ;  /* 0x000000bc4500720c */ /* 0x000fc40003f84270 */
        /* <DEDUP_REMOVED lines=10> */
[----:B------:R0:W2:Y:S04]  /*3da0*/  SHFL.IDX PT, R10, R13, RZ, 0x1c1f ;  /* 0x001c1fff0d0a7589 */ /* 0x0000a800000e0000 */
[----:B------:R0:W3:Y:S02]  /*3db0*/  SHFL.IDX PT, R14, R6, RZ, 0x1c1f ;  /* 0x001c1fff060e7589 */ /* 0x0000e400000e0000 */
.L_x_4085:
[----:B------:R-:W-:Y:S05]  /*3dc0*/  @!P4 BRA `(.L_x_3832) ;  /* 0x000000000044c947 */ /* 0x000fea0003800000 */
[----:B------:R-:W-:Y:S02]  /*3dd0*/  ULDC UR4, c[0x0][0x2f4] ;  /* 0x0000bd0000047ab9 */ /* 0x000fe40000000800 */
[----:B------:R-:W-:-:S13]  /*3de0*/  ISETP.GE.AND P4, PT, R16, UR4, PT ;  /* 0x0000000410007c0c */ /* 0x000fda000bf86270 */
[----:B0-----:R-:W0:Y:S01]  /*3df0*/  @!P4 LDS.128 R4, [R72+0x22400] ;  /* 0x022400004804c984 */ /* 0x001e220000000c00 */
[----:B---3--:R-:W-:-:S04]  /*3e00*/  @!P4 LEA R8, P5, R16, R14, 0x1 ;  /* 0x0000000e1008c211 */ /* 0x008fc800078a08ff */
[----:B--2---:R-:W-:-:S05]  /*3e10*/  @!P4 LEA.HI.X R9, R16, R10, R17, 0x1, P5 ;  /* 0x0000000a1009c211 */ /* 0x004fca00028f0c11 */
[----:B0-----:R4:W-:Y:S01]  /*3e20*/  @!P4 ST.E.128 desc[UR40][R8.64], R4 ;  /* 0x000000040800c985 */ /* 0x0019e2000c101d28 */
[----:B------:R-:W-:-:S13]  /*3e30*/  ISETP.GE.AND P4, PT, R19, UR4, PT ;  /* 0x0000000413007c0c */ /* 0x000fda000bf86270 */
[----:B------:R-:W-:Y:S05]  /*3e40*/  @P4 BRA `(.L_x_3832) ;  /* 0x0000000000244947 */ /* 0x000fea0003800000 */
[----:B------:R-:W-:Y:S01]  /*3e50*/  LOP3.LUT P4, RZ, R190, 0x4, RZ, 0xc0, !PT ;  /* 0x00000004beff7812 */ /* 0x000fe2000788c0ff */
[----:B----4-:R-:W-:-:S12]  /*3e60*/  VIADD R4, R52, 0x20 ;  /* 0x0000002034047836 */ /* 0x010fd80000000000 */
[----:B------:R-:W-:Y:S01]  /*3e70*/  @P4 VIADD R4, R52, 0xffffffe0 ;  /* 0xffffffe034044836 */ /* 0x000fe20000000000 */
[----:B------:R-:W-:-:S03]  /*3e80*/  LEA R8, P4, R19, R14, 0x1 ;  /* 0x0000000e13087211 */ /* 0x000fc600078808ff */
[----:B------:R-:W-:Y:S01]  /*3e90*/  IMAD.IADD R73, R73, 0x1, R4 ;  /* 0x0000000149497824 */ /* 0x000fe200078e0204 */
[----:B------:R-:W-:-:S03]  /*3ea0*/  LEA.HI.X R9, R19, R10, R191, 0x1, P4 ;  /* 0x0000000a13097211 */ /* 0x000fc600020f0cbf */
[----:B------:R-:W-:-:S06]  /*3eb0*/  IMAD R4, R73, 0x2, R2 ;  /* 0x0000000249047824 */ /* 0x000fcc00078e0202 */
[----:B------:R-:W0:Y:S04]  /*3ec0*/  LDS.128 R4, [R4+0x22400] ;  /* 0x0224000004047984 */ /* 0x000e280000000c00 */
[----:B0-----:R0:W-:Y:S02]  /*3ed0*/  ST.E.128 desc[UR40][R8.64], R4 ;  /* 0x0000000408007985 */ /* 0x0011e4000c101d28 */
.L_x_3832:
[----:B------:R-:W-:Y:S05]  /*3ee0*/  BSYNC B0 ;  /* 0x0000000000007941 */ /* 0x000fea0003800000 */
.L_x_3823:
[----:B01-34-:R-:W0:Y:S01]  /*3ef0*/  S2R R4, SR_TID.X ;  /* 0x0000000000047919 */ /* 0x01be220000002100 */
[----:B------:R-:W-:Y:S01]  /*3f00*/  @!PT LDS RZ, [RZ] ;  /* 0x00000000fffff984 */ /* 0x000fe20000000800 */
[----:B------:R-:W-:Y:S01]  /*3f10*/  @!PT LDS RZ, [RZ] ;  /* 0x00000000fffff984 */ /* 0x000fe20000000800 */
[----:B------:R-:W-:Y:S01]  /*3f20*/  @!PT LDS RZ, [RZ] ;  /* 0x00000000fffff984 */ /* 0x000fe20000000800 */
[----:B------:R-:W-:Y:S01]  /*3f30*/  @!PT LDS RZ, [RZ] ;  /* 0x00000000fffff984 */ /* 0x000fe20000000800 */
[----:B------:R1:W-:Y:S06]  /*3f40*/  MEMBAR.ALL.CTA ;  /* 0x0000000000007992 */ /* 0x0003ec0000008000 */
[----:B-1----:R-:W1:Y:S01]  /*3f50*/  FENCE.VIEW.ASYNC.S ;  /* 0x00000000000073c6 */ /* 0x002e620000000000 */
[----:B------:R-:W-:Y:S05]  /*3f60*/  WARPSYNC.ALL ;  /* 0x0000000000007948 */ /* 0x000fea0003800000 */
[----:B------:R-:W-:Y:S01]  /*3f70*/  BSSY B0, `(.L_x_3849) ;  /* 0x0000009000007945 */ /* 0x000fe20003800000 */
[----:B0-----:R-:W-:Y:S01]  /*3f80*/  LOP3.LUT R4, R4, 0x7f, RZ, 0xc0, !PT ;  /* 0x0000007f04047812 */ /* 0x001fe200078ec0ff */
[----:B-1----:R0:W-:Y:S03]  /*3f90*/  BAR.SYNC.DEFER_BLOCKING R49, 0x80 ;  /* 0x000200310000751d */ /* 0x0021e60000010000 */
[----:B------:R-:W-:-:S13]  /*3fa0*/  ISETP.NE.AND P4, PT, R4, RZ, PT ;  /* 0x000000ff0400720c */ /* 0x000fda0003f85270 */
[----:B------:R-:W-:-:S05]  /*3fb0*/  @!P4 VIADD R4, R64, 0x28ca0 ;  /* 0x00028ca04004c836 */ /* 0x000fca0000000000 */
[----:B------:R-:W-:-:S04]  /*3fc0*/  @!P4 PRMT R4, RZ, 0x654, R4 ;  /* 0x00000654ff04c816 */ /* 0x000fc80000000004 */
[----:B------:R0:W-:Y:S01]  /*3fd0*/  @!P4 SYNCS.ARRIVE.TRANS64.RED.A1T0 RZ, [R4+URZ], RZ ;  /* 0x000000ff04ffc9a7 */ /* 0x0001e2000810043f */
[----:B------:R-:W-:Y:S05]  /*3fe0*/  @!P3 BRA `(.L_x_3850) ;  /* 0x000000000004b947 */ /* 0x000fea0003800000 */
[----:B------:R-:W-:Y:S01]  /*3ff0*/  BPT.TRAP 0x1 ;  /* 0x000000040000795c */ /* 0x000fe20000300000 */
.L_x_3850:
[----:B------:R-:W-:Y:S05]  /*4000*/  BSYNC B0 ;  /* 0x0000000000007941 */ /* 0x000fea0003800000 */
.L_x_3849:
[----:B------:R-:W1:Y:S01]  /*4010*/  SYNCS.PHASECHK.TRANS64.TRYWAIT P3, [R64+URZ+0x28cb0], R75 ;  /* 0x028cb04b400075a7 */ /* 0x000e62000806017f */
[----:B------:R-:W-:Y:S04]  /*4020*/  BSSY B0, `(.L_x_3851) ;  /* 0x0000002000007945 */ /* 0x000fe80003800000 */
[----:B-1----:R-:W-:Y:S05]  /*4030*/  @!P3 BRA `(.L_x_3852) ;  /* 0x000001380048b947 */ /* 0x002fea0003800000 */
.L_x_4086:
[----:B------:R-:W-:Y:S05]  /*4040*/  BSYNC B0 ;  /* 0x0000000000007941 */ /* 0x000fea0003800000 */
.L_x_3851:
[----:B------:R-:W-:Y:S01]  /*4050*/  ULDC.64 UR4, c[0x0][0x328] ;  /* 0x0000ca0000047ab9 */ /* 0x000fe20000000a00 */
[----:B------:R-:W-:Y:S01]  /*4060*/  BSSY B0, `(.L_x_3853) ;  /* 0x0000072000007945 */ /* 0x000fe20003800000 */
[----:B------:R-:W-:Y:S02]  /*4070*/  IMAD R7, R68, UR4, RZ ;  /* 0x0000000444077c24 */ /* 0x000fe4000f8e02ff */
[----:B0-----:R-:W-:-:S04]  /*4080*/  IMAD.WIDE.U32 R4, R66, UR4, RZ ;  /* 0x0000000442047c25 */ /* 0x001fc8000f8e00ff */
[----:B------:R-:W-:Y:S01]  /*4090*/  IMAD R7, R66, UR5, R7 ;  /* 0x0000000542077c24 */ /* 0x000fe2000f8e0207 */
[----:B------:R-:W-:Y:S02]  /*40a0*/  ULDC.64 UR4, c[0x0][0x338] ;  /* 0x0000ce0000047ab9 */ /* 0x000fe40000000a00 */
[----:B------:R-:W-:Y:S02]  /*40b0*/  IMAD R6, R67, UR4, RZ ;  /* 0x0000000443067c24 */ /* 0x000fe4000f8e02ff */
[----:B------:R-:W-:Y:S02]  /*40c0*/  IMAD.IADD R5, R5, 0x1, R7 ;  /* 0x0000000105057824 */ /* 0x000fe400078e0207 */
[C---:B------:R-:W-:Y:S02]  /*40d0*/  IMAD R7, R65.reuse, UR5, R6 ;  /* 0x0000000541077c24 */ /* 0x040fe4000f8e0206 */
[----:B------:R-:W-:Y:S01]  /*40e0*/  IMAD.WIDE.U32 R4, R65, UR4, R4 ;  /* 0x0000000441047c25 */ /* 0x000fe2000f8e0004 */
[----:B------:R-:W-:-:S03]  /*40f0*/  ULDC.64 UR4, c[0x0][0x330] ;  /* 0x0000cc0000047ab9 */ /* 0x000fc60000000a00 */
[----:B------:R-:W-:Y:S01]  /*4100*/  IMAD R9, R48, UR4, RZ ;  /* 0x0000000430097c24 */ /* 0x000fe2000f8e02ff */
[----:B------:R-:W-:-:S03]  /*4110*/  IADD3 R5, R5, R7, RZ ;  /* 0x0000000705057210 */ /* 0x000fc60007ffe0ff */
[C---:B------:R-:W-:Y:S02]  /*4120*/  IMAD R9, R26.reuse, UR5, R9 ;  /* 0x000000051a097c24 */ /* 0x040fe4000f8e0209 */
[----:B------:R-:W-:Y:S01]  /*4130*/  IMAD.WIDE.U32 R4, R26, UR4, R4 ;  /* 0x000000041a047c25 */ /* 0x000fe2000f8e0004 */
[----:B------:R-:W-:-:S03]  /*4140*/  ULDC.64 UR4, c[0x0][0x318] ;  /* 0x0000c60000047ab9 */ /* 0x000fc60000000a00 */
[----:B------:R-:W-:Y:S01]  /*4150*/  IMAD.IADD R5, R5, 0x1, R9 ;  /* 0x0000000105057824 */ /* 0x000fe200078e0209 */
[----:B------:R-:W-:-:S04]  /*4160*/  LEA R11, P3, R4, UR4, 0x1 ;  /* 0x00000004040b7c11 */ /* 0x000fc8000f8608ff */
[----:B--2---:R-:W-:Y:S02]  /*4170*/  LEA.HI.X R10, R4, UR5, R5, 0x1, P3 ;  /* 0x00000005040a7c11 */ /* 0x004fe400098f0c05 */
[----:B------:R-:W-:Y:S01]  /*4180*/  ISETP.GT.AND P3, PT, R69, R188, PT ;  /* 0x000000bc4500720c */ /* 0x000fe20003f64270 */
[----:B------:R-:W0:Y:S04]  /*4190*/  SHFL.IDX PT, R11, R11, RZ, 0x1c1f ;  /* 0x001c1fff0b0b7589 */ /* 0x000e2800000e0000 */
[----:B------:R-:W2:Y:S08]  /*41a0*/  SHFL.IDX PT, R10, R10, RZ, 0x1c1f ;  /* 0x001c1fff0a0a7589 */ /* 0x000eb000000e0000 */
[----:B------:R-:W-:Y:S05]  /*41b0*/  @!P3 BRA `(.L_x_3854) ;  /* 0x000000040070b947 */ /* 0x000fea0003800000 */
[----:B------:R-:W-:Y:S01]  /*41c0*/  ULDC UR4, c[0x0][0x320] ;  /* 0x0000c80000047ab9 */ /* 0x000fe20000000800 */
[----:B------:R-:W3:Y:S01]  /*41d0*/  LDL R30, [R1] ;  /* 0x00000000011e7983 */ /* 0x000ee20000100800 */
[----:B------:R-:W-:Y:S01]  /*41e0*/  ISETP.GE.AND P5, PT, R16, UR4, PT ;  /* 0x0000000410007c0c */ /* 0x000fe2000bfa6270 */
[----:B------:R-:W-:Y:S02]  /*41f0*/  IMAD R9, R22, 0x8000, R52 ;  /* 0x0000800016097824 */ /* 0x000fe400078e0234 */
[----:B------:R-:W4:Y:S02]  /*4200*/  LDL R29, [R1+0x4] ;  /* 0x00000400011d7983 */ /* 0x000f240000100800 */
[C---:B------:R-:W-:Y:S02]  /*4210*/  IMAD R12, R9.reuse, 0x2, R2 ;  /* 0x00000002090c7824 */ /* 0x040fe400078e0202 */
[----:B------:R-:W5:Y:S04]  /*4220*/  LDL R28, [R1+0x8] ;  /* 0x00000800011c7983 */ /* 0x000f680000100800 */
[----:B------:R-:W5:Y:S04]  /*4230*/  LDL R15, [R1+0xc] ;  /* 0x00000c00010f7983 */ /* 0x000f680000100800 */
[----:B------:R-:W1:Y:S01]  /*4240*/  @!P5 LDS.128 R4, [R12+0x400] ;  /* 0x000400000c04d984 */ /* 0x000e620000000c00 */
[----:B------:R-:W-:Y:S01]  /*4250*/  LOP3.LUT P3, RZ, R190, 0x4, RZ, 0xc0, !PT ;  /* 0x00000004beff7812 */ /* 0x000fe2000786c0ff */
[----:B------:R-:W-:-:S02]  /*4260*/  VIADD R13, R9, 0x20 ;  /* 0x00000020090d7836 */ /* 0x000fc40000000000 */
[----:B------:R-:W5:Y:S10]  /*4270*/  LDL R14, [R1+0x10] ;  /* 0x00001000010e7983 */ /* 0x000f740000100800 */
[----:B------:R-:W-:Y:S01]  /*4280*/  @P3 VIADD R13, R9, 0xffffffe0 ;  /* 0xffffffe0090d3836 */ /* 0x000fe20000000000 */
[----:B0-----:R-:W-:-:S03]  /*4290*/  @!P5 LEA R8, P3, R16, R11, 0x1 ;  /* 0x0000000b1008d211 */ /* 0x001fc600078608ff */
[----:B------:R-:W-:Y:S01]  /*42a0*/  IMAD R13, R13, 0x2, R2 ;  /* 0x000000020d0d7824 */ /* 0x000fe200078e0202 */
[----:B--2---:R-:W-:Y:S02]  /*42b0*/  @!P5 LEA.HI.X R9, R16, R10, R17, 0x1, P3 ;  /* 0x0000000a1009d211 */ /* 0x004fe400018f0c11 */
[----:B------:R-:W-:-:S03]  /*42c0*/  ISETP.GE.AND P3, PT, R19, UR4, PT ;  /* 0x0000000413007c0c */ /* 0x000fc6000bf66270 */
[----:B-1----:R0:W-:Y:S10]  /*42d0*/  @!P5 ST.E.128 desc[UR40][R8.64], R4 ;  /* 0x000000040800d985 */ /* 0x0021f4000c101d28 */
[----:B------:R-:W1:Y:S01]  /*42e0*/  @!P3 LDS.128 R4, [R13+0x400] ;  /* 0x000400000d04b984 */ /* 0x000e620000000c00 */
[----:B0-----:R-:W-:-:S04]  /*42f0*/  @!P3 LEA R8, P5, R19, R11, 0x1 ;  /* 0x0000000b1308b211 */ /* 0x001fc800078a08ff */
[----:B------:R-:W-:Y:S02]  /*4300*/  @!P3 LEA.HI.X R9, R19, R10, R191, 0x1, P5 ;  /* 0x0000000a1309b211 */ /* 0x000fe400028f0cbf */
[----:B------:R-:W-:-:S03]  /*4310*/  ISETP.GE.AND P5, PT, R206, UR4, PT ;  /* 0x00000004ce007c0c */ /* 0x000fc6000bfa6270 */
[----:B-1----:R0:W-:Y:S10]  /*4320*/  @!P3 ST.E.128 desc[UR40][R8.64], R4 ;  /* 0x000000040800b985 */ /* 0x0021f4000c101d28 */
[----:B------:R-:W1:Y:S01]  /*4330*/  @!P5 LDS.128 R4, [R12+0x2400] ;  /* 0x002400000c04d984 */ /* 0x000e620000000c00 */
[----:B0-----:R-:W-:-:S04]  /*4340*/  @!P5 LEA R8, P3, R206, R11, 0x1 ;  /* 0x0000000bce08d211 */ /* 0x001fc800078608ff */
[----:B------:R-:W-:Y:S02]  /*4350*/  @!P5 IADD3.X R9, R10, R217, RZ, P3, !PT ;  /* 0x000000d90a09d210 */ /* 0x000fe40001ffe4ff */
[----:B------:R-:W-:-:S03]  /*4360*/  ISETP.GE.AND P3, PT, R205, UR4, PT ;  /* 0x00000004cd007c0c */ /* 0x000fc6000bf66270 */
[----:B-1----:R0:W-:Y:S10]  /*4370*/  @!P5 ST.E.128 desc[UR40][R8.64], R4 ;  /* 0x000000040800d985 */ /* 0x0021f4000c101d28 */
[----:B------:R-:W1:Y:S01]  /*4380*/  @!P3 LDS.128 R4, [R13+0x2400] ;  /* 0x002400000d04b984 */ /* 0x000e620000000c00 */
[----:B0-----:R-:W-:-:S05]  /*4390*/  @!P3 LEA R8, P5, R205, R11, 0x1 ;  /* 0x0000000bcd08b211 */ /* 0x001fca00078a08ff */
[----:B------:R-:W-:Y:S01]  /*43a0*/  @!P3 IMAD.X R9, R10, 0x1, R218, P5 ;  /* 0x000000010a09b824 */ /* 0x000fe200028e06da */
[----:B------:R-:W-:-:S04]  /*43b0*/  ISETP.GE.AND P5, PT, R204, UR4, PT ;  /* 0x00000004cc007c0c */ /* 0x000fc8000bfa6270 */
[----:B-1----:R0:W-:Y:S09]  /*43c0*/  @!P3 ST.E.128 desc[UR40][R8.64], R4 ;  /* 0x000000040800b985 */ /* 0x0021f2000c101d28 */
        /* <DEDUP_REMOVED lines=37> */
[----:B---3--:R-:W-:Y:S01]  /*4620*/  @!P3 IMAD.X R9, R10, 0x1, R30, P5 ;  /* 0x000000010a09b824 */ /* 0x008fe200028e061e */
[----:B------:R-:W-:-:S04]  /*4630*/  ISETP.GE.AND P5, PT, R196, UR4, PT ;  /* 0x00000004c4007c0c */ /* 0x000fc8000bfa6270 */
[----:B-1----:R0:W-:Y:S09]  /*4640*/  @!P3 ST.E.128 desc[UR40][R8.64], R4 ;  /* 0x000000040800b985 */ /* 0x0021f2000c101d28 */
[----:B------:R-:W1:Y:S01]  /*4650*/  @!P5 LDS.128 R4, [R12+0xc400] ;  /* 0x00c400000c04d984 */ /* 0x000e620000000c00 */
[----:B0-----:R-:W-:-:S05]  /*4660*/  @!P5 LEA R8, P3, R196, R11, 0x1 ;  /* 0x0000000bc408d211 */ /* 0x001fca00078608ff */
[----:B----4-:R-:W-:Y:S01]  /*4670*/  @!P5 IMAD.X R9, R10, 0x1, R29, P3 ;  /* 0x000000010a09d824 */ /* 0x010fe200018e061d */
[----:B------:R-:W-:-:S04]  /*4680*/  ISETP.GE.AND P3, PT, R195, UR4, PT ;  /* 0x00000004c3007c0c */ /* 0x000fc8000bf66270 */
[----:B-1----:R0:W-:Y:S09]  /*4690*/  @!P5 ST.E.128 desc[UR40][R8.64], R4 ;  /* 0x000000040800d985 */ /* 0x0021f2000c101d28 */
[----:B------:R-:W1:Y:S01]  /*46a0*/  @!P3 LDS.128 R4, [R13+0xc400] ;  /* 0x00c400000d04b984 */ /* 0x000e620000000c00 */
[----:B0-----:R-:W-:-:S05]  /*46b0*/  @!P3 LEA R8, P5, R195, R11, 0x1 ;  /* 0x0000000bc308b211 */ /* 0x001fca00078a08ff */
[----:B-----5:R-:W-:Y:S01]  /*46c0*/  @!P3 IMAD.X R9, R10, 0x1, R28, P5 ;  /* 0x000000010a09b824 */ /* 0x020fe200028e061c */
        /* <DEDUP_REMOVED lines=9> */
[----:B------:R-:W-:-:S05]  /*4760*/  @!P3 IMAD.X R9, R10, 0x1, R14, P5 ;  /* 0x000000010a09b824 */ /* 0x000fca00028e060e */
[----:B-1----:R3:W-:Y:S03]  /*4770*/  @!P3 ST.E.128 desc[UR40][R8.64], R4 ;  /* 0x000000040800b985 */ /* 0x0027e6000c101d28 */
.L_x_3854:
[----:B------:R-:W-:Y:S05]  /*4780*/  BSYNC B0 ;  /* 0x0000000000007941 */ /* 0x000fea0003800000 */
.L_x_3853:
[----:B------:R-:W-:Y:S01]  /*4790*/  @!PT LDS RZ, [RZ] ;  /* 0x00000000fffff984 */ /* 0x000fe20000000800 */
[----:B------:R-:W-:Y:S01]  /*47a0*/  @!PT LDS RZ, [RZ] ;  /* 0x00000000fffff984 */ /* 0x000fe20000000800 */
[----:B------:R-:W-:Y:S01]  /*47b0*/  @!PT LDS RZ, [RZ] ;  /* 0x00000000fffff984 */ /* 0x000fe20000000800 */
[----:B------:R-:W-:Y:S01]  /*47c0*/  @!PT LDS RZ, [RZ] ;  /* 0x00000000fffff984 */ /* 0x000fe20000000800 */
[----:B------:R4:W-:Y:S06]  /*47d0*/  MEMBAR.ALL.CTA ;  /* 0x0000000000007992 */ /* 0x0009ec0000008000 */
[----:B----4-:R-:W4:Y:S01]  /*47e0*/  FENCE.VIEW.ASYNC.S ;  /* 0x00000000000073c6 */ /* 0x010f220000000000 */
[----:B-1----:R-:W-:Y:S01]  /*47f0*/  @!P4 IADD3 R64, R64, 0x28cc0, RZ ;  /* 0x00028cc04040c810 */ /* 0x002fe20007ffe0ff */
[----:B------:R-:W-:Y:S01]  /*4800*/  VIADD R22, R22, 0x1 ;  /* 0x0000000116167836 */ /* 0x000fe20000000000 */
[----:B----4-:R1:W-:Y:S02]  /*4810*/  BAR.SYNC.DEFER_BLOCKING R49, 0x80 ;  /* 0x000200310000751d */ /* 0x0103e40000010000 */
[----:B------:R-:W-:-:S02]  /*4820*/  @!P4 PRMT R64, RZ, 0x654, R64 ;  /* 0x00000654ff40c816 */ /* 0x000fc40000000040 */
[----:B------:R-:W-:Y:S02]  /*4830*/  PLOP3.LUT P3, PT, PT, PT, PT, 0x8, 0x0 ;  /* 0x000000000000781c */ /* 0x000fe40003f6e170 */
[----:B------:R1:W-:Y:S01]  /*4840*/  @!P4 SYNCS.ARRIVE.TRANS64.RED.A1T0 RZ, [R64+URZ], RZ ;  /* 0x000000ff40ffc9a7 */ /* 0x0003e2000810043f */
[----:B------:R-:W-:-:S04]  /*4850*/  ISETP.NE.AND P4, PT, R22, 0x2, PT ;  /* 0x000000021600780c */ /* 0x000fc80003f85270 */
[----:B---3--:R-:W-:Y:S02]  /*4860*/  SEL R4, RZ, 0x1, P4 ;  /* 0x00000001ff047807 */ /* 0x008fe40002000000 */
[----:B------:R-:W-:Y:S02]  /*4870*/  SEL R22, R22, RZ, P4 ;  /* 0x000000ff16167207 */ /* 0x000fe40002000000 */
[----:B------:R-:W-:Y:S01]  /*4880*/  LOP3.LUT R187, R187, R4, RZ, 0x3c, !PT ;  /* 0x00000004bbbb7212 */ /* 0x000fe200078e3cff */
[----:B-1----:R-:W-:Y:S06]  /*4890*/  @P2 BRA `(.L_x_3855) ;  /* 0xffffffd800842947 */ /* 0x002fec000383ffff */
.L_x_3818:
[----:B------:R-:W3:Y:S01]  /*48a0*/  LDL R4, [R1+0x50] ;  /* 0x0000500001047983 */ /* 0x000ee20000100800 */
[----:B------:R-:W-:Y:S01]  /*48b0*/  BSSY B0, `(.L_x_3856) ;  /* 0x0000047000007945 */ /* 0x000fe20003800000 */
[----:B------:R-:W-:Y:S01]  /*48c0*/  IMAD.MOV.U32 R0, RZ, RZ, RZ ;  /* 0x000000ffff007224 */ /* 0x000fe200078e00ff */
        /* <DEDUP_REMOVED lines=31> */
[----:B------:R-:W-:Y:S01]  /*4ac0*/  CS2R R92, SRZ ;  /* 0x00000000005c7805 */ /* 0x000fe2000001ff00 */
[----:B------:R-:W-:Y:S01]  /*4ad0*/  IMAD.MOV.U32 R91, RZ, RZ, RZ ;  /* 0x000000ffff5b7224 */ /* 0x000fe200078e00ff */
[----:B------:R-:W-:-:S02]  /*4ae0*/  CS2R R36, SRZ ;  /* 0x0000000000247805 */ /* 0x000fc4000001ff00 */
[----:B------:R-:W-:Y:S02]  /*4af0*/  CS2R R88, SRZ ;  /* 0x0000000000587805 */ /* 0x000fe4000001ff00 */
[----:B------:R-:W-:Y:S02]  /*4b00*/  CS2R R86, SRZ ;  /* 0x0000000000567805 */ /* 0x000fe4000001ff00 */
[----:B------:R-:W-:Y:S02]  /*4b10*/  CS2R R84, SRZ ;  /* 0x0000000000547805 */ /* 0x000fe4000001ff00 */
[----:B------:R-:W-:Y:S02]  /*4b20*/  MOV R83, RZ ;  /* 0x000000ff00537202 */ /* 0x000fe40000000f00 */
[----:B------:R-:W-:Y:S02]  /*4b30*/  CS2R R32, SRZ ;  /* 0x0000000000207805 */ /* 0x000fe4000001ff00 */
[----:B------:R-:W-:-:S02]  /*4b40*/  CS2R R80, SRZ ;  /* 0x0000000000507805 */ /* 0x000fc4000001ff00 */
[----:B------:R-:W-:Y:S02]  /*4b50*/  CS2R R78, SRZ ;  /* 0x00000000004e7805 */ /* 0x000fe4000001ff00 */
[----:B------:R-:W-:Y:S01]  /*4b60*/  CS2R R76, SRZ ;  /* 0x00000000004c7805 */ /* 0x000fe2000001ff00 */
[----:B------:R-:W-:Y:S01]  /*4b70*/  IMAD.MOV.U32 R75, RZ, RZ, RZ ;  /* 0x000000ffff4b7224 */ /* 0x000fe200078e00ff */
        /* <DEDUP_REMOVED lines=16> */
[----:B------:R-:W-:Y:S02]  /*4c80*/  MOV R162, RZ ;  /* 0x000000ff00a27202 */ /* 0x000fe40000000f00 */
[----:B------:R-:W-:Y:S02]  /*4c90*/  CS2R R46, SRZ ;  /* 0x00000000002e7805 */ /* 0x000fe4000001ff00 */
[----:B------:R-:W-:Y:S01]  /*4ca0*/  CS2R R42, SRZ ;  /* 0x00000000002a7805 */ /* 0x000fe2000001ff00 */
[----:B------:R-:W-:Y:S02]  /*4cb0*/  IMAD.MOV.U32 R155, RZ, RZ, RZ ;  /* 0x000000ffff9b7224 */ /* 0x000fe400078e00ff */
[----:B------:R-:W-:Y:S02]  /*4cc0*/  IMAD.MOV.U32 R39, RZ, RZ, RZ ;  /* 0x000000ffff277224 */ /* 0x000fe400078e00ff */
[----:B0-----:R-:W-:Y:S01]  /*4cd0*/  IMAD.MOV.U32 R11, RZ, RZ, RZ ;  /* 0x000000ffff0b7224 */ /* 0x001fe200078e00ff */
[----:B---3--:R-:W-:Y:S01]  /*4ce0*/  ISETP.NE.AND P0, PT, R4, 0x1, PT ;  /* 0x000000010400780c */ /* 0x008fe20003f05270 */
[----:B------:R-:W-:-:S12]  /*4cf0*/  @P3 BRA `(.L_x_3857) ;  /* 0x0000000000083947 */ /* 0x000fd80003800000 */
[----:B------:R-:W0:Y:S02]  /*4d00*/  FENCE.VIEW.ASYNC.G ;  /* 0x00000000000073c6 */ /* 0x000e240000000100 */
[----:B0-----:R-:W-:Y:S06]  /*4d10*/  BAR.ARV 0xc, 0x180 ;  /* 0x0306000000007b1d */ /* 0x001fec0000002000 */
.L_x_3857:
[----:B------:R-:W-:Y:S05]  /*4d20*/  BSYNC B0 ;  /* 0x0000000000007941 */ /* 0x000fea0003800000 */
.L_x_3856:
[----:B------:R-:W-:Y:S01]  /*4d30*/  BSSY B7, `(.L_x_3858) ;  /* 0x0000848000077945 */ /* 0x000fe20003800000 */
[----:B------:R-:W-:Y:S01]  /*4d40*/  IMAD.MOV.U32 R28, RZ, RZ, RZ ;  /* 0x000000ffff1c7224 */ /* 0x000fe200078e00ff */
[----:B------:R-:W-:Y:S01]  /*4d50*/  CS2R R8, SRZ ;  /* 0x0000000000087805 */ /* 0x000fe2000001ff00 */
[----:B------:R-:W-:Y:S01]  /*4d60*/  IMAD.MOV.U32 R154, RZ, RZ, RZ ;  /* 0x000000ffff9a7224 */ /* 0x000fe200078e00ff */
[----:B------:R-:W-:Y:S01]  /*4d70*/  MOV R14, RZ ;  /* 0x000000ff000e7202 */ /* 0x000fe20000000f00 */
[----:B------:R-:W-:Y:S01]  /*4d80*/  IMAD.MOV.U32 R35, RZ, RZ, RZ ;  /* 0x000000ffff237224 */ /* 0x000fe200078e00ff */
[----:B------:R-:W-:Y:S01]  /*4d90*/  CS2R R152, SRZ ;  /* 0x0000000000987805 */ /* 0x000fe2000001ff00 */
[----:B------:R-:W-:Y:S01]  /*4da0*/  IMAD.MOV.U32 R31, RZ, RZ, RZ ;  /* 0x000000ffff1f7224 */ /* 0x000fe200078e00ff */
[----:B------:R-:W-:Y:S01]  /*4db0*/  CS2R R6, SRZ ;  /* 0x0000000000067805 */ /* 0x000fe2000001ff00 */
[----:B------:R-:W-:Y:S02]  /*4dc0*/  IMAD.MOV.U32 R156, RZ, RZ, RZ ;  /* 0x000000ffff9c7224 */ /* 0x000fe400078e00ff */
[----:B------:R-:W-:-:S02]  /*4dd0*/  IMAD.MOV.U32 R5, RZ, RZ, RZ ;  /* 0x000000ffff057224 */ /* 0x000fc400078e00ff */
[----:B--2---:R-:W-:Y:S01]  /*4de0*/  IMAD.MOV.U32 R10, RZ, RZ, RZ ;  /* 0x000000ffff0a7224 */ /* 0x004fe200078e00ff */
[----:B------:R-:W-:Y:S06]  /*4df0*/  @!P0 BRA `(.L_x_3859) ;  /* 0x0000001800b88947 */ /* 0x000fec0003800000 */
[----:B------:R-:W-:Y:S02]  /*4e00*/  ISETP.GE.AND P1, PT, R171, 0x1, PT ;  /* 0x00000001ab00780c */ /* 0x000fe40003f26270 */
[----:B------:R-:W-:-:S11]  /*4e10*/  PLOP3.LUT P0, PT, PT, PT, PT, 0x80, 0x0 ;  /* 0x000000000000781c */ /* 0x000fd60003f0f070 */
[----:B------:R-:W-:Y:S05]  /*4e20*/  @!P1 BRA `(.L_x_3860) ;  /* 0x0000008000e09947 */ /* 0x000fea0003800000 */
[----:B------:R-:W0:Y:S01]  /*4e30*/  S2R R20, SR_TID.X ;  /* 0x0000000000147919 */ /* 0x000e220000002100 */
[----:B------:R-:W-:Y:S01]  /*4e40*/  ISETP.NE.AND P0, PT, R186, 0x3, PT ;  /* 0x00000003ba00780c */ /* 0x000fe20003f05270 */
[----:B0-----:R-:W-:-:S05]  /*4e50*/  VIADD R20, R20, 0xffffff80 ;  /* 0xffffff8014147836 */ /* 0x001fca0000000000 */
[----:B------:R-:W-:-:S04]  /*4e60*/  SHF.R.S32.HI R4, RZ, 0x1f, R20 ;  /* 0x0000001fff047819 */ /* 0x000fc80000011414 */
[----:B------:R-:W-:-:S04]  /*4e70*/  LEA.HI R4, R4, R20, RZ, 0x7 ;  /* 0x0000001404047211 */ /* 0x000fc800078f38ff */
[----:B------:R-:W-:-:S05]  /*4e80*/  SHF.R.S32.HI R4, RZ, 0x7, R4 ;  /* 0x00000007ff047819 */ /* 0x000fca0000011404 */
[----:B------:R-:W0:Y:S02]  /*4e90*/  SHFL.IDX PT, R0, R4, RZ, 0x1f ;  /* 0x00001fff04007589 */ /* 0x000e2400000e0000 */
[----:B0-----:R-:W-:-:S04]  /*4ea0*/  LEA.HI R3, R0, R0, RZ, 0x1 ;  /* 0x0000000000037211 */ /* 0x001fc800078f08ff */
[----:B------:R-:W-:-:S05]  /*4eb0*/  LOP3.LUT R3, R3, 0x1fffe, RZ, 0xc0, !PT ;  /* 0x0001fffe03037812 */ /* 0x000fca00078ec0ff */
[----:B------:R-:W-:-:S05]  /*4ec0*/  IMAD.IADD R3, R0, 0x1, -R3 ;  /* 0x0000000100037824 */ /* 0x000fca00078e0a03 */
[----:B------:R-:W-:-:S05]  /*4ed0*/  LEA R3, R3, R2, 0xf ;  /* 0x0000000203037211 */ /* 0x000fca00078e78ff */
[----:B------:R-:W-:-:S05]  /*4ee0*/  VIADD R3, R3, 0x400 ;  /* 0x0000040003037836 */ /* 0x000fca0000000000 */
[----:B------:R-:W-:-:S04]  /*4ef0*/  SHF.R.U32.HI R3, RZ, 0x4, R3 ;  /* 0x00000004ff037819 */ /* 0x000fc80000011603 */
[----:B------:R-:W-:-:S04]  /*4f00*/  LOP3.LUT R0, R3, 0x3fff, RZ, 0xc0, !PT ;  /* 0x00003fff03007812 */ /* 0x000fc800078ec0ff */
[----:B------:R-:W-:Y:S01]  /*4f10*/  LOP3.LUT R0, R0, 0x2000000, RZ, 0xfc, !PT ;  /* 0x0200000000007812 */ /* 0x000fe200078efcff */
[----:B------:R-:W-:Y:S06]  /*4f20*/  @!P0 BRA `(.L_x_3861) ;  /* 0x0000000000048947 */ /* 0x000fec0003800000 */
[----:B------:R-:W-:Y:S01]  /*4f30*/  BPT.TRAP 0x1 ;  /* 0x000000040000795c */ /* 0x000fe20000300000 */
.L_x_3861:
[----:B------:R-:W-:Y:S01]  /*4f40*/  IMAD R3, R18, 0x8, R2 ;  /* 0x0000000812037824 */ /* 0x000fe200078e0202 */
[----:B------:R-:W-:Y:S01]  /*4f50*/  SHF.L.U32 R6, R23, 0x1f, RZ ;  /* 0x0000001f17067819 */ /* 0x000fe200000006ff */
[----:B------:R-:W-:Y:S01]  /*4f60*/  VIADD R4, R2, 0x26800 ;  /* 0x0002680002047836 */ /* 0x000fe20000000000 */
[----:B------:R-:W-:Y:S02]  /*4f70*/  BSSY B0, `(.L_x_3862) ;  /* 0x0000008000007945 */ /* 0x000fe40003800000 */
[----:B------:R-:W0:Y:S02]  /*4f80*/  SYNCS.PHASECHK.TRANS64.TRYWAIT P1, [R3+URZ+0x28c50], R6 ;  /* 0x028c5006030075a7 */ /* 0x000e24000802017f */
[----:B------:R-:W-:Y:S01]  /*4f90*/  SHF.R.U32.HI R5, RZ, 0x4, R4 ;  /* 0x00000004ff057819 */ /* 0x000fe20000011604 */
[----:B------:R-:W-:-:S03]  /*4fa0*/  IMAD R4, R18, 0x1000, R0 ;  /* 0x0000100012047824 */ /* 0x000fc600078e0200 */
[----:B------:R-:W-:-:S04]  /*4fb0*/  LOP3.LUT R5, R5, 0x3fff, RZ, 0xc0, !PT ;  /* 0x00003fff05057812 */ /* 0x000fc800078ec0ff */
[----:B------:R-:W-:Y:S01]  /*4fc0*/  LOP3.LUT R10, R5, 0x10000, RZ, 0xfc, !PT ;  /* 0x00010000050a7812 */ /* 0x000fe200078efcff */
[----:B------:R-:W-:Y:S01]  /*4fd0*/  IMAD.MOV.U32 R5, RZ, RZ, 0x40000040 ;  /* 0x40000040ff057424 */ /* 0x000fe200078e00ff */
[----:B0-----:R-:W-:Y:S06]  /*4fe0*/  @!P1 BRA `(.L_x_3863) ;  /* 0x0000012800709947 */ /* 0x001fec0003800000 */
.L_x_4087:
[----:B------:R-:W-:Y:S05]  /*4ff0*/  BSYNC B0 ;  /* 0x0000000000007941 */ /* 0x000fea0003800000 */
.L_x_3862:
[----:B------:R-:W-:Y:S01]  /*5000*/  BAR.SYNC.DEFER_BLOCKING 0xe, 0x100 ;  /* 0x0384000000007b1d */ /* 0x000fe20000010000 */
[----:B------:R-:W-:Y:S01]  /*5010*/  IMAD.MOV.U32 R11, RZ, RZ, 0x40000040 ;  /* 0x40000040ff0b7424 */ /* 0x000fe200078e00ff */
[----:B------:R-:W-:Y:S01]  /*5020*/  R2UR UR6, R4 ;  /* 0x00000000040672ca */ /* 0x000fe200000e0000 */
[----:B------:R-:W-:Y:S01]  /*5030*/  IMAD.MOV.U32 R7, RZ, RZ, 0x40000040 ;  /* 0x40000040ff077424 */ /* 0x000fe200078e00ff */
[----:B------:R-:W-:Y:S01]  /*5040*/  R2UR UR7, R5 ;  /* 0x00000000050772ca */ /* 0x000fe200000e0000 */
[C---:B------:R-:W-:Y:S01]  /*5050*/  VIADD R8, R10.reuse, 0x2 ;  /* 0x000000020a087836 */ /* 0x040fe20000000000 */
[----:B------:R-:W-:Y:S01]  /*5060*/  R2UR UR4, R10 ;  /* 0x000000000a0472ca */ /* 0x000fe200000e0000 */
[----:B------:R-:W-:Y:S01]  /*5070*/  IMAD.MOV.U32 R5, RZ, RZ, 0x40000040 ;  /* 0x40000040ff057424 */ /* 0x000fe200078e00ff */
[----:B------:R-:W-:Y:S02]  /*5080*/  R2UR UR5, R11 ;  /* 0x000000000b0572ca */ /* 0x000fe400000e0000 */
[----:B0-----:R-:W-:-:S02]  /*5090*/  IADD3 R6, R4, 0x80, RZ ;  /* 0x0000008004067810 */ /* 0x001fc40007ffe0ff */
[----:B------:R-:W-:Y:S02]  /*50a0*/  MOV R9, 0x40000040 ;  /* 0x4000004000097802 */ /* 0x000fe40000000f00 */
[----:B------:R-:W-:Y:S01]  /*50b0*/  R2UR UR15, R5 ;  /* 0x00000000050f72ca */ /* 0x000fe200000e0000 */
[----:B------:R-:W-:-:S05]  /*50c0*/  IMAD.MOV.U32 R5, RZ, RZ, 0x40000040 ;  /* 0x40000040ff057424 */ /* 0x000fca00078e00ff */
[----:B------:R-:W-:Y:S01]  /*50d0*/  R2UR UR13, R5 ;  /* 0x00000000050d72ca */ /* 0x000fe200000e0000 */
[----:B-----5:R-:W-:-:S06]  /*50e0*/  WARPGROUP.ARRIVE ;  /* 0x00000000000079c5 */ /* 0x020fcc0000000000 */
[----:B------:R-:W-:Y:S01]  /*50f0*/  HGMMA.64x256x16.F32 R24, gdesc[UR4].tnspB, RZ, !UPT, gsb0 ;  /* 0x43e00000041879f0 */ /* 0x000fe2000c0008ff */
[----:B------:R-:W-:Y:S01]  /*5100*/  R2UR UR6, R6 ;  /* 0x00000000060672ca */ /* 0x000fe200000e0000 */
[----:B------:R-:W-:Y:S01]  /*5110*/  VIADD R6, R4, 0x100 ;  /* 0x0000010004067836 */ /* 0x000fe20000000000 */
[----:B------:R-:W-:Y:S01]  /*5120*/  R2UR UR7, R7 ;  /* 0x00000000070772ca */ /* 0x000fe200000e0000 */
[----:B------:R-:W-:Y:S01]  /*5130*/  IMAD.MOV.U32 R7, RZ, RZ, 0x40000040 ;  /* 0x40000040ff077424 */ /* 0x000fe200078e00ff */
[----:B------:R-:W-:Y:S01]  /*5140*/  R2UR UR4, R8 ;  /* 0x00000000080472ca */ /* 0x000fe200000e0000 */
[----:B------:R-:W-:Y:S01]  /*5150*/  VIADD R4, R4, 0x180 ;  /* 0x0000018004047836 */ /* 0x000fe20000000000 */
[----:B------:R-:W-:Y:S02]  /*5160*/  R2UR UR5, R9 ;  /* 0x00000000090572ca */ /* 0x000fe400000e0000 */
[----:B------:R-:W-:Y:S01]  /*5170*/  R2UR UR10, R6 ;  /* 0x00000000060a72ca */ /* 0x000fe200000e0000 */
[----:B------:R-:W-:Y:S01]  /*5180*/  VIADD R6, R10, 0x4 ;  /* 0x000000040a067836 */ /* 0x000fe20000000000 */
[----:B------:R-:W-:Y:S01]  /*5190*/  R2UR UR11, R7 ;  /* 0x00000000070b72ca */ /* 0x000fe200000e0000 */
[----:B------:R-:W-:Y:S01]  /*51a0*/  IMAD.MOV.U32 R7, RZ, RZ, 0x40000040 ;  /* 0x40000040ff077424 */ /* 0x000fe200078e00ff */
[----:B------:R-:W-:Y:S01]  /*51b0*/  R2UR UR14, R4 ;  /* 0x00000000040e72ca */ /* 0x000fe200000e0000 */
[----:B------:R-:W-:Y:S01]  /*51c0*/  VIADD R4, R10, 0x6 ;  /* 0x000000060a047836 */ /* 0x000fe20000000000 */
[----:B------:R-:W-:-:S02]  /*51d0*/  R2UR UR8, R6 ;  /* 0x00000000060872ca */ /* 0x000fc400000e0000 */
[----:B------:R-:W-:Y:S02]  /*51e0*/  R2UR UR9, R7 ;  /* 0x00000000070972ca */ /* 0x000fe400000e0000 */
[----:B------:R-:W-:Y:S01]  /*51f0*/  R2UR UR12, R4 ;  /* 0x00000000040c72ca */ /* 0x000fe200000e0000 */
[----:B------:R-:W-:Y:S02]  /*5200*/  WARPGROUP.DEPBAR.LE gsb0, 0x0 ;  /* 0x00008000000079c5 */ /* 0x000fe40000010000 */
        /* <DEDUP_REMOVED lines=14> */
.L_x_3864:
[----:B------:R-:W-:Y:S01]  /*52f0*/  ISETP.GE.AND P1, PT, R171, 0x41, PT ;  /* 0x00000041ab00780c */ /* 0x000fe20003f26270 */
[----:B------:R-:W-:Y:S01]  /*5300*/  VIADD R10, R3, 0x28c60 ;  /* 0x00028c60030a7836 */ /* 0x000fe20000000000 */
[----:B------:R-:W-:Y:S04]  /*5310*/  BSSY B0, `(.L_x_3865) ;  /* 0x00000cd000007945 */ /* 0x000fe80003800000 */
[----:B------:R-:W-:-:S04]  /*5320*/  PRMT R10, R189, 0x654, R10 ;  /* 0x00000654bd0a7816 */ /* 0x000fc8000000000a */
[----:B------:R0:W-:Y:S03]  /*5330*/  SYNCS.ARRIVE.TRANS64.RED.A1T0 RZ, [R10+URZ], RZ ;  /* 0x000000ff0aff79a7 */ /* 0x0001e6000810043f */
[----:B------:R-:W-:Y:S05]  /*5340*/  @!P1 BRA `(.L_x_3866) ;  /* 0x0000000c00249947 */ /* 0x000fea0003800000 */
[----:B------:R-:W-:-:S07]  /*5350*/  VIADD R172, R172, 0xfffffffe ;  /* 0xfffffffeacac7836 */ /* 0x000fce0000000000 */
.L_x_3873:
[----:B------:R-:W-:Y:S01]  /*5360*/  BAR.SYNC.DEFER_BLOCKING 0xe, 0x100 ;  /* 0x0384000000007b1d */ /* 0x000fe20000010000 */
[C---:B------:R-:W-:Y:S01]  /*5370*/  LEA R3, R18.reuse, R194, 0x6 ;  /* 0x000000c212037211 */ /* 0x040fe200078e30ff */
[----:B------:R-:W-:Y:S01]  /*5380*/  VIADD R18, R18, 0x1 ;  /* 0x0000000112127836 */ /* 0x000fe20000000000 */
[C---:B------:R-:W-:Y:S01]  /*5390*/  ISETP.GT.AND P2, PT, R172.reuse, RZ, PT ;  /* 0x000000ffac00720c */ /* 0x040fe20003f44270 */
[----:B------:R-:W-:Y:S02]  /*53a0*/  VIADD R172, R172, 0xffffffff ;  /* 0xffffffffacac7836 */ /* 0x000fe40000000000 */
[----:B------:R-:W-:Y:S01]  /*53b0*/  IMAD R3, R3, 0x4, R2 ;  /* 0x0000000403037824 */ /* 0x000fe200078e0202 */
[----:B------:R-:W-:-:S04]  /*53c0*/  ISETP.NE.AND P1, PT, R18, 0x2, PT ;  /* 0x000000021200780c */ /* 0x000fc80003f25270 */
[----:B------:R-:W-:Y:S01]  /*53d0*/  SEL R18, R18, RZ, P1 ;  /* 0x000000ff12127207 */ /* 0x000fe20000800000 */
[----:B01----:R-:W0:Y:S04]  /*53e0*/  LDS R10, [R3+0x28800] ;  /* 0x02880000030a7984 */ /* 0x003e280000000800 */
        /* <DEDUP_REMOVED lines=65> */
[----:B------:R-:W-:Y:S01]  /*5800*/  SEL R10, RZ, 0x1, P1 ;  /* 0x00000001ff0a7807 */ /* 0x000fe20000800000 */
        /* <DEDUP_REMOVED lines=65> */
[----:B------:R-:W-:Y:S06]  /*5c20*/  @!P0 BRA `(.L_x_3867) ;  /* 0x0000000000048947 */ /* 0x000fec0003800000 */
[----:B------:R-:W-:Y:S01]  /*5c30*/  BPT.TRAP 0x1 ;  /* 0x000000040000795c */ /* 0x000fe20000300000 */
.L_x_3867:
[----:B------:R-:W-:Y:S01]  /*5c40*/  IMAD R3, R18, 0x8, R2 ;  /* 0x0000000812037824 */ /* 0x000fe200078e0202 */
[----:B------:R-:W-:-:S04]  /*5c50*/  SHF.L.U32 R10, R23, 0x1f, RZ ;  /* 0x0000001f170a7819 */ /* 0x000fc800000006ff */
[----:B------:R0:W1:Y:S01]  /*5c60*/  SYNCS.PHASECHK.TRANS64.TRYWAIT P1, [R3+URZ+0x28c50], R10 ;  /* 0x028c500a030075a7 */ /* 0x000062000802017f */
[----:B------:R-:W-:Y:S05]  /*5c70*/  @!P0 BRA `(.L_x_3868) ;  /* 0x0000000000048947 */ /* 0x000fea0003800000 */
[----:B------:R-:W-:Y:S01]  /*5c80*/  BPT.TRAP 0x1 ;  /* 0x000000040000795c */ /* 0x000fe20000300000 */
.L_x_3868:
[----:B------:R-:W-:Y:S04]  /*5c90*/  BSSY B1, `(.L_x_3869) ;  /* 0x0000004000017945 */ /* 0x000fe80003800000 */
[----:B-1----:R-:W-:Y:S05]  /*5ca0*/  @P1 BRA `(.L_x_3870) ;  /* 0x0000000000081947 */ /* 0x002fea0003800000 */
[----:B------:R-:W1:Y:S02]  /*5cb0*/  SYNCS.PHASECHK.TRANS64.TRYWAIT P1, [R3+URZ+0x28c50], R10 ;  /* 0x028c500a030075a7 */ /* 0x000e64000802017f */
[----:B-1----:R-:W-:Y:S05]  /*5cc0*/  @!P1 BRA `(.L_x_3871) ;  /* 0x0000011c004c9947 */ /* 0x002fea0003800000 */
.L_x_3870:
[----:B------:R-:W-:Y:S05]  /*5cd0*/  BSYNC B1 ;  /* 0x0000000000017941 */ /* 0x000fea0003800000 */
.L_x_3869:
[----:B01----:R-:W-:Y:S01]  /*5ce0*/  IMAD R10, R18, 0x1000, R0 ;  /* 0x00001000120a7824 */ /* 0x003fe200078e0200 */
[----:B------:R-:W-:Y:S01]  /*5cf0*/  WARPGROUP.ARRIVE ;  /* 0x00000000000079c5 */ /* 0x000fe20000000000 */
[----:B------:R-:W-:Y:S01]  /*5d00*/  IMAD.MOV.U32 R11, RZ, RZ, 0x40000040 ;  /* 0x40000040ff0b7424 */ /* 0x000fe200078e00ff */
[----:B------:R-:W-:Y:S01]  /*5d10*/  R2UR UR8, R8 ;  /* 0x00000000080872ca */ /* 0x000fe200000e0000 */
[----:B------:R-:W-:Y:S01]  /*5d20*/  IMAD.MOV.U32 R13, RZ, RZ, 0x40000040 ;  /* 0x40000040ff0d7424 */ /* 0x000fe200078e00ff */
[C---:B------:R-:W-:Y:S02]  /*5d30*/  IADD3 R12, R10.reuse, 0x80, RZ ;  /* 0x000000800a0c7810 */ /* 0x040fe40007ffe0ff */
[----:B------:R-:W-:Y:S02]  /*5d40*/  R2UR UR6, R10 ;  /* 0x000000000a0672ca */ /* 0x000fe400000e0000 */
[----:B------:R-:W-:Y:S01]  /*5d50*/  R2UR UR10, R12 ;  /* 0x000000000c0a72ca */ /* 0x000fe200000e0000 */
[C---:B------:R-:W-:Y:S01]  /*5d60*/  VIADD R12, R10.reuse, 0x100 ;  /* 0x000001000a0c7836 */ /* 0x040fe20000000000 */
[C---:B------:R-:W-:Y:S01]  /*5d70*/  R2UR UR7, R11.reuse ;  /* 0x000000000b0772ca */ /* 0x040fe200000e0000 */
[----:B------:R-:W-:Y:S01]  /*5d80*/  VIADD R10, R10, 0x180 ;  /* 0x000001800a0a7836 */ /* 0x000fe20000000000 */
[----:B------:R-:W-:-:S02]  /*5d90*/  R2UR UR5, R11 ;  /* 0x000000000b0572ca */ /* 0x000fc400000e0000 */
[----:B------:R-:W-:Y:S02]  /*5da0*/  R2UR UR11, R13 ;  /* 0x000000000d0b72ca */ /* 0x000fe400000e0000 */
[----:B------:R-:W-:Y:S01]  /*5db0*/  R2UR UR18, R10 ;  /* 0x000000000a1272ca */ /* 0x000fe200000e0000 */
[----:B------:R-:W-:Y:S01]  /*5dc0*/  VIADD R10, R2, 0x26800 ;  /* 0x00026800020a7836 */ /* 0x000fe20000000000 */
[----:B------:R-:W-:Y:S02]  /*5dd0*/  R2UR UR9, R9 ;  /* 0x00000000090972ca */ /* 0x000fe400000e0000 */
[----:B------:R-:W-:Y:S02]  /*5de0*/  R2UR UR14, R12 ;  /* 0x000000000c0e72ca */ /* 0x000fe400000e0000 */
[----:B------:R-:W-:Y:S02]  /*5df0*/  SHF.R.U32.HI R10, RZ, 0x4, R10 ;  /* 0x00000004ff0a7819 */ /* 0x000fe4000001160a */
[----:B------:R-:W-:-:S02]  /*5e00*/  R2UR UR15, R13 ;  /* 0x000000000d0f72ca */ /* 0x000fc400000e0000 */
[----:B------:R-:W-:Y:S02]  /*5e10*/  LOP3.LUT R10, R10, 0x3fff, RZ, 0xc0, !PT ;  /* 0x00003fff0a0a7812 */ /* 0x000fe400078ec0ff */
[----:B------:R-:W-:Y:S02]  /*5e20*/  R2UR UR12, R6 ;  /* 0x00000000060c72ca */ /* 0x000fe400000e0000 */
[----:B------:R-:W-:Y:S02]  /*5e30*/  LOP3.LUT R10, R10, 0x10000, RZ, 0xfc, !PT ;  /* 0x000100000a0a7812 */ /* 0x000fe400078efcff */
[----:B------:R-:W-:Y:S02]  /*5e40*/  R2UR UR13, R7 ;  /* 0x00000000070d72ca */ /* 0x000fe400000e0000 */
[----:B------:R-:W-:Y:S02]  /*5e50*/  R2UR UR4, R10 ;  /* 0x000000000a0472ca */ /* 0x000fe400000e0000 */
[----:B------:R-:W-:-:S02]  /*5e60*/  R2UR UR19, R11 ;  /* 0x000000000b1372ca */ /* 0x000fc400000e0000 */
[----:B------:R-:W-:Y:S02]  /*5e70*/  R2UR UR16, R4 ;  /* 0x00000000041072ca */ /* 0x000fe400000e0000 */
[----:B------:R-:W-:-:S07]  /*5e80*/  R2UR UR17, R5 ;  /* 0x00000000051172ca */ /* 0x000fce00000e0000 */
        /* <DEDUP_REMOVED lines=17> */
.L_x_3872:
[----:B------:R-:W-:-:S05]  /*5fa0*/  VIADD R10, R3, 0x28c60 ;  /* 0x00028c60030a7836 */ /* 0x000fca0000000000 */
[----:B------:R-:W-:-:S04]  /*5fb0*/  PRMT R10, R189, 0x654, R10 ;  /* 0x00000654bd0a7816 */ /* 0x000fc8000000000a */
[----:B------:R1:W-:Y:S01]  /*5fc0*/  SYNCS.ARRIVE.TRANS64.RED.A1T0 RZ, [R10+URZ], RZ ;  /* 0x000000ff0aff79a7 */ /* 0x0003e2000810043f */
[----:B------:R-:W-:Y:S05]  /*5fd0*/  @P2 BRA `(.L_x_3873) ;  /* 0xfffffff000e02947 */ /* 0x000fea000383ffff */
.L_x_3866:
[----:B------:R-:W-:Y:S05]  /*5fe0*/  BSYNC B0 ;  /* 0x0000000000007941 */ /* 0x000fea0003800000 */
.L_x_3865:
[----:B------:R-:W-:Y:S01]  /*5ff0*/  BAR.SYNC.DEFER_BLOCKING 0xe, 0x100 ;  /* 0x0384000000007b1d */ /* 0x000fe20000010000 */
[C---:B------:R-:W-:Y:S01]  /*6000*/  IMAD R3, R18.reuse, 0x40, R194 ;  /* 0x0000004012037824 */ /* 0x040fe200078e02c2 */
[----:B------:R-:W-:Y:S01]  /*6010*/  PLOP3.LUT P0, PT, PT, PT, PT, 0x8, 0x0 ;  /* 0x000000000000781c */ /* 0x000fe20003f0e170 */
[----:B------:R-:W-:-:S03]  /*6020*/  VIADD R18, R18, 0x1 ;  /* 0x0000000112127836 */ /* 0x000fc60000000000 */
[----:B------:R-:W-:Y:S02]  /*6030*/  LEA R3, R3, R2, 0x2 ;  /* 0x0000000203037211 */ /* 0x000fe400078e10ff */
[----:B------:R-:W-:-:S04]  /*6040*/  ISETP.NE.AND P1, PT, R18, 0x2, PT ;  /* 0x000000021200780c */ /* 0x000fc80003f25270 */
[----:B------:R-:W-:Y:S01]  /*6050*/  SEL R18, R18, RZ, P1 ;  /* 0x000000ff12127207 */ /* 0x000fe20000800000 */
[----:B------:R-:W2:Y:S04]  /*6060*/  LDS R2, [R3+0x28800] ;  /* 0x0288000003027984 */ /* 0x000ea80000000800 */
[----:B------:R3:W4:Y:S02]  /*6070*/  LDS R0, [R3+0x28820] ;  /* 0x0288200003007984 */ /* 0x0007240000000800 */
[----:B---3--:R-:W-:Y:S02]  /*6080*/  IMAD.MOV.U32 R3, RZ, RZ, RZ ;  /* 0x000000ffff037224 */ /* 0x008fe400078e00ff */
[-C--:B--2---:R-:W-:Y:S01]  /*6090*/  FMUL.FTZ R156, R28, R2.reuse ;  /* 0x000000021c9c7220 */ /* 0x084fe20000410000 */
[-C--:B------:R-:W-:Y:S01]  /*60a0*/  FMUL.FTZ R153, R32, R2.reuse ;  /* 0x0000000220997220 */ /* 0x080fe20000410000 */
[-C--:B------:R-:W-:Y:S01]  /*60b0*/  FMUL.FTZ R152, R29, R2.reuse ;  /* 0x000000021d987220 */ /* 0x080fe20000410000 */
[-C--:B------:R-:W-:Y:S01]  /*60c0*/  FMUL.FTZ R14, R33, R2.reuse ;  /* 0x00000002210e7220 */ /* 0x080fe20000410000 */
[-C--:B------:R-:W-:Y:S01]  /*60d0*/  FMUL.FTZ R28, R37, R2.reuse ;  /* 0x00000002251c7220 */ /* 0x080fe20000410000 */
[----:B------:R-:W-:Y:S01]  /*60e0*/  FMUL.FTZ R32, R41, R2 ;  /* 0x0000000229207220 */ /* 0x000fe20000410000 */
[-C--:B----4-:R-:W-:Y:S01]  /*60f0*/  FMUL.FTZ R5, R26, R0.reuse ;  /* 0x000000001a057220 */ /* 0x090fe20000410000 */
        /* <DEDUP_REMOVED lines=64> */
[-C--:B------:R-:W-:Y:S01]  /*6500*/  FMUL.FTZ R154, R36, R2.reuse ;  /* 0x00000002249a7220 */ /* 0x080fe20000410000 */
[-C--:B------:R-:W-:Y:S01]  /*6510*/  FMUL.FTZ R155, R40, R2.reuse ;  /* 0x00000002289b7220 */ /* 0x080fe20000410000 */
[----:B01----:R-:W-:Y:S01]  /*6520*/  FMUL.FTZ R10, R24, R2 ;  /* 0x00000002180a7220 */ /* 0x003fe20000410000 */
[----:B------:R-:W-:Y:S01]  /*6530*/  LOP3.LUT R23, R23, R0, RZ, 0x3c, !PT ;  /* 0x0000000017177212 */ /* 0x000fe200078e3cff */
        /* <DEDUP_REMOVED lines=58> */
.L_x_3859:
[----:B------:R-:W-:Y:S02]  /*68e0*/  ISETP.GE.AND P1, PT, R171, 0x1, PT ;  /* 0x00000001ab00780c */ /* 0x000fe40003f26270 */
[----:B------:R-:W-:-:S11]  /*68f0*/  PLOP3.LUT P0, PT, PT, PT, PT, 0x80, 0x0 ;  /* 0x000000000000781c */ /* 0x000fd60003f0f070 */
[----:B------:R-:W-:Y:S05]  /*6900*/  @!P1 BRA `(.L_x_3860) ;  /* 0x0000006800289947 */ /* 0x000fea0003800000 */
[----:B------:R-:W0:Y:S01]  /*6910*/  S2R R20, SR_TID.X ;  /* 0x0000000000147919 */ /* 0x000e220000002100 */
[----:B------:R-:W-:Y:S01]  /*6920*/  BSSY B6, `(.L_x_3874) ;  /* 0x0000020000067945 */ /* 0x000fe20003800000 */
[----:B0-----:R-:W-:-:S05]  /*6930*/  VIADD R20, R20, 0xffffff80 ;  /* 0xffffff8014147836 */ /* 0x001fca0000000000 */
[----:B------:R-:W-:-:S04]  /*6940*/  SHF.R.S32.HI R4, RZ, 0x1f, R20 ;  /* 0x0000001fff047819 */ /* 0x000fc80000011414 */
[----:B------:R-:W-:-:S04]  /*6950*/  LEA.HI R4, R4, R20, RZ, 0x7 ;  /* 0x0000001404047211 */ /* 0x000fc800078f38ff */
[----:B------:R-:W-:-:S05]  /*6960*/  SHF.R.S32.HI R4, RZ, 0x7, R4 ;  /* 0x00000007ff047819 */ /* 0x000fca0000011404 */
[----:B------:R-:W0:Y:S02]  /*6970*/  SHFL.IDX PT, R0, R4, RZ, 0x1f ;  /* 0x00001fff04007589 */ /* 0x000e2400000e0000 */
[----:B0-----:R-:W-:-:S04]  /*6980*/  LEA.HI R3, R0, R0, RZ, 0x1 ;  /* 0x0000000000037211 */ /* 0x001fc800078f08ff */
[----:B------:R-:W-:-:S05]  /*6990*/  LOP3.LUT R3, R3, 0x1fffe, RZ, 0xc0, !PT ;  /* 0x0001fffe03037812 */ /* 0x000fca00078ec0ff */
[----:B------:R-:W-:Y:S01]  /*69a0*/  IMAD.IADD R3, R0, 0x1, -R3 ;  /* 0x0000000100037824 */ /* 0x000fe200078e0a03 */
[----:B------:R-:W-:-:S03]  /*69b0*/  IADD3 R0, R2, 0x26800, RZ ;  /* 0x0002680002007810 */ /* 0x000fc60007ffe0ff */
[----:B------:R-:W-:Y:S01]  /*69c0*/  IMAD R3, R3, 0x8000, R2 ;  /* 0x0000800003037824 */ /* 0x000fe200078e0202 */
[----:B------:R-:W-:-:S03]  /*69d0*/  LOP3.LUT P0, RZ, R0, 0x3ff, RZ, 0xc0, !PT ;  /* 0x000003ff00ff7812 */ /* 0x000fc6000780c0ff */
[----:B------:R-:W-:-:S05]  /*69e0*/  VIADD R3, R3, 0x400 ;  /* 0x0000040003037836 */ /* 0x000fca0000000000 */
[----:B------:R-:W-:-:S04]  /*69f0*/  SHF.R.U32.HI R3, RZ, 0x4, R3 ;  /* 0x00000004ff037819 */ /* 0x000fc80000011603 */
[----:B------:R-:W-:Y:S01]  /*6a00*/  LOP3.LUT R56, R3, 0x3fff, RZ, 0xc0, !PT ;  /* 0x00003fff03387812 */ /* 0x000fe200078ec0ff */
[----:B------:R-:W-:Y:S06]  /*6a10*/  @!P0 BRA `(.L_x_3875) ;  /* 0x0000000000408947 */ /* 0x000fec0003800000 */
        /* <DEDUP_REMOVED lines=16> */
.L_x_3875:
[----:B------:R-:W-:Y:S05]  /*6b20*/  BSYNC B6 ;  /* 0x0000000000067941 */ /* 0x000fea0003800000 */
.L_x_3874:
[----:B------:R-:W-:Y:S02]  /*6b30*/  ULDC UR4, c[0x0][0x3f4] ;  /* 0x0000fd0000047ab9 */ /* 0x000fe40000000800 */
[----:B------:R-:W-:-:S13]  /*6b40*/  ISETP.LT.AND P0, PT, RZ, UR4, PT ;  /* 0x00000004ff007c0c */ /* 0x000fda000bf01270 */
[----:B------:R-:W-:Y:S05]  /*6b50*/  @P0 BRA `(.L_x_3876) ;  /* 0x0000000000400947 */ /* 0x000fea0003800000 */
[----:B------:R-:W2:Y:S02]  /*6b60*/  LDL R20, [R1+0x34] ;  /* 0x0000340001147983 */ /* 0x000ea40000100800 */
[----:B--2---:R-:W-:-:S04]  /*6b70*/  LEA.HI R0, R20, R20, RZ, 0x1 ;  /* 0x0000001414007211 */ /* 0x004fc800078f08ff */
[----:B------:R-:W-:-:S05]  /*6b80*/  LOP3.LUT R0, R0, 0xfffffffe, RZ, 0xc0, !PT ;  /* 0xfffffffe00007812 */ /* 0x000fca00078ec0ff */
[----:B------:R-:W-:-:S05]  /*6b90*/  IMAD.IADD R0, R20, 0x1, -R0 ;  /* 0x0000000114007824 */ /* 0x000fca00078e0a00 */
[----:B------:R-:W-:-:S04]  /*6ba0*/  SHF.L.U32 R3, R0, 0x1f, RZ ;  /* 0x0000001f00037819 */ /* 0x000fc800000006ff */
[----:B------:R0:W1:Y:S03]  /*6bb0*/  SYNCS.PHASECHK.TRANS64.TRYWAIT P0, [R2+URZ+0x28c00], R3 ;  /* 0x028c0003020075a7 */ /* 0x000066000800017f */
[----:B-1----:R-:W-:Y:S05]  /*6bc0*/  @!P0 NANOSLEEP.SYNCS 0x989680 ;  /* 0x009896800000895d */ /* 0x002fea0003900000 */
[----:B------:R-:W1:Y:S01]  /*6bd0*/  @!P0 SYNCS.PHASECHK.TRANS64 P0, [R2+URZ+0x28c00], R3 ;  /* 0x028c0003020085a7 */ /* 0x000e62000800007f */
[----:B------:R-:W-:Y:S04]  /*6be0*/  BSSY B0, `(.L_x_3877) ;  /* 0x0000006000007945 */ /* 0x000fe80003800000 */
[----:B-1----:R-:W-:Y:S05]  /*6bf0*/  @P0 BRA `(.L_x_3878) ;  /* 0x0000000000100947 */ /* 0x002fea0003800000 */
.L_x_3879:
[----:B-1----:R1:W2:Y:S02]  /*6c00*/  SYNCS.PHASECHK.TRANS64.TRYWAIT P0, [R2+URZ+0x28c00], R3 ;  /* 0x028c0003020075a7 */ /* 0x0022a4000800017f */
[----:B--2---:R-:W-:Y:S05]  /*6c10*/  @!P0 NANOSLEEP.SYNCS 0x989680 ;  /* 0x009896800000895d */ /* 0x004fea0003900000 */
[----:B------:R-:W2:Y:S02]  /*6c20*/  @!P0 SYNCS.PHASECHK.TRANS64 P0, [R2+URZ+0x28c00], R3 ;  /* 0x028c0003020085a7 */ /* 0x000ea4000800007f */
[----:B--2---:R-:W-:Y:S05]  /*6c30*/  @!P0 BRA `(.L_x_3879) ;  /* 0xfffffffc00f08947 */ /* 0x004fea000383ffff */
.L_x_3878:
[----:B------:R-:W-:Y:S05]  /*6c40*/  BSYNC B0 ;  /* 0x0000000000007941 */ /* 0x000fea0003800000 */
.L_x_3877:
[----:B------:R-:W-:Y:S05]  /*6c50*/  BRA `(.L_x_3880) ;  /* 0x0000002000b07947 */ /* 0x000fea0003800000 */
.L_x_3876:
[----:B-----5:R-:W-:Y:S01]  /*6c60*/  SHF.R.S32.HI R0, RZ, 0x1f, R27 ;  /* 0x0000001fff007819 */ /* 0x020fe2000001141b */
[----:B------:R-:W-:Y:S01]  /*6c70*/  VIADD R3, R2, 0x20400 ;  /* 0x0002040002037836 */ /* 0x000fe20000000000 */
[----:B------:R-:W-:Y:S01]  /*6c80*/  ULDC.64 UR4, c[0x0][0x3f8] ;  /* 0x0000fe0000047ab9 */ /* 0x000fe20000000a00 */
[----:B------:R-:W-:Y:S01]  /*6c90*/  ULDC.64 UR6, c[0x0][0x408] ;  /* 0x0001020000067ab9 */ /* 0x000fe20000000a00 */
[----:B------:R-:W-:Y:S01]  /*6ca0*/  IMAD.WIDE.U32 R4, R27, UR4, RZ ;  /* 0x000000041b047c25 */ /* 0x000fe2000f8e00ff */
[----:B------:R-:W-:Y:S01]  /*6cb0*/  BSSY B6, `(.L_x_3881) ;  /* 0x0000020000067945 */ /* 0x000fe20003800000 */
[----:B------:R-:W-:Y:S02]  /*6cc0*/  LOP3.LUT P0, RZ, R3, 0x3ff, RZ, 0xc0, !PT ;  /* 0x000003ff03ff7812 */ /* 0x000fe4000780c0ff */
[C---:B------:R-:W-:Y:S02]  /*6cd0*/  IMAD R6, R0.reuse, UR4, RZ ;  /* 0x0000000400067c24 */ /* 0x040fe4000f8e02ff */
[----:B------:R-:W-:-:S02]  /*6ce0*/  IMAD R0, R0, UR6, RZ ;  /* 0x0000000600007c24 */ /* 0x000fc4000f8e02ff */
[C---:B------:R-:W-:Y:S01]  /*6cf0*/  IMAD R3, R27.reuse, UR5, R6 ;  /* 0x000000051b037c24 */ /* 0x040fe2000f8e0206 */
[----:B------:R-:W-:Y:S01]  /*6d00*/  ULDC.64 UR4, c[0x0][0x3e8] ;  /* 0x0000fa0000047ab9 */ /* 0x000fe20000000a00 */
[----:B------:R-:W-:Y:S01]  /*6d10*/  IMAD.WIDE.U32 R6, R27, UR6, RZ ;  /* 0x000000061b067c25 */ /* 0x000fe2000f8e00ff */
[----:B------:R-:W-:-:S03]  /*6d20*/  LEA R26, P1, R4, UR4, 0x1 ;  /* 0x00000004041a7c11 */ /* 0x000fc6000f8208ff */
[----:B------:R-:W-:Y:S01]  /*6d30*/  IMAD R29, R27, UR7, R0 ;  /* 0x000000071b1d7c24 */ /* 0x000fe2000f8e0200 */
[----:B------:R-:W-:Y:S01]  /*6d40*/  ULDC.64 UR6, c[0x0][0x400] ;  /* 0x0001000000067ab9 */ /* 0x000fe20000000a00 */
[----:B------:R-:W-:Y:S01]  /*6d50*/  IMAD.IADD R27, R3, 0x1, R5 ;  /* 0x00000001031b7824 */ /* 0x000fe200078e0205 */
[----:B------:R-:W-:Y:S02]  /*6d60*/  LEA R28, P2, R6, UR6, 0x1 ;  /* 0x00000006061c7c11 */ /* 0x000fe4000f8408ff */
[----:B------:R-:W-:Y:S02]  /*6d70*/  IADD3 R29, R29, R7, RZ ;  /* 0x000000071d1d7210 */ /* 0x000fe40007ffe0ff */
[----:B------:R-:W-:Y:S02]  /*6d80*/  LEA.HI.X R27, R4, UR5, R27, 0x1, P1 ;  /* 0x00000005041b7c11 */ /* 0x000fe400088f0c1b */
[----:B------:R-:W-:Y:S01]  /*6d90*/  LEA.HI.X R29, R6, UR7, R29, 0x1, P2 ;  /* 0x00000007061d7c11 */ /* 0x000fe200090f0c1d */
        /* <DEDUP_REMOVED lines=17> */
.L_x_3882:
[----:B------:R-:W-:Y:S05]  /*6eb0*/  BSYNC B6 ;  /* 0x0000000000067941 */ /* 0x000fea0003800000 */
.L_x_3881:
[----:B------:R-:W-:Y:S01]  /*6ec0*/  ULDC.U8 UR4, c[0x0][0x410] ;  /* 0x0001040000047ab9 */ /* 0x000fe20000000000 */
[----:B------:R-:W-:Y:S01]  /*6ed0*/  BSSY B0, `(.L_x_3883) ;  /* 0x00001fc000007945 */ /* 0x000fe20003800000 */
[----:B------:R-:W-:Y:S01]  /*6ee0*/  ISETP.NE.AND P0, PT, RZ, UR4, PT ;  /* 0x00000004ff007c0c */ /* 0x000fe2000bf05270 */
[----:B------:R-:W-:-:S12]  /*6ef0*/  IMAD R4, R25, 0x40, R188 ;  /* 0x0000004019047824 */ /* 0x000fd800078e02bc */
[----:B------:R-:W-:Y:S05]  /*6f00*/  @!P0 BRA `(.L_x_3884) ;  /* 0x0000001000008947 */ /* 0x000fea0003800000 */
[----:B------:R-:W-:-:S03]  /*6f10*/  UMOV UR4, 0xffffffff ;  /* 0xffffffff00047882 */ /* 0x000fc60000000000 */
[----:B------:R-:W-:Y:S05]  /*6f20*/  BRA.DIV UR4, `(.L_x_3885) ;  /* 0x0000010a04c87947 */ /* 0x000fea000b800000 */
[----:B------:R0:W1:Y:S04]  /*6f30*/  SHFL.IDX PT, R3, R27, RZ, 0x1c1f ;  /* 0x001c1fff1b037589 */ /* 0x00006800000e0000 */
[----:B------:R0:W2:Y:S04]  /*6f40*/  SHFL.IDX PT, R0, R26, RZ, 0x1c1f ;  /* 0x001c1fff1a007589 */ /* 0x0000a800000e0000 */
[----:B------:R0:W3:Y:S04]  /*6f50*/  SHFL.IDX PT, R5, R29, RZ, 0x1c1f ;  /* 0x001c1fff1d057589 */ /* 0x0000e800000e0000 */
[----:B------:R0:W4:Y:S02]  /*6f60*/  SHFL.IDX PT, R14, R28, RZ, 0x1c1f ;  /* 0x001c1fff1c0e7589 */ /* 0x00012400000e0000 */
.L_x_4093:
[----:B------:R-:W5:Y:S01]  /*6f70*/  LDL R9, [R1+0x34] ;  /* 0x0000340001097983 */ /* 0x000f620000100800 */
[----:B------:R-:W-:Y:S01]  /*6f80*/  ULDC UR4, c[0x0][0x448] ;  /* 0x0001120000047ab9 */ /* 0x000fe20000000800 */
[----:B------:R-:W-:Y:S01]  /*6f90*/  IMAD.SHL.U32 R6, R190, 0x40, RZ ;  /* 0x00000040be067824 */ /* 0x000fe200078e00ff */
[----:B------:R-:W-:Y:S01]  /*6fa0*/  BSSY B1, `(.L_x_3886) ;  /* 0x0000024000017945 */ /* 0x000fe20003800000 */
[----:B------:R-:W-:Y:S01]  /*6fb0*/  IMAD R24, R24, UR4, RZ ;  /* 0x0000000418187c24 */ /* 0x000fe2000f8e02ff */
[----:B------:R-:W-:Y:S02]  /*6fc0*/  CS2R R10, SRZ ;  /* 0x00000000000a7805 */ /* 0x000fe4000001ff00 */
[----:B------:R-:W-:Y:S02]  /*6fd0*/  CS2R R12, SRZ ;  /* 0x00000000000c7805 */ /* 0x000fe4000001ff00 */
[----:B------:R-:W-:Y:S01]  /*6fe0*/  LOP3.LUT R7, R6, 0x1c0, RZ, 0xc0, !PT ;  /* 0x000001c006077812 */ /* 0x000fe200078ec0ff */
[----:B0-----:R-:W-:Y:S01]  /*6ff0*/  IMAD R26, R25, -0x40, R24 ;  /* 0xffffffc0191a7824 */ /* 0x001fe200078e0218 */
[----:B------:R-:W-:-:S02]  /*7000*/  ISETP.GE.AND P0, PT, R4, R24, PT ;  /* 0x000000180400720c */ /* 0x000fc40003f06270 */
[----:B------:R-:W-:Y:S02]  /*7010*/  LOP3.LUT R8, R7, 0x18, R16, 0xf8, !PT ;  /* 0x0000001807087812 */ /* 0x000fe400078ef810 */
[----:B------:R-:W-:-:S04]  /*7020*/  SHF.R.U32.HI R7, RZ, 0x3, R7 ;  /* 0x00000003ff077819 */ /* 0x000fc80000011607 */
[----:B------:R-:W-:Y:S02]  /*7030*/  LOP3.LUT R28, R8, R7, RZ, 0x3c, !PT ;  /* 0x00000007081c7212 */ /* 0x000fe400078e3cff */
[----:B-----5:R-:W-:-:S04]  /*7040*/  LEA.HI R6, R9, R9, RZ, 0x1 ;  /* 0x0000000909067211 */ /* 0x020fc800078f08ff */
[----:B------:R-:W-:Y:S02]  /*7050*/  LOP3.LUT R4, R6, 0xfffffffe, RZ, 0xc0, !PT ;  /* 0xfffffffe06047812 */ /* 0x000fe400078ec0ff */
[----:B------:R-:W-:-:S03]  /*7060*/  CS2R R6, SRZ ;  /* 0x0000000000067805 */ /* 0x000fc6000001ff00 */
[----:B------:R-:W-:Y:S01]  /*7070*/  IMAD.IADD R27, R9, 0x1, -R4 ;  /* 0x00000001091b7824 */ /* 0x000fe200078e0a04 */
[----:B------:R-:W-:Y:S01]  /*7080*/  CS2R R8, SRZ ;  /* 0x0000000000087805 */ /* 0x000fe2000001ff00 */
[----:B------:R-:W-:Y:S06]  /*7090*/  @P0 BRA `(.L_x_3887) ;  /* 0x0000000000500947 */ /* 0x000fec0003800000 */
[----:B------:R-:W4:Y:S01]  /*70a0*/  LDL R30, [R1+0x48] ;  /* 0x00004800011e7983 */ /* 0x000f220000100800 */
[----:B------:R-:W-:-:S03]  /*70b0*/  ULDC UR4, c[0x0][0x3f4] ;  /* 0x0000fd0000047ab9 */ /* 0x000fc60000000800 */
[----:B------:R-:W4:Y:S01]  /*70c0*/  LDL R29, [R1+0x44] ;  /* 0x00004400011d7983 */ /* 0x000f220000100800 */
[----:B------:R-:W-:Y:S01]  /*70d0*/  ISETP.GE.AND P3, PT, R193, UR4, PT ;  /* 0x00000004c1007c0c */ /* 0x000fe2000bf66270 */
[----:B--2---:R-:W-:Y:S01]  /*70e0*/  IMAD.MOV.U32 R6, RZ, RZ, R0 ;  /* 0x000000ffff067224 */ /* 0x004fe200078e0000 */
[----:B------:R-:W-:Y:S01]  /*70f0*/  ISETP.GE.AND P2, PT, R184, UR4, PT ;  /* 0x00000004b8007c0c */ /* 0x000fe2000bf46270 */
[----:B---3--:R-:W-:Y:S01]  /*7100*/  IMAD.MOV.U32 R15, RZ, RZ, R5 ;  /* 0x000000ffff0f7224 */ /* 0x008fe200078e0005 */
[----:B-1----:R-:W-:Y:S02]  /*7110*/  MOV R7, R3 ;  /* 0x0000000300077202 */ /* 0x002fe40000000f00 */
[----:B------:R-:W-:-:S09]  /*7120*/  CS2R R10, SRZ ;  /* 0x00000000000a7805 */ /* 0x000fd2000001ff00 */
[----:B------:R-:W-:Y:S01]  /*7130*/  @!P2 IMAD.WIDE R20, R184, 0x2, R6 ;  /* 0x00000002b814a825 */ /* 0x000fe200078e0206 */
[----:B------:R-:W-:-:S04]  /*7140*/  CS2R R6, SRZ ;  /* 0x0000000000067805 */ /* 0x000fc8000001ff00 */
[----:B------:R0:W5:Y:S01]  /*7150*/  @!P2 LD.E.64 R12, desc[UR40][R20.64] ;  /* 0x00000028140ca980 */ /* 0x000162000c101b00 */
[-C--:B----4-:R-:W-:Y:S02]  /*7160*/  @!P3 IADD3 R24, P0, R0, R30.reuse, RZ ;  /* 0x0000001e0018b210 */ /* 0x090fe40007f1e0ff */
[----:B------:R-:W-:Y:S01]  /*7170*/  @!P3 IADD3 R4, P1, R14, R30, RZ ;  /* 0x0000001e0e04b210 */ /* 0x000fe20007f3e0ff */
[----:B------:R-:W-:-:S04]  /*7180*/  @!P2 IMAD.WIDE R14, R184, 0x2, R14 ;  /* 0x00000002b80ea825 */ /* 0x000fc800078e020e */
[--C-:B------:R-:W-:Y:S01]  /*7190*/  @!P3 IMAD.X R25, R3, 0x1, R29.reuse, P0 ;  /* 0x000000010319b824 */ /* 0x100fe200000e061d */
[----:B------:R0:W5:Y:S01]  /*71a0*/  @!P2 LD.E.64 R8, desc[UR40][R14.64] ;  /* 0x000000280e08a980 */ /* 0x000162000c101b00 */
[----:B------:R-:W-:-:S03]  /*71b0*/  @!P3 IMAD.X R5, R5, 0x1, R29, P1 ;  /* 0x000000010505b824 */ /* 0x000fc600008e061d */
[----:B------:R0:W5:Y:S04]  /*71c0*/  @!P3 LD.E.64 R10, desc[UR40][R24.64] ;  /* 0x00000028180ab980 */ /* 0x000168000c101b00 */
[----:B------:R0:W5:Y:S02]  /*71d0*/  @!P3 LD.E.64 R6, desc[UR40][R4.64] ;  /* 0x000000280406b980 */ /* 0x000164000c101b00 */
.L_x_3887:
[----:B------:R-:W-:Y:S05]  /*71e0*/  BSYNC B1 ;  /* 0x0000000000017941 */ /* 0x000fea0003800000 */
.L_x_3886:
[----:B0--3--:R-:W-:Y:S01]  /*71f0*/  SHF.L.U32 R5, R27, 0x1f, RZ ;  /* 0x0000001f1b057819 */ /* 0x009fe200000006ff */
[----:B-1----:R-:W-:Y:S01]  /*7200*/  IMAD R3, R209, 0x200, R28 ;  /* 0x00000200d1037824 */ /* 0x002fe200078e021c */
[----:B------:R-:W-:Y:S01]  /*7210*/  LOP3.LUT P1, RZ, R190, 0x4, RZ, 0xc0, !PT ;  /* 0x00000004beff7812 */ /* 0x000fe2000782c0ff */
[----:B-----5:R-:W-:Y:S01]  /*7220*/  IMAD.MOV.U32 R29, RZ, RZ, R12 ;  /* 0x000000ffff1d7224 */ /* 0x020fe200078e000c */
[----:B------:R-:W0:Y:S01]  /*7230*/  SYNCS.PHASECHK.TRANS64.TRYWAIT P0, [R2+URZ+0x28c00], R5 ;  /* 0x028c0005020075a7 */ /* 0x000e22000800017f */
[----:B------:R-:W-:Y:S01]  /*7240*/  IMAD R3, R3, 0x2, R2 ;  /* 0x0000000203037824 */ /* 0x000fe200078e0202 */
[--C-:B------:R-:W-:Y:S01]  /*7250*/  SHF.R.U64 R32, R12, 0x10, R13.reuse ;  /* 0x000000100c207819 */ /* 0x100fe2000000120d */
[----:B------:R-:W-:Y:S01]  /*7260*/  IMAD.MOV.U32 R31, RZ, RZ, R8 ;  /* 0x000000ffff1f7224 */ /* 0x000fe200078e0008 */
[----:B------:R-:W-:Y:S01]  /*7270*/  MOV R28, R10 ;  /* 0x0000000a001c7202 */ /* 0x000fe20000000f00 */
[----:B----4-:R-:W-:Y:S01]  /*7280*/  IMAD.MOV.U32 R14, RZ, RZ, R13 ;  /* 0x000000ffff0e7224 */ /* 0x010fe200078e000d */
[--C-:B------:R-:W-:Y:S01]  /*7290*/  SHF.R.U64 R33, R10, 0x10, R11.reuse ;  /* 0x000000100a217819 */ /* 0x100fe2000000120b */
[----:B------:R-:W-:Y:S01]  /*72a0*/  IMAD.MOV.U32 R12, RZ, RZ, R11 ;  /* 0x000000ffff0c7224 */ /* 0x000fe200078e000b */
[--C-:B------:R-:W-:Y:S01]  /*72b0*/  SHF.R.U64 R34, R8, 0x10, R9.reuse ;  /* 0x0000001008227819 */ /* 0x100fe20000001209 */
[----:B------:R-:W-:Y:S01]  /*72c0*/  IMAD.MOV.U32 R10, RZ, RZ, R9 ;  /* 0x000000ffff0a7224 */ /* 0x000fe200078e0009 */
[----:B------:R-:W-:Y:S01]  /*72d0*/  SHF.R.U32.HI R13, RZ, 0x10, R13 ;  /* 0x00000010ff0d7819 */ /* 0x000fe2000001160d */
[----:B------:R-:W-:Y:S01]  /*72e0*/  IMAD.MOV.U32 R30, RZ, RZ, R6 ;  /* 0x000000ffff1e7224 */ /* 0x000fe200078e0006 */
[----:B------:R-:W-:Y:S01]  /*72f0*/  SHF.R.U32.HI R11, RZ, 0x10, R11 ;  /* 0x00000010ff0b7819 */ /* 0x000fe2000001160b */
[C---:B------:R-:W-:Y:S01]  /*7300*/  VIADD R4, R3.reuse, 0x20400 ;  /* 0x0002040003047836 */ /* 0x040fe20000000000 */
[----:B------:R-:W-:Y:S01]  /*7310*/  SHF.R.U32.HI R9, RZ, 0x10, R9 ;  /* 0x00000010ff097819 */ /* 0x000fe20000011609 */
[--C-:B------:R-:W-:Y:S01]  /*7320*/  IMAD.MOV.U32 R8, RZ, RZ, R7.reuse ;  /* 0x000000ffff087224 */ /* 0x100fe200078e0007 */
[----:B------:R-:W-:Y:S01]  /*7330*/  VIMNMX R27, R26, 0x40, PT ;  /* 0x000000401a1b7848 */ /* 0x000fe20003fe0100 */
[----:B------:R-:W-:Y:S01]  /*7340*/  BSSY B1, `(.L_x_3888) ;  /* 0x000000e000017945 */ /* 0x000fe20003800000 */
[----:B--2---:R-:W-:Y:S01]  /*7350*/  IADD3 R0, R3, 0x20440, RZ ;  /* 0x0002044003007810 */ /* 0x004fe20007ffe0ff */
[----:B------:R-:W-:Y:S01]  /*7360*/  @P1 VIADD R0, R4, 0xffffffc0 ;  /* 0xffffffc004001836 */ /* 0x000fe20000000000 */
[----:B------:R-:W-:-:S02]  /*7370*/  SHF.R.U64 R35, R6, 0x10, R7 ;  /* 0x0000001006237819 */ /* 0x000fc40000001207 */
[----:B------:R-:W-:Y:S02]  /*7380*/  SHF.R.U32.HI R6, RZ, 0x10, R7 ;  /* 0x00000010ff067819 */ /* 0x000fe40000011607 */
[----:B------:R-:W-:Y:S02]  /*7390*/  PRMT R29, R29, 0x5410, R14 ;  /* 0x000054101d1d7816 */ /* 0x000fe4000000000e */
[----:B------:R-:W-:Y:S02]  /*73a0*/  PRMT R32, R32, 0x5410, R13 ;  /* 0x0000541020207816 */ /* 0x000fe4000000000d */
[----:B------:R-:W-:Y:S02]  /*73b0*/  PRMT R28, R28, 0x5410, R12 ;  /* 0x000054101c1c7816 */ /* 0x000fe4000000000c */
[----:B------:R-:W-:Y:S02]  /*73c0*/  PRMT R33, R33, 0x5410, R11 ;  /* 0x0000541021217816 */ /* 0x000fe4000000000b */
[----:B------:R-:W-:-:S02]  /*73d0*/  ISETP.GE.AND P1, PT, R188, R27, PT ;  /* 0x0000001bbc00720c */ /* 0x000fc40003f26270 */
[----:B------:R-:W-:Y:S02]  /*73e0*/  PRMT R31, R31, 0x5410, R10 ;  /* 0x000054101f1f7816 */ /* 0x000fe4000000000a */
[----:B------:R-:W-:Y:S02]  /*73f0*/  PRMT R34, R34, 0x5410, R9 ;  /* 0x0000541022227816 */ /* 0x000fe40000000009 */
[----:B------:R-:W-:Y:S01]  /*7400*/  PRMT R30, R30, 0x5410, R8 ;  /* 0x000054101e1e7816 */ /* 0x000fe20000000008 */
[----:B0-----:R-:W-:Y:S06]  /*7410*/  @!P0 BRA `(.L_x_3889) ;  /* 0x0000010400fc8947 */ /* 0x001fec0003800000 */
.L_x_4094:
[----:B------:R-:W-:Y:S05]  /*7420*/  BSYNC B1 ;  /* 0x0000000000017941 */ /* 0x000fea0003800000 */
.L_x_3888:
[----:B------:R-:W-:Y:S01]  /*7430*/  BSSY B1, `(.L_x_3890) ;  /* 0x0000056000017945 */ /* 0x000fe20003800000 */
[----:B------:R-:W-:-:S03]  /*7440*/  PRMT R35, R35, 0x5410, R6 ;  /* 0x0000541023237816 */ /* 0x000fc60000000006 */
[----:B------:R-:W-:Y:S05]  /*7450*/  @P1 BRA `(.L_x_3891) ;  /* 0x00000004004c1947 */ /* 0x000fea0003800000 */
[----:B------:R-:W1:Y:S01]  /*7460*/  LDC R4, c[0x0][0x3f4] ;  /* 0x0000fd00ff047b82 */ /* 0x000e620000000800 */
[----:B------:R-:W-:Y:S01]  /*7470*/  BSSY B2, `(.L_x_3892) ;  /* 0x000002a000027945 */ /* 0x000fe20003800000 */
[-C--:B-1----:R-:W-:Y:S02]  /*7480*/  ISETP.GE.AND P0, PT, R184, R4.reuse, PT ;  /* 0x00000004b800720c */ /* 0x082fe40003f06270 */
[----:B------:R-:W-:-:S11]  /*7490*/  ISETP.GE.AND P1, PT, R193, R4, PT ;  /* 0x00000004c100720c */ /* 0x000fd60003f26270 */
        /* <DEDUP_REMOVED lines=39> */
.L_x_3893:
[----:B------:R-:W-:Y:S05]  /*7710*/  BSYNC B2 ;  /* 0x0000000000027941 */ /* 0x000fea0003800000 */
.L_x_3892:
        /* <DEDUP_REMOVED lines=39> */
.L_x_3891:
[----:B------:R-:W-:Y:S05]  /*7990*/  BSYNC B1 ;  /* 0x0000000000017941 */ /* 0x000fea0003800000 */
.L_x_3890:
[----:B-12---:R-:W-:-:S05]  /*79a0*/  VIADD R4, R188, 0x20 ;  /* 0x00000020bc047836 */ /* 0x006fca0000000000 */
[----:B------:R-:W-:-:S13]  /*79b0*/  ISETP.GE.AND P0, PT, R4, R27, PT ;  /* 0x0000001b0400720c */ /* 0x000fda0003f06270 */
        /* <DEDUP_REMOVED lines=8> */
[--C-:B------:R-:W-:Y:S02]  /*7a40*/  HADD2.F32 R20, -RZ, R31.reuse.H0_H0 ;  /* 0x2000001fff147230 */ /* 0x100fe40000004100 */
[----:B------:R-:W-:Y:S02]  /*7a50*/  HADD2.F32 R25, -RZ, R34.H0_H0 ;  /* 0x20000022ff197230 */ /* 0x000fe40000004100 */
[----:B------:R-:W-:Y:S02]  /*7a60*/  HADD2.F32 R21, -RZ, R32.H0_H0 ;  /* 0x20000020ff157230 */ /* 0x000fe40000004100 */
[----:B------:R-:W-:Y:S02]  /*7a70*/  HADD2.F32 R24, -RZ, R31.H1_H1 ;  /* 0x3000001fff187230 */ /* 0x000fe40000004100 */
[----:B------:R-:W-:-:S02]  /*7a80*/  HADD2.F32 R27, -RZ, R34.H1_H1 ;  /* 0x30000022ff1b7230 */ /* 0x000fc40000004100 */
[--C-:B0-----:R-:W-:Y:S02]  /*7a90*/  HADD2.F32 R8, -RZ, R4.reuse.H0_H0 ;  /* 0x20000004ff087230 */ /* 0x101fe40000004100 */
[----:B------:R-:W-:Y:S02]  /*7aa0*/  HADD2.F32 R4, -RZ, R4.H1_H1 ;  /* 0x30000004ff047230 */ /* 0x000fe40000004100 */
[--C-:B------:R-:W-:Y:S02]  /*7ab0*/  HADD2.F32 R9, -RZ, R5.reuse.H0_H0 ;  /* 0x20000005ff097230 */ /* 0x100fe40000004100 */
[----:B------:R-:W-:Y:S02]  /*7ac0*/  HADD2.F32 R5, -RZ, R5.H1_H1 ;  /* 0x30000005ff057230 */ /* 0x000fe40000004100 */
[-C--:B------:R-:W-:Y:S01]  /*7ad0*/  FMUL.FTZ R13, R20, R4.reuse ;  /* 0x00000004140d7220 */ /* 0x080fe20000410000 */
[----:B------:R-:W-:Y:S01]  /*7ae0*/  FMUL.FTZ R15, R14, R4 ;  /* 0x000000040e0f7220 */ /* 0x000fe20000410000 */
[----:B------:R-:W-:-:S02]  /*7af0*/  HADD2.F32 R10, -RZ, R6.H0_H0 ;  /* 0x20000006ff0a7230 */ /* 0x000fc40000004100 */
[-C--:B------:R-:W-:Y:S01]  /*7b00*/  FMUL.FTZ R12, R25, R5.reuse ;  /* 0x00000005190c7220 */ /* 0x080fe20000410000 */
[-C--:B------:R-:W-:Y:S01]  /*7b10*/  FFMA.FTZ R4, R14, R8.reuse, -R13 ;  /* 0x000000080e047223 */ /* 0x080fe2000001080d */
[----:B------:R-:W-:Y:S01]  /*7b20*/  FFMA.FTZ R15, R20, R8, R15 ;  /* 0x00000008140f7223 */ /* 0x000fe2000001000f */
[C---:B------:R-:W-:Y:S01]  /*7b30*/  FMUL.FTZ R8, R21.reuse, R5 ;  /* 0x0000000515087220 */ /* 0x040fe20000410000 */
[--C-:B------:R-:W-:Y:S02]  /*7b40*/  HADD2.F32 R11, -RZ, R7.reuse.H0_H0 ;  /* 0x20000007ff0b7230 */ /* 0x100fe40000004100 */
[-C--:B------:R-:W-:Y:S01]  /*7b50*/  FFMA.FTZ R5, R21, R9.reuse, -R12 ;  /* 0x0000000915057223 */ /* 0x080fe2000001080c */
[----:B------:R-:W-:Y:S02]  /*7b60*/  HADD2.F32 R6, -RZ, R6.H1_H1 ;  /* 0x30000006ff067230 */ /* 0x000fe40000004100 */
[----:B------:R-:W-:Y:S01]  /*7b70*/  FFMA.FTZ R8, R25, R9, R8 ;  /* 0x0000000919087223 */ /* 0x000fe20000010008 */
[----:B------:R-:W-:Y:S01]  /*7b80*/  HADD2.F32 R7, -RZ, R7.H1_H1 ;  /* 0x30000007ff077230 */ /* 0x000fe20000004100 */
[----:B------:R-:W-:Y:S01]  /*7b90*/  F2FP.F16.F32.PACK_AB R4, R15, R4 ;  /* 0x000000040f04723e */ /* 0x000fe200000000ff */
[----:B------:R-:W-:-:S02]  /*7ba0*/  HADD2.F32 R20, -RZ, R29.H1_H1 ;  /* 0x3000001dff147230 */ /* 0x000fc40000004100 */
[-C--:B------:R-:W-:Y:S01]  /*7bb0*/  FMUL.FTZ R9, R24, R6.reuse ;  /* 0x0000000618097220 */ /* 0x080fe20000410000 */
[----:B------:R-:W-:Y:S02]  /*7bc0*/  HADD2.F32 R21, -RZ, R32.H1_H1 ;  /* 0x30000020ff157230 */ /* 0x000fe40000004100 */
[----:B------:R-:W-:Y:S01]  /*7bd0*/  FMUL.FTZ R12, R27, R7 ;  /* 0x000000071b0c7220 */ /* 0x000fe20000410000 */
[----:B------:R-:W-:Y:S01]  /*7be0*/  F2FP.F16.F32.PACK_AB R5, R8, R5 ;  /* 0x000000050805723e */ /* 0x000fe200000000ff */
[C---:B------:R-:W-:Y:S01]  /*7bf0*/  FMUL.FTZ R13, R20.reuse, R6 ;  /* 0x00000006140d7220 */ /* 0x040fe20000410000 */
[-C--:B------:R-:W-:Y:S01]  /*7c00*/  FFMA.FTZ R6, R20, R10.reuse, -R9 ;  /* 0x0000000a14067223 */ /* 0x080fe20000010809 */
[C---:B------:R-:W-:Y:S01]  /*7c10*/  FMUL.FTZ R14, R21.reuse, R7 ;  /* 0x00000007150e7220 */ /* 0x040fe20000410000 */
[-C--:B------:R-:W-:Y:S01]  /*7c20*/  FFMA.FTZ R7, R21, R11.reuse, -R12 ;  /* 0x0000000b15077223 */ /* 0x080fe2000001080c */
[----:B------:R-:W-:Y:S02]  /*7c30*/  FFMA.FTZ R13, R24, R10, R13 ;  /* 0x0000000a180d7223 */ /* 0x000fe4000001000d */
[----:B------:R-:W-:-:S03]  /*7c40*/  FFMA.FTZ R14, R27, R11, R14 ;  /* 0x0000000b1b0e7223 */ /* 0x000fc6000001000e */
[----:B------:R-:W-:Y:S02]  /*7c50*/  F2FP.F16.F32.PACK_AB R6, R13, R6 ;  /* 0x000000060d06723e */ /* 0x000fe400000000ff */
[----:B------:R-:W-:-:S05]  /*7c60*/  F2FP.F16.F32.PACK_AB R7, R14, R7 ;  /* 0x000000070e07723e */ /* 0x000fca00000000ff */
[----:B------:R1:W-:Y:S02]  /*7c70*/  STS.128 [R3+0x21400], R4 ;  /* 0x0214000403007388 */ /* 0x0003e40000000c00 */
.L_x_3896:
[----:B------:R-:W-:Y:S05]  /*7c80*/  BSYNC B1 ;  /* 0x0000000000017941 */ /* 0x000fea0003800000 */
.L_x_3895:
[----:B------:R-:W-:Y:S05]  /*7c90*/  @P1 BRA `(.L_x_3894) ;  /* 0x00000010007c1947 */ /* 0x000fea0003800000 */
[----:B01----:R-:W0:Y:S01]  /*7ca0*/  LDS.128 R4, [R0+0x1000] ;  /* 0x0010000000047984 */ /* 0x003e220000000c00 */
[----:B------:R-:W-:Y:S02]  /*7cb0*/  HADD2.F32 R15, -RZ, R30.H0_H0 ;  /* 0x2000001eff0f7230 */ /* 0x000fe40000004100 */
[----:B------:R-:W-:Y:S02]  /*7cc0*/  HADD2.F32 R13, -RZ, R28.H0_H0 ;  /* 0x2000001cff0d7230 */ /* 0x000fe40000004100 */
        /* <DEDUP_REMOVED lines=11> */
[----:B------:R-:W-:Y:S01]  /*7d80*/  FMUL.FTZ R11, R24, R5 ;  /* 0x00000005180b7220 */ /* 0x000fe20000410000 */
[----:B------:R-:W-:Y:S01]  /*7d90*/  FFMA.FTZ R4, R13, R3, -R12 ;  /* 0x000000030d047223 */ /* 0x000fe2000001080c */
[--C-:B------:R-:W-:Y:S02]  /*7da0*/  HADD2.F32 R10, -RZ, R7.reuse.H0_H0 ;  /* 0x20000007ff0a7230 */ /* 0x100fe40000004100 */
[C---:B------:R-:W-:Y:S01]  /*7db0*/  FMUL.FTZ R13, R20.reuse, R5 ;  /* 0x00000005140d7220 */ /* 0x040fe20000410000 */
[----:B------:R-:W-:Y:S02]  /*7dc0*/  HADD2.F32 R6, -RZ, R6.H1_H1 ;  /* 0x30000006ff067230 */ /* 0x000fe40000004100 */
[----:B------:R-:W-:Y:S01]  /*7dd0*/  FFMA.FTZ R3, R15, R3, R14 ;  /* 0x000000030f037223 */ /* 0x000fe2000001000e */
[----:B------:R-:W-:Y:S02]  /*7de0*/  HADD2.F32 R7, -RZ, R7.H1_H1 ;  /* 0x30000007ff077230 */ /* 0x000fe40000004100 */
[----:B------:R-:W-:Y:S01]  /*7df0*/  FFMA.FTZ R5, R20, R8, -R11 ;  /* 0x0000000814057223 */ /* 0x000fe2000001080b */
[----:B------:R-:W-:-:S02]  /*7e00*/  HADD2.F32 R15, -RZ, R28.H1_H1 ;  /* 0x3000001cff0f7230 */ /* 0x000fc40000004100 */
[----:B------:R-:W-:Y:S01]  /*7e10*/  FFMA.FTZ R8, R24, R8, R13 ;  /* 0x0000000818087223 */ /* 0x000fe2000001000d */
[----:B------:R-:W-:Y:S02]  /*7e20*/  HADD2.F32 R20, -RZ, R33.H1_H1 ;  /* 0x30000021ff147230 */ /* 0x000fe40000004100 */
[-C--:B------:R-:W-:Y:S01]  /*7e30*/  FMUL.FTZ R12, R21, R6.reuse ;  /* 0x00000006150c7220 */ /* 0x080fe20000410000 */
[-C--:B------:R-:W-:Y:S01]  /*7e40*/  FMUL.FTZ R11, R26, R7.reuse ;  /* 0x000000071a0b7220 */ /* 0x080fe20000410000 */
[----:B------:R-:W-:Y:S01]  /*7e50*/  FMUL.FTZ R14, R15, R6 ;  /* 0x000000060f0e7220 */ /* 0x000fe20000410000 */
[----:B------:R-:W-:Y:S01]  /*7e60*/  F2FP.F16.F32.PACK_AB R4, R3, R4 ;  /* 0x000000040304723e */ /* 0x000fe200000000ff */
[C---:B------:R-:W-:Y:S01]  /*7e70*/  FMUL.FTZ R13, R20.reuse, R7 ;  /* 0x00000007140d7220 */ /* 0x040fe20000410000 */
[-C--:B------:R-:W-:Y:S01]  /*7e80*/  FFMA.FTZ R6, R15, R9.reuse, -R12 ;  /* 0x000000090f067223 */ /* 0x080fe2000001080c */
[-C--:B------:R-:W-:Y:S01]  /*7e90*/  FFMA.FTZ R7, R20, R10.reuse, -R11 ;  /* 0x0000000a14077223 */ /* 0x080fe2000001080b */
[----:B------:R-:W-:Y:S01]  /*7ea0*/  FFMA.FTZ R9, R21, R9, R14 ;  /* 0x0000000915097223 */ /* 0x000fe2000001000e */
[----:B------:R-:W-:Y:S01]  /*7eb0*/  FFMA.FTZ R10, R26, R10, R13 ;  /* 0x0000000a1a0a7223 */ /* 0x000fe2000001000d */
[----:B------:R-:W-:-:S03]  /*7ec0*/  F2FP.F16.F32.PACK_AB R5, R8, R5 ;  /* 0x000000050805723e */ /* 0x000fc600000000ff */
[----:B------:R-:W-:Y:S02]  /*7ed0*/  F2FP.F16.F32.PACK_AB R6, R9, R6 ;  /* 0x000000060906723e */ /* 0x000fe400000000ff */
[----:B------:R-:W-:-:S05]  /*7ee0*/  F2FP.F16.F32.PACK_AB R7, R10, R7 ;  /* 0x000000070a07723e */ /* 0x000fca00000000ff */
[----:B------:R4:W-:Y:S01]  /*7ef0*/  STS.128 [R0+0x1000], R4 ;  /* 0x0010000400007388 */ /* 0x0009e20000000c00 */
[----:B------:R-:W-:Y:S05]  /*7f00*/  BRA `(.L_x_3894) ;  /* 0x0000000c00e07947 */ /* 0x000fea0003800000 */
.L_x_3884:
[----:B------:R-:W-:-:S03]  /*7f10*/  UMOV UR4, 0xffffffff ;  /* 0xffffffff00047882 */ /* 0x000fc60000000000 */
[----:B------:R-:W-:Y:S05]  /*7f20*/  BRA.DIV UR4, `(.L_x_3897) ;  /* 0x000000fe044c7947 */ /* 0x000fea000b800000 */
[----:B------:R0:W1:Y:S04]  /*7f30*/  SHFL.IDX PT, R0, R27, RZ, 0x1c1f ;  /* 0x001c1fff1b007589 */ /* 0x00006800000e0000 */
[----:B------:R0:W2:Y:S04]  /*7f40*/  SHFL.IDX PT, R3, R26, RZ, 0x1c1f ;  /* 0x001c1fff1a037589 */ /* 0x0000a800000e0000 */
[----:B------:R0:W3:Y:S04]  /*7f50*/  SHFL.IDX PT, R20, R29, RZ, 0x1c1f ;  /* 0x001c1fff1d147589 */ /* 0x0000e800000e0000 */
[----:B------:R0:W4:Y:S02]  /*7f60*/  SHFL.IDX PT, R14, R28, RZ, 0x1c1f ;  /* 0x001c1fff1c0e7589 */ /* 0x00012400000e0000 */
.L_x_4100:
[----:B------:R-:W5:Y:S01]  /*7f70*/  LDL R6, [R1+0x34] ;  /* 0x0000340001067983 */ /* 0x000f620000100800 */
[----:B------:R-:W-:Y:S01]  /*7f80*/  ULDC UR4, c[0x0][0x448] ;  /* 0x0001120000047ab9 */ /* 0x000fe20000000800 */
[----:B------:R-:W-:Y:S01]  /*7f90*/  BSSY B1, `(.L_x_3898) ;  /* 0x0000019000017945 */ /* 0x000fe20003800000 */
[----:B------:R-:W-:Y:S01]  /*7fa0*/  IMAD R21, R24, UR4, RZ ;  /* 0x0000000418157c24 */ /* 0x000fe2000f8e02ff */
[----:B------:R-:W-:Y:S02]  /*7fb0*/  CS2R R8, SRZ ;  /* 0x0000000000087805 */ /* 0x000fe4000001ff00 */
[----:B------:R-:W-:Y:S02]  /*7fc0*/  CS2R R10, SRZ ;  /* 0x00000000000a7805 */ /* 0x000fe4000001ff00 */
[----:B------:R-:W-:Y:S01]  /*7fd0*/  ISETP.GE.AND P0, PT, R4, R21, PT ;  /* 0x000000150400720c */ /* 0x000fe20003f06270 */
[----:B------:R-:W-:Y:S01]  /*7fe0*/  IMAD R21, R25, -0x40, R21 ;  /* 0xffffffc019157824 */ /* 0x000fe200078e0215 */
[----:B-----5:R-:W-:-:S04]  /*7ff0*/  LEA.HI R5, R6, R6, RZ, 0x1 ;  /* 0x0000000606057211 */ /* 0x020fc800078f08ff */
[----:B------:R-:W-:-:S05]  /*8000*/  LOP3.LUT R5, R5, 0xfffffffe, RZ, 0xc0, !PT ;  /* 0xfffffffe05057812 */ /* 0x000fca00078ec0ff */
[----:B------:R-:W-:Y:S01]  /*8010*/  IMAD.IADD R25, R6, 0x1, -R5 ;  /* 0x0000000106197824 */ /* 0x000fe200078e0a05 */
[----:B------:R-:W-:Y:S02]  /*8020*/  CS2R R4, SRZ ;  /* 0x0000000000047805 */ /* 0x000fe4000001ff00 */
[----:B------:R-:W-:Y:S02]  /*8030*/  CS2R R6, SRZ ;  /* 0x0000000000067805 */ /* 0x000fe4000001ff00 */
[----:B------:R-:W-:Y:S01]  /*8040*/  SHF.L.U32 R25, R25, 0x1f, RZ ;  /* 0x0000001f19197819 */ /* 0x000fe200000006ff */
[----:B------:R-:W-:Y:S06]  /*8050*/  @P0 BRA `(.L_x_3899) ;  /* 0x0000000000300947 */ /* 0x000fec0003800000 */
[----:B------:R-:W-:Y:S01]  /*8060*/  ULDC UR4, c[0x0][0x3f4] ;  /* 0x0000fd0000047ab9 */ /* 0x000fe20000000800 */
[C---:B------:R-:W-:Y:S01]  /*8070*/  IMAD.SHL.U32 R15, R16.reuse, 0x2, RZ ;  /* 0x00000002100f7824 */ /* 0x040fe200078e00ff */
[C---:B------:R-:W-:Y:S02]  /*8080*/  ISETP.GE.AND P2, PT, R16.reuse, UR4, PT ;  /* 0x0000000410007c0c */ /* 0x040fe4000bf46270 */
[----:B------:R-:W-:Y:S02]  /*8090*/  SHF.L.U64.HI R5, R16, 0x1, R17 ;  /* 0x0000000110057819 */ /* 0x000fe40000010211 */
[-C--:B--2---:R-:W-:Y:S02]  /*80a0*/  IADD3 R12, P0, R3, R15.reuse, RZ ;  /* 0x0000000f030c7210 */ /* 0x084fe40007f1e0ff */
[----:B----4-:R-:W-:-:S03]  /*80b0*/  IADD3 R14, P1, R14, R15, RZ ;  /* 0x0000000f0e0e7210 */ /* 0x010fc60007f3e0ff */
[----:B-1----:R-:W-:Y:S01]  /*80c0*/  IMAD.X R13, R0, 0x1, R5, P0 ;  /* 0x00000001000d7824 */ /* 0x002fe200000e0605 */
[----:B---3--:R-:W-:Y:S02]  /*80d0*/  IADD3.X R15, R20, R5, RZ, P1, !PT ;  /* 0x00000005140f7210 */ /* 0x008fe40000ffe4ff */
[----:B------:R-:W-:Y:S01]  /*80e0*/  CS2R R4, SRZ ;  /* 0x0000000000047805 */ /* 0x000fe2000001ff00 */
[----:B------:R-:W-:Y:S06]  /*80f0*/  @P2 BRA `(.L_x_3899) ;  /* 0x0000000000082947 */ /* 0x000fec0003800000 */
[----:B------:R1:W5:Y:S04]  /*8100*/  LD.E.128 R4, desc[UR40][R12.64] ;  /* 0x000000280c047980 */ /* 0x000368000c101d00 */
[----:B------:R1:W5:Y:S02]  /*8110*/  LD.E.128 R8, desc[UR40][R14.64] ;  /* 0x000000280e087980 */ /* 0x000364000c101d00 */
.L_x_3899:
[----:B------:R-:W-:Y:S05]  /*8120*/  BSYNC B1 ;  /* 0x0000000000017941 */ /* 0x000fea0003800000 */
.L_x_3898:
[----:B------:R-:W0:Y:S01]  /*8130*/  SYNCS.PHASECHK.TRANS64.TRYWAIT P1, [R2+URZ+0x28c00], R25 ;  /* 0x028c0019020075a7 */ /* 0x000e22000802017f */
[----:B-----5:R-:W-:Y:S01]  /*8140*/  IMAD.MOV.U32 R38, RZ, RZ, R4 ;  /* 0x000000ffff267224 */ /* 0x020fe200078e0004 */
[--C-:B-1----:R-:W-:Y:S01]  /*8150*/  SHF.R.U64 R12, R4, 0x10, R5.reuse ;  /* 0x00000010040c7819 */ /* 0x102fe20000001205 */
[--C-:B------:R-:W-:Y:S01]  /*8160*/  IMAD.MOV.U32 R0, RZ, RZ, R5.reuse ;  /* 0x000000ffff007224 */ /* 0x100fe200078e0005 */
[----:B------:R-:W-:Y:S01]  /*8170*/  SHF.R.U32.HI R42, RZ, 0x10, R5 ;  /* 0x00000010ff2a7819 */ /* 0x000fe20000011605 */
[----:B------:R-:W-:Y:S01]  /*8180*/  IMAD.MOV.U32 R39, RZ, RZ, R8 ;  /* 0x000000ffff277224 */ /* 0x000fe200078e0008 */
[----:B------:R-:W-:Y:S01]  /*8190*/  SHF.R.U64 R43, R8, 0x10, R9 ;  /* 0x00000010082b7819 */ /* 0x000fe20000001209 */
[----:B------:R-:W-:Y:S01]  /*81a0*/  IMAD.MOV.U32 R40, RZ, RZ, R6 ;  /* 0x000000ffff287224 */ /* 0x000fe200078e0006 */
[--C-:B------:R-:W-:Y:S01]  /*81b0*/  SHF.R.U64 R13, R6, 0x10, R7.reuse ;  /* 0x00000010060d7819 */ /* 0x100fe20000001207 */
[----:B------:R-:W-:Y:S01]  /*81c0*/  IMAD.MOV.U32 R4, RZ, RZ, R7 ;  /* 0x000000ffff047224 */ /* 0x000fe200078e0007 */
[--C-:B------:R-:W-:Y:S01]  /*81d0*/  SHF.R.U32.HI R8, RZ, 0x10, R9.reuse ;  /* 0x00000010ff087819 */ /* 0x100fe20000011609 */
[----:B------:R-:W-:Y:S01]  /*81e0*/  IMAD.MOV.U32 R5, RZ, RZ, R9 ;  /* 0x000000ffff057224 */ /* 0x000fe200078e0009 */
[----:B------:R-:W-:Y:S01]  /*81f0*/  VIMNMX R21, R21, 0x40, PT ;  /* 0x0000004015157848 */ /* 0x000fe20003fe0100 */
[----:B------:R-:W-:Y:S01]  /*8200*/  IMAD.MOV.U32 R41, RZ, RZ, R11 ;  /* 0x000000ffff297224 */ /* 0x000fe200078e000b */
[----:B------:R-:W-:Y:S01]  /*8210*/  SHF.R.U32.HI R7, RZ, 0x10, R7 ;  /* 0x00000010ff077819 */ /* 0x000fe20000011607 */
[----:B----4-:R-:W-:Y:S01]  /*8220*/  VIADD R14, R188, 0x20 ;  /* 0x00000020bc0e7836 */ /* 0x010fe20000000000 */
[----:B--2---:R-:W1:Y:S01]  /*8230*/  LDC R3, c[0x0][0x3f4] ;  /* 0x0000fd00ff037b82 */ /* 0x004e620000000800 */
[----:B------:R-:W-:Y:S01]  /*8240*/  MOV R6, R10 ;  /* 0x0000000a00067202 */ /* 0x000fe20000000f00 */
[----:B------:R-:W-:Y:S01]  /*8250*/  BSSY B1, `(.L_x_3900) ;  /* 0x0000010000017945 */ /* 0x000fe20003800000 */
[----:B------:R-:W-:-:S02]  /*8260*/  SHF.R.U64 R44, R10, 0x10, R11 ;  /* 0x000000100a2c7819 */ /* 0x000fc4000000120b */
[----:B------:R-:W-:Y:S02]  /*8270*/  SHF.R.U32.HI R9, RZ, 0x10, R11 ;  /* 0x00000010ff097819 */ /* 0x000fe4000001160b */
        /* <DEDUP_REMOVED lines=8> */
[C---:B-1----:R-:W-:Y:S01]  /*8300*/  ISETP.GE.AND P0, PT, R16.reuse, R3, PT ;  /* 0x000000031000720c */ /* 0x042fe20003f06270 */
[----:B------:R-:W-:-:S03]  /*8310*/  IMAD.IADD R3, R16, 0x1, R3 ;  /* 0x0000000110037824 */ /* 0x000fc600078e0203 */
[-C--:B------:R-:W-:Y:S02]  /*8320*/  ISETP.GE.OR P2, PT, R188, R21.reuse, P0 ;  /* 0x00000015bc00720c */ /* 0x080fe40000746670 */
[----:B------:R-:W-:Y:S01]  /*8330*/  ISETP.GE.OR P0, PT, R14, R21, P0 ;  /* 0x000000150e00720c */ /* 0x000fe20000706670 */
[----:B0-----:R-:W-:-:S12]  /*8340*/  @!P1 BRA `(.L_x_3901) ;  /* 0x000000f800b49947 */ /* 0x001fd80003800000 */
.L_x_4101:
[----:B------:R-:W-:Y:S05]  /*8350*/  BSYNC B1 ;  /* 0x0000000000017941 */ /* 0x000fea0003800000 */
.L_x_3900:
[----:B------:R-:W-:Y:S01]  /*8360*/  BSSY B1, `(.L_x_3902) ;  /* 0x0000059000017945 */ /* 0x000fe20003800000 */
[----:B------:R-:W-:-:S03]  /*8370*/  LOP3.LUT R3, R3, 0x38, RZ, 0xc0, !PT ;  /* 0x0000003803037812 */ /* 0x000fc600078ec0ff */
[----:B------:R-:W-:Y:S05]  /*8380*/  @P2 BRA `(.L_x_3903) ;  /* 0x0000000400582947 */ /* 0x000fea0003800000 */
[----:B------:R-:W-:Y:S02]  /*8390*/  IMAD.SHL.U32 R4, R190, 0x40, RZ ;  /* 0x00000040be047824 */ /* 0x000fe400078e00ff */
[----:B------:R-:W-:Y:S02]  /*83a0*/  HADD2.F32 R29, -RZ, R39.H0_H0 ;  /* 0x20000027ff1d7230 */ /* 0x000fe40000004100 */
[----:B------:R-:W-:Y:S01]  /*83b0*/  HADD2.F32 R27, -RZ, R38.H0_H0 ;  /* 0x20000026ff1b7230 */ /* 0x000fe20000004100 */
[----:B------:R-:W-:Y:S01]  /*83c0*/  LOP3.LUT R8, R4, 0x1c0, RZ, 0xc0, !PT ;  /* 0x000001c004087812 */ /* 0x000fe200078ec0ff */
[----:B------:R-:W-:-:S03]  /*83d0*/  HADD2.F32 R31, -RZ, R43.H0_H0 ;  /* 0x2000002bff1f7230 */ /* 0x000fc60000004100 */
[----:B------:R-:W-:Y:S02]  /*83e0*/  SHF.R.U32.HI R7, RZ, 0x3, R8 ;  /* 0x00000003ff077819 */ /* 0x000fe40000011608 */
[----:B------:R-:W-:Y:S02]  /*83f0*/  LOP3.LUT R4, R8, 0x38, R16, 0xf8, !PT ;  /* 0x0000003808047812 */ /* 0x000fe400078ef810 */
[----:B------:R-:W-:Y:S02]  /*8400*/  LOP3.LUT R8, R7, R3, R8, 0x1e, !PT ;  /* 0x0000000307087212 */ /* 0x000fe400078e1e08 */
[----:B------:R-:W-:Y:S02]  /*8410*/  LOP3.LUT R4, R4, R7, RZ, 0x3c, !PT ;  /* 0x0000000704047212 */ /* 0x000fe400078e3cff */
[----:B------:R-:W-:-:S03]  /*8420*/  LEA R9, R209, R8, 0x9 ;  /* 0x00000008d1097211 */ /* 0x000fc600078e48ff */
[----:B------:R-:W-:Y:S02]  /*8430*/  IMAD R5, R209, 0x200, R4 ;  /* 0x00000200d1057824 */ /* 0x000fe400078e0204 */
[--C-:B------:R-:W-:Y:S02]  /*8440*/  IMAD R36, R9, 0x2, R2.reuse ;  /* 0x0000000209247824 */ /* 0x100fe400078e0202 */
[----:B------:R-:W-:-:S03]  /*8450*/  IMAD R34, R5, 0x2, R2 ;  /* 0x0000000205227824 */ /* 0x000fc600078e0202 */
[----:B------:R-:W3:Y:S04]  /*8460*/  LDS.128 R8, [R36+0x20400] ;  /* 0x0204000024087984 */ /* 0x000ee80000000c00 */
[----:B------:R-:W1:Y:S01]  /*8470*/  LDS.128 R4, [R34+0x20400] ;  /* 0x0204000022047984 */ /* 0x000e620000000c00 */
[--C-:B---3--:R-:W-:Y:S02]  /*8480*/  HADD2.F32 R20, -RZ, R8.reuse.H0_H0 ;  /* 0x20000008ff147230 */ /* 0x108fe40000004100 */
[----:B------:R-:W-:Y:S02]  /*8490*/  HADD2.F32 R8, -RZ, R8.H1_H1 ;  /* 0x30000008ff087230 */ /* 0x000fe40000004100 */
[----:B-1----:R-:W-:Y:S02]  /*84a0*/  HADD2.F32 R12, -RZ, R4.H0_H0 ;  /* 0x20000004ff0c7230 */ /* 0x002fe40000004100 */
[C---:B------:R-:W-:Y:S01]  /*84b0*/  FMUL.FTZ R33, R20.reuse, R29 ;  /* 0x0000001d14217220 */ /* 0x040fe20000410000 */
[----:B------:R-:W-:Y:S01]  /*84c0*/  FMUL.FTZ R35, R20, R27 ;  /* 0x0000001b14237220 */ /* 0x000fe20000410000 */
[----:B------:R-:W-:-:S02]  /*84d0*/  HADD2.F32 R21, -RZ, R9.H0_H0 ;  /* 0x20000009ff157230 */ /* 0x000fc40000004100 */
[----:B------:R-:W-:Y:S01]  /*84e0*/  FMUL.FTZ R37, R8, R31 ;  /* 0x0000001f08257220 */ /* 0x000fe20000410000 */
[C---:B------:R-:W-:Y:S01]  /*84f0*/  FFMA.FTZ R33, R12.reuse, R27, -R33 ;  /* 0x0000001b0c217223 */ /* 0x040fe20000010821 */
[----:B------:R-:W-:Y:S02]  /*8500*/  HADD2.F32 R27, -RZ, R41.H1_H1 ;  /* 0x30000029ff1b7230 */ /* 0x000fe40000004100 */
[----:B------:R-:W-:Y:S01]  /*8510*/  FFMA.FTZ R35, R12, R29, R35 ;  /* 0x0000001d0c237223 */ /* 0x000fe20000010023 */
[----:B------:R-:W-:Y:S02]  /*8520*/  HADD2.F32 R20, -RZ, R39.H1_H1 ;  /* 0x30000027ff147230 */ /* 0x000fe40000004100 */
[----:B------:R-:W-:Y:S02]  /*8530*/  HADD2.F32 R12, -RZ, R38.H1_H1 ;  /* 0x30000026ff0c7230 */ /* 0x000fe40000004100 */
[----:B------:R-:W-:Y:S01]  /*8540*/  FMUL.FTZ R29, R8, R27 ;  /* 0x0000001b081d7220 */ /* 0x000fe20000410000 */
[----:B------:R-:W-:-:S02]  /*8550*/  HADD2.F32 R4, -RZ, R4.H1_H1 ;  /* 0x30000004ff047230 */ /* 0x000fc40000004100 */
[C---:B------:R-:W-:Y:S01]  /*8560*/  FMUL.FTZ R30, R21.reuse, R20 ;  /* 0x00000014151e7220 */ /* 0x040fe20000410000 */
[----:B------:R-:W-:Y:S02]  /*8570*/  HADD2.F32 R13, -RZ, R5.H0_H0 ;  /* 0x20000005ff0d7230 */ /* 0x000fe40000004100 */
[----:B------:R-:W-:Y:S01]  /*8580*/  FMUL.FTZ R21, R21, R12 ;  /* 0x0000000c15157220 */ /* 0x000fe20000410000 */
[----:B------:R-:W-:Y:S02]  /*8590*/  HADD2.F32 R9, -RZ, R9.H1_H1 ;  /* 0x30000009ff097230 */ /* 0x000fe40000004100 */
[C---:B------:R-:W-:Y:S01]  /*85a0*/  FFMA.FTZ R26, R4.reuse, R27, -R37 ;  /* 0x0000001b041a7223 */ /* 0x040fe20000010825 */
[----:B------:R-:W-:Y:S01]  /*85b0*/  FFMA.FTZ R28, R4, R31, R29 ;  /* 0x0000001f041c7223 */ /* 0x000fe2000001001d */
[----:B------:R-:W-:Y:S02]  /*85c0*/  HADD2.F32 R8, -RZ, R43.H1_H1 ;  /* 0x3000002bff087230 */ /* 0x000fe40000004100 */
[----:B------:R-:W-:Y:S01]  /*85d0*/  FFMA.FTZ R20, R13, R20, R21 ;  /* 0x000000140d147223 */ /* 0x000fe20000010015 */
[----:B------:R-:W-:-:S02]  /*85e0*/  HADD2.F32 R4, -RZ, R42.H0_H0 ;  /* 0x2000002aff047230 */ /* 0x000fc40000004100 */
[----:B------:R-:W-:Y:S01]  /*85f0*/  FFMA.FTZ R30, R13, R12, -R30 ;  /* 0x0000000c0d1e7223 */ /* 0x000fe2000001081e */
[----:B------:R-:W-:Y:S02]  /*8600*/  HADD2.F32 R24, -RZ, R10.H0_H0 ;  /* 0x2000000aff187230 */ /* 0x000fe40000004100 */
[C---:B------:R-:W-:Y:S01]  /*8610*/  FMUL.FTZ R12, R9.reuse, R8 ;  /* 0x00000008090c7220 */ /* 0x040fe20000410000 */
[----:B------:R-:W-:Y:S02]  /*8620*/  HADD2.F32 R21, -RZ, R40.H1_H1 ;  /* 0x30000028ff157230 */ /* 0x000fe40000004100 */
[----:B------:R-:W-:Y:S01]  /*8630*/  FMUL.FTZ R32, R9, R4 ;  /* 0x0000000409207220 */ /* 0x000fe20000410000 */
[----:B------:R-:W-:Y:S02]  /*8640*/  HADD2.F32 R5, -RZ, R5.H1_H1 ;  /* 0x30000005ff057230 */ /* 0x000fe40000004100 */
[----:B------:R-:W-:Y:S02]  /*8650*/  HADD2.F32 R14, -RZ, R6.H0_H0 ;  /* 0x20000006ff0e7230 */ /* 0x000fe40000004100 */
[----:B------:R-:W-:Y:S01]  /*8660*/  FMUL.FTZ R37, R24, R21 ;  /* 0x0000001518257220 */ /* 0x000fe20000410000 */
[----:B------:R-:W-:-:S02]  /*8670*/  HADD2.F32 R13, -RZ, R40.H0_H0 ;  /* 0x20000028ff0d7230 */ /* 0x000fc40000004100 */
[C---:B------:R-:W-:Y:S01]  /*8680*/  FFMA.FTZ R29, R5.reuse, R4, -R12 ;  /* 0x00000004051d7223 */ /* 0x040fe2000001080c */
[----:B------:R-:W-:Y:S02]  /*8690*/  HADD2.F32 R10, -RZ, R10.H1_H1 ;  /* 0x3000000aff0a7230 */ /* 0x000fe40000004100 */
[----:B------:R-:W-:Y:S01]  /*86a0*/  FFMA.FTZ R31, R5, R8, R32 ;  /* 0x00000008051f7223 */ /* 0x000fe20000010020 */
[----:B------:R-:W-:Y:S02]  /*86b0*/  HADD2.F32 R27, -RZ, R44.H0_H0 ;  /* 0x2000002cff1b7230 */ /* 0x000fe40000004100 */
[-C--:B------:R-:W-:Y:S01]  /*86c0*/  FMUL.FTZ R24, R24, R13.reuse ;  /* 0x0000000d18187220 */ /* 0x080fe20000410000 */
[----:B------:R-:W-:Y:S02]  /*86d0*/  HADD2.F32 R9, -RZ, R42.H1_H1 ;  /* 0x3000002aff097230 */ /* 0x000fe40000004100 */
[----:B------:R-:W-:Y:S01]  /*86e0*/  FFMA.FTZ R37, R14, R13, -R37 ;  /* 0x0000000d0e257223 */ /* 0x000fe20000010825 */
[----:B------:R-:W-:-:S02]  /*86f0*/  HADD2.F32 R6, -RZ, R6.H1_H1 ;  /* 0x30000006ff067230 */ /* 0x000fc40000004100 */
[C---:B------:R-:W-:Y:S01]  /*8700*/  FMUL.FTZ R5, R10.reuse, R27 ;  /* 0x0000001b0a057220 */ /* 0x040fe20000410000 */
[--C-:B0-----:R-:W-:Y:S02]  /*8710*/  HADD2.F32 R25, -RZ, R11.reuse.H0_H0 ;  /* 0x2000000bff197230 */ /* 0x101fe40000004100 */
[----:B------:R-:W-:Y:S01]  /*8720*/  FMUL.FTZ R13, R10, R9 ;  /* 0x000000090a0d7220 */ /* 0x000fe20000410000 */
[----:B------:R-:W-:Y:S02]  /*8730*/  HADD2.F32 R11, -RZ, R11.H1_H1 ;  /* 0x3000000bff0b7230 */ /* 0x000fe40000004100 */
[----:B------:R-:W-:Y:S01]  /*8740*/  FFMA.FTZ R24, R14, R21, R24 ;  /* 0x000000150e187223 */ /* 0x000fe20000010018 */
[----:B------:R-:W-:Y:S02]  /*8750*/  HADD2.F32 R10, -RZ, R41.H0_H0 ;  /* 0x20000029ff0a7230 */ /* 0x000fe40000004100 */
[----:B------:R-:W-:Y:S01]  /*8760*/  FFMA.FTZ R14, R6, R9, -R5 ;  /* 0x00000009060e7223 */ /* 0x000fe20000010805 */
[----:B------:R-:W-:-:S02]  /*8770*/  HADD2.F32 R12, -RZ, R44.H1_H1 ;  /* 0x3000002cff0c7230 */ /* 0x000fc40000004100 */
[----:B------:R-:W-:Y:S01]  /*8780*/  FFMA.FTZ R13, R6, R27, R13 ;  /* 0x0000001b060d7223 */ /* 0x000fe2000001000d */
[--C-:B------:R-:W-:Y:S02]  /*8790*/  HADD2.F32 R4, -RZ, R0.reuse.H1_H1 ;  /* 0x30000000ff047230 */ /* 0x100fe40000004100 */
[----:B------:R-:W-:Y:S01]  /*87a0*/  FMUL.FTZ R6, R25, R10 ;  /* 0x0000000a19067220 */ /* 0x000fe20000410000 */
[----:B------:R-:W-:Y:S02]  /*87b0*/  HADD2.F32 R8, -RZ, R0.H0_H0 ;  /* 0x20000000ff087230 */ /* 0x000fe40000004100 */
[----:B------:R-:W-:Y:S01]  /*87c0*/  FMUL.FTZ R32, R11, R12 ;  /* 0x0000000c0b207220 */ /* 0x000fe20000410000 */
[--C-:B------:R-:W-:Y:S02]  /*87d0*/  HADD2.F32 R15, -RZ, R7.reuse.H0_H0 ;  /* 0x20000007ff0f7230 */ /* 0x100fe40000004100 */
[----:B------:R-:W-:Y:S01]  /*87e0*/  FMUL.FTZ R25, R25, R4 ;  /* 0x0000000419197220 */ /* 0x000fe20000410000 */
[----:B------:R-:W-:-:S02]  /*87f0*/  HADD2.F32 R7, -RZ, R7.H1_H1 ;  /* 0x30000007ff077230 */ /* 0x000fc40000004100 */
[----:B------:R-:W-:Y:S01]  /*8800*/  FMUL.FTZ R5, R11, R8 ;  /* 0x000000080b057220 */ /* 0x000fe20000410000 */
[----:B------:R-:W-:Y:S01]  /*8810*/  F2FP.F16.F32.PACK_AB R9, R31, R20 ;  /* 0x000000141f09723e */ /* 0x000fe200000000ff */
[C---:B------:R-:W-:Y:S01]  /*8820*/  FFMA.FTZ R11, R15.reuse, R4, -R6 ;  /* 0x000000040f0b7223 */ /* 0x040fe20000010806 */
[----:B------:R-:W-:Y:S01]  /*8830*/  FFMA.FTZ R25, R15, R10, R25 ;  /* 0x0000000a0f197223 */ /* 0x000fe20000010019 */
[C---:B------:R-:W-:Y:S01]  /*8840*/  FFMA.FTZ R32, R7.reuse, R8, -R32 ;  /* 0x0000000807207223 */ /* 0x040fe20000010820 */
[----:B------:R-:W-:Y:S01]  /*8850*/  FFMA.FTZ R12, R7, R12, R5 ;  /* 0x0000000c070c7223 */ /* 0x000fe20000010005 */
[----:B------:R-:W-:Y:S02]  /*8860*/  F2FP.F16.F32.PACK_AB R4, R26, R33 ;  /* 0x000000211a04723e */ /* 0x000fe400000000ff */
[----:B------:R-:W-:Y:S02]  /*8870*/  F2FP.F16.F32.PACK_AB R5, R29, R30 ;  /* 0x0000001e1d05723e */ /* 0x000fe400000000ff */
[----:B------:R-:W-:-:S02]  /*8880*/  F2FP.F16.F32.PACK_AB R6, R14, R37 ;  /* 0x000000250e06723e */ /* 0x000fc400000000ff */
[----:B------:R-:W-:Y:S02]  /*8890*/  F2FP.F16.F32.PACK_AB R7, R32, R11 ;  /* 0x0000000b2007723e */ /* 0x000fe400000000ff */
[----:B------:R-:W-:Y:S02]  /*88a0*/  F2FP.F16.F32.PACK_AB R8, R28, R35 ;  /* 0x000000231c08723e */ /* 0x000fe400000000ff */
[----:B------:R-:W-:Y:S01]  /*88b0*/  F2FP.F16.F32.PACK_AB R10, R13, R24 ;  /* 0x000000180d0a723e */ /* 0x000fe200000000ff */
[----:B------:R1:W-:Y:S01]  /*88c0*/  STS.128 [R34+0x20400], R4 ;  /* 0x0204000422007388 */ /* 0x0003e20000000c00 */
[----:B------:R-:W-:-:S05]  /*88d0*/  F2FP.F16.F32.PACK_AB R11, R12, R25 ;  /* 0x000000190c0b723e */ /* 0x000fca00000000ff */
[----:B------:R1:W-:Y:S02]  /*88e0*/  STS.128 [R36+0x20400], R8 ;  /* 0x0204000824007388 */ /* 0x0003e40000000c00 */
.L_x_3903:
[----:B------:R-:W-:Y:S05]  /*88f0*/  BSYNC B1 ;  /* 0x0000000000017941 */ /* 0x000fea0003800000 */
.L_x_3902:
[----:B------:R-:W-:Y:S05]  /*8900*/  @P0 BRA `(.L_x_3894) ;  /* 0x0000000400600947 */ /* 0x000fea0003800000 */
[----:B-1----:R-:W2:Y:S01]  /*8910*/  LDL R8, [R1+0x54] ;  /* 0x0000540001087983 */ /* 0x002ea20000100800 */
[C---:B------:R-:W-:Y:S02]  /*8920*/  VIADD R4, R188.reuse, 0x20 ;  /* 0x00000020bc047836 */ /* 0x040fe40000000000 */
[----:B------:R-:W-:Y:S01]  /*8930*/  VIADD R5, R188, 0x20 ;  /* 0x00000020bc057836 */ /* 0x000fe20000000000 */
[----:B------:R-:W4:Y:S01]  /*8940*/  LDL R36, [R1+0x4c] ;  /* 0x00004c0001247983 */ /* 0x000f220000100800 */
[----:B------:R-:W-:Y:S02]  /*8950*/  IMAD.SHL.U32 R4, R4, 0x40, RZ ;  /* 0x0000004004047824 */ /* 0x000fe400078e00ff */
[----:B------:R-:W-:-:S03]  /*8960*/  IMAD.SHL.U32 R5, R5, 0x40, RZ ;  /* 0x0000004005057824 */ /* 0x000fc600078e00ff */
[----:B------:R-:W-:Y:S02]  /*8970*/  LOP3.LUT R4, R4, 0x1c0, RZ, 0xc0, !PT ;  /* 0x000001c004047812 */ /* 0x000fe400078ec0ff */
[----:B------:R-:W-:Y:S02]  /*8980*/  LOP3.LUT R5, R5, 0x1c0, RZ, 0xc0, !PT ;  /* 0x000001c005057812 */ /* 0x000fe400078ec0ff */
[----:B------:R-:W-:-:S04]  /*8990*/  SHF.R.U32.HI R4, RZ, 0x3, R4 ;  /* 0x00000003ff047819 */ /* 0x000fc80000011604 */
[----:B------:R-:W-:Y:S01]  /*89a0*/  LOP3.LUT R3, R4, R3, R5, 0x1e, !PT ;  /* 0x0000000304037212 */ /* 0x000fe200078e1e05 */
[--C-:B------:R-:W-:Y:S02]  /*89b0*/  HADD2.F32 R26, -RZ, R38.reuse.H0_H0 ;  /* 0x20000026ff1a7230 */ /* 0x100fe40000004100 */
[----:B------:R-:W-:Y:S02]  /*89c0*/  HADD2.F32 R28, -RZ, R39.H0_H0 ;  /* 0x20000027ff1c7230 */ /* 0x000fe40000004100 */
[----:B------:R-:W-:Y:S02]  /*89d0*/  HADD2.F32 R30, -RZ, R43.H0_H0 ;  /* 0x2000002bff1e7230 */ /* 0x000fe40000004100 */
[----:B------:R-:W-:Y:S02]  /*89e0*/  HADD2.F32 R37, -RZ, R39.H1_H1 ;  /* 0x30000027ff257230 */ /* 0x000fe40000004100 */
[----:B------:R-:W-:Y:S02]  /*89f0*/  HADD2.F32 R35, -RZ, R38.H1_H1 ;  /* 0x30000026ff237230 */ /* 0x000fe40000004100 */
[----:B------:R-:W-:-:S02]  /*8a00*/  HADD2.F32 R39, -RZ, R43.H1_H1 ;  /* 0x3000002bff277230 */ /* 0x000fc40000004100 */
[----:B------:R-:W-:Y:S02]  /*8a10*/  HADD2.F32 R34, -RZ, R44.H0_H0 ;  /* 0x2000002cff227230 */ /* 0x000fe40000004100 */
[----:B------:R-:W-:Y:S02]  /*8a20*/  HADD2.F32 R32, -RZ, R40.H1_H1 ;  /* 0x30000028ff207230 */ /* 0x000fe40000004100 */
[----:B--2---:R-:W-:Y:S01]  /*8a30*/  IMAD.IADD R3, R8, 0x1, R3 ;  /* 0x0000000108037824 */ /* 0x004fe200078e0203 */
[----:B----4-:R-:W1:Y:S04]  /*8a40*/  LDS.128 R4, [R36+0x20400] ;  /* 0x0204000024047984 */ /* 0x010e680000000c00 */
[----:B------:R-:W-:-:S05]  /*8a50*/  LEA R3, R3, R2, 0x1 ;  /* 0x0000000203037211 */ /* 0x000fca00078e08ff */
[----:B------:R-:W3:Y:S01]  /*8a60*/  LDS.128 R8, [R3+0x20400] ;  /* 0x0204000003087984 */ /* 0x000ee20000000c00 */
[----:B-1----:R-:W-:Y:S02]  /*8a70*/  HADD2.F32 R12, -RZ, R4.H0_H0 ;  /* 0x20000004ff0c7230 */ /* 0x002fe40000004100 */
[--C-:B---3--:R-:W-:Y:S02]  /*8a80*/  HADD2.F32 R20, -RZ, R8.reuse.H0_H0 ;  /* 0x20000008ff147230 */ /* 0x108fe40000004100 */
[----:B------:R-:W-:-:S03]  /*8a90*/  HADD2.F32 R8, -RZ, R8.H1_H1 ;  /* 0x30000008ff087230 */ /* 0x000fc60000004100 */
[-C--:B------:R-:W-:Y:S01]  /*8aa0*/  FMUL.FTZ R27, R28, R20.reuse ;  /* 0x000000141c1b7220 */ /* 0x080fe20000410000 */
[----:B------:R-:W-:Y:S01]  /*8ab0*/  FMUL.FTZ R29, R26, R20 ;  /* 0x000000141a1d7220 */ /* 0x000fe20000410000 */
[----:B------:R-:W-:Y:S02]  /*8ac0*/  HADD2.F32 R20, -RZ, R41.H1_H1 ;  /* 0x30000029ff147230 */ /* 0x000fe40000004100 */
[-C--:B------:R-:W-:Y:S01]  /*8ad0*/  FMUL.FTZ R31, R30, R8.reuse ;  /* 0x000000081e1f7220 */ /* 0x080fe20000410000 */
[----:B------:R-:W-:Y:S02]  /*8ae0*/  HADD2.F32 R4, -RZ, R4.H1_H1 ;  /* 0x30000004ff047230 */ /* 0x000fe40000004100 */
[--C-:B------:R-:W-:Y:S02]  /*8af0*/  HADD2.F32 R21, -RZ, R9.reuse.H0_H0 ;  /* 0x20000009ff157230 */ /* 0x100fe40000004100 */
[----:B------:R-:W-:Y:S01]  /*8b00*/  FMUL.FTZ R33, R20, R8 ;  /* 0x0000000814217220 */ /* 0x000fe20000410000 */
[----:B------:R-:W-:-:S02]  /*8b10*/  HADD2.F32 R9, -RZ, R9.H1_H1 ;  /* 0x30000009ff097230 */ /* 0x000fc40000004100 */
[----:B------:R-:W-:Y:S01]  /*8b20*/  FFMA.FTZ R27, R26, R12, -R27 ;  /* 0x0000000c1a1b7223 */ /* 0x000fe2000001081b */
[----:B------:R-:W-:Y:S01]  /*8b30*/  FFMA.FTZ R8, R20, R4, -R31 ;  /* 0x0000000414087223 */ /* 0x000fe2000001081f */
[-C--:B------:R-:W-:Y:S01]  /*8b40*/  FMUL.FTZ R20, R37, R21.reuse ;  /* 0x0000001525147220 */ /* 0x080fe20000410000 */
[----:B------:R-:W-:Y:S01]  /*8b50*/  FMUL.FTZ R26, R35, R21 ;  /* 0x00000015231a7220 */ /* 0x000fe20000410000 */
[----:B------:R-:W-:Y:S02]  /*8b60*/  HADD2.F32 R21, -RZ, R42.H0_H0 ;  /* 0x2000002aff157230 */ /* 0x000fe40000004100 */
[----:B------:R-:W-:Y:S01]  /*8b70*/  FFMA.FTZ R29, R28, R12, R29 ;  /* 0x0000000c1c1d7223 */ /* 0x000fe2000001001d */
[--C-:B------:R-:W-:Y:S02]  /*8b80*/  HADD2.F32 R13, -RZ, R5.reuse.H0_H0 ;  /* 0x20000005ff0d7230 */ /* 0x100fe40000004100 */
[----:B------:R-:W-:Y:S01]  /*8b90*/  FFMA.FTZ R12, R30, R4, R33 ;  /* 0x000000041e0c7223 */ /* 0x000fe20000010021 */
[----:B------:R-:W-:-:S02]  /*8ba0*/  HADD2.F32 R5, -RZ, R5.H1_H1 ;  /* 0x30000005ff057230 */ /* 0x000fc40000004100 */
[-C--:B------:R-:W-:Y:S01]  /*8bb0*/  FMUL.FTZ R4, R39, R9.reuse ;  /* 0x0000000927047220 */ /* 0x080fe20000410000 */
[--C-:B------:R-:W-:Y:S02]  /*8bc0*/  HADD2.F32 R24, -RZ, R10.reuse.H0_H0 ;  /* 0x2000000aff187230 */ /* 0x100fe40000004100 */
[C---:B------:R-:W-:Y:S01]  /*8bd0*/  FMUL.FTZ R28, R21.reuse, R9 ;  /* 0x00000009151c7220 */ /* 0x040fe20000410000 */
[----:B------:R-:W-:Y:S02]  /*8be0*/  HADD2.F32 R10, -RZ, R10.H1_H1 ;  /* 0x3000000aff0a7230 */ /* 0x000fe40000004100 */
[----:B------:R-:W-:Y:S01]  /*8bf0*/  FFMA.FTZ R9, R21, R5, -R4 ;  /* 0x0000000515097223 */ /* 0x000fe20000010804 */
[----:B------:R-:W-:Y:S02]  /*8c00*/  HADD2.F32 R14, -RZ, R6.H0_H0 ;  /* 0x20000006ff0e7230 */ /* 0x000fe40000004100 */
[-C--:B------:R-:W-:Y:S01]  /*8c10*/  FFMA.FTZ R20, R35, R13.reuse, -R20 ;  /* 0x0000000d23147223 */ /* 0x080fe20000010814 */
[----:B------:R-:W-:Y:S01]  /*8c20*/  FFMA.FTZ R26, R37, R13, R26 ;  /* 0x0000000d251a7223 */ /* 0x000fe2000001001a */
[----:B------:R-:W-:-:S02]  /*8c30*/  HADD2.F32 R4, -RZ, R42.H1_H1 ;  /* 0x3000002aff047230 */ /* 0x000fc40000004100 */
[----:B------:R-:W-:Y:S01]  /*8c40*/  FFMA.FTZ R13, R39, R5, R28 ;  /* 0x00000005270d7223 */ /* 0x000fe2000001001c */
[----:B------:R-:W-:Y:S02]  /*8c50*/  HADD2.F32 R6, -RZ, R6.H1_H1 ;  /* 0x30000006ff067230 */ /* 0x000fe40000004100 */
[-C--:B------:R-:W-:Y:S01]  /*8c60*/  FMUL.FTZ R5, R34, R10.reuse ;  /* 0x0000000a22057220 */ /* 0x080fe20000410000 */
[----:B------:R-:W-:Y:S02]  /*8c70*/  HADD2.F32 R30, -RZ, R40.H0_H0 ;  /* 0x20000028ff1e7230 */ /* 0x000fe40000004100 */
[----:B------:R-:W-:Y:S01]  /*8c80*/  FMUL.FTZ R33, R4, R10 ;  /* 0x0000000a04217220 */ /* 0x000fe20000410000 */
[--C-:B0-----:R-:W-:Y:S02]  /*8c90*/  HADD2.F32 R25, -RZ, R11.reuse.H0_H0 ;  /* 0x2000000bff197230 */ /* 0x101fe40000004100 */
[----:B------:R-:W-:Y:S01]  /*8ca0*/  FMUL.FTZ R21, R32, R24 ;  /* 0x0000001820157220 */ /* 0x000fe20000410000 */
[----:B------:R-:W-:-:S02]  /*8cb0*/  HADD2.F32 R11, -RZ, R11.H1_H1 ;  /* 0x3000000bff0b7230 */ /* 0x000fc40000004100 */
[----:B------:R-:W-:Y:S01]  /*8cc0*/  FMUL.FTZ R31, R30, R24 ;  /* 0x000000181e1f7220 */ /* 0x000fe20000410000 */
[----:B------:R-:W-:Y:S01]  /*8cd0*/  FFMA.FTZ R10, R4, R6, -R5 ;  /* 0x00000006040a7223 */ /* 0x000fe20000010805 */
[----:B------:R-:W-:Y:S02]  /*8ce0*/  HADD2.F32 R37, -RZ, R41.H0_H0 ;  /* 0x20000029ff257230 */ /* 0x000fe40000004100 */
[----:B------:R-:W-:Y:S02]  /*8cf0*/  HADD2.F32 R39, -RZ, R44.H1_H1 ;  /* 0x3000002cff277230 */ /* 0x000fe40000004100 */
[--C-:B------:R-:W-:Y:S02]  /*8d00*/  HADD2.F32 R5, -RZ, R0.reuse.H1_H1 ;  /* 0x30000000ff057230 */ /* 0x100fe40000004100 */
[----:B------:R-:W-:Y:S02]  /*8d10*/  HADD2.F32 R35, -RZ, R0.H0_H0 ;  /* 0x20000000ff237230 */ /* 0x000fe40000004100 */
[----:B------:R-:W-:Y:S01]  /*8d20*/  FFMA.FTZ R21, R30, R14, -R21 ;  /* 0x0000000e1e157223 */ /* 0x000fe20000010815 */
[----:B------:R-:W-:-:S02]  /*8d30*/  HADD2.F32 R15, -RZ, R7.H0_H0 ;  /* 0x20000007ff0f7230 */ /* 0x000fc40000004100 */
[----:B------:R-:W-:Y:S01]  /*8d40*/  FFMA.FTZ R31, R32, R14, R31 ;  /* 0x0000000e201f7223 */ /* 0x000fe2000001001f */
        /* <DEDUP_REMOVED lines=18> */
[----:B------:R2:W-:Y:S04]  /*8e70*/  STS.128 [R36+0x20400], R4 ;  /* 0x0204000424007388 */ /* 0x0005e80000000c00 */
[----:B------:R2:W-:Y:S02]  /*8e80*/  STS.128 [R3+0x20400], R8 ;  /* 0x0204000803007388 */ /* 0x0005e40000000c00 */
.L_x_3894:
[----:B------:R-:W-:Y:S05]  /*8e90*/  BSYNC B0 ;  /* 0x0000000000007941 */ /* 0x000fea0003800000 */
.L_x_3883:
        /* <DEDUP_REMOVED lines=8> */
.L_x_3880:
[----:B------:R-:W-:-:S13]  /*8f20*/  ISETP.NE.AND P0, PT, R186, 0x3, PT ;  /* 0x00000003ba00780c */ /* 0x000fda0003f05270 */
[----:B------:R-:W-:Y:S05]  /*8f30*/  @!P0 BRA `(.L_x_3904) ;  /* 0x0000000000048947 */ /* 0x000fea0003800000 */
[----:B------:R-:W-:Y:S01]  /*8f40*/  BPT.TRAP 0x1 ;  /* 0x000000040000795c */ /* 0x000fe20000300000 */
.L_x_3904:
[----:B------:R-:W-:Y:S01]  /*8f50*/  IMAD R12, R18, 0x8, R2 ;  /* 0x00000008120c7824 */ /* 0x000fe200078e0202 */
[----:B------:R-:W-:-:S04]  /*8f60*/  SHF.L.U32 R13, R23, 0x1f, RZ ;  /* 0x0000001f170d7819 */ /* 0x000fc800000006ff */
[----:B------:R0:W0:Y:S01]  /*8f70*/  SYNCS.PHASECHK.TRANS64.TRYWAIT P1, [R12+URZ+0x28c30], R13 ;  /* 0x028c300d0c0075a7 */ /* 0x000022000802017f */
[----:B------:R-:W-:Y:S05]  /*8f80*/  @!P0 BRA `(.L_x_3905) ;  /* 0x0000000000048947 */ /* 0x000fea0003800000 */
[----:B------:R-:W-:Y:S01]  /*8f90*/  BPT.TRAP 0x1 ;  /* 0x000000040000795c */ /* 0x000fe20000300000 */
.L_x_3905:
[C---:B----4-:R-:W-:Y:S02]  /*8fa0*/  VIADD R0, R2.reuse, 0x22400 ;  /* 0x0002240002007836 */ /* 0x050fe40000000000 */
[----:B012---:R-:W-:-:S03]  /*8fb0*/  VIADD R3, R2, 0x20400 ;  /* 0x0002040002037836 */ /* 0x007fc60000000000 */
[----:B------:R-:W-:Y:S02]  /*8fc0*/  SHF.R.U32.HI R0, RZ, 0x4, R0 ;  /* 0x00000004ff007819 */ /* 0x000fe40000011600 */
[----:B------:R-:W-:Y:S02]  /*8fd0*/  SHF.R.U32.HI R3, RZ, 0x4, R3 ;  /* 0x00000004ff037819 */ /* 0x000fe40000011603 */
[----:B------:R-:W-:Y:S02]  /*8fe0*/  LOP3.LUT R0, R0, 0x3fff, RZ, 0xc0, !PT ;  /* 0x00003fff00007812 */ /* 0x000fe400078ec0ff */
[----:B------:R-:W-:Y:S02]  /*8ff0*/  LOP3.LUT R3, R3, 0x3fff, RZ, 0xc0, !PT ;  /* 0x00003fff03037812 */ /* 0x000fe400078ec0ff */
[----:B------:R-:W-:Y:S01]  /*9000*/  LOP3.LUT R11, R0, 0x10000, RZ, 0xfc, !PT ;  /* 0x00010000000b7812 */ /* 0x000fe200078efcff */
[----:B------:R-:W-:Y:S06]  /*9010*/  @P1 BRA `(.L_x_3906) ;  /* 0x0000000000081947 */ /* 0x000fec0003800000 */
[----:B------:R-:W0:Y:S02]  /*9020*/  SYNCS.PHASECHK.TRANS64.TRYWAIT P1, [R12+URZ+0x28c30], R13 ;  /* 0x028c300d0c0075a7 */ /* 0x000e24000802017f */
[----:B0-----:R-:W-:Y:S05]  /*9030*/  @!P1 BRA `(.L_x_3907) ;  /* 0x000000ec008c9947 */ /* 0x001fea0003800000 */
.L_x_3906:
[----:B------:R-:W-:Y:S01]  /*9040*/  IMAD R14, R18, 0x200, R11 ;  /* 0x00000200120e7824 */ /* 0x000fe200078e020b */
[----:B------:R-:W-:Y:S01]  /*9050*/  LOP3.LUT R4, R3, 0x10000, RZ, 0xfc, !PT ;  /* 0x0001000003047812 */ /* 0x000fe200078efcff */
[----:B------:R-:W-:Y:S01]  /*9060*/  IMAD.MOV.U32 R5, RZ, RZ, 0x40000040 ;  /* 0x40000040ff057424 */ /* 0x000fe200078e00ff */
[----:B------:R-:W-:Y:S05]  /*9070*/  WARPSYNC.ALL ;  /* 0x0000000000007948 */ /* 0x000fea0003800000 */
[----:B------:R-:W-:Y:S01]  /*9080*/  IMAD.MOV.U32 R15, RZ, RZ, 0x40000040 ;  /* 0x40000040ff0f7424 */ /* 0x000fe200078e00ff */
[----:B------:R-:W-:Y:S01]  /*9090*/  R2UR UR4, R4 ;  /* 0x00000000040472ca */ /* 0x000fe200000e0000 */
[----:B-----5:R-:W-:Y:S01]  /*90a0*/  WARPGROUP.ARRIVE ;  /* 0x00000000000079c5 */ /* 0x020fe20000000000 */
[----:B------:R-:W-:Y:S01]  /*90b0*/  R2UR UR5, R5 ;  /* 0x00000000050572ca */ /* 0x000fe200000e0000 */
[C---:B------:R-:W-:Y:S01]  /*90c0*/  VIADD R6, R14.reuse, 0x2 ;  /* 0x000000020e067836 */ /* 0x040fe20000000000 */
[----:B------:R-:W-:Y:S01]  /*90d0*/  R2UR UR6, R14 ;  /* 0x000000000e0672ca */ /* 0x000fe200000e0000 */
[----:B------:R-:W-:Y:S01]  /*90e0*/  IMAD.MOV.U32 R9, RZ, RZ, 0x40000040 ;  /* 0x40000040ff097424 */ /* 0x000fe200078e00ff */
[----:B------:R-:W-:Y:S01]  /*90f0*/  R2UR UR7, R15 ;  /* 0x000000000f0772ca */ /* 0x000fe200000e0000 */
[----:B------:R-:W-:Y:S01]  /*9100*/  IMAD.MOV.U32 R7, RZ, RZ, 0x40000040 ;  /* 0x40000040ff077424 */ /* 0x000fe200078e00ff */
[----:B------:R-:W-:Y:S01]  /*9110*/  IADD3 R8, R4, 0x2, RZ ;  /* 0x0000000204087810 */ /* 0x000fe20007ffe0ff */
[C---:B---3--:R-:W-:Y:S01]  /*9120*/  VIADD R20, R14.reuse, 0x4 ;  /* 0x000000040e147836 */ /* 0x048fe20000000000 */
[----:B------:R-:W-:Y:S01]  /*9130*/  MOV R21, 0x40000040 ;  /* 0x4000004000157802 */ /* 0x000fe20000000f00 */
[----:B------:R-:W-:-:S02]  /*9140*/  VIADD R14, R14, 0x6 ;  /* 0x000000060e0e7836 */ /* 0x000fc40000000000 */
[----:B------:R-:W-:Y:S02]  /*9150*/  IMAD.MOV.U32 R5, RZ, RZ, 0x40000040 ;  /* 0x40000040ff057424 */ /* 0x000fe400078e00ff */
[----:B------:R-:W-:-:S04]  /*9160*/  IMAD.MOV.U32 R15, RZ, RZ, 0x40000040 ;  /* 0x40000040ff0f7424 */ /* 0x000fc800078e00ff */
[----:B------:R-:W-:Y:S01]  /*9170*/  HGMMA.64x64x16.F32 R24, gdesc[UR4], RZ, !UPT, gsb0 ;  /* 0x00e00000041879f0 */ /* 0x000fe2000c0008ff */
[----:B------:R-:W-:Y:S02]  /*9180*/  R2UR UR4, R8 ;  /* 0x00000000080472ca */ /* 0x000fe400000e0000 */
[----:B------:R-:W-:Y:S02]  /*9190*/  R2UR UR5, R9 ;  /* 0x00000000090572ca */ /* 0x000fe400000e0000 */
[----:B------:R-:W-:Y:S01]  /*91a0*/  R2UR UR6, R6 ;  /* 0x00000000060672ca */ /* 0x000fe200000e0000 */
[C---:B------:R-:W-:Y:S01]  /*91b0*/  VIADD R6, R4.reuse, 0x4 ;  /* 0x0000000404067836 */ /* 0x040fe20000000000 */
[----:B------:R-:W-:Y:S01]  /*91c0*/  R2UR UR7, R7 ;  /* 0x00000000070772ca */ /* 0x000fe200000e0000 */
[----:B------:R-:W-:Y:S02]  /*91d0*/  IMAD.MOV.U32 R7, RZ, RZ, 0x40000040 ;  /* 0x40000040ff077424 */ /* 0x000fe400078e00ff */
[----:B------:R-:W-:Y:S01]  /*91e0*/  VIADD R4, R4, 0x6 ;  /* 0x0000000604047836 */ /* 0x000fe20000000000 */
[----:B------:R-:W-:-:S02]  /*91f0*/  WARPGROUP.DEPBAR.LE gsb0, 0x0 ;  /* 0x00008000000079c5 */ /* 0x000fc40000010000 */
[----:B------:R-:W-:-:S07]  /*9200*/  WARPGROUP.ARRIVE ;  /* 0x00000000000079c5 */ /* 0x000fce0000000000 */
[----:B------:R-:W-:Y:S01]  /*9210*/  HGMMA.64x64x16.F32 R24, gdesc[UR4], R24, gsb0 ;  /* 0x00e00000041879f0 */ /* 0x000fe20008000818 */
[----:B------:R-:W-:Y:S02]  /*9220*/  R2UR UR4, R6 ;  /* 0x00000000060472ca */ /* 0x000fe400000e0000 */
[----:B------:R-:W-:Y:S02]  /*9230*/  R2UR UR5, R7 ;  /* 0x00000000070572ca */ /* 0x000fe400000e0000 */
[----:B------:R-:W-:Y:S02]  /*9240*/  R2UR UR6, R20 ;  /* 0x00000000140672ca */ /* 0x000fe400000e0000 */
[----:B------:R-:W-:Y:S01]  /*9250*/  R2UR UR7, R21 ;  /* 0x00000000150772ca */ /* 0x000fe200000e0000 */
[----:B------:R-:W-:Y:S02]  /*9260*/  WARPGROUP.DEPBAR.LE gsb0, 0x0 ;  /* 0x00008000000079c5 */ /* 0x000fe40000010000 */
[----:B------:R-:W-:-:S10]  /*9270*/  WARPGROUP.ARRIVE ;  /* 0x00000000000079c5 */ /* 0x000fd40000000000 */
[----:B------:R-:W-:Y:S01]  /*9280*/  HGMMA.64x64x16.F32 R24, gdesc[UR4], R24, gsb0 ;  /* 0x00e00000041879f0 */ /* 0x000fe20008000818 */
[----:B------:R-:W-:Y:S02]  /*9290*/  R2UR UR4, R4 ;  /* 0x00000000040472ca */ /* 0x000fe400000e0000 */
[----:B------:R-:W-:Y:S02]  /*92a0*/  R2UR UR5, R5 ;  /* 0x00000000050572ca */ /* 0x000fe400000e0000 */
[----:B------:R-:W-:Y:S02]  /*92b0*/  R2UR UR6, R14 ;  /* 0x000000000e0672ca */ /* 0x000fe400000e0000 */
[----:B------:R-:W-:Y:S01]  /*92c0*/  R2UR UR7, R15 ;  /* 0x000000000f0772ca */ /* 0x000fe200000e0000 */
[----:B------:R-:W-:Y:S02]  /*92d0*/  WARPGROUP.DEPBAR.LE gsb0, 0x0 ;  /* 0x00008000000079c5 */ /* 0x000fe40000010000 */
[----:B------:R-:W-:-:S10]  /*92e0*/  WARPGROUP.ARRIVE ;  /* 0x00000000000079c5 */ /* 0x000fd40000000000 */
[----:B------:R-:W-:Y:S03]  /*92f0*/  HGMMA.64x64x16.F32 R24, gdesc[UR4], R24, gsb0 ;  /* 0x00e00000041879f0 */ /* 0x000fe60008000818 */
[----:B------:R-:W-:Y:S02]  /*9300*/  WARPGROUP.DEPBAR.LE gsb0, 0x0 ;  /* 0x00008000000079c5 */ /* 0x000fe40000010000 */
[----:B------:R-:W-:Y:S05]  /*9310*/  @!P0 BRA `(.L_x_3908) ;  /* 0x0000000000048947 */ /* 0x000fea0003800000 */
[----:B------:R-:W-:Y:S01]  /*9320*/  BPT.TRAP 0x1 ;  /* 0x000000040000795c */ /* 0x000fe20000300000 */
.L_x_3908:
[----:B------:R-:W-:Y:S01]  /*9330*/  ULDC UR4, c[0x0][0x9d8] ;  /* 0x0002760000047ab9 */ /* 0x000fe20000000800 */
[----:B------:R-:W-:Y:S02]  /*9340*/  IMAD R15, R172, -0x40, R171 ;  /* 0xffffffc0ac0f7824 */ /* 0x000fe400078e02ab */
[----:B------:R-:W-:Y:S01]  /*9350*/  FMUL.FTZ R24, R24, UR4 ;  /* 0x0000000418187c20 */ /* 0x000fe20008410000 */
[----:B------:R-:W-:Y:S01]  /*9360*/  FMUL.FTZ R25, R25, UR4 ;  /* 0x0000000419197c20 */ /* 0x000fe20008410000 */
[----:B------:R-:W-:Y:S01]  /*9370*/  FMUL.FTZ R28, R28, UR4 ;  /* 0x000000041c1c7c20 */ /* 0x000fe20008410000 */
[----:B------:R-:W-:Y:S01]  /*9380*/  FMUL.FTZ R29, R29, UR4 ;  /* 0x000000041d1d7c20 */ /* 0x000fe20008410000 */
[----:B------:R-:W-:Y:S01]  /*9390*/  FMUL.FTZ R32, R32, UR4 ;  /* 0x0000000420207c20 */ /* 0x000fe20008410000 */
[----:B------:R-:W-:Y:S01]  /*93a0*/  IADD3 R15, -R210, 0x40, R15 ;  /* 0x00000040d20f7810 */ /* 0x000fe20007ffe10f */
[----:B------:R-:W-:Y:S01]  /*93b0*/  MUFU.TANH R24, R24 ;  /* 0x0000001800187308 */ /* 0x000fe20000002400 */
[----:B------:R-:W-:Y:S01]  /*93c0*/  FMUL.FTZ R33, R33, UR4 ;  /* 0x0000000421217c20 */ /* 0x000fe20008410000 */
[----:B------:R-:W-:Y:S01]  /*93d0*/  FMUL.FTZ R26, R26, UR4 ;  /* 0x000000041a1a7c20 */ /* 0x000fe20008410000 */
[----:B------:R-:W-:Y:S01]  /*93e0*/  FMUL.FTZ R34, R34, UR4 ;  /* 0x0000000422227c20 */ /* 0x000fe20008410000 */
[C---:B------:R-:W-:Y:S01]  /*93f0*/  ISETP.GT.AND P5, PT, R15.reuse, RZ, PT ;  /* 0x000000ff0f00720c */ /* 0x040fe20003fa4270 */
[----:B------:R-:W-:Y:S01]  /*9400*/  FMUL.FTZ R36, R36, UR4 ;  /* 0x0000000424247c20 */ /* 0x000fe20008410000 */
[----:B------:R-:W-:Y:S01]  /*9410*/  ISETP.GT.AND P4, PT, R15, 0x1, PT ;  /* 0x000000010f00780c */ /* 0x000fe20003f84270 */
[----:B------:R-:W-:Y:S01]  /*9420*/  FMUL.FTZ R27, R27, UR4 ;  /* 0x000000041b1b7c20 */ /* 0x000fe20008410000 */
[----:B------:R-:W1:Y:S01]  /*9430*/  MUFU.TANH R25, R25 ;  /* 0x0000001900197308 */ /* 0x000e620000002400 */
[----:B------:R-:W-:Y:S01]  /*9440*/  FMUL.FTZ R38, R38, UR4 ;  /* 0x0000000426267c20 */ /* 0x000fe20008410000 */
[----:B------:R-:W-:Y:S01]  /*9450*/  ISETP.GT.AND P3, PT, R15, 0x8, PT ;  /* 0x000000080f00780c */ /* 0x000fe20003f64270 */
[----:B------:R-:W-:Y:S01]  /*9460*/  FMUL.FTZ R30, R30, UR4 ;  /* 0x000000041e1e7c20 */ /* 0x000fe20008410000 */
[----:B------:R-:W-:Y:S01]  /*9470*/  FMUL.FTZ R37, R37, UR4 ;  /* 0x0000000425257c20 */ /* 0x000fe20008410000 */
[----:B------:R-:W-:Y:S01]  /*9480*/  FMUL.FTZ R42, R42, UR4 ;  /* 0x000000042a2a7c20 */ /* 0x000fe20008410000 */
[----:B------:R-:W-:Y:S01]  /*9490*/  ISETP.GT.AND P2, PT, R15, 0x9, PT ;  /* 0x000000090f00780c */ /* 0x000fe20003f44270 */
[----:B------:R-:W-:Y:S01]  /*94a0*/  FMUL.FTZ R40, R40, UR4 ;  /* 0x0000000428287c20 */ /* 0x000fe20008410000 */
[----:B------:R-:W-:Y:S01]  /*94b0*/  MUFU.TANH R28, R28 ;  /* 0x0000001c001c7308 */ /* 0x000fe20000002400 */
[----:B------:R-:W-:Y:S01]  /*94c0*/  FMUL.FTZ R31, R31, UR4 ;  /* 0x000000041f1f7c20 */ /* 0x000fe20008410000 */
[----:B------:R-:W-:Y:S01]  /*94d0*/  ISETP.GT.AND P1, PT, R15, 0x10, PT ;  /* 0x000000100f00780c */ /* 0x000fe20003f24270 */
[----:B------:R-:W-:Y:S01]  /*94e0*/  FMUL.FTZ R41, R41, UR4 ;  /* 0x0000000429297c20 */ /* 0x000fe20008410000 */
[----:B------:R-:W-:Y:S01]  /*94f0*/  FMUL.FTZ R35, R35, UR4 ;  /* 0x0000000423237c20 */ /* 0x000fe20008410000 */
[----:B------:R-:W-:Y:S01]  /*9500*/  ISETP.GT.AND P6, PT, R15, 0x11, PT ;  /* 0x000000110f00780c */ /* 0x000fe20003fc4270 */
[----:B------:R-:W-:Y:S01]  /*9510*/  FMUL.FTZ R44, R44, UR4 ;  /* 0x000000042c2c7c20 */ /* 0x000fe20008410000 */
[----:B------:R-:W-:Y:S01]  /*9520*/  FMUL.FTZ R45, R45, UR4 ;  /* 0x000000042d2d7c20 */ /* 0x000fe20008410000 */
[----:B------:R-:W-:Y:S01]  /*9530*/  MUFU.TANH R29, R29 ;  /* 0x0000001d001d7308 */ /* 0x000fe20000002400 */
[----:B-1----:R-:W-:Y:S01]  /*9540*/  FSEL R25, R25, -INF , P4 ;  /* 0xff80000019197808 */ /* 0x002fe20002000000 */
        /* <DEDUP_REMOVED lines=12> */
[----:B------:R-:W-:Y:S01]  /*9610*/  ULDC UR5, c[0x0][0x988] ;  /* 0x0002620000057ab9 */ /* 0x000fe20000000800 */
[----:B------:R-:W-:Y:S01]  /*9620*/  FMUL.FTZ R55, R55, UR4 ;  /* 0x0000000437377c20 */ /* 0x000fe20008410000 */
[----:B------:R-:W2:Y:S01]  /*9630*/  MUFU.TANH R0, R26 ;  /* 0x0000001a00007308 */ /* 0x000ea20000002400 */
[----:B------:R-:W-:-:S07]  /*9640*/  IMAD.U32 R169, RZ, RZ, UR5 ;  /* 0x00000005ffa97e24 */ /* 0x000fce000f8e00ff */
[----:B------:R-:W3:Y:S01]  /*9650*/  MUFU.TANH R33, R33 ;  /* 0x0000002100217308 */ /* 0x000ee20000002400 */
[----:B-1----:R-:W-:-:S07]  /*9660*/  FSEL R58, R32, -INF , P1 ;  /* 0xff800000203a7808 */ /* 0x002fce0000800000 */
[----:B------:R1:W4:Y:S01]  /*9670*/  MUFU.TANH R20, R34 ;  /* 0x0000002200147308 */ /* 0x0003220000002400 */
[----:B--2---:R-:W-:-:S07]  /*9680*/  FSEL R0, R0, -INF , P5 ;  /* 0xff80000000007808 */ /* 0x004fce0002800000 */
[----:B------:R-:W2:Y:S01]  /*9690*/  MUFU.TANH R3, R27 ;  /* 0x0000001b00037308 */ /* 0x000ea20000002400 */
[----:B-1----:R-:W-:Y:S02]  /*96a0*/  FSEL R34, R24, -INF , P5 ;  /* 0xff80000018227808 */ /* 0x002fe40002800000 */
[----:B------:R-:W-:Y:S02]  /*96b0*/  ISETP.GT.AND P5, PT, R15, 0x18, PT ;  /* 0x000000180f00780c */ /* 0x000fe40003fa4270 */
[----:B------:R-:W-:Y:S02]  /*96c0*/  FMNMX.FTZ R21, R34, R25, !PT ;  /* 0x0000001922157209 */ /* 0x000fe40007810000 */
[----:B---3--:R-:W-:Y:S01]  /*96d0*/  FSEL R60, R33, -INF , P6 ;  /* 0xff800000213c7808 */ /* 0x008fe20003000000 */
[----:B------:R-:W1:Y:S01]  /*96e0*/  MUFU.TANH R36, R36 ;  /* 0x0000002400247308 */ /* 0x000e620000002400 */
[----:B----4-:R-:W-:Y:S02]  /*96f0*/  FSEL R20, R20, -INF , P1 ;  /* 0xff80000014147808 */ /* 0x010fe40000800000 */
[----:B------:R-:W-:-:S05]  /*9700*/  ISETP.GT.AND P1, PT, R15, 0x28, PT ;  /* 0x000000280f00780c */ /* 0x000fca0003f24270 */
[----:B------:R3:W4:Y:S01]  /*9710*/  MUFU.TANH R26, R38 ;  /* 0x00000026001a7308 */ /* 0x0007220000002400 */
[----:B--2---:R-:W-:Y:S02]  /*9720*/  FSEL R3, R3, -INF , P4 ;  /* 0xff80000003037808 */ /* 0x004fe40002000000 */
[----:B------:R-:W-:-:S05]  /*9730*/  ISETP.GT.AND P4, PT, R15, 0x19, PT ;  /* 0x000000190f00780c */ /* 0x000fca0003f84270 */
[----:B------:R-:W2:Y:S01]  /*9740*/  MUFU.TANH R10, R30 ;  /* 0x0000001e000a7308 */ /* 0x000ea20000002400 */
[----:B---3--:R-:W-:Y:S02]  /*9750*/  FSEL R38, R28, -INF , P3 ;  /* 0xff8000001c267808 */ /* 0x008fe40001800000 */
[----:B-1----:R-:W-:Y:S02]  /*9760*/  FSEL R36, R36, -INF , P5 ;  /* 0xff80000024247808 */ /* 0x002fe40002800000 */
[----:B------:R-:W-:-:S03]  /*9770*/  FMNMX.FTZ R21, R38, R21, !PT ;  /* 0x0000001526157209 */ /* 0x000fc60007810000 */
        /* <DEDUP_REMOVED lines=11> */
[----:B------:R-:W-:Y:S02]  /*9830*/  FMNMX.FTZ R21, R58, R21, !PT ;  /* 0x000000153a157209 */ /* 0x000fe40007810000 */
[----:B----4-:R-:W-:Y:S02]  /*9840*/  FSEL R30, R30, -INF , P3 ;  /* 0xff8000001e1e7808 */ /* 0x010fe40001800000 */
[----:B------:R-:W-:-:S03]  /*9850*/  FMNMX.FTZ R21, R60, R21, !PT ;  /* 0x000000153c157209 */ /* 0x000fc60007810000 */
[----:B------:R-:W3:Y:S01]  /*9860*/  MUFU.TANH R41, R41 ;  /* 0x0000002900297308 */ /* 0x000ee20000002400 */
[----:B------:R-:W-:Y:S02]  /*9870*/  FMNMX.FTZ R21, R36, R21, !PT ;  /* 0x0000001524157209 */ /* 0x000fe40007810000 */
[----:B--2---:R-:W-:Y:S02]  /*9880*/  FSEL R14, R14, -INF , P2 ;  /* 0xff8000000e0e7808 */ /* 0x004fe40001000000 */
[C---:B------:R-:W-:Y:S02]  /*9890*/  ISETP.GT.AND P2, PT, R15.reuse, 0x21, PT ;  /* 0x000000210f00780c */ /* 0x040fe40003f44270 */
[----:B------:R-:W-:Y:S01]  /*98a0*/  FMNMX.FTZ R21, R62, R21, !PT ;  /* 0x000000153e157209 */ /* 0x000fe20007810000 */
[----:B------:R-:W2:Y:S01]  /*98b0*/  MUFU.TANH R35, R35 ;  /* 0x0000002300237308 */ /* 0x000ea20000002400 */
[----:B-1----:R-:W-:Y:S02]  /*98c0*/  FSEL R40, R40, -INF , P3 ;  /* 0xff80000028287808 */ /* 0x002fe40001800000 */
[----:B------:R-:W-:-:S02]  /*98d0*/  ISETP.GT.AND P3, PT, R15, 0x38, PT ;  /* 0x000000380f00780c */ /* 0x000fc40003f64270 */
[----:B------:R-:W-:-:S03]  /*98e0*/  FMNMX.FTZ R21, R40, R21, !PT ;  /* 0x0000001528157209 */ /* 0x000fc60007810000 */
[----:B------:R-:W1:Y:S01]  /*98f0*/  MUFU.TANH R44, R44 ;  /* 0x0000002c002c7308 */ /* 0x000e620000002400 */
[----:B---3--:R-:W-:-:S04]  /*9900*/  FSEL R64, R41, -INF , P2 ;  /* 0xff80000029407808 */ /* 0x008fc80001000000 */
[----:B------:R-:W-:-:S03]  /*9910*/  FMNMX.FTZ R21, R64, R21, !PT ;  /* 0x0000001540157209 */ /* 0x000fc60007810000 */
[----:B------:R-:W3:Y:S01]  /*9920*/  MUFU.TANH R45, R45 ;  /* 0x0000002d002d7308 */ /* 0x000ee20000002400 */
[----:B--2---:R-:W-:Y:S02]  /*9930*/  FSEL R24, R35, -INF , P6 ;  /* 0xff80000023187808 */ /* 0x004fe40003000000 */
[----:B------:R-:W-:-:S05]  /*9940*/  ISETP.GT.AND P6, PT, R15, 0x29, PT ;  /* 0x000000290f00780c */ /* 0x000fca0003fc4270 */
[----:B------:R-:W2:Y:S01]  /*9950*/  MUFU.TANH R39, R39 ;  /* 0x0000002700277308 */ /* 0x000ea20000002400 */
[----:B-1----:R-:W-:-:S04]  /*9960*/  FSEL R44, R44, -INF , P1 ;  /* 0xff8000002c2c7808 */ /* 0x002fc80000800000 */
        /* <DEDUP_REMOVED lines=15> */
[----:B------:R-:W-:Y:S02]  /*9a60*/  ISETP.GT.AND P2, PT, R15, 0x39, PT ;  /* 0x000000390f00780c */ /* 0x000fe40003f44270 */
[----:B------:R-:W-:-:S03]  /*9a70*/  FMNMX.FTZ R15, R0, R3, !PT ;  /* 0x00000003000f7209 */ /* 0x000fc60007810000 */
[----:B------:R-:W2:Y:S01]  /*9a80*/  MUFU.TANH R46, R46 ;  /* 0x0000002e002e7308 */ /* 0x000ea20000002400 */
[----:B-1----:R-:W-:Y:S02]  /*9a90*/  FSEL R52, R52, -INF , P3 ;  /* 0xff80000034347808 */ /* 0x002fe40001800000 */
[----:B------:R-:W-:Y:S02]  /*9aa0*/  FMNMX.FTZ R15, R10, R15, !PT ;  /* 0x0000000f0a0f7209 */ /* 0x000fe40007810000 */
[----:B------:R-:W-:Y:S02]  /*9ab0*/  FMNMX.FTZ R21, R52, R21, !PT ;  /* 0x0000001534157209 */ /* 0x000fe40007810000 */
[----:B------:R-:W-:Y:S01]  /*9ac0*/  FMNMX.FTZ R15, R14, R15, !PT ;  /* 0x0000000f0e0f7209 */ /* 0x000fe20007810000 */
[----:B------:R-:W-:Y:S01]  /*9ad0*/  MUFU.TANH R47, R47 ;  /* 0x0000002f002f7308 */ /* 0x000fe20000002400 */
[----:B---3--:R-:W-:Y:S02]  /*9ae0*/  FSEL R74, R53, -INF , P2 ;  /* 0xff800000354a7808 */ /* 0x008fe40001000000 */
[----:B------:R-:W-:-:S02]  /*9af0*/  FMNMX.FTZ R15, R20, R15, !PT ;  /* 0x0000000f140f7209 */ /* 0x000fc40007810000 */
[----:B------:R-:W-:Y:S02]  /*9b00*/  FMNMX.FTZ R21, R74, R21, !PT ;  /* 0x000000154a157209 */ /* 0x000fe40007810000 */
[----:B------:R-:W-:Y:S01]  /*9b10*/  FMNMX.FTZ R15, R24, R15, !PT ;  /* 0x0000000f180f7209 */ /* 0x000fe20007810000 */
[----:B------:R-:W1:Y:S01]  /*9b20*/  MUFU.TANH R50, R50 ;  /* 0x0000003200327308 */ /* 0x000e620000002400 */
[----:B--2---:R-:W-:Y:S01]  /*9b30*/  FSEL R46, R46, -INF , P1 ;  /* 0xff8000002e2e7808 */ /* 0x004fe20000800000 */
[----:B------:R-:W2:Y:S01]  /*9b40*/  SHFL.BFLY PT, R48, R21, 0x2, 0x1f ;  /* 0x0c401f0015307f89 */ /* 0x000ea200000e0000 */
[----:B------:R-:W-:-:S04]  /*9b50*/  FMNMX.FTZ R15, R26, R15, !PT ;  /* 0x0000000f1a0f7209 */ /* 0x000fc80007810000 */
[----:B------:R-:W-:Y:S01]  /*9b60*/  FMNMX.FTZ R15, R28, R15, !PT ;  /* 0x0000000f1c0f7209 */ /* 0x000fe20007810000 */
[----:B------:R-:W-:Y:S03]  /*9b70*/  MUFU.TANH R51, R51 ;  /* 0x0000003300337308 */ /* 0x000fe60000002400 */
[----:B------:R-:W-:-:S04]  /*9b80*/  FMNMX.FTZ R15, R30, R15, !PT ;  /* 0x0000000f1e0f7209 */ /* 0x000fc80007810000 */
[----:B------:R-:W-:Y:S01]  /*9b90*/  FMNMX.FTZ R15, R32, R15, !PT ;  /* 0x0000000f200f7209 */ /* 0x000fe20007810000 */
[----:B------:R-:W3:Y:S01]  /*9ba0*/  MUFU.TANH R54, R54 ;  /* 0x0000003600367308 */ /* 0x000ee20000002400 */
[----:B-1----:R-:W-:Y:S02]  /*9bb0*/  FSEL R50, R50, -INF , P5 ;  /* 0xff80000032327808 */ /* 0x002fe40002800000 */
[----:B------:R-:W-:-:S05]  /*9bc0*/  FMNMX.FTZ R15, R46, R15, !PT ;  /* 0x0000000f2e0f7209 */ /* 0x000fca0007810000 */
[----:B------:R-:W1:Y:S01]  /*9bd0*/  MUFU.TANH R55, R55 ;  /* 0x0000003700377308 */ /* 0x000e620000002400 */
[----:B--2---:R-:W-:-:S05]  /*9be0*/  FMNMX.FTZ R48, R21, R48, !PT ;  /* 0x0000003015307209 */ /* 0x004fca0007810000 */
[----:B------:R-:W2:Y:S01]  /*9bf0*/  SHFL.BFLY PT, R27, R48, 0x1, 0x1f ;  /* 0x0c201f00301b7f89 */ /* 0x000ea200000e0000 */
[----:B---3--:R-:W-:Y:S02]  /*9c00*/  FSEL R54, R54, -INF , P3 ;  /* 0xff80000036367808 */ /* 0x008fe40001800000 */
[----:B-1----:R-:W-:Y:S02]  /*9c10*/  FSEL R72, R55, -INF , P2 ;  /* 0xff80000037487808 */ /* 0x002fe40001000000 */
[----:B--2---:R-:W-:Y:S02]  /*9c20*/  FMNMX.FTZ R168, R48, R27, !PT ;  /* 0x0000001b30a87209 */ /* 0x004fe40007810000 */
[----:B------:R-:W-:Y:S02]  /*9c30*/  FSEL R48, R47, -INF , P6 ;  /* 0xff8000002f307808 */ /* 0x000fe40003000000 */
[C---:B------:R-:W-:Y:S01]  /*9c40*/  FSETP.NEU.FTZ.AND P1, PT, R168.reuse, -INF , PT ;  /* 0xff800000a800780b */ /* 0x040fe20003f3d000 */
[----:B------:R-:W-:Y:S01]  /*9c50*/  FMUL.FTZ R21, R168, R169 ;  /* 0x000000a9a8157220 */ /* 0x000fe20000410000 */
[----:B------:R-:W-:-:S04]  /*9c60*/  FMNMX.FTZ R15, R48, R15, !PT ;  /* 0x0000000f300f7209 */ /* 0x000fc80007810000 */
[----:B------:R-:W-:Y:S02]  /*9c70*/  FSEL R21, R21, RZ, P1 ;  /* 0x000000ff15157208 */ /* 0x000fe40000800000 */
[----:B------:R-:W-:-:S03]  /*9c80*/  FMNMX.FTZ R15, R50, R15, !PT ;  /* 0x0000000f320f7209 */ /* 0x000fc60007810000 */
[-CC-:B------:R-:W-:Y:S01]  /*9c90*/  FFMA.FTZ R27, R34, R169.reuse, -R21.reuse ;  /* 0x000000a9221b7223 */ /* 0x180fe20000010815 */
[----:B------:R-:W-:Y:S01]  /*9ca0*/  FSEL R34, R51, -INF , P4 ;  /* 0xff80000033227808 */ /* 0x000fe20002000000 */
[-CC-:B------:R-:W-:Y:S01]  /*9cb0*/  FFMA.FTZ R29, R38, R169.reuse, -R21.reuse ;  /* 0x000000a9261d7223 */ /* 0x180fe20000010815 */
[-CC-:B------:R-:W-:Y:S01]  /*9cc0*/  FFMA.FTZ R25, R25, R169.reuse, -R21.reuse ;  /* 0x000000a919197223 */ /* 0x180fe20000010815 */
        /* <DEDUP_REMOVED lines=8> */
[--C-:B------:R-:W-:Y:S01]  /*9d50*/  FFMA.FTZ R40, R40, R169, -R21.reuse ;  /* 0x000000a928287223 */ /* 0x100fe20000010815 */
[----:B------:R-:W-:Y:S01]  /*9d60*/  FMNMX.FTZ R15, R72, R15, !PT ;  /* 0x0000000f480f7209 */ /* 0x000fe20007810000 */
[----:B------:R-:W-:Y:S01]  /*9d70*/  MUFU.EX2 R152, R25 ;  /* 0x0000001900987308 */ /* 0x000fe20000000800 */
[-CC-:B------:R-:W-:Y:S01]  /*9d80*/  FFMA.FTZ R64, R64, R169.reuse, -R21.reuse ;  /* 0x000000a940407223 */ /* 0x180fe20000010815 */
[-CC-:B------:R-:W-:Y:S01]  /*9d90*/  FFMA.FTZ R44, R44, R169.reuse, -R21.reuse ;  /* 0x000000a92c2c7223 */ /* 0x180fe20000010815 */
[-CC-:B------:R-:W-:Y:S01]  /*9da0*/  FFMA.FTZ R66, R66, R169.reuse, -R21.reuse ;  /* 0x000000a942427223 */ /* 0x180fe20000010815 */
[----:B------:R-:W1:Y:S01]  /*9db0*/  SHFL.BFLY PT, R38, R15, 0x2, 0x1f ;  /* 0x0c401f000f267f89 */ /* 0x000e6200000e0000 */
[-CC-:B------:R-:W-:Y:S01]  /*9dc0*/  FFMA.FTZ R68, R68, R169.reuse, -R21.reuse ;  /* 0x000000a944447223 */ /* 0x180fe20000010815 */
[-CC-:B------:R-:W-:Y:S01]  /*9dd0*/  FFMA.FTZ R70, R70, R169.reuse, -R21.reuse ;  /* 0x000000a946467223 */ /* 0x180fe20000010815 */
[-CC-:B------:R-:W-:Y:S01]  /*9de0*/  FFMA.FTZ R52, R52, R169.reuse, -R21.reuse ;  /* 0x000000a934347223 */ /* 0x180fe20000010815 */
[----:B------:R-:W-:Y:S01]  /*9df0*/  MUFU.EX2 R29, R29 ;  /* 0x0000001d001d7308 */ /* 0x000fe20000000800 */
[----:B------:R-:W-:-:S07]  /*9e00*/  FFMA.FTZ R21, R74, R169, -R21 ;  /* 0x000000a94a157223 */ /* 0x000fce0000010815 */
[----:B------:R-:W2:Y:S08]  /*9e10*/  MUFU.EX2 R42, R42 ;  /* 0x0000002a002a7308 */ /* 0x000eb00000000800 */
[----:B------:R-:W-:Y:S01]  /*9e20*/  MUFU.EX2 R58, R58 ;  /* 0x0000003a003a7308 */ /* 0x000fe20000000800 */
[----:B-1----:R-:W-:-:S07]  /*9e30*/  FMNMX.FTZ R38, R15, R38, !PT ;  /* 0x000000260f267209 */ /* 0x002fce0007810000 */
[----:B------:R-:W1:Y:S01]  /*9e40*/  MUFU.EX2 R25, R60 ;  /* 0x0000003c00197308 */ /* 0x000e620000000800 */
[----:B------:R-:W3:Y:S01]  /*9e50*/  SHFL.BFLY PT, R15, R38, 0x1, 0x1f ;  /* 0x0c201f00260f7f89 */ /* 0x000ee200000e0000 */
[----:B--2---:R-:W-:-:S06]  /*9e60*/  F2FP.F16.F32.PACK_AB R154, R42, R29 ;  /* 0x0000001d2a9a723e */ /* 0x004fcc00000000ff */
[----:B------:R-:W-:Y:S08]  /*9e70*/  MUFU.EX2 R36, R36 ;  /* 0x0000002400247308 */ /* 0x000ff00000000800 */
[----:B------:R-:W2:Y:S01]  /*9e80*/  MUFU.EX2 R31, R62 ;  /* 0x0000003e001f7308 */ /* 0x000ea20000000800 */
[----:B-1----:R-:W-:-:S07]  /*9e90*/  F2FP.F16.F32.PACK_AB R156, R25, R58 ;  /* 0x0000003a199c723e */ /* 0x002fce00000000ff */
[----:B------:R-:W-:Y:S01]  /*9ea0*/  MUFU.EX2 R40, R40 ;  /* 0x0000002800287308 */ /* 0x000fe20000000800 */
[----:B---3--:R-:W-:-:S04]  /*9eb0*/  FMNMX.FTZ R170, R38, R15, !PT ;  /* 0x0000000f26aa7209 */ /* 0x008fc80007810000 */
[C---:B------:R-:W-:Y:S01]  /*9ec0*/  FSETP.NEU.FTZ.AND P1, PT, R170.reuse, -INF , PT ;  /* 0xff800000aa00780b */ /* 0x040fe20003f3d000 */
[----:B------:R-:W-:Y:S02]  /*9ed0*/  FMUL.FTZ R37, R170, R169 ;  /* 0x000000a9aa257220 */ /* 0x000fe40000410000 */
[----:B------:R-:W1:Y:S01]  /*9ee0*/  MUFU.EX2 R33, R64 ;  /* 0x0000004000217308 */ /* 0x000e620000000800 */
[----:B--2---:R-:W-:Y:S02]  /*9ef0*/  F2FP.F16.F32.PACK_AB R158, R31, R36 ;  /* 0x000000241f9e723e */ /* 0x004fe400000000ff */
[----:B------:R-:W-:-:S05]  /*9f00*/  FSEL R37, R37, RZ, P1 ;  /* 0x000000ff25257208 */ /* 0x000fca0000800000 */
        /* <DEDUP_REMOVED lines=11> */
[--C-:B------:R-:W-:Y:S01]  /*9fc0*/  FFMA.FTZ R46, R46, R169, -R37.reuse ;  /* 0x000000a92e2e7223 */ /* 0x100fe20000010825 */
[----:B------:R-:W3:Y:S01]  /*9fd0*/  MUFU.EX2 R38, R3 ;  /* 0x0000000300267308 */ /* 0x000ee20000000800 */
[----:B--2---:R-:W-:Y:S01]  /*9fe0*/  FADD.FTZ R0, R27, R152 ;  /* 0x000000981b007221 */ /* 0x004fe20000010000 */
[----:B------:R-:W-:Y:S01]  /*9ff0*/  F2FP.F16.F32.PACK_AB R152, R152, R27 ;  /* 0x0000001b9898723e */ /* 0x000fe200000000ff */
[-CC-:B------:R-:W-:Y:S01]  /*a000*/  FFMA.FTZ R48, R48, R169.reuse, -R37.reuse ;  /* 0x000000a930307223 */ /* 0x180fe20000010825 */
[----:B------:R-:W-:Y:S01]  /*a010*/  FFMA.FTZ R50, R50, R169, -R37 ;  /* 0x000000a932327223 */ /* 0x000fe20000010825 */
[----:B------:R-:W-:Y:S01]  /*a020*/  FADD.FTZ R41, R29, R0 ;  /* 0x000000001d297221 */ /* 0x000fe20000010000 */
[----:B------:R-:W-:-:S02]  /*a030*/  VIADD R0, R12, 0x28c40 ;  /* 0x00028c400c007836 */ /* 0x000fc40000000000 */
[-C--:B------:R-:W-:Y:S01]  /*a040*/  FFMA.FTZ R34, R34, R169.reuse, -R37 ;  /* 0x000000a922227223 */ /* 0x080fe20000010825 */
[----:B------:R-:W2:Y:S01]  /*a050*/  MUFU.EX2 R10, R10 ;  /* 0x0000000a000a7308 */ /* 0x000ea20000000800 */
[----:B------:R-:W-:Y:S01]  /*a060*/  FADD.FTZ R41, R42, R41 ;  /* 0x000000292a297221 */ /* 0x000fe20000010000 */
[-CC-:B------:R-:W-:Y:S01]  /*a070*/  FFMA.FTZ R54, R54, R169.reuse, -R37.reuse ;  /* 0x000000a936367223 */ /* 0x180fe20000010825 */
[----:B------:R-:W-:Y:S01]  /*a080*/  PRMT R0, R189, 0x654, R0 ;  /* 0x00000654bd007816 */ /* 0x000fe20000000000 */
[----:B------:R-:W-:Y:S01]  /*a090*/  FFMA.FTZ R37, R72, R169, -R37 ;  /* 0x000000a948257223 */ /* 0x000fe20000010825 */
[----:B-1----:R-:W-:Y:S02]  /*a0a0*/  F2FP.F16.F32.PACK_AB R160, R33, R40 ;  /* 0x0000002821a0723e */ /* 0x002fe400000000ff */
[----:B------:R1:W-:Y:S01]  /*a0b0*/  SYNCS.ARRIVE.TRANS64.RED.A1T0 RZ, [R0+URZ], RZ ;  /* 0x000000ff00ff79a7 */ /* 0x0003e2000810043f */
[----:B------:R2:W4:Y:S01]  /*a0c0*/  MUFU.EX2 R155, R14 ;  /* 0x0000000e009b7308 */ /* 0x0005220000000800 */
[----:B---3--:R-:W-:Y:S01]  /*a0d0*/  FADD.FTZ R39, R153, R38 ;  /* 0x0000002699277221 */ /* 0x008fe20000010000 */
[----:B------:R-:W-:-:S06]  /*a0e0*/  F2FP.F16.F32.PACK_AB R153, R38, R153 ;  /* 0x000000992699723e */ /* 0x000fcc00000000ff */
[----:B------:R-:W1:Y:S01]  /*a0f0*/  MUFU.EX2 R20, R20 ;  /* 0x0000001400147308 */ /* 0x000e620000000800 */
[----:B--2---:R-:W-:-:S07]  /*a100*/  FADD.FTZ R14, R10, R39 ;  /* 0x000000270a0e7221 */ /* 0x004fce0000010000 */
[----:B------:R2:W3:Y:S08]  /*a110*/  MUFU.EX2 R157, R24 ;  /* 0x00000018009d7308 */ /* 0x0004f00000000800 */
[----:B------:R-:W5:Y:S01]  /*a120*/  MUFU.EX2 R26, R26 ;  /* 0x0000001a001a7308 */ /* 0x000f620000000800 */
[----:B--2---:R-:W-:Y:S01]  /*a130*/  FADD.FTZ R24, R58, R41 ;  /* 0x000000293a187221 */ /* 0x004fe20000010000 */
[C---:B----4-:R-:W-:Y:S01]  /*a140*/  FADD.FTZ R41, R155.reuse, R14 ;  /* 0x0000000e9b297221 */ /* 0x050fe20000010000 */
[----:B------:R-:W-:Y:S01]  /*a150*/  F2FP.F16.F32.PACK_AB R155, R155, R10 ;  /* 0x0000000a9b9b723e */ /* 0x000fe200000000ff */
[----:B------:R-:W-:Y:S01]  /*a160*/  BAR.SYNC.DEFER_BLOCKING 0xf, 0x100 ;  /* 0x03c4000000007b1d */ /* 0x000fe20000010000 */
[----:B------:R-:W-:Y:S01]  /*a170*/  FADD.FTZ R43, R25, R24 ;  /* 0x00000018192b7221 */ /* 0x000fe20000010000 */
[----:B-1----:R-:W-:-:S03]  /*a180*/  FADD.FTZ R0, R20, R41 ;  /* 0x0000002914007221 */ /* 0x002fc60000010000 */
[----:B------:R-:W-:Y:S01]  /*a190*/  FADD.FTZ R14, R36, R43 ;  /* 0x0000002b240e7221 */ /* 0x000fe20000010000 */
[----:B------:R-:W1:Y:S01]  /*a1a0*/  MUFU.EX2 R159, R28 ;  /* 0x0000001c009f7308 */ /* 0x000e620000000800 */
[C---:B---3--:R-:W-:Y:S01]  /*a1b0*/  FADD.FTZ R27, R157.reuse, R0 ;  /* 0x000000009d1b7221 */ /* 0x048fe20000010000 */
[----:B------:R-:W-:Y:S01]  /*a1c0*/  F2FP.F16.F32.PACK_AB R157, R157, R20 ;  /* 0x000000149d9d723e */ /* 0x000fe200000000ff */
[----:B------:R-:W-:Y:S02]  /*a1d0*/  FADD.FTZ R41, R31, R14 ;  /* 0x0000000e1f297221 */ /* 0x000fe40000010000 */
[----:B-----5:R-:W-:-:S03]  /*a1e0*/  FADD.FTZ R0, R26, R27 ;  /* 0x0000001b1a007221 */ /* 0x020fc60000010000 */
[----:B------:R-:W2:Y:S01]  /*a1f0*/  MUFU.EX2 R30, R30 ;  /* 0x0000001e001e7308 */ /* 0x000ea20000000800 */
[----:B------:R-:W-:-:S04]  /*a200*/  FADD.FTZ R14, R40, R41 ;  /* 0x00000029280e7221 */ /* 0x000fc80000010000 */
[----:B------:R-:W-:-:S03]  /*a210*/  FADD.FTZ R27, R33, R14 ;  /* 0x0000000e211b7221 */ /* 0x000fc60000010000 */
[----:B------:R-:W3:Y:S01]  /*a220*/  MUFU.EX2 R161, R32 ;  /* 0x0000002000a17308 */ /* 0x000ee20000000800 */
[C---:B-1----:R-:W-:Y:S01]  /*a230*/  FADD.FTZ R25, R159.reuse, R0 ;  /* 0x000000009f197221 */ /* 0x042fe20000010000 */
[----:B------:R-:W-:Y:S01]  /*a240*/  F2FP.F16.F32.PACK_AB R159, R159, R26 ;  /* 0x0000001a9f9f723e */ /* 0x000fe200000000ff */
[----:B------:R1:W-:Y:S04]  /*a250*/  STSM.16.M88.4 [R212+0x26800], R152 ;  /* 0x02680098d4007844 */ /* 0x0003e80000000200 */
[----:B------:R1:W-:Y:S01]  /*a260*/  STSM.16.M88.4 [R215], R156 ;  /* 0x0000009cd7007844 */ /* 0x0003e20000000200 */
[----:B------:R-:W4:Y:S01]  /*a270*/  MUFU.EX2 R44, R44 ;  /* 0x0000002c002c7308 */ /* 0x000f220000000800 */
[----:B--2---:R-:W-:-:S07]  /*a280*/  FADD.FTZ R0, R30, R25 ;  /* 0x000000191e007221 */ /* 0x004fce0000010000 */
[----:B------:R-:W2:Y:S01]  /*a290*/  MUFU.EX2 R46, R46 ;  /* 0x0000002e002e7308 */ /* 0x000ea20000000800 */
[C---:B---3--:R-:W-:Y:S01]  /*a2a0*/  FADD.FTZ R25, R161.reuse, R0 ;  /* 0x00000000a1197221 */ /* 0x048fe20000010000 */
[----:B------:R-:W-:-:S06]  /*a2b0*/  F2FP.F16.F32.PACK_AB R161, R161, R30 ;  /* 0x0000001ea1a1723e */ /* 0x000fcc00000000ff */
[----:B------:R-:W3:Y:S01]  /*a2c0*/  MUFU.EX2 R35, R66 ;  /* 0x0000004200237308 */ /* 0x000ee20000000800 */
[----:B----4-:R-:W-:-:S07]  /*a2d0*/  FADD.FTZ R0, R44, R27 ;  /* 0x0000001b2c007221 */ /* 0x010fce0000010000 */
[----:B------:R-:W4:Y:S01]  /*a2e0*/  MUFU.EX2 R3, R48 ;  /* 0x0000003000037308 */ /* 0x000f220000000800 */
[----:B--2---:R-:W-:-:S07]  /*a2f0*/  FADD.FTZ R10, R46, R25 ;  /* 0x000000192e0a7221 */ /* 0x004fce0000010000 */
[----:B------:R-:W-:Y:S01]  /*a300*/  MUFU.EX2 R68, R68 ;  /* 0x0000004400447308 */ /* 0x000fe20000000800 */
[C---:B---3--:R-:W-:Y:S01]  /*a310*/  F2FP.F16.F32.PACK_AB R162, R35.reuse, R44 ;  /* 0x0000002c23a2723e */ /* 0x048fe200000000ff */
[----:B------:R-:W-:-:S06]  /*a320*/  FADD.FTZ R35, R35, R0 ;  /* 0x0000000023237221 */ /* 0x000fcc0000010000 */
[----:B------:R-:W2:Y:S01]  /*a330*/  MUFU.EX2 R15, R70 ;  /* 0x00000046000f7308 */ /* 0x000ea20000000800 */
[C---:B----4-:R-:W-:Y:S01]  /*a340*/  F2FP.F16.F32.PACK_AB R163, R3.reuse, R46 ;  /* 0x0000002e03a3723e */ /* 0x050fe200000000ff */
[----:B------:R-:W-:-:S04]  /*a350*/  FADD.FTZ R3, R3, R10 ;  /* 0x0000000a03037221 */ /* 0x000fc80000010000 */
[----:B------:R1:W-:Y:S02]  /*a360*/  STSM.16.M88.4 [R213], R160 ;  /* 0x000000a0d5007844 */ /* 0x0003e40000000200 */
[----:B------:R-:W-:Y:S08]  /*a370*/  MUFU.EX2 R50, R50 ;  /* 0x0000003200327308 */ /* 0x000ff00000000800 */
[----:B------:R-:W3:Y:S01]  /*a380*/  MUFU.EX2 R39, R34 ;  /* 0x0000002200277308 */ /* 0x000ee20000000800 */
[----:B--2---:R-:W-:Y:S01]  /*a390*/  F2FP.F16.F32.PACK_AB R164, R15, R68 ;  /* 0x000000440fa4723e */ /* 0x004fe200000000ff */
[----:B------:R-:W-:-:S04]  /*a3a0*/  FADD.FTZ R68, R68, R35 ;  /* 0x0000002344447221 */ /* 0x000fc80000010000 */
[----:B------:R-:W-:Y:S02]  /*a3b0*/  FADD.FTZ R15, R15, R68 ;  /* 0x000000440f0f7221 */ /* 0x000fe40000010000 */
[----:B------:R-:W2:Y:S08]  /*a3c0*/  MUFU.EX2 R52, R52 ;  /* 0x0000003400347308 */ /* 0x000eb00000000800 */
[----:B------:R-:W4:Y:S01]  /*a3d0*/  MUFU.EX2 R21, R21 ;  /* 0x0000001500157308 */ /* 0x000f220000000800 */
[----:B---3--:R-:W-:Y:S01]  /*a3e0*/  F2FP.F16.F32.PACK_AB R165, R39, R50 ;  /* 0x0000003227a5723e */ /* 0x008fe200000000ff */
[----:B------:R-:W-:-:S04]  /*a3f0*/  FADD.FTZ R50, R50, R3 ;  /* 0x0000000332327221 */ /* 0x000fc80000010000 */
[----:B------:R-:W-:Y:S02]  /*a400*/  FADD.FTZ R39, R39, R50 ;  /* 0x0000003227277221 */ /* 0x000fe40000010000 */
[----:B------:R-:W-:Y:S01]  /*a410*/  MUFU.EX2 R54, R54 ;  /* 0x0000003600367308 */ /* 0x000fe20000000800 */
[----:B--2---:R-:W-:-:S07]  /*a420*/  FADD.FTZ R0, R52, R15 ;  /* 0x0000000f34007221 */ /* 0x004fce0000010000 */
[----:B------:R-:W2:Y:S01]  /*a430*/  MUFU.EX2 R37, R37 ;  /* 0x0000002500257308 */ /* 0x000ea20000000800 */
[C---:B----4-:R-:W-:Y:S01]  /*a440*/  F2FP.F16.F32.PACK_AB R166, R21.reuse, R52 ;  /* 0x0000003415a6723e */ /* 0x050fe200000000ff */
[----:B------:R-:W-:Y:S01]  /*a450*/  FADD.FTZ R0, R21, R0 ;  /* 0x0000000015007221 */ /* 0x000fe20000010000 */
[----:B--2---:R-:W-:Y:S01]  /*a460*/  F2FP.F16.F32.PACK_AB R167, R37, R54 ;  /* 0x0000003625a7723e */ /* 0x004fe200000000ff */
[----:B------:R-:W-:-:S04]  /*a470*/  FADD.FTZ R54, R54, R39 ;  /* 0x0000002736367221 */ /* 0x000fc80000010000 */
[----:B------:R1:W-:Y:S01]  /*a480*/  STSM.16.M88.4 [R214], R164 ;  /* 0x000000a4d6007844 */ /* 0x0003e20000000200 */
[----:B------:R-:W-:Y:S01]  /*a490*/  FADD.FTZ R3, R37, R54 ;  /* 0x0000003625037221 */ /* 0x000fe20000010000 */
[----:B------:R-:W-:Y:S06]  /*a4a0*/  @!P0 BRA `(.L_x_3909) ;  /* 0x0000000000048947 */ /* 0x000fec0003800000 */
[----:B------:R-:W-:Y:S01]  /*a4b0*/  BPT.TRAP 0x1 ;  /* 0x000000040000795c */ /* 0x000fe20000300000 */
.L_x_3909:
[----:B------:R2:W3:Y:S01]  /*a4c0*/  SYNCS.PHASECHK.TRANS64.TRYWAIT P1, [R12+URZ+0x28c50], R13 ;  /* 0x028c500d0c0075a7 */ /* 0x0004e2000802017f */
[----:B------:R-:W-:Y:S05]  /*a4d0*/  @!P0 BRA `(.L_x_3910) ;  /* 0x0000000000048947 */ /* 0x000fea0003800000 */
[----:B------:R-:W-:Y:S01]  /*a4e0*/  BPT.TRAP 0x1 ;  /* 0x000000040000795c */ /* 0x000fe20000300000 */
.L_x_3910:
[----:B------:R-:W-:Y:S01]  /*a4f0*/  LOP3.LUT R10, R56, 0x2000000, RZ, 0xfc, !PT ;  /* 0x02000000380a7812 */ /* 0x000fe200078efcff */
[----:B------:R-:W-:Y:S01]  /*a500*/  ULDC UR37, c[0x0][0x9d8] ;  /* 0x0002760000257ab9 */ /* 0x000fe20000000800 */
[----:B------:R-:W-:Y:S01]  /*a510*/  ULDC UR36, c[0x0][0x988] ;  /* 0x0002620000247ab9 */ /* 0x000fe20000000800 */
[----:B------:R-:W-:Y:S01]  /*a520*/  BSSY B0, `(.L_x_3911) ;  /* 0x0000006000007945 */ /* 0x000fe20003800000 */
[----:B------:R-:W-:Y:S01]  /*a530*/  LEA R14, R18, R10, 0xc ;  /* 0x0000000a120e7211 */ /* 0x000fe200078e60ff */
[----:B------:R-:W-:Y:S02]  /*a540*/  IMAD.MOV.U32 R15, RZ, RZ, 0x40000040 ;  /* 0x40000040ff0f7424 */ /* 0x000fe400078e00ff */
[----:B---3--:R-:W-:Y:S05]  /*a550*/  @P1 BRA `(.L_x_3912) ;  /* 0x0000000000081947 */ /* 0x008fea0003800000 */
[----:B------:R-:W3:Y:S02]  /*a560*/  SYNCS.PHASECHK.TRANS64.TRYWAIT P1, [R12+URZ+0x28c50], R13 ;  /* 0x028c500d0c0075a7 */ /* 0x000ee4000802017f */
[----:B---3--:R-:W-:Y:S05]  /*a570*/  @!P1 BRA `(.L_x_3913) ;  /* 0x000000d800509947 */ /* 0x008fea0003800000 */
.L_x_3912:
[----:B------:R-:W-:Y:S05]  /*a580*/  BSYNC B0 ;  /* 0x0000000000007941 */ /* 0x000fea0003800000 */
.L_x_3911:
[C---:B------:R-:W-:Y:S01]  /*a590*/  R2UR UR6, R14.reuse ;  /* 0x000000000e0672ca */ /* 0x040fe200000e0000 */
[C---:B------:R-:W-:Y:S01]  /*a5a0*/  VIADD R24, R14.reuse, 0x100 ;  /* 0x000001000e187836 */ /* 0x040fe20000000000 */
[----:B------:R-:W-:Y:S01]  /*a5b0*/  R2UR UR7, R15 ;  /* 0x000000000f0772ca */ /* 0x000fe200000e0000 */
[----:B------:R-:W-:Y:S01]  /*a5c0*/  IMAD.MOV.U32 R25, RZ, RZ, 0x40000040 ;  /* 0x40000040ff197424 */ /* 0x000fe200078e00ff */
[----:B------:R-:W-:Y:S01]  /*a5d0*/  MOV R15, 0x40000040 ;  /* 0x40000040000f7802 */ /* 0x000fe20000000f00 */
[----:B------:R-:W-:Y:S01]  /*a5e0*/  VIADD R20, R14, 0x80 ;  /* 0x000000800e147836 */ /* 0x000fe20000000000 */
[----:B------:R-:W-:Y:S01]  /*a5f0*/  R2UR UR14, R24 ;  /* 0x00000000180e72ca */ /* 0x000fe200000e0000 */
[----:B------:R-:W-:Y:S01]  /*a600*/  IMAD.MOV.U32 R21, RZ, RZ, 0x40000040 ;  /* 0x40000040ff157424 */ /* 0x000fe200078e00ff */
[----:B------:R-:W-:Y:S01]  /*a610*/  R2UR UR15, R25 ;  /* 0x00000000190f72ca */ /* 0x000fe200000e0000 */
[----:B------:R-:W-:Y:S01]  /*a620*/  VIADD R14, R14, 0x180 ;  /* 0x000001800e0e7836 */ /* 0x000fe20000000000 */
[----:B------:R-:W-:Y:S01]  /*a630*/  WARPGROUP.ARRIVE ;  /* 0x00000000000079c5 */ /* 0x000fe20000000000 */
[----:B------:R-:W-:-:S02]  /*a640*/  R2UR UR10, R20 ;  /* 0x00000000140a72ca */ /* 0x000fc400000e0000 */
[----:B------:R-:W-:Y:S02]  /*a650*/  R2UR UR11, R21 ;  /* 0x00000000150b72ca */ /* 0x000fe400000e0000 */
[----:B------:R-:W-:Y:S01]  /*a660*/  R2UR UR18, R14 ;  /* 0x000000000e1272ca */ /* 0x000fe200000e0000 */
[----:B------:R-:W-:Y:S01]  /*a670*/  HGMMA.64x256x16.F32 R24, R152, gdesc[UR4].tnspB, RZ, !UPT, gsb0 ;  /* 0x43e0000498187df0 */ /* 0x000fe2000c0008ff */
[----:B------:R-:W-:Y:S02]  /*a680*/  R2UR UR19, R15 ;  /* 0x000000000f1372ca */ /* 0x000fe400000e0000 */
[----:B------:R-:W-:Y:S02]  /*a690*/  WARPGROUP.DEPBAR.LE gsb0, 0x0 ;  /* 0x00008000000079c5 */ /* 0x000fe40000010000 */
[----:B------:R-:W-:-:S15]  /*a6a0*/  WARPGROUP.ARRIVE ;  /* 0x00000000000079c5 */ /* 0x000fde0000000000 */
[----:B------:R-:W-:-:S08]  /*a6b0*/  NOP ;  /* 0x0000000000007918 */ /* 0x000fd00000000000 */
[----:B------:R-:W-:Y:S03]  /*a6c0*/  HGMMA.64x256x16.F32 R24, R156, gdesc[UR8].tnspB, R24, gsb0 ;  /* 0x43e000089c187df0 */ /* 0x000fe60008000818 */
        /* <DEDUP_REMOVED lines=19> */
.L_x_3914:
[----:B------:R-:W-:Y:S01]  /*a800*/  ISETP.GE.AND P1, PT, R171, 0x41, PT ;  /* 0x00000041ab00780c */ /* 0x000fe20003f26270 */
[----:B0-23--:R-:W-:Y:S01]  /*a810*/  VIADD R12, R12, 0x28c60 ;  /* 0x00028c600c0c7836 */ /* 0x00dfe20000000000 */
[----:B------:R-:W-:Y:S04]  /*a820*/  BSSY B0, `(.L_x_3915) ;  /* 0x00001ef000007945 */ /* 0x000fe80003800000 */
[----:B------:R-:W-:-:S04]  /*a830*/  PRMT R12, R189, 0x654, R12 ;  /* 0x00000654bd0c7816 */ /* 0x000fc8000000000c */
[----:B------:R0:W-:Y:S03]  /*a840*/  SYNCS.ARRIVE.TRANS64.RED.A1T0 RZ, [R12+URZ], RZ ;  /* 0x000000ff0cff79a7 */ /* 0x0001e6000810043f */
[----:B------:R-:W-:Y:S05]  /*a850*/  @!P1 BRA `(.L_x_3916) ;  /* 0x0000001c00ac9947 */ /* 0x000fea0003800000 */
[----:B------:R-:W-:Y:S02]  /*a860*/  VIADD R13, R172, 0xfffffffe ;  /* 0xfffffffeac0d7836 */ /* 0x000fe40000000000 */
[----:B------:R-:W-:Y:S02]  /*a870*/  IMAD.MOV.U32 R15, RZ, RZ, R170 ;  /* 0x000000ffff0f7224 */ /* 0x000fe400078e00aa */
[----:B------:R-:W-:Y:S02]  /*a880*/  IMAD.MOV.U32 R219, RZ, RZ, R168 ;  /* 0x000000ffffdb7224 */ /* 0x000fe400078e00a8 */
[----:B------:R-:W-:-:S07]  /*a890*/  IMAD.MOV.U32 R216, RZ, RZ, R18 ;  /* 0x000000ffffd87224 */ /* 0x000fce00078e0012 */
.L_x_3929:
[----:B------:R-:W-:Y:S01]  /*a8a0*/  IADD3 R18, R216, 0x1, RZ ;  /* 0x00000001d8127810 */ /* 0x000fe20007ffe0ff */
[----:B0-2---:R-:W-:Y:S02]  /*a8b0*/  IMAD.MOV.U32 R12, RZ, RZ, R13 ;  /* 0x000000ffff0c7224 */ /* 0x005fe400078e000d */
[----:B------:R-:W-:Y:S01]  /*a8c0*/  VIADD R13, R13, 0xffffffff ;  /* 0xffffffff0d0d7836 */ /* 0x000fe20000000000 */
[----:B------:R-:W-:Y:S02]  /*a8d0*/  ISETP.NE.AND P2, PT, R18, 0x2, PT ;  /* 0x000000021200780c */ /* 0x000fe40003f45270 */
[----:B------:R-:W-:Y:S02]  /*a8e0*/  ISETP.GT.AND P1, PT, R12, RZ, PT ;  /* 0x000000ff0c00720c */ /* 0x000fe40003f24270 */
[----:B------:R-:W-:Y:S02]  /*a8f0*/  SEL R12, RZ, 0x1, P2 ;  /* 0x00000001ff0c7807 */ /* 0x000fe40001000000 */
[----:B------:R-:W-:-:S02]  /*a900*/  SEL R18, R18, RZ, P2 ;  /* 0x000000ff12127207 */ /* 0x000fc40001000000 */
[----:B------:R-:W-:Y:S01]  /*a910*/  LOP3.LUT R23, R23, R12, RZ, 0x3c, !PT ;  /* 0x0000000c17177212 */ /* 0x000fe200078e3cff */
[----:B------:R-:W-:Y:S06]  /*a920*/  @!P0 BRA `(.L_x_3917) ;  /* 0x0000000000048947 */ /* 0x000fec0003800000 */
[----:B------:R-:W-:Y:S01]  /*a930*/  BPT.TRAP 0x1 ;  /* 0x000000040000795c */ /* 0x000fe20000300000 */
.L_x_3917:
[----:B------:R-:W-:Y:S01]  /*a940*/  IMAD R12, R18, 0x8, R2 ;  /* 0x00000008120c7824 */ /* 0x000fe200078e0202 */
[----:B------:R-:W-:-:S04]  /*a950*/  SHF.L.U32 R14, R23, 0x1f, RZ ;  /* 0x0000001f170e7819 */ /* 0x000fc800000006ff */
[----:B------:R0:W2:Y:S01]  /*a960*/  SYNCS.PHASECHK.TRANS64.TRYWAIT P2, [R12+URZ+0x28c30], R14 ;  /* 0x028c300e0c0075a7 */ /* 0x0000a2000804017f */
[----:B------:R-:W-:Y:S05]  /*a970*/  @!P0 BRA `(.L_x_3918) ;  /* 0x0000000000048947 */ /* 0x000fea0003800000 */
[----:B------:R-:W-:Y:S01]  /*a980*/  BPT.TRAP 0x1 ;  /* 0x000000040000795c */ /* 0x000fe20000300000 */
.L_x_3918:
[----:B------:R-:W-:Y:S01]  /*a990*/  VIADD R20, R2, 0x20400 ;  /* 0x0002040002147836 */ /* 0x000fe20000000000 */
[----:B------:R-:W-:Y:S01]  /*a9a0*/  BSSY B1, `(.L_x_3919) ;  /* 0x0000009000017945 */ /* 0x000fe20003800000 */
[----:B-1----:R-:W-:Y:S02]  /*a9b0*/  IMAD R154, R18, 0x200, R11 ;  /* 0x00000200129a7824 */ /* 0x002fe400078e020b */
[----:B------:R-:W-:Y:S01]  /*a9c0*/  IMAD.MOV.U32 R155, RZ, RZ, 0x40000040 ;  /* 0x40000040ff9b7424 */ /* 0x000fe200078e00ff */
[----:B------:R-:W-:-:S04]  /*a9d0*/  SHF.R.U32.HI R20, RZ, 0x4, R20 ;  /* 0x00000004ff147819 */ /* 0x000fc80000011614 */
[----:B------:R-:W-:-:S04]  /*a9e0*/  LOP3.LUT R20, R20, 0x3fff, RZ, 0xc0, !PT ;  /* 0x00003fff14147812 */ /* 0x000fc800078ec0ff */
[----:B------:R-:W-:Y:S01]  /*a9f0*/  LOP3.LUT R20, R20, 0x10000, RZ, 0xfc, !PT ;  /* 0x0001000014147812 */ /* 0x000fe200078efcff */
[----:B--2---:R-:W-:Y:S06]  /*aa00*/  @P2 BRA `(.L_x_3920) ;  /* 0x0000000000082947 */ /* 0x004fec0003800000 */
[----:B------:R-:W1:Y:S02]  /*aa10*/  SYNCS.PHASECHK.TRANS64.TRYWAIT P2, [R12+URZ+0x28c30], R14 ;  /* 0x028c300e0c0075a7 */ /* 0x000e64000804017f */
[----:B-1----:R-:W-:Y:S05]  /*aa20*/  @!P2 BRA `(.L_x_3921) ;  /* 0x000000d40038a947 */ /* 0x002fea0003800000 */
.L_x_3920:
[----:B------:R-:W-:Y:S05]  /*aa30*/  BSYNC B1 ;  /* 0x0000000000017941 */ /* 0x000fea0003800000 */
.L_x_3919:
[----:B------:R-:W-:Y:S01]  /*aa40*/  IMAD.MOV.U32 R21, RZ, RZ, 0x40000040 ;  /* 0x40000040ff157424 */ /* 0x000fe200078e00ff */
[----:B------:R-:W-:Y:S01]  /*aa50*/  R2UR UR4, R20 ;  /* 0x00000000140472ca */ /* 0x000fe200000e0000 */
[C---:B------:R-:W-:Y:S01]  /*aa60*/  VIADD R20, R154.reuse, 0x4 ;  /* 0x000000049a147836 */ /* 0x040fe20000000000 */
[C---:B------:R-:W-:Y:S01]  /*aa70*/  R2UR UR6, R154.reuse ;  /* 0x000000009a0672ca */ /* 0x040fe200000e0000 */
[----:B------:R-:W-:Y:S01]  /*aa80*/  IMAD.MOV.U32 R153, RZ, RZ, 0x40000040 ;  /* 0x40000040ff997424 */ /* 0x000fe200078e00ff */
[----:B------:R-:W-:Y:S01]  /*aa90*/  R2UR UR7, R155 ;  /* 0x000000009b0772ca */ /* 0x000fe200000e0000 */
[----:B------:R-:W-:Y:S01]  /*aaa0*/  IMAD.MOV.U32 R155, RZ, RZ, 0x40000040 ;  /* 0x40000040ff9b7424 */ /* 0x000fe200078e00ff */
[----:B------:R-:W-:Y:S02]  /*aab0*/  R2UR UR5, R21 ;  /* 0x00000000150572ca */ /* 0x000fe400000e0000 */
[C---:B------:R-:W-:Y:S01]  /*aac0*/  IADD3 R152, R154.reuse, 0x2, RZ ;  /* 0x000000029a987810 */ /* 0x040fe20007ffe0ff */
[----:B------:R-:W-:Y:S01]  /*aad0*/  VIADD R154, R154, 0x6 ;  /* 0x000000069a9a7836 */ /* 0x000fe20000000000 */
[----:B------:R-:W-:-:S02]  /*aae0*/  R2UR UR11, R153 ;  /* 0x00000000990b72ca */ /* 0x000fc400000e0000 */
[----:B------:R-:W-:Y:S02]  /*aaf0*/  R2UR UR10, R152 ;  /* 0x00000000980a72ca */ /* 0x000fe400000e0000 */
[----:B------:R-:W-:Y:S02]  /*ab00*/  R2UR UR18, R154 ;  /* 0x000000009a1272ca */ /* 0x000fe400000e0000 */
[----:B------:R-:W-:Y:S02]  /*ab10*/  R2UR UR19, R155 ;  /* 0x000000009b1372ca */ /* 0x000fe400000e0000 */
[----:B------:R-:W-:Y:S01]  /*ab20*/  WARPGROUP.ARRIVE ;  /* 0x00000000000079c5 */ /* 0x000fe20000000000 */
[----:B------:R-:W-:Y:S02]  /*ab30*/  R2UR UR8, R8 ;  /* 0x00000000080872ca */ /* 0x000fe400000e0000 */
[----:B------:R-:W-:Y:S02]  /*ab40*/  R2UR UR9, R9 ;  /* 0x00000000090972ca */ /* 0x000fe400000e0000 */
[----:B------:R-:W-:Y:S01]  /*ab50*/  R2UR UR14, R20 ;  /* 0x00000000140e72ca */ /* 0x000fe200000e0000 */
[----:B------:R-:W-:Y:S01]  /*ab60*/  HGMMA.64x64x16.F32 R152, gdesc[UR4], RZ, !UPT, gsb0 ;  /* 0x00e00000049879f0 */ /* 0x000fe2000c0008ff */
[----:B------:R-:W-:-:S02]  /*ab70*/  R2UR UR15, R21 ;  /* 0x00000000150f72ca */ /* 0x000fc400000e0000 */
[----:B------:R-:W-:Y:S02]  /*ab80*/  R2UR UR12, R6 ;  /* 0x00000000060c72ca */ /* 0x000fe400000e0000 */
[----:B------:R-:W-:Y:S02]  /*ab90*/  R2UR UR13, R7 ;  /* 0x00000000070d72ca */ /* 0x000fe400000e0000 */
[----:B------:R-:W-:Y:S02]  /*aba0*/  R2UR UR16, R4 ;  /* 0x00000000041072ca */ /* 0x000fe400000e0000 */
[----:B------:R-:W-:Y:S01]  /*abb0*/  R2UR UR17, R5 ;  /* 0x00000000051172ca */ /* 0x000fe200000e0000 */
        /* <DEDUP_REMOVED lines=12> */
.L_x_3922:
        /* <DEDUP_REMOVED lines=23> */
[----:B--2---:R-:W-:Y:S01]  /*adf0*/  FMNMX.FTZ R168, R20, R219, !PT ;  /* 0x000000db14a87209 */ /* 0x004fe20007810000 */
[----:B------:R-:W-:Y:S01]  /*ae00*/  FMUL.FTZ R162, R162, UR37 ;  /* 0x00000025a2a27c20 */ /* 0x000fe20008410000 */
[----:B------:R-:W-:-:S05]  /*ae10*/  FMUL.FTZ R170, R170, UR37 ;  /* 0x00000025aaaa7c20 */ /* 0x000fca0008410000 */
[----:B------:R-:W2:Y:S01]  /*ae20*/  MUFU.TANH R153, R153 ;  /* 0x0000009900997308 */ /* 0x000ea20000002400 */
[----:B---3--:R-:W-:-:S07]  /*ae30*/  FMNMX.FTZ R168, R21, R168, !PT ;  /* 0x000000a815a87209 */ /* 0x008fce0007810000 */
[----:B------:R-:W3:Y:S01]  /*ae40*/  MUFU.TANH R156, R156 ;  /* 0x0000009c009c7308 */ /* 0x000ee20000002400 */
[----:B----4-:R-:W-:-:S07]  /*ae50*/  FMNMX.FTZ R168, R152, R168, !PT ;  /* 0x000000a898a87209 */ /* 0x010fce0007810000 */
[----:B------:R-:W4:Y:S01]  /*ae60*/  MUFU.TANH R157, R157 ;  /* 0x0000009d009d7308 */ /* 0x000f220000002400 */
[----:B--2---:R-:W-:-:S07]  /*ae70*/  FMNMX.FTZ R168, R153, R168, !PT ;  /* 0x000000a899a87209 */ /* 0x004fce0007810000 */
        /* <DEDUP_REMOVED lines=20> */
[----:B------:R-:W-:Y:S01]  /*afc0*/  MUFU.TANH R177, R177 ;  /* 0x000000b100b17308 */ /* 0x000fe20000002400 */
[----:B----4-:R-:W-:-:S07]  /*afd0*/  FMNMX.FTZ R168, R180, R168, !PT ;  /* 0x000000a8b4a87209 */ /* 0x010fce0007810000 */
[----:B------:R-:W-:Y:S01]  /*afe0*/  MUFU.TANH R155, R155 ;  /* 0x0000009b009b7308 */ /* 0x000fe20000002400 */
[----:B--2---:R-:W-:-:S05]  /*aff0*/  FMNMX.FTZ R168, R181, R168, !PT ;  /* 0x000000a8b5a87209 */ /* 0x004fca0007810000 */
[----:B------:R-:W2:Y:S02]  /*b000*/  SHFL.BFLY PT, R169, R168, 0x2, 0x1f ;  /* 0x0c401f00a8a97f89 */ /* 0x000ea400000e0000 */
[----:B------:R-:W-:Y:S08]  /*b010*/  MUFU.TANH R158, R158 ;  /* 0x0000009e009e7308 */ /* 0x000ff00000002400 */
[----:B------:R-:W-:Y:S08]  /*b020*/  MUFU.TANH R159, R159 ;  /* 0x0000009f009f7308 */ /* 0x000ff00000002400 */
[----:B------:R-:W-:Y:S01]  /*b030*/  MUFU.TANH R162, R162 ;  /* 0x000000a200a27308 */ /* 0x000fe20000002400 */
[----:B--2---:R-:W-:-:S05]  /*b040*/  FMNMX.FTZ R168, R168, R169, !PT ;  /* 0x000000a9a8a87209 */ /* 0x004fca0007810000 */
[----:B------:R-:W2:Y:S02]  /*b050*/  SHFL.BFLY PT, R169, R168, 0x1, 0x1f ;  /* 0x0c201f00a8a97f89 */ /* 0x000ea400000e0000 */
[----:B--2---:R-:W-:Y:S01]  /*b060*/  FMNMX.FTZ R168, R168, R169, !PT ;  /* 0x000000a9a8a87209 */ /* 0x004fe20007810000 */
[----:B------:R-:W-:-:S04]  /*b070*/  IMAD.U32 R169, RZ, RZ, UR36 ;  /* 0x00000024ffa97e24 */ /* 0x000fc8000f8e00ff */
[C---:B------:R-:W-:Y:S01]  /*b080*/  FADD.FTZ R222, -R168.reuse, R219 ;  /* 0x000000dba8de7221 */ /* 0x040fe20000010100 */
[----:B------:R-:W-:-:S03]  /*b090*/  FMUL.FTZ R154, R168, R169 ;  /* 0x000000a9a89a7220 */ /* 0x000fc60000410000 */
[-C--:B------:R-:W-:Y:S01]  /*b0a0*/  FMUL.FTZ R222, R222, R169.reuse ;  /* 0x000000a9dede7220 */ /* 0x080fe20000410000 */
        /* <DEDUP_REMOVED lines=11> */
[----:B------:R-:W3:Y:S01]  /*b160*/  MUFU.EX2 R152, R219 ;  /* 0x000000db00987308 */ /* 0x000ee20000000800 */
[-CC-:B------:R-:W-:Y:S01]  /*b170*/  FFMA.FTZ R172, R172, R169.reuse, -R154.reuse ;  /* 0x000000a9acac7223 */ /* 0x180fe2000001089a */
[-CC-:B------:R-:W-:Y:S01]  /*b180*/  FFMA.FTZ R173, R173, R169.reuse, -R154.reuse ;  /* 0x000000a9adad7223 */ /* 0x180fe2000001089a */
[-CC-:B------:R-:W-:Y:S01]  /*b190*/  FFMA.FTZ R176, R176, R169.reuse, -R154.reuse ;  /* 0x000000a9b0b07223 */ /* 0x180fe2000001089a */
[-CC-:B------:R-:W-:Y:S01]  /*b1a0*/  FFMA.FTZ R221, R221, R169.reuse, -R154.reuse ;  /* 0x000000a9dddd7223 */ /* 0x180fe2000001089a */
[-CC-:B------:R-:W-:Y:S01]  /*b1b0*/  FFMA.FTZ R180, R180, R169.reuse, -R154.reuse ;  /* 0x000000a9b4b47223 */ /* 0x180fe2000001089a */
[----:B------:R-:W-:-:S02]  /*b1c0*/  FFMA.FTZ R181, R181, R169, -R154 ;  /* 0x000000a9b5b57223 */ /* 0x000fc4000001089a */
[----:B------:R-:W4:Y:S01]  /*b1d0*/  MUFU.EX2 R223, R223 ;  /* 0x000000df00df7308 */ /* 0x000f220000000800 */
[-C--:B--2---:R-:W-:Y:S01]  /*b1e0*/  FMUL.FTZ R24, R24, R20.reuse ;  /* 0x0000001418187220 */ /* 0x084fe20000410000 */
[-C--:B------:R-:W-:Y:S01]  /*b1f0*/  FMUL.FTZ R25, R25, R20.reuse ;  /* 0x0000001419197220 */ /* 0x080fe20000410000 */
[-C--:B------:R-:W-:Y:S01]  /*b200*/  FMUL.FTZ R28, R28, R20.reuse ;  /* 0x000000141c1c7220 */ /* 0x080fe20000410000 */
[-C--:B------:R-:W-:Y:S01]  /*b210*/  FMUL.FTZ R29, R29, R20.reuse ;  /* 0x000000141d1d7220 */ /* 0x080fe20000410000 */
[-C--:B------:R-:W-:Y:S01]  /*b220*/  FMUL.FTZ R32, R32, R20.reuse ;  /* 0x0000001420207220 */ /* 0x080fe20000410000 */
[-C--:B------:R-:W-:Y:S01]  /*b230*/  FMUL.FTZ R33, R33, R20.reuse ;  /* 0x0000001421217220 */ /* 0x080fe20000410000 */
[----:B------:R-:W-:Y:S01]  /*b240*/  FMUL.FTZ R36, R36, R20 ;  /* 0x0000001424247220 */ /* 0x000fe20000410000 */
[----:B------:R2:W5:Y:S01]  /*b250*/  MUFU.EX2 R219, R21 ;  /* 0x0000001500db7308 */ /* 0x0005620000000800 */
[----:B---3--:R-:W-:Y:S01]  /*b260*/  FFMA.FTZ R154, R20, R0, R152 ;  /* 0x00000000149a7223 */ /* 0x008fe20000010098 */
[----:B------:R-:W-:Y:S01]  /*b270*/  FMUL.FTZ R0, R163, UR37 ;  /* 0x00000025a3007c20 */ /* 0x000fe20008410000 */
[-C--:B------:R-:W-:Y:S01]  /*b280*/  FMUL.FTZ R37, R37, R20.reuse ;  /* 0x0000001425257220 */ /* 0x080fe20000410000 */
[-C--:B------:R-:W-:Y:S01]  /*b290*/  FMUL.FTZ R40, R40, R20.reuse ;  /* 0x0000001428287220 */ /* 0x080fe20000410000 */
[-C--:B------:R-:W-:Y:S01]  /*b2a0*/  FMUL.FTZ R41, R41, R20.reuse ;  /* 0x0000001429297220 */ /* 0x080fe20000410000 */
[-C--:B------:R-:W-:Y:S01]  /*b2b0*/  FMUL.FTZ R44, R44, R20.reuse ;  /* 0x000000142c2c7220 */ /* 0x080fe20000410000 */
[----:B------:R-:W-:Y:S01]  /*b2c0*/  FMUL.FTZ R45, R45, R20 ;  /* 0x000000142d2d7220 */ /* 0x000fe20000410000 */
[----:B------:R-:W3:Y:S01]  /*b2d0*/  MUFU.EX2 R153, R153 ;  /* 0x0000009900997308 */ /* 0x000ee20000000800 */
[C---:B----4-:R-:W-:Y:S01]  /*b2e0*/  FADD.FTZ R154, R223.reuse, R154 ;  /* 0x0000009adf9a7221 */ /* 0x050fe20000010000 */
[----:B--2---:R-:W-:Y:S01]  /*b2f0*/  FMUL.FTZ R21, R166, UR37 ;  /* 0x00000025a6157c20 */ /* 0x004fe20008410000 */
[----:B------:R-:W-:Y:S01]  /*b300*/  F2FP.F16.F32.PACK_AB R152, R223, R152 ;  /* 0x00000098df98723e */ /* 0x000fe200000000ff */
[-C--:B------:R-:W-:Y:S01]  /*b310*/  FMUL.FTZ R48, R48, R20.reuse ;  /* 0x0000001430307220 */ /* 0x080fe20000410000 */
[-C--:B------:R-:W-:Y:S01]  /*b320*/  FMUL.FTZ R49, R49, R20.reuse ;  /* 0x0000001431317220 */ /* 0x080fe20000410000 */
[-C--:B------:R-:W-:Y:S01]  /*b330*/  FMUL.FTZ R52, R52, R20.reuse ;  /* 0x0000001434347220 */ /* 0x080fe20000410000 */
[-C--:B------:R-:W-:Y:S01]  /*b340*/  FMUL.FTZ R53, R53, R20.reuse ;  /* 0x0000001435357220 */ /* 0x080fe20000410000 */
[----:B------:R-:W2:Y:S01]  /*b350*/  MUFU.TANH R0, R0 ;  /* 0x0000000000007308 */ /* 0x000ea20000002400 */
[----:B-----5:R-:W-:Y:S01]  /*b360*/  FADD.FTZ R154, R219, R154 ;  /* 0x0000009adb9a7221 */ /* 0x020fe20000010000 */
[-C--:B------:R-:W-:Y:S01]  /*b370*/  FMUL.FTZ R56, R56, R20.reuse ;  /* 0x0000001438387220 */ /* 0x080fe20000410000 */
[-C--:B------:R-:W-:Y:S01]  /*b380*/  FMUL.FTZ R57, R57, R20.reuse ;  /* 0x0000001439397220 */ /* 0x080fe20000410000 */
[-C--:B------:R-:W-:Y:S01]  /*b390*/  FMUL.FTZ R60, R60, R20.reuse ;  /* 0x000000143c3c7220 */ /* 0x080fe20000410000 */
[-C--:B------:R-:W-:Y:S01]  /*b3a0*/  FMUL.FTZ R61, R61, R20.reuse ;  /* 0x000000143d3d7220 */ /* 0x080fe20000410000 */
[-C--:B------:R-:W-:Y:S01]  /*b3b0*/  FMUL.FTZ R64, R64, R20.reuse ;  /* 0x0000001440407220 */ /* 0x080fe20000410000 */
[-C--:B------:R-:W-:Y:S01]  /*b3c0*/  FMUL.FTZ R65, R65, R20.reuse ;  /* 0x0000001441417220 */ /* 0x080fe20000410000 */
[----:B------:R-:W4:Y:S01]  /*b3d0*/  MUFU.TANH R21, R21 ;  /* 0x0000001500157308 */ /* 0x000f220000002400 */
[C---:B---3--:R-:W-:Y:S01]  /*b3e0*/  FADD.FTZ R163, R153.reuse, R154 ;  /* 0x0000009a99a37221 */ /* 0x048fe20000010000 */
[----:B------:R-:W-:Y:S01]  /*b3f0*/  F2FP.F16.F32.PACK_AB R154, R153, R219 ;  /* 0x000000db999a723e */ /* 0x000fe200000000ff */
[----:B------:R-:W-:Y:S01]  /*b400*/  FMUL.FTZ R153, R167, UR37 ;  /* 0x00000025a7997c20 */ /* 0x000fe20008410000 */
[----:B------:R-:W-:Y:S01]  /*b410*/  FMUL.FTZ R167, R174, UR37 ;  /* 0x00000025aea77c20 */ /* 0x000fe20008410000 */
[----:B------:R-:W-:Y:S01]  /*b420*/  FMUL.FTZ R174, R178, UR37 ;  /* 0x00000025b2ae7c20 */ /* 0x000fe20008410000 */
        /* <DEDUP_REMOVED lines=10> */
[----:B------:R-:W5:Y:S01]  /*b4d0*/  MUFU.TANH R153, R153 ;  /* 0x0000009900997308 */ /* 0x000f620000002400 */
[----:B---3--:R-:W-:-:S02]  /*b4e0*/  IMAD.MOV R157, RZ, RZ, -R211 ;  /* 0x000000ffff9d7224 */ /* 0x008fc400078e0ad3 */
[-C--:B------:R-:W-:Y:S01]  /*b4f0*/  FMUL.FTZ R85, R85, R20.reuse ;  /* 0x0000001455557220 */ /* 0x080fe20000410000 */
[-C--:B------:R-:W-:Y:S01]  /*b500*/  FMUL.FTZ R88, R88, R20.reuse ;  /* 0x0000001458587220 */ /* 0x080fe20000410000 */
[-C--:B------:R-:W-:Y:S01]  /*b510*/  FMUL.FTZ R89, R89, R20.reuse ;  /* 0x0000001459597220 */ /* 0x080fe20000410000 */
[-C--:B------:R-:W-:Y:S01]  /*b520*/  FMUL.FTZ R92, R92, R20.reuse ;  /* 0x000000145c5c7220 */ /* 0x080fe20000410000 */
[----:B------:R-:W-:Y:S01]  /*b530*/  ISETP.NE.AND P2, PT, R210, R157, PT ;  /* 0x0000009dd200720c */ /* 0x000fe20003f45270 */
[-C--:B------:R-:W-:Y:S01]  /*b540*/  FMUL.FTZ R93, R93, R20.reuse ;  /* 0x000000145d5d7220 */ /* 0x080fe20000410000 */
[----:B------:R-:W-:Y:S01]  /*b550*/  IADD3 R157, R12, 0x28c40, RZ ;  /* 0x00028c400c9d7810 */ /* 0x000fe20007ffe0ff */
[----:B------:R-:W-:Y:S01]  /*b560*/  MUFU.TANH R167, R167 ;  /* 0x000000a700a77308 */ /* 0x000fe20000002400 */
[-C--:B------:R-:W-:Y:S01]  /*b570*/  FMUL.FTZ R96, R96, R20.reuse ;  /* 0x0000001460607220 */ /* 0x080fe20000410000 */
[-C--:B------:R-:W-:Y:S01]  /*b580*/  FMUL.FTZ R97, R97, R20.reuse ;  /* 0x0000001461617220 */ /* 0x080fe20000410000 */
[----:B------:R-:W-:Y:S01]  /*b590*/  PRMT R166, R189, 0x654, R157 ;  /* 0x00000654bda67816 */ /* 0x000fe2000000009d */
[-C--:B------:R-:W-:Y:S01]  /*b5a0*/  FMUL.FTZ R100, R100, R20.reuse ;  /* 0x0000001464647220 */ /* 0x080fe20000410000 */
[-C--:B------:R-:W-:Y:S01]  /*b5b0*/  FMUL.FTZ R101, R101, R20.reuse ;  /* 0x0000001465657220 */ /* 0x080fe20000410000 */
[-C--:B------:R-:W-:Y:S01]  /*b5c0*/  FMUL.FTZ R104, R104, R20.reuse ;  /* 0x0000001468687220 */ /* 0x080fe20000410000 */
[----:B------:R3:W-:Y:S01]  /*b5d0*/  SYNCS.ARRIVE.TRANS64.RED.A1T0 RZ, [R166+URZ], RZ ;  /* 0x000000ffa6ff79a7 */ /* 0x0007e2000810043f */
[----:B------:R0:W1:Y:S01]  /*b5e0*/  MUFU.TANH R157, R170 ;  /* 0x000000aa009d7308 */ /* 0x0000620000002400 */
[-C--:B------:R-:W-:Y:S01]  /*b5f0*/  FMUL.FTZ R105, R105, R20.reuse ;  /* 0x0000001469697220 */ /* 0x080fe20000410000 */
[-C--:B------:R-:W-:Y:S01]  /*b600*/  FMUL.FTZ R108, R108, R20.reuse ;  /* 0x000000146c6c7220 */ /* 0x080fe20000410000 */
[-C--:B------:R-:W-:Y:S01]  /*b610*/  FMUL.FTZ R109, R109, R20.reuse ;  /* 0x000000146d6d7220 */ /* 0x080fe20000410000 */
[-C--:B------:R-:W-:Y:S01]  /*b620*/  FMUL.FTZ R112, R112, R20.reuse ;  /* 0x0000001470707220 */ /* 0x080fe20000410000 */
[-C--:B------:R-:W-:Y:S01]  /*b630*/  FMUL.FTZ R113, R113, R20.reuse ;  /* 0x0000001471717220 */ /* 0x080fe20000410000 */
[----:B------:R-:W-:Y:S01]  /*b640*/  FMUL.FTZ R116, R116, R20 ;  /* 0x0000001474747220 */ /* 0x000fe20000410000 */
[----:B---3--:R-:W-:Y:S01]  /*b650*/  FMUL.FTZ R166, R171, UR37 ;  /* 0x00000025aba67c20 */ /* 0x008fe20008410000 */
[----:B------:R-:W-:Y:S01]  /*b660*/  FMUL.FTZ R171, R175, UR37 ;  /* 0x00000025afab7c20 */ /* 0x000fe20008410000 */
[----:B0-----:R-:W-:Y:S01]  /*b670*/  FMNMX.FTZ R170, R177, R15, !PT ;  /* 0x0000000fb1aa7209 */ /* 0x001fe20007810000 */
[----:B------:R-:W-:Y:S01]  /*b680*/  FMUL.FTZ R175, R179, UR37 ;  /* 0x00000025b3af7c20 */ /* 0x000fe20008410000 */
[----:B------:R-:W-:Y:S01]  /*b690*/  MUFU.TANH R174, R174 ;  /* 0x000000ae00ae7308 */ /* 0x000fe20000002400 */
[----:B------:R-:W-:Y:S01]  /*b6a0*/  FMUL.FTZ R179, R182, UR37 ;  /* 0x00000025b6b37c20 */ /* 0x000fe20008410000 */
[----:B------:R-:W-:Y:S01]  /*b6b0*/  FMNMX.FTZ R170, R155, R170, !PT ;  /* 0x000000aa9baa7209 */ /* 0x000fe20007810000 */
[----:B------:R-:W-:Y:S01]  /*b6c0*/  FMUL.FTZ R182, R183, UR37 ;  /* 0x00000025b7b67c20 */ /* 0x000fe20008410000 */
[-C--:B------:R-:W-:Y:S01]  /*b6d0*/  FMUL.FTZ R117, R117, R20.reuse ;  /* 0x0000001475757220 */ /* 0x080fe20000410000 */
[----:B------:R-:W-:Y:S01]  /*b6e0*/  FMUL.FTZ R120, R120, R20 ;  /* 0x0000001478787220 */ /* 0x000fe20000410000 */
[----:B------:R-:W-:Y:S01]  /*b6f0*/  FMNMX.FTZ R170, R158, R170, !PT ;  /* 0x000000aa9eaa7209 */ /* 0x000fe20007810000 */
[-C--:B------:R-:W-:Y:S01]  /*b700*/  FMUL.FTZ R121, R121, R20.reuse ;  /* 0x0000001479797220 */ /* 0x080fe20000410000 */
[----:B------:R-:W0:Y:S01]  /*b710*/  MUFU.TANH R166, R166 ;  /* 0x000000a600a67308 */ /* 0x000e220000002400 */
[----:B------:R-:W-:Y:S01]  /*b720*/  FMUL.FTZ R124, R124, R20 ;  /* 0x000000147c7c7220 */ /* 0x000fe20000410000 */
[----:B------:R-:W-:Y:S01]  /*b730*/  FMNMX.FTZ R170, R159, R170, !PT ;  /* 0x000000aa9faa7209 */ /* 0x000fe20007810000 */
[-C--:B------:R-:W-:Y:S01]  /*b740*/  FMUL.FTZ R125, R125, R20.reuse ;  /* 0x000000147d7d7220 */ /* 0x080fe20000410000 */
[-C--:B------:R-:W-:Y:S01]  /*b750*/  FMUL.FTZ R128, R128, R20.reuse ;  /* 0x0000001480807220 */ /* 0x080fe20000410000 */
[----:B------:R-:W-:Y:S01]  /*b760*/  FMUL.FTZ R129, R129, R20 ;  /* 0x0000001481817220 */ /* 0x000fe20000410000 */
[----:B------:R-:W-:Y:S01]  /*b770*/  FMNMX.FTZ R170, R162, R170, !PT ;  /* 0x000000aaa2aa7209 */ /* 0x000fe20007810000 */
[-C--:B------:R-:W-:Y:S01]  /*b780*/  FMUL.FTZ R132, R132, R20.reuse ;  /* 0x0000001484847220 */ /* 0x080fe20000410000 */
[----:B------:R-:W3:Y:S01]  /*b790*/  MUFU.TANH R171, R171 ;  /* 0x000000ab00ab7308 */ /* 0x000ee20000002400 */
[----:B------:R-:W-:Y:S01]  /*b7a0*/  FMUL.FTZ R133, R133, R20 ;  /* 0x0000001485857220 */ /* 0x000fe20000410000 */
[----:B--2---:R-:W-:Y:S01]  /*b7b0*/  FMNMX.FTZ R170, R0, R170, !PT ;  /* 0x000000aa00aa7209 */ /* 0x004fe20007810000 */
[-C--:B------:R-:W-:Y:S01]  /*b7c0*/  FMUL.FTZ R136, R136, R20.reuse ;  /* 0x0000001488887220 */ /* 0x080fe20000410000 */
[-C--:B------:R-:W-:Y:S01]  /*b7d0*/  FMUL.FTZ R137, R137, R20.reuse ;  /* 0x0000001489897220 */ /* 0x080fe20000410000 */
[----:B------:R-:W-:Y:S01]  /*b7e0*/  FMUL.FTZ R140, R140, R20 ;  /* 0x000000148c8c7220 */ /* 0x000fe20000410000 */
[----:B----4-:R-:W-:Y:S01]  /*b7f0*/  FMNMX.FTZ R170, R21, R170, !PT ;  /* 0x000000aa15aa7209 */ /* 0x010fe20007810000 */
[-C--:B------:R-:W-:Y:S01]  /*b800*/  FMUL.FTZ R141, R141, R20.reuse ;  /* 0x000000148d8d7220 */ /* 0x080fe20000410000 */
[----:B------:R-:W2:Y:S01]  /*b810*/  MUFU.TANH R175, R175 ;  /* 0x000000af00af7308 */ /* 0x000ea20000002400 */
[----:B------:R-:W-:Y:S01]  /*b820*/  FMUL.FTZ R144, R144, R20 ;  /* 0x0000001490907220 */ /* 0x000fe20000410000 */
[----:B-----5:R-:W-:Y:S01]  /*b830*/  FMNMX.FTZ R170, R153, R170, !PT ;  /* 0x000000aa99aa7209 */ /* 0x020fe20007810000 */
[-C--:B------:R-:W-:Y:S01]  /*b840*/  FMUL.FTZ R145, R145, R20.reuse ;  /* 0x0000001491917220 */ /* 0x080fe20000410000 */
[-C--:B------:R-:W-:Y:S01]  /*b850*/  FMUL.FTZ R148, R148, R20.reuse ;  /* 0x0000001494947220 */ /* 0x080fe20000410000 */
[----:B------:R-:W-:Y:S01]  /*b860*/  FMUL.FTZ R149, R149, R20 ;  /* 0x0000001495957220 */ /* 0x000fe20000410000 */
[----:B-1----:R-:W-:-:S02]  /*b870*/  FMNMX.FTZ R170, R157, R170, !PT ;  /* 0x000000aa9daa7209 */ /* 0x002fc40007810000 */
[----:B------:R-:W1:Y:S02]  /*b880*/  MUFU.TANH R179, R179 ;  /* 0x000000b300b37308 */ /* 0x000e640000002400 */
[----:B0-----:R-:W-:-:S04]  /*b890*/  FMNMX.FTZ R170, R166, R170, !PT ;  /* 0x000000aaa6aa7209 */ /* 0x001fc80007810000 */
[----:B------:R-:W-:Y:S02]  /*b8a0*/  FMNMX.FTZ R170, R167, R170, !PT ;  /* 0x000000aaa7aa7209 */ /* 0x000fe40007810000 */
[----:B------:R-:W0:Y:S02]  /*b8b0*/  MUFU.TANH R182, R182 ;  /* 0x000000b600b67308 */ /* 0x000e240000002400 */
[----:B---3--:R-:W-:-:S04]  /*b8c0*/  FMNMX.FTZ R170, R171, R170, !PT ;  /* 0x000000aaabaa7209 */ /* 0x008fc80007810000 */
[----:B------:R-:W-:Y:S02]  /*b8d0*/  FMNMX.FTZ R170, R174, R170, !PT ;  /* 0x000000aaaeaa7209 */ /* 0x000fe40007810000 */
[----:B------:R-:W3:Y:S02]  /*b8e0*/  MUFU.EX2 R156, R156 ;  /* 0x0000009c009c7308 */ /* 0x000ee40000000800 */
[----:B--2---:R-:W-:-:S04]  /*b8f0*/  FMNMX.FTZ R170, R175, R170, !PT ;  /* 0x000000aaafaa7209 */ /* 0x004fc80007810000 */
[----:B-1----:R-:W-:Y:S02]  /*b900*/  FMNMX.FTZ R170, R179, R170, !PT ;  /* 0x000000aab3aa7209 */ /* 0x002fe40007810000 */
[----:B------:R-:W-:Y:S02]  /*b910*/  MUFU.EX2 R161, R161 ;  /* 0x000000a100a17308 */ /* 0x000fe40000000800 */
[----:B0-----:R-:W-:-:S05]  /*b920*/  FMNMX.FTZ R170, R182, R170, !PT ;  /* 0x000000aab6aa7209 */ /* 0x001fca0007810000 */
[----:B------:R-:W0:Y:S01]  /*b930*/  SHFL.BFLY PT, R178, R170, 0x2, 0x1f ;  /* 0x0c401f00aab27f89 */ /* 0x000e2200000e0000 */
[----:B------:R-:W-:Y:S01]  /*b940*/  MUFU.EX2 R165, R165 ;  /* 0x000000a500a57308 */ /* 0x000fe20000000800 */
[----:B---3--:R-:W-:Y:S01]  /*b950*/  FADD.FTZ R163, R156, R163 ;  /* 0x000000a39ca37221 */ /* 0x008fe20000010000 */
[----:B------:R-:W-:-:S03]  /*b960*/  F2FP.F16.F32.PACK_AB R156, R219, R156 ;  /* 0x0000009cdb9c723e */ /* 0x000fc600000000ff */
[----:B------:R-:W-:-:S03]  /*b970*/  FADD.FTZ R163, R219, R163 ;  /* 0x000000a3dba37221 */ /* 0x000fc60000010000 */
[----:B------:R-:W-:Y:S08]  /*b980*/  MUFU.EX2 R172, R172 ;  /* 0x000000ac00ac7308 */ /* 0x000ff00000000800 */
[----:B------:R-:W-:Y:S01]  /*b990*/  MUFU.EX2 R173, R173 ;  /* 0x000000ad00ad7308 */ /* 0x000fe20000000800 */
[----:B0-----:R-:W-:-:S07]  /*b9a0*/  FMNMX.FTZ R170, R170, R178, !PT ;  /* 0x000000b2aaaa7209 */ /* 0x001fce0007810000 */
[----:B------:R-:W-:Y:S01]  /*b9b0*/  MUFU.EX2 R221, R221 ;  /* 0x000000dd00dd7308 */ /* 0x000fe20000000800 */
[----:B------:R-:W0:Y:S07]  /*b9c0*/  SHFL.BFLY PT, R183, R170, 0x1, 0x1f ;  /* 0x0c201f00aab77f89 */ /* 0x000e2e00000e0000 */
[----:B------:R-:W-:Y:S08]  /*b9d0*/  MUFU.EX2 R178, R160 ;  /* 0x000000a000b27308 */ /* 0x000ff00000000800 */
[----:B------:R-:W-:Y:S08]  /*b9e0*/  MUFU.EX2 R160, R164 ;  /* 0x000000a400a07308 */ /* 0x000ff00000000800 */
[----:B------:R1:W-:Y:S01]  /*b9f0*/  MUFU.EX2 R164, R176 ;  /* 0x000000b000a47308 */ /* 0x0003e20000000800 */
[----:B0-----:R-:W-:-:S07]  /*ba00*/  FMNMX.FTZ R170, R170, R183, !PT ;  /* 0x000000b7aaaa7209 */ /* 0x001fce0007810000 */
[----:B------:R-:W-:Y:S01]  /*ba10*/  MUFU.EX2 R180, R180 ;  /* 0x000000b400b47308 */ /* 0x000fe20000000800 */
[----:B------:R-:W-:Y:S01]  /*ba20*/  FADD.FTZ R15, -R170, R15 ;  /* 0x0000000faa0f7221 */ /* 0x000fe20000010100 */
[----:B-1----:R-:W-:-:S03]  /*ba30*/  @!P2 IMAD R176, R216, 0x40, R194 ;  /* 0x00000040d8b0a824 */ /* 0x002fc600078e02c2 */
[----:B------:R-:W-:Y:S01]  /*ba40*/  FMUL.FTZ R15, R15, R169 ;  /* 0x000000a90f0f7220 */ /* 0x000fe20000410000 */
[----:B------:R-:W-:Y:S02]  /*ba50*/  @!P2 IMAD R176, R176, 0x4, R2 ;  /* 0x00000004b0b0a824 */ /* 0x000fe400078e0202 */
[----:B------:R-:W-:Y:S03]  /*ba60*/  MUFU.EX2 R181, R181 ;  /* 0x000000b500b57308 */ /* 0x000fe60000000800 */
[----:B------:R-:W-:Y:S05]  /*ba70*/  @!P2 STS [R176+0x28800], R20 ;  /* 0x02880014b000a388 */ /* 0x000fea0000000800 */
[----:B------:R-:W0:Y:S02]  /*ba80*/  MUFU.EX2 R15, R15 ;  /* 0x0000000f000f7308 */ /* 0x000e240000000800 */
[----:B0-----:R0:W-:Y:S01]  /*ba90*/  @!P2 STS [R176+0x28820], R15 ;  /* 0x0288200fb000a388 */ /* 0x0011e20000000800 */
        /* <DEDUP_REMOVED lines=9> */
[----:B0-----:R-:W-:Y:S01]  /*bb30*/  FMUL.FTZ R176, R170, R169 ;  /* 0x000000a9aab07220 */ /* 0x001fe20000410000 */
[-C--:B------:R-:W-:Y:S01]  /*bb40*/  FMUL.FTZ R43, R43, R15.reuse ;  /* 0x0000000f2b2b7220 */ /* 0x080fe20000410000 */
[-C--:B------:R-:W-:Y:S01]  /*bb50*/  FMUL.FTZ R46, R46, R15.reuse ;  /* 0x0000000f2e2e7220 */ /* 0x080fe20000410000 */
[----:B------:R-:W-:Y:S01]  /*bb60*/  FMUL.FTZ R47, R47, R15 ;  /* 0x0000000f2f2f7220 */ /* 0x000fe20000410000 */
        /* <DEDUP_REMOVED lines=17> */
[----:B------:R-:W-:Y:S01]  /*bc80*/  FFMA.FTZ R176, R182, R169, -R176 ;  /* 0x000000a9b6b07223 */ /* 0x000fe200000108b0 */
        /* <DEDUP_REMOVED lines=13> */
[----:B-1----:R-:W-:Y:S01]  /*bd60*/  FADD.FTZ R153, R155, R3 ;  /* 0x000000039b997221 */ /* 0x002fe20000010000 */
[-C--:B------:R-:W-:Y:S01]  /*bd70*/  FMUL.FTZ R70, R70, R15.reuse ;  /* 0x0000000f46467220 */ /* 0x080fe20000410000 */
[-C--:B------:R-:W-:Y:S01]  /*bd80*/  FMUL.FTZ R71, R71, R15.reuse ;  /* 0x0000000f47477220 */ /* 0x080fe20000410000 */
[-C--:B------:R-:W-:Y:S01]  /*bd90*/  FMUL.FTZ R74, R74, R15.reuse ;  /* 0x0000000f4a4a7220 */ /* 0x080fe20000410000 */
[-C--:B------:R-:W-:Y:S01]  /*bda0*/  FMUL.FTZ R75, R75, R15.reuse ;  /* 0x0000000f4b4b7220 */ /* 0x080fe20000410000 */
[-C--:B------:R-:W-:Y:S01]  /*bdb0*/  FMUL.FTZ R78, R78, R15.reuse ;  /* 0x0000000f4e4e7220 */ /* 0x080fe20000410000 */
[----:B------:R-:W-:Y:S01]  /*bdc0*/  FMUL.FTZ R79, R79, R15 ;  /* 0x0000000f4f4f7220 */ /* 0x000fe20000410000 */
[----:B------:R-:W1:Y:S01]  /*bdd0*/  MUFU.EX2 R162, R162 ;  /* 0x000000a200a27308 */ /* 0x000e620000000800 */
[----:B--2---:R-:W-:Y:S01]  /*bde0*/  FADD.FTZ R157, R158, R153 ;  /* 0x000000999e9d7221 */ /* 0x004fe20000010000 */
[----:B------:R-:W-:Y:S01]  /*bdf0*/  F2FP.F16.F32.PACK_AB R153, R155, R177 ;  /* 0x000000b19b99723e */ /* 0x000fe200000000ff */
[-C--:B------:R-:W-:Y:S01]  /*be00*/  FMUL.FTZ R82, R82, R15.reuse ;  /* 0x0000000f52527220 */ /* 0x080fe20000410000 */
[-C--:B------:R-:W-:Y:S01]  /*be10*/  FMUL.FTZ R83, R83, R15.reuse ;  /* 0x0000000f53537220 */ /* 0x080fe20000410000 */
[-C--:B------:R-:W-:Y:S01]  /*be20*/  FMUL.FTZ R86, R86, R15.reuse ;  /* 0x0000000f56567220 */ /* 0x080fe20000410000 */
[-C--:B------:R-:W-:Y:S01]  /*be30*/  FMUL.FTZ R87, R87, R15.reuse ;  /* 0x0000000f57577220 */ /* 0x080fe20000410000 */
[-C--:B------:R-:W-:Y:S01]  /*be40*/  FMUL.FTZ R90, R90, R15.reuse ;  /* 0x0000000f5a5a7220 */ /* 0x080fe20000410000 */
[----:B------:R-:W2:Y:S01]  /*be50*/  MUFU.EX2 R183, R183 ;  /* 0x000000b700b77308 */ /* 0x000ea20000000800 */
[C---:B0-----:R-:W-:Y:S01]  /*be60*/  FADD.FTZ R157, R159.reuse, R157 ;  /* 0x0000009d9f9d7221 */ /* 0x041fe20000010000 */
[----:B------:R-:W-:Y:S01]  /*be70*/  F2FP.F16.F32.PACK_AB R155, R159, R158 ;  /* 0x0000009e9f9b723e */ /* 0x000fe200000000ff */
[----:B------:R-:W-:Y:S01]  /*be80*/  BAR.SYNC.DEFER_BLOCKING 0xf, 0x100 ;  /* 0x03c4000000007b1d */ /* 0x000fe20000010000 */
        /* <DEDUP_REMOVED lines=12> */
[-C--:B------:R-:W-:Y:S01]  /*bf50*/  FMUL.FTZ R111, R111, R15.reuse ;  /* 0x0000000f6f6f7220 */ /* 0x080fe20000410000 */
[----:B------:R-:W1:Y:S01]  /*bf60*/  MUFU.EX2 R216, R216 ;  /* 0x000000d800d87308 */ /* 0x000e620000000800 */
[C---:B--2---:R-:W-:Y:S01]  /*bf70*/  FADD.FTZ R158, R183.reuse, R157 ;  /* 0x0000009db79e7221 */ /* 0x044fe20000010000 */
[----:B------:R-:W-:Y:S01]  /*bf80*/  F2FP.F16.F32.PACK_AB R157, R183, R162 ;  /* 0x000000a2b79d723e */ /* 0x000fe200000000ff */
[----:B------:R-:W-:Y:S01]  /*bf90*/  FADD.FTZ R162, R178, R163 ;  /* 0x000000a3b2a27221 */ /* 0x000fe20000010000 */
[-C--:B------:R-:W-:Y:S01]  /*bfa0*/  FMUL.FTZ R114, R114, R15.reuse ;  /* 0x0000000f72727220 */ /* 0x080fe20000410000 */
[-C--:B------:R-:W-:Y:S01]  /*bfb0*/  FMUL.FTZ R115, R115, R15.reuse ;  /* 0x0000000f73737220 */ /* 0x080fe20000410000 */
[-C--:B------:R-:W-:Y:S01]  /*bfc0*/  FMUL.FTZ R118, R118, R15.reuse ;  /* 0x0000000f76767220 */ /* 0x080fe20000410000 */
[C---:B------:R-:W-:Y:S01]  /*bfd0*/  FADD.FTZ R162, R161.reuse, R162 ;  /* 0x000000a2a1a27221 */ /* 0x040fe20000010000 */
[----:B------:R-:W2:Y:S01]  /*bfe0*/  MUFU.EX2 R21, R21 ;  /* 0x0000001500157308 */ /* 0x000ea20000000800 */
[----:B0-----:R-:W-:Y:S01]  /*bff0*/  FADD.FTZ R159, R0, R158 ;  /* 0x0000009e009f7221 */ /* 0x001fe20000010000 */
[----:B------:R-:W-:Y:S01]  /*c000*/  F2FP.F16.F32.PACK_AB R158, R161, R178 ;  /* 0x000000b2a19e723e */ /* 0x000fe200000000ff */
[----:B------:R0:W-:Y:S01]  /*c010*/  STSM.16.M88.4 [R212+0x26800], R152 ;  /* 0x02680098d4007844 */ /* 0x0001e20000000200 */
[-C--:B------:R-:W-:Y:S01]  /*c020*/  FMUL.FTZ R119, R119, R15.reuse ;  /* 0x0000000f77777220 */ /* 0x080fe20000410000 */
[-C--:B------:R-:W-:Y:S01]  /*c030*/  FMUL.FTZ R122, R122, R15.reuse ;  /* 0x0000000f7a7a7220 */ /* 0x080fe20000410000 */
[-C--:B------:R-:W-:Y:S01]  /*c040*/  FMUL.FTZ R123, R123, R15.reuse ;  /* 0x0000000f7b7b7220 */ /* 0x080fe20000410000 */
[-C--:B------:R-:W-:Y:S01]  /*c050*/  FMUL.FTZ R126, R126, R15.reuse ;  /* 0x0000000f7e7e7220 */ /* 0x080fe20000410000 */
[----:B------:R-:W3:Y:S01]  /*c060*/  MUFU.EX2 R166, R166 ;  /* 0x000000a600a67308 */ /* 0x000ee20000000800 */
[C---:B-1----:R-:W-:Y:S01]  /*c070*/  FADD.FTZ R161, R216.reuse, R159 ;  /* 0x0000009fd8a17221 */ /* 0x042fe20000010000 */
[----:B------:R-:W-:Y:S01]  /*c080*/  F2FP.F16.F32.PACK_AB R159, R216, R0 ;  /* 0x00000000d89f723e */ /* 0x000fe200000000ff */
[----:B------:R-:W-:Y:S01]  /*c090*/  FADD.FTZ R0, R160, R162 ;  /* 0x000000a2a0007221 */ /* 0x000fe20000010000 */
[----:B------:R-:W-:Y:S01]  /*c0a0*/  F2FP.F16.F32.PACK_AB R160, R165, R160 ;  /* 0x000000a0a5a0723e */ /* 0x000fe200000000ff */
[-C--:B------:R-:W-:Y:S01]  /*c0b0*/  FMUL.FTZ R127, R127, R15.reuse ;  /* 0x0000000f7f7f7220 */ /* 0x080fe20000410000 */
[-C--:B------:R-:W-:Y:S01]  /*c0c0*/  FMUL.FTZ R130, R130, R15.reuse ;  /* 0x0000000f82827220 */ /* 0x080fe20000410000 */
[----:B------:R-:W-:Y:S01]  /*c0d0*/  FADD.FTZ R0, R165, R0 ;  /* 0x00000000a5007221 */ /* 0x000fe20000010000 */
[----:B------:R-:W1:Y:S01]  /*c0e0*/  MUFU.EX2 R3, R167 ;  /* 0x000000a700037308 */ /* 0x000e620000000800 */
[----:B--2---:R-:W-:Y:S01]  /*c0f0*/  FADD.FTZ R161, R21, R161 ;  /* 0x000000a115a17221 */ /* 0x004fe20000010000 */
[----:B------:R0:W-:Y:S01]  /*c100*/  STSM.16.M88.4 [R215], R156 ;  /* 0x0000009cd7007844 */ /* 0x0001e20000000200 */
[----:B------:R-:W-:Y:S01]  /*c110*/  FADD.FTZ R0, R172, R0 ;  /* 0x00000000ac007221 */ /* 0x000fe20000010000 */
[-C--:B------:R-:W-:Y:S01]  /*c120*/  FMUL.FTZ R131, R131, R15.reuse ;  /* 0x0000000f83837220 */ /* 0x080fe20000410000 */
[-C--:B------:R-:W-:Y:S01]  /*c130*/  FMUL.FTZ R134, R134, R15.reuse ;  /* 0x0000000f86867220 */ /* 0x080fe20000410000 */
[----:B------:R-:W-:Y:S01]  /*c140*/  FMUL.FTZ R135, R135, R15 ;  /* 0x0000000f87877220 */ /* 0x000fe20000410000 */
[----:B------:R-:W-:Y:S01]  /*c150*/  FADD.FTZ R0, R173, R0 ;  /* 0x00000000ad007221 */ /* 0x000fe20000010000 */
[----:B------:R-:W2:Y:S01]  /*c160*/  MUFU.EX2 R171, R171 ;  /* 0x000000ab00ab7308 */ /* 0x000ea20000000800 */
[C---:B---3--:R-:W-:Y:S01]  /*c170*/  FADD.FTZ R162, R166.reuse, R161 ;  /* 0x000000a1a6a27221 */ /* 0x048fe20000010000 */
[----:B------:R-:W-:Y:S01]  /*c180*/  F2FP.F16.F32.PACK_AB R161, R166, R21 ;  /* 0x00000015a6a1723e */ /* 0x000fe200000000ff */
[----:B------:R-:W-:Y:S01]  /*c190*/  FADD.FTZ R0, R164, R0 ;  /* 0x00000000a4007221 */ /* 0x000fe20000010000 */
[----:B------:R-:W-:Y:S01]  /*c1a0*/  F2FP.F16.F32.PACK_AB R164, R221, R164 ;  /* 0x000000a4dda4723e */ /* 0x000fe200000000ff */
[-C--:B------:R-:W-:Y:S01]  /*c1b0*/  FMUL.FTZ R138, R138, R15.reuse ;  /* 0x0000000f8a8a7220 */ /* 0x080fe20000410000 */
[----:B------:R-:W-:Y:S01]  /*c1c0*/  F2FP.F16.F32.PACK_AB R166, R181, R180 ;  /* 0x000000b4b5a6723e */ /* 0x000fe200000000ff */
[----:B------:R-:W-:Y:S01]  /*c1d0*/  FADD.FTZ R0, R221, R0 ;  /* 0x00000000dd007221 */ /* 0x000fe20000010000 */
[----:B------:R-:W3:Y:S01]  /*c1e0*/  MUFU.EX2 R174, R174 ;  /* 0x000000ae00ae7308 */ /* 0x000ee20000000800 */
[----:B-1----:R-:W-:Y:S01]  /*c1f0*/  FADD.FTZ R21, R3, R162 ;  /* 0x000000a203157221 */ /* 0x002fe20000010000 */
[----:B------:R-:W-:Y:S01]  /*c200*/  F2FP.F16.F32.PACK_AB R162, R173, R172 ;  /* 0x000000acada2723e */ /* 0x000fe200000000ff */
[----:B------:R-:W-:Y:S01]  /*c210*/  FADD.FTZ R0, R180, R0 ;  /* 0x00000000b4007221 */ /* 0x000fe20000010000 */
[-C--:B------:R-:W-:Y:S01]  /*c220*/  FMUL.FTZ R139, R139, R15.reuse ;  /* 0x0000000f8b8b7220 */ /* 0x080fe20000410000 */
[-C--:B------:R-:W-:Y:S01]  /*c230*/  FMUL.FTZ R142, R142, R15.reuse ;  /* 0x0000000f8e8e7220 */ /* 0x080fe20000410000 */
[----:B------:R-:W-:Y:S01]  /*c240*/  FMUL.FTZ R143, R143, R15 ;  /* 0x0000000f8f8f7220 */ /* 0x000fe20000410000 */
[----:B------:R-:W-:Y:S01]  /*c250*/  FADD.FTZ R0, R181, R0 ;  /* 0x00000000b5007221 */ /* 0x000fe20000010000 */
[----:B------:R-:W1:Y:S01]  /*c260*/  MUFU.EX2 R175, R175 ;  /* 0x000000af00af7308 */ /* 0x000e620000000800 */
[C---:B--2---:R-:W-:Y:S01]  /*c270*/  FADD.FTZ R21, R171.reuse, R21 ;  /* 0x00000015ab157221 */ /* 0x044fe20000010000 */
[----:B------:R-:W-:Y:S01]  /*c280*/  F2FP.F16.F32.PACK_AB R163, R171, R3 ;  /* 0x00000003aba3723e */ /* 0x000fe200000000ff */
[-C--:B------:R-:W-:Y:S01]  /*c290*/  FMUL.FTZ R146, R146, R15.reuse ;  /* 0x0000000f92927220 */ /* 0x080fe20000410000 */
[-C--:B------:R-:W-:Y:S01]  /*c2a0*/  FMUL.FTZ R147, R147, R15.reuse ;  /* 0x0000000f93937220 */ /* 0x080fe20000410000 */
[-C--:B------:R-:W-:Y:S01]  /*c2b0*/  FMUL.FTZ R150, R150, R15.reuse ;  /* 0x0000000f96967220 */ /* 0x080fe20000410000 */
[----:B------:R-:W-:Y:S01]  /*c2c0*/  FMUL.FTZ R151, R151, R15 ;  /* 0x0000000f97977220 */ /* 0x000fe20000410000 */
[----:B------:R0:W-:Y:S01]  /*c2d0*/  STSM.16.M88.4 [R213], R160 ;  /* 0x000000a0d5007844 */ /* 0x0001e20000000200 */
[----:B------:R-:W2:Y:S01]  /*c2e0*/  MUFU.EX2 R167, R179 ;  /* 0x000000b300a77308 */ /* 0x000ea20000000800 */
[----:B---3--:R-:W-:-:S07]  /*c2f0*/  FADD.FTZ R21, R174, R21 ;  /* 0x00000015ae157221 */ /* 0x008fce0000010000 */
[----:B------:R-:W3:Y:S01]  /*c300*/  MUFU.EX2 R176, R176 ;  /* 0x000000b000b07308 */ /* 0x000ee20000000800 */
[C---:B-1----:R-:W-:Y:S01]  /*c310*/  FADD.FTZ R21, R175.reuse, R21 ;  /* 0x00000015af157221 */ /* 0x042fe20000010000 */
[----:B------:R-:W-:-:S03]  /*c320*/  F2FP.F16.F32.PACK_AB R165, R175, R174 ;  /* 0x000000aeafa5723e */ /* 0x000fc600000000ff */
[----:B--2---:R-:W-:Y:S01]  /*c330*/  FADD.FTZ R21, R167, R21 ;  /* 0x00000015a7157221 */ /* 0x004fe20000010000 */
[----:B---3--:R-:W-:-:S03]  /*c340*/  F2FP.F16.F32.PACK_AB R167, R176, R167 ;  /* 0x000000a7b0a7723e */ /* 0x008fc600000000ff */
[----:B------:R-:W-:Y:S02]  /*c350*/  FADD.FTZ R3, R176, R21 ;  /* 0x00000015b0037221 */ /* 0x000fe40000010000 */
[----:B------:R0:W-:Y:S01]  /*c360*/  STSM.16.M88.4 [R214], R164 ;  /* 0x000000a4d6007844 */ /* 0x0001e20000000200 */
[----:B------:R-:W-:Y:S05]  /*c370*/  @!P0 BRA `(.L_x_3923) ;  /* 0x0000000000048947 */ /* 0x000fea0003800000 */
[----:B------:R-:W-:Y:S01]  /*c380*/  BPT.TRAP 0x1 ;  /* 0x000000040000795c */ /* 0x000fe20000300000 */
.L_x_3923:
[----:B------:R1:W2:Y:S01]  /*c390*/  SYNCS.PHASECHK.TRANS64.TRYWAIT P2, [R12+URZ+0x28c50], R14 ;  /* 0x028c500e0c0075a7 */ /* 0x0002a2000804017f */
[----:B------:R-:W-:Y:S05]  /*c3a0*/  @!P0 BRA `(.L_x_3924) ;  /* 0x0000000000048947 */ /* 0x000fea0003800000 */
[----:B------:R-:W-:Y:S01]  /*c3b0*/  BPT.TRAP 0x1 ;  /* 0x000000040000795c */ /* 0x000fe20000300000 */
.L_x_3924:
[----:B------:R-:W-:Y:S04]  /*c3c0*/  BSSY B1, `(.L_x_3925) ;  /* 0x0000004000017945 */ /* 0x000fe80003800000 */
[----:B--2---:R-:W-:Y:S05]  /*c3d0*/  @P2 BRA `(.L_x_3926) ;  /* 0x0000000000082947 */ /* 0x004fea0003800000 */
[----:B------:R-:W2:Y:S02]  /*c3e0*/  SYNCS.PHASECHK.TRANS64.TRYWAIT P2, [R12+URZ+0x28c50], R14 ;  /* 0x028c500e0c0075a7 */ /* 0x000ea4000804017f */
[----:B--2---:R-:W-:Y:S05]  /*c3f0*/  @!P2 BRA `(.L_x_3927) ;  /* 0x000000b800d8a947 */ /* 0x004fea0003800000 */
.L_x_3926:
[----:B------:R-:W-:Y:S05]  /*c400*/  BSYNC B1 ;  /* 0x0000000000017941 */ /* 0x000fea0003800000 */
.L_x_3925:
[----:B-12---:R-:W-:Y:S01]  /*c410*/  IMAD R14, R18, 0x1000, R10 ;  /* 0x00001000120e7824 */ /* 0x006fe200078e020a */
[----:B------:R-:W-:Y:S01]  /*c420*/  WARPGROUP.ARRIVE ;  /* 0x00000000000079c5 */ /* 0x000fe20000000000 */
[----:B------:R-:W-:Y:S02]  /*c430*/  IMAD.MOV.U32 R15, RZ, RZ, 0x40000040 ;  /* 0x40000040ff0f7424 */ /* 0x000fe400078e00ff */
[C---:B------:R-:W-:Y:S01]  /*c440*/  VIADD R20, R14.reuse, 0x80 ;  /* 0x000000800e147836 */ /* 0x040fe20000000000 */
[----:B------:R-:W-:Y:S01]  /*c450*/  R2UR UR6, R14 ;  /* 0x000000000e0672ca */ /* 0x000fe200000e0000 */
[----:B------:R-:W-:Y:S01]  /*c460*/  IMAD.MOV.U32 R21, RZ, RZ, 0x40000040 ;  /* 0x40000040ff157424 */ /* 0x000fe200078e00ff */
[----:B------:R-:W-:Y:S01]  /*c470*/  R2UR UR7, R15 ;  /* 0x000000000f0772ca */ /* 0x000fe200000e0000 */
[----:B------:R-:W-:-:S12]  /*c480*/  IMAD.MOV.U32 R15, RZ, RZ, 0x40000040 ;  /* 0x40000040ff0f7424 */ /* 0x000fd800078e00ff */
[----:B------:R-:W-:Y:S01]  /*c490*/  HGMMA.64x256x16.F32 R24, R152, gdesc[UR4].tnspB, R24, gsb0 ;  /* 0x43e0000498187df0 */ /* 0x000fe20008000818 */
[----:B------:R-:W-:Y:S02]  /*c4a0*/  R2UR UR6, R20 ;  /* 0x00000000140672ca */ /* 0x000fe400000e0000 */
[----:B------:R-:W-:Y:S01]  /*c4b0*/  R2UR UR7, R21 ;  /* 0x00000000150772ca */ /* 0x000fe200000e0000 */
[----:B------:R-:W-:Y:S01]  /*c4c0*/  IMAD.MOV.U32 R21, RZ, RZ, 0x40000040 ;  /* 0x40000040ff157424 */ /* 0x000fe200078e00ff */
[C---:B------:R-:W-:Y:S01]  /*c4d0*/  IADD3 R20, R14.reuse, 0x100, RZ ;  /* 0x000001000e147810 */ /* 0x040fe20007ffe0ff */
[----:B------:R-:W-:Y:S01]  /*c4e0*/  VIADD R14, R14, 0x180 ;  /* 0x000001800e0e7836 */ /* 0x000fe20000000000 */
[----:B------:R-:W-:Y:S02]  /*c4f0*/  WARPGROUP.DEPBAR.LE gsb0, 0x0 ;  /* 0x00008000000079c5 */ /* 0x000fe40000010000 */
[----:B------:R-:W-:-:S15]  /*c500*/  WARPGROUP.ARRIVE ;  /* 0x00000000000079c5 */ /* 0x000fde0000000000 */
[----:B------:R-:W-:-:S04]  /*c510*/  NOP ;  /* 0x0000000000007918 */ /* 0x000fc80000000000 */
[----:B------:R-:W-:Y:S01]  /*c520*/  HGMMA.64x256x16.F32 R24, R156, gdesc[UR4].tnspB, R24, gsb0 ;  /* 0x43e000049c187df0 */ /* 0x000fe20008000818 */
[----:B------:R-:W-:Y:S02]  /*c530*/  R2UR UR6, R20 ;  /* 0x00000000140672ca */ /* 0x000fe400000e0000 */
[----:B------:R-:W-:Y:S01]  /*c540*/  R2UR UR7, R21 ;  /* 0x00000000150772ca */ /* 0x000fe200000e0000 */
[----:B------:R-:W-:Y:S02]  /*c550*/  WARPGROUP.DEPBAR.LE gsb0, 0x0 ;  /* 0x00008000000079c5 */ /* 0x000fe40000010000 */
[----:B------:R-:W-:-:S15]  /*c560*/  WARPGROUP.ARRIVE ;  /* 0x00000000000079c5 */ /* 0x000fde0000000000 */
[----:B------:R-:W-:-:S07]  /*c570*/  NOP ;  /* 0x0000000000007918 */ /* 0x000fce0000000000 */
[----:B------:R-:W-:Y:S01]  /*c580*/  HGMMA.64x256x16.F32 R24, R160, gdesc[UR4].tnspB, R24, gsb0 ;  /* 0x43e00004a0187df0 */ /* 0x000fe20008000818 */
[----:B------:R-:W-:Y:S02]  /*c590*/  R2UR UR6, R14 ;  /* 0x000000000e0672ca */ /* 0x000fe400000e0000 */
[----:B------:R-:W-:Y:S01]  /*c5a0*/  R2UR UR7, R15 ;  /* 0x000000000f0772ca */ /* 0x000fe200000e0000 */
[----:B------:R-:W-:Y:S02]  /*c5b0*/  WARPGROUP.DEPBAR.LE gsb0, 0x0 ;  /* 0x00008000000079c5 */ /* 0x000fe40000010000 */
[----:B------:R-:W-:-:S15]  /*c5c0*/  WARPGROUP.ARRIVE ;  /* 0x00000000000079c5 */ /* 0x000fde0000000000 */
[----:B------:R-:W-:-:S07]  /*c5d0*/  NOP ;  /* 0x0000000000007918 */ /* 0x000fce0000000000 */
        /* <DEDUP_REMOVED lines=10> */
[----:B------:R-:W-:Y:S05]  /*c680*/  @!P0 BRA `(.L_x_3928) ;  /* 0x0000000000048947 */ /* 0x000fea0003800000 */
[----:B------:R-:W-:Y:S01]  /*c690*/  BPT.TRAP 0x1 ;  /* 0x000000040000795c */ /* 0x000fe20000300000 */
.L_x_3928:
[----:B------:R-:W-:Y:S01]  /*c6a0*/  VIADD R12, R12, 0x28c60 ;  /* 0x00028c600c0c7836 */ /* 0x000fe20000000000 */
[----:B------:R-:W-:Y:S01]  /*c6b0*/  MOV R216, R18 ;  /* 0x0000001200d87202 */ /* 0x000fe20000000f00 */
[----:B------:R-:W-:Y:S02]  /*c6c0*/  IMAD.MOV.U32 R15, RZ, RZ, R170 ;  /* 0x000000ffff0f7224 */ /* 0x000fe400078e00aa */
[----:B------:R-:W-:Y:S01]  /*c6d0*/  IMAD.MOV.U32 R219, RZ, RZ, R168 ;  /* 0x000000ffffdb7224 */ /* 0x000fe200078e00a8 */
[----:B------:R-:W-:-:S04]  /*c6e0*/  PRMT R12, R189, 0x654, R12 ;  /* 0x00000654bd0c7816 */ /* 0x000fc8000000000c */
[----:B------:R2:W-:Y:S01]  /*c6f0*/  SYNCS.ARRIVE.TRANS64.RED.A1T0 RZ, [R12+URZ], RZ ;  /* 0x000000ff0cff79a7 */ /* 0x0005e2000810043f */
[----:B------:R-:W-:Y:S05]  /*c700*/  @P1 BRA `(.L_x_3929) ;  /* 0xffffffe000641947 */ /* 0x000fea000383ffff */
.L_x_3916:
[----:B------:R-:W-:Y:S05]  /*c710*/  BSYNC B0 ;  /* 0x0000000000007941 */ /* 0x000fea0003800000 */
.L_x_3915:
[----:B------:R-:W3:Y:S04]  /*c720*/  LDL.LU R20, [R1+0x34] ;  /* 0x0000340001147983 */ /* 0x000ee80000300800 */
[----:B------:R-:W4:Y:S04]  /*c730*/  SHFL.BFLY PT, R4, R3, 0x2, 0x1f ;  /* 0x0c401f0003047f89 */ /* 0x000f2800000e0000 */
[----:B------:R-:W5:Y:S01]  /*c740*/  SHFL.BFLY PT, R5, R0, 0x2, 0x1f ;  /* 0x0c401f0000057f89 */ /* 0x000f6200000e0000 */
[----:B----4-:R-:W-:Y:S01]  /*c750*/  FADD.FTZ R4, R4, R3 ;  /* 0x0000000304047221 */ /* 0x010fe20000010000 */
[----:B------:R-:W-:-:S02]  /*c760*/  IMAD.MOV.U32 R3, RZ, RZ, -0x800000 ;  /* 0xff800000ff037424 */ /* 0x000fc400078e00ff */
[----:B-----5:R-:W-:Y:S02]  /*c770*/  FADD.FTZ R5, R5, R0 ;  /* 0x0000000005057221 */ /* 0x020fe40000010000 */
[----:B------:R-:W4:Y:S04]  /*c780*/  SHFL.BFLY PT, R7, R4, 0x1, 0x1f ;  /* 0x0c201f0004077f89 */ /* 0x000f2800000e0000 */
[----:B------:R-:W5:Y:S01]  /*c790*/  SHFL.BFLY PT, R6, R5, 0x1, 0x1f ;  /* 0x0c201f0005067f89 */ /* 0x000f6200000e0000 */
[----:B----4-:R-:W-:Y:S01]  /*c7a0*/  FADD.FTZ R7, R4, R7 ;  /* 0x0000000704077221 */ /* 0x010fe20000010000 */
[----:B-----5:R-:W-:Y:S01]  /*c7b0*/  FADD.FTZ R6, R5, R6 ;  /* 0x0000000605067221 */ /* 0x020fe20000010000 */
[----:B------:R-:W-:Y:S08]  /*c7c0*/  BAR.ARV 0x8, 0x100 ;  /* 0x0204000000007b1d */ /* 0x000ff00000002000 */
[----:B------:R-:W-:Y:S01]  /*c7d0*/  BAR.SYNC.DEFER_BLOCKING 0xf, 0x100 ;  /* 0x03c4000000007b1d */ /* 0x000fe20000010000 */
[----:B------:R-:W-:-:S02]  /*c7e0*/  FSETP.NE.FTZ.AND P1, PT, R7, RZ, PT ;  /* 0x000000ff0700720b */ /* 0x000fc40003f35000 */
[----:B------:R-:W-:-:S11]  /*c7f0*/  FSETP.NE.FTZ.AND P0, PT, R6, RZ, PT ;  /* 0x000000ff0600720b */ /* 0x000fd60003f15000 */
[----:B------:R-:W4:Y:S01]  /*c800*/  @P1 MUFU.LG2 R0, R7 ;  /* 0x0000000700001308 */ /* 0x000f220000000c00 */
[C---:B------:R-:W-:Y:S01]  /*c810*/  @P1 FMUL.FTZ R4, R169.reuse, 0.69314718246459960938 ;  /* 0x3f317218a9041820 */ /* 0x040fe20000410000 */
[----:B------:R-:W-:-:S06]  /*c820*/  @P0 FMUL.FTZ R9, R169, 0.69314718246459960938 ;  /* 0x3f317218a9090820 */ /* 0x000fcc0000410000 */
[----:B------:R-:W5:Y:S01]  /*c830*/  @P0 MUFU.LG2 R8, R6 ;  /* 0x0000000600080308 */ /* 0x000f620000000c00 */
[----:B----4-:R-:W-:Y:S01]  /*c840*/  @P1 FMUL.FTZ R5, R0, 0.69314718246459960938 ;  /* 0x3f31721800051820 */ /* 0x010fe20000410000 */
[----:B------:R-:W-:-:S03]  /*c850*/  IMAD.MOV.U32 R0, RZ, RZ, -0x800000 ;  /* 0xff800000ff007424 */ /* 0x000fc600078e00ff */
[----:B------:R-:W-:Y:S01]  /*c860*/  @P1 FFMA.FTZ R0, R4, R170, R5 ;  /* 0x000000aa04001223 */ /* 0x000fe20000010005 */
[----:B------:R-:W-:Y:S02]  /*c870*/  IMAD.MOV R5, RZ, RZ, -R211 ;  /* 0x000000ffff057224 */ /* 0x000fe400078e0ad3 */
[----:B-----5:R-:W-:-:S03]  /*c880*/  @P0 FMUL.FTZ R8, R8, 0.69314718246459960938 ;  /* 0x3f31721808080820 */ /* 0x020fc60000410000 */
[----:B------:R-:W-:Y:S02]  /*c890*/  ISETP.NE.AND P2, PT, R210, R5, PT ;  /* 0x00000005d200720c */ /* 0x000fe40003f45270 */
[----:B------:R-:W-:Y:S01]  /*c8a0*/  CS2R R4, SRZ ;  /* 0x0000000000047805 */ /* 0x000fe2000001ff00 */
[----:B------:R-:W-:-:S05]  /*c8b0*/  @P0 FFMA.FTZ R3, R9, R168, R8 ;  /* 0x000000a809030223 */ /* 0x000fca0000010008 */
[----:B------:R-:W4:Y:S01]  /*c8c0*/  @P0 MUFU.RCP R5, R6 ;  /* 0x0000000600050308 */ /* 0x000f220000001000 */
[----:B------:R-:W-:-:S04]  /*c8d0*/  PLOP3.LUT P0, PT, PT, PT, PT, 0x8, 0x0 ;  /* 0x000000000000781c */ /* 0x000fc80003f0e170 */
[----:B------:R-:W-:-:S03]  /*c8e0*/  @!P2 IMAD R9, R18, 0x40, R194 ;  /* 0x000000401209a824 */ /* 0x000fc600078e02c2 */
[----:B------:R-:W5:Y:S01]  /*c8f0*/  @P1 MUFU.RCP R4, R7 ;  /* 0x0000000700041308 */ /* 0x000f620000001000 */
[----:B------:R-:W-:Y:S02]  /*c900*/  VIADD R18, R18, 0x1 ;  /* 0x0000000112127836 */ /* 0x000fe40000000000 */
[----:B------:R-:W-:-:S03]  /*c910*/  @!P2 IMAD R9, R9, 0x4, R2 ;  /* 0x000000040909a824 */ /* 0x000fc600078e0202 */
[----:B------:R-:W-:Y:S02]  /*c920*/  ISETP.NE.AND P1, PT, R18, 0x2, PT ;  /* 0x000000021200780c */ /* 0x000fe40003f25270 */
[----:B----4-:R4:W-:Y:S02]  /*c930*/  @!P2 STS [R9+0x28800], R5 ;  /* 0x028800050900a388 */ /* 0x0109e40000000800 */
[----:B------:R-:W-:Y:S01]  /*c940*/  SEL R2, RZ, 0x1, P1 ;  /* 0x00000001ff027807 */ /* 0x000fe20000800000 */
[-C--:B01----:R-:W-:Y:S01]  /*c950*/  FMUL.FTZ R156, R28, R5.reuse ;  /* 0x000000051c9c7220 */ /* 0x083fe20000410000 */
[-C--:B------:R-:W-:Y:S01]  /*c960*/  FMUL.FTZ R153, R32, R5.reuse ;  /* 0x0000000520997220 */ /* 0x080fe20000410000 */
[-C--:B------:R-:W-:Y:S01]  /*c970*/  FMUL.FTZ R154, R36, R5.reuse ;  /* 0x00000005249a7220 */ /* 0x080fe20000410000 */
[-C--:B------:R-:W-:Y:S01]  /*c980*/  FMUL.FTZ R155, R40, R5.reuse ;  /* 0x00000005289b7220 */ /* 0x080fe20000410000 */
[-C--:B------:R-:W-:Y:S01]  /*c990*/  FMUL.FTZ R10, R24, R5.reuse ;  /* 0x00000005180a7220 */ /* 0x080fe20000410000 */
[-C--:B------:R-:W-:Y:S01]  /*c9a0*/  FMUL.FTZ R8, R25, R5.reuse ;  /* 0x0000000519087220 */ /* 0x080fe20000410000 */
[----:B-----5:R0:W-:Y:S01]  /*c9b0*/  @!P2 STS [R9+0x28820], R4 ;  /* 0x028820040900a388 */ /* 0x0201e20000000800 */
[-C--:B------:R-:W-:Y:S01]  /*c9c0*/  FMUL.FTZ R152, R29, R5.reuse ;  /* 0x000000051d987220 */ /* 0x080fe20000410000 */
[-C--:B------:R-:W-:Y:S01]  /*c9d0*/  FMUL.FTZ R14, R33, R5.reuse ;  /* 0x00000005210e7220 */ /* 0x080fe20000410000 */
[-C--:B------:R-:W-:Y:S01]  /*c9e0*/  FMUL.FTZ R28, R37, R5.reuse ;  /* 0x00000005251c7220 */ /* 0x080fe20000410000 */
[-C--:B------:R-:W-:Y:S01]  /*c9f0*/  FMUL.FTZ R32, R41, R5.reuse ;  /* 0x0000000529207220 */ /* 0x080fe20000410000 */
[-C--:B------:R-:W-:Y:S01]  /*ca00*/  FMUL.FTZ R36, R44, R5.reuse ;  /* 0x000000052c247220 */ /* 0x080fe20000410000 */
        /* <DEDUP_REMOVED lines=117> */
[----:B------:R-:W-:-:S02]  /*d160*/  LOP3.LUT R23, R23, R2, RZ, 0x3c, !PT ;  /* 0x0000000217177212 */ /* 0x000fc400078e3cff */
[----:B------:R-:W-:Y:S02]  /*d170*/  SEL R18, R18, RZ, P1 ;  /* 0x000000ff12127207 */ /* 0x000fe40000800000 */
[----:B---3--:R-:W-:-:S05]  /*d180*/  IADD3 R20, R20, 0x1, RZ ;  /* 0x0000000114147810 */ /* 0x008fca0007ffe0ff */
[----:B------:R0:W-:Y:S01]  /*d190*/  STL [R1+0x34], R20 ;  /* 0x0000341401007387 */ /* 0x0001e20000100800 */
[----:B------:R-:W-:Y:S06]  /*d1a0*/  BAR.ARV 0xe, 0x100 ;  /* 0x0384000000007b1d */ /* 0x000fec0000002000 */
.L_x_3860:
[----:B------:R-:W-:Y:S05]  /*d1b0*/  BSYNC B7 ;  /* 0x0000000000077941 */ /* 0x000fea0003800000 */
.L_x_3858:
[----:B------:R-:W1:Y:S08]  /*d1c0*/  S2UR UR4, SR_CgaCtaId ;  /* 0x00000000000479c3 */ /* 0x000e700000008800 */
[----:B------:R-:W-:Y:S01]  /*d1d0*/  BAR.SYNC.DEFER_BLOCKING 0x5, 0x180 ;  /* 0x0146000000007b1d */ /* 0x000fe20000010000 */
[----:B------:R-:W-:-:S05]  /*d1e0*/  MOV R2, 0x400 ;  /* 0x0000040000027802 */ /* 0x000fca0000000f00 */
[----:B------:R-:W-:Y:S01]  /*d1f0*/  BSSY B0, `(.L_x_3930) ;  /* 0x0000327000007945 */ /* 0x000fe20003800000 */
[----:B-1----:R-:W-:-:S05]  /*d200*/  IMAD.U32 R189, RZ, RZ, UR4 ;  /* 0x00000004ffbd7e24 */ /* 0x002fca000f8e00ff */
[----:B------:R-:W-:-:S05]  /*d210*/  LEA R2, R189, R2, 0x18 ;  /* 0x00000002bd027211 */ /* 0x000fca00078ec0ff */
[----:B-----5:R1:W2:Y:S01]  /*d220*/  LDS.128 R24, [R2+0x28cd0] ;  /* 0x028cd00002187984 */ /* 0x0202a20000000c00 */
[----:B------:R-:W-:Y:S06]  /*d230*/  BAR.ARV 0x4, 0x180 ;  /* 0x0106000000007b1d */ /* 0x000fec0000002000 */
[----:B------:R-:W-:Y:S05]  /*d240*/  @P0 BRA `(.L_x_3931) ;  /* 0x0000002000a00947 */ /* 0x000fea0003800000 */
[----:B------:R-:W3:Y:S01]  /*d250*/  LDL R30, [R1+0x5c] ;  /* 0x00005c00011e7983 */ /* 0x000ee20000100800 */
[----:B------:R-:W4:Y:S01]  /*d260*/  S2R R45, SR_SWINHI ;  /* 0x00000000002d7919 */ /* 0x000f220000002f00 */
[----:B------:R-:W-:Y:S01]  /*d270*/  F2FP.F16.F32.PACK_AB R7, R31, R7 ;  /* 0x000000071f07723e */ /* 0x000fe200000000ff */
[----:B------:R-:W-:Y:S01]  /*d280*/  ULDC.64 UR4, c[0x0][0xc00] ;  /* 0x0003000000047ab9 */ /* 0x000fe20000000a00 */
[----:B------:R-:W-:Y:S01]  /*d290*/  F2FP.F16.F32.PACK_AB R5, R6, R5 ;  /* 0x000000050605723e */ /* 0x000fe200000000ff */
[----:B------:R-:W2:Y:S01]  /*d2a0*/  LDL.LU R70, [R1+0x18] ;  /* 0x0000180001467983 */ /* 0x000ea20000300800 */
[----:B------:R-:W-:-:S03]  /*d2b0*/  F2FP.F16.F32.PACK_AB R4, R8, R10 ;  /* 0x0000000a0804723e */ /* 0x000fc600000000ff */
[----:B------:R-:W2:Y:S01]  /*d2c0*/  LDL.LU R66, [R1+0x1c] ;  /* 0x00001c0001427983 */ /* 0x000ea20000300800 */
[----:B------:R-:W-:Y:S02]  /*d2d0*/  F2FP.F16.F32.PACK_AB R6, R152, R156 ;  /* 0x0000009c9806723e */ /* 0x000fe400000000ff */
[----:B0-----:R-:W-:Y:S02]  /*d2e0*/  MOV R20, R2 ;  /* 0x0000000200147202 */ /* 0x001fe40000000f00 */
[----:B----4-:R-:W-:Y:S02]  /*d2f0*/  MOV R21, R45 ;  /* 0x0000002d00157202 */ /* 0x010fe40000000f00 */
        /* <DEDUP_REMOVED lines=10> */
[----:B------:R-:W-:Y:S01]  /*d3a0*/  BAR.SYNC.DEFER_BLOCKING 0x1, 0x100 ;  /* 0x0044000000007b1d */ /* 0x000fe20000010000 */
[----:B---3--:R-:W-:-:S03]  /*d3b0*/  IMAD.WIDE R44, R30, 0x2, R20 ;  /* 0x000000021e2c7825 */ /* 0x008fc600078e0214 */
[----:B------:R-:W-:Y:S01]  /*d3c0*/  LOP3.LUT R49, R44, 0x380, RZ, 0xc0, !PT ;  /* 0x000003802c317812 */ /* 0x000fe200078ec0ff */
[----:B------:R-:W-:-:S03]  /*d3d0*/  IMAD.MOV.U32 R31, RZ, RZ, R45 ;  /* 0x000000ffff1f7224 */ /* 0x000fc600078e002d */
[----:B------:R-:W-:-:S04]  /*d3e0*/  SHF.R.U64 R49, R49, 0x3, RZ ;  /* 0x0000000331317819 */ /* 0x000fc800000012ff */
[----:B------:R-:W-:-:S04]  /*d3f0*/  LOP3.LUT R30, R49, R44, RZ, 0x3c, !PT ;  /* 0x0000002c311e7212 */ /* 0x000fc800078e3cff */
[----:B------:R-:W-:Y:S02]  /*d400*/  MOV R30, R30 ;  /* 0x0000001e001e7202 */ /* 0x000fe40000000f00 */
[----:B------:R-:W-:-:S03]  /*d410*/  IADD3 R31, P0, R44, 0x20, RZ ;  /* 0x000000202c1f7810 */ /* 0x000fc60007f1e0ff */
[----:B------:R0:W-:Y:S01]  /*d420*/  STSM.16.M88.4 [R30], R4 ;  /* 0x000000041e007844 */ /* 0x0001e20000000200 */
[----:B------:R-:W-:Y:S02]  /*d430*/  LOP3.LUT R10, R31, 0x380, RZ, 0xc0, !PT ;  /* 0x000003801f0a7812 */ /* 0x000fe400078ec0ff */
[C---:B------:R-:W-:Y:S01]  /*d440*/  IADD3 R49, P6, R44.reuse, 0x2040, RZ ;  /* 0x000020402c317810 */ /* 0x040fe20007fde0ff */
[----:B0-----:R-:W-:Y:S01]  /*d450*/  IMAD.X R5, RZ, RZ, R45, P0 ;  /* 0x000000ffff057224 */ /* 0x001fe200000e062d */
[----:B------:R-:W-:-:S04]  /*d460*/  IADD3 R7, P0, R44, 0x40, RZ ;  /* 0x000000402c077810 */ /* 0x000fc80007f1e0ff */
[----:B------:R-:W-:-:S04]  /*d470*/  LOP3.LUT R6, R7, 0x380, RZ, 0xc0, !PT ;  /* 0x0000038007067812 */ /* 0x000fc800078ec0ff */
[----:B------:R-:W-:Y:S02]  /*d480*/  SHF.R.U64 R6, R6, 0x3, RZ ;  /* 0x0000000306067819 */ /* 0x000fe400000012ff */
[----:B------:R-:W-:Y:S02]  /*d490*/  SHF.R.U64 R10, R10, 0x3, RZ ;  /* 0x000000030a0a7819 */ /* 0x000fe400000012ff */
[----:B------:R-:W-:Y:S01]  /*d4a0*/  LOP3.LUT R6, R6, R7, RZ, 0x3c, !PT ;  /* 0x0000000706067212 */ /* 0x000fe200078e3cff */
[----:B------:R-:W-:Y:S01]  /*d4b0*/  IMAD.X R7, RZ, RZ, R45, P0 ;  /* 0x000000ffff077224 */ /* 0x000fe200000e062d */
[----:B------:R-:W-:Y:S02]  /*d4c0*/  LOP3.LUT R4, R10, R31, RZ, 0x3c, !PT ;  /* 0x0000001f0a047212 */ /* 0x000fe400078e3cff */
[----:B------:R-:W-:Y:S02]  /*d4d0*/  LOP3.LUT R48, R49, 0x380, RZ, 0xc0, !PT ;  /* 0x0000038031307812 */ /* 0x000fe400078ec0ff */
[----:B------:R-:W-:-:S02]  /*d4e0*/  MOV R14, R6 ;  /* 0x00000006000e7202 */ /* 0x000fc40000000f00 */
[----:B--2---:R-:W-:Y:S02]  /*d4f0*/  MOV R24, R4 ;  /* 0x0000000400187202 */ /* 0x004fe40000000f00 */
[----:B------:R-:W-:Y:S02]  /*d500*/  F2FP.F16.F32.PACK_AB R10, R28, R154 ;  /* 0x0000009a1c0a723e */ /* 0x000fe400000000ff */
[----:B------:R-:W-:Y:S02]  /*d510*/  F2FP.F16.F32.PACK_AB R7, R47, R46 ;  /* 0x0000002e2f07723e */ /* 0x000fe400000000ff */
[----:B------:R-:W-:Y:S02]  /*d520*/  F2FP.F16.F32.PACK_AB R4, R32, R155 ;  /* 0x0000009b2004723e */ /* 0x000fe400000000ff */
[----:B------:R-:W-:Y:S02]  /*d530*/  F2FP.F16.F32.PACK_AB R5, R43, R42 ;  /* 0x0000002a2b05723e */ /* 0x000fe400000000ff */
[----:B------:R-:W-:-:S02]  /*d540*/  IADD3 R57, P4, R44, 0x60, RZ ;  /* 0x000000602c397810 */ /* 0x000fc40007f9e0ff */
[----:B------:R-:W-:Y:S02]  /*d550*/  F2FP.F16.F32.PACK_AB R6, R12, R36 ;  /* 0x000000240c06723e */ /* 0x000fe400000000ff */
[C---:B------:R-:W-:Y:S02]  /*d560*/  IADD3 R39, P3, R44.reuse, 0x2000, RZ ;  /* 0x000020002c277810 */ /* 0x040fe40007f7e0ff */
[C---:B------:R-:W-:Y:S02]  /*d570*/  IADD3 R53, P2, R44.reuse, 0x2020, RZ ;  /* 0x000020202c357810 */ /* 0x040fe40007f5e0ff */
[----:B------:R-:W-:Y:S02]  /*d580*/  IADD3 R47, P5, R44, 0x2060, RZ ;  /* 0x000020602c2f7810 */ /* 0x000fe40007fbe0ff */
[----:B------:R-:W-:Y:S02]  /*d590*/  SHF.R.U64 R48, R48, 0x3, RZ ;  /* 0x0000000330307819 */ /* 0x000fe400000012ff */
[----:B------:R-:W-:Y:S01]  /*d5a0*/  IADD3 R43, P1, R44, 0x4000, RZ ;  /* 0x000040002c2b7810 */ /* 0x000fe20007f3e0ff */
[----:B------:R-:W-:Y:S01]  /*d5b0*/  STSM.16.M88.4 [R24], R8 ;  /* 0x0000000818007844 */ /* 0x000fe20000000200 */
[----:B------:R-:W-:-:S02]  /*d5c0*/  LOP3.LUT R56, R57, 0x380, RZ, 0xc0, !PT ;  /* 0x0000038039387812 */ /* 0x000fc400078ec0ff */
[----:B------:R-:W-:Y:S01]  /*d5d0*/  LOP3.LUT R38, R39, 0x380, RZ, 0xc0, !PT ;  /* 0x0000038027267812 */ /* 0x000fe200078ec0ff */
[----:B------:R0:W-:Y:S01]  /*d5e0*/  STSM.16.M88.4 [R14], R4 ;  /* 0x000000040e007844 */ /* 0x0001e20000000200 */
[----:B------:R-:W-:Y:S02]  /*d5f0*/  LOP3.LUT R52, R53, 0x380, RZ, 0xc0, !PT ;  /* 0x0000038035347812 */ /* 0x000fe400078ec0ff */
[----:B------:R-:W-:Y:S02]  /*d600*/  LOP3.LUT R46, R47, 0x380, RZ, 0xc0, !PT ;  /* 0x000003802f2e7812 */ /* 0x000fe400078ec0ff */
[----:B------:R-:W-:Y:S01]  /*d610*/  LOP3.LUT R48, R48, R49, RZ, 0x3c, !PT ;  /* 0x0000003130307212 */ /* 0x000fe200078e3cff */
[----:B------:R-:W-:Y:S01]  /*d620*/  IMAD.X R49, RZ, RZ, R45, P6 ;  /* 0x000000ffff317224 */ /* 0x000fe200030e062d */
[----:B------:R-:W-:Y:S02]  /*d630*/  LOP3.LUT R42, R43, 0x380, RZ, 0xc0, !PT ;  /* 0x000003802b2a7812 */ /* 0x000fe400078ec0ff */
[----:B------:R-:W-:-:S02]  /*d640*/  SHF.R.U64 R56, R56, 0x3, RZ ;  /* 0x0000000338387819 */ /* 0x000fc400000012ff */
[----:B------:R-:W-:Y:S02]  /*d650*/  SHF.R.U64 R38, R38, 0x3, RZ ;  /* 0x0000000326267819 */ /* 0x000fe400000012ff */
[----:B------:R-:W-:Y:S02]  /*d660*/  SHF.R.U64 R52, R52, 0x3, RZ ;  /* 0x0000000334347819 */ /* 0x000fe400000012ff */
[----:B0-----:R-:W-:Y:S02]  /*d670*/  IADD3 R6, P6, R44, 0x6020, RZ ;  /* 0x000060202c067810 */ /* 0x001fe40007fde0ff */
[----:B------:R-:W-:Y:S02]  /*d680*/  SHF.R.U64 R46, R46, 0x3, RZ ;  /* 0x000000032e2e7819 */ /* 0x000fe400000012ff */
[----:B------:R-:W-:Y:S02]  /*d690*/  SHF.R.U64 R42, R42, 0x3, RZ ;  /* 0x000000032a2a7819 */ /* 0x000fe400000012ff */
[----:B------:R-:W-:-:S02]  /*d6a0*/  LOP3.LUT R7, R6, 0x380, RZ, 0xc0, !PT ;  /* 0x0000038006077812 */ /* 0x000fc400078ec0ff */
[----:B------:R-:W-:Y:S01]  /*d6b0*/  LOP3.LUT R56, R56, R57, RZ, 0x3c, !PT ;  /* 0x0000003938387212 */ /* 0x000fe200078e3cff */
[--C-:B------:R-:W-:Y:S01]  /*d6c0*/  IMAD.X R57, RZ, RZ, R45.reuse, P4 ;  /* 0x000000ffff397224 */ /* 0x100fe200020e062d */
[----:B------:R-:W-:Y:S01]  /*d6d0*/  LOP3.LUT R38, R38, R39, RZ, 0x3c, !PT ;  /* 0x0000002726267212 */ /* 0x000fe200078e3cff */
[--C-:B------:R-:W-:Y:S01]  /*d6e0*/  IMAD.X R39, RZ, RZ, R45.reuse, P3 ;  /* 0x000000ffff277224 */ /* 0x100fe200018e062d */
[----:B------:R-:W-:Y:S02]  /*d6f0*/  LOP3.LUT R52, R52, R53, RZ, 0x3c, !PT ;  /* 0x0000003534347212 */ /* 0x000fe400078e3cff */
        /* <DEDUP_REMOVED lines=9> */
[----:B------:R-:W-:Y:S02]  /*d790*/  SHF.R.U64 R7, R7, 0x3, RZ ;  /* 0x0000000307077819 */ /* 0x000fe400000012ff */
[----:B------:R-:W-:-:S02]  /*d7a0*/  IADD3 R4, P5, R44, 0x6040, RZ ;  /* 0x000060402c047810 */ /* 0x000fc40007fbe0ff */
[----:B------:R-:W-:Y:S02]  /*d7b0*/  IADD3 R44, P1, R44, 0x6060, RZ ;  /* 0x000060602c2c7810 */ /* 0x000fe40007f3e0ff */
[----:B------:R-:W-:Y:S02]  /*d7c0*/  LOP3.LUT R6, R7, R6, RZ, 0x3c, !PT ;  /* 0x0000000607067212 */ /* 0x000fe400078e3cff */
[----:B------:R-:W-:Y:S02]  /*d7d0*/  LOP3.LUT R7, R4, 0x380, RZ, 0xc0, !PT ;  /* 0x0000038004077812 */ /* 0x000fe400078ec0ff */
[----:B------:R-:W-:Y:S02]  /*d7e0*/  LOP3.LUT R5, R44, 0x380, RZ, 0xc0, !PT ;  /* 0x000003802c057812 */ /* 0x000fe400078ec0ff */
[----:B------:R-:W-:Y:S02]  /*d7f0*/  LOP3.LUT R8, R9, 0x380, RZ, 0xc0, !PT ;  /* 0x0000038009087812 */ /* 0x000fe400078ec0ff */
[----:B------:R-:W-:-:S02]  /*d800*/  LOP3.LUT R10, R11, 0x380, RZ, 0xc0, !PT ;  /* 0x000003800b0a7812 */ /* 0x000fc400078ec0ff */
[----:B------:R-:W-:Y:S02]  /*d810*/  LOP3.LUT R30, R31, 0x380, RZ, 0xc0, !PT ;  /* 0x000003801f1e7812 */ /* 0x000fe400078ec0ff */
[----:B------:R-:W-:Y:S02]  /*d820*/  SHF.R.U64 R7, R7, 0x3, RZ ;  /* 0x0000000307077819 */ /* 0x000fe400000012ff */
[----:B------:R-:W-:Y:S02]  /*d830*/  SHF.R.U64 R5, R5, 0x3, RZ ;  /* 0x0000000305057819 */ /* 0x000fe400000012ff */
[----:B------:R-:W-:Y:S02]  /*d840*/  SHF.R.U64 R8, R8, 0x3, RZ ;  /* 0x0000000308087819 */ /* 0x000fe400000012ff */
[----:B------:R-:W-:Y:S02]  /*d850*/  SHF.R.U64 R10, R10, 0x3, RZ ;  /* 0x000000030a0a7819 */ /* 0x000fe400000012ff */
[----:B------:R-:W-:-:S02]  /*d860*/  SHF.R.U64 R30, R30, 0x3, RZ ;  /* 0x000000031e1e7819 */ /* 0x000fc400000012ff */
[----:B------:R-:W-:Y:S02]  /*d870*/  LOP3.LUT R34, R35, 0x380, RZ, 0xc0, !PT ;  /* 0x0000038023227812 */ /* 0x000fe400078ec0ff */
        /* <DEDUP_REMOVED lines=10> */
[----:B------:R-:W-:Y:S02]  /*d920*/  SHF.R.U64 R34, R34, 0x3, RZ ;  /* 0x0000000322227819 */ /* 0x000fe400000012ff */
[----:B------:R-:W-:Y:S02]  /*d930*/  MOV R56, R56 ;  /* 0x0000003800387202 */ /* 0x000fe40000000f00 */
[----:B------:R-:W-:Y:S02]  /*d940*/  MOV R38, R38 ;  /* 0x0000002600267202 */ /* 0x000fe40000000f00 */
[----:B------:R-:W-:Y:S02]  /*d950*/  MOV R39, R48 ;  /* 0x0000003000277202 */ /* 0x000fe40000000f00 */
[----:B------:R-:W-:Y:S02]  /*d960*/  MOV R57, R46 ;  /* 0x0000002e00397202 */ /* 0x000fe40000000f00 */
[----:B------:R-:W-:-:S02]  /*d970*/  MOV R36, R52 ;  /* 0x0000003400247202 */ /* 0x000fc40000000f00 */
[----:B------:R-:W-:Y:S02]  /*d980*/  MOV R46, R6 ;  /* 0x00000006002e7202 */ /* 0x000fe40000000f00 */
[----:B------:R-:W-:Y:S02]  /*d990*/  MOV R48, R4 ;  /* 0x0000000400307202 */ /* 0x000fe40000000f00 */
[----:B------:R-:W-:Y:S02]  /*d9a0*/  MOV R47, R8 ;  /* 0x00000008002f7202 */ /* 0x000fe40000000f00 */
[----:B------:R-:W-:Y:S02]  /*d9b0*/  MOV R53, R10 ;  /* 0x0000000a00357202 */ /* 0x000fe40000000f00 */
[----:B------:R-:W-:Y:S02]  /*d9c0*/  F2FP.F16.F32.PACK_AB R4, R160, R162 ;  /* 0x000000a2a004723e */ /* 0x000fe400000000ff */
[----:B------:R-:W-:-:S02]  /*d9d0*/  F2FP.F16.F32.PACK_AB R5, R51, R50 ;  /* 0x000000323305723e */ /* 0x000fc400000000ff */
[----:B------:R-:W-:Y:S02]  /*d9e0*/  F2FP.F16.F32.PACK_AB R6, R158, R161 ;  /* 0x000000a19e06723e */ /* 0x000fe400000000ff */
[----:B------:R-:W-:Y:S02]  /*d9f0*/  F2FP.F16.F32.PACK_AB R7, R55, R54 ;  /* 0x000000363707723e */ /* 0x000fe400000000ff */
[----:B------:R-:W-:Y:S01]  /*da00*/  LOP3.LUT R34, R34, R35, RZ, 0x3c, !PT ;  /* 0x0000002322227212 */ /* 0x000fe200078e3cff */
[----:B------:R-:W-:Y:S01]  /*da10*/  IMAD.X R35, RZ, RZ, R45, P4 ;  /* 0x000000ffff237224 */ /* 0x000fe200020e062d */
[----:B------:R-:W-:Y:S02]  /*da20*/  F2FP.F16.F32.PACK_AB R8, R157, R159 ;  /* 0x0000009f9d08723e */ /* 0x000fe400000000ff */
[----:B------:R-:W-:Y:S02]  /*da30*/  F2FP.F16.F32.PACK_AB R9, R59, R58 ;  /* 0x0000003a3b09723e */ /* 0x000fe400000000ff */
[----:B------:R-:W-:-:S02]  /*da40*/  F2FP.F16.F32.PACK_AB R10, R61, R60 ;  /* 0x0000003c3d0a723e */ /* 0x000fc400000000ff */
[----:B------:R-:W-:Y:S02]  /*da50*/  F2FP.F16.F32.PACK_AB R11, R63, R62 ;  /* 0x0000003e3f0b723e */ /* 0x000fe400000000ff */
[----:B------:R-:W-:Y:S02]  /*da60*/  MOV R52, R30 ;  /* 0x0000001e00347202 */ /* 0x000fe40000000f00 */
[----:B------:R-:W-:Y:S02]  /*da70*/  F2FP.F16.F32.PACK_AB R12, R65, R64 ;  /* 0x00000040410c723e */ /* 0x000fe400000000ff */
[----:B------:R-:W-:Y:S02]  /*da80*/  F2FP.F16.F32.PACK_AB R14, R69, R68 ;  /* 0x00000044450e723e */ /* 0x000fe400000000ff */
[----:B------:R-:W-:Y:S02]  /*da90*/  F2FP.F16.F32.PACK_AB R28, R73, R72 ;  /* 0x00000048491c723e */ /* 0x000fe400000000ff */
[----:B------:R-:W-:-:S02]  /*daa0*/  F2FP.F16.F32.PACK_AB R30, R77, R76 ;  /* 0x0000004c4d1e723e */ /* 0x000fc400000000ff */
[----:B------:R-:W-:Y:S01]  /*dab0*/  F2FP.F16.F32.PACK_AB R31, R79, R78 ;  /* 0x0000004e4f1f723e */ /* 0x000fe200000000ff */
[----:B------:R0:W-:Y:S01]  /*dac0*/  STSM.16.M88.4 [R56], R4 ;  /* 0x0000000438007844 */ /* 0x0001e20000000200 */
[----:B------:R-:W-:-:S03]  /*dad0*/  MOV R49, R34 ;  /* 0x0000002200317202 */ /* 0x000fc60000000f00 */
[----:B------:R2:W-:Y:S01]  /*dae0*/  STSM.16.M88.4 [R38], R8 ;  /* 0x0000000826007844 */ /* 0x0005e20000000200 */
[----:B------:R-:W-:Y:S02]  /*daf0*/  F2FP.F16.F32.PACK_AB R32, R81, R80 ;  /* 0x000000505120723e */ /* 0x000fe400000000ff */
[----:B------:R-:W-:Y:S01]  /*db00*/  F2FP.F16.F32.PACK_AB R34, R85, R84 ;  /* 0x000000545522723e */ /* 0x000fe200000000ff */
[----:B------:R3:W-:Y:S01]  /*db10*/  STSM.16.M88.4 [R36], R12 ;  /* 0x0000000c24007844 */ /* 0x0007e20000000200 */
[----:B------:R-:W-:Y:S02]  /*db20*/  F2FP.F16.F32.PACK_AB R35, R87, R86 ;  /* 0x000000565723723e */ /* 0x000fe400000000ff */
[----:B------:R-:W-:Y:S01]  /*db30*/  MOV R24, R42 ;  /* 0x0000002a00187202 */ /* 0x000fe20000000f00 */
[----:B------:R4:W-:Y:S01]  /*db40*/  STSM.16.M88.4 [R39], R28 ;  /* 0x0000001c27007844 */ /* 0x0009e20000000200 */
[----:B------:R-:W-:Y:S02]  /*db50*/  F2FP.F16.F32.PACK_AB R42, R101, R100 ;  /* 0x00000064652a723e */ /* 0x000fe400000000ff */
[----:B------:R-:W-:-:S02]  /*db60*/  F2FP.F16.F32.PACK_AB R43, R103, R102 ;  /* 0x00000066672b723e */ /* 0x000fc400000000ff */
[----:B0-----:R-:W-:Y:S02]  /*db70*/  F2FP.F16.F32.PACK_AB R4, R105, R104 ;  /* 0x000000686904723e */ /* 0x001fe400000000ff */
[----:B--2---:R-:W-:Y:S02]  /*db80*/  F2FP.F16.F32.PACK_AB R38, R93, R92 ;  /* 0x0000005c5d26723e */ /* 0x004fe400000000ff */
[----:B------:R-:W-:Y:S02]  /*db90*/  F2FP.F16.F32.PACK_AB R5, R107, R106 ;  /* 0x0000006a6b05723e */ /* 0x000fe400000000ff */
[----:B---3--:R-:W-:Y:S02]  /*dba0*/  F2FP.F16.F32.PACK_AB R36, R89, R88 ;  /* 0x000000585924723e */ /* 0x008fe400000000ff */
[----:B------:R-:W-:Y:S02]  /*dbb0*/  F2FP.F16.F32.PACK_AB R6, R109, R108 ;  /* 0x0000006c6d06723e */ /* 0x000fe400000000ff */
[----:B----4-:R-:W-:-:S02]  /*dbc0*/  F2FP.F16.F32.PACK_AB R39, R95, R94 ;  /* 0x0000005e5f27723e */ /* 0x010fc400000000ff */
[----:B------:R-:W-:Y:S01]  /*dbd0*/  F2FP.F16.F32.PACK_AB R7, R111, R110 ;  /* 0x0000006e6f07723e */ /* 0x000fe200000000ff */
[----:B------:R0:W-:Y:S01]  /*dbe0*/  STSM.16.M88.4 [R57], R32 ;  /* 0x0000002039007844 */ /* 0x0001e20000000200 */
[----:B------:R-:W-:Y:S02]  /*dbf0*/  F2FP.F16.F32.PACK_AB R8, R113, R112 ;  /* 0x000000707108723e */ /* 0x000fe400000000ff */
[----:B------:R-:W-:Y:S02]  /*dc00*/  F2FP.F16.F32.PACK_AB R9, R115, R114 ;  /* 0x000000727309723e */ /* 0x000fe400000000ff */
[----:B------:R-:W-:Y:S02]  /*dc10*/  F2FP.F16.F32.PACK_AB R10, R117, R116 ;  /* 0x00000074750a723e */ /* 0x000fe400000000ff */
[----:B------:R-:W-:Y:S01]  /*dc20*/  F2FP.F16.F32.PACK_AB R11, R119, R118 ;  /* 0x00000076770b723e */ /* 0x000fe200000000ff */
[----:B------:R-:W-:Y:S01]  /*dc30*/  STSM.16.M88.4 [R24], R36 ;  /* 0x0000002418007844 */ /* 0x000fe20000000200 */
[----:B------:R-:W-:-:S03]  /*dc40*/  IMAD.X R45, RZ, RZ, R45, P1 ;  /* 0x000000ffff2d7224 */ /* 0x000fc600008e062d */
[----:B------:R-:W-:Y:S01]  /*dc50*/  STSM.16.M88.4 [R47], R40 ;  /* 0x000000282f007844 */ /* 0x000fe20000000200 */
[----:B------:R-:W-:-:S03]  /*dc60*/  F2FP.F16.F32.PACK_AB R12, R121, R120 ;  /* 0x00000078790c723e */ /* 0x000fc600000000ff */
[----:B------:R-:W-:Y:S01]  /*dc70*/  STSM.16.M88.4 [R49], R4 ;  /* 0x0000000431007844 */ /* 0x000fe20000000200 */
[----:B------:R-:W-:Y:S02]  /*dc80*/  F2FP.F16.F32.PACK_AB R13, R123, R122 ;  /* 0x0000007a7b0d723e */ /* 0x000fe400000000ff */
[----:B------:R-:W-:Y:S01]  /*dc90*/  F2FP.F16.F32.PACK_AB R14, R125, R124 ;  /* 0x0000007c7d0e723e */ /* 0x000fe200000000ff */
[----:B------:R2:W-:Y:S01]  /*dca0*/  STSM.16.M88.4 [R52], R8 ;  /* 0x0000000834007844 */ /* 0x0005e20000000200 */
[----:B------:R-:W-:Y:S02]  /*dcb0*/  F2FP.F16.F32.PACK_AB R15, R127, R126 ;  /* 0x0000007e7f0f723e */ /* 0x000fe400000000ff */
[----:B------:R-:W-:Y:S02]  /*dcc0*/  ISETP.NE.U32.AND P0, PT, RZ, UR4, PT ;  /* 0x00000004ff007c0c */ /* 0x000fe4000bf05070 */
[----:B------:R-:W-:Y:S02]  /*dcd0*/  F2FP.F16.F32.PACK_AB R28, R129, R128 ;  /* 0x00000080811c723e */ /* 0x000fe400000000ff */
[----:B------:R-:W-:-:S02]  /*dce0*/  F2FP.F16.F32.PACK_AB R29, R131, R130 ;  /* 0x00000082831d723e */ /* 0x000fc400000000ff */
[----:B------:R-:W-:Y:S02]  /*dcf0*/  F2FP.F16.F32.PACK_AB R30, R133, R132 ;  /* 0x00000084851e723e */ /* 0x000fe400000000ff */
[----:B------:R-:W-:Y:S02]  /*dd00*/  F2FP.F16.F32.PACK_AB R31, R135, R134 ;  /* 0x00000086871f723e */ /* 0x000fe400000000ff */
[----:B0-----:R-:W-:Y:S02]  /*dd10*/  F2FP.F16.F32.PACK_AB R32, R137, R136 ;  /* 0x000000888920723e */ /* 0x001fe400000000ff */
[----:B--2---:R-:W-:Y:S02]  /*dd20*/  IADD3 R8, P1, R70, UR4, RZ ;  /* 0x0000000446087c10 */ /* 0x004fe4000ff3e0ff */
[----:B------:R-:W-:Y:S02]  /*dd30*/  F2FP.F16.F32.PACK_AB R33, R139, R138 ;  /* 0x0000008a8b21723e */ /* 0x000fe400000000ff */
[----:B------:R-:W-:-:S02]  /*dd40*/  F2FP.F16.F32.PACK_AB R34, R141, R140 ;  /* 0x0000008c8d22723e */ /* 0x000fc400000000ff */
[----:B------:R-:W-:Y:S02]  /*dd50*/  F2FP.F16.F32.PACK_AB R35, R143, R142 ;  /* 0x0000008e8f23723e */ /* 0x000fe400000000ff */
[----:B------:R-:W-:Y:S02]  /*dd60*/  MOV R44, R44 ;  /* 0x0000002c002c7202 */ /* 0x000fe40000000f00 */
[----:B------:R-:W-:Y:S02]  /*dd70*/  F2FP.F16.F32.PACK_AB R4, R145, R144 ;  /* 0x000000909104723e */ /* 0x000fe400000000ff */
[----:B------:R-:W-:Y:S02]  /*dd80*/  F2FP.F16.F32.PACK_AB R5, R147, R146 ;  /* 0x000000929305723e */ /* 0x000fe400000000ff */
[----:B------:R-:W-:Y:S02]  /*dd90*/  F2FP.F16.F32.PACK_AB R6, R149, R148 ;  /* 0x000000949506723e */ /* 0x000fe400000000ff */
[----:B------:R-:W-:Y:S01]  /*dda0*/  F2FP.F16.F32.PACK_AB R7, R151, R150 ;  /* 0x000000969707723e */ /* 0x000fe200000000ff */
[----:B------:R-:W-:Y:S01]  /*ddb0*/  STSM.16.M88.4 [R53], R12 ;  /* 0x0000000c35007844 */ /* 0x000fe20000000200 */
[----:B------:R-:W-:-:S02]  /*ddc0*/  ISETP.NE.AND.EX P0, PT, RZ, UR5, PT, P0 ;  /* 0x00000005ff007c0c */ /* 0x000fc4000bf05300 */
[----:B------:R-:W-:Y:S01]  /*ddd0*/  IADD3.X R9, R66, UR5, RZ, P1, !PT ;  /* 0x0000000542097c10 */ /* 0x000fe20008ffe4ff */
[----:B------:R-:W-:Y:S01]  /*dde0*/  ULDC.64 UR4, c[0x0][0xc08] ;  /* 0x0003020000047ab9 */ /* 0x000fe20000000a00 */
[----:B------:R-:W-:Y:S01]  /*ddf0*/  STSM.16.M88.4 [R46], R28 ;  /* 0x0000001c2e007844 */ /* 0x000fe20000000200 */
[----:B------:R-:W-:-:S03]  /*de00*/  ISETP.NE.U32.AND P6, PT, RZ, UR4, PT ;  /* 0x00000004ff007c0c */ /* 0x000fc6000bfc5070 */
[----:B------:R-:W-:Y:S01]  /*de10*/  STSM.16.M88.4 [R48], R32 ;  /* 0x0000002030007844 */ /* 0x000fe20000000200 */
[----:B------:R-:W-:-:S03]  /*de20*/  ISETP.NE.AND.EX P6, PT, RZ, UR5, PT, P6 ;  /* 0x00000005ff007c0c */ /* 0x000fc6000bfc5360 */
[----:B------:R0:W-:Y:S01]  /*de30*/  STSM.16.M88.4 [R44], R4 ;  /* 0x000000042c007844 */ /* 0x0001e20000000200 */
[----:B------:R-:W-:Y:S01]  /*de40*/  IMAD.MOV.U32 R80, RZ, RZ, RZ ;  /* 0x000000ffff507224 */ /* 0x000fe200078e00ff */
[----:B------:R-:W-:Y:S08]  /*de50*/  BAR.SYNC.DEFER_BLOCKING 0x1, 0x100 ;  /* 0x0044000000007b1d */ /* 0x000ff00000010000 */
[----:B0-----:R-:W-:Y:S01]  /*de60*/  @P6 IADD3 R4, P4, R70, UR4, RZ ;  /* 0x0000000446046c10 */ /* 0x001fe2000ff9e0ff */
[----:B------:R-:W-:-:S02]  /*de70*/  ULDC UR4, c[0x0][0xa88] ;  /* 0x0002a20000047ab9 */ /* 0x000fc40000000800 */
[----:B------:R-:W-:Y:S01]  /*de80*/  IMAD.U32 R24, RZ, RZ, UR4 ;  /* 0x00000004ff187e24 */ /* 0x000fe2000f8e00ff */
[----:B------:R-:W-:Y:S01]  /*de90*/  @P6 IADD3.X R5, R66, UR5, RZ, P4, !PT ;  /* 0x0000000542056c10 */ /* 0x000fe2000a7fe4ff */
[----:B------:R0:W5:Y:S04]  /*dea0*/  @P0 LDG.E R80, desc[UR40][R8.64] ;  /* 0x0000002808500981 */ /* 0x000168000c1e1900 */
[----:B------:R0:W5:Y:S01]  /*deb0*/  @P6 LDG.E R24, desc[UR40][R4.64] ;  /* 0x0000002804186981 */ /* 0x000162000c1e1900 */
[----:B------:R-:W2:Y:S02]  /*dec0*/  S2R R90, SR_TID.X ;  /* 0x00000000005a7919 */ /* 0x000ea40000002100 */
[----:B--2---:R-:W-:-:S05]  /*ded0*/  VIADD R90, R90, 0xffffff80 ;  /* 0xffffff805a5a7836 */ /* 0x004fca0000000000 */
[----:B------:R-:W-:-:S04]  /*dee0*/  SHF.R.S32.HI R97, RZ, 0x1f, R90 ;  /* 0x0000001fff617819 */ /* 0x000fc8000001145a */
[----:B------:R-:W-:-:S04]  /*def0*/  LEA.HI R97, R97, R90, RZ, 0x3 ;  /* 0x0000005a61617211 */ /* 0x000fc800078f18ff */
[----:B------:R-:W-:-:S05]  /*df00*/  SHF.R.S32.HI R97, RZ, 0x3, R97 ;  /* 0x00000003ff617819 */ /* 0x000fca0000011461 */
[----:B------:R-:W-:-:S04]  /*df10*/  IMAD R11, R97, 0x40, R192 ;  /* 0x00000040610b7824 */ /* 0x000fc800078e02c0 */
[----:B------:R-:W-:-:S03]  /*df20*/  IMAD.WIDE R20, R11, 0x2, R20 ;  /* 0x000000020b147825 */ /* 0x000fc600078e0214 */
[C---:B------:R-:W-:Y:S02]  /*df30*/  IADD3 R11, P1, R20.reuse, 0x1000, RZ ;  /* 0x00001000140b7810 */ /* 0x040fe40007f3e0ff */
[C---:B------:R-:W-:Y:S02]  /*df40*/  IADD3 R13, P2, R20.reuse, 0x2000, RZ ;  /* 0x00002000140d7810 */ /* 0x040fe40007f5e0ff */
[C---:B------:R-:W-:Y:S02]  /*df50*/  IADD3 R29, P3, R20.reuse, 0x3000, RZ ;  /* 0x00003000141d7810 */ /* 0x040fe40007f7e0ff */
[----:B------:R-:W-:Y:S02]  /*df60*/  IADD3 R33, P4, R20, 0x4000, RZ ;  /* 0x0000400014217810 */ /* 0x000fe40007f9e0ff */
[----:B------:R-:W-:Y:S02]  /*df70*/  LOP3.LUT R10, R11, 0x380, RZ, 0xc0, !PT ;  /* 0x000003800b0a7812 */ /* 0x000fe400078ec0ff */
[----:B------:R-:W-:-:S02]  /*df80*/  LOP3.LUT R12, R13, 0x380, RZ, 0xc0, !PT ;  /* 0x000003800d0c7812 */ /* 0x000fc400078ec0ff */
[----:B------:R-:W-:Y:S02]  /*df90*/  LOP3.LUT R28, R29, 0x380, RZ, 0xc0, !PT ;  /* 0x000003801d1c7812 */ /* 0x000fe400078ec0ff */
[----:B------:R-:W-:Y:S02]  /*dfa0*/  LOP3.LUT R32, R33, 0x380, RZ, 0xc0, !PT ;  /* 0x0000038021207812 */ /* 0x000fe400078ec0ff */
[----:B------:R-:W-:Y:S02]  /*dfb0*/  SHF.R.U64 R10, R10, 0x3, RZ ;  /* 0x000000030a0a7819 */ /* 0x000fe400000012ff */
[----:B------:R-:W-:Y:S02]  /*dfc0*/  SHF.R.U64 R12, R12, 0x3, RZ ;  /* 0x000000030c0c7819 */ /* 0x000fe400000012ff */
[----:B------:R-:W-:Y:S02]  /*dfd0*/  SHF.R.U64 R28, R28, 0x3, RZ ;  /* 0x000000031c1c7819 */ /* 0x000fe400000012ff */
[----:B------:R-:W-:-:S02]  /*dfe0*/  SHF.R.U64 R32, R32, 0x3, RZ ;  /* 0x0000000320207819 */ /* 0x000fc400000012ff */
[----:B------:R-:W-:Y:S02]  /*dff0*/  IADD3 R37, P5, R20, 0x5000, RZ ;  /* 0x0000500014257810 */ /* 0x000fe40007fbe0ff */
[----:B------:R-:W-:Y:S02]  /*e000*/  LOP3.LUT R10, R10, R11, RZ, 0x3c, !PT ;  /* 0x0000000b0a0a7212 */ /* 0x000fe400078e3cff */
[----:B------:R-:W-:Y:S01]  /*e010*/  LOP3.LUT R12, R12, R13, RZ, 0x3c, !PT ;  /* 0x0000000d0c0c7212 */ /* 0x000fe200078e3cff */
[--C-:B------:R-:W-:Y:S01]  /*e020*/  IMAD.X R13, RZ, RZ, R21.reuse, P2 ;  /* 0x000000ffff0d7224 */ /* 0x100fe200010e0615 */
[----:B------:R-:W-:Y:S01]  /*e030*/  LOP3.LUT R28, R28, R29, RZ, 0x3c, !PT ;  /* 0x0000001d1c1c7212 */ /* 0x000fe200078e3cff */
[--C-:B------:R-:W-:Y:S01]  /*e040*/  IMAD.X R29, RZ, RZ, R21.reuse, P3 ;  /* 0x000000ffff1d7224 */ /* 0x100fe200018e0615 */
[----:B------:R-:W-:Y:S01]  /*e050*/  LOP3.LUT R32, R32, R33, RZ, 0x3c, !PT ;  /* 0x0000002120207212 */ /* 0x000fe200078e3cff */
[----:B------:R-:W-:Y:S01]  /*e060*/  IMAD.X R33, RZ, RZ, R21, P4 ;  /* 0x000000ffff217224 */ /* 0x000fe200020e0615 */
[----:B------:R-:W-:-:S02]  /*e070*/  P2R R6, PR, RZ, 0x20 ;  /* 0x00000020ff067803 */ /* 0x000fc40000000000 */
[----:B------:R-:W-:Y:S02]  /*e080*/  IADD3.X R11, RZ, R21, RZ, P1, !PT ;  /* 0x00000015ff0b7210 */ /* 0x000fe40000ffe4ff */
[C---:B------:R-:W-:Y:S02]  /*e090*/  IADD3 R41, P1, R20.reuse, 0x6000, RZ ;  /* 0x0000600014297810 */ /* 0x040fe40007f3e0ff */
[C---:B------:R-:W-:Y:S02]  /*e0a0*/  IADD3 R45, P2, R20.reuse, 0x7000, RZ ;  /* 0x00007000142d7810 */ /* 0x040fe40007f5e0ff */
[C---:B------:R-:W-:Y:S02]  /*e0b0*/  IADD3 R49, P3, R20.reuse, 0x8000, RZ ;  /* 0x0000800014317810 */ /* 0x040fe40007f7e0ff */
[C---:B------:R-:W-:Y:S02]  /*e0c0*/  IADD3 R53, P4, R20.reuse, 0x9000, RZ ;  /* 0x0000900014357810 */ /* 0x040fe40007f9e0ff */
[----:B------:R-:W-:-:S02]  /*e0d0*/  IADD3 R57, P5, R20, 0xa000, RZ ;  /* 0x0000a00014397810 */ /* 0x000fc40007fbe0ff */
[----:B------:R-:W-:Y:S02]  /*e0e0*/  LOP3.LUT R36, R37, 0x380, RZ, 0xc0, !PT ;  /* 0x0000038025247812 */ /* 0x000fe400078ec0ff */
        /* <DEDUP_REMOVED lines=11> */
[----:B------:R-:W-:Y:S02]  /*e1a0*/  LOP3.LUT R36, R36, R37, RZ, 0x3c, !PT ;  /* 0x0000002524247212 */ /* 0x000fe400078e3cff */
[----:B------:R-:W-:Y:S02]  /*e1b0*/  LOP3.LUT R40, R40, R41, RZ, 0x3c, !PT ;  /* 0x0000002928287212 */ /* 0x000fe400078e3cff */
[----:B------:R-:W-:Y:S02]  /*e1c0*/  LOP3.LUT R44, R44, R45, RZ, 0x3c, !PT ;  /* 0x0000002d2c2c7212 */ /* 0x000fe400078e3cff */
[----:B------:R-:W-:Y:S02]  /*e1d0*/  LOP3.LUT R48, R48, R49, RZ, 0x3c, !PT ;  /* 0x0000003130307212 */ /* 0x000fe400078e3cff */
[----:B------:R-:W-:Y:S02]  /*e1e0*/  LOP3.LUT R52, R52, R53, RZ, 0x3c, !PT ;  /* 0x0000003534347212 */ /* 0x000fe400078e3cff */
[----:B------:R-:W-:Y:S01]  /*e1f0*/  LOP3.LUT R56, R56, R57, RZ, 0x3c, !PT ;  /* 0x0000003938387212 */ /* 0x000fe200078e3cff */
[----:B0-----:R-:W-:Y:S06]  /*e200*/  @P6 BRA `(.L_x_3932) ;  /* 0x0000000000106947 */ /* 0x001fec0003800000 */
[----:B------:R-:W-:Y:S05]  /*e210*/  @!P0 BRA `(.L_x_3932) ;  /* 0x00000000000c8947 */ /* 0x000fea0003800000 */
[----:B------:R-:W2:Y:S04]  /*e220*/  LDG.E R5, desc[UR40][R8.64] ;  /* 0x0000002808057981 */ /* 0x000ea8000c1e1900 */
[----:B-----5:R-:W2:Y:S02]  /*e230*/  LDG.E R24, desc[UR40][R8.64+0x4] ;  /* 0x0000042808187981 */ /* 0x020ea4000c1e1900 */
[----:B--2---:R-:W-:-:S07]  /*e240*/  IMAD.IADD R24, R24, 0x1, -R5 ;  /* 0x0000000118187824 */ /* 0x004fce00078e0a05 */
.L_x_3932:
[----:B------:R-:W2:Y:S01]  /*e250*/  LDL.LU R9, [R1+0x20] ;  /* 0x0000200001097983 */ /* 0x000ea20000300800 */
[----:B------:R-:W-:-:S03]  /*e260*/  ISETP.NE.AND P6, PT, R6, RZ, PT ;  /* 0x000000ff0600720c */ /* 0x000fc60003fc5270 */
[----:B------:R-:W3:Y:S01]  /*e270*/  LDL.LU R8, [R1+0x40] ;  /* 0x0000400001087983 */ /* 0x000ee20000300800 */
[----:B------:R-:W0:Y:S01]  /*e280*/  S2R R5, SR_TID.X ;  /* 0x0000000000057919 */ /* 0x000e220000002100 */
[----:B------:R-:W-:Y:S01]  /*e290*/  IMAD.X R57, RZ, RZ, R21, P5 ;  /* 0x000000ffff397224 */ /* 0x000fe200028e0615 */
[----:B------:R-:W-:Y:S01]  /*e2a0*/  IADD3.X R37, RZ, R21, RZ, P6, !PT ;  /* 0x00000015ff257210 */ /* 0x000fe200037fe4ff */
[----:B------:R-:W4:Y:S04]  /*e2b0*/  LDL R86, [R1+0x14] ;  /* 0x0000140001567983 */ /* 0x000f280000100800 */
[----:B------:R0:W5:Y:S02]  /*e2c0*/  LDL R84, [R1+0x38] ;  /* 0x0000380001547983 */ /* 0x0001640000100800 */
[----:B0-----:R-:W-:-:S05]  /*e2d0*/  VIADD R5, R5, 0xffffff80 ;  /* 0xffffff8005057836 */ /* 0x001fca0000000000 */
[----:B------:R-:W-:-:S04]  /*e2e0*/  SHF.R.S32.HI R4, RZ, 0x1f, R5 ;  /* 0x0000001fff047819 */ /* 0x000fc80000011405 */
[----:B------:R-:W-:-:S04]  /*e2f0*/  LEA.HI R4, R4, R5, RZ, 0x7 ;  /* 0x0000000504047211 */ /* 0x000fc800078f38ff */
[----:B------:R-:W-:-:S06]  /*e300*/  SHF.R.S32.HI R4, RZ, 0x7, R4 ;  /* 0x00000007ff047819 */ /* 0x000fcc0000011404 */
[----:B------:R-:W0:Y:S01]  /*e310*/  SHFL.IDX PT, R4, R4, RZ, 0x1f ;  /* 0x00001fff04047589 */ /* 0x000e2200000e0000 */
[--C-:B------:R-:W-:Y:S01]  /*e320*/  IMAD.X R41, RZ, RZ, R21.reuse, P1 ;  /* 0x000000ffff297224 */ /* 0x100fe200008e0615 */
[C---:B------:R-:W-:Y:S01]  /*e330*/  IADD3 R61, P6, R20.reuse, 0xb000, RZ ;  /* 0x0000b000143d7810 */ /* 0x040fe20007fde0ff */
[--C-:B------:R-:W-:Y:S01]  /*e340*/  IMAD.X R45, RZ, RZ, R21.reuse, P2 ;  /* 0x000000ffff2d7224 */ /* 0x100fe200010e0615 */
[C---:B------:R-:W-:Y:S01]  /*e350*/  IADD3 R65, P1, R20.reuse, 0xc000, RZ ;  /* 0x0000c00014417810 */ /* 0x040fe20007f3e0ff */
[--C-:B------:R-:W-:Y:S01]  /*e360*/  IMAD.X R49, RZ, RZ, R21.reuse, P3 ;  /* 0x000000ffff317224 */ /* 0x100fe200018e0615 */
[C---:B------:R-:W-:Y:S01]  /*e370*/  IADD3 R69, P2, R20.reuse, 0xd000, RZ ;  /* 0x0000d00014457810 */ /* 0x040fe20007f5e0ff */
[----:B------:R-:W-:Y:S01]  /*e380*/  IMAD.X R53, RZ, RZ, R21, P4 ;  /* 0x000000ffff357224 */ /* 0x000fe200020e0615 */
[C---:B------:R-:W-:Y:S02]  /*e390*/  IADD3 R73, P3, R20.reuse, 0xe000, RZ ;  /* 0x0000e00014497810 */ /* 0x040fe40007f7e0ff */
[----:B------:R-:W-:-:S02]  /*e3a0*/  IADD3 R7, P4, R20, 0xf000, RZ ;  /* 0x0000f00014077810 */ /* 0x000fc40007f9e0ff */
[----:B------:R-:W-:Y:S02]  /*e3b0*/  LOP3.LUT R60, R61, 0x380, RZ, 0xc0, !PT ;  /* 0x000003803d3c7812 */ /* 0x000fe400078ec0ff */
[----:B------:R-:W-:Y:S02]  /*e3c0*/  LOP3.LUT R64, R65, 0x380, RZ, 0xc0, !PT ;  /* 0x0000038041407812 */ /* 0x000fe400078ec0ff */
[----:B------:R-:W-:Y:S02]  /*e3d0*/  LOP3.LUT R68, R69, 0x380, RZ, 0xc0, !PT ;  /* 0x0000038045447812 */ /* 0x000fe400078ec0ff */
[----:B------:R-:W-:Y:S02]  /*e3e0*/  LOP3.LUT R72, R73, 0x380, RZ, 0xc0, !PT ;  /* 0x0000038049487812 */ /* 0x000fe400078ec0ff */
[----:B0-----:R-:W-:Y:S02]  /*e3f0*/  ISETP.NE.AND P5, PT, R4, RZ, PT ;  /* 0x000000ff0400720c */ /* 0x001fe40003fa5270 */
[----:B------:R-:W-:-:S02]  /*e400*/  LOP3.LUT R5, R20, 0x380, RZ, 0xc0, !PT ;  /* 0x0000038014057812 */ /* 0x000fc400078ec0ff */
[----:B------:R-:W-:Y:S02]  /*e410*/  LOP3.LUT R6, R7, 0x380, RZ, 0xc0, !PT ;  /* 0x0000038007067812 */ /* 0x000fe400078ec0ff */
[----:B------:R-:W-:Y:S02]  /*e420*/  SHF.R.U64 R60, R60, 0x3, RZ ;  /* 0x000000033c3c7819 */ /* 0x000fe400000012ff */
[----:B------:R-:W-:Y:S02]  /*e430*/  SHF.R.U64 R64, R64, 0x3, RZ ;  /* 0x0000000340407819 */ /* 0x000fe400000012ff */
[----:B------:R-:W-:Y:S02]  /*e440*/  SHF.R.U64 R68, R68, 0x3, RZ ;  /* 0x0000000344447819 */ /* 0x000fe400000012ff */
[----:B------:R-:W-:Y:S02]  /*e450*/  SHF.R.U64 R72, R72, 0x3, RZ ;  /* 0x0000000348487819 */ /* 0x000fe400000012ff */
[----:B------:R-:W-:-:S02]  /*e460*/  SHF.R.U64 R5, R5, 0x3, RZ ;  /* 0x0000000305057819 */ /* 0x000fc400000012ff */
[----:B------:R-:W-:Y:S01]  /*e470*/  SHF.R.U64 R6, R6, 0x3, RZ ;  /* 0x0000000306067819 */ /* 0x000fe200000012ff */
[--C-:B------:R-:W-:Y:S01]  /*e480*/  IMAD.X R77, RZ, RZ, R21.reuse, P4 ;  /* 0x000000ffff4d7224 */ /* 0x100fe200020e0615 */
[----:B------:R-:W-:Y:S01]  /*e490*/  LOP3.LUT R60, R60, R61, RZ, 0x3c, !PT ;  /* 0x0000003d3c3c7212 */ /* 0x000fe200078e3cff */
[--C-:B------:R-:W-:Y:S01]  /*e4a0*/  IMAD.X R61, RZ, RZ, R21.reuse, P6 ;  /* 0x000000ffff3d7224 */ /* 0x100fe200030e0615 */
[----:B------:R-:W-:Y:S02]  /*e4b0*/  LOP3.LUT R64, R64, R65, RZ, 0x3c, !PT ;  /* 0x0000004140407212 */ /* 0x000fe400078e3cff */
[----:B------:R-:W-:Y:S01]  /*e4c0*/  LOP3.LUT R68, R68, R69, RZ, 0x3c, !PT ;  /* 0x0000004544447212 */ /* 0x000fe200078e3cff */
[--C-:B------:R-:W-:Y:S01]  /*e4d0*/  IMAD.X R69, RZ, RZ, R21.reuse, P2 ;  /* 0x000000ffff457224 */ /* 0x100fe200010e0615 */
[----:B------:R-:W-:Y:S01]  /*e4e0*/  LOP3.LUT R72, R72, R73, RZ, 0x3c, !PT ;  /* 0x0000004948487212 */ /* 0x000fe200078e3cff */
[--C-:B------:R-:W-:Y:S01]  /*e4f0*/  IMAD.X R73, RZ, RZ, R21.reuse, P3 ;  /* 0x000000ffff497224 */ /* 0x100fe200018e0615 */
[----:B------:R-:W-:Y:S01]  /*e500*/  LOP3.LUT R4, R5, R20, RZ, 0x3c, !PT ;  /* 0x0000001405047212 */ /* 0x000fe200078e3cff */
[----:B------:R-:W-:Y:S01]  /*e510*/  IMAD.MOV.U32 R5, RZ, RZ, R21 ;  /* 0x000000ffff057224 */ /* 0x000fe200078e0015 */
[----:B------:R-:W-:-:S02]  /*e520*/  IADD3.X R65, RZ, R21, RZ, P1, !PT ;  /* 0x00000015ff417210 */ /* 0x000fc40000ffe4ff */
[----:B------:R-:W-:Y:S02]  /*e530*/  LOP3.LUT R76, R6, R7, RZ, 0x3c, !PT ;  /* 0x00000007064c7212 */ /* 0x000fe400078e3cff */
[----:B-----5:R-:W-:Y:S02]  /*e540*/  SHF.R.S32.HI R21, RZ, 0x1f, R80 ;  /* 0x0000001fff157819 */ /* 0x020fe40000011450 */
[----:B--2---:R-:W-:Y:S02]  /*e550*/  SEL R81, R9, RZ, !P0 ;  /* 0x000000ff09517207 */ /* 0x004fe40004000000 */
[----:B---3--:R-:W-:Y:S02]  /*e560*/  SEL R82, R8, RZ, !P0 ;  /* 0x000000ff08527207 */ /* 0x008fe40004000000 */
[----:B----4-:R-:W-:Y:S01]  /*e570*/  SHF.R.S32.HI R83, RZ, 0x1f, R86 ;  /* 0x0000001fff537819 */ /* 0x010fe20000011456 */
[----:B------:R-:W-:Y:S06]  /*e580*/  @P5 BRA `(.L_x_3933) ;  /* 0x0000000000bc5947 */ /* 0x000fec0003800000 */
[----:B------:R-:W2:Y:S01]  /*e590*/  LDL R8, [R1+0x58] ;  /* 0x0000580001087983 */ /* 0x000ea20000100800 */
[----:B------:R-:W0:Y:S01]  /*e5a0*/  LDC R35, c[0x0][0xbe8] ;  /* 0x0002fa00ff237b82 */ /* 0x000e220000000800 */
[----:B------:R-:W-:Y:S01]  /*e5b0*/  ULDC.64 UR4, c[0x0][0xb90] ;  /* 0x0002e40000047ab9 */ /* 0x000fe20000000a00 */
[----:B------:R-:W-:Y:S01]  /*e5c0*/  MOV R7, R21 ;  /* 0x0000001500077202 */ /* 0x000fe20000000f00 */
[----:B------:R-:W-:Y:S02]  /*e5d0*/  IMAD.MOV.U32 R6, RZ, RZ, R80 ;  /* 0x000000ffff067224 */ /* 0x000fe400078e0050 */
[----:B------:R-:W-:Y:S02]  /*e5e0*/  IMAD R30, R84, 0x40, R194 ;  /* 0x00000040541e7824 */ /* 0x000fe400078e02c2 */
[----:B------:R-:W-:Y:S01]  /*e5f0*/  IMAD.WIDE.U32 R6, R86, UR4, R6 ;  /* 0x0000000456067c25 */ /* 0x000fe2000f8e0006 */
[----:B0-----:R-:W-:-:S13]  /*e600*/  ISETP.NE.AND P0, PT, R35, 0x1, PT ;  /* 0x000000012300780c */ /* 0x001fda0003f05270 */
[----:B------:R-:W0:Y:S08]  /*e610*/  @P0 LDC R9, c[0x0][0xbec] ;  /* 0x0002fb00ff090b82 */ /* 0x000e300000000800 */
[----:B------:R-:W3:Y:S01]  /*e620*/  @P0 LDC R31, c[0x0][0xbf0] ;  /* 0x0002fc00ff1f0b82 */ /* 0x000ee20000000800 */
[----:B--2---:R-:W-:Y:S02]  /*e630*/  IMAD R20, R84, 0x40, R8 ;  /* 0x0000004054147824 */ /* 0x004fe400078e0208 */
[----:B------:R-:W-:-:S04]  /*e640*/  IMAD R8, R83, UR4, RZ ;  /* 0x0000000453087c24 */ /* 0x000fc8000f8e02ff */
[----:B------:R-:W-:Y:S01]  /*e650*/  IMAD R15, R86, UR5, R8 ;  /* 0x00000005560f7c24 */ /* 0x000fe2000f8e0208 */
[----:B------:R-:W-:Y:S01]  /*e660*/  ULDC.64 UR4, c[0x0][0xb98] ;  /* 0x0002e60000047ab9 */ /* 0x000fe20000000a00 */
[----:B0-----:R-:W-:-:S04]  /*e670*/  @P0 IMAD.HI.U32 R8, R20, R9, RZ ;  /* 0x0000000914080227 */ /* 0x001fc800078e00ff */
[----:B------:R-:W-:Y:S01]  /*e680*/  IMAD.MOV.U32 R9, RZ, RZ, R20 ;  /* 0x000000ffff097224 */ /* 0x000fe200078e0014 */
[----:B---3--:R-:W-:Y:S01]  /*e690*/  @P0 SHF.R.U32.HI R9, RZ, R31, R8 ;  /* 0x0000001fff090219 */ /* 0x008fe20000011608 */
[----:B------:R-:W-:Y:S02]  /*e6a0*/  IMAD.IADD R7, R7, 0x1, R15 ;  /* 0x0000000107077824 */ /* 0x000fe400078e020f */
[----:B------:R-:W-:Y:S01]  /*e6b0*/  IMAD R8, R82, UR4, RZ ;  /* 0x0000000452087c24 */ /* 0x000fe2000f8e02ff */
[--C-:B------:R-:W-:Y:S01]  /*e6c0*/  SHF.R.S32.HI R31, RZ, 0x1f, R9.reuse ;  /* 0x0000001fff1f7819 */ /* 0x100fe20000011409 */
[----:B------:R-:W-:Y:S02]  /*e6d0*/  IMAD.MOV R14, RZ, RZ, -R9 ;  /* 0x000000ffff0e7224 */ /* 0x000fe400078e0a09 */
[----:B------:R-:W-:-:S04]  /*e6e0*/  IMAD.WIDE.U32 R6, R81, UR4, R6 ;  /* 0x0000000451067c25 */ /* 0x000fc8000f8e0006 */
[----:B------:R-:W-:Y:S01]  /*e6f0*/  IMAD R15, R35, R14, R20 ;  /* 0x0000000e230f7224 */ /* 0x000fe200078e0214 */
[----:B------:R-:W-:Y:S01]  /*e700*/  IADD3 R6, P0, R9, R6, RZ ;  /* 0x0000000609067210 */ /* 0x000fe20007f1e0ff */
[----:B------:R-:W-:Y:S01]  /*e710*/  IMAD R14, R81, UR5, R8 ;  /* 0x00000005510e7c24 */ /* 0x000fe2000f8e0208 */
[----:B------:R-:W-:Y:S01]  /*e720*/  ULDC.64 UR4, c[0x0][0xb88] ;  /* 0x0002e20000047ab9 */ /* 0x000fe20000000a00 */
[----:B------:R-:W-:Y:S01]  /*e730*/  IMAD R35, R24, R35, RZ ;  /* 0x0000002318237224 */ /* 0x000fe200078e02ff */
[----:B------:R-:W-:Y:S02]  /*e740*/  SHF.R.S32.HI R8, RZ, 0x1f, R15 ;  /* 0x0000001fff087819 */ /* 0x000fe4000001140f */
[----:B------:R-:W-:Y:S01]  /*e750*/  IADD3.X R7, R31, R7, R14, P0, !PT ;  /* 0x000000071f077210 */ /* 0x000fe200007fe40e */
[----:B------:R-:W-:Y:S01]  /*e760*/  IMAD.MOV R31, RZ, RZ, -R211 ;  /* 0x000000ffff1f7224 */ /* 0x000fe200078e0ad3 */
[----:B------:R-:W-:Y:S01]  /*e770*/  IADD3 R14, R30, 0x8, RZ ;  /* 0x000000081e0e7810 */ /* 0x000fe20007ffe0ff */
[----:B------:R-:W-:-:S02]  /*e780*/  IMAD R8, R8, UR4, RZ ;  /* 0x0000000408087c24 */ /* 0x000fc4000f8e02ff */
[----:B------:R-:W-:-:S04]  /*e790*/  IMAD.WIDE.U32 R6, R15, UR4, R6 ;  /* 0x000000040f067c25 */ /* 0x000fc8000f8e0006 */
[----:B------:R-:W-:Y:S01]  /*e7a0*/  IMAD R15, R15, UR5, R8 ;  /* 0x000000050f0f7c24 */ /* 0x000fe2000f8e0208 */
[----:B------:R-:W-:-:S03]  /*e7b0*/  ULDC.64 UR4, c[0x0][0xb50] ;  /* 0x0002d40000047ab9 */ /* 0x000fc60000000a00 */
[----:B------:R-:W-:Y:S01]  /*e7c0*/  IMAD.IADD R7, R7, 0x1, R15 ;  /* 0x0000000107077824 */ /* 0x000fe200078e020f */
[----:B------:R-:W-:-:S04]  /*e7d0*/  LEA R15, P0, R6, UR4, 0x2 ;  /* 0x00000004060f7c11 */ /* 0x000fc8000f8010ff */
[----:B------:R-:W-:Y:S01]  /*e7e0*/  LEA.HI.X R20, R6, UR5, R7, 0x2, P0 ;  /* 0x0000000506147c11 */ /* 0x000fe200080f1407 */
[----:B------:R-:W-:Y:S01]  /*e7f0*/  SHFL.IDX PT, R8, R15, 0x1, 0x1c1f ;  /* 0x003c1f000f087f89 */ /* 0x000fe200000e0000 */
[----:B------:R-:W-:-:S03]  /*e800*/  ISETP.NE.AND P0, PT, R210, R31, PT ;  /* 0x0000001fd200720c */ /* 0x000fc60003f05270 */
[----:B------:R-:W-:Y:S01]  /*e810*/  SHFL.IDX PT, R6, R15, RZ, 0x1c1f ;  /* 0x001c1fff0f067589 */ /* 0x000fe200000e0000 */
[-C--:B------:R-:W-:Y:S02]  /*e820*/  ISETP.GE.OR P1, PT, R30, R35.reuse, P0 ;  /* 0x000000231e00720c */ /* 0x080fe40000726670 */
[----:B------:R-:W-:Y:S01]  /*e830*/  ISETP.GE.OR P0, PT, R14, R35, P0 ;  /* 0x000000230e00720c */ /* 0x000fe20000706670 */
[----:B------:R-:W0:Y:S04]  /*e840*/  SHFL.IDX PT, R7, R20, RZ, 0x1c1f ;  /* 0x001c1fff14077589 */ /* 0x000e2800000e0000 */
[----:B------:R-:W2:Y:S06]  /*e850*/  SHFL.IDX PT, R9, R20, 0x1, 0x1c1f ;  /* 0x003c1f0014097f89 */ /* 0x000eac00000e0000 */
[----:B0-----:R0:W-:Y:S04]  /*e860*/  @!P1 ST.E desc[UR40][R6.64], R3 ;  /* 0x0000000306009985 */ /* 0x0011e8000c101928 */
[----:B--2---:R0:W-:Y:S02]  /*e870*/  @!P0 ST.E desc[UR40][R8.64], R0 ;  /* 0x0000000008008985 */ /* 0x0041e4000c101928 */
.L_x_3933:
[----:B------:R-:W2:Y:S01]  /*e880*/  LDC R87, c[0x0][0xbe8] ;  /* 0x0002fa00ff577b82 */ /* 0x000ea20000000800 */
[----:B------:R-:W-:Y:S01]  /*e890*/  ULDC.64 UR4, c[0x0][0xaa0] ;  /* 0x0002a80000047ab9 */ /* 0x000fe20000000a00 */
[----:B0-----:R-:W5:Y:S01]  /*e8a0*/  LD.E.128 R4, desc[UR40][R4.64] ;  /* 0x0000002804047980 */ /* 0x001f62000c101d00 */
[----:B------:R-:W-:-:S03]  /*e8b0*/  IMAD R21, R21, UR4, RZ ;  /* 0x0000000415157c24 */ /* 0x000fc6000f8e02ff */
[----:B------:R-:W5:Y:S01]  /*e8c0*/  LD.E.128 R8, desc[UR40][R10.64] ;  /* 0x000000280a087980 */ /* 0x000f62000c101d00 */
[C---:B------:R-:W-:Y:S02]  /*e8d0*/  IMAD R3, R80.reuse, UR5, R21 ;  /* 0x0000000550037c24 */ /* 0x040fe4000f8e0215 */
[----:B------:R-:W-:Y:S01]  /*e8e0*/  IMAD.WIDE.U32 R20, R80, UR4, RZ ;  /* 0x0000000450147c25 */ /* 0x000fe2000f8e00ff */
[----:B------:R-:W-:Y:S01]  /*e8f0*/  SHF.R.S32.HI R0, RZ, 0x1f, R90 ;  /* 0x0000001fff007819 */ /* 0x000fe2000001145a */
[----:B------:R-:W-:Y:S01]  /*e900*/  ULDC.64 UR4, c[0x0][0xae8] ;  /* 0x0002ba0000047ab9 */ /* 0x000fe20000000a00 */
[----:B------:R-:W5:Y:S04]  /*e910*/  LD.E.128 R12, desc[UR40][R12.64] ;  /* 0x000000280c0c7980 */ /* 0x000f68000c101d00 */
[----:B------:R-:W5:Y:S04]  /*e920*/  LD.E.128 R28, desc[UR40][R28.64] ;  /* 0x000000281c1c7980 */ /* 0x000f68000c101d00 */
[----:B------:R-:W5:Y:S01]  /*e930*/  LD.E.128 R32, desc[UR40][R32.64] ;  /* 0x0000002820207980 */ /* 0x000f62000c101d00 */
[----:B--2---:R-:W-:Y:S01]  /*e940*/  ISETP.NE.AND P1, PT, R87, 0x1, PT ;  /* 0x000000015700780c */ /* 0x004fe20003f25270 */
[----:B------:R-:W-:-:S02]  /*e950*/  IMAD.IADD R21, R21, 0x1, R3 ;  /* 0x0000000115157824 */ /* 0x000fc400078e0203 */
[----:B------:R-:W5:Y:S01]  /*e960*/  LD.E.128 R36, desc[UR40][R36.64] ;  /* 0x0000002824247980 */ /* 0x000f62000c101d00 */
[----:B------:R-:W0:Y:S01]  /*e970*/  LDC R3, c[0x0][0xac8] ;  /* 0x0002b200ff037b82 */ /* 0x000e220000000800 */
[----:B------:R-:W-:Y:S01]  /*e980*/  LEA.HI R0, R0, R90, RZ, 0x3 ;  /* 0x0000005a00007211 */ /* 0x000fe200078f18ff */
[----:B------:R-:W-:Y:S01]  /*e990*/  IMAD R83, R83, UR4, RZ ;  /* 0x0000000453537c24 */ /* 0x000fe2000f8e02ff */
[----:B------:R-:W5:Y:S04]  /*e9a0*/  LD.E.128 R40, desc[UR40][R40.64] ;  /* 0x0000002828287980 */ /* 0x000f68000c101d00 */
[----:B------:R-:W5:Y:S02]  /*e9b0*/  LD.E.128 R44, desc[UR40][R44.64] ;  /* 0x000000282c2c7980 */ /* 0x000f64000c101d00 */
[----:B------:R-:W2:Y:S01]  /*e9c0*/  @P1 LDC R85, c[0x0][0xbec] ;  /* 0x0002fb00ff551b82 */ /* 0x000ea20000000800 */
[----:B------:R-:W-:Y:S01]  /*e9d0*/  LOP3.LUT R0, R0, 0xfffffff8, RZ, 0xc0, !PT ;  /* 0xfffffff800007812 */ /* 0x000fe200078ec0ff */
[----:B------:R-:W5:Y:S04]  /*e9e0*/  LD.E.128 R48, desc[UR40][R48.64] ;  /* 0x0000002830307980 */ /* 0x000f68000c101d00 */
[----:B------:R-:W5:Y:S02]  /*e9f0*/  LD.E.128 R52, desc[UR40][R52.64] ;  /* 0x0000002834347980 */ /* 0x000f64000c101d00 */
[----:B------:R-:W3:Y:S01]  /*ea00*/  @P1 LDC R89, c[0x0][0xbf0] ;  /* 0x0002fc00ff591b82 */ /* 0x000ee20000000800 */
[C---:B------:R-:W-:Y:S01]  /*ea10*/  IMAD R83, R86.reuse, UR5, R83 ;  /* 0x0000000556537c24 */ /* 0x040fe2000f8e0253 */
[----:B------:R-:W5:Y:S01]  /*ea20*/  LD.E.128 R56, desc[UR40][R56.64] ;  /* 0x0000002838387980 */ /* 0x000f62000c101d00 */
[----:B------:R-:W-:Y:S01]  /*ea30*/  IMAD.WIDE.U32 R20, R86, UR4, R20 ;  /* 0x0000000456147c25 */ /* 0x000fe2000f8e0014 */
[----:B------:R-:W-:-:S02]  /*ea40*/  ULDC.64 UR4, c[0x0][0xaf0] ;  /* 0x0002bc0000047ab9 */ /* 0x000fc40000000a00 */
[----:B------:R-:W5:Y:S01]  /*ea50*/  LD.E.128 R60, desc[UR40][R60.64] ;  /* 0x000000283c3c7980 */ /* 0x000f62000c101d00 */
[----:B------:R-:W-:Y:S02]  /*ea60*/  IMAD.IADD R0, R90, 0x1, -R0 ;  /* 0x000000015a007824 */ /* 0x000fe400078e0a00 */
[----:B------:R-:W-:Y:S01]  /*ea70*/  IMAD R82, R82, UR4, RZ ;  /* 0x0000000452527c24 */ /* 0x000fe2000f8e02ff */
[----:B------:R-:W5:Y:S01]  /*ea80*/  LD.E.128 R64, desc[UR40][R64.64] ;  /* 0x0000002840407980 */ /* 0x000f62000c101d00 */
[----:B------:R-:W-:Y:S02]  /*ea90*/  IMAD R0, R0, 0x20, R97 ;  /* 0x0000002000007824 */ /* 0x000fe400078e0261 */
[----:B------:R-:W-:Y:S01]  /*eaa0*/  IMAD.IADD R21, R21, 0x1, R83 ;  /* 0x0000000115157824 */ /* 0x000fe200078e0253 */
[----:B------:R-:W5:Y:S01]  /*eab0*/  LD.E.128 R68, desc[UR40][R68.64] ;  /* 0x0000002844447980 */ /* 0x000f62000c101d00 */
[----:B------:R-:W-:Y:S02]  /*eac0*/  IMAD R83, R81, UR5, R82 ;  /* 0x0000000551537c24 */ /* 0x000fe4000f8e0252 */
[----:B------:R-:W-:Y:S01]  /*ead0*/  VIADD R100, R192, 0x40 ;  /* 0x00000040c0647836 */ /* 0x000fe20000000000 */
[----:B------:R-:W5:Y:S01]  /*eae0*/  LD.E.128 R72, desc[UR40][R72.64] ;  /* 0x0000002848487980 */ /* 0x000f62000c101d00 */
[----:B------:R-:W-:-:S03]  /*eaf0*/  IMAD R82, R84, 0x40, R0 ;  /* 0x0000004054527824 */ /* 0x000fc600078e0200 */
[----:B0-----:R-:W-:Y:S01]  /*eb00*/  ISETP.GE.AND P0, PT, R100, R3, PT ;  /* 0x000000036400720c */ /* 0x001fe20003f06270 */
[----:B--2---:R-:W-:Y:S01]  /*eb10*/  @P1 IMAD.HI.U32 R0, R82, R85, RZ ;  /* 0x0000005552001227 */ /* 0x004fe200078e00ff */
[----:B------:R-:W5:Y:S01]  /*eb20*/  LD.E.128 R76, desc[UR40][R76.64] ;  /* 0x000000284c4c7980 */ /* 0x000f62000c101d00 */
[C---:B------:R-:W-:Y:S01]  /*eb30*/  IADD3 R88, R192.reuse, 0x1c0, RZ ;  /* 0x000001c0c0587810 */ /* 0x040fe20007ffe0ff */
[----:B------:R-:W-:Y:S01]  /*eb40*/  BSSY B1, `(.L_x_3934) ;  /* 0x0000072000017945 */ /* 0x000fe20003800000 */
[----:B------:R-:W-:Y:S01]  /*eb50*/  VIADD R98, R192, 0x80 ;  /* 0x00000080c0627836 */ /* 0x000fe20000000000 */
[----:B------:R-:W-:Y:S01]  /*eb60*/  SEL R80, RZ, 0xffffffff, P0 ;  /* 0xffffffffff507807 */ /* 0x000fe20000000000 */
[----:B------:R-:W-:Y:S01]  /*eb70*/  IMAD.WIDE.U32 R20, R81, UR4, R20 ;  /* 0x0000000451147c25 */ /* 0x000fe2000f8e0014 */
[----:B------:R-:W-:Y:S01]  /*eb80*/  ULDC.64 UR4, c[0x0][0xae0] ;  /* 0x0002b80000047ab9 */ /* 0x000fe20000000a00 */
[----:B------:R-:W-:Y:S01]  /*eb90*/  @!PT LDS RZ, [RZ] ;  /* 0x00000000fffff984 */ /* 0x000fe20000000800 */
[----:B------:R-:W-:Y:S01]  /*eba0*/  @!PT LDS RZ, [RZ] ;  /* 0x00000000fffff984 */ /* 0x000fe20000000800 */
[----:B------:R-:W-:Y:S01]  /*ebb0*/  @!PT LDS RZ, [RZ] ;  /* 0x00000000fffff984 */ /* 0x000fe20000000800 */
[----:B------:R-:W-:Y:S01]  /*ebc0*/  @!PT LDS RZ, [RZ] ;  /* 0x00000000fffff984 */ /* 0x000fe20000000800 */
[----:B------:R0:W-:Y:S06]  /*ebd0*/  MEMBAR.ALL.CTA ;  /* 0x0000000000007992 */ /* 0x0001ec0000008000 */
[----:B0-----:R-:W0:Y:S01]  /*ebe0*/  FENCE.VIEW.ASYNC.S ;  /* 0x00000000000073c6 */ /* 0x001e220000000000 */
[----:B------:R-:W-:Y:S01]  /*ebf0*/  ISETP.GE.AND P0, PT, R98, R3, PT ;  /* 0x000000036200720c */ /* 0x000fe20003f06270 */
[----:B------:R-:W-:Y:S01]  /*ec00*/  IMAD.MOV.U32 R81, RZ, RZ, R82 ;  /* 0x000000ffff517224 */ /* 0x000fe200078e0052 */
[----:B---3--:R-:W-:Y:S01]  /*ec10*/  @P1 SHF.R.U32.HI R81, RZ, R89, R0 ;  /* 0x00000059ff511219 */ /* 0x008fe20000011600 */
[C---:B------:R-:W-:Y:S01]  /*ec20*/  VIADD R96, R192.reuse, 0xc0 ;  /* 0x000000c0c0607836 */ /* 0x040fe20000000000 */
[-C--:B------:R-:W-:Y:S01]  /*ec30*/  ISETP.GE.AND P1, PT, R192, R3.reuse, PT ;  /* 0x00000003c000720c */ /* 0x080fe20003f26270 */
[----:B------:R-:W-:Y:S01]  /*ec40*/  IMAD.SHL.U32 R85, R80, 0x2, RZ ;  /* 0x0000000250557824 */ /* 0x000fe200078e00ff */
[----:B------:R-:W-:Y:S01]  /*ec50*/  SEL R80, RZ, 0xffffffff, P0 ;  /* 0xffffffffff507807 */ /* 0x000fe20000000000 */
[C---:B------:R-:W-:Y:S01]  /*ec60*/  VIADD R94, R192.reuse, 0x100 ;  /* 0x00000100c05e7836 */ /* 0x040fe20000000000 */
[----:B------:R-:W-:Y:S01]  /*ec70*/  SEL R0, RZ, 0x1, P1 ;  /* 0x00000001ff007807 */ /* 0x000fe20000800000 */
[----:B------:R-:W-:Y:S01]  /*ec80*/  VIADD R92, R192, 0x140 ;  /* 0x00000140c05c7836 */ /* 0x000fe20000000000 */
[----:B------:R-:W-:Y:S01]  /*ec90*/  ISETP.GE.AND P0, PT, R96, R3, PT ;  /* 0x000000036000720c */ /* 0x000fe20003f06270 */
[----:B------:R-:W-:Y:S01]  /*eca0*/  VIADD R90, R192, 0x180 ;  /* 0x00000180c05a7836 */ /* 0x000fe20000000000 */
[----:B------:R-:W-:Y:S01]  /*ecb0*/  LOP3.LUT R0, R85, 0x2, R0, 0xe2, !PT ;  /* 0x0000000255007812 */ /* 0x000fe200078ee200 */
[----:B------:R-:W-:Y:S01]  /*ecc0*/  IMAD R86, R84, 0x40, R97 ;  /* 0x0000004054567824 */ /* 0x000fe200078e0261 */
[----:B------:R-:W-:Y:S01]  /*ecd0*/  IADD3 R21, R21, R83, RZ ;  /* 0x0000005315157210 */ /* 0x000fe20007ffe0ff */
[----:B------:R-:W-:Y:S01]  /*ece0*/  IMAD.MOV R83, RZ, RZ, -R81 ;  /* 0x000000ffff537224 */ /* 0x000fe200078e0a51 */
[----:B------:R-:W-:Y:S01]  /*ecf0*/  SHF.L.U32 R85, R80, 0x2, RZ ;  /* 0x0000000250557819 */ /* 0x000fe200000006ff */
[----:B------:R-:W-:Y:S01]  /*ed00*/  VIADD R91, R192, 0x180 ;  /* 0x00000180c05b7836 */ /* 0x000fe20000000000 */
[----:B------:R-:W-:Y:S01]  /*ed10*/  SEL R80, RZ, 0xffffffff, P0 ;  /* 0xffffffffff507807 */ /* 0x000fe20000000000 */
[----:B------:R-:W-:Y:S01]  /*ed20*/  IMAD R83, R87, R83, R82 ;  /* 0x0000005357537224 */ /* 0x000fe200078e0252 */
[----:B------:R-:W-:Y:S01]  /*ed30*/  ISETP.GE.AND P0, PT, R94, R3, PT ;  /* 0x000000035e00720c */ /* 0x000fe20003f06270 */
[----:B------:R-:W-:Y:S01]  /*ed40*/  IMAD.WIDE.U32 R20, R81, UR4, R20 ;  /* 0x0000000451147c25 */ /* 0x000fe2000f8e0014 */
[----:B------:R-:W-:-:S02]  /*ed50*/  LOP3.LUT R0, R85, 0x4, R0, 0xe2, !PT ;  /* 0x0000000455007812 */ /* 0x000fc400078ee200 */
[----:B------:R-:W-:Y:S01]  /*ed60*/  SHF.R.S32.HI R82, RZ, 0x1f, R81 ;  /* 0x0000001fff527819 */ /* 0x000fe20000011451 */
[----:B------:R-:W-:Y:S01]  /*ed70*/  IMAD.SHL.U32 R85, R80, 0x8, RZ ;  /* 0x0000000850557824 */ /* 0x000fe200078e00ff */
[----:B------:R-:W-:Y:S01]  /*ed80*/  SEL R80, RZ, 0xffffffff, P0 ;  /* 0xffffffffff507807 */ /* 0x000fe20000000000 */
[----:B------:R-:W-:Y:S01]  /*ed90*/  IMAD R87, R24, R87, RZ ;  /* 0x0000005718577224 */ /* 0x000fe200078e02ff */
[-C--:B------:R-:W-:Y:S01]  /*eda0*/  ISETP.GE.AND P0, PT, R92, R3.reuse, PT ;  /* 0x000000035c00720c */ /* 0x080fe20003f06270 */
[----:B------:R-:W-:Y:S01]  /*edb0*/  IMAD R82, R82, UR4, RZ ;  /* 0x0000000452527c24 */ /* 0x000fe2000f8e02ff */
[----:B------:R-:W-:Y:S01]  /*edc0*/  LOP3.LUT R0, R85, 0x8, R0, 0xe2, !PT ;  /* 0x0000000855007812 */ /* 0x000fe200078ee200 */
[----:B------:R-:W-:Y:S01]  /*edd0*/  IMAD.SHL.U32 R89, R80, 0x10, RZ ;  /* 0x0000001050597824 */ /* 0x000fe200078e00ff */
[----:B------:R-:W-:Y:S01]  /*ede0*/  SEL R80, RZ, 0xffffffff, P0 ;  /* 0xffffffffff507807 */ /* 0x000fe20000000000 */
[----:B------:R-:W-:Y:S01]  /*edf0*/  IMAD R85, R81, UR5, R82 ;  /* 0x0000000551557c24 */ /* 0x000fe2000f8e0252 */
[----:B------:R-:W-:Y:S01]  /*ee00*/  SHF.R.S32.HI R81, RZ, 0x1f, R83 ;  /* 0x0000001fff517819 */ /* 0x000fe20000011453 */
[----:B------:R-:W-:Y:S01]  /*ee10*/  ULDC.64 UR4, c[0x0][0xad8] ;  /* 0x0002b60000047ab9 */ /* 0x000fe20000000a00 */
[----:B------:R-:W-:Y:S01]  /*ee20*/  LOP3.LUT R0, R89, 0x10, R0, 0xe2, !PT ;  /* 0x0000001059007812 */ /* 0x000fe200078ee200 */
[----:B------:R-:W-:Y:S01]  /*ee30*/  IMAD.SHL.U32 R89, R80, 0x20, RZ ;  /* 0x0000002050597824 */ /* 0x000fe200078e00ff */
[----:B------:R-:W-:Y:S01]  /*ee40*/  ISETP.GE.AND P0, PT, R90, R3, PT ;  /* 0x000000035a00720c */ /* 0x000fe20003f06270 */
[----:B------:R-:W-:Y:S01]  /*ee50*/  IMAD.IADD R21, R21, 0x1, R85 ;  /* 0x0000000115157824 */ /* 0x000fe200078e0255 */
[----:B------:R-:W-:Y:S01]  /*ee60*/  ISETP.GE.AND P1, PT, R86, R87, PT ;  /* 0x000000575600720c */ /* 0x000fe20003f26270 */
[----:B------:R-:W-:Y:S01]  /*ee70*/  IMAD R24, R81, UR4, RZ ;  /* 0x0000000451187c24 */ /* 0x000fe2000f8e02ff */
[----:B------:R-:W-:Y:S01]  /*ee80*/  LOP3.LUT R0, R89, 0x20, R0, 0xe2, !PT ;  /* 0x0000002059007812 */ /* 0x000fe200078ee200 */
[----:B------:R-:W-:Y:S01]  /*ee90*/  IMAD.WIDE.U32 R20, R83, UR4, R20 ;  /* 0x0000000453147c25 */ /* 0x000fe2000f8e0014 */
[----:B------:R-:W-:-:S02]  /*eea0*/  SEL R81, RZ, 0x40, P0 ;  /* 0x00000040ff517807 */ /* 0x000fc40000000000 */
[----:B------:R-:W-:Y:S01]  /*eeb0*/  ISETP.GE.AND P0, PT, R88, R3, PT ;  /* 0x000000035800720c */ /* 0x000fe20003f06270 */
[----:B------:R-:W-:Y:S01]  /*eec0*/  IMAD R85, R83, UR5, R24 ;  /* 0x0000000553557c24 */ /* 0x000fe2000f8e0218 */
[----:B------:R-:W-:Y:S01]  /*eed0*/  LOP3.LUT R24, R0, R81, RZ, 0xfc, !PT ;  /* 0x0000005100187212 */ /* 0x000fe200078efcff */
[----:B------:R-:W-:Y:S01]  /*eee0*/  VIADD R0, R2, 0x28c20 ;  /* 0x00028c2002007836 */ /* 0x000fe20000000000 */
[----:B------:R-:W-:Y:S01]  /*eef0*/  ULDC.64 UR4, c[0x0][0xa80] ;  /* 0x0002a00000047ab9 */ /* 0x000fe20000000a00 */
[----:B------:R-:W-:Y:S01]  /*ef00*/  IMAD.IADD R81, R21, 0x1, R85 ;  /* 0x0000000115517824 */ /* 0x000fe200078e0255 */
[----:B------:R-:W-:Y:S01]  /*ef10*/  LEA R84, P2, R20, UR4, 0x1 ;  /* 0x0000000414547c11 */ /* 0x000fe2000f8408ff */
[C---:B------:R-:W-:Y:S01]  /*ef20*/  VIADD R89, R192.reuse, 0x1c0 ;  /* 0x000001c0c0597836 */ /* 0x040fe20000000000 */
[----:B------:R-:W-:Y:S01]  /*ef30*/  PRMT R0, RZ, 0x654, R0 ;  /* 0x00000654ff007816 */ /* 0x000fe20000000000 */
[C---:B------:R-:W-:Y:S01]  /*ef40*/  VIADD R93, R192.reuse, 0x140 ;  /* 0x00000140c05d7836 */ /* 0x040fe20000000000 */
[----:B------:R-:W-:Y:S01]  /*ef50*/  SEL R21, RZ, 0x80, P0 ;  /* 0x00000080ff157807 */ /* 0x000fe20000000000 */
[----:B------:R-:W-:Y:S01]  /*ef60*/  VIADD R97, R192, 0xc0 ;  /* 0x000000c0c0617836 */ /* 0x000fe20000000000 */
[----:B------:R-:W-:Y:S01]  /*ef70*/  LEA.HI.X R85, R20, UR5, R81, 0x1, P2 ;  /* 0x0000000514557c11 */ /* 0x000fe200090f0c51 */
[----:B0-----:R0:W-:Y:S01]  /*ef80*/  SYNCS.ARRIVE.TRANS64.RED.A1T0 RZ, [R0+URZ], RZ ;  /* 0x000000ff00ff79a7 */ /* 0x0011e2000810043f */
[C---:B------:R-:W-:Y:S01]  /*ef90*/  VIADD R99, R192.reuse, 0x80 ;  /* 0x00000080c0637836 */ /* 0x040fe20000000000 */
[C---:B------:R-:W-:Y:S01]  /*efa0*/  IADD3 R95, R192.reuse, 0x100, RZ ;  /* 0x00000100c05f7810 */ /* 0x040fe20007ffe0ff */
[----:B------:R-:W-:Y:S01]  /*efb0*/  VIADD R101, R192, 0x40 ;  /* 0x00000040c0657836 */ /* 0x000fe20000000000 */
[----:B------:R2:W3:Y:S01]  /*efc0*/  SHFL.IDX PT, R20, R84, RZ, 0x181f ;  /* 0x00181fff54147589 */ /* 0x0004e200000e0000 */
[----:B------:R-:W-:-:S02]  /*efd0*/  SHF.R.S32.HI R89, RZ, 0x1f, R89 ;  /* 0x0000001fff597819 */ /* 0x000fc40000011459 */
[----:B------:R-:W-:Y:S02]  /*efe0*/  SHF.R.S32.HI R91, RZ, 0x1f, R91 ;  /* 0x0000001fff5b7819 */ /* 0x000fe4000001145b */
[----:B0-----:R-:W-:Y:S02]  /*eff0*/  LOP3.LUT R0, R24, R21, RZ, 0xfc, !PT ;  /* 0x0000001518007212 */ /* 0x001fe400078efcff */
[----:B------:R2:W0:Y:S01]  /*f000*/  SHFL.IDX PT, R21, R85, RZ, 0x181f ;  /* 0x00181fff55157589 */ /* 0x00042200000e0000 */
[----:B------:R-:W-:Y:S02]  /*f010*/  SHF.R.S32.HI R93, RZ, 0x1f, R93 ;  /* 0x0000001fff5d7819 */ /* 0x000fe4000001145d */
[----:B------:R-:W-:Y:S02]  /*f020*/  SHF.R.S32.HI R95, RZ, 0x1f, R95 ;  /* 0x0000001fff5f7819 */ /* 0x000fe4000001145f */
[----:B------:R-:W-:Y:S02]  /*f030*/  SHF.R.S32.HI R97, RZ, 0x1f, R97 ;  /* 0x0000001fff617819 */ /* 0x000fe40000011461 */
[----:B------:R-:W-:-:S02]  /*f040*/  SHF.R.S32.HI R99, RZ, 0x1f, R99 ;  /* 0x0000001fff637819 */ /* 0x000fc40000011463 */
[----:B------:R-:W-:Y:S01]  /*f050*/  SHF.R.S32.HI R101, RZ, 0x1f, R101 ;  /* 0x0000001fff657819 */ /* 0x000fe20000011465 */
[----:B--2---:R-:W-:Y:S06]  /*f060*/  @P1 BRA `(.L_x_3935) ;  /* 0x00000000007c1947 */ /* 0x004fec0003800000 */
[-C--:B------:R-:W-:Y:S02]  /*f070*/  ISETP.GE.AND P1, PT, R100, R3.reuse, PT ;  /* 0x000000036400720c */ /* 0x080fe40003f26270 */
[-C--:B------:R-:W-:Y:S02]  /*f080*/  ISETP.GE.AND P0, PT, R192, R3.reuse, PT ;  /* 0x00000003c000720c */ /* 0x080fe40003f06270 */
[-C--:B------:R-:W-:Y:S02]  /*f090*/  ISETP.GE.AND P5, PT, R98, R3.reuse, PT ;  /* 0x000000036200720c */ /* 0x080fe40003fa6270 */
[----:B------:R-:W-:-:S07]  /*f0a0*/  ISETP.GE.AND P3, PT, R96, R3, PT ;  /* 0x000000036000720c */ /* 0x000fce0003f66270 */
[----:B---3--:R-:W-:Y:S02]  /*f0b0*/  @!P1 LEA R80, P2, R100, R20, 0x1 ;  /* 0x0000001464509211 */ /* 0x008fe400078408ff */
[----:B0-----:R-:W-:Y:S02]  /*f0c0*/  @!P0 IMAD.WIDE R82, R192, 0x2, R20 ;  /* 0x00000002c0528825 */ /* 0x001fe400078e0214 */
[----:B------:R-:W-:Y:S02]  /*f0d0*/  @!P1 LEA.HI.X R81, R100, R21, R101, 0x1, P2 ;  /* 0x0000001564519211 */ /* 0x000fe400010f0c65 */
[----:B------:R-:W-:Y:S01]  /*f0e0*/  ISETP.GE.AND P2, PT, R94, R3, PT ;  /* 0x000000035e00720c */ /* 0x000fe20003f46270 */
[----:B-----5:R0:W-:Y:S01]  /*f0f0*/  @!P0 ST.E.128 desc[UR40][R82.64], R4 ;  /* 0x0000000452008985 */ /* 0x0201e2000c101d28 */
[----:B------:R-:W-:-:S03]  /*f100*/  LOP3.LUT P0, RZ, R24, 0x40, RZ, 0xc0, !PT ;  /* 0x0000004018ff7812 */ /* 0x000fc6000780c0ff */
[----:B------:R2:W-:Y:S01]  /*f110*/  @!P1 ST.E.128 desc[UR40][R80.64], R12 ;  /* 0x0000000c50009985 */ /* 0x0005e2000c101d28 */
[----:B------:R-:W-:Y:S02]  /*f120*/  ISETP.GE.AND P1, PT, R92, R3, PT ;  /* 0x000000035c00720c */ /* 0x000fe40003f26270 */
[-C--:B0-----:R-:W-:Y:S02]  /*f130*/  @!P5 LEA R4, P4, R98, R20.reuse, 0x1 ;  /* 0x000000146204d211 */ /* 0x081fe400078808ff */
[-C--:B------:R-:W-:Y:S02]  /*f140*/  @!P3 LEA R6, P6, R96, R20.reuse, 0x1 ;  /* 0x000000146006b211 */ /* 0x080fe400078c08ff */
[-C--:B------:R-:W-:Y:S02]  /*f150*/  @!P5 LEA.HI.X R5, R98, R21.reuse, R99, 0x1, P4 ;  /* 0x000000156205d211 */ /* 0x080fe400020f0c63 */
[----:B------:R-:W-:Y:S02]  /*f160*/  LOP3.LUT P4, RZ, R0, 0x80, RZ, 0xc0, !PT ;  /* 0x0000008000ff7812 */ /* 0x000fe4000788c0ff */
[----:B------:R-:W-:Y:S01]  /*f170*/  @!P3 LEA.HI.X R7, R96, R21, R97, 0x1, P6 ;  /* 0x000000156007b211 */ /* 0x000fe200030f0c61 */
[----:B------:R4:W-:Y:S01]  /*f180*/  @!P5 ST.E.128 desc[UR40][R4.64], R32 ;  /* 0x000000200400d985 */ /* 0x0009e2000c101d28 */
[----:B------:R-:W-:-:S02]  /*f190*/  @!P2 LEA R82, P5, R94, R20, 0x1 ;  /* 0x000000145e52a211 */ /* 0x000fc400078a08ff */
[-C--:B--2---:R-:W-:Y:S01]  /*f1a0*/  @!P1 LEA R12, P6, R92, R20.reuse, 0x1 ;  /* 0x000000145c0c9211 */ /* 0x084fe200078c08ff */
[----:B------:R4:W-:Y:S01]  /*f1b0*/  @!P3 ST.E.128 desc[UR40][R6.64], R40 ;  /* 0x000000280600b985 */ /* 0x0009e2000c101d28 */
[-C--:B------:R-:W-:Y:S02]  /*f1c0*/  @P0 LEA R14, P3, R90, R20.reuse, 0x1 ;  /* 0x000000145a0e0211 */ /* 0x080fe400078608ff */
[-C--:B------:R-:W-:Y:S02]  /*f1d0*/  @!P2 LEA.HI.X R83, R94, R21.reuse, R95, 0x1, P5 ;  /* 0x000000155e53a211 */ /* 0x080fe400028f0c5f */
[-C--:B------:R-:W-:Y:S02]  /*f1e0*/  @!P1 LEA.HI.X R13, R92, R21.reuse, R93, 0x1, P6 ;  /* 0x000000155c0d9211 */ /* 0x080fe400030f0c5d */
[----:B------:R-:W-:Y:S01]  /*f1f0*/  @P4 LEA R20, P5, R88, R20, 0x1 ;  /* 0x0000001458144211 */ /* 0x000fe200078a08ff */
[----:B------:R4:W-:Y:S01]  /*f200*/  @!P2 ST.E.128 desc[UR40][R82.64], R48 ;  /* 0x000000305200a985 */ /* 0x0009e2000c101d28 */
[----:B------:R-:W-:-:S02]  /*f210*/  @P0 LEA.HI.X R15, R90, R21, R91, 0x1, P3 ;  /* 0x000000155a0f0211 */ /* 0x000fc400018f0c5b */
[----:B------:R-:W-:Y:S01]  /*f220*/  @P4 LEA.HI.X R21, R88, R21, R89, 0x1, P5 ;  /* 0x0000001558154211 */ /* 0x000fe200028f0c59 */
[----:B------:R4:W-:Y:S04]  /*f230*/  @!P1 ST.E.128 desc[UR40][R12.64], R56 ;  /* 0x000000380c009985 */ /* 0x0009e8000c101d28 */
[----:B------:R4:W-:Y:S04]  /*f240*/  @P0 ST.E.128 desc[UR40][R14.64], R64 ;  /* 0x000000400e000985 */ /* 0x0009e8000c101d28 */
[----:B------:R4:W-:Y:S02]  /*f250*/  @P4 ST.E.128 desc[UR40][R20.64], R72 ;  /* 0x0000004814004985 */ /* 0x0009e4000c101d28 */
.L_x_3935:
[----:B------:R-:W-:Y:S05]  /*f260*/  BSYNC B1 ;  /* 0x0000000000017941 */ /* 0x000fea0003800000 */
.L_x_3934:
[----:B----45:R-:W-:Y:S01]  /*f270*/  VIADD R6, R86, 0x20 ;  /* 0x0000002056067836 */ /* 0x030fe20000000000 */
[----:B------:R2:W4:Y:S04]  /*f280*/  SHFL.IDX PT, R5, R85, 0x1, 0x181f ;  /* 0x00381f0055057f89 */ /* 0x00052800000e0000 */
[----:B------:R-:W-:Y:S01]  /*f290*/  ISETP.GE.AND P0, PT, R6, R87, PT ;  /* 0x000000570600720c */ /* 0x000fe20003f06270 */
[----:B------:R2:W0:-:S12]  /*f2a0*/  SHFL.IDX PT, R4, R84, 0x1, 0x181f ;  /* 0x00381f0054047f89 */ /* 0x00041800000e0000 */
[----:B--2---:R-:W-:Y:S05]  /*f2b0*/  @P0 BRA `(.L_x_3936) ;  /* 0x0000001000680947 */ /* 0x004fea0003800000 */
[-C--:B------:R-:W-:Y:S02]  /*f2c0*/  ISETP.GE.AND P5, PT, R100, R3.reuse, PT ;  /* 0x000000036400720c */ /* 0x080fe40003fa6270 */
[-C--:B------:R-:W-:Y:S02]  /*f2d0*/  ISETP.GE.AND P6, PT, R192, R3.reuse, PT ;  /* 0x00000003c000720c */ /* 0x080fe40003fc6270 */
[-C--:B------:R-:W-:Y:S02]  /*f2e0*/  ISETP.GE.AND P3, PT, R98, R3.reuse, PT ;  /* 0x000000036200720c */ /* 0x080fe40003f66270 */
[-C--:B------:R-:W-:Y:S02]  /*f2f0*/  ISETP.GE.AND P2, PT, R96, R3.reuse, PT ;  /* 0x000000036000720c */ /* 0x080fe40003f46270 */
[-C--:B------:R-:W-:Y:S02]  /*f300*/  ISETP.GE.AND P1, PT, R94, R3.reuse, PT ;  /* 0x000000035e00720c */ /* 0x080fe40003f26270 */
[----:B------:R-:W-:-:S03]  /*f310*/  ISETP.GE.AND P0, PT, R92, R3, PT ;  /* 0x000000035c00720c */ /* 0x000fc60003f06270 */
[-C--:B0-----:R-:W-:Y:S02]  /*f320*/  @!P5 LEA R12, P4, R100, R4.reuse, 0x1 ;  /* 0x00000004640cd211 */ /* 0x081fe400078808ff */
[----:B----4-:R-:W-:Y:S02]  /*f330*/  @!P6 IMAD.WIDE R6, R192, 0x2, R4 ;  /* 0x00000002c006e825 */ /* 0x010fe400078e0204 */
[----:B------:R-:W-:Y:S02]  /*f340*/  @!P5 LEA.HI.X R13, R100, R5, R101, 0x1, P4 ;  /* 0x00000005640dd211 */ /* 0x000fe400020f0c65 */
[----:B------:R-:W-:Y:S01]  /*f350*/  LOP3.LUT P4, RZ, R24, 0x40, RZ, 0xc0, !PT ;  /* 0x0000004018ff7812 */ /* 0x000fe2000788c0ff */
[----:B------:R0:W-:Y:S01]  /*f360*/  @!P6 ST.E.128 desc[UR40][R6.64], R8 ;  /* 0x000000080600e985 */ /* 0x0001e2000c101d28 */
[----:B------:R-:W-:-:S03]  /*f370*/  @!P3 LEA R14, P6, R98, R4, 0x1 ;  /* 0x00000004620eb211 */ /* 0x000fc600078c08ff */
[----:B------:R2:W-:Y:S01]  /*f380*/  @!P5 ST.E.128 desc[UR40][R12.64], R28 ;  /* 0x0000001c0c00d985 */ /* 0x0005e2000c101d28 */
[-C--:B------:R-:W-:Y:S02]  /*f390*/  @!P3 LEA.HI.X R15, R98, R5.reuse, R99, 0x1, P6 ;  /* 0x00000005620fb211 */ /* 0x080fe400030f0c63 */
[-C--:B---3--:R-:W-:Y:S02]  /*f3a0*/  @!P2 LEA R20, P5, R96, R4.reuse, 0x1 ;  /* 0x000000046014a211 */ /* 0x088fe400078a08ff */
[-C--:B------:R-:W-:Y:S01]  /*f3b0*/  @!P1 LEA R32, P6, R94, R4.reuse, 0x1 ;  /* 0x000000045e209211 */ /* 0x080fe200078c08ff */
[----:B------:R2:W-:Y:S01]  /*f3c0*/  @!P3 ST.E.128 desc[UR40][R14.64], R36 ;  /* 0x000000240e00b985 */ /* 0x0005e2000c101d28 */
[----:B------:R-:W-:Y:S02]  /*f3d0*/  @!P0 LEA R34, P3, R92, R4, 0x1 ;  /* 0x000000045c228211 */ /* 0x000fe400078608ff */
[-C--:B------:R-:W-:Y:S02]  /*f3e0*/  @!P2 LEA.HI.X R21, R96, R5.reuse, R97, 0x1, P5 ;  /* 0x000000056015a211 */ /* 0x080fe400028f0c61 */
[----:B------:R-:W-:-:S02]  /*f3f0*/  @!P1 LEA.HI.X R33, R94, R5, R95, 0x1, P6 ;  /* 0x000000055e219211 */ /* 0x000fc400030f0c5f */
[----:B------:R-:W-:Y:S01]  /*f400*/  @!P0 LEA.HI.X R35, R92, R5, R93, 0x1, P3 ;  /* 0x000000055c238211 */ /* 0x000fe200018f0c5d */
[----:B------:R2:W-:Y:S01]  /*f410*/  @!P2 ST.E.128 desc[UR40][R20.64], R44 ;  /* 0x0000002c1400a985 */ /* 0x0005e2000c101d28 */
[----:B0-----:R-:W-:-:S03]  /*f420*/  @P4 LEA R6, P5, R90, R4, 0x1 ;  /* 0x000000045a064211 */ /* 0x001fc600078a08ff */
[----:B------:R2:W-:Y:S01]  /*f430*/  @!P1 ST.E.128 desc[UR40][R32.64], R52 ;  /* 0x0000003420009985 */ /* 0x0005e2000c101d28 */
[----:B------:R-:W-:-:S03]  /*f440*/  @P4 LEA.HI.X R7, R90, R5, R91, 0x1, P5 ;  /* 0x000000055a074211 */ /* 0x000fc600028f0c5b */
[----:B------:R2:W-:Y:S01]  /*f450*/  @!P0 ST.E.128 desc[UR40][R34.64], R60 ;  /* 0x0000003c22008985 */ /* 0x0005e2000c101d28 */
[----:B------:R-:W-:-:S03]  /*f460*/  LOP3.LUT P0, RZ, R0, 0x80, RZ, 0xc0, !PT ;  /* 0x0000008000ff7812 */ /* 0x000fc6000780c0ff */
[----:B------:R2:W-:Y:S10]  /*f470*/  @P4 ST.E.128 desc[UR40][R6.64], R68 ;  /* 0x0000004406004985 */ /* 0x0005f4000c101d28 */
[----:B------:R-:W-:Y:S05]  /*f480*/  @!P0 BRA `(.L_x_3936) ;  /* 0x0000000c00f48947 */ /* 0x000fea0003800000 */
[----:B------:R-:W-:-:S04]  /*f490*/  LEA R4, P0, R88, R4, 0x1 ;  /* 0x0000000458047211 */ /* 0x000fc800078008ff */
[----:B------:R-:W-:-:S05]  /*f4a0*/  LEA.HI.X R5, R88, R5, R89, 0x1, P0 ;  /* 0x0000000558057211 */ /* 0x000fca00000f0c59 */
[----:B------:R0:W-:Y:S01]  /*f4b0*/  ST.E.128 desc[UR40][R4.64], R76 ;  /* 0x0000004c04007985 */ /* 0x0001e2000c101d28 */
[----:B------:R-:W-:Y:S05]  /*f4c0*/  BRA `(.L_x_3936) ;  /* 0x0000000c00e47947 */ /* 0x000fea0003800000 */
.L_x_3931:
[----:B------:R-:W3:Y:S01]  /*f4d0*/  LDL.LU R6, [R1+0x18] ;  /* 0x0000180001067983 */ /* 0x000ee20000300800 */
[----:B------:R-:W-:Y:S01]  /*f4e0*/  ULDC.64 UR4, c[0x0][0xc00] ;  /* 0x0003000000047ab9 */ /* 0x000fe20000000a00 */
[----:B------:R-:W-:Y:S01]  /*f4f0*/  IMAD.MOV.U32 R3, RZ, RZ, RZ ;  /* 0x000000ffff037224 */ /* 0x000fe200078e00ff */
[----:B------:R-:W4:Y:S01]  /*f500*/  LDC R29, c[0x0][0xbe8] ;  /* 0x0002fa00ff1d7b82 */ /* 0x000f220000000800 */
[----:B------:R-:W2:Y:S01]  /*f510*/  LDL.LU R0, [R1+0x1c] ;  /* 0x00001c0001007983 */ /* 0x000ea20000300800 */
[----:B------:R-:W-:-:S04]  /*f520*/  ISETP.NE.U32.AND P0, PT, RZ, UR4, PT ;  /* 0x00000004ff007c0c */ /* 0x000fc8000bf05070 */
[----:B------:R-:W-:Y:S02]  /*f530*/  ISETP.NE.AND.EX P0, PT, RZ, UR5, PT, P0 ;  /* 0x00000005ff007c0c */ /* 0x000fe4000bf05300 */
[----:B---3--:R-:W-:-:S04]  /*f540*/  IADD3 R4, P1, R6, UR4, RZ ;  /* 0x0000000406047c10 */ /* 0x008fc8000ff3e0ff */
[----:B--2---:R-:W-:Y:S01]  /*f550*/  IADD3.X R5, R0, UR5, RZ, P1, !PT ;  /* 0x0000000500057c10 */ /* 0x004fe20008ffe4ff */
[----:B------:R-:W-:Y:S02]  /*f560*/  ULDC.64 UR4, c[0x0][0xc08] ;  /* 0x0003020000047ab9 */ /* 0x000fe40000000a00 */
[----:B------:R-:W-:-:S04]  /*f570*/  ISETP.NE.U32.AND P1, PT, RZ, UR4, PT ;  /* 0x00000004ff007c0c */ /* 0x000fc8000bf25070 */
[----:B------:R2:W5:Y:S01]  /*f580*/  @P0 LDG.E R3, desc[UR40][R4.64] ;  /* 0x0000002804030981 */ /* 0x000562000c1e1900 */
[----:B------:R-:W-:Y:S01]  /*f590*/  ISETP.NE.AND.EX P1, PT, RZ, UR5, PT, P1 ;  /* 0x00000005ff007c0c */ /* 0x000fe2000bf25310 */
[----:B------:R-:W3:-:S12]  /*f5a0*/  S2R R24, SR_TID.X ;  /* 0x0000000000187919 */ /* 0x000ed80000002100 */
[----:B------:R-:W-:Y:S01]  /*f5b0*/  @P1 IADD3 R6, P2, R6, UR4, RZ ;  /* 0x0000000406061c10 */ /* 0x000fe2000ff5e0ff */
[----:B------:R-:W-:-:S03]  /*f5c0*/  ULDC UR4, c[0x0][0xa88] ;  /* 0x0002a20000047ab9 */ /* 0x000fc60000000800 */
[----:B------:R-:W-:Y:S02]  /*f5d0*/  @P1 IADD3.X R7, R0, UR5, RZ, P2, !PT ;  /* 0x0000000500071c10 */ /* 0x000fe400097fe4ff */
[----:B------:R-:W-:-:S06]  /*f5e0*/  MOV R0, UR4 ;  /* 0x0000000400007c02 */ /* 0x000fcc0008000f00 */
[----:B------:R2:W5:Y:S01]  /*f5f0*/  @P1 LDG.E R0, desc[UR40][R6.64] ;  /* 0x0000002806001981 */ /* 0x000562000c1e1900 */
[----:B---3--:R-:W-:-:S05]  /*f600*/  VIADD R24, R24, 0xffffff80 ;  /* 0xffffff8018187836 */ /* 0x008fca0000000000 */
[----:B------:R-:W-:Y:S01]  /*f610*/  ISETP.GE.AND P2, PT, R24, 0x40, PT ;  /* 0x000000401800780c */ /* 0x000fe20003f46270 */
[----:B--2-4-:R-:W-:-:S12]  /*f620*/  @P1 BRA `(.L_x_3937) ;  /* 0x0000000000101947 */ /* 0x014fd80003800000 */
[----:B------:R-:W-:Y:S05]  /*f630*/  @!P0 BRA `(.L_x_3937) ;  /* 0x00000000000c8947 */ /* 0x000fea0003800000 */
[----:B------:R-:W2:Y:S04]  /*f640*/  LDG.E R7, desc[UR40][R4.64] ;  /* 0x0000002804077981 */ /* 0x000ea8000c1e1900 */
[----:B-----5:R-:W2:Y:S02]  /*f650*/  LDG.E R0, desc[UR40][R4.64+0x4] ;  /* 0x0000042804007981 */ /* 0x020ea4000c1e1900 */
[----:B--2---:R-:W-:-:S07]  /*f660*/  IMAD.IADD R0, R0, 0x1, -R7 ;  /* 0x0000000100007824 */ /* 0x004fce00078e0a07 */
.L_x_3937:
[----:B------:R-:W2:Y:S04]  /*f670*/  LDL.LU R5, [R1+0x20] ;  /* 0x0000200001057983 */ /* 0x000ea80000300800 */
[----:B------:R-:W3:Y:S04]  /*f680*/  LDL.LU R4, [R1+0x40] ;  /* 0x0000400001047983 */ /* 0x000ee80000300800 */
[----:B------:R-:W4:Y:S04]  /*f690*/  LDL R28, [R1+0x14] ;  /* 0x00001400011c7983 */ /* 0x000f280000100800 */
[----:B0-----:R0:W5:Y:S01]  /*f6a0*/  LDL R20, [R1+0x38] ;  /* 0x0000380001147983 */ /* 0x0011620000100800 */
[----:B------:R-:W-:Y:S01]  /*f6b0*/  BSSY B1, `(.L_x_3938) ;  /* 0x000002e000017945 */ /* 0x000fe20003800000 */
[----:B-----5:R-:W-:-:S02]  /*f6c0*/  SHF.R.S32.HI R10, RZ, 0x1f, R3 ;  /* 0x0000001fff0a7819 */ /* 0x020fc40000011403 */
[----:B--2---:R-:W-:Y:S02]  /*f6d0*/  SEL R15, R5, RZ, !P0 ;  /* 0x000000ff050f7207 */ /* 0x004fe40004000000 */
[----:B---3--:R-:W-:Y:S02]  /*f6e0*/  SEL R14, R4, RZ, !P0 ;  /* 0x000000ff040e7207 */ /* 0x008fe40004000000 */
[----:B----4-:R-:W-:Y:S01]  /*f6f0*/  SHF.R.S32.HI R13, RZ, 0x1f, R28 ;  /* 0x0000001fff0d7819 */ /* 0x010fe2000001141c */
[----:B0-----:R-:W-:Y:S06]  /*f700*/  @P2 BRA `(.L_x_3939) ;  /* 0x0000000000a02947 */ /* 0x001fec0003800000 */
[----:B------:R-:W0:Y:S01]  /*f710*/  S2R R4, SR_TID.X ;  /* 0x0000000000047919 */ /* 0x000e220000002100 */
[----:B------:R-:W2:Y:S02]  /*f720*/  LDC R11, c[0x0][0xbe8] ;  /* 0x0002fa00ff0b7b82 */ /* 0x000ea40000000800 */
[----:B--2---:R-:W-:Y:S02]  /*f730*/  IMAD R5, R0, R11, RZ ;  /* 0x0000000b00057224 */ /* 0x004fe400078e02ff */
[----:B0-----:R-:W-:-:S04]  /*f740*/  IMAD R4, R20, 0x40, R4 ;  /* 0x0000004014047824 */ /* 0x001fc800078e0204 */
[----:B------:R-:W-:-:S05]  /*f750*/  VIADD R12, R4, 0xffffff80 ;  /* 0xffffff80040c7836 */ /* 0x000fca0000000000 */
        /* <DEDUP_REMOVED lines=9> */
[----:B------:R-:W0:Y:S08]  /*f7f0*/  @P0 LDC R9, c[0x0][0xbec] ;  /* 0x0002fb00ff090b82 */ /* 0x000e300000000800 */
[----:B------:R-:W2:Y:S01]  /*f800*/  @P0 LDC R21, c[0x0][0xbf0] ;  /* 0x0002fc00ff150b82 */ /* 0x000ea20000000800 */
[----:B0-----:R-:W-:-:S04]  /*f810*/  @P0 IMAD.HI.U32 R6, R12, R9, RZ ;  /* 0x000000090c060227 */ /* 0x001fc800078e00ff */
[----:B------:R-:W-:Y:S01]  /*f820*/  IMAD R9, R28, UR5, R8 ;  /* 0x000000051c097c24 */ /* 0x000fe2000f8e0208 */
[----:B------:R-:W-:Y:S01]  /*f830*/  ULDC.64 UR4, c[0x0][0xb98] ;  /* 0x0002e60000047ab9 */ /* 0x000fe20000000a00 */
[----:B--2---:R-:W-:Y:S01]  /*f840*/  @P0 SHF.R.U32.HI R7, RZ, R21, R6 ;  /* 0x00000015ff070219 */ /* 0x004fe20000011606 */
        /* <DEDUP_REMOVED lines=20> */
.L_x_3939:
[----:B------:R-:W-:Y:S05]  /*f990*/  BSYNC B1 ;  /* 0x0000000000017941 */ /* 0x000fea0003800000 */
.L_x_3938:
[----:B------:R-:W-:Y:S01]  /*f9a0*/  ISETP.NE.AND P0, PT, R29, 0x1, PT ;  /* 0x000000011d00780c */ /* 0x000fe20003f05270 */
[----:B------:R-:W2:Y:S01]  /*f9b0*/  LDC R21, c[0x0][0xac8] ;  /* 0x0002b200ff157b82 */ /* 0x000ea20000000800 */
[----:B------:R-:W-:Y:S01]  /*f9c0*/  ULDC.64 UR4, c[0x0][0xaa0] ;  /* 0x0002a80000047ab9 */ /* 0x000fe20000000a00 */
[--C-:B------:R-:W-:Y:S01]  /*f9d0*/  SHF.R.S32.HI R8, RZ, 0x1f, R24.reuse ;  /* 0x0000001fff087819 */ /* 0x100fe20000011418 */
[----:B0-----:R-:W-:Y:S01]  /*f9e0*/  IMAD R6, R10, UR4, RZ ;  /* 0x000000040a067c24 */ /* 0x001fe2000f8e02ff */
[----:B------:R-:W-:Y:S01]  /*f9f0*/  SHF.R.S32.HI R12, RZ, 0x1f, R24 ;  /* 0x0000001fff0c7819 */ /* 0x000fe20000011418 */
[C---:B------:R-:W-:Y:S01]  /*fa00*/  IMAD.WIDE.U32 R4, R3.reuse, UR4, RZ ;  /* 0x0000000403047c25 */ /* 0x040fe2000f8e00ff */
[-C--:B------:R-:W-:Y:S01]  /*fa10*/  LEA.HI R8, R8, R24.reuse, RZ, 0x3 ;  /* 0x0000001808087211 */ /* 0x080fe200078f18ff */
[----:B------:R-:W-:Y:S01]  /*fa20*/  BSSY B1, `(.L_x_3940) ;  /* 0x000007f000017945 */ /* 0x000fe20003800000 */
[----:B------:R-:W-:Y:S01]  /*fa30*/  LEA.HI R12, R12, R24, RZ, 0x3 ;  /* 0x000000180c0c7211 */ /* 0x000fe200078f18ff */
[----:B------:R-:W-:Y:S01]  /*fa40*/  IMAD R3, R3, UR5, R6 ;  /* 0x0000000503037c24 */ /* 0x000fe2000f8e0206 */
[----:B------:R-:W-:Y:S01]  /*fa50*/  LOP3.LUT R8, R8, 0xfffffff8, RZ, 0xc0, !PT ;  /* 0xfffffff808087812 */ /* 0x000fe200078ec0ff */
[----:B------:R-:W-:Y:S01]  /*fa60*/  ULDC.64 UR4, c[0x0][0xae8] ;  /* 0x0002ba0000047ab9 */ /* 0x000fe20000000a00 */
[----:B------:R-:W0:Y:S01]  /*fa70*/  @P0 LDC R7, c[0x0][0xbec] ;  /* 0x0002fb00ff070b82 */ /* 0x000e220000000800 */
[----:B------:R-:W-:Y:S01]  /*fa80*/  IMAD.IADD R5, R5, 0x1, R3 ;  /* 0x0000000105057824 */ /* 0x000fe200078e0203 */
[----:B------:R-:W-:Y:S01]  /*fa90*/  SHF.R.S32.HI R12, RZ, 0x3, R12 ;  /* 0x00000003ff0c7819 */ /* 0x000fe2000001140c */
[----:B------:R-:W-:Y:S01]  /*faa0*/  IMAD R3, R13, UR4, RZ ;  /* 0x000000040d037c24 */ /* 0x000fe2000f8e02ff */
[----:B------:R-:W-:Y:S01]  /*fab0*/  IADD3 R43, R192, 0x40, RZ ;  /* 0x00000040c02b7810 */ /* 0x000fe20007ffe0ff */
[----:B------:R-:W-:Y:S01]  /*fac0*/  IMAD.IADD R8, R24, 0x1, -R8 ;  /* 0x0000000118087824 */ /* 0x000fe200078e0a08 */
[----:B------:R-:W-:Y:S01]  /*fad0*/  IADD3 R34, R192, 0x180, RZ ;  /* 0x00000180c0227810 */ /* 0x000fe20007ffe0ff */
[C---:B------:R-:W-:Y:S01]  /*fae0*/  IMAD R3, R28.reuse, UR5, R3 ;  /* 0x000000051c037c24 */ /* 0x040fe2000f8e0203 */
[----:B------:R-:W3:Y:S01]  /*faf0*/  @P0 LDC R9, c[0x0][0xbf0] ;  /* 0x0002fc00ff090b82 */ /* 0x000ee20000000800 */
[----:B------:R-:W-:Y:S01]  /*fb00*/  IMAD.WIDE.U32 R4, R28, UR4, R4 ;  /* 0x000000041c047c25 */ /* 0x000fe2000f8e0004 */
[----:B------:R-:W-:Y:S01]  /*fb10*/  ULDC.64 UR4, c[0x0][0xaf0] ;  /* 0x0002bc0000047ab9 */ /* 0x000fe20000000a00 */
[----:B------:R-:W-:-:S02]  /*fb20*/  SHF.R.S32.HI R34, RZ, 0x1f, R34 ;  /* 0x0000001fff227819 */ /* 0x000fc40000011422 */
[----:B------:R-:W-:Y:S01]  /*fb30*/  IMAD R6, R8, 0x20, R12 ;  /* 0x0000002008067824 */ /* 0x000fe200078e020c */
[-C--:B--2---:R-:W-:Y:S01]  /*fb40*/  ISETP.GE.AND P1, PT, R43, R21.reuse, PT ;  /* 0x000000152b00720c */ /* 0x084fe20003f26270 */
[----:B------:R-:W-:Y:S01]  /*fb50*/  IMAD.IADD R5, R5, 0x1, R3 ;  /* 0x0000000105057824 */ /* 0x000fe200078e0203 */
[----:B------:R-:W-:Y:S01]  /*fb60*/  ISETP.GE.AND P2, PT, R192, R21, PT ;  /* 0x00000015c000720c */ /* 0x000fe20003f46270 */
[----:B------:R-:W-:Y:S01]  /*fb70*/  IMAD R3, R14, UR4, RZ ;  /* 0x000000040e037c24 */ /* 0x000fe2000f8e02ff */
[----:B------:R-:W-:Y:S01]  /*fb80*/  SEL R10, RZ, 0xffffffff, P1 ;  /* 0xffffffffff0a7807 */ /* 0x000fe20000800000 */
[----:B------:R-:W-:Y:S02]  /*fb90*/  IMAD R8, R20, 0x40, R6 ;  /* 0x0000004014087824 */ /* 0x000fe400078e0206 */
[----:B------:R-:W-:Y:S01]  /*fba0*/  VIADD R41, R192, 0x80 ;  /* 0x00000080c0297836 */ /* 0x000fe20000000000 */
[----:B------:R-:W-:Y:S01]  /*fbb0*/  SHF.L.U32 R10, R10, 0x1, RZ ;  /* 0x000000010a0a7819 */ /* 0x000fe200000006ff */
[----:B------:R-:W-:-:S02]  /*fbc0*/  IMAD R3, R15, UR5, R3 ;  /* 0x000000050f037c24 */ /* 0x000fc4000f8e0203 */
[----:B------:R-:W-:Y:S01]  /*fbd0*/  IMAD.WIDE.U32 R4, R15, UR4, R4 ;  /* 0x000000040f047c25 */ /* 0x000fe2000f8e0004 */
[----:B------:R-:W-:-:S03]  /*fbe0*/  ULDC.64 UR4, c[0x0][0xae0] ;  /* 0x0002b80000047ab9 */ /* 0x000fc60000000a00 */
[----:B0-----:R-:W-:Y:S01]  /*fbf0*/  @P0 IMAD.HI.U32 R6, R8, R7, RZ ;  /* 0x0000000708060227 */ /* 0x001fe200078e00ff */
[----:B------:R-:W-:Y:S02]  /*fc00*/  SEL R7, RZ, 0x1, P2 ;  /* 0x00000001ff077807 */ /* 0x000fe40001000000 */
[----:B------:R-:W-:Y:S01]  /*fc10*/  ISETP.GE.AND P2, PT, R41, R21, PT ;  /* 0x000000152900720c */ /* 0x000fe20003f46270 */
[C---:B------:R-:W-:Y:S02]  /*fc20*/  VIADD R39, R192.reuse, 0xc0 ;  /* 0x000000c0c0277836 */ /* 0x040fe40000000000 */
[----:B------:R-:W-:Y:S02]  /*fc30*/  IMAD.IADD R5, R5, 0x1, R3 ;  /* 0x0000000105057824 */ /* 0x000fe400078e0203 */
[----:B------:R-:W-:Y:S01]  /*fc40*/  IMAD.MOV.U32 R3, RZ, RZ, R8 ;  /* 0x000000ffff037224 */ /* 0x000fe200078e0008 */
[----:B---3--:R-:W-:Y:S01]  /*fc50*/  @P0 SHF.R.U32.HI R3, RZ, R9, R6 ;  /* 0x00000009ff030219 */ /* 0x008fe20000011606 */
[----:B------:R-:W-:Y:S01]  /*fc60*/  VIADD R37, R192, 0x100 ;  /* 0x00000100c0257836 */ /* 0x000fe20000000000 */
[----:B------:R-:W-:Y:S01]  /*fc70*/  LOP3.LUT R9, R10, 0x2, R7, 0xe2, !PT ;  /* 0x000000020a097812 */ /* 0x000fe200078ee207 */
[----:B------:R-:W-:Y:S01]  /*fc80*/  IMAD R31, R0, R29, RZ ;  /* 0x0000001d001f7224 */ /* 0x000fe200078e02ff */
[----:B------:R-:W-:Y:S01]  /*fc90*/  ISETP.GE.AND P1, PT, R39, R21, PT ;  /* 0x000000152700720c */ /* 0x000fe20003f26270 */
[----:B------:R-:W-:Y:S01]  /*fca0*/  IMAD.MOV R7, RZ, RZ, -R3 ;  /* 0x000000ffff077224 */ /* 0x000fe200078e0a03 */
[----:B------:R-:W-:Y:S01]  /*fcb0*/  SEL R10, RZ, 0xffffffff, P2 ;  /* 0xffffffffff0a7807 */ /* 0x000fe20001000000 */
[----:B------:R-:W-:Y:S01]  /*fcc0*/  IMAD.WIDE.U32 R4, R3, UR4, R4 ;  /* 0x0000000403047c25 */ /* 0x000fe2000f8e0004 */
[----:B------:R-:W-:-:S02]  /*fcd0*/  SEL R11, RZ, 0xffffffff, P1 ;  /* 0xffffffffff0b7807 */ /* 0x000fc40000800000 */
[----:B------:R-:W-:Y:S01]  /*fce0*/  SHF.R.S32.HI R6, RZ, 0x1f, R3 ;  /* 0x0000001fff067819 */ /* 0x000fe20000011403 */
[----:B------:R-:W-:Y:S01]  /*fcf0*/  IMAD.SHL.U32 R10, R10, 0x4, RZ ;  /* 0x000000040a0a7824 */ /* 0x000fe200078e00ff */
[----:B------:R-:W-:Y:S01]  /*fd00*/  ISETP.GE.AND P0, PT, R37, R21, PT ;  /* 0x000000152500720c */ /* 0x000fe20003f06270 */
[----:B------:R-:W-:Y:S02]  /*fd10*/  IMAD.SHL.U32 R11, R11, 0x8, RZ ;  /* 0x000000080b0b7824 */ /* 0x000fe400078e00ff */
[----:B------:R-:W-:Y:S01]  /*fd20*/  IMAD R6, R6, UR4, RZ ;  /* 0x0000000406067c24 */ /* 0x000fe2000f8e02ff */
[----:B------:R-:W-:Y:S01]  /*fd30*/  LOP3.LUT R0, R10, 0x4, R9, 0xe2, !PT ;  /* 0x000000040a007812 */ /* 0x000fe200078ee209 */
[----:B------:R-:W-:Y:S02]  /*fd40*/  IMAD R7, R29, R7, R8 ;  /* 0x000000071d077224 */ /* 0x000fe400078e0208 */
[----:B------:R-:W-:Y:S01]  /*fd50*/  IMAD R9, R3, UR5, R6 ;  /* 0x0000000503097c24 */ /* 0x000fe2000f8e0206 */
[----:B------:R-:W-:Y:S01]  /*fd60*/  LOP3.LUT R3, R11, 0x8, R0, 0xe2, !PT ;  /* 0x000000080b037812 */ /* 0x000fe200078ee200 */
[C---:B------:R-:W-:Y:S01]  /*fd70*/  VIADD R35, R192.reuse, 0x140 ;  /* 0x00000140c0237836 */ /* 0x040fe20000000000 */
[----:B------:R-:W-:Y:S01]  /*fd80*/  SEL R6, RZ, 0xffffffff, P0 ;  /* 0xffffffffff067807 */ /* 0x000fe20000000000 */
[----:B------:R-:W-:Y:S01]  /*fd90*/  ULDC.64 UR4, c[0x0][0xad8] ;  /* 0x0002b60000047ab9 */ /* 0x000fe20000000a00 */
[----:B------:R-:W-:Y:S01]  /*fda0*/  SHF.R.S32.HI R0, RZ, 0x1f, R7 ;  /* 0x0000001fff007819 */ /* 0x000fe20000011407 */
[----:B------:R-:W-:Y:S01]  /*fdb0*/  VIADD R33, R192, 0x180 ;  /* 0x00000180c0217836 */ /* 0x000fe20000000000 */
[----:B------:R-:W-:Y:S01]  /*fdc0*/  SHF.L.U32 R6, R6, 0x4, RZ ;  /* 0x0000000406067819 */ /* 0x000fe200000006ff */
        /* <DEDUP_REMOVED lines=8> */
[----:B------:R-:W-:Y:S01]  /*fe50*/  ULDC.64 UR4, c[0x0][0xa80] ;  /* 0x0002a00000047ab9 */ /* 0x000fe20000000a00 */
[----:B------:R-:W-:Y:S01]  /*fe60*/  IMAD R0, R20, 0x40, R12 ;  /* 0x0000004014007824 */ /* 0x000fe200078e020c */
[----:B------:R-:W-:Y:S01]  /*fe70*/  SEL R7, RZ, 0x40, P0 ;  /* 0x00000040ff077807 */ /* 0x000fe20000000000 */
[----:B------:R-:W-:Y:S01]  /*fe80*/  IMAD.SHL.U32 R9, R8, 0x20, RZ ;  /* 0x0000002008097824 */ /* 0x000fe200078e00ff */
[----:B------:R-:W-:Y:S01]  /*fe90*/  LEA R20, P1, R4, UR4, 0x1 ;  /* 0x0000000404147c11 */ /* 0x000fe2000f8208ff */
[----:B------:R-:W-:Y:S01]  /*fea0*/  VIADD R30, R192, 0x1c0 ;  /* 0x000001c0c01e7836 */ /* 0x000fe20000000000 */
[----:B------:R-:W-:Y:S01]  /*feb0*/  ISETP.GE.AND P0, PT, R0, R31, PT ;  /* 0x0000001f0000720c */ /* 0x000fe20003f06270 */
[----:B------:R-:W-:Y:S01]  /*fec0*/  IMAD.IADD R3, R5, 0x1, R3 ;  /* 0x0000000105037824 */ /* 0x000fe200078e0203 */
[----:B------:R-:W-:Y:S01]  /*fed0*/  LOP3.LUT R6, R9, 0x20, R6, 0xe2, !PT ;  /* 0x0000002009067812 */ /* 0x000fe200078ee206 */
[----:B------:R-:W-:Y:S01]  /*fee0*/  VIADD R32, R192, 0x1c0 ;  /* 0x000001c0c0207836 */ /* 0x000fe20000000000 */
[----:B------:R-:W-:Y:S01]  /*fef0*/  ISETP.GE.AND P2, PT, R30, R21, PT ;  /* 0x000000151e00720c */ /* 0x000fe20003f46270 */
[----:B------:R-:W-:Y:S01]  /*ff00*/  VIADD R36, R192, 0x140 ;  /* 0x00000140c0247836 */ /* 0x000fe20000000000 */
[----:B------:R-:W-:Y:S01]  /*ff10*/  LEA.HI.X R3, R4, UR5, R3, 0x1, P1 ;  /* 0x0000000504037c11 */ /* 0x000fe200088f0c03 */
[----:B------:R-:W-:Y:S01]  /*ff20*/  VIADD R38, R192, 0x100 ;  /* 0x00000100c0267836 */ /* 0x000fe20000000000 */
[----:B------:R-:W-:Y:S01]  /*ff30*/  LOP3.LUT R24, R6, R7, RZ, 0xfc, !PT ;  /* 0x0000000706187212 */ /* 0x000fe200078efcff */
[C---:B------:R-:W-:Y:S01]  /*ff40*/  VIADD R40, R192.reuse, 0xc0 ;  /* 0x000000c0c0287836 */ /* 0x040fe20000000000 */
[----:B------:R-:W-:Y:S01]  /*ff50*/  SEL R5, RZ, 0x80, P2 ;  /* 0x00000080ff057807 */ /* 0x000fe20001000000 */
[C---:B------:R-:W-:Y:S01]  /*ff60*/  VIADD R42, R192.reuse, 0x80 ;  /* 0x00000080c02a7836 */ /* 0x040fe20000000000 */
[----:B------:R0:W2:Y:S01]  /*ff70*/  SHFL.IDX PT, R6, R20, RZ, 0x181f ;  /* 0x00181fff14067589 */ /* 0x0000a200000e0000 */
[----:B------:R-:W-:Y:S01]  /*ff80*/  VIADD R44, R192, 0x40 ;  /* 0x00000040c02c7836 */ /* 0x000fe20000000000 */
[----:B------:R-:W-:-:S02]  /*ff90*/  LOP3.LUT R28, R24, R5, RZ, 0xfc, !PT ;  /* 0x00000005181c7212 */ /* 0x000fc400078efcff */
[----:B------:R0:W3:Y:S01]  /*ffa0*/  SHFL.IDX PT, R7, R3, RZ, 0x181f ;  /* 0x00181fff03077589 */ /* 0x0000e200000e0000 */
[----:B------:R-:W-:Y:S02]  /*ffb0*/  SHF.R.S32.HI R32, RZ, 0x1f, R32 ;  /* 0x0000001fff207819 */ /* 0x000fe40000011420 */
[----:B------:R-:W-:Y:S02]  /*ffc0*/  SHF.R.S32.HI R36, RZ, 0x1f, R36 ;  /* 0x0000001fff247819 */ /* 0x000fe40000011424 */
[----:B------:R-:W-:Y:S02]  /*ffd0*/  SHF.R.S32.HI R38, RZ, 0x1f, R38 ;  /* 0x0000001fff267819 */ /* 0x000fe40000011426 */
[----:B------:R-:W-:Y:S02]  /*ffe0*/  SHF.R.S32.HI R40, RZ, 0x1f, R40 ;  /* 0x0000001fff287819 */ /* 0x000fe40000011428 */
[----:B------:R-:W-:Y:S02]  /*fff0*/  SHF.R.S32.HI R42, RZ, 0x1f, R42 ;  /* 0x0000001fff2a7819 */ /* 0x000fe4000001142a */
[----:B------:R-:W-:Y:S01]  /*10000*/  SHF.R.S32.HI R44, RZ, 0x1f, R44 ;  /* 0x0000001fff2c7819 */ /* 0x000fe2000001142c */
[----:B0-----:R-:W-:Y:S06]  /*10010*/  @P0 BRA `(.L_x_3941) ;  /* 0x00000000007c0947 */ /* 0x001fec0003800000 */
[-C--:B------:R-:W-:Y:S02]  /*10020*/  ISETP.GE.AND P2, PT, R43, R21.reuse, PT ;  /* 0x000000152b00720c */ /* 0x080fe40003f46270 */
[-C--:B------:R-:W-:Y:S02]  /*10030*/  ISETP.GE.AND P1, PT, R192, R21.reuse, PT ;  /* 0x00000015c000720c */ /* 0x080fe40003f26270 */
[-C--:B------:R-:W-:Y:S02]  /*10040*/  ISETP.GE.AND P5, PT, R41, R21.reuse, PT ;  /* 0x000000152900720c */ /* 0x080fe40003fa6270 */
[----:B------:R-:W-:-:S07]  /*10050*/  ISETP.GE.AND P3, PT, R39, R21, PT ;  /* 0x000000152700720c */ /* 0x000fce0003f66270 */
[CC--:B--2---:R-:W-:Y:S02]  /*10060*/  @!P2 LEA R8, P0, R43.reuse, R6.reuse, 0x1 ;  /* 0x000000062b08a211 */ /* 0x0c4fe400078008ff */
[----:B---3--:R-:W-:Y:S02]  /*10070*/  @!P1 IMAD.WIDE R4, R192, 0x2, R6 ;  /* 0x00000002c0049825 */ /* 0x008fe400078e0206 */
[----:B------:R-:W-:Y:S02]  /*10080*/  @!P2 LEA.HI.X R9, R43, R7, R44, 0x1, P0 ;  /* 0x000000072b09a211 */ /* 0x000fe400000f0c2c */
[----:B------:R-:W-:Y:S01]  /*10090*/  @!P5 LEA R10, P4, R41, R6, 0x1 ;  /* 0x00000006290ad211 */ /* 0x000fe200078808ff */
[----:B------:R-:W-:Y:S01]  /*100a0*/  @!P1 ST.E.128 desc[UR40][R4.64], RZ ;  /* 0x000000ff04009985 */ /* 0x000fe2000c101d28 */
[-C--:B------:R-:W-:Y:S02]  /*100b0*/  ISETP.GE.AND P1, PT, R35, R21.reuse, PT ;  /* 0x000000152300720c */ /* 0x080fe40003f26270 */
[----:B------:R-:W-:Y:S01]  /*100c0*/  LOP3.LUT P0, RZ, R24, 0x40, RZ, 0xc0, !PT ;  /* 0x0000004018ff7812 */ /* 0x000fe2000780c0ff */
[----:B------:R0:W-:Y:S01]  /*100d0*/  @!P2 ST.E.128 desc[UR40][R8.64], RZ ;  /* 0x000000ff0800a985 */ /* 0x0001e2000c101d28 */
[----:B------:R-:W-:-:S02]  /*100e0*/  ISETP.GE.AND P2, PT, R37, R21, PT ;  /* 0x000000152500720c */ /* 0x000fc40003f46270 */
[-C--:B------:R-:W-:Y:S02]  /*100f0*/  @!P5 LEA.HI.X R11, R41, R7.reuse, R42, 0x1, P4 ;  /* 0x00000007290bd211 */ /* 0x080fe400020f0c2a */
[----:B------:R-:W-:Y:S02]  /*10100*/  LOP3.LUT P4, RZ, R28, 0x80, RZ, 0xc0, !PT ;  /* 0x000000801cff7812 */ /* 0x000fe4000788c0ff */
[CC--:B------:R-:W-:Y:S01]  /*10110*/  @!P3 LEA R12, P6, R39.reuse, R6.reuse, 0x1 ;  /* 0x00000006270cb211 */ /* 0x0c0fe200078c08ff */
[----:B------:R4:W-:Y:S03]  /*10120*/  @!P5 ST.E.128 desc[UR40][R10.64], RZ ;  /* 0x000000ff0a00d985 */ /* 0x0009e6000c101d28 */
[----:B------:R-:W-:Y:S02]  /*10130*/  @!P3 LEA.HI.X R13, R39, R7, R40, 0x1, P6 ;  /* 0x00000007270db211 */ /* 0x000fe400030f0c28 */
[----:B0-----:R-:W-:-:S02]  /*10140*/  @!P1 LEA R8, P6, R35, R6, 0x1 ;  /* 0x0000000623089211 */ /* 0x001fc400078c08ff */
        /* <DEDUP_REMOVED lines=12> */
.L_x_3941:
[----:B------:R-:W-:Y:S05]  /*10210*/  BSYNC B1 ;  /* 0x0000000000017941 */ /* 0x000fea0003800000 */
.L_x_3940:
[----:B------:R-:W-:Y:S01]  /*10220*/  VIADD R0, R0, 0x20 ;  /* 0x0000002000007836 */ /* 0x000fe20000000000 */
[----:B---34-:R0:W3:Y:S04]  /*10230*/  SHFL.IDX PT, R7, R3, 0x1, 0x181f ;  /* 0x00381f0003077f89 */ /* 0x0180e800000e0000 */
[----:B------:R-:W-:Y:S01]  /*10240*/  ISETP.GE.AND P0, PT, R0, R31, PT ;  /* 0x0000001f0000720c */ /* 0x000fe20003f06270 */
[----:B--2---:R0:W2:-:S12]  /*10250*/  SHFL.IDX PT, R6, R20, 0x1, 0x181f ;  /* 0x00381f0014067f89 */ /* 0x00409800000e0000 */
[----:B0-----:R-:W-:Y:S05]  /*10260*/  @P0 BRA `(.L_x_3936) ;  /* 0x00000000007c0947 */ /* 0x001fea0003800000 */
[-C--:B------:R-:W-:Y:S02]  /*10270*/  ISETP.GE.AND P6, PT, R192, R21.reuse, PT ;  /* 0x00000015c000720c */ /* 0x080fe40003fc6270 */
[-C--:B------:R-:W-:Y:S02]  /*10280*/  ISETP.GE.AND P5, PT, R43, R21.reuse, PT ;  /* 0x000000152b00720c */ /* 0x080fe40003fa6270 */
[-C--:B------:R-:W-:Y:S02]  /*10290*/  ISETP.GE.AND P4, PT, R41, R21.reuse, PT ;  /* 0x000000152900720c */ /* 0x080fe40003f86270 */
[-C--:B------:R-:W-:Y:S02]  /*102a0*/  ISETP.GE.AND P3, PT, R39, R21.reuse, PT ;  /* 0x000000152700720c */ /* 0x080fe40003f66270 */
[-C--:B------:R-:W-:Y:S02]  /*102b0*/  ISETP.GE.AND P2, PT, R37, R21.reuse, PT ;  /* 0x000000152500720c */ /* 0x080fe40003f46270 */
[----:B------:R-:W-:-:S03]  /*102c0*/  ISETP.GE.AND P1, PT, R35, R21, PT ;  /* 0x000000152300720c */ /* 0x000fc60003f26270 */
[----:B--23--:R-:W-:Y:S02]  /*102d0*/  @!P6 IMAD.WIDE R4, R192, 0x2, R6 ;  /* 0x00000002c004e825 */ /* 0x00cfe400078e0206 */
[----:B------:R-:W-:-:S03]  /*102e0*/  @!P5 LEA R8, P0, R43, R6, 0x1 ;  /* 0x000000062b08d211 */ /* 0x000fc600078008ff */
[----:B------:R0:W-:Y:S01]  /*102f0*/  @!P6 ST.E.128 desc[UR40][R4.64], RZ ;  /* 0x000000ff0400e985 */ /* 0x0001e2000c101d28 */
[-C--:B------:R-:W-:Y:S02]  /*10300*/  @!P4 LEA R10, P6, R41, R6.reuse, 0x1 ;  /* 0x00000006290ac211 */ /* 0x080fe400078c08ff */
[-C--:B------:R-:W-:Y:S02]  /*10310*/  @!P5 LEA.HI.X R9, R43, R7.reuse, R44, 0x1, P0 ;  /* 0x000000072b09d211 */ /* 0x080fe400000f0c2c */
[----:B------:R-:W-:Y:S02]  /*10320*/  LOP3.LUT P0, RZ, R24, 0x40, RZ, 0xc0, !PT ;  /* 0x0000004018ff7812 */ /* 0x000fe4000780c0ff */
[----:B------:R-:W-:Y:S01]  /*10330*/  @!P4 LEA.HI.X R11, R41, R7, R42, 0x1, P6 ;  /* 0x00000007290bc211 */ /* 0x000fe200030f0c2a */
[----:B------:R2:W-:Y:S01]  /*10340*/  @!P5 ST.E.128 desc[UR40][R8.64], RZ ;  /* 0x000000ff0800d985 */ /* 0x0005e2000c101d28 */
[----:B------:R-:W-:Y:S02]  /*10350*/  LOP3.LUT P6, RZ, R28, 0x80, RZ, 0xc0, !PT ;  /* 0x000000801cff7812 */ /* 0x000fe400078cc0ff */
[-C--:B------:R-:W-:Y:S01]  /*10360*/  @!P3 LEA R12, P5, R39, R6.reuse, 0x1 ;  /* 0x00000006270cb211 */ /* 0x080fe200078a08ff */
[----:B------:R2:W-:Y:S01]  /*10370*/  @!P4 ST.E.128 desc[UR40][R10.64], RZ ;  /* 0x000000ff0a00c985 */ /* 0x0005e2000c101d28 */
[----:B------:R-:W-:-:S02]  /*10380*/  @!P2 LEA R14, P4, R37, R6, 0x1 ;  /* 0x00000006250ea211 */ /* 0x000fc400078808ff */
[-C--:B------:R-:W-:Y:S02]  /*10390*/  @!P3 LEA.HI.X R13, R39, R7.reuse, R40, 0x1, P5 ;  /* 0x00000007270db211 */ /* 0x080fe400028f0c28 */
[-C--:B0-----:R-:W-:Y:S02]  /*103a0*/  @!P1 LEA R4, P5, R35, R6.reuse, 0x1 ;  /* 0x0000000623049211 */ /* 0x081fe400078a08ff */
[-C--:B------:R-:W-:Y:S01]  /*103b0*/  @!P2 LEA.HI.X R15, R37, R7.reuse, R38, 0x1, P4 ;  /* 0x00000007250fa211 */ /* 0x080fe200020f0c26 */
[----:B------:R2:W-:Y:S01]  /*103c0*/  @!P3 ST.E.128 desc[UR40][R12.64], RZ ;  /* 0x000000ff0c00b985 */ /* 0x0005e2000c101d28 */
[-C--:B------:R-:W-:Y:S02]  /*103d0*/  @P0 LEA R20, P3, R33, R6.reuse, 0x1 ;  /* 0x0000000621140211 */ /* 0x080fe400078608ff */
[----:B------:R-:W-:Y:S01]  /*103e0*/  @P6 LEA R6, P4, R30, R6, 0x1 ;  /* 0x000000061e066211 */ /* 0x000fe200078808ff */
[----:B------:R2:W-:Y:S01]  /*103f0*/  @!P2 ST.E.128 desc[UR40][R14.64], RZ ;  /* 0x000000ff0e00a985 */ /* 0x0005e2000c101d28 */
[----:B------:R-:W-:-:S02]  /*10400*/  @!P1 LEA.HI.X R5, R35, R7, R36, 0x1, P5 ;  /* 0x0000000723059211 */ /* 0x000fc400028f0c24 */
[-C--:B------:R-:W-:Y:S02]  /*10410*/  @P0 LEA.HI.X R21, R33, R7.reuse, R34, 0x1, P3 ;  /* 0x0000000721150211 */ /* 0x080fe400018f0c22 */
[----:B------:R-:W-:Y:S01]  /*10420*/  @P6 LEA.HI.X R7, R30, R7, R32, 0x1, P4 ;  /* 0x000000071e076211 */ /* 0x000fe200020f0c20 */
[----:B------:R2:W-:Y:S04]  /*10430*/  @!P1 ST.E.128 desc[UR40][R4.64], RZ ;  /* 0x000000ff04009985 */ /* 0x0005e8000c101d28 */
[----:B------:R2:W-:Y:S04]  /*10440*/  @P0 ST.E.128 desc[UR40][R20.64], RZ ;  /* 0x000000ff14000985 */ /* 0x0005e8000c101d28 */
[----:B------:R2:W-:Y:S02]  /*10450*/  @P6 ST.E.128 desc[UR40][R6.64], RZ ;  /* 0x000000ff06006985 */ /* 0x0005e4000c101d28 */
.L_x_3936:
[----:B------:R-:W-:Y:S05]  /*10460*/  BSYNC B0 ;  /* 0x0000000000007941 */ /* 0x000fea0003800000 */
.L_x_3930:
[----:B------:R-:W-:Y:S02]  /*10470*/  ULDC UR4, c[0x0][0xc3c] ;  /* 0x00030f0000047ab9 */ /* 0x000fe40000000800 */
[----:B------:R-:W-:-:S13]  /*10480*/  ISETP.GE.AND P0, PT, R27, UR4, PT ;  /* 0x000000041b007c0c */ /* 0x000fda000bf06270 */
[----:B------:R-:W-:Y:S05]  /*10490*/  @!P0 BRA `(.L_x_3942) ;  /* 0xffffff10001c8947 */ /* 0x000fea000383ffff */
[----:B------:R-:W-:Y:S05]  /*104a0*/  BRA `(.L_x_3814) ;  /* 0x0000007000107947 */ /* 0x000fea0003800000 */
.L_x_3812:
[----:B------:R-:W-:-:S08]  /*104b0*/  NOP ;  /* 0x0000000000007918 */ /* 0x000fd00000000000 */
[----:B------:R-:W0:-:S00]  /*104c0*/  USETMAXREG.DEALLOC.CTAPOOL 0x28 ;  /* 0x00000028000079c8 */ /* 0x000e0000080e0500 */
[----:B0-----:R-:W-:Y:S02]  /*104d0*/  LOP3.LUT R2, R2, 0x3, RZ, 0xc0, !PT ;  /* 0x0000000302027812 */ /* 0x001fe400078ec0ff */
[----:B------:R-:W-:Y:S02]  /*104e0*/  LOP3.LUT R22, R22, 0xffffefff, RZ, 0xc0, !PT ;  /* 0xffffefff16167812 */ /* 0x000fe400078ec0ff */
[----:B------:R-:W-:Y:S02]  /*104f0*/  MOV R4, RZ ;  /* 0x000000ff00047202 */ /* 0x000fe40000000f00 */
        /* <DEDUP_REMOVED lines=11> */
.L_x_3943:
        /* <DEDUP_REMOVED lines=41> */
.L_x_3949:
[----:B------:R-:W-:Y:S01]  /*10840*/  UIADD3 UR4, UR4, 0x1f, URZ ;  /* 0x0000001f04047890 */ /* 0x000fe2000fffe03f */
[----:B------:R-:W-:-:S05]  /*10850*/  IMAD.U32 R19, RZ, RZ, UR7 ;  /* 0x00000007ff137e24 */ /* 0x000fca000f8e00ff */
        /* <DEDUP_REMOVED lines=10> */
.L_x_3948:
[----:B------:R-:W-:Y:S05]  /*10900*/  BSYNC B0 ;  /* 0x0000000000007941 */ /* 0x000fea0003800000 */
.L_x_3947:
        /* <DEDUP_REMOVED lines=21> */
.L_x_3945:
        /* <DEDUP_REMOVED lines=15> */
.L_x_3950:
[----:B---3--:R-:W-:Y:S01]  /*10b50*/  IMAD R16, R16, UR5, R9 ;  /* 0x0000000510107c24 */ /* 0x008fe2000f8e0209 */
[----:B0-----:R-:W-:Y:S01]  /*10b60*/  IABS R2, R4 ;  /* 0x0000000400027213 */ /* 0x001fe20000000000 */
[----:B-12---:R-:W-:Y:S02]  /*10b70*/  IMAD.MOV R7, RZ, RZ, -R3 ;  /* 0x000000ffff077224 */ /* 0x006fe400078e0a03 */
[----:B------:R-:W-:Y:S01]  /*10b80*/  VIADD R19, R19, UR4 ;  /* 0x0000000413137c36 */ /* 0x000fe20008000000 */
        /* <DEDUP_REMOVED lines=20> */
[--C-:B------:R-:W-:Y:S02]  /*10cd0*/  IMAD.MOV R17, RZ, RZ, -R2.reuse ;  /* 0x000000ffff117224 */ /* 0x100fe400078e0a02 */
[----:B------:R-:W-:Y:S02]  /*10ce0*/  IMAD.MOV.U32 R18, RZ, RZ, R2 ;  /* 0x000000ffff127224 */ /* 0x000fe400078e0002 */
[----:B------:R-:W-:Y:S01]  /*10cf0*/  IMAD R17, R4, R17, R9 ;  /* 0x0000001104117224 */ /* 0x000fe200078e0209 */
[----:B------:R-:W-:Y:S06]  /*10d00*/  BRA `(.L_x_3951) ;  /* 0x00000000000c7947 */ /* 0x000fec0003800000 */
.L_x_3946:
[----:B------:R-:W-:Y:S01]  /*10d10*/  IMAD.MOV.U32 R17, RZ, RZ, RZ ;  /* 0x000000ffff117224 */ /* 0x000fe200078e00ff */
[----:B------:R-:W-:Y:S01]  /*10d20*/  MOV R16, UR6 ;  /* 0x0000000600107c02 */ /* 0x000fe20008000f00 */
[----:B------:R-:W-:-:S07]  /*10d30*/  IMAD.MOV.U32 R18, RZ, RZ, RZ ;  /* 0x000000ffff127224 */ /* 0x000fce00078e00ff */
.L_x_3951:
[----:B------:R-:W-:-:S13]  /*10d40*/  ISETP.NE.AND P0, PT, R5, RZ, PT ;  /* 0x000000ff0500720c */ /* 0x000fda0003f05270 */
[----:B------:R-:W0:Y:S01]  /*10d50*/  @!P0 S2R R3, SR_CgaCtaId ;  /* 0x0000000000038919 */ /* 0x000e220000008800 */
[----:B------:R-:W-:-:S04]  /*10d60*/  @!P0 MOV R2, 0x400 ;  /* 0x0000040000028802 */ /* 0x000fc80000000f00 */
[----:B0-----:R-:W-:-:S05]  /*10d70*/  @!P0 LEA R2, R3, R2, 0x18 ;  /* 0x0000000203028211 */ /* 0x001fca00078ec0ff */
[----:B------:R1:W-:Y:S01]  /*10d80*/  @!P0 STS.128 [R2+0x28cd0], R16 ;  /* 0x028cd01002008388 */ /* 0x0003e20000000c00 */
[----:B------:R-:W-:Y:S06]  /*10d90*/  BAR.ARV 0x5, 0x180 ;  /* 0x0146000000007b1d */ /* 0x000fec0000002000 */
.L_x_3944:
[----:B------:R2:W-:Y:S01]  /*10da0*/  STL [R1+0x1c], RZ ;  /* 0x00001cff01007387 */ /* 0x0005e20000100800 */
[----:B------:R-:W-:Y:S01]  /*10db0*/  ULDC UR4, c[0x0][0xc3c] ;  /* 0x00030f0000047ab9 */ /* 0x000fe20000000800 */
[----:B------:R-:W-:Y:S01]  /*10dc0*/  IMAD.MOV.U32 R26, RZ, RZ, 0x1 ;  /* 0x00000001ff1a7424 */ /* 0x000fe200078e00ff */
[----:B0-----:R-:W-:Y:S01]  /*10dd0*/  ISETP.GE.AND P0, PT, R19, UR4, PT ;  /* 0x0000000413007c0c */ /* 0x001fe2000bf06270 */
[----:B------:R-:W-:-:S12]  /*10de0*/  IMAD.MOV.U32 R25, RZ, RZ, RZ ;  /* 0x000000ffff197224 */ /* 0x000fd800078e00ff */
[----:B--2---:R-:W-:Y:S05]  /*10df0*/  @P0 BRA `(.L_x_3952) ;  /* 0x0000006000e40947 */ /* 0x004fea0003800000 */
[----:B------:R-:W0:Y:S01]  /*10e00*/  S2UR UR5, SR_CgaCtaId ;  /* 0x00000000000579c3 */ /* 0x000e220000008800 */
[C---:B-1----:R-:W-:Y:S01]  /*10e10*/  IMAD.SHL.U32 R2, R0.reuse, 0x8, RZ ;  /* 0x0000000800027824 */ /* 0x042fe200078e00ff */
[----:B------:R-:W-:Y:S01]  /*10e20*/  LOP3.LUT R5, R0, 0x7f, RZ, 0xc0, !PT ;  /* 0x0000007f00057812 */ /* 0x000fe200078ec0ff */
[----:B------:R-:W-:Y:S01]  /*10e30*/  UMOV UR4, 0x400 ;  /* 0x0000040000047882 */ /* 0x000fe20000000000 */
[----:B------:R1:W-:Y:S01]  /*10e40*/  STL [R1+0x1c], RZ ;  /* 0x00001cff01007387 */ /* 0x0003e20000100800 */
[----:B------:R-:W-:Y:S01]  /*10e50*/  BSSY B8, `(.L_x_3952) ;  /* 0x0000633000087945 */ /* 0x000fe20003800000 */
[C---:B------:R-:W-:Y:S01]  /*10e60*/  LOP3.LUT R3, R2.reuse, 0x1f8, RZ, 0xc0, !PT ;  /* 0x000001f802037812 */ /* 0x040fe200078ec0ff */
[----:B------:R-:W-:Y:S01]  /*10e70*/  IMAD.SHL.U32 R35, R5, 0x8, RZ ;  /* 0x0000000805237824 */ /* 0x000fe200078e00ff */
[----:B------:R-:W-:Y:S02]  /*10e80*/  LOP3.LUT R2, R2, 0x38, RZ, 0xc0, !PT ;  /* 0x0000003802027812 */ /* 0x000fe400078ec0ff */
[----:B------:R-:W-:-:S02]  /*10e90*/  CS2R R24, SRZ ;  /* 0x0000000000187805 */ /* 0x000fc4000001ff00 */
[----:B------:R-:W-:Y:S01]  /*10ea0*/  LOP3.LUT R4, R3, 0x38, R0, 0x78, !PT ;  /* 0x0000003803047812 */ /* 0x000fe200078e7800 */
[----:B------:R-:W-:Y:S01]  /*10eb0*/  IMAD.SHL.U32 R0, R0, 0x10, RZ ;  /* 0x0000001000007824 */ /* 0x000fe200078e00ff */
[----:B------:R-:W-:Y:S01]  /*10ec0*/  SHF.R.U32.HI R3, RZ, 0x3, R5 ;  /* 0x00000003ff037819 */ /* 0x000fe20000011605 */
[----:B------:R-:W-:Y:S01]  /*10ed0*/  IMAD.MOV.U32 R26, RZ, RZ, 0x1 ;  /* 0x00000001ff1a7424 */ /* 0x000fe200078e00ff */
[----:B------:R-:W-:Y:S01]  /*10ee0*/  LOP3.LUT R35, R4, 0x200, R35, 0xf8, !PT ;  /* 0x0000020004237812 */ /* 0x000fe200078ef823 */
[----:B------:R-:W-:Y:S01]  /*10ef0*/  ULDC.64 UR38, c[0x0][0x198] ;  /* 0x0000660000267ab9 */ /* 0x000fe20000000a00 */
[----:B------:R-:W-:Y:S01]  /*10f00*/  LOP3.LUT R0, R3, 0x70, R0, 0xf8, !PT ;  /* 0x0000007003007812 */ /* 0x000fe200078ef800 */
[----:B------:R-:W-:Y:S01]  /*10f10*/  ULDC UR36, c[0x0][0xc] ;  /* 0x0000030000247ab9 */ /* 0x000fe20000000800 */
[C---:B------:R-:W-:Y:S02]  /*10f20*/  LOP3.LUT R0, R2.reuse, 0xc0, RZ, 0xfc, !PT ;  /* 0x000000c002007812 */ /* 0x040fe400078efcff */
[----:B------:R-:W-:-:S02]  /*10f30*/  LOP3.LUT R0, R2, 0x140, RZ, 0xfc, !PT ;  /* 0x0000014002007812 */ /* 0x000fc400078efcff */
[C---:B------:R-:W-:Y:S01]  /*10f40*/  LOP3.LUT R3, R2.reuse, 0x40, RZ, 0xfc, !PT ;  /* 0x0000004002037812 */ /* 0x040fe200078efcff */
[----:B0-----:R-:W-:Y:S01]  /*10f50*/  ULEA UR4, UR5, UR4, 0x18 ;  /* 0x0000000405047291 */ /* 0x001fe2000f8ec03f */
[----:B------:R-:W-:Y:S02]  /*10f60*/  LOP3.LUT R4, R37, 0x2, RZ, 0xfc, !PT ;  /* 0x0000000225047812 */ /* 0x000fe400078efcff */
[C---:B------:R-:W-:Y:S02]  /*10f70*/  LOP3.LUT R3, R2.reuse, 0x100, RZ, 0xfc, !PT ;  /* 0x0000010002037812 */ /* 0x040fe400078efcff */
[C---:B------:R-:W-:Y:S01]  /*10f80*/  LOP3.LUT R4, R2.reuse, 0x80, RZ, 0xfc, !PT ;  /* 0x0000008002047812 */ /* 0x040fe200078efcff */
[----:B------:R-:W-:Y:S01]  /*10f90*/  IMAD.U32 R23, RZ, RZ, UR4 ;  /* 0x00000004ff177e24 */ /* 0x000fe2000f8e00ff */
[C---:B------:R-:W-:Y:S02]  /*10fa0*/  LOP3.LUT R3, R2.reuse, 0x180, RZ, 0xfc, !PT ;  /* 0x0000018002037812 */ /* 0x040fe400078efcff */
[----:B------:R-:W-:Y:S01]  /*10fb0*/  MOV R28, 0x1 ;  /* 0x00000001001c7802 */ /* 0x000fe20000000f00 */
[----:B------:R-:W-:Y:S01]  /*10fc0*/  IMAD R0, R35, 0x2, R23 ;  /* 0x0000000223007824 */ /* 0x000fe200078e0217 */
[----:B------:R-:W-:-:S04]  /*10fd0*/  LOP3.LUT R2, R2, 0x1c0, RZ, 0xfc, !PT ;  /* 0x000001c002027812 */ /* 0x000fc800078efcff */
[----:B------:R1:W-:Y:S03]  /*10fe0*/  STL [R1+0x34], R0 ;  /* 0x0000340001007387 */ /* 0x0003e60000100800 */
.L_x_4059:
[----:B0-----:R-:W0:Y:S02]  /*10ff0*/  LDC.64 R32, c[0x0][0xc88] ;  /* 0x00032200ff207b82 */ /* 0x001e240000000a00 */
[----:B0-----:R-:W-:-:S06]  /*11000*/  IMAD.WIDE R32, R19, 0x4, R32 ;  /* 0x0000000413207825 */ /* 0x001fcc00078e0220 */
[----:B-1----:R0:W1:Y:S01]  /*11010*/  LDG.E R32, desc[UR40][R32.64] ;  /* 0x0000002820207981 */ /* 0x002062000c1e1900 */
[----:B------:R-:W-:Y:S05]  /*11020*/  YIELD ;  /* 0x0000000000007946 */ /* 0x000fea0003800000 */
[----:B------:R-:W-:Y:S01]  /*11030*/  ULDC.64 UR4, c[0x0][0xa28] ;  /* 0x00028a0000047ab9 */ /* 0x000fe20000000a00 */
[----:B--23--:R-:W-:Y:S01]  /*11040*/  IMAD.MOV.U32 R6, RZ, RZ, RZ ;  /* 0x000000ffff067224 */ /* 0x00cfe200078e00ff */
[----:B------:R-:W-:Y:S01]  /*11050*/  ISETP.NE.U32.AND P0, PT, RZ, UR4, PT ;  /* 0x00000004ff007c0c */ /* 0x000fe2000bf05070 */
[----:B------:R-:W-:Y:S01]  /*11060*/  ULDC.64 UR8, c[0x0][0xa18] ;  /* 0x0002860000087ab9 */ /* 0x000fe20000000a00 */
[----:B0-----:R-:W-:Y:S01]  /*11070*/  IMAD.MOV.U32 R33, RZ, RZ, RZ ;  /* 0x000000ffff217224 */ /* 0x001fe200078e00ff */
[----:B------:R-:W-:Y:S01]  /*11080*/  ULDC.64 UR6, c[0x0][0xa10] ;  /* 0x0002840000067ab9 */ /* 0x000fe20000000a00 */
[----:B------:R-:W-:-:S02]  /*11090*/  ISETP.NE.AND.EX P0, PT, RZ, UR5, PT, P0 ;  /* 0x00000005ff007c0c */ /* 0x000fc4000bf05300 */
[----:B-1----:R-:W-:-:S11]  /*110a0*/  SHF.R.S32.HI R0, RZ, 0x1f, R32 ;  /* 0x0000001fff007819 */ /* 0x002fd60000011420 */
        /* <DEDUP_REMOVED lines=8> */
[----:B------:R-:W-:Y:S02]  /*11130*/  ISETP.NE.U32.AND P2, PT, RZ, UR8, PT ;  /* 0x00000008ff007c0c */ /* 0x000fe4000bf45070 */
[----:B------:R-:W-:Y:S02]  /*11140*/  ISETP.NE.AND.EX P0, PT, RZ, UR5, PT, P0 ;  /* 0x00000005ff007c0c */ /* 0x000fe4000bf05300 */
[----:B------:R-:W-:Y:S02]  /*11150*/  ISETP.NE.AND.EX P2, PT, RZ, UR9, PT, P2 ;  /* 0x00000009ff007c0c */ /* 0x000fe4000bf45320 */
[----:B------:R-:W-:Y:S02]  /*11160*/  ISETP.NE.U32.AND P1, PT, RZ, UR6, PT ;  /* 0x00000006ff007c0c */ /* 0x000fe4000bf25070 */
[----:B-1----:R-:W-:-:S02]  /*11170*/  IADD3 R2, P3, R27, UR4, RZ ;  /* 0x000000041b027c10 */ /* 0x002fc4000ff7e0ff */
[----:B------:R-:W-:Y:S02]  /*11180*/  ISETP.NE.AND.EX P1, PT, RZ, UR7, PT, P1 ;  /* 0x00000007ff007c0c */ /* 0x000fe4000bf25310 */
[----:B------:R-:W-:Y:S02]  /*11190*/  IADD3.X R3, R29, UR5, RZ, P3, !PT ;  /* 0x000000051d037c10 */ /* 0x000fe40009ffe4ff */
[----:B------:R-:W-:Y:S02]  /*111a0*/  IADD3 R4, P4, R27, UR6, RZ ;  /* 0x000000061b047c10 */ /* 0x000fe4000ff9e0ff */
[----:B0-----:R-:W-:Y:S01]  /*111b0*/  MOV R0, RZ ;  /* 0x000000ff00007202 */ /* 0x001fe20000000f00 */
[----:B------:R-:W2:Y:S01]  /*111c0*/  @P0 LDG.E R6, desc[UR40][R2.64] ;  /* 0x0000002802060981 */ /* 0x000ea2000c1e1900 */
[----:B------:R-:W-:Y:S01]  /*111d0*/  ULDC UR4, c[0x0][0x288] ;  /* 0x0000a20000047ab9 */ /* 0x000fe20000000800 */
[----:B------:R-:W-:Y:S01]  /*111e0*/  IADD3.X R5, R29, UR7, RZ, P4, !PT ;  /* 0x000000071d057c10 */ /* 0x000fe2000a7fe4ff */
[----:B------:R-:W-:Y:S01]  /*111f0*/  IMAD.U32 R8, RZ, RZ, UR4 ;  /* 0x00000004ff087e24 */ /* 0x000fe2000f8e00ff */
[----:B------:R-:W-:-:S03]  /*11200*/  ULDC.64 UR4, c[0x0][0x418] ;  /* 0x0001060000047ab9 */ /* 0x000fc60000000a00 */
[----:B------:R-:W5:Y:S04]  /*11210*/  @P1 LDG.E R0, desc[UR40][R4.64] ;  /* 0x0000002804001981 */ /* 0x000f68000c1e1900 */
[----:B--2---:R0:W-:Y:S02]  /*11220*/  STL [R1+0xc], R6 ;  /* 0x00000c0601007387 */ /* 0x0041e40000100800 */
[----:B0-----:R-:W-:-:S04]  /*11230*/  @P2 IADD3 R6, P3, R27, UR8, RZ ;  /* 0x000000081b062c10 */ /* 0x001fc8000ff7e0ff */
[----:B------:R-:W-:-:S05]  /*11240*/  @P2 IADD3.X R7, R29, UR9, RZ, P3, !PT ;  /* 0x000000091d072c10 */ /* 0x000fca0009ffe4ff */
[----:B------:R0:W2:Y:S01]  /*11250*/  @P2 LDG.E R8, desc[UR40][R6.64] ;  /* 0x0000002806082981 */ /* 0x0000a2000c1e1900 */
[----:B------:R-:W-:-:S03]  /*11260*/  UISETP.NE.U32.AND UP0, UPT, UR4, URZ, UPT ;  /* 0x0000003f0400728c */ /* 0x000fc6000bf05070 */
[----:B------:R-:W-:Y:S01]  /*11270*/  ULDC UR4, c[0x0][0x424] ;  /* 0x0001090000047ab9 */ /* 0x000fe20000000800 */
[----:B------:R-:W-:-:S03]  /*11280*/  UISETP.NE.AND.EX UP0, UPT, UR5, URZ, UPT, UP0 ;  /* 0x0000003f0500728c */ /* 0x000fc6000bf05300 */
[----:B------:R-:W-:Y:S01]  /*11290*/  ULDC UR5, c[0x0][0x2f0] ;  /* 0x0000bc0000057ab9 */ /* 0x000fe20000000800 */
[----:B------:R-:W-:-:S04]  /*112a0*/  USEL UR4, UR4, 0x1, UP0 ;  /* 0x0000000104047887 */ /* 0x000fc80008000000 */
[----:B------:R-:W-:-:S03]  /*112b0*/  UIMAD UR4, UR4, UR5, URZ ;  /* 0x00000005040472a4 */ /* 0x000fc6000f8e023f */
[----:B------:R-:W-:Y:S02]  /*112c0*/  ULDC UR5, c[0x0][0x348] ;  /* 0x0000d20000057ab9 */ /* 0x000fe40000000800 */
[----:B0-----:R-:W-:Y:S02]  /*112d0*/  IMAD.U32 R6, RZ, RZ, UR5 ;  /* 0x00000005ff067e24 */ /* 0x001fe4000f8e00ff */
[----:B------:R-:W-:Y:S01]  /*112e0*/  IMAD.U32 R7, RZ, RZ, UR4 ;  /* 0x00000004ff077e24 */ /* 0x000fe2000f8e00ff */
[----:B--2---:R0:W-:Y:S01]  /*112f0*/  STL [R1+0x18], R8 ;  /* 0x0000180801007387 */ /* 0x0041e20000100800 */
[----:B------:R-:W-:Y:S05]  /*11300*/  @P2 BRA `(.L_x_3953) ;  /* 0x0000000000142947 */ /* 0x000fea0003800000 */
[----:B------:R-:W-:Y:S05]  /*11310*/  @!P0 BRA `(.L_x_3953) ;  /* 0x0000000000108947 */ /* 0x000fea0003800000 */
[----:B0-----:R-:W2:Y:S04]  /*11320*/  LDG.E R8, desc[UR40][R2.64] ;  /* 0x0000002802087981 */ /* 0x001ea8000c1e1900 */
[----:B------:R-:W2:Y:S02]  /*11330*/  LDG.E R2, desc[UR40][R2.64+0x4] ;  /* 0x0000042802027981 */ /* 0x000ea4000c1e1900 */
[----:B--2---:R-:W-:-:S05]  /*11340*/  IMAD.IADD R2, R2, 0x1, -R8 ;  /* 0x0000000102027824 */ /* 0x004fca00078e0a08 */
[----:B------:R1:W-:Y:S02]  /*11350*/  STL [R1+0x18], R2 ;  /* 0x0000180201007387 */ /* 0x0003e40000100800 */
.L_x_3953:
        /* <DEDUP_REMOVED lines=9> */
.L_x_3954:
[----:B------:R-:W-:Y:S02]  /*113f0*/  ULDC.64 UR4, c[0x0][0xa08] ;  /* 0x0002820000047ab9 */ /* 0x000fe40000000a00 */
[----:B------:R-:W-:-:S04]  /*11400*/  ISETP.NE.U32.AND P0, PT, RZ, UR4, PT ;  /* 0x00000004ff007c0c */ /* 0x000fc8000bf05070 */
[----:B------:R-:W-:-:S13]  /*11410*/  ISETP.NE.AND.EX P0, PT, RZ, UR5, PT, P0 ;  /* 0x00000005ff007c0c */ /* 0x000fda000bf05300 */
[----:B------:R-:W-:Y:S05]  /*11420*/  @!P0 BRA `(.L_x_3955) ;  /* 0x0000000000148947 */ /* 0x000fea0003800000 */
[----:B-1----:R-:W1:Y:S02]  /*11430*/  LDC.64 R2, c[0x0][0xa08] ;  /* 0x00028200ff027b82 */ /* 0x002e640000000a00 */
[----:B-1----:R-:W-:-:S05]  /*11440*/  IMAD.WIDE R2, R30, 0x4, R2 ;  /* 0x000000041e027825 */ /* 0x002fca00078e0202 */
[----:B------:R-:W2:Y:S04]  /*11450*/  LDG.E R7, desc[UR40][R2.64] ;  /* 0x0000002802077981 */ /* 0x000ea8000c1e1900 */
[----:B------:R-:W2:Y:S02]  /*11460*/  LDG.E R2, desc[UR40][R2.64+0x4] ;  /* 0x0000042802027981 */ /* 0x000ea4000c1e1900 */
[----:B--2---:R-:W-:-:S07]  /*11470*/  IMAD.IADD R7, R2, 0x1, -R7 ;  /* 0x0000000102077824 */ /* 0x004fce00078e0a07 */
.L_x_3955:
[----:B-1----:R-:W2:Y:S04]  /*11480*/  @P1 LDG.E R2, desc[UR40][R4.64] ;  /* 0x0000002804021981 */ /* 0x002ea8000c1e1900 */
[----:B------:R-:W2:Y:S01]  /*11490*/  @P1 LDG.E R4, desc[UR40][R4.64+0x4] ;  /* 0x0000042804041981 */ /* 0x000ea2000c1e1900 */
[----:B-----5:R-:W-:Y:S01]  /*114a0*/  IMAD.IADD R7, R7, 0x1, -R33 ;  /* 0x0000000107077824 */ /* 0x020fe200078e0a21 */
[----:B------:R-:W-:Y:S01]  /*114b0*/  BSSY B0, `(.L_x_3956) ;  /* 0x00001ae000007945 */ /* 0x000fe20003800000 */
[----:B--2---:R-:W-:-:S05]  /*114c0*/  @P1 IADD3 R6, -R2, R4, RZ ;  /* 0x0000000402061210 */ /* 0x004fca0007ffe1ff */
[----:B------:R-:W-:-:S04]  /*114d0*/  IMAD.IADD R3, R7, 0x1, R6 ;  /* 0x0000000107037824 */ /* 0x000fc800078e0206 */
[----:B------:R-:W-:Y:S01]  /*114e0*/  VIADD R2, R3, 0x3f ;  /* 0x0000003f03027836 */ /* 0x000fe20000000000 */
[----:B------:R1:W-:Y:S04]  /*114f0*/  STL [R1+0x4], R3 ;  /* 0x0000040301007387 */ /* 0x0003e80000100800 */
[----:B-1----:R-:W-:-:S04]  /*11500*/  SHF.R.S32.HI R3, RZ, 0x1f, R2 ;  /* 0x0000001fff037819 */ /* 0x002fc80000011402 */
[----:B------:R-:W-:Y:S01]  /*11510*/  LEA.HI R4, R3, R2, RZ, 0x6 ;  /* 0x0000000203047211 */ /* 0x000fe200078f30ff */
[----:B------:R-:W-:-:S03]  /*11520*/  IMAD.MOV R2, RZ, RZ, -R7 ;  /* 0x000000ffff027224 */ /* 0x000fc600078e0a07 */
[----:B------:R-:W-:Y:S01]  /*11530*/  LOP3.LUT R31, R4, 0xffffffc0, RZ, 0xc0, !PT ;  /* 0xffffffc0041f7812 */ /* 0x000fe200078ec0ff */
[----:B------:R1:W-:Y:S01]  /*11540*/  STL [R1+0x3c], R4 ;  /* 0x00003c0401007387 */ /* 0x0003e20000100800 */
[----:B------:R-:W-:Y:S02]  /*11550*/  VIMNMX R5, RZ, R2, !PT ;  /* 0x00000002ff057248 */ /* 0x000fe40007fe0100 */
[----:B------:R-:W-:-:S04]  /*11560*/  VIADDMNMX R6, R31, -R7, R6, PT ;  /* 0x800000071f067246 */ /* 0x000fc80003800106 */
[----:B------:R-:W-:Y:S02]  /*11570*/  ISETP.GT.AND P0, PT, R6, R5, PT ;  /* 0x000000050600720c */ /* 0x000fe40003f04270 */
[----:B------:R-:W-:-:S11]  /*11580*/  SHF.R.U32.HI R5, RZ, 0x6, R5 ;  /* 0x00000006ff057819 */ /* 0x000fd60000011605 */
[----:B------:R-:W-:-:S05]  /*11590*/  @P0 VIADD R2, R6, 0x3f ;  /* 0x0000003f06020836 */ /* 0x000fca0000000000 */
[----:B------:R-:W-:-:S04]  /*115a0*/  @P0 SHF.R.S32.HI R3, RZ, 0x1f, R2 ;  /* 0x0000001fff030819 */ /* 0x000fc80000011402 */
[----:B------:R-:W-:Y:S01]  /*115b0*/  @P0 LEA.HI R3, R3, R2, RZ, 0x6 ;  /* 0x0000000203030211 */ /* 0x000fe200078f30ff */
[----:B------:R-:W-:-:S03]  /*115c0*/  IMAD.MOV.U32 R2, RZ, RZ, R5 ;  /* 0x000000ffff027224 */ /* 0x000fc600078e0005 */
[----:B------:R-:W-:Y:S02]  /*115d0*/  @P0 SHF.R.S32.HI R2, RZ, 0x6, R3 ;  /* 0x00000006ff020819 */ /* 0x000fe40000011403 */
[----:B------:R-:W-:Y:S02]  /*115e0*/  PLOP3.LUT P0, PT, PT, PT, PT, 0x80, 0x0 ;  /* 0x000000000000781c */ /* 0x000fe40003f0f070 */
[----:B------:R-:W-:-:S13]  /*115f0*/  ISETP.GT.AND P2, PT, R2, R5, PT ;  /* 0x000000050200720c */ /* 0x000fda0003f44270 */
[----:B-1----:R-:W-:Y:S05]  /*11600*/  @!P2 BRA `(.L_x_3957) ;  /* 0x000000180060a947 */ /* 0x002fea0003800000 */
[----:B------:R-:W-:Y:S01]  /*11610*/  UMOV UR4, 0xffffffff ;  /* 0xffffffff00047882 */ /* 0x000fe20000000000 */
[----:B------:R-:W-:Y:S02]  /*11620*/  SEL R4, R30, RZ, !P1 ;  /* 0x000000ff1e047207 */ /* 0x000fe40004800000 */
[----:B------:R-:W-:Y:S05]  /*11630*/  BRA.DIV UR4, `(.L_x_3958) ;  /* 0x0000006a045c7947 */ /* 0x000fea000b800000 */
[----:B------:R-:W1:Y:S02]  /*11640*/  S2R R3, SR_TID.X ;  /* 0x0000000000037919 */ /* 0x000e640000002100 */
[----:B-1----:R-:W-:-:S04]  /*11650*/  SHF.R.U32.HI R3, RZ, 0x5, R3 ;  /* 0x00000005ff037819 */ /* 0x002fc80000011603 */
[----:B------:R-:W-:-:S05]  /*11660*/  LOP3.LUT R3, R3, 0x3, RZ, 0xc0, !PT ;  /* 0x0000000303037812 */ /* 0x000fca00078ec0ff */
[----:B------:R1:W2:Y:S02]  /*11670*/  SHFL.IDX PT, R14, R3, RZ, 0x1f ;  /* 0x00001fff030e7589 */ /* 0x0002a400000e0000 */
.L_x_4104:
[----:B--2---:R-:W-:Y:S02]  /*11680*/  ISETP.NE.AND P0, PT, R14, RZ, PT ;  /* 0x000000ff0e00720c */ /* 0x004fe40003f05270 */
[----:B------:R-:W-:-:S11]  /*11690*/  PLOP3.LUT P6, PT, PT, PT, PT, 0x8, 0x0 ;  /* 0x000000000000781c */ /* 0x000fd60003fce170 */
[----:B------:R-:W-:Y:S05]  /*116a0*/  @P0 BRA `(.L_x_3959) ;  /* 0x00000000000c0947 */ /* 0x000fea0003800000 */
[----:B------:R-:W-:-:S03]  /*116b0*/  UMOV UR4, 0xffffffff ;  /* 0xffffffff00047882 */ /* 0x000fc60000000000 */
[----:B------:R-:W-:Y:S05]  /*116c0*/  BRA.DIV UR4, `(.L_x_3960) ;  /* 0x0000006a046c7947 */ /* 0x000fea000b800000 */
[----:B------:R-:W-:-:S13]  /*116d0*/  ELECT P6, URZ, PT ;  /* 0x00000000003f782f */ /* 0x000fda00038c0000 */
.L_x_3959:
[----:B-1----:R-:W2:Y:S01]  /*116e0*/  LDL R3, [R1+0x1c] ;  /* 0x00001c0001037983 */ /* 0x002ea20000100800 */
[----:B------:R-:W-:Y:S01]  /*116f0*/  BSSY B1, `(.L_x_3961) ;  /* 0x0000008000017945 */ /* 0x000fe20003800000 */
[----:B--2---:R-:W-:-:S04]  /*11700*/  IADD3 R3, R3, 0x1, RZ ;  /* 0x0000000103037810 */ /* 0x004fc80007ffe0ff */
[----:B------:R-:W-:-:S04]  /*11710*/  LEA.HI R6, R3, R3, RZ, 0x1 ;  /* 0x0000000303067211 */ /* 0x000fc800078f08ff */
[----:B------:R-:W-:-:S05]  /*11720*/  LOP3.LUT R6, R6, 0xfffffffe, RZ, 0xc0, !PT ;  /* 0xfffffffe06067812 */ /* 0x000fca00078ec0ff */
[----:B------:R-:W-:-:S05]  /*11730*/  IMAD.IADD R3, R3, 0x1, -R6 ;  /* 0x0000000103037824 */ /* 0x000fca00078e0a06 */
[----:B------:R-:W-:-:S04]  /*11740*/  SHF.L.U32 R3, R3, 0x1f, RZ ;  /* 0x0000001f03037819 */ /* 0x000fc800000006ff */
[----:B------:R-:W1:Y:S02]  /*11750*/  SYNCS.PHASECHK.TRANS64.TRYWAIT P0, [R23+URZ+0x28c20], R3 ;  /* 0x028c2003170075a7 */ /* 0x000e64000800017f */
[----:B-1----:R-:W-:Y:S05]  /*11760*/  @!P0 BRA `(.L_x_3962) ;  /* 0x0000006800648947 */ /* 0x002fea0003800000 */
.L_x_4107:
[----:B------:R-:W-:Y:S05]  /*11770*/  BSYNC B1 ;  /* 0x0000000000017941 */ /* 0x000fea0003800000 */
.L_x_3961:
        /* <DEDUP_REMOVED lines=10> */
.L_x_4108:
[----:B------:R-:W-:Y:S05]  /*11820*/  BSYNC B2 ;  /* 0x0000000000027941 */ /* 0x000fea0003800000 */
.L_x_3965:
        /* <DEDUP_REMOVED lines=9> */
.L_x_3968:
[----:B------:R-:W-:Y:S05]  /*118c0*/  BSYNC B2 ;  /* 0x0000000000027941 */ /* 0x000fea0003800000 */
.L_x_3967:
[----:B------:R-:W-:Y:S01]  /*118d0*/  IMAD.MOV.U32 R12, RZ, RZ, RZ ;  /* 0x000000ffff0c7224 */ /* 0x000fe200078e00ff */
[----:B------:R-:W-:Y:S01]  /*118e0*/  UIADD3 UR4, UP0, UR38, 0x570, URZ ;  /* 0x0000057026047890 */ /* 0x000fe2000ff1e03f */
[----:B------:R-:W-:Y:S01]  /*118f0*/  IMAD R7, R2, 0x40, R0 ;  /* 0x0000004002077824 */ /* 0x000fe200078e0200 */
[----:B------:R-:W-:Y:S01]  /*11900*/  PLOP3.LUT P0, PT, PT, PT, PT, 0x80, 0x0 ;  /* 0x000000000000781c */ /* 0x000fe20003f0f070 */
[----:B0-----:R-:W-:Y:S01]  /*11910*/  IMAD R8, R24, 0x2000, R23 ;  /* 0x0000200018087824 */ /* 0x001fe200078e0217 */
[----:B------:R-:W-:Y:S01]  /*11920*/  R2UR UR10, R12 ;  /* 0x000000000c0a72ca */ /* 0x000fe200000e0000 */
[----:B------:R-:W-:Y:S01]  /*11930*/  VIADD R9, R3, 0x28c90 ;  /* 0x00028c9003097836 */ /* 0x000fe20000000000 */
[----:B------:R-:W-:Y:S01]  /*11940*/  IADD3 R7, R7, -0x40, RZ ;  /* 0xffffffc007077810 */ /* 0x000fe20007ffe0ff */
[----:B------:R-:W-:Y:S01]  /*11950*/  VIADD R8, R8, 0x22400 ;  /* 0x0002240008087836 */ /* 0x000fe20000000000 */
[----:B------:R-:W-:Y:S01]  /*11960*/  UIADD3.X UR5, URZ, UR39, URZ, UP0, !UPT ;  /* 0x000000273f057290 */ /* 0x000fe200087fe43f */
[----:B------:R-:W-:Y:S01]  /*11970*/  UMOV UR6, 0x0 ;  /* 0x0000000000067882 */ /* 0x000fe20000000000 */
[----:B------:R-:W-:-:S10]  /*11980*/  UMOV UR7, 0x12f00000 ;  /* 0x12f0000000077882 */ /* 0x000fd40000000000 */
.L_x_3969:
        /* <DEDUP_REMOVED lines=13> */
.L_x_4109:
[----:B------:R-:W-:Y:S05]  /*11a60*/  BSYNC B2 ;  /* 0x0000000000027941 */ /* 0x000fea0003800000 */
.L_x_3970:
        /* <DEDUP_REMOVED lines=11> */
.L_x_3973:
[----:B------:R-:W-:Y:S05]  /*11b20*/  BSYNC B2 ;  /* 0x0000000000027941 */ /* 0x000fea0003800000 */
.L_x_3972:
        /* <DEDUP_REMOVED lines=9> */
.L_x_3974:
        /* <DEDUP_REMOVED lines=12> */
[----:B------:R-:W-:Y:S01]  /*11c80*/  R2UR UR7, R11 ;  /* 0x000000000b0772ca */ /* 0x000fe200000e0000 */
[----:B------:R-:W-:Y:S01]  /*11c90*/  UMOV UR10, 0x40 ;  /* 0x00000040000a7882 */ /* 0x000fe20000000000 */
[----:B------:R-:W-:-:S13]  /*11ca0*/  PLOP3.LUT P0, PT, PT, PT, PT, 0x80, 0x0 ;  /* 0x000000000000781c */ /* 0x000fda0003f0f070 */
.L_x_3975:
        /* <DEDUP_REMOVED lines=15> */
.L_x_3976:
        /* <DEDUP_REMOVED lines=15> */
.L_x_3977:
        /* <DEDUP_REMOVED lines=15> */
.L_x_3978:
        /* <DEDUP_REMOVED lines=15> */
.L_x_3979:
        /* <DEDUP_REMOVED lines=11> */
[----:B------:R-:W-:Y:S01]  /*12120*/  UMOV UR10, 0x180 ;  /* 0x00000180000a7882 */ /* 0x000fe20000000000 */
[----:B------:R-:W-:Y:S02]  /*12130*/  R2UR UR7, R11 ;  /* 0x000000000b0772ca */ /* 0x000fe400000e0000 */
[----:B------:R-:W-:Y:S02]  /*12140*/  PLOP3.LUT P0, PT, PT, PT, PT, 0x80, 0x0 ;  /* 0x000000000000781c */ /* 0x000fe40003f0f070 */
[----:B------:R-:W-:-:S11]  /*12150*/  IADD3 R8, R6, 0xc400, RZ ;  /* 0x0000c40006087810 */ /* 0x000fd60007ffe0ff */
.L_x_3980:
        /* <DEDUP_REMOVED lines=15> */
.L_x_3981:
        /* <DEDUP_REMOVED lines=10> */
.L_x_3964:
[----:B------:R-:W-:Y:S05]  /*122f0*/  BSYNC B1 ;  /* 0x0000000000017941 */ /* 0x000fea0003800000 */
.L_x_3963:
[----:B------:R-:W-:Y:S01]  /*12300*/  VIADD R9, R2, 0xfffffffe ;  /* 0xfffffffe02097836 */ /* 0x000fe20000000000 */
[----:B------:R-:W-:Y:S01]  /*12310*/  PLOP3.LUT P0, PT, PT, PT, PT, 0x8, 0x0 ;  /* 0x000000000000781c */ /* 0x000fe20003f0e170 */
[----:B------:R-:W-:-:S03]  /*12320*/  VIADD R24, R24, 0x1 ;  /* 0x0000000118187836 */ /* 0x000fc60000000000 */
[----:B------:R-:W-:Y:S02]  /*12330*/  ISETP.GE.AND P2, PT, R9, R5, PT ;  /* 0x000000050900720c */ /* 0x000fe40003f46270 */
[----:B------:R-:W-:-:S04]  /*12340*/  ISETP.NE.AND P1, PT, R24, 0x2, PT ;  /* 0x000000021800780c */ /* 0x000fc80003f25270 */
[----:B------:R-:W-:Y:S02]  /*12350*/  SEL R2, RZ, 0x1, P1 ;  /* 0x00000001ff027807 */ /* 0x000fe40000800000 */
[----:B------:R-:W-:Y:S02]  /*12360*/  SEL R24, R24, RZ, P1 ;  /* 0x000000ff18187207 */ /* 0x000fe40000800000 */
[----:B------:R-:W-:-:S03]  /*12370*/  LOP3.LUT R28, R28, R2, RZ, 0x3c, !PT ;  /* 0x000000021c1c7212 */ /* 0x000fc600078e3cff */
[----:B------:R-:W-:Y:S05]  /*12380*/  @!P2 BRA `(.L_x_3957) ;  /* 0x0000000c0000a947 */ /* 0x000fea0003800000 */
.L_x_4001:
[----:B------:R-:W-:Y:S05]  /*12390*/  YIELD ;  /* 0x0000000000007946 */ /* 0x000fea0003800000 */
[----:B------:R-:W-:Y:S04]  /*123a0*/  BSSY B1, `(.L_x_3982) ;  /* 0x00000b6000017945 */ /* 0x000fe80003800000 */
[----:B------:R-:W-:Y:S05]  /*123b0*/  @!P6 BRA `(.L_x_3983) ;  /* 0x0000000800d0e947 */ /* 0x000fea0003800000 */
[----:B------:R-:W-:Y:S01]  /*123c0*/  IMAD R6, R24, 0x8, R23 ;  /* 0x0000000818067824 */ /* 0x000fe200078e0217 */
[----:B------:R-:W-:Y:S01]  /*123d0*/  SHF.L.U32 R2, R28, 0x1f, RZ ;  /* 0x0000001f1c027819 */ /* 0x000fe200000006ff */
[----:B-1----:R-:W1:Y:S01]  /*123e0*/  S2R R3, SR_TID.X ;  /* 0x0000000000037919 */ /* 0x002e620000002100 */
[----:B------:R-:W-:Y:S02]  /*123f0*/  BSSY B2, `(.L_x_3984) ;  /* 0x0000005000027945 */ /* 0x000fe40003800000 */
[----:B------:R-:W2:Y:S01]  /*12400*/  SYNCS.PHASECHK.TRANS64.TRYWAIT P1, [R6+URZ+0x28ca0], R2 ;  /* 0x028ca002060075a7 */ /* 0x000ea2000802017f */
[----:B-1----:R-:W-:-:S04]  /*12410*/  LOP3.LUT R3, R3, 0x7f, RZ, 0xc0, !PT ;  /* 0x0000007f03037812 */ /* 0x002fc800078ec0ff */
[----:B------:R-:W-:Y:S01]  /*12420*/  ISETP.NE.AND P2, PT, R3, RZ, PT ;  /* 0x000000ff0300720c */ /* 0x000fe20003f45270 */
[----:B--2---:R-:W-:-:S12]  /*12430*/  @!P1 BRA `(.L_x_3985) ;  /* 0x0000005c006c9947 */ /* 0x004fd80003800000 */
.L_x_4110:
[----:B------:R-:W-:Y:S05]  /*12440*/  BSYNC B2 ;  /* 0x0000000000027941 */ /* 0x000fea0003800000 */
.L_x_3984:
[----:B------:R-:W-:Y:S04]  /*12450*/  BSSY B2, `(.L_x_3986) ;  /* 0x0000009000027945 */ /* 0x000fe80003800000 */
        /* <DEDUP_REMOVED lines=8> */
.L_x_3987:
[----:B------:R-:W-:Y:S05]  /*124e0*/  BSYNC B2 ;  /* 0x0000000000027941 */ /* 0x000fea0003800000 */
.L_x_3986:
[----:B------:R-:W-:Y:S01]  /*124f0*/  IMAD.MOV.U32 R10, RZ, RZ, RZ ;  /* 0x000000ffff0a7224 */ /* 0x000fe200078e00ff */
[----:B------:R-:W-:Y:S01]  /*12500*/  LEA R3, R24, R23, 0xd ;  /* 0x0000001718037211 */ /* 0x000fe200078e68ff */
        /* <DEDUP_REMOVED lines=9> */
.L_x_3988:
        /* <DEDUP_REMOVED lines=13> */
.L_x_4111:
[----:B------:R-:W-:Y:S05]  /*12670*/  BSYNC B2 ;  /* 0x0000000000027941 */ /* 0x000fea0003800000 */
.L_x_3989:
        /* <DEDUP_REMOVED lines=11> */
.L_x_3992:
[----:B------:R-:W-:Y:S05]  /*12730*/  BSYNC B2 ;  /* 0x0000000000027941 */ /* 0x000fea0003800000 */
.L_x_3991:
[----:B------:R-:W-:Y:S01]  /*12740*/  R2UR UR6, R2 ;  /* 0x00000000020672ca */ /* 0x000fe200000e0000 */
[----:B------:R-:W-:Y:S01]  /*12750*/  UIADD3 UR4, UP0, UR38, 0x670, URZ ;  /* 0x0000067026047890 */ /* 0x000fe2000ff1e03f */
[----:B------:R-:W-:Y:S01]  /*12760*/  R2UR UR7, R3 ;  /* 0x00000000030772ca */ /* 0x000fe200000e0000 */
[----:B------:R-:W-:Y:S01]  /*12770*/  VIADD R6, R6, 0x28cb0 ;  /* 0x00028cb006067836 */ /* 0x000fe20000000000 */
[----:B------:R-:W-:Y:S01]  /*12780*/  LEA R7, R24, R23, 0x10 ;  /* 0x0000001718077211 */ /* 0x000fe200078e80ff */
[----:B------:R-:W-:Y:S01]  /*12790*/  UIADD3.X UR5, URZ, UR39, URZ, UP0, !UPT ;  /* 0x000000273f057290 */ /* 0x000fe200087fe43f */
[----:B------:R-:W-:Y:S02]  /*127a0*/  R2UR UR10, R10 ;  /* 0x000000000a0a72ca */ /* 0x000fe400000e0000 */
[----:B------:R-:W-:Y:S01]  /*127b0*/  PLOP3.LUT P1, PT, PT, PT, PT, 0x80, 0x0 ;  /* 0x000000000000781c */ /* 0x000fe20003f2f070 */
[----:B------:R-:W-:-:S12]  /*127c0*/  VIADD R10, R7, 0x400 ;  /* 0x00000400070a7836 */ /* 0x000fd80000000000 */
.L_x_3993:
        /* <DEDUP_REMOVED lines=15> */
.L_x_3994:
        /* <DEDUP_REMOVED lines=15> */
.L_x_3995:
        /* <DEDUP_REMOVED lines=15> */
.L_x_3996:
        /* <DEDUP_REMOVED lines=15> */
.L_x_3997:
        /* <DEDUP_REMOVED lines=15> */
.L_x_3998:
        /* <DEDUP_REMOVED lines=15> */
.L_x_3999:
        /* <DEDUP_REMOVED lines=15> */
.L_x_4000:
        /* <DEDUP_REMOVED lines=10> */
.L_x_3983:
[----:B------:R-:W-:Y:S05]  /*12f00*/  BSYNC B1 ;  /* 0x0000000000017941 */ /* 0x000fea0003800000 */
.L_x_3982:
[C---:B------:R-:W-:Y:S01]  /*12f10*/  ISETP.GT.AND P2, PT, R9.reuse, R5, PT ;  /* 0x000000050900720c */ /* 0x040fe20003f44270 */
[----:B------:R-:W-:Y:S02]  /*12f20*/  VIADD R24, R24, 0x1 ;  /* 0x0000000118187836 */ /* 0x000fe40000000000 */
[----:B------:R-:W-:-:S03]  /*12f30*/  VIADD R9, R9, 0xffffffff ;  /* 0xffffffff09097836 */ /* 0x000fc60000000000 */
[----:B------:R-:W-:-:S04]  /*12f40*/  ISETP.NE.AND P1, PT, R24, 0x2, PT ;  /* 0x000000021800780c */ /* 0x000fc80003f25270 */
[----:B------:R-:W-:Y:S02]  /*12f50*/  SEL R2, RZ, 0x1, P1 ;  /* 0x00000001ff027807 */ /* 0x000fe40000800000 */
[----:B------:R-:W-:Y:S02]  /*12f60*/  SEL R24, R24, RZ, P1 ;  /* 0x000000ff18187207 */ /* 0x000fe40000800000 */
[----:B------:R-:W-:Y:S01]  /*12f70*/  LOP3.LUT R28, R28, R2, RZ, 0x3c, !PT ;  /* 0x000000021c1c7212 */ /* 0x000fe200078e3cff */
[----:B------:R-:W-:Y:S06]  /*12f80*/  @P2 BRA `(.L_x_4001) ;  /* 0xfffffff400002947 */ /* 0x000fec000383ffff */
.L_x_3957:
[----:B------:R-:W-:Y:S05]  /*12f90*/  BSYNC B0 ;  /* 0x0000000000007941 */ /* 0x000fea0003800000 */
.L_x_3956:
[----:B------:R-:W2:Y:S01]  /*12fa0*/  LDL R2, [R1+0x4] ;  /* 0x0000040001027983 */ /* 0x000ea20000100800 */
[----:B------:R-:W-:Y:S05]  /*12fb0*/  @!P0 WARPSYNC.ALL ;  /* 0x0000000000008948 */ /* 0x000fea0003800000 */
[----:B------:R-:W-:Y:S06]  /*12fc0*/  @!P0 BAR.SYNC.DEFER_BLOCKING 0xc, 0x180 ;  /* 0x0306000000008b1d */ /* 0x000fec0000010000 */
[----:B------:R-:W-:Y:S01]  /*12fd0*/  BSSY B7, `(.L_x_4002) ;  /* 0x000037c000077945 */ /* 0x000fe20003800000 */
[----:B--2---:R-:W-:-:S13]  /*12fe0*/  ISETP.GT.AND P0, PT, R2, RZ, PT ;  /* 0x000000ff0200720c */ /* 0x004fda0003f04270 */
[----:B------:R-:W-:Y:S05]  /*12ff0*/  @P0 BRA `(.L_x_4003) ;  /* 0x0000000000440947 */ /* 0x000fea0003800000 */
[----:B------:R-:W2:Y:S02]  /*13000*/  S2R R2, SR_TID.X ;  /* 0x0000000000027919 */ /* 0x000ea40000002100 */
[----:B--2---:R-:W-:-:S04]  /*13010*/  LOP3.LUT R2, R2, 0x7f, RZ, 0xc0, !PT ;  /* 0x0000007f02027812 */ /* 0x004fc800078ec0ff */
[----:B------:R-:W-:-:S13]  /*13020*/  ISETP.NE.AND P0, PT, R2, RZ, PT ;  /* 0x000000ff0200720c */ /* 0x000fda0003f05270 */
[----:B------:R-:W-:Y:S05]  /*13030*/  @P0 BRA `(.L_x_4004) ;  /* 0x0000003400d40947 */ /* 0x000fea0003800000 */
[----:B------:R-:W2:Y:S01]  /*13040*/  S2R R5, SR_LANEID ;  /* 0x0000000000057919 */ /* 0x000ea20000000000 */
[----:B------:R-:W-:Y:S01]  /*13050*/  VOTEU.ANY UR4, UPT, PT ;  /* 0x0000000000047886 */ /* 0x000fe200038e0100 */
[----:B-1----:R-:W1:Y:S01]  /*13060*/  LDC.64 R2, c[0x0][0xc60] ;  /* 0x00031800ff027b82 */ /* 0x002e620000000a00 */
[----:B------:R-:W2:Y:S02]  /*13070*/  FLO.U32 R0, UR4 ;  /* 0x0000000400007d00 */ /* 0x000ea400080e0000 */
[----:B--2---:R-:W-:-:S06]  /*13080*/  ISETP.EQ.U32.AND P0, PT, R0, R5, PT ;  /* 0x000000050000720c */ /* 0x004fcc0003f02070 */
[----:B------:R-:W1:Y:S07]  /*13090*/  POPC R5, UR4 ;  /* 0x0000000400057d09 */ /* 0x000e6e0008000000 */
[----:B-1----:R-:W2:Y:S01]  /*130a0*/  @P0 ATOMG.E.ADD.STRONG.GPU PT, R3, desc[UR40][R2.64], R5 ;  /* 0x00000005020309a8 */ /* 0x002ea200081ee1e8 */
[----:B------:R-:W1:Y:S02]  /*130b0*/  S2R R4, SR_LTMASK ;  /* 0x0000000000047919 */ /* 0x000e640000003900 */
[----:B-1----:R-:W-:-:S04]  /*130c0*/  LOP3.LUT R4, R4, UR4, RZ, 0xc0, !PT ;  /* 0x0000000404047c12 */ /* 0x002fc8000f8ec0ff */
[----:B------:R-:W1:Y:S01]  /*130d0*/  POPC R7, R4 ;  /* 0x0000000400077309 */ /* 0x000e620000000000 */
[----:B--2---:R-:W1:Y:S02]  /*130e0*/  SHFL.IDX PT, R0, R3, R0, 0x1f ;  /* 0x00001f0003007589 */ /* 0x004e6400000e0000 */
[----:B-1----:R-:W-:Y:S01]  /*130f0*/  IADD3 R16, R0, UR36, R7 ;  /* 0x0000002400107c10 */ /* 0x002fe2000fffe007 */
[----:B------:R-:W-:Y:S06]  /*13100*/  BRA `(.L_x_4004) ;  /* 0x0000003400a07947 */ /* 0x000fec0003800000 */
.L_x_4003:
        /* <DEDUP_REMOVED lines=10> */
[----:B-1----:R-:W1:Y:S01]  /*131b0*/  LDC.64 R2, c[0x4][R2] ;  /* 0x0100000002027b82 */ /* 0x002e620000000a00 */
[----:B------:R-:W-:Y:S01]  /*131c0*/  IMAD.U32 R6, RZ, RZ, UR8 ;  /* 0x00000008ff067e24 */ /* 0x000fe2000f8e00ff */
[----:B------:R-:W-:Y:S01]  /*131d0*/  MOV R13, RZ ;  /* 0x000000ff000d7202 */ /* 0x000fe20000000f00 */
[----:B------:R-:W-:Y:S02]  /*131e0*/  IMAD.U32 R7, RZ, RZ, UR9 ;  /* 0x00000009ff077e24 */ /* 0x000fe4000f8e00ff */
[----:B------:R-:W-:-:S02]  /*131f0*/  IMAD.U32 R10, RZ, RZ, UR4 ;  /* 0x00000004ff0a7e24 */ /* 0x000fc4000f8e00ff */
[----:B------:R-:W-:Y:S02]  /*13200*/  IMAD.U32 R11, RZ, RZ, UR5 ;  /* 0x00000005ff0b7e24 */ /* 0x000fe4000f8e00ff */
[----:B0-----:R-:W-:Y:S02]  /*13210*/  IMAD.MOV.U32 R8, RZ, RZ, 0x70 ;  /* 0x00000070ff087424 */ /* 0x001fe400078e00ff */
[----:B------:R-:W-:-:S07]  /*13220*/  IMAD.MOV.U32 R12, RZ, RZ, 0x1 ;  /* 0x00000001ff0c7424 */ /* 0x000fce00078e00ff */
[----:B------:R-:W-:-:S07]  /*13230*/  LEPC R20, `(.L_x_4006) ;  /* 0x000000001014794e */ /* 0x000fce0000000000 */
[----:B-1----:R-:W-:Y:S05]  /*13240*/  CALL.ABS.NOINC R2 ;  /* 0x0000000002007343 */ /* 0x002fea0003c00000 */
.L_x_4006:
[----:B------:R-:W-:Y:S05]  /*13250*/  BSYNC B6 ;  /* 0x0000000000067941 */ /* 0x000fea0003800000 */
.L_x_4005:
        /* <DEDUP_REMOVED lines=8> */
[----:B-1----:R1:W2:Y:S01]  /*132e0*/  LDC.64 R2, c[0x4][R34] ;  /* 0x0100000022027b82 */ /* 0x0022a20000000a00 */
[----:B------:R-:W-:Y:S01]  /*132f0*/  IMAD.U32 R4, RZ, RZ, UR6 ;  /* 0x00000006ff047e24 */ /* 0x000fe2000f8e00ff */
[----:B------:R-:W-:Y:S01]  /*13300*/  MOV R11, UR5 ;  /* 0x00000005000b7c02 */ /* 0x000fe20008000f00 */
[----:B------:R-:W-:Y:S02]  /*13310*/  IMAD.U32 R5, RZ, RZ, UR7 ;  /* 0x00000007ff057e24 */ /* 0x000fe4000f8e00ff */
[----:B------:R-:W-:Y:S02]  /*13320*/  IMAD.U32 R6, RZ, RZ, UR8 ;  /* 0x00000008ff067e24 */ /* 0x000fe4000f8e00ff */
[----:B------:R-:W-:-:S02]  /*13330*/  IMAD.U32 R7, RZ, RZ, UR9 ;  /* 0x00000009ff077e24 */ /* 0x000fc4000f8e00ff */
[----:B------:R-:W-:Y:S02]  /*13340*/  IMAD.U32 R10, RZ, RZ, UR4 ;  /* 0x00000004ff0a7e24 */ /* 0x000fe4000f8e00ff */
[----:B0-----:R-:W-:Y:S02]  /*13350*/  IMAD.MOV.U32 R8, RZ, RZ, 0x70 ;  /* 0x00000070ff087424 */ /* 0x001fe400078e00ff */
[----:B------:R-:W-:Y:S02]  /*13360*/  IMAD.MOV.U32 R12, RZ, RZ, 0x1 ;  /* 0x00000001ff0c7424 */ /* 0x000fe400078e00ff */
[----:B-1----:R-:W-:-:S07]  /*13370*/  IMAD.MOV.U32 R13, RZ, RZ, RZ ;  /* 0x000000ffff0d7224 */ /* 0x002fce00078e00ff */
[----:B------:R-:W-:-:S07]  /*13380*/  LEPC R20, `(.L_x_4009) ;  /* 0x000000001014794e */ /* 0x000fce0000000000 */
[----:B--2---:R-:W-:Y:S05]  /*13390*/  CALL.ABS.NOINC R2 ;  /* 0x0000000002007343 */ /* 0x004fea0003c00000 */
.L_x_4009:
        /* <DEDUP_REMOVED lines=15> */
.L_x_4008:
[----:B------:R-:W-:Y:S05]  /*13490*/  BSYNC B6 ;  /* 0x0000000000067941 */ /* 0x000fea0003800000 */
.L_x_4007:
[----:B------:R-:W2:Y:S01]  /*134a0*/  LDL R34, [R1+0x4] ;  /* 0x0000040001227983 */ /* 0x000ea20000100800 */
[----:B------:R-:W-:Y:S01]  /*134b0*/  ULDC.64 UR4, c[0x0][0x9f8] ;  /* 0x00027e0000047ab9 */ /* 0x000fe20000000a00 */
[----:B------:R-:W3:Y:S01]  /*134c0*/  LDC R10, c[0x0][0x430] ;  /* 0x00010c00ff0a7b82 */ /* 0x000ee20000000800 */
[----:B------:R-:W-:Y:S01]  /*134d0*/  ISETP.NE.U32.AND P0, PT, RZ, UR4, PT ;  /* 0x00000004ff007c0c */ /* 0x000fe2000bf05070 */
[----:B------:R-:W4:Y:S03]  /*134e0*/  S2R R20, SR_TID.X ;  /* 0x0000000000147919 */ /* 0x000f260000002100 */
[----:B------:R-:W-:-:S13]  /*134f0*/  ISETP.NE.AND.EX P0, PT, RZ, UR5, PT, P0 ;  /* 0x00000005ff007c0c */ /* 0x000fda000bf05300 */
[----:B------:R-:W-:Y:S01]  /*13500*/  @P0 IADD3 R2, P1, R27, UR4, RZ ;  /* 0x000000041b020c10 */ /* 0x000fe2000ff3e0ff */
[----:B------:R-:W0:Y:S01]  /*13510*/  S2R R11, SR_TID.X ;  /* 0x00000000000b7919 */ /* 0x000e220000002100 */
[----:B------:R-:W-:Y:S02]  /*13520*/  ULDC UR4, c[0x0][0x320] ;  /* 0x0000c80000047ab9 */ /* 0x000fe40000000800 */
[----:B-1----:R-:W-:-:S05]  /*13530*/  @P0 IADD3.X R3, R29, UR5, RZ, P1, !PT ;  /* 0x000000051d030c10 */ /* 0x002fca0008ffe4ff */
[----:B------:R1:W2:Y:S01]  /*13540*/  @P0 LDG.E R30, desc[UR40][R2.64] ;  /* 0x00000028021e0981 */ /* 0x0002a2000c1e1900 */
[----:B----4-:R-:W-:-:S04]  /*13550*/  LOP3.LUT R20, R20, 0x7f, RZ, 0xc0, !PT ;  /* 0x0000007f14147812 */ /* 0x010fc800078ec0ff */
[----:B------:R-:W-:Y:S02]  /*13560*/  SHF.R.U32.HI R21, RZ, 0x3, R20 ;  /* 0x00000003ff157819 */ /* 0x000fe40000011614 */
[----:B------:R-:W4:Y:S02]  /*13570*/  S2R R20, SR_TID.X ;  /* 0x0000000000147919 */ /* 0x000f240000002100 */
[----:B----4-:R-:W-:-:S05]  /*13580*/  IMAD.SHL.U32 R20, R20, 0x10, RZ ;  /* 0x0000001014147824 */ /* 0x010fca00078e00ff */
[----:B------:R-:W-:Y:S02]  /*13590*/  LOP3.LUT R20, R21, 0x70, R20, 0xf8, !PT ;  /* 0x0000007015147812 */ /* 0x000fe400078ef814 */
[----:B------:R-:W4:Y:S01]  /*135a0*/  S2R R21, SR_TID.X ;  /* 0x0000000000157919 */ /* 0x000f220000002100 */
[----:B---3--:R-:W-:Y:S02]  /*135b0*/  ISETP.NE.AND P1, PT, R10, 0x1, PT ;  /* 0x000000010a00780c */ /* 0x008fe40003f25270 */
[----:B------:R-:W-:-:S11]  /*135c0*/  IADD3 R31, R31, -0x40, RZ ;  /* 0xffffffc01f1f7810 */ /* 0x000fd60007ffe0ff */
[----:B------:R-:W3:Y:S08]  /*135d0*/  @P1 LDC R0, c[0x0][0x434] ;  /* 0x00010d00ff001b82 */ /* 0x000ef00000000800 */
[----:B-1----:R-:W1:Y:S01]  /*135e0*/  @P1 LDC R2, c[0x0][0x438] ;  /* 0x00010e00ff021b82 */ /* 0x002e620000000800 */
[----:B----4-:R-:W-:-:S05]  /*135f0*/  IMAD.SHL.U32 R21, R21, 0x8, RZ ;  /* 0x0000000815157824 */ /* 0x010fca00078e00ff */
[----:B------:R-:W-:-:S04]  /*13600*/  LOP3.LUT R21, R21, 0x38, RZ, 0xc0, !PT ;  /* 0x0000003815157812 */ /* 0x000fc800078ec0ff */
[----:B------:R-:W-:-:S04]  /*13610*/  LOP3.LUT R21, R21, 0x40, RZ, 0xfc, !PT ;  /* 0x0000004015157812 */ /* 0x000fc800078efcff */
[----:B------:R-:W-:Y:S02]  /*13620*/  ISETP.GE.AND P2, PT, R21, UR4, PT ;  /* 0x0000000415007c0c */ /* 0x000fe4000bf46270 */
[----:B------:R-:W4:Y:S01]  /*13630*/  S2R R21, SR_TID.X ;  /* 0x0000000000157919 */ /* 0x000f220000002100 */
[----:B------:R-:W-:Y:S02]  /*13640*/  IMAD.IADD R3, R20, 0x1, R31 ;  /* 0x0000000114037824 */ /* 0x000fe400078e021f */
[----:B0-----:R-:W-:Y:S02]  /*13650*/  IMAD.SHL.U32 R11, R11, 0x8, RZ ;  /* 0x000000080b0b7824 */ /* 0x001fe400078e00ff */
[----:B------:R-:W-:-:S03]  /*13660*/  IMAD.IADD R8, R3, 0x1, R33 ;  /* 0x0000000103087824 */ /* 0x000fc600078e0221 */
[----:B------:R-:W-:Y:S02]  /*13670*/  LOP3.LUT R11, R11, 0x38, RZ, 0xc0, !PT ;  /* 0x000000380b0b7812 */ /* 0x000fe400078ec0ff */
[----:B------:R-:W-:-:S04]  /*13680*/  LOP3.LUT R22, R22, 0xffffffbf, RZ, 0xc0, !PT ;  /* 0xffffffbf16167812 */ /* 0x000fc800078ec0ff */
[----:B------:R-:W-:Y:S01]  /*13690*/  @P2 LOP3.LUT R22, R22, 0x40, RZ, 0xfc, !PT ;  /* 0x0000004016162812 */ /* 0x000fe200078efcff */
[----:B------:R-:W0:Y:S01]  /*136a0*/  S2R R12, SR_TID.X ;  /* 0x00000000000c7919 */ /* 0x000e220000002100 */
[----:B------:R-:W-:Y:S02]  /*136b0*/  SEL R9, RZ, 0xffffffff, P2 ;  /* 0xffffffffff097807 */ /* 0x000fe40001000000 */
[----:B------:R-:W-:Y:S02]  /*136c0*/  LOP3.LUT R22, R22, 0xffffff7f, RZ, 0xc0, !PT ;  /* 0xffffff7f16167812 */ /* 0x000fe400078ec0ff */
[----:B----4-:R-:W-:-:S04]  /*136d0*/  SHF.L.U32 R21, R21, 0x3, RZ ;  /* 0x0000000315157819 */ /* 0x010fc800000006ff */
[----:B------:R-:W-:Y:S01]  /*136e0*/  LOP3.LUT R21, R21, 0x38, RZ, 0xc0, !PT ;  /* 0x0000003815157812 */ /* 0x000fe200078ec0ff */
[----:B------:R-:W-:Y:S02]  /*136f0*/  IMAD.SHL.U32 R9, R9, 0x2, RZ ;  /* 0x0000000209097824 */ /* 0x000fe400078e00ff */
[----:B------:R-:W-:Y:S02]  /*13700*/  IMAD.MOV.U32 R36, RZ, RZ, RZ ;  /* 0x000000ffff247224 */ /* 0x000fe400078e00ff */
[----:B0-----:R-:W-:-:S05]  /*13710*/  IMAD.SHL.U32 R12, R12, 0x8, RZ ;  /* 0x000000080c0c7824 */ /* 0x001fca00078e00ff */
[----:B------:R-:W-:-:S04]  /*13720*/  LOP3.LUT R12, R12, 0x38, RZ, 0xc0, !PT ;  /* 0x000000380c0c7812 */ /* 0x000fc800078ec0ff */
[----:B------:R-:W-:Y:S01]  /*13730*/  LOP3.LUT R12, R12, 0x180, RZ, 0xfc, !PT ;  /* 0x000001800c0c7812 */ /* 0x000fe200078efcff */
[----:B------:R-:W-:Y:S01]  /*13740*/  UMOV UR5, 0xffffffff ;  /* 0xffffffff00057882 */ /* 0x000fe20000000000 */
[----:B--2---:R-:W-:Y:S01]  /*13750*/  ISETP.GE.AND P0, PT, R3, R34, PT ;  /* 0x000000220300720c */ /* 0x004fe20003f06270 */
[----:B---3--:R-:W-:-:S03]  /*13760*/  @P1 IMAD.HI.U32 R3, R8, R0, RZ ;  /* 0x0000000008031227 */ /* 0x008fc600078e00ff */
[----:B------:R-:W-:Y:S01]  /*13770*/  ISETP.GT.U32.OR P0, PT, R20, 0x3f, P0 ;  /* 0x0000003f1400780c */ /* 0x000fe20000704470 */
[----:B------:R-:W-:Y:S01]  /*13780*/  IMAD.MOV.U32 R0, RZ, RZ, R8 ;  /* 0x000000ffff007224 */ /* 0x000fe200078e0008 */
[----:B-1----:R-:W-:Y:S02]  /*13790*/  @P1 SHF.R.U32.HI R0, RZ, R2, R3 ;  /* 0x00000002ff001219 */ /* 0x002fe40000011603 */
[----:B------:R-:W-:Y:S02]  /*137a0*/  ISETP.GE.AND P1, PT, R11, UR4, PT ;  /* 0x000000040b007c0c */ /* 0x000fe4000bf26270 */
[C---:B------:R-:W-:Y:S02]  /*137b0*/  LOP3.LUT R34, R21.reuse, 0x80, RZ, 0xfc, !PT ;  /* 0x0000008015227812 */ /* 0x040fe400078efcff */
[----:B------:R-:W-:Y:S02]  /*137c0*/  LOP3.LUT R21, R21, 0xc0, RZ, 0xfc, !PT ;  /* 0x000000c015157812 */ /* 0x000fe400078efcff */
[----:B------:R-:W-:-:S03]  /*137d0*/  SEL R4, RZ, 0x1, P1 ;  /* 0x00000001ff047807 */ /* 0x000fc60000800000 */
[----:B------:R-:W0:Y:S04]  /*137e0*/  @!P0 LDC.64 R2, c[0x0][0x428] ;  /* 0x00010a00ff028b82 */ /* 0x000e280000000a00 */
[----:B------:R-:W-:Y:S02]  /*137f0*/  @P1 LOP3.LUT R22, R22, 0x80, RZ, 0xfc, !PT ;  /* 0x0000008016161812 */ /* 0x000fe400078efcff */
[----:B------:R-:W-:Y:S02]  /*13800*/  ISETP.GE.AND P1, PT, R21, UR4, PT ;  /* 0x0000000415007c0c */ /* 0x000fe4000bf26270 */
[----:B------:R-:W1:Y:S01]  /*13810*/  S2R R21, SR_TID.X ;  /* 0x0000000000157919 */ /* 0x000e620000002100 */
[----:B------:R-:W-:Y:S02]  /*13820*/  LOP3.LUT R9, R9, 0x2, R4, 0xe2, !PT ;  /* 0x0000000209097812 */ /* 0x000fe400078ee204 */
[----:B------:R-:W-:Y:S01]  /*13830*/  ISETP.GE.AND P2, PT, R34, UR4, PT ;  /* 0x0000000422007c0c */ /* 0x000fe2000bf46270 */
[----:B------:R-:W2:Y:S01]  /*13840*/  @!P0 LDC.64 R4, c[0x0][0x418] ;  /* 0x00010600ff048b82 */ /* 0x000ea20000000a00 */
[----:B------:R-:W-:-:S02]  /*13850*/  SEL R7, RZ, 0x8, P1 ;  /* 0x00000008ff077807 */ /* 0x000fc40000800000 */
[----:B------:R-:W-:Y:S02]  /*13860*/  SEL R6, RZ, 0x4, P2 ;  /* 0x00000004ff067807 */ /* 0x000fe40001000000 */
[----:B------:R-:W-:Y:S02]  /*13870*/  SHF.R.S32.HI R34, RZ, 0x1f, R30 ;  /* 0x0000001fff227819 */ /* 0x000fe4000001141e */
[----:B------:R-:W-:Y:S01]  /*13880*/  LOP3.LUT R9, R7, R9, R6, 0xfe, !PT ;  /* 0x0000000907097212 */ /* 0x000fe200078efe06 */
[--C-:B------:R-:W-:Y:S01]  /*13890*/  @!P0 IMAD.MOV.U32 R6, RZ, RZ, R0.reuse ;  /* 0x000000ffff068224 */ /* 0x100fe200078e0000 */
[----:B------:R-:W-:Y:S02]  /*138a0*/  @!P0 SHF.R.S32.HI R7, RZ, 0x1f, R0 ;  /* 0x0000001fff078819 */ /* 0x000fe40000011400 */
[----:B------:R-:W-:Y:S01]  /*138b0*/  LOP3.LUT R22, R22, 0xffffffdf, RZ, 0xc0, !PT ;  /* 0xffffffdf16167812 */ /* 0x000fe200078ec0ff */
[----:B0-----:R-:W-:-:S03]  /*138c0*/  @!P0 IMAD.WIDE.U32 R6, R30, R2, R6 ;  /* 0x000000021e068225 */ /* 0x001fc600078e0006 */
[----:B------:R-:W-:Y:S01]  /*138d0*/  @P2 LOP3.LUT R22, R22, 0x20, RZ, 0xfc, !PT ;  /* 0x0000002016162812 */ /* 0x000fe200078efcff */
[----:B------:R-:W-:-:S03]  /*138e0*/  @!P0 IMAD R2, R34, R2, RZ ;  /* 0x0000000222028224 */ /* 0x000fc600078e02ff */
[----:B------:R-:W-:Y:S01]  /*138f0*/  LOP3.LUT R22, R22, 0xffffffef, RZ, 0xc0, !PT ;  /* 0xffffffef16167812 */ /* 0x000fe200078ec0ff */
[----:B------:R-:W-:-:S03]  /*13900*/  @!P0 IMAD R3, R30, R3, R2 ;  /* 0x000000031e038224 */ /* 0x000fc600078e0202 */
[----:B------:R-:W-:Y:S02]  /*13910*/  @P1 LOP3.LUT R22, R22, 0x10, RZ, 0xfc, !PT ;  /* 0x0000001016161812 */ /* 0x000fe400078efcff */
[----:B--2---:R-:W-:Y:S01]  /*13920*/  @!P0 LEA R4, P1, R6, R4, 0x2 ;  /* 0x0000000406048211 */ /* 0x004fe200078210ff */
[----:B------:R-:W-:Y:S02]  /*13930*/  @!P0 IMAD.IADD R3, R7, 0x1, R3 ;  /* 0x0000000107038824 */ /* 0x000fe400078e0203 */
[----:B-1----:R-:W-:-:S03]  /*13940*/  IMAD.SHL.U32 R21, R21, 0x8, RZ ;  /* 0x0000000815157824 */ /* 0x002fc600078e00ff */
[----:B------:R-:W-:Y:S02]  /*13950*/  @!P0 LEA.HI.X R5, R6, R5, R3, 0x2, P1 ;  /* 0x0000000506058211 */ /* 0x000fe400008f1403 */
[----:B------:R-:W-:-:S03]  /*13960*/  LOP3.LUT R21, R21, 0x38, RZ, 0xc0, !PT ;  /* 0x0000003815157812 */ /* 0x000fc600078ec0ff */
[----:B------:R0:W5:Y:S01]  /*13970*/  @!P0 LDG.E R36, desc[UR40][R4.64] ;  /* 0x0000002804248981 */ /* 0x000162000c1e1900 */
[----:B------:R-:W-:Y:S02]  /*13980*/  ISETP.GE.AND P0, PT, R12, UR4, PT ;  /* 0x000000040c007c0c */ /* 0x000fe4000bf06270 */
[C---:B------:R-:W-:Y:S02]  /*13990*/  LOP3.LUT R13, R21.reuse, 0x100, RZ, 0xfc, !PT ;  /* 0x00000100150d7812 */ /* 0x040fe400078efcff */
[----:B------:R-:W-:Y:S02]  /*139a0*/  LOP3.LUT R12, R21, 0x140, RZ, 0xfc, !PT ;  /* 0x00000140150c7812 */ /* 0x000fe400078efcff */
[----:B------:R-:W-:Y:S02]  /*139b0*/  ISETP.GE.AND P3, PT, R13, UR4, PT ;  /* 0x000000040d007c0c */ /* 0x000fe4000bf66270 */
[----:B------:R-:W-:Y:S02]  /*139c0*/  ISETP.GE.AND P2, PT, R12, UR4, PT ;  /* 0x000000040c007c0c */ /* 0x000fe4000bf46270 */
[----:B0-----:R-:W-:-:S02]  /*139d0*/  SEL R4, RZ, 0x10, P3 ;  /* 0x00000010ff047807 */ /* 0x001fc40001800000 */
[----:B------:R-:W-:Y:S01]  /*139e0*/  SEL R5, RZ, 0x20, P2 ;  /* 0x00000020ff057807 */ /* 0x000fe20001000000 */
[----:B------:R-:W-:Y:S01]  /*139f0*/  IMAD.MOV R0, RZ, RZ, -R0 ;  /* 0x000000ffff007224 */ /* 0x000fe200078e0a00 */
[----:B------:R-:W-:Y:S02]  /*13a00*/  SEL R3, RZ, 0x40, P0 ;  /* 0x00000040ff037807 */ /* 0x000fe40000000000 */
[----:B------:R-:W-:Y:S01]  /*13a10*/  LOP3.LUT R4, R5, R9, R4, 0xfe, !PT ;  /* 0x0000000905047212 */ /* 0x000fe200078efe04 */
[----:B------:R-:W-:-:S03]  /*13a20*/  IMAD R0, R10, R0, R8 ;  /* 0x000000000a007224 */ /* 0x000fc600078e0208 */
[----:B------:R-:W-:Y:S02]  /*13a30*/  LOP3.LUT R3, R4, R3, RZ, 0xfc, !PT ;  /* 0x0000000304037212 */ /* 0x000fe400078efcff */
[----:B------:R-:W-:Y:S02]  /*13a40*/  LOP3.LUT R14, R21, 0x1c0, RZ, 0xfc, !PT ;  /* 0x000001c0150e7812 */ /* 0x000fe400078efcff */
[----:B------:R-:W-:Y:S01]  /*13a50*/  LOP3.LUT R22, R22, 0xfffffff7, RZ, 0xc0, !PT ;  /* 0xfffffff716167812 */ /* 0x000fe200078ec0ff */
[----:B------:R0:W-:Y:S01]  /*13a60*/  STL [R1+0x38], R3 ;  /* 0x0000380301007387 */ /* 0x0001e20000100800 */
[----:B------:R-:W-:Y:S01]  /*13a70*/  ISETP.GE.AND P0, PT, R14, UR4, PT ;  /* 0x000000040e007c0c */ /* 0x000fe2000bf06270 */
[----:B------:R-:W-:Y:S02]  /*13a80*/  ULDC UR4, c[0x0][0x2f4] ;  /* 0x0000bd0000047ab9 */ /* 0x000fe40000000800 */
[----:B------:R0:W-:Y:S01]  /*13a90*/  STL [R1], R0 ;  /* 0x0000000001007387 */ /* 0x0001e20000100800 */
[----:B------:R-:W-:-:S02]  /*13aa0*/  @P3 LOP3.LUT R22, R22, 0x8, RZ, 0xfc, !PT ;  /* 0x0000000816163812 */ /* 0x000fc400078efcff */
[----:B------:R-:W-:Y:S02]  /*13ab0*/  SEL R2, RZ, 0x80, P0 ;  /* 0x00000080ff027807 */ /* 0x000fe40000000000 */
[----:B------:R-:W-:Y:S02]  /*13ac0*/  ISETP.GE.AND P0, PT, R11, UR4, PT ;  /* 0x000000040b007c0c */ /* 0x000fe4000bf06270 */
[----:B------:R-:W-:-:S04]  /*13ad0*/  LOP3.LUT R22, R22, 0xfffffffb, RZ, 0xc0, !PT ;  /* 0xfffffffb16167812 */ /* 0x000fc800078ec0ff */
[----:B------:R-:W-:-:S04]  /*13ae0*/  @P2 LOP3.LUT R22, R22, 0x4, RZ, 0xfc, !PT ;  /* 0x0000000416162812 */ /* 0x000fc800078efcff */
[----:B------:R-:W-:-:S04]  /*13af0*/  LOP3.LUT R22, R22, 0xfffffffd, RZ, 0xc0, !PT ;  /* 0xfffffffd16167812 */ /* 0x000fc800078ec0ff */
[----:B------:R-:W-:Y:S01]  /*13b00*/  @P0 LOP3.LUT R22, R22, 0x2, RZ, 0xfc, !PT ;  /* 0x0000000216160812 */ /* 0x000fe200078efcff */
[----:B0-----:R-:W-:Y:S06]  /*13b10*/  BRA.DIV UR5, `(.L_x_4010) ;  /* 0x0000004605dc7947 */ /* 0x001fec000b800000 */
.L_x_4114:
[----:B------:R-:W-:Y:S02]  /*13b20*/  LOP3.LUT R2, R3, R2, RZ, 0xfc, !PT ;  /* 0x0000000203027212 */ /* 0x000fe400078efcff */
[----:B------:R-:W-:Y:S02]  /*13b30*/  LOP3.LUT R0, R37, 0x2, RZ, 0xfc, !PT ;  /* 0x0000000225007812 */ /* 0x000fe400078efcff */
[----:B------:R-:W-:Y:S01]  /*13b40*/  ISETP.GT.U32.AND P1, PT, R20, 0x3f, PT ;  /* 0x0000003f1400780c */ /* 0x000fe20003f24070 */
[----:B------:R0:W-:Y:S01]  /*13b50*/  STL [R1+0x10], R2 ;  /* 0x0000100201007387 */ /* 0x0001e20000100800 */
[----:B------:R-:W-:Y:S02]  /*13b60*/  ISETP.NE.AND P0, PT, R0, 0x3, PT ;  /* 0x000000030000780c */ /* 0x000fe40003f05270 */
[----:B------:R-:W-:Y:S02]  /*13b70*/  LOP3.LUT R22, R22, 0xfffffeff, RZ, 0xc0, !PT ;  /* 0xfffffeff16167812 */ /* 0x000fe400078ec0ff */
[----:B------:R-:W-:-:S02]  /*13b80*/  SHF.R.S32.HI R29, RZ, 0x1f, R18 ;  /* 0x0000001fff1d7819 */ /* 0x000fc40000011412 */
[----:B------:R-:W-:-:S05]  /*13b90*/  LOP3.LUT R22, R22, 0xfffffffe, RZ, 0xc0, !PT ;  /* 0xfffffffe16167812 */ /* 0x000fca00078ec0ff */
[----:B------:R-:W-:-:S04]  /*13ba0*/  @P1 LOP3.LUT R22, R22, 0x1, RZ, 0xfc, !PT ;  /* 0x0000000116161812 */ /* 0x000fc800078efcff */
[----:B------:R-:W-:Y:S01]  /*13bb0*/  @P0 LOP3.LUT R22, R22, 0x100, RZ, 0xfc, !PT ;  /* 0x0000010016160812 */ /* 0x000fe200078efcff */
[----:B0-----:R-:W-:Y:S06]  /*13bc0*/  @!P0 BRA `(.L_x_4011) ;  /* 0x0000000000048947 */ /* 0x001fec0003800000 */
[----:B------:R-:W-:Y:S01]  /*13bd0*/  BPT.TRAP 0x1 ;  /* 0x000000040000795c */ /* 0x000fe20000300000 */
.L_x_4011:
[----:B------:R-:W-:Y:S01]  /*13be0*/  LEA R27, R25, R23, 0x3 ;  /* 0x00000017191b7211 */ /* 0x000fe200078e18ff */
[----:B------:R-:W-:Y:S01]  /*13bf0*/  BSSY B0, `(.L_x_4012) ;  /* 0x0000004000007945 */ /* 0x000fe20003800000 */
[----:B------:R-:W-:-:S04]  /*13c00*/  SHF.L.U32 R0, R26, 0x1f, RZ ;  /* 0x0000001f1a007819 */ /* 0x000fc800000006ff */
[----:B------:R-:W0:Y:S02]  /*13c10*/  SYNCS.PHASECHK.TRANS64.TRYWAIT P0, [R27+URZ+0x28c40], R0 ;  /* 0x028c40001b0075a7 */ /* 0x000e24000800017f */
[----:B0-----:R-:W-:Y:S05]  /*13c20*/  @!P0 BRA `(.L_x_4013) ;  /* 0x0000004400cc8947 */ /* 0x001fea0003800000 */
.L_x_4115:
[----:B------:R-:W-:Y:S05]  /*13c30*/  BSYNC B0 ;  /* 0x0000000000007941 */ /* 0x000fea0003800000 */
.L_x_4012:
[----:B------:R-:W0:Y:S01]  /*13c40*/  LDL R2, [R1] ;  /* 0x0000000001027983 */ /* 0x000e220000100800 */
[----:B------:R-:W-:-:S03]  /*13c50*/  ULDC.64 UR4, c[0x0][0x300] ;  /* 0x0000c00000047ab9 */ /* 0x000fc60000000a00 */
[----:B------:R-:W2:Y:S01]  /*13c60*/  LDL R6, [R1+0x4] ;  /* 0x0000040001067983 */ /* 0x000ea20000100800 */
[----:B-----5:R-:W-:Y:S02]  /*13c70*/  SHF.R.S32.HI R4, RZ, 0x1f, R36 ;  /* 0x0000001fff047819 */ /* 0x020fe40000011424 */
[----:B------:R-:W-:Y:S01]  /*13c80*/  LOP3.LUT P2, RZ, R22, 0x2, RZ, 0xc0, !PT ;  /* 0x0000000216ff7812 */ /* 0x000fe2000784c0ff */
[----:B------:R-:W1:Y:S02]  /*13c90*/  S2R R7, SR_TID.X ;  /* 0x0000000000077919 */ /* 0x000e640000002100 */
        /* <DEDUP_REMOVED lines=20> */
[----:B0-----:R-:W-:-:S04]  /*13de0*/  LOP3.LUT R4, R4, 0x7f, RZ, 0xc0, !PT ;  /* 0x0000007f04047812 */ /* 0x001fc800078ec0ff */
[----:B------:R-:W-:Y:S01]  /*13df0*/  SHF.R.U32.HI R5, RZ, 0x3, R4 ;  /* 0x00000003ff057819 */ /* 0x000fe20000011604 */
[----:B------:R-:W-:Y:S01]  /*13e00*/  IMAD.IADD R4, R3, 0x1, R0 ;  /* 0x0000000103047824 */ /* 0x000fe200078e0200 */
[C---:B------:R-:W-:Y:S01]  /*13e10*/  LEA R0, P0, R2.reuse, UR4, 0x1 ;  /* 0x0000000402007c11 */ /* 0x040fe2000f8008ff */
[----:B------:R-:W-:Y:S01]  /*13e20*/  UMOV UR4, 0xffffffff ;  /* 0xffffffff00047882 */ /* 0x000fe20000000000 */
[----:B--2---:R-:W-:Y:S01]  /*13e30*/  IADD3 R31, -R5, R6, -R31 ;  /* 0x00000006051f7210 */ /* 0x004fe20007ffe91f */
[----:B------:R-:W-:Y:S01]  /*13e40*/  IMAD R5, R25, 0x1000, R35 ;  /* 0x0000100019057824 */ /* 0x000fe200078e0223 */
[----:B------:R-:W-:Y:S02]  /*13e50*/  LEA.HI.X R4, R2, UR5, R4, 0x1, P0 ;  /* 0x0000000502047c11 */ /* 0x000fe400080f0c04 */
[----:B------:R-:W-:Y:S01]  /*13e60*/  ISETP.GE.AND P0, PT, R31, 0x1, PT ;  /* 0x000000011f00780c */ /* 0x000fe20003f06270 */
[----:B------:R-:W-:-:S12]  /*13e70*/  BRA.DIV UR4, `(.L_x_4014) ;  /* 0x00000046044c7947 */ /* 0x000fd8000b800000 */
[----:B------:R-:W0:Y:S01]  /*13e80*/  SHFL.IDX PT, R3, R0, RZ, 0x181f ;  /* 0x00181fff00037589 */ /* 0x000e2200000e0000 */
[----:B------:R-:W-:-:S03]  /*13e90*/  @P0 LEA R6, R5, R23, 0x1 ;  /* 0x0000001705060211 */ /* 0x000fc600078e08ff */
[----:B------:R-:W1:Y:S01]  /*13ea0*/  SHFL.IDX PT, R2, R4, RZ, 0x181f ;  /* 0x00181fff04027589 */ /* 0x000e6200000e0000 */
        /* <DEDUP_REMOVED lines=29> */
.L_x_4125:
[----:B------:R-:W-:-:S13]  /*14080*/  ISETP.GE.AND P0, PT, R31, 0x31, PT ;  /* 0x000000311f00780c */ /* 0x000fda0003f06270 */
[----:B0-----:R-:W-:Y:S01]  /*14090*/  @P0 LEA R2, P1, R7, R0, 0x1 ;  /* 0x0000000007020211 */ /* 0x001fe200078208ff */
[----:B------:R-:W-:-:S04]  /*140a0*/  @P0 IMAD R5, R5, 0x2, R23 ;  /* 0x0000000205050824 */ /* 0x000fc800078e0217 */
[----:B------:R-:W-:-:S05]  /*140b0*/  @P0 IMAD.X R3, RZ, RZ, R4, P1 ;  /* 0x000000ffff030224 */ /* 0x000fca00008e0604 */
[----:B------:R-:W-:Y:S01]  /*140c0*/  @!PT LDS RZ, [RZ] ;  /* 0x00000000fffff984 */ /* 0x000fe20000000800 */
[----:B------:R-:W-:Y:S01]  /*140d0*/  @!PT LDS RZ, [RZ] ;  /* 0x00000000fffff984 */ /* 0x000fe20000000800 */
[----:B------:R-:W-:Y:S01]  /*140e0*/  @!PT LDS RZ, [RZ] ;  /* 0x00000000fffff984 */ /* 0x000fe20000000800 */
[----:B------:R0:W-:Y:S01]  /*140f0*/  @P0 LDGSTS.E.BYPASS.LTC128B.128 [R5+0x23c00], desc[UR40][R2.64], !P2 ;  /* 0x23c0000002050fae */ /* 0x0001e2000d101d68 */
[----:B------:R-:W-:Y:S01]  /*14100*/  PLOP3.LUT P0, PT, PT, PT, PT, 0x80, 0x0 ;  /* 0x000000000000781c */ /* 0x000fe20003f0f070 */
[----:B------:R-:W-:-:S12]  /*14110*/  NOP ;  /* 0x0000000000007918 */ /* 0x000fd80000000000 */
.L_x_4015:
        /* <DEDUP_REMOVED lines=11> */
.L_x_4016:
[----:B------:R1:W5:Y:S01]  /*141d0*/  LDL.LU R0, [R1+0x14] ;  /* 0x0000140001007983 */ /* 0x0003620000300800 */
[----:B------:R1:W-:Y:S03]  /*141e0*/  SYNCS.ARRIVE.TRANS64.A1T0 RZ, [R27+URZ+0x28c30], RZ ;  /* 0x028c30ff1bff79a7 */ /* 0x0003e6000810003f */
[----:B------:R1:W5:Y:S04]  /*141f0*/  LDL.LU R4, [R1+0xc] ;  /* 0x00000c0001047983 */ /* 0x0003680000300800 */
[----:B0-----:R1:W5:Y:S02]  /*14200*/  LDL R3, [R1+0x10] ;  /* 0x0000100001037983 */ /* 0x0013640000100800 */
[----:B------:R-:W-:Y:S05]  /*14210*/  WARPSYNC.ALL ;  /* 0x0000000000007948 */ /* 0x000fea0003800000 */
[----:B------:R-:W-:Y:S01]  /*14220*/  ULDC.64 UR4, c[0x0][0xa00] ;  /* 0x0002800000047ab9 */ /* 0x000fe20000000a00 */
[----:B------:R-:W-:Y:S01]  /*14230*/  BSSY B6, `(.L_x_4017) ;  /* 0x0000025000067945 */ /* 0x000fe20003800000 */
[----:B------:R-:W-:Y:S01]  /*14240*/  BAR.SYNC.DEFER_BLOCKING 0x8, 0x100 ;  /* 0x0204000000007b1d */ /* 0x000fe20000010000 */
[----:B------:R-:W-:-:S04]  /*14250*/  ISETP.NE.U32.AND P0, PT, RZ, UR4, PT ;  /* 0x00000004ff007c0c */ /* 0x000fc8000bf05070 */
[----:B------:R-:W-:Y:S01]  /*14260*/  ISETP.NE.AND.EX P0, PT, RZ, UR5, PT, P0 ;  /* 0x00000005ff007c0c */ /* 0x000fe2000bf05300 */
[----:B------:R-:W-:-:S03]  /*14270*/  ULDC.64 UR4, c[0x0][0x298] ;  /* 0x0000a60000047ab9 */ /* 0x000fc60000000a00 */
[----:B------:R-:W-:-:S05]  /*14280*/  SEL R5, R32, RZ, !P0 ;  /* 0x000000ff20057207 */ /* 0x000fca0004000000 */
[----:B------:R0:W-:Y:S01]  /*14290*/  STL [R1+0x28], R5 ;  /* 0x0000280501007387 */ /* 0x0001e20000100800 */
[----:B-----5:R-:W-:Y:S02]  /*142a0*/  SEL R2, R0, RZ, !P0 ;  /* 0x000000ff00027207 */ /* 0x020fe40004000000 */
[----:B------:R-:W-:-:S03]  /*142b0*/  SHF.R.S32.HI R0, RZ, 0x1f, R4 ;  /* 0x0000001fff007819 */ /* 0x000fc60000011404 */
[----:B------:R2:W-:Y:S01]  /*142c0*/  STL [R1+0x14], R2 ;  /* 0x0000140201007387 */ /* 0x0005e20000100800 */
[----:B------:R-:W-:Y:S01]  /*142d0*/  PRMT R32, R3, 0x8880, RZ ;  /* 0x0000888003207816 */ /* 0x000fe200000000ff */
[----:B------:R-:W-:-:S03]  /*142e0*/  IMAD R0, R0, UR4, RZ ;  /* 0x0000000400007c24 */ /* 0x000fc6000f8e02ff */
[----:B------:R-:W-:Y:S01]  /*142f0*/  PRMT R32, R32, 0x7710, RZ ;  /* 0x0000771020207816 */ /* 0x000fe200000000ff */
[C---:B------:R-:W-:Y:S02]  /*14300*/  IMAD R0, R4.reuse, UR5, R0 ;  /* 0x0000000504007c24 */ /* 0x040fe4000f8e0200 */
[----:B0-----:R-:W-:Y:S01]  /*14310*/  IMAD.WIDE.U32 R4, R4, UR4, RZ ;  /* 0x0000000404047c25 */ /* 0x001fe2000f8e00ff */
[----:B--2---:R-:W-:-:S03]  /*14320*/  IADD3 R2, R23, 0x20400, RZ ;  /* 0x0002040017027810 */ /* 0x004fc60007ffe0ff */
[----:B------:R-:W-:Y:S01]  /*14330*/  IMAD.IADD R0, R5, 0x1, R0 ;  /* 0x0000000105007824 */ /* 0x000fe200078e0200 */
[----:B------:R0:W-:Y:S01]  /*14340*/  STL.64 [R1+0x20], R4 ;  /* 0x0000200401007387 */ /* 0x0001e20000100a00 */
[----:B------:R-:W-:-:S03]  /*14350*/  LOP3.LUT P0, RZ, R2, 0x3ff, RZ, 0xc0, !PT ;  /* 0x000003ff02ff7812 */ /* 0x000fc6000780c0ff */
[----:B------:R0:W-:Y:S10]  /*14360*/  STL [R1+0xc], R0 ;  /* 0x00000c0001007387 */ /* 0x0001f40000100800 */
[----:B0-----:R-:W-:Y:S05]  /*14370*/  @!P0 BRA `(.L_x_4018) ;  /* 0x0000000000408947 */ /* 0x001fea0003800000 */
        /* <DEDUP_REMOVED lines=16> */
.L_x_4018:
[----:B------:R-:W-:Y:S05]  /*14480*/  BSYNC B6 ;  /* 0x0000000000067941 */ /* 0x000fea0003800000 */
.L_x_4017:
[----:B------:R-:W2:Y:S01]  /*14490*/  LDL.LU R0, [R1+0xc] ;  /* 0x00000c0001007983 */ /* 0x000ea20000300800 */
[----:B------:R-:W-:Y:S01]  /*144a0*/  ULDC.64 UR4, c[0x0][0x2d8] ;  /* 0x0000b60000047ab9 */ /* 0x000fe20000000a00 */
[----:B------:R-:W0:Y:S02]  /*144b0*/  LDC R7, c[0x0][0x448] ;  /* 0x00011200ff077b82 */ /* 0x000e240000000800 */
[----:B------:R-:W2:Y:S04]  /*144c0*/  LDL.LU.64 R2, [R1+0x20] ;  /* 0x0000200001027983 */ /* 0x000ea80000300a00 */
[----:B------:R-:W3:Y:S04]  /*144d0*/  LDL.LU R20, [R1+0x14] ;  /* 0x0000140001147983 */ /* 0x000ee80000300800 */
[----:B------:R-:W4:Y:S04]  /*144e0*/  LDL.LU R21, [R1+0x28] ;  /* 0x0000280001157983 */ /* 0x000f280000300800 */
[----:B------:R0:W5:Y:S02]  /*144f0*/  LDL R8, [R1+0x34] ;  /* 0x0000340001087983 */ /* 0x0001640000100800 */
[----:B0-----:R-:W-:-:S13]  /*14500*/  ISETP.NE.AND P0, PT, R7, 0x1, PT ;  /* 0x000000010700780c */ /* 0x001fda0003f05270 */
[----:B------:R-:W0:Y:S08]  /*14510*/  @P0 LDC R5, c[0x0][0x44c] ;  /* 0x00011300ff050b82 */ /* 0x000e300000000800 */
[----:B------:R-:W1:Y:S01]  /*14520*/  @P0 LDC R6, c[0x0][0x450] ;  /* 0x00011400ff060b82 */ /* 0x000e620000000800 */
[----:B--2---:R-:W-:Y:S02]  /*14530*/  IMAD.MOV.U32 R3, RZ, RZ, R0 ;  /* 0x000000ffff037224 */ /* 0x004fe400078e0000 */
[----:B------:R-:W-:-:S02]  /*14540*/  IMAD R0, R29, UR4, RZ ;  /* 0x000000041d007c24 */ /* 0x000fc4000f8e02ff */
[----:B------:R-:W-:-:S04]  /*14550*/  IMAD.WIDE.U32 R2, R18, UR4, R2 ;  /* 0x0000000412027c25 */ /* 0x000fc8000f8e0002 */
[----:B------:R-:W-:Y:S01]  /*14560*/  IMAD R0, R18, UR5, R0 ;  /* 0x0000000512007c24 */ /* 0x000fe2000f8e0200 */
[----:B------:R-:W-:-:S03]  /*14570*/  ULDC.64 UR4, c[0x0][0x2e0] ;  /* 0x0000b80000047ab9 */ /* 0x000fc60000000a00 */
[----:B------:R-:W-:Y:S02]  /*14580*/  IMAD.IADD R3, R3, 0x1, R0 ;  /* 0x0000000103037824 */ /* 0x000fe400078e0200 */
[----:B---3--:R-:W-:Y:S02]  /*14590*/  IMAD R0, R20, UR4, RZ ;  /* 0x0000000414007c24 */ /* 0x008fe4000f8e02ff */
[----:B------:R-:W2:Y:S01]  /*145a0*/  S2R R20, SR_TID.X ;  /* 0x0000000000147919 */ /* 0x000ea20000002100 */
[----:B----4-:R-:W-:-:S04]  /*145b0*/  IMAD.WIDE.U32 R2, R21, UR4, R2 ;  /* 0x0000000415027c25 */ /* 0x010fc8000f8e0002 */
[----:B------:R-:W-:Y:S01]  /*145c0*/  IMAD R0, R21, UR5, R0 ;  /* 0x0000000515007c24 */ /* 0x000fe2000f8e0200 */
[----:B------:R-:W3:Y:S01]  /*145d0*/  S2R R9, SR_TID.X ;  /* 0x0000000000097919 */ /* 0x000ee20000002100 */
[----:B------:R-:W-:Y:S02]  /*145e0*/  ULDC.64 UR4, c[0x0][0x2d0] ;  /* 0x0000b40000047ab9 */ /* 0x000fe40000000a00 */
[----:B------:R-:W-:Y:S01]  /*145f0*/  IMAD.IADD R3, R3, 0x1, R0 ;  /* 0x0000000103037824 */ /* 0x000fe200078e0200 */
[----:B--2---:R-:W-:-:S04]  /*14600*/  LOP3.LUT R20, R20, 0x7f, RZ, 0xc0, !PT ;  /* 0x0000007f14147812 */ /* 0x004fc800078ec0ff */
[----:B------:R-:W-:Y:S02]  /*14610*/  SHF.R.U32.HI R21, RZ, 0x3, R20 ;  /* 0x00000003ff157819 */ /* 0x000fe40000011614 */
[----:B------:R-:W2:Y:S02]  /*14620*/  S2R R20, SR_TID.X ;  /* 0x0000000000147919 */ /* 0x000ea40000002100 */
[----:B--2---:R-:W-:-:S04]  /*14630*/  SHF.L.U32 R20, R20, 0x4, RZ ;  /* 0x0000000414147819 */ /* 0x004fc800000006ff */
[----:B------:R-:W-:-:S05]  /*14640*/  LOP3.LUT R20, R21, 0x70, R20, 0xf8, !PT ;  /* 0x0000007015147812 */ /* 0x000fca00078ef814 */
[----:B------:R-:W-:Y:S02]  /*14650*/  IMAD R0, R17, 0x40, R20 ;  /* 0x0000004011007824 */ /* 0x000fe400078e0214 */
[----:B------:R2:W5:Y:S02]  /*14660*/  LDL R20, [R1+0x18] ;  /* 0x0000180001147983 */ /* 0x0005640000100800 */
[----:B0-----:R-:W-:-:S04]  /*14670*/  @P0 IMAD.HI.U32 R5, R0, R5, RZ ;  /* 0x0000000500050227 */ /* 0x001fc800078e00ff */
[----:B------:R-:W-:Y:S01]  /*14680*/  IMAD.MOV.U32 R4, RZ, RZ, R0 ;  /* 0x000000ffff047224 */ /* 0x000fe200078e0000 */
[----:B-1----:R-:W-:Y:S01]  /*14690*/  @P0 SHF.R.U32.HI R4, RZ, R6, R5 ;  /* 0x00000006ff040219 */ /* 0x002fe20000011605 */
[----:B------:R-:W0:Y:S04]  /*146a0*/  S2R R21, SR_TID.X ;  /* 0x0000000000157919 */ /* 0x000e280000002100 */
[----:B------:R-:W-:-:S04]  /*146b0*/  IMAD.MOV R5, RZ, RZ, -R4 ;  /* 0x000000ffff057224 */ /* 0x000fc800078e0a04 */
        /* <DEDUP_REMOVED lines=12> */
[----:B---3--:R-:W-:Y:S01]  /*14780*/  IMAD.SHL.U32 R9, R9, 0x8, RZ ;  /* 0x0000000809097824 */ /* 0x008fe200078e00ff */
[C---:B------:R-:W-:Y:S01]  /*14790*/  LEA R0, P0, R2.reuse, UR4, 0x1 ;  /* 0x0000000402007c11 */ /* 0x040fe2000f8008ff */
[----:B------:R-:W-:Y:S01]  /*147a0*/  IMAD.IADD R3, R3, 0x1, R4 ;  /* 0x0000000103037824 */ /* 0x000fe200078e0204 */
[----:B------:R-:W-:Y:S02]  /*147b0*/  ULDC UR4, c[0x0][0x2b8] ;  /* 0x0000ae0000047ab9 */ /* 0x000fe40000000800 */
[----:B------:R-:W-:Y:S02]  /*147c0*/  LOP3.LUT R9, R9, 0x38, RZ, 0xc0, !PT ;  /* 0x0000003809097812 */ /* 0x000fe400078ec0ff */
[----:B------:R-:W-:Y:S01]  /*147d0*/  LEA.HI.X R2, R2, UR5, R3, 0x1, P0 ;  /* 0x0000000502027c11 */ /* 0x000fe200080f0c03 */
[----:B------:R-:W-:Y:S01]  /*147e0*/  UMOV UR5, 0xffffffff ;  /* 0xffffffff00057882 */ /* 0x000fe20000000000 */
[----:B0-----:R-:W-:-:S02]  /*147f0*/  LOP3.LUT R21, R21, 0x7f, RZ, 0xc0, !PT ;  /* 0x0000007f15157812 */ /* 0x001fc400078ec0ff */
[----:B------:R-:W-:Y:S02]  /*14800*/  ISETP.GE.AND P1, PT, R9, UR4, PT ;  /* 0x0000000409007c0c */ /* 0x000fe4000bf26270 */
[----:B------:R-:W-:Y:S01]  /*14810*/  SHF.R.U32.HI R10, RZ, 0x3, R21 ;  /* 0x00000003ff0a7819 */ /* 0x000fe20000011615 */
[----:B--2---:R-:W-:Y:S10]  /*14820*/  BRA.DIV UR5, `(.L_x_4019) ;  /* 0x0000004205307947 */ /* 0x004ff4000b800000 */
[----:B------:R-:W0:Y:S01]  /*14830*/  SHFL.IDX PT, R5, R0, RZ, 0x181f ;  /* 0x00181fff00057589 */ /* 0x000e2200000e0000 */
[----:B-----5:R-:W-:Y:S01]  /*14840*/  IMAD R3, R20, R7, RZ ;  /* 0x0000000714037224 */ /* 0x020fe200078e02ff */
[----:B------:R-:W-:Y:S02]  /*14850*/  LEA R17, R17, R10, 0x6 ;  /* 0x0000000a11117211 */ /* 0x000fe400078e30ff */
[----:B------:R-:W1:Y:S02]  /*14860*/  SHFL.IDX PT, R4, R2, RZ, 0x181f ;  /* 0x00181fff02047589 */ /* 0x000e6400000e0000 */
        /* <DEDUP_REMOVED lines=8> */
[----:B0-----:R-:W-:Y:S02]  /*148f0*/  VIADD R4, R17, 0x10 ;  /* 0x0000001011047836 */ /* 0x001fe40000000000 */
[----:B------:R-:W0:Y:S03]  /*14900*/  SHFL.IDX PT, R5, R0, 0x1, 0x181f ;  /* 0x00381f0000057f89 */ /* 0x000e2600000e0000 */
        /* <DEDUP_REMOVED lines=12> */
[----:B------:R-:W1:Y:S08]  /*149d0*/  SHFL.IDX PT, R4, R2, 0x2, 0x181f ;  /* 0x00581f0002047f89 */ /* 0x000e7000000e0000 */
[----:B0-----:R-:W-:-:S05]  /*149e0*/  @!P0 LEA R5, P2, R9, R5, 0x1 ;  /* 0x0000000509058211 */ /* 0x001fca00078408ff */
[----:B-1----:R-:W-:-:S05]  /*149f0*/  @!P0 IMAD.X R4, RZ, RZ, R4, P2 ;  /* 0x000000ffff048224 */ /* 0x002fca00010e0604 */
[----:B------:R-:W-:-:S04]  /*14a00*/  @!P0 LOP3.LUT R5, R5, R4, RZ, 0x3c, !PT ;  /* 0x0000000405058212 */ /* 0x000fc800078e3cff */
[----:B------:R-:W-:-:S04]  /*14a10*/  @!P0 LOP3.LUT R4, R5, R4, RZ, 0x3c, !PT ;  /* 0x0000000405048212 */ /* 0x000fc800078e3cff */
[----:B------:R-:W-:-:S05]  /*14a20*/  @!P0 LOP3.LUT R5, R5, R4, RZ, 0x3c, !PT ;  /* 0x0000000405058212 */ /* 0x000fca00078e3cff */
[----:B------:R0:W-:Y:S04]  /*14a30*/  @!P0 LDGSTS.E.BYPASS.LTC128B.128 [R8+0x21400], desc[UR40][R4.64], !P1 ;  /* 0x2140000004088fae */ /* 0x0001e8000c901d68 */
[----:B0-----:R0:W1:Y:S02]  /*14a40*/  SHFL.IDX PT, R4, R2, 0x3, 0x181f ;  /* 0x00781f0002047f89 */ /* 0x00106400000e0000 */
.L_x_4134:
[----:B------:R-:W-:-:S05]  /*14a50*/  VIADD R17, R17, 0x30 ;  /* 0x0000003011117836 */ /* 0x000fca0000000000 */
[----:B------:R-:W-:-:S13]  /*14a60*/  ISETP.GE.AND P0, PT, R17, R3, PT ;  /* 0x000000031100720c */ /* 0x000fda0003f06270 */
[----:B0-----:R-:W-:-:S04]  /*14a70*/  @!P0 LEA R2, P2, R9, R0, 0x1 ;  /* 0x0000000009028211 */ /* 0x001fc800078408ff */
[----:B-1----:R-:W-:-:S05]  /*14a80*/  @!P0 IADD3.X R3, RZ, R4, RZ, P2, !PT ;  /* 0x00000004ff038210 */ /* 0x002fca00017fe4ff */
[----:B------:R-:W-:Y:S01]  /*14a90*/  @!PT LDS RZ, [RZ] ;  /* 0x00000000fffff984 */ /* 0x000fe20000000800 */
[----:B------:R-:W-:Y:S01]  /*14aa0*/  @!PT LDS RZ, [RZ] ;  /* 0x00000000fffff984 */ /* 0x000fe20000000800 */
[----:B------:R-:W-:Y:S01]  /*14ab0*/  @!PT LDS RZ, [RZ] ;  /* 0x00000000fffff984 */ /* 0x000fe20000000800 */
[----:B------:R0:W-:Y:S01]  /*14ac0*/  @!P0 LDGSTS.E.BYPASS.LTC128B.128 [R8+0x21c00], desc[UR40][R2.64], !P1 ;  /* 0x21c0000002088fae */ /* 0x0001e2000c901d68 */
[----:B------:R-:W-:Y:S01]  /*14ad0*/  PLOP3.LUT P0, PT, PT, PT, PT, 0x80, 0x0 ;  /* 0x000000000000781c */ /* 0x000fe20003f0f070 */
[----:B------:R-:W-:-:S12]  /*14ae0*/  NOP ;  /* 0x0000000000007918 */ /* 0x000fd80000000000 */
.L_x_4020:
        /* <DEDUP_REMOVED lines=18> */
.L_x_4135:
[----:B------:R-:W-:Y:S05]  /*14c10*/  BSYNC B0 ;  /* 0x0000000000007941 */ /* 0x000fea0003800000 */
.L_x_4021:
[----:B------:R-:W-:-:S04]  /*14c20*/  LOP3.LUT R2, R37, 0x2, RZ, 0xfc, !PT ;  /* 0x0000000225027812 */ /* 0x000fc800078efcff */
[----:B------:R-:W-:-:S13]  /*14c30*/  ISETP.NE.AND P0, PT, R2, 0x3, PT ;  /* 0x000000030200780c */ /* 0x000fda0003f05270 */
[----:B------:R-:W-:Y:S05]  /*14c40*/  @!P0 BRA `(.L_x_4023) ;  /* 0x0000000000048947 */ /* 0x000fea0003800000 */
[----:B------:R-:W-:Y:S01]  /*14c50*/  BPT.TRAP 0x1 ;  /* 0x000000040000795c */ /* 0x000fe20000300000 */
.L_x_4023:
[----:B0-----:R-:W-:Y:S01]  /*14c60*/  SHF.L.U32 R0, R26, 0x1f, RZ ;  /* 0x0000001f1a007819 */ /* 0x001fe200000006ff */
[----:B------:R-:W-:Y:S03]  /*14c70*/  BSSY B0, `(.L_x_4024) ;  /* 0x0000003000007945 */ /* 0x000fe60003800000 */
[----:B------:R-:W0:Y:S02]  /*14c80*/  SYNCS.PHASECHK.TRANS64.TRYWAIT P0, [R27+URZ+0x28c60], R0 ;  /* 0x028c60001b0075a7 */ /* 0x000e24000800017f */
[----:B0-----:R-:W-:Y:S05]  /*14c90*/  @!P0 BRA `(.L_x_4025) ;  /* 0x00000040006c8947 */ /* 0x001fea0003800000 */
.L_x_4136:
[----:B------:R-:W-:Y:S05]  /*14ca0*/  BSYNC B0 ;  /* 0x0000000000007941 */ /* 0x000fea0003800000 */
.L_x_4024:
[----:B------:R-:W0:Y:S01]  /*14cb0*/  LDL.LU R3, [R1+0x2c] ;  /* 0x00002c0001037983 */ /* 0x000e220000300800 */
[----:B------:R-:W-:-:S03]  /*14cc0*/  ULDC.64 UR4, c[0x0][0x328] ;  /* 0x0000ca0000047ab9 */ /* 0x000fc60000000a00 */
[----:B------:R-:W2:Y:S04]  /*14cd0*/  LDL.LU R2, [R1] ;  /* 0x0000000001027983 */ /* 0x000ea80000300800 */
[----:B------:R-:W3:Y:S01]  /*14ce0*/  LDL.LU R4, [R1+0x30] ;  /* 0x0000300001047983 */ /* 0x000ee20000300800 */
        /* <DEDUP_REMOVED lines=28> */
[----:B------:R-:W-:-:S02]  /*14eb0*/  LOP3.LUT P2, RZ, R32, 0x10, RZ, 0xc0, !PT ;  /* 0x0000001020ff7812 */ /* 0x000fc4000784c0ff */
[----:B0-----:R-:W-:-:S04]  /*14ec0*/  SHF.L.U32 R7, R7, 0x3, RZ ;  /* 0x0000000307077819 */ /* 0x001fc800000006ff */
        /* <DEDUP_REMOVED lines=36> */
[----:B0-----:R-:W-:-:S05]  /*15110*/  IADD3 R2, P6, R2, R0, RZ ;  /* 0x0000000002027210 */ /* 0x001fca0007fde0ff */
[----:B-1----:R-:W-:Y:S01]  /*15120*/  IMAD.X R3, RZ, RZ, R3, P6 ;  /* 0x000000ffff037224 */ /* 0x002fe200030e0603 */
        /* <DEDUP_REMOVED lines=40> */
.L_x_4146:
        /* <DEDUP_REMOVED lines=13> */
[----:B------:R-:W-:Y:S02]  /*15480*/  IADD3.X R3, RZ, R6, RZ, P0, !PT ;  /* 0x00000006ff037210 */ /* 0x000fe400007fe4ff */
[----:B------:R-:W-:Y:S02]  /*15490*/  LOP3.LUT P6, RZ, R22, 0x800, RZ, 0xc0, !PT ;  /* 0x0000080016ff7812 */ /* 0x000fe400078cc0ff */
[----:B------:R-:W-:-:S02]  /*154a0*/  ISETP.LT.OR P5, PT, R31, 0x31, !P3 ;  /* 0x000000311f00780c */ /* 0x000fc40005fa1670 */
[C---:B------:R-:W-:Y:S02]  /*154b0*/  LOP3.LUT P0, RZ, R22.reuse, 0x200, RZ, 0xc0, !PT ;  /* 0x0000020016ff7812 */ /* 0x040fe4000780c0ff */
[----:B------:R-:W-:Y:S02]  /*154c0*/  ISETP.LT.OR P3, PT, R31, 0x31, !P1 ;  /* 0x000000311f00780c */ /* 0x000fe40004f61670 */
[----:B------:R-:W-:-:S04]  /*154d0*/  LOP3.LUT P1, RZ, R22, 0x400, RZ, 0xc0, !PT ;  /* 0x0000040016ff7812 */ /* 0x000fc8000782c0ff */
[----:B------:R-:W-:Y:S01]  /*154e0*/  ISETP.LT.OR P1, PT, R31, 0x31, P1 ;  /* 0x000000311f00780c */ /* 0x000fe20000f21670 */
        /* <DEDUP_REMOVED lines=14> */
.L_x_4027:
        /* <DEDUP_REMOVED lines=11> */
.L_x_4028:
[----:B------:R-:W2:Y:S01]  /*15680*/  LDL.LU R2, [R1+0x4] ;  /* 0x0000040001027983 */ /* 0x000ea20000300800 */
[----:B------:R1:W-:Y:S01]  /*15690*/  SYNCS.ARRIVE.TRANS64.A1T0 RZ, [R27+URZ+0x28c50], RZ ;  /* 0x028c50ff1bff79a7 */ /* 0x0003e2000810003f */
[----:B------:R-:W-:Y:S01]  /*156a0*/  BSSY B0, `(.L_x_4029) ;  /* 0x00000f7000007945 */ /* 0x000fe20003800000 */
[----:B--2---:R-:W-:-:S13]  /*156b0*/  ISETP.GE.AND P0, PT, R2, 0x41, PT ;  /* 0x000000410200780c */ /* 0x004fda0003f06270 */
[----:B-1----:R-:W-:Y:S05]  /*156c0*/  @!P0 BRA `(.L_x_4030) ;  /* 0x0000000c00d08947 */ /* 0x002fea0003800000 */
[----:B------:R-:W2:Y:S04]  /*156d0*/  LDL.LU R4, [R1+0x38] ;  /* 0x0000380001047983 */ /* 0x000ea80000300800 */
[----:B------:R-:W3:Y:S04]  /*156e0*/  LDL.LU R3, [R1+0x10] ;  /* 0x0000100001037983 */ /* 0x000ee80000300800 */
[----:B------:R-:W4:Y:S01]  /*156f0*/  LDL.LU R2, [R1+0x3c] ;  /* 0x00003c0001027983 */ /* 0x000f220000300800 */
[----:B--2---:R-:W-:Y:S02]  /*15700*/  LOP3.LUT R32, R4, 0x40, RZ, 0xc0, !PT ;  /* 0x0000004004207812 */ /* 0x004fe400078ec0ff */
[----:B---3--:R-:W-:-:S02]  /*15710*/  LOP3.LUT R31, R3, 0x80, RZ, 0xc0, !PT ;  /* 0x00000080031f7812 */ /* 0x008fc400078ec0ff */
[----:B------:R-:W-:Y:S02]  /*15720*/  SHF.R.U32.HI R32, RZ, 0x2, R32 ;  /* 0x00000002ff207819 */ /* 0x000fe40000011620 */
[----:B----4-:R-:W-:Y:S02]  /*15730*/  LEA.HI.SX32 R7, R2, 0xfffffffe, 0x1a ;  /* 0xfffffffe02077811 */ /* 0x010fe400078fd2ff */
[----:B------:R-:W-:-:S07]  /*15740*/  SHF.R.U32.HI R31, RZ, 0x3, R31 ;  /* 0x00000003ff1f7819 */ /* 0x000fce000001161f */
.L_x_4043:
[----:B-1----:R-:W1:Y:S01]  /*15750*/  S2R R2, SR_TID.X ;  /* 0x0000000000027919 */ /* 0x002e620000002100 */
[----:B0-----:R-:W0:Y:S01]  /*15760*/  LDC R5, c[0x0][0x430] ;  /* 0x00010c00ff057b82 */ /* 0x001e220000000800 */
[----:B------:R-:W-:Y:S01]  /*15770*/  IMAD R4, R7, 0x40, R33 ;  /* 0x0000004007047824 */ /* 0x000fe200078e0221 */
[----:B------:R-:W-:Y:S01]  /*15780*/  LOP3.LUT R10, R37, 0x2, RZ, 0xfc, !PT ;  /* 0x00000002250a7812 */ /* 0x000fe200078efcff */
[----:B--2---:R-:W2:Y:S01]  /*15790*/  S2R R8, SR_TID.X ;  /* 0x0000000000087919 */ /* 0x004ea20000002100 */
[----:B------:R-:W-:Y:S02]  /*157a0*/  IADD3 R25, R25, 0x1, RZ ;  /* 0x0000000119197810 */ /* 0x000fe40007ffe0ff */
[----:B0-----:R-:W-:Y:S02]  /*157b0*/  ISETP.NE.AND P0, PT, R5, 0x1, PT ;  /* 0x000000010500780c */ /* 0x001fe40003f05270 */
[----:B-1----:R-:W-:Y:S01]  /*157c0*/  LOP3.LUT R2, R2, 0x7f, RZ, 0xc0, !PT ;  /* 0x0000007f02027812 */ /* 0x002fe200078ec0ff */
[----:B--2---:R-:W-:-:S03]  /*157d0*/  IMAD.SHL.U32 R8, R8, 0x10, RZ ;  /* 0x0000001008087824 */ /* 0x004fc600078e00ff */
[----:B------:R-:W-:-:S07]  /*157e0*/  SHF.R.U32.HI R2, RZ, 0x3, R2 ;  /* 0x00000003ff027819 */ /* 0x000fce0000011602 */
[----:B---3--:R-:W0:Y:S01]  /*157f0*/  @P0 LDC R6, c[0x0][0x434] ;  /* 0x00010d00ff060b82 */ /* 0x008e220000000800 */
[----:B------:R-:W-:-:S04]  /*15800*/  LOP3.LUT R8, R2, 0x70, R8, 0xf8, !PT ;  /* 0x0000007002087812 */ /* 0x000fc800078ef808 */
[----:B------:R-:W-:-:S03]  /*15810*/  ISETP.GT.U32.AND P1, PT, R8, 0x3f, PT ;  /* 0x0000003f0800780c */ /* 0x000fc60003f24070 */
[----:B------:R-:W1:Y:S01]  /*15820*/  @P0 LDC R3, c[0x0][0x438] ;  /* 0x00010e00ff030b82 */ /* 0x000e620000000800 */
[----:B------:R-:W-:-:S04]  /*15830*/  IMAD.IADD R4, R8, 0x1, R4 ;  /* 0x0000000108047824 */ /* 0x000fc800078e0204 */
[----:B------:R-:W-:-:S05]  /*15840*/  IMAD.MOV.U32 R2, RZ, RZ, R4 ;  /* 0x000000ffff027224 */ /* 0x000fca00078e0004 */
[----:B------:R-:W2:Y:S01]  /*15850*/  @!P1 LDC.64 R8, c[0x0][0x428] ;  /* 0x00010a00ff089b82 */ /* 0x000ea20000000a00 */
[----:B0-----:R-:W-:-:S05]  /*15860*/  @P0 IMAD.HI.U32 R6, R4, R6, RZ ;  /* 0x0000000604060227 */ /* 0x001fca00078e00ff */
[----:B-1----:R-:W-:-:S05]  /*15870*/  @P0 SHF.R.U32.HI R2, RZ, R3, R6 ;  /* 0x00000003ff020219 */ /* 0x002fca0000011606 */
[----:B------:R-:W-:-:S04]  /*15880*/  IMAD.MOV R3, RZ, RZ, -R2 ;  /* 0x000000ffff037224 */ /* 0x000fc800078e0a02 */
[----:B------:R-:W-:Y:S01]  /*15890*/  IMAD R5, R5, R3, R4 ;  /* 0x0000000305057224 */ /* 0x000fe200078e0204 */
[--C-:B------:R-:W-:Y:S01]  /*158a0*/  @!P1 SHF.R.S32.HI R3, RZ, 0x1f, R2.reuse ;  /* 0x0000001fff039819 */ /* 0x100fe20000011402 */
[-C--:B--2---:R-:W-:Y:S02]  /*158b0*/  @!P1 IMAD R4, R34, R8.reuse, RZ ;  /* 0x0000000822049224 */ /* 0x084fe400078e02ff */
[----:B------:R-:W-:-:S04]  /*158c0*/  @!P1 IMAD.WIDE.U32 R2, R30, R8, R2 ;  /* 0x000000081e029225 */ /* 0x000fc800078e0002 */
[----:B------:R-:W-:Y:S02]  /*158d0*/  @!P1 IMAD R4, R30, R9, R4 ;  /* 0x000000091e049224 */ /* 0x000fe400078e0204 */
[----:B------:R-:W0:Y:S02]  /*158e0*/  @!P1 LDC.64 R8, c[0x0][0x418] ;  /* 0x00010600ff089b82 */ /* 0x000e240000000a00 */
[----:B------:R-:W-:Y:S02]  /*158f0*/  @!P1 IMAD.IADD R3, R4, 0x1, R3 ;  /* 0x0000000104039824 */ /* 0x000fe400078e0203 */
[----:B------:R-:W-:Y:S01]  /*15900*/  IMAD.MOV.U32 R4, RZ, RZ, RZ ;  /* 0x000000ffff047224 */ /* 0x000fe200078e00ff */
[----:B0-----:R-:W-:-:S04]  /*15910*/  @!P1 LEA R8, P0, R2, R8, 0x2 ;  /* 0x0000000802089211 */ /* 0x001fc800078010ff */
[----:B------:R-:W-:Y:S02]  /*15920*/  @!P1 LEA.HI.X R9, R2, R9, R3, 0x2, P0 ;  /* 0x0000000902099211 */ /* 0x000fe400000f1403 */
[----:B------:R-:W-:-:S03]  /*15930*/  ISETP.NE.AND P0, PT, R25, 0x2, PT ;  /* 0x000000021900780c */ /* 0x000fc60003f05270 */
[----:B------:R0:W5:Y:S01]  /*15940*/  @!P1 LDG.E R4, desc[UR40][R8.64] ;  /* 0x0000002808049981 */ /* 0x000162000c1e1900 */
[----:B------:R-:W-:Y:S02]  /*15950*/  ISETP.NE.AND P1, PT, R10, 0x3, PT ;  /* 0x000000030a00780c */ /* 0x000fe40003f25270 */
[----:B------:R-:W-:Y:S01]  /*15960*/  SEL R2, RZ, 0x1, P0 ;  /* 0x00000001ff027807 */ /* 0x000fe20000000000 */
[----:B------:R-:W-:Y:S05]  /*15970*/  YIELD ;  /* 0x0000000000007946 */ /* 0x000fea0003800000 */
[----:B------:R-:W-:Y:S01]  /*15980*/  LOP3.LUT R26, R26, R2, RZ, 0x3c, !PT ;  /* 0x000000021a1a7212 */ /* 0x000fe200078e3cff */
[----:B------:R-:W-:Y:S01]  /*15990*/  IMAD.MOV.U32 R2, RZ, RZ, R7 ;  /* 0x000000ffff027224 */ /* 0x000fe200078e0007 */
[----:B------:R-:W-:Y:S01]  /*159a0*/  SEL R25, R25, RZ, P0 ;  /* 0x000000ff19197207 */ /* 0x000fe20000000000 */
[----:B------:R-:W-:-:S03]  /*159b0*/  VIADD R7, R7, 0xffffffff ;  /* 0xffffffff07077836 */ /* 0x000fc60000000000 */
[----:B------:R-:W-:Y:S01]  /*159c0*/  ISETP.GT.AND P3, PT, R2, RZ, PT ;  /* 0x000000ff0200720c */ /* 0x000fe20003f64270 */
[----:B0-----:R-:W-:-:S12]  /*159d0*/  @!P1 BRA `(.L_x_4031) ;  /* 0x0000000000049947 */ /* 0x001fd80003800000 */
[----:B------:R-:W-:Y:S01]  /*159e0*/  BPT.TRAP 0x1 ;  /* 0x000000040000795c */ /* 0x000fe20000300000 */
.L_x_4031:
[----:B------:R-:W-:Y:S01]  /*159f0*/  IMAD R6, R25, 0x8, R23 ;  /* 0x0000000819067824 */ /* 0x000fe200078e0217 */
[----:B------:R-:W-:Y:S01]  /*15a00*/  SHF.L.U32 R17, R26, 0x1f, RZ ;  /* 0x0000001f1a117819 */ /* 0x000fe200000006ff */
[----:B------:R-:W-:Y:S01]  /*15a10*/  BSSY B1, `(.L_x_4032) ;  /* 0x0000004000017945 */ /* 0x000fe20003800000 */
[----:B------:R-:W-:Y:S02]  /*15a20*/  SHF.R.S32.HI R9, RZ, 0x1f, R5 ;  /* 0x0000001fff097819 */ /* 0x000fe40000011405 */
[----:B------:R-:W0:Y:S02]  /*15a30*/  SYNCS.PHASECHK.TRANS64.TRYWAIT P0, [R6+URZ+0x28c40], R17 ;  /* 0x028c4011060075a7 */ /* 0x000e24000800017f */
[----:B0-----:R-:W-:Y:S05]  /*15a40*/  @!P0 BRA `(.L_x_4033) ;  /* 0x0000003c00408947 */ /* 0x001fea0003800000 */
.L_x_4147:
[----:B------:R-:W-:Y:S05]  /*15a50*/  BSYNC B1 ;  /* 0x0000000000017941 */ /* 0x000fea0003800000 */
.L_x_4032:
        /* <DEDUP_REMOVED lines=32> */
[----:B-1----:R-:W-:-:S05]  /*15c60*/  IADD3 R2, P0, R2, R0, RZ ;  /* 0x0000000002027210 */ /* 0x002fca0007f1e0ff */
[----:B--2---:R-:W-:-:S05]  /*15c70*/  IMAD.X R3, RZ, RZ, R3, P0 ;  /* 0x000000ffff037224 */ /* 0x004fca00000e0603 */
        /* <DEDUP_REMOVED lines=8> */
.L_x_4157:
        /* <DEDUP_REMOVED lines=8> */
.L_x_4035:
[----:B------:R-:W-:Y:S02]  /*15d80*/  PLOP3.LUT P1, PT, P1, P0, PT, 0xa2, 0x0 ;  /* 0x000000000000781c */ /* 0x000fe40000f21472 */
[----:B------:R-:W-:-:S08]  /*15d90*/  @P0 R2UR P1, UR4, R6 ;  /* 0x00000000060402ca */ /* 0x000fd00000020000 */
[----:B------:R-:W-:-:S05]  /*15da0*/  @P0 PLOP3.LUT P0, PT, P1, PT, PT, 0x80, 0x0 ;  /* 0x000000000000081c */ /* 0x000fca0000f0f070 */
[----:B------:R-:W-:Y:S01]  /*15db0*/  @!P1 SYNCS.ARRIVE.TRANS64.RED.A0T1 RZ, [UR4+0x28c30], RZ ;  /* 0x028c30ffffff99a7 */ /* 0x000fe20008200404 */
[----:B------:R-:W-:Y:S07]  /*15dc0*/  @!P1 ARRIVES.LDGSTSBAR.64.TRANSCNT [UR4+0x28c30] ;  /* 0x028c3000ff0099b0 */ /* 0x000fee0008000a84 */
[----:B------:R-:W-:Y:S05]  /*15dd0*/  @P0 BRA.U.ANY `(.L_x_4035) ;  /* 0xfffffffd00e80947 */ /* 0x000fea000393ffff */
[----:B------:R-:W-:Y:S01]  /*15de0*/  NOP ;  /* 0x0000000000007918 */ /* 0x000fe20000000000 */
[----:B--2---:R-:W-:-:S04]  /*15df0*/  LOP3.LUT R2, R37, 0x2, RZ, 0xfc, !PT ;  /* 0x0000000225027812 */ /* 0x004fc800078efcff */
[----:B------:R-:W-:-:S13]  /*15e00*/  ISETP.NE.AND P2, PT, R2, 0x3, PT ;  /* 0x000000030200780c */ /* 0x000fda0003f45270 */
[----:B------:R-:W-:Y:S05]  /*15e10*/  @!P2 BRA `(.L_x_4036) ;  /* 0x000000000004a947 */ /* 0x000fea0003800000 */
[----:B------:R-:W-:Y:S01]  /*15e20*/  BPT.TRAP 0x1 ;  /* 0x000000040000795c */ /* 0x000fe20000300000 */
.L_x_4036:
[----:B------:R2:W-:Y:S01]  /*15e30*/  SYNCS.ARRIVE.TRANS64.A1T0 RZ, [R6+URZ+0x28c30], RZ ;  /* 0x028c30ff06ff79a7 */ /* 0x0005e2000810003f */
[----:B------:R-:W-:Y:S05]  /*15e40*/  @!P2 BRA `(.L_x_4037) ;  /* 0x000000000004a947 */ /* 0x000fea0003800000 */
[----:B------:R-:W-:Y:S01]  /*15e50*/  BPT.TRAP 0x1 ;  /* 0x000000040000795c */ /* 0x000fe20000300000 */
.L_x_4037:
[----:B------:R-:W3:Y:S01]  /*15e60*/  SYNCS.PHASECHK.TRANS64.TRYWAIT P0, [R6+URZ+0x28c60], R17 ;  /* 0x028c6011060075a7 */ /* 0x000ee2000800017f */
[----:B------:R-:W-:Y:S04]  /*15e70*/  BSSY B1, `(.L_x_4038) ;  /* 0x0000002000017945 */ /* 0x000fe80003800000 */
[----:B---3--:R-:W-:Y:S05]  /*15e80*/  @!P0 BRA `(.L_x_4039) ;  /* 0x0000003c00608947 */ /* 0x008fea0003800000 */
.L_x_4158:
[----:B------:R-:W-:Y:S05]  /*15e90*/  BSYNC B1 ;  /* 0x0000000000017941 */ /* 0x000fea0003800000 */
.L_x_4038:
        /* <DEDUP_REMOVED lines=81> */
.L_x_4168:
[----:B------:R-:W-:Y:S02]  /*163b0*/  LOP3.LUT R22, R22, 0xffffbfff, RZ, 0xc0, !PT ;  /* 0xffffbfff16167812 */ /* 0x000fe400078ec0ff */
[----:B---3--:R-:W-:Y:S02]  /*163c0*/  IADD3 R2, P2, R14, R0, RZ ;  /* 0x000000000e027210 */ /* 0x008fe40007f5e0ff */
[----:B------:R-:W-:Y:S02]  /*163d0*/  @P1 LOP3.LUT R22, R22, 0x4000, RZ, 0xfc, !PT ;  /* 0x0000400016161812 */ /* 0x000fe400078efcff */
[----:B------:R-:W-:Y:S02]  /*163e0*/  IADD3.X R3, RZ, R10, RZ, P2, !PT ;  /* 0x0000000aff037210 */ /* 0x000fe400017fe4ff */
        /* <DEDUP_REMOVED lines=21> */
.L_x_4041:
        /* <DEDUP_REMOVED lines=11> */
.L_x_4042:
[----:B------:R3:W-:Y:S01]  /*165f0*/  SYNCS.ARRIVE.TRANS64.A1T0 RZ, [R6+URZ+0x28c50], RZ ;  /* 0x028c50ff06ff79a7 */ /* 0x0007e2000810003f */
[----:B------:R-:W-:Y:S05]  /*16600*/  @P3 BRA `(.L_x_4043) ;  /* 0xfffffff000503947 */ /* 0x000fea000383ffff */
.L_x_4030:
[----:B------:R-:W-:Y:S05]  /*16610*/  BSYNC B0 ;  /* 0x0000000000007941 */ /* 0x000fea0003800000 */
.L_x_4029:
        /* <DEDUP_REMOVED lines=9> */
[----:B0-----:R-:W0:Y:S01]  /*166b0*/  S2R R5, SR_LANEID ;  /* 0x0000000000057919 */ /* 0x001e220000000000 */
[----:B------:R-:W-:Y:S01]  /*166c0*/  VOTEU.ANY UR4, UPT, PT ;  /* 0x0000000000047886 */ /* 0x000fe200038e0100 */
[----:B------:R-:W4:Y:S01]  /*166d0*/  LDC.64 R2, c[0x0][0xc60] ;  /* 0x00031800ff027b82 */ /* 0x000f220000000a00 */
[----:B------:R-:W0:Y:S02]  /*166e0*/  FLO.U32 R0, UR4 ;  /* 0x0000000400007d00 */ /* 0x000e2400080e0000 */
[----:B0-----:R-:W-:-:S06]  /*166f0*/  ISETP.EQ.U32.AND P1, PT, R0, R5, PT ;  /* 0x000000050000720c */ /* 0x001fcc0003f22070 */
[----:B------:R-:W4:Y:S07]  /*16700*/  POPC R5, UR4 ;  /* 0x0000000400057d09 */ /* 0x000f2e0008000000 */
[----:B----4-:R-:W4:Y:S01]  /*16710*/  @P1 ATOMG.E.ADD.STRONG.GPU PT, R3, desc[UR40][R2.64], R5 ;  /* 0x00000005020319a8 */ /* 0x010f2200081ee1e8 */
[----:B------:R-:W0:Y:S02]  /*16720*/  S2R R4, SR_LTMASK ;  /* 0x0000000000047919 */ /* 0x000e240000003900 */
[----:B0-----:R-:W-:-:S04]  /*16730*/  LOP3.LUT R4, R4, UR4, RZ, 0xc0, !PT ;  /* 0x0000000404047c12 */ /* 0x001fc8000f8ec0ff */
[----:B------:R-:W0:Y:S01]  /*16740*/  POPC R7, R4 ;  /* 0x0000000400077309 */ /* 0x000e220000000000 */
[----:B----4-:R-:W0:Y:S02]  /*16750*/  SHFL.IDX PT, R0, R3, R0, 0x1f ;  /* 0x00001f0003007589 */ /* 0x010e2400000e0000 */
[----:B0-----:R-:W-:-:S07]  /*16760*/  IADD3 R16, R0, UR36, R7 ;  /* 0x0000002400107c10 */ /* 0x001fce000fffe007 */
.L_x_4045:
[----:B------:R-:W-:Y:S05]  /*16770*/  BSYNC B0 ;  /* 0x0000000000007941 */ /* 0x000fea0003800000 */
.L_x_4044:
[----:B------:R-:W-:-:S07]  /*16780*/  SEL R25, R25, RZ, P0 ;  /* 0x000000ff19197207 */ /* 0x000fce0000000000 */
.L_x_4004:
[----:B------:R-:W-:Y:S05]  /*16790*/  BSYNC B7 ;  /* 0x0000000000077941 */ /* 0x000fea0003800000 */
.L_x_4002:
[----:B------:R-:W-:-:S13]  /*167a0*/  LOP3.LUT P0, RZ, R22, 0x1000, RZ, 0xc0, !PT ;  /* 0x0000100016ff7812 */ /* 0x000fda000780c0ff */
[----:B------:R-:W-:Y:S05]  /*167b0*/  @!P0 BRA `(.L_x_4046) ;  /* 0x0000000000248947 */ /* 0x000fea0003800000 */
[----:B------:R-:W-:Y:S05]  /*167c0*/  WARPSYNC.ALL ;  /* 0x0000000000007948 */ /* 0x000fea0003800000 */
[----:B------:R-:W4:Y:S08]  /*167d0*/  S2UR UR5, SR_CgaCtaId ;  /* 0x00000000000579c3 */ /* 0x000f300000008800 */
[----:B------:R-:W-:Y:S06]  /*167e0*/  BAR.SYNC.DEFER_BLOCKING 0x5, 0x180 ;  /* 0x0146000000007b1d */ /* 0x000fec0000010000 */
[----:B------:R-:W-:-:S02]  /*167f0*/  UMOV UR4, 0x400 ;  /* 0x0000040000047882 */ /* 0x000fc40000000000 */
[----:B----4-:R-:W-:-:S06]  /*16800*/  ULEA UR4, UR5, UR4, 0x18 ;  /* 0x0000000405047291 */ /* 0x010fcc000f8ec03f */
[----:B-1----:R-:W-:-:S05]  /*16810*/  IMAD.U32 R23, RZ, RZ, UR4 ;  /* 0x00000004ff177e24 */ /* 0x002fca000f8e00ff */
[----:B------:R1:W4:Y:S01]  /*16820*/  LDS.128 R16, [R23+0x28cd0] ;  /* 0x028cd00017107984 */ /* 0x0003220000000c00 */
[----:B------:R-:W-:Y:S06]  /*16830*/  BAR.ARV 0x4, 0x180 ;  /* 0x0106000000007b1d */ /* 0x000fec0000002000 */
[----:B------:R-:W-:Y:S05]  /*16840*/  BRA `(.L_x_4047) ;  /* 0x0000000800407947 */ /* 0x000fea0003800000 */
.L_x_4046:
[----:B0-----:R-:W0:Y:S01]  /*16850*/  S2R R8, SR_TID.X ;  /* 0x0000000000087919 */ /* 0x001e220000002100 */
[----:B------:R-:W-:Y:S01]  /*16860*/  UMOV UR4, 0xffffffff ;  /* 0xffffffff00047882 */ /* 0x000fe20000000000 */
[----:B0-----:R-:W-:-:S04]  /*16870*/  LOP3.LUT R8, R8, 0x1f, RZ, 0xc0, !PT ;  /* 0x0000001f08087812 */ /* 0x001fc800078ec0ff */
[----:B------:R-:W-:Y:S01]  /*16880*/  ISETP.NE.AND P0, PT, R8, 0x1f, PT ;  /* 0x0000001f0800780c */ /* 0x000fe20003f05270 */
[----:B------:R-:W-:-:S12]  /*16890*/  BRA.DIV UR4, `(.L_x_4048) ;  /* 0x0000003a04cc7947 */ /* 0x000fd8000b800000 */
[----:B------:R-:W-:Y:S01]  /*168a0*/  IMAD.IADD R5, R19, 0x1, R8 ;  /* 0x0000000113057824 */ /* 0x000fe200078e0208 */
[----:B------:R-:W-:-:S04]  /*168b0*/  ULDC UR4, c[0x0][0xc3c] ;  /* 0x00030f0000047ab9 */ /* 0x000fc80000000800 */
[----:B------:R-:W-:-:S13]  /*168c0*/  ISETP.GE.OR P1, PT, R5, UR4, !P0 ;  /* 0x0000000405007c0c */ /* 0x000fda000c726670 */
[----:B-1----:R-:W0:Y:S02]  /*168d0*/  @!P1 LDC.64 R2, c[0x0][0xc80] ;  /* 0x00032000ff029b82 */ /* 0x002e240000000a00 */
[----:B0-----:R-:W-:-:S06]  /*168e0*/  @!P1 IMAD.WIDE R2, R5, 0x4, R2 ;  /* 0x0000000405029825 */ /* 0x001fcc00078e0202 */
[----:B------:R0:W4:Y:S01]  /*168f0*/  @!P1 LDG.E R3, desc[UR40][R2.64] ;  /* 0x0000002802039981 */ /* 0x000122000c1e1900 */
[C---:B------:R-:W-:Y:S02]  /*16900*/  ISETP.GE.U32.AND P2, PT, R8.reuse, 0x2, PT ;  /* 0x000000020800780c */ /* 0x040fe40003f46070 */
[C---:B------:R-:W-:Y:S01]  /*16910*/  ISETP.GE.U32.AND P3, PT, R8.reuse, 0x4, PT ;  /* 0x000000040800780c */ /* 0x040fe20003f66070 */
[----:B------:R-:W-:Y:S01]  /*16920*/  SHFL.IDX PT, R0, R16, RZ, 0x1f ;  /* 0x00001fff10007589 */ /* 0x000fe200000e0000 */
[C---:B------:R-:W-:Y:S02]  /*16930*/  ISETP.GE.U32.AND P4, PT, R8.reuse, 0x8, PT ;  /* 0x000000080800780c */ /* 0x040fe40003f86070 */
[C---:B------:R-:W-:Y:S01]  /*16940*/  ISETP.GE.U32.AND P5, PT, R8.reuse, 0x10, PT ;  /* 0x000000100800780c */ /* 0x040fe20003fa6070 */
[----:B------:R-:W-:Y:S01]  /*16950*/  SHFL.IDX PT, R4, R16, 0x1, 0x1f ;  /* 0x00201f0010047f89 */ /* 0x000fe200000e0000 */
[----:B0-----:R-:W-:Y:S02]  /*16960*/  IMAD.MOV.U32 R2, RZ, RZ, RZ ;  /* 0x000000ffff027224 */ /* 0x001fe400078e00ff */
[----:B----4-:R-:W-:Y:S01]  /*16970*/  @!P1 IMAD.MOV.U32 R2, RZ, RZ, R3 ;  /* 0x000000ffff029224 */ /* 0x010fe200078e0003 */
[----:B------:R-:W-:-:S04]  /*16980*/  ISETP.NE.AND P1, PT, R8, RZ, PT ;  /* 0x000000ff0800720c */ /* 0x000fc80003f25270 */
[----:B------:R-:W0:Y:S02]  /*16990*/  SHFL.UP PT, R14, R2, 0x1, RZ ;  /* 0x04200000020e7989 */ /* 0x000e2400000e00ff */
[----:B0-----:R-:W-:-:S05]  /*169a0*/  SEL R5, R14, RZ, P1 ;  /* 0x000000ff0e057207 */ /* 0x001fca0000800000 */
[----:B------:R-:W-:-:S05]  /*169b0*/  IMAD.IADD R5, R2, 0x1, R5 ;  /* 0x0000000102057824 */ /* 0x000fca00078e0205 */
        /* <DEDUP_REMOVED lines=12> */
[----:B------:R0:W1:Y:S02]  /*16a80*/  SHFL.IDX PT, R14, R3, 0x1f, 0x1f ;  /* 0x03e01f00030e7f89 */ /* 0x00006400000e0000 */
.L_x_4178:
[----:B------:R-:W-:Y:S02]  /*16a90*/  ULDC UR4, c[0x0][0xc38] ;  /* 0x00030e0000047ab9 */ /* 0x000fe40000000800 */
[----:B------:R-:W-:-:S04]  /*16aa0*/  IMAD.U32 R16, RZ, RZ, UR4 ;  /* 0x00000004ff107e24 */ /* 0x000fc8000f8e00ff */
[----:B-1----:R-:W-:-:S04]  /*16ab0*/  IMAD R5, R14, R16, RZ ;  /* 0x000000100e057224 */ /* 0x002fc800078e02ff */
[----:B------:R-:W-:-:S05]  /*16ac0*/  IMAD.IADD R4, R4, 0x1, R5 ;  /* 0x0000000104047824 */ /* 0x000fca00078e0205 */
[----:B------:R-:W-:-:S13]  /*16ad0*/  ISETP.GT.AND P6, PT, R4, R0, PT ;  /* 0x000000000400720c */ /* 0x000fda0003fc4270 */
[----:B------:R-:W-:Y:S05]  /*16ae0*/  @P6 BRA `(.L_x_4049) ;  /* 0x00000000009c6947 */ /* 0x000fea0003800000 */
.L_x_4054:
[----:B------:R-:W1:Y:S01]  /*16af0*/  LDC R6, c[0x0][0xc3c] ;  /* 0x00030f00ff067b82 */ /* 0x000e620000000800 */
[----:B------:R-:W-:-:S05]  /*16b00*/  VIADD R19, R19, 0x1f ;  /* 0x0000001f13137836 */ /* 0x000fca0000000000 */
[----:B-1----:R-:W-:-:S13]  /*16b10*/  ISETP.GE.AND P6, PT, R19, R6, PT ;  /* 0x000000061300720c */ /* 0x002fda0003fc6270 */
[----:B------:R-:W-:Y:S05]  /*16b20*/  @P6 BRA `(.L_x_4050) ;  /* 0x0000000400446947 */ /* 0x000fea0003800000 */
[----:B------:R-:W1:Y:S01]  /*16b30*/  S2R R2, SR_TID.X ;  /* 0x0000000000027919 */ /* 0x000e620000002100 */
[----:B------:R-:W-:Y:S01]  /*16b40*/  BSSY B0, `(.L_x_4051) ;  /* 0x0000009000007945 */ /* 0x000fe20003800000 */
[----:B-1----:R-:W-:-:S04]  /*16b50*/  LOP3.LUT R2, R2, 0x1f, RZ, 0xc0, !PT ;  /* 0x0000001f02027812 */ /* 0x002fc800078ec0ff */
[----:B------:R-:W-:Y:S01]  /*16b60*/  IADD3 R5, R19, R2, RZ ;  /* 0x0000000213057210 */ /* 0x000fe20007ffe0ff */
[----:B------:R-:W-:-:S03]  /*16b70*/  IMAD.MOV.U32 R2, RZ, RZ, RZ ;  /* 0x000000ffff027224 */ /* 0x000fc600078e00ff */
[----:B------:R-:W-:-:S13]  /*16b80*/  ISETP.GE.OR P6, PT, R5, R6, !P0 ;  /* 0x000000060500720c */ /* 0x000fda00047c6670 */
[----:B------:R-:W-:Y:S05]  /*16b90*/  @P6 BRA `(.L_x_4052) ;  /* 0x00000000000c6947 */ /* 0x000fea0003800000 */
[----:B0-----:R-:W0:Y:S02]  /*16ba0*/  LDC.64 R2, c[0x0][0xc80] ;  /* 0x00032000ff027b82 */ /* 0x001e240000000a00 */
[----:B0-----:R-:W-:-:S06]  /*16bb0*/  IMAD.WIDE R2, R5, 0x4, R2 ;  /* 0x0000000405027825 */ /* 0x001fcc00078e0202 */
[----:B------:R1:W5:Y:S02]  /*16bc0*/  LDG.E R2, desc[UR40][R2.64] ;  /* 0x0000002802027981 */ /* 0x000364000c1e1900 */
.L_x_4052:
[----:B------:R-:W-:Y:S05]  /*16bd0*/  BSYNC B0 ;  /* 0x0000000000007941 */ /* 0x000fea0003800000 */
.L_x_4051:
[----:B------:R-:W-:-:S03]  /*16be0*/  UMOV UR4, 0xffffffff ;  /* 0xffffffff00047882 */ /* 0x000fc60000000000 */
[----:B------:R-:W-:Y:S05]  /*16bf0*/  BRA.DIV UR4, `(.L_x_4053) ;  /* 0x0000003e04187947 */ /* 0x000fea000b800000 */
[----:B-----5:R-:W2:Y:S02]  /*16c00*/  SHFL.UP PT, R14, R2, 0x1, RZ ;  /* 0x04200000020e7989 */ /* 0x020ea400000e00ff */
[----:B--2---:R-:W-:-:S05]  /*16c10*/  SEL R13, R14, RZ, P1 ;  /* 0x000000ff0e0d7207 */ /* 0x004fca0000800000 */
[----:B------:R-:W-:-:S05]  /*16c20*/  IMAD.IADD R13, R2, 0x1, R13 ;  /* 0x00000001020d7824 */ /* 0x000fca00078e020d */
[----:B------:R-:W2:Y:S02]  /*16c30*/  SHFL.UP PT, R14, R13, 0x2, RZ ;  /* 0x044000000d0e7989 */ /* 0x000ea400000e00ff */
[----:B--2---:R-:W-:-:S05]  /*16c40*/  SEL R14, R14, RZ, P2 ;  /* 0x000000ff0e0e7207 */ /* 0x004fca0001000000 */
[----:B01----:R-:W-:-:S05]  /*16c50*/  IMAD.IADD R3, R13, 0x1, R14 ;  /* 0x000000010d037824 */ /* 0x003fca00078e020e */
        /* <DEDUP_REMOVED lines=10> */
.L_x_4186:
[----:B------:R-:W-:Y:S02]  /*16d00*/  ULDC UR4, c[0x0][0xc38] ;  /* 0x00030e0000047ab9 */ /* 0x000fe40000000800 */
[----:B------:R-:W-:-:S05]  /*16d10*/  MOV R16, UR4 ;  /* 0x0000000400107c02 */ /* 0x000fca0008000f00 */
[----:B-1----:R-:W-:-:S04]  /*16d20*/  IMAD R5, R14, R16, RZ ;  /* 0x000000100e057224 */ /* 0x002fc800078e02ff */
[----:B------:R-:W-:-:S05]  /*16d30*/  IMAD.IADD R4, R5, 0x1, R4 ;  /* 0x0000000105047824 */ /* 0x000fca00078e0204 */
[----:B------:R-:W-:-:S13]  /*16d40*/  ISETP.GT.AND P6, PT, R4, R0, PT ;  /* 0x000000000400720c */ /* 0x000fda0003fc4270 */
[----:B------:R-:W-:Y:S05]  /*16d50*/  @!P6 BRA `(.L_x_4054) ;  /* 0xfffffffc0064e947 */ /* 0x000fea000383ffff */
.L_x_4049:
        /* <DEDUP_REMOVED lines=8> */
.L_x_4190:
[----:B------:R-:W-:Y:S01]  /*16de0*/  ISETP.NE.AND P0, PT, R6, RZ, PT ;  /* 0x000000ff0600720c */ /* 0x000fe20003f05270 */
[----:B------:R-:W-:-:S12]  /*16df0*/  IMAD.MOV.U32 R14, RZ, RZ, RZ ;  /* 0x000000ffff0e7224 */ /* 0x000fd800078e00ff */
[----:B------:R-:W-:Y:S05]  /*16e00*/  @!P0 BRA `(.L_x_4056) ;  /* 0x0000000000108947 */ /* 0x000fea0003800000 */
[----:B------:R-:W-:Y:S01]  /*16e10*/  UMOV UR4, 0xffffffff ;  /* 0xffffffff00047882 */ /* 0x000fe20000000000 */
[----:B------:R-:W-:Y:S02]  /*16e20*/  VIADD R12, R4, 0xffffffff ;  /* 0xffffffff040c7836 */ /* 0x000fe40000000000 */
[----:B------:R-:W-:Y:S05]  /*16e30*/  BRA.DIV UR4, `(.L_x_4057) ;  /* 0x0000003e048c7947 */ /* 0x000fea000b800000 */
[----:B------:R3:W4:Y:S02]  /*16e40*/  SHFL.IDX PT, R14, R3, R12, 0x1f ;  /* 0x00001f0c030e7589 */ /* 0x00072400000e0000 */
.L_x_4056:
[----:B--2---:R-:W-:Y:S01]  /*16e50*/  IABS R6, R17 ;  /* 0x0000001100067213 */ /* 0x004fe20000000000 */
[----:B----4-:R-:W-:Y:S02]  /*16e60*/  IMAD R16, R14, R16, R5 ;  /* 0x000000100e107224 */ /* 0x010fe400078e0205 */
[----:B------:R-:W-:Y:S01]  /*16e70*/  IMAD.IADD R19, R4, 0x1, R19 ;  /* 0x0000000104137824 */ /* 0x000fe200078e0213 */
[----:B------:R-:W2:Y:S01]  /*16e80*/  I2F.RP R7, R6 ;  /* 0x0000000600077306 */ /* 0x000ea20000209400 */
[----:B------:R-:W-:-:S07]  /*16e90*/  IMAD.IADD R0, R0, 0x1, -R16 ;  /* 0x0000000100007824 */ /* 0x000fce00078e0a10 */
[----:B--2---:R-:W1:Y:S02]  /*16ea0*/  MUFU.RCP R7, R7 ;  /* 0x0000000700077308 */ /* 0x004e640000001000 */
[----:B-1----:R-:W-:-:S06]  /*16eb0*/  VIADD R2, R7, 0xffffffe ;  /* 0x0ffffffe07027836 */ /* 0x002fcc0000000000 */
[----:B0--3--:R0:W1:Y:S02]  /*16ec0*/  F2I.FTZ.U32.TRUNC.NTZ R3, R2 ;  /* 0x0000000200037305 */ /* 0x009064000021f000 */
[----:B0-----:R-:W-:Y:S01]  /*16ed0*/  MOV R2, RZ ;  /* 0x000000ff00027202 */ /* 0x001fe20000000f00 */
[----:B-1----:R-:W-:-:S04]  /*16ee0*/  IMAD.MOV R5, RZ, RZ, -R3 ;  /* 0x000000ffff057224 */ /* 0x002fc800078e0a03 */
[----:B------:R-:W-:-:S04]  /*16ef0*/  IMAD R5, R5, R6, RZ ;  /* 0x0000000605057224 */ /* 0x000fc800078e02ff */
[----:B------:R-:W-:Y:S01]  /*16f00*/  IMAD.HI.U32 R3, R3, R5, R2 ;  /* 0x0000000503037227 */ /* 0x000fe200078e0002 */
        /* <DEDUP_REMOVED lines=19> */
.L_x_4050:
[----:B------:R-:W-:Y:S01]  /*17040*/  UMOV UR4, URZ ;  /* 0x0000003f00047c82 */ /* 0x000fe20008000000 */
[----:B------:R-:W-:Y:S01]  /*17050*/  UMOV UR5, URZ ;  /* 0x0000003f00057c82 */ /* 0x000fe20008000000 */
[----:B------:R-:W-:Y:S01]  /*17060*/  ULDC UR6, c[0x0][0xc3c] ;  /* 0x00030f0000067ab9 */ /* 0x000fe20000000800 */
[----:B------:R-:W-:Y:S02]  /*17070*/  IMAD.MOV.U32 R16, RZ, RZ, R0 ;  /* 0x000000ffff107224 */ /* 0x000fe400078e0000 */
[----:B------:R-:W-:Y:S02]  /*17080*/  IMAD.U32 R17, RZ, RZ, UR4 ;  /* 0x00000004ff117e24 */ /* 0x000fe4000f8e00ff */
[----:B------:R-:W-:Y:S02]  /*17090*/  IMAD.U32 R18, RZ, RZ, UR5 ;  /* 0x00000005ff127e24 */ /* 0x000fe4000f8e00ff */
[----:B------:R-:W-:-:S07]  /*170a0*/  IMAD.U32 R19, RZ, RZ, UR6 ;  /* 0x00000006ff137e24 */ /* 0x000fce000f8e00ff */
.L_x_4058:
[----:B------:R-:W1:Y:S01]  /*170b0*/  S2R R0, SR_TID.X ;  /* 0x0000000000007919 */ /* 0x000e620000002100 */
[----:B------:R-:W-:Y:S05]  /*170c0*/  WARPSYNC.ALL ;  /* 0x0000000000007948 */ /* 0x000fea0003800000 */
[----:B------:R-:W-:Y:S01]  /*170d0*/  BAR.SYNC.DEFER_BLOCKING 0x4, 0x180 ;  /* 0x0106000000007b1d */ /* 0x000fe20000010000 */
[----:B-1----:R-:W-:-:S04]  /*170e0*/  LOP3.LUT R0, R0, 0x1f, RZ, 0xc0, !PT ;  /* 0x0000001f00007812 */ /* 0x002fc800078ec0ff */
[----:B------:R-:W-:-:S13]  /*170f0*/  ISETP.NE.AND P0, PT, R0, RZ, PT ;  /* 0x000000ff0000720c */ /* 0x000fda0003f05270 */
[----:B0-----:R-:W0:Y:S01]  /*17100*/  @!P0 S2R R3, SR_CgaCtaId ;  /* 0x0000000000038919 */ /* 0x001e220000008800 */
[----:B------:R-:W-:-:S04]  /*17110*/  @!P0 MOV R0, 0x400 ;  /* 0x0000040000008802 */ /* 0x000fc80000000f00 */
[----:B0-----:R-:W-:-:S05]  /*17120*/  @!P0 LEA R23, R3, R0, 0x18 ;  /* 0x0000000003178211 */ /* 0x001fca00078ec0ff */
[----:B------:R0:W-:Y:S01]  /*17130*/  @!P0 STS.128 [R23+0x28cd0], R16 ;  /* 0x028cd01017008388 */ /* 0x0001e20000000c00 */
[----:B------:R-:W-:Y:S06]  /*17140*/  BAR.ARV 0x5, 0x180 ;  /* 0x0146000000007b1d */ /* 0x000fec0000002000 */
.L_x_4047:
[----:B------:R-:W-:Y:S02]  /*17150*/  ULDC UR4, c[0x0][0xc3c] ;  /* 0x00030f0000047ab9 */ /* 0x000fe40000000800 */
[----:B----4-:R-:W-:-:S13]  /*17160*/  ISETP.GE.AND P0, PT, R19, UR4, PT ;  /* 0x0000000413007c0c */ /* 0x010fda000bf06270 */
[----:B------:R-:W-:Y:S05]  /*17170*/  @!P0 BRA `(.L_x_4059) ;  /* 0xffffff9c009c8947 */ /* 0x000fea000383ffff */
[----:B------:R-:W-:Y:S05]  /*17180*/  BSYNC B8 ;  /* 0x0000000000087941 */ /* 0x000fea0003800000 */
.L_x_3952:
[----:B------:R-:W4:Y:S01]  /*17190*/  LDL.LU R0, [R1+0x1c] ;  /* 0x00001c0001007983 */ /* 0x000f220000300800 */
[----:B------:R-:W-:Y:S01]  /*171a0*/  BSSY B0, `(.L_x_4060) ;  /* 0x000000b000007945 */ /* 0x000fe20003800000 */
[----:B0-----:R-:W0:Y:S01]  /*171b0*/  S2R R5, SR_CgaCtaId ;  /* 0x0000000000057919 */ /* 0x001e220000008800 */
[----:B----4-:R-:W-:-:S04]  /*171c0*/  IADD3 R0, R0, 0x1, RZ ;  /* 0x0000000100007810 */ /* 0x010fc80007ffe0ff */
[----:B-1----:R-:W-:-:S04]  /*171d0*/  LEA.HI R2, R0, R0, RZ, 0x1 ;  /* 0x0000000000027211 */ /* 0x002fc800078f08ff */
[----:B------:R-:W-:Y:S02]  /*171e0*/  LOP3.LUT R3, R2, 0xfffffffe, RZ, 0xc0, !PT ;  /* 0xfffffffe02037812 */ /* 0x000fe400078ec0ff */
[----:B------:R-:W-:-:S03]  /*171f0*/  MOV R2, 0x400 ;  /* 0x0000040000027802 */ /* 0x000fc60000000f00 */
[----:B------:R-:W-:Y:S01]  /*17200*/  IMAD.IADD R0, R0, 0x1, -R3 ;  /* 0x0000000100007824 */ /* 0x000fe200078e0a03 */
[----:B0-----:R-:W-:-:S04]  /*17210*/  LEA R4, R5, R2, 0x18 ;  /* 0x0000000205047211 */ /* 0x001fc800078ec0ff */
[----:B------:R-:W-:-:S04]  /*17220*/  SHF.L.U32 R0, R0, 0x1f, RZ ;  /* 0x0000001f00007819 */ /* 0x000fc800000006ff */
[----:B------:R-:W0:Y:S02]  /*17230*/  SYNCS.PHASECHK.TRANS64.TRYWAIT P0, [R4+URZ+0x28c20], R0 ;  /* 0x028c2000040075a7 */ /* 0x000e24000800017f */
[----:B0-----:R-:W-:Y:S05]  /*17240*/  @!P0 BRA `(.L_x_4061) ;  /* 0x0000003800ac8947 */ /* 0x001fea0003800000 */
.L_x_4193:
[----:B------:R-:W-:Y:S05]  /*17250*/  BSYNC B0 ;  /* 0x0000000000007941 */ /* 0x000fea0003800000 */
.L_x_4060:
[----:B------:R-:W-:-:S03]  /*17260*/  UMOV UR4, 0xffffffff ;  /* 0xffffffff00047882 */ /* 0x000fc60000000000 */
[----:B------:R-:W-:Y:S05]  /*17270*/  BRA.DIV UR4, `(.L_x_4062) ;  /* 0x0000003a04b47947 */ /* 0x000fea000b800000 */
[----:B0-----:R-:W0:Y:S02]  /*17280*/  S2R R0, SR_TID.X ;  /* 0x0000000000007919 */ /* 0x001e240000002100 */
[----:B0-----:R-:W-:-:S04]  /*17290*/  SHF.R.U32.HI R0, RZ, 0x5, R0 ;  /* 0x00000005ff007819 */ /* 0x001fc80000011600 */
[----:B------:R-:W-:-:S05]  /*172a0*/  LOP3.LUT R0, R0, 0x3, RZ, 0xc0, !PT ;  /* 0x0000000300007812 */ /* 0x000fca00078ec0ff */
[----:B------:R0:W1:Y:S02]  /*172b0*/  SHFL.IDX PT, R14, R0, RZ, 0x1f ;  /* 0x00001fff000e7589 */ /* 0x00006400000e0000 */
.L_x_4196:
[----:B-1----:R-:W-:-:S13]  /*172c0*/  ISETP.NE.AND P0, PT, R14, RZ, PT ;  /* 0x000000ff0e00720c */ /* 0x002fda0003f05270 */
[----:B------:R-:W-:Y:S05]  /*172d0*/  @P0 BRA `(.L_x_3814) ;  /* 0x0000000000840947 */ /* 0x000fea0003800000 */
[----:B------:R-:W-:-:S03]  /*172e0*/  UMOV UR4, 0xffffffff ;  /* 0xffffffff00047882 */ /* 0x000fc60000000000 */
[----:B------:R-:W-:Y:S05]  /*172f0*/  BRA.DIV UR4, `(.L_x_4063) ;  /* 0x0000003a04c87947 */ /* 0x000fea000b800000 */
[----:B------:R-:W-:-:S13]  /*17300*/  ELECT P6, URZ, PT ;  /* 0x00000000003f782f */ /* 0x000fda00038c0000 */
.L_x_4199:
[----:B------:R-:W-:Y:S05]  /*17310*/  @!P6 BRA `(.L_x_3814) ;  /* 0x000000000074e947 */ /* 0x000fea0003800000 */
[----:B------:R-:W-:-:S04]  /*17320*/  LOP3.LUT R37, R37, 0x2, RZ, 0xfc, !PT ;  /* 0x0000000225257812 */ /* 0x000fc800078efcff */
[----:B------:R-:W-:-:S13]  /*17330*/  ISETP.NE.AND P0, PT, R37, 0x3, PT ;  /* 0x000000032500780c */ /* 0x000fda0003f05270 */
[----:B------:R-:W-:Y:S05]  /*17340*/  @!P0 BRA `(.L_x_4064) ;  /* 0x0000000000048947 */ /* 0x000fea0003800000 */
[----:B------:R-:W-:Y:S01]  /*17350*/  BPT.TRAP 0x1 ;  /* 0x000000040000795c */ /* 0x000fe20000300000 */
.L_x_4064:
[C---:B------:R-:W-:Y:S01]  /*17360*/  IMAD R5, R25.reuse, 0x8, R4 ;  /* 0x0000000819057824 */ /* 0x040fe200078e0204 */
[----:B0-----:R-:W-:Y:S01]  /*17370*/  SHF.L.U32 R0, R26, 0x1f, RZ ;  /* 0x0000001f1a007819 */ /* 0x001fe200000006ff */
[----:B------:R-:W-:-:S03]  /*17380*/  VIADD R25, R25, 0x1 ;  /* 0x0000000119197836 */ /* 0x000fc60000000000 */
[----:B------:R-:W0:Y:S02]  /*17390*/  SYNCS.PHASECHK.TRANS64.TRYWAIT P1, [R5+URZ+0x28c40], R0 ;  /* 0x028c4000050075a7 */ /* 0x000e24000802017f */
[----:B------:R-:W-:-:S04]  /*173a0*/  ISETP.NE.AND P2, PT, R25, 0x2, PT ;  /* 0x000000021900780c */ /* 0x000fc80003f45270 */
[----:B------:R-:W-:Y:S01]  /*173b0*/  SEL R3, RZ, 0x1, P2 ;  /* 0x00000001ff037807 */ /* 0x000fe20001000000 */
[----:B0-----:R-:W-:Y:S08]  /*173c0*/  @!P1 BRA `(.L_x_4065) ;  /* 0x0000003800b49947 */ /* 0x001ff00003800000 */
.L_x_4200:
[----:B------:R-:W-:Y:S02]  /*173d0*/  SEL R25, R25, RZ, P2 ;  /* 0x000000ff19197207 */ /* 0x000fe40001000000 */
[----:B------:R-:W-:Y:S01]  /*173e0*/  LOP3.LUT R2, R26, R3, RZ, 0x3c, !PT ;  /* 0x000000031a027212 */ /* 0x000fe200078e3cff */
[----:B------:R-:W-:Y:S06]  /*173f0*/  @!P0 BRA `(.L_x_4066) ;  /* 0x0000000000048947 */ /* 0x000fec0003800000 */
[----:B------:R-:W-:Y:S01]  /*17400*/  BPT.TRAP 0x1 ;  /* 0x000000040000795c */ /* 0x000fe20000300000 */
.L_x_4066:
[----:B------:R-:W-:Y:S01]  /*17410*/  IMAD R25, R25, 0x8, R4 ;  /* 0x0000000819197824 */ /* 0x000fe200078e0204 */
[----:B------:R-:W-:-:S04]  /*17420*/  SHF.L.U32 R2, R2, 0x1f, RZ ;  /* 0x0000001f02027819 */ /* 0x000fc800000006ff */
[----:B------:R-:W1:Y:S02]  /*17430*/  SYNCS.PHASECHK.TRANS64.TRYWAIT P1, [R25+URZ+0x28c40], R2 ;  /* 0x028c4002190075a7 */ /* 0x000e64000802017f */
[----:B-1----:R-:W-:Y:S05]  /*17440*/  @!P1 BRA `(.L_x_4067) ;  /* 0x0000003800a89947 */ /* 0x002fea0003800000 */
.L_x_4201:
[----:B------:R-:W-:Y:S05]  /*17450*/  @!P0 BRA `(.L_x_4068) ;  /* 0x0000000000048947 */ /* 0x000fea0003800000 */
[----:B------:R-:W-:Y:S01]  /*17460*/  BPT.TRAP 0x1 ;  /* 0x000000040000795c */ /* 0x000fe20000300000 */
.L_x_4068:
[----:B------:R-:W4:Y:S02]  /*17470*/  SYNCS.PHASECHK.TRANS64.TRYWAIT P1, [R5+URZ+0x28c60], R0 ;  /* 0x028c6000050075a7 */ /* 0x000f24000802017f */
[----:B----4-:R-:W-:Y:S05]  /*17480*/  @!P1 BRA `(.L_x_4069) ;  /* 0x0000003800ac9947 */ /* 0x010fea0003800000 */
.L_x_4202:
[----:B------:R-:W-:Y:S05]  /*17490*/  @!P0 BRA `(.L_x_4070) ;  /* 0x0000000000048947 */ /* 0x000fea0003800000 */
[----:B------:R-:W-:Y:S01]  /*174a0*/  BPT.TRAP 0x1 ;  /* 0x000000040000795c */ /* 0x000fe20000300000 */
.L_x_4070:
[----:B------:R0:W0:Y:S02]  /*174b0*/  SYNCS.PHASECHK.TRANS64.TRYWAIT P0, [R25+URZ+0x28c60], R2 ;  /* 0x028c6002190075a7 */ /* 0x000024000800017f */
[----:B0-----:R-:W-:Y:S05]  /*174c0*/  @!P0 NANOSLEEP.SYNCS 0x989680 ;  /* 0x009896800000895d */ /* 0x001fea0003900000 */
[----:B------:R-:W0:Y:S02]  /*174d0*/  @!P0 SYNCS.PHASECHK.TRANS64 P0, [R25+URZ+0x28c60], R2 ;  /* 0x028c6002190085a7 */ /* 0x000e24000800007f */
[----:B0-----:R-:W-:Y:S05]  /*174e0*/  @!P0 BRA `(.L_x_4070) ;  /* 0xfffffffc00f08947 */ /* 0x001fea000383ffff */
.L_x_3814:
[----:B------:R-:W-:Y:S05]  /*174f0*/  BSYNC B9 ;  /* 0x0000000000097941 */ /* 0x000fea0003800000 */
.L_x_3811:
[----:B------:R-:W-:Y:S05]  /*17500*/  EXIT ;  /* 0x000000000000794d */ /* 0x000fea0003800000 */
.L_x_3830:
[----:B0-----:R0:W1:Y:S02]  /*17510*/  SYNCS.PHASECHK.TRANS64.TRYWAIT P5, [R64+URZ+0x28c90], R75 ;  /* 0x028c904b400075a7 */ /* 0x00106400080a017f */
[----:B-1----:R-:W-:Y:S05]  /*17520*/  @!P5 NANOSLEEP.SYNCS 0x989680 ;  /* 0x009896800000d95d */ /* 0x002fea0003900000 */
[----:B------:R-:W1:Y:S02]  /*17530*/  @!P5 SYNCS.PHASECHK.TRANS64 P5, [R64+URZ+0x28c90], R75 ;  /* 0x028c904b4000d5a7 */ /* 0x000e6400080a007f */
[----:B-1----:R-:W-:Y:S05]  /*17540*/  @!P5 BRA `(.L_x_3830) ;  /* 0xfffffffc00f0d947 */ /* 0x002fea000383ffff */
[----:B------:R-:W-:Y:S05]  /*17550*/  BRA `(.L_x_4071) ;  /* 0xfffffeb4001c7947 */ /* 0x000fea000383ffff */
.L_x_3831:
        /* <DEDUP_REMOVED lines=8> */
.L_x_4073:
[----:B------:R-:W-:Y:S05]  /*175e0*/  BSYNC B1 ;  /* 0x0000000000017941 */ /* 0x000fea0003800000 */
.L_x_4072:
[----:B------:R-:W-:Y:S02]  /*175f0*/  IMAD.MOV.U32 R13, RZ, RZ, R71 ;  /* 0x000000ffff0d7224 */ /* 0x000fe400078e0047 */
[----:B------:R-:W-:Y:S02]  /*17600*/  IMAD.MOV.U32 R12, RZ, RZ, RZ ;  /* 0x000000ffff0c7224 */ /* 0x000fe400078e00ff */
[----:B------:R-:W-:Y:S02]  /*17610*/  IMAD.MOV.U32 R11, RZ, RZ, 0x1c1f ;  /* 0x00001c1fff0b7424 */ /* 0x000fe400078e00ff */
[----:B------:R-:W-:Y:S02]  /*17620*/  IMAD.MOV.U32 R15, RZ, RZ, -0x1 ;  /* 0xffffffffff0f7424 */ /* 0x000fe400078e00ff */
[----:B------:R-:W-:-:S07]  /*17630*/  IMAD.MOV.U32 R70, RZ, RZ, R14 ;  /* 0x000000ffff467224 */ /* 0x000fce00078e000e */
[----:B------:R-:W-:Y:S05]  /*17640*/  WARPSYNC.COLLECTIVE R15, `(.L_x_4074) ;  /* 0x000000000f087348 */ /* 0x000fea0003c00000 */
[----:B------:R0:W1:Y:S02]  /*17650*/  SHFL.IDX P6, R14, R13, R12, R11 ;  /* 0x0000000c0d0e7389 */ /* 0x00006400000c000b */
[----:B01----:R-:W-:Y:S01]  /*17660*/  ENDCOLLECTIVE ;  /* 0x000000000000791b */ /* 0x003fe20003800000 */
.L_x_4074:
[----:B------:R-:W-:Y:S05]  /*17670*/  BRA `(.L_x_4075) ;  /* 0xfffffeb000e87947 */ /* 0x000fea000383ffff */
.L_x_3841:
[----:B0-----:R0:W1:Y:S02]  /*17680*/  SYNCS.PHASECHK.TRANS64.TRYWAIT P6, [R64+URZ+0x28c90], R75 ;  /* 0x028c904b400075a7 */ /* 0x00106400080c017f */
[----:B-1----:R-:W-:Y:S05]  /*17690*/  @!P6 NANOSLEEP.SYNCS 0x989680 ;  /* 0x009896800000e95d */ /* 0x002fea0003900000 */
[----:B------:R-:W1:Y:S02]  /*176a0*/  @!P6 SYNCS.PHASECHK.TRANS64 P6, [R64+URZ+0x28c90], R75 ;  /* 0x028c904b4000e5a7 */ /* 0x000e6400080c007f */
[----:B-1----:R-:W-:Y:S05]  /*176b0*/  @!P6 BRA `(.L_x_3841) ;  /* 0xfffffffc00f0e947 */ /* 0x002fea000383ffff */
[----:B------:R-:W-:Y:S05]  /*176c0*/  BRA `(.L_x_4076) ;  /* 0xfffffebc00507947 */ /* 0x000fea000383ffff */
.L_x_3842:
        /* <DEDUP_REMOVED lines=8> */
.L_x_4078:
[----:B------:R-:W-:Y:S05]  /*17750*/  BSYNC B1 ;  /* 0x0000000000017941 */ /* 0x000fea0003800000 */
.L_x_4077:
        /* <DEDUP_REMOVED lines=8> */
.L_x_4079:
[----:B------:R-:W-:Y:S01]  /*177e0*/  IMAD.MOV.U32 R71, RZ, RZ, R14 ;  /* 0x000000ffff477224 */ /* 0x000fe200078e000e */
[----:B------:R-:W-:Y:S06]  /*177f0*/  BRA `(.L_x_4080) ;  /* 0xfffffebc00187947 */ /* 0x000fec000383ffff */
.L_x_3847:
[----:B-1----:R1:W2:Y:S02]  /*17800*/  SYNCS.PHASECHK.TRANS64.TRYWAIT P4, [R64+URZ+0x28c90], R75 ;  /* 0x028c904b400075a7 */ /* 0x0022a4000808017f */
[----:B--2---:R-:W-:Y:S05]  /*17810*/  @!P4 NANOSLEEP.SYNCS 0x989680 ;  /* 0x009896800000c95d */ /* 0x004fea0003900000 */
[----:B------:R-:W2:Y:S02]  /*17820*/  @!P4 SYNCS.PHASECHK.TRANS64 P4, [R64+URZ+0x28c90], R75 ;  /* 0x028c904b4000c5a7 */ /* 0x000ea4000808007f */
[----:B--2---:R-:W-:Y:S05]  /*17830*/  @!P4 BRA `(.L_x_3847) ;  /* 0xfffffffc00f0c947 */ /* 0x004fea000383ffff */
[----:B------:R-:W-:Y:S05]  /*17840*/  BRA `(.L_x_4081) ;  /* 0xfffffec000f07947 */ /* 0x000fea000383ffff */
.L_x_3848:
[----:B------:R-:W-:Y:S01]  /*17850*/  BSSY B1, `(.L_x_4082) ;  /* 0x0000007000017945 */ /* 0x000fe20003800000 */
[----:B------:R-:W-:Y:S02]  /*17860*/  IMAD.MOV.U32 R12, RZ, RZ, RZ ;  /* 0x000000ffff0c7224 */ /* 0x000fe400078e00ff */
[----:B------:R-:W-:Y:S02]  /*17870*/  IMAD.MOV.U32 R11, RZ, RZ, 0x1c1f ;  /* 0x00001c1fff0b7424 */ /* 0x000fe400078e00ff */
[----:B------:R-:W-:-:S07]  /*17880*/  IMAD.MOV.U32 R15, RZ, RZ, -0x1 ;  /* 0xffffffffff0f7424 */ /* 0x000fce00078e00ff */
[----:B-1----:R-:W-:Y:S05]  /*17890*/  WARPSYNC.COLLECTIVE R15, `(.L_x_4083) ;  /* 0x000000000f087348 */ /* 0x002fea0003c00000 */
[----:B------:R0:W2:Y:S02]  /*178a0*/  SHFL.IDX P6, R14, R13, R12, R11 ;  /* 0x0000000c0d0e7389 */ /* 0x0000a400000c000b */
[----:B012---:R-:W-:Y:S01]  /*178b0*/  ENDCOLLECTIVE ;  /* 0x000000000000791b */ /* 0x007fe20003800000 */
.L_x_4083:
[----:B------:R-:W-:Y:S05]  /*178c0*/  BSYNC B1 ;  /* 0x0000000000017941 */ /* 0x000fea0003800000 */
.L_x_4082:
[----:B------:R-:W-:Y:S01]  /*178d0*/  MOV R13, R6 ;  /* 0x00000006000d7202 */ /* 0x000fe20000000f00 */
[----:B------:R-:W-:Y:S02]  /*178e0*/  IMAD.MOV.U32 R12, RZ, RZ, RZ ;  /* 0x000000ffff0c7224 */ /* 0x000fe400078e00ff */
[----:B------:R-:W-:Y:S02]  /*178f0*/  IMAD.MOV.U32 R11, RZ, RZ, 0x1c1f ;  /* 0x00001c1fff0b7424 */ /* 0x000fe400078e00ff */
[----:B------:R-:W-:Y:S02]  /*17900*/  IMAD.MOV.U32 R15, RZ, RZ, -0x1 ;  /* 0xffffffffff0f7424 */ /* 0x000fe400078e00ff */
[----:B------:R-:W-:-:S07]  /*17910*/  IMAD.MOV.U32 R10, RZ, RZ, R14 ;  /* 0x000000ffff0a7224 */ /* 0x000fce00078e000e */
[----:B------:R-:W-:Y:S05]  /*17920*/  WARPSYNC.COLLECTIVE R15, `(.L_x_4084) ;  /* 0x000000000f087348 */ /* 0x000fea0003c00000 */
[----:B------:R0:W1:Y:S02]  /*17930*/  SHFL.IDX P6, R14, R13, R12, R11 ;  /* 0x0000000c0d0e7389 */ /* 0x00006400000c000b */
[----:B01----:R-:W-:Y:S01]  /*17940*/  ENDCOLLECTIVE ;  /* 0x000000000000791b */ /* 0x003fe20003800000 */
.L_x_4084:
[----:B------:R-:W-:Y:S05]  /*17950*/  BRA `(.L_x_4085) ;  /* 0xfffffec400187947 */ /* 0x000fea000383ffff */
.L_x_3852:
[----:B-1----:R1:W3:Y:S02]  /*17960*/  SYNCS.PHASECHK.TRANS64.TRYWAIT P3, [R64+URZ+0x28cb0], R75 ;  /* 0x028cb04b400075a7 */ /* 0x0022e4000806017f */
[----:B---3--:R-:W-:Y:S05]  /*17970*/  @!P3 NANOSLEEP.SYNCS 0x989680 ;  /* 0x009896800000b95d */ /* 0x008fea0003900000 */
[----:B------:R-:W3:Y:S02]  /*17980*/  @!P3 SYNCS.PHASECHK.TRANS64 P3, [R64+URZ+0x28cb0], R75 ;  /* 0x028cb04b4000b5a7 */ /* 0x000ee4000806007f */
[----:B---3--:R-:W-:Y:S05]  /*17990*/  @!P3 BRA `(.L_x_3852) ;  /* 0xfffffffc00f0b947 */ /* 0x008fea000383ffff */
[----:B------:R-:W-:Y:S05]  /*179a0*/  BRA `(.L_x_4086) ;  /* 0xfffffec400a47947 */ /* 0x000fea000383ffff */
.L_x_3863:
[----:B0-----:R0:W1:Y:S02]  /*179b0*/  SYNCS.PHASECHK.TRANS64.TRYWAIT P1, [R3+URZ+0x28c50], R6 ;  /* 0x028c5006030075a7 */ /* 0x001064000802017f */
[----:B-1----:R-:W-:Y:S05]  /*179c0*/  @!P1 NANOSLEEP.SYNCS 0x989680 ;  /* 0x009896800000995d */ /* 0x002fea0003900000 */
[----:B------:R-:W1:Y:S02]  /*179d0*/  @!P1 SYNCS.PHASECHK.TRANS64 P1, [R3+URZ+0x28c50], R6 ;  /* 0x028c5006030095a7 */ /* 0x000e64000802007f */
[----:B-1----:R-:W-:Y:S05]  /*179e0*/  @!P1 BRA `(.L_x_3863) ;  /* 0xfffffffc00f09947 */ /* 0x002fea000383ffff */
[----:B------:R-:W-:Y:S05]  /*179f0*/  BRA `(.L_x_4087) ;  /* 0xfffffed4007c7947 */ /* 0x000fea000383ffff */
.L_x_3871:
[----:B-1----:R1:W2:Y:S02]  /*17a00*/  SYNCS.PHASECHK.TRANS64.TRYWAIT P1, [R3+URZ+0x28c50], R10 ;  /* 0x028c500a030075a7 */ /* 0x0022a4000802017f */
[----:B--2---:R-:W-:Y:S05]  /*17a10*/  @!P1 NANOSLEEP.SYNCS 0x989680 ;  /* 0x009896800000995d */ /* 0x004fea0003900000 */
[----:B------:R-:W2:Y:S02]  /*17a20*/  @!P1 SYNCS.PHASECHK.TRANS64 P1, [R3+URZ+0x28c50], R10 ;  /* 0x028c500a030095a7 */ /* 0x000ea4000802007f */
[----:B--2---:R-:W-:Y:S05]  /*17a30*/  @!P1 BRA `(.L_x_3871) ;  /* 0xfffffffc00f09947 */ /* 0x004fea000383ffff */
[----:B------:R-:W-:Y:S05]  /*17a40*/  BRA `(.L_x_3870) ;  /* 0xfffffee000a07947 */ /* 0x000fea000383ffff */
.L_x_3885:
        /* <DEDUP_REMOVED lines=8> */
.L_x_4089:
[----:B------:R-:W-:Y:S05]  /*17ad0*/  BSYNC B1 ;  /* 0x0000000000017941 */ /* 0x000fea0003800000 */
.L_x_4088:
        /* <DEDUP_REMOVED lines=8> */
.L_x_4090:
[----:B------:R-:W-:Y:S01]  /*17b60*/  MOV R13, R29 ;  /* 0x0000001d000d7202 */ /* 0x000fe20000000f00 */
[----:B------:R-:W-:-:S07]  /*17b70*/  IMAD.MOV.U32 R0, RZ, RZ, R14 ;  /* 0x000000ffff007224 */ /* 0x000fce00078e000e */
[----:B------:R-:W-:Y:S05]  /*17b80*/  WARPSYNC.COLLECTIVE R15, `(.L_x_4091) ;  /* 0x000000000f087348 */ /* 0x000fea0003c00000 */
[----:B------:R0:W1:Y:S02]  /*17b90*/  SHFL.IDX P6, R14, R13, R12, R11 ;  /* 0x0000000c0d0e7389 */ /* 0x00006400000c000b */
[----:B01----:R-:W-:Y:S01]  /*17ba0*/  ENDCOLLECTIVE ;  /* 0x000000000000791b */ /* 0x003fe20003800000 */
.L_x_4091:
[----:B------:R-:W-:Y:S02]  /*17bb0*/  IMAD.MOV.U32 R13, RZ, RZ, R28 ;  /* 0x000000ffff0d7224 */ /* 0x000fe400078e001c */
[----:B------:R-:W-:-:S07]  /*17bc0*/  IMAD.MOV.U32 R5, RZ, RZ, R14 ;  /* 0x000000ffff057224 */ /* 0x000fce00078e000e */
[----:B------:R-:W-:Y:S05]  /*17bd0*/  WARPSYNC.COLLECTIVE R15, `(.L_x_4092) ;  /* 0x000000000f087348 */ /* 0x000fea0003c00000 */
[----:B------:R0:W1:Y:S02]  /*17be0*/  SHFL.IDX P6, R14, R13, R12, R11 ;  /* 0x0000000c0d0e7389 */ /* 0x00006400000c000b */
[----:B01----:R-:W-:Y:S01]  /*17bf0*/  ENDCOLLECTIVE ;  /* 0x000000000000791b */ /* 0x003fe20003800000 */
.L_x_4092:
[----:B------:R-:W-:Y:S05]  /*17c00*/  BRA `(.L_x_4093) ;  /* 0xfffffef000d87947 */ /* 0x000fea000383ffff */
.L_x_3889:
[----:B0-----:R0:W1:Y:S02]  /*17c10*/  SYNCS.PHASECHK.TRANS64.TRYWAIT P0, [R2+URZ+0x28c00], R5 ;  /* 0x028c0005020075a7 */ /* 0x001064000800017f */
[----:B-1----:R-:W-:Y:S05]  /*17c20*/  @!P0 NANOSLEEP.SYNCS 0x989680 ;  /* 0x009896800000895d */ /* 0x002fea0003900000 */
[----:B------:R-:W1:Y:S02]  /*17c30*/  @!P0 SYNCS.PHASECHK.TRANS64 P0, [R2+URZ+0x28c00], R5 ;  /* 0x028c0005020085a7 */ /* 0x000e64000800007f */
[----:B-1----:R-:W-:Y:S05]  /*17c40*/  @!P0 BRA `(.L_x_3889) ;  /* 0xfffffffc00f08947 */ /* 0x002fea000383ffff */
[----:B------:R-:W-:Y:S05]  /*17c50*/  BRA `(.L_x_4094) ;  /* 0xfffffef400f07947 */ /* 0x000fea000383ffff */
.L_x_3897:
        /* <DEDUP_REMOVED lines=8> */
.L_x_4096:
[----:B------:R-:W-:Y:S05]  /*17ce0*/  BSYNC B1 ;  /* 0x0000000000017941 */ /* 0x000fea0003800000 */
.L_x_4095:
[----:B------:R-:W-:Y:S01]  /*17cf0*/  IMAD.MOV.U32 R13, RZ, RZ, R26 ;  /* 0x000000ffff0d7224 */ /* 0x000fe200078e001a */
[----:B------:R-:W-:Y:S01]  /*17d00*/  MOV R0, R14 ;  /* 0x0000000e00007202 */ /* 0x000fe20000000f00 */
[----:B------:R-:W-:Y:S02]  /*17d10*/  IMAD.MOV.U32 R12, RZ, RZ, RZ ;  /* 0x000000ffff0c7224 */ /* 0x000fe400078e00ff */
[----:B------:R-:W-:Y:S02]  /*17d20*/  IMAD.MOV.U32 R11, RZ, RZ, 0x1c1f ;  /* 0x00001c1fff0b7424 */ /* 0x000fe400078e00ff */
[----:B------:R-:W-:-:S07]  /*17d30*/  IMAD.MOV.U32 R15, RZ, RZ, -0x1 ;  /* 0xffffffffff0f7424 */ /* 0x000fce00078e00ff */
[----:B------:R-:W-:Y:S05]  /*17d40*/  WARPSYNC.COLLECTIVE R15, `(.L_x_4097) ;  /* 0x000000000f087348 */ /* 0x000fea0003c00000 */
[----:B------:R0:W1:Y:S02]  /*17d50*/  SHFL.IDX P6, R14, R13, R12, R11 ;  /* 0x0000000c0d0e7389 */ /* 0x00006400000c000b */
[----:B01----:R-:W-:Y:S01]  /*17d60*/  ENDCOLLECTIVE ;  /* 0x000000000000791b */ /* 0x003fe20003800000 */
.L_x_4097:
[----:B------:R-:W-:Y:S02]  /*17d70*/  IMAD.MOV.U32 R13, RZ, RZ, R29 ;  /* 0x000000ffff0d7224 */ /* 0x000fe400078e001d */
[----:B------:R-:W-:-:S07]  /*17d80*/  IMAD.MOV.U32 R3, RZ, RZ, R14 ;  /* 0x000000ffff037224 */ /* 0x000fce00078e000e */
[----:B------:R-:W-:Y:S05]  /*17d90*/  WARPSYNC.COLLECTIVE R15, `(.L_x_4098) ;  /* 0x000000000f087348 */ /* 0x000fea0003c00000 */
[----:B------:R0:W1:Y:S02]  /*17da0*/  SHFL.IDX P6, R14, R13, R12, R11 ;  /* 0x0000000c0d0e7389 */ /* 0x00006400000c000b */
[----:B01----:R-:W-:Y:S01]  /*17db0*/  ENDCOLLECTIVE ;  /* 0x000000000000791b */ /* 0x003fe20003800000 */
.L_x_4098:
[----:B------:R-:W-:Y:S01]  /*17dc0*/  IMAD.MOV.U32 R13, RZ, RZ, R28 ;  /* 0x000000ffff0d7224 */ /* 0x000fe200078e001c */
[----:B------:R-:W-:-:S07]  /*17dd0*/  MOV R20, R14 ;  /* 0x0000000e00147202 */ /* 0x000fce0000000f00 */
[----:B------:R-:W-:Y:S05]  /*17de0*/  WARPSYNC.COLLECTIVE R15, `(.L_x_4099) ;  /* 0x000000000f087348 */ /* 0x000fea0003c00000 */
[----:B------:R0:W1:Y:S02]  /*17df0*/  SHFL.IDX P6, R14, R13, R12, R11 ;  /* 0x0000000c0d0e7389 */ /* 0x00006400000c000b */
[----:B01----:R-:W-:Y:S01]  /*17e00*/  ENDCOLLECTIVE ;  /* 0x000000000000791b */ /* 0x003fe20003800000 */
.L_x_4099:
[----:B------:R-:W-:Y:S05]  /*17e10*/  BRA `(.L_x_4100) ;  /* 0xffffff0000547947 */ /* 0x000fea000383ffff */
.L_x_3901:
[----:B0-----:R0:W1:Y:S02]  /*17e20*/  SYNCS.PHASECHK.TRANS64.TRYWAIT P1, [R2+URZ+0x28c00], R25 ;  /* 0x028c0019020075a7 */ /* 0x001064000802017f */
[----:B-1----:R-:W-:Y:S05]  /*17e30*/  @!P1 NANOSLEEP.SYNCS 0x989680 ;  /* 0x009896800000995d */ /* 0x002fea0003900000 */
[----:B------:R-:W1:Y:S02]  /*17e40*/  @!P1 SYNCS.PHASECHK.TRANS64 P1, [R2+URZ+0x28c00], R25 ;  /* 0x028c0019020095a7 */ /* 0x000e64000802007f */
[----:B-1----:R-:W-:Y:S05]  /*17e50*/  @!P1 BRA `(.L_x_3901) ;  /* 0xfffffffc00f09947 */ /* 0x002fea000383ffff */
[----:B------:R-:W-:Y:S05]  /*17e60*/  BRA `(.L_x_4101) ;  /* 0xffffff0400387947 */ /* 0x000fea000383ffff */
.L_x_3907:
[----:B0-----:R0:W1:Y:S02]  /*17e70*/  SYNCS.PHASECHK.TRANS64.TRYWAIT P1, [R12+URZ+0x28c30], R13 ;  /* 0x028c300d0c0075a7 */ /* 0x001064000802017f */
[----:B-1----:R-:W-:Y:S05]  /*17e80*/  @!P1 NANOSLEEP.SYNCS 0x989680 ;  /* 0x009896800000995d */ /* 0x002fea0003900000 */
[----:B------:R-:W1:Y:S02]  /*17e90*/  @!P1 SYNCS.PHASECHK.TRANS64 P1, [R12+URZ+0x28c30], R13 ;  /* 0x028c300d0c0095a7 */ /* 0x000e64000802007f */
[----:B-1----:R-:W-:Y:S05]  /*17ea0*/  @!P1 BRA `(.L_x_3907) ;  /* 0xfffffffc00f09947 */ /* 0x002fea000383ffff */
[----:B------:R-:W-:Y:S05]  /*17eb0*/  BRA `(.L_x_3906) ;  /* 0xffffff1000607947 */ /* 0x000fea000383ffff */
.L_x_3913:
[----:B---3--:R3:W4:Y:S02]  /*17ec0*/  SYNCS.PHASECHK.TRANS64.TRYWAIT P1, [R12+URZ+0x28c50], R13 ;  /* 0x028c500d0c0075a7 */ /* 0x008724000802017f */
[----:B----4-:R-:W-:Y:S05]  /*17ed0*/  @!P1 NANOSLEEP.SYNCS 0x989680 ;  /* 0x009896800000995d */ /* 0x010fea0003900000 */
[----:B------:R-:W4:Y:S02]  /*17ee0*/  @!P1 SYNCS.PHASECHK.TRANS64 P1, [R12+URZ+0x28c50], R13 ;  /* 0x028c500d0c0095a7 */ /* 0x000f24000802007f */
[----:B----4-:R-:W-:Y:S05]  /*17ef0*/  @!P1 BRA `(.L_x_3913) ;  /* 0xfffffffc00f09947 */ /* 0x010fea000383ffff */
[----:B------:R-:W-:Y:S05]  /*17f00*/  BRA `(.L_x_3912) ;  /* 0xffffff24009c7947 */ /* 0x000fea000383ffff */
.L_x_3921:
[----:B-1----:R1:W2:Y:S02]  /*17f10*/  SYNCS.PHASECHK.TRANS64.TRYWAIT P2, [R12+URZ+0x28c30], R14 ;  /* 0x028c300e0c0075a7 */ /* 0x0022a4000804017f */
[----:B--2---:R-:W-:Y:S05]  /*17f20*/  @!P2 NANOSLEEP.SYNCS 0x989680 ;  /* 0x009896800000a95d */ /* 0x004fea0003900000 */
[----:B------:R-:W2:Y:S02]  /*17f30*/  @!P2 SYNCS.PHASECHK.TRANS64 P2, [R12+URZ+0x28c30], R14 ;  /* 0x028c300e0c00a5a7 */ /* 0x000ea4000804007f */
[----:B--2---:R-:W-:Y:S05]  /*17f40*/  @!P2 BRA `(.L_x_3921) ;  /* 0xfffffffc00f0a947 */ /* 0x004fea000383ffff */
[----:B------:R-:W-:Y:S05]  /*17f50*/  BRA `(.L_x_3920) ;  /* 0xffffff2800b47947 */ /* 0x000fea000383ffff */
.L_x_3927:
[----:B--2---:R2:W3:Y:S02]  /*17f60*/  SYNCS.PHASECHK.TRANS64.TRYWAIT P2, [R12+URZ+0x28c50], R14 ;  /* 0x028c500e0c0075a7 */ /* 0x0044e4000804017f */
[----:B---3--:R-:W-:Y:S05]  /*17f70*/  @!P2 NANOSLEEP.SYNCS 0x989680 ;  /* 0x009896800000a95d */ /* 0x008fea0003900000 */
[----:B------:R-:W3:Y:S02]  /*17f80*/  @!P2 SYNCS.PHASECHK.TRANS64 P2, [R12+URZ+0x28c50], R14 ;  /* 0x028c500e0c00a5a7 */ /* 0x000ee4000804007f */
[----:B---3--:R-:W-:Y:S05]  /*17f90*/  @!P2 BRA `(.L_x_3927) ;  /* 0xfffffffc00f0a947 */ /* 0x008fea000383ffff */
[----:B------:R-:W-:Y:S05]  /*17fa0*/  BRA `(.L_x_3926) ;  /* 0xffffff4400147947 */ /* 0x000fea000383ffff */
.L_x_3958:
[----:B0-----:R-:W0:Y:S01]  /*17fb0*/  S2R R8, SR_TID.X ;  /* 0x0000000000087919 */ /* 0x001e220000002100 */
[----:B------:R-:W-:Y:S01]  /*17fc0*/  BSSY B1, `(.L_x_4102) ;  /* 0x000000a000017945 */ /* 0x000fe20003800000 */
[----:B------:R-:W-:Y:S02]  /*17fd0*/  IMAD.MOV.U32 R12, RZ, RZ, RZ ;  /* 0x000000ffff0c7224 */ /* 0x000fe400078e00ff */
[----:B------:R-:W-:Y:S02]  /*17fe0*/  IMAD.MOV.U32 R11, RZ, RZ, 0x1f ;  /* 0x0000001fff0b7424 */ /* 0x000fe400078e00ff */
[----:B------:R-:W-:Y:S01]  /*17ff0*/  IMAD.MOV.U32 R15, RZ, RZ, -0x1 ;  /* 0xffffffffff0f7424 */ /* 0x000fe200078e00ff */
[----:B0-----:R-:W-:-:S04]  /*18000*/  SHF.R.U32.HI R8, RZ, 0x5, R8 ;  /* 0x00000005ff087819 */ /* 0x001fc80000011608 */
[----:B------:R-:W-:-:S05]  /*18010*/  LOP3.LUT R8, R8, 0x3, RZ, 0xc0, !PT ;  /* 0x0000000308087812 */ /* 0x000fca00078ec0ff */
[----:B------:R-:W-:-:S07]  /*18020*/  IMAD.MOV.U32 R13, RZ, RZ, R8 ;  /* 0x000000ffff0d7224 */ /* 0x000fce00078e0008 */
[----:B------:R-:W-:Y:S05]  /*18030*/  WARPSYNC.COLLECTIVE R15, `(.L_x_4103) ;  /* 0x000000000f087348 */ /* 0x000fea0003c00000 */
[----:B------:R0:W1:Y:S02]  /*18040*/  SHFL.IDX P6, R14, R13, R12, R11 ;  /* 0x0000000c0d0e7389 */ /* 0x00006400000c000b */
[----:B01----:R-:W-:Y:S01]  /*18050*/  ENDCOLLECTIVE ;  /* 0x000000000000791b */ /* 0x003fe20003800000 */
.L_x_4103:
[----:B------:R-:W-:Y:S05]  /*18060*/  BSYNC B1 ;  /* 0x0000000000017941 */ /* 0x000fea0003800000 */
.L_x_4102:
[----:B------:R-:W-:Y:S05]  /*18070*/  BRA `(.L_x_4104) ;  /* 0xffffff9400807947 */ /* 0x000fea000383ffff */
.L_x_3960:
[----:B------:R-:W-:Y:S01]  /*18080*/  BSSY B1, `(.L_x_4105) ;  /* 0x0000006000017945 */ /* 0x000fe20003800000 */
[----:B------:R-:W-:-:S07]  /*18090*/  IMAD.MOV.U32 R15, RZ, RZ, -0x1 ;  /* 0xffffffffff0f7424 */ /* 0x000fce00078e00ff */
[----:B01----:R-:W-:Y:S05]  /*180a0*/  WARPSYNC.COLLECTIVE R15, `(.L_x_4106) ;  /* 0x000000000f0c7348 */ /* 0x003fea0003c00000 */
[----:B------:R-:W-:Y:S02]  /*180b0*/  ELECT P6, UR62, PT ;  /* 0x00000000003e782f */ /* 0x000fe400038c0000 */
[----:B------:R-:W-:Y:S01]  /*180c0*/  MOV R14, UR62 ;  /* 0x0000003e000e7c02 */ /* 0x000fe20008000f00 */
[----:B01----:R-:W-:Y:S10]  /*180d0*/  ENDCOLLECTIVE ;  /* 0x000000000000791b */ /* 0x003ff40003800000 */
.L_x_4106:
[----:B------:R-:W-:Y:S05]  /*180e0*/  BSYNC B1 ;  /* 0x0000000000017941 */ /* 0x000fea0003800000 */
.L_x_4105:
[----:B------:R-:W-:Y:S05]  /*180f0*/  BRA `(.L_x_3959) ;  /* 0xffffff9400787947 */ /* 0x000fea000383ffff */
.L_x_3962:
[----:B-1----:R1:W2:Y:S02]  /*18100*/  SYNCS.PHASECHK.TRANS64.TRYWAIT P0, [R23+URZ+0x28c20], R3 ;  /* 0x028c2003170075a7 */ /* 0x0022a4000800017f */
[----:B--2---:R-:W-:Y:S05]  /*18110*/  @!P0 NANOSLEEP.SYNCS 0x989680 ;  /* 0x009896800000895d */ /* 0x004fea0003900000 */
[----:B------:R-:W2:Y:S02]  /*18120*/  @!P0 SYNCS.PHASECHK.TRANS64 P0, [R23+URZ+0x28c20], R3 ;  /* 0x028c2003170085a7 */ /* 0x000ea4000800007f */
[----:B--2---:R-:W-:Y:S05]  /*18130*/  @!P0 BRA `(.L_x_3962) ;  /* 0xfffffffc00f08947 */ /* 0x004fea000383ffff */
[----:B------:R-:W-:Y:S05]  /*18140*/  BRA `(.L_x_4107) ;  /* 0xffffff9400887947 */ /* 0x000fea000383ffff */
.L_x_3966:
[----:B-1----:R1:W2:Y:S02]  /*18150*/  SYNCS.PHASECHK.TRANS64.TRYWAIT P0, [R3+URZ+0x28ca0], R6 ;  /* 0x028ca006030075a7 */ /* 0x0022a4000800017f */
[----:B--2---:R-:W-:Y:S05]  /*18160*/  @!P0 NANOSLEEP.SYNCS 0x989680 ;  /* 0x009896800000895d */ /* 0x004fea0003900000 */
[----:B------:R-:W2:Y:S02]  /*18170*/  @!P0 SYNCS.PHASECHK.TRANS64 P0, [R3+URZ+0x28ca0], R6 ;  /* 0x028ca006030085a7 */ /* 0x000ea4000800007f */
[----:B--2---:R-:W-:Y:S05]  /*18180*/  @!P0 BRA `(.L_x_3966) ;  /* 0xfffffffc00f08947 */ /* 0x004fea000383ffff */
[----:B------:R-:W-:Y:S05]  /*18190*/  BRA `(.L_x_4108) ;  /* 0xffffff9400a07947 */ /* 0x000fea000383ffff */
.L_x_3971:
[----:B0-----:R0:W2:Y:S02]  /*181a0*/  SYNCS.PHASECHK.TRANS64.TRYWAIT P0, [R3+URZ+0x28cc0], R6 ;  /* 0x028cc006030075a7 */ /* 0x0010a4000800017f */
[----:B--2---:R-:W-:Y:S05]  /*181b0*/  @!P0 NANOSLEEP.SYNCS 0x989680 ;  /* 0x009896800000895d */ /* 0x004fea0003900000 */
[----:B------:R-:W2:Y:S02]  /*181c0*/  @!P0 SYNCS.PHASECHK.TRANS64 P0, [R3+URZ+0x28cc0], R6 ;  /* 0x028cc006030085a7 */ /* 0x000ea4000800007f */
[----:B--2---:R-:W-:Y:S05]  /*181d0*/  @!P0 BRA `(.L_x_3971) ;  /* 0xfffffffc00f08947 */ /* 0x004fea000383ffff */
[----:B------:R-:W-:Y:S05]  /*181e0*/  BRA `(.L_x_4109) ;  /* 0xffffff98001c7947 */ /* 0x000fea000383ffff */
.L_x_3985:
[----:B-1----:R1:W2:Y:S02]  /*181f0*/  SYNCS.PHASECHK.TRANS64.TRYWAIT P1, [R6+URZ+0x28ca0], R2 ;  /* 0x028ca002060075a7 */ /* 0x0022a4000802017f */
[----:B--2---:R-:W-:Y:S05]  /*18200*/  @!P1 NANOSLEEP.SYNCS 0x989680 ;  /* 0x009896800000995d */ /* 0x004fea0003900000 */
[----:B------:R-:W2:Y:S02]  /*18210*/  @!P1 SYNCS.PHASECHK.TRANS64 P1, [R6+URZ+0x28ca0], R2 ;  /* 0x028ca002060095a7 */ /* 0x000ea4000802007f */
[----:B--2---:R-:W-:Y:S05]  /*18220*/  @!P1 BRA `(.L_x_3985) ;  /* 0xfffffffc00f09947 */ /* 0x004fea000383ffff */
[----:B------:R-:W-:Y:S05]  /*18230*/  BRA `(.L_x_4110) ;  /* 0xffffffa000807947 */ /* 0x000fea000383ffff */
.L_x_3990:
[----:B0-----:R0:W2:Y:S02]  /*18240*/  SYNCS.PHASECHK.TRANS64.TRYWAIT P1, [R6+URZ+0x28cc0], R2 ;  /* 0x028cc002060075a7 */ /* 0x0010a4000802017f */
[----:B--2---:R-:W-:Y:S05]  /*18250*/  @!P1 NANOSLEEP.SYNCS 0x989680 ;  /* 0x009896800000995d */ /* 0x004fea0003900000 */
[----:B------:R-:W2:Y:S02]  /*18260*/  @!P1 SYNCS.PHASECHK.TRANS64 P1, [R6+URZ+0x28cc0], R2 ;  /* 0x028cc002060095a7 */ /* 0x000ea4000802007f */
[----:B--2---:R-:W-:Y:S05]  /*18270*/  @!P1 BRA `(.L_x_3990) ;  /* 0xfffffffc00f09947 */ /* 0x004fea000383ffff */
[----:B------:R-:W-:Y:S05]  /*18280*/  BRA `(.L_x_4111) ;  /* 0xffffffa000f87947 */ /* 0x000fea000383ffff */
.L_x_4010:
[----:B------:R-:W0:Y:S01]  /*18290*/  S2R R11, SR_TID.X ;  /* 0x00000000000b7919 */ /* 0x000e220000002100 */
[----:B------:R-:W-:Y:S01]  /*182a0*/  BSSY B0, `(.L_x_4112) ;  /* 0x000000a000007945 */ /* 0x000fe20003800000 */
[----:B------:R-:W-:Y:S02]  /*182b0*/  IMAD.MOV.U32 R12, RZ, RZ, RZ ;  /* 0x000000ffff0c7224 */ /* 0x000fe400078e00ff */
[----:B------:R-:W-:Y:S01]  /*182c0*/  IMAD.MOV.U32 R15, RZ, RZ, -0x1 ;  /* 0xffffffffff0f7424 */ /* 0x000fe200078e00ff */
[----:B0-----:R-:W-:-:S04]  /*182d0*/  SHF.R.U32.HI R11, RZ, 0x5, R11 ;  /* 0x00000005ff0b7819 */ /* 0x001fc8000001160b */
[----:B------:R-:W-:-:S04]  /*182e0*/  LOP3.LUT R11, R11, 0x3, RZ, 0xc0, !PT ;  /* 0x000000030b0b7812 */ /* 0x000fc800078ec0ff */
[----:B------:R-:W-:Y:S01]  /*182f0*/  MOV R13, R11 ;  /* 0x0000000b000d7202 */ /* 0x000fe20000000f00 */
[----:B------:R-:W-:-:S07]  /*18300*/  IMAD.MOV.U32 R11, RZ, RZ, 0x1f ;  /* 0x0000001fff0b7424 */ /* 0x000fce00078e00ff */
[----:B-----5:R-:W-:Y:S05]  /*18310*/  WARPSYNC.COLLECTIVE R15, `(.L_x_4113) ;  /* 0x000000000f087348 */ /* 0x020fea0003c00000 */
[----:B------:R0:W1:Y:S02]  /*18320*/  SHFL.IDX P6, R14, R13, R12, R11 ;  /* 0x0000000c0d0e7389 */ /* 0x00006400000c000b */
[----:B01---5:R-:W-:Y:S01]  /*18330*/  ENDCOLLECTIVE ;  /* 0x000000000000791b */ /* 0x023fe20003800000 */
.L_x_4113:
[----:B------:R-:W-:Y:S05]  /*18340*/  BSYNC B0 ;  /* 0x0000000000007941 */ /* 0x000fea0003800000 */
.L_x_4112:
[----:B------:R-:W-:Y:S05]  /*18350*/  BRA `(.L_x_4114) ;  /* 0xffffffb400f07947 */ /* 0x000fea000383ffff */
.L_x_4013:
[----:B0-----:R0:W1:Y:S02]  /*18360*/  SYNCS.PHASECHK.TRANS64.TRYWAIT P0, [R27+URZ+0x28c40], R0 ;  /* 0x028c40001b0075a7 */ /* 0x001064000800017f */
[----:B-1----:R-:W-:Y:S05]  /*18370*/  @!P0 NANOSLEEP.SYNCS 0x989680 ;  /* 0x009896800000895d */ /* 0x002fea0003900000 */
[----:B------:R-:W1:Y:S02]  /*18380*/  @!P0 SYNCS.PHASECHK.TRANS64 P0, [R27+URZ+0x28c40], R0 ;  /* 0x028c40001b0085a7 */ /* 0x000e64000800007f */
[----:B-1----:R-:W-:Y:S05]  /*18390*/  @!P0 BRA `(.L_x_4013) ;  /* 0xfffffffc00f08947 */ /* 0x002fea000383ffff */
[----:B------:R-:W-:Y:S05]  /*183a0*/  BRA `(.L_x_4115) ;  /* 0xffffffb800207947 */ /* 0x000fea000383ffff */
.L_x_4014:
        /* <DEDUP_REMOVED lines=8> */
.L_x_4117:
[----:B------:R-:W-:Y:S05]  /*18430*/  BSYNC B0 ;  /* 0x0000000000007941 */ /* 0x000fea0003800000 */
.L_x_4116:
        /* <DEDUP_REMOVED lines=9> */
.L_x_4118:
[----:B------:R-:W-:Y:S02]  /*184d0*/  IMAD.MOV.U32 R13, RZ, RZ, R4 ;  /* 0x000000ffff0d7224 */ /* 0x000fe400078e0004 */
[----:B------:R-:W-:Y:S02]  /*184e0*/  IMAD.MOV.U32 R12, RZ, RZ, 0x1 ;  /* 0x00000001ff0c7424 */ /* 0x000fe400078e00ff */
[----:B------:R-:W-:-:S07]  /*184f0*/  IMAD.MOV.U32 R3, RZ, RZ, R14 ;  /* 0x000000ffff037224 */ /* 0x000fce00078e000e */
[----:B------:R-:W-:Y:S05]  /*18500*/  WARPSYNC.COLLECTIVE R15, `(.L_x_4119) ;  /* 0x000000000f087348 */ /* 0x000fea0003c00000 */
[----:B------:R0:W1:Y:S02]  /*18510*/  SHFL.IDX P6, R14, R13, R12, R11 ;  /* 0x0000000c0d0e7389 */ /* 0x00006400000c000b */
[----:B01----:R-:W-:Y:S01]  /*18520*/  ENDCOLLECTIVE ;  /* 0x000000000000791b */ /* 0x003fe20003800000 */
.L_x_4119:
        /* <DEDUP_REMOVED lines=15> */
.L_x_4120:
[----:B------:R-:W-:Y:S02]  /*18620*/  @P0 IMAD R6, R5, 0x2, R23 ;  /* 0x0000000205060824 */ /* 0x000fe400078e0217 */
[----:B------:R-:W-:Y:S02]  /*18630*/  IMAD.MOV.U32 R13, RZ, RZ, R4 ;  /* 0x000000ffff0d7224 */ /* 0x000fe400078e0004 */
[----:B------:R-:W-:Y:S02]  /*18640*/  IMAD.MOV.U32 R12, RZ, RZ, 0x2 ;  /* 0x00000002ff0c7424 */ /* 0x000fe400078e00ff */
[----:B------:R-:W-:-:S07]  /*18650*/  IMAD.MOV.U32 R3, RZ, RZ, R14 ;  /* 0x000000ffff037224 */ /* 0x000fce00078e000e */
[----:B------:R-:W-:Y:S05]  /*18660*/  WARPSYNC.COLLECTIVE R15, `(.L_x_4121) ;  /* 0x000000000f087348 */ /* 0x000fea0003c00000 */
[----:B------:R0:W1:Y:S02]  /*18670*/  SHFL.IDX P6, R14, R13, R12, R11 ;  /* 0x0000000c0d0e7389 */ /* 0x00006400000c000b */
[----:B01----:R-:W-:Y:S01]  /*18680*/  ENDCOLLECTIVE ;  /* 0x000000000000791b */ /* 0x003fe20003800000 */
.L_x_4121:
        /* <DEDUP_REMOVED lines=15> */
.L_x_4122:
[----:B------:R-:W-:Y:S02]  /*18780*/  @P0 IMAD R6, R5, 0x2, R23 ;  /* 0x0000000205060824 */ /* 0x000fe400078e0217 */
[----:B------:R-:W-:Y:S02]  /*18790*/  IMAD.MOV.U32 R13, RZ, RZ, R4 ;  /* 0x000000ffff0d7224 */ /* 0x000fe400078e0004 */
[----:B------:R-:W-:Y:S02]  /*187a0*/  IMAD.MOV.U32 R12, RZ, RZ, 0x3 ;  /* 0x00000003ff0c7424 */ /* 0x000fe400078e00ff */
[----:B------:R-:W-:-:S07]  /*187b0*/  IMAD.MOV.U32 R3, RZ, RZ, R14 ;  /* 0x000000ffff037224 */ /* 0x000fce00078e000e */
[----:B------:R-:W-:Y:S05]  /*187c0*/  WARPSYNC.COLLECTIVE R15, `(.L_x_4123) ;  /* 0x000000000f087348 */ /* 0x000fea0003c00000 */
[----:B------:R0:W1:Y:S02]  /*187d0*/  SHFL.IDX P6, R14, R13, R12, R11 ;  /* 0x0000000c0d0e7389 */ /* 0x00006400000c000b */
[----:B01----:R-:W-:Y:S01]  /*187e0*/  ENDCOLLECTIVE ;  /* 0x000000000000791b */ /* 0x003fe20003800000 */
.L_x_4123:
[----:B------:R-:W-:-:S04]  /*187f0*/  @P0 LEA R3, P1, R7, R3, 0x1 ;  /* 0x0000000307030211 */ /* 0x000fc800078208ff */
[----:B------:R-:W-:-:S04]  /*18800*/  @P0 IADD3.X R2, RZ, R2, RZ, P1, !PT ;  /* 0x00000002ff020210 */ /* 0x000fc80000ffe4ff */
[----:B------:R-:W-:Y:S01]  /*18810*/  @P0 LOP3.LUT R3, R3, R2, RZ, 0x3c, !PT ;  /* 0x0000000203030212 */ /* 0x000fe200078e3cff */
[----:B------:R-:W-:-:S03]  /*18820*/  IMAD.MOV.U32 R13, RZ, RZ, R0 ;  /* 0x000000ffff0d7224 */ /* 0x000fc600078e0000 */
[----:B------:R-:W-:-:S04]  /*18830*/  @P0 LOP3.LUT R2, R3, R2, RZ, 0x3c, !PT ;  /* 0x0000000203020212 */ /* 0x000fc800078e3cff */
[----:B------:R-:W-:Y:S01]  /*18840*/  @P0 LOP3.LUT R3, R3, R2, RZ, 0x3c, !PT ;  /* 0x0000000203030212 */ /* 0x000fe200078e3cff */
[----:B------:R-:W-:-:S04]  /*18850*/  IMAD.MOV.U32 R4, RZ, RZ, R14 ;  /* 0x000000ffff047224 */ /* 0x000fc800078e000e */
[----:B------:R-:W-:Y:S01]  /*18860*/  @!PT LDS RZ, [RZ] ;  /* 0x00000000fffff984 */ /* 0x000fe20000000800 */
[----:B------:R-:W-:Y:S01]  /*18870*/  @!PT LDS RZ, [RZ] ;  /* 0x00000000fffff984 */ /* 0x000fe20000000800 */
[----:B------:R-:W-:Y:S01]  /*18880*/  @!PT LDS RZ, [RZ] ;  /* 0x00000000fffff984 */ /* 0x000fe20000000800 */
[----:B------:R0:W-:Y:S03]  /*18890*/  @P0 LDGSTS.E.BYPASS.LTC128B.128 [R6+0x23400], desc[UR40][R2.64], !P2 ;  /* 0x2340000002060fae */ /* 0x0001e6000d101d68 */
[----:B0-----:R-:W-:Y:S05]  /*188a0*/  WARPSYNC.COLLECTIVE R15, `(.L_x_4124) ;  /* 0x000000000f087348 */ /* 0x001fea0003c00000 */
[----:B------:R1:W2:Y:S02]  /*188b0*/  SHFL.IDX P6, R14, R13, R12, R11 ;  /* 0x0000000c0d0e7389 */ /* 0x0002a400000c000b */
[----:B012---:R-:W-:Y:S01]  /*188c0*/  ENDCOLLECTIVE ;  /* 0x000000000000791b */ /* 0x007fe20003800000 */
.L_x_4124:
[----:B------:R-:W-:Y:S01]  /*188d0*/  IMAD.MOV.U32 R0, RZ, RZ, R14 ;  /* 0x000000ffff007224 */ /* 0x000fe200078e000e */
[----:B------:R-:W-:Y:S06]  /*188e0*/  BRA `(.L_x_4125) ;  /* 0xffffffb400e47947 */ /* 0x000fec000383ffff */
.L_x_4019:
[----:B------:R-:W-:Y:S01]  /*188f0*/  MOV R13, R2 ;  /* 0x00000002000d7202 */ /* 0x000fe20000000f00 */
[----:B------:R-:W-:Y:S01]  /*18900*/  IMAD.MOV.U32 R12, RZ, RZ, RZ ;  /* 0x000000ffff0c7224 */ /* 0x000fe200078e00ff */
[----:B------:R-:W-:Y:S01]  /*18910*/  LEA R17, R17, R10, 0x6 ;  /* 0x0000000a11117211 */ /* 0x000fe200078e30ff */
[----:B------:R-:W-:Y:S02]  /*18920*/  IMAD.MOV.U32 R11, RZ, RZ, 0x181f ;  /* 0x0000181fff0b7424 */ /* 0x000fe400078e00ff */
[----:B------:R-:W-:Y:S02]  /*18930*/  IMAD.MOV.U32 R15, RZ, RZ, -0x1 ;  /* 0xffffffffff0f7424 */ /* 0x000fe400078e00ff */
[----:B-----5:R-:W-:Y:S02]  /*18940*/  IMAD R3, R20, R7, RZ ;  /* 0x0000000714037224 */ /* 0x020fe400078e02ff */
[----:B------:R-:W-:-:S07]  /*18950*/  VIADD R6, R17, 0x10 ;  /* 0x0000001011067836 */ /* 0x000fce0000000000 */
[----:B------:R-:W-:Y:S05]  /*18960*/  WARPSYNC.COLLECTIVE R15, `(.L_x_4126) ;  /* 0x000000000f087348 */ /* 0x000fea0003c00000 */
[----:B------:R0:W1:Y:S02]  /*18970*/  SHFL.IDX P6, R14, R13, R12, R11 ;  /* 0x0000000c0d0e7389 */ /* 0x00006400000c000b */
[----:B01----:R-:W-:Y:S01]  /*18980*/  ENDCOLLECTIVE ;  /* 0x000000000000791b */ /* 0x003fe20003800000 */
.L_x_4126:
[----:B------:R-:W-:Y:S01]  /*18990*/  ISETP.GE.AND P0, PT, R17, R3, PT ;  /* 0x000000031100720c */ /* 0x000fe20003f06270 */
[----:B------:R-:W-:Y:S02]  /*189a0*/  IMAD.MOV.U32 R13, RZ, RZ, R0 ;  /* 0x000000ffff0d7224 */ /* 0x000fe400078e0000 */
[----:B------:R-:W-:-:S10]  /*189b0*/  IMAD.MOV.U32 R4, RZ, RZ, R14 ;  /* 0x000000ffff047224 */ /* 0x000fd400078e000e */
[----:B------:R-:W-:Y:S05]  /*189c0*/  WARPSYNC.COLLECTIVE R15, `(.L_x_4127) ;  /* 0x000000000f087348 */ /* 0x000fea0003c00000 */
[----:B------:R0:W1:Y:S02]  /*189d0*/  SHFL.IDX P6, R14, R13, R12, R11 ;  /* 0x0000000c0d0e7389 */ /* 0x00006400000c000b */
[----:B01----:R-:W-:Y:S01]  /*189e0*/  ENDCOLLECTIVE ;  /* 0x000000000000791b */ /* 0x003fe20003800000 */
.L_x_4127:
[----:B------:R-:W-:Y:S02]  /*189f0*/  IMAD.MOV.U32 R13, RZ, RZ, R2 ;  /* 0x000000ffff0d7224 */ /* 0x000fe400078e0002 */
[----:B------:R-:W-:Y:S02]  /*18a00*/  IMAD.MOV.U32 R12, RZ, RZ, 0x1 ;  /* 0x00000001ff0c7424 */ /* 0x000fe400078e00ff */
[----:B------:R-:W-:-:S07]  /*18a10*/  IMAD.MOV.U32 R5, RZ, RZ, R14 ;  /* 0x000000ffff057224 */ /* 0x000fce00078e000e */
[----:B------:R-:W-:Y:S05]  /*18a20*/  WARPSYNC.COLLECTIVE R15, `(.L_x_4128) ;  /* 0x000000000f087348 */ /* 0x000fea0003c00000 */
[----:B------:R0:W1:Y:S02]  /*18a30*/  SHFL.IDX P6, R14, R13, R12, R11 ;  /* 0x0000000c0d0e7389 */ /* 0x00006400000c000b */
[----:B01----:R-:W-:Y:S01]  /*18a40*/  ENDCOLLECTIVE ;  /* 0x000000000000791b */ /* 0x003fe20003800000 */
.L_x_4128:
        /* <DEDUP_REMOVED lines=15> */
.L_x_4129:
[----:B------:R-:W-:Y:S02]  /*18b40*/  IMAD.MOV.U32 R13, RZ, RZ, R2 ;  /* 0x000000ffff0d7224 */ /* 0x000fe400078e0002 */
[----:B------:R-:W-:Y:S01]  /*18b50*/  IMAD.MOV.U32 R12, RZ, RZ, 0x2 ;  /* 0x00000002ff0c7424 */ /* 0x000fe200078e00ff */
[----:B------:R-:W-:-:S07]  /*18b60*/  MOV R5, R14 ;  /* 0x0000000e00057202 */ /* 0x000fce0000000f00 */
[----:B------:R-:W-:Y:S05]  /*18b70*/  WARPSYNC.COLLECTIVE R15, `(.L_x_4130) ;  /* 0x000000000f087348 */ /* 0x000fea0003c00000 */
[----:B------:R0:W1:Y:S02]  /*18b80*/  SHFL.IDX P6, R14, R13, R12, R11 ;  /* 0x0000000c0d0e7389 */ /* 0x00006400000c000b */
[----:B01----:R-:W-:Y:S01]  /*18b90*/  ENDCOLLECTIVE ;  /* 0x000000000000791b */ /* 0x003fe20003800000 */
.L_x_4130:
        /* <DEDUP_REMOVED lines=16> */
.L_x_4131:
[----:B------:R-:W-:Y:S02]  /*18ca0*/  IMAD.MOV.U32 R13, RZ, RZ, R2 ;  /* 0x000000ffff0d7224 */ /* 0x000fe400078e0002 */
[----:B------:R-:W-:Y:S01]  /*18cb0*/  IMAD.MOV.U32 R12, RZ, RZ, 0x3 ;  /* 0x00000003ff0c7424 */ /* 0x000fe200078e00ff */
[----:B------:R-:W-:-:S07]  /*18cc0*/  MOV R5, R14 ;  /* 0x0000000e00057202 */ /* 0x000fce0000000f00 */
[----:B------:R-:W-:Y:S05]  /*18cd0*/  WARPSYNC.COLLECTIVE R15, `(.L_x_4132) ;  /* 0x000000000f087348 */ /* 0x000fea0003c00000 */
[----:B------:R0:W1:Y:S02]  /*18ce0*/  SHFL.IDX P6, R14, R13, R12, R11 ;  /* 0x0000000c0d0e7389 */ /* 0x00006400000c000b */
[----:B01----:R-:W-:Y:S01]  /*18cf0*/  ENDCOLLECTIVE ;  /* 0x000000000000791b */ /* 0x003fe20003800000 */
.L_x_4132:
        /* <DEDUP_REMOVED lines=10> */
[----:B0-----:R-:W-:-:S07]  /*18da0*/  IMAD.MOV.U32 R4, RZ, RZ, R14 ;  /* 0x000000ffff047224 */ /* 0x001fce00078e000e */
[----:B------:R-:W-:Y:S05]  /*18db0*/  WARPSYNC.COLLECTIVE R15, `(.L_x_4133) ;  /* 0x000000000f087348 */ /* 0x000fea0003c00000 */
[----:B------:R0:W1:Y:S02]  /*18dc0*/  SHFL.IDX P6, R14, R13, R12, R11 ;  /* 0x0000000c0d0e7389 */ /* 0x00006400000c000b */
[----:B01----:R-:W-:Y:S01]  /*18dd0*/  ENDCOLLECTIVE ;  /* 0x000000000000791b */ /* 0x003fe20003800000 */
.L_x_4133:
[----:B------:R-:W-:Y:S01]  /*18de0*/  IMAD.MOV.U32 R0, RZ, RZ, R14 ;  /* 0x000000ffff007224 */ /* 0x000fe200078e000e */
[----:B------:R-:W-:Y:S06]  /*18df0*/  BRA `(.L_x_4134) ;  /* 0xffffffbc00147947 */ /* 0x000fec000383ffff */
.L_x_4022:
[----:B0-----:R0:W1:Y:S02]  /*18e00*/  SYNCS.PHASECHK.TRANS64.TRYWAIT P0, [R23+URZ+0x28c20], R0 ;  /* 0x028c2000170075a7 */ /* 0x001064000800017f */
[----:B-1----:R-:W-:Y:S05]  /*18e10*/  @!P0 NANOSLEEP.SYNCS 0x989680 ;  /* 0x009896800000895d */ /* 0x002fea0003900000 */
[----:B------:R-:W1:Y:S02]  /*18e20*/  @!P0 SYNCS.PHASECHK.TRANS64 P0, [R23+URZ+0x28c20], R0 ;  /* 0x028c2000170085a7 */ /* 0x000e64000800007f */
[----:B-1----:R-:W-:Y:S05]  /*18e30*/  @!P0 BRA `(.L_x_4022) ;  /* 0xfffffffc00f08947 */ /* 0x002fea000383ffff */
[----:B------:R-:W-:Y:S05]  /*18e40*/  BRA `(.L_x_4135) ;  /* 0xffffffbc00707947 */ /* 0x000fea000383ffff */
.L_x_4025:
[----:B0-----:R0:W1:Y:S02]  /*18e50*/  SYNCS.PHASECHK.TRANS64.TRYWAIT P0, [R27+URZ+0x28c60], R0 ;  /* 0x028c60001b0075a7 */ /* 0x001064000800017f */
[----:B-1----:R-:W-:Y:S05]  /*18e60*/  @!P0 NANOSLEEP.SYNCS 0x989680 ;  /* 0x009896800000895d */ /* 0x002fea0003900000 */
[----:B------:R-:W1:Y:S02]  /*18e70*/  @!P0 SYNCS.PHASECHK.TRANS64 P0, [R27+URZ+0x28c60], R0 ;  /* 0x028c60001b0085a7 */ /* 0x000e64000800007f */
[----:B-1----:R-:W-:Y:S05]  /*18e80*/  @!P0 BRA `(.L_x_4025) ;  /* 0xfffffffc00f08947 */ /* 0x002fea000383ffff */
[----:B------:R-:W-:Y:S05]  /*18e90*/  BRA `(.L_x_4136) ;  /* 0xffffffbc00807947 */ /* 0x000fea000383ffff */
.L_x_4026:
        /* <DEDUP_REMOVED lines=8> */
.L_x_4138:
[----:B------:R-:W-:Y:S05]  /*18f20*/  BSYNC B0 ;  /* 0x0000000000007941 */ /* 0x000fea0003800000 */
.L_x_4137:
[----:B------:R0:W5:Y:S01]  /*18f30*/  LDL R8, [R1+0x10] ;  /* 0x0000100001087983 */ /* 0x0001620000100800 */
[----:B------:R-:W-:Y:S01]  /*18f40*/  IMAD.MOV.U32 R13, RZ, RZ, R5 ;  /* 0x000000ffff0d7224 */ /* 0x000fe200078e0005 */
[----:B------:R-:W-:Y:S01]  /*18f50*/  MOV R11, 0x181f ;  /* 0x0000181f000b7802 */ /* 0x000fe20000000f00 */
[----:B------:R-:W-:Y:S01]  /*18f60*/  IMAD.MOV.U32 R12, RZ, RZ, RZ ;  /* 0x000000ffff0c7224 */ /* 0x000fe200078e00ff */
[----:B------:R-:W1:Y:S01]  /*18f70*/  S2R R7, SR_TID.X ;  /* 0x0000000000077919 */ /* 0x000e620000002100 */
[----:B------:R-:W-:Y:S01]  /*18f80*/  IMAD.MOV.U32 R15, RZ, RZ, -0x1 ;  /* 0xffffffffff0f7424 */ /* 0x000fe200078e00ff */
[C---:B------:R-:W-:Y:S01]  /*18f90*/  LOP3.LUT P5, RZ, R32.reuse, 0x2, RZ, 0xc0, !PT ;  /* 0x0000000220ff7812 */ /* 0x040fe200078ac0ff */
[----:B------:R-:W-:Y:S01]  /*18fa0*/  IMAD.MOV.U32 R3, RZ, RZ, R14 ;  /* 0x000000ffff037224 */ /* 0x000fe200078e000e */
[----:B------:R-:W-:Y:S01]  /*18fb0*/  LOP3.LUT P4, RZ, R32, 0x4, RZ, 0xc0, !PT ;  /* 0x0000000420ff7812 */ /* 0x000fe2000788c0ff */
[----:B0-----:R-:W-:-:S12]  /*18fc0*/  IMAD R4, R4, 0x2, R23 ;  /* 0x0000000204047824 */ /* 0x001fd800078e0217 */
[----:B-1---5:R-:W-:Y:S05]  /*18fd0*/  WARPSYNC.COLLECTIVE R15, `(.L_x_4139) ;  /* 0x000000000f087348 */ /* 0x022fea0003c00000 */
[----:B------:R0:W2:Y:S02]  /*18fe0*/  SHFL.IDX P6, R14, R13, R12, R11 ;  /* 0x0000000c0d0e7389 */ /* 0x0000a400000c000b */
[----:B012--5:R-:W-:Y:S01]  /*18ff0*/  ENDCOLLECTIVE ;  /* 0x000000000000791b */ /* 0x027fe20003800000 */
.L_x_4139:
[----:B------:R-:W-:Y:S02]  /*19000*/  LOP3.LUT P3, RZ, R32, 0x8, RZ, 0xc0, !PT ;  /* 0x0000000820ff7812 */ /* 0x000fe4000786c0ff */
[----:B------:R-:W-:Y:S02]  /*19010*/  LOP3.LUT R22, R22, 0xfffffdff, RZ, 0xc0, !PT ;  /* 0xfffffdff16167812 */ /* 0x000fe400078ec0ff */
[----:B------:R-:W-:Y:S02]  /*19020*/  LOP3.LUT P2, RZ, R32, 0x10, RZ, 0xc0, !PT ;  /* 0x0000001020ff7812 */ /* 0x000fe4000784c0ff */
[----:B------:R-:W-:Y:S01]  /*19030*/  MOV R13, R6 ;  /* 0x00000006000d7202 */ /* 0x000fe20000000f00 */
[----:B------:R-:W-:Y:S02]  /*19040*/  IMAD.MOV.U32 R12, RZ, RZ, 0x1 ;  /* 0x00000001ff0c7424 */ /* 0x000fe400078e00ff */
[----:B------:R-:W-:Y:S02]  /*19050*/  IMAD.MOV.U32 R2, RZ, RZ, R14 ;  /* 0x000000ffff027224 */ /* 0x000fe400078e000e */
[----:B------:R-:W-:-:S05]  /*19060*/  IMAD.SHL.U32 R7, R7, 0x8, RZ ;  /* 0x0000000807077824 */ /* 0x000fca00078e00ff */
        /* <DEDUP_REMOVED lines=35> */
.L_x_4140:
[----:B------:R-:W-:Y:S02]  /*192a0*/  IMAD.MOV.U32 R13, RZ, RZ, R5 ;  /* 0x000000ffff0d7224 */ /* 0x000fe400078e0005 */
[----:B------:R-:W-:-:S07]  /*192b0*/  IMAD.MOV.U32 R3, RZ, RZ, R14 ;  /* 0x000000ffff037224 */ /* 0x000fce00078e000e */
[----:B------:R-:W-:Y:S05]  /*192c0*/  WARPSYNC.COLLECTIVE R15, `(.L_x_4141) ;  /* 0x000000000f087348 */ /* 0x000fea0003c00000 */
[----:B------:R0:W1:Y:S02]  /*192d0*/  SHFL.IDX P6, R14, R13, R12, R11 ;  /* 0x0000000c0d0e7389 */ /* 0x00006400000c000b */
[----:B01----:R-:W-:Y:S01]  /*192e0*/  ENDCOLLECTIVE ;  /* 0x000000000000791b */ /* 0x003fe20003800000 */
.L_x_4141:
[----:B------:R-:W-:Y:S01]  /*192f0*/  IMAD.MOV.U32 R13, RZ, RZ, R6 ;  /* 0x000000ffff0d7224 */ /* 0x000fe200078e0006 */
[----:B------:R-:W-:Y:S01]  /*19300*/  MOV R12, 0x2 ;  /* 0x00000002000c7802 */ /* 0x000fe20000000f00 */
        /* <DEDUP_REMOVED lines=27> */
.L_x_4142:
[----:B------:R-:W-:Y:S02]  /*194c0*/  IMAD.MOV.U32 R13, RZ, RZ, R5 ;  /* 0x000000ffff0d7224 */ /* 0x000fe400078e0005 */
[----:B------:R-:W-:-:S07]  /*194d0*/  IMAD.MOV.U32 R7, RZ, RZ, R14 ;  /* 0x000000ffff077224 */ /* 0x000fce00078e000e */
[----:B------:R-:W-:Y:S05]  /*194e0*/  WARPSYNC.COLLECTIVE R15, `(.L_x_4143) ;  /* 0x000000000f087348 */ /* 0x000fea0003c00000 */
[----:B------:R0:W1:Y:S02]  /*194f0*/  SHFL.IDX P6, R14, R13, R12, R11 ;  /* 0x0000000c0d0e7389 */ /* 0x00006400000c000b */
[----:B01----:R-:W-:Y:S01]  /*19500*/  ENDCOLLECTIVE ;  /* 0x000000000000791b */ /* 0x003fe20003800000 */
.L_x_4143:
        /* <DEDUP_REMOVED lines=29> */
.L_x_4144:
[----:B------:R-:W-:Y:S01]  /*196e0*/  IMAD.MOV.U32 R13, RZ, RZ, R5 ;  /* 0x000000ffff0d7224 */ /* 0x000fe200078e0005 */
[----:B------:R-:W-:-:S07]  /*196f0*/  MOV R6, R14 ;  /* 0x0000000e00067202 */ /* 0x000fce0000000f00 */
[----:B------:R-:W-:Y:S05]  /*19700*/  WARPSYNC.COLLECTIVE R15, `(.L_x_4145) ;  /* 0x000000000f087348 */ /* 0x000fea0003c00000 */
[----:B------:R0:W1:Y:S02]  /*19710*/  SHFL.IDX P6, R14, R13, R12, R11 ;  /* 0x0000000c0d0e7389 */ /* 0x00006400000c000b */
[----:B01----:R-:W-:Y:S01]  /*19720*/  ENDCOLLECTIVE ;  /* 0x000000000000791b */ /* 0x003fe20003800000 */
.L_x_4145:
[----:B------:R-:W-:Y:S01]  /*19730*/  IMAD.MOV.U32 R2, RZ, RZ, R14 ;  /* 0x000000ffff027224 */ /* 0x000fe200078e000e */
[----:B------:R-:W-:Y:S06]  /*19740*/  BRA `(.L_x_4146) ;  /* 0xffffffbc00187947 */ /* 0x000fec000383ffff */
.L_x_4033:
[----:B0-----:R0:W1:Y:S02]  /*19750*/  SYNCS.PHASECHK.TRANS64.TRYWAIT P0, [R6+URZ+0x28c40], R17 ;  /* 0x028c4011060075a7 */ /* 0x001064000800017f */
[----:B-1----:R-:W-:Y:S05]  /*19760*/  @!P0 NANOSLEEP.SYNCS 0x989680 ;  /* 0x009896800000895d */ /* 0x002fea0003900000 */
[----:B------:R-:W1:Y:S02]  /*19770*/  @!P0 SYNCS.PHASECHK.TRANS64 P0, [R6+URZ+0x28c40], R17 ;  /* 0x028c4011060085a7 */ /* 0x000e64000800007f */
[----:B-1----:R-:W-:Y:S05]  /*19780*/  @!P0 BRA `(.L_x_4033) ;  /* 0xfffffffc00f08947 */ /* 0x002fea000383ffff */
[----:B------:R-:W-:Y:S05]  /*19790*/  BRA `(.L_x_4147) ;  /* 0xffffffc000ac7947 */ /* 0x000fea000383ffff */
.L_x_4034:
        /* <DEDUP_REMOVED lines=8> */
.L_x_4149:
[----:B------:R-:W-:Y:S05]  /*19820*/  BSYNC B1 ;  /* 0x0000000000017941 */ /* 0x000fea0003800000 */
.L_x_4148:
[----:B------:R-:W-:Y:S01]  /*19830*/  IMAD.MOV.U32 R13, RZ, RZ, R20 ;  /* 0x000000ffff0d7224 */ /* 0x000fe200078e0014 */
[----:B------:R-:W-:Y:S01]  /*19840*/  MOV R3, R14 ;  /* 0x0000000e00037202 */ /* 0x000fe20000000f00 */
[----:B------:R-:W-:Y:S01]  /*19850*/  IMAD.MOV.U32 R12, RZ, RZ, RZ ;  /* 0x000000ffff0c7224 */ /* 0x000fe200078e00ff */
[----:B------:R-:W-:Y:S01]  /*19860*/  LEA R21, R8, R23, 0x1 ;  /* 0x0000001708157211 */ /* 0x000fe200078e08ff */
[----:B------:R-:W-:Y:S02]  /*19870*/  IMAD.MOV.U32 R11, RZ, RZ, 0x181f ;  /* 0x0000181fff0b7424 */ /* 0x000fe400078e00ff */
[----:B------:R-:W-:-:S07]  /*19880*/  IMAD.MOV.U32 R15, RZ, RZ, -0x1 ;  /* 0xffffffffff0f7424 */ /* 0x000fce00078e00ff */
[----:B------:R-:W-:Y:S05]  /*19890*/  WARPSYNC.COLLECTIVE R15, `(.L_x_4150) ;  /* 0x000000000f087348 */ /* 0x000fea0003c00000 */
[----:B------:R0:W1:Y:S02]  /*198a0*/  SHFL.IDX P6, R14, R13, R12, R11 ;  /* 0x0000000c0d0e7389 */ /* 0x00006400000c000b */
[----:B01----:R-:W-:Y:S01]  /*198b0*/  ENDCOLLECTIVE ;  /* 0x000000000000791b */ /* 0x003fe20003800000 */
.L_x_4150:
[----:B------:R-:W-:Y:S02]  /*198c0*/  IMAD.MOV.U32 R13, RZ, RZ, R27 ;  /* 0x000000ffff0d7224 */ /* 0x000fe400078e001b */
[----:B------:R-:W-:Y:S02]  /*198d0*/  IMAD.MOV.U32 R12, RZ, RZ, 0x1 ;  /* 0x00000001ff0c7424 */ /* 0x000fe400078e00ff */
[----:B------:R-:W-:-:S07]  /*198e0*/  IMAD.MOV.U32 R2, RZ, RZ, R14 ;  /* 0x000000ffff027224 */ /* 0x000fce00078e000e */
[----:B------:R-:W-:Y:S05]  /*198f0*/  WARPSYNC.COLLECTIVE R15, `(.L_x_4151) ;  /* 0x000000000f087348 */ /* 0x000fea0003c00000 */
[----:B------:R0:W1:Y:S02]  /*19900*/  SHFL.IDX P6, R14, R13, R12, R11 ;  /* 0x0000000c0d0e7389 */ /* 0x00006400000c000b */
[----:B01----:R-:W-:Y:S01]  /*19910*/  ENDCOLLECTIVE ;  /* 0x000000000000791b */ /* 0x003fe20003800000 */
.L_x_4151:
        /* <DEDUP_REMOVED lines=11> */
.L_x_4152:
[----:B------:R-:W-:Y:S01]  /*199d0*/  MOV R13, R27 ;  /* 0x0000001b000d7202 */ /* 0x000fe20000000f00 */
[----:B------:R-:W-:Y:S02]  /*199e0*/  IMAD.MOV.U32 R12, RZ, RZ, 0x2 ;  /* 0x00000002ff0c7424 */ /* 0x000fe400078e00ff */
[----:B------:R-:W-:-:S07]  /*199f0*/  IMAD.MOV.U32 R2, RZ, RZ, R14 ;  /* 0x000000ffff027224 */ /* 0x000fce00078e000e */
[----:B------:R-:W-:Y:S05]  /*19a00*/  WARPSYNC.COLLECTIVE R15, `(.L_x_4153) ;  /* 0x000000000f087348 */ /* 0x000fea0003c00000 */
[----:B------:R0:W1:Y:S02]  /*19a10*/  SHFL.IDX P6, R14, R13, R12, R11 ;  /* 0x0000000c0d0e7389 */ /* 0x00006400000c000b */
[----:B01----:R-:W-:Y:S01]  /*19a20*/  ENDCOLLECTIVE ;  /* 0x000000000000791b */ /* 0x003fe20003800000 */
.L_x_4153:
        /* <DEDUP_REMOVED lines=11> */
.L_x_4154:
[----:B------:R-:W-:Y:S01]  /*19ae0*/  IMAD.MOV.U32 R13, RZ, RZ, R27 ;  /* 0x000000ffff0d7224 */ /* 0x000fe200078e001b */
[----:B------:R-:W-:Y:S01]  /*19af0*/  MOV R12, 0x3 ;  /* 0x00000003000c7802 */ /* 0x000fe20000000f00 */
[----:B------:R-:W-:-:S07]  /*19b00*/  IMAD.MOV.U32 R2, RZ, RZ, R14 ;  /* 0x000000ffff027224 */ /* 0x000fce00078e000e */
[----:B------:R-:W-:Y:S05]  /*19b10*/  WARPSYNC.COLLECTIVE R15, `(.L_x_4155) ;  /* 0x000000000f087348 */ /* 0x000fea0003c00000 */
[----:B------:R0:W1:Y:S02]  /*19b20*/  SHFL.IDX P6, R14, R13, R12, R11 ;  /* 0x0000000c0d0e7389 */ /* 0x00006400000c000b */
[----:B01----:R-:W-:Y:S01]  /*19b30*/  ENDCOLLECTIVE ;  /* 0x000000000000791b */ /* 0x003fe20003800000 */
.L_x_4155:
[----:B------:R-:W-:-:S05]  /*19b40*/  IADD3 R2, P0, R2, R0, RZ ;  /* 0x0000000002027210 */ /* 0x000fca0007f1e0ff */
[----:B------:R-:W-:-:S05]  /*19b50*/  IMAD.X R3, RZ, RZ, R3, P0 ;  /* 0x000000ffff037224 */ /* 0x000fca00000e0603 */
[----:B------:R-:W-:Y:S01]  /*19b60*/  @!PT LDS RZ, [RZ] ;  /* 0x00000000fffff984 */ /* 0x000fe20000000800 */
[----:B------:R-:W-:Y:S01]  /*19b70*/  @!PT LDS RZ, [RZ] ;  /* 0x00000000fffff984 */ /* 0x000fe20000000800 */
[----:B------:R-:W-:Y:S01]  /*19b80*/  @!PT LDS RZ, [RZ] ;  /* 0x00000000fffff984 */ /* 0x000fe20000000800 */
[----:B------:R0:W-:Y:S01]  /*19b90*/  LDGSTS.E.BYPASS.LTC128B.128 [R21+0x23400], desc[UR40][R2.64], !P1 ;  /* 0x2340000002157fae */ /* 0x0001e2000c901d68 */
[----:B------:R-:W-:Y:S02]  /*19ba0*/  IMAD.MOV.U32 R13, RZ, RZ, R20 ;  /* 0x000000ffff0d7224 */ /* 0x000fe400078e0014 */
[----:B------:R-:W-:-:S07]  /*19bb0*/  IMAD.MOV.U32 R27, RZ, RZ, R14 ;  /* 0x000000ffff1b7224 */ /* 0x000fce00078e000e */
[----:B0-----:R-:W-:Y:S05]  /*19bc0*/  WARPSYNC.COLLECTIVE R15, `(.L_x_4156) ;  /* 0x000000000f087348 */ /* 0x001fea0003c00000 */
[----:B------:R1:W2:Y:S02]  /*19bd0*/  SHFL.IDX P6, R14, R13, R12, R11 ;  /* 0x0000000c0d0e7389 */ /* 0x0002a400000c000b */
[----:B012---:R-:W-:Y:S01]  /*19be0*/  ENDCOLLECTIVE ;  /* 0x000000000000791b */ /* 0x007fe20003800000 */
.L_x_4156:
[----:B------:R-:W-:Y:S01]  /*19bf0*/  IMAD.MOV.U32 R2, RZ, RZ, R14 ;  /* 0x000000ffff027224 */ /* 0x000fe200078e000e */
[----:B------:R-:W-:Y:S06]  /*19c00*/  BRA `(.L_x_4157) ;  /* 0xffffffc0003c7947 */ /* 0x000fec000383ffff */
.L_x_4039:
[----:B---3--:R3:W4:Y:S02]  /*19c10*/  SYNCS.PHASECHK.TRANS64.TRYWAIT P0, [R6+URZ+0x28c60], R17 ;  /* 0x028c6011060075a7 */ /* 0x008724000800017f */
[----:B----4-:R-:W-:Y:S05]  /*19c20*/  @!P0 NANOSLEEP.SYNCS 0x989680 ;  /* 0x009896800000895d */ /* 0x010fea0003900000 */
[----:B------:R-:W4:Y:S02]  /*19c30*/  @!P0 SYNCS.PHASECHK.TRANS64 P0, [R6+URZ+0x28c60], R17 ;  /* 0x028c6011060085a7 */ /* 0x000f24000800007f */
[----:B----4-:R-:W-:Y:S05]  /*19c40*/  @!P0 BRA `(.L_x_4039) ;  /* 0xfffffffc00f08947 */ /* 0x010fea000383ffff */
[----:B------:R-:W-:Y:S05]  /*19c50*/  BRA `(.L_x_4158) ;  /* 0xffffffc0008c7947 */ /* 0x000fea000383ffff */
.L_x_4040:
[----:B------:R-:W-:Y:S01]  /*19c60*/  BSSY B1, `(.L_x_4159) ;  /* 0x0000008000017945 */ /* 0x000fe20003800000 */
[----:B------:R-:W-:Y:S01]  /*19c70*/  IMAD.MOV.U32 R13, RZ, RZ, R10 ;  /* 0x000000ffff0d7224 */ /* 0x000fe200078e000a */
[----:B------:R-:W-:Y:S01]  /*19c80*/  MOV R15, 0xffffffff ;  /* 0xffffffff000f7802 */ /* 0x000fe20000000f00 */
[----:B------:R-:W-:Y:S02]  /*19c90*/  IMAD.MOV.U32 R12, RZ, RZ, RZ ;  /* 0x000000ffff0c7224 */ /* 0x000fe400078e00ff */
[----:B------:R-:W-:-:S07]  /*19ca0*/  IMAD.MOV.U32 R11, RZ, RZ, 0x181f ;  /* 0x0000181fff0b7424 */ /* 0x000fce00078e00ff */
[----:B-12---:R-:W-:Y:S05]  /*19cb0*/  WARPSYNC.COLLECTIVE R15, `(.L_x_4160) ;  /* 0x000000000f087348 */ /* 0x006fea0003c00000 */
[----:B------:R0:W3:Y:S02]  /*19cc0*/  SHFL.IDX P6, R14, R13, R12, R11 ;  /* 0x0000000c0d0e7389 */ /* 0x0000e400000c000b */
[----:B0123--:R-:W-:Y:S01]  /*19cd0*/  ENDCOLLECTIVE ;  /* 0x000000000000791b */ /* 0x00ffe20003800000 */
.L_x_4160:
[----:B------:R-:W-:Y:S05]  /*19ce0*/  BSYNC B1 ;  /* 0x0000000000017941 */ /* 0x000fea0003800000 */
.L_x_4159:
[----:B------:R-:W-:Y:S01]  /*19cf0*/  IMAD.MOV.U32 R13, RZ, RZ, R9 ;  /* 0x000000ffff0d7224 */ /* 0x000fe200078e0009 */
[C---:B------:R-:W-:Y:S01]  /*19d00*/  LOP3.LUT P2, RZ, R22.reuse, 0x40, RZ, 0xc0, !PT ;  /* 0x0000004016ff7812 */ /* 0x040fe2000784c0ff */
[----:B------:R-:W-:Y:S01]  /*19d10*/  IMAD.MOV.U32 R12, RZ, RZ, RZ ;  /* 0x000000ffff0c7224 */ /* 0x000fe200078e00ff */
[C---:B------:R-:W-:Y:S01]  /*19d20*/  LOP3.LUT P1, RZ, R22.reuse, 0x20, RZ, 0xc0, !PT ;  /* 0x0000002016ff7812 */ /* 0x040fe2000782c0ff */
[----:B------:R-:W-:Y:S01]  /*19d30*/  IMAD.MOV.U32 R11, RZ, RZ, 0x181f ;  /* 0x0000181fff0b7424 */ /* 0x000fe200078e00ff */
[----:B------:R-:W-:Y:S01]  /*19d40*/  LOP3.LUT R22, R22, 0xffffdfff, RZ, 0xc0, !PT ;  /* 0xffffdfff16167812 */ /* 0x000fe200078ec0ff */
[----:B------:R-:W-:Y:S02]  /*19d50*/  IMAD.MOV.U32 R15, RZ, RZ, -0x1 ;  /* 0xffffffffff0f7424 */ /* 0x000fe400078e00ff */
[----:B------:R-:W-:Y:S01]  /*19d60*/  IMAD.MOV.U32 R3, RZ, RZ, R14 ;  /* 0x000000ffff037224 */ /* 0x000fe200078e000e */
[----:B------:R-:W-:Y:S01]  /*19d70*/  @P3 LOP3.LUT R22, R22, 0x2000, RZ, 0xfc, !PT ;  /* 0x0000200016163812 */ /* 0x000fe200078efcff */
[----:B------:R-:W-:-:S07]  /*19d80*/  IMAD R17, R17, 0x2, R23 ;  /* 0x0000000211117824 */ /* 0x000fce00078e0217 */
[----:B------:R-:W-:Y:S05]  /*19d90*/  WARPSYNC.COLLECTIVE R15, `(.L_x_4161) ;  /* 0x000000000f087348 */ /* 0x000fea0003c00000 */
[----:B------:R0:W1:Y:S02]  /*19da0*/  SHFL.IDX P6, R14, R13, R12, R11 ;  /* 0x0000000c0d0e7389 */ /* 0x00006400000c000b */
[----:B01----:R-:W-:Y:S01]  /*19db0*/  ENDCOLLECTIVE ;  /* 0x000000000000791b */ /* 0x003fe20003800000 */
.L_x_4161:
        /* <DEDUP_REMOVED lines=17> */
.L_x_4162:
        /* <DEDUP_REMOVED lines=16> */
.L_x_4163:
[----:B------:R-:W-:Y:S01]  /*19fd0*/  @!PT LDS RZ, [RZ] ;  /* 0x00000000fffff984 */ /* 0x000fe20000000800 */
[----:B------:R-:W-:Y:S01]  /*19fe0*/  @!PT LDS RZ, [RZ] ;  /* 0x00000000fffff984 */ /* 0x000fe20000000800 */
[----:B------:R-:W-:Y:S01]  /*19ff0*/  @!PT LDS RZ, [RZ] ;  /* 0x00000000fffff984 */ /* 0x000fe20000000800 */
[----:B------:R0:W-:Y:S01]  /*1a000*/  LDGSTS.E.BYPASS.LTC128B.128 [R17+0xe400], desc[UR40][R2.64+0x380], P1 ;  /* 0x0e40038002117fae */ /* 0x0001e20008901d68 */
[----:B------:R-:W-:Y:S01]  /*1a010*/  MOV R13, R10 ;  /* 0x0000000a000d7202 */ /* 0x000fe20000000f00 */
[----:B------:R-:W-:Y:S01]  /*1a020*/  IMAD.MOV.U32 R12, RZ, RZ, 0x2 ;  /* 0x00000002ff0c7424 */ /* 0x000fe200078e00ff */
[----:B0-----:R-:W-:Y:S02]  /*1a030*/  IADD3 R2, P2, R14, R0, RZ ;  /* 0x000000000e027210 */ /* 0x001fe40007f5e0ff */
[----:B------:R-:W-:-:S03]  /*1a040*/  LOP3.LUT P6, RZ, R22, 0x20, RZ, 0xc0, !PT ;  /* 0x0000002016ff7812 */ /* 0x000fc600078cc0ff */
[----:B------:R-:W-:Y:S01]  /*1a050*/  IMAD.X R3, RZ, RZ, R5, P2 ;  /* 0x000000ffff037224 */ /* 0x000fe200010e0605 */
[----:B------:R-:W-:-:S04]  /*1a060*/  LOP3.LUT P2, RZ, R22, 0x40, RZ, 0xc0, !PT ;  /* 0x0000004016ff7812 */ /* 0x000fc8000784c0ff */
[----:B------:R0:W-:Y:S01]  /*1a070*/  LDGSTS.E.BYPASS.LTC128B.128 [R17+0xc00], desc[UR40][R2.64], !P3 ;  /* 0x00c0000002117fae */ /* 0x0001e2000d901d68 */
[C---:B------:R-:W-:Y:S02]  /*1a080*/  LOP3.LUT P3, RZ, R22.reuse, 0x8000, RZ, 0xc0, !PT ;  /* 0x0000800016ff7812 */ /* 0x040fe4000786c0ff */
[----:B------:R-:W-:-:S06]  /*1a090*/  LOP3.LUT R22, R22, 0xffffbfff, RZ, 0xc0, !PT ;  /* 0xffffbfff16167812 */ /* 0x000fcc00078ec0ff */
[----:B------:R0:W-:Y:S04]  /*1a0a0*/  LDGSTS.E.BYPASS.LTC128B.128 [R17+0x2c00], desc[UR40][R2.64+0x80], !P2 ;  /* 0x02c0008002117fae */ /* 0x0001e8000d101d68 */
[----:B------:R0:W-:Y:S01]  /*1a0b0*/  LDGSTS.E.BYPASS.LTC128B.128 [R17+0x4c00], desc[UR40][R2.64+0x100], !P6 ;  /* 0x04c0010002117fae */ /* 0x0001e2000f101d68 */
[----:B------:R-:W-:-:S07]  /*1a0c0*/  @P3 LOP3.LUT R22, R22, 0x4000, RZ, 0xfc, !PT ;  /* 0x0000400016163812 */ /* 0x000fce00078efcff */
[----:B0-----:R-:W-:Y:S05]  /*1a0d0*/  WARPSYNC.COLLECTIVE R15, `(.L_x_4164) ;  /* 0x000000000f087348 */ /* 0x001fea0003c00000 */
[----:B------:R1:W2:Y:S02]  /*1a0e0*/  SHFL.IDX P6, R14, R13, R12, R11 ;  /* 0x0000000c0d0e7389 */ /* 0x0002a400000c000b */
[----:B012---:R-:W-:Y:S01]  /*1a0f0*/  ENDCOLLECTIVE ;  /* 0x000000000000791b */ /* 0x007fe20003800000 */
.L_x_4164:
        /* <DEDUP_REMOVED lines=14> */
.L_x_4165:
        /* <DEDUP_REMOVED lines=16> */
.L_x_4166:
        /* <DEDUP_REMOVED lines=14> */
.L_x_4167:
[----:B------:R-:W-:Y:S05]  /*1a3c0*/  BRA `(.L_x_4168) ;  /* 0xffffffbc00f87947 */ /* 0x000fea000383ffff */
.L_x_4048:
[----:B------:R-:W-:Y:S01]  /*1a3d0*/  BSSY B0, `(.L_x_4169) ;  /* 0x0000008000007945 */ /* 0x000fe20003800000 */
[----:B------:R-:W-:Y:S02]  /*1a3e0*/  IMAD.MOV.U32 R13, RZ, RZ, R16 ;  /* 0x000000ffff0d7224 */ /* 0x000fe400078e0010 */
[----:B------:R-:W-:Y:S02]  /*1a3f0*/  IMAD.MOV.U32 R12, RZ, RZ, RZ ;  /* 0x000000ffff0c7224 */ /* 0x000fe400078e00ff */
[----:B------:R-:W-:Y:S02]  /*1a400*/  IMAD.MOV.U32 R11, RZ, RZ, 0x1f ;  /* 0x0000001fff0b7424 */ /* 0x000fe400078e00ff */
[----:B------:R-:W-:-:S07]  /*1a410*/  IMAD.MOV.U32 R15, RZ, RZ, -0x1 ;  /* 0xffffffffff0f7424 */ /* 0x000fce00078e00ff */
[----:B-123--:R-:W-:Y:S05]  /*1a420*/  WARPSYNC.COLLECTIVE R15, `(.L_x_4170) ;  /* 0x000000000f087348 */ /* 0x00efea0003c00000 */
[----:B------:R0:W4:Y:S02]  /*1a430*/  SHFL.IDX P6, R14, R13, R12, R11 ;  /* 0x0000000c0d0e7389 */ /* 0x00012400000c000b */
[----:B01234-:R-:W-:Y:S01]  /*1a440*/  ENDCOLLECTIVE ;  /* 0x000000000000791b */ /* 0x01ffe20003800000 */
.L_x_4170:
[----:B------:R-:W-:Y:S05]  /*1a450*/  BSYNC B0 ;  /* 0x0000000000007941 */ /* 0x000fea0003800000 */
.L_x_4169:
[----:B------:R-:W-:Y:S01]  /*1a460*/  MOV R13, R16 ;  /* 0x00000010000d7202 */ /* 0x000fe20000000f00 */
        /* <DEDUP_REMOVED lines=8> */
.L_x_4171:
[----:B------:R-:W-:Y:S02]  /*1a4f0*/  ULDC UR4, c[0x0][0xc3c] ;  /* 0x00030f0000047ab9 */ /* 0x000fe40000000800 */
[----:B------:R-:W-:-:S13]  /*1a500*/  ISETP.GE.OR P1, PT, R5, UR4, !P0 ;  /* 0x0000000405007c0c */ /* 0x000fda000c726670 */
[----:B------:R-:W0:Y:S01]  /*1a510*/  @!P1 LDC.64 R2, c[0x0][0xc80] ;  /* 0x00032000ff029b82 */ /* 0x000e220000000a00 */
[----:B------:R-:W-:Y:S02]  /*1a520*/  IMAD.MOV.U32 R11, RZ, RZ, RZ ;  /* 0x000000ffff0b7224 */ /* 0x000fe400078e00ff */
[----:B------:R-:W-:Y:S02]  /*1a530*/  IMAD.MOV.U32 R4, RZ, RZ, R14 ;  /* 0x000000ffff047224 */ /* 0x000fe400078e000e */
[----:B0-----:R-:W-:-:S06]  /*1a540*/  @!P1 IMAD.WIDE R2, R5, 0x4, R2 ;  /* 0x0000000405029825 */ /* 0x001fcc00078e0202 */
[----:B------:R0:W2:Y:S01]  /*1a550*/  @!P1 LDG.E R3, desc[UR40][R2.64] ;  /* 0x0000002802039981 */ /* 0x0000a2000c1e1900 */
[C---:B------:R-:W-:Y:S02]  /*1a560*/  ISETP.GE.U32.AND P2, PT, R8.reuse, 0x2, PT ;  /* 0x000000020800780c */ /* 0x040fe40003f46070 */
[C---:B------:R-:W-:Y:S02]  /*1a570*/  ISETP.GE.U32.AND P3, PT, R8.reuse, 0x4, PT ;  /* 0x000000040800780c */ /* 0x040fe40003f66070 */
[C---:B------:R-:W-:Y:S02]  /*1a580*/  ISETP.GE.U32.AND P4, PT, R8.reuse, 0x8, PT ;  /* 0x000000080800780c */ /* 0x040fe40003f86070 */
[C---:B------:R-:W-:Y:S01]  /*1a590*/  ISETP.GE.U32.AND P5, PT, R8.reuse, 0x10, PT ;  /* 0x000000100800780c */ /* 0x040fe20003fa6070 */
[----:B0-----:R-:W-:Y:S01]  /*1a5a0*/  IMAD.MOV.U32 R2, RZ, RZ, RZ ;  /* 0x000000ffff027224 */ /* 0x001fe200078e00ff */
[----:B--2---:R-:W-:Y:S02]  /*1a5b0*/  @!P1 MOV R2, R3 ;  /* 0x0000000300029202 */ /* 0x004fe40000000f00 */
[----:B------:R-:W-:-:S03]  /*1a5c0*/  ISETP.NE.AND P1, PT, R8, RZ, PT ;  /* 0x000000ff0800720c */ /* 0x000fc60003f25270 */
[----:B------:R-:W-:-:S10]  /*1a5d0*/  IMAD.MOV.U32 R13, RZ, RZ, R2 ;  /* 0x000000ffff0d7224 */ /* 0x000fd400078e0002 */
[----:B------:R-:W-:Y:S05]  /*1a5e0*/  WARPSYNC.COLLECTIVE R15, `(.L_x_4172) ;  /* 0x000000000f087348 */ /* 0x000fea0003c00000 */
[----:B------:R0:W1:Y:S02]  /*1a5f0*/  SHFL.UP P6, R14, R13, R12, R11 ;  /* 0x0400000c0d0e7389 */ /* 0x00006400000c000b */
[----:B01----:R-:W-:Y:S01]  /*1a600*/  ENDCOLLECTIVE ;  /* 0x000000000000791b */ /* 0x003fe20003800000 */
.L_x_4172:
[----:B------:R-:W-:Y:S01]  /*1a610*/  IMAD.MOV.U32 R12, RZ, RZ, 0x2 ;  /* 0x00000002ff0c7424 */ /* 0x000fe200078e00ff */
[----:B------:R-:W-:-:S05]  /*1a620*/  SEL R5, R14, RZ, P1 ;  /* 0x000000ff0e057207 */ /* 0x000fca0000800000 */
[----:B------:R-:W-:-:S04]  /*1a630*/  IMAD.IADD R5, R2, 0x1, R5 ;  /* 0x0000000102057824 */ /* 0x000fc800078e0205 */
[----:B------:R-:W-:-:S07]  /*1a640*/  IMAD.MOV.U32 R13, RZ, RZ, R5 ;  /* 0x000000ffff0d7224 */ /* 0x000fce00078e0005 */
[----:B------:R-:W-:Y:S05]  /*1a650*/  WARPSYNC.COLLECTIVE R15, `(.L_x_4173) ;  /* 0x000000000f087348 */ /* 0x000fea0003c00000 */
[----:B------:R0:W1:Y:S02]  /*1a660*/  SHFL.UP P6, R14, R13, R12, R11 ;  /* 0x0400000c0d0e7389 */ /* 0x00006400000c000b */
[----:B01----:R-:W-:Y:S01]  /*1a670*/  ENDCOLLECTIVE ;  /* 0x000000000000791b */ /* 0x003fe20003800000 */
.L_x_4173:
[----:B------:R-:W-:Y:S01]  /*1a680*/  IMAD.MOV.U32 R12, RZ, RZ, 0x4 ;  /* 0x00000004ff0c7424 */ /* 0x000fe200078e00ff */
[----:B------:R-:W-:-:S05]  /*1a690*/  SEL R6, R14, RZ, P2 ;  /* 0x000000ff0e067207 */ /* 0x000fca0001000000 */
[----:B------:R-:W-:-:S05]  /*1a6a0*/  IMAD.IADD R6, R5, 0x1, R6 ;  /* 0x0000000105067824 */ /* 0x000fca00078e0206 */
[----:B------:R-:W-:-:S07]  /*1a6b0*/  MOV R13, R6 ;  /* 0x00000006000d7202 */ /* 0x000fce0000000f00 */
[----:B------:R-:W-:Y:S05]  /*1a6c0*/  WARPSYNC.COLLECTIVE R15, `(.L_x_4174) ;  /* 0x000000000f087348 */ /* 0x000fea0003c00000 */
[----:B------:R0:W1:Y:S02]  /*1a6d0*/  SHFL.UP P6, R14, R13, R12, R11 ;  /* 0x0400000c0d0e7389 */ /* 0x00006400000c000b */
[----:B01----:R-:W-:Y:S01]  /*1a6e0*/  ENDCOLLECTIVE ;  /* 0x000000000000791b */ /* 0x003fe20003800000 */
.L_x_4174:
[----:B------:R-:W-:Y:S01]  /*1a6f0*/  IMAD.MOV.U32 R12, RZ, RZ, 0x8 ;  /* 0x00000008ff0c7424 */ /* 0x000fe200078e00ff */
[----:B------:R-:W-:-:S05]  /*1a700*/  SEL R7, R14, RZ, P3 ;  /* 0x000000ff0e077207 */ /* 0x000fca0001800000 */
[----:B------:R-:W-:-:S04]  /*1a710*/  IMAD.IADD R7, R6, 0x1, R7 ;  /* 0x0000000106077824 */ /* 0x000fc800078e0207 */
[----:B------:R-:W-:-:S07]  /*1a720*/  IMAD.MOV.U32 R13, RZ, RZ, R7 ;  /* 0x000000ffff0d7224 */ /* 0x000fce00078e0007 */
[----:B------:R-:W-:Y:S05]  /*1a730*/  WARPSYNC.COLLECTIVE R15, `(.L_x_4175) ;  /* 0x000000000f087348 */ /* 0x000fea0003c00000 */
[----:B------:R0:W1:Y:S02]  /*1a740*/  SHFL.UP P6, R14, R13, R12, R11 ;  /* 0x0400000c0d0e7389 */ /* 0x00006400000c000b */
[----:B01----:R-:W-:Y:S01]  /*1a750*/  ENDCOLLECTIVE ;  /* 0x000000000000791b */ /* 0x003fe20003800000 */
.L_x_4175:
[----:B------:R-:W-:Y:S02]  /*1a760*/  MOV R12, 0x10 ;  /* 0x00000010000c7802 */ /* 0x000fe40000000f00 */
[----:B------:R-:W-:-:S05]  /*1a770*/  SEL R14, R14, RZ, P4 ;  /* 0x000000ff0e0e7207 */ /* 0x000fca0002000000 */
[----:B------:R-:W-:-:S04]  /*1a780*/  IMAD.IADD R5, R7, 0x1, R14 ;  /* 0x0000000107057824 */ /* 0x000fc800078e020e */
[----:B------:R-:W-:-:S07]  /*1a790*/  IMAD.MOV.U32 R13, RZ, RZ, R5 ;  /* 0x000000ffff0d7224 */ /* 0x000fce00078e0005 */
[----:B------:R-:W-:Y:S05]  /*1a7a0*/  WARPSYNC.COLLECTIVE R15, `(.L_x_4176) ;  /* 0x000000000f087348 */ /* 0x000fea0003c00000 */
[----:B------:R0:W1:Y:S02]  /*1a7b0*/  SHFL.UP P6, R14, R13, R12, R11 ;  /* 0x0400000c0d0e7389 */ /* 0x00006400000c000b */
[----:B01----:R-:W-:Y:S01]  /*1a7c0*/  ENDCOLLECTIVE ;  /* 0x000000000000791b */ /* 0x003fe20003800000 */
.L_x_4176:
        /* <DEDUP_REMOVED lines=8> */
.L_x_4177:
[----:B------:R-:W-:Y:S05]  /*1a850*/  BRA `(.L_x_4178) ;  /* 0xffffffc0008c7947 */ /* 0x000fea000383ffff */
.L_x_4053:
[----:B------:R-:W-:Y:S01]  /*1a860*/  BSSY B0, `(.L_x_4179) ;  /* 0x0000008000007945 */ /* 0x000fe20003800000 */
[----:B-----5:R-:W-:Y:S01]  /*1a870*/  IMAD.MOV.U32 R13, RZ, RZ, R2 ;  /* 0x000000ffff0d7224 */ /* 0x020fe200078e0002 */
[----:B------:R-:W-:Y:S01]  /*1a880*/  MOV R11, RZ ;  /* 0x000000ff000b7202 */ /* 0x000fe20000000f00 */
[----:B------:R-:W-:Y:S02]  /*1a890*/  IMAD.MOV.U32 R12, RZ, RZ, 0x1 ;  /* 0x00000001ff0c7424 */ /* 0x000fe400078e00ff */
[----:B------:R-:W-:-:S07]  /*1a8a0*/  IMAD.MOV.U32 R15, RZ, RZ, -0x1 ;  /* 0xffffffffff0f7424 */ /* 0x000fce00078e00ff */
[----:B01----:R-:W-:Y:S05]  /*1a8b0*/  WARPSYNC.COLLECTIVE R15, `(.L_x_4180) ;  /* 0x000000000f087348 */ /* 0x003fea0003c00000 */
[----:B------:R2:W3:Y:S02]  /*1a8c0*/  SHFL.UP P6, R14, R13, R12, R11 ;  /* 0x0400000c0d0e7389 */ /* 0x0004e400000c000b */
[----:B0123--:R-:W-:Y:S01]  /*1a8d0*/  ENDCOLLECTIVE ;  /* 0x000000000000791b */ /* 0x00ffe20003800000 */
.L_x_4180:
[----:B------:R-:W-:Y:S05]  /*1a8e0*/  BSYNC B0 ;  /* 0x0000000000007941 */ /* 0x000fea0003800000 */
.L_x_4179:
        /* <DEDUP_REMOVED lines=8> */
.L_x_4181:
[----:B------:R-:W-:Y:S01]  /*1a970*/  IMAD.MOV.U32 R12, RZ, RZ, 0x4 ;  /* 0x00000004ff0c7424 */ /* 0x000fe200078e00ff */
[----:B------:R-:W-:-:S05]  /*1a980*/  SEL R14, R14, RZ, P2 ;  /* 0x000000ff0e0e7207 */ /* 0x000fca0001000000 */
[----:B------:R-:W-:-:S05]  /*1a990*/  IMAD.IADD R3, R13, 0x1, R14 ;  /* 0x000000010d037824 */ /* 0x000fca00078e020e */
[----:B------:R-:W-:-:S07]  /*1a9a0*/  MOV R13, R3 ;  /* 0x00000003000d7202 */ /* 0x000fce0000000f00 */
[----:B------:R-:W-:Y:S05]  /*1a9b0*/  WARPSYNC.COLLECTIVE R15, `(.L_x_4182) ;  /* 0x000000000f087348 */ /* 0x000fea0003c00000 */
[----:B------:R0:W1:Y:S02]  /*1a9c0*/  SHFL.UP P6, R14, R13, R12, R11 ;  /* 0x0400000c0d0e7389 */ /* 0x00006400000c000b */
[----:B01----:R-:W-:Y:S01]  /*1a9d0*/  ENDCOLLECTIVE ;  /* 0x000000000000791b */ /* 0x003fe20003800000 */
.L_x_4182:
[----:B------:R-:W-:Y:S01]  /*1a9e0*/  IMAD.MOV.U32 R12, RZ, RZ, 0x8 ;  /* 0x00000008ff0c7424 */ /* 0x000fe200078e00ff */
[----:B------:R-:W-:-:S05]  /*1a9f0*/  SEL R14, R14, RZ, P3 ;  /* 0x000000ff0e0e7207 */ /* 0x000fca0001800000 */
[----:B------:R-:W-:-:S04]  /*1aa00*/  IMAD.IADD R5, R3, 0x1, R14 ;  /* 0x0000000103057824 */ /* 0x000fc800078e020e */
[----:B------:R-:W-:-:S07]  /*1aa10*/  IMAD.MOV.U32 R13, RZ, RZ, R5 ;  /* 0x000000ffff0d7224 */ /* 0x000fce00078e0005 */
[----:B------:R-:W-:Y:S05]  /*1aa20*/  WARPSYNC.COLLECTIVE R15, `(.L_x_4183) ;  /* 0x000000000f087348 */ /* 0x000fea0003c00000 */
[----:B------:R0:W1:Y:S02]  /*1aa30*/  SHFL.UP P6, R14, R13, R12, R11 ;  /* 0x0400000c0d0e7389 */ /* 0x00006400000c000b */
[----:B01----:R-:W-:Y:S01]  /*1aa40*/  ENDCOLLECTIVE ;  /* 0x000000000000791b */ /* 0x003fe20003800000 */
.L_x_4183:
[----:B------:R-:W-:Y:S02]  /*1aa50*/  MOV R12, 0x10 ;  /* 0x00000010000c7802 */ /* 0x000fe40000000f00 */
[----:B------:R-:W-:-:S05]  /*1aa60*/  SEL R6, R14, RZ, P4 ;  /* 0x000000ff0e067207 */ /* 0x000fca0002000000 */
[----:B------:R-:W-:-:S04]  /*1aa70*/  IMAD.IADD R6, R5, 0x1, R6 ;  /* 0x0000000105067824 */ /* 0x000fc800078e0206 */
[----:B------:R-:W-:-:S07]  /*1aa80*/  IMAD.MOV.U32 R13, RZ, RZ, R6 ;  /* 0x000000ffff0d7224 */ /* 0x000fce00078e0006 */
[----:B------:R-:W-:Y:S05]  /*1aa90*/  WARPSYNC.COLLECTIVE R15, `(.L_x_4184) ;  /* 0x000000000f087348 */ /* 0x000fea0003c00000 */
[----:B------:R0:W1:Y:S02]  /*1aaa0*/  SHFL.UP P6, R14, R13, R12, R11 ;  /* 0x0400000c0d0e7389 */ /* 0x00006400000c000b */
[----:B01----:R-:W-:Y:S01]  /*1aab0*/  ENDCOLLECTIVE ;  /* 0x000000000000791b */ /* 0x003fe20003800000 */
.L_x_4184:
        /* <DEDUP_REMOVED lines=8> */
.L_x_4185:
[----:B------:R-:W-:Y:S05]  /*1ab40*/  BRA `(.L_x_4186) ;  /* 0xffffffc0006c7947 */ /* 0x000fea000383ffff */
.L_x_4055:
[----:B------:R-:W-:Y:S01]  /*1ab50*/  BSSY B0, `(.L_x_4187) ;  /* 0x0000006000007945 */ /* 0x000fe20003800000 */
[----:B------:R-:W-:Y:S01]  /*1ab60*/  PLOP3.LUT P6, PT, P6, PT, PT, 0x8, 0x0 ;  /* 0x000000000000781c */ /* 0x000fe200037ce170 */
[----:B------:R-:W-:-:S12]  /*1ab70*/  IMAD.MOV.U32 R15, RZ, RZ, -0x1 ;  /* 0xffffffffff0f7424 */ /* 0x000fd800078e00ff */
[----:B0-----:R-:W-:Y:S05]  /*1ab80*/  WARPSYNC.COLLECTIVE R15, `(.L_x_4188) ;  /* 0x000000000f087348 */ /* 0x001fea0003c00000 */
[----:B------:R-:W-:Y:S01]  /*1ab90*/  VOTE.ANY R14, PT, P6 ;  /* 0x00000000000e7806 */ /* 0x000fe200030e0100 */
[----:B0-----:R-:W-:Y:S06]  /*1aba0*/  ENDCOLLECTIVE ;  /* 0x000000000000791b */ /* 0x001fec0003800000 */
.L_x_4188:
[----:B------:R-:W-:Y:S05]  /*1abb0*/  BSYNC B0 ;  /* 0x0000000000007941 */ /* 0x000fea0003800000 */
.L_x_4187:
[----:B------:R-:W-:Y:S01]  /*1abc0*/  IMAD.MOV.U32 R6, RZ, RZ, R14 ;  /* 0x000000ffff067224 */ /* 0x000fe200078e000e */
[----:B------:R-:W-:Y:S01]  /*1abd0*/  MOV R13, R2 ;  /* 0x00000002000d7202 */ /* 0x000fe20000000f00 */
[----:B------:R-:W-:Y:S02]  /*1abe0*/  IMAD.MOV.U32 R11, RZ, RZ, 0x1f ;  /* 0x0000001fff0b7424 */ /* 0x000fe400078e00ff */
[----:B------:R-:W0:Y:S01]  /*1abf0*/  POPC R4, R6 ;  /* 0x0000000600047309 */ /* 0x000e220000000000 */
[----:B------:R-:W-:Y:S02]  /*1ac00*/  IMAD.MOV.U32 R15, RZ, RZ, -0x1 ;  /* 0xffffffffff0f7424 */ /* 0x000fe400078e00ff */
[----:B0-----:R-:W-:-:S07]  /*1ac10*/  IMAD.MOV.U32 R12, RZ, RZ, R4 ;  /* 0x000000ffff0c7224 */ /* 0x001fce00078e0004 */
[----:B------:R-:W-:Y:S05]  /*1ac20*/  WARPSYNC.COLLECTIVE R15, `(.L_x_4189) ;  /* 0x000000000f087348 */ /* 0x000fea0003c00000 */
[----:B------:R0:W1:Y:S02]  /*1ac30*/  SHFL.IDX P6, R14, R13, R12, R11 ;  /* 0x0000000c0d0e7389 */ /* 0x00006400000c000b */
[----:B01----:R-:W-:Y:S01]  /*1ac40*/  ENDCOLLECTIVE ;  /* 0x000000000000791b */ /* 0x003fe20003800000 */
.L_x_4189:
[----:B------:R-:W-:Y:S01]  /*1ac50*/  IMAD.MOV.U32 R17, RZ, RZ, R14 ;  /* 0x000000ffff117224 */ /* 0x000fe200078e000e */
[----:B------:R-:W-:Y:S06]  /*1ac60*/  BRA `(.L_x_4190) ;  /* 0xffffffc0005c7947 */ /* 0x000fec000383ffff */
.L_x_4057:
[----:B------:R-:W-:Y:S01]  /*1ac70*/  BSSY B0, `(.L_x_4191) ;  /* 0x0000007000007945 */ /* 0x000fe20003800000 */
[----:B------:R-:W-:Y:S01]  /*1ac80*/  IMAD.MOV.U32 R13, RZ, RZ, R3 ;  /* 0x000000ffff0d7224 */ /* 0x000fe200078e0003 */
[----:B------:R-:W-:Y:S01]  /*1ac90*/  MOV R15, 0xffffffff ;  /* 0xffffffff000f7802 */ /* 0x000fe20000000f00 */
[----:B------:R-:W-:-:S07]  /*1aca0*/  IMAD.MOV.U32 R11, RZ, RZ, 0x1f ;  /* 0x0000001fff0b7424 */ /* 0x000fce00078e00ff */
[----:B012---:R-:W-:Y:S05]  /*1acb0*/  WARPSYNC.COLLECTIVE R15, `(.L_x_4192) ;  /* 0x000000000f087348 */ /* 0x007fea0003c00000 */
[----:B------:R3:W4:Y:S02]  /*1acc0*/  SHFL.IDX P6, R14, R13, R12, R11 ;  /* 0x0000000c0d0e7389 */ /* 0x00072400000c000b */
[----:B01234-:R-:W-:Y:S01]  /*1acd0*/  ENDCOLLECTIVE ;  /* 0x000000000000791b */ /* 0x01ffe20003800000 */
.L_x_4192:
[----:B------:R-:W-:Y:S05]  /*1ace0*/  BSYNC B0 ;  /* 0x0000000000007941 */ /* 0x000fea0003800000 */
.L_x_4191:
[----:B------:R-:W-:Y:S05]  /*1acf0*/  BRA `(.L_x_4056) ;  /* 0xffffffc000547947 */ /* 0x000fea000383ffff */
.L_x_4061:
[----:B0-----:R0:W1:Y:S02]  /*1ad00*/  SYNCS.PHASECHK.TRANS64.TRYWAIT P0, [R4+URZ+0x28c20], R0 ;  /* 0x028c2000040075a7 */ /* 0x001064000800017f */
[----:B-1----:R-:W-:Y:S05]  /*1ad10*/  @!P0 NANOSLEEP.SYNCS 0x989680 ;  /* 0x009896800000895d */ /* 0x002fea0003900000 */
[----:B------:R-:W1:Y:S02]  /*1ad20*/  @!P0 SYNCS.PHASECHK.TRANS64 P0, [R4+URZ+0x28c20], R0 ;  /* 0x028c2000040085a7 */ /* 0x000e64000800007f */
[----:B-1----:R-:W-:Y:S05]  /*1ad30*/  @!P0 BRA `(.L_x_4061) ;  /* 0xfffffffc00f08947 */ /* 0x002fea000383ffff */
[----:B------:R-:W-:Y:S05]  /*1ad40*/  BRA `(.L_x_4193) ;  /* 0xffffffc400407947 */ /* 0x000fea000383ffff */
.L_x_4062:
[----:B------:R-:W1:Y:S01]  /*1ad50*/  S2R R2, SR_TID.X ;  /* 0x0000000000027919 */ /* 0x000e620000002100 */
[----:B------:R-:W-:Y:S01]  /*1ad60*/  BSSY B0, `(.L_x_4194) ;  /* 0x000000a000007945 */ /* 0x000fe20003800000 */
[----:B------:R-:W-:Y:S02]  /*1ad70*/  IMAD.MOV.U32 R12, RZ, RZ, RZ ;  /* 0x000000ffff0c7224 */ /* 0x000fe400078e00ff */
[----:B------:R-:W-:Y:S02]  /*1ad80*/  IMAD.MOV.U32 R11, RZ, RZ, 0x1f ;  /* 0x0000001fff0b7424 */ /* 0x000fe400078e00ff */
[----:B------:R-:W-:Y:S01]  /*1ad90*/  IMAD.MOV.U32 R15, RZ, RZ, -0x1 ;  /* 0xffffffffff0f7424 */ /* 0x000fe200078e00ff */
[----:B-1----:R-:W-:-:S04]  /*1ada0*/  SHF.R.U32.HI R2, RZ, 0x5, R2 ;  /* 0x00000005ff027819 */ /* 0x002fc80000011602 */
[----:B------:R-:W-:-:S05]  /*1adb0*/  LOP3.LUT R2, R2, 0x3, RZ, 0xc0, !PT ;  /* 0x0000000302027812 */ /* 0x000fca00078ec0ff */
[----:B------:R-:W-:-:S07]  /*1adc0*/  IMAD.MOV.U32 R13, RZ, RZ, R2 ;  /* 0x000000ffff0d7224 */ /* 0x000fce00078e0002 */
[----:B0-23--:R-:W-:Y:S05]  /*1add0*/  WARPSYNC.COLLECTIVE R15, `(.L_x_4195) ;  /* 0x000000000f087348 */ /* 0x00dfea0003c00000 */
[----:B------:R1:W4:Y:S02]  /*1ade0*/  SHFL.IDX P6, R14, R13, R12, R11 ;  /* 0x0000000c0d0e7389 */ /* 0x00032400000c000b */
[----:B01234-:R-:W-:Y:S01]  /*1adf0*/  ENDCOLLECTIVE ;  /* 0x000000000000791b */ /* 0x01ffe20003800000 */
.L_x_4195:
[----:B------:R-:W-:Y:S05]  /*1ae00*/  BSYNC B0 ;  /* 0x0000000000007941 */ /* 0x000fea0003800000 */
.L_x_4194:
[----:B------:R-:W-:Y:S05]  /*1ae10*/  BRA `(.L_x_4196) ;  /* 0xffffffc400287947 */ /* 0x000fea000383ffff */
.L_x_4063:
[----:B------:R-:W-:Y:S01]  /*1ae20*/  BSSY B0, `(.L_x_4197) ;  /* 0x0000006000007945 */ /* 0x000fe20003800000 */
[----:B------:R-:W-:-:S07]  /*1ae30*/  IMAD.MOV.U32 R15, RZ, RZ, -0x1 ;  /* 0xffffffffff0f7424 */ /* 0x000fce00078e00ff */
[----:B0-23--:R-:W-:Y:S05]  /*1ae40*/  WARPSYNC.COLLECTIVE R15, `(.L_x_4198) ;  /* 0x000000000f0c7348 */ /* 0x00dfea0003c00000 */
[----:B------:R-:W-:Y:S02]  /*1ae50*/  ELECT P6, UR62, PT ;  /* 0x00000000003e782f */ /* 0x000fe400038c0000 */
[----:B------:R-:W-:Y:S01]  /*1ae60*/  MOV R14, UR62 ;  /* 0x0000003e000e7c02 */ /* 0x000fe20008000f00 */
[----:B0-23--:R-:W-:Y:S10]  /*1ae70*/  ENDCOLLECTIVE ;  /* 0x000000000000791b */ /* 0x00dff40003800000 */
.L_x_4198:
[----:B------:R-:W-:Y:S05]  /*1ae80*/  BSYNC B0 ;  /* 0x0000000000007941 */ /* 0x000fea0003800000 */
.L_x_4197:
[----:B------:R-:W-:Y:S05]  /*1ae90*/  BRA `(.L_x_4199) ;  /* 0xffffffc4001c7947 */ /* 0x000fea000383ffff */
.L_x_4065:
[----:B0-----:R0:W1:Y:S02]  /*1aea0*/  SYNCS.PHASECHK.TRANS64.TRYWAIT P1, [R5+URZ+0x28c40], R0 ;  /* 0x028c4000050075a7 */ /* 0x001064000802017f */
[----:B-1----:R-:W-:Y:S05]  /*1aeb0*/  @!P1 NANOSLEEP.SYNCS 0x989680 ;  /* 0x009896800000995d */ /* 0x002fea0003900000 */
[----:B------:R-:W1:Y:S02]  /*1aec0*/  @!P1 SYNCS.PHASECHK.TRANS64 P1, [R5+URZ+0x28c40], R0 ;  /* 0x028c4000050095a7 */ /* 0x000e64000802007f */
[----:B-1----:R-:W-:Y:S05]  /*1aed0*/  @!P1 BRA `(.L_x_4065) ;  /* 0xfffffffc00f09947 */ /* 0x002fea000383ffff */
[----:B------:R-:W-:Y:S05]  /*1aee0*/  BRA `(.L_x_4200) ;  /* 0xffffffc400387947 */ /* 0x000fea000383ffff */
.L_x_4067:
[----:B-1----:R1:W4:Y:S02]  /*1aef0*/  SYNCS.PHASECHK.TRANS64.TRYWAIT P1, [R25+URZ+0x28c40], R2 ;  /* 0x028c4002190075a7 */ /* 0x002324000802017f */
[----:B----4-:R-:W-:Y:S05]  /*1af00*/  @!P1 NANOSLEEP.SYNCS 0x989680 ;  /* 0x009896800000995d */ /* 0x010fea0003900000 */
[----:B------:R-:W4:Y:S02]  /*1af10*/  @!P1 SYNCS.PHASECHK.TRANS64 P1, [R25+URZ+0x28c40], R2 ;  /* 0x028c4002190095a7 */ /* 0x000f24000802007f */
[----:B----4-:R-:W-:Y:S05]  /*1af20*/  @!P1 BRA `(.L_x_4067) ;  /* 0xfffffffc00f09947 */ /* 0x010fea000383ffff */
[----:B------:R-:W-:Y:S05]  /*1af30*/  BRA `(.L_x_4201) ;  /* 0xffffffc400447947 */ /* 0x000fea000383ffff */
.L_x_4069:
[----:B----4-:R4:W0:Y:S02]  /*1af40*/  SYNCS.PHASECHK.TRANS64.TRYWAIT P1, [R5+URZ+0x28c60], R0 ;  /* 0x028c6000050075a7 */ /* 0x010824000802017f */
[----:B0-----:R-:W-:Y:S05]  /*1af50*/  @!P1 NANOSLEEP.SYNCS 0x989680 ;  /* 0x009896800000995d */ /* 0x001fea0003900000 */
[----:B------:R-:W0:Y:S02]  /*1af60*/  @!P1 SYNCS.PHASECHK.TRANS64 P1, [R5+URZ+0x28c60], R0 ;  /* 0x028c6000050095a7 */ /* 0x000e24000802007f */
[----:B0-----:R-:W-:Y:S05]  /*1af70*/  @!P1 BRA `(.L_x_4069) ;  /* 0xfffffffc00f09947 */ /* 0x001fea000383ffff */
[----:B------:R-:W-:Y:S05]  /*1af80*/  BRA `(.L_x_4202) ;  /* 0xffffffc400407947 */ /* 0x000fea000383ffff */
.L_x_4203:
        /* <DEDUP_REMOVED lines=15> */
.L_x_15644:


//--------------------- .text._ZN7cutlass13device_kernelIN5flash11enable_sm90INS1_16FlashAttnFwdSm90INS1_25CollectiveMainloopFwdSm90ILi2EN4cute5tupleIJNS5_1CILi1EEES8_S8_EEENS6_IJNS7_ILi64EEESA_SA_EEELi512ENS_6half_tEfNS_4arch4Sm90ELb0ELb0ELb1ELb1ELb1ELb0ELb1ELb0ELb0ELb1ELb0ELb0EEENS1_21CollectiveEpilogueFwdINS6_IJSA_NS7_ILi512EEESA_EEES9_SC_SE_Li256ELb1ELb1ELb0ELb0EEENS1_36VarlenDynamicPersistentTileSchedulerILi64ELi64ELi256ELi128ELb0ELb1ELb1ELb0ELb1ELb1EEEEEEEEEvNT_6ParamsE --------------------------
	.section	.text._ZN7cutlass13device_kernelIN5flash11enable_sm90INS1_16FlashAttnFwdSm90INS1_25CollectiveMainloopFwdSm90ILi2EN4cute5tupleIJNS5_1CILi1EEES8_S8_EEENS6_IJNS7_ILi64EEESA_SA_EEELi512ENS_6half_tEfNS_4arch4Sm90ELb0ELb0ELb1ELb1ELb1ELb0ELb1ELb0ELb0ELb1ELb0ELb0EEENS1_21CollectiveEpilogueFwdINS6_IJSA_NS7_ILi512EEESA_EEES9_SC_SE_Li256ELb1ELb1ELb0ELb0EEENS1_36VarlenDynamicPersistentTileSchedulerILi64ELi64ELi256ELi128ELb0ELb1ELb1ELb0ELb1ELb1EEEEEEEEEvNT_6ParamsE,"ax",@progbits
	.align	128
.text._ZN7cutlass13device_kernelIN5flash11enable_sm90INS1_16FlashAttnFwdSm90INS1_25CollectiveMainloopFwdSm90ILi2EN4cute5tupleIJNS5_1CILi1EEES8_S8_EEENS6_IJNS7_ILi64EEESA_SA_EEELi512ENS_6half_tEfNS_4arch4Sm90ELb0ELb0ELb1ELb1ELb1ELb0ELb1ELb0ELb0ELb1ELb0ELb0EEENS1_21CollectiveEpilogueFwdINS6_IJSA_NS7_ILi512EEESA_EEES9_SC_SE_Li256ELb1ELb1ELb0ELb0EEENS1_36VarlenDynamicPersistentTileSchedulerILi64ELi64ELi256ELi128ELb0ELb1ELb1ELb0ELb1ELb1EEEEEEEEEvNT_6ParamsE:
        .type           _ZN7cutlass13device_kernelIN5flash11enable_sm90INS1_16FlashAttnFwdSm90INS1_25CollectiveMainloopFwdSm90ILi2EN4cute5tupleIJNS5_1CILi1EEES8_S8_EEENS6_IJNS7_ILi64EEESA_SA_EEELi512ENS_6half_tEfNS_4arch4Sm90ELb0ELb0ELb1ELb1ELb1ELb0ELb1ELb0ELb0ELb1ELb0ELb0EEENS1_21CollectiveEpilogueFwdINS6_IJSA_NS7_ILi512EEESA_EEES9_SC_SE_Li256ELb1ELb1ELb0ELb0EEENS1_36VarlenDynamicPersistentTileSchedulerILi64ELi64ELi256ELi128ELb0ELb1ELb1ELb0ELb1ELb1EEEEEEEEEvNT_6ParamsE,@function
        .size           _ZN7cutlass13device_kernelIN5flash11enable_sm90INS1_16FlashAttnFwdSm90INS1_25CollectiveMainloopFwdSm90ILi2EN4cute5tupleIJNS5_1CILi1EEES8_S8_EEENS6_IJNS7_ILi64EEESA_SA_EEELi512ENS_6half_tEfNS_4arch4Sm90ELb0ELb0ELb1ELb1ELb1ELb0ELb1ELb0ELb0ELb1ELb0ELb0EEENS1_21CollectiveEpilogueFwdINS6_IJSA_NS7_ILi512EEESA_EEES9_SC_SE_Li256ELb1ELb1ELb0ELb0EEENS1_36VarlenDynamicPersistentTileSchedulerILi64ELi64ELi256ELi128ELb0ELb1ELb1ELb0ELb1ELb1EEEEEEEEEvNT_6ParamsE,(.L_x_15645 - _ZN7cutlass13device_kernelIN5flash11enable_sm90INS1_16FlashAttnFwdSm90INS1_25CollectiveMainloopFwdSm90ILi2EN4cute5tupleIJNS5_1CILi1EEES8_S8_EEENS6_IJNS7_ILi64EEESA_SA_EEELi512ENS_6half_tEfNS_4arch4Sm90ELb0ELb0ELb1ELb1ELb1ELb0ELb1ELb0ELb0ELb1ELb0ELb0EEENS1_21CollectiveEpilogueFwdINS6_IJSA_NS7_ILi512EEESA_EEES9_SC_SE_Li256ELb1ELb1ELb0ELb0EEENS1_36VarlenDynamicPersistentTileSchedulerILi64ELi64ELi256ELi128ELb0ELb1ELb1ELb0ELb1ELb1EEEEEEEEEvNT_6ParamsE)
        .other          _ZN7cutlass13device_kernelIN5flash11enable_sm90INS1_16FlashAttnFwdSm90INS1_25CollectiveMainloopFwdSm90ILi2EN4cute5tupleIJNS5_1CILi1EEES8_S8_EEENS6_IJNS7_ILi64EEESA_SA_EEELi512ENS_6half_tEfNS_4arch4Sm90ELb0ELb0ELb1ELb1ELb1ELb0ELb1ELb0ELb0ELb1ELb0ELb0EEENS1_21CollectiveEpilogueFwdINS6_IJSA_NS7_ILi512EEESA_EEES9_SC_SE_Li256ELb1ELb1ELb0ELb0EEENS1_36VarlenDynamicPersistentTileSchedulerILi64ELi64ELi256ELi128ELb0ELb1ELb1ELb0ELb1ELb1EEEEEEEEEvNT_6ParamsE,@"STO_CUDA_ENTRY STV_DEFAULT"
_ZN7cutlass13device_kernelIN5flash11enable_sm90INS1_16FlashAttnFwdSm90INS1_25CollectiveMainloopFwdSm90ILi2EN4cute5tupleIJNS5_1CILi1EEES8_S8_EEENS6_IJNS7_ILi64EEESA_SA_EEELi512ENS_6half_tEfNS_4arch4Sm90ELb0ELb0ELb1ELb1ELb1ELb0ELb1ELb0ELb0ELb1ELb0ELb0EEENS1_21CollectiveEpilogueFwdINS6_IJSA_NS7_ILi512EEESA_EEES9_SC_SE_Li256ELb1ELb1ELb0ELb0EEENS1_36VarlenDynamicPersistentTileSchedulerILi64ELi64ELi256ELi128ELb0ELb1ELb1ELb0ELb1ELb1EEEEEEEEEvNT_6ParamsE:
        /* <DEDUP_REMOVED lines=11> */
[----:B------:R-:W-:-:S11]  /*00b0*/  ISETP.NE.AND P1, PT, R2, RZ, PT ;  /* 0x000000ff0200720c */ /* 0x000fd60003f25270 */
[----:B------:R-:W-:Y:S01]  /*00c0*/  VOTEU.ALL UP0, P0 ;  /* 0x00000000003f7886 */ /* 0x000fe20000000000 */
[----:B------:R-:W-:Y:S01]  /*00d0*/  VOTEU.ALL UP1, P0 ;  /* 0x00000000003f7886 */ /* 0x000fe20000020000 */
[----:B------:R-:W-:-:S03]  /*00e0*/  VOTEU.ALL UP2, P0 ;  /* 0x00000000003f7886 */ /* 0x000fc60000040000 */
[----:B------:R-:W0:Y:S01]  /*00f0*/  @!UP0 S2UR UR8, SR_CgaCtaId ;  /* 0x00000000000889c3 */ /* 0x000e220000008800 */
[----:B------:R-:W-:Y:S01]  /*0100*/  @!UP0 UMOV UR6, 0x400 ;  /* 0x0000040000068882 */ /* 0x000fe20000000000 */
[----:B------:R-:W-:-:S04]  /*0110*/  @!UP0 UIADD3 UR4, -UR4, 0x100000, URZ ;  /* 0x0010000004048890 */ /* 0x000fc8000fffe13f */
[----:B------:R-:W-:Y:S02]  /*0120*/  @!UP0 USHF.L.U32 UR5, UR4, 0xb, URZ ;  /* 0x0000000b04058899 */ /* 0x000fe4000800063f */
[----:B------:R-:W-:Y:S02]  /*0130*/  @!UP0 USHF.L.U32 UR4, UR4, 0x1, URZ ;  /* 0x0000000104048899 */ /* 0x000fe4000800063f */
[----:B0-----:R-:W-:Y:S02]  /*0140*/  @!UP0 ULEA UR8, UR8, UR6, 0x18 ;  /* 0x0000000608088291 */ /* 0x001fe4000f8ec03f */
[----:B------:R-:W-:-:S04]  /*0150*/  @!UP0 UIADD3 UR6, -UR7, 0x100000, URZ ;  /* 0x0010000007068890 */ /* 0x000fc8000fffe13f */
[----:B------:R-:W-:Y:S02]  /*0160*/  @!UP0 USHF.L.U32 UR7, UR6, 0xb, URZ ;  /* 0x0000000b06078899 */ /* 0x000fe4000800063f */
[----:B------:R-:W-:Y:S01]  /*0170*/  @!UP0 USHF.L.U32 UR6, UR6, 0x1, URZ ;  /* 0x0000000106068899 */ /* 0x000fe2000800063f */
[----:B------:R-:W-:-:S05]  /*0180*/  VOTEU.ALL UP0, P0 ;  /* 0x00000000003f7886 */ /* 0x000fca0000000000 */
[----:B------:R0:W2:Y:S01]  /*0190*/  @!UP0 SYNCS.EXCH.64 URZ, [UR8+0x38800], UR4 ;  /* 0x03880004083f85b2 */ /* 0x0000a20008000100 */
[----:B------:R0:W3:Y:S05]  /*01a0*/  @!UP1 SYNCS.EXCH.64 URZ, [UR8+0x38810], UR4 ;  /* 0x03881004083f95b2 */ /* 0x0000ea0008000100 */
[----:B------:R0:W4:Y:S02]  /*01b0*/  @!UP2 SYNCS.EXCH.64 URZ, [UR8+0x38820], UR6 ;  /* 0x03882006083fa5b2 */ /* 0x0001240008000100 */
        /* <DEDUP_REMOVED lines=11> */
[----:B------:R0:W0:Y:S01]  /*0270*/  SYNCS.EXCH.64 URZ, [UR6+0x38840], UR4 ;  /* 0x03884004063f75b2 */ /* 0x0000220008000100 */
[----:B------:R0:W0:Y:S01]  /*0280*/  SYNCS.EXCH.64 URZ, [UR6+0x38838], UR4 ;  /* 0x03883804063f75b2 */ /* 0x0000220008000100 */
[----:B------:R0:W0:Y:S01]  /*0290*/  SYNCS.EXCH.64 URZ, [UR6+0x38848], UR4 ;  /* 0x03884804063f75b2 */ /* 0x0000220008000100 */
[----:B------:R-:W-:Y:S01]  /*02a0*/  NOP ;  /* 0x0000000000007918 */ /* 0x000fe20000000000 */
.L_x_4204:
        /* <DEDUP_REMOVED lines=22> */
.L_x_4205:
        /* <DEDUP_REMOVED lines=18> */
.L_x_4206:
        /* <DEDUP_REMOVED lines=22> */
.L_x_4207:
        /* <DEDUP_REMOVED lines=23> */
.L_x_4208:
        /* <DEDUP_REMOVED lines=8> */
.L_x_4210:
        /* <DEDUP_REMOVED lines=22> */
[----:B------:R-:W-:Y:S01]  /*09e0*/  ULOP3.LUT UR41, UR38, 0x1, URZ, 0xfc, !UPT ;  /* 0x0000000126297892 */ /* 0x000fe2000f8efc3f */
[----:B------:R-:W-:Y:S01]  /*09f0*/  IMAD.MOV.U32 R196, RZ, RZ, RZ ;  /* 0x000000ffffc47224 */ /* 0x000fe200078e00ff */
[----:B------:R-:W-:Y:S01]  /*0a00*/  SHF.R.S32.HI R3, RZ, 0x1f, R202 ;  /* 0x0000001fff037819 */ /* 0x000fe200000114ca */
[----:B------:R-:W-:-:S03]  /*0a10*/  UMOV UR36, URZ ;  /* 0x0000003f00247c82 */ /* 0x000fc60008000000 */
[CC--:B------:R-:W-:Y:S02]  /*0a20*/  LEA.HI R2, R3.reuse, R202.reuse, RZ, 0x4 ;  /* 0x000000ca03027211 */ /* 0x0c0fe400078f20ff */
[----:B------:R-:W-:Y:S02]  /*0a30*/  LEA.HI R4, R3, R202, RZ, 0x5 ;  /* 0x000000ca03047211 */ /* 0x000fe400078f28ff */
[----:B------:R-:W-:Y:S02]  /*0a40*/  SHF.R.S32.HI R5, RZ, 0x4, R2 ;  /* 0x00000004ff057819 */ /* 0x000fe40000011402 */
[C---:B------:R-:W-:Y:S02]  /*0a50*/  LOP3.LUT R7, R2.reuse, 0xfffffff0, RZ, 0xc0, !PT ;  /* 0xfffffff002077812 */ /* 0x040fe400078ec0ff */
[----:B------:R-:W-:Y:S02]  /*0a60*/  LEA.HI R0, R2, R5, RZ, 0x1 ;  /* 0x0000000502007211 */ /* 0x000fe400078f08ff */
[----:B------:R-:W-:Y:S01]  /*0a70*/  SHF.R.S32.HI R11, RZ, 0x5, R4 ;  /* 0x00000005ff0b7819 */ /* 0x000fe20000011404 */
[----:B------:R-:W-:Y:S01]  /*0a80*/  IMAD.IADD R6, R202, 0x1, -R7 ;  /* 0x00000001ca067824 */ /* 0x000fe200078e0a07 */
[----:B------:R-:W-:-:S02]  /*0a90*/  LOP3.LUT R0, R0, 0x1ffffffe, RZ, 0xc0, !PT ;  /* 0x1ffffffe00007812 */ /* 0x000fc400078ec0ff */
[----:B------:R-:W-:Y:S02]  /*0aa0*/  SHF.R.S32.HI R4, RZ, 0x1f, R4 ;  /* 0x0000001fff047819 */ /* 0x000fe40000011404 */
[----:B------:R-:W-:Y:S01]  /*0ab0*/  SHF.R.S32.HI R7, RZ, 0x1f, R6 ;  /* 0x0000001fff077819 */ /* 0x000fe20000011406 */
[----:B------:R-:W-:Y:S01]  /*0ac0*/  IMAD.IADD R8, R5, 0x1, -R0 ;  /* 0x0000000105087824 */ /* 0x000fe200078e0a00 */
[CC--:B------:R-:W-:Y:S02]  /*0ad0*/  LEA.HI R5, R3.reuse, R202.reuse, RZ, 0x2 ;  /* 0x000000ca03057211 */ /* 0x0c0fe400078f10ff */
[----:B------:R-:W-:Y:S02]  /*0ae0*/  LEA.HI R0, R3, R202, RZ, 0x7 ;  /* 0x000000ca03007211 */ /* 0x000fe400078f38ff */
[----:B------:R-:W-:Y:S02]  /*0af0*/  LOP3.LUT R9, R5, 0xfffffffc, RZ, 0xc0, !PT ;  /* 0xfffffffc05097812 */ /* 0x000fe400078ec0ff */
[----:B------:R-:W-:-:S02]  /*0b00*/  LOP3.LUT R5, R0, 0xffffff80, RZ, 0xc0, !PT ;  /* 0xffffff8000057812 */ /* 0x000fc400078ec0ff */
[----:B------:R-:W-:Y:S01]  /*0b10*/  LEA.HI R4, R4, R11, RZ, 0x2 ;  /* 0x0000000b04047211 */ /* 0x000fe200078f10ff */
[C---:B------:R-:W-:Y:S01]  /*0b20*/  IMAD.IADD R12, R202.reuse, 0x1, -R9 ;  /* 0x00000001ca0c7824 */ /* 0x040fe200078e0a09 */
[----:B------:R-:W-:Y:S01]  /*0b30*/  SHF.R.S32.HI R197, RZ, 0x7, R0 ;  /* 0x00000007ffc57819 */ /* 0x000fe20000011400 */
[----:B------:R-:W-:Y:S01]  /*0b40*/  IMAD.IADD R5, R202, 0x1, -R5 ;  /* 0x00000001ca057824 */ /* 0x000fe200078e0a05 */
[----:B------:R-:W-:Y:S02]  /*0b50*/  LOP3.LUT R4, R4, 0x3ffffc, RZ, 0xc0, !PT ;  /* 0x003ffffc04047812 */ /* 0x000fe400078ec0ff */
[----:B------:R-:W-:Y:S01]  /*0b60*/  LEA.HI R9, R12, R12, RZ, 0x1 ;  /* 0x0000000c0c097211 */ /* 0x000fe200078f08ff */
[----:B------:R-:W-:Y:S01]  /*0b70*/  IMAD R17, R197, 0x100, R6 ;  /* 0x00000100c5117824 */ /* 0x000fe200078e0206 */
[----:B------:R-:W-:Y:S01]  /*0b80*/  SHF.R.S32.HI R2, RZ, 0x1f, R5 ;  /* 0x0000001fff027819 */ /* 0x000fe20000011405 */
[----:B------:R-:W-:Y:S01]  /*0b90*/  IMAD.IADD R10, R11, 0x1, -R4 ;  /* 0x000000010b0a7824 */ /* 0x000fe200078e0a04 */
[----:B------:R-:W-:-:S02]  /*0ba0*/  LEA.HI R7, R7, R6, RZ, 0x3 ;  /* 0x0000000607077211 */ /* 0x000fc400078f18ff */
[-C--:B------:R-:W-:Y:S01]  /*0bb0*/  LEA.HI R4, R2, R5.reuse, RZ, 0x2 ;  /* 0x0000000502047211 */ /* 0x080fe200078f10ff */
[----:B------:R-:W-:Y:S01]  /*0bc0*/  IMAD R16, R10, 0x10, R17 ;  /* 0x000000100a107824 */ /* 0x000fe200078e0211 */
[----:B------:R-:W-:Y:S02]  /*0bd0*/  LOP3.LUT R13, R9, 0x1ffffffe, RZ, 0xc0, !PT ;  /* 0x1ffffffe090d7812 */ /* 0x000fe400078ec0ff */
[----:B------:R-:W-:Y:S02]  /*0be0*/  LOP3.LUT R9, R7, 0xfffffff8, RZ, 0xc0, !PT ;  /* 0xfffffff807097812 */ /* 0x000fe400078ec0ff */
[----:B------:R-:W-:Y:S01]  /*0bf0*/  LOP3.LUT R10, R4, 0x7ffffffc, RZ, 0xc0, !PT ;  /* 0x7ffffffc040a7812 */ /* 0x000fe200078ec0ff */
[----:B------:R-:W-:Y:S01]  /*0c00*/  IMAD.IADD R200, R12, 0x1, -R13 ;  /* 0x000000010cc87824 */ /* 0x000fe200078e0a0d */
[----:B------:R-:W-:Y:S01]  /*0c10*/  LEA.HI R3, R3, R202, RZ, 0x3 ;  /* 0x000000ca03037211 */ /* 0x000fe200078f18ff */
[----:B------:R-:W-:Y:S01]  /*0c20*/  IMAD.IADD R9, R6, 0x1, -R9 ;  /* 0x0000000106097824 */ /* 0x000fe200078e0a09 */
[----:B------:R-:W-:Y:S01]  /*0c30*/  LEA.HI R6, R2, R5, RZ, 0x5 ;  /* 0x0000000502067211 */ /* 0x000fe200078f28ff */
[----:B------:R-:W-:Y:S01]  /*0c40*/  IMAD.IADD R18, R5, 0x1, -R10 ;  /* 0x0000000105127824 */ /* 0x000fe200078e0a0a */
[--C-:B------:R-:W-:Y:S01]  /*0c50*/  SHF.R.S32.HI R2, RZ, 0x2, R4.reuse ;  /* 0x00000002ff027819 */ /* 0x100fe20000011404 */
[----:B------:R-:W-:Y:S01]  /*0c60*/  IMAD.SHL.U32 R10, R7, 0x40, RZ ;  /* 0x00000040070a7824 */ /* 0x000fe200078e00ff */
[----:B------:R-:W-:Y:S01]  /*0c70*/  SHF.R.S32.HI R5, RZ, 0x1f, R4 ;  /* 0x0000001fff057819 */ /* 0x000fe20000011404 */
[----:B------:R-:W-:Y:S01]  /*0c80*/  IMAD.SHL.U32 R4, R9, 0x40, RZ ;  /* 0x0000004009047824 */ /* 0x000fe200078e00ff */
[----:B------:R-:W-:Y:S01]  /*0c90*/  SHF.R.S32.HI R6, RZ, 0x5, R6 ;  /* 0x00000005ff067819 */ /* 0x000fe20000011406 */
[----:B------:R-:W-:Y:S01]  /*0ca0*/  IMAD.SHL.U32 R7, R8, 0x8, RZ ;  /* 0x0000000808077824 */ /* 0x000fe200078e00ff */
[----:B------:R-:W-:Y:S01]  /*0cb0*/  LEA.HI R5, R5, R2, RZ, 0x3 ;  /* 0x0000000205057211 */ /* 0x000fe200078f18ff */
[----:B------:R-:W-:Y:S01]  /*0cc0*/  IMAD.SHL.U32 R18, R18, 0x2, RZ ;  /* 0x0000000212127824 */ /* 0x000fe200078e00ff */
[----:B------:R-:W-:Y:S01]  /*0cd0*/  LOP3.LUT R4, R4, 0x1c0, RZ, 0xc0, !PT ;  /* 0x000001c004047812 */ /* 0x000fe200078ec0ff */
[----:B------:R-:W-:Y:S01]  /*0ce0*/  IMAD.U32 R201, R16, 0x40, R7 ;  /* 0x0000004010c97824 */ /* 0x000fe200078e0007 */
[----:B------:R-:W-:-:S02]  /*0cf0*/  LOP3.LUT R10, R10, 0x7ffffe00, RZ, 0xc0, !PT ;  /* 0x7ffffe000a0a7812 */ /* 0x000fc400078ec0ff */
[----:B------:R-:W-:Y:S02]  /*0d00*/  LOP3.LUT R5, R5, 0xfffffff8, RZ, 0xc0, !PT ;  /* 0xfffffff805057812 */ /* 0x000fe400078ec0ff */
[----:B------:R-:W-:Y:S01]  /*0d10*/  LOP3.LUT R7, R4, 0x8, R7, 0xf8, !PT ;  /* 0x0000000804077812 */ /* 0x000fe200078ef807 */
[----:B------:R-:W-:Y:S01]  /*0d20*/  IMAD R10, R11, 0x400, R10 ;  /* 0x000004000b0a7824 */ /* 0x000fe200078e020a */
[----:B------:R-:W-:Y:S01]  /*0d30*/  SHF.R.U32.HI R4, RZ, 0x3, R4 ;  /* 0x00000003ff047819 */ /* 0x000fe20000011604 */
[----:B------:R-:W-:Y:S01]  /*0d40*/  IMAD.IADD R5, R2, 0x1, -R5 ;  /* 0x0000000102057824 */ /* 0x000fe200078e0a05 */
[----:B------:R-:W-:Y:S01]  /*0d50*/  R2P PR, R9, 0x6 ;  /* 0x0000000609007804 */ /* 0x000fe20000000000 */
[----:B------:R-:W-:Y:S01]  /*0d60*/  IMAD.MOV.U32 R2, RZ, RZ, RZ ;  /* 0x000000ffff027224 */ /* 0x000fe200078e00ff */
[----:B------:R-:W-:Y:S01]  /*0d70*/  LOP3.LUT R7, R7, R4, RZ, 0x3c, !PT ;  /* 0x0000000407077212 */ /* 0x000fe200078e3cff */
[----:B------:R-:W-:Y:S01]  /*0d80*/  IMAD R17, R6, 0x10, R5 ;  /* 0x0000001006117824 */ /* 0x000fe200078e0205 */
[----:B------:R-:W-:Y:S01]  /*0d90*/  LOP3.LUT R5, R3, 0xfffffff8, RZ, 0xc0, !PT ;  /* 0xfffffff803057812 */ /* 0x000fe200078ec0ff */
[----:B------:R-:W-:Y:S01]  /*0da0*/  IMAD.MOV.U32 R6, RZ, RZ, R14 ;  /* 0x000000ffff067224 */ /* 0x000fe200078e000e */
[----:B------:R-:W-:Y:S01]  /*0db0*/  IADD3 R10, R10, R7, RZ ;  /* 0x000000070a0a7210 */ /* 0x000fe20007ffe0ff */
[----:B------:R-:W-:Y:S01]  /*0dc0*/  IMAD.MOV.U32 R7, RZ, RZ, R15 ;  /* 0x000000ffff077224 */ /* 0x000fe200078e000f */
[----:B------:R-:W-:Y:S01]  /*0dd0*/  LEA.HI R0, R0, R197, RZ, 0x1 ;  /* 0x000000c500007211 */ /* 0x000fe200078f08ff */
[----:B------:R-:W-:Y:S01]  /*0de0*/  IMAD.IADD R194, R202, 0x1, -R5 ;  /* 0x00000001cac27824 */ /* 0x000fe200078e0a05 */
[----:B------:R-:W-:Y:S01]  /*0df0*/  LEA R22, R10, UR40, 0x1 ;  /* 0x000000280a167c11 */ /* 0x000fe2000f8e08ff */
[----:B------:R-:W-:Y:S01]  /*0e00*/  IMAD R200, R200, 0x8, R17 ;  /* 0x00000008c8c87824 */ /* 0x000fe200078e0211 */
[----:B------:R-:W-:Y:S01]  /*0e10*/  LOP3.LUT R0, R0, 0xfffffe, RZ, 0xc0, !PT ;  /* 0x00fffffe00007812 */ /* 0x000fe200078ec0ff */
[----:B------:R-:W-:Y:S01]  /*0e20*/  IMAD.SHL.U32 R16, R194, 0x8, RZ ;  /* 0x00000008c2107824 */ /* 0x000fe200078e00ff */
[----:B------:R-:W-:Y:S01]  /*0e30*/  SEL R184, R184, 0xffffffe0, !P1 ;  /* 0xffffffe0b8b87807 */ /* 0x000fe20004800000 */
[C---:B------:R-:W-:Y:S01]  /*0e40*/  VIADD R185, R22.reuse, 0x36400 ;  /* 0x0003640016b97836 */ /* 0x040fe20000000000 */
[----:B------:R-:W-:Y:S01]  /*0e50*/  SHF.R.S32.HI R195, RZ, 0x3, R3 ;  /* 0x00000003ffc37819 */ /* 0x000fe20000011403 */
[----:B------:R-:W-:-:S02]  /*0e60*/  VIADD R23, R22, 0x36440 ;  /* 0x0003644016177836 */ /* 0x000fc40000000000 */
[C---:B------:R-:W-:Y:S01]  /*0e70*/  VIADD R192, R16.reuse, 0x40 ;  /* 0x0000004010c07836 */ /* 0x040fe20000000000 */
[----:B------:R-:W-:Y:S01]  /*0e80*/  @P2 IADD3 R23, R185, -0x40, RZ ;  /* 0xffffffc0b9172810 */ /* 0x000fe20007ffe0ff */
[C---:B------:R-:W-:Y:S02]  /*0e90*/  VIADD R191, R16.reuse, 0x80 ;  /* 0x0000008010bf7836 */ /* 0x040fe40000000000 */
[C---:B------:R-:W-:Y:S01]  /*0ea0*/  VIADD R190, R16.reuse, 0xc0 ;  /* 0x000000c010be7836 */ /* 0x040fe20000000000 */
[----:B------:R-:W-:Y:S01]  /*0eb0*/  SHF.R.S32.HI R209, RZ, 0x1f, R192 ;  /* 0x0000001fffd17819 */ /* 0x000fe200000114c0 */
        /* <DEDUP_REMOVED lines=8> */
[----:B------:R-:W-:Y:S01]  /*0f40*/  IMAD.IADD R0, R197, 0x1, -R0 ;  /* 0x00000001c5007824 */ /* 0x000fe200078e0a00 */
[----:B------:R-:W-:Y:S01]  /*0f50*/  SHF.R.S32.HI R204, RZ, 0x1f, R199 ;  /* 0x0000001fffcc7819 */ /* 0x000fe200000114c7 */
[----:B------:R-:W-:Y:S01]  /*0f60*/  IMAD.IADD R185, R185, 0x1, R184 ;  /* 0x00000001b9b97824 */ /* 0x000fe200078e02b8 */
[----:B------:R-:W-:Y:S01]  /*0f70*/  SHF.R.S32.HI R203, RZ, 0x1f, R198 ;  /* 0x0000001fffcb7819 */ /* 0x000fe200000114c6 */
[----:B------:R-:W-:-:S02]  /*0f80*/  IMAD.SHL.U32 R19, R0, 0x100, RZ ;  /* 0x0000010000137824 */ /* 0x000fc400078e00ff */
[----:B------:R-:W-:-:S07]  /*0f90*/  IMAD.IADD R184, R184, 0x1, R23 ;  /* 0x00000001b8b87824 */ /* 0x000fce00078e0217 */
.L_x_4255:
[----:B0-----:R-:W0:Y:S01]  /*0fa0*/  LDC.64 R186, c[0x0][0xd88] ;  /* 0x00036200ffba7b82 */ /* 0x001e220000000a00 */
[----:B------:R-:W-:Y:S01]  /*0fb0*/  ULDC.64 UR6, c[0x0][0xb20] ;  /* 0x0002c80000067ab9 */ /* 0x000fe20000000a00 */
[----:B------:R-:W-:Y:S01]  /*0fc0*/  IMAD.MOV.U32 R3, RZ, RZ, RZ ;  /* 0x000000ffff037224 */ /* 0x000fe200078e00ff */
[----:B------:R-:W-:Y:S01]  /*0fd0*/  ULDC.64 UR8, c[0x0][0xb18] ;  /* 0x0002c60000087ab9 */ /* 0x000fe20000000a00 */
[----:B------:R-:W-:Y:S01]  /*0fe0*/  ULDC UR5, c[0x0][0x424] ;  /* 0x0001090000057ab9 */ /* 0x000fe20000000800 */
[----:B0-----:R-:W-:-:S06]  /*0ff0*/  IMAD.WIDE R186, R7, 0x4, R186 ;  /* 0x0000000407ba7825 */ /* 0x001fcc00078e02ba */
[----:B--2---:R-:W2:Y:S01]  /*1000*/  LDG.E R186, desc[UR44][R186.64] ;  /* 0x0000002cbaba7981 */ /* 0x004ea2000c1e1900 */
[----:B------:R-:W-:-:S04]  /*1010*/  ISETP.NE.U32.AND P0, PT, RZ, UR6, PT ;  /* 0x00000006ff007c0c */ /* 0x000fc8000bf05070 */
[----:B------:R-:W-:Y:S02]  /*1020*/  ISETP.NE.AND.EX P0, PT, RZ, UR7, PT, P0 ;  /* 0x00000007ff007c0c */ /* 0x000fe4000bf05300 */
[----:B--2---:R-:W-:-:S11]  /*1030*/  SHF.R.S32.HI R193, RZ, 0x1f, R186 ;  /* 0x0000001fffc17819 */ /* 0x004fd600000114ba */
[----:B----4-:R-:W-:-:S04]  /*1040*/  @P0 LEA R4, P1, R186, UR6, 0x2 ;  /* 0x00000006ba040c11 */ /* 0x010fc8000f8210ff */
[----:B------:R-:W-:Y:S01]  /*1050*/  @P0 LEA.HI.X R5, R186, UR7, R193, 0x2, P1 ;  /* 0x00000007ba050c11 */ /* 0x000fe200088f14c1 */
[----:B------:R-:W-:-:S04]  /*1060*/  ULDC.64 UR6, c[0x0][0x418] ;  /* 0x0001060000067ab9 */ /* 0x000fc80000000a00 */
[----:B------:R0:W5:Y:S01]  /*1070*/  @P0 LDG.E R3, desc[UR44][R4.64] ;  /* 0x0000002c04030981 */ /* 0x000162000c1e1900 */
[----:B------:R-:W-:Y:S01]  /*1080*/  ISETP.NE.U32.AND P0, PT, RZ, UR8, PT ;  /* 0x00000008ff007c0c */ /* 0x000fe2000bf05070 */
[----:B------:R-:W-:-:S03]  /*1090*/  UISETP.NE.U32.AND UP0, UPT, UR6, URZ, UPT ;  /* 0x0000003f0600728c */ /* 0x000fc6000bf05070 */
[----:B------:R-:W-:Y:S01]  /*10a0*/  ISETP.NE.AND.EX P0, PT, RZ, UR9, PT, P0 ;  /* 0x00000009ff007c0c */ /* 0x000fe2000bf05300 */
[----:B------:R-:W-:Y:S01]  /*10b0*/  UISETP.NE.AND.EX UP0, UPT, UR7, URZ, UPT, UP0 ;  /* 0x0000003f0700728c */ /* 0x000fe2000bf05300 */
[----:B------:R-:W-:-:S03]  /*10c0*/  ULDC UR6, c[0x0][0x2f0] ;  /* 0x0000bc0000067ab9 */ /* 0x000fc60000000800 */
[----:B------:R-:W-:-:S04]  /*10d0*/  USEL UR5, UR5, 0x1, UP0 ;  /* 0x0000000105057887 */ /* 0x000fc80008000000 */
[----:B------:R-:W-:-:S04]  /*10e0*/  UIMAD UR5, UR5, UR6, URZ ;  /* 0x00000006050572a4 */ /* 0x000fc8000f8e023f */
[C---:B0-----:R-:W-:Y:S02]  /*10f0*/  @P0 LEA R4, P1, R186.reuse, UR8, 0x2 ;  /* 0x00000008ba040c11 */ /* 0x041fe4000f8210ff */
[----:B------:R-:W-:Y:S02]  /*1100*/  IMAD.U32 R168, RZ, RZ, UR5 ;  /* 0x00000005ffa87e24 */ /* 0x000fe4000f8e00ff */
[----:B------:R-:W-:-:S05]  /*1110*/  @P0 LEA.HI.X R5, R186, UR9, R193, 0x2, P1 ;  /* 0x00000009ba050c11 */ /* 0x000fca00088f14c1 */
[----:B------:R0:W5:Y:S01]  /*1120*/  @P0 LDG.E R168, desc[UR44][R4.64] ;  /* 0x0000002c04a80981 */ /* 0x000162000c1e1900 */
[----:B------:R-:W-:Y:S01]  /*1130*/  UMOV UR42, UR4 ;  /* 0x00000004002a7c82 */ /* 0x000fe20008000000 */
[----:B-1-3--:R-:W-:Y:S05]  /*1140*/  @P0 BRA `(.L_x_4211) ;  /* 0x0000000000240947 */ /* 0x00afea0003800000 */
        /* <DEDUP_REMOVED lines=8> */
[----:B--2---:R-:W-:-:S07]  /*11d0*/  IMAD.IADD R168, R7, 0x1, -R168 ;  /* 0x0000000107a87824 */ /* 0x004fce00078e0aa8 */
.L_x_4211:
[----:B------:R-:W-:Y:S01]  /*11e0*/  UISETP.NE.AND UP0, UPT, UR37, 0x1, UPT ;  /* 0x000000012500788c */ /* 0x000fe2000bf05270 */
[----:B-----5:R-:W-:Y:S01]  /*11f0*/  IMAD.IADD R168, R168, 0x1, -R3 ;  /* 0x00000001a8a87824 */ /* 0x020fe200078e0a03 */
[----:B------:R-:W-:Y:S01]  /*1200*/  CS2R R164, SRZ ;  /* 0x0000000000a47805 */ /* 0x000fe2000001ff00 */
[----:B------:R-:W-:Y:S01]  /*1210*/  IMAD.MOV.U32 R187, RZ, RZ, R6 ;  /* 0x000000ffffbb7224 */ /* 0x000fe200078e0006 */
[----:B------:R-:W-:Y:S01]  /*1220*/  CS2R R150, SRZ ;  /* 0x0000000000967805 */ /* 0x000fe2000001ff00 */
[----:B------:R-:W-:Y:S01]  /*1230*/  VIADD R0, R168, 0x3f ;  /* 0x0000003fa8007836 */ /* 0x000fe20000000000 */
[----:B------:R-:W-:Y:S02]  /*1240*/  PLOP3.LUT P0, PT, PT, PT, UP0, 0x80, 0x0 ;  /* 0x000000000000781c */ /* 0x000fe40003f0f008 */
[----:B------:R-:W-:Y:S02]  /*1250*/  CS2R R148, SRZ ;  /* 0x0000000000947805 */ /* 0x000fe4000001ff00 */
[----:B------:R-:W-:-:S02]  /*1260*/  CS2R R146, SRZ ;  /* 0x0000000000927805 */ /* 0x000fc4000001ff00 */
[----:B------:R-:W-:Y:S02]  /*1270*/  CS2R R144, SRZ ;  /* 0x0000000000907805 */ /* 0x000fe4000001ff00 */
[----:B------:R-:W-:Y:S02]  /*1280*/  SHF.R.S32.HI R3, RZ, 0x1f, R0 ;  /* 0x0000001fff037819 */ /* 0x000fe40000011400 */
[----:B------:R-:W-:Y:S02]  /*1290*/  CS2R R142, SRZ ;  /* 0x00000000008e7805 */ /* 0x000fe4000001ff00 */
[----:B------:R-:W-:Y:S02]  /*12a0*/  CS2R R140, SRZ ;  /* 0x00000000008c7805 */ /* 0x000fe4000001ff00 */
[----:B------:R-:W-:Y:S02]  /*12b0*/  CS2R R138, SRZ ;  /* 0x00000000008a7805 */ /* 0x000fe4000001ff00 */
[----:B------:R-:W-:Y:S01]  /*12c0*/  LEA.HI R3, R3, R0, RZ, 0x6 ;  /* 0x0000000003037211 */ /* 0x000fe200078f30ff */
[----:B------:R-:W-:Y:S01]  /*12d0*/  IMAD.MOV.U32 R0, RZ, RZ, RZ ;  /* 0x000000ffff007224 */ /* 0x000fe200078e00ff */
        /* <DEDUP_REMOVED lines=52> */
[----:B------:R-:W-:Y:S01]  /*1620*/  CS2R R34, SRZ ;  /* 0x0000000000227805 */ /* 0x000fe2000001ff00 */
[----:B------:R-:W-:Y:S01]  /*1630*/  IMAD.MOV.U32 R31, RZ, RZ, RZ ;  /* 0x000000ffff1f7224 */ /* 0x000fe200078e00ff */
[----:B------:R-:W-:Y:S02]  /*1640*/  CS2R R10, SRZ ;  /* 0x00000000000a7805 */ /* 0x000fe4000001ff00 */
[----:B------:R-:W-:Y:S01]  /*1650*/  CS2R R174, SRZ ;  /* 0x0000000000ae7805 */ /* 0x000fe2000001ff00 */
[----:B------:R-:W-:Y:S01]  /*1660*/  IMAD.MOV.U32 R27, RZ, RZ, RZ ;  /* 0x000000ffff1b7224 */ /* 0x000fe200078e00ff */
[----:B------:R-:W-:-:S02]  /*1670*/  CS2R R8, SRZ ;  /* 0x0000000000087805 */ /* 0x000fc4000001ff00 */
[----:B------:R-:W-:Y:S01]  /*1680*/  SHF.R.S32.HI R176, RZ, 0x6, R3 ;  /* 0x00000006ffb07819 */ /* 0x000fe20000011403 */
[----:B------:R-:W-:Y:S06]  /*1690*/  @!P0 BRA `(.L_x_4212) ;  /* 0x0000001400d88947 */ /* 0x000fec0003800000 */
[----:B------:R-:W-:Y:S02]  /*16a0*/  ISETP.GE.AND P1, PT, R168, 0x1, PT ;  /* 0x00000001a800780c */ /* 0x000fe40003f26270 */
[----:B------:R-:W-:-:S11]  /*16b0*/  PLOP3.LUT P0, PT, PT, PT, PT, 0x80, 0x0 ;  /* 0x000000000000781c */ /* 0x000fd60003f0f070 */
[----:B------:R-:W-:Y:S05]  /*16c0*/  @!P1 BRA `(.L_x_4213) ;  /* 0x0000007800f09947 */ /* 0x000fea0003800000 */
[----:B------:R-:W1:Y:S01]  /*16d0*/  SHFL.IDX PT, R3, R197, RZ, 0x1f ;  /* 0x00001fffc5037589 */ /* 0x000e6200000e0000 */
[----:B------:R-:W-:Y:S01]  /*16e0*/  UMOV UR7, 0x40000040 ;  /* 0x4000004000077882 */ /* 0x000fe20000000000 */
[----:B------:R-:W-:Y:S01]  /*16f0*/  UMOV UR13, 0x40000040 ;  /* 0x40000040000d7882 */ /* 0x000fe20000000000 */
[----:B------:R-:W-:Y:S01]  /*1700*/  UMOV UR15, 0x40000040 ;  /* 0x40000040000f7882 */ /* 0x000fe20000000000 */
[----:B------:R-:W-:Y:S01]  /*1710*/  BAR.SYNC.DEFER_BLOCKING 0xe, 0x100 ;  /* 0x0384000000007b1d */ /* 0x000fe20000010000 */
[----:B------:R-:W-:-:S05]  /*1720*/  UISETP.NE.AND UP0, UPT, UR41, 0x3, UPT ;  /* 0x000000032900788c */ /* 0x000fca000bf05270 */
[----:B------:R-:W-:Y:S01]  /*1730*/  UMOV UR17, 0x40000040 ;  /* 0x4000004000117882 */ /* 0x000fe20000000000 */
[----:B------:R-:W-:Y:S01]  /*1740*/  UMOV UR19, 0x40000040 ;  /* 0x4000004000137882 */ /* 0x000fe20000000000 */
[----:B------:R-:W-:Y:S01]  /*1750*/  UMOV UR9, 0x40000040 ;  /* 0x4000004000097882 */ /* 0x000fe20000000000 */
[----:B------:R-:W-:Y:S01]  /*1760*/  UMOV UR11, 0x40000040 ;  /* 0x40000040000b7882 */ /* 0x000fe20000000000 */
[----:B------:R-:W-:Y:S02]  /*1770*/  PLOP3.LUT P1, PT, PT, PT, UP0, 0x80, 0x0 ;  /* 0x000000000000781c */ /* 0x000fe40003f2f008 */
[----:B-1----:R-:W-:Y:S01]  /*1780*/  R2UR UR4, R3 ;  /* 0x00000000030472ca */ /* 0x002fe200000e0000 */
        /* <DEDUP_REMOVED lines=15> */
[----:B------:R-:W-:Y:S01]  /*1880*/  ULEA UR6, UR36, UR20, 0xc ;  /* 0x0000001424067291 */ /* 0x000fe2000f8e603f */
[----:B------:R-:W-:Y:S01]  /*1890*/  UMOV UR5, 0x40000040 ;  /* 0x4000004000057882 */ /* 0x000fe20000000000 */
[----:B------:R-:W-:Y:S02]  /*18a0*/  UIADD3 UR8, UR4, 0x6, URZ ;  /* 0x0000000604087890 */ /* 0x000fe4000fffe03f */
[----:B------:R-:W-:Y:S02]  /*18b0*/  UIADD3 UR14, UR6, 0x80, URZ ;  /* 0x00000080060e7890 */ /* 0x000fe4000fffe03f */
[----:B------:R-:W-:-:S03]  /*18c0*/  UIADD3 UR18, UR6, 0x100, URZ ;  /* 0x0000010006127890 */ /* 0x000fc6000fffe03f */
[----:B------:R-:W-:Y:S01]  /*18d0*/  HGMMA.64x256x16.F32 R24, gdesc[UR4].tnspB, RZ, !UPT, gsb0 ;  /* 0x43e00000041879f0 */ /* 0x000fe2000c0008ff */
[----:B------:R-:W-:Y:S02]  /*18e0*/  UIADD3 UR10, UR6, 0x180, URZ ;  /* 0x00000180060a7890 */ /* 0x000fe4000fffe03f */
        /* <DEDUP_REMOVED lines=16> */
.L_x_4214:
[----:B------:R-:W-:Y:S01]  /*19f0*/  ULEA UR6, UR36, UR40, 0x3 ;  /* 0x0000002824067291 */ /* 0x000fe2000f8e183f */
[----:B------:R-:W-:-:S03]  /*1a00*/  ISETP.GE.AND P0, PT, R168, 0x41, PT ;  /* 0x00000041a800780c */ /* 0x000fc60003f06270 */
[----:B------:R-:W-:-:S04]  /*1a10*/  UIADD3 UR6, UR6, 0x38860, URZ ;  /* 0x0003886006067890 */ /* 0x000fc8000fffe03f */
[----:B------:R-:W-:-:S09]  /*1a20*/  UPRMT UR6, UR39, 0x654, UR6 ;  /* 0x0000065427067896 */ /* 0x000fd20008000006 */
[----:B------:R-:W-:Y:S01]  /*1a30*/  SYNCS.ARRIVE.TRANS64.RED.A1T0 RZ, [UR6], RZ ;  /* 0x000000ffffff79a7 */ /* 0x000fe20008100406 */
[----:B------:R-:W-:Y:S05]  /*1a40*/  @!P0 BRA `(.L_x_4215) ;  /* 0x0000000800b48947 */ /* 0x000fea0003800000 */
[----:B------:R-:W-:-:S07]  /*1a50*/  VIADD R176, R176, 0xfffffffe ;  /* 0xfffffffeb0b07836 */ /* 0x000fce0000000000 */
.L_x_4217:
[----:B------:R-:W-:Y:S01]  /*1a60*/  BAR.SYNC.DEFER_BLOCKING 0xe, 0x100 ;  /* 0x0384000000007b1d */ /* 0x000fe20000010000 */
[----:B0-----:R-:W-:Y:S01]  /*1a70*/  IMAD.U32 R4, RZ, RZ, UR36 ;  /* 0x00000024ff047e24 */ /* 0x001fe2000f8e00ff */
        /* <DEDUP_REMOVED lines=146> */
[----:B------:R-:W-:Y:S01]  /*23a0*/  HGMMA.64x256x16.F32 R24, gdesc[UR4].tnspB, R24, gsb0 ;  /* 0x43e00000041879f0 */ /* 0x000fe20008000818 */
[----:B------:R-:W-:-:S06]  /*23b0*/  USEL UR6, URZ, 0x1, UP0 ;  /* 0x000000013f067887 */ /* 0x000fcc0008000000 */
[----:B------:R-:W-:Y:S01]  /*23c0*/  LOP3.LUT R2, R2, UR6, RZ, 0x3c, !PT ;  /* 0x0000000602027c12 */ /* 0x000fe2000f8e3cff */
[----:B------:R-:W-:Y:S02]  /*23d0*/  WARPGROUP.DEPBAR.LE gsb0, 0x0 ;  /* 0x00008000000079c5 */ /* 0x000fe40000010000 */
[----:B------:R-:W-:-:S15]  /*23e0*/  WARPGROUP.ARRIVE ;  /* 0x00000000000079c5 */ /* 0x000fde0000000000 */
[----:B------:R-:W-:-:S03]  /*23f0*/  NOP ;  /* 0x0000000000007918 */ /* 0x000fc60000000000 */
        /* <DEDUP_REMOVED lines=13> */
.L_x_4216:
[----:B------:R-:W-:-:S04]  /*24d0*/  ULEA UR6, UR36, UR40, 0x3 ;  /* 0x0000002824067291 */ /* 0x000fc8000f8e183f */
[----:B------:R-:W-:-:S04]  /*24e0*/  UIADD3 UR6, UR6, 0x38860, URZ ;  /* 0x0003886006067890 */ /* 0x000fc8000fffe03f */
[----:B------:R-:W-:-:S09]  /*24f0*/  UPRMT UR6, UR39, 0x654, UR6 ;  /* 0x0000065427067896 */ /* 0x000fd20008000006 */
[----:B------:R-:W-:Y:S01]  /*2500*/  SYNCS.ARRIVE.TRANS64.RED.A1T0 RZ, [UR6], RZ ;  /* 0x000000ffffff79a7 */ /* 0x000fe20008100406 */
[----:B------:R-:W-:Y:S05]  /*2510*/  @P0 BRA `(.L_x_4217) ;  /* 0xfffffff400500947 */ /* 0x000fea000383ffff */
.L_x_4215:
[----:B------:R-:W-:Y:S01]  /*2520*/  BAR.SYNC.DEFER_BLOCKING 0xe, 0x100 ;  /* 0x0384000000007b1d */ /* 0x000fe20000010000 */
[----:B0-----:R-:W-:Y:S01]  /*2530*/  MOV R4, UR36 ;  /* 0x0000002400047c02 */ /* 0x001fe20008000f00 */
[----:B------:R-:W-:Y:S01]  /*2540*/  UIADD3 UR36, UR36, 0x1, URZ ;  /* 0x0000000124247890 */ /* 0x000fe2000fffe03f */
[----:B------:R-:W-:-:S03]  /*2550*/  PLOP3.LUT P0, PT, PT, PT, PT, 0x8, 0x0 ;  /* 0x000000000000781c */ /* 0x000fc60003f0e170 */
        /* <DEDUP_REMOVED lines=136> */
[----:B------:R-:W-:Y:S06]  /*2de0*/  BAR.ARV 0xf, 0x100 ;  /* 0x03c4000000007b1d */ /* 0x000fec0000002000 */
[----:B------:R-:W-:Y:S05]  /*2df0*/  BRA `(.L_x_4213) ;  /* 0x0000006400247947 */ /* 0x000fea0003800000 */
.L_x_4212:
[----:B------:R-:W-:Y:S02]  /*2e00*/  ISETP.GE.AND P1, PT, R168, 0x1, PT ;  /* 0x00000001a800780c */ /* 0x000fe40003f26270 */
[----:B------:R-:W-:-:S11]  /*2e10*/  PLOP3.LUT P0, PT, PT, PT, PT, 0x80, 0x0 ;  /* 0x000000000000781c */ /* 0x000fd60003f0f070 */
[----:B------:R-:W-:Y:S05]  /*2e20*/  @!P1 BRA `(.L_x_4213) ;  /* 0x0000006400189947 */ /* 0x000fea0003800000 */
[----:B------:R-:W1:Y:S02]  /*2e30*/  SHFL.IDX PT, R0, R197, RZ, 0x1f ;  /* 0x00001fffc5007589 */ /* 0x000e6400000e0000 */
[----:B-1----:R-:W-:-:S13]  /*2e40*/  R2UR UR4, R0 ;  /* 0x00000000000472ca */ /* 0x002fda00000e0000 */
        /* <DEDUP_REMOVED lines=14> */
[----:B0-----:R-:W-:Y:S01]  /*2f30*/  IMAD.U32 R4, RZ, RZ, UR4 ;  /* 0x00000004ff047e24 */ /* 0x001fe2000f8e00ff */
        /* <DEDUP_REMOVED lines=12> */
.L_x_4218:
[----:B------:R-:W-:-:S04]  /*3000*/  LEA.HI R0, R196, R196, RZ, 0x1 ;  /* 0x000000c4c4007211 */ /* 0x000fc800078f08ff */
[----:B------:R-:W-:Y:S01]  /*3010*/  LOP3.LUT R3, R0, 0xfffffffe, RZ, 0xc0, !PT ;  /* 0xfffffffe00037812 */ /* 0x000fe200078ec0ff */
[----:B------:R-:W-:-:S04]  /*3020*/  IMAD.U32 R0, RZ, RZ, UR41 ;  /* 0x00000029ff007e24 */ /* 0x000fc8000f8e00ff */
[----:B------:R-:W-:Y:S01]  /*3030*/  IMAD.IADD R3, R196, 0x1, -R3 ;  /* 0x00000001c4037824 */ /* 0x000fe200078e0a03 */
[----:B------:R-:W-:-:S04]  /*3040*/  ISETP.NE.AND P0, PT, R0, 0x3, PT ;  /* 0x000000030000780c */ /* 0x000fc80003f05270 */
[----:B------:R-:W-:-:S04]  /*3050*/  SHF.L.U32 R3, R3, 0x1f, RZ ;  /* 0x0000001f03037819 */ /* 0x000fc800000006ff */
[----:B------:R-:W1:Y:S02]  /*3060*/  SYNCS.PHASECHK.TRANS64.TRYWAIT P1, [UR40+0x38800], R3 ;  /* 0x03880003ff0075a7 */ /* 0x000e640008020168 */
[----:B-1----:R-:W-:Y:S05]  /*3070*/  @!P1 BRA `(.L_x_4219) ;  /* 0x000000f000c89947 */ /* 0x002fea0003800000 */
.L_x_4346:
[----:B------:R-:W-:Y:S05]  /*3080*/  @!P0 BRA `(.L_x_4220) ;  /* 0x0000000000048947 */ /* 0x000fea0003800000 */
[----:B------:R-:W-:Y:S01]  /*3090*/  BPT.TRAP 0x1 ;  /* 0x000000040000795c */ /* 0x000fe20000300000 */
.L_x_4220:
[----:B------:R-:W-:Y:S01]  /*30a0*/  IMAD.U32 R7, RZ, RZ, UR36 ;  /* 0x00000024ff077e24 */ /* 0x000fe2000f8e00ff */
[----:B0-----:R-:W-:-:S04]  /*30b0*/  SHF.L.U32 R4, R2, 0x1f, RZ ;  /* 0x0000001f02047819 */ /* 0x001fc800000006ff */
[----:B------:R-:W-:-:S04]  /*30c0*/  LEA R7, R7, UR40, 0x3 ;  /* 0x0000002807077c11 */ /* 0x000fc8000f8e18ff */
[----:B------:R0:W2:Y:S01]  /*30d0*/  SYNCS.PHASECHK.TRANS64.TRYWAIT P1, [R7+URZ+0x38830], R4 ;  /* 0x03883004070075a7 */ /* 0x0000a2000802017f */
[----:B------:R-:W-:Y:S05]  /*30e0*/  @!P0 BRA `(.L_x_4221) ;  /* 0x0000000000048947 */ /* 0x000fea0003800000 */
[----:B------:R-:W-:Y:S01]  /*30f0*/  BPT.TRAP 0x1 ;  /* 0x000000040000795c */ /* 0x000fe20000300000 */
.L_x_4221:
[----:B--2---:R-:W-:Y:S05]  /*3100*/  @P1 BRA `(.L_x_4222) ;  /* 0x0000000000081947 */ /* 0x004fea0003800000 */
[----:B------:R-:W2:Y:S02]  /*3110*/  SYNCS.PHASECHK.TRANS64.TRYWAIT P1, [R7+URZ+0x38830], R4 ;  /* 0x03883004070075a7 */ /* 0x000ea4000802017f */
[----:B--2---:R-:W-:Y:S05]  /*3120*/  @!P1 BRA `(.L_x_4223) ;  /* 0x000000f000b49947 */ /* 0x004fea0003800000 */
.L_x_4222:
[----:B------:R-:W-:-:S04]  /*3130*/  UIADD3 UR4, UR40, 0x22400, URZ ;  /* 0x0002240028047890 */ /* 0x000fc8000fffe03f */
[----:B------:R-:W-:-:S04]  /*3140*/  USHF.R.U32.HI UR4, URZ, 0x4, UR4 ;  /* 0x000000043f047899 */ /* 0x000fc80008011604 */
[----:B------:R-:W-:-:S06]  /*3150*/  ULOP3.LUT UR4, UR4, 0x3fff, URZ, 0xc0, !UPT ;  /* 0x00003fff04047892 */ /* 0x000fcc000f8ec03f */
[----:B-1----:R-:W-:Y:S01]  /*3160*/  IMAD.U32 R0, RZ, RZ, UR4 ;  /* 0x00000004ff007e24 */ /* 0x002fe2000f8e00ff */
        /* <DEDUP_REMOVED lines=34> */
[----:B------:R-:W1:Y:S02]  /*3390*/  SYNCS.PHASECHK.TRANS64.TRYWAIT P1, [UR40+0x38810], R3 ;  /* 0x03881003ff0075a7 */ /* 0x000e640008020168 */
[----:B-1----:R-:W-:Y:S05]  /*33a0*/  @!P1 BRA `(.L_x_4224) ;  /* 0x000000f000289947 */ /* 0x002fea0003800000 */
.L_x_4347:
[----:B------:R-:W-:Y:S05]  /*33b0*/  @!P0 BRA `(.L_x_4225) ;  /* 0x0000000000048947 */ /* 0x000fea0003800000 */
[----:B------:R-:W-:Y:S01]  /*33c0*/  BPT.TRAP 0x1 ;  /* 0x000000040000795c */ /* 0x000fe20000300000 */
.L_x_4225:
[----:B------:R3:W4:Y:S01]  /*33d0*/  SYNCS.PHASECHK.TRANS64.TRYWAIT P1, [R7+URZ+0x38850], R4 ;  /* 0x03885004070075a7 */ /* 0x000722000802017f */
[----:B------:R-:W-:Y:S05]  /*33e0*/  @!P0 BRA `(.L_x_4226) ;  /* 0x0000000000048947 */ /* 0x000fea0003800000 */
[----:B------:R-:W-:Y:S01]  /*33f0*/  BPT.TRAP 0x1 ;  /* 0x000000040000795c */ /* 0x000fe20000300000 */
.L_x_4226:
[----:B----4-:R-:W-:Y:S05]  /*3400*/  @P1 BRA `(.L_x_4227) ;  /* 0x0000000000081947 */ /* 0x010fea0003800000 */
[----:B------:R-:W4:Y:S02]  /*3410*/  SYNCS.PHASECHK.TRANS64.TRYWAIT P1, [R7+URZ+0x38850], R4 ;  /* 0x03885004070075a7 */ /* 0x000f24000802017f */
[----:B----4-:R-:W-:Y:S05]  /*3420*/  @!P1 BRA `(.L_x_4228) ;  /* 0x000000f000209947 */ /* 0x010fea0003800000 */
.L_x_4227:
[----:B------:R-:W-:Y:S01]  /*3430*/  UIADD3 UR4, UR40, 0x400, URZ ;  /* 0x0000040028047890 */ /* 0x000fe2000fffe03f */
[----:B------:R-:W-:Y:S01]  /*3440*/  WARPGROUP.ARRIVE ;  /* 0x00000000000079c5 */ /* 0x000fe20000000000 */
[----:B------:R-:W-:-:S05]  /*3450*/  UIADD3 UR5, UR40, 0x26400, URZ ;  /* 0x0002640028057890 */ /* 0x000fca000fffe03f */
[----:B-1----:R-:W1:Y:S01]  /*3460*/  S2R R3, SR_TID.X ;  /* 0x0000000000037919 */ /* 0x002e620000002100 */
        /* <DEDUP_REMOVED lines=18> */
[----:B-1----:R-:W-:-:S06]  /*3590*/  SHF.R.U32.HI R3, RZ, 0x7, R3 ;  /* 0x00000007ff037819 */ /* 0x002fcc0000011603 */
[----:B------:R-:W1:Y:S02]  /*35a0*/  SHFL.IDX PT, R3, R3, RZ, 0x1f ;  /* 0x00001fff03037589 */ /* 0x000e6400000e0000 */
[----:B-1----:R-:W-:-:S13]  /*35b0*/  R2UR UR7, R3 ;  /* 0x00000000030772ca */ /* 0x002fda00000e0000 */
        /* <DEDUP_REMOVED lines=251> */
.L_x_4229:
        /* <DEDUP_REMOVED lines=8> */
[----:B------:R-:W1:Y:S01]  /*45f0*/  MUFU.TANH R24, R24 ;  /* 0x0000001800187308 */ /* 0x000e620000002400 */
[----:B------:R-:W-:Y:S01]  /*4600*/  IADD3 R3, -R18, 0x40, R3 ;  /* 0x0000004012037810 */ /* 0x000fe20007ffe103 */
[----:B------:R-:W-:Y:S01]  /*4610*/  FMUL.FTZ R33, R33, UR5 ;  /* 0x0000000521217c20 */ /* 0x000fe20008410000 */
[----:B------:R-:W-:Y:S01]  /*4620*/  FMUL.FTZ R27, R27, UR5 ;  /* 0x000000051b1b7c20 */ /* 0x000fe20008410000 */
[----:B------:R-:W-:Y:S01]  /*4630*/  FMUL.FTZ R36, R36, UR5 ;  /* 0x0000000524247c20 */ /* 0x000fe20008410000 */
[C---:B------:R-:W-:Y:S01]  /*4640*/  ISETP.GT.AND P5, PT, R3.reuse, RZ, PT ;  /* 0x000000ff0300720c */ /* 0x040fe20003fa4270 */
[----:B------:R-:W-:Y:S01]  /*4650*/  FMUL.FTZ R30, R30, UR5 ;  /* 0x000000051e1e7c20 */ /* 0x000fe20008410000 */
[C---:B------:R-:W-:Y:S01]  /*4660*/  ISETP.GT.AND P4, PT, R3.reuse, 0x1, PT ;  /* 0x000000010300780c */ /* 0x040fe20003f84270 */
[----:B------:R-:W5:Y:S01]  /*4670*/  MUFU.TANH R25, R25 ;  /* 0x0000001900197308 */ /* 0x000f620000002400 */
[----:B------:R-:W-:Y:S01]  /*4680*/  ISETP.GT.AND P3, PT, R3, 0x8, PT ;  /* 0x000000080300780c */ /* 0x000fe20003f64270 */
[----:B------:R-:W-:Y:S01]  /*4690*/  FMUL.FTZ R37, R37, UR5 ;  /* 0x0000000525257c20 */ /* 0x000fe20008410000 */
[----:B------:R-:W-:Y:S01]  /*46a0*/  FMUL.FTZ R31, R31, UR5 ;  /* 0x000000051f1f7c20 */ /* 0x000fe20008410000 */
[C---:B------:R-:W-:Y:S01]  /*46b0*/  ISETP.GT.AND P2, PT, R3.reuse, 0x9, PT ;  /* 0x000000090300780c */ /* 0x040fe20003f44270 */
[----:B------:R-:W-:Y:S01]  /*46c0*/  FMUL.FTZ R40, R40, UR5 ;  /* 0x0000000528287c20 */ /* 0x000fe20008410000 */
[----:B------:R-:W-:Y:S01]  /*46d0*/  FMUL.FTZ R34, R34, UR5 ;  /* 0x0000000522227c20 */ /* 0x000fe20008410000 */
[----:B------:R-:W-:Y:S01]  /*46e0*/  ISETP.GT.AND P1, PT, R3, 0x10, PT ;  /* 0x000000100300780c */ /* 0x000fe20003f24270 */
[----:B------:R-:W0:Y:S01]  /*46f0*/  MUFU.TANH R28, R28 ;  /* 0x0000001c001c7308 */ /* 0x000e220000002400 */
[----:B-1----:R-:W-:Y:S01]  /*4700*/  FSEL R24, R24, -INF , P5 ;  /* 0xff80000018187808 */ /* 0x002fe20002800000 */
[----:B------:R-:W-:Y:S01]  /*4710*/  FMUL.FTZ R41, R41, UR5 ;  /* 0x0000000529297c20 */ /* 0x000fe20008410000 */
[----:B------:R-:W-:Y:S01]  /*4720*/  FMUL.FTZ R35, R35, UR5 ;  /* 0x0000000523237c20 */ /* 0x000fe20008410000 */
[----:B------:R-:W-:Y:S01]  /*4730*/  ISETP.GT.AND P6, PT, R3, 0x11, PT ;  /* 0x000000110300780c */ /* 0x000fe20003fc4270 */
[----:B------:R-:W-:Y:S01]  /*4740*/  FMUL.FTZ R44, R44, UR5 ;  /* 0x000000052c2c7c20 */ /* 0x000fe20008410000 */
[----:B------:R-:W-:Y:S01]  /*4750*/  FMUL.FTZ R38, R38, UR5 ;  /* 0x0000000526267c20 */ /* 0x000fe20008410000 */
[----:B------:R-:W-:Y:S01]  /*4760*/  FMUL.FTZ R45, R45, UR5 ;  /* 0x000000052d2d7c20 */ /* 0x000fe20008410000 */
[----:B------:R-:W1:Y:S01]  /*4770*/  MUFU.TANH R29, R29 ;  /* 0x0000001d001d7308 */ /* 0x000e620000002400 */
        /* <DEDUP_REMOVED lines=12> */
[----:B--234-:R-:W-:Y:S01]  /*4840*/  FMNMX.FTZ R4, R28, R5, !PT ;  /* 0x000000051c047209 */ /* 0x01cfe20007810000 */
[----:B------:R-:W-:Y:S01]  /*4850*/  FMUL.FTZ R47, R47, UR5 ;  /* 0x000000052f2f7c20 */ /* 0x000fe20008410000 */
[----:B------:R-:W-:Y:S01]  /*4860*/  FMUL.FTZ R50, R50, UR5 ;  /* 0x0000000532327c20 */ /* 0x000fe20008410000 */
[----:B------:R-:W0:Y:S01]  /*4870*/  MUFU.TANH R26, R26 ;  /* 0x0000001a001a7308 */ /* 0x000e220000002400 */
[----:B-1----:R-:W-:Y:S01]  /*4880*/  FSEL R29, R29, -INF , P2 ;  /* 0xff8000001d1d7808 */ /* 0x002fe20001000000 */
[----:B------:R-:W-:Y:S01]  /*4890*/  FMUL.FTZ R51, R51, UR5 ;  /* 0x0000000533337c20 */ /* 0x000fe20008410000 */
[----:B------:R-:W-:Y:S01]  /*48a0*/  FMUL.FTZ R54, R54, UR5 ;  /* 0x0000000536367c20 */ /* 0x000fe20008410000 */
[----:B------:R-:W-:Y:S01]  /*48b0*/  FMUL.FTZ R55, R55, UR5 ;  /* 0x0000000537377c20 */ /* 0x000fe20008410000 */
[----:B------:R-:W-:Y:S01]  /*48c0*/  FMNMX.FTZ R5, R29, R4, !PT ;  /* 0x000000041d057209 */ /* 0x000fe20007810000 */
[----:B------:R-:W-:Y:S01]  /*48d0*/  ULDC UR11, c[0x0][0xa80] ;  /* 0x0002a000000b7ab9 */ /* 0x000fe20000000800 */
[----:B------:R-:W-:Y:S01]  /*48e0*/  R2UR UR6, R7 ;  /* 0x00000000070672ca */ /* 0x000fe200000e0000 */
[----:B------:R-:W1:Y:S01]  /*48f0*/  MUFU.TANH R33, R33 ;  /* 0x0000002100217308 */ /* 0x000e620000002400 */
[----:B-----5:R-:W-:Y:S01]  /*4900*/  FSEL R32, R32, -INF , P1 ;  /* 0xff80000020207808 */ /* 0x020fe20000800000 */
[----:B------:R-:W-:Y:S01]  /*4910*/  ULOP3.LUT UR5, UR43, 0x2000000, URZ, 0xfc, !UPT ;  /* 0x020000002b057892 */ /* 0x000fe2000f8efc3f */
[----:B------:R-:W-:-:S02]  /*4920*/  UMOV UR15, 0x40000040 ;  /* 0x40000040000f7882 */ /* 0x000fc40000000000 */
[----:B------:R-:W-:Y:S01]  /*4930*/  FMNMX.FTZ R4, R32, R5, !PT ;  /* 0x0000000520047209 */ /* 0x000fe20007810000 */
[----:B------:R-:W-:Y:S02]  /*4940*/  ULEA UR10, UR36, UR5, 0xc ;  /* 0x00000005240a7291 */ /* 0x000fe4000f8e603f */
[----:B------:R-:W2:Y:S01]  /*4950*/  MUFU.TANH R27, R27 ;  /* 0x0000001b001b7308 */ /* 0x000ea20000002400 */
[----:B0-----:R-:W-:Y:S01]  /*4960*/  FSEL R26, R26, -INF , P5 ;  /* 0xff8000001a1a7808 */ /* 0x001fe20002800000 */
[----:B------:R-:W-:Y:S01]  /*4970*/  UMOV UR7, 0x40000040 ;  /* 0x4000004000077882 */ /* 0x000fe20000000000 */
[----:B------:R-:W-:Y:S01]  /*4980*/  ISETP.GT.AND P5, PT, R3, 0x18, PT ;  /* 0x000000180300780c */ /* 0x000fe20003fa4270 */
[----:B------:R-:W-:Y:S01]  /*4990*/  UIADD3 UR6, UR6, 0x38840, URZ ;  /* 0x0003884006067890 */ /* 0x000fe2000fffe03f */
[----:B------:R-:W-:-:S03]  /*49a0*/  UMOV UR14, UR10 ;  /* 0x0000000a000e7c82 */ /* 0x000fc60008000000 */
[----:B------:R-:W0:Y:S01]  /*49b0*/  MUFU.TANH R36, R36 ;  /* 0x0000002400247308 */ /* 0x000e220000002400 */
[----:B-1----:R-:W-:Y:S01]  /*49c0*/  FSEL R33, R33, -INF , P6 ;  /* 0xff80000021217808 */ /* 0x002fe20003000000 */
[----:B------:R-:W-:-:S03]  /*49d0*/  UPRMT UR6, UR39, 0x654, UR6 ;  /* 0x0000065427067896 */ /* 0x000fc60008000006 */
[----:B------:R-:W-:-:S03]  /*49e0*/  FMNMX.FTZ R5, R33, R4, !PT ;  /* 0x0000000421057209 */ /* 0x000fc60007810000 */
[----:B------:R-:W1:Y:S01]  /*49f0*/  MUFU.TANH R30, R30 ;  /* 0x0000001e001e7308 */ /* 0x000e620000002400 */
[----:B--2---:R-:W-:Y:S02]  /*4a00*/  FSEL R27, R27, -INF , P4 ;  /* 0xff8000001b1b7808 */ /* 0x004fe40002000000 */
[----:B------:R-:W-:Y:S01]  /*4a10*/  ISETP.GT.AND P4, PT, R3, 0x19, PT ;  /* 0x000000190300780c */ /* 0x000fe20003f84270 */
[----:B------:R-:W-:Y:S01]  /*4a20*/  SYNCS.ARRIVE.TRANS64.RED.A1T0 RZ, [UR6], RZ ;  /* 0x000000ffffff79a7 */ /* 0x000fe20008100406 */
[----:B------:R-:W-:-:S03]  /*4a30*/  UIADD3 UR6, UR10, 0x80, URZ ;  /* 0x000000800a067890 */ /* 0x000fc6000fffe03f */
[----:B------:R-:W2:Y:S01]  /*4a40*/  MUFU.TANH R37, R37 ;  /* 0x0000002500257308 */ /* 0x000ea20000002400 */
[----:B0-----:R-:W-:-:S04]  /*4a50*/  FSEL R36, R36, -INF , P5 ;  /* 0xff80000024247808 */ /* 0x001fc80002800000 */
        /* <DEDUP_REMOVED lines=41> */
[----:B--2---:R-:W-:-:S07]  /*4cf0*/  FSEL R49, R49, -INF , P4 ;  /* 0xff80000031317808 */ /* 0x004fce0002000000 */
[----:B------:R-:W2:Y:S01]  /*4d00*/  MUFU.TANH R53, R53 ;  /* 0x0000003500357308 */ /* 0x000ea20000002400 */
[----:B0-----:R-:W-:Y:S02]  /*4d10*/  FSEL R43, R43, -INF , P2 ;  /* 0xff8000002b2b7808 */ /* 0x001fe40001000000 */
[----:B------:R-:W-:Y:S02]  /*4d20*/  ISETP.GT.AND P2, PT, R3, 0x39, PT ;  /* 0x000000390300780c */ /* 0x000fe40003f44270 */
[----:B------:R-:W-:-:S03]  /*4d30*/  FMNMX.FTZ R3, R49, R4, !PT ;  /* 0x0000000431037209 */ /* 0x000fc60007810000 */
[----:B------:R-:W0:Y:S01]  /*4d40*/  MUFU.TANH R46, R46 ;  /* 0x0000002e002e7308 */ /* 0x000e220000002400 */
[----:B-1----:R-:W-:-:S04]  /*4d50*/  FSEL R52, R52, -INF , P3 ;  /* 0xff80000034347808 */ /* 0x002fc80001800000 */
[----:B------:R-:W-:Y:S02]  /*4d60*/  FMNMX.FTZ R4, R52, R3, !PT ;  /* 0x0000000334047209 */ /* 0x000fe40007810000 */
[----:B------:R-:W-:Y:S01]  /*4d70*/  FMNMX.FTZ R3, R26, R27, !PT ;  /* 0x0000001b1a037209 */ /* 0x000fe20007810000 */
[----:B------:R-:W1:Y:S01]  /*4d80*/  MUFU.TANH R47, R47 ;  /* 0x0000002f002f7308 */ /* 0x000e620000002400 */
[----:B--2---:R-:W-:-:S04]  /*4d90*/  FSEL R53, R53, -INF , P2 ;  /* 0xff80000035357808 */ /* 0x004fc80001000000 */
[----:B------:R-:W-:-:S03]  /*4da0*/  FMNMX.FTZ R5, R53, R4, !PT ;  /* 0x0000000435057209 */ /* 0x000fc60007810000 */
[----:B------:R-:W2:Y:S01]  /*4db0*/  MUFU.TANH R50, R50 ;  /* 0x0000003200327308 */ /* 0x000ea20000002400 */
[----:B0-----:R-:W-:Y:S01]  /*4dc0*/  FSEL R46, R46, -INF , P1 ;  /* 0xff8000002e2e7808 */ /* 0x001fe20000800000 */
[----:B------:R-:W0:Y:S06]  /*4dd0*/  SHFL.BFLY PT, R4, R5, 0x2, 0x1f ;  /* 0x0c401f0005047f89 */ /* 0x000e2c00000e0000 */
[----:B------:R-:W3:Y:S01]  /*4de0*/  MUFU.TANH R51, R51 ;  /* 0x0000003300337308 */ /* 0x000ee20000002400 */
[----:B-1----:R-:W-:-:S07]  /*4df0*/  FSEL R47, R47, -INF , P6 ;  /* 0xff8000002f2f7808 */ /* 0x002fce0003000000 */
[----:B------:R-:W1:Y:S01]  /*4e00*/  MUFU.TANH R54, R54 ;  /* 0x0000003600367308 */ /* 0x000e620000002400 */
[----:B--2---:R-:W-:-:S07]  /*4e10*/  FSEL R50, R50, -INF , P5 ;  /* 0xff80000032327808 */ /* 0x004fce0002800000 */
[----:B------:R-:W2:Y:S01]  /*4e20*/  MUFU.TANH R55, R55 ;  /* 0x0000003700377308 */ /* 0x000ea20000002400 */
[----:B---3--:R-:W-:Y:S02]  /*4e30*/  FSEL R51, R51, -INF , P4 ;  /* 0xff80000033337808 */ /* 0x008fe40002000000 */
[----:B0-----:R-:W-:Y:S02]  /*4e40*/  FMNMX.FTZ R6, R5, R4, !PT ;  /* 0x0000000405067209 */ /* 0x001fe40007810000 */
[----:B------:R-:W-:-:S03]  /*4e50*/  FMNMX.FTZ R4, R30, R3, !PT ;  /* 0x000000031e047209 */ /* 0x000fc60007810000 */
[----:B------:R-:W0:Y:S01]  /*4e60*/  SHFL.BFLY PT, R9, R6, 0x1, 0x1f ;  /* 0x0c201f0006097f89 */ /* 0x000e2200000e0000 */
[----:B------:R-:W-:Y:S02]  /*4e70*/  FMNMX.FTZ R3, R31, R4, !PT ;  /* 0x000000041f037209 */ /* 0x000fe40007810000 */
[----:B-1----:R-:W-:Y:S02]  /*4e80*/  FSEL R54, R54, -INF , P3 ;  /* 0xff80000036367808 */ /* 0x002fe40001800000 */
[----:B------:R-:W-:-:S04]  /*4e90*/  FMNMX.FTZ R4, R34, R3, !PT ;  /* 0x0000000322047209 */ /* 0x000fc80007810000 */
[----:B------:R-:W-:Y:S02]  /*4ea0*/  FMNMX.FTZ R3, R35, R4, !PT ;  /* 0x0000000423037209 */ /* 0x000fe40007810000 */
[----:B--2---:R-:W-:Y:S02]  /*4eb0*/  FSEL R55, R55, -INF , P2 ;  /* 0xff80000037377808 */ /* 0x004fe40001000000 */
[----:B------:R-:W-:-:S04]  /*4ec0*/  FMNMX.FTZ R4, R38, R3, !PT ;  /* 0x0000000326047209 */ /* 0x000fc80007810000 */
[----:B------:R-:W-:-:S04]  /*4ed0*/  FMNMX.FTZ R5, R39, R4, !PT ;  /* 0x0000000427057209 */ /* 0x000fc80007810000 */
[----:B------:R-:W-:Y:S02]  /*4ee0*/  FMNMX.FTZ R4, R42, R5, !PT ;  /* 0x000000052a047209 */ /* 0x000fe40007810000 */
[----:B0-----:R-:W-:Y:S02]  /*4ef0*/  FMNMX.FTZ R3, R6, R9, !PT ;  /* 0x0000000906037209 */ /* 0x001fe40007810000 */
        /* <DEDUP_REMOVED lines=23> */
[--C-:B------:R-:W-:Y:S01]  /*5070*/  FFMA.FTZ R169, R48, UR11, -R56.reuse ;  /* 0x0000000b30a97c23 */ /* 0x100fe20008010838 */
[--C-:B------:R-:W-:Y:S01]  /*5080*/  FFMA.FTZ R170, R49, UR11, -R56.reuse ;  /* 0x0000000b31aa7c23 */ /* 0x100fe20008010838 */
[--C-:B------:R-:W-:Y:S01]  /*5090*/  FFMA.FTZ R171, R52, UR11, -R56.reuse ;  /* 0x0000000b34ab7c23 */ /* 0x100fe20008010838 */
[--C-:B------:R-:W-:Y:S01]  /*50a0*/  FFMA.FTZ R172, R53, UR11, -R56.reuse ;  /* 0x0000000b35ac7c23 */ /* 0x100fe20008010838 */
[----:B------:R-:W-:Y:S08]  /*50b0*/  MUFU.EX2 R5, R5 ;  /* 0x0000000500057308 */ /* 0x000ff00000000800 */
[----:B------:R-:W1:Y:S08]  /*50c0*/  MUFU.EX2 R6, R6 ;  /* 0x0000000600067308 */ /* 0x000e700000000800 */
[----:B------:R-:W-:Y:S01]  /*50d0*/  MUFU.EX2 R8, R8 ;  /* 0x0000000800087308 */ /* 0x000fe20000000800 */
[----:B0-----:R-:W-:Y:S01]  /*50e0*/  FMNMX.FTZ R24, R4, R15, !PT ;  /* 0x0000000f04187209 */ /* 0x001fe20007810000 */
[----:B------:R-:W-:-:S04]  /*50f0*/  FFMA.FTZ R15, R41, UR11, -R56 ;  /* 0x0000000b290f7c23 */ /* 0x000fc80008010838 */
        /* <DEDUP_REMOVED lines=12> */
[----:B------:R-:W-:-:S04]  /*51c0*/  FMUL.FTZ R24, R4, UR11 ;  /* 0x0000000b04187c20 */ /* 0x000fc80008410000 */
[----:B------:R-:W0:Y:S01]  /*51d0*/  MUFU.EX2 R13, R13 ;  /* 0x0000000d000d7308 */ /* 0x000e220000000800 */
[----:B------:R-:W-:Y:S02]  /*51e0*/  FSEL R24, R24, RZ, P1 ;  /* 0x000000ff18187208 */ /* 0x000fe40000800000 */
[----:B-1----:R-:W-:Y:S01]  /*51f0*/  F2FP.F16.F32.PACK_AB R156, R11, R10 ;  /* 0x0000000a0b9c723e */ /* 0x002fe200000000ff */
[----:B------:R-:W-:Y:S02]  /*5200*/  FADD.FTZ R10, R10, R9 ;  /* 0x000000090a0a7221 */ /* 0x000fe40000010000 */
[--C-:B------:R-:W-:Y:S01]  /*5210*/  FFMA.FTZ R173, R26, UR11, -R24.reuse ;  /* 0x0000000b1aad7c23 */ /* 0x100fe20008010818 */
        /* <DEDUP_REMOVED lines=28> */
[----:B------:R-:W-:-:S04]  /*53e0*/  FADD.FTZ R175, R175, R174 ;  /* 0x000000aeafaf7221 */ /* 0x000fc80000010000 */
[----:B------:R1:W-:Y:S01]  /*53f0*/  STSM.16.M88.4 [R22+0x36400], R152 ;  /* 0x0364009816007844 */ /* 0x0003e20000000200 */
[----:B------:R-:W-:Y:S01]  /*5400*/  FADD.FTZ R178, R178, R175 ;  /* 0x000000afb2b27221 */ /* 0x000fe20000010000 */
[----:B------:R-:W-:Y:S08]  /*5410*/  MUFU.EX2 R179, R179 ;  /* 0x000000b300b37308 */ /* 0x000ff00000000800 */
[----:B------:R-:W2:Y:S01]  /*5420*/  MUFU.EX2 R182, R182 ;  /* 0x000000b600b67308 */ /* 0x000ea20000000800 */
[----:B0-----:R-:W-:Y:S01]  /*5430*/  F2FP.F16.F32.PACK_AB R157, R180, R177 ;  /* 0x000000b1b49d723e */ /* 0x001fe200000000ff */
[----:B------:R-:W-:-:S04]  /*5440*/  FADD.FTZ R177, R177, R178 ;  /* 0x000000b2b1b17221 */ /* 0x000fc80000010000 */
[----:B------:R-:W-:Y:S02]  /*5450*/  FADD.FTZ R180, R180, R177 ;  /* 0x000000b1b4b47221 */ /* 0x000fe40000010000 */
[----:B------:R-:W-:Y:S08]  /*5460*/  MUFU.EX2 R14, R14 ;  /* 0x0000000e000e7308 */ /* 0x000ff00000000800 */
[----:B------:R-:W0:Y:S01]  /*5470*/  MUFU.EX2 R15, R15 ;  /* 0x0000000f000f7308 */ /* 0x000e220000000800 */
[----:B--2---:R-:W-:Y:S01]  /*5480*/  F2FP.F16.F32.PACK_AB R159, R182, R179 ;  /* 0x000000b3b69f723e */ /* 0x004fe200000000ff */
[----:B------:R-:W-:-:S04]  /*5490*/  FADD.FTZ R179, R179, R180 ;  /* 0x000000b4b3b37221 */ /* 0x000fc80000010000 */
[----:B------:R1:W-:Y:S01]  /*54a0*/  STSM.16.M88.4 [R185], R156 ;  /* 0x0000009cb9007844 */ /* 0x0003e20000000200 */
        /* <DEDUP_REMOVED lines=10> */
[----:B------:R-:W-:Y:S02]  /*5550*/  FADD.FTZ R20, R21, R20 ;  /* 0x0000001415147221 */ /* 0x000fe40000010000 */
        /* <DEDUP_REMOVED lines=11> */
[----:B------:R-:W2:Y:S08]  /*5610*/  MUFU.EX2 R171, R171 ;  /* 0x000000ab00ab7308 */ /* 0x000eb00000000800 */
[----:B------:R-:W3:Y:S01]  /*5620*/  MUFU.EX2 R172, R172 ;  /* 0x000000ac00ac7308 */ /* 0x000ee20000000800 */
[----:B0-----:R-:W-:Y:S01]  /*5630*/  F2FP.F16.F32.PACK_AB R164, R170, R169 ;  /* 0x000000a9aaa4723e */ /* 0x001fe200000000ff */
[----:B------:R-:W-:-:S04]  /*5640*/  FADD.FTZ R169, R169, R20 ;  /* 0x00000014a9a97221 */ /* 0x000fc80000010000 */
[----:B------:R-:W-:Y:S02]  /*5650*/  FADD.FTZ R170, R170, R169 ;  /* 0x000000a9aaaa7221 */ /* 0x000fe40000010000 */
[----:B------:R-:W-:Y:S02]  /*5660*/  MUFU.EX2 R211, R211 ;  /* 0x000000d300d37308 */ /* 0x000fe40000000800 */
[----:B--2---:R-:W-:-:S06]  /*5670*/  FADD.FTZ R5, R171, R170 ;  /* 0x000000aaab057221 */ /* 0x004fcc0000010000 */
[----:B------:R-:W0:Y:S01]  /*5680*/  MUFU.EX2 R214, R214 ;  /* 0x000000d600d67308 */ /* 0x000e220000000800 */
[C---:B---3--:R-:W-:Y:S01]  /*5690*/  F2FP.F16.F32.PACK_AB R166, R172.reuse, R171 ;  /* 0x000000abaca6723e */ /* 0x048fe200000000ff */
[----:B------:R-:W-:-:S06]  /*56a0*/  FADD.FTZ R5, R172, R5 ;  /* 0x00000005ac057221 */ /* 0x000fcc0000010000 */
[----:B------:R-:W-:Y:S08]  /*56b0*/  MUFU.EX2 R213, R213 ;  /* 0x000000d500d57308 */ /* 0x000ff00000000800 */
[----:B------:R-:W2:Y:S01]  /*56c0*/  MUFU.EX2 R216, R216 ;  /* 0x000000d800d87308 */ /* 0x000ea20000000800 */
[----:B0-----:R-:W-:Y:S01]  /*56d0*/  F2FP.F16.F32.PACK_AB R165, R214, R211 ;  /* 0x000000d3d6a5723e */ /* 0x001fe200000000ff */
[----:B------:R-:W-:-:S04]  /*56e0*/  FADD.FTZ R211, R211, R212 ;  /* 0x000000d4d3d37221 */ /* 0x000fc80000010000 */
[----:B------:R-:W-:Y:S01]  /*56f0*/  FADD.FTZ R214, R214, R211 ;  /* 0x000000d3d6d67221 */ /* 0x000fe20000010000 */
[----:B--2---:R-:W-:-:S03]  /*5700*/  F2FP.F16.F32.PACK_AB R167, R216, R213 ;  /* 0x000000d5d8a7723e */ /* 0x004fc600000000ff */
[----:B------:R-:W-:Y:S02]  /*5710*/  FADD.FTZ R213, R213, R214 ;  /* 0x000000d6d5d57221 */ /* 0x000fe40000010000 */
[----:B------:R1:W-:Y:S01]  /*5720*/  STSM.16.M88.4 [R184], R164 ;  /* 0x000000a4b8007844 */ /* 0x0003e20000000200 */
[----:B------:R-:W-:Y:S01]  /*5730*/  WARPGROUP.ARRIVE ;  /* 0x00000000000079c5 */ /* 0x000fe20000000000 */
[----:B------:R-:W-:-:S05]  /*5740*/  FADD.FTZ R6, R216, R213 ;  /* 0x000000d5d8067221 */ /* 0x000fca0000010000 */
[----:B------:R-:W-:Y:S03]  /*5750*/  HGMMA.64x256x16.F32 R24, R152, gdesc[UR12].tnspB, RZ, !UPT, gsb0 ;  /* 0x43e0000c98187df0 */ /* 0x000fe6000c0008ff */
        /* <DEDUP_REMOVED lines=10> */
[----:B------:R-:W-:Y:S01]  /*5800*/  HGMMA.64x256x16.F32 R24, R160, gdesc[UR4].tnspB, R24, gsb0 ;  /* 0x43e00004a0187df0 */ /* 0x000fe20008000818 */
[----:B------:R-:W-:Y:S01]  /*5810*/  UMOV UR6, UR10 ;  /* 0x0000000a00067c82 */ /* 0x000fe20008000000 */
        /* <DEDUP_REMOVED lines=14> */
.L_x_4230:
        /* <DEDUP_REMOVED lines=10> */
.L_x_4242:
        /* <DEDUP_REMOVED lines=9> */
.L_x_4232:
[----:B------:R-:W-:Y:S01]  /*5a30*/  ULEA UR6, UR36, UR40, 0x3 ;  /* 0x0000002824067291 */ /* 0x000fe2000f8e183f */
[----:B------:R-:W-:-:S08]  /*5a40*/  SHF.L.U32 R3, R2, 0x1f, RZ ;  /* 0x0000001f02037819 */ /* 0x000fd000000006ff */
[----:B------:R0:W1:Y:S01]  /*5a50*/  SYNCS.PHASECHK.TRANS64.TRYWAIT P2, [UR6+0x38830], R3 ;  /* 0x03883003ff0075a7 */ /* 0x0000620008040146 */
[----:B------:R-:W-:Y:S05]  /*5a60*/  @!P0 BRA `(.L_x_4233) ;  /* 0x0000000000048947 */ /* 0x000fea0003800000 */
[----:B------:R-:W-:Y:S01]  /*5a70*/  BPT.TRAP 0x1 ;  /* 0x000000040000795c */ /* 0x000fe20000300000 */
.L_x_4233:
[----:B-1----:R-:W-:Y:S05]  /*5a80*/  @P2 BRA `(.L_x_4234) ;  /* 0x0000000000082947 */ /* 0x002fea0003800000 */
[----:B------:R-:W1:Y:S02]  /*5a90*/  SYNCS.PHASECHK.TRANS64.TRYWAIT P2, [UR6+0x38830], R3 ;  /* 0x03883003ff0075a7 */ /* 0x000e640008040146 */
[----:B-1----:R-:W-:Y:S05]  /*5aa0*/  @!P2 BRA `(.L_x_4235) ;  /* 0x000000c80094a947 */ /* 0x002fea0003800000 */
.L_x_4234:
        /* <DEDUP_REMOVED lines=28> */
.L_x_4236:
[----:B------:R2:W3:Y:S01]  /*5c70*/  SYNCS.PHASECHK.TRANS64.TRYWAIT P2, [UR6+0x38850], R3 ;  /* 0x03885003ff0075a7 */ /* 0x0004e20008040146 */
[----:B------:R-:W-:Y:S05]  /*5c80*/  @!P0 BRA `(.L_x_4237) ;  /* 0x0000000000048947 */ /* 0x000fea0003800000 */
[----:B------:R-:W-:Y:S01]  /*5c90*/  BPT.TRAP 0x1 ;  /* 0x000000040000795c */ /* 0x000fe20000300000 */
.L_x_4237:
[----:B---3--:R-:W-:Y:S05]  /*5ca0*/  @P2 BRA `(.L_x_4238) ;  /* 0x0000000000082947 */ /* 0x008fea0003800000 */
[----:B------:R-:W3:Y:S02]  /*5cb0*/  SYNCS.PHASECHK.TRANS64.TRYWAIT P2, [UR6+0x38850], R3 ;  /* 0x03885003ff0075a7 */ /* 0x000ee40008040146 */
[----:B---3--:R-:W-:Y:S05]  /*5cc0*/  @!P2 BRA `(.L_x_4239) ;  /* 0x000000c80024a947 */ /* 0x008fea0003800000 */
.L_x_4238:
[----:B------:R-:W-:Y:S01]  /*5cd0*/  UIADD3 UR10, UR40, 0x26400, URZ ;  /* 0x00026400280a7890 */ /* 0x000fe2000fffe03f */
[----:B------:R-:W-:Y:S01]  /*5ce0*/  WARPGROUP.ARRIVE ;  /* 0x00000000000079c5 */ /* 0x000fe20000000000 */
[----:B------:R-:W-:-:S05]  /*5cf0*/  ULEA UR11, UR36, UR4, 0xc ;  /* 0x00000004240b7291 */ /* 0x000fca000f8e603f */
[----:B-1----:R-:W1:Y:S01]  /*5d00*/  S2R R4, SR_TID.X ;  /* 0x0000000000047919 */ /* 0x002e620000002100 */
[----:B------:R-:W-:Y:S01]  /*5d10*/  USHF.R.U32.HI UR10, URZ, 0x4, UR10 ;  /* 0x000000043f0a7899 */ /* 0x000fe2000801160a */
[----:B------:R-:W-:Y:S01]  /*5d20*/  UMOV UR23, 0x40000040 ;  /* 0x4000004000177882 */ /* 0x000fe20000000000 */
[----:B------:R-:W-:Y:S02]  /*5d30*/  UMOV UR21, 0x40000040 ;  /* 0x4000004000157882 */ /* 0x000fe40000000000 */
[----:B------:R-:W-:Y:S01]  /*5d40*/  ULOP3.LUT UR10, UR10, 0x3fff, URZ, 0xc0, !UPT ;  /* 0x00003fff0a0a7892 */ /* 0x000fe2000f8ec03f */
[----:B------:R-:W-:Y:S01]  /*5d50*/  UMOV UR22, UR11 ;  /* 0x0000000b00167c82 */ /* 0x000fe20008000000 */
[----:B------:R-:W-:Y:S02]  /*5d60*/  UIADD3 UR19, UR11, 0x800, URZ ;  /* 0x000008000b137890 */ /* 0x000fe4000fffe03f */
[----:B------:R-:W-:-:S04]  /*5d70*/  ULOP3.LUT UR10, UR10, 0x10000, URZ, 0xfc, !UPT ;  /* 0x000100000a0a7892 */ /* 0x000fc8000f8efc3f */
[----:B------:R-:W-:-:S03]  /*5d80*/  UIADD3 UR24, UR10, 0x800, URZ ;  /* 0x000008000a187890 */ /* 0x000fc6000fffe03f */
[----:B------:R-:W-:Y:S02]  /*5d90*/  UMOV UR20, UR10 ;  /* 0x0000000a00147c82 */ /* 0x000fe40008000000 */
[----:B------:R-:W-:Y:S01]  /*5da0*/  HGMMA.64x64x16.F32 R152, gdesc[UR20], R152, gsb0 ;  /* 0x00e00000149879f0 */ /* 0x000fe20008000898 */
[----:B------:R-:W-:Y:S02]  /*5db0*/  UIADD3 UR22, UR11, 0x2, URZ ;  /* 0x000000020b167890 */ /* 0x000fe4000fffe03f */
[----:B------:R-:W-:Y:S01]  /*5dc0*/  UIADD3 UR20, UR10, 0x2, URZ ;  /* 0x000000020a147890 */ /* 0x000fe2000fffe03f */
[----:B------:R-:W-:Y:S01]  /*5dd0*/  UMOV UR23, 0x40000040 ;  /* 0x4000004000177882 */ /* 0x000fe20000000000 */
[----:B------:R-:W-:Y:S01]  /*5de0*/  UMOV UR21, 0x40000040 ;  /* 0x4000004000157882 */ /* 0x000fe20000000000 */
[----:B-1----:R-:W-:-:S05]  /*5df0*/  SHF.R.U32.HI R4, RZ, 0x7, R4 ;  /* 0x00000007ff047819 */ /* 0x002fca0000011604 */
[----:B0-2---:R-:W0:Y:S02]  /*5e00*/  SHFL.IDX PT, R3, R4, RZ, 0x1f ;  /* 0x00001fff04037589 */ /* 0x005e2400000e0000 */
        /* <DEDUP_REMOVED lines=258> */
.L_x_4240:
[----:B------:R-:W-:Y:S01]  /*6e30*/  ULDC UR10, c[0x0][0xad0] ;  /* 0x0002b400000a7ab9 */ /* 0x000fe20000000800 */
[----:B------:R-:W-:Y:S01]  /*6e40*/  ULDC UR11, c[0x0][0xa80] ;  /* 0x0002a000000b7ab9 */ /* 0x000fe20000000800 */
        /* <DEDUP_REMOVED lines=37> */
[----:B------:R-:W-:Y:S01]  /*70a0*/  ULEA UR14, UR36, UR5, 0xc ;  /* 0x00000005240e7291 */ /* 0x000fe2000f8e603f */
[----:B------:R-:W1:Y:S01]  /*70b0*/  MUFU.TANH R153, R153 ;  /* 0x0000009900997308 */ /* 0x000e620000002400 */
[----:B--2---:R-:W-:Y:S01]  /*70c0*/  FMNMX.FTZ R3, R15, R152, !PT ;  /* 0x000000980f037209 */ /* 0x004fe20007810000 */
[----:B------:R-:W-:Y:S01]  /*70d0*/  UMOV UR15, 0x40000040 ;  /* 0x40000040000f7882 */ /* 0x000fe20000000000 */
[----:B------:R-:W-:-:S05]  /*70e0*/  UMOV UR19, 0x40000040 ;  /* 0x4000004000137882 */ /* 0x000fca0000000000 */
        /* <DEDUP_REMOVED lines=12> */
[----:B------:R-:W-:Y:S01]  /*71b0*/  FMUL.FTZ R152, R181, UR10 ;  /* 0x0000000ab5987c20 */ /* 0x000fe20008410000 */
[----:B------:R-:W-:-:S04]  /*71c0*/  UIADD3 UR10, UR6, 0x38840, URZ ;  /* 0x00038840060a7890 */ /* 0x000fc8000fffe03f */
[----:B------:R-:W-:Y:S01]  /*71d0*/  UPRMT UR10, UR39, 0x654, UR10 ;  /* 0x00000654270a7896 */ /* 0x000fe2000800000a */
[----:B------:R-:W2:Y:S01]  /*71e0*/  MUFU.TANH R159, R159 ;  /* 0x0000009f009f7308 */ /* 0x000ea20000002400 */
[----:B0-----:R-:W-:-:S07]  /*71f0*/  FMNMX.FTZ R168, R158, R3, !PT ;  /* 0x000000039ea87209 */ /* 0x001fce0007810000 */
[----:B------:R-:W0:Y:S01]  /*7200*/  MUFU.TANH R160, R160 ;  /* 0x000000a000a07308 */ /* 0x000e220000002400 */
[----:B-1----:R-:W-:Y:S01]  /*7210*/  FMNMX.FTZ R168, R21, R168, !PT ;  /* 0x000000a815a87209 */ /* 0x002fe20007810000 */
[----:B------:R-:W-:Y:S01]  /*7220*/  SYNCS.ARRIVE.TRANS64.RED.A1T0 RZ, [UR10], RZ ;  /* 0x000000ffffff79a7 */ /* 0x000fe2000810040a */
[----:B------:R-:W-:-:S05]  /*7230*/  UIADD3 UR10, UR14, 0x80, URZ ;  /* 0x000000800e0a7890 */ /* 0x000fca000fffe03f */
[----:B------:R-:W1:Y:S01]  /*7240*/  MUFU.TANH R161, R161 ;  /* 0x000000a100a17308 */ /* 0x000e620000002400 */
[----:B--2---:R-:W-:Y:S01]  /*7250*/  FMNMX.FTZ R3, R159, R168, !PT ;  /* 0x000000a89f037209 */ /* 0x004fe20007810000 */
[----:B------:R-:W-:Y:S01]  /*7260*/  UMOV UR18, UR10 ;  /* 0x0000000a00127c82 */ /* 0x000fe20008000000 */
[----:B------:R-:W-:-:S05]  /*7270*/  UIADD3 UR10, UR14, 0x100, URZ ;  /* 0x000001000e0a7890 */ /* 0x000fca000fffe03f */
        /* <DEDUP_REMOVED lines=9> */
[----:B------:R-:W3:Y:S08]  /*7310*/  MUFU.TANH R11, R11 ;  /* 0x0000000b000b7308 */ /* 0x000ef00000002400 */
[----:B------:R-:W4:Y:S08]  /*7320*/  MUFU.TANH R12, R12 ;  /* 0x0000000c000c7308 */ /* 0x000f300000002400 */
[----:B------:R-:W5:Y:S01]  /*7330*/  MUFU.TANH R162, R162 ;  /* 0x000000a200a27308 */ /* 0x000f620000002400 */
[----:B0-----:R-:W-:-:S02]  /*7340*/  FMNMX.FTZ R169, R3, R168, !PT ;  /* 0x000000a803a97209 */ /* 0x001fc40007810000 */
[----:B-1----:R-:W-:-:S05]  /*7350*/  FMNMX.FTZ R3, R8, R9, !PT ;  /* 0x0000000908037209 */ /* 0x002fca0007810000 */
[----:B------:R-:W0:Y:S01]  /*7360*/  MUFU.TANH R163, R163 ;  /* 0x000000a300a37308 */ /* 0x000e220000002400 */
[----:B------:R-:W1:Y:S01]  /*7370*/  SHFL.BFLY PT, R170, R169, 0x1, 0x1f ;  /* 0x0c201f00a9aa7f89 */ /* 0x000e6200000e0000 */
[----:B--2---:R-:W-:-:S04]  /*7380*/  FMNMX.FTZ R168, R10, R3, !PT ;  /* 0x000000030aa87209 */ /* 0x004fc80007810000 */
[----:B---3--:R-:W-:Y:S02]  /*7390*/  FMNMX.FTZ R3, R11, R168, !PT ;  /* 0x000000a80b037209 */ /* 0x008fe40007810000 */
[----:B------:R-:W2:Y:S02]  /*73a0*/  MUFU.TANH R165, R165 ;  /* 0x000000a500a57308 */ /* 0x000ea40000002400 */
[----:B----4-:R-:W-:-:S04]  /*73b0*/  FMNMX.FTZ R3, R12, R3, !PT ;  /* 0x000000030c037209 */ /* 0x010fc80007810000 */
[----:B-----5:R-:W-:Y:S02]  /*73c0*/  FMNMX.FTZ R168, R162, R3, !PT ;  /* 0x00000003a2a87209 */ /* 0x020fe40007810000 */
[----:B------:R-:W3:Y:S02]  /*73d0*/  MUFU.TANH R166, R166 ;  /* 0x000000a600a67308 */ /* 0x000ee40000002400 */
[----:B0-----:R-:W-:-:S06]  /*73e0*/  FMNMX.FTZ R168, R163, R168, !PT ;  /* 0x000000a8a3a87209 */ /* 0x001fcc0007810000 */
[----:B------:R-:W0:Y:S01]  /*73f0*/  MUFU.TANH R167, R167 ;  /* 0x000000a700a77308 */ /* 0x000e220000002400 */
[----:B-1----:R-:W-:Y:S02]  /*7400*/  FMNMX.FTZ R3, R169, R170, !PT ;  /* 0x000000aaa9037209 */ /* 0x002fe40007810000 */
[----:B--2---:R-:W-:-:S03]  /*7410*/  FMNMX.FTZ R169, R165, R168, !PT ;  /* 0x000000a8a5a97209 */ /* 0x004fc60007810000 */
[C---:B------:R-:W-:Y:S02]  /*7420*/  FMUL.FTZ R212, R3.reuse, UR11 ;  /* 0x0000000b03d47c20 */ /* 0x040fe40008410000 */
[----:B------:R-:W1:Y:S01]  /*7430*/  MUFU.TANH R176, R176 ;  /* 0x000000b000b07308 */ /* 0x000e620000002400 */
[----:B---3--:R-:W-:Y:S01]  /*7440*/  FMNMX.FTZ R168, R166, R169, !PT ;  /* 0x000000a9a6a87209 */ /* 0x008fe20007810000 */
[----:B------:R-:W-:Y:S01]  /*7450*/  FADD.FTZ R14, -R3, R14 ;  /* 0x0000000e030e7221 */ /* 0x000fe20000010100 */
[--C-:B------:R-:W-:Y:S01]  /*7460*/  FFMA.FTZ R170, R4, UR11, -R212.reuse ;  /* 0x0000000b04aa7c23 */ /* 0x100fe200080108d4 */
[--C-:B------:R-:W-:Y:S01]  /*7470*/  FFMA.FTZ R13, R13, UR11, -R212.reuse ;  /* 0x0000000b0d0d7c23 */ /* 0x100fe200080108d4 */
[--C-:B------:R-:W-:Y:S01]  /*7480*/  FFMA.FTZ R15, R15, UR11, -R212.reuse ;  /* 0x0000000b0f0f7c23 */ /* 0x100fe200080108d4 */
[----:B------:R-:W-:Y:S01]  /*7490*/  FMUL.FTZ R14, R14, UR11 ;  /* 0x0000000b0e0e7c20 */ /* 0x000fe20008410000 */
[--C-:B------:R-:W-:Y:S01]  /*74a0*/  FFMA.FTZ R20, R20, UR11, -R212.reuse ;  /* 0x0000000b14147c23 */ /* 0x100fe200080108d4 */
[----:B------:R-:W2:Y:S01]  /*74b0*/  MUFU.TANH R177, R177 ;  /* 0x000000b100b17308 */ /* 0x000ea20000002400 */
[----:B0-----:R-:W-:Y:S01]  /*74c0*/  FMNMX.FTZ R169, R167, R168, !PT ;  /* 0x000000a8a7a97209 */ /* 0x001fe20007810000 */
[--C-:B------:R-:W-:Y:S01]  /*74d0*/  FFMA.FTZ R171, R155, UR11, -R212.reuse ;  /* 0x0000000b9bab7c23 */ /* 0x100fe200080108d4 */
[--C-:B------:R-:W-:Y:S01]  /*74e0*/  FFMA.FTZ R172, R156, UR11, -R212.reuse ;  /* 0x0000000b9cac7c23 */ /* 0x100fe200080108d4 */
[--C-:B------:R-:W-:Y:S01]  /*74f0*/  FFMA.FTZ R173, R157, UR11, -R212.reuse ;  /* 0x0000000b9dad7c23 */ /* 0x100fe200080108d4 */
[--C-:B------:R-:W-:Y:S01]  /*7500*/  FFMA.FTZ R174, R158, UR11, -R212.reuse ;  /* 0x0000000b9eae7c23 */ /* 0x100fe200080108d4 */
[--C-:B------:R-:W-:Y:S01]  /*7510*/  FFMA.FTZ R21, R21, UR11, -R212.reuse ;  /* 0x0000000b15157c23 */ /* 0x100fe200080108d4 */
[--C-:B------:R-:W-:Y:S01]  /*7520*/  FFMA.FTZ R178, R159, UR11, -R212.reuse ;  /* 0x0000000b9fb27c23 */ /* 0x100fe200080108d4 */
[----:B------:R-:W0:Y:S01]  /*7530*/  MUFU.TANH R175, R175 ;  /* 0x000000af00af7308 */ /* 0x000e220000002400 */
[----:B-1----:R-:W-:Y:S01]  /*7540*/  FMNMX.FTZ R168, R176, R169, !PT ;  /* 0x000000a9b0a87209 */ /* 0x002fe20007810000 */
[--C-:B------:R-:W-:Y:S01]  /*7550*/  FFMA.FTZ R181, R160, UR11, -R212.reuse ;  /* 0x0000000ba0b57c23 */ /* 0x100fe200080108d4 */
[--C-:B------:R-:W-:Y:S01]  /*7560*/  FFMA.FTZ R182, R161, UR11, -R212.reuse ;  /* 0x0000000ba1b67c23 */ /* 0x100fe200080108d4 */
[----:B------:R-:W-:-:S04]  /*7570*/  FFMA.FTZ R211, R164, UR11, -R212 ;  /* 0x0000000ba4d37c23 */ /* 0x000fc800080108d4 */
        /* <DEDUP_REMOVED lines=8> */
[----:B------:R-:W2:Y:S01]  /*7600*/  MUFU.EX2 R14, R14 ;  /* 0x0000000e000e7308 */ /* 0x000ea20000000800 */
[----:B0-----:R-:W-:Y:S01]  /*7610*/  FMNMX.FTZ R4, R210, R169, !PT ;  /* 0x000000a9d2047209 */ /* 0x001fe20007810000 */
[----:B------:R-:W-:-:S06]  /*7620*/  FFMA.FTZ R169, R153, UR11, -R212 ;  /* 0x0000000b99a97c23 */ /* 0x000fcc00080108d4 */
[----:B------:R0:W-:Y:S01]  /*7630*/  MUFU.EX2 R168, R170 ;  /* 0x000000aa00a87308 */ /* 0x0001e20000000800 */
[----:B-1----:R-:W-:-:S05]  /*7640*/  FMNMX.FTZ R4, R183, R4, !PT ;  /* 0x00000004b7047209 */ /* 0x002fca0007810000 */
[----:B------:R-:W1:Y:S02]  /*7650*/  SHFL.BFLY PT, R153, R4, 0x2, 0x1f ;  /* 0x0c401f0004997f89 */ /* 0x000e6400000e0000 */
[----:B------:R-:W-:Y:S01]  /*7660*/  MUFU.EX2 R13, R13 ;  /* 0x0000000d000d7308 */ /* 0x000fe20000000800 */
[--C-:B0-----:R-:W-:Y:S01]  /*7670*/  FFMA.FTZ R170, R154, UR11, -R212.reuse ;  /* 0x0000000b9aaa7c23 */ /* 0x101fe200080108d4 */
[----:B------:R-:W-:Y:S02]  /*7680*/  IMAD.U32 R154, RZ, RZ, UR7 ;  /* 0x00000007ff9a7e24 */ /* 0x000fe4000f8e00ff */
[----:B------:R-:W-:Y:S01]  /*7690*/  FFMA.FTZ R212, R152, UR11, -R212 ;  /* 0x0000000b98d47c23 */ /* 0x000fe200080108d4 */
[-C--:B--2---:R-:W-:Y:S01]  /*76a0*/  FMUL.FTZ R24, R24, R14.reuse ;  /* 0x0000000e18187220 */ /* 0x084fe20000410000 */
        /* <DEDUP_REMOVED lines=44> */
[----:B-1----:R-:W-:Y:S01]  /*7970*/  F2FP.F16.F32.PACK_AB R156, R170, R169 ;  /* 0x000000a9aa9c723e */ /* 0x002fe200000000ff */
[----:B------:R-:W-:Y:S01]  /*7980*/  FMUL.FTZ R97, R97, R14 ;  /* 0x0000000e61617220 */ /* 0x000fe20000410000 */
[----:B0-----:R-:W-:Y:S01]  /*7990*/  FMNMX.FTZ R4, R153, R4, !PT ;  /* 0x0000000499047209 */ /* 0x001fe20007810000 */
[-C--:B------:R-:W-:Y:S01]  /*79a0*/  FMUL.FTZ R100, R100, R14.reuse ;  /* 0x0000000e64647220 */ /* 0x080fe20000410000 */
[----:B------:R-:W-:Y:S01]  /*79b0*/  IADD3 R153, -R19, RZ, RZ ;  /* 0x000000ff13997210 */ /* 0x000fe20007ffe1ff */
[-C--:B------:R-:W-:Y:S01]  /*79c0*/  FMUL.FTZ R101, R101, R14.reuse ;  /* 0x0000000e65657220 */ /* 0x080fe20000410000 */
[-C--:B------:R-:W-:Y:S01]  /*79d0*/  FMUL.FTZ R104, R104, R14.reuse ;  /* 0x0000000e68687220 */ /* 0x080fe20000410000 */
[----:B------:R-:W-:Y:S01]  /*79e0*/  FADD.FTZ R9, -R4, R9 ;  /* 0x0000000904097221 */ /* 0x000fe20000010100 */
[----:B------:R-:W-:Y:S01]  /*79f0*/  ISETP.NE.AND P2, PT, R18, R153, PT ;  /* 0x000000991200720c */ /* 0x000fe20003f45270 */
[----:B------:R-:W-:Y:S01]  /*7a00*/  FMUL.FTZ R152, R4, UR11 ;  /* 0x0000000b04987c20 */ /* 0x000fe20008410000 */
[----:B------:R-:W-:Y:S01]  /*7a10*/  MUFU.EX2 R173, R173 ;  /* 0x000000ad00ad7308 */ /* 0x000fe20000000800 */
[----:B------:R-:W-:Y:S01]  /*7a20*/  FMUL.FTZ R9, R9, UR11 ;  /* 0x0000000b09097c20 */ /* 0x000fe20008410000 */
[----:B------:R-:W-:Y:S01]  /*7a30*/  FMUL.FTZ R105, R105, R14 ;  /* 0x0000000e69697220 */ /* 0x000fe20000410000 */
[--C-:B------:R-:W-:Y:S01]  /*7a40*/  FFMA.FTZ R213, R10, UR11, -R152.reuse ;  /* 0x0000000b0ad57c23 */ /* 0x100fe20008010898 */
[--C-:B------:R-:W-:Y:S01]  /*7a50*/  FFMA.FTZ R219, R176, UR11, -R152.reuse ;  /* 0x0000000bb0db7c23 */ /* 0x100fe20008010898 */
[--C-:B------:R-:W-:Y:S01]  /*7a60*/  FFMA.FTZ R10, R11, UR11, -R152.reuse ;  /* 0x0000000b0b0a7c23 */ /* 0x100fe20008010898 */
[--C-:B------:R-:W-:Y:S01]  /*7a70*/  FFMA.FTZ R176, R177, UR11, -R152.reuse ;  /* 0x0000000bb1b07c23 */ /* 0x100fe20008010898 */
[--C-:B------:R-:W-:Y:S01]  /*7a80*/  FFMA.FTZ R8, R8, UR11, -R152.reuse ;  /* 0x0000000b08087c23 */ /* 0x100fe20008010898 */
[----:B------:R-:W0:Y:S01]  /*7a90*/  MUFU.EX2 R9, R9 ;  /* 0x0000000900097308 */ /* 0x000e220000000800 */
[--C-:B------:R-:W-:Y:S01]  /*7aa0*/  FFMA.FTZ R11, R12, UR11, -R152.reuse ;  /* 0x0000000b0c0b7c23 */ /* 0x100fe20008010898 */
[----:B------:R-:W-:Y:S01]  /*7ab0*/  FFMA.FTZ R177, R180, UR11, -R152 ;  /* 0x0000000bb4b17c23 */ /* 0x000fe20008010898 */
[----:B------:R-:W-:-:S02]  /*7ac0*/  @!P2 IMAD R153, R154, 0x40, R17 ;  /* 0x000000409a99a824 */ /* 0x000fc400078e0211 */
[--C-:B------:R-:W-:Y:S01]  /*7ad0*/  FFMA.FTZ R12, R162, UR11, -R152.reuse ;  /* 0x0000000ba20c7c23 */ /* 0x100fe20008010898 */
[--C-:B------:R-:W-:Y:S01]  /*7ae0*/  FFMA.FTZ R215, R163, UR11, -R152.reuse ;  /* 0x0000000ba3d77c23 */ /* 0x100fe20008010898 */
[--C-:B------:R-:W-:Y:S01]  /*7af0*/  FFMA.FTZ R214, R165, UR11, -R152.reuse ;  /* 0x0000000ba5d67c23 */ /* 0x100fe20008010898 */
[--C-:B------:R-:W-:Y:S01]  /*7b00*/  FFMA.FTZ R217, R166, UR11, -R152.reuse ;  /* 0x0000000ba6d97c23 */ /* 0x100fe20008010898 */
[----:B------:R-:W-:Y:S01]  /*7b10*/  @!P2 LEA R153, R153, UR40, 0x2 ;  /* 0x000000289999ac11 */ /* 0x000fe2000f8e10ff */
[--C-:B------:R-:W-:Y:S01]  /*7b20*/  FFMA.FTZ R180, R179, UR11, -R152.reuse ;  /* 0x0000000bb3b47c23 */ /* 0x100fe20008010898 */
[--C-:B------:R-:W-:Y:S01]  /*7b30*/  FFMA.FTZ R216, R167, UR11, -R152.reuse ;  /* 0x0000000ba7d87c23 */ /* 0x100fe20008010898 */
[--C-:B------:R-:W-:Y:S01]  /*7b40*/  FFMA.FTZ R175, R175, UR11, -R152.reuse ;  /* 0x0000000bafaf7c23 */ /* 0x100fe20008010898 */
[--C-:B------:R-:W-:Y:S01]  /*7b50*/  FFMA.FTZ R179, R210, UR11, -R152.reuse ;  /* 0x0000000bd2b37c23 */ /* 0x100fe20008010898 */
[----:B------:R-:W-:Y:S01]  /*7b60*/  FFMA.FTZ R210, R183, UR11, -R152 ;  /* 0x0000000bb7d27c23 */ /* 0x000fe20008010898 */
[----:B------:R-:W-:Y:S01]  /*7b70*/  @!P2 STS [R153+0x38400], R14 ;  /* 0x0384000e9900a388 */ /* 0x000fe20000000800 */
[----:B------:R-:W-:Y:S01]  /*7b80*/  MUFU.EX2 R8, R8 ;  /* 0x0000000800087308 */ /* 0x000fe20000000800 */
[----:B------:R-:W-:Y:S01]  /*7b90*/  F2FP.F16.F32.PACK_AB R152, R168, R13 ;  /* 0x0000000da898723e */ /* 0x000fe200000000ff */
[----:B0-----:R-:W-:Y:S01]  /*7ba0*/  FMUL.FTZ R26, R26, R9 ;  /* 0x000000091a1a7220 */ /* 0x001fe20000410000 */
[----:B------:R0:W-:Y:S01]  /*7bb0*/  @!P2 STS [R153+0x38420], R9 ;  /* 0x038420099900a388 */ /* 0x0001e20000000800 */
[----:B------:R-:W-:Y:S01]  /*7bc0*/  F2FP.F16.F32.PACK_AB R154, R20, R15 ;  /* 0x0000000f149a723e */ /* 0x000fe200000000ff */
[----:B------:R-:W-:Y:S01]  /*7bd0*/  FMUL.FTZ R27, R27, R9 ;  /* 0x000000091b1b7220 */ /* 0x000fe20000410000 */
[----:B------:R-:W-:Y:S01]  /*7be0*/  F2FP.F16.F32.PACK_AB R158, R172, R171 ;  /* 0x000000abac9e723e */ /* 0x000fe200000000ff */
        /* <DEDUP_REMOVED lines=66> */
[----:B-1----:R-:W-:Y:S01]  /*8010*/  F2FP.F16.F32.PACK_AB R159, R217, R214 ;  /* 0x000000d6d99f723e */ /* 0x002fe200000000ff */
[-C--:B------:R-:W-:Y:S01]  /*8020*/  FMUL.FTZ R121, R121, R14.reuse ;  /* 0x0000000e79797220 */ /* 0x080fe20000410000 */
[-C--:B------:R-:W-:Y:S01]  /*8030*/  FMUL.FTZ R122, R122, R9.reuse ;  /* 0x000000097a7a7220 */ /* 0x080fe20000410000 */
[-C--:B------:R-:W-:Y:S01]  /*8040*/  FMUL.FTZ R123, R123, R9.reuse ;  /* 0x000000097b7b7220 */ /* 0x080fe20000410000 */
[-C--:B------:R-:W-:Y:S01]  /*8050*/  FMUL.FTZ R124, R124, R14.reuse ;  /* 0x0000000e7c7c7220 */ /* 0x080fe20000410000 */
[-C--:B------:R-:W-:Y:S01]  /*8060*/  FMUL.FTZ R125, R125, R14.reuse ;  /* 0x0000000e7d7d7220 */ /* 0x080fe20000410000 */
[----:B------:R-:W-:Y:S01]  /*8070*/  FMUL.FTZ R126, R126, R9 ;  /* 0x000000097e7e7220 */ /* 0x000fe20000410000 */
        /* <DEDUP_REMOVED lines=16> */
[----:B------:R-:W0:Y:S01]  /*8180*/  MUFU.EX2 R219, R219 ;  /* 0x000000db00db7308 */ /* 0x000e220000000800 */
[----:B-1----:R-:W-:Y:S01]  /*8190*/  F2FP.F16.F32.PACK_AB R162, R178, R21 ;  /* 0x00000015b2a2723e */ /* 0x002fe200000000ff */
        /* <DEDUP_REMOVED lines=17> */
[----:B------:R1:W-:Y:S01]  /*82b0*/  STSM.16.M88.4 [R185], R156 ;  /* 0x0000009cb9007844 */ /* 0x0003e20000000200 */
[----:B------:R-:W-:-:S02]  /*82c0*/  FFMA.FTZ R6, R9, R6, R8 ;  /* 0x0000000609067223 */ /* 0x000fc40000010008 */
[----:B------:R-:W-:Y:S02]  /*82d0*/  FADD.FTZ R168, R168, R5 ;  /* 0x00000005a8a87221 */ /* 0x000fe40000010000 */
[----:B------:R-:W-:Y:S01]  /*82e0*/  MUFU.EX2 R181, R181 ;  /* 0x000000b500b57308 */ /* 0x000fe20000000800 */
[----:B------:R-:W-:Y:S01]  /*82f0*/  FADD.FTZ R213, R213, R6 ;  /* 0x00000006d5d57221 */ /* 0x000fe20000010000 */
[----:B------:R-:W-:-:S03]  /*8300*/  FADD.FTZ R15, R15, R168 ;  /* 0x000000a80f0f7221 */ /* 0x000fc60000010000 */
[----:B------:R-:W-:Y:S01]  /*8310*/  FADD.FTZ R10, R10, R213 ;  /* 0x000000d50a0a7221 */ /* 0x000fe20000010000 */
[----:B------:R-:W-:Y:S02]  /*8320*/  FADD.FTZ R20, R20, R15 ;  /* 0x0000000f14147221 */ /* 0x000fe40000010000 */
[----:B------:R-:W0:Y:S01]  /*8330*/  MUFU.EX2 R182, R182 ;  /* 0x000000b600b67308 */ /* 0x000e220000000800 */
[----:B--2---:R-:W-:Y:S01]  /*8340*/  F2FP.F16.F32.PACK_AB R163, R175, R176 ;  /* 0x000000b0afa3723e */ /* 0x004fe200000000ff */
[----:B------:R-:W-:Y:S01]  /*8350*/  FADD.FTZ R11, R11, R10 ;  /* 0x0000000a0b0b7221 */ /* 0x000fe20000010000 */
[----:B------:R-:W-:-:S03]  /*8360*/  FADD.FTZ R169, R169, R20 ;  /* 0x00000014a9a97221 */ /* 0x000fc60000010000 */
[----:B------:R1:W-:Y:S01]  /*8370*/  STSM.16.M88.4 [R23], R160 ;  /* 0x000000a017007844 */ /* 0x0003e20000000200 */
[----:B------:R-:W-:Y:S01]  /*8380*/  FADD.FTZ R12, R12, R11 ;  /* 0x0000000b0c0c7221 */ /* 0x000fe20000010000 */
[----:B------:R-:W-:Y:S01]  /*8390*/  MUFU.EX2 R211, R211 ;  /* 0x000000d300d37308 */ /* 0x000fe20000000800 */
[----:B------:R-:W-:Y:S02]  /*83a0*/  FADD.FTZ R170, R170, R169 ;  /* 0x000000a9aaaa7221 */ /* 0x000fe40000010000 */
[----:B------:R-:W-:Y:S02]  /*83b0*/  FADD.FTZ R215, R215, R12 ;  /* 0x0000000cd7d77221 */ /* 0x000fe40000010000 */
[----:B------:R-:W-:Y:S02]  /*83c0*/  FADD.FTZ R171, R171, R170 ;  /* 0x000000aaabab7221 */ /* 0x000fe40000010000 */
[----:B------:R-:W-:Y:S01]  /*83d0*/  FADD.FTZ R214, R214, R215 ;  /* 0x000000d7d6d67221 */ /* 0x000fe20000010000 */
[----:B------:R-:W2:Y:S01]  /*83e0*/  MUFU.EX2 R212, R212 ;  /* 0x000000d400d47308 */ /* 0x000ea20000000800 */
[----:B0-----:R-:W-:Y:S01]  /*83f0*/  F2FP.F16.F32.PACK_AB R164, R182, R181 ;  /* 0x000000b5b6a4723e */ /* 0x001fe200000000ff */
[----:B------:R-:W-:Y:S01]  /*8400*/  FADD.FTZ R172, R172, R171 ;  /* 0x000000abacac7221 */ /* 0x000fe20000010000 */
[----:B------:R-:W-:-:S03]  /*8410*/  FADD.FTZ R217, R217, R214 ;  /* 0x000000d6d9d97221 */ /* 0x000fc60000010000 */
        /* <DEDUP_REMOVED lines=11> */
[----:B------:R-:W-:Y:S02]  /*84d0*/  FADD.FTZ R181, R181, R178 ;  /* 0x000000b2b5b57221 */ /* 0x000fe40000010000 */
[----:B------:R-:W-:Y:S02]  /*84e0*/  MUFU.EX2 R179, R179 ;  /* 0x000000b300b37308 */ /* 0x000fe40000000800 */
[----:B------:R-:W-:-:S04]  /*84f0*/  FADD.FTZ R182, R182, R181 ;  /* 0x000000b5b6b67221 */ /* 0x000fc80000010000 */
[----:B------:R-:W-:Y:S02]  /*8500*/  FADD.FTZ R5, R211, R182 ;  /* 0x000000b6d3057221 */ /* 0x000fe40000010000 */
[----:B------:R-:W2:Y:S01]  /*8510*/  MUFU.EX2 R210, R210 ;  /* 0x000000d200d27308 */ /* 0x000ea20000000800 */
[----:B0-----:R-:W-:Y:S01]  /*8520*/  F2FP.F16.F32.PACK_AB R165, R180, R177 ;  /* 0x000000b1b4a5723e */ /* 0x001fe200000000ff */
[----:B------:R-:W-:Y:S01]  /*8530*/  FADD.FTZ R177, R177, R176 ;  /* 0x000000b0b1b17221 */ /* 0x000fe20000010000 */
[----:B------:R-:W-:-:S03]  /*8540*/  FADD.FTZ R5, R212, R5 ;  /* 0x00000005d4057221 */ /* 0x000fc60000010000 */
[----:B------:R-:W-:Y:S01]  /*8550*/  FADD.FTZ R180, R180, R177 ;  /* 0x000000b1b4b47221 */ /* 0x000fe20000010000 */
[----:B--2---:R-:W-:-:S03]  /*8560*/  F2FP.F16.F32.PACK_AB R167, R210, R179 ;  /* 0x000000b3d2a7723e */ /* 0x004fc600000000ff */
[----:B------:R-:W-:Y:S02]  /*8570*/  FADD.FTZ R179, R179, R180 ;  /* 0x000000b4b3b37221 */ /* 0x000fe40000010000 */
[----:B------:R1:W-:Y:S01]  /*8580*/  STSM.16.M88.4 [R184], R164 ;  /* 0x000000a4b8007844 */ /* 0x0003e20000000200 */
[----:B------:R-:W-:Y:S01]  /*8590*/  WARPGROUP.ARRIVE ;  /* 0x00000000000079c5 */ /* 0x000fe20000000000 */
[----:B------:R-:W-:-:S05]  /*85a0*/  FADD.FTZ R6, R210, R179 ;  /* 0x000000b3d2067221 */ /* 0x000fca0000010000 */
[----:B------:R-:W-:Y:S01]  /*85b0*/  HGMMA.64x256x16.F32 R24, R152, gdesc[UR12].tnspB, R24, gsb0 ;  /* 0x43e0000c98187df0 */ /* 0x000fe20008000818 */
[----:B------:R-:W-:Y:S01]  /*85c0*/  UIADD3 UR14, UR14, 0x180, URZ ;  /* 0x000001800e0e7890 */ /* 0x000fe2000fffe03f */
[----:B------:R-:W-:Y:S01]  /*85d0*/  UMOV UR15, 0x40000040 ;  /* 0x40000040000f7882 */ /* 0x000fe20000000000 */
[----:B------:R-:W-:Y:S02]  /*85e0*/  WARPGROUP.DEPBAR.LE gsb0, 0x0 ;  /* 0x00008000000079c5 */ /* 0x000fe40000010000 */
[----:B------:R-:W-:-:S15]  /*85f0*/  WARPGROUP.ARRIVE ;  /* 0x00000000000079c5 */ /* 0x000fde0000000000 */
[----:B------:R-:W-:-:S08]  /*8600*/  NOP ;  /* 0x0000000000007918 */ /* 0x000fd00000000000 */
        /* <DEDUP_REMOVED lines=22> */
.L_x_4241:
[----:B------:R-:W-:Y:S01]  /*8770*/  UIADD3 UR6, UR6, 0x38860, URZ ;  /* 0x0003886006067890 */ /* 0x000fe2000fffe03f */
[----:B------:R-:W-:Y:S01]  /*8780*/  IMAD.MOV.U32 R9, RZ, RZ, R4 ;  /* 0x000000ffff097224 */ /* 0x000fe200078e0004 */
[----:B------:R-:W-:Y:S01]  /*8790*/  UMOV UR7, UR36 ;  /* 0x0000002400077c82 */ /* 0x000fe20008000000 */
[----:B------:R-:W-:Y:S01]  /*87a0*/  IMAD.MOV.U32 R14, RZ, RZ, R3 ;  /* 0x000000ffff0e7224 */ /* 0x000fe200078e0003 */
[----:B------:R-:W-:-:S09]  /*87b0*/  UPRMT UR6, UR39, 0x654, UR6 ;  /* 0x0000065427067896 */ /* 0x000fd20008000006 */
[----:B------:R-:W-:Y:S01]  /*87c0*/  SYNCS.ARRIVE.TRANS64.RED.A1T0 RZ, [UR6], RZ ;  /* 0x000000ffffff79a7 */ /* 0x000fe20008100406 */
[----:B------:R-:W-:Y:S05]  /*87d0*/  @P1 BRA `(.L_x_4242) ;  /* 0xffffffd000701947 */ /* 0x000fea000383ffff */
.L_x_4231:
[----:B------:R-:W0:Y:S01]  /*87e0*/  SHFL.BFLY PT, R0, R5, 0x2, 0x1f ;  /* 0x0c401f0005007f89 */ /* 0x000e2200000e0000 */
[----:B------:R-:W-:Y:S02]  /*87f0*/  IMAD.U32 R11, RZ, RZ, UR11 ;  /* 0x0000000bff0b7e24 */ /* 0x000fe4000f8e00ff */
[----:B------:R-:W-:Y:S01]  /*8800*/  IMAD.MOV.U32 R165, RZ, RZ, -0x800000 ;  /* 0xff800000ffa57424 */ /* 0x000fe200078e00ff */
[----:B------:R-:W1:Y:S01]  /*8810*/  SHFL.BFLY PT, R9, R6, 0x2, 0x1f ;  /* 0x0c401f0006097f89 */ /* 0x000e6200000e0000 */
[----:B------:R-:W-:Y:S01]  /*8820*/  VIADD R196, R196, 0x1 ;  /* 0x00000001c4c47836 */ /* 0x000fe20000000000 */
[----:B------:R-:W-:Y:S08]  /*8830*/  BAR.ARV 0x8, 0x100 ;  /* 0x0204000000007b1d */ /* 0x000ff00000002000 */
[----:B------:R-:W-:Y:S01]  /*8840*/  BAR.SYNC.DEFER_BLOCKING 0xf, 0x100 ;  /* 0x03c4000000007b1d */ /* 0x000fe20000010000 */
[----:B0-----:R-:W-:Y:S01]  /*8850*/  FADD.FTZ R8, R0, R5 ;  /* 0x0000000500087221 */ /* 0x001fe20000010000 */
[----:B------:R-:W-:-:S02]  /*8860*/  IMAD.MOV.U32 R0, RZ, RZ, RZ ;  /* 0x000000ffff007224 */ /* 0x000fc400078e00ff */
[----:B------:R-:W-:Y:S02]  /*8870*/  IMAD.MOV.U32 R5, RZ, RZ, RZ ;  /* 0x000000ffff057224 */ /* 0x000fe400078e00ff */
[----:B-1----:R-:W-:Y:S01]  /*8880*/  FADD.FTZ R9, R9, R6 ;  /* 0x0000000609097221 */ /* 0x002fe20000010000 */
[----:B------:R-:W0:Y:S01]  /*8890*/  SHFL.BFLY PT, R7, R8, 0x1, 0x1f ;  /* 0x0c201f0008077f89 */ /* 0x000e2200000e0000 */
[----:B------:R-:W-:Y:S01]  /*88a0*/  IMAD.U32 R6, RZ, RZ, UR36 ;  /* 0x00000024ff067e24 */ /* 0x000fe2000f8e00ff */
[----:B------:R-:W-:Y:S02]  /*88b0*/  UIADD3 UR36, UR36, 0x1, URZ ;  /* 0x0000000124247890 */ /* 0x000fe4000fffe03f */
[----:B------:R-:W1:Y:S02]  /*88c0*/  SHFL.BFLY PT, R10, R9, 0x1, 0x1f ;  /* 0x0c201f00090a7f89 */ /* 0x000e6400000e0000 */
[----:B------:R-:W-:-:S04]  /*88d0*/  UISETP.NE.AND UP0, UPT, UR36, 0x2, UPT ;  /* 0x000000022400788c */ /* 0x000fc8000bf05270 */
[----:B------:R-:W-:Y:S02]  /*88e0*/  USEL UR4, URZ, 0x1, UP0 ;  /* 0x000000013f047887 */ /* 0x000fe40008000000 */
[----:B------:R-:W-:-:S04]  /*88f0*/  USEL UR36, UR36, URZ, UP0 ;  /* 0x0000003f24247287 */ /* 0x000fc80008000000 */
[----:B------:R-:W-:Y:S01]  /*8900*/  LOP3.LUT R2, R2, UR4, RZ, 0x3c, !PT ;  /* 0x0000000402027c12 */ /* 0x000fe2000f8e3cff */
[----:B0-----:R-:W-:Y:S01]  /*8910*/  FADD.FTZ R20, R8, R7 ;  /* 0x0000000708147221 */ /* 0x001fe20000010000 */
[----:B------:R-:W-:-:S04]  /*8920*/  IMAD.MOV R7, RZ, RZ, -R19 ;  /* 0x000000ffff077224 */ /* 0x000fc800078e0a13 */
[----:B------:R-:W-:Y:S02]  /*8930*/  FSETP.NE.FTZ.AND P1, PT, R20, RZ, PT ;  /* 0x000000ff1400720b */ /* 0x000fe40003f35000 */
[----:B------:R-:W-:Y:S01]  /*8940*/  ISETP.NE.AND P0, PT, R18, R7, PT ;  /* 0x000000071200720c */ /* 0x000fe20003f05270 */
[----:B-1----:R-:W-:Y:S01]  /*8950*/  FADD.FTZ R7, R9, R10 ;  /* 0x0000000a09077221 */ /* 0x002fe20000010000 */
[----:B------:R-:W-:-:S04]  /*8960*/  IMAD.U32 R9, RZ, RZ, UR11 ;  /* 0x0000000bff097e24 */ /* 0x000fc8000f8e00ff */
[----:B------:R-:W-:-:S05]  /*8970*/  FSETP.NE.FTZ.AND P2, PT, R7, RZ, PT ;  /* 0x000000ff0700720b */ /* 0x000fca0003f55000 */
[----:B------:R-:W0:Y:S02]  /*8980*/  @P1 MUFU.RCP R0, R20 ;  /* 0x0000001400001308 */ /* 0x000e240000001000 */
[----:B------:R-:W-:-:S05]  /*8990*/  @!P0 IMAD R6, R6, 0x40, R17 ;  /* 0x0000004006068824 */ /* 0x000fca00078e0211 */
[----:B------:R-:W-:Y:S01]  /*89a0*/  @!P0 LEA R6, R6, UR40, 0x2 ;  /* 0x0000002806068c11 */ /* 0x000fe2000f8e10ff */
[----:B------:R-:W1:Y:S08]  /*89b0*/  @P2 MUFU.RCP R5, R7 ;  /* 0x0000000700052308 */ /* 0x000e700000001000 */
[----:B------:R-:W2:Y:S01]  /*89c0*/  @P1 MUFU.LG2 R20, R20 ;  /* 0x0000001400141308 */ /* 0x000ea20000000c00 */
[----:B0-----:R-:W-:Y:S01]  /*89d0*/  @!P0 STS [R6+0x38400], R0 ;  /* 0x0384000006008388 */ /* 0x001fe20000000800 */
[-C--:B------:R-:W-:Y:S01]  /*89e0*/  FMUL.FTZ R169, R37, R0.reuse ;  /* 0x0000000025a97220 */ /* 0x080fe20000410000 */
[-C--:B------:R-:W-:Y:S01]  /*89f0*/  FMUL.FTZ R175, R24, R0.reuse ;  /* 0x0000000018af7220 */ /* 0x080fe20000410000 */
[-C--:B------:R-:W-:Y:S01]  /*8a00*/  FMUL.FTZ R174, R28, R0.reuse ;  /* 0x000000001cae7220 */ /* 0x080fe20000410000 */
[-C--:B------:R-:W-:Y:S01]  /*8a10*/  FMUL.FTZ R173, R32, R0.reuse ;  /* 0x0000000020ad7220 */ /* 0x080fe20000410000 */
[-C--:B------:R-:W-:Y:S01]  /*8a20*/  FMUL.FTZ R8, R25, R0.reuse ;  /* 0x0000000019087220 */ /* 0x080fe20000410000 */
[-C--:B------:R-:W-:Y:S01]  /*8a30*/  FMUL.FTZ R10, R29, R0.reuse ;  /* 0x000000001d0a7220 */ /* 0x080fe20000410000 */
[----:B------:R0:W3:Y:S01]  /*8a40*/  @P2 MUFU.LG2 R21, R7 ;  /* 0x0000000700152308 */ /* 0x0000e20000000c00 */
        /* <DEDUP_REMOVED lines=9> */
[----:B0-----:R-:W-:Y:S01]  /*8ae0*/  @P2 FMUL.FTZ R7, R11, 0.69314718246459960938 ;  /* 0x3f3172180b072820 */ /* 0x001fe20000410000 */
[----:B-1----:R-:W-:Y:S01]  /*8af0*/  @P1 FMUL.FTZ R6, R9, 0.69314718246459960938 ;  /* 0x3f31721809061820 */ /* 0x002fe20000410000 */
        /* <DEDUP_REMOVED lines=52> */
[----:B------:R-:W-:-:S02]  /*8e40*/  IMAD.MOV.U32 R0, RZ, RZ, -0x800000 ;  /* 0xff800000ff007424 */ /* 0x000fc400078e00ff */
        /* <DEDUP_REMOVED lines=68> */
.L_x_4213:
[----:B------:R-:W1:Y:S08]  /*9290*/  S2UR UR39, SR_CgaCtaId ;  /* 0x00000000002779c3 */ /* 0x000e700000008800 */
[----:B------:R-:W-:Y:S06]  /*92a0*/  BAR.SYNC.DEFER_BLOCKING 0x5, 0x180 ;  /* 0x0146000000007b1d */ /* 0x000fec0000010000 */
[----:B------:R-:W-:Y:S01]  /*92b0*/  UMOV UR40, 0x400 ;  /* 0x0000040000287882 */ /* 0x000fe20000000000 */
[----:B------:R-:W-:Y:S01]  /*92c0*/  BSSY B0, `(.L_x_4243) ;  /* 0x00002e0000007945 */ /* 0x000fe20003800000 */
[----:B-1----:R-:W-:-:S09]  /*92d0*/  ULEA UR40, UR39, UR40, 0x18 ;  /* 0x0000002827287291 */ /* 0x002fd2000f8ec03f */
[----:B0-----:R-:W0:Y:S02]  /*92e0*/  LDS.128 R4, [UR40+0x388d0] ;  /* 0x0388d028ff047984 */ /* 0x001e240008000c00 */
[----:B0-----:R-:W-:Y:S01]  /*92f0*/  R2UR UR4, R5 ;  /* 0x00000000050472ca */ /* 0x001fe200000e0000 */
        /* <DEDUP_REMOVED lines=22> */
[----:B------:R-:W-:Y:S01]  /*9460*/  ULDC.64 UR6, c[0x0][0xd08] ;  /* 0x0003420000067ab9 */ /* 0x000fe20000000a00 */
[----:B------:R-:W-:Y:S01]  /*9470*/  F2FP.F16.F32.PACK_AB R33, R67, R33 ;  /* 0x000000214321723e */ /* 0x000fe200000000ff */
[----:B------:R-:W-:Y:S01]  /*9480*/  IMAD.WIDE R122, R201, 0x2, R176 ;  /* 0x00000002c97a7825 */ /* 0x000fe200078e02b0 */
[----:B------:R-:W-:-:S02]  /*9490*/  F2FP.F16.F32.PACK_AB R73, R75, R74 ;  /* 0x0000004a4b49723e */ /* 0x000fc400000000ff */
[----:B------:R-:W-:Y:S02]  /*94a0*/  F2FP.F16.F32.PACK_AB R80, R81, R80 ;  /* 0x000000505150723e */ /* 0x000fe400000000ff */
[C---:B------:R-:W-:Y:S02]  /*94b0*/  IADD3 R179, P1, R122.reuse, 0x20, RZ ;  /* 0x000000207ab37810 */ /* 0x040fe40007f3e0ff */
[C---:B------:R-:W-:Y:S02]  /*94c0*/  IADD3 R48, P6, R122.reuse, 0x2020, RZ ;  /* 0x000020207a307810 */ /* 0x040fe40007fde0ff */
[----:B------:R-:W-:Y:S01]  /*94d0*/  LOP3.LUT R20, R179, 0x380, RZ, 0xc0, !PT ;  /* 0x00000380b3147812 */ /* 0x000fe200078ec0ff */
[--C-:B------:R-:W-:Y:S01]  /*94e0*/  IMAD.X R21, RZ, RZ, R123.reuse, P1 ;  /* 0x000000ffff157224 */ /* 0x100fe200008e067b */
[----:B------:R-:W-:Y:S01]  /*94f0*/  IADD3 R183, P4, R122, 0x60, RZ ;  /* 0x000000607ab77810 */ /* 0x000fe20007f9e0ff */
[----:B------:R-:W-:Y:S01]  /*9500*/  IMAD.X R49, RZ, RZ, R123, P6 ;  /* 0x000000ffff317224 */ /* 0x000fe200030e067b */
[----:B------:R-:W-:-:S02]  /*9510*/  SHF.R.U64 R20, R20, 0x3, RZ ;  /* 0x0000000314147819 */ /* 0x000fc400000012ff */
[----:B------:R-:W-:Y:S02]  /*9520*/  IADD3 R181, P0, R122, 0x40, RZ ;  /* 0x000000407ab57810 */ /* 0x000fe40007f1e0ff */
[----:B------:R-:W-:Y:S02]  /*9530*/  LOP3.LUT R20, R20, R179, RZ, 0x3c, !PT ;  /* 0x000000b314147212 */ /* 0x000fe400078e3cff */
[----:B------:R-:W-:Y:S01]  /*9540*/  LOP3.LUT R179, R48, 0x380, RZ, 0xc0, !PT ;  /* 0x0000038030b37812 */ /* 0x000fe200078ec0ff */
[--C-:B------:R-:W-:Y:S01]  /*9550*/  IMAD.X R37, RZ, RZ, R123.reuse, P0 ;  /* 0x000000ffff257224 */ /* 0x100fe200000e067b */
[C---:B------:R-:W-:Y:S02]  /*9560*/  IADD3 R211, P3, R122.reuse, 0x2000, RZ ;  /* 0x000020007ad37810 */ /* 0x040fe40007f7e0ff */
[C---:B------:R-:W-:Y:S02]  /*9570*/  IADD3 R56, P2, R122.reuse, 0x2060, RZ ;  /* 0x000020607a387810 */ /* 0x040fe40007f5e0ff */
[----:B------:R-:W-:Y:S01]  /*9580*/  LOP3.LUT R40, R183, 0x380, RZ, 0xc0, !PT ;  /* 0x00000380b7287812 */ /* 0x000fe200078ec0ff */
[--C-:B------:R-:W-:Y:S01]  /*9590*/  IMAD.X R45, RZ, RZ, R123.reuse, P3 ;  /* 0x000000ffff2d7224 */ /* 0x100fe200018e067b */
[----:B------:R-:W-:Y:S01]  /*95a0*/  IADD3 R60, P1, R122, 0x4000, RZ ;  /* 0x000040007a3c7810 */ /* 0x000fe20007f3e0ff */
[----:B------:R-:W-:Y:S01]  /*95b0*/  IMAD.X R57, RZ, RZ, R123, P2 ;  /* 0x000000ffff397224 */ /* 0x000fe200010e067b */
[----:B------:R-:W-:-:S02]  /*95c0*/  LOP3.LUT R36, R181, 0x380, RZ, 0xc0, !PT ;  /* 0x00000380b5247812 */ /* 0x000fc400078ec0ff */
[----:B------:R-:W-:Y:S01]  /*95d0*/  SHF.R.U64 R179, R179, 0x3, RZ ;  /* 0x00000003b3b37819 */ /* 0x000fe200000012ff */
[--C-:B------:R-:W-:Y:S01]  /*95e0*/  IMAD.X R61, RZ, RZ, R123.reuse, P1 ;  /* 0x000000ffff3d7224 */ /* 0x100fe200008e067b */
[C---:B------:R-:W-:Y:S02]  /*95f0*/  IADD3 R30, P0, R122.reuse, 0x4020, RZ ;  /* 0x000040207a1e7810 */ /* 0x040fe40007f1e0ff */
[----:B------:R-:W-:Y:S02]  /*9600*/  LOP3.LUT R44, R211, 0x380, RZ, 0xc0, !PT ;  /* 0x00000380d32c7812 */ /* 0x000fe400078ec0ff */
[C---:B------:R-:W-:Y:S01]  /*9610*/  LOP3.LUT R5, R122.reuse, 0x380, RZ, 0xc0, !PT ;  /* 0x000003807a057812 */ /* 0x040fe200078ec0ff */
[----:B------:R-:W-:Y:S01]  /*9620*/  IMAD.X R99, RZ, RZ, R123, P0 ;  /* 0x000000ffff637224 */ /* 0x000fe200000e067b */
[----:B------:R-:W-:Y:S02]  /*9630*/  IADD3 R52, P5, R122, 0x2040, RZ ;  /* 0x000020407a347810 */ /* 0x000fe40007fbe0ff */
[----:B------:R-:W-:-:S02]  /*9640*/  SHF.R.U64 R40, R40, 0x3, RZ ;  /* 0x0000000328287819 */ /* 0x000fc400000012ff */
[----:B------:R-:W-:Y:S01]  /*9650*/  SHF.R.U64 R36, R36, 0x3, RZ ;  /* 0x0000000324247819 */ /* 0x000fe200000012ff */
[--C-:B------:R-:W-:Y:S01]  /*9660*/  IMAD.X R53, RZ, RZ, R123.reuse, P5 ;  /* 0x000000ffff357224 */ /* 0x100fe200028e067b */
[C---:B------:R-:W-:Y:S02]  /*9670*/  IADD3 R4, P2, R122.reuse, 0x6040, RZ ;  /* 0x000060407a047810 */ /* 0x040fe40007f5e0ff */
[----:B------:R-:W-:Y:S02]  /*9680*/  LOP3.LUT R48, R179, R48, RZ, 0x3c, !PT ;  /* 0x00000030b3307212 */ /* 0x000fe400078e3cff */
[----:B------:R-:W-:Y:S01]  /*9690*/  IADD3 R26, P1, R122, 0x6060, RZ ;  /* 0x000060607a1a7810 */ /* 0x000fe20007f3e0ff */
[----:B------:R-:W-:Y:S01]  /*96a0*/  IMAD.X R119, RZ, RZ, R123, P2 ;  /* 0x000000ffff777224 */ /* 0x000fe200010e067b */
[----:B------:R-:W-:Y:S02]  /*96b0*/  SHF.R.U64 R44, R44, 0x3, RZ ;  /* 0x000000032c2c7819 */ /* 0x000fe400000012ff */
[----:B------:R-:W-:-:S02]  /*96c0*/  LOP3.LUT R179, R30, 0x380, RZ, 0xc0, !PT ;  /* 0x000003801eb37812 */ /* 0x000fc400078ec0ff */
[----:B------:R-:W-:Y:S02]  /*96d0*/  SHF.R.U64 R5, R5, 0x3, RZ ;  /* 0x0000000305057819 */ /* 0x000fe400000012ff */
[----:B------:R-:W-:Y:S02]  /*96e0*/  LOP3.LUT R40, R40, R183, RZ, 0x3c, !PT ;  /* 0x000000b728287212 */ /* 0x000fe400078e3cff */
[----:B------:R-:W-:Y:S02]  /*96f0*/  IADD3.X R41, RZ, R123, RZ, P4, !PT ;  /* 0x0000007bff297210 */ /* 0x000fe400027fe4ff */
[----:B------:R-:W-:Y:S02]  /*9700*/  LOP3.LUT R36, R36, R181, RZ, 0x3c, !PT ;  /* 0x000000b524247212 */ /* 0x000fe400078e3cff */
[----:B------:R-:W-:Y:S02]  /*9710*/  LOP3.LUT R183, R56, 0x380, RZ, 0xc0, !PT ;  /* 0x0000038038b77812 */ /* 0x000fe400078ec0ff */
[----:B------:R-:W-:-:S02]  /*9720*/  IADD3 R102, P4, R122, 0x4040, RZ ;  /* 0x000040407a667810 */ /* 0x000fc40007f9e0ff */
[C---:B------:R-:W-:Y:S02]  /*9730*/  IADD3 R106, P3, R122.reuse, 0x4060, RZ ;  /* 0x000040607a6a7810 */ /* 0x040fe40007f7e0ff */
[C---:B------:R-:W-:Y:S01]  /*9740*/  IADD3 R110, P6, R122.reuse, 0x6000, RZ ;  /* 0x000060007a6e7810 */ /* 0x040fe20007fde0ff */
[--C-:B------:R-:W-:Y:S01]  /*9750*/  IMAD.X R103, RZ, RZ, R123.reuse, P4 ;  /* 0x000000ffff677224 */ /* 0x100fe200020e067b */
[----:B------:R-:W-:Y:S01]  /*9760*/  IADD3 R3, P5, R122, 0x6020, RZ ;  /* 0x000060207a037810 */ /* 0x000fe20007fbe0ff */
[--C-:B------:R-:W-:Y:S01]  /*9770*/  IMAD.X R107, RZ, RZ, R123.reuse, P3 ;  /* 0x000000ffff6b7224 */ /* 0x100fe200018e067b */
[----:B------:R-:W-:Y:S01]  /*9780*/  LOP3.LUT R181, R52, 0x380, RZ, 0xc0, !PT ;  /* 0x0000038034b57812 */ /* 0x000fe200078ec0ff */
[--C-:B------:R-:W-:Y:S01]  /*9790*/  IMAD.X R111, RZ, RZ, R123.reuse, P6 ;  /* 0x000000ffff6f7224 */ /* 0x100fe200030e067b */
[----:B------:R-:W-:Y:S01]  /*97a0*/  LOP3.LUT R27, R4, 0x380, RZ, 0xc0, !PT ;  /* 0x00000380041b7812 */ /* 0x000fe200078ec0ff */
[----:B------:R-:W-:Y:S01]  /*97b0*/  IMAD.X R115, RZ, RZ, R123, P5 ;  /* 0x000000ffff737224 */ /* 0x000fe200028e067b */
[----:B------:R-:W-:-:S02]  /*97c0*/  LOP3.LUT R44, R44, R211, RZ, 0x3c, !PT ;  /* 0x000000d32c2c7212 */ /* 0x000fc400078e3cff */
[----:B------:R-:W-:Y:S02]  /*97d0*/  SHF.R.U64 R179, R179, 0x3, RZ ;  /* 0x00000003b3b37819 */ /* 0x000fe400000012ff */
[----:B------:R-:W-:Y:S02]  /*97e0*/  LOP3.LUT R175, R26, 0x380, RZ, 0xc0, !PT ;  /* 0x000003801aaf7812 */ /* 0x000fe400078ec0ff */
[----:B------:R-:W-:Y:S01]  /*97f0*/  LOP3.LUT R122, R5, R122, RZ, 0x3c, !PT ;  /* 0x0000007a057a7212 */ /* 0x000fe200078e3cff */
[----:B------:R-:W-:Y:S01]  /*9800*/  IMAD.X R5, RZ, RZ, R123, P1 ;  /* 0x000000ffff057224 */ /* 0x000fe200008e067b */
[----:B------:R-:W-:Y:S02]  /*9810*/  LOP3.LUT R211, R60, 0x380, RZ, 0xc0, !PT ;  /* 0x000003803cd37812 */ /* 0x000fe400078ec0ff */
[----:B------:R-:W-:Y:S02]  /*9820*/  SHF.R.U64 R183, R183, 0x3, RZ ;  /* 0x00000003b7b77819 */ /* 0x000fe400000012ff */
[----:B------:R-:W-:-:S02]  /*9830*/  SHF.R.U64 R181, R181, 0x3, RZ ;  /* 0x00000003b5b57819 */ /* 0x000fc400000012ff */
[----:B------:R-:W-:Y:S02]  /*9840*/  SHF.R.U64 R27, R27, 0x3, RZ ;  /* 0x000000031b1b7819 */ /* 0x000fe400000012ff */
[----:B------:R-:W-:Y:S02]  /*9850*/  LOP3.LUT R98, R179, R30, RZ, 0x3c, !PT ;  /* 0x0000001eb3627212 */ /* 0x000fe400078e3cff */
[----:B------:R-:W-:Y:S02]  /*9860*/  SHF.R.U64 R175, R175, 0x3, RZ ;  /* 0x00000003afaf7819 */ /* 0x000fe400000012ff */
[----:B------:R-:W-:Y:S02]  /*9870*/  SHF.R.U64 R211, R211, 0x3, RZ ;  /* 0x00000003d3d37819 */ /* 0x000fe400000012ff */
[----:B------:R-:W-:Y:S02]  /*9880*/  MOV R123, R122 ;  /* 0x0000007a007b7202 */ /* 0x000fe40000000f00 */
[----:B------:R-:W-:-:S02]  /*9890*/  LOP3.LUT R30, R3, 0x380, RZ, 0xc0, !PT ;  /* 0x00000380031e7812 */ /* 0x000fc400078ec0ff */
[----:B------:R-:W-:Y:S01]  /*98a0*/  LOP3.LUT R56, R183, R56, RZ, 0x3c, !PT ;  /* 0x00000038b7387212 */ /* 0x000fe200078e3cff */
[----:B------:R0:W-:Y:S01]  /*98b0*/  STSM.16.M88.4 [R123], R8 ;  /* 0x000000087b007844 */ /* 0x0001e20000000200 */
[----:B------:R-:W-:Y:S02]  /*98c0*/  LOP3.LUT R52, R181, R52, RZ, 0x3c, !PT ;  /* 0x00000034b5347212 */ /* 0x000fe400078e3cff */
[----:B------:R-:W-:Y:S02]  /*98d0*/  LOP3.LUT R183, R106, 0x380, RZ, 0xc0, !PT ;  /* 0x000003806ab77812 */ /* 0x000fe400078ec0ff */
[----:B------:R-:W-:Y:S02]  /*98e0*/  LOP3.LUT R118, R27, R4, RZ, 0x3c, !PT ;  /* 0x000000041b767212 */ /* 0x000fe400078e3cff */
[----:B------:R-:W-:Y:S02]  /*98f0*/  LOP3.LUT R181, R102, 0x380, RZ, 0xc0, !PT ;  /* 0x0000038066b57812 */ /* 0x000fe400078ec0ff */
[----:B------:R-:W-:-:S02]  /*9900*/  LOP3.LUT R4, R175, R26, RZ, 0x3c, !PT ;  /* 0x0000001aaf047212 */ /* 0x000fc400078e3cff */
[----:B------:R-:W-:Y:S02]  /*9910*/  LOP3.LUT R60, R211, R60, RZ, 0x3c, !PT ;  /* 0x0000003cd33c7212 */ /* 0x000fe400078e3cff */
[----:B------:R-:W-:Y:S02]  /*9920*/  SHF.R.U64 R30, R30, 0x3, RZ ;  /* 0x000000031e1e7819 */ /* 0x000fe400000012ff */
[----:B------:R-:W-:Y:S02]  /*9930*/  LOP3.LUT R211, R110, 0x380, RZ, 0xc0, !PT ;  /* 0x000003806ed37812 */ /* 0x000fe400078ec0ff */
[----:B------:R-:W-:Y:S02]  /*9940*/  SHF.R.U64 R183, R183, 0x3, RZ ;  /* 0x00000003b7b77819 */ /* 0x000fe400000012ff */
[----:B------:R-:W-:Y:S02]  /*9950*/  MOV R122, R20 ;  /* 0x00000014007a7202 */ /* 0x000fe40000000f00 */
[----:B0-----:R-:W-:-:S02]  /*9960*/  F2FP.F16.F32.PACK_AB R8, R171, R173 ;  /* 0x000000adab08723e */ /* 0x001fc400000000ff */
[----:B------:R-:W-:Y:S02]  /*9970*/  F2FP.F16.F32.PACK_AB R9, R35, R34 ;  /* 0x000000222309723e */ /* 0x000fe400000000ff */
[----:B------:R-:W-:Y:S02]  /*9980*/  F2FP.F16.F32.PACK_AB R10, R169, R172 ;  /* 0x000000aca90a723e */ /* 0x000fe400000000ff */
[----:B------:R-:W-:Y:S02]  /*9990*/  F2FP.F16.F32.PACK_AB R11, R39, R38 ;  /* 0x00000026270b723e */ /* 0x000fe400000000ff */
[----:B------:R-:W-:Y:S02]  /*99a0*/  SHF.R.U64 R181, R181, 0x3, RZ ;  /* 0x00000003b5b57819 */ /* 0x000fe400000012ff */
[----:B------:R-:W-:Y:S01]  /*99b0*/  MOV R37, R36 ;  /* 0x0000002400257202 */ /* 0x000fe20000000f00 */
[----:B------:R0:W-:Y:S01]  /*99c0*/  STSM.16.M88.4 [R122], R8 ;  /* 0x000000087a007844 */ /* 0x0001e20000000200 */
[----:B------:R-:W-:-:S02]  /*99d0*/  LOP3.LUT R114, R30, R3, RZ, 0x3c, !PT ;  /* 0x000000031e727212 */ /* 0x000fc400078e3cff */
[----:B------:R-:W-:Y:S01]  /*99e0*/  MOV R40, R40 ;  /* 0x0000002800287202 */ /* 0x000fe20000000f00 */
[----:B------:R-:W-:Y:S01]  /*99f0*/  STSM.16.M88.4 [R37], R12 ;  /* 0x0000000c25007844 */ /* 0x000fe20000000200 */
[----:B------:R-:W-:Y:S02]  /*9a00*/  F2FP.F16.F32.PACK_AB R26, R160, R164 ;  /* 0x000000a4a01a723e */ /* 0x000fe400000000ff */
[----:B------:R-:W-:Y:S02]  /*9a10*/  F2FP.F16.F32.PACK_AB R27, R55, R54 ;  /* 0x00000036371b723e */ /* 0x000fe400000000ff */
[----:B------:R-:W-:Y:S02]  /*9a20*/  MOV R36, R4 ;  /* 0x0000000400247202 */ /* 0x000fe40000000f00 */
[----:B------:R-:W-:Y:S01]  /*9a30*/  SHF.R.U64 R211, R211, 0x3, RZ ;  /* 0x00000003d3d37819 */ /* 0x000fe200000012ff */
[----:B------:R-:W1:Y:S01]  /*9a40*/  LDC.64 R4, c[0x0][0xd00] ;  /* 0x00034000ff047b82 */ /* 0x000e620000000a00 */
[----:B------:R-:W-:Y:S01]  /*9a50*/  MOV R44, R44 ;  /* 0x0000002c002c7202 */ /* 0x000fe20000000f00 */
[----:B------:R-:W-:Y:S01]  /*9a60*/  STSM.16.M88.4 [R40], R24 ;  /* 0x0000001828007844 */ /* 0x000fe20000000200 */
[----:B------:R-:W-:-:S02]  /*9a70*/  F2FP.F16.F32.PACK_AB R30, R32, R158 ;  /* 0x0000009e201e723e */ /* 0x000fc400000000ff */
[----:B------:R-:W-:Y:S02]  /*9a80*/  LOP3.LUT R106, R183, R106, RZ, 0x3c, !PT ;  /* 0x0000006ab76a7212 */ /* 0x000fe400078e3cff */
[----:B------:R-:W-:Y:S01]  /*9a90*/  MOV R48, R48 ;  /* 0x0000003000307202 */ /* 0x000fe20000000f00 */
[----:B------:R-:W-:Y:S01]  /*9aa0*/  STSM.16.M88.4 [R44], R28 ;  /* 0x0000001c2c007844 */ /* 0x000fe20000000200 */
[----:B------:R-:W-:Y:S01]  /*9ab0*/  F2FP.F16.F32.PACK_AB R32, R65, R152 ;  /* 0x000000984120723e */ /* 0x000fe200000000ff */
[----:B0-----:R-:W0:Y:S01]  /*9ac0*/  LDC.64 R8, c[0x0][0xd00] ;  /* 0x00034000ff087b82 */ /* 0x001e220000000a00 */
[----:B------:R-:W-:Y:S02]  /*9ad0*/  F2FP.F16.F32.PACK_AB R34, R69, R68 ;  /* 0x000000444522723e */ /* 0x000fe400000000ff */
[----:B------:R-:W-:Y:S02]  /*9ae0*/  F2FP.F16.F32.PACK_AB R35, R71, R70 ;  /* 0x000000464723723e */ /* 0x000fe400000000ff */
[----:B------:R-:W-:-:S02]  /*9af0*/  LOP3.LUT R102, R181, R102, RZ, 0x3c, !PT ;  /* 0x00000066b5667212 */ /* 0x000fc400078e3cff */
[----:B------:R-:W-:Y:S01]  /*9b00*/  MOV R52, R52 ;  /* 0x0000003400347202 */ /* 0x000fe20000000f00 */
        /* <DEDUP_REMOVED lines=10> */
[----:B------:R-:W-:Y:S01]  /*9bb0*/  F2FP.F16.F32.PACK_AB R96, R97, R96 ;  /* 0x000000606160723e */ /* 0x000fe200000000ff */
[----:B------:R-:W-:Y:S01]  /*9bc0*/  STSM.16.M88.4 [R56], R80 ;  /* 0x0000005038007844 */ /* 0x000fe20000000200 */
[----:B------:R-:W-:Y:S02]  /*9bd0*/  LOP3.LUT R110, R211, R110, RZ, 0x3c, !PT ;  /* 0x0000006ed36e7212 */ /* 0x000fe400078e3cff */
[----:B------:R-:W-:-:S02]  /*9be0*/  F2FP.F16.F32.PACK_AB R104, R105, R104 ;  /* 0x000000686968723e */ /* 0x000fc400000000ff */
[----:B------:R-:W-:Y:S02]  /*9bf0*/  F2FP.F16.F32.PACK_AB R112, R113, R112 ;  /* 0x000000707170723e */ /* 0x000fe400000000ff */
[----:B------:R-:W-:Y:S02]  /*9c00*/  F2FP.F16.F32.PACK_AB R120, R121, R120 ;  /* 0x000000787978723e */ /* 0x000fe400000000ff */
[----:B------:R-:W-:Y:S02]  /*9c10*/  F2FP.F16.F32.PACK_AB R128, R129, R128 ;  /* 0x000000808180723e */ /* 0x000fe400000000ff */
[----:B------:R-:W-:Y:S02]  /*9c20*/  F2FP.F16.F32.PACK_AB R136, R137, R136 ;  /* 0x000000888988723e */ /* 0x000fe400000000ff */
[----:B------:R-:W-:Y:S01]  /*9c30*/  F2FP.F16.F32.PACK_AB R144, R145, R144 ;  /* 0x000000909190723e */ /* 0x000fe200000000ff */
[----:B------:R-:W-:Y:S01]  /*9c40*/  ULDC UR5, c[0x0][0xb88] ;  /* 0x0002e20000057ab9 */ /* 0x000fe20000000800 */
[----:B------:R-:W-:Y:S01]  /*9c50*/  MOV R60, R60 ;  /* 0x0000003c003c7202 */ /* 0x000fe20000000f00 */
[----:B0-----:R-:W-:Y:S01]  /*9c60*/  IMAD.WIDE R8, R186, 0x4, R8 ;  /* 0x00000004ba087825 */ /* 0x001fe200078e0208 */
[----:B------:R-:W-:-:S02]  /*9c70*/  MOV R3, R98 ;  /* 0x0000006200037202 */ /* 0x000fc40000000f00 */
[----:B------:R-:W-:Y:S02]  /*9c80*/  F2FP.F16.F32.PACK_AB R90, R93, R92 ;  /* 0x0000005c5d5a723e */ /* 0x000fe400000000ff */
[----:B------:R-:W-:Y:S02]  /*9c90*/  F2FP.F16.F32.PACK_AB R91, R95, R94 ;  /* 0x0000005e5f5b723e */ /* 0x000fe400000000ff */
[----:B------:R-:W-:Y:S02]  /*9ca0*/  MOV R21, R106 ;  /* 0x0000006a00157202 */ /* 0x000fe40000000f00 */
[----:B------:R-:W-:Y:S01]  /*9cb0*/  F2FP.F16.F32.PACK_AB R97, R46, R42 ;  /* 0x0000002a2e61723e */ /* 0x000fe200000000ff */
[----:B------:R-:W-:Y:S01]  /*9cc0*/  STSM.16.M88.4 [R60], R88 ;  /* 0x000000583c007844 */ /* 0x000fe20000000200 */
[----:B------:R-:W-:Y:S02]  /*9cd0*/  F2FP.F16.F32.PACK_AB R98, R101, R100 ;  /* 0x000000646562723e */ /* 0x000fe400000000ff */
[----:B------:R-:W-:-:S02]  /*9ce0*/  F2FP.F16.F32.PACK_AB R99, R58, R50 ;  /* 0x000000323a63723e */ /* 0x000fc400000000ff */
[----:B------:R-:W-:Y:S02]  /*9cf0*/  MOV R102, R102 ;  /* 0x0000006600667202 */ /* 0x000fe40000000f00 */
[----:B------:R-:W-:Y:S01]  /*9d00*/  MOV R20, R114 ;  /* 0x0000007200147202 */ /* 0x000fe20000000f00 */
[----:B------:R0:W-:Y:S01]  /*9d10*/  STSM.16.M88.4 [R3], R96 ;  /* 0x0000006003007844 */ /* 0x0001e20000000200 */
[----:B------:R-:W-:Y:S02]  /*9d20*/  F2FP.F16.F32.PACK_AB R105, R66, R64 ;  /* 0x000000404269723e */ /* 0x000fe400000000ff */
[----:B------:R-:W-:Y:S02]  /*9d30*/  F2FP.F16.F32.PACK_AB R106, R109, R108 ;  /* 0x0000006c6d6a723e */ /* 0x000fe400000000ff */
[----:B------:R-:W-:Y:S02]  /*9d40*/  F2FP.F16.F32.PACK_AB R107, R154, R153 ;  /* 0x000000999a6b723e */ /* 0x000fe400000000ff */
[----:B------:R-:W-:-:S02]  /*9d50*/  F2FP.F16.F32.PACK_AB R113, R156, R155 ;  /* 0x0000009b9c71723e */ /* 0x000fc400000000ff */
[----:B------:R-:W-:Y:S01]  /*9d60*/  F2FP.F16.F32.PACK_AB R114, R117, R116 ;  /* 0x000000747572723e */ /* 0x000fe200000000ff */
[----:B------:R-:W-:Y:S01]  /*9d70*/  STSM.16.M88.4 [R102], R104 ;  /* 0x0000006866007844 */ /* 0x000fe20000000200 */
[----:B------:R-:W-:Y:S02]  /*9d80*/  F2FP.F16.F32.PACK_AB R115, R159, R157 ;  /* 0x0000009d9f73723e */ /* 0x000fe400000000ff */
[----:B------:R-:W-:Y:S02]  /*9d90*/  MOV R110, R110 ;  /* 0x0000006e006e7202 */ /* 0x000fe40000000f00 */
[----:B------:R-:W-:Y:S01]  /*9da0*/  F2FP.F16.F32.PACK_AB R121, R162, R161 ;  /* 0x000000a1a279723e */ /* 0x000fe200000000ff */
[----:B------:R-:W-:Y:S01]  /*9db0*/  STSM.16.M88.4 [R21], R112 ;  /* 0x0000007015007844 */ /* 0x000fe20000000200 */
[----:B------:R-:W-:Y:S02]  /*9dc0*/  F2FP.F16.F32.PACK_AB R122, R125, R124 ;  /* 0x0000007c7d7a723e */ /* 0x000fe400000000ff */
[----:B------:R-:W-:-:S02]  /*9dd0*/  F2FP.F16.F32.PACK_AB R123, R127, R126 ;  /* 0x0000007e7f7b723e */ /* 0x000fc400000000ff */
[----:B------:R-:W-:Y:S02]  /*9de0*/  F2FP.F16.F32.PACK_AB R129, R131, R130 ;  /* 0x000000828381723e */ /* 0x000fe400000000ff */
[----:B------:R-:W-:Y:S01]  /*9df0*/  F2FP.F16.F32.PACK_AB R130, R133, R132 ;  /* 0x000000848582723e */ /* 0x000fe200000000ff */
[----:B------:R-:W-:Y:S01]  /*9e00*/  STSM.16.M88.4 [R110], R120 ;  /* 0x000000786e007844 */ /* 0x000fe20000000200 */
[----:B------:R-:W-:Y:S02]  /*9e10*/  F2FP.F16.F32.PACK_AB R131, R135, R134 ;  /* 0x000000868783723e */ /* 0x000fe400000000ff */
[----:B------:R-:W-:Y:S02]  /*9e20*/  F2FP.F16.F32.PACK_AB R137, R139, R138 ;  /* 0x0000008a8b89723e */ /* 0x000fe400000000ff */
[----:B------:R-:W-:Y:S01]  /*9e30*/  MOV R118, R118 ;  /* 0x0000007600767202 */ /* 0x000fe20000000f00 */
[----:B------:R-:W-:Y:S01]  /*9e40*/  STSM.16.M88.4 [R20], R128 ;  /* 0x0000008014007844 */ /* 0x000fe20000000200 */
[----:B------:R-:W-:-:S02]  /*9e50*/  F2FP.F16.F32.PACK_AB R138, R141, R140 ;  /* 0x0000008c8d8a723e */ /* 0x000fc400000000ff */
[----:B------:R-:W-:Y:S02]  /*9e60*/  F2FP.F16.F32.PACK_AB R139, R143, R142 ;  /* 0x0000008e8f8b723e */ /* 0x000fe400000000ff */
[----:B------:R-:W-:Y:S02]  /*9e70*/  F2FP.F16.F32.PACK_AB R145, R147, R146 ;  /* 0x000000929391723e */ /* 0x000fe400000000ff */
[----:B------:R-:W-:Y:S01]  /*9e80*/  F2FP.F16.F32.PACK_AB R146, R149, R148 ;  /* 0x000000949592723e */ /* 0x000fe200000000ff */
[----:B------:R-:W-:Y:S01]  /*9e90*/  STSM.16.M88.4 [R118], R136 ;  /* 0x0000008876007844 */ /* 0x000fe20000000200 */
[----:B------:R-:W-:Y:S02]  /*9ea0*/  F2FP.F16.F32.PACK_AB R147, R151, R150 ;  /* 0x000000969793723e */ /* 0x000fe400000000ff */
[----:B------:R-:W-:Y:S02]  /*9eb0*/  ISETP.NE.U32.AND P6, PT, RZ, UR6, PT ;  /* 0x00000006ff007c0c */ /* 0x000fe4000bfc5070 */
[----:B-1----:R-:W-:Y:S01]  /*9ec0*/  ISETP.NE.U32.AND P0, PT, R4, RZ, PT ;  /* 0x000000ff0400720c */ /* 0x002fe20003f05070 */
[----:B------:R1:W-:Y:S01]  /*9ed0*/  STSM.16.M88.4 [R36], R144 ;  /* 0x0000009024007844 */ /* 0x0003e20000000200 */
[----:B------:R-:W-:Y:S01]  /*9ee0*/  BAR.SYNC.DEFER_BLOCKING 0x1, 0x100 ;  /* 0x0044000000007b1d */ /* 0x000fe20000010000 */
[----:B------:R-:W-:Y:S01]  /*9ef0*/  ISETP.NE.AND.EX P6, PT, RZ, UR7, PT, P6 ;  /* 0x00000007ff007c0c */ /* 0x000fe2000bfc5360 */
[----:B0-----:R-:W-:Y:S01]  /*9f00*/  IMAD R3, R195, 0x40, R16 ;  /* 0x00000040c3037824 */ /* 0x001fe200078e0210 */
[----:B------:R-:W-:Y:S01]  /*9f10*/  ISETP.NE.AND.EX P0, PT, R5, RZ, PT, P0 ;  /* 0x000000ff0500720c */ /* 0x000fe20003f05300 */
[----:B------:R-:W-:-:S02]  /*9f20*/  IMAD.MOV.U32 R4, RZ, RZ, RZ ;  /* 0x000000ffff047224 */ /* 0x000fc400078e00ff */
[----:B------:R-:W-:Y:S01]  /*9f30*/  IMAD.WIDE R176, R3, 0x2, R176 ;  /* 0x0000000203b07825 */ /* 0x000fe200078e02b0 */
[----:B------:R-:W-:-:S07]  /*9f40*/  MOV R3, UR5 ;  /* 0x0000000500037c02 */ /* 0x000fce0008000f00 */
[----:B------:R-:W-:-:S04]  /*9f50*/  @P6 LEA R10, P4, R186, UR6, 0x2 ;  /* 0x00000006ba0a6c11 */ /* 0x000fc8000f8810ff */
[----:B------:R-:W-:Y:S01]  /*9f60*/  @P6 LEA.HI.X R11, R186, UR7, R193, 0x2, P4 ;  /* 0x00000007ba0b6c11 */ /* 0x000fe2000a0f14c1 */
[----:B------:R0:W5:Y:S01]  /*9f70*/  @P0 LDG.E R4, desc[UR44][R8.64] ;  /* 0x0000002c08040981 */ /* 0x000162000c1e1900 */
[C---:B------:R-:W-:Y:S02]  /*9f80*/  IADD3 R13, P1, R176.reuse, 0x1000, RZ ;  /* 0x00001000b00d7810 */ /* 0x040fe40007f3e0ff */
[C---:B------:R-:W-:Y:S01]  /*9f90*/  IADD3 R25, P2, R176.reuse, 0x2000, RZ ;  /* 0x00002000b0197810 */ /* 0x040fe20007f5e0ff */
[----:B------:R0:W5:Y:S01]  /*9fa0*/  @P6 LDG.E R3, desc[UR44][R10.64] ;  /* 0x0000002c0a036981 */ /* 0x000162000c1e1900 */
[C---:B------:R-:W-:Y:S02]  /*9fb0*/  IADD3 R29, P3, R176.reuse, 0x3000, RZ ;  /* 0x00003000b01d7810 */ /* 0x040fe40007f7e0ff */
[----:B------:R-:W-:Y:S02]  /*9fc0*/  IADD3 R33, P4, R176, 0x4000, RZ ;  /* 0x00004000b0217810 */ /* 0x000fe40007f9e0ff */
        /* <DEDUP_REMOVED lines=8> */
[----:B------:R-:W-:Y:S02]  /*a050*/  IADD3 R37, P5, R176, 0x5000, RZ ;  /* 0x00005000b0257810 */ /* 0x000fe40007fbe0ff */
        /* <DEDUP_REMOVED lines=8> */
[----:B------:R-:W-:-:S02]  /*a0e0*/  P2R R5, PR, RZ, 0x20 ;  /* 0x00000020ff057803 */ /* 0x000fc40000000000 */
[C---:B------:R-:W-:Y:S02]  /*a0f0*/  IADD3 R41, P1, R176.reuse, 0x6000, RZ ;  /* 0x00006000b0297810 */ /* 0x040fe40007f3e0ff */
[C---:B------:R-:W-:Y:S02]  /*a100*/  IADD3 R45, P2, R176.reuse, 0x7000, RZ ;  /* 0x00007000b02d7810 */ /* 0x040fe40007f5e0ff */
[C---:B------:R-:W-:Y:S02]  /*a110*/  IADD3 R49, P3, R176.reuse, 0x8000, RZ ;  /* 0x00008000b0317810 */ /* 0x040fe40007f7e0ff */
[C---:B------:R-:W-:Y:S02]  /*a120*/  IADD3 R53, P4, R176.reuse, 0x9000, RZ ;  /* 0x00009000b0357810 */ /* 0x040fe40007f9e0ff */
[----:B------:R-:W-:Y:S02]  /*a130*/  IADD3 R57, P5, R176, 0xa000, RZ ;  /* 0x0000a000b0397810 */ /* 0x000fe40007fbe0ff */
[----:B-1----:R-:W-:-:S02]  /*a140*/  LOP3.LUT R36, R37, 0x380, RZ, 0xc0, !PT ;  /* 0x0000038025247812 */ /* 0x002fc400078ec0ff */
[----:B------:R-:W-:Y:S02]  /*a150*/  LOP3.LUT R40, R41, 0x380, RZ, 0xc0, !PT ;  /* 0x0000038029287812 */ /* 0x000fe400078ec0ff */
[----:B------:R-:W-:Y:S02]  /*a160*/  LOP3.LUT R44, R45, 0x380, RZ, 0xc0, !PT ;  /* 0x000003802d2c7812 */ /* 0x000fe400078ec0ff */
[----:B------:R-:W-:Y:S02]  /*a170*/  LOP3.LUT R48, R49, 0x380, RZ, 0xc0, !PT ;  /* 0x0000038031307812 */ /* 0x000fe400078ec0ff */
[----:B------:R-:W-:Y:S02]  /*a180*/  LOP3.LUT R52, R53, 0x380, RZ, 0xc0, !PT ;  /* 0x0000038035347812 */ /* 0x000fe400078ec0ff */
[----:B------:R-:W-:Y:S02]  /*a190*/  LOP3.LUT R56, R57, 0x380, RZ, 0xc0, !PT ;  /* 0x0000038039387812 */ /* 0x000fe400078ec0ff */
[----:B------:R-:W-:-:S02]  /*a1a0*/  SHF.R.U64 R36, R36, 0x3, RZ ;  /* 0x0000000324247819 */ /* 0x000fc400000012ff */
[----:B------:R-:W-:Y:S02]  /*a1b0*/  SHF.R.U64 R40, R40, 0x3, RZ ;  /* 0x0000000328287819 */ /* 0x000fe400000012ff */
[----:B------:R-:W-:Y:S02]  /*a1c0*/  SHF.R.U64 R44, R44, 0x3, RZ ;  /* 0x000000032c2c7819 */ /* 0x000fe400000012ff */
[----:B------:R-:W-:Y:S02]  /*a1d0*/  SHF.R.U64 R48, R48, 0x3, RZ ;  /* 0x0000000330307819 */ /* 0x000fe400000012ff */
[----:B------:R-:W-:Y:S02]  /*a1e0*/  SHF.R.U64 R52, R52, 0x3, RZ ;  /* 0x0000000334347819 */ /* 0x000fe400000012ff */
[----:B------:R-:W-:Y:S02]  /*a1f0*/  SHF.R.U64 R56, R56, 0x3, RZ ;  /* 0x0000000338387819 */ /* 0x000fe400000012ff */
[----:B------:R-:W-:-:S02]  /*a200*/  LOP3.LUT R36, R36, R37, RZ, 0x3c, !PT ;  /* 0x0000002524247212 */ /* 0x000fc400078e3cff */
        /* <DEDUP_REMOVED lines=10> */
.L_x_4245:
[----:B------:R-:W-:Y:S01]  /*a2b0*/  ISETP.NE.AND P6, PT, R5, RZ, PT ;  /* 0x000000ff0500720c */ /* 0x000fe20003fc5270 */
[--C-:B------:R-:W-:Y:S01]  /*a2c0*/  IMAD.X R57, RZ, RZ, R177.reuse, P5 ;  /* 0x000000ffff397224 */ /* 0x100fe200028e06b1 */
[----:B------:R-:W0:Y:S01]  /*a2d0*/  SHFL.IDX PT, R5, R197, RZ, 0x1f ;  /* 0x00001fffc5057589 */ /* 0x000e2200000e0000 */
[--C-:B------:R-:W-:Y:S01]  /*a2e0*/  IMAD.X R41, RZ, RZ, R177.reuse, P1 ;  /* 0x000000ffff297224 */ /* 0x100fe200008e06b1 */
[C---:B------:R-:W-:Y:S01]  /*a2f0*/  IADD3 R65, P1, R176.reuse, 0xc000, RZ ;  /* 0x0000c000b0417810 */ /* 0x040fe20007f3e0ff */
[--C-:B------:R-:W-:Y:S01]  /*a300*/  IMAD.X R37, RZ, RZ, R177.reuse, P6 ;  /* 0x000000ffff257224 */ /* 0x100fe200030e06b1 */
[C---:B------:R-:W-:Y:S01]  /*a310*/  IADD3 R61, P6, R176.reuse, 0xb000, RZ ;  /* 0x0000b000b03d7810 */ /* 0x040fe20007fde0ff */
[--C-:B------:R-:W-:Y:S01]  /*a320*/  IMAD.X R45, RZ, RZ, R177.reuse, P2 ;  /* 0x000000ffff2d7224 */ /* 0x100fe200010e06b1 */
[C---:B------:R-:W-:Y:S01]  /*a330*/  IADD3 R69, P2, R176.reuse, 0xd000, RZ ;  /* 0x0000d000b0457810 */ /* 0x040fe20007f5e0ff */
[--C-:B------:R-:W-:Y:S01]  /*a340*/  IMAD.X R49, RZ, RZ, R177.reuse, P3 ;  /* 0x000000ffff317224 */ /* 0x100fe200018e06b1 */
[C---:B------:R-:W-:Y:S01]  /*a350*/  IADD3 R73, P3, R176.reuse, 0xe000, RZ ;  /* 0x0000e000b0497810 */ /* 0x040fe20007f7e0ff */
[----:B------:R-:W-:Y:S01]  /*a360*/  IMAD.X R53, RZ, RZ, R177, P4 ;  /* 0x000000ffff357224 */ /* 0x000fe200020e06b1 */
[----:B------:R-:W-:-:S02]  /*a370*/  IADD3 R8, P4, R176, 0xf000, RZ ;  /* 0x0000f000b0087810 */ /* 0x000fc40007f9e0ff */
[----:B------:R-:W-:Y:S02]  /*a380*/  LOP3.LUT R60, R61, 0x380, RZ, 0xc0, !PT ;  /* 0x000003803d3c7812 */ /* 0x000fe400078ec0ff */
[----:B------:R-:W-:Y:S01]  /*a390*/  LOP3.LUT R64, R65, 0x380, RZ, 0xc0, !PT ;  /* 0x0000038041407812 */ /* 0x000fe200078ec0ff */
[----:B------:R-:W-:Y:S01]  /*a3a0*/  IMAD.X R77, RZ, RZ, R177, P4 ;  /* 0x000000ffff4d7224 */ /* 0x000fe200020e06b1 */
[----:B------:R-:W-:Y:S02]  /*a3b0*/  LOP3.LUT R68, R69, 0x380, RZ, 0xc0, !PT ;  /* 0x0000038045447812 */ /* 0x000fe400078ec0ff */
[----:B------:R-:W-:Y:S02]  /*a3c0*/  LOP3.LUT R72, R73, 0x380, RZ, 0xc0, !PT ;  /* 0x0000038049487812 */ /* 0x000fe400078ec0ff */
[----:B------:R-:W-:Y:S02]  /*a3d0*/  LOP3.LUT R9, R176, 0x380, RZ, 0xc0, !PT ;  /* 0x00000380b0097812 */ /* 0x000fe400078ec0ff */
[----:B------:R-:W-:-:S02]  /*a3e0*/  SHF.R.U64 R60, R60, 0x3, RZ ;  /* 0x000000033c3c7819 */ /* 0x000fc400000012ff */
[----:B0-----:R-:W-:Y:S02]  /*a3f0*/  ISETP.NE.AND P5, PT, R5, RZ, PT ;  /* 0x000000ff0500720c */ /* 0x001fe40003fa5270 */
[----:B------:R-:W-:Y:S02]  /*a400*/  LOP3.LUT R5, R8, 0x380, RZ, 0xc0, !PT ;  /* 0x0000038008057812 */ /* 0x000fe400078ec0ff */
        /* <DEDUP_REMOVED lines=14> */
[----:B------:R-:W-:Y:S02]  /*a4f0*/  LOP3.LUT R76, R5, R8, RZ, 0x3c, !PT ;  /* 0x00000008054c7212 */ /* 0x000fe400078e3cff */
[----:B------:R-:W-:Y:S02]  /*a500*/  SHF.R.S32.HI R80, RZ, 0x1f, R187 ;  /* 0x0000001fff507819 */ /* 0x000fe400000114bb */
[----:B------:R-:W-:Y:S02]  /*a510*/  SEL R83, R186, RZ, !P0 ;  /* 0x000000ffba537207 */ /* 0x000fe40004000000 */
[----:B------:R-:W-:Y:S02]  /*a520*/  SEL R193, R193, RZ, !P0 ;  /* 0x000000ffc1c17207 */ /* 0x000fe40004000000 */
[----:B-----5:R-:W-:Y:S01]  /*a530*/  SHF.R.S32.HI R81, RZ, 0x1f, R4 ;  /* 0x0000001fff517819 */ /* 0x020fe20000011404 */
[----:B------:R-:W-:Y:S06]  /*a540*/  @P5 BRA `(.L_x_4246) ;  /* 0x0000000000bc5947 */ /* 0x000fec0003800000 */
[----:B------:R-:W0:Y:S01]  /*a550*/  LDC R14, c[0x0][0xce8] ;  /* 0x00033a00ff0e7b82 */ /* 0x000e220000000800 */
[----:B------:R-:W-:Y:S01]  /*a560*/  IMAD.U32 R5, RZ, RZ, UR42 ;  /* 0x0000002aff057e24 */ /* 0x000fe2000f8e00ff */
[----:B------:R-:W-:Y:S01]  /*a570*/  ULDC.64 UR6, c[0x0][0xc90] ;  /* 0x0003240000067ab9 */ /* 0x000fe20000000a00 */
[----:B------:R-:W-:Y:S02]  /*a580*/  IMAD.U32 R26, RZ, RZ, UR42 ;  /* 0x0000002aff1a7e24 */ /* 0x000fe4000f8e00ff */
[----:B------:R-:W-:Y:S02]  /*a590*/  IMAD R10, R80, UR6, RZ ;  /* 0x00000006500a7c24 */ /* 0x000fe4000f8e02ff */
[----:B------:R-:W-:Y:S02]  /*a5a0*/  IMAD R20, R5, 0x40, R200 ;  /* 0x0000004005147824 */ /* 0x000fe400078e02c8 */
[----:B------:R-:W-:Y:S02]  /*a5b0*/  IMAD.MOV.U32 R5, RZ, RZ, R81 ;  /* 0x000000ffff057224 */ /* 0x000fe400078e0051 */
[----:B------:R-:W-:-:S02]  /*a5c0*/  IMAD R11, R187, UR7, R10 ;  /* 0x00000007bb0b7c24 */ /* 0x000fc4000f8e020a */
[----:B------:R-:W-:Y:S01]  /*a5d0*/  IMAD.WIDE.U32 R8, R187, UR6, R4 ;  /* 0x00000006bb087c25 */ /* 0x000fe2000f8e0004 */
[----:B------:R-:W-:-:S03]  /*a5e0*/  ULDC.64 UR6, c[0x0][0xc98] ;  /* 0x0003260000067ab9 */ /* 0x000fc60000000a00 */
[----:B------:R-:W-:Y:S02]  /*a5f0*/  IMAD.MOV.U32 R5, RZ, RZ, R20 ;  /* 0x000000ffff057224 */ /* 0x000fe400078e0014 */
[----:B------:R-:W-:Y:S02]  /*a600*/  IMAD.IADD R9, R9, 0x1, R11 ;  /* 0x0000000109097824 */ /* 0x000fe400078e020b */
[----:B------:R-:W-:Y:S01]  /*a610*/  IMAD.WIDE.U32 R8, R83, UR6, R8 ;  /* 0x0000000653087c25 */ /* 0x000fe2000f8e0008 */
[----:B0-----:R-:W-:-:S13]  /*a620*/  ISETP.NE.AND P0, PT, R14, 0x1, PT ;  /* 0x000000010e00780c */ /* 0x001fda0003f05270 */
[----:B------:R-:W0:Y:S08]  /*a630*/  @P0 LDC R15, c[0x0][0xcec] ;  /* 0x00033b00ff0f0b82 */ /* 0x000e300000000800 */
[----:B------:R-:W1:Y:S01]  /*a640*/  @P0 LDC R21, c[0x0][0xcf0] ;  /* 0x00033c00ff150b82 */ /* 0x000e620000000800 */
[----:B0-----:R-:W-:-:S05]  /*a650*/  @P0 IMAD.HI.U32 R10, R20, R15, RZ ;  /* 0x0000000f140a0227 */ /* 0x001fca00078e00ff */
[----:B-1----:R-:W-:Y:S01]  /*a660*/  @P0 SHF.R.U32.HI R5, RZ, R21, R10 ;  /* 0x00000015ff050219 */ /* 0x002fe2000001160a */
[----:B------:R-:W-:Y:S02]  /*a670*/  IMAD R10, R193, UR6, RZ ;  /* 0x00000006c10a7c24 */ /* 0x000fe4000f8e02ff */
[----:B------:R-:W-:Y:S01]  /*a680*/  IMAD R21, R26, 0x40, R17 ;  /* 0x000000401a157824 */ /* 0x000fe200078e0211 */
[--C-:B------:R-:W-:Y:S01]  /*a690*/  SHF.R.S32.HI R15, RZ, 0x1f, R5.reuse ;  /* 0x0000001fff0f7819 */ /* 0x100fe20000011405 */
[----:B------:R-:W-:Y:S01]  /*a6a0*/  IMAD.MOV R11, RZ, RZ, -R5 ;  /* 0x000000ffff0b7224 */ /* 0x000fe200078e0a05 */
[----:B------:R-:W-:Y:S01]  /*a6b0*/  IADD3 R8, P0, R5, R8, RZ ;  /* 0x0000000805087210 */ /* 0x000fe20007f1e0ff */
[----:B------:R-:W-:Y:S01]  /*a6c0*/  IMAD R10, R83, UR7, R10 ;  /* 0x00000007530a7c24 */ /* 0x000fe2000f8e020a */
[----:B------:R-:W-:Y:S01]  /*a6d0*/  ULDC.64 UR6, c[0x0][0xc88] ;  /* 0x0003220000067ab9 */ /* 0x000fe20000000a00 */
[----:B------:R-:W-:Y:S02]  /*a6e0*/  IMAD R11, R14, R11, R20 ;  /* 0x0000000b0e0b7224 */ /* 0x000fe400078e0214 */
[----:B------:R-:W-:Y:S01]  /*a6f0*/  IMAD R14, R3, R14, RZ ;  /* 0x0000000e030e7224 */ /* 0x000fe200078e02ff */
[----:B------:R-:W-:-:S02]  /*a700*/  IADD3.X R9, R15, R9, R10, P0, !PT ;  /* 0x000000090f097210 */ /* 0x000fc400007fe40a */
[----:B------:R-:W-:Y:S01]  /*a710*/  SHF.R.S32.HI R5, RZ, 0x1f, R11 ;  /* 0x0000001fff057819 */ /* 0x000fe2000001140b */
[----:B------:R-:W-:-:S04]  /*a720*/  IMAD.WIDE.U32 R8, R11, UR6, R8 ;  /* 0x000000060b087c25 */ /* 0x000fc8000f8e0008 */
[----:B------:R-:W-:-:S04]  /*a730*/  IMAD R10, R5, UR6, RZ ;  /* 0x00000006050a7c24 */ /* 0x000fc8000f8e02ff */
[----:B------:R-:W-:Y:S01]  /*a740*/  IMAD R5, R11, UR7, R10 ;  /* 0x000000070b057c24 */ /* 0x000fe2000f8e020a */
[----:B------:R-:W-:Y:S02]  /*a750*/  ULDC.64 UR6, c[0x0][0xc50] ;  /* 0x0003140000067ab9 */ /* 0x000fe40000000a00 */
[----:B------:R-:W-:Y:S02]  /*a760*/  LEA R15, P0, R8, UR6, 0x2 ;  /* 0x00000006080f7c11 */ /* 0x000fe4000f8010ff */
[----:B------:R-:W-:-:S03]  /*a770*/  IADD3 R5, R9, R5, RZ ;  /* 0x0000000509057210 */ /* 0x000fc60007ffe0ff */
[----:B------:R-:W-:Y:S01]  /*a780*/  SHFL.IDX PT, R10, R15, 0x1, 0x1c1f ;  /* 0x003c1f000f0a7f89 */ /* 0x000fe200000e0000 */
[----:B------:R-:W-:Y:S01]  /*a790*/  LEA.HI.X R20, R8, UR7, R5, 0x2, P0 ;  /* 0x0000000708147c11 */ /* 0x000fe200080f1405 */
[----:B------:R-:W-:Y:S02]  /*a7a0*/  IMAD.MOV R5, RZ, RZ, -R19 ;  /* 0x000000ffff057224 */ /* 0x000fe400078e0a13 */
[----:B------:R-:W-:Y:S03]  /*a7b0*/  SHFL.IDX PT, R8, R15, RZ, 0x1c1f ;  /* 0x001c1fff0f087589 */ /* 0x000fe600000e0000 */
[----:B------:R-:W-:Y:S01]  /*a7c0*/  ISETP.NE.AND P0, PT, R18, R5, PT ;  /* 0x000000051200720c */ /* 0x000fe20003f05270 */
[----:B------:R-:W0:Y:S01]  /*a7d0*/  SHFL.IDX PT, R9, R20, RZ, 0x1c1f ;  /* 0x001c1fff14097589 */ /* 0x000e2200000e0000 */
[C---:B------:R-:W-:Y:S02]  /*a7e0*/  VIADD R5, R21.reuse, 0x8 ;  /* 0x0000000815057836 */ /* 0x040fe40000000000 */
[-C--:B------:R-:W-:Y:S01]  /*a7f0*/  ISETP.GE.OR P1, PT, R21, R14.reuse, P0 ;  /* 0x0000000e1500720c */ /* 0x080fe20000726670 */
[----:B------:R-:W1:Y:S02]  /*a800*/  SHFL.IDX PT, R11, R20, 0x1, 0x1c1f ;  /* 0x003c1f00140b7f89 */ /* 0x000e6400000e0000 */
[----:B------:R-:W-:-:S10]  /*a810*/  ISETP.GE.OR P0, PT, R5, R14, P0 ;  /* 0x0000000e0500720c */ /* 0x000fd40000706670 */
[----:B0-----:R0:W-:Y:S04]  /*a820*/  @!P1 ST.E desc[UR44][R8.64], R0 ;  /* 0x0000000008009985 */ /* 0x0011e8000c10192c */
[----:B-1----:R0:W-:Y:S02]  /*a830*/  @!P0 ST.E desc[UR44][R10.64], R165 ;  /* 0x000000a50a008985 */ /* 0x0021e4000c10192c */
.L_x_4246:
[----:B------:R-:W1:Y:S01]  /*a840*/  LDC R84, c[0x0][0xce8] ;  /* 0x00033a00ff547b82 */ /* 0x000e620000000800 */
[----:B------:R-:W-:Y:S01]  /*a850*/  ULDC UR8, c[0x0][0xbc8] ;  /* 0x0002f20000087ab9 */ /* 0x000fe20000000800 */
[----:B------:R-:W-:Y:S01]  /*a860*/  ULDC.64 UR6, c[0x0][0xba0] ;  /* 0x0002e80000067ab9 */ /* 0x000fe20000000a00 */
[----:B------:R-:W-:Y:S01]  /*a870*/  ISETP.GE.AND P0, PT, R192, UR8, PT ;  /* 0x00000008c0007c0c */ /* 0x000fe2000bf06270 */
[----:B0-----:R0:W5:Y:S03]  /*a880*/  LD.E.128 R8, desc[UR44][R176.64] ;  /* 0x0000002cb0087980 */ /* 0x001166000c101d00 */
[----:B------:R-:W-:Y:S01]  /*a890*/  SEL R20, RZ, 0xffffffff, P0 ;  /* 0xffffffffff147807 */ /* 0x000fe20000000000 */
[----:B------:R-:W5:Y:S01]  /*a8a0*/  LD.E.128 R12, desc[UR44][R12.64] ;  /* 0x0000002c0c0c7980 */ /* 0x000f62000c101d00 */
[----:B------:R-:W-:-:S03]  /*a8b0*/  ISETP.GE.AND P0, PT, R191, UR8, PT ;  /* 0x00000008bf007c0c */ /* 0x000fc6000bf06270 */
[----:B------:R-:W5:Y:S04]  /*a8c0*/  LD.E.128 R24, desc[UR44][R24.64] ;  /* 0x0000002c18187980 */ /* 0x000f68000c101d00 */
[----:B------:R-:W5:Y:S04]  /*a8d0*/  LD.E.128 R28, desc[UR44][R28.64] ;  /* 0x0000002c1c1c7980 */ /* 0x000f68000c101d00 */
[----:B------:R-:W5:Y:S01]  /*a8e0*/  LD.E.128 R32, desc[UR44][R32.64] ;  /* 0x0000002c20207980 */ /* 0x000f62000c101d00 */
[----:B-1----:R-:W-:Y:S01]  /*a8f0*/  ISETP.NE.AND P2, PT, R84, 0x1, PT ;  /* 0x000000015400780c */ /* 0x002fe20003f45270 */
[----:B------:R-:W-:Y:S01]  /*a900*/  IMAD R5, R81, UR6, RZ ;  /* 0x0000000651057c24 */ /* 0x000fe2000f8e02ff */
[----:B------:R-:W-:Y:S01]  /*a910*/  ISETP.GE.AND P1, PT, R16, UR8, PT ;  /* 0x0000000810007c0c */ /* 0x000fe2000bf26270 */
[----:B------:R-:W-:Y:S01]  /*a920*/  IMAD.SHL.U32 R81, R20, 0x2, RZ ;  /* 0x0000000214517824 */ /* 0x000fe200078e00ff */
[----:B------:R-:W-:Y:S01]  /*a930*/  SEL R20, RZ, 0xffffffff, P0 ;  /* 0xffffffffff147807 */ /* 0x000fe20000000000 */
[----:B------:R-:W5:Y:S01]  /*a940*/  LD.E.128 R36, desc[UR44][R36.64] ;  /* 0x0000002c24247980 */ /* 0x000f62000c101d00 */
[----:B------:R-:W-:-:S03]  /*a950*/  SEL R0, RZ, 0x1, P1 ;  /* 0x00000001ff007807 */ /* 0x000fc60000800000 */
[----:B------:R-:W5:Y:S04]  /*a960*/  LD.E.128 R40, desc[UR44][R40.64] ;  /* 0x0000002c28287980 */ /* 0x000f68000c101d00 */
[----:B------:R-:W1:Y:S01]  /*a970*/  @P2 LDC R85, c[0x0][0xcec] ;  /* 0x00033b00ff552b82 */ /* 0x000e620000000800 */
[----:B------:R-:W-:Y:S01]  /*a980*/  IMAD.SHL.U32 R89, R20, 0x4, RZ ;  /* 0x0000000414597824 */ /* 0x000fe200078e00ff */
[----:B------:R-:W-:Y:S01]  /*a990*/  LOP3.LUT R0, R81, 0x2, R0, 0xe2, !PT ;  /* 0x0000000251007812 */ /* 0x000fe200078ee200 */
[----:B------:R-:W5:Y:S04]  /*a9a0*/  LD.E.128 R44, desc[UR44][R44.64] ;  /* 0x0000002c2c2c7980 */ /* 0x000f68000c101d00 */
[----:B------:R-:W5:Y:S01]  /*a9b0*/  LD.E.128 R48, desc[UR44][R48.64] ;  /* 0x0000002c30307980 */ /* 0x000f62000c101d00 */
[----:B------:R-:W2:Y:S01]  /*a9c0*/  @P2 LDC R87, c[0x0][0xcf0] ;  /* 0x00033c00ff572b82 */ /* 0x000ea20000000800 */
[----:B------:R-:W-:Y:S01]  /*a9d0*/  IMAD R21, R4, UR7, R5 ;  /* 0x0000000704157c24 */ /* 0x000fe2000f8e0205 */
[----:B------:R-:W-:Y:S01]  /*a9e0*/  ISETP.GE.AND P0, PT, R190, UR8, PT ;  /* 0x00000008be007c0c */ /* 0x000fe2000bf06270 */
[----:B------:R-:W-:Y:S01]  /*a9f0*/  IMAD.WIDE.U32 R4, R4, UR6, RZ ;  /* 0x0000000604047c25 */ /* 0x000fe2000f8e00ff */
[----:B------:R-:W-:Y:S01]  /*aa00*/  ULDC.64 UR6, c[0x0][0xbe8] ;  /* 0x0002fa0000067ab9 */ /* 0x000fe20000000a00 */
[----:B------:R-:W-:Y:S01]  /*aa10*/  LOP3.LUT R20, R89, 0x4, R0, 0xe2, !PT ;  /* 0x0000000459147812 */ /* 0x000fe200078ee200 */
[----:B------:R-:W5:Y:S01]  /*aa20*/  LD.E.128 R52, desc[UR44][R52.64] ;  /* 0x0000002c34347980 */ /* 0x000f62000c101d00 */
[----:B------:R-:W-:Y:S01]  /*aa30*/  IMAD.IADD R5, R5, 0x1, R21 ;  /* 0x0000000105057824 */ /* 0x000fe200078e0215 */
[----:B------:R-:W-:Y:S01]  /*aa40*/  SEL R21, RZ, 0xffffffff, P0 ;  /* 0xffffffffff157807 */ /* 0x000fe20000000000 */
[----:B------:R-:W-:Y:S01]  /*aa50*/  IMAD R80, R80, UR6, RZ ;  /* 0x0000000650507c24 */ /* 0x000fe2000f8e02ff */
[----:B------:R-:W5:Y:S01]  /*aa60*/  LD.E.128 R56, desc[UR44][R56.64] ;  /* 0x0000002c38387980 */ /* 0x000f62000c101d00 */
[----:B------:R-:W-:-:S02]  /*aa70*/  IMAD R0, R194, 0x20, R195 ;  /* 0x00000020c2007824 */ /* 0x000fc400078e02c3 */
[----:B------:R-:W-:Y:S01]  /*aa80*/  IMAD.U32 R89, RZ, RZ, UR42 ;  /* 0x0000002aff597e24 */ /* 0x000fe2000f8e00ff */
[----:B------:R-:W5:Y:S01]  /*aa90*/  LD.E.128 R60, desc[UR44][R60.64] ;  /* 0x0000002c3c3c7980 */ /* 0x000f62000c101d00 */
[C---:B------:R-:W-:Y:S02]  /*aaa0*/  IMAD R81, R187.reuse, UR7, R80 ;  /* 0x00000007bb517c24 */ /* 0x040fe4000f8e0250 */
[----:B------:R-:W-:Y:S01]  /*aab0*/  IMAD.WIDE.U32 R4, R187, UR6, R4 ;  /* 0x00000006bb047c25 */ /* 0x000fe2000f8e0004 */
[----:B------:R-:W-:Y:S01]  /*aac0*/  ISETP.GE.AND P0, PT, R189, UR8, PT ;  /* 0x00000008bd007c0c */ /* 0x000fe2000bf06270 */
[----:B------:R-:W-:Y:S01]  /*aad0*/  ULDC.64 UR6, c[0x0][0xbf0] ;  /* 0x0002fc0000067ab9 */ /* 0x000fe20000000a00 */
[----:B------:R-:W5:Y:S01]  /*aae0*/  LD.E.128 R64, desc[UR44][R64.64] ;  /* 0x0000002c40407980 */ /* 0x000f62000c101d00 */
[----:B------:R-:W-:Y:S02]  /*aaf0*/  IMAD R82, R89, 0x40, R0 ;  /* 0x0000004059527824 */ /* 0x000fe400078e0200 */
[----:B------:R-:W-:Y:S01]  /*ab00*/  IMAD.SHL.U32 R21, R21, 0x8, RZ ;  /* 0x0000000815157824 */ /* 0x000fe200078e00ff */
[----:B------:R-:W5:Y:S01]  /*ab10*/  LD.E.128 R68, desc[UR44][R68.64] ;  /* 0x0000002c44447980 */ /* 0x000f62000c101d00 */
[----:B------:R-:W-:-:S02]  /*ab20*/  IMAD.IADD R5, R5, 0x1, R81 ;  /* 0x0000000105057824 */ /* 0x000fc400078e0251 */
[----:B-1----:R-:W-:Y:S01]  /*ab30*/  @P2 IMAD.HI.U32 R0, R82, R85, RZ ;  /* 0x0000005552002227 */ /* 0x002fe200078e00ff */
[----:B------:R-:W-:Y:S01]  /*ab40*/  LOP3.LUT R20, R21, 0x8, R20, 0xe2, !PT ;  /* 0x0000000815147812 */ /* 0x000fe200078ee214 */
[----:B------:R-:W5:Y:S02]  /*ab50*/  LD.E.128 R72, desc[UR44][R72.64] ;  /* 0x0000002c48487980 */ /* 0x000f64000c101d00 */
[----:B------:R-:W-:Y:S01]  /*ab60*/  IMAD R81, R193, UR6, RZ ;  /* 0x00000006c1517c24 */ /* 0x000fe2000f8e02ff */
[----:B------:R-:W-:Y:S01]  /*ab70*/  SEL R80, RZ, 0xffffffff, P0 ;  /* 0xffffffffff507807 */ /* 0x000fe20000000000 */
[----:B------:R-:W-:Y:S01]  /*ab80*/  IMAD.MOV.U32 R21, RZ, RZ, R82 ;  /* 0x000000ffff157224 */ /* 0x000fe200078e0052 */
[----:B--2---:R-:W-:Y:S01]  /*ab90*/  @P2 SHF.R.U32.HI R21, RZ, R87, R0 ;  /* 0x00000057ff152219 */ /* 0x004fe20000011600 */
[C---:B------:R-:W-:Y:S01]  /*aba0*/  IMAD R81, R83.reuse, UR7, R81 ;  /* 0x0000000753517c24 */ /* 0x040fe2000f8e0251 */
[----:B------:R-:W5:Y:S01]  /*abb0*/  LD.E.128 R76, desc[UR44][R76.64] ;  /* 0x0000002c4c4c7980 */ /* 0x000f62000c101d00 */
[----:B------:R-:W-:Y:S01]  /*abc0*/  IMAD.WIDE.U32 R4, R83, UR6, R4 ;  /* 0x0000000653047c25 */ /* 0x000fe2000f8e0004 */
[----:B------:R-:W-:Y:S01]  /*abd0*/  ISETP.GE.AND P0, PT, R188, UR8, PT ;  /* 0x00000008bc007c0c */ /* 0x000fe2000bf06270 */
[----:B------:R-:W-:Y:S01]  /*abe0*/  ULDC.64 UR6, c[0x0][0xbe0] ;  /* 0x0002f80000067ab9 */ /* 0x000fe20000000a00 */
[----:B------:R-:W-:Y:S01]  /*abf0*/  @!PT LDS RZ, [RZ] ;  /* 0x00000000fffff984 */ /* 0x000fe20000000800 */
[----:B------:R-:W-:Y:S01]  /*ac00*/  @!PT LDS RZ, [RZ] ;  /* 0x00000000fffff984 */ /* 0x000fe20000000800 */
[----:B------:R-:W-:Y:S01]  /*ac10*/  @!PT LDS RZ, [RZ] ;  /* 0x00000000fffff984 */ /* 0x000fe20000000800 */
[----:B------:R-:W-:Y:S01]  /*ac20*/  @!PT LDS RZ, [RZ] ;  /* 0x00000000fffff984 */ /* 0x000fe20000000800 */
[----:B------:R1:W-:Y:S06]  /*ac30*/  MEMBAR.ALL.CTA ;  /* 0x0000000000007992 */ /* 0x0003ec0000008000 */
[----:B-1----:R-:W1:Y:S01]  /*ac40*/  FENCE.VIEW.ASYNC.S ;  /* 0x00000000000073c6 */ /* 0x002e620000000000 */
[----:B------:R-:W-:Y:S01]  /*ac50*/  IMAD.SHL.U32 R85, R80, 0x10, RZ ;  /* 0x0000001050557824 */ /* 0x000fe200078e00ff */
[----:B------:R-:W-:Y:S01]  /*ac60*/  SHF.R.S32.HI R80, RZ, 0x1f, R21 ;  /* 0x0000001fff507819 */ /* 0x000fe20000011415 */
[----:B------:R-:W-:Y:S01]  /*ac70*/  IMAD.IADD R5, R5, 0x1, R81 ;  /* 0x0000000105057824 */ /* 0x000fe200078e0251 */
[----:B------:R-:W-:Y:S01]  /*ac80*/  SEL R0, RZ, 0xffffffff, P0 ;  /* 0xffffffffff007807 */ /* 0x000fe20000000000 */
[----:B------:R-:W-:Y:S01]  /*ac90*/  IMAD.MOV R81, RZ, RZ, -R21 ;  /* 0x000000ffff517224 */ /* 0x000fe200078e0a15 */
[----:B------:R-:W-:Y:S01]  /*aca0*/  LOP3.LUT R20, R85, 0x10, R20, 0xe2, !PT ;  /* 0x0000001055147812 */ /* 0x000fe200078ee214 */
[----:B------:R-:W-:Y:S01]  /*acb0*/  IMAD R80, R80, UR6, RZ ;  /* 0x0000000650507c24 */ /* 0x000fe2000f8e02ff */
[----:B------:R-:W-:Y:S01]  /*acc0*/  ISETP.GE.AND P0, PT, R199, UR8, PT ;  /* 0x00000008c7007c0c */ /* 0x000fe2000bf06270 */
[----:B------:R-:W-:Y:S01]  /*acd0*/  IMAD R81, R84, R81, R82 ;  /* 0x0000005154517224 */ /* 0x000fe200078e0252 */
[----:B------:R-:W-:Y:S01]  /*ace0*/  MOV R88, UR42 ;  /* 0x0000002a00587c02 */ /* 0x000fe20008000f00 */
[----:B------:R-:W-:Y:S01]  /*acf0*/  IMAD.SHL.U32 R85, R0, 0x20, RZ ;  /* 0x0000002000557824 */ /* 0x000fe200078e00ff */
[----:B------:R-:W-:Y:S01]  /*ad00*/  UIADD3 UR5, UR40, 0x38820, URZ ;  /* 0x0003882028057890 */ /* 0x000fe2000fffe03f */
[C---:B------:R-:W-:Y:S01]  /*ad10*/  IMAD R83, R21.reuse, UR7, R80 ;  /* 0x0000000715537c24 */ /* 0x040fe2000f8e0250 */
[----:B------:R-:W-:Y:S01]  /*ad20*/  SHF.R.S32.HI R80, RZ, 0x1f, R81 ;  /* 0x0000001fff507819 */ /* 0x000fe20000011451 */
[----:B------:R-:W-:Y:S01]  /*ad30*/  IMAD.WIDE.U32 R4, R21, UR6, R4 ;  /* 0x0000000615047c25 */ /* 0x000fe2000f8e0004 */
[----:B------:R-:W-:Y:S01]  /*ad40*/  ULDC.64 UR6, c[0x0][0xbd8] ;  /* 0x0002f60000067ab9 */ /* 0x000fe20000000a00 */
[----:B------:R-:W-:Y:S01]  /*ad50*/  LOP3.LUT R20, R85, 0x20, R20, 0xe2, !PT ;  /* 0x0000002055147812 */ /* 0x000fe200078ee214 */
[----:B------:R-:W-:Y:S01]  /*ad60*/  UPRMT UR5, URZ, 0x654, UR5 ;  /* 0x000006543f057896 */ /* 0x000fe20008000005 */
[----:B------:R-:W-:Y:S01]  /*ad70*/  SEL R21, RZ, 0x40, P0 ;  /* 0x00000040ff157807 */ /* 0x000fe20000000000 */
[----:B------:R-:W-:Y:S01]  /*ad80*/  IMAD.IADD R5, R5, 0x1, R83 ;  /* 0x0000000105057824 */ /* 0x000fe200078e0253 */
[----:B------:R-:W-:Y:S01]  /*ad90*/  ISETP.GE.AND P0, PT, R198, UR8, PT ;  /* 0x00000008c6007c0c */ /* 0x000fe2000bf06270 */
[----:B------:R-:W-:Y:S01]  /*ada0*/  IMAD R80, R80, UR6, RZ ;  /* 0x0000000650507c24 */ /* 0x000fe2000f8e02ff */
[----:B------:R-:W-:Y:S01]  /*adb0*/  LOP3.LUT R0, R20, R21, RZ, 0xfc, !PT ;  /* 0x0000001514007212 */ /* 0x000fe200078efcff */
[----:B------:R-:W-:Y:S01]  /*adc0*/  IMAD R89, R3, R84, RZ ;  /* 0x0000005403597224 */ /* 0x000fe200078e02ff */
[----:B------:R-:W-:Y:S01]  /*add0*/  SEL R3, RZ, 0x80, P0 ;  /* 0x00000080ff037807 */ /* 0x000fe20000000000 */
[----:B------:R-:W-:Y:S01]  /*ade0*/  IMAD R88, R88, 0x40, R195 ;  /* 0x0000004058587824 */ /* 0x000fe200078e02c3 */
[----:B-1----:R-:W-:Y:S01]  /*adf0*/  SYNCS.ARRIVE.TRANS64.RED.A1T0 RZ, [UR5], RZ ;  /* 0x000000ffffff79a7 */ /* 0x002fe20008100405 */
[C---:B------:R-:W-:Y:S01]  /*ae00*/  IMAD R21, R81.reuse, UR7, R80 ;  /* 0x0000000751157c24 */ /* 0x040fe2000f8e0250 */
[----:B------:R-:W-:Y:S01]  /*ae10*/  BSSY B1, `(.L_x_4247) ;  /* 0x000002a000017945 */ /* 0x000fe20003800000 */
[----:B------:R-:W-:Y:S01]  /*ae20*/  IMAD.WIDE.U32 R4, R81, UR6, R4 ;  /* 0x0000000651047c25 */ /* 0x000fe2000f8e0004 */
[----:B------:R-:W-:Y:S01]  /*ae30*/  ISETP.GE.AND P0, PT, R88, R89, PT ;  /* 0x000000595800720c */ /* 0x000fe20003f06270 */
[----:B------:R-:W-:Y:S01]  /*ae40*/  ULDC.64 UR6, c[0x0][0xb80] ;  /* 0x0002e00000067ab9 */ /* 0x000fe20000000a00 */
[----:B------:R-:W-:Y:S01]  /*ae50*/  LOP3.LUT R3, R0, R3, RZ, 0xfc, !PT ;  /* 0x0000000300037212 */ /* 0x000fe200078efcff */
[----:B------:R-:W-:Y:S01]  /*ae60*/  IMAD.IADD R5, R5, 0x1, R21 ;  /* 0x0000000105057824 */ /* 0x000fe200078e0215 */
[----:B------:R-:W-:-:S04]  /*ae70*/  LEA R86, P1, R4, UR6, 0x1 ;  /* 0x0000000604567c11 */ /* 0x000fc8000f8208ff */
        /* <DEDUP_REMOVED lines=35> */
.L_x_4248:
[----:B------:R-:W-:Y:S05]  /*b0b0*/  BSYNC B1 ;  /* 0x0000000000017941 */ /* 0x000fea0003800000 */
.L_x_4247:
[----:B---3--:R-:W-:Y:S01]  /*b0c0*/  VIADD R4, R88, 0x20 ;  /* 0x0000002058047836 */ /* 0x008fe20000000000 */
[----:B-----5:R4:W3:Y:S04]  /*b0d0*/  SHFL.IDX PT, R9, R87, 0x1, 0x181f ;  /* 0x00381f0057097f89 */ /* 0x0208e800000e0000 */
        /* <DEDUP_REMOVED lines=10> */
[----:B-1----:R-:W-:Y:S01]  /*b180*/  @!P3 LEA R20, P6, R191, R8, 0x1 ;  /* 0x00000008bf14b211 */ /* 0x002fe200078c08ff */
[----:B------:R0:W-:Y:S01]  /*b190*/  @!P0 ST.E.128 desc[UR44][R4.64], R12 ;  /* 0x0000000c04008985 */ /* 0x0001e2000c101d2c */
[----:B------:R-:W-:Y:S02]  /*b1a0*/  ISETP.GE.AND P0, PT, R188, UR8, PT ;  /* 0x00000008bc007c0c */ /* 0x000fe4000bf06270 */
[----:B------:R-:W-:Y:S02]  /*b1b0*/  @!P5 LEA.HI.X R11, R192, R9, R209, 0x1, P4 ;  /* 0x00000009c00bd211 */ /* 0x000fe400020f0cd1 */
[----:B------:R-:W-:-:S02]  /*b1c0*/  LOP3.LUT P4, RZ, R0, 0x40, RZ, 0xc0, !PT ;  /* 0x0000004000ff7812 */ /* 0x000fc4000788c0ff */
[----:B--2---:R-:W-:Y:S01]  /*b1d0*/  @!P3 LEA.HI.X R21, R191, R9, R208, 0x1, P6 ;  /* 0x00000009bf15b211 */ /* 0x004fe200030f0cd0 */
        /* <DEDUP_REMOVED lines=20> */
.L_x_4244:
[----:B------:R-:W0:Y:S01]  /*b320*/  LDC.64 R8, c[0x0][0xd00] ;  /* 0x00034000ff087b82 */ /* 0x000e220000000a00 */
[C---:B------:R-:W-:Y:S01]  /*b330*/  IMAD.SHL.U32 R5, R186.reuse, 0x4, RZ ;  /* 0x00000004ba057824 */ /* 0x040fe200078e00ff */
[----:B------:R-:W-:Y:S01]  /*b340*/  SHF.L.U64.HI R0, R186, 0x2, R193 ;  /* 0x00000002ba007819 */ /* 0x000fe200000102c1 */
[----:B------:R-:W-:Y:S01]  /*b350*/  ULDC.64 UR6, c[0x0][0xd08] ;  /* 0x0003420000067ab9 */ /* 0x000fe20000000a00 */
[----:B------:R-:W-:Y:S01]  /*b360*/  ULDC UR5, c[0x0][0xb88] ;  /* 0x0002e20000057ab9 */ /* 0x000fe20000000800 */
[----:B------:R-:W-:-:S03]  /*b370*/  IMAD.MOV.U32 R3, RZ, RZ, RZ ;  /* 0x000000ffff037224 */ /* 0x000fc600078e00ff */
[----:B------:R-:W1:Y:S01]  /*b380*/  LDC R27, c[0x0][0xce8] ;  /* 0x00033a00ff1b7b82 */ /* 0x000e620000000800 */
[----:B0-----:R-:W-:Y:S02]  /*b390*/  ISETP.NE.U32.AND P0, PT, R8, RZ, PT ;  /* 0x000000ff0800720c */ /* 0x001fe40003f05070 */
[----:B------:R-:W-:Y:S02]  /*b3a0*/  IADD3 R8, P1, R5, R8, RZ ;  /* 0x0000000805087210 */ /* 0x000fe40007f3e0ff */
[----:B------:R-:W-:-:S03]  /*b3b0*/  ISETP.NE.AND.EX P0, PT, R9, RZ, PT, P0 ;  /* 0x000000ff0900720c */ /* 0x000fc60003f05300 */
[----:B------:R-:W-:Y:S01]  /*b3c0*/  IMAD.X R9, R0, 0x1, R9, P1 ;  /* 0x0000000100097824 */ /* 0x000fe200008e0609 */
[----:B------:R-:W-:-:S04]  /*b3d0*/  ISETP.NE.U32.AND P1, PT, RZ, UR6, PT ;  /* 0x00000006ff007c0c */ /* 0x000fc8000bf25070 */
[----:B------:R-:W-:-:S05]  /*b3e0*/  ISETP.NE.AND.EX P1, PT, RZ, UR7, PT, P1 ;  /* 0x00000007ff007c0c */ /* 0x000fca000bf25310 */
[----:B------:R0:W5:Y:S08]  /*b3f0*/  @P0 LDG.E R3, desc[UR44][R8.64] ;  /* 0x0000002c08030981 */ /* 0x000170000c1e1900 */
[----:B------:R-:W-:-:S04]  /*b400*/  @P1 IADD3 R4, P2, R5, UR6, RZ ;  /* 0x0000000605041c10 */ /* 0x000fc8000ff5e0ff */
[----:B------:R-:W-:Y:S01]  /*b410*/  @P1 IADD3.X R5, R0, UR7, RZ, P2, !PT ;  /* 0x0000000700051c10 */ /* 0x000fe200097fe4ff */
[----:B------:R-:W-:-:S06]  /*b420*/  IMAD.U32 R0, RZ, RZ, UR5 ;  /* 0x00000005ff007e24 */ /* 0x000fcc000f8e00ff */
[----:B------:R0:W5:Y:S01]  /*b430*/  @P1 LDG.E R0, desc[UR44][R4.64] ;  /* 0x0000002c04001981 */ /* 0x000162000c1e1900 */
[----:B------:R-:W-:Y:S01]  /*b440*/  ISETP.GE.AND P2, PT, R202, 0x40, PT ;  /* 0x00000040ca00780c */ /* 0x000fe20003f46270 */
[----:B-1----:R-:W-:-:S12]  /*b450*/  @P1 BRA `(.L_x_4250) ;  /* 0x0000000000101947 */ /* 0x002fd80003800000 */
[----:B------:R-:W-:Y:S05]  /*b460*/  @!P0 BRA `(.L_x_4250) ;  /* 0x00000000000c8947 */ /* 0x000fea0003800000 */
[----:B0-----:R-:W2:Y:S04]  /*b470*/  LDG.E R5, desc[UR44][R8.64] ;  /* 0x0000002c08057981 */ /* 0x001ea8000c1e1900 */
[----:B-----5:R-:W2:Y:S02]  /*b480*/  LDG.E R0, desc[UR44][R8.64+0x4] ;  /* 0x0000042c08007981 */ /* 0x020ea4000c1e1900 */
[----:B--2---:R-:W-:-:S07]  /*b490*/  IMAD.IADD R0, R0, 0x1, -R5 ;  /* 0x0000000100007824 */ /* 0x004fce00078e0a05 */
.L_x_4250:
[----:B------:R-:W-:Y:S01]  /*b4a0*/  BSSY B1, `(.L_x_4251) ;  /* 0x000002f000017945 */ /* 0x000fe20003800000 */
[----:B------:R-:W-:Y:S02]  /*b4b0*/  SHF.R.S32.HI R15, RZ, 0x1f, R187 ;  /* 0x0000001fff0f7819 */ /* 0x000fe400000114bb */
[----:B------:R-:W-:Y:S02]  /*b4c0*/  SEL R21, R186, RZ, !P0 ;  /* 0x000000ffba157207 */ /* 0x000fe40004000000 */
[----:B------:R-:W-:Y:S02]  /*b4d0*/  SEL R193, R193, RZ, !P0 ;  /* 0x000000ffc1c17207 */ /* 0x000fe40004000000 */
[----:B-----5:R-:W-:Y:S01]  /*b4e0*/  SHF.R.S32.HI R12, RZ, 0x1f, R3 ;  /* 0x0000001fff0c7819 */ /* 0x020fe20000011403 */
[----:B------:R-:W-:Y:S06]  /*b4f0*/  @P2 BRA `(.L_x_4252) ;  /* 0x0000000000a42947 */ /* 0x000fec0003800000 */
[----:B0-----:R-:W0:Y:S01]  /*b500*/  S2R R5, SR_TID.X ;  /* 0x0000000000057919 */ /* 0x001e220000002100 */
[----:B------:R-:W1:Y:S01]  /*b510*/  LDC R13, c[0x0][0xce8] ;  /* 0x00033a00ff0d7b82 */ /* 0x000e620000000800 */
[----:B------:R-:W-:-:S04]  /*b520*/  IMAD.U32 R4, RZ, RZ, UR42 ;  /* 0x0000002aff047e24 */ /* 0x000fc8000f8e00ff */
[----:B0-----:R-:W-:Y:S02]  /*b530*/  IMAD R4, R4, 0x40, R5 ;  /* 0x0000004004047824 */ /* 0x001fe400078e0205 */
[----:B-1----:R-:W-:Y:S02]  /*b540*/  IMAD R5, R0, R13, RZ ;  /* 0x0000000d00057224 */ /* 0x002fe400078e02ff */
        /* <DEDUP_REMOVED lines=11> */
[----:B------:R-:W1:Y:S01]  /*b600*/  @P0 LDC R25, c[0x0][0xcf0] ;  /* 0x00033c00ff190b82 */ /* 0x000e620000000800 */
[----:B0-----:R-:W-:-:S04]  /*b610*/  @P0 IMAD.HI.U32 R8, R14, R11, RZ ;  /* 0x0000000b0e080227 */ /* 0x001fc800078e00ff */
[----:B------:R-:W-:Y:S01]  /*b620*/  IMAD R11, R187, UR7, R10 ;  /* 0x00000007bb0b7c24 */ /* 0x000fe2000f8e020a */
[----:B------:R-:W-:Y:S01]  /*b630*/  ULDC.64 UR6, c[0x0][0xc98] ;  /* 0x0003260000067ab9 */ /* 0x000fe20000000a00 */
[----:B-1----:R-:W-:Y:S02]  /*b640*/  @P0 SHF.R.U32.HI R9, RZ, R25, R8 ;  /* 0x00000019ff090219 */ /* 0x002fe40000011608 */
        /* <DEDUP_REMOVED lines=20> */
.L_x_4252:
[----:B------:R-:W-:Y:S05]  /*b790*/  BSYNC B1 ;  /* 0x0000000000017941 */ /* 0x000fea0003800000 */
.L_x_4251:
[----:B------:R-:W-:Y:S01]  /*b7a0*/  ISETP.NE.AND P0, PT, R27, 0x1, PT ;  /* 0x000000011b00780c */ /* 0x000fe20003f05270 */
[----:B------:R-:W-:Y:S01]  /*b7b0*/  ULDC.64 UR6, c[0x0][0xba0] ;  /* 0x0002e80000067ab9 */ /* 0x000fe20000000a00 */
[----:B------:R-:W-:Y:S01]  /*b7c0*/  ULDC UR5, c[0x0][0xbc8] ;  /* 0x0002f20000057ab9 */ /* 0x000fe20000000800 */
[----:B01----:R-:W-:Y:S01]  /*b7d0*/  IMAD R8, R12, UR6, RZ ;  /* 0x000000060c087c24 */ /* 0x003fe2000f8e02ff */
[----:B------:R-:W-:Y:S01]  /*b7e0*/  ISETP.GE.AND P1, PT, R192, UR5, PT ;  /* 0x00000005c0007c0c */ /* 0x000fe2000bf26270 */
[C---:B------:R-:W-:Y:S01]  /*b7f0*/  IMAD.WIDE.U32 R4, R3.reuse, UR6, RZ ;  /* 0x0000000603047c25 */ /* 0x040fe2000f8e00ff */
[----:B------:R-:W-:Y:S01]  /*b800*/  ISETP.GE.AND P2, PT, R16, UR5, PT ;  /* 0x0000000510007c0c */ /* 0x000fe2000bf46270 */
[----:B------:R-:W-:Y:S01]  /*b810*/  BSSY B1, `(.L_x_4253) ;  /* 0x0000066000017945 */ /* 0x000fe20003800000 */
[----:B------:R-:W-:Y:S01]  /*b820*/  SEL R10, RZ, 0xffffffff, P1 ;  /* 0xffffffffff0a7807 */ /* 0x000fe20000800000 */
[----:B------:R-:W-:Y:S01]  /*b830*/  IMAD R3, R3, UR7, R8 ;  /* 0x0000000703037c24 */ /* 0x000fe2000f8e0208 */
[----:B------:R-:W-:Y:S01]  /*b840*/  ULDC.64 UR6, c[0x0][0xbe8] ;  /* 0x0002fa0000067ab9 */ /* 0x000fe20000000a00 */
[----:B------:R-:W-:Y:S01]  /*b850*/  IMAD R9, R194, 0x20, R195 ;  /* 0x00000020c2097824 */ /* 0x000fe200078e02c3 */
[----:B------:R-:W-:Y:S01]  /*b860*/  ISETP.GE.AND P1, PT, R191, UR5, PT ;  /* 0x00000005bf007c0c */ /* 0x000fe2000bf26270 */
[----:B------:R-:W0:Y:S01]  /*b870*/  @P0 LDC R11, c[0x0][0xcec] ;  /* 0x00033b00ff0b0b82 */ /* 0x000e220000000800 */
[----:B------:R-:W-:Y:S01]  /*b880*/  IMAD.U32 R12, RZ, RZ, UR42 ;  /* 0x0000002aff0c7e24 */ /* 0x000fe2000f8e00ff */
[----:B------:R-:W-:Y:S01]  /*b890*/  IADD3 R5, R5, R3, RZ ;  /* 0x0000000305057210 */ /* 0x000fe20007ffe0ff */
[----:B------:R-:W-:-:S02]  /*b8a0*/  IMAD R8, R15, UR6, RZ ;  /* 0x000000060f087c24 */ /* 0x000fc4000f8e02ff */
[----:B------:R-:W-:Y:S02]  /*b8b0*/  IMAD.SHL.U32 R15, R10, 0x2, RZ ;  /* 0x000000020a0f7824 */ /* 0x000fe400078e00ff */
[C---:B------:R-:W-:Y:S01]  /*b8c0*/  IMAD R3, R187.reuse, UR7, R8 ;  /* 0x00000007bb037c24 */ /* 0x040fe2000f8e0208 */
[----:B------:R-:W1:Y:S01]  /*b8d0*/  @P0 LDC R13, c[0x0][0xcf0] ;  /* 0x00033c00ff0d0b82 */ /* 0x000e620000000800 */
[----:B------:R-:W-:Y:S01]  /*b8e0*/  IMAD R10, R12, 0x40, R9 ;  /* 0x000000400c0a7824 */ /* 0x000fe200078e0209 */
[----:B------:R-:W-:Y:S01]  /*b8f0*/  SEL R8, RZ, 0x1, P2 ;  /* 0x00000001ff087807 */ /* 0x000fe20001000000 */
[----:B------:R-:W-:Y:S01]  /*b900*/  IMAD.WIDE.U32 R4, R187, UR6, R4 ;  /* 0x00000006bb047c25 */ /* 0x000fe2000f8e0004 */
[----:B------:R-:W-:Y:S01]  /*b910*/  SEL R9, RZ, 0xffffffff, P1 ;  /* 0xffffffffff097807 */ /* 0x000fe20000800000 */
[----:B------:R-:W-:Y:S01]  /*b920*/  ULDC.64 UR6, c[0x0][0xbf0] ;  /* 0x0002fc0000067ab9 */ /* 0x000fe20000000a00 */
[----:B------:R-:W-:Y:S01]  /*b930*/  LOP3.LUT R8, R15, 0x2, R8, 0xe2, !PT ;  /* 0x000000020f087812 */ /* 0x000fe200078ee208 */
[----:B------:R-:W-:Y:S01]  /*b940*/  IMAD.IADD R5, R5, 0x1, R3 ;  /* 0x0000000105057824 */ /* 0x000fe200078e0203 */
[----:B------:R-:W-:Y:S01]  /*b950*/  ISETP.GE.AND P1, PT, R190, UR5, PT ;  /* 0x00000005be007c0c */ /* 0x000fe2000bf26270 */
[----:B------:R-:W-:Y:S01]  /*b960*/  IMAD.SHL.U32 R15, R9, 0x4, RZ ;  /* 0x00000004090f7824 */ /* 0x000fe200078e00ff */
[----:B------:R-:W-:Y:S01]  /*b970*/  ISETP.GE.AND P2, PT, R198, UR5, PT ;  /* 0x00000005c6007c0c */ /* 0x000fe2000bf46270 */
[----:B------:R-:W-:Y:S01]  /*b980*/  IMAD R3, R193, UR6, RZ ;  /* 0x00000006c1037c24 */ /* 0x000fe2000f8e02ff */
[----:B------:R-:W-:Y:S01]  /*b990*/  SEL R14, RZ, 0xffffffff, P1 ;  /* 0xffffffffff0e7807 */ /* 0x000fe20000800000 */
[----:B------:R-:W-:Y:S01]  /*b9a0*/  IMAD.WIDE.U32 R4, R21, UR6, R4 ;  /* 0x0000000615047c25 */ /* 0x000fe2000f8e0004 */
[----:B------:R-:W-:-:S03]  /*b9b0*/  LOP3.LUT R12, R15, 0x4, R8, 0xe2, !PT ;  /* 0x000000040f0c7812 */ /* 0x000fc600078ee208 */
[----:B0-----:R-:W-:-:S04]  /*b9c0*/  @P0 IMAD.HI.U32 R8, R10, R11, RZ ;  /* 0x0000000b0a080227 */ /* 0x001fc800078e00ff */
[----:B------:R-:W-:Y:S01]  /*b9d0*/  IMAD R9, R21, UR7, R3 ;  /* 0x0000000715097c24 */ /* 0x000fe2000f8e0203 */
[----:B------:R-:W-:Y:S01]  /*b9e0*/  ULDC.64 UR6, c[0x0][0xbe0] ;  /* 0x0002f80000067ab9 */ /* 0x000fe20000000a00 */
[----:B------:R-:W-:Y:S01]  /*b9f0*/  IMAD.MOV.U32 R3, RZ, RZ, R10 ;  /* 0x000000ffff037224 */ /* 0x000fe200078e000a */
[----:B-1----:R-:W-:Y:S01]  /*ba00*/  @P0 SHF.R.U32.HI R3, RZ, R13, R8 ;  /* 0x0000000dff030219 */ /* 0x002fe20000011608 */
[----:B------:R-:W-:Y:S01]  /*ba10*/  IMAD.SHL.U32 R11, R14, 0x8, RZ ;  /* 0x000000080e0b7824 */ /* 0x000fe200078e00ff */
[----:B------:R-:W-:Y:S01]  /*ba20*/  ISETP.GE.AND P0, PT, R189, UR5, PT ;  /* 0x00000005bd007c0c */ /* 0x000fe2000bf06270 */
[----:B------:R-:W-:Y:S01]  /*ba30*/  IMAD.IADD R5, R5, 0x1, R9 ;  /* 0x0000000105057824 */ /* 0x000fe200078e0209 */
[--C-:B------:R-:W-:Y:S01]  /*ba40*/  SHF.R.S32.HI R8, RZ, 0x1f, R3.reuse ;  /* 0x0000001fff087819 */ /* 0x100fe20000011403 */
[----:B------:R-:W-:Y:S01]  /*ba50*/  IMAD.MOV R9, RZ, RZ, -R3 ;  /* 0x000000ffff097224 */ /* 0x000fe200078e0a03 */
[----:B------:R-:W-:Y:S01]  /*ba60*/  LOP3.LUT R12, R11, 0x8, R12, 0xe2, !PT ;  /* 0x000000080b0c7812 */ /* 0x000fe200078ee20c */
[----:B------:R-:W-:Y:S01]  /*ba70*/  IMAD.WIDE.U32 R4, R3, UR6, R4 ;  /* 0x0000000603047c25 */ /* 0x000fe2000f8e0004 */
[----:B------:R-:W-:-:S02]  /*ba80*/  SEL R11, RZ, 0xffffffff, P0 ;  /* 0xffffffffff0b7807 */ /* 0x000fc40000000000 */
[----:B------:R-:W-:Y:S01]  /*ba90*/  ISETP.GE.AND P0, PT, R188, UR5, PT ;  /* 0x00000005bc007c0c */ /* 0x000fe2000bf06270 */
[----:B------:R-:W-:Y:S02]  /*baa0*/  IMAD R8, R8, UR6, RZ ;  /* 0x0000000608087c24 */ /* 0x000fe4000f8e02ff */
[----:B------:R-:W-:Y:S01]  /*bab0*/  IMAD R9, R27, R9, R10 ;  /* 0x000000091b097224 */ /* 0x000fe200078e020a */
[----:B------:R-:W-:Y:S01]  /*bac0*/  SEL R10, RZ, 0xffffffff, P0 ;  /* 0xffffffffff0a7807 */ /* 0x000fe20000000000 */
[----:B------:R-:W-:Y:S01]  /*bad0*/  IMAD.SHL.U32 R13, R11, 0x10, RZ ;  /* 0x000000100b0d7824 */ /* 0x000fe200078e00ff */
[----:B------:R-:W-:Y:S01]  /*bae0*/  ISETP.GE.AND P0, PT, R199, UR5, PT ;  /* 0x00000005c7007c0c */ /* 0x000fe2000bf06270 */
[----:B------:R-:W-:Y:S01]  /*baf0*/  IMAD R11, R3, UR7, R8 ;  /* 0x00000007030b7c24 */ /* 0x000fe2000f8e0208 */
[----:B------:R-:W-:Y:S01]  /*bb00*/  SHF.R.S32.HI R3, RZ, 0x1f, R9 ;  /* 0x0000001fff037819 */ /* 0x000fe20000011409 */
[----:B------:R-:W-:Y:S01]  /*bb10*/  IMAD.U32 R28, RZ, RZ, UR42 ;  /* 0x0000002aff1c7e24 */ /* 0x000fe2000f8e00ff */
[----:B------:R-:W-:Y:S01]  /*bb20*/  ULDC.64 UR6, c[0x0][0xbd8] ;  /* 0x0002f60000067ab9 */ /* 0x000fe20000000a00 */
[----:B------:R-:W-:Y:S01]  /*bb30*/  IMAD R27, R0, R27, RZ ;  /* 0x0000001b001b7224 */ /* 0x000fe200078e02ff */
[----:B------:R-:W-:Y:S01]  /*bb40*/  LOP3.LUT R12, R13, 0x10, R12, 0xe2, !PT ;  /* 0x000000100d0c7812 */ /* 0x000fe200078ee20c */
[----:B------:R-:W-:-:S02]  /*bb50*/  IMAD.IADD R5, R5, 0x1, R11 ;  /* 0x0000000105057824 */ /* 0x000fc400078e020b */
[----:B------:R-:W-:Y:S02]  /*bb60*/  IMAD R0, R3, UR6, RZ ;  /* 0x0000000603007c24 */ /* 0x000fe4000f8e02ff */
[----:B------:R-:W-:Y:S02]  /*bb70*/  IMAD R28, R28, 0x40, R195 ;  /* 0x000000401c1c7824 */ /* 0x000fe400078e02c3 */
[C---:B------:R-:W-:Y:S01]  /*bb80*/  IMAD R3, R9.reuse, UR7, R0 ;  /* 0x0000000709037c24 */ /* 0x040fe2000f8e0200 */
[----:B------:R-:W-:Y:S01]  /*bb90*/  SEL R0, RZ, 0x80, P2 ;  /* 0x00000080ff007807 */ /* 0x000fe20001000000 */
[----:B------:R-:W-:Y:S01]  /*bba0*/  IMAD.WIDE.U32 R4, R9, UR6, R4 ;  /* 0x0000000609047c25 */ /* 0x000fe2000f8e0004 */
[----:B------:R-:W-:Y:S01]  /*bbb0*/  SEL R9, RZ, 0x40, P0 ;  /* 0x00000040ff097807 */ /* 0x000fe20000000000 */
[----:B------:R-:W-:Y:S01]  /*bbc0*/  ULDC.64 UR6, c[0x0][0xb80] ;  /* 0x0002e00000067ab9 */ /* 0x000fe20000000a00 */
[----:B------:R-:W-:Y:S01]  /*bbd0*/  ISETP.GE.AND P0, PT, R28, R27, PT ;  /* 0x0000001b1c00720c */ /* 0x000fe20003f06270 */
[----:B------:R-:W-:Y:S01]  /*bbe0*/  IMAD.SHL.U32 R13, R10, 0x20, RZ ;  /* 0x000000200a0d7824 */ /* 0x000fe200078e00ff */
[----:B------:R-:W-:Y:S01]  /*bbf0*/  LEA R24, P1, R4, UR6, 0x1 ;  /* 0x0000000604187c11 */ /* 0x000fe2000f8208ff */
[----:B------:R-:W-:-:S03]  /*bc00*/  IMAD.IADD R3, R5, 0x1, R3 ;  /* 0x0000000105037824 */ /* 0x000fc600078e0203 */
[----:B------:R-:W-:Y:S01]  /*bc10*/  LOP3.LUT R12, R13, 0x20, R12, 0xe2, !PT ;  /* 0x000000200d0c7812 */ /* 0x000fe200078ee20c */
[----:B------:R0:W1:Y:S01]  /*bc20*/  SHFL.IDX PT, R8, R24, RZ, 0x181f ;  /* 0x00181fff18087589 */ /* 0x00006200000e0000 */
[----:B------:R-:W-:Y:S02]  /*bc30*/  LEA.HI.X R3, R4, UR7, R3, 0x1, P1 ;  /* 0x0000000704037c11 */ /* 0x000fe400088f0c03 */
[----:B------:R-:W-:-:S03]  /*bc40*/  LOP3.LUT R25, R12, R9, RZ, 0xfc, !PT ;  /* 0x000000090c197212 */ /* 0x000fc600078efcff */
        /* <DEDUP_REMOVED lines=34> */
.L_x_4254:
[----:B------:R-:W-:Y:S05]  /*be70*/  BSYNC B1 ;  /* 0x0000000000017941 */ /* 0x000fea0003800000 */
.L_x_4253:
        /* <DEDUP_REMOVED lines=10> */
[-C--:B-1----:R-:W-:Y:S02]  /*bf20*/  @!P2 LEA R10, P0, R192, R8.reuse, 0x1 ;  /* 0x00000008c00aa211 */ /* 0x082fe400078008ff */
        /* <DEDUP_REMOVED lines=25> */
.L_x_4249:
[----:B------:R-:W-:Y:S05]  /*c0c0*/  BSYNC B0 ;  /* 0x0000000000007941 */ /* 0x000fea0003800000 */
.L_x_4243:
[----:B------:R-:W-:Y:S02]  /*c0d0*/  ULDC UR5, c[0x0][0xd3c] ;  /* 0x00034f0000057ab9 */ /* 0x000fe40000000800 */
[----:B------:R-:W-:-:S13]  /*c0e0*/  ISETP.GE.AND P0, PT, R7, UR5, PT ;  /* 0x0000000507007c0c */ /* 0x000fda000bf06270 */
[----:B------:R-:W-:Y:S05]  /*c0f0*/  @!P0 BRA `(.L_x_4255) ;  /* 0xffffff4c00a88947 */ /* 0x000fea000383ffff */
[----:B------:R-:W-:Y:S05]  /*c100*/  EXIT ;  /* 0x000000000000794d */ /* 0x000fea0003800000 */
.L_x_4209:
        /* <DEDUP_REMOVED lines=16> */
.L_x_4256:
        /* <DEDUP_REMOVED lines=40> */
.L_x_4262:
        /* <DEDUP_REMOVED lines=12> */
.L_x_4261:
[----:B------:R-:W-:Y:S05]  /*c550*/  BSYNC B0 ;  /* 0x0000000000007941 */ /* 0x000fea0003800000 */
.L_x_4260:
        /* <DEDUP_REMOVED lines=21> */
.L_x_4258:
        /* <DEDUP_REMOVED lines=15> */
.L_x_4263:
        /* <DEDUP_REMOVED lines=28> */
.L_x_4259:
[----:B------:R-:W-:Y:S01]  /*c960*/  ULDC UR4, c[0x0][0xd3c] ;  /* 0x00034f0000047ab9 */ /* 0x000fe20000000800 */
[----:B------:R-:W-:Y:S02]  /*c970*/  IMAD.MOV.U32 R17, RZ, RZ, RZ ;  /* 0x000000ffff117224 */ /* 0x000fe400078e00ff */
[----:B------:R-:W-:Y:S02]  /*c980*/  IMAD.U32 R16, RZ, RZ, UR6 ;  /* 0x00000006ff107e24 */ /* 0x000fe4000f8e00ff */
[----:B------:R-:W-:Y:S02]  /*c990*/  IMAD.MOV.U32 R18, RZ, RZ, RZ ;  /* 0x000000ffff127224 */ /* 0x000fe400078e00ff */
[----:B------:R-:W-:-:S07]  /*c9a0*/  IMAD.U32 R19, RZ, RZ, UR4 ;  /* 0x00000004ff137e24 */ /* 0x000fce000f8e00ff */
.L_x_4264:
[----:B------:R-:W-:-:S13]  /*c9b0*/  ISETP.NE.AND P0, PT, R5, RZ, PT ;  /* 0x000000ff0500720c */ /* 0x000fda0003f05270 */
[----:B------:R-:W0:Y:S01]  /*c9c0*/  @!P0 S2R R3, SR_CgaCtaId ;  /* 0x0000000000038919 */ /* 0x000e220000008800 */
[----:B------:R-:W-:-:S04]  /*c9d0*/  @!P0 MOV R0, 0x400 ;  /* 0x0000040000008802 */ /* 0x000fc80000000f00 */
[----:B0-----:R-:W-:-:S05]  /*c9e0*/  @!P0 LEA R0, R3, R0, 0x18 ;  /* 0x0000000003008211 */ /* 0x001fca00078ec0ff */
[----:B------:R1:W-:Y:S01]  /*c9f0*/  @!P0 STS.128 [R0+0x388d0], R16 ;  /* 0x0388d01000008388 */ /* 0x0003e20000000c00 */
[----:B------:R-:W-:Y:S06]  /*ca00*/  BAR.ARV 0x5, 0x180 ;  /* 0x0146000000007b1d */ /* 0x000fec0000002000 */
.L_x_4257:
[----:B------:R2:W-:Y:S01]  /*ca10*/  STL [R1+0x20], RZ ;  /* 0x000020ff01007387 */ /* 0x0005e20000100800 */
[----:B------:R-:W-:Y:S01]  /*ca20*/  ULDC UR4, c[0x0][0xd3c] ;  /* 0x00034f0000047ab9 */ /* 0x000fe20000000800 */
[----:B------:R-:W-:Y:S01]  /*ca30*/  IMAD.MOV.U32 R26, RZ, RZ, 0x1 ;  /* 0x00000001ff1a7424 */ /* 0x000fe200078e00ff */
[----:B0-----:R-:W-:Y:S01]  /*ca40*/  ISETP.GE.AND P0, PT, R19, UR4, PT ;  /* 0x0000000413007c0c */ /* 0x001fe2000bf06270 */
[----:B------:R-:W-:-:S12]  /*ca50*/  IMAD.MOV.U32 R24, RZ, RZ, RZ ;  /* 0x000000ffff187224 */ /* 0x000fd800078e00ff */
[----:B--2---:R-:W-:Y:S05]  /*ca60*/  @P0 BRA `(.L_x_4265) ;  /* 0x0000005400640947 */ /* 0x004fea0003800000 */
[----:B------:R-:W1:Y:S01]  /*ca70*/  S2R R5, SR_TID.X ;  /* 0x0000000000057919 */ /* 0x000e620000002100 */
[----:B------:R-:W0:Y:S01]  /*ca80*/  S2UR UR5, SR_CgaCtaId ;  /* 0x00000000000579c3 */ /* 0x000e220000008800 */
[----:B------:R-:W-:Y:S01]  /*ca90*/  UMOV UR4, 0x400 ;  /* 0x0000040000047882 */ /* 0x000fe20000000000 */
[----:B------:R-:W-:Y:S01]  /*caa0*/  BSSY B8, `(.L_x_4265) ;  /* 0x0000555000087945 */ /* 0x000fe20003800000 */
[----:B------:R2:W-:Y:S01]  /*cab0*/  STL [R1+0x20], RZ ;  /* 0x000020ff01007387 */ /* 0x0005e20000100800 */
[----:B------:R-:W-:Y:S01]  /*cac0*/  IMAD.MOV.U32 R26, RZ, RZ, 0x1 ;  /* 0x00000001ff1a7424 */ /* 0x000fe200078e00ff */
[----:B------:R-:W-:Y:S01]  /*cad0*/  ULOP3.LUT UR36, UR38, 0x2, URZ, 0xfc, !UPT ;  /* 0x0000000226247892 */ /* 0x000fe2000f8efc3f */
[----:B------:R-:W-:Y:S01]  /*cae0*/  IMAD.MOV.U32 R24, RZ, RZ, RZ ;  /* 0x000000ffff187224 */ /* 0x000fe200078e00ff */
[----:B------:R-:W-:Y:S01]  /*caf0*/  ULDC UR37, c[0x0][0xc] ;  /* 0x0000030000257ab9 */ /* 0x000fe20000000800 */
[----:B0-----:R-:W-:-:S06]  /*cb00*/  ULEA UR4, UR5, UR4, 0x18 ;  /* 0x0000000405047291 */ /* 0x001fcc000f8ec03f */
[----:B------:R-:W-:Y:S01]  /*cb10*/  IMAD.U32 R23, RZ, RZ, UR4 ;  /* 0x00000004ff177e24 */ /* 0x000fe2000f8e00ff */
[C---:B-1----:R-:W-:Y:S02]  /*cb20*/  SHF.L.U32 R0, R5.reuse, 0x3, RZ ;  /* 0x0000000305007819 */ /* 0x042fe400000006ff */
[----:B------:R-:W-:Y:S02]  /*cb30*/  LOP3.LUT R4, R5, 0x7f, RZ, 0xc0, !PT ;  /* 0x0000007f05047812 */ /* 0x000fe400078ec0ff */
[----:B------:R-:W-:-:S04]  /*cb40*/  LOP3.LUT R2, R0, 0x1f8, RZ, 0xc0, !PT ;  /* 0x000001f800027812 */ /* 0x000fc800078ec0ff */
[----:B------:R-:W-:Y:S01]  /*cb50*/  LOP3.LUT R3, R2, 0x38, R5, 0x78, !PT ;  /* 0x0000003802037812 */ /* 0x000fe200078e7805 */
[----:B------:R-:W-:Y:S01]  /*cb60*/  IMAD.SHL.U32 R2, R5, 0x10, RZ ;  /* 0x0000001005027824 */ /* 0x000fe200078e00ff */
[----:B------:R-:W-:Y:S02]  /*cb70*/  SHF.R.U32.HI R5, RZ, 0x3, R4 ;  /* 0x00000003ff057819 */ /* 0x000fe40000011604 */
[----:B------:R-:W-:Y:S02]  /*cb80*/  LOP3.LUT R4, R0, 0x38, RZ, 0xc0, !PT ;  /* 0x0000003800047812 */ /* 0x000fe400078ec0ff */
[----:B------:R-:W-:Y:S02]  /*cb90*/  LOP3.LUT R34, R3, 0x200, R0, 0xf8, !PT ;  /* 0x0000020003227812 */ /* 0x000fe400078ef800 */
[----:B------:R-:W-:Y:S02]  /*cba0*/  LOP3.LUT R2, R5, 0x70, R2, 0xf8, !PT ;  /* 0x0000007005027812 */ /* 0x000fe400078ef802 */
[----:B------:R-:W-:Y:S01]  /*cbb0*/  LOP3.LUT R0, R4, 0x40, RZ, 0xfc, !PT ;  /* 0x0000004004007812 */ /* 0x000fe200078efcff */
[----:B------:R-:W-:Y:S01]  /*cbc0*/  IMAD R25, R34, 0x2, R23 ;  /* 0x0000000222197824 */ /* 0x000fe200078e0217 */
[----:B------:R-:W-:-:S02]  /*cbd0*/  LOP3.LUT R3, R4, 0x80, RZ, 0xfc, !PT ;  /* 0x0000008004037812 */ /* 0x000fc400078efcff */
[C---:B------:R-:W-:Y:S02]  /*cbe0*/  LOP3.LUT R2, R4.reuse, 0xc0, RZ, 0xfc, !PT ;  /* 0x000000c004027812 */ /* 0x040fe400078efcff */
[C---:B------:R-:W-:Y:S02]  /*cbf0*/  LOP3.LUT R0, R4.reuse, 0x100, RZ, 0xfc, !PT ;  /* 0x0000010004007812 */ /* 0x040fe400078efcff */
[C---:B------:R-:W-:Y:S02]  /*cc00*/  LOP3.LUT R3, R4.reuse, 0x140, RZ, 0xfc, !PT ;  /* 0x0000014004037812 */ /* 0x040fe400078efcff */
[C---:B------:R-:W-:Y:S02]  /*cc10*/  LOP3.LUT R2, R4.reuse, 0x180, RZ, 0xfc, !PT ;  /* 0x0000018004027812 */ /* 0x040fe400078efcff */
[----:B--2---:R-:W-:-:S07]  /*cc20*/  LOP3.LUT R0, R4, 0x1c0, RZ, 0xfc, !PT ;  /* 0x000001c004007812 */ /* 0x004fce00078efcff */
.L_x_4332:
[----:B------:R-:W0:Y:S02]  /*cc30*/  LDC.64 R2, c[0x0][0xd88] ;  /* 0x00036200ff027b82 */ /* 0x000e240000000a00 */
[----:B0-----:R-:W-:-:S05]  /*cc40*/  IMAD.WIDE R2, R19, 0x4, R2 ;  /* 0x0000000413027825 */ /* 0x001fca00078e0202 */
[----:B--2---:R-:W2:Y:S01]  /*cc50*/  LDG.E R35, desc[UR44][R2.64] ;  /* 0x0000002c02237981 */ /* 0x004ea2000c1e1900 */
        /* <DEDUP_REMOVED lines=36> */
[----:B---34-:R-:W-:Y:S05]  /*cea0*/  @P0 BRA `(.L_x_4266) ;  /* 0x0000000000200947 */ /* 0x018fea0003800000 */
        /* <DEDUP_REMOVED lines=8> */
.L_x_4266:
        /* <DEDUP_REMOVED lines=9> */
.L_x_4267:
[----:B------:R-:W-:Y:S02]  /*cfc0*/  ULDC.64 UR4, c[0x0][0xb00] ;  /* 0x0002c00000047ab9 */ /* 0x000fe40000000a00 */
[----:B------:R-:W-:-:S04]  /*cfd0*/  ISETP.NE.U32.AND P0, PT, RZ, UR4, PT ;  /* 0x00000004ff007c0c */ /* 0x000fc8000bf05070 */
[----:B------:R-:W-:-:S13]  /*cfe0*/  ISETP.NE.AND.EX P0, PT, RZ, UR5, PT, P0 ;  /* 0x00000005ff007c0c */ /* 0x000fda000bf05300 */
[----:B------:R-:W-:Y:S05]  /*cff0*/  @!P0 BRA `(.L_x_4268) ;  /* 0x0000000000148947 */ /* 0x000fea0003800000 */
[----:B-1----:R-:W1:Y:S02]  /*d000*/  LDC.64 R2, c[0x0][0xb00] ;  /* 0x0002c000ff027b82 */ /* 0x002e640000000a00 */
[----:B-1----:R-:W-:-:S05]  /*d010*/  IMAD.WIDE R2, R29, 0x4, R2 ;  /* 0x000000041d027825 */ /* 0x002fca00078e0202 */
[----:B------:R-:W3:Y:S04]  /*d020*/  LDG.E R7, desc[UR44][R2.64] ;  /* 0x0000002c02077981 */ /* 0x000ee8000c1e1900 */
[----:B0-2---:R-:W3:Y:S02]  /*d030*/  LDG.E R0, desc[UR44][R2.64+0x4] ;  /* 0x0000042c02007981 */ /* 0x005ee4000c1e1900 */
[----:B---3--:R-:W-:-:S07]  /*d040*/  IMAD.IADD R7, R0, 0x1, -R7 ;  /* 0x0000000100077824 */ /* 0x008fce00078e0a07 */
.L_x_4268:
[----:B-----5:R-:W-:Y:S01]  /*d050*/  IMAD.IADD R33, R7, 0x1, -R32 ;  /* 0x0000000107217824 */ /* 0x020fe200078e0a20 */
[----:B------:R-:W-:Y:S03]  /*d060*/  BSSY B7, `(.L_x_4269) ;  /* 0x000045a000077945 */ /* 0x000fe60003800000 */
[C---:B012---:R-:W-:Y:S01]  /*d070*/  VIADD R0, R33.reuse, 0x3f ;  /* 0x0000003f21007836 */ /* 0x047fe20000000000 */
[----:B------:R0:W-:Y:S01]  /*d080*/  STL [R1+0x4], R33 ;  /* 0x0000042101007387 */ /* 0x0001e20000100800 */
[----:B------:R-:W-:-:S03]  /*d090*/  ISETP.GT.AND P0, PT, R33, RZ, PT ;  /* 0x000000ff2100720c */ /* 0x000fc60003f04270 */
[----:B------:R-:W-:-:S04]  /*d0a0*/  SHF.R.S32.HI R3, RZ, 0x1f, R0 ;  /* 0x0000001fff037819 */ /* 0x000fc80000011400 */
        /* <DEDUP_REMOVED lines=11> */
[----:B0-----:R-:W1:Y:S02]  /*d160*/  FLO.U32 R0, UR4 ;  /* 0x0000000400007d00 */ /* 0x001e6400080e0000 */
[----:B-1----:R-:W-:-:S06]  /*d170*/  ISETP.EQ.U32.AND P0, PT, R0, R5, PT ;  /* 0x000000050000720c */ /* 0x002fcc0003f02070 */
        /* <DEDUP_REMOVED lines=8> */
.L_x_4270:
[----:B0-----:R-:W-:Y:S01]  /*d200*/  VIADD R0, R23, 0x22400 ;  /* 0x0002240017007836 */ /* 0x001fe20000000000 */
        /* <DEDUP_REMOVED lines=18> */
[----:B0-----:R-:W-:Y:S05]  /*d330*/  CALL.ABS.NOINC R2 ;  /* 0x0000000002007343 */ /* 0x001fea0003c00000 */
.L_x_4273:
[----:B------:R-:W-:Y:S05]  /*d340*/  BSYNC B6 ;  /* 0x0000000000067941 */ /* 0x000fea0003800000 */
.L_x_4272:
        /* <DEDUP_REMOVED lines=20> */
.L_x_4276:
        /* <DEDUP_REMOVED lines=15> */
.L_x_4275:
[----:B------:R-:W-:Y:S05]  /*d580*/  BSYNC B6 ;  /* 0x0000000000067941 */ /* 0x000fea0003800000 */
.L_x_4274:
[----:B------:R-:W2:Y:S01]  /*d590*/  LDL R5, [R1+0x28] ;  /* 0x0000280001057983 */ /* 0x000ea20000100800 */
[----:B------:R-:W-:Y:S01]  /*d5a0*/  ULDC.64 UR4, c[0x0][0xaf0] ;  /* 0x0002bc0000047ab9 */ /* 0x000fe20000000a00 */
[----:B------:R-:W0:Y:S01]  /*d5b0*/  LDC R20, c[0x0][0x430] ;  /* 0x00010c00ff147b82 */ /* 0x000e220000000800 */
[----:B------:R-:W-:Y:S01]  /*d5c0*/  ISETP.NE.U32.AND P0, PT, RZ, UR4, PT ;  /* 0x00000004ff007c0c */ /* 0x000fe2000bf05070 */
[----:B------:R-:W1:Y:S03]  /*d5d0*/  S2R R21, SR_TID.X ;  /* 0x0000000000157919 */ /* 0x000e660000002100 */
[----:B------:R-:W-:Y:S01]  /*d5e0*/  ISETP.NE.AND.EX P0, PT, RZ, UR5, PT, P0 ;  /* 0x00000005ff007c0c */ /* 0x000fe2000bf05300 */
[----:B------:R-:W3:-:S12]  /*d5f0*/  S2R R4, SR_TID.X ;  /* 0x0000000000047919 */ /* 0x000ed80000002100 */
[----:B------:R-:W-:Y:S01]  /*d600*/  @P0 IADD3 R2, P1, R27, UR4, RZ ;  /* 0x000000041b020c10 */ /* 0x000fe2000ff3e0ff */
[----:B------:R-:W-:-:S03]  /*d610*/  ULDC UR4, c[0x0][0x320] ;  /* 0x0000c80000047ab9 */ /* 0x000fc60000000800 */
[----:B------:R-:W-:-:S05]  /*d620*/  @P0 IADD3.X R3, R28, UR5, RZ, P1, !PT ;  /* 0x000000051c030c10 */ /* 0x000fca0008ffe4ff */
[----:B------:R4:W5:Y:S01]  /*d630*/  @P0 LDG.E R29, desc[UR44][R2.64] ;  /* 0x0000002c021d0981 */ /* 0x000962000c1e1900 */
[----:B------:R-:W-:Y:S01]  /*d640*/  LOP3.LUT R22, R22, 0xfffffdff, RZ, 0xc0, !PT ;  /* 0xfffffdff16167812 */ /* 0x000fe200078ec0ff */
[----:B------:R-:W-:Y:S01]  /*d650*/  UMOV UR5, 0xffffffff ;  /* 0xffffffff00057882 */ /* 0x000fe20000000000 */
[----:B-1----:R-:W-:Y:S02]  /*d660*/  IMAD.SHL.U32 R21, R21, 0x8, RZ ;  /* 0x0000000815157824 */ /* 0x002fe400078e00ff */
[----:B---3--:R-:W-:-:S03]  /*d670*/  IMAD.SHL.U32 R30, R4, 0x8, RZ ;  /* 0x00000008041e7824 */ /* 0x008fc600078e00ff */
[----:B------:R-:W-:-:S04]  /*d680*/  LOP3.LUT R21, R21, 0x38, RZ, 0xc0, !PT ;  /* 0x0000003815157812 */ /* 0x000fc800078ec0ff */
[C---:B------:R-:W-:Y:S02]  /*d690*/  LOP3.LUT R0, R21.reuse, 0x40, RZ, 0xfc, !PT ;  /* 0x0000004015007812 */ /* 0x040fe400078efcff */
[----:B------:R-:W-:Y:S02]  /*d6a0*/  LOP3.LUT R31, R21, 0x180, RZ, 0xfc, !PT ;  /* 0x00000180151f7812 */ /* 0x000fe400078efcff */
[----:B------:R-:W1:Y:S01]  /*d6b0*/  S2R R21, SR_TID.X ;  /* 0x0000000000157919 */ /* 0x000e620000002100 */
[----:B------:R-:W-:Y:S02]  /*d6c0*/  ISETP.GE.AND P0, PT, R0, UR4, PT ;  /* 0x0000000400007c0c */ /* 0x000fe4000bf06270 */
[----:B------:R-:W-:Y:S02]  /*d6d0*/  ISETP.GE.AND P1, PT, R31, UR4, PT ;  /* 0x000000041f007c0c */ /* 0x000fe4000bf26270 */
[----:B------:R-:W-:-:S04]  /*d6e0*/  LOP3.LUT R30, R30, 0x38, RZ, 0xc0, !PT ;  /* 0x000000381e1e7812 */ /* 0x000fc800078ec0ff */
[C---:B------:R-:W-:Y:S02]  /*d6f0*/  ISETP.GE.AND P2, PT, R30.reuse, UR4, PT ;  /* 0x000000041e007c0c */ /* 0x040fe4000bf46270 */
[----:B------:R-:W-:-:S03]  /*d700*/  LOP3.LUT R30, R30, 0x140, RZ, 0xfc, !PT ;  /* 0x000001401e1e7812 */ /* 0x000fc600078efcff */
        /* <DEDUP_REMOVED lines=9> */
[----:B------:R-:W-:Y:S02]  /*d7a0*/  LOP3.LUT R0, R31, 0x80, RZ, 0xfc, !PT ;  /* 0x000000801f007812 */ /* 0x000fe400078efcff */
[----:B------:R-:W-:Y:S02]  /*d7b0*/  LOP3.LUT R21, R21, 0xc0, RZ, 0xfc, !PT ;  /* 0x000000c015157812 */ /* 0x000fe400078efcff */
[----:B------:R-:W-:Y:S02]  /*d7c0*/  ISETP.GE.AND P5, PT, R0, UR4, PT ;  /* 0x0000000400007c0c */ /* 0x000fe4000bfa6270 */
[----:B------:R-:W-:-:S02]  /*d7d0*/  ISETP.GE.AND P4, PT, R21, UR4, PT ;  /* 0x0000000415007c0c */ /* 0x000fc4000bf86270 */
[----:B------:R-:W1:Y:S01]  /*d7e0*/  S2R R21, SR_TID.X ;  /* 0x0000000000157919 */ /* 0x000e620000002100 */
[----:B------:R-:W-:Y:S02]  /*d7f0*/  LOP3.LUT R31, R31, 0x1c0, RZ, 0xfc, !PT ;  /* 0x000001c01f1f7812 */ /* 0x000fe400078efcff */
[----:B------:R-:W-:Y:S02]  /*d800*/  SEL R0, RZ, 0x40, P1 ;  /* 0x00000040ff007807 */ /* 0x000fe40000800000 */
[----:B------:R-:W-:Y:S01]  /*d810*/  ISETP.GE.AND P0, PT, R31, UR4, PT ;  /* 0x000000041f007c0c */ /* 0x000fe2000bf06270 */
[C---:B------:R-:W-:Y:S01]  /*d820*/  IMAD.SHL.U32 R31, R4.reuse, 0x8, RZ ;  /* 0x00000008041f7824 */ /* 0x040fe200078e00ff */
[----:B------:R-:W-:Y:S02]  /*d830*/  LOP3.LUT R4, R4, 0x7f, RZ, 0xc0, !PT ;  /* 0x0000007f04047812 */ /* 0x000fe400078ec0ff */
[----:B------:R-:W-:Y:S02]  /*d840*/  @P5 LOP3.LUT R22, R22, 0x20, RZ, 0xfc, !PT ;  /* 0x0000002016165812 */ /* 0x000fe400078efcff */
[----:B------:R-:W-:-:S02]  /*d850*/  LOP3.LUT R31, R31, 0x38, RZ, 0xc0, !PT ;  /* 0x000000381f1f7812 */ /* 0x000fc400078ec0ff */
[----:B------:R-:W-:-:S04]  /*d860*/  LOP3.LUT R22, R22, 0xffffffef, RZ, 0xc0, !PT ;  /* 0xffffffef16167812 */ /* 0x000fc800078ec0ff */
[----:B------:R-:W-:-:S04]  /*d870*/  @P4 LOP3.LUT R22, R22, 0x10, RZ, 0xfc, !PT ;  /* 0x0000001016164812 */ /* 0x000fc800078efcff */
[----:B------:R-:W-:-:S04]  /*d880*/  LOP3.LUT R22, R22, 0xfffffffb, RZ, 0xc0, !PT ;  /* 0xfffffffb16167812 */ /* 0x000fc800078ec0ff */
[----:B------:R-:W-:Y:S01]  /*d890*/  LOP3.LUT R22, R22, 0xfffffff7, RZ, 0xc0, !PT ;  /* 0xfffffff716167812 */ /* 0x000fe200078ec0ff */
[----:B-1----:R-:W-:Y:S01]  /*d8a0*/  IMAD.SHL.U32 R9, R21, 0x10, RZ ;  /* 0x0000001015097824 */ /* 0x002fe200078e00ff */
[----:B--2---:R-:W-:Y:S02]  /*d8b0*/  LEA R27, R5, 0xffffffc0, 0x6 ;  /* 0xffffffc0051b7811 */ /* 0x004fe400078e30ff */
[----:B------:R-:W-:Y:S02]  /*d8c0*/  SHF.R.U32.HI R5, RZ, 0x3, R4 ;  /* 0x00000003ff057819 */ /* 0x000fe40000011604 */
[----:B------:R-:W-:Y:S02]  /*d8d0*/  LOP3.LUT R4, R31, 0x100, RZ, 0xfc, !PT ;  /* 0x000001001f047812 */ /* 0x000fe400078efcff */
[----:B------:R-:W-:Y:S02]  /*d8e0*/  LOP3.LUT R9, R5, 0x70, R9, 0xf8, !PT ;  /* 0x0000007005097812 */ /* 0x000fe400078ef809 */
[----:B------:R-:W-:-:S02]  /*d8f0*/  ISETP.GE.AND P3, PT, R4, UR4, PT ;  /* 0x0000000404007c0c */ /* 0x000fc4000bf66270 */
[----:B------:R-:W-:Y:S01]  /*d900*/  SEL R31, RZ, 0x80, P0 ;  /* 0x00000080ff1f7807 */ /* 0x000fe20000000000 */
[----:B------:R-:W-:-:S10]  /*d910*/  IMAD.IADD R6, R9, 0x1, R27 ;  /* 0x0000000109067824 */ /* 0x000fd400078e021b */
[----:B------:R-:W-:-:S04]  /*d920*/  @P3 LOP3.LUT R22, R22, 0x8, RZ, 0xfc, !PT ;  /* 0x0000000816163812 */ /* 0x000fc800078efcff */
[----:B------:R-:W-:Y:S01]  /*d930*/  @P2 LOP3.LUT R22, R22, 0x4, RZ, 0xfc, !PT ;  /* 0x0000000416162812 */ /* 0x000fe200078efcff */
[----:B0---4-:R-:W-:Y:S06]  /*d940*/  BRA.DIV UR5, `(.L_x_4277) ;  /* 0x0000004e051c7947 */ /* 0x011fec000b800000 */
.L_x_4350:
[----:B------:R-:W-:Y:S01]  /*d950*/  ISETP.NE.AND P1, PT, R20, 0x1, PT ;  /* 0x000000011400780c */ /* 0x000fe20003f25270 */
[----:B------:R-:W-:Y:S01]  /*d960*/  IMAD.MOV.U32 R37, RZ, RZ, RZ ;  /* 0x000000ffff257224 */ /* 0x000fe200078e00ff */
[C---:B------:R-:W-:Y:S01]  /*d970*/  ISETP.GE.AND P0, PT, R6.reuse, R33, PT ;  /* 0x000000210600720c */ /* 0x040fe20003f06270 */
[----:B------:R-:W-:Y:S01]  /*d980*/  IMAD.IADD R6, R6, 0x1, R32 ;  /* 0x0000000106067824 */ /* 0x000fe200078e0220 */
[----:B-----5:R-:W-:Y:S02]  /*d990*/  SHF.R.S32.HI R33, RZ, 0x1f, R29 ;  /* 0x0000001fff217819 */ /* 0x020fe4000001141d */
[----:B------:R-:W-:Y:S01]  /*d9a0*/  ISETP.GT.U32.OR P0, PT, R9, 0x3f, P0 ;  /* 0x0000003f0900780c */ /* 0x000fe20000704470 */
[----:B------:R-:W-:Y:S01]  /*d9b0*/  IMAD.MOV.U32 R7, RZ, RZ, R6 ;  /* 0x000000ffff077224 */ /* 0x000fe200078e0006 */
[C---:B------:R-:W-:Y:S02]  /*d9c0*/  LOP3.LUT P6, RZ, R22.reuse, 0x400, RZ, 0xc0, !PT ;  /* 0x0000040016ff7812 */ /* 0x040fe400078cc0ff */
[----:B------:R-:W-:-:S03]  /*d9d0*/  LOP3.LUT R22, R22, 0xffffdfff, RZ, 0xc0, !PT ;  /* 0xffffdfff16167812 */ /* 0x000fc600078ec0ff */
[----:B------:R-:W0:Y:S01]  /*d9e0*/  @P1 LDC R3, c[0x0][0x434] ;  /* 0x00010d00ff031b82 */ /* 0x000e220000000800 */
[----:B------:R-:W-:-:S07]  /*d9f0*/  @P1 LOP3.LUT R22, R22, 0x2000, RZ, 0xfc, !PT ;  /* 0x0000200016161812 */ /* 0x000fce00078efcff */
        /* <DEDUP_REMOVED lines=18> */
[----:B------:R-:W-:Y:S02]  /*db20*/  SHF.L.U32 R2, R2, 0x1, RZ ;  /* 0x0000000102027819 */ /* 0x000fe400000006ff */
[----:B------:R-:W-:Y:S02]  /*db30*/  LOP3.LUT R22, R22, 0xffffefff, RZ, 0xc0, !PT ;  /* 0xffffefff16167812 */ /* 0x000fe400078ec0ff */
[----:B------:R-:W-:Y:S02]  /*db40*/  LOP3.LUT R2, R2, 0x2, R3, 0xe2, !PT ;  /* 0x0000000202027812 */ /* 0x000fe400078ee203 */
[----:B------:R-:W-:-:S02]  /*db50*/  SEL R3, RZ, 0x4, P5 ;  /* 0x00000004ff037807 */ /* 0x000fc40002800000 */
[----:B0-----:R-:W-:Y:S02]  /*db60*/  SEL R4, RZ, 0x8, P4 ;  /* 0x00000008ff047807 */ /* 0x001fe40002000000 */
[----:B------:R-:W-:Y:S02]  /*db70*/  SHF.R.S32.HI R28, RZ, 0x1f, R18 ;  /* 0x0000001fff1c7819 */ /* 0x000fe40000011412 */
[----:B------:R-:W-:Y:S02]  /*db80*/  LOP3.LUT R2, R4, R2, R3, 0xfe, !PT ;  /* 0x0000000204027212 */ /* 0x000fe400078efe03 */
[----:B------:R-:W-:Y:S02]  /*db90*/  SEL R3, RZ, 0x10, P3 ;  /* 0x00000010ff037807 */ /* 0x000fe40001800000 */
[----:B------:R-:W-:-:S04]  /*dba0*/  SEL R4, RZ, 0x20, P2 ;  /* 0x00000020ff047807 */ /* 0x000fc80001000000 */
[----:B------:R-:W-:-:S04]  /*dbb0*/  LOP3.LUT R2, R4, R2, R3, 0xfe, !PT ;  /* 0x0000000204027212 */ /* 0x000fc800078efe03 */
[----:B------:R-:W-:Y:S01]  /*dbc0*/  LOP3.LUT R10, R2, R0, RZ, 0xfc, !PT ;  /* 0x00000000020a7212 */ /* 0x000fe200078efcff */
[----:B------:R-:W-:Y:S02]  /*dbd0*/  IMAD.MOV R0, RZ, RZ, -R7 ;  /* 0x000000ffff007224 */ /* 0x000fe400078e0a07 */
[----:B------:R-:W-:Y:S01]  /*dbe0*/  IMAD.U32 R2, RZ, RZ, UR36 ;  /* 0x00000024ff027e24 */ /* 0x000fe2000f8e00ff */
[----:B------:R-:W-:Y:S01]  /*dbf0*/  LOP3.LUT R31, R10, R31, RZ, 0xfc, !PT ;  /* 0x0000001f0a1f7212 */ /* 0x000fe200078efcff */
[----:B------:R-:W-:Y:S01]  /*dc00*/  IMAD R0, R20, R0, R6 ;  /* 0x0000000014007224 */ /* 0x000fe200078e0206 */
[----:B------:R0:W-:Y:S02]  /*dc10*/  STL [R1+0x24], R10 ;  /* 0x0000240a01007387 */ /* 0x0001e40000100800 */
[----:B------:R-:W-:Y:S02]  /*dc20*/  ISETP.NE.AND P0, PT, R2, 0x3, PT ;  /* 0x000000030200780c */ /* 0x000fe40003f05270 */
[----:B------:R0:W-:Y:S11]  /*dc30*/  STL [R1], R0 ;  /* 0x0000000001007387 */ /* 0x0001f60000100800 */
[----:B------:R-:W-:-:S04]  /*dc40*/  @P0 LOP3.LUT R22, R22, 0x1000, RZ, 0xfc, !PT ;  /* 0x0000100016160812 */ /* 0x000fc800078efcff */
[----:B------:R-:W-:-:S04]  /*dc50*/  LOP3.LUT R22, R22, 0xfffffffe, RZ, 0xc0, !PT ;  /* 0xfffffffe16167812 */ /* 0x000fc800078ec0ff */
[----:B------:R-:W-:Y:S01]  /*dc60*/  @P1 LOP3.LUT R22, R22, 0x1, RZ, 0xfc, !PT ;  /* 0x0000000116161812 */ /* 0x000fe200078efcff */
[----:B0-----:R-:W-:Y:S06]  /*dc70*/  @!P0 BRA `(.L_x_4278) ;  /* 0x0000000000048947 */ /* 0x001fec0003800000 */
[----:B------:R-:W-:Y:S01]  /*dc80*/  BPT.TRAP 0x1 ;  /* 0x000000040000795c */ /* 0x000fe20000300000 */
.L_x_4278:
[----:B------:R-:W-:Y:S01]  /*dc90*/  IMAD R30, R24, 0x8, R23 ;  /* 0x00000008181e7824 */ /* 0x000fe200078e0217 */
[----:B------:R-:W-:Y:S01]  /*dca0*/  SHF.L.U32 R0, R26, 0x1f, RZ ;  /* 0x0000001f1a007819 */ /* 0x000fe200000006ff */
[----:B------:R-:W-:Y:S03]  /*dcb0*/  BSSY B0, `(.L_x_4279) ;  /* 0x0000003000007945 */ /* 0x000fe60003800000 */
[----:B------:R-:W0:Y:S02]  /*dcc0*/  SYNCS.PHASECHK.TRANS64.TRYWAIT P0, [R30+URZ+0x38840], R0 ;  /* 0x038840001e0075a7 */ /* 0x000e24000800017f */
[----:B0-----:R-:W-:Y:S05]  /*dcd0*/  @!P0 BRA `(.L_x_4280) ;  /* 0x0000004800688947 */ /* 0x001fea0003800000 */
.L_x_4351:
[----:B------:R-:W-:Y:S05]  /*dce0*/  BSYNC B0 ;  /* 0x0000000000007941 */ /* 0x000fea0003800000 */
.L_x_4279:
[----:B------:R-:W0:Y:S01]  /*dcf0*/  LDL R2, [R1] ;  /* 0x0000000001027983 */ /* 0x000e220000100800 */
[----:B------:R-:W-:-:S03]  /*dd00*/  ULDC.64 UR4, c[0x0][0x300] ;  /* 0x0000c00000047ab9 */ /* 0x000fc60000000a00 */
[----:B------:R-:W2:Y:S01]  /*dd10*/  LDL R7, [R1+0x4] ;  /* 0x0000040001077983 */ /* 0x000ea20000100800 */
[----:B-----5:R-:W-:Y:S02]  /*dd20*/  SHF.R.S32.HI R4, RZ, 0x1f, R37 ;  /* 0x0000001fff047819 */ /* 0x020fe40000011425 */
        /* <DEDUP_REMOVED lines=19> */
[----:B0-----:R-:W-:Y:S02]  /*de60*/  LOP3.LUT R5, R4, 0x7f, RZ, 0xc0, !PT ;  /* 0x0000007f04057812 */ /* 0x001fe400078ec0ff */
[----:B------:R-:W-:Y:S01]  /*de70*/  IMAD.IADD R4, R3, 0x1, R0 ;  /* 0x0000000103047824 */ /* 0x000fe200078e0200 */
[C---:B------:R-:W-:Y:S01]  /*de80*/  LEA R0, P0, R2.reuse, UR4, 0x1 ;  /* 0x0000000402007c11 */ /* 0x040fe2000f8008ff */
[----:B------:R-:W-:Y:S01]  /*de90*/  ULDC UR4, c[0x0][0x2f4] ;  /* 0x0000bd0000047ab9 */ /* 0x000fe20000000800 */
[----:B------:R-:W-:Y:S02]  /*dea0*/  SHF.R.U32.HI R6, RZ, 0x3, R5 ;  /* 0x00000003ff067819 */ /* 0x000fe40000011605 */
[----:B------:R-:W0:Y:S01]  /*deb0*/  S2R R5, SR_TID.X ;  /* 0x0000000000057919 */ /* 0x000e220000002100 */
[----:B------:R-:W-:Y:S01]  /*dec0*/  LEA.HI.X R4, R2, UR5, R4, 0x1, P0 ;  /* 0x0000000502047c11 */ /* 0x000fe200080f0c04 */
[----:B------:R-:W-:Y:S01]  /*ded0*/  UMOV UR5, 0xffffffff ;  /* 0xffffffff00057882 */ /* 0x000fe20000000000 */
[----:B--2---:R-:W-:-:S04]  /*dee0*/  IADD3 R27, -R6, R7, -R27 ;  /* 0x00000007061b7210 */ /* 0x004fc80007ffe91b */
        /* <DEDUP_REMOVED lines=39> */
.L_x_4361:
[----:B------:R-:W-:-:S13]  /*e160*/  ISETP.GE.AND P0, PT, R27, 0x31, PT ;  /* 0x000000311b00780c */ /* 0x000fda0003f06270 */
[----:B01----:R-:W-:Y:S01]  /*e170*/  @P0 LEA R2, P1, R7, R0, 0x1 ;  /* 0x0000000007020211 */ /* 0x003fe200078208ff */
        /* <DEDUP_REMOVED lines=8> */
.L_x_4282:
        /* <DEDUP_REMOVED lines=11> */
.L_x_4283:
[----:B------:R1:W5:Y:S01]  /*e2b0*/  LDL.LU R0, [R1+0xc] ;  /* 0x00000c0001007983 */ /* 0x0003620000300800 */
[----:B------:R-:W-:Y:S01]  /*e2c0*/  LOP3.LUT P0, RZ, R22, 0x40, RZ, 0xc0, !PT ;  /* 0x0000004016ff7812 */ /* 0x000fe2000780c0ff */
[----:B------:R1:W-:-:S12]  /*e2d0*/  SYNCS.ARRIVE.TRANS64.A1T0 RZ, [R30+URZ+0x38830], RZ ;  /* 0x038830ff1eff79a7 */ /* 0x0003d8000810003f */
[----:B------:R-:W-:Y:S05]  /*e2e0*/  WARPSYNC.ALL ;  /* 0x0000000000007948 */ /* 0x000fea0003800000 */
[----:B0-----:R-:W-:Y:S01]  /*e2f0*/  SEL R2, R35, RZ, !P0 ;  /* 0x000000ff23027207 */ /* 0x001fe20004000000 */
[----:B------:R-:W-:Y:S04]  /*e300*/  BSSY B6, `(.L_x_4284) ;  /* 0x000001a000067945 */ /* 0x000fe80003800000 */
[----:B------:R0:W-:Y:S01]  /*e310*/  STL [R1+0x8], R2 ;  /* 0x0000080201007387 */ /* 0x0001e20000100800 */
[----:B------:R-:W-:Y:S01]  /*e320*/  BAR.SYNC.DEFER_BLOCKING 0x8, 0x100 ;  /* 0x0204000000007b1d */ /* 0x000fe20000010000 */
[----:B-----5:R-:W-:Y:S01]  /*e330*/  SEL R35, R0, RZ, !P0 ;  /* 0x000000ff00237207 */ /* 0x020fe20004000000 */
[----:B------:R-:W-:-:S04]  /*e340*/  VIADD R0, R23, 0x20400 ;  /* 0x0002040017007836 */ /* 0x000fc80000000000 */
[----:B------:R0:W-:Y:S01]  /*e350*/  STL [R1+0x14], R35 ;  /* 0x0000142301007387 */ /* 0x0001e20000100800 */
[----:B------:R-:W-:Y:S02]  /*e360*/  LOP3.LUT P0, RZ, R0, 0x3ff, RZ, 0xc0, !PT ;  /* 0x000003ff00ff7812 */ /* 0x000fe4000780c0ff */
[----:B------:R-:W-:-:S05]  /*e370*/  SHF.R.S32.HI R0, RZ, 0x1f, R36 ;  /* 0x0000001fff007819 */ /* 0x000fca0000011424 */
[----:B------:R0:W-:Y:S06]  /*e380*/  STL [R1+0xc], R0 ;  /* 0x00000c0001007387 */ /* 0x0001ec0000100800 */
        /* <DEDUP_REMOVED lines=17> */
.L_x_4285:
[----:B------:R-:W-:Y:S05]  /*e4a0*/  BSYNC B6 ;  /* 0x0000000000067941 */ /* 0x000fea0003800000 */
.L_x_4284:
[----:B------:R-:W2:Y:S01]  /*e4b0*/  LDL R4, [R1+0xc] ;  /* 0x00000c0001047983 */ /* 0x000ea20000100800 */
[----:B------:R-:W3:Y:S01]  /*e4c0*/  LDC R10, c[0x0][0x448] ;  /* 0x00011200ff0a7b82 */ /* 0x000ee20000000800 */
[----:B0-----:R-:W0:Y:S01]  /*e4d0*/  S2R R2, SR_TID.X ;  /* 0x0000000000027919 */ /* 0x001e220000002100 */
[----:B------:R-:W-:Y:S01]  /*e4e0*/  IMAD.MOV.U32 R21, RZ, RZ, R35 ;  /* 0x000000ffff157224 */ /* 0x000fe200078e0023 */
[----:B------:R-:W-:Y:S01]  /*e4f0*/  ULDC.64 UR4, c[0x0][0x298] ;  /* 0x0000a60000047ab9 */ /* 0x000fe20000000a00 */
[----:B------:R-:W4:Y:S04]  /*e500*/  LDL R20, [R1+0x8] ;  /* 0x0000080001147983 */ /* 0x000f280000100800 */
[----:B------:R0:W5:Y:S01]  /*e510*/  LDL R9, [R1+0x10] ;  /* 0x0000100001097983 */ /* 0x0001620000100800 */
[----:B------:R-:W1:Y:S01]  /*e520*/  S2R R35, SR_TID.X ;  /* 0x0000000000237919 */ /* 0x000e620000002100 */
[----:B---3--:R-:W-:-:S02]  /*e530*/  ISETP.NE.AND P0, PT, R10, 0x1, PT ;  /* 0x000000010a00780c */ /* 0x008fc40003f05270 */
[----:B0-----:R-:W-:-:S11]  /*e540*/  LOP3.LUT R2, R2, 0x7f, RZ, 0xc0, !PT ;  /* 0x0000007f02027812 */ /* 0x001fd600078ec0ff */
[----:B------:R-:W0:Y:S01]  /*e550*/  @P0 LDC R3, c[0x0][0x44c] ;  /* 0x00011300ff030b82 */ /* 0x000e220000000800 */
[----:B------:R-:W-:Y:S01]  /*e560*/  SHF.R.U32.HI R2, RZ, 0x3, R2 ;  /* 0x00000003ff027819 */ /* 0x000fe20000011602 */
[----:B-1----:R-:W-:-:S05]  /*e570*/  IMAD.SHL.U32 R35, R35, 0x10, RZ ;  /* 0x0000001023237824 */ /* 0x002fca00078e00ff */
[----:B------:R-:W-:Y:S02]  /*e580*/  LOP3.LUT R35, R2, 0x70, R35, 0xf8, !PT ;  /* 0x0000007002237812 */ /* 0x000fe400078ef823 */
[----:B------:R-:W1:Y:S03]  /*e590*/  @P0 LDC R2, c[0x0][0x450] ;  /* 0x00011400ff020b82 */ /* 0x000e660000000800 */
[----:B------:R-:W-:-:S04]  /*e5a0*/  IMAD R35, R17, 0x40, R35 ;  /* 0x0000004011237824 */ /* 0x000fc800078e0223 */
[----:B0-----:R-:W-:-:S04]  /*e5b0*/  @P0 IMAD.HI.U32 R3, R35, R3, RZ ;  /* 0x0000000323030227 */ /* 0x001fc800078e00ff */
[----:B------:R-:W-:Y:S01]  /*e5c0*/  IMAD.MOV.U32 R0, RZ, RZ, R35 ;  /* 0x000000ffff007224 */ /* 0x000fe200078e0023 */
[----:B-1----:R-:W-:Y:S01]  /*e5d0*/  @P0 SHF.R.U32.HI R0, RZ, R2, R3 ;  /* 0x00000002ff000219 */ /* 0x002fe20000011603 */
[----:B------:R-:W-:Y:S01]  /*e5e0*/  IMAD.WIDE.U32 R2, R36, UR4, RZ ;  /* 0x0000000424027c25 */ /* 0x000fe2000f8e00ff */
[----:B------:R-:W0:Y:S01]  /*e5f0*/  S2R R5, SR_TID.X ;  /* 0x0000000000057919 */ /* 0x000e220000002100 */
[----:B------:R-:W-:-:S04]  /*e600*/  LOP3.LUT R22, R22, 0xfffff7ff, RZ, 0xc0, !PT ;  /* 0xfffff7ff16167812 */ /* 0x000fc800078ec0ff */
[----:B------:R-:W-:Y:S02]  /*e610*/  @P0 LOP3.LUT R22, R22, 0x800, RZ, 0xfc, !PT ;  /* 0x0000080016160812 */ /* 0x000fe400078efcff */
[----:B0-----:R-:W-:-:S04]  /*e620*/  SHF.L.U32 R7, R5, 0x3, RZ ;  /* 0x0000000305077819 */ /* 0x001fc800000006ff */
[----:B------:R-:W-:Y:S01]  /*e630*/  LOP3.LUT R7, R7, 0x38, RZ, 0xc0, !PT ;  /* 0x0000003807077812 */ /* 0x000fe200078ec0ff */
[----:B--2---:R-:W-:-:S04]  /*e640*/  IMAD R4, R4, UR4, RZ ;  /* 0x0000000404047c24 */ /* 0x004fc8000f8e02ff */
        /* <DEDUP_REMOVED lines=9> */
[----:B----4-:R-:W-:-:S04]  /*e6e0*/  IMAD.WIDE.U32 R2, R20, UR4, R2 ;  /* 0x0000000414027c25 */ /* 0x010fc8000f8e0002 */
[----:B------:R-:W-:Y:S01]  /*e6f0*/  IMAD R4, R20, UR5, R4 ;  /* 0x0000000514047c24 */ /* 0x000fe2000f8e0204 */
[----:B------:R-:W-:-:S03]  /*e700*/  ULDC.64 UR4, c[0x0][0x2d0] ;  /* 0x0000b40000047ab9 */ /* 0x000fc60000000a00 */
[----:B------:R-:W-:Y:S01]  /*e710*/  IMAD.IADD R3, R3, 0x1, R4 ;  /* 0x0000000103037824 */ /* 0x000fe200078e0204 */
[----:B------:R-:W-:-:S05]  /*e720*/  SHF.R.S32.HI R4, RZ, 0x1f, R0 ;  /* 0x0000001fff047819 */ /* 0x000fca0000011400 */
[----:B------:R-:W-:Y:S02]  /*e730*/  IMAD R4, R4, UR4, RZ ;  /* 0x0000000404047c24 */ /* 0x000fe4000f8e02ff */
[----:B------:R-:W-:-:S04]  /*e740*/  IMAD.WIDE.U32 R2, R0, UR4, R2 ;  /* 0x0000000400027c25 */ /* 0x000fc8000f8e0002 */
[----:B------:R-:W-:Y:S01]  /*e750*/  IMAD R4, R0, UR5, R4 ;  /* 0x0000000500047c24 */ /* 0x000fe2000f8e0204 */
[----:B------:R-:W-:Y:S01]  /*e760*/  ULDC.64 UR4, c[0x0][0x2c8] ;  /* 0x0000b20000047ab9 */ /* 0x000fe20000000a00 */
[----:B------:R-:W-:-:S04]  /*e770*/  IMAD.MOV R0, RZ, RZ, -R0 ;  /* 0x000000ffff007224 */ /* 0x000fc800078e0a00 */
[----:B------:R-:W-:Y:S02]  /*e780*/  IMAD R0, R10, R0, R35 ;  /* 0x000000000a007224 */ /* 0x000fe400078e0223 */
[----:B------:R-:W-:-:S03]  /*e790*/  IMAD.IADD R3, R3, 0x1, R4 ;  /* 0x0000000103037824 */ /* 0x000fc600078e0204 */
[----:B------:R-:W-:Y:S01]  /*e7a0*/  SHF.R.S32.HI R4, RZ, 0x1f, R0 ;  /* 0x0000001fff047819 */ /* 0x000fe20000011400 */
[----:B------:R-:W-:-:S04]  /*e7b0*/  IMAD.WIDE.U32 R2, R0, UR4, R2 ;  /* 0x0000000400027c25 */ /* 0x000fc8000f8e0002 */
[----:B------:R-:W-:-:S04]  /*e7c0*/  IMAD R4, R4, UR4, RZ ;  /* 0x0000000404047c24 */ /* 0x000fc8000f8e02ff */
[----:B------:R-:W-:Y:S01]  /*e7d0*/  IMAD R4, R0, UR5, R4 ;  /* 0x0000000500047c24 */ /* 0x000fe2000f8e0204 */
[----:B------:R-:W-:Y:S02]  /*e7e0*/  ULDC.64 UR4, c[0x0][0x280] ;  /* 0x0000a00000047ab9 */ /* 0x000fe40000000a00 */
[----:B------:R-:W-:Y:S01]  /*e7f0*/  LEA R0, P0, R2, UR4, 0x1 ;  /* 0x0000000402007c11 */ /* 0x000fe2000f8008ff */
[----:B------:R-:W-:Y:S01]  /*e800*/  IMAD.IADD R3, R3, 0x1, R4 ;  /* 0x0000000103037824 */ /* 0x000fe200078e0204 */
[----:B------:R-:W-:Y:S01]  /*e810*/  ULDC UR4, c[0x0][0x2b8] ;  /* 0x0000ae0000047ab9 */ /* 0x000fe20000000800 */
[----:B------:R-:W-:-:S03]  /*e820*/  LOP3.LUT R20, R5, 0x7f, RZ, 0xc0, !PT ;  /* 0x0000007f05147812 */ /* 0x000fc600078ec0ff */
[----:B------:R-:W-:Y:S01]  /*e830*/  LEA.HI.X R2, R2, UR5, R3, 0x1, P0 ;  /* 0x0000000502027c11 */ /* 0x000fe200080f0c03 */
[----:B------:R-:W-:Y:S01]  /*e840*/  UMOV UR5, 0xffffffff ;  /* 0xffffffff00057882 */ /* 0x000fe20000000000 */
[----:B------:R-:W-:Y:S02]  /*e850*/  ISETP.GE.AND P0, PT, R7, UR4, PT ;  /* 0x0000000407007c0c */ /* 0x000fe4000bf06270 */
[----:B------:R-:W-:Y:S01]  /*e860*/  SHF.R.U32.HI R8, RZ, 0x3, R20 ;  /* 0x00000003ff087819 */ /* 0x000fe20000011614 */
[----:B------:R-:W-:Y:S10]  /*e870*/  BRA.DIV UR5, `(.L_x_4286) ;  /* 0x0000004205e47947 */ /* 0x000ff4000b800000 */
[----:B------:R-:W0:Y:S01]  /*e880*/  SHFL.IDX PT, R5, R0, RZ, 0x181f ;  /* 0x00181fff00057589 */ /* 0x000e2200000e0000 */
[----:B-----5:R-:W-:Y:S01]  /*e890*/  IMAD R3, R9, R10, RZ ;  /* 0x0000000a09037224 */ /* 0x020fe200078e02ff */
[----:B------:R-:W-:Y:S01]  /*e8a0*/  LOP3.LUT R22, R22, 0xfffffeff, RZ, 0xc0, !PT ;  /* 0xfffffeff16167812 */ /* 0x000fe200078ec0ff */
[----:B------:R-:W-:Y:S01]  /*e8b0*/  IMAD R17, R17, 0x40, R8 ;  /* 0x0000004011117824 */ /* 0x000fe200078e0208 */
[----:B------:R-:W1:Y:S04]  /*e8c0*/  SHFL.IDX PT, R4, R2, RZ, 0x181f ;  /* 0x00181fff02047589 */ /* 0x000e6800000e0000 */
[----:B------:R-:W-:-:S13]  /*e8d0*/  ISETP.GE.AND P2, PT, R17, R3, PT ;  /* 0x000000031100720c */ /* 0x000fda0003f46270 */
[----:B------:R-:W-:Y:S02]  /*e8e0*/  @P2 LOP3.LUT R22, R22, 0x100, RZ, 0xfc, !PT ;  /* 0x0000010016162812 */ /* 0x000fe400078efcff */
[----:B0-----:R-:W-:Y:S02]  /*e8f0*/  @!P2 LEA R5, P1, R7, R5, 0x1 ;  /* 0x000000050705a211 */ /* 0x001fe400078208ff */
[----:B------:R-:W-:-:S03]  /*e900*/  LOP3.LUT R22, R22, 0xffffff7f, RZ, 0xc0, !PT ;  /* 0xffffff7f16167812 */ /* 0x000fc600078ec0ff */
        /* <DEDUP_REMOVED lines=10> */
[----:B------:R-:W-:-:S04]  /*e9b0*/  @P2 LOP3.LUT R22, R22, 0x80, RZ, 0xfc, !PT ;  /* 0x0000008016162812 */ /* 0x000fc800078efcff */
[----:B------:R-:W-:Y:S02]  /*e9c0*/  LOP3.LUT R22, R22, 0xffffffbf, RZ, 0xc0, !PT ;  /* 0xffffffbf16167812 */ /* 0x000fe400078ec0ff */
        /* <DEDUP_REMOVED lines=11> */
[----:B------:R-:W-:-:S02]  /*ea80*/  @P2 LOP3.LUT R22, R22, 0x40, RZ, 0xfc, !PT ;  /* 0x0000004016162812 */ /* 0x000fc400078efcff */
[----:B0-----:R-:W-:-:S05]  /*ea90*/  @!P2 LEA R5, P1, R7, R5, 0x1 ;  /* 0x000000050705a211 */ /* 0x001fca00078208ff */
[----:B-1----:R-:W-:-:S05]  /*eaa0*/  @!P2 IMAD.X R4, RZ, RZ, R4, P1 ;  /* 0x000000ffff04a224 */ /* 0x002fca00008e0604 */
[----:B------:R-:W-:-:S04]  /*eab0*/  @!P2 LOP3.LUT R5, R5, R4, RZ, 0x3c, !PT ;  /* 0x000000040505a212 */ /* 0x000fc800078e3cff */
[----:B------:R-:W-:-:S04]  /*eac0*/  @!P2 LOP3.LUT R4, R5, R4, RZ, 0x3c, !PT ;  /* 0x000000040504a212 */ /* 0x000fc800078e3cff */
[----:B------:R-:W-:-:S05]  /*ead0*/  @!P2 LOP3.LUT R5, R5, R4, RZ, 0x3c, !PT ;  /* 0x000000040505a212 */ /* 0x000fca00078e3cff */
[----:B------:R0:W-:Y:S04]  /*eae0*/  @!P2 LDGSTS.E.BYPASS.LTC128B.128 [R25+0x21400], desc[UR44][R4.64], !P0 ;  /* 0x214000000419afae */ /* 0x0001e8000c101d6c */
[----:B0-----:R0:W1:Y:S02]  /*eaf0*/  SHFL.IDX PT, R4, R2, 0x3, 0x181f ;  /* 0x00781f0002047f89 */ /* 0x00106400000e0000 */
.L_x_4370:
[----:B------:R-:W-:Y:S01]  /*eb00*/  VIADD R17, R17, 0x30 ;  /* 0x0000003011117836 */ /* 0x000fe20000000000 */
[----:B------:R-:W-:-:S04]  /*eb10*/  LOP3.LUT R22, R22, 0xfffeffff, RZ, 0xc0, !PT ;  /* 0xfffeffff16167812 */ /* 0x000fc800078ec0ff */
[----:B------:R-:W-:-:S13]  /*eb20*/  ISETP.GE.AND P2, PT, R17, R3, PT ;  /* 0x000000031100720c */ /* 0x000fda0003f46270 */
[----:B0-----:R-:W-:Y:S02]  /*eb30*/  @!P2 LEA R2, P1, R7, R0, 0x1 ;  /* 0x000000000702a211 */ /* 0x001fe400078208ff */
[----:B------:R-:W-:-:S03]  /*eb40*/  @P2 LOP3.LUT R22, R22, 0x10000, RZ, 0xfc, !PT ;  /* 0x0001000016162812 */ /* 0x000fc600078efcff */
[----:B-1----:R-:W-:-:S05]  /*eb50*/  @!P2 IMAD.X R3, RZ, RZ, R4, P1 ;  /* 0x000000ffff03a224 */ /* 0x002fca00008e0604 */
[----:B------:R-:W-:Y:S01]  /*eb60*/  @!PT LDS RZ, [RZ] ;  /* 0x00000000fffff984 */ /* 0x000fe20000000800 */
[----:B------:R-:W-:Y:S01]  /*eb70*/  @!PT LDS RZ, [RZ] ;  /* 0x00000000fffff984 */ /* 0x000fe20000000800 */
[----:B------:R-:W-:Y:S01]  /*eb80*/  @!PT LDS RZ, [RZ] ;  /* 0x00000000fffff984 */ /* 0x000fe20000000800 */
[----:B------:R0:W-:Y:S01]  /*eb90*/  @!P2 LDGSTS.E.BYPASS.LTC128B.128 [R25+0x21c00], desc[UR44][R2.64], !P0 ;  /* 0x21c000000219afae */ /* 0x0001e2000c101d6c */
[----:B------:R-:W-:Y:S01]  /*eba0*/  PLOP3.LUT P0, PT, PT, PT, PT, 0x80, 0x0 ;  /* 0x000000000000781c */ /* 0x000fe20003f0f070 */
[----:B------:R-:W-:-:S12]  /*ebb0*/  NOP ;  /* 0x0000000000007918 */ /* 0x000fd80000000000 */
.L_x_4287:
[----:B------:R-:W-:Y:S02]  /*ebc0*/  PLOP3.LUT P1, PT, P1, P0, PT, 0xa2, 0x0 ;  /* 0x000000000000781c */ /* 0x000fe40000f21472 */
[----:B------:R-:W-:-:S08]  /*ebd0*/  @P0 R2UR P1, UR4, R23 ;  /* 0x00000000170402ca */ /* 0x000fd00000020000 */
[----:B------:R-:W-:-:S05]  /*ebe0*/  @P0 PLOP3.LUT P0, PT, P1, PT, PT, 0x80, 0x0 ;  /* 0x000000000000081c */ /* 0x000fca0000f0f070 */
[----:B------:R-:W-:Y:S01]  /*ebf0*/  @!P1 SYNCS.ARRIVE.TRANS64.RED.A0T1 RZ, [UR4+0x38800], RZ ;  /* 0x038800ffffff99a7 */ /* 0x000fe20008200404 */
[----:B------:R-:W-:Y:S07]  /*ec00*/  @!P1 ARRIVES.LDGSTSBAR.64.TRANSCNT [UR4+0x38800] ;  /* 0x03880000ff0099b0 */ /* 0x000fee0008000a84 */
[----:B------:R-:W-:Y:S05]  /*ec10*/  @P0 BRA.U.ANY `(.L_x_4287) ;  /* 0xfffffffd00e80947 */ /* 0x000fea000393ffff */
[----:B------:R-:W-:Y:S01]  /*ec20*/  NOP ;  /* 0x0000000000007918 */ /* 0x000fe20000000000 */
[----:B------:R-:W-:Y:S01]  /*ec30*/  VIADD R0, R23, 0x26400 ;  /* 0x0002640017007836 */ /* 0x000fe20000000000 */
[----:B------:R1:W-:Y:S01]  /*ec40*/  SYNCS.ARRIVE.TRANS64.A1T0 RZ, [R23+URZ+0x38800], RZ ;  /* 0x038800ff17ff79a7 */ /* 0x0003e2000810003f */
[----:B------:R-:W-:Y:S03]  /*ec50*/  BSSY B6, `(.L_x_4288) ;  /* 0x0000013000067945 */ /* 0x000fe60003800000 */
[----:B------:R-:W-:-:S13]  /*ec60*/  LOP3.LUT P0, RZ, R0, 0x3ff, RZ, 0xc0, !PT ;  /* 0x000003ff00ff7812 */ /* 0x000fda000780c0ff */
[----:B-1----:R-:W-:Y:S05]  /*ec70*/  @!P0 BRA `(.L_x_4289) ;  /* 0x0000000000408947 */ /* 0x002fea0003800000 */
        /* <DEDUP_REMOVED lines=16> */
.L_x_4289:
[----:B------:R-:W-:Y:S05]  /*ed80*/  BSYNC B6 ;  /* 0x0000000000067941 */ /* 0x000fea0003800000 */
.L_x_4288:
[----:B------:R-:W2:Y:S01]  /*ed90*/  LDL.LU R21, [R1+0xc] ;  /* 0x00000c0001157983 */ /* 0x000ea20000300800 */
[----:B0-----:R-:W0:Y:S01]  /*eda0*/  LDC R2, c[0x0][0x448] ;  /* 0x00011200ff027b82 */ /* 0x001e220000000800 */
[----:B------:R-:W-:Y:S02]  /*edb0*/  ULDC.64 UR4, c[0x0][0x398] ;  /* 0x0000e60000047ab9 */ /* 0x000fe40000000a00 */
[----:B------:R-:W3:Y:S04]  /*edc0*/  LDL.LU R20, [R1+0x14] ;  /* 0x0000140001147983 */ /* 0x000ee80000300800 */
[----:B------:R-:W4:Y:S01]  /*edd0*/  LDL.LU R17, [R1+0x8] ;  /* 0x0000080001117983 */ /* 0x000f220000300800 */
[----:B0-----:R-:W-:-:S13]  /*ede0*/  ISETP.NE.AND P6, PT, R2, 0x1, PT ;  /* 0x000000010200780c */ /* 0x001fda0003fc5270 */
[----:B------:R-:W0:Y:S08]  /*edf0*/  @P6 LDC R3, c[0x0][0x44c] ;  /* 0x00011300ff036b82 */ /* 0x000e300000000800 */
[----:B------:R-:W1:Y:S01]  /*ee00*/  @P6 LDC R2, c[0x0][0x450] ;  /* 0x00011400ff026b82 */ /* 0x000e620000000800 */
[----:B------:R-:W-:Y:S01]  /*ee10*/  MOV R0, R35 ;  /* 0x0000002300007202 */ /* 0x000fe20000000f00 */
[----:B------:R-:W5:Y:S01]  /*ee20*/  S2R R7, SR_TID.X ;  /* 0x0000000000077919 */ /* 0x000f620000002100 */
[----:B0-----:R-:W-:-:S05]  /*ee30*/  @P6 IMAD.HI.U32 R3, R35, R3, RZ ;  /* 0x0000000323036227 */ /* 0x001fca00078e00ff */
[----:B-1----:R-:W-:Y:S01]  /*ee40*/  @P6 SHF.R.U32.HI R0, RZ, R2, R3 ;  /* 0x00000002ff006219 */ /* 0x002fe20000011603 */
[----:B------:R-:W-:Y:S01]  /*ee50*/  IMAD.WIDE.U32 R2, R36, UR4, RZ ;  /* 0x0000000424027c25 */ /* 0x000fe2000f8e00ff */
[----:B------:R-:W0:Y:S02]  /*ee60*/  S2R R10, SR_TID.X ;  /* 0x00000000000a7919 */ /* 0x000e240000002100 */
[----:B------:R-:W-:Y:S01]  /*ee70*/  SHF.R.S32.HI R5, RZ, 0x1f, R0 ;  /* 0x0000001fff057819 */ /* 0x000fe20000011400 */
[----:B------:R-:W1:Y:S01]  /*ee80*/  S2R R9, SR_TID.X ;  /* 0x0000000000097919 */ /* 0x000e620000002100 */
[----:B------:R-:W-:Y:S01]  /*ee90*/  LOP3.LUT R22, R22, 0xfffff7ff, RZ, 0xc0, !PT ;  /* 0xfffff7ff16167812 */ /* 0x000fe200078ec0ff */
[----:B-1----:R-:W-:-:S05]  /*eea0*/  IMAD.SHL.U32 R8, R9, 0x8, RZ ;  /* 0x0000000809087824 */ /* 0x002fca00078e00ff */
        /* <DEDUP_REMOVED lines=10> */
[----:B---3--:R-:W-:Y:S02]  /*ef50*/  IMAD R4, R20, UR4, RZ ;  /* 0x0000000414047c24 */ /* 0x008fe4000f8e02ff */
[----:B----4-:R-:W-:Y:S01]  /*ef60*/  IMAD.WIDE.U32 R2, R17, UR4, R2 ;  /* 0x0000000411027c25 */ /* 0x010fe2000f8e0002 */
        /* <DEDUP_REMOVED lines=10> */
[----:B------:R-:W-:Y:S01]  /*f010*/  ULDC.64 UR4, c[0x0][0x3c8] ;  /* 0x0000f20000047ab9 */ /* 0x000fe20000000a00 */
[----:B-----5:R-:W-:Y:S02]  /*f020*/  IMAD.SHL.U32 R20, R7, 0x8, RZ ;  /* 0x0000000807147824 */ /* 0x020fe400078e00ff */
[----:B------:R-:W-:Y:S02]  /*f030*/  IMAD.IADD R3, R3, 0x1, R5 ;  /* 0x0000000103037824 */ /* 0x000fe400078e0205 */
[----:B------:R-:W-:Y:S01]  /*f040*/  IMAD R0, R0, UR4, RZ ;  /* 0x0000000400007c24 */ /* 0x000fe2000f8e02ff */
[----:B------:R-:W-:Y:S01]  /*f050*/  LOP3.LUT R20, R20, 0x38, RZ, 0xc0, !PT ;  /* 0x0000003814147812 */ /* 0x000fe200078ec0ff */
[----:B------:R-:W-:-:S04]  /*f060*/  IMAD.WIDE.U32 R2, R4, UR4, R2 ;  /* 0x0000000404027c25 */ /* 0x000fc8000f8e0002 */
[----:B------:R-:W-:Y:S01]  /*f070*/  IMAD R0, R4, UR5, R0 ;  /* 0x0000000504007c24 */ /* 0x000fe2000f8e0200 */
[----:B------:R-:W-:Y:S01]  /*f080*/  ULDC.64 UR4, c[0x0][0x390] ;  /* 0x0000e40000047ab9 */ /* 0x000fe20000000a00 */
[----:B------:R-:W-:Y:S01]  /*f090*/  IMAD.SHL.U32 R17, R7, 0x8, RZ ;  /* 0x0000000807117824 */ /* 0x000fe200078e00ff */
[----:B------:R-:W-:Y:S01]  /*f0a0*/  LOP3.LUT R7, R20, 0x80, RZ, 0xfc, !PT ;  /* 0x0000008014077812 */ /* 0x000fe200078efcff */
[----:B------:R-:W-:Y:S01]  /*f0b0*/  IMAD.IADD R6, R3, 0x1, R0 ;  /* 0x0000000103067824 */ /* 0x000fe200078e0200 */
[----:B------:R-:W-:Y:S01]  /*f0c0*/  LEA R0, P0, R2, UR4, 0x1 ;  /* 0x0000000402007c11 */ /* 0x000fe2000f8008ff */
[----:B------:R-:W-:Y:S01]  /*f0d0*/  ULDC UR4, c[0x0][0x3b8] ;  /* 0x0000ee0000047ab9 */ /* 0x000fe20000000800 */
[----:B------:R-:W-:Y:S02]  /*f0e0*/  LOP3.LUT R17, R17, 0x38, RZ, 0xc0, !PT ;  /* 0x0000003811117812 */ /* 0x000fe400078ec0ff */
[----:B------:R-:W-:Y:S02]  /*f0f0*/  ISETP.GE.AND P4, PT, R7, UR4, PT ;  /* 0x0000000407007c0c */ /* 0x000fe4000bf86270 */
[----:B------:R-:W-:Y:S01]  /*f100*/  LOP3.LUT R7, R17, 0x40, RZ, 0xfc, !PT ;  /* 0x0000004011077812 */ /* 0x000fe200078efcff */
[----:B0-----:R-:W-:-:S05]  /*f110*/  IMAD.SHL.U32 R17, R10, 0x8, RZ ;  /* 0x000000080a117824 */ /* 0x001fca00078e00ff */
[----:B------:R-:W-:Y:S02]  /*f120*/  LOP3.LUT R17, R17, 0x38, RZ, 0xc0, !PT ;  /* 0x0000003811117812 */ /* 0x000fe400078ec0ff */
[----:B------:R-:W-:Y:S02]  /*f130*/  ISETP.GE.AND P5, PT, R7, UR4, PT ;  /* 0x0000000407007c0c */ /* 0x000fe4000bfa6270 */
[----:B------:R-:W-:Y:S01]  /*f140*/  LOP3.LUT R7, R17, 0x100, RZ, 0xfc, !PT ;  /* 0x0000010011077812 */ /* 0x000fe200078efcff */
[----:B------:R-:W-:Y:S01]  /*f150*/  IMAD.SHL.U32 R17, R10, 0x8, RZ ;  /* 0x000000080a117824 */ /* 0x000fe200078e00ff */
[----:B------:R-:W-:-:S04]  /*f160*/  ISETP.GE.AND P1, PT, R8, UR4, PT ;  /* 0x0000000408007c0c */ /* 0x000fc8000bf26270 */
[----:B------:R-:W-:Y:S01]  /*f170*/  LOP3.LUT R17, R17, 0x38, RZ, 0xc0, !PT ;  /* 0x0000003811117812 */ /* 0x000fe200078ec0ff */
[----:B------:R-:W-:Y:S01]  /*f180*/  IMAD.SHL.U32 R20, R9, 0x8, RZ ;  /* 0x0000000809147824 */ /* 0x000fe200078e00ff */
[----:B------:R-:W-:Y:S02]  /*f190*/  ISETP.GE.AND P2, PT, R7, UR4, PT ;  /* 0x0000000407007c0c */ /* 0x000fe4000bf46270 */
[----:B------:R-:W-:Y:S01]  /*f1a0*/  LOP3.LUT R7, R17, 0xc0, RZ, 0xfc, !PT ;  /* 0x000000c011077812 */ /* 0x000fe200078efcff */
[----:B------:R-:W-:Y:S01]  /*f1b0*/  IMAD.SHL.U32 R17, R9, 0x8, RZ ;  /* 0x0000000809117824 */ /* 0x000fe200078e00ff */
[----:B------:R-:W-:Y:S02]  /*f1c0*/  LOP3.LUT R20, R20, 0x38, RZ, 0xc0, !PT ;  /* 0x0000003814147812 */ /* 0x000fe400078ec0ff */
[----:B------:R-:W-:Y:S02]  /*f1d0*/  LEA.HI.X R6, R2, UR5, R6, 0x1, P0 ;  /* 0x0000000502067c11 */ /* 0x000fe400080f0c06 */
[----:B------:R-:W-:-:S02]  /*f1e0*/  LOP3.LUT R17, R17, 0x38, RZ, 0xc0, !PT ;  /* 0x0000003811117812 */ /* 0x000fc400078ec0ff */
[----:B------:R-:W-:Y:S02]  /*f1f0*/  SEL R2, RZ, 0x1, P1 ;  /* 0x00000001ff027807 */ /* 0x000fe40000800000 */
[----:B------:R-:W-:Y:S02]  /*f200*/  SEL R3, RZ, 0x4, P4 ;  /* 0x00000004ff037807 */ /* 0x000fe40002000000 */
[----:B------:R-:W-:Y:S02]  /*f210*/  SEL R4, RZ, 0x2, P5 ;  /* 0x00000002ff047807 */ /* 0x000fe40002800000 */
[----:B------:R-:W-:Y:S02]  /*f220*/  ISETP.GE.AND P3, PT, R7, UR4, PT ;  /* 0x0000000407007c0c */ /* 0x000fe4000bf66270 */
[----:B------:R-:W-:Y:S02]  /*f230*/  LOP3.LUT R7, R20, 0x180, RZ, 0xfc, !PT ;  /* 0x0000018014077812 */ /* 0x000fe400078efcff */
[----:B------:R-:W-:-:S02]  /*f240*/  LOP3.LUT R9, R17, 0x140, RZ, 0xfc, !PT ;  /* 0x0000014011097812 */ /* 0x000fc400078efcff */
[----:B------:R-:W-:Y:S02]  /*f250*/  IADD3 R2, R3, R4, R2 ;  /* 0x0000000403027210 */ /* 0x000fe40007ffe002 */
[----:B------:R-:W-:Y:S02]  /*f260*/  SEL R3, RZ, 0x10, P2 ;  /* 0x00000010ff037807 */ /* 0x000fe40001000000 */
[----:B------:R-:W-:Y:S02]  /*f270*/  SEL R4, RZ, 0x8, P3 ;  /* 0x00000008ff047807 */ /* 0x000fe40001800000 */
[----:B------:R-:W-:Y:S02]  /*f280*/  @P1 LOP3.LUT R22, R22, 0x800, RZ, 0xfc, !PT ;  /* 0x0000080016161812 */ /* 0x000fe400078efcff */
[----:B------:R-:W-:Y:S02]  /*f290*/  ISETP.GE.AND P0, PT, R7, UR4, PT ;  /* 0x0000000407007c0c */ /* 0x000fe4000bf06270 */
[----:B------:R-:W-:-:S02]  /*f2a0*/  LOP3.LUT R7, R17, 0x1c0, RZ, 0xfc, !PT ;  /* 0x000001c011077812 */ /* 0x000fc400078efcff */
[----:B------:R-:W-:Y:S02]  /*f2b0*/  ISETP.GE.AND P1, PT, R9, UR4, PT ;  /* 0x0000000409007c0c */ /* 0x000fe4000bf26270 */
[----:B------:R-:W-:Y:S02]  /*f2c0*/  IADD3 R4, R3, R2, R4 ;  /* 0x0000000203047210 */ /* 0x000fe40007ffe004 */
[----:B------:R-:W-:Y:S02]  /*f2d0*/  SEL R2, RZ, 0x40, P0 ;  /* 0x00000040ff027807 */ /* 0x000fe40000000000 */
[----:B------:R-:W-:Y:S02]  /*f2e0*/  SEL R3, RZ, 0x20, P1 ;  /* 0x00000020ff037807 */ /* 0x000fe40000800000 */
[----:B------:R-:W-:Y:S01]  /*f2f0*/  ISETP.GE.AND P0, PT, R7, UR4, PT ;  /* 0x0000000407007c0c */ /* 0x000fe2000bf06270 */
[----:B------:R-:W-:Y:S01]  /*f300*/  UMOV UR4, 0xffffffff ;  /* 0xffffffff00047882 */ /* 0x000fe20000000000 */
[----:B------:R-:W-:-:S02]  /*f310*/  IADD3 R4, R2, R4, R3 ;  /* 0x0000000402047210 */ /* 0x000fc40007ffe003 */
[----:B------:R-:W-:-:S05]  /*f320*/  SEL R5, RZ, 0x80, P0 ;  /* 0x00000080ff057807 */ /* 0x000fca0000000000 */
[----:B------:R-:W-:Y:S01]  /*f330*/  IMAD.IADD R5, R4, 0x1, R5 ;  /* 0x0000000104057824 */ /* 0x000fe200078e0205 */
[----:B------:R-:W-:Y:S06]  /*f340*/  BRA.DIV UR4, `(.L_x_4290) ;  /* 0x0000003e048c7947 */ /* 0x000fec000b800000 */
[C---:B------:R-:W-:Y:S01]  /*f350*/  LOP3.LUT P6, RZ, R22.reuse, 0x40, RZ, 0xc0, !PT ;  /* 0x0000004016ff7812 */ /* 0x040fe200078cc0ff */
[----:B------:R-:W0:Y:S01]  /*f360*/  SHFL.IDX PT, R3, R0, RZ, 0x181f ;  /* 0x00181fff00037589 */ /* 0x000e2200000e0000 */
[----:B------:R-:W-:-:S03]  /*f370*/  LOP3.LUT R22, R22, 0xffbfffff, RZ, 0xc0, !PT ;  /* 0xffbfffff16167812 */ /* 0x000fc600078ec0ff */
[----:B------:R-:W1:Y:S08]  /*f380*/  SHFL.IDX PT, R2, R6, RZ, 0x181f ;  /* 0x00181fff06027589 */ /* 0x000e7000000e0000 */
[----:B------:R-:W-:-:S04]  /*f390*/  @P6 LOP3.LUT R22, R22, 0x400000, RZ, 0xfc, !PT ;  /* 0x0040000016166812 */ /* 0x000fc800078efcff */
[C---:B------:R-:W-:Y:S02]  /*f3a0*/  LOP3.LUT P6, RZ, R22.reuse, 0x80, RZ, 0xc0, !PT ;  /* 0x0000008016ff7812 */ /* 0x040fe400078cc0ff */
[----:B------:R-:W-:-:S11]  /*f3b0*/  LOP3.LUT R22, R22, 0xff7fffff, RZ, 0xc0, !PT ;  /* 0xff7fffff16167812 */ /* 0x000fd600078ec0ff */
[----:B------:R-:W-:-:S04]  /*f3c0*/  @P6 LOP3.LUT R22, R22, 0x800000, RZ, 0xfc, !PT ;  /* 0x0080000016166812 */ /* 0x000fc800078efcff */
[----:B------:R-:W-:-:S13]  /*f3d0*/  LOP3.LUT P6, RZ, R22, 0x100, RZ, 0xc0, !PT ;  /* 0x0000010016ff7812 */ /* 0x000fda00078cc0ff */
[----:B0-----:R-:W-:Y:S02]  /*f3e0*/  @!P6 LEA R3, P0, R8, R3, 0x1 ;  /* 0x000000030803e211 */ /* 0x001fe400078008ff */
[----:B------:R-:W-:-:S03]  /*f3f0*/  @!P6 LOP3.LUT R7, R4, 0x40, RZ, 0xc0, !PT ;  /* 0x000000400407e812 */ /* 0x000fc600078ec0ff */
[----:B-1----:R-:W-:Y:S01]  /*f400*/  @!P6 IMAD.X R2, RZ, RZ, R2, P0 ;  /* 0x000000ffff02e224 */ /* 0x002fe200000e0602 */
[----:B------:R-:W-:Y:S02]  /*f410*/  LOP3.LUT P0, RZ, R22, 0x800, RZ, 0xc0, !PT ;  /* 0x0000080016ff7812 */ /* 0x000fe4000780c0ff */
[----:B------:R-:W-:Y:S02]  /*f420*/  @!P6 SHF.R.U32.HI R7, RZ, 0x2, R7 ;  /* 0x00000002ff07e819 */ /* 0x000fe40000011607 */
[----:B------:R-:W-:-:S04]  /*f430*/  @!P6 LOP3.LUT R3, R3, R2, RZ, 0x3c, !PT ;  /* 0x000000020303e212 */ /* 0x000fc800078e3cff */
[----:B------:R-:W-:-:S04]  /*f440*/  @!P6 LOP3.LUT R2, R3, R2, RZ, 0x3c, !PT ;  /* 0x000000020302e212 */ /* 0x000fc800078e3cff */
[----:B------:R-:W-:-:S05]  /*f450*/  @!P6 LOP3.LUT R3, R3, R2, RZ, 0x3c, !PT ;  /* 0x000000020303e212 */ /* 0x000fca00078e3cff */
[----:B------:R-:W-:Y:S01]  /*f460*/  @!PT LDS RZ, [RZ] ;  /* 0x00000000fffff984 */ /* 0x000fe20000000800 */
[----:B------:R-:W-:Y:S01]  /*f470*/  @!P6 LDGSTS.E.BYPASS.LTC128B.128 [R25+0x26400], desc[UR44][R2.64], !P0 ;  /* 0x264000000219efae */ /* 0x000fe2000c101d6c */
[----:B------:R-:W-:Y:S02]  /*f480*/  @!P6 ISETP.NE.U32.AND P0, PT, R7, RZ, PT ;  /* 0x000000ff0700e20c */ /* 0x000fe40003f05070 */
[----:B------:R-:W-:Y:S01]  /*f490*/  @!P6 LOP3.LUT R7, R5, 0x80, RZ, 0xc0, !PT ;  /* 0x000000800507e812 */ /* 0x000fe200078ec0ff */
[----:B------:R-:W-:Y:S03]  /*f4a0*/  @!P6 LDGSTS.E.BYPASS.LTC128B.128 [R25+0x28400], desc[UR44][R2.64+0x80], !P5 ;  /* 0x284000800219efae */ /* 0x000fe6000e901d6c */
[----:B------:R-:W-:Y:S01]  /*f4b0*/  @!P6 SHF.R.U32.HI R7, RZ, 0x3, R7 ;  /* 0x00000003ff07e819 */ /* 0x000fe20000011607 */
[----:B------:R-:W-:Y:S04]  /*f4c0*/  @!P6 LDGSTS.E.BYPASS.LTC128B.128 [R25+0x2a400], desc[UR44][R2.64+0x100], !P4 ;  /* 0x2a4001000219efae */ /* 0x000fe8000e101d6c */
[----:B------:R-:W-:Y:S04]  /*f4d0*/  @!P6 LDGSTS.E.BYPASS.LTC128B.128 [R25+0x2c400], desc[UR44][R2.64+0x180], !P3 ;  /* 0x2c4001800219efae */ /* 0x000fe8000d901d6c */
[----:B------:R-:W-:Y:S04]  /*f4e0*/  @!P6 LDGSTS.E.BYPASS.LTC128B.128 [R25+0x2e400], desc[UR44][R2.64+0x200], !P2 ;  /* 0x2e4002000219efae */ /* 0x000fe8000d101d6c */
[----:B------:R-:W-:Y:S04]  /*f4f0*/  @!P6 LDGSTS.E.BYPASS.LTC128B.128 [R25+0x30400], desc[UR44][R2.64+0x280], !P1 ;  /* 0x304002800219efae */ /* 0x000fe8000c901d6c */
[----:B------:R-:W-:Y:S01]  /*f500*/  @!P6 LDGSTS.E.BYPASS.LTC128B.128 [R25+0x32400], desc[UR44][R2.64+0x300], P0 ;  /* 0x324003000219efae */ /* 0x000fe20008101d6c */
[----:B------:R-:W-:-:S03]  /*f510*/  @!P6 ISETP.NE.U32.AND P0, PT, R7, RZ, PT ;  /* 0x000000ff0700e20c */ /* 0x000fc60003f05070 */
[----:B------:R-:W-:Y:S10]  /*f520*/  SHFL.IDX PT, R7, R6, 0x1, 0x181f ;  /* 0x00381f0006077f89 */ /* 0x000ff400000e0000 */
[----:B------:R0:W-:Y:S01]  /*f530*/  @!P6 LDGSTS.E.BYPASS.LTC128B.128 [R25+0x34400], desc[UR44][R2.64+0x380], P0 ;  /* 0x344003800219efae */ /* 0x0001e20008101d6c */
[----:B------:R-:W-:-:S03]  /*f540*/  LOP3.LUT P6, RZ, R22, 0x800000, RZ, 0xc0, !PT ;  /* 0x0080000016ff7812 */ /* 0x000fc600078cc0ff */
[----:B0-----:R-:W0:Y:S10]  /*f550*/  SHFL.IDX PT, R2, R0, 0x1, 0x181f ;  /* 0x00381f0000027f89 */ /* 0x001e3400000e0000 */
[----:B0-----:R-:W-:-:S05]  /*f560*/  @!P6 LEA R2, P0, R8, R2, 0x1 ;  /* 0x000000020802e211 */ /* 0x001fca00078008ff */
[----:B------:R-:W-:Y:S01]  /*f570*/  @!P6 IMAD.X R3, RZ, RZ, R7, P0 ;  /* 0x000000ffff03e224 */ /* 0x000fe200000e0607 */
[----:B------:R-:W-:Y:S02]  /*f580*/  LOP3.LUT P0, RZ, R22, 0x800, RZ, 0xc0, !PT ;  /* 0x0000080016ff7812 */ /* 0x000fe4000780c0ff */
[----:B------:R-:W-:-:S04]  /*f590*/  @!P6 LOP3.LUT R7, R4, 0x40, RZ, 0xc0, !PT ;  /* 0x000000400407e812 */ /* 0x000fc800078ec0ff */
[----:B------:R-:W-:-:S07]  /*f5a0*/  @!P6 SHF.R.U32.HI R7, RZ, 0x2, R7 ;  /* 0x00000002ff07e819 */ /* 0x000fce0000011607 */
        /* <DEDUP_REMOVED lines=11> */
[----:B------:R-:W-:Y:S04]  /*f660*/  SHFL.IDX PT, R7, R6, 0x2, 0x181f ;  /* 0x00581f0006077f89 */ /* 0x000fe800000e0000 */
[----:B------:R-:W-:Y:S06]  /*f670*/  SHFL.IDX PT, R6, R6, 0x3, 0x181f ;  /* 0x00781f0006067f89 */ /* 0x000fec00000e0000 */
[----:B------:R0:W-:Y:S01]  /*f680*/  @!P6 LDGSTS.E.BYPASS.LTC128B.128 [R25+0x34c00], desc[UR44][R2.64+0x380], P0 ;  /* 0x34c003800219efae */ /* 0x0001e20008101d6c */
[----:B------:R-:W-:-:S03]  /*f690*/  LOP3.LUT P6, RZ, R22, 0x400000, RZ, 0xc0, !PT ;  /* 0x0040000016ff7812 */ /* 0x000fc600078cc0ff */
[----:B0-----:R-:W0:Y:S04]  /*f6a0*/  SHFL.IDX PT, R2, R0, 0x2, 0x181f ;  /* 0x00581f0000027f89 */ /* 0x001e2800000e0000 */
[----:B------:R-:W1:Y:S06]  /*f6b0*/  SHFL.IDX PT, R0, R0, 0x3, 0x181f ;  /* 0x00781f0000007f89 */ /* 0x000e6c00000e0000 */
[----:B0-----:R-:W-:-:S05]  /*f6c0*/  @!P6 LEA R2, P0, R8, R2, 0x1 ;  /* 0x000000020802e211 */ /* 0x001fca00078008ff */
[----:B------:R-:W-:Y:S01]  /*f6d0*/  @!P6 IMAD.X R3, RZ, RZ, R7, P0 ;  /* 0x000000ffff03e224 */ /* 0x000fe200000e0607 */
[----:B------:R-:W-:Y:S02]  /*f6e0*/  LOP3.LUT P0, RZ, R22, 0x800, RZ, 0xc0, !PT ;  /* 0x0000080016ff7812 */ /* 0x000fe4000780c0ff */
[----:B------:R-:W-:-:S04]  /*f6f0*/  @!P6 LOP3.LUT R7, R4, 0x40, RZ, 0xc0, !PT ;  /* 0x000000400407e812 */ /* 0x000fc800078ec0ff */
[----:B------:R-:W-:-:S07]  /*f700*/  @!P6 SHF.R.U32.HI R7, RZ, 0x2, R7 ;  /* 0x00000002ff07e819 */ /* 0x000fce0000011607 */
[----:B------:R0:W-:Y:S01]  /*f710*/  @!P6 LDGSTS.E.BYPASS.LTC128B.128 [R25+0x27400], desc[UR44][R2.64], !P0 ;  /* 0x274000000219efae */ /* 0x0001e2000c101d6c */
[----:B------:R-:W-:Y:S02]  /*f720*/  @!P6 ISETP.NE.U32.AND P0, PT, R7, RZ, PT ;  /* 0x000000ff0700e20c */ /* 0x000fe40003f05070 */
[----:B------:R-:W-:Y:S01]  /*f730*/  @!P6 LOP3.LUT R7, R5, 0x80, RZ, 0xc0, !PT ;  /* 0x000000800507e812 */ /* 0x000fe200078ec0ff */
[----:B------:R0:W-:Y:S03]  /*f740*/  @!P6 LDGSTS.E.BYPASS.LTC128B.128 [R25+0x29400], desc[UR44][R2.64+0x80], !P5 ;  /* 0x294000800219efae */ /* 0x0001e6000e901d6c */
[----:B------:R-:W-:Y:S01]  /*f750*/  @!P6 SHF.R.U32.HI R7, RZ, 0x3, R7 ;  /* 0x00000003ff07e819 */ /* 0x000fe20000011607 */
[----:B------:R0:W-:Y:S04]  /*f760*/  @!P6 LDGSTS.E.BYPASS.LTC128B.128 [R25+0x2b400], desc[UR44][R2.64+0x100], !P4 ;  /* 0x2b4001000219efae */ /* 0x0001e8000e101d6c */
[----:B------:R0:W-:Y:S04]  /*f770*/  @!P6 LDGSTS.E.BYPASS.LTC128B.128 [R25+0x2d400], desc[UR44][R2.64+0x180], !P3 ;  /* 0x2d4001800219efae */ /* 0x0001e8000d901d6c */
[----:B------:R0:W-:Y:S04]  /*f780*/  @!P6 LDGSTS.E.BYPASS.LTC128B.128 [R25+0x2f400], desc[UR44][R2.64+0x200], !P2 ;  /* 0x2f4002000219efae */ /* 0x0001e8000d101d6c */
[----:B------:R0:W-:Y:S04]  /*f790*/  @!P6 LDGSTS.E.BYPASS.LTC128B.128 [R25+0x31400], desc[UR44][R2.64+0x280], !P1 ;  /* 0x314002800219efae */ /* 0x0001e8000c901d6c */
[----:B------:R0:W-:Y:S01]  /*f7a0*/  @!P6 LDGSTS.E.BYPASS.LTC128B.128 [R25+0x33400], desc[UR44][R2.64+0x300], P0 ;  /* 0x334003000219efae */ /* 0x0001e20008101d6c */
[----:B------:R-:W-:-:S13]  /*f7b0*/  @!P6 ISETP.NE.U32.AND P0, PT, R7, RZ, PT ;  /* 0x000000ff0700e20c */ /* 0x000fda0003f05070 */
[----:B-1----:R0:W-:Y:S02]  /*f7c0*/  @!P6 LDGSTS.E.BYPASS.LTC128B.128 [R25+0x35400], desc[UR44][R2.64+0x380], P0 ;  /* 0x354003800219efae */ /* 0x0021e40008101d6c */
.L_x_4380:
[----:B------:R-:W-:Y:S01]  /*f7d0*/  LOP3.LUT P0, RZ, R22, 0x10000, RZ, 0xc0, !PT ;  /* 0x0001000016ff7812 */ /* 0x000fe2000780c0ff */
[----:B------:R-:W-:-:S12]  /*f7e0*/  BSSY B0, `(.L_x_4291) ;  /* 0x0000016000007945 */ /* 0x000fd80003800000 */
[----:B------:R-:W-:Y:S05]  /*f7f0*/  @P0 BRA `(.L_x_4292) ;  /* 0x0000000000500947 */ /* 0x000fea0003800000 */
[----:B------:R-:W-:Y:S02]  /*f800*/  LOP3.LUT R4, R4, 0x40, RZ, 0xc0, !PT ;  /* 0x0000004004047812 */ /* 0x000fe400078ec0ff */
[----:B------:R-:W-:Y:S02]  /*f810*/  LOP3.LUT P6, RZ, R22, 0x800, RZ, 0xc0, !PT ;  /* 0x0000080016ff7812 */ /* 0x000fe400078cc0ff */
[----:B0-----:R-:W-:Y:S02]  /*f820*/  LEA R2, P0, R8, R0, 0x1 ;  /* 0x0000000008027211 */ /* 0x001fe400078008ff */
[----:B------:R-:W-:Y:S02]  /*f830*/  SHF.R.U32.HI R4, RZ, 0x2, R4 ;  /* 0x00000002ff047819 */ /* 0x000fe40000011604 */
[----:B------:R-:W-:Y:S01]  /*f840*/  LOP3.LUT R5, R5, 0x80, RZ, 0xc0, !PT ;  /* 0x0000008005057812 */ /* 0x000fe200078ec0ff */
[----:B------:R-:W-:Y:S01]  /*f850*/  IMAD.X R3, RZ, RZ, R6, P0 ;  /* 0x000000ffff037224 */ /* 0x000fe200000e0606 */
[----:B------:R-:W-:-:S02]  /*f860*/  ISETP.NE.U32.AND P0, PT, R4, RZ, PT ;  /* 0x000000ff0400720c */ /* 0x000fc40003f05070 */
[----:B------:R-:W-:-:S03]  /*f870*/  SHF.R.U32.HI R5, RZ, 0x3, R5 ;  /* 0x00000003ff057819 */ /* 0x000fc60000011605 */
[----:B------:R-:W-:Y:S01]  /*f880*/  @!PT LDS RZ, [RZ] ;  /* 0x00000000fffff984 */ /* 0x000fe20000000800 */
[----:B------:R-:W-:Y:S01]  /*f890*/  @!PT LDS RZ, [RZ] ;  /* 0x00000000fffff984 */ /* 0x000fe20000000800 */
[----:B------:R-:W-:Y:S01]  /*f8a0*/  @!PT LDS RZ, [RZ] ;  /* 0x00000000fffff984 */ /* 0x000fe20000000800 */
[----:B------:R1:W-:Y:S04]  /*f8b0*/  LDGSTS.E.BYPASS.LTC128B.128 [R25+0x27c00], desc[UR44][R2.64], !P6 ;  /* 0x27c0000002197fae */ /* 0x0003e8000f101d6c */
[----:B------:R1:W-:Y:S04]  /*f8c0*/  LDGSTS.E.BYPASS.LTC128B.128 [R25+0x29c00], desc[UR44][R2.64+0x80], !P5 ;  /* 0x29c0008002197fae */ /* 0x0003e8000e901d6c */
[----:B------:R1:W-:Y:S04]  /*f8d0*/  LDGSTS.E.BYPASS.LTC128B.128 [R25+0x2bc00], desc[UR44][R2.64+0x100], !P4 ;  /* 0x2bc0010002197fae */ /* 0x0003e8000e101d6c */
[----:B------:R1:W-:Y:S04]  /*f8e0*/  LDGSTS.E.BYPASS.LTC128B.128 [R25+0x2dc00], desc[UR44][R2.64+0x180], !P3 ;  /* 0x2dc0018002197fae */ /* 0x0003e8000d901d6c */
[----:B------:R1:W-:Y:S04]  /*f8f0*/  LDGSTS.E.BYPASS.LTC128B.128 [R25+0x2fc00], desc[UR44][R2.64+0x200], !P2 ;  /* 0x2fc0020002197fae */ /* 0x0003e8000d101d6c */
[----:B------:R1:W-:Y:S04]  /*f900*/  LDGSTS.E.BYPASS.LTC128B.128 [R25+0x31c00], desc[UR44][R2.64+0x280], !P1 ;  /* 0x31c0028002197fae */ /* 0x0003e8000c901d6c */
[----:B------:R1:W-:Y:S01]  /*f910*/  LDGSTS.E.BYPASS.LTC128B.128 [R25+0x33c00], desc[UR44][R2.64+0x300], P0 ;  /* 0x33c0030002197fae */ /* 0x0003e20008101d6c */
[----:B------:R-:W-:-:S13]  /*f920*/  ISETP.NE.U32.AND P0, PT, R5, RZ, PT ;  /* 0x000000ff0500720c */ /* 0x000fda0003f05070 */
[----:B------:R1:W-:Y:S02]  /*f930*/  LDGSTS.E.BYPASS.LTC128B.128 [R25+0x35c00], desc[UR44][R2.64+0x380], P0 ;  /* 0x35c0038002197fae */ /* 0x0003e40008101d6c */
.L_x_4292:
[----:B------:R-:W-:Y:S05]  /*f940*/  BSYNC B0 ;  /* 0x0000000000007941 */ /* 0x000fea0003800000 */
.L_x_4291:
[----:B------:R-:W-:Y:S01]  /*f950*/  NOP ;  /* 0x0000000000007918 */ /* 0x000fe20000000000 */
[----:B------:R-:W-:-:S13]  /*f960*/  PLOP3.LUT P0, PT, PT, PT, PT, 0x80, 0x0 ;  /* 0x000000000000781c */ /* 0x000fda0003f0f070 */
.L_x_4293:
        /* <DEDUP_REMOVED lines=18> */
.L_x_4381:
[----:B------:R-:W-:Y:S05]  /*fa90*/  BSYNC B0 ;  /* 0x0000000000007941 */ /* 0x000fea0003800000 */
.L_x_4294:
[----:B------:R-:W-:-:S05]  /*faa0*/  IMAD.U32 R2, RZ, RZ, UR36 ;  /* 0x00000024ff027e24 */ /* 0x000fca000f8e00ff */
[----:B------:R-:W-:-:S13]  /*fab0*/  ISETP.NE.AND P0, PT, R2, 0x3, PT ;  /* 0x000000030200780c */ /* 0x000fda0003f05270 */
[----:B------:R-:W-:Y:S05]  /*fac0*/  @!P0 BRA `(.L_x_4296) ;  /* 0x0000000000048947 */ /* 0x000fea0003800000 */
[----:B------:R-:W-:Y:S01]  /*fad0*/  BPT.TRAP 0x1 ;  /* 0x000000040000795c */ /* 0x000fe20000300000 */
.L_x_4296:
[----:B0-----:R-:W-:Y:S01]  /*fae0*/  SHF.L.U32 R0, R26, 0x1f, RZ ;  /* 0x0000001f1a007819 */ /* 0x001fe200000006ff */
[----:B------:R-:W-:Y:S03]  /*faf0*/  BSSY B0, `(.L_x_4297) ;  /* 0x0000003000007945 */ /* 0x000fe60003800000 */
[----:B------:R-:W0:Y:S02]  /*fb00*/  SYNCS.PHASECHK.TRANS64.TRYWAIT P0, [R30+URZ+0x38860], R0 ;  /* 0x038860001e0075a7 */ /* 0x000e24000800017f */
[----:B0-----:R-:W-:Y:S05]  /*fb10*/  @!P0 BRA `(.L_x_4298) ;  /* 0x0000004000688947 */ /* 0x001fea0003800000 */
.L_x_4382:
[----:B------:R-:W-:Y:S05]  /*fb20*/  BSYNC B0 ;  /* 0x0000000000007941 */ /* 0x000fea0003800000 */
.L_x_4297:
        /* <DEDUP_REMOVED lines=26> */
[C---:B------:R-:W-:Y:S01]  /*fcd0*/  LOP3.LUT P5, RZ, R31.reuse, 0x2, RZ, 0xc0, !PT ;  /* 0x000000021fff7812 */ /* 0x040fe200078ac0ff */
[----:B------:R-:W1:Y:S01]  /*fce0*/  SHFL.IDX PT, R2, R4, RZ, 0x181f ;  /* 0x00181fff04027589 */ /* 0x000e6200000e0000 */
[C---:B------:R-:W-:Y:S02]  /*fcf0*/  LOP3.LUT P4, RZ, R31.reuse, 0x4, RZ, 0xc0, !PT ;  /* 0x000000041fff7812 */ /* 0x040fe4000788c0ff */
[C---:B------:R-:W-:Y:S02]  /*fd00*/  LOP3.LUT P3, RZ, R31.reuse, 0x8, RZ, 0xc0, !PT ;  /* 0x000000081fff7812 */ /* 0x040fe4000786c0ff */
[----:B------:R-:W-:Y:S02]  /*fd10*/  LOP3.LUT P2, RZ, R31, 0x10, RZ, 0xc0, !PT ;  /* 0x000000101fff7812 */ /* 0x000fe4000784c0ff */
[----:B------:R-:W-:Y:S01]  /*fd20*/  LOP3.LUT R22, R22, 0xffffffbf, RZ, 0xc0, !PT ;  /* 0xffffffbf16167812 */ /* 0x000fe200078ec0ff */
[----:B0-----:R-:W-:-:S02]  /*fd30*/  IMAD.SHL.U32 R7, R3, 0x8, RZ ;  /* 0x0000000803077824 */ /* 0x001fc400078e00ff */
[----:B------:R-:W0:Y:S03]  /*fd40*/  SHFL.IDX PT, R3, R6, RZ, 0x181f ;  /* 0x00181fff06037589 */ /* 0x000e2600000e0000 */
[----:B------:R-:W-:-:S05]  /*fd50*/  LOP3.LUT R7, R7, 0x38, RZ, 0xc0, !PT ;  /* 0x0000003807077812 */ /* 0x000fca00078ec0ff */
[----:B------:R-:W-:Y:S01]  /*fd60*/  IMAD.SHL.U32 R0, R7, 0x2, RZ ;  /* 0x0000000207007824 */ /* 0x000fe200078e00ff */
[----:B------:R-:W-:-:S04]  /*fd70*/  LOP3.LUT R7, R31, 0x1, RZ, 0xc0, !PT ;  /* 0x000000011f077812 */ /* 0x000fc800078ec0ff */
[----:B-1----:R-:W-:Y:S02]  /*fd80*/  IADD3 R2, P0, R2, R0, RZ ;  /* 0x0000000002027210 */ /* 0x002fe40007f1e0ff */
[----:B------:R-:W-:Y:S02]  /*fd90*/  ISETP.NE.U32.AND P1, PT, R7, 0x1, PT ;  /* 0x000000010700780c */ /* 0x000fe40003f25070 */
[----:B------:R-:W-:Y:S01]  /*fda0*/  PRMT R7, R31, 0x8880, RZ ;  /* 0x000088801f077816 */ /* 0x000fe200000000ff */
[----:B0-----:R-:W-:Y:S01]  /*fdb0*/  IMAD.X R3, RZ, RZ, R3, P0 ;  /* 0x000000ffff037224 */ /* 0x001fe200000e0603 */
[----:B------:R-:W-:-:S09]  /*fdc0*/  ISETP.LT.OR P0, PT, R27, 0x1, P1 ;  /* 0x000000011b00780c */ /* 0x000fd20000f01670 */
[----:B------:R-:W-:Y:S02]  /*fdd0*/  @P1 LOP3.LUT R22, R22, 0x40, RZ, 0xfc, !PT ;  /* 0x0000004016161812 */ /* 0x000fe400078efcff */
[----:B------:R-:W-:Y:S02]  /*fde0*/  LOP3.LUT P1, RZ, R31, 0x20, RZ, 0xc0, !PT ;  /* 0x000000201fff7812 */ /* 0x000fe4000782c0ff */
[----:B------:R-:W-:Y:S01]  /*fdf0*/  LOP3.LUT R22, R22, 0xffffff7f, RZ, 0xc0, !PT ;  /* 0xffffff7f16167812 */ /* 0x000fe200078ec0ff */
        /* <DEDUP_REMOVED lines=65> */
.L_x_4392:
        /* <DEDUP_REMOVED lines=34> */
.L_x_4300:
        /* <DEDUP_REMOVED lines=11> */
.L_x_4301:
[----:B------:R-:W2:Y:S01]  /*104e0*/  LDL.LU R2, [R1+0x4] ;  /* 0x0000040001027983 */ /* 0x000ea20000300800 */
[----:B------:R1:W-:Y:S01]  /*104f0*/  SYNCS.ARRIVE.TRANS64.A1T0 RZ, [R30+URZ+0x38850], RZ ;  /* 0x038850ff1eff79a7 */ /* 0x0003e2000810003f */
[----:B------:R-:W-:Y:S01]  /*10500*/  BSSY B0, `(.L_x_4302) ;  /* 0x00000f8000007945 */ /* 0x000fe20003800000 */
[----:B--2---:R-:W-:-:S13]  /*10510*/  ISETP.GE.AND P0, PT, R2, 0x41, PT ;  /* 0x000000410200780c */ /* 0x004fda0003f06270 */
[----:B-1----:R-:W-:Y:S05]  /*10520*/  @!P0 BRA `(.L_x_4303) ;  /* 0x0000000c00d48947 */ /* 0x002fea0003800000 */
[----:B------:R-:W2:Y:S04]  /*10530*/  LDL.LU R2, [R1+0x24] ;  /* 0x0000240001027983 */ /* 0x000ea80000300800 */
[----:B------:R-:W3:Y:S01]  /*10540*/  LDL.LU R3, [R1+0x28] ;  /* 0x0000280001037983 */ /* 0x000ee20000300800 */
[----:B------:R-:W-:-:S04]  /*10550*/  LOP3.LUT R30, R31, 0x80, RZ, 0xc0, !PT ;  /* 0x000000801f1e7812 */ /* 0x000fc800078ec0ff */
[----:B------:R-:W-:Y:S02]  /*10560*/  SHF.R.U32.HI R30, RZ, 0x3, R30 ;  /* 0x00000003ff1e7819 */ /* 0x000fe4000001161e */
[----:B--2---:R-:W-:Y:S01]  /*10570*/  LOP3.LUT R2, R2, 0x40, RZ, 0xc0, !PT ;  /* 0x0000004002027812 */ /* 0x004fe200078ec0ff */
[----:B---3--:R-:W-:-:S03]  /*10580*/  VIADD R7, R3, 0xfffffffe ;  /* 0xfffffffe03077836 */ /* 0x008fc60000000000 */
[----:B------:R-:W-:-:S07]  /*10590*/  SHF.R.U32.HI R31, RZ, 0x2, R2 ;  /* 0x00000002ff1f7819 */ /* 0x000fce0000011602 */
.L_x_4316:
[----:B-1----:R-:W1:Y:S01]  /*105a0*/  S2R R2, SR_TID.X ;  /* 0x0000000000027919 */ /* 0x002e620000002100 */
[----:B0-----:R-:W0:Y:S01]  /*105b0*/  LDC R4, c[0x0][0x430] ;  /* 0x00010c00ff047b82 */ /* 0x001e220000000800 */
[----:B--23--:R-:W-:Y:S01]  /*105c0*/  IMAD R6, R7, 0x40, R32 ;  /* 0x0000004007067824 */ /* 0x00cfe200078e0220 */
[----:B------:R-:W-:Y:S05]  /*105d0*/  YIELD ;  /* 0x0000000000007946 */ /* 0x000fea0003800000 */
[----:B------:R-:W2:Y:S01]  /*105e0*/  S2R R3, SR_TID.X ;  /* 0x0000000000037919 */ /* 0x000ea20000002100 */
[----:B------:R-:W-:Y:S01]  /*105f0*/  IMAD.U32 R11, RZ, RZ, UR36 ;  /* 0x00000024ff0b7e24 */ /* 0x000fe2000f8e00ff */
[----:B------:R-:W-:Y:S01]  /*10600*/  ULDC UR4, c[0x0][0x430] ;  /* 0x00010c0000047ab9 */ /* 0x000fe20000000800 */
[----:B------:R-:W-:Y:S01]  /*10610*/  VIADD R24, R24, 0x1 ;  /* 0x0000000118187836 */ /* 0x000fe20000000000 */
[----:B0-----:R-:W-:-:S02]  /*10620*/  ISETP.NE.AND P0, PT, R4, 0x1, PT ;  /* 0x000000010400780c */ /* 0x001fc40003f05270 */
[----:B-1----:R-:W-:-:S04]  /*10630*/  LOP3.LUT R2, R2, 0x7f, RZ, 0xc0, !PT ;  /* 0x0000007f02027812 */ /* 0x002fc800078ec0ff */
[----:B------:R-:W-:Y:S01]  /*10640*/  SHF.R.U32.HI R2, RZ, 0x3, R2 ;  /* 0x00000003ff027819 */ /* 0x000fe20000011602 */
[----:B--2---:R-:W-:-:S06]  /*10650*/  IMAD.SHL.U32 R4, R3, 0x10, RZ ;  /* 0x0000001003047824 */ /* 0x004fcc00078e00ff */
[----:B------:R-:W0:Y:S01]  /*10660*/  @P0 LDC R3, c[0x0][0x434] ;  /* 0x00010d00ff030b82 */ /* 0x000e220000000800 */
[----:B------:R-:W-:-:S04]  /*10670*/  LOP3.LUT R4, R2, 0x70, R4, 0xf8, !PT ;  /* 0x0000007002047812 */ /* 0x000fc800078ef804 */
[----:B------:R-:W-:-:S03]  /*10680*/  ISETP.GT.U32.AND P1, PT, R4, 0x3f, PT ;  /* 0x0000003f0400780c */ /* 0x000fc60003f24070 */
[----:B------:R-:W1:Y:S01]  /*10690*/  @P0 LDC R2, c[0x0][0x438] ;  /* 0x00010e00ff020b82 */ /* 0x000e620000000800 */
[----:B------:R-:W-:-:S05]  /*106a0*/  IMAD.IADD R6, R4, 0x1, R6 ;  /* 0x0000000104067824 */ /* 0x000fca00078e0206 */
[----:B------:R-:W-:-:S04]  /*106b0*/  MOV R10, R6 ;  /* 0x00000006000a7202 */ /* 0x000fc80000000f00 */
        /* <DEDUP_REMOVED lines=26> */
.L_x_4304:
[----:B------:R-:W-:Y:S01]  /*10860*/  IMAD R6, R24, 0x8, R23 ;  /* 0x0000000818067824 */ /* 0x000fe200078e0217 */
[----:B------:R-:W-:Y:S01]  /*10870*/  SHF.L.U32 R17, R26, 0x1f, RZ ;  /* 0x0000001f1a117819 */ /* 0x000fe200000006ff */
[----:B------:R-:W-:Y:S01]  /*10880*/  BSSY B1, `(.L_x_4305) ;  /* 0x0000004000017945 */ /* 0x000fe20003800000 */
[----:B------:R-:W-:Y:S02]  /*10890*/  SHF.R.S32.HI R9, RZ, 0x1f, R5 ;  /* 0x0000001fff097819 */ /* 0x000fe40000011405 */
[----:B------:R-:W0:Y:S02]  /*108a0*/  SYNCS.PHASECHK.TRANS64.TRYWAIT P0, [R6+URZ+0x38840], R17 ;  /* 0x03884011060075a7 */ /* 0x000e24000800017f */
[----:B0-----:R-:W-:Y:S05]  /*108b0*/  @!P0 BRA `(.L_x_4306) ;  /* 0x0000003c003c8947 */ /* 0x001fea0003800000 */
.L_x_4393:
[----:B------:R-:W-:Y:S05]  /*108c0*/  BSYNC B1 ;  /* 0x0000000000017941 */ /* 0x000fea0003800000 */
.L_x_4305:
        /* <DEDUP_REMOVED lines=42> */
.L_x_4403:
        /* <DEDUP_REMOVED lines=8> */
.L_x_4308:
[----:B------:R-:W-:Y:S02]  /*10bf0*/  PLOP3.LUT P1, PT, P1, P0, PT, 0xa2, 0x0 ;  /* 0x000000000000781c */ /* 0x000fe40000f21472 */
[----:B------:R-:W-:-:S08]  /*10c00*/  @P0 R2UR P1, UR4, R6 ;  /* 0x00000000060402ca */ /* 0x000fd00000020000 */
[----:B------:R-:W-:-:S05]  /*10c10*/  @P0 PLOP3.LUT P0, PT, P1, PT, PT, 0x80, 0x0 ;  /* 0x000000000000081c */ /* 0x000fca0000f0f070 */
[----:B------:R-:W-:Y:S01]  /*10c20*/  @!P1 SYNCS.ARRIVE.TRANS64.RED.A0T1 RZ, [UR4+0x38830], RZ ;  /* 0x038830ffffff99a7 */ /* 0x000fe20008200404 */
[----:B------:R-:W-:Y:S07]  /*10c30*/  @!P1 ARRIVES.LDGSTSBAR.64.TRANSCNT [UR4+0x38830] ;  /* 0x03883000ff0099b0 */ /* 0x000fee0008000a84 */
[----:B------:R-:W-:Y:S05]  /*10c40*/  @P0 BRA.U.ANY `(.L_x_4308) ;  /* 0xfffffffd00e80947 */ /* 0x000fea000393ffff */
[----:B------:R-:W-:Y:S01]  /*10c50*/  NOP ;  /* 0x0000000000007918 */ /* 0x000fe20000000000 */
[----:B--2---:R-:W-:-:S04]  /*10c60*/  MOV R2, UR36 ;  /* 0x0000002400027c02 */ /* 0x004fc80008000f00 */
[----:B------:R-:W-:-:S13]  /*10c70*/  ISETP.NE.AND P2, PT, R2, 0x3, PT ;  /* 0x000000030200780c */ /* 0x000fda0003f45270 */
[----:B------:R-:W-:Y:S05]  /*10c80*/  @!P2 BRA `(.L_x_4309) ;  /* 0x000000000004a947 */ /* 0x000fea0003800000 */
[----:B------:R-:W-:Y:S01]  /*10c90*/  BPT.TRAP 0x1 ;  /* 0x000000040000795c */ /* 0x000fe20000300000 */
.L_x_4309:
[----:B------:R2:W-:Y:S01]  /*10ca0*/  SYNCS.ARRIVE.TRANS64.A1T0 RZ, [R6+URZ+0x38830], RZ ;  /* 0x038830ff06ff79a7 */ /* 0x0005e2000810003f */
[----:B------:R-:W-:Y:S05]  /*10cb0*/  @!P2 BRA `(.L_x_4310) ;  /* 0x000000000004a947 */ /* 0x000fea0003800000 */
[----:B------:R-:W-:Y:S01]  /*10cc0*/  BPT.TRAP 0x1 ;  /* 0x000000040000795c */ /* 0x000fe20000300000 */
.L_x_4310:
[----:B------:R-:W3:Y:S01]  /*10cd0*/  SYNCS.PHASECHK.TRANS64.TRYWAIT P0, [R6+URZ+0x38860], R17 ;  /* 0x03886011060075a7 */ /* 0x000ee2000800017f */
[----:B------:R-:W-:Y:S04]  /*10ce0*/  BSSY B1, `(.L_x_4311) ;  /* 0x0000002000017945 */ /* 0x000fe80003800000 */
[----:B---3--:R-:W-:Y:S05]  /*10cf0*/  @!P0 BRA `(.L_x_4312) ;  /* 0x0000003c005c8947 */ /* 0x008fea0003800000 */
.L_x_4404:
[----:B------:R-:W-:Y:S05]  /*10d00*/  BSYNC B1 ;  /* 0x0000000000017941 */ /* 0x000fea0003800000 */
.L_x_4311:
        /* <DEDUP_REMOVED lines=81> */
.L_x_4414:
        /* <DEDUP_REMOVED lines=25> */
.L_x_4314:
        /* <DEDUP_REMOVED lines=11> */
.L_x_4315:
[----:B------:R3:W-:Y:S01]  /*11460*/  SYNCS.ARRIVE.TRANS64.A1T0 RZ, [R6+URZ+0x38850], RZ ;  /* 0x038850ff06ff79a7 */ /* 0x0007e2000810003f */
[----:B------:R-:W-:Y:S05]  /*11470*/  @P3 BRA `(.L_x_4316) ;  /* 0xfffffff000483947 */ /* 0x000fea000383ffff */
.L_x_4303:
[----:B------:R-:W-:Y:S05]  /*11480*/  BSYNC B0 ;  /* 0x0000000000007941 */ /* 0x000fea0003800000 */
.L_x_4302:
        /* <DEDUP_REMOVED lines=21> */
.L_x_4318:
[----:B------:R-:W-:Y:S05]  /*115e0*/  BSYNC B0 ;  /* 0x0000000000007941 */ /* 0x000fea0003800000 */
.L_x_4317:
[----:B------:R-:W-:-:S07]  /*115f0*/  SEL R24, R24, RZ, P0 ;  /* 0x000000ff18187207 */ /* 0x000fce0000000000 */
.L_x_4271:
[----:B------:R-:W-:Y:S05]  /*11600*/  BSYNC B7 ;  /* 0x0000000000077941 */ /* 0x000fea0003800000 */
.L_x_4269:
        /* <DEDUP_REMOVED lines=11> */
.L_x_4319:
        /* <DEDUP_REMOVED lines=8> */
[----:B------:R-:W0:Y:S02]  /*11740*/  @!P1 LDC.64 R2, c[0x0][0xd80] ;  /* 0x00036000ff029b82 */ /* 0x000e240000000a00 */
[----:B0-----:R-:W-:-:S06]  /*11750*/  @!P1 IMAD.WIDE R2, R5, 0x4, R2 ;  /* 0x0000000405029825 */ /* 0x001fcc00078e0202 */
[----:B------:R-:W4:Y:S01]  /*11760*/  @!P1 LDG.E R2, desc[UR44][R2.64] ;  /* 0x0000002c02029981 */ /* 0x000f22000c1e1900 */
[----:B------:R-:W-:Y:S01]  /*11770*/  IMAD.MOV.U32 R5, RZ, RZ, RZ ;  /* 0x000000ffff057224 */ /* 0x000fe200078e00ff */
[C---:B------:R-:W-:Y:S02]  /*11780*/  ISETP.GE.U32.AND P2, PT, R8.reuse, 0x2, PT ;  /* 0x000000020800780c */ /* 0x040fe40003f46070 */
[C---:B------:R-:W-:Y:S01]  /*11790*/  ISETP.GE.U32.AND P3, PT, R8.reuse, 0x4, PT ;  /* 0x000000040800780c */ /* 0x040fe20003f66070 */
[----:B------:R-:W-:Y:S01]  /*117a0*/  SHFL.IDX PT, R0, R16, RZ, 0x1f ;  /* 0x00001fff10007589 */ /* 0x000fe200000e0000 */
[C---:B------:R-:W-:Y:S02]  /*117b0*/  ISETP.GE.U32.AND P4, PT, R8.reuse, 0x8, PT ;  /* 0x000000080800780c */ /* 0x040fe40003f86070 */
[C---:B------:R-:W-:Y:S01]  /*117c0*/  ISETP.GE.U32.AND P5, PT, R8.reuse, 0x10, PT ;  /* 0x000000100800780c */ /* 0x040fe20003fa6070 */
[----:B------:R-:W-:Y:S01]  /*117d0*/  SHFL.IDX PT, R4, R16, 0x1, 0x1f ;  /* 0x00201f0010047f89 */ /* 0x000fe200000e0000 */
[----:B----4-:R-:W-:Y:S01]  /*117e0*/  @!P1 IMAD.MOV.U32 R5, RZ, RZ, R2 ;  /* 0x000000ffff059224 */ /* 0x010fe200078e0002 */
[----:B------:R-:W-:-:S04]  /*117f0*/  ISETP.NE.AND P1, PT, R8, RZ, PT ;  /* 0x000000ff0800720c */ /* 0x000fc80003f25270 */
[----:B------:R-:W2:Y:S02]  /*11800*/  SHFL.UP PT, R14, R5, 0x1, RZ ;  /* 0x04200000050e7989 */ /* 0x000ea400000e00ff */
[----:B--23--:R-:W-:-:S05]  /*11810*/  SEL R6, R14, RZ, P1 ;  /* 0x000000ff0e067207 */ /* 0x00cfca0000800000 */
        /* <DEDUP_REMOVED lines=14> */
.L_x_4424:
[----:B------:R-:W-:Y:S02]  /*11900*/  ULDC UR4, c[0x0][0xd38] ;  /* 0x00034e0000047ab9 */ /* 0x000fe40000000800 */
[----:B------:R-:W-:-:S04]  /*11910*/  IMAD.U32 R7, RZ, RZ, UR4 ;  /* 0x00000004ff077e24 */ /* 0x000fc8000f8e00ff */
[----:B--2---:R-:W-:-:S04]  /*11920*/  IMAD R14, R14, R7, RZ ;  /* 0x000000070e0e7224 */ /* 0x004fc800078e02ff */
[----:B------:R-:W-:-:S05]  /*11930*/  IMAD.IADD R9, R4, 0x1, R14 ;  /* 0x0000000104097824 */ /* 0x000fca00078e020e */
[----:B------:R-:W-:-:S13]  /*11940*/  ISETP.GT.AND P6, PT, R9, R0, PT ;  /* 0x000000000900720c */ /* 0x000fda0003fc4270 */
[----:B------:R-:W-:Y:S05]  /*11950*/  @P6 BRA `(.L_x_4322) ;  /* 0x00000000009c6947 */ /* 0x000fea0003800000 */
.L_x_4327:
        /* <DEDUP_REMOVED lines=14> */
.L_x_4325:
[----:B------:R-:W-:Y:S05]  /*11a40*/  BSYNC B0 ;  /* 0x0000000000007941 */ /* 0x000fea0003800000 */
.L_x_4324:
        /* <DEDUP_REMOVED lines=18> */
.L_x_4432:
[----:B------:R-:W-:Y:S02]  /*11b70*/  ULDC UR4, c[0x0][0xd38] ;  /* 0x00034e0000047ab9 */ /* 0x000fe40000000800 */
[----:B------:R-:W-:-:S04]  /*11b80*/  IMAD.U32 R7, RZ, RZ, UR4 ;  /* 0x00000004ff077e24 */ /* 0x000fc8000f8e00ff */
[----:B--2---:R-:W-:-:S04]  /*11b90*/  IMAD R14, R14, R7, RZ ;  /* 0x000000070e0e7224 */ /* 0x004fc800078e02ff */
[----:B------:R-:W-:-:S05]  /*11ba0*/  IMAD.IADD R9, R14, 0x1, R9 ;  /* 0x000000010e097824 */ /* 0x000fca00078e0209 */
[----:B------:R-:W-:-:S13]  /*11bb0*/  ISETP.GT.AND P6, PT, R9, R0, PT ;  /* 0x000000000900720c */ /* 0x000fda0003fc4270 */
[----:B------:R-:W-:Y:S05]  /*11bc0*/  @!P6 BRA `(.L_x_4327) ;  /* 0xfffffffc0064e947 */ /* 0x000fea000383ffff */
.L_x_4322:
        /* <DEDUP_REMOVED lines=8> */
.L_x_4436:
[----:B------:R-:W-:Y:S01]  /*11c50*/  ISETP.NE.AND P0, PT, R3, RZ, PT ;  /* 0x000000ff0300720c */ /* 0x000fe20003f05270 */
[----:B------:R-:W-:-:S12]  /*11c60*/  IMAD.MOV.U32 R14, RZ, RZ, RZ ;  /* 0x000000ffff0e7224 */ /* 0x000fd800078e00ff */
[----:B------:R-:W-:Y:S05]  /*11c70*/  @!P0 BRA `(.L_x_4329) ;  /* 0x0000000000108947 */ /* 0x000fea0003800000 */
[----:B------:R-:W-:Y:S01]  /*11c80*/  UMOV UR4, 0xffffffff ;  /* 0xffffffff00047882 */ /* 0x000fe20000000000 */
[----:B------:R-:W-:Y:S02]  /*11c90*/  VIADD R12, R4, 0xffffffff ;  /* 0xffffffff040c7836 */ /* 0x000fe40000000000 */
[----:B------:R-:W-:Y:S05]  /*11ca0*/  BRA.DIV UR4, `(.L_x_4330) ;  /* 0x0000003e04887947 */ /* 0x000fea000b800000 */
[----:B------:R4:W0:Y:S02]  /*11cb0*/  SHFL.IDX PT, R14, R2, R12, 0x1f ;  /* 0x00001f0c020e7589 */ /* 0x00082400000e0000 */
.L_x_4329:
[----:B---3--:R-:W-:Y:S01]  /*11cc0*/  IABS R6, R5 ;  /* 0x0000000500067213 */ /* 0x008fe20000000000 */
[----:B0-----:R-:W-:Y:S02]  /*11cd0*/  IMAD R16, R14, R7, R16 ;  /* 0x000000070e107224 */ /* 0x001fe400078e0210 */
[----:B------:R-:W-:Y:S01]  /*11ce0*/  IMAD.IADD R19, R4, 0x1, R19 ;  /* 0x0000000104137824 */ /* 0x000fe200078e0213 */
[----:B------:R-:W0:Y:S01]  /*11cf0*/  I2F.RP R8, R6 ;  /* 0x0000000600087306 */ /* 0x000e220000209400 */
[----:B------:R-:W-:-:S05]  /*11d00*/  IMAD.IADD R10, R0, 0x1, -R16 ;  /* 0x00000001000a7824 */ /* 0x000fca00078e0a10 */
[----:B------:R-:W-:Y:S02]  /*11d10*/  IABS R0, R10 ;  /* 0x0000000a00007213 */ /* 0x000fe40000000000 */
[----:B0-----:R-:W4:Y:S02]  /*11d20*/  MUFU.RCP R8, R8 ;  /* 0x0000000800087308 */ /* 0x001f240000001000 */
[----:B----4-:R-:W-:-:S06]  /*11d30*/  VIADD R2, R8, 0xffffffe ;  /* 0x0ffffffe08027836 */ /* 0x010fcc0000000000 */
[----:B------:R0:W3:Y:S02]  /*11d40*/  F2I.FTZ.U32.TRUNC.NTZ R3, R2 ;  /* 0x0000000200037305 */ /* 0x0000e4000021f000 */
[----:B0-----:R-:W-:Y:S01]  /*11d50*/  IMAD.MOV.U32 R2, RZ, RZ, RZ ;  /* 0x000000ffff027224 */ /* 0x001fe200078e00ff */
[----:B---3--:R-:W-:-:S05]  /*11d60*/  IADD3 R7, RZ, -R3, RZ ;  /* 0x80000003ff077210 */ /* 0x008fca0007ffe0ff */
[----:B------:R-:W-:-:S04]  /*11d70*/  IMAD R7, R7, R6, RZ ;  /* 0x0000000607077224 */ /* 0x000fc800078e02ff */
[----:B------:R-:W-:Y:S01]  /*11d80*/  IMAD.HI.U32 R3, R3, R7, R2 ;  /* 0x0000000703037227 */ /* 0x000fe200078e0002 */
[----:B------:R-:W-:-:S05]  /*11d90*/  IABS R7, R5 ;  /* 0x0000000500077213 */ /* 0x000fca0000000000 */
        /* <DEDUP_REMOVED lines=17> */
.L_x_4323:
[----:B------:R-:W-:Y:S01]  /*11eb0*/  UMOV UR4, URZ ;  /* 0x0000003f00047c82 */ /* 0x000fe20008000000 */
[----:B------:R-:W-:Y:S01]  /*11ec0*/  UMOV UR5, URZ ;  /* 0x0000003f00057c82 */ /* 0x000fe20008000000 */
[----:B------:R-:W-:Y:S01]  /*11ed0*/  ULDC UR6, c[0x0][0xd3c] ;  /* 0x00034f0000067ab9 */ /* 0x000fe20000000800 */
[----:B------:R-:W-:Y:S02]  /*11ee0*/  IMAD.MOV.U32 R16, RZ, RZ, R0 ;  /* 0x000000ffff107224 */ /* 0x000fe400078e0000 */
[----:B------:R-:W-:Y:S02]  /*11ef0*/  IMAD.U32 R17, RZ, RZ, UR4 ;  /* 0x00000004ff117e24 */ /* 0x000fe4000f8e00ff */
[----:B------:R-:W-:Y:S02]  /*11f00*/  IMAD.U32 R18, RZ, RZ, UR5 ;  /* 0x00000005ff127e24 */ /* 0x000fe4000f8e00ff */
[----:B------:R-:W-:-:S07]  /*11f10*/  IMAD.U32 R19, RZ, RZ, UR6 ;  /* 0x00000006ff137e24 */ /* 0x000fce000f8e00ff */
.L_x_4331:
        /* <DEDUP_REMOVED lines=10> */
.L_x_4320:
[----:B------:R-:W-:Y:S02]  /*11fc0*/  ULDC UR4, c[0x0][0xd3c] ;  /* 0x00034f0000047ab9 */ /* 0x000fe40000000800 */
[----:B0-----:R-:W-:-:S13]  /*11fd0*/  ISETP.GE.AND P0, PT, R19, UR4, PT ;  /* 0x0000000413007c0c */ /* 0x001fda000bf06270 */
[----:B------:R-:W-:Y:S05]  /*11fe0*/  @!P0 BRA `(.L_x_4332) ;  /* 0xffffffac00108947 */ /* 0x000fea000383ffff */
[----:B------:R-:W-:Y:S05]  /*11ff0*/  BSYNC B8 ;  /* 0x0000000000087941 */ /* 0x000fea0003800000 */
.L_x_4265:
[----:B-1----:R-:W5:Y:S01]  /*12000*/  LDL.LU R0, [R1+0x20] ;  /* 0x0000200001007983 */ /* 0x002f620000300800 */
[----:B------:R-:W-:Y:S01]  /*12010*/  BSSY B0, `(.L_x_4333) ;  /* 0x000000b000007945 */ /* 0x000fe20003800000 */
[----:B------:R-:W0:Y:S01]  /*12020*/  S2R R5, SR_CgaCtaId ;  /* 0x0000000000057919 */ /* 0x000e220000008800 */
[----:B-----5:R-:W-:-:S05]  /*12030*/  VIADD R0, R0, 0x1 ;  /* 0x0000000100007836 */ /* 0x020fca0000000000 */
        /* <DEDUP_REMOVED lines=8> */
.L_x_4439:
[----:B------:R-:W-:Y:S05]  /*120c0*/  BSYNC B0 ;  /* 0x0000000000007941 */ /* 0x000fea0003800000 */
.L_x_4333:
[----:B------:R-:W-:-:S03]  /*120d0*/  UMOV UR4, 0xffffffff ;  /* 0xffffffff00047882 */ /* 0x000fc60000000000 */
[----:B------:R-:W-:Y:S05]  /*120e0*/  BRA.DIV UR4, `(.L_x_4335) ;  /* 0x0000003a04b07947 */ /* 0x000fea000b800000 */
[----:B0-----:R-:W0:Y:S02]  /*120f0*/  S2R R0, SR_TID.X ;  /* 0x0000000000007919 */ /* 0x001e240000002100 */
[----:B0-----:R-:W-:-:S04]  /*12100*/  SHF.R.U32.HI R0, RZ, 0x5, R0 ;  /* 0x00000005ff007819 */ /* 0x001fc80000011600 */
[----:B------:R-:W-:-:S05]  /*12110*/  LOP3.LUT R0, R0, 0x3, RZ, 0xc0, !PT ;  /* 0x0000000300007812 */ /* 0x000fca00078ec0ff */
[----:B------:R0:W1:Y:S02]  /*12120*/  SHFL.IDX PT, R14, R0, RZ, 0x1f ;  /* 0x00001fff000e7589 */ /* 0x00006400000e0000 */
.L_x_4442:
[----:B-1----:R-:W-:Y:S01]  /*12130*/  ISETP.NE.AND P0, PT, R14, RZ, PT ;  /* 0x000000ff0e00720c */ /* 0x002fe20003f05270 */
[----:B------:R-:W-:-:S12]  /*12140*/  BSSY B0, `(.L_x_4336) ;  /* 0x0000024000007945 */ /* 0x000fd80003800000 */
[----:B------:R-:W-:Y:S05]  /*12150*/  @P0 BRA `(.L_x_4337) ;  /* 0x0000000000880947 */ /* 0x000fea0003800000 */
[----:B------:R-:W-:-:S03]  /*12160*/  UMOV UR4, 0xffffffff ;  /* 0xffffffff00047882 */ /* 0x000fc60000000000 */
[----:B------:R-:W-:Y:S05]  /*12170*/  BRA.DIV UR4, `(.L_x_4338) ;  /* 0x0000003a04c07947 */ /* 0x000fea000b800000 */
[----:B------:R-:W-:-:S13]  /*12180*/  ELECT P6, URZ, PT ;  /* 0x00000000003f782f */ /* 0x000fda00038c0000 */
.L_x_4445:
[----:B------:R-:W-:Y:S05]  /*12190*/  @!P6 BRA `(.L_x_4337) ;  /* 0x000000000078e947 */ /* 0x000fea0003800000 */
[----:B------:R-:W-:-:S06]  /*121a0*/  ULOP3.LUT UR4, UR38, 0x2, URZ, 0xfc, !UPT ;  /* 0x0000000226047892 */ /* 0x000fcc000f8efc3f */
[----:B0-----:R-:W-:-:S05]  /*121b0*/  IMAD.U32 R0, RZ, RZ, UR4 ;  /* 0x00000004ff007e24 */ /* 0x001fca000f8e00ff */
[----:B------:R-:W-:-:S13]  /*121c0*/  ISETP.NE.AND P0, PT, R0, 0x3, PT ;  /* 0x000000030000780c */ /* 0x000fda0003f05270 */
[----:B------:R-:W-:Y:S05]  /*121d0*/  @!P0 BRA `(.L_x_4339) ;  /* 0x0000000000048947 */ /* 0x000fea0003800000 */
[----:B------:R-:W-:Y:S01]  /*121e0*/  BPT.TRAP 0x1 ;  /* 0x000000040000795c */ /* 0x000fe20000300000 */
.L_x_4339:
[C---:B------:R-:W-:Y:S01]  /*121f0*/  LEA R5, R24.reuse, R7, 0x3 ;  /* 0x0000000718057211 */ /* 0x040fe200078e18ff */
[----:B------:R-:W-:Y:S01]  /*12200*/  VIADD R24, R24, 0x1 ;  /* 0x0000000118187836 */ /* 0x000fe20000000000 */
[----:B------:R-:W-:-:S04]  /*12210*/  SHF.L.U32 R0, R26, 0x1f, RZ ;  /* 0x0000001f1a007819 */ /* 0x000fc800000006ff */
[----:B------:R-:W0:Y:S01]  /*12220*/  SYNCS.PHASECHK.TRANS64.TRYWAIT P1, [R5+URZ+0x38840], R0 ;  /* 0x03884000050075a7 */ /* 0x000e22000802017f */
[----:B------:R-:W-:-:S04]  /*12230*/  ISETP.NE.AND P2, PT, R24, 0x2, PT ;  /* 0x000000021800780c */ /* 0x000fc80003f45270 */
[----:B------:R-:W-:Y:S01]  /*12240*/  SEL R3, RZ, 0x1, P2 ;  /* 0x00000001ff037807 */ /* 0x000fe20001000000 */
[----:B0-----:R-:W-:Y:S08]  /*12250*/  @!P1 BRA `(.L_x_4340) ;  /* 0x0000003800a89947 */ /* 0x001ff00003800000 */
.L_x_4446:
[----:B------:R-:W-:Y:S02]  /*12260*/  SEL R24, R24, RZ, P2 ;  /* 0x000000ff18187207 */ /* 0x000fe40001000000 */
[----:B------:R-:W-:Y:S01]  /*12270*/  LOP3.LUT R2, R26, R3, RZ, 0x3c, !PT ;  /* 0x000000031a027212 */ /* 0x000fe200078e3cff */
[----:B------:R-:W-:Y:S06]  /*12280*/  @!P0 BRA `(.L_x_4341) ;  /* 0x0000000000048947 */ /* 0x000fec0003800000 */
[----:B------:R-:W-:Y:S01]  /*12290*/  BPT.TRAP 0x1 ;  /* 0x000000040000795c */ /* 0x000fe20000300000 */
.L_x_4341:
[----:B------:R-:W-:Y:S01]  /*122a0*/  IMAD R3, R24, 0x8, R7 ;  /* 0x0000000818037824 */ /* 0x000fe200078e0207 */
[----:B------:R-:W-:-:S04]  /*122b0*/  SHF.L.U32 R2, R2, 0x1f, RZ ;  /* 0x0000001f02027819 */ /* 0x000fc800000006ff */
[----:B------:R-:W1:Y:S02]  /*122c0*/  SYNCS.PHASECHK.TRANS64.TRYWAIT P1, [R3+URZ+0x38840], R2 ;  /* 0x03884002030075a7 */ /* 0x000e64000802017f */
[----:B-1----:R-:W-:Y:S05]  /*122d0*/  @!P1 BRA `(.L_x_4342) ;  /* 0x00000038009c9947 */ /* 0x002fea0003800000 */
.L_x_4447:
[----:B------:R-:W-:Y:S05]  /*122e0*/  @!P0 BRA `(.L_x_4343) ;  /* 0x0000000000048947 */ /* 0x000fea0003800000 */
[----:B------:R-:W-:Y:S01]  /*122f0*/  BPT.TRAP 0x1 ;  /* 0x000000040000795c */ /* 0x000fe20000300000 */
.L_x_4343:
[----:B------:R-:W5:Y:S02]  /*12300*/  SYNCS.PHASECHK.TRANS64.TRYWAIT P1, [R5+URZ+0x38860], R0 ;  /* 0x03886000050075a7 */ /* 0x000f64000802017f */
[----:B-----5:R-:W-:Y:S05]  /*12310*/  @!P1 BRA `(.L_x_4344) ;  /* 0x0000003800a09947 */ /* 0x020fea0003800000 */
.L_x_4448:
[----:B------:R-:W-:Y:S05]  /*12320*/  @!P0 BRA `(.L_x_4345) ;  /* 0x0000000000048947 */ /* 0x000fea0003800000 */
[----:B------:R-:W-:Y:S01]  /*12330*/  BPT.TRAP 0x1 ;  /* 0x000000040000795c */ /* 0x000fe20000300000 */
.L_x_4345:
[----:B------:R0:W0:Y:S02]  /*12340*/  SYNCS.PHASECHK.TRANS64.TRYWAIT P0, [R3+URZ+0x38860], R2 ;  /* 0x03886002030075a7 */ /* 0x000024000800017f */
[----:B0-----:R-:W-:Y:S05]  /*12350*/  @!P0 NANOSLEEP.SYNCS 0x989680 ;  /* 0x009896800000895d */ /* 0x001fea0003900000 */
[----:B------:R-:W0:Y:S02]  /*12360*/  @!P0 SYNCS.PHASECHK.TRANS64 P0, [R3+URZ+0x38860], R2 ;  /* 0x03886002030085a7 */ /* 0x000e24000800007f */
[----:B0-----:R-:W-:Y:S05]  /*12370*/  @!P0 BRA `(.L_x_4345) ;  /* 0xfffffffc00f08947 */ /* 0x001fea000383ffff */
.L_x_4337:
[----:B------:R-:W-:Y:S05]  /*12380*/  BSYNC B0 ;  /* 0x0000000000007941 */ /* 0x000fea0003800000 */
.L_x_4336:
[----:B------:R-:W-:Y:S05]  /*12390*/  EXIT ;  /* 0x000000000000794d */ /* 0x000fea0003800000 */
.L_x_4219:
[----:B-1----:R-:W-:-:S04]  /*123a0*/  IMAD.U32 R0, RZ, RZ, UR40 ;  /* 0x00000028ff007e24 */ /* 0x002fc8000f8e00ff */
[----:B------:R1:W2:Y:S03]  /*123b0*/  SYNCS.PHASECHK.TRANS64.TRYWAIT P1, [R0+URZ+0x38800], R3 ;  /* 0x03880003000075a7 */ /* 0x0002a6000802017f */
[----:B--2---:R-:W-:Y:S05]  /*123c0*/  @!P1 NANOSLEEP.SYNCS 0x989680 ;  /* 0x009896800000995d */ /* 0x004fea0003900000 */
[----:B------:R-:W2:Y:S02]  /*123d0*/  @!P1 SYNCS.PHASECHK.TRANS64 P1, [R0+URZ+0x38800], R3 ;  /* 0x03880003000095a7 */ /* 0x000ea4000802007f */
[----:B--2---:R-:W-:Y:S05]  /*123e0*/  @!P1 BRA `(.L_x_4219) ;  /* 0xfffffffc00ec9947 */ /* 0x004fea000383ffff */
[----:B------:R-:W-:Y:S05]  /*123f0*/  BRA `(.L_x_4346) ;  /* 0xffffff0c00207947 */ /* 0x000fea000383ffff */
.L_x_4223:
[----:B--2---:R2:W3:Y:S02]  /*12400*/  SYNCS.PHASECHK.TRANS64.TRYWAIT P1, [R7+URZ+0x38830], R4 ;  /* 0x03883004070075a7 */ /* 0x0044e4000802017f */
[----:B---3--:R-:W-:Y:S05]  /*12410*/  @!P1 NANOSLEEP.SYNCS 0x989680 ;  /* 0x009896800000995d */ /* 0x008fea0003900000 */
[----:B------:R-:W3:Y:S02]  /*12420*/  @!P1 SYNCS.PHASECHK.TRANS64 P1, [R7+URZ+0x38830], R4 ;  /* 0x03883004070095a7 */ /* 0x000ee4000802007f */
[----:B---3--:R-:W-:Y:S05]  /*12430*/  @!P1 BRA `(.L_x_4223) ;  /* 0xfffffffc00f09947 */ /* 0x008fea000383ffff */
[----:B------:R-:W-:Y:S05]  /*12440*/  BRA `(.L_x_4222) ;  /* 0xffffff0c00387947 */ /* 0x000fea000383ffff */
.L_x_4224:
[----:B-1----:R-:W-:-:S04]  /*12450*/  IMAD.U32 R6, RZ, RZ, UR40 ;  /* 0x00000028ff067e24 */ /* 0x002fc8000f8e00ff */
[----:B------:R1:W3:Y:S03]  /*12460*/  SYNCS.PHASECHK.TRANS64.TRYWAIT P1, [R6+URZ+0x38810], R3 ;  /* 0x03881003060075a7 */ /* 0x0002e6000802017f */
[----:B---3--:R-:W-:Y:S05]  /*12470*/  @!P1 NANOSLEEP.SYNCS 0x989680 ;  /* 0x009896800000995d */ /* 0x008fea0003900000 */
[----:B------:R-:W3:Y:S02]  /*12480*/  @!P1 SYNCS.PHASECHK.TRANS64 P1, [R6+URZ+0x38810], R3 ;  /* 0x03881003060095a7 */ /* 0x000ee4000802007f */
[----:B---3--:R-:W-:Y:S05]  /*12490*/  @!P1 BRA `(.L_x_4224) ;  /* 0xfffffffc00ec9947 */ /* 0x008fea000383ffff */
[----:B------:R-:W-:Y:S05]  /*124a0*/  BRA `(.L_x_4347) ;  /* 0xffffff0c00c07947 */ /* 0x000fea000383ffff */
.L_x_4228:
[----:B----4-:R4:W0:Y:S02]  /*124b0*/  SYNCS.PHASECHK.TRANS64.TRYWAIT P1, [R7+URZ+0x38850], R4 ;  /* 0x03885004070075a7 */ /* 0x010824000802017f */
[----:B0-----:R-:W-:Y:S05]  /*124c0*/  @!P1 NANOSLEEP.SYNCS 0x989680 ;  /* 0x009896800000995d */ /* 0x001fea0003900000 */
[----:B------:R-:W0:Y:S02]  /*124d0*/  @!P1 SYNCS.PHASECHK.TRANS64 P1, [R7+URZ+0x38850], R4 ;  /* 0x03885004070095a7 */ /* 0x000e24000802007f */
[----:B0-----:R-:W-:Y:S05]  /*124e0*/  @!P1 BRA `(.L_x_4228) ;  /* 0xfffffffc00f09947 */ /* 0x001fea000383ffff */
[----:B------:R-:W-:Y:S05]  /*124f0*/  BRA `(.L_x_4227) ;  /* 0xffffff0c00cc7947 */ /* 0x000fea000383ffff */
.L_x_4235:
[----:B-1----:R-:W-:-:S04]  /*12500*/  IMAD.U32 R4, RZ, RZ, UR6 ;  /* 0x00000006ff047e24 */ /* 0x002fc8000f8e00ff */
[----:B------:R1:W2:Y:S03]  /*12510*/  SYNCS.PHASECHK.TRANS64.TRYWAIT P2, [R4+URZ+0x38830], R3 ;  /* 0x03883003040075a7 */ /* 0x0002a6000804017f */
[----:B--2---:R-:W-:Y:S05]  /*12520*/  @!P2 NANOSLEEP.SYNCS 0x989680 ;  /* 0x009896800000a95d */ /* 0x004fea0003900000 */
[----:B------:R-:W2:Y:S02]  /*12530*/  @!P2 SYNCS.PHASECHK.TRANS64 P2, [R4+URZ+0x38830], R3 ;  /* 0x038830030400a5a7 */ /* 0x000ea4000804007f */
[----:B--2---:R-:W-:Y:S05]  /*12540*/  @!P2 BRA `(.L_x_4235) ;  /* 0xfffffffc00eca947 */ /* 0x004fea000383ffff */
[----:B------:R-:W-:Y:S05]  /*12550*/  BRA `(.L_x_4234) ;  /* 0xffffff3400547947 */ /* 0x000fea000383ffff */
.L_x_4239:
[----:B-1----:R-:W-:-:S04]  /*12560*/  IMAD.U32 R4, RZ, RZ, UR6 ;  /* 0x00000006ff047e24 */ /* 0x002fc8000f8e00ff */
[----:B------:R1:W3:Y:S03]  /*12570*/  SYNCS.PHASECHK.TRANS64.TRYWAIT P2, [R4+URZ+0x38850], R3 ;  /* 0x03885003040075a7 */ /* 0x0002e6000804017f */
[----:B---3--:R-:W-:Y:S05]  /*12580*/  @!P2 NANOSLEEP.SYNCS 0x989680 ;  /* 0x009896800000a95d */ /* 0x008fea0003900000 */
[----:B------:R-:W3:Y:S02]  /*12590*/  @!P2 SYNCS.PHASECHK.TRANS64 P2, [R4+URZ+0x38850], R3 ;  /* 0x038850030400a5a7 */ /* 0x000ee4000804007f */
[----:B---3--:R-:W-:Y:S05]  /*125a0*/  @!P2 BRA `(.L_x_4239) ;  /* 0xfffffffc00eca947 */ /* 0x008fea000383ffff */
[----:B------:R-:W-:Y:S05]  /*125b0*/  BRA `(.L_x_4238) ;  /* 0xffffff3400c47947 */ /* 0x000fea000383ffff */
.L_x_4277:
[----:B------:R-:W-:Y:S01]  /*125c0*/  SHF.R.U32.HI R21, RZ, 0x5, R21 ;  /* 0x00000005ff157819 */ /* 0x000fe20000011615 */
[----:B------:R-:W-:Y:S01]  /*125d0*/  BSSY B0, `(.L_x_4348) ;  /* 0x0000009000007945 */ /* 0x000fe20003800000 */
[----:B------:R-:W-:Y:S02]  /*125e0*/  IMAD.MOV.U32 R12, RZ, RZ, RZ ;  /* 0x000000ffff0c7224 */ /* 0x000fe400078e00ff */
[----:B------:R-:W-:Y:S01]  /*125f0*/  LOP3.LUT R21, R21, 0x3, RZ, 0xc0, !PT ;  /* 0x0000000315157812 */ /* 0x000fe200078ec0ff */
[----:B------:R-:W-:Y:S02]  /*12600*/  IMAD.MOV.U32 R11, RZ, RZ, 0x1f ;  /* 0x0000001fff0b7424 */ /* 0x000fe400078e00ff */
[----:B------:R-:W-:Y:S02]  /*12610*/  IMAD.MOV.U32 R15, RZ, RZ, -0x1 ;  /* 0xffffffffff0f7424 */ /* 0x000fe400078e00ff */
[----:B------:R-:W-:-:S07]  /*12620*/  IMAD.MOV.U32 R13, RZ, RZ, R21 ;  /* 0x000000ffff0d7224 */ /* 0x000fce00078e0015 */
[----:B-----5:R-:W-:Y:S05]  /*12630*/  WARPSYNC.COLLECTIVE R15, `(.L_x_4349) ;  /* 0x000000000f087348 */ /* 0x020fea0003c00000 */
[----:B------:R0:W1:Y:S02]  /*12640*/  SHFL.IDX P6, R14, R13, R12, R11 ;  /* 0x0000000c0d0e7389 */ /* 0x00006400000c000b */
[----:B01---5:R-:W-:Y:S01]  /*12650*/  ENDCOLLECTIVE ;  /* 0x000000000000791b */ /* 0x023fe20003800000 */
.L_x_4349:
[----:B------:R-:W-:Y:S05]  /*12660*/  BSYNC B0 ;  /* 0x0000000000007941 */ /* 0x000fea0003800000 */
.L_x_4348:
[----:B------:R-:W-:Y:S05]  /*12670*/  BRA `(.L_x_4350) ;  /* 0xffffffb000b47947 */ /* 0x000fea000383ffff */
.L_x_4280:
[----:B0-----:R0:W1:Y:S02]  /*12680*/  SYNCS.PHASECHK.TRANS64.TRYWAIT P0, [R30+URZ+0x38840], R0 ;  /* 0x038840001e0075a7 */ /* 0x001064000800017f */
[----:B-1----:R-:W-:Y:S05]  /*12690*/  @!P0 NANOSLEEP.SYNCS 0x989680 ;  /* 0x009896800000895d */ /* 0x002fea0003900000 */
[----:B------:R-:W1:Y:S02]  /*126a0*/  @!P0 SYNCS.PHASECHK.TRANS64 P0, [R30+URZ+0x38840], R0 ;  /* 0x038840001e0085a7 */ /* 0x000e64000800007f */
[----:B-1----:R-:W-:Y:S05]  /*126b0*/  @!P0 BRA `(.L_x_4280) ;  /* 0xfffffffc00f08947 */ /* 0x002fea000383ffff */
[----:B------:R-:W-:Y:S05]  /*126c0*/  BRA `(.L_x_4351) ;  /* 0xffffffb400847947 */ /* 0x000fea000383ffff */
.L_x_4281:
        /* <DEDUP_REMOVED lines=8> */
.L_x_4353:
[----:B------:R-:W-:Y:S05]  /*12750*/  BSYNC B0 ;  /* 0x0000000000007941 */ /* 0x000fea0003800000 */
.L_x_4352:
[----:B------:R-:W-:Y:S01]  /*12760*/  IMAD.MOV.U32 R13, RZ, RZ, R0 ;  /* 0x000000ffff0d7224 */ /* 0x000fe200078e0000 */
[----:B------:R-:W-:Y:S01]  /*12770*/  MOV R11, 0x181f ;  /* 0x0000181f000b7802 */ /* 0x000fe20000000f00 */
[----:B------:R-:W-:Y:S02]  /*12780*/  IMAD.MOV.U32 R12, RZ, RZ, RZ ;  /* 0x000000ffff0c7224 */ /* 0x000fe400078e00ff */
[----:B------:R-:W-:Y:S02]  /*12790*/  IMAD.MOV.U32 R15, RZ, RZ, -0x1 ;  /* 0xffffffffff0f7424 */ /* 0x000fe400078e00ff */
[----:B------:R-:W-:Y:S02]  /*127a0*/  IMAD.MOV.U32 R2, RZ, RZ, R14 ;  /* 0x000000ffff027224 */ /* 0x000fe400078e000e */
[----:B------:R-:W-:-:S07]  /*127b0*/  @P0 IMAD R6, R5, 0x2, R23 ;  /* 0x0000000205060824 */ /* 0x000fce00078e0217 */
[----:B------:R-:W-:Y:S05]  /*127c0*/  WARPSYNC.COLLECTIVE R15, `(.L_x_4354) ;  /* 0x000000000f087348 */ /* 0x000fea0003c00000 */
[----:B------:R0:W1:Y:S02]  /*127d0*/  SHFL.IDX P6, R14, R13, R12, R11 ;  /* 0x0000000c0d0e7389 */ /* 0x00006400000c000b */
[----:B01----:R-:W-:Y:S01]  /*127e0*/  ENDCOLLECTIVE ;  /* 0x000000000000791b */ /* 0x003fe20003800000 */
.L_x_4354:
[----:B------:R-:W-:Y:S02]  /*127f0*/  IMAD.MOV.U32 R13, RZ, RZ, R4 ;  /* 0x000000ffff0d7224 */ /* 0x000fe400078e0004 */
[----:B------:R-:W-:Y:S02]  /*12800*/  IMAD.MOV.U32 R12, RZ, RZ, 0x1 ;  /* 0x00000001ff0c7424 */ /* 0x000fe400078e00ff */
[----:B------:R-:W-:-:S07]  /*12810*/  IMAD.MOV.U32 R3, RZ, RZ, R14 ;  /* 0x000000ffff037224 */ /* 0x000fce00078e000e */
[----:B------:R-:W-:Y:S05]  /*12820*/  WARPSYNC.COLLECTIVE R15, `(.L_x_4355) ;  /* 0x000000000f087348 */ /* 0x000fea0003c00000 */
[----:B------:R0:W1:Y:S02]  /*12830*/  SHFL.IDX P6, R14, R13, R12, R11 ;  /* 0x0000000c0d0e7389 */ /* 0x00006400000c000b */
[----:B01----:R-:W-:Y:S01]  /*12840*/  ENDCOLLECTIVE ;  /* 0x000000000000791b */ /* 0x003fe20003800000 */
.L_x_4355:
        /* <DEDUP_REMOVED lines=15> */
.L_x_4356:
[----:B------:R-:W-:Y:S02]  /*12940*/  @P0 IMAD R6, R5, 0x2, R23 ;  /* 0x0000000205060824 */ /* 0x000fe400078e0217 */
[----:B------:R-:W-:Y:S02]  /*12950*/  IMAD.MOV.U32 R13, RZ, RZ, R4 ;  /* 0x000000ffff0d7224 */ /* 0x000fe400078e0004 */
[----:B------:R-:W-:Y:S02]  /*12960*/  IMAD.MOV.U32 R12, RZ, RZ, 0x2 ;  /* 0x00000002ff0c7424 */ /* 0x000fe400078e00ff */
[----:B------:R-:W-:-:S07]  /*12970*/  IMAD.MOV.U32 R3, RZ, RZ, R14 ;  /* 0x000000ffff037224 */ /* 0x000fce00078e000e */
[----:B------:R-:W-:Y:S05]  /*12980*/  WARPSYNC.COLLECTIVE R15, `(.L_x_4357) ;  /* 0x000000000f087348 */ /* 0x000fea0003c00000 */
[----:B------:R0:W1:Y:S02]  /*12990*/  SHFL.IDX P6, R14, R13, R12, R11 ;  /* 0x0000000c0d0e7389 */ /* 0x00006400000c000b */
[----:B01----:R-:W-:Y:S01]  /*129a0*/  ENDCOLLECTIVE ;  /* 0x000000000000791b */ /* 0x003fe20003800000 */
.L_x_4357:
        /* <DEDUP_REMOVED lines=15> */
.L_x_4358:
[----:B------:R-:W-:Y:S01]  /*12aa0*/  @P0 LEA R6, R5, R23, 0x1 ;  /* 0x0000001705060211 */ /* 0x000fe200078e08ff */
[----:B------:R-:W-:Y:S02]  /*12ab0*/  IMAD.MOV.U32 R13, RZ, RZ, R4 ;  /* 0x000000ffff0d7224 */ /* 0x000fe400078e0004 */
[----:B------:R-:W-:Y:S02]  /*12ac0*/  IMAD.MOV.U32 R12, RZ, RZ, 0x3 ;  /* 0x00000003ff0c7424 */ /* 0x000fe400078e00ff */
[----:B------:R-:W-:-:S07]  /*12ad0*/  IMAD.MOV.U32 R3, RZ, RZ, R14 ;  /* 0x000000ffff037224 */ /* 0x000fce00078e000e */
[----:B------:R-:W-:Y:S05]  /*12ae0*/  WARPSYNC.COLLECTIVE R15, `(.L_x_4359) ;  /* 0x000000000f087348 */ /* 0x000fea0003c00000 */
[----:B------:R0:W1:Y:S02]  /*12af0*/  SHFL.IDX P6, R14, R13, R12, R11 ;  /* 0x0000000c0d0e7389 */ /* 0x00006400000c000b */
[----:B01----:R-:W-:Y:S01]  /*12b00*/  ENDCOLLECTIVE ;  /* 0x000000000000791b */ /* 0x003fe20003800000 */
.L_x_4359:
        /* <DEDUP_REMOVED lines=10> */
.L_x_4360:
[----:B------:R-:W-:Y:S01]  /*12bb0*/  @!PT LDS RZ, [RZ] ;  /* 0x00000000fffff984 */ /* 0x000fe20000000800 */
[----:B------:R-:W-:Y:S01]  /*12bc0*/  @!PT LDS RZ, [RZ] ;  /* 0x00000000fffff984 */ /* 0x000fe20000000800 */
[----:B------:R-:W-:Y:S01]  /*12bd0*/  @!PT LDS RZ, [RZ] ;  /* 0x00000000fffff984 */ /* 0x000fe20000000800 */
[----:B------:R0:W-:Y:S01]  /*12be0*/  @P0 LDGSTS.E.BYPASS.LTC128B.128 [R6+0x23400], desc[UR44][R2.64], !P2 ;  /* 0x2340000002060fae */ /* 0x0001e2000d101d6c */
[----:B------:R-:W-:Y:S01]  /*12bf0*/  IMAD.MOV.U32 R0, RZ, RZ, R14 ;  /* 0x000000ffff007224 */ /* 0x000fe200078e000e */
[----:B------:R-:W-:Y:S06]  /*12c00*/  BRA `(.L_x_4361) ;  /* 0xffffffb400547947 */ /* 0x000fec000383ffff */
.L_x_4286:
[----:B------:R-:W-:Y:S01]  /*12c10*/  IMAD.MOV.U32 R13, RZ, RZ, R2 ;  /* 0x000000ffff0d7224 */ /* 0x000fe200078e0002 */
[----:B------:R-:W-:Y:S01]  /*12c20*/  LOP3.LUT R22, R22, 0xfffffeff, RZ, 0xc0, !PT ;  /* 0xfffffeff16167812 */ /* 0x000fe200078ec0ff */
[----:B------:R-:W-:Y:S02]  /*12c30*/  IMAD.MOV.U32 R12, RZ, RZ, RZ ;  /* 0x000000ffff0c7224 */ /* 0x000fe400078e00ff */
[----:B------:R-:W-:Y:S02]  /*12c40*/  IMAD.MOV.U32 R11, RZ, RZ, 0x181f ;  /* 0x0000181fff0b7424 */ /* 0x000fe400078e00ff */
[----:B------:R-:W-:Y:S02]  /*12c50*/  IMAD.MOV.U32 R15, RZ, RZ, -0x1 ;  /* 0xffffffffff0f7424 */ /* 0x000fe400078e00ff */
[----:B-----5:R-:W-:Y:S02]  /*12c60*/  IMAD R3, R9, R10, RZ ;  /* 0x0000000a09037224 */ /* 0x020fe400078e02ff */
[----:B------:R-:W-:-:S07]  /*12c70*/  IMAD R17, R17, 0x40, R8 ;  /* 0x0000004011117824 */ /* 0x000fce00078e0208 */
[----:B------:R-:W-:Y:S05]  /*12c80*/  WARPSYNC.COLLECTIVE R15, `(.L_x_4362) ;  /* 0x000000000f087348 */ /* 0x000fea0003c00000 */
[----:B------:R0:W1:Y:S02]  /*12c90*/  SHFL.IDX P6, R14, R13, R12, R11 ;  /* 0x0000000c0d0e7389 */ /* 0x00006400000c000b */
[----:B01----:R-:W-:Y:S01]  /*12ca0*/  ENDCOLLECTIVE ;  /* 0x000000000000791b */ /* 0x003fe20003800000 */
.L_x_4362:
[C---:B------:R-:W-:Y:S01]  /*12cb0*/  VIADD R6, R17.reuse, 0x10 ;  /* 0x0000001011067836 */ /* 0x040fe20000000000 */
[----:B------:R-:W-:Y:S01]  /*12cc0*/  ISETP.GE.AND P2, PT, R17, R3, PT ;  /* 0x000000031100720c */ /* 0x000fe20003f46270 */
[----:B------:R-:W-:-:S12]  /*12cd0*/  IMAD.MOV.U32 R13, RZ, RZ, R0 ;  /* 0x000000ffff0d7224 */ /* 0x000fd800078e0000 */
[----:B------:R-:W-:-:S04]  /*12ce0*/  @P2 LOP3.LUT R22, R22, 0x100, RZ, 0xfc, !PT ;  /* 0x0000010016162812 */ /* 0x000fc800078efcff */
[----:B------:R-:W-:Y:S01]  /*12cf0*/  LOP3.LUT R22, R22, 0xffffff7f, RZ, 0xc0, !PT ;  /* 0xffffff7f16167812 */ /* 0x000fe200078ec0ff */
[----:B------:R-:W-:-:S07]  /*12d00*/  IMAD.MOV.U32 R4, RZ, RZ, R14 ;  /* 0x000000ffff047224 */ /* 0x000fce00078e000e */
[----:B------:R-:W-:Y:S05]  /*12d10*/  WARPSYNC.COLLECTIVE R15, `(.L_x_4363) ;  /* 0x000000000f087348 */ /* 0x000fea0003c00000 */
[----:B------:R0:W1:Y:S02]  /*12d20*/  SHFL.IDX P6, R14, R13, R12, R11 ;  /* 0x0000000c0d0e7389 */ /* 0x00006400000c000b */
[----:B01----:R-:W-:Y:S01]  /*12d30*/  ENDCOLLECTIVE ;  /* 0x000000000000791b */ /* 0x003fe20003800000 */
.L_x_4363:
[----:B------:R-:W-:Y:S02]  /*12d40*/  IMAD.MOV.U32 R13, RZ, RZ, R2 ;  /* 0x000000ffff0d7224 */ /* 0x000fe400078e0002 */
[----:B------:R-:W-:Y:S02]  /*12d50*/  IMAD.MOV.U32 R12, RZ, RZ, 0x1 ;  /* 0x00000001ff0c7424 */ /* 0x000fe400078e00ff */
[----:B------:R-:W-:-:S07]  /*12d60*/  IMAD.MOV.U32 R5, RZ, RZ, R14 ;  /* 0x000000ffff057224 */ /* 0x000fce00078e000e */
[----:B------:R-:W-:Y:S05]  /*12d70*/  WARPSYNC.COLLECTIVE R15, `(.L_x_4364) ;  /* 0x000000000f087348 */ /* 0x000fea0003c00000 */
[----:B------:R0:W1:Y:S02]  /*12d80*/  SHFL.IDX P6, R14, R13, R12, R11 ;  /* 0x0000000c0d0e7389 */ /* 0x00006400000c000b */
[----:B01----:R-:W-:Y:S01]  /*12d90*/  ENDCOLLECTIVE ;  /* 0x000000000000791b */ /* 0x003fe20003800000 */
.L_x_4364:
        /* <DEDUP_REMOVED lines=10> */
[----:B------:R-:W-:Y:S02]  /*12e40*/  ISETP.GE.AND P2, PT, R6, R3, PT ;  /* 0x000000030600720c */ /* 0x000fe40003f46270 */
[----:B0-----:R-:W-:-:S11]  /*12e50*/  MOV R4, R14 ;  /* 0x0000000e00047202 */ /* 0x001fd60000000f00 */
[----:B------:R-:W-:Y:S05]  /*12e60*/  WARPSYNC.COLLECTIVE R15, `(.L_x_4365) ;  /* 0x000000000f087348 */ /* 0x000fea0003c00000 */
[----:B------:R0:W1:Y:S02]  /*12e70*/  SHFL.IDX P6, R14, R13, R12, R11 ;  /* 0x0000000c0d0e7389 */ /* 0x00006400000c000b */
[----:B01----:R-:W-:Y:S01]  /*12e80*/  ENDCOLLECTIVE ;  /* 0x000000000000791b */ /* 0x003fe20003800000 */
.L_x_4365:
[----:B------:R-:W-:-:S04]  /*12e90*/  @P2 LOP3.LUT R22, R22, 0x80, RZ, 0xfc, !PT ;  /* 0x0000008016162812 */ /* 0x000fc800078efcff */
[----:B------:R-:W-:Y:S01]  /*12ea0*/  LOP3.LUT R22, R22, 0xffffffbf, RZ, 0xc0, !PT ;  /* 0xffffffbf16167812 */ /* 0x000fe200078ec0ff */
[----:B------:R-:W-:Y:S02]  /*12eb0*/  IMAD.MOV.U32 R13, RZ, RZ, R2 ;  /* 0x000000ffff0d7224 */ /* 0x000fe400078e0002 */
[----:B------:R-:W-:Y:S02]  /*12ec0*/  IMAD.MOV.U32 R12, RZ, RZ, 0x2 ;  /* 0x00000002ff0c7424 */ /* 0x000fe400078e00ff */
[----:B------:R-:W-:-:S07]  /*12ed0*/  IMAD.MOV.U32 R5, RZ, RZ, R14 ;  /* 0x000000ffff057224 */ /* 0x000fce00078e000e */
[----:B------:R-:W-:Y:S05]  /*12ee0*/  WARPSYNC.COLLECTIVE R15, `(.L_x_4366) ;  /* 0x000000000f087348 */ /* 0x000fea0003c00000 */
[----:B------:R0:W1:Y:S02]  /*12ef0*/  SHFL.IDX P6, R14, R13, R12, R11 ;  /* 0x0000000c0d0e7389 */ /* 0x00006400000c000b */
[----:B01----:R-:W-:Y:S01]  /*12f00*/  ENDCOLLECTIVE ;  /* 0x000000000000791b */ /* 0x003fe20003800000 */
.L_x_4366:
        /* <DEDUP_REMOVED lines=16> */
.L_x_4367:
[----:B------:R-:W-:Y:S01]  /*13010*/  @P2 LOP3.LUT R22, R22, 0x40, RZ, 0xfc, !PT ;  /* 0x0000004016162812 */ /* 0x000fe200078efcff */
[----:B------:R-:W-:Y:S02]  /*13020*/  IMAD.MOV.U32 R13, RZ, RZ, R2 ;  /* 0x000000ffff0d7224 */ /* 0x000fe400078e0002 */
[----:B------:R-:W-:Y:S02]  /*13030*/  IMAD.MOV.U32 R12, RZ, RZ, 0x3 ;  /* 0x00000003ff0c7424 */ /* 0x000fe400078e00ff */
[----:B------:R-:W-:-:S07]  /*13040*/  IMAD.MOV.U32 R5, RZ, RZ, R14 ;  /* 0x000000ffff057224 */ /* 0x000fce00078e000e */
[----:B------:R-:W-:Y:S05]  /*13050*/  WARPSYNC.COLLECTIVE R15, `(.L_x_4368) ;  /* 0x000000000f087348 */ /* 0x000fea0003c00000 */
[----:B------:R0:W1:Y:S02]  /*13060*/  SHFL.IDX P6, R14, R13, R12, R11 ;  /* 0x0000000c0d0e7389 */ /* 0x00006400000c000b */
[----:B01----:R-:W-:Y:S01]  /*13070*/  ENDCOLLECTIVE ;  /* 0x000000000000791b */ /* 0x003fe20003800000 */
.L_x_4368:
        /* <DEDUP_REMOVED lines=14> */
.L_x_4369:
[----:B------:R-:W-:Y:S01]  /*13160*/  IMAD.MOV.U32 R0, RZ, RZ, R14 ;  /* 0x000000ffff007224 */ /* 0x000fe200078e000e */
[----:B------:R-:W-:Y:S06]  /*13170*/  BRA `(.L_x_4370) ;  /* 0xffffffb800607947 */ /* 0x000fec000383ffff */
.L_x_4290:
[----:B------:R-:W-:Y:S01]  /*13180*/  LOP3.LUT R22, R22, 0xff7fffff, RZ, 0xc0, !PT ;  /* 0xff7fffff16167812 */ /* 0x000fe200078ec0ff */
[----:B------:R-:W-:Y:S01]  /*13190*/  BSSY B0, `(.L_x_4371) ;  /* 0x000002e000007945 */ /* 0x000fe20003800000 */
[----:B------:R-:W-:Y:S01]  /*131a0*/  IMAD.MOV.U32 R13, RZ, RZ, R6 ;  /* 0x000000ffff0d7224 */ /* 0x000fe200078e0006 */
[----:B------:R-:W-:Y:S01]  /*131b0*/  MOV R11, 0x181f ;  /* 0x0000181f000b7802 */ /* 0x000fe20000000f00 */
[----:B------:R-:W-:Y:S01]  /*131c0*/  IMAD.MOV.U32 R12, RZ, RZ, RZ ;  /* 0x000000ffff0c7224 */ /* 0x000fe200078e00ff */
[----:B------:R-:W-:Y:S01]  /*131d0*/  @P2 LOP3.LUT R22, R22, 0x800000, RZ, 0xfc, !PT ;  /* 0x0080000016162812 */ /* 0x000fe200078efcff */
[----:B------:R-:W-:-:S03]  /*131e0*/  IMAD.MOV.U32 R15, RZ, RZ, -0x1 ;  /* 0xffffffffff0f7424 */ /* 0x000fc600078e00ff */
[----:B------:R-:W-:-:S04]  /*131f0*/  LOP3.LUT R22, R22, 0xffbfffff, RZ, 0xc0, !PT ;  /* 0xffbfffff16167812 */ /* 0x000fc800078ec0ff */
[----:B------:R-:W-:-:S04]  /*13200*/  @P1 LOP3.LUT R22, R22, 0x400000, RZ, 0xfc, !PT ;  /* 0x0040000016161812 */ /* 0x000fc800078efcff */
[C---:B------:R-:W-:Y:S02]  /*13210*/  LOP3.LUT P1, RZ, R22.reuse, 0x100, RZ, 0xc0, !PT ;  /* 0x0000010016ff7812 */ /* 0x040fe4000782c0ff */
[C---:B------:R-:W-:Y:S02]  /*13220*/  LOP3.LUT P0, RZ, R22.reuse, 0x80, RZ, 0xc0, !PT ;  /* 0x0000008016ff7812 */ /* 0x040fe4000780c0ff */
[C---:B------:R-:W-:Y:S02]  /*13230*/  LOP3.LUT P6, RZ, R22.reuse, 0x40, RZ, 0xc0, !PT ;  /* 0x0000004016ff7812 */ /* 0x040fe400078cc0ff */
[----:B------:R-:W-:-:S07]  /*13240*/  LOP3.LUT R22, R22, 0xffff7fff, RZ, 0xc0, !PT ;  /* 0xffff7fff16167812 */ /* 0x000fce00078ec0ff */
[----:B------:R-:W-:-:S04]  /*13250*/  @!P1 LOP3.LUT R7, R4, 0x40, RZ, 0xc0, !PT ;  /* 0x0000004004079812 */ /* 0x000fc800078ec0ff */
[----:B------:R-:W-:-:S04]  /*13260*/  @!P1 SHF.R.U32.HI R7, RZ, 0x2, R7 ;  /* 0x00000002ff079819 */ /* 0x000fc80000011607 */
[----:B------:R-:W-:Y:S02]  /*13270*/  @!P1 ISETP.NE.U32.AND P2, PT, R7, RZ, PT ;  /* 0x000000ff0700920c */ /* 0x000fe40003f45070 */
[----:B------:R-:W-:-:S04]  /*13280*/  @!P1 LOP3.LUT R7, R5, 0x80, RZ, 0xc0, !PT ;  /* 0x0000008005079812 */ /* 0x000fc800078ec0ff */
[----:B------:R-:W-:-:S04]  /*13290*/  @!P1 SHF.R.U32.HI R7, RZ, 0x3, R7 ;  /* 0x00000003ff079819 */ /* 0x000fc80000011607 */
[----:B------:R-:W-:Y:S02]  /*132a0*/  @!P1 ISETP.NE.U32.AND P1, PT, R7, RZ, PT ;  /* 0x000000ff0700920c */ /* 0x000fe40003f25070 */
[----:B------:R-:W-:Y:S02]  /*132b0*/  @!P0 LOP3.LUT R7, R4, 0x40, RZ, 0xc0, !PT ;  /* 0x0000004004078812 */ /* 0x000fe400078ec0ff */
[----:B------:R-:W-:Y:S02]  /*132c0*/  @P2 LOP3.LUT R22, R22, 0x8000, RZ, 0xfc, !PT ;  /* 0x0000800016162812 */ /* 0x000fe400078efcff */
[----:B------:R-:W-:Y:S02]  /*132d0*/  @!P0 SHF.R.U32.HI R7, RZ, 0x2, R7 ;  /* 0x00000002ff078819 */ /* 0x000fe40000011607 */
[C---:B------:R-:W-:Y:S02]  /*132e0*/  LOP3.LUT P2, RZ, R22.reuse, 0x800000, RZ, 0xc0, !PT ;  /* 0x0080000016ff7812 */ /* 0x040fe4000784c0ff */
[----:B------:R-:W-:-:S04]  /*132f0*/  LOP3.LUT R22, R22, 0xffffbfff, RZ, 0xc0, !PT ;  /* 0xffffbfff16167812 */ /* 0x000fc800078ec0ff */
[----:B------:R-:W-:Y:S02]  /*13300*/  @P1 LOP3.LUT R22, R22, 0x4000, RZ, 0xfc, !PT ;  /* 0x0000400016161812 */ /* 0x000fe400078efcff */
[----:B------:R-:W-:Y:S02]  /*13310*/  @!P0 ISETP.NE.U32.AND P1, PT, R7, RZ, PT ;  /* 0x000000ff0700820c */ /* 0x000fe40003f25070 */
[----:B------:R-:W-:Y:S02]  /*13320*/  @!P0 LOP3.LUT R7, R5, 0x80, RZ, 0xc0, !PT ;  /* 0x0000008005078812 */ /* 0x000fe400078ec0ff */
[----:B------:R-:W-:Y:S02]  /*13330*/  LOP3.LUT R22, R22, 0xfffbffff, RZ, 0xc0, !PT ;  /* 0xfffbffff16167812 */ /* 0x000fe400078ec0ff */
        /* <DEDUP_REMOVED lines=11> */
[----:B------:R-:W-:-:S07]  /*133f0*/  @!P6 SHF.R.U32.HI R7, RZ, 0x3, R7 ;  /* 0x00000003ff07e819 */ /* 0x000fce0000011607 */
[----:B------:R-:W-:Y:S02]  /*13400*/  @P0 LOP3.LUT R22, R22, 0x100000, RZ, 0xfc, !PT ;  /* 0x0010000016160812 */ /* 0x000fe400078efcff */
[----:B------:R-:W-:Y:S02]  /*13410*/  @!P6 ISETP.NE.U32.AND P0, PT, R7, RZ, PT ;  /* 0x000000ff0700e20c */ /* 0x000fe40003f05070 */
[----:B------:R-:W-:-:S11]  /*13420*/  LOP3.LUT R22, R22, 0xfff7ffff, RZ, 0xc0, !PT ;  /* 0xfff7ffff16167812 */ /* 0x000fd600078ec0ff */
[----:B------:R-:W-:-:S07]  /*13430*/  @P0 LOP3.LUT R22, R22, 0x80000, RZ, 0xfc, !PT ;  /* 0x0008000016160812 */ /* 0x000fce00078efcff */
[----:B------:R-:W-:Y:S05]  /*13440*/  WARPSYNC.COLLECTIVE R15, `(.L_x_4372) ;  /* 0x000000000f087348 */ /* 0x000fea0003c00000 */
[----:B------:R0:W1:Y:S02]  /*13450*/  SHFL.IDX P6, R14, R13, R12, R11 ;  /* 0x0000000c0d0e7389 */ /* 0x00006400000c000b */
[----:B01----:R-:W-:Y:S01]  /*13460*/  ENDCOLLECTIVE ;  /* 0x000000000000791b */ /* 0x003fe20003800000 */
.L_x_4372:
[----:B------:R-:W-:Y:S05]  /*13470*/  BSYNC B0 ;  /* 0x0000000000007941 */ /* 0x000fea0003800000 */
.L_x_4371:
[----:B------:R-:W-:Y:S01]  /*13480*/  IMAD.MOV.U32 R13, RZ, RZ, R0 ;  /* 0x000000ffff0d7224 */ /* 0x000fe200078e0000 */
[----:B------:R-:W-:Y:S01]  /*13490*/  LOP3.LUT R22, R22, 0xbfffffff, RZ, 0xc0, !PT ;  /* 0xbfffffff16167812 */ /* 0x000fe200078ec0ff */
[----:B------:R-:W-:Y:S02]  /*134a0*/  IMAD.MOV.U32 R12, RZ, RZ, RZ ;  /* 0x000000ffff0c7224 */ /* 0x000fe400078e00ff */
[----:B------:R-:W-:Y:S01]  /*134b0*/  IMAD.MOV.U32 R11, RZ, RZ, 0x181f ;  /* 0x0000181fff0b7424 */ /* 0x000fe200078e00ff */
[----:B------:R-:W-:Y:S01]  /*134c0*/  @P2 LOP3.LUT R22, R22, 0x40000000, RZ, 0xfc, !PT ;  /* 0x4000000016162812 */ /* 0x000fe200078efcff */
[----:B------:R-:W-:Y:S02]  /*134d0*/  IMAD.MOV.U32 R15, RZ, RZ, -0x1 ;  /* 0xffffffffff0f7424 */ /* 0x000fe400078e00ff */
[----:B------:R-:W-:Y:S01]  /*134e0*/  IMAD.MOV.U32 R2, RZ, RZ, R14 ;  /* 0x000000ffff027224 */ /* 0x000fe200078e000e */
[----:B------:R-:W-:-:S13]  /*134f0*/  LOP3.LUT P2, RZ, R22, 0x100, RZ, 0xc0, !PT ;  /* 0x0000010016ff7812 */ /* 0x000fda000784c0ff */
[----:B------:R-:W-:Y:S05]  /*13500*/  WARPSYNC.COLLECTIVE R15, `(.L_x_4373) ;  /* 0x000000000f087348 */ /* 0x000fea0003c00000 */
[----:B------:R0:W1:Y:S02]  /*13510*/  SHFL.IDX P6, R14, R13, R12, R11 ;  /* 0x0000000c0d0e7389 */ /* 0x00006400000c000b */
[----:B01----:R-:W-:Y:S01]  /*13520*/  ENDCOLLECTIVE ;  /* 0x000000000000791b */ /* 0x003fe20003800000 */
.L_x_4373:
[----:B------:R-:W-:-:S04]  /*13530*/  LOP3.LUT R22, R22, 0xdfffffff, RZ, 0xc0, !PT ;  /* 0xdfffffff16167812 */ /* 0x000fc800078ec0ff */
[----:B------:R-:W-:-:S04]  /*13540*/  @P1 LOP3.LUT R22, R22, 0x20000000, RZ, 0xfc, !PT ;  /* 0x2000000016161812 */ /* 0x000fc800078efcff */
[C---:B------:R-:W-:Y:S01]  /*13550*/  LOP3.LUT P1, RZ, R22.reuse, 0x800, RZ, 0xc0, !PT ;  /* 0x0000080016ff7812 */ /* 0x040fe2000782c0ff */
[----:B------:R-:W-:Y:S02]  /*13560*/  IMAD.MOV.U32 R13, RZ, RZ, R6 ;  /* 0x000000ffff0d7224 */ /* 0x000fe400078e0006 */
[----:B------:R-:W-:Y:S01]  /*13570*/  IMAD.MOV.U32 R12, RZ, RZ, 0x1 ;  /* 0x00000001ff0c7424 */ /* 0x000fe200078e00ff */
[C---:B------:R-:W-:Y:S01]  /*13580*/  LOP3.LUT P6, RZ, R22.reuse, 0x4000, RZ, 0xc0, !PT ;  /* 0x0000400016ff7812 */ /* 0x040fe200078cc0ff */
[----:B------:R-:W-:Y:S01]  /*13590*/  IMAD.MOV.U32 R3, RZ, RZ, R14 ;  /* 0x000000ffff037224 */ /* 0x000fe200078e000e */
[----:B------:R-:W-:-:S04]  /*135a0*/  LOP3.LUT R22, R22, 0xefffffff, RZ, 0xc0, !PT ;  /* 0xefffffff16167812 */ /* 0x000fc800078ec0ff */
[----:B------:R-:W-:-:S05]  /*135b0*/  @!P2 LEA R3, P0, R8, R3, 0x1 ;  /* 0x000000030803a211 */ /* 0x000fca00078008ff */
[----:B------:R-:W-:Y:S02]  /*135c0*/  @!P2 IMAD.X R2, RZ, RZ, R2, P0 ;  /* 0x000000ffff02a224 */ /* 0x000fe400000e0602 */
[----:B------:R-:W-:-:S04]  /*135d0*/  @P6 LOP3.LUT R22, R22, 0x10000000, RZ, 0xfc, !PT ;  /* 0x1000000016166812 */ /* 0x000fc800078efcff */
[C---:B------:R-:W-:Y:S02]  /*135e0*/  LOP3.LUT P0, RZ, R22.reuse, 0x100, RZ, 0xc0, !PT ;  /* 0x0000010016ff7812 */ /* 0x040fe4000780c0ff */
[C---:B------:R-:W-:Y:S02]  /*135f0*/  LOP3.LUT P6, RZ, R22.reuse, 0x8000, RZ, 0xc0, !PT ;  /* 0x0000800016ff7812 */ /* 0x040fe400078cc0ff */
[----:B------:R-:W-:-:S09]  /*13600*/  LOP3.LUT P2, RZ, R22, 0x40000000, RZ, 0xc0, !PT ;  /* 0x4000000016ff7812 */ /* 0x000fd2000784c0ff */
[----:B------:R-:W-:-:S04]  /*13610*/  @!P0 LOP3.LUT R3, R3, R2, RZ, 0x3c, !PT ;  /* 0x0000000203038212 */ /* 0x000fc800078e3cff */
[----:B------:R-:W-:-:S04]  /*13620*/  @!P0 LOP3.LUT R2, R3, R2, RZ, 0x3c, !PT ;  /* 0x0000000203028212 */ /* 0x000fc800078e3cff */
[----:B------:R-:W-:-:S05]  /*13630*/  @!P0 LOP3.LUT R3, R3, R2, RZ, 0x3c, !PT ;  /* 0x0000000203038212 */ /* 0x000fca00078e3cff */
[----:B------:R-:W-:Y:S01]  /*13640*/  @!PT LDS RZ, [RZ] ;  /* 0x00000000fffff984 */ /* 0x000fe20000000800 */
[----:B------:R-:W-:Y:S01]  /*13650*/  @!PT LDS RZ, [RZ] ;  /* 0x00000000fffff984 */ /* 0x000fe20000000800 */
[----:B------:R-:W-:Y:S01]  /*13660*/  @!PT LDS RZ, [RZ] ;  /* 0x00000000fffff984 */ /* 0x000fe20000000800 */
[----:B------:R0:W-:Y:S01]  /*13670*/  @!P0 LDGSTS.E.BYPASS.LTC128B.128 [R25+0x26400], desc[UR44][R2.64], !P1 ;  /* 0x2640000002198fae */ /* 0x0001e2000c901d6c */
[C---:B------:R-:W-:Y:S02]  /*13680*/  LOP3.LUT P1, RZ, R22.reuse, 0x20000000, RZ, 0xc0, !PT ;  /* 0x2000000016ff7812 */ /* 0x040fe4000782c0ff */
[----:B------:R-:W-:Y:S01]  /*13690*/  LOP3.LUT R22, R22, 0xfbffffff, RZ, 0xc0, !PT ;  /* 0xfbffffff16167812 */ /* 0x000fe200078ec0ff */
[----:B------:R0:W-:Y:S03]  /*136a0*/  @!P0 LDGSTS.E.BYPASS.LTC128B.128 [R25+0x28400], desc[UR44][R2.64+0x80], !P5 ;  /* 0x2840008002198fae */ /* 0x0001e6000e901d6c */
[----:B------:R-:W-:Y:S01]  /*136b0*/  @P5 LOP3.LUT R22, R22, 0x4000000, RZ, 0xfc, !PT ;  /* 0x0400000016165812 */ /* 0x000fe200078efcff */
[----:B------:R0:W-:Y:S03]  /*136c0*/  @!P0 LDGSTS.E.BYPASS.LTC128B.128 [R25+0x2a400], desc[UR44][R2.64+0x100], !P4 ;  /* 0x2a40010002198fae */ /* 0x0001e6000e101d6c */
[C---:B------:R-:W-:Y:S01]  /*136d0*/  LOP3.LUT P5, RZ, R22.reuse, 0x800, RZ, 0xc0, !PT ;  /* 0x0000080016ff7812 */ /* 0x040fe200078ac0ff */
[----:B------:R0:W-:Y:S01]  /*136e0*/  @!P0 LDGSTS.E.BYPASS.LTC128B.128 [R25+0x2c400], desc[UR44][R2.64+0x180], !P3 ;  /* 0x2c40018002198fae */ /* 0x0001e2000d901d6c */
[----:B------:R-:W-:-:S03]  /*136f0*/  LOP3.LUT R22, R22, 0xf7ffffff, RZ, 0xc0, !PT ;  /* 0xf7ffffff16167812 */ /* 0x000fc600078ec0ff */
[----:B------:R0:W-:Y:S04]  /*13700*/  @!P0 LDGSTS.E.BYPASS.LTC128B.128 [R25+0x2e400], desc[UR44][R2.64+0x200], !P2 ;  /* 0x2e40020002198fae */ /* 0x0001e8000d101d6c */
[----:B------:R0:W-:Y:S04]  /*13710*/  @!P0 LDGSTS.E.BYPASS.LTC128B.128 [R25+0x30400], desc[UR44][R2.64+0x280], !P1 ;  /* 0x3040028002198fae */ /* 0x0001e8000c901d6c */
[----:B------:R-:W-:Y:S01]  /*13720*/  @P5 LOP3.LUT R22, R22, 0x8000000, RZ, 0xfc, !PT ;  /* 0x0800000016165812 */ /* 0x000fe200078efcff */
[----:B------:R0:W-:Y:S03]  /*13730*/  @!P0 LDGSTS.E.BYPASS.LTC128B.128 [R25+0x32400], desc[UR44][R2.64+0x300], P6 ;  /* 0x3240030002198fae */ /* 0x0001e6000b101d6c */
[----:B------:R-:W-:-:S02]  /*13740*/  LOP3.LUT P6, RZ, R22, 0x10000000, RZ, 0xc0, !PT ;  /* 0x1000000016ff7812 */ /* 0x000fc400078cc0ff */
[----:B------:R-:W-:-:S11]  /*13750*/  LOP3.LUT P5, RZ, R22, 0x80, RZ, 0xc0, !PT ;  /* 0x0000008016ff7812 */ /* 0x000fd600078ac0ff */
[----:B------:R0:W-:Y:S02]  /*13760*/  @!P0 LDGSTS.E.BYPASS.LTC128B.128 [R25+0x34400], desc[UR44][R2.64+0x380], P6 ;  /* 0x3440038002198fae */ /* 0x0001e4000b101d6c */
[----:B0-----:R-:W-:Y:S05]  /*13770*/  WARPSYNC.COLLECTIVE R15, `(.L_x_4374) ;  /* 0x000000000f087348 */ /* 0x001fea0003c00000 */
[----:B------:R1:W2:Y:S02]  /*13780*/  SHFL.IDX P6, R14, R13, R12, R11 ;  /* 0x0000000c0d0e7389 */ /* 0x0002a400000c000b */
[----:B012---:R-:W-:Y:S01]  /*13790*/  ENDCOLLECTIVE ;  /* 0x000000000000791b */ /* 0x007fe20003800000 */
.L_x_4374:
[----:B------:R-:W-:Y:S02]  /*137a0*/  IMAD.MOV.U32 R13, RZ, RZ, R0 ;  /* 0x000000ffff0d7224 */ /* 0x000fe400078e0000 */
[----:B------:R-:W-:-:S07]  /*137b0*/  IMAD.MOV.U32 R7, RZ, RZ, R14 ;  /* 0x000000ffff077224 */ /* 0x000fce00078e000e */
[----:B------:R-:W-:Y:S05]  /*137c0*/  WARPSYNC.COLLECTIVE R15, `(.L_x_4375) ;  /* 0x000000000f087348 */ /* 0x000fea0003c00000 */
[----:B------:R0:W1:Y:S02]  /*137d0*/  SHFL.IDX P6, R14, R13, R12, R11 ;  /* 0x0000000c0d0e7389 */ /* 0x00006400000c000b */
[----:B01----:R-:W-:Y:S01]  /*137e0*/  ENDCOLLECTIVE ;  /* 0x000000000000791b */ /* 0x003fe20003800000 */
.L_x_4375:
        /* <DEDUP_REMOVED lines=10> */
[----:B------:R-:W-:-:S11]  /*13890*/  LOP3.LUT P6, RZ, R22, 0x40000, RZ, 0xc0, !PT ;  /* 0x0004000016ff7812 */ /* 0x000fd600078cc0ff */
[----:B------:R-:W-:Y:S01]  /*138a0*/  @!PT LDS RZ, [RZ] ;  /* 0x00000000fffff984 */ /* 0x000fe20000000800 */
[----:B------:R-:W-:Y:S01]  /*138b0*/  @!PT LDS RZ, [RZ] ;  /* 0x00000000fffff984 */ /* 0x000fe20000000800 */
[----:B------:R-:W-:Y:S01]  /*138c0*/  @!PT LDS RZ, [RZ] ;  /* 0x00000000fffff984 */ /* 0x000fe20000000800 */
[----:B------:R0:W-:Y:S01]  /*138d0*/  @!P0 LDGSTS.E.BYPASS.LTC128B.128 [R25+0x26c00], desc[UR44][R2.64], !P5 ;  /* 0x26c0000002198fae */ /* 0x0001e2000e901d6c */
[C---:B------:R-:W-:Y:S02]  /*138e0*/  LOP3.LUT P5, RZ, R22.reuse, 0x4000000, RZ, 0xc0, !PT ;  /* 0x0400000016ff7812 */ /* 0x040fe400078ac0ff */
[----:B------:R-:W-:-:S11]  /*138f0*/  LOP3.LUT R22, R22, 0xff7fffff, RZ, 0xc0, !PT ;  /* 0xff7fffff16167812 */ /* 0x000fd600078ec0ff */
        /* <DEDUP_REMOVED lines=8> */
[----:B------:R0:W-:Y:S03]  /*13980*/  @!P0 LDGSTS.E.BYPASS.LTC128B.128 [R25+0x30c00], desc[UR44][R2.64+0x280], !P1 ;  /* 0x30c0028002198fae */ /* 0x0001e6000c901d6c */
[C---:B------:R-:W-:Y:S01]  /*13990*/  LOP3.LUT P5, RZ, R22.reuse, 0x40, RZ, 0xc0, !PT ;  /* 0x0000004016ff7812 */ /* 0x040fe200078ac0ff */
[----:B------:R0:W-:Y:S01]  /*139a0*/  @!P0 LDGSTS.E.BYPASS.LTC128B.128 [R25+0x32c00], desc[UR44][R2.64+0x300], P6 ;  /* 0x32c0030002198fae */ /* 0x0001e2000b101d6c */
[----:B------:R-:W-:-:S13]  /*139b0*/  LOP3.LUT P6, RZ, R22, 0x2000000, RZ, 0xc0, !PT ;  /* 0x0200000016ff7812 */ /* 0x000fda00078cc0ff */
[----:B------:R0:W-:Y:S02]  /*139c0*/  @!P0 LDGSTS.E.BYPASS.LTC128B.128 [R25+0x34c00], desc[UR44][R2.64+0x380], P6 ;  /* 0x34c0038002198fae */ /* 0x0001e4000b101d6c */
[----:B0-----:R-:W-:Y:S05]  /*139d0*/  WARPSYNC.COLLECTIVE R15, `(.L_x_4376) ;  /* 0x000000000f087348 */ /* 0x001fea0003c00000 */
[----:B------:R1:W2:Y:S02]  /*139e0*/  SHFL.IDX P6, R14, R13, R12, R11 ;  /* 0x0000000c0d0e7389 */ /* 0x0002a400000c000b */
[----:B012---:R-:W-:Y:S01]  /*139f0*/  ENDCOLLECTIVE ;  /* 0x000000000000791b */ /* 0x007fe20003800000 */
.L_x_4376:
[----:B------:R-:W-:Y:S01]  /*13a00*/  MOV R13, R0 ;  /* 0x00000000000d7202 */ /* 0x000fe20000000f00 */
[----:B------:R-:W-:-:S07]  /*13a10*/  IMAD.MOV.U32 R7, RZ, RZ, R14 ;  /* 0x000000ffff077224 */ /* 0x000fce00078e000e */
[----:B------:R-:W-:Y:S05]  /*13a20*/  WARPSYNC.COLLECTIVE R15, `(.L_x_4377) ;  /* 0x000000000f087348 */ /* 0x000fea0003c00000 */
[----:B------:R0:W1:Y:S02]  /*13a30*/  SHFL.IDX P6, R14, R13, R12, R11 ;  /* 0x0000000c0d0e7389 */ /* 0x00006400000c000b */
[----:B01----:R-:W-:Y:S01]  /*13a40*/  ENDCOLLECTIVE ;  /* 0x000000000000791b */ /* 0x003fe20003800000 */
.L_x_4377:
        /* <DEDUP_REMOVED lines=15> */
[----:B------:R-:W-:-:S13]  /*13b40*/  LOP3.LUT P5, RZ, R22, 0x800000, RZ, 0xc0, !PT ;  /* 0x0080000016ff7812 */ /* 0x000fda00078ac0ff */
[----:B------:R0:W-:Y:S04]  /*13b50*/  @!P0 LDGSTS.E.BYPASS.LTC128B.128 [R25+0x29400], desc[UR44][R2.64+0x80], !P5 ;  /* 0x2940008002198fae */ /* 0x0001e8000e901d6c */
[----:B------:R0:W-:Y:S04]  /*13b60*/  @!P0 LDGSTS.E.BYPASS.LTC128B.128 [R25+0x2b400], desc[UR44][R2.64+0x100], !P4 ;  /* 0x2b40010002198fae */ /* 0x0001e8000e101d6c */
[----:B------:R0:W-:Y:S04]  /*13b70*/  @!P0 LDGSTS.E.BYPASS.LTC128B.128 [R25+0x2d400], desc[UR44][R2.64+0x180], !P3 ;  /* 0x2d40018002198fae */ /* 0x0001e8000d901d6c */
[----:B------:R0:W-:Y:S04]  /*13b80*/  @!P0 LDGSTS.E.BYPASS.LTC128B.128 [R25+0x2f400], desc[UR44][R2.64+0x200], !P2 ;  /* 0x2f40020002198fae */ /* 0x0001e8000d101d6c */
[----:B------:R0:W-:Y:S04]  /*13b90*/  @!P0 LDGSTS.E.BYPASS.LTC128B.128 [R25+0x31400], desc[UR44][R2.64+0x280], !P1 ;  /* 0x3140028002198fae */ /* 0x0001e8000c901d6c */
[----:B------:R0:W-:Y:S01]  /*13ba0*/  @!P0 LDGSTS.E.BYPASS.LTC128B.128 [R25+0x33400], desc[UR44][R2.64+0x300], P6 ;  /* 0x3340030002198fae */ /* 0x0001e2000b101d6c */
[----:B------:R-:W-:-:S13]  /*13bb0*/  LOP3.LUT P6, RZ, R22, 0x400000, RZ, 0xc0, !PT ;  /* 0x0040000016ff7812 */ /* 0x000fda00078cc0ff */
[----:B------:R0:W-:Y:S02]  /*13bc0*/  @!P0 LDGSTS.E.BYPASS.LTC128B.128 [R25+0x35400], desc[UR44][R2.64+0x380], P6 ;  /* 0x3540038002198fae */ /* 0x0001e4000b101d6c */
[----:B0-----:R-:W-:Y:S05]  /*13bd0*/  WARPSYNC.COLLECTIVE R15, `(.L_x_4378) ;  /* 0x000000000f087348 */ /* 0x001fea0003c00000 */
[----:B------:R1:W2:Y:S02]  /*13be0*/  SHFL.IDX P6, R14, R13, R12, R11 ;  /* 0x0000000c0d0e7389 */ /* 0x0002a400000c000b */
[----:B012---:R-:W-:Y:S01]  /*13bf0*/  ENDCOLLECTIVE ;  /* 0x000000000000791b */ /* 0x007fe20003800000 */
.L_x_4378:
[----:B------:R-:W-:Y:S02]  /*13c00*/  IMAD.MOV.U32 R13, RZ, RZ, R0 ;  /* 0x000000ffff0d7224 */ /* 0x000fe400078e0000 */
[----:B------:R-:W-:-:S07]  /*13c10*/  IMAD.MOV.U32 R6, RZ, RZ, R14 ;  /* 0x000000ffff067224 */ /* 0x000fce00078e000e */
[----:B------:R-:W-:Y:S05]  /*13c20*/  WARPSYNC.COLLECTIVE R15, `(.L_x_4379) ;  /* 0x000000000f087348 */ /* 0x000fea0003c00000 */
[----:B------:R0:W1:Y:S02]  /*13c30*/  SHFL.IDX P6, R14, R13, R12, R11 ;  /* 0x0000000c0d0e7389 */ /* 0x00006400000c000b */
[----:B01----:R-:W-:Y:S01]  /*13c40*/  ENDCOLLECTIVE ;  /* 0x000000000000791b */ /* 0x003fe20003800000 */
.L_x_4379:
[----:B------:R-:W-:Y:S01]  /*13c50*/  IMAD.MOV.U32 R0, RZ, RZ, R14 ;  /* 0x000000ffff007224 */ /* 0x000fe200078e000e */
[----:B------:R-:W-:Y:S06]  /*13c60*/  BRA `(.L_x_4380) ;  /* 0xffffffb800d87947 */ /* 0x000fec000383ffff */
.L_x_4295:
[----:B0-----:R0:W1:Y:S02]  /*13c70*/  SYNCS.PHASECHK.TRANS64.TRYWAIT P0, [R23+URZ+0x38820], R0 ;  /* 0x03882000170075a7 */ /* 0x001064000800017f */
[----:B-1----:R-:W-:Y:S05]  /*13c80*/  @!P0 NANOSLEEP.SYNCS 0x989680 ;  /* 0x009896800000895d */ /* 0x002fea0003900000 */
[----:B------:R-:W1:Y:S02]  /*13c90*/  @!P0 SYNCS.PHASECHK.TRANS64 P0, [R23+URZ+0x38820], R0 ;  /* 0x03882000170085a7 */ /* 0x000e64000800007f */
[----:B-1----:R-:W-:Y:S05]  /*13ca0*/  @!P0 BRA `(.L_x_4295) ;  /* 0xfffffffc00f08947 */ /* 0x002fea000383ffff */
[----:B------:R-:W-:Y:S05]  /*13cb0*/  BRA `(.L_x_4381) ;  /* 0xffffffbc00747947 */ /* 0x000fea000383ffff */
.L_x_4298:
[----:B0-----:R0:W1:Y:S02]  /*13cc0*/  SYNCS.PHASECHK.TRANS64.TRYWAIT P0, [R30+URZ+0x38860], R0 ;  /* 0x038860001e0075a7 */ /* 0x001064000800017f */
[----:B-1----:R-:W-:Y:S05]  /*13cd0*/  @!P0 NANOSLEEP.SYNCS 0x989680 ;  /* 0x009896800000895d */ /* 0x002fea0003900000 */
[----:B------:R-:W1:Y:S02]  /*13ce0*/  @!P0 SYNCS.PHASECHK.TRANS64 P0, [R30+URZ+0x38860], R0 ;  /* 0x038860001e0085a7 */ /* 0x000e64000800007f */
[----:B-1----:R-:W-:Y:S05]  /*13cf0*/  @!P0 BRA `(.L_x_4298) ;  /* 0xfffffffc00f08947 */ /* 0x002fea000383ffff */
[----:B------:R-:W-:Y:S05]  /*13d00*/  BRA `(.L_x_4382) ;  /* 0xffffffbc00847947 */ /* 0x000fea000383ffff */
.L_x_4299:
        /* <DEDUP_REMOVED lines=8> */
.L_x_4384:
[----:B------:R-:W-:Y:S05]  /*13d90*/  BSYNC B0 ;  /* 0x0000000000007941 */ /* 0x000fea0003800000 */
.L_x_4383:
[----:B------:R-:W0:Y:S01]  /*13da0*/  S2R R7, SR_TID.X ;  /* 0x0000000000077919 */ /* 0x000e220000002100 */
[----:B------:R-:W-:Y:S01]  /*13db0*/  IMAD.MOV.U32 R13, RZ, RZ, R4 ;  /* 0x000000ffff0d7224 */ /* 0x000fe200078e0004 */
[C---:B------:R-:W-:Y:S01]  /*13dc0*/  LOP3.LUT P5, RZ, R31.reuse, 0x2, RZ, 0xc0, !PT ;  /* 0x000000021fff7812 */ /* 0x040fe200078ac0ff */
[----:B------:R-:W-:Y:S01]  /*13dd0*/  IMAD.MOV.U32 R12, RZ, RZ, RZ ;  /* 0x000000ffff0c7224 */ /* 0x000fe200078e00ff */
[C---:B------:R-:W-:Y:S01]  /*13de0*/  LOP3.LUT P4, RZ, R31.reuse, 0x4, RZ, 0xc0, !PT ;  /* 0x000000041fff7812 */ /* 0x040fe2000788c0ff */
[----:B------:R-:W-:Y:S01]  /*13df0*/  IMAD.MOV.U32 R11, RZ, RZ, 0x181f ;  /* 0x0000181fff0b7424 */ /* 0x000fe200078e00ff */
[C---:B------:R-:W-:Y:S01]  /*13e00*/  LOP3.LUT P3, RZ, R31.reuse, 0x8, RZ, 0xc0, !PT ;  /* 0x000000081fff7812 */ /* 0x040fe2000786c0ff */
[----:B------:R-:W-:Y:S01]  /*13e10*/  IMAD.MOV.U32 R15, RZ, RZ, -0x1 ;  /* 0xffffffffff0f7424 */ /* 0x000fe200078e00ff */
[----:B------:R-:W-:Y:S01]  /*13e20*/  LOP3.LUT P2, RZ, R31, 0x10, RZ, 0xc0, !PT ;  /* 0x000000101fff7812 */ /* 0x000fe2000784c0ff */
[----:B------:R-:W-:Y:S01]  /*13e30*/  IMAD.MOV.U32 R3, RZ, RZ, R14 ;  /* 0x000000ffff037224 */ /* 0x000fe200078e000e */
[----:B------:R-:W-:Y:S01]  /*13e40*/  LOP3.LUT R22, R22, 0xffffffbf, RZ, 0xc0, !PT ;  /* 0xffffffbf16167812 */ /* 0x000fe200078ec0ff */
[----:B------:R-:W-:-:S10]  /*13e50*/  IMAD R5, R5, 0x2, R23 ;  /* 0x0000000205057824 */ /* 0x000fd400078e0217 */
[----:B0-----:R-:W-:Y:S05]  /*13e60*/  WARPSYNC.COLLECTIVE R15, `(.L_x_4385) ;  /* 0x000000000f087348 */ /* 0x001fea0003c00000 */
[----:B------:R1:W2:Y:S02]  /*13e70*/  SHFL.IDX P6, R14, R13, R12, R11 ;  /* 0x0000000c0d0e7389 */ /* 0x0002a400000c000b */
[----:B012---:R-:W-:Y:S01]  /*13e80*/  ENDCOLLECTIVE ;  /* 0x000000000000791b */ /* 0x007fe20003800000 */
.L_x_4385:
        /* <DEDUP_REMOVED lines=8> */
[----:B------:R-:W-:Y:S02]  /*13f10*/  ISETP.NE.U32.AND P1, PT, R7, 0x1, PT ;  /* 0x000000010700780c */ /* 0x000fe40003f25070 */
[----:B------:R-:W-:Y:S01]  /*13f20*/  PRMT R7, R31, 0x8880, RZ ;  /* 0x000088801f077816 */ /* 0x000fe200000000ff */
        /* <DEDUP_REMOVED lines=8> */
[----:B------:R-:W-:Y:S02]  /*13fb0*/  ISETP.LT.OR P0, PT, R27, 0x1, !P5 ;  /* 0x000000011b00780c */ /* 0x000fe40006f01670 */
[----:B------:R-:W-:-:S11]  /*13fc0*/  LOP3.LUT R22, R22, 0xffffff7f, RZ, 0xc0, !PT ;  /* 0xffffff7f16167812 */ /* 0x000fd600078ec0ff */
        /* <DEDUP_REMOVED lines=10> */
[----:B------:R-:W-:-:S13]  /*14070*/  ISETP.LT.OR P6, PT, R27, 0x1, !P0 ;  /* 0x000000011b00780c */ /* 0x000fda00047c1670 */
[----:B------:R0:W-:Y:S01]  /*14080*/  LDGSTS.E.BYPASS.LTC128B.128 [R5+0xc400], desc[UR44][R2.64+0x300], !P6 ;  /* 0x0c40030002057fae */ /* 0x0001e2000f101d6c */
[----:B------:R-:W-:-:S13]  /*14090*/  ISETP.GT.AND P6, PT, R7, -0x1, PT ;  /* 0xffffffff0700780c */ /* 0x000fda0003fc4270 */
[----:B------:R-:W-:Y:S02]  /*140a0*/  @P6 LOP3.LUT R22, R22, 0x80, RZ, 0xfc, !PT ;  /* 0x0000008016166812 */ /* 0x000fe400078efcff */
[----:B------:R-:W-:-:S13]  /*140b0*/  ISETP.LT.OR P6, PT, R27, 0x1, P6 ;  /* 0x000000011b00780c */ /* 0x000fda00037c1670 */
[----:B------:R0:W-:Y:S02]  /*140c0*/  LDGSTS.E.BYPASS.LTC128B.128 [R5+0xe400], desc[UR44][R2.64+0x380], !P6 ;  /* 0x0e40038002057fae */ /* 0x0001e4000f101d6c */
[----:B0-----:R-:W-:Y:S05]  /*140d0*/  WARPSYNC.COLLECTIVE R15, `(.L_x_4386) ;  /* 0x000000000f087348 */ /* 0x001fea0003c00000 */
[----:B------:R1:W2:Y:S02]  /*140e0*/  SHFL.IDX P6, R14, R13, R12, R11 ;  /* 0x0000000c0d0e7389 */ /* 0x0002a400000c000b */
[----:B012---:R-:W-:Y:S01]  /*140f0*/  ENDCOLLECTIVE ;  /* 0x000000000000791b */ /* 0x007fe20003800000 */
.L_x_4386:
[----:B------:R-:W-:Y:S02]  /*14100*/  IMAD.MOV.U32 R13, RZ, RZ, R4 ;  /* 0x000000ffff0d7224 */ /* 0x000fe400078e0004 */
[----:B------:R-:W-:-:S07]  /*14110*/  IMAD.MOV.U32 R3, RZ, RZ, R14 ;  /* 0x000000ffff037224 */ /* 0x000fce00078e000e */
[----:B------:R-:W-:Y:S05]  /*14120*/  WARPSYNC.COLLECTIVE R15, `(.L_x_4387) ;  /* 0x000000000f087348 */ /* 0x000fea0003c00000 */
[----:B------:R0:W1:Y:S02]  /*14130*/  SHFL.IDX P6, R14, R13, R12, R11 ;  /* 0x0000000c0d0e7389 */ /* 0x00006400000c000b */
[----:B01----:R-:W-:Y:S01]  /*14140*/  ENDCOLLECTIVE ;  /* 0x000000000000791b */ /* 0x003fe20003800000 */
.L_x_4387:
        /* <DEDUP_REMOVED lines=29> */
.L_x_4388:
[----:B------:R-:W-:Y:S02]  /*14320*/  IMAD.MOV.U32 R13, RZ, RZ, R4 ;  /* 0x000000ffff0d7224 */ /* 0x000fe400078e0004 */
[----:B------:R-:W-:-:S07]  /*14330*/  IMAD.MOV.U32 R7, RZ, RZ, R14 ;  /* 0x000000ffff077224 */ /* 0x000fce00078e000e */
[----:B------:R-:W-:Y:S05]  /*14340*/  WARPSYNC.COLLECTIVE R15, `(.L_x_4389) ;  /* 0x000000000f087348 */ /* 0x000fea0003c00000 */
[----:B------:R0:W1:Y:S02]  /*14350*/  SHFL.IDX P6, R14, R13, R12, R11 ;  /* 0x0000000c0d0e7389 */ /* 0x00006400000c000b */
[----:B01----:R-:W-:Y:S01]  /*14360*/  ENDCOLLECTIVE ;  /* 0x000000000000791b */ /* 0x003fe20003800000 */
.L_x_4389:
        /* <DEDUP_REMOVED lines=29> */
.L_x_4390:
[----:B------:R-:W-:Y:S01]  /*14540*/  IMAD.MOV.U32 R13, RZ, RZ, R4 ;  /* 0x000000ffff0d7224 */ /* 0x000fe200078e0004 */
[----:B------:R-:W-:-:S07]  /*14550*/  MOV R6, R14 ;  /* 0x0000000e00067202 */ /* 0x000fce0000000f00 */
[----:B------:R-:W-:Y:S05]  /*14560*/  WARPSYNC.COLLECTIVE R15, `(.L_x_4391) ;  /* 0x000000000f087348 */ /* 0x000fea0003c00000 */
[----:B------:R0:W1:Y:S02]  /*14570*/  SHFL.IDX P6, R14, R13, R12, R11 ;  /* 0x0000000c0d0e7389 */ /* 0x00006400000c000b */
[----:B01----:R-:W-:Y:S01]  /*14580*/  ENDCOLLECTIVE ;  /* 0x000000000000791b */ /* 0x003fe20003800000 */
.L_x_4391:
[----:B------:R-:W-:Y:S01]  /*14590*/  IMAD.MOV.U32 R2, RZ, RZ, R14 ;  /* 0x000000ffff027224 */ /* 0x000fe200078e000e */
[----:B------:R-:W-:Y:S06]  /*145a0*/  BRA `(.L_x_4392) ;  /* 0xffffffbc00187947 */ /* 0x000fec000383ffff */
.L_x_4306:
[----:B0-----:R0:W1:Y:S02]  /*145b0*/  SYNCS.PHASECHK.TRANS64.TRYWAIT P0, [R6+URZ+0x38840], R17 ;  /* 0x03884011060075a7 */ /* 0x001064000800017f */
[----:B-1----:R-:W-:Y:S05]  /*145c0*/  @!P0 NANOSLEEP.SYNCS 0x989680 ;  /* 0x009896800000895d */ /* 0x002fea0003900000 */
[----:B------:R-:W1:Y:S02]  /*145d0*/  @!P0 SYNCS.PHASECHK.TRANS64 P0, [R6+URZ+0x38840], R17 ;  /* 0x03884011060085a7 */ /* 0x000e64000800007f */
[----:B-1----:R-:W-:Y:S05]  /*145e0*/  @!P0 BRA `(.L_x_4306) ;  /* 0xfffffffc00f08947 */ /* 0x002fea000383ffff */
[----:B------:R-:W-:Y:S05]  /*145f0*/  BRA `(.L_x_4393) ;  /* 0xffffffc000b07947 */ /* 0x000fea000383ffff */
.L_x_4307:
        /* <DEDUP_REMOVED lines=8> */
.L_x_4395:
[----:B------:R-:W-:Y:S05]  /*14680*/  BSYNC B1 ;  /* 0x0000000000017941 */ /* 0x000fea0003800000 */
.L_x_4394:
        /* <DEDUP_REMOVED lines=9> */
.L_x_4396:
[----:B------:R-:W-:Y:S02]  /*14720*/  IMAD.MOV.U32 R13, RZ, RZ, R27 ;  /* 0x000000ffff0d7224 */ /* 0x000fe400078e001b */
[----:B------:R-:W-:Y:S02]  /*14730*/  IMAD.MOV.U32 R12, RZ, RZ, 0x1 ;  /* 0x00000001ff0c7424 */ /* 0x000fe400078e00ff */
[----:B------:R-:W-:-:S07]  /*14740*/  IMAD.MOV.U32 R2, RZ, RZ, R14 ;  /* 0x000000ffff027224 */ /* 0x000fce00078e000e */
[----:B------:R-:W-:Y:S05]  /*14750*/  WARPSYNC.COLLECTIVE R15, `(.L_x_4397) ;  /* 0x000000000f087348 */ /* 0x000fea0003c00000 */
[----:B------:R0:W1:Y:S02]  /*14760*/  SHFL.IDX P6, R14, R13, R12, R11 ;  /* 0x0000000c0d0e7389 */ /* 0x00006400000c000b */
[----:B01----:R-:W-:Y:S01]  /*14770*/  ENDCOLLECTIVE ;  /* 0x000000000000791b */ /* 0x003fe20003800000 */
.L_x_4397:
        /* <DEDUP_REMOVED lines=11> */
.L_x_4398:
[----:B------:R-:W-:Y:S02]  /*14830*/  IMAD.MOV.U32 R13, RZ, RZ, R27 ;  /* 0x000000ffff0d7224 */ /* 0x000fe400078e001b */
[----:B------:R-:W-:Y:S02]  /*14840*/  IMAD.MOV.U32 R12, RZ, RZ, 0x2 ;  /* 0x00000002ff0c7424 */ /* 0x000fe400078e00ff */
[----:B------:R-:W-:-:S07]  /*14850*/  IMAD.MOV.U32 R2, RZ, RZ, R14 ;  /* 0x000000ffff027224 */ /* 0x000fce00078e000e */
[----:B------:R-:W-:Y:S05]  /*14860*/  WARPSYNC.COLLECTIVE R15, `(.L_x_4399) ;  /* 0x000000000f087348 */ /* 0x000fea0003c00000 */
[----:B------:R0:W1:Y:S02]  /*14870*/  SHFL.IDX P6, R14, R13, R12, R11 ;  /* 0x0000000c0d0e7389 */ /* 0x00006400000c000b */
[----:B01----:R-:W-:Y:S01]  /*14880*/  ENDCOLLECTIVE ;  /* 0x000000000000791b */ /* 0x003fe20003800000 */
.L_x_4399:
        /* <DEDUP_REMOVED lines=11> */
.L_x_4400:
[----:B------:R-:W-:Y:S02]  /*14940*/  IMAD.MOV.U32 R13, RZ, RZ, R27 ;  /* 0x000000ffff0d7224 */ /* 0x000fe400078e001b */
[----:B------:R-:W-:Y:S02]  /*14950*/  IMAD.MOV.U32 R12, RZ, RZ, 0x3 ;  /* 0x00000003ff0c7424 */ /* 0x000fe400078e00ff */
[----:B------:R-:W-:-:S07]  /*14960*/  IMAD.MOV.U32 R2, RZ, RZ, R14 ;  /* 0x000000ffff027224 */ /* 0x000fce00078e000e */
[----:B------:R-:W-:Y:S05]  /*14970*/  WARPSYNC.COLLECTIVE R15, `(.L_x_4401) ;  /* 0x000000000f087348 */ /* 0x000fea0003c00000 */
[----:B------:R0:W1:Y:S02]  /*14980*/  SHFL.IDX P6, R14, R13, R12, R11 ;  /* 0x0000000c0d0e7389 */ /* 0x00006400000c000b */
[----:B01----:R-:W-:Y:S01]  /*14990*/  ENDCOLLECTIVE ;  /* 0x000000000000791b */ /* 0x003fe20003800000 */
.L_x_4401:
        /* <DEDUP_REMOVED lines=11> */
.L_x_4402:
[----:B------:R-:W-:Y:S01]  /*14a50*/  IMAD.MOV.U32 R2, RZ, RZ, R14 ;  /* 0x000000ffff027224 */ /* 0x000fe200078e000e */
[----:B------:R-:W-:Y:S06]  /*14a60*/  BRA `(.L_x_4403) ;  /* 0xffffffc000407947 */ /* 0x000fec000383ffff */
.L_x_4312:
[----:B---3--:R3:W4:Y:S02]  /*14a70*/  SYNCS.PHASECHK.TRANS64.TRYWAIT P0, [R6+URZ+0x38860], R17 ;  /* 0x03886011060075a7 */ /* 0x008724000800017f */
[----:B----4-:R-:W-:Y:S05]  /*14a80*/  @!P0 NANOSLEEP.SYNCS 0x989680 ;  /* 0x009896800000895d */ /* 0x010fea0003900000 */
[----:B------:R-:W4:Y:S02]  /*14a90*/  @!P0 SYNCS.PHASECHK.TRANS64 P0, [R6+URZ+0x38860], R17 ;  /* 0x03886011060085a7 */ /* 0x000f24000800007f */
[----:B----4-:R-:W-:Y:S05]  /*14aa0*/  @!P0 BRA `(.L_x_4312) ;  /* 0xfffffffc00f08947 */ /* 0x010fea000383ffff */
[----:B------:R-:W-:Y:S05]  /*14ab0*/  BRA `(.L_x_4404) ;  /* 0xffffffc000907947 */ /* 0x000fea000383ffff */
.L_x_4313:
        /* <DEDUP_REMOVED lines=8> */
.L_x_4406:
[----:B------:R-:W-:Y:S05]  /*14b40*/  BSYNC B1 ;  /* 0x0000000000017941 */ /* 0x000fea0003800000 */
.L_x_4405:
        /* <DEDUP_REMOVED lines=12> */
.L_x_4407:
        /* <DEDUP_REMOVED lines=9> */
[----:B------:R-:W-:Y:S01]  /*14ca0*/  IMAD.X R3, RZ, RZ, R3, P0 ;  /* 0x000000ffff037224 */ /* 0x000fe200000e0603 */
[----:B------:R-:W-:-:S04]  /*14cb0*/  ISETP.NE.U32.AND P0, PT, R31, RZ, PT ;  /* 0x000000ff1f00720c */ /* 0x000fc80003f05070 */
[----:B------:R-:W-:Y:S01]  /*14cc0*/  @!PT LDS RZ, [RZ] ;  /* 0x00000000fffff984 */ /* 0x000fe20000000800 */
[----:B------:R-:W-:Y:S01]  /*14cd0*/  @!PT LDS RZ, [RZ] ;  /* 0x00000000fffff984 */ /* 0x000fe20000000800 */
[----:B------:R-:W-:Y:S01]  /*14ce0*/  @!PT LDS RZ, [RZ] ;  /* 0x00000000fffff984 */ /* 0x000fe20000000800 */
[----:B------:R0:W-:Y:S09]  /*14cf0*/  LDGSTS.E.BYPASS.LTC128B.128 [R17+0x400], desc[UR44][R2.64], !P6 ;  /* 0x0040000002117fae */ /* 0x0001f2000f101d6c */
[----:B0-----:R-:W-:Y:S05]  /*14d00*/  WARPSYNC.COLLECTIVE R15, `(.L_x_4408) ;  /* 0x000000000f087348 */ /* 0x001fea0003c00000 */
[----:B------:R1:W2:Y:S02]  /*14d10*/  SHFL.IDX P6, R14, R13, R12, R11 ;  /* 0x0000000c0d0e7389 */ /* 0x0002a400000c000b */
[----:B012---:R-:W-:Y:S01]  /*14d20*/  ENDCOLLECTIVE ;  /* 0x000000000000791b */ /* 0x007fe20003800000 */
.L_x_4408:
        /* <DEDUP_REMOVED lines=16> */
.L_x_4409:
[----:B------:R-:W-:Y:S01]  /*14e30*/  @!PT LDS RZ, [RZ] ;  /* 0x00000000fffff984 */ /* 0x000fe20000000800 */
[----:B------:R-:W-:Y:S01]  /*14e40*/  @!PT LDS RZ, [RZ] ;  /* 0x00000000fffff984 */ /* 0x000fe20000000800 */
[----:B------:R-:W-:Y:S01]  /*14e50*/  @!PT LDS RZ, [RZ] ;  /* 0x00000000fffff984 */ /* 0x000fe20000000800 */
[----:B------:R0:W-:Y:S01]  /*14e60*/  LDGSTS.E.BYPASS.LTC128B.128 [R17+0xe400], desc[UR44][R2.64+0x380], P1 ;  /* 0x0e40038002117fae */ /* 0x0001e20008901d6c */
[----:B------:R-:W-:Y:S02]  /*14e70*/  IMAD.MOV.U32 R13, RZ, RZ, R10 ;  /* 0x000000ffff0d7224 */ /* 0x000fe400078e000a */
        /* <DEDUP_REMOVED lines=14> */
.L_x_4410:
        /* <DEDUP_REMOVED lines=14> */
.L_x_4411:
        /* <DEDUP_REMOVED lines=16> */
.L_x_4412:
        /* <DEDUP_REMOVED lines=14> */
.L_x_4413:
[----:B------:R-:W-:Y:S05]  /*15220*/  BRA `(.L_x_4414) ;  /* 0xffffffbc00fc7947 */ /* 0x000fea000383ffff */
.L_x_4321:
        /* <DEDUP_REMOVED lines=8> */
.L_x_4416:
[----:B------:R-:W-:Y:S05]  /*152b0*/  BSYNC B0 ;  /* 0x0000000000007941 */ /* 0x000fea0003800000 */
.L_x_4415:
        /* <DEDUP_REMOVED lines=9> */
.L_x_4417:
        /* <DEDUP_REMOVED lines=18> */
.L_x_4418:
[----:B------:R-:W-:Y:S01]  /*15470*/  IMAD.MOV.U32 R12, RZ, RZ, 0x2 ;  /* 0x00000002ff0c7424 */ /* 0x000fe200078e00ff */
[----:B------:R-:W-:-:S05]  /*15480*/  SEL R6, R14, RZ, P1 ;  /* 0x000000ff0e067207 */ /* 0x000fca0000800000 */
[----:B------:R-:W-:-:S04]  /*15490*/  IMAD.IADD R6, R5, 0x1, R6 ;  /* 0x0000000105067824 */ /* 0x000fc800078e0206 */
[----:B------:R-:W-:-:S07]  /*154a0*/  IMAD.MOV.U32 R13, RZ, RZ, R6 ;  /* 0x000000ffff0d7224 */ /* 0x000fce00078e0006 */
[----:B------:R-:W-:Y:S05]  /*154b0*/  WARPSYNC.COLLECTIVE R15, `(.L_x_4419) ;  /* 0x000000000f087348 */ /* 0x000fea0003c00000 */
[----:B------:R0:W1:Y:S02]  /*154c0*/  SHFL.UP P6, R14, R13, R12, R11 ;  /* 0x0400000c0d0e7389 */ /* 0x00006400000c000b */
[----:B01----:R-:W-:Y:S01]  /*154d0*/  ENDCOLLECTIVE ;  /* 0x000000000000791b */ /* 0x003fe20003800000 */
.L_x_4419:
[----:B------:R-:W-:Y:S01]  /*154e0*/  IMAD.MOV.U32 R12, RZ, RZ, 0x4 ;  /* 0x00000004ff0c7424 */ /* 0x000fe200078e00ff */
[----:B------:R-:W-:-:S05]  /*154f0*/  SEL R7, R14, RZ, P2 ;  /* 0x000000ff0e077207 */ /* 0x000fca0001000000 */
[----:B------:R-:W-:-:S04]  /*15500*/  IMAD.IADD R7, R6, 0x1, R7 ;  /* 0x0000000106077824 */ /* 0x000fc800078e0207 */
[----:B------:R-:W-:-:S07]  /*15510*/  IMAD.MOV.U32 R13, RZ, RZ, R7 ;  /* 0x000000ffff0d7224 */ /* 0x000fce00078e0007 */
[----:B------:R-:W-:Y:S05]  /*15520*/  WARPSYNC.COLLECTIVE R15, `(.L_x_4420) ;  /* 0x000000000f087348 */ /* 0x000fea0003c00000 */
[----:B------:R0:W1:Y:S02]  /*15530*/  SHFL.UP P6, R14, R13, R12, R11 ;  /* 0x0400000c0d0e7389 */ /* 0x00006400000c000b */
[----:B01----:R-:W-:Y:S01]  /*15540*/  ENDCOLLECTIVE ;  /* 0x000000000000791b */ /* 0x003fe20003800000 */
.L_x_4420:
[----:B------:R-:W-:Y:S01]  /*15550*/  IMAD.MOV.U32 R12, RZ, RZ, 0x8 ;  /* 0x00000008ff0c7424 */ /* 0x000fe200078e00ff */
[----:B------:R-:W-:-:S05]  /*15560*/  SEL R2, R14, RZ, P3 ;  /* 0x000000ff0e027207 */ /* 0x000fca0001800000 */
[----:B------:R-:W-:-:S04]  /*15570*/  IMAD.IADD R2, R7, 0x1, R2 ;  /* 0x0000000107027824 */ /* 0x000fc800078e0202 */
[----:B------:R-:W-:-:S07]  /*15580*/  IMAD.MOV.U32 R13, RZ, RZ, R2 ;  /* 0x000000ffff0d7224 */ /* 0x000fce00078e0002 */
[----:B------:R-:W-:Y:S05]  /*15590*/  WARPSYNC.COLLECTIVE R15, `(.L_x_4421) ;  /* 0x000000000f087348 */ /* 0x000fea0003c00000 */
[----:B------:R0:W1:Y:S02]  /*155a0*/  SHFL.UP P6, R14, R13, R12, R11 ;  /* 0x0400000c0d0e7389 */ /* 0x00006400000c000b */
[----:B01----:R-:W-:Y:S01]  /*155b0*/  ENDCOLLECTIVE ;  /* 0x000000000000791b */ /* 0x003fe20003800000 */
.L_x_4421:
[----:B------:R-:W-:Y:S01]  /*155c0*/  IMAD.MOV.U32 R12, RZ, RZ, 0x10 ;  /* 0x00000010ff0c7424 */ /* 0x000fe200078e00ff */
[----:B------:R-:W-:-:S05]  /*155d0*/  SEL R3, R14, RZ, P4 ;  /* 0x000000ff0e037207 */ /* 0x000fca0002000000 */
[----:B------:R-:W-:-:S04]  /*155e0*/  IMAD.IADD R3, R2, 0x1, R3 ;  /* 0x0000000102037824 */ /* 0x000fc800078e0203 */
[----:B------:R-:W-:-:S07]  /*155f0*/  IMAD.MOV.U32 R13, RZ, RZ, R3 ;  /* 0x000000ffff0d7224 */ /* 0x000fce00078e0003 */
[----:B------:R-:W-:Y:S05]  /*15600*/  WARPSYNC.COLLECTIVE R15, `(.L_x_4422) ;  /* 0x000000000f087348 */ /* 0x000fea0003c00000 */
[----:B------:R0:W1:Y:S02]  /*15610*/  SHFL.UP P6, R14, R13, R12, R11 ;  /* 0x0400000c0d0e7389 */ /* 0x00006400000c000b */
[----:B01----:R-:W-:Y:S01]  /*15620*/  ENDCOLLECTIVE ;  /* 0x000000000000791b */ /* 0x003fe20003800000 */
.L_x_4422:
        /* <DEDUP_REMOVED lines=8> */
.L_x_4423:
[----:B------:R-:W-:Y:S05]  /*156b0*/  BRA `(.L_x_4424) ;  /* 0xffffffc000907947 */ /* 0x000fea000383ffff */
.L_x_4326:
        /* <DEDUP_REMOVED lines=8> */
.L_x_4426:
[----:B------:R-:W-:Y:S05]  /*15740*/  BSYNC B0 ;  /* 0x0000000000007941 */ /* 0x000fea0003800000 */
.L_x_4425:
        /* <DEDUP_REMOVED lines=8> */
.L_x_4427:
[----:B------:R-:W-:Y:S01]  /*157d0*/  IMAD.MOV.U32 R12, RZ, RZ, 0x4 ;  /* 0x00000004ff0c7424 */ /* 0x000fe200078e00ff */
[----:B------:R-:W-:-:S05]  /*157e0*/  SEL R2, R14, RZ, P2 ;  /* 0x000000ff0e027207 */ /* 0x000fca0001000000 */
[----:B------:R-:W-:-:S04]  /*157f0*/  IMAD.IADD R2, R13, 0x1, R2 ;  /* 0x000000010d027824 */ /* 0x000fc800078e0202 */
[----:B------:R-:W-:-:S07]  /*15800*/  IMAD.MOV.U32 R13, RZ, RZ, R2 ;  /* 0x000000ffff0d7224 */ /* 0x000fce00078e0002 */
[----:B------:R-:W-:Y:S05]  /*15810*/  WARPSYNC.COLLECTIVE R15, `(.L_x_4428) ;  /* 0x000000000f087348 */ /* 0x000fea0003c00000 */
[----:B------:R0:W1:Y:S02]  /*15820*/  SHFL.UP P6, R14, R13, R12, R11 ;  /* 0x0400000c0d0e7389 */ /* 0x00006400000c000b */
[----:B01----:R-:W-:Y:S01]  /*15830*/  ENDCOLLECTIVE ;  /* 0x000000000000791b */ /* 0x003fe20003800000 */
.L_x_4428:
[----:B------:R-:W-:Y:S01]  /*15840*/  IMAD.MOV.U32 R12, RZ, RZ, 0x8 ;  /* 0x00000008ff0c7424 */ /* 0x000fe200078e00ff */
[----:B------:R-:W-:-:S05]  /*15850*/  SEL R3, R14, RZ, P3 ;  /* 0x000000ff0e037207 */ /* 0x000fca0001800000 */
[----:B------:R-:W-:-:S04]  /*15860*/  IMAD.IADD R3, R2, 0x1, R3 ;  /* 0x0000000102037824 */ /* 0x000fc800078e0203 */
[----:B------:R-:W-:-:S07]  /*15870*/  IMAD.MOV.U32 R13, RZ, RZ, R3 ;  /* 0x000000ffff0d7224 */ /* 0x000fce00078e0003 */
[----:B------:R-:W-:Y:S05]  /*15880*/  WARPSYNC.COLLECTIVE R15, `(.L_x_4429) ;  /* 0x000000000f087348 */ /* 0x000fea0003c00000 */
[----:B------:R0:W1:Y:S02]  /*15890*/  SHFL.UP P6, R14, R13, R12, R11 ;  /* 0x0400000c0d0e7389 */ /* 0x00006400000c000b */
[----:B01----:R-:W-:Y:S01]  /*158a0*/  ENDCOLLECTIVE ;  /* 0x000000000000791b */ /* 0x003fe20003800000 */
.L_x_4429:
[----:B------:R-:W-:Y:S01]  /*158b0*/  IMAD.MOV.U32 R12, RZ, RZ, 0x10 ;  /* 0x00000010ff0c7424 */ /* 0x000fe200078e00ff */
[----:B------:R-:W-:-:S05]  /*158c0*/  SEL R4, R14, RZ, P4 ;  /* 0x000000ff0e047207 */ /* 0x000fca0002000000 */
[----:B------:R-:W-:-:S04]  /*158d0*/  IMAD.IADD R4, R3, 0x1, R4 ;  /* 0x0000000103047824 */ /* 0x000fc800078e0204 */
[----:B------:R-:W-:-:S07]  /*158e0*/  IMAD.MOV.U32 R13, RZ, RZ, R4 ;  /* 0x000000ffff0d7224 */ /* 0x000fce00078e0004 */
[----:B------:R-:W-:Y:S05]  /*158f0*/  WARPSYNC.COLLECTIVE R15, `(.L_x_4430) ;  /* 0x000000000f087348 */ /* 0x000fea0003c00000 */
[----:B------:R0:W1:Y:S02]  /*15900*/  SHFL.UP P6, R14, R13, R12, R11 ;  /* 0x0400000c0d0e7389 */ /* 0x00006400000c000b */
[----:B01----:R-:W-:Y:S01]  /*15910*/  ENDCOLLECTIVE ;  /* 0x000000000000791b */ /* 0x003fe20003800000 */
.L_x_4430:
        /* <DEDUP_REMOVED lines=8> */
.L_x_4431:
[----:B------:R-:W-:Y:S05]  /*159a0*/  BRA `(.L_x_4432) ;  /* 0xffffffc000707947 */ /* 0x000fea000383ffff */
.L_x_4328:
[----:B------:R-:W-:Y:S01]  /*159b0*/  BSSY B0, `(.L_x_4433) ;  /* 0x0000006000007945 */ /* 0x000fe20003800000 */
[----:B------:R-:W-:Y:S01]  /*159c0*/  PLOP3.LUT P6, PT, P6, PT, PT, 0x8, 0x0 ;  /* 0x000000000000781c */ /* 0x000fe200037ce170 */
[----:B------:R-:W-:-:S12]  /*159d0*/  IMAD.MOV.U32 R15, RZ, RZ, -0x1 ;  /* 0xffffffffff0f7424 */ /* 0x000fd800078e00ff */
[----:B01----:R-:W-:Y:S05]  /*159e0*/  WARPSYNC.COLLECTIVE R15, `(.L_x_4434) ;  /* 0x000000000f087348 */ /* 0x003fea0003c00000 */
[----:B------:R-:W-:Y:S01]  /*159f0*/  VOTE.ANY R14, PT, P6 ;  /* 0x00000000000e7806 */ /* 0x000fe200030e0100 */
[----:B01----:R-:W-:Y:S06]  /*15a00*/  ENDCOLLECTIVE ;  /* 0x000000000000791b */ /* 0x003fec0003800000 */
.L_x_4434:
[----:B------:R-:W-:Y:S05]  /*15a10*/  BSYNC B0 ;  /* 0x0000000000007941 */ /* 0x000fea0003800000 */
.L_x_4433:
        /* <DEDUP_REMOVED lines=9> */
.L_x_4435:
[----:B------:R-:W-:Y:S01]  /*15ab0*/  IMAD.MOV.U32 R5, RZ, RZ, R14 ;  /* 0x000000ffff057224 */ /* 0x000fe200078e000e */
[----:B------:R-:W-:Y:S06]  /*15ac0*/  BRA `(.L_x_4436) ;  /* 0xffffffc000607947 */ /* 0x000fec000383ffff */
.L_x_4330:
[----:B------:R-:W-:Y:S01]  /*15ad0*/  BSSY B0, `(.L_x_4437) ;  /* 0x0000007000007945 */ /* 0x000fe20003800000 */
[----:B------:R-:W-:Y:S02]  /*15ae0*/  IMAD.MOV.U32 R13, RZ, RZ, R2 ;  /* 0x000000ffff0d7224 */ /* 0x000fe400078e0002 */
[----:B------:R-:W-:Y:S02]  /*15af0*/  IMAD.MOV.U32 R11, RZ, RZ, 0x1f ;  /* 0x0000001fff0b7424 */ /* 0x000fe400078e00ff */
[----:B------:R-:W-:-:S07]  /*15b00*/  IMAD.MOV.U32 R15, RZ, RZ, -0x1 ;  /* 0xffffffffff0f7424 */ /* 0x000fce00078e00ff */
[----:B0123--:R-:W-:Y:S05]  /*15b10*/  WARPSYNC.COLLECTIVE R15, `(.L_x_4438) ;  /* 0x000000000f087348 */ /* 0x00ffea0003c00000 */
[----:B------:R4:W0:Y:S02]  /*15b20*/  SHFL.IDX P6, R14, R13, R12, R11 ;  /* 0x0000000c0d0e7389 */ /* 0x00082400000c000b */
[----:B01234-:R-:W-:Y:S01]  /*15b30*/  ENDCOLLECTIVE ;  /* 0x000000000000791b */ /* 0x01ffe20003800000 */
.L_x_4438:
[----:B------:R-:W-:Y:S05]  /*15b40*/  BSYNC B0 ;  /* 0x0000000000007941 */ /* 0x000fea0003800000 */
.L_x_4437:
[----:B------:R-:W-:Y:S05]  /*15b50*/  BRA `(.L_x_4329) ;  /* 0xffffffc000587947 */ /* 0x000fea000383ffff */
.L_x_4334:
[----:B0-----:R0:W1:Y:S02]  /*15b60*/  SYNCS.PHASECHK.TRANS64.TRYWAIT P0, [R7+URZ+0x38820], R0 ;  /* 0x03882000070075a7 */ /* 0x001064000800017f */
[----:B-1----:R-:W-:Y:S05]  /*15b70*/  @!P0 NANOSLEEP.SYNCS 0x989680 ;  /* 0x009896800000895d */ /* 0x002fea0003900000 */
[----:B------:R-:W1:Y:S02]  /*15b80*/  @!P0 SYNCS.PHASECHK.TRANS64 P0, [R7+URZ+0x38820], R0 ;  /* 0x03882000070085a7 */ /* 0x000e64000800007f */
[----:B-1----:R-:W-:Y:S05]  /*15b90*/  @!P0 BRA `(.L_x_4334) ;  /* 0xfffffffc00f08947 */ /* 0x002fea000383ffff */
[----:B------:R-:W-:Y:S05]  /*15ba0*/  BRA `(.L_x_4439) ;  /* 0xffffffc400447947 */ /* 0x000fea000383ffff */
.L_x_4335:
        /* <DEDUP_REMOVED lines=8> */
[----:B0-234-:R-:W-:Y:S05]  /*15c30*/  WARPSYNC.COLLECTIVE R15, `(.L_x_4441) ;  /* 0x000000000f087348 */ /* 0x01dfea0003c00000 */
[----:B------:R1:W0:Y:S02]  /*15c40*/  SHFL.IDX P6, R14, R13, R12, R11 ;  /* 0x0000000c0d0e7389 */ /* 0x00022400000c000b */
[----:B01234-:R-:W-:Y:S01]  /*15c50*/  ENDCOLLECTIVE ;  /* 0x000000000000791b */ /* 0x01ffe20003800000 */
.L_x_4441:
[----:B------:R-:W-:Y:S05]  /*15c60*/  BSYNC B0 ;  /* 0x0000000000007941 */ /* 0x000fea0003800000 */
.L_x_4440:
[----:B------:R-:W-:Y:S05]  /*15c70*/  BRA `(.L_x_4442) ;  /* 0xffffffc4002c7947 */ /* 0x000fea000383ffff */
.L_x_4338:
[----:B------:R-:W-:Y:S01]  /*15c80*/  BSSY B1, `(.L_x_4443) ;  /* 0x0000006000017945 */ /* 0x000fe20003800000 */
[----:B------:R-:W-:-:S07]  /*15c90*/  IMAD.MOV.U32 R15, RZ, RZ, -0x1 ;  /* 0xffffffffff0f7424 */ /* 0x000fce00078e00ff */
[----:B0-234-:R-:W-:Y:S05]  /*15ca0*/  WARPSYNC.COLLECTIVE R15, `(.L_x_4444) ;  /* 0x000000000f0c7348 */ /* 0x01dfea0003c00000 */
[----:B------:R-:W-:Y:S02]  /*15cb0*/  ELECT P6, UR62, PT ;  /* 0x00000000003e782f */ /* 0x000fe400038c0000 */
[----:B------:R-:W-:Y:S01]  /*15cc0*/  MOV R14, UR62 ;  /* 0x0000003e000e7c02 */ /* 0x000fe20008000f00 */
[----:B0-234-:R-:W-:Y:S10]  /*15cd0*/  ENDCOLLECTIVE ;  /* 0x000000000000791b */ /* 0x01dff40003800000 */
.L_x_4444:
[----:B------:R-:W-:Y:S05]  /*15ce0*/  BSYNC B1 ;  /* 0x0000000000017941 */ /* 0x000fea0003800000 */
.L_x_4443:
[----:B------:R-:W-:Y:S05]  /*15cf0*/  BRA `(.L_x_4445) ;  /* 0xffffffc400247947 */ /* 0x000fea000383ffff */
.L_x_4340:
[----:B0-----:R0:W1:Y:S02]  /*15d00*/  SYNCS.PHASECHK.TRANS64.TRYWAIT P1, [R5+URZ+0x38840], R0 ;  /* 0x03884000050075a7 */ /* 0x001064000802017f */
[----:B-1----:R-:W-:Y:S05]  /*15d10*/  @!P1 NANOSLEEP.SYNCS 0x989680 ;  /* 0x009896800000995d */ /* 0x002fea0003900000 */
[----:B------:R-:W1:Y:S02]  /*15d20*/  @!P1 SYNCS.PHASECHK.TRANS64 P1, [R5+URZ+0x38840], R0 ;  /* 0x03884000050095a7 */ /* 0x000e64000802007f */
[----:B-1----:R-:W-:Y:S05]  /*15d30*/  @!P1 BRA `(.L_x_4340) ;  /* 0xfffffffc00f09947 */ /* 0x002fea000383ffff */
[----:B------:R-:W-:Y:S05]  /*15d40*/  BRA `(.L_x_4446) ;  /* 0xffffffc400447947 */ /* 0x000fea000383ffff */
.L_x_4342:
[----:B-1----:R1:W0:Y:S02]  /*15d50*/  SYNCS.PHASECHK.TRANS64.TRYWAIT P1, [R3+URZ+0x38840], R2 ;  /* 0x03884002030075a7 */ /* 0x002224000802017f */
[----:B0-----:R-:W-:Y:S05]  /*15d60*/  @!P1 NANOSLEEP.SYNCS 0x989680 ;  /* 0x009896800000995d */ /* 0x001fea0003900000 */
[----:B------:R-:W0:Y:S02]  /*15d70*/  @!P1 SYNCS.PHASECHK.TRANS64 P1, [R3+URZ+0x38840], R2 ;  /* 0x03884002030095a7 */ /* 0x000e24000802007f */
[----:B0-----:R-:W-:Y:S05]  /*15d80*/  @!P1 BRA `(.L_x_4342) ;  /* 0xfffffffc00f09947 */ /* 0x001fea000383ffff */
[----:B------:R-:W-:Y:S05]  /*15d90*/  BRA `(.L_x_4447) ;  /* 0xffffffc400507947 */ /* 0x000fea000383ffff */
.L_x_4344:
[----:B------:R0:W0:Y:S02]  /*15da0*/  SYNCS.PHASECHK.TRANS64.TRYWAIT P1, [R5+URZ+0x38860], R0 ;  /* 0x03886000050075a7 */ /* 0x000024000802017f */
[----:B0-----:R-:W-:Y:S05]  /*15db0*/  @!P1 NANOSLEEP.SYNCS 0x989680 ;  /* 0x009896800000995d */ /* 0x001fea0003900000 */
[----:B------:R-:W0:Y:S02]  /*15dc0*/  @!P1 SYNCS.PHASECHK.TRANS64 P1, [R5+URZ+0x38860], R0 ;  /* 0x03886000050095a7 */ /* 0x000e24000802007f */
[----:B0-----:R-:W-:Y:S05]  /*15dd0*/  @!P1 BRA `(.L_x_4344) ;  /* 0xfffffffc00f09947 */ /* 0x001fea000383ffff */
[----:B------:R-:W-:Y:S05]  /*15de0*/  BRA `(.L_x_4448) ;  /* 0xffffffc4004c7947 */ /* 0x000fea000383ffff */
.L_x_4449:
        /* <DEDUP_REMOVED lines=9> */
.L_x_15645:


//--------------------- .text._ZN7cutlass13device_kernelIN5flash11enable_sm90INS1_16FlashAttnFwdSm90INS1_25CollectiveMainloopFwdSm90ILi2EN4cute5tupleIJNS5_1CILi1EEES8_S8_EEENS6_IJNS7_ILi64EEESA_SA_EEELi512ENS_6half_tEfNS_4arch4Sm90ELb0ELb0ELb1ELb1ELb1ELb1ELb1ELb0ELb0ELb1ELb0ELb0EEENS1_21CollectiveEpilogueFwdINS6_IJSA_NS7_ILi512EEESA_EEES9_SC_SE_Li256ELb1ELb1ELb0ELb0EEENS1_36VarlenDynamicPersistentTileSchedulerILi64ELi64ELi256ELi128ELb0ELb1ELb1ELb0ELb1ELb1EEEEEEEEEvNT_6ParamsE --------------------------
	.section	.text._ZN7cutlass13device_kernelIN5flash11enable_sm90INS1_16FlashAttnFwdSm90INS1_25CollectiveMainloopFwdSm90ILi2EN4cute5tupleIJNS5_1CILi1EEES8_S8_EEENS6_IJNS7_ILi64EEESA_SA_EEELi512ENS_6half_tEfNS_4arch4Sm90ELb0ELb0ELb1ELb1ELb1ELb1ELb1ELb0ELb0ELb1ELb0ELb0EEENS1_21CollectiveEpilogueFwdINS6_IJSA_NS7_ILi512EEESA_EEES9_SC_SE_Li256ELb1ELb1ELb0ELb0EEENS1_36VarlenDynamicPersistentTileSchedulerILi64ELi64ELi256ELi128ELb0ELb1ELb1ELb0ELb1ELb1EEEEEEEEEvNT_6ParamsE,"ax",@progbits
	.align	128
.text._ZN7cutlass13device_kernelIN5flash11enable_sm90INS1_16FlashAttnFwdSm90INS1_25CollectiveMainloopFwdSm90ILi2EN4cute5tupleIJNS5_1CILi1EEES8_S8_EEENS6_IJNS7_ILi64EEESA_SA_EEELi512ENS_6half_tEfNS_4arch4Sm90ELb0ELb0ELb1ELb1ELb1ELb1ELb1ELb0ELb0ELb1ELb0ELb0EEENS1_21CollectiveEpilogueFwdINS6_IJSA_NS7_ILi512EEESA_EEES9_SC_SE_Li256ELb1ELb1ELb0ELb0EEENS1_36VarlenDynamicPersistentTileSchedulerILi64ELi64ELi256ELi128ELb0ELb1ELb1ELb0ELb1ELb1EEEEEEEEEvNT_6ParamsE:
        .type           _ZN7cutlass13device_kernelIN5flash11enable_sm90INS1_16FlashAttnFwdSm90INS1_25CollectiveMainloopFwdSm90ILi2EN4cute5tupleIJNS5_1CILi1EEES8_S8_EEENS6_IJNS7_ILi64EEESA_SA_EEELi512ENS_6half_tEfNS_4arch4Sm90ELb0ELb0ELb1ELb1ELb1ELb1ELb1ELb0ELb0ELb1ELb0ELb0EEENS1_21CollectiveEpilogueFwdINS6_IJSA_NS7_ILi512EEESA_EEES9_SC_SE_Li256ELb1ELb1ELb0ELb0EEENS1_36VarlenDynamicPersistentTileSchedulerILi64ELi64ELi256ELi128ELb0ELb1ELb1ELb0ELb1ELb1EEEEEEEEEvNT_6ParamsE,@function
        .size           _ZN7cutlass13device_kernelIN5flash11enable_sm90INS1_16FlashAttnFwdSm90INS1_25CollectiveMainloopFwdSm90ILi2EN4cute5tupleIJNS5_1CILi1EEES8_S8_EEENS6_IJNS7_ILi64EEESA_SA_EEELi512ENS_6half_tEfNS_4arch4Sm90ELb0ELb0ELb1ELb1ELb1ELb1ELb1ELb0ELb0ELb1ELb0ELb0EEENS1_21CollectiveEpilogueFwdINS6_IJSA_NS7_ILi512EEESA_EEES9_SC_SE_Li256ELb1ELb1ELb0ELb0EEENS1_36VarlenDynamicPersistentTileSchedulerILi64ELi64ELi256ELi128ELb0ELb1ELb1ELb0ELb1ELb1EEEEEEEEEvNT_6ParamsE,(.L_x_15646 - _ZN7cutlass13device_kernelIN5flash11enable_sm90INS1_16FlashAttnFwdSm90INS1_25CollectiveMainloopFwdSm90ILi2EN4cute5tupleIJNS5_1CILi1EEES8_S8_EEENS6_IJNS7_ILi64EEESA_SA_EEELi512ENS_6half_tEfNS_4arch4Sm90ELb0ELb0ELb1ELb1ELb1ELb1ELb1ELb0ELb0ELb1ELb0ELb0EEENS1_21CollectiveEpilogueFwdINS6_IJSA_NS7_ILi512EEESA_EEES9_SC_SE_Li256ELb1ELb1ELb0ELb0EEENS1_36VarlenDynamicPersistentTileSchedulerILi64ELi64ELi256ELi128ELb0ELb1ELb1ELb0ELb1ELb1EEEEEEEEEvNT_6ParamsE)
        .other          _ZN7cutlass13device_kernelIN5flash11enable_sm90INS1_16FlashAttnFwdSm90INS1_25CollectiveMainloopFwdSm90ILi2EN4cute5tupleIJNS5_1CILi1EEES8_S8_EEENS6_IJNS7_ILi64EEESA_SA_EEELi512ENS_6half_tEfNS_4arch4Sm90ELb0ELb0ELb1ELb1ELb1ELb1ELb1ELb0ELb0ELb1ELb0ELb0EEENS1_21CollectiveEpilogueFwdINS6_IJSA_NS7_ILi512EEESA_EEES9_SC_SE_Li256ELb1ELb1ELb0ELb0EEENS1_36VarlenDynamicPersistentTileSchedulerILi64ELi64ELi256ELi128ELb0ELb1ELb1ELb0ELb1ELb1EEEEEEEEEvNT_6ParamsE,@"STO_CUDA_ENTRY STV_DEFAULT"
_ZN7cutlass13device_kernelIN5flash11enable_sm90INS1_16FlashAttnFwdSm90INS1_25CollectiveMainloopFwdSm90ILi2EN4cute5tupleIJNS5_1CILi1EEES8_S8_EEENS6_IJNS7_ILi64EEESA_SA_EEELi512ENS_6half_tEfNS_4arch4Sm90ELb0ELb0ELb1ELb1ELb1ELb1ELb1ELb0ELb0ELb1ELb0ELb0EEENS1_21CollectiveEpilogueFwdINS6_IJSA_NS7_ILi512EEESA_EEES9_SC_SE_Li256ELb1ELb1ELb0ELb0EEENS1_36VarlenDynamicPersistentTileSchedulerILi64ELi64ELi256ELi128ELb0ELb1ELb1ELb0ELb1ELb1EEEEEEEEEvNT_6ParamsE:
        /* <DEDUP_REMOVED lines=17> */
.L_x_4451:
[----:B------:R-:W-:Y:S05]  /*0110*/  BSYNC B0 ;  /* 0x0000000000007941 */ /* 0x000fea0003800000 */
.L_x_4450:
        /* <DEDUP_REMOVED lines=12> */
[----:B------:R-:W-:Y:S01]  /*01e0*/  VOTEU.ANY UP2, P0 ;  /* 0x00000000003f7886 */ /* 0x000fe20000040100 */
        /* <DEDUP_REMOVED lines=8> */
[----:B-1----:R0:W1:Y:S01]  /*0270*/  @UP0 SYNCS.EXCH.64 URZ, [UR8+0x38800], UR4 ;  /* 0x03880004083f05b2 */ /* 0x0020620008000100 */
[----:B------:R0:W2:Y:S05]  /*0280*/  @UP1 SYNCS.EXCH.64 URZ, [UR8+0x38810], UR4 ;  /* 0x03881004083f15b2 */ /* 0x0000aa0008000100 */
[----:B------:R0:W3:Y:S02]  /*0290*/  @UP2 SYNCS.EXCH.64 URZ, [UR8+0x38820], UR6 ;  /* 0x03882006083f25b2 */ /* 0x0000e40008000100 */
        /* <DEDUP_REMOVED lines=15> */
.L_x_4452:
        /* <DEDUP_REMOVED lines=22> */
.L_x_4453:
        /* <DEDUP_REMOVED lines=18> */
.L_x_4454:
        /* <DEDUP_REMOVED lines=22> */
.L_x_4455:
        /* <DEDUP_REMOVED lines=22> */
.L_x_4456:
[----:B------:R-:W-:Y:S01]  /*08d0*/  IMAD.MOV.U32 R3, RZ, RZ, 0x1 ;  /* 0x00000001ff037424 */ /* 0x000fe200078e00ff */
[----:B------:R-:W-:Y:S01]  /*08e0*/  ISETP.NE.AND P0, PT, R4, RZ, PT ;  /* 0x000000ff0400720c */ /* 0x000fe20003f05270 */
[----:B------:R-:W-:Y:S01]  /*08f0*/  NOP ;  /* 0x0000000000007918 */ /* 0x000fe20000000000 */
[----:B------:R-:W-:Y:S01]  /*0900*/  ULDC.64 UR40, c[0x0][0x208] ;  /* 0x0000820000287ab9 */ /* 0x000fe20000000a00 */
[----:B------:R-:W-:Y:S01]  /*0910*/  BSSY B9, `(.L_x_4457) ;  /* 0x0001acf000097945 */ /* 0x000fe20003800000 */
[----:B------:R-:W-:-:S05]  /*0920*/  SEL R3, R3, 0x2, !P0 ;  /* 0x0000000203037807 */ /* 0x000fca0004000000 */
[----:B------:R0:W-:Y:S02]  /*0930*/  STL [R1+0x8], R3 ;  /* 0x0000080301007387 */ /* 0x0001e40000100800 */
[----:B01234-:R-:W-:Y:S06]  /*0940*/  BAR.SYNC.DEFER_BLOCKING 0x0 ;  /* 0x0000000000007b1d */ /* 0x01ffec0000010000 */
[----:B------:R-:W-:Y:S05]  /*0950*/  @!P0 BRA `(.L_x_4458) ;  /* 0x0000012c00408947 */ /* 0x000fea0003800000 */
.L_x_4459:
        /* <DEDUP_REMOVED lines=19> */
[----:B------:R-:W2:Y:S01]  /*0a90*/  LDL.LU R18, [R1+0x8] ;  /* 0x0000080001127983 */ /* 0x000ea20000300800 */
[----:B------:R-:W-:Y:S01]  /*0aa0*/  VIADD R19, R0, 0xffffff80 ;  /* 0xffffff8000137836 */ /* 0x000fe20000000000 */
[----:B------:R-:W-:Y:S01]  /*0ab0*/  CS2R R22, SRZ ;  /* 0x0000000000167805 */ /* 0x000fe2000001ff00 */
[----:B------:R-:W-:Y:S02]  /*0ac0*/  IMAD.MOV.U32 R225, RZ, RZ, 0x20 ;  /* 0x00000020ffe17424 */ /* 0x000fe400078e00ff */
[----:B------:R-:W-:Y:S01]  /*0ad0*/  IMAD.MOV.U32 R186, RZ, RZ, RZ ;  /* 0x000000ffffba7224 */ /* 0x000fe200078e00ff */
[----:B------:R-:W-:-:S04]  /*0ae0*/  SHF.R.S32.HI R0, RZ, 0x1f, R19 ;  /* 0x0000001fff007819 */ /* 0x000fc80000011413 */
        /* <DEDUP_REMOVED lines=15> */
[----:B------:R-:W-:Y:S02]  /*0be0*/  LOP3.LUT R14, R7, 0x1ffffffe, RZ, 0xc0, !PT ;  /* 0x1ffffffe070e7812 */ /* 0x000fe400078ec0ff */
[----:B------:R-:W-:Y:S02]  /*0bf0*/  LEA.HI R13, R13, R220, RZ, 0x2 ;  /* 0x000000dc0d0d7211 */ /* 0x000fe400078f10ff */
[----:B------:R-:W-:Y:S01]  /*0c00*/  SHF.R.S32.HI R7, RZ, 0x2, R6 ;  /* 0x00000002ff077819 */ /* 0x000fe20000011406 */
[----:B------:R-:W-:Y:S01]  /*0c10*/  IMAD.IADD R14, R11, 0x1, -R14 ;  /* 0x000000010b0e7824 */ /* 0x000fe200078e0a0e */
[----:B------:R-:W-:Y:S02]  /*0c20*/  SHF.R.S32.HI R8, RZ, 0x1f, R6 ;  /* 0x0000001fff087819 */ /* 0x000fe40000011406 */
[----:B------:R-:W-:Y:S01]  /*0c30*/  SHF.R.S32.HI R15, RZ, 0x7, R3 ;  /* 0x00000007ff0f7819 */ /* 0x000fe20000011403 */
[----:B------:R-:W-:Y:S01]  /*0c40*/  IMAD.SHL.U32 R14, R14, 0x8, RZ ;  /* 0x000000080e0e7824 */ /* 0x000fe200078e00ff */
[----:B------:R-:W-:-:S02]  /*0c50*/  LOP3.LUT R13, R13, 0x3ffffc, RZ, 0xc0, !PT ;  /* 0x003ffffc0d0d7812 */ /* 0x000fc400078ec0ff */
[----:B------:R-:W-:Y:S01]  /*0c60*/  LEA.HI R8, R8, R7, RZ, 0x3 ;  /* 0x0000000708087211 */ /* 0x000fe200078f18ff */
[----:B------:R-:W-:Y:S01]  /*0c70*/  IMAD R16, R15, 0x100, R9 ;  /* 0x000001000f107824 */ /* 0x000fe200078e0209 */
[----:B------:R-:W-:Y:S01]  /*0c80*/  LOP3.LUT R12, R10, 0xfffffff8, RZ, 0xc0, !PT ;  /* 0xfffffff80a0c7812 */ /* 0x000fe200078ec0ff */
[----:B------:R-:W-:Y:S01]  /*0c90*/  IMAD.IADD R13, R220, 0x1, -R13 ;  /* 0x00000001dc0d7824 */ /* 0x000fe200078e0a0d */
[----:B------:R-:W-:Y:S01]  /*0ca0*/  LOP3.LUT R8, R8, 0xfffffff8, RZ, 0xc0, !PT ;  /* 0xfffffff808087812 */ /* 0x000fe200078ec0ff */
[----:B------:R-:W-:Y:S01]  /*0cb0*/  IMAD.SHL.U32 R10, R10, 0x40, RZ ;  /* 0x000000400a0a7824 */ /* 0x000fe200078e00ff */
[----:B------:R-:W-:Y:S01]  /*0cc0*/  LEA.HI R5, R5, R4, RZ, 0x5 ;  /* 0x0000000405057211 */ /* 0x000fe200078f28ff */
[----:B------:R-:W-:Y:S01]  /*0cd0*/  IMAD.IADD R12, R9, 0x1, -R12 ;  /* 0x00000001090c7824 */ /* 0x000fe200078e0a0c */
[----:B------:R-:W-:Y:S01]  /*0ce0*/  LOP3.LUT R11, R6, 0x7ffffffc, RZ, 0xc0, !PT ;  /* 0x7ffffffc060b7812 */ /* 0x000fe200078ec0ff */
[----:B------:R-:W-:Y:S01]  /*0cf0*/  IMAD R13, R13, 0x10, R16 ;  /* 0x000000100d0d7824 */ /* 0x000fe200078e0210 */
[----:B------:R-:W-:Y:S01]  /*0d00*/  SHF.R.S32.HI R5, RZ, 0x5, R5 ;  /* 0x00000005ff057819 */ /* 0x000fe20000011405 */
[----:B------:R-:W-:Y:S01]  /*0d10*/  IMAD.IADD R8, R7, 0x1, -R8 ;  /* 0x0000000107087824 */ /* 0x000fe200078e0a08 */
[----:B------:R-:W-:Y:S01]  /*0d20*/  IADD3 R11, R4, -R11, RZ ;  /* 0x8000000b040b7210 */ /* 0x000fe20007ffe0ff */
[----:B------:R-:W-:Y:S01]  /*0d30*/  IMAD.SHL.U32 R9, R12, 0x40, RZ ;  /* 0x000000400c097824 */ /* 0x000fe200078e00ff */
[CC--:B------:R-:W-:Y:S01]  /*0d40*/  LEA.HI R4, R0.reuse, R19.reuse, RZ, 0x3 ;  /* 0x0000001300047211 */ /* 0x0c0fe200078f18ff */
[----:B------:R-:W-:Y:S01]  /*0d50*/  IMAD.U32 R7, R13, 0x40, R14 ;  /* 0x000000400d077824 */ /* 0x000fe200078e000e */
[----:B------:R-:W-:Y:S01]  /*0d60*/  LEA.HI R0, R0, R19, RZ, 0x2 ;  /* 0x0000001300007211 */ /* 0x000fe200078f10ff */
[----:B------:R-:W-:Y:S01]  /*0d70*/  IMAD R194, R5, 0x10, R8 ;  /* 0x0000001005c27824 */ /* 0x000fe200078e0208 */
[----:B------:R-:W-:Y:S01]  /*0d80*/  SHF.R.S32.HI R5, RZ, 0x3, R4 ;  /* 0x00000003ff057819 */ /* 0x000fe20000011404 */
[----:B------:R-:W-:Y:S01]  /*0d90*/  IMAD.SHL.U32 R221, R11, 0x2, RZ ;  /* 0x000000020bdd7824 */ /* 0x000fe200078e00ff */
[----:B------:R-:W-:Y:S01]  /*0da0*/  LOP3.LUT R9, R9, 0x1c0, RZ, 0xc0, !PT ;  /* 0x000001c009097812 */ /* 0x000fe200078ec0ff */
[----:B------:R0:W-:Y:S01]  /*0db0*/  STL [R1+0x6c], R7 ;  /* 0x00006c0701007387 */ /* 0x0001e20000100800 */
[----:B------:R-:W-:-:S02]  /*0dc0*/  LOP3.LUT R4, R4, 0xfffffff8, RZ, 0xc0, !PT ;  /* 0xfffffff804047812 */ /* 0x000fc400078ec0ff */
[----:B------:R-:W-:Y:S01]  /*0dd0*/  LOP3.LUT R14, R9, 0x8, R14, 0xf8, !PT ;  /* 0x00000008090e7812 */ /* 0x000fe200078ef80e */
[----:B------:R-:W-:Y:S01]  /*0de0*/  STL [R1+0x48], RZ ;  /* 0x000048ff01007387 */ /* 0x000fe20000100800 */
[--C-:B------:R-:W-:Y:S02]  /*0df0*/  SHF.R.S32.HI R187, RZ, 0x2, R0.reuse ;  /* 0x00000002ffbb7819 */ /* 0x100fe40000011400 */
[----:B------:R-:W-:Y:S02]  /*0e00*/  SHF.R.S32.HI R6, RZ, 0x1f, R0 ;  /* 0x0000001fff067819 */ /* 0x000fe40000011400 */
[----:B------:R-:W-:Y:S02]  /*0e10*/  SHF.R.U32.HI R9, RZ, 0x3, R9 ;  /* 0x00000003ff097819 */ /* 0x000fe40000011609 */
[----:B0-----:R-:W-:Y:S01]  /*0e20*/  LOP3.LUT R7, R10, 0x7ffffe00, RZ, 0xc0, !PT ;  /* 0x7ffffe000a077812 */ /* 0x001fe200078ec0ff */
[----:B------:R-:W-:Y:S01]  /*0e30*/  IMAD.IADD R10, R19, 0x1, -R4 ;  /* 0x00000001130a7824 */ /* 0x000fe200078e0a04 */
[----:B------:R-:W-:-:S02]  /*0e40*/  LOP3.LUT R0, R0, 0xfffffffc, RZ, 0xc0, !PT ;  /* 0xfffffffc00007812 */ /* 0x000fc400078ec0ff */
[----:B------:R-:W-:Y:S01]  /*0e50*/  LOP3.LUT R14, R14, R9, RZ, 0x3c, !PT ;  /* 0x000000090e0e7212 */ /* 0x000fe200078e3cff */
[----:B------:R-:W-:Y:S01]  /*0e60*/  IMAD.SHL.U32 R192, R10, 0x8, RZ ;  /* 0x000000080ac07824 */ /* 0x000fe200078e00ff */
[----:B------:R-:W-:Y:S01]  /*0e70*/  LEA.HI R3, R3, R15, RZ, 0x1 ;  /* 0x0000000f03037211 */ /* 0x000fe200078f08ff */
[----:B------:R-:W-:Y:S01]  /*0e80*/  IMAD.IADD R8, R19, 0x1, -R0 ;  /* 0x0000000113087824 */ /* 0x000fe200078e0a00 */
[----:B------:R-:W-:Y:S01]  /*0e90*/  LEA.HI R6, R6, R187, RZ, 0x3 ;  /* 0x000000bb06067211 */ /* 0x000fe200078f18ff */
[----:B------:R-:W-:Y:S01]  /*0ea0*/  VIADD R9, R187, 0x20 ;  /* 0x00000020bb097836 */ /* 0x000fe20000000000 */
[----:B------:R-:W-:Y:S01]  /*0eb0*/  LOP3.LUT R3, R3, 0xfffffe, RZ, 0xc0, !PT ;  /* 0x00fffffe03037812 */ /* 0x000fe200078ec0ff */
        /* <DEDUP_REMOVED lines=9> */
[----:B------:R-:W-:Y:S01]  /*0f50*/  LEA.HI R5, R5, R9, RZ, 0x3 ;  /* 0x0000000905057211 */ /* 0x000fe200078f18ff */
[----:B------:R-:W-:Y:S01]  /*0f60*/  IMAD.SHL.U32 R16, R8, 0x8, RZ ;  /* 0x0000000808107824 */ /* 0x000fe200078e00ff */
[----:B------:R-:W-:Y:S01]  /*0f70*/  IADD3 R30, R192, 0x180, RZ ;  /* 0x00000180c01e7810 */ /* 0x000fe20007ffe0ff */
[----:B------:R-:W-:Y:S01]  /*0f80*/  IMAD.SHL.U32 R184, R8, 0x4, RZ ;  /* 0x0000000408b87824 */ /* 0x000fe200078e00ff */
[----:B------:R-:W-:Y:S01]  /*0f90*/  SHF.R.S32.HI R35, RZ, 0x1f, R34 ;  /* 0x0000001fff237819 */ /* 0x000fe20000011422 */
[----:B------:R-:W-:Y:S01]  /*0fa0*/  VIADD R31, R192, 0x140 ;  /* 0x00000140c01f7836 */ /* 0x000fe20000000000 */
[----:B------:R-:W-:Y:S01]  /*0fb0*/  SHF.R.S32.HI R34, RZ, 0x1f, R33 ;  /* 0x0000001fff227819 */ /* 0x000fe20000011421 */
[----:B------:R-:W-:Y:S01]  /*0fc0*/  IMAD.IADD R3, R15, 0x1, -R3 ;  /* 0x000000010f037824 */ /* 0x000fe200078e0a03 */
[----:B------:R-:W-:Y:S01]  /*0fd0*/  LOP3.LUT R4, R4, 0x1c0, RZ, 0xc0, !PT ;  /* 0x000001c004047812 */ /* 0x000fe200078ec0ff */
[----:B------:R-:W-:Y:S01]  /*0fe0*/  VIADD R28, R192, 0x1c0 ;  /* 0x000001c0c01c7836 */ /* 0x000fe20000000000 */
[----:B------:R-:W-:Y:S01]  /*0ff0*/  SHF.R.S32.HI R33, RZ, 0x1f, R32 ;  /* 0x0000001fff217819 */ /* 0x000fe20000011420 */
[----:B------:R-:W-:Y:S01]  /*1000*/  VIADD R193, R184, 0x10 ;  /* 0x00000010b8c17836 */ /* 0x000fe20000000000 */
[----:B------:R-:W-:Y:S01]  /*1010*/  LOP3.LUT R6, R6, 0xfffffff8, RZ, 0xc0, !PT ;  /* 0xfffffff806067812 */ /* 0x000fe200078ec0ff */
[C---:B------:R-:W-:Y:S01]  /*1020*/  VIADD R210, R16.reuse, 0xc0 ;  /* 0x000000c010d27836 */ /* 0x040fe20000000000 */
[C---:B------:R-:W-:Y:S01]  /*1030*/  IADD3 R211, R16.reuse, 0xa0, RZ ;  /* 0x000000a010d37810 */ /* 0x040fe20007ffe0ff */
[----:B------:R-:W-:Y:S01]  /*1040*/  VIADD R209, R16, 0xe0 ;  /* 0x000000e010d17836 */ /* 0x000fe20000000000 */
[----:B------:R-:W-:Y:S01]  /*1050*/  SHF.R.S32.HI R32, RZ, 0x1f, R31 ;  /* 0x0000001fff207819 */ /* 0x000fe2000001141f */
[----:B------:R-:W-:Y:S01]  /*1060*/  IMAD.SHL.U32 R222, R3, 0x100, RZ ;  /* 0x0000010003de7824 */ /* 0x000fe200078e00ff */
[----:B------:R-:W-:Y:S01]  /*1070*/  SHF.R.S32.HI R31, RZ, 0x1f, R30 ;  /* 0x0000001fff1f7819 */ /* 0x000fe2000001141e */
[----:B------:R-:W-:Y:S01]  /*1080*/  IMAD.IADD R3, R8, 0x1, -R0 ;  /* 0x0000000108037824 */ /* 0x000fe200078e0a00 */
[----:B------:R-:W-:Y:S01]  /*1090*/  SHF.R.S32.HI R30, RZ, 0x1f, R28 ;  /* 0x0000001fff1e7819 */ /* 0x000fe2000001141c */
[----:B------:R-:W-:Y:S01]  /*10a0*/  IMAD.SHL.U32 R5, R5, 0x40, RZ ;  /* 0x0000004005057824 */ /* 0x000fe200078e00ff */
[----:B------:R-:W-:Y:S01]  /*10b0*/  LOP3.LUT R0, R4, 0x38, R16, 0xf8, !PT ;  /* 0x0000003804007812 */ /* 0x000fe200078ef810 */
[----:B------:R-:W-:Y:S01]  /*10c0*/  IMAD.SHL.U32 R28, R193, 0x2, RZ ;  /* 0x00000002c11c7824 */ /* 0x000fe200078e00ff */
[----:B------:R-:W-:Y:S01]  /*10d0*/  SHF.R.U32.HI R24, RZ, 0x3, R4 ;  /* 0x00000003ff187819 */ /* 0x000fe20000011604 */
[----:B------:R-:W-:Y:S01]  /*10e0*/  IMAD.IADD R190, R187, 0x1, -R6 ;  /* 0x00000001bbbe7824 */ /* 0x000fe200078e0a06 */
[----:B------:R-:W-:Y:S01]  /*10f0*/  SHF.R.S32.HI R4, RZ, 0x1f, R211 ;  /* 0x0000001fff047819 */ /* 0x000fe200000114d3 */
[C---:B------:R-:W-:Y:S01]  /*1100*/  VIADD R208, R16.reuse, 0x100 ;  /* 0x0000010010d07836 */ /* 0x040fe20000000000 */
[----:B------:R-:W-:Y:S01]  /*1110*/  SHF.R.S32.HI R9, RZ, 0x1f, R210 ;  /* 0x0000001fff097819 */ /* 0x000fe200000114d2 */
[C---:B------:R-:W-:Y:S01]  /*1120*/  VIADD R207, R16.reuse, 0x120 ;  /* 0x0000012010cf7836 */ /* 0x040fe20000000000 */
[----:B------:R-:W-:Y:S01]  /*1130*/  SHF.R.S32.HI R6, RZ, 0x1f, R209 ;  /* 0x0000001fff067819 */ /* 0x000fe200000114d1 */
[C---:B------:R-:W-:Y:S01]  /*1140*/  VIADD R206, R16.reuse, 0x140 ;  /* 0x0000014010ce7836 */ /* 0x040fe20000000000 */
[----:B------:R-:W-:Y:S01]  /*1150*/  LOP3.LUT R5, R5, 0xfffffe00, RZ, 0xc0, !PT ;  /* 0xfffffe0005057812 */ /* 0x000fe200078ec0ff */
[----:B------:R0:W-:Y:S01]  /*1160*/  STL [R1+0x58], R28 ;  /* 0x0000581c01007387 */ /* 0x0001e20000100800 */
[----:B------:R-:W-:Y:S01]  /*1170*/  SHF.L.U64.HI R30, R211, 0x1, R4 ;  /* 0x00000001d31e7819 */ /* 0x000fe20000010204 */
[C---:B------:R-:W-:Y:S01]  /*1180*/  VIADD R205, R16.reuse, 0x160 ;  /* 0x0000016010cd7836 */ /* 0x040fe20000000000 */
[----:B------:R-:W-:Y:S01]  /*1190*/  SHF.R.S32.HI R13, RZ, 0x1f, R208 ;  /* 0x0000001fff0d7819 */ /* 0x000fe200000114d0 */
[C---:B------:R-:W-:Y:S01]  /*11a0*/  VIADD R204, R16.reuse, 0x180 ;  /* 0x0000018010cc7836 */ /* 0x040fe20000000000 */
[----:B------:R-:W-:Y:S01]  /*11b0*/  SHF.L.U64.HI R4, R209, 0x1, R6 ;  /* 0x00000001d1047819 */ /* 0x000fe20000010206 */
[----:B------:R-:W-:Y:S01]  /*11c0*/  STL [R1+0x64], R5 ;  /* 0x0000640501007387 */ /* 0x000fe20000100800 */
[----:B------:R-:W-:Y:S01]  /*11d0*/  SHF.R.S32.HI R8, RZ, 0x1f, R207 ;  /* 0x0000001fff087819 */ /* 0x000fe200000114cf */
[----:B------:R-:W-:Y:S01]  /*11e0*/  VIADD R195, R16, 0x1a0 ;  /* 0x000001a010c37836 */ /* 0x000fe20000000000 */
[----:B------:R-:W-:Y:S01]  /*11f0*/  SHF.R.S32.HI R15, RZ, 0x1f, R206 ;  /* 0x0000001fff0f7819 */ /* 0x000fe200000114ce */
[----:B------:R-:W-:Y:S01]  /*1200*/  STL [R1], R30 ;  /* 0x0000001e01007387 */ /* 0x000fe20000100800 */
[----:B0-----:R-:W-:Y:S01]  /*1210*/  SHF.L.U64.HI R28, R210, 0x1, R9 ;  /* 0x00000001d21c7819 */ /* 0x001fe20000010209 */
[----:B------:R-:W-:Y:S01]  /*1220*/  IMAD R7, R220, 0x400, R7 ;  /* 0x00000400dc077824 */ /* 0x000fe200078e0207 */
[----:B------:R-:W-:Y:S01]  /*1230*/  SHF.L.U64.HI R9, R208, 0x1, R13 ;  /* 0x00000001d0097819 */ /* 0x000fe2000001020d */
[C---:B------:R-:W-:Y:S01]  /*1240*/  VIADD R216, R16.reuse, 0x1c0 ;  /* 0x000001c010d87836 */ /* 0x040fe20000000000 */
[----:B------:R-:W-:Y:S01]  /*1250*/  SHF.L.U64.HI R6, R207, 0x1, R8 ;  /* 0x00000001cf067819 */ /* 0x000fe20000010208 */
[----:B------:R-:W-:Y:S01]  /*1260*/  STL [R1+0x4], R28 ;  /* 0x0000041c01007387 */ /* 0x000fe20000100800 */
[----:B------:R-:W-:Y:S01]  /*1270*/  SHF.R.S32.HI R10, RZ, 0x1f, R205 ;  /* 0x0000001fff0a7819 */ /* 0x000fe200000114cd */
[----:B------:R-:W-:Y:S01]  /*1280*/  VIADD R215, R16, 0x1e0 ;  /* 0x000001e010d77836 */ /* 0x000fe20000000000 */
[----:B------:R-:W-:Y:S01]  /*1290*/  R2P PR, R12, 0x6 ;  /* 0x000000060c007804 */ /* 0x000fe20000000000 */
[----:B------:R0:W-:Y:S01]  /*12a0*/  STL [R1+0x8], R4 ;  /* 0x0000080401007387 */ /* 0x0001e20000100800 */
[----:B------:R-:W-:Y:S01]  /*12b0*/  SHF.R.S32.HI R21, RZ, 0x1f, R204 ;  /* 0x0000001fff157819 */ /* 0x000fe200000114cc */
[----:B------:R-:W-:Y:S01]  /*12c0*/  IMAD.IADD R7, R7, 0x1, R14 ;  /* 0x0000000107077824 */ /* 0x000fe200078e020e */
[----:B------:R-:W-:Y:S01]  /*12d0*/  SHF.R.S32.HI R12, RZ, 0x1f, R195 ;  /* 0x0000001fff0c7819 */ /* 0x000fe200000114c3 */
[----:B------:R-:W-:Y:S01]  /*12e0*/  STL [R1+0xc], R9 ;  /* 0x00000c0901007387 */ /* 0x000fe20000100800 */
[----:B------:R-:W-:Y:S01]  /*12f0*/  SHF.L.U64.HI R8, R205, 0x1, R10 ;  /* 0x00000001cd087819 */ /* 0x000fe2000001020a */
[----:B------:R-:W-:Y:S01]  /*1300*/  IMAD R223, R7, 0x2, R2 ;  /* 0x0000000207df7824 */ /* 0x000fe200078e0202 */
[----:B------:R-:W-:Y:S01]  /*1310*/  SHF.R.S32.HI R29, RZ, 0x1f, R216 ;  /* 0x0000001fff1d7819 */ /* 0x000fe200000114d8 */
[----:B------:R1:W-:Y:S01]  /*1320*/  STL [R1+0x10], R6 ;  /* 0x0000100601007387 */ /* 0x0003e20000100800 */
[----:B------:R-:W-:Y:S01]  /*1330*/  SHF.R.S32.HI R14, RZ, 0x1f, R215 ;  /* 0x0000001fff0e7819 */ /* 0x000fe200000114d7 */
[----:B------:R-:W-:Y:S01]  /*1340*/  VIADD R214, R16, 0x40 ;  /* 0x0000004010d67836 */ /* 0x000fe20000000000 */
[----:B0-----:R-:W-:Y:S01]  /*1350*/  SHF.L.U64.HI R4, R206, 0x1, R15 ;  /* 0x00000001ce047819 */ /* 0x001fe2000001020f */
[C---:B------:R-:W-:Y:S01]  /*1360*/  VIADD R213, R16.reuse, 0x60 ;  /* 0x0000006010d57836 */ /* 0x040fe20000000000 */
[----:B------:R-:W-:Y:S01]  /*1370*/  SHF.R.S32.HI R20, RZ, 0x1f, R193 ;  /* 0x0000001fff147819 */ /* 0x000fe200000114c1 */
[----:B------:R-:W-:Y:S01]  /*1380*/  VIADD R212, R16, 0x80 ;  /* 0x0000008010d47836 */ /* 0x000fe20000000000 */
[----:B------:R-:W-:Y:S01]  /*1390*/  SHF.L.U64.HI R7, R216, 0x1, R29 ;  /* 0x00000001d8077819 */ /* 0x000fe2000001021d */
[----:B------:R0:W-:Y:S01]  /*13a0*/  STL [R1+0x14], R4 ;  /* 0x0000140401007387 */ /* 0x0001e20000100800 */
[----:B------:R-:W-:Y:S01]  /*13b0*/  LOP3.LUT R5, R5, R0, R24, 0xf6, !PT ;  /* 0x0000000005057212 */ /* 0x000fe200078ef618 */
[----:B------:R-:W-:Y:S01]  /*13c0*/  IMAD R0, R3, 0x8, R194 ;  /* 0x0000000803007824 */ /* 0x000fe200078e02c2 */
[----:B-1----:R-:W-:Y:S01]  /*13d0*/  SHF.L.U64.HI R6, R204, 0x1, R21 ;  /* 0x00000001cc067819 */ /* 0x002fe20000010215 */
[----:B------:R-:W-:Y:S01]  /*13e0*/  STL [R1+0x18], R8 ;  /* 0x0000180801007387 */ /* 0x000fe20000100800 */
[----:B------:R-:W-:Y:S01]  /*13f0*/  VIADD R226, R223, 0x36400 ;  /* 0x00036400dfe27836 */ /* 0x000fe20000000000 */
[----:B------:R-:W-:Y:S01]  /*1400*/  SEL R225, R225, 0xffffffe0, !P1 ;  /* 0xffffffe0e1e17807 */ /* 0x000fe20004800000 */
[----:B------:R-:W-:Y:S01]  /*1410*/  VIADD R19, R16, 0x20 ;  /* 0x0000002010137836 */ /* 0x000fe20000000000 */
[----:B------:R1:W-:Y:S01]  /*1420*/  STL [R1+0x1c], R6 ;  /* 0x00001c0601007387 */ /* 0x0003e20000100800 */
[----:B------:R-:W-:Y:S01]  /*1430*/  VIADD R224, R223, 0x36440 ;  /* 0x00036440dfe07836 */ /* 0x000fe20000000000 */
[----:B0-----:R-:W-:Y:S01]  /*1440*/  SHF.L.U64.HI R4, R195, 0x1, R12 ;  /* 0x00000001c3047819 */ /* 0x001fe2000001020c */
[C---:B------:R-:W-:Y:S01]  /*1450*/  @P2 VIADD R224, R226.reuse, 0xffffffc0 ;  /* 0xffffffc0e2e02836 */ /* 0x040fe20000000000 */
[----:B------:R-:W-:Y:S01]  /*1460*/  SHF.R.S32.HI R227, RZ, 0x1f, R214 ;  /* 0x0000001fffe37819 */ /* 0x000fe200000114d6 */
[----:B------:R-:W-:Y:S01]  /*1470*/  IMAD.IADD R226, R226, 0x1, R225 ;  /* 0x00000001e2e27824 */ /* 0x000fe200078e02e1 */
[----:B------:R-:W-:Y:S01]  /*1480*/  SHF.R.S32.HI R228, RZ, 0x1f, R213 ;  /* 0x0000001fffe47819 */ /* 0x000fe200000114d5 */
[----:B------:R0:W-:Y:S01]  /*1490*/  STL [R1+0x20], R4 ;  /* 0x0000200401007387 */ /* 0x0001e20000100800 */
[----:B------:R-:W-:Y:S01]  /*14a0*/  SHF.R.S32.HI R229, RZ, 0x1f, R212 ;  /* 0x0000001fffe57819 */ /* 0x000fe200000114d4 */
[----:B------:R-:W-:Y:S01]  /*14b0*/  IMAD.IADD R225, R225, 0x1, R224 ;  /* 0x00000001e1e17824 */ /* 0x000fe200078e02e0 */
[----:B-1----:R-:W-:Y:S01]  /*14c0*/  SHF.L.U64.HI R6, R215, 0x1, R14 ;  /* 0x00000001d7067819 */ /* 0x002fe2000001020e */
[----:B------:R-:W-:Y:S01]  /*14d0*/  STL [R1+0x24], R7 ;  /* 0x0000240701007387 */ /* 0x000fe20000100800 */
[----:B------:R-:W-:-:S02]  /*14e0*/  SHF.R.S32.HI R17, RZ, 0x1f, R16 ;  /* 0x0000001fff117819 */ /* 0x000fc40000011410 */
[----:B------:R-:W-:Y:S01]  /*14f0*/  SHF.R.S32.HI R191, RZ, 0x1f, R19 ;  /* 0x0000001fffbf7819 */ /* 0x000fe20000011413 */
[----:B------:R-:W-:Y:S01]  /*1500*/  STL [R1+0x28], R6 ;  /* 0x0000280601007387 */ /* 0x000fe20000100800 */
[----:B------:R-:W-:Y:S02]  /*1510*/  SHF.L.U64.HI R227, R214, 0x1, R227 ;  /* 0x00000001d6e37819 */ /* 0x000fe400000102e3 */
[----:B0-----:R-:W-:Y:S02]  /*1520*/  SHF.L.U64.HI R4, R193, 0x1, R20 ;  /* 0x00000001c1047819 */ /* 0x001fe40000010214 */
[----:B------:R-:W-:Y:S02]  /*1530*/  SHF.L.U64.HI R228, R213, 0x1, R228 ;  /* 0x00000001d5e47819 */ /* 0x000fe400000102e4 */
[----:B------:R-:W-:Y:S01]  /*1540*/  SHF.L.U64.HI R229, R212, 0x1, R229 ;  /* 0x00000001d4e57819 */ /* 0x000fe200000102e5 */
[----:B------:R0:W-:Y:S02]  /*1550*/  STL [R1+0x54], R4 ;  /* 0x0000540401007387 */ /* 0x0001e40000100800 */
[----:B0-----:R-:W-:-:S05]  /*1560*/  IMAD R4, R5, 0x2, R2 ;  /* 0x0000000205047824 */ /* 0x001fca00078e0202 */
[----:B------:R0:W-:Y:S04]  /*1570*/  STL [R1+0x5c], R4 ;  /* 0x00005c0401007387 */ /* 0x0001e80000100800 */
[----:B------:R0:W-:Y:S01]  /*1580*/  STL [R1+0x68], R0 ;  /* 0x0000680001007387 */ /* 0x0001e20000100800 */
[----:B--2---:R-:W-:Y:S01]  /*1590*/  LOP3.LUT R188, R18, 0x1, RZ, 0xfc, !PT ;  /* 0x0000000112bc7812 */ /* 0x004fe200078efcff */
[----:B0-----:R-:W-:-:S07]  /*15a0*/  IMAD.MOV.U32 R18, RZ, RZ, RZ ;  /* 0x000000ffff127224 */ /* 0x001fce00078e00ff */
.L_x_4581:
        /* <DEDUP_REMOVED lines=56> */
.L_x_4461:
[----:B------:R-:W-:Y:S02]  /*1930*/  IMAD.U32 R40, RZ, RZ, UR5 ;  /* 0x00000005ff287e24 */ /* 0x000fe4000f8e00ff */
[----:B------:R-:W-:Y:S01]  /*1940*/  IMAD.U32 R28, RZ, RZ, UR4 ;  /* 0x00000004ff1c7e24 */ /* 0x000fe2000f8e00ff */
[----:B------:R-:W-:Y:S06]  /*1950*/  @!P2 BRA `(.L_x_4462) ;  /* 0x000000000010a947 */ /* 0x000fec0003800000 */
[----:B-1----:R-:W-:-:S04]  /*1960*/  IADD3 R4, P0, R31, UR8, RZ ;  /* 0x000000081f047c10 */ /* 0x002fc8000ff1e0ff */
[----:B------:R-:W-:-:S05]  /*1970*/  IADD3.X R5, R30, UR9, RZ, P0, !PT ;  /* 0x000000091e057c10 */ /* 0x000fca00087fe4ff */
[----:B------:R0:W5:Y:S01]  /*1980*/  LDG.E R28, desc[UR40][R4.64] ;  /* 0x00000028041c7981 */ /* 0x000162000c1e1900 */
[----:B------:R-:W-:Y:S05]  /*1990*/  BRA `(.L_x_4463) ;  /* 0x0000000000107947 */ /* 0x000fea0003800000 */
.L_x_4462:
[----:B------:R-:W-:Y:S05]  /*19a0*/  @!P0 BRA `(.L_x_4463) ;  /* 0x00000000000c8947 */ /* 0x000fea0003800000 */
[----:B-1----:R-:W2:Y:S04]  /*19b0*/  LDG.E R5, desc[UR40][R8.64] ;  /* 0x0000002808057981 */ /* 0x002ea8000c1e1900 */
[----:B------:R-:W2:Y:S02]  /*19c0*/  LDG.E R28, desc[UR40][R8.64+0x4] ;  /* 0x00000428081c7981 */ /* 0x000ea4000c1e1900 */
[----:B--2---:R-:W-:-:S07]  /*19d0*/  IMAD.IADD R28, R28, 0x1, -R5 ;  /* 0x000000011c1c7824 */ /* 0x004fce00078e0a05 */
.L_x_4463:
        /* <DEDUP_REMOVED lines=17> */
[----:B------:R-:W-:Y:S01]  /*1af0*/  VIMNMX R39, RZ, R39, !PT ;  /* 0x00000027ff277248 */ /* 0x000fe20007fe0100 */
[----:B--2---:R-:W-:-:S04]  /*1b00*/  @P0 IMAD.IADD R40, R9, 0x1, -R0 ;  /* 0x0000000109280824 */ /* 0x004fc800078e0a00 */
        /* <DEDUP_REMOVED lines=36> */
.L_x_4466:
[----:B------:R-:W-:Y:S05]  /*1d50*/  BSYNC B6 ;  /* 0x0000000000067941 */ /* 0x000fea0003800000 */
.L_x_4465:
        /* <DEDUP_REMOVED lines=20> */
.L_x_4468:
[----:B------:R-:W-:Y:S05]  /*1ea0*/  BSYNC B6 ;  /* 0x0000000000067941 */ /* 0x000fea0003800000 */
.L_x_4467:
[----:B------:R-:W-:Y:S01]  /*1eb0*/  ULDC.64 UR4, c[0x0][0xaf0] ;  /* 0x0002bc0000047ab9 */ /* 0x000fe20000000a00 */
[----:B------:R-:W0:Y:S01]  /*1ec0*/  LDC R51, c[0x0][0x3f4] ;  /* 0x0000fd00ff337b82 */ /* 0x000e220000000800 */
[----:B------:R-:W-:-:S04]  /*1ed0*/  ISETP.NE.U32.AND P0, PT, RZ, UR4, PT ;  /* 0x00000004ff007c0c */ /* 0x000fc8000bf05070 */
[----:B------:R-:W-:-:S03]  /*1ee0*/  ISETP.NE.AND.EX P0, PT, RZ, UR5, PT, P0 ;  /* 0x00000005ff007c0c */ /* 0x000fc6000bf05300 */
[----:B------:R-:W1:Y:S08]  /*1ef0*/  LDC.64 R4, c[0x0][0x3f8] ;  /* 0x0000fe00ff047b82 */ /* 0x000e700000000a00 */
[----:B------:R-:W2:Y:S02]  /*1f00*/  LDC.64 R46, c[0x0][0x408] ;  /* 0x00010200ff2e7b82 */ /* 0x000ea40000000a00 */
[----:B------:R-:W-:-:S02]  /*1f10*/  @P0 IADD3 R6, P1, R31, UR4, RZ ;  /* 0x000000041f060c10 */ /* 0x000fc4000ff3e0ff */
[----:B------:R-:W-:Y:S01]  /*1f20*/  SHF.R.S32.HI R3, RZ, 0x1f, R187 ;  /* 0x0000001fff037819 */ /* 0x000fe200000114bb */
[----:B------:R-:W3:Y:S01]  /*1f30*/  S2R R12, SR_TID.X ;  /* 0x00000000000c7919 */ /* 0x000ee20000002100 */
[----:B------:R-:W-:Y:S02]  /*1f40*/  @P0 IADD3.X R7, R30, UR5, RZ, P1, !PT ;  /* 0x000000051e070c10 */ /* 0x000fe40008ffe4ff */
[----:B------:R-:W-:Y:S01]  /*1f50*/  SHF.R.S32.HI R185, RZ, 0x1f, R184 ;  /* 0x0000001fffb97819 */ /* 0x000fe200000114b8 */
[----:B------:R-:W-:Y:S01]  /*1f60*/  IMAD.SHL.U32 R44, R190, 0x40, RZ ;  /* 0x00000040be2c7824 */ /* 0x000fe200078e00ff */
[----:B------:R-:W-:Y:S01]  /*1f70*/  ULDC UR4, c[0x0][0x2f4] ;  /* 0x0000bd0000047ab9 */ /* 0x000fe20000000800 */
[----:B------:R4:W3:Y:S01]  /*1f80*/  @P0 LDG.E R41, desc[UR40][R6.64] ;  /* 0x0000002806290981 */ /* 0x0008e2000c1e1900 */
[----:B0-----:R-:W-:Y:S02]  /*1f90*/  ISETP.GE.AND P0, PT, R16, R51, PT ;  /* 0x000000331000720c */ /* 0x001fe40003f06270 */
[----:B------:R-:W-:Y:S01]  /*1fa0*/  LOP3.LUT R44, R44, 0x1c0, RZ, 0xc0, !PT ;  /* 0x000001c02c2c7812 */ /* 0x000fe200078ec0ff */
[----:B------:R-:W0:Y:S01]  /*1fb0*/  S2R R30, SR_TID.X ;  /* 0x00000000001e7919 */ /* 0x000e220000002100 */
[-C--:B-1----:R-:W-:Y:S01]  /*1fc0*/  IMAD R0, R3, R4.reuse, RZ ;  /* 0x0000000403007224 */ /* 0x082fe200078e02ff */
[----:B------:R-:W-:Y:S01]  /*1fd0*/  SHF.L.U64.HI R42, R4, 0x6, R5 ;  /* 0x00000006042a7819 */ /* 0x000fe20000010205 */
[----:B------:R-:W-:Y:S01]  /*1fe0*/  IMAD.WIDE.U32 R32, R187, R4, R16 ;  /* 0x00000004bb207225 */ /* 0x000fe200078e0010 */
[----:B------:R-:W-:-:S02]  /*1ff0*/  ISETP.GE.AND P2, PT, R16, UR4, PT ;  /* 0x0000000410007c0c */ /* 0x000fc4000bf46270 */
[----:B----45:R-:W-:Y:S01]  /*2000*/  SHF.R.S32.HI R7, RZ, 0x1f, R27 ;  /* 0x0000001fff077819 */ /* 0x030fe2000001141b */
[----:B------:R-:W-:Y:S01]  /*2010*/  IMAD R9, R187, R5, R0 ;  /* 0x00000005bb097224 */ /* 0x000fe200078e0200 */
[----:B------:R-:W-:Y:S01]  /*2020*/  SHF.R.S32.HI R48, RZ, 0x1f, R26 ;  /* 0x0000001fff307819 */ /* 0x000fe2000001141a */
[----:B--2---:R-:W-:Y:S01]  /*2030*/  IMAD R8, R3, R46, RZ ;  /* 0x0000002e03087224 */ /* 0x004fe200078e02ff */
[----:B------:R-:W-:Y:S01]  /*2040*/  SEL R3, R51, RZ, P0 ;  /* 0x000000ff33037207 */ /* 0x000fe20000000000 */
[-C--:B------:R-:W-:Y:S01]  /*2050*/  IMAD.WIDE.U32 R20, R187, R4.reuse, R184 ;  /* 0x00000004bb147225 */ /* 0x080fe200078e00b8 */
[----:B------:R-:W-:Y:S02]  /*2060*/  IADD3 R33, R9, R33, RZ ;  /* 0x0000002109217210 */ /* 0x000fe40007ffe0ff */
[----:B------:R-:W-:Y:S01]  /*2070*/  SHF.L.U64.HI R45, R46, 0x6, R47 ;  /* 0x000000062e2d7819 */ /* 0x000fe2000001022f */
[----:B------:R-:W-:Y:S01]  /*2080*/  IMAD.IADD R3, R16, 0x1, R3 ;  /* 0x0000000110037824 */ /* 0x000fe200078e0203 */
[----:B------:R-:W-:Y:S01]  /*2090*/  ISETP.GE.AND P1, PT, R19, UR4, PT ;  /* 0x0000000413007c0c */ /* 0x000fe2000bf26270 */
[----:B------:R-:W-:Y:S01]  /*20a0*/  IMAD.IADD R21, R21, 0x1, R9 ;  /* 0x0000000115157824 */ /* 0x000fe200078e0209 */
[----:B------:R-:W-:Y:S01]  /*20b0*/  P2R R63, PR, RZ, 0x4 ;  /* 0x00000004ff3f7803 */ /* 0x000fe20000000000 */
[----:B------:R-:W-:Y:S01]  /*20c0*/  IMAD R11, R187, R47, R8 ;  /* 0x0000002fbb0b7224 */ /* 0x000fe200078e0208 */
[----:B------:R-:W-:Y:S01]  /*20d0*/  SHF.R.S32.HI R6, RZ, 0x1f, R3 ;  /* 0x0000001fff067819 */ /* 0x000fe20000011403 */
[-C--:B------:R-:W-:Y:S01]  /*20e0*/  IMAD R8, R7, R4.reuse, RZ ;  /* 0x0000000407087224 */ /* 0x080fe200078e02ff */
[----:B---3--:R-:W-:Y:S01]  /*20f0*/  SHF.R.U32.HI R12, RZ, 0x7, R12 ;  /* 0x00000007ff0c7819 */ /* 0x008fe2000001160c */
[----:B------:R-:W-:Y:S01]  /*2100*/  IMAD.WIDE.U32 R20, R27, R4, R20 ;  /* 0x000000041b147225 */ /* 0x000fe200078e0014 */
[----:B------:R-:W-:-:S03]  /*2110*/  LEA.HI R3, R6, R3, RZ, 0x3 ;  /* 0x0000000306037211 */ /* 0x000fc600078f18ff */
[----:B------:R-:W-:Y:S01]  /*2120*/  IMAD R6, R7, R46, RZ ;  /* 0x0000002e07067224 */ /* 0x000fe200078e02ff */
[----:B------:R-:W-:Y:S01]  /*2130*/  LOP3.LUT R56, R3, 0xfffffff8, RZ, 0xc0, !PT ;  /* 0xfffffff803387812 */ /* 0x000fe200078ec0ff */
[----:B------:R-:W-:-:S03]  /*2140*/  IMAD.WIDE.U32 R32, R27, R4, R32 ;  /* 0x000000041b207225 */ /* 0x000fc600078e0020 */
[----:B------:R-:W-:Y:S01]  /*2150*/  SHF.R.S32.HI R61, RZ, 0x1f, R56 ;  /* 0x0000001fff3d7819 */ /* 0x000fe20000011438 */
[----:B0-----:R-:W-:Y:S02]  /*2160*/  VIADD R30, R30, 0xffffff80 ;  /* 0xffffff801e1e7836 */ /* 0x001fe40000000000 */
[----:B------:R-:W-:Y:S01]  /*2170*/  IMAD.SHL.U32 R43, R4, 0x40, RZ ;  /* 0x00000040042b7824 */ /* 0x000fe200078e00ff */
[----:B------:R-:W-:Y:S01]  /*2180*/  LOP3.LUT R4, R44, 0x18, R16, 0xf8, !PT ;  /* 0x000000182c047812 */ /* 0x000fe200078ef810 */
[----:B------:R-:W-:Y:S01]  /*2190*/  IMAD R57, R27, R47, R6 ;  /* 0x0000002f1b397224 */ /* 0x000fe200078e0206 */
[----:B------:R-:W-:Y:S01]  /*21a0*/  SHF.R.S32.HI R10, RZ, 0x1f, R30 ;  /* 0x0000001fff0a7819 */ /* 0x000fe2000001141e */
[C---:B------:R-:W-:Y:S01]  /*21b0*/  IMAD.WIDE.U32 R34, R187.reuse, R46, R184 ;  /* 0x0000002ebb227225 */ /* 0x040fe200078e00b8 */
[----:B------:R-:W-:Y:S02]  /*21c0*/  SHF.R.U32.HI R47, RZ, 0x3, R44 ;  /* 0x00000003ff2f7819 */ /* 0x000fe4000001162c */
[----:B------:R-:W-:Y:S01]  /*21d0*/  LEA.HI R10, R10, R30, RZ, 0x2 ;  /* 0x0000001e0a0a7211 */ /* 0x000fe200078f10ff */
[----:B------:R-:W-:-:S03]  /*21e0*/  IMAD.WIDE.U32 R36, R187, R46, R16 ;  /* 0x0000002ebb247225 */ /* 0x000fc600078e0010 */
[----:B------:R-:W-:Y:S01]  /*21f0*/  LOP3.LUT R10, R10, 0xfffffffc, RZ, 0xc0, !PT ;  /* 0xfffffffc0a0a7812 */ /* 0x000fe200078ec0ff */
[----:B------:R-:W-:Y:S01]  /*2200*/  IMAD R9, R27, R5, R8 ;  /* 0x000000051b097224 */ /* 0x000fe200078e0208 */
[-C--:B------:R-:W-:Y:S01]  /*2210*/  LOP3.LUT R5, R4, R47.reuse, RZ, 0x3c, !PT ;  /* 0x0000002f04057212 */ /* 0x080fe200078e3cff */
[----:B------:R-:W-:Y:S01]  /*2220*/  IMAD.IADD R35, R35, 0x1, R11 ;  /* 0x0000000123237824 */ /* 0x000fe200078e020b */
[----:B------:R-:W-:Y:S01]  /*2230*/  LOP3.LUT R4, R44, 0x38, R3, 0xf8, !PT ;  /* 0x000000382c047812 */ /* 0x000fe200078ef803 */
[----:B------:R-:W-:Y:S02]  /*2240*/  IMAD.IADD R37, R11, 0x1, R37 ;  /* 0x000000010b257824 */ /* 0x000fe400078e0225 */
[----:B------:R-:W-:Y:S01]  /*2250*/  IMAD R52, R220, 0x200, R5 ;  /* 0x00000200dc347824 */ /* 0x000fe200078e0205 */
[----:B------:R-:W-:Y:S01]  /*2260*/  LOP3.LUT R5, R4, R47, RZ, 0x3c, !PT ;  /* 0x0000002f04057212 */ /* 0x000fe200078e3cff */
[----:B------:R-:W-:-:S04]  /*2270*/  IMAD.WIDE.U32 R34, R27, R46, R34 ;  /* 0x0000002e1b227225 */ /* 0x000fc800078e0022 */
        /* <DEDUP_REMOVED lines=13> */
.L_x_4501:
[----:B0-----:R-:W0:Y:S01]  /*2350*/  LDC R66, c[0x0][0x430] ;  /* 0x00010c00ff427b82 */ /* 0x001e220000000800 */
[----:B------:R-:W-:Y:S01]  /*2360*/  IADD3 R38, R38, -0x1, RZ ;  /* 0xffffffff26267810 */ /* 0x000fe20007ffe0ff */
[----:B------:R-:W-:-:S04]  /*2370*/  IMAD.MOV.U32 R65, RZ, RZ, RZ ;  /* 0x000000ffff417224 */ /* 0x000fc800078e00ff */
[----:B------:R-:W-:Y:S02]  /*2380*/  IMAD R5, R38, 0x40, R50 ;  /* 0x0000004026057824 */ /* 0x000fe400078e0232 */
[----:B------:R-:W1:Y:S02]  /*2390*/  LDC R77, c[0x0][0x3f4] ;  /* 0x0000fd00ff4d7b82 */ /* 0x000e640000000800 */
[----:B------:R-:W-:Y:S01]  /*23a0*/  IMAD.IADD R12, R0, 0x1, R5 ;  /* 0x00000001000c7824 */ /* 0x000fe200078e0205 */
[----:B------:R-:W-:-:S03]  /*23b0*/  ISETP.GE.AND P2, PT, R5, R40, PT ;  /* 0x000000280500720c */ /* 0x000fc60003f46270 */
[----:B------:R-:W-:Y:S01]  /*23c0*/  IMAD.MOV.U32 R8, RZ, RZ, R12 ;  /* 0x000000ffff087224 */ /* 0x000fe200078e000c */
[----:B------:R-:W-:Y:S02]  /*23d0*/  ISETP.GT.OR P2, PT, R50, 0x3f, P2 ;  /* 0x0000003f3200780c */ /* 0x000fe40001744670 */
[----:B0-----:R-:W-:-:S11]  /*23e0*/  ISETP.NE.AND P3, PT, R66, 0x1, PT ;  /* 0x000000014200780c */ /* 0x001fd60003f65270 */
        /* <DEDUP_REMOVED lines=36> */
[----:B------:R-:W-:Y:S02]  /*2630*/  IMAD R6, R67, UR4, RZ ;  /* 0x0000000443067c24 */ /* 0x000fe4000f8e02ff */
        /* <DEDUP_REMOVED lines=46> */
.L_x_4473:
[----:B------:R-:W-:Y:S05]  /*2920*/  BSYNC B1 ;  /* 0x0000000000017941 */ /* 0x000fea0003800000 */
.L_x_4472:
        /* <DEDUP_REMOVED lines=15> */
.L_x_4474:
[----:B------:R-:W-:Y:S01]  /*2a20*/  IMAD R64, R22, 0x8, R2 ;  /* 0x0000000816407824 */ /* 0x000fe200078e0202 */
[----:B------:R-:W-:Y:S01]  /*2a30*/  SHF.L.U32 R75, R186, 0x1f, RZ ;  /* 0x0000001fba4b7819 */ /* 0x000fe200000006ff */
[----:B------:R-:W-:Y:S03]  /*2a40*/  BSSY B1, `(.L_x_4475) ;  /* 0x0000003000017945 */ /* 0x000fe60003800000 */
[----:B------:R-:W0:Y:S02]  /*2a50*/  SYNCS.PHASECHK.TRANS64.TRYWAIT P5, [R64+URZ+0x38890], R75 ;  /* 0x0388904b400075a7 */ /* 0x000e2400080a017f */
[----:B0-----:R-:W-:Y:S05]  /*2a60*/  @!P5 BRA `(.L_x_4476) ;  /* 0x0000018800ecd947 */ /* 0x001fea0003800000 */
.L_x_4716:
[----:B------:R-:W-:Y:S05]  /*2a70*/  BSYNC B1 ;  /* 0x0000000000017941 */ /* 0x000fea0003800000 */
.L_x_4475:
[----:B------:R-:W-:-:S03]  /*2a80*/  UMOV UR4, 0xffffffff ;  /* 0xffffffff00047882 */ /* 0x000fc60000000000 */
[----:B------:R-:W-:Y:S05]  /*2a90*/  BRA.DIV UR4, `(.L_x_4477) ;  /* 0x0000018a04f47947 */ /* 0x000fea000b800000 */
[----:B------:R-:W1:Y:S04]  /*2aa0*/  SHFL.IDX PT, R70, R70, RZ, 0x1c1f ;  /* 0x001c1fff46467589 */ /* 0x000e6800000e0000 */
[----:B------:R2:W3:Y:S02]  /*2ab0*/  SHFL.IDX PT, R14, R71, RZ, 0x1c1f ;  /* 0x001c1fff470e7589 */ /* 0x0004e400000e0000 */
.L_x_4720:
        /* <DEDUP_REMOVED lines=51> */
.L_x_4482:
[----:B------:R-:W-:Y:S05]  /*2df0*/  BSYNC B2 ;  /* 0x0000000000027941 */ /* 0x000fea0003800000 */
.L_x_4481:
[----:B0-----:R4:W-:Y:S02]  /*2e00*/  ST.E.128 desc[UR40][R10.64], R4 ;  /* 0x000000040a007985 */ /* 0x0019e4000c101d28 */
.L_x_4480:
[----:B------:R-:W-:Y:S05]  /*2e10*/  BSYNC B1 ;  /* 0x0000000000017941 */ /* 0x000fea0003800000 */
.L_x_4479:
        /* <DEDUP_REMOVED lines=53> */
.L_x_4484:
[----:B------:R-:W-:Y:S05]  /*3170*/  BSYNC B1 ;  /* 0x0000000000017941 */ /* 0x000fea0003800000 */
.L_x_4483:
[----:B-1----:R1:W-:Y:S01]  /*3180*/  ST.E.128 desc[UR40][R10.64], R4 ;  /* 0x000000040a007985 */ /* 0x0023e2000c101d28 */
[----:B------:R-:W-:Y:S05]  /*3190*/  BRA `(.L_x_4478) ;  /* 0x0000000c00787947 */ /* 0x000fea0003800000 */
.L_x_4471:
        /* <DEDUP_REMOVED lines=13> */
[----:B------:R-:W-:-:S03]  /*3270*/  CS2R R4, SRZ ;  /* 0x0000000000047805 */ /* 0x000fc6000001ff00 */
[----:B------:R-:W-:Y:S01]  /*3280*/  @!P3 IMAD.IADD R11, R15, 0x1, R11 ;  /* 0x000000010f0bb824 */ /* 0x000fe200078e020b */
[----:B0-----:R-:W-:-:S04]  /*3290*/  @!P3 LEA R12, P5, R6, R12, 0x1 ;  /* 0x0000000c060cb211 */ /* 0x001fc800078a08ff */
[----:B------:R-:W-:Y:S02]  /*32a0*/  @!P3 LEA.HI.X R13, R6, R13, R7, 0x1, P5 ;  /* 0x0000000d060db211 */ /* 0x000fe400028f0c07 */
[----:B------:R-:W-:Y:S02]  /*32b0*/  CS2R R6, SRZ ;  /* 0x0000000000067805 */ /* 0x000fe4000001ff00 */
[C---:B-1----:R-:W-:Y:S02]  /*32c0*/  @!P3 LEA R8, P5, R10.reuse, R8, 0x1 ;  /* 0x000000080a08b211 */ /* 0x042fe400078a08ff */
[----:B------:R-:W-:Y:S02]  /*32d0*/  CS2R R30, SRZ ;  /* 0x00000000001e7805 */ /* 0x000fe4000001ff00 */
[----:B------:R-:W-:Y:S01]  /*32e0*/  CS2R R28, SRZ ;  /* 0x00000000001c7805 */ /* 0x000fe2000001ff00 */
[----:B------:R-:W2:Y:S01]  /*32f0*/  @!P3 LDG.E.128 R4, desc[UR40][R12.64] ;  /* 0x000000280c04b981 */ /* 0x000ea2000c1e1d00 */
[----:B------:R-:W-:-:S05]  /*3300*/  @!P3 LEA.HI.X R9, R10, R9, R11, 0x1, P5 ;  /* 0x000000090a09b211 */ /* 0x000fca00028f0c0b */
[----:B------:R-:W3:Y:S01]  /*3310*/  @!P3 LDG.E.128 R28, desc[UR40][R8.64] ;  /* 0x00000028081cb981 */ /* 0x000ee2000c1e1d00 */
[----:B------:R-:W-:Y:S02]  /*3320*/  ISETP.NE.AND P3, PT, R188, 0x3, PT ;  /* 0x00000003bc00780c */ /* 0x000fe40003f65270 */
[----:B------:R-:W-:Y:S01]  /*3330*/  ISETP.GE.AND P5, PT, R16, R77, PT ;  /* 0x0000004d1000720c */ /* 0x000fe20003fa6270 */
[----:B--2---:R-:W-:Y:S01]  /*3340*/  IMAD.MOV.U32 R10, RZ, RZ, R4 ;  /* 0x000000ffff0a7224 */ /* 0x004fe200078e0004 */
[----:B------:R-:W-:Y:S01]  /*3350*/  MOV R11, R5 ;  /* 0x00000005000b7202 */ /* 0x000fe20000000f00 */
[----:B------:R-:W-:Y:S02]  /*3360*/  IMAD.MOV.U32 R14, RZ, RZ, R6 ;  /* 0x000000ffff0e7224 */ /* 0x000fe400078e0006 */
[----:B------:R-:W-:Y:S01]  /*3370*/  IMAD.MOV.U32 R15, RZ, RZ, R7 ;  /* 0x000000ffff0f7224 */ /* 0x000fe200078e0007 */
[----:B------:R-:W-:Y:S01]  /*3380*/  PRMT R86, R10, 0x7610, R86 ;  /* 0x000076100a567816 */ /* 0x000fe20000000056 */
[----:B---3--:R-:W-:Y:S01]  /*3390*/  IMAD.MOV.U32 R8, RZ, RZ, R30 ;  /* 0x000000ffff087224 */ /* 0x008fe200078e001e */
[----:B------:R-:W-:Y:S01]  /*33a0*/  PRMT R74, R11, 0x7610, R74 ;  /* 0x000076100b4a7816 */ /* 0x000fe2000000004a */
[----:B------:R-:W-:Y:S01]  /*33b0*/  IMAD.MOV.U32 R9, RZ, RZ, R31 ;  /* 0x000000ffff097224 */ /* 0x000fe200078e001f */
[----:B------:R-:W-:Y:S01]  /*33c0*/  PRMT R87, R87, 0x5410, R14 ;  /* 0x0000541057577816 */ /* 0x000fe2000000000e */
[----:B------:R-:W-:Y:S01]  /*33d0*/  IMAD.MOV.U32 R10, RZ, RZ, R28 ;  /* 0x000000ffff0a7224 */ /* 0x000fe200078e001c */
[----:B------:R-:W-:Y:S01]  /*33e0*/  PRMT R81, R81, 0x5410, R15 ;  /* 0x0000541051517816 */ /* 0x000fe2000000000f */
[----:B------:R-:W-:Y:S01]  /*33f0*/  IMAD.MOV.U32 R11, RZ, RZ, R29 ;  /* 0x000000ffff0b7224 */ /* 0x000fe200078e001d */
[----:B------:R-:W-:-:S02]  /*3400*/  PRMT R86, R86, 0x5410, R8 ;  /* 0x0000541056567816 */ /* 0x000fc40000000008 */
[----:B------:R-:W-:Y:S02]  /*3410*/  PRMT R81, R9, 0x7610, R81 ;  /* 0x0000761009517816 */ /* 0x000fe40000000051 */
[----:B------:R-:W-:Y:S02]  /*3420*/  PRMT R87, R10, 0x7610, R87 ;  /* 0x000076100a577816 */ /* 0x000fe40000000057 */
[----:B------:R-:W-:Y:S01]  /*3430*/  PRMT R74, R74, 0x5410, R11 ;  /* 0x000054104a4a7816 */ /* 0x000fe2000000000b */
[----:B------:R-:W-:Y:S06]  /*3440*/  @!P3 BRA `(.L_x_4485) ;  /* 0x000000000004b947 */ /* 0x000fec0003800000 */
[----:B------:R-:W-:Y:S01]  /*3450*/  BPT.TRAP 0x1 ;  /* 0x000000040000795c */ /* 0x000fe20000300000 */
.L_x_4485:
[----:B------:R-:W-:Y:S01]  /*3460*/  IMAD R64, R22, 0x8, R2 ;  /* 0x0000000816407824 */ /* 0x000fe200078e0202 */
[----:B------:R-:W-:Y:S01]  /*3470*/  SHF.L.U32 R75, R186, 0x1f, RZ ;  /* 0x0000001fba4b7819 */ /* 0x000fe200000006ff */
[----:B------:R-:W-:Y:S03]  /*3480*/  BSSY B1, `(.L_x_4486) ;  /* 0x0000003000017945 */ /* 0x000fe60003800000 */
[----:B------:R-:W0:Y:S02]  /*3490*/  SYNCS.PHASECHK.TRANS64.TRYWAIT P6, [R64+URZ+0x38890], R75 ;  /* 0x0388904b400075a7 */ /* 0x000e2400080c017f */
[----:B0-----:R-:W-:Y:S05]  /*34a0*/  @!P6 BRA `(.L_x_4487) ;  /* 0x0000018000b8e947 */ /* 0x001fea0003800000 */
.L_x_4721:
[----:B------:R-:W-:Y:S05]  /*34b0*/  BSYNC B1 ;  /* 0x0000000000017941 */ /* 0x000fea0003800000 */
.L_x_4486:
[----:B------:R-:W-:-:S03]  /*34c0*/  UMOV UR4, 0xffffffff ;  /* 0xffffffff00047882 */ /* 0x000fc60000000000 */
[----:B------:R-:W-:Y:S05]  /*34d0*/  BRA.DIV UR4, `(.L_x_4488) ;  /* 0x0000018204c07947 */ /* 0x000fea000b800000 */
[----:B------:R-:W1:Y:S04]  /*34e0*/  SHFL.IDX PT, R70, R70, RZ, 0x1c1f ;  /* 0x001c1fff46467589 */ /* 0x000e6800000e0000 */
[----:B------:R-:W2:Y:S02]  /*34f0*/  SHFL.IDX PT, R71, R71, RZ, 0x1c1f ;  /* 0x001c1fff47477589 */ /* 0x000ea400000e0000 */
.L_x_4725:
        /* <DEDUP_REMOVED lines=10> */
[----:B------:R-:W-:-:S04]  /*35a0*/  SHF.R.S32.HI R8, RZ, 0x4, R9 ;  /* 0x00000004ff087819 */ /* 0x000fc80000011409 */
[----:B------:R-:W-:-:S05]  /*35b0*/  LEA.HI.SX32 R8, R3, R8, 0x1d ;  /* 0x0000000803087211 */ /* 0x000fca00078feaff */
[----:B------:R-:W-:-:S05]  /*35c0*/  IMAD.SHL.U32 R77, R8, 0x8, RZ ;  /* 0x00000008084d7824 */ /* 0x000fca00078e00ff */
[----:B------:R-:W-:-:S04]  /*35d0*/  LOP3.LUT R8, R44, 0x38, R77, 0xf8, !PT ;  /* 0x000000382c087812 */ /* 0x000fc800078ef84d */
[----:B------:R-:W-:-:S05]  /*35e0*/  LOP3.LUT R9, R8, R47, RZ, 0x3c, !PT ;  /* 0x0000002f08097212 */ /* 0x000fca00078e3cff */
[----:B------:R-:W-:Y:S02]  /*35f0*/  IMAD R8, R220, 0x200, R9 ;  /* 0x00000200dc087824 */ /* 0x000fe400078e0209 */
[----:B------:R-:W-:Y:S02]  /*3600*/  IMAD.IADD R9, R62, 0x1, R73 ;  /* 0x000000013e097824 */ /* 0x000fe400078e0249 */
[----:B------:R-:W-:Y:S02]  /*3610*/  IMAD.IADD R73, R73, 0x1, R8 ;  /* 0x0000000149497824 */ /* 0x000fe400078e0208 */
[--C-:B------:R-:W-:Y:S02]  /*3620*/  IMAD R9, R9, 0x2, R2.reuse ;  /* 0x0000000209097824 */ /* 0x100fe400078e0202 */
[----:B------:R-:W-:-:S04]  /*3630*/  IMAD R73, R73, 0x2, R2 ;  /* 0x0000000249497824 */ /* 0x000fc800078e0202 */
[----:B------:R-:W1:Y:S04]  /*3640*/  LDS.128 R8, [R9+0x22400] ;  /* 0x0224000009087984 */ /* 0x000e680000000c00 */
        /* <DEDUP_REMOVED lines=84> */
.L_x_4490:
[----:B------:R-:W-:Y:S05]  /*3b90*/  BSYNC B1 ;  /* 0x0000000000017941 */ /* 0x000fea0003800000 */
.L_x_4489:
[----:B-1----:R1:W-:Y:S01]  /*3ba0*/  ST.E.128 desc[UR40][R58.64], R8 ;  /* 0x000000083a007985 */ /* 0x0023e2000c101d28 */
[----:B------:R-:W-:Y:S01]  /*3bb0*/  ISETP.GE.AND P4, PT, R77, R72, PT ;  /* 0x000000484d00720c */ /* 0x000fe20003f86270 */
[----:B------:R-:W-:Y:S01]  /*3bc0*/  IMAD.MOV.U32 R4, RZ, RZ, R71 ;  /* 0x000000ffff047224 */ /* 0x000fe200078e0047 */
[----:B------:R-:W-:-:S11]  /*3bd0*/  MOV R5, R70 ;  /* 0x0000004600057202 */ /* 0x000fd60000000f00 */
[----:B------:R-:W-:Y:S05]  /*3be0*/  @P4 BRA `(.L_x_4478) ;  /* 0x0000000000e44947 */ /* 0x000fea0003800000 */
[----:B------:R-:W-:-:S05]  /*3bf0*/  IMAD.WIDE R4, R77, 0x2, R4 ;  /* 0x000000024d047825 */ /* 0x000fca00078e0204 */
[----:B---3--:R3:W-:Y:S01]  /*3c00*/  ST.E.128 desc[UR40][R4.64], R12 ;  /* 0x0000000c04007985 */ /* 0x0087e2000c101d28 */
[----:B------:R-:W-:Y:S05]  /*3c10*/  BRA `(.L_x_4478) ;  /* 0x0000000000d87947 */ /* 0x000fea0003800000 */
.L_x_4470:
[----:B------:R-:W-:-:S13]  /*3c20*/  ISETP.NE.AND P3, PT, R188, 0x3, PT ;  /* 0x00000003bc00780c */ /* 0x000fda0003f65270 */
[----:B------:R-:W-:Y:S05]  /*3c30*/  @!P3 BRA `(.L_x_4491) ;  /* 0x000000000004b947 */ /* 0x000fea0003800000 */
[----:B------:R-:W-:Y:S01]  /*3c40*/  BPT.TRAP 0x1 ;  /* 0x000000040000795c */ /* 0x000fe20000300000 */
.L_x_4491:
[----:B------:R-:W-:Y:S01]  /*3c50*/  IMAD R64, R22, 0x8, R2 ;  /* 0x0000000816407824 */ /* 0x000fe200078e0202 */
[----:B------:R-:W-:Y:S01]  /*3c60*/  SHF.L.U32 R75, R186, 0x1f, RZ ;  /* 0x0000001fba4b7819 */ /* 0x000fe200000006ff */
[----:B------:R-:W-:Y:S01]  /*3c70*/  BSSY B1, `(.L_x_4492) ;  /* 0x0000004000017945 */ /* 0x000fe20003800000 */
[----:B------:R-:W-:Y:S02]  /*3c80*/  SHF.R.S32.HI R68, RZ, 0x1f, R66 ;  /* 0x0000001fff447819 */ /* 0x000fe40000011442 */
[----:B------:R-:W1:Y:S02]  /*3c90*/  SYNCS.PHASECHK.TRANS64.TRYWAIT P4, [R64+URZ+0x38890], R75 ;  /* 0x0388904b400075a7 */ /* 0x000e64000808017f */
[----:B-1----:R-:W-:Y:S05]  /*3ca0*/  @!P4 BRA `(.L_x_4493) ;  /* 0x0000017c0018c947 */ /* 0x002fea0003800000 */
.L_x_4726:
[----:B------:R-:W-:Y:S05]  /*3cb0*/  BSYNC B1 ;  /* 0x0000000000017941 */ /* 0x000fea0003800000 */
.L_x_4492:
        /* <DEDUP_REMOVED lines=24> */
[----:B------:R0:W2:Y:S04]  /*3e40*/  SHFL.IDX PT, R10, R13, RZ, 0x1c1f ;  /* 0x001c1fff0d0a7589 */ /* 0x0000a800000e0000 */
[----:B------:R0:W3:Y:S02]  /*3e50*/  SHFL.IDX PT, R14, R6, RZ, 0x1c1f ;  /* 0x001c1fff060e7589 */ /* 0x0000e400000e0000 */
.L_x_4730:
        /* <DEDUP_REMOVED lines=18> */
.L_x_4478:
[----:B------:R-:W-:Y:S05]  /*3f80*/  BSYNC B0 ;  /* 0x0000000000007941 */ /* 0x000fea0003800000 */
.L_x_4469:
        /* <DEDUP_REMOVED lines=17> */
.L_x_4496:
[----:B------:R-:W-:Y:S05]  /*40a0*/  BSYNC B0 ;  /* 0x0000000000007941 */ /* 0x000fea0003800000 */
.L_x_4495:
[----:B------:R-:W1:Y:S01]  /*40b0*/  SYNCS.PHASECHK.TRANS64.TRYWAIT P3, [R64+URZ+0x388b0], R75 ;  /* 0x0388b04b400075a7 */ /* 0x000e62000806017f */
[----:B------:R-:W-:Y:S04]  /*40c0*/  BSSY B0, `(.L_x_4497) ;  /* 0x0000002000007945 */ /* 0x000fe80003800000 */
[----:B-1----:R-:W-:Y:S05]  /*40d0*/  @!P3 BRA `(.L_x_4498) ;  /* 0x000001780064b947 */ /* 0x002fea0003800000 */
.L_x_4731:
[----:B------:R-:W-:Y:S05]  /*40e0*/  BSYNC B0 ;  /* 0x0000000000007941 */ /* 0x000fea0003800000 */
.L_x_4497:
        /* <DEDUP_REMOVED lines=23> */
[----:B------:R-:W3:Y:S01]  /*4260*/  LDL R29, [R1] ;  /* 0x00000000011d7983 */ /* 0x000ee20000100800 */
[----:B------:R-:W-:-:S03]  /*4270*/  ULDC UR4, c[0x0][0x320] ;  /* 0x0000c80000047ab9 */ /* 0x000fc60000000800 */
[----:B------:R-:W4:Y:S01]  /*4280*/  LDL R28, [R1+0x4] ;  /* 0x00000400011c7983 */ /* 0x000f220000100800 */
[----:B------:R-:W-:Y:S01]  /*4290*/  ISETP.GE.AND P5, PT, R16, UR4, PT ;  /* 0x0000000410007c0c */ /* 0x000fe2000bfa6270 */
[----:B------:R-:W-:Y:S02]  /*42a0*/  IMAD R9, R22, 0x8000, R52 ;  /* 0x0000800016097824 */ /* 0x000fe400078e0234 */
[----:B------:R-:W5:Y:S02]  /*42b0*/  LDL R15, [R1+0x8] ;  /* 0x00000800010f7983 */ /* 0x000f640000100800 */
[C---:B------:R-:W-:Y:S01]  /*42c0*/  IMAD R12, R9.reuse, 0x2, R2 ;  /* 0x00000002090c7824 */ /* 0x040fe200078e0202 */
[----:B------:R-:W-:Y:S01]  /*42d0*/  LOP3.LUT P3, RZ, R190, 0x4, RZ, 0xc0, !PT ;  /* 0x00000004beff7812 */ /* 0x000fe2000786c0ff */
[----:B------:R-:W5:Y:S04]  /*42e0*/  LDL R14, [R1+0xc] ;  /* 0x00000c00010e7983 */ /* 0x000f680000100800 */
[----:B------:R-:W5:Y:S04]  /*42f0*/  LDL R58, [R1+0x10] ;  /* 0x00001000013a7983 */ /* 0x000f680000100800 */
[----:B------:R-:W1:Y:S01]  /*4300*/  @!P5 LDS.128 R4, [R12+0x400] ;  /* 0x000400000c04d984 */ /* 0x000e620000000c00 */
[----:B------:R-:W-:-:S03]  /*4310*/  VIADD R13, R9, 0x20 ;  /* 0x00000020090d7836 */ /* 0x000fc60000000000 */
[----:B------:R-:W-:Y:S01]  /*4320*/  @P3 VIADD R13, R9, 0xffffffe0 ;  /* 0xffffffe0090d3836 */ /* 0x000fe20000000000 */
[C---:B0-----:R-:W-:Y:S01]  /*4330*/  @!P5 LEA R8, P3, R16.reuse, R11, 0x1 ;  /* 0x0000000b1008d211 */ /* 0x041fe200078608ff */
[----:B------:R-:W5:Y:S02]  /*4340*/  LDL R31, [R1+0x14] ;  /* 0x00001400011f7983 */ /* 0x000f640000100800 */
[----:B------:R-:W-:Y:S01]  /*4350*/  IMAD R13, R13, 0x2, R2 ;  /* 0x000000020d0d7824 */ /* 0x000fe200078e0202 */
[----:B--2---:R-:W-:Y:S01]  /*4360*/  @!P5 LEA.HI.X R9, R16, R10, R17, 0x1, P3 ;  /* 0x0000000a1009d211 */ /* 0x004fe200018f0c11 */
[----:B------:R-:W2:Y:S01]  /*4370*/  LDL R30, [R1+0x18] ;  /* 0x00001800011e7983 */ /* 0x000ea20000100800 */
        /* <DEDUP_REMOVED lines=24> */
[----:B---3--:R-:W-:Y:S02]  /*4500*/  @!P3 IMAD.X R9, R10, 0x1, R29, P5 ;  /* 0x000000010a09b824 */ /* 0x008fe400028e061d */
[----:B------:R-:W3:Y:S01]  /*4510*/  LDL R29, [R1+0x1c] ;  /* 0x00001c00011d7983 */ /* 0x000ee20000100800 */
[----:B------:R-:W-:-:S03]  /*4520*/  ISETP.GE.AND P5, PT, R210, UR4, PT ;  /* 0x00000004d2007c0c */ /* 0x000fc6000bfa6270 */
[----:B-1----:R0:W-:Y:S10]  /*4530*/  @!P3 ST.E.128 desc[UR40][R8.64], R4 ;  /* 0x000000040800b985 */ /* 0x0021f4000c101d28 */
[----:B------:R-:W1:Y:S01]  /*4540*/  @!P5 LDS.128 R4, [R12+0x6400] ;  /* 0x006400000c04d984 */ /* 0x000e620000000c00 */
[----:B0-----:R-:W-:-:S05]  /*4550*/  @!P5 LEA R8, P3, R210, R11, 0x1 ;  /* 0x0000000bd208d211 */ /* 0x001fca00078608ff */
[----:B----4-:R-:W-:Y:S02]  /*4560*/  @!P5 IMAD.X R9, R10, 0x1, R28, P3 ;  /* 0x000000010a09d824 */ /* 0x010fe400018e061c */
[----:B------:R-:W4:Y:S01]  /*4570*/  LDL R28, [R1+0x20] ;  /* 0x00002000011c7983 */ /* 0x000f220000100800 */
[----:B------:R-:W-:-:S03]  /*4580*/  ISETP.GE.AND P3, PT, R209, UR4, PT ;  /* 0x00000004d1007c0c */ /* 0x000fc6000bf66270 */
[----:B-1----:R0:W-:Y:S10]  /*4590*/  @!P5 ST.E.128 desc[UR40][R8.64], R4 ;  /* 0x000000040800d985 */ /* 0x0021f4000c101d28 */
[----:B------:R-:W1:Y:S01]  /*45a0*/  @!P3 LDS.128 R4, [R13+0x6400] ;  /* 0x006400000d04b984 */ /* 0x000e620000000c00 */
[----:B0-----:R-:W-:-:S05]  /*45b0*/  @!P3 LEA R8, P5, R209, R11, 0x1 ;  /* 0x0000000bd108b211 */ /* 0x001fca00078a08ff */
[----:B-----5:R-:W-:Y:S02]  /*45c0*/  @!P3 IMAD.X R9, R10, 0x1, R15, P5 ;  /* 0x000000010a09b824 */ /* 0x020fe400028e060f */
[----:B------:R-:W5:Y:S01]  /*45d0*/  LDL R15, [R1+0x24] ;  /* 0x00002400010f7983 */ /* 0x000f620000100800 */
[----:B------:R-:W-:-:S03]  /*45e0*/  ISETP.GE.AND P5, PT, R208, UR4, PT ;  /* 0x00000004d0007c0c */ /* 0x000fc6000bfa6270 */
[----:B-1----:R0:W-:Y:S10]  /*45f0*/  @!P3 ST.E.128 desc[UR40][R8.64], R4 ;  /* 0x000000040800b985 */ /* 0x0021f4000c101d28 */
[----:B------:R-:W1:Y:S01]  /*4600*/  @!P5 LDS.128 R4, [R12+0x8400] ;  /* 0x008400000c04d984 */ /* 0x000e620000000c00 */
[----:B0-----:R-:W-:-:S05]  /*4610*/  @!P5 LEA R8, P3, R208, R11, 0x1 ;  /* 0x0000000bd008d211 */ /* 0x001fca00078608ff */
[----:B------:R-:W-:Y:S02]  /*4620*/  @!P5 IMAD.X R9, R10, 0x1, R14, P3 ;  /* 0x000000010a09d824 */ /* 0x000fe400018e060e */
[----:B------:R-:W5:Y:S01]  /*4630*/  LDL R14, [R1+0x28] ;  /* 0x00002800010e7983 */ /* 0x000f620000100800 */
        /* <DEDUP_REMOVED lines=14> */
[----:B--2---:R-:W-:Y:S01]  /*4720*/  @!P3 IMAD.X R9, R10, 0x1, R30, P5 ;  /* 0x000000010a09b824 */ /* 0x004fe200028e061e */
        /* <DEDUP_REMOVED lines=19> */
[----:B------:R-:W-:-:S05]  /*4860*/  @!P3 IMAD.X R9, R10, 0x1, R14, P5 ;  /* 0x000000010a09b824 */ /* 0x000fca00028e060e */
[----:B-1----:R3:W-:Y:S03]  /*4870*/  @!P3 ST.E.128 desc[UR40][R8.64], R4 ;  /* 0x000000040800b985 */ /* 0x0027e6000c101d28 */
.L_x_4500:
[----:B------:R-:W-:Y:S05]  /*4880*/  BSYNC B0 ;  /* 0x0000000000007941 */ /* 0x000fea0003800000 */
.L_x_4499:
[----:B------:R-:W-:Y:S01]  /*4890*/  @!PT LDS RZ, [RZ] ;  /* 0x00000000fffff984 */ /* 0x000fe20000000800 */
[----:B------:R-:W-:Y:S01]  /*48a0*/  @!PT LDS RZ, [RZ] ;  /* 0x00000000fffff984 */ /* 0x000fe20000000800 */
[----:B------:R-:W-:Y:S01]  /*48b0*/  @!PT LDS RZ, [RZ] ;  /* 0x00000000fffff984 */ /* 0x000fe20000000800 */
[----:B------:R-:W-:Y:S01]  /*48c0*/  @!PT LDS RZ, [RZ] ;  /* 0x00000000fffff984 */ /* 0x000fe20000000800 */
[----:B------:R4:W-:Y:S06]  /*48d0*/  MEMBAR.ALL.CTA ;  /* 0x0000000000007992 */ /* 0x0009ec0000008000 */
[----:B----4-:R-:W4:Y:S01]  /*48e0*/  FENCE.VIEW.ASYNC.S ;  /* 0x00000000000073c6 */ /* 0x010f220000000000 */
[----:B-1----:R-:W-:Y:S01]  /*48f0*/  @!P4 VIADD R64, R64, 0x388c0 ;  /* 0x000388c04040c836 */ /* 0x002fe20000000000 */
[----:B----4-:R1:W-:Y:S04]  /*4900*/  BAR.SYNC.DEFER_BLOCKING R49, 0x80 ;  /* 0x000200310000751d */ /* 0x0103e80000010000 */
[----:B------:R-:W-:Y:S01]  /*4910*/  @!P4 PRMT R64, RZ, 0x654, R64 ;  /* 0x00000654ff40c816 */ /* 0x000fe20000000040 */
[----:B------:R-:W-:Y:S01]  /*4920*/  VIADD R22, R22, 0x1 ;  /* 0x0000000116167836 */ /* 0x000fe20000000000 */
[----:B------:R-:W-:-:S02]  /*4930*/  PLOP3.LUT P3, PT, PT, PT, PT, 0x8, 0x0 ;  /* 0x000000000000781c */ /* 0x000fc40003f6e170 */
[----:B------:R1:W-:Y:S02]  /*4940*/  @!P4 SYNCS.ARRIVE.TRANS64.RED.A1T0 RZ, [R64+URZ], RZ ;  /* 0x000000ff40ffc9a7 */ /* 0x0003e4000810043f */
[----:B------:R-:W-:-:S04]  /*4950*/  ISETP.NE.AND P4, PT, R22, 0x2, PT ;  /* 0x000000021600780c */ /* 0x000fc80003f85270 */
[----:B---3--:R-:W-:Y:S02]  /*4960*/  SEL R5, RZ, 0x1, P4 ;  /* 0x00000001ff057807 */ /* 0x008fe40002000000 */
[----:B------:R-:W-:Y:S02]  /*4970*/  SEL R22, R22, RZ, P4 ;  /* 0x000000ff16167207 */ /* 0x000fe40002000000 */
[----:B------:R-:W-:Y:S01]  /*4980*/  LOP3.LUT R186, R186, R5, RZ, 0x3c, !PT ;  /* 0x00000005baba7212 */ /* 0x000fe200078e3cff */
[----:B-1----:R-:W-:Y:S06]  /*4990*/  @P2 BRA `(.L_x_4501) ;  /* 0xffffffd8006c2947 */ /* 0x002fec000383ffff */
.L_x_4464:
[----:B------:R-:W3:Y:S01]  /*49a0*/  LDL R4, [R1+0x60] ;  /* 0x0000600001047983 */ /* 0x000ee20000100800 */
[----:B------:R-:W-:Y:S01]  /*49b0*/  BSSY B0, `(.L_x_4502) ;  /* 0x0000046000007945 */ /* 0x000fe20003800000 */
        /* <DEDUP_REMOVED lines=30> */
[----:B------:R-:W-:-:S02]  /*4ba0*/  MOV R96, RZ ;  /* 0x000000ff00607202 */ /* 0x000fc40000000f00 */
        /* <DEDUP_REMOVED lines=8> */
[----:B------:R-:W-:Y:S01]  /*4c30*/  CS2R R80, SRZ ;  /* 0x0000000000507805 */ /* 0x000fe2000001ff00 */
[----:B------:R-:W-:Y:S01]  /*4c40*/  IMAD.MOV.U32 R33, RZ, RZ, RZ ;  /* 0x000000ffff217224 */ /* 0x000fe200078e00ff */
        /* <DEDUP_REMOVED lines=28> */
.L_x_4503:
[----:B------:R-:W-:Y:S05]  /*4e10*/  BSYNC B0 ;  /* 0x0000000000007941 */ /* 0x000fea0003800000 */
.L_x_4502:
[----:B------:R-:W-:Y:S01]  /*4e20*/  BSSY B7, `(.L_x_4504) ;  /* 0x0000b54000077945 */ /* 0x000fe20003800000 */
[----:B--2---:R-:W-:Y:S01]  /*4e30*/  IMAD.MOV.U32 R10, RZ, RZ, RZ ;  /* 0x000000ffff0a7224 */ /* 0x004fe200078e00ff */
[----:B------:R-:W-:Y:S01]  /*4e40*/  CS2R R8, SRZ ;  /* 0x0000000000087805 */ /* 0x000fe2000001ff00 */
[----:B------:R-:W-:Y:S01]  /*4e50*/  IMAD.MOV.U32 R36, RZ, RZ, RZ ;  /* 0x000000ffff247224 */ /* 0x000fe200078e00ff */
[----:B------:R-:W-:Y:S01]  /*4e60*/  CS2R R6, SRZ ;  /* 0x0000000000067805 */ /* 0x000fe2000001ff00 */
[----:B------:R-:W-:Y:S01]  /*4e70*/  IMAD.MOV.U32 R35, RZ, RZ, RZ ;  /* 0x000000ffff237224 */ /* 0x000fe200078e00ff */
[----:B------:R-:W-:Y:S01]  /*4e80*/  MOV R154, RZ ;  /* 0x000000ff009a7202 */ /* 0x000fe20000000f00 */
[----:B------:R-:W-:Y:S01]  /*4e90*/  IMAD.MOV.U32 R32, RZ, RZ, RZ ;  /* 0x000000ffff207224 */ /* 0x000fe200078e00ff */
[----:B------:R-:W-:Y:S01]  /*4ea0*/  CS2R R4, SRZ ;  /* 0x0000000000047805 */ /* 0x000fe2000001ff00 */
[----:B------:R-:W-:Y:S02]  /*4eb0*/  IMAD.MOV.U32 R31, RZ, RZ, RZ ;  /* 0x000000ffff1f7224 */ /* 0x000fe400078e00ff */
[----:B------:R-:W-:-:S02]  /*4ec0*/  IMAD.MOV.U32 R152, RZ, RZ, RZ ;  /* 0x000000ffff987224 */ /* 0x000fc400078e00ff */
[----:B------:R-:W-:Y:S01]  /*4ed0*/  IMAD.MOV.U32 R0, RZ, RZ, RZ ;  /* 0x000000ffff007224 */ /* 0x000fe200078e00ff */
[----:B------:R-:W-:Y:S06]  /*4ee0*/  @!P0 BRA `(.L_x_4505) ;  /* 0x0000001800688947 */ /* 0x000fec0003800000 */
[----:B------:R-:W-:Y:S02]  /*4ef0*/  ISETP.GE.AND P1, PT, R170, 0x1, PT ;  /* 0x00000001aa00780c */ /* 0x000fe40003f26270 */
[----:B------:R-:W-:-:S11]  /*4f00*/  PLOP3.LUT P0, PT, PT, PT, PT, 0x80, 0x0 ;  /* 0x000000000000781c */ /* 0x000fd60003f0f070 */
[----:B------:R-:W-:Y:S05]  /*4f10*/  @!P1 BRA `(.L_x_4506) ;  /* 0x000000b400109947 */ /* 0x000fea0003800000 */
[----:B------:R-:W0:Y:S01]  /*4f20*/  S2R R20, SR_TID.X ;  /* 0x0000000000147919 */ /* 0x000e220000002100 */
[----:B------:R-:W-:Y:S01]  /*4f30*/  IMAD.MOV.U32 R5, RZ, RZ, 0x40000040 ;  /* 0x40000040ff057424 */ /* 0x000fe200078e00ff */
[----:B------:R-:W-:Y:S01]  /*4f40*/  BAR.SYNC.DEFER_BLOCKING 0xe, 0x100 ;  /* 0x0384000000007b1d */ /* 0x000fe20000010000 */
[----:B------:R-:W-:-:S03]  /*4f50*/  IMAD.MOV.U32 R7, RZ, RZ, 0x40000040 ;  /* 0x40000040ff077424 */ /* 0x000fc600078e00ff */
[----:B------:R-:W-:Y:S01]  /*4f60*/  R2UR UR5, R5 ;  /* 0x00000000050572ca */ /* 0x000fe200000e0000 */
[----:B------:R-:W-:Y:S01]  /*4f70*/  IMAD.MOV.U32 R11, RZ, RZ, 0x40000040 ;  /* 0x40000040ff0b7424 */ /* 0x000fe200078e00ff */
[----:B------:R-:W-:Y:S01]  /*4f80*/  ISETP.NE.AND P2, PT, R188, 0x3, PT ;  /* 0x00000003bc00780c */ /* 0x000fe20003f45270 */
[----:B------:R-:W-:Y:S01]  /*4f90*/  IMAD.MOV.U32 R9, RZ, RZ, 0x40000040 ;  /* 0x40000040ff097424 */ /* 0x000fe200078e00ff */
[----:B------:R-:W-:Y:S01]  /*4fa0*/  R2UR UR7, R7 ;  /* 0x00000000070772ca */ /* 0x000fe200000e0000 */
[----:B------:R-:W-:Y:S01]  /*4fb0*/  IMAD.MOV.U32 R7, RZ, RZ, 0x40000040 ;  /* 0x40000040ff077424 */ /* 0x000fe200078e00ff */
[----:B------:R-:W-:Y:S01]  /*4fc0*/  R2UR UR15, R11 ;  /* 0x000000000b0f72ca */ /* 0x000fe200000e0000 */
[----:B------:R-:W-:Y:S01]  /*4fd0*/  IMAD.MOV.U32 R11, RZ, RZ, 0x40000040 ;  /* 0x40000040ff0b7424 */ /* 0x000fe200078e00ff */
[----:B------:R-:W-:Y:S01]  /*4fe0*/  R2UR UR11, R9 ;  /* 0x00000000090b72ca */ /* 0x000fe200000e0000 */
[----:B------:R-:W-:-:S03]  /*4ff0*/  IMAD.MOV.U32 R9, RZ, RZ, 0x40000040 ;  /* 0x40000040ff097424 */ /* 0x000fc600078e00ff */
[----:B------:R-:W-:Y:S02]  /*5000*/  R2UR UR9, R11 ;  /* 0x000000000b0972ca */ /* 0x000fe400000e0000 */
[----:B------:R-:W-:Y:S01]  /*5010*/  R2UR UR13, R9 ;  /* 0x00000000090d72ca */ /* 0x000fe200000e0000 */
[----:B-----5:R-:W-:Y:S01]  /*5020*/  WARPGROUP.ARRIVE ;  /* 0x00000000000079c5 */ /* 0x020fe20000000000 */
[----:B0-----:R-:W-:-:S05]  /*5030*/  VIADD R20, R20, 0xffffff80 ;  /* 0xffffff8014147836 */ /* 0x001fca0000000000 */
[----:B------:R-:W-:-:S04]  /*5040*/  SHF.R.S32.HI R3, RZ, 0x1f, R20 ;  /* 0x0000001fff037819 */ /* 0x000fc80000011414 */
[----:B------:R-:W-:-:S04]  /*5050*/  LEA.HI R3, R3, R20, RZ, 0x7 ;  /* 0x0000001403037211 */ /* 0x000fc800078f38ff */
[----:B------:R-:W-:-:S05]  /*5060*/  SHF.R.S32.HI R3, RZ, 0x7, R3 ;  /* 0x00000007ff037819 */ /* 0x000fca0000011403 */
[----:B------:R-:W0:Y:S02]  /*5070*/  SHFL.IDX PT, R0, R3, RZ, 0x1f ;  /* 0x00001fff03007589 */ /* 0x000e2400000e0000 */
[----:B0-----:R-:W-:-:S04]  /*5080*/  LEA.HI R3, R0, R0, RZ, 0x1 ;  /* 0x0000000000037211 */ /* 0x001fc800078f08ff */
[----:B------:R-:W-:-:S05]  /*5090*/  LOP3.LUT R3, R3, 0x1fffe, RZ, 0xc0, !PT ;  /* 0x0001fffe03037812 */ /* 0x000fca00078ec0ff */
[----:B------:R-:W-:Y:S02]  /*50a0*/  IMAD.IADD R3, R0, 0x1, -R3 ;  /* 0x0000000100037824 */ /* 0x000fe400078e0a03 */
[----:B------:R-:W-:Y:S02]  /*50b0*/  VIADD R0, R2, 0x36400 ;  /* 0x0003640002007836 */ /* 0x000fe40000000000 */
[----:B------:R-:W-:-:S03]  /*50c0*/  IMAD R3, R3, 0x8000, R2 ;  /* 0x0000800003037824 */ /* 0x000fc600078e0202 */
[----:B------:R-:W-:Y:S01]  /*50d0*/  SHF.R.U32.HI R4, RZ, 0x4, R0 ;  /* 0x00000004ff047819 */ /* 0x000fe20000011600 */
[----:B------:R-:W-:-:S03]  /*50e0*/  VIADD R3, R3, 0x400 ;  /* 0x0000040003037836 */ /* 0x000fc60000000000 */
[----:B------:R-:W-:Y:S02]  /*50f0*/  LOP3.LUT R4, R4, 0x3fff, RZ, 0xc0, !PT ;  /* 0x00003fff04047812 */ /* 0x000fe400078ec0ff */
[----:B------:R-:W-:Y:S02]  /*5100*/  SHF.R.U32.HI R3, RZ, 0x4, R3 ;  /* 0x00000004ff037819 */ /* 0x000fe40000011603 */
[----:B------:R-:W-:Y:S02]  /*5110*/  LOP3.LUT R4, R4, 0x10000, RZ, 0xfc, !PT ;  /* 0x0001000004047812 */ /* 0x000fe400078efcff */
[----:B------:R-:W-:Y:S02]  /*5120*/  LOP3.LUT R0, R3, 0x3fff, RZ, 0xc0, !PT ;  /* 0x00003fff03007812 */ /* 0x000fe400078ec0ff */
[----:B------:R-:W-:Y:S02]  /*5130*/  R2UR UR4, R4 ;  /* 0x00000000040472ca */ /* 0x000fe400000e0000 */
[----:B------:R-:W-:-:S05]  /*5140*/  LOP3.LUT R0, R0, 0x2000000, RZ, 0xfc, !PT ;  /* 0x0200000000007812 */ /* 0x000fca00078efcff */
[----:B------:R-:W-:-:S04]  /*5150*/  IMAD R6, R18, 0x1000, R0 ;  /* 0x0000100012067824 */ /* 0x000fc800078e0200 */
[C---:B------:R-:W-:Y:S01]  /*5160*/  VIADD R10, R6.reuse, 0x100 ;  /* 0x00000100060a7836 */ /* 0x040fe20000000000 */
[C---:B------:R-:W-:Y:S01]  /*5170*/  R2UR UR6, R6.reuse ;  /* 0x00000000060672ca */ /* 0x040fe200000e0000 */
[C---:B------:R-:W-:Y:S02]  /*5180*/  VIADD R8, R6.reuse, 0x80 ;  /* 0x0000008006087836 */ /* 0x040fe40000000000 */
[----:B------:R-:W-:Y:S01]  /*5190*/  VIADD R6, R6, 0x180 ;  /* 0x0000018006067836 */ /* 0x000fe20000000000 */
[----:B------:R-:W-:Y:S01]  /*51a0*/  R2UR UR14, R10 ;  /* 0x000000000a0e72ca */ /* 0x000fe200000e0000 */
[----:B------:R-:W-:Y:S01]  /*51b0*/  VIADD R10, R4, 0x2 ;  /* 0x00000002040a7836 */ /* 0x000fe20000000000 */
[----:B------:R-:W-:Y:S02]  /*51c0*/  R2UR UR10, R8 ;  /* 0x00000000080a72ca */ /* 0x000fe400000e0000 */
[----:B------:R-:W-:Y:S02]  /*51d0*/  IADD3 R8, R4, 0x4, RZ ;  /* 0x0000000404087810 */ /* 0x000fe40007ffe0ff */
[----:B------:R-:W-:-:S02]  /*51e0*/  R2UR UR8, R10 ;  /* 0x000000000a0872ca */ /* 0x000fc400000e0000 */
[----:B------:R-:W-:Y:S01]  /*51f0*/  R2UR UR12, R8 ;  /* 0x00000000080c72ca */ /* 0x000fe200000e0000 */
[----:B------:R-:W-:Y:S01]  /*5200*/  HGMMA.64x256x16.F32 R24, gdesc[UR4].tnspB, RZ, !UPT, gsb0 ;  /* 0x43e00000041879f0 */ /* 0x000fe2000c0008ff */
[----:B------:R-:W-:Y:S01]  /*5210*/  R2UR UR6, R6 ;  /* 0x00000000060672ca */ /* 0x000fe200000e0000 */
[----:B------:R-:W-:Y:S01]  /*5220*/  VIADD R6, R4, 0x6 ;  /* 0x0000000604067836 */ /* 0x000fe20000000000 */
[----:B------:R-:W-:Y:S01]  /*5230*/  R2UR UR7, R7 ;  /* 0x00000000070772ca */ /* 0x000fe200000e0000 */
[----:B------:R-:W-:-:S03]  /*5240*/  IMAD.MOV.U32 R7, RZ, RZ, 0x40000040 ;  /* 0x40000040ff077424 */ /* 0x000fc600078e00ff */
[----:B------:R-:W-:Y:S02]  /*5250*/  R2UR UR4, R6 ;  /* 0x00000000060472ca */ /* 0x000fe400000e0000 */
[----:B------:R-:W-:Y:S01]  /*5260*/  R2UR UR5, R7 ;  /* 0x00000000070572ca */ /* 0x000fe200000e0000 */
        /* <DEDUP_REMOVED lines=16> */
.L_x_4507:
[----:B------:R-:W-:Y:S01]  /*5370*/  IMAD R3, R18, 0x8, R2 ;  /* 0x0000000812037824 */ /* 0x000fe200078e0202 */
[----:B------:R-:W-:Y:S01]  /*5380*/  ISETP.GE.AND P0, PT, R170, 0x41, PT ;  /* 0x00000041aa00780c */ /* 0x000fe20003f06270 */
[----:B------:R-:W-:Y:S02]  /*5390*/  BSSY B0, `(.L_x_4508) ;  /* 0x00000c2000007945 */ /* 0x000fe40003800000 */
[----:B------:R-:W-:-:S05]  /*53a0*/  VIADD R3, R3, 0x38860 ;  /* 0x0003886003037836 */ /* 0x000fca0000000000 */
[----:B------:R-:W-:-:S04]  /*53b0*/  PRMT R3, R189, 0x654, R3 ;  /* 0x00000654bd037816 */ /* 0x000fc80000000003 */
[----:B------:R0:W-:Y:S01]  /*53c0*/  SYNCS.ARRIVE.TRANS64.RED.A1T0 RZ, [R3+URZ], RZ ;  /* 0x000000ff03ff79a7 */ /* 0x0001e2000810043f */
[----:B------:R-:W-:Y:S05]  /*53d0*/  @!P0 BRA `(.L_x_4509) ;  /* 0x0000000800f48947 */ /* 0x000fea0003800000 */
[----:B------:R-:W-:-:S07]  /*53e0*/  VIADD R171, R171, 0xfffffffe ;  /* 0xfffffffeabab7836 */ /* 0x000fce0000000000 */
.L_x_4511:
[----:B------:R-:W-:Y:S01]  /*53f0*/  BAR.SYNC.DEFER_BLOCKING 0xe, 0x100 ;  /* 0x0384000000007b1d */ /* 0x000fe20000010000 */
[----:B01----:R-:W-:Y:S01]  /*5400*/  IMAD R3, R18, 0x40, R194 ;  /* 0x0000004012037824 */ /* 0x003fe200078e02c2 */
[----:B------:R-:W-:Y:S01]  /*5410*/  R2UR UR4, R4 ;  /* 0x00000000040472ca */ /* 0x000fe200000e0000 */
[----:B------:R-:W-:Y:S01]  /*5420*/  VIADD R18, R18, 0x1 ;  /* 0x0000000112127836 */ /* 0x000fe20000000000 */
[----:B------:R-:W-:Y:S01]  /*5430*/  R2UR UR5, R5 ;  /* 0x00000000050572ca */ /* 0x000fe200000e0000 */
[----:B------:R-:W-:Y:S02]  /*5440*/  IMAD R3, R3, 0x4, R2 ;  /* 0x0000000403037824 */ /* 0x000fe400078e0202 */
[----:B------:R-:W-:Y:S01]  /*5450*/  IMAD.MOV.U32 R13, RZ, RZ, 0x40000040 ;  /* 0x40000040ff0d7424 */ /* 0x000fe200078e00ff */
[----:B------:R-:W-:Y:S01]  /*5460*/  ISETP.NE.AND P0, PT, R18, 0x2, PT ;  /* 0x000000021200780c */ /* 0x000fe20003f05270 */
[----:B------:R-:W-:-:S03]  /*5470*/  IMAD.MOV.U32 R15, RZ, RZ, 0x40000040 ;  /* 0x40000040ff0f7424 */ /* 0x000fc600078e00ff */
[----:B------:R-:W-:Y:S02]  /*5480*/  SEL R18, R18, RZ, P0 ;  /* 0x000000ff12127207 */ /* 0x000fe40000000000 */
[----:B------:R-:W-:Y:S01]  /*5490*/  R2UR UR7, R13 ;  /* 0x000000000d0772ca */ /* 0x000fe200000e0000 */
[----:B------:R-:W-:Y:S01]  /*54a0*/  IMAD.MOV.U32 R13, RZ, RZ, 0x40000040 ;  /* 0x40000040ff0d7424 */ /* 0x000fe200078e00ff */
        /* <DEDUP_REMOVED lines=66> */
[----:B------:R-:W-:-:S02]  /*58d0*/  IMAD R12, R18, 0x1000, R0 ;  /* 0x00001000120c7824 */ /* 0x000fc400078e0200 */
[-C--:B-1----:R-:W-:Y:S01]  /*58e0*/  FMUL.FTZ R26, R26, R3.reuse ;  /* 0x000000031a1a7220 */ /* 0x082fe20000410000 */
[-C--:B------:R-:W-:Y:S01]  /*58f0*/  FMUL.FTZ R27, R27, R3.reuse ;  /* 0x000000031b1b7220 */ /* 0x080fe20000410000 */
[-C--:B------:R-:W-:Y:S01]  /*5900*/  FMUL.FTZ R30, R30, R3.reuse ;  /* 0x000000031e1e7220 */ /* 0x080fe20000410000 */
[-C--:B------:R-:W-:Y:S01]  /*5910*/  FMUL.FTZ R31, R31, R3.reuse ;  /* 0x000000031f1f7220 */ /* 0x080fe20000410000 */
[----:B------:R-:W-:Y:S01]  /*5920*/  R2UR UR6, R12 ;  /* 0x000000000c0672ca */ /* 0x000fe200000e0000 */
        /* <DEDUP_REMOVED lines=60> */
[----:B------:R-:W-:Y:S01]  /*5cf0*/  VIADD R14, R12, 0x80 ;  /* 0x000000800c0e7836 */ /* 0x000fe20000000000 */
[----:B------:R-:W-:Y:S01]  /*5d00*/  MOV R3, R171 ;  /* 0x000000ab00037202 */ /* 0x000fe20000000f00 */
[----:B------:R-:W-:-:S03]  /*5d10*/  VIADD R171, R171, 0xffffffff ;  /* 0xffffffffabab7836 */ /* 0x000fc60000000000 */
[----:B------:R-:W-:Y:S01]  /*5d20*/  WARPGROUP.ARRIVE ;  /* 0x00000000000079c5 */ /* 0x000fe20000000000 */
[----:B------:R-:W-:Y:S02]  /*5d30*/  ISETP.GT.AND P1, PT, R3, RZ, PT ;  /* 0x000000ff0300720c */ /* 0x000fe40003f24270 */
[----:B------:R-:W-:-:S03]  /*5d40*/  SEL R3, RZ, 0x1, P0 ;  /* 0x00000001ff037807 */ /* 0x000fc60000000000 */
[----:B------:R-:W-:Y:S01]  /*5d50*/  HGMMA.64x256x16.F32 R24, gdesc[UR4].tnspB, R24, gsb0 ;  /* 0x43e00000041879f0 */ /* 0x000fe20008000818 */
[----:B------:R-:W-:Y:S01]  /*5d60*/  R2UR UR6, R14 ;  /* 0x000000000e0672ca */ /* 0x000fe200000e0000 */
[----:B------:R-:W-:Y:S01]  /*5d70*/  VIADD R14, R12, 0x100 ;  /* 0x000001000c0e7836 */ /* 0x000fe20000000000 */
[----:B------:R-:W-:Y:S01]  /*5d80*/  R2UR UR7, R15 ;  /* 0x000000000f0772ca */ /* 0x000fe200000e0000 */
[----:B------:R-:W-:Y:S01]  /*5d90*/  IMAD.MOV.U32 R15, RZ, RZ, 0x40000040 ;  /* 0x40000040ff0f7424 */ /* 0x000fe200078e00ff */
[----:B------:R-:W-:Y:S01]  /*5da0*/  R2UR UR4, R10 ;  /* 0x000000000a0472ca */ /* 0x000fe200000e0000 */
[----:B------:R-:W-:Y:S01]  /*5db0*/  VIADD R12, R12, 0x180 ;  /* 0x000001800c0c7836 */ /* 0x000fe20000000000 */
[----:B------:R-:W-:Y:S02]  /*5dc0*/  R2UR UR5, R11 ;  /* 0x000000000b0572ca */ /* 0x000fe400000e0000 */
[----:B------:R-:W-:Y:S01]  /*5dd0*/  LOP3.LUT R23, R23, R3, RZ, 0x3c, !PT ;  /* 0x0000000317177212 */ /* 0x000fe200078e3cff */
[----:B------:R-:W-:-:S02]  /*5de0*/  WARPGROUP.DEPBAR.LE gsb0, 0x0 ;  /* 0x00008000000079c5 */ /* 0x000fc40000010000 */
[----:B------:R-:W-:-:S15]  /*5df0*/  WARPGROUP.ARRIVE ;  /* 0x00000000000079c5 */ /* 0x000fde0000000000 */
[----:B------:R-:W-:-:S01]  /*5e00*/  NOP ;  /* 0x0000000000007918 */ /* 0x000fc20000000000 */
[----:B------:R-:W-:Y:S01]  /*5e10*/  HGMMA.64x256x16.F32 R24, gdesc[UR4].tnspB, R24, gsb0 ;  /* 0x43e00000041879f0 */ /* 0x000fe20008000818 */
[----:B------:R-:W-:Y:S02]  /*5e20*/  R2UR UR6, R14 ;  /* 0x000000000e0672ca */ /* 0x000fe400000e0000 */
[----:B------:R-:W-:Y:S02]  /*5e30*/  R2UR UR7, R15 ;  /* 0x000000000f0772ca */ /* 0x000fe400000e0000 */
[----:B------:R-:W-:Y:S02]  /*5e40*/  R2UR UR4, R8 ;  /* 0x00000000080472ca */ /* 0x000fe400000e0000 */
[----:B------:R-:W-:Y:S01]  /*5e50*/  R2UR UR5, R9 ;  /* 0x00000000090572ca */ /* 0x000fe200000e0000 */
[----:B------:R-:W-:Y:S02]  /*5e60*/  WARPGROUP.DEPBAR.LE gsb0, 0x0 ;  /* 0x00008000000079c5 */ /* 0x000fe40000010000 */
[----:B------:R-:W-:-:S15]  /*5e70*/  WARPGROUP.ARRIVE ;  /* 0x00000000000079c5 */ /* 0x000fde0000000000 */
[----:B------:R-:W-:-:S03]  /*5e80*/  NOP ;  /* 0x0000000000007918 */ /* 0x000fc60000000000 */
        /* <DEDUP_REMOVED lines=8> */
[----:B------:R-:W-:Y:S03]  /*5f10*/  HGMMA.64x256x16.F32 R24, gdesc[UR4].tnspB, R24, gsb0 ;  /* 0x43e00000041879f0 */ /* 0x000fe60008000818 */
[----:B------:R-:W-:Y:S02]  /*5f20*/  WARPGROUP.DEPBAR.LE gsb0, 0x0 ;  /* 0x00008000000079c5 */ /* 0x000fe40000010000 */
[----:B------:R-:W-:Y:S06]  /*5f30*/  BAR.ARV 0xf, 0x100 ;  /* 0x03c4000000007b1d */ /* 0x000fec0000002000 */
[----:B------:R-:W-:Y:S05]  /*5f40*/  @!P2 BRA `(.L_x_4510) ;  /* 0x000000000004a947 */ /* 0x000fea0003800000 */
[----:B------:R-:W-:Y:S01]  /*5f50*/  BPT.TRAP 0x1 ;  /* 0x000000040000795c */ /* 0x000fe20000300000 */
.L_x_4510:
[----:B------:R-:W-:-:S04]  /*5f60*/  IMAD R3, R18, 0x8, R2 ;  /* 0x0000000812037824 */ /* 0x000fc800078e0202 */
[----:B------:R-:W-:-:S05]  /*5f70*/  VIADD R3, R3, 0x38860 ;  /* 0x0003886003037836 */ /* 0x000fca0000000000 */
[----:B------:R-:W-:-:S04]  /*5f80*/  PRMT R3, R189, 0x654, R3 ;  /* 0x00000654bd037816 */ /* 0x000fc80000000003 */
[----:B------:R1:W-:Y:S01]  /*5f90*/  SYNCS.ARRIVE.TRANS64.RED.A1T0 RZ, [R3+URZ], RZ ;  /* 0x000000ff03ff79a7 */ /* 0x0003e2000810043f */
[----:B------:R-:W-:Y:S05]  /*5fa0*/  @P1 BRA `(.L_x_4511) ;  /* 0xfffffff400101947 */ /* 0x000fea000383ffff */
.L_x_4509:
[----:B------:R-:W-:Y:S05]  /*5fb0*/  BSYNC B0 ;  /* 0x0000000000007941 */ /* 0x000fea0003800000 */
.L_x_4508:
[----:B------:R-:W-:Y:S01]  /*5fc0*/  BAR.SYNC.DEFER_BLOCKING 0xe, 0x100 ;  /* 0x0384000000007b1d */ /* 0x000fe20000010000 */
[C---:B01----:R-:W-:Y:S01]  /*5fd0*/  IMAD R3, R18.reuse, 0x40, R194 ;  /* 0x0000004012037824 */ /* 0x043fe200078e02c2 */
[----:B------:R-:W-:Y:S01]  /*5fe0*/  PLOP3.LUT P0, PT, PT, PT, PT, 0x8, 0x0 ;  /* 0x000000000000781c */ /* 0x000fe20003f0e170 */
[----:B------:R-:W-:Y:S02]  /*5ff0*/  VIADD R18, R18, 0x1 ;  /* 0x0000000112127836 */ /* 0x000fe40000000000 */
[----:B------:R-:W-:-:S03]  /*6000*/  IMAD R3, R3, 0x4, R2 ;  /* 0x0000000403037824 */ /* 0x000fc600078e0202 */
[----:B------:R-:W-:-:S04]  /*6010*/  ISETP.NE.AND P1, PT, R18, 0x2, PT ;  /* 0x000000021200780c */ /* 0x000fc80003f25270 */
[----:B------:R-:W-:Y:S01]  /*6020*/  SEL R18, R18, RZ, P1 ;  /* 0x000000ff12127207 */ /* 0x000fe20000800000 */
        /* <DEDUP_REMOVED lines=130> */
[----:B------:R-:W-:-:S04]  /*6850*/  SEL R2, RZ, 0x1, P1 ;  /* 0x00000001ff027807 */ /* 0x000fc80000800000 */
[----:B------:R-:W-:Y:S01]  /*6860*/  LOP3.LUT R23, R23, R2, RZ, 0x3c, !PT ;  /* 0x0000000217177212 */ /* 0x000fe200078e3cff */
[----:B------:R-:W-:Y:S06]  /*6870*/  BAR.ARV 0xf, 0x100 ;  /* 0x03c4000000007b1d */ /* 0x000fec0000002000 */
[----:B------:R-:W-:Y:S05]  /*6880*/  BRA `(.L_x_4506) ;  /* 0x0000009800b47947 */ /* 0x000fea0003800000 */
.L_x_4505:
        /* <DEDUP_REMOVED lines=15> */
[----:B------:R-:W-:Y:S01]  /*6980*/  LOP3.LUT P0, RZ, R0, 0x3ff, RZ, 0xc0, !PT ;  /* 0x000003ff00ff7812 */ /* 0x000fe2000780c0ff */
[----:B------:R-:W-:-:S05]  /*6990*/  VIADD R3, R3, 0x400 ;  /* 0x0000040003037836 */ /* 0x000fca0000000000 */
[----:B------:R-:W-:-:S04]  /*69a0*/  SHF.R.U32.HI R3, RZ, 0x4, R3 ;  /* 0x00000004ff037819 */ /* 0x000fc80000011603 */
[----:B------:R-:W-:-:S03]  /*69b0*/  LOP3.LUT R217, R3, 0x3fff, RZ, 0xc0, !PT ;  /* 0x00003fff03d97812 */ /* 0x000fc600078ec0ff */
        /* <DEDUP_REMOVED lines=17> */
.L_x_4513:
[----:B------:R-:W-:Y:S05]  /*6ad0*/  BSYNC B6 ;  /* 0x0000000000067941 */ /* 0x000fea0003800000 */
.L_x_4512:
        /* <DEDUP_REMOVED lines=13> */
.L_x_4517:
[----:B-1----:R1:W2:Y:S02]  /*6bb0*/  SYNCS.PHASECHK.TRANS64.TRYWAIT P0, [R2+URZ+0x38800], R3 ;  /* 0x03880003020075a7 */ /* 0x0022a4000800017f */
[----:B--2---:R-:W-:Y:S05]  /*6bc0*/  @!P0 NANOSLEEP.SYNCS 0x989680 ;  /* 0x009896800000895d */ /* 0x004fea0003900000 */
[----:B------:R-:W2:Y:S02]  /*6bd0*/  @!P0 SYNCS.PHASECHK.TRANS64 P0, [R2+URZ+0x38800], R3 ;  /* 0x03880003020085a7 */ /* 0x000ea4000800007f */
[----:B--2---:R-:W-:Y:S05]  /*6be0*/  @!P0 BRA `(.L_x_4517) ;  /* 0xfffffffc00f08947 */ /* 0x004fea000383ffff */
.L_x_4516:
[----:B------:R-:W-:Y:S05]  /*6bf0*/  BSYNC B0 ;  /* 0x0000000000007941 */ /* 0x000fea0003800000 */
.L_x_4515:
[----:B------:R-:W-:Y:S05]  /*6c00*/  BRA `(.L_x_4518) ;  /* 0x0000002000b07947 */ /* 0x000fea0003800000 */
.L_x_4514:
        /* <DEDUP_REMOVED lines=16> */
[----:B------:R-:W-:Y:S01]  /*6d10*/  LEA R28, P2, R6, UR6, 0x1 ;  /* 0x00000006061c7c11 */ /* 0x000fe2000f8408ff */
[----:B------:R-:W-:-:S03]  /*6d20*/  IMAD.IADD R29, R29, 0x1, R7 ;  /* 0x000000011d1d7824 */ /* 0x000fc600078e0207 */
        /* <DEDUP_REMOVED lines=19> */
.L_x_4520:
[----:B------:R-:W-:Y:S05]  /*6e60*/  BSYNC B6 ;  /* 0x0000000000067941 */ /* 0x000fea0003800000 */
.L_x_4519:
        /* <DEDUP_REMOVED lines=11> */
.L_x_4737:
[----:B------:R-:W5:Y:S01]  /*6f20*/  LDL R9, [R1+0x48] ;  /* 0x0000480001097983 */ /* 0x000f620000100800 */
[----:B------:R-:W-:Y:S01]  /*6f30*/  ULDC UR4, c[0x0][0x448] ;  /* 0x0001120000047ab9 */ /* 0x000fe20000000800 */
[----:B------:R-:W-:Y:S01]  /*6f40*/  IMAD.SHL.U32 R6, R190, 0x40, RZ ;  /* 0x00000040be067824 */ /* 0x000fe200078e00ff */
[----:B------:R-:W-:Y:S01]  /*6f50*/  BSSY B1, `(.L_x_4524) ;  /* 0x0000024000017945 */ /* 0x000fe20003800000 */
[----:B------:R-:W-:Y:S01]  /*6f60*/  IMAD R20, R24, UR4, RZ ;  /* 0x0000000418147c24 */ /* 0x000fe2000f8e02ff */
[----:B------:R-:W-:Y:S02]  /*6f70*/  CS2R R10, SRZ ;  /* 0x00000000000a7805 */ /* 0x000fe4000001ff00 */
[----:B------:R-:W-:Y:S02]  /*6f80*/  CS2R R12, SRZ ;  /* 0x00000000000c7805 */ /* 0x000fe4000001ff00 */
[----:B------:R-:W-:Y:S02]  /*6f90*/  LOP3.LUT R7, R6, 0x1c0, RZ, 0xc0, !PT ;  /* 0x000001c006077812 */ /* 0x000fe400078ec0ff */
[----:B------:R-:W-:Y:S01]  /*6fa0*/  ISETP.GE.AND P0, PT, R4, R20, PT ;  /* 0x000000140400720c */ /* 0x000fe20003f06270 */
[----:B------:R-:W-:Y:S01]  /*6fb0*/  IMAD R20, R25, -0x40, R20 ;  /* 0xffffffc019147824 */ /* 0x000fe200078e0214 */
[----:B------:R-:W-:-:S02]  /*6fc0*/  LOP3.LUT R8, R7, 0x18, R16, 0xf8, !PT ;  /* 0x0000001807087812 */ /* 0x000fc400078ef810 */
[----:B------:R-:W-:-:S04]  /*6fd0*/  SHF.R.U32.HI R7, RZ, 0x3, R7 ;  /* 0x00000003ff077819 */ /* 0x000fc80000011607 */
[----:B0-----:R-:W-:Y:S02]  /*6fe0*/  LOP3.LUT R29, R8, R7, RZ, 0x3c, !PT ;  /* 0x00000007081d7212 */ /* 0x001fe400078e3cff */
[----:B-----5:R-:W-:-:S04]  /*6ff0*/  LEA.HI R6, R9, R9, RZ, 0x1 ;  /* 0x0000000909067211 */ /* 0x020fc800078f08ff */
[----:B------:R-:W-:Y:S02]  /*7000*/  LOP3.LUT R21, R6, 0xfffffffe, RZ, 0xc0, !PT ;  /* 0xfffffffe06157812 */ /* 0x000fe400078ec0ff */
[----:B------:R-:W-:Y:S02]  /*7010*/  CS2R R6, SRZ ;  /* 0x0000000000067805 */ /* 0x000fe4000001ff00 */
[----:B------:R-:W-:Y:S02]  /*7020*/  IADD3 R21, R9, -R21, RZ ;  /* 0x8000001509157210 */ /* 0x000fe40007ffe0ff */
        /* <DEDUP_REMOVED lines=8> */
[----:B-1----:R-:W-:Y:S02]  /*70b0*/  IMAD.MOV.U32 R7, RZ, RZ, R3 ;  /* 0x000000ffff077224 */ /* 0x002fe400078e0003 */
[----:B---3--:R-:W-:Y:S01]  /*70c0*/  IMAD.MOV.U32 R15, RZ, RZ, R5 ;  /* 0x000000ffff0f7224 */ /* 0x008fe200078e0005 */
        /* <DEDUP_REMOVED lines=12> */
.L_x_4525:
[----:B------:R-:W-:Y:S05]  /*7190*/  BSYNC B1 ;  /* 0x0000000000017941 */ /* 0x000fea0003800000 */
.L_x_4524:
[----:B0--3--:R-:W-:Y:S01]  /*71a0*/  SHF.L.U32 R5, R21, 0x1f, RZ ;  /* 0x0000001f15057819 */ /* 0x009fe200000006ff */
[----:B-1----:R-:W-:Y:S01]  /*71b0*/  IMAD R3, R220, 0x200, R29 ;  /* 0x00000200dc037824 */ /* 0x002fe200078e021d */
[----:B------:R-:W-:Y:S01]  /*71c0*/  LOP3.LUT P1, RZ, R190, 0x4, RZ, 0xc0, !PT ;  /* 0x00000004beff7812 */ /* 0x000fe2000782c0ff */
[----:B----45:R-:W-:Y:S01]  /*71d0*/  IMAD.MOV.U32 R14, RZ, RZ, R12 ;  /* 0x000000ffff0e7224 */ /* 0x030fe200078e000c */
[----:B------:R-:W0:Y:S01]  /*71e0*/  SYNCS.PHASECHK.TRANS64.TRYWAIT P0, [R2+URZ+0x38800], R5 ;  /* 0x03880005020075a7 */ /* 0x000e22000800017f */
[----:B------:R-:W-:Y:S01]  /*71f0*/  IMAD R3, R3, 0x2, R2 ;  /* 0x0000000203037824 */ /* 0x000fe200078e0202 */
[----:B------:R-:W-:Y:S01]  /*7200*/  SHF.R.U64 R33, R12, 0x10, R13 ;  /* 0x000000100c217819 */ /* 0x000fe2000000120d */
[----:B------:R-:W-:Y:S01]  /*7210*/  IMAD.MOV.U32 R30, RZ, RZ, R10 ;  /* 0x000000ffff1e7224 */ /* 0x000fe200078e000a */
[----:B------:R-:W-:Y:S01]  /*7220*/  SHF.R.U64 R34, R10, 0x10, R11 ;  /* 0x000000100a227819 */ /* 0x000fe2000000120b */
[----:B------:R-:W-:Y:S01]  /*7230*/  IMAD.MOV.U32 R15, RZ, RZ, R13 ;  /* 0x000000ffff0f7224 */ /* 0x000fe200078e000d */
[----:B------:R-:W-:Y:S01]  /*7240*/  SHF.R.U64 R35, R8, 0x10, R9 ;  /* 0x0000001008237819 */ /* 0x000fe20000001209 */
[----:B------:R-:W-:Y:S01]  /*7250*/  IMAD.MOV.U32 R12, RZ, RZ, R11 ;  /* 0x000000ffff0c7224 */ /* 0x000fe200078e000b */
[----:B------:R-:W-:Y:S01]  /*7260*/  SHF.R.U32.HI R13, RZ, 0x10, R13 ;  /* 0x00000010ff0d7819 */ /* 0x000fe2000001160d */
[----:B------:R-:W-:Y:S01]  /*7270*/  IMAD.MOV.U32 R32, RZ, RZ, R8 ;  /* 0x000000ffff207224 */ /* 0x000fe200078e0008 */
[----:B------:R-:W-:Y:S01]  /*7280*/  SHF.R.U32.HI R11, RZ, 0x10, R11 ;  /* 0x00000010ff0b7819 */ /* 0x000fe2000001160b */
[--C-:B------:R-:W-:Y:S01]  /*7290*/  IMAD.MOV.U32 R10, RZ, RZ, R9.reuse ;  /* 0x000000ffff0a7224 */ /* 0x100fe200078e0009 */
[----:B------:R-:W-:Y:S01]  /*72a0*/  SHF.R.U32.HI R9, RZ, 0x10, R9 ;  /* 0x00000010ff097819 */ /* 0x000fe20000011609 */
[----:B------:R-:W-:Y:S01]  /*72b0*/  IMAD.MOV.U32 R31, RZ, RZ, R6 ;  /* 0x000000ffff1f7224 */ /* 0x000fe200078e0006 */
[----:B------:R-:W-:Y:S01]  /*72c0*/  MOV R8, R7 ;  /* 0x0000000700087202 */ /* 0x000fe20000000f00 */
[C---:B------:R-:W-:Y:S01]  /*72d0*/  VIADD R4, R3.reuse, 0x20400 ;  /* 0x0002040003047836 */ /* 0x040fe20000000000 */
[----:B------:R-:W-:Y:S01]  /*72e0*/  VIMNMX R28, R20, 0x40, PT ;  /* 0x00000040141c7848 */ /* 0x000fe20003fe0100 */
[----:B------:R-:W-:Y:S01]  /*72f0*/  BSSY B1, `(.L_x_4526) ;  /* 0x000000e000017945 */ /* 0x000fe20003800000 */
[----:B--2---:R-:W-:Y:S01]  /*7300*/  VIADD R0, R3, 0x20440 ;  /* 0x0002044003007836 */ /* 0x004fe20000000000 */
[--C-:B------:R-:W-:Y:S01]  /*7310*/  SHF.R.U64 R36, R6, 0x10, R7.reuse ;  /* 0x0000001006247819 */ /* 0x100fe20000001207 */
[----:B------:R-:W-:Y:S01]  /*7320*/  @P1 VIADD R0, R4, 0xffffffc0 ;  /* 0xffffffc004001836 */ /* 0x000fe20000000000 */
[----:B------:R-:W-:-:S02]  /*7330*/  SHF.R.U32.HI R6, RZ, 0x10, R7 ;  /* 0x00000010ff067819 */ /* 0x000fc40000011607 */
        /* <DEDUP_REMOVED lines=9> */
.L_x_4738:
[----:B------:R-:W-:Y:S05]  /*73d0*/  BSYNC B1 ;  /* 0x0000000000017941 */ /* 0x000fea0003800000 */
.L_x_4526:
        /* <DEDUP_REMOVED lines=46> */
.L_x_4531:
[----:B------:R-:W-:Y:S05]  /*76c0*/  BSYNC B2 ;  /* 0x0000000000027941 */ /* 0x000fea0003800000 */
.L_x_4530:
        /* <DEDUP_REMOVED lines=39> */
.L_x_4529:
[----:B------:R-:W-:Y:S05]  /*7940*/  BSYNC B1 ;  /* 0x0000000000017941 */ /* 0x000fea0003800000 */
.L_x_4528:
        /* <DEDUP_REMOVED lines=32> */
[----:B------:R-:W-:Y:S02]  /*7b50*/  HADD2.F32 R29, -RZ, R35.H1_H1 ;  /* 0x30000023ff1d7230 */ /* 0x000fe40000004100 */
[----:B------:R-:W-:Y:S01]  /*7b60*/  FMUL.FTZ R9, R24, R6 ;  /* 0x0000000618097220 */ /* 0x000fe20000410000 */
[----:B------:R-:W-:-:S02]  /*7b70*/  HADD2.F32 R25, -RZ, R33.H1_H1 ;  /* 0x30000021ff197230 */ /* 0x000fc40000004100 */
[----:B------:R-:W-:Y:S01]  /*7b80*/  FMUL.FTZ R13, R20, R6 ;  /* 0x00000006140d7220 */ /* 0x000fe20000410000 */
[----:B------:R-:W-:Y:S01]  /*7b90*/  F2FP.F16.F32.PACK_AB R5, R8, R5 ;  /* 0x000000050805723e */ /* 0x000fe200000000ff */
[-C--:B------:R-:W-:Y:S01]  /*7ba0*/  FMUL.FTZ R12, R29, R7.reuse ;  /* 0x000000071d0c7220 */ /* 0x080fe20000410000 */
[-C--:B------:R-:W-:Y:S01]  /*7bb0*/  FFMA.FTZ R6, R20, R10.reuse, -R9 ;  /* 0x0000000a14067223 */ /* 0x080fe20000010809 */
[C---:B------:R-:W-:Y:S01]  /*7bc0*/  FMUL.FTZ R14, R25.reuse, R7 ;  /* 0x00000007190e7220 */ /* 0x040fe20000410000 */
[----:B------:R-:W-:Y:S01]  /*7bd0*/  FFMA.FTZ R13, R24, R10, R13 ;  /* 0x0000000a180d7223 */ /* 0x000fe2000001000d */
[-C--:B------:R-:W-:Y:S02]  /*7be0*/  FFMA.FTZ R7, R25, R11.reuse, -R12 ;  /* 0x0000000b19077223 */ /* 0x080fe4000001080c */
[----:B------:R-:W-:Y:S02]  /*7bf0*/  FFMA.FTZ R14, R29, R11, R14 ;  /* 0x0000000b1d0e7223 */ /* 0x000fe4000001000e */
[----:B------:R-:W-:-:S03]  /*7c00*/  F2FP.F16.F32.PACK_AB R6, R13, R6 ;  /* 0x000000060d06723e */ /* 0x000fc600000000ff */
[----:B------:R-:W-:-:S05]  /*7c10*/  F2FP.F16.F32.PACK_AB R7, R14, R7 ;  /* 0x000000070e07723e */ /* 0x000fca00000000ff */
[----:B------:R1:W-:Y:S02]  /*7c20*/  STS.128 [R3+0x21400], R4 ;  /* 0x0214000403007388 */ /* 0x0003e40000000c00 */
.L_x_4534:
[----:B------:R-:W-:Y:S05]  /*7c30*/  BSYNC B1 ;  /* 0x0000000000017941 */ /* 0x000fea0003800000 */
.L_x_4533:
[----:B------:R-:W-:Y:S05]  /*7c40*/  @P1 BRA `(.L_x_4532) ;  /* 0x00000010007c1947 */ /* 0x000fea0003800000 */
[----:B01----:R-:W0:Y:S01]  /*7c50*/  LDS.128 R4, [R0+0x1000] ;  /* 0x0010000000047984 */ /* 0x003e220000000c00 */
[--C-:B------:R-:W-:Y:S02]  /*7c60*/  HADD2.F32 R15, -RZ, R31.reuse.H0_H0 ;  /* 0x2000001fff0f7230 */ /* 0x100fe40000004100 */
        /* <DEDUP_REMOVED lines=37> */
.L_x_4522:
[----:B------:R-:W-:-:S03]  /*7ec0*/  UMOV UR4, 0xffffffff ;  /* 0xffffffff00047882 */ /* 0x000fc60000000000 */
[----:B------:R-:W-:Y:S05]  /*7ed0*/  BRA.DIV UR4, `(.L_x_4535) ;  /* 0x0000013e047c7947 */ /* 0x000fea000b800000 */
[----:B------:R0:W1:Y:S04]  /*7ee0*/  SHFL.IDX PT, R0, R27, RZ, 0x1c1f ;  /* 0x001c1fff1b007589 */ /* 0x00006800000e0000 */
[----:B------:R0:W2:Y:S04]  /*7ef0*/  SHFL.IDX PT, R3, R26, RZ, 0x1c1f ;  /* 0x001c1fff1a037589 */ /* 0x0000a800000e0000 */
[----:B------:R0:W3:Y:S04]  /*7f00*/  SHFL.IDX PT, R20, R29, RZ, 0x1c1f ;  /* 0x001c1fff1d147589 */ /* 0x0000e800000e0000 */
[----:B------:R0:W4:Y:S02]  /*7f10*/  SHFL.IDX PT, R14, R28, RZ, 0x1c1f ;  /* 0x001c1fff1c0e7589 */ /* 0x00012400000e0000 */
.L_x_4744:
        /* <DEDUP_REMOVED lines=21> */
[--C-:B-1----:R-:W-:Y:S02]  /*8070*/  IMAD.X R13, R0, 0x1, R5.reuse, P0 ;  /* 0x00000001000d7824 */ /* 0x102fe400000e0605 */
[----:B---3--:R-:W-:Y:S01]  /*8080*/  IMAD.X R15, R20, 0x1, R5, P1 ;  /* 0x00000001140f7824 */ /* 0x008fe200008e0605 */
[----:B------:R-:W-:Y:S01]  /*8090*/  CS2R R4, SRZ ;  /* 0x0000000000047805 */ /* 0x000fe2000001ff00 */
[----:B------:R-:W-:Y:S06]  /*80a0*/  @P2 BRA `(.L_x_4537) ;  /* 0x0000000000082947 */ /* 0x000fec0003800000 */
[----:B------:R1:W5:Y:S04]  /*80b0*/  LD.E.128 R4, desc[UR40][R12.64] ;  /* 0x000000280c047980 */ /* 0x000368000c101d00 */
[----:B------:R1:W5:Y:S02]  /*80c0*/  LD.E.128 R8, desc[UR40][R14.64] ;  /* 0x000000280e087980 */ /* 0x000364000c101d00 */
.L_x_4537:
[----:B------:R-:W-:Y:S05]  /*80d0*/  BSYNC B1 ;  /* 0x0000000000017941 */ /* 0x000fea0003800000 */
.L_x_4536:
        /* <DEDUP_REMOVED lines=8> */
[----:B------:R-:W-:Y:S01]  /*8160*/  SHF.R.U64 R43, R8, 0x10, R9 ;  /* 0x00000010082b7819 */ /* 0x000fe20000001209 */
[----:B------:R-:W-:Y:S01]  /*8170*/  IMAD.MOV.U32 R4, RZ, RZ, R7 ;  /* 0x000000ffff047224 */ /* 0x000fe200078e0007 */
[--C-:B------:R-:W-:Y:S01]  /*8180*/  SHF.R.U32.HI R8, RZ, 0x10, R9.reuse ;  /* 0x00000010ff087819 */ /* 0x100fe20000011609 */
[----:B------:R-:W-:Y:S01]  /*8190*/  IMAD.MOV.U32 R5, RZ, RZ, R9 ;  /* 0x000000ffff057224 */ /* 0x000fe200078e0009 */
[----:B------:R-:W-:Y:S01]  /*81a0*/  VIMNMX R24, R24, 0x40, PT ;  /* 0x0000004018187848 */ /* 0x000fe20003fe0100 */
[----:B------:R-:W-:Y:S01]  /*81b0*/  IMAD.MOV.U32 R6, RZ, RZ, R10 ;  /* 0x000000ffff067224 */ /* 0x000fe200078e000a */
[----:B------:R-:W-:Y:S01]  /*81c0*/  SHF.R.U32.HI R7, RZ, 0x10, R7 ;  /* 0x00000010ff077819 */ /* 0x000fe20000011607 */
[--C-:B------:R-:W-:Y:S01]  /*81d0*/  IMAD.MOV.U32 R41, RZ, RZ, R11.reuse ;  /* 0x000000ffff297224 */ /* 0x100fe200078e000b */
[----:B--2---:R-:W1:Y:S01]  /*81e0*/  LDC R3, c[0x0][0x3f4] ;  /* 0x0000fd00ff037b82 */ /* 0x004e620000000800 */
[----:B----4-:R-:W-:Y:S01]  /*81f0*/  VIADD R14, R187, 0x20 ;  /* 0x00000020bb0e7836 */ /* 0x010fe20000000000 */
[--C-:B------:R-:W-:Y:S01]  /*8200*/  SHF.R.U64 R44, R10, 0x10, R11.reuse ;  /* 0x000000100a2c7819 */ /* 0x100fe2000000120b */
[----:B------:R-:W-:Y:S01]  /*8210*/  BSSY B1, `(.L_x_4538) ;  /* 0x000000f000017945 */ /* 0x000fe20003800000 */
[----:B------:R-:W-:-:S02]  /*8220*/  SHF.R.U32.HI R9, RZ, 0x10, R11 ;  /* 0x00000010ff097819 */ /* 0x000fc4000001160b */
        /* <DEDUP_REMOVED lines=8> */
[C---:B-1----:R-:W-:Y:S01]  /*82b0*/  ISETP.GE.AND P0, PT, R16.reuse, R3, PT ;  /* 0x000000031000720c */ /* 0x042fe20003f06270 */
[----:B------:R-:W-:-:S03]  /*82c0*/  IMAD.IADD R3, R16, 0x1, R3 ;  /* 0x0000000110037824 */ /* 0x000fc600078e0203 */
[-C--:B------:R-:W-:Y:S02]  /*82d0*/  ISETP.GE.OR P2, PT, R187, R24.reuse, P0 ;  /* 0x00000018bb00720c */ /* 0x080fe40000746670 */
[----:B------:R-:W-:Y:S01]  /*82e0*/  ISETP.GE.OR P0, PT, R14, R24, P0 ;  /* 0x000000180e00720c */ /* 0x000fe20000706670 */
[----:B0-----:R-:W-:-:S12]  /*82f0*/  @!P1 BRA `(.L_x_4539) ;  /* 0x0000013800e49947 */ /* 0x001fd80003800000 */
.L_x_4745:
[----:B------:R-:W-:Y:S05]  /*8300*/  BSYNC B1 ;  /* 0x0000000000017941 */ /* 0x000fea0003800000 */
.L_x_4538:
[----:B------:R-:W-:Y:S01]  /*8310*/  BSSY B1, `(.L_x_4540) ;  /* 0x0000059000017945 */ /* 0x000fe20003800000 */
[----:B------:R-:W-:-:S03]  /*8320*/  LOP3.LUT R3, R3, 0x38, RZ, 0xc0, !PT ;  /* 0x0000003803037812 */ /* 0x000fc600078ec0ff */
[----:B------:R-:W-:Y:S05]  /*8330*/  @P2 BRA `(.L_x_4541) ;  /* 0x0000000400582947 */ /* 0x000fea0003800000 */
[----:B------:R-:W-:Y:S01]  /*8340*/  SHF.L.U32 R4, R190, 0x6, RZ ;  /* 0x00000006be047819 */ /* 0x000fe200000006ff */
[----:B------:R-:W-:Y:S02]  /*8350*/  HADD2.F32 R29, -RZ, R39.H0_H0 ;  /* 0x20000027ff1d7230 */ /* 0x000fe40000004100 */
[----:B------:R-:W-:Y:S01]  /*8360*/  HADD2.F32 R27, -RZ, R38.H0_H0 ;  /* 0x20000026ff1b7230 */ /* 0x000fe20000004100 */
[----:B------:R-:W-:Y:S01]  /*8370*/  LOP3.LUT R9, R4, 0x1c0, RZ, 0xc0, !PT ;  /* 0x000001c004097812 */ /* 0x000fe200078ec0ff */
[--C-:B------:R-:W-:Y:S02]  /*8380*/  HADD2.F32 R31, -RZ, R43.reuse.H0_H0 ;  /* 0x2000002bff1f7230 */ /* 0x100fe40000004100 */
[----:B------:R-:W-:Y:S01]  /*8390*/  HADD2.F32 R28, -RZ, R43.H1_H1 ;  /* 0x3000002bff1c7230 */ /* 0x000fe20000004100 */
[----:B------:R-:W-:Y:S02]  /*83a0*/  SHF.R.U32.HI R6, RZ, 0x3, R9 ;  /* 0x00000003ff067819 */ /* 0x000fe40000011609 */
[----:B------:R-:W-:-:S02]  /*83b0*/  LOP3.LUT R4, R9, 0x38, R16, 0xf8, !PT ;  /* 0x0000003809047812 */ /* 0x000fc400078ef810 */
[----:B------:R-:W-:Y:S02]  /*83c0*/  LOP3.LUT R9, R6, R3, R9, 0x1e, !PT ;  /* 0x0000000306097212 */ /* 0x000fe400078e1e09 */
[----:B------:R-:W-:-:S03]  /*83d0*/  LOP3.LUT R5, R4, R6, RZ, 0x3c, !PT ;  /* 0x0000000604057212 */ /* 0x000fc600078e3cff */
[C---:B------:R-:W-:Y:S02]  /*83e0*/  IMAD R9, R220.reuse, 0x200, R9 ;  /* 0x00000200dc097824 */ /* 0x040fe400078e0209 */
[----:B------:R-:W-:Y:S02]  /*83f0*/  IMAD R5, R220, 0x200, R5 ;  /* 0x00000200dc057824 */ /* 0x000fe400078e0205 */
[--C-:B------:R-:W-:Y:S02]  /*8400*/  IMAD R36, R9, 0x2, R2.reuse ;  /* 0x0000000209247824 */ /* 0x100fe400078e0202 */
[----:B------:R-:W-:-:S03]  /*8410*/  IMAD R34, R5, 0x2, R2 ;  /* 0x0000000205227824 */ /* 0x000fc600078e0202 */
[----:B------:R-:W3:Y:S04]  /*8420*/  LDS.128 R8, [R36+0x20400] ;  /* 0x0204000024087984 */ /* 0x000ee80000000c00 */
[----:B------:R-:W1:Y:S01]  /*8430*/  LDS.128 R4, [R34+0x20400] ;  /* 0x0204000022047984 */ /* 0x000e620000000c00 */
[--C-:B---3--:R-:W-:Y:S02]  /*8440*/  HADD2.F32 R20, -RZ, R8.reuse.H0_H0 ;  /* 0x20000008ff147230 */ /* 0x108fe40000004100 */
[----:B------:R-:W-:Y:S02]  /*8450*/  HADD2.F32 R8, -RZ, R8.H1_H1 ;  /* 0x30000008ff087230 */ /* 0x000fe40000004100 */
[--C-:B-1----:R-:W-:Y:S02]  /*8460*/  HADD2.F32 R12, -RZ, R4.reuse.H0_H0 ;  /* 0x20000004ff0c7230 */ /* 0x102fe40000004100 */
[C---:B------:R-:W-:Y:S01]  /*8470*/  FMUL.FTZ R33, R20.reuse, R29 ;  /* 0x0000001d14217220 */ /* 0x040fe20000410000 */
[----:B------:R-:W-:Y:S01]  /*8480*/  FMUL.FTZ R35, R20, R27 ;  /* 0x0000001b14237220 */ /* 0x000fe20000410000 */
[----:B------:R-:W-:-:S02]  /*8490*/  HADD2.F32 R4, -RZ, R4.H1_H1 ;  /* 0x30000004ff047230 */ /* 0x000fc40000004100 */
[----:B------:R-:W-:Y:S01]  /*84a0*/  FMUL.FTZ R37, R8, R31 ;  /* 0x0000001f08257220 */ /* 0x000fe20000410000 */
[C---:B------:R-:W-:Y:S01]  /*84b0*/  FFMA.FTZ R33, R12.reuse, R27, -R33 ;  /* 0x0000001b0c217223 */ /* 0x040fe20000010821 */
[----:B------:R-:W-:Y:S02]  /*84c0*/  HADD2.F32 R27, -RZ, R41.H1_H1 ;  /* 0x30000029ff1b7230 */ /* 0x000fe40000004100 */
[----:B------:R-:W-:Y:S01]  /*84d0*/  FFMA.FTZ R35, R12, R29, R35 ;  /* 0x0000001d0c237223 */ /* 0x000fe20000010023 */
[----:B------:R-:W-:Y:S02]  /*84e0*/  HADD2.F32 R24, -RZ, R9.H0_H0 ;  /* 0x20000009ff187230 */ /* 0x000fe40000004100 */
[----:B------:R-:W-:Y:S02]  /*84f0*/  HADD2.F32 R20, -RZ, R39.H1_H1 ;  /* 0x30000027ff147230 */ /* 0x000fe40000004100 */
[----:B------:R-:W-:Y:S01]  /*8500*/  FMUL.FTZ R29, R8, R27 ;  /* 0x0000001b081d7220 */ /* 0x000fe20000410000 */
[----:B------:R-:W-:-:S02]  /*8510*/  HADD2.F32 R12, -RZ, R38.H1_H1 ;  /* 0x30000026ff0c7230 */ /* 0x000fc40000004100 */
[----:B------:R-:W-:Y:S01]  /*8520*/  FFMA.FTZ R30, R4, R27, -R37 ;  /* 0x0000001b041e7223 */ /* 0x000fe20000010825 */
[----:B------:R-:W-:Y:S02]  /*8530*/  HADD2.F32 R13, -RZ, R5.H0_H0 ;  /* 0x20000005ff0d7230 */ /* 0x000fe40000004100 */
[C---:B------:R-:W-:Y:S01]  /*8540*/  FMUL.FTZ R8, R24.reuse, R20 ;  /* 0x0000001418087220 */ /* 0x040fe20000410000 */
[----:B------:R-:W-:Y:S02]  /*8550*/  HADD2.F32 R9, -RZ, R9.H1_H1 ;  /* 0x30000009ff097230 */ /* 0x000fe40000004100 */
[-C--:B------:R-:W-:Y:S01]  /*8560*/  FMUL.FTZ R37, R24, R12.reuse ;  /* 0x0000000c18257220 */ /* 0x080fe20000410000 */
[----:B------:R-:W-:Y:S01]  /*8570*/  FFMA.FTZ R24, R4, R31, R29 ;  /* 0x0000001f04187223 */ /* 0x000fe2000001001d */
[----:B------:R-:W-:Y:S02]  /*8580*/  HADD2.F32 R4, -RZ, R42.H0_H0 ;  /* 0x2000002aff047230 */ /* 0x000fe40000004100 */
[----:B------:R-:W-:Y:S01]  /*8590*/  FFMA.FTZ R27, R13, R12, -R8 ;  /* 0x0000000c0d1b7223 */ /* 0x000fe20000010808 */
[----:B0-----:R-:W-:-:S02]  /*85a0*/  HADD2.F32 R25, -RZ, R10.H0_H0 ;  /* 0x2000000aff197230 */ /* 0x001fc40000004100 */
[----:B------:R-:W-:Y:S01]  /*85b0*/  FFMA.FTZ R37, R13, R20, R37 ;  /* 0x000000140d257223 */ /* 0x000fe20000010025 */
[--C-:B------:R-:W-:Y:S02]  /*85c0*/  HADD2.F32 R12, -RZ, R40.reuse.H1_H1 ;  /* 0x30000028ff0c7230 */ /* 0x100fe40000004100 */
[C---:B------:R-:W-:Y:S01]  /*85d0*/  FMUL.FTZ R20, R9.reuse, R28 ;  /* 0x0000001c09147220 */ /* 0x040fe20000410000 */
[----:B------:R-:W-:Y:S02]  /*85e0*/  HADD2.F32 R5, -RZ, R5.H1_H1 ;  /* 0x30000005ff057230 */ /* 0x000fe40000004100 */
[----:B------:R-:W-:Y:S01]  /*85f0*/  FMUL.FTZ R32, R9, R4 ;  /* 0x0000000409207220 */ /* 0x000fe20000410000 */
[----:B------:R-:W-:Y:S02]  /*8600*/  HADD2.F32 R8, -RZ, R40.H0_H0 ;  /* 0x20000028ff087230 */ /* 0x000fe40000004100 */
[----:B------:R-:W-:Y:S01]  /*8610*/  FMUL.FTZ R29, R25, R12 ;  /* 0x0000000c191d7220 */ /* 0x000fe20000410000 */
[----:B------:R-:W-:-:S02]  /*8620*/  HADD2.F32 R10, -RZ, R10.H1_H1 ;  /* 0x3000000aff0a7230 */ /* 0x000fc40000004100 */
[----:B------:R-:W-:Y:S01]  /*8630*/  FFMA.FTZ R20, R5, R4, -R20 ;  /* 0x0000000405147223 */ /* 0x000fe20000010814 */
[----:B------:R-:W-:Y:S02]  /*8640*/  HADD2.F32 R13, -RZ, R44.H0_H0 ;  /* 0x2000002cff0d7230 */ /* 0x000fe40000004100 */
[----:B------:R-:W-:Y:S01]  /*8650*/  FMUL.FTZ R25, R25, R8 ;  /* 0x0000000819197220 */ /* 0x000fe20000410000 */
[--C-:B------:R-:W-:Y:S02]  /*8660*/  HADD2.F32 R14, -RZ, R6.reuse.H0_H0 ;  /* 0x20000006ff0e7230 */ /* 0x100fe40000004100 */
[----:B------:R-:W-:Y:S01]  /*8670*/  FFMA.FTZ R32, R5, R28, R32 ;  /* 0x0000001c05207223 */ /* 0x000fe20000010020 */
[----:B------:R-:W-:Y:S02]  /*8680*/  HADD2.F32 R6, -RZ, R6.H1_H1 ;  /* 0x30000006ff067230 */ /* 0x000fe40000004100 */
[----:B------:R-:W-:Y:S01]  /*8690*/  FMUL.FTZ R5, R10, R13 ;  /* 0x0000000d0a057220 */ /* 0x000fe20000410000 */
[----:B------:R-:W-:-:S02]  /*86a0*/  HADD2.F32 R9, -RZ, R42.H1_H1 ;  /* 0x3000002aff097230 */ /* 0x000fc40000004100 */
[C---:B------:R-:W-:Y:S01]  /*86b0*/  FFMA.FTZ R25, R14.reuse, R12, R25 ;  /* 0x0000000c0e197223 */ /* 0x040fe20000010019 */
[--C-:B------:R-:W-:Y:S02]  /*86c0*/  HADD2.F32 R26, -RZ, R11.reuse.H0_H0 ;  /* 0x2000000bff1a7230 */ /* 0x100fe40000004100 */
[----:B------:R-:W-:Y:S01]  /*86d0*/  FFMA.FTZ R29, R14, R8, -R29 ;  /* 0x000000080e1d7223 */ /* 0x000fe2000001081d */
[----:B------:R-:W-:Y:S02]  /*86e0*/  HADD2.F32 R11, -RZ, R11.H1_H1 ;  /* 0x3000000bff0b7230 */ /* 0x000fe40000004100 */
[-C--:B------:R-:W-:Y:S01]  /*86f0*/  FMUL.FTZ R31, R10, R9.reuse ;  /* 0x000000090a1f7220 */ /* 0x080fe20000410000 */
[----:B------:R-:W-:Y:S01]  /*8700*/  FFMA.FTZ R12, R6, R9, -R5 ;  /* 0x00000009060c7223 */ /* 0x000fe20000010805 */
[----:B------:R-:W-:Y:S02]  /*8710*/  HADD2.F32 R5, -RZ, R41.H0_H0 ;  /* 0x20000029ff057230 */ /* 0x000fe40000004100 */
[----:B------:R-:W-:-:S02]  /*8720*/  HADD2.F32 R10, -RZ, R44.H1_H1 ;  /* 0x3000002cff0a7230 */ /* 0x000fc40000004100 */
[----:B------:R-:W-:Y:S01]  /*8730*/  FFMA.FTZ R14, R6, R13, R31 ;  /* 0x0000000d060e7223 */ /* 0x000fe2000001001f */
[--C-:B------:R-:W-:Y:S02]  /*8740*/  HADD2.F32 R4, -RZ, R0.reuse.H1_H1 ;  /* 0x30000000ff047230 */ /* 0x100fe40000004100 */
[C---:B------:R-:W-:Y:S01]  /*8750*/  FMUL.FTZ R6, R26.reuse, R5 ;  /* 0x000000051a067220 */ /* 0x040fe20000410000 */
[----:B------:R-:W-:Y:S02]  /*8760*/  HADD2.F32 R8, -RZ, R0.H0_H0 ;  /* 0x20000000ff087230 */ /* 0x000fe40000004100 */
[----:B------:R-:W-:Y:S01]  /*8770*/  FMUL.FTZ R28, R11, R10 ;  /* 0x0000000a0b1c7220 */ /* 0x000fe20000410000 */
[--C-:B------:R-:W-:Y:S02]  /*8780*/  HADD2.F32 R15, -RZ, R7.reuse.H0_H0 ;  /* 0x20000007ff0f7230 */ /* 0x100fe40000004100 */
[----:B------:R-:W-:Y:S01]  /*8790*/  FMUL.FTZ R26, R26, R4 ;  /* 0x000000041a1a7220 */ /* 0x000fe20000410000 */
[----:B------:R-:W-:-:S02]  /*87a0*/  HADD2.F32 R7, -RZ, R7.H1_H1 ;  /* 0x30000007ff077230 */ /* 0x000fc40000004100 */
[----:B------:R-:W-:Y:S01]  /*87b0*/  FMUL.FTZ R9, R11, R8 ;  /* 0x000000080b097220 */ /* 0x000fe20000410000 */
[C---:B------:R-:W-:Y:S01]  /*87c0*/  FFMA.FTZ R11, R15.reuse, R4, -R6 ;  /* 0x000000040f0b7223 */ /* 0x040fe20000010806 */
[----:B------:R-:W-:Y:S01]  /*87d0*/  FFMA.FTZ R26, R15, R5, R26 ;  /* 0x000000050f1a7223 */ /* 0x000fe2000001001a */
[C---:B------:R-:W-:Y:S01]  /*87e0*/  FFMA.FTZ R28, R7.reuse, R8, -R28 ;  /* 0x00000008071c7223 */ /* 0x040fe2000001081c */
[----:B------:R-:W-:Y:S01]  /*87f0*/  FFMA.FTZ R13, R7, R10, R9 ;  /* 0x0000000a070d7223 */ /* 0x000fe20000010009 */
[----:B------:R-:W-:Y:S02]  /*8800*/  F2FP.F16.F32.PACK_AB R4, R30, R33 ;  /* 0x000000211e04723e */ /* 0x000fe400000000ff */
[----:B------:R-:W-:Y:S02]  /*8810*/  F2FP.F16.F32.PACK_AB R5, R20, R27 ;  /* 0x0000001b1405723e */ /* 0x000fe400000000ff */
[----:B------:R-:W-:Y:S02]  /*8820*/  F2FP.F16.F32.PACK_AB R6, R12, R29 ;  /* 0x0000001d0c06723e */ /* 0x000fe400000000ff */
[----:B------:R-:W-:-:S02]  /*8830*/  F2FP.F16.F32.PACK_AB R7, R28, R11 ;  /* 0x0000000b1c07723e */ /* 0x000fc400000000ff */
[----:B------:R-:W-:Y:S02]  /*8840*/  F2FP.F16.F32.PACK_AB R8, R24, R35 ;  /* 0x000000231808723e */ /* 0x000fe400000000ff */
[----:B------:R-:W-:Y:S01]  /*8850*/  F2FP.F16.F32.PACK_AB R9, R32, R37 ;  /* 0x000000252009723e */ /* 0x000fe200000000ff */
[----:B------:R1:W-:Y:S01]  /*8860*/  STS.128 [R34+0x20400], R4 ;  /* 0x0204000422007388 */ /* 0x0003e20000000c00 */
[----:B------:R-:W-:Y:S02]  /*8870*/  F2FP.F16.F32.PACK_AB R10, R14, R25 ;  /* 0x000000190e0a723e */ /* 0x000fe400000000ff */
[----:B------:R-:W-:-:S05]  /*8880*/  F2FP.F16.F32.PACK_AB R11, R13, R26 ;  /* 0x0000001a0d0b723e */ /* 0x000fca00000000ff */
[----:B------:R1:W-:Y:S02]  /*8890*/  STS.128 [R36+0x20400], R8 ;  /* 0x0204000824007388 */ /* 0x0003e40000000c00 */
.L_x_4541:
[----:B------:R-:W-:Y:S05]  /*88a0*/  BSYNC B1 ;  /* 0x0000000000017941 */ /* 0x000fea0003800000 */
.L_x_4540:
        /* <DEDUP_REMOVED lines=18> */
[----:B--2---:R-:W-:-:S04]  /*89d0*/  IMAD.IADD R3, R8, 0x1, R3 ;  /* 0x0000000108037824 */ /* 0x004fc800078e0203 */
[----:B------:R-:W-:Y:S01]  /*89e0*/  IMAD R3, R3, 0x2, R2 ;  /* 0x0000000203037824 */ /* 0x000fe200078e0202 */
[----:B----4-:R-:W-:Y:S04]  /*89f0*/  LDS.128 R4, [R36+0x20400] ;  /* 0x0204000024047984 */ /* 0x010fe80000000c00 */
[----:B------:R-:W3:Y:S02]  /*8a00*/  LDS.128 R8, [R3+0x20400] ;  /* 0x0204000003087984 */ /* 0x000ee40000000c00 */
[--C-:B---3--:R-:W-:Y:S02]  /*8a10*/  HADD2.F32 R20, -RZ, R8.reuse.H0_H0 ;  /* 0x20000008ff147230 */ /* 0x108fe40000004100 */
[----:B------:R-:W-:Y:S02]  /*8a20*/  HADD2.F32 R8, -RZ, R8.H1_H1 ;  /* 0x30000008ff087230 */ /* 0x000fe40000004100 */
[----:B------:R-:W-:-:S02]  /*8a30*/  HADD2.F32 R12, -RZ, R4.H0_H0 ;  /* 0x20000004ff0c7230 */ /* 0x000fc40000004100 */
        /* <DEDUP_REMOVED lines=9> */
[----:B------:R-:W-:Y:S02]  /*8ad0*/  HADD2.F32 R31, -RZ, R42.H0_H0 ;  /* 0x2000002aff1f7230 */ /* 0x000fe40000004100 */
[-C--:B------:R-:W-:Y:S01]  /*8ae0*/  FFMA.FTZ R27, R28, R12.reuse, -R27 ;  /* 0x0000000c1c1b7223 */ /* 0x080fe2000001081b */
[--C-:B------:R-:W-:Y:S02]  /*8af0*/  HADD2.F32 R13, -RZ, R5.reuse.H0_H0 ;  /* 0x20000005ff0d7230 */ /* 0x100fe40000004100 */
[----:B------:R-:W-:Y:S01]  /*8b00*/  FFMA.FTZ R29, R30, R12, R29 ;  /* 0x0000000c1e1d7223 */ /* 0x000fe2000001001d */
[----:B------:R-:W-:Y:S02]  /*8b10*/  HADD2.F32 R5, -RZ, R5.H1_H1 ;  /* 0x30000005ff057230 */ /* 0x000fe40000004100 */
[----:B------:R-:W-:Y:S01]  /*8b20*/  FFMA.FTZ R12, R32, R4, R33 ;  /* 0x00000004200c7223 */ /* 0x000fe20000010021 */
[----:B------:R-:W-:Y:S01]  /*8b30*/  FMUL.FTZ R20, R37, R24 ;  /* 0x0000001825147220 */ /* 0x000fe20000410000 */
[----:B------:R-:W-:Y:S01]  /*8b40*/  FMUL.FTZ R4, R39, R9 ;  /* 0x0000000927047220 */ /* 0x000fe20000410000 */
[----:B0-----:R-:W-:-:S02]  /*8b50*/  HADD2.F32 R25, -RZ, R10.H0_H0 ;  /* 0x2000000aff197230 */ /* 0x001fc40000004100 */
[----:B------:R-:W-:Y:S01]  /*8b60*/  FMUL.FTZ R24, R35, R24 ;  /* 0x0000001823187220 */ /* 0x000fe20000410000 */
[----:B------:R-:W-:Y:S02]  /*8b70*/  HADD2.F32 R10, -RZ, R10.H1_H1 ;  /* 0x3000000aff0a7230 */ /* 0x000fe40000004100 */
[C---:B------:R-:W-:Y:S01]  /*8b80*/  FMUL.FTZ R28, R31.reuse, R9 ;  /* 0x000000091f1c7220 */ /* 0x040fe20000410000 */
[----:B------:R-:W-:Y:S01]  /*8b90*/  FFMA.FTZ R9, R31, R5, -R4 ;  /* 0x000000051f097223 */ /* 0x000fe20000010804 */
[----:B------:R-:W-:Y:S02]  /*8ba0*/  HADD2.F32 R14, -RZ, R6.H0_H0 ;  /* 0x20000006ff0e7230 */ /* 0x000fe40000004100 */
[-C--:B------:R-:W-:Y:S01]  /*8bb0*/  FFMA.FTZ R20, R35, R13.reuse, -R20 ;  /* 0x0000000d23147223 */ /* 0x080fe20000010814 */
[----:B------:R-:W-:Y:S01]  /*8bc0*/  FFMA.FTZ R24, R37, R13, R24 ;  /* 0x0000000d25187223 */ /* 0x000fe20000010018 */
[----:B------:R-:W-:Y:S02]  /*8bd0*/  HADD2.F32 R4, -RZ, R42.H1_H1 ;  /* 0x3000002aff047230 */ /* 0x000fe40000004100 */
[----:B------:R-:W-:Y:S01]  /*8be0*/  FFMA.FTZ R13, R39, R5, R28 ;  /* 0x00000005270d7223 */ /* 0x000fe2000001001c */
[----:B------:R-:W-:-:S02]  /*8bf0*/  HADD2.F32 R6, -RZ, R6.H1_H1 ;  /* 0x30000006ff067230 */ /* 0x000fc40000004100 */
[-C--:B------:R-:W-:Y:S01]  /*8c00*/  FMUL.FTZ R5, R34, R10.reuse ;  /* 0x0000000a22057220 */ /* 0x080fe20000410000 */
[--C-:B------:R-:W-:Y:S02]  /*8c10*/  HADD2.F32 R32, -RZ, R40.reuse.H1_H1 ;  /* 0x30000028ff207230 */ /* 0x100fe40000004100 */
[C---:B------:R-:W-:Y:S01]  /*8c20*/  FMUL.FTZ R33, R4.reuse, R10 ;  /* 0x0000000a04217220 */ /* 0x040fe20000410000 */
[----:B------:R-:W-:Y:S02]  /*8c30*/  HADD2.F32 R26, -RZ, R11.H0_H0 ;  /* 0x2000000bff1a7230 */ /* 0x000fe40000004100 */
[----:B------:R-:W-:Y:S01]  /*8c40*/  FFMA.FTZ R10, R4, R6, -R5 ;  /* 0x00000006040a7223 */ /* 0x000fe20000010805 */
[----:B------:R-:W-:Y:S02]  /*8c50*/  HADD2.F32 R30, -RZ, R40.H0_H0 ;  /* 0x20000028ff1e7230 */ /* 0x000fe40000004100 */
[----:B------:R-:W-:Y:S02]  /*8c60*/  HADD2.F32 R37, -RZ, R41.H0_H0 ;  /* 0x20000029ff257230 */ /* 0x000fe40000004100 */
[----:B------:R-:W-:-:S02]  /*8c70*/  HADD2.F32 R11, -RZ, R11.H1_H1 ;  /* 0x3000000bff0b7230 */ /* 0x000fc40000004100 */
[----:B------:R-:W-:Y:S02]  /*8c80*/  HADD2.F32 R5, -RZ, R0.H1_H1 ;  /* 0x30000000ff057230 */ /* 0x000fe40000004100 */
[----:B------:R-:W-:Y:S02]  /*8c90*/  HADD2.F32 R39, -RZ, R44.H1_H1 ;  /* 0x3000002cff277230 */ /* 0x000fe40000004100 */
[----:B------:R-:W-:Y:S02]  /*8ca0*/  HADD2.F32 R35, -RZ, R0.H0_H0 ;  /* 0x20000000ff237230 */ /* 0x000fe40000004100 */
[-C--:B------:R-:W-:Y:S01]  /*8cb0*/  FMUL.FTZ R31, R32, R25.reuse ;  /* 0x00000019201f7220 */ /* 0x080fe20000410000 */
[--C-:B------:R-:W-:Y:S02]  /*8cc0*/  HADD2.F32 R15, -RZ, R7.reuse.H0_H0 ;  /* 0x20000007ff0f7230 */ /* 0x100fe40000004100 */
[----:B------:R-:W-:Y:S01]  /*8cd0*/  FMUL.FTZ R25, R30, R25 ;  /* 0x000000191e197220 */ /* 0x000fe20000410000 */
[----:B------:R-:W-:-:S02]  /*8ce0*/  HADD2.F32 R7, -RZ, R7.H1_H1 ;  /* 0x30000007ff077230 */ /* 0x000fc40000004100 */
[----:B------:R-:W-:Y:S01]  /*8cf0*/  FFMA.FTZ R0, R34, R6, R33 ;  /* 0x0000000622007223 */ /* 0x000fe20000010021 */
[-C--:B------:R-:W-:Y:S01]  /*8d00*/  FMUL.FTZ R4, R37, R26.reuse ;  /* 0x0000001a25047220 */ /* 0x080fe20000410000 */
[----:B------:R-:W-:Y:S01]  /*8d10*/  FMUL.FTZ R26, R5, R26 ;  /* 0x0000001a051a7220 */ /* 0x000fe20000410000 */
[-C--:B------:R-:W-:Y:S01]  /*8d20*/  FMUL.FTZ R6, R39, R11.reuse ;  /* 0x0000000b27067220 */ /* 0x080fe20000410000 */
[----:B------:R-:W-:Y:S01]  /*8d30*/  FMUL.FTZ R28, R35, R11 ;  /* 0x0000000b231c7220 */ /* 0x000fe20000410000 */
[-C--:B------:R-:W-:Y:S01]  /*8d40*/  FFMA.FTZ R31, R30, R14.reuse, -R31 ;  /* 0x0000000e1e1f7223 */ /* 0x080fe2000001081f */
[----:B------:R-:W-:Y:S01]  /*8d50*/  FFMA.FTZ R25, R32, R14, R25 ;  /* 0x0000000e20197223 */ /* 0x000fe20000010019 */
[-C--:B------:R-:W-:Y:S01]  /*8d60*/  FFMA.FTZ R11, R5, R15.reuse, -R4 ;  /* 0x0000000f050b7223 */ /* 0x080fe20000010804 */
[----:B------:R-:W-:Y:S01]  /*8d70*/  FFMA.FTZ R26, R37, R15, R26 ;  /* 0x0000000f251a7223 */ /* 0x000fe2000001001a */
[-C--:B------:R-:W-:Y:S01]  /*8d80*/  FFMA.FTZ R14, R35, R7.reuse, -R6 ;  /* 0x00000007230e7223 */ /* 0x080fe20000010806 */
        /* <DEDUP_REMOVED lines=11> */
.L_x_4532:
[----:B------:R-:W-:Y:S05]  /*8e40*/  BSYNC B0 ;  /* 0x0000000000007941 */ /* 0x000fea0003800000 */
.L_x_4521:
        /* <DEDUP_REMOVED lines=8> */
.L_x_4518:
[----:B------:R-:W-:-:S13]  /*8ed0*/  ISETP.NE.AND P0, PT, R188, 0x3, PT ;  /* 0x00000003bc00780c */ /* 0x000fda0003f05270 */
[----:B------:R-:W-:Y:S05]  /*8ee0*/  @!P0 BRA `(.L_x_4542) ;  /* 0x0000000000048947 */ /* 0x000fea0003800000 */
[----:B------:R-:W-:Y:S01]  /*8ef0*/  BPT.TRAP 0x1 ;  /* 0x000000040000795c */ /* 0x000fe20000300000 */
.L_x_4542:
[----:B-1--4-:R-:W-:Y:S01]  /*8f00*/  IMAD R11, R18, 0x8, R2 ;  /* 0x00000008120b7824 */ /* 0x012fe200078e0202 */
[----:B------:R-:W-:-:S04]  /*8f10*/  SHF.L.U32 R10, R23, 0x1f, RZ ;  /* 0x0000001f170a7819 */ /* 0x000fc800000006ff */
[----:B------:R1:W4:Y:S01]  /*8f20*/  SYNCS.PHASECHK.TRANS64.TRYWAIT P1, [R11+URZ+0x38830], R10 ;  /* 0x0388300a0b0075a7 */ /* 0x000322000802017f */
[----:B------:R-:W-:Y:S05]  /*8f30*/  @!P0 BRA `(.L_x_4543) ;  /* 0x0000000000048947 */ /* 0x000fea0003800000 */
[----:B------:R-:W-:Y:S01]  /*8f40*/  BPT.TRAP 0x1 ;  /* 0x000000040000795c */ /* 0x000fe20000300000 */
.L_x_4543:
[C---:B--2---:R-:W-:Y:S02]  /*8f50*/  VIADD R0, R2.reuse, 0x22400 ;  /* 0x0002240002007836 */ /* 0x044fe40000000000 */
[----:B0-----:R-:W-:-:S03]  /*8f60*/  VIADD R3, R2, 0x20400 ;  /* 0x0002040002037836 */ /* 0x001fc60000000000 */
[----:B------:R-:W-:Y:S02]  /*8f70*/  SHF.R.U32.HI R0, RZ, 0x4, R0 ;  /* 0x00000004ff007819 */ /* 0x000fe40000011600 */
[----:B------:R-:W-:Y:S02]  /*8f80*/  SHF.R.U32.HI R3, RZ, 0x4, R3 ;  /* 0x00000004ff037819 */ /* 0x000fe40000011603 */
[----:B------:R-:W-:Y:S02]  /*8f90*/  LOP3.LUT R0, R0, 0x3fff, RZ, 0xc0, !PT ;  /* 0x00003fff00007812 */ /* 0x000fe400078ec0ff */
[----:B------:R-:W-:Y:S02]  /*8fa0*/  LOP3.LUT R3, R3, 0x3fff, RZ, 0xc0, !PT ;  /* 0x00003fff03037812 */ /* 0x000fe400078ec0ff */
[----:B------:R-:W-:Y:S01]  /*8fb0*/  LOP3.LUT R218, R0, 0x10000, RZ, 0xfc, !PT ;  /* 0x0001000000da7812 */ /* 0x000fe200078efcff */
[----:B----4-:R-:W-:Y:S06]  /*8fc0*/  @P1 BRA `(.L_x_4544) ;  /* 0x0000000000081947 */ /* 0x010fec0003800000 */
[----:B------:R-:W0:Y:S02]  /*8fd0*/  SYNCS.PHASECHK.TRANS64.TRYWAIT P1, [R11+URZ+0x38830], R10 ;  /* 0x0388300a0b0075a7 */ /* 0x000e24000802017f */
[----:B0-----:R-:W-:Y:S05]  /*8fe0*/  @!P1 BRA `(.L_x_4545) ;  /* 0x0000012c00bc9947 */ /* 0x001fea0003800000 */
.L_x_4544:
        /* <DEDUP_REMOVED lines=14> */
[C---:B------:R-:W-:Y:S01]  /*90d0*/  VIADD R14, R12.reuse, 0x4 ;  /* 0x000000040c0e7836 */ /* 0x040fe20000000000 */
[----:B------:R-:W-:Y:S01]  /*90e0*/  SHF.L.U32 R21, R21, 0x1f, RZ ;  /* 0x0000001f15157819 */ /* 0x000fe200000006ff */
[----:B------:R-:W-:Y:S01]  /*90f0*/  IMAD.MOV.U32 R15, RZ, RZ, 0x40000040 ;  /* 0x40000040ff0f7424 */ /* 0x000fe200078e00ff */
[----:B------:R-:W-:Y:S01]  /*9100*/  BSSY B0, `(.L_x_4546) ;  /* 0x0000020000007945 */ /* 0x000fe20003800000 */
[----:B------:R-:W-:-:S02]  /*9110*/  VIADD R12, R12, 0x6 ;  /* 0x000000060c0c7836 */ /* 0x000fc40000000000 */
[----:B------:R-:W-:Y:S02]  /*9120*/  IMAD.MOV.U32 R9, RZ, RZ, 0x40000040 ;  /* 0x40000040ff097424 */ /* 0x000fe400078e00ff */
[----:B------:R-:W-:Y:S02]  /*9130*/  IMAD.MOV.U32 R13, RZ, RZ, 0x40000040 ;  /* 0x40000040ff0d7424 */ /* 0x000fe400078e00ff */
[----:B------:R-:W-:Y:S01]  /*9140*/  HGMMA.64x64x16.F32 R24, gdesc[UR4], RZ, !UPT, gsb0 ;  /* 0x00e00000041879f0 */ /* 0x000fe2000c0008ff */
[----:B------:R-:W-:Y:S02]  /*9150*/  R2UR UR4, R4 ;  /* 0x00000000040472ca */ /* 0x000fe400000e0000 */
[----:B------:R-:W-:Y:S02]  /*9160*/  R2UR UR5, R5 ;  /* 0x00000000050572ca */ /* 0x000fe400000e0000 */
[----:B------:R-:W-:Y:S01]  /*9170*/  R2UR UR6, R6 ;  /* 0x00000000060672ca */ /* 0x000fe200000e0000 */
[----:B------:R-:W-:Y:S01]  /*9180*/  VIADD R6, R8, 0x4 ;  /* 0x0000000408067836 */ /* 0x000fe20000000000 */
[----:B------:R-:W-:Y:S01]  /*9190*/  R2UR UR7, R7 ;  /* 0x00000000070772ca */ /* 0x000fe200000e0000 */
[----:B------:R-:W-:-:S02]  /*91a0*/  IMAD.MOV.U32 R7, RZ, RZ, 0x40000040 ;  /* 0x40000040ff077424 */ /* 0x000fc400078e00ff */
[----:B------:R-:W-:Y:S01]  /*91b0*/  VIADD R8, R8, 0x6 ;  /* 0x0000000608087836 */ /* 0x000fe20000000000 */
[----:B------:R-:W-:Y:S02]  /*91c0*/  WARPGROUP.DEPBAR.LE gsb0, 0x0 ;  /* 0x00008000000079c5 */ /* 0x000fe40000010000 */
        /* <DEDUP_REMOVED lines=17> */
[----:B------:R-:W2:Y:S02]  /*92e0*/  SYNCS.PHASECHK.TRANS64.TRYWAIT P1, [R2+URZ+0x38810], R21 ;  /* 0x03881015020075a7 */ /* 0x000ea4000802017f */
[----:B--2---:R-:W-:Y:S05]  /*92f0*/  @!P1 BRA `(.L_x_4547) ;  /* 0x0000012c000c9947 */ /* 0x004fea0003800000 */
.L_x_4746:
[----:B------:R-:W-:Y:S05]  /*9300*/  BSYNC B0 ;  /* 0x0000000000007941 */ /* 0x000fea0003800000 */
.L_x_4546:
[----:B------:R-:W-:Y:S05]  /*9310*/  @!P0 BRA `(.L_x_4548) ;  /* 0x0000000000048947 */ /* 0x000fea0003800000 */
[----:B------:R-:W-:Y:S01]  /*9320*/  BPT.TRAP 0x1 ;  /* 0x000000040000795c */ /* 0x000fe20000300000 */
.L_x_4548:
[----:B------:R4:W0:Y:S01]  /*9330*/  SYNCS.PHASECHK.TRANS64.TRYWAIT P1, [R11+URZ+0x38850], R10 ;  /* 0x0388500a0b0075a7 */ /* 0x000822000802017f */
[----:B------:R-:W-:Y:S05]  /*9340*/  @!P0 BRA `(.L_x_4549) ;  /* 0x0000000000048947 */ /* 0x000fea0003800000 */
[----:B------:R-:W-:Y:S01]  /*9350*/  BPT.TRAP 0x1 ;  /* 0x000000040000795c */ /* 0x000fe20000300000 */
.L_x_4549:
[C---:B------:R-:W-:Y:S02]  /*9360*/  VIADD R0, R2.reuse, 0x400 ;  /* 0x0000040002007836 */ /* 0x040fe40000000000 */
[----:B------:R-:W-:-:S03]  /*9370*/  VIADD R3, R2, 0x26400 ;  /* 0x0002640002037836 */ /* 0x000fc60000000000 */
[----:B------:R-:W-:Y:S02]  /*9380*/  SHF.R.U32.HI R0, RZ, 0x4, R0 ;  /* 0x00000004ff007819 */ /* 0x000fe40000011600 */
[----:B------:R-:W-:Y:S02]  /*9390*/  SHF.R.U32.HI R3, RZ, 0x4, R3 ;  /* 0x00000004ff037819 */ /* 0x000fe40000011603 */
[----:B------:R-:W-:Y:S02]  /*93a0*/  LOP3.LUT R0, R0, 0x3fff, RZ, 0xc0, !PT ;  /* 0x00003fff00007812 */ /* 0x000fe400078ec0ff */
[----:B------:R-:W-:Y:S02]  /*93b0*/  LOP3.LUT R3, R3, 0x3fff, RZ, 0xc0, !PT ;  /* 0x00003fff03037812 */ /* 0x000fe400078ec0ff */
[----:B------:R-:W-:Y:S01]  /*93c0*/  LOP3.LUT R219, R0, 0x10000, RZ, 0xfc, !PT ;  /* 0x0001000000db7812 */ /* 0x000fe200078efcff */
[----:B0-----:R-:W-:Y:S06]  /*93d0*/  @P1 BRA `(.L_x_4550) ;  /* 0x0000000000081947 */ /* 0x001fec0003800000 */
[----:B------:R-:W0:Y:S02]  /*93e0*/  SYNCS.PHASECHK.TRANS64.TRYWAIT P1, [R11+URZ+0x38850], R10 ;  /* 0x0388500a0b0075a7 */ /* 0x000e24000802017f */
[----:B0-----:R-:W-:Y:S05]  /*93f0*/  @!P1 BRA `(.L_x_4551) ;  /* 0x0000012800e09947 */ /* 0x001fea0003800000 */
.L_x_4550:
[----:B------:R-:W-:Y:S01]  /*9400*/  LOP3.LUT R0, R3, 0x10000, RZ, 0xfc, !PT ;  /* 0x0001000003007812 */ /* 0x000fe200078efcff */
[----:B------:R-:W-:Y:S01]  /*9410*/  IMAD R12, R18, 0x1000, R219 ;  /* 0x00001000120c7824 */ /* 0x000fe200078e02db */
[----:B------:R-:W-:Y:S01]  /*9420*/  MOV R13, 0x40000040 ;  /* 0x40000040000d7802 */ /* 0x000fe20000000f00 */
[----:B------:R-:W-:Y:S01]  /*9430*/  IMAD.MOV.U32 R15, RZ, RZ, 0x40000040 ;  /* 0x40000040ff0f7424 */ /* 0x000fe200078e00ff */
[----:B------:R-:W-:Y:S05]  /*9440*/  WARPSYNC.ALL ;  /* 0x0000000000007948 */ /* 0x000fea0003800000 */
[----:B------:R-:W-:Y:S01]  /*9450*/  IMAD.MOV.U32 R14, RZ, RZ, R0 ;  /* 0x000000ffff0e7224 */ /* 0x000fe200078e0000 */
[----:B------:R-:W-:Y:S01]  /*9460*/  R2UR UR5, R15 ;  /* 0x000000000f0572ca */ /* 0x000fe200000e0000 */
[----:B------:R-:W-:Y:S01]  /*9470*/  WARPGROUP.ARRIVE ;  /* 0x00000000000079c5 */ /* 0x000fe20000000000 */
[C---:B------:R-:W-:Y:S01]  /*9480*/  R2UR UR6, R12.reuse ;  /* 0x000000000c0672ca */ /* 0x040fe200000e0000 */
[----:B---3--:R-:W-:Y:S01]  /*9490*/  VIADD R20, R12, 0x2 ;  /* 0x000000020c147836 */ /* 0x008fe20000000000 */
[----:B------:R-:W-:Y:S01]  /*94a0*/  R2UR UR4, R14 ;  /* 0x000000000e0472ca */ /* 0x000fe200000e0000 */
[----:B------:R-:W-:Y:S01]  /*94b0*/  VIADD R14, R0, 0x2 ;  /* 0x00000002000e7836 */ /* 0x000fe20000000000 */
[----:B------:R-:W-:Y:S01]  /*94c0*/  R2UR UR7, R13 ;  /* 0x000000000d0772ca */ /* 0x000fe200000e0000 */
[----:B------:R-:W-:Y:S01]  /*94d0*/  IMAD.MOV.U32 R15, RZ, RZ, 0x40000040 ;  /* 0x40000040ff0f7424 */ /* 0x000fe200078e00ff */
[----:B------:R-:W0:Y:S01]  /*94e0*/  S2R R56, SR_TID.X ;  /* 0x0000000000387919 */ /* 0x000e220000002100 */
[----:B--2---:R-:W-:-:S02]  /*94f0*/  IMAD.MOV.U32 R21, RZ, RZ, 0x40000040 ;  /* 0x40000040ff157424 */ /* 0x004fc400078e00ff */
[----:B-1--4-:R-:W-:Y:S02]  /*9500*/  VIADD R10, R0, 0x800 ;  /* 0x00000800000a7836 */ /* 0x012fe40000000000 */
[----:B------:R-:W-:-:S06]  /*9510*/  IMAD.MOV.U32 R57, RZ, RZ, 0x4 ;  /* 0x00000004ff397424 */ /* 0x000fcc00078e00ff */
[----:B------:R-:W-:Y:S01]  /*9520*/  HGMMA.64x64x16.F32 R24, gdesc[UR4], R24, gsb0 ;  /* 0x00e00000041879f0 */ /* 0x000fe20008000818 */
[----:B------:R-:W-:Y:S01]  /*9530*/  R2UR UR4, R14 ;  /* 0x000000000e0472ca */ /* 0x000fe200000e0000 */
[----:B------:R-:W-:Y:S01]  /*9540*/  VIADD R14, R0, 0x4 ;  /* 0x00000004000e7836 */ /* 0x000fe20000000000 */
[----:B------:R-:W-:Y:S01]  /*9550*/  R2UR UR5, R15 ;  /* 0x000000000f0572ca */ /* 0x000fe200000e0000 */
[----:B------:R-:W-:Y:S01]  /*9560*/  IMAD.MOV.U32 R15, RZ, RZ, 0x40000040 ;  /* 0x40000040ff0f7424 */ /* 0x000fe200078e00ff */
[----:B------:R-:W-:Y:S01]  /*9570*/  R2UR UR6, R20 ;  /* 0x00000000140672ca */ /* 0x000fe200000e0000 */
[----:B------:R-:W-:Y:S01]  /*9580*/  VIADD R20, R12, 0x4 ;  /* 0x000000040c147836 */ /* 0x000fe20000000000 */
[----:B------:R-:W-:Y:S01]  /*9590*/  R2UR UR7, R21 ;  /* 0x00000000150772ca */ /* 0x000fe200000e0000 */
[----:B------:R-:W-:Y:S01]  /*95a0*/  IMAD.MOV.U32 R21, RZ, RZ, 0x40000040 ;  /* 0x40000040ff157424 */ /* 0x000fe200078e00ff */
[----:B0-----:R-:W-:-:S05]  /*95b0*/  SHF.R.U32.HI R56, RZ, 0x7, R56 ;  /* 0x00000007ff387819 */ /* 0x001fca0000011638 */
[----:B------:R0:W1:Y:S02]  /*95c0*/  SHFL.IDX PT, R3, R56, RZ, 0x1f ;  /* 0x00001fff38037589 */ /* 0x00006400000e0000 */
[----:B0-----:R-:W-:Y:S01]  /*95d0*/  VIADD R56, R12, 0x800 ;  /* 0x000008000c387836 */ /* 0x001fe20000000000 */
[----:B-1----:R-:W-:-:S04]  /*95e0*/  ISETP.GT.AND P1, PT, R3, 0x7f, PT ;  /* 0x0000007f0300780c */ /* 0x002fc80003f24270 */
[----:B------:R-:W-:Y:S02]  /*95f0*/  SEL R3, RZ, 0x2, !P1 ;  /* 0x00000002ff037807 */ /* 0x000fe40004800000 */
[C---:B------:R-:W-:Y:S02]  /*9600*/  SEL R13, R57.reuse, 0x2, P1 ;  /* 0x00000002390d7807 */ /* 0x040fe40000800000 */
[----:B------:R-:W-:Y:S01]  /*9610*/  SEL R57, R57, 0x6, !P1 ;  /* 0x0000000639397807 */ /* 0x000fe20004800000 */
[----:B------:R-:W-:Y:S02]  /*9620*/  WARPGROUP.DEPBAR.LE gsb0, 0x0 ;  /* 0x00008000000079c5 */ /* 0x000fe40000010000 */
[----:B------:R-:W-:-:S06]  /*9630*/  WARPGROUP.ARRIVE ;  /* 0x00000000000079c5 */ /* 0x000fcc0000000000 */
        /* <DEDUP_REMOVED lines=9> */
[----:B------:R-:W-:Y:S02]  /*96d0*/  WARPGROUP.DEPBAR.LE gsb0, 0x0 ;  /* 0x00008000000079c5 */ /* 0x000fe40000010000 */
[----:B------:R-:W-:-:S09]  /*96e0*/  WARPGROUP.ARRIVE ;  /* 0x00000000000079c5 */ /* 0x000fd20000000000 */
        /* <DEDUP_REMOVED lines=12> */
[----:B------:R-:W-:Y:S02]  /*97b0*/  R2UR UR4, R14 ;  /* 0x000000000e0472ca */ /* 0x000fe400000e0000 */
[----:B------:R-:W-:Y:S01]  /*97c0*/  R2UR UR5, R15 ;  /* 0x000000000f0572ca */ /* 0x000fe200000e0000 */
[----:B------:R-:W-:Y:S01]  /*97d0*/  IMAD.MOV.U32 R15, RZ, RZ, 0x40000040 ;  /* 0x40000040ff0f7424 */ /* 0x000fe200078e00ff */
[----:B------:R-:W-:Y:S01]  /*97e0*/  R2UR UR6, R20 ;  /* 0x00000000140672ca */ /* 0x000fe200000e0000 */
[----:B------:R-:W-:Y:S01]  /*97f0*/  VIADD R20, R12, 0x202 ;  /* 0x000002020c147836 */ /* 0x000fe20000000000 */
[----:B------:R-:W-:Y:S01]  /*9800*/  R2UR UR7, R21 ;  /* 0x00000000150772ca */ /* 0x000fe200000e0000 */
[----:B------:R-:W-:Y:S01]  /*9810*/  IMAD.MOV.U32 R21, RZ, RZ, 0x40000040 ;  /* 0x40000040ff157424 */ /* 0x000fe200078e00ff */
[----:B------:R-:W-:Y:S01]  /*9820*/  IADD3 R14, R0, 0x202, RZ ;  /* 0x00000202000e7810 */ /* 0x000fe20007ffe0ff */
[----:B------:R-:W-:-:S02]  /*9830*/  WARPGROUP.DEPBAR.LE gsb0, 0x0 ;  /* 0x00008000000079c5 */ /* 0x000fc40000010000 */
[----:B------:R-:W-:-:S08]  /*9840*/  WARPGROUP.ARRIVE ;  /* 0x00000000000079c5 */ /* 0x000fd00000000000 */
        /* <DEDUP_REMOVED lines=38> */
[----:B------:R-:W-:Y:S02]  /*9ab0*/  R2UR UR6, R20 ;  /* 0x00000000140672ca */ /* 0x000fe400000e0000 */
        /* <DEDUP_REMOVED lines=41> */
[----:B------:R-:W-:Y:S02]  /*9d50*/  R2UR UR5, R15 ;  /* 0x000000000f0572ca */ /* 0x000fe400000e0000 */
[----:B------:R-:W-:Y:S01]  /*9d60*/  R2UR UR6, R20 ;  /* 0x00000000140672ca */ /* 0x000fe200000e0000 */
[----:B------:R-:W-:Y:S01]  /*9d70*/  VIADD R20, R12, 0x602 ;  /* 0x000006020c147836 */ /* 0x000fe20000000000 */
[----:B------:R-:W-:Y:S01]  /*9d80*/  R2UR UR7, R21 ;  /* 0x00000000150772ca */ /* 0x000fe200000e0000 */
[----:B------:R-:W-:Y:S01]  /*9d90*/  IMAD.MOV.U32 R21, RZ, RZ, 0x40000040 ;  /* 0x40000040ff157424 */ /* 0x000fe200078e00ff */
[----:B------:R-:W-:Y:S01]  /*9da0*/  MOV R15, 0x40000040 ;  /* 0x40000040000f7802 */ /* 0x000fe20000000f00 */
        /* <DEDUP_REMOVED lines=26> */
[----:B------:R-:W-:Y:S01]  /*9f50*/  IMAD.IADD R14, R3, 0x1, R56 ;  /* 0x00000001030e7824 */ /* 0x000fe200078e0238 */
[----:B------:R-:W-:Y:S01]  /*9f60*/  R2UR UR5, R15 ;  /* 0x000000000f0572ca */ /* 0x000fe200000e0000 */
[----:B------:R-:W-:Y:S01]  /*9f70*/  IMAD.MOV.U32 R15, RZ, RZ, 0x40000040 ;  /* 0x40000040ff0f7424 */ /* 0x000fe200078e00ff */
[----:B------:R-:W-:Y:S01]  /*9f80*/  R2UR UR6, R20 ;  /* 0x00000000140672ca */ /* 0x000fe200000e0000 */
[----:B------:R-:W-:Y:S01]  /*9f90*/  IMAD.IADD R20, R3, 0x1, R10 ;  /* 0x0000000103147824 */ /* 0x000fe200078e020a */
        /* <DEDUP_REMOVED lines=9> */
[----:B------:R-:W-:Y:S01]  /*a030*/  IMAD.IADD R20, R10, 0x1, R13 ;  /* 0x000000010a147824 */ /* 0x000fe200078e020d */
[----:B------:R-:W-:Y:S01]  /*a040*/  R2UR UR5, R21 ;  /* 0x00000000150572ca */ /* 0x000fe200000e0000 */
[----:B------:R-:W-:Y:S01]  /*a050*/  IMAD.MOV.U32 R21, RZ, RZ, 0x40000040 ;  /* 0x40000040ff157424 */ /* 0x000fe200078e00ff */
[----:B------:R-:W-:Y:S01]  /*a060*/  IADD3 R14, R56, R13, RZ ;  /* 0x0000000d380e7210 */ /* 0x000fe20007ffe0ff */
[----:B------:R-:W-:-:S02]  /*a070*/  WARPGROUP.DEPBAR.LE gsb0, 0x0 ;  /* 0x00008000000079c5 */ /* 0x000fc40000010000 */
[----:B------:R-:W-:-:S08]  /*a080*/  WARPGROUP.ARRIVE ;  /* 0x00000000000079c5 */ /* 0x000fd00000000000 */
[----:B------:R-:W-:Y:S01]  /*a090*/  HGMMA.64x64x16.F32 R24, gdesc[UR4], R24, gsb0 ;  /* 0x00e00000041879f0 */ /* 0x000fe20008000818 */
[----:B------:R-:W-:Y:S01]  /*a0a0*/  R2UR UR6, R14 ;  /* 0x000000000e0672ca */ /* 0x000fe200000e0000 */
[--C-:B------:R-:W-:Y:S01]  /*a0b0*/  IMAD.IADD R14, R10, 0x1, R57.reuse ;  /* 0x000000010a0e7824 */ /* 0x100fe200078e0239 */
[----:B------:R-:W-:Y:S01]  /*a0c0*/  R2UR UR7, R15 ;  /* 0x000000000f0772ca */ /* 0x000fe200000e0000 */
[----:B------:R-:W-:Y:S01]  /*a0d0*/  IMAD.MOV.U32 R15, RZ, RZ, 0x40000040 ;  /* 0x40000040ff0f7424 */ /* 0x000fe200078e00ff */
[----:B------:R-:W-:Y:S01]  /*a0e0*/  R2UR UR4, R20 ;  /* 0x00000000140472ca */ /* 0x000fe200000e0000 */
[----:B------:R-:W-:Y:S01]  /*a0f0*/  IMAD.IADD R20, R56, 0x1, R57 ;  /* 0x0000000138147824 */ /* 0x000fe200078e0239 */
[----:B------:R-:W-:Y:S01]  /*a100*/  R2UR UR5, R21 ;  /* 0x00000000150572ca */ /* 0x000fe200000e0000 */
[----:B------:R-:W-:Y:S02]  /*a110*/  IMAD.MOV.U32 R21, RZ, RZ, 0x40000040 ;  /* 0x40000040ff157424 */ /* 0x000fe400078e00ff */
[----:B------:R-:W-:-:S02]  /*a120*/  IMAD.MOV.U32 R10, RZ, RZ, 0x28 ;  /* 0x00000028ff0a7424 */ /* 0x000fc400078e00ff */
[----:B------:R-:W-:-:S03]  /*a130*/  VIADD R56, R12, 0xa00 ;  /* 0x00000a000c387836 */ /* 0x000fc60000000000 */
[----:B------:R-:W-:Y:S01]  /*a140*/  SEL R10, R10, 0x26, P1 ;  /* 0x000000260a0a7807 */ /* 0x000fe20000800000 */
[----:B------:R-:W-:Y:S02]  /*a150*/  WARPGROUP.DEPBAR.LE gsb0, 0x0 ;  /* 0x00008000000079c5 */ /* 0x000fe40000010000 */
[----:B------:R-:W-:-:S06]  /*a160*/  WARPGROUP.ARRIVE ;  /* 0x00000000000079c5 */ /* 0x000fcc0000000000 */
[----:B------:R-:W-:Y:S01]  /*a170*/  HGMMA.64x64x16.F32 R24, gdesc[UR4], R24, gsb0 ;  /* 0x00e00000041879f0 */ /* 0x000fe20008000818 */
[----:B------:R-:W-:Y:S01]  /*a180*/  R2UR UR4, R14 ;  /* 0x000000000e0472ca */ /* 0x000fe200000e0000 */
[----:B------:R-:W-:Y:S01]  /*a190*/  IMAD.MOV.U32 R14, RZ, RZ, 0xa00 ;  /* 0x00000a00ff0e7424 */ /* 0x000fe200078e00ff */
[----:B------:R-:W-:Y:S01]  /*a1a0*/  R2UR UR5, R15 ;  /* 0x000000000f0572ca */ /* 0x000fe200000e0000 */
[----:B------:R-:W-:Y:S01]  /*a1b0*/  IMAD.MOV.U32 R15, RZ, RZ, 0x40000040 ;  /* 0x40000040ff0f7424 */ /* 0x000fe200078e00ff */
[----:B------:R-:W-:Y:S02]  /*a1c0*/  R2UR UR6, R20 ;  /* 0x00000000140672ca */ /* 0x000fe400000e0000 */
[----:B------:R-:W-:Y:S02]  /*a1d0*/  R2UR UR7, R21 ;  /* 0x00000000150772ca */ /* 0x000fe400000e0000 */
[----:B------:R-:W-:Y:S02]  /*a1e0*/  SEL R14, R14, 0x980, P1 ;  /* 0x000009800e0e7807 */ /* 0x000fe40000800000 */
[----:B------:R-:W-:Y:S01]  /*a1f0*/  LOP3.LUT R21, R10, 0x6, RZ, 0xc0, !PT ;  /* 0x000000060a157812 */ /* 0x000fe200078ec0ff */
[----:B------:R-:W-:Y:S01]  /*a200*/  VIADD R10, R0, 0xa00 ;  /* 0x00000a00000a7836 */ /* 0x000fe20000000000 */
[----:B------:R-:W-:-:S04]  /*a210*/  LOP3.LUT R20, R14, 0xa00, RZ, 0xc0, !PT ;  /* 0x00000a000e147812 */ /* 0x000fc800078ec0ff */
[CC--:B------:R-:W-:Y:S02]  /*a220*/  IADD3 R14, R21.reuse, R20.reuse, R0 ;  /* 0x00000014150e7210 */ /* 0x0c0fe40007ffe000 */
[----:B------:R-:W-:Y:S01]  /*a230*/  IADD3 R20, R21, R20, R12 ;  /* 0x0000001415147210 */ /* 0x000fe20007ffe00c */
[----:B------:R-:W-:Y:S01]  /*a240*/  IMAD.MOV.U32 R21, RZ, RZ, 0x40000040 ;  /* 0x40000040ff157424 */ /* 0x000fe200078e00ff */
[----:B------:R-:W-:Y:S02]  /*a250*/  WARPGROUP.DEPBAR.LE gsb0, 0x0 ;  /* 0x00008000000079c5 */ /* 0x000fe40000010000 */
[----:B------:R-:W-:-:S06]  /*a260*/  WARPGROUP.ARRIVE ;  /* 0x00000000000079c5 */ /* 0x000fcc0000000000 */
[----:B------:R-:W-:Y:S01]  /*a270*/  HGMMA.64x64x16.F32 R24, gdesc[UR4], R24, gsb0 ;  /* 0x00e00000041879f0 */ /* 0x000fe20008000818 */
[----:B------:R-:W-:Y:S01]  /*a280*/  R2UR UR4, R14 ;  /* 0x000000000e0472ca */ /* 0x000fe200000e0000 */
[----:B------:R-:W-:Y:S01]  /*a290*/  IMAD.IADD R14, R3, 0x1, R10 ;  /* 0x00000001030e7824 */ /* 0x000fe200078e020a */
[----:B------:R-:W-:Y:S01]  /*a2a0*/  R2UR UR5, R15 ;  /* 0x000000000f0572ca */ /* 0x000fe200000e0000 */
[----:B------:R-:W-:Y:S01]  /*a2b0*/  IMAD.MOV.U32 R15, RZ, RZ, 0x40000040 ;  /* 0x40000040ff0f7424 */ /* 0x000fe200078e00ff */
[----:B------:R-:W-:Y:S01]  /*a2c0*/  R2UR UR6, R20 ;  /* 0x00000000140672ca */ /* 0x000fe200000e0000 */
[----:B------:R-:W-:Y:S01]  /*a2d0*/  IMAD.IADD R20, R3, 0x1, R56 ;  /* 0x0000000103147824 */ /* 0x000fe200078e0238 */
[----:B------:R-:W-:Y:S02]  /*a2e0*/  R2UR UR7, R21 ;  /* 0x00000000150772ca */ /* 0x000fe400000e0000 */
[----:B------:R-:W-:Y:S01]  /*a2f0*/  MOV R21, 0x40000040 ;  /* 0x4000004000157802 */ /* 0x000fe20000000f00 */
[----:B------:R-:W-:-:S02]  /*a300*/  WARPGROUP.DEPBAR.LE gsb0, 0x0 ;  /* 0x00008000000079c5 */ /* 0x000fc40000010000 */
[----:B------:R-:W-:-:S08]  /*a310*/  WARPGROUP.ARRIVE ;  /* 0x00000000000079c5 */ /* 0x000fd00000000000 */
        /* <DEDUP_REMOVED lines=44> */
[----:B------:R-:W-:Y:S02]  /*a5e0*/  R2UR UR5, R15 ;  /* 0x000000000f0572ca */ /* 0x000fe400000e0000 */
[----:B------:R-:W-:Y:S01]  /*a5f0*/  R2UR UR6, R20 ;  /* 0x00000000140672ca */ /* 0x000fe200000e0000 */
[----:B------:R-:W-:Y:S01]  /*a600*/  IMAD.IADD R20, R3, 0x1, R56 ;  /* 0x0000000103147824 */ /* 0x000fe200078e0238 */
[----:B------:R-:W-:Y:S01]  /*a610*/  R2UR UR7, R21 ;  /* 0x00000000150772ca */ /* 0x000fe200000e0000 */
[----:B------:R-:W-:Y:S01]  /*a620*/  IMAD.MOV.U32 R21, RZ, RZ, 0x40000040 ;  /* 0x40000040ff157424 */ /* 0x000fe200078e00ff */
        /* <DEDUP_REMOVED lines=49> */
[----:B------:R-:W-:Y:S02]  /*a940*/  R2UR UR6, R20 ;  /* 0x00000000140672ca */ /* 0x000fe400000e0000 */
[----:B------:R-:W-:Y:S01]  /*a950*/  R2UR UR7, R21 ;  /* 0x00000000150772ca */ /* 0x000fe200000e0000 */
[----:B------:R-:W-:Y:S01]  /*a960*/  IMAD.MOV.U32 R21, RZ, RZ, 0x40000040 ;  /* 0x40000040ff157424 */ /* 0x000fe200078e00ff */
[----:B------:R-:W-:Y:S01]  /*a970*/  IADD3 R20, R3, R10, RZ ;  /* 0x0000000a03147210 */ /* 0x000fe20007ffe0ff */
[----:B------:R-:W-:-:S05]  /*a980*/  IMAD.MOV.U32 R3, RZ, RZ, 0x40 ;  /* 0x00000040ff037424 */ /* 0x000fca00078e00ff */
[----:B------:R-:W-:-:S04]  /*a990*/  SEL R3, R3, 0x3e, P1 ;  /* 0x0000003e03037807 */ /* 0x000fc80000800000 */
[----:B------:R-:W-:Y:S01]  /*a9a0*/  LOP3.LUT R3, R3, 0x6, RZ, 0xc0, !PT ;  /* 0x0000000603037812 */ /* 0x000fe200078ec0ff */
        /* <DEDUP_REMOVED lines=11> */
[----:B------:R-:W-:Y:S01]  /*aa60*/  IMAD.MOV.U32 R13, RZ, RZ, 0x40000040 ;  /* 0x40000040ff0d7424 */ /* 0x000fe200078e00ff */
[----:B------:R-:W-:-:S02]  /*aa70*/  WARPGROUP.DEPBAR.LE gsb0, 0x0 ;  /* 0x00008000000079c5 */ /* 0x000fc40000010000 */
[----:B------:R-:W-:-:S07]  /*aa80*/  WARPGROUP.ARRIVE ;  /* 0x00000000000079c5 */ /* 0x000fce0000000000 */
        /* <DEDUP_REMOVED lines=9> */
[----:B------:R-:W-:-:S05]  /*ab20*/  IMAD.MOV.U32 R10, RZ, RZ, 0x1000 ;  /* 0x00001000ff0a7424 */ /* 0x000fca00078e00ff */
[----:B------:R-:W-:-:S04]  /*ab30*/  SEL R10, R10, 0xf80, P1 ;  /* 0x00000f800a0a7807 */ /* 0x000fc80000800000 */
[----:B------:R-:W-:-:S04]  /*ab40*/  LOP3.LUT R10, R10, 0x1e00, RZ, 0xc0, !PT ;  /* 0x00001e000a0a7812 */ /* 0x000fc800078ec0ff */
[----:B------:R-:W-:Y:S01]  /*ab50*/  IADD3 R12, R3, R10, R12 ;  /* 0x0000000a030c7210 */ /* 0x000fe20007ffe00c */
[----:B------:R-:W-:Y:S02]  /*ab60*/  WARPGROUP.DEPBAR.LE gsb0, 0x0 ;  /* 0x00008000000079c5 */ /* 0x000fe40000010000 */
[----:B------:R-:W-:-:S06]  /*ab70*/  WARPGROUP.ARRIVE ;  /* 0x00000000000079c5 */ /* 0x000fcc0000000000 */
[----:B------:R-:W-:Y:S01]  /*ab80*/  HGMMA.64x64x16.F32 R24, gdesc[UR4], R24, gsb0 ;  /* 0x00e00000041879f0 */ /* 0x000fe20008000818 */
[----:B------:R-:W-:Y:S02]  /*ab90*/  R2UR UR4, R14 ;  /* 0x000000000e0472ca */ /* 0x000fe400000e0000 */
[----:B------:R-:W-:Y:S01]  /*aba0*/  R2UR UR5, R15 ;  /* 0x000000000f0572ca */ /* 0x000fe200000e0000 */
[----:B------:R-:W-:Y:S01]  /*abb0*/  IMAD.MOV.U32 R15, RZ, RZ, 0x40000040 ;  /* 0x40000040ff0f7424 */ /* 0x000fe200078e00ff */
[----:B------:R-:W-:Y:S02]  /*abc0*/  R2UR UR6, R20 ;  /* 0x00000000140672ca */ /* 0x000fe400000e0000 */
[----:B------:R-:W-:Y:S02]  /*abd0*/  R2UR UR7, R21 ;  /* 0x00000000150772ca */ /* 0x000fe400000e0000 */
[----:B------:R-:W-:Y:S01]  /*abe0*/  IADD3 R14, R3, R10, R0 ;  /* 0x0000000a030e7210 */ /* 0x000fe20007ffe000 */
[----:B------:R-:W-:-:S02]  /*abf0*/  WARPGROUP.DEPBAR.LE gsb0, 0x0 ;  /* 0x00008000000079c5 */ /* 0x000fc40000010000 */
[----:B------:R-:W-:-:S08]  /*ac00*/  WARPGROUP.ARRIVE ;  /* 0x00000000000079c5 */ /* 0x000fd00000000000 */
        /* <DEDUP_REMOVED lines=11> */
.L_x_4552:
        /* <DEDUP_REMOVED lines=12> */
[----:B------:R-:W-:Y:S01]  /*ad80*/  FMUL.FTZ R39, R39, UR4 ;  /* 0x0000000427277c20 */ /* 0x000fe20008410000 */
[----:B------:R-:W-:Y:S01]  /*ad90*/  ISETP.GT.AND P5, PT, R12, RZ, PT ;  /* 0x000000ff0c00720c */ /* 0x000fe20003fa4270 */
[----:B------:R-:W-:Y:S01]  /*ada0*/  FMUL.FTZ R36, R36, UR4 ;  /* 0x0000000424247c20 */ /* 0x000fe20008410000 */
[C---:B------:R-:W-:Y:S01]  /*adb0*/  ISETP.GT.AND P4, PT, R12.reuse, 0x1, PT ;  /* 0x000000010c00780c */ /* 0x040fe20003f84270 */
[----:B------:R-:W0:Y:S01]  /*adc0*/  MUFU.TANH R25, R25 ;  /* 0x0000001900197308 */ /* 0x000e220000002400 */
[----:B------:R-:W-:Y:S01]  /*add0*/  FMUL.FTZ R27, R27, UR4 ;  /* 0x000000041b1b7c20 */ /* 0x000fe20008410000 */
[----:B------:R-:W-:Y:S01]  /*ade0*/  ISETP.GT.AND P3, PT, R12, 0x8, PT ;  /* 0x000000080c00780c */ /* 0x000fe20003f64270 */
[----:B------:R-:W-:Y:S01]  /*adf0*/  FMUL.FTZ R37, R37, UR4 ;  /* 0x0000000425257c20 */ /* 0x000fe20008410000 */
[----:B------:R-:W-:Y:S01]  /*ae00*/  FMUL.FTZ R30, R30, UR4 ;  /* 0x000000041e1e7c20 */ /* 0x000fe20008410000 */
[----:B------:R-:W-:Y:S01]  /*ae10*/  ISETP.GT.AND P2, PT, R12, 0x9, PT ;  /* 0x000000090c00780c */ /* 0x000fe20003f44270 */
[----:B------:R-:W-:Y:S01]  /*ae20*/  FMUL.FTZ R40, R40, UR4 ;  /* 0x0000000428287c20 */ /* 0x000fe20008410000 */
[----:B------:R-:W-:Y:S01]  /*ae30*/  FMUL.FTZ R34, R34, UR4 ;  /* 0x0000000422227c20 */ /* 0x000fe20008410000 */
[----:B------:R-:W1:Y:S01]  /*ae40*/  MUFU.TANH R28, R28 ;  /* 0x0000001c001c7308 */ /* 0x000e620000002400 */
[C---:B------:R-:W-:Y:S01]  /*ae50*/  ISETP.GT.AND P1, PT, R12.reuse, 0x10, PT ;  /* 0x000000100c00780c */ /* 0x040fe20003f24270 */
[----:B------:R-:W-:Y:S01]  /*ae60*/  FMUL.FTZ R41, R41, UR4 ;  /* 0x0000000429297c20 */ /* 0x000fe20008410000 */
[----:B------:R-:W-:Y:S01]  /*ae70*/  ISETP.GT.AND P6, PT, R12, 0x11, PT ;  /* 0x000000110c00780c */ /* 0x000fe20003fc4270 */
[----:B------:R-:W-:Y:S01]  /*ae80*/  FMUL.FTZ R44, R44, UR4 ;  /* 0x000000042c2c7c20 */ /* 0x000fe20008410000 */
[----:B------:R-:W-:Y:S01]  /*ae90*/  FMUL.FTZ R35, R35, UR4 ;  /* 0x0000000423237c20 */ /* 0x000fe20008410000 */
[----:B------:R-:W-:Y:S01]  /*aea0*/  FMUL.FTZ R38, R38, UR4 ;  /* 0x0000000426267c20 */ /* 0x000fe20008410000 */
[----:B------:R-:W-:Y:S01]  /*aeb0*/  FMUL.FTZ R45, R45, UR4 ;  /* 0x000000042d2d7c20 */ /* 0x000fe20008410000 */
[----:B------:R-:W2:Y:S01]  /*aec0*/  MUFU.TANH R29, R29 ;  /* 0x0000001d001d7308 */ /* 0x000ea20000002400 */
        /* <DEDUP_REMOVED lines=16> */
[----:B--2---:R-:W-:Y:S01]  /*afd0*/  FSEL R59, R29, -INF , P2 ;  /* 0xff8000001d3b7808 */ /* 0x004fe20001000000 */
[----:B------:R-:W-:Y:S01]  /*afe0*/  ULDC UR5, c[0x0][0xa80] ;  /* 0x0002a00000057ab9 */ /* 0x000fe20000000800 */
[----:B------:R-:W-:Y:S01]  /*aff0*/  LOP3.LUT R217, R217, 0x2000000, RZ, 0xfc, !PT ;  /* 0x02000000d9d97812 */ /* 0x000fe200078efcff */
[----:B------:R-:W-:-:S04]  /*b000*/  IMAD.U32 R168, RZ, RZ, UR5 ;  /* 0x00000005ffa87e24 */ /* 0x000fc8000f8e00ff */
[----:B------:R-:W2:Y:S01]  /*b010*/  MUFU.TANH R15, R31 ;  /* 0x0000001f000f7308 */ /* 0x000ea20000002400 */
[----:B0-----:R-:W-:-:S07]  /*b020*/  FSEL R61, R32, -INF , P1 ;  /* 0xff800000203d7808 */ /* 0x001fce0000800000 */
[----:B------:R-:W0:Y:S01]  /*b030*/  MUFU.TANH R33, R33 ;  /* 0x0000002100217308 */ /* 0x000e220000002400 */
[----:B-1----:R-:W-:-:S07]  /*b040*/  FSEL R3, R3, -INF , P5 ;  /* 0xff80000003037808 */ /* 0x002fce0002800000 */
[----:B------:R1:W-:Y:S01]  /*b050*/  MUFU.TANH R31, R39 ;  /* 0x00000027001f7308 */ /* 0x0003e20000002400 */
[----:B--2---:R-:W-:Y:S02]  /*b060*/  FSEL R15, R15, -INF , P2 ;  /* 0xff8000000f0f7808 */ /* 0x004fe40001000000 */
[----:B------:R-:W-:-:S05]  /*b070*/  ISETP.GT.AND P2, PT, R12, 0x21, PT ;  /* 0x000000210c00780c */ /* 0x000fca0003f44270 */
[----:B------:R-:W2:Y:S01]  /*b080*/  MUFU.TANH R10, R27 ;  /* 0x0000001b000a7308 */ /* 0x000ea20000002400 */
[----:B-1----:R-:W-:Y:S02]  /*b090*/  FSEL R39, R24, -INF , P5 ;  /* 0xff80000018277808 */ /* 0x002fe40002800000 */
[----:B------:R-:W-:Y:S02]  /*b0a0*/  ISETP.GT.AND P5, PT, R12, 0x18, PT ;  /* 0x000000180c00780c */ /* 0x000fe40003fa4270 */
[----:B------:R-:W-:Y:S02]  /*b0b0*/  FMNMX.FTZ R20, R39, R14, !PT ;  /* 0x0000000e27147209 */ /* 0x000fe40007810000 */
[----:B0-----:R-:W-:Y:S01]  /*b0c0*/  FSEL R63, R33, -INF , P6 ;  /* 0xff800000213f7808 */ /* 0x001fe20003000000 */
[----:B------:R-:W0:Y:S01]  /*b0d0*/  MUFU.TANH R36, R36 ;  /* 0x0000002400247308 */ /* 0x000e220000002400 */
[----:B------:R-:W-:-:S04]  /*b0e0*/  FMNMX.FTZ R20, R57, R20, !PT ;  /* 0x0000001439147209 */ /* 0x000fc80007810000 */
[----:B------:R-:W-:-:S03]  /*b0f0*/  FMNMX.FTZ R20, R59, R20, !PT ;  /* 0x000000143b147209 */ /* 0x000fc60007810000 */
[----:B------:R-:W1:Y:S01]  /*b100*/  MUFU.TANH R13, R30 ;  /* 0x0000001e000d7308 */ /* 0x000e620000002400 */
[----:B------:R-:W-:Y:S02]  /*b110*/  FMNMX.FTZ R20, R61, R20, !PT ;  /* 0x000000143d147209 */ /* 0x000fe40007810000 */
[----:B--2---:R-:W-:Y:S02]  /*b120*/  FSEL R10, R10, -INF , P4 ;  /* 0xff8000000a0a7808 */ /* 0x004fe40002000000 */
[----:B------:R-:W-:Y:S02]  /*b130*/  ISETP.GT.AND P4, PT, R12, 0x19, PT ;  /* 0x000000190c00780c */ /* 0x000fe40003f84270 */
[----:B------:R-:W-:Y:S01]  /*b140*/  FMNMX.FTZ R20, R63, R20, !PT ;  /* 0x000000143f147209 */ /* 0x000fe20007810000 */
[----:B------:R-:W2:Y:S01]  /*b150*/  MUFU.TANH R37, R37 ;  /* 0x0000002500257308 */ /* 0x000ea20000002400 */
[----:B0-----:R-:W-:Y:S02]  /*b160*/  FSEL R65, R36, -INF , P5 ;  /* 0xff80000024417808 */ /* 0x001fe40002800000 */
[----:B------:R-:W-:-:S02]  /*b170*/  FSEL R31, R31, -INF , P4 ;  /* 0xff8000001f1f7808 */ /* 0x000fc40002000000 */
[----:B------:R-:W-:-:S03]  /*b180*/  FMNMX.FTZ R20, R65, R20, !PT ;  /* 0x0000001441147209 */ /* 0x000fc60007810000 */
[----:B------:R-:W0:Y:S01]  /*b190*/  MUFU.TANH R40, R40 ;  /* 0x0000002800287308 */ /* 0x000e220000002400 */
[----:B-1----:R-:W-:Y:S02]  /*b1a0*/  FSEL R13, R13, -INF , P3 ;  /* 0xff8000000d0d7808 */ /* 0x002fe40001800000 */
[----:B------:R-:W-:-:S05]  /*b1b0*/  ISETP.GT.AND P3, PT, R12, 0x20, PT ;  /* 0x000000200c00780c */ /* 0x000fca0003f64270 */
[----:B------:R-:W1:Y:S01]  /*b1c0*/  MUFU.TANH R34, R34 ;  /* 0x0000002200227308 */ /* 0x000e620000002400 */
[----:B--2---:R-:W-:Y:S02]  /*b1d0*/  FSEL R37, R37, -INF , P4 ;  /* 0xff80000025257808 */ /* 0x004fe40002000000 */
[----:B------:R-:W-:Y:S02]  /*b1e0*/  ISETP.GT.AND P4, PT, R12, 0x31, PT ;  /* 0x000000310c00780c */ /* 0x000fe40003f84270 */
[----:B------:R-:W-:-:S03]  /*b1f0*/  FMNMX.FTZ R20, R37, R20, !PT ;  /* 0x0000001425147209 */ /* 0x000fc60007810000 */
        /* <DEDUP_REMOVED lines=32> */
[----:B------:R-:W-:Y:S02]  /*b400*/  ISETP.GT.AND P2, PT, R12, 0x39, PT ;  /* 0x000000390c00780c */ /* 0x000fe40003f44270 */
[----:B------:R-:W-:-:S03]  /*b410*/  FMNMX.FTZ R12, R3, R10, !PT ;  /* 0x0000000a030c7209 */ /* 0x000fc60007810000 */
[----:B------:R-:W1:Y:S01]  /*b420*/  MUFU.TANH R46, R46 ;  /* 0x0000002e002e7308 */ /* 0x000e620000002400 */
[----:B--2---:R-:W-:Y:S02]  /*b430*/  FSEL R75, R52, -INF , P3 ;  /* 0xff800000344b7808 */ /* 0x004fe40001800000 */
[----:B------:R-:W-:Y:S02]  /*b440*/  FMNMX.FTZ R12, R13, R12, !PT ;  /* 0x0000000c0d0c7209 */ /* 0x000fe40007810000 */
[----:B------:R-:W-:Y:S02]  /*b450*/  FMNMX.FTZ R20, R75, R20, !PT ;  /* 0x000000144b147209 */ /* 0x000fe40007810000 */
[----:B------:R-:W-:Y:S01]  /*b460*/  FMNMX.FTZ R12, R15, R12, !PT ;  /* 0x0000000c0f0c7209 */ /* 0x000fe20007810000 */
[----:B------:R-:W2:Y:S01]  /*b470*/  MUFU.TANH R47, R47 ;  /* 0x0000002f002f7308 */ /* 0x000ea20000002400 */
[----:B0-----:R-:W-:Y:S02]  /*b480*/  FSEL R77, R53, -INF , P2 ;  /* 0xff800000354d7808 */ /* 0x001fe40001000000 */
[----:B------:R-:W-:-:S02]  /*b490*/  FMNMX.FTZ R12, R25, R12, !PT ;  /* 0x0000000c190c7209 */ /* 0x000fc40007810000 */
[----:B------:R-:W-:Y:S02]  /*b4a0*/  FMNMX.FTZ R20, R77, R20, !PT ;  /* 0x000000144d147209 */ /* 0x000fe40007810000 */
[----:B------:R-:W-:Y:S01]  /*b4b0*/  FMNMX.FTZ R12, R27, R12, !PT ;  /* 0x0000000c1b0c7209 */ /* 0x000fe20007810000 */
[----:B------:R-:W0:Y:S01]  /*b4c0*/  MUFU.TANH R50, R50 ;  /* 0x0000003200327308 */ /* 0x000e220000002400 */
[----:B-1----:R-:W-:Y:S01]  /*b4d0*/  FSEL R43, R46, -INF , P1 ;  /* 0xff8000002e2b7808 */ /* 0x002fe20000800000 */
[----:B------:R-:W1:Y:S01]  /*b4e0*/  SHFL.BFLY PT, R21, R20, 0x2, 0x1f ;  /* 0x0c401f0014157f89 */ /* 0x000e6200000e0000 */
[----:B------:R-:W-:-:S04]  /*b4f0*/  FMNMX.FTZ R12, R29, R12, !PT ;  /* 0x0000000c1d0c7209 */ /* 0x000fc80007810000 */
[----:B------:R-:W-:Y:S01]  /*b500*/  FMNMX.FTZ R12, R31, R12, !PT ;  /* 0x0000000c1f0c7209 */ /* 0x000fe20007810000 */
[----:B------:R-:W3:Y:S01]  /*b510*/  MUFU.TANH R51, R51 ;  /* 0x0000003300337308 */ /* 0x000ee20000002400 */
[----:B--2---:R-:W-:Y:S02]  /*b520*/  FSEL R47, R47, -INF , P6 ;  /* 0xff8000002f2f7808 */ /* 0x004fe40003000000 */
[----:B------:R-:W-:-:S04]  /*b530*/  FMNMX.FTZ R12, R35, R12, !PT ;  /* 0x0000000c230c7209 */ /* 0x000fc80007810000 */
[----:B------:R-:W-:Y:S01]  /*b540*/  FMNMX.FTZ R12, R33, R12, !PT ;  /* 0x0000000c210c7209 */ /* 0x000fe20007810000 */
[----:B------:R-:W2:Y:S01]  /*b550*/  MUFU.TANH R54, R54 ;  /* 0x0000003600367308 */ /* 0x000ea20000002400 */
[----:B0-----:R-:W-:Y:S02]  /*b560*/  FSEL R49, R50, -INF , P5 ;  /* 0xff80000032317808 */ /* 0x001fe40002800000 */
[----:B------:R-:W-:-:S04]  /*b570*/  FMNMX.FTZ R12, R43, R12, !PT ;  /* 0x0000000c2b0c7209 */ /* 0x000fc80007810000 */
[----:B------:R-:W-:Y:S01]  /*b580*/  FMNMX.FTZ R12, R47, R12, !PT ;  /* 0x0000000c2f0c7209 */ /* 0x000fe20007810000 */
[----:B------:R-:W0:Y:S01]  /*b590*/  MUFU.TANH R55, R55 ;  /* 0x0000003700377308 */ /* 0x000e220000002400 */
[----:B---3--:R-:W-:Y:S02]  /*b5a0*/  FSEL R51, R51, -INF , P4 ;  /* 0xff80000033337808 */ /* 0x008fe40002000000 */
[----:B-1----:R-:W-:Y:S02]  /*b5b0*/  FMNMX.FTZ R21, R20, R21, !PT ;  /* 0x0000001514157209 */ /* 0x002fe40007810000 */
[----:B------:R-:W-:-:S03]  /*b5c0*/  FMNMX.FTZ R12, R49, R12, !PT ;  /* 0x0000000c310c7209 */ /* 0x000fc60007810000 */
[----:B------:R-:W1:Y:S01]  /*b5d0*/  SHFL.BFLY PT, R24, R21, 0x1, 0x1f ;  /* 0x0c201f0015187f89 */ /* 0x000e6200000e0000 */
[----:B--2---:R-:W-:Y:S02]  /*b5e0*/  FSEL R53, R54, -INF , P3 ;  /* 0xff80000036357808 */ /* 0x004fe40001800000 */
[----:B------:R-:W-:-:S04]  /*b5f0*/  FMNMX.FTZ R12, R51, R12, !PT ;  /* 0x0000000c330c7209 */ /* 0x000fc80007810000 */
[----:B------:R-:W-:Y:S02]  /*b600*/  FMNMX.FTZ R12, R53, R12, !PT ;  /* 0x0000000c350c7209 */ /* 0x000fe40007810000 */
[----:B0-----:R-:W-:-:S04]  /*b610*/  FSEL R55, R55, -INF , P2 ;  /* 0xff80000037377808 */ /* 0x001fc80001000000 */
[----:B------:R-:W-:Y:S02]  /*b620*/  FMNMX.FTZ R12, R55, R12, !PT ;  /* 0x0000000c370c7209 */ /* 0x000fe40007810000 */
[----:B-1----:R-:W-:-:S04]  /*b630*/  FMNMX.FTZ R21, R21, R24, !PT ;  /* 0x0000001815157209 */ /* 0x002fc80007810000 */
[C---:B------:R-:W-:Y:S01]  /*b640*/  FSETP.NEU.FTZ.AND P1, PT, R21.reuse, -INF , PT ;  /* 0xff8000001500780b */ /* 0x040fe20003f3d000 */
[----:B------:R-:W-:-:S05]  /*b650*/  FMUL.FTZ R20, R21, R168 ;  /* 0x000000a815147220 */ /* 0x000fca0000410000 */
[----:B------:R-:W-:-:S05]  /*b660*/  FSEL R20, R20, RZ, P1 ;  /* 0x000000ff14147208 */ /* 0x000fca0000800000 */
[-CC-:B------:R-:W-:Y:S01]  /*b670*/  FFMA.FTZ R152, R39, R168.reuse, -R20.reuse ;  /* 0x000000a827987223 */ /* 0x180fe20000010814 */
[-CC-:B------:R-:W-:Y:S01]  /*b680*/  FFMA.FTZ R14, R14, R168.reuse, -R20.reuse ;  /* 0x000000a80e0e7223 */ /* 0x180fe20000010814 */
[----:B------:R-:W0:Y:S01]  /*b690*/  SHFL.BFLY PT, R39, R12, 0x2, 0x1f ;  /* 0x0c401f000c277f89 */ /* 0x000e2200000e0000 */
        /* <DEDUP_REMOVED lines=12> */
[----:B------:R-:W-:-:S06]  /*b760*/  FFMA.FTZ R166, R75, R168, -R20 ;  /* 0x000000a84ba67223 */ /* 0x000fcc0000010814 */
[----:B------:R-:W-:Y:S01]  /*b770*/  MUFU.EX2 R57, R57 ;  /* 0x0000003900397308 */ /* 0x000fe20000000800 */
[----:B0-----:R-:W-:Y:S01]  /*b780*/  FMNMX.FTZ R14, R12, R39, !PT ;  /* 0x000000270c0e7209 */ /* 0x001fe20007810000 */
[-CC-:B------:R-:W-:Y:S01]  /*b790*/  FFMA.FTZ R39, R41, R168.reuse, -R20.reuse ;  /* 0x000000a829277223 */ /* 0x180fe20000010814 */
[----:B------:R-:W-:-:S05]  /*b7a0*/  FFMA.FTZ R41, R45, R168, -R20 ;  /* 0x000000a82d297223 */ /* 0x000fca0000010814 */
[----:B------:R-:W-:Y:S01]  /*b7b0*/  MUFU.EX2 R154, R59 ;  /* 0x0000003b009a7308 */ /* 0x000fe20000000800 */
[----:B------:R-:W-:Y:S01]  /*b7c0*/  FFMA.FTZ R20, R77, R168, -R20 ;  /* 0x000000a84d147223 */ /* 0x000fe20000010814 */
[----:B------:R-:W0:Y:S01]  /*b7d0*/  SHFL.BFLY PT, R169, R14, 0x1, 0x1f ;  /* 0x0c201f000ea97f89 */ /* 0x000e2200000e0000 */
[----:B-1----:R-:W-:Y:S01]  /*b7e0*/  FADD.FTZ R30, R152, R79 ;  /* 0x0000004f981e7221 */ /* 0x002fe20000010000 */
[----:B------:R-:W-:-:S04]  /*b7f0*/  F2FP.F16.F32.PACK_AB R152, R79, R152 ;  /* 0x000000984f98723e */ /* 0x000fc800000000ff */
[----:B------:R-:W-:Y:S08]  /*b800*/  MUFU.EX2 R61, R61 ;  /* 0x0000003d003d7308 */ /* 0x000ff00000000800 */
[----:B------:R-:W-:Y:S08]  /*b810*/  MUFU.EX2 R156, R63 ;  /* 0x0000003f009c7308 */ /* 0x000ff00000000800 */
[----:B------:R-:W-:Y:S01]  /*b820*/  MUFU.EX2 R45, R20 ;  /* 0x00000014002d7308 */ /* 0x000fe20000000800 */
[----:B0-----:R-:W-:-:S04]  /*b830*/  FMNMX.FTZ R169, R14, R169, !PT ;  /* 0x000000a90ea97209 */ /* 0x001fc80007810000 */
[C---:B------:R-:W-:Y:S01]  /*b840*/  FSETP.NEU.FTZ.AND P1, PT, R169.reuse, -INF , PT ;  /* 0xff800000a900780b */ /* 0x040fe20003f3d000 */
[----:B------:R-:W-:Y:S02]  /*b850*/  FMUL.FTZ R12, R169, R168 ;  /* 0x000000a8a90c7220 */ /* 0x000fe40000410000 */
[----:B------:R-:W-:Y:S03]  /*b860*/  MUFU.EX2 R158, R158 ;  /* 0x0000009e009e7308 */ /* 0x000fe60000000800 */
[----:B------:R-:W-:Y:S02]  /*b870*/  FSEL R14, R12, RZ, P1 ;  /* 0x000000ff0c0e7208 */ /* 0x000fe40000800000 */
[----:B------:R-:W-:-:S03]  /*b880*/  LEA R12, R18, R217, 0xc ;  /* 0x000000d9120c7211 */ /* 0x000fc600078e60ff */
        /* <DEDUP_REMOVED lines=16> */
[----:B------:R0:W1:Y:S01]  /*b990*/  MUFU.EX2 R24, R10 ;  /* 0x0000000a00187308 */ /* 0x0000620000000800 */
[-CC-:B------:R-:W-:Y:S01]  /*b9a0*/  FFMA.FTZ R53, R53, R168.reuse, -R14.reuse ;  /* 0x000000a835357223 */ /* 0x180fe2000001080e */
[----:B------:R-:W-:Y:S01]  /*b9b0*/  FFMA.FTZ R55, R55, R168, -R14 ;  /* 0x000000a837377223 */ /* 0x000fe2000001080e */
[C---:B------:R-:W-:Y:S01]  /*b9c0*/  VIADD R14, R12.reuse, 0x80 ;  /* 0x000000800c0e7836 */ /* 0x040fe20000000000 */
[----:B------:R-:W-:-:S04]  /*b9d0*/  R2UR UR6, R12 ;  /* 0x000000000c0672ca */ /* 0x000fc800000e0000 */
[----:B------:R2:W3:Y:S01]  /*b9e0*/  MUFU.EX2 R155, R13 ;  /* 0x0000000d009b7308 */ /* 0x0004e20000000800 */
[----:B0-----:R-:W-:Y:S01]  /*b9f0*/  VIADD R10, R11, 0x38840 ;  /* 0x000388400b0a7836 */ /* 0x001fe20000000000 */
[----:B------:R-:W-:Y:S01]  /*ba00*/  R2UR UR10, R14 ;  /* 0x000000000e0a72ca */ /* 0x000fe200000e0000 */
[C---:B------:R-:W-:Y:S02]  /*ba10*/  VIADD R14, R12.reuse, 0x100 ;  /* 0x000001000c0e7836 */ /* 0x040fe40000000000 */
[----:B------:R-:W-:Y:S01]  /*ba20*/  VIADD R12, R12, 0x180 ;  /* 0x000001800c0c7836 */ /* 0x000fe20000000000 */
[----:B------:R-:W-:Y:S02]  /*ba30*/  PRMT R10, R189, 0x654, R10 ;  /* 0x00000654bd0a7816 */ /* 0x000fe4000000000a */
[----:B------:R0:W4:Y:S01]  /*ba40*/  MUFU.EX2 R26, R15 ;  /* 0x0000000f001a7308 */ /* 0x0001220000000800 */
[----:B--2---:R-:W-:Y:S02]  /*ba50*/  IMAD.MOV.U32 R13, RZ, RZ, 0x40000040 ;  /* 0x40000040ff0d7424 */ /* 0x004fe400078e00ff */
[----:B-1----:R-:W-:Y:S01]  /*ba60*/  FADD.FTZ R32, R3, R24 ;  /* 0x0000001803207221 */ /* 0x002fe20000010000 */
[----:B------:R1:W-:Y:S01]  /*ba70*/  SYNCS.ARRIVE.TRANS64.RED.A1T0 RZ, [R10+URZ], RZ ;  /* 0x000000ff0aff79a7 */ /* 0x0003e2000810043f */
[----:B------:R-:W-:-:S02]  /*ba80*/  R2UR UR14, R14 ;  /* 0x000000000e0e72ca */ /* 0x000fc400000e0000 */
[----:B------:R-:W-:Y:S01]  /*ba90*/  R2UR UR7, R13 ;  /* 0x000000000d0772ca */ /* 0x000fe200000e0000 */
[----:B------:R-:W-:Y:S01]  /*baa0*/  FADD.FTZ R13, R57, R30 ;  /* 0x0000001e390d7221 */ /* 0x000fe20000010000 */
[----:B------:R-:W2:Y:S01]  /*bab0*/  MUFU.EX2 R25, R25 ;  /* 0x0000001900197308 */ /* 0x000ea20000000800 */
[----:B0-----:R-:W-:Y:S01]  /*bac0*/  IMAD.MOV.U32 R15, RZ, RZ, 0x40000040 ;  /* 0x40000040ff0f7424 */ /* 0x001fe200078e00ff */
[----:B------:R-:W-:Y:S02]  /*bad0*/  F2FP.F16.F32.PACK_AB R153, R24, R3 ;  /* 0x000000031899723e */ /* 0x000fe400000000ff */
[----:B------:R-:W-:Y:S02]  /*bae0*/  R2UR UR18, R12 ;  /* 0x000000000c1272ca */ /* 0x000fe400000e0000 */
[----:B------:R-:W-:Y:S01]  /*baf0*/  R2UR UR11, R15 ;  /* 0x000000000f0b72ca */ /* 0x000fe200000e0000 */
[----:B---3--:R-:W-:Y:S01]  /*bb00*/  FADD.FTZ R15, R155, R32 ;  /* 0x000000209b0f7221 */ /* 0x008fe20000010000 */
[----:B------:R2:W0:Y:S01]  /*bb10*/  MUFU.EX2 R20, R27 ;  /* 0x0000001b00147308 */ /* 0x0004220000000800 */
[C---:B------:R-:W-:Y:S01]  /*bb20*/  FADD.FTZ R32, R154.reuse, R13 ;  /* 0x0000000d9a207221 */ /* 0x040fe20000010000 */
[----:B------:R-:W-:Y:S01]  /*bb30*/  F2FP.F16.F32.PACK_AB R154, R154, R57 ;  /* 0x000000399a9a723e */ /* 0x000fe200000000ff */
[----:B----4-:R-:W-:Y:S01]  /*bb40*/  FADD.FTZ R34, R26, R15 ;  /* 0x0000000f1a227221 */ /* 0x010fe20000010000 */
[----:B------:R-:W-:-:S02]  /*bb50*/  IMAD.MOV.U32 R15, RZ, RZ, 0x40000040 ;  /* 0x40000040ff0f7424 */ /* 0x000fc400078e00ff */
[----:B------:R-:W-:Y:S01]  /*bb60*/  FADD.FTZ R13, R61, R32 ;  /* 0x000000203d0d7221 */ /* 0x000fe20000010000 */
[----:B------:R-:W-:Y:S01]  /*bb70*/  F2FP.F16.F32.PACK_AB R155, R26, R155 ;  /* 0x0000009b1a9b723e */ /* 0x000fe200000000ff */
[----:B------:R-:W-:Y:S01]  /*bb80*/  BAR.SYNC.DEFER_BLOCKING 0xf, 0x100 ;  /* 0x03c4000000007b1d */ /* 0x000fe20000010000 */
[----:B--2---:R-:W-:Y:S01]  /*bb90*/  FADD.FTZ R27, R25, R34 ;  /* 0x00000022191b7221 */ /* 0x004fe20000010000 */
[----:B------:R-:W-:Y:S01]  /*bba0*/  R2UR UR15, R15 ;  /* 0x000000000f0f72ca */ /* 0x000fe200000e0000 */
[C---:B------:R-:W-:Y:S01]  /*bbb0*/  FADD.FTZ R15, R156.reuse, R13 ;  /* 0x0000000d9c0f7221 */ /* 0x040fe20000010000 */
[----:B------:R-:W-:Y:S02]  /*bbc0*/  IMAD.MOV.U32 R13, RZ, RZ, 0x40000040 ;  /* 0x40000040ff0d7424 */ /* 0x000fe400078e00ff */
[----:B------:R-:W2:Y:S01]  /*bbd0*/  MUFU.EX2 R29, R29 ;  /* 0x0000001d001d7308 */ /* 0x000ea20000000800 */
[----:B------:R-:W-:Y:S01]  /*bbe0*/  F2FP.F16.F32.PACK_AB R156, R156, R61 ;  /* 0x0000003d9c9c723e */ /* 0x000fe200000000ff */
[----:B------:R-:W-:Y:S01]  /*bbf0*/  FADD.FTZ R32, R158, R15 ;  /* 0x0000000f9e207221 */ /* 0x000fe20000010000 */
[----:B------:R-:W-:Y:S01]  /*bc00*/  F2FP.F16.F32.PACK_AB R158, R37, R158 ;  /* 0x0000009e259e723e */ /* 0x000fe200000000ff */
[C---:B0-----:R-:W-:Y:S01]  /*bc10*/  FADD.FTZ R14, R20.reuse, R27 ;  /* 0x0000001b140e7221 */ /* 0x041fe20000010000 */
[----:B------:R-:W-:Y:S01]  /*bc20*/  R2UR UR19, R13 ;  /* 0x000000000d1372ca */ /* 0x000fe200000e0000 */
[----:B------:R-:W-:Y:S01]  /*bc30*/  FADD.FTZ R15, R37, R32 ;  /* 0x00000020250f7221 */ /* 0x000fe20000010000 */
[----:B------:R-:W-:Y:S01]  /*bc40*/  F2FP.F16.F32.PACK_AB R157, R20, R25 ;  /* 0x00000019149d723e */ /* 0x000fe200000000ff */
[----:B------:R-:W0:Y:S08]  /*bc50*/  MUFU.EX2 R28, R31 ;  /* 0x0000001f001c7308 */ /* 0x000e300000000800 */
[----:B------:R-:W3:Y:S01]  /*bc60*/  MUFU.EX2 R160, R160 ;  /* 0x000000a000a07308 */ /* 0x000ee20000000800 */
[----:B--2---:R-:W-:Y:S01]  /*bc70*/  FADD.FTZ R13, R29, R14 ;  /* 0x0000000e1d0d7221 */ /* 0x004fe20000010000 */
[----:B------:R2:W-:Y:S06]  /*bc80*/  STSM.16.M88.4 [R223+0x36400], R152 ;  /* 0x03640098df007844 */ /* 0x0005ec0000000200 */
[----:B------:R-:W4:Y:S01]  /*bc90*/  MUFU.EX2 R35, R35 ;  /* 0x0000002300237308 */ /* 0x000f220000000800 */
[C---:B0-----:R-:W-:Y:S01]  /*bca0*/  FADD.FTZ R14, R28.reuse, R13 ;  /* 0x0000000d1c0e7221 */ /* 0x041fe20000010000 */
[----:B------:R-:W-:-:S05]  /*bcb0*/  F2FP.F16.F32.PACK_AB R159, R28, R29 ;  /* 0x0000001d1c9f723e */ /* 0x000fca00000000ff */
[----:B------:R2:W-:Y:S01]  /*bcc0*/  STSM.16.M88.4 [R226], R156 ;  /* 0x0000009ce2007844 */ /* 0x0005e20000000200 */
[----:B------:R-:W0:Y:S01]  /*bcd0*/  MUFU.EX2 R39, R39 ;  /* 0x0000002700277308 */ /* 0x000e220000000800 */
[----:B---3--:R-:W-:-:S07]  /*bce0*/  FADD.FTZ R32, R160, R15 ;  /* 0x0000000fa0207221 */ /* 0x008fce0000010000 */
[----:B-1----:R-:W1:Y:S01]  /*bcf0*/  MUFU.EX2 R10, R33 ;  /* 0x00000021000a7308 */ /* 0x002e620000000800 */
[----:B----4-:R-:W-:-:S07]  /*bd00*/  FADD.FTZ R13, R35, R14 ;  /* 0x0000000e230d7221 */ /* 0x010fce0000010000 */
[----:B------:R-:W3:Y:S01]  /*bd10*/  MUFU.EX2 R162, R162 ;  /* 0x000000a200a27308 */ /* 0x000ee20000000800 */
[C---:B0-----:R-:W-:Y:S01]  /*bd20*/  FADD.FTZ R3, R39.reuse, R32 ;  /* 0x0000002027037221 */ /* 0x041fe20000010000 */
[----:B------:R-:W-:-:S06]  /*bd30*/  F2FP.F16.F32.PACK_AB R160, R39, R160 ;  /* 0x000000a027a0723e */ /* 0x000fcc00000000ff */
[----:B------:R-:W0:Y:S01]  /*bd40*/  MUFU.EX2 R43, R43 ;  /* 0x0000002b002b7308 */ /* 0x000e220000000800 */
[C---:B-1----:R-:W-:Y:S01]  /*bd50*/  FADD.FTZ R14, R10.reuse, R13 ;  /* 0x0000000d0a0e7221 */ /* 0x042fe20000010000 */
[----:B------:R-:W-:-:S06]  /*bd60*/  F2FP.F16.F32.PACK_AB R161, R10, R35 ;  /* 0x000000230aa1723e */ /* 0x000fcc00000000ff */
[----:B------:R-:W1:Y:S01]  /*bd70*/  MUFU.EX2 R41, R41 ;  /* 0x0000002900297308 */ /* 0x000e620000000800 */
[----:B---3--:R-:W-:-:S07]  /*bd80*/  FADD.FTZ R24, R162, R3 ;  /* 0x00000003a2187221 */ /* 0x008fce0000010000 */
[----:B------:R-:W3:Y:S01]  /*bd90*/  MUFU.EX2 R164, R164 ;  /* 0x000000a400a47308 */ /* 0x000ee20000000800 */
[----:B0-----:R-:W-:-:S07]  /*bda0*/  FADD.FTZ R3, R43, R14 ;  /* 0x0000000e2b037221 */ /* 0x001fce0000010000 */
[----:B------:R-:W0:Y:S01]  /*bdb0*/  MUFU.EX2 R30, R47 ;  /* 0x0000002f001e7308 */ /* 0x000e220000000800 */
[C---:B-1----:R-:W-:Y:S01]  /*bdc0*/  FADD.FTZ R13, R41.reuse, R24 ;  /* 0x00000018290d7221 */ /* 0x042fe20000010000 */
[----:B------:R-:W-:-:S06]  /*bdd0*/  F2FP.F16.F32.PACK_AB R162, R41, R162 ;  /* 0x000000a229a2723e */ /* 0x000fcc00000000ff */
[----:B------:R-:W1:Y:S01]  /*bde0*/  MUFU.EX2 R73, R73 ;  /* 0x0000004900497308 */ /* 0x000e620000000800 */
[----:B---3--:R-:W-:-:S07]  /*bdf0*/  FADD.FTZ R24, R164, R13 ;  /* 0x0000000da4187221 */ /* 0x008fce0000010000 */
[----:B------:R-:W3:Y:S01]  /*be00*/  MUFU.EX2 R49, R49 ;  /* 0x0000003100317308 */ /* 0x000ee20000000800 */
[C---:B0-----:R-:W-:Y:S01]  /*be10*/  FADD.FTZ R20, R30.reuse, R3 ;  /* 0x000000031e147221 */ /* 0x041fe20000010000 */
[----:B------:R-:W-:-:S05]  /*be20*/  F2FP.F16.F32.PACK_AB R163, R30, R43 ;  /* 0x0000002b1ea3723e */ /* 0x000fca00000000ff */
[----:B------:R2:W-:Y:S01]  /*be30*/  STSM.16.M88.4 [R224], R160 ;  /* 0x000000a0e0007844 */ /* 0x0005e20000000200 */
[----:B------:R-:W0:Y:S01]  /*be40*/  MUFU.EX2 R166, R166 ;  /* 0x000000a600a67308 */ /* 0x000e220000000800 */
[C---:B-1----:R-:W-:Y:S01]  /*be50*/  FADD.FTZ R13, R73.reuse, R24 ;  /* 0x00000018490d7221 */ /* 0x042fe20000010000 */
[----:B------:R-:W-:-:S06]  /*be60*/  F2FP.F16.F32.PACK_AB R164, R73, R164 ;  /* 0x000000a449a4723e */ /* 0x000fcc00000000ff */
[----:B------:R-:W1:Y:S01]  /*be70*/  MUFU.EX2 R12, R51 ;  /* 0x00000033000c7308 */ /* 0x000e620000000800 */
[----:B---3--:R-:W-:-:S07]  /*be80*/  FADD.FTZ R3, R49, R20 ;  /* 0x0000001431037221 */ /* 0x008fce0000010000 */
[----:B------:R-:W3:Y:S01]  /*be90*/  MUFU.EX2 R53, R53 ;  /* 0x0000003500357308 */ /* 0x000ee20000000800 */
[----:B0-----:R-:W-:Y:S01]  /*bea0*/  FADD.FTZ R20, R166, R13 ;  /* 0x0000000da6147221 */ /* 0x001fe20000010000 */
[----:B------:R-:W-:-:S06]  /*beb0*/  F2FP.F16.F32.PACK_AB R166, R45, R166 ;  /* 0x000000a62da6723e */ /* 0x000fcc00000000ff */
[----:B------:R-:W0:Y:S01]  /*bec0*/  MUFU.EX2 R14, R55 ;  /* 0x00000037000e7308 */ /* 0x000e220000000800 */
[C---:B-1----:R-:W-:Y:S01]  /*bed0*/  F2FP.F16.F32.PACK_AB R165, R12.reuse, R49 ;  /* 0x000000310ca5723e */ /* 0x042fe200000000ff */
[----:B------:R-:W-:Y:S01]  /*bee0*/  FADD.FTZ R10, R12, R3 ;  /* 0x000000030c0a7221 */ /* 0x000fe20000010000 */
[----:B------:R-:W-:-:S03]  /*bef0*/  FADD.FTZ R3, R45, R20 ;  /* 0x000000142d037221 */ /* 0x000fc60000010000 */
[----:B---3--:R-:W-:Y:S01]  /*bf00*/  FADD.FTZ R13, R53, R10 ;  /* 0x0000000a350d7221 */ /* 0x008fe20000010000 */
[----:B0-----:R-:W-:-:S03]  /*bf10*/  F2FP.F16.F32.PACK_AB R167, R14, R53 ;  /* 0x000000350ea7723e */ /* 0x001fc600000000ff */
[----:B------:R-:W-:Y:S02]  /*bf20*/  FADD.FTZ R10, R14, R13 ;  /* 0x0000000d0e0a7221 */ /* 0x000fe40000010000 */
[----:B------:R2:W-:Y:S01]  /*bf30*/  STSM.16.M88.4 [R225], R164 ;  /* 0x000000a4e1007844 */ /* 0x0005e20000000200 */
[----:B------:R-:W-:-:S06]  /*bf40*/  WARPGROUP.ARRIVE ;  /* 0x00000000000079c5 */ /* 0x000fcc0000000000 */
[----:B------:R-:W-:Y:S03]  /*bf50*/  HGMMA.64x256x16.F32 R24, R152, gdesc[UR4].tnspB, RZ, !UPT, gsb0 ;  /* 0x43e0000498187df0 */ /* 0x000fe6000c0008ff */
        /* <DEDUP_REMOVED lines=21> */
[----:B--2---:R-:W-:Y:S05]  /*c0b0*/  @!P0 BRA `(.L_x_4553) ;  /* 0x0000000000048947 */ /* 0x004fea0003800000 */
[----:B------:R-:W-:Y:S01]  /*c0c0*/  BPT.TRAP 0x1 ;  /* 0x000000040000795c */ /* 0x000fe20000300000 */
.L_x_4553:
[----:B------:R-:W-:Y:S01]  /*c0d0*/  ISETP.GE.AND P1, PT, R170, 0x41, PT ;  /* 0x00000041aa00780c */ /* 0x000fe20003f26270 */
[----:B------:R-:W-:Y:S01]  /*c0e0*/  VIADD R11, R11, 0x38860 ;  /* 0x000388600b0b7836 */ /* 0x000fe20000000000 */
[----:B------:R-:W-:Y:S01]  /*c0f0*/  ULDC UR37, c[0x0][0xad0] ;  /* 0x0002b40000257ab9 */ /* 0x000fe20000000800 */
[----:B------:R-:W-:Y:S01]  /*c100*/  ULDC UR36, c[0x0][0xa80] ;  /* 0x0002a00000247ab9 */ /* 0x000fe20000000800 */
[----:B------:R-:W-:Y:S02]  /*c110*/  BSSY B0, `(.L_x_4554) ;  /* 0x000037a000007945 */ /* 0x000fe40003800000 */
[----:B------:R-:W-:-:S04]  /*c120*/  PRMT R11, R189, 0x654, R11 ;  /* 0x00000654bd0b7816 */ /* 0x000fc8000000000b */
[----:B------:R0:W-:Y:S03]  /*c130*/  SYNCS.ARRIVE.TRANS64.RED.A1T0 RZ, [R11+URZ], RZ ;  /* 0x000000ff0bff79a7 */ /* 0x0001e6000810043f */
[----:B------:R-:W-:Y:S05]  /*c140*/  @!P1 BRA `(.L_x_4555) ;  /* 0x0000003400d89947 */ /* 0x000fea0003800000 */
[----:B0-----:R-:W-:Y:S02]  /*c150*/  VIADD R11, R171, 0xfffffffe ;  /* 0xfffffffeab0b7836 */ /* 0x001fe40000000000 */
[----:B------:R-:W-:Y:S02]  /*c160*/  IMAD.MOV.U32 R13, RZ, RZ, R169 ;  /* 0x000000ffff0d7224 */ /* 0x000fe400078e00a9 */
[----:B------:R-:W-:Y:S02]  /*c170*/  IMAD.MOV.U32 R20, RZ, RZ, R21 ;  /* 0x000000ffff147224 */ /* 0x000fe400078e0015 */
[----:B------:R-:W-:-:S07]  /*c180*/  IMAD.MOV.U32 R14, RZ, RZ, R18 ;  /* 0x000000ffff0e7224 */ /* 0x000fce00078e0012 */
.L_x_4568:
[----:B------:R-:W-:Y:S01]  /*c190*/  VIADD R15, R14, 0x1 ;  /* 0x000000010e0f7836 */ /* 0x000fe20000000000 */
[C---:B------:R-:W-:Y:S01]  /*c1a0*/  ISETP.GT.AND P1, PT, R11.reuse, RZ, PT ;  /* 0x000000ff0b00720c */ /* 0x040fe20003f24270 */
[----:B------:R-:W-:-:S03]  /*c1b0*/  VIADD R11, R11, 0xffffffff ;  /* 0xffffffff0b0b7836 */ /* 0x000fc60000000000 */
[----:B------:R-:W-:-:S04]  /*c1c0*/  ISETP.NE.AND P2, PT, R15, 0x2, PT ;  /* 0x000000020f00780c */ /* 0x000fc80003f45270 */
[----:B------:R-:W-:Y:S02]  /*c1d0*/  SEL R15, R15, RZ, P2 ;  /* 0x000000ff0f0f7207 */ /* 0x000fe40001000000 */
[----:B-1----:R-:W-:-:S03]  /*c1e0*/  SEL R12, RZ, 0x1, P2 ;  /* 0x00000001ff0c7807 */ /* 0x002fc60001000000 */
[----:B------:R-:W-:Y:S01]  /*c1f0*/  IMAD.MOV.U32 R18, RZ, RZ, R15 ;  /* 0x000000ffff127224 */ /* 0x000fe200078e000f */
[----:B------:R-:W-:Y:S01]  /*c200*/  LOP3.LUT R23, R23, R12, RZ, 0x3c, !PT ;  /* 0x0000000c17177212 */ /* 0x000fe200078e3cff */
[----:B------:R-:W-:Y:S06]  /*c210*/  @!P0 BRA `(.L_x_4556) ;  /* 0x0000000000048947 */ /* 0x000fec0003800000 */
[----:B------:R-:W-:Y:S01]  /*c220*/  BPT.TRAP 0x1 ;  /* 0x000000040000795c */ /* 0x000fe20000300000 */
.L_x_4556:
[----:B------:R-:W-:Y:S01]  /*c230*/  IMAD R12, R18, 0x8, R2 ;  /* 0x00000008120c7824 */ /* 0x000fe200078e0202 */
[----:B------:R-:W-:-:S04]  /*c240*/  SHF.L.U32 R21, R23, 0x1f, RZ ;  /* 0x0000001f17157819 */ /* 0x000fc800000006ff */
[----:B------:R0:W1:Y:S01]  /*c250*/  SYNCS.PHASECHK.TRANS64.TRYWAIT P2, [R12+URZ+0x38830], R21 ;  /* 0x038830150c0075a7 */ /* 0x000062000804017f */
[----:B------:R-:W-:Y:S05]  /*c260*/  @!P0 BRA `(.L_x_4557) ;  /* 0x0000000000048947 */ /* 0x000fea0003800000 */
[----:B------:R-:W-:Y:S01]  /*c270*/  BPT.TRAP 0x1 ;  /* 0x000000040000795c */ /* 0x000fe20000300000 */
.L_x_4557:
[----:B------:R-:W-:Y:S01]  /*c280*/  IADD3 R152, R2, 0x20400, RZ ;  /* 0x0002040002987810 */ /* 0x000fe20007ffe0ff */
[----:B------:R-:W-:Y:S01]  /*c290*/  BSSY B1, `(.L_x_4558) ;  /* 0x0000009000017945 */ /* 0x000fe20003800000 */
[----:B------:R-:W-:Y:S02]  /*c2a0*/  IMAD R156, R18, 0x200, R218 ;  /* 0x00000200129c7824 */ /* 0x000fe400078e02da */
[----:B------:R-:W-:Y:S01]  /*c2b0*/  SHF.R.U32.HI R152, RZ, 0x4, R152 ;  /* 0x00000004ff987819 */ /* 0x000fe20000011698 */
[----:B------:R-:W-:-:S03]  /*c2c0*/  IMAD.MOV.U32 R157, RZ, RZ, 0x40000040 ;  /* 0x40000040ff9d7424 */ /* 0x000fc600078e00ff */
[----:B------:R-:W-:-:S04]  /*c2d0*/  LOP3.LUT R152, R152, 0x3fff, RZ, 0xc0, !PT ;  /* 0x00003fff98987812 */ /* 0x000fc800078ec0ff */
[----:B------:R-:W-:Y:S01]  /*c2e0*/  LOP3.LUT R152, R152, 0x10000, RZ, 0xfc, !PT ;  /* 0x0001000098987812 */ /* 0x000fe200078efcff */
[----:B-1----:R-:W-:Y:S06]  /*c2f0*/  @P2 BRA `(.L_x_4559) ;  /* 0x0000000000082947 */ /* 0x002fec0003800000 */
[----:B------:R-:W1:Y:S02]  /*c300*/  SYNCS.PHASECHK.TRANS64.TRYWAIT P2, [R12+URZ+0x38830], R21 ;  /* 0x038830150c0075a7 */ /* 0x000e64000804017f */
[----:B-1----:R-:W-:Y:S05]  /*c310*/  @!P2 BRA `(.L_x_4560) ;  /* 0x000000fc002ca947 */ /* 0x002fea0003800000 */
.L_x_4559:
[----:B------:R-:W-:Y:S05]  /*c320*/  BSYNC B1 ;  /* 0x0000000000017941 */ /* 0x000fea0003800000 */
.L_x_4558:
[----:B------:R-:W-:Y:S01]  /*c330*/  IMAD.MOV.U32 R153, RZ, RZ, 0x40000040 ;  /* 0x40000040ff997424 */ /* 0x000fe200078e00ff */
[----:B------:R-:W-:Y:S01]  /*c340*/  R2UR UR4, R152 ;  /* 0x00000000980472ca */ /* 0x000fe200000e0000 */
[C---:B------:R-:W-:Y:S01]  /*c350*/  VIADD R154, R156.reuse, 0x2 ;  /* 0x000000029c9a7836 */ /* 0x040fe20000000000 */
[C---:B------:R-:W-:Y:S01]  /*c360*/  R2UR UR6, R156.reuse ;  /* 0x000000009c0672ca */ /* 0x040fe200000e0000 */
[C---:B------:R-:W-:Y:S01]  /*c370*/  VIADD R152, R156.reuse, 0x4 ;  /* 0x000000049c987836 */ /* 0x040fe20000000000 */
[----:B------:R-:W-:Y:S01]  /*c380*/  R2UR UR7, R157 ;  /* 0x000000009d0772ca */ /* 0x000fe200000e0000 */
[----:B------:R-:W-:Y:S01]  /*c390*/  VIADD R156, R156, 0x6 ;  /* 0x000000069c9c7836 */ /* 0x000fe20000000000 */
[----:B------:R-:W-:Y:S01]  /*c3a0*/  R2UR UR5, R153 ;  /* 0x00000000990572ca */ /* 0x000fe200000e0000 */
[----:B------:R-:W-:Y:S01]  /*c3b0*/  IMAD.MOV.U32 R155, RZ, RZ, 0x40000040 ;  /* 0x40000040ff9b7424 */ /* 0x000fe200078e00ff */
[----:B------:R-:W-:Y:S01]  /*c3c0*/  R2UR UR10, R154 ;  /* 0x000000009a0a72ca */ /* 0x000fe200000e0000 */
[----:B------:R-:W-:Y:S01]  /*c3d0*/  IMAD.MOV.U32 R157, RZ, RZ, 0x40000040 ;  /* 0x40000040ff9d7424 */ /* 0x000fe200078e00ff */
[----:B------:R-:W-:-:S02]  /*c3e0*/  R2UR UR14, R152 ;  /* 0x00000000980e72ca */ /* 0x000fc400000e0000 */
[----:B------:R-:W-:Y:S02]  /*c3f0*/  R2UR UR11, R155 ;  /* 0x000000009b0b72ca */ /* 0x000fe400000e0000 */
[----:B------:R-:W-:Y:S02]  /*c400*/  R2UR UR15, R153 ;  /* 0x00000000990f72ca */ /* 0x000fe400000e0000 */
[----:B------:R-:W-:Y:S02]  /*c410*/  R2UR UR18, R156 ;  /* 0x000000009c1272ca */ /* 0x000fe400000e0000 */
[----:B------:R-:W-:Y:S02]  /*c420*/  R2UR UR19, R157 ;  /* 0x000000009d1372ca */ /* 0x000fe400000e0000 */
[----:B------:R-:W-:Y:S01]  /*c430*/  WARPGROUP.ARRIVE ;  /* 0x00000000000079c5 */ /* 0x000fe20000000000 */
[----:B------:R-:W-:Y:S02]  /*c440*/  R2UR UR8, R4 ;  /* 0x00000000040872ca */ /* 0x000fe400000e0000 */
[----:B------:R-:W-:-:S02]  /*c450*/  R2UR UR9, R5 ;  /* 0x00000000050972ca */ /* 0x000fc400000e0000 */
[----:B------:R-:W-:Y:S01]  /*c460*/  R2UR UR12, R6 ;  /* 0x00000000060c72ca */ /* 0x000fe200000e0000 */
[----:B------:R-:W-:Y:S01]  /*c470*/  HGMMA.64x64x16.F32 R152, gdesc[UR4], RZ, !UPT, gsb0 ;  /* 0x00e00000049879f0 */ /* 0x000fe2000c0008ff */
        /* <DEDUP_REMOVED lines=15> */
.L_x_4561:
[----:B------:R2:W3:Y:S01]  /*c570*/  SYNCS.PHASECHK.TRANS64.TRYWAIT P2, [R12+URZ+0x38850], R21 ;  /* 0x038850150c0075a7 */ /* 0x0004e2000804017f */
[----:B------:R-:W-:Y:S05]  /*c580*/  @!P0 BRA `(.L_x_4562) ;  /* 0x0000000000048947 */ /* 0x000fea0003800000 */
[----:B------:R-:W-:Y:S01]  /*c590*/  BPT.TRAP 0x1 ;  /* 0x000000040000795c */ /* 0x000fe20000300000 */
.L_x_4562:
[----:B------:R-:W-:Y:S01]  /*c5a0*/  VIADD R196, R2, 0x26400 ;  /* 0x0002640002c47836 */ /* 0x000fe20000000000 */
[----:B------:R-:W-:Y:S04]  /*c5b0*/  BSSY B1, `(.L_x_4563) ;  /* 0x0000005000017945 */ /* 0x000fe80003800000 */
[----:B------:R-:W-:Y:S01]  /*c5c0*/  SHF.R.U32.HI R196, RZ, 0x4, R196 ;  /* 0x00000004ffc47819 */ /* 0x000fe200000116c4 */
[----:B---3--:R-:W-:Y:S06]  /*c5d0*/  @P2 BRA `(.L_x_4564) ;  /* 0x0000000000082947 */ /* 0x008fec0003800000 */
[----:B------:R-:W3:Y:S02]  /*c5e0*/  SYNCS.PHASECHK.TRANS64.TRYWAIT P2, [R12+URZ+0x38850], R21 ;  /* 0x038850150c0075a7 */ /* 0x000ee4000804017f */
[----:B---3--:R-:W-:Y:S05]  /*c5f0*/  @!P2 BRA `(.L_x_4565) ;  /* 0x000000f80088a947 */ /* 0x008fea0003800000 */
.L_x_4564:
[----:B------:R-:W-:Y:S05]  /*c600*/  BSYNC B1 ;  /* 0x0000000000017941 */ /* 0x000fea0003800000 */
.L_x_4563:
[----:B0123--:R-:W-:Y:S01]  /*c610*/  LOP3.LUT R21, R196, 0x3fff, RZ, 0xc0, !PT ;  /* 0x00003fffc4157812 */ /* 0x00ffe200078ec0ff */
[C---:B------:R-:W-:Y:S01]  /*c620*/  VIADD R196, R0.reuse, 0x2 ;  /* 0x0000000200c47836 */ /* 0x040fe20000000000 */
[----:B------:R-:W-:Y:S01]  /*c630*/  WARPGROUP.ARRIVE ;  /* 0x00000000000079c5 */ /* 0x000fe20000000000 */
[----:B------:R-:W-:Y:S01]  /*c640*/  VIADD R200, R0, 0x4 ;  /* 0x0000000400c87836 */ /* 0x000fe20000000000 */
[----:B------:R-:W-:Y:S01]  /*c650*/  LOP3.LUT R0, R21, 0x10000, RZ, 0xfc, !PT ;  /* 0x0001000015007812 */ /* 0x000fe200078efcff */
[----:B------:R-:W-:-:S03]  /*c660*/  IMAD R198, R15, 0x1000, R219 ;  /* 0x000010000fc67824 */ /* 0x000fc600078e02db */
[----:B------:R-:W0:Y:S01]  /*c670*/  S2R R21, SR_TID.X ;  /* 0x0000000000157919 */ /* 0x000e220000002100 */
[----:B------:R-:W-:Y:S02]  /*c680*/  IMAD.MOV.U32 R199, RZ, RZ, 0x40000040 ;  /* 0x40000040ffc77424 */ /* 0x000fe400078e00ff */
[----:B------:R-:W-:Y:S01]  /*c690*/  IMAD.MOV.U32 R202, RZ, RZ, R0 ;  /* 0x000000ffffca7224 */ /* 0x000fe200078e0000 */
[----:B------:R-:W-:Y:S01]  /*c6a0*/  R2UR UR6, R198 ;  /* 0x00000000c60672ca */ /* 0x000fe200000e0000 */
[----:B------:R-:W-:Y:S01]  /*c6b0*/  IMAD.MOV.U32 R203, RZ, RZ, 0x40000040 ;  /* 0x40000040ffcb7424 */ /* 0x000fe200078e00ff */
[----:B------:R-:W-:Y:S01]  /*c6c0*/  R2UR UR7, R199 ;  /* 0x00000000c70772ca */ /* 0x000fe200000e0000 */
[----:B------:R-:W-:Y:S01]  /*c6d0*/  IMAD.MOV.U32 R197, RZ, RZ, 0x40000040 ;  /* 0x40000040ffc57424 */ /* 0x000fe200078e00ff */
[----:B------:R-:W-:Y:S01]  /*c6e0*/  R2UR UR4, R202 ;  /* 0x00000000ca0472ca */ /* 0x000fe200000e0000 */
[----:B------:R-:W-:Y:S01]  /*c6f0*/  IMAD.MOV.U32 R201, RZ, RZ, 0x40000040 ;  /* 0x40000040ffc97424 */ /* 0x000fe200078e00ff */
[----:B------:R-:W-:Y:S01]  /*c700*/  R2UR UR5, R203 ;  /* 0x00000000cb0572ca */ /* 0x000fe200000e0000 */
[----:B------:R-:W-:-:S02]  /*c710*/  VIADD R199, R198, 0x800 ;  /* 0x00000800c6c77836 */ /* 0x000fc40000000000 */
[----:B------:R-:W-:Y:S02]  /*c720*/  VIADD R202, R0, 0x800 ;  /* 0x0000080000ca7836 */ /* 0x000fe40000000000 */
[----:B------:R-:W-:-:S08]  /*c730*/  IMAD.MOV.U32 R203, RZ, RZ, 0xa00 ;  /* 0x00000a00ffcb7424 */ /* 0x000fd000078e00ff */
[----:B------:R-:W-:Y:S01]  /*c740*/  HGMMA.64x64x16.F32 R152, gdesc[UR4], R152, gsb0 ;  /* 0x00e00000049879f0 */ /* 0x000fe20008000898 */
[----:B------:R-:W-:Y:S01]  /*c750*/  R2UR UR5, R197 ;  /* 0x00000000c50572ca */ /* 0x000fe200000e0000 */
[----:B------:R-:W-:Y:S01]  /*c760*/  IMAD.MOV.U32 R197, RZ, RZ, 0x40000040 ;  /* 0x40000040ffc57424 */ /* 0x000fe200078e00ff */
[----:B------:R-:W-:Y:S02]  /*c770*/  R2UR UR4, R196 ;  /* 0x00000000c40472ca */ /* 0x000fe400000e0000 */
[----:B------:R-:W-:Y:S02]  /*c780*/  IADD3 R196, R198, 0x2, RZ ;  /* 0x00000002c6c47810 */ /* 0x000fe40007ffe0ff */
[----:B------:R-:W-:Y:S01]  /*c790*/  R2UR UR7, R197 ;  /* 0x00000000c50772ca */ /* 0x000fe200000e0000 */
[----:B------:R-:W-:Y:S01]  /*c7a0*/  IMAD.MOV.U32 R197, RZ, RZ, 0x40000040 ;  /* 0x40000040ffc57424 */ /* 0x000fe200078e00ff */
[----:B------:R-:W-:Y:S01]  /*c7b0*/  R2UR UR6, R196 ;  /* 0x00000000c40672ca */ /* 0x000fe200000e0000 */
[----:B------:R-:W-:Y:S01]  /*c7c0*/  VIADD R196, R198, 0x4 ;  /* 0x00000004c6c47836 */ /* 0x000fe20000000000 */
[----:B0-----:R-:W-:-:S06]  /*c7d0*/  SHF.R.U32.HI R21, RZ, 0x7, R21 ;  /* 0x00000007ff157819 */ /* 0x001fcc0000011615 */
[----:B------:R-:W0:Y:S02]  /*c7e0*/  SHFL.IDX PT, R21, R21, RZ, 0x1f ;  /* 0x00001fff15157589 */ /* 0x000e2400000e0000 */
[----:B0-----:R-:W-:-:S04]  /*c7f0*/  ISETP.GT.AND P2, PT, R21, 0x7f, PT ;  /* 0x0000007f1500780c */ /* 0x001fc80003f44270 */
[----:B------:R-:W-:Y:S02]  /*c800*/  SEL R21, RZ, 0x2, !P2 ;  /* 0x00000002ff157807 */ /* 0x000fe40005000000 */
[----:B------:R-:W-:-:S04]  /*c810*/  SEL R203, R203, 0x980, P2 ;  /* 0x00000980cbcb7807 */ /* 0x000fc80001000000 */
[----:B------:R-:W-:Y:S01]  /*c820*/  LOP3.LUT R203, R203, 0xa00, RZ, 0xc0, !PT ;  /* 0x00000a00cbcb7812 */ /* 0x000fe200078ec0ff */
[----:B------:R-:W-:Y:S02]  /*c830*/  WARPGROUP.DEPBAR.LE gsb0, 0x0 ;  /* 0x00008000000079c5 */ /* 0x000fe40000010000 */
[----:B------:R-:W-:-:S06]  /*c840*/  WARPGROUP.ARRIVE ;  /* 0x00000000000079c5 */ /* 0x000fcc0000000000 */
        /* <DEDUP_REMOVED lines=14> */
[----:B------:R-:W-:-:S03]  /*c930*/  IMAD.MOV.U32 R197, RZ, RZ, 0x40000040 ;  /* 0x40000040ffc57424 */ /* 0x000fc600078e00ff */
        /* <DEDUP_REMOVED lines=22> */
[----:B------:R-:W-:Y:S02]  /*caa0*/  R2UR UR4, R196 ;  /* 0x00000000c40472ca */ /* 0x000fe400000e0000 */
[----:B------:R-:W-:Y:S01]  /*cab0*/  R2UR UR5, R197 ;  /* 0x00000000c50572ca */ /* 0x000fe200000e0000 */
[----:B------:R-:W-:Y:S01]  /*cac0*/  IMAD.MOV.U32 R197, RZ, RZ, 0x40000040 ;  /* 0x40000040ffc57424 */ /* 0x000fe200078e00ff */
[----:B------:R-:W-:Y:S01]  /*cad0*/  IADD3 R196, R198, 0x204, RZ ;  /* 0x00000204c6c47810 */ /* 0x000fe20007ffe0ff */
[----:B------:R-:W-:Y:S02]  /*cae0*/  WARPGROUP.DEPBAR.LE gsb0, 0x0 ;  /* 0x00008000000079c5 */ /* 0x000fe40000010000 */
[----:B------:R-:W-:-:S08]  /*caf0*/  WARPGROUP.ARRIVE ;  /* 0x00000000000079c5 */ /* 0x000fd00000000000 */
        /* <DEDUP_REMOVED lines=40> */
[----:B------:R-:W-:Y:S02]  /*cd80*/  R2UR UR5, R197 ;  /* 0x00000000c50572ca */ /* 0x000fe400000e0000 */
[----:B------:R-:W-:Y:S01]  /*cd90*/  MOV R197, 0x40000040 ;  /* 0x4000004000c57802 */ /* 0x000fe20000000f00 */
        /* <DEDUP_REMOVED lines=55> */
[----:B------:R-:W-:-:S02]  /*d110*/  WARPGROUP.DEPBAR.LE gsb0, 0x0 ;  /* 0x00008000000079c5 */ /* 0x000fc40000010000 */
[----:B------:R-:W-:-:S09]  /*d120*/  WARPGROUP.ARRIVE ;  /* 0x00000000000079c5 */ /* 0x000fd20000000000 */
[----:B------:R-:W-:Y:S01]  /*d130*/  HGMMA.64x64x16.F32 R152, gdesc[UR4], R152, gsb0 ;  /* 0x00e00000049879f0 */ /* 0x000fe20008000898 */
[----:B------:R-:W-:Y:S01]  /*d140*/  R2UR UR6, R196 ;  /* 0x00000000c40672ca */ /* 0x000fe200000e0000 */
[----:B------:R-:W-:Y:S01]  /*d150*/  VIADD R196, R0, 0x606 ;  /* 0x0000060600c47836 */ /* 0x000fe20000000000 */
[----:B------:R-:W-:Y:S01]  /*d160*/  R2UR UR7, R197 ;  /* 0x00000000c50772ca */ /* 0x000fe200000e0000 */
[----:B------:R-:W-:-:S03]  /*d170*/  IMAD.MOV.U32 R197, RZ, RZ, 0x40000040 ;  /* 0x40000040ffc57424 */ /* 0x000fc600078e00ff */
        /* <DEDUP_REMOVED lines=10> */
[----:B------:R-:W-:-:S03]  /*d220*/  IMAD.MOV.U32 R197, RZ, RZ, 0x40000040 ;  /* 0x40000040ffc57424 */ /* 0x000fc600078e00ff */
[----:B------:R-:W-:Y:S01]  /*d230*/  R2UR UR4, R196 ;  /* 0x00000000c40472ca */ /* 0x000fe200000e0000 */
[----:B------:R-:W-:Y:S01]  /*d240*/  IMAD.MOV.U32 R196, RZ, RZ, 0x4 ;  /* 0x00000004ffc47424 */ /* 0x000fe200078e00ff */
[----:B------:R-:W-:-:S04]  /*d250*/  R2UR UR5, R197 ;  /* 0x00000000c50572ca */ /* 0x000fc800000e0000 */
[C---:B------:R-:W-:Y:S02]  /*d260*/  SEL R197, R196.reuse, 0x2, P2 ;  /* 0x00000002c4c57807 */ /* 0x040fe40001000000 */
[----:B------:R-:W-:-:S03]  /*d270*/  SEL R196, R196, 0x6, !P2 ;  /* 0x00000006c4c47807 */ /* 0x000fc60005000000 */
[----:B------:R-:W-:Y:S01]  /*d280*/  IMAD.IADD R200, R199, 0x1, R197 ;  /* 0x00000001c7c87824 */ /* 0x000fe200078e02c5 */
[----:B------:R-:W-:Y:S02]  /*d290*/  WARPGROUP.DEPBAR.LE gsb0, 0x0 ;  /* 0x00008000000079c5 */ /* 0x000fe40000010000 */
[----:B------:R-:W-:-:S06]  /*d2a0*/  WARPGROUP.ARRIVE ;  /* 0x00000000000079c5 */ /* 0x000fcc0000000000 */
[----:B------:R-:W-:Y:S01]  /*d2b0*/  HGMMA.64x64x16.F32 R152, gdesc[UR4], R152, gsb0 ;  /* 0x00e00000049879f0 */ /* 0x000fe20008000898 */
[----:B------:R-:W-:Y:S01]  /*d2c0*/  R2UR UR6, R200 ;  /* 0x00000000c80672ca */ /* 0x000fe200000e0000 */
[----:B------:R-:W-:Y:S01]  /*d2d0*/  IMAD.IADD R200, R202, 0x1, R197 ;  /* 0x00000001cac87824 */ /* 0x000fe200078e02c5 */
[----:B------:R-:W-:Y:S01]  /*d2e0*/  R2UR UR7, R201 ;  /* 0x00000000c90772ca */ /* 0x000fe200000e0000 */
[----:B------:R-:W-:-:S03]  /*d2f0*/  IMAD.MOV.U32 R201, RZ, RZ, 0x40000040 ;  /* 0x40000040ffc97424 */ /* 0x000fc600078e00ff */
        /* <DEDUP_REMOVED lines=13> */
[----:B------:R-:W-:Y:S02]  /*d3d0*/  IMAD.MOV.U32 R201, RZ, RZ, 0x40000040 ;  /* 0x40000040ffc97424 */ /* 0x000fe400078e00ff */
[----:B------:R-:W-:Y:S01]  /*d3e0*/  VIADD R199, R0, 0xa00 ;  /* 0x00000a0000c77836 */ /* 0x000fe20000000000 */
[----:B------:R-:W-:Y:S02]  /*d3f0*/  R2UR UR6, R200 ;  /* 0x00000000c80672ca */ /* 0x000fe400000e0000 */
[----:B------:R-:W-:Y:S01]  /*d400*/  R2UR UR7, R201 ;  /* 0x00000000c90772ca */ /* 0x000fe200000e0000 */
[----:B------:R-:W-:Y:S01]  /*d410*/  IMAD.MOV.U32 R201, RZ, RZ, 0x40000040 ;  /* 0x40000040ffc97424 */ /* 0x000fe200078e00ff */
[----:B------:R-:W-:-:S02]  /*d420*/  IADD3 R200, R202, R203, R0 ;  /* 0x000000cbcac87210 */ /* 0x000fc40007ffe000 */
        /* <DEDUP_REMOVED lines=10> */
[----:B------:R-:W-:Y:S01]  /*d4d0*/  VIADD R202, R198, 0xa00 ;  /* 0x00000a00c6ca7836 */ /* 0x000fe20000000000 */
[----:B------:R-:W-:Y:S01]  /*d4e0*/  R2UR UR7, R203 ;  /* 0x00000000cb0772ca */ /* 0x000fe200000e0000 */
        /* <DEDUP_REMOVED lines=19> */
[----:B------:R-:W-:Y:S02]  /*d620*/  R2UR UR5, R201 ;  /* 0x00000000c90572ca */ /* 0x000fe400000e0000 */
[----:B------:R-:W-:Y:S02]  /*d630*/  MOV R201, 0x40000040 ;  /* 0x4000004000c97802 */ /* 0x000fe40000000f00 */
[----:B------:R-:W-:Y:S01]  /*d640*/  R2UR UR6, R200 ;  /* 0x00000000c80672ca */ /* 0x000fe200000e0000 */
[----:B------:R-:W-:Y:S01]  /*d650*/  IMAD.IADD R200, R199, 0x1, R196 ;  /* 0x00000001c7c87824 */ /* 0x000fe200078e02c4 */
[----:B------:R-:W-:Y:S01]  /*d660*/  R2UR UR7, R201 ;  /* 0x00000000c90772ca */ /* 0x000fe200000e0000 */
[----:B------:R-:W-:-:S02]  /*d670*/  IMAD.MOV.U32 R201, RZ, RZ, 0x40000040 ;  /* 0x40000040ffc97424 */ /* 0x000fc400078e00ff */
[----:B------:R-:W-:Y:S01]  /*d680*/  VIADD R199, R0, 0xc00 ;  /* 0x00000c0000c77836 */ /* 0x000fe20000000000 */
[----:B------:R-:W-:Y:S02]  /*d690*/  WARPGROUP.DEPBAR.LE gsb0, 0x0 ;  /* 0x00008000000079c5 */ /* 0x000fe40000010000 */
[----:B------:R-:W-:-:S07]  /*d6a0*/  WARPGROUP.ARRIVE ;  /* 0x00000000000079c5 */ /* 0x000fce0000000000 */
[----:B------:R-:W-:Y:S01]  /*d6b0*/  HGMMA.64x64x16.F32 R152, gdesc[UR4], R152, gsb0 ;  /* 0x00e00000049879f0 */ /* 0x000fe20008000898 */
[----:B------:R-:W-:Y:S01]  /*d6c0*/  R2UR UR4, R200 ;  /* 0x00000000c80472ca */ /* 0x000fe200000e0000 */
[----:B------:R-:W-:Y:S01]  /*d6d0*/  IMAD.IADD R200, R196, 0x1, R202 ;  /* 0x00000001c4c87824 */ /* 0x000fe200078e02ca */
[----:B------:R-:W-:Y:S01]  /*d6e0*/  R2UR UR5, R201 ;  /* 0x00000000c90572ca */ /* 0x000fe200000e0000 */
[----:B------:R-:W-:Y:S02]  /*d6f0*/  IMAD.MOV.U32 R201, RZ, RZ, 0x40000040 ;  /* 0x40000040ffc97424 */ /* 0x000fe400078e00ff */
[----:B------:R-:W-:Y:S01]  /*d700*/  IMAD.MOV.U32 R202, RZ, RZ, 0x30 ;  /* 0x00000030ffca7424 */ /* 0x000fe200078e00ff */
[----:B------:R-:W-:Y:S02]  /*d710*/  R2UR UR6, R200 ;  /* 0x00000000c80672ca */ /* 0x000fe400000e0000 */
[----:B------:R-:W-:Y:S01]  /*d720*/  R2UR UR7, R201 ;  /* 0x00000000c90772ca */ /* 0x000fe200000e0000 */
[----:B------:R-:W-:Y:S01]  /*d730*/  IMAD.MOV.U32 R201, RZ, RZ, 0x40000040 ;  /* 0x40000040ffc97424 */ /* 0x000fe200078e00ff */
[----:B------:R-:W-:-:S04]  /*d740*/  SEL R202, R202, 0x2e, P2 ;  /* 0x0000002ecaca7807 */ /* 0x000fc80001000000 */
        /* <DEDUP_REMOVED lines=34> */
[----:B------:R-:W-:Y:S02]  /*d970*/  IADD3 R200, R197, R202, RZ ;  /* 0x000000cac5c87210 */ /* 0x000fe40007ffe0ff */
[----:B------:R-:W-:Y:S01]  /*d980*/  R2UR UR7, R201 ;  /* 0x00000000c90772ca */ /* 0x000fe200000e0000 */
[----:B------:R-:W-:Y:S01]  /*d990*/  IMAD.MOV.U32 R201, RZ, RZ, 0x40000040 ;  /* 0x40000040ffc97424 */ /* 0x000fe200078e00ff */
[----:B------:R-:W-:Y:S01]  /*d9a0*/  R2UR UR6, R200 ;  /* 0x00000000c80672ca */ /* 0x000fe200000e0000 */
[----:B------:R-:W-:-:S02]  /*d9b0*/  IMAD.IADD R200, R199, 0x1, R196 ;  /* 0x00000001c7c87824 */ /* 0x000fc400078e02c4 */
        /* <DEDUP_REMOVED lines=27> */
[----:B------:R-:W-:Y:S02]  /*db70*/  WARPGROUP.DEPBAR.LE gsb0, 0x0 ;  /* 0x00008000000079c5 */ /* 0x000fe40000010000 */
[----:B------:R-:W-:-:S10]  /*db80*/  WARPGROUP.ARRIVE ;  /* 0x00000000000079c5 */ /* 0x000fd40000000000 */
[----:B------:R-:W-:Y:S01]  /*db90*/  HGMMA.64x64x16.F32 R152, gdesc[UR4], R152, gsb0 ;  /* 0x00e00000049879f0 */ /* 0x000fe20008000898 */
[----:B------:R-:W-:Y:S01]  /*dba0*/  R2UR UR6, R200 ;  /* 0x00000000c80672ca */ /* 0x000fe200000e0000 */
[----:B------:R-:W-:Y:S01]  /*dbb0*/  IMAD.IADD R200, R202, 0x1, R21 ;  /* 0x00000001cac87824 */ /* 0x000fe200078e0215 */
[----:B------:R-:W-:Y:S01]  /*dbc0*/  R2UR UR7, R201 ;  /* 0x00000000c90772ca */ /* 0x000fe200000e0000 */
[----:B------:R-:W-:Y:S02]  /*dbd0*/  IMAD.MOV.U32 R201, RZ, RZ, 0x40000040 ;  /* 0x40000040ffc97424 */ /* 0x000fe400078e00ff */
[----:B------:R-:W-:Y:S01]  /*dbe0*/  IMAD.MOV.U32 R21, RZ, RZ, 0x1000 ;  /* 0x00001000ff157424 */ /* 0x000fe200078e00ff */
[----:B------:R-:W-:Y:S01]  /*dbf0*/  R2UR UR4, R200 ;  /* 0x00000000c80472ca */ /* 0x000fe200000e0000 */
[----:B------:R-:W-:Y:S01]  /*dc00*/  IMAD.IADD R200, R202, 0x1, R197 ;  /* 0x00000001cac87824 */ /* 0x000fe200078e02c5 */
[----:B------:R-:W-:Y:S02]  /*dc10*/  R2UR UR5, R201 ;  /* 0x00000000c90572ca */ /* 0x000fe400000e0000 */
[----:B------:R-:W-:-:S02]  /*dc20*/  MOV R201, 0x40000040 ;  /* 0x4000004000c97802 */ /* 0x000fc40000000f00 */
[----:B------:R-:W-:-:S04]  /*dc30*/  SEL R21, R21, 0xf80, P2 ;  /* 0x00000f8015157807 */ /* 0x000fc80001000000 */
[----:B------:R-:W-:Y:S01]  /*dc40*/  LOP3.LUT R21, R21, 0x1e00, RZ, 0xc0, !PT ;  /* 0x00001e0015157812 */ /* 0x000fe200078ec0ff */
[----:B------:R-:W-:Y:S02]  /*dc50*/  WARPGROUP.DEPBAR.LE gsb0, 0x0 ;  /* 0x00008000000079c5 */ /* 0x000fe40000010000 */
[----:B------:R-:W-:-:S06]  /*dc60*/  WARPGROUP.ARRIVE ;  /* 0x00000000000079c5 */ /* 0x000fcc0000000000 */
[----:B------:R-:W-:Y:S01]  /*dc70*/  HGMMA.64x64x16.F32 R152, gdesc[UR4], R152, gsb0 ;  /* 0x00e00000049879f0 */ /* 0x000fe20008000898 */
[----:B------:R-:W-:Y:S01]  /*dc80*/  R2UR UR4, R200 ;  /* 0x00000000c80472ca */ /* 0x000fe200000e0000 */
[--C-:B------:R-:W-:Y:S01]  /*dc90*/  IMAD.IADD R200, R197, 0x1, R199.reuse ;  /* 0x00000001c5c87824 */ /* 0x100fe200078e02c7 */
[----:B------:R-:W-:Y:S01]  /*dca0*/  R2UR UR5, R201 ;  /* 0x00000000c90572ca */ /* 0x000fe200000e0000 */
[----:B------:R-:W-:Y:S02]  /*dcb0*/  IMAD.MOV.U32 R201, RZ, RZ, 0x40000040 ;  /* 0x40000040ffc97424 */ /* 0x000fe400078e00ff */
[----:B------:R-:W-:Y:S01]  /*dcc0*/  IMAD.MOV.U32 R197, RZ, RZ, 0x40000040 ;  /* 0x40000040ffc57424 */ /* 0x000fe200078e00ff */
[----:B------:R-:W-:Y:S01]  /*dcd0*/  R2UR UR6, R200 ;  /* 0x00000000c80672ca */ /* 0x000fe200000e0000 */
[----:B------:R-:W-:Y:S01]  /*dce0*/  IMAD.IADD R200, R202, 0x1, R196 ;  /* 0x00000001cac87824 */ /* 0x000fe200078e02c4 */
[----:B------:R-:W-:Y:S01]  /*dcf0*/  R2UR UR7, R201 ;  /* 0x00000000c90772ca */ /* 0x000fe200000e0000 */
[----:B------:R-:W-:-:S02]  /*dd00*/  IMAD.IADD R196, R196, 0x1, R199 ;  /* 0x00000001c4c47824 */ /* 0x000fc400078e02c7 */
        /* <DEDUP_REMOVED lines=9> */
[----:B------:R-:W-:Y:S02]  /*dda0*/  R2UR UR5, R201 ;  /* 0x00000000c90572ca */ /* 0x000fe400000e0000 */
[----:B------:R-:W-:Y:S02]  /*ddb0*/  R2UR UR6, R196 ;  /* 0x00000000c40672ca */ /* 0x000fe400000e0000 */
[----:B------:R-:W-:Y:S01]  /*ddc0*/  R2UR UR7, R197 ;  /* 0x00000000c50772ca */ /* 0x000fe200000e0000 */
[----:B------:R-:W-:Y:S01]  /*ddd0*/  IMAD.MOV.U32 R197, RZ, RZ, 0x40000040 ;  /* 0x40000040ffc57424 */ /* 0x000fe200078e00ff */
[----:B------:R-:W-:Y:S01]  /*dde0*/  IADD3 R196, R199, R21, R0 ;  /* 0x00000015c7c47210 */ /* 0x000fe20007ffe000 */
[----:B------:R-:W-:Y:S01]  /*ddf0*/  IMAD.MOV.U32 R199, RZ, RZ, 0x40000040 ;  /* 0x40000040ffc77424 */ /* 0x000fe200078e00ff */
        /* <DEDUP_REMOVED lines=13> */
.L_x_4566:
        /* <DEDUP_REMOVED lines=24> */
[----:B------:R-:W-:-:S06]  /*e050*/  FMUL.FTZ R162, R162, UR37 ;  /* 0x00000025a2a27c20 */ /* 0x000fcc0008410000 */
        /* <DEDUP_REMOVED lines=26> */
[----:B------:R-:W-:Y:S01]  /*e200*/  MUFU.TANH R154, R154 ;  /* 0x0000009a009a7308 */ /* 0x000fe20000002400 */
[----:B--2---:R-:W-:-:S07]  /*e210*/  FMNMX.FTZ R21, R180, R21, !PT ;  /* 0x00000015b4157209 */ /* 0x004fce0007810000 */
[----:B------:R-:W-:Y:S01]  /*e220*/  MUFU.TANH R155, R155 ;  /* 0x0000009b009b7308 */ /* 0x000fe20000002400 */
[----:B0-----:R-:W-:-:S05]  /*e230*/  FMNMX.FTZ R21, R181, R21, !PT ;  /* 0x00000015b5157209 */ /* 0x001fca0007810000 */
[----:B------:R-:W0:Y:S02]  /*e240*/  SHFL.BFLY PT, R168, R21, 0x2, 0x1f ;  /* 0x0c401f0015a87f89 */ /* 0x000e2400000e0000 */
[----:B------:R-:W-:Y:S08]  /*e250*/  MUFU.TANH R158, R158 ;  /* 0x0000009e009e7308 */ /* 0x000ff00000002400 */
[----:B------:R-:W-:Y:S08]  /*e260*/  MUFU.TANH R159, R159 ;  /* 0x0000009f009f7308 */ /* 0x000ff00000002400 */
[----:B------:R-:W-:Y:S01]  /*e270*/  MUFU.TANH R162, R162 ;  /* 0x000000a200a27308 */ /* 0x000fe20000002400 */
[----:B0-----:R-:W-:-:S05]  /*e280*/  FMNMX.FTZ R21, R21, R168, !PT ;  /* 0x000000a815157209 */ /* 0x001fca0007810000 */
[----:B------:R-:W0:Y:S02]  /*e290*/  SHFL.BFLY PT, R168, R21, 0x1, 0x1f ;  /* 0x0c201f0015a87f89 */ /* 0x000e2400000e0000 */
[----:B0-----:R-:W-:Y:S01]  /*e2a0*/  FMNMX.FTZ R21, R21, R168, !PT ;  /* 0x000000a815157209 */ /* 0x001fe20007810000 */
[----:B------:R-:W-:-:S04]  /*e2b0*/  IMAD.U32 R168, RZ, RZ, UR36 ;  /* 0x00000024ffa87e24 */ /* 0x000fc8000f8e00ff */
[C---:B------:R-:W-:Y:S01]  /*e2c0*/  FADD.FTZ R20, -R21.reuse, R20 ;  /* 0x0000001415147221 */ /* 0x040fe20000010100 */
[----:B------:R-:W-:-:S03]  /*e2d0*/  FMUL.FTZ R197, R21, R168 ;  /* 0x000000a815c57220 */ /* 0x000fc60000410000 */
[-C--:B------:R-:W-:Y:S01]  /*e2e0*/  FMUL.FTZ R20, R20, R168.reuse ;  /* 0x000000a814147220 */ /* 0x080fe20000410000 */
        /* <DEDUP_REMOVED lines=18> */
[----:B------:R2:W3:Y:S01]  /*e410*/  MUFU.EX2 R169, R153 ;  /* 0x0000009900a97308 */ /* 0x0004e20000000800 */
[-C--:B0-----:R-:W-:Y:S01]  /*e420*/  FMUL.FTZ R24, R24, R20.reuse ;  /* 0x0000001418187220 */ /* 0x081fe20000410000 */
[-C--:B------:R-:W-:Y:S01]  /*e430*/  FMUL.FTZ R25, R25, R20.reuse ;  /* 0x0000001419197220 */ /* 0x080fe20000410000 */
[-C--:B------:R-:W-:Y:S01]  /*e440*/  FMUL.FTZ R28, R28, R20.reuse ;  /* 0x000000141c1c7220 */ /* 0x080fe20000410000 */
[-C--:B------:R-:W-:Y:S01]  /*e450*/  FMUL.FTZ R29, R29, R20.reuse ;  /* 0x000000141d1d7220 */ /* 0x080fe20000410000 */
[-C--:B------:R-:W-:Y:S01]  /*e460*/  FMUL.FTZ R32, R32, R20.reuse ;  /* 0x0000001420207220 */ /* 0x080fe20000410000 */
[-C--:B------:R-:W-:Y:S01]  /*e470*/  FMUL.FTZ R33, R33, R20.reuse ;  /* 0x0000001421217220 */ /* 0x080fe20000410000 */
[----:B------:R-:W-:Y:S01]  /*e480*/  FMUL.FTZ R36, R36, R20 ;  /* 0x0000001424247220 */ /* 0x000fe20000410000 */
[----:B------:R-:W0:Y:S01]  /*e490*/  MUFU.EX2 R156, R156 ;  /* 0x0000009c009c7308 */ /* 0x000e220000000800 */
[----:B-1----:R-:W-:Y:S01]  /*e4a0*/  FFMA.FTZ R3, R20, R3, R152 ;  /* 0x0000000314037223 */ /* 0x002fe20000010098 */
[----:B--2---:R-:W-:Y:S01]  /*e4b0*/  FMUL.FTZ R153, R163, UR37 ;  /* 0x00000025a3997c20 */ /* 0x004fe20008410000 */
[----:B------:R-:W-:Y:S01]  /*e4c0*/  FMUL.FTZ R163, R166, UR37 ;  /* 0x00000025a6a37c20 */ /* 0x000fe20008410000 */
[----:B------:R-:W-:Y:S01]  /*e4d0*/  FMUL.FTZ R166, R167, UR37 ;  /* 0x00000025a7a67c20 */ /* 0x000fe20008410000 */
[----:B------:R-:W-:Y:S01]  /*e4e0*/  FMUL.FTZ R167, R170, UR37 ;  /* 0x00000025aaa77c20 */ /* 0x000fe20008410000 */
[----:B------:R-:W-:Y:S01]  /*e4f0*/  FMUL.FTZ R170, R171, UR37 ;  /* 0x00000025abaa7c20 */ /* 0x000fe20008410000 */
[----:B------:R-:W-:Y:S01]  /*e500*/  FMUL.FTZ R171, R174, UR37 ;  /* 0x00000025aeab7c20 */ /* 0x000fe20008410000 */
[----:B------:R-:W1:Y:S01]  /*e510*/  MUFU.TANH R153, R153 ;  /* 0x0000009900997308 */ /* 0x000e620000002400 */
[C---:B---3--:R-:W-:Y:S01]  /*e520*/  FADD.FTZ R3, R169.reuse, R3 ;  /* 0x00000003a9037221 */ /* 0x048fe20000010000 */
[----:B------:R-:W-:Y:S01]  /*e530*/  F2FP.F16.F32.PACK_AB R152, R169, R152 ;  /* 0x00000098a998723e */ /* 0x000fe200000000ff */
[----:B------:R-:W-:-:S02]  /*e540*/  IMAD.MOV R169, RZ, RZ, -R222 ;  /* 0x000000ffffa97224 */ /* 0x000fc400078e0ade */
[----:B------:R-:W-:Y:S01]  /*e550*/  FMUL.FTZ R174, R175, UR37 ;  /* 0x00000025afae7c20 */ /* 0x000fe20008410000 */
[----:B------:R-:W-:Y:S01]  /*e560*/  FMUL.FTZ R175, R178, UR37 ;  /* 0x00000025b2af7c20 */ /* 0x000fe20008410000 */
[----:B------:R-:W-:Y:S01]  /*e570*/  FMUL.FTZ R178, R179, UR37 ;  /* 0x00000025b3b27c20 */ /* 0x000fe20008410000 */
[----:B------:R-:W-:Y:S01]  /*e580*/  FMUL.FTZ R179, R182, UR37 ;  /* 0x00000025b6b37c20 */ /* 0x000fe20008410000 */
[----:B------:R-:W-:Y:S01]  /*e590*/  ISETP.NE.AND P2, PT, R221, R169, PT ;  /* 0x000000a9dd00720c */ /* 0x000fe20003f45270 */
[----:B------:R-:W-:Y:S01]  /*e5a0*/  VIADD R169, R12, 0x38840 ;  /* 0x000388400ca97836 */ /* 0x000fe20000000000 */
[----:B------:R-:W2:Y:S01]  /*e5b0*/  MUFU.TANH R163, R163 ;  /* 0x000000a300a37308 */ /* 0x000ea20000002400 */
[----:B------:R-:W-:Y:S01]  /*e5c0*/  FMUL.FTZ R182, R183, UR37 ;  /* 0x00000025b7b67c20 */ /* 0x000fe20008410000 */
[----:B0-----:R-:W-:Y:S01]  /*e5d0*/  FADD.FTZ R3, R156, R3 ;  /* 0x000000039c037221 */ /* 0x001fe20000010000 */
[-C--:B------:R-:W-:Y:S01]  /*e5e0*/  FMUL.FTZ R37, R37, R20.reuse ;  /* 0x0000001425257220 */ /* 0x080fe20000410000 */
[----:B------:R-:W-:Y:S01]  /*e5f0*/  PRMT R169, R189, 0x654, R169 ;  /* 0x00000654bda97816 */ /* 0x000fe200000000a9 */
[-C--:B------:R-:W-:Y:S01]  /*e600*/  FMUL.FTZ R40, R40, R20.reuse ;  /* 0x0000001428287220 */ /* 0x080fe20000410000 */
[-C--:B------:R-:W-:Y:S01]  /*e610*/  FMUL.FTZ R41, R41, R20.reuse ;  /* 0x0000001429297220 */ /* 0x080fe20000410000 */
[-C--:B------:R-:W-:Y:S01]  /*e620*/  FMUL.FTZ R44, R44, R20.reuse ;  /* 0x000000142c2c7220 */ /* 0x080fe20000410000 */
[----:B------:R0:W-:Y:S01]  /*e630*/  SYNCS.ARRIVE.TRANS64.RED.A1T0 RZ, [R169+URZ], RZ ;  /* 0x000000ffa9ff79a7 */ /* 0x0001e2000810043f */
[----:B------:R-:W3:Y:S01]  /*e640*/  MUFU.TANH R166, R166 ;  /* 0x000000a600a67308 */ /* 0x000ee20000002400 */
[----:B------:R-:W-:Y:S01]  /*e650*/  FMUL.FTZ R45, R45, R20 ;  /* 0x000000142d2d7220 */ /* 0x000fe20000410000 */
[----:B------:R-:W-:-:S02]  /*e660*/  @!P2 IMAD R14, R14, 0x40, R194 ;  /* 0x000000400e0ea824 */ /* 0x000fc400078e02c2 */
[-C--:B------:R-:W-:Y:S01]  /*e670*/  FMUL.FTZ R48, R48, R20.reuse ;  /* 0x0000001430307220 */ /* 0x080fe20000410000 */
[-C--:B------:R-:W-:Y:S01]  /*e680*/  FMUL.FTZ R49, R49, R20.reuse ;  /* 0x0000001431317220 */ /* 0x080fe20000410000 */
[-C--:B------:R-:W-:Y:S01]  /*e690*/  FMUL.FTZ R52, R52, R20.reuse ;  /* 0x0000001434347220 */ /* 0x080fe20000410000 */
[----:B------:R-:W-:Y:S01]  /*e6a0*/  @!P2 IMAD R14, R14, 0x4, R2 ;  /* 0x000000040e0ea824 */ /* 0x000fe200078e0202 */
[----:B0-----:R-:W-:Y:S01]  /*e6b0*/  FMNMX.FTZ R169, R154, R13, !PT ;  /* 0x0000000d9aa97209 */ /* 0x001fe20007810000 */
[----:B------:R-:W0:Y:S01]  /*e6c0*/  MUFU.TANH R167, R167 ;  /* 0x000000a700a77308 */ /* 0x000e220000002400 */
[-C--:B------:R-:W-:Y:S01]  /*e6d0*/  FMUL.FTZ R53, R53, R20.reuse ;  /* 0x0000001435357220 */ /* 0x080fe20000410000 */
[-C--:B------:R-:W-:Y:S01]  /*e6e0*/  FMUL.FTZ R56, R56, R20.reuse ;  /* 0x0000001438387220 */ /* 0x080fe20000410000 */
[----:B------:R-:W-:Y:S01]  /*e6f0*/  FMNMX.FTZ R169, R155, R169, !PT ;  /* 0x000000a99ba97209 */ /* 0x000fe20007810000 */
[----:B------:R-:W-:Y:S01]  /*e700*/  @!P2 STS [R14+0x38400], R20 ;  /* 0x038400140e00a388 */ /* 0x000fe20000000800 */
[-C--:B------:R-:W-:Y:S01]  /*e710*/  FMUL.FTZ R57, R57, R20.reuse ;  /* 0x0000001439397220 */ /* 0x080fe20000410000 */
[-C--:B------:R-:W-:Y:S01]  /*e720*/  FMUL.FTZ R60, R60, R20.reuse ;  /* 0x000000143c3c7220 */ /* 0x080fe20000410000 */
[----:B------:R-:W-:Y:S01]  /*e730*/  FMNMX.FTZ R169, R158, R169, !PT ;  /* 0x000000a99ea97209 */ /* 0x000fe20007810000 */
[----:B------:R-:W4:Y:S01]  /*e740*/  MUFU.TANH R170, R170 ;  /* 0x000000aa00aa7308 */ /* 0x000f220000002400 */
[-C--:B------:R-:W-:Y:S01]  /*e750*/  FMUL.FTZ R61, R61, R20.reuse ;  /* 0x000000143d3d7220 */ /* 0x080fe20000410000 */
[-C--:B------:R-:W-:Y:S01]  /*e760*/  FMUL.FTZ R64, R64, R20.reuse ;  /* 0x0000001440407220 */ /* 0x080fe20000410000 */
[----:B------:R-:W-:Y:S01]  /*e770*/  FMNMX.FTZ R169, R159, R169, !PT ;  /* 0x000000a99fa97209 */ /* 0x000fe20007810000 */
[-C--:B------:R-:W-:Y:S01]  /*e780*/  FMUL.FTZ R65, R65, R20.reuse ;  /* 0x0000001441417220 */ /* 0x080fe20000410000 */
[-C--:B------:R-:W-:Y:S01]  /*e790*/  FMUL.FTZ R68, R68, R20.reuse ;  /* 0x0000001444447220 */ /* 0x080fe20000410000 */
[-C--:B------:R-:W-:Y:S01]  /*e7a0*/  FMUL.FTZ R69, R69, R20.reuse ;  /* 0x0000001445457220 */ /* 0x080fe20000410000 */
[----:B------:R-:W-:Y:S01]  /*e7b0*/  FMNMX.FTZ R169, R162, R169, !PT ;  /* 0x000000a9a2a97209 */ /* 0x000fe20007810000 */
[----:B------:R-:W5:Y:S01]  /*e7c0*/  MUFU.TANH R171, R171 ;  /* 0x000000ab00ab7308 */ /* 0x000f620000002400 */
[-C--:B------:R-:W-:Y:S01]  /*e7d0*/  FMUL.FTZ R72, R72, R20.reuse ;  /* 0x0000001448487220 */ /* 0x080fe20000410000 */
[-C--:B------:R-:W-:Y:S01]  /*e7e0*/  FMUL.FTZ R73, R73, R20.reuse ;  /* 0x0000001449497220 */ /* 0x080fe20000410000 */
[----:B-1----:R-:W-:Y:S01]  /*e7f0*/  FMNMX.FTZ R169, R153, R169, !PT ;  /* 0x000000a999a97209 */ /* 0x002fe20007810000 */
[-C--:B------:R-:W-:Y:S01]  /*e800*/  FMUL.FTZ R76, R76, R20.reuse ;  /* 0x000000144c4c7220 */ /* 0x080fe20000410000 */
[-C--:B------:R-:W-:Y:S01]  /*e810*/  FMUL.FTZ R77, R77, R20.reuse ;  /* 0x000000144d4d7220 */ /* 0x080fe20000410000 */
[-C--:B------:R-:W-:Y:S01]  /*e820*/  FMUL.FTZ R80, R80, R20.reuse ;  /* 0x0000001450507220 */ /* 0x080fe20000410000 */
[----:B--2---:R-:W-:Y:S01]  /*e830*/  FMNMX.FTZ R169, R163, R169, !PT ;  /* 0x000000a9a3a97209 */ /* 0x004fe20007810000 */
[----:B------:R-:W1:Y:S01]  /*e840*/  MUFU.TANH R174, R174 ;  /* 0x000000ae00ae7308 */ /* 0x000e620000002400 */
[-C--:B------:R-:W-:Y:S01]  /*e850*/  FMUL.FTZ R81, R81, R20.reuse ;  /* 0x0000001451517220 */ /* 0x080fe20000410000 */
[-C--:B------:R-:W-:Y:S01]  /*e860*/  FMUL.FTZ R84, R84, R20.reuse ;  /* 0x0000001454547220 */ /* 0x080fe20000410000 */
[----:B---3--:R-:W-:Y:S01]  /*e870*/  FMNMX.FTZ R169, R166, R169, !PT ;  /* 0x000000a9a6a97209 */ /* 0x008fe20007810000 */
[-C--:B------:R-:W-:Y:S01]  /*e880*/  FMUL.FTZ R85, R85, R20.reuse ;  /* 0x0000001455557220 */ /* 0x080fe20000410000 */
[-C--:B------:R-:W-:Y:S01]  /*e890*/  FMUL.FTZ R88, R88, R20.reuse ;  /* 0x0000001458587220 */ /* 0x080fe20000410000 */
[-C--:B------:R-:W-:Y:S01]  /*e8a0*/  FMUL.FTZ R89, R89, R20.reuse ;  /* 0x0000001459597220 */ /* 0x080fe20000410000 */
[----:B0-----:R-:W-:Y:S01]  /*e8b0*/  FMNMX.FTZ R169, R167, R169, !PT ;  /* 0x000000a9a7a97209 */ /* 0x001fe20007810000 */
[----:B------:R-:W0:Y:S01]  /*e8c0*/  MUFU.TANH R175, R175 ;  /* 0x000000af00af7308 */ /* 0x000e220000002400 */
[-C--:B------:R-:W-:Y:S01]  /*e8d0*/  FMUL.FTZ R92, R92, R20.reuse ;  /* 0x000000145c5c7220 */ /* 0x080fe20000410000 */
[-C--:B------:R-:W-:Y:S01]  /*e8e0*/  FMUL.FTZ R93, R93, R20.reuse ;  /* 0x000000145d5d7220 */ /* 0x080fe20000410000 */
[----:B----4-:R-:W-:Y:S01]  /*e8f0*/  FMNMX.FTZ R169, R170, R169, !PT ;  /* 0x000000a9aaa97209 */ /* 0x010fe20007810000 */
[-C--:B------:R-:W-:Y:S01]  /*e900*/  FMUL.FTZ R96, R96, R20.reuse ;  /* 0x0000001460607220 */ /* 0x080fe20000410000 */
[-C--:B------:R-:W-:Y:S01]  /*e910*/  FMUL.FTZ R97, R97, R20.reuse ;  /* 0x0000001461617220 */ /* 0x080fe20000410000 */
[-C--:B------:R-:W-:Y:S01]  /*e920*/  FMUL.FTZ R100, R100, R20.reuse ;  /* 0x0000001464647220 */ /* 0x080fe20000410000 */
[----:B-----5:R-:W-:Y:S01]  /*e930*/  FMNMX.FTZ R169, R171, R169, !PT ;  /* 0x000000a9aba97209 */ /* 0x020fe20007810000 */
[----:B------:R-:W2:Y:S01]  /*e940*/  MUFU.TANH R178, R178 ;  /* 0x000000b200b27308 */ /* 0x000ea20000002400 */
[-C--:B------:R-:W-:Y:S01]  /*e950*/  FMUL.FTZ R101, R101, R20.reuse ;  /* 0x0000001465657220 */ /* 0x080fe20000410000 */
[-C--:B------:R-:W-:Y:S01]  /*e960*/  FMUL.FTZ R104, R104, R20.reuse ;  /* 0x0000001468687220 */ /* 0x080fe20000410000 */
[----:B-1----:R-:W-:Y:S01]  /*e970*/  FMNMX.FTZ R169, R174, R169, !PT ;  /* 0x000000a9aea97209 */ /* 0x002fe20007810000 */
[-C--:B------:R-:W-:Y:S01]  /*e980*/  FMUL.FTZ R105, R105, R20.reuse ;  /* 0x0000001469697220 */ /* 0x080fe20000410000 */
[-C--:B------:R-:W-:Y:S01]  /*e990*/  FMUL.FTZ R108, R108, R20.reuse ;  /* 0x000000146c6c7220 */ /* 0x080fe20000410000 */
[-C--:B------:R-:W-:Y:S01]  /*e9a0*/  FMUL.FTZ R109, R109, R20.reuse ;  /* 0x000000146d6d7220 */ /* 0x080fe20000410000 */
[-C--:B------:R-:W-:Y:S01]  /*e9b0*/  FMUL.FTZ R112, R112, R20.reuse ;  /* 0x0000001470707220 */ /* 0x080fe20000410000 */
[----:B------:R-:W1:Y:S01]  /*e9c0*/  MUFU.TANH R179, R179 ;  /* 0x000000b300b37308 */ /* 0x000e620000002400 */
[----:B0-----:R-:W-:Y:S01]  /*e9d0*/  FMNMX.FTZ R169, R175, R169, !PT ;  /* 0x000000a9afa97209 */ /* 0x001fe20007810000 */
[-C--:B------:R-:W-:Y:S01]  /*e9e0*/  FMUL.FTZ R113, R113, R20.reuse ;  /* 0x0000001471717220 */ /* 0x080fe20000410000 */
[-C--:B------:R-:W-:Y:S01]  /*e9f0*/  FMUL.FTZ R116, R116, R20.reuse ;  /* 0x0000001474747220 */ /* 0x080fe20000410000 */
[-C--:B------:R-:W-:Y:S01]  /*ea00*/  FMUL.FTZ R117, R117, R20.reuse ;  /* 0x0000001475757220 */ /* 0x080fe20000410000 */
[-C--:B------:R-:W-:Y:S01]  /*ea10*/  FMUL.FTZ R120, R120, R20.reuse ;  /* 0x0000001478787220 */ /* 0x080fe20000410000 */
[-C--:B------:R-:W-:Y:S01]  /*ea20*/  FMUL.FTZ R121, R121, R20.reuse ;  /* 0x0000001479797220 */ /* 0x080fe20000410000 */
[-C--:B------:R-:W-:Y:S01]  /*ea30*/  FMUL.FTZ R124, R124, R20.reuse ;  /* 0x000000147c7c7220 */ /* 0x080fe20000410000 */
[----:B------:R-:W0:Y:S01]  /*ea40*/  MUFU.TANH R182, R182 ;  /* 0x000000b600b67308 */ /* 0x000e220000002400 */
[----:B--2---:R-:W-:Y:S01]  /*ea50*/  FMNMX.FTZ R169, R178, R169, !PT ;  /* 0x000000a9b2a97209 */ /* 0x004fe20007810000 */
[-C--:B------:R-:W-:Y:S01]  /*ea60*/  FMUL.FTZ R125, R125, R20.reuse ;  /* 0x000000147d7d7220 */ /* 0x080fe20000410000 */
[-C--:B------:R-:W-:Y:S01]  /*ea70*/  FMUL.FTZ R128, R128, R20.reuse ;  /* 0x0000001480807220 */ /* 0x080fe20000410000 */
[-C--:B------:R-:W-:Y:S01]  /*ea80*/  FMUL.FTZ R129, R129, R20.reuse ;  /* 0x0000001481817220 */ /* 0x080fe20000410000 */
[-C--:B------:R-:W-:Y:S01]  /*ea90*/  FMUL.FTZ R132, R132, R20.reuse ;  /* 0x0000001484847220 */ /* 0x080fe20000410000 */
[-C--:B------:R-:W-:Y:S01]  /*eaa0*/  FMUL.FTZ R133, R133, R20.reuse ;  /* 0x0000001485857220 */ /* 0x080fe20000410000 */
[-C--:B------:R-:W-:Y:S01]  /*eab0*/  FMUL.FTZ R136, R136, R20.reuse ;  /* 0x0000001488887220 */ /* 0x080fe20000410000 */
[----:B------:R-:W2:Y:S01]  /*eac0*/  MUFU.EX2 R157, R157 ;  /* 0x0000009d009d7308 */ /* 0x000ea20000000800 */
[----:B-1----:R-:W-:Y:S01]  /*ead0*/  FMNMX.FTZ R169, R179, R169, !PT ;  /* 0x000000a9b3a97209 */ /* 0x002fe20007810000 */
[-C--:B------:R-:W-:Y:S01]  /*eae0*/  FMUL.FTZ R137, R137, R20.reuse ;  /* 0x0000001489897220 */ /* 0x080fe20000410000 */
[-C--:B------:R-:W-:Y:S01]  /*eaf0*/  FMUL.FTZ R140, R140, R20.reuse ;  /* 0x000000148c8c7220 */ /* 0x080fe20000410000 */
[-C--:B------:R-:W-:Y:S01]  /*eb00*/  FMUL.FTZ R141, R141, R20.reuse ;  /* 0x000000148d8d7220 */ /* 0x080fe20000410000 */
[-C--:B------:R-:W-:Y:S01]  /*eb10*/  FMUL.FTZ R144, R144, R20.reuse ;  /* 0x0000001490907220 */ /* 0x080fe20000410000 */
[-C--:B------:R-:W-:Y:S01]  /*eb20*/  FMUL.FTZ R145, R145, R20.reuse ;  /* 0x0000001491917220 */ /* 0x080fe20000410000 */
[-C--:B------:R-:W-:Y:S01]  /*eb30*/  FMUL.FTZ R148, R148, R20.reuse ;  /* 0x0000001494947220 */ /* 0x080fe20000410000 */
[----:B------:R-:W1:Y:S01]  /*eb40*/  MUFU.EX2 R160, R160 ;  /* 0x000000a000a07308 */ /* 0x000e620000000800 */
[----:B0-----:R-:W-:Y:S01]  /*eb50*/  FMNMX.FTZ R169, R182, R169, !PT ;  /* 0x000000a9b6a97209 */ /* 0x001fe20007810000 */
[----:B------:R-:W-:-:S04]  /*eb60*/  FMUL.FTZ R149, R149, R20 ;  /* 0x0000001495957220 */ /* 0x000fc80000410000 */
[----:B------:R-:W0:Y:S02]  /*eb70*/  SHFL.BFLY PT, R183, R169, 0x2, 0x1f ;  /* 0x0c401f00a9b77f89 */ /* 0x000e2400000e0000 */
[----:B------:R-:W3:Y:S01]  /*eb80*/  MUFU.EX2 R161, R161 ;  /* 0x000000a100a17308 */ /* 0x000ee20000000800 */
[----:B--2---:R-:W-:-:S07]  /*eb90*/  FADD.FTZ R3, R157, R3 ;  /* 0x000000039d037221 */ /* 0x004fce0000010000 */
[----:B------:R-:W2:Y:S01]  /*eba0*/  MUFU.EX2 R164, R164 ;  /* 0x000000a400a47308 */ /* 0x000ea20000000800 */
[----:B-1----:R-:W-:-:S07]  /*ebb0*/  FADD.FTZ R3, R160, R3 ;  /* 0x00000003a0037221 */ /* 0x002fce0000010000 */
[----:B------:R-:W1:Y:S01]  /*ebc0*/  MUFU.EX2 R165, R165 ;  /* 0x000000a500a57308 */ /* 0x000e620000000800 */
[----:B---3--:R-:W-:Y:S01]  /*ebd0*/  FADD.FTZ R3, R161, R3 ;  /* 0x00000003a1037221 */ /* 0x008fe20000010000 */
[----:B0-----:R-:W-:-:S06]  /*ebe0*/  FMNMX.FTZ R169, R169, R183, !PT ;  /* 0x000000b7a9a97209 */ /* 0x001fcc0007810000 */
[----:B------:R-:W0:Y:S01]  /*ebf0*/  MUFU.EX2 R196, R196 ;  /* 0x000000c400c47308 */ /* 0x000e220000000800 */
[----:B--2---:R-:W-:Y:S01]  /*ec00*/  FADD.FTZ R3, R164, R3 ;  /* 0x00000003a4037221 */ /* 0x004fe20000010000 */
[----:B------:R-:W2:Y:S06]  /*ec10*/  SHFL.BFLY PT, R183, R169, 0x1, 0x1f ;  /* 0x0c201f00a9b77f89 */ /* 0x000eac00000e0000 */
[----:B------:R-:W3:Y:S01]  /*ec20*/  MUFU.EX2 R198, R198 ;  /* 0x000000c600c67308 */ /* 0x000ee20000000800 */
[----:B-1----:R-:W-:-:S07]  /*ec30*/  FADD.FTZ R3, R165, R3 ;  /* 0x00000003a5037221 */ /* 0x002fce0000010000 */
[----:B------:R-:W1:Y:S01]  /*ec40*/  MUFU.EX2 R172, R172 ;  /* 0x000000ac00ac7308 */ /* 0x000e620000000800 */
[----:B0-----:R-:W-:-:S07]  /*ec50*/  FADD.FTZ R3, R196, R3 ;  /* 0x00000003c4037221 */ /* 0x001fce0000010000 */
[----:B------:R-:W0:Y:S01]  /*ec60*/  MUFU.EX2 R173, R173 ;  /* 0x000000ad00ad7308 */ /* 0x000e220000000800 */
[----:B---3--:R-:W-:Y:S01]  /*ec70*/  FADD.FTZ R3, R198, R3 ;  /* 0x00000003c6037221 */ /* 0x008fe20000010000 */
[----:B--2---:R-:W-:-:S05]  /*ec80*/  FMNMX.FTZ R169, R169, R183, !PT ;  /* 0x000000b7a9a97209 */ /* 0x004fca0007810000 */
[----:B------:R-:W-:Y:S01]  /*ec90*/  FADD.FTZ R13, -R169, R13 ;  /* 0x0000000da90d7221 */ /* 0x000fe20000010100 */
[----:B------:R-:W2:Y:S01]  /*eca0*/  MUFU.EX2 R176, R176 ;  /* 0x000000b000b07308 */ /* 0x000ea20000000800 */
[----:B-1----:R-:W-:Y:S02]  /*ecb0*/  FADD.FTZ R3, R172, R3 ;  /* 0x00000003ac037221 */ /* 0x002fe40000010000 */
[----:B------:R-:W-:-:S05]  /*ecc0*/  FMUL.FTZ R13, R13, R168 ;  /* 0x000000a80d0d7220 */ /* 0x000fca0000410000 */
[----:B------:R-:W1:Y:S01]  /*ecd0*/  MUFU.EX2 R177, R177 ;  /* 0x000000b100b17308 */ /* 0x000e620000000800 */
[----:B0-----:R-:W-:-:S07]  /*ece0*/  FADD.FTZ R3, R173, R3 ;  /* 0x00000003ad037221 */ /* 0x001fce0000010000 */
[----:B------:R-:W0:Y:S01]  /*ecf0*/  MUFU.EX2 R13, R13 ;  /* 0x0000000d000d7308 */ /* 0x000e220000000800 */
[----:B--2---:R-:W-:-:S04]  /*ed00*/  FADD.FTZ R3, R176, R3 ;  /* 0x00000003b0037221 */ /* 0x004fc80000010000 */
[----:B-1----:R-:W-:Y:S01]  /*ed10*/  FADD.FTZ R3, R177, R3 ;  /* 0x00000003b1037221 */ /* 0x002fe20000010000 */
        /* <DEDUP_REMOVED lines=56> */
[----:B0-----:R-:W-:Y:S01]  /*f0a0*/  FFMA.FTZ R10, R13, R10, R14 ;  /* 0x0000000a0d0a7223 */ /* 0x001fe2000001000e */
[----:B------:R-:W-:Y:S01]  /*f0b0*/  F2FP.F16.F32.PACK_AB R156, R161, R160 ;  /* 0x000000a0a19c723e */ /* 0x000fe200000000ff */
[-C--:B------:R-:W-:Y:S01]  /*f0c0*/  FMUL.FTZ R91, R91, R13.reuse ;  /* 0x0000000d5b5b7220 */ /* 0x080fe20000410000 */
[----:B------:R-:W-:Y:S01]  /*f0d0*/  F2FP.F16.F32.PACK_AB R160, R198, R196 ;  /* 0x000000c4c6a0723e */ /* 0x000fe200000000ff */
        /* <DEDUP_REMOVED lines=34> */
[----:B------:R1:W2:Y:S01]  /*f300*/  MUFU.EX2 R175, R153 ;  /* 0x0000009900af7308 */ /* 0x0002a20000000800 */
[----:B0-----:R-:W-:Y:S01]  /*f310*/  FADD.FTZ R3, R166, R3 ;  /* 0x00000003a6037221 */ /* 0x001fe20000010000 */
[----:B------:R-:W-:Y:S01]  /*f320*/  F2FP.F16.F32.PACK_AB R166, R197, R166 ;  /* 0x000000a6c5a6723e */ /* 0x000fe200000000ff */
[----:B------:R-:W-:-:S02]  /*f330*/  FADD.FTZ R10, R200, R10 ;  /* 0x0000000ac80a7221 */ /* 0x000fc40000010000 */
[----:B------:R-:W-:Y:S02]  /*f340*/  FADD.FTZ R3, R197, R3 ;  /* 0x00000003c5037221 */ /* 0x000fe40000010000 */
[----:B------:R-:W-:Y:S01]  /*f350*/  FADD.FTZ R10, R170, R10 ;  /* 0x0000000aaa0a7221 */ /* 0x000fe20000010000 */
[----:B------:R-:W0:Y:S01]  /*f360*/  MUFU.EX2 R178, R199 ;  /* 0x000000c700b27308 */ /* 0x000e220000000800 */
[----:B-1----:R-:W-:Y:S01]  /*f370*/  F2FP.F16.F32.PACK_AB R153, R200, R14 ;  /* 0x0000000ec899723e */ /* 0x002fe200000000ff */
[----:B------:R-:W-:Y:S01]  /*f380*/  IMAD R14, R15, 0x1000, R217 ;  /* 0x000010000f0e7824 */ /* 0x000fe200078e02d9 */
[----:B------:R-:W-:Y:S01]  /*f390*/  MOV R15, 0x40000040 ;  /* 0x40000040000f7802 */ /* 0x000fe20000000f00 */
[----:B------:R-:W-:-:S03]  /*f3a0*/  FADD.FTZ R10, R171, R10 ;  /* 0x0000000aab0a7221 */ /* 0x000fc60000010000 */
[----:B------:R-:W-:Y:S01]  /*f3b0*/  R2UR UR6, R14 ;  /* 0x000000000e0672ca */ /* 0x000fe200000e0000 */
[----:B------:R-:W-:Y:S01]  /*f3c0*/  MUFU.EX2 R181, R183 ;  /* 0x000000b700b57308 */ /* 0x000fe20000000800 */
[----:B--2---:R-:W-:Y:S01]  /*f3d0*/  F2FP.F16.F32.PACK_AB R157, R175, R174 ;  /* 0x000000aeaf9d723e */ /* 0x004fe200000000ff */
[----:B------:R-:W-:Y:S01]  /*f3e0*/  FADD.FTZ R10, R174, R10 ;  /* 0x0000000aae0a7221 */ /* 0x000fe20000010000 */
[----:B------:R-:W-:Y:S01]  /*f3f0*/  R2UR UR7, R15 ;  /* 0x000000000f0772ca */ /* 0x000fe200000e0000 */
[----:B------:R-:W-:Y:S02]  /*f400*/  IMAD.MOV.U32 R15, RZ, RZ, 0x40000040 ;  /* 0x40000040ff0f7424 */ /* 0x000fe400078e00ff */
[----:B------:R-:W-:Y:S02]  /*f410*/  FADD.FTZ R10, R175, R10 ;  /* 0x0000000aaf0a7221 */ /* 0x000fe40000010000 */
[----:B------:R1:W-:Y:S02]  /*f420*/  MUFU.EX2 R196, R162 ;  /* 0x000000a200c47308 */ /* 0x0003e40000000800 */
[----:B0-----:R-:W-:-:S04]  /*f430*/  FADD.FTZ R10, R178, R10 ;  /* 0x0000000ab20a7221 */ /* 0x001fc80000010000 */
[----:B------:R-:W-:Y:S02]  /*f440*/  FADD.FTZ R10, R179, R10 ;  /* 0x0000000ab30a7221 */ /* 0x000fe40000010000 */
[----:B------:R-:W0:Y:S01]  /*f450*/  MUFU.EX2 R180, R167 ;  /* 0x000000a700b47308 */ /* 0x000e220000000800 */
[----:B-1----:R-:W-:-:S07]  /*f460*/  F2FP.F16.F32.PACK_AB R162, R173, R172 ;  /* 0x000000acada2723e */ /* 0x002fce00000000ff */
[----:B------:R1:W2:Y:S08]  /*f470*/  MUFU.EX2 R183, R158 ;  /* 0x0000009e00b77308 */ /* 0x0002b00000000800 */
[----:B------:R3:W4:Y:S01]  /*f480*/  MUFU.EX2 R199, R159 ;  /* 0x0000009f00c77308 */ /* 0x0007220000000800 */
[----:B-1----:R-:W-:Y:S01]  /*f490*/  F2FP.F16.F32.PACK_AB R158, R165, R164 ;  /* 0x000000a4a59e723e */ /* 0x002fe200000000ff */
[----:B0-----:R-:W-:Y:S01]  /*f4a0*/  FADD.FTZ R10, R180, R10 ;  /* 0x0000000ab40a7221 */ /* 0x001fe20000010000 */
[----:B------:R-:W-:-:S02]  /*f4b0*/  F2FP.F16.F32.PACK_AB R161, R181, R180 ;  /* 0x000000b4b5a1723e */ /* 0x000fc400000000ff */
[----:B------:R-:W-:Y:S01]  /*f4c0*/  F2FP.F16.F32.PACK_AB R164, R177, R176 ;  /* 0x000000b0b1a4723e */ /* 0x000fe200000000ff */
[----:B------:R-:W-:Y:S02]  /*f4d0*/  FADD.FTZ R10, R181, R10 ;  /* 0x0000000ab50a7221 */ /* 0x000fe40000010000 */
[----:B------:R4:W0:Y:S01]  /*f4e0*/  MUFU.EX2 R172, R163 ;  /* 0x000000a300ac7308 */ /* 0x0008220000000800 */
[----:B---3--:R-:W-:Y:S01]  /*f4f0*/  F2FP.F16.F32.PACK_AB R159, R179, R178 ;  /* 0x000000b2b39f723e */ /* 0x008fe200000000ff */
[----:B--2---:R-:W-:-:S06]  /*f500*/  FADD.FTZ R10, R183, R10 ;  /* 0x0000000ab70a7221 */ /* 0x004fcc0000010000 */
[----:B------:R1:W2:Y:S01]  /*f510*/  MUFU.EX2 R173, R155 ;  /* 0x0000009b00ad7308 */ /* 0x0002a20000000800 */
[C---:B----4-:R-:W-:Y:S01]  /*f520*/  F2FP.F16.F32.PACK_AB R163, R199.reuse, R183 ;  /* 0x000000b7c7a3723e */ /* 0x050fe200000000ff */
[----:B------:R-:W-:-:S04]  /*f530*/  FADD.FTZ R10, R199, R10 ;  /* 0x0000000ac70a7221 */ /* 0x000fc80000010000 */
[----:B------:R-:W-:Y:S02]  /*f540*/  FADD.FTZ R10, R196, R10 ;  /* 0x0000000ac40a7221 */ /* 0x000fe40000010000 */
[----:B------:R-:W3:Y:S01]  /*f550*/  MUFU.EX2 R182, R182 ;  /* 0x000000b600b67308 */ /* 0x000ee20000000800 */
[----:B-1----:R-:W-:Y:S01]  /*f560*/  F2FP.F16.F32.PACK_AB R155, R171, R170 ;  /* 0x000000aaab9b723e */ /* 0x002fe200000000ff */
[----:B------:R-:W-:Y:S01]  /*f570*/  BAR.SYNC.DEFER_BLOCKING 0xf, 0x100 ;  /* 0x03c4000000007b1d */ /* 0x000fe20000010000 */
[C---:B0-----:R-:W-:Y:S01]  /*f580*/  F2FP.F16.F32.PACK_AB R165, R172.reuse, R196 ;  /* 0x000000c4aca5723e */ /* 0x041fe200000000ff */
[----:B------:R-:W-:-:S04]  /*f590*/  FADD.FTZ R10, R172, R10 ;  /* 0x0000000aac0a7221 */ /* 0x000fc80000010000 */
[----:B--2---:R-:W-:Y:S01]  /*f5a0*/  FADD.FTZ R10, R173, R10 ;  /* 0x0000000aad0a7221 */ /* 0x004fe20000010000 */
[----:B---3--:R-:W-:-:S03]  /*f5b0*/  F2FP.F16.F32.PACK_AB R167, R182, R173 ;  /* 0x000000adb6a7723e */ /* 0x008fc600000000ff */
[----:B------:R-:W-:Y:S01]  /*f5c0*/  FADD.FTZ R10, R182, R10 ;  /* 0x0000000ab60a7221 */ /* 0x000fe20000010000 */
[----:B------:R0:W-:Y:S04]  /*f5d0*/  STSM.16.M88.4 [R223+0x36400], R152 ;  /* 0x03640098df007844 */ /* 0x0001e80000000200 */
[----:B------:R1:W-:Y:S04]  /*f5e0*/  STSM.16.M88.4 [R226], R156 ;  /* 0x0000009ce2007844 */ /* 0x0003e80000000200 */
[----:B------:R1:W-:Y:S04]  /*f5f0*/  STSM.16.M88.4 [R224], R160 ;  /* 0x000000a0e0007844 */ /* 0x0003e80000000200 */
[----:B------:R1:W-:Y:S01]  /*f600*/  STSM.16.M88.4 [R225], R164 ;  /* 0x000000a4e1007844 */ /* 0x0003e20000000200 */
[----:B------:R-:W-:-:S06]  /*f610*/  WARPGROUP.ARRIVE ;  /* 0x00000000000079c5 */ /* 0x000fcc0000000000 */
[----:B------:R-:W-:Y:S03]  /*f620*/  HGMMA.64x256x16.F32 R24, R152, gdesc[UR4].tnspB, R24, gsb0 ;  /* 0x43e0000498187df0 */ /* 0x000fe60008000818 */
[----:B------:R-:W-:Y:S02]  /*f630*/  WARPGROUP.DEPBAR.LE gsb0, 0x0 ;  /* 0x00008000000079c5 */ /* 0x000fe40000010000 */
[----:B0-----:R-:W-:Y:S01]  /*f640*/  VIADD R152, R14, 0x80 ;  /* 0x000000800e987836 */ /* 0x001fe20000000000 */
[----:B------:R-:W-:Y:S01]  /*f650*/  WARPGROUP.ARRIVE ;  /* 0x00000000000079c5 */ /* 0x000fe20000000000 */
[----:B------:R-:W-:-:S03]  /*f660*/  IMAD.MOV.U32 R153, RZ, RZ, 0x40000040 ;  /* 0x40000040ff997424 */ /* 0x000fc600078e00ff */
[----:B------:R-:W-:Y:S01]  /*f670*/  R2UR UR6, R152 ;  /* 0x00000000980672ca */ /* 0x000fe200000e0000 */
[C---:B------:R-:W-:Y:S01]  /*f680*/  VIADD R152, R14.reuse, 0x100 ;  /* 0x000001000e987836 */ /* 0x040fe20000000000 */
[----:B------:R-:W-:Y:S01]  /*f690*/  R2UR UR7, R153 ;  /* 0x00000000990772ca */ /* 0x000fe200000e0000 */
[----:B------:R-:W-:Y:S02]  /*f6a0*/  IMAD.MOV.U32 R153, RZ, RZ, 0x40000040 ;  /* 0x40000040ff997424 */ /* 0x000fe400078e00ff */
[----:B------:R-:W-:-:S13]  /*f6b0*/  VIADD R14, R14, 0x180 ;  /* 0x000001800e0e7836 */ /* 0x000fda0000000000 */
        /* <DEDUP_REMOVED lines=24> */
.L_x_4567:
[----:B------:R-:W-:Y:S02]  /*f840*/  VIADD R12, R12, 0x38860 ;  /* 0x000388600c0c7836 */ /* 0x000fe40000000000 */
[----:B------:R-:W-:Y:S02]  /*f850*/  IMAD.MOV.U32 R13, RZ, RZ, R169 ;  /* 0x000000ffff0d7224 */ /* 0x000fe400078e00a9 */
[----:B------:R-:W-:Y:S01]  /*f860*/  IMAD.MOV.U32 R20, RZ, RZ, R21 ;  /* 0x000000ffff147224 */ /* 0x000fe200078e0015 */
[----:B------:R-:W-:Y:S01]  /*f870*/  PRMT R12, R189, 0x654, R12 ;  /* 0x00000654bd0c7816 */ /* 0x000fe2000000000c */
[----:B------:R-:W-:-:S03]  /*f880*/  IMAD.MOV.U32 R14, RZ, RZ, R18 ;  /* 0x000000ffff0e7224 */ /* 0x000fc600078e0012 */
[----:B------:R1:W-:Y:S01]  /*f890*/  SYNCS.ARRIVE.TRANS64.RED.A1T0 RZ, [R12+URZ], RZ ;  /* 0x000000ff0cff79a7 */ /* 0x0003e2000810043f */
[----:B------:R-:W-:Y:S05]  /*f8a0*/  @P1 BRA `(.L_x_4568) ;  /* 0xffffffc800381947 */ /* 0x000fea000383ffff */
.L_x_4555:
[----:B------:R-:W-:Y:S05]  /*f8b0*/  BSYNC B0 ;  /* 0x0000000000007941 */ /* 0x000fea0003800000 */
.L_x_4554:
[----:B------:R-:W2:Y:S01]  /*f8c0*/  LDL.LU R163, [R1+0x48] ;  /* 0x0000480001a37983 */ /* 0x000ea20000300800 */
[----:B------:R-:W-:Y:S02]  /*f8d0*/  IMAD.MOV.U32 R162, RZ, RZ, -0x800000 ;  /* 0xff800000ffa27424 */ /* 0x000fe400078e00ff */
[----:B------:R-:W-:Y:S01]  /*f8e0*/  IMAD.MOV.U32 R161, RZ, RZ, -0x800000 ;  /* 0xff800000ffa17424 */ /* 0x000fe200078e00ff */
[----:B------:R-:W3:Y:S04]  /*f8f0*/  SHFL.BFLY PT, R0, R3, 0x2, 0x1f ;  /* 0x0c401f0003007f89 */ /* 0x000ee800000e0000 */
[----:B------:R-:W4:Y:S01]  /*f900*/  SHFL.BFLY PT, R5, R10, 0x2, 0x1f ;  /* 0x0c401f000a057f89 */ /* 0x000f2200000e0000 */
[----:B---3--:R-:W-:Y:S01]  /*f910*/  FADD.FTZ R0, R0, R3 ;  /* 0x0000000300007221 */ /* 0x008fe20000010000 */
[----:B----4-:R-:W-:-:S04]  /*f920*/  FADD.FTZ R4, R5, R10 ;  /* 0x0000000a05047221 */ /* 0x010fc80000010000 */
[----:B------:R-:W3:Y:S04]  /*f930*/  SHFL.BFLY PT, R5, R0, 0x1, 0x1f ;  /* 0x0c201f0000057f89 */ /* 0x000ee800000e0000 */
[----:B------:R-:W4:Y:S01]  /*f940*/  SHFL.BFLY PT, R7, R4, 0x1, 0x1f ;  /* 0x0c201f0004077f89 */ /* 0x000f2200000e0000 */
[----:B---3--:R-:W-:Y:S01]  /*f950*/  FADD.FTZ R5, R0, R5 ;  /* 0x0000000500057221 */ /* 0x008fe20000010000 */
[----:B------:R-:W-:Y:S02]  /*f960*/  IMAD.MOV R0, RZ, RZ, -R222 ;  /* 0x000000ffff007224 */ /* 0x000fe400078e0ade */
[----:B----4-:R-:W-:Y:S01]  /*f970*/  FADD.FTZ R7, R4, R7 ;  /* 0x0000000704077221 */ /* 0x010fe20000010000 */
[----:B------:R-:W-:Y:S08]  /*f980*/  BAR.ARV 0x8, 0x100 ;  /* 0x0204000000007b1d */ /* 0x000ff00000002000 */
[----:B------:R-:W-:Y:S01]  /*f990*/  BAR.SYNC.DEFER_BLOCKING 0xf, 0x100 ;  /* 0x03c4000000007b1d */ /* 0x000fe20000010000 */
[----:B------:R-:W-:-:S02]  /*f9a0*/  FSETP.NE.FTZ.AND P0, PT, R5, RZ, PT ;  /* 0x000000ff0500720b */ /* 0x000fc40003f15000 */
[----:B------:R-:W-:Y:S02]  /*f9b0*/  FSETP.NE.FTZ.AND P1, PT, R7, RZ, PT ;  /* 0x000000ff0700720b */ /* 0x000fe40003f35000 */
[----:B------:R-:W-:Y:S01]  /*f9c0*/  ISETP.NE.AND P2, PT, R221, R0, PT ;  /* 0x00000000dd00720c */ /* 0x000fe20003f45270 */
[----:B------:R-:W-:-:S08]  /*f9d0*/  IMAD.MOV.U32 R0, RZ, RZ, RZ ;  /* 0x000000ffff007224 */ /* 0x000fd000078e00ff */
[----:B------:R-:W3:Y:S04]  /*f9e0*/  @P0 MUFU.LG2 R6, R5 ;  /* 0x0000000500060308 */ /* 0x000ee80000000c00 */
[C---:B------:R-:W-:Y:S02]  /*f9f0*/  @!P2 IMAD R9, R18.reuse, 0x40, R194 ;  /* 0x000000401209a824 */ /* 0x040fe400078e02c2 */
[----:B------:R-:W-:Y:S02]  /*fa00*/  VIADD R18, R18, 0x1 ;  /* 0x0000000112127836 */ /* 0x000fe40000000000 */
[----:B------:R-:W4:Y:S01]  /*fa10*/  @P1 MUFU.LG2 R8, R7 ;  /* 0x0000000700081308 */ /* 0x000f220000000c00 */
[----:B------:R-:W-:-:S07]  /*fa20*/  @!P2 LEA R9, R9, R2, 0x2 ;  /* 0x000000020909a211 */ /* 0x000fce00078e10ff */
[----:B------:R-:W5:Y:S01]  /*fa30*/  @P0 MUFU.RCP R0, R5 ;  /* 0x0000000500000308 */ /* 0x000f620000001000 */
[----:B---3--:R-:W-:Y:S01]  /*fa40*/  @P0 FMUL.FTZ R3, R6, 0.69314718246459960938 ;  /* 0x3f31721806030820 */ /* 0x008fe20000410000 */
[----:B------:R-:W-:-:S04]  /*fa50*/  @P0 FMUL.FTZ R6, R168, 0.69314718246459960938 ;  /* 0x3f317218a8060820 */ /* 0x000fc80000410000 */
[----:B------:R-:W-:Y:S01]  /*fa60*/  @P0 FFMA.FTZ R162, R6, R21, R3 ;  /* 0x0000001506a20223 */ /* 0x000fe20000010003 */
[----:B------:R-:W-:Y:S01]  /*fa70*/  @P1 FMUL.FTZ R3, R168, 0.69314718246459960938 ;  /* 0x3f317218a8031820 */ /* 0x000fe20000410000 */
[----:B------:R-:W-:Y:S01]  /*fa80*/  PLOP3.LUT P0, PT, PT, PT, PT, 0x8, 0x0 ;  /* 0x000000000000781c */ /* 0x000fe20003f0e170 */
[----:B----4-:R-:W-:-:S04]  /*fa90*/  @P1 FMUL.FTZ R8, R8, 0.69314718246459960938 ;  /* 0x3f31721808081820 */ /* 0x010fc80000410000 */
[----:B------:R-:W-:Y:S01]  /*faa0*/  @P1 FFMA.FTZ R161, R3, R169, R8 ;  /* 0x000000a903a11223 */ /* 0x000fe20000010008 */
[----:B------:R-:W-:Y:S01]  /*fab0*/  IMAD.MOV.U32 R3, RZ, RZ, RZ ;  /* 0x000000ffff037224 */ /* 0x000fe200078e00ff */
[----:B-----5:R3:W-:Y:S01]  /*fac0*/  @!P2 STS [R9+0x38400], R0 ;  /* 0x038400000900a388 */ /* 0x0207e20000000800 */
[-C--:B------:R-:W-:Y:S01]  /*fad0*/  FMUL.FTZ R154, R28, R0.reuse ;  /* 0x000000001c9a7220 */ /* 0x080fe20000410000 */
[----:B------:R-:W-:-:S03]  /*fae0*/  FMUL.FTZ R153, R40, R0 ;  /* 0x0000000028997220 */ /* 0x000fc60000410000 */
[----:B------:R-:W4:Y:S01]  /*faf0*/  @P1 MUFU.RCP R3, R7 ;  /* 0x0000000700031308 */ /* 0x000f220000001000 */
[----:B------:R-:W-:Y:S01]  /*fb00*/  ISETP.NE.AND P1, PT, R18, 0x2, PT ;  /* 0x000000021200780c */ /* 0x000fe20003f25270 */
[-C--:B------:R-:W-:Y:S01]  /*fb10*/  FMUL.FTZ R6, R24, R0.reuse ;  /* 0x0000000018067220 */ /* 0x080fe20000410000 */
[-C--:B------:R-:W-:Y:S01]  /*fb20*/  FMUL.FTZ R4, R25, R0.reuse ;  /* 0x0000000019047220 */ /* 0x080fe20000410000 */
        /* <DEDUP_REMOVED lines=13> */
[----:B----4-:R1:W-:Y:S01]  /*fc00*/  @!P2 STS [R9+0x38420], R3 ;  /* 0x038420030900a388 */ /* 0x0103e20000000800 */
        /* <DEDUP_REMOVED lines=49> */
[-C--:B---3--:R-:W-:Y:S01]  /*ff20*/  FMUL.FTZ R0, R27, R3.reuse ;  /* 0x000000031b007220 */ /* 0x088fe20000410000 */
[-C--:B------:R-:W-:Y:S01]  /*ff30*/  FMUL.FTZ R7, R30, R3.reuse ;  /* 0x000000031e077220 */ /* 0x080fe20000410000 */
[-C--:B------:R-:W-:Y:S01]  /*ff40*/  FMUL.FTZ R31, R31, R3.reuse ;  /* 0x000000031f1f7220 */ /* 0x080fe20000410000 */
[-C--:B-1----:R-:W-:Y:S01]  /*ff50*/  FMUL.FTZ R9, R34, R3.reuse ;  /* 0x0000000322097220 */ /* 0x082fe20000410000 */
        /* <DEDUP_REMOVED lines=60> */
[----:B------:R-:W-:Y:S01]  /*10320*/  SEL R18, R18, RZ, P1 ;  /* 0x000000ff12127207 */ /* 0x000fe20000800000 */
[----:B--2---:R-:W-:-:S05]  /*10330*/  VIADD R163, R163, 0x1 ;  /* 0x00000001a3a37836 */ /* 0x004fca0000000000 */
[----:B------:R0:W-:Y:S01]  /*10340*/  STL [R1+0x48], R163 ;  /* 0x000048a301007387 */ /* 0x0001e20000100800 */
[----:B------:R-:W-:Y:S06]  /*10350*/  BAR.ARV 0xe, 0x100 ;  /* 0x0384000000007b1d */ /* 0x000fec0000002000 */
.L_x_4506:
[----:B------:R-:W-:Y:S05]  /*10360*/  BSYNC B7 ;  /* 0x0000000000077941 */ /* 0x000fea0003800000 */
.L_x_4504:
        /* <DEDUP_REMOVED lines=18> */
[----:B------:R-:W-:Y:S02]  /*10490*/  MOV R20, R2 ;  /* 0x0000000200147202 */ /* 0x000fe40000000f00 */
        /* <DEDUP_REMOVED lines=13> */
[----:B------:R-:W-:Y:S01]  /*10570*/  BAR.SYNC.DEFER_BLOCKING 0x1, 0x100 ;  /* 0x0044000000007b1d */ /* 0x000fe20000010000 */
[----:B---3--:R-:W-:-:S03]  /*10580*/  IMAD.WIDE R44, R30, 0x2, R20 ;  /* 0x000000021e2c7825 */ /* 0x008fc600078e0214 */
[----:B------:R-:W-:Y:S01]  /*10590*/  LOP3.LUT R3, R44, 0x380, RZ, 0xc0, !PT ;  /* 0x000003802c037812 */ /* 0x000fe200078ec0ff */
[----:B------:R-:W-:-:S03]  /*105a0*/  IMAD.MOV.U32 R31, RZ, RZ, R45 ;  /* 0x000000ffff1f7224 */ /* 0x000fc600078e002d */
[----:B------:R-:W-:-:S04]  /*105b0*/  SHF.R.U64 R3, R3, 0x3, RZ ;  /* 0x0000000303037819 */ /* 0x000fc800000012ff */
[----:B------:R-:W-:Y:S02]  /*105c0*/  LOP3.LUT R30, R3, R44, RZ, 0x3c, !PT ;  /* 0x0000002c031e7212 */ /* 0x000fe400078e3cff */
[----:B------:R-:W-:Y:S02]  /*105d0*/  IADD3 R3, P0, R44, 0x20, RZ ;  /* 0x000000202c037810 */ /* 0x000fe40007f1e0ff */
[----:B------:R-:W-:-:S05]  /*105e0*/  MOV R30, R30 ;  /* 0x0000001e001e7202 */ /* 0x000fca0000000f00 */
[----:B------:R3:W-:Y:S01]  /*105f0*/  STSM.16.M88.4 [R30], R4 ;  /* 0x000000041e007844 */ /* 0x0007e20000000200 */
[----:B------:R-:W-:Y:S01]  /*10600*/  LOP3.LUT R0, R3, 0x380, RZ, 0xc0, !PT ;  /* 0x0000038003007812 */ /* 0x000fe200078ec0ff */
[----:B---3--:R-:W-:Y:S01]  /*10610*/  IMAD.X R5, RZ, RZ, R45, P0 ;  /* 0x000000ffff057224 */ /* 0x008fe200000e062d */
[----:B------:R-:W-:-:S04]  /*10620*/  IADD3 R7, P0, R44, 0x40, RZ ;  /* 0x000000402c077810 */ /* 0x000fc80007f1e0ff */
[----:B------:R-:W-:-:S04]  /*10630*/  LOP3.LUT R6, R7, 0x380, RZ, 0xc0, !PT ;  /* 0x0000038007067812 */ /* 0x000fc800078ec0ff */
[----:B------:R-:W-:Y:S02]  /*10640*/  SHF.R.U64 R6, R6, 0x3, RZ ;  /* 0x0000000306067819 */ /* 0x000fe400000012ff */
[----:B------:R-:W-:Y:S02]  /*10650*/  SHF.R.U64 R0, R0, 0x3, RZ ;  /* 0x0000000300007819 */ /* 0x000fe400000012ff */
[----:B------:R-:W-:Y:S01]  /*10660*/  LOP3.LUT R6, R6, R7, RZ, 0x3c, !PT ;  /* 0x0000000706067212 */ /* 0x000fe200078e3cff */
[----:B------:R-:W-:Y:S01]  /*10670*/  IMAD.X R7, RZ, RZ, R45, P0 ;  /* 0x000000ffff077224 */ /* 0x000fe200000e062d */
[----:B------:R-:W-:-:S04]  /*10680*/  LOP3.LUT R4, R0, R3, RZ, 0x3c, !PT ;  /* 0x0000000300047212 */ /* 0x000fc800078e3cff */
[----:B------:R-:W-:Y:S02]  /*10690*/  MOV R0, R6 ;  /* 0x0000000600007202 */ /* 0x000fe40000000f00 */
[----:B------:R-:W-:Y:S02]  /*106a0*/  F2FP.F16.F32.PACK_AB R7, R47, R46 ;  /* 0x0000002e2f07723e */ /* 0x000fe400000000ff */
[C---:B------:R-:W-:Y:S02]  /*106b0*/  IADD3 R47, P5, R44.reuse, 0x2060, RZ ;  /* 0x000020602c2f7810 */ /* 0x040fe40007fbe0ff */
[C---:B------:R-:W-:Y:S02]  /*106c0*/  IADD3 R53, P2, R44.reuse, 0x2020, RZ ;  /* 0x000020202c357810 */ /* 0x040fe40007f5e0ff */
[C---:B------:R-:W-:Y:S02]  /*106d0*/  IADD3 R49, P6, R44.reuse, 0x2040, RZ ;  /* 0x000020402c317810 */ /* 0x040fe40007fde0ff */
[----:B------:R-:W-:-:S02]  /*106e0*/  IADD3 R39, P3, R44, 0x2000, RZ ;  /* 0x000020002c277810 */ /* 0x000fc40007f7e0ff */
[----:B------:R-:W-:Y:S02]  /*106f0*/  IADD3 R57, P4, R44, 0x60, RZ ;  /* 0x000000602c397810 */ /* 0x000fe40007f9e0ff */
[----:B------:R-:W-:Y:S02]  /*10700*/  LOP3.LUT R46, R47, 0x380, RZ, 0xc0, !PT ;  /* 0x000003802f2e7812 */ /* 0x000fe400078ec0ff */
[----:B------:R-:W-:Y:S02]  /*10710*/  LOP3.LUT R52, R53, 0x380, RZ, 0xc0, !PT ;  /* 0x0000038035347812 */ /* 0x000fe400078ec0ff */
[----:B------:R-:W-:Y:S02]  /*10720*/  LOP3.LUT R48, R49, 0x380, RZ, 0xc0, !PT ;  /* 0x0000038031307812 */ /* 0x000fe400078ec0ff */
[----:B------:R-:W-:Y:S02]  /*10730*/  MOV R3, R4 ;  /* 0x0000000400037202 */ /* 0x000fe40000000f00 */
[----:B------:R-:W-:-:S02]  /*10740*/  LOP3.LUT R38, R39, 0x380, RZ, 0xc0, !PT ;  /* 0x0000038027267812 */ /* 0x000fc400078ec0ff */
[----:B------:R-:W-:Y:S02]  /*10750*/  F2FP.F16.F32.PACK_AB R4, R14, R153 ;  /* 0x000000990e04723e */ /* 0x000fe400000000ff */
[----:B------:R-:W-:Y:S02]  /*10760*/  F2FP.F16.F32.PACK_AB R5, R43, R42 ;  /* 0x0000002a2b05723e */ /* 0x000fe400000000ff */
[----:B------:R-:W-:Y:S02]  /*10770*/  F2FP.F16.F32.PACK_AB R6, R12, R28 ;  /* 0x0000001c0c06723e */ /* 0x000fe400000000ff */
[----:B------:R-:W-:Y:S02]  /*10780*/  LOP3.LUT R56, R57, 0x380, RZ, 0xc0, !PT ;  /* 0x0000038039387812 */ /* 0x000fe400078ec0ff */
[----:B------:R-:W-:Y:S02]  /*10790*/  SHF.R.U64 R46, R46, 0x3, RZ ;  /* 0x000000032e2e7819 */ /* 0x000fe400000012ff */
[----:B------:R-:W-:-:S02]  /*107a0*/  SHF.R.U64 R52, R52, 0x3, RZ ;  /* 0x0000000334347819 */ /* 0x000fc400000012ff */
[----:B------:R-:W-:Y:S01]  /*107b0*/  SHF.R.U64 R48, R48, 0x3, RZ ;  /* 0x0000000330307819 */ /* 0x000fe200000012ff */
[----:B------:R3:W-:Y:S01]  /*107c0*/  STSM.16.M88.4 [R3], R8 ;  /* 0x0000000803007844 */ /* 0x0007e20000000200 */
[----:B------:R-:W-:Y:S02]  /*107d0*/  SHF.R.U64 R38, R38, 0x3, RZ ;  /* 0x0000000326267819 */ /* 0x000fe400000012ff */
        /* <DEDUP_REMOVED lines=12> */
[----:B------:R-:W-:-:S02]  /*108a0*/  IADD3 R43, P1, R44, 0x4000, RZ ;  /* 0x000040002c2b7810 */ /* 0x000fc40007f3e0ff */
[C---:B---3--:R-:W-:Y:S02]  /*108b0*/  IADD3 R9, P0, R44.reuse, 0x4020, RZ ;  /* 0x000040202c097810 */ /* 0x048fe40007f1e0ff */
[C---:B------:R-:W-:Y:S02]  /*108c0*/  IADD3 R11, P2, R44.reuse, 0x6000, RZ ;  /* 0x000060002c0b7810 */ /* 0x040fe40007f5e0ff */
[C---:B----4-:R-:W-:Y:S02]  /*108d0*/  IADD3 R4, P5, R44.reuse, 0x6040, RZ ;  /* 0x000060402c047810 */ /* 0x050fe40007fbe0ff */
        /* <DEDUP_REMOVED lines=22> */
[----:B------:R-:W-:Y:S01]  /*10a40*/  IMAD.X R11, RZ, RZ, R45, P2 ;  /* 0x000000ffff0b7224 */ /* 0x000fe200010e062d */
[----:B------:R-:W-:-:S02]  /*10a50*/  LOP3.LUT R6, R7, R6, RZ, 0x3c, !PT ;  /* 0x0000000607067212 */ /* 0x000fc400078e3cff */
[----:B------:R-:W-:Y:S01]  /*10a60*/  LOP3.LUT R42, R42, R43, RZ, 0x3c, !PT ;  /* 0x0000002b2a2a7212 */ /* 0x000fe200078e3cff */
[--C-:B------:R-:W-:Y:S01]  /*10a70*/  IMAD.X R43, RZ, RZ, R45.reuse, P1 ;  /* 0x000000ffff2b7224 */ /* 0x100fe200008e062d */
[----:B------:R-:W-:Y:S02]  /*10a80*/  IADD3.X R7, RZ, R45, RZ, P6, !PT ;  /* 0x0000002dff077210 */ /* 0x000fe400037fe4ff */
[----:B------:R-:W-:Y:S01]  /*10a90*/  LOP3.LUT R30, R30, R31, RZ, 0x3c, !PT ;  /* 0x0000001f1e1e7212 */ /* 0x000fe200078e3cff */
[--C-:B------:R-:W-:Y:S01]  /*10aa0*/  IMAD.X R31, RZ, RZ, R45.reuse, P3 ;  /* 0x000000ffff1f7224 */ /* 0x100fe200018e062d */
[----:B------:R-:W-:Y:S01]  /*10ab0*/  LOP3.LUT R34, R34, R35, RZ, 0x3c, !PT ;  /* 0x0000002322227212 */ /* 0x000fe200078e3cff */
[----:B------:R-:W-:Y:S01]  /*10ac0*/  IMAD.X R35, RZ, RZ, R45, P4 ;  /* 0x000000ffff237224 */ /* 0x000fe200020e062d */
[----:B------:R-:W-:Y:S02]  /*10ad0*/  IADD3 R44, P1, R44, 0x6060, RZ ;  /* 0x000060602c2c7810 */ /* 0x000fe40007f3e0ff */
[----:B------:R-:W-:-:S02]  /*10ae0*/  MOV R38, R38 ;  /* 0x0000002600267202 */ /* 0x000fc40000000f00 */
[----:B------:R-:W-:Y:S02]  /*10af0*/  MOV R39, R46 ;  /* 0x0000002e00277202 */ /* 0x000fe40000000f00 */
[----:B------:R-:W-:Y:S02]  /*10b00*/  MOV R36, R48 ;  /* 0x0000003000247202 */ /* 0x000fe40000000f00 */
[----:B------:R-:W-:Y:S02]  /*10b10*/  MOV R3, R6 ;  /* 0x0000000600037202 */ /* 0x000fe40000000f00 */
[----:B------:R-:W-:Y:S02]  /*10b20*/  MOV R46, R4 ;  /* 0x00000004002e7202 */ /* 0x000fe40000000f00 */
[----:B------:R-:W-:Y:S02]  /*10b30*/  MOV R56, R56 ;  /* 0x0000003800387202 */ /* 0x000fe40000000f00 */
[----:B--2---:R-:W-:-:S02]  /*10b40*/  MOV R24, R8 ;  /* 0x0000000800187202 */ /* 0x004fc40000000f00 */
[----:B------:R-:W-:Y:S02]  /*10b50*/  MOV R49, R10 ;  /* 0x0000000a00317202 */ /* 0x000fe40000000f00 */
[----:B------:R-:W-:Y:S02]  /*10b60*/  F2FP.F16.F32.PACK_AB R4, R158, R160 ;  /* 0x000000a09e04723e */ /* 0x000fe400000000ff */
[----:B------:R-:W-:Y:S02]  /*10b70*/  F2FP.F16.F32.PACK_AB R5, R51, R50 ;  /* 0x000000323305723e */ /* 0x000fe400000000ff */
[----:B------:R-:W-:Y:S02]  /*10b80*/  F2FP.F16.F32.PACK_AB R6, R156, R159 ;  /* 0x0000009f9c06723e */ /* 0x000fe400000000ff */
[----:B------:R-:W-:Y:S02]  /*10b90*/  F2FP.F16.F32.PACK_AB R7, R55, R54 ;  /* 0x000000363707723e */ /* 0x000fe400000000ff */
[----:B------:R-:W-:-:S02]  /*10ba0*/  LOP3.LUT R0, R44, 0x380, RZ, 0xc0, !PT ;  /* 0x000003802c007812 */ /* 0x000fc400078ec0ff */
[----:B------:R-:W-:Y:S02]  /*10bb0*/  F2FP.F16.F32.PACK_AB R8, R155, R157 ;  /* 0x0000009d9b08723e */ /* 0x000fe400000000ff */
[----:B------:R-:W-:Y:S02]  /*10bc0*/  F2FP.F16.F32.PACK_AB R9, R59, R58 ;  /* 0x0000003a3b09723e */ /* 0x000fe400000000ff */
[----:B------:R-:W-:Y:S02]  /*10bd0*/  F2FP.F16.F32.PACK_AB R10, R61, R60 ;  /* 0x0000003c3d0a723e */ /* 0x000fe400000000ff */
[----:B------:R-:W-:Y:S02]  /*10be0*/  F2FP.F16.F32.PACK_AB R11, R63, R62 ;  /* 0x0000003e3f0b723e */ /* 0x000fe400000000ff */
[----:B------:R-:W-:Y:S02]  /*10bf0*/  MOV R52, R52 ;  /* 0x0000003400347202 */ /* 0x000fe40000000f00 */
[----:B------:R-:W-:-:S02]  /*10c00*/  MOV R48, R30 ;  /* 0x0000001e00307202 */ /* 0x000fc40000000f00 */
[----:B------:R-:W-:Y:S02]  /*10c10*/  F2FP.F16.F32.PACK_AB R12, R65, R64 ;  /* 0x00000040410c723e */ /* 0x000fe400000000ff */
[----:B------:R-:W-:Y:S02]  /*10c20*/  F2FP.F16.F32.PACK_AB R14, R69, R68 ;  /* 0x00000044450e723e */ /* 0x000fe400000000ff */
[----:B------:R-:W-:Y:S02]  /*10c30*/  MOV R47, R34 ;  /* 0x00000022002f7202 */ /* 0x000fe40000000f00 */
[----:B------:R-:W-:Y:S02]  /*10c40*/  F2FP.F16.F32.PACK_AB R28, R73, R72 ;  /* 0x00000048491c723e */ /* 0x000fe400000000ff */
[----:B------:R-:W-:Y:S02]  /*10c50*/  F2FP.F16.F32.PACK_AB R30, R77, R76 ;  /* 0x0000004c4d1e723e */ /* 0x000fe400000000ff */
[----:B------:R-:W-:Y:S01]  /*10c60*/  F2FP.F16.F32.PACK_AB R31, R79, R78 ;  /* 0x0000004e4f1f723e */ /* 0x000fe200000000ff */
[----:B------:R-:W-:Y:S01]  /*10c70*/  STSM.16.M88.4 [R56], R4 ;  /* 0x0000000438007844 */ /* 0x000fe20000000200 */
[----:B------:R-:W-:-:S02]  /*10c80*/  F2FP.F16.F32.PACK_AB R34, R85, R84 ;  /* 0x000000545522723e */ /* 0x000fc400000000ff */
[----:B------:R-:W-:Y:S01]  /*10c90*/  F2FP.F16.F32.PACK_AB R35, R87, R86 ;  /* 0x000000565723723e */ /* 0x000fe200000000ff */
[----:B------:R2:W-:Y:S01]  /*10ca0*/  STSM.16.M88.4 [R38], R8 ;  /* 0x0000000826007844 */ /* 0x0005e20000000200 */
[----:B------:R-:W-:-:S03]  /*10cb0*/  SHF.R.U64 R0, R0, 0x3, RZ ;  /* 0x0000000300007819 */ /* 0x000fc600000012ff */
[----:B------:R-:W-:Y:S01]  /*10cc0*/  STSM.16.M88.4 [R52], R12 ;  /* 0x0000000c34007844 */ /* 0x000fe20000000200 */
[----:B------:R-:W-:-:S03]  /*10cd0*/  LOP3.LUT R44, R0, R44, RZ, 0x3c, !PT ;  /* 0x0000002c002c7212 */ /* 0x000fc600078e3cff */
[----:B------:R3:W-:Y:S01]  /*10ce0*/  STSM.16.M88.4 [R36], R28 ;  /* 0x0000001c24007844 */ /* 0x0007e20000000200 */
[----:B------:R-:W-:-:S03]  /*10cf0*/  MOV R0, R42 ;  /* 0x0000002a00007202 */ /* 0x000fc60000000f00 */
[----:B------:R4:W-:Y:S01]  /*10d00*/  STSM.16.M88.4 [R39], R32 ;  /* 0x0000002027007844 */ /* 0x0009e20000000200 */
[----:B------:R-:W-:Y:S02]  /*10d10*/  F2FP.F16.F32.PACK_AB R42, R101, R100 ;  /* 0x00000064652a723e */ /* 0x000fe400000000ff */
[----:B------:R-:W-:Y:S02]  /*10d20*/  F2FP.F16.F32.PACK_AB R43, R103, R102 ;  /* 0x00000066672b723e */ /* 0x000fe400000000ff */
[----:B--2---:R-:W-:Y:S02]  /*10d30*/  F2FP.F16.F32.PACK_AB R38, R93, R92 ;  /* 0x0000005c5d26723e */ /* 0x004fe400000000ff */
[----:B------:R-:W-:Y:S02]  /*10d40*/  F2FP.F16.F32.PACK_AB R4, R105, R104 ;  /* 0x000000686904723e */ /* 0x000fe400000000ff */
[----:B------:R-:W-:Y:S02]  /*10d50*/  F2FP.F16.F32.PACK_AB R5, R107, R106 ;  /* 0x0000006a6b05723e */ /* 0x000fe400000000ff */
[----:B---3--:R-:W-:-:S02]  /*10d60*/  F2FP.F16.F32.PACK_AB R36, R89, R88 ;  /* 0x000000585924723e */ /* 0x008fc400000000ff */
[----:B------:R-:W-:Y:S02]  /*10d70*/  F2FP.F16.F32.PACK_AB R6, R109, R108 ;  /* 0x0000006c6d06723e */ /* 0x000fe400000000ff */
[----:B----4-:R-:W-:Y:S02]  /*10d80*/  F2FP.F16.F32.PACK_AB R39, R95, R94 ;  /* 0x0000005e5f27723e */ /* 0x010fe400000000ff */
[----:B------:R-:W-:Y:S02]  /*10d90*/  F2FP.F16.F32.PACK_AB R7, R111, R110 ;  /* 0x0000006e6f07723e */ /* 0x000fe400000000ff */
[----:B------:R-:W-:Y:S02]  /*10da0*/  F2FP.F16.F32.PACK_AB R8, R113, R112 ;  /* 0x000000707108723e */ /* 0x000fe400000000ff */
[----:B------:R-:W-:Y:S02]  /*10db0*/  F2FP.F16.F32.PACK_AB R9, R115, R114 ;  /* 0x000000727309723e */ /* 0x000fe400000000ff */
[----:B------:R-:W-:-:S02]  /*10dc0*/  F2FP.F16.F32.PACK_AB R10, R117, R116 ;  /* 0x00000074750a723e */ /* 0x000fc400000000ff */
        /* <DEDUP_REMOVED lines=15> */
[----:B------:R-:W-:Y:S02]  /*10ec0*/  F2FP.F16.F32.PACK_AB R28, R137, R136 ;  /* 0x00000088891c723e */ /* 0x000fe400000000ff */
        /* <DEDUP_REMOVED lines=20> */
[----:B--2---:R-:W-:Y:S01]  /*11010*/  @P6 IADD3 R4, P4, R70, UR4, RZ ;  /* 0x0000000446046c10 */ /* 0x004fe2000ff9e0ff */
[----:B------:R-:W-:-:S02]  /*11020*/  ULDC UR4, c[0x0][0xb88] ;  /* 0x0002e20000047ab9 */ /* 0x000fc40000000800 */
[----:B------:R-:W-:Y:S01]  /*11030*/  IMAD.U32 R0, RZ, RZ, UR4 ;  /* 0x00000004ff007e24 */ /* 0x000fe2000f8e00ff */
[----:B------:R-:W-:Y:S01]  /*11040*/  @P6 IADD3.X R5, R66, UR5, RZ, P4, !PT ;  /* 0x0000000542056c10 */ /* 0x000fe2000a7fe4ff */
[----:B------:R2:W5:Y:S04]  /*11050*/  @P0 LDG.E R24, desc[UR40][R8.64] ;  /* 0x0000002808180981 */ /* 0x000568000c1e1900 */
[----:B------:R2:W5:Y:S01]  /*11060*/  @P6 LDG.E R0, desc[UR40][R4.64] ;  /* 0x0000002804006981 */ /* 0x000562000c1e1900 */
[----:B------:R-:W3:Y:S02]  /*11070*/  S2R R90, SR_TID.X ;  /* 0x00000000005a7919 */ /* 0x000ee40000002100 */
[----:B---3--:R-:W-:-:S05]  /*11080*/  VIADD R90, R90, 0xffffff80 ;  /* 0xffffff805a5a7836 */ /* 0x008fca0000000000 */
        /* <DEDUP_REMOVED lines=32> */
[----:B------:R-:W-:-:S02]  /*11290*/  LOP3.LUT R36, R37, 0x380, RZ, 0xc0, !PT ;  /* 0x0000038025247812 */ /* 0x000fc400078ec0ff */
        /* <DEDUP_REMOVED lines=17> */
[----:B--2---:R-:W-:Y:S06]  /*113b0*/  @P6 BRA `(.L_x_4571) ;  /* 0x0000000000106947 */ /* 0x004fec0003800000 */
[----:B------:R-:W-:Y:S05]  /*113c0*/  @!P0 BRA `(.L_x_4571) ;  /* 0x00000000000c8947 */ /* 0x000fea0003800000 */
[----:B------:R-:W2:Y:S04]  /*113d0*/  LDG.E R3, desc[UR40][R8.64] ;  /* 0x0000002808037981 */ /* 0x000ea8000c1e1900 */
[----:B-----5:R-:W2:Y:S02]  /*113e0*/  LDG.E R0, desc[UR40][R8.64+0x4] ;  /* 0x0000042808007981 */ /* 0x020ea4000c1e1900 */
[----:B--2---:R-:W-:-:S07]  /*113f0*/  IMAD.IADD R0, R0, 0x1, -R3 ;  /* 0x0000000100007824 */ /* 0x004fce00078e0a03 */
.L_x_4571:
[----:B------:R-:W2:Y:S01]  /*11400*/  LDL.LU R8, [R1+0x38] ;  /* 0x0000380001087983 */ /* 0x000ea20000300800 */
[----:B------:R-:W-:-:S03]  /*11410*/  ISETP.NE.AND P6, PT, R6, RZ, PT ;  /* 0x000000ff0600720c */ /* 0x000fc60003fc5270 */
[----:B------:R-:W3:Y:S01]  /*11420*/  LDL.LU R7, [R1+0x50] ;  /* 0x0000500001077983 */ /* 0x000ee20000300800 */
[----:B------:R-:W4:Y:S01]  /*11430*/  S2R R4, SR_TID.X ;  /* 0x0000000000047919 */ /* 0x000f220000002100 */
[--C-:B------:R-:W-:Y:S01]  /*11440*/  IMAD.X R57, RZ, RZ, R21.reuse, P5 ;  /* 0x000000ffff397224 */ /* 0x100fe200028e0615 */
[----:B------:R-:W-:Y:S01]  /*11450*/  IADD3.X R53, RZ, R21, RZ, P4, !PT ;  /* 0x00000015ff357210 */ /* 0x000fe200027fe4ff */
[----:B------:R-:W-:Y:S01]  /*11460*/  IMAD.X R37, RZ, RZ, R21, P6 ;  /* 0x000000ffff257224 */ /* 0x000fe200030e0615 */
[----:B------:R-:W3:Y:S04]  /*11470*/  LDL R82, [R1+0x2c] ;  /* 0x00002c0001527983 */ /* 0x000ee80000100800 */
[----:B------:R0:W5:Y:S01]  /*11480*/  LDL R84, [R1+0x4c] ;  /* 0x00004c0001547983 */ /* 0x0001620000100800 */
[----:B----4-:R-:W-:-:S05]  /*11490*/  VIADD R4, R4, 0xffffff80 ;  /* 0xffffff8004047836 */ /* 0x010fca0000000000 */
[----:B------:R-:W-:-:S04]  /*114a0*/  SHF.R.S32.HI R3, RZ, 0x1f, R4 ;  /* 0x0000001fff037819 */ /* 0x000fc80000011404 */
[----:B------:R-:W-:-:S04]  /*114b0*/  LEA.HI R3, R3, R4, RZ, 0x7 ;  /* 0x0000000403037211 */ /* 0x000fc800078f38ff */
[----:B------:R-:W-:-:S06]  /*114c0*/  SHF.R.S32.HI R3, RZ, 0x7, R3 ;  /* 0x00000007ff037819 */ /* 0x000fcc0000011403 */
[----:B------:R-:W4:Y:S01]  /*114d0*/  SHFL.IDX PT, R3, R3, RZ, 0x1f ;  /* 0x00001fff03037589 */ /* 0x000f2200000e0000 */
[--C-:B------:R-:W-:Y:S01]  /*114e0*/  IMAD.X R41, RZ, RZ, R21.reuse, P1 ;  /* 0x000000ffff297224 */ /* 0x100fe200008e0615 */
[C---:B------:R-:W-:Y:S01]  /*114f0*/  IADD3 R61, P6, R20.reuse, 0xb000, RZ ;  /* 0x0000b000143d7810 */ /* 0x040fe20007fde0ff */
[--C-:B------:R-:W-:Y:S01]  /*11500*/  IMAD.X R45, RZ, RZ, R21.reuse, P2 ;  /* 0x000000ffff2d7224 */ /* 0x100fe200010e0615 */
[C---:B------:R-:W-:Y:S01]  /*11510*/  IADD3 R65, P1, R20.reuse, 0xc000, RZ ;  /* 0x0000c00014417810 */ /* 0x040fe20007f3e0ff */
[----:B------:R-:W-:Y:S01]  /*11520*/  IMAD.X R49, RZ, RZ, R21, P3 ;  /* 0x000000ffff317224 */ /* 0x000fe200018e0615 */
[C---:B------:R-:W-:Y:S02]  /*11530*/  IADD3 R69, P2, R20.reuse, 0xd000, RZ ;  /* 0x0000d00014457810 */ /* 0x040fe40007f5e0ff */
[C---:B------:R-:W-:Y:S02]  /*11540*/  IADD3 R73, P3, R20.reuse, 0xe000, RZ ;  /* 0x0000e00014497810 */ /* 0x040fe40007f7e0ff */
[----:B------:R-:W-:-:S02]  /*11550*/  IADD3 R6, P4, R20, 0xf000, RZ ;  /* 0x0000f00014067810 */ /* 0x000fc40007f9e0ff */
[----:B------:R-:W-:Y:S02]  /*11560*/  LOP3.LUT R60, R61, 0x380, RZ, 0xc0, !PT ;  /* 0x000003803d3c7812 */ /* 0x000fe400078ec0ff */
[----:B------:R-:W-:Y:S02]  /*11570*/  LOP3.LUT R64, R65, 0x380, RZ, 0xc0, !PT ;  /* 0x0000038041407812 */ /* 0x000fe400078ec0ff */
[----:B------:R-:W-:Y:S02]  /*11580*/  LOP3.LUT R68, R69, 0x380, RZ, 0xc0, !PT ;  /* 0x0000038045447812 */ /* 0x000fe400078ec0ff */
[----:B------:R-:W-:Y:S02]  /*11590*/  LOP3.LUT R72, R73, 0x380, RZ, 0xc0, !PT ;  /* 0x0000038049487812 */ /* 0x000fe400078ec0ff */
[----:B----4-:R-:W-:Y:S02]  /*115a0*/  ISETP.NE.AND P5, PT, R3, RZ, PT ;  /* 0x000000ff0300720c */ /* 0x010fe40003fa5270 */
        /* <DEDUP_REMOVED lines=18> */
[----:B------:R-:W-:Y:S01]  /*116d0*/  IMAD.MOV.U32 R5, RZ, RZ, R21 ;  /* 0x000000ffff057224 */ /* 0x000fe200078e0015 */
[----:B------:R-:W-:-:S02]  /*116e0*/  LOP3.LUT R76, R3, R6, RZ, 0x3c, !PT ;  /* 0x00000006034c7212 */ /* 0x000fc400078e3cff */
[----:B-----5:R-:W-:Y:S02]  /*116f0*/  SHF.R.S32.HI R21, RZ, 0x1f, R24 ;  /* 0x0000001fff157819 */ /* 0x020fe40000011418 */
[----:B--2---:R-:W-:Y:S02]  /*11700*/  SEL R3, R8, RZ, !P0 ;  /* 0x000000ff08037207 */ /* 0x004fe40004000000 */
[----:B---3--:R-:W-:Y:S02]  /*11710*/  SEL R80, R7, RZ, !P0 ;  /* 0x000000ff07507207 */ /* 0x008fe40004000000 */
[----:B------:R-:W-:Y:S01]  /*11720*/  SHF.R.S32.HI R81, RZ, 0x1f, R82 ;  /* 0x0000001fff517819 */ /* 0x000fe20000011452 */
[----:B0-----:R-:W-:Y:S06]  /*11730*/  @P5 BRA `(.L_x_4572) ;  /* 0x0000000000bc5947 */ /* 0x001fec0003800000 */
[----:B------:R-:W2:Y:S01]  /*11740*/  LDL R7, [R1+0x68] ;  /* 0x0000680001077983 */ /* 0x000ea20000100800 */
[----:B------:R-:W0:Y:S01]  /*11750*/  LDC R35, c[0x0][0xce8] ;  /* 0x00033a00ff237b82 */ /* 0x000e220000000800 */
[----:B------:R-:W-:Y:S01]  /*11760*/  ULDC.64 UR4, c[0x0][0xc90] ;  /* 0x0003240000047ab9 */ /* 0x000fe20000000a00 */
[----:B------:R-:W-:Y:S02]  /*11770*/  IMAD.MOV.U32 R6, RZ, RZ, R24 ;  /* 0x000000ffff067224 */ /* 0x000fe400078e0018 */
[----:B------:R-:W-:Y:S02]  /*11780*/  IMAD R8, R81, UR4, RZ ;  /* 0x0000000451087c24 */ /* 0x000fe4000f8e02ff */
[----:B------:R-:W-:Y:S02]  /*11790*/  IMAD R30, R84, 0x40, R194 ;  /* 0x00000040541e7824 */ /* 0x000fe400078e02c2 */
[----:B------:R-:W-:Y:S01]  /*117a0*/  IMAD R15, R82, UR5, R8 ;  /* 0x00000005520f7c24 */ /* 0x000fe2000f8e0208 */
[----:B0-----:R-:W-:-:S13]  /*117b0*/  ISETP.NE.AND P0, PT, R35, 0x1, PT ;  /* 0x000000012300780c */ /* 0x001fda0003f05270 */
[----:B------:R-:W0:Y:S08]  /*117c0*/  @P0 LDC R9, c[0x0][0xcec] ;  /* 0x00033b00ff090b82 */ /* 0x000e300000000800 */
[----:B------:R-:W3:Y:S01]  /*117d0*/  @P0 LDC R31, c[0x0][0xcf0] ;  /* 0x00033c00ff1f0b82 */ /* 0x000ee20000000800 */
[----:B--2---:R-:W-:Y:S02]  /*117e0*/  IMAD R20, R84, 0x40, R7 ;  /* 0x0000004054147824 */ /* 0x004fe400078e0207 */
[----:B------:R-:W-:-:S02]  /*117f0*/  IMAD.MOV.U32 R7, RZ, RZ, R21 ;  /* 0x000000ffff077224 */ /* 0x000fc400078e0015 */
[----:B0-----:R-:W-:-:S04]  /*11800*/  @P0 IMAD.HI.U32 R8, R20, R9, RZ ;  /* 0x0000000914080227 */ /* 0x001fc800078e00ff */
[----:B------:R-:W-:Y:S01]  /*11810*/  IMAD.MOV.U32 R9, RZ, RZ, R20 ;  /* 0x000000ffff097224 */ /* 0x000fe200078e0014 */
[----:B---3--:R-:W-:Y:S01]  /*11820*/  @P0 SHF.R.U32.HI R9, RZ, R31, R8 ;  /* 0x0000001fff090219 */ /* 0x008fe20000011608 */
[----:B------:R-:W-:Y:S01]  /*11830*/  IMAD.WIDE.U32 R6, R82, UR4, R6 ;  /* 0x0000000452067c25 */ /* 0x000fe2000f8e0006 */
[----:B------:R-:W-:Y:S02]  /*11840*/  ULDC.64 UR4, c[0x0][0xc98] ;  /* 0x0003260000047ab9 */ /* 0x000fe40000000a00 */
[----:B------:R-:W-:Y:S01]  /*11850*/  SHF.R.S32.HI R31, RZ, 0x1f, R9 ;  /* 0x0000001fff1f7819 */ /* 0x000fe20000011409 */
[----:B------:R-:W-:Y:S02]  /*11860*/  IMAD.IADD R7, R7, 0x1, R15 ;  /* 0x0000000107077824 */ /* 0x000fe400078e020f */
[----:B------:R-:W-:Y:S02]  /*11870*/  IMAD.MOV R14, RZ, RZ, -R9 ;  /* 0x000000ffff0e7224 */ /* 0x000fe400078e0a09 */
[----:B------:R-:W-:-:S02]  /*11880*/  IMAD R8, R80, UR4, RZ ;  /* 0x0000000450087c24 */ /* 0x000fc4000f8e02ff */
        /* <DEDUP_REMOVED lines=8> */
[----:B------:R-:W-:Y:S02]  /*11910*/  IMAD.MOV R14, RZ, RZ, -R222 ;  /* 0x000000ffff0e7224 */ /* 0x000fe400078e0ade */
        /* <DEDUP_REMOVED lines=8> */
[----:B------:R-:W-:Y:S02]  /*119a0*/  ISETP.NE.AND P0, PT, R221, R14, PT ;  /* 0x0000000edd00720c */ /* 0x000fe40003f05270 */
[C---:B------:R-:W-:Y:S01]  /*119b0*/  IADD3 R14, R30.reuse, 0x8, RZ ;  /* 0x000000081e0e7810 */ /* 0x040fe20007ffe0ff */
[----:B------:R-:W-:Y:S01]  /*119c0*/  SHFL.IDX PT, R6, R15, RZ, 0x1c1f ;  /* 0x001c1fff0f067589 */ /* 0x000fe200000e0000 */
[-C--:B------:R-:W-:Y:S02]  /*119d0*/  ISETP.GE.OR P1, PT, R30, R35.reuse, P0 ;  /* 0x000000231e00720c */ /* 0x080fe40000726670 */
[----:B------:R-:W-:Y:S01]  /*119e0*/  ISETP.GE.OR P0, PT, R14, R35, P0 ;  /* 0x000000230e00720c */ /* 0x000fe20000706670 */
[----:B------:R-:W0:Y:S04]  /*119f0*/  SHFL.IDX PT, R7, R20, RZ, 0x1c1f ;  /* 0x001c1fff14077589 */ /* 0x000e2800000e0000 */
[----:B------:R-:W2:Y:S06]  /*11a00*/  SHFL.IDX PT, R9, R20, 0x1, 0x1c1f ;  /* 0x003c1f0014097f89 */ /* 0x000eac00000e0000 */
[----:B0-----:R0:W-:Y:S04]  /*11a10*/  @!P1 ST.E desc[UR40][R6.64], R162 ;  /* 0x000000a206009985 */ /* 0x0011e8000c101928 */
[----:B--2---:R0:W-:Y:S02]  /*11a20*/  @!P0 ST.E desc[UR40][R8.64], R161 ;  /* 0x000000a108008985 */ /* 0x0041e4000c101928 */
.L_x_4572:
[----:B------:R-:W2:Y:S01]  /*11a30*/  LDC R87, c[0x0][0xce8] ;  /* 0x00033a00ff577b82 */ /* 0x000ea20000000800 */
[----:B------:R-:W-:Y:S01]  /*11a40*/  ULDC.64 UR4, c[0x0][0xba0] ;  /* 0x0002e80000047ab9 */ /* 0x000fe20000000a00 */
[----:B0-----:R-:W5:Y:S01]  /*11a50*/  LD.E.128 R4, desc[UR40][R4.64] ;  /* 0x0000002804047980 */ /* 0x001f62000c101d00 */
[----:B------:R-:W-:-:S03]  /*11a60*/  IMAD R21, R21, UR4, RZ ;  /* 0x0000000415157c24 */ /* 0x000fc6000f8e02ff */
[----:B------:R-:W5:Y:S01]  /*11a70*/  LD.E.128 R8, desc[UR40][R10.64] ;  /* 0x000000280a087980 */ /* 0x000f62000c101d00 */
[C---:B------:R-:W-:Y:S01]  /*11a80*/  IMAD R83, R24.reuse, UR5, R21 ;  /* 0x0000000518537c24 */ /* 0x040fe2000f8e0215 */
[----:B------:R-:W0:Y:S01]  /*11a90*/  LDC R85, c[0x0][0xbc8] ;  /* 0x0002f200ff557b82 */ /* 0x000e220000000800 */
[----:B------:R-:W-:Y:S01]  /*11aa0*/  IMAD.WIDE.U32 R20, R24, UR4, RZ ;  /* 0x0000000418147c25 */ /* 0x000fe2000f8e00ff */
[----:B------:R-:W-:Y:S01]  /*11ab0*/  ULDC.64 UR4, c[0x0][0xbe8] ;  /* 0x0002fa0000047ab9 */ /* 0x000fe20000000a00 */
[----:B------:R-:W5:Y:S02]  /*11ac0*/  LD.E.128 R12, desc[UR40][R12.64] ;  /* 0x000000280c0c7980 */ /* 0x000f64000c101d00 */
[----:B------:R-:W-:Y:S02]  /*11ad0*/  IMAD.IADD R21, R21, 0x1, R83 ;  /* 0x0000000115157824 */ /* 0x000fe400078e0253 */
[----:B------:R-:W-:Y:S01]  /*11ae0*/  IMAD R81, R81, UR4, RZ ;  /* 0x0000000451517c24 */ /* 0x000fe2000f8e02ff */
[----:B------:R-:W5:Y:S04]  /*11af0*/  LD.E.128 R28, desc[UR40][R28.64] ;  /* 0x000000281c1c7980 */ /* 0x000f68000c101d00 */
[----:B------:R-:W5:Y:S01]  /*11b00*/  LD.E.128 R32, desc[UR40][R32.64] ;  /* 0x0000002820207980 */ /* 0x000f62000c101d00 */
[----:B--2---:R-:W-:Y:S01]  /*11b10*/  ISETP.NE.AND P1, PT, R87, 0x1, PT ;  /* 0x000000015700780c */ /* 0x004fe20003f25270 */
[----:B------:R-:W-:-:S02]  /*11b20*/  IMAD R81, R82, UR5, R81 ;  /* 0x0000000552517c24 */ /* 0x000fc4000f8e0251 */
[----:B------:R-:W5:Y:S01]  /*11b30*/  LD.E.128 R36, desc[UR40][R36.64] ;  /* 0x0000002824247980 */ /* 0x000f62000c101d00 */
[----:B------:R-:W-:Y:S01]  /*11b40*/  IMAD.WIDE.U32 R20, R82, UR4, R20 ;  /* 0x0000000452147c25 */ /* 0x000fe2000f8e0014 */
[----:B------:R-:W-:Y:S01]  /*11b50*/  SHF.R.S32.HI R82, RZ, 0x1f, R90 ;  /* 0x0000001fff527819 */ /* 0x000fe2000001145a */
[----:B------:R-:W-:Y:S01]  /*11b60*/  ULDC.64 UR4, c[0x0][0xbf0] ;  /* 0x0002fc0000047ab9 */ /* 0x000fe20000000a00 */
[----:B------:R-:W5:Y:S02]  /*11b70*/  LD.E.128 R40, desc[UR40][R40.64] ;  /* 0x0000002828287980 */ /* 0x000f64000c101d00 */
[----:B------:R-:W-:Y:S02]  /*11b80*/  LEA.HI R82, R82, R90, RZ, 0x3 ;  /* 0x0000005a52527211 */ /* 0x000fe400078f18ff */
[----:B------:R-:W5:Y:S02]  /*11b90*/  LD.E.128 R44, desc[UR40][R44.64] ;  /* 0x000000282c2c7980 */ /* 0x000f64000c101d00 */
[----:B------:R-:W2:Y:S01]  /*11ba0*/  @P1 LDC R83, c[0x0][0xcec] ;  /* 0x00033b00ff531b82 */ /* 0x000ea20000000800 */
[----:B------:R-:W-:Y:S01]  /*11bb0*/  LOP3.LUT R82, R82, 0xfffffff8, RZ, 0xc0, !PT ;  /* 0xfffffff852527812 */ /* 0x000fe200078ec0ff */
[----:B------:R-:W5:Y:S04]  /*11bc0*/  LD.E.128 R48, desc[UR40][R48.64] ;  /* 0x0000002830307980 */ /* 0x000f68000c101d00 */
[----:B------:R-:W5:Y:S02]  /*11bd0*/  LD.E.128 R52, desc[UR40][R52.64] ;  /* 0x0000002834347980 */ /* 0x000f64000c101d00 */
[----:B------:R-:W3:Y:S01]  /*11be0*/  @P1 LDC R89, c[0x0][0xcf0] ;  /* 0x00033c00ff591b82 */ /* 0x000ee20000000800 */
[----:B------:R-:W-:Y:S01]  /*11bf0*/  IMAD.IADD R82, R90, 0x1, -R82 ;  /* 0x000000015a527824 */ /* 0x000fe200078e0a52 */
[----:B------:R-:W5:Y:S03]  /*11c00*/  LD.E.128 R56, desc[UR40][R56.64] ;  /* 0x0000002838387980 */ /* 0x000f66000c101d00 */
[----:B------:R-:W-:Y:S01]  /*11c10*/  IMAD R24, R82, 0x20, R98 ;  /* 0x0000002052187824 */ /* 0x000fe200078e0262 */
[----:B------:R-:W5:Y:S01]  /*11c20*/  LD.E.128 R60, desc[UR40][R60.64] ;  /* 0x000000283c3c7980 */ /* 0x000f62000c101d00 */
[----:B------:R-:W-:-:S02]  /*11c30*/  VIADD R101, R192, 0x40 ;  /* 0x00000040c0657836 */ /* 0x000fc40000000000 */
[----:B------:R-:W-:Y:S01]  /*11c40*/  IMAD R82, R84, 0x40, R24 ;  /* 0x0000004054527824 */ /* 0x000fe200078e0218 */
[----:B------:R-:W5:Y:S01]  /*11c50*/  LD.E.128 R64, desc[UR40][R64.64] ;  /* 0x0000002840407980 */ /* 0x000f62000c101d00 */
[----:B------:R-:W-:Y:S01]  /*11c60*/  IMAD.IADD R21, R21, 0x1, R81 ;  /* 0x0000000115157824 */ /* 0x000fe200078e0251 */
[----:B0-----:R-:W-:Y:S01]  /*11c70*/  ISETP.GE.AND P0, PT, R101, R85, PT ;  /* 0x000000556500720c */ /* 0x001fe20003f06270 */
[----:B------:R-:W-:Y:S01]  /*11c80*/  IMAD R80, R80, UR4, RZ ;  /* 0x0000000450507c24 */ /* 0x000fe2000f8e02ff */
[----:B------:R-:W5:Y:S01]  /*11c90*/  LD.E.128 R68, desc[UR40][R68.64] ;  /* 0x0000002844447980 */ /* 0x000f62000c101d00 */
[----:B------:R-:W-:Y:S02]  /*11ca0*/  VIADD R99, R192, 0x80 ;  /* 0x00000080c0637836 */ /* 0x000fe40000000000 */
[----:B--2---:R-:W-:Y:S01]  /*11cb0*/  @P1 IMAD.HI.U32 R24, R82, R83, RZ ;  /* 0x0000005352181227 */ /* 0x004fe200078e00ff */
[----:B------:R-:W5:Y:S03]  /*11cc0*/  LD.E.128 R72, desc[UR40][R72.64] ;  /* 0x0000002848487980 */ /* 0x000f66000c101d00 */
[C---:B------:R-:W-:Y:S01]  /*11cd0*/  IMAD R81, R3.reuse, UR5, R80 ;  /* 0x0000000503517c24 */ /* 0x040fe2000f8e0250 */
[----:B------:R-:W-:Y:S01]  /*11ce0*/  SEL R80, RZ, 0xffffffff, P0 ;  /* 0xffffffffff507807 */ /* 0x000fe20000000000 */
[----:B------:R-:W-:Y:S01]  /*11cf0*/  IMAD.WIDE.U32 R20, R3, UR4, R20 ;  /* 0x0000000403147c25 */ /* 0x000fe2000f8e0014 */
[----:B------:R-:W-:Y:S01]  /*11d00*/  ISETP.GE.AND P0, PT, R99, R85, PT ;  /* 0x000000556300720c */ /* 0x000fe20003f06270 */
[----:B------:R-:W-:Y:S01]  /*11d10*/  ULDC.64 UR4, c[0x0][0xbe0] ;  /* 0x0002f80000047ab9 */ /* 0x000fe20000000a00 */
[----:B------:R-:W5:Y:S01]  /*11d20*/  LD.E.128 R76, desc[UR40][R76.64] ;  /* 0x000000284c4c7980 */ /* 0x000f62000c101d00 */
[----:B------:R-:W-:Y:S01]  /*11d30*/  IMAD.MOV.U32 R3, RZ, RZ, R82 ;  /* 0x000000ffff037224 */ /* 0x000fe200078e0052 */
[----:B---3--:R-:W-:Y:S01]  /*11d40*/  @P1 SHF.R.U32.HI R3, RZ, R89, R24 ;  /* 0x00000059ff031219 */ /* 0x008fe20000011618 */
[C---:B------:R-:W-:Y:S01]  /*11d50*/  VIADD R97, R192.reuse, 0xc0 ;  /* 0x000000c0c0617836 */ /* 0x040fe20000000000 */
[-C--:B------:R-:W-:Y:S01]  /*11d60*/  ISETP.GE.AND P1, PT, R192, R85.reuse, PT ;  /* 0x00000055c000720c */ /* 0x080fe20003f26270 */
[----:B------:R-:W-:Y:S01]  /*11d70*/  IMAD.SHL.U32 R83, R80, 0x2, RZ ;  /* 0x0000000250537824 */ /* 0x000fe200078e00ff */
[----:B------:R-:W-:Y:S01]  /*11d80*/  SEL R80, RZ, 0xffffffff, P0 ;  /* 0xffffffffff507807 */ /* 0x000fe20000000000 */
[----:B------:R-:W-:Y:S01]  /*11d90*/  IMAD.IADD R21, R21, 0x1, R81 ;  /* 0x0000000115157824 */ /* 0x000fe200078e0251 */
[----:B------:R-:W-:Y:S01]  /*11da0*/  SEL R24, RZ, 0x1, P1 ;  /* 0x00000001ff187807 */ /* 0x000fe20000800000 */
[----:B------:R-:W-:Y:S01]  /*11db0*/  VIADD R95, R192, 0x100 ;  /* 0x00000100c05f7836 */ /* 0x000fe20000000000 */
[----:B------:R-:W-:Y:S01]  /*11dc0*/  ISETP.GE.AND P0, PT, R97, R85, PT ;  /* 0x000000556100720c */ /* 0x000fe20003f06270 */
[--C-:B------:R-:W-:Y:S01]  /*11dd0*/  IMAD.MOV R81, RZ, RZ, -R3.reuse ;  /* 0x000000ffff517224 */ /* 0x100fe200078e0a03 */
[----:B------:R-:W-:Y:S01]  /*11de0*/  LOP3.LUT R24, R83, 0x2, R24, 0xe2, !PT ;  /* 0x0000000253187812 */ /* 0x000fe200078ee218 */
[----:B------:R-:W-:Y:S01]  /*11df0*/  IMAD.SHL.U32 R83, R80, 0x4, RZ ;  /* 0x0000000450537824 */ /* 0x000fe200078e00ff */
[----:B------:R-:W-:Y:S01]  /*11e00*/  SEL R80, RZ, 0xffffffff, P0 ;  /* 0xffffffffff507807 */ /* 0x000fe20000000000 */
[----:B------:R-:W-:Y:S01]  /*11e10*/  IMAD R81, R87, R81, R82 ;  /* 0x0000005157517224 */ /* 0x000fe200078e0252 */
[-C--:B------:R-:W-:Y:S01]  /*11e20*/  ISETP.GE.AND P0, PT, R95, R85.reuse, PT ;  /* 0x000000555f00720c */ /* 0x080fe20003f06270 */
[----:B------:R-:W-:Y:S01]  /*11e30*/  VIADD R93, R192, 0x140 ;  /* 0x00000140c05d7836 */ /* 0x000fe20000000000 */
[----:B------:R-:W-:Y:S01]  /*11e40*/  SHF.R.S32.HI R82, RZ, 0x1f, R3 ;  /* 0x0000001fff527819 */ /* 0x000fe20000011403 */
[----:B------:R-:W-:Y:S01]  /*11e50*/  @!PT LDS RZ, [RZ] ;  /* 0x00000000fffff984 */ /* 0x000fe20000000800 */
[----:B------:R-:W-:Y:S01]  /*11e60*/  @!PT LDS RZ, [RZ] ;  /* 0x00000000fffff984 */ /* 0x000fe20000000800 */
[----:B------:R-:W-:Y:S01]  /*11e70*/  @!PT LDS RZ, [RZ] ;  /* 0x00000000fffff984 */ /* 0x000fe20000000800 */
[----:B------:R-:W-:Y:S01]  /*11e80*/  @!PT LDS RZ, [RZ] ;  /* 0x00000000fffff984 */ /* 0x000fe20000000800 */
[----:B------:R0:W-:Y:S06]  /*11e90*/  MEMBAR.ALL.CTA ;  /* 0x0000000000007992 */ /* 0x0001ec0000008000 */
[----:B0-----:R-:W0:Y:S01]  /*11ea0*/  FENCE.VIEW.ASYNC.S ;  /* 0x00000000000073c6 */ /* 0x001e220000000000 */
[----:B------:R-:W-:Y:S01]  /*11eb0*/  LOP3.LUT R24, R83, 0x4, R24, 0xe2, !PT ;  /* 0x0000000453187812 */ /* 0x000fe200078ee218 */
[----:B------:R-:W-:Y:S01]  /*11ec0*/  IMAD.SHL.U32 R83, R80, 0x8, RZ ;  /* 0x0000000850537824 */ /* 0x000fe200078e00ff */
[----:B------:R-:W-:Y:S01]  /*11ed0*/  SEL R80, RZ, 0xffffffff, P0 ;  /* 0xffffffffff507807 */ /* 0x000fe20000000000 */
[----:B------:R-:W-:Y:S01]  /*11ee0*/  IMAD R82, R82, UR4, RZ ;  /* 0x0000000452527c24 */ /* 0x000fe2000f8e02ff */
[----:B------:R-:W-:Y:S01]  /*11ef0*/  ISETP.GE.AND P0, PT, R93, R85, PT ;  /* 0x000000555d00720c */ /* 0x000fe20003f06270 */
[----:B------:R-:W-:Y:S01]  /*11f00*/  IMAD.WIDE.U32 R20, R3, UR4, R20 ;  /* 0x0000000403147c25 */ /* 0x000fe2000f8e0014 */
[----:B------:R-:W-:Y:S01]  /*11f10*/  SHF.L.U32 R89, R80, 0x4, RZ ;  /* 0x0000000450597819 */ /* 0x000fe200000006ff */
[----:B------:R-:W-:Y:S01]  /*11f20*/  BSSY B1, `(.L_x_4573) ;  /* 0x000004f000017945 */ /* 0x000fe20003800000 */
[----:B------:R-:W-:Y:S01]  /*11f30*/  LOP3.LUT R24, R83, 0x8, R24, 0xe2, !PT ;  /* 0x0000000853187812 */ /* 0x000fe200078ee218 */
[----:B------:R-:W-:Y:S01]  /*11f40*/  IMAD R83, R3, UR5, R82 ;  /* 0x0000000503537c24 */ /* 0x000fe2000f8e0252 */
[----:B------:R-:W-:Y:S01]  /*11f50*/  SHF.R.S32.HI R80, RZ, 0x1f, R81 ;  /* 0x0000001fff507819 */ /* 0x000fe20000011451 */
[----:B------:R-:W-:Y:S01]  /*11f60*/  ULDC.64 UR4, c[0x0][0xbd8] ;  /* 0x0002f60000047ab9 */ /* 0x000fe20000000a00 */
[----:B------:R-:W-:Y:S01]  /*11f70*/  IMAD R88, R0, R87, RZ ;  /* 0x0000005700587224 */ /* 0x000fe200078e02ff */
[----:B------:R-:W-:Y:S01]  /*11f80*/  SEL R3, RZ, 0xffffffff, P0 ;  /* 0xffffffffff037807 */ /* 0x000fe20000000000 */
[----:B------:R-:W-:Y:S01]  /*11f90*/  IMAD.IADD R21, R21, 0x1, R83 ;  /* 0x0000000115157824 */ /* 0x000fe200078e0253 */
[----:B------:R-:W-:Y:S01]  /*11fa0*/  LOP3.LUT R24, R89, 0x10, R24, 0xe2, !PT ;  /* 0x0000001059187812 */ /* 0x000fe200078ee218 */
[----:B------:R-:W-:-:S02]  /*11fb0*/  IMAD R80, R80, UR4, RZ ;  /* 0x0000000450507c24 */ /* 0x000fc4000f8e02ff */
[----:B------:R-:W-:Y:S02]  /*11fc0*/  IMAD R87, R84, 0x40, R98 ;  /* 0x0000004054577824 */ /* 0x000fe400078e0262 */
[----:B------:R-:W-:Y:S02]  /*11fd0*/  VIADD R91, R192, 0x180 ;  /* 0x00000180c05b7836 */ /* 0x000fe40000000000 */
[----:B------:R-:W-:Y:S01]  /*11fe0*/  IMAD R83, R81, UR5, R80 ;  /* 0x0000000551537c24 */ /* 0x000fe2000f8e0250 */
[----:B------:R-:W-:Y:S01]  /*11ff0*/  ISETP.GE.AND P1, PT, R87, R88, PT ;  /* 0x000000585700720c */ /* 0x000fe20003f26270 */
[----:B------:R-:W-:Y:S01]  /*12000*/  IMAD.WIDE.U32 R20, R81, UR4, R20 ;  /* 0x0000000451147c25 */ /* 0x000fe2000f8e0014 */
[----:B------:R-:W-:Y:S01]  /*12010*/  ULDC.64 UR4, c[0x0][0xb80] ;  /* 0x0002e00000047ab9 */ /* 0x000fe20000000a00 */
[----:B------:R-:W-:Y:S02]  /*12020*/  ISETP.GE.AND P0, PT, R91, R85, PT ;  /* 0x000000555b00720c */ /* 0x000fe40003f06270 */
[----:B------:R-:W-:Y:S01]  /*12030*/  IMAD.SHL.U32 R3, R3, 0x20, RZ ;  /* 0x0000002003037824 */ /* 0x000fe200078e00ff */
[----:B------:R-:W-:Y:S01]  /*12040*/  LEA R84, P2, R20, UR4, 0x1 ;  /* 0x0000000414547c11 */ /* 0x000fe2000f8408ff */
[----:B------:R-:W-:-:S02]  /*12050*/  VIADD R90, R192, 0x1c0 ;  /* 0x000001c0c05a7836 */ /* 0x000fc40000000000 */
[----:B------:R-:W-:Y:S01]  /*12060*/  IMAD.IADD R21, R21, 0x1, R83 ;  /* 0x0000000115157824 */ /* 0x000fe200078e0253 */
[----:B------:R-:W-:Y:S01]  /*12070*/  LOP3.LUT R24, R3, 0x20, R24, 0xe2, !PT ;  /* 0x0000002003187812 */ /* 0x000fe200078ee218 */
[----:B------:R-:W-:Y:S01]  /*12080*/  VIADD R0, R2, 0x38820 ;  /* 0x0003882002007836 */ /* 0x000fe20000000000 */
[----:B------:R-:W-:Y:S01]  /*12090*/  SEL R3, RZ, 0x40, P0 ;  /* 0x00000040ff037807 */ /* 0x000fe20000000000 */
[----:B------:R-:W-:Y:S01]  /*120a0*/  VIADD R89, R192, 0x1c0 ;  /* 0x000001c0c0597836 */ /* 0x000fe20000000000 */
[----:B------:R-:W-:Y:S01]  /*120b0*/  ISETP.GE.AND P0, PT, R90, R85, PT ;  /* 0x000000555a00720c */ /* 0x000fe20003f06270 */
[----:B------:R-:W-:Y:S01]  /*120c0*/  VIADD R92, R192, 0x180 ;  /* 0x00000180c05c7836 */ /* 0x000fe20000000000 */
[----:B------:R-:W-:Y:S01]  /*120d0*/  LEA.HI.X R86, R20, UR5, R21, 0x1, P2 ;  /* 0x0000000514567c11 */ /* 0x000fe200090f0c15 */
[C---:B------:R-:W-:Y:S01]  /*120e0*/  VIADD R94, R192.reuse, 0x140 ;  /* 0x00000140c05e7836 */ /* 0x040fe20000000000 */
[----:B------:R-:W-:Y:S01]  /*120f0*/  PRMT R0, RZ, 0x654, R0 ;  /* 0x00000654ff007816 */ /* 0x000fe20000000000 */
[----:B------:R-:W-:Y:S01]  /*12100*/  VIADD R96, R192, 0x100 ;  /* 0x00000100c0607836 */ /* 0x000fe20000000000 */
[----:B------:R-:W-:Y:S01]  /*12110*/  LOP3.LUT R3, R24, R3, RZ, 0xfc, !PT ;  /* 0x0000000318037212 */ /* 0x000fe200078efcff */
[C---:B------:R-:W-:Y:S01]  /*12120*/  VIADD R98, R192.reuse, 0xc0 ;  /* 0x000000c0c0627836 */ /* 0x040fe20000000000 */
[----:B------:R-:W-:Y:S01]  /*12130*/  SEL R24, RZ, 0x80, P0 ;  /* 0x00000080ff187807 */ /* 0x000fe20000000000 */
[C---:B------:R-:W-:Y:S01]  /*12140*/  VIADD R100, R192.reuse, 0x80 ;  /* 0x00000080c0647836 */ /* 0x040fe20000000000 */
[----:B0-----:R0:W-:Y:S01]  /*12150*/  SYNCS.ARRIVE.TRANS64.RED.A1T0 RZ, [R0+URZ], RZ ;  /* 0x000000ff00ff79a7 */ /* 0x0011e2000810043f */
[----:B------:R-:W-:Y:S01]  /*12160*/  VIADD R102, R192, 0x40 ;  /* 0x00000040c0667836 */ /* 0x000fe20000000000 */
[----:B------:R0:W2:Y:S01]  /*12170*/  SHFL.IDX PT, R20, R84, RZ, 0x181f ;  /* 0x00181fff54147589 */ /* 0x0000a200000e0000 */
[----:B------:R-:W-:-:S02]  /*12180*/  LOP3.LUT R24, R3, R24, RZ, 0xfc, !PT ;  /* 0x0000001803187212 */ /* 0x000fc400078efcff */
[----:B------:R-:W-:Y:S01]  /*12190*/  SHF.R.S32.HI R89, RZ, 0x1f, R89 ;  /* 0x0000001fff597819 */ /* 0x000fe20000011459 */
[----:B------:R0:W3:Y:S01]  /*121a0*/  SHFL.IDX PT, R21, R86, RZ, 0x181f ;  /* 0x00181fff56157589 */ /* 0x0000e200000e0000 */
[----:B------:R-:W-:Y:S02]  /*121b0*/  SHF.R.S32.HI R92, RZ, 0x1f, R92 ;  /* 0x0000001fff5c7819 */ /* 0x000fe4000001145c */
[----:B------:R-:W-:Y:S02]  /*121c0*/  SHF.R.S32.HI R94, RZ, 0x1f, R94 ;  /* 0x0000001fff5e7819 */ /* 0x000fe4000001145e */
[----:B------:R-:W-:Y:S02]  /*121d0*/  SHF.R.S32.HI R96, RZ, 0x1f, R96 ;  /* 0x0000001fff607819 */ /* 0x000fe40000011460 */
[----:B------:R-:W-:Y:S02]  /*121e0*/  SHF.R.S32.HI R98, RZ, 0x1f, R98 ;  /* 0x0000001fff627819 */ /* 0x000fe40000011462 */
[----:B------:R-:W-:-:S02]  /*121f0*/  SHF.R.S32.HI R100, RZ, 0x1f, R100 ;  /* 0x0000001fff647819 */ /* 0x000fc40000011464 */
[----:B------:R-:W-:Y:S01]  /*12200*/  SHF.R.S32.HI R102, RZ, 0x1f, R102 ;  /* 0x0000001fff667819 */ /* 0x000fe20000011466 */
[----:B0-----:R-:W-:Y:S06]  /*12210*/  @P1 BRA `(.L_x_4574) ;  /* 0x00000000007c1947 */ /* 0x001fec0003800000 */
[-C--:B------:R-:W-:Y:S02]  /*12220*/  ISETP.GE.AND P1, PT, R101, R85.reuse, PT ;  /* 0x000000556500720c */ /* 0x080fe40003f26270 */
[-C--:B------:R-:W-:Y:S02]  /*12230*/  ISETP.GE.AND P0, PT, R192, R85.reuse, PT ;  /* 0x00000055c000720c */ /* 0x080fe40003f06270 */
[-C--:B------:R-:W-:Y:S02]  /*12240*/  ISETP.GE.AND P5, PT, R99, R85.reuse, PT ;  /* 0x000000556300720c */ /* 0x080fe40003fa6270 */
[----:B------:R-:W-:-:S07]  /*12250*/  ISETP.GE.AND P3, PT, R97, R85, PT ;  /* 0x000000556100720c */ /* 0x000fce0003f66270 */
[C---:B--2---:R-:W-:Y:S02]  /*12260*/  @!P1 LEA R80, P2, R101.reuse, R20, 0x1 ;  /* 0x0000001465509211 */ /* 0x044fe400078408ff */
[----:B---3--:R-:W-:Y:S02]  /*12270*/  @!P0 IMAD.WIDE R82, R192, 0x2, R20 ;  /* 0x00000002c0528825 */ /* 0x008fe400078e0214 */
        /* <DEDUP_REMOVED lines=25> */
.L_x_4574:
[----:B------:R-:W-:Y:S05]  /*12410*/  BSYNC B1 ;  /* 0x0000000000017941 */ /* 0x000fea0003800000 */
.L_x_4573:
[----:B------:R-:W-:Y:S01]  /*12420*/  VIADD R0, R87, 0x20 ;  /* 0x0000002057007836 */ /* 0x000fe20000000000 */
[----:B0----5:R0:W4:Y:S04]  /*12430*/  SHFL.IDX PT, R5, R86, 0x1, 0x181f ;  /* 0x00381f0056057f89 */ /* 0x02112800000e0000 */
[----:B------:R-:W-:Y:S01]  /*12440*/  ISETP.GE.AND P0, PT, R0, R88, PT ;  /* 0x000000580000720c */ /* 0x000fe20003f06270 */
[----:B------:R0:W0:-:S12]  /*12450*/  SHFL.IDX PT, R4, R84, 0x1, 0x181f ;  /* 0x00381f0054047f89 */ /* 0x00001800000e0000 */
[----:B------:R-:W-:Y:S05]  /*12460*/  @P0 BRA `(.L_x_4575) ;  /* 0x0000001000680947 */ /* 0x000fea0003800000 */
[-C--:B------:R-:W-:Y:S02]  /*12470*/  ISETP.GE.AND P5, PT, R101, R85.reuse, PT ;  /* 0x000000556500720c */ /* 0x080fe40003fa6270 */
[-C--:B------:R-:W-:Y:S02]  /*12480*/  ISETP.GE.AND P6, PT, R192, R85.reuse, PT ;  /* 0x00000055c000720c */ /* 0x080fe40003fc6270 */
[-C--:B------:R-:W-:Y:S02]  /*12490*/  ISETP.GE.AND P3, PT, R99, R85.reuse, PT ;  /* 0x000000556300720c */ /* 0x080fe40003f66270 */
[-C--:B------:R-:W-:Y:S02]  /*124a0*/  ISETP.GE.AND P2, PT, R97, R85.reuse, PT ;  /* 0x000000556100720c */ /* 0x080fe40003f46270 */
[-C--:B------:R-:W-:Y:S02]  /*124b0*/  ISETP.GE.AND P1, PT, R95, R85.reuse, PT ;  /* 0x000000555f00720c */ /* 0x080fe40003f26270 */
[----:B------:R-:W-:-:S03]  /*124c0*/  ISETP.GE.AND P0, PT, R93, R85, PT ;  /* 0x000000555d00720c */ /* 0x000fc60003f06270 */
[CC--:B0-----:R-:W-:Y:S02]  /*124d0*/  @!P5 LEA R12, P4, R101.reuse, R4.reuse, 0x1 ;  /* 0x00000004650cd211 */ /* 0x0c1fe400078808ff */
[----:B----4-:R-:W-:Y:S02]  /*124e0*/  @!P6 IMAD.WIDE R6, R192, 0x2, R4 ;  /* 0x00000002c006e825 */ /* 0x010fe400078e0204 */
[----:B------:R-:W-:Y:S02]  /*124f0*/  @!P5 LEA.HI.X R13, R101, R5, R102, 0x1, P4 ;  /* 0x00000005650dd211 */ /* 0x000fe400020f0c66 */
[----:B------:R-:W-:Y:S01]  /*12500*/  LOP3.LUT P4, RZ, R3, 0x40, RZ, 0xc0, !PT ;  /* 0x0000004003ff7812 */ /* 0x000fe2000788c0ff */
[----:B------:R0:W-:Y:S01]  /*12510*/  @!P6 ST.E.128 desc[UR40][R6.64], R8 ;  /* 0x000000080600e985 */ /* 0x0001e2000c101d28 */
[----:B------:R-:W-:-:S03]  /*12520*/  @!P3 LEA R14, P6, R99, R4, 0x1 ;  /* 0x00000004630eb211 */ /* 0x000fc600078c08ff */
[----:B------:R4:W-:Y:S01]  /*12530*/  @!P5 ST.E.128 desc[UR40][R12.64], R28 ;  /* 0x0000001c0c00d985 */ /* 0x0009e2000c101d28 */
[-C--:B------:R-:W-:Y:S02]  /*12540*/  @!P3 LEA.HI.X R15, R99, R5.reuse, R100, 0x1, P6 ;  /* 0x00000005630fb211 */ /* 0x080fe400030f0c64 */
[-C--:B--2---:R-:W-:Y:S02]  /*12550*/  @!P2 LEA R20, P5, R97, R4.reuse, 0x1 ;  /* 0x000000046114a211 */ /* 0x084fe400078a08ff */
[-C--:B------:R-:W-:Y:S01]  /*12560*/  @!P1 LEA R32, P6, R95, R4.reuse, 0x1 ;  /* 0x000000045f209211 */ /* 0x080fe200078c08ff */
[----:B------:R4:W-:Y:S01]  /*12570*/  @!P3 ST.E.128 desc[UR40][R14.64], R36 ;  /* 0x000000240e00b985 */ /* 0x0009e2000c101d28 */
[----:B------:R-:W-:Y:S02]  /*12580*/  @!P0 LEA R34, P3, R93, R4, 0x1 ;  /* 0x000000045d228211 */ /* 0x000fe400078608ff */
[-C--:B---3--:R-:W-:Y:S02]  /*12590*/  @!P2 LEA.HI.X R21, R97, R5.reuse, R98, 0x1, P5 ;  /* 0x000000056115a211 */ /* 0x088fe400028f0c62 */
        /* <DEDUP_REMOVED lines=14> */
.L_x_4570:
        /* <DEDUP_REMOVED lines=16> */
[----:B------:R-:W-:Y:S01]  /*12780*/  @P1 IADD3.X R7, R0, UR5, RZ, P2, !PT ;  /* 0x0000000500071c10 */ /* 0x000fe200097fe4ff */
[----:B------:R-:W-:-:S06]  /*12790*/  IMAD.U32 R0, RZ, RZ, UR4 ;  /* 0x00000004ff007e24 */ /* 0x000fcc000f8e00ff */
[----:B------:R2:W5:Y:S01]  /*127a0*/  @P1 LDG.E R0, desc[UR40][R6.64] ;  /* 0x0000002806001981 */ /* 0x000562000c1e1900 */
[----:B---3--:R-:W-:-:S04]  /*127b0*/  IADD3 R24, R24, -0x80, RZ ;  /* 0xffffff8018187810 */ /* 0x008fc80007ffe0ff */
[----:B------:R-:W-:Y:S01]  /*127c0*/  ISETP.GE.AND P2, PT, R24, 0x40, PT ;  /* 0x000000401800780c */ /* 0x000fe20003f46270 */
[----:B--2-4-:R-:W-:-:S12]  /*127d0*/  @P1 BRA `(.L_x_4576) ;  /* 0x0000000000101947 */ /* 0x014fd80003800000 */
[----:B------:R-:W-:Y:S05]  /*127e0*/  @!P0 BRA `(.L_x_4576) ;  /* 0x00000000000c8947 */ /* 0x000fea0003800000 */
[----:B------:R-:W2:Y:S04]  /*127f0*/  LDG.E R7, desc[UR40][R4.64] ;  /* 0x0000002804077981 */ /* 0x000ea8000c1e1900 */
[----:B-----5:R-:W2:Y:S02]  /*12800*/  LDG.E R0, desc[UR40][R4.64+0x4] ;  /* 0x0000042804007981 */ /* 0x020ea4000c1e1900 */
[----:B--2---:R-:W-:-:S07]  /*12810*/  IMAD.IADD R0, R0, 0x1, -R7 ;  /* 0x0000000100007824 */ /* 0x004fce00078e0a07 */
.L_x_4576:
[----:B------:R-:W2:Y:S04]  /*12820*/  LDL.LU R5, [R1+0x38] ;  /* 0x0000380001057983 */ /* 0x000ea80000300800 */
[----:B------:R-:W3:Y:S04]  /*12830*/  LDL.LU R4, [R1+0x50] ;  /* 0x0000500001047983 */ /* 0x000ee80000300800 */
[----:B------:R-:W4:Y:S04]  /*12840*/  LDL R28, [R1+0x2c] ;  /* 0x00002c00011c7983 */ /* 0x000f280000100800 */
[----:B------:R0:W5:Y:S01]  /*12850*/  LDL R20, [R1+0x4c] ;  /* 0x00004c0001147983 */ /* 0x0001620000100800 */
        /* <DEDUP_REMOVED lines=25> */
[----:B--2---:R-:W-:Y:S02]  /*129f0*/  @P0 SHF.R.U32.HI R7, RZ, R21, R6 ;  /* 0x00000015ff070219 */ /* 0x004fe40000011606 */
        /* <DEDUP_REMOVED lines=20> */
.L_x_4578:
[----:B------:R-:W-:Y:S05]  /*12b40*/  BSYNC B1 ;  /* 0x0000000000017941 */ /* 0x000fea0003800000 */
.L_x_4577:
        /* <DEDUP_REMOVED lines=11> */
[----:B------:R-:W-:Y:S01]  /*12c00*/  ULDC.64 UR4, c[0x0][0xbe8] ;  /* 0x0002fa0000047ab9 */ /* 0x000fe20000000a00 */
[----:B------:R-:W-:Y:S01]  /*12c10*/  LOP3.LUT R8, R8, 0xfffffff8, RZ, 0xc0, !PT ;  /* 0xfffffff808087812 */ /* 0x000fe200078ec0ff */
[----:B------:R-:W0:Y:S01]  /*12c20*/  @P0 LDC R7, c[0x0][0xcec] ;  /* 0x00033b00ff070b82 */ /* 0x000e220000000800 */
[----:B------:R-:W-:Y:S01]  /*12c30*/  IMAD.IADD R5, R5, 0x1, R3 ;  /* 0x0000000105057824 */ /* 0x000fe200078e0203 */
[----:B------:R-:W-:Y:S01]  /*12c40*/  SHF.R.S32.HI R12, RZ, 0x3, R12 ;  /* 0x00000003ff0c7819 */ /* 0x000fe2000001140c */
[----:B------:R-:W-:-:S02]  /*12c50*/  IMAD R3, R13, UR4, RZ ;  /* 0x000000040d037c24 */ /* 0x000fc4000f8e02ff */
[----:B------:R-:W-:Y:S02]  /*12c60*/  VIADD R43, R192, 0x40 ;  /* 0x00000040c02b7836 */ /* 0x000fe40000000000 */
[----:B------:R-:W-:Y:S01]  /*12c70*/  IMAD.IADD R8, R24, 0x1, -R8 ;  /* 0x0000000118087824 */ /* 0x000fe200078e0a08 */
[----:B------:R-:W3:Y:S01]  /*12c80*/  @P0 LDC R9, c[0x0][0xcf0] ;  /* 0x00033c00ff090b82 */ /* 0x000ee20000000800 */
[C---:B------:R-:W-:Y:S02]  /*12c90*/  IMAD R3, R28.reuse, UR5, R3 ;  /* 0x000000051c037c24 */ /* 0x040fe4000f8e0203 */
[----:B------:R-:W-:Y:S01]  /*12ca0*/  IMAD.WIDE.U32 R4, R28, UR4, R4 ;  /* 0x000000041c047c25 */ /* 0x000fe2000f8e0004 */
[----:B------:R-:W-:Y:S01]  /*12cb0*/  ULDC.64 UR4, c[0x0][0xbf0] ;  /* 0x0002fc0000047ab9 */ /* 0x000fe20000000a00 */
[-C--:B--2---:R-:W-:Y:S02]  /*12cc0*/  ISETP.GE.AND P1, PT, R43, R21.reuse, PT ;  /* 0x000000152b00720c */ /* 0x084fe40003f26270 */
[----:B------:R-:W-:Y:S01]  /*12cd0*/  IMAD R6, R8, 0x20, R12 ;  /* 0x0000002008067824 */ /* 0x000fe200078e020c */
[----:B------:R-:W-:Y:S01]  /*12ce0*/  ISETP.GE.AND P2, PT, R192, R21, PT ;  /* 0x00000015c000720c */ /* 0x000fe20003f46270 */
[----:B------:R-:W-:Y:S01]  /*12cf0*/  IMAD.IADD R5, R5, 0x1, R3 ;  /* 0x0000000105057824 */ /* 0x000fe200078e0203 */
[----:B------:R-:W-:Y:S01]  /*12d00*/  SEL R10, RZ, 0xffffffff, P1 ;  /* 0xffffffffff0a7807 */ /* 0x000fe20000800000 */
[----:B------:R-:W-:-:S02]  /*12d10*/  IMAD R3, R14, UR4, RZ ;  /* 0x000000040e037c24 */ /* 0x000fc4000f8e02ff */
[----:B------:R-:W-:Y:S02]  /*12d20*/  IMAD R8, R20, 0x40, R6 ;  /* 0x0000004014087824 */ /* 0x000fe400078e0206 */
[C---:B------:R-:W-:Y:S02]  /*12d30*/  IMAD R3, R15.reuse, UR5, R3 ;  /* 0x000000050f037c24 */ /* 0x040fe4000f8e0203 */
[----:B------:R-:W-:Y:S01]  /*12d40*/  IMAD.WIDE.U32 R4, R15, UR4, R4 ;  /* 0x000000040f047c25 */ /* 0x000fe2000f8e0004 */
[----:B------:R-:W-:-:S03]  /*12d50*/  ULDC.64 UR4, c[0x0][0xbe0] ;  /* 0x0002f80000047ab9 */ /* 0x000fc60000000a00 */
[----:B------:R-:W-:Y:S01]  /*12d60*/  VIADD R41, R192, 0x80 ;  /* 0x00000080c0297836 */ /* 0x000fe20000000000 */
[----:B------:R-:W-:Y:S01]  /*12d70*/  IADD3 R5, R5, R3, RZ ;  /* 0x0000000305057210 */ /* 0x000fe20007ffe0ff */
[----:B0-----:R-:W-:Y:S01]  /*12d80*/  @P0 IMAD.HI.U32 R6, R8, R7, RZ ;  /* 0x0000000708060227 */ /* 0x001fe200078e00ff */
[----:B------:R-:W-:Y:S02]  /*12d90*/  SEL R7, RZ, 0x1, P2 ;  /* 0x00000001ff077807 */ /* 0x000fe40001000000 */
[----:B------:R-:W-:Y:S01]  /*12da0*/  ISETP.GE.AND P2, PT, R41, R21, PT ;  /* 0x000000152900720c */ /* 0x000fe20003f46270 */
[----:B------:R-:W-:Y:S02]  /*12db0*/  IMAD.SHL.U32 R10, R10, 0x2, RZ ;  /* 0x000000020a0a7824 */ /* 0x000fe400078e00ff */
[C---:B------:R-:W-:Y:S02]  /*12dc0*/  VIADD R39, R192.reuse, 0xc0 ;  /* 0x000000c0c0277836 */ /* 0x040fe40000000000 */
        /* <DEDUP_REMOVED lines=9> */
[----:B------:R-:W-:-:S02]  /*12e60*/  SHF.R.S32.HI R6, RZ, 0x1f, R3 ;  /* 0x0000001fff067819 */ /* 0x000fc40000011403 */
[----:B------:R-:W-:Y:S01]  /*12e70*/  SEL R11, RZ, 0xffffffff, P1 ;  /* 0xffffffffff0b7807 */ /* 0x000fe20000800000 */
[----:B------:R-:W-:Y:S01]  /*12e80*/  IMAD.SHL.U32 R10, R10, 0x4, RZ ;  /* 0x000000040a0a7824 */ /* 0x000fe200078e00ff */
[----:B------:R-:W-:Y:S01]  /*12e90*/  ISETP.GE.AND P0, PT, R37, R21, PT ;  /* 0x000000152500720c */ /* 0x000fe20003f06270 */
[----:B------:R-:W-:Y:S02]  /*12ea0*/  IMAD R6, R6, UR4, RZ ;  /* 0x0000000406067c24 */ /* 0x000fe4000f8e02ff */
[----:B------:R-:W-:Y:S01]  /*12eb0*/  IMAD.SHL.U32 R11, R11, 0x8, RZ ;  /* 0x000000080b0b7824 */ /* 0x000fe200078e00ff */
[----:B------:R-:W-:Y:S01]  /*12ec0*/  LOP3.LUT R0, R10, 0x4, R9, 0xe2, !PT ;  /* 0x000000040a007812 */ /* 0x000fe200078ee209 */
[----:B------:R-:W-:Y:S02]  /*12ed0*/  IMAD R7, R29, R7, R8 ;  /* 0x000000071d077224 */ /* 0x000fe400078e0208 */
[----:B------:R-:W-:Y:S01]  /*12ee0*/  IMAD R9, R3, UR5, R6 ;  /* 0x0000000503097c24 */ /* 0x000fe2000f8e0206 */
[----:B------:R-:W-:Y:S01]  /*12ef0*/  SEL R6, RZ, 0xffffffff, P0 ;  /* 0xffffffffff067807 */ /* 0x000fe20000000000 */
[----:B------:R-:W-:Y:S01]  /*12f00*/  VIADD R35, R192, 0x140 ;  /* 0x00000140c0237836 */ /* 0x000fe20000000000 */
[----:B------:R-:W-:Y:S01]  /*12f10*/  LOP3.LUT R3, R11, 0x8, R0, 0xe2, !PT ;  /* 0x000000080b037812 */ /* 0x000fe200078ee200 */
[----:B------:R-:W-:Y:S01]  /*12f20*/  ULDC.64 UR4, c[0x0][0xbd8] ;  /* 0x0002f60000047ab9 */ /* 0x000fe20000000a00 */
[----:B------:R-:W-:Y:S01]  /*12f30*/  SHF.R.S32.HI R0, RZ, 0x1f, R7 ;  /* 0x0000001fff007819 */ /* 0x000fe20000011407 */
[----:B------:R-:W-:Y:S01]  /*12f40*/  IMAD.SHL.U32 R6, R6, 0x10, RZ ;  /* 0x0000001006067824 */ /* 0x000fe200078e00ff */
[----:B------:R-:W-:Y:S01]  /*12f50*/  ISETP.GE.AND P0, PT, R35, R21, PT ;  /* 0x000000152300720c */ /* 0x000fe20003f06270 */
[----:B------:R-:W-:-:S02]  /*12f60*/  VIADD R33, R192, 0x180 ;  /* 0x00000180c0217836 */ /* 0x000fc40000000000 */
[----:B------:R-:W-:Y:S01]  /*12f70*/  IMAD R0, R0, UR4, RZ ;  /* 0x0000000400007c24 */ /* 0x000fe2000f8e02ff */
[----:B------:R-:W-:Y:S01]  /*12f80*/  LOP3.LUT R6, R6, 0x10, R3, 0xe2, !PT ;  /* 0x0000001006067812 */ /* 0x000fe200078ee203 */
[----:B------:R-:W-:Y:S01]  /*12f90*/  IMAD.IADD R5, R5, 0x1, R9 ;  /* 0x0000000105057824 */ /* 0x000fe200078e0209 */
[----:B------:R-:W-:Y:S01]  /*12fa0*/  SEL R8, RZ, 0xffffffff, P0 ;  /* 0xffffffffff087807 */ /* 0x000fe20000000000 */
[----:B------:R-:W-:Y:S01]  /*12fb0*/  IMAD R3, R7, UR5, R0 ;  /* 0x0000000507037c24 */ /* 0x000fe2000f8e0200 */
[----:B------:R-:W-:Y:S01]  /*12fc0*/  ISETP.GE.AND P0, PT, R33, R21, PT ;  /* 0x000000152100720c */ /* 0x000fe20003f06270 */
[----:B------:R-:W-:Y:S02]  /*12fd0*/  IMAD R0, R20, 0x40, R12 ;  /* 0x0000004014007824 */ /* 0x000fe400078e020c */
[----:B------:R-:W-:Y:S01]  /*12fe0*/  IMAD.WIDE.U32 R4, R7, UR4, R4 ;  /* 0x0000000407047c25 */ /* 0x000fe2000f8e0004 */
[----:B------:R-:W-:Y:S01]  /*12ff0*/  SEL R7, RZ, 0x40, P0 ;  /* 0x00000040ff077807 */ /* 0x000fe20000000000 */
[----:B------:R-:W-:Y:S01]  /*13000*/  ULDC.64 UR4, c[0x0][0xb80] ;  /* 0x0002e00000047ab9 */ /* 0x000fe20000000a00 */
[----:B------:R-:W-:Y:S01]  /*13010*/  ISETP.GE.AND P0, PT, R0, R31, PT ;  /* 0x0000001f0000720c */ /* 0x000fe20003f06270 */
[----:B------:R-:W-:Y:S01]  /*13020*/  IMAD.SHL.U32 R9, R8, 0x20, RZ ;  /* 0x0000002008097824 */ /* 0x000fe200078e00ff */
[----:B------:R-:W-:Y:S01]  /*13030*/  IADD3 R3, R5, R3, RZ ;  /* 0x0000000305037210 */ /* 0x000fe20007ffe0ff */
[----:B------:R-:W-:Y:S01]  /*13040*/  VIADD R30, R192, 0x1c0 ;  /* 0x000001c0c01e7836 */ /* 0x000fe20000000000 */
[----:B------:R-:W-:Y:S01]  /*13050*/  LEA R20, P1, R4, UR4, 0x1 ;  /* 0x0000000404147c11 */ /* 0x000fe2000f8208ff */
[C---:B------:R-:W-:Y:S01]  /*13060*/  VIADD R32, R192.reuse, 0x1c0 ;  /* 0x000001c0c0207836 */ /* 0x040fe20000000000 */
        /* <DEDUP_REMOVED lines=53> */
.L_x_4580:
[----:B------:R-:W-:Y:S05]  /*133c0*/  BSYNC B1 ;  /* 0x0000000000017941 */ /* 0x000fea0003800000 */
.L_x_4579:
        /* <DEDUP_REMOVED lines=36> */
.L_x_4575:
[----:B------:R-:W-:Y:S05]  /*13610*/  BSYNC B0 ;  /* 0x0000000000007941 */ /* 0x000fea0003800000 */
.L_x_4569:
[----:B------:R-:W-:Y:S02]  /*13620*/  ULDC UR4, c[0x0][0xd3c] ;  /* 0x00034f0000047ab9 */ /* 0x000fe40000000800 */
[----:B------:R-:W-:-:S13]  /*13630*/  ISETP.GE.AND P0, PT, R27, UR4, PT ;  /* 0x000000041b007c0c */ /* 0x000fda000bf06270 */
[----:B------:R-:W-:Y:S05]  /*13640*/  @!P0 BRA `(.L_x_4581) ;  /* 0xfffffedc00d88947 */ /* 0x000fea000383ffff */
[----:B------:R-:W-:Y:S05]  /*13650*/  BRA `(.L_x_4460) ;  /* 0x0000007c00e87947 */ /* 0x000fea0003800000 */
.L_x_4458:
[----:B------:R-:W-:-:S08]  /*13660*/  NOP ;  /* 0x0000000000007918 */ /* 0x000fd00000000000 */
[----:B------:R-:W0:-:S00]  /*13670*/  USETMAXREG.DEALLOC.CTAPOOL 0x28 ;  /* 0x00000028000079c8 */ /* 0x000e0000080e0500 */
        /* <DEDUP_REMOVED lines=14> */
.L_x_4582:
        /* <DEDUP_REMOVED lines=41> */
.L_x_4588:
        /* <DEDUP_REMOVED lines=12> */
.L_x_4587:
[----:B------:R-:W-:Y:S05]  /*13ab0*/  BSYNC B0 ;  /* 0x0000000000007941 */ /* 0x000fea0003800000 */
.L_x_4586:
        /* <DEDUP_REMOVED lines=21> */
.L_x_4584:
        /* <DEDUP_REMOVED lines=15> */
.L_x_4589:
        /* <DEDUP_REMOVED lines=28> */
.L_x_4585:
[----:B------:R-:W-:Y:S02]  /*13ec0*/  IMAD.MOV.U32 R17, RZ, RZ, RZ ;  /* 0x000000ffff117224 */ /* 0x000fe400078e00ff */
[----:B------:R-:W-:Y:S02]  /*13ed0*/  IMAD.U32 R16, RZ, RZ, UR6 ;  /* 0x00000006ff107e24 */ /* 0x000fe4000f8e00ff */
[----:B------:R-:W-:-:S07]  /*13ee0*/  IMAD.MOV.U32 R18, RZ, RZ, RZ ;  /* 0x000000ffff127224 */ /* 0x000fce00078e00ff */
.L_x_4590:
[----:B------:R-:W-:-:S13]  /*13ef0*/  ISETP.NE.AND P0, PT, R5, RZ, PT ;  /* 0x000000ff0500720c */ /* 0x000fda0003f05270 */
[----:B------:R-:W0:Y:S01]  /*13f00*/  @!P0 S2R R3, SR_CgaCtaId ;  /* 0x0000000000038919 */ /* 0x000e220000008800 */
[----:B------:R-:W-:-:S04]  /*13f10*/  @!P0 MOV R2, 0x400 ;  /* 0x0000040000028802 */ /* 0x000fc80000000f00 */
[----:B0-----:R-:W-:-:S05]  /*13f20*/  @!P0 LEA R2, R3, R2, 0x18 ;  /* 0x0000000203028211 */ /* 0x001fca00078ec0ff */
[----:B------:R1:W-:Y:S01]  /*13f30*/  @!P0 STS.128 [R2+0x388d0], R16 ;  /* 0x0388d01002008388 */ /* 0x0003e20000000c00 */
[----:B------:R-:W-:Y:S06]  /*13f40*/  BAR.ARV 0x5, 0x180 ;  /* 0x0146000000007b1d */ /* 0x000fec0000002000 */
.L_x_4583:
[----:B------:R2:W-:Y:S01]  /*13f50*/  STL [R1+0x28], RZ ;  /* 0x000028ff01007387 */ /* 0x0005e20000100800 */
[----:B------:R-:W-:Y:S01]  /*13f60*/  ULDC UR4, c[0x0][0xd3c] ;  /* 0x00034f0000047ab9 */ /* 0x000fe20000000800 */
[----:B------:R-:W-:Y:S01]  /*13f70*/  IMAD.MOV.U32 R28, RZ, RZ, 0x1 ;  /* 0x00000001ff1c7424 */ /* 0x000fe200078e00ff */
[----:B0-----:R-:W-:Y:S01]  /*13f80*/  ISETP.GE.AND P0, PT, R19, UR4, PT ;  /* 0x0000000413007c0c */ /* 0x001fe2000bf06270 */
[----:B------:R-:W-:-:S12]  /*13f90*/  IMAD.MOV.U32 R25, RZ, RZ, RZ ;  /* 0x000000ffff197224 */ /* 0x000fd800078e00ff */
[----:B--2---:R-:W-:Y:S05]  /*13fa0*/  @P0 BRA `(.L_x_4591) ;  /* 0x0000007000b80947 */ /* 0x004fea0003800000 */
[----:B------:R-:W2:Y:S01]  /*13fb0*/  LDL R4, [R1+0x8] ;  /* 0x0000080001047983 */ /* 0x000ea20000100800 */
[----:B------:R-:W0:Y:S01]  /*13fc0*/  S2UR UR5, SR_CgaCtaId ;  /* 0x00000000000579c3 */ /* 0x000e220000008800 */
[C---:B-1----:R-:W-:Y:S01]  /*13fd0*/  IMAD.SHL.U32 R2, R0.reuse, 0x8, RZ ;  /* 0x0000000800027824 */ /* 0x042fe200078e00ff */
[----:B------:R-:W-:Y:S01]  /*13fe0*/  LOP3.LUT R5, R0, 0x7f, RZ, 0xc0, !PT ;  /* 0x0000007f00057812 */ /* 0x000fe200078ec0ff */
[----:B------:R-:W-:Y:S01]  /*13ff0*/  UMOV UR4, 0x400 ;  /* 0x0000040000047882 */ /* 0x000fe20000000000 */
[----:B------:R-:W-:Y:S01]  /*14000*/  BSSY B8, `(.L_x_4591) ;  /* 0x0000728000087945 */ /* 0x000fe20003800000 */
[----:B------:R-:W-:Y:S02]  /*14010*/  MOV R29, 0x1 ;  /* 0x00000001001d7802 */ /* 0x000fe40000000f00 */
[----:B------:R-:W-:Y:S02]  /*14020*/  CS2R R24, SRZ ;  /* 0x0000000000187805 */ /* 0x000fe4000001ff00 */
[C---:B------:R-:W-:Y:S01]  /*14030*/  LOP3.LUT R3, R2.reuse, 0x1f8, RZ, 0xc0, !PT ;  /* 0x000001f802037812 */ /* 0x040fe200078ec0ff */
[----:B------:R-:W-:Y:S01]  /*14040*/  IMAD.SHL.U32 R36, R5, 0x8, RZ ;  /* 0x0000000805247824 */ /* 0x000fe200078e00ff */
[----:B------:R-:W-:Y:S01]  /*14050*/  LOP3.LUT R2, R2, 0x38, RZ, 0xc0, !PT ;  /* 0x0000003802027812 */ /* 0x000fe200078ec0ff */
[----:B------:R-:W-:Y:S01]  /*14060*/  IMAD.MOV.U32 R28, RZ, RZ, 0x1 ;  /* 0x00000001ff1c7424 */ /* 0x000fe200078e00ff */
[----:B------:R-:W-:Y:S01]  /*14070*/  LOP3.LUT R3, R3, 0x38, R0, 0x78, !PT ;  /* 0x0000003803037812 */ /* 0x000fe200078e7800 */
[----:B------:R-:W-:Y:S01]  /*14080*/  IMAD.SHL.U32 R0, R0, 0x10, RZ ;  /* 0x0000001000007824 */ /* 0x000fe200078e00ff */
[----:B------:R-:W-:Y:S01]  /*14090*/  ULDC.64 UR38, c[0x0][0x198] ;  /* 0x0000660000267ab9 */ /* 0x000fe20000000a00 */
[----:B------:R-:W-:Y:S01]  /*140a0*/  ULDC UR36, c[0x0][0xc] ;  /* 0x0000030000247ab9 */ /* 0x000fe20000000800 */
[----:B------:R-:W-:-:S02]  /*140b0*/  LOP3.LUT R36, R3, 0x200, R36, 0xf8, !PT ;  /* 0x0000020003247812 */ /* 0x000fc400078ef824 */
[----:B------:R-:W-:-:S04]  /*140c0*/  SHF.R.U32.HI R3, RZ, 0x3, R5 ;  /* 0x00000003ff037819 */ /* 0x000fc80000011605 */
[----:B------:R-:W-:Y:S02]  /*140d0*/  LOP3.LUT R3, R3, 0x70, R0, 0xf8, !PT ;  /* 0x0000007003037812 */ /* 0x000fe400078ef800 */
[C---:B------:R-:W-:Y:S01]  /*140e0*/  LOP3.LUT R0, R2.reuse, 0x40, RZ, 0xfc, !PT ;  /* 0x0000004002007812 */ /* 0x040fe200078efcff */
[----:B0-----:R-:W-:Y:S01]  /*140f0*/  ULEA UR4, UR5, UR4, 0x18 ;  /* 0x0000000405047291 */ /* 0x001fe2000f8ec03f */
[C---:B------:R-:W-:Y:S02]  /*14100*/  LOP3.LUT R3, R2.reuse, 0xc0, RZ, 0xfc, !PT ;  /* 0x000000c002037812 */ /* 0x040fe400078efcff */
[C---:B------:R-:W-:Y:S02]  /*14110*/  LOP3.LUT R0, R2.reuse, 0x100, RZ, 0xfc, !PT ;  /* 0x0000010002007812 */ /* 0x040fe400078efcff */
[C---:B------:R-:W-:Y:S01]  /*14120*/  LOP3.LUT R3, R2.reuse, 0x180, RZ, 0xfc, !PT ;  /* 0x0000018002037812 */ /* 0x040fe200078efcff */
[----:B------:R-:W-:Y:S01]  /*14130*/  IMAD.U32 R23, RZ, RZ, UR4 ;  /* 0x00000004ff177e24 */ /* 0x000fe2000f8e00ff */
[----:B------:R-:W-:-:S03]  /*14140*/  LOP3.LUT R0, R2, 0x1c0, RZ, 0xfc, !PT ;  /* 0x000001c002007812 */ /* 0x000fc600078efcff */
[----:B------:R-:W-:Y:S01]  /*14150*/  IMAD R26, R36, 0x2, R23 ;  /* 0x00000002241a7824 */ /* 0x000fe200078e0217 */
[----:B--2---:R-:W-:-:S05]  /*14160*/  LOP3.LUT R4, R4, 0x2, RZ, 0xfc, !PT ;  /* 0x0000000204047812 */ /* 0x004fca00078efcff */
[----:B------:R0:W-:Y:S04]  /*14170*/  STL [R1+0x4c], R4 ;  /* 0x00004c0401007387 */ /* 0x0001e80000100800 */
[----:B------:R1:W-:Y:S01]  /*14180*/  STL [R1+0x28], RZ ;  /* 0x000028ff01007387 */ /* 0x0003e20000100800 */
[C---:B0-----:R-:W-:Y:S02]  /*14190*/  LOP3.LUT R4, R2.reuse, 0x80, RZ, 0xfc, !PT ;  /* 0x0000008002047812 */ /* 0x041fe400078efcff */
[----:B-1----:R-:W-:-:S07]  /*141a0*/  LOP3.LUT R4, R2, 0x140, RZ, 0xfc, !PT ;  /* 0x0000014002047812 */ /* 0x002fce00078efcff */
.L_x_4704:
[----:B0-----:R-:W0:Y:S02]  /*141b0*/  LDC.64 R2, c[0x0][0xd88] ;  /* 0x00036200ff027b82 */ /* 0x001e240000000a00 */
[----:B0-----:R-:W-:-:S05]  /*141c0*/  IMAD.WIDE R2, R19, 0x4, R2 ;  /* 0x0000000413027825 */ /* 0x001fca00078e0202 */
[----:B--2---:R-:W2:Y:S01]  /*141d0*/  LDG.E R37, desc[UR40][R2.64] ;  /* 0x0000002802257981 */ /* 0x004ea2000c1e1900 */
[----:B------:R-:W-:Y:S05]  /*141e0*/  YIELD ;  /* 0x0000000000007946 */ /* 0x000fea0003800000 */
[----:B------:R-:W-:Y:S01]  /*141f0*/  ULDC.64 UR4, c[0x0][0xb20] ;  /* 0x0002c80000047ab9 */ /* 0x000fe20000000a00 */
[----:B------:R-:W-:Y:S01]  /*14200*/  IMAD.MOV.U32 R34, RZ, RZ, RZ ;  /* 0x000000ffff227224 */ /* 0x000fe200078e00ff */
[----:B------:R-:W-:Y:S01]  /*14210*/  ISETP.NE.U32.AND P0, PT, RZ, UR4, PT ;  /* 0x00000004ff007c0c */ /* 0x000fe2000bf05070 */
[----:B---3--:R-:W-:Y:S01]  /*14220*/  IMAD.MOV.U32 R6, RZ, RZ, RZ ;  /* 0x000000ffff067224 */ /* 0x008fe200078e00ff */
[----:B------:R-:W-:Y:S01]  /*14230*/  ULDC.64 UR8, c[0x0][0xb10] ;  /* 0x0002c40000087ab9 */ /* 0x000fe20000000a00 */
[----:B------:R-:W-:Y:S01]  /*14240*/  ULDC.64 UR6, c[0x0][0xb08] ;  /* 0x0002c20000067ab9 */ /* 0x000fe20000000a00 */
[----:B------:R-:W-:-:S02]  /*14250*/  ISETP.NE.AND.EX P0, PT, RZ, UR5, PT, P0 ;  /* 0x00000005ff007c0c */ /* 0x000fc4000bf05300 */
        /* <DEDUP_REMOVED lines=9> */
[----:B------:R-:W-:Y:S01]  /*142f0*/  ISETP.NE.U32.AND P2, PT, RZ, UR8, PT ;  /* 0x00000008ff007c0c */ /* 0x000fe2000bf45070 */
[----:B0-----:R-:W-:Y:S01]  /*14300*/  IMAD.MOV.U32 R0, RZ, RZ, RZ ;  /* 0x000000ffff007224 */ /* 0x001fe200078e00ff */
[----:B------:R-:W-:Y:S02]  /*14310*/  ISETP.NE.AND.EX P0, PT, RZ, UR5, PT, P0 ;  /* 0x00000005ff007c0c */ /* 0x000fe4000bf05300 */
[----:B------:R-:W-:Y:S02]  /*14320*/  ISETP.NE.AND.EX P2, PT, RZ, UR9, PT, P2 ;  /* 0x00000009ff007c0c */ /* 0x000fe4000bf45320 */
[----:B------:R-:W-:Y:S02]  /*14330*/  ISETP.NE.U32.AND P1, PT, RZ, UR6, PT ;  /* 0x00000006ff007c0c */ /* 0x000fe4000bf25070 */
[----:B-1----:R-:W-:-:S02]  /*14340*/  IADD3 R2, P3, R27, UR4, RZ ;  /* 0x000000041b027c10 */ /* 0x002fc4000ff7e0ff */
[----:B------:R-:W-:Y:S02]  /*14350*/  ISETP.NE.AND.EX P1, PT, RZ, UR7, PT, P1 ;  /* 0x00000007ff007c0c */ /* 0x000fe4000bf25310 */
[----:B------:R-:W-:Y:S02]  /*14360*/  IADD3.X R3, R30, UR5, RZ, P3, !PT ;  /* 0x000000051e037c10 */ /* 0x000fe40009ffe4ff */
[----:B------:R-:W-:-:S03]  /*14370*/  IADD3 R4, P4, R27, UR6, RZ ;  /* 0x000000061b047c10 */ /* 0x000fc6000ff9e0ff */
[----:B------:R-:W2:Y:S01]  /*14380*/  @P0 LDG.E R6, desc[UR40][R2.64] ;  /* 0x0000002802060981 */ /* 0x000ea2000c1e1900 */
[----:B------:R-:W-:Y:S01]  /*14390*/  ULDC UR4, c[0x0][0x288] ;  /* 0x0000a20000047ab9 */ /* 0x000fe20000000800 */
[----:B------:R-:W-:Y:S01]  /*143a0*/  IADD3.X R5, R30, UR7, RZ, P4, !PT ;  /* 0x000000071e057c10 */ /* 0x000fe2000a7fe4ff */
[----:B------:R-:W-:Y:S01]  /*143b0*/  IMAD.U32 R8, RZ, RZ, UR4 ;  /* 0x00000004ff087e24 */ /* 0x000fe2000f8e00ff */
[----:B------:R-:W-:-:S03]  /*143c0*/  ULDC.64 UR4, c[0x0][0x418] ;  /* 0x0001060000047ab9 */ /* 0x000fc60000000a00 */
[----:B------:R-:W5:Y:S04]  /*143d0*/  @P1 LDG.E R0, desc[UR40][R4.64] ;  /* 0x0000002804001981 */ /* 0x000f68000c1e1900 */
[----:B--2---:R0:W-:Y:S02]  /*143e0*/  STL [R1], R6 ;  /* 0x0000000601007387 */ /* 0x0041e40000100800 */
        /* <DEDUP_REMOVED lines=19> */
.L_x_4592:
        /* <DEDUP_REMOVED lines=9> */
.L_x_4593:
        /* <DEDUP_REMOVED lines=9> */
.L_x_4594:
[----:B-1----:R-:W2:Y:S04]  /*14640*/  @P1 LDG.E R2, desc[UR40][R4.64] ;  /* 0x0000002804021981 */ /* 0x002ea8000c1e1900 */
[----:B------:R-:W2:Y:S01]  /*14650*/  @P1 LDG.E R4, desc[UR40][R4.64+0x4] ;  /* 0x0000042804041981 */ /* 0x000ea2000c1e1900 */
[----:B-----5:R-:W-:Y:S01]  /*14660*/  IMAD.IADD R7, R7, 0x1, -R34 ;  /* 0x0000000107077824 */ /* 0x020fe200078e0a22 */
[----:B------:R-:W-:Y:S01]  /*14670*/  BSSY B0, `(.L_x_4595) ;  /* 0x00001ae000007945 */ /* 0x000fe20003800000 */
[----:B--2---:R-:W-:-:S04]  /*14680*/  @P1 IMAD.IADD R6, R4, 0x1, -R2 ;  /* 0x0000000104061824 */ /* 0x004fc800078e0a02 */
[----:B------:R-:W-:-:S05]  /*14690*/  IMAD.IADD R3, R7, 0x1, R6 ;  /* 0x0000000107037824 */ /* 0x000fca00078e0206 */
[----:B------:R-:W-:Y:S01]  /*146a0*/  IADD3 R2, R3, 0x3f, RZ ;  /* 0x0000003f03027810 */ /* 0x000fe20007ffe0ff */
[----:B------:R1:W-:Y:S03]  /*146b0*/  STL [R1+0x10], R3 ;  /* 0x0000100301007387 */ /* 0x0003e60000100800 */
        /* <DEDUP_REMOVED lines=24> */
.L_x_4749:
[----:B--2---:R-:W-:Y:S02]  /*14840*/  ISETP.NE.AND P0, PT, R14, RZ, PT ;  /* 0x000000ff0e00720c */ /* 0x004fe40003f05270 */
[----:B------:R-:W-:-:S11]  /*14850*/  PLOP3.LUT P6, PT, PT, PT, PT, 0x8, 0x0 ;  /* 0x000000000000781c */ /* 0x000fd60003fce170 */
[----:B------:R-:W-:Y:S05]  /*14860*/  @P0 BRA `(.L_x_4598) ;  /* 0x00000000000c0947 */ /* 0x000fea0003800000 */
[----:B------:R-:W-:-:S03]  /*14870*/  UMOV UR4, 0xffffffff ;  /* 0xffffffff00047882 */ /* 0x000fc60000000000 */
[----:B------:R-:W-:Y:S05]  /*14880*/  BRA.DIV UR4, `(.L_x_4599) ;  /* 0x0000007a042c7947 */ /* 0x000fea000b800000 */
[----:B------:R-:W-:-:S13]  /*14890*/  ELECT P6, URZ, PT ;  /* 0x00000000003f782f */ /* 0x000fda00038c0000 */
.L_x_4598:
[----:B-1----:R-:W2:Y:S01]  /*148a0*/  LDL R3, [R1+0x28] ;  /* 0x0000280001037983 */ /* 0x002ea20000100800 */
[----:B------:R-:W-:Y:S01]  /*148b0*/  BSSY B1, `(.L_x_4600) ;  /* 0x0000008000017945 */ /* 0x000fe20003800000 */
[----:B--2---:R-:W-:-:S05]  /*148c0*/  VIADD R3, R3, 0x1 ;  /* 0x0000000103037836 */ /* 0x004fca0000000000 */
[----:B------:R-:W-:-:S04]  /*148d0*/  LEA.HI R6, R3, R3, RZ, 0x1 ;  /* 0x0000000303067211 */ /* 0x000fc800078f08ff */
[----:B------:R-:W-:-:S05]  /*148e0*/  LOP3.LUT R6, R6, 0xfffffffe, RZ, 0xc0, !PT ;  /* 0xfffffffe06067812 */ /* 0x000fca00078ec0ff */
[----:B------:R-:W-:-:S05]  /*148f0*/  IMAD.IADD R3, R3, 0x1, -R6 ;  /* 0x0000000103037824 */ /* 0x000fca00078e0a06 */
[----:B------:R-:W-:-:S04]  /*14900*/  SHF.L.U32 R3, R3, 0x1f, RZ ;  /* 0x0000001f03037819 */ /* 0x000fc800000006ff */
[----:B------:R-:W1:Y:S02]  /*14910*/  SYNCS.PHASECHK.TRANS64.TRYWAIT P0, [R23+URZ+0x38820], R3 ;  /* 0x03882003170075a7 */ /* 0x000e64000800017f */
[----:B-1----:R-:W-:Y:S05]  /*14920*/  @!P0 BRA `(.L_x_4601) ;  /* 0x0000007800248947 */ /* 0x002fea0003800000 */
.L_x_4752:
[----:B------:R-:W-:Y:S05]  /*14930*/  BSYNC B1 ;  /* 0x0000000000017941 */ /* 0x000fea0003800000 */
.L_x_4600:
        /* <DEDUP_REMOVED lines=10> */
.L_x_4753:
[----:B------:R-:W-:Y:S05]  /*149e0*/  BSYNC B2 ;  /* 0x0000000000027941 */ /* 0x000fea0003800000 */
.L_x_4604:
        /* <DEDUP_REMOVED lines=9> */
.L_x_4607:
[----:B------:R-:W-:Y:S05]  /*14a80*/  BSYNC B2 ;  /* 0x0000000000027941 */ /* 0x000fea0003800000 */
.L_x_4606:
[----:B------:R-:W-:Y:S01]  /*14a90*/  IMAD.MOV.U32 R12, RZ, RZ, RZ ;  /* 0x000000ffff0c7224 */ /* 0x000fe200078e00ff */
[----:B------:R-:W-:Y:S01]  /*14aa0*/  UIADD3 UR4, UP0, UR38, 0x570, URZ ;  /* 0x0000057026047890 */ /* 0x000fe2000ff1e03f */
[----:B------:R-:W-:Y:S01]  /*14ab0*/  IMAD R7, R2, 0x40, R0 ;  /* 0x0000004002077824 */ /* 0x000fe200078e0200 */
[----:B------:R-:W-:Y:S01]  /*14ac0*/  PLOP3.LUT P0, PT, PT, PT, PT, 0x80, 0x0 ;  /* 0x000000000000781c */ /* 0x000fe20003f0f070 */
[----:B0-----:R-:W-:Y:S01]  /*14ad0*/  IMAD R8, R24, 0x2000, R23 ;  /* 0x0000200018087824 */ /* 0x001fe200078e0217 */
[----:B------:R-:W-:Y:S01]  /*14ae0*/  R2UR UR10, R12 ;  /* 0x000000000c0a72ca */ /* 0x000fe200000e0000 */
[----:B------:R-:W-:Y:S01]  /*14af0*/  VIADD R7, R7, 0xffffffc0 ;  /* 0xffffffc007077836 */ /* 0x000fe20000000000 */
[----:B------:R-:W-:Y:S01]  /*14b00*/  UIADD3.X UR5, URZ, UR39, URZ, UP0, !UPT ;  /* 0x000000273f057290 */ /* 0x000fe200087fe43f */
[----:B------:R-:W-:Y:S01]  /*14b10*/  VIADD R8, R8, 0x22400 ;  /* 0x0002240008087836 */ /* 0x000fe20000000000 */
[----:B------:R-:W-:Y:S01]  /*14b20*/  UMOV UR6, 0x0 ;  /* 0x0000000000067882 */ /* 0x000fe20000000000 */
[----:B------:R-:W-:Y:S01]  /*14b30*/  VIADD R9, R3, 0x38890 ;  /* 0x0003889003097836 */ /* 0x000fe20000000000 */
[----:B------:R-:W-:-:S09]  /*14b40*/  UMOV UR7, 0x12f00000 ;  /* 0x12f0000000077882 */ /* 0x000fd20000000000 */
.L_x_4608:
        /* <DEDUP_REMOVED lines=13> */
.L_x_4754:
[----:B------:R-:W-:Y:S05]  /*14c20*/  BSYNC B2 ;  /* 0x0000000000027941 */ /* 0x000fea0003800000 */
.L_x_4609:
        /* <DEDUP_REMOVED lines=11> */
.L_x_4612:
[----:B------:R-:W-:Y:S05]  /*14ce0*/  BSYNC B2 ;  /* 0x0000000000027941 */ /* 0x000fea0003800000 */
.L_x_4611:
[----:B------:R-:W-:Y:S01]  /*14cf0*/  R2UR UR10, R12 ;  /* 0x000000000c0a72ca */ /* 0x000fe200000e0000 */
[----:B------:R-:W-:Y:S01]  /*14d00*/  UIADD3 UR4, UP0, UR38, 0x670, URZ ;  /* 0x0000067026047890 */ /* 0x000fe2000ff1e03f */
[----:B------:R-:W-:Y:S01]  /*14d10*/  R2UR UR6, R10 ;  /* 0x000000000a0672ca */ /* 0x000fe200000e0000 */
[----:B01----:R-:W-:Y:S01]  /*14d20*/  VIADD R3, R3, 0x388b0 ;  /* 0x000388b003037836 */ /* 0x003fe20000000000 */
[----:B------:R-:W-:Y:S01]  /*14d30*/  R2UR UR7, R11 ;  /* 0x000000000b0772ca */ /* 0x000fe200000e0000 */
[----:B------:R-:W-:Y:S01]  /*14d40*/  UIADD3.X UR5, URZ, UR39, URZ, UP0, !UPT ;  /* 0x000000273f057290 */ /* 0x000fe200087fe43f */
[----:B------:R-:W-:Y:S02]  /*14d50*/  LEA R6, R24, R23, 0x10 ;  /* 0x0000001718067211 */ /* 0x000fe400078e80ff */
[----:B------:R-:W-:-:S03]  /*14d60*/  PLOP3.LUT P0, PT, PT, PT, PT, 0x80, 0x0 ;  /* 0x000000000000781c */ /* 0x000fc60003f0f070 */
[----:B------:R-:W-:-:S10]  /*14d70*/  VIADD R8, R6, 0x400 ;  /* 0x0000040006087836 */ /* 0x000fd40000000000 */
.L_x_4613:
        /* <DEDUP_REMOVED lines=15> */
.L_x_4614:
        /* <DEDUP_REMOVED lines=15> */
.L_x_4615:
        /* <DEDUP_REMOVED lines=15> */
.L_x_4616:
        /* <DEDUP_REMOVED lines=15> */
.L_x_4617:
        /* <DEDUP_REMOVED lines=15> */
.L_x_4618:
        /* <DEDUP_REMOVED lines=15> */
.L_x_4619:
        /* <DEDUP_REMOVED lines=15> */
.L_x_4620:
        /* <DEDUP_REMOVED lines=10> */
.L_x_4603:
[----:B------:R-:W-:Y:S05]  /*154b0*/  BSYNC B1 ;  /* 0x0000000000017941 */ /* 0x000fea0003800000 */
.L_x_4602:
        /* <DEDUP_REMOVED lines=9> */
.L_x_4640:
        /* <DEDUP_REMOVED lines=11> */
.L_x_4755:
[----:B------:R-:W-:Y:S05]  /*15600*/  BSYNC B2 ;  /* 0x0000000000027941 */ /* 0x000fea0003800000 */
.L_x_4623:
        /* <DEDUP_REMOVED lines=9> */
.L_x_4626:
[----:B------:R-:W-:Y:S05]  /*156a0*/  BSYNC B2 ;  /* 0x0000000000027941 */ /* 0x000fea0003800000 */
.L_x_4625:
[----:B------:R-:W-:Y:S01]  /*156b0*/  IMAD.MOV.U32 R10, RZ, RZ, RZ ;  /* 0x000000ffff0a7224 */ /* 0x000fe200078e00ff */
[----:B------:R-:W-:Y:S01]  /*156c0*/  UIADD3 UR4, UP0, UR38, 0x570, URZ ;  /* 0x0000057026047890 */ /* 0x000fe2000ff1e03f */
[----:B------:R-:W-:Y:S01]  /*156d0*/  IMAD R3, R24, 0x2000, R23 ;  /* 0x0000200018037824 */ /* 0x000fe200078e0217 */
[----:B------:R-:W-:Y:S01]  /*156e0*/  PLOP3.LUT P1, PT, PT, PT, PT, 0x80, 0x0 ;  /* 0x000000000000781c */ /* 0x000fe20003f2f070 */
[----:B------:R-:W-:Y:S01]  /*156f0*/  VIADD R7, R6, 0x38890 ;  /* 0x0003889006077836 */ /* 0x000fe20000000000 */
[----:B------:R-:W-:Y:S01]  /*15700*/  R2UR UR10, R10 ;  /* 0x000000000a0a72ca */ /* 0x000fe200000e0000 */
[----:B------:R-:W-:Y:S01]  /*15710*/  VIADD R3, R3, 0x22400 ;  /* 0x0002240003037836 */ /* 0x000fe20000000000 */
[----:B0-----:R-:W-:Y:S01]  /*15720*/  LEA R8, R9, R0, 0x6 ;  /* 0x0000000009087211 */ /* 0x001fe200078e30ff */
[----:B------:R-:W-:Y:S01]  /*15730*/  UIADD3.X UR5, URZ, UR39, URZ, UP0, !UPT ;  /* 0x000000273f057290 */ /* 0x000fe200087fe43f */
[----:B------:R-:W-:Y:S01]  /*15740*/  UMOV UR6, 0x0 ;  /* 0x0000000000067882 */ /* 0x000fe20000000000 */
[----:B------:R-:W-:-:S10]  /*15750*/  UMOV UR7, 0x12f00000 ;  /* 0x12f0000000077882 */ /* 0x000fd40000000000 */
.L_x_4627:
        /* <DEDUP_REMOVED lines=13> */
.L_x_4756:
[----:B------:R-:W-:Y:S05]  /*15830*/  BSYNC B2 ;  /* 0x0000000000027941 */ /* 0x000fea0003800000 */
.L_x_4628:
        /* <DEDUP_REMOVED lines=11> */
.L_x_4631:
[----:B------:R-:W-:Y:S05]  /*158f0*/  BSYNC B2 ;  /* 0x0000000000027941 */ /* 0x000fea0003800000 */
.L_x_4630:
[----:B------:R-:W-:Y:S01]  /*15900*/  R2UR UR6, R2 ;  /* 0x00000000020672ca */ /* 0x000fe200000e0000 */
[----:B------:R-:W-:Y:S01]  /*15910*/  IMAD R7, R24, 0x10000, R23 ;  /* 0x0001000018077824 */ /* 0x000fe200078e0217 */
[----:B------:R-:W-:Y:S01]  /*15920*/  R2UR UR7, R3 ;  /* 0x00000000030772ca */ /* 0x000fe200000e0000 */
[----:B------:R-:W-:Y:S01]  /*15930*/  UIADD3 UR4, UP0, UR38, 0x670, URZ ;  /* 0x0000067026047890 */ /* 0x000fe2000ff1e03f */
[----:B------:R-:W-:Y:S01]  /*15940*/  R2UR UR10, R10 ;  /* 0x000000000a0a72ca */ /* 0x000fe200000e0000 */
[----:B------:R-:W-:Y:S01]  /*15950*/  VIADD R6, R6, 0x388b0 ;  /* 0x000388b006067836 */ /* 0x000fe20000000000 */
[----:B------:R-:W-:Y:S01]  /*15960*/  PLOP3.LUT P1, PT, PT, PT, PT, 0x80, 0x0 ;  /* 0x000000000000781c */ /* 0x000fe20003f2f070 */
[----:B------:R-:W-:Y:S01]  /*15970*/  VIADD R10, R7, 0x400 ;  /* 0x00000400070a7836 */ /* 0x000fe20000000000 */
[----:B------:R-:W-:-:S12]  /*15980*/  UIADD3.X UR5, URZ, UR39, URZ, UP0, !UPT ;  /* 0x000000273f057290 */ /* 0x000fd800087fe43f */
.L_x_4632:
        /* <DEDUP_REMOVED lines=15> */
.L_x_4633:
        /* <DEDUP_REMOVED lines=15> */
.L_x_4634:
        /* <DEDUP_REMOVED lines=15> */
.L_x_4635:
        /* <DEDUP_REMOVED lines=15> */
.L_x_4636:
        /* <DEDUP_REMOVED lines=15> */
.L_x_4637:
        /* <DEDUP_REMOVED lines=15> */
.L_x_4638:
        /* <DEDUP_REMOVED lines=15> */
.L_x_4639:
        /* <DEDUP_REMOVED lines=10> */
.L_x_4622:
[----:B------:R-:W-:Y:S05]  /*160c0*/  BSYNC B1 ;  /* 0x0000000000017941 */ /* 0x000fea0003800000 */
.L_x_4621:
        /* <DEDUP_REMOVED lines=8> */
.L_x_4596:
[----:B------:R-:W-:Y:S05]  /*16150*/  BSYNC B0 ;  /* 0x0000000000007941 */ /* 0x000fea0003800000 */
.L_x_4595:
        /* <DEDUP_REMOVED lines=23> */
.L_x_4642:
        /* <DEDUP_REMOVED lines=8> */
[----:B------:R-:W-:Y:S02]  /*16350*/  IMAD.U32 R4, RZ, RZ, UR6 ;  /* 0x00000006ff047e24 */ /* 0x000fe4000f8e00ff */
[----:B-1----:R-:W1:Y:S01]  /*16360*/  LDC.64 R2, c[0x4][R2] ;  /* 0x0100000002027b82 */ /* 0x002e620000000a00 */
[----:B------:R-:W-:Y:S02]  /*16370*/  IMAD.U32 R5, RZ, RZ, UR7 ;  /* 0x00000007ff057e24 */ /* 0x000fe4000f8e00ff */
[----:B------:R-:W-:Y:S02]  /*16380*/  IMAD.U32 R6, RZ, RZ, UR8 ;  /* 0x00000008ff067e24 */ /* 0x000fe4000f8e00ff */
[----:B------:R-:W-:-:S02]  /*16390*/  IMAD.U32 R7, RZ, RZ, UR9 ;  /* 0x00000009ff077e24 */ /* 0x000fc4000f8e00ff */
[----:B------:R-:W-:Y:S02]  /*163a0*/  IMAD.U32 R10, RZ, RZ, UR4 ;  /* 0x00000004ff0a7e24 */ /* 0x000fe4000f8e00ff */
[----:B------:R-:W-:Y:S02]  /*163b0*/  IMAD.U32 R11, RZ, RZ, UR5 ;  /* 0x00000005ff0b7e24 */ /* 0x000fe4000f8e00ff */
[----:B0-----:R-:W-:Y:S02]  /*163c0*/  IMAD.MOV.U32 R8, RZ, RZ, 0x70 ;  /* 0x00000070ff087424 */ /* 0x001fe400078e00ff */
[----:B------:R-:W-:Y:S02]  /*163d0*/  IMAD.MOV.U32 R12, RZ, RZ, 0x1 ;  /* 0x00000001ff0c7424 */ /* 0x000fe400078e00ff */
[----:B------:R-:W-:-:S07]  /*163e0*/  IMAD.MOV.U32 R13, RZ, RZ, RZ ;  /* 0x000000ffff0d7224 */ /* 0x000fce00078e00ff */
[----:B------:R-:W-:-:S07]  /*163f0*/  LEPC R20, `(.L_x_4645) ;  /* 0x000000001014794e */ /* 0x000fce0000000000 */
[----:B-1----:R-:W-:Y:S05]  /*16400*/  CALL.ABS.NOINC R2 ;  /* 0x0000000002007343 */ /* 0x002fea0003c00000 */
.L_x_4645:
[----:B------:R-:W-:Y:S05]  /*16410*/  BSYNC B6 ;  /* 0x0000000000067941 */ /* 0x000fea0003800000 */
.L_x_4644:
        /* <DEDUP_REMOVED lines=10> */
[----:B0-----:R-:W-:Y:S01]  /*164c0*/  MOV R8, 0x70 ;  /* 0x0000007000087802 */ /* 0x001fe20000000f00 */
[----:B------:R-:W-:Y:S02]  /*164d0*/  IMAD.U32 R5, RZ, RZ, UR7 ;  /* 0x00000007ff057e24 */ /* 0x000fe4000f8e00ff */
[----:B------:R-:W-:Y:S02]  /*164e0*/  IMAD.U32 R6, RZ, RZ, UR8 ;  /* 0x00000008ff067e24 */ /* 0x000fe4000f8e00ff */
[----:B------:R-:W-:-:S02]  /*164f0*/  IMAD.U32 R7, RZ, RZ, UR9 ;  /* 0x00000009ff077e24 */ /* 0x000fc4000f8e00ff */
[----:B------:R-:W-:Y:S02]  /*16500*/  IMAD.U32 R10, RZ, RZ, UR4 ;  /* 0x00000004ff0a7e24 */ /* 0x000fe4000f8e00ff */
[----:B------:R-:W-:Y:S02]  /*16510*/  IMAD.U32 R11, RZ, RZ, UR5 ;  /* 0x00000005ff0b7e24 */ /* 0x000fe4000f8e00ff */
[----:B------:R-:W-:Y:S02]  /*16520*/  IMAD.MOV.U32 R12, RZ, RZ, 0x1 ;  /* 0x00000001ff0c7424 */ /* 0x000fe400078e00ff */
[----:B-1----:R-:W-:-:S07]  /*16530*/  IMAD.MOV.U32 R13, RZ, RZ, RZ ;  /* 0x000000ffff0d7224 */ /* 0x002fce00078e00ff */
[----:B------:R-:W-:-:S07]  /*16540*/  LEPC R20, `(.L_x_4648) ;  /* 0x000000001014794e */ /* 0x000fce0000000000 */
[----:B--2---:R-:W-:Y:S05]  /*16550*/  CALL.ABS.NOINC R2 ;  /* 0x0000000002007343 */ /* 0x004fea0003c00000 */
.L_x_4648:
        /* <DEDUP_REMOVED lines=15> */
.L_x_4647:
[----:B------:R-:W-:Y:S05]  /*16650*/  BSYNC B6 ;  /* 0x0000000000067941 */ /* 0x000fea0003800000 */
.L_x_4646:
[----:B------:R-:W-:Y:S01]  /*16660*/  ULDC.64 UR4, c[0x0][0xaf0] ;  /* 0x0002bc0000047ab9 */ /* 0x000fe20000000a00 */
[----:B------:R-:W2:Y:S01]  /*16670*/  S2R R20, SR_TID.X ;  /* 0x0000000000147919 */ /* 0x000ea20000002100 */
[----:B------:R-:W-:Y:S01]  /*16680*/  ISETP.NE.U32.AND P0, PT, RZ, UR4, PT ;  /* 0x00000004ff007c0c */ /* 0x000fe2000bf05070 */
[----:B------:R-:W3:Y:S03]  /*16690*/  LDC R10, c[0x0][0x430] ;  /* 0x00010c00ff0a7b82 */ /* 0x000ee60000000800 */
[----:B------:R-:W-:-:S13]  /*166a0*/  ISETP.NE.AND.EX P0, PT, RZ, UR5, PT, P0 ;  /* 0x00000005ff007c0c */ /* 0x000fda000bf05300 */
[----:B------:R-:W-:Y:S01]  /*166b0*/  @P0 IADD3 R2, P1, R27, UR4, RZ ;  /* 0x000000041b020c10 */ /* 0x000fe2000ff3e0ff */
[----:B------:R-:W4:Y:S01]  /*166c0*/  S2R R11, SR_TID.X ;  /* 0x00000000000b7919 */ /* 0x000f220000002100 */
[----:B------:R-:W-:Y:S02]  /*166d0*/  ULDC UR4, c[0x0][0x320] ;  /* 0x0000c80000047ab9 */ /* 0x000fe40000000800 */
[----:B-1----:R-:W-:-:S05]  /*166e0*/  @P0 IADD3.X R3, R30, UR5, RZ, P1, !PT ;  /* 0x000000051e030c10 */ /* 0x002fca0008ffe4ff */
[----:B------:R1:W5:Y:S01]  /*166f0*/  @P0 LDG.E R32, desc[UR40][R2.64] ;  /* 0x0000002802200981 */ /* 0x000362000c1e1900 */
[----:B--2---:R-:W-:-:S04]  /*16700*/  LOP3.LUT R20, R20, 0x7f, RZ, 0xc0, !PT ;  /* 0x0000007f14147812 */ /* 0x004fc800078ec0ff */
[----:B------:R-:W-:Y:S02]  /*16710*/  SHF.R.U32.HI R21, RZ, 0x3, R20 ;  /* 0x00000003ff157819 */ /* 0x000fe40000011614 */
[----:B------:R-:W2:Y:S02]  /*16720*/  S2R R20, SR_TID.X ;  /* 0x0000000000147919 */ /* 0x000ea40000002100 */
[----:B--2---:R-:W-:-:S05]  /*16730*/  IMAD.SHL.U32 R20, R20, 0x10, RZ ;  /* 0x0000001014147824 */ /* 0x004fca00078e00ff */
[----:B------:R-:W-:Y:S02]  /*16740*/  LOP3.LUT R20, R21, 0x70, R20, 0xf8, !PT ;  /* 0x0000007015147812 */ /* 0x000fe400078ef814 */
[----:B------:R-:W2:Y:S01]  /*16750*/  S2R R21, SR_TID.X ;  /* 0x0000000000157919 */ /* 0x000ea20000002100 */
[----:B---3--:R-:W-:Y:S01]  /*16760*/  ISETP.NE.AND P1, PT, R10, 0x1, PT ;  /* 0x000000010a00780c */ /* 0x008fe20003f25270 */
[----:B------:R-:W-:-:S12]  /*16770*/  VIADD R31, R31, 0xffffffc0 ;  /* 0xffffffc01f1f7836 */ /* 0x000fd80000000000 */
[----:B-1----:R-:W1:Y:S01]  /*16780*/  @P1 LDC R3, c[0x0][0x434] ;  /* 0x00010d00ff031b82 */ /* 0x002e620000000800 */
[----:B--2---:R-:W-:-:S07]  /*16790*/  IMAD.SHL.U32 R21, R21, 0x8, RZ ;  /* 0x0000000815157824 */ /* 0x004fce00078e00ff */
[----:B------:R-:W2:Y:S01]  /*167a0*/  @P1 LDC R2, c[0x0][0x438] ;  /* 0x00010e00ff021b82 */ /* 0x000ea20000000800 */
[----:B------:R-:W-:-:S04]  /*167b0*/  LOP3.LUT R21, R21, 0x38, RZ, 0xc0, !PT ;  /* 0x0000003815157812 */ /* 0x000fc800078ec0ff */
[----:B------:R-:W-:-:S04]  /*167c0*/  LOP3.LUT R21, R21, 0x40, RZ, 0xfc, !PT ;  /* 0x0000004015157812 */ /* 0x000fc800078efcff */
[----:B------:R-:W-:Y:S02]  /*167d0*/  ISETP.GE.AND P2, PT, R21, UR4, PT ;  /* 0x0000000415007c0c */ /* 0x000fe4000bf46270 */
[----:B------:R-:W3:Y:S01]  /*167e0*/  S2R R21, SR_TID.X ;  /* 0x0000000000157919 */ /* 0x000ee20000002100 */
[----:B------:R-:W-:-:S05]  /*167f0*/  IMAD.IADD R4, R20, 0x1, R31 ;  /* 0x0000000114047824 */ /* 0x000fca00078e021f */
[C---:B------:R-:W-:Y:S01]  /*16800*/  ISETP.GE.AND P0, PT, R4.reuse, R35, PT ;  /* 0x000000230400720c */ /* 0x040fe20003f06270 */
[----:B------:R-:W-:Y:S02]  /*16810*/  IMAD.IADD R0, R4, 0x1, R34 ;  /* 0x0000000104007824 */ /* 0x000fe400078e0222 */
[----:B----4-:R-:W-:Y:S01]  /*16820*/  IMAD.SHL.U32 R11, R11, 0x8, RZ ;  /* 0x000000080b0b7824 */ /* 0x010fe200078e00ff */
[----:B------:R-:W-:Y:S01]  /*16830*/  ISETP.GT.U32.OR P0, PT, R20, 0x3f, P0 ;  /* 0x0000003f1400780c */ /* 0x000fe20000704470 */
[----:B-1----:R-:W-:Y:S01]  /*16840*/  @P1 IMAD.HI.U32 R3, R0, R3, RZ ;  /* 0x0000000300031227 */ /* 0x002fe200078e00ff */
[----:B0-----:R-:W-:Y:S02]  /*16850*/  MOV R8, R0 ;  /* 0x0000000000087202 */ /* 0x001fe40000000f00 */
[----:B------:R-:W-:Y:S02]  /*16860*/  LOP3.LUT R11, R11, 0x38, RZ, 0xc0, !PT ;  /* 0x000000380b0b7812 */ /* 0x000fe400078ec0ff */
[----:B--2---:R-:W-:-:S02]  /*16870*/  @P1 SHF.R.U32.HI R8, RZ, R2, R3 ;  /* 0x00000002ff081219 */ /* 0x004fc40000011603 */
[----:B------:R-:W-:Y:S02]  /*16880*/  ISETP.GE.AND P1, PT, R11, UR4, PT ;  /* 0x000000040b007c0c */ /* 0x000fe4000bf26270 */
[----:B------:R-:W-:Y:S02]  /*16890*/  LOP3.LUT R22, R22, 0xffffffbf, RZ, 0xc0, !PT ;  /* 0xffffffbf16167812 */ /* 0x000fe400078ec0ff */
[----:B------:R-:W-:Y:S01]  /*168a0*/  SEL R9, RZ, 0xffffffff, P2 ;  /* 0xffffffffff097807 */ /* 0x000fe20001000000 */
[----:B------:R-:W0:Y:S01]  /*168b0*/  @!P0 LDC.64 R2, c[0x0][0x428] ;  /* 0x00010a00ff028b82 */ /* 0x000e220000000a00 */
[----:B------:R-:W-:Y:S01]  /*168c0*/  @P2 LOP3.LUT R22, R22, 0x40, RZ, 0xfc, !PT ;  /* 0x0000004016162812 */ /* 0x000fe200078efcff */
[----:B---3--:R-:W-:Y:S01]  /*168d0*/  IMAD.SHL.U32 R21, R21, 0x8, RZ ;  /* 0x0000000815157824 */ /* 0x008fe200078e00ff */
[----:B------:R-:W-:Y:S01]  /*168e0*/  SEL R4, RZ, 0x1, P1 ;  /* 0x00000001ff047807 */ /* 0x000fe20000800000 */
[----:B------:R-:W-:-:S03]  /*168f0*/  IMAD.SHL.U32 R9, R9, 0x2, RZ ;  /* 0x0000000209097824 */ /* 0x000fc600078e00ff */
[----:B------:R-:W-:Y:S02]  /*16900*/  LOP3.LUT R21, R21, 0x38, RZ, 0xc0, !PT ;  /* 0x0000003815157812 */ /* 0x000fe400078ec0ff */
[----:B------:R-:W-:Y:S02]  /*16910*/  LOP3.LUT R22, R22, 0xffffff7f, RZ, 0xc0, !PT ;  /* 0xffffff7f16167812 */ /* 0x000fe400078ec0ff */
[C---:B------:R-:W-:Y:S02]  /*16920*/  LOP3.LUT R33, R21.reuse, 0x80, RZ, 0xfc, !PT ;  /* 0x0000008015217812 */ /* 0x040fe400078efcff */
[----:B------:R-:W-:Y:S02]  /*16930*/  LOP3.LUT R21, R21, 0xc0, RZ, 0xfc, !PT ;  /* 0x000000c015157812 */ /* 0x000fe400078efcff */
[----:B------:R-:W-:Y:S02]  /*16940*/  @P1 LOP3.LUT R22, R22, 0x80, RZ, 0xfc, !PT ;  /* 0x0000008016161812 */ /* 0x000fe400078efcff */
[----:B------:R-:W-:-:S02]  /*16950*/  LOP3.LUT R9, R9, 0x2, R4, 0xe2, !PT ;  /* 0x0000000209097812 */ /* 0x000fc400078ee204 */
[----:B------:R-:W-:Y:S01]  /*16960*/  ISETP.GE.AND P2, PT, R33, UR4, PT ;  /* 0x0000000421007c0c */ /* 0x000fe2000bf46270 */
[----:B------:R-:W1:Y:S01]  /*16970*/  @!P0 LDC.64 R4, c[0x0][0x418] ;  /* 0x00010600ff048b82 */ /* 0x000e620000000a00 */
[----:B------:R-:W-:Y:S02]  /*16980*/  ISETP.GE.AND P1, PT, R21, UR4, PT ;  /* 0x0000000415007c0c */ /* 0x000fe4000bf26270 */
[----:B------:R-:W-:Y:S02]  /*16990*/  SEL R6, RZ, 0x4, P2 ;  /* 0x00000004ff067807 */ /* 0x000fe40001000000 */
[----:B------:R-:W-:-:S04]  /*169a0*/  SEL R7, RZ, 0x8, P1 ;  /* 0x00000008ff077807 */ /* 0x000fc80000800000 */
[----:B------:R-:W-:Y:S01]  /*169b0*/  LOP3.LUT R9, R7, R9, R6, 0xfe, !PT ;  /* 0x0000000907097212 */ /* 0x000fe200078efe06 */
[--C-:B------:R-:W-:Y:S01]  /*169c0*/  @!P0 IMAD.MOV.U32 R6, RZ, RZ, R8.reuse ;  /* 0x000000ffff068224 */ /* 0x100fe200078e0008 */
[----:B------:R-:W-:Y:S02]  /*169d0*/  @!P0 SHF.R.S32.HI R7, RZ, 0x1f, R8 ;  /* 0x0000001fff078819 */ /* 0x000fe40000011408 */
[----:B------:R-:W-:-:S04]  /*169e0*/  LOP3.LUT R22, R22, 0xffffffdf, RZ, 0xc0, !PT ;  /* 0xffffffdf16167812 */ /* 0x000fc800078ec0ff */
[----:B------:R-:W-:-:S04]  /*169f0*/  @P2 LOP3.LUT R22, R22, 0x20, RZ, 0xfc, !PT ;  /* 0x0000002016162812 */ /* 0x000fc800078efcff */
[----:B------:R-:W-:-:S04]  /*16a00*/  LOP3.LUT R22, R22, 0xffffffef, RZ, 0xc0, !PT ;  /* 0xffffffef16167812 */ /* 0x000fc800078ec0ff */
[----:B------:R-:W-:Y:S02]  /*16a10*/  @P1 LOP3.LUT R22, R22, 0x10, RZ, 0xfc, !PT ;  /* 0x0000001016161812 */ /* 0x000fe400078efcff */
[----:B-----5:R-:W-:Y:S01]  /*16a20*/  SHF.R.S32.HI R35, RZ, 0x1f, R32 ;  /* 0x0000001fff237819 */ /* 0x020fe20000011420 */
[----:B0-----:R-:W-:-:S04]  /*16a30*/  @!P0 IMAD.WIDE.U32 R6, R32, R2, R6 ;  /* 0x0000000220068225 */ /* 0x001fc800078e0006 */
[----:B------:R-:W-:-:S04]  /*16a40*/  @!P0 IMAD R2, R35, R2, RZ ;  /* 0x0000000223028224 */ /* 0x000fc800078e02ff */
[----:B------:R-:W-:Y:S01]  /*16a50*/  @!P0 IMAD R3, R32, R3, R2 ;  /* 0x0000000320038224 */ /* 0x000fe200078e0202 */
[----:B-1----:R-:W-:-:S03]  /*16a60*/  @!P0 LEA R4, P1, R6, R4, 0x2 ;  /* 0x0000000406048211 */ /* 0x002fc600078210ff */
[----:B------:R-:W-:Y:S02]  /*16a70*/  @!P0 IMAD.IADD R3, R7, 0x1, R3 ;  /* 0x0000000107038824 */ /* 0x000fe400078e0203 */
[----:B------:R-:W-:-:S03]  /*16a80*/  IMAD.MOV.U32 R2, RZ, RZ, RZ ;  /* 0x000000ffff027224 */ /* 0x000fc600078e00ff */
[----:B------:R-:W-:-:S05]  /*16a90*/  @!P0 LEA.HI.X R5, R6, R5, R3, 0x2, P1 ;  /* 0x0000000506058211 */ /* 0x000fca00008f1403 */
[----:B------:R0:W2:Y:S01]  /*16aa0*/  @!P0 LDG.E R2, desc[UR40][R4.64] ;  /* 0x0000002804028981 */ /* 0x0000a2000c1e1900 */
[----:B------:R-:W1:Y:S01]  /*16ab0*/  S2R R33, SR_TID.X ;  /* 0x0000000000217919 */ /* 0x000e620000002100 */
[----:B------:R-:W3:Y:S01]  /*16ac0*/  S2R R21, SR_TID.X ;  /* 0x0000000000157919 */ /* 0x000ee20000002100 */
[----:B-1----:R-:W-:Y:S02]  /*16ad0*/  IMAD.SHL.U32 R33, R33, 0x8, RZ ;  /* 0x0000000821217824 */ /* 0x002fe400078e00ff */
[----:B---3--:R-:W-:-:S03]  /*16ae0*/  IMAD.SHL.U32 R21, R21, 0x8, RZ ;  /* 0x0000000815157824 */ /* 0x008fc600078e00ff */
[----:B------:R-:W-:-:S04]  /*16af0*/  LOP3.LUT R33, R33, 0x38, RZ, 0xc0, !PT ;  /* 0x0000003821217812 */ /* 0x000fc800078ec0ff */
[----:B------:R-:W-:Y:S02]  /*16b00*/  LOP3.LUT R12, R33, 0x180, RZ, 0xfc, !PT ;  /* 0x00000180210c7812 */ /* 0x000fe400078efcff */
[----:B------:R-:W-:Y:S02]  /*16b10*/  LOP3.LUT R21, R21, 0x38, RZ, 0xc0, !PT ;  /* 0x0000003815157812 */ /* 0x000fe400078ec0ff */
[----:B------:R-:W-:Y:S02]  /*16b20*/  ISETP.GE.AND P0, PT, R12, UR4, PT ;  /* 0x000000040c007c0c */ /* 0x000fe4000bf06270 */
[C---:B------:R-:W-:Y:S02]  /*16b30*/  LOP3.LUT R13, R21.reuse, 0x100, RZ, 0xfc, !PT ;  /* 0x00000100150d7812 */ /* 0x040fe400078efcff */
[----:B------:R-:W-:Y:S02]  /*16b40*/  LOP3.LUT R12, R21, 0x140, RZ, 0xfc, !PT ;  /* 0x00000140150c7812 */ /* 0x000fe400078efcff */
[----:B------:R-:W-:-:S02]  /*16b50*/  ISETP.GE.AND P3, PT, R13, UR4, PT ;  /* 0x000000040d007c0c */ /* 0x000fc4000bf66270 */
[----:B------:R-:W-:Y:S02]  /*16b60*/  ISETP.GE.AND P2, PT, R12, UR4, PT ;  /* 0x000000040c007c0c */ /* 0x000fe4000bf46270 */
[----:B------:R-:W-:Y:S02]  /*16b70*/  SEL R3, RZ, 0x10, P3 ;  /* 0x00000010ff037807 */ /* 0x000fe40001800000 */
[----:B0-----:R-:W-:-:S04]  /*16b80*/  SEL R4, RZ, 0x20, P2 ;  /* 0x00000020ff047807 */ /* 0x001fc80001000000 */
[----:B------:R-:W-:Y:S02]  /*16b90*/  LOP3.LUT R3, R4, R9, R3, 0xfe, !PT ;  /* 0x0000000904037212 */ /* 0x000fe400078efe03 */
[----:B------:R-:W-:Y:S02]  /*16ba0*/  LOP3.LUT R14, R21, 0x1c0, RZ, 0xfc, !PT ;  /* 0x000001c0150e7812 */ /* 0x000fe400078efcff */
[----:B------:R-:W-:-:S04]  /*16bb0*/  LOP3.LUT R22, R22, 0xfffffff7, RZ, 0xc0, !PT ;  /* 0xfffffff716167812 */ /* 0x000fc800078ec0ff */
[----:B------:R-:W-:-:S04]  /*16bc0*/  @P3 LOP3.LUT R22, R22, 0x8, RZ, 0xfc, !PT ;  /* 0x0000000816163812 */ /* 0x000fc800078efcff */
[----:B------:R-:W-:Y:S01]  /*16bd0*/  LOP3.LUT R22, R22, 0xfffffffb, RZ, 0xc0, !PT ;  /* 0xfffffffb16167812 */ /* 0x000fe200078ec0ff */
[----:B------:R-:W-:-:S03]  /*16be0*/  UMOV UR5, 0xffffffff ;  /* 0xffffffff00057882 */ /* 0x000fc60000000000 */
[----:B------:R-:W-:-:S04]  /*16bf0*/  @P2 LOP3.LUT R22, R22, 0x4, RZ, 0xfc, !PT ;  /* 0x0000000416162812 */ /* 0x000fc800078efcff */
[----:B------:R-:W-:Y:S01]  /*16c00*/  LOP3.LUT R22, R22, 0xfffffffd, RZ, 0xc0, !PT ;  /* 0xfffffffd16167812 */ /* 0x000fe200078ec0ff */
[----:B--2---:R0:W-:Y:S02]  /*16c10*/  STL [R1+0x4], R2 ;  /* 0x0000040201007387 */ /* 0x0041e40000100800 */
[----:B0-----:R-:W-:-:S04]  /*16c20*/  SEL R2, RZ, 0x40, P0 ;  /* 0x00000040ff027807 */ /* 0x001fc80000000000 */
[----:B------:R-:W-:Y:S01]  /*16c30*/  LOP3.LUT R5, R3, R2, RZ, 0xfc, !PT ;  /* 0x0000000203057212 */ /* 0x000fe200078efcff */
[----:B------:R-:W-:-:S04]  /*16c40*/  IMAD.MOV R2, RZ, RZ, -R8 ;  /* 0x000000ffff027224 */ /* 0x000fc800078e0a08 */
[----:B------:R-:W-:Y:S01]  /*16c50*/  IMAD R0, R10, R2, R0 ;  /* 0x000000020a007224 */ /* 0x000fe200078e0200 */
[----:B------:R0:W-:Y:S01]  /*16c60*/  STL [R1+0x44], R5 ;  /* 0x0000440501007387 */ /* 0x0001e20000100800 */
[----:B------:R-:W-:Y:S01]  /*16c70*/  ISETP.GE.AND P0, PT, R14, UR4, PT ;  /* 0x000000040e007c0c */ /* 0x000fe2000bf06270 */
[----:B------:R-:W-:Y:S02]  /*16c80*/  ULDC UR4, c[0x0][0x2f4] ;  /* 0x0000bd0000047ab9 */ /* 0x000fe40000000800 */
[----:B------:R0:W-:Y:S01]  /*16c90*/  STL [R1+0xc], R0 ;  /* 0x00000c0001007387 */ /* 0x0001e20000100800 */
[----:B------:R-:W-:Y:S02]  /*16ca0*/  SEL R33, RZ, 0x80, P0 ;  /* 0x00000080ff217807 */ /* 0x000fe40000000000 */
[----:B------:R-:W-:-:S13]  /*16cb0*/  ISETP.GE.AND P0, PT, R11, UR4, PT ;  /* 0x000000040b007c0c */ /* 0x000fda000bf06270 */
[----:B------:R-:W-:Y:S01]  /*16cc0*/  @P0 LOP3.LUT R22, R22, 0x2, RZ, 0xfc, !PT ;  /* 0x0000000216160812 */ /* 0x000fe200078efcff */
[----:B0-----:R-:W-:Y:S06]  /*16cd0*/  BRA.DIV UR5, `(.L_x_4649) ;  /* 0x00000056059c7947 */ /* 0x001fec000b800000 */
.L_x_4759:
[----:B------:R-:W2:Y:S01]  /*16ce0*/  LDL R0, [R1+0x4c] ;  /* 0x00004c0001007983 */ /* 0x000ea20000100800 */
[----:B------:R-:W-:Y:S02]  /*16cf0*/  ISETP.GT.U32.AND P1, PT, R20, 0x3f, PT ;  /* 0x0000003f1400780c */ /* 0x000fe40003f24070 */
[----:B------:R-:W-:Y:S02]  /*16d00*/  LOP3.LUT R22, R22, 0xfffffeff, RZ, 0xc0, !PT ;  /* 0xfffffeff16167812 */ /* 0x000fe400078ec0ff */
[----:B------:R-:W-:Y:S02]  /*16d10*/  LOP3.LUT R33, R5, R33, RZ, 0xfc, !PT ;  /* 0x0000002105217212 */ /* 0x000fe400078efcff */
[----:B------:R-:W-:Y:S02]  /*16d20*/  LOP3.LUT R22, R22, 0xfffffffe, RZ, 0xc0, !PT ;  /* 0xfffffffe16167812 */ /* 0x000fe400078ec0ff */
[----:B------:R-:W-:-:S05]  /*16d30*/  SHF.R.S32.HI R30, RZ, 0x1f, R18 ;  /* 0x0000001fff1e7819 */ /* 0x000fca0000011412 */
[----:B------:R-:W-:Y:S02]  /*16d40*/  @P1 LOP3.LUT R22, R22, 0x1, RZ, 0xfc, !PT ;  /* 0x0000000116161812 */ /* 0x000fe400078efcff */
[----:B--2---:R-:W-:-:S13]  /*16d50*/  ISETP.NE.AND P0, PT, R0, 0x3, PT ;  /* 0x000000030000780c */ /* 0x004fda0003f05270 */
[----:B------:R-:W-:Y:S01]  /*16d60*/  @P0 LOP3.LUT R22, R22, 0x100, RZ, 0xfc, !PT ;  /* 0x0000010016160812 */ /* 0x000fe200078efcff */
[----:B------:R-:W-:Y:S06]  /*16d70*/  @!P0 BRA `(.L_x_4650) ;  /* 0x0000000000048947 */ /* 0x000fec0003800000 */
[----:B------:R-:W-:Y:S01]  /*16d80*/  BPT.TRAP 0x1 ;  /* 0x000000040000795c */ /* 0x000fe20000300000 */
.L_x_4650:
[----:B------:R-:W-:Y:S01]  /*16d90*/  IMAD R27, R25, 0x8, R23 ;  /* 0x00000008191b7824 */ /* 0x000fe200078e0217 */
[----:B------:R-:W-:Y:S01]  /*16da0*/  SHF.L.U32 R0, R28, 0x1f, RZ ;  /* 0x0000001f1c007819 */ /* 0x000fe200000006ff */
[----:B------:R-:W-:Y:S03]  /*16db0*/  BSSY B0, `(.L_x_4651) ;  /* 0x0000003000007945 */ /* 0x000fe60003800000 */
[----:B------:R-:W0:Y:S02]  /*16dc0*/  SYNCS.PHASECHK.TRANS64.TRYWAIT P0, [R27+URZ+0x38840], R0 ;  /* 0x038840001b0075a7 */ /* 0x000e24000800017f */
[----:B0-----:R-:W-:Y:S05]  /*16dd0*/  @!P0 BRA `(.L_x_4652) ;  /* 0x0000005400908947 */ /* 0x001fea0003800000 */
.L_x_4760:
[----:B------:R-:W-:Y:S05]  /*16de0*/  BSYNC B0 ;  /* 0x0000000000007941 */ /* 0x000fea0003800000 */
.L_x_4651:
[----:B------:R-:W0:Y:S01]  /*16df0*/  LDL R2, [R1+0xc] ;  /* 0x00000c0001027983 */ /* 0x000e220000100800 */
[----:B------:R-:W-:-:S03]  /*16e00*/  ULDC.64 UR4, c[0x0][0x300] ;  /* 0x0000c00000047ab9 */ /* 0x000fc60000000a00 */
[----:B------:R-:W2:Y:S04]  /*16e10*/  LDL R4, [R1+0x4] ;  /* 0x0000040001047983 */ /* 0x000ea80000100800 */
[----:B------:R-:W3:Y:S01]  /*16e20*/  LDL R6, [R1+0x10] ;  /* 0x0000100001067983 */ /* 0x000ee20000100800 */
[----:B------:R-:W-:Y:S01]  /*16e30*/  LOP3.LUT P2, RZ, R22, 0x2, RZ, 0xc0, !PT ;  /* 0x0000000216ff7812 */ /* 0x000fe2000784c0ff */
[----:B------:R-:W1:Y:S02]  /*16e40*/  S2R R7, SR_TID.X ;  /* 0x0000000000077919 */ /* 0x000e640000002100 */
[----:B-1----:R-:W-:-:S05]  /*16e50*/  IMAD.SHL.U32 R7, R7, 0x8, RZ ;  /* 0x0000000807077824 */ /* 0x002fca00078e00ff */
[----:B------:R-:W-:Y:S02]  /*16e60*/  LOP3.LUT R7, R7, 0x38, RZ, 0xc0, !PT ;  /* 0x0000003807077812 */ /* 0x000fe400078ec0ff */
[----:B0-----:R-:W-:Y:S02]  /*16e70*/  SHF.R.S32.HI R0, RZ, 0x1f, R2 ;  /* 0x0000001fff007819 */ /* 0x001fe40000011402 */
[----:B--2---:R-:W-:-:S03]  /*16e80*/  SHF.R.S32.HI R5, RZ, 0x1f, R4 ;  /* 0x0000001fff057819 */ /* 0x004fc60000011404 */
        /* <DEDUP_REMOVED lines=11> */
[----:B------:R-:W0:Y:S02]  /*16f40*/  S2R R4, SR_TID.X ;  /* 0x0000000000047919 */ /* 0x000e240000002100 */
[----:B------:R-:W-:Y:S02]  /*16f50*/  IMAD.IADD R3, R3, 0x1, R0 ;  /* 0x0000000103037824 */ /* 0x000fe400078e0200 */
[----:B------:R-:W-:Y:S02]  /*16f60*/  IMAD R0, R30, UR4, RZ ;  /* 0x000000041e007c24 */ /* 0x000fe4000f8e02ff */
[----:B------:R-:W-:-:S04]  /*16f70*/  IMAD.WIDE.U32 R2, R18, UR4, R2 ;  /* 0x0000000412027c25 */ /* 0x000fc8000f8e0002 */
[----:B------:R-:W-:Y:S01]  /*16f80*/  IMAD R0, R18, UR5, R0 ;  /* 0x0000000512007c24 */ /* 0x000fe2000f8e0200 */
[----:B------:R-:W-:Y:S01]  /*16f90*/  ULDC.64 UR4, c[0x0][0x2e8] ;  /* 0x0000ba0000047ab9 */ /* 0x000fe20000000a00 */
[----:B0-----:R-:W-:-:S04]  /*16fa0*/  LOP3.LUT R4, R4, 0x7f, RZ, 0xc0, !PT ;  /* 0x0000007f04047812 */ /* 0x001fc800078ec0ff */
[----:B-1----:R-:W-:Y:S01]  /*16fb0*/  SHF.R.U32.HI R5, RZ, 0x3, R4 ;  /* 0x00000003ff057819 */ /* 0x002fe20000011604 */
[----:B------:R-:W-:Y:S01]  /*16fc0*/  IMAD.IADD R4, R3, 0x1, R0 ;  /* 0x0000000103047824 */ /* 0x000fe200078e0200 */
[C---:B------:R-:W-:Y:S01]  /*16fd0*/  LEA R0, P0, R2.reuse, UR4, 0x1 ;  /* 0x0000000402007c11 */ /* 0x040fe2000f8008ff */
[----:B------:R-:W-:Y:S01]  /*16fe0*/  UMOV UR4, 0xffffffff ;  /* 0xffffffff00047882 */ /* 0x000fe20000000000 */
[----:B---3--:R-:W-:Y:S01]  /*16ff0*/  IADD3 R31, -R5, R6, -R31 ;  /* 0x00000006051f7210 */ /* 0x008fe20007ffe91f */
        /* <DEDUP_REMOVED lines=36> */
.L_x_4770:
        /* <DEDUP_REMOVED lines=10> */
.L_x_4654:
        /* <DEDUP_REMOVED lines=11> */
.L_x_4655:
[----:B------:R1:W5:Y:S01]  /*17390*/  LDL.LU R0, [R1+0x20] ;  /* 0x0000200001007983 */ /* 0x0003620000300800 */
[----:B------:R1:W-:Y:S03]  /*173a0*/  SYNCS.ARRIVE.TRANS64.A1T0 RZ, [R27+URZ+0x38830], RZ ;  /* 0x038830ff1bff79a7 */ /* 0x0003e6000810003f */
[----:B0-----:R1:W5:Y:S02]  /*173b0*/  LDL R2, [R1] ;  /* 0x0000000001027983 */ /* 0x0013640000100800 */
[----:B------:R-:W-:Y:S05]  /*173c0*/  WARPSYNC.ALL ;  /* 0x0000000000007948 */ /* 0x000fea0003800000 */
[----:B------:R-:W-:Y:S01]  /*173d0*/  ULDC.64 UR4, c[0x0][0xaf8] ;  /* 0x0002be0000047ab9 */ /* 0x000fe20000000a00 */
[----:B------:R-:W-:Y:S01]  /*173e0*/  BSSY B6, `(.L_x_4656) ;  /* 0x000001d000067945 */ /* 0x000fe20003800000 */
[----:B------:R-:W-:Y:S01]  /*173f0*/  BAR.SYNC.DEFER_BLOCKING 0x8, 0x100 ;  /* 0x0204000000007b1d */ /* 0x000fe20000010000 */
[----:B------:R-:W-:-:S04]  /*17400*/  ISETP.NE.U32.AND P0, PT, RZ, UR4, PT ;  /* 0x00000004ff007c0c */ /* 0x000fc8000bf05070 */
[----:B------:R-:W-:-:S04]  /*17410*/  ISETP.NE.AND.EX P0, PT, RZ, UR5, PT, P0 ;  /* 0x00000005ff007c0c */ /* 0x000fc8000bf05300 */
[----:B------:R-:W-:-:S05]  /*17420*/  SEL R4, R37, RZ, !P0 ;  /* 0x000000ff25047207 */ /* 0x000fca0004000000 */
[----:B------:R0:W-:Y:S01]  /*17430*/  STL [R1+0x14], R4 ;  /* 0x0000140401007387 */ /* 0x0001e20000100800 */
[----:B-----5:R-:W-:Y:S01]  /*17440*/  SEL R3, R0, RZ, !P0 ;  /* 0x000000ff00037207 */ /* 0x020fe20004000000 */
[----:B------:R-:W-:-:S04]  /*17450*/  VIADD R0, R23, 0x20400 ;  /* 0x0002040017007836 */ /* 0x000fc80000000000 */
[----:B------:R0:W-:Y:S01]  /*17460*/  STL [R1+0x30], R3 ;  /* 0x0000300301007387 */ /* 0x0001e20000100800 */
[----:B------:R-:W-:Y:S02]  /*17470*/  LOP3.LUT P0, RZ, R0, 0x3ff, RZ, 0xc0, !PT ;  /* 0x000003ff00ff7812 */ /* 0x000fe4000780c0ff */
[----:B------:R-:W-:-:S05]  /*17480*/  SHF.R.S32.HI R0, RZ, 0x1f, R2 ;  /* 0x0000001fff007819 */ /* 0x000fca0000011402 */
[----:B------:R0:W-:Y:S06]  /*17490*/  STL [R1+0x2c], R0 ;  /* 0x00002c0001007387 */ /* 0x0001ec0000100800 */
[----:B------:R-:W-:Y:S05]  /*174a0*/  @!P0 BRA `(.L_x_4657) ;  /* 0x0000000000408947 */ /* 0x000fea0003800000 */
[----:B------:R-:W-:Y:S01]  /*174b0*/  MOV R2, 0x0 ;  /* 0x0000000000027802 */ /* 0x000fe20000000f00 */
[----:B------:R-:W-:Y:S01]  /*174c0*/  ULDC.64 UR4, c[0x4][0xf0] ;  /* 0x01003c0000047ab9 */ /* 0x000fe20000000a00 */
[----:B------:R-:W-:Y:S01]  /*174d0*/  ULDC.64 UR6, c[0x4][0xf8] ;  /* 0x01003e0000067ab9 */ /* 0x000fe20000000a00 */
[----:B------:R-:W-:Y:S01]  /*174e0*/  ULDC.64 UR8, c[0x4][0x58] ;  /* 0x0100160000087ab9 */ /* 0x000fe20000000a00 */
[----:B0-----:R-:W-:Y:S02]  /*174f0*/  IMAD.U32 R4, RZ, RZ, UR4 ;  /* 0x00000004ff047e24 */ /* 0x001fe4000f8e00ff */
        /* <DEDUP_REMOVED lines=11> */
.L_x_4657:
[----:B------:R-:W-:Y:S05]  /*175b0*/  BSYNC B6 ;  /* 0x0000000000067941 */ /* 0x000fea0003800000 */
.L_x_4656:
[----:B------:R-:W2:Y:S01]  /*175c0*/  LDL R20, [R1+0x30] ;  /* 0x0000300001147983 */ /* 0x000ea20000100800 */
[----:B------:R-:W3:Y:S01]  /*175d0*/  LDC R6, c[0x0][0x448] ;  /* 0x00011200ff067b82 */ /* 0x000ee20000000800 */
[----:B------:R-:W-:Y:S02]  /*175e0*/  ULDC.64 UR4, c[0x0][0x298] ;  /* 0x0000a60000047ab9 */ /* 0x000fe40000000a00 */
[----:B0-----:R-:W4:Y:S04]  /*175f0*/  LDL R4, [R1+0x2c] ;  /* 0x00002c0001047983 */ /* 0x001f280000100800 */
[----:B------:R-:W4:Y:S04]  /*17600*/  LDL R5, [R1] ;  /* 0x0000000001057983 */ /* 0x000f280000100800 */
[----:B------:R0:W5:Y:S01]  /*17610*/  LDL R9, [R1+0x1c] ;  /* 0x00001c0001097983 */ /* 0x0001620000100800 */
[----:B------:R-:W1:Y:S01]  /*17620*/  S2R R2, SR_TID.X ;  /* 0x0000000000027919 */ /* 0x000e620000002100 */
[----:B------:R-:W0:Y:S01]  /*17630*/  S2R R0, SR_TID.X ;  /* 0x0000000000007919 */ /* 0x000e220000002100 */
[----:B---3--:R-:W-:-:S13]  /*17640*/  ISETP.NE.AND P0, PT, R6, 0x1, PT ;  /* 0x000000010600780c */ /* 0x008fda0003f05270 */
[----:B------:R-:W3:Y:S01]  /*17650*/  @P0 LDC R3, c[0x0][0x450] ;  /* 0x00011400ff030b82 */ /* 0x000ee20000000800 */
[----:B-1----:R-:W-:-:S04]  /*17660*/  LOP3.LUT R2, R2, 0x7f, RZ, 0xc0, !PT ;  /* 0x0000007f02027812 */ /* 0x002fc800078ec0ff */
[----:B------:R-:W-:Y:S01]  /*17670*/  SHF.R.U32.HI R2, RZ, 0x3, R2 ;  /* 0x00000003ff027819 */ /* 0x000fe20000011602 */
[----:B0-----:R-:W-:Y:S01]  /*17680*/  IMAD.SHL.U32 R0, R0, 0x10, RZ ;  /* 0x0000001000007824 */ /* 0x001fe200078e00ff */
[----:B--2---:R-:W-:Y:S02]  /*17690*/  MOV R21, R20 ;  /* 0x0000001400157202 */ /* 0x004fe40000000f00 */
[----:B------:R-:W2:Y:S02]  /*176a0*/  LDL R20, [R1+0x14] ;  /* 0x0000140001147983 */ /* 0x000ea40000100800 */
[----:B------:R-:W-:Y:S02]  /*176b0*/  LOP3.LUT R0, R2, 0x70, R0, 0xf8, !PT ;  /* 0x0000007002007812 */ /* 0x000fe400078ef800 */
[----:B------:R-:W0:Y:S03]  /*176c0*/  @P0 LDC R2, c[0x0][0x44c] ;  /* 0x00011300ff020b82 */ /* 0x000e260000000800 */
[----:B------:R-:W-:-:S02]  /*176d0*/  IMAD R37, R17, 0x40, R0 ;  /* 0x0000004011257824 */ /* 0x000fc400078e0200 */
[----:B----4-:R-:W-:Y:S02]  /*176e0*/  IMAD R4, R4, UR4, RZ ;  /* 0x0000000404047c24 */ /* 0x010fe4000f8e02ff */
[----:B------:R-:W-:Y:S02]  /*176f0*/  IMAD.MOV.U32 R0, RZ, RZ, R37 ;  /* 0x000000ffff007224 */ /* 0x000fe400078e0025 */
[----:B------:R-:W-:Y:S02]  /*17700*/  IMAD R4, R5, UR5, R4 ;  /* 0x0000000505047c24 */ /* 0x000fe4000f8e0204 */
[----:B0-----:R-:W-:-:S05]  /*17710*/  @P0 IMAD.HI.U32 R2, R37, R2, RZ ;  /* 0x0000000225020227 */ /* 0x001fca00078e00ff */
[----:B---3--:R-:W-:Y:S01]  /*17720*/  @P0 SHF.R.U32.HI R0, RZ, R3, R2 ;  /* 0x00000003ff000219 */ /* 0x008fe20000011602 */
        /* <DEDUP_REMOVED lines=8> */
[----:B------:R-:W-:Y:S01]  /*177b0*/  IMAD R4, R21, UR4, RZ ;  /* 0x0000000415047c24 */ /* 0x000fe2000f8e02ff */
[----:B------:R-:W0:Y:S02]  /*177c0*/  S2R R7, SR_TID.X ;  /* 0x0000000000077919 */ /* 0x000e240000002100 */
[----:B0-----:R-:W-:-:S05]  /*177d0*/  IMAD.SHL.U32 R7, R7, 0x8, RZ ;  /* 0x0000000807077824 */ /* 0x001fca00078e00ff */
[----:B------:R-:W-:Y:S01]  /*177e0*/  LOP3.LUT R7, R7, 0x38, RZ, 0xc0, !PT ;  /* 0x0000003807077812 */ /* 0x000fe200078ec0ff */
[C---:B--2---:R-:W-:Y:S02]  /*177f0*/  IMAD R4, R20.reuse, UR5, R4 ;  /* 0x0000000514047c24 */ /* 0x044fe4000f8e0204 */
[----:B------:R-:W-:Y:S01]  /*17800*/  IMAD.WIDE.U32 R2, R20, UR4, R2 ;  /* 0x0000000414027c25 */ /* 0x000fe2000f8e0002 */
[----:B------:R-:W-:-:S03]  /*17810*/  ULDC.64 UR4, c[0x0][0x2d0] ;  /* 0x0000b40000047ab9 */ /* 0x000fc60000000a00 */
[----:B------:R-:W-:Y:S01]  /*17820*/  IMAD.IADD R3, R3, 0x1, R4 ;  /* 0x0000000103037824 */ /* 0x000fe200078e0204 */
[----:B------:R-:W-:Y:S01]  /*17830*/  SHF.R.S32.HI R4, RZ, 0x1f, R0 ;  /* 0x0000001fff047819 */ /* 0x000fe20000011400 */
[----:B------:R-:W0:Y:S04]  /*17840*/  S2R R20, SR_TID.X ;  /* 0x0000000000147919 */ /* 0x000e280000002100 */
        /* <DEDUP_REMOVED lines=15> */
[----:B0-----:R-:W-:-:S03]  /*17940*/  LOP3.LUT R20, R20, 0x7f, RZ, 0xc0, !PT ;  /* 0x0000007f14147812 */ /* 0x001fc600078ec0ff */
[----:B------:R-:W-:Y:S01]  /*17950*/  LEA.HI.X R3, R2, UR5, R3, 0x1, P0 ;  /* 0x0000000502037c11 */ /* 0x000fe200080f0c03 */
[----:B------:R-:W-:Y:S01]  /*17960*/  UMOV UR5, 0xffffffff ;  /* 0xffffffff00057882 */ /* 0x000fe20000000000 */
[----:B------:R-:W-:Y:S02]  /*17970*/  ISETP.GE.AND P1, PT, R7, UR4, PT ;  /* 0x0000000407007c0c */ /* 0x000fe4000bf26270 */
[----:B------:R-:W-:Y:S01]  /*17980*/  SHF.R.U32.HI R8, RZ, 0x3, R20 ;  /* 0x00000003ff087819 */ /* 0x000fe20000011614 */
[----:B------:R-:W-:Y:S10]  /*17990*/  BRA.DIV UR5, `(.L_x_4658) ;  /* 0x0000005205047947 */ /* 0x000ff4000b800000 */
[----:B------:R-:W0:Y:S01]  /*179a0*/  SHFL.IDX PT, R4, R0, RZ, 0x181f ;  /* 0x00181fff00047589 */ /* 0x000e2200000e0000 */
[----:B-----5:R-:W-:Y:S02]  /*179b0*/  IMAD R2, R9, R6, RZ ;  /* 0x0000000609027224 */ /* 0x020fe400078e02ff */
[----:B------:R-:W-:Y:S01]  /*179c0*/  IMAD R17, R17, 0x40, R8 ;  /* 0x0000004011117824 */ /* 0x000fe200078e0208 */
[----:B------:R-:W1:Y:S03]  /*179d0*/  SHFL.IDX PT, R5, R3, RZ, 0x181f ;  /* 0x00181fff03057589 */ /* 0x000e6600000e0000 */
[C---:B------:R-:W-:Y:S01]  /*179e0*/  VIADD R6, R17.reuse, 0x10 ;  /* 0x0000001011067836 */ /* 0x040fe20000000000 */
[C---:B------:R-:W-:Y:S01]  /*179f0*/  ISETP.GE.AND P0, PT, R17.reuse, R2, PT ;  /* 0x000000021100720c */ /* 0x040fe20003f06270 */
[----:B------:R-:W-:-:S03]  /*17a00*/  VIADD R8, R17, 0x20 ;  /* 0x0000002011087836 */ /* 0x000fc60000000000 */
[----:B------:R-:W-:Y:S04]  /*17a10*/  STL [R1+0x20], R6 ;  /* 0x0000200601007387 */ /* 0x000fe80000100800 */
[----:B------:R-:W-:Y:S05]  /*17a20*/  STL [R1+0x24], R8 ;  /* 0x0000240801007387 */ /* 0x000fea0000100800 */
[----:B0-----:R-:W-:-:S05]  /*17a30*/  @!P0 LEA R4, P2, R7, R4, 0x1 ;  /* 0x0000000407048211 */ /* 0x001fca00078408ff */
[----:B-1----:R-:W-:-:S05]  /*17a40*/  @!P0 IMAD.X R5, RZ, RZ, R5, P2 ;  /* 0x000000ffff058224 */ /* 0x002fca00010e0605 */
[----:B------:R-:W-:Y:S01]  /*17a50*/  @!PT LDS RZ, [RZ] ;  /* 0x00000000fffff984 */ /* 0x000fe20000000800 */
[----:B------:R0:W-:Y:S01]  /*17a60*/  @!P0 LDGSTS.E.BYPASS.LTC128B.128 [R26+0x20400], desc[UR40][R4.64], !P1 ;  /* 0x20400000041a8fae */ /* 0x0001e2000c901d68 */
[----:B------:R-:W-:-:S03]  /*17a70*/  ISETP.GE.AND P0, PT, R6, R2, PT ;  /* 0x000000020600720c */ /* 0x000fc60003f06270 */
[----:B------:R-:W-:Y:S04]  /*17a80*/  SHFL.IDX PT, R6, R3, 0x2, 0x181f ;  /* 0x00581f0003067f89 */ /* 0x000fe800000e0000 */
[----:B0-----:R-:W0:Y:S04]  /*17a90*/  SHFL.IDX PT, R5, R0, 0x1, 0x181f ;  /* 0x00381f0000057f89 */ /* 0x001e2800000e0000 */
[----:B------:R-:W1:Y:S04]  /*17aa0*/  SHFL.IDX PT, R4, R3, 0x1, 0x181f ;  /* 0x00381f0003047f89 */ /* 0x000e6800000e0000 */
[----:B------:R-:W-:Y:S01]  /*17ab0*/  SHFL.IDX PT, R3, R3, 0x3, 0x181f ;  /* 0x00781f0003037f89 */ /* 0x000fe200000e0000 */
[----:B0-----:R-:W-:-:S05]  /*17ac0*/  @!P0 LEA R5, P2, R7, R5, 0x1 ;  /* 0x0000000507058211 */ /* 0x001fca00078408ff */
[----:B-1----:R-:W-:-:S05]  /*17ad0*/  @!P0 IMAD.X R4, RZ, RZ, R4, P2 ;  /* 0x000000ffff048224 */ /* 0x002fca00010e0604 */
[----:B------:R-:W-:-:S04]  /*17ae0*/  @!P0 LOP3.LUT R5, R5, R4, RZ, 0x3c, !PT ;  /* 0x0000000405058212 */ /* 0x000fc800078e3cff */
[----:B------:R-:W-:-:S04]  /*17af0*/  @!P0 LOP3.LUT R4, R5, R4, RZ, 0x3c, !PT ;  /* 0x0000000405048212 */ /* 0x000fc800078e3cff */
[----:B------:R-:W-:-:S05]  /*17b00*/  @!P0 LOP3.LUT R5, R5, R4, RZ, 0x3c, !PT ;  /* 0x0000000405058212 */ /* 0x000fca00078e3cff */
[----:B------:R0:W-:Y:S01]  /*17b10*/  @!P0 LDGSTS.E.BYPASS.LTC128B.128 [R26+0x20c00], desc[UR40][R4.64], !P1 ;  /* 0x20c00000041a8fae */ /* 0x0001e2000c901d68 */
[----:B------:R-:W-:-:S03]  /*17b20*/  ISETP.GE.AND P0, PT, R8, R2, PT ;  /* 0x000000020800720c */ /* 0x000fc60003f06270 */
[----:B0-----:R-:W0:Y:S04]  /*17b30*/  SHFL.IDX PT, R4, R0, 0x2, 0x181f ;  /* 0x00581f0000047f89 */ /* 0x001e2800000e0000 */
[----:B------:R-:W1:Y:S06]  /*17b40*/  SHFL.IDX PT, R0, R0, 0x3, 0x181f ;  /* 0x00781f0000007f89 */ /* 0x000e6c00000e0000 */
[----:B0-----:R-:W-:-:S05]  /*17b50*/  @!P0 LEA R5, P2, R7, R4, 0x1 ;  /* 0x0000000407058211 */ /* 0x001fca00078408ff */
[----:B------:R-:W-:-:S05]  /*17b60*/  @!P0 IMAD.X R4, RZ, RZ, R6, P2 ;  /* 0x000000ffff048224 */ /* 0x000fca00010e0606 */
[----:B------:R-:W-:-:S04]  /*17b70*/  @!P0 LOP3.LUT R5, R5, R4, RZ, 0x3c, !PT ;  /* 0x0000000405058212 */ /* 0x000fc800078e3cff */
[----:B------:R-:W-:-:S04]  /*17b80*/  @!P0 LOP3.LUT R4, R5, R4, RZ, 0x3c, !PT ;  /* 0x0000000405048212 */ /* 0x000fc800078e3cff */
[----:B------:R-:W-:-:S05]  /*17b90*/  @!P0 LOP3.LUT R5, R5, R4, RZ, 0x3c, !PT ;  /* 0x0000000405058212 */ /* 0x000fca00078e3cff */
[----:B-1----:R2:W-:Y:S02]  /*17ba0*/  @!P0 LDGSTS.E.BYPASS.LTC128B.128 [R26+0x21400], desc[UR40][R4.64], !P1 ;  /* 0x21400000041a8fae */ /* 0x0025e4000c901d68 */
.L_x_4779:
[----:B0-2---:R-:W-:-:S04]  /*17bb0*/  IADD3 R4, R17, 0x30, RZ ;  /* 0x0000003011047810 */ /* 0x005fc80007ffe0ff */
[----:B------:R-:W-:Y:S01]  /*17bc0*/  ISETP.GE.AND P0, PT, R4, R2, PT ;  /* 0x000000020400720c */ /* 0x000fe20003f06270 */
[----:B------:R0:W-:-:S12]  /*17bd0*/  STL [R1+0x34], R4 ;  /* 0x0000340401007387 */ /* 0x0001d80000100800 */
[----:B------:R-:W-:-:S05]  /*17be0*/  @!P0 LEA R2, P2, R7, R0, 0x1 ;  /* 0x0000000007028211 */ /* 0x000fca00078408ff */
[----:B------:R-:W-:-:S05]  /*17bf0*/  @!P0 IMAD.X R3, RZ, RZ, R3, P2 ;  /* 0x000000ffff038224 */ /* 0x000fca00010e0603 */
[----:B------:R-:W-:Y:S01]  /*17c00*/  @!PT LDS RZ, [RZ] ;  /* 0x00000000fffff984 */ /* 0x000fe20000000800 */
[----:B------:R-:W-:Y:S01]  /*17c10*/  @!PT LDS RZ, [RZ] ;  /* 0x00000000fffff984 */ /* 0x000fe20000000800 */
[----:B------:R-:W-:Y:S01]  /*17c20*/  @!PT LDS RZ, [RZ] ;  /* 0x00000000fffff984 */ /* 0x000fe20000000800 */
[----:B------:R0:W-:Y:S01]  /*17c30*/  @!P0 LDGSTS.E.BYPASS.LTC128B.128 [R26+0x21c00], desc[UR40][R2.64], !P1 ;  /* 0x21c00000021a8fae */ /* 0x0001e2000c901d68 */
[----:B------:R-:W-:Y:S01]  /*17c40*/  PLOP3.LUT P0, PT, PT, PT, PT, 0x80, 0x0 ;  /* 0x000000000000781c */ /* 0x000fe20003f0f070 */
[----:B------:R-:W-:-:S12]  /*17c50*/  NOP ;  /* 0x0000000000007918 */ /* 0x000fd80000000000 */
.L_x_4659:
        /* <DEDUP_REMOVED lines=28> */
.L_x_4661:
[----:B------:R-:W-:Y:S05]  /*17e20*/  BSYNC B6 ;  /* 0x0000000000067941 */ /* 0x000fea0003800000 */
.L_x_4660:
[----:B------:R-:W2:Y:S01]  /*17e30*/  LDL.LU R0, [R1+0x2c] ;  /* 0x00002c0001007983 */ /* 0x000ea20000300800 */
[----:B------:R-:W1:Y:S01]  /*17e40*/  LDC R6, c[0x0][0x448] ;  /* 0x00011200ff067b82 */ /* 0x000e620000000800 */
[----:B------:R-:W-:Y:S02]  /*17e50*/  ULDC.64 UR4, c[0x0][0x398] ;  /* 0x0000e60000047ab9 */ /* 0x000fe40000000a00 */
[----:B0-----:R-:W3:Y:S04]  /*17e60*/  LDL.LU R2, [R1] ;  /* 0x0000000001027983 */ /* 0x001ee80000300800 */
[----:B------:R-:W4:Y:S04]  /*17e70*/  LDL.LU R21, [R1+0x30] ;  /* 0x0000300001157983 */ /* 0x000f280000300800 */
[----:B------:R-:W5:Y:S01]  /*17e80*/  LDL.LU R20, [R1+0x14] ;  /* 0x0000140001147983 */ /* 0x000f620000300800 */
[----:B------:R-:W-:Y:S01]  /*17e90*/  IMAD.MOV.U32 R4, RZ, RZ, R37 ;  /* 0x000000ffff047224 */ /* 0x000fe200078e0025 */
[----:B------:R-:W-:Y:S01]  /*17ea0*/  LOP3.LUT R22, R22, 0xfffff7ff, RZ, 0xc0, !PT ;  /* 0xfffff7ff16167812 */ /* 0x000fe200078ec0ff */
[----:B------:R-:W0:Y:S01]  /*17eb0*/  S2R R8, SR_TID.X ;  /* 0x0000000000087919 */ /* 0x000e220000002100 */
[----:B-1----:R-:W-:-:S13]  /*17ec0*/  ISETP.NE.AND P0, PT, R6, 0x1, PT ;  /* 0x000000010600780c */ /* 0x002fda0003f05270 */
[----:B------:R-:W1:Y:S01]  /*17ed0*/  @P0 LDC R5, c[0x0][0x450] ;  /* 0x00011400ff050b82 */ /* 0x000e620000000800 */
[----:B0-----:R-:W-:-:S05]  /*17ee0*/  IMAD.SHL.U32 R8, R8, 0x8, RZ ;  /* 0x0000000808087824 */ /* 0x001fca00078e00ff */
[----:B------:R-:W-:-:S04]  /*17ef0*/  LOP3.LUT R8, R8, 0x38, RZ, 0xc0, !PT ;  /* 0x0000003808087812 */ /* 0x000fc800078ec0ff */
[----:B------:R-:W-:Y:S01]  /*17f00*/  LOP3.LUT R8, R8, 0xc0, RZ, 0xfc, !PT ;  /* 0x000000c008087812 */ /* 0x000fe200078efcff */
[----:B--2---:R-:W-:-:S04]  /*17f10*/  IMAD R0, R0, UR4, RZ ;  /* 0x0000000400007c24 */ /* 0x004fc8000f8e02ff */
[C---:B---3--:R-:W-:Y:S02]  /*17f20*/  IMAD R0, R2.reuse, UR5, R0 ;  /* 0x0000000502007c24 */ /* 0x048fe4000f8e0200 */
        /* <DEDUP_REMOVED lines=8> */
[----:B----4-:R-:W-:Y:S02]  /*17fb0*/  IMAD R0, R21, UR4, RZ ;  /* 0x0000000415007c24 */ /* 0x010fe4000f8e02ff */
[C---:B-----5:R-:W-:Y:S01]  /*17fc0*/  IMAD.WIDE.U32 R2, R20.reuse, UR4, R2 ;  /* 0x0000000414027c25 */ /* 0x060fe2000f8e0002 */
[----:B------:R-:W0:Y:S03]  /*17fd0*/  S2R R21, SR_TID.X ;  /* 0x0000000000157919 */ /* 0x000e260000002100 */
[----:B------:R-:W-:Y:S01]  /*17fe0*/  IMAD R0, R20, UR5, R0 ;  /* 0x0000000514007c24 */ /* 0x000fe2000f8e0200 */
[----:B------:R-:W-:Y:S01]  /*17ff0*/  ULDC.64 UR4, c[0x0][0x3d0] ;  /* 0x0000f40000047ab9 */ /* 0x000fe20000000a00 */
[----:B------:R-:W2:Y:S02]  /*18000*/  S2R R20, SR_TID.X ;  /* 0x0000000000147919 */ /* 0x000ea40000002100 */
[----:B------:R-:W-:-:S02]  /*18010*/  IMAD.IADD R3, R3, 0x1, R0 ;  /* 0x0000000103037824 */ /* 0x000fc400078e0200 */
[----:B------:R-:W3:Y:S01]  /*18020*/  @P0 LDC R0, c[0x0][0x44c] ;  /* 0x00011300ff000b82 */ /* 0x000ee20000000800 */
[----:B0-----:R-:W-:Y:S02]  /*18030*/  IMAD.SHL.U32 R21, R21, 0x8, RZ ;  /* 0x0000000815157824 */ /* 0x001fe400078e00ff */
[----:B---3--:R-:W-:-:S03]  /*18040*/  @P0 IMAD.HI.U32 R0, R37, R0, RZ ;  /* 0x0000000025000227 */ /* 0x008fc600078e00ff */
[----:B------:R-:W-:Y:S01]  /*18050*/  LOP3.LUT R21, R21, 0x38, RZ, 0xc0, !PT ;  /* 0x0000003815157812 */ /* 0x000fe200078ec0ff */
[----:B--2---:R-:W-:Y:S01]  /*18060*/  IMAD.SHL.U32 R20, R20, 0x8, RZ ;  /* 0x0000000814147824 */ /* 0x004fe200078e00ff */
[----:B-1----:R-:W-:Y:S02]  /*18070*/  @P0 SHF.R.U32.HI R4, RZ, R5, R0 ;  /* 0x00000005ff040219 */ /* 0x002fe40000011600 */
[----:B------:R-:W-:Y:S02]  /*18080*/  LOP3.LUT R7, R21, 0x80, RZ, 0xfc, !PT ;  /* 0x0000008015077812 */ /* 0x000fe400078efcff */
[--C-:B------:R-:W-:Y:S01]  /*18090*/  SHF.R.S32.HI R5, RZ, 0x1f, R4.reuse ;  /* 0x0000001fff057819 */ /* 0x100fe20000011404 */
[----:B------:R-:W-:Y:S01]  /*180a0*/  IMAD.MOV R0, RZ, RZ, -R4 ;  /* 0x000000ffff007224 */ /* 0x000fe200078e0a04 */
[----:B------:R-:W0:Y:S01]  /*180b0*/  S2R R21, SR_TID.X ;  /* 0x0000000000157919 */ /* 0x000e220000002100 */
[----:B------:R-:W-:Y:S01]  /*180c0*/  IMAD.WIDE.U32 R2, R4, UR4, R2 ;  /* 0x0000000404027c25 */ /* 0x000fe2000f8e0002 */
[----:B------:R-:W-:-:S03]  /*180d0*/  LOP3.LUT R20, R20, 0x38, RZ, 0xc0, !PT ;  /* 0x0000003814147812 */ /* 0x000fc600078ec0ff */
[----:B------:R-:W-:Y:S02]  /*180e0*/  IMAD R0, R6, R0, R37 ;  /* 0x0000000006007224 */ /* 0x000fe400078e0225 */
        /* <DEDUP_REMOVED lines=11> */
[----:B------:R-:W-:Y:S02]  /*181a0*/  ULDC UR4, c[0x0][0x3b8] ;  /* 0x0000ee0000047ab9 */ /* 0x000fe40000000800 */
[----:B------:R-:W-:Y:S01]  /*181b0*/  ISETP.GE.AND P1, PT, R20, UR4, PT ;  /* 0x0000000414007c0c */ /* 0x000fe2000bf26270 */
[----:B0-----:R-:W-:Y:S01]  /*181c0*/  IMAD.SHL.U32 R21, R21, 0x8, RZ ;  /* 0x0000000815157824 */ /* 0x001fe200078e00ff */
[----:B------:R-:W-:Y:S02]  /*181d0*/  LEA.HI.X R4, R2, UR5, R4, 0x1, P0 ;  /* 0x0000000502047c11 */ /* 0x000fe400080f0c04 */
[----:B------:R-:W-:-:S02]  /*181e0*/  ISETP.GE.AND P0, PT, R7, UR4, PT ;  /* 0x0000000407007c0c */ /* 0x000fc4000bf06270 */
[----:B------:R-:W0:Y:S01]  /*181f0*/  S2R R7, SR_TID.X ;  /* 0x0000000000077919 */ /* 0x000e220000002100 */
[----:B------:R-:W-:Y:S02]  /*18200*/  LOP3.LUT R21, R21, 0x38, RZ, 0xc0, !PT ;  /* 0x0000003815157812 */ /* 0x000fe400078ec0ff */
[----:B------:R-:W-:Y:S02]  /*18210*/  SEL R2, RZ, 0x4, P0 ;  /* 0x00000004ff027807 */ /* 0x000fe40000000000 */
[----:B------:R-:W-:Y:S02]  /*18220*/  SEL R0, RZ, 0x1, P1 ;  /* 0x00000001ff007807 */ /* 0x000fe40000800000 */
[----:B------:R-:W-:Y:S02]  /*18230*/  @P1 LOP3.LUT R22, R22, 0x800, RZ, 0xfc, !PT ;  /* 0x0000080016161812 */ /* 0x000fe400078efcff */
[----:B------:R-:W-:Y:S02]  /*18240*/  ISETP.GE.AND P5, PT, R8, UR4, PT ;  /* 0x0000000408007c0c */ /* 0x000fe4000bfa6270 */
[----:B------:R-:W-:-:S04]  /*18250*/  LOP3.LUT R22, R22, 0xfffffdff, RZ, 0xc0, !PT ;  /* 0xfffffdff16167812 */ /* 0x000fc800078ec0ff */
[----:B------:R-:W-:-:S04]  /*18260*/  @P0 LOP3.LUT R22, R22, 0x200, RZ, 0xfc, !PT ;  /* 0x0000020016160812 */ /* 0x000fc800078efcff */
[----:B------:R-:W-:Y:S01]  /*18270*/  LOP3.LUT R22, R22, 0xfffffbff, RZ, 0xc0, !PT ;  /* 0xfffffbff16167812 */ /* 0x000fe200078ec0ff */
[----:B0-----:R-:W-:-:S05]  /*18280*/  IMAD.SHL.U32 R7, R7, 0x8, RZ ;  /* 0x0000000807077824 */ /* 0x001fca00078e00ff */
[----:B------:R-:W-:-:S04]  /*18290*/  LOP3.LUT R7, R7, 0x38, RZ, 0xc0, !PT ;  /* 0x0000003807077812 */ /* 0x000fc800078ec0ff */
[----:B------:R-:W-:-:S04]  /*182a0*/  LOP3.LUT R7, R7, 0x40, RZ, 0xfc, !PT ;  /* 0x0000004007077812 */ /* 0x000fc800078efcff */
[----:B------:R-:W-:Y:S02]  /*182b0*/  ISETP.GE.AND P0, PT, R7, UR4, PT ;  /* 0x0000000407007c0c */ /* 0x000fe4000bf06270 */
[----:B------:R-:W-:Y:S02]  /*182c0*/  LOP3.LUT R7, R21, 0x100, RZ, 0xfc, !PT ;  /* 0x0000010015077812 */ /* 0x000fe400078efcff */
[----:B------:R-:W0:Y:S01]  /*182d0*/  S2R R21, SR_TID.X ;  /* 0x0000000000157919 */ /* 0x000e220000002100 */
[----:B------:R-:W-:Y:S02]  /*182e0*/  SEL R3, RZ, 0x2, P0 ;  /* 0x00000002ff037807 */ /* 0x000fe40000000000 */
[----:B------:R-:W-:Y:S02]  /*182f0*/  ISETP.GE.AND P4, PT, R7, UR4, PT ;  /* 0x0000000407007c0c */ /* 0x000fe4000bf86270 */
[----:B------:R-:W1:Y:S01]  /*18300*/  S2R R7, SR_TID.X ;  /* 0x0000000000077919 */ /* 0x000e620000002100 */
[----:B------:R-:W-:-:S02]  /*18310*/  IADD3 R0, R2, R3, R0 ;  /* 0x0000000302007210 */ /* 0x000fc40007ffe000 */
[----:B------:R-:W-:Y:S02]  /*18320*/  SEL R2, RZ, 0x10, P4 ;  /* 0x00000010ff027807 */ /* 0x000fe40002000000 */
[----:B------:R-:W-:Y:S02]  /*18330*/  @P0 LOP3.LUT R22, R22, 0x400, RZ, 0xfc, !PT ;  /* 0x0000040016160812 */ /* 0x000fe400078efcff */
[----:B------:R-:W-:-:S04]  /*18340*/  SEL R3, RZ, 0x8, P5 ;  /* 0x00000008ff037807 */ /* 0x000fc80002800000 */
[----:B------:R-:W-:Y:S01]  /*18350*/  IADD3 R0, R2, R0, R3 ;  /* 0x0000000002007210 */ /* 0x000fe20007ffe003 */
[----:B0-----:R-:W-:Y:S02]  /*18360*/  IMAD.SHL.U32 R21, R21, 0x8, RZ ;  /* 0x0000000815157824 */ /* 0x001fe400078e00ff */
[----:B-1----:R-:W-:-:S03]  /*18370*/  IMAD.SHL.U32 R7, R7, 0x8, RZ ;  /* 0x0000000807077824 */ /* 0x002fc600078e00ff */
[----:B------:R-:W-:Y:S02]  /*18380*/  LOP3.LUT R21, R21, 0x38, RZ, 0xc0, !PT ;  /* 0x0000003815157812 */ /* 0x000fe400078ec0ff */
[----:B------:R-:W-:Y:S02]  /*18390*/  LOP3.LUT R7, R7, 0x38, RZ, 0xc0, !PT ;  /* 0x0000003807077812 */ /* 0x000fe400078ec0ff */
[----:B------:R-:W-:Y:S02]  /*183a0*/  LOP3.LUT R8, R21, 0x140, RZ, 0xfc, !PT ;  /* 0x0000014015087812 */ /* 0x000fe400078efcff */
[----:B------:R-:W-:Y:S02]  /*183b0*/  LOP3.LUT R7, R7, 0x180, RZ, 0xfc, !PT ;  /* 0x0000018007077812 */ /* 0x000fe400078efcff */
[----:B------:R-:W-:Y:S02]  /*183c0*/  ISETP.GE.AND P3, PT, R8, UR4, PT ;  /* 0x0000000408007c0c */ /* 0x000fe4000bf66270 */
[----:B------:R-:W-:-:S02]  /*183d0*/  ISETP.GE.AND P0, PT, R7, UR4, PT ;  /* 0x0000000407007c0c */ /* 0x000fc4000bf06270 */
[----:B------:R-:W-:Y:S02]  /*183e0*/  LOP3.LUT R7, R21, 0x1c0, RZ, 0xfc, !PT ;  /* 0x000001c015077812 */ /* 0x000fe400078efcff */
[----:B------:R-:W-:Y:S02]  /*183f0*/  SEL R2, RZ, 0x40, P0 ;  /* 0x00000040ff027807 */ /* 0x000fe40000000000 */
[----:B------:R-:W-:Y:S02]  /*18400*/  SEL R3, RZ, 0x20, P3 ;  /* 0x00000020ff037807 */ /* 0x000fe40001800000 */
[----:B------:R-:W-:Y:S01]  /*18410*/  ISETP.GE.AND P0, PT, R7, UR4, PT ;  /* 0x0000000407007c0c */ /* 0x000fe2000bf06270 */
[----:B------:R-:W-:Y:S01]  /*18420*/  UMOV UR4, 0xffffffff ;  /* 0xffffffff00047882 */ /* 0x000fe20000000000 */
[----:B------:R-:W-:Y:S02]  /*18430*/  IADD3 R0, R2, R0, R3 ;  /* 0x0000000002007210 */ /* 0x000fe40007ffe003 */
[----:B------:R-:W-:-:S05]  /*18440*/  SEL R7, RZ, 0x80, P0 ;  /* 0x00000080ff077807 */ /* 0x000fca0000000000 */
[----:B------:R-:W-:Y:S01]  /*18450*/  IMAD.IADD R7, R0, 0x1, R7 ;  /* 0x0000000100077824 */ /* 0x000fe200078e0207 */
[----:B------:R-:W-:Y:S06]  /*18460*/  BRA.DIV UR4, `(.L_x_4662) ;  /* 0x0000004a04907947 */ /* 0x000fec000b800000 */
[----:B------:R-:W2:Y:S04]  /*18470*/  LDL.LU R9, [R1+0x1c] ;  /* 0x00001c0001097983 */ /* 0x000ea80000300800 */
[----:B------:R-:W3:Y:S04]  /*18480*/  LDL.LU R3, [R1+0x24] ;  /* 0x0000240001037983 */ /* 0x000ee80000300800 */
[----:B------:R-:W4:Y:S01]  /*18490*/  LDL.LU R8, [R1+0x20] ;  /* 0x0000200001087983 */ /* 0x000f220000300800 */
[----:B------:R-:W-:-:S03]  /*184a0*/  LOP3.LUT R22, R22, 0xffbfffff, RZ, 0xc0, !PT ;  /* 0xffbfffff16167812 */ /* 0x000fc600078ec0ff */
[----:B------:R-:W-:Y:S01]  /*184b0*/  SHFL.IDX PT, R14, R5, 0x2, 0x181f ;  /* 0x00581f00050e7f89 */ /* 0x000fe200000e0000 */
[----:B------:R-:W-:-:S04]  /*184c0*/  @P4 LOP3.LUT R22, R22, 0x400000, RZ, 0xfc, !PT ;  /* 0x0040000016164812 */ /* 0x000fc800078efcff */
[C---:B------:R-:W-:Y:S02]  /*184d0*/  LOP3.LUT P4, RZ, R22.reuse, 0x800, RZ, 0xc0, !PT ;  /* 0x0000080016ff7812 */ /* 0x040fe4000788c0ff */
[----:B------:R-:W-:-:S04]  /*184e0*/  LOP3.LUT R22, R22, 0xffdfffff, RZ, 0xc0, !PT ;  /* 0xffdfffff16167812 */ /* 0x000fc800078ec0ff */
[----:B------:R-:W-:-:S04]  /*184f0*/  @P3 LOP3.LUT R22, R22, 0x200000, RZ, 0xfc, !PT ;  /* 0x0020000016163812 */ /* 0x000fc800078efcff */
[----:B------:R-:W-:Y:S01]  /*18500*/  LOP3.LUT P3, RZ, R22, 0x400, RZ, 0xc0, !PT ;  /* 0x0000040016ff7812 */ /* 0x000fe2000786c0ff */
[----:B--2---:R-:W-:Y:S02]  /*18510*/  IMAD R6, R9, R6, RZ ;  /* 0x0000000609067224 */ /* 0x004fe400078e02ff */
[----:B---3--:R-:W-:-:S03]  /*18520*/  IMAD.MOV.U32 R9, RZ, RZ, R3 ;  /* 0x000000ffff097224 */ /* 0x008fc600078e0003 */
[----:B------:R-:W-:Y:S01]  /*18530*/  ISETP.GE.AND P0, PT, R17, R6, PT ;  /* 0x000000061100720c */ /* 0x000fe20003f06270 */
[----:B------:R-:W0:-:S12]  /*18540*/  SHFL.IDX PT, R3, R5, RZ, 0x181f ;  /* 0x00181fff05037589 */ /* 0x000e1800000e0000 */
[----:B------:R-:W-:-:S04]  /*18550*/  @!P0 LOP3.LUT R2, R0, 0x40, RZ, 0xc0, !PT ;  /* 0x0000004000028812 */ /* 0x000fc800078ec0ff */
[----:B------:R-:W-:-:S04]  /*18560*/  @!P0 SHF.R.U32.HI R2, RZ, 0x2, R2 ;  /* 0x00000002ff028819 */ /* 0x000fc80000011602 */
[----:B------:R-:W-:Y:S02]  /*18570*/  @!P0 ISETP.NE.U32.AND P2, PT, R2, RZ, PT ;  /* 0x000000ff0200820c */ /* 0x000fe40003f45070 */
[----:B------:R-:W-:Y:S02]  /*18580*/  @!P0 LOP3.LUT R2, R7, 0x80, RZ, 0xc0, !PT ;  /* 0x0000008007028812 */ /* 0x000fe400078ec0ff */
[----:B0-----:R-:W-:Y:S02]  /*18590*/  @!P0 LEA R3, P6, R20, R3, 0x1 ;  /* 0x0000000314038211 */ /* 0x001fe400078c08ff */
[----:B------:R-:W-:-:S04]  /*185a0*/  @!P0 SHF.R.U32.HI R2, RZ, 0x3, R2 ;  /* 0x00000003ff028819 */ /* 0x000fc80000011602 */
[----:B------:R-:W-:Y:S02]  /*185b0*/  @!P0 ISETP.NE.U32.AND P1, PT, R2, RZ, PT ;  /* 0x000000ff0200820c */ /* 0x000fe40003f25070 */
[----:B------:R-:W0:Y:S02]  /*185c0*/  SHFL.IDX PT, R2, R4, RZ, 0x181f ;  /* 0x00181fff04027589 */ /* 0x000e2400000e0000 */
[----:B0-----:R-:W-:Y:S01]  /*185d0*/  @!P0 IMAD.X R2, RZ, RZ, R2, P6 ;  /* 0x000000ffff028224 */ /* 0x001fe200030e0602 */
[----:B------:R-:W-:-:S04]  /*185e0*/  LOP3.LUT P6, RZ, R22, 0x200, RZ, 0xc0, !PT ;  /* 0x0000020016ff7812 */ /* 0x000fc800078cc0ff */
[----:B------:R-:W-:-:S04]  /*185f0*/  @!P0 LOP3.LUT R3, R3, R2, RZ, 0x3c, !PT ;  /* 0x0000000203038212 */ /* 0x000fc800078e3cff */
[----:B------:R-:W-:-:S04]  /*18600*/  @!P0 LOP3.LUT R2, R3, R2, RZ, 0x3c, !PT ;  /* 0x0000000203028212 */ /* 0x000fc800078e3cff */
[----:B------:R-:W-:-:S05]  /*18610*/  @!P0 LOP3.LUT R3, R3, R2, RZ, 0x3c, !PT ;  /* 0x0000000203038212 */ /* 0x000fca00078e3cff */
[----:B------:R-:W-:Y:S01]  /*18620*/  @!P0 LDGSTS.E.BYPASS.LTC128B.128 [R26+0x26400], desc[UR40][R2.64], !P4 ;  /* 0x26400000021a8fae */ /* 0x000fe2000e101d68 */
[----:B------:R-:W-:-:S03]  /*18630*/  LOP3.LUT P4, RZ, R22, 0x400000, RZ, 0xc0, !PT ;  /* 0x0040000016ff7812 */ /* 0x000fc6000788c0ff */
[----:B------:R-:W-:Y:S01]  /*18640*/  @!P0 LDGSTS.E.BYPASS.LTC128B.128 [R26+0x28400], desc[UR40][R2.64+0x80], !P3 ;  /* 0x28400080021a8fae */ /* 0x000fe2000d901d68 */
[C---:B------:R-:W-:Y:S02]  /*18650*/  LOP3.LUT P3, RZ, R22.reuse, 0x200000, RZ, 0xc0, !PT ;  /* 0x0020000016ff7812 */ /* 0x040fe4000786c0ff */
[----:B------:R-:W-:Y:S01]  /*18660*/  LOP3.LUT R22, R22, 0xffefffff, RZ, 0xc0, !PT ;  /* 0xffefffff16167812 */ /* 0x000fe200078ec0ff */
[----:B------:R-:W-:Y:S03]  /*18670*/  @!P0 LDGSTS.E.BYPASS.LTC128B.128 [R26+0x2a400], desc[UR40][R2.64+0x100], !P6 ;  /* 0x2a400100021a8fae */ /* 0x000fe6000f101d68 */
[----:B------:R-:W-:Y:S01]  /*18680*/  @P6 LOP3.LUT R22, R22, 0x100000, RZ, 0xfc, !PT ;  /* 0x0010000016166812 */ /* 0x000fe200078efcff */
[----:B------:R-:W-:Y:S03]  /*18690*/  @!P0 LDGSTS.E.BYPASS.LTC128B.128 [R26+0x2c400], desc[UR40][R2.64+0x180], !P5 ;  /* 0x2c400180021a8fae */ /* 0x000fe6000e901d68 */
[C---:B------:R-:W-:Y:S01]  /*186a0*/  LOP3.LUT P6, RZ, R22.reuse, 0x800, RZ, 0xc0, !PT ;  /* 0x0000080016ff7812 */ /* 0x040fe200078cc0ff */
[----:B------:R-:W-:Y:S01]  /*186b0*/  @!P0 LDGSTS.E.BYPASS.LTC128B.128 [R26+0x2e400], desc[UR40][R2.64+0x200], !P4 ;  /* 0x2e400200021a8fae */ /* 0x000fe2000e101d68 */
[----:B------:R-:W-:-:S03]  /*186c0*/  LOP3.LUT R22, R22, 0xffff7fff, RZ, 0xc0, !PT ;  /* 0xffff7fff16167812 */ /* 0x000fc600078ec0ff */
[----:B------:R-:W-:Y:S04]  /*186d0*/  @!P0 LDGSTS.E.BYPASS.LTC128B.128 [R26+0x30400], desc[UR40][R2.64+0x280], !P3 ;  /* 0x30400280021a8fae */ /* 0x000fe8000d901d68 */
[----:B------:R-:W-:Y:S04]  /*186e0*/  @!P0 LDGSTS.E.BYPASS.LTC128B.128 [R26+0x32400], desc[UR40][R2.64+0x300], P2 ;  /* 0x32400300021a8fae */ /* 0x000fe80009101d68 */
[----:B------:R0:W-:Y:S01]  /*186f0*/  @!P0 LDGSTS.E.BYPASS.LTC128B.128 [R26+0x34400], desc[UR40][R2.64+0x380], P1 ;  /* 0x34400380021a8fae */ /* 0x0001e20008901d68 */
[----:B----4-:R-:W-:-:S03]  /*18700*/  ISETP.GE.AND P0, PT, R8, R6, PT ;  /* 0x000000060800720c */ /* 0x010fc60003f06270 */
[----:B------:R-:W-:Y:S10]  /*18710*/  SHFL.IDX PT, R8, R4, 0x2, 0x181f ;  /* 0x00581f0004087f89 */ /* 0x000ff400000e0000 */
[----:B0-----:R-:W-:-:S02]  /*18720*/  @!P0 LOP3.LUT R3, R0, 0x40, RZ, 0xc0, !PT ;  /* 0x0000004000038812 */ /* 0x001fc400078ec0ff */
[----:B------:R-:W-:Y:S02]  /*18730*/  @!P0 LOP3.LUT R2, R7, 0x80, RZ, 0xc0, !PT ;  /* 0x0000008007028812 */ /* 0x000fe400078ec0ff */
[----:B------:R-:W-:Y:S02]  /*18740*/  @!P0 SHF.R.U32.HI R3, RZ, 0x2, R3 ;  /* 0x00000002ff038819 */ /* 0x000fe40000011603 */
[----:B------:R-:W-:Y:S02]  /*18750*/  @!P0 SHF.R.U32.HI R2, RZ, 0x3, R2 ;  /* 0x00000003ff028819 */ /* 0x000fe40000011602 */
[----:B------:R-:W-:Y:S02]  /*18760*/  @!P0 ISETP.NE.U32.AND P2, PT, R3, RZ, PT ;  /* 0x000000ff0300820c */ /* 0x000fe40003f45070 */
[----:B------:R-:W0:Y:S01]  /*18770*/  SHFL.IDX PT, R3, R5, 0x1, 0x181f ;  /* 0x00381f0005037f89 */ /* 0x000e2200000e0000 */
[----:B------:R-:W-:-:S03]  /*18780*/  @!P0 ISETP.NE.U32.AND P1, PT, R2, RZ, PT ;  /* 0x000000ff0200820c */ /* 0x000fc60003f25070 */
[----:B------:R-:W1:Y:S04]  /*18790*/  SHFL.IDX PT, R2, R4, 0x1, 0x181f ;  /* 0x00381f0004027f89 */ /* 0x000e6800000e0000 */
[----:B------:R-:W2:Y:S03]  /*187a0*/  SHFL.IDX PT, R4, R4, 0x3, 0x181f ;  /* 0x00781f0004047f89 */ /* 0x000ea600000e0000 */
[----:B------:R-:W-:-:S04]  /*187b0*/  @P2 LOP3.LUT R22, R22, 0x8000, RZ, 0xfc, !PT ;  /* 0x0000800016162812 */ /* 0x000fc800078efcff */
[----:B------:R-:W-:-:S04]  /*187c0*/  LOP3.LUT R22, R22, 0xfff7ffff, RZ, 0xc0, !PT ;  /* 0xfff7ffff16167812 */ /* 0x000fc800078ec0ff */
[----:B------:R-:W-:-:S04]  /*187d0*/  @P1 LOP3.LUT R22, R22, 0x80000, RZ, 0xfc, !PT ;  /* 0x0008000016161812 */ /* 0x000fc800078efcff */
[----:B------:R-:W-:Y:S02]  /*187e0*/  LOP3.LUT P1, RZ, R22, 0x8000, RZ, 0xc0, !PT ;  /* 0x0000800016ff7812 */ /* 0x000fe4000782c0ff */
[----:B0-----:R-:W-:-:S05]  /*187f0*/  @!P0 LEA R3, P2, R20, R3, 0x1 ;  /* 0x0000000314038211 */ /* 0x001fca00078408ff */
[----:B-1----:R-:W-:Y:S01]  /*18800*/  @!P0 IMAD.X R2, RZ, RZ, R2, P2 ;  /* 0x000000ffff028224 */ /* 0x002fe200010e0602 */
[----:B------:R-:W-:-:S04]  /*18810*/  LOP3.LUT P2, RZ, R22, 0x400, RZ, 0xc0, !PT ;  /* 0x0000040016ff7812 */ /* 0x000fc8000784c0ff */
[----:B------:R-:W-:-:S04]  /*18820*/  @!P0 LOP3.LUT R3, R3, R2, RZ, 0x3c, !PT ;  /* 0x0000000203038212 */ /* 0x000fc800078e3cff */
[----:B------:R-:W-:-:S04]  /*18830*/  @!P0 LOP3.LUT R2, R3, R2, RZ, 0x3c, !PT ;  /* 0x0000000203028212 */ /* 0x000fc800078e3cff */
[----:B------:R-:W-:-:S05]  /*18840*/  @!P0 LOP3.LUT R3, R3, R2, RZ, 0x3c, !PT ;  /* 0x0000000203038212 */ /* 0x000fca00078e3cff */
[----:B------:R-:W-:Y:S01]  /*18850*/  @!P0 LDGSTS.E.BYPASS.LTC128B.128 [R26+0x26c00], desc[UR40][R2.64], !P6 ;  /* 0x26c00000021a8fae */ /* 0x000fe2000f101d68 */
[----:B------:R-:W-:-:S03]  /*18860*/  LOP3.LUT P6, RZ, R22, 0x100000, RZ, 0xc0, !PT ;  /* 0x0010000016ff7812 */ /* 0x000fc600078cc0ff */
[----:B------:R-:W-:Y:S10]  /*18870*/  @!P0 LDGSTS.E.BYPASS.LTC128B.128 [R26+0x28c00], desc[UR40][R2.64+0x80], !P2 ;  /* 0x28c00080021a8fae */ /* 0x000ff4000d101d68 */
[----:B------:R-:W-:Y:S04]  /*18880*/  @!P0 LDGSTS.E.BYPASS.LTC128B.128 [R26+0x2ac00], desc[UR40][R2.64+0x100], !P6 ;  /* 0x2ac00100021a8fae */ /* 0x000fe8000f101d68 */
[----:B------:R-:W-:Y:S04]  /*18890*/  @!P0 LDGSTS.E.BYPASS.LTC128B.128 [R26+0x2cc00], desc[UR40][R2.64+0x180], !P5 ;  /* 0x2cc00180021a8fae */ /* 0x000fe8000e901d68 */
[----:B------:R-:W-:Y:S04]  /*188a0*/  @!P0 LDGSTS.E.BYPASS.LTC128B.128 [R26+0x2ec00], desc[UR40][R2.64+0x200], !P4 ;  /* 0x2ec00200021a8fae */ /* 0x000fe8000e101d68 */
[----:B------:R-:W-:Y:S04]  /*188b0*/  @!P0 LDGSTS.E.BYPASS.LTC128B.128 [R26+0x30c00], desc[UR40][R2.64+0x280], !P3 ;  /* 0x30c00280021a8fae */ /* 0x000fe8000d901d68 */
[----:B------:R-:W-:Y:S01]  /*188c0*/  @!P0 LDGSTS.E.BYPASS.LTC128B.128 [R26+0x32c00], desc[UR40][R2.64+0x300], P1 ;  /* 0x32c00300021a8fae */ /* 0x000fe20008901d68 */
[----:B------:R-:W-:-:S13]  /*188d0*/  LOP3.LUT P1, RZ, R22, 0x80000, RZ, 0xc0, !PT ;  /* 0x0008000016ff7812 */ /* 0x000fda000782c0ff */
[----:B------:R0:W-:Y:S01]  /*188e0*/  @!P0 LDGSTS.E.BYPASS.LTC128B.128 [R26+0x34c00], desc[UR40][R2.64+0x380], P1 ;  /* 0x34c00380021a8fae */ /* 0x0001e20008901d68 */
[----:B------:R-:W-:-:S13]  /*188f0*/  ISETP.GE.AND P0, PT, R9, R6, PT ;  /* 0x000000060900720c */ /* 0x000fda0003f06270 */
[----:B------:R-:W-:-:S05]  /*18900*/  @!P0 LEA R9, P1, R20, R14, 0x1 ;  /* 0x0000000e14098211 */ /* 0x000fca00078208ff */
[----:B------:R-:W-:Y:S01]  /*18910*/  @!P0 IMAD.X R10, RZ, RZ, R8, P1 ;  /* 0x000000ffff0a8224 */ /* 0x000fe200008e0608 */
[----:B------:R-:W-:Y:S01]  /*18920*/  LOP3.LUT P1, RZ, R22, 0x800, RZ, 0xc0, !PT ;  /* 0x0000080016ff7812 */ /* 0x000fe2000782c0ff */
[----:B0-----:R-:W-:Y:S01]  /*18930*/  @!P0 IMAD.MOV.U32 R2, RZ, RZ, R9 ;  /* 0x000000ffff028224 */ /* 0x001fe200078e0009 */
[----:B------:R-:W-:Y:S01]  /*18940*/  @!P0 LOP3.LUT R8, R0, 0x40, RZ, 0xc0, !PT ;  /* 0x0000004000088812 */ /* 0x000fe200078ec0ff */
[----:B------:R-:W-:-:S03]  /*18950*/  @!P0 IMAD.MOV.U32 R3, RZ, RZ, R10 ;  /* 0x000000ffff038224 */ /* 0x000fc600078e000a */
        /* <DEDUP_REMOVED lines=11> */
[----:B------:R-:W-:-:S13]  /*18a10*/  @!P0 ISETP.NE.U32.AND P1, PT, R8, RZ, PT ;  /* 0x000000ff0800820c */ /* 0x000fda0003f25070 */
[----:B------:R0:W-:Y:S04]  /*18a20*/  @!P0 LDGSTS.E.BYPASS.LTC128B.128 [R26+0x35400], desc[UR40][R2.64+0x380], P1 ;  /* 0x35400380021a8fae */ /* 0x0001e80008901d68 */
[----:B0-2---:R0:W1:Y:S02]  /*18a30*/  SHFL.IDX PT, R2, R5, 0x3, 0x181f ;  /* 0x00781f0005027f89 */ /* 0x00506400000e0000 */
.L_x_4789:
[----:B------:R-:W2:Y:S01]  /*18a40*/  LDL.LU R3, [R1+0x34] ;  /* 0x0000340001037983 */ /* 0x000ea20000300800 */
[----:B------:R-:W-:Y:S01]  /*18a50*/  BSSY B0, `(.L_x_4663) ;  /* 0x0000019000007945 */ /* 0x000fe20003800000 */
[----:B--2---:R-:W-:-:S13]  /*18a60*/  ISETP.GE.AND P0, PT, R3, R6, PT ;  /* 0x000000060300720c */ /* 0x004fda0003f06270 */
[----:B------:R-:W-:Y:S05]  /*18a70*/  @P0 BRA `(.L_x_4664) ;  /* 0x0000000000580947 */ /* 0x000fea0003800000 */
[----:B------:R-:W-:Y:S02]  /*18a80*/  LOP3.LUT R0, R0, 0x40, RZ, 0xc0, !PT ;  /* 0x0000004000007812 */ /* 0x000fe400078ec0ff */
[----:B------:R-:W-:Y:S02]  /*18a90*/  LOP3.LUT P6, RZ, R22, 0x800, RZ, 0xc0, !PT ;  /* 0x0000080016ff7812 */ /* 0x000fe400078cc0ff */
[----:B-1----:R-:W-:Y:S02]  /*18aa0*/  LEA R2, P0, R20, R2, 0x1 ;  /* 0x0000000214027211 */ /* 0x002fe400078008ff */
[C---:B------:R-:W-:Y:S02]  /*18ab0*/  LOP3.LUT P2, RZ, R22.reuse, 0x400, RZ, 0xc0, !PT ;  /* 0x0000040016ff7812 */ /* 0x040fe4000784c0ff */
[----:B------:R-:W-:Y:S01]  /*18ac0*/  LOP3.LUT P1, RZ, R22, 0x200, RZ, 0xc0, !PT ;  /* 0x0000020016ff7812 */ /* 0x000fe2000782c0ff */
[----:B------:R-:W-:Y:S01]  /*18ad0*/  IMAD.X R3, RZ, RZ, R4, P0 ;  /* 0x000000ffff037224 */ /* 0x000fe200000e0604 */
[----:B------:R-:W-:-:S02]  /*18ae0*/  SHF.R.U32.HI R0, RZ, 0x2, R0 ;  /* 0x00000002ff007819 */ /* 0x000fc40000011600 */
[----:B------:R-:W-:Y:S02]  /*18af0*/  LOP3.LUT R7, R7, 0x80, RZ, 0xc0, !PT ;  /* 0x0000008007077812 */ /* 0x000fe400078ec0ff */
[----:B------:R-:W-:Y:S01]  /*18b00*/  ISETP.NE.U32.AND P0, PT, R0, RZ, PT ;  /* 0x000000ff0000720c */ /* 0x000fe20003f05070 */
[----:B------:R-:W-:Y:S01]  /*18b10*/  @!PT LDS RZ, [RZ] ;  /* 0x00000000fffff984 */ /* 0x000fe20000000800 */
[----:B------:R-:W-:Y:S01]  /*18b20*/  @!PT LDS RZ, [RZ] ;  /* 0x00000000fffff984 */ /* 0x000fe20000000800 */
[----:B------:R-:W-:Y:S01]  /*18b30*/  @!PT LDS RZ, [RZ] ;  /* 0x00000000fffff984 */ /* 0x000fe20000000800 */
[----:B------:R2:W-:Y:S01]  /*18b40*/  LDGSTS.E.BYPASS.LTC128B.128 [R26+0x27c00], desc[UR40][R2.64], !P6 ;  /* 0x27c00000021a7fae */ /* 0x0005e2000f101d68 */
[----:B------:R-:W-:-:S03]  /*18b50*/  SHF.R.U32.HI R7, RZ, 0x3, R7 ;  /* 0x00000003ff077819 */ /* 0x000fc60000011607 */
        /* <DEDUP_REMOVED lines=8> */
.L_x_4664:
[----:B------:R-:W-:Y:S05]  /*18be0*/  BSYNC B0 ;  /* 0x0000000000007941 */ /* 0x000fea0003800000 */
.L_x_4663:
[----:B------:R-:W-:Y:S01]  /*18bf0*/  NOP ;  /* 0x0000000000007918 */ /* 0x000fe20000000000 */
[----:B------:R-:W-:-:S13]  /*18c00*/  PLOP3.LUT P0, PT, PT, PT, PT, 0x80, 0x0 ;  /* 0x000000000000781c */ /* 0x000fda0003f0f070 */
.L_x_4665:
[----:B------:R-:W-:Y:S02]  /*18c10*/  PLOP3.LUT P1, PT, P1, P0, PT, 0xa2, 0x0 ;  /* 0x000000000000781c */ /* 0x000fe40000f21472 */
[----:B------:R-:W-:-:S08]  /*18c20*/  @P0 R2UR P1, UR4, R23 ;  /* 0x00000000170402ca */ /* 0x000fd00000020000 */
[----:B------:R-:W-:-:S05]  /*18c30*/  @P0 PLOP3.LUT P0, PT, P1, PT, PT, 0x80, 0x0 ;  /* 0x000000000000081c */ /* 0x000fca0000f0f070 */
[----:B------:R-:W-:Y:S01]  /*18c40*/  @!P1 SYNCS.ARRIVE.TRANS64.RED.A0T1 RZ, [UR4+0x38810], RZ ;  /* 0x038810ffffff99a7 */ /* 0x000fe20008200404 */
[----:B------:R-:W-:Y:S07]  /*18c50*/  @!P1 ARRIVES.LDGSTSBAR.64.TRANSCNT [UR4+0x38810] ;  /* 0x03881000ff0099b0 */ /* 0x000fee0008000a84 */
[----:B------:R-:W-:Y:S05]  /*18c60*/  @P0 BRA.U.ANY `(.L_x_4665) ;  /* 0xfffffffd00e80947 */ /* 0x000fea000393ffff */
[----:B-12---:R-:W2:Y:S02]  /*18c70*/  LDL.LU R2, [R1+0x28] ;  /* 0x0000280001027983 */ /* 0x006ea40000300800 */
        /* <DEDUP_REMOVED lines=9> */
[----:B------:R-:W2:Y:S03]  /*18d10*/  SYNCS.PHASECHK.TRANS64.TRYWAIT P0, [R23+URZ+0x38820], R0 ;  /* 0x03882000170075a7 */ /* 0x000ea6000800017f */
[----:B-12---:R-:W-:Y:S05]  /*18d20*/  @!P0 BRA `(.L_x_4667) ;  /* 0x0000004c00208947 */ /* 0x006fea0003800000 */
.L_x_4790:
[----:B------:R-:W-:Y:S05]  /*18d30*/  BSYNC B0 ;  /* 0x0000000000007941 */ /* 0x000fea0003800000 */
.L_x_4666:
[----:B------:R-:W2:Y:S02]  /*18d40*/  LDL R2, [R1+0x4c] ;  /* 0x00004c0001027983 */ /* 0x000ea40000100800 */
[----:B--2---:R-:W-:-:S13]  /*18d50*/  ISETP.NE.AND P0, PT, R2, 0x3, PT ;  /* 0x000000030200780c */ /* 0x004fda0003f05270 */
[----:B------:R-:W-:Y:S05]  /*18d60*/  @!P0 BRA `(.L_x_4668) ;  /* 0x0000000000048947 */ /* 0x000fea0003800000 */
[----:B------:R-:W-:Y:S01]  /*18d70*/  BPT.TRAP 0x1 ;  /* 0x000000040000795c */ /* 0x000fe20000300000 */
.L_x_4668:
[----:B-1----:R-:W-:Y:S01]  /*18d80*/  SHF.L.U32 R0, R28, 0x1f, RZ ;  /* 0x0000001f1c007819 */ /* 0x002fe200000006ff */
[----:B------:R-:W-:Y:S03]  /*18d90*/  BSSY B0, `(.L_x_4669) ;  /* 0x0000003000007945 */ /* 0x000fe60003800000 */
[----:B------:R-:W1:Y:S02]  /*18da0*/  SYNCS.PHASECHK.TRANS64.TRYWAIT P0, [R27+URZ+0x38860], R0 ;  /* 0x038860001b0075a7 */ /* 0x000e64000800017f */
[----:B-1----:R-:W-:Y:S05]  /*18db0*/  @!P0 BRA `(.L_x_4670) ;  /* 0x0000004c00108947 */ /* 0x002fea0003800000 */
.L_x_4791:
[----:B------:R-:W-:Y:S05]  /*18dc0*/  BSYNC B0 ;  /* 0x0000000000007941 */ /* 0x000fea0003800000 */
.L_x_4669:
[----:B------:R-:W1:Y:S01]  /*18dd0*/  LDL.LU R3, [R1+0x3c] ;  /* 0x00003c0001037983 */ /* 0x000e620000300800 */
[----:B------:R-:W-:-:S03]  /*18de0*/  ULDC.64 UR4, c[0x0][0x328] ;  /* 0x0000ca0000047ab9 */ /* 0x000fc60000000a00 */
[----:B------:R-:W2:Y:S04]  /*18df0*/  LDL.LU R2, [R1+0xc] ;  /* 0x00000c0001027983 */ /* 0x000ea80000300800 */
[----:B0-----:R-:W3:Y:S04]  /*18e00*/  LDL.LU R5, [R1+0x40] ;  /* 0x0000400001057983 */ /* 0x001ee80000300800 */
[----:B------:R-:W4:Y:S01]  /*18e10*/  LDL.LU R4, [R1+0x4] ;  /* 0x0000040001047983 */ /* 0x000f220000300800 */
[----:B-1----:R-:W-:-:S04]  /*18e20*/  IMAD R0, R3, UR4, RZ ;  /* 0x0000000403007c24 */ /* 0x002fc8000f8e02ff */
[C---:B--2---:R-:W-:Y:S02]  /*18e30*/  IMAD R0, R2.reuse, UR5, R0 ;  /* 0x0000000502007c24 */ /* 0x044fe4000f8e0200 */
[----:B------:R-:W-:Y:S01]  /*18e40*/  IMAD.WIDE.U32 R2, R2, UR4, RZ ;  /* 0x0000000402027c25 */ /* 0x000fe2000f8e00ff */
[----:B------:R-:W-:-:S03]  /*18e50*/  ULDC.64 UR4, c[0x0][0x338] ;  /* 0x0000ce0000047ab9 */ /* 0x000fc60000000a00 */
[----:B------:R-:W-:Y:S02]  /*18e60*/  IMAD.IADD R3, R3, 0x1, R0 ;  /* 0x0000000103037824 */ /* 0x000fe400078e0200 */
[----:B---3--:R-:W-:Y:S02]  /*18e70*/  IMAD R0, R5, UR4, RZ ;  /* 0x0000000405007c24 */ /* 0x008fe4000f8e02ff */
[----:B----4-:R-:W-:-:S04]  /*18e80*/  IMAD.WIDE.U32 R2, R4, UR4, R2 ;  /* 0x0000000404027c25 */ /* 0x010fc8000f8e0002 */
        /* <DEDUP_REMOVED lines=18> */
[C---:B------:R-:W-:Y:S01]  /*18fb0*/  LOP3.LUT P3, RZ, R33.reuse, 0x8, RZ, 0xc0, !PT ;  /* 0x0000000821ff7812 */ /* 0x040fe2000786c0ff */
[----:B------:R-:W2:Y:S01]  /*18fc0*/  SHFL.IDX PT, R3, R6, RZ, 0x181f ;  /* 0x00181fff06037589 */ /* 0x000ea200000e0000 */
[----:B------:R-:W-:Y:S02]  /*18fd0*/  LOP3.LUT P2, RZ, R33, 0x10, RZ, 0xc0, !PT ;  /* 0x0000001021ff7812 */ /* 0x000fe4000784c0ff */
[----:B------:R-:W-:Y:S01]  /*18fe0*/  LOP3.LUT R22, R22, 0xfffffdff, RZ, 0xc0, !PT ;  /* 0xfffffdff16167812 */ /* 0x000fe200078ec0ff */
[----:B0-----:R-:W-:-:S05]  /*18ff0*/  IMAD.SHL.U32 R7, R7, 0x8, RZ ;  /* 0x0000000807077824 */ /* 0x001fca00078e00ff */
[----:B------:R-:W-:-:S05]  /*19000*/  LOP3.LUT R7, R7, 0x38, RZ, 0xc0, !PT ;  /* 0x0000003807077812 */ /* 0x000fca00078ec0ff */
[----:B------:R-:W-:Y:S01]  /*19010*/  IMAD.SHL.U32 R0, R7, 0x2, RZ ;  /* 0x0000000207007824 */ /* 0x000fe200078e00ff */
[----:B------:R-:W-:-:S04]  /*19020*/  LOP3.LUT R7, R33, 0x1, RZ, 0xc0, !PT ;  /* 0x0000000121077812 */ /* 0x000fc800078ec0ff */
[----:B-1----:R-:W-:Y:S02]  /*19030*/  IADD3 R2, P0, R2, R0, RZ ;  /* 0x0000000002027210 */ /* 0x002fe40007f1e0ff */
[----:B------:R-:W-:Y:S02]  /*19040*/  ISETP.NE.U32.AND P1, PT, R7, 0x1, PT ;  /* 0x000000010700780c */ /* 0x000fe40003f25070 */
[----:B------:R-:W-:Y:S01]  /*19050*/  PRMT R7, R33, 0x8880, RZ ;  /* 0x0000888021077816 */ /* 0x000fe200000000ff */
[----:B--2---:R-:W-:Y:S01]  /*19060*/  IMAD.X R3, RZ, RZ, R3, P0 ;  /* 0x000000ffff037224 */ /* 0x004fe200000e0603 */
[----:B------:R-:W-:-:S09]  /*19070*/  ISETP.LT.OR P0, PT, R31, 0x1, P1 ;  /* 0x000000011f00780c */ /* 0x000fd20000f01670 */
[----:B------:R-:W-:Y:S02]  /*19080*/  @P1 LOP3.LUT R22, R22, 0x200, RZ, 0xfc, !PT ;  /* 0x0000020016161812 */ /* 0x000fe400078efcff */
[----:B------:R-:W-:Y:S02]  /*19090*/  LOP3.LUT P1, RZ, R33, 0x20, RZ, 0xc0, !PT ;  /* 0x0000002021ff7812 */ /* 0x000fe4000782c0ff */
[----:B------:R-:W-:Y:S01]  /*190a0*/  @!PT LDS RZ, [RZ] ;  /* 0x00000000fffff984 */ /* 0x000fe20000000800 */
[----:B------:R-:W-:Y:S01]  /*190b0*/  LDGSTS.E.BYPASS.LTC128B.128 [R4+0x400], desc[UR40][R2.64], !P0 ;  /* 0x0040000002047fae */ /* 0x000fe2000c101d68 */
[----:B------:R-:W-:Y:S02]  /*190c0*/  ISETP.LT.OR P0, PT, R31, 0x1, !P5 ;  /* 0x000000011f00780c */ /* 0x000fe40006f01670 */
[----:B------:R-:W-:-:S11]  /*190d0*/  LOP3.LUT R22, R22, 0xfffffbff, RZ, 0xc0, !PT ;  /* 0xfffffbff16167812 */ /* 0x000fd600078ec0ff */
        /* <DEDUP_REMOVED lines=62> */
.L_x_4801:
        /* <DEDUP_REMOVED lines=34> */
.L_x_4672:
        /* <DEDUP_REMOVED lines=11> */
.L_x_4673:
        /* <DEDUP_REMOVED lines=9> */
[----:B--2---:R-:W-:Y:S02]  /*19820*/  LOP3.LUT R2, R2, 0x40, RZ, 0xc0, !PT ;  /* 0x0000004002027812 */ /* 0x004fe400078ec0ff */
[----:B---3--:R-:W-:Y:S02]  /*19830*/  LEA.HI.SX32 R7, R3, 0xfffffffe, 0x1a ;  /* 0xfffffffe03077811 */ /* 0x008fe400078fd2ff */
[----:B------:R-:W-:-:S07]  /*19840*/  SHF.R.U32.HI R33, RZ, 0x2, R2 ;  /* 0x00000002ff217819 */ /* 0x000fce0000011602 */
.L_x_4688:
[----:B--2---:R-:W2:Y:S01]  /*19850*/  LDL R10, [R1+0x4c] ;  /* 0x00004c00010a7983 */ /* 0x004ea20000100800 */
[----:B0-----:R-:W0:Y:S01]  /*19860*/  LDC R5, c[0x0][0x430] ;  /* 0x00010c00ff057b82 */ /* 0x001e220000000800 */
[----:B-1----:R-:W1:Y:S01]  /*19870*/  S2R R2, SR_TID.X ;  /* 0x0000000000027919 */ /* 0x002e620000002100 */
[----:B---3--:R-:W3:Y:S01]  /*19880*/  S2R R8, SR_TID.X ;  /* 0x0000000000087919 */ /* 0x008ee20000002100 */
[----:B0-----:R-:W-:Y:S02]  /*19890*/  ISETP.NE.AND P0, PT, R5, 0x1, PT ;  /* 0x000000010500780c */ /* 0x001fe40003f05270 */
[----:B-1----:R-:W-:-:S11]  /*198a0*/  LOP3.LUT R2, R2, 0x7f, RZ, 0xc0, !PT ;  /* 0x0000007f02027812 */ /* 0x002fd600078ec0ff */
[----:B------:R-:W0:Y:S01]  /*198b0*/  @P0 LDC R6, c[0x0][0x434] ;  /* 0x00010d00ff060b82 */ /* 0x000e220000000800 */
[----:B---3--:R-:W-:Y:S01]  /*198c0*/  IMAD.SHL.U32 R8, R8, 0x10, RZ ;  /* 0x0000001008087824 */ /* 0x008fe200078e00ff */
[----:B------:R-:W-:-:S04]  /*198d0*/  SHF.R.U32.HI R2, RZ, 0x3, R2 ;  /* 0x00000003ff027819 */ /* 0x000fc80000011602 */
[----:B------:R-:W-:Y:S02]  /*198e0*/  LOP3.LUT R8, R2, 0x70, R8, 0xf8, !PT ;  /* 0x0000007002087812 */ /* 0x000fe400078ef808 */
[----:B------:R-:W1:Y:S02]  /*198f0*/  @P0 LDC R3, c[0x0][0x438] ;  /* 0x00010e00ff030b82 */ /* 0x000e640000000800 */
[----:B------:R-:W-:Y:S01]  /*19900*/  ISETP.GT.U32.AND P1, PT, R8, 0x3f, PT ;  /* 0x0000003f0800780c */ /* 0x000fe20003f24070 */
[----:B------:R-:W-:-:S04]  /*19910*/  IMAD R4, R7, 0x40, R34 ;  /* 0x0000004007047824 */ /* 0x000fc800078e0222 */
[----:B------:R-:W-:-:S08]  /*19920*/  IMAD.IADD R4, R8, 0x1, R4 ;  /* 0x0000000108047824 */ /* 0x000fd000078e0204 */
[----:B------:R-:W3:Y:S01]  /*19930*/  @!P1 LDC.64 R8, c[0x0][0x428] ;  /* 0x00010a00ff089b82 */ /* 0x000ee20000000a00 */
[----:B0-----:R-:W-:-:S04]  /*19940*/  @P0 IMAD.HI.U32 R6, R4, R6, RZ ;  /* 0x0000000604060227 */ /* 0x001fc800078e00ff */
[----:B------:R-:W-:Y:S01]  /*19950*/  IMAD.MOV.U32 R2, RZ, RZ, R4 ;  /* 0x000000ffff027224 */ /* 0x000fe200078e0004 */
[----:B-1----:R-:W-:-:S04]  /*19960*/  @P0 SHF.R.U32.HI R2, RZ, R3, R6 ;  /* 0x00000003ff020219 */ /* 0x002fc80000011606 */
[----:B------:R-:W-:-:S05]  /*19970*/  IADD3 R3, -R2, RZ, RZ ;  /* 0x000000ff02037210 */ /* 0x000fca0007ffe1ff */
[----:B------:R-:W-:Y:S01]  /*19980*/  IMAD R5, R5, R3, R4 ;  /* 0x0000000305057224 */ /* 0x000fe200078e0204 */
[--C-:B------:R-:W-:Y:S01]  /*19990*/  @!P1 SHF.R.S32.HI R3, RZ, 0x1f, R2.reuse ;  /* 0x0000001fff039819 */ /* 0x100fe20000011402 */
[-C--:B---3--:R-:W-:Y:S02]  /*199a0*/  @!P1 IMAD R4, R35, R8.reuse, RZ ;  /* 0x0000000823049224 */ /* 0x088fe400078e02ff */
[----:B------:R-:W-:-:S04]  /*199b0*/  @!P1 IMAD.WIDE.U32 R2, R32, R8, R2 ;  /* 0x0000000820029225 */ /* 0x000fc800078e0002 */
[----:B------:R-:W-:Y:S02]  /*199c0*/  @!P1 IMAD R4, R32, R9, R4 ;  /* 0x0000000920049224 */ /* 0x000fe400078e0204 */
[----:B------:R-:W0:Y:S02]  /*199d0*/  @!P1 LDC.64 R8, c[0x0][0x418] ;  /* 0x00010600ff089b82 */ /* 0x000e240000000a00 */
[----:B------:R-:W-:Y:S02]  /*199e0*/  @!P1 IMAD.IADD R3, R4, 0x1, R3 ;  /* 0x0000000104039824 */ /* 0x000fe400078e0203 */
[----:B------:R-:W-:Y:S02]  /*199f0*/  IMAD.MOV.U32 R4, RZ, RZ, RZ ;  /* 0x000000ffff047224 */ /* 0x000fe400078e00ff */
[----:B------:R-:W-:Y:S01]  /*19a00*/  VIADD R25, R25, 0x1 ;  /* 0x0000000119197836 */ /* 0x000fe20000000000 */
[----:B0-----:R-:W-:-:S04]  /*19a10*/  @!P1 LEA R8, P0, R2, R8, 0x2 ;  /* 0x0000000802089211 */ /* 0x001fc800078010ff */
[----:B------:R-:W-:Y:S02]  /*19a20*/  @!P1 LEA.HI.X R9, R2, R9, R3, 0x2, P0 ;  /* 0x0000000902099211 */ /* 0x000fe400000f1403 */
[----:B------:R-:W-:-:S03]  /*19a30*/  ISETP.NE.AND P0, PT, R25, 0x2, PT ;  /* 0x000000021900780c */ /* 0x000fc60003f05270 */
[----:B------:R0:W5:Y:S01]  /*19a40*/  @!P1 LDG.E R4, desc[UR40][R8.64] ;  /* 0x0000002808049981 */ /* 0x000162000c1e1900 */
[----:B------:R-:W-:Y:S01]  /*19a50*/  SEL R2, RZ, 0x1, P0 ;  /* 0x00000001ff027807 */ /* 0x000fe20000000000 */
[----:B------:R-:W-:Y:S05]  /*19a60*/  YIELD ;  /* 0x0000000000007946 */ /* 0x000fea0003800000 */
[----:B------:R-:W-:Y:S01]  /*19a70*/  LOP3.LUT R28, R28, R2, RZ, 0x3c, !PT ;  /* 0x000000021c1c7212 */ /* 0x000fe200078e3cff */
[----:B------:R-:W-:Y:S01]  /*19a80*/  IMAD.MOV.U32 R2, RZ, RZ, R7 ;  /* 0x000000ffff027224 */ /* 0x000fe200078e0007 */
[----:B------:R-:W-:Y:S01]  /*19a90*/  SEL R25, R25, RZ, P0 ;  /* 0x000000ff19197207 */ /* 0x000fe20000000000 */
[----:B------:R-:W-:-:S03]  /*19aa0*/  VIADD R7, R7, 0xffffffff ;  /* 0xffffffff07077836 */ /* 0x000fc60000000000 */
[----:B------:R-:W-:Y:S02]  /*19ab0*/  ISETP.GT.AND P3, PT, R2, RZ, PT ;  /* 0x000000ff0200720c */ /* 0x000fe40003f64270 */
[----:B--2---:R-:W-:-:S13]  /*19ac0*/  ISETP.NE.AND P1, PT, R10, 0x3, PT ;  /* 0x000000030a00780c */ /* 0x004fda0003f25270 */
[----:B0-----:R-:W-:Y:S05]  /*19ad0*/  @!P1 BRA `(.L_x_4676) ;  /* 0x0000000000049947 */ /* 0x001fea0003800000 */
[----:B------:R-:W-:Y:S01]  /*19ae0*/  BPT.TRAP 0x1 ;  /* 0x000000040000795c */ /* 0x000fe20000300000 */
.L_x_4676:
[----:B------:R-:W-:Y:S01]  /*19af0*/  IMAD R6, R25, 0x8, R23 ;  /* 0x0000000819067824 */ /* 0x000fe200078e0217 */
[----:B------:R-:W-:Y:S01]  /*19b00*/  SHF.L.U32 R21, R28, 0x1f, RZ ;  /* 0x0000001f1c157819 */ /* 0x000fe200000006ff */
[----:B------:R-:W-:Y:S01]  /*19b10*/  BSSY B1, `(.L_x_4677) ;  /* 0x0000004000017945 */ /* 0x000fe20003800000 */
[----:B------:R-:W-:Y:S02]  /*19b20*/  SHF.R.S32.HI R9, RZ, 0x1f, R5 ;  /* 0x0000001fff097819 */ /* 0x000fe40000011405 */
[----:B------:R-:W0:Y:S02]  /*19b30*/  SYNCS.PHASECHK.TRANS64.TRYWAIT P0, [R6+URZ+0x38840], R21 ;  /* 0x03884015060075a7 */ /* 0x000e24000800017f */
[----:B0-----:R-:W-:Y:S05]  /*19b40*/  @!P0 BRA `(.L_x_4678) ;  /* 0x0000004400e88947 */ /* 0x001fea0003800000 */
.L_x_4802:
[----:B------:R-:W-:Y:S05]  /*19b50*/  BSYNC B1 ;  /* 0x0000000000017941 */ /* 0x000fea0003800000 */
.L_x_4677:
        /* <DEDUP_REMOVED lines=42> */
.L_x_4812:
        /* <DEDUP_REMOVED lines=8> */
.L_x_4680:
[----:B------:R-:W-:Y:S02]  /*19e80*/  PLOP3.LUT P1, PT, P1, P0, PT, 0xa2, 0x0 ;  /* 0x000000000000781c */ /* 0x000fe40000f21472 */
[----:B------:R-:W-:-:S08]  /*19e90*/  @P0 R2UR P1, UR4, R6 ;  /* 0x00000000060402ca */ /* 0x000fd00000020000 */
[----:B------:R-:W-:-:S05]  /*19ea0*/  @P0 PLOP3.LUT P0, PT, P1, PT, PT, 0x80, 0x0 ;  /* 0x000000000000081c */ /* 0x000fca0000f0f070 */
[----:B------:R-:W-:Y:S01]  /*19eb0*/  @!P1 SYNCS.ARRIVE.TRANS64.RED.A0T1 RZ, [UR4+0x38830], RZ ;  /* 0x038830ffffff99a7 */ /* 0x000fe20008200404 */
[----:B------:R-:W-:Y:S07]  /*19ec0*/  @!P1 ARRIVES.LDGSTSBAR.64.TRANSCNT [UR4+0x38830] ;  /* 0x03883000ff0099b0 */ /* 0x000fee0008000a84 */
[----:B------:R-:W-:Y:S05]  /*19ed0*/  @P0 BRA.U.ANY `(.L_x_4680) ;  /* 0xfffffffd00e80947 */ /* 0x000fea000393ffff */
[----:B------:R-:W-:Y:S01]  /*19ee0*/  NOP ;  /* 0x0000000000007918 */ /* 0x000fe20000000000 */
[----:B--2---:R-:W2:Y:S02]  /*19ef0*/  LDL R2, [R1+0x4c] ;  /* 0x00004c0001027983 */ /* 0x004ea40000100800 */
[----:B--2---:R-:W-:-:S13]  /*19f00*/  ISETP.NE.AND P2, PT, R2, 0x3, PT ;  /* 0x000000030200780c */ /* 0x004fda0003f45270 */
[----:B------:R-:W-:Y:S05]  /*19f10*/  @!P2 BRA `(.L_x_4681) ;  /* 0x000000000004a947 */ /* 0x000fea0003800000 */
[----:B------:R-:W-:Y:S01]  /*19f20*/  BPT.TRAP 0x1 ;  /* 0x000000040000795c */ /* 0x000fe20000300000 */
.L_x_4681:
[----:B------:R2:W-:Y:S01]  /*19f30*/  SYNCS.ARRIVE.TRANS64.A1T0 RZ, [R6+URZ+0x38830], RZ ;  /* 0x038830ff06ff79a7 */ /* 0x0005e2000810003f */
[----:B------:R-:W-:Y:S05]  /*19f40*/  @!P2 BRA `(.L_x_4682) ;  /* 0x000000000004a947 */ /* 0x000fea0003800000 */
[----:B------:R-:W-:Y:S01]  /*19f50*/  BPT.TRAP 0x1 ;  /* 0x000000040000795c */ /* 0x000fe20000300000 */
.L_x_4682:
[----:B------:R-:W3:Y:S01]  /*19f60*/  SYNCS.PHASECHK.TRANS64.TRYWAIT P0, [R6+URZ+0x38860], R21 ;  /* 0x03886015060075a7 */ /* 0x000ee2000800017f */
[----:B------:R-:W-:Y:S04]  /*19f70*/  BSSY B1, `(.L_x_4683) ;  /* 0x0000002000017945 */ /* 0x000fe80003800000 */
[----:B---3--:R-:W-:Y:S05]  /*19f80*/  @!P0 BRA `(.L_x_4684) ;  /* 0x0000004800088947 */ /* 0x008fea0003800000 */
.L_x_4813:
[----:B------:R-:W-:Y:S05]  /*19f90*/  BSYNC B1 ;  /* 0x0000000000017941 */ /* 0x000fea0003800000 */
.L_x_4683:
[----:B------:R-:W-:Y:S01]  /*19fa0*/  ULDC.64 UR4, c[0x0][0x328] ;  /* 0x0000ca0000047ab9 */ /* 0x000fe20000000a00 */
[C---:B------:R-:W-:Y:S01]  /*19fb0*/  LOP3.LUT P5, RZ, R22.reuse, 0x8, RZ, 0xc0, !PT ;  /* 0x0000000816ff7812 */ /* 0x040fe200078ac0ff */
[----:B------:R-:W-:Y:S01]  /*19fc0*/  IMAD R9, R9, UR4, RZ ;  /* 0x0000000409097c24 */ /* 0x000fe2000f8e02ff */
[----:B------:R-:W-:Y:S01]  /*19fd0*/  LOP3.LUT P4, RZ, R22, 0x4, RZ, 0xc0, !PT ;  /* 0x0000000416ff7812 */ /* 0x000fe2000788c0ff */
[----:B------:R-:W-:-:S04]  /*19fe0*/  IMAD.WIDE.U32 R2, R5, UR4, RZ ;  /* 0x0000000405027c25 */ /* 0x000fc8000f8e00ff */
[----:B------:R-:W-:Y:S01]  /*19ff0*/  IMAD R9, R5, UR5, R9 ;  /* 0x0000000505097c24 */ /* 0x000fe2000f8e0209 */
[----:B------:R-:W-:Y:S01]  /*1a000*/  ULDC.64 UR4, c[0x0][0x338] ;  /* 0x0000ce0000047ab9 */ /* 0x000fe20000000a00 */
[----:B-1----:R-:W-:Y:S02]  /*1a010*/  IMAD R17, R25, 0x7000, R8 ;  /* 0x0000700019117824 */ /* 0x002fe400078e0208 */
        /* <DEDUP_REMOVED lines=15> */
[----:B------:R-:W1:Y:S01]  /*1a110*/  SHFL.IDX PT, R2, R9, RZ, 0x181f ;  /* 0x00181fff09027589 */ /* 0x000e6200000e0000 */
[C---:B------:R-:W-:Y:S01]  /*1a120*/  LOP3.LUT P1, RZ, R22.reuse, 0x80, RZ, 0xc0, !PT ;  /* 0x0000008016ff7812 */ /* 0x040fe2000782c0ff */
[----:B------:R-:W-:Y:S01]  /*1a130*/  IMAD R17, R17, 0x2, R23 ;  /* 0x0000000211117824 */ /* 0x000fe200078e0217 */
[C---:B------:R-:W-:Y:S01]  /*1a140*/  LOP3.LUT P2, RZ, R22.reuse, 0x40, RZ, 0xc0, !PT ;  /* 0x0000004016ff7812 */ /* 0x040fe2000784c0ff */
[----:B------:R-:W4:Y:S01]  /*1a150*/  SHFL.IDX PT, R3, R10, RZ, 0x181f ;  /* 0x00181fff0a037589 */ /* 0x000f2200000e0000 */
[----:B------:R-:W-:-:S03]  /*1a160*/  LOP3.LUT R22, R22, 0xfff7ffff, RZ, 0xc0, !PT ;  /* 0xfff7ffff16167812 */ /* 0x000fc600078ec0ff */
[----:B------:R-:W5:Y:S01]  /*1a170*/  SHFL.IDX PT, R14, R9, 0x1, 0x181f ;  /* 0x00381f00090e7f89 */ /* 0x000f6200000e0000 */
[----:B------:R-:W-:-:S03]  /*1a180*/  @P3 LOP3.LUT R22, R22, 0x80000, RZ, 0xfc, !PT ;  /* 0x0008000016163812 */ /* 0x000fc600078efcff */
[----:B------:R-:W0:Y:S01]  /*1a190*/  SHFL.IDX PT, R5, R10, 0x1, 0x181f ;  /* 0x00381f000a057f89 */ /* 0x000e2200000e0000 */
[C---:B------:R-:W-:Y:S02]  /*1a1a0*/  LOP3.LUT P3, RZ, R22.reuse, 0x20, RZ, 0xc0, !PT ;  /* 0x0000002016ff7812 */ /* 0x040fe4000786c0ff */
[C---:B------:R-:W-:Y:S01]  /*1a1b0*/  LOP3.LUT P6, RZ, R22.reuse, 0x10, RZ, 0xc0, !PT ;  /* 0x0000001016ff7812 */ /* 0x040fe200078cc0ff */
[----:B------:R-:W-:Y:S01]  /*1a1c0*/  SHFL.IDX PT, R8, R10, 0x2, 0x181f ;  /* 0x00581f000a087f89 */ /* 0x000fe200000e0000 */
[----:B------:R-:W-:-:S03]  /*1a1d0*/  LOP3.LUT R22, R22, 0xffdfffff, RZ, 0xc0, !PT ;  /* 0xffdfffff16167812 */ /* 0x000fc600078ec0ff */
[----:B------:R-:W-:Y:S01]  /*1a1e0*/  SHFL.IDX PT, R10, R10, 0x3, 0x181f ;  /* 0x00781f000a0a7f89 */ /* 0x000fe200000e0000 */
[----:B-1----:R-:W-:-:S05]  /*1a1f0*/  IADD3 R2, P0, R2, R0, RZ ;  /* 0x0000000002027210 */ /* 0x002fca0007f1e0ff */
[----:B------:R-:W-:Y:S01]  /*1a200*/  @P3 LOP3.LUT R22, R22, 0x200000, RZ, 0xfc, !PT ;  /* 0x0020000016163812 */ /* 0x000fe200078efcff */
[----:B----4-:R-:W-:Y:S01]  /*1a210*/  IMAD.X R3, RZ, RZ, R3, P0 ;  /* 0x000000ffff037224 */ /* 0x010fe200000e0603 */
[----:B------:R-:W-:-:S04]  /*1a220*/  ISETP.NE.U32.AND P0, PT, R33, RZ, PT ;  /* 0x000000ff2100720c */ /* 0x000fc80003f05070 */
[----:B------:R-:W-:Y:S01]  /*1a230*/  LDGSTS.E.BYPASS.LTC128B.128 [R17+0x400], desc[UR40][R2.64], !P1 ;  /* 0x0040000002117fae */ /* 0x000fe2000c901d68 */
[----:B------:R-:W-:-:S03]  /*1a240*/  ISETP.NE.U32.AND P1, PT, R31, RZ, PT ;  /* 0x000000ff1f00720c */ /* 0x000fc60003f25070 */
[----:B------:R-:W-:Y:S01]  /*1a250*/  LDGSTS.E.BYPASS.LTC128B.128 [R17+0x2400], desc[UR40][R2.64+0x80], !P2 ;  /* 0x0240008002117fae */ /* 0x000fe2000d101d68 */
[----:B-----5:R-:W-:-:S03]  /*1a260*/  IADD3 R4, P2, R14, R0, RZ ;  /* 0x000000000e047210 */ /* 0x020fc60007f5e0ff */
[----:B------:R-:W-:Y:S01]  /*1a270*/  LDGSTS.E.BYPASS.LTC128B.128 [R17+0x4400], desc[UR40][R2.64+0x100], !P3 ;  /* 0x0440010002117fae */ /* 0x000fe2000d901d68 */
[C---:B------:R-:W-:Y:S01]  /*1a280*/  LOP3.LUT P3, RZ, R22.reuse, 0x80, RZ, 0xc0, !PT ;  /* 0x0000008016ff7812 */ /* 0x040fe2000786c0ff */
[----:B0-----:R-:W-:Y:S01]  /*1a290*/  IMAD.X R5, RZ, RZ, R5, P2 ;  /* 0x000000ffff057224 */ /* 0x001fe200010e0605 */
        /* <DEDUP_REMOVED lines=33> */
.L_x_4823:
[----:B------:R-:W-:Y:S02]  /*1a4b0*/  LOP3.LUT R22, R22, 0xffefffff, RZ, 0xc0, !PT ;  /* 0xffefffff16167812 */ /* 0x000fe400078ec0ff */
[----:B-1----:R-:W-:Y:S02]  /*1a4c0*/  IADD3 R2, P2, R14, R0, RZ ;  /* 0x000000000e027210 */ /* 0x002fe40007f5e0ff */
        /* <DEDUP_REMOVED lines=23> */
.L_x_4686:
[----:B------:R-:W-:Y:S02]  /*1a640*/  PLOP3.LUT P1, PT, P1, P0, PT, 0xa2, 0x0 ;  /* 0x000000000000781c */ /* 0x000fe40000f21472 */
[----:B------:R-:W-:-:S08]  /*1a650*/  @P0 R2UR P1, UR4, R6 ;  /* 0x00000000060402ca */ /* 0x000fd00000020000 */
[----:B------:R-:W-:-:S05]  /*1a660*/  @P0 PLOP3.LUT P0, PT, P1, PT, PT, 0x80, 0x0 ;  /* 0x000000000000081c */ /* 0x000fca0000f0f070 */
[----:B------:R-:W-:Y:S01]  /*1a670*/  @!P1 SYNCS.ARRIVE.TRANS64.RED.A0T1 RZ, [UR4+0x38850], RZ ;  /* 0x038850ffffff99a7 */ /* 0x000fe20008200404 */
[----:B------:R-:W-:Y:S07]  /*1a680*/  @!P1 ARRIVES.LDGSTSBAR.64.TRANSCNT [UR4+0x38850] ;  /* 0x03885000ff0099b0 */ /* 0x000fee0008000a84 */
[----:B------:R-:W-:Y:S05]  /*1a690*/  @P0 BRA.U.ANY `(.L_x_4686) ;  /* 0xfffffffd00e80947 */ /* 0x000fea000393ffff */
[----:B------:R-:W-:Y:S01]  /*1a6a0*/  NOP ;  /* 0x0000000000007918 */ /* 0x000fe20000000000 */
[----:B0-----:R-:W4:Y:S02]  /*1a6b0*/  LDL R2, [R1+0x4c] ;  /* 0x00004c0001027983 */ /* 0x001f240000100800 */
[----:B----4-:R-:W-:-:S13]  /*1a6c0*/  ISETP.NE.AND P2, PT, R2, 0x3, PT ;  /* 0x000000030200780c */ /* 0x010fda0003f45270 */
[----:B------:R-:W-:Y:S05]  /*1a6d0*/  @!P2 BRA `(.L_x_4687) ;  /* 0x000000000004a947 */ /* 0x000fea0003800000 */
[----:B------:R-:W-:Y:S01]  /*1a6e0*/  BPT.TRAP 0x1 ;  /* 0x000000040000795c */ /* 0x000fe20000300000 */
.L_x_4687:
[----:B------:R1:W-:Y:S01]  /*1a6f0*/  SYNCS.ARRIVE.TRANS64.A1T0 RZ, [R6+URZ+0x38850], RZ ;  /* 0x038850ff06ff79a7 */ /* 0x0003e2000810003f */
[----:B------:R-:W-:Y:S05]  /*1a700*/  @P3 BRA `(.L_x_4688) ;  /* 0xfffffff000503947 */ /* 0x000fea000383ffff */
.L_x_4675:
[----:B------:R-:W-:Y:S05]  /*1a710*/  BSYNC B0 ;  /* 0x0000000000007941 */ /* 0x000fea0003800000 */
.L_x_4674:
        /* <DEDUP_REMOVED lines=21> */
.L_x_4690:
[----:B------:R-:W-:Y:S05]  /*1a870*/  BSYNC B0 ;  /* 0x0000000000007941 */ /* 0x000fea0003800000 */
.L_x_4689:
[----:B------:R-:W-:-:S07]  /*1a880*/  SEL R25, R25, RZ, P0 ;  /* 0x000000ff19197207 */ /* 0x000fce0000000000 */
.L_x_4643:
[----:B------:R-:W-:Y:S05]  /*1a890*/  BSYNC B7 ;  /* 0x0000000000077941 */ /* 0x000fea0003800000 */
.L_x_4641:
        /* <DEDUP_REMOVED lines=11> */
.L_x_4691:
        /* <DEDUP_REMOVED lines=36> */
.L_x_4833:
[----:B------:R-:W-:Y:S02]  /*1ab90*/  ULDC UR4, c[0x0][0xd38] ;  /* 0x00034e0000047ab9 */ /* 0x000fe40000000800 */
[----:B------:R-:W-:-:S05]  /*1aba0*/  MOV R16, UR4 ;  /* 0x0000000400107c02 */ /* 0x000fca0008000f00 */
[----:B-1----:R-:W-:-:S04]  /*1abb0*/  IMAD R5, R14, R16, RZ ;  /* 0x000000100e057224 */ /* 0x002fc800078e02ff */
[----:B------:R-:W-:-:S05]  /*1abc0*/  IMAD.IADD R4, R4, 0x1, R5 ;  /* 0x0000000104047824 */ /* 0x000fca00078e0205 */
[----:B------:R-:W-:-:S13]  /*1abd0*/  ISETP.GT.AND P6, PT, R4, R0, PT ;  /* 0x000000000400720c */ /* 0x000fda0003fc4270 */
[----:B------:R-:W-:Y:S05]  /*1abe0*/  @P6 BRA `(.L_x_4694) ;  /* 0x00000000009c6947 */ /* 0x000fea0003800000 */
.L_x_4699:
[----:B------:R-:W1:Y:S01]  /*1abf0*/  LDC R6, c[0x0][0xd3c] ;  /* 0x00034f00ff067b82 */ /* 0x000e620000000800 */
[----:B------:R-:W-:-:S05]  /*1ac00*/  VIADD R19, R19, 0x1f ;  /* 0x0000001f13137836 */ /* 0x000fca0000000000 */
[----:B-1----:R-:W-:-:S13]  /*1ac10*/  ISETP.GE.AND P6, PT, R19, R6, PT ;  /* 0x000000061300720c */ /* 0x002fda0003fc6270 */
[----:B------:R-:W-:Y:S05]  /*1ac20*/  @P6 BRA `(.L_x_4695) ;  /* 0x0000000400446947 */ /* 0x000fea0003800000 */
[----:B------:R-:W1:Y:S01]  /*1ac30*/  S2R R2, SR_TID.X ;  /* 0x0000000000027919 */ /* 0x000e620000002100 */
[----:B------:R-:W-:Y:S01]  /*1ac40*/  BSSY B0, `(.L_x_4696) ;  /* 0x0000009000007945 */ /* 0x000fe20003800000 */
[----:B-1----:R-:W-:-:S05]  /*1ac50*/  LOP3.LUT R2, R2, 0x1f, RZ, 0xc0, !PT ;  /* 0x0000001f02027812 */ /* 0x002fca00078ec0ff */
[----:B------:R-:W-:Y:S02]  /*1ac60*/  IMAD.IADD R5, R19, 0x1, R2 ;  /* 0x0000000113057824 */ /* 0x000fe400078e0202 */
[----:B------:R-:W-:-:S03]  /*1ac70*/  IMAD.MOV.U32 R2, RZ, RZ, RZ ;  /* 0x000000ffff027224 */ /* 0x000fc600078e00ff */
[----:B------:R-:W-:-:S13]  /*1ac80*/  ISETP.GE.OR P6, PT, R5, R6, !P0 ;  /* 0x000000060500720c */ /* 0x000fda00047c6670 */
[----:B------:R-:W-:Y:S05]  /*1ac90*/  @P6 BRA `(.L_x_4697) ;  /* 0x00000000000c6947 */ /* 0x000fea0003800000 */
[----:B0-----:R-:W0:Y:S02]  /*1aca0*/  LDC.64 R2, c[0x0][0xd80] ;  /* 0x00036000ff027b82 */ /* 0x001e240000000a00 */
[----:B0-----:R-:W-:-:S06]  /*1acb0*/  IMAD.WIDE R2, R5, 0x4, R2 ;  /* 0x0000000405027825 */ /* 0x001fcc00078e0202 */
[----:B------:R1:W5:Y:S02]  /*1acc0*/  LDG.E R2, desc[UR40][R2.64] ;  /* 0x0000002802027981 */ /* 0x000364000c1e1900 */
.L_x_4697:
[----:B------:R-:W-:Y:S05]  /*1acd0*/  BSYNC B0 ;  /* 0x0000000000007941 */ /* 0x000fea0003800000 */
.L_x_4696:
        /* <DEDUP_REMOVED lines=18> */
.L_x_4841:
[----:B------:R-:W-:Y:S02]  /*1ae00*/  ULDC UR4, c[0x0][0xd38] ;  /* 0x00034e0000047ab9 */ /* 0x000fe40000000800 */
[----:B------:R-:W-:-:S04]  /*1ae10*/  IMAD.U32 R16, RZ, RZ, UR4 ;  /* 0x00000004ff107e24 */ /* 0x000fc8000f8e00ff */
[----:B-1----:R-:W-:-:S04]  /*1ae20*/  IMAD R5, R14, R16, RZ ;  /* 0x000000100e057224 */ /* 0x002fc800078e02ff */
[----:B------:R-:W-:-:S05]  /*1ae30*/  IMAD.IADD R4, R5, 0x1, R4 ;  /* 0x0000000105047824 */ /* 0x000fca00078e0204 */
[----:B------:R-:W-:-:S13]  /*1ae40*/  ISETP.GT.AND P6, PT, R4, R0, PT ;  /* 0x000000000400720c */ /* 0x000fda0003fc4270 */
[----:B------:R-:W-:Y:S05]  /*1ae50*/  @!P6 BRA `(.L_x_4699) ;  /* 0xfffffffc0064e947 */ /* 0x000fea000383ffff */
.L_x_4694:
        /* <DEDUP_REMOVED lines=8> */
.L_x_4845:
[----:B------:R-:W-:Y:S01]  /*1aee0*/  ISETP.NE.AND P0, PT, R6, RZ, PT ;  /* 0x000000ff0600720c */ /* 0x000fe20003f05270 */
[----:B------:R-:W-:-:S12]  /*1aef0*/  IMAD.MOV.U32 R14, RZ, RZ, RZ ;  /* 0x000000ffff0e7224 */ /* 0x000fd800078e00ff */
[----:B------:R-:W-:Y:S05]  /*1af00*/  @!P0 BRA `(.L_x_4701) ;  /* 0x0000000000108947 */ /* 0x000fea0003800000 */
[----:B------:R-:W-:Y:S01]  /*1af10*/  UMOV UR4, 0xffffffff ;  /* 0xffffffff00047882 */ /* 0x000fe20000000000 */
[----:B------:R-:W-:Y:S02]  /*1af20*/  VIADD R12, R4, 0xffffffff ;  /* 0xffffffff040c7836 */ /* 0x000fe40000000000 */
[----:B------:R-:W-:Y:S05]  /*1af30*/  BRA.DIV UR4, `(.L_x_4702) ;  /* 0x0000004a04347947 */ /* 0x000fea000b800000 */
[----:B------:R3:W4:Y:S02]  /*1af40*/  SHFL.IDX PT, R14, R3, R12, 0x1f ;  /* 0x00001f0c030e7589 */ /* 0x00072400000e0000 */
.L_x_4701:
        /* <DEDUP_REMOVED lines=31> */
.L_x_4695:
[----:B------:R-:W-:Y:S01]  /*1b140*/  UMOV UR4, URZ ;  /* 0x0000003f00047c82 */ /* 0x000fe20008000000 */
[----:B------:R-:W-:Y:S01]  /*1b150*/  UMOV UR5, URZ ;  /* 0x0000003f00057c82 */ /* 0x000fe20008000000 */
[----:B------:R-:W-:Y:S01]  /*1b160*/  ULDC UR6, c[0x0][0xd3c] ;  /* 0x00034f0000067ab9 */ /* 0x000fe20000000800 */
[----:B------:R-:W-:Y:S02]  /*1b170*/  IMAD.MOV.U32 R16, RZ, RZ, R0 ;  /* 0x000000ffff107224 */ /* 0x000fe400078e0000 */
[----:B------:R-:W-:Y:S02]  /*1b180*/  IMAD.U32 R17, RZ, RZ, UR4 ;  /* 0x00000004ff117e24 */ /* 0x000fe4000f8e00ff */
[----:B------:R-:W-:Y:S02]  /*1b190*/  IMAD.U32 R18, RZ, RZ, UR5 ;  /* 0x00000005ff127e24 */ /* 0x000fe4000f8e00ff */
[----:B------:R-:W-:-:S07]  /*1b1a0*/  IMAD.U32 R19, RZ, RZ, UR6 ;  /* 0x00000006ff137e24 */ /* 0x000fce000f8e00ff */
.L_x_4703:
        /* <DEDUP_REMOVED lines=10> */
.L_x_4692:
[----:B------:R-:W-:Y:S02]  /*1b250*/  ULDC UR4, c[0x0][0xd3c] ;  /* 0x00034f0000047ab9 */ /* 0x000fe40000000800 */
[----:B----4-:R-:W-:-:S13]  /*1b260*/  ISETP.GE.AND P0, PT, R19, UR4, PT ;  /* 0x0000000413007c0c */ /* 0x010fda000bf06270 */
[----:B------:R-:W-:Y:S05]  /*1b270*/  @!P0 BRA `(.L_x_4704) ;  /* 0xffffff8c00cc8947 */ /* 0x000fea000383ffff */
[----:B------:R-:W-:Y:S05]  /*1b280*/  BSYNC B8 ;  /* 0x0000000000087941 */ /* 0x000fea0003800000 */
.L_x_4591:
[----:B------:R-:W4:Y:S01]  /*1b290*/  LDL.LU R0, [R1+0x28] ;  /* 0x0000280001007983 */ /* 0x000f220000300800 */
[----:B------:R-:W-:Y:S01]  /*1b2a0*/  BSSY B0, `(.L_x_4705) ;  /* 0x000000b000007945 */ /* 0x000fe20003800000 */
[----:B0-----:R-:W0:Y:S01]  /*1b2b0*/  S2R R5, SR_CgaCtaId ;  /* 0x0000000000057919 */ /* 0x001e220000008800 */
[----:B----4-:R-:W-:-:S05]  /*1b2c0*/  VIADD R0, R0, 0x1 ;  /* 0x0000000100007836 */ /* 0x010fca0000000000 */
        /* <DEDUP_REMOVED lines=8> */
.L_x_4848:
[----:B------:R-:W-:Y:S05]  /*1b350*/  BSYNC B0 ;  /* 0x0000000000007941 */ /* 0x000fea0003800000 */
.L_x_4705:
[----:B------:R-:W-:-:S03]  /*1b360*/  UMOV UR4, 0xffffffff ;  /* 0xffffffff00047882 */ /* 0x000fc60000000000 */
[----:B------:R-:W-:Y:S05]  /*1b370*/  BRA.DIV UR4, `(.L_x_4707) ;  /* 0x00000046045c7947 */ /* 0x000fea000b800000 */
[----:B0-----:R-:W0:Y:S02]  /*1b380*/  S2R R0, SR_TID.X ;  /* 0x0000000000007919 */ /* 0x001e240000002100 */
[----:B0-----:R-:W-:-:S04]  /*1b390*/  SHF.R.U32.HI R0, RZ, 0x5, R0 ;  /* 0x00000005ff007819 */ /* 0x001fc80000011600 */
[----:B------:R-:W-:-:S05]  /*1b3a0*/  LOP3.LUT R0, R0, 0x3, RZ, 0xc0, !PT ;  /* 0x0000000300007812 */ /* 0x000fca00078ec0ff */
[----:B------:R0:W1:Y:S02]  /*1b3b0*/  SHFL.IDX PT, R14, R0, RZ, 0x1f ;  /* 0x00001fff000e7589 */ /* 0x00006400000e0000 */
.L_x_4851:
[----:B-1----:R-:W-:-:S13]  /*1b3c0*/  ISETP.NE.AND P0, PT, R14, RZ, PT ;  /* 0x000000ff0e00720c */ /* 0x002fda0003f05270 */
[----:B------:R-:W-:Y:S05]  /*1b3d0*/  @P0 BRA `(.L_x_4460) ;  /* 0x0000000000880947 */ /* 0x000fea0003800000 */
[----:B------:R-:W-:-:S03]  /*1b3e0*/  UMOV UR4, 0xffffffff ;  /* 0xffffffff00047882 */ /* 0x000fc60000000000 */
[----:B------:R-:W-:Y:S05]  /*1b3f0*/  BRA.DIV UR4, `(.L_x_4708) ;  /* 0x0000004604707947 */ /* 0x000fea000b800000 */
[----:B------:R-:W-:-:S13]  /*1b400*/  ELECT P6, URZ, PT ;  /* 0x00000000003f782f */ /* 0x000fda00038c0000 */
.L_x_4854:
[----:B------:R-:W-:Y:S05]  /*1b410*/  @!P6 BRA `(.L_x_4460) ;  /* 0x000000000078e947 */ /* 0x000fea0003800000 */
[----:B0-----:R-:W4:Y:S02]  /*1b420*/  LDL.LU R0, [R1+0x8] ;  /* 0x0000080001007983 */ /* 0x001f240000300800 */
[----:B----4-:R-:W-:-:S04]  /*1b430*/  LOP3.LUT R0, R0, 0x2, RZ, 0xfc, !PT ;  /* 0x0000000200007812 */ /* 0x010fc800078efcff */
[----:B------:R-:W-:-:S13]  /*1b440*/  ISETP.NE.AND P0, PT, R0, 0x3, PT ;  /* 0x000000030000780c */ /* 0x000fda0003f05270 */
[----:B------:R-:W-:Y:S05]  /*1b450*/  @!P0 BRA `(.L_x_4709) ;  /* 0x0000000000048947 */ /* 0x000fea0003800000 */
[----:B------:R-:W-:Y:S01]  /*1b460*/  BPT.TRAP 0x1 ;  /* 0x000000040000795c */ /* 0x000fe20000300000 */
.L_x_4709:
[C---:B------:R-:W-:Y:S01]  /*1b470*/  IMAD R5, R25.reuse, 0x8, R4 ;  /* 0x0000000819057824 */ /* 0x040fe200078e0204 */
[----:B------:R-:W-:Y:S02]  /*1b480*/  SHF.L.U32 R0, R28, 0x1f, RZ ;  /* 0x0000001f1c007819 */ /* 0x000fe400000006ff */
[----:B------:R-:W-:Y:S02]  /*1b490*/  IADD3 R25, R25, 0x1, RZ ;  /* 0x0000000119197810 */ /* 0x000fe40007ffe0ff */
[----:B------:R-:W0:Y:S02]  /*1b4a0*/  SYNCS.PHASECHK.TRANS64.TRYWAIT P1, [R5+URZ+0x38840], R0 ;  /* 0x03884000050075a7 */ /* 0x000e24000802017f */
[----:B------:R-:W-:-:S04]  /*1b4b0*/  ISETP.NE.AND P2, PT, R25, 0x2, PT ;  /* 0x000000021900780c */ /* 0x000fc80003f45270 */
[----:B------:R-:W-:Y:S01]  /*1b4c0*/  SEL R3, RZ, 0x1, P2 ;  /* 0x00000001ff037807 */ /* 0x000fe20001000000 */
[----:B0-----:R-:W-:Y:S08]  /*1b4d0*/  @!P1 BRA `(.L_x_4710) ;  /* 0x0000004400589947 */ /* 0x001ff00003800000 */
.L_x_4855:
[----:B------:R-:W-:Y:S02]  /*1b4e0*/  SEL R25, R25, RZ, P2 ;  /* 0x000000ff19197207 */ /* 0x000fe40001000000 */
[----:B------:R-:W-:Y:S01]  /*1b4f0*/  LOP3.LUT R2, R28, R3, RZ, 0x3c, !PT ;  /* 0x000000031c027212 */ /* 0x000fe200078e3cff */
[----:B------:R-:W-:Y:S06]  /*1b500*/  @!P0 BRA `(.L_x_4711) ;  /* 0x0000000000048947 */ /* 0x000fec0003800000 */
[----:B------:R-:W-:Y:S01]  /*1b510*/  BPT.TRAP 0x1 ;  /* 0x000000040000795c */ /* 0x000fe20000300000 */
.L_x_4711:
[----:B------:R-:W-:Y:S01]  /*1b520*/  IMAD R25, R25, 0x8, R4 ;  /* 0x0000000819197824 */ /* 0x000fe200078e0204 */
[----:B------:R-:W-:-:S04]  /*1b530*/  SHF.L.U32 R2, R2, 0x1f, RZ ;  /* 0x0000001f02027819 */ /* 0x000fc800000006ff */
[----:B------:R-:W1:Y:S02]  /*1b540*/  SYNCS.PHASECHK.TRANS64.TRYWAIT P1, [R25+URZ+0x38840], R2 ;  /* 0x03884002190075a7 */ /* 0x000e64000802017f */
[----:B-1----:R-:W-:Y:S05]  /*1b550*/  @!P1 BRA `(.L_x_4712) ;  /* 0x00000044004c9947 */ /* 0x002fea0003800000 */
.L_x_4856:
[----:B------:R-:W-:Y:S05]  /*1b560*/  @!P0 BRA `(.L_x_4713) ;  /* 0x0000000000048947 */ /* 0x000fea0003800000 */
[----:B------:R-:W-:Y:S01]  /*1b570*/  BPT.TRAP 0x1 ;  /* 0x000000040000795c */ /* 0x000fe20000300000 */
.L_x_4713:
[----:B------:R-:W4:Y:S02]  /*1b580*/  SYNCS.PHASECHK.TRANS64.TRYWAIT P1, [R5+URZ+0x38860], R0 ;  /* 0x03886000050075a7 */ /* 0x000f24000802017f */
[----:B----4-:R-:W-:Y:S05]  /*1b590*/  @!P1 BRA `(.L_x_4714) ;  /* 0x0000004400509947 */ /* 0x010fea0003800000 */
.L_x_4857:
[----:B------:R-:W-:Y:S05]  /*1b5a0*/  @!P0 BRA `(.L_x_4715) ;  /* 0x0000000000048947 */ /* 0x000fea0003800000 */
[----:B------:R-:W-:Y:S01]  /*1b5b0*/  BPT.TRAP 0x1 ;  /* 0x000000040000795c */ /* 0x000fe20000300000 */
.L_x_4715:
[----:B------:R0:W0:Y:S02]  /*1b5c0*/  SYNCS.PHASECHK.TRANS64.TRYWAIT P0, [R25+URZ+0x38860], R2 ;  /* 0x03886002190075a7 */ /* 0x000024000800017f */
[----:B0-----:R-:W-:Y:S05]  /*1b5d0*/  @!P0 NANOSLEEP.SYNCS 0x989680 ;  /* 0x009896800000895d */ /* 0x001fea0003900000 */
[----:B------:R-:W0:Y:S02]  /*1b5e0*/  @!P0 SYNCS.PHASECHK.TRANS64 P0, [R25+URZ+0x38860], R2 ;  /* 0x03886002190085a7 */ /* 0x000e24000800007f */
[----:B0-----:R-:W-:Y:S05]  /*1b5f0*/  @!P0 BRA `(.L_x_4715) ;  /* 0xfffffffc00f08947 */ /* 0x001fea000383ffff */
.L_x_4460:
[----:B------:R-:W-:Y:S05]  /*1b600*/  BSYNC B9 ;  /* 0x0000000000097941 */ /* 0x000fea0003800000 */
.L_x_4457:
[----:B------:R-:W-:Y:S05]  /*1b610*/  EXIT ;  /* 0x000000000000794d */ /* 0x000fea0003800000 */
.L_x_4476:
[----:B0-----:R0:W1:Y:S02]  /*1b620*/  SYNCS.PHASECHK.TRANS64.TRYWAIT P5, [R64+URZ+0x38890], R75 ;  /* 0x0388904b400075a7 */ /* 0x00106400080a017f */
[----:B-1----:R-:W-:Y:S05]  /*1b630*/  @!P5 NANOSLEEP.SYNCS 0x989680 ;  /* 0x009896800000d95d */ /* 0x002fea0003900000 */
[----:B------:R-:W1:Y:S02]  /*1b640*/  @!P5 SYNCS.PHASECHK.TRANS64 P5, [R64+URZ+0x38890], R75 ;  /* 0x0388904b4000d5a7 */ /* 0x000e6400080a007f */
[----:B-1----:R-:W-:Y:S05]  /*1b650*/  @!P5 BRA `(.L_x_4476) ;  /* 0xfffffffc00f0d947 */ /* 0x002fea000383ffff */
[----:B------:R-:W-:Y:S05]  /*1b660*/  BRA `(.L_x_4716) ;  /* 0xfffffe7400007947 */ /* 0x000fea000383ffff */
.L_x_4477:
        /* <DEDUP_REMOVED lines=8> */
.L_x_4718:
[----:B------:R-:W-:Y:S05]  /*1b6f0*/  BSYNC B1 ;  /* 0x0000000000017941 */ /* 0x000fea0003800000 */
.L_x_4717:
        /* <DEDUP_REMOVED lines=8> */
.L_x_4719:
[----:B------:R-:W-:Y:S05]  /*1b780*/  BRA `(.L_x_4720) ;  /* 0xfffffe7000cc7947 */ /* 0x000fea000383ffff */
.L_x_4487:
[----:B0-----:R0:W1:Y:S02]  /*1b790*/  SYNCS.PHASECHK.TRANS64.TRYWAIT P6, [R64+URZ+0x38890], R75 ;  /* 0x0388904b400075a7 */ /* 0x00106400080c017f */
[----:B-1----:R-:W-:Y:S05]  /*1b7a0*/  @!P6 NANOSLEEP.SYNCS 0x989680 ;  /* 0x009896800000e95d */ /* 0x002fea0003900000 */
[----:B------:R-:W1:Y:S02]  /*1b7b0*/  @!P6 SYNCS.PHASECHK.TRANS64 P6, [R64+URZ+0x38890], R75 ;  /* 0x0388904b4000e5a7 */ /* 0x000e6400080c007f */
[----:B-1----:R-:W-:Y:S05]  /*1b7c0*/  @!P6 BRA `(.L_x_4487) ;  /* 0xfffffffc00f0e947 */ /* 0x002fea000383ffff */
[----:B------:R-:W-:Y:S05]  /*1b7d0*/  BRA `(.L_x_4721) ;  /* 0xfffffe7c00347947 */ /* 0x000fea000383ffff */
.L_x_4488:
        /* <DEDUP_REMOVED lines=8> */
.L_x_4723:
[----:B------:R-:W-:Y:S05]  /*1b860*/  BSYNC B1 ;  /* 0x0000000000017941 */ /* 0x000fea0003800000 */
.L_x_4722:
        /* <DEDUP_REMOVED lines=8> */
.L_x_4724:
[----:B------:R-:W-:Y:S01]  /*1b8f0*/  IMAD.MOV.U32 R71, RZ, RZ, R14 ;  /* 0x000000ffff477224 */ /* 0x000fe200078e000e */
[----:B------:R-:W-:Y:S06]  /*1b900*/  BRA `(.L_x_4725) ;  /* 0xfffffe7800fc7947 */ /* 0x000fec000383ffff */
.L_x_4493:
[----:B-1----:R1:W2:Y:S02]  /*1b910*/  SYNCS.PHASECHK.TRANS64.TRYWAIT P4, [R64+URZ+0x38890], R75 ;  /* 0x0388904b400075a7 */ /* 0x0022a4000808017f */
[----:B--2---:R-:W-:Y:S05]  /*1b920*/  @!P4 NANOSLEEP.SYNCS 0x989680 ;  /* 0x009896800000c95d */ /* 0x004fea0003900000 */
[----:B------:R-:W2:Y:S02]  /*1b930*/  @!P4 SYNCS.PHASECHK.TRANS64 P4, [R64+URZ+0x38890], R75 ;  /* 0x0388904b4000c5a7 */ /* 0x000ea4000808007f */
[----:B--2---:R-:W-:Y:S05]  /*1b940*/  @!P4 BRA `(.L_x_4493) ;  /* 0xfffffffc00f0c947 */ /* 0x004fea000383ffff */
[----:B------:R-:W-:Y:S05]  /*1b950*/  BRA `(.L_x_4726) ;  /* 0xfffffe8000d47947 */ /* 0x000fea000383ffff */
.L_x_4494:
[----:B------:R-:W-:Y:S01]  /*1b960*/  BSSY B1, `(.L_x_4727) ;  /* 0x0000007000017945 */ /* 0x000fe20003800000 */
[----:B------:R-:W-:Y:S02]  /*1b970*/  IMAD.MOV.U32 R12, RZ, RZ, RZ ;  /* 0x000000ffff0c7224 */ /* 0x000fe400078e00ff */
[----:B------:R-:W-:Y:S02]  /*1b980*/  IMAD.MOV.U32 R11, RZ, RZ, 0x1c1f ;  /* 0x00001c1fff0b7424 */ /* 0x000fe400078e00ff */
[----:B------:R-:W-:-:S07]  /*1b990*/  IMAD.MOV.U32 R15, RZ, RZ, -0x1 ;  /* 0xffffffffff0f7424 */ /* 0x000fce00078e00ff */
[----:B-1----:R-:W-:Y:S05]  /*1b9a0*/  WARPSYNC.COLLECTIVE R15, `(.L_x_4728) ;  /* 0x000000000f087348 */ /* 0x002fea0003c00000 */
[----:B------:R0:W2:Y:S02]  /*1b9b0*/  SHFL.IDX P6, R14, R13, R12, R11 ;  /* 0x0000000c0d0e7389 */ /* 0x0000a400000c000b */
[----:B012---:R-:W-:Y:S01]  /*1b9c0*/  ENDCOLLECTIVE ;  /* 0x000000000000791b */ /* 0x007fe20003800000 */
.L_x_4728:
[----:B------:R-:W-:Y:S05]  /*1b9d0*/  BSYNC B1 ;  /* 0x0000000000017941 */ /* 0x000fea0003800000 */
.L_x_4727:
        /* <DEDUP_REMOVED lines=8> */
.L_x_4729:
[----:B------:R-:W-:Y:S05]  /*1ba60*/  BRA `(.L_x_4730) ;  /* 0xfffffe8000fc7947 */ /* 0x000fea000383ffff */
.L_x_4498:
[----:B-1----:R1:W3:Y:S02]  /*1ba70*/  SYNCS.PHASECHK.TRANS64.TRYWAIT P3, [R64+URZ+0x388b0], R75 ;  /* 0x0388b04b400075a7 */ /* 0x0022e4000806017f */
[----:B---3--:R-:W-:Y:S05]  /*1ba80*/  @!P3 NANOSLEEP.SYNCS 0x989680 ;  /* 0x009896800000b95d */ /* 0x008fea0003900000 */
[----:B------:R-:W3:Y:S02]  /*1ba90*/  @!P3 SYNCS.PHASECHK.TRANS64 P3, [R64+URZ+0x388b0], R75 ;  /* 0x0388b04b4000b5a7 */ /* 0x000ee4000806007f */
[----:B---3--:R-:W-:Y:S05]  /*1baa0*/  @!P3 BRA `(.L_x_4498) ;  /* 0xfffffffc00f0b947 */ /* 0x008fea000383ffff */
[----:B------:R-:W-:Y:S05]  /*1bab0*/  BRA `(.L_x_4731) ;  /* 0xfffffe8400887947 */ /* 0x000fea000383ffff */
.L_x_4523:
        /* <DEDUP_REMOVED lines=8> */
.L_x_4733:
[----:B------:R-:W-:Y:S05]  /*1bb40*/  BSYNC B1 ;  /* 0x0000000000017941 */ /* 0x000fea0003800000 */
.L_x_4732:
        /* <DEDUP_REMOVED lines=8> */
.L_x_4734:
[----:B------:R-:W-:Y:S02]  /*1bbd0*/  IMAD.MOV.U32 R13, RZ, RZ, R29 ;  /* 0x000000ffff0d7224 */ /* 0x000fe400078e001d */
[----:B------:R-:W-:-:S07]  /*1bbe0*/  IMAD.MOV.U32 R0, RZ, RZ, R14 ;  /* 0x000000ffff007224 */ /* 0x000fce00078e000e */
[----:B------:R-:W-:Y:S05]  /*1bbf0*/  WARPSYNC.COLLECTIVE R15, `(.L_x_4735) ;  /* 0x000000000f087348 */ /* 0x000fea0003c00000 */
[----:B------:R0:W1:Y:S02]  /*1bc00*/  SHFL.IDX P6, R14, R13, R12, R11 ;  /* 0x0000000c0d0e7389 */ /* 0x00006400000c000b */
[----:B01----:R-:W-:Y:S01]  /*1bc10*/  ENDCOLLECTIVE ;  /* 0x000000000000791b */ /* 0x003fe20003800000 */
.L_x_4735:
[----:B------:R-:W-:Y:S02]  /*1bc20*/  IMAD.MOV.U32 R13, RZ, RZ, R28 ;  /* 0x000000ffff0d7224 */ /* 0x000fe400078e001c */
[----:B------:R-:W-:-:S07]  /*1bc30*/  IMAD.MOV.U32 R5, RZ, RZ, R14 ;  /* 0x000000ffff057224 */ /* 0x000fce00078e000e */
[----:B------:R-:W-:Y:S05]  /*1bc40*/  WARPSYNC.COLLECTIVE R15, `(.L_x_4736) ;  /* 0x000000000f087348 */ /* 0x000fea0003c00000 */
[----:B------:R0:W1:Y:S02]  /*1bc50*/  SHFL.IDX P6, R14, R13, R12, R11 ;  /* 0x0000000c0d0e7389 */ /* 0x00006400000c000b */
[----:B01----:R-:W-:Y:S01]  /*1bc60*/  ENDCOLLECTIVE ;  /* 0x000000000000791b */ /* 0x003fe20003800000 */
.L_x_4736:
[----:B------:R-:W-:Y:S05]  /*1bc70*/  BRA `(.L_x_4737) ;  /* 0xfffffeb000a87947 */ /* 0x000fea000383ffff */
.L_x_4527:
[----:B0-----:R0:W1:Y:S02]  /*1bc80*/  SYNCS.PHASECHK.TRANS64.TRYWAIT P0, [R2+URZ+0x38800], R5 ;  /* 0x03880005020075a7 */ /* 0x001064000800017f */
[----:B-1----:R-:W-:Y:S05]  /*1bc90*/  @!P0 NANOSLEEP.SYNCS 0x989680 ;  /* 0x009896800000895d */ /* 0x002fea0003900000 */
[----:B------:R-:W1:Y:S02]  /*1bca0*/  @!P0 SYNCS.PHASECHK.TRANS64 P0, [R2+URZ+0x38800], R5 ;  /* 0x03880005020085a7 */ /* 0x000e64000800007f */
[----:B-1----:R-:W-:Y:S05]  /*1bcb0*/  @!P0 BRA `(.L_x_4527) ;  /* 0xfffffffc00f08947 */ /* 0x002fea000383ffff */
[----:B------:R-:W-:Y:S05]  /*1bcc0*/  BRA `(.L_x_4738) ;  /* 0xfffffeb400c07947 */ /* 0x000fea000383ffff */
.L_x_4535:
        /* <DEDUP_REMOVED lines=8> */
.L_x_4740:
[----:B------:R-:W-:Y:S05]  /*1bd50*/  BSYNC B1 ;  /* 0x0000000000017941 */ /* 0x000fea0003800000 */
.L_x_4739:
        /* <DEDUP_REMOVED lines=8> */
.L_x_4741:
[----:B------:R-:W-:Y:S01]  /*1bde0*/  IMAD.MOV.U32 R13, RZ, RZ, R29 ;  /* 0x000000ffff0d7224 */ /* 0x000fe200078e001d */
[----:B------:R-:W-:-:S07]  /*1bdf0*/  MOV R3, R14 ;  /* 0x0000000e00037202 */ /* 0x000fce0000000f00 */
[----:B------:R-:W-:Y:S05]  /*1be00*/  WARPSYNC.COLLECTIVE R15, `(.L_x_4742) ;  /* 0x000000000f087348 */ /* 0x000fea0003c00000 */
[----:B------:R0:W1:Y:S02]  /*1be10*/  SHFL.IDX P6, R14, R13, R12, R11 ;  /* 0x0000000c0d0e7389 */ /* 0x00006400000c000b */
[----:B01----:R-:W-:Y:S01]  /*1be20*/  ENDCOLLECTIVE ;  /* 0x000000000000791b */ /* 0x003fe20003800000 */
.L_x_4742:
[----:B------:R-:W-:Y:S02]  /*1be30*/  IMAD.MOV.U32 R13, RZ, RZ, R28 ;  /* 0x000000ffff0d7224 */ /* 0x000fe400078e001c */
[----:B------:R-:W-:-:S07]  /*1be40*/  IMAD.MOV.U32 R20, RZ, RZ, R14 ;  /* 0x000000ffff147224 */ /* 0x000fce00078e000e */
[----:B------:R-:W-:Y:S05]  /*1be50*/  WARPSYNC.COLLECTIVE R15, `(.L_x_4743) ;  /* 0x000000000f087348 */ /* 0x000fea0003c00000 */
[----:B------:R0:W1:Y:S02]  /*1be60*/  SHFL.IDX P6, R14, R13, R12, R11 ;  /* 0x0000000c0d0e7389 */ /* 0x00006400000c000b */
[----:B01----:R-:W-:Y:S01]  /*1be70*/  ENDCOLLECTIVE ;  /* 0x000000000000791b */ /* 0x003fe20003800000 */
.L_x_4743:
[----:B------:R-:W-:Y:S05]  /*1be80*/  BRA `(.L_x_4744) ;  /* 0xfffffec000247947 */ /* 0x000fea000383ffff */
.L_x_4539:
[----:B0-----:R0:W1:Y:S02]  /*1be90*/  SYNCS.PHASECHK.TRANS64.TRYWAIT P1, [R2+URZ+0x38800], R25 ;  /* 0x03880019020075a7 */ /* 0x001064000802017f */
[----:B-1----:R-:W-:Y:S05]  /*1bea0*/  @!P1 NANOSLEEP.SYNCS 0x989680 ;  /* 0x009896800000995d */ /* 0x002fea0003900000 */
[----:B------:R-:W1:Y:S02]  /*1beb0*/  @!P1 SYNCS.PHASECHK.TRANS64 P1, [R2+URZ+0x38800], R25 ;  /* 0x03880019020095a7 */ /* 0x000e64000802007f */
[----:B-1----:R-:W-:Y:S05]  /*1bec0*/  @!P1 BRA `(.L_x_4539) ;  /* 0xfffffffc00f09947 */ /* 0x002fea000383ffff */
[----:B------:R-:W-:Y:S05]  /*1bed0*/  BRA `(.L_x_4745) ;  /* 0xfffffec400087947 */ /* 0x000fea000383ffff */
.L_x_4545:
[----:B0-----:R0:W2:Y:S02]  /*1bee0*/  SYNCS.PHASECHK.TRANS64.TRYWAIT P1, [R11+URZ+0x38830], R10 ;  /* 0x0388300a0b0075a7 */ /* 0x0010a4000802017f */
[----:B--2---:R-:W-:Y:S05]  /*1bef0*/  @!P1 NANOSLEEP.SYNCS 0x989680 ;  /* 0x009896800000995d */ /* 0x004fea0003900000 */
[----:B------:R-:W2:Y:S02]  /*1bf00*/  @!P1 SYNCS.PHASECHK.TRANS64 P1, [R11+URZ+0x38830], R10 ;  /* 0x0388300a0b0095a7 */ /* 0x000ea4000802007f */
[----:B--2---:R-:W-:Y:S05]  /*1bf10*/  @!P1 BRA `(.L_x_4545) ;  /* 0xfffffffc00f09947 */ /* 0x004fea000383ffff */
[----:B------:R-:W-:Y:S05]  /*1bf20*/  BRA `(.L_x_4544) ;  /* 0xfffffed000307947 */ /* 0x000fea000383ffff */
.L_x_4547:
[----:B--2---:R2:W4:Y:S02]  /*1bf30*/  SYNCS.PHASECHK.TRANS64.TRYWAIT P1, [R2+URZ+0x38810], R21 ;  /* 0x03881015020075a7 */ /* 0x004524000802017f */
[----:B----4-:R-:W-:Y:S05]  /*1bf40*/  @!P1 NANOSLEEP.SYNCS 0x989680 ;  /* 0x009896800000995d */ /* 0x010fea0003900000 */
[----:B------:R-:W4:Y:S02]  /*1bf50*/  @!P1 SYNCS.PHASECHK.TRANS64 P1, [R2+URZ+0x38810], R21 ;  /* 0x03881015020095a7 */ /* 0x000f24000802007f */
[----:B----4-:R-:W-:Y:S05]  /*1bf60*/  @!P1 BRA `(.L_x_4547) ;  /* 0xfffffffc00f09947 */ /* 0x010fea000383ffff */
[----:B------:R-:W-:Y:S05]  /*1bf70*/  BRA `(.L_x_4746) ;  /* 0xfffffed000e07947 */ /* 0x000fea000383ffff */
.L_x_4551:
[----:B------:R0:W0:Y:S02]  /*1bf80*/  SYNCS.PHASECHK.TRANS64.TRYWAIT P1, [R11+URZ+0x38850], R10 ;  /* 0x0388500a0b0075a7 */ /* 0x000024000802017f */
[----:B0-----:R-:W-:Y:S05]  /*1bf90*/  @!P1 NANOSLEEP.SYNCS 0x989680 ;  /* 0x009896800000995d */ /* 0x001fea0003900000 */
[----:B------:R-:W0:Y:S02]  /*1bfa0*/  @!P1 SYNCS.PHASECHK.TRANS64 P1, [R11+URZ+0x38850], R10 ;  /* 0x0388500a0b0095a7 */ /* 0x000e24000802007f */
[----:B0-----:R-:W-:Y:S05]  /*1bfb0*/  @!P1 BRA `(.L_x_4551) ;  /* 0xfffffffc00f09947 */ /* 0x001fea000383ffff */
[----:B------:R-:W-:Y:S05]  /*1bfc0*/  BRA `(.L_x_4550) ;  /* 0xfffffed4000c7947 */ /* 0x000fea000383ffff */
.L_x_4560:
[----:B-1----:R1:W2:Y:S02]  /*1bfd0*/  SYNCS.PHASECHK.TRANS64.TRYWAIT P2, [R12+URZ+0x38830], R21 ;  /* 0x038830150c0075a7 */ /* 0x0022a4000804017f */
[----:B--2---:R-:W-:Y:S05]  /*1bfe0*/  @!P2 NANOSLEEP.SYNCS 0x989680 ;  /* 0x009896800000a95d */ /* 0x004fea0003900000 */
[----:B------:R-:W2:Y:S02]  /*1bff0*/  @!P2 SYNCS.PHASECHK.TRANS64 P2, [R12+URZ+0x38830], R21 ;  /* 0x038830150c00a5a7 */ /* 0x000ea4000804007f */
[----:B--2---:R-:W-:Y:S05]  /*1c000*/  @!P2 BRA `(.L_x_4560) ;  /* 0xfffffffc00f0a947 */ /* 0x004fea000383ffff */
[----:B------:R-:W-:Y:S05]  /*1c010*/  BRA `(.L_x_4559) ;  /* 0xffffff0000c07947 */ /* 0x000fea000383ffff */
.L_x_4565:
[----:B---3--:R3:W4:Y:S02]  /*1c020*/  SYNCS.PHASECHK.TRANS64.TRYWAIT P2, [R12+URZ+0x38850], R21 ;  /* 0x038850150c0075a7 */ /* 0x008724000804017f */
[----:B----4-:R-:W-:Y:S05]  /*1c030*/  @!P2 NANOSLEEP.SYNCS 0x989680 ;  /* 0x009896800000a95d */ /* 0x010fea0003900000 */
[----:B------:R-:W4:Y:S02]  /*1c040*/  @!P2 SYNCS.PHASECHK.TRANS64 P2, [R12+URZ+0x38850], R21 ;  /* 0x038850150c00a5a7 */ /* 0x000f24000804007f */
[----:B----4-:R-:W-:Y:S05]  /*1c050*/  @!P2 BRA `(.L_x_4565) ;  /* 0xfffffffc00f0a947 */ /* 0x010fea000383ffff */
[----:B------:R-:W-:Y:S05]  /*1c060*/  BRA `(.L_x_4564) ;  /* 0xffffff0400647947 */ /* 0x000fea000383ffff */
.L_x_4597:
        /* <DEDUP_REMOVED lines=11> */
.L_x_4748:
[----:B------:R-:W-:Y:S05]  /*1c120*/  BSYNC B1 ;  /* 0x0000000000017941 */ /* 0x000fea0003800000 */
.L_x_4747:
[----:B------:R-:W-:Y:S05]  /*1c130*/  BRA `(.L_x_4749) ;  /* 0xffffff8400c07947 */ /* 0x000fea000383ffff */
.L_x_4599:
[----:B------:R-:W-:Y:S01]  /*1c140*/  BSSY B1, `(.L_x_4750) ;  /* 0x0000006000017945 */ /* 0x000fe20003800000 */
[----:B------:R-:W-:-:S07]  /*1c150*/  IMAD.MOV.U32 R15, RZ, RZ, -0x1 ;  /* 0xffffffffff0f7424 */ /* 0x000fce00078e00ff */
[----:B01----:R-:W-:Y:S05]  /*1c160*/  WARPSYNC.COLLECTIVE R15, `(.L_x_4751) ;  /* 0x000000000f0c7348 */ /* 0x003fea0003c00000 */
[----:B------:R-:W-:Y:S02]  /*1c170*/  ELECT P6, UR62, PT ;  /* 0x00000000003e782f */ /* 0x000fe400038c0000 */
[----:B------:R-:W-:Y:S01]  /*1c180*/  MOV R14, UR62 ;  /* 0x0000003e000e7c02 */ /* 0x000fe20008000f00 */
[----:B01----:R-:W-:Y:S10]  /*1c190*/  ENDCOLLECTIVE ;  /* 0x000000000000791b */ /* 0x003ff40003800000 */
.L_x_4751:
[----:B------:R-:W-:Y:S05]  /*1c1a0*/  BSYNC B1 ;  /* 0x0000000000017941 */ /* 0x000fea0003800000 */
.L_x_4750:
[----:B------:R-:W-:Y:S05]  /*1c1b0*/  BRA `(.L_x_4598) ;  /* 0xffffff8400b87947 */ /* 0x000fea000383ffff */
.L_x_4601:
[----:B-1----:R1:W2:Y:S02]  /*1c1c0*/  SYNCS.PHASECHK.TRANS64.TRYWAIT P0, [R23+URZ+0x38820], R3 ;  /* 0x03882003170075a7 */ /* 0x0022a4000800017f */
[----:B--2---:R-:W-:Y:S05]  /*1c1d0*/  @!P0 NANOSLEEP.SYNCS 0x989680 ;  /* 0x009896800000895d */ /* 0x004fea0003900000 */
[----:B------:R-:W2:Y:S02]  /*1c1e0*/  @!P0 SYNCS.PHASECHK.TRANS64 P0, [R23+URZ+0x38820], R3 ;  /* 0x03882003170085a7 */ /* 0x000ea4000800007f */
[----:B--2---:R-:W-:Y:S05]  /*1c1f0*/  @!P0 BRA `(.L_x_4601) ;  /* 0xfffffffc00f08947 */ /* 0x004fea000383ffff */
[----:B------:R-:W-:Y:S05]  /*1c200*/  BRA `(.L_x_4752) ;  /* 0xffffff8400c87947 */ /* 0x000fea000383ffff */
.L_x_4605:
[----:B-1----:R1:W2:Y:S02]  /*1c210*/  SYNCS.PHASECHK.TRANS64.TRYWAIT P0, [R3+URZ+0x388a0], R6 ;  /* 0x0388a006030075a7 */ /* 0x0022a4000800017f */
[----:B--2---:R-:W-:Y:S05]  /*1c220*/  @!P0 NANOSLEEP.SYNCS 0x989680 ;  /* 0x009896800000895d */ /* 0x004fea0003900000 */
[----:B------:R-:W2:Y:S02]  /*1c230*/  @!P0 SYNCS.PHASECHK.TRANS64 P0, [R3+URZ+0x388a0], R6 ;  /* 0x0388a006030085a7 */ /* 0x000ea4000800007f */
[----:B--2---:R-:W-:Y:S05]  /*1c240*/  @!P0 BRA `(.L_x_4605) ;  /* 0xfffffffc00f08947 */ /* 0x004fea000383ffff */
[----:B------:R-:W-:Y:S05]  /*1c250*/  BRA `(.L_x_4753) ;  /* 0xffffff8400e07947 */ /* 0x000fea000383ffff */
.L_x_4610:
[----:B0-----:R0:W2:Y:S02]  /*1c260*/  SYNCS.PHASECHK.TRANS64.TRYWAIT P0, [R3+URZ+0x388c0], R6 ;  /* 0x0388c006030075a7 */ /* 0x0010a4000800017f */
[----:B--2---:R-:W-:Y:S05]  /*1c270*/  @!P0 NANOSLEEP.SYNCS 0x989680 ;  /* 0x009896800000895d */ /* 0x004fea0003900000 */
[----:B------:R-:W2:Y:S02]  /*1c280*/  @!P0 SYNCS.PHASECHK.TRANS64 P0, [R3+URZ+0x388c0], R6 ;  /* 0x0388c006030085a7 */ /* 0x000ea4000800007f */
[----:B--2---:R-:W-:Y:S05]  /*1c290*/  @!P0 BRA `(.L_x_4610) ;  /* 0xfffffffc00f08947 */ /* 0x004fea000383ffff */
[----:B------:R-:W-:Y:S05]  /*1c2a0*/  BRA `(.L_x_4754) ;  /* 0xffffff88005c7947 */ /* 0x000fea000383ffff */
.L_x_4624:
[----:B-1----:R1:W2:Y:S02]  /*1c2b0*/  SYNCS.PHASECHK.TRANS64.TRYWAIT P1, [R6+URZ+0x388a0], R2 ;  /* 0x0388a002060075a7 */ /* 0x0022a4000802017f */
[----:B--2---:R-:W-:Y:S05]  /*1c2c0*/  @!P1 NANOSLEEP.SYNCS 0x989680 ;  /* 0x009896800000995d */ /* 0x004fea0003900000 */
[----:B------:R-:W2:Y:S02]  /*1c2d0*/  @!P1 SYNCS.PHASECHK.TRANS64 P1, [R6+URZ+0x388a0], R2 ;  /* 0x0388a002060095a7 */ /* 0x000ea4000802007f */
[----:B--2---:R-:W-:Y:S05]  /*1c2e0*/  @!P1 BRA `(.L_x_4624) ;  /* 0xfffffffc00f09947 */ /* 0x004fea000383ffff */
[----:B------:R-:W-:Y:S05]  /*1c2f0*/  BRA `(.L_x_4755) ;  /* 0xffffff9000c07947 */ /* 0x000fea000383ffff */
.L_x_4629:
[----:B0-----:R0:W2:Y:S02]  /*1c300*/  SYNCS.PHASECHK.TRANS64.TRYWAIT P1, [R6+URZ+0x388c0], R2 ;  /* 0x0388c002060075a7 */ /* 0x0010a4000802017f */
[----:B--2---:R-:W-:Y:S05]  /*1c310*/  @!P1 NANOSLEEP.SYNCS 0x989680 ;  /* 0x009896800000995d */ /* 0x004fea0003900000 */
[----:B------:R-:W2:Y:S02]  /*1c320*/  @!P1 SYNCS.PHASECHK.TRANS64 P1, [R6+URZ+0x388c0], R2 ;  /* 0x0388c002060095a7 */ /* 0x000ea4000802007f */
[----:B--2---:R-:W-:Y:S05]  /*1c330*/  @!P1 BRA `(.L_x_4629) ;  /* 0xfffffffc00f09947 */ /* 0x004fea000383ffff */
[----:B------:R-:W-:Y:S05]  /*1c340*/  BRA `(.L_x_4756) ;  /* 0xffffff9400387947 */ /* 0x000fea000383ffff */
.L_x_4649:
[----:B------:R-:W0:Y:S01]  /*1c350*/  S2R R11, SR_TID.X ;  /* 0x00000000000b7919 */ /* 0x000e220000002100 */
[----:B------:R-:W-:Y:S01]  /*1c360*/  BSSY B0, `(.L_x_4757) ;  /* 0x000000a000007945 */ /* 0x000fe20003800000 */
[----:B------:R-:W-:Y:S02]  /*1c370*/  IMAD.MOV.U32 R12, RZ, RZ, RZ ;  /* 0x000000ffff0c7224 */ /* 0x000fe400078e00ff */
[----:B------:R-:W-:Y:S01]  /*1c380*/  IMAD.MOV.U32 R15, RZ, RZ, -0x1 ;  /* 0xffffffffff0f7424 */ /* 0x000fe200078e00ff */
[----:B0-----:R-:W-:-:S04]  /*1c390*/  SHF.R.U32.HI R11, RZ, 0x5, R11 ;  /* 0x00000005ff0b7819 */ /* 0x001fc8000001160b */
[----:B------:R-:W-:-:S05]  /*1c3a0*/  LOP3.LUT R11, R11, 0x3, RZ, 0xc0, !PT ;  /* 0x000000030b0b7812 */ /* 0x000fca00078ec0ff */
[----:B------:R-:W-:Y:S02]  /*1c3b0*/  IMAD.MOV.U32 R13, RZ, RZ, R11 ;  /* 0x000000ffff0d7224 */ /* 0x000fe400078e000b */
[----:B------:R-:W-:-:S07]  /*1c3c0*/  IMAD.MOV.U32 R11, RZ, RZ, 0x1f ;  /* 0x0000001fff0b7424 */ /* 0x000fce00078e00ff */
[----:B------:R-:W-:Y:S05]  /*1c3d0*/  WARPSYNC.COLLECTIVE R15, `(.L_x_4758) ;  /* 0x000000000f087348 */ /* 0x000fea0003c00000 */
[----:B------:R0:W1:Y:S02]  /*1c3e0*/  SHFL.IDX P6, R14, R13, R12, R11 ;  /* 0x0000000c0d0e7389 */ /* 0x00006400000c000b */
[----:B01----:R-:W-:Y:S01]  /*1c3f0*/  ENDCOLLECTIVE ;  /* 0x000000000000791b */ /* 0x003fe20003800000 */
.L_x_4758:
[----:B------:R-:W-:Y:S05]  /*1c400*/  BSYNC B0 ;  /* 0x0000000000007941 */ /* 0x000fea0003800000 */
.L_x_4757:
[----:B------:R-:W-:Y:S05]  /*1c410*/  BRA `(.L_x_4759) ;  /* 0xffffffa800307947 */ /* 0x000fea000383ffff */
.L_x_4652:
[----:B0-----:R0:W1:Y:S02]  /*1c420*/  SYNCS.PHASECHK.TRANS64.TRYWAIT P0, [R27+URZ+0x38840], R0 ;  /* 0x038840001b0075a7 */ /* 0x001064000800017f */
[----:B-1----:R-:W-:Y:S05]  /*1c430*/  @!P0 NANOSLEEP.SYNCS 0x989680 ;  /* 0x009896800000895d */ /* 0x002fea0003900000 */
[----:B------:R-:W1:Y:S02]  /*1c440*/  @!P0 SYNCS.PHASECHK.TRANS64 P0, [R27+URZ+0x38840], R0 ;  /* 0x038840001b0085a7 */ /* 0x000e64000800007f */
[----:B-1----:R-:W-:Y:S05]  /*1c450*/  @!P0 BRA `(.L_x_4652) ;  /* 0xfffffffc00f08947 */ /* 0x002fea000383ffff */
[----:B------:R-:W-:Y:S05]  /*1c460*/  BRA `(.L_x_4760) ;  /* 0xffffffa8005c7947 */ /* 0x000fea000383ffff */
.L_x_4653:
        /* <DEDUP_REMOVED lines=8> */
.L_x_4762:
[----:B------:R-:W-:Y:S05]  /*1c4f0*/  BSYNC B0 ;  /* 0x0000000000007941 */ /* 0x000fea0003800000 */
.L_x_4761:
        /* <DEDUP_REMOVED lines=9> */
.L_x_4763:
[----:B------:R-:W-:Y:S02]  /*1c590*/  IMAD.MOV.U32 R13, RZ, RZ, R4 ;  /* 0x000000ffff0d7224 */ /* 0x000fe400078e0004 */
[----:B------:R-:W-:Y:S02]  /*1c5a0*/  IMAD.MOV.U32 R12, RZ, RZ, 0x1 ;  /* 0x00000001ff0c7424 */ /* 0x000fe400078e00ff */
[----:B------:R-:W-:-:S07]  /*1c5b0*/  IMAD.MOV.U32 R3, RZ, RZ, R14 ;  /* 0x000000ffff037224 */ /* 0x000fce00078e000e */
[----:B------:R-:W-:Y:S05]  /*1c5c0*/  WARPSYNC.COLLECTIVE R15, `(.L_x_4764) ;  /* 0x000000000f087348 */ /* 0x000fea0003c00000 */
[----:B------:R0:W1:Y:S02]  /*1c5d0*/  SHFL.IDX P6, R14, R13, R12, R11 ;  /* 0x0000000c0d0e7389 */ /* 0x00006400000c000b */
[----:B01----:R-:W-:Y:S01]  /*1c5e0*/  ENDCOLLECTIVE ;  /* 0x000000000000791b */ /* 0x003fe20003800000 */
.L_x_4764:
        /* <DEDUP_REMOVED lines=15> */
.L_x_4765:
[----:B------:R-:W-:Y:S02]  /*1c6e0*/  @P0 IMAD R6, R5, 0x2, R23 ;  /* 0x0000000205060824 */ /* 0x000fe400078e0217 */
[----:B------:R-:W-:Y:S02]  /*1c6f0*/  IMAD.MOV.U32 R13, RZ, RZ, R4 ;  /* 0x000000ffff0d7224 */ /* 0x000fe400078e0004 */
[----:B------:R-:W-:Y:S02]  /*1c700*/  IMAD.MOV.U32 R12, RZ, RZ, 0x2 ;  /* 0x00000002ff0c7424 */ /* 0x000fe400078e00ff */
[----:B------:R-:W-:-:S07]  /*1c710*/  IMAD.MOV.U32 R3, RZ, RZ, R14 ;  /* 0x000000ffff037224 */ /* 0x000fce00078e000e */
[----:B------:R-:W-:Y:S05]  /*1c720*/  WARPSYNC.COLLECTIVE R15, `(.L_x_4766) ;  /* 0x000000000f087348 */ /* 0x000fea0003c00000 */
[----:B------:R0:W1:Y:S02]  /*1c730*/  SHFL.IDX P6, R14, R13, R12, R11 ;  /* 0x0000000c0d0e7389 */ /* 0x00006400000c000b */
[----:B01----:R-:W-:Y:S01]  /*1c740*/  ENDCOLLECTIVE ;  /* 0x000000000000791b */ /* 0x003fe20003800000 */
.L_x_4766:
        /* <DEDUP_REMOVED lines=15> */
.L_x_4767:
[----:B------:R-:W-:Y:S02]  /*1c840*/  @P0 IMAD R6, R5, 0x2, R23 ;  /* 0x0000000205060824 */ /* 0x000fe400078e0217 */
[----:B------:R-:W-:Y:S02]  /*1c850*/  IMAD.MOV.U32 R13, RZ, RZ, R4 ;  /* 0x000000ffff0d7224 */ /* 0x000fe400078e0004 */
[----:B------:R-:W-:Y:S02]  /*1c860*/  IMAD.MOV.U32 R12, RZ, RZ, 0x3 ;  /* 0x00000003ff0c7424 */ /* 0x000fe400078e00ff */
[----:B------:R-:W-:-:S07]  /*1c870*/  IMAD.MOV.U32 R3, RZ, RZ, R14 ;  /* 0x000000ffff037224 */ /* 0x000fce00078e000e */
[----:B------:R-:W-:Y:S05]  /*1c880*/  WARPSYNC.COLLECTIVE R15, `(.L_x_4768) ;  /* 0x000000000f087348 */ /* 0x000fea0003c00000 */
[----:B------:R0:W1:Y:S02]  /*1c890*/  SHFL.IDX P6, R14, R13, R12, R11 ;  /* 0x0000000c0d0e7389 */ /* 0x00006400000c000b */
[----:B01----:R-:W-:Y:S01]  /*1c8a0*/  ENDCOLLECTIVE ;  /* 0x000000000000791b */ /* 0x003fe20003800000 */
.L_x_4768:
        /* <DEDUP_REMOVED lines=10> */
.L_x_4769:
[----:B------:R-:W-:Y:S01]  /*1c950*/  @!PT LDS RZ, [RZ] ;  /* 0x00000000fffff984 */ /* 0x000fe20000000800 */
[----:B------:R-:W-:Y:S01]  /*1c960*/  @!PT LDS RZ, [RZ] ;  /* 0x00000000fffff984 */ /* 0x000fe20000000800 */
[----:B------:R-:W-:Y:S01]  /*1c970*/  @!PT LDS RZ, [RZ] ;  /* 0x00000000fffff984 */ /* 0x000fe20000000800 */
[----:B------:R1:W-:Y:S01]  /*1c980*/  @P0 LDGSTS.E.BYPASS.LTC128B.128 [R6+0x23400], desc[UR40][R2.64], !P2 ;  /* 0x2340000002060fae */ /* 0x0003e2000d101d68 */
[----:B------:R-:W-:Y:S01]  /*1c990*/  IMAD.MOV.U32 R0, RZ, RZ, R14 ;  /* 0x000000ffff007224 */ /* 0x000fe200078e000e */
[----:B------:R-:W-:Y:S06]  /*1c9a0*/  BRA `(.L_x_4770) ;  /* 0xffffffa800247947 */ /* 0x000fec000383ffff */
.L_x_4658:
[----:B------:R-:W-:Y:S01]  /*1c9b0*/  IMAD.MOV.U32 R13, RZ, RZ, R3 ;  /* 0x000000ffff0d7224 */ /* 0x000fe200078e0003 */
[----:B------:R-:W-:Y:S01]  /*1c9c0*/  LEA R17, R17, R8, 0x6 ;  /* 0x0000000811117211 */ /* 0x000fe200078e30ff */
[----:B------:R-:W-:Y:S02]  /*1c9d0*/  IMAD.MOV.U32 R12, RZ, RZ, RZ ;  /* 0x000000ffff0c7224 */ /* 0x000fe400078e00ff */
[----:B------:R-:W-:Y:S02]  /*1c9e0*/  IMAD.MOV.U32 R11, RZ, RZ, 0x181f ;  /* 0x0000181fff0b7424 */ /* 0x000fe400078e00ff */
[----:B------:R-:W-:Y:S02]  /*1c9f0*/  IMAD.MOV.U32 R15, RZ, RZ, -0x1 ;  /* 0xffffffffff0f7424 */ /* 0x000fe400078e00ff */
[----:B-----5:R-:W-:Y:S02]  /*1ca00*/  IMAD R2, R9, R6, RZ ;  /* 0x0000000609027224 */ /* 0x020fe400078e02ff */
[----:B------:R-:W-:-:S07]  /*1ca10*/  VIADD R10, R17, 0x10 ;  /* 0x00000010110a7836 */ /* 0x000fce0000000000 */
[----:B------:R-:W-:Y:S05]  /*1ca20*/  WARPSYNC.COLLECTIVE R15, `(.L_x_4771) ;  /* 0x000000000f087348 */ /* 0x000fea0003c00000 */
[----:B------:R0:W1:Y:S02]  /*1ca30*/  SHFL.IDX P6, R14, R13, R12, R11 ;  /* 0x0000000c0d0e7389 */ /* 0x00006400000c000b */
[----:B01----:R-:W-:Y:S01]  /*1ca40*/  ENDCOLLECTIVE ;  /* 0x000000000000791b */ /* 0x003fe20003800000 */
.L_x_4771:
[C---:B------:R-:W-:Y:S01]  /*1ca50*/  VIADD R8, R17.reuse, 0x20 ;  /* 0x0000002011087836 */ /* 0x040fe20000000000 */
[----:B------:R-:W-:Y:S01]  /*1ca60*/  ISETP.GE.AND P0, PT, R17, R2, PT ;  /* 0x000000021100720c */ /* 0x000fe20003f06270 */
[----:B------:R0:W-:Y:S04]  /*1ca70*/  STL [R1+0x20], R10 ;  /* 0x0000200a01007387 */ /* 0x0001e80000100800 */
[----:B------:R0:W-:Y:S01]  /*1ca80*/  STL [R1+0x24], R8 ;  /* 0x0000240801007387 */ /* 0x0001e20000100800 */
[----:B------:R-:W-:Y:S02]  /*1ca90*/  IMAD.MOV.U32 R13, RZ, RZ, R0 ;  /* 0x000000ffff0d7224 */ /* 0x000fe400078e0000 */
[----:B------:R-:W-:-:S07]  /*1caa0*/  IMAD.MOV.U32 R5, RZ, RZ, R14 ;  /* 0x000000ffff057224 */ /* 0x000fce00078e000e */
[----:B0-----:R-:W-:Y:S05]  /*1cab0*/  WARPSYNC.COLLECTIVE R15, `(.L_x_4772) ;  /* 0x000000000f087348 */ /* 0x001fea0003c00000 */
[----:B------:R1:W2:Y:S02]  /*1cac0*/  SHFL.IDX P6, R14, R13, R12, R11 ;  /* 0x0000000c0d0e7389 */ /* 0x0002a400000c000b */
[----:B012---:R-:W-:Y:S01]  /*1cad0*/  ENDCOLLECTIVE ;  /* 0x000000000000791b */ /* 0x007fe20003800000 */
.L_x_4772:
[----:B------:R-:W-:Y:S02]  /*1cae0*/  IMAD.MOV.U32 R13, RZ, RZ, R3 ;  /* 0x000000ffff0d7224 */ /* 0x000fe400078e0003 */
[----:B------:R-:W-:Y:S02]  /*1caf0*/  IMAD.MOV.U32 R12, RZ, RZ, 0x1 ;  /* 0x00000001ff0c7424 */ /* 0x000fe400078e00ff */
[----:B------:R-:W-:-:S07]  /*1cb00*/  IMAD.MOV.U32 R4, RZ, RZ, R14 ;  /* 0x000000ffff047224 */ /* 0x000fce00078e000e */
[----:B------:R-:W-:Y:S05]  /*1cb10*/  WARPSYNC.COLLECTIVE R15, `(.L_x_4773) ;  /* 0x000000000f087348 */ /* 0x000fea0003c00000 */
[----:B------:R0:W1:Y:S02]  /*1cb20*/  SHFL.IDX P6, R14, R13, R12, R11 ;  /* 0x0000000c0d0e7389 */ /* 0x00006400000c000b */
[----:B01----:R-:W-:Y:S01]  /*1cb30*/  ENDCOLLECTIVE ;  /* 0x000000000000791b */ /* 0x003fe20003800000 */
.L_x_4773:
[----:B------:R-:W-:-:S05]  /*1cb40*/  @!P0 LEA R4, P2, R7, R4, 0x1 ;  /* 0x0000000407048211 */ /* 0x000fca00078408ff */
[----:B------:R-:W-:-:S05]  /*1cb50*/  @!P0 IMAD.X R5, RZ, RZ, R5, P2 ;  /* 0x000000ffff058224 */ /* 0x000fca00010e0605 */
[----:B------:R-:W-:Y:S01]  /*1cb60*/  @!PT LDS RZ, [RZ] ;  /* 0x00000000fffff984 */ /* 0x000fe20000000800 */
[----:B------:R-:W-:Y:S01]  /*1cb70*/  @!PT LDS RZ, [RZ] ;  /* 0x00000000fffff984 */ /* 0x000fe20000000800 */
[----:B------:R-:W-:Y:S01]  /*1cb80*/  @!PT LDS RZ, [RZ] ;  /* 0x00000000fffff984 */ /* 0x000fe20000000800 */
[----:B------:R0:W-:Y:S01]  /*1cb90*/  @!P0 LDGSTS.E.BYPASS.LTC128B.128 [R26+0x20400], desc[UR40][R4.64], !P1 ;  /* 0x20400000041a8fae */ /* 0x0001e2000c901d68 */
[----:B------:R-:W-:Y:S01]  /*1cba0*/  IMAD.MOV.U32 R13, RZ, RZ, R0 ;  /* 0x000000ffff0d7224 */ /* 0x000fe200078e0000 */
[----:B------:R-:W-:Y:S01]  /*1cbb0*/  ISETP.GE.AND P0, PT, R10, R2, PT ;  /* 0x000000020a00720c */ /* 0x000fe20003f06270 */
[----:B0-----:R-:W-:-:S12]  /*1cbc0*/  IMAD.MOV.U32 R4, RZ, RZ, R14 ;  /* 0x000000ffff047224 */ /* 0x001fd800078e000e */
[----:B------:R-:W-:Y:S05]  /*1cbd0*/  WARPSYNC.COLLECTIVE R15, `(.L_x_4774) ;  /* 0x000000000f087348 */ /* 0x000fea0003c00000 */
[----:B------:R0:W1:Y:S02]  /*1cbe0*/  SHFL.IDX P6, R14, R13, R12, R11 ;  /* 0x0000000c0d0e7389 */ /* 0x00006400000c000b */
[----:B01----:R-:W-:Y:S01]  /*1cbf0*/  ENDCOLLECTIVE ;  /* 0x000000000000791b */ /* 0x003fe20003800000 */
.L_x_4774:
[----:B------:R-:W-:Y:S02]  /*1cc00*/  IMAD.MOV.U32 R13, RZ, RZ, R3 ;  /* 0x000000ffff0d7224 */ /* 0x000fe400078e0003 */
[----:B------:R-:W-:Y:S02]  /*1cc10*/  IMAD.MOV.U32 R12, RZ, RZ, 0x2 ;  /* 0x00000002ff0c7424 */ /* 0x000fe400078e00ff */
[----:B------:R-:W-:-:S07]  /*1cc20*/  IMAD.MOV.U32 R5, RZ, RZ, R14 ;  /* 0x000000ffff057224 */ /* 0x000fce00078e000e */
[----:B------:R-:W-:Y:S05]  /*1cc30*/  WARPSYNC.COLLECTIVE R15, `(.L_x_4775) ;  /* 0x000000000f087348 */ /* 0x000fea0003c00000 */
[----:B------:R0:W1:Y:S02]  /*1cc40*/  SHFL.IDX P6, R14, R13, R12, R11 ;  /* 0x0000000c0d0e7389 */ /* 0x00006400000c000b */
[----:B01----:R-:W-:Y:S01]  /*1cc50*/  ENDCOLLECTIVE ;  /* 0x000000000000791b */ /* 0x003fe20003800000 */
.L_x_4775:
[----:B------:R-:W-:-:S05]  /*1cc60*/  @!P0 LEA R5, P2, R7, R5, 0x1 ;  /* 0x0000000507058211 */ /* 0x000fca00078408ff */
[----:B------:R-:W-:-:S05]  /*1cc70*/  @!P0 IMAD.X R4, RZ, RZ, R4, P2 ;  /* 0x000000ffff048224 */ /* 0x000fca00010e0604 */
[----:B------:R-:W-:Y:S01]  /*1cc80*/  @!P0 LOP3.LUT R5, R5, R4, RZ, 0x3c, !PT ;  /* 0x0000000405058212 */ /* 0x000fe200078e3cff */
[----:B------:R-:W-:-:S03]  /*1cc90*/  IMAD.MOV.U32 R13, RZ, RZ, R0 ;  /* 0x000000ffff0d7224 */ /* 0x000fc600078e0000 */
[----:B------:R-:W-:-:S04]  /*1cca0*/  @!P0 LOP3.LUT R4, R5, R4, RZ, 0x3c, !PT ;  /* 0x0000000405048212 */ /* 0x000fc800078e3cff */
[----:B------:R-:W-:Y:S01]  /*1ccb0*/  @!P0 LOP3.LUT R5, R5, R4, RZ, 0x3c, !PT ;  /* 0x0000000405058212 */ /* 0x000fe200078e3cff */
[----:B------:R-:W-:-:S07]  /*1ccc0*/  IMAD.MOV.U32 R6, RZ, RZ, R14 ;  /* 0x000000ffff067224 */ /* 0x000fce00078e000e */
[----:B------:R-:W-:Y:S05]  /*1ccd0*/  WARPSYNC.COLLECTIVE R15, `(.L_x_4776) ;  /* 0x000000000f087348 */ /* 0x000fea0003c00000 */
[----:B------:R0:W1:Y:S02]  /*1cce0*/  SHFL.IDX P6, R14, R13, R12, R11 ;  /* 0x0000000c0d0e7389 */ /* 0x00006400000c000b */
[----:B01----:R-:W-:Y:S01]  /*1ccf0*/  ENDCOLLECTIVE ;  /* 0x000000000000791b */ /* 0x003fe20003800000 */
.L_x_4776:
[----:B------:R-:W-:Y:S01]  /*1cd00*/  @!PT LDS RZ, [RZ] ;  /* 0x00000000fffff984 */ /* 0x000fe20000000800 */
[----:B------:R-:W-:Y:S01]  /*1cd10*/  @!PT LDS RZ, [RZ] ;  /* 0x00000000fffff984 */ /* 0x000fe20000000800 */
[----:B------:R-:W-:Y:S01]  /*1cd20*/  @!PT LDS RZ, [RZ] ;  /* 0x00000000fffff984 */ /* 0x000fe20000000800 */
[----:B------:R0:W-:Y:S01]  /*1cd30*/  @!P0 LDGSTS.E.BYPASS.LTC128B.128 [R26+0x20c00], desc[UR40][R4.64], !P1 ;  /* 0x20c00000041a8fae */ /* 0x0001e2000c901d68 */
[----:B------:R-:W-:Y:S01]  /*1cd40*/  ISETP.GE.AND P0, PT, R8, R2, PT ;  /* 0x000000020800720c */ /* 0x000fe20003f06270 */
[----:B------:R-:W-:Y:S01]  /*1cd50*/  IMAD.MOV.U32 R13, RZ, RZ, R3 ;  /* 0x000000ffff0d7224 */ /* 0x000fe200078e0003 */
[----:B------:R-:W-:Y:S01]  /*1cd60*/  MOV R12, 0x3 ;  /* 0x00000003000c7802 */ /* 0x000fe20000000f00 */
[----:B0-----:R-:W-:-:S10]  /*1cd70*/  IMAD.MOV.U32 R4, RZ, RZ, R14 ;  /* 0x000000ffff047224 */ /* 0x001fd400078e000e */
[----:B------:R-:W-:Y:S05]  /*1cd80*/  WARPSYNC.COLLECTIVE R15, `(.L_x_4777) ;  /* 0x000000000f087348 */ /* 0x000fea0003c00000 */
[----:B------:R0:W1:Y:S02]  /*1cd90*/  SHFL.IDX P6, R14, R13, R12, R11 ;  /* 0x0000000c0d0e7389 */ /* 0x00006400000c000b */
[----:B01----:R-:W-:Y:S01]  /*1cda0*/  ENDCOLLECTIVE ;  /* 0x000000000000791b */ /* 0x003fe20003800000 */
.L_x_4777:
        /* <DEDUP_REMOVED lines=10> */
.L_x_4778:
[----:B------:R-:W-:Y:S01]  /*1ce50*/  @!PT LDS RZ, [RZ] ;  /* 0x00000000fffff984 */ /* 0x000fe20000000800 */
[----:B------:R-:W-:Y:S01]  /*1ce60*/  @!PT LDS RZ, [RZ] ;  /* 0x00000000fffff984 */ /* 0x000fe20000000800 */
[----:B------:R-:W-:Y:S01]  /*1ce70*/  @!PT LDS RZ, [RZ] ;  /* 0x00000000fffff984 */ /* 0x000fe20000000800 */
[----:B------:R0:W-:Y:S01]  /*1ce80*/  @!P0 LDGSTS.E.BYPASS.LTC128B.128 [R26+0x21400], desc[UR40][R4.64], !P1 ;  /* 0x21400000041a8fae */ /* 0x0001e2000c901d68 */
[----:B------:R-:W-:Y:S01]  /*1ce90*/  IMAD.MOV.U32 R0, RZ, RZ, R14 ;  /* 0x000000ffff007224 */ /* 0x000fe200078e000e */
[----:B------:R-:W-:Y:S06]  /*1cea0*/  BRA `(.L_x_4779) ;  /* 0xffffffac00407947 */ /* 0x000fec000383ffff */
.L_x_4662:
[----:B------:R-:W2:Y:S04]  /*1ceb0*/  LDL.LU R10, [R1+0x1c] ;  /* 0x00001c00010a7983 */ /* 0x000ea80000300800 */
[----:B------:R-:W3:Y:S04]  /*1cec0*/  LDL.LU R9, [R1+0x20] ;  /* 0x0000200001097983 */ /* 0x000ee80000300800 */
[----:B------:R-:W4:Y:S01]  /*1ced0*/  LDL.LU R8, [R1+0x24] ;  /* 0x0000240001087983 */ /* 0x000f220000300800 */
[----:B------:R-:W-:Y:S01]  /*1cee0*/  LOP3.LUT R22, R22, 0xffffdfff, RZ, 0xc0, !PT ;  /* 0xffffdfff16167812 */ /* 0x000fe200078ec0ff */
[----:B------:R-:W-:Y:S01]  /*1cef0*/  BSSY B0, `(.L_x_4780) ;  /* 0x0000029000007945 */ /* 0x000fe20003800000 */
[----:B------:R-:W-:-:S02]  /*1cf00*/  IMAD.MOV.U32 R13, RZ, RZ, R4 ;  /* 0x000000ffff0d7224 */ /* 0x000fc400078e0004 */
[----:B------:R-:W-:Y:S02]  /*1cf10*/  IMAD.MOV.U32 R12, RZ, RZ, RZ ;  /* 0x000000ffff0c7224 */ /* 0x000fe400078e00ff */
[----:B------:R-:W-:Y:S02]  /*1cf20*/  IMAD.MOV.U32 R11, RZ, RZ, 0x181f ;  /* 0x0000181fff0b7424 */ /* 0x000fe400078e00ff */
[----:B------:R-:W-:Y:S02]  /*1cf30*/  IMAD.MOV.U32 R15, RZ, RZ, -0x1 ;  /* 0xffffffffff0f7424 */ /* 0x000fe400078e00ff */
[----:B--2---:R-:W-:-:S05]  /*1cf40*/  IMAD R6, R10, R6, RZ ;  /* 0x000000060a067224 */ /* 0x004fca00078e02ff */
[-C--:B------:R-:W-:Y:S02]  /*1cf50*/  ISETP.GE.AND P2, PT, R17, R6.reuse, PT ;  /* 0x000000061100720c */ /* 0x080fe40003f46270 */
[-C--:B---3--:R-:W-:Y:S02]  /*1cf60*/  ISETP.GE.AND P1, PT, R9, R6.reuse, PT ;  /* 0x000000060900720c */ /* 0x088fe40003f26270 */
[----:B----4-:R-:W-:-:S09]  /*1cf70*/  ISETP.GE.AND P0, PT, R8, R6, PT ;  /* 0x000000060800720c */ /* 0x010fd20003f06270 */
[C---:B------:R-:W-:Y:S02]  /*1cf80*/  @!P2 LOP3.LUT R2, R0.reuse, 0x40, RZ, 0xc0, !PT ;  /* 0x000000400002a812 */ /* 0x040fe400078ec0ff */
[----:B------:R-:W-:Y:S02]  /*1cf90*/  @!P1 LOP3.LUT R3, R0, 0x40, RZ, 0xc0, !PT ;  /* 0x0000004000039812 */ /* 0x000fe400078ec0ff */
[----:B------:R-:W-:Y:S02]  /*1cfa0*/  @!P2 SHF.R.U32.HI R2, RZ, 0x2, R2 ;  /* 0x00000002ff02a819 */ /* 0x000fe40000011602 */
[----:B------:R-:W-:Y:S02]  /*1cfb0*/  @!P1 SHF.R.U32.HI R3, RZ, 0x2, R3 ;  /* 0x00000002ff039819 */ /* 0x000fe40000011603 */
[----:B------:R-:W-:Y:S02]  /*1cfc0*/  @!P2 ISETP.NE.U32.AND P6, PT, R2, RZ, PT ;  /* 0x000000ff0200a20c */ /* 0x000fe40003fc5070 */
[----:B------:R-:W-:-:S02]  /*1cfd0*/  @!P2 LOP3.LUT R2, R7, 0x80, RZ, 0xc0, !PT ;  /* 0x000000800702a812 */ /* 0x000fc400078ec0ff */
[----:B------:R-:W-:Y:S02]  /*1cfe0*/  @!P0 LOP3.LUT R8, R0, 0x40, RZ, 0xc0, !PT ;  /* 0x0000004000088812 */ /* 0x000fe400078ec0ff */
[----:B------:R-:W-:Y:S02]  /*1cff0*/  @!P2 SHF.R.U32.HI R2, RZ, 0x3, R2 ;  /* 0x00000003ff02a819 */ /* 0x000fe40000011602 */
[----:B------:R-:W-:-:S05]  /*1d000*/  @!P0 SHF.R.U32.HI R8, RZ, 0x2, R8 ;  /* 0x00000002ff088819 */ /* 0x000fca0000011608 */
[----:B------:R-:W-:Y:S02]  /*1d010*/  @P6 LOP3.LUT R22, R22, 0x2000, RZ, 0xfc, !PT ;  /* 0x0000200016166812 */ /* 0x000fe400078efcff */
[----:B------:R-:W-:Y:S02]  /*1d020*/  @!P2 ISETP.NE.U32.AND P6, PT, R2, RZ, PT ;  /* 0x000000ff0200a20c */ /* 0x000fe40003fc5070 */
[----:B------:R-:W-:Y:S02]  /*1d030*/  LOP3.LUT R22, R22, 0xffffefff, RZ, 0xc0, !PT ;  /* 0xffffefff16167812 */ /* 0x000fe400078ec0ff */
[----:B------:R-:W-:-:S04]  /*1d040*/  @!P1 LOP3.LUT R2, R7, 0x80, RZ, 0xc0, !PT ;  /* 0x0000008007029812 */ /* 0x000fc800078ec0ff */
[----:B------:R-:W-:-:S05]  /*1d050*/  @!P1 SHF.R.U32.HI R2, RZ, 0x3, R2 ;  /* 0x00000003ff029819 */ /* 0x000fca0000011602 */
[----:B------:R-:W-:Y:S02]  /*1d060*/  @P6 LOP3.LUT R22, R22, 0x1000, RZ, 0xfc, !PT ;  /* 0x0000100016166812 */ /* 0x000fe400078efcff */
[----:B------:R-:W-:Y:S02]  /*1d070*/  @!P1 ISETP.NE.U32.AND P6, PT, R3, RZ, PT ;  /* 0x000000ff0300920c */ /* 0x000fe40003fc5070 */
[----:B------:R-:W-:-:S11]  /*1d080*/  LOP3.LUT R22, R22, 0xffff7fff, RZ, 0xc0, !PT ;  /* 0xffff7fff16167812 */ /* 0x000fd600078ec0ff */
[----:B------:R-:W-:Y:S02]  /*1d090*/  @P6 LOP3.LUT R22, R22, 0x8000, RZ, 0xfc, !PT ;  /* 0x0000800016166812 */ /* 0x000fe400078efcff */
[----:B------:R-:W-:Y:S02]  /*1d0a0*/  @!P1 ISETP.NE.U32.AND P6, PT, R2, RZ, PT ;  /* 0x000000ff0200920c */ /* 0x000fe40003fc5070 */
[----:B------:R-:W-:-:S11]  /*1d0b0*/  LOP3.LUT R22, R22, 0xffffbfff, RZ, 0xc0, !PT ;  /* 0xffffbfff16167812 */ /* 0x000fd600078ec0ff */
        /* <DEDUP_REMOVED lines=12> */
.L_x_4781:
[----:B------:R-:W-:Y:S05]  /*1d180*/  BSYNC B0 ;  /* 0x0000000000007941 */ /* 0x000fea0003800000 */
.L_x_4780:
        /* <DEDUP_REMOVED lines=11> */
.L_x_4782:
[----:B------:R-:W-:-:S04]  /*1d240*/  LOP3.LUT R22, R22, 0xfdffffff, RZ, 0xc0, !PT ;  /* 0xfdffffff16167812 */ /* 0x000fc800078ec0ff */
[----:B------:R-:W-:-:S04]  /*1d250*/  @P3 LOP3.LUT R22, R22, 0x2000000, RZ, 0xfc, !PT ;  /* 0x0200000016163812 */ /* 0x000fc800078efcff */
[C---:B------:R-:W-:Y:S02]  /*1d260*/  LOP3.LUT P3, RZ, R22.reuse, 0x400, RZ, 0xc0, !PT ;  /* 0x0000040016ff7812 */ /* 0x040fe4000786c0ff */
[----:B------:R-:W-:Y:S01]  /*1d270*/  LOP3.LUT R22, R22, 0xfeffffff, RZ, 0xc0, !PT ;  /* 0xfeffffff16167812 */ /* 0x000fe200078ec0ff */
[----:B------:R-:W-:-:S03]  /*1d280*/  IMAD.MOV.U32 R13, RZ, RZ, R4 ;  /* 0x000000ffff0d7224 */ /* 0x000fc600078e0004 */
[----:B------:R-:W-:Y:S01]  /*1d290*/  @P1 LOP3.LUT R22, R22, 0x1000000, RZ, 0xfc, !PT ;  /* 0x0100000016161812 */ /* 0x000fe200078efcff */
[----:B------:R-:W-:-:S03]  /*1d2a0*/  IMAD.MOV.U32 R12, RZ, RZ, 0x1 ;  /* 0x00000001ff0c7424 */ /* 0x000fc600078e00ff */
[C---:B------:R-:W-:Y:S02]  /*1d2b0*/  LOP3.LUT P1, RZ, R22.reuse, 0x200, RZ, 0xc0, !PT ;  /* 0x0000020016ff7812 */ /* 0x040fe4000782c0ff */
[----:B------:R-:W-:Y:S01]  /*1d2c0*/  LOP3.LUT R22, R22, 0xffdfffff, RZ, 0xc0, !PT ;  /* 0xffdfffff16167812 */ /* 0x000fe200078ec0ff */
[----:B------:R-:W-:-:S03]  /*1d2d0*/  IMAD.MOV.U32 R3, RZ, RZ, R14 ;  /* 0x000000ffff037224 */ /* 0x000fc600078e000e */
[----:B------:R-:W-:Y:S02]  /*1d2e0*/  @P0 LOP3.LUT R22, R22, 0x200000, RZ, 0xfc, !PT ;  /* 0x0020000016160812 */ /* 0x000fe400078efcff */
[----:B------:R-:W-:Y:S02]  /*1d2f0*/  @!P2 LEA R3, P6, R20, R3, 0x1 ;  /* 0x000000031403a211 */ /* 0x000fe400078c08ff */
[----:B------:R-:W-:-:S03]  /*1d300*/  LOP3.LUT P0, RZ, R22, 0x2000, RZ, 0xc0, !PT ;  /* 0x0000200016ff7812 */ /* 0x000fc6000780c0ff */
        /* <DEDUP_REMOVED lines=9> */
[----:B------:R-:W-:-:S03]  /*1d3a0*/  LOP3.LUT P4, RZ, R22, 0x4000000, RZ, 0xc0, !PT ;  /* 0x0400000016ff7812 */ /* 0x000fc6000788c0ff */
[----:B------:R0:W-:Y:S01]  /*1d3b0*/  @!P2 LDGSTS.E.BYPASS.LTC128B.128 [R26+0x28400], desc[UR40][R2.64+0x80], !P3 ;  /* 0x28400080021aafae */ /* 0x0001e2000d901d68 */
[----:B------:R-:W-:-:S03]  /*1d3c0*/  LOP3.LUT P3, RZ, R22, 0x2000000, RZ, 0xc0, !PT ;  /* 0x0200000016ff7812 */ /* 0x000fc6000786c0ff */
        /* <DEDUP_REMOVED lines=9> */
[----:B------:R0:W-:Y:S04]  /*1d460*/  @!P2 LDGSTS.E.BYPASS.LTC128B.128 [R26+0x32400], desc[UR40][R2.64+0x300], P0 ;  /* 0x32400300021aafae */ /* 0x0001e80008101d68 */
[----:B------:R0:W-:Y:S04]  /*1d470*/  @!P2 LDGSTS.E.BYPASS.LTC128B.128 [R26+0x34400], desc[UR40][R2.64+0x380], P6 ;  /* 0x34400380021aafae */ /* 0x0001e8000b101d68 */
[----:B0-----:R-:W-:Y:S05]  /*1d480*/  WARPSYNC.COLLECTIVE R15, `(.L_x_4783) ;  /* 0x000000000f087348 */ /* 0x001fea0003c00000 */
[----:B------:R1:W2:Y:S02]  /*1d490*/  SHFL.IDX P6, R14, R13, R12, R11 ;  /* 0x0000000c0d0e7389 */ /* 0x0002a400000c000b */
[----:B012---:R-:W-:Y:S01]  /*1d4a0*/  ENDCOLLECTIVE ;  /* 0x000000000000791b */ /* 0x007fe20003800000 */
.L_x_4783:
[----:B------:R-:W-:-:S04]  /*1d4b0*/  @P5 LOP3.LUT R22, R22, 0x800000, RZ, 0xfc, !PT ;  /* 0x0080000016165812 */ /* 0x000fc800078efcff */
[C---:B------:R-:W-:Y:S02]  /*1d4c0*/  LOP3.LUT P5, RZ, R22.reuse, 0x800, RZ, 0xc0, !PT ;  /* 0x0000080016ff7812 */ /* 0x040fe400078ac0ff */
[----:B------:R-:W-:Y:S01]  /*1d4d0*/  LOP3.LUT P0, RZ, R22, 0x8000, RZ, 0xc0, !PT ;  /* 0x0000800016ff7812 */ /* 0x000fe2000780c0ff */
[----:B------:R-:W-:Y:S01]  /*1d4e0*/  IMAD.MOV.U32 R13, RZ, RZ, R5 ;  /* 0x000000ffff0d7224 */ /* 0x000fe200078e0005 */
[----:B------:R-:W-:-:S11]  /*1d4f0*/  MOV R2, R14 ;  /* 0x0000000e00027202 */ /* 0x000fd60000000f00 */
[----:B------:R-:W-:Y:S05]  /*1d500*/  WARPSYNC.COLLECTIVE R15, `(.L_x_4784) ;  /* 0x000000000f087348 */ /* 0x000fea0003c00000 */
[----:B------:R0:W1:Y:S02]  /*1d510*/  SHFL.IDX P6, R14, R13, R12, R11 ;  /* 0x0000000c0d0e7389 */ /* 0x00006400000c000b */
[----:B01----:R-:W-:Y:S01]  /*1d520*/  ENDCOLLECTIVE ;  /* 0x000000000000791b */ /* 0x003fe20003800000 */
.L_x_4784:
[----:B------:R-:W-:Y:S02]  /*1d530*/  IMAD.MOV.U32 R13, RZ, RZ, R4 ;  /* 0x000000ffff0d7224 */ /* 0x000fe400078e0004 */
[----:B------:R-:W-:Y:S02]  /*1d540*/  IMAD.MOV.U32 R12, RZ, RZ, 0x2 ;  /* 0x00000002ff0c7424 */ /* 0x000fe400078e00ff */
[----:B------:R-:W-:Y:S01]  /*1d550*/  IMAD.MOV.U32 R3, RZ, RZ, R14 ;  /* 0x000000ffff037224 */ /* 0x000fe200078e000e */
[----:B------:R-:W-:-:S04]  /*1d560*/  LOP3.LUT P6, RZ, R22, 0x4000, RZ, 0xc0, !PT ;  /* 0x0000400016ff7812 */ /* 0x000fc800078cc0ff */
[----:B------:R-:W-:-:S05]  /*1d570*/  @!P1 LEA R3, P2, R20, R3, 0x1 ;  /* 0x0000000314039211 */ /* 0x000fca00078408ff */
[----:B------:R-:W-:Y:S01]  /*1d580*/  @!P1 IMAD.X R2, RZ, RZ, R2, P2 ;  /* 0x000000ffff029224 */ /* 0x000fe200010e0602 */
[C---:B------:R-:W-:Y:S02]  /*1d590*/  LOP3.LUT P2, RZ, R22.reuse, 0x10000, RZ, 0xc0, !PT ;  /* 0x0001000016ff7812 */ /* 0x040fe4000784c0ff */
[----:B------:R-:W-:Y:S02]  /*1d5a0*/  LOP3.LUT R22, R22, 0xfff7ffff, RZ, 0xc0, !PT ;  /* 0xfff7ffff16167812 */ /* 0x000fe400078ec0ff */
[----:B------:R-:W-:-:S04]  /*1d5b0*/  @!P1 LOP3.LUT R3, R3, R2, RZ, 0x3c, !PT ;  /* 0x0000000203039212 */ /* 0x000fc800078e3cff */
[----:B------:R-:W-:-:S04]  /*1d5c0*/  @!P1 LOP3.LUT R2, R3, R2, RZ, 0x3c, !PT ;  /* 0x0000000203029212 */ /* 0x000fc800078e3cff */
[----:B------:R-:W-:Y:S02]  /*1d5d0*/  @!P1 LOP3.LUT R3, R3, R2, RZ, 0x3c, !PT ;  /* 0x0000000203039212 */ /* 0x000fe400078e3cff */
[----:B------:R-:W-:-:S03]  /*1d5e0*/  @P2 LOP3.LUT R22, R22, 0x80000, RZ, 0xfc, !PT ;  /* 0x0008000016162812 */ /* 0x000fc600078efcff */
[----:B------:R-:W-:Y:S01]  /*1d5f0*/  @!PT LDS RZ, [RZ] ;  /* 0x00000000fffff984 */ /* 0x000fe20000000800 */
[----:B------:R-:W-:Y:S01]  /*1d600*/  @!PT LDS RZ, [RZ] ;  /* 0x00000000fffff984 */ /* 0x000fe20000000800 */
[----:B------:R-:W-:Y:S01]  /*1d610*/  @!PT LDS RZ, [RZ] ;  /* 0x00000000fffff984 */ /* 0x000fe20000000800 */
[----:B------:R0:W-:Y:S01]  /*1d620*/  @!P1 LDGSTS.E.BYPASS.LTC128B.128 [R26+0x26c00], desc[UR40][R2.64], !P5 ;  /* 0x26c00000021a9fae */ /* 0x0001e2000e901d68 */
[C---:B------:R-:W-:Y:S02]  /*1d630*/  LOP3.LUT P2, RZ, R22.reuse, 0x400, RZ, 0xc0, !PT ;  /* 0x0000040016ff7812 */ /* 0x040fe4000784c0ff */
[C---:B------:R-:W-:Y:S02]  /*1d640*/  LOP3.LUT P5, RZ, R22.reuse, 0x800000, RZ, 0xc0, !PT ;  /* 0x0080000016ff7812 */ /* 0x040fe400078ac0ff */
[----:B------:R-:W-:-:S09]  /*1d650*/  LOP3.LUT R22, R22, 0xffefffff, RZ, 0xc0, !PT ;  /* 0xffefffff16167812 */ /* 0x000fd200078ec0ff */
[----:B------:R-:W-:Y:S01]  /*1d660*/  @P2 LOP3.LUT R22, R22, 0x100000, RZ, 0xfc, !PT ;  /* 0x0010000016162812 */ /* 0x000fe200078efcff */
[----:B------:R0:W-:Y:S03]  /*1d670*/  @!P1 LDGSTS.E.BYPASS.LTC128B.128 [R26+0x28c00], desc[UR40][R2.64+0x80], !P2 ;  /* 0x28c00080021a9fae */ /* 0x0001e6000d101d68 */
[C---:B------:R-:W-:Y:S01]  /*1d680*/  LOP3.LUT P2, RZ, R22.reuse, 0x800, RZ, 0xc0, !PT ;  /* 0x0000080016ff7812 */ /* 0x040fe2000784c0ff */
[----:B------:R0:W-:Y:S01]  /*1d690*/  @!P1 LDGSTS.E.BYPASS.LTC128B.128 [R26+0x2ac00], desc[UR40][R2.64+0x100], !P5 ;  /* 0x2ac00100021a9fae */ /* 0x0001e2000e901d68 */
[----:B------:R-:W-:-:S13]  /*1d6a0*/  LOP3.LUT P5, RZ, R22, 0x400000, RZ, 0xc0, !PT ;  /* 0x0040000016ff7812 */ /* 0x000fda00078ac0ff */
[----:B------:R0:W-:Y:S04]  /*1d6b0*/  @!P1 LDGSTS.E.BYPASS.LTC128B.128 [R26+0x2cc00], desc[UR40][R2.64+0x180], !P5 ;  /* 0x2cc00180021a9fae */ /* 0x0001e8000e901d68 */
[----:B------:R0:W-:Y:S04]  /*1d6c0*/  @!P1 LDGSTS.E.BYPASS.LTC128B.128 [R26+0x2ec00], desc[UR40][R2.64+0x200], !P4 ;  /* 0x2ec00200021a9fae */ /* 0x0001e8000e101d68 */
[----:B------:R0:W-:Y:S04]  /*1d6d0*/  @!P1 LDGSTS.E.BYPASS.LTC128B.128 [R26+0x30c00], desc[UR40][R2.64+0x280], !P3 ;  /* 0x30c00280021a9fae */ /* 0x0001e8000d901d68 */
[----:B------:R0:W-:Y:S01]  /*1d6e0*/  @!P1 LDGSTS.E.BYPASS.LTC128B.128 [R26+0x32c00], desc[UR40][R2.64+0x300], P0 ;  /* 0x32c00300021a9fae */ /* 0x0001e20008101d68 */
[----:B------:R-:W-:-:S03]  /*1d6f0*/  LOP3.LUT P0, RZ, R22, 0x200000, RZ, 0xc0, !PT ;  /* 0x0020000016ff7812 */ /* 0x000fc6000780c0ff */
[----:B------:R0:W-:Y:S10]  /*1d700*/  @!P1 LDGSTS.E.BYPASS.LTC128B.128 [R26+0x34c00], desc[UR40][R2.64+0x380], P6 ;  /* 0x34c00380021a9fae */ /* 0x0001f4000b101d68 */
[----:B0-----:R-:W-:Y:S05]  /*1d710*/  WARPSYNC.COLLECTIVE R15, `(.L_x_4785) ;  /* 0x000000000f087348 */ /* 0x001fea0003c00000 */
[----:B------:R1:W2:Y:S02]  /*1d720*/  SHFL.IDX P6, R14, R13, R12, R11 ;  /* 0x0000000c0d0e7389 */ /* 0x0002a400000c000b */
[----:B012---:R-:W-:Y:S01]  /*1d730*/  ENDCOLLECTIVE ;  /* 0x000000000000791b */ /* 0x007fe20003800000 */
.L_x_4785:
[----:B------:R-:W-:Y:S02]  /*1d740*/  IMAD.MOV.U32 R13, RZ, RZ, R5 ;  /* 0x000000ffff0d7224 */ /* 0x000fe400078e0005 */
[----:B------:R-:W-:-:S07]  /*1d750*/  IMAD.MOV.U32 R8, RZ, RZ, R14 ;  /* 0x000000ffff087224 */ /* 0x000fce00078e000e */
[----:B------:R-:W-:Y:S05]  /*1d760*/  WARPSYNC.COLLECTIVE R15, `(.L_x_4786) ;  /* 0x000000000f087348 */ /* 0x000fea0003c00000 */
[----:B------:R0:W1:Y:S02]  /*1d770*/  SHFL.IDX P6, R14, R13, R12, R11 ;  /* 0x0000000c0d0e7389 */ /* 0x00006400000c000b */
[----:B01----:R-:W-:Y:S01]  /*1d780*/  ENDCOLLECTIVE ;  /* 0x000000000000791b */ /* 0x003fe20003800000 */
.L_x_4786:
[----:B------:R-:W-:Y:S02]  /*1d790*/  IMAD.MOV.U32 R13, RZ, RZ, R4 ;  /* 0x000000ffff0d7224 */ /* 0x000fe400078e0004 */
[----:B------:R-:W-:Y:S01]  /*1d7a0*/  IMAD.MOV.U32 R12, RZ, RZ, 0x3 ;  /* 0x00000003ff0c7424 */ /* 0x000fe200078e00ff */
[----:B------:R-:W-:Y:S02]  /*1d7b0*/  @!P0 LEA R9, P1, R20, R14, 0x1 ;  /* 0x0000000e14098211 */ /* 0x000fe400078208ff */
[----:B------:R-:W-:-:S03]  /*1d7c0*/  LOP3.LUT P6, RZ, R22, 0x20000, RZ, 0xc0, !PT ;  /* 0x0002000016ff7812 */ /* 0x000fc600078cc0ff */
[----:B------:R-:W-:Y:S01]  /*1d7d0*/  @!P0 IMAD.X R10, RZ, RZ, R8, P1 ;  /* 0x000000ffff0a8224 */ /* 0x000fe200008e0608 */
[----:B------:R-:W-:Y:S01]  /*1d7e0*/  LOP3.LUT P1, RZ, R22, 0x200, RZ, 0xc0, !PT ;  /* 0x0000020016ff7812 */ /* 0x000fe2000782c0ff */
[----:B------:R-:W-:Y:S02]  /*1d7f0*/  @!P0 IMAD.MOV.U32 R2, RZ, RZ, R9 ;  /* 0x000000ffff028224 */ /* 0x000fe400078e0009 */
[----:B------:R-:W-:-:S05]  /*1d800*/  @!P0 IMAD.MOV.U32 R3, RZ, RZ, R10 ;  /* 0x000000ffff038224 */ /* 0x000fca00078e000a */
[----:B------:R-:W-:Y:S01]  /*1d810*/  @!PT LDS RZ, [RZ] ;  /* 0x00000000fffff984 */ /* 0x000fe20000000800 */
[----:B------:R-:W-:Y:S01]  /*1d820*/  @!PT LDS RZ, [RZ] ;  /* 0x00000000fffff984 */ /* 0x000fe20000000800 */
[----:B------:R-:W-:Y:S01]  /*1d830*/  @!PT LDS RZ, [RZ] ;  /* 0x00000000fffff984 */ /* 0x000fe20000000800 */
[----:B------:R0:W-:Y:S01]  /*1d840*/  @!P0 LDGSTS.E.BYPASS.LTC128B.128 [R26+0x27400], desc[UR40][R2.64], !P2 ;  /* 0x27400000021a8fae */ /* 0x0001e2000d101d68 */
[----:B------:R-:W-:-:S13]  /*1d850*/  LOP3.LUT P2, RZ, R22, 0x100000, RZ, 0xc0, !PT ;  /* 0x0010000016ff7812 */ /* 0x000fda000784c0ff */
[----:B------:R0:W-:Y:S01]  /*1d860*/  @!P0 LDGSTS.E.BYPASS.LTC128B.128 [R26+0x29400], desc[UR40][R2.64+0x80], !P2 ;  /* 0x29400080021a8fae */ /* 0x0001e2000d101d68 */
[----:B------:R-:W-:-:S03]  /*1d870*/  LOP3.LUT P2, RZ, R22, 0x80000, RZ, 0xc0, !PT ;  /* 0x0008000016ff7812 */ /* 0x000fc6000784c0ff */
[----:B------:R0:W-:Y:S04]  /*1d880*/  @!P0 LDGSTS.E.BYPASS.LTC128B.128 [R26+0x2b400], desc[UR40][R2.64+0x100], !P1 ;  /* 0x2b400100021a8fae */ /* 0x0001e8000c901d68 */
[----:B------:R0:W-:Y:S04]  /*1d890*/  @!P0 LDGSTS.E.BYPASS.LTC128B.128 [R26+0x2d400], desc[UR40][R2.64+0x180], !P5 ;  /* 0x2d400180021a8fae */ /* 0x0001e8000e901d68 */
[----:B------:R0:W-:Y:S04]  /*1d8a0*/  @!P0 LDGSTS.E.BYPASS.LTC128B.128 [R26+0x2f400], desc[UR40][R2.64+0x200], !P4 ;  /* 0x2f400200021a8fae */ /* 0x0001e8000e101d68 */
[----:B------:R0:W-:Y:S04]  /*1d8b0*/  @!P0 LDGSTS.E.BYPASS.LTC128B.128 [R26+0x31400], desc[UR40][R2.64+0x280], !P3 ;  /* 0x31400280021a8fae */ /* 0x0001e8000d901d68 */
[----:B------:R0:W-:Y:S02]  /*1d8c0*/  @!P0 LDGSTS.E.BYPASS.LTC128B.128 [R26+0x33400], desc[UR40][R2.64+0x300], P6 ;  /* 0x33400300021a8fae */ /* 0x0001e4000b101d68 */
[----:B0-----:R-:W-:Y:S05]  /*1d8d0*/  WARPSYNC.COLLECTIVE R15, `(.L_x_4787) ;  /* 0x000000000f087348 */ /* 0x001fea0003c00000 */
[----:B------:R1:W2:Y:S02]  /*1d8e0*/  SHFL.IDX P6, R14, R13, R12, R11 ;  /* 0x0000000c0d0e7389 */ /* 0x0002a400000c000b */
[----:B012---:R-:W-:Y:S01]  /*1d8f0*/  ENDCOLLECTIVE ;  /* 0x000000000000791b */ /* 0x007fe20003800000 */
.L_x_4787:
[----:B------:R-:W-:Y:S01]  /*1d900*/  @!PT LDS RZ, [RZ] ;  /* 0x00000000fffff984 */ /* 0x000fe20000000800 */
[----:B------:R-:W-:Y:S01]  /*1d910*/  @!PT LDS RZ, [RZ] ;  /* 0x00000000fffff984 */ /* 0x000fe20000000800 */
[----:B------:R-:W-:Y:S01]  /*1d920*/  @!PT LDS RZ, [RZ] ;  /* 0x00000000fffff984 */ /* 0x000fe20000000800 */
[----:B------:R0:W-:Y:S01]  /*1d930*/  @!P0 LDGSTS.E.BYPASS.LTC128B.128 [R26+0x35400], desc[UR40][R2.64+0x380], P2 ;  /* 0x35400380021a8fae */ /* 0x0001e20009101d68 */
[----:B------:R-:W-:Y:S02]  /*1d940*/  IMAD.MOV.U32 R13, RZ, RZ, R5 ;  /* 0x000000ffff0d7224 */ /* 0x000fe400078e0005 */
[----:B------:R-:W-:-:S07]  /*1d950*/  IMAD.MOV.U32 R4, RZ, RZ, R14 ;  /* 0x000000ffff047224 */ /* 0x000fce00078e000e */
[----:B0-----:R-:W-:Y:S05]  /*1d960*/  WARPSYNC.COLLECTIVE R15, `(.L_x_4788) ;  /* 0x000000000f087348 */ /* 0x001fea0003c00000 */
[----:B------:R1:W2:Y:S02]  /*1d970*/  SHFL.IDX P6, R14, R13, R12, R11 ;  /* 0x0000000c0d0e7389 */ /* 0x0002a400000c000b */
[----:B012---:R-:W-:Y:S01]  /*1d980*/  ENDCOLLECTIVE ;  /* 0x000000000000791b */ /* 0x007fe20003800000 */
.L_x_4788:
[----:B------:R-:W-:Y:S01]  /*1d990*/  IMAD.MOV.U32 R2, RZ, RZ, R14 ;  /* 0x000000ffff027224 */ /* 0x000fe200078e000e */
[----:B------:R-:W-:Y:S06]  /*1d9a0*/  BRA `(.L_x_4789) ;  /* 0xffffffb000247947 */ /* 0x000fec000383ffff */
.L_x_4667:
[----:B-1----:R1:W2:Y:S02]  /*1d9b0*/  SYNCS.PHASECHK.TRANS64.TRYWAIT P0, [R23+URZ+0x38820], R0 ;  /* 0x03882000170075a7 */ /* 0x0022a4000800017f */
[----:B--2---:R-:W-:Y:S05]  /*1d9c0*/  @!P0 NANOSLEEP.SYNCS 0x989680 ;  /* 0x009896800000895d */ /* 0x004fea0003900000 */
[----:B------:R-:W2:Y:S02]  /*1d9d0*/  @!P0 SYNCS.PHASECHK.TRANS64 P0, [R23+URZ+0x38820], R0 ;  /* 0x03882000170085a7 */ /* 0x000ea4000800007f */
[----:B--2---:R-:W-:Y:S05]  /*1d9e0*/  @!P0 BRA `(.L_x_4667) ;  /* 0xfffffffc00f08947 */ /* 0x004fea000383ffff */
[----:B------:R-:W-:Y:S05]  /*1d9f0*/  BRA `(.L_x_4790) ;  /* 0xffffffb000cc7947 */ /* 0x000fea000383ffff */
.L_x_4670:
[----:B-1----:R1:W2:Y:S02]  /*1da00*/  SYNCS.PHASECHK.TRANS64.TRYWAIT P0, [R27+URZ+0x38860], R0 ;  /* 0x038860001b0075a7 */ /* 0x0022a4000800017f */
[----:B--2---:R-:W-:Y:S05]  /*1da10*/  @!P0 NANOSLEEP.SYNCS 0x989680 ;  /* 0x009896800000895d */ /* 0x004fea0003900000 */
[----:B------:R-:W2:Y:S02]  /*1da20*/  @!P0 SYNCS.PHASECHK.TRANS64 P0, [R27+URZ+0x38860], R0 ;  /* 0x038860001b0085a7 */ /* 0x000ea4000800007f */
[----:B--2---:R-:W-:Y:S05]  /*1da30*/  @!P0 BRA `(.L_x_4670) ;  /* 0xfffffffc00f08947 */ /* 0x004fea000383ffff */
[----:B------:R-:W-:Y:S05]  /*1da40*/  BRA `(.L_x_4791) ;  /* 0xffffffb000dc7947 */ /* 0x000fea000383ffff */
.L_x_4671:
        /* <DEDUP_REMOVED lines=8> */
.L_x_4793:
[----:B------:R-:W-:Y:S05]  /*1dad0*/  BSYNC B0 ;  /* 0x0000000000007941 */ /* 0x000fea0003800000 */
.L_x_4792:
        /* <DEDUP_REMOVED lines=15> */
.L_x_4794:
[----:B------:R-:W-:Y:S02]  /*1dbd0*/  IMAD.MOV.U32 R13, RZ, RZ, R6 ;  /* 0x000000ffff0d7224 */ /* 0x000fe400078e0006 */
[----:B------:R-:W-:Y:S02]  /*1dbe0*/  IMAD.MOV.U32 R12, RZ, RZ, 0x1 ;  /* 0x00000001ff0c7424 */ /* 0x000fe400078e00ff */
[----:B------:R-:W-:Y:S02]  /*1dbf0*/  IMAD.SHL.U32 R7, R7, 0x8, RZ ;  /* 0x0000000807077824 */ /* 0x000fe400078e00ff */
[----:B------:R-:W-:-:S03]  /*1dc00*/  IMAD.MOV.U32 R2, RZ, RZ, R14 ;  /* 0x000000ffff027224 */ /* 0x000fc600078e000e */
        /* <DEDUP_REMOVED lines=35> */
.L_x_4795:
[----:B------:R-:W-:Y:S02]  /*1de40*/  IMAD.MOV.U32 R13, RZ, RZ, R5 ;  /* 0x000000ffff0d7224 */ /* 0x000fe400078e0005 */
[----:B------:R-:W-:-:S07]  /*1de50*/  IMAD.MOV.U32 R3, RZ, RZ, R14 ;  /* 0x000000ffff037224 */ /* 0x000fce00078e000e */
[----:B------:R-:W-:Y:S05]  /*1de60*/  WARPSYNC.COLLECTIVE R15, `(.L_x_4796) ;  /* 0x000000000f087348 */ /* 0x000fea0003c00000 */
[----:B------:R0:W1:Y:S02]  /*1de70*/  SHFL.IDX P6, R14, R13, R12, R11 ;  /* 0x0000000c0d0e7389 */ /* 0x00006400000c000b */
[----:B01----:R-:W-:Y:S01]  /*1de80*/  ENDCOLLECTIVE ;  /* 0x000000000000791b */ /* 0x003fe20003800000 */
.L_x_4796:
[----:B------:R-:W-:Y:S02]  /*1de90*/  IMAD.MOV.U32 R13, RZ, RZ, R6 ;  /* 0x000000ffff0d7224 */ /* 0x000fe400078e0006 */
[----:B------:R-:W-:Y:S01]  /*1dea0*/  IMAD.MOV.U32 R12, RZ, RZ, 0x2 ;  /* 0x00000002ff0c7424 */ /* 0x000fe200078e00ff */
[----:B------:R-:W-:-:S04]  /*1deb0*/  MOV R2, R14 ;  /* 0x0000000e00027202 */ /* 0x000fc80000000f00 */
        /* <DEDUP_REMOVED lines=26> */
.L_x_4797:
[----:B------:R-:W-:Y:S02]  /*1e060*/  IMAD.MOV.U32 R13, RZ, RZ, R5 ;  /* 0x000000ffff0d7224 */ /* 0x000fe400078e0005 */
[----:B------:R-:W-:-:S07]  /*1e070*/  IMAD.MOV.U32 R7, RZ, RZ, R14 ;  /* 0x000000ffff077224 */ /* 0x000fce00078e000e */
[----:B------:R-:W-:Y:S05]  /*1e080*/  WARPSYNC.COLLECTIVE R15, `(.L_x_4798) ;  /* 0x000000000f087348 */ /* 0x000fea0003c00000 */
[----:B------:R0:W1:Y:S02]  /*1e090*/  SHFL.IDX P6, R14, R13, R12, R11 ;  /* 0x0000000c0d0e7389 */ /* 0x00006400000c000b */
[----:B01----:R-:W-:Y:S01]  /*1e0a0*/  ENDCOLLECTIVE ;  /* 0x000000000000791b */ /* 0x003fe20003800000 */
.L_x_4798:
        /* <DEDUP_REMOVED lines=29> */
.L_x_4799:
[----:B------:R-:W-:Y:S02]  /*1e280*/  IMAD.MOV.U32 R13, RZ, RZ, R5 ;  /* 0x000000ffff0d7224 */ /* 0x000fe400078e0005 */
[----:B------:R-:W-:-:S07]  /*1e290*/  IMAD.MOV.U32 R6, RZ, RZ, R14 ;  /* 0x000000ffff067224 */ /* 0x000fce00078e000e */
[----:B------:R-:W-:Y:S05]  /*1e2a0*/  WARPSYNC.COLLECTIVE R15, `(.L_x_4800) ;  /* 0x000000000f087348 */ /* 0x000fea0003c00000 */
[----:B------:R0:W1:Y:S02]  /*1e2b0*/  SHFL.IDX P6, R14, R13, R12, R11 ;  /* 0x0000000c0d0e7389 */ /* 0x00006400000c000b */
[----:B01----:R-:W-:Y:S01]  /*1e2c0*/  ENDCOLLECTIVE ;  /* 0x000000000000791b */ /* 0x003fe20003800000 */
.L_x_4800:
[----:B------:R-:W-:Y:S01]  /*1e2d0*/  IMAD.MOV.U32 R2, RZ, RZ, R14 ;  /* 0x000000ffff027224 */ /* 0x000fe200078e000e */
[----:B------:R-:W-:Y:S06]  /*1e2e0*/  BRA `(.L_x_4801) ;  /* 0xffffffb000747947 */ /* 0x000fec000383ffff */
.L_x_4678:
[----:B0-----:R0:W1:Y:S02]  /*1e2f0*/  SYNCS.PHASECHK.TRANS64.TRYWAIT P0, [R6+URZ+0x38840], R21 ;  /* 0x03884015060075a7 */ /* 0x001064000800017f */
[----:B-1----:R-:W-:Y:S05]  /*1e300*/  @!P0 NANOSLEEP.SYNCS 0x989680 ;  /* 0x009896800000895d */ /* 0x002fea0003900000 */
[----:B------:R-:W1:Y:S02]  /*1e310*/  @!P0 SYNCS.PHASECHK.TRANS64 P0, [R6+URZ+0x38840], R21 ;  /* 0x03884015060085a7 */ /* 0x000e64000800007f */
[----:B-1----:R-:W-:Y:S05]  /*1e320*/  @!P0 BRA `(.L_x_4678) ;  /* 0xfffffffc00f08947 */ /* 0x002fea000383ffff */
[----:B------:R-:W-:Y:S05]  /*1e330*/  BRA `(.L_x_4802) ;  /* 0xffffffb800047947 */ /* 0x000fea000383ffff */
.L_x_4679:
        /* <DEDUP_REMOVED lines=8> */
.L_x_4804:
[----:B------:R-:W-:Y:S05]  /*1e3c0*/  BSYNC B1 ;  /* 0x0000000000017941 */ /* 0x000fea0003800000 */
.L_x_4803:
        /* <DEDUP_REMOVED lines=9> */
.L_x_4805:
[----:B------:R-:W-:Y:S02]  /*1e460*/  IMAD.MOV.U32 R13, RZ, RZ, R27 ;  /* 0x000000ffff0d7224 */ /* 0x000fe400078e001b */
[----:B------:R-:W-:Y:S02]  /*1e470*/  IMAD.MOV.U32 R12, RZ, RZ, 0x1 ;  /* 0x00000001ff0c7424 */ /* 0x000fe400078e00ff */
[----:B------:R-:W-:-:S07]  /*1e480*/  IMAD.MOV.U32 R2, RZ, RZ, R14 ;  /* 0x000000ffff027224 */ /* 0x000fce00078e000e */
[----:B------:R-:W-:Y:S05]  /*1e490*/  WARPSYNC.COLLECTIVE R15, `(.L_x_4806) ;  /* 0x000000000f087348 */ /* 0x000fea0003c00000 */
[----:B------:R0:W1:Y:S02]  /*1e4a0*/  SHFL.IDX P6, R14, R13, R12, R11 ;  /* 0x0000000c0d0e7389 */ /* 0x00006400000c000b */
[----:B01----:R-:W-:Y:S01]  /*1e4b0*/  ENDCOLLECTIVE ;  /* 0x000000000000791b */ /* 0x003fe20003800000 */
.L_x_4806:
        /* <DEDUP_REMOVED lines=11> */
.L_x_4807:
[----:B------:R-:W-:Y:S02]  /*1e570*/  IMAD.MOV.U32 R13, RZ, RZ, R27 ;  /* 0x000000ffff0d7224 */ /* 0x000fe400078e001b */
[----:B------:R-:W-:Y:S02]  /*1e580*/  IMAD.MOV.U32 R12, RZ, RZ, 0x2 ;  /* 0x00000002ff0c7424 */ /* 0x000fe400078e00ff */
[----:B------:R-:W-:-:S07]  /*1e590*/  IMAD.MOV.U32 R2, RZ, RZ, R14 ;  /* 0x000000ffff027224 */ /* 0x000fce00078e000e */
[----:B------:R-:W-:Y:S05]  /*1e5a0*/  WARPSYNC.COLLECTIVE R15, `(.L_x_4808) ;  /* 0x000000000f087348 */ /* 0x000fea0003c00000 */
[----:B------:R0:W1:Y:S02]  /*1e5b0*/  SHFL.IDX P6, R14, R13, R12, R11 ;  /* 0x0000000c0d0e7389 */ /* 0x00006400000c000b */
[----:B01----:R-:W-:Y:S01]  /*1e5c0*/  ENDCOLLECTIVE ;  /* 0x000000000000791b */ /* 0x003fe20003800000 */
.L_x_4808:
        /* <DEDUP_REMOVED lines=11> */
.L_x_4809:
[----:B------:R-:W-:Y:S02]  /*1e680*/  IMAD.MOV.U32 R13, RZ, RZ, R27 ;  /* 0x000000ffff0d7224 */ /* 0x000fe400078e001b */
[----:B------:R-:W-:Y:S02]  /*1e690*/  IMAD.MOV.U32 R12, RZ, RZ, 0x3 ;  /* 0x00000003ff0c7424 */ /* 0x000fe400078e00ff */
[----:B------:R-:W-:-:S07]  /*1e6a0*/  IMAD.MOV.U32 R2, RZ, RZ, R14 ;  /* 0x000000ffff027224 */ /* 0x000fce00078e000e */
[----:B------:R-:W-:Y:S05]  /*1e6b0*/  WARPSYNC.COLLECTIVE R15, `(.L_x_4810) ;  /* 0x000000000f087348 */ /* 0x000fea0003c00000 */
[----:B------:R0:W1:Y:S02]  /*1e6c0*/  SHFL.IDX P6, R14, R13, R12, R11 ;  /* 0x0000000c0d0e7389 */ /* 0x00006400000c000b */
[----:B01----:R-:W-:Y:S01]  /*1e6d0*/  ENDCOLLECTIVE ;  /* 0x000000000000791b */ /* 0x003fe20003800000 */
.L_x_4810:
        /* <DEDUP_REMOVED lines=11> */
.L_x_4811:
[----:B------:R-:W-:Y:S01]  /*1e790*/  IMAD.MOV.U32 R2, RZ, RZ, R14 ;  /* 0x000000ffff027224 */ /* 0x000fe200078e000e */
[----:B------:R-:W-:Y:S06]  /*1e7a0*/  BRA `(.L_x_4812) ;  /* 0xffffffb400947947 */ /* 0x000fec000383ffff */
.L_x_4684:
[----:B---3--:R3:W4:Y:S02]  /*1e7b0*/  SYNCS.PHASECHK.TRANS64.TRYWAIT P0, [R6+URZ+0x38860], R21 ;  /* 0x03886015060075a7 */ /* 0x008724000800017f */
[----:B----4-:R-:W-:Y:S05]  /*1e7c0*/  @!P0 NANOSLEEP.SYNCS 0x989680 ;  /* 0x009896800000895d */ /* 0x010fea0003900000 */
[----:B------:R-:W4:Y:S02]  /*1e7d0*/  @!P0 SYNCS.PHASECHK.TRANS64 P0, [R6+URZ+0x38860], R21 ;  /* 0x03886015060085a7 */ /* 0x000f24000800007f */
[----:B----4-:R-:W-:Y:S05]  /*1e7e0*/  @!P0 BRA `(.L_x_4684) ;  /* 0xfffffffc00f08947 */ /* 0x010fea000383ffff */
[----:B------:R-:W-:Y:S05]  /*1e7f0*/  BRA `(.L_x_4813) ;  /* 0xffffffb400e47947 */ /* 0x000fea000383ffff */
.L_x_4685:
[----:B------:R-:W-:Y:S01]  /*1e800*/  BSSY B1, `(.L_x_4814) ;  /* 0x0000008000017945 */ /* 0x000fe20003800000 */
[----:B------:R-:W-:Y:S02]  /*1e810*/  IMAD.MOV.U32 R13, RZ, RZ, R10 ;  /* 0x000000ffff0d7224 */ /* 0x000fe400078e000a */
[----:B------:R-:W-:Y:S02]  /*1e820*/  IMAD.MOV.U32 R12, RZ, RZ, RZ ;  /* 0x000000ffff0c7224 */ /* 0x000fe400078e00ff */
[----:B------:R-:W-:Y:S02]  /*1e830*/  IMAD.MOV.U32 R11, RZ, RZ, 0x181f ;  /* 0x0000181fff0b7424 */ /* 0x000fe400078e00ff */
[----:B------:R-:W-:-:S07]  /*1e840*/  IMAD.MOV.U32 R15, RZ, RZ, -0x1 ;  /* 0xffffffffff0f7424 */ /* 0x000fce00078e00ff */
[----:B0-23--:R-:W-:Y:S05]  /*1e850*/  WARPSYNC.COLLECTIVE R15, `(.L_x_4815) ;  /* 0x000000000f087348 */ /* 0x00dfea0003c00000 */
[----:B------:R1:W4:Y:S02]  /*1e860*/  SHFL.IDX P6, R14, R13, R12, R11 ;  /* 0x0000000c0d0e7389 */ /* 0x00032400000c000b */
[----:B01234-:R-:W-:Y:S01]  /*1e870*/  ENDCOLLECTIVE ;  /* 0x000000000000791b */ /* 0x01ffe20003800000 */
.L_x_4815:
[----:B------:R-:W-:Y:S05]  /*1e880*/  BSYNC B1 ;  /* 0x0000000000017941 */ /* 0x000fea0003800000 */
.L_x_4814:
        /* <DEDUP_REMOVED lines=13> */
.L_x_4816:
[C---:B------:R-:W-:Y:S01]  /*1e960*/  LOP3.LUT P3, RZ, R22.reuse, 0x10, RZ, 0xc0, !PT ;  /* 0x0000001016ff7812 */ /* 0x040fe2000786c0ff */
[----:B------:R-:W-:Y:S02]  /*1e970*/  IMAD.MOV.U32 R13, RZ, RZ, R10 ;  /* 0x000000ffff0d7224 */ /* 0x000fe400078e000a */
[----:B------:R-:W-:Y:S01]  /*1e980*/  IMAD.MOV.U32 R12, RZ, RZ, 0x1 ;  /* 0x00000001ff0c7424 */ /* 0x000fe200078e00ff */
[----:B------:R-:W-:Y:S02]  /*1e990*/  MOV R2, R14 ;  /* 0x0000000e00027202 */ /* 0x000fe40000000f00 */
[----:B------:R-:W-:Y:S02]  /*1e9a0*/  LOP3.LUT P6, RZ, R22, 0x80, RZ, 0xc0, !PT ;  /* 0x0000008016ff7812 */ /* 0x000fe400078cc0ff */
[----:B------:R-:W-:Y:S02]  /*1e9b0*/  IADD3 R2, P0, R2, R0, RZ ;  /* 0x0000000002027210 */ /* 0x000fe40007f1e0ff */
[----:B------:R-:W-:-:S03]  /*1e9c0*/  LOP3.LUT R22, R22, 0xffdfffff, RZ, 0xc0, !PT ;  /* 0xffdfffff16167812 */ /* 0x000fc600078ec0ff */
[----:B------:R-:W-:Y:S01]  /*1e9d0*/  IMAD.X R3, RZ, RZ, R3, P0 ;  /* 0x000000ffff037224 */ /* 0x000fe200000e0603 */
[----:B------:R-:W-:Y:S02]  /*1e9e0*/  ISETP.NE.U32.AND P0, PT, R33, RZ, PT ;  /* 0x000000ff2100720c */ /* 0x000fe40003f05070 */
[----:B------:R-:W-:-:S03]  /*1e9f0*/  @P3 LOP3.LUT R22, R22, 0x200000, RZ, 0xfc, !PT ;  /* 0x0020000016163812 */ /* 0x000fc600078efcff */
[----:B------:R-:W-:Y:S01]  /*1ea00*/  @!PT LDS RZ, [RZ] ;  /* 0x00000000fffff984 */ /* 0x000fe20000000800 */
[----:B------:R-:W-:Y:S01]  /*1ea10*/  @!PT LDS RZ, [RZ] ;  /* 0x00000000fffff984 */ /* 0x000fe20000000800 */
[----:B------:R-:W-:Y:S01]  /*1ea20*/  @!PT LDS RZ, [RZ] ;  /* 0x00000000fffff984 */ /* 0x000fe20000000800 */
[----:B------:R0:W-:Y:S08]  /*1ea30*/  LDGSTS.E.BYPASS.LTC128B.128 [R17+0x400], desc[UR40][R2.64], !P6 ;  /* 0x0040000002117fae */ /* 0x0001f0000f101d68 */
[----:B0-----:R-:W-:Y:S05]  /*1ea40*/  WARPSYNC.COLLECTIVE R15, `(.L_x_4817) ;  /* 0x000000000f087348 */ /* 0x001fea0003c00000 */
[----:B------:R1:W2:Y:S02]  /*1ea50*/  SHFL.IDX P6, R14, R13, R12, R11 ;  /* 0x0000000c0d0e7389 */ /* 0x0002a400000c000b */
[----:B012---:R-:W-:Y:S01]  /*1ea60*/  ENDCOLLECTIVE ;  /* 0x000000000000791b */ /* 0x007fe20003800000 */
.L_x_4817:
        /* <DEDUP_REMOVED lines=16> */
.L_x_4818:
        /* <DEDUP_REMOVED lines=19> */
.L_x_4819:
        /* <DEDUP_REMOVED lines=14> */
.L_x_4820:
        /* <DEDUP_REMOVED lines=16> */
.L_x_4821:
        /* <DEDUP_REMOVED lines=14> */
.L_x_4822:
[----:B------:R-:W-:Y:S05]  /*1ef60*/  BRA `(.L_x_4823) ;  /* 0xffffffb400507947 */ /* 0x000fea000383ffff */
.L_x_4693:
[----:B------:R-:W-:Y:S01]  /*1ef70*/  BSSY B0, `(.L_x_4824) ;  /* 0x0000008000007945 */ /* 0x000fe20003800000 */
[----:B------:R-:W-:Y:S01]  /*1ef80*/  MOV R13, R16 ;  /* 0x00000010000d7202 */ /* 0x000fe20000000f00 */
[----:B------:R-:W-:Y:S02]  /*1ef90*/  IMAD.MOV.U32 R12, RZ, RZ, RZ ;  /* 0x000000ffff0c7224 */ /* 0x000fe400078e00ff */
[----:B------:R-:W-:Y:S02]  /*1efa0*/  IMAD.MOV.U32 R11, RZ, RZ, 0x1f ;  /* 0x0000001fff0b7424 */ /* 0x000fe400078e00ff */
[----:B------:R-:W-:-:S07]  /*1efb0*/  IMAD.MOV.U32 R15, RZ, RZ, -0x1 ;  /* 0xffffffffff0f7424 */ /* 0x000fce00078e00ff */
[----:B-123--:R-:W-:Y:S05]  /*1efc0*/  WARPSYNC.COLLECTIVE R15, `(.L_x_4825) ;  /* 0x000000000f087348 */ /* 0x00efea0003c00000 */
[----:B------:R0:W4:Y:S02]  /*1efd0*/  SHFL.IDX P6, R14, R13, R12, R11 ;  /* 0x0000000c0d0e7389 */ /* 0x00012400000c000b */
[----:B01234-:R-:W-:Y:S01]  /*1efe0*/  ENDCOLLECTIVE ;  /* 0x000000000000791b */ /* 0x01ffe20003800000 */
.L_x_4825:
[----:B------:R-:W-:Y:S05]  /*1eff0*/  BSYNC B0 ;  /* 0x0000000000007941 */ /* 0x000fea0003800000 */
.L_x_4824:
        /* <DEDUP_REMOVED lines=9> */
.L_x_4826:
        /* <DEDUP_REMOVED lines=11> */
[----:B0-----:R-:W-:Y:S02]  /*1f140*/  IMAD.MOV.U32 R2, RZ, RZ, RZ ;  /* 0x000000ffff027224 */ /* 0x001fe400078e00ff */
[----:B--2---:R-:W-:Y:S01]  /*1f150*/  @!P1 IMAD.MOV.U32 R2, RZ, RZ, R3 ;  /* 0x000000ffff029224 */ /* 0x004fe200078e0003 */
[----:B------:R-:W-:-:S03]  /*1f160*/  ISETP.NE.AND P1, PT, R8, RZ, PT ;  /* 0x000000ff0800720c */ /* 0x000fc60003f25270 */
[----:B------:R-:W-:-:S10]  /*1f170*/  IMAD.MOV.U32 R13, RZ, RZ, R2 ;  /* 0x000000ffff0d7224 */ /* 0x000fd400078e0002 */
[----:B------:R-:W-:Y:S05]  /*1f180*/  WARPSYNC.COLLECTIVE R15, `(.L_x_4827) ;  /* 0x000000000f087348 */ /* 0x000fea0003c00000 */
[----:B------:R0:W1:Y:S02]  /*1f190*/  SHFL.UP P6, R14, R13, R12, R11 ;  /* 0x0400000c0d0e7389 */ /* 0x00006400000c000b */
[----:B01----:R-:W-:Y:S01]  /*1f1a0*/  ENDCOLLECTIVE ;  /* 0x000000000000791b */ /* 0x003fe20003800000 */
.L_x_4827:
[----:B------:R-:W-:Y:S02]  /*1f1b0*/  MOV R12, 0x2 ;  /* 0x00000002000c7802 */ /* 0x000fe40000000f00 */
[----:B------:R-:W-:-:S05]  /*1f1c0*/  SEL R5, R14, RZ, P1 ;  /* 0x000000ff0e057207 */ /* 0x000fca0000800000 */
[----:B------:R-:W-:-:S04]  /*1f1d0*/  IMAD.IADD R5, R2, 0x1, R5 ;  /* 0x0000000102057824 */ /* 0x000fc800078e0205 */
[----:B------:R-:W-:-:S07]  /*1f1e0*/  IMAD.MOV.U32 R13, RZ, RZ, R5 ;  /* 0x000000ffff0d7224 */ /* 0x000fce00078e0005 */
[----:B------:R-:W-:Y:S05]  /*1f1f0*/  WARPSYNC.COLLECTIVE R15, `(.L_x_4828) ;  /* 0x000000000f087348 */ /* 0x000fea0003c00000 */
[----:B------:R0:W1:Y:S02]  /*1f200*/  SHFL.UP P6, R14, R13, R12, R11 ;  /* 0x0400000c0d0e7389 */ /* 0x00006400000c000b */
[----:B01----:R-:W-:Y:S01]  /*1f210*/  ENDCOLLECTIVE ;  /* 0x000000000000791b */ /* 0x003fe20003800000 */
.L_x_4828:
[----:B------:R-:W-:Y:S01]  /*1f220*/  IMAD.MOV.U32 R12, RZ, RZ, 0x4 ;  /* 0x00000004ff0c7424 */ /* 0x000fe200078e00ff */
[----:B------:R-:W-:-:S05]  /*1f230*/  SEL R6, R14, RZ, P2 ;  /* 0x000000ff0e067207 */ /* 0x000fca0001000000 */
[----:B------:R-:W-:-:S04]  /*1f240*/  IMAD.IADD R6, R5, 0x1, R6 ;  /* 0x0000000105067824 */ /* 0x000fc800078e0206 */
[----:B------:R-:W-:-:S07]  /*1f250*/  IMAD.MOV.U32 R13, RZ, RZ, R6 ;  /* 0x000000ffff0d7224 */ /* 0x000fce00078e0006 */
[----:B------:R-:W-:Y:S05]  /*1f260*/  WARPSYNC.COLLECTIVE R15, `(.L_x_4829) ;  /* 0x000000000f087348 */ /* 0x000fea0003c00000 */
[----:B------:R0:W1:Y:S02]  /*1f270*/  SHFL.UP P6, R14, R13, R12, R11 ;  /* 0x0400000c0d0e7389 */ /* 0x00006400000c000b */
[----:B01----:R-:W-:Y:S01]  /*1f280*/  ENDCOLLECTIVE ;  /* 0x000000000000791b */ /* 0x003fe20003800000 */
.L_x_4829:
[----:B------:R-:W-:Y:S01]  /*1f290*/  IMAD.MOV.U32 R12, RZ, RZ, 0x8 ;  /* 0x00000008ff0c7424 */ /* 0x000fe200078e00ff */
[----:B------:R-:W-:-:S05]  /*1f2a0*/  SEL R7, R14, RZ, P3 ;  /* 0x000000ff0e077207 */ /* 0x000fca0001800000 */
[----:B------:R-:W-:-:S04]  /*1f2b0*/  IMAD.IADD R7, R6, 0x1, R7 ;  /* 0x0000000106077824 */ /* 0x000fc800078e0207 */
[----:B------:R-:W-:-:S07]  /*1f2c0*/  IMAD.MOV.U32 R13, RZ, RZ, R7 ;  /* 0x000000ffff0d7224 */ /* 0x000fce00078e0007 */
[----:B------:R-:W-:Y:S05]  /*1f2d0*/  WARPSYNC.COLLECTIVE R15, `(.L_x_4830) ;  /* 0x000000000f087348 */ /* 0x000fea0003c00000 */
[----:B------:R0:W1:Y:S02]  /*1f2e0*/  SHFL.UP P6, R14, R13, R12, R11 ;  /* 0x0400000c0d0e7389 */ /* 0x00006400000c000b */
[----:B01----:R-:W-:Y:S01]  /*1f2f0*/  ENDCOLLECTIVE ;  /* 0x000000000000791b */ /* 0x003fe20003800000 */
.L_x_4830:
[----:B------:R-:W-:Y:S01]  /*1f300*/  IMAD.MOV.U32 R12, RZ, RZ, 0x10 ;  /* 0x00000010ff0c7424 */ /* 0x000fe200078e00ff */
[----:B------:R-:W-:-:S05]  /*1f310*/  SEL R14, R14, RZ, P4 ;  /* 0x000000ff0e0e7207 */ /* 0x000fca0002000000 */
[----:B------:R-:W-:-:S04]  /*1f320*/  IMAD.IADD R5, R7, 0x1, R14 ;  /* 0x0000000107057824 */ /* 0x000fc800078e020e */
[----:B------:R-:W-:-:S07]  /*1f330*/  IMAD.MOV.U32 R13, RZ, RZ, R5 ;  /* 0x000000ffff0d7224 */ /* 0x000fce00078e0005 */
[----:B------:R-:W-:Y:S05]  /*1f340*/  WARPSYNC.COLLECTIVE R15, `(.L_x_4831) ;  /* 0x000000000f087348 */ /* 0x000fea0003c00000 */
[----:B------:R0:W1:Y:S02]  /*1f350*/  SHFL.UP P6, R14, R13, R12, R11 ;  /* 0x0400000c0d0e7389 */ /* 0x00006400000c000b */
[----:B01----:R-:W-:Y:S01]  /*1f360*/  ENDCOLLECTIVE ;  /* 0x000000000000791b */ /* 0x003fe20003800000 */
.L_x_4831:
        /* <DEDUP_REMOVED lines=8> */
.L_x_4832:
[----:B------:R-:W-:Y:S05]  /*1f3f0*/  BRA `(.L_x_4833) ;  /* 0xffffffb400e47947 */ /* 0x000fea000383ffff */
.L_x_4698:
[----:B------:R-:W-:Y:S01]  /*1f400*/  BSSY B0, `(.L_x_4834) ;  /* 0x0000008000007945 */ /* 0x000fe20003800000 */
[----:B-----5:R-:W-:Y:S01]  /*1f410*/  IMAD.MOV.U32 R13, RZ, RZ, R2 ;  /* 0x000000ffff0d7224 */ /* 0x020fe200078e0002 */
[----:B------:R-:W-:Y:S01]  /*1f420*/  MOV R15, 0xffffffff ;  /* 0xffffffff000f7802 */ /* 0x000fe20000000f00 */
[----:B------:R-:W-:Y:S02]  /*1f430*/  IMAD.MOV.U32 R12, RZ, RZ, 0x1 ;  /* 0x00000001ff0c7424 */ /* 0x000fe400078e00ff */
[----:B------:R-:W-:-:S07]  /*1f440*/  IMAD.MOV.U32 R11, RZ, RZ, RZ ;  /* 0x000000ffff0b7224 */ /* 0x000fce00078e00ff */
[----:B01----:R-:W-:Y:S05]  /*1f450*/  WARPSYNC.COLLECTIVE R15, `(.L_x_4835) ;  /* 0x000000000f087348 */ /* 0x003fea0003c00000 */
[----:B------:R2:W3:Y:S02]  /*1f460*/  SHFL.UP P6, R14, R13, R12, R11 ;  /* 0x0400000c0d0e7389 */ /* 0x0004e400000c000b */
[----:B0123--:R-:W-:Y:S01]  /*1f470*/  ENDCOLLECTIVE ;  /* 0x000000000000791b */ /* 0x00ffe20003800000 */
.L_x_4835:
[----:B------:R-:W-:Y:S05]  /*1f480*/  BSYNC B0 ;  /* 0x0000000000007941 */ /* 0x000fea0003800000 */
.L_x_4834:
        /* <DEDUP_REMOVED lines=8> */
.L_x_4836:
[----:B------:R-:W-:Y:S01]  /*1f510*/  IMAD.MOV.U32 R12, RZ, RZ, 0x4 ;  /* 0x00000004ff0c7424 */ /* 0x000fe200078e00ff */
[----:B------:R-:W-:-:S05]  /*1f520*/  SEL R14, R14, RZ, P2 ;  /* 0x000000ff0e0e7207 */ /* 0x000fca0001000000 */
[----:B------:R-:W-:-:S04]  /*1f530*/  IMAD.IADD R3, R13, 0x1, R14 ;  /* 0x000000010d037824 */ /* 0x000fc800078e020e */
[----:B------:R-:W-:-:S07]  /*1f540*/  IMAD.MOV.U32 R13, RZ, RZ, R3 ;  /* 0x000000ffff0d7224 */ /* 0x000fce00078e0003 */
[----:B------:R-:W-:Y:S05]  /*1f550*/  WARPSYNC.COLLECTIVE R15, `(.L_x_4837) ;  /* 0x000000000f087348 */ /* 0x000fea0003c00000 */
[----:B------:R0:W1:Y:S02]  /*1f560*/  SHFL.UP P6, R14, R13, R12, R11 ;  /* 0x0400000c0d0e7389 */ /* 0x00006400000c000b */
[----:B01----:R-:W-:Y:S01]  /*1f570*/  ENDCOLLECTIVE ;  /* 0x000000000000791b */ /* 0x003fe20003800000 */
.L_x_4837:
[----:B------:R-:W-:Y:S01]  /*1f580*/  IMAD.MOV.U32 R12, RZ, RZ, 0x8 ;  /* 0x00000008ff0c7424 */ /* 0x000fe200078e00ff */
[----:B------:R-:W-:-:S05]  /*1f590*/  SEL R14, R14, RZ, P3 ;  /* 0x000000ff0e0e7207 */ /* 0x000fca0001800000 */
[----:B------:R-:W-:-:S04]  /*1f5a0*/  IMAD.IADD R5, R3, 0x1, R14 ;  /* 0x0000000103057824 */ /* 0x000fc800078e020e */
[----:B------:R-:W-:-:S07]  /*1f5b0*/  IMAD.MOV.U32 R13, RZ, RZ, R5 ;  /* 0x000000ffff0d7224 */ /* 0x000fce00078e0005 */
[----:B------:R-:W-:Y:S05]  /*1f5c0*/  WARPSYNC.COLLECTIVE R15, `(.L_x_4838) ;  /* 0x000000000f087348 */ /* 0x000fea0003c00000 */
[----:B------:R0:W1:Y:S02]  /*1f5d0*/  SHFL.UP P6, R14, R13, R12, R11 ;  /* 0x0400000c0d0e7389 */ /* 0x00006400000c000b */
[----:B01----:R-:W-:Y:S01]  /*1f5e0*/  ENDCOLLECTIVE ;  /* 0x000000000000791b */ /* 0x003fe20003800000 */
.L_x_4838:
[----:B------:R-:W-:Y:S01]  /*1f5f0*/  IMAD.MOV.U32 R12, RZ, RZ, 0x10 ;  /* 0x00000010ff0c7424 */ /* 0x000fe200078e00ff */
[----:B------:R-:W-:-:S05]  /*1f600*/  SEL R6, R14, RZ, P4 ;  /* 0x000000ff0e067207 */ /* 0x000fca0002000000 */
[----:B------:R-:W-:-:S04]  /*1f610*/  IMAD.IADD R6, R5, 0x1, R6 ;  /* 0x0000000105067824 */ /* 0x000fc800078e0206 */
[----:B------:R-:W-:-:S07]  /*1f620*/  IMAD.MOV.U32 R13, RZ, RZ, R6 ;  /* 0x000000ffff0d7224 */ /* 0x000fce00078e0006 */
[----:B------:R-:W-:Y:S05]  /*1f630*/  WARPSYNC.COLLECTIVE R15, `(.L_x_4839) ;  /* 0x000000000f087348 */ /* 0x000fea0003c00000 */
[----:B------:R0:W1:Y:S02]  /*1f640*/  SHFL.UP P6, R14, R13, R12, R11 ;  /* 0x0400000c0d0e7389 */ /* 0x00006400000c000b */
[----:B01----:R-:W-:Y:S01]  /*1f650*/  ENDCOLLECTIVE ;  /* 0x000000000000791b */ /* 0x003fe20003800000 */
.L_x_4839:
[----:B------:R-:W-:Y:S01]  /*1f660*/  IMAD.MOV.U32 R12, RZ, RZ, 0x1f ;  /* 0x0000001fff0c7424 */ /* 0x000fe200078e00ff */
[----:B------:R-:W-:Y:S02]  /*1f670*/  MOV R11, 0x1f ;  /* 0x0000001f000b7802 */ /* 0x000fe40000000f00 */
[----:B------:R-:W-:-:S05]  /*1f680*/  SEL R3, R14, RZ, P5 ;  /* 0x000000ff0e037207 */ /* 0x000fca0002800000 */
[----:B------:R-:W-:-:S04]  /*1f690*/  IMAD.IADD R3, R6, 0x1, R3 ;  /* 0x0000000106037824 */ /* 0x000fc800078e0203 */
[----:B------:R-:W-:-:S07]  /*1f6a0*/  IMAD.MOV.U32 R13, RZ, RZ, R3 ;  /* 0x000000ffff0d7224 */ /* 0x000fce00078e0003 */
[----:B------:R-:W-:Y:S05]  /*1f6b0*/  WARPSYNC.COLLECTIVE R15, `(.L_x_4840) ;  /* 0x000000000f087348 */ /* 0x000fea0003c00000 */
[----:B------:R0:W1:Y:S02]  /*1f6c0*/  SHFL.IDX P6, R14, R13, R12, R11 ;  /* 0x0000000c0d0e7389 */ /* 0x00006400000c000b */
[----:B01----:R-:W-:Y:S01]  /*1f6d0*/  ENDCOLLECTIVE ;  /* 0x000000000000791b */ /* 0x003fe20003800000 */
.L_x_4840:
[----:B------:R-:W-:Y:S05]  /*1f6e0*/  BRA `(.L_x_4841) ;  /* 0xffffffb400c47947 */ /* 0x000fea000383ffff */
.L_x_4700:
[----:B------:R-:W-:Y:S01]  /*1f6f0*/  BSSY B0, `(.L_x_4842) ;  /* 0x0000006000007945 */ /* 0x000fe20003800000 */
[----:B------:R-:W-:Y:S01]  /*1f700*/  PLOP3.LUT P6, PT, P6, PT, PT, 0x8, 0x0 ;  /* 0x000000000000781c */ /* 0x000fe200037ce170 */
[----:B------:R-:W-:-:S12]  /*1f710*/  IMAD.MOV.U32 R15, RZ, RZ, -0x1 ;  /* 0xffffffffff0f7424 */ /* 0x000fd800078e00ff */
[----:B0-----:R-:W-:Y:S05]  /*1f720*/  WARPSYNC.COLLECTIVE R15, `(.L_x_4843) ;  /* 0x000000000f087348 */ /* 0x001fea0003c00000 */
[----:B------:R-:W-:Y:S01]  /*1f730*/  VOTE.ANY R14, PT, P6 ;  /* 0x00000000000e7806 */ /* 0x000fe200030e0100 */
[----:B0-----:R-:W-:Y:S06]  /*1f740*/  ENDCOLLECTIVE ;  /* 0x000000000000791b */ /* 0x001fec0003800000 */
.L_x_4843:
[----:B------:R-:W-:Y:S05]  /*1f750*/  BSYNC B0 ;  /* 0x0000000000007941 */ /* 0x000fea0003800000 */
.L_x_4842:
        /* <DEDUP_REMOVED lines=9> */
.L_x_4844:
[----:B------:R-:W-:Y:S01]  /*1f7f0*/  IMAD.MOV.U32 R17, RZ, RZ, R14 ;  /* 0x000000ffff117224 */ /* 0x000fe200078e000e */
[----:B------:R-:W-:Y:S06]  /*1f800*/  BRA `(.L_x_4845) ;  /* 0xffffffb400b47947 */ /* 0x000fec000383ffff */
.L_x_4702:
[----:B------:R-:W-:Y:S01]  /*1f810*/  BSSY B0, `(.L_x_4846) ;  /* 0x0000007000007945 */ /* 0x000fe20003800000 */
[----:B------:R-:W-:Y:S02]  /*1f820*/  IMAD.MOV.U32 R13, RZ, RZ, R3 ;  /* 0x000000ffff0d7224 */ /* 0x000fe400078e0003 */
[----:B------:R-:W-:Y:S02]  /*1f830*/  IMAD.MOV.U32 R11, RZ, RZ, 0x1f ;  /* 0x0000001fff0b7424 */ /* 0x000fe400078e00ff */
[----:B------:R-:W-:-:S07]  /*1f840*/  IMAD.MOV.U32 R15, RZ, RZ, -0x1 ;  /* 0xffffffffff0f7424 */ /* 0x000fce00078e00ff */
[----:B012---:R-:W-:Y:S05]  /*1f850*/  WARPSYNC.COLLECTIVE R15, `(.L_x_4847) ;  /* 0x000000000f087348 */ /* 0x007fea0003c00000 */
[----:B------:R3:W4:Y:S02]  /*1f860*/  SHFL.IDX P6, R14, R13, R12, R11 ;  /* 0x0000000c0d0e7389 */ /* 0x00072400000c000b */
[----:B01234-:R-:W-:Y:S01]  /*1f870*/  ENDCOLLECTIVE ;  /* 0x000000000000791b */ /* 0x01ffe20003800000 */
.L_x_4847:
[----:B------:R-:W-:Y:S05]  /*1f880*/  BSYNC B0 ;  /* 0x0000000000007941 */ /* 0x000fea0003800000 */
.L_x_4846:
[----:B------:R-:W-:Y:S05]  /*1f890*/  BRA `(.L_x_4701) ;  /* 0xffffffb400ac7947 */ /* 0x000fea000383ffff */
.L_x_4706:
[----:B0-----:R0:W1:Y:S02]  /*1f8a0*/  SYNCS.PHASECHK.TRANS64.TRYWAIT P0, [R4+URZ+0x38820], R0 ;  /* 0x03882000040075a7 */ /* 0x001064000800017f */
[----:B-1----:R-:W-:Y:S05]  /*1f8b0*/  @!P0 NANOSLEEP.SYNCS 0x989680 ;  /* 0x009896800000895d */ /* 0x002fea0003900000 */
[----:B------:R-:W1:Y:S02]  /*1f8c0*/  @!P0 SYNCS.PHASECHK.TRANS64 P0, [R4+URZ+0x38820], R0 ;  /* 0x03882000040085a7 */ /* 0x000e64000800007f */
[----:B-1----:R-:W-:Y:S05]  /*1f8d0*/  @!P0 BRA `(.L_x_4706) ;  /* 0xfffffffc00f08947 */ /* 0x002fea000383ffff */
[----:B------:R-:W-:Y:S05]  /*1f8e0*/  BRA `(.L_x_4848) ;  /* 0xffffffb800987947 */ /* 0x000fea000383ffff */
.L_x_4707:
        /* <DEDUP_REMOVED lines=11> */
.L_x_4850:
[----:B------:R-:W-:Y:S05]  /*1f9a0*/  BSYNC B0 ;  /* 0x0000000000007941 */ /* 0x000fea0003800000 */
.L_x_4849:
[----:B------:R-:W-:Y:S05]  /*1f9b0*/  BRA `(.L_x_4851) ;  /* 0xffffffb800807947 */ /* 0x000fea000383ffff */
.L_x_4708:
[----:B------:R-:W-:Y:S01]  /*1f9c0*/  BSSY B0, `(.L_x_4852) ;  /* 0x0000006000007945 */ /* 0x000fe20003800000 */
[----:B------:R-:W-:-:S07]  /*1f9d0*/  IMAD.MOV.U32 R15, RZ, RZ, -0x1 ;  /* 0xffffffffff0f7424 */ /* 0x000fce00078e00ff */
[----:B0-23--:R-:W-:Y:S05]  /*1f9e0*/  WARPSYNC.COLLECTIVE R15, `(.L_x_4853) ;  /* 0x000000000f0c7348 */ /* 0x00dfea0003c00000 */
[----:B------:R-:W-:Y:S02]  /*1f9f0*/  ELECT P6, UR62, PT ;  /* 0x00000000003e782f */ /* 0x000fe400038c0000 */
[----:B------:R-:W-:Y:S01]  /*1fa00*/  MOV R14, UR62 ;  /* 0x0000003e000e7c02 */ /* 0x000fe20008000f00 */
[----:B0-23--:R-:W-:Y:S10]  /*1fa10*/  ENDCOLLECTIVE ;  /* 0x000000000000791b */ /* 0x00dff40003800000 */
.L_x_4853:
[----:B------:R-:W-:Y:S05]  /*1fa20*/  BSYNC B0 ;  /* 0x0000000000007941 */ /* 0x000fea0003800000 */
.L_x_4852:
[----:B------:R-:W-:Y:S05]  /*1fa30*/  BRA `(.L_x_4854) ;  /* 0xffffffb800747947 */ /* 0x000fea000383ffff */
.L_x_4710:
[----:B0-----:R0:W1:Y:S02]  /*1fa40*/  SYNCS.PHASECHK.TRANS64.TRYWAIT P1, [R5+URZ+0x38840], R0 ;  /* 0x03884000050075a7 */ /* 0x001064000802017f */
[----:B-1----:R-:W-:Y:S05]  /*1fa50*/  @!P1 NANOSLEEP.SYNCS 0x989680 ;  /* 0x009896800000995d */ /* 0x002fea0003900000 */
[----:B------:R-:W1:Y:S02]  /*1fa60*/  @!P1 SYNCS.PHASECHK.TRANS64 P1, [R5+URZ+0x38840], R0 ;  /* 0x03884000050095a7 */ /* 0x000e64000802007f */
[----:B-1----:R-:W-:Y:S05]  /*1fa70*/  @!P1 BRA `(.L_x_4710) ;  /* 0xfffffffc00f09947 */ /* 0x002fea000383ffff */
[----:B------:R-:W-:Y:S05]  /*1fa80*/  BRA `(.L_x_4855) ;  /* 0xffffffb800947947 */ /* 0x000fea000383ffff */
.L_x_4712:
[----:B-1----:R1:W4:Y:S02]  /*1fa90*/  SYNCS.PHASECHK.TRANS64.TRYWAIT P1, [R25+URZ+0x38840], R2 ;  /* 0x03884002190075a7 */ /* 0x002324000802017f */
[----:B----4-:R-:W-:Y:S05]  /*1faa0*/  @!P1 NANOSLEEP.SYNCS 0x989680 ;  /* 0x009896800000995d */ /* 0x010fea0003900000 */
[----:B------:R-:W4:Y:S02]  /*1fab0*/  @!P1 SYNCS.PHASECHK.TRANS64 P1, [R25+URZ+0x38840], R2 ;  /* 0x03884002190095a7 */ /* 0x000f24000802007f */
[----:B----4-:R-:W-:Y:S05]  /*1fac0*/  @!P1 BRA `(.L_x_4712) ;  /* 0xfffffffc00f09947 */ /* 0x010fea000383ffff */
[----:B------:R-:W-:Y:S05]  /*1fad0*/  BRA `(.L_x_4856) ;  /* 0xffffffb800a07947 */ /* 0x000fea000383ffff */
.L_x_4714:
[----:B----4-:R4:W0:Y:S02]  /*1fae0*/  SYNCS.PHASECHK.TRANS64.TRYWAIT P1, [R5+URZ+0x38860], R0 ;  /* 0x03886000050075a7 */ /* 0x010824000802017f */
[----:B0-----:R-:W-:Y:S05]  /*1faf0*/  @!P1 NANOSLEEP.SYNCS 0x989680 ;  /* 0x009896800000995d */ /* 0x001fea0003900000 */
[----:B------:R-:W0:Y:S02]  /*1fb00*/  @!P1 SYNCS.PHASECHK.TRANS64 P1, [R5+URZ+0x38860], R0 ;  /* 0x03886000050095a7 */ /* 0x000e24000802007f */
[----:B0-----:R-:W-:Y:S05]  /*1fb10*/  @!P1 BRA `(.L_x_4714) ;  /* 0xfffffffc00f09947 */ /* 0x001fea000383ffff */
[----:B------:R-:W-:Y:S05]  /*1fb20*/  BRA `(.L_x_4857) ;  /* 0xffffffb8009c7947 */ /* 0x000fea000383ffff */
.L_x_4858:
        /* <DEDUP_REMOVED lines=13> */
.L_x_15646:


//--------------------- .text._ZN7cutlass13device_kernelIN5flash11enable_sm90INS1_16FlashAttnFwdSm90INS1_25CollectiveMainloopFwdSm90ILi2EN4cute5tupleIJNS5_1CILi1EEES8_S8_EEENS6_IJNS7_ILi64EEESA_SA_EEELi512ENS_6half_tEfNS_4arch4Sm90ELb0ELb1ELb1ELb0ELb1ELb0ELb0ELb0ELb0ELb1ELb0ELb0EEENS1_21CollectiveEpilogueFwdINS6_IJSA_NS7_ILi512EEESA_EEES9_SC_SE_Li256ELb0ELb1ELb0ELb0EEENS1_30DynamicPersistentTileSchedulerILi256ELi128ELb0ELb1ELb1EEEEEEEEEvNT_6ParamsE --------------------------
	.section	.text._ZN7cutlass13device_kernelIN5flash11enable_sm90INS1_16FlashAttnFwdSm90INS1_25CollectiveMainloopFwdSm90ILi2EN4cute5tupleIJNS5_1CILi1EEES8_S8_EEENS6_IJNS7_ILi64EEESA_SA_EEELi512ENS_6half_tEfNS_4arch4Sm90ELb0ELb1ELb1ELb0ELb1ELb0ELb0ELb0ELb0ELb1ELb0ELb0EEENS1_21CollectiveEpilogueFwdINS6_IJSA_NS7_ILi512EEESA_EEES9_SC_SE_Li256ELb0ELb1ELb0ELb0EEENS1_30DynamicPersistentTileSchedulerILi256ELi128ELb0ELb1ELb1EEEEEEEEEvNT_6ParamsE,"ax",@progbits
	.align	128
.text._ZN7cutlass13device_kernelIN5flash11enable_sm90INS1_16FlashAttnFwdSm90INS1_25CollectiveMainloopFwdSm90ILi2EN4cute5tupleIJNS5_1CILi1EEES8_S8_EEENS6_IJNS7_ILi64EEESA_SA_EEELi512ENS_6half_tEfNS_4arch4Sm90ELb0ELb1ELb1ELb0ELb1ELb0ELb0ELb0ELb0ELb1ELb0ELb0EEENS1_21CollectiveEpilogueFwdINS6_IJSA_NS7_ILi512EEESA_EEES9_SC_SE_Li256ELb0ELb1ELb0ELb0EEENS1_30DynamicPersistentTileSchedulerILi256ELi128ELb0ELb1ELb1EEEEEEEEEvNT_6ParamsE:
        .type           _ZN7cutlass13device_kernelIN5flash11enable_sm90INS1_16FlashAttnFwdSm90INS1_25CollectiveMainloopFwdSm90ILi2EN4cute5tupleIJNS5_1CILi1EEES8_S8_EEENS6_IJNS7_ILi64EEESA_SA_EEELi512ENS_6half_tEfNS_4arch4Sm90ELb0ELb1ELb1ELb0ELb1ELb0ELb0ELb0ELb0ELb1ELb0ELb0EEENS1_21CollectiveEpilogueFwdINS6_IJSA_NS7_ILi512EEESA_EEES9_SC_SE_Li256ELb0ELb1ELb0ELb0EEENS1_30DynamicPersistentTileSchedulerILi256ELi128ELb0ELb1ELb1EEEEEEEEEvNT_6ParamsE,@function
        .size           _ZN7cutlass13device_kernelIN5flash11enable_sm90INS1_16FlashAttnFwdSm90INS1_25CollectiveMainloopFwdSm90ILi2EN4cute5tupleIJNS5_1CILi1EEES8_S8_EEENS6_IJNS7_ILi64EEESA_SA_EEELi512ENS_6half_tEfNS_4arch4Sm90ELb0ELb1ELb1ELb0ELb1ELb0ELb0ELb0ELb0ELb1ELb0ELb0EEENS1_21CollectiveEpilogueFwdINS6_IJSA_NS7_ILi512EEESA_EEES9_SC_SE_Li256ELb0ELb1ELb0ELb0EEENS1_30DynamicPersistentTileSchedulerILi256ELi128ELb0ELb1ELb1EEEEEEEEEvNT_6ParamsE,(.L_x_15647 - _ZN7cutlass13device_kernelIN5flash11enable_sm90INS1_16FlashAttnFwdSm90INS1_25CollectiveMainloopFwdSm90ILi2EN4cute5tupleIJNS5_1CILi1EEES8_S8_EEENS6_IJNS7_ILi64EEESA_SA_EEELi512ENS_6half_tEfNS_4arch4Sm90ELb0ELb1ELb1ELb0ELb1ELb0ELb0ELb0ELb0ELb1ELb0ELb0EEENS1_21CollectiveEpilogueFwdINS6_IJSA_NS7_ILi512EEESA_EEES9_SC_SE_Li256ELb0ELb1ELb0ELb0EEENS1_30DynamicPersistentTileSchedulerILi256ELi128ELb0ELb1ELb1EEEEEEEEEvNT_6ParamsE)
        .other          _ZN7cutlass13device_kernelIN5flash11enable_sm90INS1_16FlashAttnFwdSm90INS1_25CollectiveMainloopFwdSm90ILi2EN4cute5tupleIJNS5_1CILi1EEES8_S8_EEENS6_IJNS7_ILi64EEESA_SA_EEELi512ENS_6half_tEfNS_4arch4Sm90ELb0ELb1ELb1ELb0ELb1ELb0ELb0ELb0ELb0ELb1ELb0ELb0EEENS1_21CollectiveEpilogueFwdINS6_IJSA_NS7_ILi512EEESA_EEES9_SC_SE_Li256ELb0ELb1ELb0ELb0EEENS1_30DynamicPersistentTileSchedulerILi256ELi128ELb0ELb1ELb1EEEEEEEEEvNT_6ParamsE,@"STO_CUDA_ENTRY STV_DEFAULT"
_ZN7cutlass13device_kernelIN5flash11enable_sm90INS1_16FlashAttnFwdSm90INS1_25CollectiveMainloopFwdSm90ILi2EN4cute5tupleIJNS5_1CILi1EEES8_S8_EEENS6_IJNS7_ILi64EEESA_SA_EEELi512ENS_6half_tEfNS_4arch4Sm90ELb0ELb1ELb1ELb0ELb1ELb0ELb0ELb0ELb0ELb1ELb0ELb0EEENS1_21CollectiveEpilogueFwdINS6_IJSA_NS7_ILi512EEESA_EEES9_SC_SE_Li256ELb0ELb1ELb0ELb0EEENS1_30DynamicPersistentTileSchedulerILi256ELi128ELb0ELb1ELb1EEEEEEEEEvNT_6ParamsE:
        /* <DEDUP_REMOVED lines=41> */
.L_x_4859:
        /* <DEDUP_REMOVED lines=22> */
.L_x_4860:
        /* <DEDUP_REMOVED lines=18> */
.L_x_4861:
        /* <DEDUP_REMOVED lines=22> */
.L_x_4862:
        /* <DEDUP_REMOVED lines=23> */
.L_x_4863:
        /* <DEDUP_REMOVED lines=8> */
.L_x_4865:
[----:B------:R-:W-:-:S08]  /*0860*/  NOP ;  /* 0x0000000000007918 */ /* 0x000fd00000000000 */
[----:B------:R-:W0:Y:S02]  /*0870*/  USETMAXREG.TRY_ALLOC.CTAPOOL UP0, 0xe8 ;  /* 0x000000e8000079c8 */ /* 0x000e240008000600 */
[----:B0-----:R-:W-:-:S13]  /*0880*/  PLOP3.LUT P0, PT, PT, PT, UP0, 0x80, 0x0 ;  /* 0x000000000000781c */ /* 0x001fda0003f0f008 */
[----:B------:R-:W-:Y:S05]  /*0890*/  @!P0 BRA `(.L_x_4865) ;  /* 0xfffffffc00f08947 */ /* 0x000fea000383ffff */
[----:B------:R-:W-:Y:S01]  /*08a0*/  LOP3.LUT R2, R0, 0xffffff80, RZ, 0xc0, !PT ;  /* 0xffffff8000027812 */ /* 0x000fe200078ec0ff */
[----:B------:R-:W0:Y:S08]  /*08b0*/  S2UR UR4, SR_CTAID.X ;  /* 0x00000000000479c3 */ /* 0x000e300000002500 */
[----:B------:R-:W-:Y:S06]  /*08c0*/  BAR.ARV 0x4, 0x180 ;  /* 0x0106000000007b1d */ /* 0x000fec0000002000 */
[----:B------:R-:W-:-:S02]  /*08d0*/  ISETP.NE.AND P0, PT, R2, 0x80, PT ;  /* 0x000000800200780c */ /* 0x000fc40003f05270 */
[----:B------:R-:W0:Y:S11]  /*08e0*/  LDC R2, c[0x0][0xc38] ;  /* 0x00030e00ff027b82 */ /* 0x000e360000000800 */
        /* <DEDUP_REMOVED lines=16> */
[CC--:B------:R-:W-:Y:S02]  /*09f0*/  LEA.HI R4, R3.reuse, R0.reuse, RZ, 0x5 ;  /* 0x0000000003047211 */ /* 0x0c0fe400078f28ff */
[CC--:B------:R-:W-:Y:S02]  /*0a00*/  LEA.HI R6, R3.reuse, R0.reuse, RZ, 0x7 ;  /* 0x0000000003067211 */ /* 0x0c0fe400078f38ff */
[----:B------:R-:W-:Y:S02]  /*0a10*/  LEA.HI R212, R3, R0, RZ, 0x3 ;  /* 0x0000000003d47211 */ /* 0x000fe400078f18ff */
[----:B------:R-:W-:Y:S02]  /*0a20*/  LOP3.LUT R11, R7, 0xfffffffc, RZ, 0xc0, !PT ;  /* 0xfffffffc070b7812 */ /* 0x000fe400078ec0ff */
[----:B------:R-:W-:Y:S02]  /*0a30*/  SHF.R.S32.HI R7, RZ, 0x4, R2 ;  /* 0x00000004ff077819 */ /* 0x000fe40000011402 */
[----:B------:R-:W-:-:S02]  /*0a40*/  LOP3.LUT R3, R2, 0xfffffff0, RZ, 0xc0, !PT ;  /* 0xfffffff002037812 */ /* 0x000fc400078ec0ff */
[--C-:B------:R-:W-:Y:S01]  /*0a50*/  SHF.R.S32.HI R5, RZ, 0x5, R4.reuse ;  /* 0x00000005ff057819 */ /* 0x100fe20000011404 */
[----:B0-----:R-:W-:Y:S01]  /*0a60*/  ULEA UR42, UR40, UR42, 0x18 ;  /* 0x0000002a282a7291 */ /* 0x001fe2000f8ec03f */
[----:B------:R-:W-:Y:S02]  /*0a70*/  SHF.R.S32.HI R8, RZ, 0x1f, R4 ;  /* 0x0000001fff087819 */ /* 0x000fe40000011404 */
[----:B------:R-:W-:Y:S02]  /*0a80*/  LOP3.LUT R9, R6, 0xffffff80, RZ, 0xc0, !PT ;  /* 0xffffff8006097812 */ /* 0x000fe400078ec0ff */
[----:B------:R-:W-:Y:S01]  /*0a90*/  LEA.HI R4, R2, R7, RZ, 0x1 ;  /* 0x0000000702047211 */ /* 0x000fe200078f08ff */
[----:B------:R-:W-:Y:S01]  /*0aa0*/  IMAD.IADD R2, R0, 0x1, -R3 ;  /* 0x0000000100027824 */ /* 0x000fe200078e0a03 */
[----:B------:R-:W-:Y:S01]  /*0ab0*/  LOP3.LUT R211, R212, 0xfffffff8, RZ, 0xc0, !PT ;  /* 0xfffffff8d4d37812 */ /* 0x000fe200078ec0ff */
[----:B------:R-:W-:Y:S01]  /*0ac0*/  IMAD.IADD R9, R0, 0x1, -R9 ;  /* 0x0000000100097824 */ /* 0x000fe200078e0a09 */
[----:B------:R-:W-:-:S02]  /*0ad0*/  LEA.HI R8, R8, R5, RZ, 0x2 ;  /* 0x0000000508087211 */ /* 0x000fc400078f10ff */
[----:B------:R-:W-:Y:S01]  /*0ae0*/  LOP3.LUT R4, R4, 0x1ffffffe, RZ, 0xc0, !PT ;  /* 0x1ffffffe04047812 */ /* 0x000fe200078ec0ff */
[C---:B------:R-:W-:Y:S01]  /*0af0*/  IMAD.IADD R211, R0.reuse, 0x1, -R211 ;  /* 0x0000000100d37824 */ /* 0x040fe200078e0ad3 */
[----:B------:R-:W-:Y:S02]  /*0b00*/  IADD3 R10, R0, -R11, RZ ;  /* 0x8000000b000a7210 */ /* 0x000fe40007ffe0ff */
[----:B------:R-:W-:Y:S01]  /*0b10*/  SHF.R.S32.HI R3, RZ, 0x1f, R2 ;  /* 0x0000001fff037819 */ /* 0x000fe20000011402 */
[----:B------:R-:W-:Y:S01]  /*0b20*/  IMAD.IADD R4, R7, 0x1, -R4 ;  /* 0x0000000107047824 */ /* 0x000fe200078e0a04 */
[----:B------:R-:W-:Y:S01]  /*0b30*/  SHF.R.S32.HI R213, RZ, 0x7, R6 ;  /* 0x00000007ffd57819 */ /* 0x000fe20000011406 */
[----:B------:R-:W-:Y:S01]  /*0b40*/  IMAD.SHL.U32 R184, R211, 0x8, RZ ;  /* 0x00000008d3b87824 */ /* 0x000fe200078e00ff */
[----:B------:R-:W-:Y:S01]  /*0b50*/  LOP3.LUT R8, R8, 0x3ffffc, RZ, 0xc0, !PT ;  /* 0x003ffffc08087812 */ /* 0x000fe200078ec0ff */
[----:B------:R-:W-:Y:S01]  /*0b60*/  IMAD.SHL.U32 R4, R4, 0x8, RZ ;  /* 0x0000000804047824 */ /* 0x000fe200078e00ff */
[----:B------:R-:W-:Y:S01]  /*0b70*/  SHF.R.S32.HI R0, RZ, 0x1f, R9 ;  /* 0x0000001fff007819 */ /* 0x000fe20000011409 */
[----:B------:R-:W-:Y:S01]  /*0b80*/  IMAD R15, R213, 0x100, R2 ;  /* 0x00000100d50f7824 */ /* 0x000fe200078e0202 */
[----:B------:R-:W-:Y:S01]  /*0b90*/  LEA.HI R11, R10, R10, RZ, 0x1 ;  /* 0x0000000a0a0b7211 */ /* 0x000fe200078f08ff */
[----:B------:R-:W-:Y:S01]  /*0ba0*/  IMAD.IADD R8, R5, 0x1, -R8 ;  /* 0x0000000105087824 */ /* 0x000fe200078e0a08 */
[----:B------:R-:W-:Y:S01]  /*0bb0*/  LEA.HI R7, R3, R2, RZ, 0x3 ;  /* 0x0000000203077211 */ /* 0x000fe200078f18ff */
[----:B------:R-:W-:Y:S01]  /*0bc0*/  VIADD R190, R184, 0x40 ;  /* 0x00000040b8be7836 */ /* 0x000fe20000000000 */
[----:B------:R-:W-:Y:S01]  /*0bd0*/  LEA.HI R3, R0, R9, RZ, 0x2 ;  /* 0x0000000900037211 */ /* 0x000fe200078f10ff */
[----:B------:R-:W-:Y:S01]  /*0be0*/  IMAD R15, R8, 0x10, R15 ;  /* 0x00000010080f7824 */ /* 0x000fe200078e020f */
[----:B------:R-:W-:Y:S01]  /*0bf0*/  LOP3.LUT R13, R11, 0x1ffffffe, RZ, 0xc0, !PT ;  /* 0x1ffffffe0b0d7812 */ /* 0x000fe200078ec0ff */
[----:B------:R-:W-:Y:S01]  /*0c00*/  VIADD R189, R184, 0x80 ;  /* 0x00000080b8bd7836 */ /* 0x000fe20000000000 */
[----:B------:R-:W-:Y:S01]  /*0c10*/  LOP3.LUT R11, R7, 0xfffffff8, RZ, 0xc0, !PT ;  /* 0xfffffff8070b7812 */ /* 0x000fe200078ec0ff */
[----:B------:R-:W-:Y:S01]  /*0c20*/  IMAD.U32 R216, R15, 0x40, R4 ;  /* 0x000000400fd87824 */ /* 0x000fe200078e0004 */
[----:B------:R-:W-:Y:S01]  /*0c30*/  LOP3.LUT R8, R3, 0x7ffffffc, RZ, 0xc0, !PT ;  /* 0x7ffffffc03087812 */ /* 0x000fe200078ec0ff */
[----:B------:R-:W-:Y:S01]  /*0c40*/  IMAD.IADD R13, R10, 0x1, -R13 ;  /* 0x000000010a0d7824 */ /* 0x000fe200078e0a0d */
[----:B------:R-:W-:Y:S01]  /*0c50*/  IADD3 R11, R2, -R11, RZ ;  /* 0x8000000b020b7210 */ /* 0x000fe20007ffe0ff */
[----:B------:R-:W-:Y:S01]  /*0c60*/  VIADD R188, R184, 0xc0 ;  /* 0x000000c0b8bc7836 */ /* 0x000fe20000000000 */
[----:B------:R-:W-:Y:S01]  /*0c70*/  LEA.HI R2, R0, R9, RZ, 0x5 ;  /* 0x0000000900027211 */ /* 0x000fe200078f28ff */
[----:B------:R-:W-:Y:S01]  /*0c80*/  IMAD.IADD R10, R9, 0x1, -R8 ;  /* 0x00000001090a7824 */ /* 0x000fe200078e0a08 */
[--C-:B------:R-:W-:Y:S01]  /*0c90*/  SHF.R.S32.HI R0, RZ, 0x2, R3.reuse ;  /* 0x00000002ff007819 */ /* 0x100fe20000011403 */
[----:B------:R-:W-:Y:S01]  /*0ca0*/  IMAD.SHL.U32 R8, R11, 0x40, RZ ;  /* 0x000000400b087824 */ /* 0x000fe200078e00ff */
[----:B------:R-:W-:Y:S01]  /*0cb0*/  SHF.R.S32.HI R3, RZ, 0x1f, R3 ;  /* 0x0000001fff037819 */ /* 0x000fe20000011403 */
[----:B------:R-:W-:Y:S01]  /*0cc0*/  IMAD.SHL.U32 R9, R7, 0x40, RZ ;  /* 0x0000004007097824 */ /* 0x000fe200078e00ff */
[----:B------:R-:W-:Y:S01]  /*0cd0*/  R2P PR, R11, 0x6 ;  /* 0x000000060b007804 */ /* 0x000fe20000000000 */
[----:B------:R-:W-:Y:S01]  /*0ce0*/  VIADD R187, R184, 0x100 ;  /* 0x00000100b8bb7836 */ /* 0x000fe20000000000 */
[----:B------:R-:W-:Y:S01]  /*0cf0*/  LOP3.LUT R7, R8, 0x1c0, RZ, 0xc0, !PT ;  /* 0x000001c008077812 */ /* 0x000fe200078ec0ff */
[C---:B------:R-:W-:Y:S01]  /*0d00*/  VIADD R186, R184.reuse, 0x140 ;  /* 0x00000140b8ba7836 */ /* 0x040fe20000000000 */
[----:B------:R-:W-:Y:S01]  /*0d10*/  LOP3.LUT R8, R9, 0x7ffffe00, RZ, 0xc0, !PT ;  /* 0x7ffffe0009087812 */ /* 0x000fe200078ec0ff */
[----:B------:R-:W-:Y:S01]  /*0d20*/  VIADD R214, R184, 0x1c0 ;  /* 0x000001c0b8d67836 */ /* 0x000fe20000000000 */
[----:B------:R-:W-:-:S02]  /*0d30*/  LOP3.LUT R4, R7, 0x8, R4, 0xf8, !PT ;  /* 0x0000000807047812 */ /* 0x000fc400078ef804 */
[----:B------:R-:W-:Y:S01]  /*0d40*/  SHF.R.U32.HI R7, RZ, 0x3, R7 ;  /* 0x00000003ff077819 */ /* 0x000fe20000011607 */
[----:B------:R-:W-:Y:S01]  /*0d50*/  IMAD R8, R5, 0x400, R8 ;  /* 0x0000040005087824 */ /* 0x000fe200078e0208 */
[----:B------:R-:W-:Y:S02]  /*0d60*/  LEA.HI R3, R3, R0, RZ, 0x3 ;  /* 0x0000000003037211 */ /* 0x000fe400078f18ff */
[----:B------:R-:W-:Y:S02]  /*0d70*/  LOP3.LUT R7, R4, R7, RZ, 0x3c, !PT ;  /* 0x0000000704077212 */ /* 0x000fe400078e3cff */
[----:B------:R-:W-:Y:S02]  /*0d80*/  LOP3.LUT R3, R3, 0xfffffff8, RZ, 0xc0, !PT ;  /* 0xfffffff803037812 */ /* 0x000fe400078ec0ff */
[----:B------:R-:W-:Y:S01]  /*0d90*/  LEA.HI R6, R6, R213, RZ, 0x1 ;  /* 0x000000d506067211 */ /* 0x000fe200078f08ff */
[----:B------:R-:W-:Y:S01]  /*0da0*/  IMAD.IADD R7, R8, 0x1, R7 ;  /* 0x0000000108077824 */ /* 0x000fe200078e0207 */
[----:B------:R-:W-:-:S02]  /*0db0*/  IADD3 R3, R0, -R3, RZ ;  /* 0x8000000300037210 */ /* 0x000fc40007ffe0ff */
[----:B------:R-:W-:Y:S02]  /*0dc0*/  SHF.R.S32.HI R2, RZ, 0x5, R2 ;  /* 0x00000005ff027819 */ /* 0x000fe40000011402 */
[----:B------:R-:W-:Y:S02]  /*0dd0*/  LEA R18, R7, UR42, 0x1 ;  /* 0x0000002a07127c11 */ /* 0x000fe4000f8e08ff */
[----:B------:R-:W-:Y:S01]  /*0de0*/  LOP3.LUT R6, R6, 0xfffffe, RZ, 0xc0, !PT ;  /* 0x00fffffe06067812 */ /* 0x000fe200078ec0ff */
[----:B------:R-:W-:Y:S01]  /*0df0*/  IMAD R16, R2, 0x10, R3 ;  /* 0x0000001002107824 */ /* 0x000fe200078e0203 */
[----:B------:R-:W-:Y:S01]  /*0e00*/  SEL R22, R22, 0xffffffe0, !P1 ;  /* 0xffffffe016167807 */ /* 0x000fe20004800000 */
[C---:B------:R-:W-:Y:S01]  /*0e10*/  VIADD R23, R18.reuse, 0x26800 ;  /* 0x0002680012177836 */ /* 0x040fe20000000000 */
[----:B------:R-:W-:Y:S01]  /*0e20*/  IADD3 R6, R213, -R6, RZ ;  /* 0x80000006d5067210 */ /* 0x000fe20007ffe0ff */
[----:B------:R-:W-:Y:S01]  /*0e30*/  VIADD R19, R18, 0x26840 ;  /* 0x0002684012137836 */ /* 0x000fe20000000000 */
[----:B------:R-:W-:Y:S01]  /*0e40*/  IADD3 R215, R184, 0x180, RZ ;  /* 0x00000180b8d77810 */ /* 0x000fe20007ffe0ff */
[C---:B------:R-:W-:Y:S01]  /*0e50*/  @P2 VIADD R19, R23.reuse, 0xffffffc0 ;  /* 0xffffffc017132836 */ /* 0x040fe20000000000 */
[----:B------:R-:W-:Y:S01]  /*0e60*/  SHF.R.S32.HI R212, RZ, 0x3, R212 ;  /* 0x00000003ffd47819 */ /* 0x000fe200000114d4 */
[----:B------:R-:W-:Y:S01]  /*0e70*/  IMAD.IADD R23, R23, 0x1, R22 ;  /* 0x0000000117177824 */ /* 0x000fe200078e0216 */
[----:B------:R-:W-:Y:S01]  /*0e80*/  SHF.R.S32.HI R223, RZ, 0x1f, R190 ;  /* 0x0000001fffdf7819 */ /* 0x000fe200000114be */
[----:B------:R-:W-:Y:S01]  /*0e90*/  IMAD.SHL.U32 R17, R6, 0x100, RZ ;  /* 0x0000010006117824 */ /* 0x000fe200078e00ff */
[----:B------:R-:W-:Y:S01]  /*0ea0*/  SHF.R.S32.HI R222, RZ, 0x1f, R189 ;  /* 0x0000001fffde7819 */ /* 0x000fe200000114bd */
[----:B------:R-:W-:Y:S01]  /*0eb0*/  IMAD R185, R13, 0x8, R16 ;  /* 0x000000080db97824 */ /* 0x000fe200078e0210 */
[----:B------:R-:W-:Y:S01]  /*0ec0*/  SHF.R.S32.HI R221, RZ, 0x1f, R188 ;  /* 0x0000001fffdd7819 */ /* 0x000fe200000114bc */
[----:B------:R-:W-:Y:S01]  /*0ed0*/  IMAD.IADD R22, R22, 0x1, R19 ;  /* 0x0000000116167824 */ /* 0x000fe200078e0213 */
[----:B------:R-:W-:-:S02]  /*0ee0*/  SHF.R.S32.HI R220, RZ, 0x1f, R187 ;  /* 0x0000001fffdc7819 */ /* 0x000fc400000114bb */
[----:B------:R-:W-:Y:S02]  /*0ef0*/  SHF.R.S32.HI R219, RZ, 0x1f, R186 ;  /* 0x0000001fffdb7819 */ /* 0x000fe400000114ba */
[----:B------:R-:W-:Y:S02]  /*0f00*/  SHF.R.S32.HI R218, RZ, 0x1f, R215 ;  /* 0x0000001fffda7819 */ /* 0x000fe400000114d7 */
[----:B------:R-:W-:Y:S02]  /*0f10*/  SHF.R.S32.HI R217, RZ, 0x1f, R214 ;  /* 0x0000001fffd97819 */ /* 0x000fe400000114d6 */
[----:B------:R-:W-:-:S07]  /*0f20*/  SHF.L.U32 R2, R10, 0x1, RZ ;  /* 0x000000010a027819 */ /* 0x000fce00000006ff */
.L_x_4980:
[----:B------:R-:W-:Y:S01]  /*0f30*/  ULDC UR5, c[0x0][0xc60] ;  /* 0x0003180000057ab9 */ /* 0x000fe20000000800 */
[----:B------:R-:W-:Y:S01]  /*0f40*/  UMOV UR8, UR4 ;  /* 0x0000000400087c82 */ /* 0x000fe20008000000 */
[----:B------:R-:W-:-:S11]  /*0f50*/  UISETP.NE.AND UP0, UPT, UR5, 0x1, UPT ;  /* 0x000000010500788c */ /* 0x000fd6000bf05270 */
        /* <DEDUP_REMOVED lines=9> */
[----:B012345:R-:W-:Y:S05]  /*0ff0*/  @!P0 BRA `(.L_x_4866) ;  /* 0x0000000000208947 */ /* 0x03ffea0003800000 */
        /* <DEDUP_REMOVED lines=8> */
.L_x_4866:
[----:B------:R-:W-:Y:S01]  /*1080*/  ULDC UR7, c[0x0][0xc54] ;  /* 0x0003150000077ab9 */ /* 0x000fe20000000800 */
[----:B------:R-:W-:Y:S01]  /*1090*/  UMOV UR6, UR9 ;  /* 0x0000000900067c82 */ /* 0x000fe20008000000 */
[----:B------:R-:W-:-:S11]  /*10a0*/  UISETP.NE.AND UP0, UPT, UR7, 0x1, UPT ;  /* 0x000000010700788c */ /* 0x000fd6000bf05270 */
[----:B------:R-:W-:Y:S02]  /*10b0*/  @UP0 ULDC.64 UR10, c[0x0][0xc58] ;  /* 0x00031600000a0ab9 */ /* 0x000fe40000000a00 */
[----:B------:R-:W-:-:S04]  /*10c0*/  UIMAD.WIDE.U32 UR4, UR9, UR10, URZ ;  /* 0x0000000a090472a5 */ /* 0x000fc8000f8e003f */
[----:B------:R-:W-:-:S04]  /*10d0*/  @UP0 USHF.R.U32.HI UR6, URZ, UR11, UR5 ;  /* 0x0000000b3f060299 */ /* 0x000fc80008011605 */
[----:B------:R-:W-:-:S12]  /*10e0*/  UIMAD UR4, UR6, UR7, URZ ;  /* 0x00000007060472a4 */ /* 0x000fd8000f8e023f */
.L_x_4867:
[----:B------:R-:W-:Y:S01]  /*10f0*/  ULDC UR45, c[0x0][0xc48] ;  /* 0x00031200002d7ab9 */ /* 0x000fe20000000800 */
[----:B------:R-:W-:Y:S01]  /*1100*/  ULDC.64 UR10, c[0x0][0x418] ;  /* 0x00010600000a7ab9 */ /* 0x000fe20000000a00 */
[----:B------:R-:W-:Y:S02]  /*1110*/  UISETP.NE.AND UP1, UPT, UR45, 0x1, UPT ;  /* 0x000000012d00788c */ /* 0x000fe4000bf25270 */
[----:B------:R-:W-:Y:S02]  /*1120*/  UISETP.NE.U32.AND UP0, UPT, UR10, URZ, UPT ;  /* 0x0000003f0a00728c */ /* 0x000fe4000bf05070 */
[----:B------:R-:W-:Y:S02]  /*1130*/  UIADD3 UR4, UR9, -UR4, URZ ;  /* 0x8000000409047290 */ /* 0x000fe4000fffe03f */
[----:B------:R-:W-:Y:S01]  /*1140*/  UISETP.NE.AND.EX UP0, UPT, UR11, URZ, UPT, UP0 ;  /* 0x0000003f0b00728c */ /* 0x000fe2000bf05300 */
[----:B------:R-:W-:Y:S01]  /*1150*/  ULDC UR7, c[0x0][0xc54] ;  /* 0x0003150000077ab9 */ /* 0x000fe20000000800 */
[----:B------:R-:W-:Y:S01]  /*1160*/  ULDC UR49, c[0x0][0x424] ;  /* 0x0001090000317ab9 */ /* 0x000fe20000000800 */
[----:B------:R-:W-:-:S02]  /*1170*/  UISETP.NE.AND UP2, UPT, UR46, 0x1, UPT ;  /* 0x000000012e00788c */ /* 0x000fc4000bf45270 */
[----:B------:R-:W-:Y:S02]  /*1180*/  ULOP3.LUT UR5, URZ, UR6, URZ, 0x33, !UPT ;  /* 0x000000063f057292 */ /* 0x000fe4000f8e333f */
[----:B------:R-:W-:Y:S02]  /*1190*/  UIMAD UR8, UR8, UR7, UR4 ;  /* 0x00000007080872a4 */ /* 0x000fe4000f8e0204 */
[----:B------:R-:W-:Y:S01]  /*11a0*/  USEL UR49, UR49, 0x1, UP0 ;  /* 0x0000000131317887 */ /* 0x000fe20008000000 */
[----:B------:R-:W-:Y:S01]  /*11b0*/  PLOP3.LUT P0, PT, PT, PT, UP2, 0x80, 0x0 ;  /* 0x000000000000781c */ /* 0x000fe20003f0f028 */
[----:B------:R-:W-:Y:S01]  /*11c0*/  ULDC UR44, c[0x0][0xc3c] ;  /* 0x00030f00002c7ab9 */ /* 0x000fe20000000800 */
[----:B------:R-:W-:Y:S01]  /*11d0*/  ULDC UR6, c[0x0][0x2f0] ;  /* 0x0000bc0000067ab9 */ /* 0x000fe20000000800 */
[----:B------:R-:W-:Y:S01]  /*11e0*/  @UP1 ULDC UR4, c[0x0][0xc4c] ;  /* 0x0003130000041ab9 */ /* 0x000fe20000000800 */
[----:B------:R-:W-:Y:S02]  /*11f0*/  UIADD3 UR44, UR5, UR44, URZ ;  /* 0x0000002c052c7290 */ /* 0x000fe4000fffe03f */
[----:B------:R-:W-:-:S02]  /*1200*/  UIMAD.WIDE.U32 UR4, UR8, UR4, URZ ;  /* 0x00000004080472a5 */ /* 0x000fc4000f8e003f */
[----:B------:R-:W-:Y:S01]  /*1210*/  UIMAD UR7, UR49, UR6, 0x3f ;  /* 0x0000003f310774a4 */ /* 0x000fe2000f8e0206 */
[----:B------:R-:W-:Y:S01]  /*1220*/  @UP1 ULDC UR9, c[0x0][0xc50] ;  /* 0x0003140000091ab9 */ /* 0x000fe20000000800 */
[----:B------:R-:W-:Y:S01]  /*1230*/  UMOV UR43, UR8 ;  /* 0x00000008002b7c82 */ /* 0x000fe20008000000 */
[----:B------:R-:W-:Y:S02]  /*1240*/  @UP1 USHF.R.U32.HI UR43, URZ, UR9, UR5 ;  /* 0x000000093f2b1299 */ /* 0x000fe40008011605 */
[----:B------:R-:W-:Y:S02]  /*1250*/  USHF.R.S32.HI UR4, URZ, 0x1f, UR7 ;  /* 0x0000001f3f047899 */ /* 0x000fe40008011407 */
[----:B------:R-:W-:Y:S02]  /*1260*/  UIADD3 UR5, -UR43, URZ, URZ ;  /* 0x0000003f2b057290 */ /* 0x000fe4000fffe13f */
[----:B------:R-:W-:Y:S02]  /*1270*/  ULEA.HI UR7, UR4, UR7, URZ, 0x6 ;  /* 0x0000000704077291 */ /* 0x000fe4000f8f303f */
[----:B------:R-:W-:-:S02]  /*1280*/  USHF.L.U32 UR44, UR44, 0x6, URZ ;  /* 0x000000062c2c7899 */ /* 0x000fc4000800063f */
[----:B------:R-:W-:Y:S02]  /*1290*/  UIMAD UR45, UR45, UR5, UR8 ;  /* 0x000000052d2d72a4 */ /* 0x000fe4000f8e0208 */
[----:B------:R-:W-:Y:S01]  /*12a0*/  USHF.R.S32.HI UR7, URZ, 0x6, UR7 ;  /* 0x000000063f077899 */ /* 0x000fe20008011407 */
[----:B------:R-:W-:Y:S11]  /*12b0*/  @!P0 BRA `(.L_x_4868) ;  /* 0x0000002000388947 */ /* 0x000ff60003800000 */
[----:B------:R-:W0:Y:S01]  /*12c0*/  LDC R0, c[0x0][0x448] ;  /* 0x00011200ff007b82 */ /* 0x000e220000000800 */
[----:B------:R-:W-:Y:S01]  /*12d0*/  UIADD3 UR8, UR44, 0x3f, URZ ;  /* 0x0000003f2c087890 */ /* 0x000fe2000fffe03f */
[----:B------:R-:W-:Y:S02]  /*12e0*/  ULDC UR5, c[0x0][0x288] ;  /* 0x0000a20000057ab9 */ /* 0x000fe40000000800 */
[----:B------:R-:W-:-:S04]  /*12f0*/  UIADD3 UR4, -UR5, 0x1, URZ ;  /* 0x0000000105047890 */ /* 0x000fc8000fffe13f */
[----:B------:R-:W1:Y:S01]  /*1300*/  LDC.64 R6, c[0x0][0x9e0] ;  /* 0x00027800ff067b82 */ /* 0x000e620000000a00 */
[----:B------:R-:W-:Y:S01]  /*1310*/  UIMAD UR4, UR49, UR6, UR4 ;  /* 0x00000006310472a4 */ /* 0x000fe2000f8e0204 */
[----:B0-----:R-:W-:Y:S01]  /*1320*/  ISETP.NE.AND P1, PT, R0, 0x1, PT ;  /* 0x000000010000780c */ /* 0x001fe20003f25270 */
[----:B------:R-:W-:Y:S01]  /*1330*/  IMAD.U32 R0, RZ, RZ, UR8 ;  /* 0x00000008ff007e24 */ /* 0x000fe2000f8e00ff */
[----:B-1----:R-:W-:-:S11]  /*1340*/  ISETP.GE.AND P2, PT, R7, 0x1, PT ;  /* 0x000000010700780c */ /* 0x002fd60003f46270 */
[----:B------:R-:W0:Y:S08]  /*1350*/  @P1 LDC R3, c[0x0][0x44c] ;  /* 0x00011300ff031b82 */ /* 0x000e300000000800 */
[----:B------:R-:W1:Y:S01]  /*1360*/  @P1 LDC R4, c[0x0][0x450] ;  /* 0x00011400ff041b82 */ /* 0x000e620000000800 */
[----:B0-----:R-:W-:-:S05]  /*1370*/  @P1 IMAD.HI.U32 R3, R3, UR8, RZ ;  /* 0x0000000803031c27 */ /* 0x001fca000f8e00ff */
[----:B-1----:R-:W-:-:S05]  /*1380*/  @P1 SHF.R.U32.HI R0, RZ, R4, R3 ;  /* 0x00000004ff001219 */ /* 0x002fca0000011603 */
[----:B------:R-:W-:-:S05]  /*1390*/  VIADD R9, R0, UR4 ;  /* 0x0000000400097c36 */ /* 0x000fca0008000000 */
[----:B------:R-:W-:Y:S01]  /*13a0*/  IADD3 R0, R9, R6, RZ ;  /* 0x0000000609007210 */ /* 0x000fe20007ffe0ff */
        /* <DEDUP_REMOVED lines=11> */
.L_x_4870:
[----:B------:R-:W-:-:S13]  /*1460*/  ISETP.NE.AND P0, PT, R7, 0x1, PT ;  /* 0x000000010700780c */ /* 0x000fda0003f05270 */
[----:B------:R-:W0:Y:S02]  /*1470*/  @P0 LDC.64 R4, c[0x0][0x9e8] ;  /* 0x00027a00ff040b82 */ /* 0x000e240000000a00 */
[----:B0-----:R-:W-:-:S05]  /*1480*/  @P0 IMAD.HI.U32 R4, R3, R4, RZ ;  /* 0x0000000403040227 */ /* 0x001fca00078e00ff */
[----:B------:R-:W-:-:S07]  /*1490*/  @P0 SHF.R.U32.HI R3, RZ, R5, R4 ;  /* 0x00000005ff030219 */ /* 0x000fce0000011604 */
.L_x_4871:
[----:B------:R-:W-:-:S05]  /*14a0*/  IMAD R3, R3, R7, R7 ;  /* 0x0000000703037224 */ /* 0x000fca00078e0207 */
[----:B------:R-:W-:-:S07]  /*14b0*/  VIMNMX R0, R0, R3, PT ;  /* 0x0000000300007248 */ /* 0x000fce0003fe0100 */
.L_x_4869:
[----:B------:R-:W0:Y:S01]  /*14c0*/  @P1 LDC R5, c[0x0][0x44c] ;  /* 0x00011300ff051b82 */ /* 0x000e220000000800 */
[----:B------:R-:W-:Y:S01]  /*14d0*/  VIADD R0, R0, 0x3f ;  /* 0x0000003f00007836 */ /* 0x000fe20000000000 */
[----:B------:R-:W-:Y:S01]  /*14e0*/  UIMAD UR6, UR49, UR6, -UR5 ;  /* 0x00000006310672a4 */ /* 0x000fe2000f8e0a05 */
[----:B------:R-:W-:Y:S01]  /*14f0*/  IMAD.U32 R4, RZ, RZ, UR44 ;  /* 0x0000002cff047e24 */ /* 0x000fe2000f8e00ff */
[----:B------:R-:W-:Y:S02]  /*1500*/  ULDC UR4, c[0x0][0x9dc] ;  /* 0x0002770000047ab9 */ /* 0x000fe40000000800 */
[----:B------:R-:W-:Y:S02]  /*1510*/  SHF.R.S32.HI R3, RZ, 0x1f, R0 ;  /* 0x0000001fff037819 */ /* 0x000fe40000011400 */
[----:B------:R-:W1:Y:S02]  /*1520*/  @P1 LDC R6, c[0x0][0x450] ;  /* 0x00011400ff061b82 */ /* 0x000e640000000800 */
[----:B------:R-:W-:-:S04]  /*1530*/  LEA.HI R3, R3, R0, RZ, 0x6 ;  /* 0x0000000003037211 */ /* 0x000fc800078f30ff */
[----:B------:R-:W-:Y:S01]  /*1540*/  SHF.R.S32.HI R3, RZ, 0x6, R3 ;  /* 0x00000006ff037819 */ /* 0x000fe20000011403 */
[----:B0-----:R-:W-:-:S05]  /*1550*/  @P1 IMAD.HI.U32 R5, R5, UR44, RZ ;  /* 0x0000002c05051c27 */ /* 0x001fca000f8e00ff */
[----:B-1----:R-:W-:-:S05]  /*1560*/  @P1 SHF.R.U32.HI R4, RZ, R6, R5 ;  /* 0x00000006ff041219 */ /* 0x002fca0000011605 */
[----:B------:R-:W-:Y:S01]  /*1570*/  VIADD R0, R4, UR6 ;  /* 0x0000000604007c36 */ /* 0x000fe20008000000 */
[----:B------:R-:W-:-:S04]  /*1580*/  VIMNMX R4, R3, UR7, PT ;  /* 0x0000000703047c48 */ /* 0x000fc8000bfe0100 */
[----:B------:R-:W-:Y:S01]  /*1590*/  IADD3 R3, R0, -UR4, RZ ;  /* 0x8000000400037c10 */ /* 0x000fe2000fffe0ff */
        /* <DEDUP_REMOVED lines=10> */
.L_x_4873:
[----:B------:R-:W-:-:S13]  /*1640*/  ISETP.NE.AND P0, PT, R7, 0x1, PT ;  /* 0x000000010700780c */ /* 0x000fda0003f05270 */
[----:B------:R-:W0:Y:S02]  /*1650*/  @P0 LDC.64 R8, c[0x0][0x9e8] ;  /* 0x00027a00ff080b82 */ /* 0x000e240000000a00 */
[----:B0-----:R-:W-:-:S05]  /*1660*/  @P0 IMAD.HI.U32 R6, R0, R8, RZ ;  /* 0x0000000800060227 */ /* 0x001fca00078e00ff */
[----:B------:R-:W-:-:S07]  /*1670*/  @P0 SHF.R.U32.HI R0, RZ, R9, R6 ;  /* 0x00000009ff000219 */ /* 0x000fce0000011606 */
.L_x_4874:
[----:B------:R-:W-:-:S05]  /*1680*/  IMAD R0, R0, R7, RZ ;  /* 0x0000000700007224 */ /* 0x000fca00078e02ff */
[----:B------:R-:W-:-:S07]  /*1690*/  VIMNMX R3, R3, R0, !PT ;  /* 0x0000000003037248 */ /* 0x000fce0007fe0100 */
.L_x_4872:
[----:B------:R-:W-:Y:S01]  /*16a0*/  SHF.R.S32.HI R6, RZ, 0x1f, R3 ;  /* 0x0000001fff067819 */ /* 0x000fe20000011403 */
[----:B------:R-:W-:Y:S01]  /*16b0*/  IMAD.MOV.U32 R0, RZ, RZ, RZ ;  /* 0x000000ffff007224 */ /* 0x000fe200078e00ff */
[----:B------:R-:W-:Y:S02]  /*16c0*/  PLOP3.LUT P0, PT, PT, PT, PT, 0x80, 0x0 ;  /* 0x000000000000781c */ /* 0x000fe40003f0f070 */
[----:B------:R-:W-:Y:S02]  /*16d0*/  CS2R R150, SRZ ;  /* 0x0000000000967805 */ /* 0x000fe4000001ff00 */
[----:B------:R-:W-:Y:S01]  /*16e0*/  LEA.HI R6, R6, R3, RZ, 0x6 ;  /* 0x0000000306067211 */ /* 0x000fe200078f30ff */
[----:B------:R-:W-:Y:S01]  /*16f0*/  IMAD.MOV.U32 R3, RZ, RZ, RZ ;  /* 0x000000ffff037224 */ /* 0x000fe200078e00ff */
[----:B------:R-:W-:Y:S02]  /*1700*/  CS2R R148, SRZ ;  /* 0x0000000000947805 */ /* 0x000fe4000001ff00 */
[----:B------:R-:W-:-:S02]  /*1710*/  CS2R R146, SRZ ;  /* 0x0000000000927805 */ /* 0x000fc4000001ff00 */
[----:B------:R-:W-:Y:S02]  /*1720*/  SHF.R.S32.HI R5, RZ, 0x6, R6 ;  /* 0x00000006ff057819 */ /* 0x000fe40000011406 */
[----:B------:R-:W-:Y:S02]  /*1730*/  CS2R R144, SRZ ;  /* 0x0000000000907805 */ /* 0x000fe4000001ff00 */
        /* <DEDUP_REMOVED lines=63> */
[----:B------:R-:W-:Y:S01]  /*1b30*/  MOV R210, RZ ;  /* 0x000000ff00d27202 */ /* 0x000fe20000000f00 */
[----:B------:R-:W-:Y:S06]  /*1b40*/  @!P1 BRA `(.L_x_4875) ;  /* 0x000000c000d89947 */ /* 0x000fec0003800000 */
        /* <DEDUP_REMOVED lines=14> */
.L_x_4876:
[----:B------:R-:W-:Y:S01]  /*1c30*/  ULEA UR21, UR38, UR42, 0x3 ;  /* 0x0000002a26157291 */ /* 0x000fe2000f8e183f */
[----:B------:R-:W-:-:S05]  /*1c40*/  IMAD.U32 R0, RZ, RZ, UR37 ;  /* 0x00000025ff007e24 */ /* 0x000fca000f8e00ff */
[----:B------:R-:W-:-:S04]  /*1c50*/  SHF.L.U32 R0, R0, 0x1f, RZ ;  /* 0x0000001f00007819 */ /* 0x000fc800000006ff */
[----:B------:R-:W0:Y:S02]  /*1c60*/  SYNCS.PHASECHK.TRANS64.TRYWAIT P1, [UR21+0x28c50], R0 ;  /* 0x028c5000ff0075a7 */ /* 0x000e240008020155 */
[----:B0-----:R-:W-:Y:S05]  /*1c70*/  @!P1 BRA `(.L_x_4877) ;  /* 0x0000013000149947 */ /* 0x001fea0003800000 */
.L_x_5050:
[----:B------:R-:W-:Y:S01]  /*1c80*/  BAR.SYNC.DEFER_BLOCKING 0xe, 0x100 ;  /* 0x0384000000007b1d */ /* 0x000fe20000010000 */
[----:B------:R-:W-:Y:S02]  /*1c90*/  UIADD3 UR4, UR42, 0x26800, URZ ;  /* 0x000268002a047890 */ /* 0x000fe4000fffe03f */
[----:B------:R-:W-:Y:S02]  /*1ca0*/  ULEA UR18, UR38, UR20, 0xc ;  /* 0x0000001426127291 */ /* 0x000fe4000f8e603f */
[----:B------:R-:W-:Y:S01]  /*1cb0*/  USHF.R.U32.HI UR4, URZ, 0x4, UR4 ;  /* 0x000000043f047899 */ /* 0x000fe20008011604 */
[----:B------:R-:W-:Y:S01]  /*1cc0*/  UMOV UR19, 0x40000040 ;  /* 0x4000004000137882 */ /* 0x000fe20000000000 */
[----:B------:R-:W-:Y:S02]  /*1cd0*/  UMOV UR17, 0x40000040 ;  /* 0x4000004000117882 */ /* 0x000fe40000000000 */
[----:B------:R-:W-:Y:S02]  /*1ce0*/  ULOP3.LUT UR4, UR4, 0x3fff, URZ, 0xc0, !UPT ;  /* 0x00003fff04047892 */ /* 0x000fe4000f8ec03f */
[----:B------:R-:W-:-:S02]  /*1cf0*/  UIADD3 UR6, UR18, 0x80, URZ ;  /* 0x0000008012067890 */ /* 0x000fc4000fffe03f */
[----:B------:R-:W-:Y:S01]  /*1d00*/  ULOP3.LUT UR16, UR4, 0x10000, URZ, 0xfc, !UPT ;  /* 0x0001000004107892 */ /* 0x000fe2000f8efc3f */
[----:B------:R-:W-:Y:S01]  /*1d10*/  UMOV UR7, 0x40000040 ;  /* 0x4000004000077882 */ /* 0x000fe20000000000 */
[----:B------:R-:W-:Y:S02]  /*1d20*/  UMOV UR5, 0x40000040 ;  /* 0x4000004000057882 */ /* 0x000fe40000000000 */
[----:B------:R-:W-:Y:S02]  /*1d30*/  UIADD3 UR4, UR16, 0x2, URZ ;  /* 0x0000000210047890 */ /* 0x000fe4000fffe03f */
[----:B------:R-:W-:Y:S02]  /*1d40*/  UIADD3 UR10, UR18, 0x100, URZ ;  /* 0x00000100120a7890 */ /* 0x000fe4000fffe03f */
[----:B------:R-:W-:Y:S01]  /*1d50*/  UIADD3 UR8, UR16, 0x4, URZ ;  /* 0x0000000410087890 */ /* 0x000fe2000fffe03f */
[----:B------:R-:W-:Y:S01]  /*1d60*/  UMOV UR11, 0x40000040 ;  /* 0x40000040000b7882 */ /* 0x000fe20000000000 */
[----:B------:R-:W-:Y:S01]  /*1d70*/  WARPGROUP.ARRIVE ;  /* 0x00000000000079c5 */ /* 0x000fe20000000000 */
[----:B------:R-:W-:Y:S01]  /*1d80*/  UMOV UR9, 0x40000040 ;  /* 0x4000004000097882 */ /* 0x000fe20000000000 */
[----:B------:R-:W-:-:S02]  /*1d90*/  UIADD3 UR14, UR18, 0x180, URZ ;  /* 0x00000180120e7890 */ /* 0x000fc4000fffe03f */
[----:B------:R-:W-:Y:S02]  /*1da0*/  UIADD3 UR12, UR16, 0x6, URZ ;  /* 0x00000006100c7890 */ /* 0x000fe4000fffe03f */
[----:B------:R-:W-:Y:S01]  /*1db0*/  HGMMA.64x256x16.F32 R24, gdesc[UR16].tnspB, RZ, !UPT, gsb0 ;  /* 0x43e00000101879f0 */ /* 0x000fe2000c0008ff */
[----:B------:R-:W-:Y:S01]  /*1dc0*/  UMOV UR15, 0x40000040 ;  /* 0x40000040000f7882 */ /* 0x000fe20000000000 */
[----:B------:R-:W-:Y:S01]  /*1dd0*/  UMOV UR13, 0x40000040 ;  /* 0x40000040000d7882 */ /* 0x000fe20000000000 */
        /* <DEDUP_REMOVED lines=16> */
.L_x_4878:
[----:B------:R-:W-:Y:S01]  /*1ee0*/  VIADD R4, R4, 0xfffffffe ;  /* 0xfffffffe04047836 */ /* 0x000fe20000000000 */
[----:B------:R-:W-:-:S04]  /*1ef0*/  UIADD3 UR6, UR21, 0x28c60, URZ ;  /* 0x00028c6015067890 */ /* 0x000fc8000fffe03f */
[----:B------:R-:W-:Y:S01]  /*1f00*/  ISETP.GE.AND P1, PT, R4, R5, PT ;  /* 0x000000050400720c */ /* 0x000fe20003f26270 */
[----:B------:R-:W-:-:S09]  /*1f10*/  UPRMT UR6, UR40, 0x654, UR6 ;  /* 0x0000065428067896 */ /* 0x000fd20008000006 */
[----:B------:R-:W-:Y:S03]  /*1f20*/  SYNCS.ARRIVE.TRANS64.RED.A1T0 RZ, [UR6], RZ ;  /* 0x000000ffffff79a7 */ /* 0x000fe60008100406 */
[----:B------:R-:W-:Y:S05]  /*1f30*/  @!P1 BRA `(.L_x_4879) ;  /* 0x0000000800d89947 */ /* 0x000fea0003800000 */
.L_x_4885:
[----:B------:R-:W-:Y:S01]  /*1f40*/  BAR.SYNC.DEFER_BLOCKING 0xe, 0x100 ;  /* 0x0384000000007b1d */ /* 0x000fe20000010000 */
[----:B01----:R-:W-:Y:S01]  /*1f50*/  IMAD.U32 R3, RZ, RZ, UR38 ;  /* 0x00000026ff037e24 */ /* 0x003fe2000f8e00ff */
[----:B------:R-:W-:Y:S01]  /*1f60*/  UIADD3 UR38, UR38, 0x1, URZ ;  /* 0x0000000126267890 */ /* 0x000fe2000fffe03f */
[C---:B------:R-:W-:Y:S01]  /*1f70*/  ISETP.GT.AND P2, PT, R4.reuse, R5, PT ;  /* 0x000000050400720c */ /* 0x040fe20003f44270 */
        /* <DEDUP_REMOVED lines=139> */
.L_x_4880:
[----:B------:R-:W-:Y:S01]  /*2830*/  ULEA UR21, UR38, UR42, 0x3 ;  /* 0x0000002a26157291 */ /* 0x000fe2000f8e183f */
[----:B------:R-:W-:-:S04]  /*2840*/  MOV R0, UR37 ;  /* 0x0000002500007c02 */ /* 0x000fc80008000f00 */
[----:B------:R-:W-:-:S04]  /*2850*/  SHF.L.U32 R0, R0, 0x1f, RZ ;  /* 0x0000001f00007819 */ /* 0x000fc800000006ff */
[----:B------:R0:W1:Y:S01]  /*2860*/  SYNCS.PHASECHK.TRANS64.TRYWAIT P1, [UR21+0x28c50], R0 ;  /* 0x028c5000ff0075a7 */ /* 0x0000620008020155 */
[----:B------:R-:W-:Y:S05]  /*2870*/  @!P0 BRA `(.L_x_4881) ;  /* 0x0000000000048947 */ /* 0x000fea0003800000 */
[----:B------:R-:W-:Y:S01]  /*2880*/  BPT.TRAP 0x1 ;  /* 0x000000040000795c */ /* 0x000fe20000300000 */
.L_x_4881:
[----:B-1----:R-:W-:Y:S05]  /*2890*/  @P1 BRA `(.L_x_4882) ;  /* 0x0000000000081947 */ /* 0x002fea0003800000 */
[----:B------:R-:W1:Y:S02]  /*28a0*/  SYNCS.PHASECHK.TRANS64.TRYWAIT P1, [UR21+0x28c50], R0 ;  /* 0x028c5000ff0075a7 */ /* 0x000e640008020155 */
[----:B-1----:R-:W-:Y:S05]  /*28b0*/  @!P1 BRA `(.L_x_4883) ;  /* 0x00000124001c9947 */ /* 0x002fea0003800000 */
.L_x_4882:
[----:B------:R-:W-:Y:S01]  /*28c0*/  ULEA UR18, UR38, UR20, 0xc ;  /* 0x0000001426127291 */ /* 0x000fe2000f8e603f */
[----:B------:R-:W-:Y:S01]  /*28d0*/  WARPGROUP.ARRIVE ;  /* 0x00000000000079c5 */ /* 0x000fe20000000000 */
[----:B------:R-:W-:Y:S01]  /*28e0*/  UMOV UR19, 0x40000040 ;  /* 0x4000004000137882 */ /* 0x000fe20000000000 */
[----:B------:R-:W-:Y:S01]  /*28f0*/  UMOV UR7, 0x40000040 ;  /* 0x4000004000077882 */ /* 0x000fe20000000000 */
[----:B------:R-:W-:Y:S02]  /*2900*/  UIADD3 UR6, UR18, 0x80, URZ ;  /* 0x0000008012067890 */ /* 0x000fe4000fffe03f */
[----:B------:R-:W-:Y:S01]  /*2910*/  UIADD3 UR10, UR18, 0x100, URZ ;  /* 0x00000100120a7890 */ /* 0x000fe2000fffe03f */
[----:B------:R-:W-:Y:S02]  /*2920*/  UMOV UR11, 0x40000040 ;  /* 0x40000040000b7882 */ /* 0x000fe40000000000 */
[----:B------:R-:W-:Y:S01]  /*2930*/  HGMMA.64x256x16.F32 R24, gdesc[UR16].tnspB, R24, gsb0 ;  /* 0x43e00000101879f0 */ /* 0x000fe20008000818 */
[----:B------:R-:W-:Y:S01]  /*2940*/  UIADD3 UR14, UR18, 0x180, URZ ;  /* 0x00000180120e7890 */ /* 0x000fe2000fffe03f */
[----:B------:R-:W-:Y:S01]  /*2950*/  UMOV UR15, 0x40000040 ;  /* 0x40000040000f7882 */ /* 0x000fe20000000000 */
[----:B------:R-:W-:-:S02]  /*2960*/  WARPGROUP.DEPBAR.LE gsb0, 0x0 ;  /* 0x00008000000079c5 */ /* 0x000fc40000010000 */
        /* <DEDUP_REMOVED lines=15> */
.L_x_4884:
[----:B------:R-:W-:-:S04]  /*2a60*/  UIADD3 UR6, UR21, 0x28c60, URZ ;  /* 0x00028c6015067890 */ /* 0x000fc8000fffe03f */
[----:B------:R-:W-:-:S09]  /*2a70*/  UPRMT UR6, UR40, 0x654, UR6 ;  /* 0x0000065428067896 */ /* 0x000fd20008000006 */
[----:B------:R-:W-:Y:S01]  /*2a80*/  SYNCS.ARRIVE.TRANS64.RED.A1T0 RZ, [UR6], RZ ;  /* 0x000000ffffff79a7 */ /* 0x000fe20008100406 */
[----:B------:R-:W-:Y:S05]  /*2a90*/  @P2 BRA `(.L_x_4885) ;  /* 0xfffffff400282947 */ /* 0x000fea000383ffff */
.L_x_4879:
[----:B------:R-:W-:Y:S01]  /*2aa0*/  BAR.SYNC.DEFER_BLOCKING 0xe, 0x100 ;  /* 0x0384000000007b1d */ /* 0x000fe20000010000 */
[----:B01----:R-:W-:Y:S01]  /*2ab0*/  IMAD.U32 R3, RZ, RZ, UR38 ;  /* 0x00000026ff037e24 */ /* 0x003fe2000f8e00ff */
[----:B------:R-:W-:Y:S01]  /*2ac0*/  UIADD3 UR38, UR38, 0x1, URZ ;  /* 0x0000000126267890 */ /* 0x000fe2000fffe03f */
[----:B------:R-:W-:Y:S02]  /*2ad0*/  PLOP3.LUT P0, PT, PT, PT, PT, 0x8, 0x0 ;  /* 0x000000000000781c */ /* 0x000fe40003f0e170 */
        /* <DEDUP_REMOVED lines=140> */
.L_x_4868:
[----:B------:R-:W-:Y:S01]  /*33a0*/  ULDC UR4, c[0x0][0x448] ;  /* 0x0001120000047ab9 */ /* 0x000fe20000000800 */
[----:B------:R-:W-:Y:S02]  /*33b0*/  UIADD3 UR10, UR44, 0x3f, URZ ;  /* 0x0000003f2c0a7890 */ /* 0x000fe4000fffe03f */
[----:B------:R-:W-:Y:S01]  /*33c0*/  UISETP.NE.AND UP0, UPT, UR4, 0x1, UPT ;  /* 0x000000010400788c */ /* 0x000fe2000bf05270 */
[----:B------:R-:W-:Y:S02]  /*33d0*/  ULDC UR11, c[0x0][0x288] ;  /* 0x0000a200000b7ab9 */ /* 0x000fe40000000800 */
[----:B------:R-:W-:Y:S01]  /*33e0*/  ULDC.64 UR4, c[0x0][0x9e0] ;  /* 0x0002780000047ab9 */ /* 0x000fe20000000a00 */
[----:B------:R-:W-:Y:S02]  /*33f0*/  UP2UR UR51, UPR, URZ, 0x1 ;  /* 0x000000013f337883 */ /* 0x000fe40008000000 */
[----:B------:R-:W-:-:S04]  /*3400*/  UIADD3 UR12, -UR11, 0x1, URZ ;  /* 0x000000010b0c7890 */ /* 0x000fc8000fffe13f */
[----:B------:R-:W-:Y:S01]  /*3410*/  UIMAD UR12, UR49, UR6, UR12 ;  /* 0x00000006310c72a4 */ /* 0x000fe2000f8e020c */
[----:B------:R-:W-:Y:S01]  /*3420*/  @UP0 ULDC UR8, c[0x0][0x44c] ;  /* 0x0001130000080ab9 */ /* 0x000fe20000000800 */
[----:B------:R-:W-:Y:S01]  /*3430*/  @UP0 ULDC UR13, c[0x0][0x450] ;  /* 0x00011400000d0ab9 */ /* 0x000fe20000000800 */
[----:B------:R-:W-:-:S04]  /*3440*/  UIMAD.WIDE.U32 UR8, UR10, UR8, URZ ;  /* 0x000000080a0872a5 */ /* 0x000fc8000f8e003f */
[----:B------:R-:W-:Y:S02]  /*3450*/  @UP0 USHF.R.U32.HI UR10, URZ, UR13, UR9 ;  /* 0x0000000d3f0a0299 */ /* 0x000fe40008011609 */
[----:B------:R-:W-:Y:S02]  /*3460*/  UISETP.GE.AND UP0, UPT, UR5, 0x1, UPT ;  /* 0x000000010500788c */ /* 0x000fe4000bf06270 */
[----:B------:R-:W-:Y:S02]  /*3470*/  UIADD3 UR10, UR12, UR10, URZ ;  /* 0x0000000a0c0a7290 */ /* 0x000fe4000fffe03f */
[----:B------:R-:W-:Y:S02]  /*3480*/  UP2UR UR50, UPR, URZ, 0x1 ;  /* 0x000000013f327883 */ /* 0x000fe40008000000 */
[----:B------:R-:W-:Y:S01]  /*3490*/  PLOP3.LUT P0, PT, PT, PT, UP0, 0x40, 0x0 ;  /* 0x000000000000781c */ /* 0x000fe20003f0e808 */
[----:B------:R-:W-:-:S06]  /*34a0*/  UIADD3 UR4, UR10, UR4, URZ ;  /* 0x000000040a047290 */ /* 0x000fcc000fffe03f */
[----:B------:R-:W-:-:S06]  /*34b0*/  IMAD.U32 R0, RZ, RZ, UR4 ;  /* 0x00000004ff007e24 */ /* 0x000fcc000f8e00ff */
[----:B------:R-:W-:Y:S05]  /*34c0*/  @P0 BRA `(.L_x_4886) ;  /* 0x0000000000400947 */ /* 0x000fea0003800000 */
        /* <DEDUP_REMOVED lines=10> */
.L_x_4887:
[----:B------:R-:W-:-:S11]  /*3570*/  UISETP.NE.AND UP0, UPT, UR5, 0x1, UPT ;  /* 0x000000010500788c */ /* 0x000fd6000bf05270 */
[----:B------:R-:W-:Y:S02]  /*3580*/  @UP0 ULDC.64 UR12, c[0x0][0x9e8] ;  /* 0x00027a00000c0ab9 */ /* 0x000fe40000000a00 */
[----:B------:R-:W-:-:S04]  /*3590*/  UIMAD.WIDE.U32 UR8, UR4, UR12, URZ ;  /* 0x0000000c040872a5 */ /* 0x000fc8000f8e003f */
[----:B------:R-:W-:-:S12]  /*35a0*/  @UP0 USHF.R.U32.HI UR4, URZ, UR13, UR9 ;  /* 0x0000000d3f040299 */ /* 0x000fd80008011609 */
.L_x_4888:
[----:B------:R-:W-:-:S06]  /*35b0*/  UIMAD UR4, UR4, UR5, UR5 ;  /* 0x00000005040472a4 */ /* 0x000fcc000f8e0205 */
[----:B------:R-:W-:-:S07]  /*35c0*/  VIMNMX R0, R0, UR4, PT ;  /* 0x0000000400007c48 */ /* 0x000fce000bfe0100 */
.L_x_4886:
[----:B------:R-:W-:Y:S01]  /*35d0*/  UISETP.NE.AND UP0, UPT, UR51, URZ, UPT ;  /* 0x0000003f3300728c */ /* 0x000fe2000bf05270 */
[----:B------:R-:W-:Y:S01]  /*35e0*/  IADD3 R0, R0, 0x3f, RZ ;  /* 0x0000003f00007810 */ /* 0x000fe20007ffe0ff */
[----:B------:R-:W-:Y:S01]  /*35f0*/  UMOV UR4, UR44 ;  /* 0x0000002c00047c82 */ /* 0x000fe20008000000 */
[----:B------:R-:W-:Y:S02]  /*3600*/  UIMAD UR6, UR49, UR6, -UR11 ;  /* 0x00000006310672a4 */ /* 0x000fe4000f8e0a0b */
[----:B------:R-:W-:-:S04]  /*3610*/  SHF.R.S32.HI R3, RZ, 0x1f, R0 ;  /* 0x0000001fff037819 */ /* 0x000fc80000011400 */
[----:B------:R-:W-:Y:S02]  /*3620*/  LEA.HI R3, R3, R0, RZ, 0x6 ;  /* 0x0000000003037211 */ /* 0x000fe400078f30ff */
[----:B------:R-:W-:Y:S01]  /*3630*/  @UP0 ULDC UR8, c[0x0][0x44c] ;  /* 0x0001130000080ab9 */ /* 0x000fe20000000800 */
[----:B------:R-:W-:Y:S01]  /*3640*/  @UP0 ULDC UR10, c[0x0][0x450] ;  /* 0x00011400000a0ab9 */ /* 0x000fe20000000800 */
[----:B------:R-:W-:Y:S01]  /*3650*/  UIMAD.WIDE.U32 UR8, UR44, UR8, URZ ;  /* 0x000000082c0872a5 */ /* 0x000fe2000f8e003f */
[----:B------:R-:W-:-:S03]  /*3660*/  SHF.R.S32.HI R3, RZ, 0x6, R3 ;  /* 0x00000006ff037819 */ /* 0x000fc60000011403 */
[----:B------:R-:W-:Y:S01]  /*3670*/  @UP0 USHF.R.U32.HI UR4, URZ, UR10, UR9 ;  /* 0x0000000a3f040299 */ /* 0x000fe20008011609 */
[----:B------:R-:W-:Y:S01]  /*3680*/  VIMNMX R152, R3, UR7, PT ;  /* 0x0000000703987c48 */ /* 0x000fe2000bfe0100 */
[----:B------:R-:W-:Y:S02]  /*3690*/  UISETP.GE.AND UP0, UPT, UR5, 0x1, UPT ;  /* 0x000000010500788c */ /* 0x000fe4000bf06270 */
[----:B------:R-:W-:Y:S01]  /*36a0*/  UIADD3 UR4, UR6, UR4, URZ ;  /* 0x0000000406047290 */ /* 0x000fe2000fffe03f */
[----:B------:R-:W-:-:S03]  /*36b0*/  ULDC UR8, c[0x0][0x9dc] ;  /* 0x0002770000087ab9 */ /* 0x000fc60000000800 */
[----:B------:R-:W-:Y:S01]  /*36c0*/  PLOP3.LUT P0, PT, PT, PT, UP0, 0x40, 0x0 ;  /* 0x000000000000781c */ /* 0x000fe20003f0e808 */
[----:B------:R-:W-:-:S12]  /*36d0*/  UIADD3 UR8, UR4, -UR8, URZ ;  /* 0x8000000804087290 */ /* 0x000fd8000fffe03f */
[----:B------:R-:W-:Y:S05]  /*36e0*/  @P0 BRA `(.L_x_4889) ;  /* 0x0000000000440947 */ /* 0x000fea0003800000 */
        /* <DEDUP_REMOVED lines=10> */
.L_x_4890:
[----:B------:R-:W-:-:S11]  /*3790*/  UISETP.NE.AND UP0, UPT, UR5, 0x1, UPT ;  /* 0x000000010500788c */ /* 0x000fd6000bf05270 */
[----:B------:R-:W-:Y:S02]  /*37a0*/  @UP0 ULDC.64 UR10, c[0x0][0x9e8] ;  /* 0x00027a00000a0ab9 */ /* 0x000fe40000000a00 */
[----:B------:R-:W-:-:S04]  /*37b0*/  UIMAD.WIDE.U32 UR6, UR4, UR10, URZ ;  /* 0x0000000a040672a5 */ /* 0x000fc8000f8e003f */
[----:B------:R-:W-:-:S12]  /*37c0*/  @UP0 USHF.R.U32.HI UR4, URZ, UR11, UR7 ;  /* 0x0000000b3f040299 */ /* 0x000fd80008011607 */
.L_x_4891:
[----:B------:R-:W-:-:S04]  /*37d0*/  UIMAD UR4, UR4, UR5, URZ ;  /* 0x00000005040472a4 */ /* 0x000fc8000f8e023f */
[----:B------:R-:W-:-:S04]  /*37e0*/  UISETP.LT.AND UP0, UPT, UR8, UR4, UPT ;  /* 0x000000040800728c */ /* 0x000fc8000bf01270 */
[----:B------:R-:W-:-:S12]  /*37f0*/  USEL UR8, UR8, UR4, !UP0 ;  /* 0x0000000408087287 */ /* 0x000fd8000c000000 */
.L_x_4889:
[----:B------:R-:W-:Y:S01]  /*3800*/  USHF.R.S32.HI UR4, URZ, 0x1f, UR8 ;  /* 0x0000001f3f047899 */ /* 0x000fe20008011408 */
[----:B------:R-:W-:Y:S01]  /*3810*/  PLOP3.LUT P0, PT, PT, PT, PT, 0x80, 0x0 ;  /* 0x000000000000781c */ /* 0x000fe20003f0f070 */
[----:B------:R-:W-:Y:S01]  /*3820*/  IMAD.MOV.U32 R0, RZ, RZ, RZ ;  /* 0x000000ffff007224 */ /* 0x000fe200078e00ff */
[----:B------:R-:W-:Y:S01]  /*3830*/  CS2R R150, SRZ ;  /* 0x0000000000967805 */ /* 0x000fe2000001ff00 */
[----:B------:R-:W-:Y:S01]  /*3840*/  ULEA.HI UR4, UR4, UR8, URZ, 0x6 ;  /* 0x0000000804047291 */ /* 0x000fe2000f8f303f */
[----:B------:R-:W-:Y:S01]  /*3850*/  IMAD.MOV.U32 R3, RZ, RZ, RZ ;  /* 0x000000ffff037224 */ /* 0x000fe200078e00ff */
[----:B------:R-:W-:Y:S02]  /*3860*/  CS2R R148, SRZ ;  /* 0x0000000000947805 */ /* 0x000fe4000001ff00 */
[----:B------:R-:W-:Y:S01]  /*3870*/  CS2R R146, SRZ ;  /* 0x0000000000927805 */ /* 0x000fe2000001ff00 */
[----:B------:R-:W-:Y:S01]  /*3880*/  USHF.R.S32.HI UR4, URZ, 0x6, UR4 ;  /* 0x000000063f047899 */ /* 0x000fe20008011404 */
[----:B------:R-:W-:-:S02]  /*3890*/  CS2R R144, SRZ ;  /* 0x0000000000907805 */ /* 0x000fc4000001ff00 */
[----:B------:R-:W-:Y:S02]  /*38a0*/  CS2R R164, SRZ ;  /* 0x0000000000a47805 */ /* 0x000fe4000001ff00 */
[----:B------:R-:W-:Y:S01]  /*38b0*/  CS2R R140, SRZ ;  /* 0x00000000008c7805 */ /* 0x000fe2000001ff00 */
[----:B------:R-:W-:Y:S01]  /*38c0*/  UISETP.LT.AND UP0, UPT, URZ, UR4, UPT ;  /* 0x000000043f00728c */ /* 0x000fe2000bf01270 */
[----:B------:R-:W-:Y:S02]  /*38d0*/  CS2R R162, SRZ ;  /* 0x0000000000a27805 */ /* 0x000fe4000001ff00 */
[----:B------:R-:W-:Y:S02]  /*38e0*/  CS2R R136, SRZ ;  /* 0x0000000000887805 */ /* 0x000fe4000001ff00 */
[----:B------:R-:W-:Y:S01]  /*38f0*/  CS2R R160, SRZ ;  /* 0x0000000000a07805 */ /* 0x000fe2000001ff00 */
[----:B------:R-:W-:Y:S01]  /*3900*/  USEL UR47, URZ, UR4, !UP0 ;  /* 0x000000043f2f7287 */ /* 0x000fe2000c000000 */
[----:B------:R-:W-:-:S02]  /*3910*/  CS2R R132, SRZ ;  /* 0x0000000000847805 */ /* 0x000fc4000001ff00 */
[----:B------:R-:W-:Y:S02]  /*3920*/  CS2R R158, SRZ ;  /* 0x00000000009e7805 */ /* 0x000fe4000001ff00 */
[----:B------:R-:W-:Y:S02]  /*3930*/  CS2R R156, SRZ ;  /* 0x00000000009c7805 */ /* 0x000fe4000001ff00 */
[----:B------:R-:W-:Y:S02]  /*3940*/  CS2R R128, SRZ ;  /* 0x0000000000807805 */ /* 0x000fe4000001ff00 */
[----:B------:R-:W-:Y:S02]  /*3950*/  CS2R R154, SRZ ;  /* 0x00000000009a7805 */ /* 0x000fe4000001ff00 */
[----:B------:R-:W-:Y:S01]  /*3960*/  ISETP.GT.AND P1, PT, R152, UR47, PT ;  /* 0x0000002f98007c0c */ /* 0x000fe2000bf24270 */
        /* <DEDUP_REMOVED lines=51> */
[----:B------:R-:W-:Y:S01]  /*3ca0*/  MOV R210, RZ ;  /* 0x000000ff00d27202 */ /* 0x000fe20000000f00 */
[----:B------:R-:W-:Y:S06]  /*3cb0*/  @!P1 BRA `(.L_x_4875) ;  /* 0x000000a0007c9947 */ /* 0x000fec0003800000 */
        /* <DEDUP_REMOVED lines=11> */
[----:B------:R-:W-:-:S04]  /*3d70*/  ULOP3.LUT UR5, UR5, 0x3fff, URZ, 0xc0, !UPT ;  /* 0x00003fff05057892 */ /* 0x000fc8000f8ec03f */
[----:B------:R-:W-:-:S04]  /*3d80*/  ULOP3.LUT UR48, UR5, 0x2000000, URZ, 0xfc, !UPT ;  /* 0x0200000005307892 */ /* 0x000fc8000f8efc3f */
[----:B------:R-:W-:Y:S08]  /*3d90*/  @!P0 BRA `(.L_x_4892) ;  /* 0x0000000000408947 */ /* 0x000ff00003800000 */
        /* <DEDUP_REMOVED lines=16> */
.L_x_4892:
        /* <DEDUP_REMOVED lines=9> */
.L_x_5051:
[----:B------:R-:W-:Y:S05]  /*3f30*/  @!P0 BRA `(.L_x_4894) ;  /* 0x0000000000048947 */ /* 0x000fea0003800000 */
[----:B------:R-:W-:Y:S01]  /*3f40*/  BPT.TRAP 0x1 ;  /* 0x000000040000795c */ /* 0x000fe20000300000 */
.L_x_4894:
[----:B------:R-:W-:Y:S01]  /*3f50*/  IMAD.U32 R8, RZ, RZ, UR37 ;  /* 0x00000025ff087e24 */ /* 0x000fe2000f8e00ff */
[----:B------:R-:W-:-:S04]  /*3f60*/  MOV R7, UR38 ;  /* 0x0000002600077c02 */ /* 0x000fc80008000f00 */
[----:B------:R-:W-:Y:S02]  /*3f70*/  LEA R7, R7, UR42, 0x3 ;  /* 0x0000002a07077c11 */ /* 0x000fe4000f8e18ff */
[----:B------:R-:W-:-:S04]  /*3f80*/  SHF.L.U32 R8, R8, 0x1f, RZ ;  /* 0x0000001f08087819 */ /* 0x000fc800000006ff */
[----:B------:R1:W2:Y:S01]  /*3f90*/  SYNCS.PHASECHK.TRANS64.TRYWAIT P1, [R7+URZ+0x28c30], R8 ;  /* 0x028c3008070075a7 */ /* 0x0002a2000802017f */
[----:B------:R-:W-:Y:S05]  /*3fa0*/  @!P0 BRA `(.L_x_4895) ;  /* 0x0000000000048947 */ /* 0x000fea0003800000 */
[----:B------:R-:W-:Y:S01]  /*3fb0*/  BPT.TRAP 0x1 ;  /* 0x000000040000795c */ /* 0x000fe20000300000 */
.L_x_4895:
[----:B--2---:R-:W-:Y:S05]  /*3fc0*/  @P1 BRA `(.L_x_4896) ;  /* 0x0000000000081947 */ /* 0x004fea0003800000 */
[----:B------:R-:W2:Y:S02]  /*3fd0*/  SYNCS.PHASECHK.TRANS64.TRYWAIT P1, [R7+URZ+0x28c30], R8 ;  /* 0x028c3008070075a7 */ /* 0x000ea4000802017f */
[----:B--2---:R-:W-:Y:S05]  /*3fe0*/  @!P1 BRA `(.L_x_4897) ;  /* 0x0000010c00809947 */ /* 0x004fea0003800000 */
.L_x_4896:
        /* <DEDUP_REMOVED lines=40> */
.L_x_4898:
[----:B------:R-:W-:Y:S01]  /*4270*/  UISETP.NE.AND UP1, UPT, UR51, URZ, UPT ;  /* 0x0000003f3300728c */ /* 0x000fe2000bf25270 */
[----:B------:R-:W0:Y:S01]  /*4280*/  LDC R9, c[0x0][0x2f0] ;  /* 0x0000bc00ff097b82 */ /* 0x000e220000000800 */
[----:B------:R-:W-:Y:S01]  /*4290*/  VIADD R3, R185, UR44 ;  /* 0x0000002cb9037c36 */ /* 0x000fe20008000000 */
[----:B------:R-:W-:Y:S01]  /*42a0*/  R2UR UR6, R7 ;  /* 0x00000000070672ca */ /* 0x000fe200000e0000 */
[----:B------:R-:W-:Y:S02]  /*42b0*/  UISETP.NE.AND UP0, UPT, UR50, URZ, UPT ;  /* 0x0000003f3200728c */ /* 0x000fe4000bf05270 */
[----:B------:R-:W-:Y:S01]  /*42c0*/  PLOP3.LUT P1, PT, PT, PT, UP1, 0x80, 0x0 ;  /* 0x000000000000781c */ /* 0x000fe20003f2f018 */
[----:B------:R-:W-:Y:S01]  /*42d0*/  IMAD.MOV.U32 R4, RZ, RZ, R3 ;  /* 0x000000ffff047224 */ /* 0x000fe200078e0003 */
[----:B------:R-:W-:Y:S01]  /*42e0*/  PLOP3.LUT P2, PT, PT, PT, UP1, 0x80, 0x0 ;  /* 0x000000000000781c */ /* 0x000fe20003f4f018 */
[----:B------:R-:W3:Y:S01]  /*42f0*/  LDC R12, c[0x0][0x288] ;  /* 0x0000a200ff0c7b82 */ /* 0x000ee20000000800 */
[----:B------:R-:W-:Y:S01]  /*4300*/  ULDC UR7, c[0x0][0x9d8] ;  /* 0x0002760000077ab9 */ /* 0x000fe20000000800 */
[----:B------:R-:W-:Y:S01]  /*4310*/  @UP1 ULDC UR10, c[0x0][0x44c] ;  /* 0x00011300000a1ab9 */ /* 0x000fe20000000800 */
[----:B------:R-:W-:Y:S01]  /*4320*/  FMUL.FTZ R30, R30, UR7 ;  /* 0x000000071e1e7c20 */ /* 0x000fe20008410000 */
[----:B------:R-:W-:Y:S01]  /*4330*/  FMUL.FTZ R24, R24, UR7 ;  /* 0x0000000718187c20 */ /* 0x000fe20008410000 */
[----:B------:R-:W-:Y:S01]  /*4340*/  FMUL.FTZ R25, R25, UR7 ;  /* 0x0000000719197c20 */ /* 0x000fe20008410000 */
[----:B------:R-:W-:Y:S01]  /*4350*/  FMUL.FTZ R26, R26, UR7 ;  /* 0x000000071a1a7c20 */ /* 0x000fe20008410000 */
[----:B------:R-:W-:Y:S01]  /*4360*/  UIADD3 UR6, UR6, 0x28c40, URZ ;  /* 0x00028c4006067890 */ /* 0x000fe2000fffe03f */
[----:B------:R-:W-:Y:S01]  /*4370*/  FMUL.FTZ R27, R27, UR7 ;  /* 0x000000071b1b7c20 */ /* 0x000fe20008410000 */
[----:B------:R-:W-:Y:S01]  /*4380*/  FMUL.FTZ R28, R28, UR7 ;  /* 0x000000071c1c7c20 */ /* 0x000fe20008410000 */
[----:B------:R-:W-:Y:S01]  /*4390*/  @P1 IMAD.HI.U32 R5, R3, UR10, RZ ;  /* 0x0000000a03051c27 */ /* 0x000fe2000f8e00ff */
[----:B------:R-:W-:Y:S01]  /*43a0*/  @UP1 ULDC UR10, c[0x0][0x450] ;  /* 0x00011400000a1ab9 */ /* 0x000fe20000000800 */
[----:B------:R-:W-:-:S02]  /*43b0*/  UPRMT UR6, UR40, 0x654, UR6 ;  /* 0x0000065428067896 */ /* 0x000fc40008000006 */
[----:B------:R-:W-:Y:S01]  /*43c0*/  FMUL.FTZ R29, R29, UR7 ;  /* 0x000000071d1d7c20 */ /* 0x000fe20008410000 */
[----:B------:R-:W-:Y:S01]  /*43d0*/  IMAD.MOV.U32 R3, RZ, RZ, -0x40 ;  /* 0xffffffc0ff037424 */ /* 0x000fe200078e00ff */
[----:B------:R-:W-:Y:S01]  /*43e0*/  @P2 SHF.R.U32.HI R4, RZ, UR10, R5 ;  /* 0x0000000aff042c19 */ /* 0x000fe20008011605 */
[----:B------:R-:W-:Y:S01]  /*43f0*/  FMUL.FTZ R32, R32, UR7 ;  /* 0x0000000720207c20 */ /* 0x000fe20008410000 */
[----:B------:R-:W-:Y:S01]  /*4400*/  FMUL.FTZ R33, R33, UR7 ;  /* 0x0000000721217c20 */ /* 0x000fe20008410000 */
[----:B------:R-:W-:Y:S02]  /*4410*/  IMAD R6, R152, R3, 0x41 ;  /* 0x0000004198067424 */ /* 0x000fe400078e0203 */
[----:B------:R-:W-:Y:S01]  /*4420*/  FMUL.FTZ R36, R36, UR7 ;  /* 0x0000000724247c20 */ /* 0x000fe20008410000 */
[----:B------:R-:W4:Y:S01]  /*4430*/  SHFL.IDX PT, R56, R4, RZ, 0x1c1f ;  /* 0x001c1fff04387589 */ /* 0x000f2200000e0000 */
        /* <DEDUP_REMOVED lines=18> */
[----:B------:R5:W1:Y:S01]  /*4560*/  MUFU.TANH R10, R30 ;  /* 0x0000001e000a7308 */ /* 0x000a620000002400 */
[----:B0-----:R-:W-:Y:S01]  /*4570*/  IMAD R5, R9, UR49, R6 ;  /* 0x0000003109057c24 */ /* 0x001fe2000f8e0206 */
[----:B------:R-:W-:Y:S01]  /*4580*/  PLOP3.LUT P1, PT, PT, PT, UP0, 0x40, 0x0 ;  /* 0x000000000000781c */ /* 0x000fe20003f2e808 */
[----:B------:R-:W-:Y:S01]  /*4590*/  ULDC UR22, c[0x0][0x9dc] ;  /* 0x0002770000167ab9 */ /* 0x000fe20000000800 */
[----:B------:R-:W-:Y:S01]  /*45a0*/  SYNCS.ARRIVE.TRANS64.RED.A1T0 RZ, [UR6], RZ ;  /* 0x000000ffffff79a7 */ /* 0x000fe20008100406 */
[----:B------:R-:W-:Y:S01]  /*45b0*/  FMUL.FTZ R34, R34, UR7 ;  /* 0x0000000722227c20 */ /* 0x000fe20008410000 */
[----:B------:R-:W-:Y:S01]  /*45c0*/  ULOP3.LUT UR6, URZ, UR22, URZ, 0x33, !UPT ;  /* 0x000000163f067292 */ /* 0x000fe2000f8e333f */
[----:B---3--:R-:W-:Y:S01]  /*45d0*/  IADD3 R5, R5, -R12, -R2 ;  /* 0x8000000c05057210 */ /* 0x008fe20007ffe802 */
[----:B------:R-:W0:Y:S01]  /*45e0*/  MUFU.TANH R24, R24 ;  /* 0x0000001800187308 */ /* 0x000e220000002400 */
[----:B-----5:R-:W-:Y:S01]  /*45f0*/  LEA R30, R152, 0xffffffc0, 0x6 ;  /* 0xffffffc0981e7811 */ /* 0x020fe200078e30ff */
[----:B------:R-:W-:Y:S01]  /*4600*/  FMUL.FTZ R31, R31, UR7 ;  /* 0x000000071f1f7c20 */ /* 0x000fe20008410000 */
[----:B------:R-:W-:Y:S01]  /*4610*/  FMUL.FTZ R35, R35, UR7 ;  /* 0x0000000723237c20 */ /* 0x000fe20008410000 */
[----:B------:R-:W-:Y:S01]  /*4620*/  ULDC UR15, c[0x0][0x9e0] ;  /* 0x00027800000f7ab9 */ /* 0x000fe20000000800 */
[----:B------:R-:W-:Y:S01]  /*4630*/  FMUL.FTZ R38, R38, UR7 ;  /* 0x0000000726267c20 */ /* 0x000fe20008410000 */
[----:B------:R-:W-:-:S02]  /*4640*/  IMAD R3, R9, UR49, -R30 ;  /* 0x0000003109037c24 */ /* 0x000fc4000f8e0a1e */
        /* <DEDUP_REMOVED lines=28> */
[----:B-----5:R-:W-:-:S07]  /*4810*/  VIADD R34, R5, UR15 ;  /* 0x0000000f05227c36 */ /* 0x020fce0008000000 */
[----:B------:R5:W0:Y:S01]  /*4820*/  MUFU.TANH R15, R35 ;  /* 0x00000023000f7308 */ /* 0x000a220000002400 */
[----:B--2---:R-:W-:-:S04]  /*4830*/  IADD3 R31, -R2, R3, RZ ;  /* 0x00000003021f7210 */ /* 0x004fc80007ffe1ff */
[----:B----4-:R-:W-:-:S03]  /*4840*/  VIADDMNMX R3, R56, R34, R31, PT ;  /* 0x0000002238037246 */ /* 0x010fc6000380011f */
[----:B------:R2:W4:Y:S01]  /*4850*/  MUFU.TANH R20, R38 ;  /* 0x0000002600147308 */ /* 0x0005220000002400 */
[----:B-----5:R-:W-:-:S04]  /*4860*/  VIADD R35, R5, UR6 ;  /* 0x0000000605237c36 */ /* 0x020fc80008000000 */
[----:B------:R-:W-:Y:S02]  /*4870*/  IMAD.IADD R5, R35, 0x1, R56 ;  /* 0x0000000123057824 */ /* 0x000fe400078e0238 */
[----:B--2---:R-:W-:Y:S01]  /*4880*/  VIADD R38, R6, 0xffffffff ;  /* 0xffffffff06267836 */ /* 0x004fe20000000000 */
[----:B01-3--:R-:W-:Y:S06]  /*4890*/  @P1 BRA `(.L_x_4899) ;  /* 0x0000000000641947 */ /* 0x00bfec0003800000 */
[----:B------:R-:W-:Y:S01]  /*48a0*/  IMAD R11, R9, UR49, R56 ;  /* 0x00000031090b7c24 */ /* 0x000fe2000f8e0238 */
[----:B------:R-:W-:Y:S03]  /*48b0*/  BSSY B0, `(.L_x_4900) ;  /* 0x0000013000007945 */ /* 0x000fe60003800000 */
[----:B------:R-:W-:-:S05]  /*48c0*/  IMAD.IADD R11, R11, 0x1, -R12 ;  /* 0x000000010b0b7824 */ /* 0x000fca00078e0a0c */
[----:B------:R-:W-:-:S13]  /*48d0*/  ISETP.GT.AND P1, PT, R11, -0x1, PT ;  /* 0xffffffff0b00780c */ /* 0x000fda0003f24270 */
[----:B------:R-:W-:Y:S05]  /*48e0*/  @P1 BRA `(.L_x_4901) ;  /* 0x0000000000241947 */ /* 0x000fea0003800000 */
[----:B------:R-:W-:Y:S01]  /*48f0*/  ULDC UR6, c[0x0][0x9e4] ;  /* 0x0002790000067ab9 */ /* 0x000fe20000000800 */
[----:B------:R-:W-:Y:S02]  /*4900*/  LOP3.LUT R11, RZ, R11, RZ, 0x33, !PT ;  /* 0x0000000bff0b7212 */ /* 0x000fe400078e33ff */
[----:B------:R-:W-:-:S04]  /*4910*/  MOV R39, UR6 ;  /* 0x0000000600277c02 */ /* 0x000fc80008000f00 */
[----:B------:R-:W-:-:S13]  /*4920*/  ISETP.NE.AND P1, PT, R39, 0x1, PT ;  /* 0x000000012700780c */ /* 0x000fda0003f25270 */
[----:B------:R-:W0:Y:S02]  /*4930*/  @P1 LDC.64 R56, c[0x0][0x9e8] ;  /* 0x00027a00ff381b82 */ /* 0x000e240000000a00 */
[----:B0-----:R-:W-:-:S05]  /*4940*/  @P1 IMAD.HI.U32 R6, R11, R56, RZ ;  /* 0x000000380b061227 */ /* 0x001fca00078e00ff */
[----:B------:R-:W-:-:S04]  /*4950*/  @P1 SHF.R.U32.HI R11, RZ, R57, R6 ;  /* 0x00000039ff0b1219 */ /* 0x000fc80000011606 */
[----:B------:R-:W-:Y:S01]  /*4960*/  LOP3.LUT R11, RZ, R11, RZ, 0x33, !PT ;  /* 0x0000000bff0b7212 */ /* 0x000fe200078e33ff */
[----:B------:R-:W-:Y:S06]  /*4970*/  BRA `(.L_x_4902) ;  /* 0x0000000000187947 */ /* 0x000fec0003800000 */
.L_x_4901:
[----:B------:R-:W-:Y:S02]  /*4980*/  ULDC UR6, c[0x0][0x9e4] ;  /* 0x0002790000067ab9 */ /* 0x000fe40000000800 */
[----:B------:R-:W-:-:S05]  /*4990*/  IMAD.U32 R39, RZ, RZ, UR6 ;  /* 0x00000006ff277e24 */ /* 0x000fca000f8e00ff */
[----:B------:R-:W-:-:S13]  /*49a0*/  ISETP.NE.AND P1, PT, R39, 0x1, PT ;  /* 0x000000012700780c */ /* 0x000fda0003f25270 */
[----:B------:R-:W0:Y:S02]  /*49b0*/  @P1 LDC.64 R56, c[0x0][0x9e8] ;  /* 0x00027a00ff381b82 */ /* 0x000e240000000a00 */
[----:B0-----:R-:W-:-:S05]  /*49c0*/  @P1 IMAD.HI.U32 R6, R11, R56, RZ ;  /* 0x000000380b061227 */ /* 0x001fca00078e00ff */
[----:B------:R-:W-:-:S07]  /*49d0*/  @P1 SHF.R.U32.HI R11, RZ, R57, R6 ;  /* 0x00000039ff0b1219 */ /* 0x000fce0000011606 */
.L_x_4902:
[----:B------:R-:W-:Y:S05]  /*49e0*/  BSYNC B0 ;  /* 0x0000000000007941 */ /* 0x000fea0003800000 */
.L_x_4900:
[----:B------:R-:W-:-:S04]  /*49f0*/  IMAD R11, R11, R39, -R30 ;  /* 0x000000270b0b7224 */ /* 0x000fc800078e0a1e */
[----:B------:R-:W-:-:S05]  /*4a00*/  IMAD.IADD R6, R11, 0x1, -R2 ;  /* 0x000000010b067824 */ /* 0x000fca00078e0a02 */
[----:B------:R-:W-:Y:S02]  /*4a10*/  VIADDMNMX R3, R6, R39, R3, PT ;  /* 0x0000002706037246 */ /* 0x000fe40003800103 */
[----:B------:R-:W-:-:S07]  /*4a20*/  VIMNMX R5, R5, R6, !PT ;  /* 0x0000000605057248 */ /* 0x000fce0007fe0100 */
.L_x_4899:
[C---:B------:R-:W-:Y:S01]  /*4a30*/  ISETP.GE.AND P2, PT, R38.reuse, 0x9, PT ;  /* 0x000000092600780c */ /* 0x040fe20003f46270 */
[----:B------:R-:W0:Y:S01]  /*4a40*/  SHFL.IDX PT, R4, R4, 0x1, 0x1c1f ;  /* 0x003c1f0004047f89 */ /* 0x000e2200000e0000 */
[C---:B------:R-:W-:Y:S01]  /*4a50*/  ISETP.GE.AND P1, PT, R38.reuse, 0x2, PT ;  /* 0x000000022600780c */ /* 0x040fe20003f26270 */
[----:B------:R-:W-:Y:S01]  /*4a60*/  UISETP.NE.AND UP0, UPT, UR50, URZ, UPT ;  /* 0x0000003f3200728c */ /* 0x000fe2000bf05270 */
[C---:B------:R-:W-:Y:S02]  /*4a70*/  ISETP.GT.AND P3, PT, R5.reuse, 0x8, !P2 ;  /* 0x000000080500780c */ /* 0x040fe40005764270 */
[----:B------:R-:W-:Y:S02]  /*4a80*/  ISETP.GT.AND P4, PT, R5, 0x1, !P1 ;  /* 0x000000010500780c */ /* 0x000fe40004f84270 */
[----:B------:R-:W-:Y:S02]  /*4a90*/  ISETP.LT.OR P3, PT, R3, 0x9, P3 ;  /* 0x000000090300780c */ /* 0x000fe40001f61670 */
[----:B------:R-:W-:-:S02]  /*4aa0*/  ISETP.GE.AND P5, PT, R38, 0x11, PT ;  /* 0x000000112600780c */ /* 0x000fc40003fa6270 */
[----:B------:R-:W-:Y:S02]  /*4ab0*/  FSEL R58, R28, -INF , !P3 ;  /* 0xff8000001c3a7808 */ /* 0x000fe40005800000 */
[----:B------:R-:W-:Y:S02]  /*4ac0*/  ISETP.LT.OR P4, PT, R3, 0x2, P4 ;  /* 0x000000020300780c */ /* 0x000fe40002781670 */
[----:B------:R-:W-:Y:S02]  /*4ad0*/  ISETP.GT.AND P3, PT, R5, 0x10, !P5 ;  /* 0x000000100500780c */ /* 0x000fe40006f64270 */
[----:B------:R-:W-:Y:S02]  /*4ae0*/  ISETP.GE.AND P6, PT, R38, 0xa, PT ;  /* 0x0000000a2600780c */ /* 0x000fe40003fc6270 */
[----:B------:R-:W-:Y:S02]  /*4af0*/  FSEL R56, R25, -INF , !P4 ;  /* 0xff80000019387808 */ /* 0x000fe40006000000 */
[----:B------:R-:W-:-:S02]  /*4b00*/  P2R R39, PR, RZ, 0x20 ;  /* 0x00000020ff277803 */ /* 0x000fc40000000000 */
[----:B------:R-:W-:Y:S01]  /*4b10*/  ISETP.LT.OR P3, PT, R3, 0x11, P3 ;  /* 0x000000110300780c */ /* 0x000fe20001f61670 */
[----:B0-----:R-:W-:Y:S01]  /*4b20*/  IMAD.IADD R6, R35, 0x1, R4 ;  /* 0x0000000123067824 */ /* 0x001fe200078e0204 */
[----:B------:R-:W-:Y:S02]  /*4b30*/  ISETP.GT.AND P4, PT, R5, 0x9, !P6 ;  /* 0x000000090500780c */ /* 0x000fe40007784270 */
[----:B------:R-:W-:Y:S02]  /*4b40*/  ISETP.GE.AND P5, PT, R38, 0x12, PT ;  /* 0x000000122600780c */ /* 0x000fe40003fa6270 */
[----:B------:R-:W-:Y:S02]  /*4b50*/  FSEL R62, R32, -INF , !P3 ;  /* 0xff800000203e7808 */ /* 0x000fe40005800000 */
[----:B------:R-:W-:Y:S02]  /*4b60*/  ISETP.LT.OR P4, PT, R3, 0xa, P4 ;  /* 0x0000000a0300780c */ /* 0x000fe40002781670 */
[----:B------:R-:W-:-:S02]  /*4b70*/  ISETP.GT.AND P3, PT, R5, 0x11, !P5 ;  /* 0x000000110500780c */ /* 0x000fc40006f64270 */
[----:B------:R-:W-:Y:S02]  /*4b80*/  FSEL R60, R29, -INF , !P4 ;  /* 0xff8000001d3c7808 */ /* 0x000fe40006000000 */
        /* <DEDUP_REMOVED lines=31> */
[----:B------:R-:W-:Y:S02]  /*4d80*/  P2R R57, PR, RZ, 0x20 ;  /* 0x00000020ff397803 */ /* 0x000fe40000000000 */
[----:B------:R-:W-:Y:S02]  /*4d90*/  FSEL R74, R45, -INF , !P3 ;  /* 0xff8000002d4a7808 */ /* 0x000fe40005800000 */
[----:B------:R-:W-:Y:S02]  /*4da0*/  ISETP.GE.AND P3, PT, R38, 0x31, PT ;  /* 0x000000312600780c */ /* 0x000fe40003f66270 */
[----:B------:R-:W-:-:S02]  /*4db0*/  P2R R25, PR, RZ, 0x40 ;  /* 0x00000040ff197803 */ /* 0x000fc40000000000 */
        /* <DEDUP_REMOVED lines=19> */
[----:B------:R-:W-:Y:S02]  /*4ef0*/  ISETP.LT.OR P6, PT, R3, 0x3a, P6 ;  /* 0x0000003a0300780c */ /* 0x000fe400037c1670 */
[----:B------:R-:W-:Y:S02]  /*4f00*/  VIADDMNMX R3, R4, R34, R31, PT ;  /* 0x0000002204037246 */ /* 0x000fe4000380011f */
[----:B------:R-:W-:Y:S02]  /*4f10*/  FSEL R78, R53, -INF , !P6 ;  /* 0xff800000354e7808 */ /* 0x000fe40007000000 */
[----:B------:R-:W-:-:S13]  /*4f20*/  PLOP3.LUT P6, PT, PT, PT, UP0, 0x40, 0x0 ;  /* 0x000000000000781c */ /* 0x000fda0003fce808 */
[----:B------:R-:W-:Y:S05]  /*4f30*/  @P6 BRA `(.L_x_4903) ;  /* 0x0000000000646947 */ /* 0x000fea0003800000 */
[----:B------:R-:W-:Y:S01]  /*4f40*/  IMAD R5, R9, UR49, R4 ;  /* 0x0000003109057c24 */ /* 0x000fe2000f8e0204 */
[----:B------:R-:W-:Y:S03]  /*4f50*/  BSSY B0, `(.L_x_4904) ;  /* 0x0000013000007945 */ /* 0x000fe60003800000 */
[----:B------:R-:W-:-:S05]  /*4f60*/  IMAD.IADD R5, R5, 0x1, -R12 ;  /* 0x0000000105057824 */ /* 0x000fca00078e0a0c */
        /* <DEDUP_REMOVED lines=11> */
.L_x_4905:
[----:B------:R-:W-:Y:S02]  /*5020*/  ULDC UR6, c[0x0][0x9e4] ;  /* 0x0002790000067ab9 */ /* 0x000fe40000000800 */
[----:B------:R-:W-:-:S04]  /*5030*/  MOV R24, UR6 ;  /* 0x0000000600187c02 */ /* 0x000fc80008000f00 */
[----:B------:R-:W-:-:S13]  /*5040*/  ISETP.NE.AND P6, PT, R24, 0x1, PT ;  /* 0x000000011800780c */ /* 0x000fda0003fc5270 */
[----:B------:R-:W0:Y:S02]  /*5050*/  @P6 LDC.64 R28, c[0x0][0x9e8] ;  /* 0x00027a00ff1c6b82 */ /* 0x000e240000000a00 */
[----:B0-----:R-:W-:-:S05]  /*5060*/  @P6 IMAD.HI.U32 R4, R5, R28, RZ ;  /* 0x0000001c05046227 */ /* 0x001fca00078e00ff */
[----:B------:R-:W-:-:S07]  /*5070*/  @P6 SHF.R.U32.HI R5, RZ, R29, R4 ;  /* 0x0000001dff056219 */ /* 0x000fce0000011604 */
.L_x_4906:
[----:B------:R-:W-:Y:S05]  /*5080*/  BSYNC B0 ;  /* 0x0000000000007941 */ /* 0x000fea0003800000 */
.L_x_4904:
[----:B------:R-:W-:-:S04]  /*5090*/  IMAD R5, R5, R24, -R30 ;  /* 0x0000001805057224 */ /* 0x000fc800078e0a1e */
[----:B------:R-:W-:-:S05]  /*50a0*/  IMAD.IADD R5, R5, 0x1, -R2 ;  /* 0x0000000105057824 */ /* 0x000fca00078e0a02 */
[----:B------:R-:W-:Y:S02]  /*50b0*/  VIADDMNMX R3, R5, R24, R3, PT ;  /* 0x0000001805037246 */ /* 0x000fe40003800103 */
[----:B------:R-:W-:-:S07]  /*50c0*/  VIMNMX R6, R6, R5, !PT ;  /* 0x0000000506067248 */ /* 0x000fce0007fe0100 */
.L_x_4903:
[----:B------:R-:W-:Y:S01]  /*50d0*/  ISETP.GT.AND P1, PT, R6, 0x1, !P1 ;  /* 0x000000010600780c */ /* 0x000fe20004f24270 */
[----:B------:R-:W-:Y:S01]  /*50e0*/  ULDC UR10, c[0x0][0x988] ;  /* 0x00026200000a7ab9 */ /* 0x000fe20000000800 */
[----:B------:R-:W-:Y:S01]  /*50f0*/  BAR.SYNC.DEFER_BLOCKING 0xf, 0x100 ;  /* 0x03c4000000007b1d */ /* 0x000fe20000010000 */
[----:B------:R-:W-:Y:S02]  /*5100*/  ISETP.NE.AND P6, PT, R11, RZ, PT ;  /* 0x000000ff0b00720c */ /* 0x000fe40003fc5270 */
[----:B------:R-:W-:Y:S02]  /*5110*/  ISETP.LT.OR P1, PT, R3, 0x2, P1 ;  /* 0x000000020300780c */ /* 0x000fe40000f21670 */
[----:B------:R-:W-:Y:S02]  /*5120*/  FMNMX.FTZ R5, R32, R56, !PT ;  /* 0x0000003820057209 */ /* 0x000fe40007810000 */
[----:B------:R-:W-:Y:S02]  /*5130*/  FSEL R11, R27, -INF , !P1 ;  /* 0xff8000001b0b7808 */ /* 0x000fe40004800000 */
[----:B------:R-:W-:-:S02]  /*5140*/  ISETP.NE.AND P1, PT, R25, RZ, PT ;  /* 0x000000ff1900720c */ /* 0x000fc40003f25270 */
[----:B------:R-:W-:Y:S02]  /*5150*/  FMNMX.FTZ R5, R58, R5, !PT ;  /* 0x000000053a057209 */ /* 0x000fe40007810000 */
        /* <DEDUP_REMOVED lines=25> */
[----:B----4-:R-:W-:Y:S02]  /*52f0*/  FSEL R20, R20, -INF , !P1 ;  /* 0xff80000014147808 */ /* 0x010fe40004800000 */
[----:B------:R-:W-:Y:S02]  /*5300*/  ISETP.NE.AND P1, PT, R36, RZ, PT ;  /* 0x000000ff2400720c */ /* 0x000fe40003f25270 */
[----:B------:R-:W-:Y:S02]  /*5310*/  FMNMX.FTZ R5, R52, R5, !PT ;  /* 0x0000000534057209 */ /* 0x000fe40007810000 */
[----:B------:R-:W-:-:S02]  /*5320*/  ISETP.GT.AND P1, PT, R6, 0x19, !P1 ;  /* 0x000000190600780c */ /* 0x000fc40004f24270 */
[----:B------:R-:W-:Y:S02]  /*5330*/  FMNMX.FTZ R28, R78, R5, !PT ;  /* 0x000000054e1c7209 */ /* 0x000fe40007810000 */
[----:B------:R-:W-:Y:S02]  /*5340*/  ISETP.LT.OR P1, PT, R3, 0x1a, P1 ;  /* 0x0000001a0300780c */ /* 0x000fe40000f21670 */
[----:B------:R-:W-:Y:S01]  /*5350*/  ISETP.GT.AND P2, PT, R6, 0x8, !P2 ;  /* 0x000000080600780c */ /* 0x000fe20005744270 */
[----:B------:R-:W0:Y:S01]  /*5360*/  SHFL.BFLY PT, R5, R28, 0x2, 0x1f ;  /* 0x0c401f001c057f89 */ /* 0x000e2200000e0000 */
[----:B------:R-:W-:Y:S02]  /*5370*/  FSEL R21, R21, -INF , !P1 ;  /* 0xff80000015157808 */ /* 0x000fe40004800000 */
[----:B------:R-:W-:Y:S02]  /*5380*/  ISETP.NE.AND P1, PT, R37, RZ, PT ;  /* 0x000000ff2500720c */ /* 0x000fe40003f25270 */
[----:B------:R-:W-:-:S02]  /*5390*/  ISETP.LT.OR P2, PT, R3, 0x9, P2 ;  /* 0x000000090300780c */ /* 0x000fc40001741670 */
[----:B------:R-:W-:Y:S02]  /*53a0*/  ISETP.GT.AND P1, PT, R6, 0x20, !P1 ;  /* 0x000000200600780c */ /* 0x000fe40004f24270 */
[----:B------:R-:W-:Y:S02]  /*53b0*/  FSEL R10, R10, -INF , !P2 ;  /* 0xff8000000a0a7808 */ /* 0x000fe40005000000 */
[----:B------:R-:W-:Y:S02]  /*53c0*/  ISETP.LT.OR P1, PT, R3, 0x21, P1 ;  /* 0x000000210300780c */ /* 0x000fe40000f21670 */
[----:B------:R-:W-:Y:S02]  /*53d0*/  ISETP.NE.AND P2, PT, R40, RZ, PT ;  /* 0x000000ff2800720c */ /* 0x000fe40003f45270 */
[----:B------:R-:W-:Y:S02]  /*53e0*/  FSEL R24, R42, -INF , !P1 ;  /* 0xff8000002a187808 */ /* 0x000fe40004800000 */
[----:B------:R-:W-:-:S02]  /*53f0*/  ISETP.GT.AND P1, PT, R6, 0x21, !P2 ;  /* 0x000000210600780c */ /* 0x000fc40005724270 */
[----:B------:R-:W-:Y:S02]  /*5400*/  ISETP.NE.AND P2, PT, R59, RZ, PT ;  /* 0x000000ff3b00720c */ /* 0x000fe40003f45270 */
[----:B------:R-:W-:Y:S02]  /*5410*/  ISETP.LT.OR P1, PT, R3, 0x22, P1 ;  /* 0x000000220300780c */ /* 0x000fe40000f21670 */
[C---:B------:R-:W-:Y:S02]  /*5420*/  ISETP.GT.AND P2, PT, R6.reuse, 0x29, !P2 ;  /* 0x000000290600780c */ /* 0x040fe40005744270 */
[----:B------:R-:W-:Y:S02]  /*5430*/  FSEL R25, R43, -INF , !P1 ;  /* 0xff8000002b197808 */ /* 0x000fe40004800000 */
[----:B------:R-:W-:Y:S02]  /*5440*/  ISETP.GT.AND P1, PT, R6, RZ, !P6 ;  /* 0x000000ff0600720c */ /* 0x000fe40007724270 */
[----:B0-----:R-:W-:-:S02]  /*5450*/  FMNMX.FTZ R29, R28, R5, !PT ;  /* 0x000000051c1d7209 */ /* 0x001fc40007810000 */
[----:B------:R-:W-:Y:S02]  /*5460*/  ISETP.LT.OR P1, PT, R3, 0x1, P1 ;  /* 0x000000010300780c */ /* 0x000fe40000f21670 */
[----:B------:R-:W-:Y:S01]  /*5470*/  ISETP.NE.AND P6, PT, R38, RZ, PT ;  /* 0x000000ff2600720c */ /* 0x000fe20003fc5270 */
[----:B------:R-:W0:Y:S01]  /*5480*/  SHFL.BFLY PT, R30, R29, 0x1, 0x1f ;  /* 0x0c201f001d1e7f89 */ /* 0x000e2200000e0000 */
[----:B------:R-:W-:Y:S02]  /*5490*/  FSEL R4, R26, -INF , !P1 ;  /* 0xff8000001a047808 */ /* 0x000fe40004800000 */
[----:B------:R-:W-:Y:S02]  /*54a0*/  ISETP.NE.AND P1, PT, R41, RZ, PT ;  /* 0x000000ff2900720c */ /* 0x000fe40003f25270 */
[----:B------:R-:W-:Y:S02]  /*54b0*/  FMNMX.FTZ R5, R4, R11, !PT ;  /* 0x0000000b04057209 */ /* 0x000fe40007810000 */
[----:B------:R-:W-:-:S02]  /*54c0*/  ISETP.GT.AND P1, PT, R6, 0x28, !P1 ;  /* 0x000000280600780c */ /* 0x000fc40004f24270 */
[----:B------:R-:W-:Y:S02]  /*54d0*/  FMNMX.FTZ R26, R10, R5, !PT ;  /* 0x000000050a1a7209 */ /* 0x000fe40007810000 */
[----:B------:R-:W-:Y:S02]  /*54e0*/  ISETP.LT.OR P1, PT, R3, 0x29, P1 ;  /* 0x000000290300780c */ /* 0x000fe40000f21670 */
[----:B------:R-:W-:Y:S02]  /*54f0*/  FMNMX.FTZ R5, R13, R26, !PT ;  /* 0x0000001a0d057209 */ /* 0x000fe40007810000 */
[----:B------:R-:W-:Y:S02]  /*5500*/  ISETP.GT.AND P3, PT, R6, 0x30, !P3 ;  /* 0x000000300600780c */ /* 0x000fe40005f64270 */
[----:B------:R-:W-:Y:S02]  /*5510*/  FMNMX.FTZ R26, R14, R5, !PT ;  /* 0x000000050e1a7209 */ /* 0x000fe40007810000 */
[----:B------:R-:W-:-:S02]  /*5520*/  ISETP.LT.OR P2, PT, R3, 0x2a, P2 ;  /* 0x0000002a0300780c */ /* 0x000fc40001741670 */
[----:B------:R-:W-:Y:S02]  /*5530*/  FMNMX.FTZ R27, R15, R26, !PT ;  /* 0x0000001a0f1b7209 */ /* 0x000fe40007810000 */
[----:B------:R-:W-:Y:S02]  /*5540*/  FSEL R26, R46, -INF , !P1 ;  /* 0xff8000002e1a7808 */ /* 0x000fe40004800000 */
[----:B------:R-:W-:Y:S02]  /*5550*/  FMNMX.FTZ R28, R20, R27, !PT ;  /* 0x0000001b141c7209 */ /* 0x000fe40007810000 */
[----:B0-----:R-:W-:Y:S02]  /*5560*/  FMNMX.FTZ R5, R29, R30, !PT ;  /* 0x0000001e1d057209 */ /* 0x001fe40007810000 */
[----:B------:R-:W-:Y:S02]  /*5570*/  FMNMX.FTZ R27, R21, R28, !PT ;  /* 0x0000001c151b7209 */ /* 0x000fe40007810000 */
[C---:B------:R-:W-:Y:S01]  /*5580*/  FSETP.NEU.FTZ.AND P1, PT, R5.reuse, -INF , PT ;  /* 0xff8000000500780b */ /* 0x040fe20003f3d000 */
[----:B------:R-:W-:Y:S01]  /*5590*/  FMUL.FTZ R29, R5, UR10 ;  /* 0x0000000a051d7c20 */ /* 0x000fe20008410000 */
[----:B------:R-:W-:-:S02]  /*55a0*/  FMNMX.FTZ R28, R24, R27, !PT ;  /* 0x0000001b181c7209 */ /* 0x000fc40007810000 */
[C---:B------:R-:W-:Y:S02]  /*55b0*/  ISETP.GT.AND P4, PT, R6.reuse, 0x31, !P4 ;  /* 0x000000310600780c */ /* 0x040fe40006784270 */
[----:B------:R-:W-:Y:S02]  /*55c0*/  FSEL R33, R29, RZ, P1 ;  /* 0x000000ff1d217208 */ /* 0x000fe40000800000 */
[----:B------:R-:W-:Y:S02]  /*55d0*/  FMNMX.FTZ R29, R25, R28, !PT ;  /* 0x0000001c191d7209 */ /* 0x000fe40007810000 */
[----:B------:R-:W-:Y:S01]  /*55e0*/  ISETP.GT.AND P5, PT, R6, 0x38, !P5 ;  /* 0x000000380600780c */ /* 0x000fe20006fa4270 */
[--C-:B------:R-:W-:Y:S01]  /*55f0*/  FFMA.FTZ R32, R32, UR10, -R33.reuse ;  /* 0x0000000a20207c23 */ /* 0x100fe20008010821 */
[----:B------:R-:W-:Y:S01]  /*5600*/  ISETP.GT.AND P1, PT, R6, 0x39, !P6 ;  /* 0x000000390600780c */ /* 0x000fe20007724270 */
[--C-:B------:R-:W-:Y:S01]  /*5610*/  FFMA.FTZ R36, R60, UR10, -R33.reuse ;  /* 0x0000000a3c247c23 */ /* 0x100fe20008010821 */
[----:B------:R-:W-:Y:S01]  /*5620*/  ISETP.LT.OR P3, PT, R3, 0x31, P3 ;  /* 0x000000310300780c */ /* 0x000fe20001f61670 */
[----:B------:R0:W-:Y:S01]  /*5630*/  MUFU.EX2 R156, R32 ;  /* 0x00000020009c7308 */ /* 0x0001e20000000800 */
[----:B------:R-:W-:Y:S01]  /*5640*/  FSEL R27, R47, -INF , !P2 ;  /* 0xff8000002f1b7808 */ /* 0x000fe20005000000 */
[--C-:B------:R-:W-:Y:S01]  /*5650*/  FFMA.FTZ R34, R56, UR10, -R33.reuse ;  /* 0x0000000a38227c23 */ /* 0x100fe20008010821 */
[----:B------:R-:W-:Y:S01]  /*5660*/  FMNMX.FTZ R6, R26, R29, !PT ;  /* 0x0000001d1a067209 */ /* 0x000fe20007810000 */
[--C-:B------:R-:W-:Y:S01]  /*5670*/  FFMA.FTZ R38, R62, UR10, -R33.reuse ;  /* 0x0000000a3e267c23 */ /* 0x100fe20008010821 */
[----:B------:R-:W-:Y:S01]  /*5680*/  ISETP.LT.OR P4, PT, R3, 0x32, P4 ;  /* 0x000000320300780c */ /* 0x000fe20002781670 */
[--C-:B------:R-:W-:Y:S01]  /*5690*/  FFMA.FTZ R40, R66, UR10, -R33.reuse ;  /* 0x0000000a42287c23 */ /* 0x100fe20008010821 */
[----:B------:R-:W-:Y:S01]  /*56a0*/  FSEL R28, R50, -INF , !P3 ;  /* 0xff800000321c7808 */ /* 0x000fe20005800000 */
[----:B------:R1:W-:Y:S01]  /*56b0*/  MUFU.EX2 R37, R36 ;  /* 0x0000002400257308 */ /* 0x0003e20000000800 */
[----:B------:R-:W-:Y:S01]  /*56c0*/  FMNMX.FTZ R31, R27, R6, !PT ;  /* 0x000000061b1f7209 */ /* 0x000fe20007810000 */
[--C-:B0-----:R-:W-:Y:S01]  /*56d0*/  FFMA.FTZ R32, R58, UR10, -R33.reuse ;  /* 0x0000000a3a207c23 */ /* 0x101fe20008010821 */
[----:B------:R-:W-:Y:S01]  /*56e0*/  ISETP.LT.OR P5, PT, R3, 0x39, P5 ;  /* 0x000000390300780c */ /* 0x000fe20002fa1670 */
[--C-:B------:R-:W-:Y:S01]  /*56f0*/  FFMA.FTZ R41, R68, UR10, -R33.reuse ;  /* 0x0000000a44297c23 */ /* 0x100fe20008010821 */
[----:B------:R-:W-:Y:S01]  /*5700*/  FSEL R29, R51, -INF , !P4 ;  /* 0xff800000331d7808 */ /* 0x000fe20006000000 */
[--C-:B------:R-:W-:Y:S01]  /*5710*/  FFMA.FTZ R42, R70, UR10, -R33.reuse ;  /* 0x0000000a462a7c23 */ /* 0x100fe20008010821 */
[----:B------:R-:W-:Y:S01]  /*5720*/  FMNMX.FTZ R6, R28, R31, !PT ;  /* 0x0000001f1c067209 */ /* 0x000fe20007810000 */
[----:B------:R-:W-:Y:S01]  /*5730*/  MUFU.EX2 R158, R32 ;  /* 0x00000020009e7308 */ /* 0x000fe20000000800 */
[----:B------:R-:W-:Y:S01]  /*5740*/  ISETP.LT.OR P1, PT, R3, 0x3a, P1 ;  /* 0x0000003a0300780c */ /* 0x000fe20000f21670 */
[--C-:B-1----:R-:W-:Y:S01]  /*5750*/  FFMA.FTZ R36, R72, UR10, -R33.reuse ;  /* 0x0000000a48247c23 */ /* 0x102fe20008010821 */
[----:B------:R-:W-:Y:S01]  /*5760*/  FSEL R3, R54, -INF , !P5 ;  /* 0xff80000036037808 */ /* 0x000fe20006800000 */
[--C-:B------:R-:W-:Y:S01]  /*5770*/  FFMA.FTZ R46, R48, UR10, -R33.reuse ;  /* 0x0000000a302e7c23 */ /* 0x100fe20008010821 */
[----:B------:R-:W-:Y:S01]  /*5780*/  FMNMX.FTZ R6, R29, R6, !PT ;  /* 0x000000061d067209 */ /* 0x000fe20007810000 */
[----:B------:R-:W-:Y:S01]  /*5790*/  FFMA.FTZ R47, R76, UR10, -R33 ;  /* 0x0000000a4c2f7c23 */ /* 0x000fe20008010821 */
[----:B------:R-:W-:Y:S01]  /*57a0*/  FSEL R30, R55, -INF , !P1 ;  /* 0xff800000371e7808 */ /* 0x000fe20004800000 */
[----:B------:R-:W-:Y:S01]  /*57b0*/  MUFU.EX2 R43, R36 ;  /* 0x00000024002b7308 */ /* 0x000fe20000000800 */
[----:B------:R-:W-:-:S04]  /*57c0*/  FMNMX.FTZ R31, R3, R6, !PT ;  /* 0x00000006031f7209 */ /* 0x000fc80007810000 */
[----:B------:R-:W-:-:S03]  /*57d0*/  FMNMX.FTZ R31, R30, R31, !PT ;  /* 0x0000001f1e1f7209 */ /* 0x000fc60007810000 */
[----:B------:R0:W-:Y:S02]  /*57e0*/  MUFU.EX2 R35, R34 ;  /* 0x0000002200237308 */ /* 0x0001e40000000800 */
[----:B------:R-:W1:Y:S06]  /*57f0*/  SHFL.BFLY PT, R6, R31, 0x2, 0x1f ;  /* 0x0c401f001f067f89 */ /* 0x000e6c00000e0000 */
[----:B------:R-:W-:Y:S01]  /*5800*/  MUFU.EX2 R38, R38 ;  /* 0x0000002600267308 */ /* 0x000fe20000000800 */
[----:B0-----:R-:W-:-:S07]  /*5810*/  FFMA.FTZ R34, R64, UR10, -R33 ;  /* 0x0000000a40227c23 */ /* 0x001fce0008010821 */
[----:B------:R0:W2:Y:S08]  /*5820*/  MUFU.EX2 R39, R34 ;  /* 0x0000002200277308 */ /* 0x0000b00000000800 */
[----:B------:R-:W-:Y:S01]  /*5830*/  MUFU.EX2 R40, R40 ;  /* 0x0000002800287308 */ /* 0x000fe20000000800 */
[--C-:B0-----:R-:W-:Y:S01]  /*5840*/  FFMA.FTZ R34, R44, UR10, -R33.reuse ;  /* 0x0000000a2c227c23 */ /* 0x101fe20008010821 */
[----:B-1----:R-:W-:Y:S01]  /*5850*/  FMNMX.FTZ R32, R31, R6, !PT ;  /* 0x000000061f207209 */ /* 0x002fe20007810000 */
[----:B------:R-:W-:-:S04]  /*5860*/  FFMA.FTZ R44, R74, UR10, -R33 ;  /* 0x0000000a4a2c7c23 */ /* 0x000fc80008010821 */
[----:B------:R-:W0:Y:S01]  /*5870*/  SHFL.BFLY PT, R31, R32, 0x1, 0x1f ;  /* 0x0c201f00201f7f89 */ /* 0x000e2200000e0000 */
[----:B------:R-:W-:Y:S01]  /*5880*/  MUFU.EX2 R45, R44 ;  /* 0x0000002c002d7308 */ /* 0x000fe20000000800 */
[----:B--2---:R-:W-:-:S07]  /*5890*/  F2FP.F16.F32.PACK_AB R160, R39, R38 ;  /* 0x0000002627a0723e */ /* 0x004fce00000000ff */
[----:B------:R-:W1:Y:S08]  /*58a0*/  MUFU.EX2 R41, R41 ;  /* 0x0000002900297308 */ /* 0x000e700000000800 */
[----:B------:R-:W2:Y:S01]  /*58b0*/  MUFU.EX2 R42, R42 ;  /* 0x0000002a002a7308 */ /* 0x000ea20000000800 */
[----:B0-----:R-:W-:Y:S01]  /*58c0*/  FMNMX.FTZ R6, R32, R31, !PT ;  /* 0x0000001f20067209 */ /* 0x001fe20007810000 */
[--C-:B------:R-:W-:Y:S01]  /*58d0*/  FFMA.FTZ R31, R52, UR10, -R33.reuse ;  /* 0x0000000a341f7c23 */ /* 0x100fe20008010821 */
[----:B------:R-:W-:-:S05]  /*58e0*/  FFMA.FTZ R33, R78, UR10, -R33 ;  /* 0x0000000a4e217c23 */ /* 0x000fca0008010821 */
[----:B------:R-:W0:Y:S01]  /*58f0*/  MUFU.EX2 R34, R34 ;  /* 0x0000002200227308 */ /* 0x000e220000000800 */
[C---:B------:R-:W-:Y:S01]  /*5900*/  FSETP.NEU.FTZ.AND P1, PT, R6.reuse, -INF , PT ;  /* 0xff8000000600780b */ /* 0x040fe20003f3d000 */
[----:B------:R-:W-:Y:S01]  /*5910*/  FMUL.FTZ R32, R6, UR10 ;  /* 0x0000000a06207c20 */ /* 0x000fe20008410000 */
[----:B-1----:R-:W-:-:S04]  /*5920*/  F2FP.F16.F32.PACK_AB R162, R41, R40 ;  /* 0x0000002829a2723e */ /* 0x002fc800000000ff */
[----:B------:R-:W-:Y:S01]  /*5930*/  FSEL R36, R32, RZ, P1 ;  /* 0x000000ff20247208 */ /* 0x000fe20000800000 */
[----:B------:R-:W-:Y:S01]  /*5940*/  MUFU.EX2 R46, R46 ;  /* 0x0000002e002e7308 */ /* 0x000fe20000000800 */
[----:B--2---:R-:W-:-:S03]  /*5950*/  F2FP.F16.F32.PACK_AB R164, R43, R42 ;  /* 0x0000002a2ba4723e */ /* 0x004fc600000000ff */
        /* <DEDUP_REMOVED lines=13> */
[--C-:B------:R-:W-:Y:S01]  /*5a30*/  FFMA.FTZ R28, R28, UR10, -R36.reuse ;  /* 0x0000000a1c1c7c23 */ /* 0x100fe20008010824 */
[----:B------:R-:W1:Y:S01]  /*5a40*/  MUFU.EX2 R11, R11 ;  /* 0x0000000b000b7308 */ /* 0x000e620000000800 */
[--C-:B------:R-:W-:Y:S01]  /*5a50*/  FFMA.FTZ R29, R29, UR10, -R36.reuse ;  /* 0x0000000a1d1d7c23 */ /* 0x100fe20008010824 */
[--C-:B------:R-:W-:Y:S01]  /*5a60*/  FFMA.FTZ R3, R3, UR10, -R36.reuse ;  /* 0x0000000a03037c23 */ /* 0x100fe20008010824 */
[----:B------:R-:W-:Y:S01]  /*5a70*/  FFMA.FTZ R30, R30, UR10, -R36 ;  /* 0x0000000a1e1e7c23 */ /* 0x000fe20008010824 */
[----:B0-----:R-:W-:-:S04]  /*5a80*/  F2FP.F16.F32.PACK_AB R166, R45, R34 ;  /* 0x000000222da6723e */ /* 0x001fc800000000ff */
[----:B------:R-:W-:Y:S08]  /*5a90*/  MUFU.EX2 R10, R10 ;  /* 0x0000000a000a7308 */ /* 0x000ff00000000800 */
[----:B------:R-:W0:Y:S01]  /*5aa0*/  MUFU.EX2 R13, R13 ;  /* 0x0000000d000d7308 */ /* 0x000e220000000800 */
[----:B-1----:R-:W-:-:S07]  /*5ab0*/  F2FP.F16.F32.PACK_AB R157, R11, R4 ;  /* 0x000000040b9d723e */ /* 0x002fce00000000ff */
[----:B------:R1:W-:Y:S08]  /*5ac0*/  MUFU.EX2 R32, R33 ;  /* 0x0000002100207308 */ /* 0x0003f00000000800 */
[----:B------:R-:W2:Y:S01]  /*5ad0*/  MUFU.EX2 R14, R14 ;  /* 0x0000000e000e7308 */ /* 0x000ea20000000800 */
[----:B-1----:R-:W-:Y:S01]  /*5ae0*/  FADD.FTZ R33, R156, R35 ;  /* 0x000000239c217221 */ /* 0x002fe20000010000 */
[----:B------:R-:W-:-:S02]  /*5af0*/  F2FP.F16.F32.PACK_AB R156, R35, R156 ;  /* 0x0000009c239c723e */ /* 0x000fc400000000ff */
[----:B0-----:R-:W-:Y:S01]  /*5b00*/  F2FP.F16.F32.PACK_AB R159, R13, R10 ;  /* 0x0000000a0d9f723e */ /* 0x001fe200000000ff */
[----:B------:R-:W-:Y:S01]  /*5b10*/  FADD.FTZ R44, R158, R33 ;  /* 0x000000219e2c7221 */ /* 0x000fe20000010000 */
[----:B------:R-:W-:Y:S01]  /*5b20*/  FADD.FTZ R33, R4, R11 ;  /* 0x0000000b04217221 */ /* 0x000fe20000010000 */
[C---:B------:R-:W-:Y:S01]  /*5b30*/  F2FP.F16.F32.PACK_AB R158, R37.reuse, R158 ;  /* 0x0000009e259e723e */ /* 0x040fe200000000ff */
[----:B------:R-:W0:Y:S01]  /*5b40*/  MUFU.EX2 R15, R15 ;  /* 0x0000000f000f7308 */ /* 0x000e220000000800 */
[----:B------:R-:W-:Y:S01]  /*5b50*/  FADD.FTZ R49, R37, R44 ;  /* 0x0000002c25317221 */ /* 0x000fe20000010000 */
[----:B------:R-:W-:Y:S02]  /*5b60*/  FADD.FTZ R44, R10, R33 ;  /* 0x000000210a2c7221 */ /* 0x000fe40000010000 */
[----:B------:R1:W-:Y:S01]  /*5b70*/  STSM.16.M88.4 [R18+0x26800], R156 ;  /* 0x0268009c12007844 */ /* 0x0003e20000000200 */
[----:B------:R-:W-:Y:S01]  /*5b80*/  FADD.FTZ R48, R38, R49 ;  /* 0x0000003126307221 */ /* 0x000fe20000010000 */
[----:B------:R-:W-:-:S02]  /*5b90*/  FADD.FTZ R33, R13, R44 ;  /* 0x0000002c0d217221 */ /* 0x000fc40000010000 */
[----:B------:R-:W3:Y:S01]  /*5ba0*/  MUFU.EX2 R20, R20 ;  /* 0x0000001400147308 */ /* 0x000ee20000000800 */
[----:B------:R-:W-:Y:S01]  /*5bb0*/  FADD.FTZ R49, R39, R48 ;  /* 0x0000003027317221 */ /* 0x000fe20000010000 */
[----:B--2---:R-:W-:-:S03]  /*5bc0*/  FADD.FTZ R36, R14, R33 ;  /* 0x000000210e247221 */ /* 0x004fc60000010000 */
[----:B------:R-:W-:-:S03]  /*5bd0*/  FADD.FTZ R44, R40, R49 ;  /* 0x00000031282c7221 */ /* 0x000fc60000010000 */
[----:B------:R-:W2:Y:S01]  /*5be0*/  MUFU.EX2 R21, R21 ;  /* 0x0000001500157308 */ /* 0x000ea20000000800 */
[----:B0-----:R-:W-:Y:S01]  /*5bf0*/  FADD.FTZ R33, R15, R36 ;  /* 0x000000240f217221 */ /* 0x001fe20000010000 */
[----:B------:R-:W-:Y:S01]  /*5c00*/  FADD.FTZ R35, R41, R44 ;  /* 0x0000002c29237221 */ /* 0x000fe20000010000 */
[----:B------:R-:W-:-:S03]  /*5c10*/  F2FP.F16.F32.PACK_AB R161, R15, R14 ;  /* 0x0000000e0fa1723e */ /* 0x000fc600000000ff */
[----:B------:R-:W-:Y:S02]  /*5c20*/  FADD.FTZ R38, R42, R35 ;  /* 0x000000232a267221 */ /* 0x000fe40000010000 */
[----:B------:R-:W0:Y:S01]  /*5c30*/  MUFU.EX2 R24, R24 ;  /* 0x0000001800187308 */ /* 0x000e220000000800 */
[----:B---3--:R-:W-:Y:S01]  /*5c40*/  FADD.FTZ R36, R20, R33 ;  /* 0x0000002114247221 */ /* 0x008fe20000010000 */
[----:B------:R-:W-:-:S06]  /*5c50*/  FADD.FTZ R35, R43, R38 ;  /* 0x000000262b237221 */ /* 0x000fcc0000010000 */
[----:B------:R-:W3:Y:S01]  /*5c60*/  MUFU.EX2 R25, R25 ;  /* 0x0000001900197308 */ /* 0x000ee20000000800 */
[C---:B--2---:R-:W-:Y:S01]  /*5c70*/  FADD.FTZ R33, R21.reuse, R36 ;  /* 0x0000002415217221 */ /* 0x044fe20000010000 */
[----:B------:R-:W-:-:S05]  /*5c80*/  F2FP.F16.F32.PACK_AB R163, R21, R20 ;  /* 0x0000001415a3723e */ /* 0x000fca00000000ff */
[----:B------:R1:W-:Y:S01]  /*5c90*/  STSM.16.M88.4 [R23], R160 ;  /* 0x000000a017007844 */ /* 0x0003e20000000200 */
[----:B------:R-:W2:Y:S01]  /*5ca0*/  MUFU.EX2 R26, R26 ;  /* 0x0000001a001a7308 */ /* 0x000ea20000000800 */
[----:B0-----:R-:W-:-:S07]  /*5cb0*/  FADD.FTZ R4, R24, R33 ;  /* 0x0000002118047221 */ /* 0x001fce0000010000 */
[----:B------:R-:W0:Y:S01]  /*5cc0*/  MUFU.EX2 R27, R27 ;  /* 0x0000001b001b7308 */ /* 0x000e220000000800 */
[C---:B---3--:R-:W-:Y:S01]  /*5cd0*/  FADD.FTZ R11, R25.reuse, R4 ;  /* 0x00000004190b7221 */ /* 0x048fe20000010000 */
[----:B------:R-:W-:Y:S01]  /*5ce0*/  FADD.FTZ R4, R34, R35 ;  /* 0x0000002322047221 */ /* 0x000fe20000010000 */
[----:B------:R-:W-:-:S03]  /*5cf0*/  F2FP.F16.F32.PACK_AB R165, R25, R24 ;  /* 0x0000001819a5723e */ /* 0x000fc600000000ff */
[----:B------:R-:W-:Y:S02]  /*5d00*/  FADD.FTZ R45, R45, R4 ;  /* 0x000000042d2d7221 */ /* 0x000fe40000010000 */
[----:B------:R-:W3:Y:S01]  /*5d10*/  MUFU.EX2 R47, R47 ;  /* 0x0000002f002f7308 */ /* 0x000ee20000000800 */
[----:B--2---:R-:W-:-:S07]  /*5d20*/  FADD.FTZ R10, R26, R11 ;  /* 0x0000000b1a0a7221 */ /* 0x004fce0000010000 */
[----:B------:R-:W-:Y:S01]  /*5d30*/  MUFU.EX2 R28, R28 ;  /* 0x0000001c001c7308 */ /* 0x000fe20000000800 */
[C---:B0-----:R-:W-:Y:S01]  /*5d40*/  F2FP.F16.F32.PACK_AB R167, R27.reuse, R26 ;  /* 0x0000001a1ba7723e */ /* 0x041fe200000000ff */
[----:B------:R-:W-:-:S04]  /*5d50*/  FADD.FTZ R27, R27, R10 ;  /* 0x0000000a1b1b7221 */ /* 0x000fc80000010000 */
[----:B------:R1:W-:Y:S02]  /*5d60*/  STSM.16.M88.4 [R19], R164 ;  /* 0x000000a413007844 */ /* 0x0003e40000000200 */
[----:B------:R-:W0:Y:S01]  /*5d70*/  MUFU.EX2 R29, R29 ;  /* 0x0000001d001d7308 */ /* 0x000e220000000800 */
[----:B---3--:R-:W-:Y:S01]  /*5d80*/  F2FP.F16.F32.PACK_AB R168, R47, R46 ;  /* 0x0000002e2fa8723e */ /* 0x008fe200000000ff */
[----:B------:R-:W-:-:S04]  /*5d90*/  FADD.FTZ R46, R46, R45 ;  /* 0x0000002d2e2e7221 */ /* 0x000fc80000010000 */
[----:B------:R-:W-:Y:S02]  /*5da0*/  FADD.FTZ R46, R47, R46 ;  /* 0x0000002e2f2e7221 */ /* 0x000fe40000010000 */
[----:B------:R-:W2:Y:S08]  /*5db0*/  MUFU.EX2 R31, R31 ;  /* 0x0000001f001f7308 */ /* 0x000eb00000000800 */
[----:B------:R-:W3:Y:S01]  /*5dc0*/  MUFU.EX2 R3, R3 ;  /* 0x0000000300037308 */ /* 0x000ee20000000800 */
[----:B0-----:R-:W-:Y:S01]  /*5dd0*/  F2FP.F16.F32.PACK_AB R169, R29, R28 ;  /* 0x0000001c1da9723e */ /* 0x001fe200000000ff */
[----:B------:R-:W-:-:S04]  /*5de0*/  FADD.FTZ R28, R28, R27 ;  /* 0x0000001b1c1c7221 */ /* 0x000fc80000010000 */
[----:B------:R-:W-:Y:S02]  /*5df0*/  FADD.FTZ R28, R29, R28 ;  /* 0x0000001c1d1c7221 */ /* 0x000fe40000010000 */
[----:B------:R-:W0:Y:S01]  /*5e00*/  MUFU.EX2 R30, R30 ;  /* 0x0000001e001e7308 */ /* 0x000e220000000800 */
[----:B--2---:R-:W-:Y:S01]  /*5e10*/  F2FP.F16.F32.PACK_AB R170, R32, R31 ;  /* 0x0000001f20aa723e */ /* 0x004fe200000000ff */
[----:B------:R-:W-:Y:S01]  /*5e20*/  FADD.FTZ R31, R31, R46 ;  /* 0x0000002e1f1f7221 */ /* 0x000fe20000010000 */
[----:B---3--:R-:W-:Y:S01]  /*5e30*/  FADD.FTZ R11, R3, R28 ;  /* 0x0000001c030b7221 */ /* 0x008fe20000010000 */
[----:B0-----:R-:W-:Y:S02]  /*5e40*/  F2FP.F16.F32.PACK_AB R171, R30, R3 ;  /* 0x000000031eab723e */ /* 0x001fe400000000ff */
[----:B------:R-:W-:Y:S01]  /*5e50*/  FADD.FTZ R3, R32, R31 ;  /* 0x0000001f20037221 */ /* 0x000fe20000010000 */
[----:B------:R-:W-:Y:S02]  /*5e60*/  FADD.FTZ R4, R30, R11 ;  /* 0x0000000b1e047221 */ /* 0x000fe40000010000 */
[----:B------:R1:W-:Y:S01]  /*5e70*/  STSM.16.M88.4 [R22], R168 ;  /* 0x000000a816007844 */ /* 0x0003e20000000200 */
[----:B------:R-:W-:Y:S05]  /*5e80*/  @!P0 BRA `(.L_x_4907) ;  /* 0x0000000000048947 */ /* 0x000fea0003800000 */
[----:B------:R-:W-:Y:S01]  /*5e90*/  BPT.TRAP 0x1 ;  /* 0x000000040000795c */ /* 0x000fe20000300000 */
.L_x_4907:
[----:B------:R0:W2:Y:S01]  /*5ea0*/  SYNCS.PHASECHK.TRANS64.TRYWAIT P1, [R7+URZ+0x28c50], R8 ;  /* 0x028c5008070075a7 */ /* 0x0000a2000802017f */
[----:B------:R-:W-:Y:S05]  /*5eb0*/  @!P0 BRA `(.L_x_4908) ;  /* 0x0000000000048947 */ /* 0x000fea0003800000 */
[----:B------:R-:W-:Y:S01]  /*5ec0*/  BPT.TRAP 0x1 ;  /* 0x000000040000795c */ /* 0x000fe20000300000 */
.L_x_4908:
[----:B--2---:R-:W-:Y:S05]  /*5ed0*/  @P1 BRA `(.L_x_4909) ;  /* 0x0000000000081947 */ /* 0x004fea0003800000 */
[----:B------:R-:W2:Y:S02]  /*5ee0*/  SYNCS.PHASECHK.TRANS64.TRYWAIT P1, [R7+URZ+0x28c50], R8 ;  /* 0x028c5008070075a7 */ /* 0x000ea4000802017f */
[----:B--2---:R-:W-:Y:S05]  /*5ef0*/  @!P1 BRA `(.L_x_4910) ;  /* 0x000000ec00d09947 */ /* 0x004fea0003800000 */
.L_x_4909:
        /* <DEDUP_REMOVED lines=29> */
[----:B---3--:R-:W3:Y:S02]  /*60d0*/  FENCE.VIEW.ASYNC.S ;  /* 0x00000000000073c6 */ /* 0x008ee40000000000 */
[----:B---3--:R-:W-:Y:S01]  /*60e0*/  NOP ;  /* 0x0000000000007918 */ /* 0x008fe20000000000 */
[----:B------:R-:W-:Y:S06]  /*60f0*/  BAR.ARV 0xe, 0x100 ;  /* 0x0384000000007b1d */ /* 0x000fec0000002000 */
[----:B------:R-:W-:Y:S05]  /*6100*/  @!P0 BRA `(.L_x_4911) ;  /* 0x0000000000048947 */ /* 0x000fea0003800000 */
[----:B------:R-:W-:Y:S01]  /*6110*/  BPT.TRAP 0x1 ;  /* 0x000000040000795c */ /* 0x000fe20000300000 */
.L_x_4911:
[----:B------:R-:W-:Y:S01]  /*6120*/  UISETP.NE.AND UP1, UPT, UR51, URZ, UPT ;  /* 0x0000003f3300728c */ /* 0x000fe2000bf25270 */
[----:B------:R-:W-:Y:S01]  /*6130*/  R2UR UR11, R7 ;  /* 0x00000000070b72ca */ /* 0x000fe200000e0000 */
[----:B------:R-:W-:Y:S01]  /*6140*/  UISETP.NE.AND UP0, UPT, UR50, URZ, UPT ;  /* 0x0000003f3200728c */ /* 0x000fe2000bf05270 */
[----:B0-2---:R-:W-:Y:S01]  /*6150*/  IMAD R7, R9, UR49, -R12 ;  /* 0x0000003109077c24 */ /* 0x005fe2000f8e0a0c */
[----:B------:R-:W-:-:S04]  /*6160*/  UMOV UR14, UR44 ;  /* 0x0000002c000e7c82 */ /* 0x000fc80008000000 */
[----:B------:R-:W-:-:S03]  /*6170*/  PLOP3.LUT P1, PT, PT, PT, UP0, 0x40, 0x0 ;  /* 0x000000000000781c */ /* 0x000fc60003f2e808 */
[----:B------:R-:W-:Y:S01]  /*6180*/  @UP1 ULDC UR6, c[0x0][0x44c] ;  /* 0x0001130000061ab9 */ /* 0x000fe20000000800 */
[----:B------:R-:W-:Y:S01]  /*6190*/  @UP1 ULDC UR18, c[0x0][0x450] ;  /* 0x0001140000121ab9 */ /* 0x000fe20000000800 */
[----:B------:R-:W-:Y:S02]  /*61a0*/  UIMAD.WIDE.U32 UR6, UR44, UR6, URZ ;  /* 0x000000062c0672a5 */ /* 0x000fe4000f8e003f */
[----:B------:R-:W-:Y:S02]  /*61b0*/  UIADD3 UR11, UR11, 0x28c60, URZ ;  /* 0x00028c600b0b7890 */ /* 0x000fe4000fffe03f */
[----:B------:R-:W-:Y:S02]  /*61c0*/  @UP1 USHF.R.U32.HI UR14, URZ, UR18, UR7 ;  /* 0x000000123f0e1299 */ /* 0x000fe40008011607 */
[----:B------:R-:W-:-:S04]  /*61d0*/  UPRMT UR11, UR40, 0x654, UR11 ;  /* 0x00000654280b7896 */ /* 0x000fc8000800000b */
[----:B------:R-:W-:-:S04]  /*61e0*/  VIADD R7, R7, UR14 ;  /* 0x0000000e07077c36 */ /* 0x000fc80008000000 */
[----:B------:R-:W-:Y:S01]  /*61f0*/  VIADD R8, R7, UR15 ;  /* 0x0000000f07087c36 */ /* 0x000fe20008000000 */
[----:B------:R-:W-:Y:S04]  /*6200*/  SYNCS.ARRIVE.TRANS64.RED.A1T0 RZ, [UR11], RZ ;  /* 0x000000ffffff79a7 */ /* 0x000fe8000810040b */
[----:B------:R-:W-:Y:S01]  /*6210*/  R2UR UR11, R8 ;  /* 0x00000000080b72ca */ /* 0x000fe200000e0000 */
[----:B------:R-:W-:Y:S01]  /*6220*/  VIADD R8, R152, 0xfffffffe ;  /* 0xfffffffe98087836 */ /* 0x000fe20000000000 */
[----:B------:R-:W-:-:S13]  /*6230*/  @P1 BRA `(.L_x_4912) ;  /* 0x0000000000541947 */ /* 0x000fda0003800000 */
[C---:B------:R-:W-:Y:S01]  /*6240*/  ISETP.GT.AND P1, PT, R7.reuse, RZ, PT ;  /* 0x000000ff0700720c */ /* 0x040fe20003f24270 */
[----:B------:R-:W-:-:S05]  /*6250*/  VIADD R10, R7, 0xffffffff ;  /* 0xffffffff070a7836 */ /* 0x000fca0000000000 */
[----:B------:R-:W-:-:S07]  /*6260*/  R2UR UR14, R10 ;  /* 0x000000000a0e72ca */ /* 0x000fce00000e0000 */
[----:B------:R-:W-:Y:S08]  /*6270*/  @P1 BRA `(.L_x_4913) ;  /* 0x0000000000241947 */ /* 0x000ff00003800000 */
[----:B------:R-:W-:Y:S01]  /*6280*/  R2UR UR14, R7 ;  /* 0x00000000070e72ca */ /* 0x000fe200000e0000 */
[----:B------:R-:W-:Y:S02]  /*6290*/  ULDC UR15, c[0x0][0x9e4] ;  /* 0x00027900000f7ab9 */ /* 0x000fe40000000800 */
[----:B------:R-:W-:-:S10]  /*62a0*/  UISETP.NE.AND UP0, UPT, UR15, 0x1, UPT ;  /* 0x000000010f00788c */ /* 0x000fd4000bf05270 */
[----:B------:R-:W-:Y:S01]  /*62b0*/  UIADD3 UR14, -UR14, URZ, URZ ;  /* 0x0000003f0e0e7290 */ /* 0x000fe2000fffe13f */
[----:B------:R-:W-:-:S03]  /*62c0*/  @UP0 ULDC.64 UR18, c[0x0][0x9e8] ;  /* 0x00027a0000120ab9 */ /* 0x000fc60000000a00 */
[----:B------:R-:W-:-:S04]  /*62d0*/  UIMAD.WIDE.U32 UR6, UR14, UR18, URZ ;  /* 0x000000120e0672a5 */ /* 0x000fc8000f8e003f */
[----:B------:R-:W-:-:S04]  /*62e0*/  @UP0 USHF.R.U32.HI UR14, URZ, UR19, UR7 ;  /* 0x000000133f0e0299 */ /* 0x000fc80008011607 */
[----:B------:R-:W-:Y:S01]  /*62f0*/  ULOP3.LUT UR14, URZ, UR14, URZ, 0x33, !UPT ;  /* 0x0000000e3f0e7292 */ /* 0x000fe2000f8e333f */
[----:B------:R-:W-:Y:S11]  /*6300*/  BRA `(.L_x_4914) ;  /* 0x0000000000147947 */ /* 0x000ff60003800000 */
.L_x_4913:
[----:B------:R-:W-:Y:S02]  /*6310*/  ULDC UR15, c[0x0][0x9e4] ;  /* 0x00027900000f7ab9 */ /* 0x000fe40000000800 */
[----:B------:R-:W-:-:S11]  /*6320*/  UISETP.NE.AND UP0, UPT, UR15, 0x1, UPT ;  /* 0x000000010f00788c */ /* 0x000fd6000bf05270 */
[----:B------:R-:W-:Y:S02]  /*6330*/  @UP0 ULDC.64 UR18, c[0x0][0x9e8] ;  /* 0x00027a0000120ab9 */ /* 0x000fe40000000a00 */
[----:B------:R-:W-:-:S04]  /*6340*/  UIMAD.WIDE.U32 UR6, UR14, UR18, URZ ;  /* 0x000000120e0672a5 */ /* 0x000fc8000f8e003f */
[----:B------:R-:W-:-:S12]  /*6350*/  @UP0 USHF.R.U32.HI UR14, URZ, UR19, UR7 ;  /* 0x000000133f0e0299 */ /* 0x000fd80008011607 */
.L_x_4914:
[----:B------:R-:W-:-:S04]  /*6360*/  UIMAD UR14, UR14, UR15, UR15 ;  /* 0x0000000f0e0e72a4 */ /* 0x000fc8000f8e020f */
[----:B------:R-:W-:-:S04]  /*6370*/  UISETP.LT.AND UP0, UPT, UR11, UR14, UPT ;  /* 0x0000000e0b00728c */ /* 0x000fc8000bf01270 */
[----:B------:R-:W-:-:S12]  /*6380*/  USEL UR11, UR11, UR14, UP0 ;  /* 0x0000000e0b0b7287 */ /* 0x000fd80008000000 */
.L_x_4912:
[----:B------:R-:W-:-:S04]  /*6390*/  USHF.R.S32.HI UR6, URZ, 0x1f, UR11 ;  /* 0x0000001f3f067899 */ /* 0x000fc8000801140b */
[----:B------:R-:W-:-:S04]  /*63a0*/  ULEA.HI UR6, UR6, UR11, URZ, 0x6 ;  /* 0x0000000b06067291 */ /* 0x000fc8000f8f303f */
[----:B------:R-:W-:-:S04]  /*63b0*/  USHF.R.S32.HI UR6, URZ, 0x6, UR6 ;  /* 0x000000063f067899 */ /* 0x000fc80008011406 */
[----:B------:R-:W-:-:S04]  /*63c0*/  UISETP.LT.AND UP0, UPT, UR47, UR6, UPT ;  /* 0x000000062f00728c */ /* 0x000fc8000bf01270 */
[----:B------:R-:W-:-:S06]  /*63d0*/  USEL UR20, UR47, UR6, !UP0 ;  /* 0x000000062f147287 */ /* 0x000fcc000c000000 */
[----:B------:R-:W-:-:S13]  /*63e0*/  ISETP.GE.AND P1, PT, R8, UR20, PT ;  /* 0x0000001408007c0c */ /* 0x000fda000bf26270 */
[----:B------:R-:W-:Y:S05]  /*63f0*/  @!P1 BRA `(.L_x_4915) ;  /* 0x0000002800109947 */ /* 0x000fea0003800000 */
[----:B------:R-:W-:Y:S01]  /*6400*/  MOV R14, R6 ;  /* 0x00000006000e7202 */ /* 0x000fe20000000f00 */
[----:B------:R-:W-:Y:S01]  /*6410*/  IMAD.MOV.U32 R13, RZ, RZ, R5 ;  /* 0x000000ffff0d7224 */ /* 0x000fe200078e0005 */
[----:B------:R-:W-:Y:S01]  /*6420*/  UMOV UR27, UR38 ;  /* 0x00000026001b7c82 */ /* 0x000fe20008000000 */
[----:B------:R-:W-:Y:S01]  /*6430*/  ULDC UR24, c[0x0][0x9e4] ;  /* 0x0002790000187ab9 */ /* 0x000fe20000000800 */
[----:B------:R-:W-:Y:S01]  /*6440*/  ULDC UR22, c[0x0][0x9dc] ;  /* 0x0002770000167ab9 */ /* 0x000fe20000000800 */
[----:B------:R-:W-:Y:S01]  /*6450*/  ULDC UR25, c[0x0][0x9d8] ;  /* 0x0002760000197ab9 */ /* 0x000fe20000000800 */
[----:B------:R-:W-:Y:S01]  /*6460*/  ULDC UR23, c[0x0][0x988] ;  /* 0x0002620000177ab9 */ /* 0x000fe20000000800 */
[----:B------:R-:W-:-:S05]  /*6470*/  ULDC UR26, c[0x0][0x9e0] ;  /* 0x00027800001a7ab9 */ /* 0x000fca0000000800 */
.L_x_4934:
[----:B------:R-:W-:-:S04]  /*6480*/  UIADD3 UR38, UR27, 0x1, URZ ;  /* 0x000000011b267890 */ /* 0x000fc8000fffe03f */
[----:B------:R-:W-:-:S04]  /*6490*/  UISETP.NE.AND UP0, UPT, UR38, 0x2, UPT ;  /* 0x000000022600788c */ /* 0x000fc8000bf05270 */
[----:B------:R-:W-:Y:S02]  /*64a0*/  USEL UR6, URZ, 0x1, UP0 ;  /* 0x000000013f067887 */ /* 0x000fe40008000000 */
[----:B------:R-:W-:Y:S02]  /*64b0*/  USEL UR38, UR38, URZ, UP0 ;  /* 0x0000003f26267287 */ /* 0x000fe40008000000 */
[----:B------:R-:W-:Y:S01]  /*64c0*/  ULOP3.LUT UR37, UR37, UR6, URZ, 0x3c, !UPT ;  /* 0x0000000625257292 */ /* 0x000fe2000f8e3c3f */
[----:B012---:R-:W-:Y:S11]  /*64d0*/  @!P0 BRA `(.L_x_4916) ;  /* 0x0000000000048947 */ /* 0x007ff60003800000 */
[----:B------:R-:W-:Y:S01]  /*64e0*/  BPT.TRAP 0x1 ;  /* 0x000000040000795c */ /* 0x000fe20000300000 */
.L_x_4916:
[----:B------:R-:W-:Y:S01]  /*64f0*/  ULEA UR21, UR38, UR42, 0x3 ;  /* 0x0000002a26157291 */ /* 0x000fe2000f8e183f */
[----:B------:R-:W-:-:S05]  /*6500*/  IMAD.U32 R7, RZ, RZ, UR37 ;  /* 0x00000025ff077e24 */ /* 0x000fca000f8e00ff */
[----:B------:R-:W-:-:S04]  /*6510*/  SHF.L.U32 R7, R7, 0x1f, RZ ;  /* 0x0000001f07077819 */ /* 0x000fc800000006ff */
[----:B------:R0:W2:Y:S01]  /*6520*/  SYNCS.PHASECHK.TRANS64.TRYWAIT P1, [UR21+0x28c30], R7 ;  /* 0x028c3007ff0075a7 */ /* 0x0000a20008020155 */
[----:B------:R-:W-:Y:S05]  /*6530*/  @!P0 BRA `(.L_x_4917) ;  /* 0x0000000000048947 */ /* 0x000fea0003800000 */
[----:B------:R-:W-:Y:S01]  /*6540*/  BPT.TRAP 0x1 ;  /* 0x000000040000795c */ /* 0x000fe20000300000 */
.L_x_4917:
[----:B--2---:R-:W-:Y:S05]  /*6550*/  @P1 BRA `(.L_x_4918) ;  /* 0x0000000000081947 */ /* 0x004fea0003800000 */
[----:B------:R-:W2:Y:S02]  /*6560*/  SYNCS.PHASECHK.TRANS64.TRYWAIT P1, [UR21+0x28c30], R7 ;  /* 0x028c3007ff0075a7 */ /* 0x000ea40008020155 */
[----:B--2---:R-:W-:Y:S05]  /*6570*/  @!P1 BRA `(.L_x_4919) ;  /* 0x000000e800449947 */ /* 0x004fea0003800000 */
.L_x_4918:
[----:B------:R-:W-:Y:S01]  /*6580*/  R2UR UR18, R0 ;  /* 0x00000000001272ca */ /* 0x000fe200000e0000 */
[----:B-1----:R-:W-:Y:S01]  /*6590*/  WARPGROUP.ARRIVE ;  /* 0x00000000000079c5 */ /* 0x002fe20000000000 */
[----:B------:R-:W-:Y:S01]  /*65a0*/  UMOV UR19, 0x40000040 ;  /* 0x4000004000137882 */ /* 0x000fe20000000000 */
[----:B------:R-:W-:Y:S01]  /*65b0*/  UMOV UR7, 0x40000040 ;  /* 0x4000004000077882 */ /* 0x000fe20000000000 */
[----:B------:R-:W-:Y:S01]  /*65c0*/  UMOV UR11, 0x40000040 ;  /* 0x40000040000b7882 */ /* 0x000fe20000000000 */
[----:B------:R-:W-:-:S08]  /*65d0*/  UMOV UR15, 0x40000040 ;  /* 0x40000040000f7882 */ /* 0x000fd00000000000 */
[----:B------:R-:W-:-:S04]  /*65e0*/  ULEA UR18, UR38, UR18, 0x9 ;  /* 0x0000001226127291 */ /* 0x000fc8000f8e483f */
[----:B------:R-:W-:Y:S02]  /*65f0*/  UIADD3 UR6, UR18, 0x2, URZ ;  /* 0x0000000212067890 */ /* 0x000fe4000fffe03f */
[----:B------:R-:W-:Y:S02]  /*6600*/  UIADD3 UR10, UR18, 0x4, URZ ;  /* 0x00000004120a7890 */ /* 0x000fe4000fffe03f */
[----:B------:R-:W-:Y:S02]  /*6610*/  UIADD3 UR14, UR18, 0x6, URZ ;  /* 0x00000006120e7890 */ /* 0x000fe4000fffe03f */
        /* <DEDUP_REMOVED lines=13> */
.L_x_4920:
[----:B------:R-:W-:Y:S01]  /*66f0*/  UISETP.NE.AND UP1, UPT, UR51, URZ, UPT ;  /* 0x0000003f3300728c */ /* 0x000fe2000bf25270 */
[----:B------:R-:W-:Y:S01]  /*6700*/  FMUL.FTZ R197, R165, UR25 ;  /* 0x00000019a5c57c20 */ /* 0x000fe20008410000 */
[----:B------:R-:W-:Y:S01]  /*6710*/  VIADD R165, R185, UR44 ;  /* 0x0000002cb9a57c36 */ /* 0x000fe20008000000 */
[----:B------:R-:W1:Y:S01]  /*6720*/  LDC R9, c[0x0][0x2f0] ;  /* 0x0000bc00ff097b82 */ /* 0x000e620000000800 */
[----:B------:R-:W-:Y:S01]  /*6730*/  FMUL.FTZ R195, R161, UR25 ;  /* 0x00000019a1c37c20 */ /* 0x000fe20008410000 */
[----:B------:R-:W-:Y:S01]  /*6740*/  FMUL.FTZ R196, R164, UR25 ;  /* 0x00000019a4c47c20 */ /* 0x000fe20008410000 */
[----:B------:R-:W-:Y:S01]  /*6750*/  PLOP3.LUT P1, PT, PT, PT, UP1, 0x80, 0x0 ;  /* 0x000000000000781c */ /* 0x000fe20003f2f018 */
[----:B------:R-:W-:Y:S01]  /*6760*/  FMUL.FTZ R161, R179, UR25 ;  /* 0x00000019b3a17c20 */ /* 0x000fe20008410000 */
[----:B------:R-:W-:Y:S01]  /*6770*/  PLOP3.LUT P2, PT, PT, PT, UP1, 0x80, 0x0 ;  /* 0x000000000000781c */ /* 0x000fe20003f4f018 */
[----:B------:R-:W-:Y:S01]  /*6780*/  IMAD.SHL.U32 R179, R8, 0x40, RZ ;  /* 0x0000004008b37824 */ /* 0x000fe200078e00ff */
[----:B------:R-:W-:Y:S01]  /*6790*/  UISETP.NE.AND UP0, UPT, UR50, URZ, UPT ;  /* 0x0000003f3200728c */ /* 0x000fe2000bf05270 */
[----:B------:R-:W3:Y:S01]  /*67a0*/  LDC R12, c[0x0][0x288] ;  /* 0x0000a200ff0c7b82 */ /* 0x000ee20000000800 */
[----:B------:R-:W-:Y:S01]  /*67b0*/  @UP1 ULDC UR6, c[0x0][0x44c] ;  /* 0x0001130000061ab9 */ /* 0x000fe20000000800 */
[----:B------:R-:W-:Y:S01]  /*67c0*/  FMUL.FTZ R20, R158, UR25 ;  /* 0x000000199e147c20 */ /* 0x000fe20008410000 */
[----:B------:R-:W-:Y:S01]  /*67d0*/  FMUL.FTZ R21, R159, UR25 ;  /* 0x000000199f157c20 */ /* 0x000fe20008410000 */
[----:B------:R-:W-:Y:S01]  /*67e0*/  FMUL.FTZ R191, R152, UR25 ;  /* 0x0000001998bf7c20 */ /* 0x000fe20008410000 */
[----:B------:R-:W-:Y:S01]  /*67f0*/  FMUL.FTZ R5, R153, UR25 ;  /* 0x0000001999057c20 */ /* 0x000fe20008410000 */
[----:B------:R-:W-:Y:S01]  /*6800*/  FMUL.FTZ R158, R174, UR25 ;  /* 0x00000019ae9e7c20 */ /* 0x000fe20008410000 */
[----:B------:R-:W-:Y:S01]  /*6810*/  FMUL.FTZ R159, R175, UR25 ;  /* 0x00000019af9f7c20 */ /* 0x000fe20008410000 */
[----:B------:R-:W-:Y:S01]  /*6820*/  @P1 IMAD.HI.U32 R10, R165, UR6, RZ ;  /* 0x00000006a50a1c27 */ /* 0x000fe2000f8e00ff */
[----:B------:R-:W-:-:S03]  /*6830*/  @UP1 ULDC UR6, c[0x0][0x450] ;  /* 0x0001140000061ab9 */ /* 0x000fc60000000800 */
[----:B--2---:R-:W-:Y:S01]  /*6840*/  FMUL.FTZ R6, R154, UR25 ;  /* 0x000000199a067c20 */ /* 0x004fe20008410000 */
[----:B------:R-:W-:Y:S01]  /*6850*/  FMUL.FTZ R15, R155, UR25 ;  /* 0x000000199b0f7c20 */ /* 0x000fe20008410000 */
[----:B------:R-:W-:Y:S01]  /*6860*/  FMUL.FTZ R193, R156, UR25 ;  /* 0x000000199cc17c20 */ /* 0x000fe20008410000 */
[----:B------:R-:W-:Y:S01]  /*6870*/  @P2 SHF.R.U32.HI R165, RZ, UR6, R10 ;  /* 0x00000006ffa52c19 */ /* 0x000fe2000801160a */
[----:B------:R-:W-:Y:S01]  /*6880*/  UIADD3 UR6, UR21, 0x28c40, URZ ;  /* 0x00028c4015067890 */ /* 0x000fe2000fffe03f */
[----:B------:R-:W-:Y:S01]  /*6890*/  FMUL.FTZ R192, R157, UR25 ;  /* 0x000000199dc07c20 */ /* 0x000fe20008410000 */
[----:B------:R-:W-:Y:S01]  /*68a0*/  FMUL.FTZ R194, R160, UR25 ;  /* 0x00000019a0c27c20 */ /* 0x000fe20008410000 */
[----:B------:R-:W-:Y:S01]  /*68b0*/  FMUL.FTZ R152, R162, UR25 ;  /* 0x00000019a2987c20 */ /* 0x000fe20008410000 */
[----:B------:R-:W2:Y:S01]  /*68c0*/  SHFL.IDX PT, R164, R165, RZ, 0x1c1f ;  /* 0x001c1fffa5a47589 */ /* 0x000ea200000e0000 */
[----:B------:R-:W-:Y:S01]  /*68d0*/  UPRMT UR6, UR40, 0x654, UR6 ;  /* 0x0000065428067896 */ /* 0x000fe20008000006 */
[----:B------:R-:W-:Y:S01]  /*68e0*/  FMUL.FTZ R153, R163, UR25 ;  /* 0x00000019a3997c20 */ /* 0x000fe20008410000 */
[----:B------:R-:W-:Y:S01]  /*68f0*/  FMUL.FTZ R174, R176, UR25 ;  /* 0x00000019b0ae7c20 */ /* 0x000fe20008410000 */
[----:B------:R-:W-:Y:S01]  /*6900*/  FMUL.FTZ R175, R177, UR25 ;  /* 0x00000019b1af7c20 */ /* 0x000fe20008410000 */
[----:B------:R-:W-:Y:S01]  /*6910*/  IADD3 R10, -R2, 0x1, -R179 ;  /* 0x00000001020a7810 */ /* 0x000fe20007ffe9b3 */
        /* <DEDUP_REMOVED lines=13> */
[----:B------:R-:W-:Y:S01]  /*69f0*/  PLOP3.LUT P1, PT, PT, PT, UP0, 0x40, 0x0 ;  /* 0x000000000000781c */ /* 0x000fe20003f2e808 */
[----:B-1----:R-:W-:Y:S01]  /*6a00*/  IMAD R11, R9, UR49, R10 ;  /* 0x00000031090b7c24 */ /* 0x002fe2000f8e020a */
[----:B------:R-:W1:Y:S01]  /*6a10*/  MUFU.TANH R191, R191 ;  /* 0x000000bf00bf7308 */ /* 0x000e620000002400 */
[----:B------:R-:W-:Y:S01]  /*6a20*/  SYNCS.ARRIVE.TRANS64.RED.A1T0 RZ, [UR6], RZ ;  /* 0x000000ffffff79a7 */ /* 0x000fe20008100406 */
[----:B------:R-:W-:Y:S01]  /*6a30*/  ULOP3.LUT UR6, URZ, UR22, URZ, 0x33, !UPT ;  /* 0x000000163f067292 */ /* 0x000fe2000f8e333f */
[----:B---3--:R-:W-:-:S05]  /*6a40*/  IMAD.IADD R11, R11, 0x1, -R12 ;  /* 0x000000010b0b7824 */ /* 0x008fca00078e0a0c */
[----:B------:R-:W3:Y:S01]  /*6a50*/  MUFU.TANH R5, R5 ;  /* 0x0000000500057308 */ /* 0x000ee20000002400 */
[C---:B------:R-:W-:Y:S01]  /*6a60*/  IADD3 R181, R11.reuse, UR26, RZ ;  /* 0x0000001a0bb57c10 */ /* 0x040fe2000fffe0ff */
[----:B------:R-:W-:-:S04]  /*6a70*/  VIADD R183, R11, UR6 ;  /* 0x000000060bb77c36 */ /* 0x000fc80008000000 */
[----:B--2---:R-:W-:Y:S02]  /*6a80*/  IMAD.IADD R178, R181, 0x1, R164 ;  /* 0x00000001b5b27824 */ /* 0x004fe400078e02a4 */
[----:B------:R-:W2:Y:S01]  /*6a90*/  MUFU.TANH R6, R6 ;  /* 0x0000000600067308 */ /* 0x000ea20000002400 */
        /* <DEDUP_REMOVED lines=30> */
[----:B-1234-:R-:W-:Y:S05]  /*6c80*/  @P1 BRA `(.L_x_4921) ;  /* 0x00000000005c1947 */ /* 0x01efea0003800000 */
[----:B------:R-:W-:Y:S01]  /*6c90*/  IMAD R11, R9, UR49, R164 ;  /* 0x00000031090b7c24 */ /* 0x000fe2000f8e02a4 */
[----:B------:R-:W-:Y:S03]  /*6ca0*/  BSSY B0, `(.L_x_4922) ;  /* 0x0000011000007945 */ /* 0x000fe60003800000 */
[----:B------:R-:W-:-:S05]  /*6cb0*/  IMAD.IADD R164, R11, 0x1, -R12 ;  /* 0x000000010ba47824 */ /* 0x000fca00078e0a0c */
        /* <DEDUP_REMOVED lines=10> */
.L_x_4923:
[----:B------:R-:W-:-:S04]  /*6d60*/  MOV R166, UR24 ;  /* 0x0000001800a67c02 */ /* 0x000fc80008000f00 */
[----:B------:R-:W-:-:S13]  /*6d70*/  ISETP.NE.AND P1, PT, R166, 0x1, PT ;  /* 0x00000001a600780c */ /* 0x000fda0003f25270 */
[----:B------:R-:W1:Y:S02]  /*6d80*/  @P1 LDC.64 R10, c[0x0][0x9e8] ;  /* 0x00027a00ff0a1b82 */ /* 0x000e640000000a00 */
[----:B-1----:R-:W-:-:S05]  /*6d90*/  @P1 IMAD.HI.U32 R10, R164, R10, RZ ;  /* 0x0000000aa40a1227 */ /* 0x002fca00078e00ff */
[----:B------:R-:W-:-:S07]  /*6da0*/  @P1 SHF.R.U32.HI R164, RZ, R11, R10 ;  /* 0x0000000bffa41219 */ /* 0x000fce000001160a */
.L_x_4924:
[----:B------:R-:W-:Y:S05]  /*6db0*/  BSYNC B0 ;  /* 0x0000000000007941 */ /* 0x000fea0003800000 */
.L_x_4922:
[----:B------:R-:W-:-:S04]  /*6dc0*/  IMAD R11, R164, R166, -R179 ;  /* 0x000000a6a40b7224 */ /* 0x000fc800078e0ab3 */
[----:B------:R-:W-:-:S05]  /*6dd0*/  IMAD.IADD R11, R11, 0x1, -R2 ;  /* 0x000000010b0b7824 */ /* 0x000fca00078e0a02 */
[----:B------:R-:W-:Y:S02]  /*6de0*/  VIADDMNMX R178, R11, R166, R178, PT ;  /* 0x000000a60bb27246 */ /* 0x000fe400038001b2 */
[----:B------:R-:W-:-:S07]  /*6df0*/  VIMNMX R180, R180, R11, !PT ;  /* 0x0000000bb4b47248 */ /* 0x000fce0007fe0100 */
.L_x_4921:
[----:B------:R-:W-:Y:S01]  /*6e00*/  ISETP.GT.AND P1, PT, R8, -0x1, PT ;  /* 0xffffffff0800780c */ /* 0x000fe20003f24270 */
[----:B------:R1:W2:Y:S01]  /*6e10*/  SHFL.IDX PT, R10, R165, 0x1, 0x1c1f ;  /* 0x003c1f00a50a7f89 */ /* 0x0002a200000e0000 */
[----:B------:R-:W-:Y:S02]  /*6e20*/  UISETP.NE.AND UP0, UPT, UR50, URZ, UPT ;  /* 0x0000003f3200728c */ /* 0x000fe4000bf05270 */
[C---:B------:R-:W-:Y:S02]  /*6e30*/  ISETP.GT.AND P4, PT, R180.reuse, 0x1, P1 ;  /* 0x00000001b400780c */ /* 0x040fe40000f84270 */
[----:B------:R-:W-:Y:S02]  /*6e40*/  ISETP.GT.AND P5, PT, R180, RZ, P1 ;  /* 0x000000ffb400720c */ /* 0x000fe40000fa4270 */
[C---:B------:R-:W-:Y:S02]  /*6e50*/  ISETP.LT.OR P4, PT, R178.reuse, 0x2, P4 ;  /* 0x00000002b200780c */ /* 0x040fe40002781670 */
[----:B------:R-:W-:-:S02]  /*6e60*/  ISETP.LT.OR P5, PT, R178, 0x1, P5 ;  /* 0x00000001b200780c */ /* 0x000fc40002fa1670 */
[----:B------:R-:W-:Y:S02]  /*6e70*/  FSEL R164, R5, -INF , !P4 ;  /* 0xff80000005a47808 */ /* 0x000fe40006000000 */
[----:B------:R-:W-:Y:S02]  /*6e80*/  ISETP.GT.AND P4, PT, R180, 0x18, P1 ;  /* 0x00000018b400780c */ /* 0x000fe40000f84270 */
[----:B------:R-:W-:Y:S02]  /*6e90*/  FSEL R166, R191, -INF , !P5 ;  /* 0xff800000bfa67808 */ /* 0x000fe40006800000 */
[----:B------:R-:W-:Y:S02]  /*6ea0*/  ISETP.LT.OR P4, PT, R178, 0x19, P4 ;  /* 0x00000019b200780c */ /* 0x000fe40002781670 */
[C---:B------:R-:W-:Y:S02]  /*6eb0*/  ISETP.GT.AND P6, PT, R180.reuse, 0x8, P1 ;  /* 0x00000008b400780c */ /* 0x040fe40000fc4270 */
[----:B------:R-:W-:-:S02]  /*6ec0*/  ISETP.GT.AND P2, PT, R180, 0x9, P1 ;  /* 0x00000009b400780c */ /* 0x000fc40000f44270 */
[C---:B------:R-:W-:Y:S02]  /*6ed0*/  ISETP.GT.AND P3, PT, R180.reuse, 0x10, P1 ;  /* 0x00000010b400780c */ /* 0x040fe40000f64270 */
[----:B------:R-:W-:Y:S02]  /*6ee0*/  ISETP.GT.AND P5, PT, R180, 0x11, P1 ;  /* 0x00000011b400780c */ /* 0x000fe40000fa4270 */
[----:B0-----:R-:W-:Y:S02]  /*6ef0*/  FSEL R168, R196, -INF , !P4 ;  /* 0xff800000c4a87808 */ /* 0x001fe40006000000 */
[----:B------:R-:W-:Y:S02]  /*6f00*/  ISETP.GT.AND P4, PT, R180, 0x29, P1 ;  /* 0x00000029b400780c */ /* 0x000fe40000f84270 */
[C---:B------:R-:W-:Y:S02]  /*6f10*/  ISETP.LT.OR P6, PT, R178.reuse, 0x9, P6 ;  /* 0x00000009b200780c */ /* 0x040fe400037c1670 */
[----:B------:R-:W-:-:S02]  /*6f20*/  ISETP.LT.OR P2, PT, R178, 0xa, P2 ;  /* 0x0000000ab200780c */ /* 0x000fc40001741670 */
[C---:B------:R-:W-:Y:S02]  /*6f30*/  ISETP.LT.OR P3, PT, R178.reuse, 0x11, P3 ;  /* 0x00000011b200780c */ /* 0x040fe40001f61670 */
[C---:B------:R-:W-:Y:S02]  /*6f40*/  ISETP.LT.OR P5, PT, R178.reuse, 0x12, P5 ;  /* 0x00000012b200780c */ /* 0x040fe40002fa1670 */
[----:B------:R-:W-:Y:S02]  /*6f50*/  ISETP.LT.OR P4, PT, R178, 0x2a, P4 ;  /* 0x0000002ab200780c */ /* 0x000fe40002781670 */
[----:B------:R-:W-:Y:S02]  /*6f60*/  FSEL R193, R193, -INF , !P6 ;  /* 0xff800000c1c17808 */ /* 0x000fe40007000000 */
[----:B------:R-:W-:Y:S02]  /*6f70*/  FSEL R192, R192, -INF , !P2 ;  /* 0xff800000c0c07808 */ /* 0x000fe40005000000 */
[----:B-1----:R-:W-:-:S02]  /*6f80*/  FSEL R165, R194, -INF , !P3 ;  /* 0xff800000c2a57808 */ /* 0x002fc40005800000 */
[----:B------:R-:W-:Y:S02]  /*6f90*/  FSEL R167, R195, -INF , !P5 ;  /* 0xff800000c3a77808 */ /* 0x000fe40006800000 */
[C---:B------:R-:W-:Y:S02]  /*6fa0*/  ISETP.GT.AND P6, PT, R180.reuse, 0x19, P1 ;  /* 0x00000019b400780c */ /* 0x040fe40000fc4270 */
[C---:B------:R-:W-:Y:S02]  /*6fb0*/  ISETP.GT.AND P2, PT, R180.reuse, 0x20, P1 ;  /* 0x00000020b400780c */ /* 0x040fe40000f44270 */
[C---:B------:R-:W-:Y:S02]  /*6fc0*/  ISETP.GT.AND P3, PT, R180.reuse, 0x21, P1 ;  /* 0x00000021b400780c */ /* 0x040fe40000f64270 */
[----:B------:R-:W-:Y:S02]  /*6fd0*/  ISETP.GT.AND P5, PT, R180, 0x28, P1 ;  /* 0x00000028b400780c */ /* 0x000fe40000fa4270 */
[----:B------:R-:W-:-:S02]  /*6fe0*/  FSEL R173, R173, -INF , !P4 ;  /* 0xff800000adad7808 */ /* 0x000fc40006000000 */
[----:B------:R-:W-:Y:S02]  /*6ff0*/  PLOP3.LUT P4, PT, PT, PT, UP0, 0x40, 0x0 ;  /* 0x000000000000781c */ /* 0x000fe40003f8e808 */
[C---:B------:R-:W-:Y:S02]  /*7000*/  ISETP.LT.OR P6, PT, R178.reuse, 0x1a, P6 ;  /* 0x0000001ab200780c */ /* 0x040fe400037c1670 */
[C---:B------:R-:W-:Y:S02]  /*7010*/  ISETP.LT.OR P2, PT, R178.reuse, 0x21, P2 ;  /* 0x00000021b200780c */ /* 0x040fe40001741670 */
[C---:B------:R-:W-:Y:S02]  /*7020*/  ISETP.LT.OR P3, PT, R178.reuse, 0x22, P3 ;  /* 0x00000022b200780c */ /* 0x040fe40001f61670 */
[----:B------:R-:W-:Y:S02]  /*7030*/  ISETP.LT.OR P5, PT, R178, 0x29, P5 ;  /* 0x00000029b200780c */ /* 0x000fe40002fa1670 */
[----:B------:R-:W-:-:S02]  /*7040*/  FSEL R169, R197, -INF , !P6 ;  /* 0xff800000c5a97808 */ /* 0x000fc40007000000 */
[----:B------:R-:W-:Y:S02]  /*7050*/  FSEL R170, R198, -INF , !P2 ;  /* 0xff800000c6aa7808 */ /* 0x000fe40005000000 */
[----:B------:R-:W-:Y:S02]  /*7060*/  FSEL R171, R199, -INF , !P3 ;  /* 0xff800000c7ab7808 */ /* 0x000fe40005800000 */
[----:B------:R-:W-:Y:S02]  /*7070*/  FSEL R172, R172, -INF , !P5 ;  /* 0xff800000acac7808 */ /* 0x000fe40006800000 */
[C---:B------:R-:W-:Y:S02]  /*7080*/  ISETP.GT.AND P6, PT, R180.reuse, 0x30, P1 ;  /* 0x00000030b400780c */ /* 0x040fe40000fc4270 */
[C---:B------:R-:W-:Y:S02]  /*7090*/  ISETP.GT.AND P2, PT, R180.reuse, 0x31, P1 ;  /* 0x00000031b400780c */ /* 0x040fe40000f44270 */
[----:B------:R-:W-:-:S02]  /*70a0*/  ISETP.GT.AND P3, PT, R180, 0x38, P1 ;  /* 0x00000038b400780c */ /* 0x000fc40000f64270 */
[----:B------:R-:W-:Y:S01]  /*70b0*/  ISETP.GT.AND P5, PT, R180, 0x39, P1 ;  /* 0x00000039b400780c */ /* 0x000fe20000fa4270 */
[--C-:B--2---:R-:W-:Y:S01]  /*70c0*/  IMAD.IADD R180, R183, 0x1, R10.reuse ;  /* 0x00000001b7b47824 */ /* 0x104fe200078e020a */
[C---:B------:R-:W-:Y:S02]  /*70d0*/  ISETP.LT.OR P6, PT, R178.reuse, 0x31, P6 ;  /* 0x00000031b200780c */ /* 0x040fe400037c1670 */
[C---:B------:R-:W-:Y:S02]  /*70e0*/  ISETP.LT.OR P2, PT, R178.reuse, 0x32, P2 ;  /* 0x00000032b200780c */ /* 0x040fe40001741670 */
[C---:B------:R-:W-:Y:S02]  /*70f0*/  ISETP.LT.OR P3, PT, R178.reuse, 0x39, P3 ;  /* 0x00000039b200780c */ /* 0x040fe40001f61670 */
[----:B------:R-:W-:Y:S01]  /*7100*/  ISETP.LT.OR P5, PT, R178, 0x3a, P5 ;  /* 0x0000003ab200780c */ /* 0x000fe20002fa1670 */
[----:B------:R-:W-:Y:S01]  /*7110*/  IMAD.IADD R178, R181, 0x1, R10 ;  /* 0x00000001b5b27824 */ /* 0x000fe200078e020a */
[----:B------:R-:W-:-:S02]  /*7120*/  FSEL R174, R174, -INF , !P6 ;  /* 0xff800000aeae7808 */ /* 0x000fc40007000000 */
[----:B------:R-:W-:Y:S02]  /*7130*/  FSEL R175, R175, -INF , !P2 ;  /* 0xff800000afaf7808 */ /* 0x000fe40005000000 */
[----:B------:R-:W-:Y:S02]  /*7140*/  FSEL R176, R176, -INF , !P3 ;  /* 0xff800000b0b07808 */ /* 0x000fe40005800000 */
[----:B------:R-:W-:Y:S01]  /*7150*/  FSEL R177, R177, -INF , !P5 ;  /* 0xff800000b1b17808 */ /* 0x000fe20006800000 */
[----:B------:R-:W-:Y:S06]  /*7160*/  @P4 BRA `(.L_x_4925) ;  /* 0x00000000005c4947 */ /* 0x000fec0003800000 */
        /* <DEDUP_REMOVED lines=13> */
.L_x_4927:
[----:B------:R-:W-:-:S04]  /*7240*/  MOV R182, UR24 ;  /* 0x0000001800b67c02 */ /* 0x000fc80008000f00 */
[----:B------:R-:W-:-:S13]  /*7250*/  ISETP.NE.AND P2, PT, R182, 0x1, PT ;  /* 0x00000001b600780c */ /* 0x000fda0003f45270 */
[----:B------:R-:W0:Y:S02]  /*7260*/  @P2 LDC.64 R10, c[0x0][0x9e8] ;  /* 0x00027a00ff0a2b82 */ /* 0x000e240000000a00 */
[----:B0-----:R-:W-:-:S05]  /*7270*/  @P2 IMAD.HI.U32 R10, R5, R10, RZ ;  /* 0x0000000a050a2227 */ /* 0x001fca00078e00ff */
[----:B------:R-:W-:-:S07]  /*7280*/  @P2 SHF.R.U32.HI R5, RZ, R11, R10 ;  /* 0x0000000bff052219 */ /* 0x000fce000001160a */
.L_x_4928:
[----:B------:R-:W-:Y:S05]  /*7290*/  BSYNC B0 ;  /* 0x0000000000007941 */ /* 0x000fea0003800000 */
.L_x_4926:
[----:B------:R-:W-:-:S04]  /*72a0*/  IMAD R5, R5, R182, -R179 ;  /* 0x000000b605057224 */ /* 0x000fc800078e0ab3 */
[----:B------:R-:W-:-:S05]  /*72b0*/  IMAD.IADD R5, R5, 0x1, -R2 ;  /* 0x0000000105057824 */ /* 0x000fca00078e0a02 */
[----:B------:R-:W-:Y:S02]  /*72c0*/  VIADDMNMX R178, R5, R182, R178, PT ;  /* 0x000000b605b27246 */ /* 0x000fe400038001b2 */
[----:B------:R-:W-:-:S07]  /*72d0*/  VIMNMX R180, R180, R5, !PT ;  /* 0x00000005b4b47248 */ /* 0x000fce0007fe0100 */
.L_x_4925:
[----:B------:R-:W-:Y:S01]  /*72e0*/  FMNMX.FTZ R5, R166, R13, !PT ;  /* 0x0000000da6057209 */ /* 0x000fe20007810000 */
[----:B------:R-:W-:Y:S01]  /*72f0*/  UMOV UR10, UR23 ;  /* 0x00000017000a7c82 */ /* 0x000fe20008000000 */
[----:B------:R-:W-:Y:S01]  /*7300*/  ISETP.GT.AND P3, PT, R180, RZ, P1 ;  /* 0x000000ffb400720c */ /* 0x000fe20000f64270 */
[----:B------:R-:W-:Y:S01]  /*7310*/  IMAD.MOV R191, RZ, RZ, -R17 ;  /* 0x000000ffffbf7224 */ /* 0x000fe200078e0a11 */
[----:B------:R-:W-:Y:S02]  /*7320*/  FMNMX.FTZ R10, R164, R5, !PT ;  /* 0x00000005a40a7209 */ /* 0x000fe40007810000 */
[----:B------:R-:W-:Y:S02]  /*7330*/  ISETP.GT.AND P4, PT, R180, 0x1, P1 ;  /* 0x00000001b400780c */ /* 0x000fe40000f84270 */
[----:B------:R-:W-:Y:S02]  /*7340*/  FMNMX.FTZ R5, R193, R10, !PT ;  /* 0x0000000ac1057209 */ /* 0x000fe40007810000 */
[----:B------:R-:W-:-:S02]  /*7350*/  ISETP.LT.OR P3, PT, R178, 0x1, P3 ;  /* 0x00000001b200780c */ /* 0x000fc40001f61670 */
[----:B------:R-:W-:Y:S02]  /*7360*/  FMNMX.FTZ R10, R192, R5, !PT ;  /* 0x00000005c00a7209 */ /* 0x000fe40007810000 */
[----:B------:R-:W-:Y:S02]  /*7370*/  ISETP.GT.AND P6, PT, R180, 0x8, P1 ;  /* 0x00000008b400780c */ /* 0x000fe40000fc4270 */
[----:B------:R-:W-:Y:S02]  /*7380*/  FMNMX.FTZ R10, R165, R10, !PT ;  /* 0x0000000aa50a7209 */ /* 0x000fe40007810000 */
[----:B------:R-:W-:Y:S02]  /*7390*/  ISETP.LT.OR P4, PT, R178, 0x2, P4 ;  /* 0x00000002b200780c */ /* 0x000fe40002781670 */
[----:B------:R-:W-:Y:S02]  /*73a0*/  FMNMX.FTZ R5, R167, R10, !PT ;  /* 0x0000000aa7057209 */ /* 0x000fe40007810000 */
[----:B------:R-:W-:-:S02]  /*73b0*/  ISETP.GT.AND P2, PT, R180, 0x9, P1 ;  /* 0x00000009b400780c */ /* 0x000fc40000f44270 */
[----:B------:R-:W-:Y:S02]  /*73c0*/  FMNMX.FTZ R10, R168, R5, !PT ;  /* 0x00000005a80a7209 */ /* 0x000fe40007810000 */
[----:B------:R-:W-:Y:S02]  /*73d0*/  ISETP.LT.OR P6, PT, R178, 0x9, P6 ;  /* 0x00000009b200780c */ /* 0x000fe400037c1670 */
[----:B------:R-:W-:Y:S02]  /*73e0*/  FMNMX.FTZ R5, R169, R10, !PT ;  /* 0x0000000aa9057209 */ /* 0x000fe40007810000 */
[----:B------:R-:W-:Y:S02]  /*73f0*/  FSEL R15, R15, -INF , !P4 ;  /* 0xff8000000f0f7808 */ /* 0x000fe40006000000 */
        /* <DEDUP_REMOVED lines=9> */
[----:B------:R-:W-:Y:S02]  /*7490*/  FSEL R21, R21, -INF , !P2 ;  /* 0xff80000015157808 */ /* 0x000fe40005000000 */
[----:B------:R-:W-:Y:S02]  /*74a0*/  FMNMX.FTZ R5, R175, R10, !PT ;  /* 0x0000000aaf057209 */ /* 0x000fe40007810000 */
[----:B------:R-:W-:Y:S02]  /*74b0*/  ISETP.LT.OR P5, PT, R178, 0x11, P5 ;  /* 0x00000011b200780c */ /* 0x000fe40002fa1670 */
[----:B------:R-:W-:Y:S02]  /*74c0*/  FMNMX.FTZ R10, R176, R5, !PT ;  /* 0x00000005b00a7209 */ /* 0x000fe40007810000 */
[----:B------:R-:W-:-:S02]  /*74d0*/  ISETP.GT.AND P6, PT, R180, 0x18, P1 ;  /* 0x00000018b400780c */ /* 0x000fc40000fc4270 */
[----:B------:R-:W-:Y:S02]  /*74e0*/  FMNMX.FTZ R10, R177, R10, !PT ;  /* 0x0000000ab10a7209 */ /* 0x000fe40007810000 */
[----:B------:R-:W-:Y:S02]  /*74f0*/  ISETP.LT.OR P4, PT, R178, 0x12, P4 ;  /* 0x00000012b200780c */ /* 0x000fe40002781670 */
[----:B------:R-:W-:Y:S01]  /*7500*/  FSEL R152, R152, -INF , !P5 ;  /* 0xff80000098987808 */ /* 0x000fe20006800000 */
[----:B------:R-:W0:Y:S01]  /*7510*/  SHFL.BFLY PT, R5, R10, 0x2, 0x1f ;  /* 0x0c401f000a057f89 */ /* 0x000e2200000e0000 */
[----:B------:R-:W-:Y:S02]  /*7520*/  ISETP.GT.AND P2, PT, R180, 0x19, P1 ;  /* 0x00000019b400780c */ /* 0x000fe40000f44270 */
[----:B------:R-:W-:Y:S02]  /*7530*/  ISETP.LT.OR P6, PT, R178, 0x19, P6 ;  /* 0x00000019b200780c */ /* 0x000fe400037c1670 */
[----:B------:R-:W-:-:S02]  /*7540*/  FSEL R153, R153, -INF , !P4 ;  /* 0xff80000099997808 */ /* 0x000fc40006000000 */
[----:B------:R-:W-:Y:S02]  /*7550*/  ISETP.GT.AND P5, PT, R180, 0x21, P1 ;  /* 0x00000021b400780c */ /* 0x000fe40000fa4270 */
[----:B------:R-:W-:Y:S02]  /*7560*/  FSEL R154, R154, -INF , !P6 ;  /* 0xff8000009a9a7808 */ /* 0x000fe40007000000 */
[C---:B------:R-:W-:Y:S02]  /*7570*/  ISETP.LT.OR P2, PT, R178.reuse, 0x1a, P2 ;  /* 0x0000001ab200780c */ /* 0x040fe40001741670 */
[----:B------:R-:W-:Y:S02]  /*7580*/  ISETP.LT.OR P5, PT, R178, 0x22, P5 ;  /* 0x00000022b200780c */ /* 0x000fe40002fa1670 */
[----:B------:R-:W-:Y:S02]  /*7590*/  FSEL R155, R155, -INF , !P2 ;  /* 0xff8000009b9b7808 */ /* 0x000fe40005000000 */
[----:B------:R-:W-:-:S02]  /*75a0*/  ISETP.GT.AND P4, PT, R180, 0x28, P1 ;  /* 0x00000028b400780c */ /* 0x000fc40000f84270 */
[----:B------:R-:W-:Y:S02]  /*75b0*/  ISETP.GT.AND P6, PT, R180, 0x29, P1 ;  /* 0x00000029b400780c */ /* 0x000fe40000fc4270 */
[----:B------:R-:W-:Y:S02]  /*75c0*/  ISETP.LT.OR P4, PT, R178, 0x29, P4 ;  /* 0x00000029b200780c */ /* 0x000fe40002781670 */
[----:B------:R-:W-:Y:S02]  /*75d0*/  ISETP.GT.AND P2, PT, R180, 0x30, P1 ;  /* 0x00000030b400780c */ /* 0x000fe40000f44270 */
[----:B0-----:R-:W-:Y:S02]  /*75e0*/  FMNMX.FTZ R11, R10, R5, !PT ;  /* 0x000000050a0b7209 */ /* 0x001fe40007810000 */
[----:B------:R-:W-:Y:S02]  /*75f0*/  FSEL R158, R158, -INF , !P4 ;  /* 0xff8000009e9e7808 */ /* 0x000fe40006000000 */
[C---:B------:R-:W-:Y:S01]  /*7600*/  ISETP.LT.OR P6, PT, R178.reuse, 0x2a, P6 ;  /* 0x0000002ab200780c */ /* 0x040fe200037c1670 */
[----:B------:R-:W0:Y:S01]  /*7610*/  SHFL.BFLY PT, R182, R11, 0x1, 0x1f ;  /* 0x0c201f000bb67f89 */ /* 0x000e2200000e0000 */
[----:B------:R-:W-:-:S02]  /*7620*/  ISETP.LT.OR P2, PT, R178, 0x31, P2 ;  /* 0x00000031b200780c */ /* 0x000fc40001741670 */
[----:B------:R-:W-:Y:S02]  /*7630*/  ISETP.GT.AND P4, PT, R180, 0x38, P1 ;  /* 0x00000038b400780c */ /* 0x000fe40000f84270 */
[----:B------:R-:W-:Y:S02]  /*7640*/  FSEL R160, R160, -INF , !P2 ;  /* 0xff800000a0a07808 */ /* 0x000fe40005000000 */
[----:B------:R-:W-:Y:S02]  /*7650*/  ISETP.LT.OR P4, PT, R178, 0x39, P4 ;  /* 0x00000039b200780c */ /* 0x000fe40002781670 */
[----:B0-----:R-:W-:Y:S02]  /*7660*/  FMNMX.FTZ R5, R11, R182, !PT ;  /* 0x000000b60b057209 */ /* 0x001fe40007810000 */
[----:B------:R-:W-:Y:S02]  /*7670*/  FSEL R11, R6, -INF , !P3 ;  /* 0xff800000060b7808 */ /* 0x000fe40005800000 */
[----:B------:R-:W-:Y:S01]  /*7680*/  ISETP.GT.AND P3, PT, R180, 0x20, P1 ;  /* 0x00000020b400780c */ /* 0x000fe20000f64270 */
[----:B------:R-:W-:Y:S01]  /*7690*/  FMUL.FTZ R181, R5, UR10 ;  /* 0x0000000a05b57c20 */ /* 0x000fe20008410000 */
[----:B------:R-:W-:-:S02]  /*76a0*/  FMNMX.FTZ R6, R11, R14, !PT ;  /* 0x0000000e0b067209 */ /* 0x000fc40007810000 */
[----:B------:R-:W-:Y:S02]  /*76b0*/  ISETP.LT.OR P3, PT, R178, 0x21, P3 ;  /* 0x00000021b200780c */ /* 0x000fe40001f61670 */
[----:B------:R-:W-:Y:S02]  /*76c0*/  FMNMX.FTZ R179, R15, R6, !PT ;  /* 0x000000060fb37209 */ /* 0x000fe40007810000 */
[----:B------:R-:W-:Y:S02]  /*76d0*/  FSEL R156, R156, -INF , !P3 ;  /* 0xff8000009c9c7808 */ /* 0x000fe40005800000 */
[----:B------:R-:W-:Y:S02]  /*76e0*/  FMNMX.FTZ R6, R20, R179, !PT ;  /* 0x000000b314067209 */ /* 0x000fe40007810000 */
[----:B------:R-:W-:Y:S02]  /*76f0*/  FSETP.NEU.FTZ.AND P3, PT, R5, -INF , PT ;  /* 0xff8000000500780b */ /* 0x000fe40003f7d000 */
[----:B------:R-:W-:-:S02]  /*7700*/  FMNMX.FTZ R179, R21, R6, !PT ;  /* 0x0000000615b37209 */ /* 0x000fc40007810000 */
[----:B------:R-:W-:Y:S02]  /*7710*/  FSEL R181, R181, RZ, P3 ;  /* 0x000000ffb5b57208 */ /* 0x000fe40001800000 */
[----:B------:R-:W-:-:S03]  /*7720*/  FMNMX.FTZ R6, R152, R179, !PT ;  /* 0x000000b398067209 */ /* 0x000fc60007810000 */
[--C-:B------:R-:W-:Y:S01]  /*7730*/  FFMA.FTZ R10, R166, UR10, -R181.reuse ;  /* 0x0000000aa60a7c23 */ /* 0x100fe200080108b5 */
[----:B------:R-:W-:Y:S01]  /*7740*/  FMNMX.FTZ R179, R153, R6, !PT ;  /* 0x0000000699b37209 */ /* 0x000fe20007810000 */
[--C-:B------:R-:W-:Y:S01]  /*7750*/  FFMA.FTZ R173, R173, UR10, -R181.reuse ;  /* 0x0000000aadad7c23 */ /* 0x100fe200080108b5 */
[----:B------:R-:W-:Y:S01]  /*7760*/  FSEL R166, R162, -INF , !P4 ;  /* 0xff800000a2a67808 */ /* 0x000fe20006000000 */
[----:B------:R-:W-:Y:S01]  /*7770*/  FFMA.FTZ R162, R192, UR10, -R181 ;  /* 0x0000000ac0a27c23 */ /* 0x000fe200080108b5 */
[----:B------:R-:W-:Y:S01]  /*7780*/  FMNMX.FTZ R6, R154, R179, !PT ;  /* 0x000000b39a067209 */ /* 0x000fe20007810000 */
[----:B------:R-:W-:Y:S01]  /*7790*/  MUFU.EX2 R10, R10 ;  /* 0x0000000a000a7308 */ /* 0x000fe20000000800 */
[----:B------:R-:W-:Y:S02]  /*77a0*/  FSEL R179, R157, -INF , !P5 ;  /* 0xff8000009db37808 */ /* 0x000fe40006800000 */
[----:B------:R-:W-:Y:S02]  /*77b0*/  FMNMX.FTZ R157, R155, R6, !PT ;  /* 0x000000069b9d7209 */ /* 0x000fe40007810000 */
[----:B------:R-:W-:-:S02]  /*77c0*/  ISETP.GT.AND P5, PT, R180, 0x31, P1 ;  /* 0x00000031b400780c */ /* 0x000fc40000fa4270 */
[----:B------:R-:W-:Y:S01]  /*77d0*/  FMNMX.FTZ R6, R156, R157, !PT ;  /* 0x0000009d9c067209 */ /* 0x000fe20007810000 */
[--C-:B------:R-:W-:Y:S01]  /*77e0*/  FFMA.FTZ R157, R164, UR10, -R181.reuse ;  /* 0x0000000aa49d7c23 */ /* 0x100fe200080108b5 */
[----:B------:R-:W-:Y:S01]  /*77f0*/  FSEL R164, R159, -INF , !P6 ;  /* 0xff8000009fa47808 */ /* 0x000fe20007000000 */
[----:B------:R-:W-:Y:S01]  /*7800*/  FFMA.FTZ R159, R193, UR10, -R181 ;  /* 0x0000000ac19f7c23 */ /* 0x000fe200080108b5 */
[----:B------:R-:W-:Y:S01]  /*7810*/  FMNMX.FTZ R183, R179, R6, !PT ;  /* 0x00000006b3b77209 */ /* 0x000fe20007810000 */
[----:B------:R-:W-:Y:S01]  /*7820*/  MUFU.EX2 R162, R162 ;  /* 0x000000a200a27308 */ /* 0x000fe20000000800 */
[----:B------:R-:W-:Y:S02]  /*7830*/  ISETP.LT.OR P5, PT, R178, 0x32, P5 ;  /* 0x00000032b200780c */ /* 0x000fe40002fa1670 */
[----:B------:R-:W-:Y:S02]  /*7840*/  FMNMX.FTZ R183, R158, R183, !PT ;  /* 0x000000b79eb77209 */ /* 0x000fe40007810000 */
[----:B------:R-:W-:-:S02]  /*7850*/  ISETP.GT.AND P1, PT, R180, 0x39, P1 ;  /* 0x00000039b400780c */ /* 0x000fc40000f24270 */
[----:B------:R-:W-:Y:S01]  /*7860*/  FMNMX.FTZ R183, R164, R183, !PT ;  /* 0x000000b7a4b77209 */ /* 0x000fe20007810000 */
[----:B------:R-:W-:Y:S01]  /*7870*/  MUFU.EX2 R157, R157 ;  /* 0x0000009d009d7308 */ /* 0x000fe20000000800 */
[----:B------:R-:W-:Y:S02]  /*7880*/  FSEL R161, R161, -INF , !P5 ;  /* 0xff800000a1a17808 */ /* 0x000fe40006800000 */
[----:B------:R-:W-:Y:S02]  /*7890*/  FMNMX.FTZ R6, R160, R183, !PT ;  /* 0x000000b7a0067209 */ /* 0x000fe40007810000 */
[----:B------:R-:W-:Y:S01]  /*78a0*/  ISETP.LT.OR P1, PT, R178, 0x3a, P1 ;  /* 0x0000003ab200780c */ /* 0x000fe20000f21670 */
[--C-:B------:R-:W-:Y:S01]  /*78b0*/  FFMA.FTZ R178, R167, UR10, -R181.reuse ;  /* 0x0000000aa7b27c23 */ /* 0x100fe200080108b5 */
[----:B------:R-:W-:Y:S01]  /*78c0*/  FMNMX.FTZ R183, R161, R6, !PT ;  /* 0x00000006a1b77209 */ /* 0x000fe20007810000 */
[----:B------:R-:W-:Y:S01]  /*78d0*/  MUFU.EX2 R159, R159 ;  /* 0x0000009f009f7308 */ /* 0x000fe20000000800 */
[----:B------:R-:W-:Y:S01]  /*78e0*/  FSEL R180, R163, -INF , !P1 ;  /* 0xff800000a3b47808 */ /* 0x000fe20004800000 */
[--C-:B------:R-:W-:Y:S01]  /*78f0*/  FFMA.FTZ R163, R165, UR10, -R181.reuse ;  /* 0x0000000aa5a37c23 */ /* 0x100fe200080108b5 */
[----:B------:R-:W-:Y:S01]  /*7900*/  FMNMX.FTZ R183, R166, R183, !PT ;  /* 0x000000b7a6b77209 */ /* 0x000fe20007810000 */
[--C-:B------:R-:W-:Y:S01]  /*7910*/  FFMA.FTZ R165, R168, UR10, -R181.reuse ;  /* 0x0000000aa8a57c23 */ /* 0x100fe200080108b5 */
[--C-:B------:R-:W-:Y:S01]  /*7920*/  FFMA.FTZ R168, R169, UR10, -R181.reuse ;  /* 0x0000000aa9a87c23 */ /* 0x100fe200080108b5 */
[--C-:B------:R-:W-:Y:S01]  /*7930*/  FFMA.FTZ R169, R172, UR10, -R181.reuse ;  /* 0x0000000aaca97c23 */ /* 0x100fe200080108b5 */
[----:B------:R-:W-:Y:S01]  /*7940*/  FMNMX.FTZ R183, R180, R183, !PT ;  /* 0x000000b7b4b77209 */ /* 0x000fe20007810000 */
[----:B------:R-:W-:Y:S01]  /*7950*/  MUFU.EX2 R163, R163 ;  /* 0x000000a300a37308 */ /* 0x000fe20000000800 */
[----:B------:R-:W-:Y:S01]  /*7960*/  FSEL R172, R5, RZ, P3 ;  /* 0x000000ff05ac7208 */ /* 0x000fe20001800000 */
[--C-:B------:R-:W-:Y:S01]  /*7970*/  FFMA.FTZ R167, R170, UR10, -R181.reuse ;  /* 0x0000000aaaa77c23 */ /* 0x100fe200080108b5 */
[--C-:B------:R-:W-:Y:S01]  /*7980*/  FFMA.FTZ R170, R171, UR10, -R181.reuse ;  /* 0x0000000aabaa7c23 */ /* 0x100fe200080108b5 */
[----:B------:R-:W0:Y:S01]  /*7990*/  SHFL.BFLY PT, R6, R183, 0x2, 0x1f ;  /* 0x0c401f00b7067f89 */ /* 0x000e2200000e0000 */
[----:B------:R-:W-:Y:S01]  /*79a0*/  FFMA.FTZ R171, R174, UR10, -R181 ;  /* 0x0000000aaeab7c23 */ /* 0x000fe200080108b5 */
[----:B------:R-:W-:Y:S01]  /*79b0*/  FADD.FTZ R13, -R172, R13 ;  /* 0x0000000dac0d7221 */ /* 0x000fe20000010100 */
[--C-:B------:R-:W-:Y:S01]  /*79c0*/  FFMA.FTZ R174, R175, UR10, -R181.reuse ;  /* 0x0000000aafae7c23 */ /* 0x100fe200080108b5 */
[----:B------:R-:W-:Y:S01]  /*79d0*/  MUFU.EX2 R178, R178 ;  /* 0x000000b200b27308 */ /* 0x000fe20000000800 */
[--C-:B------:R-:W-:Y:S01]  /*79e0*/  FFMA.FTZ R175, R176, UR10, -R181.reuse ;  /* 0x0000000ab0af7c23 */ /* 0x100fe200080108b5 */
[----:B------:R-:W-:Y:S01]  /*79f0*/  FMUL.FTZ R13, R13, UR10 ;  /* 0x0000000a0d0d7c20 */ /* 0x000fe20008410000 */
[----:B------:R-:W-:Y:S01]  /*7a00*/  FFMA.FTZ R176, R177, UR10, -R181 ;  /* 0x0000000ab1b07c23 */ /* 0x000fe200080108b5 */
[----:B------:R-:W-:-:S04]  /*7a10*/  ISETP.NE.AND P1, PT, R2, R191, PT ;  /* 0x000000bf0200720c */ /* 0x000fc80003f25270 */
[----:B------:R-:W1:Y:S08]  /*7a20*/  MUFU.EX2 R13, R13 ;  /* 0x0000000d000d7308 */ /* 0x000e700000000800 */
[----:B------:R-:W2:Y:S01]  /*7a30*/  MUFU.EX2 R165, R165 ;  /* 0x000000a500a57308 */ /* 0x000ea20000000800 */
[----:B0-----:R-:W-:-:S07]  /*7a40*/  FMNMX.FTZ R6, R183, R6, !PT ;  /* 0x00000006b7067209 */ /* 0x001fce0007810000 */
[----:B------:R-:W0:Y:S01]  /*7a50*/  MUFU.EX2 R168, R168 ;  /* 0x000000a800a87308 */ /* 0x000e220000000800 */
[----:B------:R-:W3:Y:S01]  /*7a60*/  SHFL.BFLY PT, R183, R6, 0x1, 0x1f ;  /* 0x0c201f0006b77f89 */ /* 0x000ee200000e0000 */
[----:B-1----:R-:W-:Y:S01]  /*7a70*/  FFMA.FTZ R182, R13, R3, R10 ;  /* 0x000000030db67223 */ /* 0x002fe2000001000a */
[-C--:B------:R-:W-:Y:S01]  /*7a80*/  FMUL.FTZ R24, R24, R13.reuse ;  /* 0x0000000d18187220 */ /* 0x080fe20000410000 */
[-C--:B------:R-:W-:Y:S01]  /*7a90*/  FMUL.FTZ R25, R25, R13.reuse ;  /* 0x0000000d19197220 */ /* 0x080fe20000410000 */
[-C--:B------:R-:W-:Y:S01]  /*7aa0*/  FMUL.FTZ R28, R28, R13.reuse ;  /* 0x0000000d1c1c7220 */ /* 0x080fe20000410000 */
[----:B------:R-:W-:Y:S01]  /*7ab0*/  FADD.FTZ R182, R157, R182 ;  /* 0x000000b69db67221 */ /* 0x000fe20000010000 */
[-C--:B------:R-:W-:Y:S01]  /*7ac0*/  FMUL.FTZ R29, R29, R13.reuse ;  /* 0x0000000d1d1d7220 */ /* 0x080fe20000410000 */
[----:B------:R-:W-:Y:S01]  /*7ad0*/  MUFU.EX2 R172, R173 ;  /* 0x000000ad00ac7308 */ /* 0x000fe20000000800 */
[-C--:B------:R-:W-:Y:S01]  /*7ae0*/  FMUL.FTZ R32, R32, R13.reuse ;  /* 0x0000000d20207220 */ /* 0x080fe20000410000 */
[----:B------:R-:W-:Y:S01]  /*7af0*/  FADD.FTZ R177, R159, R182 ;  /* 0x000000b69fb17221 */ /* 0x000fe20000010000 */
[-C--:B------:R-:W-:Y:S01]  /*7b00*/  FMUL.FTZ R33, R33, R13.reuse ;  /* 0x0000000d21217220 */ /* 0x080fe20000410000 */
[-C--:B------:R-:W-:Y:S01]  /*7b10*/  FMUL.FTZ R36, R36, R13.reuse ;  /* 0x0000000d24247220 */ /* 0x080fe20000410000 */
[-C--:B------:R-:W-:Y:S01]  /*7b20*/  FMUL.FTZ R37, R37, R13.reuse ;  /* 0x0000000d25257220 */ /* 0x080fe20000410000 */
[----:B------:R-:W-:Y:S01]  /*7b30*/  FADD.FTZ R182, R162, R177 ;  /* 0x000000b1a2b67221 */ /* 0x000fe20000010000 */
[----:B------:R-:W-:Y:S01]  /*7b40*/  IMAD.U32 R177, RZ, RZ, UR27 ;  /* 0x0000001bffb17e24 */ /* 0x000fe2000f8e00ff */
[----:B------:R1:W-:Y:S01]  /*7b50*/  MUFU.EX2 R173, R175 ;  /* 0x000000af00ad7308 */ /* 0x0003e20000000800 */
[----:B------:R-:W-:Y:S01]  /*7b60*/  FMUL.FTZ R40, R40, R13 ;  /* 0x0000000d28287220 */ /* 0x000fe20000410000 */
[----:B------:R-:W-:Y:S01]  /*7b70*/  FADD.FTZ R181, R163, R182 ;  /* 0x000000b6a3b57221 */ /* 0x000fe20000010000 */
[----:B------:R-:W-:-:S02]  /*7b80*/  @!P1 IMAD R177, R177, 0x40, R16 ;  /* 0x00000040b1b19824 */ /* 0x000fc400078e0210 */
[-C--:B------:R-:W-:Y:S01]  /*7b90*/  FMUL.FTZ R41, R41, R13.reuse ;  /* 0x0000000d29297220 */ /* 0x080fe20000410000 */
[-C--:B------:R-:W-:Y:S01]  /*7ba0*/  FMUL.FTZ R44, R44, R13.reuse ;  /* 0x0000000d2c2c7220 */ /* 0x080fe20000410000 */
[-C--:B------:R-:W-:Y:S01]  /*7bb0*/  FMUL.FTZ R45, R45, R13.reuse ;  /* 0x0000000d2d2d7220 */ /* 0x080fe20000410000 */
[----:B------:R-:W-:Y:S01]  /*7bc0*/  FMUL.FTZ R48, R48, R13 ;  /* 0x0000000d30307220 */ /* 0x000fe20000410000 */
[----:B------:R-:W4:Y:S01]  /*7bd0*/  MUFU.EX2 R167, R167 ;  /* 0x000000a700a77308 */ /* 0x000f220000000800 */
[----:B---3--:R-:W-:Y:S01]  /*7be0*/  FMNMX.FTZ R6, R6, R183, !PT ;  /* 0x000000b706067209 */ /* 0x008fe20007810000 */
[-C--:B------:R-:W-:Y:S01]  /*7bf0*/  FMUL.FTZ R49, R49, R13.reuse ;  /* 0x0000000d31317220 */ /* 0x080fe20000410000 */
[----:B------:R-:W-:Y:S01]  /*7c00*/  @!P1 LEA R177, R177, UR42, 0x2 ;  /* 0x0000002ab1b19c11 */ /* 0x000fe2000f8e10ff */
[-C--:B------:R-:W-:Y:S01]  /*7c10*/  FMUL.FTZ R52, R52, R13.reuse ;  /* 0x0000000d34347220 */ /* 0x080fe20000410000 */
[C---:B------:R-:W-:Y:S01]  /*7c20*/  FSETP.NEU.FTZ.AND P2, PT, R6.reuse, -INF , PT ;  /* 0xff8000000600780b */ /* 0x040fe20003f5d000 */
[C---:B------:R-:W-:Y:S01]  /*7c30*/  FMUL.FTZ R3, R6.reuse, UR10 ;  /* 0x0000000a06037c20 */ /* 0x040fe20008410000 */
[-C--:B------:R-:W-:Y:S01]  /*7c40*/  FMUL.FTZ R53, R53, R13.reuse ;  /* 0x0000000d35357220 */ /* 0x080fe20000410000 */
[----:B------:R-:W3:Y:S01]  /*7c50*/  MUFU.EX2 R170, R170 ;  /* 0x000000aa00aa7308 */ /* 0x000ee20000000800 */
[----:B-1----:R-:W-:Y:S01]  /*7c60*/  FSEL R175, R6, RZ, P2 ;  /* 0x000000ff06af7208 */ /* 0x002fe20001000000 */
[----:B------:R1:W-:Y:S01]  /*7c70*/  @!P1 STS [R177+0x28800], R13 ;  /* 0x0288000db1009388 */ /* 0x0003e20000000800 */
[----:B------:R-:W-:Y:S01]  /*7c80*/  FSEL R3, R3, RZ, P2 ;  /* 0x000000ff03037208 */ /* 0x000fe20001000000 */
[-C--:B------:R-:W-:Y:S01]  /*7c90*/  FMUL.FTZ R56, R56, R13.reuse ;  /* 0x0000000d38387220 */ /* 0x080fe20000410000 */
[-C--:B------:R-:W-:Y:S01]  /*7ca0*/  FMUL.FTZ R57, R57, R13.reuse ;  /* 0x0000000d39397220 */ /* 0x080fe20000410000 */
[----:B------:R-:W-:Y:S01]  /*7cb0*/  FADD.FTZ R175, -R175, R14 ;  /* 0x0000000eafaf7221 */ /* 0x000fe20000010100 */
[----:B------:R-:W-:Y:S01]  /*7cc0*/  FADD.FTZ R14, R178, R181 ;  /* 0x000000b5b20e7221 */ /* 0x000fe20000010000 */
[----:B------:R-:W5:Y:S01]  /*7cd0*/  MUFU.EX2 R169, R169 ;  /* 0x000000a900a97308 */ /* 0x000f620000000800 */
[--C-:B------:R-:W-:Y:S01]  /*7ce0*/  FFMA.FTZ R182, R15, UR10, -R3.reuse ;  /* 0x0000000a0fb67c23 */ /* 0x100fe20008010803 */
[--C-:B------:R-:W-:Y:S01]  /*7cf0*/  FFMA.FTZ R11, R11, UR10, -R3.reuse ;  /* 0x0000000a0b0b7c23 */ /* 0x100fe20008010803 */
[----:B--2---:R-:W-:Y:S01]  /*7d00*/  FADD.FTZ R15, R165, R14 ;  /* 0x0000000ea50f7221 */ /* 0x004fe20000010000 */
[----:B------:R-:W-:Y:S01]  /*7d10*/  FMUL.FTZ R14, R175, UR10 ;  /* 0x0000000aaf0e7c20 */ /* 0x000fe20008410000 */
[--C-:B------:R-:W-:Y:S01]  /*7d20*/  FFMA.FTZ R175, R152, UR10, -R3.reuse ;  /* 0x0000000a98af7c23 */ /* 0x100fe20008010803 */
[----:B------:R-:W-:Y:S01]  /*7d30*/  FFMA.FTZ R181, R20, UR10, -R3 ;  /* 0x0000000a14b57c23 */ /* 0x000fe20008010803 */
[----:B0-----:R-:W-:Y:S01]  /*7d40*/  FADD.FTZ R152, R168, R15 ;  /* 0x0000000fa8987221 */ /* 0x001fe20000010000 */
[----:B------:R-:W0:Y:S01]  /*7d50*/  MUFU.EX2 R171, R171 ;  /* 0x000000ab00ab7308 */ /* 0x000e220000000800 */
[--C-:B------:R-:W-:Y:S01]  /*7d60*/  FFMA.FTZ R20, R21, UR10, -R3.reuse ;  /* 0x0000000a15147c23 */ /* 0x100fe20008010803 */
[--C-:B------:R-:W-:Y:S01]  /*7d70*/  FFMA.FTZ R153, R153, UR10, -R3.reuse ;  /* 0x0000000a99997c23 */ /* 0x100fe20008010803 */
[----:B----4-:R-:W-:Y:S01]  /*7d80*/  FADD.FTZ R15, R167, R152 ;  /* 0x00000098a70f7221 */ /* 0x010fe20000010000 */
[--C-:B------:R-:W-:Y:S01]  /*7d90*/  FFMA.FTZ R183, R154, UR10, -R3.reuse ;  /* 0x0000000a9ab77c23 */ /* 0x100fe20008010803 */
[--C-:B------:R-:W-:Y:S01]  /*7da0*/  FFMA.FTZ R191, R155, UR10, -R3.reuse ;  /* 0x0000000a9bbf7c23 */ /* 0x100fe20008010803 */
[----:B------:R-:W-:Y:S01]  /*7db0*/  FFMA.FTZ R192, R156, UR10, -R3 ;  /* 0x0000000a9cc07c23 */ /* 0x000fe20008010803 */
[----:B---3--:R-:W-:Y:S01]  /*7dc0*/  FADD.FTZ R152, R170, R15 ;  /* 0x0000000faa987221 */ /* 0x008fe20000010000 */
[----:B------:R-:W2:Y:S01]  /*7dd0*/  MUFU.EX2 R174, R174 ;  /* 0x000000ae00ae7308 */ /* 0x000ea20000000800 */
[--C-:B------:R-:W-:Y:S01]  /*7de0*/  FFMA.FTZ R179, R179, UR10, -R3.reuse ;  /* 0x0000000ab3b37c23 */ /* 0x100fe20008010803 */
[--C-:B------:R-:W-:Y:S01]  /*7df0*/  FFMA.FTZ R193, R158, UR10, -R3.reuse ;  /* 0x0000000a9ec17c23 */ /* 0x100fe20008010803 */
[----:B-----5:R-:W-:Y:S01]  /*7e00*/  FADD.FTZ R195, R169, R152 ;  /* 0x00000098a9c37221 */ /* 0x020fe20000010000 */
[--C-:B------:R-:W-:Y:S01]  /*7e10*/  FFMA.FTZ R194, R164, UR10, -R3.reuse ;  /* 0x0000000aa4c27c23 */ /* 0x100fe20008010803 */
[--C-:B------:R-:W-:Y:S01]  /*7e20*/  FFMA.FTZ R21, R160, UR10, -R3.reuse ;  /* 0x0000000aa0157c23 */ /* 0x100fe20008010803 */
[----:B------:R-:W-:Y:S01]  /*7e30*/  FFMA.FTZ R161, R161, UR10, -R3 ;  /* 0x0000000aa1a17c23 */ /* 0x000fe20008010803 */
[----:B------:R-:W-:Y:S01]  /*7e40*/  FADD.FTZ R152, R172, R195 ;  /* 0x000000c3ac987221 */ /* 0x000fe20000010000 */
[----:B------:R-:W-:Y:S01]  /*7e50*/  MUFU.EX2 R11, R11 ;  /* 0x0000000b000b7308 */ /* 0x000fe20000000800 */
[--C-:B------:R-:W-:Y:S01]  /*7e60*/  FFMA.FTZ R15, R166, UR10, -R3.reuse ;  /* 0x0000000aa60f7c23 */ /* 0x100fe20008010803 */
[----:B------:R-:W-:Y:S01]  /*7e70*/  FFMA.FTZ R180, R180, UR10, -R3 ;  /* 0x0000000ab4b47c23 */ /* 0x000fe20008010803 */
[----:B0-----:R-:W-:Y:S01]  /*7e80*/  FADD.FTZ R3, R171, R152 ;  /* 0x00000098ab037221 */ /* 0x001fe20000010000 */
[----:B------:R-:W-:Y:S01]  /*7e90*/  F2FP.F16.F32.PACK_AB R152, R157, R10 ;  /* 0x0000000a9d98723e */ /* 0x000fe200000000ff */
[----:B------:R-:W-:Y:S01]  /*7ea0*/  FMUL.FTZ R60, R60, R13 ;  /* 0x0000000d3c3c7220 */ /* 0x000fe20000410000 */
[----:B------:R-:W-:Y:S01]  /*7eb0*/  F2FP.F16.F32.PACK_AB R154, R162, R159 ;  /* 0x0000009fa29a723e */ /* 0x000fe200000000ff */
[----:B------:R-:W-:Y:S01]  /*7ec0*/  FMUL.FTZ R61, R61, R13 ;  /* 0x0000000d3d3d7220 */ /* 0x000fe20000410000 */
[----:B------:R-:W0:Y:S01]  /*7ed0*/  MUFU.EX2 R14, R14 ;  /* 0x0000000e000e7308 */ /* 0x000e220000000800 */
[----:B--2---:R-:W-:Y:S01]  /*7ee0*/  FADD.FTZ R10, R174, R3 ;  /* 0x00000003ae0a7221 */ /* 0x004fe20000010000 */
[----:B------:R-:W-:Y:S01]  /*7ef0*/  F2FP.F16.F32.PACK_AB R158, R168, R165 ;  /* 0x000000a5a89e723e */ /* 0x000fe200000000ff */
[----:B------:R-:W-:Y:S01]  /*7f00*/  FMUL.FTZ R64, R64, R13 ;  /* 0x0000000d40407220 */ /* 0x000fe20000410000 */
[----:B------:R-:W-:Y:S01]  /*7f10*/  F2FP.F16.F32.PACK_AB R156, R178, R163 ;  /* 0x000000a3b29c723e */ /* 0x000fe200000000ff */
[----:B------:R-:W-:Y:S01]  /*7f20*/  FADD.FTZ R3, R173, R10 ;  /* 0x0000000aad037221 */ /* 0x000fe20000010000 */
[----:B------:R-:W-:Y:S01]  /*7f30*/  F2FP.F16.F32.PACK_AB R160, R170, R167 ;  /* 0x000000a7aaa0723e */ /* 0x000fe200000000ff */
[----:B------:R-:W-:Y:S01]  /*7f40*/  FMUL.FTZ R65, R65, R13 ;  /* 0x0000000d41417220 */ /* 0x000fe20000410000 */
[----:B------:R-:W2:Y:S01]  /*7f50*/  MUFU.EX2 R182, R182 ;  /* 0x000000b600b67308 */ /* 0x000ea20000000800 */
[----:B------:R-:W-:Y:S01]  /*7f60*/  F2FP.F16.F32.PACK_AB R162, R172, R169 ;  /* 0x000000a9aca2723e */ /* 0x000fe200000000ff */
[----:B------:R-:W-:Y:S01]  /*7f70*/  FMUL.FTZ R68, R68, R13 ;  /* 0x0000000d44447220 */ /* 0x000fe20000410000 */
[----:B------:R-:W-:Y:S01]  /*7f80*/  F2FP.F16.F32.PACK_AB R164, R174, R171 ;  /* 0x000000abaea4723e */ /* 0x000fe200000000ff */
[-C--:B------:R-:W-:Y:S01]  /*7f90*/  FMUL.FTZ R69, R69, R13.reuse ;  /* 0x0000000d45457220 */ /* 0x080fe20000410000 */
[-C--:B------:R-:W-:Y:S01]  /*7fa0*/  FMUL.FTZ R72, R72, R13.reuse ;  /* 0x0000000d48487220 */ /* 0x080fe20000410000 */
[-C--:B------:R-:W-:Y:S01]  /*7fb0*/  FMUL.FTZ R73, R73, R13.reuse ;  /* 0x0000000d49497220 */ /* 0x080fe20000410000 */
[-C--:B------:R-:W-:Y:S01]  /*7fc0*/  FMUL.FTZ R76, R76, R13.reuse ;  /* 0x0000000d4c4c7220 */ /* 0x080fe20000410000 */
[----:B------:R-:W3:Y:S01]  /*7fd0*/  MUFU.EX2 R155, R181 ;  /* 0x000000b5009b7308 */ /* 0x000ee20000000800 */
[----:B0-----:R1:W-:Y:S01]  /*7fe0*/  @!P1 STS [R177+0x28820], R14 ;  /* 0x0288200eb1009388 */ /* 0x0013e20000000800 */
        /* <DEDUP_REMOVED lines=14> */
[----:B------:R-:W4:Y:S01]  /*80d0*/  MUFU.EX2 R157, R175 ;  /* 0x000000af009d7308 */ /* 0x000f220000000800 */
[-C--:B------:R-:W-:Y:S01]  /*80e0*/  FMUL.FTZ R104, R104, R13.reuse ;  /* 0x0000000d68687220 */ /* 0x080fe20000410000 */
[-C--:B------:R-:W-:Y:S01]  /*80f0*/  FMUL.FTZ R105, R105, R13.reuse ;  /* 0x0000000d69697220 */ /* 0x080fe20000410000 */
[-C--:B------:R-:W-:Y:S01]  /*8100*/  FMUL.FTZ R108, R108, R13.reuse ;  /* 0x0000000d6c6c7220 */ /* 0x080fe20000410000 */
[-C--:B------:R-:W-:Y:S01]  /*8110*/  FMUL.FTZ R109, R109, R13.reuse ;  /* 0x0000000d6d6d7220 */ /* 0x080fe20000410000 */
[-C--:B------:R-:W-:Y:S01]  /*8120*/  FMUL.FTZ R112, R112, R13.reuse ;  /* 0x0000000d70707220 */ /* 0x080fe20000410000 */
[-C--:B------:R-:W-:Y:S01]  /*8130*/  FMUL.FTZ R113, R113, R13.reuse ;  /* 0x0000000d71717220 */ /* 0x080fe20000410000 */
[-C--:B------:R-:W-:Y:S01]  /*8140*/  FMUL.FTZ R116, R116, R13.reuse ;  /* 0x0000000d74747220 */ /* 0x080fe20000410000 */
[----:B------:R5:W1:Y:S01]  /*8150*/  MUFU.EX2 R10, R153 ;  /* 0x00000099000a7308 */ /* 0x000a620000000800 */
        /* <DEDUP_REMOVED lines=8> */
[----:B-----5:R-:W-:Y:S01]  /*81e0*/  FFMA.FTZ R153, R14, R4, R11 ;  /* 0x000000040e997223 */ /* 0x020fe2000001000b */
[-C--:B------:R-:W-:Y:S01]  /*81f0*/  FMUL.FTZ R132, R132, R13.reuse ;  /* 0x0000000d84847220 */ /* 0x080fe20000410000 */
[-C--:B------:R-:W-:Y:S01]  /*8200*/  FMUL.FTZ R133, R133, R13.reuse ;  /* 0x0000000d85857220 */ /* 0x080fe20000410000 */
[-C--:B------:R-:W-:Y:S01]  /*8210*/  FMUL.FTZ R136, R136, R13.reuse ;  /* 0x0000000d88887220 */ /* 0x080fe20000410000 */
[----:B--2---:R-:W-:Y:S01]  /*8220*/  FADD.FTZ R4, R182, R153 ;  /* 0x00000099b6047221 */ /* 0x004fe20000010000 */
[-C--:B------:R-:W-:Y:S01]  /*8230*/  FMUL.FTZ R137, R137, R13.reuse ;  /* 0x0000000d89897220 */ /* 0x080fe20000410000 */
[----:B------:R-:W-:Y:S01]  /*8240*/  FMUL.FTZ R140, R140, R13 ;  /* 0x0000000d8c8c7220 */ /* 0x000fe20000410000 */
[----:B------:R-:W2:Y:S01]  /*8250*/  MUFU.EX2 R168, R191 ;  /* 0x000000bf00a87308 */ /* 0x000ea20000000800 */
[----:B---3--:R-:W-:Y:S01]  /*8260*/  FADD.FTZ R153, R155, R4 ;  /* 0x000000049b997221 */ /* 0x008fe20000010000 */
[----:B0-----:R-:W-:Y:S01]  /*8270*/  F2FP.F16.F32.PACK_AB R155, R20, R155 ;  /* 0x0000009b149b723e */ /* 0x001fe200000000ff */
[-C--:B------:R-:W-:Y:S01]  /*8280*/  FMUL.FTZ R141, R141, R13.reuse ;  /* 0x0000000d8d8d7220 */ /* 0x080fe20000410000 */
[-C--:B------:R-:W-:Y:S01]  /*8290*/  FMUL.FTZ R144, R144, R13.reuse ;  /* 0x0000000d90907220 */ /* 0x080fe20000410000 */
[----:B------:R-:W-:Y:S01]  /*82a0*/  FADD.FTZ R4, R20, R153 ;  /* 0x0000009914047221 */ /* 0x000fe20000010000 */
[-C--:B------:R-:W-:Y:S01]  /*82b0*/  FMUL.FTZ R145, R145, R13.reuse ;  /* 0x0000000d91917220 */ /* 0x080fe20000410000 */
[----:B------:R-:W-:Y:S01]  /*82c0*/  FMUL.FTZ R148, R148, R13 ;  /* 0x0000000d94947220 */ /* 0x000fe20000410000 */
[----:B------:R-:W0:Y:S01]  /*82d0*/  MUFU.EX2 R192, R192 ;  /* 0x000000c000c07308 */ /* 0x000e220000000800 */
[----:B----4-:R-:W-:Y:S01]  /*82e0*/  FADD.FTZ R153, R157, R4 ;  /* 0x000000049d997221 */ /* 0x010fe20000010000 */
[----:B-1----:R-:W-:Y:S01]  /*82f0*/  F2FP.F16.F32.PACK_AB R157, R10, R157 ;  /* 0x0000009d0a9d723e */ /* 0x002fe200000000ff */
[----:B------:R-:W-:Y:S01]  /*8300*/  FMUL.FTZ R149, R149, R13 ;  /* 0x0000000d95957220 */ /* 0x000fe20000410000 */
[-C--:B------:R-:W-:Y:S01]  /*8310*/  FMUL.FTZ R26, R26, R14.reuse ;  /* 0x0000000e1a1a7220 */ /* 0x080fe20000410000 */
[----:B------:R-:W-:Y:S01]  /*8320*/  FADD.FTZ R4, R10, R153 ;  /* 0x000000990a047221 */ /* 0x000fe20000010000 */
[-C--:B------:R-:W-:Y:S01]  /*8330*/  FMUL.FTZ R27, R27, R14.reuse ;  /* 0x0000000e1b1b7220 */ /* 0x080fe20000410000 */
[-C--:B------:R-:W-:Y:S01]  /*8340*/  FMUL.FTZ R30, R30, R14.reuse ;  /* 0x0000000e1e1e7220 */ /* 0x080fe20000410000 */
[----:B------:R-:W1:Y:S01]  /*8350*/  MUFU.EX2 R179, R179 ;  /* 0x000000b300b37308 */ /* 0x000e620000000800 */
[----:B------:R-:W-:Y:S01]  /*8360*/  FADD.FTZ R153, R159, R4 ;  /* 0x000000049f997221 */ /* 0x000fe20000010000 */
[----:B--2---:R-:W-:Y:S01]  /*8370*/  F2FP.F16.F32.PACK_AB R159, R168, R159 ;  /* 0x0000009fa89f723e */ /* 0x004fe200000000ff */
[-C--:B------:R-:W-:Y:S01]  /*8380*/  FMUL.FTZ R31, R31, R14.reuse ;  /* 0x0000000e1f1f7220 */ /* 0x080fe20000410000 */
[-C--:B------:R-:W-:Y:S01]  /*8390*/  FMUL.FTZ R34, R34, R14.reuse ;  /* 0x0000000e22227220 */ /* 0x080fe20000410000 */
[----:B------:R-:W-:Y:S01]  /*83a0*/  FADD.FTZ R153, R168, R153 ;  /* 0x00000099a8997221 */ /* 0x000fe20000010000 */
[-C--:B------:R-:W-:Y:S01]  /*83b0*/  FMUL.FTZ R35, R35, R14.reuse ;  /* 0x0000000e23237220 */ /* 0x080fe20000410000 */
[-C--:B------:R-:W-:Y:S01]  /*83c0*/  FMUL.FTZ R38, R38, R14.reuse ;  /* 0x0000000e26267220 */ /* 0x080fe20000410000 */
[----:B------:R-:W2:Y:S01]  /*83d0*/  MUFU.EX2 R163, R193 ;  /* 0x000000c100a37308 */ /* 0x000ea20000000800 */
[----:B0-----:R-:W-:Y:S01]  /*83e0*/  FADD.FTZ R170, R192, R153 ;  /* 0x00000099c0aa7221 */ /* 0x001fe20000010000 */
        /* <DEDUP_REMOVED lines=15> */
[----:B--2---:R-:W-:Y:S01]  /*84e0*/  FADD.FTZ R153, R163, R170 ;  /* 0x000000aaa3997221 */ /* 0x004fe20000010000 */
[-C--:B------:R-:W-:Y:S01]  /*84f0*/  FMUL.FTZ R63, R63, R14.reuse ;  /* 0x0000000e3f3f7220 */ /* 0x080fe20000410000 */
[-C--:B------:R-:W-:Y:S01]  /*8500*/  FMUL.FTZ R66, R66, R14.reuse ;  /* 0x0000000e42427220 */ /* 0x080fe20000410000 */
[-C--:B------:R-:W-:Y:S01]  /*8510*/  FMUL.FTZ R67, R67, R14.reuse ;  /* 0x0000000e43437220 */ /* 0x080fe20000410000 */
[-C--:B------:R-:W-:Y:S01]  /*8520*/  FMUL.FTZ R70, R70, R14.reuse ;  /* 0x0000000e46467220 */ /* 0x080fe20000410000 */
[-C--:B------:R-:W-:Y:S01]  /*8530*/  FMUL.FTZ R71, R71, R14.reuse ;  /* 0x0000000e47477220 */ /* 0x080fe20000410000 */
[-C--:B------:R-:W-:Y:S01]  /*8540*/  FMUL.FTZ R74, R74, R14.reuse ;  /* 0x0000000e4a4a7220 */ /* 0x080fe20000410000 */
[----:B------:R1:W2:Y:S01]  /*8550*/  MUFU.EX2 R4, R161 ;  /* 0x000000a100047308 */ /* 0x0002a20000000800 */
[----:B0-----:R-:W-:Y:S01]  /*8560*/  FADD.FTZ R170, R194, R153 ;  /* 0x00000099c2aa7221 */ /* 0x001fe20000010000 */
[----:B------:R-:W-:Y:S01]  /*8570*/  F2FP.F16.F32.PACK_AB R153, R182, R11 ;  /* 0x0000000bb699723e */ /* 0x000fe200000000ff */
[----:B------:R-:W-:Y:S01]  /*8580*/  BAR.SYNC.DEFER_BLOCKING 0xf, 0x100 ;  /* 0x03c4000000007b1d */ /* 0x000fe20000010000 */
[----:B------:R-:W-:Y:S01]  /*8590*/  F2FP.F16.F32.PACK_AB R163, R194, R163 ;  /* 0x000000a3c2a3723e */ /* 0x000fe200000000ff */
        /* <DEDUP_REMOVED lines=13> */
[C---:B--2---:R-:W-:Y:S01]  /*8670*/  FADD.FTZ R170, R4.reuse, R161 ;  /* 0x000000a104aa7221 */ /* 0x044fe20000010000 */
[----:B------:R-:W-:Y:S01]  /*8680*/  F2FP.F16.F32.PACK_AB R161, R179, R192 ;  /* 0x000000c0b3a1723e */ /* 0x000fe200000000ff */
[-C--:B------:R-:W-:Y:S01]  /*8690*/  FMUL.FTZ R95, R95, R14.reuse ;  /* 0x0000000e5f5f7220 */ /* 0x080fe20000410000 */
[----:B------:R-:W-:Y:S01]  /*86a0*/  F2FP.F16.F32.PACK_AB R165, R4, R21 ;  /* 0x0000001504a5723e */ /* 0x000fe200000000ff */
[-C--:B------:R-:W-:Y:S01]  /*86b0*/  FMUL.FTZ R98, R98, R14.reuse ;  /* 0x0000000e62627220 */ /* 0x080fe20000410000 */
[-C--:B------:R-:W-:Y:S01]  /*86c0*/  FMUL.FTZ R99, R99, R14.reuse ;  /* 0x0000000e63637220 */ /* 0x080fe20000410000 */
[-C--:B------:R-:W-:Y:S01]  /*86d0*/  FMUL.FTZ R102, R102, R14.reuse ;  /* 0x0000000e66667220 */ /* 0x080fe20000410000 */
[----:B------:R-:W2:Y:S01]  /*86e0*/  MUFU.EX2 R180, R180 ;  /* 0x000000b400b47308 */ /* 0x000ea20000000800 */
[C---:B0-----:R-:W-:Y:S01]  /*86f0*/  F2FP.F16.F32.PACK_AB R166, R176.reuse, R173 ;  /* 0x000000adb0a6723e */ /* 0x041fe200000000ff */
[----:B------:R0:W-:Y:S01]  /*8700*/  STSM.16.M88.4 [R18+0x26800], R152 ;  /* 0x0268009812007844 */ /* 0x0001e20000000200 */
[----:B------:R-:W-:Y:S01]  /*8710*/  FADD.FTZ R3, R176, R3 ;  /* 0x00000003b0037221 */ /* 0x000fe20000010000 */
[-C--:B------:R-:W-:Y:S01]  /*8720*/  FMUL.FTZ R103, R103, R14.reuse ;  /* 0x0000000e67677220 */ /* 0x080fe20000410000 */
[-C--:B------:R-:W-:Y:S01]  /*8730*/  FMUL.FTZ R106, R106, R14.reuse ;  /* 0x0000000e6a6a7220 */ /* 0x080fe20000410000 */
[----:B------:R0:W-:Y:S01]  /*8740*/  STSM.16.M88.4 [R23], R156 ;  /* 0x0000009c17007844 */ /* 0x0001e20000000200 */
[-C--:B------:R-:W-:Y:S01]  /*8750*/  FMUL.FTZ R107, R107, R14.reuse ;  /* 0x0000000e6b6b7220 */ /* 0x080fe20000410000 */
[-C--:B------:R-:W-:Y:S01]  /*8760*/  FMUL.FTZ R110, R110, R14.reuse ;  /* 0x0000000e6e6e7220 */ /* 0x080fe20000410000 */
[----:B-1----:R-:W-:Y:S01]  /*8770*/  FADD.FTZ R11, R15, R170 ;  /* 0x000000aa0f0b7221 */ /* 0x002fe20000010000 */
[----:B------:R0:W-:Y:S01]  /*8780*/  STSM.16.M88.4 [R19], R160 ;  /* 0x000000a013007844 */ /* 0x0001e20000000200 */
[-C--:B------:R-:W-:Y:S01]  /*8790*/  FMUL.FTZ R111, R111, R14.reuse ;  /* 0x0000000e6f6f7220 */ /* 0x080fe20000410000 */
[-C--:B------:R-:W-:Y:S01]  /*87a0*/  FMUL.FTZ R114, R114, R14.reuse ;  /* 0x0000000e72727220 */ /* 0x080fe20000410000 */
[-C--:B------:R-:W-:Y:S01]  /*87b0*/  FMUL.FTZ R115, R115, R14.reuse ;  /* 0x0000000e73737220 */ /* 0x080fe20000410000 */
[-C--:B------:R-:W-:Y:S01]  /*87c0*/  FMUL.FTZ R118, R118, R14.reuse ;  /* 0x0000000e76767220 */ /* 0x080fe20000410000 */
[-C--:B------:R-:W-:Y:S01]  /*87d0*/  FMUL.FTZ R119, R119, R14.reuse ;  /* 0x0000000e77777220 */ /* 0x080fe20000410000 */
[-C--:B------:R-:W-:Y:S01]  /*87e0*/  FMUL.FTZ R122, R122, R14.reuse ;  /* 0x0000000e7a7a7220 */ /* 0x080fe20000410000 */
[C---:B--2---:R-:W-:Y:S01]  /*87f0*/  F2FP.F16.F32.PACK_AB R167, R180.reuse, R15 ;  /* 0x0000000fb4a7723e */ /* 0x044fe200000000ff */
[----:B------:R-:W-:Y:S01]  /*8800*/  FADD.FTZ R4, R180, R11 ;  /* 0x0000000bb4047221 */ /* 0x000fe20000010000 */
[-C--:B------:R-:W-:Y:S01]  /*8810*/  FMUL.FTZ R123, R123, R14.reuse ;  /* 0x0000000e7b7b7220 */ /* 0x080fe20000410000 */
[-C--:B------:R-:W-:Y:S01]  /*8820*/  FMUL.FTZ R126, R126, R14.reuse ;  /* 0x0000000e7e7e7220 */ /* 0x080fe20000410000 */
[-C--:B------:R-:W-:Y:S01]  /*8830*/  FMUL.FTZ R127, R127, R14.reuse ;  /* 0x0000000e7f7f7220 */ /* 0x080fe20000410000 */
[----:B------:R0:W-:Y:S01]  /*8840*/  STSM.16.M88.4 [R22], R164 ;  /* 0x000000a416007844 */ /* 0x0001e20000000200 */
        /* <DEDUP_REMOVED lines=14> */
.L_x_4929:
[----:B------:R1:W2:Y:S01]  /*8930*/  SYNCS.PHASECHK.TRANS64.TRYWAIT P1, [UR21+0x28c50], R7 ;  /* 0x028c5007ff0075a7 */ /* 0x0002a20008020155 */
[----:B------:R-:W-:Y:S05]  /*8940*/  @!P0 BRA `(.L_x_4930) ;  /* 0x0000000000048947 */ /* 0x000fea0003800000 */
[----:B------:R-:W-:Y:S01]  /*8950*/  BPT.TRAP 0x1 ;  /* 0x000000040000795c */ /* 0x000fe20000300000 */
.L_x_4930:
[----:B--2---:R-:W-:Y:S05]  /*8960*/  @P1 BRA `(.L_x_4931) ;  /* 0x0000000000081947 */ /* 0x004fea0003800000 */
[----:B------:R-:W2:Y:S02]  /*8970*/  SYNCS.PHASECHK.TRANS64.TRYWAIT P1, [UR21+0x28c50], R7 ;  /* 0x028c5007ff0075a7 */ /* 0x000ea40008020155 */
[----:B--2---:R-:W-:Y:S05]  /*8980*/  @!P1 BRA `(.L_x_4932) ;  /* 0x000000c400589947 */ /* 0x004fea0003800000 */
.L_x_4931:
        /* <DEDUP_REMOVED lines=34> */
.L_x_4933:
[----:B------:R-:W-:Y:S01]  /*8bb0*/  UIADD3 UR21, UR21, 0x28c60, URZ ;  /* 0x00028c6015157890 */ /* 0x000fe2000fffe03f */
[C---:B------:R-:W-:Y:S01]  /*8bc0*/  ISETP.GT.AND P1, PT, R8.reuse, UR20, PT ;  /* 0x0000001408007c0c */ /* 0x040fe2000bf24270 */
[----:B------:R-:W-:Y:S01]  /*8bd0*/  UMOV UR27, UR38 ;  /* 0x00000026001b7c82 */ /* 0x000fe20008000000 */
[----:B------:R-:W-:Y:S01]  /*8be0*/  VIADD R8, R8, 0xffffffff ;  /* 0xffffffff08087836 */ /* 0x000fe20000000000 */
[----:B------:R-:W-:Y:S01]  /*8bf0*/  UPRMT UR21, UR40, 0x654, UR21 ;  /* 0x0000065428157896 */ /* 0x000fe20008000015 */
[----:B------:R-:W-:Y:S01]  /*8c00*/  MOV R14, R6 ;  /* 0x00000006000e7202 */ /* 0x000fe20000000f00 */
[----:B------:R-:W-:-:S07]  /*8c10*/  IMAD.MOV.U32 R13, RZ, RZ, R5 ;  /* 0x000000ffff0d7224 */ /* 0x000fce00078e0005 */
[----:B------:R-:W-:Y:S01]  /*8c20*/  SYNCS.ARRIVE.TRANS64.RED.A1T0 RZ, [UR21], RZ ;  /* 0x000000ffffff79a7 */ /* 0x000fe20008100415 */
[----:B------:R-:W-:Y:S05]  /*8c30*/  @P1 BRA `(.L_x_4934) ;  /* 0xffffffd800101947 */ /* 0x000fea000383ffff */
.L_x_4915:
[----:B------:R-:W-:Y:S01]  /*8c40*/  UISETP.NE.AND UP1, UPT, UR51, URZ, UPT ;  /* 0x0000003f3300728c */ /* 0x000fe2000bf25270 */
[----:B------:R-:W-:Y:S01]  /*8c50*/  IADD3 R12, -R12, 0x1, RZ ;  /* 0x000000010c0c7810 */ /* 0x000fe20007ffe1ff */
[----:B------:R-:W-:Y:S02]  /*8c60*/  UISETP.NE.AND UP0, UPT, UR50, URZ, UPT ;  /* 0x0000003f3200728c */ /* 0x000fe4000bf05270 */
[----:B------:R-:W-:Y:S02]  /*8c70*/  UIADD3 UR11, UR44, 0x3f, URZ ;  /* 0x0000003f2c0b7890 */ /* 0x000fe4000fffe03f */
[----:B-12---:R-:W-:Y:S02]  /*8c80*/  IMAD R7, R9, UR49, R12 ;  /* 0x0000003109077c24 */ /* 0x006fe4000f8e020c */
[----:B------:R-:W-:-:S03]  /*8c90*/  PLOP3.LUT P1, PT, PT, PT, UP0, 0x40, 0x0 ;  /* 0x000000000000781c */ /* 0x000fc60003f2e808 */
[----:B------:R-:W-:Y:S01]  /*8ca0*/  @UP1 ULDC UR6, c[0x0][0x44c] ;  /* 0x0001130000061ab9 */ /* 0x000fe20000000800 */
[----:B------:R-:W-:Y:S01]  /*8cb0*/  @UP1 ULDC UR14, c[0x0][0x450] ;  /* 0x00011400000e1ab9 */ /* 0x000fe20000000800 */
[----:B------:R-:W-:-:S04]  /*8cc0*/  UIMAD.WIDE.U32 UR6, UR11, UR6, URZ ;  /* 0x000000060b0672a5 */ /* 0x000fc8000f8e003f */
[----:B------:R-:W-:-:S06]  /*8cd0*/  @UP1 USHF.R.U32.HI UR11, URZ, UR14, UR7 ;  /* 0x0000000e3f0b1299 */ /* 0x000fcc0008011607 */
[----:B------:R-:W-:-:S04]  /*8ce0*/  VIADD R7, R7, UR11 ;  /* 0x0000000b07077c36 */ /* 0x000fc80008000000 */
[----:B------:R-:W-:Y:S01]  /*8cf0*/  VIADD R9, R7, -UR22 ;  /* 0x8000001607097c36 */ /* 0x000fe20008000000 */
[----:B------:R-:W-:Y:S06]  /*8d00*/  @P1 BRA `(.L_x_4935) ;  /* 0x0000000000441947 */ /* 0x000fec0003800000 */
[----:B------:R-:W-:-:S13]  /*8d10*/  ISETP.GT.AND P1, PT, R7, -0x1, PT ;  /* 0xffffffff0700780c */ /* 0x000fda0003f24270 */
[----:B------:R-:W-:Y:S05]  /*8d20*/  @P1 BRA `(.L_x_4936) ;  /* 0x0000000000201947 */ /* 0x000fea0003800000 */
[----:B------:R-:W1:Y:S01]  /*8d30*/  LDC R12, c[0x0][0x9e4] ;  /* 0x00027900ff0c7b82 */ /* 0x000e620000000800 */
[----:B------:R-:W-:Y:S02]  /*8d40*/  LOP3.LUT R7, RZ, R7, RZ, 0x33, !PT ;  /* 0x00000007ff077212 */ /* 0x000fe400078e33ff */
[----:B-1----:R-:W-:-:S13]  /*8d50*/  ISETP.NE.AND P1, PT, R12, 0x1, PT ;  /* 0x000000010c00780c */ /* 0x002fda0003f25270 */
[----:B------:R-:W1:Y:S02]  /*8d60*/  @P1 LDC.64 R10, c[0x0][0x9e8] ;  /* 0x00027a00ff0a1b82 */ /* 0x000e640000000a00 */
[----:B-1----:R-:W-:-:S05]  /*8d70*/  @P1 IMAD.HI.U32 R10, R7, R10, RZ ;  /* 0x0000000a070a1227 */ /* 0x002fca00078e00ff */
[----:B------:R-:W-:-:S04]  /*8d80*/  @P1 SHF.R.U32.HI R7, RZ, R11, R10 ;  /* 0x0000000bff071219 */ /* 0x000fc8000001160a */
[----:B------:R-:W-:Y:S01]  /*8d90*/  LOP3.LUT R7, RZ, R7, RZ, 0x33, !PT ;  /* 0x00000007ff077212 */ /* 0x000fe200078e33ff */
[----:B------:R-:W-:Y:S06]  /*8da0*/  BRA `(.L_x_4937) ;  /* 0x0000000000147947 */ /* 0x000fec0003800000 */
.L_x_4936:
[----:B------:R-:W1:Y:S02]  /*8db0*/  LDC R12, c[0x0][0x9e4] ;  /* 0x00027900ff0c7b82 */ /* 0x000e640000000800 */
[----:B-1----:R-:W-:-:S13]  /*8dc0*/  ISETP.NE.AND P1, PT, R12, 0x1, PT ;  /* 0x000000010c00780c */ /* 0x002fda0003f25270 */
[----:B------:R-:W1:Y:S02]  /*8dd0*/  @P1 LDC.64 R10, c[0x0][0x9e8] ;  /* 0x00027a00ff0a1b82 */ /* 0x000e640000000a00 */
[----:B-1----:R-:W-:-:S05]  /*8de0*/  @P1 IMAD.HI.U32 R10, R7, R10, RZ ;  /* 0x0000000a070a1227 */ /* 0x002fca00078e00ff */
[----:B------:R-:W-:-:S07]  /*8df0*/  @P1 SHF.R.U32.HI R7, RZ, R11, R10 ;  /* 0x0000000bff071219 */ /* 0x000fce000001160a */
.L_x_4937:
[----:B------:R-:W-:-:S05]  /*8e00*/  IMAD R10, R7, R12, RZ ;  /* 0x0000000c070a7224 */ /* 0x000fca00078e02ff */
[----:B------:R-:W-:-:S07]  /*8e10*/  VIMNMX R9, R9, R10, !PT ;  /* 0x0000000a09097248 */ /* 0x000fce0007fe0100 */
.L_x_4935:
[----:B------:R-:W-:-:S05]  /*8e20*/  VIADD R9, R9, 0x3f ;  /* 0x0000003f09097836 */ /* 0x000fca0000000000 */
[----:B------:R-:W-:-:S04]  /*8e30*/  SHF.R.S32.HI R10, RZ, 0x1f, R9 ;  /* 0x0000001fff0a7819 */ /* 0x000fc80000011409 */
[----:B------:R-:W-:-:S04]  /*8e40*/  LEA.HI R10, R10, R9, RZ, 0x6 ;  /* 0x000000090a0a7211 */ /* 0x000fc800078f30ff */
[----:B------:R-:W-:-:S04]  /*8e50*/  SHF.R.S32.HI R7, RZ, 0x6, R10 ;  /* 0x00000006ff077819 */ /* 0x000fc8000001140a */
[----:B------:R-:W-:-:S04]  /*8e60*/  VIMNMX R7, R7, UR47, !PT ;  /* 0x0000002f07077c48 */ /* 0x000fc8000ffe0100 */
[----:B------:R-:W-:-:S13]  /*8e70*/  ISETP.GE.AND P1, PT, R8, R7, PT ;  /* 0x000000070800720c */ /* 0x000fda0003f26270 */
[----:B------:R-:W-:Y:S05]  /*8e80*/  @!P1 BRA `(.L_x_4938) ;  /* 0x0000001c00449947 */ /* 0x000fea0003800000 */
[----:B------:R-:W-:Y:S01]  /*8e90*/  IMAD.MOV.U32 R11, RZ, RZ, R6 ;  /* 0x000000ffff0b7224 */ /* 0x000fe200078e0006 */
[----:B------:R-:W-:Y:S01]  /*8ea0*/  MOV R10, R5 ;  /* 0x00000005000a7202 */ /* 0x000fe20000000f00 */
[----:B------:R-:W-:Y:S01]  /*8eb0*/  IMAD.MOV.U32 R9, RZ, RZ, R8 ;  /* 0x000000ffff097224 */ /* 0x000fe200078e0008 */
[----:B------:R-:W-:Y:S01]  /*8ec0*/  UMOV UR22, UR38 ;  /* 0x0000002600167c82 */ /* 0x000fe20008000000 */
[----:B------:R-:W-:Y:S01]  /*8ed0*/  ULDC UR23, c[0x0][0x9d8] ;  /* 0x0002760000177ab9 */ /* 0x000fe20000000800 */
[----:B------:R-:W-:-:S05]  /*8ee0*/  ULDC UR20, c[0x0][0x988] ;  /* 0x0002620000147ab9 */ /* 0x000fca0000000800 */
.L_x_4949:
[----:B------:R-:W-:Y:S01]  /*8ef0*/  UIADD3 UR38, UR22, 0x1, URZ ;  /* 0x0000000116267890 */ /* 0x000fe2000fffe03f */
[C---:B------:R-:W-:Y:S01]  /*8f00*/  ISETP.GT.AND P1, PT, R9.reuse, R7, PT ;  /* 0x000000070900720c */ /* 0x040fe20003f24270 */
[----:B------:R-:W-:Y:S02]  /*8f10*/  VIADD R9, R9, 0xffffffff ;  /* 0xffffffff09097836 */ /* 0x000fe40000000000 */
[----:B------:R-:W-:-:S04]  /*8f20*/  UISETP.NE.AND UP0, UPT, UR38, 0x2, UPT ;  /* 0x000000022600788c */ /* 0x000fc8000bf05270 */
[----:B------:R-:W-:Y:S02]  /*8f30*/  USEL UR6, URZ, 0x1, UP0 ;  /* 0x000000013f067887 */ /* 0x000fe40008000000 */
[----:B------:R-:W-:Y:S02]  /*8f40*/  USEL UR38, UR38, URZ, UP0 ;  /* 0x0000003f26267287 */ /* 0x000fe40008000000 */
[----:B------:R-:W-:Y:S01]  /*8f50*/  ULOP3.LUT UR37, UR37, UR6, URZ, 0x3c, !UPT ;  /* 0x0000000625257292 */ /* 0x000fe2000f8e3c3f */
[----:B012---:R-:W-:Y:S11]  /*8f60*/  @!P0 BRA `(.L_x_4939) ;  /* 0x0000000000048947 */ /* 0x007ff60003800000 */
[----:B------:R-:W-:Y:S01]  /*8f70*/  BPT.TRAP 0x1 ;  /* 0x000000040000795c */ /* 0x000fe20000300000 */
.L_x_4939:
[----:B------:R-:W-:Y:S01]  /*8f80*/  ULEA UR21, UR38, UR42, 0x3 ;  /* 0x0000002a26157291 */ /* 0x000fe2000f8e183f */
[----:B------:R-:W-:-:S05]  /*8f90*/  IMAD.U32 R8, RZ, RZ, UR37 ;  /* 0x00000025ff087e24 */ /* 0x000fca000f8e00ff */
[----:B------:R-:W-:-:S04]  /*8fa0*/  SHF.L.U32 R8, R8, 0x1f, RZ ;  /* 0x0000001f08087819 */ /* 0x000fc800000006ff */
[----:B------:R1:W2:Y:S01]  /*8fb0*/  SYNCS.PHASECHK.TRANS64.TRYWAIT P2, [UR21+0x28c30], R8 ;  /* 0x028c3008ff0075a7 */ /* 0x0002a20008040155 */
[----:B------:R-:W-:Y:S05]  /*8fc0*/  @!P0 BRA `(.L_x_4940) ;  /* 0x0000000000048947 */ /* 0x000fea0003800000 */
[----:B------:R-:W-:Y:S01]  /*8fd0*/  BPT.TRAP 0x1 ;  /* 0x000000040000795c */ /* 0x000fe20000300000 */
.L_x_4940:
[----:B--2---:R-:W-:Y:S05]  /*8fe0*/  @P2 BRA `(.L_x_4941) ;  /* 0x0000000000082947 */ /* 0x004fea0003800000 */
[----:B------:R-:W2:Y:S02]  /*8ff0*/  SYNCS.PHASECHK.TRANS64.TRYWAIT P2, [UR21+0x28c30], R8 ;  /* 0x028c3008ff0075a7 */ /* 0x000ea40008040155 */
[----:B--2---:R-:W-:Y:S05]  /*9000*/  @!P2 BRA `(.L_x_4942) ;  /* 0x000000bc00d0a947 */ /* 0x004fea0003800000 */
.L_x_4941:
[----:B------:R-:W-:Y:S01]  /*9010*/  R2UR UR18, R0 ;  /* 0x00000000001272ca */ /* 0x000fe200000e0000 */
[----:B0-----:R-:W-:Y:S01]  /*9020*/  WARPGROUP.ARRIVE ;  /* 0x00000000000079c5 */ /* 0x001fe20000000000 */
        /* <DEDUP_REMOVED lines=21> */
.L_x_4943:
        /* <DEDUP_REMOVED lines=34> */
[----:B------:R-:W-:Y:S01]  /*93a0*/  UMOV UR10, UR20 ;  /* 0x00000014000a7c82 */ /* 0x000fe20008000000 */
[----:B------:R-:W-:-:S03]  /*93b0*/  UIADD3 UR6, UR21, 0x28c40, URZ ;  /* 0x00028c4015067890 */ /* 0x000fc6000fffe03f */
[----:B------:R-:W0:Y:S01]  /*93c0*/  MUFU.TANH R193, R193 ;  /* 0x000000c100c17308 */ /* 0x000e220000002400 */
[----:B---3--:R-:W-:Y:S01]  /*93d0*/  FMNMX.FTZ R5, R191, R20, !PT ;  /* 0x00000014bf057209 */ /* 0x008fe20007810000 */
[----:B------:R-:W-:-:S06]  /*93e0*/  UPRMT UR6, UR40, 0x654, UR6 ;  /* 0x0000065428067896 */ /* 0x000fcc0008000006 */
[----:B------:R-:W3:Y:S01]  /*93f0*/  MUFU.TANH R194, R194 ;  /* 0x000000c200c27308 */ /* 0x000ee20000002400 */
[----:B--2---:R-:W-:Y:S02]  /*9400*/  FMNMX.FTZ R20, R192, R5, !PT ;  /* 0x00000005c0147209 */ /* 0x004fe40007810000 */
[----:B------:R-:W-:Y:S05]  /*9410*/  SYNCS.ARRIVE.TRANS64.RED.A1T0 RZ, [UR6], RZ ;  /* 0x000000ffffff79a7 */ /* 0x000fea0008100406 */
        /* <DEDUP_REMOVED lines=14> */
[----:B------:R-:W-:-:S06]  /*9500*/  FMUL.FTZ R20, R162, UR23 ;  /* 0x00000017a2147c20 */ /* 0x000fcc0008410000 */
        /* <DEDUP_REMOVED lines=8> */
[----:B------:R-:W-:-:S06]  /*9590*/  FMUL.FTZ R154, R167, UR23 ;  /* 0x00000017a79a7c20 */ /* 0x000fcc0008410000 */
[----:B------:R-:W3:Y:S01]  /*95a0*/  MUFU.TANH R13, R13 ;  /* 0x0000000d000d7308 */ /* 0x000ee20000002400 */
[----:B--2---:R-:W-:-:S05]  /*95b0*/  FMNMX.FTZ R5, R164, R5, !PT ;  /* 0x00000005a4057209 */ /* 0x004fca0007810000 */
        /* <DEDUP_REMOVED lines=9> */
[----:B------:R-:W3:Y:S03]  /*9650*/  SHFL.BFLY PT, R167, R166, 0x1, 0x1f ;  /* 0x0c201f00a6a77f89 */ /* 0x000ee600000e0000 */
[----:B----4-:R-:W-:-:S03]  /*9660*/  FMNMX.FTZ R162, R14, R5, !PT ;  /* 0x000000050ea27209 */ /* 0x010fc60007810000 */
[----:B------:R-:W4:Y:S01]  /*9670*/  MUFU.TANH R153, R153 ;  /* 0x0000009900997308 */ /* 0x000f220000002400 */
[----:B0-----:R-:W-:Y:S01]  /*9680*/  FMNMX.FTZ R5, R15, R162, !PT ;  /* 0x000000a20f057209 */ /* 0x001fe20007810000 */
[----:B------:R-:W-:-:S03]  /*9690*/  FMUL.FTZ R162, R183, UR23 ;  /* 0x00000017b7a27c20 */ /* 0x000fc60008410000 */
[----:B-----5:R-:W-:-:S03]  /*96a0*/  FMNMX.FTZ R163, R20, R5, !PT ;  /* 0x0000000514a37209 */ /* 0x020fc60007810000 */
[----:B------:R-:W0:Y:S08]  /*96b0*/  MUFU.TANH R154, R154 ;  /* 0x0000009a009a7308 */ /* 0x000e300000002400 */
[----:B------:R-:W5:Y:S01]  /*96c0*/  MUFU.TANH R155, R155 ;  /* 0x0000009b009b7308 */ /* 0x000f620000002400 */
[----:B---3--:R-:W-:Y:S02]  /*96d0*/  FMNMX.FTZ R5, R166, R167, !PT ;  /* 0x000000a7a6057209 */ /* 0x008fe40007810000 */
[----:B--2---:R-:W-:-:S05]  /*96e0*/  FMNMX.FTZ R166, R152, R163, !PT ;  /* 0x000000a398a67209 */ /* 0x004fca0007810000 */
[----:B------:R-:W2:Y:S01]  /*96f0*/  MUFU.TANH R156, R156 ;  /* 0x0000009c009c7308 */ /* 0x000ea20000002400 */
[----:B----4-:R-:W-:Y:S01]  /*9700*/  FMNMX.FTZ R163, R153, R166, !PT ;  /* 0x000000a699a37209 */ /* 0x010fe20007810000 */
[C---:B------:R-:W-:Y:S01]  /*9710*/  FMUL.FTZ R177, R5.reuse, UR10 ;  /* 0x0000000a05b17c20 */ /* 0x040fe20008410000 */
[----:B------:R-:W-:Y:S02]  /*9720*/  FADD.FTZ R10, -R5, R10 ;  /* 0x0000000a050a7221 */ /* 0x000fe40000010100 */
[----:B0-----:R-:W-:Y:S01]  /*9730*/  FMNMX.FTZ R166, R154, R163, !PT ;  /* 0x000000a39aa67209 */ /* 0x001fe20007810000 */
[--C-:B------:R-:W-:Y:S01]  /*9740*/  FFMA.FTZ R21, R21, UR10, -R177.reuse ;  /* 0x0000000a15157c23 */ /* 0x100fe200080108b1 */
[--C-:B------:R-:W-:Y:S01]  /*9750*/  FFMA.FTZ R191, R191, UR10, -R177.reuse ;  /* 0x0000000abfbf7c23 */ /* 0x100fe200080108b1 */
[----:B------:R-:W0:Y:S01]  /*9760*/  MUFU.TANH R157, R157 ;  /* 0x0000009d009d7308 */ /* 0x000e220000002400 */
[----:B-----5:R-:W-:Y:S01]  /*9770*/  FMNMX.FTZ R163, R155, R166, !PT ;  /* 0x000000a69ba37209 */ /* 0x020fe20007810000 */
[--C-:B------:R-:W-:Y:S01]  /*9780*/  FFMA.FTZ R178, R192, UR10, -R177.reuse ;  /* 0x0000000ac0b27c23 */ /* 0x100fe200080108b1 */
[--C-:B------:R-:W-:Y:S01]  /*9790*/  FFMA.FTZ R174, R194, UR10, -R177.reuse ;  /* 0x0000000ac2ae7c23 */ /* 0x100fe200080108b1 */
[--C-:B------:R-:W-:Y:S01]  /*97a0*/  FFMA.FTZ R170, R195, UR10, -R177.reuse ;  /* 0x0000000ac3aa7c23 */ /* 0x100fe200080108b1 */
[--C-:B------:R-:W-:Y:S01]  /*97b0*/  FFMA.FTZ R171, R197, UR10, -R177.reuse ;  /* 0x0000000ac5ab7c23 */ /* 0x100fe200080108b1 */
[--C-:B------:R-:W-:Y:S01]  /*97c0*/  FFMA.FTZ R168, R168, UR10, -R177.reuse ;  /* 0x0000000aa8a87c23 */ /* 0x100fe200080108b1 */
[--C-:B------:R-:W-:Y:S01]  /*97d0*/  FFMA.FTZ R165, R165, UR10, -R177.reuse ;  /* 0x0000000aa5a57c23 */ /* 0x100fe200080108b1 */
[----:B------:R-:W3:Y:S01]  /*97e0*/  MUFU.TANH R158, R158 ;  /* 0x0000009e009e7308 */ /* 0x000ee20000002400 */
[----:B--2---:R-:W-:Y:S01]  /*97f0*/  FMNMX.FTZ R166, R156, R163, !PT ;  /* 0x000000a39ca67209 */ /* 0x004fe20007810000 */
[--C-:B------:R-:W-:Y:S01]  /*9800*/  FFMA.FTZ R180, R196, UR10, -R177.reuse ;  /* 0x0000000ac4b47c23 */ /* 0x100fe200080108b1 */
[----:B------:R-:W-:Y:S01]  /*9810*/  FFMA.FTZ R173, R173, UR10, -R177 ;  /* 0x0000000aadad7c23 */ /* 0x000fe200080108b1 */
[----:B------:R-:W-:-:S04]  /*9820*/  FMUL.FTZ R10, R10, UR10 ;  /* 0x0000000a0a0a7c20 */ /* 0x000fc80008410000 */
[----:B------:R-:W2:Y:S01]  /*9830*/  MUFU.TANH R159, R159 ;  /* 0x0000009f009f7308 */ /* 0x000ea20000002400 */
[----:B0-----:R-:W-:Y:S01]  /*9840*/  FMNMX.FTZ R163, R157, R166, !PT ;  /* 0x000000a69da37209 */ /* 0x001fe20007810000 */
[----:B------:R-:W-:-:S06]  /*9850*/  FFMA.FTZ R166, R6, UR10, -R177 ;  /* 0x0000000a06a67c23 */ /* 0x000fcc00080108b1 */
[----:B------:R-:W0:Y:S01]  /*9860*/  MUFU.TANH R160, R160 ;  /* 0x000000a000a07308 */ /* 0x000e220000002400 */
[----:B---3--:R-:W-:-:S07]  /*9870*/  FMNMX.FTZ R6, R158, R163, !PT ;  /* 0x000000a39e067209 */ /* 0x008fce0007810000 */
[----:B------:R-:W3:Y:S01]  /*9880*/  MUFU.TANH R161, R161 ;  /* 0x000000a100a17308 */ /* 0x000ee20000002400 */
[----:B--2---:R-:W-:-:S07]  /*9890*/  FMNMX.FTZ R163, R159, R6, !PT ;  /* 0x000000069fa37209 */ /* 0x004fce0007810000 */
[----:B------:R-:W2:Y:S01]  /*98a0*/  MUFU.TANH R162, R162 ;  /* 0x000000a200a27308 */ /* 0x000ea20000002400 */
[----:B0-----:R-:W-:-:S07]  /*98b0*/  FMNMX.FTZ R6, R160, R163, !PT ;  /* 0x000000a3a0067209 */ /* 0x001fce0007810000 */
[----:B------:R-:W0:Y:S01]  /*98c0*/  MUFU.EX2 R10, R10 ;  /* 0x0000000a000a7308 */ /* 0x000e220000000800 */
[----:B---3--:R-:W-:-:S07]  /*98d0*/  FMNMX.FTZ R167, R161, R6, !PT ;  /* 0x00000006a1a77209 */ /* 0x008fce0007810000 */
[----:B------:R-:W3:Y:S01]  /*98e0*/  MUFU.EX2 R21, R21 ;  /* 0x0000001500157308 */ /* 0x000ee20000000800 */
[----:B--2---:R-:W-:Y:S01]  /*98f0*/  FMNMX.FTZ R6, R162, R167, !PT ;  /* 0x000000a7a2067209 */ /* 0x004fe20007810000 */
[----:B------:R-:W-:-:S04]  /*9900*/  FFMA.FTZ R167, R193, UR10, -R177 ;  /* 0x0000000ac1a77c23 */ /* 0x000fc800080108b1 */
[----:B------:R-:W2:Y:S02]  /*9910*/  SHFL.BFLY PT, R175, R6, 0x2, 0x1f ;  /* 0x0c401f0006af7f89 */ /* 0x000ea400000e0000 */
[----:B------:R-:W4:Y:S01]  /*9920*/  MUFU.EX2 R166, R166 ;  /* 0x000000a600a67308 */ /* 0x000f220000000800 */
[-C--:B0-----:R-:W-:Y:S01]  /*9930*/  FMUL.FTZ R24, R24, R10.reuse ;  /* 0x0000000a18187220 */ /* 0x081fe20000410000 */
        /* <DEDUP_REMOVED lines=20> */
[----:B--2---:R-:W-:Y:S01]  /*9a80*/  FMNMX.FTZ R179, R6, R175, !PT ;  /* 0x000000af06b37209 */ /* 0x004fe20007810000 */
[--C-:B------:R-:W-:Y:S01]  /*9a90*/  FFMA.FTZ R175, R169, UR10, -R177.reuse ;  /* 0x0000000aa9af7c23 */ /* 0x100fe200080108b1 */
[--C-:B------:R-:W-:Y:S01]  /*9aa0*/  FFMA.FTZ R169, R172, UR10, -R177.reuse ;  /* 0x0000000aaca97c23 */ /* 0x100fe200080108b1 */
[--C-:B------:R-:W-:Y:S01]  /*9ab0*/  FFMA.FTZ R172, R176, UR10, -R177.reuse ;  /* 0x0000000ab0ac7c23 */ /* 0x100fe200080108b1 */
[----:B------:R-:W-:Y:S01]  /*9ac0*/  FFMA.FTZ R176, R164, UR10, -R177 ;  /* 0x0000000aa4b07c23 */ /* 0x000fe200080108b1 */
[----:B------:R-:W2:Y:S01]  /*9ad0*/  SHFL.BFLY PT, R6, R179, 0x1, 0x1f ;  /* 0x0c201f00b3067f89 */ /* 0x000ea200000e0000 */
        /* <DEDUP_REMOVED lines=22> */
[----:B------:R-:W-:Y:S01]  /*9c40*/  FMUL.FTZ R100, R100, R10 ;  /* 0x0000000a64647220 */ /* 0x000fe20000410000 */
[----:B--2---:R-:W-:Y:S01]  /*9c50*/  FMNMX.FTZ R6, R179, R6, !PT ;  /* 0x00000006b3067209 */ /* 0x004fe20007810000 */
[----:B------:R-:W-:Y:S01]  /*9c60*/  MUFU.EX2 R171, R171 ;  /* 0x000000ab00ab7308 */ /* 0x000fe20000000800 */
[-C--:B------:R-:W-:Y:S01]  /*9c70*/  FMUL.FTZ R101, R101, R10.reuse ;  /* 0x0000000a65657220 */ /* 0x080fe20000410000 */
[-C--:B------:R-:W-:Y:S01]  /*9c80*/  FMUL.FTZ R104, R104, R10.reuse ;  /* 0x0000000a68687220 */ /* 0x080fe20000410000 */
[-C--:B------:R-:W-:Y:S01]  /*9c90*/  FMUL.FTZ R105, R105, R10.reuse ;  /* 0x0000000a69697220 */ /* 0x080fe20000410000 */
[C---:B------:R-:W-:Y:S01]  /*9ca0*/  FADD.FTZ R11, -R6.reuse, R11 ;  /* 0x0000000b060b7221 */ /* 0x040fe20000010100 */
[----:B------:R-:W-:Y:S01]  /*9cb0*/  FMUL.FTZ R177, R6, UR10 ;  /* 0x0000000a06b17c20 */ /* 0x000fe20008410000 */
[-C--:B------:R-:W-:Y:S01]  /*9cc0*/  FMUL.FTZ R108, R108, R10.reuse ;  /* 0x0000000a6c6c7220 */ /* 0x080fe20000410000 */
[----:B------:R-:W-:Y:S01]  /*9cd0*/  FMUL.FTZ R109, R109, R10 ;  /* 0x0000000a6d6d7220 */ /* 0x000fe20000410000 */
[----:B------:R-:W-:Y:S01]  /*9ce0*/  FMUL.FTZ R11, R11, UR10 ;  /* 0x0000000a0b0b7c20 */ /* 0x000fe20008410000 */
[--C-:B------:R-:W-:Y:S01]  /*9cf0*/  FFMA.FTZ R12, R12, UR10, -R177.reuse ;  /* 0x0000000a0c0c7c23 */ /* 0x100fe200080108b1 */
[--C-:B------:R-:W-:Y:S01]  /*9d00*/  FFMA.FTZ R179, R15, UR10, -R177.reuse ;  /* 0x0000000a0fb37c23 */ /* 0x100fe200080108b1 */
[--C-:B------:R-:W-:Y:S01]  /*9d10*/  FFMA.FTZ R15, R20, UR10, -R177.reuse ;  /* 0x0000000a140f7c23 */ /* 0x100fe200080108b1 */
[----:B------:R-:W-:Y:S01]  /*9d20*/  FFMA.FTZ R20, R153, UR10, -R177 ;  /* 0x0000000a99147c23 */ /* 0x000fe200080108b1 */
[----:B------:R-:W-:-:S02]  /*9d30*/  IMAD.MOV R153, RZ, RZ, -R17 ;  /* 0x000000ffff997224 */ /* 0x000fc400078e0a11 */
[--C-:B------:R-:W-:Y:S01]  /*9d40*/  FFMA.FTZ R13, R13, UR10, -R177.reuse ;  /* 0x0000000a0d0d7c23 */ /* 0x100fe200080108b1 */
[----:B------:R-:W-:Y:S01]  /*9d50*/  MUFU.EX2 R11, R11 ;  /* 0x0000000b000b7308 */ /* 0x000fe20000000800 */
[--C-:B------:R-:W-:Y:S01]  /*9d60*/  FFMA.FTZ R14, R14, UR10, -R177.reuse ;  /* 0x0000000a0e0e7c23 */ /* 0x100fe200080108b1 */
[--C-:B------:R-:W-:Y:S01]  /*9d70*/  FFMA.FTZ R164, R152, UR10, -R177.reuse ;  /* 0x0000000a98a47c23 */ /* 0x100fe200080108b1 */
[----:B------:R-:W-:Y:S01]  /*9d80*/  ISETP.NE.AND P2, PT, R2, R153, PT ;  /* 0x000000990200720c */ /* 0x000fe20003f45270 */
[----:B------:R-:W-:Y:S02]  /*9d90*/  IMAD.U32 R153, RZ, RZ, UR22 ;  /* 0x00000016ff997e24 */ /* 0x000fe4000f8e00ff */
[--C-:B------:R-:W-:Y:S01]  /*9da0*/  FFMA.FTZ R181, R154, UR10, -R177.reuse ;  /* 0x0000000a9ab57c23 */ /* 0x100fe200080108b1 */
[--C-:B------:R-:W-:Y:S01]  /*9db0*/  FFMA.FTZ R183, R156, UR10, -R177.reuse ;  /* 0x0000000a9cb77c23 */ /* 0x100fe200080108b1 */
[--C-:B------:R-:W-:Y:S01]  /*9dc0*/  FFMA.FTZ R182, R155, UR10, -R177.reuse ;  /* 0x0000000a9bb67c23 */ /* 0x100fe200080108b1 */
[----:B------:R-:W2:Y:S01]  /*9dd0*/  MUFU.EX2 R12, R12 ;  /* 0x0000000c000c7308 */ /* 0x000ea20000000800 */
[--C-:B------:R-:W-:Y:S01]  /*9de0*/  FFMA.FTZ R159, R159, UR10, -R177.reuse ;  /* 0x0000000a9f9f7c23 */ /* 0x100fe200080108b1 */
[--C-:B------:R-:W-:Y:S01]  /*9df0*/  FFMA.FTZ R160, R160, UR10, -R177.reuse ;  /* 0x0000000aa0a07c23 */ /* 0x100fe200080108b1 */
[--C-:B------:R-:W-:Y:S01]  /*9e00*/  FFMA.FTZ R161, R161, UR10, -R177.reuse ;  /* 0x0000000aa1a17c23 */ /* 0x100fe200080108b1 */
[----:B0-----:R-:W-:Y:S01]  /*9e10*/  FFMA.FTZ R191, R162, UR10, -R177 ;  /* 0x0000000aa2bf7c23 */ /* 0x001fe200080108b1 */
[-C--:B------:R-:W-:Y:S01]  /*9e20*/  FMUL.FTZ R112, R112, R10.reuse ;  /* 0x0000000a70707220 */ /* 0x080fe20000410000 */
[-C--:B------:R-:W-:Y:S01]  /*9e30*/  FMUL.FTZ R113, R113, R10.reuse ;  /* 0x0000000a71717220 */ /* 0x080fe20000410000 */
[----:B------:R-:W-:Y:S01]  /*9e40*/  FMUL.FTZ R116, R116, R10 ;  /* 0x0000000a74747220 */ /* 0x000fe20000410000 */
[----:B------:R-:W0:Y:S01]  /*9e50*/  MUFU.EX2 R13, R13 ;  /* 0x0000000d000d7308 */ /* 0x000e220000000800 */
[----:B------:R-:W-:Y:S01]  /*9e60*/  @!P2 LEA R152, R153, R16, 0x6 ;  /* 0x000000109998a211 */ /* 0x000fe200078e30ff */
[----:B---3--:R-:W-:Y:S01]  /*9e70*/  FFMA.FTZ R153, R10, R3, R21 ;  /* 0x000000030a997223 */ /* 0x008fe20000010015 */
[----:B------:R-:W-:Y:S01]  /*9e80*/  FFMA.FTZ R3, R157, UR10, -R177 ;  /* 0x0000000a9d037c23 */ /* 0x000fe200080108b1 */
[-C--:B------:R-:W-:Y:S01]  /*9e90*/  FMUL.FTZ R117, R117, R10.reuse ;  /* 0x0000000a75757220 */ /* 0x080fe20000410000 */
[-C--:B------:R-:W-:Y:S01]  /*9ea0*/  FMUL.FTZ R120, R120, R10.reuse ;  /* 0x0000000a78787220 */ /* 0x080fe20000410000 */
[----:B----4-:R-:W-:Y:S01]  /*9eb0*/  FADD.FTZ R156, R166, R153 ;  /* 0x00000099a69c7221 */ /* 0x010fe20000010000 */
[----:B------:R-:W-:Y:S01]  /*9ec0*/  FMUL.FTZ R121, R121, R10 ;  /* 0x0000000a79797220 */ /* 0x000fe20000410000 */
[----:B------:R-:W3:Y:S01]  /*9ed0*/  MUFU.EX2 R14, R14 ;  /* 0x0000000e000e7308 */ /* 0x000ee20000000800 */
[----:B--2---:R-:W-:Y:S01]  /*9ee0*/  FFMA.FTZ R154, R11, R4, R12 ;  /* 0x000000040b9a7223 */ /* 0x004fe2000001000c */
[----:B------:R-:W-:Y:S01]  /*9ef0*/  FADD.FTZ R155, R163, R156 ;  /* 0x0000009ca39b7221 */ /* 0x000fe20000010000 */
[----:B------:R-:W-:Y:S01]  /*9f00*/  FFMA.FTZ R4, R158, UR10, -R177 ;  /* 0x0000000a9e047c23 */ /* 0x000fe200080108b1 */
[-C--:B------:R-:W-:Y:S01]  /*9f10*/  FMUL.FTZ R124, R124, R10.reuse ;  /* 0x0000000a7c7c7220 */ /* 0x080fe20000410000 */
[-C--:B------:R-:W-:Y:S01]  /*9f20*/  FMUL.FTZ R125, R125, R10.reuse ;  /* 0x0000000a7d7d7220 */ /* 0x080fe20000410000 */
[----:B------:R-:W-:Y:S01]  /*9f30*/  FADD.FTZ R156, R178, R155 ;  /* 0x0000009bb29c7221 */ /* 0x000fe20000010000 */
        /* <DEDUP_REMOVED lines=10> */
[----:B---3--:R-:W-:Y:S01]  /*9fe0*/  FADD.FTZ R154, R14, R153 ;  /* 0x000000990e9a7221 */ /* 0x008fe20000010000 */
[----:B------:R-:W-:Y:S01]  /*9ff0*/  FADD.FTZ R153, R167, R156 ;  /* 0x0000009ca7997221 */ /* 0x000fe20000010000 */
[----:B------:R-:W-:Y:S01]  /*a000*/  @!P2 LEA R156, R152, UR42, 0x2 ;  /* 0x0000002a989cac11 */ /* 0x000fe2000f8e10ff */
[-C--:B------:R-:W-:Y:S01]  /*a010*/  FMUL.FTZ R141, R141, R10.reuse ;  /* 0x0000000a8d8d7220 */ /* 0x080fe20000410000 */
[----:B------:R-:W-:Y:S01]  /*a020*/  F2FP.F16.F32.PACK_AB R152, R166, R21 ;  /* 0x00000015a698723e */ /* 0x000fe200000000ff */
[----:B------:R-:W-:Y:S01]  /*a030*/  FADD.FTZ R153, R174, R153 ;  /* 0x00000099ae997221 */ /* 0x000fe20000010000 */
[-C--:B------:R-:W-:Y:S01]  /*a040*/  FMUL.FTZ R144, R144, R10.reuse ;  /* 0x0000000a90907220 */ /* 0x080fe20000410000 */
[----:B------:R-:W3:Y:S01]  /*a050*/  MUFU.EX2 R164, R164 ;  /* 0x000000a400a47308 */ /* 0x000ee20000000800 */
[----:B--2---:R-:W-:Y:S01]  /*a060*/  FADD.FTZ R154, R179, R154 ;  /* 0x0000009ab39a7221 */ /* 0x004fe20000010000 */
[----:B------:R-:W-:Y:S01]  /*a070*/  @!P2 STS [R156+0x28800], R10 ;  /* 0x0288000a9c00a388 */ /* 0x000fe20000000800 */
[-C--:B------:R-:W-:Y:S01]  /*a080*/  FMUL.FTZ R145, R145, R10.reuse ;  /* 0x0000000a91917220 */ /* 0x080fe20000410000 */
[-C--:B------:R-:W-:Y:S01]  /*a090*/  FMUL.FTZ R148, R148, R10.reuse ;  /* 0x0000000a94947220 */ /* 0x080fe20000410000 */
[----:B------:R-:W-:Y:S01]  /*a0a0*/  FMUL.FTZ R149, R149, R10 ;  /* 0x0000000a95957220 */ /* 0x000fe20000410000 */
[----:B------:R2:W-:Y:S01]  /*a0b0*/  @!P2 STS [R156+0x28820], R11 ;  /* 0x0288200b9c00a388 */ /* 0x0005e20000000800 */
[-C--:B------:R-:W-:Y:S01]  /*a0c0*/  FMUL.FTZ R26, R26, R11.reuse ;  /* 0x0000000b1a1a7220 */ /* 0x080fe20000410000 */
[----:B------:R-:W4:Y:S01]  /*a0d0*/  MUFU.EX2 R20, R20 ;  /* 0x0000001400147308 */ /* 0x000f220000000800 */
[----:B0-----:R-:W-:Y:S01]  /*a0e0*/  FADD.FTZ R155, R15, R154 ;  /* 0x0000009a0f9b7221 */ /* 0x001fe20000010000 */
[----:B------:R-:W-:Y:S01]  /*a0f0*/  FADD.FTZ R154, R170, R153 ;  /* 0x00000099aa9a7221 */ /* 0x000fe20000010000 */
[----:B------:R-:W-:Y:S01]  /*a100*/  F2FP.F16.F32.PACK_AB R153, R13, R12 ;  /* 0x0000000c0d99723e */ /* 0x000fe200000000ff */
[-C--:B------:R-:W-:Y:S01]  /*a110*/  FMUL.FTZ R27, R27, R11.reuse ;  /* 0x0000000b1b1b7220 */ /* 0x080fe20000410000 */
[----:B------:R-:W-:Y:S01]  /*a120*/  FMUL.FTZ R30, R30, R11 ;  /* 0x0000000b1e1e7220 */ /* 0x000fe20000410000 */
[----:B------:R-:W-:Y:S01]  /*a130*/  FADD.FTZ R21, R171, R154 ;  /* 0x0000009aab157221 */ /* 0x000fe20000010000 */
[----:B------:R-:W-:Y:S01]  /*a140*/  F2FP.F16.F32.PACK_AB R154, R178, R163 ;  /* 0x000000a3b29a723e */ /* 0x000fe200000000ff */
[----:B------:R-:W0:Y:S01]  /*a150*/  MUFU.EX2 R181, R181 ;  /* 0x000000b500b57308 */ /* 0x000e220000000800 */
[C---:B---3--:R-:W-:Y:S01]  /*a160*/  FADD.FTZ R155, R164.reuse, R155 ;  /* 0x0000009ba49b7221 */ /* 0x048fe20000010000 */
[----:B------:R-:W-:Y:S01]  /*a170*/  F2FP.F16.F32.PACK_AB R157, R164, R15 ;  /* 0x0000000fa49d723e */ /* 0x000fe200000000ff */
[----:B------:R-:W-:Y:S01]  /*a180*/  FMUL.FTZ R31, R31, R11 ;  /* 0x0000000b1f1f7220 */ /* 0x000fe20000410000 */
[----:B--2---:R-:W-:Y:S01]  /*a190*/  F2FP.F16.F32.PACK_AB R156, R174, R167 ;  /* 0x000000a7ae9c723e */ /* 0x004fe200000000ff */
[-C--:B------:R-:W-:Y:S01]  /*a1a0*/  FMUL.FTZ R34, R34, R11.reuse ;  /* 0x0000000b22227220 */ /* 0x080fe20000410000 */
[-C--:B------:R-:W-:Y:S01]  /*a1b0*/  FMUL.FTZ R35, R35, R11.reuse ;  /* 0x0000000b23237220 */ /* 0x080fe20000410000 */
[-C--:B------:R-:W-:Y:S01]  /*a1c0*/  FMUL.FTZ R38, R38, R11.reuse ;  /* 0x0000000b26267220 */ /* 0x080fe20000410000 */
[----:B------:R-:W2:Y:S01]  /*a1d0*/  MUFU.EX2 R182, R182 ;  /* 0x000000b600b67308 */ /* 0x000ea20000000800 */
[----:B----4-:R-:W-:Y:S01]  /*a1e0*/  FADD.FTZ R158, R20, R155 ;  /* 0x0000009b149e7221 */ /* 0x010fe20000010000 */
        /* <DEDUP_REMOVED lines=16> */
[----:B------:R-:W-:Y:S01]  /*a2f0*/  F2FP.F16.F32.PACK_AB R155, R179, R14 ;  /* 0x0000000eb39b723e */ /* 0x000fe200000000ff */
[----:B------:R-:W-:Y:S01]  /*a300*/  BAR.SYNC.DEFER_BLOCKING 0xf, 0x100 ;  /* 0x03c4000000007b1d */ /* 0x000fe20000010000 */
[-C--:B------:R-:W-:Y:S01]  /*a310*/  FMUL.FTZ R63, R63, R11.reuse ;  /* 0x0000000b3f3f7220 */ /* 0x080fe20000410000 */
[-C--:B------:R-:W-:Y:S01]  /*a320*/  FMUL.FTZ R66, R66, R11.reuse ;  /* 0x0000000b42427220 */ /* 0x080fe20000410000 */
[-C--:B------:R-:W-:Y:S01]  /*a330*/  FMUL.FTZ R67, R67, R11.reuse ;  /* 0x0000000b43437220 */ /* 0x080fe20000410000 */
[-C--:B------:R-:W-:Y:S01]  /*a340*/  FMUL.FTZ R70, R70, R11.reuse ;  /* 0x0000000b46467220 */ /* 0x080fe20000410000 */
[-C--:B------:R-:W-:Y:S01]  /*a350*/  FMUL.FTZ R71, R71, R11.reuse ;  /* 0x0000000b47477220 */ /* 0x080fe20000410000 */
[----:B------:R-:W2:Y:S01]  /*a360*/  MUFU.EX2 R168, R168 ;  /* 0x000000a800a87308 */ /* 0x000ea20000000800 */
[----:B---3--:R-:W-:Y:S01]  /*a370*/  FADD.FTZ R162, R183, R162 ;  /* 0x000000a2b7a27221 */ /* 0x008fe20000010000 */
        /* <DEDUP_REMOVED lines=16> */
[----:B------:R2:W-:Y:S01]  /*a480*/  STSM.16.M88.4 [R18+0x26800], R152 ;  /* 0x0268009812007844 */ /* 0x0005e20000000200 */
[-C--:B------:R-:W-:Y:S01]  /*a490*/  FMUL.FTZ R98, R98, R11.reuse ;  /* 0x0000000b62627220 */ /* 0x080fe20000410000 */
[-C--:B------:R-:W-:Y:S01]  /*a4a0*/  FMUL.FTZ R99, R99, R11.reuse ;  /* 0x0000000b63637220 */ /* 0x080fe20000410000 */
[-C--:B------:R-:W-:Y:S01]  /*a4b0*/  FMUL.FTZ R102, R102, R11.reuse ;  /* 0x0000000b66667220 */ /* 0x080fe20000410000 */
[-C--:B------:R-:W-:Y:S01]  /*a4c0*/  FMUL.FTZ R103, R103, R11.reuse ;  /* 0x0000000b67677220 */ /* 0x080fe20000410000 */
[----:B------:R-:W-:Y:S01]  /*a4d0*/  FMUL.FTZ R106, R106, R11 ;  /* 0x0000000b6a6a7220 */ /* 0x000fe20000410000 */
[----:B------:R4:W5:Y:S01]  /*a4e0*/  MUFU.EX2 R177, R159 ;  /* 0x0000009f00b17308 */ /* 0x0009620000000800 */
[C---:B---3--:R-:W-:Y:S01]  /*a4f0*/  FADD.FTZ R162, R4.reuse, R15 ;  /* 0x0000000f04a27221 */ /* 0x048fe20000010000 */
[----:B------:R-:W-:Y:S01]  /*a500*/  F2FP.F16.F32.PACK_AB R163, R4, R3 ;  /* 0x0000000304a3723e */ /* 0x000fe200000000ff */
[-C--:B------:R-:W-:Y:S01]  /*a510*/  FMUL.FTZ R107, R107, R11.reuse ;  /* 0x0000000b6b6b7220 */ /* 0x080fe20000410000 */
[-C--:B------:R-:W-:Y:S01]  /*a520*/  FMUL.FTZ R110, R110, R11.reuse ;  /* 0x0000000b6e6e7220 */ /* 0x080fe20000410000 */
[-C--:B------:R-:W-:Y:S01]  /*a530*/  FMUL.FTZ R111, R111, R11.reuse ;  /* 0x0000000b6f6f7220 */ /* 0x080fe20000410000 */
[-C--:B------:R-:W-:Y:S01]  /*a540*/  FMUL.FTZ R114, R114, R11.reuse ;  /* 0x0000000b72727220 */ /* 0x080fe20000410000 */
[-C--:B------:R-:W-:Y:S01]  /*a550*/  FMUL.FTZ R115, R115, R11.reuse ;  /* 0x0000000b73737220 */ /* 0x080fe20000410000 */
[----:B------:R-:W3:Y:S01]  /*a560*/  MUFU.EX2 R165, R165 ;  /* 0x000000a500a57308 */ /* 0x000ee20000000800 */
[----:B0-----:R-:W-:Y:S01]  /*a570*/  FADD.FTZ R158, R175, R158 ;  /* 0x0000009eaf9e7221 */ /* 0x001fe20000010000 */
[----:B----4-:R-:W-:Y:S01]  /*a580*/  F2FP.F16.F32.PACK_AB R159, R181, R20 ;  /* 0x00000014b59f723e */ /* 0x010fe200000000ff */
[-C--:B------:R-:W-:Y:S01]  /*a590*/  FMUL.FTZ R118, R118, R11.reuse ;  /* 0x0000000b76767220 */ /* 0x080fe20000410000 */
[-C--:B------:R-:W-:Y:S01]  /*a5a0*/  FMUL.FTZ R119, R119, R11.reuse ;  /* 0x0000000b77777220 */ /* 0x080fe20000410000 */
[-C--:B------:R-:W-:Y:S01]  /*a5b0*/  FMUL.FTZ R122, R122, R11.reuse ;  /* 0x0000000b7a7a7220 */ /* 0x080fe20000410000 */
[-C--:B------:R-:W-:Y:S01]  /*a5c0*/  FMUL.FTZ R123, R123, R11.reuse ;  /* 0x0000000b7b7b7220 */ /* 0x080fe20000410000 */
[-C--:B------:R-:W-:Y:S01]  /*a5d0*/  FMUL.FTZ R126, R126, R11.reuse ;  /* 0x0000000b7e7e7220 */ /* 0x080fe20000410000 */
[----:B------:R0:W4:Y:S01]  /*a5e0*/  MUFU.EX2 R166, R160 ;  /* 0x000000a000a67308 */ /* 0x0001220000000800 */
[----:B-----5:R-:W-:Y:S01]  /*a5f0*/  FADD.FTZ R15, R177, R162 ;  /* 0x000000a2b10f7221 */ /* 0x020fe20000010000 */
[-C--:B------:R-:W-:Y:S01]  /*a600*/  FMUL.FTZ R127, R127, R11.reuse ;  /* 0x0000000b7f7f7220 */ /* 0x080fe20000410000 */
[-C--:B------:R-:W-:Y:S01]  /*a610*/  FMUL.FTZ R130, R130, R11.reuse ;  /* 0x0000000b82827220 */ /* 0x080fe20000410000 */
[-C--:B------:R-:W-:Y:S01]  /*a620*/  FMUL.FTZ R131, R131, R11.reuse ;  /* 0x0000000b83837220 */ /* 0x080fe20000410000 */
[-C--:B------:R-:W-:Y:S01]  /*a630*/  FMUL.FTZ R134, R134, R11.reuse ;  /* 0x0000000b86867220 */ /* 0x080fe20000410000 */
[-C--:B------:R-:W-:Y:S01]  /*a640*/  FMUL.FTZ R135, R135, R11.reuse ;  /* 0x0000000b87877220 */ /* 0x080fe20000410000 */
[-C--:B------:R-:W-:Y:S01]  /*a650*/  FMUL.FTZ R138, R138, R11.reuse ;  /* 0x0000000b8a8a7220 */ /* 0x080fe20000410000 */
[----:B------:R-:W5:Y:S01]  /*a660*/  MUFU.EX2 R180, R180 ;  /* 0x000000b400b47308 */ /* 0x000f620000000800 */
[----:B---3--:R-:W-:Y:S01]  /*a670*/  FADD.FTZ R13, R165, R158 ;  /* 0x0000009ea50d7221 */ /* 0x008fe20000010000 */
[----:B------:R-:W-:Y:S01]  /*a680*/  F2FP.F16.F32.PACK_AB R158, R171, R170 ;  /* 0x000000aaab9e723e */ /* 0x000fe200000000ff */
[-C--:B------:R-:W-:Y:S01]  /*a690*/  FMUL.FTZ R139, R139, R11.reuse ;  /* 0x0000000b8b8b7220 */ /* 0x080fe20000410000 */
[----:B0-----:R-:W-:Y:S01]  /*a6a0*/  F2FP.F16.F32.PACK_AB R160, R175, R168 ;  /* 0x000000a8afa0723e */ /* 0x001fe200000000ff */
[-C--:B------:R-:W-:Y:S01]  /*a6b0*/  FMUL.FTZ R142, R142, R11.reuse ;  /* 0x0000000b8e8e7220 */ /* 0x080fe20000410000 */
[-C--:B------:R-:W-:Y:S01]  /*a6c0*/  FMUL.FTZ R143, R143, R11.reuse ;  /* 0x0000000b8f8f7220 */ /* 0x080fe20000410000 */
[----:B------:R2:W-:Y:S01]  /*a6d0*/  STSM.16.M88.4 [R23], R156 ;  /* 0x0000009c17007844 */ /* 0x0005e20000000200 */
[----:B------:R0:W3:Y:S01]  /*a6e0*/  MUFU.EX2 R12, R161 ;  /* 0x000000a1000c7308 */ /* 0x0000e20000000800 */
[----:B----4-:R-:W-:Y:S01]  /*a6f0*/  FADD.FTZ R15, R166, R15 ;  /* 0x0000000fa60f7221 */ /* 0x010fe20000010000 */
[-C--:B------:R-:W-:Y:S01]  /*a700*/  FMUL.FTZ R146, R146, R11.reuse ;  /* 0x0000000b92927220 */ /* 0x080fe20000410000 */
[-C--:B------:R-:W-:Y:S01]  /*a710*/  FMUL.FTZ R147, R147, R11.reuse ;  /* 0x0000000b93937220 */ /* 0x080fe20000410000 */
[-C--:B------:R-:W-:Y:S01]  /*a720*/  FMUL.FTZ R150, R150, R11.reuse ;  /* 0x0000000b96967220 */ /* 0x080fe20000410000 */
[----:B------:R-:W-:-:S03]  /*a730*/  FMUL.FTZ R151, R151, R11 ;  /* 0x0000000b97977220 */ /* 0x000fc60000410000 */
[----:B------:R-:W4:Y:S01]  /*a740*/  MUFU.EX2 R169, R169 ;  /* 0x000000a900a97308 */ /* 0x000f220000000800 */
[C---:B-----5:R-:W-:Y:S01]  /*a750*/  FADD.FTZ R14, R180.reuse, R13 ;  /* 0x0000000db40e7221 */ /* 0x060fe20000010000 */
[----:B------:R-:W-:Y:S02]  /*a760*/  F2FP.F16.F32.PACK_AB R162, R180, R165 ;  /* 0x000000a5b4a2723e */ /* 0x000fe400000000ff */
[----:B0-----:R-:W-:Y:S02]  /*a770*/  F2FP.F16.F32.PACK_AB R161, R183, R182 ;  /* 0x000000b6b7a1723e */ /* 0x001fe400000000ff */
[----:B------:R-:W-:Y:S02]  /*a780*/  F2FP.F16.F32.PACK_AB R165, R166, R177 ;  /* 0x000000b1a6a5723e */ /* 0x000fe400000000ff */
[----:B------:R-:W0:Y:S01]  /*a790*/  MUFU.EX2 R167, R191 ;  /* 0x000000bf00a77308 */ /* 0x000e220000000800 */
[----:B---3--:R-:W-:Y:S01]  /*a7a0*/  FADD.FTZ R4, R12, R15 ;  /* 0x0000000f0c047221 */ /* 0x008fe20000010000 */
[----:B------:R2:W-:Y:S06]  /*a7b0*/  STSM.16.M88.4 [R19], R160 ;  /* 0x000000a013007844 */ /* 0x0005ec0000000200 */
[----:B------:R-:W3:Y:S01]  /*a7c0*/  MUFU.EX2 R172, R172 ;  /* 0x000000ac00ac7308 */ /* 0x000ee20000000800 */
[----:B----4-:R-:W-:-:S07]  /*a7d0*/  FADD.FTZ R13, R169, R14 ;  /* 0x0000000ea90d7221 */ /* 0x010fce0000010000 */
[----:B------:R-:W4:Y:S01]  /*a7e0*/  MUFU.EX2 R173, R173 ;  /* 0x000000ad00ad7308 */ /* 0x000f220000000800 */
[C---:B0-----:R-:W-:Y:S01]  /*a7f0*/  FADD.FTZ R4, R167.reuse, R4 ;  /* 0x00000004a7047221 */ /* 0x041fe20000010000 */
[----:B------:R-:W-:-:S06]  /*a800*/  F2FP.F16.F32.PACK_AB R167, R167, R12 ;  /* 0x0000000ca7a7723e */ /* 0x000fcc00000000ff */
[----:B------:R-:W0:Y:S01]  /*a810*/  MUFU.EX2 R176, R176 ;  /* 0x000000b000b07308 */ /* 0x000e220000000800 */
[C---:B---3--:R-:W-:Y:S01]  /*a820*/  FADD.FTZ R14, R172.reuse, R13 ;  /* 0x0000000dac0e7221 */ /* 0x048fe20000010000 */
[----:B------:R-:W-:-:S03]  /*a830*/  F2FP.F16.F32.PACK_AB R164, R172, R169 ;  /* 0x000000a9aca4723e */ /* 0x000fc600000000ff */
[----:B----4-:R-:W-:Y:S01]  /*a840*/  FADD.FTZ R3, R173, R14 ;  /* 0x0000000ead037221 */ /* 0x010fe20000010000 */
[----:B0-----:R-:W-:-:S03]  /*a850*/  F2FP.F16.F32.PACK_AB R166, R176, R173 ;  /* 0x000000adb0a6723e */ /* 0x001fc600000000ff */
[----:B------:R-:W-:Y:S02]  /*a860*/  FADD.FTZ R3, R176, R3 ;  /* 0x00000003b0037221 */ /* 0x000fe40000010000 */
[----:B------:R2:W-:Y:S01]  /*a870*/  STSM.16.M88.4 [R22], R164 ;  /* 0x000000a416007844 */ /* 0x0005e20000000200 */
[----:B------:R-:W-:Y:S05]  /*a880*/  @!P0 BRA `(.L_x_4944) ;  /* 0x0000000000048947 */ /* 0x000fea0003800000 */
[----:B------:R-:W-:Y:S01]  /*a890*/  BPT.TRAP 0x1 ;  /* 0x000000040000795c */ /* 0x000fe20000300000 */
.L_x_4944:
[----:B------:R0:W3:Y:S01]  /*a8a0*/  SYNCS.PHASECHK.TRANS64.TRYWAIT P2, [UR21+0x28c50], R8 ;  /* 0x028c5008ff0075a7 */ /* 0x0000e20008040155 */
[----:B------:R-:W-:Y:S05]  /*a8b0*/  @!P0 BRA `(.L_x_4945) ;  /* 0x0000000000048947 */ /* 0x000fea0003800000 */
[----:B------:R-:W-:Y:S01]  /*a8c0*/  BPT.TRAP 0x1 ;  /* 0x000000040000795c */ /* 0x000fe20000300000 */
.L_x_4945:
[----:B---3--:R-:W-:Y:S05]  /*a8d0*/  @P2 BRA `(.L_x_4946) ;  /* 0x0000000000082947 */ /* 0x008fea0003800000 */
[----:B------:R-:W3:Y:S02]  /*a8e0*/  SYNCS.PHASECHK.TRANS64.TRYWAIT P2, [UR21+0x28c50], R8 ;  /* 0x028c5008ff0075a7 */ /* 0x000ee40008040155 */
[----:B---3--:R-:W-:Y:S05]  /*a8f0*/  @!P2 BRA `(.L_x_4947) ;  /* 0x000000a400aca947 */ /* 0x008fea0003800000 */
.L_x_4946:
        /* <DEDUP_REMOVED lines=34> */
.L_x_4948:
[----:B------:R-:W-:Y:S01]  /*ab20*/  UIADD3 UR21, UR21, 0x28c60, URZ ;  /* 0x00028c6015157890 */ /* 0x000fe2000fffe03f */
[----:B---3--:R-:W-:Y:S01]  /*ab30*/  IMAD.MOV.U32 R11, RZ, RZ, R6 ;  /* 0x000000ffff0b7224 */ /* 0x008fe200078e0006 */
[----:B------:R-:W-:Y:S01]  /*ab40*/  UMOV UR22, UR38 ;  /* 0x0000002600167c82 */ /* 0x000fe20008000000 */
[----:B------:R-:W-:Y:S01]  /*ab50*/  IMAD.MOV.U32 R10, RZ, RZ, R5 ;  /* 0x000000ffff0a7224 */ /* 0x000fe200078e0005 */
[----:B------:R-:W-:-:S09]  /*ab60*/  UPRMT UR21, UR40, 0x654, UR21 ;  /* 0x0000065428157896 */ /* 0x000fd20008000015 */
[----:B------:R-:W-:Y:S01]  /*ab70*/  SYNCS.ARRIVE.TRANS64.RED.A1T0 RZ, [UR21], RZ ;  /* 0x000000ffffff79a7 */ /* 0x000fe20008100415 */
[----:B------:R-:W-:Y:S05]  /*ab80*/  @P1 BRA `(.L_x_4949) ;  /* 0xffffffe000d81947 */ /* 0x000fea000383ffff */
[----:B01----:R-:W-:-:S07]  /*ab90*/  IMAD.MOV.U32 R8, RZ, RZ, R9 ;  /* 0x000000ffff087224 */ /* 0x003fce00078e0009 */
.L_x_4938:
[----:B------:R-:W-:-:S13]  /*aba0*/  ISETP.GE.AND P1, PT, R8, UR47, PT ;  /* 0x0000002f08007c0c */ /* 0x000fda000bf26270 */
[----:B------:R-:W-:Y:S05]  /*abb0*/  @!P1 BRA `(.L_x_4950) ;  /* 0x0000002800109947 */ /* 0x000fea0003800000 */
[----:B------:R-:W-:Y:S01]  /*abc0*/  IMAD.MOV.U32 R12, RZ, RZ, R6 ;  /* 0x000000ffff0c7224 */ /* 0x000fe200078e0006 */
[----:B------:R-:W-:Y:S01]  /*abd0*/  UMOV UR27, UR38 ;  /* 0x00000026001b7c82 */ /* 0x000fe20008000000 */
[----:B------:R-:W-:Y:S01]  /*abe0*/  IMAD.MOV.U32 R9, RZ, RZ, R5 ;  /* 0x000000ffff097224 */ /* 0x000fe200078e0005 */
[----:B------:R-:W-:Y:S01]  /*abf0*/  ULDC UR22, c[0x0][0x9e4] ;  /* 0x0002790000167ab9 */ /* 0x000fe20000000800 */
[----:B------:R-:W-:Y:S01]  /*ac00*/  ULDC UR23, c[0x0][0x9dc] ;  /* 0x0002770000177ab9 */ /* 0x000fe20000000800 */
[----:B------:R-:W-:Y:S01]  /*ac10*/  ULDC UR24, c[0x0][0x288] ;  /* 0x0000a20000187ab9 */ /* 0x000fe20000000800 */
[----:B------:R-:W-:Y:S01]  /*ac20*/  ULDC UR25, c[0x0][0x9d8] ;  /* 0x0002760000197ab9 */ /* 0x000fe20000000800 */
[----:B------:R-:W-:Y:S01]  /*ac30*/  ULDC UR21, c[0x0][0x988] ;  /* 0x0002620000157ab9 */ /* 0x000fe20000000800 */
[----:B------:R-:W-:-:S05]  /*ac40*/  ULDC UR26, c[0x0][0x9e0] ;  /* 0x00027800001a7ab9 */ /* 0x000fca0000000800 */
.L_x_4969:
[----:B------:R-:W-:-:S04]  /*ac50*/  UIADD3 UR38, UR27, 0x1, URZ ;  /* 0x000000011b267890 */ /* 0x000fc8000fffe03f */
[----:B------:R-:W-:-:S04]  /*ac60*/  UISETP.NE.AND UP0, UPT, UR38, 0x2, UPT ;  /* 0x000000022600788c */ /* 0x000fc8000bf05270 */
[----:B------:R-:W-:Y:S02]  /*ac70*/  USEL UR6, URZ, 0x1, UP0 ;  /* 0x000000013f067887 */ /* 0x000fe40008000000 */
[----:B------:R-:W-:Y:S02]  /*ac80*/  USEL UR38, UR38, URZ, UP0 ;  /* 0x0000003f26267287 */ /* 0x000fe40008000000 */
[----:B------:R-:W-:Y:S01]  /*ac90*/  ULOP3.LUT UR37, UR37, UR6, URZ, 0x3c, !UPT ;  /* 0x0000000625257292 */ /* 0x000fe2000f8e3c3f */
[----:B-12---:R-:W-:Y:S11]  /*aca0*/  @!P0 BRA `(.L_x_4951) ;  /* 0x0000000000048947 */ /* 0x006ff60003800000 */
[----:B------:R-:W-:Y:S01]  /*acb0*/  BPT.TRAP 0x1 ;  /* 0x000000040000795c */ /* 0x000fe20000300000 */
.L_x_4951:
[----:B------:R-:W-:Y:S01]  /*acc0*/  ULEA UR20, UR38, UR42, 0x3 ;  /* 0x0000002a26147291 */ /* 0x000fe2000f8e183f */
[----:B------:R-:W-:-:S04]  /*acd0*/  MOV R7, UR37 ;  /* 0x0000002500077c02 */ /* 0x000fc80008000f00 */
[----:B------:R-:W-:-:S04]  /*ace0*/  SHF.L.U32 R7, R7, 0x1f, RZ ;  /* 0x0000001f07077819 */ /* 0x000fc800000006ff */
[----:B------:R1:W3:Y:S01]  /*acf0*/  SYNCS.PHASECHK.TRANS64.TRYWAIT P1, [UR20+0x28c30], R7 ;  /* 0x028c3007ff0075a7 */ /* 0x0002e20008020154 */
[----:B------:R-:W-:Y:S05]  /*ad00*/  @!P0 BRA `(.L_x_4952) ;  /* 0x0000000000048947 */ /* 0x000fea0003800000 */
[----:B------:R-:W-:Y:S01]  /*ad10*/  BPT.TRAP 0x1 ;  /* 0x000000040000795c */ /* 0x000fe20000300000 */
.L_x_4952:
[----:B---3--:R-:W-:Y:S05]  /*ad20*/  @P1 BRA `(.L_x_4953) ;  /* 0x0000000000081947 */ /* 0x008fea0003800000 */
[----:B------:R-:W3:Y:S02]  /*ad30*/  SYNCS.PHASECHK.TRANS64.TRYWAIT P1, [UR20+0x28c30], R7 ;  /* 0x028c3007ff0075a7 */ /* 0x000ee40008020154 */
[----:B---3--:R-:W-:Y:S05]  /*ad40*/  @!P1 BRA `(.L_x_4954) ;  /* 0x000000a000b09947 */ /* 0x008fea0003800000 */
.L_x_4953:
[----:B------:R-:W-:Y:S01]  /*ad50*/  R2UR UR18, R0 ;  /* 0x00000000001272ca */ /* 0x000fe200000e0000 */
[----:B0-2---:R-:W-:Y:S01]  /*ad60*/  WARPGROUP.ARRIVE ;  /* 0x00000000000079c5 */ /* 0x005fe20000000000 */
        /* <DEDUP_REMOVED lines=21> */
.L_x_4955:
[----:B------:R-:W-:Y:S01]  /*aec0*/  UISETP.NE.AND UP1, UPT, UR51, URZ, UPT ;  /* 0x0000003f3300728c */ /* 0x000fe2000bf25270 */
[----:B------:R-:W-:Y:S01]  /*aed0*/  FMUL.FTZ R14, R158, UR25 ;  /* 0x000000199e0e7c20 */ /* 0x000fe20008410000 */
[----:B------:R-:W-:Y:S01]  /*aee0*/  FMUL.FTZ R21, R163, UR25 ;  /* 0x00000019a3157c20 */ /* 0x000fe20008410000 */
[----:B------:R-:W-:Y:S01]  /*aef0*/  FMUL.FTZ R158, R178, UR25 ;  /* 0x00000019b29e7c20 */ /* 0x000fe20008410000 */
[----:B------:R-:W-:Y:S01]  /*af00*/  VIADD R163, R185, UR44 ;  /* 0x0000002cb9a37c36 */ /* 0x000fe20008000000 */
[----:B------:R-:W0:Y:S01]  /*af10*/  LDC R178, c[0x0][0x2f0] ;  /* 0x0000bc00ffb27b82 */ /* 0x000e220000000800 */
[----:B------:R-:W-:Y:S01]  /*af20*/  PLOP3.LUT P1, PT, PT, PT, UP1, 0x80, 0x0 ;  /* 0x000000000000781c */ /* 0x000fe20003f2f018 */
[----:B------:R-:W-:Y:S01]  /*af30*/  FMUL.FTZ R192, R156, UR25 ;  /* 0x000000199cc07c20 */ /* 0x000fe20008410000 */
[----:B------:R-:W-:Y:S01]  /*af40*/  PLOP3.LUT P2, PT, PT, PT, UP1, 0x80, 0x0 ;  /* 0x000000000000781c */ /* 0x000fe20003f4f018 */
[----:B------:R-:W-:Y:S01]  /*af50*/  FMUL.FTZ R197, R165, UR25 ;  /* 0x00000019a5c57c20 */ /* 0x000fe20008410000 */
[----:B------:R-:W-:Y:S01]  /*af60*/  FMUL.FTZ R156, R174, UR25 ;  /* 0x00000019ae9c7c20 */ /* 0x000fe20008410000 */
[----:B------:R-:W-:Y:S01]  /*af70*/  @UP1 ULDC UR6, c[0x0][0x44c] ;  /* 0x0001130000061ab9 */ /* 0x000fe20000000800 */
[----:B------:R-:W-:Y:S01]  /*af80*/  FMUL.FTZ R174, R177, UR25 ;  /* 0x00000019b1ae7c20 */ /* 0x000fe20008410000 */
[----:B------:R-:W-:Y:S01]  /*af90*/  FMUL.FTZ R13, R155, UR25 ;  /* 0x000000199b0d7c20 */ /* 0x000fe20008410000 */
[----:B------:R-:W-:-:S02]  /*afa0*/  IMAD.SHL.U32 R177, R8, 0x40, RZ ;  /* 0x0000004008b17824 */ /* 0x000fc400078e00ff */
[----:B------:R-:W-:Y:S01]  /*afb0*/  FMUL.FTZ R155, R171, UR25 ;  /* 0x00000019ab9b7c20 */ /* 0x000fe20008410000 */
[----:B------:R-:W-:Y:S01]  /*afc0*/  UISETP.NE.AND UP0, UPT, UR50, URZ, UPT ;  /* 0x0000003f3200728c */ /* 0x000fe2000bf05270 */
[----:B------:R-:W-:Y:S01]  /*afd0*/  FMUL.FTZ R171, R172, UR25 ;  /* 0x00000019acab7c20 */ /* 0x000fe20008410000 */
[----:B------:R-:W-:Y:S01]  /*afe0*/  FMUL.FTZ R193, R157, UR25 ;  /* 0x000000199dc17c20 */ /* 0x000fe20008410000 */
[----:B------:R-:W-:Y:S01]  /*aff0*/  @P1 IMAD.HI.U32 R10, R163, UR6, RZ ;  /* 0x00000006a30a1c27 */ /* 0x000fe2000f8e00ff */
[----:B------:R-:W-:-:S03]  /*b000*/  @UP1 ULDC UR6, c[0x0][0x450] ;  /* 0x0001140000061ab9 */ /* 0x000fc60000000800 */
[----:B------:R-:W-:Y:S01]  /*b010*/  FMUL.FTZ R172, R173, UR25 ;  /* 0x00000019adac7c20 */ /* 0x000fe20008410000 */
[----:B------:R-:W-:Y:S01]  /*b020*/  FMUL.FTZ R191, R152, UR25 ;  /* 0x0000001998bf7c20 */ /* 0x000fe20008410000 */
[----:B------:R-:W-:Y:S01]  /*b030*/  FMUL.FTZ R5, R153, UR25 ;  /* 0x0000001999057c20 */ /* 0x000fe20008410000 */
[----:B------:R-:W-:Y:S01]  /*b040*/  @P2 SHF.R.U32.HI R163, RZ, UR6, R10 ;  /* 0x00000006ffa32c19 */ /* 0x000fe2000801160a */
[----:B------:R-:W-:Y:S01]  /*b050*/  UIADD3 UR6, UR20, 0x28c40, URZ ;  /* 0x00028c4014067890 */ /* 0x000fe2000fffe03f */
[----:B---3--:R-:W-:Y:S01]  /*b060*/  FMUL.FTZ R6, R154, UR25 ;  /* 0x000000199a067c20 */ /* 0x008fe20008410000 */
[----:B------:R-:W-:Y:S01]  /*b070*/  FMUL.FTZ R15, R159, UR25 ;  /* 0x000000199f0f7c20 */ /* 0x000fe20008410000 */
[----:B------:R-:W-:Y:S01]  /*b080*/  FMUL.FTZ R194, R160, UR25 ;  /* 0x00000019a0c27c20 */ /* 0x000fe20008410000 */
[----:B------:R-:W2:Y:S01]  /*b090*/  SHFL.IDX PT, R165, R163, RZ, 0x1c1f ;  /* 0x001c1fffa3a57589 */ /* 0x000ea200000e0000 */
[----:B------:R-:W-:Y:S01]  /*b0a0*/  UPRMT UR6, UR40, 0x654, UR6 ;  /* 0x0000065428067896 */ /* 0x000fe20008000006 */
        /* <DEDUP_REMOVED lines=14> */
[----:B------:R-:W-:Y:S01]  /*b190*/  IADD3 R11, -R2, 0x1, -R177 ;  /* 0x00000001020b7810 */ /* 0x000fe20007ffe9b1 */
[----:B------:R-:W-:Y:S01]  /*b1a0*/  FMUL.FTZ R161, R183, UR25 ;  /* 0x00000019b7a17c20 */ /* 0x000fe20008410000 */
[----:B------:R-:W-:Y:S01]  /*b1b0*/  PLOP3.LUT P1, PT, PT, PT, UP0, 0x40, 0x0 ;  /* 0x000000000000781c */ /* 0x000fe20003f2e808 */
[----:B------:R-:W3:Y:S01]  /*b1c0*/  MUFU.TANH R191, R191 ;  /* 0x000000bf00bf7308 */ /* 0x000ee20000002400 */
[----:B------:R-:W-:Y:S01]  /*b1d0*/  SYNCS.ARRIVE.TRANS64.RED.A1T0 RZ, [UR6], RZ ;  /* 0x000000ffffff79a7 */ /* 0x000fe20008100406 */
[----:B0-----:R-:W-:Y:S01]  /*b1e0*/  IMAD R11, R178, UR49, R11 ;  /* 0x00000031b20b7c24 */ /* 0x001fe2000f8e020b */
[----:B------:R-:W-:-:S03]  /*b1f0*/  ULOP3.LUT UR6, URZ, UR23, URZ, 0x33, !UPT ;  /* 0x000000173f067292 */ /* 0x000fc6000f8e333f */
[----:B------:R-:W-:Y:S02]  /*b200*/  VIADD R11, R11, -UR24 ;  /* 0x800000180b0b7c36 */ /* 0x000fe40008000000 */
[----:B------:R-:W0:Y:S02]  /*b210*/  MUFU.TANH R5, R5 ;  /* 0x0000000500057308 */ /* 0x000e240000002400 */
[C---:B------:R-:W-:Y:S02]  /*b220*/  VIADD R182, R11.reuse, UR26 ;  /* 0x0000001a0bb67c36 */ /* 0x040fe40008000000 */
[----:B------:R-:W-:-:S03]  /*b230*/  VIADD R183, R11, UR6 ;  /* 0x000000060bb77c36 */ /* 0x000fc60008000000 */
[----:B--2---:R-:W-:Y:S01]  /*b240*/  IADD3 R179, R182, R165, RZ ;  /* 0x000000a5b6b37210 */ /* 0x004fe20007ffe0ff */
        /* <DEDUP_REMOVED lines=31> */
[----:B--234-:R-:W-:Y:S05]  /*b440*/  @P1 BRA `(.L_x_4956) ;  /* 0x00000000005c1947 */ /* 0x01cfea0003800000 */
[----:B------:R-:W-:Y:S01]  /*b450*/  IMAD R10, R178, UR49, R165 ;  /* 0x00000031b20a7c24 */ /* 0x000fe2000f8e02a5 */
[----:B------:R-:W-:Y:S03]  /*b460*/  BSSY B0, `(.L_x_4957) ;  /* 0x0000011000007945 */ /* 0x000fe60003800000 */
[----:B------:R-:W-:-:S05]  /*b470*/  VIADD R162, R10, -UR24 ;  /* 0x800000180aa27c36 */ /* 0x000fca0008000000 */
[----:B------:R-:W-:-:S13]  /*b480*/  ISETP.GT.AND P1, PT, R162, -0x1, PT ;  /* 0xffffffffa200780c */ /* 0x000fda0003f24270 */
[----:B------:R-:W-:Y:S05]  /*b490*/  @P1 BRA `(.L_x_4958) ;  /* 0x0000000000201947 */ /* 0x000fea0003800000 */
[----:B------:R-:W-:Y:S01]  /*b4a0*/  IMAD.U32 R164, RZ, RZ, UR22 ;  /* 0x00000016ffa47e24 */ /* 0x000fe2000f8e00ff */
[----:B------:R-:W-:-:S04]  /*b4b0*/  LOP3.LUT R165, RZ, R162, RZ, 0x33, !PT ;  /* 0x000000a2ffa57212 */ /* 0x000fc800078e33ff */
[----:B------:R-:W-:-:S13]  /*b4c0*/  ISETP.NE.AND P1, PT, R164, 0x1, PT ;  /* 0x00000001a400780c */ /* 0x000fda0003f25270 */
[----:B------:R-:W2:Y:S02]  /*b4d0*/  @P1 LDC.64 R10, c[0x0][0x9e8] ;  /* 0x00027a00ff0a1b82 */ /* 0x000ea40000000a00 */
[----:B--2---:R-:W-:-:S05]  /*b4e0*/  @P1 IMAD.HI.U32 R10, R165, R10, RZ ;  /* 0x0000000aa50a1227 */ /* 0x004fca00078e00ff */
[----:B------:R-:W-:-:S04]  /*b4f0*/  @P1 SHF.R.U32.HI R165, RZ, R11, R10 ;  /* 0x0000000bffa51219 */ /* 0x000fc8000001160a */
[----:B------:R-:W-:Y:S01]  /*b500*/  LOP3.LUT R162, RZ, R165, RZ, 0x33, !PT ;  /* 0x000000a5ffa27212 */ /* 0x000fe200078e33ff */
[----:B------:R-:W-:Y:S06]  /*b510*/  BRA `(.L_x_4959) ;  /* 0x0000000000147947 */ /* 0x000fec0003800000 */
.L_x_4958:
[----:B------:R-:W-:-:S05]  /*b520*/  IMAD.U32 R164, RZ, RZ, UR22 ;  /* 0x00000016ffa47e24 */ /* 0x000fca000f8e00ff */
[----:B------:R-:W-:-:S13]  /*b530*/  ISETP.NE.AND P1, PT, R164, 0x1, PT ;  /* 0x00000001a400780c */ /* 0x000fda0003f25270 */
[----:B------:R-:W2:Y:S02]  /*b540*/  @P1 LDC.64 R10, c[0x0][0x9e8] ;  /* 0x00027a00ff0a1b82 */ /* 0x000ea40000000a00 */
[----:B--2---:R-:W-:-:S05]  /*b550*/  @P1 IMAD.HI.U32 R10, R162, R10, RZ ;  /* 0x0000000aa20a1227 */ /* 0x004fca00078e00ff */
[----:B------:R-:W-:-:S07]  /*b560*/  @P1 SHF.R.U32.HI R162, RZ, R11, R10 ;  /* 0x0000000bffa21219 */ /* 0x000fce000001160a */
.L_x_4959:
[----:B------:R-:W-:Y:S05]  /*b570*/  BSYNC B0 ;  /* 0x0000000000007941 */ /* 0x000fea0003800000 */
.L_x_4957:
[----:B------:R-:W-:-:S04]  /*b580*/  IMAD R11, R162, R164, -R177 ;  /* 0x000000a4a20b7224 */ /* 0x000fc800078e0ab1 */
[----:B------:R-:W-:-:S05]  /*b590*/  IMAD.IADD R10, R11, 0x1, -R2 ;  /* 0x000000010b0a7824 */ /* 0x000fca00078e0a02 */
[----:B------:R-:W-:Y:S02]  /*b5a0*/  VIADDMNMX R179, R10, R164, R179, PT ;  /* 0x000000a40ab37246 */ /* 0x000fe400038001b3 */
[----:B------:R-:W-:-:S07]  /*b5b0*/  VIMNMX R181, R181, R10, !PT ;  /* 0x0000000ab5b57248 */ /* 0x000fce0007fe0100 */
.L_x_4956:
[----:B------:R-:W-:Y:S01]  /*b5c0*/  ISETP.GT.AND P1, PT, R8, -0x1, PT ;  /* 0xffffffff0800780c */ /* 0x000fe20003f24270 */
[----:B------:R2:W3:Y:S01]  /*b5d0*/  SHFL.IDX PT, R11, R163, 0x1, 0x1c1f ;  /* 0x003c1f00a30b7f89 */ /* 0x0004e200000e0000 */
[----:B------:R-:W-:Y:S02]  /*b5e0*/  UISETP.NE.AND UP0, UPT, UR50, URZ, UPT ;  /* 0x0000003f3200728c */ /* 0x000fe4000bf05270 */
[C---:B------:R-:W-:Y:S02]  /*b5f0*/  ISETP.GT.AND P4, PT, R181.reuse, 0x1, P1 ;  /* 0x00000001b500780c */ /* 0x040fe40000f84270 */
[----:B------:R-:W-:Y:S02]  /*b600*/  ISETP.GT.AND P5, PT, R181, RZ, P1 ;  /* 0x000000ffb500720c */ /* 0x000fe40000fa4270 */
[C---:B------:R-:W-:Y:S02]  /*b610*/  ISETP.LT.OR P4, PT, R179.reuse, 0x2, P4 ;  /* 0x00000002b300780c */ /* 0x040fe40002781670 */
[----:B------:R-:W-:-:S02]  /*b620*/  ISETP.LT.OR P5, PT, R179, 0x1, P5 ;  /* 0x00000001b300780c */ /* 0x000fc40002fa1670 */
[----:B0-----:R-:W-:Y:S02]  /*b630*/  FSEL R162, R5, -INF , !P4 ;  /* 0xff80000005a27808 */ /* 0x001fe40006000000 */
[----:B------:R-:W-:Y:S02]  /*b640*/  ISETP.GT.AND P4, PT, R181, 0x18, P1 ;  /* 0x00000018b500780c */ /* 0x000fe40000f84270 */
[----:B------:R-:W-:Y:S02]  /*b650*/  FSEL R180, R191, -INF , !P5 ;  /* 0xff800000bfb47808 */ /* 0x000fe40006800000 */
[----:B------:R-:W-:Y:S02]  /*b660*/  ISETP.LT.OR P4, PT, R179, 0x19, P4 ;  /* 0x00000019b300780c */ /* 0x000fe40002781670 */
[C---:B------:R-:W-:Y:S02]  /*b670*/  ISETP.GT.AND P6, PT, R181.reuse, 0x8, P1 ;  /* 0x00000008b500780c */ /* 0x040fe40000fc4270 */
[----:B------:R-:W-:-:S02]  /*b680*/  ISETP.GT.AND P2, PT, R181, 0x9, P1 ;  /* 0x00000009b500780c */ /* 0x000fc40000f44270 */
[C---:B------:R-:W-:Y:S02]  /*b690*/  ISETP.GT.AND P3, PT, R181.reuse, 0x10, P1 ;  /* 0x00000010b500780c */ /* 0x040fe40000f64270 */
[C---:B------:R-:W-:Y:S02]  /*b6a0*/  ISETP.GT.AND P5, PT, R181.reuse, 0x11, P1 ;  /* 0x00000011b500780c */ /* 0x040fe40000fa4270 */
[----:B------:R-:W-:Y:S02]  /*b6b0*/  FSEL R167, R196, -INF , !P4 ;  /* 0xff800000c4a77808 */ /* 0x000fe40006000000 */
[----:B------:R-:W-:Y:S02]  /*b6c0*/  ISETP.GT.AND P4, PT, R181, 0x29, P1 ;  /* 0x00000029b500780c */ /* 0x000fe40000f84270 */
[C---:B------:R-:W-:Y:S02]  /*b6d0*/  ISETP.LT.OR P6, PT, R179.reuse, 0x9, P6 ;  /* 0x00000009b300780c */ /* 0x040fe400037c1670 */
[----:B------:R-:W-:-:S02]  /*b6e0*/  ISETP.LT.OR P2, PT, R179, 0xa, P2 ;  /* 0x0000000ab300780c */ /* 0x000fc40001741670 */
[C---:B------:R-:W-:Y:S02]  /*b6f0*/  ISETP.LT.OR P3, PT, R179.reuse, 0x11, P3 ;  /* 0x00000011b300780c */ /* 0x040fe40001f61670 */
[C---:B------:R-:W-:Y:S02]  /*b700*/  ISETP.LT.OR P5, PT, R179.reuse, 0x12, P5 ;  /* 0x00000012b300780c */ /* 0x040fe40002fa1670 */
[----:B------:R-:W-:Y:S02]  /*b710*/  ISETP.LT.OR P4, PT, R179, 0x2a, P4 ;  /* 0x0000002ab300780c */ /* 0x000fe40002781670 */
[----:B--2---:R-:W-:Y:S02]  /*b720*/  FSEL R163, R192, -INF , !P6 ;  /* 0xff800000c0a37808 */ /* 0x004fe40007000000 */
[----:B------:R-:W-:Y:S02]  /*b730*/  FSEL R164, R193, -INF , !P2 ;  /* 0xff800000c1a47808 */ /* 0x000fe40005000000 */
[----:B------:R-:W-:-:S02]  /*b740*/  FSEL R165, R194, -INF , !P3 ;  /* 0xff800000c2a57808 */ /* 0x000fc40005800000 */
        /* <DEDUP_REMOVED lines=19> */
[----:B---3--:R-:W-:Y:S01]  /*b880*/  IMAD.IADD R181, R183, 0x1, R11 ;  /* 0x00000001b7b57824 */ /* 0x008fe200078e020b */
[C---:B------:R-:W-:Y:S02]  /*b890*/  ISETP.LT.OR P6, PT, R179.reuse, 0x31, P6 ;  /* 0x00000031b300780c */ /* 0x040fe400037c1670 */
[C---:B------:R-:W-:Y:S02]  /*b8a0*/  ISETP.LT.OR P2, PT, R179.reuse, 0x32, P2 ;  /* 0x00000032b300780c */ /* 0x040fe40001741670 */
[C---:B------:R-:W-:Y:S02]  /*b8b0*/  ISETP.LT.OR P3, PT, R179.reuse, 0x39, P3 ;  /* 0x00000039b300780c */ /* 0x040fe40001f61670 */
[----:B------:R-:W-:Y:S02]  /*b8c0*/  ISETP.LT.OR P5, PT, R179, 0x3a, P5 ;  /* 0x0000003ab300780c */ /* 0x000fe40002fa1670 */
[----:B------:R-:W-:-:S02]  /*b8d0*/  IADD3 R179, R182, R11, RZ ;  /* 0x0000000bb6b37210 */ /* 0x000fc40007ffe0ff */
[----:B------:R-:W-:Y:S02]  /*b8e0*/  FSEL R173, R173, -INF , !P6 ;  /* 0xff800000adad7808 */ /* 0x000fe40007000000 */
[----:B------:R-:W-:Y:S02]  /*b8f0*/  FSEL R174, R174, -INF , !P2 ;  /* 0xff800000aeae7808 */ /* 0x000fe40005000000 */
[----:B------:R-:W-:Y:S02]  /*b900*/  FSEL R175, R175, -INF , !P3 ;  /* 0xff800000afaf7808 */ /* 0x000fe40005800000 */
[----:B------:R-:W-:Y:S01]  /*b910*/  FSEL R176, R176, -INF , !P5 ;  /* 0xff800000b0b07808 */ /* 0x000fe20006800000 */
[----:B------:R-:W-:Y:S06]  /*b920*/  @P4 BRA `(.L_x_4960) ;  /* 0x00000000005c4947 */ /* 0x000fec0003800000 */
        /* <DEDUP_REMOVED lines=13> */
.L_x_4962:
[----:B------:R-:W-:-:S05]  /*ba00*/  IMAD.U32 R182, RZ, RZ, UR22 ;  /* 0x00000016ffb67e24 */ /* 0x000fca000f8e00ff */
[----:B------:R-:W-:-:S13]  /*ba10*/  ISETP.NE.AND P2, PT, R182, 0x1, PT ;  /* 0x00000001b600780c */ /* 0x000fda0003f45270 */
[----:B------:R-:W0:Y:S02]  /*ba20*/  @P2 LDC.64 R10, c[0x0][0x9e8] ;  /* 0x00027a00ff0a2b82 */ /* 0x000e240000000a00 */
[----:B0-----:R-:W-:-:S05]  /*ba30*/  @P2 IMAD.HI.U32 R10, R178, R10, RZ ;  /* 0x0000000ab20a2227 */ /* 0x001fca00078e00ff */
[----:B------:R-:W-:-:S07]  /*ba40*/  @P2 SHF.R.U32.HI R178, RZ, R11, R10 ;  /* 0x0000000bffb22219 */ /* 0x000fce000001160a */
.L_x_4963:
[----:B------:R-:W-:Y:S05]  /*ba50*/  BSYNC B0 ;  /* 0x0000000000007941 */ /* 0x000fea0003800000 */
.L_x_4961:
[----:B------:R-:W-:-:S04]  /*ba60*/  IMAD R177, R178, R182, -R177 ;  /* 0x000000b6b2b17224 */ /* 0x000fc800078e0ab1 */
[----:B------:R-:W-:-:S05]  /*ba70*/  IMAD.IADD R10, R177, 0x1, -R2 ;  /* 0x00000001b10a7824 */ /* 0x000fca00078e0a02 */
[----:B------:R-:W-:Y:S02]  /*ba80*/  VIADDMNMX R179, R10, R182, R179, PT ;  /* 0x000000b60ab37246 */ /* 0x000fe400038001b3 */
[----:B------:R-:W-:-:S07]  /*ba90*/  VIMNMX R181, R181, R10, !PT ;  /* 0x0000000ab5b57248 */ /* 0x000fce0007fe0100 */
.L_x_4960:
[----:B------:R-:W-:Y:S01]  /*baa0*/  FMNMX.FTZ R5, R180, R9, !PT ;  /* 0x00000009b4057209 */ /* 0x000fe20007810000 */
[----:B------:R-:W-:Y:S01]  /*bab0*/  UMOV UR10, UR21 ;  /* 0x00000015000a7c82 */ /* 0x000fe20008000000 */
[C---:B------:R-:W-:Y:S02]  /*bac0*/  ISETP.GT.AND P3, PT, R181.reuse, RZ, P1 ;  /* 0x000000ffb500720c */ /* 0x040fe40000f64270 */
        /* <DEDUP_REMOVED lines=35> */
[----:B------:R-:W-:Y:S02]  /*bd00*/  FSEL R152, R152, -INF , !P6 ;  /* 0xff80000098987808 */ /* 0x000fe40007000000 */
[----:B------:R-:W-:Y:S02]  /*bd10*/  ISETP.LT.OR P2, PT, R179, 0x1a, P2 ;  /* 0x0000001ab300780c */ /* 0x000fe40001741670 */
[----:B------:R-:W-:Y:S02]  /*bd20*/  ISETP.GT.AND P5, PT, R181, 0x21, P1 ;  /* 0x00000021b500780c */ /* 0x000fe40000fa4270 */
[----:B------:R-:W-:Y:S02]  /*bd30*/  FSEL R153, R153, -INF , !P2 ;  /* 0xff80000099997808 */ /* 0x000fe40005000000 */
[----:B------:R-:W-:Y:S02]  /*bd40*/  ISETP.GT.AND P4, PT, R181, 0x28, P1 ;  /* 0x00000028b500780c */ /* 0x000fe40000f84270 */
[----:B------:R-:W-:-:S02]  /*bd50*/  ISETP.LT.OR P5, PT, R179, 0x22, P5 ;  /* 0x00000022b300780c */ /* 0x000fc40002fa1670 */
[----:B------:R-:W-:Y:S02]  /*bd60*/  ISETP.LT.OR P4, PT, R179, 0x29, P4 ;  /* 0x00000029b300780c */ /* 0x000fe40002781670 */
[----:B------:R-:W-:Y:S02]  /*bd70*/  ISETP.GT.AND P6, PT, R181, 0x29, P1 ;  /* 0x00000029b500780c */ /* 0x000fe40000fc4270 */
[----:B------:R-:W-:Y:S02]  /*bd80*/  FSEL R155, R155, -INF , !P5 ;  /* 0xff8000009b9b7808 */ /* 0x000fe40006800000 */
[----:B0-----:R-:W-:Y:S02]  /*bd90*/  FMNMX.FTZ R11, R10, R5, !PT ;  /* 0x000000050a0b7209 */ /* 0x001fe40007810000 */
[----:B------:R-:W-:Y:S02]  /*bda0*/  FSEL R156, R156, -INF , !P4 ;  /* 0xff8000009c9c7808 */ /* 0x000fe40006000000 */
[C---:B------:R-:W-:Y:S01]  /*bdb0*/  ISETP.GT.AND P2, PT, R181.reuse, 0x30, P1 ;  /* 0x00000030b500780c */ /* 0x040fe20000f44270 */
[----:B------:R-:W0:Y:S01]  /*bdc0*/  SHFL.BFLY PT, R178, R11, 0x1, 0x1f ;  /* 0x0c201f000bb27f89 */ /* 0x000e2200000e0000 */
[----:B------:R-:W-:-:S02]  /*bdd0*/  ISETP.GT.AND P5, PT, R181, 0x31, P1 ;  /* 0x00000031b500780c */ /* 0x000fc40000fa4270 */
[----:B------:R-:W-:Y:S02]  /*bde0*/  ISETP.GT.AND P4, PT, R181, 0x38, P1 ;  /* 0x00000038b500780c */ /* 0x000fe40000f84270 */
[C---:B------:R-:W-:Y:S02]  /*bdf0*/  ISETP.LT.OR P6, PT, R179.reuse, 0x2a, P6 ;  /* 0x0000002ab300780c */ /* 0x040fe400037c1670 */
[C---:B------:R-:W-:Y:S02]  /*be00*/  ISETP.LT.OR P2, PT, R179.reuse, 0x31, P2 ;  /* 0x00000031b300780c */ /* 0x040fe40001741670 */
[C---:B------:R-:W-:Y:S02]  /*be10*/  ISETP.LT.OR P5, PT, R179.reuse, 0x32, P5 ;  /* 0x00000032b300780c */ /* 0x040fe40002fa1670 */
[----:B------:R-:W-:Y:S02]  /*be20*/  ISETP.LT.OR P4, PT, R179, 0x39, P4 ;  /* 0x00000039b300780c */ /* 0x000fe40002781670 */
[----:B------:R-:W-:-:S02]  /*be30*/  FSEL R159, R159, -INF , !P5 ;  /* 0xff8000009f9f7808 */ /* 0x000fc40006800000 */
[----:B------:R-:W-:Y:S02]  /*be40*/  FSEL R160, R160, -INF , !P4 ;  /* 0xff800000a0a07808 */ /* 0x000fe40006000000 */
[----:B0-----:R-:W-:Y:S02]  /*be50*/  FMNMX.FTZ R5, R11, R178, !PT ;  /* 0x000000b20b057209 */ /* 0x001fe40007810000 */
[----:B------:R-:W-:Y:S02]  /*be60*/  FSEL R11, R6, -INF , !P3 ;  /* 0xff800000060b7808 */ /* 0x000fe40005800000 */
[----:B------:R-:W-:Y:S02]  /*be70*/  ISETP.GT.AND P3, PT, R181, 0x20, P1 ;  /* 0x00000020b500780c */ /* 0x000fe40000f64270 */
[----:B------:R-:W-:Y:S02]  /*be80*/  FMNMX.FTZ R6, R11, R12, !PT ;  /* 0x0000000c0b067209 */ /* 0x000fe40007810000 */
[----:B------:R-:W-:-:S02]  /*be90*/  ISETP.LT.OR P3, PT, R179, 0x21, P3 ;  /* 0x00000021b300780c */ /* 0x000fc40001f61670 */
[----:B------:R-:W-:Y:S02]  /*bea0*/  FMNMX.FTZ R177, R13, R6, !PT ;  /* 0x000000060db17209 */ /* 0x000fe40007810000 */
[----:B------:R-:W-:Y:S02]  /*beb0*/  FSEL R154, R154, -INF , !P3 ;  /* 0xff8000009a9a7808 */ /* 0x000fe40005800000 */
[----:B------:R-:W-:Y:S02]  /*bec0*/  FMNMX.FTZ R6, R14, R177, !PT ;  /* 0x000000b10e067209 */ /* 0x000fe40007810000 */
[----:B------:R-:W-:Y:S02]  /*bed0*/  FSETP.NEU.FTZ.AND P3, PT, R5, -INF , PT ;  /* 0xff8000000500780b */ /* 0x000fe40003f7d000 */
[----:B------:R-:W-:Y:S02]  /*bee0*/  FMNMX.FTZ R177, R15, R6, !PT ;  /* 0x000000060fb17209 */ /* 0x000fe40007810000 */
[----:B------:R-:W-:-:S02]  /*bef0*/  ISETP.GT.AND P1, PT, R181, 0x39, P1 ;  /* 0x00000039b500780c */ /* 0x000fc40000f24270 */
[----:B------:R-:W-:Y:S01]  /*bf00*/  FMNMX.FTZ R6, R20, R177, !PT ;  /* 0x000000b114067209 */ /* 0x000fe20007810000 */
[----:B------:R-:W-:Y:S01]  /*bf10*/  FMUL.FTZ R177, R5, UR10 ;  /* 0x0000000a05b17c20 */ /* 0x000fe20008410000 */
[----:B------:R-:W-:Y:S02]  /*bf20*/  FSEL R178, R158, -INF , !P2 ;  /* 0xff8000009eb27808 */ /* 0x000fe40005000000 */
[----:B------:R-:W-:Y:S02]  /*bf30*/  FMNMX.FTZ R183, R21, R6, !PT ;  /* 0x0000000615b77209 */ /* 0x000fe40007810000 */
[----:B------:R-:W-:Y:S02]  /*bf40*/  FSEL R177, R177, RZ, P3 ;  /* 0x000000ffb1b17208 */ /* 0x000fe40001800000 */
[----:B------:R-:W-:Y:S02]  /*bf50*/  FMNMX.FTZ R6, R152, R183, !PT ;  /* 0x000000b798067209 */ /* 0x000fe40007810000 */
[----:B------:R-:W-:Y:S01]  /*bf60*/  ISETP.LT.OR P1, PT, R179, 0x3a, P1 ;  /* 0x0000003ab300780c */ /* 0x000fe20000f21670 */
[--C-:B------:R-:W-:Y:S01]  /*bf70*/  FFMA.FTZ R10, R180, UR10, -R177.reuse ;  /* 0x0000000ab40a7c23 */ /* 0x100fe200080108b1 */
[----:B------:R-:W-:Y:S01]  /*bf80*/  FMNMX.FTZ R183, R153, R6, !PT ;  /* 0x0000000699b77209 */ /* 0x000fe20007810000 */
[--C-:B------:R-:W-:Y:S01]  /*bf90*/  FFMA.FTZ R180, R162, UR10, -R177.reuse ;  /* 0x0000000aa2b47c23 */ /* 0x100fe200080108b1 */
[----:B------:R-:W-:Y:S01]  /*bfa0*/  FSEL R162, R157, -INF , !P6 ;  /* 0xff8000009da27808 */ /* 0x000fe20007000000 */
[----:B------:R-:W-:Y:S01]  /*bfb0*/  FFMA.FTZ R158, R163, UR10, -R177 ;  /* 0x0000000aa39e7c23 */ /* 0x000fe200080108b1 */
[----:B------:R-:W-:Y:S01]  /*bfc0*/  FMNMX.FTZ R6, R154, R183, !PT ;  /* 0x000000b79a067209 */ /* 0x000fe20007810000 */
[----:B------:R0:W-:Y:S01]  /*bfd0*/  MUFU.EX2 R157, R180 ;  /* 0x000000b4009d7308 */ /* 0x0001e20000000800 */
[----:B------:R-:W-:-:S02]  /*bfe0*/  FSEL R179, R161, -INF , !P1 ;  /* 0xff800000a1b37808 */ /* 0x000fc40004800000 */
[----:B------:R-:W-:Y:S02]  /*bff0*/  FMNMX.FTZ R181, R155, R6, !PT ;  /* 0x000000069bb57209 */ /* 0x000fe40007810000 */
[----:B------:R-:W-:Y:S02]  /*c000*/  IADD3 R183, -R17, RZ, RZ ;  /* 0x000000ff11b77210 */ /* 0x000fe40007ffe1ff */
[----:B------:R-:W-:Y:S01]  /*c010*/  FMNMX.FTZ R181, R156, R181, !PT ;  /* 0x000000b59cb57209 */ /* 0x000fe20007810000 */
[----:B------:R-:W-:Y:S01]  /*c020*/  MUFU.EX2 R10, R10 ;  /* 0x0000000a000a7308 */ /* 0x000fe20000000800 */
[--C-:B0-----:R-:W-:Y:S01]  /*c030*/  FFMA.FTZ R180, R164, UR10, -R177.reuse ;  /* 0x0000000aa4b47c23 */ /* 0x101fe200080108b1 */
[--C-:B------:R-:W-:Y:S01]  /*c040*/  FFMA.FTZ R164, R166, UR10, -R177.reuse ;  /* 0x0000000aa6a47c23 */ /* 0x100fe200080108b1 */
[----:B------:R-:W-:Y:S01]  /*c050*/  FMNMX.FTZ R181, R162, R181, !PT ;  /* 0x000000b5a2b57209 */ /* 0x000fe20007810000 */
[--C-:B------:R-:W-:Y:S01]  /*c060*/  FFMA.FTZ R166, R168, UR10, -R177.reuse ;  /* 0x0000000aa8a67c23 */ /* 0x100fe200080108b1 */
[----:B------:R-:W-:Y:S01]  /*c070*/  FFMA.FTZ R168, R170, UR10, -R177 ;  /* 0x0000000aaaa87c23 */ /* 0x000fe200080108b1 */
[----:B------:R-:W-:-:S02]  /*c080*/  FSEL R170, R5, RZ, P3 ;  /* 0x000000ff05aa7208 */ /* 0x000fc40001800000 */
[----:B------:R-:W-:Y:S01]  /*c090*/  FMNMX.FTZ R6, R178, R181, !PT ;  /* 0x000000b5b2067209 */ /* 0x000fe20007810000 */
[----:B------:R-:W-:Y:S01]  /*c0a0*/  MUFU.EX2 R158, R158 ;  /* 0x0000009e009e7308 */ /* 0x000fe20000000800 */
[----:B------:R-:W-:Y:S01]  /*c0b0*/  ISETP.NE.AND P2, PT, R2, R183, PT ;  /* 0x000000b70200720c */ /* 0x000fe20003f45270 */
[----:B------:R-:W-:Y:S01]  /*c0c0*/  FADD.FTZ R9, -R170, R9 ;  /* 0x00000009aa097221 */ /* 0x000fe20000010100 */
[----:B------:R-:W-:-:S03]  /*c0d0*/  FMNMX.FTZ R163, R159, R6, !PT ;  /* 0x000000069fa37209 */ /* 0x000fc60007810000 */
[----:B------:R-:W-:Y:S01]  /*c0e0*/  FMUL.FTZ R9, R9, UR10 ;  /* 0x0000000a09097c20 */ /* 0x000fe20008410000 */
[----:B------:R-:W-:Y:S01]  /*c0f0*/  FMNMX.FTZ R6, R160, R163, !PT ;  /* 0x000000a3a0067209 */ /* 0x000fe20007810000 */
[--C-:B------:R-:W-:Y:S01]  /*c100*/  FFMA.FTZ R163, R165, UR10, -R177.reuse ;  /* 0x0000000aa5a37c23 */ /* 0x100fe200080108b1 */
[----:B------:R0:W-:Y:S01]  /*c110*/  MUFU.EX2 R161, R180 ;  /* 0x000000b400a17308 */ /* 0x0001e20000000800 */
[--C-:B------:R-:W-:Y:S01]  /*c120*/  FFMA.FTZ R165, R167, UR10, -R177.reuse ;  /* 0x0000000aa7a57c23 */ /* 0x100fe200080108b1 */
[----:B------:R-:W-:Y:S01]  /*c130*/  FMNMX.FTZ R6, R179, R6, !PT ;  /* 0x00000006b3067209 */ /* 0x000fe20007810000 */
[--C-:B------:R-:W-:Y:S01]  /*c140*/  FFMA.FTZ R167, R169, UR10, -R177.reuse ;  /* 0x0000000aa9a77c23 */ /* 0x100fe200080108b1 */
[--C-:B------:R-:W-:Y:S01]  /*c150*/  FFMA.FTZ R169, R171, UR10, -R177.reuse ;  /* 0x0000000aaba97c23 */ /* 0x100fe200080108b1 */
[--C-:B------:R-:W-:Y:S01]  /*c160*/  FFMA.FTZ R171, R173, UR10, -R177.reuse ;  /* 0x0000000aadab7c23 */ /* 0x100fe200080108b1 */
[--C-:B------:R-:W-:Y:S01]  /*c170*/  FFMA.FTZ R173, R175, UR10, -R177.reuse ;  /* 0x0000000aafad7c23 */ /* 0x100fe200080108b1 */
[----:B------:R-:W2:Y:S01]  /*c180*/  SHFL.BFLY PT, R181, R6, 0x2, 0x1f ;  /* 0x0c401f0006b57f89 */ /* 0x000ea200000e0000 */
[----:B------:R-:W3:Y:S01]  /*c190*/  MUFU.EX2 R9, R9 ;  /* 0x0000000900097308 */ /* 0x000ee20000000800 */
[--C-:B0-----:R-:W-:Y:S01]  /*c1a0*/  FFMA.FTZ R180, R172, UR10, -R177.reuse ;  /* 0x0000000aacb47c23 */ /* 0x101fe200080108b1 */
[--C-:B------:R-:W-:Y:S01]  /*c1b0*/  FFMA.FTZ R172, R174, UR10, -R177.reuse ;  /* 0x0000000aaeac7c23 */ /* 0x100fe200080108b1 */
[----:B------:R-:W-:-:S05]  /*c1c0*/  FFMA.FTZ R174, R176, UR10, -R177 ;  /* 0x0000000ab0ae7c23 */ /* 0x000fca00080108b1 */
[----:B------:R-:W0:Y:S08]  /*c1d0*/  MUFU.EX2 R163, R163 ;  /* 0x000000a300a37308 */ /* 0x000e300000000800 */
[----:B------:R4:W-:Y:S01]  /*c1e0*/  MUFU.EX2 R170, R180 ;  /* 0x000000b400aa7308 */ /* 0x0009e20000000800 */
[-C--:B---3--:R-:W-:Y:S01]  /*c1f0*/  FMUL.FTZ R24, R24, R9.reuse ;  /* 0x0000000918187220 */ /* 0x088fe20000410000 */
[-C--:B------:R-:W-:Y:S01]  /*c200*/  FMUL.FTZ R25, R25, R9.reuse ;  /* 0x0000000919197220 */ /* 0x080fe20000410000 */
[-C--:B------:R-:W-:Y:S01]  /*c210*/  FMUL.FTZ R28, R28, R9.reuse ;  /* 0x000000091c1c7220 */ /* 0x080fe20000410000 */
[-C--:B------:R-:W-:Y:S01]  /*c220*/  FMUL.FTZ R29, R29, R9.reuse ;  /* 0x000000091d1d7220 */ /* 0x080fe20000410000 */
[-C--:B------:R-:W-:Y:S01]  /*c230*/  FMUL.FTZ R32, R32, R9.reuse ;  /* 0x0000000920207220 */ /* 0x080fe20000410000 */
[----:B------:R-:W-:Y:S01]  /*c240*/  FMUL.FTZ R33, R33, R9 ;  /* 0x0000000921217220 */ /* 0x000fe20000410000 */
[----:B--2---:R-:W-:Y:S01]  /*c250*/  FMNMX.FTZ R181, R6, R181, !PT ;  /* 0x000000b506b57209 */ /* 0x004fe20007810000 */
[----:B------:R-:W2:Y:S01]  /*c260*/  MUFU.EX2 R164, R164 ;  /* 0x000000a400a47308 */ /* 0x000ea20000000800 */
[----:B----4-:R-:W-:Y:S01]  /*c270*/  FFMA.FTZ R180, R9, R3, R10 ;  /* 0x0000000309b47223 */ /* 0x010fe2000001000a */
[-C--:B------:R-:W-:Y:S01]  /*c280*/  FMUL.FTZ R36, R36, R9.reuse ;  /* 0x0000000924247220 */ /* 0x080fe20000410000 */
[-C--:B------:R-:W-:Y:S01]  /*c290*/  FMUL.FTZ R37, R37, R9.reuse ;  /* 0x0000000925257220 */ /* 0x080fe20000410000 */
[----:B------:R-:W3:Y:S01]  /*c2a0*/  SHFL.BFLY PT, R6, R181, 0x1, 0x1f ;  /* 0x0c201f00b5067f89 */ /* 0x000ee200000e0000 */
[----:B------:R-:W-:Y:S01]  /*c2b0*/  FADD.FTZ R175, R157, R180 ;  /* 0x000000b49daf7221 */ /* 0x000fe20000010000 */
[-C--:B------:R-:W-:Y:S01]  /*c2c0*/  FMUL.FTZ R40, R40, R9.reuse ;  /* 0x0000000928287220 */ /* 0x080fe20000410000 */
[-C--:B------:R-:W-:Y:S01]  /*c2d0*/  FMUL.FTZ R41, R41, R9.reuse ;  /* 0x0000000929297220 */ /* 0x080fe20000410000 */
[----:B------:R-:W4:Y:S01]  /*c2e0*/  MUFU.EX2 R165, R165 ;  /* 0x000000a500a57308 */ /* 0x000f220000000800 */
[----:B------:R-:W-:Y:S01]  /*c2f0*/  FADD.FTZ R176, R158, R175 ;  /* 0x000000af9eb07221 */ /* 0x000fe20000010000 */
[-C--:B------:R-:W-:Y:S01]  /*c300*/  FMUL.FTZ R44, R44, R9.reuse ;  /* 0x000000092c2c7220 */ /* 0x080fe20000410000 */
[-C--:B------:R-:W-:Y:S01]  /*c310*/  FMUL.FTZ R45, R45, R9.reuse ;  /* 0x000000092d2d7220 */ /* 0x080fe20000410000 */
[-C--:B------:R-:W-:Y:S01]  /*c320*/  FMUL.FTZ R48, R48, R9.reuse ;  /* 0x0000000930307220 */ /* 0x080fe20000410000 */
[----:B------:R-:W-:Y:S01]  /*c330*/  FADD.FTZ R176, R161, R176 ;  /* 0x000000b0a1b07221 */ /* 0x000fe20000010000 */
[-C--:B------:R-:W-:Y:S01]  /*c340*/  FMUL.FTZ R49, R49, R9.reuse ;  /* 0x0000000931317220 */ /* 0x080fe20000410000 */
[-C--:B------:R-:W-:Y:S01]  /*c350*/  FMUL.FTZ R52, R52, R9.reuse ;  /* 0x0000000934347220 */ /* 0x080fe20000410000 */
[----:B------:R-:W5:Y:S01]  /*c360*/  MUFU.EX2 R166, R166 ;  /* 0x000000a600a67308 */ /* 0x000f620000000800 */
        /* <DEDUP_REMOVED lines=10> */
[----:B------:R-:W-:Y:S01]  /*c410*/  FMUL.FTZ R69, R69, R9 ;  /* 0x0000000945457220 */ /* 0x000fe20000410000 */
[----:B---3--:R-:W-:Y:S01]  /*c420*/  FMNMX.FTZ R6, R181, R6, !PT ;  /* 0x00000006b5067209 */ /* 0x008fe20007810000 */
[----:B------:R-:W-:-:S02]  /*c430*/  IMAD.U32 R181, RZ, RZ, UR27 ;  /* 0x0000001bffb57e24 */ /* 0x000fc4000f8e00ff */
[-C--:B------:R-:W-:Y:S01]  /*c440*/  FMUL.FTZ R72, R72, R9.reuse ;  /* 0x0000000948487220 */ /* 0x080fe20000410000 */
[-C--:B------:R-:W-:Y:S01]  /*c450*/  FMUL.FTZ R73, R73, R9.reuse ;  /* 0x0000000949497220 */ /* 0x080fe20000410000 */
[C---:B------:R-:W-:Y:S01]  /*c460*/  FSETP.NEU.FTZ.AND P1, PT, R6.reuse, -INF , PT ;  /* 0xff8000000600780b */ /* 0x040fe20003f3d000 */
[----:B------:R-:W3:Y:S01]  /*c470*/  MUFU.EX2 R168, R168 ;  /* 0x000000a800a87308 */ /* 0x000ee20000000800 */
[C---:B------:R-:W-:Y:S01]  /*c480*/  FMUL.FTZ R3, R6.reuse, UR10 ;  /* 0x0000000a06037c20 */ /* 0x040fe20008410000 */
[----:B------:R-:W-:Y:S01]  /*c490*/  @!P2 IMAD R176, R181, 0x40, R16 ;  /* 0x00000040b5b0a824 */ /* 0x000fe200078e0210 */
[----:B------:R-:W-:Y:S01]  /*c4a0*/  FSEL R175, R6, RZ, P1 ;  /* 0x000000ff06af7208 */ /* 0x000fe20000800000 */
[-C--:B------:R-:W-:Y:S01]  /*c4b0*/  FMUL.FTZ R76, R76, R9.reuse ;  /* 0x000000094c4c7220 */ /* 0x080fe20000410000 */
[-C--:B------:R-:W-:Y:S01]  /*c4c0*/  FMUL.FTZ R77, R77, R9.reuse ;  /* 0x000000094d4d7220 */ /* 0x080fe20000410000 */
[----:B------:R-:W-:Y:S01]  /*c4d0*/  FSEL R3, R3, RZ, P1 ;  /* 0x000000ff03037208 */ /* 0x000fe20000800000 */
[----:B------:R-:W-:Y:S01]  /*c4e0*/  FMUL.FTZ R80, R80, R9 ;  /* 0x0000000950507220 */ /* 0x000fe20000410000 */
[----:B------:R-:W-:Y:S01]  /*c4f0*/  FADD.FTZ R175, -R175, R12 ;  /* 0x0000000cafaf7221 */ /* 0x000fe20000010100 */
[----:B--2---:R-:W-:Y:S01]  /*c500*/  FADD.FTZ R12, R164, R177 ;  /* 0x000000b1a40c7221 */ /* 0x004fe20000010000 */
[----:B------:R-:W2:Y:S01]  /*c510*/  MUFU.EX2 R169, R169 ;  /* 0x000000a900a97308 */ /* 0x000ea20000000800 */
[--C-:B------:R-:W-:Y:S01]  /*c520*/  FFMA.FTZ R180, R14, UR10, -R3.reuse ;  /* 0x0000000a0eb47c23 */ /* 0x100fe20008010803 */
[--C-:B------:R-:W-:Y:S01]  /*c530*/  FFMA.FTZ R14, R15, UR10, -R3.reuse ;  /* 0x0000000a0f0e7c23 */ /* 0x100fe20008010803 */
[----:B----4-:R-:W-:Y:S01]  /*c540*/  FADD.FTZ R181, R165, R12 ;  /* 0x0000000ca5b57221 */ /* 0x010fe20000010000 */
[--C-:B------:R-:W-:Y:S01]  /*c550*/  FFMA.FTZ R15, R152, UR10, -R3.reuse ;  /* 0x0000000a980f7c23 */ /* 0x100fe20008010803 */
[----:B------:R-:W-:Y:S01]  /*c560*/  FFMA.FTZ R11, R11, UR10, -R3 ;  /* 0x0000000a0b0b7c23 */ /* 0x000fe20008010803 */
[----:B------:R-:W-:Y:S01]  /*c570*/  FMUL.FTZ R12, R175, UR10 ;  /* 0x0000000aaf0c7c20 */ /* 0x000fe20008410000 */
[----:B-----5:R-:W-:Y:S01]  /*c580*/  FADD.FTZ R182, R166, R181 ;  /* 0x000000b5a6b67221 */ /* 0x020fe20000010000 */
[----:B------:R-:W-:Y:S01]  /*c590*/  MUFU.EX2 R171, R171 ;  /* 0x000000ab00ab7308 */ /* 0x000fe20000000800 */
[--C-:B------:R-:W-:Y:S01]  /*c5a0*/  FFMA.FTZ R13, R13, UR10, -R3.reuse ;  /* 0x0000000a0d0d7c23 */ /* 0x100fe20008010803 */
[----:B------:R-:W-:Y:S01]  /*c5b0*/  @!P2 LEA R177, R176, UR42, 0x2 ;  /* 0x0000002ab0b1ac11 */ /* 0x000fe2000f8e10ff */
[----:B0-----:R-:W-:Y:S01]  /*c5c0*/  FADD.FTZ R183, R167, R182 ;  /* 0x000000b6a7b77221 */ /* 0x001fe20000010000 */
[--C-:B------:R-:W-:Y:S01]  /*c5d0*/  FFMA.FTZ R20, R20, UR10, -R3.reuse ;  /* 0x0000000a14147c23 */ /* 0x100fe20008010803 */
[--C-:B------:R-:W-:Y:S01]  /*c5e0*/  FFMA.FTZ R21, R21, UR10, -R3.reuse ;  /* 0x0000000a15157c23 */ /* 0x100fe20008010803 */
[----:B------:R-:W-:Y:S01]  /*c5f0*/  FFMA.FTZ R153, R153, UR10, -R3 ;  /* 0x0000000a99997c23 */ /* 0x000fe20008010803 */
[----:B---3--:R-:W-:Y:S01]  /*c600*/  FADD.FTZ R152, R168, R183 ;  /* 0x000000b7a8987221 */ /* 0x008fe20000010000 */
[----:B------:R-:W0:Y:S01]  /*c610*/  MUFU.EX2 R172, R172 ;  /* 0x000000ac00ac7308 */ /* 0x000e220000000800 */
[--C-:B------:R-:W-:Y:S01]  /*c620*/  FFMA.FTZ R175, R154, UR10, -R3.reuse ;  /* 0x0000000a9aaf7c23 */ /* 0x100fe20008010803 */
[--C-:B------:R-:W-:Y:S01]  /*c630*/  FFMA.FTZ R181, R155, UR10, -R3.reuse ;  /* 0x0000000a9bb57c23 */ /* 0x100fe20008010803 */
[----:B--2---:R-:W-:Y:S01]  /*c640*/  FADD.FTZ R191, R169, R152 ;  /* 0x00000098a9bf7221 */ /* 0x004fe20000010000 */
[--C-:B------:R-:W-:Y:S01]  /*c650*/  FFMA.FTZ R182, R156, UR10, -R3.reuse ;  /* 0x0000000a9cb67c23 */ /* 0x100fe20008010803 */
[--C-:B------:R-:W-:Y:S01]  /*c660*/  FFMA.FTZ R183, R162, UR10, -R3.reuse ;  /* 0x0000000aa2b77c23 */ /* 0x100fe20008010803 */
[----:B------:R-:W-:Y:S01]  /*c670*/  FFMA.FTZ R178, R178, UR10, -R3 ;  /* 0x0000000ab2b27c23 */ /* 0x000fe20008010803 */
[C---:B------:R-:W-:Y:S01]  /*c680*/  FADD.FTZ R152, R170.reuse, R191 ;  /* 0x000000bfaa987221 */ /* 0x040fe20000010000 */
[----:B------:R-:W-:Y:S01]  /*c690*/  MUFU.EX2 R173, R173 ;  /* 0x000000ad00ad7308 */ /* 0x000fe20000000800 */
[--C-:B------:R-:W-:Y:S01]  /*c6a0*/  FFMA.FTZ R159, R159, UR10, -R3.reuse ;  /* 0x0000000a9f9f7c23 */ /* 0x100fe20008010803 */
[--C-:B------:R-:W-:Y:S01]  /*c6b0*/  FFMA.FTZ R179, R179, UR10, -R3.reuse ;  /* 0x0000000ab3b37c23 */ /* 0x100fe20008010803 */
[----:B------:R-:W-:Y:S01]  /*c6c0*/  F2FP.F16.F32.PACK_AB R154, R161, R158 ;  /* 0x0000009ea19a723e */ /* 0x000fe200000000ff */
[----:B------:R2:W-:Y:S01]  /*c6d0*/  @!P2 STS [R177+0x28800], R9 ;  /* 0x02880009b100a388 */ /* 0x0005e20000000800 */
[----:B------:R-:W-:Y:S01]  /*c6e0*/  F2FP.F16.F32.PACK_AB R162, R170, R169 ;  /* 0x000000a9aaa2723e */ /* 0x000fe200000000ff */
[----:B------:R-:W-:Y:S01]  /*c6f0*/  FMUL.FTZ R81, R81, R9 ;  /* 0x0000000951517220 */ /* 0x000fe20000410000 */
[----:B------:R-:W-:Y:S01]  /*c700*/  F2FP.F16.F32.PACK_AB R156, R164, R163 ;  /* 0x000000a3a49c723e */ /* 0x000fe200000000ff */
[----:B------:R-:W-:Y:S01]  /*c710*/  MUFU.EX2 R11, R11 ;  /* 0x0000000b000b7308 */ /* 0x000fe20000000800 */
[----:B0-----:R-:W-:Y:S01]  /*c720*/  F2FP.F16.F32.PACK_AB R164, R172, R171 ;  /* 0x000000abaca4723e */ /* 0x001fe200000000ff */
[----:B------:R-:W-:Y:S01]  /*c730*/  FMUL.FTZ R84, R84, R9 ;  /* 0x0000000954547220 */ /* 0x000fe20000410000 */
[----:B------:R-:W-:Y:S01]  /*c740*/  F2FP.F16.F32.PACK_AB R158, R166, R165 ;  /* 0x000000a5a69e723e */ /* 0x000fe200000000ff */
        /* <DEDUP_REMOVED lines=12> */
[----:B------:R3:W4:Y:S01]  /*c810*/  MUFU.EX2 R176, R13 ;  /* 0x0000000d00b07308 */ /* 0x0007220000000800 */
[-C--:B------:R-:W-:Y:S01]  /*c820*/  FMUL.FTZ R108, R108, R9.reuse ;  /* 0x000000096c6c7220 */ /* 0x080fe20000410000 */
[-C--:B------:R-:W-:Y:S01]  /*c830*/  FMUL.FTZ R109, R109, R9.reuse ;  /* 0x000000096d6d7220 */ /* 0x080fe20000410000 */
[-C--:B------:R-:W-:Y:S01]  /*c840*/  FMUL.FTZ R112, R112, R9.reuse ;  /* 0x0000000970707220 */ /* 0x080fe20000410000 */
[-C--:B------:R-:W-:Y:S01]  /*c850*/  FMUL.FTZ R113, R113, R9.reuse ;  /* 0x0000000971717220 */ /* 0x080fe20000410000 */
[-C--:B------:R-:W-:Y:S01]  /*c860*/  FMUL.FTZ R116, R116, R9.reuse ;  /* 0x0000000974747220 */ /* 0x080fe20000410000 */
[-C--:B------:R-:W-:Y:S01]  /*c870*/  FMUL.FTZ R117, R117, R9.reuse ;  /* 0x0000000975757220 */ /* 0x080fe20000410000 */
[----:B------:R-:W-:Y:S01]  /*c880*/  FMUL.FTZ R120, R120, R9 ;  /* 0x0000000978787220 */ /* 0x000fe20000410000 */
[----:B------:R-:W5:Y:S01]  /*c890*/  MUFU.EX2 R155, R180 ;  /* 0x000000b4009b7308 */ /* 0x000f620000000800 */
[----:B---3--:R-:W-:Y:S01]  /*c8a0*/  FFMA.FTZ R13, R160, UR10, -R3 ;  /* 0x0000000aa00d7c23 */ /* 0x008fe20008010803 */
[----:B------:R-:W-:Y:S01]  /*c8b0*/  FADD.FTZ R3, R171, R152 ;  /* 0x00000098ab037221 */ /* 0x000fe20000010000 */
[----:B------:R-:W-:Y:S01]  /*c8c0*/  F2FP.F16.F32.PACK_AB R152, R157, R10 ;  /* 0x0000000a9d98723e */ /* 0x000fe200000000ff */
[----:B0-----:R0:W-:Y:S01]  /*c8d0*/  @!P2 STS [R177+0x28820], R12 ;  /* 0x0288200cb100a388 */ /* 0x0011e20000000800 */
[----:B------:R-:W-:Y:S01]  /*c8e0*/  F2FP.F16.F32.PACK_AB R160, R168, R167 ;  /* 0x000000a7a8a0723e */ /* 0x000fe200000000ff */
[----:B------:R-:W-:Y:S01]  /*c8f0*/  FADD.FTZ R10, R172, R3 ;  /* 0x00000003ac0a7221 */ /* 0x000fe20000010000 */
[-C--:B------:R-:W-:Y:S01]  /*c900*/  FMUL.FTZ R121, R121, R9.reuse ;  /* 0x0000000979797220 */ /* 0x080fe20000410000 */
[----:B------:R-:W3:Y:S01]  /*c910*/  MUFU.EX2 R14, R14 ;  /* 0x0000000e000e7308 */ /* 0x000ee20000000800 */
[-C--:B------:R-:W-:Y:S01]  /*c920*/  FMUL.FTZ R124, R124, R9.reuse ;  /* 0x000000097c7c7220 */ /* 0x080fe20000410000 */
[----:B------:R-:W-:Y:S01]  /*c930*/  FADD.FTZ R3, R173, R10 ;  /* 0x0000000aad037221 */ /* 0x000fe20000010000 */
        /* <DEDUP_REMOVED lines=14> */
[----:B------:R-:W-:Y:S01]  /*ca20*/  FMUL.FTZ R149, R149, R9 ;  /* 0x0000000995957220 */ /* 0x000fe20000410000 */
[-C--:B------:R-:W-:Y:S01]  /*ca30*/  FMUL.FTZ R26, R26, R12.reuse ;  /* 0x0000000c1a1a7220 */ /* 0x080fe20000410000 */
[-C--:B------:R-:W-:Y:S01]  /*ca40*/  FMUL.FTZ R27, R27, R12.reuse ;  /* 0x0000000c1b1b7220 */ /* 0x080fe20000410000 */
[-C--:B------:R-:W-:Y:S01]  /*ca50*/  FMUL.FTZ R30, R30, R12.reuse ;  /* 0x0000000c1e1e7220 */ /* 0x080fe20000410000 */
[-C--:B------:R-:W-:Y:S01]  /*ca60*/  FMUL.FTZ R31, R31, R12.reuse ;  /* 0x0000000c1f1f7220 */ /* 0x080fe20000410000 */
[-C--:B------:R-:W-:Y:S01]  /*ca70*/  FMUL.FTZ R34, R34, R12.reuse ;  /* 0x0000000c22227220 */ /* 0x080fe20000410000 */
[----:B------:R-:W-:Y:S01]  /*ca80*/  FMUL.FTZ R35, R35, R12 ;  /* 0x0000000c23237220 */ /* 0x000fe20000410000 */
[----:B------:R-:W0:Y:S01]  /*ca90*/  MUFU.EX2 R21, R21 ;  /* 0x0000001500157308 */ /* 0x000e220000000800 */
[----:B--2---:R-:W-:Y:S01]  /*caa0*/  FFMA.FTZ R153, R12, R4, R11 ;  /* 0x000000040c997223 */ /* 0x004fe2000001000b */
[-C--:B------:R-:W-:Y:S01]  /*cab0*/  FMUL.FTZ R38, R38, R12.reuse ;  /* 0x0000000c26267220 */ /* 0x080fe20000410000 */
[-C--:B------:R-:W-:Y:S01]  /*cac0*/  FMUL.FTZ R39, R39, R12.reuse ;  /* 0x0000000c27277220 */ /* 0x080fe20000410000 */
[-C--:B------:R-:W-:Y:S01]  /*cad0*/  FMUL.FTZ R42, R42, R12.reuse ;  /* 0x0000000c2a2a7220 */ /* 0x080fe20000410000 */
[----:B----4-:R-:W-:Y:S01]  /*cae0*/  FADD.FTZ R4, R176, R153 ;  /* 0x00000099b0047221 */ /* 0x010fe20000010000 */
[-C--:B------:R-:W-:Y:S01]  /*caf0*/  FMUL.FTZ R43, R43, R12.reuse ;  /* 0x0000000c2b2b7220 */ /* 0x080fe20000410000 */
[-C--:B------:R-:W-:Y:S01]  /*cb00*/  FMUL.FTZ R46, R46, R12.reuse ;  /* 0x0000000c2e2e7220 */ /* 0x080fe20000410000 */
[----:B------:R-:W2:Y:S01]  /*cb10*/  MUFU.EX2 R15, R15 ;  /* 0x0000000f000f7308 */ /* 0x000ea20000000800 */
[----:B-----5:R-:W-:Y:S01]  /*cb20*/  FADD.FTZ R153, R155, R4 ;  /* 0x000000049b997221 */ /* 0x020fe20000010000 */
[----:B---3--:R-:W-:Y:S01]  /*cb30*/  F2FP.F16.F32.PACK_AB R155, R14, R155 ;  /* 0x0000009b0e9b723e */ /* 0x008fe200000000ff */
[-C--:B------:R-:W-:Y:S01]  /*cb40*/  FMUL.FTZ R47, R47, R12.reuse ;  /* 0x0000000c2f2f7220 */ /* 0x080fe20000410000 */
[-C--:B------:R-:W-:Y:S01]  /*cb50*/  FMUL.FTZ R50, R50, R12.reuse ;  /* 0x0000000c32327220 */ /* 0x080fe20000410000 */
[----:B------:R-:W-:Y:S01]  /*cb60*/  FADD.FTZ R153, R14, R153 ;  /* 0x000000990e997221 */ /* 0x000fe20000010000 */
[-C--:B------:R-:W-:Y:S01]  /*cb70*/  FMUL.FTZ R51, R51, R12.reuse ;  /* 0x0000000c33337220 */ /* 0x080fe20000410000 */
[-C--:B------:R-:W-:Y:S01]  /*cb80*/  FMUL.FTZ R54, R54, R12.reuse ;  /* 0x0000000c36367220 */ /* 0x080fe20000410000 */
[----:B------:R-:W3:Y:S01]  /*cb90*/  MUFU.EX2 R161, R175 ;  /* 0x000000af00a17308 */ /* 0x000ee20000000800 */
[----:B-1----:R-:W-:Y:S01]  /*cba0*/  FADD.FTZ R170, R20, R153 ;  /* 0x0000009914aa7221 */ /* 0x002fe20000010000 */
[-C--:B------:R-:W-:Y:S01]  /*cbb0*/  FMUL.FTZ R55, R55, R12.reuse ;  /* 0x0000000c37377220 */ /* 0x080fe20000410000 */
[-C--:B------:R-:W-:Y:S01]  /*cbc0*/  FMUL.FTZ R58, R58, R12.reuse ;  /* 0x0000000c3a3a7220 */ /* 0x080fe20000410000 */
[-C--:B------:R-:W-:Y:S01]  /*cbd0*/  FMUL.FTZ R59, R59, R12.reuse ;  /* 0x0000000c3b3b7220 */ /* 0x080fe20000410000 */
[----:B0-----:R-:W-:Y:S01]  /*cbe0*/  FADD.FTZ R170, R21, R170 ;  /* 0x000000aa15aa7221 */ /* 0x001fe20000010000 */
[-C--:B------:R-:W-:Y:S01]  /*cbf0*/  FMUL.FTZ R62, R62, R12.reuse ;  /* 0x0000000c3e3e7220 */ /* 0x080fe20000410000 */
[-C--:B------:R-:W-:Y:S01]  /*cc00*/  FMUL.FTZ R63, R63, R12.reuse ;  /* 0x0000000c3f3f7220 */ /* 0x080fe20000410000 */
[----:B------:R-:W0:Y:S01]  /*cc10*/  MUFU.EX2 R168, R181 ;  /* 0x000000b500a87308 */ /* 0x000e220000000800 */
[----:B--2---:R-:W-:Y:S01]  /*cc20*/  FADD.FTZ R153, R15, R170 ;  /* 0x000000aa0f997221 */ /* 0x004fe20000010000 */
[-C--:B------:R-:W-:Y:S01]  /*cc30*/  FMUL.FTZ R66, R66, R12.reuse ;  /* 0x0000000c42427220 */ /* 0x080fe20000410000 */
[-C--:B------:R-:W-:Y:S01]  /*cc40*/  FMUL.FTZ R67, R67, R12.reuse ;  /* 0x0000000c43437220 */ /* 0x080fe20000410000 */
[-C--:B------:R-:W-:Y:S01]  /*cc50*/  FMUL.FTZ R70, R70, R12.reuse ;  /* 0x0000000c46467220 */ /* 0x080fe20000410000 */
[----:B------:R-:W-:Y:S01]  /*cc60*/  FADD.FTZ R172, R10, R153 ;  /* 0x000000990aac7221 */ /* 0x000fe20000010000 */
[-C--:B------:R-:W-:Y:S01]  /*cc70*/  FMUL.FTZ R71, R71, R12.reuse ;  /* 0x0000000c47477220 */ /* 0x080fe20000410000 */
[-C--:B------:R-:W-:Y:S01]  /*cc80*/  FMUL.FTZ R74, R74, R12.reuse ;  /* 0x0000000c4a4a7220 */ /* 0x080fe20000410000 */
[----:B------:R-:W1:Y:S01]  /*cc90*/  MUFU.EX2 R163, R182 ;  /* 0x000000b600a37308 */ /* 0x000e620000000800 */
[----:B---3--:R-:W-:Y:S01]  /*cca0*/  FADD.FTZ R153, R161, R172 ;  /* 0x000000aca1997221 */ /* 0x008fe20000010000 */
[-C--:B------:R-:W-:Y:S01]  /*ccb0*/  FMUL.FTZ R75, R75, R12.reuse ;  /* 0x0000000c4b4b7220 */ /* 0x080fe20000410000 */
        /* <DEDUP_REMOVED lines=24> */
[-C--:B------:R-:W-:Y:S01]  /*ce40*/  FMUL.FTZ R110, R110, R12.reuse ;  /* 0x0000000c6e6e7220 */ /* 0x080fe20000410000 */
[-C--:B------:R-:W-:Y:S01]  /*ce50*/  FMUL.FTZ R111, R111, R12.reuse ;  /* 0x0000000c6f6f7220 */ /* 0x080fe20000410000 */
[-C--:B------:R-:W-:Y:S01]  /*ce60*/  FMUL.FTZ R114, R114, R12.reuse ;  /* 0x0000000c72727220 */ /* 0x080fe20000410000 */
[-C--:B------:R-:W-:Y:S01]  /*ce70*/  FMUL.FTZ R115, R115, R12.reuse ;  /* 0x0000000c73737220 */ /* 0x080fe20000410000 */
[-C--:B------:R-:W-:Y:S01]  /*ce80*/  FMUL.FTZ R118, R118, R12.reuse ;  /* 0x0000000c76767220 */ /* 0x080fe20000410000 */
[----:B------:R2:W3:Y:S01]  /*ce90*/  MUFU.EX2 R170, R159 ;  /* 0x0000009f00aa7308 */ /* 0x0004e20000000800 */
        /* <DEDUP_REMOVED lines=10> */
[----:B--2---:R-:W-:Y:S01]  /*cf40*/  F2FP.F16.F32.PACK_AB R159, R10, R15 ;  /* 0x0000000f0a9f723e */ /* 0x004fe200000000ff */
[-C--:B------:R-:W-:Y:S01]  /*cf50*/  FMUL.FTZ R127, R127, R12.reuse ;  /* 0x0000000c7f7f7220 */ /* 0x080fe20000410000 */
[-C--:B------:R-:W-:Y:S01]  /*cf60*/  FMUL.FTZ R130, R130, R12.reuse ;  /* 0x0000000c82827220 */ /* 0x080fe20000410000 */
[-C--:B------:R-:W-:Y:S01]  /*cf70*/  FMUL.FTZ R131, R131, R12.reuse ;  /* 0x0000000c83837220 */ /* 0x080fe20000410000 */
[-C--:B------:R-:W-:Y:S01]  /*cf80*/  FMUL.FTZ R134, R134, R12.reuse ;  /* 0x0000000c86867220 */ /* 0x080fe20000410000 */
[----:B------:R-:W-:Y:S01]  /*cf90*/  FMUL.FTZ R135, R135, R12 ;  /* 0x0000000c87877220 */ /* 0x000fe20000410000 */
[----:B------:R-:W1:Y:S01]  /*cfa0*/  MUFU.EX2 R172, R179 ;  /* 0x000000b300ac7308 */ /* 0x000e620000000800 */
[----:B---3--:R-:W-:Y:S01]  /*cfb0*/  FADD.FTZ R174, R170, R157 ;  /* 0x0000009daaae7221 */ /* 0x008fe20000010000 */
[----:B------:R-:W-:Y:S01]  /*cfc0*/  F2FP.F16.F32.PACK_AB R157, R21, R20 ;  /* 0x00000014159d723e */ /* 0x000fe200000000ff */
[-C--:B------:R-:W-:Y:S01]  /*cfd0*/  FMUL.FTZ R138, R138, R12.reuse ;  /* 0x0000000c8a8a7220 */ /* 0x080fe20000410000 */
[----:B------:R-:W-:Y:S01]  /*cfe0*/  F2FP.F16.F32.PACK_AB R165, R170, R165 ;  /* 0x000000a5aaa5723e */ /* 0x000fe200000000ff */
[-C--:B------:R-:W-:Y:S01]  /*cff0*/  FMUL.FTZ R139, R139, R12.reuse ;  /* 0x0000000c8b8b7220 */ /* 0x080fe20000410000 */
[-C--:B------:R-:W-:Y:S01]  /*d000*/  FMUL.FTZ R142, R142, R12.reuse ;  /* 0x0000000c8e8e7220 */ /* 0x080fe20000410000 */
[-C--:B------:R-:W-:Y:S01]  /*d010*/  FMUL.FTZ R143, R143, R12.reuse ;  /* 0x0000000c8f8f7220 */ /* 0x080fe20000410000 */
[-C--:B------:R-:W-:Y:S01]  /*d020*/  FMUL.FTZ R146, R146, R12.reuse ;  /* 0x0000000c92927220 */ /* 0x080fe20000410000 */
[----:B0-----:R-:W-:Y:S01]  /*d030*/  FADD.FTZ R9, R13, R174 ;  /* 0x000000ae0d097221 */ /* 0x001fe20000010000 */
[----:B------:R0:W-:Y:S01]  /*d040*/  STSM.16.M88.4 [R18+0x26800], R152 ;  /* 0x0268009812007844 */ /* 0x0001e20000000200 */
[-C--:B------:R-:W-:Y:S01]  /*d050*/  FMUL.FTZ R147, R147, R12.reuse ;  /* 0x0000000c93937220 */ /* 0x080fe20000410000 */
[-C--:B------:R-:W-:Y:S01]  /*d060*/  FMUL.FTZ R150, R150, R12.reuse ;  /* 0x0000000c96967220 */ /* 0x080fe20000410000 */
[----:B------:R-:W-:Y:S01]  /*d070*/  FMUL.FTZ R151, R151, R12 ;  /* 0x0000000c97977220 */ /* 0x000fe20000410000 */
[----:B------:R0:W-:Y:S01]  /*d080*/  STSM.16.M88.4 [R23], R156 ;  /* 0x0000009c17007844 */ /* 0x0001e20000000200 */
[----:B-1----:R-:W-:-:S03]  /*d090*/  F2FP.F16.F32.PACK_AB R167, R172, R13 ;  /* 0x0000000daca7723e */ /* 0x002fc600000000ff */
[----:B------:R0:W-:Y:S01]  /*d0a0*/  STSM.16.M88.4 [R19], R160 ;  /* 0x000000a013007844 */ /* 0x0001e20000000200 */
[----:B------:R-:W-:-:S03]  /*d0b0*/  FADD.FTZ R4, R172, R9 ;  /* 0x00000009ac047221 */ /* 0x000fc60000010000 */
[----:B------:R0:W-:Y:S01]  /*d0c0*/  STSM.16.M88.4 [R22], R164 ;  /* 0x000000a416007844 */ /* 0x0001e20000000200 */
[----:B------:R-:W-:Y:S05]  /*d0d0*/  @!P0 BRA `(.L_x_4964) ;  /* 0x0000000000048947 */ /* 0x000fea0003800000 */
[----:B------:R-:W-:Y:S01]  /*d0e0*/  BPT.TRAP 0x1 ;  /* 0x000000040000795c */ /* 0x000fe20000300000 */
.L_x_4964:
[----:B------:R1:W2:Y:S01]  /*d0f0*/  SYNCS.PHASECHK.TRANS64.TRYWAIT P1, [UR20+0x28c50], R7 ;  /* 0x028c5007ff0075a7 */ /* 0x0002a20008020154 */
[----:B------:R-:W-:Y:S05]  /*d100*/  @!P0 BRA `(.L_x_4965) ;  /* 0x0000000000048947 */ /* 0x000fea0003800000 */
[----:B------:R-:W-:Y:S01]  /*d110*/  BPT.TRAP 0x1 ;  /* 0x000000040000795c */ /* 0x000fe20000300000 */
.L_x_4965:
[----:B--2---:R-:W-:Y:S05]  /*d120*/  @P1 BRA `(.L_x_4966) ;  /* 0x0000000000081947 */ /* 0x004fea0003800000 */
[----:B------:R-:W2:Y:S02]  /*d130*/  SYNCS.PHASECHK.TRANS64.TRYWAIT P1, [UR20+0x28c50], R7 ;  /* 0x028c5007ff0075a7 */ /* 0x000ea40008020154 */
[----:B--2---:R-:W-:Y:S05]  /*d140*/  @!P1 BRA `(.L_x_4967) ;  /* 0x0000007c00c89947 */ /* 0x004fea0003800000 */
.L_x_4966:
        /* <DEDUP_REMOVED lines=34> */
.L_x_4968:
[----:B------:R-:W-:Y:S01]  /*d370*/  UIADD3 UR20, UR20, 0x28c60, URZ ;  /* 0x00028c6014147890 */ /* 0x000fe2000fffe03f */
[C---:B------:R-:W-:Y:S01]  /*d380*/  ISETP.GT.AND P1, PT, R8.reuse, UR47, PT ;  /* 0x0000002f08007c0c */ /* 0x040fe2000bf24270 */
[----:B------:R-:W-:Y:S01]  /*d390*/  UMOV UR27, UR38 ;  /* 0x00000026001b7c82 */ /* 0x000fe20008000000 */
[----:B------:R-:W-:Y:S01]  /*d3a0*/  VIADD R8, R8, 0xffffffff ;  /* 0xffffffff08087836 */ /* 0x000fe20000000000 */
[----:B------:R-:W-:Y:S01]  /*d3b0*/  UPRMT UR20, UR40, 0x654, UR20 ;  /* 0x0000065428147896 */ /* 0x000fe20008000014 */
[----:B------:R-:W-:Y:S02]  /*d3c0*/  IMAD.MOV.U32 R12, RZ, RZ, R6 ;  /* 0x000000ffff0c7224 */ /* 0x000fe400078e0006 */
[----:B------:R-:W-:-:S06]  /*d3d0*/  IMAD.MOV.U32 R9, RZ, RZ, R5 ;  /* 0x000000ffff097224 */ /* 0x000fcc00078e0005 */
[----:B------:R-:W-:Y:S01]  /*d3e0*/  SYNCS.ARRIVE.TRANS64.RED.A1T0 RZ, [UR20], RZ ;  /* 0x000000ffffff79a7 */ /* 0x000fe20008100414 */
[----:B------:R-:W-:Y:S05]  /*d3f0*/  @P1 BRA `(.L_x_4969) ;  /* 0xffffffd800141947 */ /* 0x000fea000383ffff */
.L_x_4950:
[----:B------:R-:W1:Y:S01]  /*d400*/  SHFL.BFLY PT, R0, R3, 0x2, 0x1f ;  /* 0x0c401f0003007f89 */ /* 0x000e6200000e0000 */
[----:B------:R-:W-:Y:S01]  /*d410*/  IADD3 R13, -R17, RZ, RZ ;  /* 0x000000ff110d7210 */ /* 0x000fe20007ffe1ff */
[----:B------:R-:W-:Y:S01]  /*d420*/  IMAD.U32 R8, RZ, RZ, UR10 ;  /* 0x0000000aff087e24 */ /* 0x000fe2000f8e00ff */
[----:B------:R-:W-:Y:S01]  /*d430*/  UIADD3 UR36, UR36, 0x1, URZ ;  /* 0x0000000124247890 */ /* 0x000fe2000fffe03f */
[----:B------:R-:W3:Y:S01]  /*d440*/  SHFL.BFLY PT, R9, R4, 0x2, 0x1f ;  /* 0x0c401f0004097f89 */ /* 0x000ee200000e0000 */
[----:B------:R-:W-:Y:S08]  /*d450*/  BAR.ARV 0x8, 0x100 ;  /* 0x0204000000007b1d */ /* 0x000ff00000002000 */
[----:B------:R-:W-:Y:S01]  /*d460*/  BAR.SYNC.DEFER_BLOCKING 0xf, 0x100 ;  /* 0x03c4000000007b1d */ /* 0x000fe20000010000 */
[----:B------:R-:W-:Y:S01]  /*d470*/  ISETP.NE.AND P0, PT, R2, R13, PT ;  /* 0x0000000d0200720c */ /* 0x000fe20003f05270 */
[----:B------:R-:W-:-:S02]  /*d480*/  IMAD.U32 R12, RZ, RZ, UR10 ;  /* 0x0000000aff0c7e24 */ /* 0x000fc4000f8e00ff */
[----:B-12---:R-:W-:Y:S01]  /*d490*/  FADD.FTZ R7, R0, R3 ;  /* 0x0000000300077221 */ /* 0x006fe20000010000 */
[----:B------:R-:W-:Y:S01]  /*d4a0*/  IMAD.U32 R3, RZ, RZ, UR38 ;  /* 0x00000026ff037e24 */ /* 0x000fe2000f8e00ff */
[----:B------:R-:W-:Y:S01]  /*d4b0*/  UIADD3 UR38, UR38, 0x1, URZ ;  /* 0x0000000126267890 */ /* 0x000fe2000fffe03f */
[----:B---3--:R-:W-:Y:S02]  /*d4c0*/  FADD.FTZ R9, R9, R4 ;  /* 0x0000000409097221 */ /* 0x008fe40000010000 */
[----:B------:R-:W1:Y:S01]  /*d4d0*/  SHFL.BFLY PT, R0, R7, 0x1, 0x1f ;  /* 0x0c201f0007007f89 */ /* 0x000e6200000e0000 */
[----:B------:R-:W-:Y:S01]  /*d4e0*/  IMAD.MOV.U32 R4, RZ, RZ, RZ ;  /* 0x000000ffff047224 */ /* 0x000fe200078e00ff */
[----:B------:R-:W-:-:S03]  /*d4f0*/  UISETP.NE.AND UP0, UPT, UR38, 0x2, UPT ;  /* 0x000000022600788c */ /* 0x000fc6000bf05270 */
[----:B------:R-:W-:Y:S01]  /*d500*/  @!P0 IMAD R3, R3, 0x40, R16 ;  /* 0x0000004003038824 */ /* 0x000fe200078e0210 */
[----:B------:R-:W2:Y:S01]  /*d510*/  SHFL.BFLY PT, R10, R9, 0x1, 0x1f ;  /* 0x0c201f00090a7f89 */ /* 0x000ea200000e0000 */
[----:B------:R-:W-:Y:S02]  /*d520*/  USEL UR4, URZ, 0x1, UP0 ;  /* 0x000000013f047887 */ /* 0x000fe40008000000 */
[----:B------:R-:W-:Y:S02]  /*d530*/  USEL UR38, UR38, URZ, UP0 ;  /* 0x0000003f26267287 */ /* 0x000fe40008000000 */
[----:B------:R-:W-:Y:S01]  /*d540*/  ULOP3.LUT UR37, UR37, UR4, URZ, 0x3c, !UPT ;  /* 0x0000000425257292 */ /* 0x000fe2000f8e3c3f */
[----:B-1----:R-:W-:Y:S01]  /*d550*/  FADD.FTZ R11, R7, R0 ;  /* 0x00000000070b7221 */ /* 0x002fe20000010000 */
[----:B------:R-:W-:Y:S02]  /*d560*/  IMAD.MOV.U32 R0, RZ, RZ, RZ ;  /* 0x000000ffff007224 */ /* 0x000fe400078e00ff */
[----:B--2---:R-:W-:-:S02]  /*d570*/  FADD.FTZ R10, R9, R10 ;  /* 0x0000000a090a7221 */ /* 0x004fc40000010000 */
[----:B------:R-:W-:Y:S02]  /*d580*/  FSETP.NE.FTZ.AND P1, PT, R11, RZ, PT ;  /* 0x000000ff0b00720b */ /* 0x000fe40003f35000 */
[----:B------:R-:W-:Y:S02]  /*d590*/  @!P0 LEA R9, R3, UR42, 0x2 ;  /* 0x0000002a03098c11 */ /* 0x000fe4000f8e10ff */
[----:B------:R-:W-:Y:S02]  /*d5a0*/  FSETP.NE.FTZ.AND P2, PT, R10, RZ, PT ;  /* 0x000000ff0a00720b */ /* 0x000fe40003f55000 */
[----:B------:R-:W-:-:S07]  /*d5b0*/  MOV R3, 0xff800000 ;  /* 0xff80000000037802 */ /* 0x000fce0000000f00 */
[----:B------:R-:W1:Y:S01]  /*d5c0*/  @P1 MUFU.RCP R0, R11 ;  /* 0x0000000b00001308 */ /* 0x000e620000001000 */
[----:B------:R-:W-:-:S07]  /*d5d0*/  @P1 FMUL.FTZ R8, R8, 0.69314718246459960938 ;  /* 0x3f31721808081820 */ /* 0x000fce0000410000 */
[----:B------:R-:W2:Y:S08]  /*d5e0*/  @P2 MUFU.RCP R4, R10 ;  /* 0x0000000a00042308 */ /* 0x000eb00000001000 */
[----:B------:R-:W3:Y:S01]  /*d5f0*/  @P1 MUFU.LG2 R11, R11 ;  /* 0x0000000b000b1308 */ /* 0x000ee20000000c00 */
[----:B-1----:R-:W-:Y:S01]  /*d600*/  @!P0 STS [R9+0x28800], R0 ;  /* 0x0288000009008388 */ /* 0x002fe20000000800 */
[-C--:B------:R-:W-:Y:S01]  /*d610*/  FMUL.FTZ R210, R24, R0.reuse ;  /* 0x0000000018d27220 */ /* 0x080fe20000410000 */
[-C--:B------:R-:W-:Y:S01]  /*d620*/  FMUL.FTZ R207, R25, R0.reuse ;  /* 0x0000000019cf7220 */ /* 0x080fe20000410000 */
[-C--:B------:R-:W-:Y:S01]  /*d630*/  FMUL.FTZ R208, R28, R0.reuse ;  /* 0x000000001cd07220 */ /* 0x080fe20000410000 */
[-C--:B------:R-:W-:Y:S01]  /*d640*/  FMUL.FTZ R7, R29, R0.reuse ;  /* 0x000000001d077220 */ /* 0x080fe20000410000 */
[-C--:B------:R-:W-:Y:S01]  /*d650*/  FMUL.FTZ R209, R32, R0.reuse ;  /* 0x0000000020d17220 */ /* 0x080fe20000410000 */
[-C--:B------:R-:W-:Y:S01]  /*d660*/  FMUL.FTZ R205, R33, R0.reuse ;  /* 0x0000000021cd7220 */ /* 0x080fe20000410000 */
[----:B------:R-:W1:Y:S01]  /*d670*/  @P2 MUFU.LG2 R10, R10 ;  /* 0x0000000a000a2308 */ /* 0x000e620000000c00 */
        /* <DEDUP_REMOVED lines=10> */
[----:B--2---:R-:W-:Y:S01]  /*d720*/  @P2 FMUL.FTZ R9, R12, 0.69314718246459960938 ;  /* 0x3f3172180c092820 */ /* 0x004fe20000410000 */
[-C--:B------:R-:W-:Y:S01]  /*d730*/  FMUL.FTZ R198, R52, R0.reuse ;  /* 0x0000000034c67220 */ /* 0x080fe20000410000 */
[-C--:B------:R-:W-:Y:S01]  /*d740*/  FMUL.FTZ R195, R53, R0.reuse ;  /* 0x0000000035c37220 */ /* 0x080fe20000410000 */
[-C--:B------:R-:W-:Y:S01]  /*d750*/  FMUL.FTZ R196, R56, R0.reuse ;  /* 0x0000000038c47220 */ /* 0x080fe20000410000 */
[-C--:B------:R-:W-:Y:S01]  /*d760*/  FMUL.FTZ R193, R57, R0.reuse ;  /* 0x0000000039c17220 */ /* 0x080fe20000410000 */
[-C--:B------:R-:W-:Y:S01]  /*d770*/  FMUL.FTZ R194, R60, R0.reuse ;  /* 0x000000003cc27220 */ /* 0x080fe20000410000 */
[----:B-1----:R-:W-:Y:S01]  /*d780*/  @P2 FMUL.FTZ R10, R10, 0.69314718246459960938 ;  /* 0x3f3172180a0a2820 */ /* 0x002fe20000410000 */
        /* <DEDUP_REMOVED lines=45> */
[----:B------:R-:W-:Y:S01]  /*da60*/  IMAD.MOV.U32 R0, RZ, RZ, -0x800000 ;  /* 0xff800000ff007424 */ /* 0x000fe200078e00ff */
        /* <DEDUP_REMOVED lines=68> */
.L_x_4875:
[----:B------:R-:W0:Y:S08]  /*deb0*/  S2UR UR40, SR_CgaCtaId ;  /* 0x00000000002879c3 */ /* 0x000e300000008800 */
[----:B------:R-:W-:Y:S06]  /*dec0*/  BAR.SYNC.DEFER_BLOCKING 0x5, 0x180 ;  /* 0x0146000000007b1d */ /* 0x000fec0000010000 */
[----:B------:R-:W-:Y:S01]  /*ded0*/  UMOV UR42, 0x400 ;  /* 0x00000400002a7882 */ /* 0x000fe20000000000 */
[----:B------:R-:W-:Y:S01]  /*dee0*/  BSSY B0, `(.L_x_4970) ;  /* 0x00002a9000007945 */ /* 0x000fe20003800000 */
[----:B0-----:R-:W-:-:S09]  /*def0*/  ULEA UR42, UR40, UR42, 0x18 ;  /* 0x0000002a282a7291 */ /* 0x001fd2000f8ec03f */
[----:B------:R-:W0:Y:S02]  /*df00*/  LDS R4, [UR42+0x28cd0] ;  /* 0x028cd02aff047984 */ /* 0x000e240008000800 */
[----:B0-----:R-:W-:Y:S01]  /*df10*/  R2UR UR4, R4 ;  /* 0x00000000040472ca */ /* 0x001fe200000e0000 */
[----:B------:R-:W-:Y:S06]  /*df20*/  BAR.ARV 0x4, 0x180 ;  /* 0x0106000000007b1d */ /* 0x000fec0000002000 */
[----:B------:R-:W-:Y:S08]  /*df30*/  @P0 BRA `(.L_x_4971) ;  /* 0x0000001c00900947 */ /* 0x000ff00003800000 */
[----:B------:R-:W0:Y:S01]  /*df40*/  S2UR UR5, SR_SWINHI ;  /* 0x00000000000579c3 */ /* 0x000e220000002f00 */
[----:B------:R-:W-:-:S07]  /*df50*/  IMAD R9, R212, 0x40, R184 ;  /* 0x00000040d4097824 */ /* 0x000fce00078e02b8 */
[----:B------:R-:W-:Y:S01]  /*df60*/  BAR.SYNC.DEFER_BLOCKING 0x1, 0x100 ;  /* 0x0044000000007b1d */ /* 0x000fe20000010000 */
[----:B------:R-:W-:Y:S01]  /*df70*/  F2FP.F16.F32.PACK_AB R6, R7, R208 ;  /* 0x000000d00706723e */ /* 0x000fe200000000ff */
[----:B------:R-:W-:Y:S01]  /*df80*/  USHF.R.S32.HI UR12, URZ, 0x1f, UR45 ;  /* 0x0000001f3f0c7899 */ /* 0x000fe2000801142d */
[----:B------:R-:W-:Y:S01]  /*df90*/  F2FP.F16.F32.PACK_AB R7, R31, R30 ;  /* 0x0000001e1f07723e */ /* 0x000fe200000000ff */
[----:B------:R-:W-:Y:S01]  /*dfa0*/  USHF.R.S32.HI UR13, URZ, 0x1f, UR43 ;  /* 0x0000001f3f0d7899 */ /* 0x000fe2000801142b */
        /* <DEDUP_REMOVED lines=15> */
[----:B------:R-:W-:-:S02]  /*e0a0*/  F2FP.F16.F32.PACK_AB R145, R147, R146 ;  /* 0x000000929391723e */ /* 0x000fc400000000ff */
[----:B------:R-:W-:Y:S01]  /*e0b0*/  F2FP.F16.F32.PACK_AB R146, R149, R148 ;  /* 0x000000949592723e */ /* 0x000fe200000000ff */
[----:B------:R-:W-:Y:S01]  /*e0c0*/  IMAD.WIDE R4, R216, 0x2, R96 ;  /* 0x00000002d8047825 */ /* 0x000fe200078e0260 */
[----:B------:R-:W-:-:S03]  /*e0d0*/  F2FP.F16.F32.PACK_AB R147, R151, R150 ;  /* 0x000000969793723e */ /* 0x000fc600000000ff */
[----:B------:R-:W-:Y:S01]  /*e0e0*/  IMAD.WIDE R96, R9, 0x2, R96 ;  /* 0x0000000209607825 */ /* 0x000fe200078e0260 */
[C---:B------:R-:W-:Y:S02]  /*e0f0*/  IADD3 R25, P2, R4.reuse, 0x60, RZ ;  /* 0x0000006004197810 */ /* 0x040fe40007f5e0ff */
[----:B------:R-:W-:Y:S02]  /*e100*/  IADD3 R29, P1, R4, 0x2000, RZ ;  /* 0x00002000041d7810 */ /* 0x000fe40007f3e0ff */
[----:B------:R-:W-:Y:S02]  /*e110*/  LOP3.LUT R24, R25, 0x380, RZ, 0xc0, !PT ;  /* 0x0000038019187812 */ /* 0x000fe400078ec0ff */
[----:B------:R-:W-:Y:S02]  /*e120*/  LOP3.LUT R28, R29, 0x380, RZ, 0xc0, !PT ;  /* 0x000003801d1c7812 */ /* 0x000fe400078ec0ff */
[----:B------:R-:W-:Y:S02]  /*e130*/  SHF.R.U64 R24, R24, 0x3, RZ ;  /* 0x0000000318187819 */ /* 0x000fe400000012ff */
[----:B------:R-:W-:-:S02]  /*e140*/  SHF.R.U64 R28, R28, 0x3, RZ ;  /* 0x000000031c1c7819 */ /* 0x000fc400000012ff */
[----:B------:R-:W-:Y:S01]  /*e150*/  LOP3.LUT R24, R24, R25, RZ, 0x3c, !PT ;  /* 0x0000001918187212 */ /* 0x000fe200078e3cff */
[----:B------:R-:W-:Y:S01]  /*e160*/  IMAD.X R25, RZ, RZ, R5, P2 ;  /* 0x000000ffff197224 */ /* 0x000fe200010e0605 */
[C---:B------:R-:W-:Y:S02]  /*e170*/  IADD3 R131, P2, R4.reuse, 0x4040, RZ ;  /* 0x0000404004837810 */ /* 0x040fe40007f5e0ff */
[C---:B------:R-:W-:Y:S02]  /*e180*/  IADD3 R13, P4, R4.reuse, 0x20, RZ ;  /* 0x00000020040d7810 */ /* 0x040fe40007f9e0ff */
[----:B------:R-:W-:Y:S02]  /*e190*/  LOP3.LUT R130, R131, 0x380, RZ, 0xc0, !PT ;  /* 0x0000038083827812 */ /* 0x000fe400078ec0ff */
[----:B------:R-:W-:Y:S02]  /*e1a0*/  IADD3 R15, P3, R4, 0x40, RZ ;  /* 0x00000040040f7810 */ /* 0x000fe40007f7e0ff */
[----:B------:R-:W-:-:S02]  /*e1b0*/  SHF.R.U64 R130, R130, 0x3, RZ ;  /* 0x0000000382827819 */ /* 0x000fc400000012ff */
[----:B------:R-:W-:Y:S01]  /*e1c0*/  LOP3.LUT R28, R28, R29, RZ, 0x3c, !PT ;  /* 0x0000001d1c1c7212 */ /* 0x000fe200078e3cff */
[--C-:B------:R-:W-:Y:S01]  /*e1d0*/  IMAD.X R29, RZ, RZ, R5.reuse, P1 ;  /* 0x000000ffff1d7224 */ /* 0x100fe200008e0605 */
[----:B------:R-:W-:Y:S01]  /*e1e0*/  LOP3.LUT R130, R130, R131, RZ, 0x3c, !PT ;  /* 0x0000008382827212 */ /* 0x000fe200078e3cff */
[----:B------:R-:W-:Y:S01]  /*e1f0*/  IMAD.X R131, RZ, RZ, R5, P2 ;  /* 0x000000ffff837224 */ /* 0x000fe200010e0605 */
[----:B------:R-:W-:Y:S02]  /*e200*/  LOP3.LUT R12, R13, 0x380, RZ, 0xc0, !PT ;  /* 0x000003800d0c7812 */ /* 0x000fe400078ec0ff */
[----:B------:R-:W-:Y:S02]  /*e210*/  LOP3.LUT R14, R15, 0x380, RZ, 0xc0, !PT ;  /* 0x000003800f0e7812 */ /* 0x000fe400078ec0ff */
[----:B------:R-:W-:Y:S02]  /*e220*/  IADD3 R135, P1, R4, 0x4060, RZ ;  /* 0x0000406004877810 */ /* 0x000fe40007f3e0ff */
[----:B------:R-:W-:-:S02]  /*e230*/  IADD3 R33, P2, R96, 0x2000, RZ ;  /* 0x0000200060217810 */ /* 0x000fc40007f5e0ff */
[----:B------:R-:W-:Y:S02]  /*e240*/  SHF.R.U64 R12, R12, 0x3, RZ ;  /* 0x000000030c0c7819 */ /* 0x000fe400000012ff */
[----:B------:R-:W-:Y:S02]  /*e250*/  SHF.R.U64 R14, R14, 0x3, RZ ;  /* 0x000000030e0e7819 */ /* 0x000fe400000012ff */
[----:B------:R-:W-:Y:S02]  /*e260*/  LOP3.LUT R134, R135, 0x380, RZ, 0xc0, !PT ;  /* 0x0000038087867812 */ /* 0x000fe400078ec0ff */
[----:B------:R-:W-:Y:S02]  /*e270*/  LOP3.LUT R32, R33, 0x380, RZ, 0xc0, !PT ;  /* 0x0000038021207812 */ /* 0x000fe400078ec0ff */
[----:B------:R-:W-:Y:S02]  /*e280*/  LOP3.LUT R12, R12, R13, RZ, 0x3c, !PT ;  /* 0x0000000d0c0c7212 */ /* 0x000fe400078e3cff */
[----:B------:R-:W-:Y:S01]  /*e290*/  LOP3.LUT R14, R14, R15, RZ, 0x3c, !PT ;  /* 0x0000000f0e0e7212 */ /* 0x000fe200078e3cff */
[----:B------:R-:W-:Y:S01]  /*e2a0*/  IMAD.X R15, RZ, RZ, R5, P3 ;  /* 0x000000ffff0f7224 */ /* 0x000fe200018e0605 */
[----:B------:R-:W-:-:S02]  /*e2b0*/  SHF.R.U64 R134, R134, 0x3, RZ ;  /* 0x0000000386867819 */ /* 0x000fc400000012ff */
[----:B------:R-:W-:Y:S02]  /*e2c0*/  IADD3.X R13, RZ, R5, RZ, P4, !PT ;  /* 0x00000005ff0d7210 */ /* 0x000fe400027fe4ff */
[----:B------:R-:W-:Y:S02]  /*e2d0*/  SHF.R.U64 R32, R32, 0x3, RZ ;  /* 0x0000000320207819 */ /* 0x000fe400000012ff */
[C---:B------:R-:W-:Y:S02]  /*e2e0*/  IADD3 R49, P0, R4.reuse, 0x2020, RZ ;  /* 0x0000202004317810 */ /* 0x040fe40007f1e0ff */
[C---:B------:R-:W-:Y:S02]  /*e2f0*/  IADD3 R65, P6, R4.reuse, 0x2040, RZ ;  /* 0x0000204004417810 */ /* 0x040fe40007fde0ff */
[C---:B------:R-:W-:Y:S02]  /*e300*/  IADD3 R101, P5, R4.reuse, 0x2060, RZ ;  /* 0x0000206004657810 */ /* 0x040fe40007fbe0ff */
[----:B------:R-:W-:-:S02]  /*e310*/  IADD3 R123, P4, R4, 0x4000, RZ ;  /* 0x00004000047b7810 */ /* 0x000fc40007f9e0ff */
[----:B------:R-:W-:Y:S02]  /*e320*/  IADD3 R127, P3, R4, 0x4020, RZ ;  /* 0x00004020047f7810 */ /* 0x000fe40007f7e0ff */
[----:B------:R-:W-:Y:S01]  /*e330*/  LOP3.LUT R134, R134, R135, RZ, 0x3c, !PT ;  /* 0x0000008786867212 */ /* 0x000fe200078e3cff */
[----:B------:R-:W-:Y:S01]  /*e340*/  IMAD.X R135, RZ, RZ, R5, P1 ;  /* 0x000000ffff877224 */ /* 0x000fe200008e0605 */
[----:B------:R-:W-:Y:S01]  /*e350*/  LOP3.LUT R32, R32, R33, RZ, 0x3c, !PT ;  /* 0x0000002120207212 */ /* 0x000fe200078e3cff */
[----:B------:R-:W-:Y:S01]  /*e360*/  IMAD.X R33, RZ, RZ, R97, P2 ;  /* 0x000000ffff217224 */ /* 0x000fe200010e0661 */
[----:B------:R-:W-:Y:S02]  /*e370*/  LOP3.LUT R48, R49, 0x380, RZ, 0xc0, !PT ;  /* 0x0000038031307812 */ /* 0x000fe400078ec0ff */
[----:B------:R-:W-:Y:S02]  /*e380*/  LOP3.LUT R64, R65, 0x380, RZ, 0xc0, !PT ;  /* 0x0000038041407812 */ /* 0x000fe400078ec0ff */
[----:B------:R-:W-:-:S02]  /*e390*/  LOP3.LUT R100, R101, 0x380, RZ, 0xc0, !PT ;  /* 0x0000038065647812 */ /* 0x000fc400078ec0ff */
[----:B------:R-:W-:Y:S02]  /*e3a0*/  LOP3.LUT R122, R123, 0x380, RZ, 0xc0, !PT ;  /* 0x000003807b7a7812 */ /* 0x000fe400078ec0ff */
[----:B------:R-:W-:Y:S02]  /*e3b0*/  LOP3.LUT R126, R127, 0x380, RZ, 0xc0, !PT ;  /* 0x000003807f7e7812 */ /* 0x000fe400078ec0ff */
[C---:B------:R-:W-:Y:S02]  /*e3c0*/  IADD3 R37, P1, R96.reuse, 0x3000, RZ ;  /* 0x0000300060257810 */ /* 0x040fe40007f3e0ff */
[----:B------:R-:W-:Y:S02]  /*e3d0*/  IADD3 R69, P2, R96, 0x9000, RZ ;  /* 0x0000900060457810 */ /* 0x000fe40007f5e0ff */
[----:B------:R-:W-:Y:S02]  /*e3e0*/  SHF.R.U64 R48, R48, 0x3, RZ ;  /* 0x0000000330307819 */ /* 0x000fe400000012ff */
[----:B------:R-:W-:-:S02]  /*e3f0*/  SHF.R.U64 R64, R64, 0x3, RZ ;  /* 0x0000000340407819 */ /* 0x000fc400000012ff */
[----:B------:R-:W-:Y:S02]  /*e400*/  SHF.R.U64 R100, R100, 0x3, RZ ;  /* 0x0000000364647819 */ /* 0x000fe400000012ff */
[----:B------:R-:W-:Y:S02]  /*e410*/  SHF.R.U64 R122, R122, 0x3, RZ ;  /* 0x000000037a7a7819 */ /* 0x000fe400000012ff */
[----:B------:R-:W-:Y:S02]  /*e420*/  SHF.R.U64 R126, R126, 0x3, RZ ;  /* 0x000000037e7e7819 */ /* 0x000fe400000012ff */
[----:B------:R-:W-:Y:S02]  /*e430*/  LOP3.LUT R36, R37, 0x380, RZ, 0xc0, !PT ;  /* 0x0000038025247812 */ /* 0x000fe400078ec0ff */
[----:B------:R-:W-:Y:S02]  /*e440*/  LOP3.LUT R68, R69, 0x380, RZ, 0xc0, !PT ;  /* 0x0000038045447812 */ /* 0x000fe400078ec0ff */
[----:B------:R-:W-:Y:S01]  /*e450*/  LOP3.LUT R48, R48, R49, RZ, 0x3c, !PT ;  /* 0x0000003130307212 */ /* 0x000fe200078e3cff */
[--C-:B------:R-:W-:Y:S01]  /*e460*/  IMAD.X R49, RZ, RZ, R5.reuse, P0 ;  /* 0x000000ffff317224 */ /* 0x100fe200000e0605 */
[----:B------:R-:W-:Y:S01]  /*e470*/  LOP3.LUT R64, R64, R65, RZ, 0x3c, !PT ;  /* 0x0000004140407212 */ /* 0x000fe200078e3cff */
[----:B------:R-:W-:Y:S01]  /*e480*/  IMAD.X R65, RZ, RZ, R5, P6 ;  /* 0x000000ffff417224 */ /* 0x000fe200030e0605 */
[----:B------:R-:W-:-:S02]  /*e490*/  LOP3.LUT R100, R100, R101, RZ, 0x3c, !PT ;  /* 0x0000006564647212 */ /* 0x000fc400078e3cff */
[----:B------:R-:W-:Y:S01]  /*e4a0*/  LOP3.LUT R122, R122, R123, RZ, 0x3c, !PT ;  /* 0x0000007b7a7a7212 */ /* 0x000fe200078e3cff */
[--C-:B------:R-:W-:Y:S01]  /*e4b0*/  IMAD.X R123, RZ, RZ, R5.reuse, P4 ;  /* 0x000000ffff7b7224 */ /* 0x100fe200020e0605 */
[----:B------:R-:W-:Y:S01]  /*e4c0*/  LOP3.LUT R126, R126, R127, RZ, 0x3c, !PT ;  /* 0x0000007f7e7e7212 */ /* 0x000fe200078e3cff */
[----:B------:R-:W-:Y:S01]  /*e4d0*/  IMAD.X R127, RZ, RZ, R5, P3 ;  /* 0x000000ffff7f7224 */ /* 0x000fe200018e0605 */
[----:B------:R-:W-:Y:S02]  /*e4e0*/  SHF.R.U64 R36, R36, 0x3, RZ ;  /* 0x0000000324247819 */ /* 0x000fe400000012ff */
[----:B------:R-:W-:Y:S02]  /*e4f0*/  IADD3.X R101, RZ, R5, RZ, P5, !PT ;  /* 0x00000005ff657210 */ /* 0x000fe40002ffe4ff */
[----:B------:R-:W-:Y:S02]  /*e500*/  SHF.R.U64 R68, R68, 0x3, RZ ;  /* 0x0000000344447819 */ /* 0x000fe400000012ff */
[----:B------:R-:W-:-:S02]  /*e510*/  IADD3 R139, P0, R4, 0x6000, RZ ;  /* 0x00006000048b7810 */ /* 0x000fc40007f1e0ff */
[C---:B------:R-:W-:Y:S02]  /*e520*/  IADD3 R143, P6, R4.reuse, 0x6020, RZ ;  /* 0x00006020048f7810 */ /* 0x040fe40007fde0ff */
[C---:B------:R-:W-:Y:S02]  /*e530*/  IADD3 R9, P5, R4.reuse, 0x6040, RZ ;  /* 0x0000604004097810 */ /* 0x040fe40007fbe0ff */
[----:B------:R-:W-:Y:S02]  /*e540*/  IADD3 R11, P4, R4, 0x6060, RZ ;  /* 0x00006060040b7810 */ /* 0x000fe40007f9e0ff */
[----:B------:R-:W-:Y:S02]  /*e550*/  IADD3 R21, P3, R96, 0x1000, RZ ;  /* 0x0000100060157810 */ /* 0x000fe40007f7e0ff */
[----:B------:R-:W-:Y:S01]  /*e560*/  LOP3.LUT R36, R36, R37, RZ, 0x3c, !PT ;  /* 0x0000002524247212 */ /* 0x000fe200078e3cff */
[----:B------:R-:W-:Y:S01]  /*e570*/  IMAD.X R37, RZ, RZ, R97, P1 ;  /* 0x000000ffff257224 */ /* 0x000fe200008e0661 */
[----:B------:R-:W-:-:S02]  /*e580*/  LOP3.LUT R68, R68, R69, RZ, 0x3c, !PT ;  /* 0x0000004544447212 */ /* 0x000fc400078e3cff */
[----:B------:R-:W-:Y:S02]  /*e590*/  LOP3.LUT R138, R139, 0x380, RZ, 0xc0, !PT ;  /* 0x000003808b8a7812 */ /* 0x000fe400078ec0ff */
[----:B------:R-:W-:Y:S02]  /*e5a0*/  LOP3.LUT R142, R143, 0x380, RZ, 0xc0, !PT ;  /* 0x000003808f8e7812 */ /* 0x000fe400078ec0ff */
[----:B------:R-:W-:Y:S02]  /*e5b0*/  LOP3.LUT R8, R9, 0x380, RZ, 0xc0, !PT ;  /* 0x0000038009087812 */ /* 0x000fe400078ec0ff */
[----:B------:R-:W-:Y:S02]  /*e5c0*/  LOP3.LUT R10, R11, 0x380, RZ, 0xc0, !PT ;  /* 0x000003800b0a7812 */ /* 0x000fe400078ec0ff */
[----:B------:R-:W-:Y:S02]  /*e5d0*/  LOP3.LUT R20, R21, 0x380, RZ, 0xc0, !PT ;  /* 0x0000038015147812 */ /* 0x000fe400078ec0ff */
[----:B------:R-:W-:-:S02]  /*e5e0*/  IADD3 R73, P1, R96, 0xa000, RZ ;  /* 0x0000a00060497810 */ /* 0x000fc40007f3e0ff */
[----:B------:R-:W-:Y:S02]  /*e5f0*/  LOP3.LUT R69, R4, 0x380, RZ, 0xc0, !PT ;  /* 0x0000038004457812 */ /* 0x000fe400078ec0ff */
[----:B------:R-:W-:Y:S02]  /*e600*/  SHF.R.U64 R138, R138, 0x3, RZ ;  /* 0x000000038a8a7819 */ /* 0x000fe400000012ff */
[----:B------:R-:W-:Y:S02]  /*e610*/  SHF.R.U64 R142, R142, 0x3, RZ ;  /* 0x000000038e8e7819 */ /* 0x000fe400000012ff */
[----:B------:R-:W-:Y:S02]  /*e620*/  SHF.R.U64 R8, R8, 0x3, RZ ;  /* 0x0000000308087819 */ /* 0x000fe400000012ff */
[----:B------:R-:W-:Y:S02]  /*e630*/  SHF.R.U64 R10, R10, 0x3, RZ ;  /* 0x000000030a0a7819 */ /* 0x000fe400000012ff */
[----:B------:R-:W-:-:S02]  /*e640*/  SHF.R.U64 R20, R20, 0x3, RZ ;  /* 0x0000000314147819 */ /* 0x000fc400000012ff */
[----:B------:R-:W-:Y:S02]  /*e650*/  LOP3.LUT R72, R73, 0x380, RZ, 0xc0, !PT ;  /* 0x0000038049487812 */ /* 0x000fe400078ec0ff */
[----:B------:R-:W-:Y:S02]  /*e660*/  SHF.R.U64 R69, R69, 0x3, RZ ;  /* 0x0000000345457819 */ /* 0x000fe400000012ff */
[----:B------:R-:W-:Y:S01]  /*e670*/  LOP3.LUT R138, R138, R139, RZ, 0x3c, !PT ;  /* 0x0000008b8a8a7212 */ /* 0x000fe200078e3cff */
[--C-:B------:R-:W-:Y:S01]  /*e680*/  IMAD.X R139, RZ, RZ, R5.reuse, P0 ;  /* 0x000000ffff8b7224 */ /* 0x100fe200000e0605 */
[----:B------:R-:W-:Y:S02]  /*e690*/  LOP3.LUT R142, R142, R143, RZ, 0x3c, !PT ;  /* 0x0000008f8e8e7212 */ /* 0x000fe400078e3cff */
[----:B------:R-:W-:Y:S01]  /*e6a0*/  LOP3.LUT R8, R8, R9, RZ, 0x3c, !PT ;  /* 0x0000000908087212 */ /* 0x000fe200078e3cff */
[--C-:B------:R-:W-:Y:S01]  /*e6b0*/  IMAD.X R9, RZ, RZ, R5.reuse, P5 ;  /* 0x000000ffff097224 */ /* 0x100fe200028e0605 */
[----:B------:R-:W-:Y:S01]  /*e6c0*/  LOP3.LUT R10, R10, R11, RZ, 0x3c, !PT ;  /* 0x0000000b0a0a7212 */ /* 0x000fe200078e3cff */
[----:B------:R-:W-:Y:S01]  /*e6d0*/  IMAD.X R11, RZ, RZ, R5, P4 ;  /* 0x000000ffff0b7224 */ /* 0x000fe200020e0605 */
[----:B------:R-:W-:Y:S01]  /*e6e0*/  LOP3.LUT R20, R20, R21, RZ, 0x3c, !PT ;  /* 0x0000001514147212 */ /* 0x000fe200078e3cff */
[----:B------:R-:W-:Y:S01]  /*e6f0*/  IMAD.X R21, RZ, RZ, R97, P3 ;  /* 0x000000ffff157224 */ /* 0x000fe200018e0661 */
[----:B------:R-:W-:-:S02]  /*e700*/  SHF.R.U64 R72, R72, 0x3, RZ ;  /* 0x0000000348487819 */ /* 0x000fc400000012ff */
[----:B------:R-:W-:Y:S01]  /*e710*/  LOP3.LUT R4, R69, R4, RZ, 0x3c, !PT ;  /* 0x0000000445047212 */ /* 0x000fe200078e3cff */
[----:B------:R-:W-:Y:S01]  /*e720*/  IMAD.X R69, RZ, RZ, R97, P2 ;  /* 0x000000ffff457224 */ /* 0x000fe200010e0661 */
[----:B------:R-:W-:Y:S02]  /*e730*/  IADD3.X R143, RZ, R5, RZ, P6, !PT ;  /* 0x00000005ff8f7210 */ /* 0x000fe400037fe4ff */
[C---:B------:R-:W-:Y:S02]  /*e740*/  IADD3 R41, P0, R96.reuse, 0x4000, RZ ;  /* 0x0000400060297810 */ /* 0x040fe40007f1e0ff */
[C---:B------:R-:W-:Y:S02]  /*e750*/  IADD3 R45, P6, R96.reuse, 0x5000, RZ ;  /* 0x00005000602d7810 */ /* 0x040fe40007fde0ff */
[C---:B------:R-:W-:Y:S02]  /*e760*/  IADD3 R53, P5, R96.reuse, 0x6000, RZ ;  /* 0x0000600060357810 */ /* 0x040fe40007fbe0ff */
[----:B------:R-:W-:-:S02]  /*e770*/  IADD3 R57, P4, R96, 0x7000, RZ ;  /* 0x0000700060397810 */ /* 0x000fc40007f9e0ff */
[----:B------:R-:W-:Y:S02]  /*e780*/  IADD3 R61, P3, R96, 0x8000, RZ ;  /* 0x00008000603d7810 */ /* 0x000fe40007f7e0ff */
[----:B------:R-:W-:Y:S02]  /*e790*/  LOP3.LUT R72, R72, R73, RZ, 0x3c, !PT ;  /* 0x0000004948487212 */ /* 0x000fe400078e3cff */
[----:B------:R-:W-:Y:S01]  /*e7a0*/  MOV R224, R4 ;  /* 0x0000000400e07202 */ /* 0x000fe20000000f00 */
[----:B------:R-:W0:Y:S01]  /*e7b0*/  SHFL.IDX PT, R73, R213, RZ, 0x1f ;  /* 0x00001fffd5497589 */ /* 0x000e2200000e0000 */
[----:B------:R-:W-:Y:S02]  /*e7c0*/  F2FP.F16.F32.PACK_AB R4, R207, R210 ;  /* 0x000000d2cf04723e */ /* 0x000fe400000000ff */
[----:B------:R-:W-:Y:S02]  /*e7d0*/  F2FP.F16.F32.PACK_AB R5, R27, R26 ;  /* 0x0000001a1b05723e */ /* 0x000fe400000000ff */
[----:B------:R-:W-:-:S02]  /*e7e0*/  LOP3.LUT R40, R41, 0x380, RZ, 0xc0, !PT ;  /* 0x0000038029287812 */ /* 0x000fc400078ec0ff */
[----:B------:R-:W-:Y:S01]  /*e7f0*/  LOP3.LUT R44, R45, 0x380, RZ, 0xc0, !PT ;  /* 0x000003802d2c7812 */ /* 0x000fe200078ec0ff */
[----:B------:R1:W-:Y:S01]  /*e800*/  STSM.16.M88.4 [R224], R4 ;  /* 0x00000004e0007844 */ /* 0x0003e20000000200 */
        /* <DEDUP_REMOVED lines=9> */
[----:B------:R-:W-:Y:S02]  /*e8a0*/  MOV R26, R12 ;  /* 0x0000000c001a7202 */ /* 0x000fe40000000f00 */
[----:B-1----:R-:W-:-:S02]  /*e8b0*/  F2FP.F16.F32.PACK_AB R4, R205, R209 ;  /* 0x000000d1cd04723e */ /* 0x002fc400000000ff */
[----:B------:R-:W-:Y:S02]  /*e8c0*/  F2FP.F16.F32.PACK_AB R5, R35, R34 ;  /* 0x000000222305723e */ /* 0x000fe400000000ff */
[----:B------:R-:W-:Y:S02]  /*e8d0*/  F2FP.F16.F32.PACK_AB R6, R203, R206 ;  /* 0x000000cecb06723e */ /* 0x000fe400000000ff */
[----:B------:R-:W-:Y:S02]  /*e8e0*/  F2FP.F16.F32.PACK_AB R7, R39, R38 ;  /* 0x000000262707723e */ /* 0x000fe400000000ff */
[----:B------:R-:W-:Y:S02]  /*e8f0*/  SHF.R.U64 R27, R27, 0x3, RZ ;  /* 0x000000031b1b7819 */ /* 0x000fe400000012ff */
[----:B------:R-:W-:Y:S01]  /*e900*/  LOP3.LUT R40, R40, R41, RZ, 0x3c, !PT ;  /* 0x0000002928287212 */ /* 0x000fe200078e3cff */
        /* <DEDUP_REMOVED lines=9> */
[----:B------:R-:W-:-:S02]  /*e9a0*/  MOV R34, R8 ;  /* 0x0000000800227202 */ /* 0x000fc40000000f00 */
[----:B------:R-:W-:Y:S02]  /*e9b0*/  MOV R35, R10 ;  /* 0x0000000a00237202 */ /* 0x000fe40000000f00 */
[----:B------:R-:W-:Y:S02]  /*e9c0*/  IADD3.X R41, RZ, R97, RZ, P0, !PT ;  /* 0x00000061ff297210 */ /* 0x000fe400007fe4ff */
[----:B------:R-:W-:Y:S02]  /*e9d0*/  MOV R152, R14 ;  /* 0x0000000e00987202 */ /* 0x000fe40000000f00 */
[----:B------:R-:W-:Y:S02]  /*e9e0*/  F2FP.F16.F32.PACK_AB R8, R201, R204 ;  /* 0x000000ccc908723e */ /* 0x000fe400000000ff */
[----:B------:R-:W-:Y:S02]  /*e9f0*/  F2FP.F16.F32.PACK_AB R9, R43, R42 ;  /* 0x0000002a2b09723e */ /* 0x000fe400000000ff */
[----:B------:R-:W-:-:S02]  /*ea00*/  F2FP.F16.F32.PACK_AB R10, R199, R202 ;  /* 0x000000cac70a723e */ /* 0x000fc400000000ff */
[----:B------:R-:W-:Y:S02]  /*ea10*/  F2FP.F16.F32.PACK_AB R11, R47, R46 ;  /* 0x0000002e2f0b723e */ /* 0x000fe400000000ff */
[C---:B------:R-:W-:Y:S02]  /*ea20*/  IADD3 R77, P0, R96.reuse, 0xb000, RZ ;  /* 0x0000b000604d7810 */ /* 0x040fe40007f1e0ff */
[C---:B------:R-:W-:Y:S01]  /*ea30*/  IADD3 R81, P6, R96.reuse, 0xc000, RZ ;  /* 0x0000c00060517810 */ /* 0x040fe20007fde0ff */
[----:B------:R-:W-:Y:S01]  /*ea40*/  STSM.16.M88.4 [R152], R8 ;  /* 0x0000000898007844 */ /* 0x000fe20000000200 */
[C---:B------:R-:W-:Y:S02]  /*ea50*/  IADD3 R85, P5, R96.reuse, 0xd000, RZ ;  /* 0x0000d00060557810 */ /* 0x040fe40007fbe0ff */
[C---:B------:R-:W-:Y:S02]  /*ea60*/  IADD3 R89, P4, R96.reuse, 0xe000, RZ ;  /* 0x0000e00060597810 */ /* 0x040fe40007f9e0ff */
[----:B------:R-:W-:-:S02]  /*ea70*/  IADD3 R92, P3, R96, 0xf000, RZ ;  /* 0x0000f000605c7810 */ /* 0x000fc40007f7e0ff */
[----:B------:R-:W-:Y:S02]  /*ea80*/  MOV R207, R24 ;  /* 0x0000001800cf7202 */ /* 0x000fe40000000f00 */
[----:B------:R-:W-:Y:S02]  /*ea90*/  F2FP.F16.F32.PACK_AB R12, R197, R200 ;  /* 0x000000c8c50c723e */ /* 0x000fe400000000ff */
[----:B------:R-:W-:Y:S02]  /*eaa0*/  F2FP.F16.F32.PACK_AB R13, R51, R50 ;  /* 0x00000032330d723e */ /* 0x000fe400000000ff */
[----:B------:R-:W-:Y:S02]  /*eab0*/  F2FP.F16.F32.PACK_AB R14, R195, R198 ;  /* 0x000000c6c30e723e */ /* 0x000fe400000000ff */
[----:B------:R-:W-:Y:S02]  /*eac0*/  F2FP.F16.F32.PACK_AB R15, R55, R54 ;  /* 0x00000036370f723e */ /* 0x000fe400000000ff */
[----:B------:R-:W-:-:S02]  /*ead0*/  LOP3.LUT R96, R27, R96, RZ, 0x3c, !PT ;  /* 0x000000601b607212 */ /* 0x000fc400078e3cff */
[----:B------:R-:W-:Y:S01]  /*eae0*/  MOV R208, R28 ;  /* 0x0000001c00d07202 */ /* 0x000fe20000000f00 */
[----:B------:R-:W-:Y:S01]  /*eaf0*/  STSM.16.M88.4 [R207], R12 ;  /* 0x0000000ccf007844 */ /* 0x000fe20000000200 */
[----:B-1----:R-:W-:Y:S02]  /*eb00*/  F2FP.F16.F32.PACK_AB R4, R193, R196 ;  /* 0x000000c4c104723e */ /* 0x002fe400000000ff */
[----:B------:R-:W-:Y:S02]  /*eb10*/  F2FP.F16.F32.PACK_AB R5, R59, R58 ;  /* 0x0000003a3b05723e */ /* 0x000fe400000000ff */
[----:B------:R-:W-:Y:S02]  /*eb20*/  F2FP.F16.F32.PACK_AB R6, R191, R194 ;  /* 0x000000c2bf06723e */ /* 0x000fe400000000ff */
[----:B------:R-:W-:Y:S02]  /*eb30*/  F2FP.F16.F32.PACK_AB R7, R63, R62 ;  /* 0x0000003e3f07723e */ /* 0x000fe400000000ff */
[----:B------:R-:W-:-:S02]  /*eb40*/  MOV R48, R48 ;  /* 0x0000003000307202 */ /* 0x000fc40000000f00 */
[----:B------:R-:W-:Y:S01]  /*eb50*/  F2FP.F16.F32.PACK_AB R24, R182, R192 ;  /* 0x000000c0b618723e */ /* 0x000fe200000000ff */
[----:B------:R-:W-:Y:S01]  /*eb60*/  STSM.16.M88.4 [R208], R4 ;  /* 0x00000004d0007844 */ /* 0x000fe20000000200 */
[----:B------:R-:W-:Y:S02]  /*eb70*/  F2FP.F16.F32.PACK_AB R25, R67, R66 ;  /* 0x000000424319723e */ /* 0x000fe400000000ff */
[----:B------:R-:W-:Y:S02]  /*eb80*/  F2FP.F16.F32.PACK_AB R26, R180, R183 ;  /* 0x000000b7b41a723e */ /* 0x000fe400000000ff */
[----:B------:R-:W-:Y:S02]  /*eb90*/  F2FP.F16.F32.PACK_AB R27, R71, R70 ;  /* 0x00000046471b723e */ /* 0x000fe400000000ff */
[----:B------:R-:W-:Y:S02]  /*eba0*/  MOV R64, R64 ;  /* 0x0000004000407202 */ /* 0x000fe40000000f00 */
[----:B------:R-:W-:Y:S01]  /*ebb0*/  F2FP.F16.F32.PACK_AB R28, R178, R181 ;  /* 0x000000b5b21c723e */ /* 0x000fe200000000ff */
[----:B------:R1:W-:Y:S01]  /*ebc0*/  STSM.16.M88.4 [R48], R24 ;  /* 0x0000001830007844 */ /* 0x0003e20000000200 */
[----:B------:R-:W-:-:S02]  /*ebd0*/  F2FP.F16.F32.PACK_AB R29, R75, R74 ;  /* 0x0000004a4b1d723e */ /* 0x000fc400000000ff */
[----:B------:R-:W-:Y:S02]  /*ebe0*/  MOV R100, R100 ;  /* 0x0000006400647202 */ /* 0x000fe40000000f00 */
[----:B------:R-:W-:Y:S01]  /*ebf0*/  F2FP.F16.F32.PACK_AB R49, R83, R82 ;  /* 0x000000525331723e */ /* 0x000fe200000000ff */
[----:B------:R2:W-:Y:S01]  /*ec00*/  STSM.16.M88.4 [R64], R28 ;  /* 0x0000001c40007844 */ /* 0x0005e20000000200 */
[----:B------:R-:W-:Y:S02]  /*ec10*/  F2FP.F16.F32.PACK_AB R50, R172, R175 ;  /* 0x000000afac32723e */ /* 0x000fe400000000ff */
[----:B------:R-:W-:Y:S02]  /*ec20*/  F2FP.F16.F32.PACK_AB R51, R87, R86 ;  /* 0x000000565733723e */ /* 0x000fe400000000ff */
[----:B------:R-:W-:Y:S02]  /*ec30*/  MOV R122, R122 ;  /* 0x0000007a007a7202 */ /* 0x000fe40000000f00 */
[----:B------:R-:W-:-:S02]  /*ec40*/  F2FP.F16.F32.PACK_AB R65, R91, R90 ;  /* 0x0000005a5b41723e */ /* 0x000fc400000000ff */
[----:B------:R-:W-:Y:S02]  /*ec50*/  F2FP.F16.F32.PACK_AB R66, R168, R171 ;  /* 0x000000aba842723e */ /* 0x000fe400000000ff */
[----:B-1----:R-:W-:Y:S02]  /*ec60*/  F2FP.F16.F32.PACK_AB R48, R174, R177 ;  /* 0x000000b1ae30723e */ /* 0x002fe400000000ff */
[----:B------:R-:W-:Y:S02]  /*ec70*/  F2FP.F16.F32.PACK_AB R67, R95, R94 ;  /* 0x0000005e5f43723e */ /* 0x000fe400000000ff */
[----:B------:R-:W-:Y:S01]  /*ec80*/  MOV R126, R126 ;  /* 0x0000007e007e7202 */ /* 0x000fe20000000f00 */
[----:B------:R-:W-:Y:S01]  /*ec90*/  STSM.16.M88.4 [R100], R48 ;  /* 0x0000003064007844 */ /* 0x000fe20000000200 */
[----:B--2---:R-:W-:Y:S02]  /*eca0*/  F2FP.F16.F32.PACK_AB R64, R170, R173 ;  /* 0x000000adaa40723e */ /* 0x004fe400000000ff */
[----:B------:R-:W-:-:S02]  /*ecb0*/  F2FP.F16.F32.PACK_AB R4, R166, R169 ;  /* 0x000000a9a604723e */ /* 0x000fc400000000ff */
[----:B------:R-:W-:Y:S01]  /*ecc0*/  F2FP.F16.F32.PACK_AB R5, R99, R98 ;  /* 0x000000626305723e */ /* 0x000fe200000000ff */
[----:B------:R1:W-:Y:S01]  /*ecd0*/  STSM.16.M88.4 [R122], R64 ;  /* 0x000000407a007844 */ /* 0x0003e20000000200 */
[----:B------:R-:W-:Y:S02]  /*ece0*/  F2FP.F16.F32.PACK_AB R6, R156, R167 ;  /* 0x000000a79c06723e */ /* 0x000fe400000000ff */
[----:B------:R-:W-:Y:S02]  /*ecf0*/  F2FP.F16.F32.PACK_AB R7, R103, R102 ;  /* 0x000000666707723e */ /* 0x000fe400000000ff */
[----:B------:R-:W-:Y:S02]  /*ed00*/  MOV R130, R130 ;  /* 0x0000008200827202 */ /* 0x000fe40000000f00 */
[----:B------:R-:W-:Y:S01]  /*ed10*/  F2FP.F16.F32.PACK_AB R8, R105, R158 ;  /* 0x0000009e6908723e */ /* 0x000fe200000000ff */
[----:B------:R2:W-:Y:S01]  /*ed20*/  STSM.16.M88.4 [R126], R4 ;  /* 0x000000047e007844 */ /* 0x0005e20000000200 */
[----:B------:R-:W-:-:S02]  /*ed30*/  F2FP.F16.F32.PACK_AB R9, R107, R106 ;  /* 0x0000006a6b09723e */ /* 0x000fc400000000ff */
[----:B------:R-:W-:Y:S02]  /*ed40*/  F2FP.F16.F32.PACK_AB R10, R109, R154 ;  /* 0x0000009a6d0a723e */ /* 0x000fe400000000ff */
[----:B------:R-:W-:Y:S02]  /*ed50*/  F2FP.F16.F32.PACK_AB R11, R111, R110 ;  /* 0x0000006e6f0b723e */ /* 0x000fe400000000ff */
[----:B0-----:R-:W-:Y:S02]  /*ed60*/  ISETP.NE.AND P2, PT, R73, RZ, PT ;  /* 0x000000ff4900720c */ /* 0x001fe40003f45270 */
[----:B------:R-:W-:Y:S01]  /*ed70*/  MOV R134, R134 ;  /* 0x0000008600867202 */ /* 0x000fe20000000f00 */
[----:B------:R0:W-:Y:S01]  /*ed80*/  STSM.16.M88.4 [R130], R8 ;  /* 0x0000000882007844 */ /* 0x0001e20000000200 */
[----:B------:R-:W-:Y:S02]  /*ed90*/  MOV R138, R138 ;  /* 0x0000008a008a7202 */ /* 0x000fe40000000f00 */
[----:B-1----:R-:W-:Y:S01]  /*eda0*/  F2FP.F16.F32.PACK_AB R122, R125, R124 ;  /* 0x0000007c7d7a723e */ /* 0x002fe200000000ff */
[----:B------:R1:W-:Y:S01]  /*edb0*/  STSM.16.M88.4 [R134], R112 ;  /* 0x0000007086007844 */ /* 0x0003e20000000200 */
[----:B------:R-:W-:-:S02]  /*edc0*/  F2FP.F16.F32.PACK_AB R123, R155, R153 ;  /* 0x000000999b7b723e */ /* 0x000fc400000000ff */
[----:B------:R-:W-:Y:S02]  /*edd0*/  MOV R142, R142 ;  /* 0x0000008e008e7202 */ /* 0x000fe40000000f00 */
[----:B------:R-:W-:Y:S01]  /*ede0*/  F2FP.F16.F32.PACK_AB R131, R161, R160 ;  /* 0x000000a0a183723e */ /* 0x000fe200000000ff */
[----:B------:R1:W-:Y:S01]  /*edf0*/  STSM.16.M88.4 [R138], R120 ;  /* 0x000000788a007844 */ /* 0x0003e20000000200 */
[----:B--2---:R-:W-:Y:S02]  /*ee00*/  F2FP.F16.F32.PACK_AB R4, R137, R136 ;  /* 0x000000888904723e */ /* 0x004fe400000000ff */
[----:B------:R-:W-:Y:S02]  /*ee10*/  F2FP.F16.F32.PACK_AB R5, R163, R162 ;  /* 0x000000a2a305723e */ /* 0x000fe400000000ff */
[----:B------:R-:W-:Y:S02]  /*ee20*/  F2FP.F16.F32.PACK_AB R6, R141, R140 ;  /* 0x0000008c8d06723e */ /* 0x000fe400000000ff */
[----:B0-----:R-:W-:-:S02]  /*ee30*/  F2FP.F16.F32.PACK_AB R130, R133, R132 ;  /* 0x000000848582723e */ /* 0x001fc400000000ff */
[----:B------:R-:W-:Y:S02]  /*ee40*/  F2FP.F16.F32.PACK_AB R7, R165, R164 ;  /* 0x000000a4a507723e */ /* 0x000fe400000000ff */
[----:B------:R-:W-:Y:S01]  /*ee50*/  LOP3.LUT R76, R77, 0x380, RZ, 0xc0, !PT ;  /* 0x000003804d4c7812 */ /* 0x000fe200078ec0ff */
[----:B------:R1:W-:Y:S01]  /*ee60*/  STSM.16.M88.4 [R142], R128 ;  /* 0x000000808e007844 */ /* 0x0003e20000000200 */
[----:B------:R-:W-:Y:S02]  /*ee70*/  LOP3.LUT R80, R81, 0x380, RZ, 0xc0, !PT ;  /* 0x0000038051507812 */ /* 0x000fe400078ec0ff */
[----:B------:R-:W-:Y:S01]  /*ee80*/  LOP3.LUT R84, R85, 0x380, RZ, 0xc0, !PT ;  /* 0x0000038055547812 */ /* 0x000fe200078ec0ff */
[----:B------:R1:W-:Y:S01]  /*ee90*/  STSM.16.M88.4 [R34], R4 ;  /* 0x0000000422007844 */ /* 0x0003e20000000200 */
[----:B------:R-:W-:Y:S02]  /*eea0*/  LOP3.LUT R88, R89, 0x380, RZ, 0xc0, !PT ;  /* 0x0000038059587812 */ /* 0x000fe400078ec0ff */
[----:B------:R-:W-:Y:S01]  /*eeb0*/  LOP3.LUT R93, R92, 0x380, RZ, 0xc0, !PT ;  /* 0x000003805c5d7812 */ /* 0x000fe200078ec0ff */
[----:B------:R1:W-:Y:S01]  /*eec0*/  STSM.16.M88.4 [R35], R144 ;  /* 0x0000009023007844 */ /* 0x0003e20000000200 */
[----:B------:R-:W-:-:S02]  /*eed0*/  SHF.R.U64 R76, R76, 0x3, RZ ;  /* 0x000000034c4c7819 */ /* 0x000fc400000012ff */
[----:B------:R-:W-:Y:S02]  /*eee0*/  SHF.R.U64 R80, R80, 0x3, RZ ;  /* 0x0000000350507819 */ /* 0x000fe400000012ff */
[----:B------:R-:W-:Y:S02]  /*eef0*/  SHF.R.U64 R84, R84, 0x3, RZ ;  /* 0x0000000354547819 */ /* 0x000fe400000012ff */
        /* <DEDUP_REMOVED lines=12> */
[----:B------:R-:W-:Y:S01]  /*efc0*/  IADD3.X R73, RZ, R97, RZ, P1, !PT ;  /* 0x00000061ff497210 */ /* 0x000fe20000ffe4ff */
[----:B------:R-:W-:Y:S06]  /*efd0*/  BAR.SYNC.DEFER_BLOCKING 0x1, 0x100 ;  /* 0x0044000000007b1d */ /* 0x000fec0000010000 */
[----:B-1----:R-:W-:Y:S05]  /*efe0*/  @P2 BRA `(.L_x_4972) ;  /* 0x0000000000b82947 */ /* 0x002fea0003800000 */
[----:B------:R-:W0:Y:S01]  /*eff0*/  LDC R8, c[0x0][0xbe8] ;  /* 0x0002fa00ff087b82 */ /* 0x000e220000000800 */
[----:B------:R-:W-:Y:S01]  /*f000*/  IADD3 R10, R185, UR44, RZ ;  /* 0x0000002cb90a7c10 */ /* 0x000fe2000fffe0ff */
[----:B------:R-:W-:Y:S01]  /*f010*/  ULDC.64 UR8, c[0x0][0xb90] ;  /* 0x0002e40000087ab9 */ /* 0x000fe20000000a00 */
[----:B------:R-:W-:Y:S01]  /*f020*/  ULDC.64 UR10, c[0x0][0xb98] ;  /* 0x0002e600000a7ab9 */ /* 0x000fe20000000a00 */
[----:B------:R-:W-:Y:S01]  /*f030*/  UIMAD UR5, UR12, UR8, URZ ;  /* 0x000000080c0572a4 */ /* 0x000fe2000f8e023f */
[----:B------:R-:W-:Y:S01]  /*f040*/  IMAD.MOV R9, RZ, RZ, -R17 ;  /* 0x000000ffff097224 */ /* 0x000fe200078e0a11 */
[----:B------:R-:W-:Y:S01]  /*f050*/  UIMAD.WIDE.U32 UR6, UR45, UR8, URZ ;  /* 0x000000082d0672a5 */ /* 0x000fe2000f8e003f */
[----:B------:R-:W-:Y:S01]  /*f060*/  IMAD.MOV.U32 R4, RZ, RZ, R10 ;  /* 0x000000ffff047224 */ /* 0x000fe200078e000a */
[----:B------:R-:W-:Y:S01]  /*f070*/  UIMAD UR5, UR45, UR9, UR5 ;  /* 0x000000092d0572a4 */ /* 0x000fe2000f8e0205 */
[----:B------:R-:W-:Y:S01]  /*f080*/  IADD3 R13, R16, UR44, RZ ;  /* 0x0000002c100d7c10 */ /* 0x000fe2000fffe0ff */
[----:B------:R-:W-:-:S02]  /*f090*/  UIMAD UR8, UR13, UR10, URZ ;  /* 0x0000000a0d0872a4 */ /* 0x000fc4000f8e023f */
[----:B------:R-:W-:Y:S02]  /*f0a0*/  UIADD3 UR7, UR7, UR5, URZ ;  /* 0x0000000507077290 */ /* 0x000fe4000fffe03f */
[----:B------:R-:W-:Y:S02]  /*f0b0*/  UIMAD UR8, UR43, UR11, UR8 ;  /* 0x0000000b2b0872a4 */ /* 0x000fe4000f8e0208 */
[----:B------:R-:W-:Y:S01]  /*f0c0*/  UIMAD.WIDE.U32 UR6, UR43, UR10, UR6 ;  /* 0x0000000a2b0672a5 */ /* 0x000fe2000f8e0006 */
[----:B------:R-:W-:Y:S01]  /*f0d0*/  ULDC UR5, c[0x0][0xa88] ;  /* 0x0002a20000057ab9 */ /* 0x000fe20000000800 */
[----:B0-----:R-:W-:-:S13]  /*f0e0*/  ISETP.NE.AND P0, PT, R8, 0x1, PT ;  /* 0x000000010800780c */ /* 0x001fda0003f05270 */
[----:B------:R-:W0:Y:S08]  /*f0f0*/  @P0 LDC R5, c[0x0][0xbec] ;  /* 0x0002fb00ff050b82 */ /* 0x000e300000000800 */
[----:B------:R-:W1:Y:S01]  /*f100*/  @P0 LDC R6, c[0x0][0xbf0] ;  /* 0x0002fc00ff060b82 */ /* 0x000e620000000800 */
[----:B0-----:R-:W-:-:S05]  /*f110*/  @P0 IMAD.HI.U32 R5, R10, R5, RZ ;  /* 0x000000050a050227 */ /* 0x001fca00078e00ff */
[----:B-1----:R-:W-:-:S04]  /*f120*/  @P0 SHF.R.U32.HI R4, RZ, R6, R5 ;  /* 0x00000006ff040219 */ /* 0x002fc80000011605 */
[--C-:B------:R-:W-:Y:S01]  /*f130*/  SHF.R.S32.HI R5, RZ, 0x1f, R4.reuse ;  /* 0x0000001fff057819 */ /* 0x100fe20000011404 */
[----:B------:R-:W-:Y:S01]  /*f140*/  IMAD.MOV R7, RZ, RZ, -R4 ;  /* 0x000000ffff077224 */ /* 0x000fe200078e0a04 */
[----:B------:R-:W-:-:S03]  /*f150*/  IADD3 R4, P0, R4, UR6, RZ ;  /* 0x0000000604047c10 */ /* 0x000fc6000ff1e0ff */
[C---:B------:R-:W-:Y:S02]  /*f160*/  IMAD R7, R8.reuse, R7, R10 ;  /* 0x0000000708077224 */ /* 0x040fe400078e020a */
[----:B------:R-:W-:Y:S02]  /*f170*/  IMAD.U32 R10, RZ, RZ, UR8 ;  /* 0x00000008ff0a7e24 */ /* 0x000fe4000f8e00ff */
[----:B------:R-:W-:Y:S01]  /*f180*/  IMAD R8, R8, UR5, RZ ;  /* 0x0000000508087c24 */ /* 0x000fe2000f8e02ff */
[----:B------:R-:W-:Y:S02]  /*f190*/  SHF.R.S32.HI R6, RZ, 0x1f, R7 ;  /* 0x0000001fff067819 */ /* 0x000fe40000011407 */
[----:B------:R-:W-:Y:S01]  /*f1a0*/  IADD3.X R5, R5, UR7, R10, P0, !PT ;  /* 0x0000000705057c10 */ /* 0x000fe200087fe40a */
[----:B------:R-:W-:Y:S02]  /*f1b0*/  ULDC.64 UR6, c[0x0][0xb88] ;  /* 0x0002e20000067ab9 */ /* 0x000fe40000000a00 */
[----:B------:R-:W-:-:S02]  /*f1c0*/  IMAD R6, R6, UR6, RZ ;  /* 0x0000000606067c24 */ /* 0x000fc4000f8e02ff */
[----:B------:R-:W-:-:S04]  /*f1d0*/  IMAD.WIDE.U32 R4, R7, UR6, R4 ;  /* 0x0000000607047c25 */ /* 0x000fc8000f8e0004 */
[----:B------:R-:W-:Y:S01]  /*f1e0*/  IMAD R7, R7, UR7, R6 ;  /* 0x0000000707077c24 */ /* 0x000fe2000f8e0206 */
[----:B------:R-:W-:Y:S02]  /*f1f0*/  ULDC.64 UR6, c[0x0][0xb50] ;  /* 0x0002d40000067ab9 */ /* 0x000fe40000000a00 */
[----:B------:R-:W-:Y:S01]  /*f200*/  LEA R10, P0, R4, UR6, 0x2 ;  /* 0x00000006040a7c11 */ /* 0x000fe2000f8010ff */
[----:B------:R-:W-:-:S04]  /*f210*/  IMAD.IADD R5, R5, 0x1, R7 ;  /* 0x0000000105057824 */ /* 0x000fc800078e0207 */
[----:B------:R-:W-:Y:S01]  /*f220*/  SHFL.IDX PT, R6, R10, 0x1, 0x1c1f ;  /* 0x003c1f000a067f89 */ /* 0x000fe200000e0000 */
[----:B------:R-:W-:Y:S02]  /*f230*/  LEA.HI.X R11, R4, UR7, R5, 0x2, P0 ;  /* 0x00000007040b7c11 */ /* 0x000fe400080f1405 */
[----:B------:R-:W-:Y:S01]  /*f240*/  ISETP.NE.AND P0, PT, R2, R9, PT ;  /* 0x000000090200720c */ /* 0x000fe20003f05270 */
[----:B------:R-:W-:Y:S01]  /*f250*/  SHFL.IDX PT, R4, R10, RZ, 0x1c1f ;  /* 0x001c1fff0a047589 */ /* 0x000fe200000e0000 */
[C---:B------:R-:W-:Y:S02]  /*f260*/  VIADD R9, R13.reuse, 0x8 ;  /* 0x000000080d097836 */ /* 0x040fe40000000000 */
[-C--:B------:R-:W-:Y:S01]  /*f270*/  ISETP.GE.OR P1, PT, R13, R8.reuse, P0 ;  /* 0x000000080d00720c */ /* 0x080fe20000726670 */
[----:B------:R-:W0:Y:S02]  /*f280*/  SHFL.IDX PT, R5, R11, RZ, 0x1c1f ;  /* 0x001c1fff0b057589 */ /* 0x000e2400000e0000 */
[----:B------:R-:W-:-:S02]  /*f290*/  ISETP.GE.OR P0, PT, R9, R8, P0 ;  /* 0x000000080900720c */ /* 0x000fc40000706670 */
[----:B------:R-:W1:Y:S08]  /*f2a0*/  SHFL.IDX PT, R7, R11, 0x1, 0x1c1f ;  /* 0x003c1f000b077f89 */ /* 0x000e7000000e0000 */
[----:B0-----:R0:W-:Y:S04]  /*f2b0*/  @!P1 ST.E desc[UR52][R4.64], R3 ;  /* 0x0000000304009985 */ /* 0x0011e8000c101934 */
[----:B-1----:R0:W-:Y:S02]  /*f2c0*/  @!P0 ST.E desc[UR52][R6.64], R0 ;  /* 0x0000000006008985 */ /* 0x0021e4000c101934 */
.L_x_4972:
[----:B------:R-:W1:Y:S01]  /*f2d0*/  LDC R15, c[0x0][0xbe8] ;  /* 0x0002fa00ff0f7b82 */ /* 0x000e620000000800 */
[----:B------:R-:W-:Y:S01]  /*f2e0*/  ULDC UR10, c[0x0][0xac8] ;  /* 0x0002b200000a7ab9 */ /* 0x000fe20000000800 */
[----:B------:R-:W-:Y:S01]  /*f2f0*/  ULDC.64 UR8, c[0x0][0xae8] ;  /* 0x0002ba0000087ab9 */ /* 0x000fe20000000a00 */
[----:B------:R-:W-:Y:S01]  /*f300*/  ISETP.GE.AND P0, PT, R190, UR10, PT ;  /* 0x0000000abe007c0c */ /* 0x000fe2000bf06270 */
[----:B------:R-:W5:Y:S01]  /*f310*/  LD.E.128 R96, desc[UR52][R96.64] ;  /* 0x0000003460607980 */ /* 0x000f62000c101d00 */
[----:B------:R-:W-:Y:S02]  /*f320*/  ISETP.GE.AND P1, PT, R184, UR10, PT ;  /* 0x0000000ab8007c0c */ /* 0x000fe4000bf26270 */
[----:B0-----:R-:W-:Y:S01]  /*f330*/  SEL R3, RZ, 0xffffffff, P0 ;  /* 0xffffffffff037807 */ /* 0x001fe20000000000 */
[----:B------:R0:W5:Y:S01]  /*f340*/  LD.E.128 R4, desc[UR52][R20.64] ;  /* 0x0000003414047980 */ /* 0x000162000c101d00 */
[----:B------:R-:W-:Y:S02]  /*f350*/  ISETP.GE.AND P0, PT, R189, UR10, PT ;  /* 0x0000000abd007c0c */ /* 0x000fe4000bf06270 */
[----:B------:R-:W-:Y:S01]  /*f360*/  SEL R0, RZ, 0x1, P1 ;  /* 0x00000001ff007807 */ /* 0x000fe20000800000 */
[----:B------:R-:W-:Y:S01]  /*f370*/  IMAD.SHL.U32 R11, R3, 0x2, RZ ;  /* 0x00000002030b7824 */ /* 0x000fe200078e00ff */
[----:B------:R-:W5:Y:S04]  /*f380*/  LD.E.128 R32, desc[UR52][R32.64] ;  /* 0x0000003420207980 */ /* 0x000f68000c101d00 */
[----:B------:R-:W5:Y:S04]  /*f390*/  LD.E.128 R36, desc[UR52][R36.64] ;  /* 0x0000003424247980 */ /* 0x000f68000c101d00 */
[----:B------:R-:W5:Y:S01]  /*f3a0*/  LD.E.128 R40, desc[UR52][R40.64] ;  /* 0x0000003428287980 */ /* 0x000f62000c101d00 */
[----:B-1----:R-:W-:-:S03]  /*f3b0*/  ISETP.NE.AND P2, PT, R15, 0x1, PT ;  /* 0x000000010f00780c */ /* 0x002fc60003f45270 */
[----:B------:R-:W5:Y:S01]  /*f3c0*/  LD.E.128 R44, desc[UR52][R44.64] ;  /* 0x000000342c2c7980 */ /* 0x000f62000c101d00 */
[----:B------:R-:W-:Y:S02]  /*f3d0*/  SEL R3, RZ, 0xffffffff, P0 ;  /* 0xffffffffff037807 */ /* 0x000fe40000000000 */
[----:B------:R-:W-:Y:S01]  /*f3e0*/  LOP3.LUT R0, R11, 0x2, R0, 0xe2, !PT ;  /* 0x000000020b007812 */ /* 0x000fe200078ee200 */
[----:B------:R-:W5:Y:S02]  /*f3f0*/  LD.E.128 R52, desc[UR52][R52.64] ;  /* 0x0000003434347980 */ /* 0x000f64000c101d00 */
[----:B------:R-:W-:Y:S02]  /*f400*/  IMAD.SHL.U32 R3, R3, 0x4, RZ ;  /* 0x0000000403037824 */ /* 0x000fe400078e00ff */
[----:B------:R-:W5:Y:S02]  /*f410*/  LD.E.128 R56, desc[UR52][R56.64] ;  /* 0x0000003438387980 */ /* 0x000f64000c101d00 */
[----:B------:R-:W1:Y:S01]  /*f420*/  @P2 LDC R9, c[0x0][0xbec] ;  /* 0x0002fb00ff092b82 */ /* 0x000e620000000800 */
[----:B------:R-:W-:Y:S01]  /*f430*/  ISETP.GE.AND P0, PT, R188, UR10, PT ;  /* 0x0000000abc007c0c */ /* 0x000fe2000bf06270 */
[----:B------:R-:W5:Y:S04]  /*f440*/  LD.E.128 R60, desc[UR52][R60.64] ;  /* 0x000000343c3c7980 */ /* 0x000f68000c101d00 */
[----:B------:R-:W5:Y:S02]  /*f450*/  LD.E.128 R68, desc[UR52][R68.64] ;  /* 0x0000003444447980 */ /* 0x000f64000c101d00 */
[----:B------:R-:W2:Y:S01]  /*f460*/  @P2 LDC R11, c[0x0][0xbf0] ;  /* 0x0002fc00ff0b2b82 */ /* 0x000ea20000000800 */
[----:B------:R-:W-:Y:S01]  /*f470*/  LOP3.LUT R3, R3, 0x4, R0, 0xe2, !PT ;  /* 0x0000000403037812 */ /* 0x000fe200078ee200 */
[----:B------:R-:W-:Y:S01]  /*f480*/  IMAD R0, R211, 0x20, R212 ;  /* 0x00000020d3007824 */ /* 0x000fe200078e02d4 */
[----:B------:R-:W-:Y:S01]  /*f490*/  SEL R8, RZ, 0xffffffff, P0 ;  /* 0xffffffffff087807 */ /* 0x000fe20000000000 */
[----:B------:R-:W5:Y:S01]  /*f4a0*/  LD.E.128 R72, desc[UR52][R72.64] ;  /* 0x0000003448487980 */ /* 0x000f62000c101d00 */
[----:B------:R-:W-:Y:S01]  /*f4b0*/  ISETP.GE.AND P0, PT, R187, UR10, PT ;  /* 0x0000000abb007c0c */ /* 0x000fe2000bf06270 */
[----:B------:R-:W-:Y:S01]  /*f4c0*/  UIMAD UR5, UR12, UR8, URZ ;  /* 0x000000080c0572a4 */ /* 0x000fe2000f8e023f */
[----:B------:R-:W-:Y:S01]  /*f4d0*/  IADD3 R14, R0, UR44, RZ ;  /* 0x0000002c000e7c10 */ /* 0x000fe2000fffe0ff */
[----:B------:R-:W5:Y:S01]  /*f4e0*/  LD.E.128 R76, desc[UR52][R76.64] ;  /* 0x000000344c4c7980 */ /* 0x000f62000c101d00 */
[----:B------:R-:W-:Y:S01]  /*f4f0*/  SEL R0, RZ, 0xffffffff, P0 ;  /* 0xffffffffff007807 */ /* 0x000fe20000000000 */
[----:B------:R-:W-:Y:S01]  /*f500*/  UIMAD.WIDE.U32 UR6, UR45, UR8, URZ ;  /* 0x000000082d0672a5 */ /* 0x000fe2000f8e003f */
[----:B------:R-:W-:Y:S01]  /*f510*/  IMAD.SHL.U32 R8, R8, 0x8, RZ ;  /* 0x0000000808087824 */ /* 0x000fe200078e00ff */
[----:B------:R-:W-:Y:S01]  /*f520*/  UIMAD UR5, UR45, UR9, UR5 ;  /* 0x000000092d0572a4 */ /* 0x000fe2000f8e0205 */
[----:B------:R-:W5:Y:S01]  /*f530*/  LD.E.128 R80, desc[UR52][R80.64] ;  /* 0x0000003450507980 */ /* 0x000f62000c101d00 */
[----:B------:R-:W-:Y:S01]  /*f540*/  IMAD.SHL.U32 R13, R0, 0x10, RZ ;  /* 0x00000010000d7824 */ /* 0x000fe200078e00ff */
[----:B------:R-:W-:Y:S01]  /*f550*/  ULDC.64 UR8, c[0x0][0xaf0] ;  /* 0x0002bc0000087ab9 */ /* 0x000fe20000000a00 */
[----:B-1----:R-:W-:Y:S01]  /*f560*/  @P2 IMAD.HI.U32 R0, R14, R9, RZ ;  /* 0x000000090e002227 */ /* 0x002fe200078e00ff */
[----:B------:R-:W-:Y:S01]  /*f570*/  UIADD3 UR7, UR7, UR5, URZ ;  /* 0x0000000507077290 */ /* 0x000fe2000fffe03f */
[----:B------:R-:W-:Y:S01]  /*f580*/  LOP3.LUT R8, R8, 0x8, R3, 0xe2, !PT ;  /* 0x0000000808087812 */ /* 0x000fe200078ee203 */
[----:B------:R-:W-:Y:S01]  /*f590*/  UIMAD UR5, UR13, UR8, URZ ;  /* 0x000000080d0572a4 */ /* 0x000fe2000f8e023f */
[----:B------:R-:W-:Y:S01]  /*f5a0*/  IMAD.MOV.U32 R3, RZ, RZ, R14 ;  /* 0x000000ffff037224 */ /* 0x000fe200078e000e */
[----:B------:R-:W-:Y:S01]  /*f5b0*/  UIMAD.WIDE.U32 UR6, UR43, UR8, UR6 ;  /* 0x000000082b0672a5 */ /* 0x000fe2000f8e0006 */
[----:B------:R-:W5:Y:S01]  /*f5c0*/  LD.E.128 R84, desc[UR52][R84.64] ;  /* 0x0000003454547980 */ /* 0x000f62000c101d00 */
[----:B--2---:R-:W-:Y:S01]  /*f5d0*/  @P2 SHF.R.U32.HI R3, RZ, R11, R0 ;  /* 0x0000000bff032219 */ /* 0x004fe20000011600 */
[----:B------:R-:W-:Y:S01]  /*f5e0*/  UIMAD UR5, UR43, UR9, UR5 ;  /* 0x000000092b0572a4 */ /* 0x000fe2000f8e0205 */
[----:B------:R-:W-:Y:S01]  /*f5f0*/  LOP3.LUT R10, R13, 0x10, R8, 0xe2, !PT ;  /* 0x000000100d0a7812 */ /* 0x000fe200078ee208 */
[----:B------:R-:W5:Y:S01]  /*f600*/  LD.E.128 R88, desc[UR52][R88.64] ;  /* 0x0000003458587980 */ /* 0x000f62000c101d00 */
[----:B------:R-:W-:Y:S01]  /*f610*/  SHF.R.S32.HI R11, RZ, 0x1f, R3 ;  /* 0x0000001fff0b7819 */ /* 0x000fe20000011403 */
[----:B------:R-:W-:Y:S01]  /*f620*/  UIADD3 UR5, UR7, UR5, URZ ;  /* 0x0000000507057290 */ /* 0x000fe2000fffe03f */
[----:B------:R-:W-:Y:S01]  /*f630*/  ISETP.GE.AND P0, PT, R186, UR10, PT ;  /* 0x0000000aba007c0c */ /* 0x000fe2000bf06270 */
[----:B------:R-:W-:Y:S01]  /*f640*/  IMAD.U32 R8, RZ, RZ, UR6 ;  /* 0x00000006ff087e24 */ /* 0x000fe2000f8e00ff */
[----:B------:R-:W-:Y:S01]  /*f650*/  IADD3 R13, -R3, RZ, RZ ;  /* 0x000000ff030d7210 */ /* 0x000fe20007ffe1ff */
[----:B------:R-:W-:Y:S01]  /*f660*/  IMAD.U32 R9, RZ, RZ, UR7 ;  /* 0x00000007ff097e24 */ /* 0x000fe2000f8e00ff */
[----:B------:R-:W-:Y:S01]  /*f670*/  ULDC.64 UR6, c[0x0][0xae0] ;  /* 0x0002b80000067ab9 */ /* 0x000fe20000000a00 */
[----:B------:R-:W-:Y:S01]  /*f680*/  SEL R0, RZ, 0xffffffff, P0 ;  /* 0xffffffffff007807 */ /* 0x000fe20000000000 */
[----:B------:R-:W-:Y:S01]  /*f690*/  IMAD R12, R11, UR6, RZ ;  /* 0x000000060b0c7c24 */ /* 0x000fe2000f8e02ff */
[----:B------:R-:W5:Y:S01]  /*f6a0*/  LD.E.128 R92, desc[UR52][R92.64] ;  /* 0x000000345c5c7980 */ /* 0x000f62000c101d00 */
[----:B------:R-:W-:Y:S01]  /*f6b0*/  IMAD R11, R15, R13, R14 ;  /* 0x0000000d0f0b7224 */ /* 0x000fe200078e020e */
[----:B------:R-:W-:Y:S01]  /*f6c0*/  ISETP.GE.AND P0, PT, R215, UR10, PT ;  /* 0x0000000ad7007c0c */ /* 0x000fe2000bf06270 */
[----:B------:R-:W-:Y:S01]  /*f6d0*/  IMAD.U32 R9, RZ, RZ, UR5 ;  /* 0x00000005ff097e24 */ /* 0x000fe2000f8e00ff */
[----:B------:R-:W-:Y:S01]  /*f6e0*/  @!PT LDS RZ, [RZ] ;  /* 0x00000000fffff984 */ /* 0x000fe20000000800 */
[----:B------:R-:W-:Y:S01]  /*f6f0*/  @!PT LDS RZ, [RZ] ;  /* 0x00000000fffff984 */ /* 0x000fe20000000800 */
[----:B------:R-:W-:Y:S01]  /*f700*/  @!PT LDS RZ, [RZ] ;  /* 0x00000000fffff984 */ /* 0x000fe20000000800 */
[----:B------:R-:W-:Y:S01]  /*f710*/  @!PT LDS RZ, [RZ] ;  /* 0x00000000fffff984 */ /* 0x000fe20000000800 */
[----:B------:R1:W-:Y:S06]  /*f720*/  MEMBAR.ALL.CTA ;  /* 0x0000000000007992 */ /* 0x0003ec0000008000 */
[----:B-1----:R-:W1:Y:S01]  /*f730*/  FENCE.VIEW.ASYNC.S ;  /* 0x00000000000073c6 */ /* 0x002e620000000000 */
[----:B0-----:R-:W-:Y:S01]  /*f740*/  IMAD.SHL.U32 R21, R0, 0x20, RZ ;  /* 0x0000002000157824 */ /* 0x001fe200078e00ff */
[----:B------:R-:W-:Y:S01]  /*f750*/  SHF.R.S32.HI R0, RZ, 0x1f, R11 ;  /* 0x0000001fff007819 */ /* 0x000fe2000001140b */
[C---:B------:R-:W-:Y:S01]  /*f760*/  IMAD R13, R3.reuse, UR7, R12 ;  /* 0x00000007030d7c24 */ /* 0x040fe2000f8e020c */
[----:B------:R-:W-:Y:S01]  /*f770*/  ULDC UR8, c[0x0][0xa88] ;  /* 0x0002a20000087ab9 */ /* 0x000fe20000000800 */
[----:B------:R-:W-:Y:S01]  /*f780*/  IMAD.WIDE.U32 R8, R3, UR6, R8 ;  /* 0x0000000603087c25 */ /* 0x000fe2000f8e0008 */
[----:B------:R-:W-:Y:S01]  /*f790*/  ULDC.64 UR6, c[0x0][0xad8] ;  /* 0x0002b60000067ab9 */ /* 0x000fe20000000a00 */
[----:B------:R-:W-:Y:S01]  /*f7a0*/  SEL R3, RZ, 0x40, P0 ;  /* 0x00000040ff037807 */ /* 0x000fe20000000000 */
[----:B------:R-:W-:Y:S01]  /*f7b0*/  UIADD3 UR5, UR42, 0x28c20, URZ ;  /* 0x00028c202a057890 */ /* 0x000fe2000fffe03f */
[----:B------:R-:W-:Y:S01]  /*f7c0*/  IMAD.IADD R9, R9, 0x1, R13 ;  /* 0x0000000109097824 */ /* 0x000fe200078e020d */
[----:B------:R-:W-:Y:S01]  /*f7d0*/  ISETP.GE.AND P0, PT, R214, UR10, PT ;  /* 0x0000000ad6007c0c */ /* 0x000fe2000bf06270 */
[----:B------:R-:W-:Y:S01]  /*f7e0*/  IMAD R0, R0, UR6, RZ ;  /* 0x0000000600007c24 */ /* 0x000fe2000f8e02ff */
[----:B------:R-:W-:Y:S01]  /*f7f0*/  UPRMT UR5, URZ, 0x654, UR5 ;  /* 0x000006543f057896 */ /* 0x000fe20008000005 */
[----:B------:R-:W-:Y:S01]  /*f800*/  VIADD R28, R212, UR44 ;  /* 0x0000002cd41c7c36 */ /* 0x000fe20008000000 */
[----:B------:R-:W-:Y:S01]  /*f810*/  LOP3.LUT R10, R21, 0x20, R10, 0xe2, !PT ;  /* 0x00000020150a7812 */ /* 0x000fe200078ee20a */
[----:B------:R-:W-:Y:S01]  /*f820*/  IMAD R29, R15, UR8, RZ ;  /* 0x000000080f1d7c24 */ /* 0x000fe2000f8e02ff */
[----:B------:R-:W-:Y:S01]  /*f830*/  BSSY B1, `(.L_x_4973) ;  /* 0x000002e000017945 */ /* 0x000fe20003800000 */
[C---:B------:R-:W-:Y:S01]  /*f840*/  IMAD R13, R11.reuse, UR7, R0 ;  /* 0x000000070b0d7c24 */ /* 0x040fe2000f8e0200 */
[----:B------:R-:W-:Y:S01]  /*f850*/  SEL R0, RZ, 0x80, P0 ;  /* 0x00000080ff007807 */ /* 0x000fe20000000000 */
[----:B------:R-:W-:Y:S01]  /*f860*/  IMAD.WIDE.U32 R8, R11, UR6, R8 ;  /* 0x000000060b087c25 */ /* 0x000fe2000f8e0008 */
[----:B------:R-:W-:Y:S01]  /*f870*/  ISETP.GE.AND P0, PT, R28, R29, PT ;  /* 0x0000001d1c00720c */ /* 0x000fe20003f06270 */
[----:B------:R-:W-:Y:S01]  /*f880*/  ULDC.64 UR6, c[0x0][0xa80] ;  /* 0x0002a00000067ab9 */ /* 0x000fe20000000a00 */
[----:B------:R-:W-:Y:S01]  /*f890*/  LOP3.LUT R3, R10, R3, RZ, 0xfc, !PT ;  /* 0x000000030a037212 */ /* 0x000fe200078efcff */
        /* <DEDUP_REMOVED lines=39> */
.L_x_4974:
[----:B------:R-:W-:Y:S05]  /*fb10*/  BSYNC B1 ;  /* 0x0000000000017941 */ /* 0x000fea0003800000 */
.L_x_4973:
[----:B---3--:R-:W-:Y:S01]  /*fb20*/  VIADD R8, R28, 0x20 ;  /* 0x000000201c087836 */ /* 0x008fe20000000000 */
[----:B--2---:R4:W2:Y:S04]  /*fb30*/  SHFL.IDX PT, R11, R27, 0x1, 0x181f ;  /* 0x00381f001b0b7f89 */ /* 0x0048a800000e0000 */
[----:B------:R-:W-:Y:S01]  /*fb40*/  ISETP.GE.AND P0, PT, R8, R29, PT ;  /* 0x0000001d0800720c */ /* 0x000fe20003f06270 */
[----:B-1----:R4:W1:-:S12]  /*fb50*/  SHFL.IDX PT, R10, R26, 0x1, 0x181f ;  /* 0x00381f001a0a7f89 */ /* 0x00285800000e0000 */
[----:B----4-:R-:W-:Y:S05]  /*fb60*/  @P0 BRA `(.L_x_4975) ;  /* 0x0000000c00800947 */ /* 0x010fea0003800000 */
[----:B------:R-:W-:Y:S02]  /*fb70*/  ISETP.GE.AND P0, PT, R184, UR10, PT ;  /* 0x0000000ab8007c0c */ /* 0x000fe4000bf06270 */
[----:B------:R-:W-:Y:S02]  /*fb80*/  ISETP.GE.AND P5, PT, R190, UR10, PT ;  /* 0x0000000abe007c0c */ /* 0x000fe4000bfa6270 */
[----:B------:R-:W-:Y:S02]  /*fb90*/  ISETP.GE.AND P3, PT, R189, UR10, PT ;  /* 0x0000000abd007c0c */ /* 0x000fe4000bf66270 */
[----:B------:R-:W-:Y:S02]  /*fba0*/  ISETP.GE.AND P2, PT, R188, UR10, PT ;  /* 0x0000000abc007c0c */ /* 0x000fe4000bf46270 */
[----:B------:R-:W-:-:S05]  /*fbb0*/  ISETP.GE.AND P1, PT, R187, UR10, PT ;  /* 0x0000000abb007c0c */ /* 0x000fca000bf26270 */
[----:B-12---:R-:W-:Y:S02]  /*fbc0*/  @!P0 IMAD.WIDE R8, R184, 0x2, R10 ;  /* 0x00000002b8088825 */ /* 0x006fe400078e020a */
[-C--:B------:R-:W-:Y:S02]  /*fbd0*/  @!P5 LEA R12, P4, R190, R10.reuse, 0x1 ;  /* 0x0000000abe0cd211 */ /* 0x080fe400078808ff */
[----:B------:R-:W-:Y:S01]  /*fbe0*/  @!P3 LEA R14, P6, R189, R10, 0x1 ;  /* 0x0000000abd0eb211 */ /* 0x000fe200078c08ff */
[----:B-----5:R1:W-:Y:S01]  /*fbf0*/  @!P0 ST.E.128 desc[UR52][R8.64], R4 ;  /* 0x0000000408008985 */ /* 0x0203e2000c101d34 */
        /* <DEDUP_REMOVED lines=8> */
[----:B-1----:R-:W-:-:S03]  /*fc80*/  @!P1 LEA R4, P6, R187, R10, 0x1 ;  /* 0x0000000abb049211 */ /* 0x002fc600078c08ff */
        /* <DEDUP_REMOVED lines=15> */
.L_x_4971:
[----:B------:R-:W0:Y:S01]  /*fd80*/  LDC R10, c[0x0][0xbe8] ;  /* 0x0002fa00ff0a7b82 */ /* 0x000e220000000800 */
[----:B------:R-:W1:Y:S01]  /*fd90*/  S2R R6, SR_TID.X ;  /* 0x0000000000067919 */ /* 0x000e620000002100 */
[----:B------:R-:W-:Y:S01]  /*fda0*/  ULDC UR12, c[0x0][0xac8] ;  /* 0x0002b200000c7ab9 */ /* 0x000fe20000000800 */
[----:B------:R-:W-:Y:S01]  /*fdb0*/  USHF.R.S32.HI UR8, URZ, 0x1f, UR45 ;  /* 0x0000001f3f087899 */ /* 0x000fe2000801142d */
[----:B------:R-:W-:Y:S01]  /*fdc0*/  BSSY B1, `(.L_x_4976) ;  /* 0x0000031000017945 */ /* 0x000fe20003800000 */
[----:B------:R-:W-:Y:S01]  /*fdd0*/  USHF.R.S32.HI UR9, URZ, 0x1f, UR43 ;  /* 0x0000001f3f097899 */ /* 0x000fe2000801142b */
[----:B------:R-:W-:Y:S01]  /*fde0*/  ISETP.GE.AND P1, PT, R190, UR12, PT ;  /* 0x0000000cbe007c0c */ /* 0x000fe2000bf26270 */
[----:B------:R-:W-:Y:S01]  /*fdf0*/  IMAD R8, R211, 0x20, R212 ;  /* 0x00000020d3087824 */ /* 0x000fe200078e02d4 */
[----:B0-----:R-:W-:Y:S02]  /*fe00*/  ISETP.NE.AND P0, PT, R10, 0x1, PT ;  /* 0x000000010a00780c */ /* 0x001fe40003f05270 */
[----:B-1----:R-:W-:-:S11]  /*fe10*/  IADD3 R0, R6, -0x80, RZ ;  /* 0xffffff8006007810 */ /* 0x002fd60007ffe0ff */
[----:B------:R-:W0:Y:S01]  /*fe20*/  @P0 LDC R9, c[0x0][0xbec] ;  /* 0x0002fb00ff090b82 */ /* 0x000e220000000800 */
[----:B------:R-:W-:-:S07]  /*fe30*/  ISETP.GE.AND P2, PT, R0, 0x40, PT ;  /* 0x000000400000780c */ /* 0x000fce0003f46270 */
[----:B------:R-:W1:Y:S06]  /*fe40*/  @P0 LDC R11, c[0x0][0xbf0] ;  /* 0x0002fc00ff0b0b82 */ /* 0x000e6c0000000800 */
[----:B------:R-:W-:Y:S05]  /*fe50*/  @P2 BRA `(.L_x_4977) ;  /* 0x00000000009c2947 */ /* 0x000fea0003800000 */
[----:B------:R-:W2:Y:S01]  /*fe60*/  LDC R5, c[0x0][0xbe8] ;  /* 0x0002fa00ff057b82 */ /* 0x000ea20000000800 */
[----:B------:R-:W-:Y:S01]  /*fe70*/  IMAD.U32 R7, RZ, RZ, UR44 ;  /* 0x0000002cff077e24 */ /* 0x000fe2000f8e00ff */
[----:B------:R-:W-:-:S04]  /*fe80*/  ULDC UR5, c[0x0][0xa88] ;  /* 0x0002a20000057ab9 */ /* 0x000fc80000000800 */
[----:B------:R-:W-:Y:S01]  /*fe90*/  IADD3 R6, R7, -0x80, R6 ;  /* 0xffffff8007067810 */ /* 0x000fe20007ffe006 */
[----:B--2---:R-:W-:-:S05]  /*fea0*/  IMAD R3, R5, UR5, RZ ;  /* 0x0000000505037c24 */ /* 0x004fca000f8e02ff */
[----:B------:R-:W-:-:S13]  /*feb0*/  ISETP.GE.AND P2, PT, R6, R3, PT ;  /* 0x000000030600720c */ /* 0x000fda0003f46270 */
[----:B------:R-:W-:Y:S05]  /*fec0*/  @P2 BRA `(.L_x_4977) ;  /* 0x0000000000802947 */ /* 0x000fea0003800000 */
[----:B------:R-:W-:Y:S01]  /*fed0*/  ISETP.NE.AND P2, PT, R5, 0x1, PT ;  /* 0x000000010500780c */ /* 0x000fe20003f45270 */
[----:B------:R-:W-:Y:S01]  /*fee0*/  ULDC.64 UR10, c[0x0][0xb90] ;  /* 0x0002e400000a7ab9 */ /* 0x000fe20000000a00 */
[----:B------:R-:W-:Y:S01]  /*fef0*/  IMAD.MOV.U32 R4, RZ, RZ, R6 ;  /* 0x000000ffff047224 */ /* 0x000fe200078e0006 */
[----:B------:R-:W-:Y:S02]  /*ff00*/  UIMAD UR5, UR8, UR10, URZ ;  /* 0x0000000a080572a4 */ /* 0x000fe4000f8e023f */
[----:B------:R-:W-:Y:S02]  /*ff10*/  UIMAD.WIDE.U32 UR6, UR45, UR10, URZ ;  /* 0x0000000a2d0672a5 */ /* 0x000fe4000f8e003f */
[----:B------:R-:W-:-:S03]  /*ff20*/  UIMAD UR5, UR45, UR11, UR5 ;  /* 0x0000000b2d0572a4 */ /* 0x000fc6000f8e0205 */
[----:B------:R-:W-:Y:S01]  /*ff30*/  ULDC.64 UR10, c[0x0][0xb98] ;  /* 0x0002e600000a7ab9 */ /* 0x000fe20000000a00 */
[----:B------:R-:W-:Y:S02]  /*ff40*/  UIADD3 UR7, UR7, UR5, URZ ;  /* 0x0000000507077290 */ /* 0x000fe4000fffe03f */
[----:B------:R-:W2:Y:S01]  /*ff50*/  @P2 LDC R3, c[0x0][0xbec] ;  /* 0x0002fb00ff032b82 */ /* 0x000ea20000000800 */
[----:B------:R-:W-:Y:S02]  /*ff60*/  UIMAD UR5, UR9, UR10, URZ ;  /* 0x0000000a090572a4 */ /* 0x000fe4000f8e023f */
[----:B------:R-:W-:Y:S02]  /*ff70*/  UIMAD.WIDE.U32 UR6, UR43, UR10, UR6 ;  /* 0x0000000a2b0672a5 */ /* 0x000fe4000f8e0006 */
[----:B------:R-:W-:-:S03]  /*ff80*/  UIMAD UR5, UR43, UR11, UR5 ;  /* 0x0000000b2b0572a4 */ /* 0x000fc6000f8e0205 */
[----:B------:R-:W3:Y:S01]  /*ff90*/  @P2 LDC R7, c[0x0][0xbf0] ;  /* 0x0002fc00ff072b82 */ /* 0x000ee20000000800 */
[----:B------:R-:W-:Y:S01]  /*ffa0*/  ULDC.64 UR10, c[0x0][0xb88] ;  /* 0x0002e200000a7ab9 */ /* 0x000fe20000000a00 */
[----:B--2---:R-:W-:-:S05]  /*ffb0*/  @P2 IMAD.HI.U32 R0, R6, R3, RZ ;  /* 0x0000000306002227 */ /* 0x004fca00078e00ff */
[----:B---3--:R-:W-:-:S05]  /*ffc0*/  @P2 SHF.R.U32.HI R4, RZ, R7, R0 ;  /* 0x00000007ff042219 */ /* 0x008fca0000011600 */
[----:B------:R-:W-:-:S04]  /*ffd0*/  IMAD.MOV R3, RZ, RZ, -R4 ;  /* 0x000000ffff037224 */ /* 0x000fc800078e0a04 */
[----:B------:R-:W-:Y:S01]  /*ffe0*/  IMAD R3, R5, R3, R6 ;  /* 0x0000000305037224 */ /* 0x000fe200078e0206 */
[----:B------:R-:W-:Y:S01]  /*fff0*/  SHF.R.S32.HI R5, RZ, 0x1f, R4 ;  /* 0x0000001fff057819 */ /* 0x000fe20000011404 */
[----:B------:R-:W-:Y:S01]  /*10000*/  IMAD.U32 R6, RZ, RZ, UR5 ;  /* 0x00000005ff067e24 */ /* 0x000fe2000f8e00ff */
[----:B------:R-:W-:Y:S02]  /*10010*/  IADD3 R4, P2, R4, UR6, RZ ;  /* 0x0000000604047c10 */ /* 0x000fe4000ff5e0ff */
[----:B------:R-:W-:Y:S02]  /*10020*/  SHF.R.S32.HI R0, RZ, 0x1f, R3 ;  /* 0x0000001fff007819 */ /* 0x000fe40000011403 */
[----:B------:R-:W-:Y:S01]  /*10030*/  IADD3.X R5, R5, UR7, R6, P2, !PT ;  /* 0x0000000705057c10 */ /* 0x000fe200097fe406 */
[----:B------:R-:W-:Y:S02]  /*10040*/  ULDC.64 UR6, c[0x0][0xb50] ;  /* 0x0002d40000067ab9 */ /* 0x000fe40000000a00 */
[----:B------:R-:W-:-:S02]  /*10050*/  IMAD R0, R0, UR10, RZ ;  /* 0x0000000a00007c24 */ /* 0x000fc4000f8e02ff */
[----:B------:R-:W-:-:S04]  /*10060*/  IMAD.WIDE.U32 R4, R3, UR10, R4 ;  /* 0x0000000a03047c25 */ /* 0x000fc8000f8e0004 */
[----:B------:R-:W-:Y:S01]  /*10070*/  IMAD R7, R3, UR11, R0 ;  /* 0x0000000b03077c24 */ /* 0x000fe2000f8e0200 */
[----:B------:R-:W-:-:S04]  /*10080*/  LEA R6, P2, R4, UR6, 0x2 ;  /* 0x0000000604067c11 */ /* 0x000fc8000f8410ff */
[----:B------:R-:W-:-:S04]  /*10090*/  IADD3 R3, R5, R7, RZ ;  /* 0x0000000705037210 */ /* 0x000fc80007ffe0ff */
[----:B------:R-:W-:Y:S01]  /*100a0*/  LEA.HI.X R7, R4, UR7, R3, 0x2, P2 ;  /* 0x0000000704077c11 */ /* 0x000fe200090f1403 */
[----:B------:R-:W-:-:S05]  /*100b0*/  IMAD.MOV.U32 R3, RZ, RZ, -0x800000 ;  /* 0xff800000ff037424 */ /* 0x000fca00078e00ff */
[----:B------:R2:W-:Y:S02]  /*100c0*/  STG.E desc[UR52][R6.64], R3 ;  /* 0x0000000306007986 */ /* 0x0005e4000c101934 */
.L_x_4977:
[----:B------:R-:W-:Y:S05]  /*100d0*/  BSYNC B1 ;  /* 0x0000000000017941 */ /* 0x000fea0003800000 */
.L_x_4976:
[----:B--2---:R-:W-:Y:S01]  /*100e0*/  SEL R3, RZ, 0xffffffff, P1 ;  /* 0xffffffffff037807 */ /* 0x004fe20000800000 */
[----:B------:R-:W-:Y:S01]  /*100f0*/  ULDC.64 UR10, c[0x0][0xae8] ;  /* 0x0002ba00000a7ab9 */ /* 0x000fe20000000a00 */
[----:B------:R-:W-:Y:S01]  /*10100*/  ISETP.GE.AND P2, PT, R184, UR12, PT ;  /* 0x0000000cb8007c0c */ /* 0x000fe2000bf46270 */
[----:B------:R-:W-:Y:S01]  /*10110*/  UIMAD UR5, UR8, UR10, URZ ;  /* 0x0000000a080572a4 */ /* 0x000fe2000f8e023f */
[----:B------:R-:W-:Y:S01]  /*10120*/  VIADD R8, R8, UR44 ;  /* 0x0000002c08087c36 */ /* 0x000fe20008000000 */
[----:B------:R-:W-:Y:S01]  /*10130*/  ISETP.GE.AND P1, PT, R189, UR12, PT ;  /* 0x0000000cbd007c0c */ /* 0x000fe2000bf26270 */
[----:B------:R-:W-:Y:S01]  /*10140*/  IMAD.SHL.U32 R3, R3, 0x2, RZ ;  /* 0x0000000203037824 */ /* 0x000fe200078e00ff */
[----:B------:R-:W-:Y:S01]  /*10150*/  SEL R0, RZ, 0x1, P2 ;  /* 0x00000001ff007807 */ /* 0x000fe20001000000 */
[----:B------:R-:W-:Y:S01]  /*10160*/  UIMAD.WIDE.U32 UR6, UR45, UR10, URZ ;  /* 0x0000000a2d0672a5 */ /* 0x000fe2000f8e003f */
[----:B------:R-:W-:Y:S01]  /*10170*/  SEL R5, RZ, 0xffffffff, P1 ;  /* 0xffffffffff057807 */ /* 0x000fe20000800000 */
[----:B------:R-:W-:Y:S01]  /*10180*/  UIMAD UR5, UR45, UR11, UR5 ;  /* 0x0000000b2d0572a4 */ /* 0x000fe2000f8e0205 */
[----:B------:R-:W-:Y:S01]  /*10190*/  LOP3.LUT R4, R3, 0x2, R0, 0xe2, !PT ;  /* 0x0000000203047812 */ /* 0x000fe200078ee200 */
[----:B0-----:R-:W-:Y:S01]  /*101a0*/  @P0 IMAD.HI.U32 R0, R8, R9, RZ ;  /* 0x0000000908000227 */ /* 0x001fe200078e00ff */
[----:B------:R-:W-:Y:S01]  /*101b0*/  ULDC.64 UR10, c[0x0][0xaf0] ;  /* 0x0002bc00000a7ab9 */ /* 0x000fe20000000a00 */
[----:B------:R-:W-:Y:S01]  /*101c0*/  ISETP.GE.AND P1, PT, R188, UR12, PT ;  /* 0x0000000cbc007c0c */ /* 0x000fe2000bf26270 */
[----:B------:R-:W-:Y:S01]  /*101d0*/  UIADD3 UR7, UR7, UR5, URZ ;  /* 0x0000000507077290 */ /* 0x000fe2000fffe03f */
[----:B------:R-:W-:Y:S01]  /*101e0*/  IMAD.MOV.U32 R3, RZ, RZ, R8 ;  /* 0x000000ffff037224 */ /* 0x000fe200078e0008 */
[----:B------:R-:W-:Y:S01]  /*101f0*/  UIMAD UR5, UR9, UR10, URZ ;  /* 0x0000000a090572a4 */ /* 0x000fe2000f8e023f */
[----:B------:R-:W-:Y:S01]  /*10200*/  IMAD.SHL.U32 R5, R5, 0x4, RZ ;  /* 0x0000000405057824 */ /* 0x000fe200078e00ff */
[----:B-1----:R-:W-:Y:S01]  /*10210*/  @P0 SHF.R.U32.HI R3, RZ, R11, R0 ;  /* 0x0000000bff030219 */ /* 0x002fe20000011600 */
[----:B------:R-:W-:Y:S01]  /*10220*/  UIMAD.WIDE.U32 UR6, UR43, UR10, UR6 ;  /* 0x0000000a2b0672a5 */ /* 0x000fe2000f8e0006 */
[----:B------:R-:W-:Y:S01]  /*10230*/  SEL R0, RZ, 0xffffffff, P1 ;  /* 0xffffffffff007807 */ /* 0x000fe20000800000 */
[----:B------:R-:W-:Y:S01]  /*10240*/  UIMAD UR5, UR43, UR11, UR5 ;  /* 0x0000000b2b0572a4 */ /* 0x000fe2000f8e0205 */
[----:B------:R-:W-:Y:S01]  /*10250*/  LOP3.LUT R4, R5, 0x4, R4, 0xe2, !PT ;  /* 0x0000000405047812 */ /* 0x000fe200078ee204 */
[--C-:B------:R-:W-:Y:S01]  /*10260*/  IMAD.MOV R7, RZ, RZ, -R3.reuse ;  /* 0x000000ffff077224 */ /* 0x100fe200078e0a03 */
[----:B------:R-:W-:Y:S01]  /*10270*/  SHF.L.U32 R11, R0, 0x3, RZ ;  /* 0x00000003000b7819 */ /* 0x000fe200000006ff */
[----:B------:R-:W-:Y:S01]  /*10280*/  UIADD3 UR5, UR7, UR5, URZ ;  /* 0x0000000507057290 */ /* 0x000fe2000fffe03f */
[----:B------:R-:W-:Y:S01]  /*10290*/  SHF.R.S32.HI R0, RZ, 0x1f, R3 ;  /* 0x0000001fff007819 */ /* 0x000fe20000011403 */
[----:B------:R-:W-:Y:S01]  /*102a0*/  IMAD.U32 R5, RZ, RZ, UR7 ;  /* 0x00000007ff057e24 */ /* 0x000fe2000f8e00ff */
[----:B------:R-:W-:Y:S01]  /*102b0*/  LOP3.LUT R11, R11, 0x8, R4, 0xe2, !PT ;  /* 0x000000080b0b7812 */ /* 0x000fe200078ee204 */
[----:B------:R-:W-:Y:S01]  /*102c0*/  IMAD.U32 R4, RZ, RZ, UR6 ;  /* 0x00000006ff047e24 */ /* 0x000fe2000f8e00ff */
[----:B------:R-:W-:Y:S01]  /*102d0*/  ULDC.64 UR6, c[0x0][0xae0] ;  /* 0x0002b80000067ab9 */ /* 0x000fe20000000a00 */
[----:B------:R-:W-:Y:S01]  /*102e0*/  IMAD R7, R10, R7, R8 ;  /* 0x000000070a077224 */ /* 0x000fe200078e0208 */
[----:B------:R-:W-:Y:S01]  /*102f0*/  ISETP.GE.AND P1, PT, R187, UR12, PT ;  /* 0x0000000cbb007c0c */ /* 0x000fe2000bf26270 */
[----:B------:R-:W-:Y:S01]  /*10300*/  IMAD.U32 R5, RZ, RZ, UR5 ;  /* 0x00000005ff057e24 */ /* 0x000fe2000f8e00ff */
[----:B------:R-:W-:Y:S01]  /*10310*/  ISETP.GE.AND P0, PT, R186, UR12, PT ;  /* 0x0000000cba007c0c */ /* 0x000fe2000bf06270 */
[----:B------:R-:W-:Y:S01]  /*10320*/  IMAD R6, R0, UR6, RZ ;  /* 0x0000000600067c24 */ /* 0x000fe2000f8e02ff */
[----:B------:R-:W-:Y:S01]  /*10330*/  SHF.R.S32.HI R0, RZ, 0x1f, R7 ;  /* 0x0000001fff007819 */ /* 0x000fe20000011407 */
[C---:B------:R-:W-:Y:S01]  /*10340*/  IMAD.WIDE.U32 R4, R3.reuse, UR6, R4 ;  /* 0x0000000603047c25 */ /* 0x040fe2000f8e0004 */
[----:B------:R-:W-:Y:S01]  /*10350*/  SEL R8, RZ, 0xffffffff, P1 ;  /* 0xffffffffff087807 */ /* 0x000fe20000800000 */
[----:B------:R-:W-:Y:S01]  /*10360*/  ULDC UR5, c[0x0][0xa88] ;  /* 0x0002a20000057ab9 */ /* 0x000fe20000000800 */
[----:B------:R-:W-:Y:S01]  /*10370*/  SEL R12, RZ, 0xffffffff, P0 ;  /* 0xffffffffff0c7807 */ /* 0x000fe20000000000 */
[----:B------:R-:W-:Y:S01]  /*10380*/  IMAD R9, R3, UR7, R6 ;  /* 0x0000000703097c24 */ /* 0x000fe2000f8e0206 */
[----:B------:R-:W-:Y:S01]  /*10390*/  ULDC.64 UR6, c[0x0][0xad8] ;  /* 0x0002b60000067ab9 */ /* 0x000fe20000000a00 */
[----:B------:R-:W-:Y:S01]  /*103a0*/  VIADD R26, R212, UR44 ;  /* 0x0000002cd41a7c36 */ /* 0x000fe20008000000 */
[----:B------:R-:W-:Y:S01]  /*103b0*/  ISETP.GE.AND P0, PT, R215, UR12, PT ;  /* 0x0000000cd7007c0c */ /* 0x000fe2000bf06270 */
[----:B------:R-:W-:Y:S01]  /*103c0*/  IMAD R0, R0, UR6, RZ ;  /* 0x0000000600007c24 */ /* 0x000fe2000f8e02ff */
[----:B------:R-:W-:Y:S01]  /*103d0*/  SHF.L.U32 R12, R12, 0x5, RZ ;  /* 0x000000050c0c7819 */ /* 0x000fe200000006ff */
[----:B------:R-:W-:Y:S01]  /*103e0*/  IMAD.IADD R5, R5, 0x1, R9 ;  /* 0x0000000105057824 */ /* 0x000fe200078e0209 */
[----:B------:R-:W-:Y:S01]  /*103f0*/  ISETP.GE.AND P2, PT, R214, UR12, PT ;  /* 0x0000000cd6007c0c */ /* 0x000fe2000bf46270 */
[----:B------:R-:W-:Y:S01]  /*10400*/  IMAD R25, R10, UR5, RZ ;  /* 0x000000050a197c24 */ /* 0x000fe2000f8e02ff */
[----:B------:R-:W-:Y:S01]  /*10410*/  BSSY B1, `(.L_x_4978) ;  /* 0x0000031000017945 */ /* 0x000fe20003800000 */
[----:B------:R-:W-:-:S02]  /*10420*/  IMAD.SHL.U32 R8, R8, 0x10, RZ ;  /* 0x0000001008087824 */ /* 0x000fc400078e00ff */
[C---:B------:R-:W-:Y:S01]  /*10430*/  IMAD R3, R7.reuse, UR7, R0 ;  /* 0x0000000707037c24 */ /* 0x040fe2000f8e0200 */
[----:B------:R-:W-:Y:S01]  /*10440*/  SEL R0, RZ, 0x40, P0 ;  /* 0x00000040ff007807 */ /* 0x000fe20000000000 */
[----:B------:R-:W-:Y:S01]  /*10450*/  IMAD.WIDE.U32 R4, R7, UR6, R4 ;  /* 0x0000000607047c25 */ /* 0x000fe2000f8e0004 */
[----:B------:R-:W-:Y:S01]  /*10460*/  ISETP.GE.AND P0, PT, R26, R25, PT ;  /* 0x000000191a00720c */ /* 0x000fe20003f06270 */
[----:B------:R-:W-:Y:S01]  /*10470*/  ULDC.64 UR6, c[0x0][0xa80] ;  /* 0x0002a00000067ab9 */ /* 0x000fe20000000a00 */
[----:B------:R-:W-:Y:S01]  /*10480*/  LOP3.LUT R11, R8, 0x10, R11, 0xe2, !PT ;  /* 0x00000010080b7812 */ /* 0x000fe200078ee20b */
[----:B------:R-:W-:Y:S01]  /*10490*/  IMAD.IADD R3, R5, 0x1, R3 ;  /* 0x0000000105037824 */ /* 0x000fe200078e0203 */
[----:B------:R-:W-:Y:S02]  /*104a0*/  LEA R20, P1, R4, UR6, 0x1 ;  /* 0x0000000604147c11 */ /* 0x000fe4000f8208ff */
[----:B------:R-:W-:Y:S02]  /*104b0*/  LOP3.LUT R11, R12, 0x20, R11, 0xe2, !PT ;  /* 0x000000200c0b7812 */ /* 0x000fe400078ee20b */
[----:B------:R-:W-:Y:S01]  /*104c0*/  LEA.HI.X R3, R4, UR7, R3, 0x1, P1 ;  /* 0x0000000704037c11 */ /* 0x000fe200088f0c03 */
[----:B------:R0:W1:Y:S01]  /*104d0*/  SHFL.IDX PT, R6, R20, RZ, 0x181f ;  /* 0x00181fff14067589 */ /* 0x00006200000e0000 */
[----:B------:R-:W-:-:S02]  /*104e0*/  LOP3.LUT R21, R11, R0, RZ, 0xfc, !PT ;  /* 0x000000000b157212 */ /* 0x000fc400078efcff */
[----:B------:R-:W-:Y:S01]  /*104f0*/  SEL R0, RZ, 0x80, P2 ;  /* 0x00000080ff007807 */ /* 0x000fe20001000000 */
[----:B------:R0:W2:Y:S03]  /*10500*/  SHFL.IDX PT, R7, R3, RZ, 0x181f ;  /* 0x00181fff03077589 */ /* 0x0000a600000e0000 */
        /* <DEDUP_REMOVED lines=33> */
.L_x_4979:
[----:B------:R-:W-:Y:S05]  /*10720*/  BSYNC B1 ;  /* 0x0000000000017941 */ /* 0x000fea0003800000 */
.L_x_4978:
        /* <DEDUP_REMOVED lines=36> */
.L_x_4975:
[----:B------:R-:W-:Y:S05]  /*10970*/  BSYNC B0 ;  /* 0x0000000000007941 */ /* 0x000fea0003800000 */
.L_x_4970:
[----:B------:R-:W-:Y:S02]  /*10980*/  ULDC UR5, c[0x0][0xc38] ;  /* 0x00030e0000057ab9 */ /* 0x000fe40000000800 */
[----:B------:R-:W-:-:S06]  /*10990*/  UISETP.GE.AND UP0, UPT, UR4, UR5, UPT ;  /* 0x000000050400728c */ /* 0x000fcc000bf06270 */
[----:B------:R-:W-:-:S13]  /*109a0*/  PLOP3.LUT P0, PT, PT, PT, UP0, 0x80, 0x0 ;  /* 0x000000000000781c */ /* 0x000fda0003f0f008 */
[----:B------:R-:W-:Y:S05]  /*109b0*/  @!P0 BRA `(.L_x_4980) ;  /* 0xffffff04005c8947 */ /* 0x000fea000383ffff */
[----:B------:R-:W-:Y:S05]  /*109c0*/  EXIT ;  /* 0x000000000000794d */ /* 0x000fea0003800000 */
.L_x_4864:
[----:B------:R-:W-:-:S08]  /*109d0*/  NOP ;  /* 0x0000000000007918 */ /* 0x000fd00000000000 */
[----:B------:R-:W0:-:S00]  /*109e0*/  USETMAXREG.DEALLOC.CTAPOOL 0x28 ;  /* 0x00000028000079c8 */ /* 0x000e0000080e0500 */
[----:B0-----:R-:W-:-:S06]  /*109f0*/  LOP3.LUT R2, R2, 0x3, RZ, 0xc0, !PT ;  /* 0x0000000302027812 */ /* 0x001fcc00078ec0ff */
[----:B------:R-:W0:Y:S01]  /*10a00*/  S2UR UR10, SR_CTAID.X ;  /* 0x00000000000a79c3 */ /* 0x000e220000002500 */
[----:B------:R-:W-:Y:S01]  /*10a10*/  LOP3.LUT R16, R16, 0xffffdfff, RZ, 0xc0, !PT ;  /* 0xffffdfff10107812 */ /* 0x000fe200078ec0ff */
[----:B------:R-:W-:Y:S01]  /*10a20*/  STL [R1+0x4], RZ ;  /* 0x000004ff01007387 */ /* 0x000fe20000100800 */
[----:B------:R-:W-:Y:S01]  /*10a30*/  IMAD.MOV.U32 R18, RZ, RZ, RZ ;  /* 0x000000ffff127224 */ /* 0x000fe200078e00ff */
[----:B------:R-:W-:Y:S02]  /*10a40*/  MOV R22, 0x1 ;  /* 0x0000000100167802 */ /* 0x000fe40000000f00 */
[----:B------:R1:W2:Y:S02]  /*10a50*/  SHFL.IDX PT, R3, R2, RZ, 0x1f ;  /* 0x00001fff02037589 */ /* 0x0002a400000e0000 */
[----:B-1----:R-:W0:Y:S01]  /*10a60*/  LDC R2, c[0x0][0xc38] ;  /* 0x00030e00ff027b82 */ /* 0x002e220000000800 */
[----:B--2---:R-:W-:-:S13]  /*10a70*/  ISETP.NE.AND P0, PT, R3, RZ, PT ;  /* 0x000000ff0300720c */ /* 0x004fda0003f05270 */
[----:B------:R-:W-:Y:S01]  /*10a80*/  @P0 LOP3.LUT R16, R16, 0x2000, RZ, 0xfc, !PT ;  /* 0x0000200010100812 */ /* 0x000fe200078efcff */
[----:B------:R-:W-:Y:S06]  /*10a90*/  @P0 BAR.ARV 0x4, 0x180 ;  /* 0x0106000000000b1d */ /* 0x000fec0000002000 */
[----:B0-----:R-:W-:-:S13]  /*10aa0*/  ISETP.LE.AND P0, PT, R2, UR10, PT ;  /* 0x0000000a02007c0c */ /* 0x001fda000bf03270 */
[----:B------:R-:W-:Y:S05]  /*10ab0*/  @P0 BRA `(.L_x_4981) ;  /* 0x0000003c009c0947 */ /* 0x000fea0003800000 */
[----:B------:R-:W-:Y:S01]  /*10ac0*/  IMAD.SHL.U32 R31, R0, 0x8, RZ ;  /* 0x00000008001f7824 */ /* 0x000fe200078e00ff */
[----:B------:R-:W-:Y:S01]  /*10ad0*/  ULDC UR4, c[0x0][0x320] ;  /* 0x0000c80000047ab9 */ /* 0x000fe20000000800 */
[----:B------:R-:W-:Y:S01]  /*10ae0*/  LOP3.LUT R16, R16, 0xffffffbf, RZ, 0xc0, !PT ;  /* 0xffffffbf10107812 */ /* 0x000fe200078ec0ff */
[----:B------:R-:W0:Y:S01]  /*10af0*/  S2UR UR8, SR_CgaCtaId ;  /* 0x00000000000879c3 */ /* 0x000e220000008800 */
[----:B------:R-:W-:Y:S01]  /*10b00*/  LOP3.LUT R10, R0, 0x7f, RZ, 0xc0, !PT ;  /* 0x0000007f000a7812 */ /* 0x000fe200078ec0ff */
[----:B------:R-:W-:Y:S01]  /*10b10*/  ULDC.64 UR6, c[0x0][0x2f0] ;  /* 0x0000bc0000067ab9 */ /* 0x000fe20000000a00 */
[----:B------:R-:W-:Y:S01]  /*10b20*/  LOP3.LUT R8, R31, 0x38, RZ, 0xc0, !PT ;  /* 0x000000381f087812 */ /* 0x000fe200078ec0ff */
[----:B------:R1:W-:Y:S01]  /*10b30*/  STL [R1+0x4], RZ ;  /* 0x000004ff01007387 */ /* 0x0003e20000100800 */
[----:B------:R-:W-:Y:S01]  /*10b40*/  SHF.R.U32.HI R36, RZ, 0x3, R10 ;  /* 0x00000003ff247819 */ /* 0x000fe2000001160a */
[----:B------:R-:W-:Y:S01]  /*10b50*/  ULDC UR9, c[0x0][0x2b8] ;  /* 0x0000ae0000097ab9 */ /* 0x000fe20000000800 */
[C---:B------:R-:W-:Y:S01]  /*10b60*/  LOP3.LUT R2, R8.reuse, 0x40, RZ, 0xfc, !PT ;  /* 0x0000004008027812 */ /* 0x040fe200078efcff */
[----:B------:R-:W-:Y:S01]  /*10b70*/  ULDC UR38, c[0x0][0x288] ;  /* 0x0000a20000267ab9 */ /* 0x000fe20000000800 */
[----:B------:R-:W-:Y:S01]  /*10b80*/  ISETP.GE.AND P0, PT, R8, UR4, PT ;  /* 0x0000000408007c0c */ /* 0x000fe2000bf06270 */
[----:B------:R-:W-:Y:S01]  /*10b90*/  ULDC UR36, c[0x0][0x448] ;  /* 0x0001120000247ab9 */ /* 0x000fe20000000800 */
[----:B------:R-:W-:Y:S01]  /*10ba0*/  ISETP.GE.AND P1, PT, R2, UR4, PT ;  /* 0x0000000402007c0c */ /* 0x000fe2000bf26270 */
[----:B------:R-:W-:Y:S01]  /*10bb0*/  IMAD.U32 R33, RZ, RZ, UR10 ;  /* 0x0000000aff217e24 */ /* 0x000fe2000f8e00ff */
[C---:B------:R-:W-:Y:S01]  /*10bc0*/  LOP3.LUT R3, R8.reuse, 0x80, RZ, 0xfc, !PT ;  /* 0x0000008008037812 */ /* 0x040fe200078efcff */
[----:B------:R-:W-:Y:S01]  /*10bd0*/  IMAD.MOV.U32 R22, RZ, RZ, 0x1 ;  /* 0x00000001ff167424 */ /* 0x000fe200078e00ff */
[----:B------:R-:W-:Y:S01]  /*10be0*/  LOP3.LUT R4, R8, 0xc0, RZ, 0xfc, !PT ;  /* 0x000000c008047812 */ /* 0x000fe200078efcff */
[----:B------:R-:W-:Y:S01]  /*10bf0*/  UIMAD UR36, UR36, UR38, URZ ;  /* 0x00000026242472a4 */ /* 0x000fe2000f8e023f */
[----:B------:R-:W-:Y:S01]  /*10c00*/  ISETP.GE.AND P3, PT, R3, UR4, PT ;  /* 0x0000000403007c0c */ /* 0x000fe2000bf66270 */
[----:B------:R-:W-:Y:S01]  /*10c10*/  ULDC UR46, c[0x0][0xc] ;  /* 0x00000300002e7ab9 */ /* 0x000fe20000000800 */
[----:B------:R-:W-:Y:S01]  /*10c20*/  ISETP.GE.AND P2, PT, R4, UR4, PT ;  /* 0x0000000404007c0c */ /* 0x000fe2000bf46270 */
[----:B------:R-:W-:Y:S01]  /*10c30*/  ULOP3.LUT UR47, UR39, 0x2, URZ, 0xfc, !UPT ;  /* 0x00000002272f7892 */ /* 0x000fe2000f8efc3f */
[----:B------:R-:W-:-:S02]  /*10c40*/  SEL R3, RZ, 0xffffffff, P1 ;  /* 0xffffffffff037807 */ /* 0x000fc40000800000 */
[----:B------:R-:W-:Y:S02]  /*10c50*/  LOP3.LUT R5, R8, 0x180, RZ, 0xfc, !PT ;  /* 0x0000018008057812 */ /* 0x000fe400078efcff */
[----:B------:R-:W-:Y:S01]  /*10c60*/  @P1 LOP3.LUT R16, R16, 0x40, RZ, 0xfc, !PT ;  /* 0x0000004010101812 */ /* 0x000fe200078efcff */
[----:B------:R-:W-:Y:S01]  /*10c70*/  IMAD.SHL.U32 R3, R3, 0x2, RZ ;  /* 0x0000000203037824 */ /* 0x000fe200078e00ff */
[----:B------:R-:W-:Y:S02]  /*10c80*/  LOP3.LUT R6, R8, 0x1c0, RZ, 0xfc, !PT ;  /* 0x000001c008067812 */ /* 0x000fe400078efcff */
[----:B------:R-:W-:Y:S02]  /*10c90*/  LOP3.LUT R16, R16, 0xffffff7f, RZ, 0xc0, !PT ;  /* 0xffffff7f10107812 */ /* 0x000fe400078ec0ff */
[----:B------:R-:W-:Y:S02]  /*10ca0*/  SEL R2, RZ, 0x1, P0 ;  /* 0x00000001ff027807 */ /* 0x000fe40000000000 */
[----:B------:R-:W-:-:S02]  /*10cb0*/  @P0 LOP3.LUT R16, R16, 0x80, RZ, 0xfc, !PT ;  /* 0x0000008010100812 */ /* 0x000fc400078efcff */
[----:B------:R-:W-:Y:S02]  /*10cc0*/  ISETP.GE.AND P1, PT, R5, UR4, PT ;  /* 0x0000000405007c0c */ /* 0x000fe4000bf26270 */
[----:B------:R-:W-:Y:S02]  /*10cd0*/  LOP3.LUT R16, R16, 0xffffffdf, RZ, 0xc0, !PT ;  /* 0xffffffdf10107812 */ /* 0x000fe400078ec0ff */
[----:B------:R-:W-:Y:S02]  /*10ce0*/  ISETP.GE.AND P0, PT, R6, UR4, PT ;  /* 0x0000000406007c0c */ /* 0x000fe4000bf06270 */
[----:B------:R-:W-:Y:S02]  /*10cf0*/  @P3 LOP3.LUT R16, R16, 0x20, RZ, 0xfc, !PT ;  /* 0x0000002010103812 */ /* 0x000fe400078efcff */
[----:B------:R-:W-:Y:S02]  /*10d00*/  LOP3.LUT R5, R8, 0x100, RZ, 0xfc, !PT ;  /* 0x0000010008057812 */ /* 0x000fe400078efcff */
[----:B------:R-:W-:-:S02]  /*10d10*/  LOP3.LUT R16, R16, 0xffffffef, RZ, 0xc0, !PT ;  /* 0xffffffef10107812 */ /* 0x000fc400078ec0ff */
[----:B------:R-:W-:Y:S02]  /*10d20*/  LOP3.LUT R6, R8, 0x140, RZ, 0xfc, !PT ;  /* 0x0000014008067812 */ /* 0x000fe400078efcff */
[----:B------:R-:W-:Y:S02]  /*10d30*/  LOP3.LUT R2, R3, 0x2, R2, 0xe2, !PT ;  /* 0x0000000203027812 */ /* 0x000fe400078ee202 */
[----:B------:R-:W-:Y:S02]  /*10d40*/  @P2 LOP3.LUT R16, R16, 0x10, RZ, 0xfc, !PT ;  /* 0x0000001010102812 */ /* 0x000fe400078efcff */
[----:B------:R-:W-:Y:S02]  /*10d50*/  SEL R3, RZ, 0x4, P3 ;  /* 0x00000004ff037807 */ /* 0x000fe40001800000 */
[----:B------:R-:W-:Y:S02]  /*10d60*/  SEL R4, RZ, 0x8, P2 ;  /* 0x00000008ff047807 */ /* 0x000fe40001000000 */
[----:B------:R-:W-:-:S02]  /*10d70*/  ISETP.GE.AND P3, PT, R5, UR4, PT ;  /* 0x0000000405007c0c */ /* 0x000fc4000bf66270 */
[----:B------:R-:W-:Y:S01]  /*10d80*/  ISETP.GE.AND P2, PT, R6, UR4, PT ;  /* 0x0000000406007c0c */ /* 0x000fe2000bf46270 */
[----:B------:R-:W-:Y:S01]  /*10d90*/  ULDC.64 UR4, c[0x0][0x418] ;  /* 0x0001060000047ab9 */ /* 0x000fe20000000a00 */
[----:B------:R-:W-:Y:S01]  /*10da0*/  LOP3.LUT R4, R4, R2, R3, 0xfe, !PT ;  /* 0x0000000204047212 */ /* 0x000fe200078efe03 */
[----:B------:R-:W-:Y:S01]  /*10db0*/  UISETP.NE.U32.AND UP0, UPT, UR4, URZ, UPT ;  /* 0x0000003f0400728c */ /* 0x000fe2000bf05070 */
[----:B------:R-:W-:Y:S02]  /*10dc0*/  LOP3.LUT R3, R31, 0x1f8, RZ, 0xc0, !PT ;  /* 0x000001f81f037812 */ /* 0x000fe400078ec0ff */
[----:B------:R-:W-:Y:S01]  /*10dd0*/  LOP3.LUT R16, R16, 0xfffffff7, RZ, 0xc0, !PT ;  /* 0xfffffff710107812 */ /* 0x000fe200078ec0ff */
[----:B------:R-:W-:Y:S01]  /*10de0*/  UISETP.NE.AND.EX UP0, UPT, UR5, URZ, UPT, UP0 ;  /* 0x0000003f0500728c */ /* 0x000fe2000bf05300 */
[----:B------:R-:W-:Y:S01]  /*10df0*/  LOP3.LUT R2, R3, 0x38, R0, 0x78, !PT ;  /* 0x0000003803027812 */ /* 0x000fe200078e7800 */
[----:B------:R-:W-:Y:S01]  /*10e00*/  IMAD.SHL.U32 R3, R0, 0x10, RZ ;  /* 0x0000001000037824 */ /* 0x000fe200078e00ff */
[----:B------:R-:W-:Y:S01]  /*10e10*/  UMOV UR5, 0x400 ;  /* 0x0000040000057882 */ /* 0x000fe20000000000 */
[----:B------:R-:W-:Y:S01]  /*10e20*/  @P3 LOP3.LUT R16, R16, 0x8, RZ, 0xfc, !PT ;  /* 0x0000000810103812 */ /* 0x000fe200078efcff */
[----:B0-----:R-:W-:Y:S01]  /*10e30*/  ULEA UR8, UR8, UR5, 0x18 ;  /* 0x0000000508087291 */ /* 0x001fe2000f8ec03f */
[----:B------:R-:W-:Y:S01]  /*10e40*/  LOP3.LUT R31, R2, 0x200, R31, 0xf8, !PT ;  /* 0x00000200021f7812 */ /* 0x000fe200078ef81f */
[----:B------:R-:W-:Y:S01]  /*10e50*/  ULDC UR4, c[0x0][0x424] ;  /* 0x0001090000047ab9 */ /* 0x000fe20000000800 */
[----:B------:R-:W-:Y:S01]  /*10e60*/  LOP3.LUT R0, R36, 0x70, R3, 0xf8, !PT ;  /* 0x0000007024007812 */ /* 0x000fe200078ef803 */
[----:B------:R-:W-:Y:S01]  /*10e70*/  USEL UR4, UR4, 0x1, UP0 ;  /* 0x0000000104047887 */ /* 0x000fe20008000000 */
[----:B------:R-:W-:Y:S01]  /*10e80*/  SEL R7, RZ, 0x40, P1 ;  /* 0x00000040ff077807 */ /* 0x000fe20000800000 */
[----:B------:R-:W-:Y:S01]  /*10e90*/  IMAD.U32 R17, RZ, RZ, UR8 ;  /* 0x00000008ff117e24 */ /* 0x000fe2000f8e00ff */
[----:B------:R-:W-:Y:S01]  /*10ea0*/  ISETP.GE.AND P1, PT, R8, UR7, PT ;  /* 0x0000000708007c0c */ /* 0x000fe2000bf26270 */
[----:B------:R-:W-:Y:S01]  /*10eb0*/  UIMAD UR37, UR4, UR6, URZ ;  /* 0x00000006042572a4 */ /* 0x000fe2000f8e023f */
[----:B------:R-:W-:Y:S01]  /*10ec0*/  LOP3.LUT R16, R16, 0xfffffffb, RZ, 0xc0, !PT ;  /* 0xfffffffb10107812 */ /* 0x000fe200078ec0ff */
[----:B------:R-:W-:Y:S01]  /*10ed0*/  IMAD R0, R31, 0x2, R17 ;  /* 0x000000021f007824 */ /* 0x000fe200078e0211 */
[----:B------:R-:W-:Y:S01]  /*10ee0*/  SEL R5, RZ, 0x10, P3 ;  /* 0x00000010ff057807 */ /* 0x000fe20001800000 */
[----:B------:R-:W-:Y:S01]  /*10ef0*/  UIADD3 UR4, UR37, 0x3f, URZ ;  /* 0x0000003f25047890 */ /* 0x000fe2000fffe03f */
[----:B------:R-:W-:Y:S01]  /*10f00*/  SEL R6, RZ, 0x20, P2 ;  /* 0x00000020ff067807 */ /* 0x000fe20001000000 */
[----:B------:R-:W-:Y:S01]  /*10f10*/  UIADD3 UR48, UR37, 0x1, -UR38 ;  /* 0x0000000125307890 */ /* 0x000fe2000fffe826 */
[----:B------:R1:W-:Y:S01]  /*10f20*/  STL [R1+0x8], R0 ;  /* 0x0000080001007387 */ /* 0x0003e20000100800 */
[----:B------:R-:W-:Y:S01]  /*10f30*/  @P2 LOP3.LUT R16, R16, 0x4, RZ, 0xfc, !PT ;  /* 0x0000000410102812 */ /* 0x000fe200078efcff */
[----:B------:R-:W-:Y:S01]  /*10f40*/  USHF.R.S32.HI UR5, URZ, 0x1f, UR4 ;  /* 0x0000001f3f057899 */ /* 0x000fe20008011404 */
[----:B------:R-:W-:Y:S01]  /*10f50*/  LOP3.LUT R4, R6, R4, R5, 0xfe, !PT ;  /* 0x0000000406047212 */ /* 0x000fe200078efe05 */
[----:B------:R-:W-:Y:S01]  /*10f60*/  UIADD3 UR38, UR37, -UR38, URZ ;  /* 0x8000002625267290 */ /* 0x000fe2000fffe03f */
[----:B------:R-:W-:Y:S01]  /*10f70*/  SEL R9, RZ, 0x80, P0 ;  /* 0x00000080ff097807 */ /* 0x000fe20000000000 */
[----:B------:R-:W-:Y:S01]  /*10f80*/  ULEA.HI UR5, UR5, UR4, URZ, 0x6 ;  /* 0x0000000405057291 */ /* 0x000fe2000f8f303f */
[----:B------:R-:W-:-:S02]  /*10f90*/  ISETP.GE.AND P0, PT, R8, UR9, PT ;  /* 0x0000000908007c0c */ /* 0x000fc4000bf06270 */
[----:B------:R-:W-:Y:S01]  /*10fa0*/  LOP3.LUT R4, R4, R7, RZ, 0xfc, !PT ;  /* 0x0000000704047212 */ /* 0x000fe200078efcff */
[----:B------:R-:W-:Y:S01]  /*10fb0*/  USHF.R.S32.HI UR40, URZ, 0x6, UR5 ;  /* 0x000000063f287899 */ /* 0x000fe20008011405 */
[----:B------:R-:W-:Y:S02]  /*10fc0*/  LOP3.LUT R16, R16, 0xfffffffd, RZ, 0xc0, !PT ;  /* 0xfffffffd10107812 */ /* 0x000fe400078ec0ff */
[----:B------:R-:W-:Y:S02]  /*10fd0*/  LOP3.LUT R32, R4, R9, RZ, 0xfc, !PT ;  /* 0x0000000904207212 */ /* 0x000fe400078efcff */
[----:B------:R-:W-:Y:S02]  /*10fe0*/  @P1 LOP3.LUT R16, R16, 0x2, RZ, 0xfc, !PT ;  /* 0x0000000210101812 */ /* 0x000fe400078efcff */
[----:B------:R-:W-:Y:S02]  /*10ff0*/  LOP3.LUT R28, R4, 0x40, RZ, 0xc0, !PT ;  /* 0x00000040041c7812 */ /* 0x000fe400078ec0ff */
[----:B------:R-:W-:-:S02]  /*11000*/  LOP3.LUT R26, R32, 0x80, RZ, 0xc0, !PT ;  /* 0x00000080201a7812 */ /* 0x000fc400078ec0ff */
[----:B------:R-:W-:Y:S02]  /*11010*/  LOP3.LUT R16, R16, 0xffffefff, RZ, 0xc0, !PT ;  /* 0xffffefff10107812 */ /* 0x000fe400078ec0ff */
[----:B------:R-:W-:Y:S02]  /*11020*/  MOV R18, RZ ;  /* 0x000000ff00127202 */ /* 0x000fe40000000f00 */
[----:B------:R-:W-:Y:S02]  /*11030*/  SHF.R.U32.HI R28, RZ, 0x2, R28 ;  /* 0x00000002ff1c7819 */ /* 0x000fe4000001161c */
[----:B------:R-:W-:Y:S02]  /*11040*/  SHF.R.U32.HI R26, RZ, 0x3, R26 ;  /* 0x00000003ff1a7819 */ /* 0x000fe4000001161a */
[----:B-1----:R-:W-:-:S07]  /*11050*/  @P0 LOP3.LUT R16, R16, 0x1000, RZ, 0xfc, !PT ;  /* 0x0000100010100812 */ /* 0x002fce00078efcff */
.L_x_5036:
        /* <DEDUP_REMOVED lines=13> */
[----:B012--5:R-:W-:Y:S05]  /*11130*/  @P0 BRA `(.L_x_4982) ;  /* 0x0000000000200947 */ /* 0x027fea0003800000 */
        /* <DEDUP_REMOVED lines=8> */
.L_x_4982:
[----:B------:R-:W-:Y:S01]  /*111c0*/  ULDC UR8, c[0x0][0xc54] ;  /* 0x0003150000087ab9 */ /* 0x000fe20000000800 */
[----:B------:R-:W-:Y:S01]  /*111d0*/  UMOV UR6, UR7 ;  /* 0x0000000700067c82 */ /* 0x000fe20008000000 */
[----:B------:R-:W-:-:S11]  /*111e0*/  UISETP.NE.AND UP0, UPT, UR8, 0x1, UPT ;  /* 0x000000010800788c */ /* 0x000fd6000bf05270 */
[----:B------:R-:W-:Y:S02]  /*111f0*/  @UP0 ULDC.64 UR10, c[0x0][0xc58] ;  /* 0x00031600000a0ab9 */ /* 0x000fe40000000a00 */
[----:B------:R-:W-:-:S04]  /*11200*/  UIMAD.WIDE.U32 UR4, UR7, UR10, URZ ;  /* 0x0000000a070472a5 */ /* 0x000fc8000f8e003f */
[----:B------:R-:W-:-:S04]  /*11210*/  @UP0 USHF.R.U32.HI UR6, URZ, UR11, UR5 ;  /* 0x0000000b3f060299 */ /* 0x000fc80008011605 */
[----:B------:R-:W-:-:S12]  /*11220*/  UIMAD UR4, UR6, UR8, URZ ;  /* 0x00000008060472a4 */ /* 0x000fd8000f8e023f */
.L_x_4983:
        /* <DEDUP_REMOVED lines=48> */
.L_x_4985:
[----:B------:R-:W-:-:S11]  /*11530*/  UISETP.NE.AND UP1, UPT, UR5, 0x1, UPT ;  /* 0x000000010500788c */ /* 0x000fd6000bf25270 */
[----:B------:R-:W-:Y:S02]  /*11540*/  @UP1 ULDC.64 UR10, c[0x0][0x9e8] ;  /* 0x00027a00000a1ab9 */ /* 0x000fe40000000a00 */
[----:B------:R-:W-:-:S04]  /*11550*/  UIMAD.WIDE.U32 UR6, UR8, UR10, URZ ;  /* 0x0000000a080672a5 */ /* 0x000fc8000f8e003f */
[----:B------:R-:W-:-:S12]  /*11560*/  @UP1 USHF.R.U32.HI UR8, URZ, UR11, UR7 ;  /* 0x0000000b3f081299 */ /* 0x000fd80008011607 */
.L_x_4986:
[----:B------:R-:W-:-:S04]  /*11570*/  UIMAD UR8, UR8, UR5, UR5 ;  /* 0x00000005080872a4 */ /* 0x000fc8000f8e0205 */
[----:B------:R-:W-:-:S04]  /*11580*/  UISETP.LT.AND UP1, UPT, UR4, UR8, UPT ;  /* 0x000000080400728c */ /* 0x000fc8000bf21270 */
[----:B------:R-:W-:-:S12]  /*11590*/  USEL UR4, UR4, UR8, UP1 ;  /* 0x0000000804047287 */ /* 0x000fd80008800000 */
.L_x_4984:
[----:B------:R-:W-:Y:S01]  /*115a0*/  UISETP.NE.AND UP1, UPT, UR49, URZ, UPT ;  /* 0x0000003f3100728c */ /* 0x000fe2000bf25270 */
[----:B------:R-:W-:Y:S01]  /*115b0*/  PLOP3.LUT P0, PT, PT, PT, UP0, 0x40, 0x0 ;  /* 0x000000000000781c */ /* 0x000fe20003f0e808 */
[----:B------:R-:W-:-:S04]  /*115c0*/  UIADD3 UR4, UR4, 0x3f, URZ ;  /* 0x0000003f04047890 */ /* 0x000fc8000fffe03f */
[----:B------:R-:W-:-:S04]  /*115d0*/  USHF.R.S32.HI UR8, URZ, 0x1f, UR4 ;  /* 0x0000001f3f087899 */ /* 0x000fc80008011404 */
[----:B------:R-:W-:Y:S01]  /*115e0*/  ULEA.HI UR8, UR8, UR4, URZ, 0x6 ;  /* 0x0000000408087291 */ /* 0x000fe2000f8f303f */
[----:B------:R-:W-:Y:S01]  /*115f0*/  @UP1 ULDC UR6, c[0x0][0x44c] ;  /* 0x0001130000061ab9 */ /* 0x000fe20000000800 */
[----:B------:R-:W-:Y:S01]  /*11600*/  @UP1 ULDC UR9, c[0x0][0x450] ;  /* 0x0001140000091ab9 */ /* 0x000fe20000000800 */
[----:B------:R-:W-:Y:S02]  /*11610*/  UIMAD.WIDE.U32 UR6, UR43, UR6, URZ ;  /* 0x000000062b0672a5 */ /* 0x000fe4000f8e003f */
[----:B------:R-:W-:Y:S01]  /*11620*/  UMOV UR4, UR43 ;  /* 0x0000002b00047c82 */ /* 0x000fe20008000000 */
[----:B------:R-:W-:Y:S02]  /*11630*/  USHF.R.S32.HI UR8, URZ, 0x6, UR8 ;  /* 0x000000063f087899 */ /* 0x000fe40008011408 */
[----:B------:R-:W-:Y:S02]  /*11640*/  @UP1 USHF.R.U32.HI UR4, URZ, UR9, UR7 ;  /* 0x000000093f041299 */ /* 0x000fe40008011607 */
[----:B------:R-:W-:-:S02]  /*11650*/  UISETP.LT.AND UP1, UPT, UR40, UR8, UPT ;  /* 0x000000082800728c */ /* 0x000fc4000bf21270 */
[----:B------:R-:W-:Y:S01]  /*11660*/  UIADD3 UR4, UR38, UR4, URZ ;  /* 0x0000000426047290 */ /* 0x000fe2000fffe03f */
[----:B------:R-:W-:Y:S01]  /*11670*/  ULDC UR6, c[0x0][0x9dc] ;  /* 0x0002770000067ab9 */ /* 0x000fe20000000800 */
[----:B------:R-:W-:Y:S02]  /*11680*/  USEL UR44, UR40, UR8, UP1 ;  /* 0x00000008282c7287 */ /* 0x000fe40008800000 */
[----:B------:R-:W-:Y:S01]  /*11690*/  UIADD3 UR8, UR4, -UR6, URZ ;  /* 0x8000000604087290 */ /* 0x000fe2000fffe03f */
[----:B------:R-:W-:Y:S11]  /*116a0*/  @P0 BRA `(.L_x_4987) ;  /* 0x0000000000440947 */ /* 0x000ff60003800000 */
        /* <DEDUP_REMOVED lines=10> */
.L_x_4988:
[----:B------:R-:W-:-:S11]  /*11750*/  UISETP.NE.AND UP0, UPT, UR5, 0x1, UPT ;  /* 0x000000010500788c */ /* 0x000fd6000bf05270 */
[----:B------:R-:W-:Y:S02]  /*11760*/  @UP0 ULDC.64 UR10, c[0x0][0x9e8] ;  /* 0x00027a00000a0ab9 */ /* 0x000fe40000000a00 */
[----:B------:R-:W-:-:S04]  /*11770*/  UIMAD.WIDE.U32 UR6, UR4, UR10, URZ ;  /* 0x0000000a040672a5 */ /* 0x000fc8000f8e003f */
[----:B------:R-:W-:-:S12]  /*11780*/  @UP0 USHF.R.U32.HI UR4, URZ, UR11, UR7 ;  /* 0x0000000b3f040299 */ /* 0x000fd80008011607 */
.L_x_4989:
[----:B------:R-:W-:-:S04]  /*11790*/  UIMAD UR4, UR4, UR5, URZ ;  /* 0x00000005040472a4 */ /* 0x000fc8000f8e023f */
[----:B------:R-:W-:-:S04]  /*117a0*/  UISETP.LT.AND UP0, UPT, UR8, UR4, UPT ;  /* 0x000000040800728c */ /* 0x000fc8000bf01270 */
[----:B------:R-:W-:-:S12]  /*117b0*/  USEL UR8, UR8, UR4, !UP0 ;  /* 0x0000000408087287 */ /* 0x000fd8000c000000 */
.L_x_4987:
[----:B------:R-:W-:Y:S01]  /*117c0*/  USHF.R.S32.HI UR4, URZ, 0x1f, UR8 ;  /* 0x0000001f3f047899 */ /* 0x000fe20008011408 */
[----:B------:R-:W-:Y:S03]  /*117d0*/  BSSY B7, `(.L_x_4990) ;  /* 0x00002fc000077945 */ /* 0x000fe60003800000 */
[----:B------:R-:W-:-:S04]  /*117e0*/  ULEA.HI UR4, UR4, UR8, URZ, 0x6 ;  /* 0x0000000804047291 */ /* 0x000fc8000f8f303f */
[----:B------:R-:W-:-:S04]  /*117f0*/  USHF.R.S32.HI UR4, URZ, 0x6, UR4 ;  /* 0x000000063f047899 */ /* 0x000fc80008011404 */
        /* <DEDUP_REMOVED lines=22> */
.L_x_4991:
        /* <DEDUP_REMOVED lines=19> */
[----:B0----5:R-:W-:Y:S05]  /*11a90*/  CALL.ABS.NOINC R2 ;  /* 0x0000000002007343 */ /* 0x021fea0003c00000 */
.L_x_4994:
[----:B------:R-:W-:Y:S05]  /*11aa0*/  BSYNC B6 ;  /* 0x0000000000067941 */ /* 0x000fea0003800000 */
.L_x_4993:
        /* <DEDUP_REMOVED lines=20> */
.L_x_4997:
        /* <DEDUP_REMOVED lines=15> */
.L_x_4996:
[----:B------:R-:W-:Y:S05]  /*11ce0*/  BSYNC B6 ;  /* 0x0000000000067941 */ /* 0x000fea0003800000 */
.L_x_4995:
        /* <DEDUP_REMOVED lines=8> */
[----:B------:R-:W-:Y:S01]  /*11d70*/  MOV R2, UR4 ;  /* 0x0000000400027c02 */ /* 0x000fe20008000f00 */
[----:B------:R-:W-:Y:S01]  /*11d80*/  IMAD.U32 R3, RZ, RZ, UR5 ;  /* 0x00000005ff037e24 */ /* 0x000fe2000f8e00ff */
[----:B------:R-:W-:-:S04]  /*11d90*/  ULDC UR4, c[0x0][0xc48] ;  /* 0x0003120000047ab9 */ /* 0x000fc80000000800 */
[----:B------:R1:W5:Y:S01]  /*11da0*/  @P0 LDG.E R24, desc[UR52][R2.64] ;  /* 0x0000003402180981 */ /* 0x000362000c1e1900 */
[----:B------:R-:W-:Y:S01]  /*11db0*/  IMAD.U32 R27, RZ, RZ, UR44 ;  /* 0x0000002cff1b7e24 */ /* 0x000fe2000f8e00ff */
[----:B------:R-:W-:Y:S01]  /*11dc0*/  UMOV UR5, 0xffffffff ;  /* 0xffffffff00057882 */ /* 0x000fe20000000000 */
[----:B------:R-:W-:-:S03]  /*11dd0*/  IMAD.U32 R19, RZ, RZ, UR4 ;  /* 0x00000004ff137e24 */ /* 0x000fc6000f8e00ff */
[----:B------:R-:W-:Y:S01]  /*11de0*/  LEA R27, R27, 0xffffffc0, 0x6 ;  /* 0xffffffc01b1b7811 */ /* 0x000fe200078e30ff */
[----:B------:R-:W-:Y:S06]  /*11df0*/  BRA.DIV UR5, `(.L_x_4998) ;  /* 0x0000003205b47947 */ /* 0x000fec000b800000 */
.L_x_5053:
[----:B------:R-:W2:Y:S01]  /*11e00*/  S2R R8, SR_TID.X ;  /* 0x0000000000087919 */ /* 0x000ea20000002100 */
[----:B0-----:R-:W-:Y:S01]  /*11e10*/  ISETP.NE.AND P1, PT, R10, 0x1, PT ;  /* 0x000000010a00780c */ /* 0x001fe20003f25270 */
[----:B------:R-:W-:Y:S01]  /*11e20*/  IMAD.MOV.U32 R34, RZ, RZ, RZ ;  /* 0x000000ffff227224 */ /* 0x000fe200078e00ff */
[----:B-----5:R-:W-:Y:S02]  /*11e30*/  SHF.R.S32.HI R29, RZ, 0x1f, R24 ;  /* 0x0000001fff1d7819 */ /* 0x020fe40000011418 */
[----:B------:R-:W-:-:S09]  /*11e40*/  LOP3.LUT R16, R16, 0xfffffbff, RZ, 0xc0, !PT ;  /* 0xfffffbff10107812 */ /* 0x000fd200078ec0ff */
[----:B------:R-:W0:Y:S01]  /*11e50*/  @P1 LDC R0, c[0x0][0x434] ;  /* 0x00010d00ff001b82 */ /* 0x000e220000000800 */
[----:B------:R-:W-:-:S07]  /*11e60*/  @P1 LOP3.LUT R16, R16, 0x400, RZ, 0xfc, !PT ;  /* 0x0000040010101812 */ /* 0x000fce00078efcff */
[----:B-1----:R-:W1:Y:S01]  /*11e70*/  @P1 LDC R3, c[0x0][0x438] ;  /* 0x00010e00ff031b82 */ /* 0x002e620000000800 */
[----:B--2---:R-:W-:-:S05]  /*11e80*/  IMAD.SHL.U32 R8, R8, 0x10, RZ ;  /* 0x0000001008087824 */ /* 0x004fca00078e00ff */
[----:B------:R-:W-:-:S05]  /*11e90*/  LOP3.LUT R8, R36, 0x70, R8, 0xf8, !PT ;  /* 0x0000007024087812 */ /* 0x000fca00078ef808 */
[----:B------:R-:W-:-:S05]  /*11ea0*/  IMAD.IADD R35, R8, 0x1, R27 ;  /* 0x0000000108237824 */ /* 0x000fca00078e021b */
[C---:B------:R-:W-:Y:S02]  /*11eb0*/  ISETP.GE.AND P0, PT, R35.reuse, UR37, PT ;  /* 0x0000002523007c0c */ /* 0x040fe4000bf06270 */
[----:B------:R-:W-:Y:S02]  /*11ec0*/  IADD3 R35, R35, R30, RZ ;  /* 0x0000001e23237210 */ /* 0x000fe40007ffe0ff */
[----:B------:R-:W-:-:S03]  /*11ed0*/  ISETP.GT.U32.OR P0, PT, R8, 0x3f, P0 ;  /* 0x0000003f0800780c */ /* 0x000fc60000704470 */
[----:B0-----:R-:W-:-:S04]  /*11ee0*/  @P1 IMAD.HI.U32 R0, R35, R0, RZ ;  /* 0x0000000023001227 */ /* 0x001fc800078e00ff */
[----:B------:R-:W-:Y:S01]  /*11ef0*/  IMAD.MOV.U32 R9, RZ, RZ, R35 ;  /* 0x000000ffff097224 */ /* 0x000fe200078e0023 */
[----:B-1----:R-:W-:-:S05]  /*11f00*/  @P1 SHF.R.U32.HI R9, RZ, R3, R0 ;  /* 0x00000003ff091219 */ /* 0x002fca0000011600 */
[----:B------:R-:W0:Y:S01]  /*11f10*/  @!P0 LDC.64 R6, c[0x0][0x428] ;  /* 0x00010a00ff068b82 */ /* 0x000e220000000a00 */
[--C-:B------:R-:W-:Y:S01]  /*11f20*/  @!P0 SHF.R.S32.HI R3, RZ, 0x1f, R9.reuse ;  /* 0x0000001fff038819 */ /* 0x100fe20000011409 */
[----:B------:R-:W-:-:S06]  /*11f30*/  @!P0 IMAD.MOV.U32 R2, RZ, RZ, R9 ;  /* 0x000000ffff028224 */ /* 0x000fcc00078e0009 */
[----:B------:R-:W1:Y:S01]  /*11f40*/  @!P0 LDC.64 R4, c[0x0][0x418] ;  /* 0x00010600ff048b82 */ /* 0x000e620000000a00 */
[-C--:B0-----:R-:W-:Y:S02]  /*11f50*/  @!P0 IMAD R0, R29, R6.reuse, RZ ;  /* 0x000000061d008224 */ /* 0x081fe400078e02ff */
[----:B------:R-:W-:-:S04]  /*11f60*/  @!P0 IMAD.WIDE.U32 R2, R24, R6, R2 ;  /* 0x0000000618028225 */ /* 0x000fc800078e0002 */
[----:B------:R-:W-:Y:S01]  /*11f70*/  @!P0 IMAD R7, R24, R7, R0 ;  /* 0x0000000718078224 */ /* 0x000fe200078e0200 */
[----:B-1----:R-:W-:-:S03]  /*11f80*/  @!P0 LEA R4, P1, R2, R4, 0x2 ;  /* 0x0000000402048211 */ /* 0x002fc600078210ff */
[----:B------:R-:W-:-:S05]  /*11f90*/  @!P0 IMAD.IADD R0, R3, 0x1, R7 ;  /* 0x0000000103008824 */ /* 0x000fca00078e0207 */
[----:B------:R-:W-:Y:S01]  /*11fa0*/  @!P0 LEA.HI.X R5, R2, R5, R0, 0x2, P1 ;  /* 0x0000000502058211 */ /* 0x000fe200008f1400 */
[----:B------:R-:W-:Y:S02]  /*11fb0*/  IMAD.U32 R2, RZ, RZ, UR47 ;  /* 0x0000002fff027e24 */ /* 0x000fe4000f8e00ff */
[----:B------:R-:W-:Y:S02]  /*11fc0*/  IMAD.MOV R0, RZ, RZ, -R9 ;  /* 0x000000ffff007224 */ /* 0x000fe400078e0a09 */
[----:B------:R0:W5:Y:S01]  /*11fd0*/  @!P0 LDG.E R34, desc[UR52][R4.64] ;  /* 0x0000003404228981 */ /* 0x000162000c1e1900 */
[----:B------:R-:W-:Y:S01]  /*11fe0*/  ISETP.NE.AND P2, PT, R2, 0x3, PT ;  /* 0x000000030200780c */ /* 0x000fe20003f45270 */
[----:B------:R-:W-:Y:S01]  /*11ff0*/  IMAD R35, R10, R0, R35 ;  /* 0x000000000a237224 */ /* 0x000fe200078e0223 */
[----:B------:R-:W-:Y:S02]  /*12000*/  ISETP.GT.U32.AND P0, PT, R8, 0x3f, PT ;  /* 0x0000003f0800780c */ /* 0x000fe40003f04070 */
[----:B------:R-:W-:-:S02]  /*12010*/  LOP3.LUT R16, R16, 0xfffffeff, RZ, 0xc0, !PT ;  /* 0xfffffeff10107812 */ /* 0x000fc400078ec0ff */
[----:B------:R-:W-:-:S05]  /*12020*/  IADD3 R0, RZ, -UR42, RZ ;  /* 0x8000002aff007c10 */ /* 0x000fca000fffe0ff */
[----:B------:R-:W-:Y:S02]  /*12030*/  IMAD R19, R19, R0, UR41 ;  /* 0x0000002913137e24 */ /* 0x000fe4000f8e0200 */
[----:B------:R-:W-:-:S03]  /*12040*/  @P2 LOP3.LUT R16, R16, 0x100, RZ, 0xfc, !PT ;  /* 0x0000010010102812 */ /* 0x000fc600078efcff */
[----:B------:R-:W-:Y:S02]  /*12050*/  SHF.R.S32.HI R23, RZ, 0x1f, R19 ;  /* 0x0000001fff177819 */ /* 0x000fe40000011413 */
[----:B------:R-:W-:-:S04]  /*12060*/  LOP3.LUT R16, R16, 0xfffffffe, RZ, 0xc0, !PT ;  /* 0xfffffffe10107812 */ /* 0x000fc800078ec0ff */
[----:B------:R-:W-:Y:S01]  /*12070*/  @P0 LOP3.LUT R16, R16, 0x1, RZ, 0xfc, !PT ;  /* 0x0000000110100812 */ /* 0x000fe200078efcff */
[----:B0-----:R-:W-:Y:S06]  /*12080*/  @!P2 BRA `(.L_x_4999) ;  /* 0x000000000004a947 */ /* 0x001fec0003800000 */
[----:B------:R-:W-:Y:S01]  /*12090*/  BPT.TRAP 0x1 ;  /* 0x000000040000795c */ /* 0x000fe20000300000 */
.L_x_4999:
[----:B------:R-:W-:Y:S01]  /*120a0*/  IMAD R25, R18, 0x8, R17 ;  /* 0x0000000812197824 */ /* 0x000fe200078e0211 */
[----:B------:R-:W-:Y:S01]  /*120b0*/  SHF.L.U32 R0, R22, 0x1f, RZ ;  /* 0x0000001f16007819 */ /* 0x000fe200000006ff */
[----:B------:R-:W-:Y:S03]  /*120c0*/  BSSY B0, `(.L_x_5000) ;  /* 0x0000003000007945 */ /* 0x000fe60003800000 */
[----:B------:R-:W0:Y:S02]  /*120d0*/  SYNCS.PHASECHK.TRANS64.TRYWAIT P0, [R25+URZ+0x28c40], R0 ;  /* 0x028c4000190075a7 */ /* 0x000e24000800017f */
[----:B0-----:R-:W-:Y:S05]  /*120e0*/  @!P0 BRA `(.L_x_5001) ;  /* 0x0000003000248947 */ /* 0x001fea0003800000 */
.L_x_5054:
[----:B------:R-:W-:Y:S05]  /*120f0*/  BSYNC B0 ;  /* 0x0000000000007941 */ /* 0x000fea0003800000 */
.L_x_5000:
[----:B------:R-:W-:Y:S01]  /*12100*/  SHF.R.S32.HI R37, RZ, 0x1f, R35 ;  /* 0x0000001fff257819 */ /* 0x000fe20000011423 */
[----:B------:R-:W1:Y:S01]  /*12110*/  S2R R6, SR_TID.X ;  /* 0x0000000000067919 */ /* 0x000e620000002100 */
[----:B------:R-:W-:Y:S01]  /*12120*/  ULDC.64 UR4, c[0x0][0x300] ;  /* 0x0000c00000047ab9 */ /* 0x000fe20000000a00 */
[----:B-----5:R-:W-:Y:S01]  /*12130*/  SHF.R.S32.HI R4, RZ, 0x1f, R34 ;  /* 0x0000001fff047819 */ /* 0x020fe20000011422 */
[----:B------:R-:W-:Y:S01]  /*12140*/  IMAD.WIDE.U32 R2, R35, UR4, RZ ;  /* 0x0000000423027c25 */ /* 0x000fe2000f8e00ff */
[----:B------:R-:W-:Y:S02]  /*12150*/  IADD3 R27, -R36, UR37, -R27 ;  /* 0x00000025241b7c10 */ /* 0x000fe4000fffe91b */
[----:B------:R-:W-:Y:S01]  /*12160*/  LOP3.LUT P2, RZ, R16, 0x2, RZ, 0xc0, !PT ;  /* 0x0000000210ff7812 */ /* 0x000fe2000784c0ff */
[----:B0-----:R-:W-:Y:S01]  /*12170*/  IMAD R0, R37, UR4, RZ ;  /* 0x0000000425007c24 */ /* 0x001fe2000f8e02ff */
[----:B------:R0:W-:Y:S03]  /*12180*/  STL [R1], R4 ;  /* 0x0000000401007387 */ /* 0x0001e60000100800 */
[----:B------:R-:W-:Y:S01]  /*12190*/  IMAD R5, R35, UR5, R0 ;  /* 0x0000000523057c24 */ /* 0x000fe2000f8e0200 */
[----:B------:R-:W-:-:S03]  /*121a0*/  ULDC.64 UR4, c[0x0][0x310] ;  /* 0x0000c40000047ab9 */ /* 0x000fc60000000a00 */
[----:B------:R-:W-:Y:S02]  /*121b0*/  IMAD.IADD R3, R3, 0x1, R5 ;  /* 0x0000000103037824 */ /* 0x000fe400078e0205 */
[----:B------:R-:W-:Y:S01]  /*121c0*/  IMAD R5, R4, UR4, RZ ;  /* 0x0000000404057c24 */ /* 0x000fe2000f8e02ff */
[----:B0-----:R-:W-:Y:S01]  /*121d0*/  LEA R4, R18, R31, 0xc ;  /* 0x0000001f12047211 */ /* 0x001fe200078e60ff */
        /* <DEDUP_REMOVED lines=10> */
[----:B------:R-:W-:Y:S01]  /*12280*/  UMOV UR4, 0xffffffff ;  /* 0xffffffff00047882 */ /* 0x000fe20000000000 */
[----:B-1----:R-:W-:Y:S02]  /*12290*/  IMAD.SHL.U32 R6, R6, 0x8, RZ ;  /* 0x0000000806067824 */ /* 0x002fe400078e00ff */
[----:B------:R-:W-:Y:S02]  /*122a0*/  LEA.HI.X R5, R2, UR5, R5, 0x1, P0 ;  /* 0x0000000502057c11 */ /* 0x000fe400080f0c05 */
[----:B------:R-:W-:Y:S02]  /*122b0*/  ISETP.GE.AND P0, PT, R27, 0x1, PT ;  /* 0x000000011b00780c */ /* 0x000fe40003f06270 */
[----:B------:R-:W-:Y:S01]  /*122c0*/  LOP3.LUT R6, R6, 0x38, RZ, 0xc0, !PT ;  /* 0x0000003806067812 */ /* 0x000fe200078ec0ff */
[----:B------:R-:W-:Y:S10]  /*122d0*/  BRA.DIV UR4, `(.L_x_5002) ;  /* 0x0000002e04bc7947 */ /* 0x000ff4000b800000 */
[----:B------:R-:W0:Y:S01]  /*122e0*/  SHFL.IDX PT, R14, R0, RZ, 0x181f ;  /* 0x00181fff000e7589 */ /* 0x000e2200000e0000 */
[----:B------:R-:W-:-:S03]  /*122f0*/  @P0 IMAD R7, R4, 0x2, R17 ;  /* 0x0000000204070824 */ /* 0x000fc600078e0211 */
[----:B------:R-:W1:Y:S01]  /*12300*/  SHFL.IDX PT, R2, R5, RZ, 0x181f ;  /* 0x00181fff05027589 */ /* 0x000e6200000e0000 */
[----:B0-----:R-:W-:-:S05]  /*12310*/  @P0 LEA R14, P1, R6, R14, 0x1 ;  /* 0x0000000e060e0211 */ /* 0x001fca00078208ff */
[----:B-1----:R-:W-:Y:S02]  /*12320*/  @P0 IMAD.X R3, RZ, RZ, R2, P1 ;  /* 0x000000ffff030224 */ /* 0x002fe400008e0602 */
[----:B------:R-:W-:Y:S02]  /*12330*/  @P0 IMAD.MOV.U32 R2, RZ, RZ, R14 ;  /* 0x000000ffff020224 */ /* 0x000fe400078e000e */
[----:B------:R-:W0:Y:S04]  /*12340*/  SHFL.IDX PT, R14, R0, 0x1, 0x181f ;  /* 0x00381f00000e7f89 */ /* 0x000e2800000e0000 */
[----:B------:R1:W-:Y:S01]  /*12350*/  @P0 LDGSTS.E.BYPASS.LTC128B.128 [R7+0x22400], desc[UR52][R2.64], !P2 ;  /* 0x2240000002070fae */ /* 0x0003e2000d101d74 */
[----:B------:R-:W-:-:S03]  /*12360*/  ISETP.GE.AND P0, PT, R27, 0x11, PT ;  /* 0x000000111b00780c */ /* 0x000fc60003f06270 */
[----:B-1----:R-:W1:Y:S10]  /*12370*/  SHFL.IDX PT, R2, R5, 0x1, 0x181f ;  /* 0x00381f0005027f89 */ /* 0x002e7400000e0000 */
[----:B------:R-:W-:-:S02]  /*12380*/  @P0 LEA R9, R4, R17, 0x1 ;  /* 0x0000001104090211 */ /* 0x000fc400078e08ff */
[----:B0-----:R-:W-:-:S05]  /*12390*/  @P0 LEA R14, P1, R6, R14, 0x1 ;  /* 0x0000000e060e0211 */ /* 0x001fca00078208ff */
[----:B-1----:R-:W-:Y:S02]  /*123a0*/  @P0 IMAD.X R3, RZ, RZ, R2, P1 ;  /* 0x000000ffff030224 */ /* 0x002fe400008e0602 */
[----:B------:R-:W-:Y:S02]  /*123b0*/  @P0 IMAD.MOV.U32 R2, RZ, RZ, R14 ;  /* 0x000000ffff020224 */ /* 0x000fe400078e000e */
[----:B------:R-:W0:Y:S04]  /*123c0*/  SHFL.IDX PT, R14, R0, 0x2, 0x181f ;  /* 0x00581f00000e7f89 */ /* 0x000e2800000e0000 */
[----:B------:R1:W-:Y:S01]  /*123d0*/  @P0 LDGSTS.E.BYPASS.LTC128B.128 [R9+0x22c00], desc[UR52][R2.64], !P2 ;  /* 0x22c0000002090fae */ /* 0x0003e2000d101d74 */
[----:B------:R-:W-:-:S03]  /*123e0*/  ISETP.GE.AND P0, PT, R27, 0x21, PT ;  /* 0x000000211b00780c */ /* 0x000fc60003f06270 */
[----:B-1----:R-:W1:Y:S10]  /*123f0*/  SHFL.IDX PT, R2, R5, 0x2, 0x181f ;  /* 0x00581f0005027f89 */ /* 0x002e7400000e0000 */
[----:B------:R-:W-:Y:S01]  /*12400*/  @P0 IMAD R7, R4, 0x2, R17 ;  /* 0x0000000204070824 */ /* 0x000fe200078e0211 */
[----:B------:R-:W2:Y:S01]  /*12410*/  SHFL.IDX PT, R5, R5, 0x3, 0x181f ;  /* 0x00781f0005057f89 */ /* 0x000ea200000e0000 */
[----:B0-----:R-:W-:-:S05]  /*12420*/  @P0 LEA R14, P1, R6, R14, 0x1 ;  /* 0x0000000e060e0211 */ /* 0x001fca00078208ff */
[----:B-1----:R-:W-:Y:S02]  /*12430*/  @P0 IMAD.X R3, RZ, RZ, R2, P1 ;  /* 0x000000ffff030224 */ /* 0x002fe400008e0602 */
[----:B------:R-:W-:Y:S02]  /*12440*/  @P0 IMAD.MOV.U32 R2, RZ, RZ, R14 ;  /* 0x000000ffff020224 */ /* 0x000fe400078e000e */
[----:B------:R0:W1:Y:S04]  /*12450*/  SHFL.IDX PT, R14, R0, 0x3, 0x181f ;  /* 0x00781f00000e7f89 */ /* 0x00006800000e0000 */
[----:B--2---:R0:W-:Y:S02]  /*12460*/  @P0 LDGSTS.E.BYPASS.LTC128B.128 [R7+0x23400], desc[UR52][R2.64], !P2 ;  /* 0x2340000002070fae */ /* 0x0041e4000d101d74 */
.L_x_5064:
[----:B------:R-:W-:-:S13]  /*12470*/  ISETP.GE.AND P0, PT, R27, 0x31, PT ;  /* 0x000000311b00780c */ /* 0x000fda0003f06270 */
[----:B01----:R-:W-:-:S05]  /*12480*/  @P0 LEA R2, P1, R6, R14, 0x1 ;  /* 0x0000000e06020211 */ /* 0x003fca00078208ff */
[----:B------:R-:W-:Y:S01]  /*12490*/  @P0 IMAD.X R3, RZ, RZ, R5, P1 ;  /* 0x000000ffff030224 */ /* 0x000fe200008e0605 */
[----:B------:R-:W-:-:S05]  /*124a0*/  @P0 LEA R5, R4, R17, 0x1 ;  /* 0x0000001104050211 */ /* 0x000fca00078e08ff */
[----:B------:R-:W-:Y:S01]  /*124b0*/  @!PT LDS RZ, [RZ] ;  /* 0x00000000fffff984 */ /* 0x000fe20000000800 */
[----:B------:R-:W-:Y:S01]  /*124c0*/  @!PT LDS RZ, [RZ] ;  /* 0x00000000fffff984 */ /* 0x000fe20000000800 */
[----:B------:R-:W-:Y:S01]  /*124d0*/  @!PT LDS RZ, [RZ] ;  /* 0x00000000fffff984 */ /* 0x000fe20000000800 */
[----:B------:R0:W-:Y:S01]  /*124e0*/  @P0 LDGSTS.E.BYPASS.LTC128B.128 [R5+0x23c00], desc[UR52][R2.64], !P2 ;  /* 0x23c0000002050fae */ /* 0x0001e2000d101d74 */
[----:B------:R-:W-:Y:S01]  /*124f0*/  PLOP3.LUT P0, PT, PT, PT, PT, 0x80, 0x0 ;  /* 0x000000000000781c */ /* 0x000fe20003f0f070 */
[----:B------:R-:W-:-:S12]  /*12500*/  NOP ;  /* 0x0000000000007918 */ /* 0x000fd80000000000 */
.L_x_5003:
        /* <DEDUP_REMOVED lines=11> */
.L_x_5004:
[----:B------:R-:W-:Y:S01]  /*125c0*/  VIADD R0, R17, 0x20400 ;  /* 0x0002040011007836 */ /* 0x000fe20000000000 */
[----:B------:R1:W-:Y:S06]  /*125d0*/  SYNCS.ARRIVE.TRANS64.A1T0 RZ, [R25+URZ+0x28c30], RZ ;  /* 0x028c30ff19ff79a7 */ /* 0x0003ec000810003f */
[----:B------:R-:W-:Y:S05]  /*125e0*/  WARPSYNC.ALL ;  /* 0x0000000000007948 */ /* 0x000fea0003800000 */
[----:B------:R-:W-:Y:S01]  /*125f0*/  BAR.SYNC.DEFER_BLOCKING 0x8, 0x100 ;  /* 0x0204000000007b1d */ /* 0x000fe20000010000 */
[----:B------:R-:W-:-:S05]  /*12600*/  LOP3.LUT P0, RZ, R0, 0x3ff, RZ, 0xc0, !PT ;  /* 0x000003ff00ff7812 */ /* 0x000fca000780c0ff */
[----:B------:R-:W-:Y:S08]  /*12610*/  BSSY B6, `(.L_x_5005) ;  /* 0x0000012000067945 */ /* 0x000ff00003800000 */
        /* <DEDUP_REMOVED lines=17> */
.L_x_5006:
[----:B------:R-:W-:Y:S05]  /*12730*/  BSYNC B6 ;  /* 0x0000000000067941 */ /* 0x000fea0003800000 */
.L_x_5005:
[----:B------:R2:W5:Y:S01]  /*12740*/  LDL R8, [R1+0x8] ;  /* 0x0000080001087983 */ /* 0x0005620000100800 */
[----:B------:R-:W-:Y:S01]  /*12750*/  UISETP.NE.AND UP0, UPT, UR49, URZ, UPT ;  /* 0x0000003f3100728c */ /* 0x000fe2000bf05270 */
[----:B0-----:R-:W0:Y:S01]  /*12760*/  S2R R2, SR_TID.X ;  /* 0x0000000000027919 */ /* 0x001e220000002100 */
[----:B------:R-:W-:Y:S01]  /*12770*/  R2UR UR6, R23 ;  /* 0x00000000170672ca */ /* 0x000fe200000e0000 */
[----:B------:R-:W-:-:S03]  /*12780*/  ULDC.64 UR8, c[0x0][0x2d8] ;  /* 0x0000b60000087ab9 */ /* 0x000fc60000000a00 */
[----:B------:R-:W-:Y:S02]  /*12790*/  PLOP3.LUT P0, PT, PT, PT, UP0, 0x80, 0x0 ;  /* 0x000000000000781c */ /* 0x000fe40003f0f008 */
[----:B------:R-:W-:-:S03]  /*127a0*/  LOP3.LUT P5, RZ, R16, 0x1000, RZ, 0xc0, !PT ;  /* 0x0000100010ff7812 */ /* 0x000fc600078ac0ff */
[----:B------:R-:W-:Y:S01]  /*127b0*/  @UP0 ULDC UR4, c[0x0][0x44c] ;  /* 0x0001130000040ab9 */ /* 0x000fe20000000800 */
[----:B0-----:R-:W-:-:S04]  /*127c0*/  SHF.L.U32 R2, R2, 0x4, RZ ;  /* 0x0000000402027819 */ /* 0x001fc800000006ff */
[----:B------:R-:W-:-:S05]  /*127d0*/  LOP3.LUT R2, R36, 0x70, R2, 0xf8, !PT ;  /* 0x0000007024027812 */ /* 0x000fca00078ef802 */
[----:B------:R-:W-:-:S04]  /*127e0*/  VIADD R0, R2, UR43 ;  /* 0x0000002b02007c36 */ /* 0x000fc80008000000 */
[----:B------:R-:W-:Y:S01]  /*127f0*/  @P0 IMAD.HI.U32 R3, R0, UR4, RZ ;  /* 0x0000000400030c27 */ /* 0x000fe2000f8e00ff */
[----:B------:R-:W-:Y:S01]  /*12800*/  PLOP3.LUT P0, PT, PT, PT, UP0, 0x80, 0x0 ;  /* 0x000000000000781c */ /* 0x000fe20003f0f008 */
[----:B------:R-:W-:Y:S01]  /*12810*/  @UP0 ULDC UR4, c[0x0][0x450] ;  /* 0x0001140000040ab9 */ /* 0x000fe20000000800 */
[----:B------:R-:W-:Y:S01]  /*12820*/  R2UR UR7, R19 ;  /* 0x00000000130772ca */ /* 0x000fe200000e0000 */
[----:B------:R-:W-:Y:S01]  /*12830*/  IMAD.MOV.U32 R2, RZ, RZ, R0 ;  /* 0x000000ffff027224 */ /* 0x000fe200078e0000 */
[----:B------:R-:W-:-:S09]  /*12840*/  UIMAD UR6, UR6, UR8, URZ ;  /* 0x00000008060672a4 */ /* 0x000fd2000f8e023f */
[----:B------:R-:W-:Y:S02]  /*12850*/  @P0 SHF.R.U32.HI R2, RZ, UR4, R3 ;  /* 0x00000004ff020c19 */ /* 0x000fe40008011603 */
[----:B------:R-:W-:Y:S01]  /*12860*/  R2UR UR4, R19 ;  /* 0x00000000130472ca */ /* 0x000fe200000e0000 */
[----:B------:R-:W-:Y:S01]  /*12870*/  UIMAD UR7, UR7, UR9, UR6 ;  /* 0x00000009070772a4 */ /* 0x000fe2000f8e0206 */
[----:B------:R-:W0:Y:S01]  /*12880*/  S2R R10, SR_TID.X ;  /* 0x00000000000a7919 */ /* 0x000e220000002100 */
[----:B------:R-:W-:Y:S01]  /*12890*/  USHF.R.S32.HI UR6, URZ, 0x1f, UR42 ;  /* 0x0000001f3f067899 */ /* 0x000fe2000801142a */
[----:B------:R-:W-:-:S09]  /*128a0*/  IMAD.MOV R5, RZ, RZ, -R2 ;  /* 0x000000ffff057224 */ /* 0x000fd200078e0a02 */
        /* <DEDUP_REMOVED lines=22> */
[----:B------:R-:W-:Y:S02]  /*12a10*/  LEA R0, P0, R2, UR4, 0x1 ;  /* 0x0000000402007c11 */ /* 0x000fe4000f8008ff */
[----:B------:R-:W-:Y:S01]  /*12a20*/  IADD3 R5, R3, R7, RZ ;  /* 0x0000000703057210 */ /* 0x000fe20007ffe0ff */
[----:B0-----:R-:W-:Y:S01]  /*12a30*/  IMAD.SHL.U32 R10, R10, 0x8, RZ ;  /* 0x000000080a0a7824 */ /* 0x001fe200078e00ff */
[----:B------:R-:W-:Y:S02]  /*12a40*/  UMOV UR4, 0xffffffff ;  /* 0xffffffff00047882 */ /* 0x000fe40000000000 */
[----:B------:R-:W-:Y:S02]  /*12a50*/  LEA.HI.X R5, R2, UR5, R5, 0x1, P0 ;  /* 0x0000000502057c11 */ /* 0x000fe400080f0c05 */
[----:B------:R-:W-:Y:S01]  /*12a60*/  LOP3.LUT R10, R10, 0x38, RZ, 0xc0, !PT ;  /* 0x000000380a0a7812 */ /* 0x000fe200078ec0ff */
[----:B--2---:R-:W-:Y:S06]  /*12a70*/  BRA.DIV UR4, `(.L_x_5007) ;  /* 0x0000002a04fc7947 */ /* 0x004fec000b800000 */
[----:B------:R-:W0:Y:S01]  /*12a80*/  SHFL.IDX PT, R14, R0, RZ, 0x181f ;  /* 0x00181fff000e7589 */ /* 0x000e2200000e0000 */
[----:B------:R-:W-:-:S03]  /*12a90*/  VIADD R4, R36, UR43 ;  /* 0x0000002b24047c36 */ /* 0x000fc60008000000 */
[----:B------:R-:W2:Y:S01]  /*12aa0*/  SHFL.IDX PT, R2, R5, RZ, 0x181f ;  /* 0x00181fff05027589 */ /* 0x000ea200000e0000 */
[C---:B------:R-:W-:Y:S01]  /*12ab0*/  VIADD R6, R4.reuse, 0x10 ;  /* 0x0000001004067836 */ /* 0x040fe20000000000 */
[----:B------:R-:W-:-:S13]  /*12ac0*/  ISETP.GE.AND P0, PT, R4, UR36, PT ;  /* 0x0000002404007c0c */ /* 0x000fda000bf06270 */
[----:B0-----:R-:W-:-:S05]  /*12ad0*/  @!P0 LEA R14, P1, R10, R14, 0x1 ;  /* 0x0000000e0a0e8211 */ /* 0x001fca00078208ff */
[----:B--2---:R-:W-:Y:S02]  /*12ae0*/  @!P0 IMAD.X R3, RZ, RZ, R2, P1 ;  /* 0x000000ffff038224 */ /* 0x004fe400008e0602 */
[----:B------:R-:W-:Y:S02]  /*12af0*/  @!P0 IMAD.MOV.U32 R2, RZ, RZ, R14 ;  /* 0x000000ffff028224 */ /* 0x000fe400078e000e */
[----:B------:R-:W0:Y:S04]  /*12b00*/  SHFL.IDX PT, R14, R0, 0x1, 0x181f ;  /* 0x00381f00000e7f89 */ /* 0x000e2800000e0000 */
[----:B-----5:R2:W-:Y:S01]  /*12b10*/  @!P0 LDGSTS.E.BYPASS.LTC128B.128 [R8+0x20400], desc[UR52][R2.64], !P5 ;  /* 0x2040000002088fae */ /* 0x0205e2000e901d74 */
[----:B------:R-:W-:Y:S01]  /*12b20*/  ISETP.GE.AND P0, PT, R6, UR36, PT ;  /* 0x0000002406007c0c */ /* 0x000fe2000bf06270 */
[----:B------:R-:W-:-:S02]  /*12b30*/  VIADD R6, R4, 0x20 ;  /* 0x0000002004067836 */ /* 0x000fc40000000000 */
[----:B--2---:R-:W2:Y:S10]  /*12b40*/  SHFL.IDX PT, R2, R5, 0x1, 0x181f ;  /* 0x00381f0005027f89 */ /* 0x004eb400000e0000 */
[----:B0-----:R-:W-:-:S04]  /*12b50*/  @!P0 LEA R14, P1, R10, R14, 0x1 ;  /* 0x0000000e0a0e8211 */ /* 0x001fc800078208ff */
[----:B--2---:R-:W-:Y:S01]  /*12b60*/  @!P0 IADD3.X R3, RZ, R2, RZ, P1, !PT ;  /* 0x00000002ff038210 */ /* 0x004fe20000ffe4ff */
[----:B------:R-:W-:Y:S02]  /*12b70*/  @!P0 IMAD.MOV.U32 R2, RZ, RZ, R14 ;  /* 0x000000ffff028224 */ /* 0x000fe400078e000e */
[----:B------:R-:W0:Y:S04]  /*12b80*/  SHFL.IDX PT, R14, R0, 0x2, 0x181f ;  /* 0x00581f00000e7f89 */ /* 0x000e2800000e0000 */
[----:B------:R2:W-:Y:S01]  /*12b90*/  @!P0 LDGSTS.E.BYPASS.LTC128B.128 [R8+0x20c00], desc[UR52][R2.64], !P5 ;  /* 0x20c0000002088fae */ /* 0x0005e2000e901d74 */
[----:B------:R-:W-:-:S03]  /*12ba0*/  ISETP.GE.AND P0, PT, R6, UR36, PT ;  /* 0x0000002406007c0c */ /* 0x000fc6000bf06270 */
[----:B--2---:R-:W2:Y:S04]  /*12bb0*/  SHFL.IDX PT, R2, R5, 0x2, 0x181f ;  /* 0x00581f0005027f89 */ /* 0x004ea800000e0000 */
[----:B------:R-:W3:Y:S06]  /*12bc0*/  SHFL.IDX PT, R5, R5, 0x3, 0x181f ;  /* 0x00781f0005057f89 */ /* 0x000eec00000e0000 */
[----:B0-----:R-:W-:-:S05]  /*12bd0*/  @!P0 LEA R14, P1, R10, R14, 0x1 ;  /* 0x0000000e0a0e8211 */ /* 0x001fca00078208ff */
[----:B--2---:R-:W-:Y:S02]  /*12be0*/  @!P0 IMAD.X R3, RZ, RZ, R2, P1 ;  /* 0x000000ffff038224 */ /* 0x004fe400008e0602 */
[----:B------:R-:W-:Y:S02]  /*12bf0*/  @!P0 IMAD.MOV.U32 R2, RZ, RZ, R14 ;  /* 0x000000ffff028224 */ /* 0x000fe400078e000e */
[----:B------:R0:W2:Y:S04]  /*12c00*/  SHFL.IDX PT, R14, R0, 0x3, 0x181f ;  /* 0x00781f00000e7f89 */ /* 0x0000a800000e0000 */
[----:B---3--:R0:W-:Y:S02]  /*12c10*/  @!P0 LDGSTS.E.BYPASS.LTC128B.128 [R8+0x21400], desc[UR52][R2.64], !P5 ;  /* 0x2140000002088fae */ /* 0x0081e4000e901d74 */
.L_x_5073:
[----:B------:R-:W-:-:S05]  /*12c20*/  VIADD R4, R4, 0x30 ;  /* 0x0000003004047836 */ /* 0x000fca0000000000 */
[----:B------:R-:W-:-:S13]  /*12c30*/  ISETP.GE.AND P0, PT, R4, UR36, PT ;  /* 0x0000002404007c0c */ /* 0x000fda000bf06270 */
[----:B0-2---:R-:W-:-:S04]  /*12c40*/  @!P0 LEA R2, P1, R10, R14, 0x1 ;  /* 0x0000000e0a028211 */ /* 0x005fc800078208ff */
[----:B------:R-:W-:-:S05]  /*12c50*/  @!P0 IADD3.X R3, RZ, R5, RZ, P1, !PT ;  /* 0x00000005ff038210 */ /* 0x000fca0000ffe4ff */
[----:B------:R-:W-:Y:S01]  /*12c60*/  @!PT LDS RZ, [RZ] ;  /* 0x00000000fffff984 */ /* 0x000fe20000000800 */
[----:B------:R-:W-:Y:S01]  /*12c70*/  @!PT LDS RZ, [RZ] ;  /* 0x00000000fffff984 */ /* 0x000fe20000000800 */
[----:B------:R-:W-:Y:S01]  /*12c80*/  @!PT LDS RZ, [RZ] ;  /* 0x00000000fffff984 */ /* 0x000fe20000000800 */
[----:B------:R0:W-:Y:S01]  /*12c90*/  @!P0 LDGSTS.E.BYPASS.LTC128B.128 [R8+0x21c00], desc[UR52][R2.64], !P5 ;  /* 0x21c0000002088fae */ /* 0x0001e2000e901d74 */
[----:B------:R-:W-:Y:S01]  /*12ca0*/  PLOP3.LUT P0, PT, PT, PT, PT, 0x80, 0x0 ;  /* 0x000000000000781c */ /* 0x000fe20003f0f070 */
[----:B------:R-:W-:-:S12]  /*12cb0*/  NOP ;  /* 0x0000000000007918 */ /* 0x000fd80000000000 */
.L_x_5008:
        /* <DEDUP_REMOVED lines=16> */
[----:B------:R-:W2:Y:S03]  /*12dc0*/  SYNCS.PHASECHK.TRANS64.TRYWAIT P0, [R17+URZ+0x28c20], R0 ;  /* 0x028c2000110075a7 */ /* 0x000ea6000800017f */
[----:B0-2---:R-:W-:Y:S05]  /*12dd0*/  @!P0 BRA `(.L_x_5010) ;  /* 0x0000002c003c8947 */ /* 0x005fea0003800000 */
.L_x_5074:
[----:B------:R-:W-:Y:S05]  /*12de0*/  BSYNC B0 ;  /* 0x0000000000007941 */ /* 0x000fea0003800000 */
.L_x_5009:
[----:B------:R-:W-:-:S05]  /*12df0*/  IMAD.U32 R2, RZ, RZ, UR47 ;  /* 0x0000002fff027e24 */ /* 0x000fca000f8e00ff */
[----:B------:R-:W-:-:S13]  /*12e00*/  ISETP.NE.AND P0, PT, R2, 0x3, PT ;  /* 0x000000030200780c */ /* 0x000fda0003f05270 */
[----:B------:R-:W-:Y:S05]  /*12e10*/  @!P0 BRA `(.L_x_5011) ;  /* 0x0000000000048947 */ /* 0x000fea0003800000 */
[----:B------:R-:W-:Y:S01]  /*12e20*/  BPT.TRAP 0x1 ;  /* 0x000000040000795c */ /* 0x000fe20000300000 */
.L_x_5011:
[----:B0-----:R-:W-:Y:S01]  /*12e30*/  SHF.L.U32 R0, R22, 0x1f, RZ ;  /* 0x0000001f16007819 */ /* 0x001fe200000006ff */
[----:B------:R-:W-:Y:S03]  /*12e40*/  BSSY B0, `(.L_x_5012) ;  /* 0x0000003000007945 */ /* 0x000fe60003800000 */
[----:B------:R-:W0:Y:S02]  /*12e50*/  SYNCS.PHASECHK.TRANS64.TRYWAIT P0, [R25+URZ+0x28c60], R0 ;  /* 0x028c6000190075a7 */ /* 0x000e24000800017f */
[----:B0-----:R-:W-:Y:S05]  /*12e60*/  @!P0 BRA `(.L_x_5013) ;  /* 0x0000002c002c8947 */ /* 0x001fea0003800000 */
.L_x_5075:
[----:B------:R-:W-:Y:S05]  /*12e70*/  BSYNC B0 ;  /* 0x0000000000007941 */ /* 0x000fea0003800000 */
.L_x_5012:
[----:B------:R-:W2:Y:S01]  /*12e80*/  LDL.LU R4, [R1] ;  /* 0x0000000001047983 */ /* 0x000ea20000300800 */
[----:B------:R-:W-:Y:S01]  /*12e90*/  ULDC.64 UR4, c[0x0][0x328] ;  /* 0x0000ca0000047ab9 */ /* 0x000fe20000000a00 */
[----:B------:R-:W-:Y:S01]  /*12ea0*/  LOP3.LUT R16, R16, 0xfffff7ff, RZ, 0xc0, !PT ;  /* 0xfffff7ff10107812 */ /* 0x000fe200078ec0ff */
[----:B0-----:R-:W-:Y:S02]  /*12eb0*/  IMAD R0, R37, UR4, RZ ;  /* 0x0000000425007c24 */ /* 0x001fe4000f8e02ff */
[----:B------:R-:W-:-:S04]  /*12ec0*/  IMAD.WIDE.U32 R2, R35, UR4, RZ ;  /* 0x0000000423027c25 */ /* 0x000fc8000f8e00ff */
[----:B------:R-:W-:Y:S01]  /*12ed0*/  IMAD R5, R35, UR5, R0 ;  /* 0x0000000523057c24 */ /* 0x000fe2000f8e0200 */
[----:B------:R-:W-:-:S03]  /*12ee0*/  ULDC.64 UR4, c[0x0][0x338] ;  /* 0x0000ce0000047ab9 */ /* 0x000fc60000000a00 */
[----:B------:R-:W-:Y:S02]  /*12ef0*/  IMAD.IADD R3, R3, 0x1, R5 ;  /* 0x0000000103037824 */ /* 0x000fe400078e0205 */
[----:B------:R-:W-:-:S04]  /*12f00*/  IMAD.WIDE.U32 R2, R34, UR4, R2 ;  /* 0x0000000422027c25 */ /* 0x000fc8000f8e0002 */
[----:B--2---:R-:W-:Y:S01]  /*12f10*/  IMAD R5, R4, UR4, RZ ;  /* 0x0000000404057c24 */ /* 0x004fe2000f8e02ff */
[----:B------:R-:W-:-:S03]  /*12f20*/  PRMT R4, R32, 0x8880, RZ ;  /* 0x0000888020047816 */ /* 0x000fc600000000ff */
[----:B------:R-:W-:Y:S01]  /*12f30*/  IMAD R5, R34, UR5, R5 ;  /* 0x0000000522057c24 */ /* 0x000fe2000f8e0205 */
[----:B------:R-:W-:Y:S02]  /*12f40*/  ULDC.64 UR4, c[0x0][0x330] ;  /* 0x0000cc0000047ab9 */ /* 0x000fe40000000a00 */
[----:B------:R-:W-:Y:S02]  /*12f50*/  IMAD R0, R23, UR4, RZ ;  /* 0x0000000417007c24 */ /* 0x000fe4000f8e02ff */
[----:B------:R-:W-:Y:S02]  /*12f60*/  IMAD.IADD R3, R3, 0x1, R5 ;  /* 0x0000000103037824 */ /* 0x000fe400078e0205 */
[C---:B------:R-:W-:Y:S02]  /*12f70*/  IMAD R7, R19.reuse, UR5, R0 ;  /* 0x0000000513077c24 */ /* 0x040fe4000f8e0200 */
[----:B------:R-:W-:Y:S01]  /*12f80*/  IMAD.WIDE.U32 R2, R19, UR4, R2 ;  /* 0x0000000413027c25 */ /* 0x000fe2000f8e0002 */
[----:B------:R-:W-:-:S03]  /*12f90*/  ULDC.64 UR4, c[0x0][0x318] ;  /* 0x0000c60000047ab9 */ /* 0x000fc60000000a00 */
[----:B------:R-:W-:Y:S01]  /*12fa0*/  IMAD R5, R18, 0x8000, R31 ;  /* 0x0000800012057824 */ /* 0x000fe200078e021f */
[----:B------:R-:W-:Y:S02]  /*12fb0*/  IADD3 R7, R3, R7, RZ ;  /* 0x0000000703077210 */ /* 0x000fe40007ffe0ff */
[----:B------:R-:W-:Y:S01]  /*12fc0*/  LEA R6, P0, R2, UR4, 0x1 ;  /* 0x0000000402067c11 */ /* 0x000fe2000f8008ff */
[----:B------:R-:W-:-:S03]  /*12fd0*/  UMOV UR4, 0xffffffff ;  /* 0xffffffff00047882 */ /* 0x000fc60000000000 */
[----:B------:R-:W-:Y:S02]  /*12fe0*/  LEA.HI.X R7, R2, UR5, R7, 0x1, P0 ;  /* 0x0000000502077c11 */ /* 0x000fe400080f0c07 */
[----:B------:R-:W-:-:S13]  /*12ff0*/  ISETP.GT.AND P0, PT, R4, -0x1, PT ;  /* 0xffffffff0400780c */ /* 0x000fda0003f04270 */
[----:B------:R-:W-:Y:S01]  /*13000*/  @P0 LOP3.LUT R16, R16, 0x800, RZ, 0xfc, !PT ;  /* 0x0000080010100812 */ /* 0x000fe200078efcff */
[----:B------:R-:W-:Y:S06]  /*13010*/  BRA.DIV UR4, `(.L_x_5014) ;  /* 0x0000002a04d47947 */ /* 0x000fec000b800000 */
[----:B------:R-:W0:Y:S01]  /*13020*/  S2R R2, SR_TID.X ;  /* 0x0000000000027919 */ /* 0x000e220000002100 */
[C---:B------:R-:W-:Y:S01]  /*13030*/  LOP3.LUT P1, RZ, R32.reuse, 0x1, RZ, 0xc0, !PT ;  /* 0x0000000120ff7812 */ /* 0x040fe2000782c0ff */
[----:B------:R-:W-:Y:S01]  /*13040*/  IMAD R5, R5, 0x2, R17 ;  /* 0x0000000205057824 */ /* 0x000fe200078e0211 */
[C---:B------:R-:W-:Y:S01]  /*13050*/  LOP3.LUT P5, RZ, R32.reuse, 0x2, RZ, 0xc0, !PT ;  /* 0x0000000220ff7812 */ /* 0x040fe200078ac0ff */
[----:B------:R-:W2:Y:S01]  /*13060*/  SHFL.IDX PT, R14, R6, RZ, 0x181f ;  /* 0x00181fff060e7589 */ /* 0x000ea200000e0000 */
[C---:B------:R-:W-:Y:S02]  /*13070*/  LOP3.LUT P4, RZ, R32.reuse, 0x4, RZ, 0xc0, !PT ;  /* 0x0000000420ff7812 */ /* 0x040fe4000788c0ff */
[C---:B------:R-:W-:Y:S01]  /*13080*/  LOP3.LUT P3, RZ, R32.reuse, 0x8, RZ, 0xc0, !PT ;  /* 0x0000000820ff7812 */ /* 0x040fe2000786c0ff */
[----:B------:R-:W3:Y:S01]  /*13090*/  SHFL.IDX PT, R3, R7, RZ, 0x181f ;  /* 0x00181fff07037589 */ /* 0x000ee200000e0000 */
[----:B------:R-:W-:Y:S02]  /*130a0*/  LOP3.LUT P2, RZ, R32, 0x10, RZ, 0xc0, !PT ;  /* 0x0000001020ff7812 */ /* 0x000fe4000784c0ff */
[----:B------:R-:W-:Y:S01]  /*130b0*/  LOP3.LUT R16, R16, 0xfffffdff, RZ, 0xc0, !PT ;  /* 0xfffffdff10107812 */ /* 0x000fe200078ec0ff */
[----:B------:R-:W-:Y:S03]  /*130c0*/  SHFL.IDX PT, R8, R7, 0x2, 0x181f ;  /* 0x00581f0007087f89 */ /* 0x000fe600000e0000 */
[----:B------:R-:W-:Y:S01]  /*130d0*/  @P1 LOP3.LUT R16, R16, 0x200, RZ, 0xfc, !PT ;  /* 0x0000020010101812 */ /* 0x000fe200078efcff */
[----:B0-----:R-:W-:-:S05]  /*130e0*/  IMAD.SHL.U32 R2, R2, 0x8, RZ ;  /* 0x0000000802027824 */ /* 0x001fca00078e00ff */
[----:B------:R-:W-:-:S05]  /*130f0*/  LOP3.LUT R2, R2, 0x38, RZ, 0xc0, !PT ;  /* 0x0000003802027812 */ /* 0x000fca00078ec0ff */
[----:B------:R-:W-:-:S05]  /*13100*/  IMAD.SHL.U32 R0, R2, 0x2, RZ ;  /* 0x0000000202007824 */ /* 0x000fca00078e00ff */
[----:B--2---:R-:W-:Y:S02]  /*13110*/  IADD3 R2, P0, R14, R0, RZ ;  /* 0x000000000e027210 */ /* 0x004fe40007f1e0ff */
[----:B------:R-:W0:Y:S03]  /*13120*/  SHFL.IDX PT, R14, R6, 0x1, 0x181f ;  /* 0x00381f00060e7f89 */ /* 0x000e2600000e0000 */
[----:B---3--:R-:W-:Y:S01]  /*13130*/  IMAD.X R3, RZ, RZ, R3, P0 ;  /* 0x000000ffff037224 */ /* 0x008fe200000e0603 */
[----:B------:R-:W-:Y:S02]  /*13140*/  ISETP.LT.OR P0, PT, R27, 0x1, !P1 ;  /* 0x000000011b00780c */ /* 0x000fe40004f01670 */
[----:B------:R-:W-:-:S11]  /*13150*/  LOP3.LUT P1, RZ, R32, 0x20, RZ, 0xc0, !PT ;  /* 0x0000002020ff7812 */ /* 0x000fd6000782c0ff */
        /* <DEDUP_REMOVED lines=14> */
[----:B------:R-:W-:-:S04]  /*13240*/  ISETP.GT.AND P6, PT, R4, -0x1, PT ;  /* 0xffffffff0400780c */ /* 0x000fc80003fc4270 */
[----:B------:R-:W-:-:S13]  /*13250*/  ISETP.LT.OR P6, PT, R27, 0x1, P6 ;  /* 0x000000011b00780c */ /* 0x000fda00037c1670 */
[----:B------:R2:W-:Y:S04]  /*13260*/  LDGSTS.E.BYPASS.LTC128B.128 [R5+0xe400], desc[UR52][R2.64+0x380], !P6 ;  /* 0x0e40038002057fae */ /* 0x0005e8000f101d74 */
[----:B--2---:R-:W2:Y:S01]  /*13270*/  SHFL.IDX PT, R3, R7, 0x1, 0x181f ;  /* 0x00381f0007037f89 */ /* 0x004ea200000e0000 */
[----:B0-----:R-:W-:-:S03]  /*13280*/  IADD3 R2, P6, R14, R0, RZ ;  /* 0x000000000e027210 */ /* 0x001fc60007fde0ff */
[----:B------:R-:W0:Y:S04]  /*13290*/  SHFL.IDX PT, R14, R6, 0x2, 0x181f ;  /* 0x00581f00060e7f89 */ /* 0x000e2800000e0000 */
[----:B------:R-:W3:Y:S01]  /*132a0*/  SHFL.IDX PT, R7, R7, 0x3, 0x181f ;  /* 0x00781f0007077f89 */ /* 0x000ee200000e0000 */
[----:B--2---:R-:W-:Y:S02]  /*132b0*/  IADD3.X R3, RZ, R3, RZ, P6, !PT ;  /* 0x00000003ff037210 */ /* 0x004fe400037fe4ff */
[----:B------:R-:W-:-:S04]  /*132c0*/  LOP3.LUT P6, RZ, R16, 0x200, RZ, 0xc0, !PT ;  /* 0x0000020010ff7812 */ /* 0x000fc800078cc0ff */
        /* <DEDUP_REMOVED lines=14> */
[----:B------:R-:W-:-:S04]  /*133b0*/  ISETP.GT.AND P6, PT, R4, -0x1, PT ;  /* 0xffffffff0400780c */ /* 0x000fc80003fc4270 */
[----:B------:R-:W-:-:S13]  /*133c0*/  ISETP.LT.OR P6, PT, R27, 0x11, P6 ;  /* 0x000000111b00780c */ /* 0x000fda00037c1670 */
[----:B------:R0:W-:Y:S02]  /*133d0*/  LDGSTS.E.BYPASS.LTC128B.128 [R5+0xec00], desc[UR52][R2.64+0x380], !P6 ;  /* 0x0ec0038002057fae */ /* 0x0001e4000f101d74 */
[----:B0-----:R-:W-:Y:S02]  /*133e0*/  IADD3 R2, P6, R14, R0, RZ ;  /* 0x000000000e027210 */ /* 0x001fe40007fde0ff */
[----:B------:R0:W2:Y:S03]  /*133f0*/  SHFL.IDX PT, R14, R6, 0x3, 0x181f ;  /* 0x00781f00060e7f89 */ /* 0x0000a600000e0000 */
[----:B------:R-:W-:Y:S01]  /*13400*/  IMAD.X R3, RZ, RZ, R8, P6 ;  /* 0x000000ffff037224 */ /* 0x000fe200030e0608 */
[----:B------:R-:W-:-:S04]  /*13410*/  LOP3.LUT P6, RZ, R16, 0x200, RZ, 0xc0, !PT ;  /* 0x0000020010ff7812 */ /* 0x000fc800078cc0ff */
        /* <DEDUP_REMOVED lines=14> */
[----:B------:R-:W-:-:S04]  /*13500*/  ISETP.GT.AND P6, PT, R4, -0x1, PT ;  /* 0xffffffff0400780c */ /* 0x000fc80003fc4270 */
[----:B------:R-:W-:-:S13]  /*13510*/  ISETP.LT.OR P6, PT, R27, 0x21, P6 ;  /* 0x000000211b00780c */ /* 0x000fda00037c1670 */
[----:B--23--:R0:W-:Y:S02]  /*13520*/  LDGSTS.E.BYPASS.LTC128B.128 [R5+0xf400], desc[UR52][R2.64+0x380], !P6 ;  /* 0x0f40038002057fae */ /* 0x00c1e4000f101d74 */
.L_x_5085:
[----:B0-----:R-:W-:Y:S02]  /*13530*/  IADD3 R2, P6, R14, R0, RZ ;  /* 0x000000000e027210 */ /* 0x001fe40007fde0ff */
[C---:B------:R-:W-:Y:S02]  /*13540*/  ISETP.LT.OR P5, PT, R27.reuse, 0x31, !P5 ;  /* 0x000000311b00780c */ /* 0x040fe40006fa1670 */
[C---:B------:R-:W-:Y:S01]  /*13550*/  ISETP.LT.OR P4, PT, R27.reuse, 0x31, !P4 ;  /* 0x000000311b00780c */ /* 0x040fe20006781670 */
[----:B------:R-:W-:Y:S01]  /*13560*/  IMAD.X R3, RZ, RZ, R7, P6 ;  /* 0x000000ffff037224 */ /* 0x000fe200030e0607 */
[----:B------:R-:W-:Y:S02]  /*13570*/  LOP3.LUT P6, RZ, R16, 0x200, RZ, 0xc0, !PT ;  /* 0x0000020010ff7812 */ /* 0x000fe400078cc0ff */
[C---:B------:R-:W-:Y:S02]  /*13580*/  ISETP.LT.OR P3, PT, R27.reuse, 0x31, !P3 ;  /* 0x000000311b00780c */ /* 0x040fe40005f61670 */
[----:B------:R-:W-:-:S02]  /*13590*/  ISETP.LT.OR P6, PT, R27, 0x31, !P6 ;  /* 0x000000311b00780c */ /* 0x000fc400077c1670 */
[C---:B------:R-:W-:Y:S02]  /*135a0*/  ISETP.LT.OR P2, PT, R27.reuse, 0x31, !P2 ;  /* 0x000000311b00780c */ /* 0x040fe40005741670 */
[C---:B------:R-:W-:Y:S02]  /*135b0*/  ISETP.LT.OR P1, PT, R27.reuse, 0x31, !P1 ;  /* 0x000000311b00780c */ /* 0x040fe40004f21670 */
[----:B------:R-:W-:-:S07]  /*135c0*/  ISETP.LT.OR P0, PT, R27, 0x31, !P0 ;  /* 0x000000311b00780c */ /* 0x000fce0004701670 */
[----:B------:R-:W-:Y:S01]  /*135d0*/  @!PT LDS RZ, [RZ] ;  /* 0x00000000fffff984 */ /* 0x000fe20000000800 */
[----:B------:R-:W-:Y:S01]  /*135e0*/  @!PT LDS RZ, [RZ] ;  /* 0x00000000fffff984 */ /* 0x000fe20000000800 */
[----:B------:R-:W-:Y:S01]  /*135f0*/  @!PT LDS RZ, [RZ] ;  /* 0x00000000fffff984 */ /* 0x000fe20000000800 */
[----:B------:R0:W-:Y:S01]  /*13600*/  LDGSTS.E.BYPASS.LTC128B.128 [R5+0x1c00], desc[UR52][R2.64], !P6 ;  /* 0x01c0000002057fae */ /* 0x0001e2000f101d74 */
[----:B------:R-:W-:-:S03]  /*13610*/  ISETP.GT.AND P6, PT, R4, -0x1, PT ;  /* 0xffffffff0400780c */ /* 0x000fc60003fc4270 */
[----:B------:R0:W-:Y:S04]  /*13620*/  LDGSTS.E.BYPASS.LTC128B.128 [R5+0x3c00], desc[UR52][R2.64+0x80], !P5 ;  /* 0x03c0008002057fae */ /* 0x0001e8000e901d74 */
[----:B------:R0:W-:Y:S04]  /*13630*/  LDGSTS.E.BYPASS.LTC128B.128 [R5+0x5c00], desc[UR52][R2.64+0x100], !P4 ;  /* 0x05c0010002057fae */ /* 0x0001e8000e101d74 */
[----:B------:R0:W-:Y:S04]  /*13640*/  LDGSTS.E.BYPASS.LTC128B.128 [R5+0x7c00], desc[UR52][R2.64+0x180], !P3 ;  /* 0x07c0018002057fae */ /* 0x0001e8000d901d74 */
[----:B------:R0:W-:Y:S04]  /*13650*/  LDGSTS.E.BYPASS.LTC128B.128 [R5+0x9c00], desc[UR52][R2.64+0x200], !P2 ;  /* 0x09c0020002057fae */ /* 0x0001e8000d101d74 */
[----:B------:R0:W-:Y:S04]  /*13660*/  LDGSTS.E.BYPASS.LTC128B.128 [R5+0xbc00], desc[UR52][R2.64+0x280], !P1 ;  /* 0x0bc0028002057fae */ /* 0x0001e8000c901d74 */
[----:B------:R0:W-:Y:S01]  /*13670*/  LDGSTS.E.BYPASS.LTC128B.128 [R5+0xdc00], desc[UR52][R2.64+0x300], !P0 ;  /* 0x0dc0030002057fae */ /* 0x0001e2000c101d74 */
[----:B------:R-:W-:-:S13]  /*13680*/  ISETP.LT.OR P0, PT, R27, 0x31, P6 ;  /* 0x000000311b00780c */ /* 0x000fda0003701670 */
[----:B------:R0:W-:Y:S01]  /*13690*/  LDGSTS.E.BYPASS.LTC128B.128 [R5+0xfc00], desc[UR52][R2.64+0x380], !P0 ;  /* 0x0fc0038002057fae */ /* 0x0001e2000c101d74 */
[----:B------:R-:W-:Y:S01]  /*136a0*/  PLOP3.LUT P0, PT, PT, PT, PT, 0x80, 0x0 ;  /* 0x000000000000781c */ /* 0x000fe20003f0f070 */
[----:B------:R-:W-:-:S12]  /*136b0*/  NOP ;  /* 0x0000000000007918 */ /* 0x000fd80000000000 */
.L_x_5015:
        /* <DEDUP_REMOVED lines=11> */
.L_x_5016:
[----:B------:R-:W-:Y:S01]  /*13770*/  UIADD3 UR4, UR44, -0x2, URZ ;  /* 0xfffffffe2c047890 */ /* 0x000fe2000fffe03f */
[----:B------:R0:W-:Y:S03]  /*13780*/  SYNCS.ARRIVE.TRANS64.A1T0 RZ, [R25+URZ+0x28c50], RZ ;  /* 0x028c50ff19ff79a7 */ /* 0x0001e6000810003f */
[----:B------:R-:W-:-:S06]  /*13790*/  UISETP.GE.AND UP0, UPT, UR4, UR45, UPT ;  /* 0x0000002d0400728c */ /* 0x000fcc000bf06270 */
[----:B------:R-:W-:-:S13]  /*137a0*/  PLOP3.LUT P0, PT, PT, PT, UP0, 0x40, 0x0 ;  /* 0x000000000000781c */ /* 0x000fda0003f0e808 */
[----:B0-----:R-:W-:Y:S05]  /*137b0*/  @P0 BRA `(.L_x_5017) ;  /* 0x0000000c00980947 */ /* 0x001fea0003800000 */
[----:B------:R-:W-:Y:S01]  /*137c0*/  BSSY B0, `(.L_x_5017) ;  /* 0x00000e5000007945 */ /* 0x000fe20003800000 */
[----:B------:R-:W-:-:S07]  /*137d0*/  IMAD.U32 R9, RZ, RZ, UR4 ;  /* 0x00000004ff097e24 */ /* 0x000fce000f8e00ff */
.L_x_5030:
[----:B0-----:R-:W0:Y:S01]  /*137e0*/  S2R R2, SR_TID.X ;  /* 0x0000000000027919 */ /* 0x001e220000002100 */
[----:B------:R-:W2:Y:S01]  /*137f0*/  LDC R3, c[0x0][0x430] ;  /* 0x00010c00ff037b82 */ /* 0x000ea20000000800 */
[----:B-1----:R-:W-:Y:S01]  /*13800*/  LEA R8, R9, R30, 0x6 ;  /* 0x0000001e09087211 */ /* 0x002fe200078e30ff */
[----:B------:R-:W-:Y:S01]  /*13810*/  VIADD R18, R18, 0x1 ;  /* 0x0000000112127836 */ /* 0x000fe20000000000 */
[----:B--2---:R-:W-:Y:S01]  /*13820*/  ISETP.NE.AND P0, PT, R3, 0x1, PT ;  /* 0x000000010300780c */ /* 0x004fe20003f05270 */
[----:B0-----:R-:W-:-:S05]  /*13830*/  IMAD.SHL.U32 R2, R2, 0x10, RZ ;  /* 0x0000001002027824 */ /* 0x001fca00078e00ff */
[----:B------:R-:W-:-:S07]  /*13840*/  LOP3.LUT R2, R36, 0x70, R2, 0xf8, !PT ;  /* 0x0000007024027812 */ /* 0x000fce00078ef802 */
[----:B------:R-:W0:Y:S01]  /*13850*/  @P0 LDC R3, c[0x0][0x434] ;  /* 0x00010d00ff030b82 */ /* 0x000e220000000800 */
[C---:B------:R-:W-:Y:S01]  /*13860*/  ISETP.GT.U32.AND P1, PT, R2.reuse, 0x3f, PT ;  /* 0x0000003f0200780c */ /* 0x040fe20003f24070 */
[----:B------:R-:W-:-:S06]  /*13870*/  IMAD.IADD R8, R2, 0x1, R8 ;  /* 0x0000000102087824 */ /* 0x000fcc00078e0208 */
[----:B------:R-:W2:Y:S01]  /*13880*/  @P0 LDC R7, c[0x0][0x438] ;  /* 0x00010e00ff070b82 */ /* 0x000ea20000000800 */
[----:B------:R-:W-:-:S07]  /*13890*/  IMAD.MOV.U32 R10, RZ, RZ, R8 ;  /* 0x000000ffff0a7224 */ /* 0x000fce00078e0008 */
[----:B------:R-:W3:Y:S01]  /*138a0*/  @!P1 LDC.64 R4, c[0x0][0x428] ;  /* 0x00010a00ff049b82 */ /* 0x000ee20000000a00 */
[----:B0-----:R-:W-:-:S05]  /*138b0*/  @P0 IMAD.HI.U32 R2, R8, R3, RZ ;  /* 0x0000000308020227 */ /* 0x001fca00078e00ff */
[----:B--2---:R-:W-:Y:S02]  /*138c0*/  @P0 SHF.R.U32.HI R10, RZ, R7, R2 ;  /* 0x00000007ff0a0219 */ /* 0x004fe40000011602 */
[----:B------:R-:W0:Y:S02]  /*138d0*/  @!P1 LDC.64 R6, c[0x0][0x418] ;  /* 0x00010600ff069b82 */ /* 0x000e240000000a00 */
[----:B------:R-:W-:Y:S01]  /*138e0*/  @!P1 SHF.R.S32.HI R3, RZ, 0x1f, R10 ;  /* 0x0000001fff039819 */ /* 0x000fe2000001140a */
[----:B---3--:R-:W-:-:S04]  /*138f0*/  @!P1 IMAD R2, R29, R4, RZ ;  /* 0x000000041d029224 */ /* 0x008fc800078e02ff */
[----:B------:R-:W-:Y:S02]  /*13900*/  @!P1 IMAD R5, R24, R5, R2 ;  /* 0x0000000518059224 */ /* 0x000fe400078e0202 */
[----:B------:R-:W-:-:S04]  /*13910*/  @!P1 IMAD.MOV.U32 R2, RZ, RZ, R10 ;  /* 0x000000ffff029224 */ /* 0x000fc800078e000a */
[----:B------:R-:W-:Y:S01]  /*13920*/  @!P1 IMAD.WIDE.U32 R2, R24, R4, R2 ;  /* 0x0000000418029225 */ /* 0x000fe200078e0002 */
[----:B------:R-:W-:-:S03]  /*13930*/  MOV R4, RZ ;  /* 0x000000ff00047202 */ /* 0x000fc60000000f00 */
[----:B------:R-:W-:Y:S01]  /*13940*/  @!P1 IMAD.IADD R3, R5, 0x1, R3 ;  /* 0x0000000105039824 */ /* 0x000fe200078e0203 */
[----:B0-----:R-:W-:Y:S01]  /*13950*/  @!P1 LEA R6, P0, R2, R6, 0x2 ;  /* 0x0000000602069211 */ /* 0x001fe200078010ff */
[----:B------:R-:W-:-:S03]  /*13960*/  IMAD.U32 R11, RZ, RZ, UR47 ;  /* 0x0000002fff0b7e24 */ /* 0x000fc6000f8e00ff */
[----:B------:R-:W-:Y:S01]  /*13970*/  @!P1 LEA.HI.X R7, R2, R7, R3, 0x2, P0 ;  /* 0x0000000702079211 */ /* 0x000fe200000f1403 */
[----:B------:R-:W-:Y:S01]  /*13980*/  IMAD.MOV R5, RZ, RZ, -R10 ;  /* 0x000000ffff057224 */ /* 0x000fe200078e0a0a */
[----:B------:R-:W-:-:S03]  /*13990*/  ISETP.NE.AND P0, PT, R18, 0x2, PT ;  /* 0x000000021200780c */ /* 0x000fc60003f05270 */
[----:B------:R0:W5:Y:S01]  /*139a0*/  @!P1 LDG.E R4, desc[UR52][R6.64] ;  /* 0x0000003406049981 */ /* 0x000162000c1e1900 */
[----:B------:R-:W-:Y:S01]  /*139b0*/  ISETP.NE.AND P1, PT, R11, 0x3, PT ;  /* 0x000000030b00780c */ /* 0x000fe20003f25270 */
[----:B------:R-:W-:Y:S05]  /*139c0*/  YIELD ;  /* 0x0000000000007946 */ /* 0x000fea0003800000 */
[----:B------:R-:W-:Y:S01]  /*139d0*/  ULDC UR4, c[0x0][0x430] ;  /* 0x00010c0000047ab9 */ /* 0x000fe20000000800 */
[----:B------:R-:W-:Y:S01]  /*139e0*/  IMAD.MOV.U32 R2, RZ, RZ, R9 ;  /* 0x000000ffff027224 */ /* 0x000fe200078e0009 */
[----:B------:R-:W-:Y:S01]  /*139f0*/  SEL R3, RZ, 0x1, P0 ;  /* 0x00000001ff037807 */ /* 0x000fe20000000000 */
[----:B------:R-:W-:Y:S01]  /*13a00*/  IMAD R5, R5, UR4, R8 ;  /* 0x0000000405057c24 */ /* 0x000fe2000f8e0208 */
[----:B------:R-:W-:Y:S01]  /*13a10*/  SEL R18, R18, RZ, P0 ;  /* 0x000000ff12127207 */ /* 0x000fe20000000000 */
[----:B------:R-:W-:Y:S01]  /*13a20*/  VIADD R9, R9, 0xffffffff ;  /* 0xffffffff09097836 */ /* 0x000fe20000000000 */
[----:B------:R-:W-:-:S02]  /*13a30*/  LOP3.LUT R22, R22, R3, RZ, 0x3c, !PT ;  /* 0x0000000316167212 */ /* 0x000fc400078e3cff */
[----:B------:R-:W-:Y:S01]  /*13a40*/  ISETP.GT.AND P3, PT, R2, UR45, PT ;  /* 0x0000002d02007c0c */ /* 0x000fe2000bf64270 */
[----:B0-----:R-:W-:-:S12]  /*13a50*/  @!P1 BRA `(.L_x_5018) ;  /* 0x0000000000049947 */ /* 0x001fd80003800000 */
[----:B------:R-:W-:Y:S01]  /*13a60*/  BPT.TRAP 0x1 ;  /* 0x000000040000795c */ /* 0x000fe20000300000 */
.L_x_5018:
[----:B------:R-:W-:Y:S01]  /*13a70*/  IMAD R8, R18, 0x8, R17 ;  /* 0x0000000812087824 */ /* 0x000fe200078e0211 */
[----:B------:R-:W-:Y:S01]  /*13a80*/  SHF.L.U32 R20, R22, 0x1f, RZ ;  /* 0x0000001f16147819 */ /* 0x000fe200000006ff */
[----:B------:R-:W-:Y:S01]  /*13a90*/  BSSY B1, `(.L_x_5019) ;  /* 0x0000004000017945 */ /* 0x000fe20003800000 */
[----:B------:R-:W-:Y:S02]  /*13aa0*/  SHF.R.S32.HI R7, RZ, 0x1f, R5 ;  /* 0x0000001fff077819 */ /* 0x000fe40000011405 */
[----:B------:R-:W0:Y:S02]  /*13ab0*/  SYNCS.PHASECHK.TRANS64.TRYWAIT P0, [R8+URZ+0x28c40], R20 ;  /* 0x028c4014080075a7 */ /* 0x000e24000800017f */
[----:B0-----:R-:W-:Y:S05]  /*13ac0*/  @!P0 BRA `(.L_x_5020) ;  /* 0x0000002800308947 */ /* 0x001fea0003800000 */
.L_x_5086:
[----:B------:R-:W-:Y:S05]  /*13ad0*/  BSYNC B1 ;  /* 0x0000000000017941 */ /* 0x000fea0003800000 */
.L_x_5019:
[----:B------:R-:W-:Y:S01]  /*13ae0*/  ULDC.64 UR4, c[0x0][0x300] ;  /* 0x0000c00000047ab9 */ /* 0x000fe20000000a00 */
[----:B-----5:R-:W-:Y:S01]  /*13af0*/  SHF.R.S32.HI R10, RZ, 0x1f, R4 ;  /* 0x0000001fff0a7819 */ /* 0x020fe20000011404 */
[----:B------:R-:W-:Y:S01]  /*13b00*/  IMAD R2, R7, UR4, RZ ;  /* 0x0000000407027c24 */ /* 0x000fe2000f8e02ff */
[----:B------:R-:W-:-:S03]  /*13b10*/  LOP3.LUT P1, RZ, R16, 0x2, RZ, 0xc0, !PT ;  /* 0x0000000210ff7812 */ /* 0x000fc6000782c0ff */
        /* <DEDUP_REMOVED lines=15> */
[----:B------:R-:W-:Y:S01]  /*13c10*/  IMAD.IADD R27, R27, 0x1, R3 ;  /* 0x000000011b1b7824 */ /* 0x000fe200078e0203 */
[----:B------:R-:W-:-:S04]  /*13c20*/  UMOV UR4, 0xffffffff ;  /* 0xffffffff00047882 */ /* 0x000fc80000000000 */
[----:B------:R-:W-:Y:S01]  /*13c30*/  LEA.HI.X R27, R2, UR5, R27, 0x1, P0 ;  /* 0x00000005021b7c11 */ /* 0x000fe200080f0c1b */
[----:B------:R-:W-:Y:S06]  /*13c40*/  BRA.DIV UR4, `(.L_x_5021) ;  /* 0x0000002604e47947 */ /* 0x000fec000b800000 */
[----:B------:R-:W2:Y:S01]  /*13c50*/  SHFL.IDX PT, R14, R21, RZ, 0x181f ;  /* 0x00181fff150e7589 */ /* 0x000ea200000e0000 */
[----:B-1----:R-:W-:-:S03]  /*13c60*/  IMAD R25, R6, 0x2, R17 ;  /* 0x0000000206197824 */ /* 0x002fc600078e0211 */
[----:B------:R-:W1:Y:S01]  /*13c70*/  SHFL.IDX PT, R3, R27, RZ, 0x181f ;  /* 0x00181fff1b037589 */ /* 0x000e6200000e0000 */
[----:B--2---:R-:W-:-:S03]  /*13c80*/  IADD3 R2, P0, R14, R0, RZ ;  /* 0x000000000e027210 */ /* 0x004fc60007f1e0ff */
[----:B------:R-:W2:Y:S02]  /*13c90*/  SHFL.IDX PT, R14, R21, 0x1, 0x181f ;  /* 0x00381f00150e7f89 */ /* 0x000ea400000e0000 */
[----:B-1----:R-:W-:-:S05]  /*13ca0*/  IMAD.X R3, RZ, RZ, R3, P0 ;  /* 0x000000ffff037224 */ /* 0x002fca00000e0603 */
[----:B------:R1:W-:Y:S04]  /*13cb0*/  LDGSTS.E.BYPASS.LTC128B.128 [R25+0x22400], desc[UR52][R2.64], !P1 ;  /* 0x2240000002197fae */ /* 0x0003e8000c901d74 */
[----:B-1----:R-:W1:Y:S01]  /*13cc0*/  SHFL.IDX PT, R3, R27, 0x1, 0x181f ;  /* 0x00381f001b037f89 */ /* 0x002e6200000e0000 */
[----:B--2---:R-:W-:-:S03]  /*13cd0*/  IADD3 R2, P0, R14, R0, RZ ;  /* 0x000000000e027210 */ /* 0x004fc60007f1e0ff */
[----:B------:R-:W2:Y:S01]  /*13ce0*/  SHFL.IDX PT, R14, R21, 0x2, 0x181f ;  /* 0x00581f00150e7f89 */ /* 0x000ea200000e0000 */
[----:B-1----:R-:W-:-:S05]  /*13cf0*/  IADD3.X R3, RZ, R3, RZ, P0, !PT ;  /* 0x00000003ff037210 */ /* 0x002fca00007fe4ff */
[----:B------:R1:W-:Y:S04]  /*13d00*/  LDGSTS.E.BYPASS.LTC128B.128 [R25+0x22c00], desc[UR52][R2.64], !P1 ;  /* 0x22c0000002197fae */ /* 0x0003e8000c901d74 */
[----:B-1----:R-:W1:Y:S01]  /*13d10*/  SHFL.IDX PT, R3, R27, 0x2, 0x181f ;  /* 0x00581f001b037f89 */ /* 0x002e6200000e0000 */
[----:B--2---:R-:W-:-:S03]  /*13d20*/  IADD3 R2, P0, R14, R0, RZ ;  /* 0x000000000e027210 */ /* 0x004fc60007f1e0ff */
[----:B------:R2:W3:Y:S04]  /*13d30*/  SHFL.IDX PT, R14, R21, 0x3, 0x181f ;  /* 0x00781f00150e7f89 */ /* 0x0004e800000e0000 */
[----:B------:R-:W4:Y:S01]  /*13d40*/  SHFL.IDX PT, R27, R27, 0x3, 0x181f ;  /* 0x00781f001b1b7f89 */ /* 0x000f2200000e0000 */
[----:B-1----:R-:W-:-:S05]  /*13d50*/  IMAD.X R3, RZ, RZ, R3, P0 ;  /* 0x000000ffff037224 */ /* 0x002fca00000e0603 */
[----:B---3--:R2:W-:Y:S02]  /*13d60*/  LDGSTS.E.BYPASS.LTC128B.128 [R25+0x23400], desc[UR52][R2.64], !P1 ;  /* 0x2340000002197fae */ /* 0x0085e4000c901d74 */
.L_x_5096:
[----:B--2---:R-:W-:-:S05]  /*13d70*/  IADD3 R2, P0, R14, R0, RZ ;  /* 0x000000000e027210 */ /* 0x004fca0007f1e0ff */
[----:B----4-:R-:W-:Y:S01]  /*13d80*/  IMAD.X R3, RZ, RZ, R27, P0 ;  /* 0x000000ffff037224 */ /* 0x010fe200000e061b */
[----:B------:R-:W-:-:S04]  /*13d90*/  PLOP3.LUT P0, PT, PT, PT, PT, 0x80, 0x0 ;  /* 0x000000000000781c */ /* 0x000fc80003f0f070 */
[----:B------:R-:W-:Y:S01]  /*13da0*/  @!PT LDS RZ, [RZ] ;  /* 0x00000000fffff984 */ /* 0x000fe20000000800 */
[----:B------:R-:W-:Y:S01]  /*13db0*/  @!PT LDS RZ, [RZ] ;  /* 0x00000000fffff984 */ /* 0x000fe20000000800 */
[----:B------:R-:W-:Y:S01]  /*13dc0*/  @!PT LDS RZ, [RZ] ;  /* 0x00000000fffff984 */ /* 0x000fe20000000800 */
[----:B------:R1:W-:Y:S01]  /*13dd0*/  LDGSTS.E.BYPASS.LTC128B.128 [R25+0x23c00], desc[UR52][R2.64], !P1 ;  /* 0x23c0000002197fae */ /* 0x0003e2000c901d74 */
[----:B------:R-:W-:-:S08]  /*13de0*/  NOP ;  /* 0x0000000000007918 */ /* 0x000fd00000000000 */
.L_x_5022:
        /* <DEDUP_REMOVED lines=11> */
.L_x_5023:
[----:B------:R1:W-:Y:S01]  /*13ea0*/  SYNCS.ARRIVE.TRANS64.A1T0 RZ, [R8+URZ+0x28c30], RZ ;  /* 0x028c30ff08ff79a7 */ /* 0x0003e2000810003f */
[----:B------:R-:W-:Y:S05]  /*13eb0*/  @!P2 BRA `(.L_x_5024) ;  /* 0x000000000004a947 */ /* 0x000fea0003800000 */
[----:B------:R-:W-:Y:S01]  /*13ec0*/  BPT.TRAP 0x1 ;  /* 0x000000040000795c */ /* 0x000fe20000300000 */
.L_x_5024:
[----:B------:R-:W2:Y:S01]  /*13ed0*/  SYNCS.PHASECHK.TRANS64.TRYWAIT P0, [R8+URZ+0x28c60], R20 ;  /* 0x028c6014080075a7 */ /* 0x000ea2000800017f */
[----:B------:R-:W-:Y:S04]  /*13ee0*/  BSSY B1, `(.L_x_5025) ;  /* 0x0000002000017945 */ /* 0x000fe80003800000 */
[----:B--2---:R-:W-:Y:S05]  /*13ef0*/  @!P0 BRA `(.L_x_5026) ;  /* 0x0000002800448947 */ /* 0x004fea0003800000 */
.L_x_5097:
[----:B------:R-:W-:Y:S05]  /*13f00*/  BSYNC B1 ;  /* 0x0000000000017941 */ /* 0x000fea0003800000 */
.L_x_5025:
[----:B------:R-:W-:Y:S01]  /*13f10*/  ULDC.64 UR4, c[0x0][0x328] ;  /* 0x0000ca0000047ab9 */ /* 0x000fe20000000a00 */
[C---:B------:R-:W-:Y:S01]  /*13f20*/  LOP3.LUT P5, RZ, R16.reuse, 0x8, RZ, 0xc0, !PT ;  /* 0x0000000810ff7812 */ /* 0x040fe200078ac0ff */
        /* <DEDUP_REMOVED lines=19> */
[----:B0-2---:R-:W-:Y:S01]  /*14060*/  LEA.HI.X R20, R2, UR5, R3, 0x1, P0 ;  /* 0x0000000502147c11 */ /* 0x005fe200080f0c03 */
[----:B------:R-:W-:Y:S08]  /*14070*/  BRA.DIV UR4, `(.L_x_5027) ;  /* 0x0000002604f87947 */ /* 0x000ff0000b800000 */
[----:B------:R-:W0:Y:S01]  /*14080*/  SHFL.IDX PT, R14, R10, RZ, 0x181f ;  /* 0x00181fff0a0e7589 */ /* 0x000e2200000e0000 */
[C---:B------:R-:W-:Y:S01]  /*14090*/  LOP3.LUT P1, RZ, R16.reuse, 0x80, RZ, 0xc0, !PT ;  /* 0x0000008010ff7812 */ /* 0x040fe2000782c0ff */
[----:B------:R-:W-:Y:S01]  /*140a0*/  IMAD R21, R21, 0x2, R17 ;  /* 0x0000000215157824 */ /* 0x000fe200078e0211 */
[----:B------:R-:W-:Y:S01]  /*140b0*/  P2R R11, PR, RZ, 0x8 ;  /* 0x00000008ff0b7803 */ /* 0x000fe20000000000 */
[----:B------:R-:W2:Y:S01]  /*140c0*/  SHFL.IDX PT, R3, R20, RZ, 0x181f ;  /* 0x00181fff14037589 */ /* 0x000ea200000e0000 */
[C---:B------:R-:W-:Y:S02]  /*140d0*/  LOP3.LUT P3, RZ, R16.reuse, 0x40, RZ, 0xc0, !PT ;  /* 0x0000004010ff7812 */ /* 0x040fe4000786c0ff */
[C---:B------:R-:W-:Y:S01]  /*140e0*/  LOP3.LUT P6, RZ, R16.reuse, 0x20, RZ, 0xc0, !PT ;  /* 0x0000002010ff7812 */ /* 0x040fe200078cc0ff */
[----:B------:R-:W-:Y:S01]  /*140f0*/  SHFL.IDX PT, R2, R10, 0x2, 0x181f ;  /* 0x00581f000a027f89 */ /* 0x000fe200000e0000 */
[----:B------:R-:W-:Y:S02]  /*14100*/  LOP3.LUT P2, RZ, R16, 0x10, RZ, 0xc0, !PT ;  /* 0x0000001010ff7812 */ /* 0x000fe4000784c0ff */
[----:B------:R-:W-:-:S02]  /*14110*/  P2R R12, PR, RZ, 0x8 ;  /* 0x00000008ff0c7803 */ /* 0x000fc40000000000 */
[----:B0-----:R-:W-:Y:S02]  /*14120*/  IADD3 R6, P0, R14, R0, RZ ;  /* 0x000000000e067210 */ /* 0x001fe40007f1e0ff */
        /* <DEDUP_REMOVED lines=10> */
[----:B------:R-:W-:Y:S02]  /*141d0*/  LDGSTS.E.BYPASS.LTC128B.128 [R21+0x8400], desc[UR52][R6.64+0x200], !P5 ;  /* 0x0840020006157fae */ /* 0x000fe4000e901d74 */
[----:B--2---:R-:W-:Y:S01]  /*141e0*/  IMAD.X R5, RZ, RZ, R3, P0 ;  /* 0x000000ffff057224 */ /* 0x004fe200000e0603 */
[----:B------:R-:W-:Y:S01]  /*141f0*/  IADD3 R2, P0, R2, R0, RZ ;  /* 0x0000000002027210 */ /* 0x000fe20007f1e0ff */
[----:B------:R-:W0:Y:S04]  /*14200*/  SHFL.IDX PT, R3, R20, 0x2, 0x181f ;  /* 0x00581f0014037f89 */ /* 0x000e2800000e0000 */
[----:B------:R-:W-:Y:S04]  /*14210*/  LDGSTS.E.BYPASS.LTC128B.128 [R21+0xa400], desc[UR52][R6.64+0x280], !P4 ;  /* 0x0a40028006157fae */ /* 0x000fe8000e101d74 */
[----:B------:R2:W3:Y:S04]  /*14220*/  SHFL.IDX PT, R14, R10, 0x3, 0x181f ;  /* 0x00781f000a0e7f89 */ /* 0x0004e800000e0000 */
[----:B------:R-:W4:Y:S01]  /*14230*/  SHFL.IDX PT, R20, R20, 0x3, 0x181f ;  /* 0x00781f0014147f89 */ /* 0x000f2200000e0000 */
[----:B0-----:R-:W-:Y:S01]  /*14240*/  IMAD.X R3, RZ, RZ, R3, P0 ;  /* 0x000000ffff037224 */ /* 0x001fe200000e0603 */
[----:B------:R-:W-:-:S13]  /*14250*/  ISETP.NE.U32.AND P0, PT, R28, RZ, PT ;  /* 0x000000ff1c00720c */ /* 0x000fda0003f05070 */
[----:B------:R-:W-:Y:S04]  /*14260*/  LDGSTS.E.BYPASS.LTC128B.128 [R21+0xc400], desc[UR52][R6.64+0x300], P0 ;  /* 0x0c40030006157fae */ /* 0x000fe80008101d74 */
[----:B------:R0:W-:Y:S04]  /*14270*/  LDGSTS.E.BYPASS.LTC128B.128 [R21+0xe400], desc[UR52][R6.64+0x380], P1 ;  /* 0x0e40038006157fae */ /* 0x0001e80008901d74 */
[----:B------:R2:W-:Y:S01]  /*14280*/  LDGSTS.E.BYPASS.LTC128B.128 [R21+0xc00], desc[UR52][R4.64], !P3 ;  /* 0x00c0000004157fae */ /* 0x0005e2000d901d74 */
[----:B------:R-:W-:-:S04]  /*14290*/  ISETP.NE.AND P3, PT, R12, RZ, PT ;  /* 0x000000ff0c00720c */ /* 0x000fc80003f65270 */
[----:B0-----:R-:W-:-:S09]  /*142a0*/  P2R R6, PR, RZ, 0x8 ;  /* 0x00000008ff067803 */ /* 0x001fd20000000000 */
        /* <DEDUP_REMOVED lines=10> */
[----:B------:R2:W-:Y:S01]  /*14350*/  LDGSTS.E.BYPASS.LTC128B.128 [R21+0x3400], desc[UR52][R2.64+0x80], !P3 ;  /* 0x0340008002157fae */ /* 0x0005e2000d901d74 */
[----:B------:R-:W-:-:S03]  /*14360*/  ISETP.NE.AND P3, PT, R11, RZ, PT ;  /* 0x000000ff0b00720c */ /* 0x000fc60003f65270 */
[----:B------:R2:W-:Y:S04]  /*14370*/  LDGSTS.E.BYPASS.LTC128B.128 [R21+0x5400], desc[UR52][R2.64+0x100], !P6 ;  /* 0x0540010002157fae */ /* 0x0005e8000f101d74 */
[----:B------:R2:W-:Y:S04]  /*14380*/  LDGSTS.E.BYPASS.LTC128B.128 [R21+0x7400], desc[UR52][R2.64+0x180], !P2 ;  /* 0x0740018002157fae */ /* 0x0005e8000d101d74 */
[----:B------:R2:W-:Y:S04]  /*14390*/  LDGSTS.E.BYPASS.LTC128B.128 [R21+0x9400], desc[UR52][R2.64+0x200], !P5 ;  /* 0x0940020002157fae */ /* 0x0005e8000e901d74 */
[----:B------:R2:W-:Y:S04]  /*143a0*/  LDGSTS.E.BYPASS.LTC128B.128 [R21+0xb400], desc[UR52][R2.64+0x280], !P4 ;  /* 0x0b40028002157fae */ /* 0x0005e8000e101d74 */
[----:B------:R2:W-:Y:S04]  /*143b0*/  LDGSTS.E.BYPASS.LTC128B.128 [R21+0xd400], desc[UR52][R2.64+0x300], P0 ;  /* 0x0d40030002157fae */ /* 0x0005e80008101d74 */
[----:B---34-:R2:W-:Y:S02]  /*143c0*/  LDGSTS.E.BYPASS.LTC128B.128 [R21+0xf400], desc[UR52][R2.64+0x380], P1 ;  /* 0x0f40038002157fae */ /* 0x0185e40008901d74 */
.L_x_5107:
[----:B--2---:R-:W-:Y:S02]  /*143d0*/  P2R R4, PR, RZ, 0x2 ;  /* 0x00000002ff047803 */ /* 0x004fe40000000000 */
[----:B------:R-:W-:Y:S02]  /*143e0*/  LOP3.LUT P1, RZ, R16, 0x80, RZ, 0xc0, !PT ;  /* 0x0000008010ff7812 */ /* 0x000fe4000782c0ff */
[----:B------:R-:W-:Y:S02]  /*143f0*/  IADD3 R2, P2, R14, R0, RZ ;  /* 0x000000000e027210 */ /* 0x000fe40007f5e0ff */
[----:B------:R-:W-:Y:S02]  /*14400*/  P2R R5, PR, RZ, 0x8 ;  /* 0x00000008ff057803 */ /* 0x000fe40000000000 */
[C---:B------:R-:W-:Y:S01]  /*14410*/  LOP3.LUT P3, RZ, R16.reuse, 0x40, RZ, 0xc0, !PT ;  /* 0x0000004010ff7812 */ /* 0x040fe2000786c0ff */
[----:B------:R-:W-:Y:S01]  /*14420*/  IMAD.X R3, RZ, RZ, R20, P2 ;  /* 0x000000ffff037224 */ /* 0x000fe200010e0614 */
[----:B------:R-:W-:-:S02]  /*14430*/  LOP3.LUT P2, RZ, R16, 0x20, RZ, 0xc0, !PT ;  /* 0x0000002010ff7812 */ /* 0x000fc4000784c0ff */
[----:B------:R-:W-:-:S03]  /*14440*/  LOP3.LUT P6, RZ, R16, 0x10, RZ, 0xc0, !PT ;  /* 0x0000001010ff7812 */ /* 0x000fc600078cc0ff */
[----:B------:R-:W-:Y:S01]  /*14450*/  @!PT LDS RZ, [RZ] ;  /* 0x00000000fffff984 */ /* 0x000fe20000000800 */
[----:B------:R-:W-:Y:S01]  /*14460*/  @!PT LDS RZ, [RZ] ;  /* 0x00000000fffff984 */ /* 0x000fe20000000800 */
[----:B------:R-:W-:Y:S01]  /*14470*/  @!PT LDS RZ, [RZ] ;  /* 0x00000000fffff984 */ /* 0x000fe20000000800 */
[----:B------:R0:W-:Y:S01]  /*14480*/  LDGSTS.E.BYPASS.LTC128B.128 [R21+0x1c00], desc[UR52][R2.64], !P1 ;  /* 0x01c0000002157fae */ /* 0x0001e2000c901d74 */
[----:B------:R-:W-:-:S05]  /*14490*/  ISETP.NE.AND P1, PT, R4, RZ, PT ;  /* 0x000000ff0400720c */ /* 0x000fca0003f25270 */
[----:B------:R0:W-:Y:S01]  /*144a0*/  LDGSTS.E.BYPASS.LTC128B.128 [R21+0x3c00], desc[UR52][R2.64+0x80], !P3 ;  /* 0x03c0008002157fae */ /* 0x0001e2000d901d74 */
[----:B------:R-:W-:-:S03]  /*144b0*/  ISETP.NE.AND P3, PT, R5, RZ, PT ;  /* 0x000000ff0500720c */ /* 0x000fc60003f65270 */
        /* <DEDUP_REMOVED lines=8> */
.L_x_5028:
        /* <DEDUP_REMOVED lines=11> */
.L_x_5029:
[----:B------:R0:W-:Y:S01]  /*145f0*/  SYNCS.ARRIVE.TRANS64.A1T0 RZ, [R8+URZ+0x28c50], RZ ;  /* 0x028c50ff08ff79a7 */ /* 0x0001e2000810003f */
[----:B------:R-:W-:Y:S05]  /*14600*/  @P3 BRA `(.L_x_5030) ;  /* 0xfffffff000743947 */ /* 0x000fea000383ffff */
[----:B------:R-:W-:Y:S05]  /*14610*/  BSYNC B0 ;  /* 0x0000000000007941 */ /* 0x000fea0003800000 */
.L_x_5017:
[----:B------:R-:W2:Y:S01]  /*14620*/  S2R R0, SR_TID.X ;  /* 0x0000000000007919 */ /* 0x000ea20000002100 */
[----:B------:R-:W-:Y:S01]  /*14630*/  VIADD R18, R18, 0x1 ;  /* 0x0000000112127836 */ /* 0x000fe20000000000 */
[----:B------:R-:W-:Y:S04]  /*14640*/  BSSY B0, `(.L_x_5031) ;  /* 0x0000013000007945 */ /* 0x000fe80003800000 */
[----:B------:R-:W-:-:S04]  /*14650*/  ISETP.NE.AND P0, PT, R18, 0x2, PT ;  /* 0x000000021200780c */ /* 0x000fc80003f05270 */
[----:B------:R-:W-:Y:S02]  /*14660*/  SEL R18, R18, RZ, P0 ;  /* 0x000000ff12127207 */ /* 0x000fe40000000000 */
[----:B------:R-:W-:Y:S02]  /*14670*/  SEL R5, RZ, 0x1, P0 ;  /* 0x00000001ff057807 */ /* 0x000fe40000000000 */
[----:B--2---:R-:W-:-:S04]  /*14680*/  LOP3.LUT R0, R0, 0x7f, RZ, 0xc0, !PT ;  /* 0x0000007f00007812 */ /* 0x004fc800078ec0ff */
[----:B------:R-:W-:-:S13]  /*14690*/  ISETP.NE.AND P1, PT, R0, RZ, PT ;  /* 0x000000ff0000720c */ /* 0x000fda0003f25270 */
[----:B------:R-:W-:Y:S05]  /*146a0*/  @P1 BRA `(.L_x_5032) ;  /* 0x0000000000301947 */ /* 0x000fea0003800000 */
[----:B------:R-:W2:Y:S01]  /*146b0*/  S2R R9, SR_LANEID ;  /* 0x0000000000097919 */ /* 0x000ea20000000000 */
[----:B------:R-:W-:Y:S01]  /*146c0*/  VOTEU.ANY UR4, UPT, PT ;  /* 0x0000000000047886 */ /* 0x000fe200038e0100 */
[----:B------:R-:W3:Y:S01]  /*146d0*/  LDC.64 R2, c[0x0][0xc80] ;  /* 0x00032000ff027b82 */ /* 0x000ee20000000a00 */
[----:B------:R-:W2:Y:S08]  /*146e0*/  FLO.U32 R0, UR4 ;  /* 0x0000000400007d00 */ /* 0x000eb000080e0000 */
[----:B------:R-:W3:Y:S01]  /*146f0*/  POPC R7, UR4 ;  /* 0x0000000400077d09 */ /* 0x000ee20008000000 */
[----:B--2---:R-:W-:-:S13]  /*14700*/  ISETP.EQ.U32.AND P0, PT, R0, R9, PT ;  /* 0x000000090000720c */ /* 0x004fda0003f02070 */
[----:B---3--:R-:W2:Y:S01]  /*14710*/  @P0 ATOMG.E.ADD.STRONG.GPU PT, R3, desc[UR52][R2.64], R7 ;  /* 0x00000007020309a8 */ /* 0x008ea200081ee1f4 */
[----:B------:R-:W3:Y:S02]  /*14720*/  S2R R4, SR_LTMASK ;  /* 0x0000000000047919 */ /* 0x000ee40000003900 */
[----:B---3--:R-:W-:-:S04]  /*14730*/  LOP3.LUT R4, R4, UR4, RZ, 0xc0, !PT ;  /* 0x0000000404047c12 */ /* 0x008fc8000f8ec0ff */
[----:B------:R-:W3:Y:S01]  /*14740*/  POPC R33, R4 ;  /* 0x0000000400217309 */ /* 0x000ee20000000000 */
[----:B--2---:R-:W3:Y:S02]  /*14750*/  SHFL.IDX PT, R0, R3, R0, 0x1f ;  /* 0x00001f0003007589 */ /* 0x004ee400000e0000 */
[----:B---3--:R-:W-:-:S07]  /*14760*/  IADD3 R33, R0, UR46, R33 ;  /* 0x0000002e00217c10 */ /* 0x008fce000fffe021 */
.L_x_5032:
[----:B------:R-:W-:Y:S05]  /*14770*/  BSYNC B0 ;  /* 0x0000000000007941 */ /* 0x000fea0003800000 */
.L_x_5031:
[----:B------:R-:W-:-:S07]  /*14780*/  LOP3.LUT R22, R22, R5, RZ, 0x3c, !PT ;  /* 0x0000000516167212 */ /* 0x000fce00078e3cff */
.L_x_4992:
[----:B------:R-:W-:Y:S05]  /*14790*/  BSYNC B7 ;  /* 0x0000000000077941 */ /* 0x000fea0003800000 */
.L_x_4990:
[----:B------:R-:W-:-:S13]  /*147a0*/  LOP3.LUT P0, RZ, R16, 0x2000, RZ, 0xc0, !PT ;  /* 0x0000200010ff7812 */ /* 0x000fda000780c0ff */
[----:B------:R-:W-:Y:S05]  /*147b0*/  @!P0 BRA `(.L_x_5033) ;  /* 0x0000000000248947 */ /* 0x000fea0003800000 */
[----:B------:R-:W-:Y:S05]  /*147c0*/  WARPSYNC.ALL ;  /* 0x0000000000007948 */ /* 0x000fea0003800000 */
[----:B------:R-:W2:Y:S08]  /*147d0*/  S2UR UR5, SR_CgaCtaId ;  /* 0x00000000000579c3 */ /* 0x000eb00000008800 */
[----:B------:R-:W-:Y:S06]  /*147e0*/  BAR.SYNC.DEFER_BLOCKING 0x5, 0x180 ;  /* 0x0146000000007b1d */ /* 0x000fec0000010000 */
[----:B------:R-:W-:-:S02]  /*147f0*/  UMOV UR4, 0x400 ;  /* 0x0000040000047882 */ /* 0x000fc40000000000 */
[----:B--2---:R-:W-:-:S06]  /*14800*/  ULEA UR4, UR5, UR4, 0x18 ;  /* 0x0000000405047291 */ /* 0x004fcc000f8ec03f */
[----:B------:R-:W-:-:S05]  /*14810*/  IMAD.U32 R17, RZ, RZ, UR4 ;  /* 0x00000004ff117e24 */ /* 0x000fca000f8e00ff */
[----:B------:R2:W3:Y:S01]  /*14820*/  LDS R33, [R17+0x28cd0] ;  /* 0x028cd00011217984 */ /* 0x0004e20000000800 */
[----:B------:R-:W-:Y:S06]  /*14830*/  BAR.ARV 0x4, 0x180 ;  /* 0x0106000000007b1d */ /* 0x000fec0000002000 */
[----:B------:R-:W-:Y:S05]  /*14840*/  BRA `(.L_x_5034) ;  /* 0x00000000002c7947 */ /* 0x000fea0003800000 */
.L_x_5033:
[----:B------:R-:W-:-:S03]  /*14850*/  UMOV UR4, 0xffffffff ;  /* 0xffffffff00047882 */ /* 0x000fc60000000000 */
[----:B------:R-:W-:Y:S05]  /*14860*/  BRA.DIV UR4, `(.L_x_5035) ;  /* 0x0000002604cc7947 */ /* 0x000fea000b800000 */
[----:B------:R2:W3:Y:S02]  /*14870*/  SHFL.IDX PT, R14, R33, RZ, 0x1f ;  /* 0x00001fff210e7589 */ /* 0x0004e400000e0000 */
.L_x_5110:
[----:B------:R-:W4:Y:S01]  /*14880*/  @!P1 S2R R3, SR_CgaCtaId ;  /* 0x0000000000039919 */ /* 0x000f220000008800 */
[----:B------:R-:W-:Y:S05]  /*14890*/  WARPSYNC.ALL ;  /* 0x0000000000007948 */ /* 0x000fea0003800000 */
[----:B------:R-:W-:Y:S01]  /*148a0*/  BAR.SYNC.DEFER_BLOCKING 0x4, 0x180 ;  /* 0x0106000000007b1d */ /* 0x000fe20000010000 */
[----:B------:R-:W-:-:S04]  /*148b0*/  @!P1 MOV R0, 0x400 ;  /* 0x0000040000009802 */ /* 0x000fc80000000f00 */
[----:B----4-:R-:W-:-:S05]  /*148c0*/  @!P1 LEA R17, R3, R0, 0x18 ;  /* 0x0000000003119211 */ /* 0x010fca00078ec0ff */
[----:B------:R2:W-:Y:S02]  /*148d0*/  @!P1 STS [R17+0x28cd0], R33 ;  /* 0x028cd02111009388 */ /* 0x0005e40000000800 */
[----:B--23--:R-:W-:Y:S01]  /*148e0*/  IMAD.MOV.U32 R33, RZ, RZ, R14 ;  /* 0x000000ffff217224 */ /* 0x00cfe200078e000e */
[----:B------:R-:W-:Y:S06]  /*148f0*/  BAR.ARV 0x5, 0x180 ;  /* 0x0146000000007b1d */ /* 0x000fec0000002000 */
.L_x_5034:
[----:B------:R-:W-:Y:S02]  /*14900*/  ULDC UR4, c[0x0][0xc38] ;  /* 0x00030e0000047ab9 */ /* 0x000fe40000000800 */
[----:B---3--:R-:W-:-:S13]  /*14910*/  ISETP.GE.AND P0, PT, R33, UR4, PT ;  /* 0x0000000421007c0c */ /* 0x008fda000bf06270 */
[----:B------:R-:W-:Y:S05]  /*14920*/  @!P0 BRA `(.L_x_5036) ;  /* 0xffffffc400cc8947 */ /* 0x000fea000383ffff */
.L_x_4981:
[----:B------:R-:W3:Y:S01]  /*14930*/  LDL.LU R0, [R1+0x4] ;  /* 0x0000040001007983 */ /* 0x000ee20000300800 */
[----:B------:R-:W-:Y:S01]  /*14940*/  BSSY B0, `(.L_x_5037) ;  /* 0x000000b000007945 */ /* 0x000fe20003800000 */
[----:B------:R-:W4:Y:S01]  /*14950*/  S2R R5, SR_CgaCtaId ;  /* 0x0000000000057919 */ /* 0x000f220000008800 */
[----:B---3--:R-:W-:-:S05]  /*14960*/  VIADD R0, R0, 0x1 ;  /* 0x0000000100007836 */ /* 0x008fca0000000000 */
[----:B------:R-:W-:-:S04]  /*14970*/  LEA.HI R2, R0, R0, RZ, 0x1 ;  /* 0x0000000000027211 */ /* 0x000fc800078f08ff */
[----:B------:R-:W-:Y:S02]  /*14980*/  LOP3.LUT R3, R2, 0xfffffffe, RZ, 0xc0, !PT ;  /* 0xfffffffe02037812 */ /* 0x000fe400078ec0ff */
[----:B------:R-:W-:-:S03]  /*14990*/  MOV R2, 0x400 ;  /* 0x0000040000027802 */ /* 0x000fc60000000f00 */
[----:B------:R-:W-:Y:S01]  /*149a0*/  IMAD.IADD R0, R0, 0x1, -R3 ;  /* 0x0000000100007824 */ /* 0x000fe200078e0a03 */
[----:B----4-:R-:W-:-:S04]  /*149b0*/  LEA R7, R5, R2, 0x18 ;  /* 0x0000000205077211 */ /* 0x010fc800078ec0ff */
[----:B------:R-:W-:-:S04]  /*149c0*/  SHF.L.U32 R0, R0, 0x1f, RZ ;  /* 0x0000001f00007819 */ /* 0x000fc800000006ff */
[----:B------:R-:W3:Y:S02]  /*149d0*/  SYNCS.PHASECHK.TRANS64.TRYWAIT P0, [R7+URZ+0x28c20], R0 ;  /* 0x028c2000070075a7 */ /* 0x000ee4000800017f */
[----:B---3--:R-:W-:Y:S05]  /*149e0*/  @!P0 BRA `(.L_x_5038) ;  /* 0x0000002400948947 */ /* 0x008fea0003800000 */
.L_x_5111:
[----:B------:R-:W-:Y:S05]  /*149f0*/  BSYNC B0 ;  /* 0x0000000000007941 */ /* 0x000fea0003800000 */
.L_x_5037:
[----:B------:R-:W-:-:S03]  /*14a00*/  UMOV UR4, 0xffffffff ;  /* 0xffffffff00047882 */ /* 0x000fc60000000000 */
[----:B------:R-:W-:Y:S05]  /*14a10*/  BRA.DIV UR4, `(.L_x_5039) ;  /* 0x00000026049c7947 */ /* 0x000fea000b800000 */
[----:B---3--:R-:W3:Y:S02]  /*14a20*/  S2R R0, SR_TID.X ;  /* 0x0000000000007919 */ /* 0x008ee40000002100 */
[----:B---3--:R-:W-:-:S04]  /*14a30*/  SHF.R.U32.HI R0, RZ, 0x5, R0 ;  /* 0x00000005ff007819 */ /* 0x008fc80000011600 */
[----:B------:R-:W-:-:S05]  /*14a40*/  LOP3.LUT R0, R0, 0x3, RZ, 0xc0, !PT ;  /* 0x0000000300007812 */ /* 0x000fca00078ec0ff */
[----:B------:R3:W4:Y:S02]  /*14a50*/  SHFL.IDX PT, R14, R0, RZ, 0x1f ;  /* 0x00001fff000e7589 */ /* 0x00072400000e0000 */
.L_x_5114:
[----:B----4-:R-:W-:Y:S01]  /*14a60*/  ISETP.NE.AND P0, PT, R14, RZ, PT ;  /* 0x000000ff0e00720c */ /* 0x010fe20003f05270 */
[----:B------:R-:W-:-:S12]  /*14a70*/  BSSY B0, `(.L_x_5040) ;  /* 0x0000024000007945 */ /* 0x000fd80003800000 */
[----:B------:R-:W-:Y:S05]  /*14a80*/  @P0 BRA `(.L_x_5041) ;  /* 0x0000000000880947 */ /* 0x000fea0003800000 */
[----:B------:R-:W-:-:S03]  /*14a90*/  UMOV UR4, 0xffffffff ;  /* 0xffffffff00047882 */ /* 0x000fc60000000000 */
[----:B------:R-:W-:Y:S05]  /*14aa0*/  BRA.DIV UR4, `(.L_x_5042) ;  /* 0x0000002604ac7947 */ /* 0x000fea000b800000 */
[----:B------:R-:W-:-:S13]  /*14ab0*/  ELECT P6, URZ, PT ;  /* 0x00000000003f782f */ /* 0x000fda00038c0000 */
.L_x_5117:
[----:B------:R-:W-:Y:S05]  /*14ac0*/  @!P6 BRA `(.L_x_5041) ;  /* 0x000000000078e947 */ /* 0x000fea0003800000 */
[----:B------:R-:W-:-:S06]  /*14ad0*/  ULOP3.LUT UR4, UR39, 0x2, URZ, 0xfc, !UPT ;  /* 0x0000000227047892 */ /* 0x000fcc000f8efc3f */
[----:B---3--:R-:W-:-:S04]  /*14ae0*/  MOV R0, UR4 ;  /* 0x0000000400007c02 */ /* 0x008fc80008000f00 */
[----:B------:R-:W-:-:S13]  /*14af0*/  ISETP.NE.AND P0, PT, R0, 0x3, PT ;  /* 0x000000030000780c */ /* 0x000fda0003f05270 */
[----:B------:R-:W-:Y:S05]  /*14b00*/  @!P0 BRA `(.L_x_5043) ;  /* 0x0000000000048947 */ /* 0x000fea0003800000 */
[----:B------:R-:W-:Y:S01]  /*14b10*/  BPT.TRAP 0x1 ;  /* 0x000000040000795c */ /* 0x000fe20000300000 */
.L_x_5043:
[----:B------:R-:W-:Y:S01]  /*14b20*/  IMAD R5, R18, 0x8, R7 ;  /* 0x0000000812057824 */ /* 0x000fe200078e0207 */
[----:B------:R-:W-:Y:S01]  /*14b30*/  SHF.L.U32 R0, R22, 0x1f, RZ ;  /* 0x0000001f16007819 */ /* 0x000fe200000006ff */
[----:B------:R-:W-:-:S03]  /*14b40*/  VIADD R18, R18, 0x1 ;  /* 0x0000000112127836 */ /* 0x000fc60000000000 */
[----:B------:R-:W3:Y:S02]  /*14b50*/  SYNCS.PHASECHK.TRANS64.TRYWAIT P1, [R5+URZ+0x28c40], R0 ;  /* 0x028c4000050075a7 */ /* 0x000ee4000802017f */
[----:B------:R-:W-:-:S04]  /*14b60*/  ISETP.NE.AND P2, PT, R18, 0x2, PT ;  /* 0x000000021200780c */ /* 0x000fc80003f45270 */
[----:B------:R-:W-:Y:S01]  /*14b70*/  SEL R3, RZ, 0x1, P2 ;  /* 0x00000001ff037807 */ /* 0x000fe20001000000 */
[----:B---3--:R-:W-:Y:S08]  /*14b80*/  @!P1 BRA `(.L_x_5044) ;  /* 0x0000002400949947 */ /* 0x008ff00003800000 */
.L_x_5118:
[----:B------:R-:W-:Y:S02]  /*14b90*/  SEL R18, R18, RZ, P2 ;  /* 0x000000ff12127207 */ /* 0x000fe40001000000 */
[----:B------:R-:W-:Y:S01]  /*14ba0*/  LOP3.LUT R2, R22, R3, RZ, 0x3c, !PT ;  /* 0x0000000316027212 */ /* 0x000fe200078e3cff */
[----:B------:R-:W-:Y:S06]  /*14bb0*/  @!P0 BRA `(.L_x_5045) ;  /* 0x0000000000048947 */ /* 0x000fec0003800000 */
[----:B------:R-:W-:Y:S01]  /*14bc0*/  BPT.TRAP 0x1 ;  /* 0x000000040000795c */ /* 0x000fe20000300000 */
.L_x_5045:
[----:B------:R-:W-:Y:S01]  /*14bd0*/  IMAD R3, R18, 0x8, R7 ;  /* 0x0000000812037824 */ /* 0x000fe200078e0207 */
[----:B------:R-:W-:-:S04]  /*14be0*/  SHF.L.U32 R2, R2, 0x1f, RZ ;  /* 0x0000001f02027819 */ /* 0x000fc800000006ff */
[----:B------:R-:W4:Y:S02]  /*14bf0*/  SYNCS.PHASECHK.TRANS64.TRYWAIT P1, [R3+URZ+0x28c40], R2 ;  /* 0x028c4002030075a7 */ /* 0x000f24000802017f */
[----:B----4-:R-:W-:Y:S05]  /*14c00*/  @!P1 BRA `(.L_x_5046) ;  /* 0x0000002400889947 */ /* 0x010fea0003800000 */
.L_x_5119:
[----:B------:R-:W-:Y:S05]  /*14c10*/  @!P0 BRA `(.L_x_5047) ;  /* 0x0000000000048947 */ /* 0x000fea0003800000 */
[----:B------:R-:W-:Y:S01]  /*14c20*/  BPT.TRAP 0x1 ;  /* 0x000000040000795c */ /* 0x000fe20000300000 */
.L_x_5047:
[----:B------:R-:W0:Y:S02]  /*14c30*/  SYNCS.PHASECHK.TRANS64.TRYWAIT P1, [R5+URZ+0x28c60], R0 ;  /* 0x028c6000050075a7 */ /* 0x000e24000802017f */
[----:B0-----:R-:W-:Y:S05]  /*14c40*/  @!P1 BRA `(.L_x_5048) ;  /* 0x00000024008c9947 */ /* 0x001fea0003800000 */
.L_x_5120:
[----:B------:R-:W-:Y:S05]  /*14c50*/  @!P0 BRA `(.L_x_5049) ;  /* 0x0000000000048947 */ /* 0x000fea0003800000 */
[----:B------:R-:W-:Y:S01]  /*14c60*/  BPT.TRAP 0x1 ;  /* 0x000000040000795c */ /* 0x000fe20000300000 */
.L_x_5049:
[----:B------:R0:W0:Y:S02]  /*14c70*/  SYNCS.PHASECHK.TRANS64.TRYWAIT P0, [R3+URZ+0x28c60], R2 ;  /* 0x028c6002030075a7 */ /* 0x000024000800017f */
[----:B0-----:R-:W-:Y:S05]  /*14c80*/  @!P0 NANOSLEEP.SYNCS 0x989680 ;  /* 0x009896800000895d */ /* 0x001fea0003900000 */
[----:B------:R-:W0:Y:S02]  /*14c90*/  @!P0 SYNCS.PHASECHK.TRANS64 P0, [R3+URZ+0x28c60], R2 ;  /* 0x028c6002030085a7 */ /* 0x000e24000800007f */
[----:B0-----:R-:W-:Y:S05]  /*14ca0*/  @!P0 BRA `(.L_x_5049) ;  /* 0xfffffffc00f08947 */ /* 0x001fea000383ffff */
.L_x_5041:
[----:B------:R-:W-:Y:S05]  /*14cb0*/  BSYNC B0 ;  /* 0x0000000000007941 */ /* 0x000fea0003800000 */
.L_x_5040:
[----:B------:R-:W-:Y:S05]  /*14cc0*/  EXIT ;  /* 0x000000000000794d */ /* 0x000fea0003800000 */
.L_x_4877:
[----:B0-----:R-:W-:-:S04]  /*14cd0*/  IMAD.U32 R3, RZ, RZ, UR21 ;  /* 0x00000015ff037e24 */ /* 0x001fc8000f8e00ff */
[----:B------:R0:W1:Y:S03]  /*14ce0*/  SYNCS.PHASECHK.TRANS64.TRYWAIT P1, [R3+URZ+0x28c50], R0 ;  /* 0x028c5000030075a7 */ /* 0x000066000802017f */
[----:B-1----:R-:W-:Y:S05]  /*14cf0*/  @!P1 NANOSLEEP.SYNCS 0x989680 ;  /* 0x009896800000995d */ /* 0x002fea0003900000 */
[----:B------:R-:W1:Y:S02]  /*14d00*/  @!P1 SYNCS.PHASECHK.TRANS64 P1, [R3+URZ+0x28c50], R0 ;  /* 0x028c5000030095a7 */ /* 0x000e64000802007f */
[----:B-1----:R-:W-:Y:S05]  /*14d10*/  @!P1 BRA `(.L_x_4877) ;  /* 0xfffffffc00ec9947 */ /* 0x002fea000383ffff */
[----:B------:R-:W-:Y:S05]  /*14d20*/  BRA `(.L_x_5050) ;  /* 0xfffffecc00d47947 */ /* 0x000fea000383ffff */
.L_x_4883:
[----:B-1----:R-:W-:-:S04]  /*14d30*/  IMAD.U32 R3, RZ, RZ, UR21 ;  /* 0x00000015ff037e24 */ /* 0x002fc8000f8e00ff */
[----:B------:R1:W2:Y:S03]  /*14d40*/  SYNCS.PHASECHK.TRANS64.TRYWAIT P1, [R3+URZ+0x28c50], R0 ;  /* 0x028c5000030075a7 */ /* 0x0002a6000802017f */
[----:B--2---:R-:W-:Y:S05]  /*14d50*/  @!P1 NANOSLEEP.SYNCS 0x989680 ;  /* 0x009896800000995d */ /* 0x004fea0003900000 */
[----:B------:R-:W2:Y:S02]  /*14d60*/  @!P1 SYNCS.PHASECHK.TRANS64 P1, [R3+URZ+0x28c50], R0 ;  /* 0x028c5000030095a7 */ /* 0x000ea4000802007f */
[----:B--2---:R-:W-:Y:S05]  /*14d70*/  @!P1 BRA `(.L_x_4883) ;  /* 0xfffffffc00ec9947 */ /* 0x004fea000383ffff */
[----:B------:R-:W-:Y:S05]  /*14d80*/  BRA `(.L_x_4882) ;  /* 0xfffffed800cc7947 */ /* 0x000fea000383ffff */
.L_x_4893:
[----:B0-----:R-:W-:-:S04]  /*14d90*/  MOV R3, UR42 ;  /* 0x0000002a00037c02 */ /* 0x001fc80008000f00 */
[----:B------:R0:W1:Y:S03]  /*14da0*/  SYNCS.PHASECHK.TRANS64.TRYWAIT P1, [R3+URZ+0x28c00], R0 ;  /* 0x028c0000030075a7 */ /* 0x000066000802017f */
[----:B-1----:R-:W-:Y:S05]  /*14db0*/  @!P1 NANOSLEEP.SYNCS 0x989680 ;  /* 0x009896800000995d */ /* 0x002fea0003900000 */
[----:B------:R-:W1:Y:S02]  /*14dc0*/  @!P1 SYNCS.PHASECHK.TRANS64 P1, [R3+URZ+0x28c00], R0 ;  /* 0x028c0000030095a7 */ /* 0x000e64000802007f */
[----:B-1----:R-:W-:Y:S05]  /*14dd0*/  @!P1 BRA `(.L_x_4893) ;  /* 0xfffffffc00ec9947 */ /* 0x002fea000383ffff */
[----:B------:R-:W-:Y:S05]  /*14de0*/  BRA `(.L_x_5051) ;  /* 0xfffffef000507947 */ /* 0x000fea000383ffff */
.L_x_4897:
[----:B--2---:R2:W3:Y:S02]  /*14df0*/  SYNCS.PHASECHK.TRANS64.TRYWAIT P1, [R7+URZ+0x28c30], R8 ;  /* 0x028c3008070075a7 */ /* 0x0044e4000802017f */
[----:B---3--:R-:W-:Y:S05]  /*14e00*/  @!P1 NANOSLEEP.SYNCS 0x989680 ;  /* 0x009896800000995d */ /* 0x008fea0003900000 */
[----:B------:R-:W3:Y:S02]  /*14e10*/  @!P1 SYNCS.PHASECHK.TRANS64 P1, [R7+URZ+0x28c30], R8 ;  /* 0x028c3008070095a7 */ /* 0x000ee4000802007f */
[----:B---3--:R-:W-:Y:S05]  /*14e20*/  @!P1 BRA `(.L_x_4897) ;  /* 0xfffffffc00f09947 */ /* 0x008fea000383ffff */
[----:B------:R-:W-:Y:S05]  /*14e30*/  BRA `(.L_x_4896) ;  /* 0xfffffef0006c7947 */ /* 0x000fea000383ffff */
.L_x_4910:
[----:B--2---:R2:W3:Y:S02]  /*14e40*/  SYNCS.PHASECHK.TRANS64.TRYWAIT P1, [R7+URZ+0x28c50], R8 ;  /* 0x028c5008070075a7 */ /* 0x0044e4000802017f */
[----:B---3--:R-:W-:Y:S05]  /*14e50*/  @!P1 NANOSLEEP.SYNCS 0x989680 ;  /* 0x009896800000995d */ /* 0x008fea0003900000 */
[----:B------:R-:W3:Y:S02]  /*14e60*/  @!P1 SYNCS.PHASECHK.TRANS64 P1, [R7+URZ+0x28c50], R8 ;  /* 0x028c5008070095a7 */ /* 0x000ee4000802007f */
[----:B---3--:R-:W-:Y:S05]  /*14e70*/  @!P1 BRA `(.L_x_4910) ;  /* 0xfffffffc00f09947 */ /* 0x008fea000383ffff */
[----:B------:R-:W-:Y:S05]  /*14e80*/  BRA `(.L_x_4909) ;  /* 0xffffff10001c7947 */ /* 0x000fea000383ffff */
.L_x_4919:
[----:B--2---:R-:W-:-:S04]  /*14e90*/  IMAD.U32 R6, RZ, RZ, UR21 ;  /* 0x00000015ff067e24 */ /* 0x004fc8000f8e00ff */
[----:B------:R2:W3:Y:S03]  /*14ea0*/  SYNCS.PHASECHK.TRANS64.TRYWAIT P1, [R6+URZ+0x28c30], R7 ;  /* 0x028c3007060075a7 */ /* 0x0004e6000802017f */
[----:B---3--:R-:W-:Y:S05]  /*14eb0*/  @!P1 NANOSLEEP.SYNCS 0x989680 ;  /* 0x009896800000995d */ /* 0x008fea0003900000 */
[----:B------:R-:W3:Y:S02]  /*14ec0*/  @!P1 SYNCS.PHASECHK.TRANS64 P1, [R6+URZ+0x28c30], R7 ;  /* 0x028c3007060095a7 */ /* 0x000ee4000802007f */
[----:B---3--:R-:W-:Y:S05]  /*14ed0*/  @!P1 BRA `(.L_x_4919) ;  /* 0xfffffffc00ec9947 */ /* 0x008fea000383ffff */
[----:B------:R-:W-:Y:S05]  /*14ee0*/  BRA `(.L_x_4918) ;  /* 0xffffff1400a47947 */ /* 0x000fea000383ffff */
.L_x_4932:
[----:B--2---:R-:W-:-:S04]  /*14ef0*/  IMAD.U32 R10, RZ, RZ, UR21 ;  /* 0x00000015ff0a7e24 */ /* 0x004fc8000f8e00ff */
[----:B------:R2:W3:Y:S03]  /*14f00*/  SYNCS.PHASECHK.TRANS64.TRYWAIT P1, [R10+URZ+0x28c50], R7 ;  /* 0x028c50070a0075a7 */ /* 0x0004e6000802017f */
[----:B---3--:R-:W-:Y:S05]  /*14f10*/  @!P1 NANOSLEEP.SYNCS 0x989680 ;  /* 0x009896800000995d */ /* 0x008fea0003900000 */
[----:B------:R-:W3:Y:S02]  /*14f20*/  @!P1 SYNCS.PHASECHK.TRANS64 P1, [R10+URZ+0x28c50], R7 ;  /* 0x028c50070a0095a7 */ /* 0x000ee4000802007f */
[----:B---3--:R-:W-:Y:S05]  /*14f30*/  @!P1 BRA `(.L_x_4932) ;  /* 0xfffffffc00ec9947 */ /* 0x008fea000383ffff */
[----:B------:R-:W-:Y:S05]  /*14f40*/  BRA `(.L_x_4931) ;  /* 0xffffff3800907947 */ /* 0x000fea000383ffff */
.L_x_4942:
[----:B--2---:R-:W-:-:S04]  /*14f50*/  IMAD.U32 R5, RZ, RZ, UR21 ;  /* 0x00000015ff057e24 */ /* 0x004fc8000f8e00ff */
[----:B------:R2:W3:Y:S03]  /*14f60*/  SYNCS.PHASECHK.TRANS64.TRYWAIT P2, [R5+URZ+0x28c30], R8 ;  /* 0x028c3008050075a7 */ /* 0x0004e6000804017f */
[----:B---3--:R-:W-:Y:S05]  /*14f70*/  @!P2 NANOSLEEP.SYNCS 0x989680 ;  /* 0x009896800000a95d */ /* 0x008fea0003900000 */
[----:B------:R-:W3:Y:S02]  /*14f80*/  @!P2 SYNCS.PHASECHK.TRANS64 P2, [R5+URZ+0x28c30], R8 ;  /* 0x028c30080500a5a7 */ /* 0x000ee4000804007f */
[----:B---3--:R-:W-:Y:S05]  /*14f90*/  @!P2 BRA `(.L_x_4942) ;  /* 0xfffffffc00eca947 */ /* 0x008fea000383ffff */
[----:B------:R-:W-:Y:S05]  /*14fa0*/  BRA `(.L_x_4941) ;  /* 0xffffff4000187947 */ /* 0x000fea000383ffff */
.L_x_4947:
[----:B---3--:R-:W-:-:S04]  /*14fb0*/  IMAD.U32 R11, RZ, RZ, UR21 ;  /* 0x00000015ff0b7e24 */ /* 0x008fc8000f8e00ff */
[----:B------:R3:W4:Y:S03]  /*14fc0*/  SYNCS.PHASECHK.TRANS64.TRYWAIT P2, [R11+URZ+0x28c50], R8 ;  /* 0x028c50080b0075a7 */ /* 0x000726000804017f */
[----:B----4-:R-:W-:Y:S05]  /*14fd0*/  @!P2 NANOSLEEP.SYNCS 0x989680 ;  /* 0x009896800000a95d */ /* 0x010fea0003900000 */
[----:B------:R-:W4:Y:S02]  /*14fe0*/  @!P2 SYNCS.PHASECHK.TRANS64 P2, [R11+URZ+0x28c50], R8 ;  /* 0x028c50080b00a5a7 */ /* 0x000f24000804007f */
[----:B----4-:R-:W-:Y:S05]  /*14ff0*/  @!P2 BRA `(.L_x_4947) ;  /* 0xfffffffc00eca947 */ /* 0x010fea000383ffff */
[----:B------:R-:W-:Y:S05]  /*15000*/  BRA `(.L_x_4946) ;  /* 0xffffff58003c7947 */ /* 0x000fea000383ffff */
.L_x_4954:
[----:B---3--:R-:W-:-:S04]  /*15010*/  IMAD.U32 R6, RZ, RZ, UR20 ;  /* 0x00000014ff067e24 */ /* 0x008fc8000f8e00ff */
[----:B------:R3:W4:Y:S03]  /*15020*/  SYNCS.PHASECHK.TRANS64.TRYWAIT P1, [R6+URZ+0x28c30], R7 ;  /* 0x028c3007060075a7 */ /* 0x000726000802017f */
[----:B----4-:R-:W-:Y:S05]  /*15030*/  @!P1 NANOSLEEP.SYNCS 0x989680 ;  /* 0x009896800000995d */ /* 0x010fea0003900000 */
[----:B------:R-:W4:Y:S02]  /*15040*/  @!P1 SYNCS.PHASECHK.TRANS64 P1, [R6+URZ+0x28c30], R7 ;  /* 0x028c3007060095a7 */ /* 0x000f24000802007f */
[----:B----4-:R-:W-:Y:S05]  /*15050*/  @!P1 BRA `(.L_x_4954) ;  /* 0xfffffffc00ec9947 */ /* 0x010fea000383ffff */
[----:B------:R-:W-:Y:S05]  /*15060*/  BRA `(.L_x_4953) ;  /* 0xffffff5c00387947 */ /* 0x000fea000383ffff */
.L_x_4967:
[----:B--2---:R-:W-:-:S04]  /*15070*/  MOV R10, UR20 ;  /* 0x00000014000a7c02 */ /* 0x004fc80008000f00 */
[----:B------:R2:W3:Y:S03]  /*15080*/  SYNCS.PHASECHK.TRANS64.TRYWAIT P1, [R10+URZ+0x28c50], R7 ;  /* 0x028c50070a0075a7 */ /* 0x0004e6000802017f */
[----:B---3--:R-:W-:Y:S05]  /*15090*/  @!P1 NANOSLEEP.SYNCS 0x989680 ;  /* 0x009896800000995d */ /* 0x008fea0003900000 */
[----:B------:R-:W3:Y:S02]  /*150a0*/  @!P1 SYNCS.PHASECHK.TRANS64 P1, [R10+URZ+0x28c50], R7 ;  /* 0x028c50070a0095a7 */ /* 0x000ee4000802007f */
[----:B---3--:R-:W-:Y:S05]  /*150b0*/  @!P1 BRA `(.L_x_4967) ;  /* 0xfffffffc00ec9947 */ /* 0x008fea000383ffff */
[----:B------:R-:W-:Y:S05]  /*150c0*/  BRA `(.L_x_4966) ;  /* 0xffffff8000207947 */ /* 0x000fea000383ffff */
.L_x_4998:
        /* <DEDUP_REMOVED lines=10> */
.L_x_5052:
[----:B------:R-:W-:Y:S05]  /*15170*/  BRA `(.L_x_5053) ;  /* 0xffffffcc00207947 */ /* 0x000fea000383ffff */
.L_x_5001:
[----:B0-----:R0:W1:Y:S02]  /*15180*/  SYNCS.PHASECHK.TRANS64.TRYWAIT P0, [R25+URZ+0x28c40], R0 ;  /* 0x028c4000190075a7 */ /* 0x001064000800017f */
[----:B-1----:R-:W-:Y:S05]  /*15190*/  @!P0 NANOSLEEP.SYNCS 0x989680 ;  /* 0x009896800000895d */ /* 0x002fea0003900000 */
[----:B------:R-:W1:Y:S02]  /*151a0*/  @!P0 SYNCS.PHASECHK.TRANS64 P0, [R25+URZ+0x28c40], R0 ;  /* 0x028c4000190085a7 */ /* 0x000e64000800007f */
[----:B-1----:R-:W-:Y:S05]  /*151b0*/  @!P0 BRA `(.L_x_5001) ;  /* 0xfffffffc00f08947 */ /* 0x002fea000383ffff */
[----:B------:R-:W-:Y:S05]  /*151c0*/  BRA `(.L_x_5054) ;  /* 0xffffffcc00c87947 */ /* 0x000fea000383ffff */
.L_x_5002:
        /* <DEDUP_REMOVED lines=8> */
.L_x_5056:
[----:B------:R-:W-:Y:S05]  /*15250*/  BSYNC B0 ;  /* 0x0000000000007941 */ /* 0x000fea0003800000 */
.L_x_5055:
[----:B------:R-:W-:Y:S01]  /*15260*/  MOV R13, R0 ;  /* 0x00000000000d7202 */ /* 0x000fe20000000f00 */
[----:B------:R-:W-:Y:S01]  /*15270*/  IMAD.MOV.U32 R12, RZ, RZ, RZ ;  /* 0x000000ffff0c7224 */ /* 0x000fe200078e00ff */
[----:B------:R-:W-:Y:S01]  /*15280*/  @P0 LEA R7, R4, R17, 0x1 ;  /* 0x0000001104070211 */ /* 0x000fe200078e08ff */
[----:B------:R-:W-:Y:S02]  /*15290*/  IMAD.MOV.U32 R11, RZ, RZ, 0x181f ;  /* 0x0000181fff0b7424 */ /* 0x000fe400078e00ff */
[----:B------:R-:W-:Y:S02]  /*152a0*/  IMAD.MOV.U32 R15, RZ, RZ, -0x1 ;  /* 0xffffffffff0f7424 */ /* 0x000fe400078e00ff */
[----:B------:R-:W-:-:S07]  /*152b0*/  IMAD.MOV.U32 R2, RZ, RZ, R14 ;  /* 0x000000ffff027224 */ /* 0x000fce00078e000e */
[----:B------:R-:W-:Y:S05]  /*152c0*/  WARPSYNC.COLLECTIVE R15, `(.L_x_5057) ;  /* 0x000000000f087348 */ /* 0x000fea0003c00000 */
[----:B------:R0:W1:Y:S02]  /*152d0*/  SHFL.IDX P6, R14, R13, R12, R11 ;  /* 0x0000000c0d0e7389 */ /* 0x00006400000c000b */
[----:B01----:R-:W-:Y:S01]  /*152e0*/  ENDCOLLECTIVE ;  /* 0x000000000000791b */ /* 0x003fe20003800000 */
.L_x_5057:
        /* <DEDUP_REMOVED lines=8> */
.L_x_5058:
[----:B------:R-:W-:Y:S01]  /*15370*/  @!PT LDS RZ, [RZ] ;  /* 0x00000000fffff984 */ /* 0x000fe20000000800 */
[----:B------:R-:W-:Y:S01]  /*15380*/  @!PT LDS RZ, [RZ] ;  /* 0x00000000fffff984 */ /* 0x000fe20000000800 */
[----:B------:R-:W-:Y:S01]  /*15390*/  @!PT LDS RZ, [RZ] ;  /* 0x00000000fffff984 */ /* 0x000fe20000000800 */
[----:B------:R0:W-:Y:S01]  /*153a0*/  @P0 LDGSTS.E.BYPASS.LTC128B.128 [R7+0x22400], desc[UR52][R2.64], !P2 ;  /* 0x2240000002070fae */ /* 0x0001e2000d101d74 */
[----:B------:R-:W-:Y:S02]  /*153b0*/  ISETP.GE.AND P0, PT, R27, 0x11, PT ;  /* 0x000000111b00780c */ /* 0x000fe40003f06270 */
[----:B------:R-:W-:-:S11]  /*153c0*/  MOV R13, R0 ;  /* 0x00000000000d7202 */ /* 0x000fd60000000f00 */
[----:B------:R-:W-:Y:S02]  /*153d0*/  @P0 IMAD R9, R4, 0x2, R17 ;  /* 0x0000000204090824 */ /* 0x000fe400078e0211 */
[----:B0-----:R-:W-:-:S07]  /*153e0*/  IMAD.MOV.U32 R2, RZ, RZ, R14 ;  /* 0x000000ffff027224 */ /* 0x001fce00078e000e */
[----:B------:R-:W-:Y:S05]  /*153f0*/  WARPSYNC.COLLECTIVE R15, `(.L_x_5059) ;  /* 0x000000000f087348 */ /* 0x000fea0003c00000 */
[----:B------:R0:W1:Y:S02]  /*15400*/  SHFL.IDX P6, R14, R13, R12, R11 ;  /* 0x0000000c0d0e7389 */ /* 0x00006400000c000b */
[----:B01----:R-:W-:Y:S01]  /*15410*/  ENDCOLLECTIVE ;  /* 0x000000000000791b */ /* 0x003fe20003800000 */
.L_x_5059:
[----:B------:R-:W-:Y:S01]  /*15420*/  IMAD.MOV.U32 R13, RZ, RZ, R5 ;  /* 0x000000ffff0d7224 */ /* 0x000fe200078e0005 */
[----:B------:R-:W-:Y:S02]  /*15430*/  MOV R12, 0x2 ;  /* 0x00000002000c7802 */ /* 0x000fe40000000f00 */
[----:B------:R-:W-:-:S05]  /*15440*/  @P0 LEA R14, P1, R6, R14, 0x1 ;  /* 0x0000000e060e0211 */ /* 0x000fca00078208ff */
[----:B------:R-:W-:Y:S02]  /*15450*/  @P0 IMAD.X R3, RZ, RZ, R2, P1 ;  /* 0x000000ffff030224 */ /* 0x000fe400008e0602 */
[----:B------:R-:W-:-:S07]  /*15460*/  @P0 IMAD.MOV.U32 R2, RZ, RZ, R14 ;  /* 0x000000ffff020224 */ /* 0x000fce00078e000e */
[----:B------:R-:W-:Y:S05]  /*15470*/  WARPSYNC.COLLECTIVE R15, `(.L_x_5060) ;  /* 0x000000000f087348 */ /* 0x000fea0003c00000 */
[----:B------:R0:W1:Y:S02]  /*15480*/  SHFL.IDX P6, R14, R13, R12, R11 ;  /* 0x0000000c0d0e7389 */ /* 0x00006400000c000b */
[----:B01----:R-:W-:Y:S01]  /*15490*/  ENDCOLLECTIVE ;  /* 0x000000000000791b */ /* 0x003fe20003800000 */
.L_x_5060:
[----:B------:R-:W-:Y:S01]  /*154a0*/  @!PT LDS RZ, [RZ] ;  /* 0x00000000fffff984 */ /* 0x000fe20000000800 */
[----:B------:R-:W-:Y:S01]  /*154b0*/  @!PT LDS RZ, [RZ] ;  /* 0x00000000fffff984 */ /* 0x000fe20000000800 */
[----:B------:R-:W-:Y:S01]  /*154c0*/  @!PT LDS RZ, [RZ] ;  /* 0x00000000fffff984 */ /* 0x000fe20000000800 */
[----:B------:R0:W-:Y:S01]  /*154d0*/  @P0 LDGSTS.E.BYPASS.LTC128B.128 [R9+0x22c00], desc[UR52][R2.64], !P2 ;  /* 0x22c0000002090fae */ /* 0x0001e2000d101d74 */
[----:B------:R-:W-:Y:S01]  /*154e0*/  ISETP.GE.AND P0, PT, R27, 0x21, PT ;  /* 0x000000211b00780c */ /* 0x000fe20003f06270 */
[----:B------:R-:W-:-:S12]  /*154f0*/  IMAD.MOV.U32 R13, RZ, RZ, R0 ;  /* 0x000000ffff0d7224 */ /* 0x000fd800078e0000 */
[----:B------:R-:W-:Y:S02]  /*15500*/  @P0 IMAD R7, R4, 0x2, R17 ;  /* 0x0000000204070824 */ /* 0x000fe400078e0211 */
[----:B0-----:R-:W-:-:S07]  /*15510*/  IMAD.MOV.U32 R2, RZ, RZ, R14 ;  /* 0x000000ffff027224 */ /* 0x001fce00078e000e */
[----:B------:R-:W-:Y:S05]  /*15520*/  WARPSYNC.COLLECTIVE R15, `(.L_x_5061) ;  /* 0x000000000f087348 */ /* 0x000fea0003c00000 */
[----:B------:R0:W1:Y:S02]  /*15530*/  SHFL.IDX P6, R14, R13, R12, R11 ;  /* 0x0000000c0d0e7389 */ /* 0x00006400000c000b */
[----:B01----:R-:W-:Y:S01]  /*15540*/  ENDCOLLECTIVE ;  /* 0x000000000000791b */ /* 0x003fe20003800000 */
.L_x_5061:
        /* <DEDUP_REMOVED lines=8> */
.L_x_5062:
[----:B------:R-:W-:Y:S01]  /*155d0*/  @!PT LDS RZ, [RZ] ;  /* 0x00000000fffff984 */ /* 0x000fe20000000800 */
[----:B------:R-:W-:Y:S01]  /*155e0*/  @!PT LDS RZ, [RZ] ;  /* 0x00000000fffff984 */ /* 0x000fe20000000800 */
[----:B------:R-:W-:Y:S01]  /*155f0*/  @!PT LDS RZ, [RZ] ;  /* 0x00000000fffff984 */ /* 0x000fe20000000800 */
[----:B------:R0:W-:Y:S01]  /*15600*/  @P0 LDGSTS.E.BYPASS.LTC128B.128 [R7+0x23400], desc[UR52][R2.64], !P2 ;  /* 0x2340000002070fae */ /* 0x0001e2000d101d74 */
[----:B------:R-:W-:Y:S02]  /*15610*/  IMAD.MOV.U32 R13, RZ, RZ, R0 ;  /* 0x000000ffff0d7224 */ /* 0x000fe400078e0000 */
[----:B------:R-:W-:-:S07]  /*15620*/  IMAD.MOV.U32 R5, RZ, RZ, R14 ;  /* 0x000000ffff057224 */ /* 0x000fce00078e000e */
[----:B0-----:R-:W-:Y:S05]  /*15630*/  WARPSYNC.COLLECTIVE R15, `(.L_x_5063) ;  /* 0x000000000f087348 */ /* 0x001fea0003c00000 */
[----:B------:R1:W2:Y:S02]  /*15640*/  SHFL.IDX P6, R14, R13, R12, R11 ;  /* 0x0000000c0d0e7389 */ /* 0x0002a400000c000b */
[----:B012---:R-:W-:Y:S01]  /*15650*/  ENDCOLLECTIVE ;  /* 0x000000000000791b */ /* 0x007fe20003800000 */
.L_x_5063:
[----:B------:R-:W-:Y:S05]  /*15660*/  BRA `(.L_x_5064) ;  /* 0xffffffcc00807947 */ /* 0x000fea000383ffff */
.L_x_5007:
[----:B------:R-:W-:Y:S01]  /*15670*/  MOV R13, R5 ;  /* 0x00000005000d7202 */ /* 0x000fe20000000f00 */
[----:B------:R-:W-:Y:S02]  /*15680*/  IMAD.MOV.U32 R12, RZ, RZ, RZ ;  /* 0x000000ffff0c7224 */ /* 0x000fe400078e00ff */
[----:B------:R-:W-:Y:S02]  /*15690*/  IMAD.MOV.U32 R11, RZ, RZ, 0x181f ;  /* 0x0000181fff0b7424 */ /* 0x000fe400078e00ff */
[----:B------:R-:W-:Y:S02]  /*156a0*/  IMAD.MOV.U32 R15, RZ, RZ, -0x1 ;  /* 0xffffffffff0f7424 */ /* 0x000fe400078e00ff */
[----:B------:R-:W-:-:S07]  /*156b0*/  VIADD R4, R36, UR43 ;  /* 0x0000002b24047c36 */ /* 0x000fce0008000000 */
[----:B-1---5:R-:W-:Y:S05]  /*156c0*/  WARPSYNC.COLLECTIVE R15, `(.L_x_5065) ;  /* 0x000000000f087348 */ /* 0x022fea0003c00000 */
[----:B------:R0:W2:Y:S02]  /*156d0*/  SHFL.IDX P6, R14, R13, R12, R11 ;  /* 0x0000000c0d0e7389 */ /* 0x0000a400000c000b */
[----:B012--5:R-:W-:Y:S01]  /*156e0*/  ENDCOLLECTIVE ;  /* 0x000000000000791b */ /* 0x027fe20003800000 */
.L_x_5065:
[C---:B------:R-:W-:Y:S01]  /*156f0*/  VIADD R6, R4.reuse, 0x10 ;  /* 0x0000001004067836 */ /* 0x040fe20000000000 */
[----:B------:R-:W-:Y:S02]  /*15700*/  ISETP.GE.AND P0, PT, R4, UR36, PT ;  /* 0x0000002404007c0c */ /* 0x000fe4000bf06270 */
[----:B------:R-:W-:Y:S01]  /*15710*/  MOV R13, R0 ;  /* 0x00000000000d7202 */ /* 0x000fe20000000f00 */
[----:B------:R-:W-:-:S10]  /*15720*/  IMAD.MOV.U32 R2, RZ, RZ, R14 ;  /* 0x000000ffff027224 */ /* 0x000fd400078e000e */
[----:B------:R-:W-:Y:S05]  /*15730*/  WARPSYNC.COLLECTIVE R15, `(.L_x_5066) ;  /* 0x000000000f087348 */ /* 0x000fea0003c00000 */
[----:B------:R0:W1:Y:S02]  /*15740*/  SHFL.IDX P6, R14, R13, R12, R11 ;  /* 0x0000000c0d0e7389 */ /* 0x00006400000c000b */
[----:B01----:R-:W-:Y:S01]  /*15750*/  ENDCOLLECTIVE ;  /* 0x000000000000791b */ /* 0x003fe20003800000 */
.L_x_5066:
[----:B------:R-:W-:Y:S01]  /*15760*/  MOV R13, R5 ;  /* 0x00000005000d7202 */ /* 0x000fe20000000f00 */
[----:B------:R-:W-:Y:S01]  /*15770*/  IMAD.MOV.U32 R12, RZ, RZ, 0x1 ;  /* 0x00000001ff0c7424 */ /* 0x000fe200078e00ff */
[----:B------:R-:W-:-:S05]  /*15780*/  @!P0 LEA R14, P1, R10, R14, 0x1 ;  /* 0x0000000e0a0e8211 */ /* 0x000fca00078208ff */
[----:B------:R-:W-:Y:S02]  /*15790*/  @!P0 IMAD.X R3, RZ, RZ, R2, P1 ;  /* 0x000000ffff038224 */ /* 0x000fe400008e0602 */
[----:B------:R-:W-:-:S07]  /*157a0*/  @!P0 IMAD.MOV.U32 R2, RZ, RZ, R14 ;  /* 0x000000ffff028224 */ /* 0x000fce00078e000e */
[----:B------:R-:W-:Y:S05]  /*157b0*/  WARPSYNC.COLLECTIVE R15, `(.L_x_5067) ;  /* 0x000000000f087348 */ /* 0x000fea0003c00000 */
[----:B------:R0:W1:Y:S02]  /*157c0*/  SHFL.IDX P6, R14, R13, R12, R11 ;  /* 0x0000000c0d0e7389 */ /* 0x00006400000c000b */
[----:B01----:R-:W-:Y:S01]  /*157d0*/  ENDCOLLECTIVE ;  /* 0x000000000000791b */ /* 0x003fe20003800000 */
.L_x_5067:
[----:B------:R-:W-:Y:S01]  /*157e0*/  @!PT LDS RZ, [RZ] ;  /* 0x00000000fffff984 */ /* 0x000fe20000000800 */
[----:B------:R-:W-:Y:S01]  /*157f0*/  @!PT LDS RZ, [RZ] ;  /* 0x00000000fffff984 */ /* 0x000fe20000000800 */
[----:B------:R-:W-:Y:S01]  /*15800*/  @!PT LDS RZ, [RZ] ;  /* 0x00000000fffff984 */ /* 0x000fe20000000800 */
[----:B------:R0:W-:Y:S01]  /*15810*/  @!P0 LDGSTS.E.BYPASS.LTC128B.128 [R8+0x20400], desc[UR52][R2.64], !P5 ;  /* 0x2040000002088fae */ /* 0x0001e2000e901d74 */
[----:B------:R-:W-:Y:S01]  /*15820*/  ISETP.GE.AND P0, PT, R6, UR36, PT ;  /* 0x0000002406007c0c */ /* 0x000fe2000bf06270 */
[----:B------:R-:W-:Y:S02]  /*15830*/  VIADD R6, R4, 0x20 ;  /* 0x0000002004067836 */ /* 0x000fe40000000000 */
[----:B------:R-:W-:Y:S02]  /*15840*/  IMAD.MOV.U32 R13, RZ, RZ, R0 ;  /* 0x000000ffff0d7224 */ /* 0x000fe400078e0000 */
[----:B0-----:R-:W-:-:S08]  /*15850*/  IMAD.MOV.U32 R2, RZ, RZ, R14 ;  /* 0x000000ffff027224 */ /* 0x001fd000078e000e */
[----:B------:R-:W-:Y:S05]  /*15860*/  WARPSYNC.COLLECTIVE R15, `(.L_x_5068) ;  /* 0x000000000f087348 */ /* 0x000fea0003c00000 */
[----:B------:R0:W1:Y:S02]  /*15870*/  SHFL.IDX P6, R14, R13, R12, R11 ;  /* 0x0000000c0d0e7389 */ /* 0x00006400000c000b */
[----:B01----:R-:W-:Y:S01]  /*15880*/  ENDCOLLECTIVE ;  /* 0x000000000000791b */ /* 0x003fe20003800000 */
.L_x_5068:
        /* <DEDUP_REMOVED lines=8> */
.L_x_5069:
[----:B------:R-:W-:Y:S01]  /*15910*/  @!PT LDS RZ, [RZ] ;  /* 0x00000000fffff984 */ /* 0x000fe20000000800 */
[----:B------:R-:W-:Y:S01]  /*15920*/  @!PT LDS RZ, [RZ] ;  /* 0x00000000fffff984 */ /* 0x000fe20000000800 */
[----:B------:R-:W-:Y:S01]  /*15930*/  @!PT LDS RZ, [RZ] ;  /* 0x00000000fffff984 */ /* 0x000fe20000000800 */
[----:B------:R0:W-:Y:S01]  /*15940*/  @!P0 LDGSTS.E.BYPASS.LTC128B.128 [R8+0x20c00], desc[UR52][R2.64], !P5 ;  /* 0x20c0000002088fae */ /* 0x0001e2000e901d74 */
[----:B------:R-:W-:Y:S02]  /*15950*/  ISETP.GE.AND P0, PT, R6, UR36, PT ;  /* 0x0000002406007c0c */ /* 0x000fe4000bf06270 */
[----:B------:R-:W-:Y:S01]  /*15960*/  MOV R13, R0 ;  /* 0x00000000000d7202 */ /* 0x000fe20000000f00 */
[----:B0-----:R-:W-:-:S10]  /*15970*/  IMAD.MOV.U32 R2, RZ, RZ, R14 ;  /* 0x000000ffff027224 */ /* 0x001fd400078e000e */
[----:B------:R-:W-:Y:S05]  /*15980*/  WARPSYNC.COLLECTIVE R15, `(.L_x_5070) ;  /* 0x000000000f087348 */ /* 0x000fea0003c00000 */
[----:B------:R0:W1:Y:S02]  /*15990*/  SHFL.IDX P6, R14, R13, R12, R11 ;  /* 0x0000000c0d0e7389 */ /* 0x00006400000c000b */
[----:B01----:R-:W-:Y:S01]  /*159a0*/  ENDCOLLECTIVE ;  /* 0x000000000000791b */ /* 0x003fe20003800000 */
.L_x_5070:
        /* <DEDUP_REMOVED lines=8> */
.L_x_5071:
        /* <DEDUP_REMOVED lines=9> */
.L_x_5072:
[----:B------:R-:W-:Y:S05]  /*15ac0*/  BRA `(.L_x_5073) ;  /* 0xffffffd000547947 */ /* 0x000fea000383ffff */
.L_x_5010:
[----:B0-----:R0:W2:Y:S02]  /*15ad0*/  SYNCS.PHASECHK.TRANS64.TRYWAIT P0, [R17+URZ+0x28c20], R0 ;  /* 0x028c2000110075a7 */ /* 0x0010a4000800017f */
[----:B--2---:R-:W-:Y:S05]  /*15ae0*/  @!P0 NANOSLEEP.SYNCS 0x989680 ;  /* 0x009896800000895d */ /* 0x004fea0003900000 */
[----:B------:R-:W2:Y:S02]  /*15af0*/  @!P0 SYNCS.PHASECHK.TRANS64 P0, [R17+URZ+0x28c20], R0 ;  /* 0x028c2000110085a7 */ /* 0x000ea4000800007f */
[----:B--2---:R-:W-:Y:S05]  /*15b00*/  @!P0 BRA `(.L_x_5010) ;  /* 0xfffffffc00f08947 */ /* 0x004fea000383ffff */
[----:B------:R-:W-:Y:S05]  /*15b10*/  BRA `(.L_x_5074) ;  /* 0xffffffd000b07947 */ /* 0x000fea000383ffff */
.L_x_5013:
[----:B0-----:R0:W2:Y:S02]  /*15b20*/  SYNCS.PHASECHK.TRANS64.TRYWAIT P0, [R25+URZ+0x28c60], R0 ;  /* 0x028c6000190075a7 */ /* 0x0010a4000800017f */
[----:B--2---:R-:W-:Y:S05]  /*15b30*/  @!P0 NANOSLEEP.SYNCS 0x989680 ;  /* 0x009896800000895d */ /* 0x004fea0003900000 */
[----:B------:R-:W2:Y:S02]  /*15b40*/  @!P0 SYNCS.PHASECHK.TRANS64 P0, [R25+URZ+0x28c60], R0 ;  /* 0x028c6000190085a7 */ /* 0x000ea4000800007f */
[----:B--2---:R-:W-:Y:S05]  /*15b50*/  @!P0 BRA `(.L_x_5013) ;  /* 0xfffffffc00f08947 */ /* 0x004fea000383ffff */
[----:B------:R-:W-:Y:S05]  /*15b60*/  BRA `(.L_x_5075) ;  /* 0xffffffd000c07947 */ /* 0x000fea000383ffff */
.L_x_5014:
[----:B------:R-:W-:Y:S01]  /*15b70*/  BSSY B0, `(.L_x_5076) ;  /* 0x0000008000007945 */ /* 0x000fe20003800000 */
[----:B------:R-:W-:Y:S01]  /*15b80*/  IMAD.MOV.U32 R13, RZ, RZ, R7 ;  /* 0x000000ffff0d7224 */ /* 0x000fe200078e0007 */
[----:B------:R-:W-:Y:S01]  /*15b90*/  MOV R15, 0xffffffff ;  /* 0xffffffff000f7802 */ /* 0x000fe20000000f00 */
[----:B------:R-:W-:Y:S02]  /*15ba0*/  IMAD.MOV.U32 R12, RZ, RZ, RZ ;  /* 0x000000ffff0c7224 */ /* 0x000fe400078e00ff */
[----:B------:R-:W-:-:S07]  /*15bb0*/  IMAD.MOV.U32 R11, RZ, RZ, 0x181f ;  /* 0x0000181fff0b7424 */ /* 0x000fce00078e00ff */
[----:B-1----:R-:W-:Y:S05]  /*15bc0*/  WARPSYNC.COLLECTIVE R15, `(.L_x_5077) ;  /* 0x000000000f087348 */ /* 0x002fea0003c00000 */
[----:B------:R0:W2:Y:S02]  /*15bd0*/  SHFL.IDX P6, R14, R13, R12, R11 ;  /* 0x0000000c0d0e7389 */ /* 0x0000a400000c000b */
[----:B012---:R-:W-:Y:S01]  /*15be0*/  ENDCOLLECTIVE ;  /* 0x000000000000791b */ /* 0x007fe20003800000 */
.L_x_5077:
[----:B------:R-:W-:Y:S05]  /*15bf0*/  BSYNC B0 ;  /* 0x0000000000007941 */ /* 0x000fea0003800000 */
.L_x_5076:
        /* <DEDUP_REMOVED lines=8> */
[C---:B------:R-:W-:Y:S01]  /*15c80*/  LOP3.LUT P3, RZ, R32.reuse, 0x8, RZ, 0xc0, !PT ;  /* 0x0000000820ff7812 */ /* 0x040fe2000786c0ff */
[----:B------:R-:W-:Y:S01]  /*15c90*/  IMAD.MOV.U32 R3, RZ, RZ, R14 ;  /* 0x000000ffff037224 */ /* 0x000fe200078e000e */
[----:B------:R-:W-:Y:S01]  /*15ca0*/  LOP3.LUT P2, RZ, R32, 0x10, RZ, 0xc0, !PT ;  /* 0x0000001020ff7812 */ /* 0x000fe2000784c0ff */
[----:B------:R-:W-:-:S12]  /*15cb0*/  IMAD R5, R5, 0x2, R17 ;  /* 0x0000000205057824 */ /* 0x000fd800078e0211 */
[----:B0-----:R-:W-:Y:S05]  /*15cc0*/  WARPSYNC.COLLECTIVE R15, `(.L_x_5078) ;  /* 0x000000000f087348 */ /* 0x001fea0003c00000 */
[----:B------:R1:W2:Y:S02]  /*15cd0*/  SHFL.IDX P6, R14, R13, R12, R11 ;  /* 0x0000000c0d0e7389 */ /* 0x0002a400000c000b */
[----:B012---:R-:W-:Y:S01]  /*15ce0*/  ENDCOLLECTIVE ;  /* 0x000000000000791b */ /* 0x007fe20003800000 */
.L_x_5078:
[----:B------:R-:W-:-:S04]  /*15cf0*/  LOP3.LUT R16, R16, 0xfffffdff, RZ, 0xc0, !PT ;  /* 0xfffffdff10107812 */ /* 0x000fc800078ec0ff */
[----:B------:R-:W-:Y:S02]  /*15d00*/  @P1 LOP3.LUT R16, R16, 0x200, RZ, 0xfc, !PT ;  /* 0x0000020010101812 */ /* 0x000fe400078efcff */
[----:B------:R-:W-:Y:S01]  /*15d10*/  MOV R13, R7 ;  /* 0x00000007000d7202 */ /* 0x000fe20000000f00 */
[----:B------:R-:W-:Y:S01]  /*15d20*/  IMAD.MOV.U32 R12, RZ, RZ, 0x1 ;  /* 0x00000001ff0c7424 */ /* 0x000fe200078e00ff */
[----:B------:R-:W-:-:S04]  /*15d30*/  SHF.L.U32 R8, R8, 0x3, RZ ;  /* 0x0000000308087819 */ /* 0x000fc800000006ff */
[----:B------:R-:W-:-:S05]  /*15d40*/  LOP3.LUT R8, R8, 0x38, RZ, 0xc0, !PT ;  /* 0x0000003808087812 */ /* 0x000fca00078ec0ff */
[----:B------:R-:W-:-:S05]  /*15d50*/  IMAD.SHL.U32 R0, R8, 0x2, RZ ;  /* 0x0000000208007824 */ /* 0x000fca00078e00ff */
[----:B------:R-:W-:-:S05]  /*15d60*/  IADD3 R2, P0, R14, R0, RZ ;  /* 0x000000000e027210 */ /* 0x000fca0007f1e0ff */
[----:B------:R-:W-:Y:S01]  /*15d70*/  IMAD.X R3, RZ, RZ, R3, P0 ;  /* 0x000000ffff037224 */ /* 0x000fe200000e0603 */
[----:B------:R-:W-:Y:S02]  /*15d80*/  ISETP.LT.OR P0, PT, R27, 0x1, !P1 ;  /* 0x000000011b00780c */ /* 0x000fe40004f01670 */
[----:B------:R-:W-:-:S11]  /*15d90*/  LOP3.LUT P1, RZ, R32, 0x20, RZ, 0xc0, !PT ;  /* 0x0000002020ff7812 */ /* 0x000fd6000782c0ff */
        /* <DEDUP_REMOVED lines=17> */
[----:B------:R-:W-:-:S04]  /*15eb0*/  ISETP.GT.AND P6, PT, R4, -0x1, PT ;  /* 0xffffffff0400780c */ /* 0x000fc80003fc4270 */
[----:B------:R-:W-:-:S13]  /*15ec0*/  ISETP.LT.OR P6, PT, R27, 0x1, P6 ;  /* 0x000000011b00780c */ /* 0x000fda00037c1670 */
[----:B------:R0:W-:Y:S02]  /*15ed0*/  LDGSTS.E.BYPASS.LTC128B.128 [R5+0xe400], desc[UR52][R2.64+0x380], !P6 ;  /* 0x0e40038002057fae */ /* 0x0001e4000f101d74 */
[----:B0-----:R-:W-:Y:S05]  /*15ee0*/  WARPSYNC.COLLECTIVE R15, `(.L_x_5079) ;  /* 0x000000000f087348 */ /* 0x001fea0003c00000 */
[----:B------:R1:W2:Y:S02]  /*15ef0*/  SHFL.IDX P6, R14, R13, R12, R11 ;  /* 0x0000000c0d0e7389 */ /* 0x0002a400000c000b */
[----:B012---:R-:W-:Y:S01]  /*15f00*/  ENDCOLLECTIVE ;  /* 0x000000000000791b */ /* 0x007fe20003800000 */
.L_x_5079:
[----:B------:R-:W-:Y:S02]  /*15f10*/  IMAD.MOV.U32 R13, RZ, RZ, R6 ;  /* 0x000000ffff0d7224 */ /* 0x000fe400078e0006 */
[----:B------:R-:W-:-:S07]  /*15f20*/  IMAD.MOV.U32 R3, RZ, RZ, R14 ;  /* 0x000000ffff037224 */ /* 0x000fce00078e000e */
[----:B------:R-:W-:Y:S05]  /*15f30*/  WARPSYNC.COLLECTIVE R15, `(.L_x_5080) ;  /* 0x000000000f087348 */ /* 0x000fea0003c00000 */
[----:B------:R0:W1:Y:S02]  /*15f40*/  SHFL.IDX P6, R14, R13, R12, R11 ;  /* 0x0000000c0d0e7389 */ /* 0x00006400000c000b */
[----:B01----:R-:W-:Y:S01]  /*15f50*/  ENDCOLLECTIVE ;  /* 0x000000000000791b */ /* 0x003fe20003800000 */
.L_x_5080:
[----:B------:R-:W-:Y:S01]  /*15f60*/  MOV R13, R7 ;  /* 0x00000007000d7202 */ /* 0x000fe20000000f00 */
[----:B------:R-:W-:Y:S01]  /*15f70*/  IMAD.MOV.U32 R12, RZ, RZ, 0x2 ;  /* 0x00000002ff0c7424 */ /* 0x000fe200078e00ff */
[----:B------:R-:W-:-:S05]  /*15f80*/  IADD3 R2, P6, R14, R0, RZ ;  /* 0x000000000e027210 */ /* 0x000fca0007fde0ff */
[----:B------:R-:W-:Y:S01]  /*15f90*/  IMAD.X R3, RZ, RZ, R3, P6 ;  /* 0x000000ffff037224 */ /* 0x000fe200030e0603 */
[----:B------:R-:W-:-:S04]  /*15fa0*/  LOP3.LUT P6, RZ, R16, 0x200, RZ, 0xc0, !PT ;  /* 0x0000020010ff7812 */ /* 0x000fc800078cc0ff */
[----:B------:R-:W-:-:S13]  /*15fb0*/  ISETP.LT.OR P6, PT, R27, 0x11, !P6 ;  /* 0x000000111b00780c */ /* 0x000fda00077c1670 */
        /* <DEDUP_REMOVED lines=22> */
.L_x_5081:
[----:B------:R-:W-:Y:S02]  /*16120*/  IMAD.MOV.U32 R13, RZ, RZ, R6 ;  /* 0x000000ffff0d7224 */ /* 0x000fe400078e0006 */
[----:B------:R-:W-:-:S07]  /*16130*/  IMAD.MOV.U32 R8, RZ, RZ, R14 ;  /* 0x000000ffff087224 */ /* 0x000fce00078e000e */
[----:B------:R-:W-:Y:S05]  /*16140*/  WARPSYNC.COLLECTIVE R15, `(.L_x_5082) ;  /* 0x000000000f087348 */ /* 0x000fea0003c00000 */
[----:B------:R0:W1:Y:S02]  /*16150*/  SHFL.IDX P6, R14, R13, R12, R11 ;  /* 0x0000000c0d0e7389 */ /* 0x00006400000c000b */
[----:B01----:R-:W-:Y:S01]  /*16160*/  ENDCOLLECTIVE ;  /* 0x000000000000791b */ /* 0x003fe20003800000 */
.L_x_5082:
        /* <DEDUP_REMOVED lines=28> */
.L_x_5083:
[----:B------:R-:W-:Y:S02]  /*16330*/  IMAD.MOV.U32 R13, RZ, RZ, R6 ;  /* 0x000000ffff0d7224 */ /* 0x000fe400078e0006 */
[----:B------:R-:W-:-:S07]  /*16340*/  IMAD.MOV.U32 R7, RZ, RZ, R14 ;  /* 0x000000ffff077224 */ /* 0x000fce00078e000e */
[----:B------:R-:W-:Y:S05]  /*16350*/  WARPSYNC.COLLECTIVE R15, `(.L_x_5084) ;  /* 0x000000000f087348 */ /* 0x000fea0003c00000 */
[----:B------:R0:W1:Y:S02]  /*16360*/  SHFL.IDX P6, R14, R13, R12, R11 ;  /* 0x0000000c0d0e7389 */ /* 0x00006400000c000b */
[----:B01----:R-:W-:Y:S01]  /*16370*/  ENDCOLLECTIVE ;  /* 0x000000000000791b */ /* 0x003fe20003800000 */
.L_x_5084:
[----:B------:R-:W-:Y:S05]  /*16380*/  BRA `(.L_x_5085) ;  /* 0xffffffd000687947 */ /* 0x000fea000383ffff */
.L_x_5020:
[----:B0-----:R0:W2:Y:S02]  /*16390*/  SYNCS.PHASECHK.TRANS64.TRYWAIT P0, [R8+URZ+0x28c40], R20 ;  /* 0x028c4014080075a7 */ /* 0x0010a4000800017f */
[----:B--2---:R-:W-:Y:S05]  /*163a0*/  @!P0 NANOSLEEP.SYNCS 0x989680 ;  /* 0x009896800000895d */ /* 0x004fea0003900000 */
[----:B------:R-:W2:Y:S02]  /*163b0*/  @!P0 SYNCS.PHASECHK.TRANS64 P0, [R8+URZ+0x28c40], R20 ;  /* 0x028c4014080085a7 */ /* 0x000ea4000800007f */
[----:B--2---:R-:W-:Y:S05]  /*163c0*/  @!P0 BRA `(.L_x_5020) ;  /* 0xfffffffc00f08947 */ /* 0x004fea000383ffff */
[----:B------:R-:W-:Y:S05]  /*163d0*/  BRA `(.L_x_5086) ;  /* 0xffffffd400bc7947 */ /* 0x000fea000383ffff */
.L_x_5021:
        /* <DEDUP_REMOVED lines=8> */
.L_x_5088:
[----:B------:R-:W-:Y:S05]  /*16460*/  BSYNC B1 ;  /* 0x0000000000017941 */ /* 0x000fea0003800000 */
.L_x_5087:
        /* <DEDUP_REMOVED lines=9> */
.L_x_5089:
[----:B------:R-:W-:Y:S01]  /*16500*/  MOV R13, R27 ;  /* 0x0000001b000d7202 */ /* 0x000fe20000000f00 */
[----:B------:R-:W-:Y:S01]  /*16510*/  IMAD.MOV.U32 R12, RZ, RZ, 0x1 ;  /* 0x00000001ff0c7424 */ /* 0x000fe200078e00ff */
[----:B------:R-:W-:-:S13]  /*16520*/  IADD3 R2, P0, R14, R0, RZ ;  /* 0x000000000e027210 */ /* 0x000fda0007f1e0ff */
[----:B------:R-:W-:Y:S05]  /*16530*/  WARPSYNC.COLLECTIVE R15, `(.L_x_5090) ;  /* 0x000000000f087348 */ /* 0x000fea0003c00000 */
[----:B------:R0:W1:Y:S02]  /*16540*/  SHFL.IDX P6, R14, R13, R12, R11 ;  /* 0x0000000c0d0e7389 */ /* 0x00006400000c000b */
[----:B01----:R-:W-:Y:S01]  /*16550*/  ENDCOLLECTIVE ;  /* 0x000000000000791b */ /* 0x003fe20003800000 */
.L_x_5090:
        /* <DEDUP_REMOVED lines=10> */
.L_x_5091:
[----:B------:R-:W-:Y:S01]  /*16600*/  MOV R13, R27 ;  /* 0x0000001b000d7202 */ /* 0x000fe20000000f00 */
[----:B------:R-:W-:Y:S01]  /*16610*/  IMAD.MOV.U32 R12, RZ, RZ, 0x2 ;  /* 0x00000002ff0c7424 */ /* 0x000fe200078e00ff */
[----:B------:R-:W-:-:S13]  /*16620*/  IADD3 R2, P0, R14, R0, RZ ;  /* 0x000000000e027210 */ /* 0x000fda0007f1e0ff */
[----:B------:R-:W-:Y:S05]  /*16630*/  WARPSYNC.COLLECTIVE R15, `(.L_x_5092) ;  /* 0x000000000f087348 */ /* 0x000fea0003c00000 */
[----:B------:R0:W1:Y:S02]  /*16640*/  SHFL.IDX P6, R14, R13, R12, R11 ;  /* 0x0000000c0d0e7389 */ /* 0x00006400000c000b */
[----:B01----:R-:W-:Y:S01]  /*16650*/  ENDCOLLECTIVE ;  /* 0x000000000000791b */ /* 0x003fe20003800000 */
.L_x_5092:
        /* <DEDUP_REMOVED lines=10> */
.L_x_5093:
[----:B------:R-:W-:Y:S01]  /*16700*/  MOV R13, R27 ;  /* 0x0000001b000d7202 */ /* 0x000fe20000000f00 */
[----:B------:R-:W-:Y:S01]  /*16710*/  IMAD.MOV.U32 R12, RZ, RZ, 0x3 ;  /* 0x00000003ff0c7424 */ /* 0x000fe200078e00ff */
[----:B------:R-:W-:-:S13]  /*16720*/  IADD3 R2, P0, R14, R0, RZ ;  /* 0x000000000e027210 */ /* 0x000fda0007f1e0ff */
[----:B------:R-:W-:Y:S05]  /*16730*/  WARPSYNC.COLLECTIVE R15, `(.L_x_5094) ;  /* 0x000000000f087348 */ /* 0x000fea0003c00000 */
[----:B------:R0:W1:Y:S02]  /*16740*/  SHFL.IDX P6, R14, R13, R12, R11 ;  /* 0x0000000c0d0e7389 */ /* 0x00006400000c000b */
[----:B01----:R-:W-:Y:S01]  /*16750*/  ENDCOLLECTIVE ;  /* 0x000000000000791b */ /* 0x003fe20003800000 */
.L_x_5094:
        /* <DEDUP_REMOVED lines=10> */
.L_x_5095:
[----:B------:R-:W-:Y:S05]  /*16800*/  BRA `(.L_x_5096) ;  /* 0xffffffd400587947 */ /* 0x000fea000383ffff */
.L_x_5026:
[----:B--2---:R2:W3:Y:S02]  /*16810*/  SYNCS.PHASECHK.TRANS64.TRYWAIT P0, [R8+URZ+0x28c60], R20 ;  /* 0x028c6014080075a7 */ /* 0x0044e4000800017f */
[----:B---3--:R-:W-:Y:S05]  /*16820*/  @!P0 NANOSLEEP.SYNCS 0x989680 ;  /* 0x009896800000895d */ /* 0x008fea0003900000 */
[----:B------:R-:W3:Y:S02]  /*16830*/  @!P0 SYNCS.PHASECHK.TRANS64 P0, [R8+URZ+0x28c60], R20 ;  /* 0x028c6014080085a7 */ /* 0x000ee4000800007f */
[----:B---3--:R-:W-:Y:S05]  /*16840*/  @!P0 BRA `(.L_x_5026) ;  /* 0xfffffffc00f08947 */ /* 0x008fea000383ffff */
[----:B------:R-:W-:Y:S05]  /*16850*/  BRA `(.L_x_5097) ;  /* 0xffffffd400a87947 */ /* 0x000fea000383ffff */
.L_x_5027:
[----:B------:R-:W-:Y:S01]  /*16860*/  BSSY B1, `(.L_x_5098) ;  /* 0x0000008000017945 */ /* 0x000fe20003800000 */
[----:B------:R-:W-:Y:S01]  /*16870*/  IMAD.MOV.U32 R13, RZ, RZ, R20 ;  /* 0x000000ffff0d7224 */ /* 0x000fe200078e0014 */
[----:B------:R-:W-:Y:S01]  /*16880*/  MOV R12, RZ ;  /* 0x000000ff000c7202 */ /* 0x000fe20000000f00 */
[----:B------:R-:W-:Y:S02]  /*16890*/  IMAD.MOV.U32 R11, RZ, RZ, 0x181f ;  /* 0x0000181fff0b7424 */ /* 0x000fe400078e00ff */
[----:B------:R-:W-:-:S07]  /*168a0*/  IMAD.MOV.U32 R15, RZ, RZ, -0x1 ;  /* 0xffffffffff0f7424 */ /* 0x000fce00078e00ff */
[----:B-1----:R-:W-:Y:S05]  /*168b0*/  WARPSYNC.COLLECTIVE R15, `(.L_x_5099) ;  /* 0x000000000f087348 */ /* 0x002fea0003c00000 */
[----:B------:R0:W2:Y:S02]  /*168c0*/  SHFL.IDX P6, R14, R13, R12, R11 ;  /* 0x0000000c0d0e7389 */ /* 0x0000a400000c000b */
[----:B012---:R-:W-:Y:S01]  /*168d0*/  ENDCOLLECTIVE ;  /* 0x000000000000791b */ /* 0x007fe20003800000 */
.L_x_5099:
[----:B------:R-:W-:Y:S05]  /*168e0*/  BSYNC B1 ;  /* 0x0000000000017941 */ /* 0x000fea0003800000 */
.L_x_5098:
[----:B------:R-:W-:Y:S01]  /*168f0*/  IMAD.MOV.U32 R13, RZ, RZ, R10 ;  /* 0x000000ffff0d7224 */ /* 0x000fe200078e000a */
[----:B------:R-:W-:Y:S01]  /*16900*/  MOV R12, RZ ;  /* 0x000000ff000c7202 */ /* 0x000fe20000000f00 */
[----:B------:R-:W-:Y:S01]  /*16910*/  IMAD.MOV.U32 R11, RZ, RZ, 0x181f ;  /* 0x0000181fff0b7424 */ /* 0x000fe200078e00ff */
[C---:B------:R-:W-:Y:S01]  /*16920*/  LOP3.LUT P2, RZ, R16.reuse, 0x40, RZ, 0xc0, !PT ;  /* 0x0000004010ff7812 */ /* 0x040fe2000784c0ff */
[----:B------:R-:W-:Y:S01]  /*16930*/  IMAD.MOV.U32 R15, RZ, RZ, -0x1 ;  /* 0xffffffffff0f7424 */ /* 0x000fe200078e00ff */
[----:B------:R-:W-:Y:S01]  /*16940*/  LOP3.LUT P1, RZ, R16, 0x20, RZ, 0xc0, !PT ;  /* 0x0000002010ff7812 */ /* 0x000fe2000782c0ff */
[----:B------:R-:W-:Y:S01]  /*16950*/  IMAD.MOV.U32 R3, RZ, RZ, R14 ;  /* 0x000000ffff037224 */ /* 0x000fe200078e000e */
[----:B------:R-:W-:Y:S01]  /*16960*/  P2R R4, PR, RZ, 0x8 ;  /* 0x00000008ff047803 */ /* 0x000fe20000000000 */
[----:B------:R-:W-:-:S10]  /*16970*/  IMAD R21, R21, 0x2, R17 ;  /* 0x0000000215157824 */ /* 0x000fd400078e0211 */
[----:B------:R-:W-:Y:S05]  /*16980*/  WARPSYNC.COLLECTIVE R15, `(.L_x_5100) ;  /* 0x000000000f087348 */ /* 0x000fea0003c00000 */
[----:B------:R0:W1:Y:S02]  /*16990*/  SHFL.IDX P6, R14, R13, R12, R11 ;  /* 0x0000000c0d0e7389 */ /* 0x00006400000c000b */
[----:B01----:R-:W-:Y:S01]  /*169a0*/  ENDCOLLECTIVE ;  /* 0x000000000000791b */ /* 0x003fe20003800000 */
.L_x_5100:
[----:B------:R-:W-:-:S04]  /*169b0*/  LOP3.LUT P3, RZ, R16, 0x10, RZ, 0xc0, !PT ;  /* 0x0000001010ff7812 */ /* 0x000fc8000786c0ff */
        /* <DEDUP_REMOVED lines=14> */
.L_x_5101:
        /* <DEDUP_REMOVED lines=17> */
.L_x_5102:
        /* <DEDUP_REMOVED lines=17> */
.L_x_5103:
        /* <DEDUP_REMOVED lines=14> */
.L_x_5104:
[----:B------:R-:W-:Y:S02]  /*16da0*/  IMAD.MOV.U32 R13, RZ, RZ, R20 ;  /* 0x000000ffff0d7224 */ /* 0x000fe400078e0014 */
[----:B------:R-:W-:Y:S02]  /*16db0*/  IMAD.MOV.U32 R12, RZ, RZ, 0x3 ;  /* 0x00000003ff0c7424 */ /* 0x000fe400078e00ff */
[----:B------:R-:W-:Y:S01]  /*16dc0*/  IMAD.MOV.U32 R2, RZ, RZ, R14 ;  /* 0x000000ffff027224 */ /* 0x000fe200078e000e */
[----:B------:R-:W-:-:S04]  /*16dd0*/  LOP3.LUT P6, RZ, R16, 0x20, RZ, 0xc0, !PT ;  /* 0x0000002010ff7812 */ /* 0x000fc800078cc0ff */
[----:B------:R-:W-:-:S04]  /*16de0*/  IADD3 R2, P2, R2, R0, RZ ;  /* 0x0000000002027210 */ /* 0x000fc80007f5e0ff */
        /* <DEDUP_REMOVED lines=12> */
.L_x_5105:
[----:B------:R-:W-:Y:S01]  /*16eb0*/  @!PT LDS RZ, [RZ] ;  /* 0x00000000fffff984 */ /* 0x000fe20000000800 */
[----:B------:R-:W-:Y:S01]  /*16ec0*/  @!PT LDS RZ, [RZ] ;  /* 0x00000000fffff984 */ /* 0x000fe20000000800 */
[----:B------:R-:W-:Y:S01]  /*16ed0*/  @!PT LDS RZ, [RZ] ;  /* 0x00000000fffff984 */ /* 0x000fe20000000800 */
[----:B------:R0:W-:Y:S01]  /*16ee0*/  LDGSTS.E.BYPASS.LTC128B.128 [R21+0x7400], desc[UR52][R2.64+0x180], !P3 ;  /* 0x0740018002157fae */ /* 0x0001e2000d901d74 */
[----:B------:R-:W-:-:S03]  /*16ef0*/  ISETP.NE.AND P3, PT, R4, RZ, PT ;  /* 0x000000ff0400720c */ /* 0x000fc60003f65270 */
        /* <DEDUP_REMOVED lines=9> */
.L_x_5106:
[----:B------:R-:W-:Y:S05]  /*16f90*/  BRA `(.L_x_5107) ;  /* 0xffffffd4000c7947 */ /* 0x000fea000383ffff */
.L_x_5035:
[----:B------:R-:W-:Y:S01]  /*16fa0*/  BSSY B0, `(.L_x_5108) ;  /* 0x0000008000007945 */ /* 0x000fe20003800000 */
[----:B------:R-:W-:Y:S01]  /*16fb0*/  MOV R13, R33 ;  /* 0x00000021000d7202 */ /* 0x000fe20000000f00 */
[----:B------:R-:W-:Y:S02]  /*16fc0*/  IMAD.MOV.U32 R12, RZ, RZ, RZ ;  /* 0x000000ffff0c7224 */ /* 0x000fe400078e00ff */
[----:B------:R-:W-:Y:S02]  /*16fd0*/  IMAD.MOV.U32 R11, RZ, RZ, 0x1f ;  /* 0x0000001fff0b7424 */ /* 0x000fe400078e00ff */
[----:B------:R-:W-:-:S07]  /*16fe0*/  IMAD.MOV.U32 R15, RZ, RZ, -0x1 ;  /* 0xffffffffff0f7424 */ /* 0x000fce00078e00ff */
[----:B01---5:R-:W-:Y:S05]  /*16ff0*/  WARPSYNC.COLLECTIVE R15, `(.L_x_5109) ;  /* 0x000000000f087348 */ /* 0x023fea0003c00000 */
[----:B------:R2:W3:Y:S02]  /*17000*/  SHFL.IDX P6, R14, R13, R12, R11 ;  /* 0x0000000c0d0e7389 */ /* 0x0004e400000c000b */
[----:B0123-5:R-:W-:Y:S01]  /*17010*/  ENDCOLLECTIVE ;  /* 0x000000000000791b */ /* 0x02ffe20003800000 */
.L_x_5109:
[----:B------:R-:W-:Y:S05]  /*17020*/  BSYNC B0 ;  /* 0x0000000000007941 */ /* 0x000fea0003800000 */
.L_x_5108:
[----:B------:R-:W-:Y:S05]  /*17030*/  BRA `(.L_x_5110) ;  /* 0xffffffd800107947 */ /* 0x000fea000383ffff */
.L_x_5038:
[----:B---3--:R3:W4:Y:S02]  /*17040*/  SYNCS.PHASECHK.TRANS64.TRYWAIT P0, [R7+URZ+0x28c20], R0 ;  /* 0x028c2000070075a7 */ /* 0x008724000800017f */
[----:B----4-:R-:W-:Y:S05]  /*17050*/  @!P0 NANOSLEEP.SYNCS 0x989680 ;  /* 0x009896800000895d */ /* 0x010fea0003900000 */
[----:B------:R-:W4:Y:S02]  /*17060*/  @!P0 SYNCS.PHASECHK.TRANS64 P0, [R7+URZ+0x28c20], R0 ;  /* 0x028c2000070085a7 */ /* 0x000f24000800007f */
[----:B----4-:R-:W-:Y:S05]  /*17070*/  @!P0 BRA `(.L_x_5038) ;  /* 0xfffffffc00f08947 */ /* 0x010fea000383ffff */
[----:B------:R-:W-:Y:S05]  /*17080*/  BRA `(.L_x_5111) ;  /* 0xffffffd800587947 */ /* 0x000fea000383ffff */
.L_x_5039:
[----:B------:R-:W4:Y:S01]  /*17090*/  S2R R2, SR_TID.X ;  /* 0x0000000000027919 */ /* 0x000f220000002100 */
[----:B------:R-:W-:Y:S01]  /*170a0*/  BSSY B0, `(.L_x_5112) ;  /* 0x000000a000007945 */ /* 0x000fe20003800000 */
[----:B------:R-:W-:Y:S01]  /*170b0*/  MOV R12, RZ ;  /* 0x000000ff000c7202 */ /* 0x000fe20000000f00 */
[----:B------:R-:W-:Y:S02]  /*170c0*/  IMAD.MOV.U32 R11, RZ, RZ, 0x1f ;  /* 0x0000001fff0b7424 */ /* 0x000fe400078e00ff */
[----:B------:R-:W-:Y:S01]  /*170d0*/  IMAD.MOV.U32 R15, RZ, RZ, -0x1 ;  /* 0xffffffffff0f7424 */ /* 0x000fe200078e00ff */
[----:B----4-:R-:W-:-:S04]  /*170e0*/  SHF.R.U32.HI R2, RZ, 0x5, R2 ;  /* 0x00000005ff027819 */ /* 0x010fc80000011602 */
[----:B------:R-:W-:-:S05]  /*170f0*/  LOP3.LUT R2, R2, 0x3, RZ, 0xc0, !PT ;  /* 0x0000000302027812 */ /* 0x000fca00078ec0ff */
[----:B------:R-:W-:-:S07]  /*17100*/  IMAD.MOV.U32 R13, RZ, RZ, R2 ;  /* 0x000000ffff0d7224 */ /* 0x000fce00078e0002 */
[----:B0123-5:R-:W-:Y:S05]  /*17110*/  WARPSYNC.COLLECTIVE R15, `(.L_x_5113) ;  /* 0x000000000f087348 */ /* 0x02ffea0003c00000 */
[----:B------:R4:W0:Y:S02]  /*17120*/  SHFL.IDX P6, R14, R13, R12, R11 ;  /* 0x0000000c0d0e7389 */ /* 0x00082400000c000b */
[----:B012345:R-:W-:Y:S01]  /*17130*/  ENDCOLLECTIVE ;  /* 0x000000000000791b */ /* 0x03ffe20003800000 */
.L_x_5113:
[----:B------:R-:W-:Y:S05]  /*17140*/  BSYNC B0 ;  /* 0x0000000000007941 */ /* 0x000fea0003800000 */
.L_x_5112:
[----:B------:R-:W-:Y:S05]  /*17150*/  BRA `(.L_x_5114) ;  /* 0xffffffd800407947 */ /* 0x000fea000383ffff */
.L_x_5042:
[----:B------:R-:W-:Y:S01]  /*17160*/  BSSY B1, `(.L_x_5115) ;  /* 0x0000006000017945 */ /* 0x000fe20003800000 */
[----:B------:R-:W-:-:S07]  /*17170*/  IMAD.MOV.U32 R15, RZ, RZ, -0x1 ;  /* 0xffffffffff0f7424 */ /* 0x000fce00078e00ff */
[----:B0123-5:R-:W-:Y:S05]  /*17180*/  WARPSYNC.COLLECTIVE R15, `(.L_x_5116) ;  /* 0x000000000f0c7348 */ /* 0x02ffea0003c00000 */
[----:B------:R-:W-:Y:S02]  /*17190*/  ELECT P6, UR62, PT ;  /* 0x00000000003e782f */ /* 0x000fe400038c0000 */
[----:B------:R-:W-:Y:S01]  /*171a0*/  MOV R14, UR62 ;  /* 0x0000003e000e7c02 */ /* 0x000fe20008000f00 */
[----:B0123-5:R-:W-:Y:S10]  /*171b0*/  ENDCOLLECTIVE ;  /* 0x000000000000791b */ /* 0x02fff40003800000 */
.L_x_5116:
[----:B------:R-:W-:Y:S05]  /*171c0*/  BSYNC B1 ;  /* 0x0000000000017941 */ /* 0x000fea0003800000 */
.L_x_5115:
[----:B------:R-:W-:Y:S05]  /*171d0*/  BRA `(.L_x_5117) ;  /* 0xffffffd800387947 */ /* 0x000fea000383ffff */
.L_x_5044:
[----:B---3--:R3:W4:Y:S02]  /*171e0*/  SYNCS.PHASECHK.TRANS64.TRYWAIT P1, [R5+URZ+0x28c40], R0 ;  /* 0x028c4000050075a7 */ /* 0x008724000802017f */
[----:B----4-:R-:W-:Y:S05]  /*171f0*/  @!P1 NANOSLEEP.SYNCS 0x989680 ;  /* 0x009896800000995d */ /* 0x010fea0003900000 */
[----:B------:R-:W4:Y:S02]  /*17200*/  @!P1 SYNCS.PHASECHK.TRANS64 P1, [R5+URZ+0x28c40], R0 ;  /* 0x028c4000050095a7 */ /* 0x000f24000802007f */
[----:B----4-:R-:W-:Y:S05]  /*17210*/  @!P1 BRA `(.L_x_5044) ;  /* 0xfffffffc00f09947 */ /* 0x010fea000383ffff */
[----:B------:R-:W-:Y:S05]  /*17220*/  BRA `(.L_x_5118) ;  /* 0xffffffd800587947 */ /* 0x000fea000383ffff */
.L_x_5046:
[----:B----4-:R4:W0:Y:S02]  /*17230*/  SYNCS.PHASECHK.TRANS64.TRYWAIT P1, [R3+URZ+0x28c40], R2 ;  /* 0x028c4002030075a7 */ /* 0x010824000802017f */
[----:B0-----:R-:W-:Y:S05]  /*17240*/  @!P1 NANOSLEEP.SYNCS 0x989680 ;  /* 0x009896800000995d */ /* 0x001fea0003900000 */
[----:B------:R-:W0:Y:S02]  /*17250*/  @!P1 SYNCS.PHASECHK.TRANS64 P1, [R3+URZ+0x28c40], R2 ;  /* 0x028c4002030095a7 */ /* 0x000e24000802007f */
[----:B0-----:R-:W-:Y:S05]  /*17260*/  @!P1 BRA `(.L_x_5046) ;  /* 0xfffffffc00f09947 */ /* 0x001fea000383ffff */
[----:B------:R-:W-:Y:S05]  /*17270*/  BRA `(.L_x_5119) ;  /* 0xffffffd800647947 */ /* 0x000fea000383ffff */
.L_x_5048:
[----:B------:R0:W0:Y:S02]  /*17280*/  SYNCS.PHASECHK.TRANS64.TRYWAIT P1, [R5+URZ+0x28c60], R0 ;  /* 0x028c6000050075a7 */ /* 0x000024000802017f */
[----:B0-----:R-:W-:Y:S05]  /*17290*/  @!P1 NANOSLEEP.SYNCS 0x989680 ;  /* 0x009896800000995d */ /* 0x001fea0003900000 */
[----:B------:R-:W0:Y:S02]  /*172a0*/  @!P1 SYNCS.PHASECHK.TRANS64 P1, [R5+URZ+0x28c60], R0 ;  /* 0x028c6000050095a7 */ /* 0x000e24000802007f */
[----:B0-----:R-:W-:Y:S05]  /*172b0*/  @!P1 BRA `(.L_x_5048) ;  /* 0xfffffffc00f09947 */ /* 0x001fea000383ffff */
[----:B------:R-:W-:Y:S05]  /*172c0*/  BRA `(.L_x_5120) ;  /* 0xffffffd800607947 */ /* 0x000fea000383ffff */
.L_x_5121:
        /* <DEDUP_REMOVED lines=11> */
.L_x_15647:


//--------------------- .text._ZN7cutlass13device_kernelIN5flash11enable_sm90INS1_16FlashAttnFwdSm90INS1_25CollectiveMainloopFwdSm90ILi2EN4cute5tupleIJNS5_1CILi1EEES8_S8_EEENS6_IJNS7_ILi64EEESA_SA_EEELi512ENS_6half_tEfNS_4arch4Sm90ELb0ELb1ELb1ELb0ELb1ELb0ELb1ELb0ELb0ELb1ELb0ELb0EEENS1_21CollectiveEpilogueFwdINS6_IJSA_NS7_ILi512EEESA_EEES9_SC_SE_Li256ELb0ELb1ELb0ELb0EEENS1_30DynamicPersistentTileSchedulerILi256ELi128ELb0ELb1ELb1EEEEEEEEEvNT_6ParamsE --------------------------
	.section	.text._ZN7cutlass13device_kernelIN5flash11enable_sm90INS1_16FlashAttnFwdSm90INS1_25CollectiveMainloopFwdSm90ILi2EN4cute5tupleIJNS5_1CILi1EEES8_S8_EEENS6_IJNS7_ILi64EEESA_SA_EEELi512ENS_6half_tEfNS_4arch4Sm90ELb0ELb1ELb1ELb0ELb1ELb0ELb1ELb0ELb0ELb1ELb0ELb0EEENS1_21CollectiveEpilogueFwdINS6_IJSA_NS7_ILi512EEESA_EEES9_SC_SE_Li256ELb0ELb1ELb0ELb0EEENS1_30DynamicPersistentTileSchedulerILi256ELi128ELb0ELb1ELb1EEEEEEEEEvNT_6ParamsE,"ax",@progbits
	.align	128
.text._ZN7cutlass13device_kernelIN5flash11enable_sm90INS1_16FlashAttnFwdSm90INS1_25CollectiveMainloopFwdSm90ILi2EN4cute5tupleIJNS5_1CILi1EEES8_S8_EEENS6_IJNS7_ILi64EEESA_SA_EEELi512ENS_6half_tEfNS_4arch4Sm90ELb0ELb1ELb1ELb0ELb1ELb0ELb1ELb0ELb0ELb1ELb0ELb0EEENS1_21CollectiveEpilogueFwdINS6_IJSA_NS7_ILi512EEESA_EEES9_SC_SE_Li256ELb0ELb1ELb0ELb0EEENS1_30DynamicPersistentTileSchedulerILi256ELi128ELb0ELb1ELb1EEEEEEEEEvNT_6ParamsE:
        .type           _ZN7cutlass13device_kernelIN5flash11enable_sm90INS1_16FlashAttnFwdSm90INS1_25CollectiveMainloopFwdSm90ILi2EN4cute5tupleIJNS5_1CILi1EEES8_S8_EEENS6_IJNS7_ILi64EEESA_SA_EEELi512ENS_6half_tEfNS_4arch4Sm90ELb0ELb1ELb1ELb0ELb1ELb0ELb1ELb0ELb0ELb1ELb0ELb0EEENS1_21CollectiveEpilogueFwdINS6_IJSA_NS7_ILi512EEESA_EEES9_SC_SE_Li256ELb0ELb1ELb0ELb0EEENS1_30DynamicPersistentTileSchedulerILi256ELi128ELb0ELb1ELb1EEEEEEEEEvNT_6ParamsE,@function
        .size           _ZN7cutlass13device_kernelIN5flash11enable_sm90INS1_16FlashAttnFwdSm90INS1_25CollectiveMainloopFwdSm90ILi2EN4cute5tupleIJNS5_1CILi1EEES8_S8_EEENS6_IJNS7_ILi64EEESA_SA_EEELi512ENS_6half_tEfNS_4arch4Sm90ELb0ELb1ELb1ELb0ELb1ELb0ELb1ELb0ELb0ELb1ELb0ELb0EEENS1_21CollectiveEpilogueFwdINS6_IJSA_NS7_ILi512EEESA_EEES9_SC_SE_Li256ELb0ELb1ELb0ELb0EEENS1_30DynamicPersistentTileSchedulerILi256ELi128ELb0ELb1ELb1EEEEEEEEEvNT_6ParamsE,(.L_x_15648 - _ZN7cutlass13device_kernelIN5flash11enable_sm90INS1_16FlashAttnFwdSm90INS1_25CollectiveMainloopFwdSm90ILi2EN4cute5tupleIJNS5_1CILi1EEES8_S8_EEENS6_IJNS7_ILi64EEESA_SA_EEELi512ENS_6half_tEfNS_4arch4Sm90ELb0ELb1ELb1ELb0ELb1ELb0ELb1ELb0ELb0ELb1ELb0ELb0EEENS1_21CollectiveEpilogueFwdINS6_IJSA_NS7_ILi512EEESA_EEES9_SC_SE_Li256ELb0ELb1ELb0ELb0EEENS1_30DynamicPersistentTileSchedulerILi256ELi128ELb0ELb1ELb1EEEEEEEEEvNT_6ParamsE)
        .other          _ZN7cutlass13device_kernelIN5flash11enable_sm90INS1_16FlashAttnFwdSm90INS1_25CollectiveMainloopFwdSm90ILi2EN4cute5tupleIJNS5_1CILi1EEES8_S8_EEENS6_IJNS7_ILi64EEESA_SA_EEELi512ENS_6half_tEfNS_4arch4Sm90ELb0ELb1ELb1ELb0ELb1ELb0ELb1ELb0ELb0ELb1ELb0ELb0EEENS1_21CollectiveEpilogueFwdINS6_IJSA_NS7_ILi512EEESA_EEES9_SC_SE_Li256ELb0ELb1ELb0ELb0EEENS1_30DynamicPersistentTileSchedulerILi256ELi128ELb0ELb1ELb1EEEEEEEEEvNT_6ParamsE,@"STO_CUDA_ENTRY STV_DEFAULT"
_ZN7cutlass13device_kernelIN5flash11enable_sm90INS1_16FlashAttnFwdSm90INS1_25CollectiveMainloopFwdSm90ILi2EN4cute5tupleIJNS5_1CILi1EEES8_S8_EEENS6_IJNS7_ILi64EEESA_SA_EEELi512ENS_6half_tEfNS_4arch4Sm90ELb0ELb1ELb1ELb0ELb1ELb0ELb1ELb0ELb0ELb1ELb0ELb0EEENS1_21CollectiveEpilogueFwdINS6_IJSA_NS7_ILi512EEESA_EEES9_SC_SE_Li256ELb0ELb1ELb0ELb0EEENS1_30DynamicPersistentTileSchedulerILi256ELi128ELb0ELb1ELb1EEEEEEEEEvNT_6ParamsE:
        /* <DEDUP_REMOVED lines=43> */
.L_x_5122:
        /* <DEDUP_REMOVED lines=22> */
.L_x_5123:
        /* <DEDUP_REMOVED lines=18> */
.L_x_5124:
        /* <DEDUP_REMOVED lines=22> */
.L_x_5125:
[----:B------:R-:W5:Y:S01]  /*0690*/  SHFL.IDX PT, R2, R0, RZ, 0x1f ;  /* 0x00001fff00027589 */ /* 0x000f6200000e0000 */
[----:B0-----:R-:W-:Y:S01]  /*06a0*/  R2UR UR4, R3 ;  /* 0x00000000030472ca */ /* 0x001fe200000e0000 */
[----:B------:R-:W-:-:S12]  /*06b0*/  NOP ;  /* 0x0000000000007918 */ /* 0x000fd80000000000 */
[----:B------:R-:W-:-:S05]  /*06c0*/  IMAD.U32 R4, RZ, RZ, UR4 ;  /* 0x00000004ff047e24 */ /* 0x000fca000f8e00ff */
[----:B------:R0:W-:Y:S01]  /*06d0*/  STL [R1+0x420], R4 ;  /* 0x0004200401007387 */ /* 0x0001e20000100800 */
[----:B-----5:R-:W-:-:S13]  /*06e0*/  ISETP.NE.AND P0, PT, R2, RZ, PT ;  /* 0x000000ff0200720c */ /* 0x020fda0003f05270 */
[----:B0-----:R-:W-:Y:S05]  /*06f0*/  @P0 BRA `(.L_x_5126) ;  /* 0x0000000000480947 */ /* 0x001fea0003800000 */
        /* <DEDUP_REMOVED lines=18> */
.L_x_5126:
[----:B0-----:R-:W-:Y:S01]  /*0820*/  R2UR UR4, R4 ;  /* 0x00000000040472ca */ /* 0x001fe200000e0000 */
[----:B------:R-:W-:Y:S01]  /*0830*/  UMOV UR61, 0x1 ;  /* 0x00000001003d7882 */ /* 0x000fe20000000000 */
[----:B------:R-:W-:Y:S01]  /*0840*/  NOP ;  /* 0x0000000000007918 */ /* 0x000fe20000000000 */
[----:B------:R-:W-:-:S10]  /*0850*/  ULDC.64 UR36, c[0x0][0x208] ;  /* 0x0000820000247ab9 */ /* 0x000fd40000000a00 */
[----:B------:R-:W-:-:S03]  /*0860*/  UISETP.NE.AND UP0, UPT, UR4, URZ, UPT ;  /* 0x0000003f0400728c */ /* 0x000fc6000bf05270 */
[----:B------:R-:W-:Y:S01]  /*0870*/  ULDC UR4, c[0x0][0x20] ;  /* 0x0000080000047ab9 */ /* 0x000fe20000000800 */
[----:B------:R-:W-:Y:S01]  /*0880*/  USEL UR61, UR61, 0x2, !UP0 ;  /* 0x000000023d3d7887 */ /* 0x000fe2000c000000 */
[----:B-1234-:R-:W-:Y:S01]  /*0890*/  BAR.SYNC.DEFER_BLOCKING 0x0 ;  /* 0x0000000000007b1d */ /* 0x01efe20000010000 */
[----:B------:R-:W-:Y:S02]  /*08a0*/  PLOP3.LUT P1, PT, PT, PT, UP0, 0x80, 0x0 ;  /* 0x000000000000781c */ /* 0x000fe40003f2f008 */
[----:B------:R-:W-:-:S03]  /*08b0*/  IADD3 R2, P0, R1, UR4, RZ ;  /* 0x0000000401027c10 */ /* 0x000fc6000ff1e0ff */
[----:B------:R-:W-:Y:S02]  /*08c0*/  ULDC UR4, c[0x0][0x24] ;  /* 0x0000090000047ab9 */ /* 0x000fe40000000800 */
[----:B------:R-:W-:-:S06]  /*08d0*/  IMAD.X R18, RZ, RZ, UR4, P0 ;  /* 0x00000004ff127e24 */ /* 0x000fcc00080e06ff */
[----:B------:R-:W-:Y:S05]  /*08e0*/  @!P1 BRA `(.L_x_5127) ;  /* 0x0000024400749947 */ /* 0x000fea0003800000 */
.L_x_5128:
[----:B------:R-:W-:-:S08]  /*08f0*/  NOP ;  /* 0x0000000000007918 */ /* 0x000fd00000000000 */
[----:B------:R-:W0:Y:S02]  /*0900*/  USETMAXREG.TRY_ALLOC.CTAPOOL UP0, 0xe8 ;  /* 0x000000e8000079c8 */ /* 0x000e240008000600 */
[----:B0-----:R-:W-:-:S13]  /*0910*/  PLOP3.LUT P0, PT, PT, PT, UP0, 0x80, 0x0 ;  /* 0x000000000000781c */ /* 0x001fda0003f0f008 */
[----:B------:R-:W-:Y:S05]  /*0920*/  @!P0 BRA `(.L_x_5128) ;  /* 0xfffffffc00f08947 */ /* 0x000fea000383ffff */
[----:B------:R-:W0:Y:S01]  /*0930*/  S2R R3, SR_TID.X ;  /* 0x0000000000037919 */ /* 0x000e220000002100 */
[----:B------:R-:W1:Y:S08]  /*0940*/  S2UR UR5, SR_CTAID.X ;  /* 0x00000000000579c3 */ /* 0x000e700000002500 */
[----:B------:R-:W-:Y:S06]  /*0950*/  BAR.ARV 0x4, 0x180 ;  /* 0x0106000000007b1d */ /* 0x000fec0000002000 */
[----:B------:R-:W-:-:S02]  /*0960*/  IADD3 R202, P1, R2, 0x1c8, RZ ;  /* 0x000001c802ca7810 */ /* 0x000fc40007f3e0ff */
[----:B------:R-:W-:Y:S01]  /*0970*/  IADD3 R204, P2, R2, 0x1d4, RZ ;  /* 0x000001d402cc7810 */ /* 0x000fe20007f5e0ff */
[----:B------:R2:W-:Y:S02]  /*0980*/  STL.64 [R1+0x1c8], RZ ;  /* 0x0001c8ff01007387 */ /* 0x0005e40000100a00 */
[--C-:B------:R-:W-:Y:S02]  /*0990*/  IMAD.X R203, RZ, RZ, R18.reuse, P1 ;  /* 0x000000ffffcb7224 */ /* 0x100fe400008e0612 */
[----:B------:R2:W-:Y:S01]  /*09a0*/  STL [R1+0x1d0], RZ ;  /* 0x0001d0ff01007387 */ /* 0x0005e20000100800 */
[----:B------:R-:W-:-:S03]  /*09b0*/  IMAD.X R199, RZ, RZ, R18, P2 ;  /* 0x000000ffffc77224 */ /* 0x000fc600010e0612 */
[----:B------:R2:W-:Y:S01]  /*09c0*/  STL [R1+0x1d4], RZ ;  /* 0x0001d4ff01007387 */ /* 0x0005e20000100800 */
[----:B0-----:R-:W-:-:S04]  /*09d0*/  LOP3.LUT R0, R3, 0xffffff80, RZ, 0xc0, !PT ;  /* 0xffffff8003007812 */ /* 0x001fc800078ec0ff */
[----:B------:R-:W-:Y:S02]  /*09e0*/  ISETP.NE.AND P0, PT, R0, 0x80, PT ;  /* 0x000000800000780c */ /* 0x000fe40003f05270 */
[----:B------:R-:W1:Y:S11]  /*09f0*/  LDC R0, c[0x0][0xd38] ;  /* 0x00034e00ff007b82 */ /* 0x000e760000000800 */
[----:B------:R-:W-:Y:S06]  /*0a00*/  @!P0 BAR.ARV 0x8, 0x100 ;  /* 0x0204000000008b1d */ /* 0x000fec0000002000 */
[----:B------:R-:W-:-:S13]  /*0a10*/  ISETP.GE.U32.AND P0, PT, R3, 0x100, PT ;  /* 0x000001000300780c */ /* 0x000fda0003f06070 */
[----:B------:R-:W-:Y:S06]  /*0a20*/  @P0 BAR.ARV 0xf, 0x100 ;  /* 0x03c4000000000b1d */ /* 0x000fec0000002000 */
[----:B-1----:R-:W-:-:S13]  /*0a30*/  ISETP.LE.AND P0, PT, R0, UR5, PT ;  /* 0x0000000500007c0c */ /* 0x002fda000bf03270 */
[----:B--2---:R-:W-:Y:S05]  /*0a40*/  @P0 EXIT ;  /* 0x000000000000094d */ /* 0x004fea0003800000 */
[----:B------:R-:W0:Y:S01]  /*0a50*/  S2R R7, SR_CgaCtaId ;  /* 0x0000000000077919 */ /* 0x000e220000008800 */
[----:B------:R-:W-:Y:S01]  /*0a60*/  VIADD R191, R3, 0xffffff80 ;  /* 0xffffff8003bf7836 */ /* 0x000fe20000000000 */
[----:B------:R-:W-:Y:S01]  /*0a70*/  MOV R4, 0x400 ;  /* 0x0000040000047802 */ /* 0x000fe20000000f00 */
[----:B------:R-:W1:Y:S01]  /*0a80*/  S2UR UR4, SR_SWINHI ;  /* 0x00000000000479c3 */ /* 0x000e620000002f00 */
[----:B------:R-:W-:Y:S02]  /*0a90*/  ULOP3.LUT UR6, UR61, 0x1, URZ, 0xfc, !UPT ;  /* 0x000000013d067892 */ /* 0x000fe4000f8efc3f */
[----:B------:R-:W-:-:S04]  /*0aa0*/  SHF.R.S32.HI R0, RZ, 0x1f, R191 ;  /* 0x0000001fff007819 */ /* 0x000fc800000114bf */
[CC--:B------:R-:W-:Y:S02]  /*0ab0*/  LEA.HI R5, R0.reuse, R191.reuse, RZ, 0x7 ;  /* 0x000000bf00057211 */ /* 0x0c0fe400078f38ff */
[----:B------:R-:W-:Y:S02]  /*0ac0*/  LEA.HI R3, R0, R191, RZ, 0x4 ;  /* 0x000000bf00037211 */ /* 0x000fe400078f20ff */
[----:B------:R-:W-:Y:S02]  /*0ad0*/  LOP3.LUT R6, R5, 0xffffff80, RZ, 0xc0, !PT ;  /* 0xffffff8005067812 */ /* 0x000fe400078ec0ff */
[----:B------:R-:W-:-:S03]  /*0ae0*/  SHF.R.S32.HI R194, RZ, 0x7, R5 ;  /* 0x00000007ffc27819 */ /* 0x000fc60000011405 */
[----:B------:R-:W-:Y:S01]  /*0af0*/  IMAD.IADD R8, R191, 0x1, -R6 ;  /* 0x00000001bf087824 */ /* 0x000fe200078e0a06 */
[----:B------:R-:W-:Y:S02]  /*0b00*/  LEA.HI R6, R0, R191, RZ, 0x2 ;  /* 0x000000bf00067211 */ /* 0x000fe400078f10ff */
[----:B------:R-:W-:Y:S02]  /*0b10*/  LEA.HI R5, R5, R194, RZ, 0x1 ;  /* 0x000000c205057211 */ /* 0x000fe400078f08ff */
[----:B------:R-:W-:Y:S02]  /*0b20*/  SHF.R.S32.HI R11, RZ, 0x1f, R8 ;  /* 0x0000001fff0b7819 */ /* 0x000fe40000011408 */
[----:B------:R-:W-:Y:S02]  /*0b30*/  LOP3.LUT R12, R6, 0xfffffffc, RZ, 0xc0, !PT ;  /* 0xfffffffc060c7812 */ /* 0x000fe400078ec0ff */
[----:B------:R-:W-:Y:S02]  /*0b40*/  SHF.R.S32.HI R6, RZ, 0x4, R3 ;  /* 0x00000004ff067819 */ /* 0x000fe40000011403 */
[----:B------:R-:W-:Y:S01]  /*0b50*/  LEA.HI R10, R11, R8, RZ, 0x2 ;  /* 0x000000080b0a7211 */ /* 0x000fe200078f10ff */
[----:B------:R-:W-:Y:S01]  /*0b60*/  IMAD.IADD R12, R191, 0x1, -R12 ;  /* 0x00000001bf0c7824 */ /* 0x000fe200078e0a0c */
[----:B0-----:R-:W-:-:S02]  /*0b70*/  LEA R4, R7, R4, 0x18 ;  /* 0x0000000407047211 */ /* 0x001fc400078ec0ff */
[----:B------:R-:W-:Y:S02]  /*0b80*/  SHF.R.S32.HI R13, RZ, 0x1f, R10 ;  /* 0x0000001fff0d7819 */ /* 0x000fe4000001140a */
[----:B------:R-:W-:Y:S02]  /*0b90*/  R2UR UR44, R4 ;  /* 0x00000000042c72ca */ /* 0x000fe400000e0000 */
[CC--:B------:R-:W-:Y:S02]  /*0ba0*/  LEA.HI R4, R0.reuse, R191.reuse, RZ, 0x5 ;  /* 0x000000bf00047211 */ /* 0x0c0fe400078f28ff */
[----:B------:R-:W-:Y:S02]  /*0bb0*/  LEA.HI R0, R0, R191, RZ, 0x3 ;  /* 0x000000bf00007211 */ /* 0x000fe400078f18ff */
[--C-:B------:R-:W-:Y:S02]  /*0bc0*/  SHF.R.S32.HI R206, RZ, 0x5, R4.reuse ;  /* 0x00000005ffce7819 */ /* 0x100fe40000011404 */
[----:B------:R-:W-:-:S02]  /*0bd0*/  SHF.R.S32.HI R9, RZ, 0x1f, R4 ;  /* 0x0000001fff097819 */ /* 0x000fc40000011404 */
[----:B------:R-:W-:Y:S02]  /*0be0*/  LOP3.LUT R4, R3, 0xfffffff0, RZ, 0xc0, !PT ;  /* 0xfffffff003047812 */ /* 0x000fe400078ec0ff */
[----:B------:R-:W-:Y:S01]  /*0bf0*/  LEA.HI R9, R9, R206, RZ, 0x2 ;  /* 0x000000ce09097211 */ /* 0x000fe200078f10ff */
[----:B------:R-:W-:Y:S01]  /*0c00*/  UMOV UR38, UR44 ;  /* 0x0000002c00267c82 */ /* 0x000fe20008000000 */
[----:B-1----:R-:W-:Y:S01]  /*0c10*/  UMOV UR39, UR4 ;  /* 0x0000000400277c82 */ /* 0x002fe20008000000 */
[----:B------:R-:W-:Y:S01]  /*0c20*/  LEA.HI R3, R3, R6, RZ, 0x1 ;  /* 0x0000000603037211 */ /* 0x000fe200078f08ff */
[----:B------:R-:W-:Y:S01]  /*0c30*/  IMAD.IADD R207, R191, 0x1, -R4 ;  /* 0x00000001bfcf7824 */ /* 0x000fe200078e0a04 */
[----:B------:R-:W-:Y:S01]  /*0c40*/  SHF.R.S32.HI R4, RZ, 0x2, R10 ;  /* 0x00000002ff047819 */ /* 0x000fe2000001140a */
[----:B------:R-:W-:Y:S01]  /*0c50*/  IMAD.U32 R200, RZ, RZ, UR38 ;  /* 0x00000026ffc87e24 */ /* 0x000fe2000f8e00ff */
[----:B------:R-:W-:Y:S01]  /*0c60*/  LOP3.LUT R9, R9, 0x3ffffc, RZ, 0xc0, !PT ;  /* 0x003ffffc09097812 */ /* 0x000fe200078ec0ff */
[----:B------:R-:W-:Y:S01]  /*0c70*/  IMAD R14, R194, 0x100, R207 ;  /* 0x00000100c20e7824 */ /* 0x000fe200078e02cf */
[----:B------:R-:W-:Y:S01]  /*0c80*/  LEA.HI R13, R13, R4, RZ, 0x3 ;  /* 0x000000040d0d7211 */ /* 0x000fe200078f18ff */
[----:B------:R-:W-:Y:S01]  /*0c90*/  IMAD.U32 R201, RZ, RZ, UR39 ;  /* 0x00000027ffc97e24 */ /* 0x000fe2000f8e00ff */
[----:B------:R-:W-:Y:S01]  /*0ca0*/  LOP3.LUT R3, R3, 0x1ffffffe, RZ, 0xc0, !PT ;  /* 0x1ffffffe03037812 */ /* 0x000fe200078ec0ff */
[----:B------:R-:W-:Y:S01]  /*0cb0*/  IMAD.IADD R9, R206, 0x1, -R9 ;  /* 0x00000001ce097824 */ /* 0x000fe200078e0a09 */
[----:B------:R-:W-:Y:S01]  /*0cc0*/  LOP3.LUT R198, R0, 0xfffffff8, RZ, 0xc0, !PT ;  /* 0xfffffff800c67812 */ /* 0x000fe200078ec0ff */
[----:B------:R-:W-:Y:S01]  /*0cd0*/  UMOV UR4, UR5 ;  /* 0x0000000500047c82 */ /* 0x000fe20008000000 */
[----:B------:R-:W-:Y:S01]  /*0ce0*/  LOP3.LUT R13, R13, 0xfffffff8, RZ, 0xc0, !PT ;  /* 0xfffffff80d0d7812 */ /* 0x000fe200078ec0ff */
[----:B------:R-:W-:Y:S01]  /*0cf0*/  IMAD.IADD R3, R6, 0x1, -R3 ;  /* 0x0000000106037824 */ /* 0x000fe200078e0a03 */
[----:B------:R-:W-:Y:S01]  /*0d00*/  LEA.HI R6, R12, R12, RZ, 0x1 ;  /* 0x0000000c0c067211 */ /* 0x000fe200078f08ff */
[----:B------:R-:W-:Y:S01]  /*0d10*/  IMAD R14, R9, 0x10, R14 ;  /* 0x00000010090e7824 */ /* 0x000fe200078e020e */
[----:B------:R-:W-:Y:S01]  /*0d20*/  LEA.HI R11, R11, R8, RZ, 0x5 ;  /* 0x000000080b0b7211 */ /* 0x000fe200078f28ff */
[----:B------:R-:W-:Y:S01]  /*0d30*/  IMAD.IADD R198, R191, 0x1, -R198 ;  /* 0x00000001bfc67824 */ /* 0x000fe200078e0ac6 */
[----:B------:R-:W-:Y:S01]  /*0d40*/  LOP3.LUT R9, R10, 0x7ffffffc, RZ, 0xc0, !PT ;  /* 0x7ffffffc0a097812 */ /* 0x000fe200078ec0ff */
[----:B------:R-:W-:Y:S01]  /*0d50*/  IMAD.IADD R22, R4, 0x1, -R13 ;  /* 0x0000000104167824 */ /* 0x000fe200078e0a0d */
[----:B------:R-:W-:Y:S01]  /*0d60*/  LOP3.LUT R5, R5, 0xfffffe, RZ, 0xc0, !PT ;  /* 0x00fffffe05057812 */ /* 0x000fe200078ec0ff */
[----:B------:R-:W-:Y:S01]  /*0d70*/  IMAD.SHL.U32 R156, R198, 0x8, RZ ;  /* 0x00000008c69c7824 */ /* 0x000fe200078e00ff */
[----:B------:R-:W-:Y:S01]  /*0d80*/  LOP3.LUT R13, R6, 0x1ffffffe, RZ, 0xc0, !PT ;  /* 0x1ffffffe060d7812 */ /* 0x000fe200078ec0ff */
[----:B------:R-:W-:Y:S01]  /*0d90*/  IMAD.IADD R9, R8, 0x1, -R9 ;  /* 0x0000000108097824 */ /* 0x000fe200078e0a09 */
[----:B------:R-:W-:Y:S01]  /*0da0*/  SHF.R.S32.HI R11, RZ, 0x5, R11 ;  /* 0x00000005ff0b7819 */ /* 0x000fe2000001140b */
[----:B------:R-:W-:Y:S01]  /*0db0*/  IMAD.IADD R5, R194, 0x1, -R5 ;  /* 0x00000001c2057824 */ /* 0x000fe200078e0a05 */
[----:B------:R-:W-:Y:S01]  /*0dc0*/  SHF.R.S32.HI R159, RZ, 0x3, R0 ;  /* 0x00000003ff9f7819 */ /* 0x000fe20000011400 */
[----:B------:R-:W-:-:S02]  /*0dd0*/  IMAD.SHL.U32 R227, R3, 0x8, RZ ;  /* 0x0000000803e37824 */ /* 0x000fc400078e00ff */
[C---:B------:R-:W-:Y:S02]  /*0de0*/  VIADD R154, R156.reuse, 0x40 ;  /* 0x000000409c9a7836 */ /* 0x040fe40000000000 */
        /* <DEDUP_REMOVED lines=13> */
[----:B------:R-:W-:Y:S01]  /*0ec0*/  IMAD R22, R11, 0x10, R22 ;  /* 0x000000100b167824 */ /* 0x000fe200078e0216 */
[----:B------:R-:W-:Y:S01]  /*0ed0*/  SHF.R.S32.HI R176, RZ, 0x1f, R157 ;  /* 0x0000001fffb07819 */ /* 0x000fe2000001149d */
[----:B------:R-:W-:-:S02]  /*0ee0*/  IMAD.SHL.U32 R205, R5, 0x100, RZ ;  /* 0x0000010005cd7824 */ /* 0x000fc400078e00ff */
[----:B------:R-:W-:Y:S02]  /*0ef0*/  IMAD.U32 R17, R14, 0x40, R227 ;  /* 0x000000400e117824 */ /* 0x000fe400078e00e3 */
[----:B------:R-:W-:Y:S02]  /*0f00*/  IMAD.SHL.U32 R226, R9, 0x2, RZ ;  /* 0x0000000209e27824 */ /* 0x000fe400078e00ff */
[----:B------:R-:W-:-:S04]  /*0f10*/  IMAD.WIDE R16, R17, 0x2, R200 ;  /* 0x0000000211107825 */ /* 0x000fc800078e02c8 */
[----:B------:R-:W-:Y:S02]  /*0f20*/  IMAD.IADD R23, R226, 0x1, R205 ;  /* 0x00000001e2177824 */ /* 0x000fe400078e02cd */
[----:B------:R-:W-:-:S07]  /*0f30*/  IMAD R228, R13, 0x8, R22 ;  /* 0x000000080de47824 */ /* 0x000fce00078e0216 */
.L_x_5265:
        /* <DEDUP_REMOVED lines=12> */
[----:B01234-:R-:W-:Y:S05]  /*1000*/  @!P0 BRA `(.L_x_5129) ;  /* 0x0000000000208947 */ /* 0x01ffea0003800000 */
        /* <DEDUP_REMOVED lines=8> */
.L_x_5129:
[----:B------:R-:W-:Y:S01]  /*1090*/  ULDC UR7, c[0x0][0xd54] ;  /* 0x0003550000077ab9 */ /* 0x000fe20000000800 */
[----:B------:R-:W-:Y:S01]  /*10a0*/  UMOV UR6, UR9 ;  /* 0x0000000900067c82 */ /* 0x000fe20008000000 */
[----:B------:R-:W-:-:S11]  /*10b0*/  UISETP.NE.AND UP0, UPT, UR7, 0x1, UPT ;  /* 0x000000010700788c */ /* 0x000fd6000bf05270 */
[----:B------:R-:W-:Y:S02]  /*10c0*/  @UP0 ULDC.64 UR10, c[0x0][0xd58] ;  /* 0x00035600000a0ab9 */ /* 0x000fe40000000a00 */
[----:B------:R-:W-:-:S04]  /*10d0*/  UIMAD.WIDE.U32 UR4, UR9, UR10, URZ ;  /* 0x0000000a090472a5 */ /* 0x000fc8000f8e003f */
[----:B------:R-:W-:-:S04]  /*10e0*/  @UP0 USHF.R.U32.HI UR6, URZ, UR11, UR5 ;  /* 0x0000000b3f060299 */ /* 0x000fc80008011605 */
[----:B------:R-:W-:-:S12]  /*10f0*/  UIMAD UR4, UR6, UR7, URZ ;  /* 0x00000007060472a4 */ /* 0x000fd8000f8e023f */
.L_x_5130:
[----:B------:R-:W2:Y:S01]  /*1100*/  LDL R0, [R1+0x420] ;  /* 0x0004200001007983 */ /* 0x000ea20000100800 */
[----:B------:R-:W-:Y:S01]  /*1110*/  ULDC UR60, c[0x0][0xd48] ;  /* 0x00035200003c7ab9 */ /* 0x000fe20000000800 */
[----:B------:R-:W-:Y:S01]  /*1120*/  UIADD3 UR4, UR9, -UR4, URZ ;  /* 0x8000000409047290 */ /* 0x000fe2000fffe03f */
[----:B------:R-:W-:Y:S01]  /*1130*/  IADD3 R32, P0, R2, 0x3f0, RZ ;  /* 0x000003f002207810 */ /* 0x000fe20007f1e0ff */
[----:B------:R-:W-:Y:S01]  /*1140*/  UISETP.NE.AND UP1, UPT, UR60, 0x1, UPT ;  /* 0x000000013c00788c */ /* 0x000fe2000bf25270 */
[----:B------:R0:W-:Y:S01]  /*1150*/  STL.128 [R1+0x3f0], RZ ;  /* 0x0003f0ff01007387 */ /* 0x0001e20000100c00 */
[----:B------:R-:W-:Y:S01]  /*1160*/  ULDC UR5, c[0x0][0xd54] ;  /* 0x0003550000057ab9 */ /* 0x000fe20000000800 */
[----:B------:R-:W-:Y:S01]  /*1170*/  ULOP3.LUT UR59, URZ, UR6, URZ, 0x33, !UPT ;  /* 0x000000063f3b7292 */ /* 0x000fe2000f8e333f */
[----:B------:R-:W-:Y:S01]  /*1180*/  IMAD.X R41, RZ, RZ, R18, P0 ;  /* 0x000000ffff297224 */ /* 0x000fe200000e0612 */
[----:B------:R0:W-:Y:S01]  /*1190*/  STL.128 [R1+0x400], RZ ;  /* 0x000400ff01007387 */ /* 0x0001e20000100c00 */
[----:B------:R-:W-:Y:S01]  /*11a0*/  UIMAD UR8, UR8, UR5, UR4 ;  /* 0x00000005080872a4 */ /* 0x000fe2000f8e0204 */
[----:B------:R-:W-:-:S02]  /*11b0*/  ULDC.64 UR10, c[0x0][0x418] ;  /* 0x00010600000a7ab9 */ /* 0x000fc40000000a00 */
[----:B------:R0:W-:Y:S01]  /*11c0*/  STL.128 [R1+0x1e0], RZ ;  /* 0x0001e0ff01007387 */ /* 0x0001e20000100c00 */
[----:B------:R-:W-:Y:S01]  /*11d0*/  ULDC UR6, c[0x0][0xd3c] ;  /* 0x00034f0000067ab9 */ /* 0x000fe20000000800 */
[----:B------:R-:W-:Y:S01]  /*11e0*/  @UP1 ULDC UR4, c[0x0][0xd4c] ;  /* 0x0003530000041ab9 */ /* 0x000fe20000000800 */
[----:B------:R-:W-:Y:S01]  /*11f0*/  UISETP.NE.U32.AND UP0, UPT, UR10, URZ, UPT ;  /* 0x0000003f0a00728c */ /* 0x000fe2000bf05070 */
[----:B------:R0:W-:Y:S01]  /*1200*/  STL.128 [R1+0x1f0], RZ ;  /* 0x0001f0ff01007387 */ /* 0x0001e20000100c00 */
[----:B------:R-:W-:Y:S02]  /*1210*/  UIMAD.WIDE.U32 UR4, UR8, UR4, URZ ;  /* 0x00000004080472a5 */ /* 0x000fe4000f8e003f */
[----:B------:R-:W-:Y:S01]  /*1220*/  UIADD3 UR59, UR59, UR6, URZ ;  /* 0x000000063b3b7290 */ /* 0x000fe2000fffe03f */
[----:B------:R0:W-:Y:S01]  /*1230*/  STL.128 [R1+0x200], RZ ;  /* 0x000200ff01007387 */ /* 0x0001e20000100c00 */
[----:B------:R-:W-:Y:S01]  /*1240*/  UMOV UR58, UR8 ;  /* 0x00000008003a7c82 */ /* 0x000fe20008000000 */
[----:B------:R-:W-:Y:S01]  /*1250*/  @UP1 ULDC UR6, c[0x0][0xd50] ;  /* 0x0003540000061ab9 */ /* 0x000fe20000000800 */
[----:B------:R-:W-:Y:S01]  /*1260*/  UISETP.NE.AND.EX UP0, UPT, UR11, URZ, UPT, UP0 ;  /* 0x0000003f0b00728c */ /* 0x000fe2000bf05300 */
[----:B------:R0:W-:Y:S01]  /*1270*/  STL.128 [R1+0x210], RZ ;  /* 0x000210ff01007387 */ /* 0x0001e20000100c00 */
[----:B------:R-:W-:Y:S01]  /*1280*/  @UP1 USHF.R.U32.HI UR58, URZ, UR6, UR5 ;  /* 0x000000063f3a1299 */ /* 0x000fe20008011605 */
[----:B------:R-:W-:-:S02]  /*1290*/  ULDC UR47, c[0x0][0x424] ;  /* 0x00010900002f7ab9 */ /* 0x000fc40000000800 */
[----:B------:R0:W-:Y:S01]  /*12a0*/  STL.128 [R1+0x220], RZ ;  /* 0x000220ff01007387 */ /* 0x0001e20000100c00 */
[----:B------:R-:W-:Y:S02]  /*12b0*/  USEL UR47, UR47, 0x1, UP0 ;  /* 0x000000012f2f7887 */ /* 0x000fe40008000000 */
[----:B------:R-:W-:Y:S01]  /*12c0*/  UIADD3 UR4, -UR58, URZ, URZ ;  /* 0x0000003f3a047290 */ /* 0x000fe2000fffe13f */
[----:B------:R0:W-:Y:S01]  /*12d0*/  STL.128 [R1+0x230], RZ ;  /* 0x000230ff01007387 */ /* 0x0001e20000100c00 */
[----:B------:R-:W-:Y:S02]  /*12e0*/  ULDC UR7, c[0x0][0x2f0] ;  /* 0x0000bc0000077ab9 */ /* 0x000fe40000000800 */
[----:B------:R-:W-:Y:S01]  /*12f0*/  UIMAD UR47, UR47, UR7, URZ ;  /* 0x000000072f2f72a4 */ /* 0x000fe2000f8e023f */
[----:B------:R0:W-:Y:S01]  /*1300*/  STL.128 [R1+0x240], RZ ;  /* 0x000240ff01007387 */ /* 0x0001e20000100c00 */
[----:B------:R-:W-:-:S03]  /*1310*/  UIMAD UR60, UR60, UR4, UR8 ;  /* 0x000000043c3c72a4 */ /* 0x000fc6000f8e0208 */
[----:B------:R0:W-:Y:S04]  /*1320*/  STL.128 [R1+0x250], RZ ;  /* 0x000250ff01007387 */ /* 0x0001e80000100c00 */
        /* <DEDUP_REMOVED lines=23> */
[----:B------:R0:W-:Y:S01]  /*14a0*/  STL.128 [R1+0x3d0], RZ ;  /* 0x0003d0ff01007387 */ /* 0x0001e20000100c00 */
[----:B--2---:R-:W-:-:S02]  /*14b0*/  R2UR UR12, R0 ;  /* 0x00000000000c72ca */ /* 0x004fc400000e0000 */
[----:B------:R-:W1:Y:S11]  /*14c0*/  LDC R0, c[0x0][0xa80] ;  /* 0x0002a000ff007b82 */ /* 0x000e760000000800 */
[----:B------:R-:W-:-:S06]  /*14d0*/  UISETP.NE.AND UP2, UPT, UR12, 0x1, UPT ;  /* 0x000000010c00788c */ /* 0x000fcc000bf45270 */
[----:B------:R-:W-:Y:S01]  /*14e0*/  PLOP3.LUT P1, PT, PT, PT, UP2, 0x80, 0x0 ;  /* 0x000000000000781c */ /* 0x000fe20003f2f028 */
[----:B-1----:R0:W-:-:S12]  /*14f0*/  STL [R1+0x410], R0 ;  /* 0x0004100001007387 */ /* 0x0021d80000100800 */
[----:B------:R-:W-:Y:S05]  /*1500*/  @!P1 BRA `(.L_x_5131) ;  /* 0x0000007c00e09947 */ /* 0x000fea0003800000 */
[----:B------:R-:W1:Y:S01]  /*1510*/  LDC.64 R8, c[0x0][0xad8] ;  /* 0x0002b600ff087b82 */ /* 0x000e620000000a00 */
[----:B------:R-:W-:Y:S01]  /*1520*/  ULDC UR4, c[0x0][0x448] ;  /* 0x0001120000047ab9 */ /* 0x000fe20000000800 */
[----:B------:R-:W-:Y:S02]  /*1530*/  USHF.L.U32 UR6, UR59, 0x6, URZ ;  /* 0x000000063b067899 */ /* 0x000fe4000800063f */
[----:B------:R-:W-:Y:S01]  /*1540*/  UISETP.NE.AND UP0, UPT, UR4, 0x1, UPT ;  /* 0x000000010400788c */ /* 0x000fe2000bf05270 */
[----:B------:R-:W-:Y:S01]  /*1550*/  ULDC UR9, c[0x0][0x288] ;  /* 0x0000a20000097ab9 */ /* 0x000fe20000000800 */
[----:B------:R-:W-:Y:S02]  /*1560*/  UIADD3 UR7, UR6, 0x3f, URZ ;  /* 0x0000003f06077890 */ /* 0x000fe4000fffe03f */
[----:B------:R-:W-:-:S07]  /*1570*/  UIADD3 UR8, UR47, 0x1, -UR9 ;  /* 0x000000012f087890 */ /* 0x000fce000fffe809 */
[----:B------:R-:W-:Y:S01]  /*1580*/  @UP0 UIADD3 UR4, UR6, 0x3f, URZ ;  /* 0x0000003f06040890 */ /* 0x000fe2000fffe03f */
[----:B------:R-:W-:Y:S01]  /*1590*/  @UP0 ULDC UR5, c[0x0][0x44c] ;  /* 0x0001130000050ab9 */ /* 0x000fe20000000800 */
[----:B------:R-:W-:Y:S02]  /*15a0*/  @UP0 ULDC UR10, c[0x0][0x450] ;  /* 0x00011400000a0ab9 */ /* 0x000fe40000000800 */
[----:B------:R-:W-:-:S04]  /*15b0*/  UIMAD.WIDE.U32 UR4, UR4, UR5, URZ ;  /* 0x00000005040472a5 */ /* 0x000fc8000f8e003f */
[----:B------:R-:W-:Y:S01]  /*15c0*/  @UP0 USHF.R.U32.HI UR7, URZ, UR10, UR5 ;  /* 0x0000000a3f070299 */ /* 0x000fe20008011605 */
[----:B-1----:R-:W-:-:S03]  /*15d0*/  ISETP.GE.AND P1, PT, R9, 0x1, PT ;  /* 0x000000010900780c */ /* 0x002fc60003f26270 */
[----:B------:R-:W-:-:S06]  /*15e0*/  UIADD3 UR7, UR8, UR7, URZ ;  /* 0x0000000708077290 */ /* 0x000fcc000fffe03f */
[----:B0-----:R-:W-:-:S04]  /*15f0*/  VIADD R0, R8, UR7 ;  /* 0x0000000708007c36 */ /* 0x001fc80008000000 */
[----:B------:R-:W-:Y:S05]  /*1600*/  @!P1 BRA `(.L_x_5132) ;  /* 0x0000000000449947 */ /* 0x000fea0003800000 */
[----:B------:R-:W-:Y:S01]  /*1610*/  ISETP.LT.AND P0, PT, RZ, UR7, PT ;  /* 0x00000007ff007c0c */ /* 0x000fe2000bf01270 */
[----:B------:R-:W-:-:S06]  /*1620*/  UIADD3 UR4, UR7, -0x1, URZ ;  /* 0xffffffff07047890 */ /* 0x000fcc000fffe03f */
[----:B------:R-:W-:-:S06]  /*1630*/  IMAD.U32 R3, RZ, RZ, UR4 ;  /* 0x00000004ff037e24 */ /* 0x000fcc000f8e00ff */
[----:B------:R-:W-:Y:S05]  /*1640*/  @P0 BRA `(.L_x_5133) ;  /* 0x00000000001c0947 */ /* 0x000fea0003800000 */
[----:B------:R-:W-:Y:S01]  /*1650*/  ISETP.NE.AND P0, PT, R9, 0x1, PT ;  /* 0x000000010900780c */ /* 0x000fe20003f05270 */
[----:B------:R-:W-:-:S12]  /*1660*/  IMAD R3, RZ, RZ, -UR7 ;  /* 0x80000007ff037e24 */ /* 0x000fd8000f8e02ff */
[----:B------:R-:W0:Y:S02]  /*1670*/  @P0 LDC.64 R4, c[0x0][0xae0] ;  /* 0x0002b800ff040b82 */ /* 0x000e240000000a00 */
[----:B0-----:R-:W-:-:S05]  /*1680*/  @P0 IMAD.HI.U32 R4, R3, R4, RZ ;  /* 0x0000000403040227 */ /* 0x001fca00078e00ff */
[----:B------:R-:W-:-:S04]  /*1690*/  @P0 SHF.R.U32.HI R3, RZ, R5, R4 ;  /* 0x00000005ff030219 */ /* 0x000fc80000011604 */
[----:B------:R-:W-:Y:S01]  /*16a0*/  LOP3.LUT R3, RZ, R3, RZ, 0x33, !PT ;  /* 0x00000003ff037212 */ /* 0x000fe200078e33ff */
[----:B------:R-:W-:Y:S06]  /*16b0*/  BRA `(.L_x_5134) ;  /* 0x0000000000107947 */ /* 0x000fec0003800000 */
.L_x_5133:
[----:B------:R-:W-:-:S13]  /*16c0*/  ISETP.NE.AND P0, PT, R9, 0x1, PT ;  /* 0x000000010900780c */ /* 0x000fda0003f05270 */
[----:B------:R-:W0:Y:S02]  /*16d0*/  @P0 LDC.64 R4, c[0x0][0xae0] ;  /* 0x0002b800ff040b82 */ /* 0x000e240000000a00 */
[----:B0-----:R-:W-:-:S05]  /*16e0*/  @P0 IMAD.HI.U32 R4, R3, R4, RZ ;  /* 0x0000000403040227 */ /* 0x001fca00078e00ff */
[----:B------:R-:W-:-:S07]  /*16f0*/  @P0 SHF.R.U32.HI R3, RZ, R5, R4 ;  /* 0x00000005ff030219 */ /* 0x000fce0000011604 */
.L_x_5134:
[----:B------:R-:W-:-:S05]  /*1700*/  IMAD R3, R3, R9, R9 ;  /* 0x0000000903037224 */ /* 0x000fca00078e0209 */
[----:B------:R-:W-:-:S07]  /*1710*/  VIMNMX R0, R0, R3, PT ;  /* 0x0000000300007248 */ /* 0x000fce0003fe0100 */
.L_x_5132:
[----:B------:R-:W-:Y:S01]  /*1720*/  @UP0 ULDC UR4, c[0x0][0x44c] ;  /* 0x0001130000040ab9 */ /* 0x000fe20000000800 */
[----:B------:R-:W-:Y:S01]  /*1730*/  UIADD3 UR7, UR47, 0x3f, URZ ;  /* 0x0000003f2f077890 */ /* 0x000fe2000fffe03f */
[----:B------:R-:W-:Y:S01]  /*1740*/  VIADD R0, R0, 0x3f ;  /* 0x0000003f00007836 */ /* 0x000fe20000000000 */
[----:B------:R-:W-:Y:S01]  /*1750*/  UIMAD.WIDE.U32 UR4, UR6, UR4, URZ ;  /* 0x00000004060472a5 */ /* 0x000fe2000f8e003f */
[----:B------:R-:W-:Y:S01]  /*1760*/  @UP0 ULDC UR10, c[0x0][0x450] ;  /* 0x00011400000a0ab9 */ /* 0x000fe20000000800 */
[----:B------:R-:W-:Y:S02]  /*1770*/  USHF.R.S32.HI UR8, URZ, 0x1f, UR7 ;  /* 0x0000001f3f087899 */ /* 0x000fe40008011407 */
[----:B------:R-:W-:Y:S01]  /*1780*/  SHF.R.S32.HI R3, RZ, 0x1f, R0 ;  /* 0x0000001fff037819 */ /* 0x000fe20000011400 */
[----:B------:R-:W-:Y:S02]  /*1790*/  @UP0 USHF.R.U32.HI UR6, URZ, UR10, UR5 ;  /* 0x0000000a3f060299 */ /* 0x000fe40008011605 */
[----:B------:R-:W-:Y:S01]  /*17a0*/  ULEA.HI UR8, UR8, UR7, URZ, 0x6 ;  /* 0x0000000708087291 */ /* 0x000fe2000f8f303f */
[----:B------:R-:W-:Y:S01]  /*17b0*/  LEA.HI R3, R3, R0, RZ, 0x6 ;  /* 0x0000000003037211 */ /* 0x000fe200078f30ff */
[----:B------:R-:W-:Y:S01]  /*17c0*/  UIADD3 UR6, UR6, -UR9, UR47 ;  /* 0x8000000906067290 */ /* 0x000fe2000fffe02f */
[----:B------:R-:W-:Y:S01]  /*17d0*/  ULDC UR4, c[0x0][0xad4] ;  /* 0x0002b50000047ab9 */ /* 0x000fe20000000800 */
[----:B------:R-:W-:Y:S01]  /*17e0*/  USHF.R.S32.HI UR8, URZ, 0x6, UR8 ;  /* 0x000000063f087899 */ /* 0x000fe20008011408 */
[----:B------:R-:W-:Y:S01]  /*17f0*/  SHF.R.S32.HI R3, RZ, 0x6, R3 ;  /* 0x00000006ff037819 */ /* 0x000fe20000011403 */
[----:B------:R-:W-:-:S04]  /*1800*/  UIADD3 UR4, UR6, -UR4, URZ ;  /* 0x8000000406047290 */ /* 0x000fc8000fffe03f */
[----:B------:R-:W-:Y:S02]  /*1810*/  VIMNMX R219, R3, UR8, PT ;  /* 0x0000000803db7c48 */ /* 0x000fe4000bfe0100 */
[----:B------:R-:W-:Y:S01]  /*1820*/  IMAD.U32 R3, RZ, RZ, UR4 ;  /* 0x00000004ff037e24 */ /* 0x000fe2000f8e00ff */
[----:B------:R-:W-:Y:S06]  /*1830*/  @!P1 BRA `(.L_x_5135) ;  /* 0x0000000000409947 */ /* 0x000fec0003800000 */
[----:B------:R-:W-:-:S05]  /*1840*/  IMAD.U32 R0, RZ, RZ, UR6 ;  /* 0x00000006ff007e24 */ /* 0x000fca000f8e00ff */
        /* <DEDUP_REMOVED lines=9> */
.L_x_5136:
[----:B------:R-:W-:-:S13]  /*18e0*/  ISETP.NE.AND P0, PT, R9, 0x1, PT ;  /* 0x000000010900780c */ /* 0x000fda0003f05270 */
[----:B------:R-:W0:Y:S02]  /*18f0*/  @P0 LDC.64 R4, c[0x0][0xae0] ;  /* 0x0002b800ff040b82 */ /* 0x000e240000000a00 */
[----:B0-----:R-:W-:-:S05]  /*1900*/  @P0 IMAD.HI.U32 R4, R0, R4, RZ ;  /* 0x0000000400040227 */ /* 0x001fca00078e00ff */
[----:B------:R-:W-:-:S07]  /*1910*/  @P0 SHF.R.U32.HI R0, RZ, R5, R4 ;  /* 0x00000005ff000219 */ /* 0x000fce0000011604 */
.L_x_5137:
[----:B------:R-:W-:-:S05]  /*1920*/  IMAD R0, R0, R9, RZ ;  /* 0x0000000900007224 */ /* 0x000fca00078e02ff */
[----:B------:R-:W-:-:S07]  /*1930*/  VIMNMX R3, R3, R0, !PT ;  /* 0x0000000003037248 */ /* 0x000fce0007fe0100 */
.L_x_5135:
[----:B------:R-:W-:-:S04]  /*1940*/  SHF.R.S32.HI R0, RZ, 0x1f, R3 ;  /* 0x0000001fff007819 */ /* 0x000fc80000011403 */
[----:B------:R-:W-:Y:S02]  /*1950*/  LEA.HI R0, R0, R3, RZ, 0x6 ;  /* 0x0000000300007211 */ /* 0x000fe400078f30ff */
[----:B------:R-:W-:Y:S02]  /*1960*/  PRMT R3, RZ, 0x7610, R3 ;  /* 0x00007610ff037816 */ /* 0x000fe40000000003 */
[----:B------:R-:W-:-:S04]  /*1970*/  SHF.R.S32.HI R0, RZ, 0x6, R0 ;  /* 0x00000006ff007819 */ /* 0x000fc80000011400 */
[----:B------:R-:W-:-:S04]  /*1980*/  VIMNMX R0, RZ, R0, !PT ;  /* 0x00000000ff007248 */ /* 0x000fc80007fe0100 */
[----:B------:R-:W-:-:S13]  /*1990*/  ISETP.GT.AND P0, PT, R219, R0, PT ;  /* 0x00000000db00720c */ /* 0x000fda0003f04270 */
[----:B------:R-:W-:Y:S05]  /*19a0*/  @!P0 BRA `(.L_x_5138) ;  /* 0x0000020400e08947 */ /* 0x000fea0003800000 */
[----:B------:R-:W2:Y:S04]  /*19b0*/  LDL R24, [R1+0x1c8] ;  /* 0x0001c80001187983 */ /* 0x000ea80000100800 */
[----:B------:R-:W3:Y:S04]  /*19c0*/  LDL R26, [R1+0x1e0] ;  /* 0x0001e000011a7983 */ /* 0x000ee80000100800 */
[----:B------:R-:W4:Y:S04]  /*19d0*/  LDL R60, [R1+0x1e4] ;  /* 0x0001e400013c7983 */ /* 0x000f280000100800 */
        /* <DEDUP_REMOVED lines=126> */
[----:B------:R-:W0:Y:S02]  /*21c0*/  SHFL.IDX PT, R3, R194, RZ, 0x1f ;  /* 0x00001fffc2037589 */ /* 0x000e2400000e0000 */
[----:B0-----:R-:W-:-:S04]  /*21d0*/  LEA.HI R4, R3, R3, RZ, 0x1 ;  /* 0x0000000303047211 */ /* 0x001fc800078f08ff */
[----:B------:R-:W-:-:S05]  /*21e0*/  LOP3.LUT R4, R4, 0x1fffe, RZ, 0xc0, !PT ;  /* 0x0001fffe04047812 */ /* 0x000fca00078ec0ff */
[----:B------:R-:W-:-:S05]  /*21f0*/  IMAD.IADD R4, R3, 0x1, -R4 ;  /* 0x0000000103047824 */ /* 0x000fca00078e0a04 */
[----:B------:R-:W-:-:S05]  /*2200*/  LEA R4, R4, UR44, 0xf ;  /* 0x0000002c04047c11 */ /* 0x000fca000f8e78ff */
[----:B------:R-:W-:-:S05]  /*2210*/  VIADD R4, R4, 0x400 ;  /* 0x0000040004047836 */ /* 0x000fca0000000000 */
[----:B------:R-:W-:-:S04]  /*2220*/  SHF.R.U32.HI R4, RZ, 0x4, R4 ;  /* 0x00000004ff047819 */ /* 0x000fc80000011604 */
[----:B------:R-:W-:Y:S01]  /*2230*/  LOP3.LUT R3, R4, 0x3fff, RZ, 0xc0, !PT ;  /* 0x00003fff04037812 */ /* 0x000fe200078ec0ff */
[----:B------:R-:W-:-:S03]  /*2240*/  UIADD3 UR4, UR44, 0x36400, URZ ;  /* 0x000364002c047890 */ /* 0x000fc6000fffe03f */
[----:B------:R-:W-:Y:S01]  /*2250*/  LOP3.LUT R3, R3, 0x2000000, RZ, 0xfc, !PT ;  /* 0x0200000003037812 */ /* 0x000fe200078efcff */
[----:B------:R-:W-:Y:S01]  /*2260*/  IMAD.MOV.U32 R5, RZ, RZ, 0x40000040 ;  /* 0x40000040ff057424 */ /* 0x000fe200078e00ff */
[----:B------:R-:W-:-:S03]  /*2270*/  USHF.R.U32.HI UR4, URZ, 0x4, UR4 ;  /* 0x000000043f047899 */ /* 0x000fc60008011604 */
[----:B--2---:R-:W-:Y:S01]  /*2280*/  IMAD R4, R24, 0x1000, R3 ;  /* 0x0000100018047824 */ /* 0x004fe200078e0203 */
[----:B------:R-:W-:Y:S01]  /*2290*/  R2UR UR15, R5 ;  /* 0x00000000050f72ca */ /* 0x000fe200000e0000 */
[----:B------:R-:W-:-:S03]  /*22a0*/  ULOP3.LUT UR4, UR4, 0x3fff, URZ, 0xc0, !UPT ;  /* 0x00003fff04047892 */ /* 0x000fc6000f8ec03f */
[----:B------:R-:W-:Y:S01]  /*22b0*/  R2UR UR14, R4 ;  /* 0x00000000040e72ca */ /* 0x000fe200000e0000 */
[----:B------:R-:W-:Y:S01]  /*22c0*/  ULOP3.LUT UR12, UR4, 0x10000, URZ, 0xfc, !UPT ;  /* 0x00010000040c7892 */ /* 0x000fe2000f8efc3f */
[----:B---3--:R-:W-:Y:S04]  /*22d0*/  STL [R1+0x1e0], R26 ;  /* 0x0001e01a01007387 */ /* 0x008fe80000100800 */
[----:B----4-:R-:W-:Y:S04]  /*22e0*/  STL [R1+0x1e4], R60 ;  /* 0x0001e43c01007387 */ /* 0x010fe80000100800 */
[----:B------:R-:W-:Y:S04]  /*22f0*/  STL [R1+0x1e8], R62 ;  /* 0x0001e83e01007387 */ /* 0x000fe80000100800 */
        /* <DEDUP_REMOVED lines=66> */
[----:B------:R0:W-:Y:S01]  /*2720*/  STL [R1+0x304], R37 ;  /* 0x0003042501007387 */ /* 0x0001e20000100800 */
[----:B------:R-:W-:Y:S06]  /*2730*/  BAR.SYNC.DEFER_BLOCKING 0xe, 0x100 ;  /* 0x0384000000007b1d */ /* 0x000fec0000010000 */
[----:B------:R-:W-:Y:S01]  /*2740*/  UMOV UR13, 0x40000040 ;  /* 0x40000040000d7882 */ /* 0x000fe20000000000 */
[----:B0-----:R-:W-:-:S06]  /*2750*/  WARPGROUP.ARRIVE ;  /* 0x00000000000079c5 */ /* 0x001fcc0000000000 */
[----:B------:R-:W-:Y:S01]  /*2760*/  HGMMA.64x256x16.F32 R24, gdesc[UR12].tnspB, RZ, !UPT, gsb0 ;  /* 0x43e000000c1879f0 */ /* 0x000fe2000c0008ff */
[----:B------:R0:W-:Y:S04]  /*2770*/  STL [R1+0x30c], R8 ;  /* 0x00030c0801007387 */ /* 0x0001e80000100800 */
[----:B------:R1:W-:Y:S01]  /*2780*/  STL [R1+0x37c], R9 ;  /* 0x00037c0901007387 */ /* 0x0003e20000100800 */
[----:B0-----:R-:W-:Y:S02]  /*2790*/  VIADD R8, R4, 0x80 ;  /* 0x0000008004087836 */ /* 0x001fe40000000000 */
[----:B-1----:R-:W-:-:S03]  /*27a0*/  IMAD.MOV.U32 R9, RZ, RZ, 0x40000040 ;  /* 0x40000040ff097424 */ /* 0x002fc600078e00ff */
[----:B------:R-:W-:Y:S02]  /*27b0*/  R2UR UR18, R8 ;  /* 0x00000000081272ca */ /* 0x000fe400000e0000 */
[----:B------:R-:W-:Y:S01]  /*27c0*/  R2UR UR19, R9 ;  /* 0x00000000091372ca */ /* 0x000fe200000e0000 */
[----:B------:R-:W-:Y:S01]  /*27d0*/  UIADD3 UR16, UR12, 0x2, URZ ;  /* 0x000000020c107890 */ /* 0x000fe2000fffe03f */
        /* <DEDUP_REMOVED lines=55> */
[----:B------:R-:W-:Y:S01]  /*2b50*/  STL [R1+0x3dc], R215 ;  /* 0x0003dcd701007387 */ /* 0x000fe20000100800 */
[----:B------:R-:W-:Y:S01]  /*2b60*/  UMOV UR17, 0x40000040 ;  /* 0x4000004000117882 */ /* 0x000fe20000000000 */
[----:B------:R-:W-:-:S02]  /*2b70*/  WARPGROUP.DEPBAR.LE gsb0, 0x0 ;  /* 0x00008000000079c5 */ /* 0x000fc40000010000 */
[----:B------:R-:W-:Y:S04]  /*2b80*/  STL.128 [R1+0x1e0], R24 ;  /* 0x0001e01801007387 */ /* 0x000fe80000100c00 */
        /* <DEDUP_REMOVED lines=30> */
[----:B------:R0:W-:Y:S02]  /*2d70*/  STL.128 [R1+0x3d0], R148 ;  /* 0x0003d09401007387 */ /* 0x0001e40000100c00 */
[----:B0-----:R-:W-:-:S06]  /*2d80*/  WARPGROUP.ARRIVE ;  /* 0x00000000000079c5 */ /* 0x001fcc0000000000 */
[----:B------:R-:W-:Y:S01]  /*2d90*/  HGMMA.64x256x16.F32 R24, gdesc[UR16].tnspB, R24, gsb0 ;  /* 0x43e00000101879f0 */ /* 0x000fe20008000818 */
[----:B------:R-:W-:Y:S02]  /*2da0*/  VIADD R8, R4, 0x100 ;  /* 0x0000010004087836 */ /* 0x000fe40000000000 */
[----:B------:R-:W-:-:S03]  /*2db0*/  IMAD.MOV.U32 R9, RZ, RZ, 0x40000040 ;  /* 0x40000040ff097424 */ /* 0x000fc600078e00ff */
[----:B------:R-:W-:Y:S02]  /*2dc0*/  R2UR UR6, R8 ;  /* 0x00000000080672ca */ /* 0x000fe400000e0000 */
[----:B------:R-:W-:Y:S01]  /*2dd0*/  R2UR UR7, R9 ;  /* 0x00000000090772ca */ /* 0x000fe200000e0000 */
[----:B------:R-:W-:Y:S01]  /*2de0*/  UIADD3 UR4, UR12, 0x4, URZ ;  /* 0x000000040c047890 */ /* 0x000fe2000fffe03f */
[----:B------:R-:W-:Y:S01]  /*2df0*/  UMOV UR5, 0x40000040 ;  /* 0x4000004000057882 */ /* 0x000fe20000000000 */
[----:B------:R-:W-:Y:S02]  /*2e00*/  VIADD R4, R4, 0x180 ;  /* 0x0000018004047836 */ /* 0x000fe40000000000 */
[----:B------:R-:W-:-:S03]  /*2e10*/  IMAD.MOV.U32 R5, RZ, RZ, 0x40000040 ;  /* 0x40000040ff057424 */ /* 0x000fc600078e00ff */
[----:B------:R-:W-:Y:S02]  /*2e20*/  R2UR UR10, R4 ;  /* 0x00000000040a72ca */ /* 0x000fe400000e0000 */
[----:B------:R-:W-:Y:S01]  /*2e30*/  R2UR UR11, R5 ;  /* 0x00000000050b72ca */ /* 0x000fe200000e0000 */
[----:B------:R-:W-:Y:S01]  /*2e40*/  UIADD3 UR8, UR12, 0x6, URZ ;  /* 0x000000060c087890 */ /* 0x000fe2000fffe03f */
[----:B------:R0:W5:Y:S01]  /*2e50*/  LDL R5, [R1+0x1c8] ;  /* 0x0001c80001057983 */ /* 0x0001620000100800 */
[----:B------:R-:W-:Y:S01]  /*2e60*/  UMOV UR9, 0x40000040 ;  /* 0x4000004000097882 */ /* 0x000fe20000000000 */
[----:B------:R-:W-:Y:S02]  /*2e70*/  WARPGROUP.DEPBAR.LE gsb0, 0x0 ;  /* 0x00008000000079c5 */ /* 0x000fe40000010000 */
        /* <DEDUP_REMOVED lines=32> */
[----:B-1----:R-:W-:-:S06]  /*3080*/  WARPGROUP.ARRIVE ;  /* 0x00000000000079c5 */ /* 0x002fcc0000000000 */
[----:B------:R-:W-:Y:S03]  /*3090*/  HGMMA.64x256x16.F32 R24, gdesc[UR4].tnspB, R24, gsb0 ;  /* 0x43e00000041879f0 */ /* 0x000fe60008000818 */
        /* <DEDUP_REMOVED lines=48> */
[----:B------:R1:W-:Y:S04]  /*33a0*/  STL.128 [R1+0x2a0], R72 ;  /* 0x0002a04801007387 */ /* 0x0003e80000100c00 */
        /* <DEDUP_REMOVED lines=19> */
[----:B------:R-:W4:Y:S04]  /*34e0*/  LDL R4, [R1+0x1e0] ;  /* 0x0001e00001047983 */ /* 0x000f280000100800 */
[----:B-1----:R-:W4:Y:S04]  /*34f0*/  LDL R74, [R1+0x1e4] ;  /* 0x0001e400014a7983 */ /* 0x002f280000100800 */
[----:B--2---:R-:W2:Y:S04]  /*3500*/  LDL R76, [R1+0x1e8] ;  /* 0x0001e800014c7983 */ /* 0x004ea80000100800 */
[----:B------:R-:W2:Y:S04]  /*3510*/  LDL R78, [R1+0x1ec] ;  /* 0x0001ec00014e7983 */ /* 0x000ea80000100800 */
[----:B------:R-:W2:Y:S04]  /*3520*/  LDL R6, [R1+0x1f0] ;  /* 0x0001f00001067983 */ /* 0x000ea80000100800 */
[----:B---3--:R-:W3:Y:S04]  /*3530*/  LDL R80, [R1+0x1f4] ;  /* 0x0001f40001507983 */ /* 0x008ee80000100800 */
[----:B------:R-:W3:Y:S04]  /*3540*/  LDL R82, [R1+0x1f8] ;  /* 0x0001f80001527983 */ /* 0x000ee80000100800 */
[----:B----4-:R-:W4:Y:S04]  /*3550*/  LDL R84, [R1+0x1fc] ;  /* 0x0001fc0001547983 */ /* 0x010f280000100800 */
[----:B------:R-:W4:Y:S04]  /*3560*/  LDL R8, [R1+0x200] ;  /* 0x0002000001087983 */ /* 0x000f280000100800 */
[----:B------:R-:W4:Y:S04]  /*3570*/  LDL R86, [R1+0x204] ;  /* 0x0002040001567983 */ /* 0x000f280000100800 */
[----:B0-----:R-:W4:Y:S04]  /*3580*/  LDL R88, [R1+0x208] ;  /* 0x0002080001587983 */ /* 0x001f280000100800 */
        /* <DEDUP_REMOVED lines=116> */
[----:B------:R-:W4:Y:S01]  /*3cd0*/  LDL R81, [R1+0x3dc] ;  /* 0x0003dc0001517983 */ /* 0x000f220000100800 */
[----:B------:R-:W-:-:S03]  /*3ce0*/  ULOP3.LUT UR20, UR61, 0x1, URZ, 0xfc, !UPT ;  /* 0x000000013d147892 */ /* 0x000fc6000f8efc3f */
[----:B------:R0:W-:Y:S01]  /*3cf0*/  STL [R1+0x1e0], R4 ;  /* 0x0001e00401007387 */ /* 0x0001e20000100800 */
[----:B------:R-:W-:-:S03]  /*3d00*/  UISETP.NE.AND UP0, UPT, UR20, 0x3, UPT ;  /* 0x000000031400788c */ /* 0x000fc6000bf05270 */
[----:B------:R0:W-:Y:S04]  /*3d10*/  STL [R1+0x1e4], R74 ;  /* 0x0001e44a01007387 */ /* 0x0001e80000100800 */
[----:B--2---:R0:W-:Y:S04]  /*3d20*/  STL [R1+0x1e8], R76 ;  /* 0x0001e84c01007387 */ /* 0x0041e80000100800 */
[----:B------:R0:W-:Y:S04]  /*3d30*/  STL [R1+0x1ec], R78 ;  /* 0x0001ec4e01007387 */ /* 0x0001e80000100800 */
[----:B------:R0:W-:Y:S04]  /*3d40*/  STL [R1+0x1f0], R6 ;  /* 0x0001f00601007387 */ /* 0x0001e80000100800 */
[----:B---3--:R0:W-:Y:S04]  /*3d50*/  STL [R1+0x1f4], R80 ;  /* 0x0001f45001007387 */ /* 0x0081e80000100800 */
[----:B------:R0:W-:Y:S04]  /*3d60*/  STL [R1+0x1f8], R82 ;  /* 0x0001f85201007387 */ /* 0x0001e80000100800 */
[----:B----4-:R0:W-:Y:S04]  /*3d70*/  STL [R1+0x1fc], R84 ;  /* 0x0001fc5401007387 */ /* 0x0101e80000100800 */
[----:B------:R0:W-:Y:S04]  /*3d80*/  STL [R1+0x200], R8 ;  /* 0x0002000801007387 */ /* 0x0001e80000100800 */
        /* <DEDUP_REMOVED lines=118> */
[----:B------:R0:W-:Y:S01]  /*44f0*/  STL [R1+0x3dc], R81 ;  /* 0x0003dc5101007387 */ /* 0x0001e20000100800 */
[----:B------:R-:W-:Y:S06]  /*4500*/  BAR.ARV 0xf, 0x100 ;  /* 0x03c4000000007b1d */ /* 0x000fec0000002000 */
[----:B------:R-:W-:-:S13]  /*4510*/  PLOP3.LUT P1, PT, PT, PT, UP0, 0x80, 0x0 ;  /* 0x000000000000781c */ /* 0x000fda0003f2f008 */
[----:B0-----:R-:W-:Y:S05]  /*4520*/  @!P1 BRA `(.L_x_5139) ;  /* 0x0000000000049947 */ /* 0x001fea0003800000 */
[----:B------:R-:W-:Y:S01]  /*4530*/  BPT.TRAP 0x1 ;  /* 0x000000040000795c */ /* 0x000fe20000300000 */
.L_x_5139:
[----:B-----5:R-:W-:-:S05]  /*4540*/  LEA R5, R5, UR44, 0x3 ;  /* 0x0000002c05057c11 */ /* 0x020fca000f8e18ff */
[----:B------:R-:W-:-:S05]  /*4550*/  VIADD R4, R5, 0x38860 ;  /* 0x0003886005047836 */ /* 0x000fca0000000000 */
[----:B------:R-:W-:-:S04]  /*4560*/  PRMT R4, R7, 0x654, R4 ;  /* 0x0000065407047816 */ /* 0x000fc80000000004 */
[----:B------:R0:W-:Y:S02]  /*4570*/  SYNCS.ARRIVE.TRANS64.RED.A1T0 RZ, [R4+URZ], RZ ;  /* 0x000000ff04ff79a7 */ /* 0x0001e4000810043f */
[----:B0-----:R-:W-:-:S05]  /*4580*/  VIADD R4, R219, 0xfffffffe ;  /* 0xfffffffedb047836 */ /* 0x001fca0000000000 */
[----:B------:R-:W-:-:S13]  /*4590*/  ISETP.GE.AND P0, PT, R4, R0, PT ;  /* 0x000000000400720c */ /* 0x000fda0003f06270 */
[----:B------:R-:W-:Y:S05]  /*45a0*/  @!P0 BRA `(.L_x_5140) ;  /* 0x0000003c005c8947 */ /* 0x000fea0003800000 */
.L_x_5142:
[----:B------:R-:W2:Y:S04]  /*45b0*/  LDL R5, [R1+0x1c8] ;  /* 0x0001c80001057983 */ /* 0x000ea80000100800 */
[----:B------:R-:W3:Y:S04]  /*45c0*/  LDL.64 R122, [R1+0x280] ;  /* 0x00028000017a7983 */ /* 0x000ee80000100a00 */
[----:B------:R-:W4:Y:S04]  /*45d0*/  LDL.64 R104, [R1+0x2f0] ;  /* 0x0002f00001687983 */ /* 0x000f280000100a00 */
        /* <DEDUP_REMOVED lines=61> */
[----:B------:R-:W4:Y:S01]  /*49b0*/  LDL.64 R10, [R1+0x3d8] ;  /* 0x0003d800010a7983 */ /* 0x000f220000100a00 */
[----:B0-2---:R-:W-:-:S05]  /*49c0*/  IMAD R6, R5, 0x40, R22 ;  /* 0x0000004005067824 */ /* 0x005fca00078e0216 */
[----:B------:R-:W-:Y:S01]  /*49d0*/  LEA R128, R6, UR44, 0x2 ;  /* 0x0000002c06807c11 */ /* 0x000fe2000f8e10ff */
[----:B------:R-:W-:Y:S06]  /*49e0*/  BAR.SYNC.DEFER_BLOCKING 0xe, 0x100 ;  /* 0x0384000000007b1d */ /* 0x000fec0000010000 */
[----:B------:R-:W3:Y:S02]  /*49f0*/  LDS R6, [R128+0x38400] ;  /* 0x0384000080067984 */ /* 0x000ee40000000800 */
[C---:B---3--:R-:W-:Y:S01]  /*4a00*/  FMUL.FTZ R123, R6.reuse, R123 ;  /* 0x0000007b067b7220 */ /* 0x048fe20000410000 */
[----:B------:R-:W-:-:S05]  /*4a10*/  FMUL.FTZ R122, R6, R122 ;  /* 0x0000007a067a7220 */ /* 0x000fca0000410000 */
[----:B------:R4:W-:Y:S02]  /*4a20*/  STL.64 [R1+0x280], R122 ;  /* 0x0002807a01007387 */ /* 0x0009e40000100a00 */
[C---:B----4-:R-:W-:Y:S02]  /*4a30*/  FMUL.FTZ R122, R6.reuse, R104 ;  /* 0x00000068067a7220 */ /* 0x050fe40000410000 */
[----:B------:R-:W0:Y:S01]  /*4a40*/  LDS R104, [R128+0x38420] ;  /* 0x0384200080687984 */ /* 0x000e220000000800 */
[C---:B------:R-:W-:Y:S01]  /*4a50*/  FMUL.FTZ R131, R6.reuse, R131 ;  /* 0x0000008306837220 */ /* 0x040fe20000410000 */
        /* <DEDUP_REMOVED lines=55> */
[----:B------:R-:W-:Y:S01]  /*4dd0*/  FMUL.FTZ R100, R6, R100 ;  /* 0x0000006406647220 */ /* 0x000fe20000410000 */
[-C--:B------:R-:W-:Y:S01]  /*4de0*/  FMUL.FTZ R102, R102, R6.reuse ;  /* 0x0000000666667220 */ /* 0x080fe20000410000 */
[----:B------:R-:W-:Y:S01]  /*4df0*/  FMUL.FTZ R103, R103, R6 ;  /* 0x0000000667677220 */ /* 0x000fe20000410000 */
[C---:B------:R-:W-:Y:S01]  /*4e00*/  FMUL.FTZ R79, R6.reuse, R79 ;  /* 0x0000004f064f7220 */ /* 0x040fe20000410000 */
[----:B------:R-:W-:Y:S01]  /*4e10*/  FMUL.FTZ R78, R6, R78 ;  /* 0x0000004e064e7220 */ /* 0x000fe20000410000 */
[C---:B0-----:R-:W-:Y:S01]  /*4e20*/  FMUL.FTZ R77, R104.reuse, R77 ;  /* 0x0000004d684d7220 */ /* 0x041fe20000410000 */
        /* <DEDUP_REMOVED lines=63> */
[----:B------:R-:W-:Y:S04]  /*5220*/  STL.64 [R1+0x1f0], R130 ;  /* 0x0001f08201007387 */ /* 0x000fe80000100a00 */
        /* <DEDUP_REMOVED lines=31> */
[----:B------:R0:W-:Y:S04]  /*5420*/  STL.64 [R1+0x1f8], R74 ;  /* 0x0001f84a01007387 */ /* 0x0001e80000100a00 */
        /* <DEDUP_REMOVED lines=29> */
[----:B------:R2:W-:Y:S04]  /*5600*/  STL.64 [R1+0x3d8], R10 ;  /* 0x0003d80a01007387 */ /* 0x0005e80000100a00 */
[----:B0-----:R-:W3:Y:S04]  /*5610*/  LDL R74, [R1+0x1e4] ;  /* 0x0001e400014a7983 */ /* 0x001ee80000100800 */
[----:B------:R-:W4:Y:S04]  /*5620*/  LDL R76, [R1+0x1e8] ;  /* 0x0001e800014c7983 */ /* 0x000f280000100800 */
[----:B------:R-:W4:Y:S04]  /*5630*/  LDL R78, [R1+0x1ec] ;  /* 0x0001ec00014e7983 */ /* 0x000f280000100800 */
[----:B------:R-:W4:Y:S04]  /*5640*/  LDL R6, [R1+0x1f0] ;  /* 0x0001f00001067983 */ /* 0x000f280000100800 */
[----:B------:R-:W4:Y:S04]  /*5650*/  LDL R80, [R1+0x1f4] ;  /* 0x0001f40001507983 */ /* 0x000f280000100800 */
[----:B------:R-:W4:Y:S04]  /*5660*/  LDL R82, [R1+0x1f8] ;  /* 0x0001f80001527983 */ /* 0x000f280000100800 */
[----:B------:R-:W4:Y:S04]  /*5670*/  LDL R84, [R1+0x1fc] ;  /* 0x0001fc0001547983 */ /* 0x000f280000100800 */
[----:B-1----:R-:W4:Y:S04]  /*5680*/  LDL R8, [R1+0x200] ;  /* 0x0002000001087983 */ /* 0x002f280000100800 */
[----:B------:R-:W4:Y:S04]  /*5690*/  LDL R86, [R1+0x204] ;  /* 0x0002040001567983 */ /* 0x000f280000100800 */
[----:B------:R-:W4:Y:S04]  /*56a0*/  LDL R88, [R1+0x208] ;  /* 0x0002080001587983 */ /* 0x000f280000100800 */
[----:B------:R-:W4:Y:S04]  /*56b0*/  LDL R90, [R1+0x20c] ;  /* 0x00020c00015a7983 */ /* 0x000f280000100800 */
[----:B--2---:R-:W2:Y:S04]  /*56c0*/  LDL R10, [R1+0x210] ;  /* 0x00021000010a7983 */ /* 0x004ea80000100800 */
[----:B------:R-:W2:Y:S04]  /*56d0*/  LDL R92, [R1+0x214] ;  /* 0x00021400015c7983 */ /* 0x000ea80000100800 */
        /* <DEDUP_REMOVED lines=114> */
[----:B------:R-:W-:Y:S04]  /*5e00*/  STL [R1+0x1e0], R102 ;  /* 0x0001e06601007387 */ /* 0x000fe80000100800 */
        /* <DEDUP_REMOVED lines=11> */
[----:B--2---:R-:W-:Y:S04]  /*5ec0*/  STL [R1+0x210], R10 ;  /* 0x0002100a01007387 */ /* 0x004fe80000100800 */
        /* <DEDUP_REMOVED lines=77> */
[----:B------:R0:W-:Y:S04]  /*63a0*/  STL [R1+0x348], R27 ;  /* 0x0003481b01007387 */ /* 0x0001e80000100800 */
[----:B------:R-:W-:Y:S04]  /*63b0*/  STL [R1+0x34c], R29 ;  /* 0x00034c1d01007387 */ /* 0x000fe80000100800 */
[----:B------:R-:W-:Y:S04]  /*63c0*/  STL [R1+0x350], R56 ;  /* 0x0003503801007387 */ /* 0x000fe80000100800 */
[----:B------:R1:W-:Y:S04]  /*63d0*/  STL [R1+0x354], R31 ;  /* 0x0003541f01007387 */ /* 0x0003e80000100800 */
[----:B------:R-:W-:Y:S04]  /*63e0*/  STL [R1+0x358], R33 ;  /* 0x0003582101007387 */ /* 0x000fe80000100800 */
[----:B------:R2:W-:Y:S04]  /*63f0*/  STL [R1+0x35c], R35 ;  /* 0x00035c2301007387 */ /* 0x0005e80000100800 */
        /* <DEDUP_REMOVED lines=27> */
[----:B------:R-:W-:Y:S04]  /*65b0*/  STL [R1+0x3cc], R77 ;  /* 0x0003cc4d01007387 */ /* 0x000fe80000100800 */
[----:B------:R4:W-:Y:S04]  /*65c0*/  STL [R1+0x3d0], R72 ;  /* 0x0003d04801007387 */ /* 0x0009e80000100800 */
[----:B------:R4:W-:Y:S04]  /*65d0*/  STL [R1+0x3d4], R79 ;  /* 0x0003d44f01007387 */ /* 0x0009e80000100800 */
[----:B------:R-:W-:Y:S04]  /*65e0*/  STL [R1+0x3d8], R81 ;  /* 0x0003d85101007387 */ /* 0x000fe80000100800 */
[----:B------:R4:W-:Y:S04]  /*65f0*/  STL [R1+0x3dc], R83 ;  /* 0x0003dc5301007387 */ /* 0x0009e80000100800 */
[----:B0-----:R-:W4:Y:S04]  /*6600*/  LDL.128 R24, [R1+0x1e0] ;  /* 0x0001e00001187983 */ /* 0x001f280000100c00 */
[----:B-1----:R-:W4:Y:S04]  /*6610*/  LDL.128 R28, [R1+0x1f0] ;  /* 0x0001f000011c7983 */ /* 0x002f280000100c00 */
[----:B--2---:R-:W2:Y:S04]  /*6620*/  LDL.128 R32, [R1+0x200] ;  /* 0x0002000001207983 */ /* 0x004ea80000100c00 */
[----:B---3--:R-:W2:Y:S04]  /*6630*/  LDL.128 R36, [R1+0x210] ;  /* 0x0002100001247983 */ /* 0x008ea80000100c00 */
[----:B----4-:R-:W2:Y:S04]  /*6640*/  LDL.128 R40, [R1+0x220] ;  /* 0x0002200001287983 */ /* 0x010ea80000100c00 */
[----:B------:R-:W2:Y:S04]  /*6650*/  LDL.128 R44, [R1+0x230] ;  /* 0x00023000012c7983 */ /* 0x000ea80000100c00 */
        /* <DEDUP_REMOVED lines=25> */
[----:B------:R-:W2:Y:S01]  /*67f0*/  LDL.128 R148, [R1+0x3d0] ;  /* 0x0003d00001947983 */ /* 0x000ea20000100c00 */
[----:B------:R-:W-:-:S02]  /*6800*/  VIADD R6, R5, 0x1 ;  /* 0x0000000105067836 */ /* 0x000fc40000000000 */
[----:B------:R-:W-:Y:S01]  /*6810*/  IMAD.MOV.U32 R9, RZ, RZ, 0x40000040 ;  /* 0x40000040ff097424 */ /* 0x000fe200078e00ff */
[----:B------:R-:W3:Y:S02]  /*6820*/  LDL R5, [R1+0x1d0] ;  /* 0x0001d00001057983 */ /* 0x000ee40000100800 */
[----:B------:R-:W-:Y:S02]  /*6830*/  ISETP.NE.AND P0, PT, R6, 0x2, PT ;  /* 0x000000020600780c */ /* 0x000fe40003f05270 */
[----:B------:R0:W-:Y:S01]  /*6840*/  STL [R1+0x1c8], R6 ;  /* 0x0001c80601007387 */ /* 0x0001e20000100800 */
[----:B------:R-:W-:-:S10]  /*6850*/  R2UR UR15, R9 ;  /* 0x00000000090f72ca */ /* 0x000fd400000e0000 */
[----:B0-----:R-:W-:-:S04]  /*6860*/  @!P0 IMAD.MOV.U32 R6, RZ, RZ, RZ ;  /* 0x000000ffff068224 */ /* 0x001fc800078e00ff */
[----:B------:R-:W-:-:S05]  /*6870*/  IMAD R8, R6, 0x1000, R3 ;  /* 0x0000100006087824 */ /* 0x000fca00078e0203 */
[C---:B------:R-:W-:Y:S01]  /*6880*/  R2UR UR14, R8.reuse ;  /* 0x00000000080e72ca */ /* 0x040fe200000e0000 */
[----:B------:R-:W-:Y:S02]  /*6890*/  VIADD R10, R8, 0x80 ;  /* 0x00000080080a7836 */ /* 0x000fe40000000000 */
[----:B------:R-:W-:-:S03]  /*68a0*/  IMAD.MOV.U32 R11, RZ, RZ, 0x40000040 ;  /* 0x40000040ff0b7424 */ /* 0x000fc600078e00ff */
[----:B------:R-:W-:Y:S02]  /*68b0*/  R2UR UR18, R10 ;  /* 0x000000000a1272ca */ /* 0x000fe400000e0000 */
[----:B------:R-:W-:Y:S01]  /*68c0*/  R2UR UR19, R11 ;  /* 0x000000000b1372ca */ /* 0x000fe200000e0000 */
[----:B--2---:R-:W-:-:S06]  /*68d0*/  WARPGROUP.ARRIVE ;  /* 0x00000000000079c5 */ /* 0x004fcc0000000000 */
[----:B------:R-:W-:Y:S01]  /*68e0*/  HGMMA.64x256x16.F32 R24, gdesc[UR12].tnspB, R24, gsb0 ;  /* 0x43e000000c1879f0 */ /* 0x000fe20008000818 */
[----:B------:R-:W-:Y:S02]  /*68f0*/  VIADD R10, R8, 0x100 ;  /* 0x00000100080a7836 */ /* 0x000fe40000000000 */
[----:B------:R-:W-:-:S03]  /*6900*/  IMAD.MOV.U32 R11, RZ, RZ, 0x40000040 ;  /* 0x40000040ff0b7424 */ /* 0x000fc600078e00ff */
[----:B------:R-:W-:Y:S02]  /*6910*/  R2UR UR6, R10 ;  /* 0x000000000a0672ca */ /* 0x000fe400000e0000 */
[----:B------:R-:W-:Y:S01]  /*6920*/  R2UR UR7, R11 ;  /* 0x000000000b0772ca */ /* 0x000fe200000e0000 */
        /* <DEDUP_REMOVED lines=39> */
[----:B------:R-:W2:Y:S01]  /*6ba0*/  @!P0 LDL R8, [R1+0x1cc] ;  /* 0x0001cc0001088983 */ /* 0x000ea20000100800 */
[----:B------:R-:W-:-:S03]  /*6bb0*/  WARPGROUP.DEPBAR.LE gsb0, 0x0 ;  /* 0x00008000000079c5 */ /* 0x000fc60000010000 */
        /* <DEDUP_REMOVED lines=34> */
[----:B------:R-:W-:Y:S04]  /*6de0*/  @!P0 STL [R1+0x1c8], RZ ;  /* 0x0001c8ff01008387 */ /* 0x000fe80000100800 */
[----:B------:R0:W5:Y:S01]  /*6df0*/  LDL R9, [R1+0x1c8] ;  /* 0x0001c80001097983 */ /* 0x0001620000100800 */
        /* <DEDUP_REMOVED lines=68> */
[----:B------:R-:W2:Y:S04]  /*7240*/  LDL R10, [R1+0x1e0] ;  /* 0x0001e000010a7983 */ /* 0x000ea80000100800 */
[----:B-1----:R-:W2:Y:S04]  /*7250*/  LDL R80, [R1+0x1e4] ;  /* 0x0001e40001507983 */ /* 0x002ea80000100800 */
[----:B------:R-:W2:Y:S04]  /*7260*/  LDL R82, [R1+0x1e8] ;  /* 0x0001e80001527983 */ /* 0x000ea80000100800 */
[----:B----4-:R-:W4:Y:S04]  /*7270*/  LDL R84, [R1+0x1ec] ;  /* 0x0001ec0001547983 */ /* 0x010f280000100800 */
[----:B------:R-:W4:Y:S04]  /*7280*/  LDL R12, [R1+0x1f0] ;  /* 0x0001f000010c7983 */ /* 0x000f280000100800 */
[----:B------:R-:W4:Y:S04]  /*7290*/  LDL R86, [R1+0x1f4] ;  /* 0x0001f40001567983 */ /* 0x000f280000100800 */
[----:B---3--:R-:W3:Y:S04]  /*72a0*/  LDL R88, [R1+0x1f8] ;  /* 0x0001f80001587983 */ /* 0x008ee80000100800 */
[----:B------:R-:W3:Y:S04]  /*72b0*/  LDL R90, [R1+0x1fc] ;  /* 0x0001fc00015a7983 */ /* 0x000ee80000100800 */
[----:B------:R-:W3:Y:S04]  /*72c0*/  LDL R14, [R1+0x200] ;  /* 0x00020000010e7983 */ /* 0x000ee80000100800 */
[----:B0-----:R-:W3:Y:S04]  /*72d0*/  LDL R92, [R1+0x204] ;  /* 0x00020400015c7983 */ /* 0x001ee80000100800 */
[----:B------:R-:W3:Y:S04]  /*72e0*/  LDL R94, [R1+0x208] ;  /* 0x00020800015e7983 */ /* 0x000ee80000100800 */
        /* <DEDUP_REMOVED lines=116> */
[----:B------:R-:W2:Y:S01]  /*7a30*/  LDL R89, [R1+0x3dc] ;  /* 0x0003dc0001597983 */ /* 0x000ea20000100800 */
[----:B------:R-:W-:-:S03]  /*7a40*/  VIADD R6, R5, 0x1 ;  /* 0x0000000105067836 */ /* 0x000fc60000000000 */
[----:B------:R0:W-:Y:S04]  /*7a50*/  STL [R1+0x1e0], R10 ;  /* 0x0001e00a01007387 */ /* 0x0001e80000100800 */
[----:B------:R0:W-:Y:S04]  /*7a60*/  STL [R1+0x1d0], R6 ;  /* 0x0001d00601007387 */ /* 0x0001e80000100800 */
[----:B------:R0:W-:Y:S04]  /*7a70*/  STL [R1+0x1e4], R80 ;  /* 0x0001e45001007387 */ /* 0x0001e80000100800 */
[----:B------:R0:W-:Y:S04]  /*7a80*/  STL [R1+0x1e8], R82 ;  /* 0x0001e85201007387 */ /* 0x0001e80000100800 */
[----:B----4-:R0:W-:Y:S04]  /*7a90*/  STL [R1+0x1ec], R84 ;  /* 0x0001ec5401007387 */ /* 0x0101e80000100800 */
[----:B------:R0:W-:Y:S04]  /*7aa0*/  STL [R1+0x1f0], R12 ;  /* 0x0001f00c01007387 */ /* 0x0001e80000100800 */
[----:B------:R0:W-:Y:S04]  /*7ab0*/  STL [R1+0x1f4], R86 ;  /* 0x0001f45601007387 */ /* 0x0001e80000100800 */
[----:B---3--:R0:W-:Y:S04]  /*7ac0*/  STL [R1+0x1f8], R88 ;  /* 0x0001f85801007387 */ /* 0x0081e80000100800 */
[----:B------:R0:W-:Y:S04]  /*7ad0*/  STL [R1+0x1fc], R90 ;  /* 0x0001fc5a01007387 */ /* 0x0001e80000100800 */
[----:B------:R0:W-:Y:S04]  /*7ae0*/  STL [R1+0x200], R14 ;  /* 0x0002000e01007387 */ /* 0x0001e80000100800 */
[----:B------:R0:W-:Y:S04]  /*7af0*/  STL [R1+0x204], R92 ;  /* 0x0002045c01007387 */ /* 0x0001e80000100800 */
[----:B------:R0:W-:Y:S04]  /*7b00*/  STL [R1+0x208], R94 ;  /* 0x0002085e01007387 */ /* 0x0001e80000100800 */
[----:B--2---:R0:W-:Y:S04]  /*7b10*/  STL [R1+0x20c], R96 ;  /* 0x00020c6001007387 */ /* 0x0041e80000100800 */
        /* <DEDUP_REMOVED lines=116> */
[----:B------:R-:W-:-:S05]  /*8260*/  @!P0 LOP3.LUT R8, R8, 0x1, RZ, 0x3c, !PT ;  /* 0x0000000108088812 */ /* 0x000fca00078e3cff */
[----:B------:R0:W-:Y:S01]  /*8270*/  @!P0 STL [R1+0x1cc], R8 ;  /* 0x0001cc0801008387 */ /* 0x0001e20000100800 */
[----:B------:R-:W-:Y:S06]  /*8280*/  BAR.ARV 0xf, 0x100 ;  /* 0x03c4000000007b1d */ /* 0x000fec0000002000 */
[C---:B------:R-:W-:Y:S01]  /*8290*/  ISETP.GT.AND P0, PT, R4.reuse, R0, PT ;  /* 0x000000000400720c */ /* 0x040fe20003f04270 */
[----:B------:R-:W-:Y:S01]  /*82a0*/  VIADD R4, R4, 0xffffffff ;  /* 0xffffffff04047836 */ /* 0x000fe20000000000 */
[----:B------:R-:W-:Y:S11]  /*82b0*/  @!P1 BRA `(.L_x_5141) ;  /* 0x0000000000049947 */ /* 0x000ff60003800000 */
[----:B------:R-:W-:Y:S01]  /*82c0*/  BPT.TRAP 0x1 ;  /* 0x000000040000795c */ /* 0x000fe20000300000 */
.L_x_5141:
[----:B-----5:R-:W-:-:S05]  /*82d0*/  LEA R9, R9, UR44, 0x3 ;  /* 0x0000002c09097c11 */ /* 0x020fca000f8e18ff */
[----:B0-----:R-:W-:-:S05]  /*82e0*/  VIADD R6, R9, 0x38860 ;  /* 0x0003886009067836 */ /* 0x001fca0000000000 */
[----:B------:R-:W-:-:S04]  /*82f0*/  PRMT R6, R7, 0x654, R6 ;  /* 0x0000065407067816 */ /* 0x000fc80000000006 */
[----:B------:R0:W-:Y:S01]  /*8300*/  SYNCS.ARRIVE.TRANS64.RED.A1T0 RZ, [R6+URZ], RZ ;  /* 0x000000ff06ff79a7 */ /* 0x0001e2000810043f */
[----:B------:R-:W-:Y:S05]  /*8310*/  @P0 BRA `(.L_x_5142) ;  /* 0xffffffc000a40947 */ /* 0x000fea000383ffff */
.L_x_5140:
[----:B------:R-:W2:Y:S04]  /*8320*/  LDL R119, [R1+0x1c8] ;  /* 0x0001c80001777983 */ /* 0x000ea80000100800 */
[----:B------:R-:W3:Y:S04]  /*8330*/  LDL.64 R122, [R1+0x1e0] ;  /* 0x0001e000017a7983 */ /* 0x000ee80000100a00 */
[----:B------:R-:W4:Y:S04]  /*8340*/  LDL.64 R106, [R1+0x290] ;  /* 0x00029000016a7983 */ /* 0x000f280000100a00 */
[----:B------:R-:W5:Y:S04]  /*8350*/  LDL.64 R10, [R1+0x368] ;  /* 0x00036800010a7983 */ /* 0x000f680000100a00 */
        /* <DEDUP_REMOVED lines=60> */
[----:B0-----:R-:W5:Y:S04]  /*8720*/  LDL.64 R6, [R1+0x3d8] ;  /* 0x0003d80001067983 */ /* 0x001f680000100a00 */
[----:B------:R-:W5:Y:S04]  /*8730*/  LDL R3, [R1+0x1d0] ;  /* 0x0001d00001037983 */ /* 0x000f680000100800 */
[----:B------:R-:W5:Y:S01]  /*8740*/  LDL R0, [R1+0x1c8] ;  /* 0x0001c80001007983 */ /* 0x000f620000100800 */
[----:B--2---:R-:W-:-:S05]  /*8750*/  IMAD R118, R119, 0x40, R22 ;  /* 0x0000004077767824 */ /* 0x004fca00078e0216 */
        /* <DEDUP_REMOVED lines=8> */
[C---:B-----5:R-:W-:Y:S01]  /*87e0*/  FMUL.FTZ R125, R118.reuse, R125 ;  /* 0x0000007d767d7220 */ /* 0x060fe20000410000 */
        /* <DEDUP_REMOVED lines=33> */
[C---:B0-----:R-:W-:Y:S01]  /*8a00*/  FMUL.FTZ R11, R106.reuse, R11 ;  /* 0x0000000b6a0b7220 */ /* 0x041fe20000410000 */
[----:B------:R-:W-:Y:S01]  /*8a10*/  FMUL.FTZ R10, R106, R10 ;  /* 0x0000000a6a0a7220 */ /* 0x000fe20000410000 */
[C---:B------:R-:W-:Y:S01]  /*8a20*/  FMUL.FTZ R102, R118.reuse, R102 ;  /* 0x0000006676667220 */ /* 0x040fe20000410000 */
[C---:B------:R-:W-:Y:S01]  /*8a30*/  FMUL.FTZ R101, R118.reuse, R101 ;  /* 0x0000006576657220 */ /* 0x040fe20000410000 */
[C---:B------:R-:W-:Y:S01]  /*8a40*/  FMUL.FTZ R100, R118.reuse, R100 ;  /* 0x0000006476647220 */ /* 0x040fe20000410000 */
[C---:B------:R-:W-:Y:S01]  /*8a50*/  FMUL.FTZ R99, R118.reuse, R99 ;  /* 0x0000006376637220 */ /* 0x040fe20000410000 */
[----:B------:R0:W-:Y:S01]  /*8a60*/  STL.64 [R1+0x368], R10 ;  /* 0x0003680a01007387 */ /* 0x0001e20000100a00 */
        /* <DEDUP_REMOVED lines=85> */
[----:B0-----:R-:W-:-:S02]  /*8fc0*/  VIADD R10, R3, 0x1 ;  /* 0x00000001030a7836 */ /* 0x001fc40000000000 */
[----:B------:R-:W-:Y:S01]  /*8fd0*/  VIADD R0, R0, 0x1 ;  /* 0x0000000100007836 */ /* 0x000fe20000000000 */
[----:B------:R0:W-:Y:S04]  /*8fe0*/  STL.64 [R1+0x1f0], R124 ;  /* 0x0001f07c01007387 */ /* 0x0001e80000100a00 */
        /* <DEDUP_REMOVED lines=61> */
[----:B------:R0:W-:Y:S04]  /*93c0*/  STL [R1+0x1d0], R10 ;  /* 0x0001d00a01007387 */ /* 0x0001e80000100800 */
[----:B------:R0:W-:Y:S01]  /*93d0*/  STL [R1+0x1c8], R0 ;  /* 0x0001c80001007387 */ /* 0x0001e20000100800 */
[----:B------:R-:W-:Y:S06]  /*93e0*/  BAR.ARV 0xf, 0x100 ;  /* 0x03c4000000007b1d */ /* 0x000fec0000002000 */
[----:B------:R-:W-:Y:S01]  /*93f0*/  ISETP.NE.AND P0, PT, R0, 0x2, PT ;  /* 0x000000020000780c */ /* 0x000fe20003f05270 */
[----:B------:R-:W-:Y:S01]  /*9400*/  BSSY B0, `(.L_x_5143) ;  /* 0x0000007000007945 */ /* 0x000fe20003800000 */
[----:B------:R-:W-:-:S11]  /*9410*/  IMAD.MOV.U32 R3, RZ, RZ, 0x1 ;  /* 0x00000001ff037424 */ /* 0x000fd600078e00ff */
[----:B0-----:R-:W-:Y:S05]  /*9420*/  @P0 BRA `(.L_x_5144) ;  /* 0x0000000000100947 */ /* 0x001fea0003800000 */
[----:B------:R-:W2:Y:S04]  /*9430*/  LDL R0, [R1+0x1cc] ;  /* 0x0001cc0001007983 */ /* 0x000ea80000100800 */
[----:B------:R0:W-:Y:S01]  /*9440*/  STL [R1+0x1c8], RZ ;  /* 0x0001c8ff01007387 */ /* 0x0001e20000100800 */
[----:B--2---:R-:W-:-:S05]  /*9450*/  LOP3.LUT R0, R0, 0x1, RZ, 0x3c, !PT ;  /* 0x0000000100007812 */ /* 0x004fca00078e3cff */
[----:B------:R0:W-:Y:S02]  /*9460*/  STL [R1+0x1cc], R0 ;  /* 0x0001cc0001007387 */ /* 0x0001e40000100800 */
.L_x_5144:
[----:B------:R-:W-:Y:S05]  /*9470*/  BSYNC B0 ;  /* 0x0000000000007941 */ /* 0x000fea0003800000 */
.L_x_5143:
[----:B------:R-:W-:Y:S05]  /*9480*/  BRA `(.L_x_5138) ;  /* 0x0000018c00287947 */ /* 0x000fea0003800000 */
.L_x_5131:
[----:B------:R-:W-:Y:S01]  /*9490*/  UIADD3 UR4, UP3, UR38, 0x38860, URZ ;  /* 0x0003886026047890 */ /* 0x000fe2000ff7e03f */
[----:B------:R-:W-:Y:S01]  /*94a0*/  IMAD.MOV.U32 R9, RZ, RZ, R7 ;  /* 0x000000ffff097224 */ /* 0x000fe200078e0007 */
[----:B------:R-:W-:Y:S01]  /*94b0*/  UIADD3 UR7, UP2, UR38, 0x38850, URZ ;  /* 0x0003885026077890 */ /* 0x000fe2000ff5e03f */
[----:B------:R-:W-:Y:S01]  /*94c0*/  IMAD.MOV.U32 R8, RZ, RZ, 0x100 ;  /* 0x00000100ff087424 */ /* 0x000fe200078e00ff */
[----:B------:R-:W-:Y:S01]  /*94d0*/  UIADD3.X UR5, URZ, UR39, URZ, UP3, !UPT ;  /* 0x000000273f057290 */ /* 0x000fe20009ffe43f */
[----:B------:R-:W-:Y:S01]  /*94e0*/  IMAD.U32 R4, RZ, RZ, UR61 ;  /* 0x0000003dff047e24 */ /* 0x000fe2000f8e00ff */
[----:B------:R-:W-:Y:S01]  /*94f0*/  UIADD3 UR10, UP1, UR38, 0x38830, URZ ;  /* 0x00038830260a7890 */ /* 0x000fe2000ff3e03f */
[----:B------:R-:W-:Y:S01]  /*9500*/  IMAD.MOV.U32 R5, RZ, RZ, 0x80 ;  /* 0x00000080ff057424 */ /* 0x000fe200078e00ff */
[----:B------:R-:W-:Y:S01]  /*9510*/  UIADD3 UR9, UP0, UR38, 0x38840, URZ ;  /* 0x0003884026097890 */ /* 0x000fe2000ff1e03f */
[----:B------:R1:W-:Y:S01]  /*9520*/  STL.64 [R1+0x30], R8 ;  /* 0x0000300801007387 */ /* 0x0003e20000100a00 */
[----:B------:R-:W-:Y:S01]  /*9530*/  UIADD3.X UR8, URZ, UR39, URZ, UP2, !UPT ;  /* 0x000000273f087290 */ /* 0x000fe200097fe43f */
[----:B------:R-:W-:Y:S01]  /*9540*/  IMAD.MOV.U32 R6, RZ, RZ, 0x80 ;  /* 0x00000080ff067424 */ /* 0x000fe200078e00ff */
[----:B------:R-:W-:Y:S01]  /*9550*/  ULDC UR11, c[0x0][0x448] ;  /* 0x00011200000b7ab9 */ /* 0x000fe20000000800 */
[----:B0-----:R-:W-:Y:S01]  /*9560*/  IMAD.U32 R0, RZ, RZ, UR7 ;  /* 0x00000007ff007e24 */ /* 0x001fe2000f8e00ff */
[----:B------:R-:W-:Y:S01]  /*9570*/  UIADD3.X UR7, URZ, UR39, URZ, UP0, !UPT ;  /* 0x000000273f077290 */ /* 0x000fe200087fe43f */
[----:B------:R-:W-:Y:S01]  /*9580*/  IMAD.U32 R10, RZ, RZ, UR61 ;  /* 0x0000003dff0a7e24 */ /* 0x000fe2000f8e00ff */
[----:B------:R-:W-:Y:S01]  /*9590*/  UISETP.NE.AND UP4, UPT, UR11, 0x1, UPT ;  /* 0x000000010b00788c */ /* 0x000fe2000bf85270 */
[----:B------:R-:W-:Y:S01]  /*95a0*/  IMAD.MOV.U32 R11, RZ, RZ, 0x80 ;  /* 0x00000080ff0b7424 */ /* 0x000fe200078e00ff */
[----:B------:R0:W-:Y:S01]  /*95b0*/  STL.128 [R1], R4 ;  /* 0x0000000401007387 */ /* 0x0001e20000100c00 */
[----:B------:R-:W-:Y:S01]  /*95c0*/  IMAD.U32 R3, RZ, RZ, UR8 ;  /* 0x00000008ff037e24 */ /* 0x000fe2000f8e00ff */
[----:B------:R-:W-:Y:S01]  /*95d0*/  USHF.L.U32 UR6, UR59, 0x6, URZ ;  /* 0x000000063b067899 */ /* 0x000fe2000800063f */
[----:B-1----:R-:W-:Y:S01]  /*95e0*/  IMAD.U32 R8, RZ, RZ, UR4 ;  /* 0x00000004ff087e24 */ /* 0x002fe2000f8e00ff */
[----:B------:R-:W-:Y:S01]  /*95f0*/  UIADD3.X UR4, URZ, UR39, URZ, UP1, !UPT ;  /* 0x000000273f047290 */ /* 0x000fe20008ffe43f */
[----:B------:R-:W-:Y:S01]  /*9600*/  IMAD.U32 R9, RZ, RZ, UR5 ;  /* 0x00000005ff097e24 */ /* 0x000fe2000f8e00ff */
[----:B------:R1:W-:Y:S01]  /*9610*/  STL.64 [R1+0x28], R10 ;  /* 0x0000280a01007387 */ /* 0x0003e20000100a00 */
[----:B------:R-:W-:Y:S01]  /*9620*/  IMAD.U32 R12, RZ, RZ, UR59 ;  /* 0x0000003bff0c7e24 */ /* 0x000fe2000f8e00ff */
[----:B------:R-:W-:Y:S01]  /*9630*/  ULDC UR45, c[0x0][0x288] ;  /* 0x0000a200002d7ab9 */ /* 0x000fe20000000800 */
[----:B------:R-:W-:Y:S01]  /*9640*/  @UP4 UIADD3 UR8, UR6, 0x3f, URZ ;  /* 0x0000003f06084890 */ /* 0x000fe2000fffe03f */
[----:B------:R2:W-:Y:S01]  /*9650*/  STL [R1+0x10], RZ ;  /* 0x000010ff01007387 */ /* 0x0005e20000100800 */
[----:B------:R-:W-:Y:S01]  /*9660*/  UIADD3 UR40, UR47, 0x1, -UR45 ;  /* 0x000000012f287890 */ /* 0x000fe2000fffe82d */
[----:B------:R-:W-:Y:S01]  /*9670*/  IADD3 R48, P0, R2, 0x28, RZ ;  /* 0x0000002802307810 */ /* 0x000fe20007f1e0ff */
[----:B------:R-:W-:Y:S01]  /*9680*/  UP2UR UR41, UPR, URZ, 0x10 ;  /* 0x000000103f297883 */ /* 0x000fe20008000000 */
[----:B------:R2:W-:Y:S01]  /*9690*/  STL [R1+0x50], R12 ;  /* 0x0000500c01007387 */ /* 0x0005e20000100800 */
[----:B0-----:R-:W-:-:S02]  /*96a0*/  IMAD.MOV.U32 R6, RZ, RZ, R8 ;  /* 0x000000ffff067224 */ /* 0x001fc400078e0008 */
[----:B------:R-:W-:Y:S01]  /*96b0*/  IMAD.MOV.U32 R7, RZ, RZ, R9 ;  /* 0x000000ffff077224 */ /* 0x000fe200078e0009 */
[----:B------:R2:W-:Y:S01]  /*96c0*/  STL [R1+0x38], RZ ;  /* 0x000038ff01007387 */ /* 0x0005e20000100800 */
[----:B------:R-:W-:Y:S02]  /*96d0*/  IMAD.MOV.U32 R4, RZ, RZ, R0 ;  /* 0x000000ffff047224 */ /* 0x000fe400078e0000 */
[----:B------:R-:W-:Y:S02]  /*96e0*/  IMAD.MOV.U32 R5, RZ, RZ, R3 ;  /* 0x000000ffff057224 */ /* 0x000fe400078e0003 */
[----:B------:R-:W-:Y:S01]  /*96f0*/  IMAD.U32 R8, RZ, RZ, UR10 ;  /* 0x0000000aff087e24 */ /* 0x000fe2000f8e00ff */
[----:B------:R-:W-:Y:S01]  /*9700*/  @UP4 ULDC UR10, c[0x0][0x450] ;  /* 0x00011400000a4ab9 */ /* 0x000fe20000000800 */
[----:B------:R-:W-:Y:S01]  /*9710*/  IMAD.U32 R9, RZ, RZ, UR4 ;  /* 0x00000004ff097e24 */ /* 0x000fe2000f8e00ff */
[----:B------:R-:W-:Y:S01]  /*9720*/  ULDC.64 UR4, c[0x0][0xad8] ;  /* 0x0002b60000047ab9 */ /* 0x000fe20000000a00 */
[----:B-1----:R-:W-:Y:S01]  /*9730*/  IMAD.U32 R10, RZ, RZ, UR9 ;  /* 0x00000009ff0a7e24 */ /* 0x002fe2000f8e00ff */
[----:B------:R-:W-:Y:S01]  /*9740*/  UISETP.GE.AND UP0, UPT, UR5, 0x1, UPT ;  /* 0x000000010500788c */ /* 0x000fe2000bf06270 */
[----:B------:R-:W-:Y:S01]  /*9750*/  IMAD.U32 R11, RZ, RZ, UR7 ;  /* 0x00000007ff0b7e24 */ /* 0x000fe2000f8e00ff */
[----:B------:R2:W-:Y:S01]  /*9760*/  STL.128 [R1+0x40], R4 ;  /* 0x0000400401007387 */ /* 0x0005e20000100c00 */
[----:B------:R-:W-:Y:S01]  /*9770*/  @UP4 ULDC UR9, c[0x0][0x44c] ;  /* 0x0001130000094ab9 */ /* 0x000fe20000000800 */
[----:B------:R-:W-:Y:S01]  /*9780*/  UIADD3 UR7, UR6, 0x3f, URZ ;  /* 0x0000003f06077890 */ /* 0x000fe2000fffe03f */
[----:B------:R-:W-:Y:S01]  /*9790*/  IMAD.X R49, RZ, RZ, R18, P0 ;  /* 0x000000ffff317224 */ /* 0x000fe200000e0612 */
[----:B------:R2:W-:Y:S01]  /*97a0*/  STL.64 [R1+0x18], R8 ;  /* 0x0000180801007387 */ /* 0x0005e20000100a00 */
[----:B------:R-:W-:Y:S01]  /*97b0*/  UIMAD.WIDE.U32 UR8, UR8, UR9, URZ ;  /* 0x00000009080872a5 */ /* 0x000fe2000f8e003f */
[----:B------:R-:W-:Y:S01]  /*97c0*/  PLOP3.LUT P1, PT, PT, PT, UP0, 0x40, 0x0 ;  /* 0x000000000000781c */ /* 0x000fe20003f2e808 */
[----:B------:R-:W-:Y:S01]  /*97d0*/  UP2UR UR43, UPR, URZ, 0x1 ;  /* 0x000000013f2b7883 */ /* 0x000fe20008000000 */
[----:B------:R2:W-:Y:S01]  /*97e0*/  STL.64 [R1+0x20], R10 ;  /* 0x0000200a01007387 */ /* 0x0005e20000100a00 */
[----:B------:R-:W-:-:S04]  /*97f0*/  @UP4 USHF.R.U32.HI UR7, URZ, UR10, UR9 ;  /* 0x0000000a3f074299 */ /* 0x000fc80008011609 */
[----:B------:R-:W-:-:S04]  /*9800*/  UIADD3 UR8, UR40, UR7, URZ ;  /* 0x0000000728087290 */ /* 0x000fc8000fffe03f */
[----:B------:R-:W-:Y:S02]  /*9810*/  UIADD3 UR4, UR8, UR4, URZ ;  /* 0x0000000408047290 */ /* 0x000fe4000fffe03f */
[----:B------:R-:W-:Y:S10]  /*9820*/  @P1 BRA `(.L_x_5145) ;  /* 0x0000000000441947 */ /* 0x000ff40003800000 */
        /* <DEDUP_REMOVED lines=10> */
.L_x_5146:
[----:B------:R-:W-:-:S11]  /*98d0*/  UISETP.NE.AND UP0, UPT, UR5, 0x1, UPT ;  /* 0x000000010500788c */ /* 0x000fd6000bf05270 */
[----:B------:R-:W-:Y:S02]  /*98e0*/  @UP0 ULDC.64 UR10, c[0x0][0xae0] ;  /* 0x0002b800000a0ab9 */ /* 0x000fe40000000a00 */
[----:B------:R-:W-:-:S04]  /*98f0*/  UIMAD.WIDE.U32 UR8, UR7, UR10, URZ ;  /* 0x0000000a070872a5 */ /* 0x000fc8000f8e003f */
[----:B------:R-:W-:-:S12]  /*9900*/  @UP0 USHF.R.U32.HI UR7, URZ, UR11, UR9 ;  /* 0x0000000b3f070299 */ /* 0x000fd80008011609 */
.L_x_5147:
[----:B------:R-:W-:-:S04]  /*9910*/  UIMAD UR7, UR7, UR5, UR5 ;  /* 0x00000005070772a4 */ /* 0x000fc8000f8e0205 */
[----:B------:R-:W-:-:S04]  /*9920*/  UISETP.LT.AND UP0, UPT, UR4, UR7, UPT ;  /* 0x000000070400728c */ /* 0x000fc8000bf01270 */
[----:B------:R-:W-:-:S12]  /*9930*/  USEL UR4, UR4, UR7, UP0 ;  /* 0x0000000704047287 */ /* 0x000fd80008000000 */
.L_x_5145:
[----:B------:R-:W-:Y:S02]  /*9940*/  UISETP.NE.AND UP0, UPT, UR41, URZ, UPT ;  /* 0x0000003f2900728c */ /* 0x000fe4000bf05270 */
[----:B------:R-:W-:Y:S02]  /*9950*/  UIADD3 UR10, UR47, 0x3f, URZ ;  /* 0x0000003f2f0a7890 */ /* 0x000fe4000fffe03f */
[----:B------:R-:W-:Y:S02]  /*9960*/  UIADD3 UR4, UR4, 0x3f, URZ ;  /* 0x0000003f04047890 */ /* 0x000fe4000fffe03f */
[----:B------:R-:W-:Y:S02]  /*9970*/  UISETP.GE.AND UP1, UPT, UR5, 0x1, UPT ;  /* 0x000000010500788c */ /* 0x000fe4000bf26270 */
[----:B------:R-:W-:Y:S02]  /*9980*/  USHF.R.S32.HI UR11, URZ, 0x1f, UR10 ;  /* 0x0000001f3f0b7899 */ /* 0x000fe4000801140a */
[----:B------:R-:W-:Y:S01]  /*9990*/  USHF.R.S32.HI UR7, URZ, 0x1f, UR4 ;  /* 0x0000001f3f077899 */ /* 0x000fe20008011404 */
[----:B------:R-:W-:Y:S01]  /*99a0*/  @UP0 ULDC UR8, c[0x0][0x44c] ;  /* 0x0001130000080ab9 */ /* 0x000fe20000000800 */
[----:B------:R-:W-:Y:S01]  /*99b0*/  ULEA.HI UR11, UR11, UR10, URZ, 0x6 ;  /* 0x0000000a0b0b7291 */ /* 0x000fe2000f8f303f */
[----:B------:R-:W-:Y:S01]  /*99c0*/  PLOP3.LUT P0, PT, PT, PT, UP1, 0x40, 0x0 ;  /* 0x000000000000781c */ /* 0x000fe20003f0e818 */
[----:B------:R-:W-:-:S02]  /*99d0*/  UIMAD.WIDE.U32 UR8, UR6, UR8, URZ ;  /* 0x00000008060872a5 */ /* 0x000fc4000f8e003f */
[----:B------:R-:W-:Y:S01]  /*99e0*/  ULEA.HI UR7, UR7, UR4, URZ, 0x6 ;  /* 0x0000000407077291 */ /* 0x000fe2000f8f303f */
[----:B------:R-:W-:Y:S01]  /*99f0*/  @UP0 ULDC UR12, c[0x0][0x450] ;  /* 0x00011400000c0ab9 */ /* 0x000fe20000000800 */
[----:B------:R-:W-:Y:S02]  /*9a00*/  UIADD3 UR45, UR47, -UR45, URZ ;  /* 0x8000002d2f2d7290 */ /* 0x000fe4000fffe03f */
[----:B------:R-:W-:Y:S02]  /*9a10*/  USHF.R.S32.HI UR11, URZ, 0x6, UR11 ;  /* 0x000000063f0b7899 */ /* 0x000fe4000801140b */
        /* <DEDUP_REMOVED lines=19> */
.L_x_5149:
[----:B------:R-:W-:-:S11]  /*9b50*/  UISETP.NE.AND UP0, UPT, UR5, 0x1, UPT ;  /* 0x000000010500788c */ /* 0x000fd6000bf05270 */
[----:B------:R-:W-:Y:S02]  /*9b60*/  @UP0 ULDC.64 UR10, c[0x0][0xae0] ;  /* 0x0002b800000a0ab9 */ /* 0x000fe40000000a00 */
[----:B------:R-:W-:-:S04]  /*9b70*/  UIMAD.WIDE.U32 UR6, UR4, UR10, URZ ;  /* 0x0000000a040672a5 */ /* 0x000fc8000f8e003f */
[----:B------:R-:W-:-:S12]  /*9b80*/  @UP0 USHF.R.U32.HI UR4, URZ, UR11, UR7 ;  /* 0x0000000b3f040299 */ /* 0x000fd80008011607 */
.L_x_5150:
[----:B------:R-:W-:-:S04]  /*9b90*/  UIMAD UR4, UR4, UR5, URZ ;  /* 0x00000005040472a4 */ /* 0x000fc8000f8e023f */
[----:B------:R-:W-:-:S04]  /*9ba0*/  UISETP.LT.AND UP0, UPT, UR8, UR4, UPT ;  /* 0x000000040800728c */ /* 0x000fc8000bf01270 */
[----:B------:R-:W-:-:S12]  /*9bb0*/  USEL UR8, UR8, UR4, !UP0 ;  /* 0x0000000408087287 */ /* 0x000fd8000c000000 */
.L_x_5148:
[----:B------:R-:W-:Y:S01]  /*9bc0*/  USHF.R.S32.HI UR4, URZ, 0x1f, UR8 ;  /* 0x0000001f3f047899 */ /* 0x000fe20008011408 */
[----:B------:R-:W-:-:S03]  /*9bd0*/  PRMT R3, RZ, 0x7610, R3 ;  /* 0x00007610ff037816 */ /* 0x000fc60000000003 */
[----:B------:R-:W-:-:S04]  /*9be0*/  ULEA.HI UR4, UR4, UR8, URZ, 0x6 ;  /* 0x0000000804047291 */ /* 0x000fc8000f8f303f */
[----:B------:R-:W-:-:S04]  /*9bf0*/  USHF.R.S32.HI UR4, URZ, 0x6, UR4 ;  /* 0x000000063f047899 */ /* 0x000fc80008011404 */
[----:B------:R-:W-:-:S04]  /*9c00*/  UISETP.LT.AND UP0, UPT, URZ, UR4, UPT ;  /* 0x000000043f00728c */ /* 0x000fc8000bf01270 */
[----:B------:R-:W-:-:S04]  /*9c10*/  USEL UR42, URZ, UR4, !UP0 ;  /* 0x000000043f2a7287 */ /* 0x000fc8000c000000 */
[----:B------:R-:W-:-:S06]  /*9c20*/  UISETP.GT.AND UP0, UPT, UR46, UR42, UPT ;  /* 0x0000002a2e00728c */ /* 0x000fcc000bf04270 */
[----:B------:R-:W-:-:S13]  /*9c30*/  PLOP3.LUT P0, PT, PT, PT, UP0, 0x80, 0x0 ;  /* 0x000000000000781c */ /* 0x000fda0003f0f008 */
[----:B------:R-:W-:Y:S05]  /*9c40*/  @!P0 BRA `(.L_x_5138) ;  /* 0x0000018400388947 */ /* 0x000fea0003800000 */
[----:B------:R-:W0:Y:S01]  /*9c50*/  SHFL.IDX PT, R0, R194, RZ, 0x1f ;  /* 0x00001fffc2007589 */ /* 0x000e2200000e0000 */
[----:B------:R-:W-:Y:S01]  /*9c60*/  UIADD3 UR6, UR44, 0x26400, URZ ;  /* 0x000264002c067890 */ /* 0x000fe2000fffe03f */
[----:B------:R-:W-:Y:S01]  /*9c70*/  IMAD.MOV.U32 R13, RZ, RZ, 0x40000040 ;  /* 0x40000040ff0d7424 */ /* 0x000fe200078e00ff */
[----:B------:R-:W-:Y:S01]  /*9c80*/  UIADD3 UR4, UR44, 0x20400, URZ ;  /* 0x000204002c047890 */ /* 0x000fe2000fffe03f */
[----:B------:R-:W1:Y:S01]  /*9c90*/  S2R R56, SR_TID.X ;  /* 0x0000000000387919 */ /* 0x000e620000002100 */
[----:B------:R-:W-:Y:S01]  /*9ca0*/  UIADD3 UR8, UR44, 0x400, URZ ;  /* 0x000004002c087890 */ /* 0x000fe2000fffe03f */
[----:B------:R-:W-:Y:S01]  /*9cb0*/  IMAD.MOV.U32 R15, RZ, RZ, 0x40000040 ;  /* 0x40000040ff0f7424 */ /* 0x000fe200078e00ff */
[----:B------:R-:W-:Y:S01]  /*9cc0*/  USHF.R.U32.HI UR6, URZ, 0x4, UR6 ;  /* 0x000000043f067899 */ /* 0x000fe20008011606 */
[----:B--2---:R-:W-:Y:S01]  /*9cd0*/  IMAD.MOV.U32 R7, RZ, RZ, 0x40000040 ;  /* 0x40000040ff077424 */ /* 0x004fe200078e00ff */
[----:B------:R-:W-:Y:S01]  /*9ce0*/  USHF.R.U32.HI UR4, URZ, 0x4, UR4 ;  /* 0x000000043f047899 */ /* 0x000fe20008011604 */
[C---:B------:R-:W-:Y:S01]  /*9cf0*/  IADD3 R42, P5, R2.reuse, 0x88, RZ ;  /* 0x00000088022a7810 */ /* 0x040fe20007fbe0ff */
[----:B------:R-:W-:Y:S01]  /*9d00*/  USHF.R.U32.HI UR7, URZ, 0x4, UR8 ;  /* 0x000000043f077899 */ /* 0x000fe20008011608 */
[----:B------:R-:W-:Y:S01]  /*9d10*/  IMAD.MOV.U32 R8, RZ, RZ, 0x1 ;  /* 0x00000001ff087424 */ /* 0x000fe200078e00ff */
[----:B------:R-:W-:Y:S01]  /*9d20*/  ULOP3.LUT UR6, UR6, 0x3fff, URZ, 0xc0, !UPT ;  /* 0x00003fff06067892 */ /* 0x000fe2000f8ec03f */
[----:B------:R-:W-:Y:S01]  /*9d30*/  IMAD.MOV.U32 R9, RZ, RZ, RZ ;  /* 0x000000ffff097224 */ /* 0x000fe200078e00ff */
[----:B------:R-:W-:Y:S01]  /*9d40*/  ULOP3.LUT UR4, UR4, 0x3fff, URZ, 0xc0, !UPT ;  /* 0x00003fff04047892 */ /* 0x000fe2000f8ec03f */
[----:B------:R-:W-:Y:S01]  /*9d50*/  IMAD.X R55, RZ, RZ, R18, P5 ;  /* 0x000000ffff377224 */ /* 0x000fe200028e0612 */
[----:B------:R-:W-:Y:S01]  /*9d60*/  UIADD3 UR9, UP0, UR38, 0x38400, URZ ;  /* 0x0003840026097890 */ /* 0x000fe2000ff1e03f */
[----:B------:R-:W-:Y:S01]  /*9d70*/  IMAD.MOV.U32 R10, RZ, RZ, 0x1 ;  /* 0x00000001ff0a7424 */ /* 0x000fe200078e00ff */
[----:B------:R-:W-:Y:S01]  /*9d80*/  ULOP3.LUT UR7, UR7, 0x3fff, URZ, 0xc0, !UPT ;  /* 0x00003fff07077892 */ /* 0x000fe2000f8ec03f */
[----:B------:R-:W-:Y:S01]  /*9d90*/  IMAD.MOV.U32 R11, RZ, RZ, RZ ;  /* 0x000000ffff0b7224 */ /* 0x000fe200078e00ff */
[----:B------:R-:W-:Y:S01]  /*9da0*/  ULOP3.LUT UR6, UR6, 0x10000, URZ, 0xfc, !UPT ;  /* 0x0001000006067892 */ /* 0x000fe2000f8efc3f */
[----:B------:R-:W-:Y:S01]  /*9db0*/  IADD3 R46, P1, R2, 0x98, RZ ;  /* 0x00000098022e7810 */ /* 0x000fe20007f3e0ff */
[----:B------:R-:W-:Y:S01]  /*9dc0*/  ULOP3.LUT UR4, UR4, 0x10000, URZ, 0xfc, !UPT ;  /* 0x0001000004047892 */ /* 0x000fe2000f8efc3f */
[C---:B0-----:R-:W-:Y:S01]  /*9dd0*/  LEA.HI R3, R0.reuse, R0, RZ, 0x1 ;  /* 0x0000000000037211 */ /* 0x041fe200078f08ff */
[----:B------:R-:W-:Y:S01]  /*9de0*/  UIADD3.X UR10, URZ, UR39, URZ, UP0, !UPT ;  /* 0x000000273f0a7290 */ /* 0x000fe200087fe43f */
[----:B------:R-:W-:Y:S01]  /*9df0*/  IMAD.U32 R4, RZ, RZ, UR9 ;  /* 0x00000009ff047e24 */ /* 0x000fe2000f8e00ff */
[----:B------:R-:W-:Y:S01]  /*9e00*/  ULOP3.LUT UR7, UR7, 0x10000, URZ, 0xfc, !UPT ;  /* 0x0001000007077892 */ /* 0x000fe2000f8efc3f */
[----:B------:R-:W-:Y:S01]  /*9e10*/  LOP3.LUT R3, R3, 0x6, RZ, 0xc0, !PT ;  /* 0x0000000603037812 */ /* 0x000fe200078ec0ff */
[----:B------:R-:W-:Y:S01]  /*9e20*/  IMAD.U32 R6, RZ, RZ, UR4 ;  /* 0x00000004ff067e24 */ /* 0x000fe2000f8e00ff */
[----:B------:R-:W-:Y:S01]  /*9e30*/  UIADD3 UR4, UR44, 0x36400, URZ ;  /* 0x000364002c047890 */ /* 0x000fe2000fffe03f */
[----:B------:R-:W-:Y:S01]  /*9e40*/  IMAD.U32 R5, RZ, RZ, UR10 ;  /* 0x0000000aff057e24 */ /* 0x000fe2000f8e00ff */
[----:B------:R-:W-:Y:S01]  /*9e50*/  UIADD3 UR5, UR44, 0x22400, URZ ;  /* 0x000224002c057890 */ /* 0x000fe2000fffe03f */
[----:B------:R-:W-:Y:S01]  /*9e60*/  IMAD.IADD R0, R0, 0x1, -R3 ;  /* 0x0000000100007824 */ /* 0x000fe200078e0a03 */
[----:B------:R-:W-:Y:S01]  /*9e70*/  ULOP3.LUT UP0, URZ, UR4, 0x3ff, URZ, 0xc0, !UPT ;  /* 0x000003ff043f7892 */ /* 0x000fe2000f80c03f */
[----:B------:R-:W-:Y:S01]  /*9e80*/  IMAD.U32 R3, RZ, RZ, UR6 ;  /* 0x00000006ff037e24 */ /* 0x000fe2000f8e00ff */
[----:B------:R-:W-:Y:S01]  /*9e90*/  USHF.R.U32.HI UR5, URZ, 0x4, UR5 ;  /* 0x000000043f057899 */ /* 0x000fe20008011605 */
[----:B-1----:R-:W-:Y:S01]  /*9ea0*/  VIADD R12, R56, 0xffffff80 ;  /* 0xffffff80380c7836 */ /* 0x002fe20000000000 */
[----:B------:R-:W-:Y:S01]  /*9eb0*/  LEA R0, R0, UR8, 0xf ;  /* 0x0000000800007c11 */ /* 0x000fe2000f8e78ff */
[----:B------:R-:W-:Y:S01]  /*9ec0*/  IMAD.U32 R14, RZ, RZ, UR7 ;  /* 0x00000007ff0e7e24 */ /* 0x000fe2000f8e00ff */
[----:B------:R-:W-:Y:S01]  /*9ed0*/  STL.64 [R1+0x58], R4 ;  /* 0x0000580401007387 */ /* 0x000fe20000100a00 */
[----:B------:R-:W-:Y:S01]  /*9ee0*/  ULOP3.LUT UR5, UR5, 0x3fff, URZ, 0xc0, !UPT ;  /* 0x00003fff05057892 */ /* 0x000fe2000f8ec03f */
[----:B------:R-:W-:Y:S01]  /*9ef0*/  SHF.R.U32.HI R0, RZ, 0x4, R0 ;  /* 0x00000004ff007819 */ /* 0x000fe20000011600 */
[----:B------:R-:W-:Y:S01]  /*9f00*/  IMAD.X R47, RZ, RZ, R18, P1 ;  /* 0x000000ffff2f7224 */ /* 0x000fe200008e0612 */
[----:B------:R0:W-:Y:S01]  /*9f10*/  STL [R1+0x74], R12 ;  /* 0x0000740c01007387 */ /* 0x0001e20000100800 */
[----:B------:R-:W-:Y:S01]  /*9f20*/  PLOP3.LUT P5, PT, PT, PT, UP0, 0x80, 0x0 ;  /* 0x000000000000781c */ /* 0x000fe20003faf008 */
[----:B------:R-:W-:Y:S01]  /*9f30*/  ULOP3.LUT UR5, UR5, 0x10000, URZ, 0xfc, !UPT ;  /* 0x0001000005057892 */ /* 0x000fe2000f8efc3f */
[----:B------:R-:W-:Y:S01]  /*9f40*/  LOP3.LUT R0, R0, 0x3fff, RZ, 0xc0, !PT ;  /* 0x00003fff00007812 */ /* 0x000fe200078ec0ff */
[----:B------:R-:W-:Y:S01]  /*9f50*/  STL.64 [R1+0x78], R6 ;  /* 0x0000780601007387 */ /* 0x000fe20000100a00 */
[----:B------:R-:W-:-:S02]  /*9f60*/  IADD3 R44, P6, R2, 0x90, RZ ;  /* 0x00000090022c7810 */ /* 0x000fc40007fde0ff */
[----:B------:R-:W-:Y:S01]  /*9f70*/  LOP3.LUT R0, R0, 0x2000000, RZ, 0xfc, !PT ;  /* 0x0200000000007812 */ /* 0x000fe200078efcff */
[----:B------:R1:W-:Y:S01]  /*9f80*/  STL.128 [R1+0x60], R8 ;  /* 0x0000600801007387 */ /* 0x0003e20000100c00 */
[C---:B------:R-:W-:Y:S01]  /*9f90*/  IADD3 R40, P0, R2.reuse, 0x80, RZ ;  /* 0x0000008002287810 */ /* 0x040fe20007f1e0ff */
[----:B0-----:R-:W-:Y:S01]  /*9fa0*/  IMAD.MOV.U32 R12, RZ, RZ, R3 ;  /* 0x000000ffff0c7224 */ /* 0x001fe200078e0003 */
[C---:B------:R-:W-:Y:S01]  /*9fb0*/  IADD3 R35, P4, R2.reuse, 0x78, RZ ;  /* 0x0000007802237810 */ /* 0x040fe20007f9e0ff */
[--C-:B------:R-:W-:Y:S01]  /*9fc0*/  IMAD.X R57, RZ, RZ, R18.reuse, P6 ;  /* 0x000000ffff397224 */ /* 0x100fe200030e0612 */
[C---:B------:R-:W-:Y:S01]  /*9fd0*/  IADD3 R28, P3, R2.reuse, 0x74, RZ ;  /* 0x00000074021c7810 */ /* 0x040fe20007f7e0ff */
[----:B------:R-:W-:Y:S01]  /*9fe0*/  IMAD.MOV.U32 R3, RZ, RZ, R207 ;  /* 0x000000ffff037224 */ /* 0x000fe200078e00cf */
[----:B------:R-:W-:Y:S01]  /*9ff0*/  STL.128 [R1+0x90], R12 ;  /* 0x0000900c01007387 */ /* 0x000fe20000100c00 */
[C---:B------:R-:W-:Y:S01]  /*a000*/  IADD3 R34, P2, R2.reuse, 0x68, RZ ;  /* 0x0000006802227810 */ /* 0x040fe20007f5e0ff */
[--C-:B------:R-:W-:Y:S01]  /*a010*/  IMAD.X R53, RZ, RZ, R18.reuse, P0 ;  /* 0x000000ffff357224 */ /* 0x100fe200000e0612 */
[C---:B------:R-:W-:Y:S01]  /*a020*/  IADD3 R33, P1, R2.reuse, 0x60, RZ ;  /* 0x0000006002217810 */ /* 0x040fe20007f3e0ff */
[--C-:B------:R-:W-:Y:S01]  /*a030*/  IMAD.X R54, RZ, RZ, R18.reuse, P4 ;  /* 0x000000ffff367224 */ /* 0x100fe200020e0612 */
[----:B------:R-:W-:Y:S01]  /*a040*/  IADD3 R24, P6, R2, 0x58, RZ ;  /* 0x0000005802187810 */ /* 0x000fe20007fde0ff */
[----:B------:R-:W-:-:S02]  /*a050*/  IMAD.X R29, RZ, RZ, R18, P3 ;  /* 0x000000ffff1d7224 */ /* 0x000fc400018e0612 */
[----:B------:R-:W-:Y:S02]  /*a060*/  IMAD.X R45, RZ, RZ, R18, P2 ;  /* 0x000000ffff2d7224 */ /* 0x000fe400010e0612 */
[----:B-1----:R-:W-:Y:S02]  /*a070*/  IMAD.U32 R8, RZ, RZ, UR5 ;  /* 0x00000005ff087e24 */ /* 0x002fe4000f8e00ff */
[----:B------:R-:W-:Y:S02]  /*a080*/  IMAD.MOV.U32 R9, RZ, RZ, 0x40000040 ;  /* 0x40000040ff097424 */ /* 0x000fe400078e00ff */
[----:B------:R-:W-:Y:S02]  /*a090*/  IMAD.MOV.U32 R10, RZ, RZ, R0 ;  /* 0x000000ffff0a7224 */ /* 0x000fe400078e0000 */
[----:B------:R-:W-:Y:S02]  /*a0a0*/  IMAD.MOV.U32 R11, RZ, RZ, 0x40000040 ;  /* 0x40000040ff0b7424 */ /* 0x000fe400078e00ff */
[----:B------:R-:W-:-:S02]  /*a0b0*/  IMAD.MOV.U32 R0, RZ, RZ, R206 ;  /* 0x000000ffff007224 */ /* 0x000fc400078e00ce */
[--C-:B------:R-:W-:Y:S01]  /*a0c0*/  IMAD.X R52, RZ, RZ, R18.reuse, P1 ;  /* 0x000000ffff347224 */ /* 0x100fe200008e0612 */
[----:B------:R0:W-:Y:S01]  /*a0d0*/  STL.128 [R1+0x80], R8 ;  /* 0x0000800801007387 */ /* 0x0001e20000100c00 */
[----:B------:R-:W-:Y:S02]  /*a0e0*/  IMAD.X R25, RZ, RZ, R18, P6 ;  /* 0x000000ffff197224 */ /* 0x000fe400030e0612 */
[----:B0-----:R-:W-:Y:S01]  /*a0f0*/  IMAD.MOV.U32 R10, RZ, RZ, R227 ;  /* 0x000000ffff0a7224 */ /* 0x001fe200078e00e3 */
        /* <DEDUP_REMOVED lines=17> */
.L_x_5152:
[----:B------:R-:W2:Y:S02]  /*a210*/  LDL R7, [R1+0x74] ;  /* 0x0000740001077983 */ /* 0x000ea40000100800 */
[----:B--2---:R-:W-:-:S04]  /*a220*/  SHF.R.S32.HI R0, RZ, 0x1f, R7 ;  /* 0x0000001fff007819 */ /* 0x004fc80000011407 */
[CC--:B------:R-:W-:Y:S02]  /*a230*/  LEA.HI R3, R0.reuse, R7.reuse, RZ, 0x4 ;  /* 0x0000000700037211 */ /* 0x0c0fe400078f20ff */
[----:B------:R-:W-:Y:S02]  /*a240*/  LEA.HI R0, R0, R7, RZ, 0x5 ;  /* 0x0000000700007211 */ /* 0x000fe400078f28ff */
[----:B------:R-:W-:Y:S02]  /*a250*/  SHF.R.S32.HI R4, RZ, 0x4, R3 ;  /* 0x00000004ff047819 */ /* 0x000fe40000011403 */
[----:B------:R-:W-:Y:S02]  /*a260*/  SHF.R.S32.HI R0, RZ, 0x5, R0 ;  /* 0x00000005ff007819 */ /* 0x000fe40000011400 */
[C---:B------:R-:W-:Y:S02]  /*a270*/  LEA.HI R5, R3.reuse, R4, RZ, 0x1 ;  /* 0x0000000403057211 */ /* 0x040fe400078f08ff */
[----:B------:R-:W-:-:S02]  /*a280*/  LOP3.LUT R3, R3, 0xfffffff0, RZ, 0xc0, !PT ;  /* 0xfffffff003037812 */ /* 0x000fc400078ec0ff */
[----:B------:R-:W-:-:S03]  /*a290*/  LOP3.LUT R5, R5, 0x1ffffffe, RZ, 0xc0, !PT ;  /* 0x1ffffffe05057812 */ /* 0x000fc600078ec0ff */
[----:B------:R-:W-:Y:S02]  /*a2a0*/  IMAD.IADD R3, R7, 0x1, -R3 ;  /* 0x0000000107037824 */ /* 0x000fe400078e0a03 */
[----:B------:R-:W-:-:S04]  /*a2b0*/  IMAD.IADD R5, R4, 0x1, -R5 ;  /* 0x0000000104057824 */ /* 0x000fc800078e0a05 */
[----:B------:R-:W-:-:S07]  /*a2c0*/  IMAD.SHL.U32 R10, R5, 0x8, RZ ;  /* 0x00000008050a7824 */ /* 0x000fce00078e00ff */
.L_x_5151:
[----:B------:R-:W2:Y:S01]  /*a2d0*/  LDL R43, [R1+0x1d4] ;  /* 0x0001d400012b7983 */ /* 0x000ea20000100800 */
[----:B------:R-:W-:Y:S01]  /*a2e0*/  SHF.R.S32.HI R4, RZ, 0x1f, R3 ;  /* 0x0000001fff047819 */ /* 0x000fe20000011403 */
[----:B------:R-:W0:Y:S01]  /*a2f0*/  LDC.64 R38, c[0x0][0xad0] ;  /* 0x0002b400ff267b82 */ /* 0x000e220000000a00 */
[----:B------:R-:W-:Y:S01]  /*a300*/  IADD3 R7, P0, R2, 0xfc, RZ ;  /* 0x000000fc02077810 */ /* 0x000fe20007f1e0ff */
[----:B------:R1:W-:Y:S01]  /*a310*/  STL.64 [R1+0xc0], R24 ;  /* 0x0000c01801007387 */ /* 0x0003e20000100a00 */
[----:B------:R-:W-:Y:S01]  /*a320*/  LEA.HI R4, R4, R3, RZ, 0x3 ;  /* 0x0000000304047211 */ /* 0x000fe200078f18ff */
[----:B------:R-:W-:Y:S01]  /*a330*/  IMAD.U32 R14, RZ, RZ, UR38 ;  /* 0x00000026ff0e7e24 */ /* 0x000fe2000f8e00ff */
[----:B------:R-:W-:Y:S01]  /*a340*/  IADD3 R30, P3, R2, 0xa0, RZ ;  /* 0x000000a0021e7810 */ /* 0x000fe20007f7e0ff */
[----:B------:R-:W-:Y:S01]  /*a350*/  IMAD.X R8, RZ, RZ, R18, P0 ;  /* 0x000000ffff087224 */ /* 0x000fe200000e0612 */
[C---:B------:R-:W-:Y:S01]  /*a360*/  LOP3.LUT R6, R4.reuse, 0xfffffff8, RZ, 0xc0, !PT ;  /* 0xfffffff804067812 */ /* 0x040fe200078ec0ff */
[----:B------:R-:W-:Y:S01]  /*a370*/  IMAD.SHL.U32 R4, R4, 0x40, RZ ;  /* 0x0000004004047824 */ /* 0x000fe200078e00ff */
[----:B------:R-:W-:Y:S01]  /*a380*/  IADD3 R50, P2, R2, 0xb0, RZ ;  /* 0x000000b002327810 */ /* 0x000fe20007f5e0ff */
[----:B------:R-:W-:Y:S01]  /*a390*/  IMAD.U32 R15, RZ, RZ, UR39 ;  /* 0x00000027ff0f7e24 */ /* 0x000fe2000f8e00ff */
[----:B------:R-:W-:Y:S01]  /*a3a0*/  STL.64 [R1+0xb0], R22 ;  /* 0x0000b01601007387 */ /* 0x000fe20000100a00 */
[----:B------:R-:W-:Y:S01]  /*a3b0*/  IMAD.IADD R3, R3, 0x1, -R6 ;  /* 0x0000000103037824 */ /* 0x000fe200078e0a06 */
[----:B------:R-:W-:Y:S01]  /*a3c0*/  LOP3.LUT R11, R4, 0xfffffe00, RZ, 0xc0, !PT ;  /* 0xfffffe00040b7812 */ /* 0x000fe200078ec0ff */
[----:B-1----:R-:W1:Y:S01]  /*a3d0*/  LDC R24, c[0x0][0x288] ;  /* 0x0000a200ff187b82 */ /* 0x002e620000000800 */
[----:B------:R-:W-:Y:S01]  /*a3e0*/  IADD3 R6, P1, R2, 0x70, RZ ;  /* 0x0000007002067810 */ /* 0x000fe20007f3e0ff */
[C---:B------:R-:W-:Y:S01]  /*a3f0*/  IMAD.SHL.U32 R5, R3.reuse, 0x40, RZ ;  /* 0x0000004003057824 */ /* 0x040fe200078e00ff */
[----:B------:R-:W-:Y:S01]  /*a400*/  LOP3.LUT P0, RZ, R3, 0x2, RZ, 0xc0, !PT ;  /* 0x0000000203ff7812 */ /* 0x000fe2000780c0ff */
[----:B------:R-:W-:Y:S01]  /*a410*/  IMAD R0, R0, 0x400, R11 ;  /* 0x0000040000007824 */ /* 0x000fe200078e020b */
[----:B------:R-:W-:Y:S01]  /*a420*/  STL.U8 [R1+0xc8], RZ ;  /* 0x0000c8ff01007387 */ /* 0x000fe20000100000 */
[----:B------:R-:W-:Y:S01]  /*a430*/  IMAD.X R13, RZ, RZ, R18, P1 ;  /* 0x000000ffff0d7224 */ /* 0x000fe200008e0612 */
[----:B------:R-:W-:Y:S01]  /*a440*/  LOP3.LUT R5, R5, 0x1c0, RZ, 0xc0, !PT ;  /* 0x000001c005057812 */ /* 0x000fe200078ec0ff */
[----:B------:R-:W-:Y:S01]  /*a450*/  IMAD.MOV.U32 R12, RZ, RZ, 0x10 ;  /* 0x00000010ff0c7424 */ /* 0x000fe200078e00ff */
[----:B------:R-:W-:Y:S01]  /*a460*/  LOP3.LUT P1, RZ, R3, 0x4, RZ, 0xc0, !PT ;  /* 0x0000000403ff7812 */ /* 0x000fe2000782c0ff */
[----:B0-----:R-:W-:Y:S01]  /*a470*/  IMAD.MOV.U32 R26, RZ, RZ, R39 ;  /* 0x000000ffff1a7224 */ /* 0x001fe200078e0027 */
[----:B------:R-:W-:Y:S01]  /*a480*/  LOP3.LUT R9, R5, 0x8, R10, 0xf8, !PT ;  /* 0x0000000805097812 */ /* 0x000fe200078ef80a */
[----:B------:R-:W-:Y:S01]  /*a490*/  IMAD.X R31, RZ, RZ, R18, P3 ;  /* 0x000000ffff1f7224 */ /* 0x000fe200018e0612 */
[----:B------:R-:W-:Y:S01]  /*a4a0*/  SHF.R.U32.HI R4, RZ, 0x3, R5 ;  /* 0x00000003ff047819 */ /* 0x000fe20000011605 */
[----:B------:R-:W-:Y:S01]  /*a4b0*/  IMAD.MOV.U32 R5, RZ, RZ, R8 ;  /* 0x000000ffff057224 */ /* 0x000fe200078e0008 */
[----:B------:R-:W0:Y:S01]  /*a4c0*/  LDC.64 R10, c[0x0][0xae0] ;  /* 0x0002b800ff0a7b82 */ /* 0x000e220000000a00 */
[----:B------:R-:W-:Y:S01]  /*a4d0*/  SEL R12, R12, 0xfffffff0, !P0 ;  /* 0xfffffff00c0c7807 */ /* 0x000fe20004000000 */
[----:B------:R-:W-:Y:S01]  /*a4e0*/  IMAD.X R51, RZ, RZ, R18, P2 ;  /* 0x000000ffff337224 */ /* 0x000fe200010e0612 */
[----:B------:R-:W-:Y:S01]  /*a4f0*/  LOP3.LUT R9, R9, R4, RZ, 0x3c, !PT ;  /* 0x0000000409097212 */ /* 0x000fe200078e3cff */
[----:B------:R-:W-:Y:S01]  /*a500*/  IMAD.MOV.U32 R4, RZ, RZ, R7 ;  /* 0x000000ffff047224 */ /* 0x000fe200078e0007 */
[----:B------:R-:W-:Y:S01]  /*a510*/  STL.128 [R1+0x110], R28 ;  /* 0x0001101c01007387 */ /* 0x000fe20000100c00 */
[----:B------:R-:W-:Y:S01]  /*a520*/  IMAD.MOV.U32 R7, RZ, RZ, R13 ;  /* 0x000000ffff077224 */ /* 0x000fe200078e000d */
[----:B------:R-:W-:Y:S01]  /*a530*/  BSSY B0, `(.L_x_5153) ;  /* 0x0000021000007945 */ /* 0x000fe20003800000 */
[----:B------:R-:W-:Y:S01]  /*a540*/  IMAD.IADD R3, R0, 0x1, R9 ;  /* 0x0000000100037824 */ /* 0x000fe200078e0209 */
[----:B------:R-:W-:Y:S01]  /*a550*/  STL.64 [R1+0xb8], R50 ;  /* 0x0000b83201007387 */ /* 0x000fe20000100a00 */
[----:B------:R-:W3:Y:S01]  /*a560*/  LDC.64 R8, c[0x0][0xad8] ;  /* 0x0002b600ff087b82 */ /* 0x000ee20000000a00 */
[----:B------:R-:W-:-:S02]  /*a570*/  IMAD.MOV.U32 R13, RZ, RZ, 0x20 ;  /* 0x00000020ff0d7424 */ /* 0x000fc400078e00ff */
[----:B------:R4:W-:Y:S01]  /*a580*/  STL.128 [R1+0x100], R4 ;  /* 0x0001000401007387 */ /* 0x0009e20000100c00 */
[----:B------:R-:W-:Y:S02]  /*a590*/  IMAD.WIDE.U32 R20, R3, 0x2, R14 ;  /* 0x0000000203147825 */ /* 0x000fe400078e000e */
[----:B------:R-:W-:Y:S01]  /*a5a0*/  SEL R13, R13, 0xffffffe0, !P1 ;  /* 0xffffffe00d0d7807 */ /* 0x000fe20004800000 */
[----:B------:R0:W-:Y:S01]  /*a5b0*/  STL.U8 [R1+0x120], RZ ;  /* 0x000120ff01007387 */ /* 0x0001e20000100000 */
[----:B------:R-:W-:Y:S01]  /*a5c0*/  IMAD.U32 R25, RZ, RZ, UR47 ;  /* 0x0000002fff197e24 */ /* 0x000fe2000f8e00ff */
[----:B------:R-:W-:Y:S01]  /*a5d0*/  IADD3 R20, P0, R20, 0x36400, RZ ;  /* 0x0003640014147810 */ /* 0x000fe20007f1e0ff */
[----:B------:R-:W-:Y:S01]  /*a5e0*/  IMAD.MOV.U32 R36, RZ, RZ, RZ ;  /* 0x000000ffff247224 */ /* 0x000fe200078e00ff */
[----:B------:R0:W-:Y:S01]  /*a5f0*/  STL.64 [R1+0xa0], R12 ;  /* 0x0000a00c01007387 */ /* 0x0001e20000100a00 */
[----:B------:R-:W-:Y:S02]  /*a600*/  VIADD R191, R56, 0xffffff80 ;  /* 0xffffff8038bf7836 */ /* 0x000fe40000000000 */
[----:B------:R-:W-:-:S02]  /*a610*/  IMAD.X R21, RZ, RZ, R21, P0 ;  /* 0x000000ffff157224 */ /* 0x000fc400000e0615 */
[----:B0-----:R-:W-:Y:S01]  /*a620*/  IMAD.MOV.U32 R39, RZ, RZ, R11 ;  /* 0x000000ffff277224 */ /* 0x001fe200078e000b */
[----:B------:R0:W-:Y:S01]  /*a630*/  STL [R1+0xcc], R191 ;  /* 0x0000ccbf01007387 */ /* 0x0001e20000100800 */
[----:B----4-:R-:W4:Y:S01]  /*a640*/  LDC R6, c[0x0][0x450] ;  /* 0x00011400ff067b82 */ /* 0x010f220000000800 */
[----:B------:R-:W-:Y:S02]  /*a650*/  IMAD.MOV.U32 R7, RZ, RZ, R38 ;  /* 0x000000ffff077224 */ /* 0x000fe400078e0026 */
[----:B------:R0:W-:Y:S01]  /*a660*/  STL.64 [R1+0xa8], R20 ;  /* 0x0000a81401007387 */ /* 0x0001e20000100a00 */
[----:B------:R-:W-:Y:S02]  /*a670*/  IMAD.MOV.U32 R38, RZ, RZ, R10 ;  /* 0x000000ffff267224 */ /* 0x000fe400078e000a */
[----:B---3--:R-:W-:Y:S02]  /*a680*/  IMAD.MOV.U32 R27, RZ, RZ, R8 ;  /* 0x000000ffff1b7224 */ /* 0x008fe400078e0008 */
[----:B------:R-:W-:Y:S01]  /*a690*/  IMAD.MOV.U32 R37, RZ, RZ, R9 ;  /* 0x000000ffff257224 */ /* 0x000fe200078e0009 */
[----:B------:R-:W4:Y:S02]  /*a6a0*/  LDC.64 R4, c[0x0][0x448] ;  /* 0x00011200ff047b82 */ /* 0x000f240000000a00 */
[----:B-1----:R0:W-:Y:S04]  /*a6b0*/  STL.128 [R1+0xd0], R24 ;  /* 0x0000d01801007387 */ /* 0x0021e80000100c00 */
[----:B------:R0:W-:Y:S04]  /*a6c0*/  STL.128 [R1+0xe0], R36 ;  /* 0x0000e02401007387 */ /* 0x0001e80000100c00 */
[----:B----4-:R0:W-:Y:S01]  /*a6d0*/  STL.128 [R1+0xf0], R4 ;  /* 0x0000f00401007387 */ /* 0x0101e20000100c00 */
[----:B--2---:R-:W-:-:S04]  /*a6e0*/  LEA.HI R0, R43, R43, RZ, 0x1 ;  /* 0x0000002b2b007211 */ /* 0x004fc800078f08ff */
[----:B------:R-:W-:-:S05]  /*a6f0*/  LOP3.LUT R0, R0, 0xfffffffe, RZ, 0xc0, !PT ;  /* 0xfffffffe00007812 */ /* 0x000fca00078ec0ff */
[----:B------:R-:W-:-:S05]  /*a700*/  IMAD.IADD R0, R43, 0x1, -R0 ;  /* 0x000000012b007824 */ /* 0x000fca00078e0a00 */
[----:B------:R-:W-:-:S04]  /*a710*/  SHF.L.U32 R0, R0, 0x1f, RZ ;  /* 0x0000001f00007819 */ /* 0x000fc800000006ff */
[----:B------:R-:W1:Y:S02]  /*a720*/  SYNCS.PHASECHK.TRANS64.TRYWAIT P0, [UR44+0x38800], R0 ;  /* 0x03880000ff0075a7 */ /* 0x000e64000800016c */
[----:B01----:R-:W-:Y:S05]  /*a730*/  @!P0 BRA `(.L_x_5154) ;  /* 0x000001f800248947 */ /* 0x003fea0003800000 */
.L_x_5339:
[----:B------:R-:W-:Y:S05]  /*a740*/  BSYNC B0 ;  /* 0x0000000000007941 */ /* 0x000fea0003800000 */
.L_x_5153:
[----:B------:R-:W2:Y:S04]  /*a750*/  LDL R30, [R1] ;  /* 0x00000000011e7983 */ /* 0x000ea80000100800 */
[----:B------:R1:W5:Y:S01]  /*a760*/  LDL.64 R20, [R1+0x1c8] ;  /* 0x0001c80001147983 */ /* 0x0003620000100a00 */
[C---:B------:R-:W-:Y:S01]  /*a770*/  IADD3 R26, P0, R2.reuse, 0xc8, RZ ;  /* 0x000000c8021a7810 */ /* 0x040fe20007f1e0ff */
[----:B------:R-:W-:Y:S01]  /*a780*/  IMAD.MOV.U32 R24, RZ, RZ, R33 ;  /* 0x000000ffff187224 */ /* 0x000fe200078e0021 */
[C---:B------:R-:W-:Y:S01]  /*a790*/  IADD3 R4, P1, R2.reuse, 0x100, RZ ;  /* 0x0000010002047810 */ /* 0x040fe20007f3e0ff */
[----:B------:R-:W-:Y:S01]  /*a7a0*/  IMAD.MOV.U32 R25, RZ, RZ, R52 ;  /* 0x000000ffff197224 */ /* 0x000fe200078e0034 */
[----:B------:R-:W-:Y:S01]  /*a7b0*/  STL.64 [R1+0x128], R202 ;  /* 0x000128ca01007387 */ /* 0x000fe20000100a00 */
[----:B------:R-:W-:Y:S01]  /*a7c0*/  IMAD.X R27, RZ, RZ, R18, P0 ;  /* 0x000000ffff1b7224 */ /* 0x000fe200000e0612 */
[----:B0-----:R-:W-:Y:S01]  /*a7d0*/  IADD3 R0, P0, R2, 0x3e0, RZ ;  /* 0x000003e002007810 */ /* 0x001fe20007f1e0ff */
[----:B------:R-:W-:Y:S01]  /*a7e0*/  IMAD.MOV.U32 R12, RZ, RZ, R40 ;  /* 0x000000ffff0c7224 */ /* 0x000fe200078e0028 */
[----:B------:R-:W-:Y:S01]  /*a7f0*/  BSSY B0, `(.L_x_5155) ;  /* 0x0000035000007945 */ /* 0x000fe20003800000 */
[----:B------:R-:W-:Y:S01]  /*a800*/  IMAD.MOV.U32 R13, RZ, RZ, R53 ;  /* 0x000000ffff0d7224 */ /* 0x000fe200078e0035 */
[----:B------:R0:W-:Y:S01]  /*a810*/  STL.128 [R1+0x130], R24 ;  /* 0x0001301801007387 */ /* 0x0001e20000100c00 */
[----:B------:R-:W-:-:S02]  /*a820*/  IMAD.X R3, RZ, RZ, R18, P0 ;  /* 0x000000ffff037224 */ /* 0x000fc400000e0612 */
[----:B------:R-:W-:Y:S01]  /*a830*/  IMAD.X R7, RZ, RZ, R18, P1 ;  /* 0x000000ffff077224 */ /* 0x000fe200008e0612 */
[----:B------:R3:W-:Y:S01]  /*a840*/  STL.128 [R1+0x150], R12 ;  /* 0x0001500c01007387 */ /* 0x0007e20000100c00 */
[----:B------:R-:W-:Y:S01]  /*a850*/  IADD3 R28, P1, R2, 0x120, RZ ;  /* 0x00000120021c7810 */ /* 0x000fe20007f3e0ff */
[----:B------:R-:W-:-:S04]  /*a860*/  IMAD.MOV.U32 R43, RZ, RZ, R55 ;  /* 0x000000ffff2b7224 */ /* 0x000fc800078e0037 */
[----:B------:R-:W-:-:S05]  /*a870*/  IMAD.X R29, RZ, RZ, R18, P1 ;  /* 0x000000ffff1d7224 */ /* 0x000fca00008e0612 */
[----:B------:R-:W-:Y:S01]  /*a880*/  STL.64 [R1+0x1c0], R28 ;  /* 0x0001c01c01007387 */ /* 0x000fe20000100a00 */
[----:B0-----:R-:W-:Y:S02]  /*a890*/  IMAD.MOV.U32 R26, RZ, RZ, R35 ;  /* 0x000000ffff1a7224 */ /* 0x001fe400078e0023 */
[----:B------:R-:W-:Y:S02]  /*a8a0*/  IMAD.MOV.U32 R27, RZ, RZ, R54 ;  /* 0x000000ffff1b7224 */ /* 0x000fe400078e0036 */
[----:B------:R-:W-:Y:S01]  /*a8b0*/  IMAD.MOV.U32 R24, RZ, RZ, R2 ;  /* 0x000000ffff187224 */ /* 0x000fe200078e0002 */
[C---:B---3--:R-:W-:Y:S01]  /*a8c0*/  IADD3 R14, P0, R2.reuse, 0x1e0, RZ ;  /* 0x000001e0020e7810 */ /* 0x048fe20007f1e0ff */
[----:B------:R-:W-:Y:S01]  /*a8d0*/  IMAD.MOV.U32 R25, RZ, RZ, R18 ;  /* 0x000000ffff197224 */ /* 0x000fe200078e0012 */
[----:B------:R-:W-:-:S03]  /*a8e0*/  IADD3 R12, P2, R2, 0x108, RZ ;  /* 0x00000108020c7810 */ /* 0x000fc60007f5e0ff */
[--C-:B------:R-:W-:Y:S01]  /*a8f0*/  IMAD.X R15, RZ, RZ, R18.reuse, P0 ;  /* 0x000000ffff0f7224 */ /* 0x100fe200000e0612 */
[----:B------:R0:W-:Y:S01]  /*a900*/  STL.128 [R1+0x140], R24 ;  /* 0x0001401801007387 */ /* 0x0001e20000100c00 */
[----:B------:R-:W-:Y:S02]  /*a910*/  IMAD.X R13, RZ, RZ, R18, P2 ;  /* 0x000000ffff0d7224 */ /* 0x000fe400010e0612 */
[----:B------:R-:W-:Y:S02]  /*a920*/  IMAD.MOV.U32 R40, RZ, RZ, R14 ;  /* 0x000000ffff287224 */ /* 0x000fe400078e000e */
[----:B0-----:R-:W-:Y:S02]  /*a930*/  IMAD.MOV.U32 R26, RZ, RZ, R48 ;  /* 0x000000ffff1a7224 */ /* 0x001fe400078e0030 */
[----:B------:R-:W-:Y:S02]  /*a940*/  IMAD.MOV.U32 R27, RZ, RZ, R49 ;  /* 0x000000ffff1b7224 */ /* 0x000fe400078e0031 */
[----:B------:R-:W-:-:S02]  /*a950*/  IMAD.MOV.U32 R24, RZ, RZ, R204 ;  /* 0x000000ffff187224 */ /* 0x000fc400078e00cc */
[----:B------:R-:W-:-:S05]  /*a960*/  IMAD.MOV.U32 R25, RZ, RZ, R199 ;  /* 0x000000ffff197224 */ /* 0x000fca00078e00c7 */
[----:B------:R0:W-:Y:S02]  /*a970*/  STL.128 [R1+0x160], R24 ;  /* 0x0001601801007387 */ /* 0x0001e40000100c00 */
[----:B0-----:R-:W-:Y:S02]  /*a980*/  IMAD.MOV.U32 R24, RZ, RZ, R34 ;  /* 0x000000ffff187224 */ /* 0x001fe400078e0022 */
[----:B------:R-:W-:Y:S02]  /*a990*/  IMAD.MOV.U32 R25, RZ, RZ, R45 ;  /* 0x000000ffff197224 */ /* 0x000fe400078e002d */
[----:B------:R-:W-:Y:S02]  /*a9a0*/  IMAD.MOV.U32 R26, RZ, RZ, R44 ;  /* 0x000000ffff1a7224 */ /* 0x000fe400078e002c */
[----:B------:R-:W-:-:S05]  /*a9b0*/  IMAD.MOV.U32 R27, RZ, RZ, R57 ;  /* 0x000000ffff1b7224 */ /* 0x000fca00078e0039 */
[----:B------:R0:W-:Y:S02]  /*a9c0*/  STL.128 [R1+0x170], R24 ;  /* 0x0001701801007387 */ /* 0x0001e40000100c00 */
[----:B0-----:R-:W-:Y:S02]  /*a9d0*/  IMAD.MOV.U32 R24, RZ, RZ, R46 ;  /* 0x000000ffff187224 */ /* 0x001fe400078e002e */
[----:B------:R-:W-:Y:S02]  /*a9e0*/  IMAD.MOV.U32 R25, RZ, RZ, R47 ;  /* 0x000000ffff197224 */ /* 0x000fe400078e002f */
[----:B------:R-:W-:Y:S01]  /*a9f0*/  IMAD.MOV.U32 R26, RZ, RZ, R0 ;  /* 0x000000ffff1a7224 */ /* 0x000fe200078e0000 */
[----:B------:R-:W-:Y:S01]  /*aa00*/  IADD3 R0, P3, R2, 0xb8, RZ ;  /* 0x000000b802007810 */ /* 0x000fe20007f7e0ff */
[----:B------:R-:W-:-:S04]  /*aa10*/  IMAD.MOV.U32 R27, RZ, RZ, R3 ;  /* 0x000000ffff1b7224 */ /* 0x000fc800078e0003 */
[----:B------:R-:W-:Y:S01]  /*aa20*/  IMAD.X R3, RZ, RZ, R18, P3 ;  /* 0x000000ffff037224 */ /* 0x000fe200018e0612 */
[----:B------:R0:W-:Y:S02]  /*aa30*/  STL.128 [R1+0x180], R24 ;  /* 0x0001801801007387 */ /* 0x0001e40000100c00 */
[----:B0-----:R-:W-:Y:S02]  /*aa40*/  IMAD.MOV.U32 R26, RZ, RZ, R32 ;  /* 0x000000ffff1a7224 */ /* 0x001fe400078e0020 */
[----:B------:R-:W-:Y:S02]  /*aa50*/  IMAD.MOV.U32 R27, RZ, RZ, R41 ;  /* 0x000000ffff1b7224 */ /* 0x000fe400078e0029 */
[----:B------:R-:W-:Y:S02]  /*aa60*/  IMAD.MOV.U32 R24, RZ, RZ, R4 ;  /* 0x000000ffff187224 */ /* 0x000fe400078e0004 */
[----:B------:R-:W-:Y:S02]  /*aa70*/  IMAD.MOV.U32 R25, RZ, RZ, R7 ;  /* 0x000000ffff197224 */ /* 0x000fe400078e0007 */
[----:B------:R-:W-:-:S03]  /*aa80*/  IMAD.MOV.U32 R41, RZ, RZ, R15 ;  /* 0x000000ffff297224 */ /* 0x000fc600078e000f */
[----:B------:R0:W-:Y:S04]  /*aa90*/  STL.128 [R1+0x190], R24 ;  /* 0x0001901801007387 */ /* 0x0001e80000100c00 */
[----:B------:R1:W-:Y:S01]  /*aaa0*/  STL.128 [R1+0x1b0], R40 ;  /* 0x0001b02801007387 */ /* 0x0003e20000100c00 */
[----:B0-----:R-:W-:Y:S02]  /*aab0*/  IMAD.MOV.U32 R24, RZ, RZ, R0 ;  /* 0x000000ffff187224 */ /* 0x001fe400078e0000 */
[----:B------:R-:W-:Y:S02]  /*aac0*/  IMAD.MOV.U32 R25, RZ, RZ, R3 ;  /* 0x000000ffff197224 */ /* 0x000fe400078e0003 */
[----:B------:R-:W-:Y:S02]  /*aad0*/  IMAD.MOV.U32 R26, RZ, RZ, R12 ;  /* 0x000000ffff1a7224 */ /* 0x000fe400078e000c */
[----:B------:R-:W-:-:S05]  /*aae0*/  IMAD.MOV.U32 R27, RZ, RZ, R13 ;  /* 0x000000ffff1b7224 */ /* 0x000fca00078e000d */
[----:B------:R1:W-:Y:S01]  /*aaf0*/  STL.128 [R1+0x1a0], R24 ;  /* 0x0001a01801007387 */ /* 0x0003e20000100c00 */
[----:B--2---:R-:W-:-:S04]  /*ab00*/  LOP3.LUT R0, R30, 0x1, RZ, 0xfc, !PT ;  /* 0x000000011e007812 */ /* 0x004fc800078efcff */
[----:B------:R-:W-:-:S13]  /*ab10*/  ISETP.NE.AND P1, PT, R0, 0x3, PT ;  /* 0x000000030000780c */ /* 0x000fda0003f25270 */
[----:B-1----:R-:W-:Y:S05]  /*ab20*/  @!P1 BRA `(.L_x_5156) ;  /* 0x0000000000049947 */ /* 0x002fea0003800000 */
[----:B------:R-:W-:Y:S01]  /*ab30*/  BPT.TRAP 0x1 ;  /* 0x000000040000795c */ /* 0x000fe20000300000 */
.L_x_5156:
[----:B------:R-:W-:Y:S05]  /*ab40*/  BSYNC B0 ;  /* 0x0000000000007941 */ /* 0x000fea0003800000 */
.L_x_5155:
[----:B------:R-:W2:Y:S01]  /*ab50*/  LDL.64 R12, [R1+0x18] ;  /* 0x00001800010c7983 */ /* 0x000ea20000100a00 */
[----:B-----5:R-:W-:Y:S01]  /*ab60*/  SHF.L.U32 R21, R21, 0x1f, RZ ;  /* 0x0000001f15157819 */ /* 0x020fe200000006ff */
[----:B------:R-:W-:Y:S01]  /*ab70*/  BSSY B0, `(.L_x_5157) ;  /* 0x0000006000007945 */ /* 0x000fe20003800000 */
[----:B--2---:R-:W-:-:S05]  /*ab80*/  MOV R3, R12 ;  /* 0x0000000c00037202 */ /* 0x004fca0000000f00 */
[----:B------:R-:W-:-:S04]  /*ab90*/  IMAD R20, R20, 0x8, R3 ;  /* 0x0000000814147824 */ /* 0x000fc800078e0203 */
[----:B------:R0:W1:Y:S01]  /*aba0*/  SYNCS.PHASECHK.TRANS64.TRYWAIT P0, [R20+URZ], R21 ;  /* 0x00000015140075a7 */ /* 0x000062000800017f */
[----:B------:R-:W-:Y:S05]  /*abb0*/  @!P1 BRA `(.L_x_5158) ;  /* 0x0000000000049947 */ /* 0x000fea0003800000 */
[----:B------:R-:W-:Y:S01]  /*abc0*/  BPT.TRAP 0x1 ;  /* 0x000000040000795c */ /* 0x000fe20000300000 */
.L_x_5158:
[----:B------:R-:W-:Y:S05]  /*abd0*/  BSYNC B0 ;  /* 0x0000000000007941 */ /* 0x000fea0003800000 */
.L_x_5157:
[----:B------:R-:W-:Y:S04]  /*abe0*/  BSSY B0, `(.L_x_5159) ;  /* 0x0000004000007945 */ /* 0x000fe80003800000 */
[----:B-1----:R-:W-:Y:S05]  /*abf0*/  @P0 BRA `(.L_x_5160) ;  /* 0x0000000000080947 */ /* 0x002fea0003800000 */
[----:B------:R-:W1:Y:S02]  /*ac00*/  SYNCS.PHASECHK.TRANS64.TRYWAIT P0, [R20+URZ], R21 ;  /* 0x00000015140075a7 */ /* 0x000e64000800017f */
[----:B-1----:R-:W-:Y:S05]  /*ac10*/  @!P0 BRA `(.L_x_5161) ;  /* 0x000001f400048947 */ /* 0x002fea0003800000 */
.L_x_5160:
[----:B------:R-:W-:Y:S05]  /*ac20*/  BSYNC B0 ;  /* 0x0000000000007941 */ /* 0x000fea0003800000 */
.L_x_5159:
[----:B------:R-:W2:Y:S04]  /*ac30*/  LDL R7, [R1+0x1c8] ;  /* 0x0001c80001077983 */ /* 0x000ea80000100800 */
[----:B------:R-:W2:Y:S01]  /*ac40*/  LDL.64 R12, [R1+0x80] ;  /* 0x00008000010c7983 */ /* 0x000ea20000100a00 */
[----:B------:R-:W-:Y:S05]  /*ac50*/  WARPSYNC.ALL ;  /* 0x0000000000007948 */ /* 0x000fea0003800000 */
[----:B01----:R-:W3:Y:S04]  /*ac60*/  LDL.64 R20, [R1+0x78] ;  /* 0x0000780001147983 */ /* 0x003ee80000100a00 */
[----:B------:R-:W4:Y:S04]  /*ac70*/  LDL.64 R14, [R1+0x78] ;  /* 0x00007800010e7983 */ /* 0x000f280000100a00 */
[----:B------:R-:W5:Y:S04]  /*ac80*/  LDL.64 R56, [R1+0x78] ;  /* 0x0000780001387983 */ /* 0x000f680000100a00 */
[----:B------:R-:W5:Y:S01]  /*ac90*/  LDL.64 R58, [R1+0x78] ;  /* 0x00007800013a7983 */ /* 0x000f620000100a00 */
[----:B--2---:R-:W-:Y:S01]  /*aca0*/  IMAD R12, R7, 0x200, R12 ;  /* 0x00000200070c7824 */ /* 0x004fe200078e020c */
[----:B------:R-:W-:-:S02]  /*acb0*/  R2UR UR7, R13 ;  /* 0x000000000d0772ca */ /* 0x000fc400000e0000 */
[----:B------:R-:W2:Y:S01]  /*acc0*/  LDL R3, [R1+0x1d4] ;  /* 0x0001d40001037983 */ /* 0x000ea20000100800 */
[----:B------:R-:W-:Y:S01]  /*acd0*/  WARPGROUP.ARRIVE ;  /* 0x00000000000079c5 */ /* 0x000fe20000000000 */
[----:B------:R-:W-:Y:S01]  /*ace0*/  R2UR UR6, R12 ;  /* 0x000000000c0672ca */ /* 0x000fe200000e0000 */
[----:B------:R-:W-:Y:S01]  /*acf0*/  BSSY B0, `(.L_x_5162) ;  /* 0x000002e000007945 */ /* 0x000fe20003800000 */
[----:B------:R0:W-:Y:S01]  /*ad00*/  STL [R1+0x60], RZ ;  /* 0x000060ff01007387 */ /* 0x0001e20000100800 */
[----:B---3--:R-:W-:Y:S01]  /*ad10*/  R2UR UR4, R20 ;  /* 0x00000000140472ca */ /* 0x008fe200000e0000 */
[----:B------:R-:W-:Y:S01]  /*ad20*/  VIADD R20, R12, 0x2 ;  /* 0x000000020c147836 */ /* 0x000fe20000000000 */
[----:B------:R-:W-:Y:S01]  /*ad30*/  R2UR UR5, R21 ;  /* 0x00000000150572ca */ /* 0x000fe200000e0000 */
[----:B------:R-:W-:Y:S02]  /*ad40*/  IMAD.MOV.U32 R21, RZ, RZ, R13 ;  /* 0x000000ffff157224 */ /* 0x000fe400078e000d */
[----:B----4-:R-:W-:-:S02]  /*ad50*/  VIADD R14, R14, 0x2 ;  /* 0x000000020e0e7836 */ /* 0x010fc40000000000 */
[----:B-----5:R-:W-:Y:S02]  /*ad60*/  VIADD R56, R56, 0x4 ;  /* 0x0000000438387836 */ /* 0x020fe40000000000 */
[----:B------:R-:W-:-:S06]  /*ad70*/  VIADD R58, R58, 0x6 ;  /* 0x000000063a3a7836 */ /* 0x000fcc0000000000 */
[----:B------:R-:W-:Y:S01]  /*ad80*/  HGMMA.64x64x16.F32 R24, gdesc[UR4], RZ, !UPT, gsb0 ;  /* 0x00e00000041879f0 */ /* 0x000fe2000c0008ff */
[----:B------:R-:W-:Y:S02]  /*ad90*/  R2UR UR6, R20 ;  /* 0x00000000140672ca */ /* 0x000fe400000e0000 */
[----:B------:R-:W-:Y:S02]  /*ada0*/  R2UR UR7, R21 ;  /* 0x00000000150772ca */ /* 0x000fe400000e0000 */
[----:B------:R-:W-:Y:S01]  /*adb0*/  R2UR UR4, R14 ;  /* 0x000000000e0472ca */ /* 0x000fe200000e0000 */
[C---:B------:R-:W-:Y:S01]  /*adc0*/  VIADD R14, R12.reuse, 0x4 ;  /* 0x000000040c0e7836 */ /* 0x040fe20000000000 */
[----:B------:R-:W-:Y:S01]  /*add0*/  R2UR UR5, R15 ;  /* 0x000000000f0572ca */ /* 0x000fe200000e0000 */
[----:B------:R-:W-:Y:S01]  /*ade0*/  IMAD.MOV.U32 R15, RZ, RZ, R13 ;  /* 0x000000ffff0f7224 */ /* 0x000fe200078e000d */
[----:B--2---:R-:W-:Y:S01]  /*adf0*/  LEA.HI R0, R3, R3, RZ, 0x1 ;  /* 0x0000000303007211 */ /* 0x004fe200078f08ff */
[----:B------:R-:W-:-:S03]  /*ae00*/  VIADD R12, R12, 0x6 ;  /* 0x000000060c0c7836 */ /* 0x000fc60000000000 */
[----:B------:R-:W-:Y:S01]  /*ae10*/  LOP3.LUT R4, R0, 0xfffffffe, RZ, 0xc0, !PT ;  /* 0xfffffffe00047812 */ /* 0x000fe200078ec0ff */
[----:B------:R-:W-:-:S04]  /*ae20*/  IMAD.MOV.U32 R0, RZ, RZ, 0x1 ;  /* 0x00000001ff007424 */ /* 0x000fc800078e00ff */
[----:B------:R-:W-:Y:S01]  /*ae30*/  IMAD.IADD R3, R3, 0x1, -R4 ;  /* 0x0000000103037824 */ /* 0x000fe200078e0a04 */
[----:B------:R0:W-:Y:S04]  /*ae40*/  STL [R1+0x60], R0 ;  /* 0x0000600001007387 */ /* 0x0001e80000100800 */
[----:B------:R-:W-:Y:S01]  /*ae50*/  SHF.L.U32 R3, R3, 0x1f, RZ ;  /* 0x0000001f03037819 */ /* 0x000fe200000006ff */
[----:B------:R0:W-:Y:S04]  /*ae60*/  STL [R1+0x60], R0 ;  /* 0x0000600001007387 */ /* 0x0001e80000100800 */
[----:B------:R0:W-:Y:S04]  /*ae70*/  STL [R1+0x60], R0 ;  /* 0x0000600001007387 */ /* 0x0001e80000100800 */
[----:B------:R0:W-:Y:S01]  /*ae80*/  STL [R1+0x60], R0 ;  /* 0x0000600001007387 */ /* 0x0001e20000100800 */
[----:B------:R-:W-:-:S02]  /*ae90*/  WARPGROUP.DEPBAR.LE gsb0, 0x0 ;  /* 0x00008000000079c5 */ /* 0x000fc40000010000 */
[----:B------:R-:W-:-:S06]  /*aea0*/  WARPGROUP.ARRIVE ;  /* 0x00000000000079c5 */ /* 0x000fcc0000000000 */
        /* <DEDUP_REMOVED lines=16> */
[----:B------:R-:W1:Y:S02]  /*afb0*/  SYNCS.PHASECHK.TRANS64.TRYWAIT P0, [UR44+0x38810], R3 ;  /* 0x03881003ff0075a7 */ /* 0x000e64000800016c */
[----:B01----:R-:W-:Y:S05]  /*afc0*/  @!P0 BRA `(.L_x_5163) ;  /* 0x000001f0002c8947 */ /* 0x003fea0003800000 */
.L_x_5340:
[----:B------:R-:W-:Y:S05]  /*afd0*/  BSYNC B0 ;  /* 0x0000000000007941 */ /* 0x000fea0003800000 */
.L_x_5162:
[----:B0-----:R-:W2:Y:S04]  /*afe0*/  LDL R3, [R1+0x28] ;  /* 0x0000280001037983 */ /* 0x001ea80000100800 */
[----:B------:R0:W5:Y:S01]  /*aff0*/  LDL.64 R12, [R1+0x1c8] ;  /* 0x0001c800010c7983 */ /* 0x0001620000100a00 */
[----:B------:R-:W-:Y:S01]  /*b000*/  BSSY B0, `(.L_x_5164) ;  /* 0x0000005000007945 */ /* 0x000fe20003800000 */
[----:B--2---:R-:W-:-:S04]  /*b010*/  LOP3.LUT R3, R3, 0x1, RZ, 0xfc, !PT ;  /* 0x0000000103037812 */ /* 0x004fc800078efcff */
[----:B------:R-:W-:-:S13]  /*b020*/  ISETP.NE.AND P1, PT, R3, 0x3, PT ;  /* 0x000000030300780c */ /* 0x000fda0003f25270 */
[----:B0-----:R-:W-:Y:S05]  /*b030*/  @!P1 BRA `(.L_x_5165) ;  /* 0x0000000000049947 */ /* 0x001fea0003800000 */
[----:B------:R-:W-:Y:S01]  /*b040*/  BPT.TRAP 0x1 ;  /* 0x000000040000795c */ /* 0x000fe20000300000 */
.L_x_5165:
[----:B------:R-:W-:Y:S05]  /*b050*/  BSYNC B0 ;  /* 0x0000000000007941 */ /* 0x000fea0003800000 */
.L_x_5164:
        /* <DEDUP_REMOVED lines=8> */
.L_x_5167:
[----:B------:R-:W-:Y:S05]  /*b0e0*/  BSYNC B0 ;  /* 0x0000000000007941 */ /* 0x000fea0003800000 */
.L_x_5166:
[----:B------:R-:W-:Y:S04]  /*b0f0*/  BSSY B0, `(.L_x_5168) ;  /* 0x0000004000007945 */ /* 0x000fe80003800000 */
[----:B-1----:R-:W-:Y:S05]  /*b100*/  @P0 BRA `(.L_x_5169) ;  /* 0x0000000000080947 */ /* 0x002fea0003800000 */
[----:B------:R-:W1:Y:S02]  /*b110*/  SYNCS.PHASECHK.TRANS64.TRYWAIT P0, [R12+URZ], R13 ;  /* 0x0000000d0c0075a7 */ /* 0x000e64000800017f */
[----:B-1----:R-:W-:Y:S05]  /*b120*/  @!P0 BRA `(.L_x_5170) ;  /* 0x000001ec00ec8947 */ /* 0x002fea0003800000 */
.L_x_5169:
[----:B------:R-:W-:Y:S05]  /*b130*/  BSYNC B0 ;  /* 0x0000000000007941 */ /* 0x000fea0003800000 */
.L_x_5168:
[----:B------:R-:W2:Y:S04]  /*b140*/  LDL R4, [R1+0x68] ;  /* 0x0000680001047983 */ /* 0x000ea80000100800 */
[----:B------:R-:W3:Y:S04]  /*b150*/  LDL R3, [R1+0x1c8] ;  /* 0x0001c80001037983 */ /* 0x000ee80000100800 */
[----:B01----:R-:W3:Y:S04]  /*b160*/  LDL.64 R12, [R1+0x98] ;  /* 0x00009800010c7983 */ /* 0x003ee80000100a00 */
[----:B------:R-:W4:Y:S04]  /*b170*/  LDL.64 R14, [R1+0x90] ;  /* 0x00009000010e7983 */ /* 0x000f280000100a00 */
[----:B------:R-:W4:Y:S04]  /*b180*/  LDL.64 R20, [R1+0x90] ;  /* 0x0000900001147983 */ /* 0x000f280000100a00 */
[----:B------:R-:W4:Y:S04]  /*b190*/  LDL.64 R56, [R1+0x90] ;  /* 0x0000900001387983 */ /* 0x000f280000100a00 */
[----:B------:R-:W4:Y:S01]  /*b1a0*/  LDL.64 R58, [R1+0x90] ;  /* 0x00009000013a7983 */ /* 0x000f220000100a00 */
[----:B------:R-:W-:Y:S05]  /*b1b0*/  WARPSYNC.ALL ;  /* 0x0000000000007948 */ /* 0x000fea0003800000 */
[----:B------:R-:W-:Y:S01]  /*b1c0*/  WARPGROUP.ARRIVE ;  /* 0x00000000000079c5 */ /* 0x000fe20000000000 */
[----:B------:R-:W4:Y:S04]  /*b1d0*/  LDL.64 R60, [R1+0x90] ;  /* 0x00009000013c7983 */ /* 0x000f280000100a00 */
[----:B------:R-:W4:Y:S01]  /*b1e0*/  LDL.64 R62, [R1+0x90] ;  /* 0x00009000013e7983 */ /* 0x000f220000100a00 */
[----:B------:R-:W0:Y:S03]  /*b1f0*/  S2R R7, SR_TID.X ;  /* 0x0000000000077919 */ /* 0x000e260000002100 */
[----:B------:R-:W4:Y:S04]  /*b200*/  LDL.64 R64, [R1+0x90] ;  /* 0x0000900001407983 */ /* 0x000f280000100a00 */
[----:B------:R-:W4:Y:S04]  /*b210*/  LDL.64 R66, [R1+0x90] ;  /* 0x0000900001427983 */ /* 0x000f280000100a00 */
[----:B------:R-:W4:Y:S01]  /*b220*/  LDL.64 R68, [R1+0x90] ;  /* 0x0000900001447983 */ /* 0x000f220000100a00 */
[----:B--2---:R-:W-:Y:S01]  /*b230*/  ISETP.NE.U32.AND P0, PT, R4, RZ, PT ;  /* 0x000000ff0400720c */ /* 0x004fe20003f05070 */
[----:B---3--:R-:W-:Y:S01]  /*b240*/  IMAD R12, R3, 0x1000, R12 ;  /* 0x00001000030c7824 */ /* 0x008fe200078e020c */
[----:B------:R-:W-:-:S02]  /*b250*/  R2UR UR7, R13 ;  /* 0x000000000d0772ca */ /* 0x000fc400000e0000 */
[----:B----4-:R-:W-:Y:S02]  /*b260*/  R2UR UR4, R14 ;  /* 0x000000000e0472ca */ /* 0x010fe400000e0000 */
[----:B------:R-:W-:Y:S02]  /*b270*/  R2UR UR6, R12 ;  /* 0x000000000c0672ca */ /* 0x000fe400000e0000 */
[----:B------:R-:W-:-:S05]  /*b280*/  R2UR UR5, R15 ;  /* 0x000000000f0572ca */ /* 0x000fca00000e0000 */
[----:B------:R-:W-:-:S08]  /*b290*/  VOTEU.ANY UP0, P0 ;  /* 0x00000000003f7886 */ /* 0x000fd00000000100 */
[----:B------:R-:W-:Y:S01]  /*b2a0*/  HGMMA.64x64x16.F32 R24, gdesc[UR4], R24, UP0, gsb0 ;  /* 0x00e00000041879f0 */ /* 0x000fe2000b800818 */
[----:B------:R-:W-:Y:S02]  /*b2b0*/  VIADD R20, R20, 0x2 ;  /* 0x0000000214147836 */ /* 0x000fe40000000000 */
[----:B------:R-:W-:Y:S02]  /*b2c0*/  VIADD R14, R12, 0x2 ;  /* 0x000000020c0e7836 */ /* 0x000fe40000000000 */
[----:B------:R-:W-:Y:S01]  /*b2d0*/  IMAD.MOV.U32 R15, RZ, RZ, R13 ;  /* 0x000000ffff0f7224 */ /* 0x000fe200078e000d */
[----:B------:R-:W-:Y:S02]  /*b2e0*/  R2UR UR4, R20 ;  /* 0x00000000140472ca */ /* 0x000fe400000e0000 */
[----:B------:R-:W-:Y:S02]  /*b2f0*/  R2UR UR6, R14 ;  /* 0x000000000e0672ca */ /* 0x000fe400000e0000 */
[----:B------:R-:W-:-:S02]  /*b300*/  R2UR UR7, R15 ;  /* 0x000000000f0772ca */ /* 0x000fc400000e0000 */
[----:B------:R-:W-:Y:S01]  /*b310*/  R2UR UR5, R21 ;  /* 0x00000000150572ca */ /* 0x000fe200000e0000 */
[----:B------:R-:W-:Y:S02]  /*b320*/  WARPGROUP.DEPBAR.LE gsb0, 0x0 ;  /* 0x00008000000079c5 */ /* 0x000fe40000010000 */
[----:B------:R-:W-:Y:S01]  /*b330*/  WARPGROUP.ARRIVE ;  /* 0x00000000000079c5 */ /* 0x000fe20000000000 */
[----:B------:R-:W-:Y:S01]  /*b340*/  VIADD R56, R56, 0x4 ;  /* 0x0000000438387836 */ /* 0x000fe20000000000 */
[----:B------:R-:W2:Y:S08]  /*b350*/  LDL.64 R20, [R1+0x90] ;  /* 0x0000900001147983 */ /* 0x000eb00000100a00 */
[----:B------:R-:W-:Y:S01]  /*b360*/  HGMMA.64x64x16.F32 R24, gdesc[UR4], R24, gsb0 ;  /* 0x00e00000041879f0 */ /* 0x000fe20008000818 */
[----:B------:R-:W-:-:S02]  /*b370*/  VIADD R14, R12, 0x4 ;  /* 0x000000040c0e7836 */ /* 0x000fc40000000000 */
[----:B------:R-:W-:Y:S01]  /*b380*/  IMAD.MOV.U32 R15, RZ, RZ, R13 ;  /* 0x000000ffff0f7224 */ /* 0x000fe200078e000d */
[----:B------:R-:W-:Y:S02]  /*b390*/  R2UR UR4, R56 ;  /* 0x00000000380472ca */ /* 0x000fe400000e0000 */
[----:B------:R-:W-:Y:S02]  /*b3a0*/  R2UR UR6, R14 ;  /* 0x000000000e0672ca */ /* 0x000fe400000e0000 */
[----:B------:R-:W-:Y:S02]  /*b3b0*/  R2UR UR7, R15 ;  /* 0x000000000f0772ca */ /* 0x000fe400000e0000 */
[----:B------:R-:W-:Y:S01]  /*b3c0*/  R2UR UR5, R57 ;  /* 0x00000000390572ca */ /* 0x000fe200000e0000 */
[----:B------:R-:W-:Y:S02]  /*b3d0*/  WARPGROUP.DEPBAR.LE gsb0, 0x0 ;  /* 0x00008000000079c5 */ /* 0x000fe40000010000 */
[----:B------:R-:W-:Y:S01]  /*b3e0*/  WARPGROUP.ARRIVE ;  /* 0x00000000000079c5 */ /* 0x000fe20000000000 */
[----:B------:R-:W-:Y:S01]  /*b3f0*/  VIADD R58, R58, 0x6 ;  /* 0x000000063a3a7836 */ /* 0x000fe20000000000 */
[----:B------:R-:W3:Y:S08]  /*b400*/  LDL.64 R56, [R1+0x90] ;  /* 0x0000900001387983 */ /* 0x000ef00000100a00 */
        /* <DEDUP_REMOVED lines=10> */
[----:B------:R-:W4:Y:S08]  /*b4b0*/  LDL.64 R58, [R1+0x90] ;  /* 0x00009000013a7983 */ /* 0x000f300000100a00 */
        /* <DEDUP_REMOVED lines=20> */
[----:B--2---:R-:W-:Y:S01]  /*b600*/  VIADD R20, R20, 0x204 ;  /* 0x0000020414147836 */ /* 0x004fe20000000000 */
        /* <DEDUP_REMOVED lines=10> */
[----:B---3--:R-:W-:Y:S01]  /*b6b0*/  VIADD R56, R56, 0x206 ;  /* 0x0000020638387836 */ /* 0x008fe20000000000 */
        /* <DEDUP_REMOVED lines=10> */
[----:B----4-:R-:W-:Y:S01]  /*b760*/  VIADD R58, R58, 0x400 ;  /* 0x000004003a3a7836 */ /* 0x010fe20000000000 */
        /* <DEDUP_REMOVED lines=84> */
[----:B------:R-:W-:Y:S02]  /*bcb0*/  R2UR UR5, R63 ;  /* 0x000000003f0572ca */ /* 0x000fe400000e0000 */
[----:B0-----:R-:W-:Y:S01]  /*bcc0*/  SHF.R.U32.HI R7, RZ, 0x7, R7 ;  /* 0x00000007ff077819 */ /* 0x001fe20000011607 */
[----:B------:R-:W-:-:S02]  /*bcd0*/  WARPGROUP.DEPBAR.LE gsb0, 0x0 ;  /* 0x00008000000079c5 */ /* 0x000fc40000010000 */
[----:B------:R-:W-:Y:S01]  /*bce0*/  WARPGROUP.ARRIVE ;  /* 0x00000000000079c5 */ /* 0x000fe20000000000 */
[----:B------:R-:W-:Y:S01]  /*bcf0*/  VIADD R4, R12, 0x800 ;  /* 0x000008000c047836 */ /* 0x000fe20000000000 */
[----:B------:R-:W-:Y:S01]  /*bd00*/  UMOV UR8, 0x1 ;  /* 0x0000000100087882 */ /* 0x000fe20000000000 */
[----:B------:R-:W-:Y:S01]  /*bd10*/  IMAD.MOV.U32 R15, RZ, RZ, R13 ;  /* 0x000000ffff0f7224 */ /* 0x000fe200078e000d */
[----:B------:R-:W3:Y:S04]  /*bd20*/  LDL.64 R62, [R1+0x90] ;  /* 0x00009000013e7983 */ /* 0x000ee80000100a00 */
[----:B------:R-:W-:Y:S01]  /*bd30*/  HGMMA.64x64x16.F32 R24, gdesc[UR4], R24, gsb0 ;  /* 0x00e00000041879f0 */ /* 0x000fe20008000818 */
[----:B------:R-:W0:Y:S01]  /*bd40*/  SHFL.IDX PT, R3, R7, RZ, 0x1f ;  /* 0x00001fff07037589 */ /* 0x000e2200000e0000 */
[----:B------:R-:W-:-:S02]  /*bd50*/  R2UR UR7, R15 ;  /* 0x000000000f0772ca */ /* 0x000fc400000e0000 */
[----:B----4-:R-:W-:Y:S01]  /*bd60*/  R2UR UR5, R21 ;  /* 0x00000000150572ca */ /* 0x010fe200000e0000 */
[----:B------:R-:W-:Y:S01]  /*bd70*/  UISETP.NE.U32.AND UP0, UPT, UR8, URZ, UPT ;  /* 0x0000003f0800728c */ /* 0x000fe2000bf05070 */
[----:B0-----:R-:W-:-:S04]  /*bd80*/  ISETP.GT.AND P0, PT, R3, 0x7f, PT ;  /* 0x0000007f0300780c */ /* 0x001fc80003f04270 */
[----:B------:R-:W-:-:S04]  /*bd90*/  SEL R3, RZ, 0x2, !P0 ;  /* 0x00000002ff037807 */ /* 0x000fc80004000000 */
[----:B------:R-:W-:Y:S01]  /*bda0*/  IADD3 R20, R20, 0x800, R3 ;  /* 0x0000080014147810 */ /* 0x000fe20007ffe003 */
[----:B------:R-:W-:-:S03]  /*bdb0*/  IMAD.IADD R14, R3, 0x1, R4 ;  /* 0x00000001030e7824 */ /* 0x000fc600078e0204 */
[----:B------:R-:W-:Y:S02]  /*bdc0*/  R2UR UR4, R20 ;  /* 0x00000000140472ca */ /* 0x000fe400000e0000 */
[----:B------:R-:W-:Y:S01]  /*bdd0*/  R2UR UR6, R14 ;  /* 0x000000000e0672ca */ /* 0x000fe200000e0000 */
[----:B------:R-:W-:Y:S02]  /*bde0*/  WARPGROUP.DEPBAR.LE gsb0, 0x0 ;  /* 0x00008000000079c5 */ /* 0x000fe40000010000 */
[----:B------:R-:W-:-:S10]  /*bdf0*/  WARPGROUP.ARRIVE ;  /* 0x00000000000079c5 */ /* 0x000fd40000000000 */
[----:B------:R-:W-:Y:S01]  /*be00*/  HGMMA.64x64x16.F32 R24, gdesc[UR4], R24, UP0, gsb0 ;  /* 0x00e00000041879f0 */ /* 0x000fe2000b800818 */
[----:B------:R-:W-:-:S05]  /*be10*/  IMAD.MOV.U32 R20, RZ, RZ, 0x4 ;  /* 0x00000004ff147424 */ /* 0x000fca00078e00ff */
[----:B------:R-:W-:Y:S01]  /*be20*/  SEL R7, R20, 0x2, P0 ;  /* 0x0000000214077807 */ /* 0x000fe20000000000 */
[----:B------:R-:W-:-:S03]  /*be30*/  IMAD.MOV.U32 R15, RZ, RZ, R13 ;  /* 0x000000ffff0f7224 */ /* 0x000fc600078e000d */
[----:B------:R-:W-:Y:S01]  /*be40*/  IADD3 R56, R7, 0x800, R56 ;  /* 0x0000080007387810 */ /* 0x000fe20007ffe038 */
[----:B------:R-:W-:Y:S01]  /*be50*/  IMAD.IADD R14, R4, 0x1, R7 ;  /* 0x00000001040e7824 */ /* 0x000fe200078e0207 */
[----:B------:R-:W-:Y:S02]  /*be60*/  R2UR UR7, R15 ;  /* 0x000000000f0772ca */ /* 0x000fe400000e0000 */
[----:B------:R-:W-:Y:S02]  /*be70*/  R2UR UR4, R56 ;  /* 0x00000000380472ca */ /* 0x000fe400000e0000 */
[----:B------:R-:W-:Y:S02]  /*be80*/  R2UR UR6, R14 ;  /* 0x000000000e0672ca */ /* 0x000fe400000e0000 */
[----:B------:R-:W-:Y:S01]  /*be90*/  R2UR UR5, R57 ;  /* 0x00000000390572ca */ /* 0x000fe200000e0000 */
[----:B------:R-:W-:Y:S02]  /*bea0*/  WARPGROUP.DEPBAR.LE gsb0, 0x0 ;  /* 0x00008000000079c5 */ /* 0x000fe40000010000 */
[----:B------:R-:W-:-:S10]  /*beb0*/  WARPGROUP.ARRIVE ;  /* 0x00000000000079c5 */ /* 0x000fd40000000000 */
[----:B------:R-:W-:Y:S01]  /*bec0*/  HGMMA.64x64x16.F32 R24, gdesc[UR4], R24, gsb0 ;  /* 0x00e00000041879f0 */ /* 0x000fe20008000818 */
[----:B------:R-:W-:Y:S01]  /*bed0*/  SEL R15, R20, 0x6, !P0 ;  /* 0x00000006140f7807 */ /* 0x000fe20004000000 */
[----:B------:R-:W-:-:S03]  /*bee0*/  IMAD.MOV.U32 R21, RZ, RZ, R13 ;  /* 0x000000ffff157224 */ /* 0x000fc600078e000d */
[----:B--2---:R-:W-:Y:S01]  /*bef0*/  IADD3 R58, R15, 0x800, R58 ;  /* 0x000008000f3a7810 */ /* 0x004fe20007ffe03a */
[----:B------:R-:W-:Y:S01]  /*bf00*/  IMAD.IADD R20, R4, 0x1, R15 ;  /* 0x0000000104147824 */ /* 0x000fe200078e020f */
[----:B------:R-:W-:Y:S02]  /*bf10*/  R2UR UR7, R21 ;  /* 0x00000000150772ca */ /* 0x000fe400000e0000 */
[----:B------:R-:W-:Y:S02]  /*bf20*/  R2UR UR4, R58 ;  /* 0x000000003a0472ca */ /* 0x000fe400000e0000 */
[----:B------:R-:W-:Y:S02]  /*bf30*/  R2UR UR6, R20 ;  /* 0x00000000140672ca */ /* 0x000fe400000e0000 */
[----:B------:R-:W-:Y:S01]  /*bf40*/  R2UR UR5, R59 ;  /* 0x000000003b0572ca */ /* 0x000fe200000e0000 */
[----:B------:R-:W-:Y:S01]  /*bf50*/  IMAD.MOV.U32 R4, RZ, RZ, 0x28 ;  /* 0x00000028ff047424 */ /* 0x000fe200078e00ff */
[----:B------:R-:W2:Y:S01]  /*bf60*/  LDL.64 R58, [R1+0x90] ;  /* 0x00009000013a7983 */ /* 0x000ea20000100a00 */
[----:B------:R-:W-:-:S03]  /*bf70*/  IMAD.MOV.U32 R21, RZ, RZ, 0xa00 ;  /* 0x00000a00ff157424 */ /* 0x000fc600078e00ff */
[----:B------:R-:W-:Y:S01]  /*bf80*/  SEL R4, R4, 0x26, P0 ;  /* 0x0000002604047807 */ /* 0x000fe20000000000 */
[----:B------:R-:W-:Y:S02]  /*bf90*/  WARPGROUP.DEPBAR.LE gsb0, 0x0 ;  /* 0x00008000000079c5 */ /* 0x000fe40000010000 */
[----:B------:R-:W-:-:S06]  /*bfa0*/  WARPGROUP.ARRIVE ;  /* 0x00000000000079c5 */ /* 0x000fcc0000000000 */
[----:B------:R-:W-:Y:S01]  /*bfb0*/  HGMMA.64x64x16.F32 R24, gdesc[UR4], R24, gsb0 ;  /* 0x00e00000041879f0 */ /* 0x000fe20008000818 */
[----:B------:R-:W-:-:S05]  /*bfc0*/  SEL R21, R21, 0x980, P0 ;  /* 0x0000098015157807 */ /* 0x000fca0000000000 */
[----:B------:R-:W-:-:S05]  /*bfd0*/  IMAD.IADD R4, R4, 0x1, R21 ;  /* 0x0000000104047824 */ /* 0x000fca00078e0215 */
[----:B------:R-:W-:-:S05]  /*bfe0*/  LOP3.LUT R21, R4, 0xa06, RZ, 0xc0, !PT ;  /* 0x00000a0604157812 */ /* 0x000fca00078ec0ff */
[----:B---3--:R-:W-:Y:S02]  /*bff0*/  IMAD.IADD R60, R21, 0x1, R60 ;  /* 0x00000001153c7824 */ /* 0x008fe400078e023c */
[----:B------:R-:W-:Y:S02]  /*c000*/  IMAD.IADD R20, R12, 0x1, R21 ;  /* 0x000000010c147824 */ /* 0x000fe400078e0215 */
[----:B------:R-:W-:Y:S01]  /*c010*/  IMAD.MOV.U32 R21, RZ, RZ, R13 ;  /* 0x000000ffff157224 */ /* 0x000fe200078e000d */
[----:B------:R-:W-:Y:S02]  /*c020*/  R2UR UR4, R60 ;  /* 0x000000003c0472ca */ /* 0x000fe400000e0000 */
[----:B------:R-:W-:Y:S02]  /*c030*/  R2UR UR6, R20 ;  /* 0x00000000140672ca */ /* 0x000fe400000e0000 */
[----:B------:R-:W-:Y:S02]  /*c040*/  R2UR UR7, R21 ;  /* 0x00000000150772ca */ /* 0x000fe400000e0000 */
[----:B------:R-:W-:Y:S01]  /*c050*/  R2UR UR5, R61 ;  /* 0x000000003d0572ca */ /* 0x000fe200000e0000 */
[----:B------:R-:W-:-:S02]  /*c060*/  WARPGROUP.DEPBAR.LE gsb0, 0x0 ;  /* 0x00008000000079c5 */ /* 0x000fc40000010000 */
[----:B------:R-:W-:Y:S01]  /*c070*/  WARPGROUP.ARRIVE ;  /* 0x00000000000079c5 */ /* 0x000fe20000000000 */
[----:B------:R-:W-:Y:S01]  /*c080*/  VIADD R4, R12, 0xa00 ;  /* 0x00000a000c047836 */ /* 0x000fe20000000000 */
[C---:B------:R-:W-:Y:S01]  /*c090*/  IADD3 R20, R3.reuse, 0xa00, R64 ;  /* 0x00000a0003147810 */ /* 0x040fe20007ffe040 */
[----:B------:R-:W-:Y:S01]  /*c0a0*/  IMAD.MOV.U32 R21, RZ, RZ, R65 ;  /* 0x000000ffff157224 */ /* 0x000fe200078e0041 */
[----:B------:R-:W3:Y:S06]  /*c0b0*/  LDL.64 R60, [R1+0x90] ;  /* 0x00009000013c7983 */ /* 0x000eec0000100a00 */
[----:B------:R-:W-:Y:S01]  /*c0c0*/  HGMMA.64x64x16.F32 R24, gdesc[UR4], R24, gsb0 ;  /* 0x00e00000041879f0 */ /* 0x000fe20008000818 */
[----:B------:R-:W-:-:S02]  /*c0d0*/  IMAD.IADD R56, R3, 0x1, R4 ;  /* 0x0000000103387824 */ /* 0x000fc400078e0204 */
[----:B------:R-:W-:Y:S01]  /*c0e0*/  IMAD.MOV.U32 R57, RZ, RZ, R13 ;  /* 0x000000ffff397224 */ /* 0x000fe200078e000d */
[----:B------:R-:W-:Y:S01]  /*c0f0*/  R2UR UR4, R20 ;  /* 0x00000000140472ca */ /* 0x000fe200000e0000 */
[----:B------:R-:W4:Y:S01]  /*c100*/  LDL.64 R64, [R1+0x90] ;  /* 0x0000900001407983 */ /* 0x000f220000100a00 */
[----:B------:R-:W-:Y:S02]  /*c110*/  R2UR UR6, R56 ;  /* 0x00000000380672ca */ /* 0x000fe400000e0000 */
[----:B------:R-:W-:Y:S02]  /*c120*/  R2UR UR7, R57 ;  /* 0x00000000390772ca */ /* 0x000fe400000e0000 */
[----:B------:R-:W-:Y:S01]  /*c130*/  R2UR UR5, R21 ;  /* 0x00000000150572ca */ /* 0x000fe200000e0000 */
[----:B------:R-:W-:Y:S02]  /*c140*/  WARPGROUP.DEPBAR.LE gsb0, 0x0 ;  /* 0x00008000000079c5 */ /* 0x000fe40000010000 */
[----:B------:R-:W-:-:S10]  /*c150*/  WARPGROUP.ARRIVE ;  /* 0x00000000000079c5 */ /* 0x000fd40000000000 */
[----:B------:R-:W-:Y:S01]  /*c160*/  HGMMA.64x64x16.F32 R24, gdesc[UR4], R24, gsb0 ;  /* 0x00e00000041879f0 */ /* 0x000fe20008000818 */
[C---:B------:R-:W-:Y:S01]  /*c170*/  IMAD.IADD R56, R7.reuse, 0x1, R4 ;  /* 0x0000000107387824 */ /* 0x040fe200078e0204 */
[----:B------:R-:W-:Y:S01]  /*c180*/  IADD3 R20, R7, 0xa00, R66 ;  /* 0x00000a0007147810 */ /* 0x000fe20007ffe042 */
[----:B------:R-:W-:Y:S02]  /*c190*/  IMAD.MOV.U32 R21, RZ, RZ, R67 ;  /* 0x000000ffff157224 */ /* 0x000fe400078e0043 */
[----:B------:R-:W-:Y:S01]  /*c1a0*/  IMAD.MOV.U32 R57, RZ, RZ, R13 ;  /* 0x000000ffff397224 */ /* 0x000fe200078e000d */
[----:B------:R-:W-:Y:S02]  /*c1b0*/  R2UR UR6, R56 ;  /* 0x00000000380672ca */ /* 0x000fe400000e0000 */
[----:B------:R-:W-:Y:S02]  /*c1c0*/  R2UR UR4, R20 ;  /* 0x00000000140472ca */ /* 0x000fe400000e0000 */
[----:B------:R-:W-:-:S02]  /*c1d0*/  R2UR UR7, R57 ;  /* 0x00000000390772ca */ /* 0x000fc400000e0000 */
[----:B------:R-:W-:Y:S01]  /*c1e0*/  R2UR UR5, R21 ;  /* 0x00000000150572ca */ /* 0x000fe200000e0000 */
[----:B------:R-:W-:Y:S02]  /*c1f0*/  WARPGROUP.DEPBAR.LE gsb0, 0x0 ;  /* 0x00008000000079c5 */ /* 0x000fe40000010000 */
[----:B------:R-:W-:Y:S01]  /*c200*/  WARPGROUP.ARRIVE ;  /* 0x00000000000079c5 */ /* 0x000fe20000000000 */
[C---:B------:R-:W-:Y:S01]  /*c210*/  IMAD.IADD R20, R15.reuse, 0x1, R4 ;  /* 0x000000010f147824 */ /* 0x040fe200078e0204 */
[----:B------:R-:W-:Y:S01]  /*c220*/  IADD3 R62, R15, 0xa00, R62 ;  /* 0x00000a000f3e7810 */ /* 0x000fe20007ffe03e */
[----:B------:R-:W4:Y:S07]  /*c230*/  LDL.64 R56, [R1+0x90] ;  /* 0x0000900001387983 */ /* 0x000f2e0000100a00 */
[----:B------:R-:W-:Y:S01]  /*c240*/  HGMMA.64x64x16.F32 R24, gdesc[UR4], R24, gsb0 ;  /* 0x00e00000041879f0 */ /* 0x000fe20008000818 */
[----:B------:R-:W-:Y:S01]  /*c250*/  IMAD.MOV.U32 R21, RZ, RZ, R13 ;  /* 0x000000ffff157224 */ /* 0x000fe200078e000d */
[----:B------:R-:W-:-:S02]  /*c260*/  R2UR UR6, R20 ;  /* 0x00000000140672ca */ /* 0x000fc400000e0000 */
[----:B------:R-:W-:Y:S02]  /*c270*/  R2UR UR4, R62 ;  /* 0x000000003e0472ca */ /* 0x000fe400000e0000 */
[----:B------:R-:W-:Y:S02]  /*c280*/  R2UR UR7, R21 ;  /* 0x00000000150772ca */ /* 0x000fe400000e0000 */
[----:B------:R-:W-:Y:S01]  /*c290*/  R2UR UR5, R63 ;  /* 0x000000003f0572ca */ /* 0x000fe200000e0000 */
[----:B------:R-:W-:Y:S02]  /*c2a0*/  IMAD.MOV.U32 R4, RZ, RZ, 0x30 ;  /* 0x00000030ff047424 */ /* 0x000fe400078e00ff */
[----:B------:R-:W-:-:S03]  /*c2b0*/  IMAD.MOV.U32 R21, RZ, RZ, 0xc00 ;  /* 0x00000c00ff157424 */ /* 0x000fc600078e00ff */
[----:B------:R-:W-:Y:S02]  /*c2c0*/  SEL R4, R4, 0x2e, P0 ;  /* 0x0000002e04047807 */ /* 0x000fe40000000000 */
[----:B------:R-:W-:Y:S01]  /*c2d0*/  SEL R21, R21, 0xb80, P0 ;  /* 0x00000b8015157807 */ /* 0x000fe20000000000 */
[----:B------:R-:W-:Y:S02]  /*c2e0*/  WARPGROUP.DEPBAR.LE gsb0, 0x0 ;  /* 0x00008000000079c5 */ /* 0x000fe40000010000 */
[----:B------:R-:W-:-:S06]  /*c2f0*/  WARPGROUP.ARRIVE ;  /* 0x00000000000079c5 */ /* 0x000fcc0000000000 */
[----:B------:R-:W-:Y:S01]  /*c300*/  HGMMA.64x64x16.F32 R24, gdesc[UR4], R24, gsb0 ;  /* 0x00e00000041879f0 */ /* 0x000fe20008000818 */
[----:B------:R-:W-:-:S05]  /*c310*/  IMAD.IADD R4, R4, 0x1, R21 ;  /* 0x0000000104047824 */ /* 0x000fca00078e0215 */
[----:B------:R-:W-:Y:S01]  /*c320*/  LOP3.LUT R63, R4, 0xe06, RZ, 0xc0, !PT ;  /* 0x00000e06043f7812 */ /* 0x000fe200078ec0ff */
[----:B------:R-:W-:-:S04]  /*c330*/  IMAD.MOV.U32 R21, RZ, RZ, R69 ;  /* 0x000000ffff157224 */ /* 0x000fc800078e0045 */
[----:B------:R-:W-:Y:S02]  /*c340*/  IMAD.IADD R20, R63, 0x1, R68 ;  /* 0x000000013f147824 */ /* 0x000fe400078e0244 */
        /* <DEDUP_REMOVED lines=9> */
[C---:B--2---:R-:W-:Y:S01]  /*c3e0*/  IADD3 R58, R3.reuse, 0xc00, R58 ;  /* 0x00000c00033a7810 */ /* 0x044fe20007ffe03a */
[----:B------:R-:W2:Y:S07]  /*c3f0*/  LDL.64 R62, [R1+0x90] ;  /* 0x00009000013e7983 */ /* 0x000eae0000100a00 */
[----:B------:R-:W-:Y:S01]  /*c400*/  HGMMA.64x64x16.F32 R24, gdesc[UR4], R24, gsb0 ;  /* 0x00e00000041879f0 */ /* 0x000fe20008000818 */
[----:B------:R-:W-:-:S02]  /*c410*/  IMAD.IADD R20, R3, 0x1, R4 ;  /* 0x0000000103147824 */ /* 0x000fc400078e0204 */
[--C-:B------:R-:W-:Y:S01]  /*c420*/  IMAD.MOV.U32 R21, RZ, RZ, R13.reuse ;  /* 0x000000ffff157224 */ /* 0x100fe200078e000d */
[----:B------:R-:W-:Y:S02]  /*c430*/  R2UR UR4, R58 ;  /* 0x000000003a0472ca */ /* 0x000fe400000e0000 */
[----:B------:R-:W-:Y:S02]  /*c440*/  R2UR UR6, R20 ;  /* 0x00000000140672ca */ /* 0x000fe400000e0000 */
[----:B------:R-:W-:Y:S02]  /*c450*/  R2UR UR7, R21 ;  /* 0x00000000150772ca */ /* 0x000fe400000e0000 */
[----:B------:R-:W-:Y:S01]  /*c460*/  R2UR UR5, R59 ;  /* 0x000000003b0572ca */ /* 0x000fe200000e0000 */
[----:B------:R-:W-:Y:S02]  /*c470*/  WARPGROUP.DEPBAR.LE gsb0, 0x0 ;  /* 0x00008000000079c5 */ /* 0x000fe40000010000 */
[----:B------:R-:W-:Y:S01]  /*c480*/  WARPGROUP.ARRIVE ;  /* 0x00000000000079c5 */ /* 0x000fe20000000000 */
[C---:B------:R-:W-:Y:S01]  /*c490*/  IMAD.IADD R20, R7.reuse, 0x1, R4 ;  /* 0x0000000107147824 */ /* 0x040fe200078e0204 */
[----:B---3--:R-:W-:Y:S01]  /*c4a0*/  IADD3 R60, R7, 0xc00, R60 ;  /* 0x00000c00073c7810 */ /* 0x008fe20007ffe03c */
[----:B------:R-:W-:Y:S01]  /*c4b0*/  IMAD.MOV.U32 R21, RZ, RZ, R13 ;  /* 0x000000ffff157224 */ /* 0x000fe200078e000d */
[----:B------:R-:W3:Y:S06]  /*c4c0*/  LDL.64 R58, [R1+0x90] ;  /* 0x00009000013a7983 */ /* 0x000eec0000100a00 */
[----:B------:R-:W-:Y:S01]  /*c4d0*/  HGMMA.64x64x16.F32 R24, gdesc[UR4], R24, gsb0 ;  /* 0x00e00000041879f0 */ /* 0x000fe20008000818 */
[----:B------:R-:W-:-:S02]  /*c4e0*/  R2UR UR6, R20 ;  /* 0x00000000140672ca */ /* 0x000fc400000e0000 */
[----:B------:R-:W-:Y:S02]  /*c4f0*/  R2UR UR7, R21 ;  /* 0x00000000150772ca */ /* 0x000fe400000e0000 */
[----:B------:R-:W-:Y:S02]  /*c500*/  R2UR UR4, R60 ;  /* 0x000000003c0472ca */ /* 0x000fe400000e0000 */
[----:B------:R-:W-:Y:S01]  /*c510*/  R2UR UR5, R61 ;  /* 0x000000003d0572ca */ /* 0x000fe200000e0000 */
[----:B------:R-:W-:Y:S02]  /*c520*/  WARPGROUP.DEPBAR.LE gsb0, 0x0 ;  /* 0x00008000000079c5 */ /* 0x000fe40000010000 */
[----:B------:R-:W-:Y:S01]  /*c530*/  WARPGROUP.ARRIVE ;  /* 0x00000000000079c5 */ /* 0x000fe20000000000 */
[C---:B------:R-:W-:Y:S01]  /*c540*/  IMAD.IADD R20, R15.reuse, 0x1, R4 ;  /* 0x000000010f147824 */ /* 0x040fe200078e0204 */
[----:B----4-:R-:W-:Y:S01]  /*c550*/  IADD3 R56, R15, 0xc00, R56 ;  /* 0x00000c000f387810 */ /* 0x010fe20007ffe038 */
[----:B------:R-:W-:Y:S01]  /*c560*/  IMAD.MOV.U32 R21, RZ, RZ, R13 ;  /* 0x000000ffff157224 */ /* 0x000fe200078e000d */
[----:B------:R-:W4:Y:S06]  /*c570*/  LDL.64 R60, [R1+0x90] ;  /* 0x00009000013c7983 */ /* 0x000f2c0000100a00 */
[----:B------:R-:W-:Y:S01]  /*c580*/  HGMMA.64x64x16.F32 R24, gdesc[UR4], R24, gsb0 ;  /* 0x00e00000041879f0 */ /* 0x000fe20008000818 */
        /* <DEDUP_REMOVED lines=15> */
[----:B------:R-:W-:Y:S01]  /*c680*/  IMAD.IADD R56, R12, 0x1, R57 ;  /* 0x000000010c387824 */ /* 0x000fe200078e0239 */
[----:B------:R-:W-:Y:S01]  /*c690*/  R2UR UR5, R21 ;  /* 0x00000000150572ca */ /* 0x000fe200000e0000 */
[----:B------:R-:W-:Y:S01]  /*c6a0*/  IMAD.MOV.U32 R57, RZ, RZ, R13 ;  /* 0x000000ffff397224 */ /* 0x000fe200078e000d */
[----:B------:R-:W-:Y:S01]  /*c6b0*/  R2UR UR4, R20 ;  /* 0x00000000140472ca */ /* 0x000fe200000e0000 */
[----:B------:R-:W4:Y:S01]  /*c6c0*/  LDL.64 R64, [R1+0x90] ;  /* 0x0000900001407983 */ /* 0x000f220000100a00 */
[----:B------:R-:W-:Y:S02]  /*c6d0*/  R2UR UR6, R56 ;  /* 0x00000000380672ca */ /* 0x000fe400000e0000 */
[----:B------:R-:W-:Y:S01]  /*c6e0*/  R2UR UR7, R57 ;  /* 0x00000000390772ca */ /* 0x000fe200000e0000 */
[----:B------:R-:W-:-:S02]  /*c6f0*/  WARPGROUP.DEPBAR.LE gsb0, 0x0 ;  /* 0x00008000000079c5 */ /* 0x000fc40000010000 */
[----:B------:R-:W-:Y:S01]  /*c700*/  WARPGROUP.ARRIVE ;  /* 0x00000000000079c5 */ /* 0x000fe20000000000 */
[----:B------:R-:W-:Y:S01]  /*c710*/  VIADD R4, R12, 0xe00 ;  /* 0x00000e000c047836 */ /* 0x000fe20000000000 */
[C---:B--2---:R-:W-:Y:S01]  /*c720*/  IADD3 R62, R3.reuse, 0xe00, R62 ;  /* 0x00000e00033e7810 */ /* 0x044fe20007ffe03e */
[----:B------:R-:W-:Y:S01]  /*c730*/  IMAD.MOV.U32 R21, RZ, RZ, R13 ;  /* 0x000000ffff157224 */ /* 0x000fe200078e000d */
[----:B------:R-:W2:Y:S06]  /*c740*/  LDL R57, [R1] ;  /* 0x0000000001397983 */ /* 0x000eac0000100800 */
[----:B------:R-:W-:Y:S01]  /*c750*/  HGMMA.64x64x16.F32 R24, gdesc[UR4], R24, gsb0 ;  /* 0x00e00000041879f0 */ /* 0x000fe20008000818 */
[----:B------:R-:W-:Y:S01]  /*c760*/  IMAD.IADD R20, R3, 0x1, R4 ;  /* 0x0000000103147824 */ /* 0x000fe200078e0204 */
[----:B------:R-:W-:Y:S01]  /*c770*/  R2UR UR7, R21 ;  /* 0x00000000150772ca */ /* 0x000fe200000e0000 */
[----:B------:R0:W5:Y:S01]  /*c780*/  LDL R3, [R1+0x1c8] ;  /* 0x0001c80001037983 */ /* 0x0001620000100800 */
[----:B------:R-:W-:-:S02]  /*c790*/  R2UR UR4, R62 ;  /* 0x000000003e0472ca */ /* 0x000fc400000e0000 */
[----:B------:R-:W-:Y:S01]  /*c7a0*/  R2UR UR6, R20 ;  /* 0x00000000140672ca */ /* 0x000fe200000e0000 */
[----:B------:R0:W5:Y:S01]  /*c7b0*/  LDL R56, [R1+0xc] ;  /* 0x00000c0001387983 */ /* 0x0001620000100800 */
[----:B------:R-:W-:Y:S01]  /*c7c0*/  R2UR UR5, R63 ;  /* 0x000000003f0572ca */ /* 0x000fe200000e0000 */
[----:B------:R-:W-:Y:S02]  /*c7d0*/  WARPGROUP.DEPBAR.LE gsb0, 0x0 ;  /* 0x00008000000079c5 */ /* 0x000fe40000010000 */
[----:B------:R-:W-:-:S10]  /*c7e0*/  WARPGROUP.ARRIVE ;  /* 0x00000000000079c5 */ /* 0x000fd40000000000 */
[----:B------:R-:W-:Y:S01]  /*c7f0*/  HGMMA.64x64x16.F32 R24, gdesc[UR4], R24, gsb0 ;  /* 0x00e00000041879f0 */ /* 0x000fe20008000818 */
[C---:B------:R-:W-:Y:S01]  /*c800*/  IMAD.IADD R20, R7.reuse, 0x1, R4 ;  /* 0x0000000107147824 */ /* 0x040fe200078e0204 */
[----:B---3--:R-:W-:Y:S01]  /*c810*/  IADD3 R58, R7, 0xe00, R58 ;  /* 0x00000e00073a7810 */ /* 0x008fe20007ffe03a */
[----:B------:R-:W-:Y:S01]  /*c820*/  IMAD.MOV.U32 R21, RZ, RZ, R13 ;  /* 0x000000ffff157224 */ /* 0x000fe200078e000d */
[----:B------:R-:W-:Y:S02]  /*c830*/  R2UR UR5, R59 ;  /* 0x000000003b0572ca */ /* 0x000fe400000e0000 */
[----:B------:R-:W-:Y:S02]  /*c840*/  R2UR UR6, R20 ;  /* 0x00000000140672ca */ /* 0x000fe400000e0000 */
[----:B------:R-:W-:Y:S02]  /*c850*/  R2UR UR7, R21 ;  /* 0x00000000150772ca */ /* 0x000fe400000e0000 */
[----:B------:R-:W-:Y:S01]  /*c860*/  R2UR UR4, R58 ;  /* 0x000000003a0472ca */ /* 0x000fe200000e0000 */
[----:B------:R-:W-:-:S02]  /*c870*/  WARPGROUP.DEPBAR.LE gsb0, 0x0 ;  /* 0x00008000000079c5 */ /* 0x000fc40000010000 */
[----:B------:R-:W-:-:S10]  /*c880*/  WARPGROUP.ARRIVE ;  /* 0x00000000000079c5 */ /* 0x000fd40000000000 */
[----:B------:R-:W-:Y:S01]  /*c890*/  HGMMA.64x64x16.F32 R24, gdesc[UR4], R24, gsb0 ;  /* 0x00e00000041879f0 */ /* 0x000fe20008000818 */
[C---:B----4-:R-:W-:Y:S01]  /*c8a0*/  IADD3 R60, R15.reuse, 0xe00, R60 ;  /* 0x00000e000f3c7810 */ /* 0x050fe20007ffe03c */
[----:B------:R-:W-:Y:S02]  /*c8b0*/  IMAD.IADD R14, R15, 0x1, R4 ;  /* 0x000000010f0e7824 */ /* 0x000fe400078e0204 */
[----:B------:R-:W-:Y:S01]  /*c8c0*/  IMAD.MOV.U32 R15, RZ, RZ, R13 ;  /* 0x000000ffff0f7224 */ /* 0x000fe200078e000d */
[----:B------:R-:W-:Y:S02]  /*c8d0*/  R2UR UR4, R60 ;  /* 0x000000003c0472ca */ /* 0x000fe400000e0000 */
[----:B------:R-:W-:Y:S02]  /*c8e0*/  R2UR UR6, R14 ;  /* 0x000000000e0672ca */ /* 0x000fe400000e0000 */
[----:B------:R-:W-:Y:S02]  /*c8f0*/  R2UR UR7, R15 ;  /* 0x000000000f0772ca */ /* 0x000fe400000e0000 */
[----:B------:R-:W-:Y:S01]  /*c900*/  R2UR UR5, R61 ;  /* 0x000000003d0572ca */ /* 0x000fe200000e0000 */
[----:B------:R-:W-:-:S02]  /*c910*/  IMAD.MOV.U32 R4, RZ, RZ, 0x40 ;  /* 0x00000040ff047424 */ /* 0x000fc400078e00ff */
        /* <DEDUP_REMOVED lines=8> */
[----:B------:R-:W-:Y:S02]  /*c9a0*/  IMAD.MOV.U32 R15, RZ, RZ, R13 ;  /* 0x000000ffff0f7224 */ /* 0x000fe400078e000d */
[----:B------:R-:W-:Y:S02]  /*c9b0*/  IMAD.MOV.U32 R13, RZ, RZ, R65 ;  /* 0x000000ffff0d7224 */ /* 0x000fe400078e0041 */
[----:B------:R-:W-:Y:S02]  /*c9c0*/  IMAD.IADD R14, R12, 0x1, R7 ;  /* 0x000000010c0e7824 */ /* 0x000fe400078e0207 */
[----:B------:R-:W-:Y:S01]  /*c9d0*/  IMAD.IADD R12, R7, 0x1, R64 ;  /* 0x00000001070c7824 */ /* 0x000fe200078e0240 */
[----:B------:R-:W-:Y:S02]  /*c9e0*/  R2UR UR7, R15 ;  /* 0x000000000f0772ca */ /* 0x000fe400000e0000 */
[----:B------:R-:W-:-:S02]  /*c9f0*/  R2UR UR6, R14 ;  /* 0x000000000e0672ca */ /* 0x000fc400000e0000 */
[----:B------:R-:W-:Y:S02]  /*ca00*/  R2UR UR4, R12 ;  /* 0x000000000c0472ca */ /* 0x000fe400000e0000 */
[----:B------:R-:W-:Y:S01]  /*ca10*/  R2UR UR5, R13 ;  /* 0x000000000d0572ca */ /* 0x000fe200000e0000 */
[----:B------:R0:W-:Y:S04]  /*ca20*/  STL [R1+0x68], R0 ;  /* 0x0000680001007387 */ /* 0x0001e80000100800 */
[----:B------:R0:W-:Y:S04]  /*ca30*/  STL [R1+0x68], R0 ;  /* 0x0000680001007387 */ /* 0x0001e80000100800 */
[----:B------:R0:W-:Y:S04]  /*ca40*/  STL [R1+0x68], R0 ;  /* 0x0000680001007387 */ /* 0x0001e80000100800 */
[----:B------:R0:W-:Y:S04]  /*ca50*/  STL [R1+0x68], R0 ;  /* 0x0000680001007387 */ /* 0x0001e80000100800 */
[----:B------:R0:W-:Y:S01]  /*ca60*/  STL [R1+0x68], R0 ;  /* 0x0000680001007387 */ /* 0x0001e20000100800 */
[----:B------:R-:W-:-:S02]  /*ca70*/  WARPGROUP.DEPBAR.LE gsb0, 0x0 ;  /* 0x00008000000079c5 */ /* 0x000fc40000010000 */
[----:B------:R-:W-:-:S06]  /*ca80*/  WARPGROUP.ARRIVE ;  /* 0x00000000000079c5 */ /* 0x000fcc0000000000 */
[----:B------:R-:W-:Y:S01]  /*ca90*/  HGMMA.64x64x16.F32 R24, gdesc[UR4], R24, gsb0 ;  /* 0x00e00000041879f0 */ /* 0x000fe20008000818 */
        /* <DEDUP_REMOVED lines=24> */
[----:B--2---:R-:W-:-:S03]  /*cc20*/  LOP3.LUT R4, R57, 0x1, RZ, 0xfc, !PT ;  /* 0x0000000139047812 */ /* 0x004fc600078efcff */
[----:B------:R0:W-:Y:S04]  /*cc30*/  STL [R1+0x68], R0 ;  /* 0x0000680001007387 */ /* 0x0001e80000100800 */
[----:B------:R0:W-:Y:S04]  /*cc40*/  STL [R1+0x68], R0 ;  /* 0x0000680001007387 */ /* 0x0001e80000100800 */
[----:B------:R0:W-:Y:S01]  /*cc50*/  STL [R1+0x68], R0 ;  /* 0x0000680001007387 */ /* 0x0001e20000100800 */
[----:B------:R-:W-:Y:S01]  /*cc60*/  ISETP.NE.AND P0, PT, R4, 0x3, PT ;  /* 0x000000030400780c */ /* 0x000fe20003f05270 */
[----:B------:R-:W-:-:S02]  /*cc70*/  WARPGROUP.DEPBAR.LE gsb0, 0x0 ;  /* 0x00008000000079c5 */ /* 0x000fc40000010000 */
[----:B------:R-:W-:Y:S10]  /*cc80*/  BSSY B0, `(.L_x_5171) ;  /* 0x0000003000007945 */ /* 0x000ff40003800000 */
[----:B0-----:R-:W-:Y:S05]  /*cc90*/  @!P0 BRA `(.L_x_5172) ;  /* 0x0000000000048947 */ /* 0x001fea0003800000 */
[----:B------:R-:W-:Y:S01]  /*cca0*/  BPT.TRAP 0x1 ;  /* 0x000000040000795c */ /* 0x000fe20000300000 */
.L_x_5172:
[----:B------:R-:W-:Y:S05]  /*ccb0*/  BSYNC B0 ;  /* 0x0000000000007941 */ /* 0x000fea0003800000 */
.L_x_5171:
[----:B------:R-:W2:Y:S02]  /*ccc0*/  LDL.64 R12, [R1+0x20] ;  /* 0x00002000010c7983 */ /* 0x000ea40000100a00 */
[----:B--2---:R-:W-:-:S05]  /*ccd0*/  MOV R0, R12 ;  /* 0x0000000c00007202 */ /* 0x004fca0000000f00 */
[----:B-----5:R-:W-:-:S05]  /*cce0*/  IMAD R3, R3, 0x8, R0 ;  /* 0x0000000803037824 */ /* 0x020fca00078e0200 */
[----:B------:R-:W-:-:S04]  /*ccf0*/  PRMT R3, R56, 0x654, R3 ;  /* 0x0000065438037816 */ /* 0x000fc80000000003 */
[----:B------:R0:W-:Y:S01]  /*cd00*/  SYNCS.ARRIVE.TRANS64.RED.A1T0 RZ, [R3+URZ], RZ ;  /* 0x000000ff03ff79a7 */ /* 0x0001e2000810043f */
[----:B------:R-:W2:Y:S04]  /*cd10*/  LDL.64 R60, [R1+0x100] ;  /* 0x00010000013c7983 */ /* 0x000ea80000100a00 */
[----:B------:R-:W3:Y:S04]  /*cd20*/  LDL.64 R20, [R1+0xf0] ;  /* 0x0000f00001147983 */ /* 0x000ee80000100a00 */
[----:B0-----:R-:W4:Y:S04]  /*cd30*/  LDL R3, [R1+0xcc] ;  /* 0x0000cc0001037983 */ /* 0x001f280000100800 */
[----:B------:R-:W4:Y:S04]  /*cd40*/  LDL R4, [R1+0x50] ;  /* 0x0000500001047983 */ /* 0x000f280000100800 */
[----:B------:R-:W4:Y:S04]  /*cd50*/  LDL R7, [R1+0xf8] ;  /* 0x0000f80001077983 */ /* 0x000f280000100800 */
[----:B------:R-:W4:Y:S04]  /*cd60*/  LDL.128 R12, [R1+0xd0] ;  /* 0x0000d000010c7983 */ /* 0x000f280000100c00 */
[----:B------:R-:W4:Y:S04]  /*cd70*/  LDL.128 R56, [R1+0xe0] ;  /* 0x0000e00001387983 */ /* 0x000f280000100c00 */
[----:B--2---:R-:W2:Y:S01]  /*cd80*/  LD.E R60, desc[UR36][R60.64] ;  /* 0x000000243c3c7980 */ /* 0x004ea2000c101900 */
[----:B---3--:R-:W-:Y:S01]  /*cd90*/  ISETP.NE.AND P0, PT, R20, 0x1, PT ;  /* 0x000000011400780c */ /* 0x008fe20003f05270 */
[----:B------:R-:W-:-:S02]  /*cda0*/  UMOV UR4, 0xffffffc0 ;  /* 0xffffffc000047882 */ /* 0x000fc40000000000 */
[----:B------:R-:W-:Y:S01]  /*cdb0*/  UIMAD UR4, UR46, UR4, 0x41 ;  /* 0x000000412e0474a4 */ /* 0x000fe2000f8e0204 */
[----:B------:R-:W-:Y:S01]  /*cdc0*/  BSSY B0, `(.L_x_5173) ;  /* 0x000007c000007945 */ /* 0x000fe20003800000 */
[----:B----4-:R-:W-:Y:S01]  /*cdd0*/  ISETP.GE.AND P1, PT, R57, 0x1, PT ;  /* 0x000000013900780c */ /* 0x010fe20003f26270 */
[-C--:B--2---:R-:W-:Y:S01]  /*cde0*/  FMUL.FTZ R0, R26, R60.reuse ;  /* 0x0000003c1a007220 */ /* 0x084fe20000410000 */
[-C--:B------:R-:W-:Y:S01]  /*cdf0*/  FMUL.FTZ R29, R29, R60.reuse ;  /* 0x0000003c1d1d7220 */ /* 0x080fe20000410000 */
[----:B------:R-:W-:Y:S01]  /*ce00*/  SHF.R.S32.HI R26, RZ, 0x1f, R3 ;  /* 0x0000001fff1a7819 */ /* 0x000fe20000011403 */
[----:B------:R-:W-:Y:S02]  /*ce10*/  FMUL.FTZ R30, R30, R60 ;  /* 0x0000003c1e1e7220 */ /* 0x000fe40000410000 */
[----:B------:R0:W1:Y:S02]  /*ce20*/  MUFU.TANH R61, R29 ;  /* 0x0000001d003d7308 */ /* 0x0000640000002400 */
[----:B0-----:R-:W-:-:S06]  /*ce30*/  LEA.HI R29, R26, R3, RZ, 0x7 ;  /* 0x000000031a1d7211 */ /* 0x001fcc00078f38ff */
[----:B------:R0:W2:Y:S01]  /*ce40*/  MUFU.TANH R62, R30 ;  /* 0x0000001e003e7308 */ /* 0x0000a20000002400 */
[-C--:B------:R-:W-:Y:S01]  /*ce50*/  FMUL.FTZ R32, R32, R60.reuse ;  /* 0x0000003c20207220 */ /* 0x080fe20000410000 */
[----:B0-----:R-:W-:Y:S01]  /*ce60*/  LOP3.LUT R30, R29, 0xffffff80, RZ, 0xc0, !PT ;  /* 0xffffff801d1e7812 */ /* 0x001fe200078ec0ff */
[----:B------:R-:W-:-:S04]  /*ce70*/  FMUL.FTZ R31, R31, R60 ;  /* 0x0000003c1f1f7220 */ /* 0x000fc80000410000 */
[----:B------:R-:W-:Y:S01]  /*ce80*/  IMAD.IADD R30, R3, 0x1, -R30 ;  /* 0x00000001031e7824 */ /* 0x000fe200078e0a1e */
[----:B------:R0:W3:Y:S01]  /*ce90*/  MUFU.TANH R64, R32 ;  /* 0x0000002000407308 */ /* 0x0000e20000002400 */
[----:B------:R-:W-:-:S03]  /*cea0*/  FMUL.FTZ R33, R33, R60 ;  /* 0x0000003c21217220 */ /* 0x000fc60000410000 */
[----:B------:R-:W-:-:S04]  /*ceb0*/  SHF.R.S32.HI R29, RZ, 0x1f, R30 ;  /* 0x0000001fff1d7819 */ /* 0x000fc8000001141e */
[----:B------:R4:W1:Y:S01]  /*cec0*/  MUFU.TANH R63, R31 ;  /* 0x0000001f003f7308 */ /* 0x0008620000002400 */
[----:B0-----:R-:W-:-:S04]  /*ced0*/  LEA.HI R32, R26, R3, RZ, 0x2 ;  /* 0x000000031a207211 */ /* 0x001fc800078f10ff */
[----:B------:R-:W-:Y:S02]  /*cee0*/  LOP3.LUT R32, R32, 0xfffffffc, RZ, 0xc0, !PT ;  /* 0xfffffffc20207812 */ /* 0x000fe400078ec0ff */
[-C--:B----4-:R-:W-:Y:S01]  /*cef0*/  LEA.HI R31, R29, R30.reuse, RZ, 0x2 ;  /* 0x0000001e1d1f7211 */ /* 0x090fe200078f10ff */
[----:B------:R0:W4:Y:S03]  /*cf00*/  MUFU.TANH R65, R33 ;  /* 0x0000002100417308 */ /* 0x0001260000002400 */
[--C-:B------:R-:W-:Y:S01]  /*cf10*/  SHF.R.S32.HI R26, RZ, 0x2, R31.reuse ;  /* 0x00000002ff1a7819 */ /* 0x100fe2000001141f */
[----:B------:R-:W-:Y:S01]  /*cf20*/  IMAD.IADD R32, R3, 0x1, -R32 ;  /* 0x0000000103207824 */ /* 0x000fe200078e0a20 */
[----:B------:R-:W-:Y:S02]  /*cf30*/  LEA.HI R29, R29, R30, RZ, 0x5 ;  /* 0x0000001e1d1d7211 */ /* 0x000fe400078f28ff */
[----:B0-----:R-:W-:-:S04]  /*cf40*/  SHF.R.S32.HI R33, RZ, 0x1f, R31 ;  /* 0x0000001fff217819 */ /* 0x001fc8000001141f */
[----:B------:R-:W-:Y:S02]  /*cf50*/  LEA.HI R33, R33, R26, RZ, 0x3 ;  /* 0x0000001a21217211 */ /* 0x000fe400078f18ff */
[----:B------:R-:W-:Y:S02]  /*cf60*/  LEA.HI R3, R32, R32, RZ, 0x1 ;  /* 0x0000002020037211 */ /* 0x000fe400078f08ff */
[----:B------:R-:W-:Y:S02]  /*cf70*/  LOP3.LUT R33, R33, 0xfffffff8, RZ, 0xc0, !PT ;  /* 0xfffffff821217812 */ /* 0x000fe400078ec0ff */
[----:B------:R-:W-:Y:S02]  /*cf80*/  SHF.R.S32.HI R29, RZ, 0x5, R29 ;  /* 0x00000005ff1d7819 */ /* 0x000fe4000001141d */
[----:B------:R-:W-:Y:S01]  /*cf90*/  LOP3.LUT R3, R3, 0x1ffffffe, RZ, 0xc0, !PT ;  /* 0x1ffffffe03037812 */ /* 0x000fe200078ec0ff */
[----:B------:R-:W-:Y:S02]  /*cfa0*/  IMAD.IADD R33, R26, 0x1, -R33 ;  /* 0x000000011a217824 */ /* 0x000fe400078e0a21 */
[----:B------:R-:W-:-:S02]  /*cfb0*/  IMAD R4, R4, 0x4, R29 ;  /* 0x0000000404047824 */ /* 0x000fc400078e021d */
[----:B------:R-:W-:Y:S02]  /*cfc0*/  IMAD.IADD R3, R32, 0x1, -R3 ;  /* 0x0000000120037824 */ /* 0x000fe400078e0a03 */
[----:B------:R-:W-:-:S04]  /*cfd0*/  IMAD.U32 R4, R4, 0x10, R33 ;  /* 0x0000001004047824 */ /* 0x000fc800078e0021 */
[----:B------:R-:W-:-:S04]  /*cfe0*/  IMAD R20, R3, 0x8, R4 ;  /* 0x0000000803147824 */ /* 0x000fc800078e0204 */
[----:B------:R-:W-:-:S05]  /*cff0*/  @P0 IMAD.HI.U32 R4, R20, R21, RZ ;  /* 0x0000001514040227 */ /* 0x000fca00078e00ff */
[----:B------:R-:W-:Y:S02]  /*d000*/  @P0 SHF.R.U32.HI R20, RZ, R7, R4 ;  /* 0x00000007ff140219 */ /* 0x000fe40000011604 */
[----:B------:R-:W-:-:S03]  /*d010*/  LOP3.LUT R31, R31, 0x7ffffffc, RZ, 0xc0, !PT ;  /* 0x7ffffffc1f1f7812 */ /* 0x000fc600078ec0ff */
[----:B------:R-:W0:Y:S01]  /*d020*/  SHFL.IDX PT, R7, R20, RZ, 0x1c1f ;  /* 0x001c1fff14077589 */ /* 0x000e2200000e0000 */
        /* <DEDUP_REMOVED lines=25> */
[----:B------:R-:W-:-:S02]  /*d1c0*/  IMAD.IADD R31, R30, 0x1, -R31 ;  /* 0x000000011e1f7824 */ /* 0x000fc400078e0a1f */
[----:B------:R-:W-:Y:S01]  /*d1d0*/  FMUL.FTZ R55, R55, R60 ;  /* 0x0000003c37377220 */ /* 0x000fe20000410000 */
[----:B------:R-:W-:Y:S01]  /*d1e0*/  VIADD R4, R13, UR4 ;  /* 0x000000040d047c36 */ /* 0x000fe20008000000 */
[----:B------:R-:W-:Y:S01]  /*d1f0*/  ULEA UR4, UR46, 0xffffffc0, 0x6 ;  /* 0xffffffc02e047891 */ /* 0x000fe2000f8e303f */
[----:B------:R-:W0:Y:S02]  /*d200*/  MUFU.TANH R24, R24 ;  /* 0x0000001800187308 */ /* 0x000e240000002400 */
[----:B------:R-:W-:-:S03]  /*d210*/  IMAD R3, R31, -0x2, R4 ;  /* 0xfffffffe1f037824 */ /* 0x000fc600078e0204 */
[----:B------:R-:W-:-:S03]  /*d220*/  VIADD R4, R13, -UR4 ;  /* 0x800000040d047c36 */ /* 0x000fc60008000000 */
[----:B------:R-:W0:Y:S01]  /*d230*/  MUFU.TANH R25, R25 ;  /* 0x0000001900197308 */ /* 0x000e220000002400 */
[----:B------:R-:W-:Y:S01]  /*d240*/  IMAD.IADD R26, R3, 0x1, -R12 ;  /* 0x00000001031a7824 */ /* 0x000fe200078e0a0c */
[----:B------:R-:W-:-:S06]  /*d250*/  LOP3.LUT R3, RZ, R14, RZ, 0x33, !PT ;  /* 0x0000000eff037212 */ /* 0x000fcc00078e33ff */
[----:B------:R-:W0:Y:S01]  /*d260*/  MUFU.TANH R0, R0 ;  /* 0x0000000000007308 */ /* 0x000e220000002400 */
[----:B------:R-:W-:-:S07]  /*d270*/  IMAD R21, R31, -0x2, R4 ;  /* 0xfffffffe1f157824 */ /* 0x000fce00078e0204 */
[----:B------:R-:W0:Y:S01]  /*d280*/  MUFU.TANH R27, R27 ;  /* 0x0000001b001b7308 */ /* 0x000e220000002400 */
[----:B------:R-:W-:-:S07]  /*d290*/  IMAD.IADD R30, R26, 0x1, R15 ;  /* 0x000000011a1e7824 */ /* 0x000fce00078e020f */
        /* <DEDUP_REMOVED lines=21> */
[----:B------:R-:W1:Y:S08]  /*d3f0*/  MUFU.TANH R54, R54 ;  /* 0x0000003600367308 */ /* 0x000e700000002400 */
[----:B------:R-:W1:Y:S01]  /*d400*/  MUFU.TANH R55, R55 ;  /* 0x0000003700377308 */ /* 0x000e620000002400 */
[----:B------:R-:W-:Y:S01]  /*d410*/  IMAD.IADD R26, R26, 0x1, R3 ;  /* 0x000000011a1a7824 */ /* 0x000fe200078e0203 */
[----:B0-----:R-:W-:Y:S01]  /*d420*/  VIADDMNMX R4, R7, R30, R21, PT ;  /* 0x0000001e07047246 */ /* 0x001fe20003800115 */
[----:B------:R-:W-:-:S02]  /*d430*/  VIADD R56, R56, -UR4 ;  /* 0x8000000438387c36 */ /* 0x000fc40008000000 */
[----:B------:R-:W-:Y:S01]  /*d440*/  IMAD.IADD R3, R26, 0x1, R7 ;  /* 0x000000011a037824 */ /* 0x000fe200078e0207 */
[----:B--234-:R-:W-:Y:S06]  /*d450*/  @!P1 BRA `(.L_x_5174) ;  /* 0x0000000000489947 */ /* 0x01cfec0003800000 */
[----:B------:R-:W-:Y:S01]  /*d460*/  IADD3 R7, -R12, R13, R7 ;  /* 0x0000000d0c077210 */ /* 0x000fe20007ffe107 */
[----:B------:R-:W-:Y:S03]  /*d470*/  BSSY B1, `(.L_x_5175) ;  /* 0x000000c000017945 */ /* 0x000fe60003800000 */
[----:B------:R-:W-:-:S13]  /*d480*/  ISETP.GT.AND P0, PT, R7, -0x1, PT ;  /* 0xffffffff0700780c */ /* 0x000fda0003f04270 */
[----:B------:R-:W-:Y:S05]  /*d490*/  @P0 BRA `(.L_x_5176) ;  /* 0x0000000000180947 */ /* 0x000fea0003800000 */
[----:B------:R-:W-:Y:S02]  /*d4a0*/  ISETP.NE.AND P0, PT, R57, 0x1, PT ;  /* 0x000000013900780c */ /* 0x000fe40003f05270 */
[----:B------:R-:W-:-:S11]  /*d4b0*/  LOP3.LUT R7, RZ, R7, RZ, 0x33, !PT ;  /* 0x00000007ff077212 */ /* 0x000fd600078e33ff */
[----:B------:R-:W-:-:S05]  /*d4c0*/  @P0 IMAD.HI.U32 R14, R7, R58, RZ ;  /* 0x0000003a070e0227 */ /* 0x000fca00078e00ff */
[----:B------:R-:W-:-:S04]  /*d4d0*/  @P0 SHF.R.U32.HI R7, RZ, R59, R14 ;  /* 0x0000003bff070219 */ /* 0x000fc8000001160e */
[----:B------:R-:W-:Y:S01]  /*d4e0*/  LOP3.LUT R7, RZ, R7, RZ, 0x33, !PT ;  /* 0x00000007ff077212 */ /* 0x000fe200078e33ff */
[----:B------:R-:W-:Y:S06]  /*d4f0*/  BRA `(.L_x_5177) ;  /* 0x00000000000c7947 */ /* 0x000fec0003800000 */
.L_x_5176:
[----:B------:R-:W-:-:S13]  /*d500*/  ISETP.NE.AND P0, PT, R57, 0x1, PT ;  /* 0x000000013900780c */ /* 0x000fda0003f05270 */
[----:B------:R-:W-:-:S05]  /*d510*/  @P0 IMAD.HI.U32 R14, R7, R58, RZ ;  /* 0x0000003a070e0227 */ /* 0x000fca00078e00ff */
[----:B------:R-:W-:-:S07]  /*d520*/  @P0 SHF.R.U32.HI R7, RZ, R59, R14 ;  /* 0x0000003bff070219 */ /* 0x000fce000001160e */
.L_x_5177:
[----:B------:R-:W-:Y:S05]  /*d530*/  BSYNC B1 ;  /* 0x0000000000017941 */ /* 0x000fea0003800000 */
.L_x_5175:
[----:B------:R-:W-:-:S04]  /*d540*/  IMAD R14, R7, R57, -UR4 ;  /* 0x80000004070e7e24 */ /* 0x000fc8000f8e0239 */
[----:B------:R-:W-:-:S05]  /*d550*/  IMAD R14, R31, -0x2, R14 ;  /* 0xfffffffe1f0e7824 */ /* 0x000fca00078e020e */
[----:B------:R-:W-:Y:S02]  /*d560*/  VIMNMX R3, R3, R14, !PT ;  /* 0x0000000e03037248 */ /* 0x000fe40007fe0100 */
[----:B------:R-:W-:-:S07]  /*d570*/  VIADDMNMX R4, R14, R57, R4, PT ;  /* 0x000000390e047246 */ /* 0x000fce0003800104 */
.L_x_5174:
[----:B------:R-:W-:Y:S05]  /*d580*/  BSYNC B0 ;  /* 0x0000000000007941 */ /* 0x000fea0003800000 */
.L_x_5173:
[C---:B------:R-:W-:Y:S01]  /*d590*/  ISETP.GE.AND P1, PT, R56.reuse, 0x9, PT ;  /* 0x000000093800780c */ /* 0x040fe20003f26270 */
[----:B------:R-:W0:Y:S01]  /*d5a0*/  SHFL.IDX PT, R7, R20, 0x1, 0x1c1f ;  /* 0x003c1f0014077f89 */ /* 0x000e2200000e0000 */
[----:B------:R-:W-:Y:S01]  /*d5b0*/  ISETP.GE.AND P0, PT, R56, 0x2, PT ;  /* 0x000000023800780c */ /* 0x000fe20003f06270 */
[----:B------:R-:W-:Y:S01]  /*d5c0*/  BSSY B0, `(.L_x_5178) ;  /* 0x000005f000007945 */ /* 0x000fe20003800000 */
[C---:B------:R-:W-:Y:S02]  /*d5d0*/  ISETP.GT.AND P2, PT, R3.reuse, 0x8, !P1 ;  /* 0x000000080300780c */ /* 0x040fe40004f44270 */
[----:B------:R-:W-:Y:S02]  /*d5e0*/  ISETP.GT.AND P3, PT, R3, 0x1, !P0 ;  /* 0x000000010300780c */ /* 0x000fe40004764270 */
[----:B------:R-:W-:Y:S02]  /*d5f0*/  ISETP.LT.OR P2, PT, R4, 0x9, P2 ;  /* 0x000000090400780c */ /* 0x000fe40001741670 */
[----:B------:R-:W-:-:S02]  /*d600*/  ISETP.GE.AND P4, PT, R56, 0x11, PT ;  /* 0x000000113800780c */ /* 0x000fc40003f86270 */
[----:B------:R-:W-:Y:S02]  /*d610*/  ISETP.LT.OR P3, PT, R4, 0x2, P3 ;  /* 0x000000020400780c */ /* 0x000fe40001f61670 */
[----:B------:R-:W-:Y:S02]  /*d620*/  FSEL R162, R28, -INF , !P2 ;  /* 0xff8000001ca27808 */ /* 0x000fe40005000000 */
[----:B------:R-:W-:Y:S02]  /*d630*/  ISETP.GT.AND P2, PT, R3, 0x10, !P4 ;  /* 0x000000100300780c */ /* 0x000fe40006744270 */
[----:B------:R-:W-:Y:S02]  /*d640*/  ISETP.GE.AND P5, PT, R56, 0xa, PT ;  /* 0x0000000a3800780c */ /* 0x000fe40003fa6270 */
[----:B------:R-:W-:Y:S02]  /*d650*/  FSEL R60, R25, -INF , !P3 ;  /* 0xff800000193c7808 */ /* 0x000fe40005800000 */
[----:B------:R-:W-:-:S02]  /*d660*/  P2R R25, PR, RZ, 0x10 ;  /* 0x00000010ff197803 */ /* 0x000fc40000000000 */
[----:B------:R-:W-:Y:S02]  /*d670*/  ISETP.LT.OR P2, PT, R4, 0x11, P2 ;  /* 0x000000110400780c */ /* 0x000fe40001741670 */
[C---:B------:R-:W-:Y:S02]  /*d680*/  ISETP.GT.AND P3, PT, R3.reuse, 0x9, !P5 ;  /* 0x000000090300780c */ /* 0x040fe40006f64270 */
[----:B------:R-:W-:Y:S02]  /*d690*/  ISETP.GE.AND P4, PT, R56, 0x12, PT ;  /* 0x000000123800780c */ /* 0x000fe40003f86270 */
[----:B------:R-:W-:Y:S02]  /*d6a0*/  FSEL R64, R64, -INF , !P2 ;  /* 0xff80000040407808 */ /* 0x000fe40005000000 */
[----:B------:R-:W-:Y:S02]  /*d6b0*/  ISETP.LT.OR P3, PT, R4, 0xa, P3 ;  /* 0x0000000a0400780c */ /* 0x000fe40001f61670 */
[----:B------:R-:W-:-:S02]  /*d6c0*/  ISETP.GT.AND P2, PT, R3, 0x11, !P4 ;  /* 0x000000110300780c */ /* 0x000fc40006744270 */
[----:B-1----:R-:W-:Y:S02]  /*d6d0*/  FSEL R66, R61, -INF , !P3 ;  /* 0xff8000003d427808 */ /* 0x002fe40005800000 */
        /* <DEDUP_REMOVED lines=26> */
[----:B------:R-:W-:Y:S02]  /*d880*/  P2R R28, PR, RZ, 0x10 ;  /* 0x00000010ff1c7803 */ /* 0x000fe40000000000 */
[----:B------:R-:W-:Y:S02]  /*d890*/  FSEL R44, R44, -INF , !P2 ;  /* 0xff8000002c2c7808 */ /* 0x000fe40005000000 */
[----:B------:R-:W-:-:S02]  /*d8a0*/  ISETP.GE.AND P2, PT, R56, 0x2a, PT ;  /* 0x0000002a3800780c */ /* 0x000fc40003f46270 */
[----:B------:R-:W-:Y:S02]  /*d8b0*/  P2R R15, PR, RZ, 0x20 ;  /* 0x00000020ff0f7803 */ /* 0x000fe40000000000 */
        /* <DEDUP_REMOVED lines=39> */
.L_x_5181:
[----:B------:R-:W-:-:S13]  /*db30*/  ISETP.NE.AND P6, PT, R57, 0x1, PT ;  /* 0x000000013900780c */ /* 0x000fda0003fc5270 */
[----:B------:R-:W-:-:S05]  /*db40*/  @P6 IMAD.HI.U32 R58, R12, R58, RZ ;  /* 0x0000003a0c3a6227 */ /* 0x000fca00078e00ff */
[----:B------:R-:W-:-:S07]  /*db50*/  @P6 SHF.R.U32.HI R12, RZ, R59, R58 ;  /* 0x0000003bff0c6219 */ /* 0x000fce000001163a */
.L_x_5182:
[----:B------:R-:W-:Y:S05]  /*db60*/  BSYNC B1 ;  /* 0x0000000000017941 */ /* 0x000fea0003800000 */
.L_x_5180:
[----:B------:R-:W-:-:S04]  /*db70*/  IMAD R12, R12, R57, -UR4 ;  /* 0x800000040c0c7e24 */ /* 0x000fc8000f8e0239 */
[----:B------:R-:W-:-:S05]  /*db80*/  IMAD R12, R31, -0x2, R12 ;  /* 0xfffffffe1f0c7824 */ /* 0x000fca00078e020c */
[----:B------:R-:W-:Y:S02]  /*db90*/  VIADDMNMX R4, R12, R57, R4, PT ;  /* 0x000000390c047246 */ /* 0x000fe40003800104 */
[----:B------:R-:W-:-:S07]  /*dba0*/  VIMNMX R3, R3, R12, !PT ;  /* 0x0000000c03037248 */ /* 0x000fce0007fe0100 */
.L_x_5179:
[----:B------:R-:W-:Y:S05]  /*dbb0*/  BSYNC B0 ;  /* 0x0000000000007941 */ /* 0x000fea0003800000 */
.L_x_5178:
[C---:B------:R-:W-:Y:S01]  /*dbc0*/  ISETP.GT.AND P0, PT, R3.reuse, 0x1, !P0 ;  /* 0x000000010300780c */ /* 0x040fe20004704270 */
[----:B------:R-:W-:Y:S01]  /*dbd0*/  BAR.SYNC.DEFER_BLOCKING 0xf, 0x100 ;  /* 0x03c4000000007b1d */ /* 0x000fe20000010000 */
[----:B------:R-:W-:Y:S02]  /*dbe0*/  ISETP.GT.AND P1, PT, R3, 0x8, !P1 ;  /* 0x000000080300780c */ /* 0x000fe40004f24270 */
[C---:B------:R-:W-:Y:S02]  /*dbf0*/  ISETP.LT.OR P0, PT, R4.reuse, 0x2, P0 ;  /* 0x000000020400780c */ /* 0x040fe40000701670 */
[----:B------:R-:W-:Y:S02]  /*dc00*/  ISETP.LT.OR P1, PT, R4, 0x9, P1 ;  /* 0x000000090400780c */ /* 0x000fe40000f21670 */
[----:B------:R-:W-:Y:S01]  /*dc10*/  FSEL R27, R27, -INF , !P0 ;  /* 0xff8000001b1b7808 */ /* 0x000fe20004000000 */
[----:B------:R-:W2:Y:S01]  /*dc20*/  LDL R81, [R1+0x1c8] ;  /* 0x0001c80001517983 */ /* 0x000ea20000100800 */
[----:B------:R-:W-:-:S02]  /*dc30*/  ISETP.NE.AND P0, PT, R15, RZ, PT ;  /* 0x000000ff0f00720c */ /* 0x000fc40003f05270 */
[----:B------:R-:W-:Y:S01]  /*dc40*/  FSEL R21, R62, -INF , !P1 ;  /* 0xff8000003e157808 */ /* 0x000fe20004800000 */
[----:B------:R-:W3:Y:S01]  /*dc50*/  LDL R58, [R1+0x21c] ;  /* 0x00021c00013a7983 */ /* 0x000ee20000100800 */
[----:B------:R-:W-:Y:S02]  /*dc60*/  ISETP.GT.AND P0, PT, R3, 0x9, !P0 ;  /* 0x000000090300780c */ /* 0x000fe40004704270 */
[----:B------:R-:W-:Y:S01]  /*dc70*/  ISETP.NE.AND P1, PT, R32, RZ, PT ;  /* 0x000000ff2000720c */ /* 0x000fe20003f25270 */
[----:B------:R-:W4:Y:S01]  /*dc80*/  LDL R62, [R1+0x224] ;  /* 0x00022400013e7983 */ /* 0x000f220000100800 */
[----:B------:R-:W-:Y:S02]  /*dc90*/  ISETP.LT.OR P0, PT, R4, 0xa, P0 ;  /* 0x0000000a0400780c */ /* 0x000fe40000701670 */
[----:B------:R-:W-:Y:S01]  /*dca0*/  ISETP.NE.AND P6, PT, R14, RZ, PT ;  /* 0x000000ff0e00720c */ /* 0x000fe20003fc5270 */
[----:B------:R-:W2:Y:S01]  /*dcb0*/  LDL R78, [R1+0x244] ;  /* 0x00024400014e7983 */ /* 0x000ea20000100800 */
[----:B------:R-:W-:-:S02]  /*dcc0*/  FSEL R24, R63, -INF , !P0 ;  /* 0xff8000003f187808 */ /* 0x000fc40004000000 */
[----:B------:R-:W-:Y:S01]  /*dcd0*/  ISETP.NE.AND P0, PT, R25, RZ, PT ;  /* 0x000000ff1900720c */ /* 0x000fe20003f05270 */
[----:B------:R-:W2:Y:S01]  /*dce0*/  LDL R80, [R1+0x248] ;  /* 0x0002480001507983 */ /* 0x000ea20000100800 */
[C---:B------:R-:W-:Y:S02]  /*dcf0*/  ISETP.GT.AND P2, PT, R3.reuse, 0x29, !P2 ;  /* 0x000000290300780c */ /* 0x040fe40005744270 */
[C---:B------:R-:W-:Y:S01]  /*dd00*/  ISETP.GT.AND P0, PT, R3.reuse, 0x10, !P0 ;  /* 0x000000100300780c */ /* 0x040fe20004704270 */
[----:B------:R-:W2:Y:S01]  /*dd10*/  LDL R82, [R1+0x24c] ;  /* 0x00024c0001527983 */ /* 0x000ea20000100800 */
[----:B------:R-:W-:Y:S02]  /*dd20*/  ISETP.GT.AND P3, PT, R3, 0x30, !P3 ;  /* 0x000000300300780c */ /* 0x000fe40005f64270 */
[C---:B------:R-:W-:Y:S01]  /*dd30*/  ISETP.LT.OR P0, PT, R4.reuse, 0x11, P0 ;  /* 0x000000110400780c */ /* 0x040fe20000701670 */
[----:B------:R-:W2:Y:S01]  /*dd40*/  LDL R84, [R1+0x250] ;  /* 0x0002500001547983 */ /* 0x000ea20000100800 */
[----:B------:R-:W-:-:S02]  /*dd50*/  ISETP.LT.OR P2, PT, R4, 0x2a, P2 ;  /* 0x0000002a0400780c */ /* 0x000fc40001741670 */
[----:B------:R-:W-:Y:S01]  /*dd60*/  FSEL R25, R34, -INF , !P0 ;  /* 0xff80000022197808 */ /* 0x000fe20004000000 */
[----:B------:R-:W2:Y:S01]  /*dd70*/  LDL R86, [R1+0x254] ;  /* 0x0002540001567983 */ /* 0x000ea20000100800 */
[----:B------:R-:W-:Y:S02]  /*dd80*/  ISETP.NE.AND P0, PT, R28, RZ, PT ;  /* 0x000000ff1c00720c */ /* 0x000fe40003f05270 */
[C---:B------:R-:W-:Y:S01]  /*dd90*/  ISETP.GT.AND P4, PT, R3.reuse, 0x31, !P4 ;  /* 0x000000310300780c */ /* 0x040fe20006784270 */
[----:B------:R-:W2:Y:S01]  /*dda0*/  LDL R88, [R1+0x258] ;  /* 0x0002580001587983 */ /* 0x000ea20000100800 */
[----:B------:R-:W-:Y:S02]  /*ddb0*/  ISETP.GT.AND P0, PT, R3, 0x11, !P0 ;  /* 0x000000110300780c */ /* 0x000fe40004704270 */
[C---:B------:R-:W-:Y:S01]  /*ddc0*/  ISETP.LT.OR P3, PT, R4.reuse, 0x31, P3 ;  /* 0x000000310400780c */ /* 0x040fe20001f61670 */
[----:B------:R-:W2:Y:S01]  /*ddd0*/  LDL R90, [R1+0x25c] ;  /* 0x00025c00015a7983 */ /* 0x000ea20000100800 */
[----:B------:R-:W-:-:S02]  /*dde0*/  ISETP.LT.OR P0, PT, R4, 0x12, P0 ;  /* 0x000000120400780c */ /* 0x000fc40000701670 */
[----:B------:R-:W-:Y:S01]  /*ddf0*/  ISETP.GT.AND P5, PT, R3, 0x38, !P5 ;  /* 0x000000380300780c */ /* 0x000fe20006fa4270 */
[----:B------:R-:W2:Y:S01]  /*de00*/  LDL R92, [R1+0x260] ;  /* 0x00026000015c7983 */ /* 0x000ea20000100800 */
[----:B------:R-:W-:Y:S02]  /*de10*/  FSEL R26, R35, -INF , !P0 ;  /* 0xff800000231a7808 */ /* 0x000fe40004000000 */
[----:B------:R-:W-:Y:S01]  /*de20*/  ISETP.NE.AND P0, PT, R29, RZ, PT ;  /* 0x000000ff1d00720c */ /* 0x000fe20003f05270 */
[----:B------:R-:W2:Y:S01]  /*de30*/  LDL R94, [R1+0x264] ;  /* 0x00026400015e7983 */ /* 0x000ea20000100800 */
[----:B------:R-:W-:Y:S02]  /*de40*/  ISETP.LT.OR P4, PT, R4, 0x32, P4 ;  /* 0x000000320400780c */ /* 0x000fe40002781670 */
[----:B------:R-:W-:Y:S01]  /*de50*/  ISETP.GT.AND P0, PT, R3, 0x18, !P0 ;  /* 0x000000180300780c */ /* 0x000fe20004704270 */
[----:B------:R-:W2:Y:S01]  /*de60*/  LDL R96, [R1+0x268] ;  /* 0x0002680001607983 */ /* 0x000ea20000100800 */
[----:B------:R-:W-:-:S02]  /*de70*/  FSEL R34, R50, -INF , !P3 ;  /* 0xff80000032227808 */ /* 0x000fc40005800000 */
[C---:B------:R-:W-:Y:S01]  /*de80*/  ISETP.LT.OR P0, PT, R4.reuse, 0x19, P0 ;  /* 0x000000190400780c */ /* 0x040fe20000701670 */
[----:B------:R-:W3:Y:S01]  /*de90*/  LDL R50, [R1+0x20c] ;  /* 0x00020c0001327983 */ /* 0x000ee20000100800 */
[----:B------:R-:W-:Y:S02]  /*dea0*/  ISETP.LT.OR P5, PT, R4, 0x39, P5 ;  /* 0x000000390400780c */ /* 0x000fe40002fa1670 */
[----:B------:R-:W-:Y:S01]  /*deb0*/  FSEL R28, R38, -INF , !P0 ;  /* 0xff800000261c7808 */ /* 0x000fe20004000000 */
[----:B------:R-:W2:Y:S01]  /*dec0*/  LDL R98, [R1+0x26c] ;  /* 0x00026c0001627983 */ /* 0x000ea20000100800 */
[----:B------:R-:W-:Y:S02]  /*ded0*/  ISETP.GT.AND P0, PT, R3, 0x19, !P1 ;  /* 0x000000190300780c */ /* 0x000fe40004f04270 */
[----:B------:R-:W-:Y:S01]  /*dee0*/  ISETP.NE.AND P1, PT, R37, RZ, PT ;  /* 0x000000ff2500720c */ /* 0x000fe20003f25270 */
[----:B------:R-:W4:Y:S01]  /*def0*/  LDL R38, [R1+0x410] ;  /* 0x0004100001267983 */ /* 0x000f220000100800 */
        /* <DEDUP_REMOVED lines=10> */
[----:B------:R-:W-:Y:S01]  /*dfa0*/  ISETP.LT.OR P0, PT, R4, 0x21, P0 ;  /* 0x000000210400780c */ /* 0x000fe20000701670 */
[----:B------:R-:W3:Y:S01]  /*dfb0*/  LDL R46, [R1+0x204] ;  /* 0x00020400012e7983 */ /* 0x000ee20000100800 */
[----:B------:R-:W-:Y:S02]  /*dfc0*/  FSEL R33, R47, -INF , !P2 ;  /* 0xff8000002f217808 */ /* 0x000fe40005000000 */
[----:B------:R-:W-:Y:S01]  /*dfd0*/  FSEL R30, R42, -INF , !P0 ;  /* 0xff8000002a1e7808 */ /* 0x000fe20004000000 */
[----:B------:R-:W2:Y:S01]  /*dfe0*/  LDL R106, [R1+0x27c] ;  /* 0x00027c00016a7983 */ /* 0x000ea20000100800 */
[----:B------:R-:W-:Y:S02]  /*dff0*/  ISETP.GT.AND P0, PT, R3, RZ, !P6 ;  /* 0x000000ff0300720c */ /* 0x000fe40007704270 */
[----:B------:R-:W-:Y:S01]  /*e000*/  ISETP.NE.AND P6, PT, R41, RZ, PT ;  /* 0x000000ff2900720c */ /* 0x000fe20003fc5270 */
[----:B------:R-:W3:Y:S01]  /*e010*/  LDL R42, [R1+0x1fc] ;  /* 0x0001fc00012a7983 */ /* 0x000ee20000100800 */
[----:B------:R-:W-:-:S02]  /*e020*/  ISETP.LT.OR P0, PT, R4, 0x1, P0 ;  /* 0x000000010400780c */ /* 0x000fc40000701670 */
[----:B------:R-:W-:Y:S01]  /*e030*/  FSEL R35, R51, -INF , !P4 ;  /* 0xff80000033237808 */ /* 0x000fe20006000000 */
[----:B------:R-:W2:Y:S01]  /*e040*/  LDL R108, [R1+0x280] ;  /* 0x00028000016c7983 */ /* 0x000ea20000100800 */
[----:B------:R-:W-:Y:S02]  /*e050*/  FSEL R20, R0, -INF , !P0 ;  /* 0xff80000000147808 */ /* 0x000fe40004000000 */
[----:B------:R-:W-:Y:S01]  /*e060*/  FMNMX.FTZ R0, R160, R60, !PT ;  /* 0x0000003ca0007209 */ /* 0x000fe20007810000 */
[----:B------:R-:W2:Y:S01]  /*e070*/  LDL R110, [R1+0x284] ;  /* 0x00028400016e7983 */ /* 0x000ea20000100800 */
[----:B------:R-:W-:Y:S02]  /*e080*/  ISETP.NE.AND P0, PT, R36, RZ, PT ;  /* 0x000000ff2400720c */ /* 0x000fe40003f05270 */
[----:B------:R-:W-:Y:S01]  /*e090*/  FMNMX.FTZ R0, R162, R0, !PT ;  /* 0x00000000a2007209 */ /* 0x000fe20007810000 */
[----:B------:R-:W2:Y:S01]  /*e0a0*/  LDL R112, [R1+0x288] ;  /* 0x0002880001707983 */ /* 0x000ea20000100800 */
[----:B------:R-:W-:-:S02]  /*e0b0*/  ISETP.GT.AND P0, PT, R3, 0x21, !P0 ;  /* 0x000000210300780c */ /* 0x000fc40004704270 */
[----:B------:R-:W-:Y:S01]  /*e0c0*/  FMNMX.FTZ R0, R66, R0, !PT ;  /* 0x0000000042007209 */ /* 0x000fe20007810000 */
[----:B------:R-:W2:Y:S01]  /*e0d0*/  LDL R114, [R1+0x28c] ;  /* 0x00028c0001727983 */ /* 0x000ea20000100800 */
[----:B------:R-:W-:Y:S02]  /*e0e0*/  ISETP.LT.OR P0, PT, R4, 0x22, P0 ;  /* 0x000000220400780c */ /* 0x000fe40000701670 */
[----:B------:R-:W-:Y:S01]  /*e0f0*/  FMNMX.FTZ R0, R64, R0, !PT ;  /* 0x0000000040007209 */ /* 0x000fe20007810000 */
[----:B------:R-:W2:Y:S01]  /*e100*/  LDL R116, [R1+0x290] ;  /* 0x0002900001747983 */ /* 0x000ea20000100800 */
[----:B------:R-:W-:Y:S02]  /*e110*/  FSEL R31, R43, -INF , !P0 ;  /* 0xff8000002b1f7808 */ /* 0x000fe40004000000 */
        /* <DEDUP_REMOVED lines=11> */
[----:B------:R-:W-:-:S02]  /*e1d0*/  FSEL R37, R55, -INF , !P0 ;  /* 0xff80000037257808 */ /* 0x000fc40004000000 */
[----:B------:R-:W-:Y:S01]  /*e1e0*/  FMNMX.FTZ R0, R72, R0, !PT ;  /* 0x0000000048007209 */ /* 0x000fe20007810000 */
[----:B------:R-:W2:Y:S03]  /*e1f0*/  LDL R124, [R1+0x2a0] ;  /* 0x0002a000017c7983 */ /* 0x000ea60000100800 */
        /* <DEDUP_REMOVED lines=9> */
[----:B------:R-:W2:Y:S01]  /*e290*/  LDL R134, [R1+0x2b4] ;  /* 0x0002b40001867983 */ /* 0x000ea20000100800 */
[----:B------:R-:W-:-:S02]  /*e2a0*/  FMNMX.FTZ R0, R20, R27, !PT ;  /* 0x0000001b14007209 */ /* 0x000fc40007810000 */
[----:B------:R-:W-:Y:S01]  /*e2b0*/  FMNMX.FTZ R12, R56, R12, !PT ;  /* 0x0000000c380c7209 */ /* 0x000fe20007810000 */
[----:B------:R-:W2:Y:S01]  /*e2c0*/  LDL R136, [R1+0x2b8] ;  /* 0x0002b80001887983 */ /* 0x000ea20000100800 */
[----:B------:R-:W-:-:S03]  /*e2d0*/  FMNMX.FTZ R7, R21, R0, !PT ;  /* 0x0000000015077209 */ /* 0x000fc60007810000 */
[----:B------:R-:W0:Y:S01]  /*e2e0*/  SHFL.BFLY PT, R13, R12, 0x2, 0x1f ;  /* 0x0c401f000c0d7f89 */ /* 0x000e2200000e0000 */
[----:B------:R-:W-:-:S03]  /*e2f0*/  FMNMX.FTZ R0, R24, R7, !PT ;  /* 0x0000000718007209 */ /* 0x000fc60007810000 */
[----:B------:R-:W2:Y:S01]  /*e300*/  LDL R138, [R1+0x2bc] ;  /* 0x0002bc00018a7983 */ /* 0x000ea20000100800 */
        /* <DEDUP_REMOVED lines=8> */
[----:B------:R-:W-:Y:S02]  /*e390*/  FMNMX.FTZ R0, R30, R7, !PT ;  /* 0x000000071e007209 */ /* 0x000fe40007810000 */
[----:B0-----:R-:W-:Y:S01]  /*e3a0*/  FMNMX.FTZ R14, R12, R13, !PT ;  /* 0x0000000d0c0e7209 */ /* 0x001fe20007810000 */
        /* <DEDUP_REMOVED lines=15> */
[----:B------:R-:W2:Y:S04]  /*e4a0*/  LDL R47, [R1+0x2fc] ;  /* 0x0002fc00012f7983 */ /* 0x000ea80000100800 */
[----:B------:R-:W-:Y:S04]  /*e4b0*/  STL.64 [R1+0x3f0], R12 ;  /* 0x0003f00c01007387 */ /* 0x000fe80000100a00 */
[----:B------:R0:W-:Y:S04]  /*e4c0*/  STL [R1+0x3f0], R0 ;  /* 0x0003f00001007387 */ /* 0x0001e80000100800 */
[----:B------:R-:W4:Y:S04]  /*e4d0*/  LDL R7, [R1+0x3f0] ;  /* 0x0003f00001077983 */ /* 0x000f280000100800 */
[----:B------:R-:W3:Y:S04]  /*e4e0*/  LDL R4, [R1+0x3f4] ;  /* 0x0003f40001047983 */ /* 0x000ee80000100800 */
[----:B------:R-:W2:Y:S04]  /*e4f0*/  LDL.64 R14, [R1+0x118] ;  /* 0x00011800010e7983 */ /* 0x000ea80000100a00 */
        /* <DEDUP_REMOVED lines=48> */
[----:B----4-:R-:W-:Y:S01]  /*e800*/  FMUL.FTZ R3, R38, R7 ;  /* 0x0000000726037220 */ /* 0x010fe20000410000 */
[----:B------:R-:W-:-:S02]  /*e810*/  FSETP.NEU.FTZ.AND P0, PT, R7, -INF , PT ;  /* 0xff8000000700780b */ /* 0x000fc40003f1d000 */
[----:B---3--:R-:W1:Y:S02]  /*e820*/  SHFL.BFLY PT, R7, R4, 0x2, 0x1f ;  /* 0x0c401f0004077f89 */ /* 0x008e6400000e0000 */
[----:B------:R-:W-:-:S05]  /*e830*/  FSEL R3, R3, RZ, P0 ;  /* 0x000000ff03037208 */ /* 0x000fca0000000000 */
[----:B0-----:R-:W-:Y:S01]  /*e840*/  FFMA.FTZ R0, R66, R38, -R3 ;  /* 0x0000002642007223 */ /* 0x001fe20000010803 */
[----:B-1----:R-:W-:-:S03]  /*e850*/  FMNMX.FTZ R7, R7, R4, !PT ;  /* 0x0000000407077209 */ /* 0x002fc60007810000 */
        /* <DEDUP_REMOVED lines=9> */
[----:B0-----:R-:W0:Y:S01]  /*e8f0*/  SHFL.BFLY PT, R0, R7, 0x1, 0x1f ;  /* 0x0c201f0007007f89 */ /* 0x001e2200000e0000 */
        /* <DEDUP_REMOVED lines=8> */
[----:B------:R-:W3:Y:S04]  /*e980*/  LDL R40, [R1+0x1f8] ;  /* 0x0001f80001287983 */ /* 0x000ee80000100800 */
[----:B------:R-:W4:Y:S03]  /*e990*/  LDL R44, [R1+0x200] ;  /* 0x00020000012c7983 */ /* 0x000f260000100800 */
[----:B------:R-:W1:Y:S01]  /*e9a0*/  MUFU.EX2 R83, R83 ;  /* 0x0000005300537308 */ /* 0x000e620000000800 */
[----:B------:R-:W4:Y:S04]  /*e9b0*/  LDL R48, [R1+0x208] ;  /* 0x0002080001307983 */ /* 0x000f280000100800 */
[----:B------:R-:W4:Y:S01]  /*e9c0*/  LDL R52, [R1+0x210] ;  /* 0x0002100001347983 */ /* 0x000f220000100800 */
[----:B0-----:R-:W-:-:S02]  /*e9d0*/  FMNMX.FTZ R0, R7, R0, !PT ;  /* 0x0000000007007209 */ /* 0x001fc40007810000 */
[----:B------:R-:W-:Y:S01]  /*e9e0*/  MUFU.EX2 R162, R162 ;  /* 0x000000a200a27308 */ /* 0x000fe20000000800 */
[----:B------:R-:W4:Y:S01]  /*e9f0*/  LDL R56, [R1+0x218] ;  /* 0x0002180001387983 */ /* 0x000f220000100800 */
[C---:B------:R-:W-:Y:S01]  /*ea00*/  FSETP.NEU.FTZ.AND P0, PT, R0.reuse, -INF , PT ;  /* 0xff8000000000780b */ /* 0x040fe20003f1d000 */
[-C--:B------:R-:W-:Y:S02]  /*ea10*/  FMUL.FTZ R4, R0, R38.reuse ;  /* 0x0000002600047220 */ /* 0x080fe40000410000 */
[----:B------:R-:W4:Y:S03]  /*ea20*/  LDL R60, [R1+0x220] ;  /* 0x00022000013c7983 */ /* 0x000f260000100800 */
[----:B------:R-:W-:Y:S01]  /*ea30*/  FSEL R3, R4, RZ, P0 ;  /* 0x000000ff04037208 */ /* 0x000fe20000000000 */
[----:B------:R-:W-:Y:S01]  /*ea40*/  MUFU.EX2 R164, R164 ;  /* 0x000000a400a47308 */ /* 0x000fe20000000800 */
[----:B------:R-:W4:Y:S03]  /*ea50*/  LDL R64, [R1+0x228] ;  /* 0x0002280001407983 */ /* 0x000f260000100800 */
[-CC-:B------:R-:W-:Y:S01]  /*ea60*/  FFMA.FTZ R161, R20, R38.reuse, -R3.reuse ;  /* 0x0000002614a17223 */ /* 0x180fe20000010803 */
[-CC-:B------:R-:W-:Y:S01]  /*ea70*/  FFMA.FTZ R99, R27, R38.reuse, -R3.reuse ;  /* 0x000000261b637223 */ /* 0x180fe20000010803 */
[-CC-:B------:R-:W-:Y:S01]  /*ea80*/  FFMA.FTZ R163, R21, R38.reuse, -R3.reuse ;  /* 0x0000002615a37223 */ /* 0x180fe20000010803 */
[-CC-:B------:R-:W-:Y:S01]  /*ea90*/  FFMA.FTZ R97, R24, R38.reuse, -R3.reuse ;  /* 0x0000002618617223 */ /* 0x180fe20000010803 */
[----:B------:R-:W-:Y:S01]  /*eaa0*/  MUFU.EX2 R111, R111 ;  /* 0x0000006f006f7308 */ /* 0x000fe20000000800 */
[-CC-:B------:R-:W-:Y:S01]  /*eab0*/  FFMA.FTZ R165, R25, R38.reuse, -R3.reuse ;  /* 0x0000002619a57223 */ /* 0x180fe20000010803 */
[----:B------:R-:W4:Y:S04]  /*eac0*/  LDL R66, [R1+0x22c] ;  /* 0x00022c0001427983 */ /* 0x000f280000100800 */
[----:B------:R-:W4:Y:S02]  /*ead0*/  LDL R68, [R1+0x230] ;  /* 0x0002300001447983 */ /* 0x000f240000100800 */
[----:B------:R-:W-:Y:S02]  /*eae0*/  MUFU.EX2 R161, R161 ;  /* 0x000000a100a17308 */ /* 0x000fe40000000800 */
[----:B------:R-:W4:Y:S04]  /*eaf0*/  LDL R70, [R1+0x234] ;  /* 0x0002340001467983 */ /* 0x000f280000100800 */
[----:B------:R-:W4:Y:S02]  /*eb00*/  LDL R72, [R1+0x238] ;  /* 0x0002380001487983 */ /* 0x000f240000100800 */
[----:B------:R-:W0:Y:S01]  /*eb10*/  MUFU.EX2 R99, R99 ;  /* 0x0000006300637308 */ /* 0x000e220000000800 */
[-CC-:B------:R-:W-:Y:S01]  /*eb20*/  FFMA.FTZ R95, R26, R38.reuse, -R3.reuse ;  /* 0x000000261a5f7223 */ /* 0x180fe20000010803 */
[----:B------:R-:W4:Y:S04]  /*eb30*/  LDL R74, [R1+0x23c] ;  /* 0x00023c00014a7983 */ /* 0x000f280000100800 */
[----:B------:R-:W4:Y:S02]  /*eb40*/  LDL R76, [R1+0x240] ;  /* 0x00024000014c7983 */ /* 0x000f240000100800 */
[----:B------:R-:W0:Y:S01]  /*eb50*/  MUFU.EX2 R163, R163 ;  /* 0x000000a300a37308 */ /* 0x000e220000000800 */
[-C--:B------:R-:W-:Y:S01]  /*eb60*/  FFMA.FTZ R167, R28, R38.reuse, -R3 ;  /* 0x000000261ca77223 */ /* 0x080fe20000010803 */
[----:B-1----:R-:W-:Y:S01]  /*eb70*/  FADD.FTZ R7, R160, R83 ;  /* 0x00000053a0077221 */ /* 0x002fe20000010000 */
[-CC-:B------:R-:W-:Y:S01]  /*eb80*/  FFMA.FTZ R93, R29, R38.reuse, -R3.reuse ;  /* 0x000000261d5d7223 */ /* 0x180fe20000010803 */
[----:B------:R-:W-:-:S04]  /*eb90*/  FFMA.FTZ R169, R30, R38, -R3 ;  /* 0x000000261ea97223 */ /* 0x000fc80000010803 */
[----:B------:R-:W-:Y:S08]  /*eba0*/  MUFU.EX2 R166, R166 ;  /* 0x000000a600a67308 */ /* 0x000ff00000000800 */
[----:B------:R-:W1:Y:S01]  /*ebb0*/  MUFU.EX2 R97, R97 ;  /* 0x0000006100617308 */ /* 0x000e620000000800 */
[----:B0-----:R-:W-:-:S07]  /*ebc0*/  FADD.FTZ R4, R161, R99 ;  /* 0x00000063a1047221 */ /* 0x001fce0000010000 */
[----:B------:R-:W0:Y:S01]  /*ebd0*/  MUFU.EX2 R165, R165 ;  /* 0x000000a500a57308 */ /* 0x000e220000000800 */
[----:B------:R-:W-:Y:S01]  /*ebe0*/  FADD.FTZ R12, R162, R7 ;  /* 0x00000007a20c7221 */ /* 0x000fe20000010000 */
[----:B------:R-:W-:Y:S01]  /*ebf0*/  FADD.FTZ R4, R163, R4 ;  /* 0x00000004a3047221 */ /* 0x000fe20000010000 */
[----:B------:R-:W-:-:S05]  /*ec00*/  FFMA.FTZ R91, R31, R38, -R3 ;  /* 0x000000261f5b7223 */ /* 0x000fca0000010803 */
[----:B------:R-:W-:Y:S08]  /*ec10*/  MUFU.EX2 R107, R107 ;  /* 0x0000006b006b7308 */ /* 0x000ff00000000800 */
[----:B------:R-:W0:Y:S01]  /*ec20*/  MUFU.EX2 R95, R95 ;  /* 0x0000005f005f7308 */ /* 0x000e220000000800 */
[----:B------:R-:W-:Y:S01]  /*ec30*/  FADD.FTZ R7, R113, R12 ;  /* 0x0000000c71077221 */ /* 0x000fe20000010000 */
[----:B-1----:R-:W-:Y:S01]  /*ec40*/  FADD.FTZ R4, R97, R4 ;  /* 0x0000000461047221 */ /* 0x002fe20000010000 */
[----:B------:R-:W-:-:S05]  /*ec50*/  FFMA.FTZ R171, R32, R38, -R3 ;  /* 0x0000002620ab7223 */ /* 0x000fca0000010803 */
[----:B------:R-:W-:Y:S01]  /*ec60*/  MUFU.EX2 R168, R168 ;  /* 0x000000a800a87308 */ /* 0x000fe20000000800 */
[-CC-:B------:R-:W-:Y:S01]  /*ec70*/  FFMA.FTZ R89, R33, R38.reuse, -R3.reuse ;  /* 0x0000002621597223 */ /* 0x180fe20000010803 */
[----:B------:R-:W-:-:S06]  /*ec80*/  FFMA.FTZ R173, R34, R38, -R3 ;  /* 0x0000002622ad7223 */ /* 0x000fcc0000010803 */
[----:B------:R-:W-:Y:S01]  /*ec90*/  MUFU.EX2 R109, R109 ;  /* 0x0000006d006d7308 */ /* 0x000fe20000000800 */
[----:B------:R-:W-:-:S07]  /*eca0*/  FFMA.FTZ R87, R35, R38, -R3 ;  /* 0x0000002623577223 */ /* 0x000fce0000010803 */
[----:B------:R-:W-:Y:S01]  /*ecb0*/  MUFU.EX2 R170, R170 ;  /* 0x000000aa00aa7308 */ /* 0x000fe20000000800 */
[----:B------:R-:W-:-:S07]  /*ecc0*/  FFMA.FTZ R175, R36, R38, -R3 ;  /* 0x0000002624af7223 */ /* 0x000fce0000010803 */
[----:B------:R-:W-:Y:S01]  /*ecd0*/  MUFU.EX2 R105, R105 ;  /* 0x0000006900697308 */ /* 0x000fe20000000800 */
[----:B------:R-:W-:-:S07]  /*ece0*/  FFMA.FTZ R85, R37, R38, -R3 ;  /* 0x0000002625557223 */ /* 0x000fce0000010803 */
[----:B------:R-:W-:Y:S08]  /*ecf0*/  MUFU.EX2 R172, R172 ;  /* 0x000000ac00ac7308 */ /* 0x000ff00000000800 */
[----:B------:R-:W-:Y:S08]  /*ed00*/  MUFU.EX2 R101, R101 ;  /* 0x0000006500657308 */ /* 0x000ff00000000800 */
[----:B------:R-:W-:Y:S08]  /*ed10*/  MUFU.EX2 R174, R174 ;  /* 0x000000ae00ae7308 */ /* 0x000ff00000000800 */
[----:B------:R-:W-:Y:S01]  /*ed20*/  MUFU.EX2 R103, R103 ;  /* 0x0000006700677308 */ /* 0x000fe20000000800 */
[----:B------:R1:W-:Y:S04]  /*ed30*/  STL [R1+0x3f4], R0 ;  /* 0x0003f40001007387 */ /* 0x0003e80000100800 */
[----:B------:R-:W4:Y:S03]  /*ed40*/  LDL R28, [R1+0x1e0] ;  /* 0x0001e000011c7983 */ /* 0x000f260000100800 */
[----:B------:R-:W2:Y:S01]  /*ed50*/  MUFU.EX2 R167, R167 ;  /* 0x000000a700a77308 */ /* 0x000ea20000000800 */
[----:B------:R-:W-:Y:S01]  /*ed60*/  FADD.FTZ R12, R164, R7 ;  /* 0x00000007a40c7221 */ /* 0x000fe20000010000 */
[----:B0-----:R-:W-:Y:S01]  /*ed70*/  FADD.FTZ R4, R165, R4 ;  /* 0x00000004a5047221 */ /* 0x001fe20000010000 */
[----:B------:R-:W4:Y:S04]  /*ed80*/  LDL R30, [R1+0x1e4] ;  /* 0x0001e400011e7983 */ /* 0x000f280000100800 */
[----:B------:R-:W4:Y:S01]  /*ed90*/  LDL R29, [R1+0x2d8] ;  /* 0x0002d800011d7983 */ /* 0x000f220000100800 */
[----:B------:R-:W0:Y:S01]  /*eda0*/  MUFU.EX2 R93, R93 ;  /* 0x0000005d005d7308 */ /* 0x000e220000000800 */
[----:B------:R-:W-:Y:S01]  /*edb0*/  FADD.FTZ R7, R111, R12 ;  /* 0x0000000c6f077221 */ /* 0x000fe20000010000 */
[----:B------:R-:W-:Y:S01]  /*edc0*/  FADD.FTZ R4, R95, R4 ;  /* 0x000000045f047221 */ /* 0x000fe20000010000 */
[----:B------:R-:W4:Y:S04]  /*edd0*/  LDL R32, [R1+0x1e8] ;  /* 0x0001e80001207983 */ /* 0x000f280000100800 */
[----:B------:R-:W4:Y:S01]  /*ede0*/  LDL R31, [R1+0x2dc] ;  /* 0x0002dc00011f7983 */ /* 0x000f220000100800 */
[----:B------:R-:W1:Y:S01]  /*edf0*/  MUFU.EX2 R169, R169 ;  /* 0x000000a900a97308 */ /* 0x000e620000000800 */
[----:B------:R-:W-:Y:S01]  /*ee00*/  FADD.FTZ R12, R166, R7 ;  /* 0x00000007a60c7221 */ /* 0x000fe20000010000 */
[----:B--2---:R-:W-:Y:S01]  /*ee10*/  FADD.FTZ R4, R167, R4 ;  /* 0x00000004a7047221 */ /* 0x004fe20000010000 */
[----:B------:R-:W2:Y:S05]  /*ee20*/  LDL R34, [R1+0x1ec] ;  /* 0x0001ec0001227983 */ /* 0x000eaa0000100800 */
[----:B------:R-:W1:Y:S01]  /*ee30*/  MUFU.EX2 R91, R91 ;  /* 0x0000005b005b7308 */ /* 0x000e620000000800 */
[----:B------:R-:W-:Y:S01]  /*ee40*/  FADD.FTZ R7, R107, R12 ;  /* 0x0000000c6b077221 */ /* 0x000fe20000010000 */
[----:B0-----:R-:W-:Y:S01]  /*ee50*/  FADD.FTZ R4, R93, R4 ;  /* 0x000000045d047221 */ /* 0x001fe20000010000 */
[----:B------:R-:W2:Y:S04]  /*ee60*/  LDL R36, [R1+0x1f0] ;  /* 0x0001f00001247983 */ /* 0x000ea80000100800 */
[----:B------:R-:W2:Y:S01]  /*ee70*/  LDL R33, [R1+0x2e0] ;  /* 0x0002e00001217983 */ /* 0x000ea20000100800 */
[----:B------:R-:W0:Y:S01]  /*ee80*/  MUFU.EX2 R171, R171 ;  /* 0x000000ab00ab7308 */ /* 0x000e220000000800 */
[----:B------:R-:W-:Y:S01]  /*ee90*/  FADD.FTZ R12, R168, R7 ;  /* 0x00000007a80c7221 */ /* 0x000fe20000010000 */
[----:B-1----:R-:W-:Y:S01]  /*eea0*/  FADD.FTZ R4, R169, R4 ;  /* 0x00000004a9047221 */ /* 0x002fe20000010000 */
[----:B------:R-:W2:Y:S05]  /*eeb0*/  LDL R38, [R1+0x1f4] ;  /* 0x0001f40001267983 */ /* 0x000eaa0000100800 */
[----:B------:R-:W1:Y:S01]  /*eec0*/  MUFU.EX2 R89, R89 ;  /* 0x0000005900597308 */ /* 0x000e620000000800 */
[----:B------:R-:W-:Y:S01]  /*eed0*/  FADD.FTZ R7, R109, R12 ;  /* 0x0000000c6d077221 */ /* 0x000fe20000010000 */
[----:B------:R-:W-:Y:S01]  /*eee0*/  FADD.FTZ R4, R91, R4 ;  /* 0x000000045b047221 */ /* 0x000fe20000010000 */
[----:B------:R-:W2:Y:S05]  /*eef0*/  LDL R35, [R1+0x2e4] ;  /* 0x0002e40001237983 */ /* 0x000eaa0000100800 */
[----:B------:R-:W1:Y:S01]  /*ef00*/  MUFU.EX2 R173, R173 ;  /* 0x000000ad00ad7308 */ /* 0x000e620000000800 */
[----:B------:R-:W-:Y:S01]  /*ef10*/  FADD.FTZ R12, R170, R7 ;  /* 0x00000007aa0c7221 */ /* 0x000fe20000010000 */
[----:B0-----:R-:W-:Y:S01]  /*ef20*/  FADD.FTZ R4, R171, R4 ;  /* 0x00000004ab047221 */ /* 0x001fe20000010000 */
[----:B------:R-:W2:Y:S05]  /*ef30*/  LDL R37, [R1+0x2e8] ;  /* 0x0002e80001257983 */ /* 0x000eaa0000100800 */
        /* <DEDUP_REMOVED lines=11> */
[----:B------:R-:W2:Y:S02]  /*eff0*/  LDL.64 R12, [R1+0x88] ;  /* 0x00008800010c7983 */ /* 0x000ea40000100a00 */
[----:B------:R-:W-:-:S02]  /*f000*/  FADD.FTZ R20, R174, R3 ;  /* 0x00000003ae147221 */ /* 0x000fc40000010000 */
[----:B------:R-:W2:Y:S01]  /*f010*/  LDL R3, [R1+0x348] ;  /* 0x0003480001037983 */ /* 0x000ea20000100800 */
[----:B-1----:R-:W-:Y:S01]  /*f020*/  FADD.FTZ R4, R175, R4 ;  /* 0x00000004af047221 */ /* 0x002fe20000010000 */
[----:B------:R-:W-:-:S03]  /*f030*/  FADD.FTZ R20, R103, R20 ;  /* 0x0000001467147221 */ /* 0x000fc60000010000 */
[----:B------:R-:W-:Y:S02]  /*f040*/  FADD.FTZ R21, R85, R4 ;  /* 0x0000000455157221 */ /* 0x000fe40000010000 */
[----:B------:R-:W2:Y:S04]  /*f050*/  LDL R4, [R1+0x34c] ;  /* 0x00034c0001047983 */ /* 0x000ea80000100800 */
[----:B------:R0:W-:Y:S04]  /*f060*/  STL.64 [R1+0x400], R20 ;  /* 0x0004001401007387 */ /* 0x0001e80000100a00 */
[----:B------:R-:W2:Y:S04]  /*f070*/  LD.E.64 R26, desc[UR36][R14.64+0x8] ;  /* 0x000008240e1a7980 */ /* 0x000ea8000c101b00 */
[----:B------:R-:W2:Y:S04]  /*f080*/  LD.E.64 R24, desc[UR36][R14.64] ;  /* 0x000000240e187980 */ /* 0x000ea8000c101b00 */
[----:B0-----:R-:W2:Y:S04]  /*f090*/  LDL R20, [R1+0x35c] ;  /* 0x00035c0001147983 */ /* 0x001ea80000100800 */
[----:B------:R-:W2:Y:S04]  /*f0a0*/  LDL R21, [R1+0x360] ;  /* 0x0003600001157983 */ /* 0x000ea80000100800 */
[----:B------:R-:W2:Y:S04]  /*f0b0*/  LDL R14, [R1+0x354] ;  /* 0x00035400010e7983 */ /* 0x000ea80000100800 */
[----:B------:R-:W2:Y:S01]  /*f0c0*/  LDL R15, [R1+0x358] ;  /* 0x00035800010f7983 */ /* 0x000ea20000100800 */
        /* <DEDUP_REMOVED lines=16> */
[----:B---3--:R-:W-:Y:S04]  /*f1d0*/  STL [R1+0x1f8], R40 ;  /* 0x0001f82801007387 */ /* 0x008fe80000100800 */
[----:B------:R-:W-:Y:S04]  /*f1e0*/  STL [R1+0x1fc], R42 ;  /* 0x0001fc2a01007387 */ /* 0x000fe80000100800 */
        /* <DEDUP_REMOVED lines=52> */
[----:B------:R-:W-:Y:S01]  /*f530*/  IMAD R12, R81, 0x1000, R12 ;  /* 0x00001000510c7824 */ /* 0x000fe200078e020c */
[----:B------:R-:W-:-:S04]  /*f540*/  R2UR UR7, R13 ;  /* 0x000000000d0772ca */ /* 0x000fc800000e0000 */
[----:B------:R-:W-:Y:S01]  /*f550*/  R2UR UR6, R12 ;  /* 0x000000000c0672ca */ /* 0x000fe200000e0000 */
[----:B------:R-:W-:Y:S04]  /*f560*/  STL [R1+0x2b8], R136 ;  /* 0x0002b88801007387 */ /* 0x000fe80000100800 */
[----:B------:R-:W-:Y:S01]  /*f570*/  STL [R1+0x2bc], R138 ;  /* 0x0002bc8a01007387 */ /* 0x000fe20000100800 */
[----:B------:R-:W-:-:S05]  /*f580*/  MOV R26, R26 ;  /* 0x0000001a001a7202 */ /* 0x000fca0000000f00 */
[--C-:B------:R-:W-:Y:S02]  /*f590*/  IMAD R25, R25, 0x2, R26.reuse ;  /* 0x0000000219197824 */ /* 0x100fe400078e021a */
[C---:B------:R-:W-:Y:S02]  /*f5a0*/  IMAD R27, R24.reuse, 0x2, R26 ;  /* 0x00000002181b7824 */ /* 0x040fe400078e021a */
[----:B------:R-:W-:Y:S01]  /*f5b0*/  IMAD R24, R24, 0x2, R25 ;  /* 0x0000000218187824 */ /* 0x000fe200078e0219 */
[----:B------:R-:W-:Y:S04]  /*f5c0*/  STSM.16.M88.4 [R26], R160 ;  /* 0x000000a01a007844 */ /* 0x000fe80000000200 */
[----:B------:R-:W-:Y:S04]  /*f5d0*/  STSM.16.M88.4 [R27], R164 ;  /* 0x000000a41b007844 */ /* 0x000fe80000000200 */
[----:B------:R-:W-:Y:S04]  /*f5e0*/  STSM.16.M88.4 [R25], R168 ;  /* 0x000000a819007844 */ /* 0x000fe80000000200 */
[----:B------:R-:W-:Y:S04]  /*f5f0*/  STSM.16.M88.4 [R24], R172 ;  /* 0x000000ac18007844 */ /* 0x000fe80000000200 */
        /* <DEDUP_REMOVED lines=31> */
[----:B------:R0:W-:Y:S02]  /*f7f0*/  STL [R1+0x340], R79 ;  /* 0x0003404f01007387 */ /* 0x0001e40000100800 */
[----:B0-----:R-:W-:-:S06]  /*f800*/  WARPGROUP.ARRIVE ;  /* 0x00000000000079c5 */ /* 0x001fcc0000000000 */
[----:B------:R-:W-:Y:S01]  /*f810*/  HGMMA.64x256x16.F32 R24, R160, gdesc[UR4].tnspB, RZ, !UPT, gsb0 ;  /* 0x43e00004a0187df0 */ /* 0x000fe2000c0008ff */
[----:B------:R0:W-:Y:S04]  /*f820*/  STL [R1+0x354], R14 ;  /* 0x0003540e01007387 */ /* 0x0001e80000100800 */
[----:B------:R1:W-:Y:S01]  /*f830*/  STL [R1+0x358], R15 ;  /* 0x0003580f01007387 */ /* 0x0003e20000100800 */
[----:B0-----:R-:W-:Y:S02]  /*f840*/  VIADD R14, R12, 0x80 ;  /* 0x000000800c0e7836 */ /* 0x001fe40000000000 */
[----:B-1----:R-:W-:-:S03]  /*f850*/  IMAD.MOV.U32 R15, RZ, RZ, R13 ;  /* 0x000000ffff0f7224 */ /* 0x002fc600078e000d */
[----:B------:R-:W-:Y:S02]  /*f860*/  R2UR UR6, R14 ;  /* 0x000000000e0672ca */ /* 0x000fe400000e0000 */
[----:B------:R-:W-:Y:S01]  /*f870*/  R2UR UR7, R15 ;  /* 0x000000000f0772ca */ /* 0x000fe200000e0000 */
        /* <DEDUP_REMOVED lines=72> */
[----:B------:R-:W-:Y:S01]  /*fd00*/  HGMMA.64x256x16.F32 R24, R164, gdesc[UR4].tnspB, R24, gsb0 ;  /* 0x43e00004a4187df0 */ /* 0x000fe20008000818 */
[----:B------:R-:W-:Y:S02]  /*fd10*/  VIADD R14, R12, 0x100 ;  /* 0x000001000c0e7836 */ /* 0x000fe40000000000 */
[----:B------:R-:W-:-:S03]  /*fd20*/  IMAD.MOV.U32 R15, RZ, RZ, R13 ;  /* 0x000000ffff0f7224 */ /* 0x000fc600078e000d */
[----:B------:R-:W-:Y:S02]  /*fd30*/  R2UR UR6, R14 ;  /* 0x000000000e0672ca */ /* 0x000fe400000e0000 */
[----:B------:R-:W-:Y:S01]  /*fd40*/  R2UR UR7, R15 ;  /* 0x000000000f0772ca */ /* 0x000fe200000e0000 */
[----:B------:R-:W-:Y:S01]  /*fd50*/  VIADD R12, R12, 0x180 ;  /* 0x000001800c0c7836 */ /* 0x000fe20000000000 */
        /* <DEDUP_REMOVED lines=71> */
[----:B------:R-:W-:Y:S03]  /*101d0*/  HGMMA.64x256x16.F32 R24, R172, gdesc[UR4].tnspB, R24, gsb0 ;  /* 0x43e00004ac187df0 */ /* 0x000fe60008000818 */
        /* <DEDUP_REMOVED lines=34> */
[----:B0-----:R-:W4:Y:S04]  /*10400*/  LDL R78, [R1+0x1e4] ;  /* 0x0001e400014e7983 */ /* 0x001f280000100800 */
[----:B-1----:R-:W4:Y:S04]  /*10410*/  LDL R80, [R1+0x1e8] ;  /* 0x0001e80001507983 */ /* 0x002f280000100800 */
[----:B------:R-:W4:Y:S04]  /*10420*/  LDL R82, [R1+0x1ec] ;  /* 0x0001ec0001527983 */ /* 0x000f280000100800 */
[----:B------:R-:W4:Y:S04]  /*10430*/  LDL R4, [R1+0x1f0] ;  /* 0x0001f00001047983 */ /* 0x000f280000100800 */
[----:B--2---:R-:W2:Y:S04]  /*10440*/  LDL R84, [R1+0x1f4] ;  /* 0x0001f40001547983 */ /* 0x004ea80000100800 */
[----:B------:R-:W2:Y:S04]  /*10450*/  LDL R86, [R1+0x1f8] ;  /* 0x0001f80001567983 */ /* 0x000ea80000100800 */
[----:B---3--:R-:W3:Y:S04]  /*10460*/  LDL R88, [R1+0x1fc] ;  /* 0x0001fc0001587983 */ /* 0x008ee80000100800 */
[----:B------:R-:W3:Y:S04]  /*10470*/  LDL R12, [R1+0x200] ;  /* 0x00020000010c7983 */ /* 0x000ee80000100800 */
[----:B------:R-:W3:Y:S04]  /*10480*/  LDL R90, [R1+0x204] ;  /* 0x00020400015a7983 */ /* 0x000ee80000100800 */
[----:B----4-:R-:W4:Y:S04]  /*10490*/  LDL R92, [R1+0x208] ;  /* 0x00020800015c7983 */ /* 0x010f280000100800 */
        /* <DEDUP_REMOVED lines=117> */
[----:B------:R-:W-:Y:S01]  /*10bf0*/  @!PT LDS RZ, [RZ] ;  /* 0x00000000fffff984 */ /* 0x000fe20000000800 */
[----:B------:R-:W-:Y:S01]  /*10c00*/  @!PT LDS RZ, [RZ] ;  /* 0x00000000fffff984 */ /* 0x000fe20000000800 */
[----:B------:R-:W-:Y:S01]  /*10c10*/  @!PT LDS RZ, [RZ] ;  /* 0x00000000fffff984 */ /* 0x000fe20000000800 */
[----:B------:R-:W-:Y:S01]  /*10c20*/  @!PT LDS RZ, [RZ] ;  /* 0x00000000fffff984 */ /* 0x000fe20000000800 */
[----:B------:R0:W-:Y:S06]  /*10c30*/  MEMBAR.ALL.CTA ;  /* 0x0000000000007992 */ /* 0x0001ec0000008000 */
[----:B0-----:R-:W0:Y:S04]  /*10c40*/  FENCE.VIEW.ASYNC.S ;  /* 0x00000000000073c6 */ /* 0x001e280000000000 */
[----:B------:R-:W-:Y:S04]  /*10c50*/  STL [R1+0x1e0], R0 ;  /* 0x0001e00001007387 */ /* 0x000fe80000100800 */
[----:B------:R-:W-:Y:S04]  /*10c60*/  STL [R1+0x1e4], R78 ;  /* 0x0001e44e01007387 */ /* 0x000fe80000100800 */
[----:B------:R-:W-:Y:S04]  /*10c70*/  STL [R1+0x1e8], R80 ;  /* 0x0001e85001007387 */ /* 0x000fe80000100800 */
[----:B------:R-:W-:Y:S04]  /*10c80*/  STL [R1+0x1ec], R82 ;  /* 0x0001ec5201007387 */ /* 0x000fe80000100800 */
[----:B------:R-:W-:Y:S04]  /*10c90*/  STL [R1+0x1f0], R4 ;  /* 0x0001f00401007387 */ /* 0x000fe80000100800 */
[----:B--2---:R-:W-:Y:S04]  /*10ca0*/  STL [R1+0x1f4], R84 ;  /* 0x0001f45401007387 */ /* 0x004fe80000100800 */
[----:B------:R-:W-:Y:S04]  /*10cb0*/  STL [R1+0x1f8], R86 ;  /* 0x0001f85601007387 */ /* 0x000fe80000100800 */
[----:B---3--:R-:W-:Y:S04]  /*10cc0*/  STL [R1+0x1fc], R88 ;  /* 0x0001fc5801007387 */ /* 0x008fe80000100800 */
[----:B------:R-:W-:Y:S04]  /*10cd0*/  STL [R1+0x200], R12 ;  /* 0x0002000c01007387 */ /* 0x000fe80000100800 */
        /* <DEDUP_REMOVED lines=119> */
[----:B0-----:R-:W-:-:S03]  /*11450*/  NOP ;  /* 0x0000000000007918 */ /* 0x001fc60000000000 */
[----:B-1----:R-:W3:Y:S04]  /*11460*/  LDL R3, [R1+0x28] ;  /* 0x0000280001037983 */ /* 0x002ee80000100800 */
[----:B------:R2:W5:Y:S01]  /*11470*/  LDL R0, [R1+0x1c8] ;  /* 0x0001c80001007983 */ /* 0x0005620000100800 */
[----:B------:R-:W-:Y:S01]  /*11480*/  BSSY B0, `(.L_x_5183) ;  /* 0x0000006000007945 */ /* 0x000fe20003800000 */
[----:B------:R-:W-:Y:S06]  /*11490*/  BAR.ARV 0xe, 0x100 ;  /* 0x0384000000007b1d */ /* 0x000fec0000002000 */
[----:B---3--:R-:W-:-:S04]  /*114a0*/  LOP3.LUT R3, R3, 0x1, RZ, 0xfc, !PT ;  /* 0x0000000103037812 */ /* 0x008fc800078efcff */
[----:B------:R-:W-:-:S13]  /*114b0*/  ISETP.NE.AND P0, PT, R3, 0x3, PT ;  /* 0x000000030300780c */ /* 0x000fda0003f05270 */
[----:B--2---:R-:W-:Y:S05]  /*114c0*/  @!P0 BRA `(.L_x_5184) ;  /* 0x0000000000048947 */ /* 0x004fea0003800000 */
[----:B------:R-:W-:Y:S01]  /*114d0*/  BPT.TRAP 0x1 ;  /* 0x000000040000795c */ /* 0x000fe20000300000 */
.L_x_5184:
[----:B------:R-:W-:Y:S05]  /*114e0*/  BSYNC B0 ;  /* 0x0000000000007941 */ /* 0x000fea0003800000 */
.L_x_5183:
[----:B------:R-:W2:Y:S01]  /*114f0*/  LDL.64 R12, [R1+0x48] ;  /* 0x00004800010c7983 */ /* 0x000ea20000100a00 */
[----:B------:R-:W-:Y:S02]  /*11500*/  UISETP.NE.AND UP1, UPT, UR41, URZ, UPT ;  /* 0x0000003f2900728c */ /* 0x000fe4000bf25270 */
[----:B------:R-:W-:Y:S01]  /*11510*/  UISETP.NE.AND UP0, UPT, UR43, URZ, UPT ;  /* 0x0000003f2b00728c */ /* 0x000fe2000bf05270 */
[----:B------:R-:W3:Y:S01]  /*11520*/  LDL R3, [R1+0x34] ;  /* 0x0000340001037983 */ /* 0x000ee20000100800 */
[----:B--2---:R-:W-:-:S05]  /*11530*/  MOV R7, R12 ;  /* 0x0000000c00077202 */ /* 0x004fca0000000f00 */
[----:B-----5:R-:W-:-:S05]  /*11540*/  IMAD R0, R0, 0x8, R7 ;  /* 0x0000000800007824 */ /* 0x020fca00078e0207 */
[----:B---3--:R-:W-:-:S04]  /*11550*/  PRMT R0, R3, 0x654, R0 ;  /* 0x0000065403007816 */ /* 0x008fc80000000000 */
[----:B------:R0:W-:Y:S02]  /*11560*/  SYNCS.ARRIVE.TRANS64.RED.A1T0 RZ, [R0+URZ], RZ ;  /* 0x000000ff00ff79a7 */ /* 0x0001e4000810043f */
[----:B0-----:R-:W2:Y:S01]  /*11570*/  LDL R0, [R1+0x50] ;  /* 0x0000500001007983 */ /* 0x001ea20000100800 */
[----:B------:R-:W-:Y:S02]  /*11580*/  PLOP3.LUT P0, PT, PT, PT, UP1, 0x80, 0x0 ;  /* 0x000000000000781c */ /* 0x000fe40003f0f018 */
[----:B------:R-:W-:Y:S01]  /*11590*/  PLOP3.LUT P1, PT, PT, PT, UP1, 0x80, 0x0 ;  /* 0x000000000000781c */ /* 0x000fe20003f2f018 */
[----:B------:R-:W-:Y:S01]  /*115a0*/  UIADD3 UR46, UR46, -0x2, URZ ;  /* 0xfffffffe2e2e7890 */ /* 0x000fe2000fffe03f */
[----:B--2---:R-:W-:-:S09]  /*115b0*/  IMAD.SHL.U32 R4, R0, 0x40, RZ ;  /* 0x0000004000047824 */ /* 0x004fd200078e00ff */
[----:B------:R-:W-:Y:S01]  /*115c0*/  @P0 IMAD.HI.U32 R5, R4, R5, RZ ;  /* 0x0000000504050227 */ /* 0x000fe200078e00ff */
[----:B------:R-:W-:-:S03]  /*115d0*/  PLOP3.LUT P0, PT, PT, PT, UP0, 0x40, 0x0 ;  /* 0x000000000000781c */ /* 0x000fc60003f0e808 */
[----:B------:R-:W-:Y:S01]  /*115e0*/  IMAD.MOV.U32 R0, RZ, RZ, R4 ;  /* 0x000000ffff007224 */ /* 0x000fe200078e0004 */
[----:B------:R-:W-:-:S05]  /*115f0*/  @P1 SHF.R.U32.HI R0, RZ, R6, R5 ;  /* 0x00000006ff001219 */ /* 0x000fca0000011605 */
[----:B------:R-:W-:Y:S02]  /*11600*/  VIADD R3, R0, UR45 ;  /* 0x0000002d00037c36 */ /* 0x000fe40008000000 */
[----:B------:R-:W-:Y:S02]  /*11610*/  IMAD.U32 R0, RZ, RZ, UR46 ;  /* 0x0000002eff007e24 */ /* 0x000fe4000f8e00ff */
[----:B------:R-:W-:Y:S01]  /*11620*/  IMAD.IADD R8, R3, 0x1, R8 ;  /* 0x0000000103087824 */ /* 0x000fe200078e0208 */
[----:B------:R-:W-:Y:S06]  /*11630*/  @P0 BRA `(.L_x_5185) ;  /* 0x0000000000400947 */ /* 0x000fec0003800000 */
[C---:B------:R-:W-:Y:S01]  /*11640*/  ISETP.GT.AND P0, PT, R3.reuse, RZ, PT ;  /* 0x000000ff0300720c */ /* 0x040fe20003f04270 */
[----:B------:R-:W-:Y:S01]  /*11650*/  BSSY B0, `(.L_x_5186) ;  /* 0x000000c000007945 */ /* 0x000fe20003800000 */
[----:B------:R-:W-:-:S11]  /*11660*/  VIADD R5, R3, 0xffffffff ;  /* 0xffffffff03057836 */ /* 0x000fd60000000000 */
[----:B------:R-:W-:Y:S05]  /*11670*/  @P0 BRA `(.L_x_5187) ;  /* 0x0000000000180947 */ /* 0x000fea0003800000 */
[----:B------:R-:W-:Y:S01]  /*11680*/  ISETP.NE.AND P0, PT, R9, 0x1, PT ;  /* 0x000000010900780c */ /* 0x000fe20003f05270 */
[----:B------:R-:W-:-:S12]  /*11690*/  IMAD.MOV R3, RZ, RZ, -R3 ;  /* 0x000000ffff037224 */ /* 0x000fd800078e0a03 */
[----:B------:R-:W-:-:S05]  /*116a0*/  @P0 IMAD.HI.U32 R10, R3, R10, RZ ;  /* 0x0000000a030a0227 */ /* 0x000fca00078e00ff */
[----:B------:R-:W-:-:S04]  /*116b0*/  @P0 SHF.R.U32.HI R3, RZ, R11, R10 ;  /* 0x0000000bff030219 */ /* 0x000fc8000001160a */
[----:B------:R-:W-:Y:S01]  /*116c0*/  LOP3.LUT R5, RZ, R3, RZ, 0x33, !PT ;  /* 0x00000003ff057212 */ /* 0x000fe200078e33ff */
[----:B------:R-:W-:Y:S06]  /*116d0*/  BRA `(.L_x_5188) ;  /* 0x00000000000c7947 */ /* 0x000fec0003800000 */
.L_x_5187:
[----:B------:R-:W-:-:S13]  /*116e0*/  ISETP.NE.AND P0, PT, R9, 0x1, PT ;  /* 0x000000010900780c */ /* 0x000fda0003f05270 */
[----:B------:R-:W-:-:S05]  /*116f0*/  @P0 IMAD.HI.U32 R10, R5, R10, RZ ;  /* 0x0000000a050a0227 */ /* 0x000fca00078e00ff */
[----:B------:R-:W-:-:S07]  /*11700*/  @P0 SHF.R.U32.HI R5, RZ, R11, R10 ;  /* 0x0000000bff050219 */ /* 0x000fce000001160a */
.L_x_5188:
[----:B------:R-:W-:Y:S05]  /*11710*/  BSYNC B0 ;  /* 0x0000000000007941 */ /* 0x000fea0003800000 */
.L_x_5186:
[----:B------:R-:W-:-:S05]  /*11720*/  IMAD R5, R5, R9, R9 ;  /* 0x0000000905057224 */ /* 0x000fca00078e0209 */
[----:B------:R-:W-:-:S07]  /*11730*/  VIMNMX R8, R8, R5, PT ;  /* 0x0000000508087248 */ /* 0x000fce0003fe0100 */
.L_x_5185:
[----:B------:R-:W-:Y:S01]  /*11740*/  SHF.R.S32.HI R3, RZ, 0x1f, R8 ;  /* 0x0000001fff037819 */ /* 0x000fe20000011408 */
[----:B------:R-:W-:Y:S03]  /*11750*/  BSSY B1, `(.L_x_5189) ;  /* 0x0000014000017945 */ /* 0x000fe60003800000 */
[----:B------:R-:W-:-:S04]  /*11760*/  LEA.HI R3, R3, R8, RZ, 0x6 ;  /* 0x0000000803037211 */ /* 0x000fc800078f30ff */
[----:B------:R-:W-:-:S04]  /*11770*/  SHF.R.S32.HI R3, RZ, 0x6, R3 ;  /* 0x00000006ff037819 */ /* 0x000fc80000011403 */
[----:B------:R-:W-:-:S04]  /*11780*/  VIMNMX R6, R3, UR42, !PT ;  /* 0x0000002a03067c48 */ /* 0x000fc8000ffe0100 */
[----:B------:R-:W-:-:S13]  /*11790*/  ISETP.GE.AND P0, PT, R0, R6, PT ;  /* 0x000000060000720c */ /* 0x000fda0003f06270 */
[----:B------:R-:W-:Y:S05]  /*117a0*/  @!P0 BRA `(.L_x_5190) ;  /* 0x0000000000388947 */ /* 0x000fea0003800000 */
[----:B------:R-:W-:Y:S01]  /*117b0*/  BSSY B0, `(.L_x_5191) ;  /* 0x000000b000007945 */ /* 0x000fe20003800000 */
.L_x_5192:
[C---:B------:R-:W-:Y:S01]  /*117c0*/  IADD3 R12, P0, R2.reuse, 0x50, RZ ;  /* 0x00000050020c7810 */ /* 0x040fe20007f1e0ff */
[C---:B------:R-:W-:Y:S01]  /*117d0*/  VIADD R7, R2.reuse, 0x128 ;  /* 0x0000012802077836 */ /* 0x040fe20000000000 */
[----:B------:R-:W-:Y:S02]  /*117e0*/  IADD3 R28, P1, R2, 0xcc, RZ ;  /* 0x000000cc021c7810 */ /* 0x000fe40007f3e0ff */
[----:B------:R-:W-:Y:S01]  /*117f0*/  MOV R3, 0x11830 ;  /* 0x0001183000037802 */ /* 0x000fe20000000f00 */
[--C-:B------:R-:W-:Y:S02]  /*11800*/  IMAD.X R13, RZ, RZ, R18.reuse, P0 ;  /* 0x000000ffff0d7224 */ /* 0x100fe400000e0612 */
[----:B------:R-:W-:-:S08]  /*11810*/  IMAD.X R29, RZ, RZ, R18, P1 ;  /* 0x000000ffff1d7224 */ /* 0x000fd000008e0612 */
[----:B------:R-:W-:Y:S05]  /*11820*/  CALL.REL.NOINC `($_ZN7cutlass13device_kernelIN5flash11enable_sm90INS1_16FlashAttnFwdSm90INS1_25CollectiveMainloopFwdSm90ILi2EN4cute5tupleIJNS5_1CILi1EEES8_S8_EEENS6_IJNS7_ILi64EEESA_SA_EEELi512ENS_6half_tEfNS_4arch4Sm90ELb0ELb1ELb1ELb0ELb1ELb0ELb1ELb0ELb0ELb1ELb0ELb0EEENS1_21CollectiveEpilogueFwdINS6_IJSA_NS7_ILi512EEESA_EEES9_SC_SE_Li256ELb0ELb1ELb0ELb0EEENS1_30DynamicPersistentTileSchedulerILi256ELi128ELb0ELb1ELb1EEEEEEEEEvNT_6ParamsE$_ZZN5flash25CollectiveMainloopFwdSm90ILi2EN4cute5tupleIJNS1_1CILi1EEES4_S4_EEENS2_IJNS3_ILi64EEES6_S6_EEELi512EN7cutlass6half_tEfNS8_4arch4Sm90ELb0ELb1ELb1ELb0ELb1ELb0ELb1ELb0ELb0ELb1ELb0ELb0EE3mmaINS_16FlashAttnFwdSm90ISC_NS_21CollectiveEpilogueFwdINS2_IJS6_NS3_ILi512EEES6_EEES5_S9_SB_Li256ELb0ELb1ELb0ELb0EEENS_30DynamicPersistentTileSchedulerILi256ELi128ELb0ELb1ELb1EEEE13SharedStorageENS1_6TensorINS1_11ArrayEngineIfLm128EEENS1_6LayoutINS2_IJNS2_IJNS3_ILi2EEESR_NS3_ILi32EEEEEES4_S4_EEENS2_IJNS2_IJS4_SR_NS3_ILi4EEEEEENS3_ILi0EEESX_EEEEEEENS_7SoftmaxILi2ELi0EEEEEbRKNSC_6ParamsENS8_13PipelineAsyncILi2EEES17_RNS8_13PipelineStateILj2EEERT0_RT1_iRiRKNS_16SeqlenInfoQKNewKILb0ELb0EEENS2_IJiiiiEEERT_ENKUliT_T0_T1_E_clIZSD_ISM_S10_S12_EbS15_S17_S17_S1A_S1C_S1E_iS1F_S1J_S1K_S1M_EUlRS1N_iE1_NS3_ILb0EEENS3_ILb1EEEEEDaiS1N_S1O_S1P_) ;  /* 0x000001b4000c7944 */ /* 0x000fea0003c00000 */
[C---:B------:R-:W-:Y:S01]  /*11830*/  ISETP.GT.AND P0, PT, R0.reuse, R6, PT ;  /* 0x000000060000720c */ /* 0x040fe20003f04270 */
[----:B------:R-:W-:-:S12]  /*11840*/  VIADD R0, R0, 0xffffffff ;  /* 0xffffffff00007836 */ /* 0x000fd80000000000 */
[----:B------:R-:W-:Y:S05]  /*11850*/  @P0 BRA `(.L_x_5192) ;  /* 0xfffffffc00d80947 */ /* 0x000fea000383ffff */
[----:B------:R-:W-:Y:S05]  /*11860*/  BSYNC B0 ;  /* 0x0000000000007941 */ /* 0x000fea0003800000 */
.L_x_5191:
[----:B------:R-:W2:Y:S02]  /*11870*/  LDL R4, [R1+0x50] ;  /* 0x0000500001047983 */ /* 0x000ea40000100800 */
[----:B--2---:R-:W-:-:S07]  /*11880*/  IMAD.SHL.U32 R4, R4, 0x40, RZ ;  /* 0x0000004004047824 */ /* 0x004fce00078e00ff */
.L_x_5190:
[----:B------:R-:W-:Y:S05]  /*11890*/  BSYNC B1 ;  /* 0x0000000000017941 */ /* 0x000fea0003800000 */
.L_x_5189:
[----:B------:R-:W-:Y:S01]  /*118a0*/  UISETP.NE.AND UP1, UPT, UR41, URZ, UPT ;  /* 0x0000003f2900728c */ /* 0x000fe2000bf25270 */
[----:B------:R-:W-:Y:S01]  /*118b0*/  VIADD R4, R4, 0x3f ;  /* 0x0000003f04047836 */ /* 0x000fe20000000000 */
[----:B------:R-:W-:-:S04]  /*118c0*/  UISETP.NE.AND UP0, UPT, UR43, URZ, UPT ;  /* 0x0000003f2b00728c */ /* 0x000fc8000bf05270 */
[----:B------:R-:W-:Y:S02]  /*118d0*/  PLOP3.LUT P0, PT, PT, PT, UP1, 0x80, 0x0 ;  /* 0x000000000000781c */ /* 0x000fe40003f0f018 */
[----:B------:R-:W-:-:S03]  /*118e0*/  PLOP3.LUT P1, PT, PT, PT, UP1, 0x80, 0x0 ;  /* 0x000000000000781c */ /* 0x000fc60003f2f018 */
[----:B------:R-:W-:-:S08]  /*118f0*/  @UP1 ULDC UR4, c[0x0][0x44c] ;  /* 0x0001130000041ab9 */ /* 0x000fd00000000800 */
[----:B------:R-:W-:Y:S01]  /*11900*/  @P0 IMAD.HI.U32 R3, R4, UR4, RZ ;  /* 0x0000000404030c27 */ /* 0x000fe2000f8e00ff */
[----:B------:R-:W-:Y:S01]  /*11910*/  PLOP3.LUT P0, PT, PT, PT, UP0, 0x40, 0x0 ;  /* 0x000000000000781c */ /* 0x000fe20003f0e808 */
[----:B------:R-:W-:-:S03]  /*11920*/  @UP1 ULDC UR4, c[0x0][0x450] ;  /* 0x0001140000041ab9 */ /* 0x000fc60000000800 */
[----:B------:R-:W-:Y:S01]  /*11930*/  @P1 SHF.R.U32.HI R4, RZ, UR4, R3 ;  /* 0x00000004ff041c19 */ /* 0x000fe20008011603 */
[----:B------:R-:W-:-:S04]  /*11940*/  ULDC UR4, c[0x0][0xad4] ;  /* 0x0002b50000047ab9 */ /* 0x000fc80000000800 */
[----:B------:R-:W-:-:S04]  /*11950*/  VIADD R4, R4, UR40 ;  /* 0x0000002804047c36 */ /* 0x000fc80008000000 */
[----:B------:R-:W-:Y:S01]  /*11960*/  VIADD R3, R4, -UR4 ;  /* 0x8000000404037c36 */ /* 0x000fe20008000000 */
[----:B------:R-:W-:Y:S06]  /*11970*/  @P0 BRA `(.L_x_5193) ;  /* 0x0000000000540947 */ /* 0x000fec0003800000 */
[----:B------:R-:W-:Y:S01]  /*11980*/  ISETP.GT.AND P0, PT, R4, -0x1, PT ;  /* 0xffffffff0400780c */ /* 0x000fe20003f04270 */
[----:B------:R-:W-:-:S12]  /*11990*/  BSSY B0, `(.L_x_5194) ;  /* 0x0000011000007945 */ /* 0x000fd80003800000 */
        /* <DEDUP_REMOVED lines=10> */
.L_x_5195:
[----:B------:R-:W-:Y:S02]  /*11a40*/  ULDC UR4, c[0x0][0xadc] ;  /* 0x0002b70000047ab9 */ /* 0x000fe40000000800 */
[----:B------:R-:W-:-:S05]  /*11a50*/  IMAD.U32 R7, RZ, RZ, UR4 ;  /* 0x00000004ff077e24 */ /* 0x000fca000f8e00ff */
[----:B------:R-:W-:-:S13]  /*11a60*/  ISETP.NE.AND P0, PT, R7, 0x1, PT ;  /* 0x000000010700780c */ /* 0x000fda0003f05270 */
[----:B------:R-:W0:Y:S02]  /*11a70*/  @P0 LDC.64 R8, c[0x0][0xae0] ;  /* 0x0002b800ff080b82 */ /* 0x000e240000000a00 */
[----:B0-----:R-:W-:-:S05]  /*11a80*/  @P0 IMAD.HI.U32 R6, R4, R8, RZ ;  /* 0x0000000804060227 */ /* 0x001fca00078e00ff */
[----:B------:R-:W-:-:S07]  /*11a90*/  @P0 SHF.R.U32.HI R4, RZ, R9, R6 ;  /* 0x00000009ff040219 */ /* 0x000fce0000011606 */
.L_x_5196:
[----:B------:R-:W-:Y:S05]  /*11aa0*/  BSYNC B0 ;  /* 0x0000000000007941 */ /* 0x000fea0003800000 */
.L_x_5194:
[----:B------:R-:W-:-:S05]  /*11ab0*/  IMAD R4, R4, R7, RZ ;  /* 0x0000000704047224 */ /* 0x000fca00078e02ff */
[----:B------:R-:W-:-:S07]  /*11ac0*/  VIMNMX R3, R3, R4, !PT ;  /* 0x0000000403037248 */ /* 0x000fce0007fe0100 */
.L_x_5193:
[----:B------:R-:W-:-:S05]  /*11ad0*/  VIADD R3, R3, 0x3f ;  /* 0x0000003f03037836 */ /* 0x000fca0000000000 */
[----:B------:R-:W-:-:S04]  /*11ae0*/  SHF.R.S32.HI R4, RZ, 0x1f, R3 ;  /* 0x0000001fff047819 */ /* 0x000fc80000011403 */
[----:B------:R-:W-:-:S04]  /*11af0*/  LEA.HI R4, R4, R3, RZ, 0x6 ;  /* 0x0000000304047211 */ /* 0x000fc800078f30ff */
[----:B------:R-:W-:-:S04]  /*11b00*/  SHF.R.S32.HI R4, RZ, 0x6, R4 ;  /* 0x00000006ff047819 */ /* 0x000fc80000011404 */
[----:B------:R-:W-:-:S04]  /*11b10*/  VIMNMX R177, R4, UR42, !PT ;  /* 0x0000002a04b17c48 */ /* 0x000fc8000ffe0100 */
[----:B------:R-:W-:-:S13]  /*11b20*/  ISETP.GE.AND P0, PT, R0, R177, PT ;  /* 0x000000b10000720c */ /* 0x000fda0003f06270 */
[----:B------:R-:W-:Y:S05]  /*11b30*/  @!P0 BRA `(.L_x_5197) ;  /* 0x0000007000588947 */ /* 0x000fea0003800000 */
.L_x_5220:
[----:B------:R-:W2:Y:S04]  /*11b40*/  LDL R58, [R1+0x1c8] ;  /* 0x0001c800013a7983 */ /* 0x000ea80000100800 */
[----:B0-----:R-:W3:Y:S04]  /*11b50*/  LDL R3, [R1+0x1d0] ;  /* 0x0001d00001037983 */ /* 0x001ee80000100800 */
[----:B------:R-:W4:Y:S01]  /*11b60*/  LDL R5, [R1] ;  /* 0x0000000001057983 */ /* 0x000f220000100800 */
[----:B--2---:R-:W-:-:S05]  /*11b70*/  VIADD R6, R58, 0x1 ;  /* 0x000000013a067836 */ /* 0x004fca0000000000 */
[----:B------:R-:W-:-:S13]  /*11b80*/  ISETP.NE.AND P0, PT, R6, 0x2, PT ;  /* 0x000000020600780c */ /* 0x000fda0003f05270 */
[----:B------:R0:W5:Y:S04]  /*11b90*/  @P0 LDL R8, [R1+0x1cc] ;  /* 0x0001cc0001080983 */ /* 0x0001680000100800 */
[----:B------:R-:W2:Y:S01]  /*11ba0*/  @!P0 LDL R7, [R1+0x1cc] ;  /* 0x0001cc0001078983 */ /* 0x000ea20000100800 */
[----:B---3--:R-:W-:Y:S01]  /*11bb0*/  VIADD R4, R3, 0x1 ;  /* 0x0000000103047836 */ /* 0x008fe20000000000 */
[----:B----4-:R-:W-:Y:S02]  /*11bc0*/  LOP3.LUT R5, R5, 0x1, RZ, 0xfc, !PT ;  /* 0x0000000105057812 */ /* 0x010fe400078efcff */
[----:B------:R1:W-:Y:S04]  /*11bd0*/  STL [R1+0x1c8], R6 ;  /* 0x0001c80601007387 */ /* 0x0003e80000100800 */
[----:B------:R0:W-:Y:S04]  /*11be0*/  STL [R1+0x1d0], R4 ;  /* 0x0001d00401007387 */ /* 0x0001e80000100800 */
[----:B------:R0:W-:Y:S01]  /*11bf0*/  @!P0 STL [R1+0x1c8], RZ ;  /* 0x0001c8ff01008387 */ /* 0x0001e20000100800 */
[----:B------:R-:W-:Y:S01]  /*11c00*/  ISETP.NE.AND P1, PT, R5, 0x3, PT ;  /* 0x000000030500780c */ /* 0x000fe20003f25270 */
[----:B------:R-:W-:Y:S05]  /*11c10*/  YIELD ;  /* 0x0000000000007946 */ /* 0x000fea0003800000 */
[----:B------:R-:W-:Y:S01]  /*11c20*/  BSSY B0, `(.L_x_5198) ;  /* 0x0000006000007945 */ /* 0x000fe20003800000 */
[----:B-1----:R-:W-:Y:S01]  /*11c30*/  @!P0 IMAD.MOV.U32 R6, RZ, RZ, RZ ;  /* 0x000000ffff068224 */ /* 0x002fe200078e00ff */
[----:B--2---:R-:W-:-:S05]  /*11c40*/  @!P0 LOP3.LUT R8, R7, 0x1, RZ, 0x3c, !PT ;  /* 0x0000000107088812 */ /* 0x004fca00078e3cff */
[----:B------:R0:W-:Y:S01]  /*11c50*/  @!P0 STL [R1+0x1cc], R8 ;  /* 0x0001cc0801008387 */ /* 0x0001e20000100800 */
[----:B------:R-:W-:Y:S05]  /*11c60*/  @!P1 BRA `(.L_x_5199) ;  /* 0x0000000000049947 */ /* 0x000fea0003800000 */
[----:B------:R-:W-:Y:S01]  /*11c70*/  BPT.TRAP 0x1 ;  /* 0x000000040000795c */ /* 0x000fe20000300000 */
.L_x_5199:
[----:B------:R-:W-:Y:S05]  /*11c80*/  BSYNC B0 ;  /* 0x0000000000007941 */ /* 0x000fea0003800000 */
.L_x_5198:
[----:B0-----:R-:W2:Y:S02]  /*11c90*/  LDL.64 R4, [R1+0x18] ;  /* 0x0000180001047983 */ /* 0x001ea40000100a00 */
[----:B--2---:R-:W-:Y:S02]  /*11ca0*/  MOV R3, R4 ;  /* 0x0000000400037202 */ /* 0x004fe40000000f00 */
[----:B-----5:R-:W-:-:S03]  /*11cb0*/  SHF.L.U32 R5, R8, 0x1f, RZ ;  /* 0x0000001f08057819 */ /* 0x020fc600000006ff */
[----:B------:R-:W-:-:S04]  /*11cc0*/  IMAD R6, R6, 0x8, R3 ;  /* 0x0000000806067824 */ /* 0x000fc800078e0203 */
[----:B------:R0:W1:Y:S01]  /*11cd0*/  SYNCS.PHASECHK.TRANS64.TRYWAIT P0, [R6+URZ], R5 ;  /* 0x00000005060075a7 */ /* 0x000062000800017f */
[----:B------:R0:W5:Y:S01]  /*11ce0*/  LDL.64 R8, [R1+0x1c8] ;  /* 0x0001c80001087983 */ /* 0x0001620000100a00 */
[----:B------:R-:W-:Y:S04]  /*11cf0*/  BSSY B0, `(.L_x_5200) ;  /* 0x0000003000007945 */ /* 0x000fe80003800000 */
[----:B------:R-:W-:Y:S05]  /*11d00*/  @!P1 BRA `(.L_x_5201) ;  /* 0x0000000000049947 */ /* 0x000fea0003800000 */
[----:B------:R-:W-:Y:S01]  /*11d10*/  BPT.TRAP 0x1 ;  /* 0x000000040000795c */ /* 0x000fe20000300000 */
.L_x_5201:
[----:B------:R-:W-:Y:S05]  /*11d20*/  BSYNC B0 ;  /* 0x0000000000007941 */ /* 0x000fea0003800000 */
.L_x_5200:
[----:B------:R-:W-:Y:S04]  /*11d30*/  BSSY B0, `(.L_x_5202) ;  /* 0x0000006000007945 */ /* 0x000fe80003800000 */
[----:B-1----:R-:W-:Y:S05]  /*11d40*/  @P0 BRA `(.L_x_5203) ;  /* 0x0000000000100947 */ /* 0x002fea0003800000 */
[----:B-----5:R-:W-:Y:S01]  /*11d50*/  IMAD R8, R8, 0x8, R3 ;  /* 0x0000000808087824 */ /* 0x020fe200078e0203 */
[----:B------:R-:W-:-:S04]  /*11d60*/  SHF.L.U32 R9, R9, 0x1f, RZ ;  /* 0x0000001f09097819 */ /* 0x000fc800000006ff */
[----:B------:R-:W1:Y:S02]  /*11d70*/  SYNCS.PHASECHK.TRANS64.TRYWAIT P0, [R8+URZ], R9 ;  /* 0x00000009080075a7 */ /* 0x000e64000800017f */
[----:B-1----:R-:W-:Y:S05]  /*11d80*/  @!P0 BRA `(.L_x_5204) ;  /* 0x0000018000e88947 */ /* 0x002fea0003800000 */
.L_x_5203:
[----:B------:R-:W-:Y:S05]  /*11d90*/  BSYNC B0 ;  /* 0x0000000000007941 */ /* 0x000fea0003800000 */
.L_x_5202:
[----:B------:R-:W2:Y:S04]  /*11da0*/  LDL R3, [R1+0x1c8] ;  /* 0x0001c80001037983 */ /* 0x000ea80000100800 */
[----:B0-----:R-:W2:Y:S01]  /*11db0*/  LDL.64 R4, [R1+0x80] ;  /* 0x0000800001047983 */ /* 0x001ea20000100a00 */
[----:B------:R-:W-:Y:S05]  /*11dc0*/  WARPSYNC.ALL ;  /* 0x0000000000007948 */ /* 0x000fea0003800000 */
[----:B-1---5:R-:W3:Y:S04]  /*11dd0*/  LDL.64 R8, [R1+0x78] ;  /* 0x0000780001087983 */ /* 0x022ee80000100a00 */
[----:B------:R-:W4:Y:S04]  /*11de0*/  LDL.64 R6, [R1+0x78] ;  /* 0x0000780001067983 */ /* 0x000f280000100a00 */
[----:B------:R-:W4:Y:S04]  /*11df0*/  LDL.64 R10, [R1+0x78] ;  /* 0x00007800010a7983 */ /* 0x000f280000100a00 */
[----:B------:R-:W4:Y:S01]  /*11e00*/  LDL.64 R12, [R1+0x78] ;  /* 0x00007800010c7983 */ /* 0x000f220000100a00 */
[----:B--2---:R-:W-:Y:S01]  /*11e10*/  IMAD R4, R3, 0x200, R4 ;  /* 0x0000020003047824 */ /* 0x004fe200078e0204 */
[----:B------:R-:W-:Y:S01]  /*11e20*/  R2UR UR7, R5 ;  /* 0x00000000050772ca */ /* 0x000fe200000e0000 */
[----:B------:R-:W-:Y:S01]  /*11e30*/  WARPGROUP.ARRIVE ;  /* 0x00000000000079c5 */ /* 0x000fe20000000000 */
[----:B------:R-:W2:Y:S02]  /*11e40*/  LDL R3, [R1+0x28] ;  /* 0x0000280001037983 */ /* 0x000ea40000100800 */
[----:B------:R-:W-:-:S02]  /*11e50*/  R2UR UR6, R4 ;  /* 0x00000000040672ca */ /* 0x000fc400000e0000 */
[----:B------:R0:W5:Y:S01]  /*11e60*/  LDL.64 R14, [R1+0x1c8] ;  /* 0x0001c800010e7983 */ /* 0x0001620000100a00 */
[----:B---3--:R-:W-:Y:S02]  /*11e70*/  R2UR UR4, R8 ;  /* 0x00000000080472ca */ /* 0x008fe400000e0000 */
[----:B------:R-:W-:-:S13]  /*11e80*/  R2UR UR5, R9 ;  /* 0x00000000090572ca */ /* 0x000fda00000e0000 */
[----:B------:R-:W-:Y:S01]  /*11e90*/  HGMMA.64x64x16.F32 R24, gdesc[UR4], RZ, !UPT, gsb0 ;  /* 0x00e00000041879f0 */ /* 0x000fe2000c0008ff */
[----:B----4-:R-:W-:Y:S02]  /*11ea0*/  VIADD R6, R6, 0x2 ;  /* 0x0000000206067836 */ /* 0x010fe40000000000 */
[----:B------:R-:W-:Y:S02]  /*11eb0*/  VIADD R8, R4, 0x2 ;  /* 0x0000000204087836 */ /* 0x000fe40000000000 */
[----:B------:R-:W-:Y:S01]  /*11ec0*/  IMAD.MOV.U32 R9, RZ, RZ, R5 ;  /* 0x000000ffff097224 */ /* 0x000fe200078e0005 */
[----:B------:R-:W-:Y:S02]  /*11ed0*/  R2UR UR4, R6 ;  /* 0x00000000060472ca */ /* 0x000fe400000e0000 */
[----:B------:R-:W-:Y:S02]  /*11ee0*/  R2UR UR6, R8 ;  /* 0x00000000080672ca */ /* 0x000fe400000e0000 */
[----:B------:R-:W-:-:S02]  /*11ef0*/  R2UR UR7, R9 ;  /* 0x00000000090772ca */ /* 0x000fc400000e0000 */
[----:B------:R-:W-:Y:S01]  /*11f00*/  R2UR UR5, R7 ;  /* 0x00000000070572ca */ /* 0x000fe200000e0000 */
[----:B------:R-:W-:Y:S02]  /*11f10*/  WARPGROUP.DEPBAR.LE gsb0, 0x0 ;  /* 0x00008000000079c5 */ /* 0x000fe40000010000 */
[----:B------:R-:W-:-:S10]  /*11f20*/  WARPGROUP.ARRIVE ;  /* 0x00000000000079c5 */ /* 0x000fd40000000000 */
[----:B------:R-:W-:Y:S01]  /*11f30*/  HGMMA.64x64x16.F32 R24, gdesc[UR4], R24, gsb0 ;  /* 0x00e00000041879f0 */ /* 0x000fe20008000818 */
        /* <DEDUP_REMOVED lines=11> */
[----:B------:R-:W-:Y:S01]  /*11ff0*/  VIADD R12, R12, 0x6 ;  /* 0x000000060c0c7836 */ /* 0x000fe20000000000 */
[----:B------:R-:W-:Y:S02]  /*12000*/  R2UR UR7, R5 ;  /* 0x00000000050772ca */ /* 0x000fe400000e0000 */
[----:B------:R-:W-:Y:S02]  /*12010*/  R2UR UR6, R4 ;  /* 0x00000000040672ca */ /* 0x000fe400000e0000 */
[----:B------:R-:W-:Y:S02]  /*12020*/  R2UR UR4, R12 ;  /* 0x000000000c0472ca */ /* 0x000fe400000e0000 */
[----:B------:R-:W-:Y:S01]  /*12030*/  R2UR UR5, R13 ;  /* 0x000000000d0572ca */ /* 0x000fe200000e0000 */
[----:B------:R-:W-:Y:S01]  /*12040*/  IMAD.MOV.U32 R6, RZ, RZ, 0x1 ;  /* 0x00000001ff067424 */ /* 0x000fe200078e00ff */
[----:B------:R0:W-:Y:S01]  /*12050*/  STL [R1+0x60], RZ ;  /* 0x000060ff01007387 */ /* 0x0001e20000100800 */
[----:B------:R-:W-:-:S02]  /*12060*/  WARPGROUP.DEPBAR.LE gsb0, 0x0 ;  /* 0x00008000000079c5 */ /* 0x000fc40000010000 */
[----:B------:R-:W-:-:S08]  /*12070*/  WARPGROUP.ARRIVE ;  /* 0x00000000000079c5 */ /* 0x000fd00000000000 */
[----:B------:R-:W-:Y:S01]  /*12080*/  HGMMA.64x64x16.F32 R24, gdesc[UR4], R24, gsb0 ;  /* 0x00e00000041879f0 */ /* 0x000fe20008000818 */
[----:B------:R0:W-:Y:S01]  /*12090*/  STL [R1+0x60], R6 ;  /* 0x0000600601007387 */ /* 0x0001e20000100800 */
[----:B--2---:R-:W-:-:S03]  /*120a0*/  LOP3.LUT R3, R3, 0x1, RZ, 0xfc, !PT ;  /* 0x0000000103037812 */ /* 0x004fc600078efcff */
[----:B------:R0:W-:Y:S04]  /*120b0*/  STL [R1+0x60], R6 ;  /* 0x0000600601007387 */ /* 0x0001e80000100800 */
[----:B------:R0:W-:Y:S04]  /*120c0*/  STL [R1+0x60], R6 ;  /* 0x0000600601007387 */ /* 0x0001e80000100800 */
[----:B------:R0:W-:Y:S01]  /*120d0*/  STL [R1+0x60], R6 ;  /* 0x0000600601007387 */ /* 0x0001e20000100800 */
[----:B------:R-:W-:Y:S01]  /*120e0*/  ISETP.NE.AND P1, PT, R3, 0x3, PT ;  /* 0x000000030300780c */ /* 0x000fe20003f25270 */
[----:B------:R-:W-:Y:S01]  /*120f0*/  BSSY B0, `(.L_x_5205) ;  /* 0x0000004000007945 */ /* 0x000fe20003800000 */
[----:B------:R-:W-:-:S11]  /*12100*/  WARPGROUP.DEPBAR.LE gsb0, 0x0 ;  /* 0x00008000000079c5 */ /* 0x000fd60000010000 */
[----:B0-----:R-:W-:Y:S05]  /*12110*/  @!P1 BRA `(.L_x_5206) ;  /* 0x0000000000049947 */ /* 0x001fea0003800000 */
[----:B------:R-:W-:Y:S01]  /*12120*/  BPT.TRAP 0x1 ;  /* 0x000000040000795c */ /* 0x000fe20000300000 */
.L_x_5206:
[----:B------:R-:W-:Y:S05]  /*12130*/  BSYNC B0 ;  /* 0x0000000000007941 */ /* 0x000fea0003800000 */
.L_x_5205:
        /* <DEDUP_REMOVED lines=8> */
.L_x_5208:
[----:B------:R-:W-:Y:S05]  /*121c0*/  BSYNC B0 ;  /* 0x0000000000007941 */ /* 0x000fea0003800000 */
.L_x_5207:
[----:B------:R-:W-:Y:S04]  /*121d0*/  BSSY B0, `(.L_x_5209) ;  /* 0x0000004000007945 */ /* 0x000fe80003800000 */
[----:B-1----:R-:W-:Y:S05]  /*121e0*/  @P0 BRA `(.L_x_5210) ;  /* 0x0000000000080947 */ /* 0x002fea0003800000 */
[----:B------:R-:W1:Y:S02]  /*121f0*/  SYNCS.PHASECHK.TRANS64.TRYWAIT P0, [R14+URZ], R15 ;  /* 0x0000000f0e0075a7 */ /* 0x000e64000800017f */
[----:B-1----:R-:W-:Y:S05]  /*12200*/  @!P0 BRA `(.L_x_5211) ;  /* 0x0000017c00dc8947 */ /* 0x002fea0003800000 */
.L_x_5210:
[----:B------:R-:W-:Y:S05]  /*12210*/  BSYNC B0 ;  /* 0x0000000000007941 */ /* 0x000fea0003800000 */
.L_x_5209:
[----:B------:R-:W2:Y:S04]  /*12220*/  LDL R7, [R1+0x68] ;  /* 0x0000680001077983 */ /* 0x000ea80000100800 */
[----:B------:R-:W3:Y:S04]  /*12230*/  LDL R3, [R1+0x1c8] ;  /* 0x0001c80001037983 */ /* 0x000ee80000100800 */
[----:B------:R-:W3:Y:S04]  /*12240*/  LDL.64 R4, [R1+0x98] ;  /* 0x0000980001047983 */ /* 0x000ee80000100a00 */
[----:B------:R-:W4:Y:S04]  /*12250*/  LDL.64 R8, [R1+0x90] ;  /* 0x0000900001087983 */ /* 0x000f280000100a00 */
[----:B------:R-:W4:Y:S04]  /*12260*/  LDL.64 R10, [R1+0x90] ;  /* 0x00009000010a7983 */ /* 0x000f280000100a00 */
[----:B------:R-:W4:Y:S04]  /*12270*/  LDL.64 R12, [R1+0x90] ;  /* 0x00009000010c7983 */ /* 0x000f280000100a00 */
[----:B01----:R-:W4:Y:S01]  /*12280*/  LDL.64 R14, [R1+0x90] ;  /* 0x00009000010e7983 */ /* 0x003f220000100a00 */
        /* <DEDUP_REMOVED lines=177> */
[----:B0-----:R-:W-:-:S05]  /*12da0*/  SHF.R.U32.HI R59, RZ, 0x7, R59 ;  /* 0x00000007ff3b7819 */ /* 0x001fca000001163b */
[----:B------:R-:W0:Y:S01]  /*12db0*/  SHFL.IDX PT, R3, R59, RZ, 0x1f ;  /* 0x00001fff3b037589 */ /* 0x000e2200000e0000 */
[----:B------:R-:W-:Y:S02]  /*12dc0*/  WARPGROUP.DEPBAR.LE gsb0, 0x0 ;  /* 0x00008000000079c5 */ /* 0x000fe40000010000 */
[----:B------:R-:W-:-:S06]  /*12dd0*/  WARPGROUP.ARRIVE ;  /* 0x00000000000079c5 */ /* 0x000fcc0000000000 */
[----:B------:R-:W-:Y:S01]  /*12de0*/  HGMMA.64x64x16.F32 R24, gdesc[UR4], R24, gsb0 ;  /* 0x00e00000041879f0 */ /* 0x000fe20008000818 */
[----:B0-----:R-:W-:Y:S01]  /*12df0*/  ISETP.GT.AND P0, PT, R3, 0x7f, PT ;  /* 0x0000007f0300780c */ /* 0x001fe20003f04270 */
[----:B------:R-:W-:-:S03]  /*12e00*/  VIADD R8, R4, 0x800 ;  /* 0x0000080004087836 */ /* 0x000fc60000000000 */
[----:B------:R-:W-:Y:S01]  /*12e10*/  SEL R3, RZ, 0x2, !P0 ;  /* 0x00000002ff037807 */ /* 0x000fe20004000000 */
[----:B------:R-:W-:-:S03]  /*12e20*/  IMAD.MOV.U32 R57, RZ, RZ, R5 ;  /* 0x000000ffff397224 */ /* 0x000fc600078e0005 */
[----:B----4-:R-:W-:Y:S01]  /*12e30*/  IADD3 R10, R10, 0x800, R3 ;  /* 0x000008000a0a7810 */ /* 0x010fe20007ffe003 */
[----:B------:R-:W-:Y:S01]  /*12e40*/  IMAD.IADD R56, R3, 0x1, R8 ;  /* 0x0000000103387824 */ /* 0x000fe200078e0208 */
[----:B------:R-:W-:Y:S01]  /*12e50*/  R2UR UR11, R57 ;  /* 0x00000000390b72ca */ /* 0x000fe200000e0000 */
[----:B------:R-:W-:Y:S01]  /*12e60*/  UMOV UR4, 0x1 ;  /* 0x0000000100047882 */ /* 0x000fe20000000000 */
[----:B------:R-:W-:Y:S02]  /*12e70*/  R2UR UR8, R10 ;  /* 0x000000000a0872ca */ /* 0x000fe400000e0000 */
[----:B------:R-:W-:Y:S02]  /*12e80*/  R2UR UR10, R56 ;  /* 0x00000000380a72ca */ /* 0x000fe400000e0000 */
[----:B------:R-:W-:Y:S01]  /*12e90*/  R2UR UR9, R11 ;  /* 0x000000000b0972ca */ /* 0x000fe200000e0000 */
[----:B------:R-:W-:Y:S01]  /*12ea0*/  UISETP.NE.U32.AND UP0, UPT, UR4, URZ, UPT ;  /* 0x0000003f0400728c */ /* 0x000fe2000bf05070 */
[----:B------:R-:W-:-:S02]  /*12eb0*/  WARPGROUP.DEPBAR.LE gsb0, 0x0 ;  /* 0x00008000000079c5 */ /* 0x000fc40000010000 */
[----:B------:R-:W-:Y:S01]  /*12ec0*/  WARPGROUP.ARRIVE ;  /* 0x00000000000079c5 */ /* 0x000fe20000000000 */
[----:B------:R-:W-:Y:S01]  /*12ed0*/  IMAD.MOV.U32 R9, RZ, RZ, 0x4 ;  /* 0x00000004ff097424 */ /* 0x000fe200078e00ff */
[----:B------:R-:W-:Y:S01]  /*12ee0*/  R2UR UR5, R13 ;  /* 0x000000000d0572ca */ /* 0x000fe200000e0000 */
[----:B------:R-:W4:Y:S06]  /*12ef0*/  LDL.64 R56, [R1+0x90] ;  /* 0x0000900001387983 */ /* 0x000f2c0000100a00 */
[----:B------:R-:W-:Y:S01]  /*12f00*/  HGMMA.64x64x16.F32 R24, gdesc[UR8], R24, UP0, gsb0 ;  /* 0x00e00000081879f0 */ /* 0x000fe2000b800818 */
[----:B------:R-:W-:Y:S01]  /*12f10*/  SEL R7, R9, 0x2, P0 ;  /* 0x0000000209077807 */ /* 0x000fe20000000000 */
[----:B------:R-:W-:-:S03]  /*12f20*/  IMAD.MOV.U32 R11, RZ, RZ, R5 ;  /* 0x000000ffff0b7224 */ /* 0x000fc600078e0005 */
[----:B------:R-:W-:Y:S01]  /*12f30*/  IADD3 R12, R7, 0x800, R12 ;  /* 0x00000800070c7810 */ /* 0x000fe20007ffe00c */
[----:B------:R-:W-:Y:S01]  /*12f40*/  IMAD.IADD R10, R8, 0x1, R7 ;  /* 0x00000001080a7824 */ /* 0x000fe200078e0207 */
        /* <DEDUP_REMOVED lines=41> */
[----:B------:R-:W3:Y:S01]  /*131e0*/  LDL.64 R60, [R1+0x90] ;  /* 0x00009000013c7983 */ /* 0x000ee20000100a00 */
        /* <DEDUP_REMOVED lines=17> */
[----:B----4-:R-:W-:Y:S01]  /*13300*/  IADD3 R56, R9, 0xa00, R56 ;  /* 0x00000a0009387810 */ /* 0x010fe20007ffe038 */
        /* <DEDUP_REMOVED lines=168> */
.L_x_5213:
[----:B------:R-:W-:Y:S05]  /*13d90*/  BSYNC B0 ;  /* 0x0000000000007941 */ /* 0x000fea0003800000 */
.L_x_5212:
[----:B------:R-:W2:Y:S02]  /*13da0*/  LDL.64 R4, [R1+0x20] ;  /* 0x0000200001047983 */ /* 0x000ea40000100a00 */
[----:B--2---:R-:W-:-:S05]  /*13db0*/  MOV R4, R4 ;  /* 0x0000000400047202 */ /* 0x004fca0000000f00 */
[----:B-----5:R-:W-:-:S05]  /*13dc0*/  IMAD R3, R3, 0x8, R4 ;  /* 0x0000000803037824 */ /* 0x020fca00078e0204 */
[----:B------:R-:W-:-:S04]  /*13dd0*/  PRMT R3, R12, 0x654, R3 ;  /* 0x000006540c037816 */ /* 0x000fc80000000003 */
[----:B------:R0:W-:Y:S01]  /*13de0*/  SYNCS.ARRIVE.TRANS64.RED.A1T0 RZ, [R3+URZ], RZ ;  /* 0x000000ff03ff79a7 */ /* 0x0001e2000810043f */
[----:B------:R-:W2:Y:S04]  /*13df0*/  LDL.64 R6, [R1+0x100] ;  /* 0x0001000001067983 */ /* 0x000ea80000100a00 */
[----:B------:R-:W3:Y:S04]  /*13e00*/  LDL.64 R4, [R1+0x3f0] ;  /* 0x0003f00001047983 */ /* 0x000ee80000100a00 */
[----:B------:R-:W4:Y:S04]  /*13e10*/  LDL R15, [R1+0x410] ;  /* 0x00041000010f7983 */ /* 0x000f280000100800 */
[----:B------:R-:W4:Y:S04]  /*13e20*/  LDL.64 R20, [R1+0x400] ;  /* 0x0004000001147983 */ /* 0x000f280000100a00 */
[----:B--2---:R-:W2:Y:S02]  /*13e30*/  LD.E R6, desc[UR36][R6.64] ;  /* 0x0000002406067980 */ /* 0x004ea4000c101900 */
[-C--:B--2---:R-:W-:Y:S01]  /*13e40*/  FMUL.FTZ R11, R24, R6.reuse ;  /* 0x00000006180b7220 */ /* 0x084fe20000410000 */
[-C--:B------:R-:W-:Y:S01]  /*13e50*/  FMUL.FTZ R14, R26, R6.reuse ;  /* 0x000000061a0e7220 */ /* 0x080fe20000410000 */
[-C--:B0-----:R-:W-:Y:S01]  /*13e60*/  FMUL.FTZ R3, R25, R6.reuse ;  /* 0x0000000619037220 */ /* 0x081fe20000410000 */
[-C--:B------:R-:W-:Y:S01]  /*13e70*/  FMUL.FTZ R12, R27, R6.reuse ;  /* 0x000000061b0c7220 */ /* 0x080fe20000410000 */
[-C--:B------:R-:W-:Y:S01]  /*13e80*/  FMUL.FTZ R9, R28, R6.reuse ;  /* 0x000000061c097220 */ /* 0x080fe20000410000 */
[-C--:B------:R-:W-:Y:S01]  /*13e90*/  FMUL.FTZ R182, R30, R6.reuse ;  /* 0x000000061eb67220 */ /* 0x080fe20000410000 */
[----:B------:R-:W3:Y:S01]  /*13ea0*/  MUFU.TANH R11, R11 ;  /* 0x0000000b000b7308 */ /* 0x000ee20000002400 */
[-C--:B------:R-:W-:Y:S01]  /*13eb0*/  FMUL.FTZ R73, R29, R6.reuse ;  /* 0x000000061d497220 */ /* 0x080fe20000410000 */
[-C--:B------:R-:W-:Y:S01]  /*13ec0*/  FMUL.FTZ R180, R31, R6.reuse ;  /* 0x000000061fb47220 */ /* 0x080fe20000410000 */
[-C--:B------:R-:W-:Y:S01]  /*13ed0*/  FMUL.FTZ R77, R32, R6.reuse ;  /* 0x00000006204d7220 */ /* 0x080fe20000410000 */
[-C--:B------:R-:W-:Y:S01]  /*13ee0*/  FMUL.FTZ R192, R34, R6.reuse ;  /* 0x0000000622c07220 */ /* 0x080fe20000410000 */
[-C--:B------:R-:W-:Y:S01]  /*13ef0*/  FMUL.FTZ R83, R33, R6.reuse ;  /* 0x0000000621537220 */ /* 0x080fe20000410000 */
[-C--:B------:R-:W-:Y:S01]  /*13f00*/  FMUL.FTZ R184, R35, R6.reuse ;  /* 0x0000000623b87220 */ /* 0x080fe20000410000 */
[-C--:B------:R-:W-:Y:S01]  /*13f10*/  FMUL.FTZ R87, R36, R6.reuse ;  /* 0x0000000624577220 */ /* 0x080fe20000410000 */
[----:B------:R-:W0:Y:S01]  /*13f20*/  MUFU.TANH R14, R14 ;  /* 0x0000000e000e7308 */ /* 0x000e220000002400 */
[-C--:B------:R-:W-:Y:S01]  /*13f30*/  FMUL.FTZ R208, R38, R6.reuse ;  /* 0x0000000626d07220 */ /* 0x080fe20000410000 */
[-C--:B------:R-:W-:Y:S01]  /*13f40*/  FMUL.FTZ R93, R37, R6.reuse ;  /* 0x00000006255d7220 */ /* 0x080fe20000410000 */
[-C--:B------:R-:W-:Y:S01]  /*13f50*/  FMUL.FTZ R196, R39, R6.reuse ;  /* 0x0000000627c47220 */ /* 0x080fe20000410000 */
[-C--:B------:R-:W-:Y:S01]  /*13f60*/  FMUL.FTZ R97, R40, R6.reuse ;  /* 0x0000000628617220 */ /* 0x080fe20000410000 */
[-C--:B------:R-:W-:Y:S01]  /*13f70*/  FMUL.FTZ R212, R42, R6.reuse ;  /* 0x000000062ad47220 */ /* 0x080fe20000410000 */
[-C--:B------:R-:W-:Y:S01]  /*13f80*/  FMUL.FTZ R103, R41, R6.reuse ;  /* 0x0000000629677220 */ /* 0x080fe20000410000 */
[-C--:B------:R-:W-:Y:S01]  /*13f90*/  FMUL.FTZ R210, R43, R6.reuse ;  /* 0x000000062bd27220 */ /* 0x080fe20000410000 */
[----:B------:R-:W1:Y:S01]  /*13fa0*/  MUFU.TANH R3, R3 ;  /* 0x0000000300037308 */ /* 0x000e620000002400 */
[-C--:B------:R-:W-:Y:S01]  /*13fb0*/  FMUL.FTZ R107, R44, R6.reuse ;  /* 0x000000062c6b7220 */ /* 0x080fe20000410000 */
[-C--:B------:R-:W-:Y:S01]  /*13fc0*/  FMUL.FTZ R216, R46, R6.reuse ;  /* 0x000000062ed87220 */ /* 0x080fe20000410000 */
[-C--:B------:R-:W-:Y:S01]  /*13fd0*/  FMUL.FTZ R113, R45, R6.reuse ;  /* 0x000000062d717220 */ /* 0x080fe20000410000 */
[-C--:B------:R-:W-:Y:S01]  /*13fe0*/  FMUL.FTZ R214, R47, R6.reuse ;  /* 0x000000062fd67220 */ /* 0x080fe20000410000 */
[-C--:B------:R-:W-:Y:S01]  /*13ff0*/  FMUL.FTZ R117, R48, R6.reuse ;  /* 0x0000000630757220 */ /* 0x080fe20000410000 */
[-C--:B------:R-:W-:Y:S01]  /*14000*/  FMUL.FTZ R220, R50, R6.reuse ;  /* 0x0000000632dc7220 */ /* 0x080fe20000410000 */
[-C--:B------:R-:W-:Y:S01]  /*14010*/  FMUL.FTZ R123, R49, R6.reuse ;  /* 0x00000006317b7220 */ /* 0x080fe20000410000 */
[----:B------:R-:W2:Y:S01]  /*14020*/  MUFU.TANH R12, R12 ;  /* 0x0000000c000c7308 */ /* 0x000ea20000002400 */
[-C--:B------:R-:W-:Y:S01]  /*14030*/  FMUL.FTZ R218, R51, R6.reuse ;  /* 0x0000000633da7220 */ /* 0x080fe20000410000 */
[-C--:B------:R-:W-:Y:S01]  /*14040*/  FMUL.FTZ R125, R52, R6.reuse ;  /* 0x00000006347d7220 */ /* 0x080fe20000410000 */
[-C--:B------:R-:W-:Y:S01]  /*14050*/  FMUL.FTZ R222, R54, R6.reuse ;  /* 0x0000000636de7220 */ /* 0x080fe20000410000 */
[-C--:B------:R-:W-:Y:S01]  /*14060*/  FMUL.FTZ R135, R53, R6.reuse ;  /* 0x0000000635877220 */ /* 0x080fe20000410000 */
[----:B------:R-:W-:Y:S01]  /*14070*/  FMUL.FTZ R224, R55, R6 ;  /* 0x0000000637e07220 */ /* 0x000fe20000410000 */
[----:B------:R-:W4:Y:S02]  /*14080*/  LDL.64 R24, [R1+0xb8] ;  /* 0x0000b80001187983 */ /* 0x000f240000100a00 */
[----:B------:R-:W2:Y:S08]  /*14090*/  MUFU.TANH R9, R9 ;  /* 0x0000000900097308 */ /* 0x000eb00000002400 */
[----:B------:R-:W2:Y:S01]  /*140a0*/  MUFU.TANH R182, R182 ;  /* 0x000000b600b67308 */ /* 0x000ea20000002400 */
[----:B---3--:R-:W-:-:S02]  /*140b0*/  FMNMX.FTZ R8, R11, R4, !PT ;  /* 0x000000040b087209 */ /* 0x008fc40007810000 */
[----:B0-----:R-:W-:-:S05]  /*140c0*/  FMNMX.FTZ R7, R14, R5, !PT ;  /* 0x000000050e077209 */ /* 0x001fca0007810000 */
[----:B------:R-:W0:Y:S08]  /*140d0*/  MUFU.TANH R73, R73 ;  /* 0x0000004900497308 */ /* 0x000e300000002400 */
[----:B------:R-:W3:Y:S01]  /*140e0*/  MUFU.TANH R180, R180 ;  /* 0x000000b400b47308 */ /* 0x000ee20000002400 */
[----:B-1----:R-:W-:Y:S02]  /*140f0*/  FMNMX.FTZ R8, R3, R8, !PT ;  /* 0x0000000803087209 */ /* 0x002fe40007810000 */
[----:B--2---:R-:W-:-:S05]  /*14100*/  FMNMX.FTZ R7, R12, R7, !PT ;  /* 0x000000070c077209 */ /* 0x004fca0007810000 */
[----:B------:R-:W1:Y:S08]  /*14110*/  MUFU.TANH R77, R77 ;  /* 0x0000004d004d7308 */ /* 0x000e700000002400 */
[----:B------:R-:W2:Y:S01]  /*14120*/  MUFU.TANH R192, R192 ;  /* 0x000000c000c07308 */ /* 0x000ea20000002400 */
[----:B------:R-:W-:Y:S02]  /*14130*/  FMNMX.FTZ R8, R9, R8, !PT ;  /* 0x0000000809087209 */ /* 0x000fe40007810000 */
[----:B------:R-:W-:-:S05]  /*14140*/  FMNMX.FTZ R7, R182, R7, !PT ;  /* 0x00000007b6077209 */ /* 0x000fca0007810000 */
[----:B------:R-:W2:Y:S08]  /*14150*/  MUFU.TANH R83, R83 ;  /* 0x0000005300537308 */ /* 0x000eb00000002400 */
[----:B------:R-:W2:Y:S01]  /*14160*/  MUFU.TANH R184, R184 ;  /* 0x000000b800b87308 */ /* 0x000ea20000002400 */
[----:B0-----:R-:W-:Y:S02]  /*14170*/  FMNMX.FTZ R8, R73, R8, !PT ;  /* 0x0000000849087209 */ /* 0x001fe40007810000 */
[----:B---3--:R-:W-:-:S05]  /*14180*/  FMNMX.FTZ R7, R180, R7, !PT ;  /* 0x00000007b4077209 */ /* 0x008fca0007810000 */
        /* <DEDUP_REMOVED lines=39> */
[----:B--2---:R-:W-:-:S02]  /*14400*/  FMNMX.FTZ R7, R218, R7, !PT ;  /* 0x00000007da077209 */ /* 0x004fc40007810000 */
[----:B------:R-:W-:Y:S02]  /*14410*/  FMNMX.FTZ R6, R125, R8, !PT ;  /* 0x000000087d067209 */ /* 0x000fe40007810000 */
[----:B------:R-:W-:Y:S02]  /*14420*/  FMNMX.FTZ R7, R222, R7, !PT ;  /* 0x00000007de077209 */ /* 0x000fe40007810000 */
[----:B0-----:R-:W-:Y:S02]  /*14430*/  FMNMX.FTZ R6, R135, R6, !PT ;  /* 0x0000000687067209 */ /* 0x001fe40007810000 */
[----:B---3--:R-:W-:-:S03]  /*14440*/  FMNMX.FTZ R7, R224, R7, !PT ;  /* 0x00000007e0077209 */ /* 0x008fc60007810000 */
[----:B------:R-:W0:Y:S04]  /*14450*/  SHFL.BFLY PT, R13, R6, 0x2, 0x1f ;  /* 0x0c401f00060d7f89 */ /* 0x000e2800000e0000 */
[----:B------:R-:W-:Y:S04]  /*14460*/  STL.64 [R1+0x3f0], R6 ;  /* 0x0003f00601007387 */ /* 0x000fe80000100a00 */
[----:B------:R-:W2:Y:S01]  /*14470*/  LDL R26, [R1+0x3f4] ;  /* 0x0003f400011a7983 */ /* 0x000ea20000100800 */
[----:B0-----:R-:W-:-:S05]  /*14480*/  FMNMX.FTZ R13, R6, R13, !PT ;  /* 0x0000000d060d7209 */ /* 0x001fca0007810000 */
[----:B------:R-:W0:Y:S02]  /*14490*/  SHFL.BFLY PT, R8, R13, 0x1, 0x1f ;  /* 0x0c201f000d087f89 */ /* 0x000e2400000e0000 */
[----:B0-----:R-:W-:-:S05]  /*144a0*/  FMNMX.FTZ R8, R13, R8, !PT ;  /* 0x000000080d087209 */ /* 0x001fca0007810000 */
[----:B------:R-:W-:Y:S04]  /*144b0*/  STL [R1+0x3f0], R8 ;  /* 0x0003f00801007387 */ /* 0x000fe80000100800 */
[----:B------:R-:W3:Y:S04]  /*144c0*/  LDL R27, [R1+0x3f0] ;  /* 0x0003f000011b7983 */ /* 0x000ee80000100800 */
[----:B--2---:R-:W0:Y:S02]  /*144d0*/  SHFL.BFLY PT, R7, R26, 0x2, 0x1f ;  /* 0x0c401f001a077f89 */ /* 0x004e2400000e0000 */
[----:B0-----:R-:W-:-:S05]  /*144e0*/  FMNMX.FTZ R7, R7, R26, !PT ;  /* 0x0000001a07077209 */ /* 0x001fca0007810000 */
[----:B------:R-:W0:Y:S02]  /*144f0*/  SHFL.BFLY PT, R6, R7, 0x1, 0x1f ;  /* 0x0c201f0007067f89 */ /* 0x000e2400000e0000 */
[----:B0-----:R-:W-:Y:S01]  /*14500*/  FMNMX.FTZ R6, R7, R6, !PT ;  /* 0x0000000607067209 */ /* 0x001fe20007810000 */
[----:B---3--:R-:W-:-:S04]  /*14510*/  FADD.FTZ R4, R4, -R27 ;  /* 0x8000001b04047221 */ /* 0x008fc80000010000 */
[----:B------:R-:W-:Y:S01]  /*14520*/  FADD.FTZ R10, R5, -R6 ;  /* 0x80000006050a7221 */ /* 0x000fe20000010000 */
[----:B----4-:R-:W-:-:S03]  /*14530*/  FMUL.FTZ R4, R4, R15 ;  /* 0x0000000f04047220 */ /* 0x010fc60000410000 */
[----:B------:R-:W-:Y:S01]  /*14540*/  FMUL.FTZ R10, R15, R10 ;  /* 0x0000000a0f0a7220 */ /* 0x000fe20000410000 */
[----:B------:R-:W0:Y:S08]  /*14550*/  MUFU.EX2 R151, R4 ;  /* 0x0000000400977308 */ /* 0x000e300000000800 */
[----:B------:R-:W1:Y:S01]  /*14560*/  MUFU.EX2 R150, R10 ;  /* 0x0000000a00967308 */ /* 0x000e620000000800 */
[----:B------:R2:W-:Y:S01]  /*14570*/  STL [R1+0x3f4], R6 ;  /* 0x0003f40601007387 */ /* 0x0005e20000100800 */
[----:B0-----:R-:W-:Y:S01]  /*14580*/  FMUL.FTZ R20, R151, R20 ;  /* 0x0000001497147220 */ /* 0x001fe20000410000 */
[----:B-1----:R-:W-:-:S05]  /*14590*/  FMUL.FTZ R21, R21, R150 ;  /* 0x0000009615157220 */ /* 0x002fca0000410000 */
[----:B------:R2:W-:Y:S04]  /*145a0*/  STL.64 [R1+0x400], R20 ;  /* 0x0004001401007387 */ /* 0x0005e80000100a00 */
[----:B------:R-:W3:Y:S01]  /*145b0*/  LD.E R5, desc[UR36][R24.64+0x4] ;  /* 0x0000042418057980 */ /* 0x000ee2000c101900 */
[----:B------:R-:W-:Y:S01]  /*145c0*/  BSSY B0, `(.L_x_5214) ;  /* 0x000000c000007945 */ /* 0x000fe20003800000 */
[----:B---3--:R-:W-:-:S13]  /*145d0*/  ISETP.NE.AND P0, PT, R5, RZ, PT ;  /* 0x000000ff0500720c */ /* 0x008fda0003f05270 */
[----:B--2---:R-:W-:Y:S05]  /*145e0*/  @P0 BRA `(.L_x_5215) ;  /* 0x0000000000240947 */ /* 0x004fea0003800000 */
[----:B------:R-:W2:Y:S04]  /*145f0*/  LDL.64 R20, [R1+0xc0] ;  /* 0x0000c00001147983 */ /* 0x000ea80000100a00 */
[----:B------:R-:W3:Y:S04]  /*14600*/  LD.E R25, desc[UR36][R24.64] ;  /* 0x0000002418197980 */ /* 0x000ee8000c101900 */
[----:B--2---:R-:W2:Y:S01]  /*14610*/  LD.E.64 R6, desc[UR36][R20.64] ;  /* 0x0000002414067980 */ /* 0x004ea2000c101b00 */
[----:B---3--:R-:W-:-:S04]  /*14620*/  IMAD R4, R58, 0x40, R25 ;  /* 0x000000403a047824 */ /* 0x008fc800078e0219 */
[----:B--2---:R-:W-:-:S05]  /*14630*/  IMAD.WIDE R4, R4, 0x4, R6 ;  /* 0x0000000404047825 */ /* 0x004fca00078e0206 */
[----:B------:R0:W-:Y:S04]  /*14640*/  ST.E desc[UR36][R4.64], R151 ;  /* 0x0000009704007985 */ /* 0x0001e8000c101924 */
[----:B------:R-:W2:Y:S04]  /*14650*/  LDL.64 R24, [R1+0xb8] ;  /* 0x0000b80001187983 */ /* 0x000ea80000100a00 */
[----:B--2---:R-:W2:Y:S02]  /*14660*/  LD.E R6, desc[UR36][R24.64+0x4] ;  /* 0x0000042418067980 */ /* 0x004ea4000c101900 */
[----:B0-2---:R-:W-:-:S13]  /*14670*/  ISETP.NE.AND P0, PT, R6, RZ, PT ;  /* 0x000000ff0600720c */ /* 0x005fda0003f05270 */
.L_x_5215:
[----:B------:R-:W-:Y:S05]  /*14680*/  BSYNC B0 ;  /* 0x0000000000007941 */ /* 0x000fea0003800000 */
.L_x_5214:
[----:B------:R-:W-:Y:S04]  /*14690*/  BSSY B0, `(.L_x_5216) ;  /* 0x0000009000007945 */ /* 0x000fe80003800000 */
[----:B------:R-:W-:Y:S05]  /*146a0*/  @P0 BRA `(.L_x_5217) ;  /* 0x00000000001c0947 */ /* 0x000fea0003800000 */
[----:B------:R-:W2:Y:S04]  /*146b0*/  LDL.64 R6, [R1+0xc0] ;  /* 0x0000c00001067983 */ /* 0x000ea80000100a00 */
[----:B------:R-:W3:Y:S04]  /*146c0*/  LD.E R25, desc[UR36][R24.64] ;  /* 0x0000002418197980 */ /* 0x000ee8000c101900 */
[----:B--2---:R-:W2:Y:S01]  /*146d0*/  LD.E.64 R4, desc[UR36][R6.64] ;  /* 0x0000002406047980 */ /* 0x004ea2000c101b00 */
[----:B---3--:R-:W-:-:S04]  /*146e0*/  IMAD R58, R58, 0x40, R25 ;  /* 0x000000403a3a7824 */ /* 0x008fc800078e0219 */
[----:B------:R-:W-:-:S04]  /*146f0*/  VIADD R58, R58, 0x8 ;  /* 0x000000083a3a7836 */ /* 0x000fc80000000000 */
[----:B--2---:R-:W-:-:S05]  /*14700*/  IMAD.WIDE R4, R58, 0x4, R4 ;  /* 0x000000043a047825 */ /* 0x004fca00078e0204 */
[----:B------:R0:W-:Y:S02]  /*14710*/  ST.E desc[UR36][R4.64], R150 ;  /* 0x0000009604007985 */ /* 0x0001e4000c101924 */
.L_x_5217:
[----:B------:R-:W-:Y:S05]  /*14720*/  BSYNC B0 ;  /* 0x0000000000007941 */ /* 0x000fea0003800000 */
.L_x_5216:
[----:B------:R-:W2:Y:S04]  /*14730*/  LDL R195, [R1+0x410] ;  /* 0x0004100001c37983 */ /* 0x000ea80000100800 */
[----:B------:R-:W2:Y:S04]  /*14740*/  LDL.64 R132, [R1+0x3f0] ;  /* 0x0003f00001847983 */ /* 0x000ea80000100a00 */
[----:B0-----:R-:W3:Y:S04]  /*14750*/  LDL.64 R4, [R1+0x400] ;  /* 0x0004000001047983 */ /* 0x001ee80000100a00 */
        /* <DEDUP_REMOVED lines=51> */
[-C--:B--2---:R-:W-:Y:S01]  /*14a90*/  FMUL.FTZ R132, R132, R195.reuse ;  /* 0x000000c384847220 */ /* 0x084fe20000410000 */
[----:B------:R-:W-:-:S03]  /*14aa0*/  FMUL.FTZ R193, R133, R195 ;  /* 0x000000c385c17220 */ /* 0x000fc60000410000 */
        /* <DEDUP_REMOVED lines=16> */
[----:B------:R-:W2:Y:S04]  /*14bb0*/  LDL.64 R72, [R1+0x390] ;  /* 0x0003900001487983 */ /* 0x000ea80000100a00 */
        /* <DEDUP_REMOVED lines=12> */
[----:B------:R-:W2:Y:S01]  /*14c80*/  LDL.64 R134, [R1+0x398] ;  /* 0x0003980001867983 */ /* 0x000ea20000100a00 */
[-CC-:B------:R-:W-:Y:S01]  /*14c90*/  FFMA.FTZ R161, R14, R195.reuse, -R193.reuse ;  /* 0x000000c30ea17223 */ /* 0x180fe200000108c1 */
[-CC-:B------:R-:W-:Y:S01]  /*14ca0*/  FFMA.FTZ R20, R12, R195.reuse, -R193.reuse ;  /* 0x000000c30c147223 */ /* 0x180fe200000108c1 */
[----:B------:R-:W-:Y:S01]  /*14cb0*/  MUFU.EX2 R21, R21 ;  /* 0x0000001500157308 */ /* 0x000fe20000000800 */
[-CC-:B------:R-:W-:Y:S01]  /*14cc0*/  FFMA.FTZ R163, R182, R195.reuse, -R193.reuse ;  /* 0x000000c3b6a37223 */ /* 0x180fe200000108c1 */
[----:B------:R-:W-:-:S06]  /*14cd0*/  FFMA.FTZ R14, R180, R195, -R193 ;  /* 0x000000c3b40e7223 */ /* 0x000fcc00000108c1 */
[----:B------:R-:W3:Y:S01]  /*14ce0*/  MUFU.EX2 R161, R161 ;  /* 0x000000a100a17308 */ /* 0x000ee20000000800 */
[----:B------:R-:W-:-:S07]  /*14cf0*/  FFMA.FTZ R165, R192, R195, -R193 ;  /* 0x000000c3c0a57223 */ /* 0x000fce00000108c1 */
[----:B------:R-:W0:Y:S08]  /*14d00*/  MUFU.EX2 R20, R20 ;  /* 0x0000001400147308 */ /* 0x000e300000000800 */
[----:B------:R-:W1:Y:S01]  /*14d10*/  MUFU.EX2 R160, R160 ;  /* 0x000000a000a07308 */ /* 0x000e620000000800 */
[----:B------:R-:W-:-:S07]  /*14d20*/  FFMA.FTZ R12, R184, R195, -R193 ;  /* 0x000000c3b80c7223 */ /* 0x000fce00000108c1 */
[----:B------:R-:W1:Y:S08]  /*14d30*/  MUFU.EX2 R163, R163 ;  /* 0x000000a300a37308 */ /* 0x000e700000000800 */
[----:B------:R-:W1:Y:S01]  /*14d40*/  MUFU.EX2 R162, R162 ;  /* 0x000000a200a27308 */ /* 0x000e620000000800 */
[----:B---3--:R-:W-:Y:S01]  /*14d50*/  FADD.FTZ R173, R161, R5 ;  /* 0x00000005a1ad7221 */ /* 0x008fe20000010000 */
[----:B------:R-:W-:-:S06]  /*14d60*/  FFMA.FTZ R167, R208, R195, -R193 ;  /* 0x000000c3d0a77223 */ /* 0x000fcc00000108c1 */
[----:B------:R-:W3:Y:S01]  /*14d70*/  MUFU.EX2 R14, R14 ;  /* 0x0000000e000e7308 */ /* 0x000ee20000000800 */
[----:B------:R-:W-:-:S07]  /*14d80*/  FADD.FTZ R5, R21, R4 ;  /* 0x0000000415057221 */ /* 0x000fce0000010000 */
[----:B------:R-:W3:Y:S01]  /*14d90*/  MUFU.EX2 R15, R15 ;  /* 0x0000000f000f7308 */ /* 0x000ee20000000800 */
[----:B0-----:R-:W-:Y:S01]  /*14da0*/  FADD.FTZ R4, R20, R173 ;  /* 0x000000ad14047221 */ /* 0x001fe20000010000 */
[----:B------:R-:W-:-:S06]  /*14db0*/  FFMA.FTZ R184, R196, R195, -R193 ;  /* 0x000000c3c4b87223 */ /* 0x000fcc00000108c1 */
[----:B------:R-:W0:Y:S01]  /*14dc0*/  MUFU.EX2 R165, R165 ;  /* 0x000000a500a57308 */ /* 0x000e220000000800 */
[----:B-1----:R-:W-:-:S07]  /*14dd0*/  FADD.FTZ R5, R160, R5 ;  /* 0x00000005a0057221 */ /* 0x002fce0000010000 */
[----:B------:R-:W1:Y:S01]  /*14de0*/  MUFU.EX2 R164, R164 ;  /* 0x000000a400a47308 */ /* 0x000e620000000800 */
[----:B------:R-:W-:Y:S01]  /*14df0*/  FADD.FTZ R173, R163, R4 ;  /* 0x00000004a3ad7221 */ /* 0x000fe20000010000 */
[----:B------:R-:W-:-:S06]  /*14e00*/  FFMA.FTZ R169, R212, R195, -R193 ;  /* 0x000000c3d4a97223 */ /* 0x000fcc00000108c1 */
[----:B------:R-:W1:Y:S01]  /*14e10*/  MUFU.EX2 R12, R12 ;  /* 0x0000000c000c7308 */ /* 0x000e620000000800 */
[----:B------:R-:W-:-:S07]  /*14e20*/  FADD.FTZ R4, R162, R5 ;  /* 0x00000005a2047221 */ /* 0x000fce0000010000 */
        /* <DEDUP_REMOVED lines=13> */
[----:B------:R-:W4:Y:S01]  /*14f00*/  MUFU.EX2 R169, R169 ;  /* 0x000000a900a97308 */ /* 0x000f220000000800 */
[----:B------:R-:W-:-:S07]  /*14f10*/  FADD.FTZ R5, R13, R4 ;  /* 0x000000040d057221 */ /* 0x000fce0000010000 */
[----:B------:R-:W4:Y:S01]  /*14f20*/  MUFU.EX2 R168, R168 ;  /* 0x000000a800a87308 */ /* 0x000f220000000800 */
        /* <DEDUP_REMOVED lines=10> */
[----:B----4-:R-:W-:Y:S01]  /*14fd0*/  FADD.FTZ R180, R169, R180 ;  /* 0x000000b4a9b47221 */ /* 0x010fe20000010000 */
[----:B------:R-:W-:-:S06]  /*14fe0*/  FADD.FTZ R5, R168, R5 ;  /* 0x00000005a8057221 */ /* 0x000fcc0000010000 */
[----:B------:R-:W4:Y:S01]  /*14ff0*/  MUFU.EX2 R182, R182 ;  /* 0x000000b600b67308 */ /* 0x000f220000000800 */
[----:B------:R-:W-:-:S07]  /*15000*/  FFMA.FTZ R175, R222, R195, -R193 ;  /* 0x000000c3deaf7223 */ /* 0x000fce00000108c1 */
[----:B------:R-:W4:Y:S01]  /*15010*/  MUFU.EX2 R170, R170 ;  /* 0x000000aa00aa7308 */ /* 0x000f220000000800 */
[----:B---3--:R-:W-:Y:S01]  /*15020*/  FADD.FTZ R192, R183, R180 ;  /* 0x000000b4b7c07221 */ /* 0x008fe20000010000 */
[----:B------:R-:W-:-:S06]  /*15030*/  FADD.FTZ R4, R10, R5 ;  /* 0x000000050a047221 */ /* 0x000fcc0000010000 */
[----:B------:R-:W3:Y:S01]  /*15040*/  MUFU.EX2 R173, R173 ;  /* 0x000000ad00ad7308 */ /* 0x000ee20000000800 */
[----:B------:R-:W-:-:S07]  /*15050*/  FFMA.FTZ R180, R224, R195, -R193 ;  /* 0x000000c3e0b47223 */ /* 0x000fce00000108c1 */
[----:B------:R-:W3:Y:S01]  /*15060*/  MUFU.EX2 R8, R8 ;  /* 0x0000000800087308 */ /* 0x000ee20000000800 */
[----:B0-----:R-:W-:Y:S01]  /*15070*/  FADD.FTZ R193, R171, R192 ;  /* 0x000000c0abc17221 */ /* 0x001fe20000010000 */
[----:B-1----:R-:W-:-:S06]  /*15080*/  FADD.FTZ R5, R9, R4 ;  /* 0x0000000409057221 */ /* 0x002fcc0000010000 */
[----:B------:R-:W0:Y:S08]  /*15090*/  MUFU.EX2 R181, R181 ;  /* 0x000000b500b57308 */ /* 0x000e300000000800 */
[----:B------:R-:W1:Y:S01]  /*150a0*/  MUFU.EX2 R172, R172 ;  /* 0x000000ac00ac7308 */ /* 0x000e620000000800 */
[----:B----4-:R-:W-:Y:S01]  /*150b0*/  FADD.FTZ R4, R182, R193 ;  /* 0x000000c1b6047221 */ /* 0x010fe20000010000 */
[----:B------:R-:W-:-:S06]  /*150c0*/  FADD.FTZ R5, R170, R5 ;  /* 0x00000005aa057221 */ /* 0x000fcc0000010000 */
[----:B------:R-:W-:Y:S08]  /*150d0*/  MUFU.EX2 R3, R3 ;  /* 0x0000000300037308 */ /* 0x000ff00000000800 */
[----:B------:R-:W4:Y:S01]  /*150e0*/  MUFU.EX2 R175, R175 ;  /* 0x000000af00af7308 */ /* 0x000f220000000800 */
[----:B---3--:R-:W-:Y:S01]  /*150f0*/  FADD.FTZ R4, R173, R4 ;  /* 0x00000004ad047221 */ /* 0x008fe20000010000 */
[----:B------:R-:W-:-:S06]  /*15100*/  FADD.FTZ R5, R8, R5 ;  /* 0x0000000508057221 */ /* 0x000fcc0000010000 */
[----:B------:R-:W3:Y:S08]  /*15110*/  MUFU.EX2 R174, R174 ;  /* 0x000000ae00ae7308 */ /* 0x000ef00000000800 */
[----:B------:R-:W3:Y:S01]  /*15120*/  MUFU.EX2 R180, R180 ;  /* 0x000000b400b47308 */ /* 0x000ee20000000800 */
[----:B0-----:R-:W-:Y:S01]  /*15130*/  FADD.FTZ R192, R181, R4 ;  /* 0x00000004b5c07221 */ /* 0x001fe20000010000 */
[----:B-1----:R-:W-:-:S03]  /*15140*/  FADD.FTZ R4, R172, R5 ;  /* 0x00000005ac047221 */ /* 0x002fc60000010000 */
[----:B----4-:R-:W-:Y:S01]  /*15150*/  FADD.FTZ R5, R175, R192 ;  /* 0x000000c0af057221 */ /* 0x010fe20000010000 */
[----:B------:R-:W-:Y:S01]  /*15160*/  FADD.FTZ R193, R3, R4 ;  /* 0x0000000403c17221 */ /* 0x000fe20000010000 */
[----:B------:R-:W-:-:S03]  /*15170*/  FMUL.FTZ R147, R151, R147 ;  /* 0x0000009397937220 */ /* 0x000fc60000410000 */
[----:B---3--:R-:W-:Y:S01]  /*15180*/  FADD.FTZ R4, R174, R193 ;  /* 0x000000c1ae047221 */ /* 0x008fe20000010000 */
[C---:B------:R-:W-:Y:S01]  /*15190*/  FMUL.FTZ R146, R151.reuse, R146 ;  /* 0x0000009297927220 */ /* 0x040fe20000410000 */
[C---:B------:R-:W-:Y:S01]  /*151a0*/  FMUL.FTZ R7, R151.reuse, R7 ;  /* 0x0000000797077220 */ /* 0x040fe20000410000 */
[C---:B------:R-:W-:Y:S01]  /*151b0*/  FMUL.FTZ R6, R151.reuse, R6 ;  /* 0x0000000697067220 */ /* 0x040fe20000410000 */
[C---:B------:R-:W-:Y:S01]  /*151c0*/  FMUL.FTZ R109, R150.reuse, R109 ;  /* 0x0000006d966d7220 */ /* 0x040fe20000410000 */
[----:B------:R-:W-:Y:S01]  /*151d0*/  FMUL.FTZ R108, R150, R108 ;  /* 0x0000006c966c7220 */ /* 0x000fe20000410000 */
[C---:B------:R-:W-:Y:S01]  /*151e0*/  FMUL.FTZ R143, R151.reuse, R143 ;  /* 0x0000008f978f7220 */ /* 0x040fe20000410000 */
[----:B------:R-:W-:Y:S01]  /*151f0*/  FADD.FTZ R5, R180, R5 ;  /* 0x00000005b4057221 */ /* 0x000fe20000010000 */
[C---:B------:R-:W-:Y:S01]  /*15200*/  FMUL.FTZ R142, R151.reuse, R142 ;  /* 0x0000008e978e7220 */ /* 0x040fe20000410000 */
[C---:B------:R-:W-:Y:S01]  /*15210*/  FMUL.FTZ R145, R150.reuse, R145 ;  /* 0x0000009196917220 */ /* 0x040fe20000410000 */
[C---:B------:R-:W-:Y:S01]  /*15220*/  FMUL.FTZ R144, R150.reuse, R144 ;  /* 0x0000009096907220 */ /* 0x040fe20000410000 */
[C---:B------:R-:W-:Y:S01]  /*15230*/  FMUL.FTZ R149, R151.reuse, R149 ;  /* 0x0000009597957220 */ /* 0x040fe20000410000 */
[----:B------:R0:W-:Y:S01]  /*15240*/  STL.64 [R1+0x400], R4 ;  /* 0x0004000401007387 */ /* 0x0001e20000100a00 */
[----:B------:R-:W-:Y:S01]  /*15250*/  BAR.SYNC.DEFER_BLOCKING 0xf, 0x100 ;  /* 0x03c4000000007b1d */ /* 0x000fe20000010000 */
        /* <DEDUP_REMOVED lines=23> */
[----:B0-----:R-:W3:Y:S01]  /*153d0*/  LD.E.64 R4, desc[UR36][R178.64+0x8] ;  /* 0x00000824b2047980 */ /* 0x001ee2000c101b00 */
        /* <DEDUP_REMOVED lines=9> */
[----:B------:R-:W4:Y:S04]  /*15470*/  LD.E.64 R178, desc[UR36][R178.64] ;  /* 0x00000024b2b27980 */ /* 0x000f28000c101b00 */
[----:B------:R-:W-:Y:S04]  /*15480*/  STL.64 [R1+0x1e0], R146 ;  /* 0x0001e09201007387 */ /* 0x000fe80000100a00 */
[----:B------:R0:W-:Y:S04]  /*15490*/  STL.64 [R1+0x200], R6 ;  /* 0x0002000601007387 */ /* 0x0001e80000100a00 */
[----:B------:R-:W-:Y:S01]  /*154a0*/  STL.64 [R1+0x2c8], R108 ;  /* 0x0002c86c01007387 */ /* 0x000fe20000100a00 */
[C---:B------:R-:W-:Y:S01]  /*154b0*/  FMUL.FTZ R54, R151.reuse, R54 ;  /* 0x0000003697367220 */ /* 0x040fe20000410000 */
[C---:B------:R-:W-:Y:S01]  /*154c0*/  FMUL.FTZ R57, R151.reuse, R57 ;  /* 0x0000003997397220 */ /* 0x040fe20000410000 */
[C---:B------:R-:W-:Y:S01]  /*154d0*/  FMUL.FTZ R56, R151.reuse, R56 ;  /* 0x0000003897387220 */ /* 0x040fe20000410000 */
[C---:B------:R-:W-:Y:S01]  /*154e0*/  FMUL.FTZ R59, R151.reuse, R59 ;  /* 0x0000003b973b7220 */ /* 0x040fe20000410000 */
[C---:B------:R-:W-:Y:S01]  /*154f0*/  FMUL.FTZ R58, R151.reuse, R58 ;  /* 0x0000003a973a7220 */ /* 0x040fe20000410000 */
[C---:B------:R-:W-:Y:S01]  /*15500*/  FMUL.FTZ R61, R151.reuse, R61 ;  /* 0x0000003d973d7220 */ /* 0x040fe20000410000 */
[C---:B------:R-:W-:Y:S01]  /*15510*/  FMUL.FTZ R60, R151.reuse, R60 ;  /* 0x0000003c973c7220 */ /* 0x040fe20000410000 */
[----:B0-----:R-:W3:Y:S04]  /*15520*/  LDL R6, [R1+0x1e0] ;  /* 0x0001e00001067983 */ /* 0x001ee80000100800 */
[----:B------:R-:W4:Y:S01]  /*15530*/  LDL R7, [R1+0x2cc] ;  /* 0x0002cc0001077983 */ /* 0x000f220000100800 */
        /* <DEDUP_REMOVED lines=10> */
[C---:B--2---:R-:W-:Y:S01]  /*155e0*/  FMUL.FTZ R73, R151.reuse, R73 ;  /* 0x0000004997497220 */ /* 0x044fe20000410000 */
        /* <DEDUP_REMOVED lines=128> */
[----:B0-----:R-:W4:Y:S04]  /*15df0*/  LDL R86, [R1+0x1e4] ;  /* 0x0001e40001567983 */ /* 0x001f280000100800 */
[----:B-1----:R-:W4:Y:S04]  /*15e00*/  LDL R88, [R1+0x1e8] ;  /* 0x0001e80001587983 */ /* 0x002f280000100800 */
        /* <DEDUP_REMOVED lines=10> */
[----:B---3--:R-:W3:Y:S04]  /*15eb0*/  LDL R104, [R1+0x214] ;  /* 0x0002140001687983 */ /* 0x008ee80000100800 */
[----:B------:R-:W3:Y:S04]  /*15ec0*/  LDL R106, [R1+0x218] ;  /* 0x00021800016a7983 */ /* 0x000ee80000100800 */
[----:B------:R-:W3:Y:S04]  /*15ed0*/  LDL R108, [R1+0x21c] ;  /* 0x00021c00016c7983 */ /* 0x000ee80000100800 */
[----:B------:R-:W3:Y:S04]  /*15ee0*/  LDL R30, [R1+0x220] ;  /* 0x00022000011e7983 */ /* 0x000ee80000100800 */
        /* <DEDUP_REMOVED lines=110> */
[----:B------:R-:W-:Y:S04]  /*165d0*/  STL [R1+0x1e0], R6 ;  /* 0x0001e00601007387 */ /* 0x000fe80000100800 */
[----:B------:R0:W-:Y:S04]  /*165e0*/  STL [R1+0x2cc], R7 ;  /* 0x0002cc0701007387 */ /* 0x0001e80000100800 */
[----:B------:R-:W4:Y:S04]  /*165f0*/  LDL R193, [R1+0x1c8] ;  /* 0x0001c80001c17983 */ /* 0x000f280000100800 */
[----:B0-----:R-:W4:Y:S04]  /*16600*/  LDL.64 R6, [R1+0x88] ;  /* 0x0000880001067983 */ /* 0x001f280000100a00 */
        /* <DEDUP_REMOVED lines=12> */
[----:B---3--:R-:W-:Y:S04]  /*166d0*/  STL [R1+0x214], R104 ;  /* 0x0002146801007387 */ /* 0x008fe80000100800 */
[----:B------:R-:W-:Y:S04]  /*166e0*/  STL [R1+0x218], R106 ;  /* 0x0002186a01007387 */ /* 0x000fe80000100800 */
[----:B------:R-:W-:Y:S04]  /*166f0*/  STL [R1+0x21c], R108 ;  /* 0x00021c6c01007387 */ /* 0x000fe80000100800 */
[----:B------:R-:W-:Y:S04]  /*16700*/  STL [R1+0x220], R30 ;  /* 0x0002201e01007387 */ /* 0x000fe80000100800 */
        /* <DEDUP_REMOVED lines=106> */
[----:B------:R4:W-:Y:S04]  /*16db0*/  STL [R1+0x3d0], R84 ;  /* 0x0003d05401007387 */ /* 0x0009e80000100800 */
[----:B------:R-:W-:Y:S04]  /*16dc0*/  STL [R1+0x3d4], R121 ;  /* 0x0003d47901007387 */ /* 0x000fe80000100800 */
[----:B------:R4:W-:Y:S04]  /*16dd0*/  STL [R1+0x3d8], R123 ;  /* 0x0003d87b01007387 */ /* 0x0009e80000100800 */
        /* <DEDUP_REMOVED lines=33> */
[----:B------:R-:W-:Y:S01]  /*16ff0*/  MOV R5, R4 ;  /* 0x0000000400057202 */ /* 0x000fe20000000f00 */
[----:B------:R-:W-:Y:S01]  /*17000*/  IMAD R6, R193, 0x1000, R6 ;  /* 0x00001000c1067824 */ /* 0x000fe200078e0206 */
[----:B------:R-:W-:-:S02]  /*17010*/  F2FP.F16.F32.PACK_AB R160, R160, R21 ;  /* 0x00000015a0a0723e */ /* 0x000fc400000000ff */
[----:B------:R-:W-:Y:S01]  /*17020*/  F2FP.F16.F32.PACK_AB R161, R20, R161 ;  /* 0x000000a114a1723e */ /* 0x000fe200000000ff */
[--C-:B------:R-:W-:Y:S01]  /*17030*/  IMAD R179, R179, 0x2, R5.reuse ;  /* 0x00000002b3b37824 */ /* 0x100fe200078e0205 */
[----:B------:R-:W-:Y:S01]  /*17040*/  F2FP.F16.F32.PACK_AB R162, R15, R162 ;  /* 0x000000a20fa2723e */ /* 0x000fe200000000ff */
[----:B------:R-:W-:Y:S01]  /*17050*/  IMAD R4, R178, 0x2, R5 ;  /* 0x00000002b2047824 */ /* 0x000fe200078e0205 */
[----:B------:R-:W-:Y:S02]  /*17060*/  F2FP.F16.F32.PACK_AB R163, R14, R163 ;  /* 0x000000a30ea3723e */ /* 0x000fe400000000ff */
[----:B------:R-:W-:Y:S02]  /*17070*/  F2FP.F16.F32.PACK_AB R164, R13, R164 ;  /* 0x000000a40da4723e */ /* 0x000fe400000000ff */
[----:B------:R-:W-:Y:S02]  /*17080*/  F2FP.F16.F32.PACK_AB R165, R12, R165 ;  /* 0x000000a50ca5723e */ /* 0x000fe400000000ff */
[----:B------:R-:W-:-:S02]  /*17090*/  F2FP.F16.F32.PACK_AB R166, R11, R166 ;  /* 0x000000a60ba6723e */ /* 0x000fc400000000ff */
[----:B------:R-:W-:Y:S01]  /*170a0*/  F2FP.F16.F32.PACK_AB R167, R184, R167 ;  /* 0x000000a7b8a7723e */ /* 0x000fe200000000ff */
[----:B------:R-:W-:Y:S01]  /*170b0*/  IMAD R178, R178, 0x2, R179 ;  /* 0x00000002b2b27824 */ /* 0x000fe200078e02b3 */
[----:B------:R-:W-:Y:S02]  /*170c0*/  R2UR UR6, R6 ;  /* 0x00000000060672ca */ /* 0x000fe400000e0000 */
[----:B------:R-:W-:Y:S02]  /*170d0*/  R2UR UR7, R7 ;  /* 0x00000000070772ca */ /* 0x000fe400000e0000 */
        /* <DEDUP_REMOVED lines=8> */
[----:B------:R-:W-:Y:S04]  /*17160*/  STSM.16.M88.4 [R5], R160 ;  /* 0x000000a005007844 */ /* 0x000fe80000000200 */
[----:B------:R0:W-:Y:S04]  /*17170*/  STSM.16.M88.4 [R4], R164 ;  /* 0x000000a404007844 */ /* 0x0001e80000000200 */
[----:B------:R-:W-:Y:S04]  /*17180*/  STSM.16.M88.4 [R179], R168 ;  /* 0x000000a8b3007844 */ /* 0x000fe80000000200 */
[----:B------:R-:W-:Y:S01]  /*17190*/  STSM.16.M88.4 [R178], R172 ;  /* 0x000000acb2007844 */ /* 0x000fe20000000200 */
[----:B------:R-:W-:-:S02]  /*171a0*/  VIADD R8, R6, 0x80 ;  /* 0x0000008006087836 */ /* 0x000fc40000000000 */
[----:B------:R-:W-:Y:S01]  /*171b0*/  IMAD.MOV.U32 R9, RZ, RZ, R7 ;  /* 0x000000ffff097224 */ /* 0x000fe200078e0007 */
[----:B--2---:R-:W-:-:S06]  /*171c0*/  WARPGROUP.ARRIVE ;  /* 0x00000000000079c5 */ /* 0x004fcc0000000000 */
[----:B------:R-:W-:Y:S01]  /*171d0*/  HGMMA.64x256x16.F32 R24, R160, gdesc[UR4].tnspB, R24, gsb0 ;  /* 0x43e00004a0187df0 */ /* 0x000fe20008000818 */
[----:B------:R-:W-:Y:S02]  /*171e0*/  R2UR UR6, R8 ;  /* 0x00000000080672ca */ /* 0x000fe400000e0000 */
[----:B------:R-:W-:Y:S01]  /*171f0*/  R2UR UR7, R9 ;  /* 0x00000000090772ca */ /* 0x000fe200000e0000 */
[----:B0-----:R-:W-:Y:S02]  /*17200*/  VIADD R4, R6, 0x100 ;  /* 0x0000010006047836 */ /* 0x001fe40000000000 */
[----:B------:R-:W-:Y:S01]  /*17210*/  IMAD.MOV.U32 R5, RZ, RZ, R7 ;  /* 0x000000ffff057224 */ /* 0x000fe200078e0007 */
        /* <DEDUP_REMOVED lines=277> */
[----:B------:R1:W-:Y:S04]  /*18370*/  STL [R1+0x1e0], R4 ;  /* 0x0001e00401007387 */ /* 0x0003e80000100800 */
        /* <DEDUP_REMOVED lines=128> */
[----:B-1----:R-:W4:Y:S04]  /*18b80*/  LDL R4, [R1+0x28] ;  /* 0x0000280001047983 */ /* 0x002f280000100800 */
[----:B--2---:R3:W5:Y:S01]  /*18b90*/  LDL R3, [R1+0x1c8] ;  /* 0x0001c80001037983 */ /* 0x0047620000100800 */
[----:B------:R-:W-:Y:S01]  /*18ba0*/  BSSY B0, `(.L_x_5218) ;  /* 0x0000006000007945 */ /* 0x000fe20003800000 */
[----:B------:R-:W-:Y:S06]  /*18bb0*/  BAR.ARV 0xe, 0x100 ;  /* 0x0384000000007b1d */ /* 0x000fec0000002000 */
[----:B----4-:R-:W-:-:S04]  /*18bc0*/  LOP3.LUT R4, R4, 0x1, RZ, 0xfc, !PT ;  /* 0x0000000104047812 */ /* 0x010fc800078efcff */
[----:B------:R-:W-:-:S13]  /*18bd0*/  ISETP.NE.AND P0, PT, R4, 0x3, PT ;  /* 0x000000030400780c */ /* 0x000fda0003f05270 */
[----:B---3--:R-:W-:Y:S05]  /*18be0*/  @!P0 BRA `(.L_x_5219) ;  /* 0x0000000000048947 */ /* 0x008fea0003800000 */
[----:B------:R-:W-:Y:S01]  /*18bf0*/  BPT.TRAP 0x1 ;  /* 0x000000040000795c */ /* 0x000fe20000300000 */
.L_x_5219:
[----:B------:R-:W-:Y:S05]  /*18c00*/  BSYNC B0 ;  /* 0x0000000000007941 */ /* 0x000fea0003800000 */
.L_x_5218:
[----:B------:R-:W2:Y:S04]  /*18c10*/  LDL.64 R6, [R1+0x48] ;  /* 0x0000480001067983 */ /* 0x000ea80000100a00 */
[----:B------:R-:W3:Y:S01]  /*18c20*/  LDL R4, [R1+0x34] ;  /* 0x0000340001047983 */ /* 0x000ee20000100800 */
[C---:B------:R-:W-:Y:S01]  /*18c30*/  ISETP.GT.AND P0, PT, R0.reuse, R177, PT ;  /* 0x000000b10000720c */ /* 0x040fe20003f04270 */
[----:B------:R-:W-:Y:S01]  /*18c40*/  VIADD R0, R0, 0xffffffff ;  /* 0xffffffff00007836 */ /* 0x000fe20000000000 */
[----:B--2---:R-:W-:-:S05]  /*18c50*/  MOV R6, R6 ;  /* 0x0000000600067202 */ /* 0x004fca0000000f00 */
[----:B-----5:R-:W-:-:S05]  /*18c60*/  IMAD R3, R3, 0x8, R6 ;  /* 0x0000000803037824 */ /* 0x020fca00078e0206 */
[----:B---3--:R-:W-:-:S04]  /*18c70*/  PRMT R3, R4, 0x654, R3 ;  /* 0x0000065404037816 */ /* 0x008fc80000000003 */
[----:B------:R0:W-:Y:S01]  /*18c80*/  SYNCS.ARRIVE.TRANS64.RED.A1T0 RZ, [R3+URZ], RZ ;  /* 0x000000ff03ff79a7 */ /* 0x0001e2000810043f */
[----:B------:R-:W-:Y:S05]  /*18c90*/  @P0 BRA `(.L_x_5220) ;  /* 0xffffff8c00a80947 */ /* 0x000fea000383ffff */
.L_x_5197:
[----:B------:R-:W-:-:S13]  /*18ca0*/  ISETP.GE.AND P0, PT, R0, UR42, PT ;  /* 0x0000002a00007c0c */ /* 0x000fda000bf06270 */
[----:B------:R-:W-:Y:S05]  /*18cb0*/  @!P0 BRA `(.L_x_5221) ;  /* 0x0000007c00f48947 */ /* 0x000fea0003800000 */
.L_x_5254:
[----:B------:R-:W2:Y:S04]  /*18cc0*/  LDL R58, [R1+0x1c8] ;  /* 0x0001c800013a7983 */ /* 0x000ea80000100800 */
[----:B01----:R-:W3:Y:S04]  /*18cd0*/  LDL R3, [R1+0x1d0] ;  /* 0x0001d00001037983 */ /* 0x003ee80000100800 */
        /* <DEDUP_REMOVED lines=18> */
.L_x_5223:
[----:B------:R-:W-:Y:S05]  /*18e00*/  BSYNC B0 ;  /* 0x0000000000007941 */ /* 0x000fea0003800000 */
.L_x_5222:
        /* <DEDUP_REMOVED lines=9> */
.L_x_5225:
[----:B------:R-:W-:Y:S05]  /*18ea0*/  BSYNC B0 ;  /* 0x0000000000007941 */ /* 0x000fea0003800000 */
.L_x_5224:
[----:B------:R-:W-:Y:S04]  /*18eb0*/  BSSY B0, `(.L_x_5226) ;  /* 0x0000006000007945 */ /* 0x000fe80003800000 */
[----:B-1----:R-:W-:Y:S05]  /*18ec0*/  @P0 BRA `(.L_x_5227) ;  /* 0x0000000000100947 */ /* 0x002fea0003800000 */
[----:B-----5:R-:W-:Y:S01]  /*18ed0*/  IMAD R8, R8, 0x8, R3 ;  /* 0x0000000808087824 */ /* 0x020fe200078e0203 */
[----:B------:R-:W-:-:S04]  /*18ee0*/  SHF.L.U32 R9, R9, 0x1f, RZ ;  /* 0x0000001f09097819 */ /* 0x000fc800000006ff */
[----:B------:R-:W1:Y:S02]  /*18ef0*/  SYNCS.PHASECHK.TRANS64.TRYWAIT P0, [R8+URZ], R9 ;  /* 0x00000009080075a7 */ /* 0x000e64000800017f */
[----:B-1----:R-:W-:Y:S05]  /*18f00*/  @!P0 BRA `(.L_x_5228) ;  /* 0x0000011000b08947 */ /* 0x002fea0003800000 */
.L_x_5227:
[----:B------:R-:W-:Y:S05]  /*18f10*/  BSYNC B0 ;  /* 0x0000000000007941 */ /* 0x000fea0003800000 */
.L_x_5226:
        /* <DEDUP_REMOVED lines=57> */
.L_x_5230:
[----:B------:R-:W-:Y:S05]  /*192b0*/  BSYNC B0 ;  /* 0x0000000000007941 */ /* 0x000fea0003800000 */
.L_x_5229:
        /* <DEDUP_REMOVED lines=8> */
.L_x_5232:
[----:B------:R-:W-:Y:S05]  /*19340*/  BSYNC B0 ;  /* 0x0000000000007941 */ /* 0x000fea0003800000 */
.L_x_5231:
[----:B------:R-:W-:Y:S04]  /*19350*/  BSSY B0, `(.L_x_5233) ;  /* 0x0000004000007945 */ /* 0x000fe80003800000 */
[----:B-1----:R-:W-:Y:S05]  /*19360*/  @P0 BRA `(.L_x_5234) ;  /* 0x0000000000080947 */ /* 0x002fea0003800000 */
[----:B------:R-:W1:Y:S02]  /*19370*/  SYNCS.PHASECHK.TRANS64.TRYWAIT P0, [R14+URZ], R15 ;  /* 0x0000000f0e0075a7 */ /* 0x000e64000800017f */
[----:B-1----:R-:W-:Y:S05]  /*19380*/  @!P0 BRA `(.L_x_5235) ;  /* 0x0000010c00a48947 */ /* 0x002fea0003800000 */
.L_x_5234:
[----:B------:R-:W-:Y:S05]  /*19390*/  BSYNC B0 ;  /* 0x0000000000007941 */ /* 0x000fea0003800000 */
.L_x_5233:
        /* <DEDUP_REMOVED lines=439> */
.L_x_5237:
[----:B------:R-:W-:Y:S05]  /*1af10*/  BSYNC B0 ;  /* 0x0000000000007941 */ /* 0x000fea0003800000 */
.L_x_5236:
[----:B------:R-:W2:Y:S02]  /*1af20*/  LDL.64 R4, [R1+0x20] ;  /* 0x0000200001047983 */ /* 0x000ea40000100a00 */
[----:B--2---:R-:W-:-:S05]  /*1af30*/  MOV R4, R4 ;  /* 0x0000000400047202 */ /* 0x004fca0000000f00 */
[----:B-----5:R-:W-:-:S05]  /*1af40*/  IMAD R3, R3, 0x8, R4 ;  /* 0x0000000803037824 */ /* 0x020fca00078e0204 */
[----:B------:R-:W-:-:S04]  /*1af50*/  PRMT R3, R12, 0x654, R3 ;  /* 0x000006540c037816 */ /* 0x000fc80000000003 */
[----:B------:R0:W-:Y:S01]  /*1af60*/  SYNCS.ARRIVE.TRANS64.RED.A1T0 RZ, [R3+URZ], RZ ;  /* 0x000000ff03ff79a7 */ /* 0x0001e2000810043f */
[----:B------:R-:W2:Y:S04]  /*1af70*/  LDL.64 R14, [R1+0x100] ;  /* 0x00010000010e7983 */ /* 0x000ea80000100a00 */
[----:B------:R-:W3:Y:S04]  /*1af80*/  LDL R20, [R1+0xcc] ;  /* 0x0000cc0001147983 */ /* 0x000ee80000100800 */
[----:B------:R-:W4:Y:S04]  /*1af90*/  LDL.64 R12, [R1+0xf0] ;  /* 0x0000f000010c7983 */ /* 0x000f280000100a00 */
[----:B------:R-:W4:Y:S04]  /*1afa0*/  LDL R21, [R1+0x50] ;  /* 0x0000500001157983 */ /* 0x000f280000100800 */
[----:B------:R-:W4:Y:S04]  /*1afb0*/  LDL R56, [R1+0xf8] ;  /* 0x0000f80001387983 */ /* 0x000f280000100800 */
[----:B------:R-:W4:Y:S04]  /*1afc0*/  LDL.128 R8, [R1+0xe0] ;  /* 0x0000e00001087983 */ /* 0x000f280000100c00 */
[----:B------:R-:W4:Y:S04]  /*1afd0*/  LDL.128 R4, [R1+0xd0] ;  /* 0x0000d00001047983 */ /* 0x000f280000100c00 */
[----:B--2---:R3:W0:Y:S02]  /*1afe0*/  LD.E R14, desc[UR36][R14.64] ;  /* 0x000000240e0e7980 */ /* 0x004624000c101900 */
[----:B---3--:R-:W-:-:S02]  /*1aff0*/  SHF.R.S32.HI R15, RZ, 0x1f, R20 ;  /* 0x0000001fff0f7819 */ /* 0x008fc40000011414 */
[----:B----4-:R-:W-:Y:S02]  /*1b000*/  ISETP.NE.AND P0, PT, R12, 0x1, PT ;  /* 0x000000010c00780c */ /* 0x010fe40003f05270 */
[----:B------:R-:W-:Y:S01]  /*1b010*/  ISETP.GE.AND P1, PT, R9, 0x1, PT ;  /* 0x000000010900780c */ /* 0x000fe20003f26270 */
[----:B------:R-:W-:Y:S01]  /*1b020*/  BSSY B0, `(.L_x_5238) ;  /* 0x0000078000007945 */ /* 0x000fe20003800000 */
[-C--:B0-----:R-:W-:Y:S01]  /*1b030*/  FMUL.FTZ R3, R26, R14.reuse ;  /* 0x0000000e1a037220 */ /* 0x081fe20000410000 */
[----:B------:R-:W-:Y:S01]  /*1b040*/  FMUL.FTZ R29, R29, R14 ;  /* 0x0000000e1d1d7220 */ /* 0x000fe20000410000 */
[----:B------:R-:W-:-:S03]  /*1b050*/  LEA.HI R26, R15, R20, RZ, 0x7 ;  /* 0x000000140f1a7211 */ /* 0x000fc600078f38ff */
[----:B------:R0:W1:Y:S01]  /*1b060*/  MUFU.TANH R57, R29 ;  /* 0x0000001d00397308 */ /* 0x0000620000002400 */
[-C--:B------:R-:W-:Y:S01]  /*1b070*/  FMUL.FTZ R31, R31, R14.reuse ;  /* 0x0000000e1f1f7220 */ /* 0x080fe20000410000 */
[----:B0-----:R-:W-:Y:S01]  /*1b080*/  LOP3.LUT R29, R26, 0xffffff80, RZ, 0xc0, !PT ;  /* 0xffffff801a1d7812 */ /* 0x001fe200078ec0ff */
[----:B------:R-:W-:-:S04]  /*1b090*/  FMUL.FTZ R30, R30, R14 ;  /* 0x0000000e1e1e7220 */ /* 0x000fc80000410000 */
[----:B------:R-:W-:Y:S01]  /*1b0a0*/  IMAD.IADD R29, R20, 0x1, -R29 ;  /* 0x00000001141d7824 */ /* 0x000fe200078e0a1d */
[----:B------:R0:W2:Y:S01]  /*1b0b0*/  MUFU.TANH R59, R31 ;  /* 0x0000001f003b7308 */ /* 0x0000a20000002400 */
[----:B------:R-:W-:-:S03]  /*1b0c0*/  FMUL.FTZ R32, R32, R14 ;  /* 0x0000000e20207220 */ /* 0x000fc60000410000 */
[----:B------:R-:W-:-:S04]  /*1b0d0*/  SHF.R.S32.HI R26, RZ, 0x1f, R29 ;  /* 0x0000001fff1a7819 */ /* 0x000fc8000001141d */
[----:B------:R3:W4:Y:S01]  /*1b0e0*/  MUFU.TANH R210, R30 ;  /* 0x0000001e00d27308 */ /* 0x0007220000002400 */
[----:B0-----:R-:W-:-:S04]  /*1b0f0*/  LEA.HI R31, R15, R20, RZ, 0x2 ;  /* 0x000000140f1f7211 */ /* 0x001fc800078f10ff */
[----:B------:R-:W-:Y:S02]  /*1b100*/  LOP3.LUT R31, R31, 0xfffffffc, RZ, 0xc0, !PT ;  /* 0xfffffffc1f1f7812 */ /* 0x000fe400078ec0ff */
[-C--:B---3--:R-:W-:Y:S01]  /*1b110*/  LEA.HI R30, R26, R29.reuse, RZ, 0x2 ;  /* 0x0000001d1a1e7211 */ /* 0x088fe200078f10ff */
[----:B------:R0:W3:Y:S03]  /*1b120*/  MUFU.TANH R77, R32 ;  /* 0x00000020004d7308 */ /* 0x0000e60000002400 */
[--C-:B------:R-:W-:Y:S01]  /*1b130*/  SHF.R.S32.HI R15, RZ, 0x2, R30.reuse ;  /* 0x00000002ff0f7819 */ /* 0x100fe2000001141e */
[----:B------:R-:W-:Y:S01]  /*1b140*/  IMAD.IADD R31, R20, 0x1, -R31 ;  /* 0x00000001141f7824 */ /* 0x000fe200078e0a1f */
[----:B0-----:R-:W-:Y:S02]  /*1b150*/  SHF.R.S32.HI R32, RZ, 0x1f, R30 ;  /* 0x0000001fff207819 */ /* 0x001fe4000001141e */
[----:B------:R-:W-:-:S02]  /*1b160*/  LEA.HI R26, R26, R29, RZ, 0x5 ;  /* 0x0000001d1a1a7211 */ /* 0x000fc400078f28ff */
        /* <DEDUP_REMOVED lines=11> */
[----:B------:R-:W-:Y:S01]  /*1b220*/  @P0 SHF.R.U32.HI R20, RZ, R56, R13 ;  /* 0x00000038ff140219 */ /* 0x000fe2000001160d */
[----:B------:R-:W-:Y:S01]  /*1b230*/  IMAD.SHL.U32 R31, R0, 0x40, RZ ;  /* 0x00000040001f7824 */ /* 0x000fe200078e00ff */
[----:B------:R-:W-:-:S03]  /*1b240*/  LOP3.LUT R30, R30, 0x7ffffffc, RZ, 0xc0, !PT ;  /* 0x7ffffffc1e1e7812 */ /* 0x000fc600078ec0ff */
[----:B------:R-:W0:Y:S01]  /*1b250*/  SHFL.IDX PT, R15, R20, RZ, 0x1c1f ;  /* 0x001c1fff140f7589 */ /* 0x000e2200000e0000 */
[----:B------:R-:W-:Y:S01]  /*1b260*/  IADD3 R13, -R31, 0x1, RZ ;  /* 0x000000011f0d7810 */ /* 0x000fe20007ffe1ff */
[----:B------:R-:W-:Y:S02]  /*1b270*/  IMAD.IADD R30, R29, 0x1, -R30 ;  /* 0x000000011d1e7824 */ /* 0x000fe400078e0a1e */
        /* <DEDUP_REMOVED lines=27> */
[----:B------:R-:W-:Y:S01]  /*1b430*/  IMAD R13, R30, -0x2, R13 ;  /* 0xfffffffe1e0d7824 */ /* 0x000fe200078e020d */
[----:B------:R-:W0:Y:S04]  /*1b440*/  MUFU.TANH R24, R24 ;  /* 0x0000001800187308 */ /* 0x000e280000002400 */
[----:B------:R-:W-:-:S04]  /*1b450*/  IADD3 R12, -R4, R13, R5 ;  /* 0x0000000d040c7210 */ /* 0x000fc80007ffe105 */
[----:B------:R-:W0:Y:S01]  /*1b460*/  MUFU.TANH R25, R25 ;  /* 0x0000001900197308 */ /* 0x000e220000002400 */
[----:B------:R-:W-:-:S07]  /*1b470*/  LOP3.LUT R13, RZ, R6, RZ, 0x33, !PT ;  /* 0x00000006ff0d7212 */ /* 0x000fce00078e33ff */
        /* <DEDUP_REMOVED lines=25> */
[----:B------:R1:W1:Y:S01]  /*1b610*/  MUFU.TANH R196, R14 ;  /* 0x0000000e00c47308 */ /* 0x0002620000002400 */
[----:B------:R-:W-:-:S02]  /*1b620*/  IMAD.IADD R26, R12, 0x1, R7 ;  /* 0x000000010c1a7824 */ /* 0x000fc400078e0207 */
[----:B------:R-:W-:Y:S02]  /*1b630*/  IMAD.IADD R29, R12, 0x1, R13 ;  /* 0x000000010c1d7824 */ /* 0x000fe400078e020d */
[----:B------:R-:W-:Y:S02]  /*1b640*/  IMAD.IADD R32, R8, 0x1, -R31 ;  /* 0x0000000108207824 */ /* 0x000fe400078e0a1f */
[--C-:B0-----:R-:W-:Y:S02]  /*1b650*/  IMAD.IADD R6, R26, 0x1, R15.reuse ;  /* 0x000000011a067824 */ /* 0x101fe400078e020f */
        /* <DEDUP_REMOVED lines=12> */
.L_x_5241:
[----:B------:R-:W-:-:S13]  /*1b720*/  ISETP.NE.AND P0, PT, R9, 0x1, PT ;  /* 0x000000010900780c */ /* 0x000fda0003f05270 */
[----:B------:R-:W-:-:S05]  /*1b730*/  @P0 IMAD.HI.U32 R12, R8, R10, RZ ;  /* 0x0000000a080c0227 */ /* 0x000fca00078e00ff */
[----:B------:R-:W-:-:S07]  /*1b740*/  @P0 SHF.R.U32.HI R8, RZ, R11, R12 ;  /* 0x0000000bff080219 */ /* 0x000fce000001160c */
.L_x_5242:
[----:B------:R-:W-:Y:S05]  /*1b750*/  BSYNC B1 ;  /* 0x0000000000017941 */ /* 0x000fea0003800000 */
.L_x_5240:
[----:B------:R-:W-:-:S04]  /*1b760*/  IMAD R13, R8, R9, -R31 ;  /* 0x00000009080d7224 */ /* 0x000fc800078e0a1f */
[----:B------:R-:W-:-:S05]  /*1b770*/  IMAD R8, R30, -0x2, R13 ;  /* 0xfffffffe1e087824 */ /* 0x000fca00078e020d */
[----:B------:R-:W-:Y:S02]  /*1b780*/  VIMNMX R7, R7, R8, !PT ;  /* 0x0000000807077248 */ /* 0x000fe40007fe0100 */
[----:B------:R-:W-:-:S07]  /*1b790*/  VIADDMNMX R6, R8, R9, R6, PT ;  /* 0x0000000908067246 */ /* 0x000fce0003800106 */
.L_x_5239:
[----:B------:R-:W-:Y:S05]  /*1b7a0*/  BSYNC B0 ;  /* 0x0000000000007941 */ /* 0x000fea0003800000 */
.L_x_5238:
        /* <DEDUP_REMOVED lines=13> */
[----:B-1----:R-:W-:-:S02]  /*1b880*/  P2R R14, PR, RZ, 0x10 ;  /* 0x00000010ff0e7803 */ /* 0x002fc40000000000 */
[----:B------:R-:W-:Y:S02]  /*1b890*/  ISETP.LT.OR P2, PT, R6, 0x11, P2 ;  /* 0x000000110600780c */ /* 0x000fe40001741670 */
        /* <DEDUP_REMOVED lines=60> */
[----:B------:R-:W-:Y:S01]  /*1bc60*/  ISETP.LT.OR P6, PT, R6, 0x3a, P6 ;  /* 0x0000003a0600780c */ /* 0x000fe200037c1670 */
[----:B------:R-:W-:-:S03]  /*1bc70*/  IMAD.IADD R6, R26, 0x1, R20 ;  /* 0x000000011a067824 */ /* 0x000fc600078e0214 */
        /* <DEDUP_REMOVED lines=13> */
.L_x_5246:
[----:B------:R-:W-:-:S13]  /*1bd50*/  ISETP.NE.AND P6, PT, R9, 0x1, PT ;  /* 0x000000010900780c */ /* 0x000fda0003fc5270 */
[----:B------:R-:W-:-:S05]  /*1bd60*/  @P6 IMAD.HI.U32 R10, R4, R10, RZ ;  /* 0x0000000a040a6227 */ /* 0x000fca00078e00ff */
[----:B------:R-:W-:-:S07]  /*1bd70*/  @P6 SHF.R.U32.HI R4, RZ, R11, R10 ;  /* 0x0000000bff046219 */ /* 0x000fce000001160a */
.L_x_5247:
[----:B------:R-:W-:Y:S05]  /*1bd80*/  BSYNC B1 ;  /* 0x0000000000017941 */ /* 0x000fea0003800000 */
.L_x_5245:
[----:B------:R-:W-:-:S04]  /*1bd90*/  IMAD R5, R4, R9, -R31 ;  /* 0x0000000904057224 */ /* 0x000fc800078e0a1f */
[----:B------:R-:W-:-:S05]  /*1bda0*/  IMAD R30, R30, -0x2, R5 ;  /* 0xfffffffe1e1e7824 */ /* 0x000fca00078e0205 */
[----:B------:R-:W-:Y:S02]  /*1bdb0*/  VIADDMNMX R6, R30, R9, R6, PT ;  /* 0x000000091e067246 */ /* 0x000fe40003800106 */
[----:B------:R-:W-:-:S07]  /*1bdc0*/  VIMNMX R7, R7, R30, !PT ;  /* 0x0000001e07077248 */ /* 0x000fce0007fe0100 */
.L_x_5244:
[----:B------:R-:W-:Y:S05]  /*1bdd0*/  BSYNC B0 ;  /* 0x0000000000007941 */ /* 0x000fea0003800000 */
.L_x_5243:
[C---:B------:R-:W-:Y:S01]  /*1bde0*/  ISETP.GT.AND P0, PT, R7.reuse, 0x1, !P0 ;  /* 0x000000010700780c */ /* 0x040fe20004704270 */
[----:B------:R-:W2:Y:S01]  /*1bdf0*/  LDL.64 R10, [R1+0x400] ;  /* 0x00040000010a7983 */ /* 0x000ea20000100a00 */
        /* <DEDUP_REMOVED lines=11> */
[----:B------:R-:W-:Y:S02]  /*1beb0*/  ISETP.GT.AND P0, PT, R7, 0x10, !P1 ;  /* 0x000000100700780c */ /* 0x000fe40004f04270 */
[----:B------:R-:W-:Y:S02]  /*1bec0*/  ISETP.NE.AND P1, PT, R40, RZ, PT ;  /* 0x000000ff2800720c */ /* 0x000fe40003f25270 */
[----:B------:R-:W-:-:S04]  /*1bed0*/  ISETP.LT.OR P0, PT, R6, 0x11, P0 ;  /* 0x000000110600780c */ /* 0x000fc80000701670 */
[----:B------:R-:W-:Y:S02]  /*1bee0*/  FSEL R192, R34, -INF , !P0 ;  /* 0xff80000022c07808 */ /* 0x000fe40004000000 */
[----:B------:R-:W-:-:S04]  /*1bef0*/  ISETP.NE.AND P0, PT, R25, RZ, PT ;  /* 0x000000ff1900720c */ /* 0x000fc80003f05270 */
[----:B------:R-:W-:-:S04]  /*1bf00*/  ISETP.GT.AND P0, PT, R7, 0x11, !P0 ;  /* 0x000000110700780c */ /* 0x000fc80004704270 */
[----:B------:R-:W-:-:S04]  /*1bf10*/  ISETP.LT.OR P0, PT, R6, 0x12, P0 ;  /* 0x000000120600780c */ /* 0x000fc80000701670 */
[----:B------:R-:W-:Y:S02]  /*1bf20*/  FSEL R12, R35, -INF , !P0 ;  /* 0xff800000230c7808 */ /* 0x000fe40004000000 */
[----:B------:R-:W-:Y:S02]  /*1bf30*/  ISETP.NE.AND P0, PT, R28, RZ, PT ;  /* 0x000000ff1c00720c */ /* 0x000fe40003f05270 */
[----:B------:R-:W3:Y:S02]  /*1bf40*/  LDL.64 R28, [R1+0x3f0] ;  /* 0x0003f000011c7983 */ /* 0x000ee40000100a00 */
[----:B------:R-:W-:-:S04]  /*1bf50*/  ISETP.GT.AND P0, PT, R7, 0x18, !P0 ;  /* 0x000000180700780c */ /* 0x000fc80004704270 */
[----:B------:R-:W-:-:S04]  /*1bf60*/  ISETP.LT.OR P0, PT, R6, 0x19, P0 ;  /* 0x000000190600780c */ /* 0x000fc80000701670 */
[----:B------:R-:W-:Y:S02]  /*1bf70*/  FSEL R184, R38, -INF , !P0 ;  /* 0xff80000026b87808 */ /* 0x000fe40004000000 */
[C---:B------:R-:W-:Y:S02]  /*1bf80*/  ISETP.GT.AND P0, PT, R7.reuse, 0x19, !P6 ;  /* 0x000000190700780c */ /* 0x040fe40007704270 */
[C---:B------:R-:W-:Y:S02]  /*1bf90*/  ISETP.GT.AND P1, PT, R7.reuse, 0x28, !P1 ;  /* 0x000000280700780c */ /* 0x040fe40004f24270 */
[----:B------:R-:W-:Y:S02]  /*1bfa0*/  ISETP.LT.OR P0, PT, R6, 0x1a, P0 ;  /* 0x0000001a0600780c */ /* 0x000fe40000701670 */
[----:B------:R-:W-:Y:S02]  /*1bfb0*/  ISETP.GT.AND P2, PT, R7, 0x29, !P2 ;  /* 0x000000290700780c */ /* 0x000fe40005744270 */
[----:B------:R-:W-:-:S02]  /*1bfc0*/  FSEL R182, R39, -INF , !P0 ;  /* 0xff80000027b67808 */ /* 0x000fc40004000000 */
[----:B------:R-:W-:Y:S02]  /*1bfd0*/  ISETP.NE.AND P0, PT, R36, RZ, PT ;  /* 0x000000ff2400720c */ /* 0x000fe40003f05270 */
[C---:B------:R-:W-:Y:S02]  /*1bfe0*/  ISETP.GT.AND P3, PT, R7.reuse, 0x30, !P3 ;  /* 0x000000300700780c */ /* 0x040fe40005f64270 */
[C---:B------:R-:W-:Y:S02]  /*1bff0*/  ISETP.GT.AND P0, PT, R7.reuse, 0x20, !P0 ;  /* 0x000000200700780c */ /* 0x040fe40004704270 */
[----:B------:R-:W-:Y:S02]  /*1c000*/  ISETP.GT.AND P4, PT, R7, 0x31, !P4 ;  /* 0x000000310700780c */ /* 0x000fe40006784270 */
[----:B------:R-:W-:Y:S02]  /*1c010*/  ISETP.LT.OR P0, PT, R6, 0x21, P0 ;  /* 0x000000210600780c */ /* 0x000fe40000701670 */
[----:B------:R-:W-:-:S02]  /*1c020*/  ISETP.NE.AND P6, PT, R24, RZ, PT ;  /* 0x000000ff1800720c */ /* 0x000fc40003fc5270 */
[----:B------:R-:W-:Y:S01]  /*1c030*/  FSEL R180, R42, -INF , !P0 ;  /* 0xff8000002ab47808 */ /* 0x000fe20004000000 */
[----:B------:R-:W4:Y:S01]  /*1c040*/  LDL.64 R24, [R1+0xb8] ;  /* 0x0000b80001187983 */ /* 0x000f220000100a00 */
[----:B------:R-:W-:Y:S02]  /*1c050*/  ISETP.NE.AND P0, PT, R8, RZ, PT ;  /* 0x000000ff0800720c */ /* 0x000fe40003f05270 */
[----:B------:R-:W-:Y:S01]  /*1c060*/  ISETP.LT.OR P1, PT, R6, 0x29, P1 ;  /* 0x000000290600780c */ /* 0x000fe20000f21670 */
[----:B------:R-:W5:Y:S01]  /*1c070*/  LDL R8, [R1+0x410] ;  /* 0x0004100001087983 */ /* 0x000f620000100800 */
[----:B------:R-:W-:-:S04]  /*1c080*/  ISETP.GT.AND P0, PT, R7, RZ, !P0 ;  /* 0x000000ff0700720c */ /* 0x000fc80004704270 */
[----:B------:R-:W-:-:S04]  /*1c090*/  ISETP.LT.OR P0, PT, R6, 0x1, P0 ;  /* 0x000000010600780c */ /* 0x000fc80000701670 */
[----:B------:R-:W-:Y:S02]  /*1c0a0*/  FSEL R132, R3, -INF , !P0 ;  /* 0xff80000003847808 */ /* 0x000fe40004000000 */
[----:B------:R-:W-:-:S04]  /*1c0b0*/  ISETP.NE.AND P0, PT, R37, RZ, PT ;  /* 0x000000ff2500720c */ /* 0x000fc80003f05270 */
[----:B------:R-:W-:-:S04]  /*1c0c0*/  ISETP.GT.AND P0, PT, R7, 0x21, !P0 ;  /* 0x000000210700780c */ /* 0x000fc80004704270 */
[----:B------:R-:W-:-:S04]  /*1c0d0*/  ISETP.LT.OR P0, PT, R6, 0x22, P0 ;  /* 0x000000220600780c */ /* 0x000fc80000701670 */
[----:B------:R-:W-:Y:S02]  /*1c0e0*/  FSEL R220, R43, -INF , !P0 ;  /* 0xff8000002bdc7808 */ /* 0x000fe40004000000 */
[----:B------:R-:W-:Y:S02]  /*1c0f0*/  ISETP.LT.OR P2, PT, R6, 0x2a, P2 ;  /* 0x0000002a0600780c */ /* 0x000fe40001741670 */
[----:B------:R-:W-:Y:S02]  /*1c100*/  FSEL R218, R46, -INF , !P1 ;  /* 0xff8000002eda7808 */ /* 0x000fe40004800000 */
[----:B------:R-:W-:Y:S02]  /*1c110*/  ISETP.LT.OR P3, PT, R6, 0x31, P3 ;  /* 0x000000310600780c */ /* 0x000fe40001f61670 */
[----:B------:R-:W-:Y:S02]  /*1c120*/  FSEL R216, R47, -INF , !P2 ;  /* 0xff8000002fd87808 */ /* 0x000fe40005000000 */
[----:B------:R-:W-:-:S02]  /*1c130*/  ISETP.GT.AND P5, PT, R7, 0x38, !P5 ;  /* 0x000000380700780c */ /* 0x000fc40006fa4270 */
[----:B------:R-:W-:Y:S02]  /*1c140*/  ISETP.LT.OR P4, PT, R6, 0x32, P4 ;  /* 0x000000320600780c */ /* 0x000fe40002781670 */
[----:B------:R-:W-:Y:S02]  /*1c150*/  FSEL R214, R50, -INF , !P3 ;  /* 0xff80000032d67808 */ /* 0x000fe40005800000 */
[----:B------:R-:W-:Y:S02]  /*1c160*/  ISETP.GT.AND P6, PT, R7, 0x39, !P6 ;  /* 0x000000390700780c */ /* 0x000fe400077c4270 */
[C---:B------:R-:W-:Y:S02]  /*1c170*/  ISETP.LT.OR P5, PT, R6.reuse, 0x39, P5 ;  /* 0x000000390600780c */ /* 0x040fe40002fa1670 */
[----:B------:R-:W-:Y:S02]  /*1c180*/  FSEL R212, R51, -INF , !P4 ;  /* 0xff80000033d47808 */ /* 0x000fe40006000000 */
[----:B------:R-:W-:-:S02]  /*1c190*/  ISETP.LT.OR P6, PT, R6, 0x3a, P6 ;  /* 0x0000003a0600780c */ /* 0x000fc400037c1670 */
[----:B------:R-:W-:Y:S02]  /*1c1a0*/  FSEL R208, R54, -INF , !P5 ;  /* 0xff80000036d07808 */ /* 0x000fe40006800000 */
[----:B------:R-:W-:Y:S02]  /*1c1b0*/  FSEL R196, R196, -INF , !P6 ;  /* 0xff800000c4c47808 */ /* 0x000fe40007000000 */
[----:B---3--:R-:W-:-:S04]  /*1c1c0*/  FMNMX.FTZ R3, R21, R28, !PT ;  /* 0x0000001c15037209 */ /* 0x008fc80007810000 */
[----:B------:R-:W-:Y:S02]  /*1c1d0*/  FMNMX.FTZ R4, R63, R3, !PT ;  /* 0x000000033f047209 */ /* 0x000fe40007810000 */
[----:B------:R-:W-:Y:S02]  /*1c1e0*/  FMNMX.FTZ R3, R132, R29, !PT ;  /* 0x0000001d84037209 */ /* 0x000fe40007810000 */
[----:B------:R-:W-:Y:S02]  /*1c1f0*/  FMNMX.FTZ R4, R67, R4, !PT ;  /* 0x0000000443047209 */ /* 0x000fe40007810000 */
[----:B------:R-:W-:Y:S02]  /*1c200*/  FMNMX.FTZ R3, R20, R3, !PT ;  /* 0x0000000314037209 */ /* 0x000fe40007810000 */
[----:B------:R-:W-:Y:S02]  /*1c210*/  FMNMX.FTZ R4, R15, R4, !PT ;  /* 0x000000040f047209 */ /* 0x000fe40007810000 */
[----:B------:R-:W-:-:S02]  /*1c220*/  FMNMX.FTZ R3, R210, R3, !PT ;  /* 0x00000003d2037209 */ /* 0x000fc40007810000 */
        /* <DEDUP_REMOVED lines=23> */
[----:B------:R-:W-:-:S03]  /*1c3a0*/  FMNMX.FTZ R3, R208, R3, !PT ;  /* 0x00000003d0037209 */ /* 0x000fc60007810000 */
[----:B------:R-:W0:Y:S01]  /*1c3b0*/  SHFL.BFLY PT, R7, R4, 0x2, 0x1f ;  /* 0x0c401f0004077f89 */ /* 0x000e2200000e0000 */
[----:B------:R-:W-:-:S05]  /*1c3c0*/  FMNMX.FTZ R5, R196, R3, !PT ;  /* 0x00000003c4057209 */ /* 0x000fca0007810000 */
[----:B------:R-:W-:Y:S04]  /*1c3d0*/  STL.64 [R1+0x3f0], R4 ;  /* 0x0003f00401007387 */ /* 0x000fe80000100a00 */
[----:B------:R-:W3:Y:S01]  /*1c3e0*/  LDL R26, [R1+0x3f4] ;  /* 0x0003f400011a7983 */ /* 0x000ee20000100800 */
[----:B0-----:R-:W-:-:S05]  /*1c3f0*/  FMNMX.FTZ R3, R4, R7, !PT ;  /* 0x0000000704037209 */ /* 0x001fca0007810000 */
[----:B------:R-:W0:Y:S02]  /*1c400*/  SHFL.BFLY PT, R6, R3, 0x1, 0x1f ;  /* 0x0c201f0003067f89 */ /* 0x000e2400000e0000 */
[----:B0-----:R-:W-:-:S05]  /*1c410*/  FMNMX.FTZ R6, R3, R6, !PT ;  /* 0x0000000603067209 */ /* 0x001fca0007810000 */
[----:B------:R-:W-:Y:S04]  /*1c420*/  STL [R1+0x3f0], R6 ;  /* 0x0003f00601007387 */ /* 0x000fe80000100800 */
[----:B------:R-:W2:Y:S04]  /*1c430*/  LDL R9, [R1+0x3f0] ;  /* 0x0003f00001097983 */ /* 0x000ea80000100800 */
[----:B---3--:R-:W0:Y:S02]  /*1c440*/  SHFL.BFLY PT, R7, R26, 0x2, 0x1f ;  /* 0x0c401f001a077f89 */ /* 0x008e2400000e0000 */
[----:B0-----:R-:W-:-:S05]  /*1c450*/  FMNMX.FTZ R7, R7, R26, !PT ;  /* 0x0000001a07077209 */ /* 0x001fca0007810000 */
[----:B------:R-:W0:Y:S01]  /*1c460*/  SHFL.BFLY PT, R4, R7, 0x1, 0x1f ;  /* 0x0c201f0007047f89 */ /* 0x000e2200000e0000 */
[----:B--2---:R-:W-:Y:S02]  /*1c470*/  FSETP.NEU.FTZ.AND P0, PT, R9, -INF , PT ;  /* 0xff8000000900780b */ /* 0x004fe40003f1d000 */
[----:B0-----:R-:W-:Y:S02]  /*1c480*/  FMNMX.FTZ R4, R7, R4, !PT ;  /* 0x0000000407047209 */ /* 0x001fe40007810000 */
[----:B------:R-:W-:Y:S02]  /*1c490*/  FSEL R3, R9, RZ, P0 ;  /* 0x000000ff09037208 */ /* 0x000fe40000000000 */
[----:B------:R-:W-:-:S04]  /*1c4a0*/  FSETP.NEU.FTZ.AND P0, PT, R4, -INF , PT ;  /* 0xff8000000400780b */ /* 0x000fc80003f1d000 */
[----:B------:R-:W-:Y:S01]  /*1c4b0*/  FSEL R6, R4, RZ, P0 ;  /* 0x000000ff04067208 */ /* 0x000fe20000000000 */
[----:B------:R-:W-:-:S04]  /*1c4c0*/  FADD.FTZ R3, R28, -R3 ;  /* 0x800000031c037221 */ /* 0x000fc80000010000 */
[----:B------:R-:W-:Y:S01]  /*1c4d0*/  FADD.FTZ R29, R29, -R6 ;  /* 0x800000061d1d7221 */ /* 0x000fe20000010000 */
[----:B-----5:R-:W-:-:S03]  /*1c4e0*/  FMUL.FTZ R3, R3, R8 ;  /* 0x0000000803037220 */ /* 0x020fc60000410000 */
[----:B------:R-:W-:Y:S01]  /*1c4f0*/  FMUL.FTZ R29, R8, R29 ;  /* 0x0000001d081d7220 */ /* 0x000fe20000410000 */
[----:B------:R-:W0:Y:S08]  /*1c500*/  MUFU.EX2 R150, R3 ;  /* 0x0000000300967308 */ /* 0x000e300000000800 */
[----:B------:R-:W1:Y:S01]  /*1c510*/  MUFU.EX2 R151, R29 ;  /* 0x0000001d00977308 */ /* 0x000e620000000800 */
[----:B------:R2:W-:Y:S01]  /*1c520*/  STL [R1+0x3f4], R4 ;  /* 0x0003f40401007387 */ /* 0x0005e20000100800 */
[----:B0-----:R-:W-:Y:S01]  /*1c530*/  FMUL.FTZ R10, R150, R10 ;  /* 0x0000000a960a7220 */ /* 0x001fe20000410000 */
[----:B-1----:R-:W-:-:S05]  /*1c540*/  FMUL.FTZ R11, R11, R151 ;  /* 0x000000970b0b7220 */ /* 0x002fca0000410000 */
[----:B------:R2:W-:Y:S04]  /*1c550*/  STL.64 [R1+0x400], R10 ;  /* 0x0004000a01007387 */ /* 0x0005e80000100a00 */
[----:B----4-:R-:W3:Y:S01]  /*1c560*/  LD.E R5, desc[UR36][R24.64+0x4] ;  /* 0x0000042418057980 */ /* 0x010ee2000c101900 */
        /* <DEDUP_REMOVED lines=12> */
.L_x_5249:
[----:B------:R-:W-:Y:S05]  /*1c630*/  BSYNC B0 ;  /* 0x0000000000007941 */ /* 0x000fea0003800000 */
.L_x_5248:
        /* <DEDUP_REMOVED lines=9> */
.L_x_5251:
[----:B------:R-:W-:Y:S05]  /*1c6d0*/  BSYNC B0 ;  /* 0x0000000000007941 */ /* 0x000fea0003800000 */
.L_x_5250:
        /* <DEDUP_REMOVED lines=52> */
[CC--:B--2---:R-:W-:Y:S01]  /*1ca20*/  FMUL.FTZ R3, R126.reuse, R193.reuse ;  /* 0x000000c17e037220 */ /* 0x0c4fe20000410000 */
[----:B------:R-:W-:Y:S01]  /*1ca30*/  FSETP.NEU.FTZ.AND P0, PT, R126, -INF , PT ;  /* 0xff8000007e00780b */ /* 0x000fe20003f1d000 */
[----:B------:R-:W-:-:S03]  /*1ca40*/  FMUL.FTZ R177, R127, R193 ;  /* 0x000000c17fb17220 */ /* 0x000fc60000410000 */
[----:B------:R-:W-:Y:S02]  /*1ca50*/  FSEL R134, R3, RZ, P0 ;  /* 0x000000ff03867208 */ /* 0x000fe40000000000 */
[----:B------:R-:W-:Y:S02]  /*1ca60*/  FSETP.NEU.FTZ.AND P0, PT, R127, -INF , PT ;  /* 0xff8000007f00780b */ /* 0x000fe40003f1d000 */
[----:B------:R-:W2:Y:S02]  /*1ca70*/  LDL.64 R126, [R1+0x358] ;  /* 0x00035800017e7983 */ /* 0x000ea40000100a00 */
[----:B------:R-:W-:Y:S01]  /*1ca80*/  FSEL R177, R177, RZ, P0 ;  /* 0x000000ffb1b17208 */ /* 0x000fe20000000000 */
        /* <DEDUP_REMOVED lines=16> */
[-CC-:B------:R-:W-:Y:S01]  /*1cb90*/  FFMA.FTZ R161, R132, R193.reuse, -R177.reuse ;  /* 0x000000c184a17223 */ /* 0x180fe200000108b1 */
        /* <DEDUP_REMOVED lines=16> */
[----:B------:R-:W3:Y:S01]  /*1cca0*/  MUFU.EX2 R161, R161 ;  /* 0x000000a100a17308 */ /* 0x000ee20000000800 */
[-CC-:B------:R-:W-:Y:S01]  /*1ccb0*/  FFMA.FTZ R163, R210, R193.reuse, -R177.reuse ;  /* 0x000000c1d2a37223 */ /* 0x180fe200000108b1 */
[----:B------:R-:W-:-:S06]  /*1ccc0*/  FFMA.FTZ R14, R14, R193, -R177 ;  /* 0x000000c10e0e7223 */ /* 0x000fcc00000108b1 */
[----:B------:R-:W0:Y:S01]  /*1ccd0*/  MUFU.EX2 R21, R21 ;  /* 0x0000001500157308 */ /* 0x000e220000000800 */
[----:B------:R-:W-:-:S07]  /*1cce0*/  FFMA.FTZ R165, R192, R193, -R177 ;  /* 0x000000c1c0a57223 */ /* 0x000fce00000108b1 */
[----:B------:R-:W1:Y:S08]  /*1ccf0*/  MUFU.EX2 R20, R20 ;  /* 0x0000001400147308 */ /* 0x000e700000000800 */
[----:B------:R-:W1:Y:S01]  /*1cd00*/  MUFU.EX2 R160, R160 ;  /* 0x000000a000a07308 */ /* 0x000e620000000800 */
[----:B------:R-:W-:-:S07]  /*1cd10*/  FFMA.FTZ R12, R12, R193, -R177 ;  /* 0x000000c10c0c7223 */ /* 0x000fce00000108b1 */
[----:B------:R-:W1:Y:S08]  /*1cd20*/  MUFU.EX2 R163, R163 ;  /* 0x000000a300a37308 */ /* 0x000e700000000800 */
[----:B------:R-:W1:Y:S01]  /*1cd30*/  MUFU.EX2 R162, R162 ;  /* 0x000000a200a27308 */ /* 0x000e620000000800 */
[----:B---3--:R-:W-:Y:S01]  /*1cd40*/  FADD.FTZ R173, R161, R5 ;  /* 0x00000005a1ad7221 */ /* 0x008fe20000010000 */
[----:B0-----:R-:W-:-:S06]  /*1cd50*/  FADD.FTZ R5, R21, R4 ;  /* 0x0000000415057221 */ /* 0x001fcc0000010000 */
[----:B------:R-:W-:Y:S01]  /*1cd60*/  MUFU.EX2 R15, R15 ;  /* 0x0000000f000f7308 */ /* 0x000fe20000000800 */
[----:B------:R-:W-:-:S07]  /*1cd70*/  FFMA.FTZ R167, R184, R193, -R177 ;  /* 0x000000c1b8a77223 */ /* 0x000fce00000108b1 */
[----:B------:R-:W0:Y:S01]  /*1cd80*/  MUFU.EX2 R14, R14 ;  /* 0x0000000e000e7308 */ /* 0x000e220000000800 */
[----:B-1----:R-:W-:Y:S01]  /*1cd90*/  FADD.FTZ R4, R20, R173 ;  /* 0x000000ad14047221 */ /* 0x002fe20000010000 */
[----:B------:R-:W-:-:S06]  /*1cda0*/  FADD.FTZ R5, R160, R5 ;  /* 0x00000005a0057221 */ /* 0x000fcc0000010000 */
[----:B------:R-:W-:Y:S01]  /*1cdb0*/  MUFU.EX2 R164, R164 ;  /* 0x000000a400a47308 */ /* 0x000fe20000000800 */
[----:B------:R-:W-:-:S07]  /*1cdc0*/  FFMA.FTZ R183, R182, R193, -R177 ;  /* 0x000000c1b6b77223 */ /* 0x000fce00000108b1 */
[----:B------:R-:W1:Y:S01]  /*1cdd0*/  MUFU.EX2 R165, R165 ;  /* 0x000000a500a57308 */ /* 0x000e620000000800 */
[----:B------:R-:W-:Y:S01]  /*1cde0*/  FADD.FTZ R173, R163, R4 ;  /* 0x00000004a3ad7221 */ /* 0x000fe20000010000 */
[----:B------:R-:W-:-:S06]  /*1cdf0*/  FADD.FTZ R4, R162, R5 ;  /* 0x00000005a2047221 */ /* 0x000fcc0000010000 */
[----:B------:R-:W-:Y:S01]  /*1ce00*/  MUFU.EX2 R13, R13 ;  /* 0x0000000d000d7308 */ /* 0x000fe20000000800 */
[----:B------:R-:W-:-:S07]  /*1ce10*/  FFMA.FTZ R169, R180, R193, -R177 ;  /* 0x000000c1b4a97223 */ /* 0x000fce00000108b1 */
[----:B------:R-:W3:Y:S01]  /*1ce20*/  MUFU.EX2 R12, R12 ;  /* 0x0000000c000c7308 */ /* 0x000ee20000000800 */
[----:B0-----:R-:W-:Y:S01]  /*1ce30*/  FADD.FTZ R180, R14, R173 ;  /* 0x000000ad0eb47221 */ /* 0x001fe20000010000 */
[----:B------:R-:W-:-:S06]  /*1ce40*/  FADD.FTZ R5, R15, R4 ;  /* 0x000000040f057221 */ /* 0x000fcc0000010000 */
        /* <DEDUP_REMOVED lines=8> */
[----:B---3--:R-:W-:Y:S01]  /*1ced0*/  FADD.FTZ R184, R12, R175 ;  /* 0x000000af0cb87221 */ /* 0x008fe20000010000 */
        /* <DEDUP_REMOVED lines=26> */
[----:B------:R-:W-:Y:S08]  /*1d080*/  MUFU.EX2 R172, R172 ;  /* 0x000000ac00ac7308 */ /* 0x000ff00000000800 */
[----:B------:R-:W1:Y:S01]  /*1d090*/  MUFU.EX2 R180, R180 ;  /* 0x000000b400b47308 */ /* 0x000e620000000800 */
[----:B---3--:R-:W-:Y:S01]  /*1d0a0*/  FADD.FTZ R184, R181, R184 ;  /* 0x000000b8b5b87221 */ /* 0x008fe20000010000 */
[----:B------:R-:W-:-:S06]  /*1d0b0*/  FADD.FTZ R5, R170, R5 ;  /* 0x00000005aa057221 */ /* 0x000fcc0000010000 */
[----:B------:R-:W-:Y:S08]  /*1d0c0*/  MUFU.EX2 R3, R3 ;  /* 0x0000000300037308 */ /* 0x000ff00000000800 */
[----:B------:R-:W3:Y:S01]  /*1d0d0*/  MUFU.EX2 R175, R175 ;  /* 0x000000af00af7308 */ /* 0x000ee20000000800 */
[----:B0-----:R-:W-:Y:S01]  /*1d0e0*/  FADD.FTZ R193, R173, R184 ;  /* 0x000000b8adc17221 */ /* 0x001fe20000010000 */
[----:B------:R-:W-:-:S06]  /*1d0f0*/  FADD.FTZ R5, R8, R5 ;  /* 0x0000000508057221 */ /* 0x000fcc0000010000 */
[----:B------:R-:W0:Y:S08]  /*1d100*/  MUFU.EX2 R174, R174 ;  /* 0x000000ae00ae7308 */ /* 0x000e300000000800 */
[----:B------:R-:W0:Y:S01]  /*1d110*/  MUFU.EX2 R177, R177 ;  /* 0x000000b100b17308 */ /* 0x000e220000000800 */
[----:B-1----:R-:W-:Y:S01]  /*1d120*/  FADD.FTZ R184, R180, R193 ;  /* 0x000000c1b4b87221 */ /* 0x002fe20000010000 */
[----:B------:R-:W-:-:S03]  /*1d130*/  FADD.FTZ R4, R172, R5 ;  /* 0x00000005ac047221 */ /* 0x000fc60000010000 */
[----:B---3--:R-:W-:Y:S01]  /*1d140*/  FADD.FTZ R184, R175, R184 ;  /* 0x000000b8afb87221 */ /* 0x008fe20000010000 */
[----:B------:R-:W-:Y:S01]  /*1d150*/  FADD.FTZ R193, R3, R4 ;  /* 0x0000000403c17221 */ /* 0x000fe20000010000 */
[----:B----4-:R-:W-:-:S03]  /*1d160*/  FMUL.FTZ R147, R150, R147 ;  /* 0x0000009396937220 */ /* 0x010fc60000410000 */
[----:B0-----:R-:W-:Y:S01]  /*1d170*/  FADD.FTZ R4, R174, R193 ;  /* 0x000000c1ae047221 */ /* 0x001fe20000010000 */
[C---:B------:R-:W-:Y:S01]  /*1d180*/  FMUL.FTZ R146, R150.reuse, R146 ;  /* 0x0000009296927220 */ /* 0x040fe20000410000 */
[C---:B------:R-:W-:Y:S01]  /*1d190*/  FMUL.FTZ R7, R150.reuse, R7 ;  /* 0x0000000796077220 */ /* 0x040fe20000410000 */
[C---:B------:R-:W-:Y:S01]  /*1d1a0*/  FMUL.FTZ R6, R150.reuse, R6 ;  /* 0x0000000696067220 */ /* 0x040fe20000410000 */
[C---:B------:R-:W-:Y:S01]  /*1d1b0*/  FMUL.FTZ R49, R150.reuse, R49 ;  /* 0x0000003196317220 */ /* 0x040fe20000410000 */
[C---:B------:R-:W-:Y:S01]  /*1d1c0*/  FMUL.FTZ R48, R150.reuse, R48 ;  /* 0x0000003096307220 */ /* 0x040fe20000410000 */
        /* <DEDUP_REMOVED lines=50> */
[C---:B--2---:R-:W-:Y:S01]  /*1d4f0*/  FMUL.FTZ R63, R150.reuse, R63 ;  /* 0x0000003f963f7220 */ /* 0x044fe20000410000 */
[C---:B------:R-:W-:Y:S01]  /*1d500*/  FMUL.FTZ R62, R150.reuse, R62 ;  /* 0x0000003e963e7220 */ /* 0x040fe20000410000 */
[----:B0-----:R-:W2:Y:S04]  /*1d510*/  LDL R6, [R1+0x1e0] ;  /* 0x0001e00001067983 */ /* 0x001ea80000100800 */
[----:B------:R-:W3:Y:S01]  /*1d520*/  LDL R7, [R1+0x2d4] ;  /* 0x0002d40001077983 */ /* 0x000ee20000100800 */
        /* <DEDUP_REMOVED lines=139> */
[----:B0-----:R-:W3:Y:S04]  /*1dde0*/  LDL R86, [R1+0x1e4] ;  /* 0x0001e40001567983 */ /* 0x001ee80000100800 */
[----:B-1----:R-:W3:Y:S04]  /*1ddf0*/  LDL R88, [R1+0x1e8] ;  /* 0x0001e80001587983 */ /* 0x002ee80000100800 */
[----:B------:R-:W3:Y:S04]  /*1de00*/  LDL R90, [R1+0x1ec] ;  /* 0x0001ec00015a7983 */ /* 0x000ee80000100800 */
[----:B------:R-:W3:Y:S04]  /*1de10*/  LDL R24, [R1+0x1f0] ;  /* 0x0001f00001187983 */ /* 0x000ee80000100800 */
        /* <DEDUP_REMOVED lines=122> */
[----:B------:R-:W-:Y:S04]  /*1e5c0*/  STL [R1+0x1e0], R6 ;  /* 0x0001e00601007387 */ /* 0x000fe80000100800 */
[----:B------:R0:W-:Y:S04]  /*1e5d0*/  STL [R1+0x2d4], R7 ;  /* 0x0002d40701007387 */ /* 0x0001e80000100800 */
[----:B------:R-:W3:Y:S04]  /*1e5e0*/  LDL R193, [R1+0x1c8] ;  /* 0x0001c80001c17983 */ /* 0x000ee80000100800 */
[----:B0-----:R-:W3:Y:S04]  /*1e5f0*/  LDL.64 R6, [R1+0x88] ;  /* 0x0000880001067983 */ /* 0x001ee80000100a00 */
        /* <DEDUP_REMOVED lines=607> */
.L_x_5253:
[----:B------:R-:W-:Y:S05]  /*20bf0*/  BSYNC B0 ;  /* 0x0000000000007941 */ /* 0x000fea0003800000 */
.L_x_5252:
[----:B------:R-:W2:Y:S04]  /*20c00*/  LDL.64 R6, [R1+0x48] ;  /* 0x0000480001067983 */ /* 0x000ea80000100a00 */
[----:B------:R-:W3:Y:S01]  /*20c10*/  LDL R4, [R1+0x34] ;  /* 0x0000340001047983 */ /* 0x000ee20000100800 */
[C---:B------:R-:W-:Y:S01]  /*20c20*/  ISETP.GT.AND P0, PT, R0.reuse, UR42, PT ;  /* 0x0000002a00007c0c */ /* 0x040fe2000bf04270 */
[----:B------:R-:W-:Y:S01]  /*20c30*/  VIADD R0, R0, 0xffffffff ;  /* 0xffffffff00007836 */ /* 0x000fe20000000000 */
[----:B--2---:R-:W-:-:S05]  /*20c40*/  MOV R6, R6 ;  /* 0x0000000600067202 */ /* 0x004fca0000000f00 */
[----:B-----5:R-:W-:-:S05]  /*20c50*/  IMAD R3, R3, 0x8, R6 ;  /* 0x0000000803037824 */ /* 0x020fca00078e0206 */
[----:B---3--:R-:W-:-:S04]  /*20c60*/  PRMT R3, R4, 0x654, R3 ;  /* 0x0000065404037816 */ /* 0x008fc80000000003 */
[----:B------:R1:W-:Y:S01]  /*20c70*/  SYNCS.ARRIVE.TRANS64.RED.A1T0 RZ, [R3+URZ], RZ ;  /* 0x000000ff03ff79a7 */ /* 0x0003e2000810043f */
[----:B------:R-:W-:Y:S05]  /*20c80*/  @P0 BRA `(.L_x_5254) ;  /* 0xffffff80000c0947 */ /* 0x000fea000383ffff */
.L_x_5221:
[----:B------:R-:W-:Y:S05]  /*20c90*/  WARPSYNC.ALL ;  /* 0x0000000000007948 */ /* 0x000fea0003800000 */
[----:B------:R-:W2:Y:S04]  /*20ca0*/  LDL R5, [R1+0x400] ;  /* 0x0004000001057983 */ /* 0x000ea80000100800 */
[----:B------:R-:W3:Y:S04]  /*20cb0*/  LDL R8, [R1+0x404] ;  /* 0x0004040001087983 */ /* 0x000ee80000100800 */
[----:B------:R-:W4:Y:S01]  /*20cc0*/  LDL.64 R14, [R1+0xb8] ;  /* 0x0000b800010e7983 */ /* 0x000f220000100a00 */
[----:B------:R-:W-:Y:S08]  /*20cd0*/  BAR.ARV 0x8, 0x100 ;  /* 0x0204000000007b1d */ /* 0x000ff00000002000 */
[----:B------:R-:W-:Y:S06]  /*20ce0*/  BAR.SYNC.DEFER_BLOCKING 0xf, 0x100 ;  /* 0x03c4000000007b1d */ /* 0x000fec0000010000 */
[----:B--2---:R-:W2:Y:S02]  /*20cf0*/  SHFL.BFLY PT, R0, R5, 0x2, 0x1f ;  /* 0x0c401f0005007f89 */ /* 0x004ea400000e0000 */
[----:B--2---:R-:W-:-:S05]  /*20d00*/  FADD.FTZ R0, R5, R0 ;  /* 0x0000000005007221 */ /* 0x004fca0000010000 */
[----:B01----:R-:W0:Y:S02]  /*20d10*/  SHFL.BFLY PT, R3, R0, 0x1, 0x1f ;  /* 0x0c201f0000037f89 */ /* 0x003e2400000e0000 */
[----:B0-----:R-:W-:-:S05]  /*20d20*/  FADD.FTZ R4, R0, R3 ;  /* 0x0000000300047221 */ /* 0x001fca0000010000 */
[----:B------:R-:W-:Y:S04]  /*20d30*/  STL [R1+0x400], R4 ;  /* 0x0004000401007387 */ /* 0x000fe80000100800 */
[----:B------:R-:W2:Y:S04]  /*20d40*/  LDL R20, [R1+0x400] ;  /* 0x0004000001147983 */ /* 0x000ea80000100800 */
[----:B---3--:R-:W0:Y:S02]  /*20d50*/  SHFL.BFLY PT, R3, R8, 0x2, 0x1f ;  /* 0x0c401f0008037f89 */ /* 0x008e2400000e0000 */
[----:B0-----:R-:W-:-:S05]  /*20d60*/  FADD.FTZ R3, R3, R8 ;  /* 0x0000000803037221 */ /* 0x001fca0000010000 */
[----:B------:R-:W0:Y:S02]  /*20d70*/  SHFL.BFLY PT, R6, R3, 0x1, 0x1f ;  /* 0x0c201f0003067f89 */ /* 0x000e2400000e0000 */
[----:B0-----:R-:W-:-:S05]  /*20d80*/  FADD.FTZ R6, R3, R6 ;  /* 0x0000000603067221 */ /* 0x001fca0000010000 */
[----:B------:R-:W-:-:S13]  /*20d90*/  FSETP.NE.FTZ.AND P2, PT, R6, RZ, PT ;  /* 0x000000ff0600720b */ /* 0x000fda0003f55000 */
[----:B------:R-:W3:Y:S04]  /*20da0*/  @P2 LDL R9, [R1+0x410] ;  /* 0x0004100001092983 */ /* 0x000ee80000100800 */
[----:B------:R-:W5:Y:S01]  /*20db0*/  @P2 LDL R10, [R1+0x3f4] ;  /* 0x0003f400010a2983 */ /* 0x000f620000100800 */
[----:B--2---:R-:W-:-:S13]  /*20dc0*/  FSETP.NE.FTZ.AND P1, PT, R20, RZ, PT ;  /* 0x000000ff1400720b */ /* 0x004fda0003f35000 */
[----:B------:R-:W2:Y:S04]  /*20dd0*/  @P1 LDL R0, [R1+0x410] ;  /* 0x0004100001001983 */ /* 0x000ea80000100800 */
[----:B------:R-:W4:Y:S01]  /*20de0*/  @P1 LDL R5, [R1+0x3f0] ;  /* 0x0003f00001051983 */ /* 0x000f220000100800 */
[----:B------:R-:W0:Y:S08]  /*20df0*/  @P2 MUFU.LG2 R11, R6 ;  /* 0x00000006000b2308 */ /* 0x000e300000000c00 */
[----:B------:R-:W1:Y:S01]  /*20e00*/  @P1 MUFU.LG2 R7, R20 ;  /* 0x0000001400071308 */ /* 0x000e620000000c00 */
[----:B------:R-:W-:-:S02]  /*20e10*/  IMAD.MOV.U32 R4, RZ, RZ, -0x800000 ;  /* 0xff800000ff047424 */ /* 0x000fc400078e00ff */
[----:B------:R-:W-:Y:S02]  /*20e20*/  IMAD.MOV.U32 R8, RZ, RZ, -0x800000 ;  /* 0xff800000ff087424 */ /* 0x000fe400078e00ff */
[----:B0-----:R-:W-:Y:S01]  /*20e30*/  @P2 FMUL.FTZ R12, R11, 0.69314718246459960938 ;  /* 0x3f3172180b0c2820 */ /* 0x001fe20000410000 */
[----:B-1----:R-:W-:Y:S01]  /*20e40*/  @P1 FMUL.FTZ R7, R7, 0.69314718246459960938 ;  /* 0x3f31721807071820 */ /* 0x002fe20000410000 */
[----:B------:R-:W-:Y:S01]  /*20e50*/  STL [R1+0x404], R6 ;  /* 0x0004040601007387 */ /* 0x000fe20000100800 */
[----:B---3--:R-:W-:-:S04]  /*20e60*/  @P2 FMUL.FTZ R9, R9, 0.69314718246459960938 ;  /* 0x3f31721809092820 */ /* 0x008fc80000410000 */
[----:B-----5:R-:W-:-:S05]  /*20e70*/  @P2 FFMA.FTZ R8, R9, R10, R12 ;  /* 0x0000000a09082223 */ /* 0x020fca000001000c */
[----:B------:R0:W-:Y:S01]  /*20e80*/  STL [R1+0x404], R8 ;  /* 0x0004040801007387 */ /* 0x0001e20000100800 */
[----:B--2---:R-:W-:-:S04]  /*20e90*/  @P1 FMUL.FTZ R0, R0, 0.69314718246459960938 ;  /* 0x3f31721800001820 */ /* 0x004fc80000410000 */
[----:B----4-:R-:W-:Y:S02]  /*20ea0*/  @P1 FFMA.FTZ R4, R0, R5, R7 ;  /* 0x0000000500041223 */ /* 0x010fe40000010007 */
[----:B------:R-:W2:Y:S04]  /*20eb0*/  LDL R5, [R1+0x1c8] ;  /* 0x0001c80001057983 */ /* 0x000ea80000100800 */
[----:B------:R1:W-:Y:S04]  /*20ec0*/  STL [R1+0x400], R4 ;  /* 0x0004000401007387 */ /* 0x0003e80000100800 */
[----:B------:R-:W3:Y:S02]  /*20ed0*/  LD.E R0, desc[UR36][R14.64+0x4] ;  /* 0x000004240e007980 */ /* 0x000ee4000c101900 */
[----:B---3--:R-:W-:-:S13]  /*20ee0*/  ISETP.NE.AND P0, PT, R0, RZ, PT ;  /* 0x000000ff0000720c */ /* 0x008fda0003f05270 */
[----:B------:R-:W3:Y:S04]  /*20ef0*/  @!P0 LDL.64 R12, [R1+0xc0] ;  /* 0x0000c000010c8983 */ /* 0x000ee80000100a00 */
[----:B------:R-:W2:Y:S01]  /*20f00*/  @!P0 LD.E R10, desc[UR36][R14.64] ;  /* 0x000000240e0a8980 */ /* 0x000ea2000c101900 */
[----:B------:R-:W-:-:S06]  /*20f10*/  IMAD.MOV.U32 R0, RZ, RZ, RZ ;  /* 0x000000ffff007224 */ /* 0x000fcc00078e00ff */
[----:B------:R-:W4:Y:S01]  /*20f20*/  @P1 MUFU.RCP R0, R20 ;  /* 0x0000001400001308 */ /* 0x000f220000001000 */
[----:B---3--:R-:W3:Y:S01]  /*20f30*/  @!P0 LD.E.64 R12, desc[UR36][R12.64] ;  /* 0x000000240c0c8980 */ /* 0x008ee2000c101b00 */
[----:B--2---:R-:W-:-:S04]  /*20f40*/  @!P0 IMAD R10, R5, 0x40, R10 ;  /* 0x00000040050a8824 */ /* 0x004fc800078e020a */
[----:B---3--:R-:W-:-:S05]  /*20f50*/  @!P0 IMAD.WIDE R10, R10, 0x4, R12 ;  /* 0x000000040a0a8825 */ /* 0x008fca00078e020c */
[----:B----4-:R2:W-:Y:S04]  /*20f60*/  @!P0 ST.E desc[UR36][R10.64], R0 ;  /* 0x000000000a008985 */ /* 0x0105e8000c101924 */
[----:B------:R-:W3:Y:S04]  /*20f70*/  @!P0 LDL.64 R14, [R1+0xb8] ;  /* 0x0000b800010e8983 */ /* 0x000ee80000100a00 */
[----:B---3--:R-:W3:Y:S02]  /*20f80*/  @!P0 LD.E R3, desc[UR36][R14.64+0x4] ;  /* 0x000004240e038980 */ /* 0x008ee4000c101900 */
[----:B---3--:R-:W-:-:S13]  /*20f90*/  @!P0 ISETP.NE.AND P0, PT, R3, RZ, PT ;  /* 0x000000ff0300820c */ /* 0x008fda0003f05270 */
[----:B0-----:R-:W3:Y:S04]  /*20fa0*/  @!P0 LDL.64 R8, [R1+0xc0] ;  /* 0x0000c00001088983 */ /* 0x001ee80000100a00 */
[----:B-1----:R-:W4:Y:S01]  /*20fb0*/  @!P0 LD.E R4, desc[UR36][R14.64] ;  /* 0x000000240e048980 */ /* 0x002f22000c101900 */
[----:B------:R-:W-:-:S06]  /*20fc0*/  IMAD.MOV.U32 R3, RZ, RZ, RZ ;  /* 0x000000ffff037224 */ /* 0x000fcc00078e00ff */
[----:B------:R-:W0:Y:S01]  /*20fd0*/  @P2 MUFU.RCP R3, R6 ;  /* 0x0000000600032308 */ /* 0x000e220000001000 */
[----:B---3--:R-:W3:Y:S01]  /*20fe0*/  @!P0 LD.E.64 R8, desc[UR36][R8.64] ;  /* 0x0000002408088980 */ /* 0x008ee2000c101b00 */
[----:B----4-:R-:W-:-:S04]  /*20ff0*/  @!P0 IMAD R4, R5, 0x40, R4 ;  /* 0x0000004005048824 */ /* 0x010fc800078e0204 */
[----:B------:R-:W-:-:S04]  /*21000*/  @!P0 VIADD R4, R4, 0x8 ;  /* 0x0000000804048836 */ /* 0x000fc80000000000 */
[----:B---3--:R-:W-:-:S05]  /*21010*/  @!P0 IMAD.WIDE R4, R4, 0x4, R8 ;  /* 0x0000000404048825 */ /* 0x008fca00078e0208 */
[----:B0-----:R0:W-:Y:S04]  /*21020*/  @!P0 ST.E desc[UR36][R4.64], R3 ;  /* 0x0000000304008985 */ /* 0x0011e8000c101924 */
[----:B------:R-:W3:Y:S04]  /*21030*/  LDL R114, [R1+0x1c8] ;  /* 0x0001c80001727983 */ /* 0x000ee80000100800 */
        /* <DEDUP_REMOVED lines=59> */
[----:B--2---:R-:W2:Y:S04]  /*213f0*/  LDL.64 R10, [R1+0x388] ;  /* 0x00038800010a7983 */ /* 0x004ea80000100a00 */
[----:B------:R-:W2:Y:S04]  /*21400*/  LDL.64 R6, [R1+0x398] ;  /* 0x0003980001067983 */ /* 0x000ea80000100a00 */
[----:B------:R-:W2:Y:S04]  /*21410*/  LDL.64 R12, [R1+0x3a8] ;  /* 0x0003a800010c7983 */ /* 0x000ea80000100a00 */
[----:B0-----:R-:W2:Y:S04]  /*21420*/  LDL.64 R4, [R1+0x3b8] ;  /* 0x0003b80001047983 */ /* 0x001ea80000100a00 */
[----:B------:R-:W2:Y:S04]  /*21430*/  LDL.64 R8, [R1+0x3c8] ;  /* 0x0003c80001087983 */ /* 0x000ea80000100a00 */
[----:B------:R-:W2:Y:S04]  /*21440*/  LDL R115, [R1+0x1d0] ;  /* 0x0001d00001737983 */ /* 0x000ea80000100800 */
[----:B------:R-:W2:Y:S01]  /*21450*/  LDL R112, [R1+0x1d4] ;  /* 0x0001d40001707983 */ /* 0x000ea20000100800 */
[----:B---3--:R-:W-:-:S05]  /*21460*/  VIADD R114, R114, 0x1 ;  /* 0x0000000172727836 */ /* 0x008fca0000000000 */
[----:B------:R-:W-:-:S13]  /*21470*/  ISETP.NE.AND P0, PT, R114, 0x2, PT ;  /* 0x000000027200780c */ /* 0x000fda0003f05270 */
[----:B------:R-:W3:Y:S01]  /*21480*/  @!P0 LDL R113, [R1+0x1cc] ;  /* 0x0001cc0001718983 */ /* 0x000ee20000100800 */
[-C--:B----4-:R-:W-:Y:S01]  /*21490*/  FMUL.FTZ R15, R15, R3.reuse ;  /* 0x000000030f0f7220 */ /* 0x090fe20000410000 */
[-C--:B------:R-:W-:Y:S01]  /*214a0*/  FMUL.FTZ R14, R14, R3.reuse ;  /* 0x000000030e0e7220 */ /* 0x080fe20000410000 */
[-C--:B-----5:R-:W-:Y:S01]  /*214b0*/  FMUL.FTZ R139, R139, R0.reuse ;  /* 0x000000008b8b7220 */ /* 0x0a0fe20000410000 */
        /* <DEDUP_REMOVED lines=13> */
[----:B------:R3:W-:Y:S01]  /*21590*/  STL.64 [R1+0x338], R14 ;  /* 0x0003380e01007387 */ /* 0x0007e20000100a00 */
        /* <DEDUP_REMOVED lines=112> */
[----:B------:R-:W-:-:S02]  /*21ca0*/  VIADD R0, R115, 0x1 ;  /* 0x0000000173007836 */ /* 0x000fc40000000000 */
[----:B------:R-:W-:Y:S01]  /*21cb0*/  VIADD R112, R112, 0x1 ;  /* 0x0000000170707836 */ /* 0x000fe20000000000 */
[----:B------:R1:W-:Y:S04]  /*21cc0*/  STL [R1+0x1c8], R114 ;  /* 0x0001c87201007387 */ /* 0x0003e80000100800 */
        /* <DEDUP_REMOVED lines=11> */
[----:B------:R1:W-:Y:S01]  /*21d80*/  STL.64 [R1+0x270], R118 ;  /* 0x0002707601007387 */ /* 0x0003e20000100a00 */
[----:B---3--:R-:W-:-:S03]  /*21d90*/  @!P0 LOP3.LUT R14, R113, 0x1, RZ, 0x3c, !PT ;  /* 0x00000001710e8812 */ /* 0x008fc600078e3cff */
        /* <DEDUP_REMOVED lines=52> */
[----:B------:R1:W-:Y:S04]  /*220e0*/  @!P0 STL [R1+0x1cc], R14 ;  /* 0x0001cc0e01008387 */ /* 0x0003e80000100800 */
[----:B------:R1:W-:Y:S04]  /*220f0*/  STL [R1+0x1d4], R112 ;  /* 0x0001d47001007387 */ /* 0x0003e80000100800 */
[----:B------:R1:W-:Y:S01]  /*22100*/  @!P0 STL [R1+0x1c8], RZ ;  /* 0x0001c8ff01008387 */ /* 0x0003e20000100800 */
[----:B------:R-:W-:Y:S01]  /*22110*/  IMAD.MOV.U32 R3, RZ, RZ, 0x1 ;  /* 0x00000001ff037424 */ /* 0x000fe200078e00ff */
[----:B------:R-:W-:Y:S06]  /*22120*/  BAR.ARV 0xe, 0x100 ;  /* 0x0384000000007b1d */ /* 0x000fec0000002000 */
.L_x_5138:
[----:B-12---:R-:W1:Y:S01]  /*22130*/  S2R R7, SR_CgaCtaId ;  /* 0x0000000000077919 */ /* 0x006e620000008800 */
[----:B0-----:R-:W-:Y:S01]  /*22140*/  MOV R0, 0x400 ;  /* 0x0000040000007802 */ /* 0x001fe20000000f00 */
[----:B------:R-:W-:Y:S01]  /*22150*/  BSSY B0, `(.L_x_5255) ;  /* 0x00002d1000007945 */ /* 0x000fe20003800000 */
[----:B------:R-:W-:Y:S02]  /*22160*/  BAR.SYNC.DEFER_BLOCKING 0x5, 0x180 ;  /* 0x0146000000007b1d */ /* 0x000fe40000010000 */
[----:B-1----:R-:W-:-:S04]  /*22170*/  LEA R0, R7, R0, 0x18 ;  /* 0x0000000007007211 */ /* 0x002fc800078ec0ff */
[----:B------:R-:W-:Y:S02]  /*22180*/  R2UR UR44, R0 ;  /* 0x00000000002c72ca */ /* 0x000fe400000e0000 */
[----:B------:R-:W-:-:S04]  /*22190*/  PRMT R0, R3, 0x9910, RZ ;  /* 0x0000991003007816 */ /* 0x000fc800000000ff */
[----:B------:R-:W-:-:S07]  /*221a0*/  ISETP.NE.AND P0, PT, R0, RZ, PT ;  /* 0x000000ff0000720c */ /* 0x000fce0003f05270 */
[----:B------:R-:W0:Y:S02]  /*221b0*/  LDS R4, [UR44+0x388d0] ;  /* 0x0388d02cff047984 */ /* 0x000e240008000800 */
[----:B0-----:R-:W-:Y:S01]  /*221c0*/  R2UR UR4, R4 ;  /* 0x00000000040472ca */ /* 0x001fe200000e0000 */
[----:B------:R-:W-:Y:S06]  /*221d0*/  BAR.ARV 0x4, 0x180 ;  /* 0x0106000000007b1d */ /* 0x000fec0000002000 */
[----:B------:R-:W-:Y:S08]  /*221e0*/  @!P0 BRA `(.L_x_5256) ;  /* 0x0000002000188947 */ /* 0x000ff00003800000 */
[----:B------:R-:W2:Y:S04]  /*221f0*/  LDL.128 R144, [R1+0x1e0] ;  /* 0x0001e00001907983 */ /* 0x000ea80000100c00 */
[----:B------:R-:W3:Y:S04]  /*22200*/  LDL.128 R132, [R1+0x200] ;  /* 0x0002000001847983 */ /* 0x000ee80000100c00 */
[----:B------:R-:W4:Y:S04]  /*22210*/  LDL.128 R136, [R1+0x1f0] ;  /* 0x0001f00001887983 */ /* 0x000f280000100c00 */
[----:B------:R-:W5:Y:S04]  /*22220*/  LDL.128 R124, [R1+0x220] ;  /* 0x00022000017c7983 */ /* 0x000f680000100c00 */
        /* <DEDUP_REMOVED lines=27> */
[----:B------:R-:W5:Y:S01]  /*223e0*/  LDL.128 R8, [R1+0x3d0] ;  /* 0x0003d00001087983 */ /* 0x000f620000100c00 */
[----:B------:R-:W-:-:S04]  /*223f0*/  IADD3 R209, P1, R16, 0x20, RZ ;  /* 0x0000002010d17810 */ /* 0x000fc80007f3e0ff */
[----:B------:R-:W-:-:S04]  /*22400*/  LOP3.LUT R208, R209, 0x380, RZ, 0xc0, !PT ;  /* 0x00000380d1d07812 */ /* 0x000fc800078ec0ff */
[----:B------:R-:W-:-:S04]  /*22410*/  SHF.R.U64 R208, R208, 0x3, RZ ;  /* 0x00000003d0d07819 */ /* 0x000fc800000012ff */
[----:B------:R-:W-:Y:S01]  /*22420*/  LOP3.LUT R208, R208, R209, RZ, 0x3c, !PT ;  /* 0x000000d1d0d07212 */ /* 0x000fe200078e3cff */
[----:B------:R-:W-:Y:S01]  /*22430*/  IMAD.X R209, RZ, RZ, R17, P1 ;  /* 0x000000ffffd17224 */ /* 0x000fe200008e0611 */
[C---:B------:R-:W-:Y:S02]  /*22440*/  IADD3 R163, P1, R16.reuse, 0x4000, RZ ;  /* 0x0000400010a37810 */ /* 0x040fe40007f3e0ff */
[----:B------:R-:W-:Y:S02]  /*22450*/  IADD3 R175, P0, R16, 0x40, RZ ;  /* 0x0000004010af7810 */ /* 0x000fe40007f1e0ff */
[----:B------:R-:W-:Y:S02]  /*22460*/  LOP3.LUT R162, R163, 0x380, RZ, 0xc0, !PT ;  /* 0x00000380a3a27812 */ /* 0x000fe400078ec0ff */
[----:B------:R-:W-:Y:S02]  /*22470*/  LOP3.LUT R174, R175, 0x380, RZ, 0xc0, !PT ;  /* 0x00000380afae7812 */ /* 0x000fe400078ec0ff */
[----:B------:R-:W-:-:S02]  /*22480*/  SHF.R.U64 R162, R162, 0x3, RZ ;  /* 0x00000003a2a27819 */ /* 0x000fc400000012ff */
[----:B------:R-:W-:Y:S02]  /*22490*/  SHF.R.U64 R174, R174, 0x3, RZ ;  /* 0x00000003aeae7819 */ /* 0x000fe400000012ff */
[----:B------:R-:W-:Y:S01]  /*224a0*/  LOP3.LUT R162, R162, R163, RZ, 0x3c, !PT ;  /* 0x000000a3a2a27212 */ /* 0x000fe200078e3cff */
[--C-:B------:R-:W-:Y:S01]  /*224b0*/  IMAD.X R163, RZ, RZ, R17.reuse, P1 ;  /* 0x000000ffffa37224 */ /* 0x100fe200008e0611 */
[----:B------:R-:W-:Y:S01]  /*224c0*/  LOP3.LUT R174, R174, R175, RZ, 0x3c, !PT ;  /* 0x000000afaeae7212 */ /* 0x000fe200078e3cff */
[----:B------:R-:W-:Y:S01]  /*224d0*/  IMAD.X R175, RZ, RZ, R17, P0 ;  /* 0x000000ffffaf7224 */ /* 0x000fe200000e0611 */
[C---:B------:R-:W-:Y:S02]  /*224e0*/  IADD3 R141, P1, R16.reuse, 0x6060, RZ ;  /* 0x00006060108d7810 */ /* 0x040fe40007f3e0ff */
[C---:B------:R-:W-:Y:S02]  /*224f0*/  IADD3 R161, P0, R16.reuse, 0x4020, RZ ;  /* 0x0000402010a17810 */ /* 0x040fe40007f1e0ff */
[----:B------:R-:W-:-:S02]  /*22500*/  IADD3 R167, P5, R16, 0x2040, RZ ;  /* 0x0000204010a77810 */ /* 0x000fc40007fbe0ff */
[C---:B------:R-:W-:Y:S02]  /*22510*/  IADD3 R165, P6, R16.reuse, 0x2060, RZ ;  /* 0x0000206010a57810 */ /* 0x040fe40007fde0ff */
[----:B------:R-:W-:Y:S01]  /*22520*/  LOP3.LUT R140, R141, 0x380, RZ, 0xc0, !PT ;  /* 0x000003808d8c7812 */ /* 0x000fe200078ec0ff */
[----:B------:R-:W-:Y:S01]  /*22530*/  IMAD R193, R159, 0x40, R156 ;  /* 0x000000409fc17824 */ /* 0x000fe200078e029c */
[----:B------:R-:W-:Y:S02]  /*22540*/  IADD3 R173, P2, R16, 0x60, RZ ;  /* 0x0000006010ad7810 */ /* 0x000fe40007f5e0ff */
[----:B------:R-:W-:Y:S02]  /*22550*/  LOP3.LUT R160, R161, 0x380, RZ, 0xc0, !PT ;  /* 0x00000380a1a07812 */ /* 0x000fe400078ec0ff */
[----:B------:R-:W-:Y:S02]  /*22560*/  LOP3.LUT R166, R167, 0x380, RZ, 0xc0, !PT ;  /* 0x00000380a7a67812 */ /* 0x000fe400078ec0ff */
[----:B------:R-:W-:-:S02]  /*22570*/  LOP3.LUT R164, R165, 0x380, RZ, 0xc0, !PT ;  /* 0x00000380a5a47812 */ /* 0x000fc400078ec0ff */
[----:B------:R-:W-:Y:S01]  /*22580*/  SHF.R.U64 R140, R140, 0x3, RZ ;  /* 0x000000038c8c7819 */ /* 0x000fe200000012ff */
[----:B------:R-:W-:Y:S01]  /*22590*/  IMAD.WIDE R192, R193, 0x2, R200 ;  /* 0x00000002c1c07825 */ /* 0x000fe200078e02c8 */
[----:B------:R-:W-:Y:S02]  /*225a0*/  LOP3.LUT R172, R173, 0x380, RZ, 0xc0, !PT ;  /* 0x00000380adac7812 */ /* 0x000fe400078ec0ff */
[----:B------:R-:W-:Y:S02]  /*225b0*/  SHF.R.U64 R160, R160, 0x3, RZ ;  /* 0x00000003a0a07819 */ /* 0x000fe400000012ff */
[----:B------:R-:W-:Y:S02]  /*225c0*/  SHF.R.U64 R166, R166, 0x3, RZ ;  /* 0x00000003a6a67819 */ /* 0x000fe400000012ff */
[----:B------:R-:W-:Y:S02]  /*225d0*/  SHF.R.U64 R164, R164, 0x3, RZ ;  /* 0x00000003a4a47819 */ /* 0x000fe400000012ff */
[----:B------:R-:W-:Y:S01]  /*225e0*/  LOP3.LUT R140, R140, R141, RZ, 0x3c, !PT ;  /* 0x0000008d8c8c7212 */ /* 0x000fe200078e3cff */
[----:B------:R-:W-:Y:S01]  /*225f0*/  IMAD.X R141, RZ, RZ, R17, P1 ;  /* 0x000000ffff8d7224 */ /* 0x000fe200008e0611 */
[----:B------:R-:W-:-:S02]  /*22600*/  SHF.R.U64 R172, R172, 0x3, RZ ;  /* 0x00000003acac7819 */ /* 0x000fc400000012ff */
[----:B------:R-:W-:Y:S01]  /*22610*/  LOP3.LUT R160, R160, R161, RZ, 0x3c, !PT ;  /* 0x000000a1a0a07212 */ /* 0x000fe200078e3cff */
[--C-:B------:R-:W-:Y:S01]  /*22620*/  IMAD.X R161, RZ, RZ, R17.reuse, P0 ;  /* 0x000000ffffa17224 */ /* 0x100fe200000e0611 */
[----:B------:R-:W-:Y:S02]  /*22630*/  IADD3 R171, P3, R16, 0x2000, RZ ;  /* 0x0000200010ab7810 */ /* 0x000fe40007f7e0ff */
[----:B------:R-:W-:Y:S01]  /*22640*/  LOP3.LUT R166, R166, R167, RZ, 0x3c, !PT ;  /* 0x000000a7a6a67212 */ /* 0x000fe200078e3cff */
[--C-:B------:R-:W-:Y:S01]  /*22650*/  IMAD.X R167, RZ, RZ, R17.reuse, P5 ;  /* 0x000000ffffa77224 */ /* 0x100fe200028e0611 */
[----:B------:R-:W-:Y:S02]  /*22660*/  IADD3 R181, P0, R192, 0x1000, RZ ;  /* 0x00001000c0b57810 */ /* 0x000fe40007f1e0ff */
[----:B------:R-:W-:Y:S01]  /*22670*/  LOP3.LUT R164, R164, R165, RZ, 0x3c, !PT ;  /* 0x000000a5a4a47212 */ /* 0x000fe200078e3cff */
[--C-:B------:R-:W-:Y:S01]  /*22680*/  IMAD.X R165, RZ, RZ, R17.reuse, P6 ;  /* 0x000000ffffa57224 */ /* 0x100fe200030e0611 */
[----:B------:R-:W-:Y:S01]  /*22690*/  LOP3.LUT R172, R172, R173, RZ, 0x3c, !PT ;  /* 0x000000adacac7212 */ /* 0x000fe200078e3cff */
[----:B------:R-:W-:Y:S01]  /*226a0*/  IMAD.X R173, RZ, RZ, R17, P2 ;  /* 0x000000ffffad7224 */ /* 0x000fe200010e0611 */
[----:B------:R-:W-:-:S02]  /*226b0*/  IADD3 R5, P5, R16, 0x6020, RZ ;  /* 0x0000602010057810 */ /* 0x000fc40007fbe0ff */
[C---:B------:R-:W-:Y:S02]  /*226c0*/  IADD3 R169, P4, R16.reuse, 0x2020, RZ ;  /* 0x0000202010a97810 */ /* 0x040fe40007f9e0ff */
[----:B------:R-:W-:Y:S02]  /*226d0*/  LOP3.LUT R170, R171, 0x380, RZ, 0xc0, !PT ;  /* 0x00000380abaa7812 */ /* 0x000fe400078ec0ff */
[C---:B------:R-:W-:Y:S02]  /*226e0*/  IADD3 R143, P6, R16.reuse, 0x6040, RZ ;  /* 0x00006040108f7810 */ /* 0x040fe40007fde0ff */
[----:B------:R-:W-:Y:S02]  /*226f0*/  MOV R3, R140 ;  /* 0x0000008c00037202 */ /* 0x000fe40000000f00 */
[----:B------:R-:W-:Y:S01]  /*22700*/  IADD3 R21, P2, R16, 0x4040, RZ ;  /* 0x0000404010157810 */ /* 0x000fe20007f5e0ff */
[----:B------:R-:W0:Y:S01]  /*22710*/  SHFL.IDX PT, R141, R194, RZ, 0x1f ;  /* 0x00001fffc28d7589 */ /* 0x000e2200000e0000 */
[----:B------:R-:W-:-:S02]  /*22720*/  LOP3.LUT R180, R181, 0x380, RZ, 0xc0, !PT ;  /* 0x00000380b5b47812 */ /* 0x000fc400078ec0ff */
[----:B------:R-:W-:Y:S02]  /*22730*/  LOP3.LUT R4, R5, 0x380, RZ, 0xc0, !PT ;  /* 0x0000038005047812 */ /* 0x000fe400078ec0ff */
[----:B------:R-:W-:Y:S02]  /*22740*/  LOP3.LUT R168, R169, 0x380, RZ, 0xc0, !PT ;  /* 0x00000380a9a87812 */ /* 0x000fe400078ec0ff */
[----:B------:R-:W-:Y:S02]  /*22750*/  SHF.R.U64 R170, R170, 0x3, RZ ;  /* 0x00000003aaaa7819 */ /* 0x000fe400000012ff */
[----:B------:R-:W-:Y:S02]  /*22760*/  LOP3.LUT R142, R143, 0x380, RZ, 0xc0, !PT ;  /* 0x000003808f8e7812 */ /* 0x000fe400078ec0ff */
[----:B------:R-:W-:Y:S02]  /*22770*/  LOP3.LUT R20, R21, 0x380, RZ, 0xc0, !PT ;  /* 0x0000038015147812 */ /* 0x000fe400078ec0ff */
[----:B------:R-:W-:-:S02]  /*22780*/  SHF.R.U64 R180, R180, 0x3, RZ ;  /* 0x00000003b4b47819 */ /* 0x000fc400000012ff */
[----:B------:R-:W-:Y:S02]  /*22790*/  SHF.R.U64 R4, R4, 0x3, RZ ;  /* 0x0000000304047819 */ /* 0x000fe400000012ff */
[----:B------:R-:W-:Y:S02]  /*227a0*/  SHF.R.U64 R168, R168, 0x3, RZ ;  /* 0x00000003a8a87819 */ /* 0x000fe400000012ff */
[----:B------:R-:W-:Y:S01]  /*227b0*/  LOP3.LUT R170, R170, R171, RZ, 0x3c, !PT ;  /* 0x000000abaaaa7212 */ /* 0x000fe200078e3cff */
[----:B------:R-:W-:Y:S01]  /*227c0*/  IMAD.X R171, RZ, RZ, R17, P3 ;  /* 0x000000ffffab7224 */ /* 0x000fe200018e0611 */
[----:B------:R-:W-:Y:S02]  /*227d0*/  SHF.R.U64 R142, R142, 0x3, RZ ;  /* 0x000000038e8e7819 */ /* 0x000fe400000012ff */
[----:B------:R-:W-:Y:S02]  /*227e0*/  SHF.R.U64 R20, R20, 0x3, RZ ;  /* 0x0000000314147819 */ /* 0x000fe400000012ff */
[----:B------:R-:W-:Y:S01]  /*227f0*/  LOP3.LUT R180, R180, R181, RZ, 0x3c, !PT ;  /* 0x000000b5b4b47212 */ /* 0x000fe200078e3cff */
[----:B------:R-:W-:Y:S01]  /*22800*/  IMAD.X R181, RZ, RZ, R193, P0 ;  /* 0x000000ffffb57224 */ /* 0x000fe200000e06c1 */
[----:B------:R-:W-:-:S02]  /*22810*/  IADD3 R151, P3, R16, 0x4060, RZ ;  /* 0x0000406010977810 */ /* 0x000fc40007f7e0ff */
[----:B------:R-:W-:Y:S02]  /*22820*/  MOV R6, R164 ;  /* 0x000000a400067202 */ /* 0x000fe40000000f00 */
[----:B------:R-:W-:Y:S01]  /*22830*/  LOP3.LUT R4, R4, R5, RZ, 0x3c, !PT ;  /* 0x0000000504047212 */ /* 0x000fe200078e3cff */
[--C-:B------:R-:W-:Y:S01]  /*22840*/  IMAD.X R5, RZ, RZ, R17.reuse, P5 ;  /* 0x000000ffff057224 */ /* 0x100fe200028e0611 */
[----:B------:R-:W-:Y:S02]  /*22850*/  IADD3 R165, P0, R192, 0x8000, RZ ;  /* 0x00008000c0a57810 */ /* 0x000fe40007f1e0ff */
[----:B------:R-:W-:Y:S01]  /*22860*/  LOP3.LUT R168, R168, R169, RZ, 0x3c, !PT ;  /* 0x000000a9a8a87212 */ /* 0x000fe200078e3cff */
[--C-:B------:R-:W-:Y:S01]  /*22870*/  IMAD.X R169, RZ, RZ, R17.reuse, P4 ;  /* 0x000000ffffa97224 */ /* 0x100fe200020e0611 */
[----:B------:R-:W-:Y:S01]  /*22880*/  LOP3.LUT R142, R142, R143, RZ, 0x3c, !PT ;  /* 0x0000008f8e8e7212 */ /* 0x000fe200078e3cff */
[--C-:B------:R-:W-:Y:S01]  /*22890*/  IMAD.X R143, RZ, RZ, R17.reuse, P6 ;  /* 0x000000ffff8f7224 */ /* 0x100fe200030e0611 */
[----:B------:R-:W-:Y:S01]  /*228a0*/  LOP3.LUT R20, R20, R21, RZ, 0x3c, !PT ;  /* 0x0000001514147212 */ /* 0x000fe200078e3cff */
[----:B------:R-:W-:Y:S01]  /*228b0*/  IMAD.X R21, RZ, RZ, R17, P2 ;  /* 0x000000ffff157224 */ /* 0x000fe200010e0611 */
[----:B------:R-:W-:-:S02]  /*228c0*/  LOP3.LUT R150, R151, 0x380, RZ, 0xc0, !PT ;  /* 0x0000038097967812 */ /* 0x000fc400078ec0ff */
[----:B------:R-:W-:Y:S02]  /*228d0*/  IADD3 R149, P4, R16, 0x6000, RZ ;  /* 0x0000600010957810 */ /* 0x000fe40007f9e0ff */
[----:B------:R-:W-:Y:S02]  /*228e0*/  MOV R197, R172 ;  /* 0x000000ac00c57202 */ /* 0x000fe40000000f00 */
[C---:B------:R-:W-:Y:S02]  /*228f0*/  IADD3 R179, P6, R192.reuse, 0x2000, RZ ;  /* 0x00002000c0b37810 */ /* 0x040fe40007fde0ff */
[----:B------:R-:W-:Y:S02]  /*22900*/  IADD3 R173, P2, R192, 0x4000, RZ ;  /* 0x00004000c0ad7810 */ /* 0x000fe40007f5e0ff */
[----:B------:R-:W-:Y:S02]  /*22910*/  LOP3.LUT R164, R165, 0x380, RZ, 0xc0, !PT ;  /* 0x00000380a5a47812 */ /* 0x000fe400078ec0ff */
[----:B------:R-:W-:-:S02]  /*22920*/  MOV R5, R4 ;  /* 0x0000000400057202 */ /* 0x000fc40000000f00 */
[----:B------:R-:W-:Y:S02]  /*22930*/  SHF.R.U64 R150, R150, 0x3, RZ ;  /* 0x0000000396967819 */ /* 0x000fe400000012ff */
[----:B------:R-:W-:Y:S02]  /*22940*/  LOP3.LUT R148, R149, 0x380, RZ, 0xc0, !PT ;  /* 0x0000038095947812 */ /* 0x000fe400078ec0ff */
[----:B------:R-:W-:Y:S02]  /*22950*/  MOV R4, R142 ;  /* 0x0000008e00047202 */ /* 0x000fe40000000f00 */
[----:B------:R-:W-:Y:S02]  /*22960*/  LOP3.LUT R178, R179, 0x380, RZ, 0xc0, !PT ;  /* 0x00000380b3b27812 */ /* 0x000fe400078ec0ff */
[----:B------:R-:W-:Y:S02]  /*22970*/  LOP3.LUT R172, R173, 0x380, RZ, 0xc0, !PT ;  /* 0x00000380adac7812 */ /* 0x000fe400078ec0ff */
[----:B------:R-:W-:-:S02]  /*22980*/  SHF.R.U64 R164, R164, 0x3, RZ ;  /* 0x00000003a4a47819 */ /* 0x000fc400000012ff */
[----:B------:R-:W-:Y:S02]  /*22990*/  LOP3.LUT R143, R16, 0x380, RZ, 0xc0, !PT ;  /* 0x00000380108f7812 */ /* 0x000fe400078ec0ff */
[----:B------:R-:W-:Y:S01]  /*229a0*/  LOP3.LUT R150, R150, R151, RZ, 0x3c, !PT ;  /* 0x0000009796967212 */ /* 0x000fe200078e3cff */
[----:B------:R-:W-:Y:S01]  /*229b0*/  IMAD.X R151, RZ, RZ, R17, P3 ;  /* 0x000000ffff977224 */ /* 0x000fe200018e0611 */
[----:B------:R-:W-:Y:S02]  /*229c0*/  SHF.R.U64 R148, R148, 0x3, RZ ;  /* 0x0000000394947819 */ /* 0x000fe400000012ff */
[----:B------:R-:W-:Y:S02]  /*229d0*/  SHF.R.U64 R178, R178, 0x3, RZ ;  /* 0x00000003b2b27819 */ /* 0x000fe400000012ff */
[----:B------:R-:W-:Y:S02]  /*229e0*/  SHF.R.U64 R172, R172, 0x3, RZ ;  /* 0x00000003acac7819 */ /* 0x000fe400000012ff */
[----:B------:R-:W-:Y:S01]  /*229f0*/  LOP3.LUT R164, R164, R165, RZ, 0x3c, !PT ;  /* 0x000000a5a4a47212 */ /* 0x000fe200078e3cff */
[----:B------:R-:W-:Y:S01]  /*22a00*/  IMAD.X R165, RZ, RZ, R193, P0 ;  /* 0x000000ffffa57224 */ /* 0x000fe200000e06c1 */
[----:B------:R-:W-:-:S02]  /*22a10*/  SHF.R.U64 R143, R143, 0x3, RZ ;  /* 0x000000038f8f7819 */ /* 0x000fc400000012ff */
[----:B0-----:R-:W-:Y:S01]  /*22a20*/  ISETP.NE.AND P0, PT, R141, RZ, PT ;  /* 0x000000ff8d00720c */ /* 0x001fe20003f05270 */
[--C-:B------:R-:W-:Y:S01]  /*22a30*/  IMAD.MOV.U32 R141, RZ, RZ, R17.reuse ;  /* 0x000000ffff8d7224 */ /* 0x100fe200078e0011 */
[----:B------:R-:W-:Y:S01]  /*22a40*/  LOP3.LUT R148, R148, R149, RZ, 0x3c, !PT ;  /* 0x0000009594947212 */ /* 0x000fe200078e3cff */
[----:B------:R-:W-:Y:S01]  /*22a50*/  IMAD.X R149, RZ, RZ, R17, P4 ;  /* 0x000000ffff957224 */ /* 0x000fe200020e0611 */
[----:B------:R-:W-:Y:S02]  /*22a60*/  MOV R183, R174 ;  /* 0x000000ae00b77202 */ /* 0x000fe40000000f00 */
[----:B------:R-:W-:Y:S02]  /*22a70*/  MOV R196, R170 ;  /* 0x000000aa00c47202 */ /* 0x000fe40000000f00 */
[----:B------:R-:W-:Y:S02]  /*22a80*/  MOV R195, R168 ;  /* 0x000000a800c37202 */ /* 0x000fe40000000f00 */
[----:B------:R-:W-:-:S02]  /*22a90*/  MOV R184, R166 ;  /* 0x000000a600b87202 */ /* 0x000fc40000000f00 */
[----:B------:R-:W-:Y:S02]  /*22aa0*/  MOV R21, R20 ;  /* 0x0000001400157202 */ /* 0x000fe40000000f00 */
[----:B------:R-:W-:Y:S01]  /*22ab0*/  LOP3.LUT R178, R178, R179, RZ, 0x3c, !PT ;  /* 0x000000b3b2b27212 */ /* 0x000fe200078e3cff */
[--C-:B------:R-:W-:Y:S01]  /*22ac0*/  IMAD.X R179, RZ, RZ, R193.reuse, P6 ;  /* 0x000000ffffb37224 */ /* 0x100fe200030e06c1 */
[----:B------:R-:W-:Y:S01]  /*22ad0*/  LOP3.LUT R172, R172, R173, RZ, 0x3c, !PT ;  /* 0x000000adacac7212 */ /* 0x000fe200078e3cff */
[----:B------:R-:W-:Y:S01]  /*22ae0*/  IMAD.X R173, RZ, RZ, R193, P2 ;  /* 0x000000ffffad7224 */ /* 0x000fe200010e06c1 */
[----:B------:R-:W-:Y:S02]  /*22af0*/  LOP3.LUT R140, R143, R16, RZ, 0x3c, !PT ;  /* 0x000000108f8c7212 */ /* 0x000fe400078e3cff */
[----:B------:R-:W-:Y:S02]  /*22b00*/  MOV R182, R162 ;  /* 0x000000a200b67202 */ /* 0x000fe40000000f00 */
[----:B------:R-:W-:-:S02]  /*22b10*/  MOV R20, R150 ;  /* 0x0000009600147202 */ /* 0x000fc40000000f00 */
[C---:B------:R-:W-:Y:S02]  /*22b20*/  IADD3 R175, P1, R192.reuse, 0x3000, RZ ;  /* 0x00003000c0af7810 */ /* 0x040fe40007f3e0ff */
[C---:B------:R-:W-:Y:S02]  /*22b30*/  IADD3 R171, P5, R192.reuse, 0x5000, RZ ;  /* 0x00005000c0ab7810 */ /* 0x040fe40007fbe0ff */
[C---:B------:R-:W-:Y:S02]  /*22b40*/  IADD3 R169, P4, R192.reuse, 0x6000, RZ ;  /* 0x00006000c0a97810 */ /* 0x040fe40007f9e0ff */
[C---:B------:R-:W-:Y:S02]  /*22b50*/  IADD3 R167, P3, R192.reuse, 0x7000, RZ ;  /* 0x00007000c0a77810 */ /* 0x040fe40007f7e0ff */
[C---:B------:R-:W-:Y:S02]  /*22b60*/  IADD3 R163, P6, R192.reuse, 0x9000, RZ ;  /* 0x00009000c0a37810 */ /* 0x040fe40007fde0ff */
[----:B------:R-:W-:-:S02]  /*22b70*/  IADD3 R151, P2, R192, 0xb000, RZ ;  /* 0x0000b000c0977810 */ /* 0x000fc40007f5e0ff */
[----:B--2---:R-:W-:Y:S02]  /*22b80*/  F2FP.F16.F32.PACK_AB R144, R145, R144 ;  /* 0x000000909190723e */ /* 0x004fe400000000ff */
[----:B------:R-:W-:Y:S02]  /*22b90*/  MOV R208, R208 ;  /* 0x000000d000d07202 */ /* 0x000fe40000000f00 */
[----:B------:R-:W-:Y:S02]  /*22ba0*/  F2FP.F16.F32.PACK_AB R145, R147, R146 ;  /* 0x000000929391723e */ /* 0x000fe400000000ff */
[----:B---3--:R-:W-:Y:S02]  /*22bb0*/  F2FP.F16.F32.PACK_AB R132, R133, R132 ;  /* 0x000000848584723e */ /* 0x008fe400000000ff */
[----:B------:R-:W-:Y:S02]  /*22bc0*/  MOV R209, R140 ;  /* 0x0000008c00d17202 */ /* 0x000fe40000000f00 */
[----:B----4-:R-:W-:-:S02]  /*22bd0*/  F2FP.F16.F32.PACK_AB R146, R137, R136 ;  /* 0x000000888992723e */ /* 0x010fc400000000ff */
[----:B------:R-:W-:Y:S01]  /*22be0*/  F2FP.F16.F32.PACK_AB R147, R139, R138 ;  /* 0x0000008a8b93723e */ /* 0x000fe200000000ff */
[----:B------:R-:W-:Y:S01]  /*22bf0*/  BAR.SYNC.DEFER_BLOCKING 0x1, 0x100 ;  /* 0x0044000000007b1d */ /* 0x000fe20000010000 */
[----:B------:R-:W-:Y:S02]  /*22c00*/  F2FP.F16.F32.PACK_AB R133, R135, R134 ;  /* 0x000000868785723e */ /* 0x000fe400000000ff */
[----:B-----5:R-:W-:Y:S02]  /*22c10*/  F2FP.F16.F32.PACK_AB R124, R125, R124 ;  /* 0x0000007c7d7c723e */ /* 0x020fe400000000ff */
[----:B------:R-:W-:Y:S02]  /*22c20*/  LOP3.LUT R174, R175, 0x380, RZ, 0xc0, !PT ;  /* 0x00000380afae7812 */ /* 0x000fe400078ec0ff */
[----:B------:R-:W-:Y:S02]  /*22c30*/  LOP3.LUT R170, R171, 0x380, RZ, 0xc0, !PT ;  /* 0x00000380abaa7812 */ /* 0x000fe400078ec0ff */
[----:B------:R-:W-:-:S02]  /*22c40*/  LOP3.LUT R168, R169, 0x380, RZ, 0xc0, !PT ;  /* 0x00000380a9a87812 */ /* 0x000fc400078ec0ff */
[----:B------:R-:W-:Y:S02]  /*22c50*/  LOP3.LUT R166, R167, 0x380, RZ, 0xc0, !PT ;  /* 0x00000380a7a67812 */ /* 0x000fe400078ec0ff */
[----:B------:R-:W-:Y:S02]  /*22c60*/  F2FP.F16.F32.PACK_AB R134, R129, R128 ;  /* 0x000000808186723e */ /* 0x000fe400000000ff */
[----:B------:R-:W-:Y:S02]  /*22c70*/  F2FP.F16.F32.PACK_AB R135, R131, R130 ;  /* 0x000000828387723e */ /* 0x000fe400000000ff */
[----:B------:R-:W-:Y:S02]  /*22c80*/  F2FP.F16.F32.PACK_AB R125, R127, R126 ;  /* 0x0000007e7f7d723e */ /* 0x000fe400000000ff */
[----:B------:R-:W-:Y:S02]  /*22c90*/  F2FP.F16.F32.PACK_AB R116, R117, R116 ;  /* 0x000000747574723e */ /* 0x000fe400000000ff */
[----:B------:R-:W-:-:S02]  /*22ca0*/  LOP3.LUT R162, R163, 0x380, RZ, 0xc0, !PT ;  /* 0x00000380a3a27812 */ /* 0x000fc400078ec0ff */
[----:B------:R-:W-:Y:S02]  /*22cb0*/  LOP3.LUT R150, R151, 0x380, RZ, 0xc0, !PT ;  /* 0x0000038097967812 */ /* 0x000fe400078ec0ff */
        /* <DEDUP_REMOVED lines=8> */
[----:B------:R0:W-:Y:S01]  /*22d40*/  STSM.16.M88.4 [R209], R144 ;  /* 0x00000090d1007844 */ /* 0x0001e20000000200 */
[----:B------:R-:W-:Y:S02]  /*22d50*/  F2FP.F16.F32.PACK_AB R110, R105, R104 ;  /* 0x00000068696e723e */ /* 0x000fe400000000ff */
[----:B------:R-:W-:Y:S02]  /*22d60*/  F2FP.F16.F32.PACK_AB R111, R107, R106 ;  /* 0x0000006a6b6f723e */ /* 0x000fe400000000ff */
[----:B------:R-:W-:-:S02]  /*22d70*/  F2FP.F16.F32.PACK_AB R101, R103, R102 ;  /* 0x000000666765723e */ /* 0x000fc400000000ff */
[----:B------:R-:W-:Y:S01]  /*22d80*/  F2FP.F16.F32.PACK_AB R92, R93, R92 ;  /* 0x0000005c5d5c723e */ /* 0x000fe200000000ff */
[----:B------:R0:W-:Y:S01]  /*22d90*/  STSM.16.M88.4 [R208], R132 ;  /* 0x00000084d0007844 */ /* 0x0001e20000000200 */
[----:B------:R-:W-:Y:S02]  /*22da0*/  SHF.R.U64 R174, R174, 0x3, RZ ;  /* 0x00000003aeae7819 */ /* 0x000fe400000012ff */
[----:B------:R-:W-:Y:S02]  /*22db0*/  SHF.R.U64 R170, R170, 0x3, RZ ;  /* 0x00000003aaaa7819 */ /* 0x000fe400000012ff */
[----:B------:R-:W-:Y:S02]  /*22dc0*/  SHF.R.U64 R168, R168, 0x3, RZ ;  /* 0x00000003a8a87819 */ /* 0x000fe400000012ff */
[----:B------:R-:W-:Y:S02]  /*22dd0*/  SHF.R.U64 R166, R166, 0x3, RZ ;  /* 0x00000003a6a67819 */ /* 0x000fe400000012ff */
[----:B------:R-:W-:-:S02]  /*22de0*/  F2FP.F16.F32.PACK_AB R102, R97, R96 ;  /* 0x000000606166723e */ /* 0x000fc400000000ff */
[----:B------:R-:W-:Y:S02]  /*22df0*/  F2FP.F16.F32.PACK_AB R103, R99, R98 ;  /* 0x000000626367723e */ /* 0x000fe400000000ff */
[----:B------:R-:W-:Y:S02]  /*22e00*/  F2FP.F16.F32.PACK_AB R93, R95, R94 ;  /* 0x0000005e5f5d723e */ /* 0x000fe400000000ff */
[----:B------:R-:W-:Y:S01]  /*22e10*/  F2FP.F16.F32.PACK_AB R84, R85, R84 ;  /* 0x000000545554723e */ /* 0x000fe200000000ff */
[----:B------:R0:W-:Y:S01]  /*22e20*/  STSM.16.M88.4 [R183], R124 ;  /* 0x0000007cb7007844 */ /* 0x0001e20000000200 */
[----:B------:R-:W-:Y:S02]  /*22e30*/  SHF.R.U64 R162, R162, 0x3, RZ ;  /* 0x00000003a2a27819 */ /* 0x000fe400000012ff */
[----:B------:R-:W-:Y:S02]  /*22e40*/  SHF.R.U64 R150, R150, 0x3, RZ ;  /* 0x0000000396967819 */ /* 0x000fe400000012ff */
        /* <DEDUP_REMOVED lines=10> */
[----:B------:R-:W-:Y:S02]  /*22ef0*/  F2FP.F16.F32.PACK_AB R78, R73, R72 ;  /* 0x00000048494e723e */ /* 0x000fe400000000ff */
[----:B------:R-:W-:Y:S02]  /*22f00*/  F2FP.F16.F32.PACK_AB R79, R75, R74 ;  /* 0x0000004a4b4f723e */ /* 0x000fe400000000ff */
[----:B------:R-:W-:Y:S02]  /*22f10*/  F2FP.F16.F32.PACK_AB R69, R71, R70 ;  /* 0x000000464745723e */ /* 0x000fe400000000ff */
[----:B------:R-:W-:Y:S01]  /*22f20*/  F2FP.F16.F32.PACK_AB R60, R61, R60 ;  /* 0x0000003c3d3c723e */ /* 0x000fe200000000ff */
[----:B------:R0:W-:Y:S01]  /*22f30*/  STSM.16.M88.4 [R195], R100 ;  /* 0x00000064c3007844 */ /* 0x0001e20000000200 */
[----:B------:R-:W-:-:S02]  /*22f40*/  MOV R177, R160 ;  /* 0x000000a000b17202 */ /* 0x000fc40000000f00 */
        /* <DEDUP_REMOVED lines=8> */
[----:B------:R-:W-:Y:S02]  /*22fd0*/  F2FP.F16.F32.PACK_AB R70, R65, R64 ;  /* 0x000000404146723e */ /* 0x000fe400000000ff */
[----:B------:R-:W-:-:S02]  /*22fe0*/  F2FP.F16.F32.PACK_AB R71, R67, R66 ;  /* 0x000000424347723e */ /* 0x000fc400000000ff */
[----:B------:R-:W-:Y:S02]  /*22ff0*/  F2FP.F16.F32.PACK_AB R61, R63, R62 ;  /* 0x0000003e3f3d723e */ /* 0x000fe400000000ff */
[----:B------:R-:W-:Y:S01]  /*23000*/  F2FP.F16.F32.PACK_AB R52, R53, R52 ;  /* 0x000000343534723e */ /* 0x000fe200000000ff */
[----:B------:R0:W-:Y:S01]  /*23010*/  STSM.16.M88.4 [R184], R92 ;  /* 0x0000005cb8007844 */ /* 0x0001e20000000200 */
[----:B------:R-:W-:Y:S02]  /*23020*/  MOV R0, R148 ;  /* 0x0000009400007202 */ /* 0x000fe40000000f00 */
[----:B------:R-:W-:Y:S01]  /*23030*/  LOP3.LUT R162, R162, R163, RZ, 0x3c, !PT ;  /* 0x000000a3a2a27212 */ /* 0x000fe200078e3cff */
[----:B------:R-:W-:Y:S01]  /*23040*/  IMAD.X R163, RZ, RZ, R193, P6 ;  /* 0x000000ffffa37224 */ /* 0x000fe200030e06c1 */
[----:B------:R-:W-:Y:S02]  /*23050*/  LOP3.LUT R150, R150, R151, RZ, 0x3c, !PT ;  /* 0x0000009796967212 */ /* 0x000fe400078e3cff */
[----:B------:R-:W-:-:S02]  /*23060*/  F2FP.F16.F32.PACK_AB R62, R57, R56 ;  /* 0x00000038393e723e */ /* 0x000fc400000000ff */
[----:B------:R-:W-:Y:S02]  /*23070*/  F2FP.F16.F32.PACK_AB R63, R59, R58 ;  /* 0x0000003a3b3f723e */ /* 0x000fe400000000ff */
[----:B------:R-:W-:Y:S02]  /*23080*/  F2FP.F16.F32.PACK_AB R53, R55, R54 ;  /* 0x000000363735723e */ /* 0x000fe400000000ff */
[----:B------:R-:W-:Y:S01]  /*23090*/  F2FP.F16.F32.PACK_AB R44, R45, R44 ;  /* 0x0000002c2d2c723e */ /* 0x000fe200000000ff */
[----:B------:R0:W-:Y:S01]  /*230a0*/  STSM.16.M88.4 [R6], R84 ;  /* 0x0000005406007844 */ /* 0x0001e20000000200 */
[C---:B------:R-:W-:Y:S02]  /*230b0*/  IADD3 R161, P1, R192.reuse, 0xa000, RZ ;  /* 0x0000a000c0a17810 */ /* 0x040fe40007f3e0ff */
[C---:B------:R-:W-:Y:S02]  /*230c0*/  IADD3 R151, P5, R192.reuse, 0xc000, RZ ;  /* 0x0000c000c0977810 */ /* 0x040fe40007fbe0ff */
[----:B------:R-:W-:-:S02]  /*230d0*/  IADD3 R149, P4, R192, 0xd000, RZ ;  /* 0x0000d000c0957810 */ /* 0x000fc40007f9e0ff */
[C---:B------:R-:W-:Y:S02]  /*230e0*/  IADD3 R210, P3, R192.reuse, 0xe000, RZ ;  /* 0x0000e000c0d27810 */ /* 0x040fe40007f7e0ff */
[----:B------:R-:W-:Y:S02]  /*230f0*/  F2FP.F16.F32.PACK_AB R54, R49, R48 ;  /* 0x000000303136723e */ /* 0x000fe400000000ff */
[----:B------:R-:W-:Y:S02]  /*23100*/  F2FP.F16.F32.PACK_AB R55, R51, R50 ;  /* 0x000000323337723e */ /* 0x000fe400000000ff */
[----:B------:R-:W-:Y:S02]  /*23110*/  F2FP.F16.F32.PACK_AB R45, R47, R46 ;  /* 0x0000002e2f2d723e */ /* 0x000fe400000000ff */
[----:B------:R-:W-:Y:S01]  /*23120*/  F2FP.F16.F32.PACK_AB R36, R37, R36 ;  /* 0x000000242524723e */ /* 0x000fe200000000ff */
[----:B------:R0:W-:Y:S01]  /*23130*/  STSM.16.M88.4 [R182], R76 ;  /* 0x0000004cb6007844 */ /* 0x0001e20000000200 */
[----:B------:R-:W-:-:S02]  /*23140*/  IADD3 R137, P6, R192, 0xf000, RZ ;  /* 0x0000f000c0897810 */ /* 0x000fc40007fde0ff */
[----:B------:R-:W-:Y:S02]  /*23150*/  F2FP.F16.F32.PACK_AB R46, R41, R40 ;  /* 0x00000028292e723e */ /* 0x000fe400000000ff */
[----:B------:R-:W-:Y:S02]  /*23160*/  F2FP.F16.F32.PACK_AB R47, R43, R42 ;  /* 0x0000002a2b2f723e */ /* 0x000fe400000000ff */
[----:B------:R-:W-:Y:S02]  /*23170*/  F2FP.F16.F32.PACK_AB R37, R39, R38 ;  /* 0x000000262725723e */ /* 0x000fe400000000ff */
[----:B------:R-:W-:Y:S01]  /*23180*/  F2FP.F16.F32.PACK_AB R28, R29, R28 ;  /* 0x0000001c1d1c723e */ /* 0x000fe200000000ff */
[----:B------:R0:W-:Y:S01]  /*23190*/  STSM.16.M88.4 [R177], R68 ;  /* 0x00000044b1007844 */ /* 0x0001e20000000200 */
[----:B------:R-:W-:Y:S02]  /*231a0*/  F2FP.F16.F32.PACK_AB R38, R33, R32 ;  /* 0x000000202126723e */ /* 0x000fe400000000ff */
[----:B------:R-:W-:-:S02]  /*231b0*/  F2FP.F16.F32.PACK_AB R39, R35, R34 ;  /* 0x000000222327723e */ /* 0x000fc400000000ff */
[----:B------:R-:W-:Y:S02]  /*231c0*/  F2FP.F16.F32.PACK_AB R29, R31, R30 ;  /* 0x0000001e1f1d723e */ /* 0x000fe400000000ff */
[----:B------:R-:W-:Y:S01]  /*231d0*/  F2FP.F16.F32.PACK_AB R12, R13, R12 ;  /* 0x0000000c0d0c723e */ /* 0x000fe200000000ff */
[----:B------:R0:W-:Y:S01]  /*231e0*/  STSM.16.M88.4 [R21], R60 ;  /* 0x0000003c15007844 */ /* 0x0001e20000000200 */
[----:B------:R-:W-:Y:S02]  /*231f0*/  F2FP.F16.F32.PACK_AB R30, R25, R24 ;  /* 0x00000018191e723e */ /* 0x000fe400000000ff */
[----:B------:R-:W-:Y:S02]  /*23200*/  F2FP.F16.F32.PACK_AB R31, R27, R26 ;  /* 0x0000001a1b1f723e */ /* 0x000fe400000000ff */
[----:B------:R-:W-:Y:S01]  /*23210*/  F2FP.F16.F32.PACK_AB R13, R15, R14 ;  /* 0x0000000e0f0d723e */ /* 0x000fe200000000ff */
[----:B------:R0:W-:Y:S01]  /*23220*/  STSM.16.M88.4 [R20], R52 ;  /* 0x0000003414007844 */ /* 0x0001e20000000200 */
[----:B------:R-:W-:-:S02]  /*23230*/  LOP3.LUT R160, R161, 0x380, RZ, 0xc0, !PT ;  /* 0x00000380a1a07812 */ /* 0x000fc400078ec0ff */
[----:B------:R-:W-:Y:S02]  /*23240*/  LOP3.LUT R148, R151, 0x380, RZ, 0xc0, !PT ;  /* 0x0000038097947812 */ /* 0x000fe400078ec0ff */
[----:B------:R-:W-:Y:S02]  /*23250*/  LOP3.LUT R142, R149, 0x380, RZ, 0xc0, !PT ;  /* 0x00000380958e7812 */ /* 0x000fe400078ec0ff */
[----:B------:R-:W-:Y:S02]  /*23260*/  LOP3.LUT R143, R210, 0x380, RZ, 0xc0, !PT ;  /* 0x00000380d28f7812 */ /* 0x000fe400078ec0ff */
[----:B------:R-:W-:Y:S02]  /*23270*/  LOP3.LUT R129, R192, 0x380, RZ, 0xc0, !PT ;  /* 0x00000380c0817812 */ /* 0x000fe400078ec0ff */
[----:B------:R-:W-:Y:S02]  /*23280*/  F2FP.F16.F32.PACK_AB R14, R9, R8 ;  /* 0x00000008090e723e */ /* 0x000fe400000000ff */
[----:B------:R-:W-:Y:S01]  /*23290*/  F2FP.F16.F32.PACK_AB R15, R11, R10 ;  /* 0x0000000a0b0f723e */ /* 0x000fe200000000ff */
[----:B------:R0:W-:Y:S01]  /*232a0*/  STSM.16.M88.4 [R0], R44 ;  /* 0x0000002c00007844 */ /* 0x0001e20000000200 */
[----:B------:R-:W-:-:S02]  /*232b0*/  LOP3.LUT R130, R137, 0x380, RZ, 0xc0, !PT ;  /* 0x0000038089827812 */ /* 0x000fc400078ec0ff */
[----:B------:R-:W-:Y:S01]  /*232c0*/  SHF.R.U64 R160, R160, 0x3, RZ ;  /* 0x00000003a0a07819 */ /* 0x000fe200000012ff */
[----:B------:R0:W-:Y:S01]  /*232d0*/  STSM.16.M88.4 [R5], R36 ;  /* 0x0000002405007844 */ /* 0x0001e20000000200 */
[----:B------:R-:W-:Y:S02]  /*232e0*/  SHF.R.U64 R148, R148, 0x3, RZ ;  /* 0x0000000394947819 */ /* 0x000fe400000012ff */
[----:B------:R-:W-:Y:S01]  /*232f0*/  SHF.R.U64 R142, R142, 0x3, RZ ;  /* 0x000000038e8e7819 */ /* 0x000fe200000012ff */
[----:B------:R0:W-:Y:S01]  /*23300*/  STSM.16.M88.4 [R4], R28 ;  /* 0x0000001c04007844 */ /* 0x0001e20000000200 */
[----:B------:R-:W-:Y:S02]  /*23310*/  SHF.R.U64 R143, R143, 0x3, RZ ;  /* 0x000000038f8f7819 */ /* 0x000fe400000012ff */
[----:B------:R-:W-:Y:S01]  /*23320*/  SHF.R.U64 R129, R129, 0x3, RZ ;  /* 0x0000000381817819 */ /* 0x000fe200000012ff */
[----:B------:R0:W-:Y:S01]  /*23330*/  STSM.16.M88.4 [R3], R12 ;  /* 0x0000000c03007844 */ /* 0x0001e20000000200 */
[----:B------:R-:W-:Y:S01]  /*23340*/  SHF.R.U64 R130, R130, 0x3, RZ ;  /* 0x0000000382827819 */ /* 0x000fe200000012ff */
[----:B------:R-:W-:-:S02]  /*23350*/  USHF.R.S32.HI UR12, URZ, 0x1f, UR60 ;  /* 0x0000001f3f0c7899 */ /* 0x000fc4000801143c */
[----:B------:R-:W-:Y:S01]  /*23360*/  USHF.R.S32.HI UR13, URZ, 0x1f, UR58 ;  /* 0x0000001f3f0d7899 */ /* 0x000fe2000801143a */
        /* <DEDUP_REMOVED lines=11> */
[----:B------:R-:W-:-:S02]  /*23420*/  IMAD.X R131, RZ, RZ, R193, P6 ;  /* 0x000000ffff837224 */ /* 0x000fc400030e06c1 */
[----:B------:R-:W-:Y:S01]  /*23430*/  IMAD.MOV.U32 R129, RZ, RZ, R193 ;  /* 0x000000ffff817224 */ /* 0x000fe200078e00c1 */
[----:B------:R-:W-:Y:S06]  /*23440*/  BAR.SYNC.DEFER_BLOCKING 0x1, 0x100 ;  /* 0x0044000000007b1d */ /* 0x000fec0000010000 */
[----:B0-----:R-:W-:Y:S05]  /*23450*/  @P0 BRA `(.L_x_5257) ;  /* 0x0000000000c80947 */ /* 0x001fea0003800000 */
[----:B------:R-:W0:Y:S01]  /*23460*/  LDC R8, c[0x0][0xce8] ;  /* 0x00033a00ff087b82 */ /* 0x000e220000000800 */
[----:B------:R-:W-:Y:S01]  /*23470*/  IMAD.MOV R3, RZ, RZ, -R205 ;  /* 0x000000ffff037224 */ /* 0x000fe200078e0acd */
[----:B------:R-:W-:Y:S01]  /*23480*/  ULDC UR5, c[0x0][0xb88] ;  /* 0x0002e20000057ab9 */ /* 0x000fe20000000800 */
[----:B------:R-:W-:Y:S01]  /*23490*/  IMAD.U32 R13, RZ, RZ, UR59 ;  /* 0x0000003bff0d7e24 */ /* 0x000fe2000f8e00ff */
[----:B------:R-:W-:Y:S01]  /*234a0*/  ULDC.64 UR8, c[0x0][0xc90] ;  /* 0x0003240000087ab9 */ /* 0x000fe20000000a00 */
[----:B------:R-:W-:Y:S01]  /*234b0*/  IMAD.U32 R5, RZ, RZ, UR59 ;  /* 0x0000003bff057e24 */ /* 0x000fe2000f8e00ff */
[----:B------:R-:W-:Y:S01]  /*234c0*/  ISETP.NE.AND P0, PT, R226, R3, PT ;  /* 0x00000003e200720c */ /* 0x000fe20003f05270 */
[----:B------:R-:W-:Y:S01]  /*234d0*/  IMAD R13, R13, 0x40, R22 ;  /* 0x000000400d0d7824 */ /* 0x000fe200078e0216 */
[----:B------:R-:W-:Y:S01]  /*234e0*/  ULDC.64 UR10, c[0x0][0xc98] ;  /* 0x00032600000a7ab9 */ /* 0x000fe20000000a00 */
[----:B0-----:R-:W-:-:S05]  /*234f0*/  IMAD R6, R8, UR5, RZ ;  /* 0x0000000508067c24 */ /* 0x001fca000f8e02ff */
[----:B------:R-:W-:-:S13]  /*23500*/  ISETP.GE.OR P1, PT, R13, R6, P0 ;  /* 0x000000060d00720c */ /* 0x000fda0000726670 */
[----:B------:R-:W2:Y:S01]  /*23510*/  @!P1 LDL R11, [R1+0x400] ;  /* 0x00040000010b9983 */ /* 0x000ea20000100800 */
[----:B------:R-:W-:Y:S01]  /*23520*/  ISETP.NE.AND P2, PT, R8, 0x1, PT ;  /* 0x000000010800780c */ /* 0x000fe20003f45270 */
[----:B------:R-:W-:Y:S01]  /*23530*/  IMAD R5, R5, 0x40, R228 ;  /* 0x0000004005057824 */ /* 0x000fe200078e02e4 */
[----:B------:R-:W-:Y:S02]  /*23540*/  UIMAD UR5, UR12, UR8, URZ ;  /* 0x000000080c0572a4 */ /* 0x000fe4000f8e023f */
[----:B------:R-:W-:Y:S01]  /*23550*/  UIMAD.WIDE.U32 UR6, UR60, UR8, URZ ;  /* 0x000000083c0672a5 */ /* 0x000fe2000f8e003f */
[----:B------:R-:W-:Y:S01]  /*23560*/  IMAD.MOV.U32 R4, RZ, RZ, R5 ;  /* 0x000000ffff047224 */ /* 0x000fe200078e0005 */
[----:B------:R-:W-:Y:S02]  /*23570*/  UIMAD UR5, UR60, UR9, UR5 ;  /* 0x000000093c0572a4 */ /* 0x000fe4000f8e0205 */
[----:B------:R-:W-:Y:S02]  /*23580*/  UIMAD UR8, UR13, UR10, URZ ;  /* 0x0000000a0d0872a4 */ /* 0x000fe4000f8e023f */
[----:B------:R-:W-:-:S02]  /*23590*/  UIADD3 UR7, UR7, UR5, URZ ;  /* 0x0000000507077290 */ /* 0x000fc4000fffe03f */
[----:B------:R-:W-:Y:S01]  /*235a0*/  UIMAD UR8, UR58, UR11, UR8 ;  /* 0x0000000b3a0872a4 */ /* 0x000fe2000f8e0208 */
[----:B------:R-:W0:Y:S01]  /*235b0*/  @P2 LDC R0, c[0x0][0xcec] ;  /* 0x00033b00ff002b82 */ /* 0x000e220000000800 */
[----:B------:R-:W-:-:S07]  /*235c0*/  UIMAD.WIDE.U32 UR6, UR58, UR10, UR6 ;  /* 0x0000000a3a0672a5 */ /* 0x000fce000f8e0006 */
[----:B------:R-:W1:Y:S01]  /*235d0*/  @P2 LDC R3, c[0x0][0xcf0] ;  /* 0x00033c00ff032b82 */ /* 0x000e620000000800 */
[----:B0-----:R-:W-:-:S05]  /*235e0*/  @P2 IMAD.HI.U32 R0, R5, R0, RZ ;  /* 0x0000000005002227 */ /* 0x001fca00078e00ff */
[----:B-1----:R-:W-:-:S05]  /*235f0*/  @P2 SHF.R.U32.HI R4, RZ, R3, R0 ;  /* 0x00000003ff042219 */ /* 0x002fca0000011600 */
        /* <DEDUP_REMOVED lines=14> */
[----:B------:R-:W-:Y:S01]  /*236e0*/  SHFL.IDX PT, R8, R0, RZ, 0x1c1f ;  /* 0x001c1fff00087589 */ /* 0x000fe200000e0000 */
[----:B------:R-:W-:Y:S01]  /*236f0*/  LEA.HI.X R10, R4, UR7, R3, 0x2, P2 ;  /* 0x00000007040a7c11 */ /* 0x000fe200090f1403 */
[----:B------:R-:W-:-:S04]  /*23700*/  VIADD R3, R13, 0x8 ;  /* 0x000000080d037836 */ /* 0x000fc80000000000 */
[----:B------:R-:W2:Y:S01]  /*23710*/  SHFL.IDX PT, R9, R10, RZ, 0x1c1f ;  /* 0x001c1fff0a097589 */ /* 0x000ea200000e0000 */
[----:B------:R-:W-:-:S03]  /*23720*/  ISETP.GE.OR P0, PT, R3, R6, P0 ;  /* 0x000000060300720c */ /* 0x000fc60000706670 */
[----:B--2---:R-:W-:Y:S10]  /*23730*/  @!P1 ST.E desc[UR36][R8.64], R11 ;  /* 0x0000000b08009985 */ /* 0x004ff4000c101924 */
[----:B------:R-:W2:Y:S04]  /*23740*/  @!P0 LDL R3, [R1+0x404] ;  /* 0x0004040001038983 */ /* 0x000ea80000100800 */
[----:B------:R-:W-:Y:S04]  /*23750*/  SHFL.IDX PT, R4, R0, 0x1, 0x1c1f ;  /* 0x003c1f0000047f89 */ /* 0x000fe800000e0000 */
[----:B------:R-:W2:Y:S04]  /*23760*/  SHFL.IDX PT, R5, R10, 0x1, 0x1c1f ;  /* 0x003c1f000a057f89 */ /* 0x000ea800000e0000 */
[----:B--2---:R0:W-:Y:S02]  /*23770*/  @!P0 ST.E desc[UR36][R4.64], R3 ;  /* 0x0000000304008985 */ /* 0x0041e4000c101924 */
.L_x_5257:
[----:B------:R-:W1:Y:S01]  /*23780*/  LDC R74, c[0x0][0xce8] ;  /* 0x00033a00ff4a7b82 */ /* 0x000e620000000800 */
[----:B------:R-:W-:Y:S01]  /*23790*/  ULDC UR10, c[0x0][0xbc8] ;  /* 0x0002f200000a7ab9 */ /* 0x000fe20000000800 */
[----:B------:R-:W-:Y:S01]  /*237a0*/  IMAD R0, R198, 0x20, R159 ;  /* 0x00000020c6007824 */ /* 0x000fe200078e029f */
[----:B------:R-:W-:Y:S01]  /*237b0*/  ISETP.GE.AND P1, PT, R154, UR10, PT ;  /* 0x0000000a9a007c0c */ /* 0x000fe2000bf26270 */
[----:B0-----:R-:W-:Y:S01]  /*237c0*/  IMAD.U32 R5, RZ, RZ, UR59 ;  /* 0x0000003bff057e24 */ /* 0x001fe2000f8e00ff */
[----:B------:R-:W-:Y:S01]  /*237d0*/  ULDC.64 UR8, c[0x0][0xbe8] ;  /* 0x0002fa0000087ab9 */ /* 0x000fe20000000a00 */
[----:B------:R0:W5:Y:S04]  /*237e0*/  LD.E.128 R8, desc[UR36][R128.64] ;  /* 0x0000002480087980 */ /* 0x000168000c101d00 */
[----:B------:R-:W5:Y:S04]  /*237f0*/  LD.E.128 R180, desc[UR36][R180.64] ;  /* 0x00000024b4b47980 */ /* 0x000f68000c101d00 */
[----:B------:R0:W5:Y:S04]  /*23800*/  LD.E.128 R12, desc[UR36][R178.64] ;  /* 0x00000024b20c7980 */ /* 0x000168000c101d00 */
[----:B------:R0:W5:Y:S04]  /*23810*/  LD.E.128 R24, desc[UR36][R174.64] ;  /* 0x00000024ae187980 */ /* 0x000168000c101d00 */
[----:B------:R0:W5:Y:S01]  /*23820*/  LD.E.128 R28, desc[UR36][R172.64] ;  /* 0x00000024ac1c7980 */ /* 0x000162000c101d00 */
[----:B-1----:R-:W-:-:S02]  /*23830*/  ISETP.NE.AND P3, PT, R74, 0x1, PT ;  /* 0x000000014a00780c */ /* 0x002fc40003f65270 */
[----:B------:R-:W-:Y:S01]  /*23840*/  SEL R4, RZ, 0xffffffff, P1 ;  /* 0xffffffffff047807 */ /* 0x000fe20000800000 */
[----:B------:R0:W5:Y:S01]  /*23850*/  LD.E.128 R32, desc[UR36][R170.64] ;  /* 0x00000024aa207980 */ /* 0x000162000c101d00 */
[----:B------:R-:W-:Y:S02]  /*23860*/  ISETP.GE.AND P0, PT, R155, UR10, PT ;  /* 0x0000000a9b007c0c */ /* 0x000fe4000bf06270 */
[----:B------:R-:W-:Y:S01]  /*23870*/  ISETP.GE.AND P2, PT, R156, UR10, PT ;  /* 0x0000000a9c007c0c */ /* 0x000fe2000bf46270 */
[----:B------:R-:W-:Y:S01]  /*23880*/  IMAD R72, R5, 0x40, R0 ;  /* 0x0000004005487824 */ /* 0x000fe200078e0200 */
[----:B------:R-:W-:Y:S01]  /*23890*/  UIMAD UR5, UR12, UR8, URZ ;  /* 0x000000080c0572a4 */ /* 0x000fe2000f8e023f */
[----:B------:R0:W5:Y:S04]  /*238a0*/  LD.E.128 R36, desc[UR36][R168.64] ;  /* 0x00000024a8247980 */ /* 0x000168000c101d00 */
[----:B------:R-:W1:Y:S01]  /*238b0*/  @P3 LDC R21, c[0x0][0xcec] ;  /* 0x00033b00ff153b82 */ /* 0x000e620000000800 */
[----:B------:R-:W-:Y:S01]  /*238c0*/  UIMAD.WIDE.U32 UR6, UR60, UR8, URZ ;  /* 0x000000083c0672a5 */ /* 0x000fe2000f8e003f */
[----:B------:R0:W5:Y:S04]  /*238d0*/  LD.E.128 R40, desc[UR36][R166.64] ;  /* 0x00000024a6287980 */ /* 0x000168000c101d00 */
[----:B------:R0:W5:Y:S02]  /*238e0*/  LD.E.128 R44, desc[UR36][R164.64] ;  /* 0x00000024a42c7980 */ /* 0x000164000c101d00 */
[----:B------:R-:W2:Y:S01]  /*238f0*/  @P3 LDC R73, c[0x0][0xcf0] ;  /* 0x00033c00ff493b82 */ /* 0x000ea20000000800 */
[----:B------:R-:W-:Y:S01]  /*23900*/  ISETP.GE.AND P1, PT, R153, UR10, PT ;  /* 0x0000000a99007c0c */ /* 0x000fe2000bf26270 */
[----:B------:R-:W-:Y:S01]  /*23910*/  IMAD.SHL.U32 R6, R4, 0x2, RZ ;  /* 0x0000000204067824 */ /* 0x000fe200078e00ff */
[----:B------:R-:W-:Y:S01]  /*23920*/  SEL R4, RZ, 0xffffffff, P0 ;  /* 0xffffffffff047807 */ /* 0x000fe20000000000 */
[----:B------:R0:W5:Y:S01]  /*23930*/  LD.E.128 R48, desc[UR36][R162.64] ;  /* 0x00000024a2307980 */ /* 0x000162000c101d00 */
[----:B------:R-:W-:-:S02]  /*23940*/  SEL R0, RZ, 0xffffffff, P1 ;  /* 0xffffffffff007807 */ /* 0x000fc40000800000 */
[----:B------:R-:W-:Y:S01]  /*23950*/  SEL R3, RZ, 0x1, P2 ;  /* 0x00000001ff037807 */ /* 0x000fe20001000000 */
[----:B------:R-:W-:Y:S01]  /*23960*/  UIMAD UR5, UR60, UR9, UR5 ;  /* 0x000000093c0572a4 */ /* 0x000fe2000f8e0205 */
[----:B------:R-:W-:Y:S01]  /*23970*/  IMAD.SHL.U32 R4, R4, 0x4, RZ ;  /* 0x0000000404047824 */ /* 0x000fe200078e00ff */
[----:B------:R-:W-:Y:S01]  /*23980*/  ISETP.GE.AND P0, PT, R152, UR10, PT ;  /* 0x0000000a98007c0c */ /* 0x000fe2000bf06270 */
[----:B------:R-:W-:Y:S01]  /*23990*/  IMAD.SHL.U32 R75, R0, 0x8, RZ ;  /* 0x00000008004b7824 */ /* 0x000fe200078e00ff */
[----:B------:R-:W-:Y:S01]  /*239a0*/  LOP3.LUT R3, R6, 0x2, R3, 0xe2, !PT ;  /* 0x0000000206037812 */ /* 0x000fe200078ee203 */
[----:B------:R-:W-:Y:S01]  /*239b0*/  ULDC.64 UR8, c[0x0][0xbf0] ;  /* 0x0002fc0000087ab9 */ /* 0x000fe20000000a00 */
[----:B------:R-:W-:Y:S01]  /*239c0*/  UIADD3 UR7, UR7, UR5, URZ ;  /* 0x0000000507077290 */ /* 0x000fe2000fffe03f */
[----:B------:R0:W5:Y:S01]  /*239d0*/  LD.E.128 R52, desc[UR36][R160.64] ;  /* 0x00000024a0347980 */ /* 0x000162000c101d00 */
[----:B-1----:R-:W-:Y:S01]  /*239e0*/  @P3 IMAD.HI.U32 R0, R72, R21, RZ ;  /* 0x0000001548003227 */ /* 0x002fe200078e00ff */
[----:B------:R-:W-:Y:S01]  /*239f0*/  UIMAD UR5, UR13, UR8, URZ ;  /* 0x000000080d0572a4 */ /* 0x000fe2000f8e023f */
[----:B------:R-:W-:Y:S01]  /*23a00*/  SEL R5, RZ, 0xffffffff, P0 ;  /* 0xffffffffff057807 */ /* 0x000fe20000000000 */
[----:B------:R0:W5:Y:S01]  /*23a10*/  LD.E.128 R56, desc[UR36][R150.64] ;  /* 0x0000002496387980 */ /* 0x000162000c101d00 */
[----:B------:R-:W-:Y:S01]  /*23a20*/  LOP3.LUT R4, R4, 0x4, R3, 0xe2, !PT ;  /* 0x0000000404047812 */ /* 0x000fe200078ee203 */
[----:B------:R-:W-:Y:S01]  /*23a30*/  IMAD.MOV.U32 R3, RZ, RZ, R72 ;  /* 0x000000ffff037224 */ /* 0x000fe200078e0048 */
[----:B------:R-:W-:Y:S01]  /*23a40*/  UIMAD UR5, UR58, UR9, UR5 ;  /* 0x000000093a0572a4 */ /* 0x000fe2000f8e0205 */
[----:B------:R0:W5:Y:S01]  /*23a50*/  LD.E.128 R60, desc[UR36][R148.64] ;  /* 0x00000024943c7980 */ /* 0x000162000c101d00 */
[----:B--2---:R-:W-:Y:S01]  /*23a60*/  @P3 SHF.R.U32.HI R3, RZ, R73, R0 ;  /* 0x00000049ff033219 */ /* 0x004fe20000011600 */
[----:B------:R-:W-:Y:S01]  /*23a70*/  UIMAD.WIDE.U32 UR6, UR58, UR8, UR6 ;  /* 0x000000083a0672a5 */ /* 0x000fe2000f8e0006 */
[----:B------:R-:W-:Y:S01]  /*23a80*/  IMAD.SHL.U32 R5, R5, 0x10, RZ ;  /* 0x0000001005057824 */ /* 0x000fe200078e00ff */
[----:B------:R-:W-:Y:S01]  /*23a90*/  LOP3.LUT R4, R75, 0x8, R4, 0xe2, !PT ;  /* 0x000000084b047812 */ /* 0x000fe200078ee204 */
[----:B------:R0:W5:Y:S01]  /*23aa0*/  LD.E.128 R64, desc[UR36][R142.64] ;  /* 0x000000248e407980 */ /* 0x000162000c101d00 */
[----:B------:R-:W-:Y:S01]  /*23ab0*/  ISETP.GE.AND P0, PT, R19, UR10, PT ;  /* 0x0000000a13007c0c */ /* 0x000fe2000bf06270 */
[----:B------:R-:W-:Y:S01]  /*23ac0*/  UIADD3 UR5, UR7, UR5, URZ ;  /* 0x0000000507057290 */ /* 0x000fe2000fffe03f */
[--C-:B------:R-:W-:Y:S01]  /*23ad0*/  IMAD.MOV R21, RZ, RZ, -R3.reuse ;  /* 0x000000ffff157224 */ /* 0x100fe200078e0a03 */
[----:B------:R-:W-:Y:S01]  /*23ae0*/  SHF.R.S32.HI R20, RZ, 0x1f, R3 ;  /* 0x0000001fff147819 */ /* 0x000fe20000011403 */
[----:B------:R0:W5:Y:S01]  /*23af0*/  LD.E.128 R68, desc[UR36][R140.64] ;  /* 0x000000248c447980 */ /* 0x000162000c101d00 */
[----:B------:R-:W-:Y:S01]  /*23b00*/  LOP3.LUT R0, R5, 0x10, R4, 0xe2, !PT ;  /* 0x0000001005007812 */ /* 0x000fe200078ee204 */
[----:B------:R-:W-:Y:S01]  /*23b10*/  IMAD.U32 R4, RZ, RZ, UR6 ;  /* 0x00000006ff047e24 */ /* 0x000fe2000f8e00ff */
[----:B------:R-:W-:Y:S01]  /*23b20*/  SEL R6, RZ, 0xffffffff, P0 ;  /* 0xffffffffff067807 */ /* 0x000fe20000000000 */
[----:B------:R-:W-:Y:S01]  /*23b30*/  IMAD.U32 R5, RZ, RZ, UR7 ;  /* 0x00000007ff057e24 */ /* 0x000fe2000f8e00ff */
[----:B------:R-:W-:Y:S01]  /*23b40*/  ULDC.64 UR6, c[0x0][0xbe0] ;  /* 0x0002f80000067ab9 */ /* 0x000fe20000000a00 */
[----:B------:R-:W-:Y:S01]  /*23b50*/  IMAD R21, R74, R21, R72 ;  /* 0x000000154a157224 */ /* 0x000fe200078e0248 */
[----:B------:R-:W5:Y:S01]  /*23b60*/  LD.E.128 R128, desc[UR36][R130.64] ;  /* 0x0000002482807980 */ /* 0x000f62000c101d00 */
[----:B------:R-:W-:Y:S01]  /*23b70*/  IMAD.U32 R5, RZ, RZ, UR5 ;  /* 0x00000005ff057e24 */ /* 0x000fe2000f8e00ff */
[----:B------:R-:W-:Y:S01]  /*23b80*/  ISETP.GE.AND P0, PT, R158, UR10, PT ;  /* 0x0000000a9e007c0c */ /* 0x000fe2000bf06270 */
[----:B------:R-:W-:Y:S01]  /*23b90*/  IMAD R20, R20, UR6, RZ ;  /* 0x0000000614147c24 */ /* 0x000fe2000f8e02ff */
        /* <DEDUP_REMOVED lines=8> */
[C---:B------:R-:W-:Y:S01]  /*23c20*/  IMAD R73, R3.reuse, UR7, R20 ;  /* 0x0000000703497c24 */ /* 0x040fe2000f8e0214 */
[----:B------:R-:W-:Y:S01]  /*23c30*/  ULDC UR8, c[0x0][0xb88] ;  /* 0x0002e20000087ab9 */ /* 0x000fe20000000800 */
[----:B------:R-:W-:Y:S01]  /*23c40*/  IMAD.WIDE.U32 R4, R3, UR6, R4 ;  /* 0x0000000603047c25 */ /* 0x000fe2000f8e0004 */
[----:B------:R-:W-:Y:S01]  /*23c50*/  ULDC.64 UR6, c[0x0][0xbd8] ;  /* 0x0002f60000067ab9 */ /* 0x000fe20000000a00 */
[----:B------:R-:W-:Y:S01]  /*23c60*/  LOP3.LUT R0, R75, 0x20, R0, 0xe2, !PT ;  /* 0x000000204b007812 */ /* 0x000fe200078ee200 */
[----:B------:R-:W-:Y:S01]  /*23c70*/  UIADD3 UR5, UR44, 0x38820, URZ ;  /* 0x000388202c057890 */ /* 0x000fe2000fffe03f */
[----:B------:R-:W-:Y:S01]  /*23c80*/  IMAD.U32 R20, RZ, RZ, UR59 ;  /* 0x0000003bff147e24 */ /* 0x000fe2000f8e00ff */
[----:B------:R-:W-:Y:S01]  /*23c90*/  SEL R3, RZ, 0x40, P0 ;  /* 0x00000040ff037807 */ /* 0x000fe20000000000 */
[----:B------:R-:W-:Y:S01]  /*23ca0*/  IMAD.IADD R5, R5, 0x1, R73 ;  /* 0x0000000105057824 */ /* 0x000fe200078e0249 */
[----:B------:R-:W-:Y:S01]  /*23cb0*/  ISETP.GE.AND P0, PT, R157, UR10, PT ;  /* 0x0000000a9d007c0c */ /* 0x000fe2000bf06270 */
[----:B------:R-:W-:Y:S01]  /*23cc0*/  IMAD R6, R6, UR6, RZ ;  /* 0x0000000606067c24 */ /* 0x000fe2000f8e02ff */
[----:B------:R-:W-:Y:S01]  /*23cd0*/  LOP3.LUT R0, R0, R3, RZ, 0xfc, !PT ;  /* 0x0000000300007212 */ /* 0x000fe200078efcff */
[----:B------:R-:W-:Y:S01]  /*23ce0*/  IMAD R79, R20, 0x40, R159 ;  /* 0x00000040144f7824 */ /* 0x000fe200078e029f */
[----:B------:R-:W-:Y:S01]  /*23cf0*/  SEL R3, RZ, 0x80, P0 ;  /* 0x00000080ff037807 */ /* 0x000fe20000000000 */
[----:B------:R-:W-:Y:S01]  /*23d00*/  IMAD R80, R74, UR8, RZ ;  /* 0x000000084a507c24 */ /* 0x000fe2000f8e02ff */
[----:B------:R-:W-:Y:S01]  /*23d10*/  UPRMT UR5, URZ, 0x654, UR5 ;  /* 0x000006543f057896 */ /* 0x000fe20008000005 */
[C---:B------:R-:W-:Y:S01]  /*23d20*/  IMAD R73, R21.reuse, UR7, R6 ;  /* 0x0000000715497c24 */ /* 0x040fe2000f8e0206 */
[----:B------:R-:W-:Y:S01]  /*23d30*/  BSSY B1, `(.L_x_5258) ;  /* 0x000002b000017945 */ /* 0x000fe20003800000 */
[----:B------:R-:W-:Y:S01]  /*23d40*/  IMAD.WIDE.U32 R4, R21, UR6, R4 ;  /* 0x0000000615047c25 */ /* 0x000fe2000f8e0004 */
[----:B------:R-:W-:Y:S01]  /*23d50*/  ISETP.GE.AND P0, PT, R79, R80, PT ;  /* 0x000000504f00720c */ /* 0x000fe20003f06270 */
[----:B------:R-:W-:Y:S01]  /*23d60*/  ULDC.64 UR6, c[0x0][0xb80] ;  /* 0x0002e00000067ab9 */ /* 0x000fe20000000a00 */
[----:B------:R-:W-:Y:S01]  /*23d70*/  LOP3.LUT R3, R0, R3, RZ, 0xfc, !PT ;  /* 0x0000000300037212 */ /* 0x000fe200078efcff */
[----:B------:R-:W-:Y:S01]  /*23d80*/  IMAD.IADD R5, R5, 0x1, R73 ;  /* 0x0000000105057824 */ /* 0x000fe200078e0249 */
[C---:B------:R-:W-:Y:S01]  /*23d90*/  LEA R6, P1, R4.reuse, UR6, 0x1 ;  /* 0x0000000604067c11 */ /* 0x040fe2000f8208ff */
[----:B-1----:R-:W-:Y:S03]  /*23da0*/  SYNCS.ARRIVE.TRANS64.RED.A1T0 RZ, [UR5], RZ ;  /* 0x000000ffffff79a7 */ /* 0x002fe60008100405 */
        /* <DEDUP_REMOVED lines=27> */
[----:B--2---:R-:W-:Y:S02]  /*23f60*/  @P4 LEA R12, P5, R157, R20, 0x1 ;  /* 0x000000149d0c4211 */ /* 0x004fe400078a08ff */
[-C--:B------:R-:W-:Y:S01]  /*23f70*/  @!P1 LEA.HI.X R9, R19, R21.reuse, R186, 0x1, P6 ;  /* 0x0000001513099211 */ /* 0x080fe200030f0cba */
[----:B------:R3:W-:Y:S01]  /*23f80*/  @!P2 ST.E.128 desc[UR36][R4.64], R44 ;  /* 0x0000002c0400a985 */ /* 0x0007e2000c101d24 */
[----:B------:R-:W-:-:S02]  /*23f90*/  @P0 LEA.HI.X R11, R158, R21, R185, 0x1, P3 ;  /* 0x000000159e0b0211 */ /* 0x000fc400018f0cb9 */
[----:B------:R-:W-:Y:S01]  /*23fa0*/  @P4 LEA.HI.X R13, R157, R21, R176, 0x1, P5 ;  /* 0x000000159d0d4211 */ /* 0x000fe200028f0cb0 */
[----:B------:R3:W-:Y:S04]  /*23fb0*/  @!P1 ST.E.128 desc[UR36][R8.64], R52 ;  /* 0x0000003408009985 */ /* 0x0007e8000c101d24 */
[----:B------:R3:W-:Y:S04]  /*23fc0*/  @P0 ST.E.128 desc[UR36][R10.64], R60 ;  /* 0x0000003c0a000985 */ /* 0x0007e8000c101d24 */
[----:B------:R3:W-:Y:S02]  /*23fd0*/  @P4 ST.E.128 desc[UR36][R12.64], R68 ;  /* 0x000000440c004985 */ /* 0x0007e4000c101d24 */
.L_x_5259:
[----:B------:R-:W-:Y:S05]  /*23fe0*/  BSYNC B1 ;  /* 0x0000000000017941 */ /* 0x000fea0003800000 */
.L_x_5258:
        /* <DEDUP_REMOVED lines=11> */
[CC--:B------:R-:W-:Y:S02]  /*240a0*/  @!P5 LEA R10, P4, R154.reuse, R8.reuse, 0x1 ;  /* 0x000000089a0ad211 */ /* 0x0c0fe400078808ff */
        /* <DEDUP_REMOVED lines=9> */
[-C--:B------:R-:W-:Y:S02]  /*24140*/  @!P2 LEA.HI.X R15, R153, R9.reuse, R188, 0x1, P5 ;  /* 0x00000009990fa211 */ /* 0x080fe400028f0cbc */
[CC--:B-1----:R-:W-:Y:S02]  /*24150*/  @!P0 LEA R20, P3, R19.reuse, R8.reuse, 0x1 ;  /* 0x0000000813148211 */ /* 0x0c2fe400078608ff */
[-C--:B0-----:R-:W-:Y:S01]  /*24160*/  @!P1 LEA R4, P6, R152, R8.reuse, 0x1 ;  /* 0x0000000898049211 */ /* 0x081fe200078c08ff */
[----:B------:R4:W-:Y:S01]  /*24170*/  @!P2 ST.E.128 desc[UR36][R14.64], R40 ;  /* 0x000000280e00a985 */ /* 0x0009e2000c101d24 */
[----:B------:R-:W-:Y:S02]  /*24180*/  @P4 LEA R28, P5, R158, R8, 0x1 ;  /* 0x000000089e1c4211 */ /* 0x000fe400078a08ff */
[-C--:B------:R-:W-:Y:S02]  /*24190*/  @!P1 LEA.HI.X R5, R152, R9.reuse, R187, 0x1, P6 ;  /* 0x0000000998059211 */ /* 0x080fe400030f0cbb */
[----:B--2---:R-:W-:-:S02]  /*241a0*/  @!P0 LEA.HI.X R21, R19, R9, R186, 0x1, P3 ;  /* 0x0000000913158211 */ /* 0x004fc400018f0cba */
        /* <DEDUP_REMOVED lines=10> */
.L_x_5256:
[----:B------:R-:W0:Y:S01]  /*24250*/  LDC R12, c[0x0][0xce8] ;  /* 0x00033a00ff0c7b82 */ /* 0x000e220000000800 */
[----:B------:R-:W-:Y:S01]  /*24260*/  ISETP.GE.AND P2, PT, R191, 0x40, PT ;  /* 0x00000040bf00780c */ /* 0x000fe20003f46270 */
[----:B------:R-:W-:Y:S01]  /*24270*/  ULDC UR12, c[0x0][0xbc8] ;  /* 0x0002f200000c7ab9 */ /* 0x000fe20000000800 */
[----:B------:R-:W-:Y:S01]  /*24280*/  IMAD R0, R198, 0x20, R159 ;  /* 0x00000020c6007824 */ /* 0x000fe200078e029f */
[----:B------:R-:W-:Y:S01]  /*24290*/  ISETP.GE.AND P4, PT, R156, UR12, PT ;  /* 0x0000000c9c007c0c */ /* 0x000fe2000bf86270 */
[----:B------:R-:W-:Y:S01]  /*242a0*/  IMAD.U32 R3, RZ, RZ, UR59 ;  /* 0x0000003bff037e24 */ /* 0x000fe2000f8e00ff */
[----:B------:R-:W-:Y:S01]  /*242b0*/  ISETP.GE.AND P3, PT, R154, UR12, PT ;  /* 0x0000000c9a007c0c */ /* 0x000fe2000bf66270 */
[----:B------:R-:W-:Y:S01]  /*242c0*/  USHF.R.S32.HI UR8, URZ, 0x1f, UR60 ;  /* 0x0000001f3f087899 */ /* 0x000fe2000801143c */
[----:B------:R-:W-:Y:S01]  /*242d0*/  BSSY B1, `(.L_x_5261) ;  /* 0x0000033000017945 */ /* 0x000fe20003800000 */
[----:B------:R-:W-:Y:S01]  /*242e0*/  USHF.R.S32.HI UR9, URZ, 0x1f, UR58 ;  /* 0x0000001f3f097899 */ /* 0x000fe2000801143a */
[----:B------:R-:W-:Y:S01]  /*242f0*/  ISETP.GE.AND P1, PT, R155, UR12, PT ;  /* 0x0000000c9b007c0c */ /* 0x000fe2000bf26270 */
[----:B------:R-:W-:Y:S01]  /*24300*/  IMAD R10, R3, 0x40, R0 ;  /* 0x00000040030a7824 */ /* 0x000fe200078e0200 */
[----:B------:R-:W-:-:S02]  /*24310*/  SEL R14, RZ, 0x1, P4 ;  /* 0x00000001ff0e7807 */ /* 0x000fc40002000000 */
[----:B------:R-:W-:Y:S02]  /*24320*/  SEL R15, RZ, 0xffffffff, P3 ;  /* 0xffffffffff0f7807 */ /* 0x000fe40001800000 */
[----:B0-----:R-:W-:-:S13]  /*24330*/  ISETP.NE.AND P0, PT, R12, 0x1, PT ;  /* 0x000000010c00780c */ /* 0x001fda0003f05270 */
[----:B------:R-:W0:Y:S08]  /*24340*/  @P0 LDC R11, c[0x0][0xcec] ;  /* 0x00033b00ff0b0b82 */ /* 0x000e300000000800 */
[----:B------:R-:W1:Y:S01]  /*24350*/  @P0 LDC R13, c[0x0][0xcf0] ;  /* 0x00033c00ff0d0b82 */ /* 0x000e620000000800 */
[----:B------:R-:W-:Y:S05]  /*24360*/  @P2 BRA `(.L_x_5262) ;  /* 0x0000000000a42947 */ /* 0x000fea0003800000 */
[----:B------:R-:W2:Y:S01]  /*24370*/  S2R R4, SR_TID.X ;  /* 0x0000000000047919 */ /* 0x000ea20000002100 */
[----:B------:R-:W3:Y:S01]  /*24380*/  LDC R5, c[0x0][0xce8] ;  /* 0x00033a00ff057b82 */ /* 0x000ee20000000800 */
[----:B------:R-:W-:Y:S01]  /*24390*/  IMAD.U32 R0, RZ, RZ, UR59 ;  /* 0x0000003bff007e24 */ /* 0x000fe2000f8e00ff */
[----:B------:R-:W-:Y:S02]  /*243a0*/  ULDC UR5, c[0x0][0xb88] ;  /* 0x0002e20000057ab9 */ /* 0x000fe40000000800 */
[----:B---3--:R-:W-:Y:S02]  /*243b0*/  IMAD R3, R5, UR5, RZ ;  /* 0x0000000505037c24 */ /* 0x008fe4000f8e02ff */
[----:B--2---:R-:W-:-:S04]  /*243c0*/  IMAD R0, R0, 0x40, R4 ;  /* 0x0000004000007824 */ /* 0x004fc800078e0204 */
[----:B------:R-:W-:-:S05]  /*243d0*/  VIADD R6, R0, 0xffffff80 ;  /* 0xffffff8000067836 */ /* 0x000fca0000000000 */
        /* <DEDUP_REMOVED lines=34> */
.L_x_5262:
[----:B------:R-:W-:Y:S05]  /*24600*/  BSYNC B1 ;  /* 0x0000000000017941 */ /* 0x000fea0003800000 */
.L_x_5261:
[----:B------:R-:W-:Y:S01]  /*24610*/  SEL R0, RZ, 0xffffffff, P1 ;  /* 0xffffffffff007807 */ /* 0x000fe20000800000 */
[----:B------:R-:W-:Y:S01]  /*24620*/  ULDC.64 UR10, c[0x0][0xbe8] ;  /* 0x0002fa00000a7ab9 */ /* 0x000fe20000000a00 */
[----:B------:R-:W-:Y:S01]  /*24630*/  IMAD.SHL.U32 R15, R15, 0x2, RZ ;  /* 0x000000020f0f7824 */ /* 0x000fe200078e00ff */
[----:B------:R-:W-:Y:S01]  /*24640*/  UIMAD UR5, UR8, UR10, URZ ;  /* 0x0000000a080572a4 */ /* 0x000fe2000f8e023f */
[----:B------:R-:W-:Y:S01]  /*24650*/  ISETP.GE.AND P1, PT, R153, UR12, PT ;  /* 0x0000000c99007c0c */ /* 0x000fe2000bf26270 */
[----:B------:R-:W-:Y:S01]  /*24660*/  IMAD.SHL.U32 R5, R0, 0x4, RZ ;  /* 0x0000000400057824 */ /* 0x000fe200078e00ff */
[----:B------:R-:W-:Y:S01]  /*24670*/  UIMAD.WIDE.U32 UR6, UR60, UR10, URZ ;  /* 0x0000000a3c0672a5 */ /* 0x000fe2000f8e003f */
[----:B0-----:R-:W-:Y:S01]  /*24680*/  @P0 IMAD.HI.U32 R0, R10, R11, RZ ;  /* 0x0000000b0a000227 */ /* 0x001fe200078e00ff */
[----:B------:R-:W-:Y:S01]  /*24690*/  UIMAD UR5, UR60, UR11, UR5 ;  /* 0x0000000b3c0572a4 */ /* 0x000fe2000f8e0205 */
[----:B------:R-:W-:Y:S01]  /*246a0*/  LOP3.LUT R14, R15, 0x2, R14, 0xe2, !PT ;  /* 0x000000020f0e7812 */ /* 0x000fe200078ee20e */
[----:B------:R-:W-:Y:S01]  /*246b0*/  BSSY B1, `(.L_x_5263) ;  /* 0x0000056000017945 */ /* 0x000fe20003800000 */
[----:B--2---:R-:W-:Y:S01]  /*246c0*/  IMAD.MOV.U32 R3, RZ, RZ, R10 ;  /* 0x000000ffff037224 */ /* 0x004fe200078e000a */
[----:B-1----:R-:W-:Y:S01]  /*246d0*/  @P0 SHF.R.U32.HI R3, RZ, R13, R0 ;  /* 0x0000000dff030219 */ /* 0x002fe20000011600 */
[----:B------:R-:W-:Y:S01]  /*246e0*/  ULDC.64 UR10, c[0x0][0xbf0] ;  /* 0x0002fc00000a7ab9 */ /* 0x000fe20000000a00 */
[----:B------:R-:W-:Y:S01]  /*246f0*/  SEL R0, RZ, 0xffffffff, P1 ;  /* 0xffffffffff007807 */ /* 0x000fe20000800000 */
[----:B------:R-:W-:Y:S01]  /*24700*/  UIADD3 UR7, UR7, UR5, URZ ;  /* 0x0000000507077290 */ /* 0x000fe2000fffe03f */
[----:B------:R-:W-:Y:S01]  /*24710*/  LOP3.LUT R14, R5, 0x4, R14, 0xe2, !PT ;  /* 0x00000004050e7812 */ /* 0x000fe200078ee20e */
[----:B------:R-:W-:Y:S01]  /*24720*/  UIMAD UR5, UR9, UR10, URZ ;  /* 0x0000000a090572a4 */ /* 0x000fe2000f8e023f */
[----:B------:R-:W-:Y:S01]  /*24730*/  ISETP.GE.AND P1, PT, R152, UR12, PT ;  /* 0x0000000c98007c0c */ /* 0x000fe2000bf26270 */
[----:B------:R-:W-:Y:S01]  /*24740*/  UIMAD.WIDE.U32 UR6, UR58, UR10, UR6 ;  /* 0x0000000a3a0672a5 */ /* 0x000fe2000f8e0006 */
[----:B------:R-:W-:Y:S01]  /*24750*/  IMAD.SHL.U32 R5, R0, 0x8, RZ ;  /* 0x0000000800057824 */ /* 0x000fe200078e00ff */
[----:B------:R-:W-:Y:S01]  /*24760*/  UIMAD UR5, UR58, UR11, UR5 ;  /* 0x0000000b3a0572a4 */ /* 0x000fe2000f8e0205 */
[--C-:B------:R-:W-:Y:S01]  /*24770*/  SHF.R.S32.HI R0, RZ, 0x1f, R3.reuse ;  /* 0x0000001fff007819 */ /* 0x100fe20000011403 */
[----:B------:R-:W-:Y:S01]  /*24780*/  IMAD.MOV R9, RZ, RZ, -R3 ;  /* 0x000000ffff097224 */ /* 0x000fe200078e0a03 */
[----:B------:R-:W-:Y:S01]  /*24790*/  ISETP.GE.AND P0, PT, R19, UR12, PT ;  /* 0x0000000c13007c0c */ /* 0x000fe2000bf06270 */
[----:B------:R-:W-:Y:S01]  /*247a0*/  UIADD3 UR5, UR7, UR5, URZ ;  /* 0x0000000507057290 */ /* 0x000fe2000fffe03f */
[----:B------:R-:W-:Y:S01]  /*247b0*/  LOP3.LUT R14, R5, 0x8, R14, 0xe2, !PT ;  /* 0x00000008050e7812 */ /* 0x000fe200078ee20e */
[----:B------:R-:W-:Y:S01]  /*247c0*/  IMAD.U32 R4, RZ, RZ, UR6 ;  /* 0x00000006ff047e24 */ /* 0x000fe2000f8e00ff */
[----:B------:R-:W-:Y:S01]  /*247d0*/  SEL R6, RZ, 0xffffffff, P1 ;  /* 0xffffffffff067807 */ /* 0x000fe20000800000 */
[----:B------:R-:W-:Y:S01]  /*247e0*/  IMAD.U32 R5, RZ, RZ, UR7 ;  /* 0x00000007ff057e24 */ /* 0x000fe2000f8e00ff */
[----:B------:R-:W-:Y:S01]  /*247f0*/  ULDC.64 UR6, c[0x0][0xbe0] ;  /* 0x0002f80000067ab9 */ /* 0x000fe20000000a00 */
[----:B------:R-:W-:Y:S01]  /*24800*/  IMAD R9, R12, R9, R10 ;  /* 0x000000090c097224 */ /* 0x000fe200078e020a */
[----:B------:R-:W-:Y:S01]  /*24810*/  SEL R8, RZ, 0xffffffff, P0 ;  /* 0xffffffffff087807 */ /* 0x000fe20000000000 */
[----:B------:R-:W-:Y:S01]  /*24820*/  IMAD R0, R0, UR6, RZ ;  /* 0x0000000600007c24 */ /* 0x000fe2000f8e02ff */
[----:B------:R-:W-:Y:S01]  /*24830*/  ISETP.GE.AND P0, PT, R158, UR12, PT ;  /* 0x0000000c9e007c0c */ /* 0x000fe2000bf06270 */
[----:B------:R-:W-:Y:S01]  /*24840*/  IMAD.U32 R5, RZ, RZ, UR5 ;  /* 0x00000005ff057e24 */ /* 0x000fe2000f8e00ff */
[----:B------:R-:W-:Y:S01]  /*24850*/  ULDC UR5, c[0x0][0xb88] ;  /* 0x0002e20000057ab9 */ /* 0x000fe20000000800 */
[----:B------:R-:W-:Y:S01]  /*24860*/  IMAD.SHL.U32 R13, R6, 0x10, RZ ;  /* 0x00000010060d7824 */ /* 0x000fe200078e00ff */
[----:B------:R-:W-:Y:S01]  /*24870*/  ISETP.GE.AND P2, PT, R157, UR12, PT ;  /* 0x0000000c9d007c0c */ /* 0x000fe2000bf46270 */
[C---:B------:R-:W-:Y:S01]  /*24880*/  IMAD R11, R3.reuse, UR7, R0 ;  /* 0x00000007030b7c24 */ /* 0x040fe2000f8e0200 */
[----:B------:R-:W-:Y:S01]  /*24890*/  SHF.R.S32.HI R0, RZ, 0x1f, R9 ;  /* 0x0000001fff007819 */ /* 0x000fe20000011409 */
[----:B------:R-:W-:Y:S01]  /*248a0*/  IMAD.WIDE.U32 R4, R3, UR6, R4 ;  /* 0x0000000603047c25 */ /* 0x000fe2000f8e0004 */
[----:B------:R-:W-:Y:S01]  /*248b0*/  ULDC.64 UR6, c[0x0][0xbd8] ;  /* 0x0002f60000067ab9 */ /* 0x000fe20000000a00 */
[----:B------:R-:W-:-:S02]  /*248c0*/  LOP3.LUT R14, R13, 0x10, R14, 0xe2, !PT ;  /* 0x000000100d0e7812 */ /* 0x000fc400078ee20e */
[----:B------:R-:W-:Y:S02]  /*248d0*/  IMAD.SHL.U32 R3, R8, 0x20, RZ ;  /* 0x0000002008037824 */ /* 0x000fe400078e00ff */
[----:B------:R-:W-:Y:S02]  /*248e0*/  IMAD R0, R0, UR6, RZ ;  /* 0x0000000600007c24 */ /* 0x000fe4000f8e02ff */
[----:B------:R-:W-:Y:S01]  /*248f0*/  IMAD.IADD R5, R5, 0x1, R11 ;  /* 0x0000000105057824 */ /* 0x000fe200078e020b */
[----:B------:R-:W-:Y:S01]  /*24900*/  LOP3.LUT R14, R3, 0x20, R14, 0xe2, !PT ;  /* 0x00000020030e7812 */ /* 0x000fe200078ee20e */
[----:B------:R-:W-:Y:S02]  /*24910*/  IMAD R3, R9, UR7, R0 ;  /* 0x0000000709037c24 */ /* 0x000fe4000f8e0200 */
[----:B------:R-:W-:Y:S02]  /*24920*/  IMAD.U32 R0, RZ, RZ, UR59 ;  /* 0x0000003bff007e24 */ /* 0x000fe4000f8e00ff */
[----:B------:R-:W-:-:S02]  /*24930*/  IMAD R27, R12, UR5, RZ ;  /* 0x000000050c1b7c24 */ /* 0x000fc4000f8e02ff */
[----:B------:R-:W-:Y:S02]  /*24940*/  IMAD R0, R0, 0x40, R159 ;  /* 0x0000004000007824 */ /* 0x000fe400078e029f */
[----:B------:R-:W-:Y:S01]  /*24950*/  IMAD.WIDE.U32 R4, R9, UR6, R4 ;  /* 0x0000000609047c25 */ /* 0x000fe2000f8e0004 */
        /* <DEDUP_REMOVED lines=43> */
.L_x_5264:
[----:B------:R-:W-:Y:S05]  /*24c10*/  BSYNC B1 ;  /* 0x0000000000017941 */ /* 0x000fea0003800000 */
.L_x_5263:
        /* <DEDUP_REMOVED lines=13> */
[C---:B------:R-:W-:Y:S01]  /*24cf0*/  @!P5 LEA R12, P0, R155.reuse, R8, 0x1 ;  /* 0x000000089b0cd211 */ /* 0x040fe200078008ff */
        /* <DEDUP_REMOVED lines=22> */
.L_x_5260:
[----:B------:R-:W-:Y:S05]  /*24e60*/  BSYNC B0 ;  /* 0x0000000000007941 */ /* 0x000fea0003800000 */
.L_x_5255:
[----:B------:R-:W-:Y:S02]  /*24e70*/  ULDC UR5, c[0x0][0xd38] ;  /* 0x00034e0000057ab9 */ /* 0x000fe40000000800 */
[----:B------:R-:W-:-:S06]  /*24e80*/  UISETP.GE.AND UP0, UPT, UR4, UR5, UPT ;  /* 0x000000050400728c */ /* 0x000fcc000bf06270 */
[----:B------:R-:W-:-:S13]  /*24e90*/  PLOP3.LUT P0, PT, PT, PT, UP0, 0x80, 0x0 ;  /* 0x000000000000781c */ /* 0x000fda0003f0f008 */
[----:B------:R-:W-:Y:S05]  /*24ea0*/  @!P0 BRA `(.L_x_5265) ;  /* 0xfffffdc000248947 */ /* 0x000fea000383ffff */
[----:B------:R-:W-:Y:S05]  /*24eb0*/  EXIT ;  /* 0x000000000000794d */ /* 0x000fea0003800000 */
.L_x_5127:
[----:B------:R-:W-:-:S08]  /*24ec0*/  NOP ;  /* 0x0000000000007918 */ /* 0x000fd00000000000 */
[----:B------:R-:W0:-:S00]  /*24ed0*/  USETMAXREG.DEALLOC.CTAPOOL 0x28 ;  /* 0x00000028000079c8 */ /* 0x000e0000080e0500 */
[----:B0-----:R-:W-:-:S06]  /*24ee0*/  LOP3.LUT R0, R0, 0x3, RZ, 0xc0, !PT ;  /* 0x0000000300007812 */ /* 0x001fcc00078ec0ff */
[----:B------:R-:W0:Y:S01]  /*24ef0*/  S2UR UR8, SR_CTAID.X ;  /* 0x00000000000879c3 */ /* 0x000e220000002500 */
[----:B------:R-:W-:Y:S01]  /*24f00*/  LOP3.LUT R16, R16, 0xffdfffff, RZ, 0xc0, !PT ;  /* 0xffdfffff10107812 */ /* 0x000fe200078ec0ff */
[----:B------:R-:W-:Y:S01]  /*24f10*/  STL [R1+0x440], RZ ;  /* 0x000440ff01007387 */ /* 0x000fe20000100800 */
        /* <DEDUP_REMOVED lines=10> */
[----:B------:R-:W-:Y:S01]  /*24fc0*/  ULDC UR4, c[0x0][0x320] ;  /* 0x0000c80000047ab9 */ /* 0x000fe20000000800 */
[----:B------:R-:W-:Y:S01]  /*24fd0*/  ULDC UR5, c[0x0][0x3b8] ;  /* 0x0000ee0000057ab9 */ /* 0x000fe20000000800 */
[----:B------:R-:W-:Y:S01]  /*24fe0*/  LOP3.LUT R16, R16, 0xfffffdff, RZ, 0xc0, !PT ;  /* 0xfffffdff10107812 */ /* 0x000fe200078ec0ff */
[----:B------:R-:W1:Y:S01]  /*24ff0*/  S2UR UR6, SR_CgaCtaId ;  /* 0x00000000000679c3 */ /* 0x000e620000008800 */
[----:B------:R-:W-:Y:S01]  /*25000*/  ULDC.64 UR10, c[0x0][0x418] ;  /* 0x00010600000a7ab9 */ /* 0x000fe20000000a00 */
[----:B------:R2:W-:Y:S01]  /*25010*/  STL [R1+0x440], RZ ;  /* 0x000440ff01007387 */ /* 0x0005e20000100800 */
[----:B------:R-:W-:Y:S01]  /*25020*/  UISETP.NE.U32.AND UP0, UPT, UR10, URZ, UPT ;  /* 0x0000003f0a00728c */ /* 0x000fe2000bf05070 */
[----:B------:R-:W-:Y:S01]  /*25030*/  IMAD.U32 R36, RZ, RZ, UR8 ;  /* 0x00000008ff247e24 */ /* 0x000fe2000f8e00ff */
[----:B------:R-:W-:Y:S01]  /*25040*/  ULDC.64 UR42, c[0x0][0x2f0] ;  /* 0x0000bc00002a7ab9 */ /* 0x000fe20000000a00 */
[----:B------:R-:W-:Y:S01]  /*25050*/  ULDC UR7, c[0x0][0x2b8] ;  /* 0x0000ae0000077ab9 */ /* 0x000fe20000000800 */
[----:B------:R-:W-:Y:S01]  /*25060*/  UISETP.NE.AND.EX UP0, UPT, UR11, URZ, UPT, UP0 ;  /* 0x0000003f0b00728c */ /* 0x000fe2000bf05300 */
[----:B------:R-:W-:Y:S01]  /*25070*/  IMAD.MOV.U32 R23, RZ, RZ, 0x1 ;  /* 0x00000001ff177424 */ /* 0x000fe200078e00ff */
[----:B------:R-:W-:Y:S01]  /*25080*/  ULDC UR40, c[0x0][0x288] ;  /* 0x0000a20000287ab9 */ /* 0x000fe20000000800 */
[----:B------:R-:W-:Y:S01]  /*25090*/  ULDC UR41, c[0x0][0x448] ;  /* 0x0001120000297ab9 */ /* 0x000fe20000000800 */
[----:B------:R-:W-:Y:S01]  /*250a0*/  IMAD.MOV.U32 R18, RZ, RZ, RZ ;  /* 0x000000ffff127224 */ /* 0x000fe200078e00ff */
[----:B------:R-:W-:Y:S01]  /*250b0*/  UIMAD UR41, UR41, UR40, URZ ;  /* 0x00000028292972a4 */ /* 0x000fe2000f8e023f */
[----:B------:R-:W-:Y:S01]  /*250c0*/  ULDC UR48, c[0x0][0xc] ;  /* 0x0000030000307ab9 */ /* 0x000fe20000000800 */
[----:B------:R-:W-:Y:S01]  /*250d0*/  ULOP3.LUT UR47, UR61, 0x2, URZ, 0xfc, !UPT ;  /* 0x000000023d2f7892 */ /* 0x000fe2000f8efc3f */
[C---:B0-----:R-:W-:Y:S01]  /*250e0*/  IMAD.SHL.U32 R32, R13.reuse, 0x8, RZ ;  /* 0x000000080d207824 */ /* 0x041fe200078e00ff */
[----:B------:R-:W-:-:S04]  /*250f0*/  LOP3.LUT R12, R13, 0x7f, RZ, 0xc0, !PT ;  /* 0x0000007f0d0c7812 */ /* 0x000fc800078ec0ff */
[----:B------:R-:W-:-:S04]  /*25100*/  LOP3.LUT R11, R32, 0x38, RZ, 0xc0, !PT ;  /* 0x00000038200b7812 */ /* 0x000fc800078ec0ff */
[C---:B------:R-:W-:Y:S02]  /*25110*/  LOP3.LUT R0, R11.reuse, 0x40, RZ, 0xfc, !PT ;  /* 0x000000400b007812 */ /* 0x040fe400078efcff */
[C---:B------:R-:W-:Y:S02]  /*25120*/  ISETP.GE.AND P6, PT, R11.reuse, UR4, PT ;  /* 0x000000040b007c0c */ /* 0x040fe4000bfc6270 */
[C---:B------:R-:W-:Y:S02]  /*25130*/  ISETP.GE.AND P1, PT, R0.reuse, UR4, PT ;  /* 0x0000000400007c0c */ /* 0x040fe4000bf26270 */
[----:B------:R-:W-:Y:S02]  /*25140*/  ISETP.GE.AND P0, PT, R0, UR5, PT ;  /* 0x0000000500007c0c */ /* 0x000fe4000bf06270 */
[C---:B------:R-:W-:Y:S02]  /*25150*/  ISETP.GE.AND P5, PT, R11.reuse, UR5, PT ;  /* 0x000000050b007c0c */ /* 0x040fe4000bfa6270 */
[----:B------:R-:W-:-:S02]  /*25160*/  LOP3.LUT R2, R11, 0x180, RZ, 0xfc, !PT ;  /* 0x000001800b027812 */ /* 0x000fc400078efcff */
[C---:B------:R-:W-:Y:S02]  /*25170*/  LOP3.LUT R8, R11.reuse, 0x80, RZ, 0xfc, !PT ;  /* 0x000000800b087812 */ /* 0x040fe400078efcff */
[----:B------:R-:W-:Y:S02]  /*25180*/  LOP3.LUT R3, R11, 0x1c0, RZ, 0xfc, !PT ;  /* 0x000001c00b037812 */ /* 0x000fe400078efcff */
[----:B------:R-:W-:Y:S02]  /*25190*/  ISETP.GE.AND P2, PT, R2, UR5, PT ;  /* 0x0000000502007c0c */ /* 0x000fe4000bf46270 */
[----:B------:R-:W-:Y:S02]  /*251a0*/  @P1 LOP3.LUT R16, R16, 0x200, RZ, 0xfc, !PT ;  /* 0x0000020010101812 */ /* 0x000fe400078efcff */
[----:B------:R-:W-:Y:S02]  /*251b0*/  ISETP.GE.AND P4, PT, R8, UR4, PT ;  /* 0x0000000408007c0c */ /* 0x000fe4000bf86270 */
[----:B------:R-:W-:-:S02]  /*251c0*/  LOP3.LUT R16, R16, 0xfffbffff, RZ, 0xc0, !PT ;  /* 0xfffbffff10107812 */ /* 0x000fc400078ec0ff */
[----:B------:R-:W-:Y:S02]  /*251d0*/  ISETP.GE.AND P3, PT, R2, UR4, PT ;  /* 0x0000000402007c0c */ /* 0x000fe4000bf66270 */
[----:B------:R-:W-:Y:S02]  /*251e0*/  @P0 LOP3.LUT R16, R16, 0x40000, RZ, 0xfc, !PT ;  /* 0x0004000010100812 */ /* 0x000fe400078efcff */
[----:B------:R-:W-:Y:S02]  /*251f0*/  ISETP.GE.AND P1, PT, R3, UR4, PT ;  /* 0x0000000403007c0c */ /* 0x000fe4000bf26270 */
[----:B------:R-:W-:Y:S02]  /*25200*/  LOP3.LUT R16, R16, 0xfffffbff, RZ, 0xc0, !PT ;  /* 0xfffffbff10107812 */ /* 0x000fe400078ec0ff */
[----:B------:R-:W-:Y:S02]  /*25210*/  SEL R2, RZ, 0x40, P2 ;  /* 0x00000040ff027807 */ /* 0x000fe40001000000 */
[----:B------:R-:W-:-:S02]  /*25220*/  @P6 LOP3.LUT R16, R16, 0x400, RZ, 0xfc, !PT ;  /* 0x0000040010106812 */ /* 0x000fc400078efcff */
[----:B------:R-:W-:Y:S02]  /*25230*/  LOP3.LUT R10, R11, 0xc0, RZ, 0xfc, !PT ;  /* 0x000000c00b0a7812 */ /* 0x000fe400078efcff */
[----:B------:R-:W-:Y:S02]  /*25240*/  LOP3.LUT R16, R16, 0xfff7ffff, RZ, 0xc0, !PT ;  /* 0xfff7ffff10107812 */ /* 0x000fe400078ec0ff */
[----:B------:R-:W-:Y:S02]  /*25250*/  ISETP.GE.AND P2, PT, R0, UR4, PT ;  /* 0x0000000400007c0c */ /* 0x000fe4000bf46270 */
[----:B------:R-:W-:Y:S02]  /*25260*/  @P5 LOP3.LUT R16, R16, 0x80000, RZ, 0xfc, !PT ;  /* 0x0008000010105812 */ /* 0x000fe400078efcff */
[----:B------:R-:W-:Y:S02]  /*25270*/  SEL R7, RZ, 0x40, P3 ;  /* 0x00000040ff077807 */ /* 0x000fe40001800000 */
[----:B------:R-:W-:-:S02]  /*25280*/  SEL R33, RZ, 0x80, P1 ;  /* 0x00000080ff217807 */ /* 0x000fc40000800000 */
[----:B------:R-:W-:Y:S02]  /*25290*/  ISETP.GE.AND P3, PT, R0, UR5, PT ;  /* 0x0000000500007c0c */ /* 0x000fe4000bf66270 */
[----:B------:R-:W-:Y:S02]  /*252a0*/  ISETP.GE.AND P1, PT, R10, UR4, PT ;  /* 0x000000040a007c0c */ /* 0x000fe4000bf26270 */
[----:B------:R-:W-:Y:S02]  /*252b0*/  SEL R0, RZ, 0xffffffff, P2 ;  /* 0xffffffffff007807 */ /* 0x000fe40001000000 */
[----:B------:R-:W-:Y:S02]  /*252c0*/  LOP3.LUT R16, R16, 0xffffffdf, RZ, 0xc0, !PT ;  /* 0xffffffdf10107812 */ /* 0x000fe400078ec0ff */
[----:B------:R-:W-:Y:S01]  /*252d0*/  ISETP.GE.AND P0, PT, R3, UR5, PT ;  /* 0x0000000503007c0c */ /* 0x000fe2000bf06270 */
[----:B------:R-:W-:Y:S01]  /*252e0*/  IMAD.SHL.U32 R6, R0, 0x2, RZ ;  /* 0x0000000200067824 */ /* 0x000fe200078e00ff */
[----:B------:R-:W-:-:S02]  /*252f0*/  @P4 LOP3.LUT R16, R16, 0x20, RZ, 0xfc, !PT ;  /* 0x0000002010104812 */ /* 0x000fc400078efcff */
[----:B------:R-:W-:Y:S02]  /*25300*/  SEL R0, RZ, 0xffffff80, P0 ;  /* 0xffffff80ff007807 */ /* 0x000fe40000000000 */
[----:B------:R-:W-:Y:S02]  /*25310*/  ISETP.GE.AND P0, PT, R8, UR5, PT ;  /* 0x0000000508007c0c */ /* 0x000fe4000bf06270 */
[----:B------:R-:W-:Y:S02]  /*25320*/  LOP3.LUT R16, R16, 0xffffffef, RZ, 0xc0, !PT ;  /* 0xffffffef10107812 */ /* 0x000fe400078ec0ff */
[----:B------:R-:W-:Y:S02]  /*25330*/  SEL R5, RZ, 0xffffffff, P3 ;  /* 0xffffffffff057807 */ /* 0x000fe40001800000 */
[----:B------:R-:W-:Y:S02]  /*25340*/  @P1 LOP3.LUT R16, R16, 0x10, RZ, 0xfc, !PT ;  /* 0x0000001010101812 */ /* 0x000fe400078efcff */
[----:B------:R-:W-:Y:S01]  /*25350*/  SEL R9, RZ, 0x4, P0 ;  /* 0x00000004ff097807 */ /* 0x000fe20000000000 */
[----:B------:R-:W-:Y:S01]  /*25360*/  IMAD.SHL.U32 R5, R5, 0x2, RZ ;  /* 0x0000000205057824 */ /* 0x000fe200078e00ff */
[----:B------:R-:W-:-:S02]  /*25370*/  LOP3.LUT R16, R16, 0xfffdffff, RZ, 0xc0, !PT ;  /* 0xfffdffff10107812 */ /* 0x000fc400078ec0ff */
[----:B------:R-:W-:Y:S02]  /*25380*/  SEL R3, RZ, 0x1, P6 ;  /* 0x00000001ff037807 */ /* 0x000fe40003000000 */
[----:B------:R-:W-:Y:S02]  /*25390*/  @P0 LOP3.LUT R16, R16, 0x20000, RZ, 0xfc, !PT ;  /* 0x0002000010100812 */ /* 0x000fe400078efcff */
[----:B------:R-:W-:Y:S02]  /*253a0*/  ISETP.GE.AND P0, PT, R10, UR5, PT ;  /* 0x000000050a007c0c */ /* 0x000fe4000bf06270 */
[----:B------:R-:W-:Y:S02]  /*253b0*/  SEL R4, RZ, 0x1, P5 ;  /* 0x00000001ff047807 */ /* 0x000fe40002800000 */
[----:B------:R-:W-:Y:S02]  /*253c0*/  LOP3.LUT R3, R6, 0x2, R3, 0xe2, !PT ;  /* 0x0000000206037812 */ /* 0x000fe400078ee203 */
[----:B------:R-:W-:-:S02]  /*253d0*/  LOP3.LUT R6, R5, 0x2, R4, 0xe2, !PT ;  /* 0x0000000205067812 */ /* 0x000fc400078ee204 */
[----:B------:R-:W-:Y:S02]  /*253e0*/  SEL R8, RZ, 0x8, P0 ;  /* 0x00000008ff087807 */ /* 0x000fe40000000000 */
[----:B------:R-:W-:Y:S02]  /*253f0*/  LOP3.LUT R16, R16, 0xfffeffff, RZ, 0xc0, !PT ;  /* 0xfffeffff10107812 */ /* 0x000fe400078ec0ff */
[----:B------:R-:W-:Y:S02]  /*25400*/  LOP3.LUT R8, R8, R6, R9, 0xfe, !PT ;  /* 0x0000000608087212 */ /* 0x000fe400078efe09 */
[----:B------:R-:W-:Y:S02]  /*25410*/  LOP3.LUT R9, R11, 0x100, RZ, 0xfc, !PT ;  /* 0x000001000b097812 */ /* 0x000fe400078efcff */
[----:B------:R-:W-:Y:S02]  /*25420*/  @P0 LOP3.LUT R16, R16, 0x10000, RZ, 0xfc, !PT ;  /* 0x0001000010100812 */ /* 0x000fe400078efcff */
[----:B------:R-:W-:-:S02]  /*25430*/  ISETP.GE.AND P0, PT, R9, UR4, PT ;  /* 0x0000000409007c0c */ /* 0x000fc4000bf06270 */
[----:B------:R-:W-:Y:S02]  /*25440*/  SEL R4, RZ, 0x4, P4 ;  /* 0x00000004ff047807 */ /* 0x000fe40002000000 */
[----:B------:R-:W-:Y:S02]  /*25450*/  SEL R5, RZ, 0x8, P1 ;  /* 0x00000008ff057807 */ /* 0x000fe40000800000 */
[----:B------:R-:W-:Y:S02]  /*25460*/  LOP3.LUT R16, R16, 0xfffffff7, RZ, 0xc0, !PT ;  /* 0xfffffff710107812 */ /* 0x000fe400078ec0ff */
[----:B------:R-:W-:Y:S02]  /*25470*/  LOP3.LUT R10, R11, 0x140, RZ, 0xfc, !PT ;  /* 0x000001400b0a7812 */ /* 0x000fe400078efcff */
[----:B------:R-:W-:Y:S02]  /*25480*/  LOP3.LUT R4, R5, R3, R4, 0xfe, !PT ;  /* 0x0000000305047212 */ /* 0x000fe400078efe04 */
[----:B------:R-:W-:-:S02]  /*25490*/  SEL R5, RZ, 0x10, P0 ;  /* 0x00000010ff057807 */ /* 0x000fc40000000000 */
[----:B------:R-:W-:Y:S02]  /*254a0*/  @P0 LOP3.LUT R16, R16, 0x8, RZ, 0xfc, !PT ;  /* 0x0000000810100812 */ /* 0x000fe400078efcff */
[----:B------:R-:W-:Y:S01]  /*254b0*/  ISETP.GE.AND P0, PT, R10, UR4, PT ;  /* 0x000000040a007c0c */ /* 0x000fe2000bf06270 */
[----:B------:R-:W-:Y:S01]  /*254c0*/  ULDC UR4, c[0x0][0x424] ;  /* 0x0001090000047ab9 */ /* 0x000fe20000000800 */
[----:B------:R-:W-:Y:S01]  /*254d0*/  LOP3.LUT R16, R16, 0xfffffffb, RZ, 0xc0, !PT ;  /* 0xfffffffb10107812 */ /* 0x000fe200078ec0ff */
[----:B------:R-:W-:Y:S01]  /*254e0*/  USEL UR4, UR4, 0x1, UP0 ;  /* 0x0000000104047887 */ /* 0x000fe20008000000 */
[----:B------:R-:W-:Y:S02]  /*254f0*/  SEL R6, RZ, 0x20, P0 ;  /* 0x00000020ff067807 */ /* 0x000fe40000000000 */
[----:B------:R-:W-:Y:S01]  /*25500*/  LOP3.LUT R3, R32, 0x1f8, RZ, 0xc0, !PT ;  /* 0x000001f820037812 */ /* 0x000fe200078ec0ff */
[----:B------:R-:W-:Y:S01]  /*25510*/  UIMAD UR42, UR4, UR42, URZ ;  /* 0x0000002a042a72a4 */ /* 0x000fe2000f8e023f */
[----:B------:R-:W-:-:S02]  /*25520*/  ISETP.GE.AND P1, PT, R11, UR43, PT ;  /* 0x0000002b0b007c0c */ /* 0x000fc4000bf26270 */
[----:B------:R-:W-:Y:S01]  /*25530*/  LOP3.LUT R3, R3, 0x38, R13, 0x78, !PT ;  /* 0x0000003803037812 */ /* 0x000fe200078e780d */
[----:B------:R-:W-:Y:S01]  /*25540*/  UIADD3 UR4, UR42, 0x3f, URZ ;  /* 0x0000003f2a047890 */ /* 0x000fe2000fffe03f */
[----:B------:R-:W-:Y:S01]  /*25550*/  LOP3.LUT R4, R6, R4, R5, 0xfe, !PT ;  /* 0x0000000406047212 */ /* 0x000fe200078efe05 */
[----:B------:R-:W-:Y:S01]  /*25560*/  UIADD3 UR46, UR42, 0x1, -UR40 ;  /* 0x000000012a2e7890 */ /* 0x000fe2000fffe828 */
[----:B------:R-:W-:Y:S01]  /*25570*/  @P0 LOP3.LUT R16, R16, 0x4, RZ, 0xfc, !PT ;  /* 0x0000000410100812 */ /* 0x000fe200078efcff */
[----:B------:R-:W-:Y:S01]  /*25580*/  UIADD3 UR40, UR42, -UR40, URZ ;  /* 0x800000282a287290 */ /* 0x000fe2000fffe03f */
[----:B------:R-:W-:Y:S02]  /*25590*/  ISETP.GE.AND P0, PT, R9, UR5, PT ;  /* 0x0000000509007c0c */ /* 0x000fe4000bf06270 */
[----:B------:R-:W-:Y:S02]  /*255a0*/  LOP3.LUT R16, R16, 0xffff7fff, RZ, 0xc0, !PT ;  /* 0xffff7fff10107812 */ /* 0x000fe400078ec0ff */
[----:B------:R-:W-:-:S02]  /*255b0*/  SEL R9, RZ, 0x10, P0 ;  /* 0x00000010ff097807 */ /* 0x000fc40000000000 */
[----:B------:R-:W-:Y:S02]  /*255c0*/  LOP3.LUT R32, R3, 0x200, R32, 0xf8, !PT ;  /* 0x0000020003207812 */ /* 0x000fe400078ef820 */
[----:B------:R-:W-:Y:S02]  /*255d0*/  SHF.R.U32.HI R3, RZ, 0x3, R12 ;  /* 0x00000003ff037819 */ /* 0x000fe4000001160c */
[----:B------:R-:W-:-:S03]  /*255e0*/  LOP3.LUT R4, R4, R7, RZ, 0xfc, !PT ;  /* 0x0000000704047212 */ /* 0x000fc600078efcff */
[----:B------:R-:W-:Y:S02]  /*255f0*/  @P0 LOP3.LUT R16, R16, 0x8000, RZ, 0xfc, !PT ;  /* 0x0000800010100812 */ /* 0x000fe400078efcff */
[----:B------:R-:W-:Y:S01]  /*25600*/  ISETP.GE.AND P0, PT, R10, UR5, PT ;  /* 0x000000050a007c0c */ /* 0x000fe2000bf06270 */
[----:B------:R-:W-:Y:S01]  /*25610*/  UMOV UR5, 0x400 ;  /* 0x0000040000057882 */ /* 0x000fe20000000000 */
[----:B------:R-:W-:Y:S01]  /*25620*/  LOP3.LUT R16, R16, 0xffffbfff, RZ, 0xc0, !PT ;  /* 0xffffbfff10107812 */ /* 0x000fe200078ec0ff */
[----:B-1----:R-:W-:Y:S01]  /*25630*/  ULEA UR5, UR6, UR5, 0x18 ;  /* 0x0000000506057291 */ /* 0x002fe2000f8ec03f */
[----:B------:R-:W-:Y:S02]  /*25640*/  SEL R10, RZ, 0x20, P0 ;  /* 0x00000020ff0a7807 */ /* 0x000fe40000000000 */
[----:B------:R-:W-:Y:S02]  /*25650*/  LOP3.LUT R33, R4, R33, RZ, 0xfc, !PT ;  /* 0x0000002104217212 */ /* 0x000fe400078efcff */
[----:B------:R-:W-:Y:S01]  /*25660*/  LOP3.LUT R9, R10, R8, R9, 0xfe, !PT ;  /* 0x000000080a097212 */ /* 0x000fe200078efe09 */
[----:B------:R-:W-:Y:S01]  /*25670*/  IMAD.U32 R17, RZ, RZ, UR5 ;  /* 0x00000005ff117e24 */ /* 0x000fe2000f8e00ff */
[----:B------:R-:W-:Y:S01]  /*25680*/  USHF.R.S32.HI UR5, URZ, 0x1f, UR4 ;  /* 0x0000001f3f057899 */ /* 0x000fe20008011404 */
[----:B------:R-:W-:-:S02]  /*25690*/  LOP3.LUT R29, R4, 0x40, RZ, 0xc0, !PT ;  /* 0x00000040041d7812 */ /* 0x000fc400078ec0ff */
[----:B------:R-:W-:Y:S01]  /*256a0*/  LOP3.LUT R9, R9, R2, RZ, 0xfc, !PT ;  /* 0x0000000209097212 */ /* 0x000fe200078efcff */
[----:B------:R-:W-:Y:S01]  /*256b0*/  IMAD.SHL.U32 R2, R13, 0x10, RZ ;  /* 0x000000100d027824 */ /* 0x000fe200078e00ff */
[----:B------:R-:W-:Y:S01]  /*256c0*/  @P0 LOP3.LUT R16, R16, 0x4000, RZ, 0xfc, !PT ;  /* 0x0000400010100812 */ /* 0x000fe200078efcff */
[----:B------:R-:W-:Y:S01]  /*256d0*/  ULEA.HI UR5, UR5, UR4, URZ, 0x6 ;  /* 0x0000000405057291 */ /* 0x000fe2000f8f303f */
[C---:B------:R-:W-:Y:S01]  /*256e0*/  LOP3.LUT R0, R9.reuse, 0x80, R0, 0xc8, !PT ;  /* 0x0000008009007812 */ /* 0x040fe200078ec800 */
[----:B------:R-:W-:Y:S01]  /*256f0*/  IMAD R22, R32, 0x2, R17 ;  /* 0x0000000220167824 */ /* 0x000fe200078e0211 */
[----:B------:R-:W-:Y:S01]  /*25700*/  LOP3.LUT R9, R9, 0x40, RZ, 0xc0, !PT ;  /* 0x0000004009097812 */ /* 0x000fe200078ec0ff */
[----:B------:R-:W-:Y:S01]  /*25710*/  USHF.R.S32.HI UR39, URZ, 0x6, UR5 ;  /* 0x000000063f277899 */ /* 0x000fe20008011405 */
[----:B------:R-:W-:Y:S02]  /*25720*/  LOP3.LUT R2, R3, 0x70, R2, 0xf8, !PT ;  /* 0x0000007003027812 */ /* 0x000fe400078ef802 */
[----:B------:R-:W-:-:S02]  /*25730*/  SHF.R.U32.HI R2, RZ, 0x2, R9 ;  /* 0x00000002ff027819 */ /* 0x000fc40000011609 */
[----:B------:R-:W-:Y:S02]  /*25740*/  SHF.R.U32.HI R0, RZ, 0x3, R0 ;  /* 0x00000003ff007819 */ /* 0x000fe40000011600 */
[----:B------:R-:W-:Y:S01]  /*25750*/  ISETP.GE.AND P0, PT, R11, UR7, PT ;  /* 0x000000070b007c0c */ /* 0x000fe2000bf06270 */
[----:B------:R2:W-:Y:S01]  /*25760*/  STL [R1+0x424], R2 ;  /* 0x0004240201007387 */ /* 0x0005e20000100800 */
[----:B------:R-:W-:Y:S02]  /*25770*/  LOP3.LUT R16, R16, 0xffefffff, RZ, 0xc0, !PT ;  /* 0xffefffff10107812 */ /* 0x000fe400078ec0ff */
[----:B------:R-:W-:Y:S01]  /*25780*/  LOP3.LUT R28, R33, 0x80, RZ, 0xc0, !PT ;  /* 0x00000080211c7812 */ /* 0x000fe200078ec0ff */
[----:B------:R2:W-:Y:S01]  /*25790*/  STL [R1+0x420], R0 ;  /* 0x0004200001007387 */ /* 0x0005e20000100800 */
[----:B------:R-:W-:Y:S02]  /*257a0*/  LOP3.LUT R16, R16, 0xfffffffd, RZ, 0xc0, !PT ;  /* 0xfffffffd10107812 */ /* 0x000fe400078ec0ff */
[----:B------:R-:W-:-:S02]  /*257b0*/  SHF.R.U32.HI R29, RZ, 0x2, R29 ;  /* 0x00000002ff1d7819 */ /* 0x000fc4000001161d */
[----:B------:R-:W-:Y:S02]  /*257c0*/  @P1 LOP3.LUT R16, R16, 0x2, RZ, 0xfc, !PT ;  /* 0x0000000210101812 */ /* 0x000fe400078efcff */
[----:B------:R-:W-:Y:S02]  /*257d0*/  SHF.R.U32.HI R28, RZ, 0x3, R28 ;  /* 0x00000003ff1c7819 */ /* 0x000fe4000001161c */
[----:B------:R-:W-:-:S07]  /*257e0*/  @P0 LOP3.LUT R16, R16, 0x100000, RZ, 0xfc, !PT ;  /* 0x0010000010100812 */ /* 0x000fce00078efcff */
.L_x_5325:
        /* <DEDUP_REMOVED lines=13> */
[----:B-12345:R-:W-:Y:S05]  /*258c0*/  @P0 BRA `(.L_x_5267) ;  /* 0x0000000000200947 */ /* 0x03efea0003800000 */
        /* <DEDUP_REMOVED lines=8> */
.L_x_5267:
[----:B------:R-:W-:Y:S01]  /*25950*/  ULDC UR8, c[0x0][0xd54] ;  /* 0x0003550000087ab9 */ /* 0x000fe20000000800 */
[----:B------:R-:W-:Y:S01]  /*25960*/  UMOV UR6, UR7 ;  /* 0x0000000700067c82 */ /* 0x000fe20008000000 */
[----:B------:R-:W-:-:S11]  /*25970*/  UISETP.NE.AND UP0, UPT, UR8, 0x1, UPT ;  /* 0x000000010800788c */ /* 0x000fd6000bf05270 */
[----:B------:R-:W-:Y:S02]  /*25980*/  @UP0 ULDC.64 UR10, c[0x0][0xd58] ;  /* 0x00035600000a0ab9 */ /* 0x000fe40000000a00 */
[----:B------:R-:W-:-:S04]  /*25990*/  UIMAD.WIDE.U32 UR4, UR7, UR10, URZ ;  /* 0x0000000a070472a5 */ /* 0x000fc8000f8e003f */
[----:B------:R-:W-:-:S04]  /*259a0*/  @UP0 USHF.R.U32.HI UR6, URZ, UR11, UR5 ;  /* 0x0000000b3f060299 */ /* 0x000fc80008011605 */
[----:B------:R-:W-:-:S12]  /*259b0*/  UIMAD UR4, UR6, UR8, URZ ;  /* 0x00000008060472a4 */ /* 0x000fd8000f8e023f */
.L_x_5268:
        /* <DEDUP_REMOVED lines=20> */
[----:B--2---:R-:W-:Y:S01]  /*25b00*/  IMAD.U32 R2, RZ, RZ, UR4 ;  /* 0x00000004ff027e24 */ /* 0x004fe2000f8e00ff */
        /* <DEDUP_REMOVED lines=15> */
[----:B------:R-:W-:Y:S02]  /*25c00*/  PLOP3.LUT P0, PT, PT, PT, UP0, 0x40, 0x0 ;  /* 0x000000000000781c */ /* 0x000fe40003f0e808 */
[----:B------:R-:W-:-:S11]  /*25c10*/  IMAD.U32 R0, RZ, RZ, UR4 ;  /* 0x00000004ff007e24 */ /* 0x000fd6000f8e00ff */
        /* <DEDUP_REMOVED lines=11> */
.L_x_5270:
[----:B------:R-:W-:-:S11]  /*25cd0*/  UISETP.NE.AND UP1, UPT, UR5, 0x1, UPT ;  /* 0x000000010500788c */ /* 0x000fd6000bf25270 */
[----:B------:R-:W-:Y:S02]  /*25ce0*/  @UP1 ULDC.64 UR8, c[0x0][0xae0] ;  /* 0x0002b80000081ab9 */ /* 0x000fe40000000a00 */
[----:B------:R-:W-:-:S04]  /*25cf0*/  UIMAD.WIDE.U32 UR6, UR4, UR8, URZ ;  /* 0x00000008040672a5 */ /* 0x000fc8000f8e003f */
[----:B------:R-:W-:-:S12]  /*25d00*/  @UP1 USHF.R.U32.HI UR4, URZ, UR9, UR7 ;  /* 0x000000093f041299 */ /* 0x000fd80008011607 */
.L_x_5271:
[----:B------:R-:W-:-:S06]  /*25d10*/  UIMAD UR4, UR4, UR5, UR5 ;  /* 0x00000005040472a4 */ /* 0x000fcc000f8e0205 */
[----:B------:R-:W-:-:S07]  /*25d20*/  VIMNMX R0, R0, UR4, PT ;  /* 0x0000000400007c48 */ /* 0x000fce000bfe0100 */
.L_x_5269:
[----:B------:R-:W-:Y:S01]  /*25d30*/  VIADD R0, R0, 0x3f ;  /* 0x0000003f00007836 */ /* 0x000fe20000000000 */
[----:B------:R-:W-:Y:S01]  /*25d40*/  UISETP.NE.AND UP1, UPT, UR49, URZ, UPT ;  /* 0x0000003f3100728c */ /* 0x000fe2000bf25270 */
[----:B------:R-:W-:Y:S01]  /*25d50*/  PLOP3.LUT P0, PT, PT, PT, UP0, 0x40, 0x0 ;  /* 0x000000000000781c */ /* 0x000fe20003f0e808 */
[----:B------:R-:W-:Y:S02]  /*25d60*/  UMOV UR4, UR43 ;  /* 0x0000002b00047c82 */ /* 0x000fe40008000000 */
[----:B------:R-:W-:-:S04]  /*25d70*/  SHF.R.S32.HI R3, RZ, 0x1f, R0 ;  /* 0x0000001fff037819 */ /* 0x000fc80000011400 */
[----:B------:R-:W-:-:S03]  /*25d80*/  LEA.HI R3, R3, R0, RZ, 0x6 ;  /* 0x0000000003037211 */ /* 0x000fc600078f30ff */
[----:B------:R-:W-:Y:S01]  /*25d90*/  @UP1 ULDC UR6, c[0x0][0x44c] ;  /* 0x0001130000061ab9 */ /* 0x000fe20000000800 */
[----:B------:R-:W-:Y:S01]  /*25da0*/  SHF.R.S32.HI R3, RZ, 0x6, R3 ;  /* 0x00000006ff037819 */ /* 0x000fe20000011403 */
[----:B------:R-:W-:Y:S01]  /*25db0*/  UIMAD.WIDE.U32 UR6, UR43, UR6, URZ ;  /* 0x000000062b0672a5 */ /* 0x000fe2000f8e003f */
[----:B------:R-:W-:Y:S02]  /*25dc0*/  @UP1 ULDC UR8, c[0x0][0x450] ;  /* 0x0001140000081ab9 */ /* 0x000fe40000000800 */
[----:B------:R-:W-:Y:S01]  /*25dd0*/  VIMNMX R24, R3, UR39, PT ;  /* 0x0000002703187c48 */ /* 0x000fe2000bfe0100 */
[----:B------:R-:W-:-:S03]  /*25de0*/  @UP1 USHF.R.U32.HI UR4, URZ, UR8, UR7 ;  /* 0x000000083f041299 */ /* 0x000fc60008011607 */
[----:B------:R-:W-:Y:S01]  /*25df0*/  ULDC UR8, c[0x0][0xad4] ;  /* 0x0002b50000087ab9 */ /* 0x000fe20000000800 */
[----:B------:R0:W-:Y:S01]  /*25e00*/  STL [R1+0x428], R24 ;  /* 0x0004281801007387 */ /* 0x0001e20000100800 */
[----:B------:R-:W-:-:S04]  /*25e10*/  UIADD3 UR4, UR40, UR4, URZ ;  /* 0x0000000428047290 */ /* 0x000fc8000fffe03f */
        /* <DEDUP_REMOVED lines=12> */
.L_x_5273:
[----:B------:R-:W-:-:S11]  /*25ee0*/  UISETP.NE.AND UP0, UPT, UR5, 0x1, UPT ;  /* 0x000000010500788c */ /* 0x000fd6000bf05270 */
[----:B------:R-:W-:Y:S02]  /*25ef0*/  @UP0 ULDC.64 UR10, c[0x0][0xae0] ;  /* 0x0002b800000a0ab9 */ /* 0x000fe40000000a00 */
[----:B------:R-:W-:-:S04]  /*25f00*/  UIMAD.WIDE.U32 UR6, UR4, UR10, URZ ;  /* 0x0000000a040672a5 */ /* 0x000fc8000f8e003f */
[----:B------:R-:W-:-:S12]  /*25f10*/  @UP0 USHF.R.U32.HI UR4, URZ, UR11, UR7 ;  /* 0x0000000b3f040299 */ /* 0x000fd80008011607 */
.L_x_5274:
[----:B------:R-:W-:-:S04]  /*25f20*/  UIMAD UR4, UR4, UR5, URZ ;  /* 0x00000005040472a4 */ /* 0x000fc8000f8e023f */
[----:B------:R-:W-:-:S04]  /*25f30*/  UISETP.LT.AND UP0, UPT, UR8, UR4, UPT ;  /* 0x000000040800728c */ /* 0x000fc8000bf01270 */
[----:B------:R-:W-:-:S12]  /*25f40*/  USEL UR8, UR8, UR4, !UP0 ;  /* 0x0000000408087287 */ /* 0x000fd8000c000000 */
.L_x_5272:
[----:B------:R-:W-:Y:S01]  /*25f50*/  USHF.R.S32.HI UR4, URZ, 0x1f, UR8 ;  /* 0x0000001f3f047899 */ /* 0x000fe20008011408 */
[----:B------:R-:W-:Y:S03]  /*25f60*/  BSSY B7, `(.L_x_5275) ;  /* 0x00003b3000077945 */ /* 0x000fe60003800000 */
[----:B------:R-:W-:-:S04]  /*25f70*/  ULEA.HI UR4, UR4, UR8, URZ, 0x6 ;  /* 0x0000000804047291 */ /* 0x000fc8000f8f303f */
[----:B------:R-:W-:-:S04]  /*25f80*/  USHF.R.S32.HI UR4, URZ, 0x6, UR4 ;  /* 0x000000063f047899 */ /* 0x000fc80008011404 */
[----:B------:R-:W-:-:S04]  /*25f90*/  UISETP.LT.AND UP0, UPT, URZ, UR4, UPT ;  /* 0x000000043f00728c */ /* 0x000fc8000bf01270 */
[----:B------:R-:W-:-:S06]  /*25fa0*/  USEL UR44, URZ, UR4, !UP0 ;  /* 0x000000043f2c7287 */ /* 0x000fcc000c000000 */
[----:B------:R-:W-:-:S13]  /*25fb0*/  ISETP.GT.AND P0, PT, R24, UR44, PT ;  /* 0x0000002c18007c0c */ /* 0x000fda000bf04270 */
        /* <DEDUP_REMOVED lines=18> */
.L_x_5276:
        /* <DEDUP_REMOVED lines=19> */
[----:B01---5:R-:W-:Y:S05]  /*26210*/  CALL.ABS.NOINC R2 ;  /* 0x0000000002007343 */ /* 0x023fea0003c00000 */
.L_x_5279:
[----:B------:R-:W-:Y:S05]  /*26220*/  BSYNC B6 ;  /* 0x0000000000067941 */ /* 0x000fea0003800000 */
.L_x_5278:
        /* <DEDUP_REMOVED lines=19> */
[----:B0-2--5:R-:W-:Y:S05]  /*26360*/  CALL.ABS.NOINC R2 ;  /* 0x0000000002007343 */ /* 0x025fea0003c00000 */
.L_x_5282:
        /* <DEDUP_REMOVED lines=15> */
.L_x_5281:
[----:B------:R-:W-:Y:S05]  /*26460*/  BSYNC B6 ;  /* 0x0000000000067941 */ /* 0x000fea0003800000 */
.L_x_5280:
[----:B------:R-:W-:Y:S01]  /*26470*/  ULDC.64 UR4, c[0x0][0xaf0] ;  /* 0x0002bc0000047ab9 */ /* 0x000fe20000000a00 */
[----:B------:R-:W-:Y:S01]  /*26480*/  IMAD.U32 R26, RZ, RZ, UR38 ;  /* 0x00000026ff1a7e24 */ /* 0x000fe2000f8e00ff */
[----:B------:R-:W-:Y:S01]  /*26490*/  UISETP.NE.U32.AND UP0, UPT, UR4, URZ, UPT ;  /* 0x0000003f0400728c */ /* 0x000fe2000bf05070 */
[----:B------:R-:W1:Y:S03]  /*264a0*/  LDC R10, c[0x0][0x430] ;  /* 0x00010c00ff0a7b82 */ /* 0x000e660000000800 */
        /* <DEDUP_REMOVED lines=9> */
[----:B------:R-:W-:Y:S01]  /*26540*/  IMAD.U32 R19, RZ, RZ, UR4 ;  /* 0x00000004ff137e24 */ /* 0x000fe2000f8e00ff */
[----:B------:R-:W-:Y:S01]  /*26550*/  LEA R25, R24, 0xffffffc0, 0x6 ;  /* 0xffffffc018197811 */ /* 0x000fe200078e30ff */
[----:B------:R-:W-:Y:S06]  /*26560*/  BRA.DIV UR5, `(.L_x_5283) ;  /* 0x0000003e05407947 */ /* 0x000fec000b800000 */
.L_x_5342:
[----:B------:R-:W3:Y:S01]  /*26570*/  S2R R0, SR_TID.X ;  /* 0x0000000000007919 */ /* 0x000ee20000002100 */
[----:B-1----:R-:W-:Y:S01]  /*26580*/  ISETP.NE.AND P1, PT, R10, 0x1, PT ;  /* 0x000000010a00780c */ /* 0x002fe20003f25270 */
[----:B------:R-:W-:Y:S01]  /*26590*/  IMAD.MOV.U32 R35, RZ, RZ, RZ ;  /* 0x000000ffff237224 */ /* 0x000fe200078e00ff */
[----:B-----5:R-:W-:Y:S01]  /*265a0*/  SHF.R.S32.HI R30, RZ, 0x1f, R26 ;  /* 0x0000001fff1e7819 */ /* 0x020fe2000001141a */
[----:B--2---:R-:W1:Y:S01]  /*265b0*/  S2R R2, SR_TID.X ;  /* 0x0000000000027919 */ /* 0x004e620000002100 */
[----:B------:R-:W-:-:S09]  /*265c0*/  LOP3.LUT R16, R16, 0xffffdfff, RZ, 0xc0, !PT ;  /* 0xffffdfff10107812 */ /* 0x000fd200078ec0ff */
[----:B------:R-:W2:Y:S01]  /*265d0*/  @P1 LDC R4, c[0x0][0x434] ;  /* 0x00010d00ff041b82 */ /* 0x000ea20000000800 */
[----:B------:R-:W-:-:S07]  /*265e0*/  @P1 LOP3.LUT R16, R16, 0x2000, RZ, 0xfc, !PT ;  /* 0x0000200010101812 */ /* 0x000fce00078efcff */
[----:B------:R-:W4:Y:S01]  /*265f0*/  @P1 LDC R5, c[0x0][0x438] ;  /* 0x00010e00ff051b82 */ /* 0x000f220000000800 */
[----:B---3--:R-:W-:Y:S01]  /*26600*/  LOP3.LUT R0, R0, 0x7f, RZ, 0xc0, !PT ;  /* 0x0000007f00007812 */ /* 0x008fe200078ec0ff */
[----:B-1----:R-:W-:-:S03]  /*26610*/  IMAD.SHL.U32 R8, R2, 0x10, RZ ;  /* 0x0000001002087824 */ /* 0x002fc600078e00ff */
[----:B------:R-:W-:-:S04]  /*26620*/  SHF.R.U32.HI R0, RZ, 0x3, R0 ;  /* 0x00000003ff007819 */ /* 0x000fc80000011600 */
[----:B------:R-:W-:-:S05]  /*26630*/  LOP3.LUT R8, R0, 0x70, R8, 0xf8, !PT ;  /* 0x0000007000087812 */ /* 0x000fca00078ef808 */
[----:B------:R-:W-:-:S04]  /*26640*/  IMAD.IADD R0, R8, 0x1, R25 ;  /* 0x0000000108007824 */ /* 0x000fc800078e0219 */
[C---:B------:R-:W-:Y:S01]  /*26650*/  IMAD.IADD R37, R0.reuse, 0x1, R31 ;  /* 0x0000000100257824 */ /* 0x040fe200078e021f */
[----:B------:R-:W-:-:S03]  /*26660*/  ISETP.GE.AND P0, PT, R0, UR42, PT ;  /* 0x0000002a00007c0c */ /* 0x000fc6000bf06270 */
[----:B--2---:R-:W-:Y:S01]  /*26670*/  @P1 IMAD.HI.U32 R4, R37, R4, RZ ;  /* 0x0000000425041227 */ /* 0x004fe200078e00ff */
[----:B------:R-:W-:-:S03]  /*26680*/  ISETP.GT.U32.OR P0, PT, R8, 0x3f, P0 ;  /* 0x0000003f0800780c */ /* 0x000fc60000704470 */
[----:B------:R-:W-:Y:S01]  /*26690*/  IMAD.MOV.U32 R0, RZ, RZ, R37 ;  /* 0x000000ffff007224 */ /* 0x000fe200078e0025 */
[----:B----4-:R-:W-:-:S09]  /*266a0*/  @P1 SHF.R.U32.HI R0, RZ, R5, R4 ;  /* 0x00000005ff001219 */ /* 0x010fd20000011604 */
[----:B------:R-:W1:Y:S01]  /*266b0*/  @!P0 LDC.64 R2, c[0x0][0x428] ;  /* 0x00010a00ff028b82 */ /* 0x000e620000000a00 */
[----:B------:R-:W-:-:S07]  /*266c0*/  @!P0 SHF.R.S32.HI R7, RZ, 0x1f, R0 ;  /* 0x0000001fff078819 */ /* 0x000fce0000011400 */
[----:B------:R-:W2:Y:S01]  /*266d0*/  @!P0 LDC.64 R4, c[0x0][0x418] ;  /* 0x00010600ff048b82 */ /* 0x000ea20000000a00 */
[----:B-1----:R-:W-:-:S04]  /*266e0*/  @!P0 IMAD R6, R30, R2, RZ ;  /* 0x000000021e068224 */ /* 0x002fc800078e02ff */
[C---:B------:R-:W-:Y:S02]  /*266f0*/  @!P0 IMAD R9, R26.reuse, R3, R6 ;  /* 0x000000031a098224 */ /* 0x040fe400078e0206 */
[--C-:B------:R-:W-:Y:S02]  /*26700*/  @!P0 IMAD.MOV.U32 R6, RZ, RZ, R0.reuse ;  /* 0x000000ffff068224 */ /* 0x100fe400078e0000 */
[----:B------:R-:W-:Y:S02]  /*26710*/  IMAD.MOV R0, RZ, RZ, -R0 ;  /* 0x000000ffff007224 */ /* 0x000fe400078e0a00 */
[----:B------:R-:W-:-:S04]  /*26720*/  @!P0 IMAD.WIDE.U32 R2, R26, R2, R6 ;  /* 0x000000021a028225 */ /* 0x000fc800078e0006 */
[----:B------:R-:W-:Y:S01]  /*26730*/  IMAD R37, R10, R0, R37 ;  /* 0x000000000a257224 */ /* 0x000fe200078e0225 */
[C---:B--2---:R-:W-:Y:S01]  /*26740*/  @!P0 LEA R4, P1, R2.reuse, R4, 0x2 ;  /* 0x0000000402048211 */ /* 0x044fe200078210ff */
[----:B------:R-:W-:Y:S02]  /*26750*/  IMAD R0, RZ, RZ, -UR38 ;  /* 0x80000026ff007e24 */ /* 0x000fe4000f8e02ff */
[----:B------:R-:W-:Y:S02]  /*26760*/  @!P0 IMAD.IADD R3, R3, 0x1, R9 ;  /* 0x0000000103038824 */ /* 0x000fe400078e0209 */
[----:B------:R-:W-:Y:S02]  /*26770*/  IMAD R19, R19, R0, UR45 ;  /* 0x0000002d13137e24 */ /* 0x000fe4000f8e0200 */
[----:B------:R-:W-:Y:S01]  /*26780*/  IMAD.U32 R0, RZ, RZ, UR47 ;  /* 0x0000002fff007e24 */ /* 0x000fe2000f8e00ff */
[----:B------:R-:W-:-:S04]  /*26790*/  @!P0 LEA.HI.X R5, R2, R5, R3, 0x2, P1 ;  /* 0x0000000502058211 */ /* 0x000fc800008f1403 */
[----:B------:R-:W-:Y:S01]  /*267a0*/  ISETP.NE.AND P2, PT, R0, 0x3, PT ;  /* 0x000000030000780c */ /* 0x000fe20003f45270 */
[----:B------:R1:W5:Y:S01]  /*267b0*/  @!P0 LDG.E R35, desc[UR36][R4.64] ;  /* 0x0000002404238981 */ /* 0x000362000c1e1900 */
[----:B------:R-:W-:Y:S02]  /*267c0*/  ISETP.GT.U32.AND P0, PT, R8, 0x3f, PT ;  /* 0x0000003f0800780c */ /* 0x000fe40003f04070 */
[----:B------:R-:W-:Y:S02]  /*267d0*/  LOP3.LUT R16, R16, 0xfffff7ff, RZ, 0xc0, !PT ;  /* 0xfffff7ff10107812 */ /* 0x000fe400078ec0ff */
[----:B0-----:R-:W-:-:S07]  /*267e0*/  SHF.R.S32.HI R24, RZ, 0x1f, R19 ;  /* 0x0000001fff187819 */ /* 0x001fce0000011413 */
[----:B------:R-:W-:-:S04]  /*267f0*/  @P2 LOP3.LUT R16, R16, 0x800, RZ, 0xfc, !PT ;  /* 0x0000080010102812 */ /* 0x000fc800078efcff */
[----:B------:R-:W-:-:S04]  /*26800*/  LOP3.LUT R16, R16, 0xfffffffe, RZ, 0xc0, !PT ;  /* 0xfffffffe10107812 */ /* 0x000fc800078ec0ff */
[----:B------:R-:W-:Y:S01]  /*26810*/  @P0 LOP3.LUT R16, R16, 0x1, RZ, 0xfc, !PT ;  /* 0x0000000110100812 */ /* 0x000fe200078efcff */
[----:B-1----:R-:W-:Y:S06]  /*26820*/  @!P2 BRA `(.L_x_5284) ;  /* 0x000000000004a947 */ /* 0x002fec0003800000 */
[----:B------:R-:W-:Y:S01]  /*26830*/  BPT.TRAP 0x1 ;  /* 0x000000040000795c */ /* 0x000fe20000300000 */
.L_x_5284:
[----:B------:R-:W-:Y:S01]  /*26840*/  IMAD R27, R18, 0x8, R17 ;  /* 0x00000008121b7824 */ /* 0x000fe200078e0211 */
[----:B------:R-:W-:Y:S01]  /*26850*/  SHF.L.U32 R0, R23, 0x1f, RZ ;  /* 0x0000001f17007819 */ /* 0x000fe200000006ff */
[----:B------:R-:W-:Y:S03]  /*26860*/  BSSY B0, `(.L_x_5285) ;  /* 0x0000003000007945 */ /* 0x000fe60003800000 */
[----:B------:R-:W0:Y:S02]  /*26870*/  SYNCS.PHASECHK.TRANS64.TRYWAIT P0, [R27+URZ+0x38840], R0 ;  /* 0x038840001b0075a7 */ /* 0x000e24000800017f */
[----:B0-----:R-:W-:Y:S05]  /*26880*/  @!P0 BRA `(.L_x_5286) ;  /* 0x0000003800a48947 */ /* 0x001fea0003800000 */
.L_x_5343:
[----:B------:R-:W-:Y:S05]  /*26890*/  BSYNC B0 ;  /* 0x0000000000007941 */ /* 0x000fea0003800000 */
.L_x_5285:
[----:B0-----:R-:W-:Y:S01]  /*268a0*/  SHF.R.S32.HI R0, RZ, 0x1f, R37 ;  /* 0x0000001fff007819 */ /* 0x001fe20000011425 */
[----:B------:R-:W-:Y:S01]  /*268b0*/  ULDC.64 UR4, c[0x0][0x300] ;  /* 0x0000c00000047ab9 */ /* 0x000fe20000000a00 */
[----:B-----5:R-:W-:Y:S01]  /*268c0*/  SHF.R.S32.HI R4, RZ, 0x1f, R35 ;  /* 0x0000001fff047819 */ /* 0x020fe20000011423 */
[----:B------:R-:W-:Y:S01]  /*268d0*/  IMAD.WIDE.U32 R2, R37, UR4, RZ ;  /* 0x0000000425027c25 */ /* 0x000fe2000f8e00ff */
[----:B------:R-:W0:Y:S01]  /*268e0*/  S2R R6, SR_TID.X ;  /* 0x0000000000067919 */ /* 0x000e220000002100 */
[----:B------:R-:W-:Y:S01]  /*268f0*/  LOP3.LUT P2, RZ, R16, 0x2, RZ, 0xc0, !PT ;  /* 0x0000000210ff7812 */ /* 0x000fe2000784c0ff */
[----:B------:R1:W-:Y:S04]  /*26900*/  STL [R1+0x438], R0 ;  /* 0x0004380001007387 */ /* 0x0003e80000100800 */
[----:B------:R2:W-:Y:S01]  /*26910*/  STL [R1+0x43c], R4 ;  /* 0x00043c0401007387 */ /* 0x0005e20000100800 */
[----:B-1----:R-:W-:-:S04]  /*26920*/  IMAD R0, R0, UR4, RZ ;  /* 0x0000000400007c24 */ /* 0x002fc8000f8e02ff */
[----:B------:R-:W-:Y:S01]  /*26930*/  IMAD R5, R37, UR5, R0 ;  /* 0x0000000525057c24 */ /* 0x000fe2000f8e0200 */
[----:B------:R-:W-:Y:S02]  /*26940*/  ULDC.64 UR4, c[0x0][0x310] ;  /* 0x0000c40000047ab9 */ /* 0x000fe40000000a00 */
[----:B------:R-:W-:Y:S02]  /*26950*/  IMAD R0, R4, UR4, RZ ;  /* 0x0000000404007c24 */ /* 0x000fe4000f8e02ff */
[----:B--2---:R-:W1:Y:S01]  /*26960*/  S2R R4, SR_TID.X ;  /* 0x0000000000047919 */ /* 0x004e620000002100 */
        /* <DEDUP_REMOVED lines=9> */
[----:B0-----:R-:W-:Y:S01]  /*26a00*/  IMAD.SHL.U32 R8, R6, 0x8, RZ ;  /* 0x0000000806087824 */ /* 0x001fe200078e00ff */
[----:B------:R-:W-:Y:S01]  /*26a10*/  LEA R0, P0, R2, UR4, 0x1 ;  /* 0x0000000402007c11 */ /* 0x000fe2000f8008ff */
[----:B------:R-:W-:Y:S01]  /*26a20*/  IMAD.IADD R5, R3, 0x1, R5 ;  /* 0x0000000103057824 */ /* 0x000fe200078e0205 */
[----:B------:R-:W-:Y:S02]  /*26a30*/  UMOV UR4, 0xffffffff ;  /* 0xffffffff00047882 */ /* 0x000fe40000000000 */
[----:B------:R-:W-:Y:S02]  /*26a40*/  LOP3.LUT R8, R8, 0x38, RZ, 0xc0, !PT ;  /* 0x0000003808087812 */ /* 0x000fe400078ec0ff */
[----:B------:R-:W-:Y:S02]  /*26a50*/  LEA.HI.X R5, R2, UR5, R5, 0x1, P0 ;  /* 0x0000000502057c11 */ /* 0x000fe400080f0c05 */
[----:B-1----:R-:W-:-:S04]  /*26a60*/  LOP3.LUT R4, R4, 0x7f, RZ, 0xc0, !PT ;  /* 0x0000007f04047812 */ /* 0x002fc800078ec0ff */
[----:B------:R-:W-:-:S04]  /*26a70*/  SHF.R.U32.HI R4, RZ, 0x3, R4 ;  /* 0x00000003ff047819 */ /* 0x000fc80000011604 */
[----:B------:R-:W-:Y:S01]  /*26a80*/  IADD3 R25, -R4, UR42, -R25 ;  /* 0x0000002a04197c10 */ /* 0x000fe2000fffe919 */
[----:B------:R-:W-:-:S03]  /*26a90*/  IMAD R4, R18, 0x1000, R32 ;  /* 0x0000100012047824 */ /* 0x000fc600078e0220 */
[----:B------:R-:W-:Y:S01]  /*26aa0*/  ISETP.GE.AND P0, PT, R25, 0x1, PT ;  /* 0x000000011900780c */ /* 0x000fe20003f06270 */
[----:B------:R-:W-:-:S12]  /*26ab0*/  BRA.DIV UR4, `(.L_x_5287) ;  /* 0x0000003a042c7947 */ /* 0x000fd8000b800000 */
[----:B------:R-:W0:Y:S01]  /*26ac0*/  SHFL.IDX PT, R14, R0, RZ, 0x181f ;  /* 0x00181fff000e7589 */ /* 0x000e2200000e0000 */
[----:B------:R-:W-:-:S03]  /*26ad0*/  @P0 IMAD R7, R4, 0x2, R17 ;  /* 0x0000000204070824 */ /* 0x000fc600078e0211 */
[----:B------:R-:W1:Y:S01]  /*26ae0*/  SHFL.IDX PT, R2, R5, RZ, 0x181f ;  /* 0x00181fff05027589 */ /* 0x000e6200000e0000 */
[----:B0-----:R-:W-:-:S03]  /*26af0*/  @P0 LEA R6, P1, R8, R14, 0x1 ;  /* 0x0000000e08060211 */ /* 0x001fc600078208ff */
[----:B------:R-:W0:Y:S02]  /*26b00*/  SHFL.IDX PT, R14, R0, 0x1, 0x181f ;  /* 0x00381f00000e7f89 */ /* 0x000e2400000e0000 */
[----:B-1----:R-:W-:Y:S02]  /*26b10*/  @P0 IMAD.X R3, RZ, RZ, R2, P1 ;  /* 0x000000ffff030224 */ /* 0x002fe400008e0602 */
[----:B------:R-:W-:-:S05]  /*26b20*/  @P0 IMAD.MOV.U32 R2, RZ, RZ, R6 ;  /* 0x000000ffff020224 */ /* 0x000fca00078e0006 */
[----:B------:R1:W-:Y:S01]  /*26b30*/  @P0 LDGSTS.E.BYPASS.LTC128B.128 [R7+0x22400], desc[UR36][R2.64], !P2 ;  /* 0x2240000002070fae */ /* 0x0003e2000d101d64 */
[----:B------:R-:W-:-:S03]  /*26b40*/  ISETP.GE.AND P0, PT, R25, 0x11, PT ;  /* 0x000000111900780c */ /* 0x000fc60003f06270 */
[----:B-1----:R-:W1:Y:S10]  /*26b50*/  SHFL.IDX PT, R2, R5, 0x1, 0x181f ;  /* 0x00381f0005027f89 */ /* 0x002e7400000e0000 */
[----:B0-----:R-:W-:Y:S01]  /*26b60*/  @P0 LEA R6, P1, R8, R14, 0x1 ;  /* 0x0000000e08060211 */ /* 0x001fe200078208ff */
[----:B------:R-:W-:Y:S01]  /*26b70*/  @P0 IMAD R9, R4, 0x2, R17 ;  /* 0x0000000204090824 */ /* 0x000fe200078e0211 */
[----:B------:R-:W0:Y:S03]  /*26b80*/  SHFL.IDX PT, R14, R0, 0x2, 0x181f ;  /* 0x00581f00000e7f89 */ /* 0x000e2600000e0000 */
[----:B-1----:R-:W-:-:S02]  /*26b90*/  @P0 IMAD.X R3, RZ, RZ, R2, P1 ;  /* 0x000000ffff030224 */ /* 0x002fc400008e0602 */
[----:B------:R-:W-:-:S05]  /*26ba0*/  @P0 IMAD.MOV.U32 R2, RZ, RZ, R6 ;  /* 0x000000ffff020224 */ /* 0x000fca00078e0006 */
[----:B------:R1:W-:Y:S01]  /*26bb0*/  @P0 LDGSTS.E.BYPASS.LTC128B.128 [R9+0x22c00], desc[UR36][R2.64], !P2 ;  /* 0x22c0000002090fae */ /* 0x0003e2000d101d64 */
[----:B------:R-:W-:-:S03]  /*26bc0*/  ISETP.GE.AND P0, PT, R25, 0x21, PT ;  /* 0x000000211900780c */ /* 0x000fc60003f06270 */
[----:B-1----:R-:W1:Y:S10]  /*26bd0*/  SHFL.IDX PT, R2, R5, 0x2, 0x181f ;  /* 0x00581f0005027f89 */ /* 0x002e7400000e0000 */
[----:B0-----:R-:W-:Y:S01]  /*26be0*/  @P0 LEA R6, P1, R8, R14, 0x1 ;  /* 0x0000000e08060211 */ /* 0x001fe200078208ff */
[----:B------:R-:W-:Y:S01]  /*26bf0*/  @P0 IMAD R7, R4, 0x2, R17 ;  /* 0x0000000204070824 */ /* 0x000fe200078e0211 */
[----:B------:R-:W0:Y:S04]  /*26c00*/  SHFL.IDX PT, R5, R5, 0x3, 0x181f ;  /* 0x00781f0005057f89 */ /* 0x000e2800000e0000 */
[----:B------:R2:W3:Y:S01]  /*26c10*/  SHFL.IDX PT, R14, R0, 0x3, 0x181f ;  /* 0x00781f00000e7f89 */ /* 0x0004e200000e0000 */
[----:B-1----:R-:W-:-:S02]  /*26c20*/  @P0 IMAD.X R3, RZ, RZ, R2, P1 ;  /* 0x000000ffff030224 */ /* 0x002fc400008e0602 */
[----:B------:R-:W-:-:S05]  /*26c30*/  @P0 IMAD.MOV.U32 R2, RZ, RZ, R6 ;  /* 0x000000ffff020224 */ /* 0x000fca00078e0006 */
[----:B0-----:R2:W-:Y:S02]  /*26c40*/  @P0 LDGSTS.E.BYPASS.LTC128B.128 [R7+0x23400], desc[UR36][R2.64], !P2 ;  /* 0x2340000002070fae */ /* 0x0015e4000d101d64 */
.L_x_5353:
[----:B------:R-:W-:-:S13]  /*26c50*/  ISETP.GE.AND P0, PT, R25, 0x31, PT ;  /* 0x000000311900780c */ /* 0x000fda0003f06270 */
[----:B--23--:R-:W-:-:S05]  /*26c60*/  @P0 LEA R2, P1, R8, R14, 0x1 ;  /* 0x0000000e08020211 */ /* 0x00cfca00078208ff */
[----:B------:R-:W-:Y:S02]  /*26c70*/  @P0 IMAD.X R3, RZ, RZ, R5, P1 ;  /* 0x000000ffff030224 */ /* 0x000fe400008e0605 */
[----:B------:R-:W-:-:S05]  /*26c80*/  @P0 IMAD R5, R4, 0x2, R17 ;  /* 0x0000000204050824 */ /* 0x000fca00078e0211 */
[----:B------:R-:W-:Y:S01]  /*26c90*/  @!PT LDS RZ, [RZ] ;  /* 0x00000000fffff984 */ /* 0x000fe20000000800 */
[----:B------:R-:W-:Y:S01]  /*26ca0*/  @!PT LDS RZ, [RZ] ;  /* 0x00000000fffff984 */ /* 0x000fe20000000800 */
[----:B------:R-:W-:Y:S01]  /*26cb0*/  @!PT LDS RZ, [RZ] ;  /* 0x00000000fffff984 */ /* 0x000fe20000000800 */
[----:B------:R0:W-:Y:S01]  /*26cc0*/  @P0 LDGSTS.E.BYPASS.LTC128B.128 [R5+0x23c00], desc[UR36][R2.64], !P2 ;  /* 0x23c0000002050fae */ /* 0x0001e2000d101d64 */
[----:B------:R-:W-:Y:S01]  /*26cd0*/  PLOP3.LUT P0, PT, PT, PT, PT, 0x80, 0x0 ;  /* 0x000000000000781c */ /* 0x000fe20003f0f070 */
[----:B------:R-:W-:-:S12]  /*26ce0*/  NOP ;  /* 0x0000000000007918 */ /* 0x000fd80000000000 */
.L_x_5288:
        /* <DEDUP_REMOVED lines=10> */
.L_x_5289:
[----:B------:R1:W-:Y:S02]  /*26d90*/  SYNCS.ARRIVE.TRANS64.A1T0 RZ, [R27+URZ+0x38830], RZ ;  /* 0x038830ff1bff79a7 */ /* 0x0003e4000810003f */
[----:B------:R-:W-:Y:S05]  /*26da0*/  WARPSYNC.ALL ;  /* 0x0000000000007948 */ /* 0x000fea0003800000 */
[----:B------:R-:W-:Y:S01]  /*26db0*/  VIADD R0, R17, 0x20400 ;  /* 0x0002040011007836 */ /* 0x000fe20000000000 */
[----:B------:R-:W-:Y:S01]  /*26dc0*/  BAR.SYNC.DEFER_BLOCKING 0x8, 0x100 ;  /* 0x0204000000007b1d */ /* 0x000fe20000010000 */
[----:B------:R-:W-:-:S03]  /*26dd0*/  USHF.R.S32.HI UR50, URZ, 0x1f, UR38 ;  /* 0x0000001f3f327899 */ /* 0x000fc60008011426 */
[----:B------:R-:W-:Y:S02]  /*26de0*/  LOP3.LUT P0, RZ, R0, 0x3ff, RZ, 0xc0, !PT ;  /* 0x000003ff00ff7812 */ /* 0x000fe4000780c0ff */
[----:B------:R-:W-:Y:S11]  /*26df0*/  BSSY B6, `(.L_x_5290) ;  /* 0x0000012000067945 */ /* 0x000ff60003800000 */
        /* <DEDUP_REMOVED lines=17> */
.L_x_5291:
[----:B------:R-:W-:Y:S05]  /*26f10*/  BSYNC B6 ;  /* 0x0000000000067941 */ /* 0x000fea0003800000 */
.L_x_5290:
[----:B0-----:R-:W0:Y:S01]  /*26f20*/  S2R R2, SR_TID.X ;  /* 0x0000000000027919 */ /* 0x001e220000002100 */
[----:B------:R-:W-:Y:S01]  /*26f30*/  UISETP.NE.AND UP0, UPT, UR49, URZ, UPT ;  /* 0x0000003f3100728c */ /* 0x000fe2000bf05270 */
[----:B------:R-:W-:Y:S01]  /*26f40*/  R2UR UR6, R24 ;  /* 0x00000000180672ca */ /* 0x000fe200000e0000 */
[----:B------:R-:W-:Y:S01]  /*26f50*/  ULDC.64 UR8, c[0x0][0x2d8] ;  /* 0x0000b60000087ab9 */ /* 0x000fe20000000a00 */
[----:B------:R-:W-:Y:S01]  /*26f60*/  R2UR UR7, R19 ;  /* 0x00000000130772ca */ /* 0x000fe200000e0000 */
[----:B------:R-:W2:Y:S01]  /*26f70*/  S2R R21, SR_TID.X ;  /* 0x0000000000157919 */ /* 0x000ea20000002100 */
[----:B------:R-:W-:Y:S02]  /*26f80*/  LOP3.LUT P5, RZ, R16, 0x100000, RZ, 0xc0, !PT ;  /* 0x0010000010ff7812 */ /* 0x000fe400078ac0ff */
[----:B------:R-:W-:-:S04]  /*26f90*/  PLOP3.LUT P0, PT, PT, PT, UP0, 0x80, 0x0 ;  /* 0x000000000000781c */ /* 0x000fc80003f0f008 */
[----:B------:R-:W-:-:S03]  /*26fa0*/  @UP0 ULDC UR4, c[0x0][0x44c] ;  /* 0x0001130000040ab9 */ /* 0x000fc60000000800 */
[----:B------:R-:W-:-:S04]  /*26fb0*/  UIMAD UR6, UR6, UR8, URZ ;  /* 0x00000008060672a4 */ /* 0x000fc8000f8e023f */
[----:B------:R-:W-:Y:S01]  /*26fc0*/  UIMAD UR6, UR7, UR9, UR6 ;  /* 0x00000009070672a4 */ /* 0x000fe2000f8e0206 */
[C---:B0-----:R-:W-:Y:S01]  /*26fd0*/  LOP3.LUT R20, R2.reuse, 0x7f, RZ, 0xc0, !PT ;  /* 0x0000007f02147812 */ /* 0x041fe200078ec0ff */
[----:B------:R-:W-:-:S03]  /*26fe0*/  IMAD.SHL.U32 R2, R2, 0x10, RZ ;  /* 0x0000001002027824 */ /* 0x000fc600078e00ff */
[----:B------:R-:W-:Y:S01]  /*26ff0*/  SHF.R.U32.HI R20, RZ, 0x3, R20 ;  /* 0x00000003ff147819 */ /* 0x000fe20000011614 */
[----:B--2---:R-:W-:-:S03]  /*27000*/  IMAD.SHL.U32 R7, R21, 0x8, RZ ;  /* 0x0000000815077824 */ /* 0x004fc600078e00ff */
[----:B------:R-:W-:Y:S02]  /*27010*/  LOP3.LUT R2, R20, 0x70, R2, 0xf8, !PT ;  /* 0x0000007014027812 */ /* 0x000fe400078ef802 */
[----:B------:R-:W-:Y:S02]  /*27020*/  LOP3.LUT R20, R21, 0x7f, RZ, 0xc0, !PT ;  /* 0x0000007f15147812 */ /* 0x000fe400078ec0ff */
[----:B------:R-:W-:Y:S01]  /*27030*/  LOP3.LUT R7, R7, 0x38, RZ, 0xc0, !PT ;  /* 0x0000003807077812 */ /* 0x000fe200078ec0ff */
[----:B------:R-:W-:Y:S01]  /*27040*/  VIADD R34, R2, UR43 ;  /* 0x0000002b02227c36 */ /* 0x000fe20008000000 */
[----:B------:R-:W-:-:S03]  /*27050*/  SHF.R.U32.HI R8, RZ, 0x3, R20 ;  /* 0x00000003ff087819 */ /* 0x000fc60000011614 */
[----:B------:R-:W-:Y:S01]  /*27060*/  @P0 IMAD.HI.U32 R2, R34, UR4, RZ ;  /* 0x0000000422020c27 */ /* 0x000fe2000f8e00ff */
[----:B------:R-:W-:Y:S01]  /*27070*/  PLOP3.LUT P0, PT, PT, PT, UP0, 0x80, 0x0 ;  /* 0x000000000000781c */ /* 0x000fe20003f0f008 */
[----:B------:R-:W-:Y:S02]  /*27080*/  @UP0 ULDC UR4, c[0x0][0x450] ;  /* 0x0001140000040ab9 */ /* 0x000fe40000000800 */
[----:B------:R-:W-:-:S10]  /*27090*/  IMAD.MOV.U32 R0, RZ, RZ, R34 ;  /* 0x000000ffff007224 */ /* 0x000fd400078e0022 */
[----:B------:R-:W-:Y:S02]  /*270a0*/  @P0 SHF.R.U32.HI R0, RZ, UR4, R2 ;  /* 0x00000004ff000c19 */ /* 0x000fe40008011602 */
[----:B------:R-:W-:-:S13]  /*270b0*/  R2UR UR4, R19 ;  /* 0x00000000130472ca */ /* 0x000fda00000e0000 */
[----:B------:R-:W-:-:S03]  /*270c0*/  UIMAD.WIDE.U32 UR4, UR4, UR8, URZ ;  /* 0x00000008040472a5 */ /* 0x000fc6000f8e003f */
[----:B------:R-:W-:Y:S01]  /*270d0*/  ULDC.64 UR8, c[0x0][0x2e0] ;  /* 0x0000b80000087ab9 */ /* 0x000fe20000000a00 */
[----:B------:R-:W-:Y:S02]  /*270e0*/  UIADD3 UR5, UR5, UR6, URZ ;  /* 0x0000000605057290 */ /* 0x000fe4000fffe03f */
[----:B------:R-:W-:Y:S02]  /*270f0*/  UIMAD UR6, UR50, UR8, URZ ;  /* 0x00000008320672a4 */ /* 0x000fe4000f8e023f */
[----:B------:R-:W-:Y:S02]  /*27100*/  UIMAD.WIDE.U32 UR4, UR38, UR8, UR4 ;  /* 0x00000008260472a5 */ /* 0x000fe4000f8e0004 */
[----:B------:R-:W-:-:S04]  /*27110*/  UIMAD UR6, UR38, UR9, UR6 ;  /* 0x00000009260672a4 */ /* 0x000fc8000f8e0206 */
[----:B------:R-:W-:Y:S01]  /*27120*/  IMAD.U32 R4, RZ, RZ, UR4 ;  /* 0x00000004ff047e24 */ /* 0x000fe2000f8e00ff */
[----:B------:R-:W-:Y:S02]  /*27130*/  UIADD3 UR6, UR5, UR6, URZ ;  /* 0x0000000605067290 */ /* 0x000fe4000fffe03f */
[----:B------:R-:W-:Y:S02]  /*27140*/  IMAD.U32 R5, RZ, RZ, UR5 ;  /* 0x00000005ff057e24 */ /* 0x000fe4000f8e00ff */
[----:B------:R-:W-:Y:S01]  /*27150*/  IMAD.MOV.U32 R2, RZ, RZ, R4 ;  /* 0x000000ffff027224 */ /* 0x000fe200078e0004 */
[----:B------:R-:W-:Y:S01]  /*27160*/  SHF.R.S32.HI R4, RZ, 0x1f, R0 ;  /* 0x0000001fff047819 */ /* 0x000fe20000011400 */
[----:B------:R-:W-:Y:S01]  /*27170*/  ULDC.64 UR4, c[0x0][0x2d0] ;  /* 0x0000b40000047ab9 */ /* 0x000fe20000000a00 */
[----:B------:R-:W-:-:S03]  /*27180*/  IMAD.U32 R3, RZ, RZ, UR6 ;  /* 0x00000006ff037e24 */ /* 0x000fc6000f8e00ff */
[----:B------:R-:W-:Y:S02]  /*27190*/  IMAD R5, R4, UR4, RZ ;  /* 0x0000000404057c24 */ /* 0x000fe4000f8e02ff */
[----:B------:R-:W-:Y:S01]  /*271a0*/  IMAD.WIDE.U32 R2, R0, UR4, R2 ;  /* 0x0000000400027c25 */ /* 0x000fe2000f8e0002 */
[----:B------:R-:W-:-:S03]  /*271b0*/  ULDC UR4, c[0x0][0x448] ;  /* 0x0001120000047ab9 */ /* 0x000fc60000000800 */
[----:B------:R-:W-:Y:S02]  /*271c0*/  IMAD R4, R0, UR5, R5 ;  /* 0x0000000500047c24 */ /* 0x000fe4000f8e0205 */
[----:B------:R-:W-:Y:S02]  /*271d0*/  IMAD.MOV R0, RZ, RZ, -R0 ;  /* 0x000000ffff007224 */ /* 0x000fe400078e0a00 */
[----:B------:R-:W-:Y:S02]  /*271e0*/  IMAD.IADD R3, R3, 0x1, R4 ;  /* 0x0000000103037824 */ /* 0x000fe400078e0204 */
[----:B------:R-:W-:Y:S01]  /*271f0*/  IMAD R0, R0, UR4, R34 ;  /* 0x0000000400007c24 */ /* 0x000fe2000f8e0222 */
[----:B------:R-:W-:-:S03]  /*27200*/  ULDC.64 UR4, c[0x0][0x2c8] ;  /* 0x0000b20000047ab9 */ /* 0x000fc60000000a00 */
[----:B------:R-:W-:Y:S01]  /*27210*/  IMAD.WIDE.U32 R2, R0, UR4, R2 ;  /* 0x0000000400027c25 */ /* 0x000fe2000f8e0002 */
[----:B------:R-:W-:-:S05]  /*27220*/  SHF.R.S32.HI R4, RZ, 0x1f, R0 ;  /* 0x0000001fff047819 */ /* 0x000fca0000011400 */
[----:B------:R-:W-:-:S04]  /*27230*/  IMAD R5, R4, UR4, RZ ;  /* 0x0000000404057c24 */ /* 0x000fc8000f8e02ff */
        /* <DEDUP_REMOVED lines=8> */
[----:B------:R-:W-:Y:S01]  /*272c0*/  VIADD R4, R8, UR43 ;  /* 0x0000002b08047c36 */ /* 0x000fe20008000000 */
[----:B------:R-:W-:Y:S02]  /*272d0*/  LOP3.LUT R16, R16, 0xfffffeff, RZ, 0xc0, !PT ;  /* 0xfffffeff10107812 */ /* 0x000fe400078ec0ff */
[----:B------:R-:W2:Y:S02]  /*272e0*/  SHFL.IDX PT, R2, R5, RZ, 0x181f ;  /* 0x00181fff05027589 */ /* 0x000ea400000e0000 */
[----:B------:R-:W-:-:S13]  /*272f0*/  ISETP.GE.AND P1, PT, R4, UR41, PT ;  /* 0x0000002904007c0c */ /* 0x000fda000bf26270 */
[----:B------:R-:W-:-:S04]  /*27300*/  @P1 LOP3.LUT R16, R16, 0x100, RZ, 0xfc, !PT ;  /* 0x0000010010101812 */ /* 0x000fc800078efcff */
[----:B------:R-:W-:Y:S02]  /*27310*/  LOP3.LUT R16, R16, 0xffffff7f, RZ, 0xc0, !PT ;  /* 0xffffff7f10107812 */ /* 0x000fe400078ec0ff */
[----:B0-----:R-:W-:Y:S02]  /*27320*/  @!P1 LEA R6, P0, R7, R14, 0x1 ;  /* 0x0000000e07069211 */ /* 0x001fe400078008ff */
[----:B------:R-:W0:Y:S03]  /*27330*/  SHFL.IDX PT, R14, R0, 0x1, 0x181f ;  /* 0x00381f00000e7f89 */ /* 0x000e2600000e0000 */
[----:B--2---:R-:W-:Y:S02]  /*27340*/  @!P1 IMAD.X R3, RZ, RZ, R2, P0 ;  /* 0x000000ffff039224 */ /* 0x004fe400000e0602 */
[----:B------:R-:W-:Y:S02]  /*27350*/  @!P1 IMAD.MOV.U32 R2, RZ, RZ, R6 ;  /* 0x000000ffff029224 */ /* 0x000fe400078e0006 */
[----:B------:R-:W-:-:S03]  /*27360*/  VIADD R6, R4, 0x10 ;  /* 0x0000001004067836 */ /* 0x000fc60000000000 */
[----:B------:R2:W-:Y:S02]  /*27370*/  @!P1 LDGSTS.E.BYPASS.LTC128B.128 [R22+0x20400], desc[UR36][R2.64], !P5 ;  /* 0x2040000002169fae */ /* 0x0005e4000e901d64 */
[----:B------:R-:W-:Y:S02]  /*27380*/  ISETP.GE.AND P1, PT, R6, UR41, PT ;  /* 0x0000002906007c0c */ /* 0x000fe4000bf26270 */
[----:B--2---:R-:W2:Y:S11]  /*27390*/  SHFL.IDX PT, R2, R5, 0x1, 0x181f ;  /* 0x00381f0005027f89 */ /* 0x004eb600000e0000 */
[----:B0-----:R-:W-:-:S02]  /*273a0*/  @!P1 LEA R6, P0, R7, R14, 0x1 ;  /* 0x0000000e07069211 */ /* 0x001fc400078008ff */
[----:B------:R-:W0:Y:S01]  /*273b0*/  SHFL.IDX PT, R14, R0, 0x2, 0x181f ;  /* 0x00581f00000e7f89 */ /* 0x000e2200000e0000 */
[----:B------:R-:W-:-:S04]  /*273c0*/  @P1 LOP3.LUT R16, R16, 0x80, RZ, 0xfc, !PT ;  /* 0x0000008010101812 */ /* 0x000fc800078efcff */
[----:B------:R-:W-:Y:S01]  /*273d0*/  LOP3.LUT R16, R16, 0xffffffbf, RZ, 0xc0, !PT ;  /* 0xffffffbf10107812 */ /* 0x000fe200078ec0ff */
[----:B--2---:R-:W-:Y:S02]  /*273e0*/  @!P1 IMAD.X R3, RZ, RZ, R2, P0 ;  /* 0x000000ffff039224 */ /* 0x004fe400000e0602 */
[----:B------:R-:W-:Y:S02]  /*273f0*/  @!P1 IMAD.MOV.U32 R2, RZ, RZ, R6 ;  /* 0x000000ffff029224 */ /* 0x000fe400078e0006 */
[----:B------:R-:W-:-:S03]  /*27400*/  VIADD R6, R4, 0x20 ;  /* 0x0000002004067836 */ /* 0x000fc60000000000 */
[----:B------:R2:W-:Y:S02]  /*27410*/  @!P1 LDGSTS.E.BYPASS.LTC128B.128 [R22+0x20c00], desc[UR36][R2.64], !P5 ;  /* 0x20c0000002169fae */ /* 0x0005e4000e901d64 */
[----:B------:R-:W-:Y:S02]  /*27420*/  ISETP.GE.AND P1, PT, R6, UR41, PT ;  /* 0x0000002906007c0c */ /* 0x000fe4000bf26270 */
[----:B--2---:R-:W2:Y:S11]  /*27430*/  SHFL.IDX PT, R2, R5, 0x2, 0x181f ;  /* 0x00581f0005027f89 */ /* 0x004eb600000e0000 */
[----:B0-----:R-:W-:Y:S01]  /*27440*/  @!P1 LEA R6, P0, R7, R14, 0x1 ;  /* 0x0000000e07069211 */ /* 0x001fe200078008ff */
[----:B------:R-:W0:Y:S01]  /*27450*/  SHFL.IDX PT, R5, R5, 0x3, 0x181f ;  /* 0x00781f0005057f89 */ /* 0x000e2200000e0000 */
[----:B------:R-:W-:-:S03]  /*27460*/  @P1 LOP3.LUT R16, R16, 0x40, RZ, 0xfc, !PT ;  /* 0x0000004010101812 */ /* 0x000fc600078efcff */
[----:B------:R3:W4:Y:S01]  /*27470*/  SHFL.IDX PT, R14, R0, 0x3, 0x181f ;  /* 0x00781f00000e7f89 */ /* 0x00072200000e0000 */
[----:B--2---:R-:W-:Y:S02]  /*27480*/  @!P1 IMAD.X R3, RZ, RZ, R2, P0 ;  /* 0x000000ffff039224 */ /* 0x004fe400000e0602 */
[----:B------:R-:W-:-:S05]  /*27490*/  @!P1 IMAD.MOV.U32 R2, RZ, RZ, R6 ;  /* 0x000000ffff029224 */ /* 0x000fca00078e0006 */
[----:B0-----:R3:W-:Y:S02]  /*274a0*/  @!P1 LDGSTS.E.BYPASS.LTC128B.128 [R22+0x21400], desc[UR36][R2.64], !P5 ;  /* 0x2140000002169fae */ /* 0x0017e4000e901d64 */
.L_x_5362:
[----:B------:R-:W-:Y:S01]  /*274b0*/  VIADD R4, R4, 0x30 ;  /* 0x0000003004047836 */ /* 0x000fe20000000000 */
[----:B------:R-:W-:-:S04]  /*274c0*/  LOP3.LUT R16, R16, 0xffffefff, RZ, 0xc0, !PT ;  /* 0xffffefff10107812 */ /* 0x000fc800078ec0ff */
[----:B------:R-:W-:-:S13]  /*274d0*/  ISETP.GE.AND P1, PT, R4, UR41, PT ;  /* 0x0000002904007c0c */ /* 0x000fda000bf26270 */
[----:B---34-:R-:W-:Y:S02]  /*274e0*/  @!P1 LEA R2, P0, R7, R14, 0x1 ;  /* 0x0000000e07029211 */ /* 0x018fe400078008ff */
[----:B------:R-:W-:-:S03]  /*274f0*/  @P1 LOP3.LUT R16, R16, 0x1000, RZ, 0xfc, !PT ;  /* 0x0000100010101812 */ /* 0x000fc600078efcff */
[----:B------:R-:W-:Y:S01]  /*27500*/  @!P1 IMAD.X R3, RZ, RZ, R5, P0 ;  /* 0x000000ffff039224 */ /* 0x000fe200000e0605 */
[----:B------:R-:W-:-:S04]  /*27510*/  PLOP3.LUT P0, PT, PT, PT, PT, 0x80, 0x0 ;  /* 0x000000000000781c */ /* 0x000fc80003f0f070 */
[----:B------:R-:W-:Y:S01]  /*27520*/  @!PT LDS RZ, [RZ] ;  /* 0x00000000fffff984 */ /* 0x000fe20000000800 */
[----:B------:R-:W-:Y:S01]  /*27530*/  @!PT LDS RZ, [RZ] ;  /* 0x00000000fffff984 */ /* 0x000fe20000000800 */
[----:B------:R-:W-:Y:S01]  /*27540*/  @!PT LDS RZ, [RZ] ;  /* 0x00000000fffff984 */ /* 0x000fe20000000800 */
[----:B------:R0:W-:Y:S01]  /*27550*/  @!P1 LDGSTS.E.BYPASS.LTC128B.128 [R22+0x21c00], desc[UR36][R2.64], !P5 ;  /* 0x21c0000002169fae */ /* 0x0001e2000e901d64 */
[----:B------:R-:W-:-:S08]  /*27560*/  NOP ;  /* 0x0000000000007918 */ /* 0x000fd00000000000 */
.L_x_5293:
[----:B------:R-:W-:Y:S02]  /*27570*/  PLOP3.LUT P1, PT, P1, P0, PT, 0xa2, 0x0 ;  /* 0x000000000000781c */ /* 0x000fe40000f21472 */
[----:B------:R-:W-:-:S08]  /*27580*/  @P0 R2UR P1, UR4, R17 ;  /* 0x00000000110402ca */ /* 0x000fd00000020000 */
[----:B------:R-:W-:-:S05]  /*27590*/  @P0 PLOP3.LUT P0, PT, P1, PT, PT, 0x80, 0x0 ;  /* 0x000000000000081c */ /* 0x000fca0000f0f070 */
[----:B------:R-:W-:Y:S01]  /*275a0*/  @!P1 SYNCS.ARRIVE.TRANS64.RED.A0T1 RZ, [UR4+0x38800], RZ ;  /* 0x038800ffffff99a7 */ /* 0x000fe20008200404 */
[----:B------:R-:W-:Y:S07]  /*275b0*/  @!P1 ARRIVES.LDGSTSBAR.64.TRANSCNT [UR4+0x38800] ;  /* 0x03880000ff0099b0 */ /* 0x000fee0008000a84 */
[----:B------:R-:W-:Y:S05]  /*275c0*/  @P0 BRA.U.ANY `(.L_x_5293) ;  /* 0xfffffffd00e80947 */ /* 0x000fea000393ffff */
[----:B------:R-:W-:Y:S01]  /*275d0*/  ULDC.64 UR4, c[0x0][0x3d8] ;  /* 0x0000f60000047ab9 */ /* 0x000fe20000000a00 */
[----:B------:R-:W-:Y:S01]  /*275e0*/  NOP ;  /* 0x0000000000007918 */ /* 0x000fe20000000000 */
[----:B------:R-:W-:Y:S01]  /*275f0*/  IMAD R0, R24, UR4, RZ ;  /* 0x0000000418007c24 */ /* 0x000fe2000f8e02ff */
[----:B------:R2:W-:Y:S01]  /*27600*/  SYNCS.ARRIVE.TRANS64.A1T0 RZ, [R17+URZ+0x38800], RZ ;  /* 0x038800ff11ff79a7 */ /* 0x0005e2000810003f */
[C---:B------:R-:W-:Y:S01]  /*27610*/  IMAD.WIDE.U32 R4, R19.reuse, UR4, RZ ;  /* 0x0000000413047c25 */ /* 0x040fe2000f8e00ff */
[----:B------:R-:W-:Y:S03]  /*27620*/  BSSY B6, `(.L_x_5294) ;  /* 0x0000018000067945 */ /* 0x000fe60003800000 */
[----:B------:R-:W-:Y:S01]  /*27630*/  IMAD R0, R19, UR5, R0 ;  /* 0x0000000513007c24 */ /* 0x000fe2000f8e0200 */
[----:B------:R2:W-:Y:S01]  /*27640*/  STL.64 [R1+0x430], R4 ;  /* 0x0004300401007387 */ /* 0x0005e20000100a00 */
[----:B0-----:R-:W-:-:S02]  /*27650*/  VIADD R2, R17, 0x26400 ;  /* 0x0002640011027836 */ /* 0x001fc40000000000 */
[----:B------:R-:W-:-:S03]  /*27660*/  IMAD.IADD R0, R5, 0x1, R0 ;  /* 0x0000000105007824 */ /* 0x000fc600078e0200 */
[----:B------:R-:W-:Y:S02]  /*27670*/  LOP3.LUT P0, RZ, R2, 0x3ff, RZ, 0xc0, !PT ;  /* 0x000003ff02ff7812 */ /* 0x000fe4000780c0ff */
[----:B------:R2:W-:Y:S11]  /*27680*/  STL [R1+0x444], R0 ;  /* 0x0004440001007387 */ /* 0x0005f60000100800 */
[----:B--2---:R-:W-:Y:S05]  /*27690*/  @!P0 BRA `(.L_x_5295) ;  /* 0x0000000000408947 */ /* 0x004fea0003800000 */
        /* <DEDUP_REMOVED lines=16> */
.L_x_5295:
[----:B------:R-:W-:Y:S05]  /*277a0*/  BSYNC B6 ;  /* 0x0000000000067941 */ /* 0x000fea0003800000 */
.L_x_5294:
[----:B------:R-:W2:Y:S04]  /*277b0*/  LDL.LU.64 R4, [R1+0x430] ;  /* 0x0004300001047983 */ /* 0x000ea80000300a00 */
[----:B------:R-:W3:Y:S01]  /*277c0*/  LDL.LU R20, [R1+0x444] ;  /* 0x0004440001147983 */ /* 0x000ee20000300800 */
[----:B------:R-:W-:Y:S01]  /*277d0*/  UISETP.NE.AND UP0, UPT, UR49, URZ, UPT ;  /* 0x0000003f3100728c */ /* 0x000fe2000bf05270 */
[----:B------:R-:W-:Y:S01]  /*277e0*/  IMAD.MOV.U32 R2, RZ, RZ, R34 ;  /* 0x000000ffff027224 */ /* 0x000fe200078e0022 */
[----:B------:R-:W-:Y:S01]  /*277f0*/  ULDC UR6, c[0x0][0x448] ;  /* 0x0001120000067ab9 */ /* 0x000fe20000000800 */
[----:B------:R0:W5:Y:S01]  /*27800*/  LDL R8, [R1+0x424] ;  /* 0x0004240001087983 */ /* 0x0001620000100800 */
[----:B------:R-:W-:Y:S01]  /*27810*/  ULDC.64 UR8, c[0x0][0x3e0] ;  /* 0x0000f80000087ab9 */ /* 0x000fe20000000a00 */
[----:B------:R-:W-:-:S02]  /*27820*/  LOP3.LUT P2, RZ, R16, 0x20000, RZ, 0xc0, !PT ;  /* 0x0002000010ff7812 */ /* 0x000fc4000784c0ff */
[----:B------:R0:W5:Y:S01]  /*27830*/  LDL R6, [R1+0x420] ;  /* 0x0004200001067983 */ /* 0x0001620000100800 */
[----:B------:R-:W-:Y:S02]  /*27840*/  PLOP3.LUT P0, PT, PT, PT, UP0, 0x80, 0x0 ;  /* 0x000000000000781c */ /* 0x000fe40003f0f008 */
[C---:B------:R-:W-:Y:S01]  /*27850*/  LOP3.LUT P3, RZ, R16.reuse, 0x10000, RZ, 0xc0, !PT ;  /* 0x0001000010ff7812 */ /* 0x040fe2000786c0ff */
[----:B------:R-:W-:Y:S01]  /*27860*/  @UP0 ULDC UR4, c[0x0][0x44c] ;  /* 0x0001130000040ab9 */ /* 0x000fe20000000800 */
[C---:B------:R-:W-:Y:S02]  /*27870*/  LOP3.LUT P4, RZ, R16.reuse, 0x8000, RZ, 0xc0, !PT ;  /* 0x0000800010ff7812 */ /* 0x040fe4000788c0ff */
[----:B------:R-:W-:-:S07]  /*27880*/  LOP3.LUT P5, RZ, R16, 0x4000, RZ, 0xc0, !PT ;  /* 0x0000400010ff7812 */ /* 0x000fce00078ac0ff */
[----:B------:R-:W-:Y:S01]  /*27890*/  @P0 IMAD.HI.U32 R0, R34, UR4, RZ ;  /* 0x0000000422000c27 */ /* 0x000fe2000f8e00ff */
[----:B------:R-:W-:Y:S01]  /*278a0*/  PLOP3.LUT P0, PT, PT, PT, UP0, 0x80, 0x0 ;  /* 0x000000000000781c */ /* 0x000fe20003f0f008 */
[----:B------:R-:W-:-:S12]  /*278b0*/  @UP0 ULDC UR4, c[0x0][0x450] ;  /* 0x0001140000040ab9 */ /* 0x000fd80000000800 */
[----:B------:R-:W-:-:S04]  /*278c0*/  @P0 SHF.R.U32.HI R2, RZ, UR4, R0 ;  /* 0x00000004ff020c19 */ /* 0x000fc80008011600 */
[--C-:B------:R-:W-:Y:S02]  /*278d0*/  SHF.R.S32.HI R0, RZ, 0x1f, R2.reuse ;  /* 0x0000001fff007819 */ /* 0x100fe40000011402 */
[----:B--2---:R-:W-:Y:S02]  /*278e0*/  R2UR UR5, R5 ;  /* 0x00000000050572ca */ /* 0x004fe400000e0000 */
[----:B------:R-:W-:Y:S02]  /*278f0*/  R2UR UR4, R4 ;  /* 0x00000000040472ca */ /* 0x000fe400000e0000 */
[----:B---3--:R-:W-:Y:S01]  /*27900*/  R2UR UR5, R20 ;  /* 0x00000000140572ca */ /* 0x008fe200000e0000 */
[----:B------:R-:W-:Y:S01]  /*27910*/  IMAD.MOV R5, RZ, RZ, -R2 ;  /* 0x000000ffff057224 */ /* 0x000fe200078e0a02 */
[----:B------:R-:W2:Y:S03]  /*27920*/  S2R R20, SR_TID.X ;  /* 0x0000000000147919 */ /* 0x000ea60000002100 */
[----:B------:R-:W-:Y:S01]  /*27930*/  IMAD R5, R5, UR6, R34 ;  /* 0x0000000605057c24 */ /* 0x000fe2000f8e0222 */
[----:B------:R-:W-:-:S04]  /*27940*/  UIMAD UR6, UR50, UR8, URZ ;  /* 0x00000008320672a4 */ /* 0x000fc8000f8e023f */
[----:B------:R-:W-:-:S03]  /*27950*/  UIMAD UR6, UR38, UR9, UR6 ;  /* 0x00000009260672a4 */ /* 0x000fc6000f8e0206 */
[----:B------:R-:W-:-:S03]  /*27960*/  UIMAD.WIDE.U32 UR4, UR38, UR8, UR4 ;  /* 0x00000008260472a5 */ /* 0x000fc6000f8e0004 */
[----:B------:R-:W-:Y:S01]  /*27970*/  ULDC.64 UR8, c[0x0][0x3d0] ;  /* 0x0000f40000087ab9 */ /* 0x000fe20000000a00 */
[----:B------:R-:W-:Y:S01]  /*27980*/  UIADD3 UR5, UR5, UR6, URZ ;  /* 0x0000000605057290 */ /* 0x000fe2000fffe03f */
[----:B------:R-:W-:Y:S02]  /*27990*/  IMAD R7, R0, UR8, RZ ;  /* 0x0000000800077c24 */ /* 0x000fe4000f8e02ff */
[----:B------:R-:W-:Y:S01]  /*279a0*/  IMAD.U32 R3, RZ, RZ, UR8 ;  /* 0x00000008ff037e24 */ /* 0x000fe2000f8e00ff */
[----:B------:R-:W-:Y:S01]  /*279b0*/  SHF.R.S32.HI R0, RZ, 0x1f, R5 ;  /* 0x0000001fff007819 */ /* 0x000fe20000011405 */
        /* <DEDUP_REMOVED lines=11> */
[----:B--2---:R-:W-:-:S03]  /*27a70*/  IMAD.SHL.U32 R9, R20, 0x8, RZ ;  /* 0x0000000814097824 */ /* 0x004fc600078e00ff */
[----:B------:R-:W-:Y:S02]  /*27a80*/  LEA.HI.X R4, R2, UR5, R3, 0x1, P0 ;  /* 0x0000000502047c11 */ /* 0x000fe400080f0c03 */
[----:B------:R-:W-:Y:S01]  /*27a90*/  LOP3.LUT R9, R9, 0x38, RZ, 0xc0, !PT ;  /* 0x0000003809097812 */ /* 0x000fe200078ec0ff */
[----:B0-----:R-:W-:Y:S06]  /*27aa0*/  BRA.DIV UR4, `(.L_x_5296) ;  /* 0x0000003204887947 */ /* 0x001fec000b800000 */
[C---:B------:R-:W-:Y:S01]  /*27ab0*/  LOP3.LUT P1, RZ, R16.reuse, 0x40, RZ, 0xc0, !PT ;  /* 0x0000004010ff7812 */ /* 0x040fe2000782c0ff */
[----:B------:R-:W0:Y:S01]  /*27ac0*/  SHFL.IDX PT, R14, R0, RZ, 0x181f ;  /* 0x00181fff000e7589 */ /* 0x000e2200000e0000 */
[C---:B------:R-:W-:Y:S02]  /*27ad0*/  LOP3.LUT P6, RZ, R16.reuse, 0x40000, RZ, 0xc0, !PT ;  /* 0x0004000010ff7812 */ /* 0x040fe400078cc0ff */
[----:B------:R-:W-:Y:S01]  /*27ae0*/  LOP3.LUT R16, R16, 0xffbfffff, RZ, 0xc0, !PT ;  /* 0xffbfffff10107812 */ /* 0x000fe200078ec0ff */
[----:B------:R-:W2:Y:S04]  /*27af0*/  SHFL.IDX PT, R2, R4, RZ, 0x181f ;  /* 0x00181fff04027589 */ /* 0x000ea800000e0000 */
[----:B------:R-:W-:Y:S04]  /*27b00*/  SHFL.IDX PT, R5, R4, 0x1, 0x181f ;  /* 0x00381f0004057f89 */ /* 0x000fe800000e0000 */
[----:B------:R-:W-:-:S04]  /*27b10*/  @P1 LOP3.LUT R16, R16, 0x400000, RZ, 0xfc, !PT ;  /* 0x0040000010101812 */ /* 0x000fc800078efcff */
[C---:B------:R-:W-:Y:S02]  /*27b20*/  LOP3.LUT P1, RZ, R16.reuse, 0x80, RZ, 0xc0, !PT ;  /* 0x0000008010ff7812 */ /* 0x040fe4000782c0ff */
[----:B------:R-:W-:-:S11]  /*27b30*/  LOP3.LUT R16, R16, 0xff7fffff, RZ, 0xc0, !PT ;  /* 0xff7fffff10107812 */ /* 0x000fd600078ec0ff */
[----:B------:R-:W-:-:S04]  /*27b40*/  @P1 LOP3.LUT R16, R16, 0x800000, RZ, 0xfc, !PT ;  /* 0x0080000010101812 */ /* 0x000fc800078efcff */
[----:B------:R-:W-:-:S13]  /*27b50*/  LOP3.LUT P1, RZ, R16, 0x100, RZ, 0xc0, !PT ;  /* 0x0000010010ff7812 */ /* 0x000fda000782c0ff */
[----:B0-----:R-:W-:-:S05]  /*27b60*/  @!P1 LEA R14, P0, R9, R14, 0x1 ;  /* 0x0000000e090e9211 */ /* 0x001fca00078008ff */
[----:B--2---:R-:W-:Y:S01]  /*27b70*/  @!P1 IMAD.X R3, RZ, RZ, R2, P0 ;  /* 0x000000ffff039224 */ /* 0x004fe200000e0602 */
[----:B------:R-:W-:Y:S01]  /*27b80*/  LOP3.LUT P0, RZ, R16, 0x80000, RZ, 0xc0, !PT ;  /* 0x0008000010ff7812 */ /* 0x000fe2000780c0ff */
[----:B------:R-:W-:Y:S02]  /*27b90*/  @!P1 IMAD.MOV.U32 R2, RZ, RZ, R14 ;  /* 0x000000ffff029224 */ /* 0x000fe400078e000e */
[----:B------:R-:W0:Y:S10]  /*27ba0*/  SHFL.IDX PT, R14, R0, 0x1, 0x181f ;  /* 0x00381f00000e7f89 */ /* 0x000e3400000e0000 */
        /* <DEDUP_REMOVED lines=11> */
[----:B0-----:R-:W-:-:S05]  /*27c60*/  @!P1 LEA R14, P0, R9, R14, 0x1 ;  /* 0x0000000e090e9211 */ /* 0x001fca00078008ff */
[----:B------:R-:W-:Y:S01]  /*27c70*/  @!P1 IMAD.X R5, RZ, RZ, R5, P0 ;  /* 0x000000ffff059224 */ /* 0x000fe200000e0605 */
[----:B------:R-:W-:Y:S01]  /*27c80*/  LOP3.LUT P0, RZ, R16, 0x80000, RZ, 0xc0, !PT ;  /* 0x0008000010ff7812 */ /* 0x000fe2000780c0ff */
[----:B--2---:R-:W-:Y:S02]  /*27c90*/  @!P1 IMAD.MOV.U32 R2, RZ, RZ, R14 ;  /* 0x000000ffff029224 */ /* 0x004fe400078e000e */
[----:B------:R-:W-:Y:S01]  /*27ca0*/  @!P1 IMAD.MOV.U32 R3, RZ, RZ, R5 ;  /* 0x000000ffff039224 */ /* 0x000fe200078e0005 */
[----:B------:R-:W0:Y:S04]  /*27cb0*/  SHFL.IDX PT, R14, R0, 0x2, 0x181f ;  /* 0x00581f00000e7f89 */ /* 0x000e2800000e0000 */
[----:B------:R-:W2:Y:S04]  /*27cc0*/  SHFL.IDX PT, R5, R4, 0x2, 0x181f ;  /* 0x00581f0004057f89 */ /* 0x000ea800000e0000 */
[----:B------:R-:W3:Y:S04]  /*27cd0*/  SHFL.IDX PT, R4, R4, 0x3, 0x181f ;  /* 0x00781f0004047f89 */ /* 0x000ee800000e0000 */
        /* <DEDUP_REMOVED lines=12> */
[----:B--2---:R-:W-:Y:S01]  /*27da0*/  @!P1 IMAD.X R5, RZ, RZ, R5, P0 ;  /* 0x000000ffff059224 */ /* 0x004fe200000e0605 */
[----:B------:R-:W-:Y:S01]  /*27db0*/  LOP3.LUT P0, RZ, R16, 0x80000, RZ, 0xc0, !PT ;  /* 0x0008000010ff7812 */ /* 0x000fe2000780c0ff */
[----:B----4-:R-:W-:Y:S02]  /*27dc0*/  @!P1 IMAD.MOV.U32 R2, RZ, RZ, R14 ;  /* 0x000000ffff029224 */ /* 0x010fe400078e000e */
[----:B------:R-:W-:Y:S01]  /*27dd0*/  @!P1 IMAD.MOV.U32 R3, RZ, RZ, R5 ;  /* 0x000000ffff039224 */ /* 0x000fe200078e0005 */
[----:B------:R2:W4:Y:S09]  /*27de0*/  SHFL.IDX PT, R14, R0, 0x3, 0x181f ;  /* 0x00781f00000e7f89 */ /* 0x00053200000e0000 */
        /* <DEDUP_REMOVED lines=9> */
[----:B---34-:R2:W-:Y:S02]  /*27e80*/  @!P1 LDGSTS.E.BYPASS.LTC128B.128 [R22+0x35400], desc[UR36][R2.64+0x380], P0 ;  /* 0x3540038002169fae */ /* 0x0185e40008101d64 */
.L_x_5372:
[C---:B------:R-:W-:Y:S02]  /*27e90*/  LOP3.LUT P1, RZ, R16.reuse, 0x1000, RZ, 0xc0, !PT ;  /* 0x0000100010ff7812 */ /* 0x040fe4000782c0ff */
[----:B------:R-:W-:-:S11]  /*27ea0*/  LOP3.LUT P6, RZ, R16, 0x40000, RZ, 0xc0, !PT ;  /* 0x0004000010ff7812 */ /* 0x000fd600078cc0ff */
[----:B0-2---:R-:W-:-:S05]  /*27eb0*/  @!P1 LEA R2, P0, R9, R14, 0x1 ;  /* 0x0000000e09029211 */ /* 0x005fca00078008ff */
        /* <DEDUP_REMOVED lines=15> */
[----:B------:R-:W-:Y:S01]  /*27fb0*/  PLOP3.LUT P0, PT, PT, PT, PT, 0x80, 0x0 ;  /* 0x000000000000781c */ /* 0x000fe20003f0f070 */
[----:B------:R-:W-:-:S12]  /*27fc0*/  NOP ;  /* 0x0000000000007918 */ /* 0x000fd80000000000 */
.L_x_5297:
        /* <DEDUP_REMOVED lines=18> */
.L_x_5373:
[----:B------:R-:W-:Y:S05]  /*280f0*/  BSYNC B0 ;  /* 0x0000000000007941 */ /* 0x000fea0003800000 */
.L_x_5298:
[----:B------:R-:W-:-:S13]  /*28100*/  LOP3.LUT P0, RZ, R16, 0x800, RZ, 0xc0, !PT ;  /* 0x0000080010ff7812 */ /* 0x000fda000780c0ff */
[----:B------:R-:W-:Y:S05]  /*28110*/  @!P0 BRA `(.L_x_5300) ;  /* 0x0000000000048947 */ /* 0x000fea0003800000 */
[----:B------:R-:W-:Y:S01]  /*28120*/  BPT.TRAP 0x1 ;  /* 0x000000040000795c */ /* 0x000fe20000300000 */
.L_x_5300:
[----:B0-----:R-:W-:Y:S01]  /*28130*/  SHF.L.U32 R0, R23, 0x1f, RZ ;  /* 0x0000001f17007819 */ /* 0x001fe200000006ff */
[----:B------:R-:W-:Y:S03]  /*28140*/  BSSY B0, `(.L_x_5301) ;  /* 0x0000003000007945 */ /* 0x000fe60003800000 */
[----:B------:R-:W0:Y:S02]  /*28150*/  SYNCS.PHASECHK.TRANS64.TRYWAIT P0, [R27+URZ+0x38860], R0 ;  /* 0x038860001b0075a7 */ /* 0x000e24000800017f */
[----:B0-----:R-:W-:Y:S05]  /*28160*/  @!P0 BRA `(.L_x_5302) ;  /* 0x0000003000c88947 */ /* 0x001fea0003800000 */
.L_x_5374:
[----:B------:R-:W-:Y:S05]  /*28170*/  BSYNC B0 ;  /* 0x0000000000007941 */ /* 0x000fea0003800000 */
.L_x_5301:
[----:B------:R-:W0:Y:S01]  /*28180*/  LDL.LU R2, [R1+0x438] ;  /* 0x0004380001027983 */ /* 0x000e220000300800 */
[----:B------:R-:W-:-:S03]  /*28190*/  ULDC.64 UR4, c[0x0][0x328] ;  /* 0x0000ca0000047ab9 */ /* 0x000fc60000000a00 */
[----:B------:R-:W2:Y:S01]  /*281a0*/  LDL.LU R4, [R1+0x43c] ;  /* 0x00043c0001047983 */ /* 0x000ea20000300800 */
[----:B------:R-:W-:Y:S01]  /*281b0*/  LOP3.LUT R16, R16, 0xffffff7f, RZ, 0xc0, !PT ;  /* 0xffffff7f10107812 */ /* 0x000fe200078ec0ff */
[----:B0-----:R-:W-:Y:S02]  /*281c0*/  IMAD R0, R2, UR4, RZ ;  /* 0x0000000402007c24 */ /* 0x001fe4000f8e02ff */
[----:B------:R-:W-:-:S04]  /*281d0*/  IMAD.WIDE.U32 R2, R37, UR4, RZ ;  /* 0x0000000425027c25 */ /* 0x000fc8000f8e00ff */
[----:B------:R-:W-:Y:S01]  /*281e0*/  IMAD R5, R37, UR5, R0 ;  /* 0x0000000525057c24 */ /* 0x000fe2000f8e0200 */
[----:B------:R-:W-:Y:S02]  /*281f0*/  ULDC.64 UR4, c[0x0][0x338] ;  /* 0x0000ce0000047ab9 */ /* 0x000fe40000000a00 */
[----:B--2---:R-:W-:Y:S01]  /*28200*/  IMAD R0, R4, UR4, RZ ;  /* 0x0000000404007c24 */ /* 0x004fe2000f8e02ff */
[----:B------:R-:W-:Y:S01]  /*28210*/  PRMT R4, R33, 0x8880, RZ ;  /* 0x0000888021047816 */ /* 0x000fe200000000ff */
        /* <DEDUP_REMOVED lines=13> */
[----:B------:R-:W-:Y:S02]  /*282f0*/  LEA.HI.X R7, R2, UR5, R7, 0x1, P0 ;  /* 0x0000000502077c11 */ /* 0x000fe400080f0c07 */
[----:B------:R-:W-:-:S13]  /*28300*/  ISETP.GT.AND P0, PT, R4, -0x1, PT ;  /* 0xffffffff0400780c */ /* 0x000fda0003f04270 */
[----:B------:R-:W-:Y:S01]  /*28310*/  @P0 LOP3.LUT R16, R16, 0x80, RZ, 0xfc, !PT ;  /* 0x0000008010100812 */ /* 0x000fe200078efcff */
[----:B------:R-:W-:Y:S06]  /*28320*/  BRA.DIV UR4, `(.L_x_5303) ;  /* 0x00000032046c7947 */ /* 0x000fec000b800000 */
[----:B------:R-:W0:Y:S01]  /*28330*/  S2R R2, SR_TID.X ;  /* 0x0000000000027919 */ /* 0x000e220000002100 */
[----:B------:R-:W-:Y:S01]  /*28340*/  LOP3.LUT P1, RZ, R33, 0x1, RZ, 0xc0, !PT ;  /* 0x0000000121ff7812 */ /* 0x000fe2000782c0ff */
        /* <DEDUP_REMOVED lines=39> */
[----:B--2---:R-:W-:Y:S01]  /*285c0*/  IMAD.X R3, RZ, RZ, R3, P6 ;  /* 0x000000ffff037224 */ /* 0x004fe200030e0603 */
        /* <DEDUP_REMOVED lines=39> */
.L_x_5384:
        /* <DEDUP_REMOVED lines=25> */
.L_x_5304:
        /* <DEDUP_REMOVED lines=10> */
.L_x_5305:
[----:B0-----:R-:W2:Y:S01]  /*28a70*/  LDL.LU R2, [R1+0x428] ;  /* 0x0004280001027983 */ /* 0x001ea20000300800 */
[----:B------:R0:W-:Y:S01]  /*28a80*/  SYNCS.ARRIVE.TRANS64.A1T0 RZ, [R27+URZ+0x38850], RZ ;  /* 0x038850ff1bff79a7 */ /* 0x0001e2000810003f */
[----:B--2---:R-:W-:-:S05]  /*28a90*/  VIADD R9, R2, 0xfffffffe ;  /* 0xfffffffe02097836 */ /* 0x004fca0000000000 */
[----:B------:R-:W-:-:S13]  /*28aa0*/  ISETP.GE.AND P0, PT, R9, UR44, PT ;  /* 0x0000002c09007c0c */ /* 0x000fda000bf06270 */
[----:B0-----:R-:W-:Y:S05]  /*28ab0*/  @!P0 BRA `(.L_x_5306) ;  /* 0x0000000c00988947 */ /* 0x001fea0003800000 */
[----:B------:R-:W-:Y:S01]  /*28ac0*/  BSSY B0, `(.L_x_5306) ;  /* 0x00000e5000007945 */ /* 0x000fe20003800000 */
.L_x_5319:
[----:B0-----:R-:W0:Y:S01]  /*28ad0*/  S2R R2, SR_TID.X ;  /* 0x0000000000027919 */ /* 0x001e220000002100 */
[----:B--23--:R-:W-:Y:S01]  /*28ae0*/  IMAD R8, R9, 0x40, R31 ;  /* 0x0000004009087824 */ /* 0x00cfe200078e021f */
[----:B------:R-:W-:Y:S01]  /*28af0*/  LOP3.LUT P1, RZ, R16, 0x800, RZ, 0xc0, !PT ;  /* 0x0000080010ff7812 */ /* 0x000fe2000782c0ff */
[----:B------:R-:W-:Y:S01]  /*28b00*/  VIADD R18, R18, 0x1 ;  /* 0x0000000112127836 */ /* 0x000fe20000000000 */
[C---:B0-----:R-:W-:Y:S01]  /*28b10*/  LOP3.LUT R3, R2.reuse, 0x7f, RZ, 0xc0, !PT ;  /* 0x0000007f02037812 */ /* 0x041fe200078ec0ff */
[----:B------:R-:W-:-:S03]  /*28b20*/  IMAD.SHL.U32 R2, R2, 0x10, RZ ;  /* 0x0000001002027824 */ /* 0x000fc600078e00ff */
[----:B------:R-:W-:Y:S02]  /*28b30*/  SHF.R.U32.HI R4, RZ, 0x3, R3 ;  /* 0x00000003ff047819 */ /* 0x000fe40000011603 */
[----:B------:R-:W0:Y:S02]  /*28b40*/  LDC R3, c[0x0][0x430] ;  /* 0x00010c00ff037b82 */ /* 0x000e240000000800 */
[----:B------:R-:W-:-:S04]  /*28b50*/  LOP3.LUT R2, R4, 0x70, R2, 0xf8, !PT ;  /* 0x0000007004027812 */ /* 0x000fc800078ef802 */
[C---:B------:R-:W-:Y:S01]  /*28b60*/  ISETP.GT.U32.AND P2, PT, R2.reuse, 0x3f, PT ;  /* 0x0000003f0200780c */ /* 0x040fe20003f44070 */
[----:B------:R-:W-:-:S04]  /*28b70*/  IMAD.IADD R8, R2, 0x1, R8 ;  /* 0x0000000102087824 */ /* 0x000fc800078e0208 */
[----:B------:R-:W-:-:S08]  /*28b80*/  IMAD.MOV.U32 R10, RZ, RZ, R8 ;  /* 0x000000ffff0a7224 */ /* 0x000fd000078e0008 */
[----:B------:R-:W2:Y:S01]  /*28b90*/  @!P2 LDC.64 R4, c[0x0][0x428] ;  /* 0x00010a00ff04ab82 */ /* 0x000ea20000000a00 */
[----:B0-----:R-:W-:-:S13]  /*28ba0*/  ISETP.NE.AND P0, PT, R3, 0x1, PT ;  /* 0x000000010300780c */ /* 0x001fda0003f05270 */
[----:B------:R-:W0:Y:S08]  /*28bb0*/  @P0 LDC R3, c[0x0][0x434] ;  /* 0x00010d00ff030b82 */ /* 0x000e300000000800 */
[----:B------:R-:W3:Y:S01]  /*28bc0*/  @P0 LDC R7, c[0x0][0x438] ;  /* 0x00010e00ff070b82 */ /* 0x000ee20000000800 */
[----:B0-----:R-:W-:-:S05]  /*28bd0*/  @P0 IMAD.HI.U32 R2, R8, R3, RZ ;  /* 0x0000000308020227 */ /* 0x001fca00078e00ff */
[----:B---3--:R-:W-:Y:S01]  /*28be0*/  @P0 SHF.R.U32.HI R10, RZ, R7, R2 ;  /* 0x00000007ff0a0219 */ /* 0x008fe20000011602 */
[----:B--2---:R-:W-:Y:S01]  /*28bf0*/  @!P2 IMAD R2, R30, R4, RZ ;  /* 0x000000041e02a224 */ /* 0x004fe200078e02ff */
[----:B------:R-:W0:Y:S02]  /*28c00*/  @!P2 LDC.64 R6, c[0x0][0x418] ;  /* 0x00010600ff06ab82 */ /* 0x000e240000000a00 */
[----:B------:R-:W-:Y:S01]  /*28c10*/  @!P2 SHF.R.S32.HI R3, RZ, 0x1f, R10 ;  /* 0x0000001fff03a819 */ /* 0x000fe2000001140a */
[----:B------:R-:W-:Y:S02]  /*28c20*/  @!P2 IMAD R5, R26, R5, R2 ;  /* 0x000000051a05a224 */ /* 0x000fe400078e0202 */
[----:B------:R-:W-:-:S04]  /*28c30*/  @!P2 IMAD.MOV.U32 R2, RZ, RZ, R10 ;  /* 0x000000ffff02a224 */ /* 0x000fc800078e000a */
[----:B------:R-:W-:-:S04]  /*28c40*/  @!P2 IMAD.WIDE.U32 R2, R26, R4, R2 ;  /* 0x000000041a02a225 */ /* 0x000fc800078e0002 */
[----:B------:R-:W-:Y:S02]  /*28c50*/  @!P2 IMAD.IADD R3, R5, 0x1, R3 ;  /* 0x000000010503a824 */ /* 0x000fe400078e0203 */
[----:B------:R-:W-:Y:S01]  /*28c60*/  IMAD.MOV.U32 R4, RZ, RZ, RZ ;  /* 0x000000ffff047224 */ /* 0x000fe200078e00ff */
[----:B0-----:R-:W-:-:S04]  /*28c70*/  @!P2 LEA R6, P0, R2, R6, 0x2 ;  /* 0x000000060206a211 */ /* 0x001fc800078010ff */
[----:B------:R-:W-:Y:S02]  /*28c80*/  @!P2 LEA.HI.X R7, R2, R7, R3, 0x2, P0 ;  /* 0x000000070207a211 */ /* 0x000fe400000f1403 */
[----:B------:R-:W-:-:S03]  /*28c90*/  ISETP.NE.AND P0, PT, R18, 0x2, PT ;  /* 0x000000021200780c */ /* 0x000fc60003f05270 */
[----:B------:R0:W5:Y:S01]  /*28ca0*/  @!P2 LDG.E R4, desc[UR36][R6.64] ;  /* 0x000000240604a981 */ /* 0x000162000c1e1900 */
[----:B------:R-:W-:Y:S01]  /*28cb0*/  SEL R2, RZ, 0x1, P0 ;  /* 0x00000001ff027807 */ /* 0x000fe20000000000 */
[----:B------:R-:W-:Y:S01]  /*28cc0*/  IMAD.MOV R5, RZ, RZ, -R10 ;  /* 0x000000ffff057224 */ /* 0x000fe200078e0a0a */
[----:B------:R-:W-:Y:S05]  /*28cd0*/  YIELD ;  /* 0x0000000000007946 */ /* 0x000fea0003800000 */
[----:B------:R-:W-:Y:S01]  /*28ce0*/  LOP3.LUT R23, R23, R2, RZ, 0x3c, !PT ;  /* 0x0000000217177212 */ /* 0x000fe200078e3cff */
[----:B------:R-:W-:Y:S01]  /*28cf0*/  ULDC UR4, c[0x0][0x430] ;  /* 0x00010c0000047ab9 */ /* 0x000fe20000000800 */
[----:B------:R-:W-:Y:S01]  /*28d00*/  IMAD.MOV.U32 R2, RZ, RZ, R9 ;  /* 0x000000ffff027224 */ /* 0x000fe200078e0009 */
[----:B------:R-:W-:Y:S01]  /*28d10*/  SEL R18, R18, RZ, P0 ;  /* 0x000000ff12127207 */ /* 0x000fe20000000000 */
[----:B------:R-:W-:-:S02]  /*28d20*/  IMAD R5, R5, UR4, R8 ;  /* 0x0000000405057c24 */ /* 0x000fc4000f8e0208 */
[----:B------:R-:W-:Y:S01]  /*28d30*/  VIADD R9, R9, 0xffffffff ;  /* 0xffffffff09097836 */ /* 0x000fe20000000000 */
[----:B------:R-:W-:Y:S01]  /*28d40*/  ISETP.GT.AND P3, PT, R2, UR44, PT ;  /* 0x0000002c02007c0c */ /* 0x000fe2000bf64270 */
[----:B0-----:R-:W-:-:S12]  /*28d50*/  @!P1 BRA `(.L_x_5307) ;  /* 0x0000000000049947 */ /* 0x001fd80003800000 */
[----:B------:R-:W-:Y:S01]  /*28d60*/  BPT.TRAP 0x1 ;  /* 0x000000040000795c */ /* 0x000fe20000300000 */
.L_x_5307:
[----:B------:R-:W-:Y:S01]  /*28d70*/  IMAD R8, R18, 0x8, R17 ;  /* 0x0000000812087824 */ /* 0x000fe200078e0211 */
[----:B------:R-:W-:Y:S01]  /*28d80*/  SHF.L.U32 R20, R23, 0x1f, RZ ;  /* 0x0000001f17147819 */ /* 0x000fe200000006ff */
[----:B------:R-:W-:Y:S01]  /*28d90*/  BSSY B1, `(.L_x_5308) ;  /* 0x0000004000017945 */ /* 0x000fe20003800000 */
[----:B------:R-:W-:Y:S02]  /*28da0*/  SHF.R.S32.HI R7, RZ, 0x1f, R5 ;  /* 0x0000001fff077819 */ /* 0x000fe40000011405 */
[----:B------:R-:W0:Y:S02]  /*28db0*/  SYNCS.PHASECHK.TRANS64.TRYWAIT P0, [R8+URZ+0x38840], R20 ;  /* 0x03884014080075a7 */ /* 0x000e24000800017f */
[----:B0-----:R-:W-:Y:S05]  /*28dc0*/  @!P0 BRA `(.L_x_5309) ;  /* 0x0000002c00cc8947 */ /* 0x001fea0003800000 */
.L_x_5385:
[----:B------:R-:W-:Y:S05]  /*28dd0*/  BSYNC B1 ;  /* 0x0000000000017941 */ /* 0x000fea0003800000 */
.L_x_5308:
[----:B------:R-:W-:Y:S01]  /*28de0*/  ULDC.64 UR4, c[0x0][0x300] ;  /* 0x0000c00000047ab9 */ /* 0x000fe20000000a00 */
[----:B-----5:R-:W-:Y:S01]  /*28df0*/  SHF.R.S32.HI R10, RZ, 0x1f, R4 ;  /* 0x0000001fff0a7819 */ /* 0x020fe20000011404 */
[----:B------:R-:W-:Y:S01]  /*28e00*/  IMAD R2, R7, UR4, RZ ;  /* 0x0000000407027c24 */ /* 0x000fe2000f8e02ff */
[----:B------:R-:W-:-:S03]  /*28e10*/  LOP3.LUT P1, RZ, R16, 0x2, RZ, 0xc0, !PT ;  /* 0x0000000210ff7812 */ /* 0x000fc6000782c0ff */
        /* <DEDUP_REMOVED lines=10> */
[C---:B-1----:R-:W-:Y:S02]  /*28ec0*/  IMAD R27, R19.reuse, UR5, R6 ;  /* 0x00000005131b7c24 */ /* 0x042fe4000f8e0206 */
[----:B------:R-:W-:Y:S01]  /*28ed0*/  IMAD.WIDE.U32 R2, R19, UR4, R2 ;  /* 0x0000000413027c25 */ /* 0x000fe2000f8e0002 */
[----:B------:R-:W-:-:S03]  /*28ee0*/  ULDC.64 UR4, c[0x0][0x2e8] ;  /* 0x0000ba0000047ab9 */ /* 0x000fc60000000a00 */
[----:B------:R-:W-:Y:S01]  /*28ef0*/  IMAD.IADD R27, R27, 0x1, R3 ;  /* 0x000000011b1b7824 */ /* 0x000fe200078e0203 */
[----:B------:R-:W-:Y:S01]  /*28f00*/  LEA R21, P0, R2, UR4, 0x1 ;  /* 0x0000000402157c11 */ /* 0x000fe2000f8008ff */
[----:B------:R-:W-:Y:S01]  /*28f10*/  UMOV UR4, 0xffffffff ;  /* 0xffffffff00047882 */ /* 0x000fe20000000000 */
[----:B------:R-:W-:Y:S02]  /*28f20*/  IMAD R6, R18, 0x1000, R32 ;  /* 0x0000100012067824 */ /* 0x000fe400078e0220 */
[----:B------:R-:W-:Y:S01]  /*28f30*/  LEA.HI.X R27, R2, UR5, R27, 0x1, P0 ;  /* 0x00000005021b7c11 */ /* 0x000fe200080f0c1b */
[----:B------:R-:W-:Y:S08]  /*28f40*/  BRA.DIV UR4, `(.L_x_5310) ;  /* 0x0000002e04807947 */ /* 0x000ff0000b800000 */
[----:B------:R-:W1:Y:S01]  /*28f50*/  SHFL.IDX PT, R14, R21, RZ, 0x181f ;  /* 0x00181fff150e7589 */ /* 0x000e6200000e0000 */
[----:B------:R-:W-:-:S03]  /*28f60*/  IMAD R25, R6, 0x2, R17 ;  /* 0x0000000206197824 */ /* 0x000fc600078e0211 */
[----:B------:R-:W2:Y:S01]  /*28f70*/  SHFL.IDX PT, R3, R27, RZ, 0x181f ;  /* 0x00181fff1b037589 */ /* 0x000ea200000e0000 */
[----:B-1----:R-:W-:-:S03]  /*28f80*/  IADD3 R2, P0, R14, R0, RZ ;  /* 0x000000000e027210 */ /* 0x002fc60007f1e0ff */
[----:B------:R-:W-:Y:S02]  /*28f90*/  SHFL.IDX PT, R14, R21, 0x3, 0x181f ;  /* 0x00781f00150e7f89 */ /* 0x000fe400000e0000 */
[----:B--2---:R-:W-:-:S05]  /*28fa0*/  IMAD.X R3, RZ, RZ, R3, P0 ;  /* 0x000000ffff037224 */ /* 0x004fca00000e0603 */
        /* <DEDUP_REMOVED lines=11> */
[----:B---3--:R1:W-:Y:S03]  /*29060*/  LDGSTS.E.BYPASS.LTC128B.128 [R25+0x23400], desc[UR36][R2.64], !P1 ;  /* 0x2340000002197fae */ /* 0x0083e6000c901d64 */
.L_x_5395:
[----:B-1----:R-:W-:-:S05]  /*29070*/  IADD3 R2, P0, R14, R0, RZ ;  /* 0x000000000e027210 */ /* 0x002fca0007f1e0ff */
[----:B------:R-:W-:Y:S01]  /*29080*/  IMAD.X R3, RZ, RZ, R27, P0 ;  /* 0x000000ffff037224 */ /* 0x000fe200000e061b */
[----:B------:R-:W-:-:S04]  /*29090*/  PLOP3.LUT P0, PT, PT, PT, PT, 0x80, 0x0 ;  /* 0x000000000000781c */ /* 0x000fc80003f0f070 */
[----:B------:R-:W-:Y:S01]  /*290a0*/  @!PT LDS RZ, [RZ] ;  /* 0x00000000fffff984 */ /* 0x000fe20000000800 */
[----:B------:R-:W-:Y:S01]  /*290b0*/  @!PT LDS RZ, [RZ] ;  /* 0x00000000fffff984 */ /* 0x000fe20000000800 */
[----:B------:R-:W-:Y:S01]  /*290c0*/  @!PT LDS RZ, [RZ] ;  /* 0x00000000fffff984 */ /* 0x000fe20000000800 */
[----:B------:R1:W-:Y:S01]  /*290d0*/  LDGSTS.E.BYPASS.LTC128B.128 [R25+0x23c00], desc[UR36][R2.64], !P1 ;  /* 0x23c0000002197fae */ /* 0x0003e2000c901d64 */
[----:B------:R-:W-:-:S08]  /*290e0*/  NOP ;  /* 0x0000000000007918 */ /* 0x000fd00000000000 */
.L_x_5311:
        /* <DEDUP_REMOVED lines=10> */
.L_x_5312:
[----:B------:R2:W-:Y:S01]  /*29190*/  SYNCS.ARRIVE.TRANS64.A1T0 RZ, [R8+URZ+0x38830], RZ ;  /* 0x038830ff08ff79a7 */ /* 0x0005e2000810003f */
[----:B------:R-:W-:Y:S05]  /*291a0*/  @!P2 BRA `(.L_x_5313) ;  /* 0x000000000004a947 */ /* 0x000fea0003800000 */
[----:B------:R-:W-:Y:S01]  /*291b0*/  BPT.TRAP 0x1 ;  /* 0x000000040000795c */ /* 0x000fe20000300000 */
.L_x_5313:
[----:B------:R-:W3:Y:S01]  /*291c0*/  SYNCS.PHASECHK.TRANS64.TRYWAIT P0, [R8+URZ+0x38860], R20 ;  /* 0x03886014080075a7 */ /* 0x000ee2000800017f */
[----:B------:R-:W-:Y:S04]  /*291d0*/  BSSY B1, `(.L_x_5314) ;  /* 0x0000002000017945 */ /* 0x000fe80003800000 */
[----:B---3--:R-:W-:Y:S05]  /*291e0*/  @!P0 BRA `(.L_x_5315) ;  /* 0x0000002c00ec8947 */ /* 0x008fea0003800000 */
.L_x_5396:
[----:B------:R-:W-:Y:S05]  /*291f0*/  BSYNC B1 ;  /* 0x0000000000017941 */ /* 0x000fea0003800000 */
.L_x_5314:
[----:B------:R-:W-:Y:S01]  /*29200*/  ULDC.64 UR4, c[0x0][0x328] ;  /* 0x0000ca0000047ab9 */ /* 0x000fe20000000a00 */
[C---:B------:R-:W-:Y:S01]  /*29210*/  LOP3.LUT P5, RZ, R16.reuse, 0x8, RZ, 0xc0, !PT ;  /* 0x0000000810ff7812 */ /* 0x040fe200078ac0ff */
[----:B-1----:R-:W-:Y:S01]  /*29220*/  IMAD R2, R7, UR4, RZ ;  /* 0x0000000407027c24 */ /* 0x002fe2000f8e02ff */
        /* <DEDUP_REMOVED lines=18> */
[----:B0--3--:R-:W-:Y:S01]  /*29350*/  LEA.HI.X R20, R2, UR5, R3, 0x1, P0 ;  /* 0x0000000502147c11 */ /* 0x009fe200080f0c03 */
[----:B------:R-:W-:Y:S08]  /*29360*/  BRA.DIV UR4, `(.L_x_5316) ;  /* 0x0000002e04a07947 */ /* 0x000ff0000b800000 */
[----:B------:R-:W0:Y:S01]  /*29370*/  SHFL.IDX PT, R14, R10, RZ, 0x181f ;  /* 0x00181fff0a0e7589 */ /* 0x000e2200000e0000 */
[C---:B------:R-:W-:Y:S01]  /*29380*/  LOP3.LUT P1, RZ, R16.reuse, 0x400, RZ, 0xc0, !PT ;  /* 0x0000040010ff7812 */ /* 0x040fe2000782c0ff */
[----:B------:R-:W-:Y:S01]  /*29390*/  IMAD R21, R21, 0x2, R17 ;  /* 0x0000000215157824 */ /* 0x000fe200078e0211 */
[----:B------:R-:W-:Y:S01]  /*293a0*/  LOP3.LUT R16, R16, 0xffbfffff, RZ, 0xc0, !PT ;  /* 0xffbfffff10107812 */ /* 0x000fe200078ec0ff */
[----:B------:R-:W1:Y:S03]  /*293b0*/  SHFL.IDX PT, R3, R20, RZ, 0x181f ;  /* 0x00181fff14037589 */ /* 0x000e6600000e0000 */
[----:B------:R-:W-:Y:S01]  /*293c0*/  @P3 LOP3.LUT R16, R16, 0x400000, RZ, 0xfc, !PT ;  /* 0x0040000010103812 */ /* 0x000fe200078efcff */
[----:B------:R-:W-:Y:S03]  /*293d0*/  SHFL.IDX PT, R2, R10, 0x2, 0x181f ;  /* 0x00581f000a027f89 */ /* 0x000fe600000e0000 */
[----:B------:R-:W-:-:S02]  /*293e0*/  LOP3.LUT P3, RZ, R16, 0x200, RZ, 0xc0, !PT ;  /* 0x0000020010ff7812 */ /* 0x000fc4000786c0ff */
[C---:B------:R-:W-:Y:S02]  /*293f0*/  LOP3.LUT P6, RZ, R16.reuse, 0x20, RZ, 0xc0, !PT ;  /* 0x0000002010ff7812 */ /* 0x040fe400078cc0ff */
[C---:B------:R-:W-:Y:S02]  /*29400*/  LOP3.LUT P2, RZ, R16.reuse, 0x10, RZ, 0xc0, !PT ;  /* 0x0000001010ff7812 */ /* 0x040fe4000784c0ff */
[----:B------:R-:W-:Y:S02]  /*29410*/  LOP3.LUT R16, R16, 0xff7fffff, RZ, 0xc0, !PT ;  /* 0xff7fffff10107812 */ /* 0x000fe400078ec0ff */
[----:B0-----:R-:W-:Y:S02]  /*29420*/  IADD3 R6, P0, R14, R0, RZ ;  /* 0x000000000e067210 */ /* 0x001fe40007f1e0ff */
[----:B------:R-:W0:Y:S03]  /*29430*/  SHFL.IDX PT, R14, R10, 0x1, 0x181f ;  /* 0x00381f000a0e7f89 */ /* 0x000e2600000e0000 */
[----:B------:R-:W-:Y:S01]  /*29440*/  @P3 LOP3.LUT R16, R16, 0x800000, RZ, 0xfc, !PT ;  /* 0x0080000010103812 */ /* 0x000fe200078efcff */
[----:B-1----:R-:W-:-:S02]  /*29450*/  IMAD.X R7, RZ, RZ, R3, P0 ;  /* 0x000000ffff077224 */ /* 0x002fc400000e0603 */
[----:B------:R-:W1:Y:S04]  /*29460*/  SHFL.IDX PT, R3, R20, 0x1, 0x181f ;  /* 0x00381f0014037f89 */ /* 0x000e6800000e0000 */
        /* <DEDUP_REMOVED lines=8> */
[----:B-1----:R-:W-:Y:S01]  /*294f0*/  IMAD.X R5, RZ, RZ, R3, P0 ;  /* 0x000000ffff057224 */ /* 0x002fe200000e0603 */
        /* <DEDUP_REMOVED lines=10> */
[----:B------:R-:W-:-:S04]  /*295a0*/  LOP3.LUT P3, RZ, R16, 0x800000, RZ, 0xc0, !PT ;  /* 0x0080000010ff7812 */ /* 0x000fc8000786c0ff */
        /* <DEDUP_REMOVED lines=12> */
[----:B------:R-:W-:-:S03]  /*29670*/  LOP3.LUT P3, RZ, R16, 0x400000, RZ, 0xc0, !PT ;  /* 0x0040000010ff7812 */ /* 0x000fc6000786c0ff */
[----:B------:R1:W-:Y:S04]  /*29680*/  LDGSTS.E.BYPASS.LTC128B.128 [R21+0x5400], desc[UR36][R2.64+0x100], !P6 ;  /* 0x0540010002157fae */ /* 0x0003e8000f101d64 */
[----:B------:R1:W-:Y:S04]  /*29690*/  LDGSTS.E.BYPASS.LTC128B.128 [R21+0x7400], desc[UR36][R2.64+0x180], !P2 ;  /* 0x0740018002157fae */ /* 0x0003e8000d101d64 */
[----:B------:R1:W-:Y:S04]  /*296a0*/  LDGSTS.E.BYPASS.LTC128B.128 [R21+0x9400], desc[UR36][R2.64+0x200], !P5 ;  /* 0x0940020002157fae */ /* 0x0003e8000e901d64 */
[----:B------:R1:W-:Y:S04]  /*296b0*/  LDGSTS.E.BYPASS.LTC128B.128 [R21+0xb400], desc[UR36][R2.64+0x280], !P4 ;  /* 0x0b40028002157fae */ /* 0x0003e8000e101d64 */
[----:B------:R1:W-:Y:S04]  /*296c0*/  LDGSTS.E.BYPASS.LTC128B.128 [R21+0xd400], desc[UR36][R2.64+0x300], P0 ;  /* 0x0d40030002157fae */ /* 0x0003e80008101d64 */
[----:B---34-:R1:W-:Y:S02]  /*296d0*/  LDGSTS.E.BYPASS.LTC128B.128 [R21+0xf400], desc[UR36][R2.64+0x380], P1 ;  /* 0x0f40038002157fae */ /* 0x0183e40008901d64 */
.L_x_5406:
[----:B-1----:R-:W-:Y:S02]  /*296e0*/  P2R R4, PR, RZ, 0x2 ;  /* 0x00000002ff047803 */ /* 0x002fe40000000000 */
        /* <DEDUP_REMOVED lines=22> */
.L_x_5317:
        /* <DEDUP_REMOVED lines=10> */
.L_x_5318:
[----:B------:R3:W-:Y:S01]  /*298f0*/  SYNCS.ARRIVE.TRANS64.A1T0 RZ, [R8+URZ+0x38850], RZ ;  /* 0x038850ff08ff79a7 */ /* 0x0007e2000810003f */
[----:B------:R-:W-:Y:S05]  /*29900*/  @P3 BRA `(.L_x_5319) ;  /* 0xfffffff000703947 */ /* 0x000fea000383ffff */
[----:B------:R-:W-:Y:S05]  /*29910*/  BSYNC B0 ;  /* 0x0000000000007941 */ /* 0x000fea0003800000 */
.L_x_5306:
[----:B------:R-:W0:Y:S01]  /*29920*/  S2R R0, SR_TID.X ;  /* 0x0000000000007919 */ /* 0x000e220000002100 */
[----:B------:R-:W-:Y:S01]  /*29930*/  VIADD R18, R18, 0x1 ;  /* 0x0000000112127836 */ /* 0x000fe20000000000 */
[----:B------:R-:W-:Y:S04]  /*29940*/  BSSY B0, `(.L_x_5320) ;  /* 0x0000013000007945 */ /* 0x000fe80003800000 */
[----:B------:R-:W-:-:S04]  /*29950*/  ISETP.NE.AND P0, PT, R18, 0x2, PT ;  /* 0x000000021200780c */ /* 0x000fc80003f05270 */
[----:B------:R-:W-:Y:S02]  /*29960*/  SEL R18, R18, RZ, P0 ;  /* 0x000000ff12127207 */ /* 0x000fe40000000000 */
[----:B0-----:R-:W-:Y:S02]  /*29970*/  LOP3.LUT R2, R0, 0x7f, RZ, 0xc0, !PT ;  /* 0x0000007f00027812 */ /* 0x001fe400078ec0ff */
[----:B------:R-:W-:Y:S02]  /*29980*/  SEL R0, RZ, 0x1, P0 ;  /* 0x00000001ff007807 */ /* 0x000fe40000000000 */
[----:B------:R-:W-:-:S13]  /*29990*/  ISETP.NE.AND P1, PT, R2, RZ, PT ;  /* 0x000000ff0200720c */ /* 0x000fda0003f25270 */
[----:B------:R-:W-:Y:S05]  /*299a0*/  @P1 BRA `(.L_x_5321) ;  /* 0x0000000000301947 */ /* 0x000fea0003800000 */
[----:B------:R-:W0:Y:S01]  /*299b0*/  S2R R7, SR_LANEID ;  /* 0x0000000000077919 */ /* 0x000e220000000000 */
[----:B------:R-:W-:Y:S01]  /*299c0*/  VOTEU.ANY UR4, UPT, PT ;  /* 0x0000000000047886 */ /* 0x000fe200038e0100 */
[----:B------:R-:W4:Y:S01]  /*299d0*/  LDC.64 R2, c[0x0][0xd80] ;  /* 0x00036000ff027b82 */ /* 0x000f220000000a00 */
[----:B------:R-:W0:Y:S08]  /*299e0*/  FLO.U32 R4, UR4 ;  /* 0x0000000400047d00 */ /* 0x000e3000080e0000 */
[----:B------:R-:W4:Y:S01]  /*299f0*/  POPC R5, UR4 ;  /* 0x0000000400057d09 */ /* 0x000f220008000000 */
[----:B0-----:R-:W-:-:S13]  /*29a00*/  ISETP.EQ.U32.AND P0, PT, R4, R7, PT ;  /* 0x000000070400720c */ /* 0x001fda0003f02070 */
[----:B----4-:R-:W4:Y:S01]  /*29a10*/  @P0 ATOMG.E.ADD.STRONG.GPU PT, R3, desc[UR36][R2.64], R5 ;  /* 0x00000005020309a8 */ /* 0x010f2200081ee1e4 */
[----:B------:R-:W0:Y:S02]  /*29a20*/  S2R R6, SR_LTMASK ;  /* 0x0000000000067919 */ /* 0x000e240000003900 */
[----:B0-----:R-:W-:-:S04]  /*29a30*/  LOP3.LUT R6, R6, UR4, RZ, 0xc0, !PT ;  /* 0x0000000406067c12 */ /* 0x001fc8000f8ec0ff */
[----:B------:R-:W0:Y:S01]  /*29a40*/  POPC R7, R6 ;  /* 0x0000000600077309 */ /* 0x000e220000000000 */
[----:B----4-:R-:W0:Y:S02]  /*29a50*/  SHFL.IDX PT, R4, R3, R4, 0x1f ;  /* 0x00001f0403047589 */ /* 0x010e2400000e0000 */
[----:B0-----:R-:W-:-:S07]  /*29a60*/  IADD3 R36, R4, UR48, R7 ;  /* 0x0000003004247c10 */ /* 0x001fce000fffe007 */
.L_x_5321:
[----:B------:R-:W-:Y:S05]  /*29a70*/  BSYNC B0 ;  /* 0x0000000000007941 */ /* 0x000fea0003800000 */
.L_x_5320:
[----:B------:R-:W-:-:S07]  /*29a80*/  LOP3.LUT R23, R23, R0, RZ, 0x3c, !PT ;  /* 0x0000000017177212 */ /* 0x000fce00078e3cff */
.L_x_5277:
[----:B------:R-:W-:Y:S05]  /*29a90*/  BSYNC B7 ;  /* 0x0000000000077941 */ /* 0x000fea0003800000 */
.L_x_5275:
        /* <DEDUP_REMOVED lines=8> */
[----:B------:R4:W0:Y:S01]  /*29b20*/  LDS R36, [R17+0x388d0] ;  /* 0x0388d00011247984 */ /* 0x0008220000000800 */
[----:B------:R-:W-:Y:S06]  /*29b30*/  BAR.ARV 0x4, 0x180 ;  /* 0x0106000000007b1d */ /* 0x000fec0000002000 */
[----:B------:R-:W-:Y:S05]  /*29b40*/  BRA `(.L_x_5323) ;  /* 0x00000000002c7947 */ /* 0x000fea0003800000 */
.L_x_5322:
[----:B------:R-:W-:-:S03]  /*29b50*/  UMOV UR4, 0xffffffff ;  /* 0xffffffff00047882 */ /* 0x000fc60000000000 */
[----:B------:R-:W-:Y:S05]  /*29b60*/  BRA.DIV UR4, `(.L_x_5324) ;  /* 0x0000002e04707947 */ /* 0x000fea000b800000 */
[----:B------:R4:W0:Y:S02]  /*29b70*/  SHFL.IDX PT, R14, R36, RZ, 0x1f ;  /* 0x00001fff240e7589 */ /* 0x00082400000e0000 */
.L_x_5409:
[----:B------:R-:W1:Y:S01]  /*29b80*/  @!P1 S2R R3, SR_CgaCtaId ;  /* 0x0000000000039919 */ /* 0x000e620000008800 */
[----:B------:R-:W-:Y:S05]  /*29b90*/  WARPSYNC.ALL ;  /* 0x0000000000007948 */ /* 0x000fea0003800000 */
[----:B------:R-:W-:Y:S01]  /*29ba0*/  BAR.SYNC.DEFER_BLOCKING 0x4, 0x180 ;  /* 0x0106000000007b1d */ /* 0x000fe20000010000 */
[----:B------:R-:W-:-:S04]  /*29bb0*/  @!P1 MOV R0, 0x400 ;  /* 0x0000040000009802 */ /* 0x000fc80000000f00 */
[----:B-1----:R-:W-:-:S05]  /*29bc0*/  @!P1 LEA R17, R3, R0, 0x18 ;  /* 0x0000000003119211 */ /* 0x002fca00078ec0ff */
[----:B------:R0:W-:Y:S02]  /*29bd0*/  @!P1 STS [R17+0x388d0], R36 ;  /* 0x0388d02411009388 */ /* 0x0001e40000000800 */
[----:B0---4-:R-:W-:Y:S01]  /*29be0*/  IMAD.MOV.U32 R36, RZ, RZ, R14 ;  /* 0x000000ffff247224 */ /* 0x011fe200078e000e */
[----:B------:R-:W-:Y:S06]  /*29bf0*/  BAR.ARV 0x5, 0x180 ;  /* 0x0146000000007b1d */ /* 0x000fec0000002000 */
.L_x_5323:
[----:B------:R-:W-:Y:S02]  /*29c00*/  ULDC UR4, c[0x0][0xd38] ;  /* 0x00034e0000047ab9 */ /* 0x000fe40000000800 */
[----:B0-----:R-:W-:-:S13]  /*29c10*/  ISETP.GE.AND P0, PT, R36, UR4, PT ;  /* 0x0000000424007c0c */ /* 0x001fda000bf06270 */
[----:B------:R-:W-:Y:S05]  /*29c20*/  @!P0 BRA `(.L_x_5325) ;  /* 0xffffffb800f08947 */ /* 0x000fea000383ffff */
.L_x_5266:
[----:B------:R-:W2:Y:S01]  /*29c30*/  LDL.LU R0, [R1+0x440] ;  /* 0x0004400001007983 */ /* 0x000ea20000300800 */
[----:B------:R-:W-:Y:S01]  /*29c40*/  BSSY B0, `(.L_x_5326) ;  /* 0x000000b000007945 */ /* 0x000fe20003800000 */
[----:B------:R-:W0:Y:S01]  /*29c50*/  S2R R5, SR_CgaCtaId ;  /* 0x0000000000057919 */ /* 0x000e220000008800 */
[----:B--2---:R-:W-:-:S05]  /*29c60*/  VIADD R0, R0, 0x1 ;  /* 0x0000000100007836 */ /* 0x004fca0000000000 */
        /* <DEDUP_REMOVED lines=8> */
.L_x_5410:
[----:B------:R-:W-:Y:S05]  /*29cf0*/  BSYNC B0 ;  /* 0x0000000000007941 */ /* 0x000fea0003800000 */
.L_x_5326:
[----:B------:R-:W-:-:S03]  /*29d00*/  UMOV UR4, 0xffffffff ;  /* 0xffffffff00047882 */ /* 0x000fc60000000000 */
[----:B------:R-:W-:Y:S05]  /*29d10*/  BRA.DIV UR4, `(.L_x_5328) ;  /* 0x0000002e04407947 */ /* 0x000fea000b800000 */
[----:B0-----:R-:W0:Y:S02]  /*29d20*/  S2R R0, SR_TID.X ;  /* 0x0000000000007919 */ /* 0x001e240000002100 */
[----:B0-----:R-:W-:-:S04]  /*29d30*/  SHF.R.U32.HI R0, RZ, 0x5, R0 ;  /* 0x00000005ff007819 */ /* 0x001fc80000011600 */
[----:B------:R-:W-:-:S05]  /*29d40*/  LOP3.LUT R0, R0, 0x3, RZ, 0xc0, !PT ;  /* 0x0000000300007812 */ /* 0x000fca00078ec0ff */
[----:B------:R0:W2:Y:S02]  /*29d50*/  SHFL.IDX PT, R14, R0, RZ, 0x1f ;  /* 0x00001fff000e7589 */ /* 0x0000a400000e0000 */
.L_x_5413:
[----:B--2---:R-:W-:Y:S01]  /*29d60*/  ISETP.NE.AND P0, PT, R14, RZ, PT ;  /* 0x000000ff0e00720c */ /* 0x004fe20003f05270 */
[----:B------:R-:W-:-:S12]  /*29d70*/  BSSY B0, `(.L_x_5329) ;  /* 0x0000024000007945 */ /* 0x000fd80003800000 */
[----:B------:R-:W-:Y:S05]  /*29d80*/  @P0 BRA `(.L_x_5330) ;  /* 0x0000000000880947 */ /* 0x000fea0003800000 */
[----:B------:R-:W-:-:S03]  /*29d90*/  UMOV UR4, 0xffffffff ;  /* 0xffffffff00047882 */ /* 0x000fc60000000000 */
[----:B------:R-:W-:Y:S05]  /*29da0*/  BRA.DIV UR4, `(.L_x_5331) ;  /* 0x0000002e04507947 */ /* 0x000fea000b800000 */
[----:B------:R-:W-:-:S13]  /*29db0*/  ELECT P6, URZ, PT ;  /* 0x00000000003f782f */ /* 0x000fda00038c0000 */
.L_x_5416:
[----:B------:R-:W-:Y:S05]  /*29dc0*/  @!P6 BRA `(.L_x_5330) ;  /* 0x000000000078e947 */ /* 0x000fea0003800000 */
[----:B------:R-:W-:-:S06]  /*29dd0*/  ULOP3.LUT UR4, UR61, 0x2, URZ, 0xfc, !UPT ;  /* 0x000000023d047892 */ /* 0x000fcc000f8efc3f */
[----:B0-----:R-:W-:-:S05]  /*29de0*/  IMAD.U32 R0, RZ, RZ, UR4 ;  /* 0x00000004ff007e24 */ /* 0x001fca000f8e00ff */
[----:B------:R-:W-:-:S13]  /*29df0*/  ISETP.NE.AND P0, PT, R0, 0x3, PT ;  /* 0x000000030000780c */ /* 0x000fda0003f05270 */
[----:B------:R-:W-:Y:S05]  /*29e00*/  @!P0 BRA `(.L_x_5332) ;  /* 0x0000000000048947 */ /* 0x000fea0003800000 */
[----:B------:R-:W-:Y:S01]  /*29e10*/  BPT.TRAP 0x1 ;  /* 0x000000040000795c */ /* 0x000fe20000300000 */
.L_x_5332:
[C---:B------:R-:W-:Y:S01]  /*29e20*/  IMAD R3, R18.reuse, 0x8, R5 ;  /* 0x0000000812037824 */ /* 0x040fe200078e0205 */
[----:B------:R-:W-:Y:S01]  /*29e30*/  SHF.L.U32 R2, R23, 0x1f, RZ ;  /* 0x0000001f17027819 */ /* 0x000fe200000006ff */
[----:B------:R-:W-:-:S03]  /*29e40*/  VIADD R18, R18, 0x1 ;  /* 0x0000000112127836 */ /* 0x000fc60000000000 */
[----:B------:R-:W0:Y:S02]  /*29e50*/  SYNCS.PHASECHK.TRANS64.TRYWAIT P1, [R3+URZ+0x38840], R2 ;  /* 0x03884002030075a7 */ /* 0x000e24000802017f */
[----:B------:R-:W-:-:S04]  /*29e60*/  ISETP.NE.AND P2, PT, R18, 0x2, PT ;  /* 0x000000021200780c */ /* 0x000fc80003f45270 */
[----:B------:R-:W-:Y:S01]  /*29e70*/  SEL R0, RZ, 0x1, P2 ;  /* 0x00000001ff007807 */ /* 0x000fe20001000000 */
[----:B0-----:R-:W-:Y:S08]  /*29e80*/  @!P1 BRA `(.L_x_5333) ;  /* 0x0000002c00389947 */ /* 0x001ff00003800000 */
.L_x_5417:
[----:B------:R-:W-:Y:S02]  /*29e90*/  SEL R18, R18, RZ, P2 ;  /* 0x000000ff12127207 */ /* 0x000fe40001000000 */
[----:B------:R-:W-:Y:S01]  /*29ea0*/  LOP3.LUT R0, R23, R0, RZ, 0x3c, !PT ;  /* 0x0000000017007212 */ /* 0x000fe200078e3cff */
[----:B------:R-:W-:Y:S06]  /*29eb0*/  @!P0 BRA `(.L_x_5334) ;  /* 0x0000000000048947 */ /* 0x000fec0003800000 */
[----:B------:R-:W-:Y:S01]  /*29ec0*/  BPT.TRAP 0x1 ;  /* 0x000000040000795c */ /* 0x000fe20000300000 */
.L_x_5334:
[----:B------:R-:W-:Y:S01]  /*29ed0*/  IMAD R5, R18, 0x8, R5 ;  /* 0x0000000812057824 */ /* 0x000fe200078e0205 */
[----:B------:R-:W-:-:S04]  /*29ee0*/  SHF.L.U32 R0, R0, 0x1f, RZ ;  /* 0x0000001f00007819 */ /* 0x000fc800000006ff */
[----:B------:R-:W2:Y:S02]  /*29ef0*/  SYNCS.PHASECHK.TRANS64.TRYWAIT P1, [R5+URZ+0x38840], R0 ;  /* 0x03884000050075a7 */ /* 0x000ea4000802017f */
[----:B--2---:R-:W-:Y:S05]  /*29f00*/  @!P1 BRA `(.L_x_5335) ;  /* 0x0000002c002c9947 */ /* 0x004fea0003800000 */
.L_x_5418:
[----:B------:R-:W-:Y:S05]  /*29f10*/  @!P0 BRA `(.L_x_5336) ;  /* 0x0000000000048947 */ /* 0x000fea0003800000 */
[----:B------:R-:W-:Y:S01]  /*29f20*/  BPT.TRAP 0x1 ;  /* 0x000000040000795c */ /* 0x000fe20000300000 */
.L_x_5336:
[----:B------:R-:W0:Y:S02]  /*29f30*/  SYNCS.PHASECHK.TRANS64.TRYWAIT P1, [R3+URZ+0x38860], R2 ;  /* 0x03886002030075a7 */ /* 0x000e24000802017f */
[----:B0-----:R-:W-:Y:S05]  /*29f40*/  @!P1 BRA `(.L_x_5337) ;  /* 0x0000002c00309947 */ /* 0x001fea0003800000 */
.L_x_5419:
[----:B------:R-:W-:Y:S05]  /*29f50*/  @!P0 BRA `(.L_x_5338) ;  /* 0x0000000000048947 */ /* 0x000fea0003800000 */
[----:B------:R-:W-:Y:S01]  /*29f60*/  BPT.TRAP 0x1 ;  /* 0x000000040000795c */ /* 0x000fe20000300000 */
.L_x_5338:
[----:B------:R0:W0:Y:S02]  /*29f70*/  SYNCS.PHASECHK.TRANS64.TRYWAIT P0, [R5+URZ+0x38860], R0 ;  /* 0x03886000050075a7 */ /* 0x000024000800017f */
[----:B0-----:R-:W-:Y:S05]  /*29f80*/  @!P0 NANOSLEEP.SYNCS 0x989680 ;  /* 0x009896800000895d */ /* 0x001fea0003900000 */
[----:B------:R-:W0:Y:S02]  /*29f90*/  @!P0 SYNCS.PHASECHK.TRANS64 P0, [R5+URZ+0x38860], R0 ;  /* 0x03886000050085a7 */ /* 0x000e24000800007f */
[----:B0-----:R-:W-:Y:S05]  /*29fa0*/  @!P0 BRA `(.L_x_5338) ;  /* 0xfffffffc00f08947 */ /* 0x001fea000383ffff */
.L_x_5330:
[----:B------:R-:W-:Y:S05]  /*29fb0*/  BSYNC B0 ;  /* 0x0000000000007941 */ /* 0x000fea0003800000 */
.L_x_5329:
[----:B------:R-:W-:Y:S05]  /*29fc0*/  EXIT ;  /* 0x000000000000794d */ /* 0x000fea0003800000 */
.L_x_5154:
[----:B0-----:R-:W-:-:S04]  /*29fd0*/  IMAD.U32 R3, RZ, RZ, UR44 ;  /* 0x0000002cff037e24 */ /* 0x001fc8000f8e00ff */
[----:B------:R0:W1:Y:S03]  /*29fe0*/  SYNCS.PHASECHK.TRANS64.TRYWAIT P0, [R3+URZ+0x38800], R0 ;  /* 0x03880000030075a7 */ /* 0x000066000800017f */
[----:B-1----:R-:W-:Y:S05]  /*29ff0*/  @!P0 NANOSLEEP.SYNCS 0x989680 ;  /* 0x009896800000895d */ /* 0x002fea0003900000 */
[----:B------:R-:W1:Y:S02]  /*2a000*/  @!P0 SYNCS.PHASECHK.TRANS64 P0, [R3+URZ+0x38800], R0 ;  /* 0x03880000030085a7 */ /* 0x000e64000800007f */
[----:B-1----:R-:W-:Y:S05]  /*2a010*/  @!P0 BRA `(.L_x_5154) ;  /* 0xfffffffc00ec8947 */ /* 0x002fea000383ffff */
[----:B------:R-:W-:Y:S05]  /*2a020*/  BRA `(.L_x_5339) ;  /* 0xfffffe0400c47947 */ /* 0x000fea000383ffff */
.L_x_5161:
[----:B-1----:R1:W2:Y:S02]  /*2a030*/  SYNCS.PHASECHK.TRANS64.TRYWAIT P0, [R20+URZ], R21 ;  /* 0x00000015140075a7 */ /* 0x0022a4000800017f */
[----:B--2---:R-:W-:Y:S05]  /*2a040*/  @!P0 NANOSLEEP.SYNCS 0x989680 ;  /* 0x009896800000895d */ /* 0x004fea0003900000 */
[----:B------:R-:W2:Y:S02]  /*2a050*/  @!P0 SYNCS.PHASECHK.TRANS64 P0, [R20+URZ], R21 ;  /* 0x00000015140085a7 */ /* 0x000ea4000800007f */
[----:B--2---:R-:W-:Y:S05]  /*2a060*/  @!P0 BRA `(.L_x_5161) ;  /* 0xfffffffc00f08947 */ /* 0x004fea000383ffff */
[----:B------:R-:W-:Y:S05]  /*2a070*/  BRA `(.L_x_5160) ;  /* 0xfffffe0800e87947 */ /* 0x000fea000383ffff */
.L_x_5163:
[----:B0-----:R-:W-:-:S04]  /*2a080*/  IMAD.U32 R4, RZ, RZ, UR44 ;  /* 0x0000002cff047e24 */ /* 0x001fc8000f8e00ff */
[----:B------:R0:W1:Y:S03]  /*2a090*/  SYNCS.PHASECHK.TRANS64.TRYWAIT P0, [R4+URZ+0x38810], R3 ;  /* 0x03881003040075a7 */ /* 0x000066000800017f */
[----:B-1----:R-:W-:Y:S05]  /*2a0a0*/  @!P0 NANOSLEEP.SYNCS 0x989680 ;  /* 0x009896800000895d */ /* 0x002fea0003900000 */
[----:B------:R-:W1:Y:S02]  /*2a0b0*/  @!P0 SYNCS.PHASECHK.TRANS64 P0, [R4+URZ+0x38810], R3 ;  /* 0x03881003040085a7 */ /* 0x000e64000800007f */
[----:B-1----:R-:W-:Y:S05]  /*2a0c0*/  @!P0 BRA `(.L_x_5163) ;  /* 0xfffffffc00ec8947 */ /* 0x002fea000383ffff */
[----:B------:R-:W-:Y:S05]  /*2a0d0*/  BRA `(.L_x_5340) ;  /* 0xfffffe0c00bc7947 */ /* 0x000fea000383ffff */
.L_x_5170:
[----:B-1----:R1:W2:Y:S02]  /*2a0e0*/  SYNCS.PHASECHK.TRANS64.TRYWAIT P0, [R12+URZ], R13 ;  /* 0x0000000d0c0075a7 */ /* 0x0022a4000800017f */
[----:B--2---:R-:W-:Y:S05]  /*2a0f0*/  @!P0 NANOSLEEP.SYNCS 0x989680 ;  /* 0x009896800000895d */ /* 0x004fea0003900000 */
[----:B------:R-:W2:Y:S02]  /*2a100*/  @!P0 SYNCS.PHASECHK.TRANS64 P0, [R12+URZ], R13 ;  /* 0x0000000d0c0085a7 */ /* 0x000ea4000800007f */
[----:B--2---:R-:W-:Y:S05]  /*2a110*/  @!P0 BRA `(.L_x_5170) ;  /* 0xfffffffc00f08947 */ /* 0x004fea000383ffff */
[----:B------:R-:W-:Y:S05]  /*2a120*/  BRA `(.L_x_5169) ;  /* 0xfffffe1000007947 */ /* 0x000fea000383ffff */
.L_x_5204:
[----:B-1----:R1:W2:Y:S02]  /*2a130*/  SYNCS.PHASECHK.TRANS64.TRYWAIT P0, [R8+URZ], R9 ;  /* 0x00000009080075a7 */ /* 0x0022a4000800017f */
[----:B--2---:R-:W-:Y:S05]  /*2a140*/  @!P0 NANOSLEEP.SYNCS 0x989680 ;  /* 0x009896800000895d */ /* 0x004fea0003900000 */
[----:B------:R-:W2:Y:S02]  /*2a150*/  @!P0 SYNCS.PHASECHK.TRANS64 P0, [R8+URZ], R9 ;  /* 0x00000009080085a7 */ /* 0x000ea4000800007f */
[----:B--2---:R-:W-:Y:S05]  /*2a160*/  @!P0 BRA `(.L_x_5204) ;  /* 0xfffffffc00f08947 */ /* 0x004fea000383ffff */
[----:B------:R-:W-:Y:S05]  /*2a170*/  BRA `(.L_x_5203) ;  /* 0xfffffe7c00047947 */ /* 0x000fea000383ffff */
.L_x_5211:
[----:B-1----:R1:W2:Y:S02]  /*2a180*/  SYNCS.PHASECHK.TRANS64.TRYWAIT P0, [R14+URZ], R15 ;  /* 0x0000000f0e0075a7 */ /* 0x0022a4000800017f */
[----:B--2---:R-:W-:Y:S05]  /*2a190*/  @!P0 NANOSLEEP.SYNCS 0x989680 ;  /* 0x009896800000895d */ /* 0x004fea0003900000 */
[----:B------:R-:W2:Y:S02]  /*2a1a0*/  @!P0 SYNCS.PHASECHK.TRANS64 P0, [R14+URZ], R15 ;  /* 0x0000000f0e0085a7 */ /* 0x000ea4000800007f */
[----:B--2---:R-:W-:Y:S05]  /*2a1b0*/  @!P0 BRA `(.L_x_5211) ;  /* 0xfffffffc00f08947 */ /* 0x004fea000383ffff */
[----:B------:R-:W-:Y:S05]  /*2a1c0*/  BRA `(.L_x_5210) ;  /* 0xfffffe8000107947 */ /* 0x000fea000383ffff */
.L_x_5228:
[----:B-1----:R1:W2:Y:S02]  /*2a1d0*/  SYNCS.PHASECHK.TRANS64.TRYWAIT P0, [R8+URZ], R9 ;  /* 0x00000009080075a7 */ /* 0x0022a4000800017f */
[----:B--2---:R-:W-:Y:S05]  /*2a1e0*/  @!P0 NANOSLEEP.SYNCS 0x989680 ;  /* 0x009896800000895d */ /* 0x004fea0003900000 */
[----:B------:R-:W2:Y:S02]  /*2a1f0*/  @!P0 SYNCS.PHASECHK.TRANS64 P0, [R8+URZ], R9 ;  /* 0x00000009080085a7 */ /* 0x000ea4000800007f */
[----:B--2---:R-:W-:Y:S05]  /*2a200*/  @!P0 BRA `(.L_x_5228) ;  /* 0xfffffffc00f08947 */ /* 0x004fea000383ffff */
[----:B------:R-:W-:Y:S05]  /*2a210*/  BRA `(.L_x_5227) ;  /* 0xfffffeec003c7947 */ /* 0x000fea000383ffff */
.L_x_5235:
[----:B-1----:R1:W2:Y:S02]  /*2a220*/  SYNCS.PHASECHK.TRANS64.TRYWAIT P0, [R14+URZ], R15 ;  /* 0x0000000f0e0075a7 */ /* 0x0022a4000800017f */
[----:B--2---:R-:W-:Y:S05]  /*2a230*/  @!P0 NANOSLEEP.SYNCS 0x989680 ;  /* 0x009896800000895d */ /* 0x004fea0003900000 */
[----:B------:R-:W2:Y:S02]  /*2a240*/  @!P0 SYNCS.PHASECHK.TRANS64 P0, [R14+URZ], R15 ;  /* 0x0000000f0e0085a7 */ /* 0x000ea4000800007f */
[----:B--2---:R-:W-:Y:S05]  /*2a250*/  @!P0 BRA `(.L_x_5235) ;  /* 0xfffffffc00f08947 */ /* 0x004fea000383ffff */
[----:B------:R-:W-:Y:S05]  /*2a260*/  BRA `(.L_x_5234) ;  /* 0xfffffef000487947 */ /* 0x000fea000383ffff */
.L_x_5283:
[----:B------:R-:W3:Y:S01]  /*2a270*/  S2R R20, SR_TID.X ;  /* 0x0000000000147919 */ /* 0x000ee20000002100 */
[----:B------:R-:W-:Y:S02]  /*2a280*/  IMAD.MOV.U32 R12, RZ, RZ, RZ ;  /* 0x000000ffff0c7224 */ /* 0x000fe400078e00ff */
[----:B------:R-:W-:Y:S02]  /*2a290*/  IMAD.MOV.U32 R11, RZ, RZ, 0x1f ;  /* 0x0000001fff0b7424 */ /* 0x000fe400078e00ff */
[----:B------:R-:W-:Y:S01]  /*2a2a0*/  IMAD.MOV.U32 R15, RZ, RZ, -0x1 ;  /* 0xffffffffff0f7424 */ /* 0x000fe200078e00ff */
[----:B---3--:R-:W-:-:S04]  /*2a2b0*/  SHF.R.U32.HI R20, RZ, 0x5, R20 ;  /* 0x00000005ff147819 */ /* 0x008fc80000011614 */
[----:B------:R-:W-:-:S05]  /*2a2c0*/  LOP3.LUT R20, R20, 0x3, RZ, 0xc0, !PT ;  /* 0x0000000314147812 */ /* 0x000fca00078ec0ff */
[----:B------:R-:W-:-:S07]  /*2a2d0*/  IMAD.MOV.U32 R13, RZ, RZ, R20 ;  /* 0x000000ffff0d7224 */ /* 0x000fce00078e0014 */
[----:B012--5:R-:W-:Y:S05]  /*2a2e0*/  WARPSYNC.COLLECTIVE R15, `(.L_x_5341) ;  /* 0x000000000f087348 */ /* 0x027fea0003c00000 */
[----:B------:R3:W4:Y:S02]  /*2a2f0*/  SHFL.IDX P6, R14, R13, R12, R11 ;  /* 0x0000000c0d0e7389 */ /* 0x00072400000c000b */
[----:B012345:R-:W-:Y:S01]  /*2a300*/  ENDCOLLECTIVE ;  /* 0x000000000000791b */ /* 0x03ffe20003800000 */
.L_x_5341:
[----:B------:R-:W-:Y:S05]  /*2a310*/  BRA `(.L_x_5342) ;  /* 0xffffffc000947947 */ /* 0x000fea000383ffff */
.L_x_5286:
[----:B0-----:R0:W1:Y:S02]  /*2a320*/  SYNCS.PHASECHK.TRANS64.TRYWAIT P0, [R27+URZ+0x38840], R0 ;  /* 0x038840001b0075a7 */ /* 0x001064000800017f */
[----:B-1----:R-:W-:Y:S05]  /*2a330*/  @!P0 NANOSLEEP.SYNCS 0x989680 ;  /* 0x009896800000895d */ /* 0x002fea0003900000 */
[----:B------:R-:W1:Y:S02]  /*2a340*/  @!P0 SYNCS.PHASECHK.TRANS64 P0, [R27+URZ+0x38840], R0 ;  /* 0x038840001b0085a7 */ /* 0x000e64000800007f */
[----:B-1----:R-:W-:Y:S05]  /*2a350*/  @!P0 BRA `(.L_x_5286) ;  /* 0xfffffffc00f08947 */ /* 0x002fea000383ffff */
[----:B------:R-:W-:Y:S05]  /*2a360*/  BRA `(.L_x_5343) ;  /* 0xffffffc400487947 */ /* 0x000fea000383ffff */
.L_x_5287:
        /* <DEDUP_REMOVED lines=8> */
.L_x_5345:
[----:B------:R-:W-:Y:S05]  /*2a3f0*/  BSYNC B0 ;  /* 0x0000000000007941 */ /* 0x000fea0003800000 */
.L_x_5344:
        /* <DEDUP_REMOVED lines=9> */
.L_x_5346:
[----:B------:R-:W-:Y:S02]  /*2a490*/  IMAD.MOV.U32 R13, RZ, RZ, R5 ;  /* 0x000000ffff0d7224 */ /* 0x000fe400078e0005 */
[----:B------:R-:W-:Y:S01]  /*2a4a0*/  IMAD.MOV.U32 R12, RZ, RZ, 0x1 ;  /* 0x00000001ff0c7424 */ /* 0x000fe200078e00ff */
[----:B------:R-:W-:-:S13]  /*2a4b0*/  @P0 LEA R6, P1, R8, R14, 0x1 ;  /* 0x0000000e08060211 */ /* 0x000fda00078208ff */
[----:B------:R-:W-:Y:S05]  /*2a4c0*/  WARPSYNC.COLLECTIVE R15, `(.L_x_5347) ;  /* 0x000000000f087348 */ /* 0x000fea0003c00000 */
[----:B------:R0:W1:Y:S02]  /*2a4d0*/  SHFL.IDX P6, R14, R13, R12, R11 ;  /* 0x0000000c0d0e7389 */ /* 0x00006400000c000b */
[----:B01----:R-:W-:Y:S01]  /*2a4e0*/  ENDCOLLECTIVE ;  /* 0x000000000000791b */ /* 0x003fe20003800000 */
.L_x_5347:
[----:B------:R-:W-:Y:S02]  /*2a4f0*/  @P0 IMAD.X R3, RZ, RZ, R2, P1 ;  /* 0x000000ffff030224 */ /* 0x000fe400008e0602 */
[----:B------:R-:W-:-:S05]  /*2a500*/  @P0 IMAD.MOV.U32 R2, RZ, RZ, R6 ;  /* 0x000000ffff020224 */ /* 0x000fca00078e0006 */
[----:B------:R-:W-:Y:S01]  /*2a510*/  @!PT LDS RZ, [RZ] ;  /* 0x00000000fffff984 */ /* 0x000fe20000000800 */
[----:B------:R-:W-:Y:S01]  /*2a520*/  @!PT LDS RZ, [RZ] ;  /* 0x00000000fffff984 */ /* 0x000fe20000000800 */
[----:B------:R-:W-:Y:S01]  /*2a530*/  @!PT LDS RZ, [RZ] ;  /* 0x00000000fffff984 */ /* 0x000fe20000000800 */
[----:B------:R0:W-:Y:S01]  /*2a540*/  @P0 LDGSTS.E.BYPASS.LTC128B.128 [R7+0x22400], desc[UR36][R2.64], !P2 ;  /* 0x2240000002070fae */ /* 0x0001e2000d101d64 */
[----:B------:R-:W-:Y:S01]  /*2a550*/  ISETP.GE.AND P0, PT, R25, 0x11, PT ;  /* 0x000000111900780c */ /* 0x000fe20003f06270 */
[----:B------:R-:W-:Y:S02]  /*2a560*/  IMAD.MOV.U32 R13, RZ, RZ, R0 ;  /* 0x000000ffff0d7224 */ /* 0x000fe400078e0000 */
[----:B0-----:R-:W-:-:S10]  /*2a570*/  IMAD.MOV.U32 R2, RZ, RZ, R14 ;  /* 0x000000ffff027224 */ /* 0x001fd400078e000e */
[----:B------:R-:W-:Y:S05]  /*2a580*/  WARPSYNC.COLLECTIVE R15, `(.L_x_5348) ;  /* 0x000000000f087348 */ /* 0x000fea0003c00000 */
[----:B------:R0:W1:Y:S02]  /*2a590*/  SHFL.IDX P6, R14, R13, R12, R11 ;  /* 0x0000000c0d0e7389 */ /* 0x00006400000c000b */
[----:B01----:R-:W-:Y:S01]  /*2a5a0*/  ENDCOLLECTIVE ;  /* 0x000000000000791b */ /* 0x003fe20003800000 */
.L_x_5348:
[----:B------:R-:W-:Y:S02]  /*2a5b0*/  @P0 IMAD R9, R4, 0x2, R17 ;  /* 0x0000000204090824 */ /* 0x000fe400078e0211 */
[----:B------:R-:W-:Y:S02]  /*2a5c0*/  IMAD.MOV.U32 R13, RZ, RZ, R5 ;  /* 0x000000ffff0d7224 */ /* 0x000fe400078e0005 */
[----:B------:R-:W-:Y:S01]  /*2a5d0*/  IMAD.MOV.U32 R12, RZ, RZ, 0x2 ;  /* 0x00000002ff0c7424 */ /* 0x000fe200078e00ff */
[----:B------:R-:W-:-:S13]  /*2a5e0*/  @P0 LEA R6, P1, R8, R14, 0x1 ;  /* 0x0000000e08060211 */ /* 0x000fda00078208ff */
[----:B------:R-:W-:Y:S05]  /*2a5f0*/  WARPSYNC.COLLECTIVE R15, `(.L_x_5349) ;  /* 0x000000000f087348 */ /* 0x000fea0003c00000 */
[----:B------:R0:W1:Y:S02]  /*2a600*/  SHFL.IDX P6, R14, R13, R12, R11 ;  /* 0x0000000c0d0e7389 */ /* 0x00006400000c000b */
[----:B01----:R-:W-:Y:S01]  /*2a610*/  ENDCOLLECTIVE ;  /* 0x000000000000791b */ /* 0x003fe20003800000 */
.L_x_5349:
        /* <DEDUP_REMOVED lines=12> */
.L_x_5350:
[----:B------:R-:W-:Y:S02]  /*2a6e0*/  @P0 IMAD R7, R4, 0x2, R17 ;  /* 0x0000000204070824 */ /* 0x000fe400078e0211 */
[----:B------:R-:W-:Y:S02]  /*2a6f0*/  IMAD.MOV.U32 R13, RZ, RZ, R5 ;  /* 0x000000ffff0d7224 */ /* 0x000fe400078e0005 */
[----:B------:R-:W-:Y:S01]  /*2a700*/  IMAD.MOV.U32 R12, RZ, RZ, 0x3 ;  /* 0x00000003ff0c7424 */ /* 0x000fe200078e00ff */
[----:B------:R-:W-:-:S13]  /*2a710*/  @P0 LEA R6, P1, R8, R14, 0x1 ;  /* 0x0000000e08060211 */ /* 0x000fda00078208ff */
[----:B------:R-:W-:Y:S05]  /*2a720*/  WARPSYNC.COLLECTIVE R15, `(.L_x_5351) ;  /* 0x000000000f087348 */ /* 0x000fea0003c00000 */
[----:B------:R0:W1:Y:S02]  /*2a730*/  SHFL.IDX P6, R14, R13, R12, R11 ;  /* 0x0000000c0d0e7389 */ /* 0x00006400000c000b */
[----:B01----:R-:W-:Y:S01]  /*2a740*/  ENDCOLLECTIVE ;  /* 0x000000000000791b */ /* 0x003fe20003800000 */
.L_x_5351:
[----:B------:R-:W-:Y:S02]  /*2a750*/  @P0 IMAD.X R3, RZ, RZ, R2, P1 ;  /* 0x000000ffff030224 */ /* 0x000fe400008e0602 */
[----:B------:R-:W-:-:S05]  /*2a760*/  @P0 IMAD.MOV.U32 R2, RZ, RZ, R6 ;  /* 0x000000ffff020224 */ /* 0x000fca00078e0006 */
        /* <DEDUP_REMOVED lines=9> */
.L_x_5352:
[----:B------:R-:W-:Y:S05]  /*2a800*/  BRA `(.L_x_5353) ;  /* 0xffffffc400107947 */ /* 0x000fea000383ffff */
.L_x_5292:
[----:B------:R-:W-:Y:S01]  /*2a810*/  IMAD.MOV.U32 R13, RZ, RZ, R5 ;  /* 0x000000ffff0d7224 */ /* 0x000fe200078e0005 */
[----:B------:R-:W-:Y:S01]  /*2a820*/  LOP3.LUT R16, R16, 0xfffffeff, RZ, 0xc0, !PT ;  /* 0xfffffeff10107812 */ /* 0x000fe200078ec0ff */
[----:B------:R-:W-:Y:S02]  /*2a830*/  IMAD.MOV.U32 R12, RZ, RZ, RZ ;  /* 0x000000ffff0c7224 */ /* 0x000fe400078e00ff */
[----:B------:R-:W-:Y:S02]  /*2a840*/  IMAD.MOV.U32 R11, RZ, RZ, 0x181f ;  /* 0x0000181fff0b7424 */ /* 0x000fe400078e00ff */
[----:B------:R-:W-:Y:S02]  /*2a850*/  IMAD.MOV.U32 R15, RZ, RZ, -0x1 ;  /* 0xffffffffff0f7424 */ /* 0x000fe400078e00ff */
[----:B------:R-:W-:-:S07]  /*2a860*/  VIADD R4, R8, UR43 ;  /* 0x0000002b08047c36 */ /* 0x000fce0008000000 */
[----:B-1----:R-:W-:Y:S05]  /*2a870*/  WARPSYNC.COLLECTIVE R15, `(.L_x_5354) ;  /* 0x000000000f087348 */ /* 0x002fea0003c00000 */
[----:B------:R0:W2:Y:S02]  /*2a880*/  SHFL.IDX P6, R14, R13, R12, R11 ;  /* 0x0000000c0d0e7389 */ /* 0x0000a400000c000b */
[----:B012---:R-:W-:Y:S01]  /*2a890*/  ENDCOLLECTIVE ;  /* 0x000000000000791b */ /* 0x007fe20003800000 */
.L_x_5354:
[----:B------:R-:W-:Y:S01]  /*2a8a0*/  ISETP.GE.AND P1, PT, R4, UR41, PT ;  /* 0x0000002904007c0c */ /* 0x000fe2000bf26270 */
[----:B------:R-:W-:-:S12]  /*2a8b0*/  IMAD.MOV.U32 R13, RZ, RZ, R0 ;  /* 0x000000ffff0d7224 */ /* 0x000fd800078e0000 */
[----:B------:R-:W-:-:S04]  /*2a8c0*/  @P1 LOP3.LUT R16, R16, 0x100, RZ, 0xfc, !PT ;  /* 0x0000010010101812 */ /* 0x000fc800078efcff */
[----:B------:R-:W-:Y:S01]  /*2a8d0*/  LOP3.LUT R16, R16, 0xffffff7f, RZ, 0xc0, !PT ;  /* 0xffffff7f10107812 */ /* 0x000fe200078ec0ff */
[----:B------:R-:W-:-:S07]  /*2a8e0*/  IMAD.MOV.U32 R2, RZ, RZ, R14 ;  /* 0x000000ffff027224 */ /* 0x000fce00078e000e */
[----:B------:R-:W-:Y:S05]  /*2a8f0*/  WARPSYNC.COLLECTIVE R15, `(.L_x_5355) ;  /* 0x000000000f087348 */ /* 0x000fea0003c00000 */
[----:B------:R0:W1:Y:S02]  /*2a900*/  SHFL.IDX P6, R14, R13, R12, R11 ;  /* 0x0000000c0d0e7389 */ /* 0x00006400000c000b */
[----:B01----:R-:W-:Y:S01]  /*2a910*/  ENDCOLLECTIVE ;  /* 0x000000000000791b */ /* 0x003fe20003800000 */
.L_x_5355:
[----:B------:R-:W-:Y:S02]  /*2a920*/  IMAD.MOV.U32 R13, RZ, RZ, R5 ;  /* 0x000000ffff0d7224 */ /* 0x000fe400078e0005 */
[----:B------:R-:W-:Y:S01]  /*2a930*/  IMAD.MOV.U32 R12, RZ, RZ, 0x1 ;  /* 0x00000001ff0c7424 */ /* 0x000fe200078e00ff */
[----:B------:R-:W-:-:S13]  /*2a940*/  @!P1 LEA R6, P0, R7, R14, 0x1 ;  /* 0x0000000e07069211 */ /* 0x000fda00078008ff */
[----:B------:R-:W-:Y:S05]  /*2a950*/  WARPSYNC.COLLECTIVE R15, `(.L_x_5356) ;  /* 0x000000000f087348 */ /* 0x000fea0003c00000 */
[----:B------:R0:W1:Y:S02]  /*2a960*/  SHFL.IDX P6, R14, R13, R12, R11 ;  /* 0x0000000c0d0e7389 */ /* 0x00006400000c000b */
[----:B01----:R-:W-:Y:S01]  /*2a970*/  ENDCOLLECTIVE ;  /* 0x000000000000791b */ /* 0x003fe20003800000 */
.L_x_5356:
[----:B------:R-:W-:Y:S02]  /*2a980*/  @!P1 IMAD.X R3, RZ, RZ, R2, P0 ;  /* 0x000000ffff039224 */ /* 0x000fe400000e0602 */
[----:B------:R-:W-:Y:S02]  /*2a990*/  @!P1 IMAD.MOV.U32 R2, RZ, RZ, R6 ;  /* 0x000000ffff029224 */ /* 0x000fe400078e0006 */
[----:B------:R-:W-:-:S03]  /*2a9a0*/  VIADD R6, R4, 0x10 ;  /* 0x0000001004067836 */ /* 0x000fc60000000000 */
[----:B------:R-:W-:Y:S01]  /*2a9b0*/  @!PT LDS RZ, [RZ] ;  /* 0x00000000fffff984 */ /* 0x000fe20000000800 */
[----:B------:R-:W-:Y:S01]  /*2a9c0*/  @!PT LDS RZ, [RZ] ;  /* 0x00000000fffff984 */ /* 0x000fe20000000800 */
[----:B------:R-:W-:Y:S01]  /*2a9d0*/  @!PT LDS RZ, [RZ] ;  /* 0x00000000fffff984 */ /* 0x000fe20000000800 */
[----:B------:R0:W-:Y:S02]  /*2a9e0*/  @!P1 LDGSTS.E.BYPASS.LTC128B.128 [R22+0x20400], desc[UR36][R2.64], !P5 ;  /* 0x2040000002169fae */ /* 0x0001e4000e901d64 */
[----:B------:R-:W-:Y:S01]  /*2a9f0*/  ISETP.GE.AND P1, PT, R6, UR41, PT ;  /* 0x0000002906007c0c */ /* 0x000fe2000bf26270 */
[----:B------:R-:W-:Y:S02]  /*2aa00*/  IMAD.MOV.U32 R13, RZ, RZ, R0 ;  /* 0x000000ffff0d7224 */ /* 0x000fe400078e0000 */
[----:B0-----:R-:W-:-:S10]  /*2aa10*/  IMAD.MOV.U32 R2, RZ, RZ, R14 ;  /* 0x000000ffff027224 */ /* 0x001fd400078e000e */
[----:B------:R-:W-:-:S07]  /*2aa20*/  @P1 LOP3.LUT R16, R16, 0x80, RZ, 0xfc, !PT ;  /* 0x0000008010101812 */ /* 0x000fce00078efcff */
[----:B------:R-:W-:Y:S05]  /*2aa30*/  WARPSYNC.COLLECTIVE R15, `(.L_x_5357) ;  /* 0x000000000f087348 */ /* 0x000fea0003c00000 */
[----:B------:R0:W1:Y:S02]  /*2aa40*/  SHFL.IDX P6, R14, R13, R12, R11 ;  /* 0x0000000c0d0e7389 */ /* 0x00006400000c000b */
[----:B01----:R-:W-:Y:S01]  /*2aa50*/  ENDCOLLECTIVE ;  /* 0x000000000000791b */ /* 0x003fe20003800000 */
.L_x_5357:
[----:B------:R-:W-:Y:S01]  /*2aa60*/  LOP3.LUT R16, R16, 0xffffffbf, RZ, 0xc0, !PT ;  /* 0xffffffbf10107812 */ /* 0x000fe200078ec0ff */
[----:B------:R-:W-:Y:S02]  /*2aa70*/  IMAD.MOV.U32 R13, RZ, RZ, R5 ;  /* 0x000000ffff0d7224 */ /* 0x000fe400078e0005 */
[----:B------:R-:W-:Y:S01]  /*2aa80*/  IMAD.MOV.U32 R12, RZ, RZ, 0x2 ;  /* 0x00000002ff0c7424 */ /* 0x000fe200078e00ff */
[----:B------:R-:W-:-:S13]  /*2aa90*/  @!P1 LEA R6, P0, R7, R14, 0x1 ;  /* 0x0000000e07069211 */ /* 0x000fda00078008ff */
[----:B------:R-:W-:Y:S05]  /*2aaa0*/  WARPSYNC.COLLECTIVE R15, `(.L_x_5358) ;  /* 0x000000000f087348 */ /* 0x000fea0003c00000 */
[----:B------:R0:W1:Y:S02]  /*2aab0*/  SHFL.IDX P6, R14, R13, R12, R11 ;  /* 0x0000000c0d0e7389 */ /* 0x00006400000c000b */
[----:B01----:R-:W-:Y:S01]  /*2aac0*/  ENDCOLLECTIVE ;  /* 0x000000000000791b */ /* 0x003fe20003800000 */
.L_x_5358:
        /* <DEDUP_REMOVED lines=14> */
.L_x_5359:
[----:B------:R-:W-:Y:S02]  /*2abb0*/  IMAD.MOV.U32 R13, RZ, RZ, R5 ;  /* 0x000000ffff0d7224 */ /* 0x000fe400078e0005 */
[----:B------:R-:W-:Y:S01]  /*2abc0*/  IMAD.MOV.U32 R12, RZ, RZ, 0x3 ;  /* 0x00000003ff0c7424 */ /* 0x000fe200078e00ff */
[----:B------:R-:W-:-:S13]  /*2abd0*/  @!P1 LEA R6, P0, R7, R14, 0x1 ;  /* 0x0000000e07069211 */ /* 0x000fda00078008ff */
[----:B------:R-:W-:Y:S05]  /*2abe0*/  WARPSYNC.COLLECTIVE R15, `(.L_x_5360) ;  /* 0x000000000f087348 */ /* 0x000fea0003c00000 */
[----:B------:R0:W1:Y:S02]  /*2abf0*/  SHFL.IDX P6, R14, R13, R12, R11 ;  /* 0x0000000c0d0e7389 */ /* 0x00006400000c000b */
[----:B01----:R-:W-:Y:S01]  /*2ac00*/  ENDCOLLECTIVE ;  /* 0x000000000000791b */ /* 0x003fe20003800000 */
.L_x_5360:
[----:B------:R-:W-:Y:S02]  /*2ac10*/  @!P1 IMAD.X R3, RZ, RZ, R2, P0 ;  /* 0x000000ffff039224 */ /* 0x000fe400000e0602 */
[----:B------:R-:W-:-:S05]  /*2ac20*/  @!P1 IMAD.MOV.U32 R2, RZ, RZ, R6 ;  /* 0x000000ffff029224 */ /* 0x000fca00078e0006 */
[----:B------:R-:W-:Y:S01]  /*2ac30*/  @!PT LDS RZ, [RZ] ;  /* 0x00000000fffff984 */ /* 0x000fe20000000800 */
[----:B------:R-:W-:Y:S01]  /*2ac40*/  @!PT LDS RZ, [RZ] ;  /* 0x00000000fffff984 */ /* 0x000fe20000000800 */
[----:B------:R-:W-:Y:S01]  /*2ac50*/  @!PT LDS RZ, [RZ] ;  /* 0x00000000fffff984 */ /* 0x000fe20000000800 */
[----:B------:R0:W-:Y:S01]  /*2ac60*/  @!P1 LDGSTS.E.BYPASS.LTC128B.128 [R22+0x21400], desc[UR36][R2.64], !P5 ;  /* 0x2140000002169fae */ /* 0x0001e2000e901d64 */
[----:B------:R-:W-:Y:S02]  /*2ac70*/  IMAD.MOV.U32 R13, RZ, RZ, R0 ;  /* 0x000000ffff0d7224 */ /* 0x000fe400078e0000 */
[----:B------:R-:W-:-:S07]  /*2ac80*/  IMAD.MOV.U32 R5, RZ, RZ, R14 ;  /* 0x000000ffff057224 */ /* 0x000fce00078e000e */
[----:B0-----:R-:W-:Y:S05]  /*2ac90*/  WARPSYNC.COLLECTIVE R15, `(.L_x_5361) ;  /* 0x000000000f087348 */ /* 0x001fea0003c00000 */
[----:B------:R1:W2:Y:S02]  /*2aca0*/  SHFL.IDX P6, R14, R13, R12, R11 ;  /* 0x0000000c0d0e7389 */ /* 0x0002a400000c000b */
[----:B012---:R-:W-:Y:S01]  /*2acb0*/  ENDCOLLECTIVE ;  /* 0x000000000000791b */ /* 0x007fe20003800000 */
.L_x_5361:
[----:B------:R-:W-:Y:S05]  /*2acc0*/  BRA `(.L_x_5362) ;  /* 0xffffffc400f87947 */ /* 0x000fea000383ffff */
.L_x_5296:
        /* <DEDUP_REMOVED lines=8> */
.L_x_5364:
[----:B------:R-:W-:Y:S05]  /*2ad50*/  BSYNC B0 ;  /* 0x0000000000007941 */ /* 0x000fea0003800000 */
.L_x_5363:
[----:B------:R-:W-:Y:S01]  /*2ad60*/  IMAD.MOV.U32 R13, RZ, RZ, R0 ;  /* 0x000000ffff0d7224 */ /* 0x000fe200078e0000 */
[----:B------:R-:W-:Y:S01]  /*2ad70*/  LOP3.LUT P1, RZ, R16, 0x100, RZ, 0xc0, !PT ;  /* 0x0000010010ff7812 */ /* 0x000fe2000782c0ff */
[----:B------:R-:W-:Y:S02]  /*2ad80*/  IMAD.MOV.U32 R12, RZ, RZ, RZ ;  /* 0x000000ffff0c7224 */ /* 0x000fe400078e00ff */
[----:B------:R-:W-:Y:S02]  /*2ad90*/  IMAD.MOV.U32 R11, RZ, RZ, 0x181f ;  /* 0x0000181fff0b7424 */ /* 0x000fe400078e00ff */
[----:B------:R-:W-:Y:S02]  /*2ada0*/  IMAD.MOV.U32 R15, RZ, RZ, -0x1 ;  /* 0xffffffffff0f7424 */ /* 0x000fe400078e00ff */
[----:B------:R-:W-:-:S07]  /*2adb0*/  IMAD.MOV.U32 R2, RZ, RZ, R14 ;  /* 0x000000ffff027224 */ /* 0x000fce00078e000e */
[----:B------:R-:W-:Y:S05]  /*2adc0*/  WARPSYNC.COLLECTIVE R15, `(.L_x_5365) ;  /* 0x000000000f087348 */ /* 0x000fea0003c00000 */
[----:B------:R0:W1:Y:S02]  /*2add0*/  SHFL.IDX P6, R14, R13, R12, R11 ;  /* 0x0000000c0d0e7389 */ /* 0x00006400000c000b */
[----:B01----:R-:W-:Y:S01]  /*2ade0*/  ENDCOLLECTIVE ;  /* 0x000000000000791b */ /* 0x003fe20003800000 */
.L_x_5365:
[----:B------:R-:W-:Y:S02]  /*2adf0*/  IMAD.MOV.U32 R13, RZ, RZ, R4 ;  /* 0x000000ffff0d7224 */ /* 0x000fe400078e0004 */
[----:B------:R-:W-:Y:S01]  /*2ae00*/  IMAD.MOV.U32 R12, RZ, RZ, 0x1 ;  /* 0x00000001ff0c7424 */ /* 0x000fe200078e00ff */
[----:B------:R-:W-:Y:S02]  /*2ae10*/  @!P1 LEA R14, P0, R9, R14, 0x1 ;  /* 0x0000000e090e9211 */ /* 0x000fe400078008ff */
[----:B------:R-:W-:-:S03]  /*2ae20*/  LOP3.LUT P6, RZ, R16, 0x40000, RZ, 0xc0, !PT ;  /* 0x0004000010ff7812 */ /* 0x000fc600078cc0ff */
[----:B------:R-:W-:Y:S01]  /*2ae30*/  @!P1 IMAD.X R3, RZ, RZ, R2, P0 ;  /* 0x000000ffff039224 */ /* 0x000fe200000e0602 */
[C---:B------:R-:W-:Y:S01]  /*2ae40*/  LOP3.LUT P0, RZ, R16.reuse, 0x80000, RZ, 0xc0, !PT ;  /* 0x0008000010ff7812 */ /* 0x040fe2000780c0ff */
[----:B------:R-:W-:Y:S01]  /*2ae50*/  @!P1 IMAD.MOV.U32 R2, RZ, RZ, R14 ;  /* 0x000000ffff029224 */ /* 0x000fe200078e000e */
[----:B------:R-:W-:-:S04]  /*2ae60*/  LOP3.LUT R16, R16, 0xffbfffff, RZ, 0xc0, !PT ;  /* 0xffbfffff10107812 */ /* 0x000fc800078ec0ff */
[----:B------:R-:W-:-:S07]  /*2ae70*/  @P2 LOP3.LUT R16, R16, 0x400000, RZ, 0xfc, !PT ;  /* 0x0040000010102812 */ /* 0x000fce00078efcff */
        /* <DEDUP_REMOVED lines=9> */
.L_x_5366:
        /* <DEDUP_REMOVED lines=15> */
.L_x_5367:
        /* <DEDUP_REMOVED lines=11> */
[----:B0-----:R-:W-:Y:S02]  /*2b0b0*/  @!P6 IMAD.MOV.U32 R2, RZ, RZ, R14 ;  /* 0x000000ffff02e224 */ /* 0x001fe400078e000e */
[----:B------:R-:W-:-:S05]  /*2b0c0*/  @!P6 IMAD.MOV.U32 R3, RZ, RZ, R5 ;  /* 0x000000ffff03e224 */ /* 0x000fca00078e0005 */
[----:B------:R0:W-:Y:S01]  /*2b0d0*/  @!P6 LDGSTS.E.BYPASS.LTC128B.128 [R22+0x26c00], desc[UR36][R2.64], !P2 ;  /* 0x26c000000216efae */ /* 0x0001e2000d101d64 */
[----:B------:R-:W-:-:S04]  /*2b0e0*/  LOP3.LUT P2, RZ, R16, 0x400000, RZ, 0xc0, !PT ;  /* 0x0040000010ff7812 */ /* 0x000fc8000784c0ff */
[----:B------:R0:W-:Y:S01]  /*2b0f0*/  @!P6 LDGSTS.E.BYPASS.LTC128B.128 [R22+0x28c00], desc[UR36][R2.64+0x80], !P0 ;  /* 0x28c000800216efae */ /* 0x0001e2000c101d64 */
[----:B------:R-:W-:-:S08]  /*2b100*/  @!P6 ISETP.NE.U32.AND P0, PT, R8, RZ, PT ;  /* 0x000000ff0800e20c */ /* 0x000fd00003f05070 */
        /* <DEDUP_REMOVED lines=10> */
.L_x_5368:
[----:B------:R-:W-:Y:S02]  /*2b1b0*/  IMAD.MOV.U32 R13, RZ, RZ, R0 ;  /* 0x000000ffff0d7224 */ /* 0x000fe400078e0000 */
[----:B------:R-:W-:-:S07]  /*2b1c0*/  IMAD.MOV.U32 R5, RZ, RZ, R14 ;  /* 0x000000ffff057224 */ /* 0x000fce00078e000e */
[----:B------:R-:W-:Y:S05]  /*2b1d0*/  WARPSYNC.COLLECTIVE R15, `(.L_x_5369) ;  /* 0x000000000f087348 */ /* 0x000fea0003c00000 */
[----:B------:R0:W1:Y:S02]  /*2b1e0*/  SHFL.IDX P6, R14, R13, R12, R11 ;  /* 0x0000000c0d0e7389 */ /* 0x00006400000c000b */
[----:B01----:R-:W-:Y:S01]  /*2b1f0*/  ENDCOLLECTIVE ;  /* 0x000000000000791b */ /* 0x003fe20003800000 */
.L_x_5369:
        /* <DEDUP_REMOVED lines=17> */
.L_x_5370:
[----:B------:R-:W-:Y:S01]  /*2b310*/  @!PT LDS RZ, [RZ] ;  /* 0x00000000fffff984 */ /* 0x000fe20000000800 */
[----:B------:R-:W-:Y:S01]  /*2b320*/  @!PT LDS RZ, [RZ] ;  /* 0x00000000fffff984 */ /* 0x000fe20000000800 */
[----:B------:R-:W-:Y:S01]  /*2b330*/  @!PT LDS RZ, [RZ] ;  /* 0x00000000fffff984 */ /* 0x000fe20000000800 */
[----:B------:R0:W-:Y:S04]  /*2b340*/  @!P1 LDGSTS.E.BYPASS.LTC128B.128 [R22+0x2b400], desc[UR36][R2.64+0x100], !P2 ;  /* 0x2b40010002169fae */ /* 0x0001e8000d101d64 */
        /* <DEDUP_REMOVED lines=10> */
.L_x_5371:
[----:B------:R-:W-:Y:S01]  /*2b3f0*/  @!PT LDS RZ, [RZ] ;  /* 0x00000000fffff984 */ /* 0x000fe20000000800 */
[----:B------:R-:W-:Y:S01]  /*2b400*/  @!PT LDS RZ, [RZ] ;  /* 0x00000000fffff984 */ /* 0x000fe20000000800 */
[----:B------:R-:W-:Y:S01]  /*2b410*/  @!PT LDS RZ, [RZ] ;  /* 0x00000000fffff984 */ /* 0x000fe20000000800 */
[----:B------:R0:W-:Y:S01]  /*2b420*/  @!P1 LDGSTS.E.BYPASS.LTC128B.128 [R22+0x35400], desc[UR36][R2.64+0x380], P0 ;  /* 0x3540038002169fae */ /* 0x0001e20008101d64 */
[----:B------:R-:W-:Y:S05]  /*2b430*/  BRA `(.L_x_5372) ;  /* 0xffffffc800947947 */ /* 0x000fea000383ffff */
.L_x_5299:
[----:B0-----:R0:W2:Y:S02]  /*2b440*/  SYNCS.PHASECHK.TRANS64.TRYWAIT P0, [R17+URZ+0x38820], R0 ;  /* 0x03882000110075a7 */ /* 0x0010a4000800017f */
[----:B--2---:R-:W-:Y:S05]  /*2b450*/  @!P0 NANOSLEEP.SYNCS 0x989680 ;  /* 0x009896800000895d */ /* 0x004fea0003900000 */
[----:B------:R-:W2:Y:S02]  /*2b460*/  @!P0 SYNCS.PHASECHK.TRANS64 P0, [R17+URZ+0x38820], R0 ;  /* 0x03882000110085a7 */ /* 0x000ea4000800007f */
[----:B--2---:R-:W-:Y:S05]  /*2b470*/  @!P0 BRA `(.L_x_5299) ;  /* 0xfffffffc00f08947 */ /* 0x004fea000383ffff */
[----:B------:R-:W-:Y:S05]  /*2b480*/  BRA `(.L_x_5373) ;  /* 0xffffffcc00187947 */ /* 0x000fea000383ffff */
.L_x_5302:
[----:B0-----:R0:W2:Y:S02]  /*2b490*/  SYNCS.PHASECHK.TRANS64.TRYWAIT P0, [R27+URZ+0x38860], R0 ;  /* 0x038860001b0075a7 */ /* 0x0010a4000800017f */
[----:B--2---:R-:W-:Y:S05]  /*2b4a0*/  @!P0 NANOSLEEP.SYNCS 0x989680 ;  /* 0x009896800000895d */ /* 0x004fea0003900000 */
[----:B------:R-:W2:Y:S02]  /*2b4b0*/  @!P0 SYNCS.PHASECHK.TRANS64 P0, [R27+URZ+0x38860], R0 ;  /* 0x038860001b0085a7 */ /* 0x000ea4000800007f */
[----:B--2---:R-:W-:Y:S05]  /*2b4c0*/  @!P0 BRA `(.L_x_5302) ;  /* 0xfffffffc00f08947 */ /* 0x004fea000383ffff */
[----:B------:R-:W-:Y:S05]  /*2b4d0*/  BRA `(.L_x_5374) ;  /* 0xffffffcc00247947 */ /* 0x000fea000383ffff */
.L_x_5303:
[----:B------:R-:W-:Y:S01]  /*2b4e0*/  BSSY B0, `(.L_x_5375) ;  /* 0x0000008000007945 */ /* 0x000fe20003800000 */
[----:B------:R-:W-:Y:S02]  /*2b4f0*/  IMAD.MOV.U32 R13, RZ, RZ, R7 ;  /* 0x000000ffff0d7224 */ /* 0x000fe400078e0007 */
[----:B------:R-:W-:Y:S02]  /*2b500*/  IMAD.MOV.U32 R12, RZ, RZ, RZ ;  /* 0x000000ffff0c7224 */ /* 0x000fe400078e00ff */
[----:B------:R-:W-:Y:S02]  /*2b510*/  IMAD.MOV.U32 R11, RZ, RZ, 0x181f ;  /* 0x0000181fff0b7424 */ /* 0x000fe400078e00ff */
[----:B------:R-:W-:-:S07]  /*2b520*/  IMAD.MOV.U32 R15, RZ, RZ, -0x1 ;  /* 0xffffffffff0f7424 */ /* 0x000fce00078e00ff */
[----:B-1----:R-:W-:Y:S05]  /*2b530*/  WARPSYNC.COLLECTIVE R15, `(.L_x_5376) ;  /* 0x000000000f087348 */ /* 0x002fea0003c00000 */
[----:B------:R0:W2:Y:S02]  /*2b540*/  SHFL.IDX P6, R14, R13, R12, R11 ;  /* 0x0000000c0d0e7389 */ /* 0x0000a400000c000b */
[----:B012---:R-:W-:Y:S01]  /*2b550*/  ENDCOLLECTIVE ;  /* 0x000000000000791b */ /* 0x007fe20003800000 */
.L_x_5376:
[----:B------:R-:W-:Y:S05]  /*2b560*/  BSYNC B0 ;  /* 0x0000000000007941 */ /* 0x000fea0003800000 */
.L_x_5375:
        /* <DEDUP_REMOVED lines=15> */
.L_x_5377:
[----:B------:R-:W-:-:S04]  /*2b660*/  LOP3.LUT R16, R16, 0xffffffbf, RZ, 0xc0, !PT ;  /* 0xffffffbf10107812 */ /* 0x000fc800078ec0ff */
[----:B------:R-:W-:Y:S01]  /*2b670*/  @P1 LOP3.LUT R16, R16, 0x40, RZ, 0xfc, !PT ;  /* 0x0000004010101812 */ /* 0x000fe200078efcff */
[----:B------:R-:W-:Y:S02]  /*2b680*/  IMAD.MOV.U32 R13, RZ, RZ, R7 ;  /* 0x000000ffff0d7224 */ /* 0x000fe400078e0007 */
[----:B------:R-:W-:Y:S02]  /*2b690*/  IMAD.MOV.U32 R12, RZ, RZ, 0x1 ;  /* 0x00000001ff0c7424 */ /* 0x000fe400078e00ff */
[----:B------:R-:W-:-:S05]  /*2b6a0*/  IMAD.SHL.U32 R8, R8, 0x8, RZ ;  /* 0x0000000808087824 */ /* 0x000fca00078e00ff */
        /* <DEDUP_REMOVED lines=29> */
.L_x_5378:
[----:B------:R-:W-:Y:S02]  /*2b880*/  IMAD.MOV.U32 R13, RZ, RZ, R6 ;  /* 0x000000ffff0d7224 */ /* 0x000fe400078e0006 */
[----:B------:R-:W-:-:S07]  /*2b890*/  IMAD.MOV.U32 R3, RZ, RZ, R14 ;  /* 0x000000ffff037224 */ /* 0x000fce00078e000e */
[----:B------:R-:W-:Y:S05]  /*2b8a0*/  WARPSYNC.COLLECTIVE R15, `(.L_x_5379) ;  /* 0x000000000f087348 */ /* 0x000fea0003c00000 */
[----:B------:R0:W1:Y:S02]  /*2b8b0*/  SHFL.IDX P6, R14, R13, R12, R11 ;  /* 0x0000000c0d0e7389 */ /* 0x00006400000c000b */
[----:B01----:R-:W-:Y:S01]  /*2b8c0*/  ENDCOLLECTIVE ;  /* 0x000000000000791b */ /* 0x003fe20003800000 */
.L_x_5379:
[----:B------:R-:W-:Y:S02]  /*2b8d0*/  IMAD.MOV.U32 R13, RZ, RZ, R7 ;  /* 0x000000ffff0d7224 */ /* 0x000fe400078e0007 */
        /* <DEDUP_REMOVED lines=27> */
.L_x_5380:
[----:B------:R-:W-:Y:S02]  /*2ba90*/  IMAD.MOV.U32 R13, RZ, RZ, R6 ;  /* 0x000000ffff0d7224 */ /* 0x000fe400078e0006 */
[----:B------:R-:W-:-:S07]  /*2baa0*/  IMAD.MOV.U32 R8, RZ, RZ, R14 ;  /* 0x000000ffff087224 */ /* 0x000fce00078e000e */
[----:B------:R-:W-:Y:S05]  /*2bab0*/  WARPSYNC.COLLECTIVE R15, `(.L_x_5381) ;  /* 0x000000000f087348 */ /* 0x000fea0003c00000 */
[----:B------:R0:W1:Y:S02]  /*2bac0*/  SHFL.IDX P6, R14, R13, R12, R11 ;  /* 0x0000000c0d0e7389 */ /* 0x00006400000c000b */
[----:B01----:R-:W-:Y:S01]  /*2bad0*/  ENDCOLLECTIVE ;  /* 0x000000000000791b */ /* 0x003fe20003800000 */
.L_x_5381:
        /* <DEDUP_REMOVED lines=28> */
.L_x_5382:
[----:B------:R-:W-:Y:S02]  /*2bca0*/  IMAD.MOV.U32 R13, RZ, RZ, R6 ;  /* 0x000000ffff0d7224 */ /* 0x000fe400078e0006 */
[----:B------:R-:W-:-:S07]  /*2bcb0*/  IMAD.MOV.U32 R7, RZ, RZ, R14 ;  /* 0x000000ffff077224 */ /* 0x000fce00078e000e */
[----:B------:R-:W-:Y:S05]  /*2bcc0*/  WARPSYNC.COLLECTIVE R15, `(.L_x_5383) ;  /* 0x000000000f087348 */ /* 0x000fea0003c00000 */
[----:B------:R0:W1:Y:S02]  /*2bcd0*/  SHFL.IDX P6, R14, R13, R12, R11 ;  /* 0x0000000c0d0e7389 */ /* 0x00006400000c000b */
[----:B01----:R-:W-:Y:S01]  /*2bce0*/  ENDCOLLECTIVE ;  /* 0x000000000000791b */ /* 0x003fe20003800000 */
.L_x_5383:
[----:B------:R-:W-:Y:S05]  /*2bcf0*/  BRA `(.L_x_5384) ;  /* 0xffffffc800d07947 */ /* 0x000fea000383ffff */
.L_x_5309:
[----:B0-----:R0:W2:Y:S02]  /*2bd00*/  SYNCS.PHASECHK.TRANS64.TRYWAIT P0, [R8+URZ+0x38840], R20 ;  /* 0x03884014080075a7 */ /* 0x0010a4000800017f */
[----:B--2---:R-:W-:Y:S05]  /*2bd10*/  @!P0 NANOSLEEP.SYNCS 0x989680 ;  /* 0x009896800000895d */ /* 0x004fea0003900000 */
[----:B------:R-:W2:Y:S02]  /*2bd20*/  @!P0 SYNCS.PHASECHK.TRANS64 P0, [R8+URZ+0x38840], R20 ;  /* 0x03884014080085a7 */ /* 0x000ea4000800007f */
[----:B--2---:R-:W-:Y:S05]  /*2bd30*/  @!P0 BRA `(.L_x_5309) ;  /* 0xfffffffc00f08947 */ /* 0x004fea000383ffff */
[----:B------:R-:W-:Y:S05]  /*2bd40*/  BRA `(.L_x_5385) ;  /* 0xffffffd000207947 */ /* 0x000fea000383ffff */
.L_x_5310:
        /* <DEDUP_REMOVED lines=8> */
.L_x_5387:
[----:B------:R-:W-:Y:S05]  /*2bdd0*/  BSYNC B1 ;  /* 0x0000000000017941 */ /* 0x000fea0003800000 */
.L_x_5386:
        /* <DEDUP_REMOVED lines=9> */
.L_x_5388:
[----:B------:R-:W-:Y:S02]  /*2be70*/  IMAD.MOV.U32 R13, RZ, RZ, R27 ;  /* 0x000000ffff0d7224 */ /* 0x000fe400078e001b */
[----:B------:R-:W-:Y:S01]  /*2be80*/  IMAD.MOV.U32 R12, RZ, RZ, 0x1 ;  /* 0x00000001ff0c7424 */ /* 0x000fe200078e00ff */
[----:B------:R-:W-:-:S13]  /*2be90*/  IADD3 R2, P0, R14, R0, RZ ;  /* 0x000000000e027210 */ /* 0x000fda0007f1e0ff */
[----:B------:R-:W-:Y:S05]  /*2bea0*/  WARPSYNC.COLLECTIVE R15, `(.L_x_5389) ;  /* 0x000000000f087348 */ /* 0x000fea0003c00000 */
[----:B------:R0:W1:Y:S02]  /*2beb0*/  SHFL.IDX P6, R14, R13, R12, R11 ;  /* 0x0000000c0d0e7389 */ /* 0x00006400000c000b */
[----:B01----:R-:W-:Y:S01]  /*2bec0*/  ENDCOLLECTIVE ;  /* 0x000000000000791b */ /* 0x003fe20003800000 */
.L_x_5389:
        /* <DEDUP_REMOVED lines=10> */
.L_x_5390:
[----:B------:R-:W-:Y:S02]  /*2bf70*/  IMAD.MOV.U32 R13, RZ, RZ, R27 ;  /* 0x000000ffff0d7224 */ /* 0x000fe400078e001b */
[----:B------:R-:W-:Y:S02]  /*2bf80*/  IMAD.MOV.U32 R12, RZ, RZ, 0x2 ;  /* 0x00000002ff0c7424 */ /* 0x000fe400078e00ff */
[----:B------:R-:W-:-:S07]  /*2bf90*/  IMAD.MOV.U32 R2, RZ, RZ, R14 ;  /* 0x000000ffff027224 */ /* 0x000fce00078e000e */
[----:B------:R-:W-:Y:S05]  /*2bfa0*/  WARPSYNC.COLLECTIVE R15, `(.L_x_5391) ;  /* 0x000000000f087348 */ /* 0x000fea0003c00000 */
[----:B------:R0:W1:Y:S02]  /*2bfb0*/  SHFL.IDX P6, R14, R13, R12, R11 ;  /* 0x0000000c0d0e7389 */ /* 0x00006400000c000b */
[----:B01----:R-:W-:Y:S01]  /*2bfc0*/  ENDCOLLECTIVE ;  /* 0x000000000000791b */ /* 0x003fe20003800000 */
.L_x_5391:
        /* <DEDUP_REMOVED lines=11> */
.L_x_5392:
[----:B------:R-:W-:Y:S02]  /*2c080*/  IMAD.MOV.U32 R13, RZ, RZ, R27 ;  /* 0x000000ffff0d7224 */ /* 0x000fe400078e001b */
[----:B------:R-:W-:Y:S02]  /*2c090*/  IMAD.MOV.U32 R12, RZ, RZ, 0x3 ;  /* 0x00000003ff0c7424 */ /* 0x000fe400078e00ff */
[----:B------:R-:W-:-:S07]  /*2c0a0*/  IMAD.MOV.U32 R2, RZ, RZ, R14 ;  /* 0x000000ffff027224 */ /* 0x000fce00078e000e */
[----:B------:R-:W-:Y:S05]  /*2c0b0*/  WARPSYNC.COLLECTIVE R15, `(.L_x_5393) ;  /* 0x000000000f087348 */ /* 0x000fea0003c00000 */
[----:B------:R0:W1:Y:S02]  /*2c0c0*/  SHFL.IDX P6, R14, R13, R12, R11 ;  /* 0x0000000c0d0e7389 */ /* 0x00006400000c000b */
[----:B01----:R-:W-:Y:S01]  /*2c0d0*/  ENDCOLLECTIVE ;  /* 0x000000000000791b */ /* 0x003fe20003800000 */
.L_x_5393:
        /* <DEDUP_REMOVED lines=11> */
.L_x_5394:
[----:B------:R-:W-:Y:S05]  /*2c190*/  BRA `(.L_x_5395) ;  /* 0xffffffcc00b47947 */ /* 0x000fea000383ffff */
.L_x_5315:
[----:B---3--:R3:W4:Y:S02]  /*2c1a0*/  SYNCS.PHASECHK.TRANS64.TRYWAIT P0, [R8+URZ+0x38860], R20 ;  /* 0x03886014080075a7 */ /* 0x008724000800017f */
[----:B----4-:R-:W-:Y:S05]  /*2c1b0*/  @!P0 NANOSLEEP.SYNCS 0x989680 ;  /* 0x009896800000895d */ /* 0x010fea0003900000 */
[----:B------:R-:W4:Y:S02]  /*2c1c0*/  @!P0 SYNCS.PHASECHK.TRANS64 P0, [R8+URZ+0x38860], R20 ;  /* 0x03886014080085a7 */ /* 0x000f24000800007f */
[----:B----4-:R-:W-:Y:S05]  /*2c1d0*/  @!P0 BRA `(.L_x_5315) ;  /* 0xfffffffc00f08947 */ /* 0x010fea000383ffff */
[----:B------:R-:W-:Y:S05]  /*2c1e0*/  BRA `(.L_x_5396) ;  /* 0xffffffd000007947 */ /* 0x000fea000383ffff */
.L_x_5316:
[----:B------:R-:W-:Y:S01]  /*2c1f0*/  BSSY B1, `(.L_x_5397) ;  /* 0x0000008000017945 */ /* 0x000fe20003800000 */
[----:B------:R-:W-:Y:S02]  /*2c200*/  IMAD.MOV.U32 R13, RZ, RZ, R20 ;  /* 0x000000ffff0d7224 */ /* 0x000fe400078e0014 */
[----:B------:R-:W-:Y:S02]  /*2c210*/  IMAD.MOV.U32 R12, RZ, RZ, RZ ;  /* 0x000000ffff0c7224 */ /* 0x000fe400078e00ff */
[----:B------:R-:W-:Y:S02]  /*2c220*/  IMAD.MOV.U32 R11, RZ, RZ, 0x181f ;  /* 0x0000181fff0b7424 */ /* 0x000fe400078e00ff */
[----:B------:R-:W-:-:S07]  /*2c230*/  IMAD.MOV.U32 R15, RZ, RZ, -0x1 ;  /* 0xffffffffff0f7424 */ /* 0x000fce00078e00ff */
[----:B--2---:R-:W-:Y:S05]  /*2c240*/  WARPSYNC.COLLECTIVE R15, `(.L_x_5398) ;  /* 0x000000000f087348 */ /* 0x004fea0003c00000 */
[----:B------:R0:W1:Y:S02]  /*2c250*/  SHFL.IDX P6, R14, R13, R12, R11 ;  /* 0x0000000c0d0e7389 */ /* 0x00006400000c000b */
[----:B012---:R-:W-:Y:S01]  /*2c260*/  ENDCOLLECTIVE ;  /* 0x000000000000791b */ /* 0x007fe20003800000 */
.L_x_5398:
[----:B------:R-:W-:Y:S05]  /*2c270*/  BSYNC B1 ;  /* 0x0000000000017941 */ /* 0x000fea0003800000 */
.L_x_5397:
[----:B------:R-:W-:Y:S01]  /*2c280*/  IMAD.MOV.U32 R13, RZ, RZ, R10 ;  /* 0x000000ffff0d7224 */ /* 0x000fe200078e000a */
[C---:B------:R-:W-:Y:S01]  /*2c290*/  LOP3.LUT P2, RZ, R16.reuse, 0x200, RZ, 0xc0, !PT ;  /* 0x0000020010ff7812 */ /* 0x040fe2000784c0ff */
[----:B------:R-:W-:Y:S01]  /*2c2a0*/  IMAD.MOV.U32 R12, RZ, RZ, RZ ;  /* 0x000000ffff0c7224 */ /* 0x000fe200078e00ff */
[C---:B------:R-:W-:Y:S01]  /*2c2b0*/  LOP3.LUT P1, RZ, R16.reuse, 0x20, RZ, 0xc0, !PT ;  /* 0x0000002010ff7812 */ /* 0x040fe2000782c0ff */
[----:B------:R-:W-:Y:S01]  /*2c2c0*/  IMAD.MOV.U32 R11, RZ, RZ, 0x181f ;  /* 0x0000181fff0b7424 */ /* 0x000fe200078e00ff */
[----:B------:R-:W-:Y:S01]  /*2c2d0*/  P2R R4, PR, RZ, 0x8 ;  /* 0x00000008ff047803 */ /* 0x000fe20000000000 */
[----:B------:R-:W-:Y:S01]  /*2c2e0*/  IMAD.MOV.U32 R15, RZ, RZ, -0x1 ;  /* 0xffffffffff0f7424 */ /* 0x000fe200078e00ff */
[----:B------:R-:W-:Y:S01]  /*2c2f0*/  LOP3.LUT P3, RZ, R16, 0x10, RZ, 0xc0, !PT ;  /* 0x0000001010ff7812 */ /* 0x000fe2000786c0ff */
[----:B------:R-:W-:Y:S02]  /*2c300*/  IMAD.MOV.U32 R3, RZ, RZ, R14 ;  /* 0x000000ffff037224 */ /* 0x000fe400078e000e */
[----:B------:R-:W-:-:S10]  /*2c310*/  IMAD R21, R21, 0x2, R17 ;  /* 0x0000000215157824 */ /* 0x000fd400078e0211 */
[----:B------:R-:W-:Y:S05]  /*2c320*/  WARPSYNC.COLLECTIVE R15, `(.L_x_5399) ;  /* 0x000000000f087348 */ /* 0x000fea0003c00000 */
[----:B------:R0:W1:Y:S02]  /*2c330*/  SHFL.IDX P6, R14, R13, R12, R11 ;  /* 0x0000000c0d0e7389 */ /* 0x00006400000c000b */
[----:B01----:R-:W-:Y:S01]  /*2c340*/  ENDCOLLECTIVE ;  /* 0x000000000000791b */ /* 0x003fe20003800000 */
.L_x_5399:
[----:B------:R-:W-:Y:S01]  /*2c350*/  P2R R5, PR, RZ, 0x8 ;  /* 0x00000008ff057803 */ /* 0x000fe20000000000 */
[----:B------:R-:W-:Y:S02]  /*2c360*/  IMAD.MOV.U32 R13, RZ, RZ, R20 ;  /* 0x000000ffff0d7224 */ /* 0x000fe400078e0014 */
        /* <DEDUP_REMOVED lines=12> */
.L_x_5400:
        /* <DEDUP_REMOVED lines=17> */
.L_x_5401:
        /* <DEDUP_REMOVED lines=17> */
.L_x_5402:
        /* <DEDUP_REMOVED lines=14> */
.L_x_5403:
        /* <DEDUP_REMOVED lines=17> */
.L_x_5404:
        /* <DEDUP_REMOVED lines=14> */
.L_x_5405:
[----:B------:R-:W-:Y:S05]  /*2c920*/  BRA `(.L_x_5406) ;  /* 0xffffffcc006c7947 */ /* 0x000fea000383ffff */
.L_x_5324:
[----:B------:R-:W-:Y:S01]  /*2c930*/  BSSY B0, `(.L_x_5407) ;  /* 0x0000008000007945 */ /* 0x000fe20003800000 */
[----:B------:R-:W-:Y:S02]  /*2c940*/  IMAD.MOV.U32 R13, RZ, RZ, R36 ;  /* 0x000000ffff0d7224 */ /* 0x000fe400078e0024 */
[----:B------:R-:W-:Y:S02]  /*2c950*/  IMAD.MOV.U32 R12, RZ, RZ, RZ ;  /* 0x000000ffff0c7224 */ /* 0x000fe400078e00ff */
[----:B------:R-:W-:Y:S02]  /*2c960*/  IMAD.MOV.U32 R11, RZ, RZ, 0x1f ;  /* 0x0000001fff0b7424 */ /* 0x000fe400078e00ff */
[----:B------:R-:W-:-:S07]  /*2c970*/  IMAD.MOV.U32 R15, RZ, RZ, -0x1 ;  /* 0xffffffffff0f7424 */ /* 0x000fce00078e00ff */
[----:B0123-5:R-:W-:Y:S05]  /*2c980*/  WARPSYNC.COLLECTIVE R15, `(.L_x_5408) ;  /* 0x000000000f087348 */ /* 0x02ffea0003c00000 */
[----:B------:R4:W0:Y:S02]  /*2c990*/  SHFL.IDX P6, R14, R13, R12, R11 ;  /* 0x0000000c0d0e7389 */ /* 0x00082400000c000b */
[----:B012345:R-:W-:Y:S01]  /*2c9a0*/  ENDCOLLECTIVE ;  /* 0x000000000000791b */ /* 0x03ffe20003800000 */
.L_x_5408:
[----:B------:R-:W-:Y:S05]  /*2c9b0*/  BSYNC B0 ;  /* 0x0000000000007941 */ /* 0x000fea0003800000 */
.L_x_5407:
[----:B------:R-:W-:Y:S05]  /*2c9c0*/  BRA `(.L_x_5409) ;  /* 0xffffffd0006c7947 */ /* 0x000fea000383ffff */
.L_x_5327:
[----:B0-----:R0:W2:Y:S02]  /*2c9d0*/  SYNCS.PHASECHK.TRANS64.TRYWAIT P0, [R5+URZ+0x38820], R0 ;  /* 0x03882000050075a7 */ /* 0x0010a4000800017f */
[----:B--2---:R-:W-:Y:S05]  /*2c9e0*/  @!P0 NANOSLEEP.SYNCS 0x989680 ;  /* 0x009896800000895d */ /* 0x004fea0003900000 */
[----:B------:R-:W2:Y:S02]  /*2c9f0*/  @!P0 SYNCS.PHASECHK.TRANS64 P0, [R5+URZ+0x38820], R0 ;  /* 0x03882000050085a7 */ /* 0x000ea4000800007f */
[----:B--2---:R-:W-:Y:S05]  /*2ca00*/  @!P0 BRA `(.L_x_5327) ;  /* 0xfffffffc00f08947 */ /* 0x004fea000383ffff */
[----:B------:R-:W-:Y:S05]  /*2ca10*/  BRA `(.L_x_5410) ;  /* 0xffffffd000b47947 */ /* 0x000fea000383ffff */
.L_x_5328:
        /* <DEDUP_REMOVED lines=8> */
[----:B01-345:R-:W-:Y:S05]  /*2caa0*/  WARPSYNC.COLLECTIVE R15, `(.L_x_5412) ;  /* 0x000000000f087348 */ /* 0x03bfea0003c00000 */
[----:B------:R2:W0:Y:S02]  /*2cab0*/  SHFL.IDX P6, R14, R13, R12, R11 ;  /* 0x0000000c0d0e7389 */ /* 0x00042400000c000b */
[----:B012345:R-:W-:Y:S01]  /*2cac0*/  ENDCOLLECTIVE ;  /* 0x000000000000791b */ /* 0x03ffe20003800000 */
.L_x_5412:
[----:B------:R-:W-:Y:S05]  /*2cad0*/  BSYNC B0 ;  /* 0x0000000000007941 */ /* 0x000fea0003800000 */
.L_x_5411:
[----:B------:R-:W-:Y:S05]  /*2cae0*/  BRA `(.L_x_5413) ;  /* 0xffffffd0009c7947 */ /* 0x000fea000383ffff */
.L_x_5331:
[----:B------:R-:W-:Y:S01]  /*2caf0*/  BSSY B1, `(.L_x_5414) ;  /* 0x0000006000017945 */ /* 0x000fe20003800000 */
[----:B------:R-:W-:-:S07]  /*2cb00*/  IMAD.MOV.U32 R15, RZ, RZ, -0x1 ;  /* 0xffffffffff0f7424 */ /* 0x000fce00078e00ff */
[----:B01-345:R-:W-:Y:S05]  /*2cb10*/  WARPSYNC.COLLECTIVE R15, `(.L_x_5415) ;  /* 0x000000000f0c7348 */ /* 0x03bfea0003c00000 */
[----:B------:R-:W-:Y:S02]  /*2cb20*/  ELECT P6, UR62, PT ;  /* 0x00000000003e782f */ /* 0x000fe400038c0000 */
[----:B------:R-:W-:Y:S01]  /*2cb30*/  MOV R14, UR62 ;  /* 0x0000003e000e7c02 */ /* 0x000fe20008000f00 */
[----:B01-345:R-:W-:Y:S10]  /*2cb40*/  ENDCOLLECTIVE ;  /* 0x000000000000791b */ /* 0x03bff40003800000 */
.L_x_5415:
[----:B------:R-:W-:Y:S05]  /*2cb50*/  BSYNC B1 ;  /* 0x0000000000017941 */ /* 0x000fea0003800000 */
.L_x_5414:
[----:B------:R-:W-:Y:S05]  /*2cb60*/  BRA `(.L_x_5416) ;  /* 0xffffffd000947947 */ /* 0x000fea000383ffff */
.L_x_5333:
[----:B0-----:R0:W2:Y:S02]  /*2cb70*/  SYNCS.PHASECHK.TRANS64.TRYWAIT P1, [R3+URZ+0x38840], R2 ;  /* 0x03884002030075a7 */ /* 0x0010a4000802017f */
[----:B--2---:R-:W-:Y:S05]  /*2cb80*/  @!P1 NANOSLEEP.SYNCS 0x989680 ;  /* 0x009896800000995d */ /* 0x004fea0003900000 */
[----:B------:R-:W2:Y:S02]  /*2cb90*/  @!P1 SYNCS.PHASECHK.TRANS64 P1, [R3+URZ+0x38840], R2 ;  /* 0x03884002030095a7 */ /* 0x000ea4000802007f */
[----:B--2---:R-:W-:Y:S05]  /*2cba0*/  @!P1 BRA `(.L_x_5333) ;  /* 0xfffffffc00f09947 */ /* 0x004fea000383ffff */
[----:B------:R-:W-:Y:S05]  /*2cbb0*/  BRA `(.L_x_5417) ;  /* 0xffffffd000b47947 */ /* 0x000fea000383ffff */
.L_x_5335:
[----:B--2---:R2:W0:Y:S02]  /*2cbc0*/  SYNCS.PHASECHK.TRANS64.TRYWAIT P1, [R5+URZ+0x38840], R0 ;  /* 0x03884000050075a7 */ /* 0x004424000802017f */
[----:B0-----:R-:W-:Y:S05]  /*2cbd0*/  @!P1 NANOSLEEP.SYNCS 0x989680 ;  /* 0x009896800000995d */ /* 0x001fea0003900000 */
[----:B------:R-:W0:Y:S02]  /*2cbe0*/  @!P1 SYNCS.PHASECHK.TRANS64 P1, [R5+URZ+0x38840], R0 ;  /* 0x03884000050095a7 */ /* 0x000e24000802007f */
[----:B0-----:R-:W-:Y:S05]  /*2cbf0*/  @!P1 BRA `(.L_x_5335) ;  /* 0xfffffffc00f09947 */ /* 0x001fea000383ffff */
[----:B------:R-:W-:Y:S05]  /*2cc00*/  BRA `(.L_x_5418) ;  /* 0xffffffd000c07947 */ /* 0x000fea000383ffff */
.L_x_5337:
[----:B------:R0:W0:Y:S02]  /*2cc10*/  SYNCS.PHASECHK.TRANS64.TRYWAIT P1, [R3+URZ+0x38860], R2 ;  /* 0x03886002030075a7 */ /* 0x000024000802017f */
[----:B0-----:R-:W-:Y:S05]  /*2cc20*/  @!P1 NANOSLEEP.SYNCS 0x989680 ;  /* 0x009896800000995d */ /* 0x001fea0003900000 */
[----:B------:R-:W0:Y:S02]  /*2cc30*/  @!P1 SYNCS.PHASECHK.TRANS64 P1, [R3+URZ+0x38860], R2 ;  /* 0x03886002030095a7 */ /* 0x000e24000802007f */
[----:B0-----:R-:W-:Y:S05]  /*2cc40*/  @!P1 BRA `(.L_x_5337) ;  /* 0xfffffffc00f09947 */ /* 0x001fea000383ffff */
[----:B------:R-:W-:Y:S05]  /*2cc50*/  BRA `(.L_x_5419) ;  /* 0xffffffd000bc7947 */ /* 0x000fea000383ffff */
        .type           $_ZN7cutlass13device_kernelIN5flash11enable_sm90INS1_16FlashAttnFwdSm90INS1_25CollectiveMainloopFwdSm90ILi2EN4cute5tupleIJNS5_1CILi1EEES8_S8_EEENS6_IJNS7_ILi64EEESA_SA_EEELi512ENS_6half_tEfNS_4arch4Sm90ELb0ELb1ELb1ELb0ELb1ELb0ELb1ELb0ELb0ELb1ELb0ELb0EEENS1_21CollectiveEpilogueFwdINS6_IJSA_NS7_ILi512EEESA_EEES9_SC_SE_Li256ELb0ELb1ELb0ELb0EEENS1_30DynamicPersistentTileSchedulerILi256ELi128ELb0ELb1ELb1EEEEEEEEEvNT_6ParamsE$_ZZN5flash25CollectiveMainloopFwdSm90ILi2EN4cute5tupleIJNS1_1CILi1EEES4_S4_EEENS2_IJNS3_ILi64EEES6_S6_EEELi512EN7cutlass6half_tEfNS8_4arch4Sm90ELb0ELb1ELb1ELb0ELb1ELb0ELb1ELb0ELb0ELb1ELb0ELb0EE3mmaINS_16FlashAttnFwdSm90ISC_NS_21CollectiveEpilogueFwdINS2_IJS6_NS3_ILi512EEES6_EEES5_S9_SB_Li256ELb0ELb1ELb0ELb0EEENS_30DynamicPersistentTileSchedulerILi256ELi128ELb0ELb1ELb1EEEE13SharedStorageENS1_6TensorINS1_11ArrayEngineIfLm128EEENS1_6LayoutINS2_IJNS2_IJNS3_ILi2EEESR_NS3_ILi32EEEEEES4_S4_EEENS2_IJNS2_IJS4_SR_NS3_ILi4EEEEEENS3_ILi0EEESX_EEEEEEENS_7SoftmaxILi2ELi0EEEEEbRKNSC_6ParamsENS8_13PipelineAsyncILi2EEES17_RNS8_13PipelineStateILj2EEERT0_RT1_iRiRKNS_16SeqlenInfoQKNewKILb0ELb0EEENS2_IJiiiiEEERT_ENKUliT_T0_T1_E_clIZSD_ISM_S10_S12_EbS15_S17_S17_S1A_S1C_S1E_iS1F_S1J_S1K_S1M_EUlRS1N_iE1_NS3_ILb0EEENS3_ILb1EEEEEDaiS1N_S1O_S1P_,@function
        .size           $_ZN7cutlass13device_kernelIN5flash11enable_sm90INS1_16FlashAttnFwdSm90INS1_25CollectiveMainloopFwdSm90ILi2EN4cute5tupleIJNS5_1CILi1EEES8_S8_EEENS6_IJNS7_ILi64EEESA_SA_EEELi512ENS_6half_tEfNS_4arch4Sm90ELb0ELb1ELb1ELb0ELb1ELb0ELb1ELb0ELb0ELb1ELb0ELb0EEENS1_21CollectiveEpilogueFwdINS6_IJSA_NS7_ILi512EEESA_EEES9_SC_SE_Li256ELb0ELb1ELb0ELb0EEENS1_30DynamicPersistentTileSchedulerILi256ELi128ELb0ELb1ELb1EEEEEEEEEvNT_6ParamsE$_ZZN5flash25CollectiveMainloopFwdSm90ILi2EN4cute5tupleIJNS1_1CILi1EEES4_S4_EEENS2_IJNS3_ILi64EEES6_S6_EEELi512EN7cutlass6half_tEfNS8_4arch4Sm90ELb0ELb1ELb1ELb0ELb1ELb0ELb1ELb0ELb0ELb1ELb0ELb0EE3mmaINS_16FlashAttnFwdSm90ISC_NS_21CollectiveEpilogueFwdINS2_IJS6_NS3_ILi512EEES6_EEES5_S9_SB_Li256ELb0ELb1ELb0ELb0EEENS_30DynamicPersistentTileSchedulerILi256ELi128ELb0ELb1ELb1EEEE13SharedStorageENS1_6TensorINS1_11ArrayEngineIfLm128EEENS1_6LayoutINS2_IJNS2_IJNS3_ILi2EEESR_NS3_ILi32EEEEEES4_S4_EEENS2_IJNS2_IJS4_SR_NS3_ILi4EEEEEENS3_ILi0EEESX_EEEEEEENS_7SoftmaxILi2ELi0EEEEEbRKNSC_6ParamsENS8_13PipelineAsyncILi2EEES17_RNS8_13PipelineStateILj2EEERT0_RT1_iRiRKNS_16SeqlenInfoQKNewKILb0ELb0EEENS2_IJiiiiEEERT_ENKUliT_T0_T1_E_clIZSD_ISM_S10_S12_EbS15_S17_S17_S1A_S1C_S1E_iS1F_S1J_S1K_S1M_EUlRS1N_iE1_NS3_ILb0EEENS3_ILb1EEEEEDaiS1N_S1O_S1P_,(.L_x_15648 - $_ZN7cutlass13device_kernelIN5flash11enable_sm90INS1_16FlashAttnFwdSm90INS1_25CollectiveMainloopFwdSm90ILi2EN4cute5tupleIJNS5_1CILi1EEES8_S8_EEENS6_IJNS7_ILi64EEESA_SA_EEELi512ENS_6half_tEfNS_4arch4Sm90ELb0ELb1ELb1ELb0ELb1ELb0ELb1ELb0ELb0ELb1ELb0ELb0EEENS1_21CollectiveEpilogueFwdINS6_IJSA_NS7_ILi512EEESA_EEES9_SC_SE_Li256ELb0ELb1ELb0ELb0EEENS1_30DynamicPersistentTileSchedulerILi256ELi128ELb0ELb1ELb1EEEEEEEEEvNT_6ParamsE$_ZZN5flash25CollectiveMainloopFwdSm90ILi2EN4cute5tupleIJNS1_1CILi1EEES4_S4_EEENS2_IJNS3_ILi64EEES6_S6_EEELi512EN7cutlass6half_tEfNS8_4arch4Sm90ELb0ELb1ELb1ELb0ELb1ELb0ELb1ELb0ELb0ELb1ELb0ELb0EE3mmaINS_16FlashAttnFwdSm90ISC_NS_21CollectiveEpilogueFwdINS2_IJS6_NS3_ILi512EEES6_EEES5_S9_SB_Li256ELb0ELb1ELb0ELb0EEENS_30DynamicPersistentTileSchedulerILi256ELi128ELb0ELb1ELb1EEEE13SharedStorageENS1_6TensorINS1_11ArrayEngineIfLm128EEENS1_6LayoutINS2_IJNS2_IJNS3_ILi2EEESR_NS3_ILi32EEEEEES4_S4_EEENS2_IJNS2_IJS4_SR_NS3_ILi4EEEEEENS3_ILi0EEESX_EEEEEEENS_7SoftmaxILi2ELi0EEEEEbRKNSC_6ParamsENS8_13PipelineAsyncILi2EEES17_RNS8_13PipelineStateILj2EEERT0_RT1_iRiRKNS_16SeqlenInfoQKNewKILb0ELb0EEENS2_IJiiiiEEERT_ENKUliT_T0_T1_E_clIZSD_ISM_S10_S12_EbS15_S17_S17_S1A_S1C_S1E_iS1F_S1J_S1K_S1M_EUlRS1N_iE1_NS3_ILb0EEENS3_ILb1EEEEEDaiS1N_S1O_S1P_)
$_ZN7cutlass13device_kernelIN5flash11enable_sm90INS1_16FlashAttnFwdSm90INS1_25CollectiveMainloopFwdSm90ILi2EN4cute5tupleIJNS5_1CILi1EEES8_S8_EEENS6_IJNS7_ILi64EEESA_SA_EEELi512ENS_6half_tEfNS_4arch4Sm90ELb0ELb1ELb1ELb0ELb1ELb0ELb1ELb0ELb0ELb1ELb0ELb0EEENS1_21CollectiveEpilogueFwdINS6_IJSA_NS7_ILi512EEESA_EEES9_SC_SE_Li256ELb0ELb1ELb0ELb0EEENS1_30DynamicPersistentTileSchedulerILi256ELi128ELb0ELb1ELb1EEEEEEEEEvNT_6ParamsE$_ZZN5flash25CollectiveMainloopFwdSm90ILi2EN4cute5tupleIJNS1_1CILi1EEES4_S4_EEENS2_IJNS3_ILi64EEES6_S6_EEELi512EN7cutlass6half_tEfNS8_4arch4Sm90ELb0ELb1ELb1ELb0ELb1ELb0ELb1ELb0ELb0ELb1ELb0ELb0EE3mmaINS_16FlashAttnFwdSm90ISC_NS_21CollectiveEpilogueFwdINS2_IJS6_NS3_ILi512EEES6_EEES5_S9_SB_Li256ELb0ELb1ELb0ELb0EEENS_30DynamicPersistentTileSchedulerILi256ELi128ELb0ELb1ELb1EEEE13SharedStorageENS1_6TensorINS1_11ArrayEngineIfLm128EEENS1_6LayoutINS2_IJNS2_IJNS3_ILi2EEESR_NS3_ILi32EEEEEES4_S4_EEENS2_IJNS2_IJS4_SR_NS3_ILi4EEEEEENS3_ILi0EEESX_EEEEEEENS_7SoftmaxILi2ELi0EEEEEbRKNSC_6ParamsENS8_13PipelineAsyncILi2EEES17_RNS8_13PipelineStateILj2EEERT0_RT1_iRiRKNS_16SeqlenInfoQKNewKILb0ELb0EEENS2_IJiiiiEEERT_ENKUliT_T0_T1_E_clIZSD_ISM_S10_S12_EbS15_S17_S17_S1A_S1C_S1E_iS1F_S1J_S1K_S1M_EUlRS1N_iE1_NS3_ILb0EEENS3_ILb1EEEEEDaiS1N_S1O_S1P_:
[----:B------:R-:W-:Y:S05]  /*2cc60*/  YIELD ;  /* 0x0000000000007946 */ /* 0x000fea0003800000 */
[----:B------:R-:W-:Y:S02]  /*2cc70*/  ULDC UR4, c[0x0][0x20] ;  /* 0x0000080000047ab9 */ /* 0x000fe40000000800 */
[----:B------:R-:W-:-:S05]  /*2cc80*/  VIADD R7, R7, -UR4 ;  /* 0x8000000407077c36 */ /* 0x000fca0008000000 */
[----:B------:R-:W2:Y:S01]  /*2cc90*/  LDL.64 R8, [R7] ;  /* 0x0000000007087983 */ /* 0x000ea20000100a00 */
[----:B------:R-:W0:Y:S02]  /*2cca0*/  LDC.64 R4, c[0x0][0x208] ;  /* 0x00008200ff047b82 */ /* 0x000e240000000a00 */
[----:B0-----:R-:W-:Y:S02]  /*2ccb0*/  R2UR UR4, R4 ;  /* 0x00000000040472ca */ /* 0x001fe400000e0000 */
[----:B------:R-:W-:-:S13]  /*2ccc0*/  R2UR UR5, R5 ;  /* 0x00000000050572ca */ /* 0x000fda00000e0000 */
[----:B--2---:R-:W2:Y:S01]  /*2ccd0*/  LD.E R10, desc[UR4][R8.64] ;  /* 0x00000004080a7980 */ /* 0x004ea2000c101900 */
[----:B------:R-:W-:Y:S02]  /*2cce0*/  R2UR UR4, R4 ;  /* 0x00000000040472ca */ /* 0x000fe400000e0000 */
[----:B------:R-:W-:-:S13]  /*2ccf0*/  R2UR UR5, R5 ;  /* 0x00000000050572ca */ /* 0x000fda00000e0000 */
[----:B------:R-:W3:Y:S01]  /*2cd00*/  LD.E R14, desc[UR4][R8.64+0x8] ;  /* 0x00000804080e7980 */ /* 0x000ee2000c101900 */
[----:B--2---:R-:W-:-:S05]  /*2cd10*/  VIADD R11, R10, 0x1 ;  /* 0x000000010a0b7836 */ /* 0x004fca0000000000 */
[----:B------:R-:W-:-:S13]  /*2cd20*/  ISETP.NE.AND P0, PT, R11, 0x2, PT ;  /* 0x000000020b00780c */ /* 0x000fda0003f05270 */
[----:B------:R-:W-:Y:S02]  /*2cd30*/  @!P0 R2UR UR6, R4 ;  /* 0x00000000040682ca */ /* 0x000fe400000e0000 */
[----:B------:R-:W-:-:S13]  /*2cd40*/  @!P0 R2UR UR7, R5 ;  /* 0x00000000050782ca */ /* 0x000fda00000e0000 */
[----:B------:R-:W2:Y:S01]  /*2cd50*/  @!P0 LD.E R15, desc[UR6][R8.64+0x4] ;  /* 0x00000406080f8980 */ /* 0x000ea2000c101900 */
[C---:B------:R-:W-:Y:S02]  /*2cd60*/  R2UR UR4, R4.reuse ;  /* 0x00000000040472ca */ /* 0x040fe400000e0000 */
[C---:B------:R-:W-:Y:S02]  /*2cd70*/  R2UR UR5, R5.reuse ;  /* 0x00000000050572ca */ /* 0x040fe400000e0000 */
[C---:B------:R-:W-:Y:S02]  /*2cd80*/  R2UR UR6, R4.reuse ;  /* 0x00000000040672ca */ /* 0x040fe400000e0000 */
[C---:B------:R-:W-:Y:S02]  /*2cd90*/  R2UR UR7, R5.reuse ;  /* 0x00000000050772ca */ /* 0x040fe400000e0000 */
[----:B------:R-:W-:Y:S02]  /*2cda0*/  @!P0 R2UR UR8, R4 ;  /* 0x00000000040882ca */ /* 0x000fe400000e0000 */
[----:B------:R-:W-:-:S02]  /*2cdb0*/  @!P0 R2UR UR9, R5 ;  /* 0x00000000050982ca */ /* 0x000fc400000e0000 */
[----:B------:R-:W-:Y:S02]  /*2cdc0*/  @!P0 R2UR UR10, R4 ;  /* 0x00000000040a82ca */ /* 0x000fe400000e0000 */
[----:B------:R-:W-:Y:S01]  /*2cdd0*/  @!P0 R2UR UR11, R5 ;  /* 0x00000000050b82ca */ /* 0x000fe200000e0000 */
[----:B---3--:R-:W-:Y:S01]  /*2cde0*/  VIADD R25, R14, 0x1 ;  /* 0x000000010e197836 */ /* 0x008fe20000000000 */
[----:B------:R-:W-:Y:S04]  /*2cdf0*/  ST.E desc[UR4][R8.64], R11 ;  /* 0x0000000b08007985 */ /* 0x000fe8000c101904 */
[----:B------:R-:W-:Y:S04]  /*2ce00*/  ST.E desc[UR6][R8.64+0x8], R25 ;  /* 0x0000081908007985 */ /* 0x000fe8000c101906 */
[----:B------:R-:W-:Y:S01]  /*2ce10*/  @!P0 ST.E desc[UR8][R8.64], RZ ;  /* 0x000000ff08008985 */ /* 0x000fe2000c101908 */
[----:B--2---:R-:W-:-:S05]  /*2ce20*/  @!P0 LOP3.LUT R27, R15, 0x1, RZ, 0x3c, !PT ;  /* 0x000000010f1b8812 */ /* 0x004fca00078e3cff */
[----:B------:R0:W-:Y:S04]  /*2ce30*/  @!P0 ST.E desc[UR10][R8.64+0x4], R27 ;  /* 0x0000041b08008985 */ /* 0x0001e8000c10190a */
[----:B------:R-:W2:Y:S01]  /*2ce40*/  LDL.64 R20, [R7+0x18] ;  /* 0x0000180007147983 */ /* 0x000ea20000100a00 */
[----:B------:R-:W-:Y:S02]  /*2ce50*/  R2UR UR4, R4 ;  /* 0x00000000040472ca */ /* 0x000fe400000e0000 */
[----:B------:R-:W-:Y:S01]  /*2ce60*/  R2UR UR5, R5 ;  /* 0x00000000050572ca */ /* 0x000fe200000e0000 */
[----:B------:R-:W3:-:S12]  /*2ce70*/  LDL.64 R14, [R7] ;  /* 0x00000000070e7983 */ /* 0x000ed80000100a00 */
[----:B--2---:R-:W2:Y:S01]  /*2ce80*/  LD.E R24, desc[UR4][R20.64] ;  /* 0x0000000414187980 */ /* 0x004ea2000c101900 */
[C---:B------:R-:W-:Y:S02]  /*2ce90*/  R2UR UR4, R4.reuse ;  /* 0x00000000040472ca */ /* 0x040fe400000e0000 */
[C---:B------:R-:W-:Y:S02]  /*2cea0*/  R2UR UR5, R5.reuse ;  /* 0x00000000050572ca */ /* 0x040fe400000e0000 */
[----:B------:R-:W-:Y:S02]  /*2ceb0*/  R2UR UR6, R4 ;  /* 0x00000000040672ca */ /* 0x000fe400000e0000 */
[----:B------:R-:W-:Y:S01]  /*2cec0*/  R2UR UR7, R5 ;  /* 0x00000000050772ca */ /* 0x000fe200000e0000 */
[----:B------:R-:W-:Y:S01]  /*2ced0*/  BSSY B2, `(.L_x_5420) ;  /* 0x0000009000027945 */ /* 0x000fe20003800000 */
[----:B0-----:R-:W-:Y:S02]  /*2cee0*/  IMAD.MOV.U32 R8, RZ, RZ, R28 ;  /* 0x000000ffff087224 */ /* 0x001fe400078e001c */
[----:B------:R-:W-:-:S05]  /*2cef0*/  IMAD.MOV.U32 R9, RZ, RZ, R29 ;  /* 0x000000ffff097224 */ /* 0x000fca00078e001d */
[----:B---3--:R0:W5:Y:S04]  /*2cf00*/  LD.E R26, desc[UR4][R14.64] ;  /* 0x000000040e1a7980 */ /* 0x008168000c101900 */
[----:B------:R0:W5:Y:S01]  /*2cf10*/  LD.E R11, desc[UR6][R14.64+0x4] ;  /* 0x000004060e0b7980 */ /* 0x000162000c101900 */
[----:B--2---:R-:W-:-:S04]  /*2cf20*/  LOP3.LUT R24, R24, 0x1, RZ, 0xfc, !PT ;  /* 0x0000000118187812 */ /* 0x004fc800078efcff */
[----:B------:R-:W-:-:S13]  /*2cf30*/  ISETP.NE.AND P0, PT, R24, 0x3, PT ;  /* 0x000000031800780c */ /* 0x000fda0003f05270 */
[----:B0-----:R-:W-:Y:S05]  /*2cf40*/  @!P0 BRA `(.L_x_5421) ;  /* 0x0000000000048947 */ /* 0x001fea0003800000 */
[----:B------:R-:W-:Y:S01]  /*2cf50*/  BPT.TRAP 0x1 ;  /* 0x000000040000795c */ /* 0x000fe20000300000 */
.L_x_5421:
[----:B------:R-:W-:Y:S05]  /*2cf60*/  BSYNC B2 ;  /* 0x0000000000027941 */ /* 0x000fea0003800000 */
.L_x_5420:
[----:B------:R-:W-:Y:S02]  /*2cf70*/  R2UR UR4, R4 ;  /* 0x00000000040472ca */ /* 0x000fe400000e0000 */
[----:B------:R-:W-:-:S13]  /*2cf80*/  R2UR UR5, R5 ;  /* 0x00000000050572ca */ /* 0x000fda00000e0000 */
[----:B------:R-:W2:Y:S01]  /*2cf90*/  LD.E.64 R24, desc[UR4][R20.64+0x18] ;  /* 0x0000180414187980 */ /* 0x000ea2000c101b00 */
[----:B-----5:R-:W-:Y:S02]  /*2cfa0*/  SHF.L.U32 R27, R11, 0x1f, RZ ;  /* 0x0000001f0b1b7819 */ /* 0x020fe400000006ff */
[----:B--2---:R-:W-:-:S05]  /*2cfb0*/  MOV R25, R24 ;  /* 0x0000001800197202 */ /* 0x004fca0000000f00 */
[----:B------:R-:W-:-:S04]  /*2cfc0*/  IMAD R26, R26, 0x8, R25 ;  /* 0x000000081a1a7824 */ /* 0x000fc800078e0219 */
[----:B------:R0:W1:Y:S01]  /*2cfd0*/  SYNCS.PHASECHK.TRANS64.TRYWAIT P0, [R26+URZ], R27 ;  /* 0x0000001b1a0075a7 */ /* 0x000062000800017f */
[----:B------:R-:W2:Y:S01]  /*2cfe0*/  LD.E R25, desc[UR4][R20.64] ;  /* 0x0000000414197980 */ /* 0x000ea2000c101900 */
[----:B------:R-:W-:Y:S02]  /*2cff0*/  R2UR UR6, R4 ;  /* 0x00000000040672ca */ /* 0x000fe400000e0000 */
[----:B------:R-:W-:Y:S01]  /*2d000*/  R2UR UR7, R5 ;  /* 0x00000000050772ca */ /* 0x000fe200000e0000 */
[----:B------:R0:W5:Y:S01]  /*2d010*/  LD.E R11, desc[UR4][R14.64] ;  /* 0x000000040e0b7980 */ /* 0x000162000c101900 */
[----:B------:R-:W-:Y:S11]  /*2d020*/  BSSY B2, `(.L_x_5422) ;  /* 0x0000006000027945 */ /* 0x000ff60003800000 */
[----:B------:R0:W5:Y:S01]  /*2d030*/  LD.E R24, desc[UR6][R14.64+0x4] ;  /* 0x000004060e187980 */ /* 0x000162000c101900 */
[----:B--2---:R-:W-:-:S04]  /*2d040*/  LOP3.LUT R25, R25, 0x1, RZ, 0xfc, !PT ;  /* 0x0000000119197812 */ /* 0x004fc800078efcff */
[----:B------:R-:W-:-:S13]  /*2d050*/  ISETP.NE.AND P1, PT, R25, 0x3, PT ;  /* 0x000000031900780c */ /* 0x000fda0003f25270 */
[----:B01----:R-:W-:Y:S05]  /*2d060*/  @!P1 BRA `(.L_x_5423) ;  /* 0x0000000000049947 */ /* 0x003fea0003800000 */
[----:B------:R-:W-:Y:S01]  /*2d070*/  BPT.TRAP 0x1 ;  /* 0x000000040000795c */ /* 0x000fe20000300000 */
.L_x_5423:
[----:B------:R-:W-:Y:S05]  /*2d080*/  BSYNC B2 ;  /* 0x0000000000027941 */ /* 0x000fea0003800000 */
.L_x_5422:
[----:B------:R-:W-:Y:S04]  /*2d090*/  BSSY B2, `(.L_x_5424) ;  /* 0x000000a000027945 */ /* 0x000fe80003800000 */
[----:B------:R-:W-:Y:S05]  /*2d0a0*/  @P0 BRA `(.L_x_5425) ;  /* 0x0000000000200947 */ /* 0x000fea0003800000 */
[----:B------:R-:W-:Y:S02]  /*2d0b0*/  R2UR UR4, R4 ;  /* 0x00000000040472ca */ /* 0x000fe400000e0000 */
[----:B------:R-:W-:-:S13]  /*2d0c0*/  R2UR UR5, R5 ;  /* 0x00000000050572ca */ /* 0x000fda00000e0000 */
[----:B------:R-:W2:Y:S01]  /*2d0d0*/  LD.E.64 R20, desc[UR4][R20.64+0x18] ;  /* 0x0000180414147980 */ /* 0x000ea2000c101b00 */
[----:B-----5:R-:W-:Y:S02]  /*2d0e0*/  SHF.L.U32 R24, R24, 0x1f, RZ ;  /* 0x0000001f18187819 */ /* 0x020fe400000006ff */
[----:B--2---:R-:W-:-:S05]  /*2d0f0*/  MOV R14, R20 ;  /* 0x00000014000e7202 */ /* 0x004fca0000000f00 */
[----:B------:R-:W-:-:S04]  /*2d100*/  IMAD R11, R11, 0x8, R14 ;  /* 0x000000080b0b7824 */ /* 0x000fc800078e020e */
[----:B------:R-:W0:Y:S02]  /*2d110*/  SYNCS.PHASECHK.TRANS64.TRYWAIT P0, [R11+URZ], R24 ;  /* 0x000000180b0075a7 */ /* 0x000e24000800017f */
[----:B0-----:R-:W-:Y:S05]  /*2d120*/  @!P0 BRA `(.L_x_5426) ;  /* 0x0000011800188947 */ /* 0x001fea0003800000 */
.L_x_5425:
[----:B------:R-:W-:Y:S05]  /*2d130*/  BSYNC B2 ;  /* 0x0000000000027941 */ /* 0x000fea0003800000 */
.L_x_5424:
[----:B0----5:R-:W2:Y:S04]  /*2d140*/  LDL.64 R24, [R7] ;  /* 0x0000000007187983 */ /* 0x021ea80000100a00 */
[----:B------:R-:W3:Y:S01]  /*2d150*/  LDL.64 R20, [R7+0x28] ;  /* 0x0000280007147983 */ /* 0x000ee20000100a00 */
[C---:B------:R-:W-:Y:S02]  /*2d160*/  R2UR UR6, R4.reuse ;  /* 0x00000000040672ca */ /* 0x040fe400000e0000 */
[C---:B------:R-:W-:Y:S01]  /*2d170*/  R2UR UR7, R5.reuse ;  /* 0x00000000050772ca */ /* 0x040fe200000e0000 */
[----:B------:R-:W4:Y:S01]  /*2d180*/  LDL.64 R14, [R7+0x20] ;  /* 0x00002000070e7983 */ /* 0x000f220000100a00 */
[C---:B------:R-:W-:Y:S02]  /*2d190*/  R2UR UR4, R4.reuse ;  /* 0x00000000040472ca */ /* 0x040fe400000e0000 */
[----:B------:R-:W-:Y:S01]  /*2d1a0*/  R2UR UR5, R5 ;  /* 0x00000000050572ca */ /* 0x000fe200000e0000 */
[----:B------:R-:W4:Y:S08]  /*2d1b0*/  LDL.64 R56, [R7+0x8] ;  /* 0x0000080007387983 */ /* 0x000f300000100a00 */
[----:B--2---:R-:W2:Y:S04]  /*2d1c0*/  LD.E R25, desc[UR6][R24.64] ;  /* 0x0000000618197980 */ /* 0x004ea8000c101900 */
[----:B---3--:R-:W2:Y:S01]  /*2d1d0*/  LD.E.64 R58, desc[UR4][R20.64] ;  /* 0x00000004143a7980 */ /* 0x008ea2000c101b00 */
[----:B------:R-:W-:Y:S05]  /*2d1e0*/  WARPSYNC.ALL ;  /* 0x0000000000007948 */ /* 0x000fea0003800000 */
[----:B------:R-:W-:-:S02]  /*2d1f0*/  R2UR UR4, R4 ;  /* 0x00000000040472ca */ /* 0x000fc400000e0000 */
[C---:B------:R-:W-:Y:S02]  /*2d200*/  R2UR UR5, R5.reuse ;  /* 0x00000000050572ca */ /* 0x040fe400000e0000 */
[----:B------:R-:W-:Y:S02]  /*2d210*/  R2UR UR6, R4 ;  /* 0x00000000040672ca */ /* 0x000fe400000e0000 */
[----:B------:R-:W-:-:S09]  /*2d220*/  R2UR UR7, R5 ;  /* 0x00000000050772ca */ /* 0x000fd200000e0000 */
[----:B----4-:R0:W-:Y:S04]  /*2d230*/  ST.E desc[UR4][R56.64], RZ ;  /* 0x000000ff38007985 */ /* 0x0101e8000c101904 */
[----:B------:R-:W3:Y:S01]  /*2d240*/  LD.E.64 R20, desc[UR6][R14.64] ;  /* 0x000000060e147980 */ /* 0x000ee2000c101b00 */
[----:B--2---:R-:W-:Y:S01]  /*2d250*/  IMAD R58, R25, 0x200, R58 ;  /* 0x00000200193a7824 */ /* 0x004fe200078e023a */
[----:B------:R-:W-:Y:S01]  /*2d260*/  R2UR UR7, R59 ;  /* 0x000000003b0772ca */ /* 0x000fe200000e0000 */
[----:B------:R-:W-:Y:S01]  /*2d270*/  WARPGROUP.ARRIVE ;  /* 0x00000000000079c5 */ /* 0x000fe20000000000 */
[----:B------:R-:W-:Y:S01]  /*2d280*/  R2UR UR8, R4 ;  /* 0x00000000040872ca */ /* 0x000fe200000e0000 */
[----:B------:R-:W-:Y:S01]  /*2d290*/  IMAD.MOV.U32 R11, RZ, RZ, 0x1 ;  /* 0x00000001ff0b7424 */ /* 0x000fe200078e00ff */
[----:B------:R-:W-:-:S02]  /*2d2a0*/  R2UR UR6, R58 ;  /* 0x000000003a0672ca */ /* 0x000fc400000e0000 */
[C---:B------:R-:W-:Y:S02]  /*2d2b0*/  R2UR UR9, R5.reuse ;  /* 0x00000000050972ca */ /* 0x040fe400000e0000 */
[----:B------:R-:W-:Y:S02]  /*2d2c0*/  R2UR UR10, R4 ;  /* 0x00000000040a72ca */ /* 0x000fe400000e0000 */
[----:B------:R-:W-:Y:S02]  /*2d2d0*/  R2UR UR11, R5 ;  /* 0x00000000050b72ca */ /* 0x000fe400000e0000 */
[----:B---3--:R-:W-:Y:S02]  /*2d2e0*/  R2UR UR4, R20 ;  /* 0x00000000140472ca */ /* 0x008fe400000e0000 */
[----:B------:R-:W-:-:S13]  /*2d2f0*/  R2UR UR5, R21 ;  /* 0x00000000150572ca */ /* 0x000fda00000e0000 */
[----:B------:R-:W-:Y:S03]  /*2d300*/  HGMMA.64x64x16.F32 R24, gdesc[UR4], RZ, !UPT, gsb0 ;  /* 0x00e00000041879f0 */ /* 0x000fe6000c0008ff */
[----:B------:R-:W-:Y:S02]  /*2d310*/  WARPGROUP.DEPBAR.LE gsb0, 0x0 ;  /* 0x00008000000079c5 */ /* 0x000fe40000010000 */
[----:B------:R0:W-:Y:S04]  /*2d320*/  ST.E desc[UR8][R56.64], R11 ;  /* 0x0000000b38007985 */ /* 0x0001e8000c101908 */
[----:B------:R-:W2:Y:S01]  /*2d330*/  LD.E.64 R20, desc[UR10][R14.64] ;  /* 0x0000000a0e147980 */ /* 0x000ea2000c101b00 */
[----:B------:R-:W-:Y:S01]  /*2d340*/  VIADD R60, R58, 0x2 ;  /* 0x000000023a3c7836 */ /* 0x000fe20000000000 */
[----:B------:R-:W-:Y:S01]  /*2d350*/  WARPGROUP.ARRIVE ;  /* 0x00000000000079c5 */ /* 0x000fe20000000000 */
[----:B------:R-:W-:Y:S01]  /*2d360*/  IMAD.MOV.U32 R61, RZ, RZ, R59 ;  /* 0x000000ffff3d7224 */ /* 0x000fe200078e003b */
[----:B------:R-:W-:-:S02]  /*2d370*/  R2UR UR8, R4 ;  /* 0x00000000040872ca */ /* 0x000fc400000e0000 */
[----:B------:R-:W-:Y:S02]  /*2d380*/  R2UR UR6, R60 ;  /* 0x000000003c0672ca */ /* 0x000fe400000e0000 */
[----:B------:R-:W-:Y:S02]  /*2d390*/  R2UR UR7, R61 ;  /* 0x000000003d0772ca */ /* 0x000fe400000e0000 */
[C---:B------:R-:W-:Y:S02]  /*2d3a0*/  R2UR UR9, R5.reuse ;  /* 0x00000000050972ca */ /* 0x040fe400000e0000 */
[----:B------:R-:W-:Y:S02]  /*2d3b0*/  R2UR UR10, R4 ;  /* 0x00000000040a72ca */ /* 0x000fe400000e0000 */
[----:B------:R-:W-:Y:S01]  /*2d3c0*/  R2UR UR11, R5 ;  /* 0x00000000050b72ca */ /* 0x000fe200000e0000 */
[----:B--2---:R-:W-:Y:S01]  /*2d3d0*/  VIADD R20, R20, 0x2 ;  /* 0x0000000214147836 */ /* 0x004fe20000000000 */
[----:B------:R-:W-:-:S04]  /*2d3e0*/  R2UR UR5, R21 ;  /* 0x00000000150572ca */ /* 0x000fc800000e0000 */
[----:B------:R-:W-:-:S13]  /*2d3f0*/  R2UR UR4, R20 ;  /* 0x00000000140472ca */ /* 0x000fda00000e0000 */
[----:B------:R-:W-:Y:S03]  /*2d400*/  HGMMA.64x64x16.F32 R24, gdesc[UR4], R24, gsb0 ;  /* 0x00e00000041879f0 */ /* 0x000fe60008000818 */
        /* <DEDUP_REMOVED lines=20> */
[----:B------:R-:W-:Y:S01]  /*2d550*/  R2UR UR7, R59 ;  /* 0x000000003b0772ca */ /* 0x000fe200000e0000 */
[----:B------:R-:W-:Y:S01]  /*2d560*/  WARPGROUP.ARRIVE ;  /* 0x00000000000079c5 */ /* 0x000fe20000000000 */
[----:B------:R-:W-:-:S02]  /*2d570*/  R2UR UR8, R4 ;  /* 0x00000000040872ca */ /* 0x000fc400000e0000 */
        /* <DEDUP_REMOVED lines=8> */
[----:B------:R-:W2:Y:S01]  /*2d600*/  LDL.64 R20, [R7+0x40] ;  /* 0x0000400007147983 */ /* 0x000ea20000100a00 */
[----:B------:R-:W-:-:S02]  /*2d610*/  R2UR UR4, R4 ;  /* 0x00000000040472ca */ /* 0x000fc400000e0000 */
[----:B------:R-:W-:Y:S01]  /*2d620*/  R2UR UR5, R5 ;  /* 0x00000000050572ca */ /* 0x000fe200000e0000 */
[----:B------:R-:W3:-:S12]  /*2d630*/  LDL.64 R14, [R7] ;  /* 0x00000000070e7983 */ /* 0x000ed80000100a00 */
[----:B--2---:R-:W2:Y:S01]  /*2d640*/  LD.E R60, desc[UR4][R20.64] ;  /* 0x00000004143c7980 */ /* 0x004ea2000c101900 */
[C---:B------:R-:W-:Y:S02]  /*2d650*/  R2UR UR4, R4.reuse ;  /* 0x00000000040472ca */ /* 0x040fe400000e0000 */
[C---:B------:R-:W-:Y:S02]  /*2d660*/  R2UR UR5, R5.reuse ;  /* 0x00000000050572ca */ /* 0x040fe400000e0000 */
[----:B------:R-:W-:Y:S02]  /*2d670*/  R2UR UR6, R4 ;  /* 0x00000000040672ca */ /* 0x000fe400000e0000 */
[----:B------:R-:W-:Y:S01]  /*2d680*/  R2UR UR7, R5 ;  /* 0x00000000050772ca */ /* 0x000fe200000e0000 */
[----:B------:R-:W-:Y:S08]  /*2d690*/  BSSY B2, `(.L_x_5427) ;  /* 0x0000007000027945 */ /* 0x000ff00003800000 */
[----:B---3--:R0:W5:Y:S04]  /*2d6a0*/  LD.E R58, desc[UR4][R14.64] ;  /* 0x000000040e3a7980 */ /* 0x008168000c101900 */
[----:B------:R0:W5:Y:S01]  /*2d6b0*/  LD.E R59, desc[UR6][R14.64+0x4] ;  /* 0x000004060e3b7980 */ /* 0x000162000c101900 */
[----:B--2---:R-:W-:-:S04]  /*2d6c0*/  LOP3.LUT R60, R60, 0x1, RZ, 0xfc, !PT ;  /* 0x000000013c3c7812 */ /* 0x004fc800078efcff */
[----:B------:R-:W-:-:S13]  /*2d6d0*/  ISETP.NE.AND P0, PT, R60, 0x3, PT ;  /* 0x000000033c00780c */ /* 0x000fda0003f05270 */
[----:B0-----:R-:W-:Y:S05]  /*2d6e0*/  @!P0 BRA `(.L_x_5428) ;  /* 0x0000000000048947 */ /* 0x001fea0003800000 */
[----:B------:R-:W-:Y:S01]  /*2d6f0*/  BPT.TRAP 0x1 ;  /* 0x000000040000795c */ /* 0x000fe20000300000 */
.L_x_5428:
[----:B------:R-:W-:Y:S05]  /*2d700*/  BSYNC B2 ;  /* 0x0000000000027941 */ /* 0x000fea0003800000 */
.L_x_5427:
        /* <DEDUP_REMOVED lines=17> */
.L_x_5430:
[----:B------:R-:W-:Y:S05]  /*2d820*/  BSYNC B2 ;  /* 0x0000000000027941 */ /* 0x000fea0003800000 */
.L_x_5429:
        /* <DEDUP_REMOVED lines=10> */
.L_x_5432:
[----:B------:R-:W-:Y:S05]  /*2d8d0*/  BSYNC B2 ;  /* 0x0000000000027941 */ /* 0x000fea0003800000 */
.L_x_5431:
[----:B------:R-:W2:Y:S04]  /*2d8e0*/  LDL.64 R60, [R7] ;  /* 0x00000000073c7983 */ /* 0x000ea80000100a00 */
[----:B------:R-:W0:Y:S04]  /*2d8f0*/  LDL.64 R58, [R7+0x58] ;  /* 0x00005800073a7983 */ /* 0x000e280000100a00 */
[----:B------:R-:W3:Y:S04]  /*2d900*/  LDL.64 R14, [R7+0x48] ;  /* 0x00004800070e7983 */ /* 0x000ee80000100a00 */
[----:B------:R-:W4:Y:S01]  /*2d910*/  LDL.64 R20, [R7+0x50] ;  /* 0x0000500007147983 */ /* 0x000f220000100a00 */
[----:B------:R-:W-:-:S02]  /*2d920*/  R2UR UR6, R4 ;  /* 0x00000000040672ca */ /* 0x000fc400000e0000 */
[C---:B------:R-:W-:Y:S02]  /*2d930*/  R2UR UR7, R5.reuse ;  /* 0x00000000050772ca */ /* 0x040fe400000e0000 */
[----:B------:R-:W-:Y:S02]  /*2d940*/  R2UR UR4, R4 ;  /* 0x00000000040472ca */ /* 0x000fe400000e0000 */
[----:B------:R-:W-:-:S09]  /*2d950*/  R2UR UR5, R5 ;  /* 0x00000000050572ca */ /* 0x000fd200000e0000 */
[----:B--2---:R-:W2:Y:S04]  /*2d960*/  LD.E R61, desc[UR6][R60.64] ;  /* 0x000000063c3d7980 */ /* 0x004ea8000c101900 */
[----:B0----5:R-:W2:Y:S01]  /*2d970*/  LD.E.64 R56, desc[UR4][R58.64] ;  /* 0x000000043a387980 */ /* 0x021ea2000c101b00 */
[----:B------:R-:W-:Y:S05]  /*2d980*/  WARPSYNC.ALL ;  /* 0x0000000000007948 */ /* 0x000fea0003800000 */
[----:B------:R-:W-:-:S02]  /*2d990*/  R2UR UR6, R4 ;  /* 0x00000000040672ca */ /* 0x000fc400000e0000 */
[C---:B------:R-:W-:Y:S02]  /*2d9a0*/  R2UR UR7, R5.reuse ;  /* 0x00000000050772ca */ /* 0x040fe400000e0000 */
[----:B------:R-:W-:Y:S02]  /*2d9b0*/  R2UR UR4, R4 ;  /* 0x00000000040472ca */ /* 0x000fe400000e0000 */
[----:B------:R-:W-:-:S09]  /*2d9c0*/  R2UR UR5, R5 ;  /* 0x00000000050572ca */ /* 0x000fd200000e0000 */
[----:B---3--:R-:W3:Y:S04]  /*2d9d0*/  LD.E R64, desc[UR6][R14.64] ;  /* 0x000000060e407980 */ /* 0x008ee8000c101900 */
[----:B----4-:R-:W4:Y:S01]  /*2d9e0*/  LD.E.64 R62, desc[UR4][R20.64] ;  /* 0x00000004143e7980 */ /* 0x010f22000c101b00 */
[----:B------:R-:W-:Y:S01]  /*2d9f0*/  WARPGROUP.ARRIVE ;  /* 0x00000000000079c5 */ /* 0x000fe20000000000 */
[C---:B------:R-:W-:Y:S02]  /*2da00*/  R2UR UR8, R4.reuse ;  /* 0x00000000040872ca */ /* 0x040fe400000e0000 */
[----:B------:R-:W-:Y:S02]  /*2da10*/  R2UR UR9, R5 ;  /* 0x00000000050972ca */ /* 0x000fe400000e0000 */
[----:B------:R-:W-:-:S02]  /*2da20*/  R2UR UR10, R4 ;  /* 0x00000000040a72ca */ /* 0x000fc400000e0000 */
[----:B------:R-:W-:Y:S01]  /*2da30*/  R2UR UR11, R5 ;  /* 0x00000000050b72ca */ /* 0x000fe200000e0000 */
[----:B--2---:R-:W-:Y:S01]  /*2da40*/  IMAD R56, R61, 0x1000, R56 ;  /* 0x000010003d387824 */ /* 0x004fe200078e0238 */
[----:B------:R-:W-:-:S04]  /*2da50*/  R2UR UR7, R57 ;  /* 0x00000000390772ca */ /* 0x000fc800000e0000 */
[----:B------:R-:W-:Y:S02]  /*2da60*/  R2UR UR6, R56 ;  /* 0x00000000380672ca */ /* 0x000fe400000e0000 */
[----:B---3--:R-:W-:Y:S02]  /*2da70*/  ISETP.NE.U32.AND P0, PT, R64, RZ, PT ;  /* 0x000000ff4000720c */ /* 0x008fe40003f05070 */
[----:B----4-:R-:W-:Y:S02]  /*2da80*/  R2UR UR4, R62 ;  /* 0x000000003e0472ca */ /* 0x010fe400000e0000 */
[----:B------:R-:W-:-:S09]  /*2da90*/  R2UR UR5, R63 ;  /* 0x000000003f0572ca */ /* 0x000fd200000e0000 */
[----:B------:R-:W-:-:S05]  /*2daa0*/  VOTEU.ANY UP0, P0 ;  /* 0x00000000003f7886 */ /* 0x000fca0000000100 */
[----:B------:R-:W-:Y:S03]  /*2dab0*/  HGMMA.64x64x16.F32 R24, gdesc[UR4], R24, UP0, gsb0 ;  /* 0x00e00000041879f0 */ /* 0x000fe6000b800818 */
[----:B------:R-:W-:Y:S02]  /*2dac0*/  WARPGROUP.DEPBAR.LE gsb0, 0x0 ;  /* 0x00008000000079c5 */ /* 0x000fe40000010000 */
[----:B------:R-:W-:Y:S04]  /*2dad0*/  ST.E desc[UR8][R14.64], R11 ;  /* 0x0000000b0e007985 */ /* 0x000fe8000c101908 */
        /* <DEDUP_REMOVED lines=242> */
[----:B------:R-:W-:Y:S01]  /*2ea00*/  UMOV UR8, 0x1 ;  /* 0x0000000100087882 */ /* 0x000fe20000000000 */
[----:B------:R-:W-:Y:S01]  /*2ea10*/  IMAD.MOV.U32 R61, RZ, RZ, R57 ;  /* 0x000000ffff3d7224 */ /* 0x000fe200078e0039 */
[----:B------:R-:W0:Y:S01]  /*2ea20*/  S2R R62, SR_TID.X ;  /* 0x00000000003e7919 */ /* 0x000e220000002100 */
[----:B------:R-:W-:Y:S01]  /*2ea30*/  UISETP.NE.U32.AND UP0, UPT, UR8, URZ, UPT ;  /* 0x0000003f0800728c */ /* 0x000fe2000bf05070 */
[----:B------:R-:W-:Y:S01]  /*2ea40*/  WARPGROUP.ARRIVE ;  /* 0x00000000000079c5 */ /* 0x000fe20000000000 */
[----:B------:R-:W-:-:S02]  /*2ea50*/  R2UR UR10, R4 ;  /* 0x00000000040a72ca */ /* 0x000fc400000e0000 */
[----:B------:R-:W-:Y:S02]  /*2ea60*/  R2UR UR7, R61 ;  /* 0x000000003d0772ca */ /* 0x000fe400000e0000 */
[C---:B------:R-:W-:Y:S02]  /*2ea70*/  R2UR UR11, R5.reuse ;  /* 0x00000000050b72ca */ /* 0x040fe400000e0000 */
[----:B------:R-:W-:Y:S02]  /*2ea80*/  R2UR UR12, R4 ;  /* 0x00000000040c72ca */ /* 0x000fe400000e0000 */
[----:B------:R-:W-:Y:S02]  /*2ea90*/  R2UR UR13, R5 ;  /* 0x00000000050d72ca */ /* 0x000fe400000e0000 */
[----:B0-----:R-:W-:-:S06]  /*2eaa0*/  SHF.R.U32.HI R62, RZ, 0x7, R62 ;  /* 0x00000007ff3e7819 */ /* 0x001fcc000001163e */
[----:B------:R-:W0:Y:S02]  /*2eab0*/  SHFL.IDX PT, R62, R62, RZ, 0x1f ;  /* 0x00001fff3e3e7589 */ /* 0x000e2400000e0000 */
[----:B0-----:R-:W-:-:S04]  /*2eac0*/  ISETP.GT.AND P0, PT, R62, 0x7f, PT ;  /* 0x0000007f3e00780c */ /* 0x001fc80003f04270 */
[----:B------:R-:W-:-:S05]  /*2ead0*/  SEL R63, RZ, 0x2, !P0 ;  /* 0x00000002ff3f7807 */ /* 0x000fca0004000000 */
[----:B------:R-:W-:-:S05]  /*2eae0*/  IMAD.IADD R60, R63, 0x1, R64 ;  /* 0x000000013f3c7824 */ /* 0x000fca00078e0240 */
[----:B------:R-:W-:Y:S02]  /*2eaf0*/  R2UR UR6, R60 ;  /* 0x000000003c0672ca */ /* 0x000fe400000e0000 */
[----:B--2---:R-:W-:Y:S02]  /*2eb00*/  IADD3 R58, R63, 0x800, R58 ;  /* 0x000008003f3a7810 */ /* 0x004fe40007ffe03a */
[----:B------:R-:W-:Y:S02]  /*2eb10*/  R2UR UR5, R59 ;  /* 0x000000003b0572ca */ /* 0x000fe400000e0000 */
[----:B------:R-:W-:-:S13]  /*2eb20*/  R2UR UR4, R58 ;  /* 0x000000003a0472ca */ /* 0x000fda00000e0000 */
[----:B------:R-:W-:Y:S03]  /*2eb30*/  HGMMA.64x64x16.F32 R24, gdesc[UR4], R24, UP0, gsb0 ;  /* 0x00e00000041879f0 */ /* 0x000fe6000b800818 */
[----:B------:R-:W-:Y:S02]  /*2eb40*/  WARPGROUP.DEPBAR.LE gsb0, 0x0 ;  /* 0x00008000000079c5 */ /* 0x000fe40000010000 */
[----:B------:R0:W-:Y:S04]  /*2eb50*/  ST.E desc[UR10][R14.64], R11 ;  /* 0x0000000b0e007985 */ /* 0x0001e8000c10190a */
[----:B------:R-:W2:Y:S01]  /*2eb60*/  LD.E.64 R58, desc[UR12][R20.64] ;  /* 0x0000000c143a7980 */ /* 0x000ea2000c101b00 */
[----:B------:R-:W-:Y:S01]  /*2eb70*/  IMAD.MOV.U32 R67, RZ, RZ, 0x4 ;  /* 0x00000004ff437424 */ /* 0x000fe200078e00ff */
[----:B------:R-:W-:Y:S01]  /*2eb80*/  WARPGROUP.ARRIVE ;  /* 0x00000000000079c5 */ /* 0x000fe20000000000 */
[----:B------:R-:W-:Y:S01]  /*2eb90*/  IMAD.MOV.U32 R61, RZ, RZ, R57 ;  /* 0x000000ffff3d7224 */ /* 0x000fe200078e0039 */
[----:B------:R-:W-:-:S02]  /*2eba0*/  R2UR UR8, R4 ;  /* 0x00000000040872ca */ /* 0x000fc400000e0000 */
[----:B------:R-:W-:Y:S02]  /*2ebb0*/  SEL R65, R67, 0x2, P0 ;  /* 0x0000000243417807 */ /* 0x000fe40000000000 */
[----:B------:R-:W-:Y:S02]  /*2ebc0*/  R2UR UR7, R61 ;  /* 0x000000003d0772ca */ /* 0x000fe400000e0000 */
[C---:B------:R-:W-:Y:S01]  /*2ebd0*/  R2UR UR9, R5.reuse ;  /* 0x00000000050972ca */ /* 0x040fe200000e0000 */
[----:B------:R-:W-:Y:S01]  /*2ebe0*/  IMAD.IADD R60, R64, 0x1, R65 ;  /* 0x00000001403c7824 */ /* 0x000fe200078e0241 */
[----:B------:R-:W-:Y:S02]  /*2ebf0*/  R2UR UR10, R4 ;  /* 0x00000000040a72ca */ /* 0x000fe400000e0000 */
[----:B------:R-:W-:Y:S02]  /*2ec00*/  R2UR UR11, R5 ;  /* 0x00000000050b72ca */ /* 0x000fe400000e0000 */
[----:B------:R-:W-:-:S02]  /*2ec10*/  R2UR UR6, R60 ;  /* 0x000000003c0672ca */ /* 0x000fc400000e0000 */
[----:B--2---:R-:W-:Y:S02]  /*2ec20*/  IADD3 R58, R65, 0x800, R58 ;  /* 0x00000800413a7810 */ /* 0x004fe40007ffe03a */
[----:B------:R-:W-:Y:S02]  /*2ec30*/  R2UR UR5, R59 ;  /* 0x000000003b0572ca */ /* 0x000fe400000e0000 */
[----:B------:R-:W-:-:S13]  /*2ec40*/  R2UR UR4, R58 ;  /* 0x000000003a0472ca */ /* 0x000fda00000e0000 */
[----:B------:R-:W-:Y:S03]  /*2ec50*/  HGMMA.64x64x16.F32 R24, gdesc[UR4], R24, gsb0 ;  /* 0x00e00000041879f0 */ /* 0x000fe60008000818 */
[----:B------:R-:W-:Y:S02]  /*2ec60*/  WARPGROUP.DEPBAR.LE gsb0, 0x0 ;  /* 0x00008000000079c5 */ /* 0x000fe40000010000 */
[----:B------:R0:W-:Y:S04]  /*2ec70*/  ST.E desc[UR8][R14.64], R11 ;  /* 0x0000000b0e007985 */ /* 0x0001e8000c101908 */
[----:B------:R-:W2:Y:S01]  /*2ec80*/  LD.E.64 R58, desc[UR10][R20.64] ;  /* 0x0000000a143a7980 */ /* 0x000ea2000c101b00 */
[----:B------:R-:W-:Y:S01]  /*2ec90*/  SEL R67, R67, 0x6, !P0 ;  /* 0x0000000643437807 */ /* 0x000fe20004000000 */
[----:B------:R-:W-:Y:S01]  /*2eca0*/  IMAD.MOV.U32 R61, RZ, RZ, R57 ;  /* 0x000000ffff3d7224 */ /* 0x000fe200078e0039 */
[----:B------:R-:W-:Y:S01]  /*2ecb0*/  WARPGROUP.ARRIVE ;  /* 0x00000000000079c5 */ /* 0x000fe20000000000 */
[----:B------:R-:W-:-:S02]  /*2ecc0*/  R2UR UR8, R4 ;  /* 0x00000000040872ca */ /* 0x000fc400000e0000 */
[----:B------:R-:W-:Y:S01]  /*2ecd0*/  IMAD.IADD R60, R64, 0x1, R67 ;  /* 0x00000001403c7824 */ /* 0x000fe200078e0243 */
[----:B------:R-:W-:Y:S02]  /*2ece0*/  R2UR UR7, R61 ;  /* 0x000000003d0772ca */ /* 0x000fe400000e0000 */
[C---:B------:R-:W-:Y:S02]  /*2ecf0*/  R2UR UR9, R5.reuse ;  /* 0x00000000050972ca */ /* 0x040fe400000e0000 */
[----:B------:R-:W-:Y:S02]  /*2ed00*/  R2UR UR6, R60 ;  /* 0x000000003c0672ca */ /* 0x000fe400000e0000 */
[----:B------:R-:W-:Y:S02]  /*2ed10*/  R2UR UR10, R4 ;  /* 0x00000000040a72ca */ /* 0x000fe400000e0000 */
[----:B------:R-:W-:Y:S02]  /*2ed20*/  R2UR UR11, R5 ;  /* 0x00000000050b72ca */ /* 0x000fe400000e0000 */
[----:B--2---:R-:W-:-:S02]  /*2ed30*/  IADD3 R58, R67, 0x800, R58 ;  /* 0x00000800433a7810 */ /* 0x004fc40007ffe03a */
[----:B------:R-:W-:Y:S02]  /*2ed40*/  R2UR UR5, R59 ;  /* 0x000000003b0572ca */ /* 0x000fe400000e0000 */
[----:B------:R-:W-:-:S13]  /*2ed50*/  R2UR UR4, R58 ;  /* 0x000000003a0472ca */ /* 0x000fda00000e0000 */
[----:B------:R-:W-:Y:S03]  /*2ed60*/  HGMMA.64x64x16.F32 R24, gdesc[UR4], R24, gsb0 ;  /* 0x00e00000041879f0 */ /* 0x000fe60008000818 */
[----:B------:R-:W-:Y:S02]  /*2ed70*/  WARPGROUP.DEPBAR.LE gsb0, 0x0 ;  /* 0x00008000000079c5 */ /* 0x000fe40000010000 */
[----:B------:R0:W-:Y:S04]  /*2ed80*/  ST.E desc[UR8][R14.64], R11 ;  /* 0x0000000b0e007985 */ /* 0x0001e8000c101908 */
[----:B------:R-:W2:Y:S01]  /*2ed90*/  LD.E.64 R68, desc[UR10][R20.64] ;  /* 0x0000000a14447980 */ /* 0x000ea2000c101b00 */
[----:B------:R-:W-:Y:S01]  /*2eda0*/  IMAD.MOV.U32 R58, RZ, RZ, 0x28 ;  /* 0x00000028ff3a7424 */ /* 0x000fe200078e00ff */
[----:B------:R-:W-:Y:S01]  /*2edb0*/  WARPGROUP.ARRIVE ;  /* 0x00000000000079c5 */ /* 0x000fe20000000000 */
[----:B------:R-:W-:Y:S01]  /*2edc0*/  IMAD.MOV.U32 R59, RZ, RZ, 0xa00 ;  /* 0x00000a00ff3b7424 */ /* 0x000fe200078e00ff */
[----:B------:R-:W-:Y:S01]  /*2edd0*/  R2UR UR8, R4 ;  /* 0x00000000040872ca */ /* 0x000fe200000e0000 */
[----:B------:R-:W-:Y:S01]  /*2ede0*/  IMAD.MOV.U32 R61, RZ, RZ, R57 ;  /* 0x000000ffff3d7224 */ /* 0x000fe200078e0039 */
[----:B------:R-:W-:-:S02]  /*2edf0*/  SEL R58, R58, 0x26, P0 ;  /* 0x000000263a3a7807 */ /* 0x000fc40000000000 */
[----:B------:R-:W-:Y:S02]  /*2ee00*/  SEL R59, R59, 0x980, P0 ;  /* 0x000009803b3b7807 */ /* 0x000fe40000000000 */
[----:B------:R-:W-:Y:S02]  /*2ee10*/  R2UR UR7, R61 ;  /* 0x000000003d0772ca */ /* 0x000fe400000e0000 */
[C---:B------:R-:W-:Y:S01]  /*2ee20*/  R2UR UR9, R5.reuse ;  /* 0x00000000050972ca */ /* 0x040fe200000e0000 */
[----:B------:R-:W-:Y:S01]  /*2ee30*/  IMAD.IADD R58, R58, 0x1, R59 ;  /* 0x000000013a3a7824 */ /* 0x000fe200078e023b */
[----:B------:R-:W-:Y:S02]  /*2ee40*/  R2UR UR10, R4 ;  /* 0x00000000040a72ca */ /* 0x000fe400000e0000 */
[----:B------:R-:W-:Y:S02]  /*2ee50*/  R2UR UR11, R5 ;  /* 0x00000000050b72ca */ /* 0x000fe400000e0000 */
[----:B------:R-:W-:-:S05]  /*2ee60*/  LOP3.LUT R59, R58, 0xa06, RZ, 0xc0, !PT ;  /* 0x00000a063a3b7812 */ /* 0x000fca00078ec0ff */
[----:B------:R-:W-:-:S05]  /*2ee70*/  IMAD.IADD R60, R56, 0x1, R59 ;  /* 0x00000001383c7824 */ /* 0x000fca00078e023b */
[----:B------:R-:W-:Y:S01]  /*2ee80*/  R2UR UR6, R60 ;  /* 0x000000003c0672ca */ /* 0x000fe200000e0000 */
[----:B--2---:R-:W-:Y:S02]  /*2ee90*/  IMAD.IADD R58, R59, 0x1, R68 ;  /* 0x000000013b3a7824 */ /* 0x004fe400078e0244 */
[----:B------:R-:W-:-:S03]  /*2eea0*/  IMAD.MOV.U32 R59, RZ, RZ, R69 ;  /* 0x000000ffff3b7224 */ /* 0x000fc600078e0045 */
[----:B------:R-:W-:Y:S02]  /*2eeb0*/  R2UR UR4, R58 ;  /* 0x000000003a0472ca */ /* 0x000fe400000e0000 */
        /* <DEDUP_REMOVED lines=8> */
[----:B------:R-:W-:Y:S01]  /*2ef40*/  R2UR UR8, R4 ;  /* 0x00000000040872ca */ /* 0x000fe200000e0000 */
[----:B------:R-:W-:Y:S01]  /*2ef50*/  IMAD.IADD R60, R63, 0x1, R62 ;  /* 0x000000013f3c7824 */ /* 0x000fe200078e023e */
[----:B------:R-:W-:-:S02]  /*2ef60*/  R2UR UR9, R5 ;  /* 0x00000000050972ca */ /* 0x000fc400000e0000 */
[----:B------:R-:W-:Y:S02]  /*2ef70*/  R2UR UR7, R61 ;  /* 0x000000003d0772ca */ /* 0x000fe400000e0000 */
[----:B------:R-:W-:Y:S02]  /*2ef80*/  R2UR UR6, R60 ;  /* 0x000000003c0672ca */ /* 0x000fe400000e0000 */
[----:B------:R-:W-:Y:S02]  /*2ef90*/  R2UR UR10, R4 ;  /* 0x00000000040a72ca */ /* 0x000fe400000e0000 */
[----:B------:R-:W-:Y:S02]  /*2efa0*/  R2UR UR11, R5 ;  /* 0x00000000050b72ca */ /* 0x000fe400000e0000 */
[----:B--2---:R-:W-:Y:S02]  /*2efb0*/  IADD3 R58, R63, 0xa00, R58 ;  /* 0x00000a003f3a7810 */ /* 0x004fe40007ffe03a */
[----:B------:R-:W-:-:S02]  /*2efc0*/  R2UR UR5, R59 ;  /* 0x000000003b0572ca */ /* 0x000fc400000e0000 */
[----:B------:R-:W-:-:S13]  /*2efd0*/  R2UR UR4, R58 ;  /* 0x000000003a0472ca */ /* 0x000fda00000e0000 */
[----:B------:R-:W-:Y:S03]  /*2efe0*/  HGMMA.64x64x16.F32 R24, gdesc[UR4], R24, gsb0 ;  /* 0x00e00000041879f0 */ /* 0x000fe60008000818 */
[----:B------:R-:W-:Y:S02]  /*2eff0*/  WARPGROUP.DEPBAR.LE gsb0, 0x0 ;  /* 0x00008000000079c5 */ /* 0x000fe40000010000 */
[----:B------:R0:W-:Y:S04]  /*2f000*/  ST.E desc[UR8][R14.64], R11 ;  /* 0x0000000b0e007985 */ /* 0x0001e8000c101908 */
[----:B------:R-:W2:Y:S01]  /*2f010*/  LD.E.64 R58, desc[UR10][R20.64] ;  /* 0x0000000a143a7980 */ /* 0x000ea2000c101b00 */
[----:B------:R-:W-:Y:S01]  /*2f020*/  IMAD.IADD R60, R65, 0x1, R62 ;  /* 0x00000001413c7824 */ /* 0x000fe200078e023e */
[----:B------:R-:W-:Y:S01]  /*2f030*/  WARPGROUP.ARRIVE ;  /* 0x00000000000079c5 */ /* 0x000fe20000000000 */
[----:B------:R-:W-:Y:S01]  /*2f040*/  IMAD.MOV.U32 R61, RZ, RZ, R57 ;  /* 0x000000ffff3d7224 */ /* 0x000fe200078e0039 */
[----:B------:R-:W-:-:S02]  /*2f050*/  R2UR UR8, R4 ;  /* 0x00000000040872ca */ /* 0x000fc400000e0000 */
[----:B------:R-:W-:Y:S02]  /*2f060*/  R2UR UR6, R60 ;  /* 0x000000003c0672ca */ /* 0x000fe400000e0000 */
[----:B------:R-:W-:Y:S02]  /*2f070*/  R2UR UR7, R61 ;  /* 0x000000003d0772ca */ /* 0x000fe400000e0000 */
[C---:B------:R-:W-:Y:S02]  /*2f080*/  R2UR UR9, R5.reuse ;  /* 0x00000000050972ca */ /* 0x040fe400000e0000 */
        /* <DEDUP_REMOVED lines=172> */
[----:B------:R-:W-:-:S02]  /*2fb50*/  R2UR UR8, R4 ;  /* 0x00000000040872ca */ /* 0x000fc400000e0000 */
[----:B------:R-:W-:Y:S02]  /*2fb60*/  SEL R58, R58, 0x3e, P0 ;  /* 0x0000003e3a3a7807 */ /* 0x000fe40000000000 */
[----:B------:R-:W-:Y:S02]  /*2fb70*/  SEL R59, R59, 0xf80, P0 ;  /* 0x00000f803b3b7807 */ /* 0x000fe40000000000 */
[----:B------:R-:W-:-:S03]  /*2fb80*/  R2UR UR9, R5 ;  /* 0x00000000050972ca */ /* 0x000fc600000e0000 */
[----:B------:R-:W-:-:S05]  /*2fb90*/  IMAD.IADD R58, R58, 0x1, R59 ;  /* 0x000000013a3a7824 */ /* 0x000fca00078e023b */
[----:B------:R-:W-:-:S05]  /*2fba0*/  LOP3.LUT R59, R58, 0x1e06, RZ, 0xc0, !PT ;  /* 0x00001e063a3b7812 */ /* 0x000fca00078ec0ff */
[----:B------:R-:W-:-:S05]  /*2fbb0*/  IMAD.IADD R58, R56, 0x1, R59 ;  /* 0x00000001383a7824 */ /* 0x000fca00078e023b */
[----:B------:R-:W-:Y:S01]  /*2fbc0*/  R2UR UR6, R58 ;  /* 0x000000003a0672ca */ /* 0x000fe200000e0000 */
[----:B--2---:R-:W-:Y:S02]  /*2fbd0*/  IMAD.IADD R56, R59, 0x1, R20 ;  /* 0x000000013b387824 */ /* 0x004fe400078e0214 */
[----:B------:R-:W-:Y:S02]  /*2fbe0*/  IMAD.MOV.U32 R59, RZ, RZ, R57 ;  /* 0x000000ffff3b7224 */ /* 0x000fe400078e0039 */
[----:B------:R-:W-:Y:S01]  /*2fbf0*/  IMAD.MOV.U32 R57, RZ, RZ, R21 ;  /* 0x000000ffff397224 */ /* 0x000fe200078e0015 */
[----:B------:R-:W-:Y:S02]  /*2fc00*/  R2UR UR4, R56 ;  /* 0x00000000380472ca */ /* 0x000fe400000e0000 */
[----:B------:R-:W-:Y:S02]  /*2fc10*/  R2UR UR7, R59 ;  /* 0x000000003b0772ca */ /* 0x000fe400000e0000 */
        /* <DEDUP_REMOVED lines=9> */
[----:B------:R-:W-:Y:S02]  /*2fcb0*/  R2UR UR4, R4 ;  /* 0x00000000040472ca */ /* 0x000fe400000e0000 */
[----:B------:R-:W-:Y:S01]  /*2fcc0*/  R2UR UR5, R5 ;  /* 0x00000000050572ca */ /* 0x000fe200000e0000 */
[----:B------:R-:W-:-:S12]  /*2fcd0*/  BSSY B2, `(.L_x_5434) ;  /* 0x0000006000027945 */ /* 0x000fd80003800000 */
[----:B---3--:R0:W5:Y:S01]  /*2fce0*/  LD.E R20, desc[UR4][R20.64] ;  /* 0x0000000414147980 */ /* 0x008162000c101900 */
[----:B--2---:R-:W-:-:S04]  /*2fcf0*/  LOP3.LUT R58, R58, 0x1, RZ, 0xfc, !PT ;  /* 0x000000013a3a7812 */ /* 0x004fc800078efcff */
[----:B------:R-:W-:-:S13]  /*2fd00*/  ISETP.NE.AND P0, PT, R58, 0x3, PT ;  /* 0x000000033a00780c */ /* 0x000fda0003f05270 */
[----:B0-----:R-:W-:Y:S05]  /*2fd10*/  @!P0 BRA `(.L_x_5435) ;  /* 0x0000000000048947 */ /* 0x001fea0003800000 */
[----:B------:R-:W-:Y:S01]  /*2fd20*/  BPT.TRAP 0x1 ;  /* 0x000000040000795c */ /* 0x000fe20000300000 */
.L_x_5435:
[----:B------:R-:W-:Y:S05]  /*2fd30*/  BSYNC B2 ;  /* 0x0000000000027941 */ /* 0x000fea0003800000 */
.L_x_5434:
[C---:B------:R-:W-:Y:S02]  /*2fd40*/  R2UR UR6, R4.reuse ;  /* 0x00000000040672ca */ /* 0x040fe400000e0000 */
[C---:B------:R-:W-:Y:S02]  /*2fd50*/  R2UR UR7, R5.reuse ;  /* 0x00000000050772ca */ /* 0x040fe400000e0000 */
[----:B------:R-:W-:Y:S02]  /*2fd60*/  R2UR UR4, R4 ;  /* 0x00000000040472ca */ /* 0x000fe400000e0000 */
[----:B------:R-:W-:-:S09]  /*2fd70*/  R2UR UR5, R5 ;  /* 0x00000000050572ca */ /* 0x000fd200000e0000 */
[----:B------:R-:W2:Y:S04]  /*2fd80*/  LD.E.64 R14, desc[UR6][R56.64+0x20] ;  /* 0x00002006380e7980 */ /* 0x000ea8000c101b00 */
[----:B------:R-:W3:Y:S01]  /*2fd90*/  LD.E R11, desc[UR4][R56.64+0xc] ;  /* 0x00000c04380b7980 */ /* 0x000ee2000c101900 */
[----:B--2---:R-:W-:-:S05]  /*2fda0*/  MOV R15, R14 ;  /* 0x0000000e000f7202 */ /* 0x004fca0000000f00 */
[----:B-----5:R-:W-:-:S05]  /*2fdb0*/  IMAD R20, R20, 0x8, R15 ;  /* 0x0000000814147824 */ /* 0x020fca00078e020f */
[----:B---3--:R-:W-:-:S04]  /*2fdc0*/  PRMT R11, R11, 0x654, R20 ;  /* 0x000006540b0b7816 */ /* 0x008fc80000000014 */
[----:B------:R0:W-:Y:S01]  /*2fdd0*/  SYNCS.ARRIVE.TRANS64.RED.A1T0 RZ, [R11+URZ], RZ ;  /* 0x000000ff0bff79a7 */ /* 0x0001e2000810043f */
[----:B------:R-:W2:Y:S04]  /*2fde0*/  LDL.64 R14, [R7+0x68] ;  /* 0x00006800070e7983 */ /* 0x000ea80000100a00 */
[----:B------:R-:W3:Y:S04]  /*2fdf0*/  LD.E R21, desc[UR4][R8.64] ;  /* 0x0000000408157980 */ /* 0x000ee8000c101900 */
[----:B0-----:R-:W4:Y:S04]  /*2fe00*/  LD.E R11, desc[UR4][R8.64+0x24] ;  /* 0x00002404080b7980 */ /* 0x001f28000c101900 */
[----:B------:R-:W3:Y:S04]  /*2fe10*/  LD.E R58, desc[UR4][R12.64] ;  /* 0x000000040c3a7980 */ /* 0x000ee8000c101900 */
[----:B--2---:R-:W2:Y:S01]  /*2fe20*/  LD.E.64 R14, desc[UR4][R14.64] ;  /* 0x000000040e0e7980 */ /* 0x004ea2000c101b00 */
[----:B----4-:R-:W-:-:S13]  /*2fe30*/  ISETP.NE.AND P0, PT, R11, 0x1, PT ;  /* 0x000000010b00780c */ /* 0x010fda0003f05270 */
[C---:B------:R-:W-:Y:S02]  /*2fe40*/  @P0 R2UR UR6, R4.reuse ;  /* 0x00000000040602ca */ /* 0x040fe400000e0000 */
[C---:B------:R-:W-:Y:S02]  /*2fe50*/  @P0 R2UR UR7, R5.reuse ;  /* 0x00000000050702ca */ /* 0x040fe400000e0000 */
[C---:B------:R-:W-:Y:S02]  /*2fe60*/  R2UR UR14, R4.reuse ;  /* 0x00000000040e72ca */ /* 0x040fe400000e0000 */
[----:B------:R-:W-:Y:S02]  /*2fe70*/  R2UR UR15, R5 ;  /* 0x00000000050f72ca */ /* 0x000fe400000e0000 */
[----:B------:R-:W-:-:S07]  /*2fe80*/  R2UR UR10, R4 ;  /* 0x00000000040a72ca */ /* 0x000fce00000e0000 */
[----:B------:R-:W4:Y:S01]  /*2fe90*/  @P0 LD.E R59, desc[UR6][R8.64+0x2c] ;  /* 0x00002c06083b0980 */ /* 0x000f22000c101900 */
[C---:B------:R-:W-:Y:S02]  /*2fea0*/  R2UR UR6, R4.reuse ;  /* 0x00000000040672ca */ /* 0x040fe400000e0000 */
[C---:B------:R-:W-:Y:S01]  /*2feb0*/  R2UR UR7, R5.reuse ;  /* 0x00000000050772ca */ /* 0x040fe200000e0000 */
[----:B------:R-:W4:Y:S01]  /*2fec0*/  LD.E R12, desc[UR14][R8.64+0x18] ;  /* 0x0000180e080c7980 */ /* 0x000f22000c101900 */
[C---:B------:R-:W-:Y:S02]  /*2fed0*/  R2UR UR11, R5.reuse ;  /* 0x00000000050b72ca */ /* 0x040fe400000e0000 */
[C---:B------:R-:W-:Y:S02]  /*2fee0*/  R2UR UR8, R4.reuse ;  /* 0x00000000040872ca */ /* 0x040fe400000e0000 */
[----:B------:R-:W-:Y:S02]  /*2fef0*/  R2UR UR9, R5 ;  /* 0x00000000050972ca */ /* 0x000fe400000e0000 */
[----:B------:R-:W-:-:S02]  /*2ff00*/  R2UR UR12, R4 ;  /* 0x00000000040c72ca */ /* 0x000fc400000e0000 */
[----:B------:R-:W-:-:S03]  /*2ff10*/  R2UR UR13, R5 ;  /* 0x00000000050d72ca */ /* 0x000fc600000e0000 */
[----:B------:R-:W4:Y:S04]  /*2ff20*/  LD.E R56, desc[UR6][R8.64+0x4] ;  /* 0x0000040608387980 */ /* 0x000f28000c101900 */
[----:B------:R-:W4:Y:S04]  /*2ff30*/  LD.E R61, desc[UR10][R8.64+0xc] ;  /* 0x00000c0a083d7980 */ /* 0x000f28000c101900 */
[----:B------:R-:W4:Y:S04]  /*2ff40*/  LD.E R62, desc[UR8][R8.64+0x10] ;  /* 0x00001008083e7980 */ /* 0x000f28000c101900 */
[----:B------:R-:W4:Y:S04]  /*2ff50*/  LD.E R63, desc[UR12][R8.64+0x14] ;  /* 0x0000140c083f7980 */ /* 0x000f28000c101900 */
[----:B--2---:R3:W2:Y:S01]  /*2ff60*/  LD.E R20, desc[UR4][R14.64] ;  /* 0x000000040e147980 */ /* 0x0046a2000c101900 */
[----:B------:R-:W-:-:S02]  /*2ff70*/  @P0 R2UR UR4, R4 ;  /* 0x00000000040402ca */ /* 0x000fc400000e0000 */
[----:B------:R-:W-:-:S13]  /*2ff80*/  @P0 R2UR UR5, R5 ;  /* 0x00000000050502ca */ /* 0x000fda00000e0000 */
[----:B------:R-:W2:Y:S01]  /*2ff90*/  @P0 LD.E R60, desc[UR4][R8.64+0x28] ;  /* 0x00002804083c0980 */ /* 0x000ea2000c101900 */
[----:B------:R-:W-:Y:S02]  /*2ffa0*/  R2UR UR4, R4 ;  /* 0x00000000040472ca */ /* 0x000fe400000e0000 */
[----:B------:R-:W-:-:S13]  /*2ffb0*/  R2UR UR5, R5 ;  /* 0x00000000050572ca */ /* 0x000fda00000e0000 */
[----:B------:R-:W2:Y:S01]  /*2ffc0*/  LD.E R57, desc[UR4][R8.64+0x8] ;  /* 0x0000080408397980 */ /* 0x000ea2000c101900 */
[----:B---3--:R-:W-:-:S04]  /*2ffd0*/  SHF.R.S32.HI R14, RZ, 0x1f, R21 ;  /* 0x0000001fff0e7819 */ /* 0x008fc80000011415 */
[----:B------:R-:W-:Y:S02]  /*2ffe0*/  LEA.HI R15, R14, R21, RZ, 0x7 ;  /* 0x000000150e0f7211 */ /* 0x000fe400078f38ff */
[----:B----4-:R-:W-:Y:S01]  /*2fff0*/  ISETP.GE.AND P1, PT, R12, 0x1, PT ;  /* 0x000000010c00780c */ /* 0x010fe20003f26270 */
[----:B------:R-:W-:Y:S01]  /*30000*/  BSSY B2, `(.L_x_5436) ;  /* 0x0000087000027945 */ /* 0x000fe20003800000 */
[----:B--2---:R-:W-:-:S04]  /*30010*/  FMUL.FTZ R24, R24, R20 ;  /* 0x0000001418187220 */ /* 0x004fc80000410000 */
[----:B------:R0:W1:Y:S01]  /*30020*/  MUFU.TANH R64, R24 ;  /* 0x0000001800407308 */ /* 0x0000620000002400 */
[----:B------:R-:W-:Y:S01]  /*30030*/  FMUL.FTZ R25, R25, R20 ;  /* 0x0000001419197220 */ /* 0x000fe20000410000 */
[----:B0-----:R-:W-:-:S05]  /*30040*/  LOP3.LUT R24, R15, 0xffffff80, RZ, 0xc0, !PT ;  /* 0xffffff800f187812 */ /* 0x001fca00078ec0ff */
[----:B------:R-:W-:Y:S01]  /*30050*/  IMAD.IADD R24, R21, 0x1, -R24 ;  /* 0x0000000115187824 */ /* 0x000fe200078e0a18 */
[----:B------:R0:W2:Y:S01]  /*30060*/  MUFU.TANH R65, R25 ;  /* 0x0000001900417308 */ /* 0x0000a20000002400 */
[----:B------:R-:W-:-:S03]  /*30070*/  FMUL.FTZ R28, R28, R20 ;  /* 0x000000141c1c7220 */ /* 0x000fc60000410000 */
[----:B------:R-:W-:Y:S01]  /*30080*/  SHF.R.S32.HI R15, RZ, 0x1f, R24 ;  /* 0x0000001fff0f7819 */ /* 0x000fe20000011418 */
[----:B------:R-:W-:Y:S01]  /*30090*/  FMUL.FTZ R13, R27, R20 ;  /* 0x000000141b0d7220 */ /* 0x000fe20000410000 */
[----:B0-----:R-:W-:Y:S02]  /*300a0*/  LEA.HI R25, R14, R21, RZ, 0x2 ;  /* 0x000000150e197211 */ /* 0x001fe400078f10ff */
[----:B------:R0:W3:Y:S01]  /*300b0*/  MUFU.TANH R27, R28 ;  /* 0x0000001c001b7308 */ /* 0x0000e20000002400 */
[----:B------:R-:W-:Y:S01]  /*300c0*/  LEA.HI R14, R15, R24, RZ, 0x2 ;  /* 0x000000180f0e7211 */ /* 0x000fe200078f10ff */
[----:B------:R-:W-:-:S03]  /*300d0*/  FMUL.FTZ R11, R26, R20 ;  /* 0x000000141a0b7220 */ /* 0x000fc60000410000 */
[--C-:B------:R-:W-:Y:S02]  /*300e0*/  SHF.R.S32.HI R26, RZ, 0x1f, R14.reuse ;  /* 0x0000001fff1a7819 */ /* 0x100fe4000001140e */
[----:B0-----:R-:W-:Y:S02]  /*300f0*/  LOP3.LUT R28, R25, 0xfffffffc, RZ, 0xc0, !PT ;  /* 0xfffffffc191c7812 */ /* 0x001fe400078ec0ff */
[----:B------:R-:W-:Y:S02]  /*30100*/  SHF.R.S32.HI R25, RZ, 0x2, R14 ;  /* 0x00000002ff197819 */ /* 0x000fe4000001140e */
[----:B------:R-:W-:Y:S01]  /*30110*/  LEA.HI R15, R15, R24, RZ, 0x5 ;  /* 0x000000180f0f7211 */ /* 0x000fe200078f28ff */
[----:B------:R-:W-:Y:S01]  /*30120*/  IMAD.IADD R28, R21, 0x1, -R28 ;  /* 0x00000001151c7824 */ /* 0x000fe200078e0a1c */
[----:B------:R-:W-:Y:S02]  /*30130*/  LEA.HI R26, R26, R25, RZ, 0x3 ;  /* 0x000000191a1a7211 */ /* 0x000fe400078f18ff */
[----:B------:R-:W-:-:S02]  /*30140*/  SHF.R.S32.HI R15, RZ, 0x5, R15 ;  /* 0x00000005ff0f7819 */ /* 0x000fc4000001140f */
[----:B------:R-:W-:Y:S02]  /*30150*/  LEA.HI R21, R28, R28, RZ, 0x1 ;  /* 0x0000001c1c157211 */ /* 0x000fe400078f08ff */
[----:B------:R-:W-:Y:S01]  /*30160*/  LOP3.LUT R26, R26, 0xfffffff8, RZ, 0xc0, !PT ;  /* 0xfffffff81a1a7812 */ /* 0x000fe200078ec0ff */
[----:B------:R-:W-:Y:S01]  /*30170*/  IMAD R15, R58, 0x4, R15 ;  /* 0x000000043a0f7824 */ /* 0x000fe200078e020f */
[----:B------:R-:W-:Y:S01]  /*30180*/  LOP3.LUT R21, R21, 0x1ffffffe, RZ, 0xc0, !PT ;  /* 0x1ffffffe15157812 */ /* 0x000fe200078ec0ff */
[-C--:B------:R-:W-:Y:S02]  /*30190*/  FMUL.FTZ R31, R31, R20.reuse ;  /* 0x000000141f1f7220 */ /* 0x080fe40000410000 */
[----:B------:R-:W-:Y:S02]  /*301a0*/  IMAD.IADD R26, R25, 0x1, -R26 ;  /* 0x00000001191a7824 */ /* 0x000fe400078e0a1a */
[----:B------:R-:W-:Y:S01]  /*301b0*/  FMUL.FTZ R37, R37, R20 ;  /* 0x0000001425257220 */ /* 0x000fe20000410000 */
[----:B------:R-:W-:-:S02]  /*301c0*/  IMAD.IADD R21, R28, 0x1, -R21 ;  /* 0x000000011c157824 */ /* 0x000fc400078e0a15 */
[----:B------:R-:W-:Y:S01]  /*301d0*/  IMAD.U32 R26, R15, 0x10, R26 ;  /* 0x000000100f1a7824 */ /* 0x000fe200078e001a */
[----:B------:R-:W0:Y:S08]  /*301e0*/  MUFU.TANH R67, R31 ;  /* 0x0000001f00437308 */ /* 0x000e300000002400 */
[----:B------:R4:W0:Y:S02]  /*301f0*/  MUFU.TANH R31, R37 ;  /* 0x00000025001f7308 */ /* 0x0008240000002400 */
[----:B----4-:R-:W-:-:S04]  /*30200*/  IMAD R37, R21, 0x8, R26 ;  /* 0x0000000815257824 */ /* 0x010fc800078e021a */
[----:B------:R-:W-:-:S04]  /*30210*/  @P0 IMAD.HI.U32 R60, R37, R60, RZ ;  /* 0x0000003c253c0227 */ /* 0x000fc800078e00ff */
[-C--:B------:R-:W-:Y:S01]  /*30220*/  FMUL.FTZ R30, R30, R20.reuse ;  /* 0x000000141e1e7220 */ /* 0x080fe20000410000 */
[----:B------:R-:W-:Y:S01]  /*30230*/  @P0 SHF.R.U32.HI R37, RZ, R59, R60 ;  /* 0x0000003bff250219 */ /* 0x000fe2000001163c */
[-C--:B------:R-:W-:Y:S01]  /*30240*/  FMUL.FTZ R36, R36, R20.reuse ;  /* 0x0000001424247220 */ /* 0x080fe20000410000 */
[----:B------:R-:W-:Y:S01]  /*30250*/  LOP3.LUT R15, R14, 0x7ffffffc, RZ, 0xc0, !PT ;  /* 0x7ffffffc0e0f7812 */ /* 0x000fe200078ec0ff */
[----:B------:R-:W-:Y:S02]  /*30260*/  IMAD.SHL.U32 R58, R0, 0x40, RZ ;  /* 0x00000040003a7824 */ /* 0x000fe400078e00ff */
[-C--:B------:R-:W-:Y:S01]  /*30270*/  FMUL.FTZ R35, R35, R20.reuse ;  /* 0x0000001423237220 */ /* 0x080fe20000410000 */
[----:B------:R-:W4:Y:S01]  /*30280*/  SHFL.IDX PT, R21, R37, RZ, 0x1c1f ;  /* 0x001c1fff25157589 */ /* 0x000f2200000e0000 */
[----:B------:R-:W0:Y:S01]  /*30290*/  MUFU.TANH R66, R30 ;  /* 0x0000001e00427308 */ /* 0x000e220000002400 */
[-C--:B------:R-:W-:Y:S01]  /*302a0*/  FMUL.FTZ R29, R29, R20.reuse ;  /* 0x000000141d1d7220 */ /* 0x080fe20000410000 */
[-C--:B------:R-:W-:Y:S01]  /*302b0*/  FMUL.FTZ R32, R32, R20.reuse ;  /* 0x0000001420207220 */ /* 0x080fe20000410000 */
[-C--:B------:R-:W-:Y:S01]  /*302c0*/  FMUL.FTZ R33, R33, R20.reuse ;  /* 0x0000001421217220 */ /* 0x080fe20000410000 */
[-C--:B------:R-:W-:Y:S01]  /*302d0*/  FMUL.FTZ R40, R40, R20.reuse ;  /* 0x0000001428287220 */ /* 0x080fe20000410000 */
[----:B------:R-:W-:-:S03]  /*302e0*/  FMUL.FTZ R41, R41, R20 ;  /* 0x0000001429297220 */ /* 0x000fc60000410000 */
[----:B------:R1:W0:Y:S01]  /*302f0*/  MUFU.TANH R30, R36 ;  /* 0x00000024001e7308 */ /* 0x0002220000002400 */
[-C--:B------:R-:W-:Y:S01]  /*30300*/  FMUL.FTZ R42, R42, R20.reuse ;  /* 0x000000142a2a7220 */ /* 0x080fe20000410000 */
[-C--:B------:R-:W-:Y:S01]  /*30310*/  FMUL.FTZ R44, R44, R20.reuse ;  /* 0x000000142c2c7220 */ /* 0x080fe20000410000 */
[-C--:B------:R-:W-:Y:S01]  /*30320*/  FMUL.FTZ R45, R45, R20.reuse ;  /* 0x000000142d2d7220 */ /* 0x080fe20000410000 */
[-C--:B------:R-:W-:Y:S01]  /*30330*/  FMUL.FTZ R46, R46, R20.reuse ;  /* 0x000000142e2e7220 */ /* 0x080fe20000410000 */
[-C--:B------:R-:W-:Y:S01]  /*30340*/  FMUL.FTZ R47, R47, R20.reuse ;  /* 0x000000142f2f7220 */ /* 0x080fe20000410000 */
[-C--:B------:R-:W-:Y:S01]  /*30350*/  FMUL.FTZ R48, R48, R20.reuse ;  /* 0x0000001430307220 */ /* 0x080fe20000410000 */
[-C--:B------:R-:W-:Y:S01]  /*30360*/  FMUL.FTZ R49, R49, R20.reuse ;  /* 0x0000001431317220 */ /* 0x080fe20000410000 */
[----:B------:R2:W0:Y:S01]  /*30370*/  MUFU.TANH R69, R35 ;  /* 0x0000002300457308 */ /* 0x0004220000002400 */
[----:B-1----:R-:W-:Y:S01]  /*30380*/  IMAD.IADD R36, R24, 0x1, -R15 ;  /* 0x0000000118247824 */ /* 0x002fe200078e0a0f */
[----:B------:R-:W-:Y:S01]  /*30390*/  IADD3 R15, -R58, 0x1, RZ ;  /* 0x000000013a0f7810 */ /* 0x000fe20007ffe1ff */
        /* <DEDUP_REMOVED lines=9> */
[----:B------:R-:W-:Y:S01]  /*30430*/  FMUL.FTZ R20, R55, R20 ;  /* 0x0000001437147220 */ /* 0x000fe20000410000 */
[----:B------:R-:W-:Y:S01]  /*30440*/  IMAD R15, R36, -0x2, R15 ;  /* 0xfffffffe240f7824 */ /* 0x000fe200078e020f */
[----:B------:R-:W1:Y:S01]  /*30450*/  MUFU.TANH R11, R11 ;  /* 0x0000000b000b7308 */ /* 0x000e620000002400 */
[----:B------:R-:W-:-:S03]  /*30460*/  LOP3.LUT R14, RZ, R61, RZ, 0x33, !PT ;  /* 0x0000003dff0e7212 */ /* 0x000fc600078e33ff */
[----:B------:R-:W-:-:S04]  /*30470*/  IADD3 R15, -R56, R15, R57 ;  /* 0x0000000f380f7210 */ /* 0x000fc80007ffe139 */
        /* <DEDUP_REMOVED lines=20> */
[----:B------:R-:W-:-:S02]  /*305c0*/  IMAD.IADD R62, R15, 0x1, R62 ;  /* 0x000000010f3e7824 */ /* 0x000fc400078e023e */
[----:B------:R-:W-:-:S05]  /*305d0*/  IMAD.IADD R63, R63, 0x1, -R58 ;  /* 0x000000013f3f7824 */ /* 0x000fca00078e0a3a */
[----:B------:R3:W0:Y:S02]  /*305e0*/  MUFU.TANH R70, R38 ;  /* 0x0000002600467308 */ /* 0x0006240000002400 */
[----:B---3--:R-:W-:-:S06]  /*305f0*/  IMAD.IADD R38, R15, 0x1, R14 ;  /* 0x000000010f267824 */ /* 0x008fcc00078e020e */
[----:B------:R4:W3:Y:S08]  /*30600*/  MUFU.TANH R68, R34 ;  /* 0x0000002200447308 */ /* 0x0008f00000002400 */
[----:B------:R1:W0:Y:S01]  /*30610*/  MUFU.TANH R71, R39 ;  /* 0x0000002700477308 */ /* 0x0002220000002400 */
[--C-:B----4-:R-:W-:Y:S02]  /*30620*/  IMAD.IADD R34, R38, 0x1, R21.reuse ;  /* 0x0000000126227824 */ /* 0x110fe400078e0215 */
[----:B-1----:R-:W-:Y:S01]  /*30630*/  IMAD.IADD R39, R62, 0x1, R21 ;  /* 0x000000013e277824 */ /* 0x002fe200078e0215 */
[----:B--23--:R-:W-:Y:S06]  /*30640*/  @!P1 BRA `(.L_x_5437) ;  /* 0x0000000000889947 */ /* 0x00cfec0003800000 */
[----:B------:R-:W-:Y:S01]  /*30650*/  IADD3 R15, -R56, R57, R21 ;  /* 0x00000039380f7210 */ /* 0x000fe20007ffe115 */
[----:B------:R-:W-:Y:S03]  /*30660*/  BSSY B3, `(.L_x_5438) ;  /* 0x000001c000037945 */ /* 0x000fe60003800000 */
[----:B------:R-:W-:-:S13]  /*30670*/  ISETP.GT.AND P0, PT, R15, -0x1, PT ;  /* 0xffffffff0f00780c */ /* 0x000fda0003f04270 */
[----:B------:R-:W-:Y:S05]  /*30680*/  @P0 BRA `(.L_x_5439) ;  /* 0x00000000003c0947 */ /* 0x000fea0003800000 */
[----:B------:R-:W-:Y:S01]  /*30690*/  ISETP.NE.AND P0, PT, R12, 0x1, PT ;  /* 0x000000010c00780c */ /* 0x000fe20003f05270 */
[----:B------:R-:W-:Y:S01]  /*306a0*/  BSSY B4, `(.L_x_5440) ;  /* 0x000000b000047945 */ /* 0x000fe20003800000 */
[----:B------:R-:W-:-:S11]  /*306b0*/  LOP3.LUT R15, RZ, R15, RZ, 0x33, !PT ;  /* 0x0000000fff0f7212 */ /* 0x000fd600078e33ff */
[----:B------:R-:W-:Y:S05]  /*306c0*/  @!P0 BRA `(.L_x_5441) ;  /* 0x0000000000208947 */ /* 0x000fea0003800000 */
[C---:B------:R-:W-:Y:S02]  /*306d0*/  R2UR UR4, R4.reuse ;  /* 0x00000000040472ca */ /* 0x040fe400000e0000 */
[C---:B------:R-:W-:Y:S02]  /*306e0*/  R2UR UR5, R5.reuse ;  /* 0x00000000050572ca */ /* 0x040fe400000e0000 */
[----:B------:R-:W-:Y:S02]  /*306f0*/  R2UR UR6, R4 ;  /* 0x00000000040672ca */ /* 0x000fe400000e0000 */
[----:B------:R-:W-:-:S09]  /*30700*/  R2UR UR7, R5 ;  /* 0x00000000050772ca */ /* 0x000fd200000e0000 */
[----:B------:R-:W2:Y:S04]  /*30710*/  LD.E R14, desc[UR4][R8.64+0x1c] ;  /* 0x00001c04080e7980 */ /* 0x000ea8000c101900 */
[----:B------:R-:W3:Y:S01]  /*30720*/  LD.E R21, desc[UR6][R8.64+0x20] ;  /* 0x0000200608157980 */ /* 0x000ee2000c101900 */
[----:B--2---:R-:W-:-:S05]  /*30730*/  IMAD.HI.U32 R14, R15, R14, RZ ;  /* 0x0000000e0f0e7227 */ /* 0x004fca00078e00ff */
[----:B---3--:R-:W-:-:S07]  /*30740*/  SHF.R.U32.HI R15, RZ, R21, R14 ;  /* 0x00000015ff0f7219 */ /* 0x008fce000001160e */
.L_x_5441:
[----:B------:R-:W-:Y:S05]  /*30750*/  BSYNC B4 ;  /* 0x0000000000047941 */ /* 0x000fea0003800000 */
.L_x_5440:
[----:B------:R-:W-:Y:S01]  /*30760*/  LOP3.LUT R15, RZ, R15, RZ, 0x33, !PT ;  /* 0x0000000fff0f7212 */ /* 0x000fe200078e33ff */
[----:B------:R-:W-:Y:S06]  /*30770*/  BRA `(.L_x_5442) ;  /* 0x0000000000287947 */ /* 0x000fec0003800000 */
.L_x_5439:
[----:B------:R-:W-:-:S13]  /*30780*/  ISETP.NE.AND P0, PT, R12, 0x1, PT ;  /* 0x000000010c00780c */ /* 0x000fda0003f05270 */
        /* <DEDUP_REMOVED lines=9> */
.L_x_5442:
[----:B------:R-:W-:Y:S05]  /*30820*/  BSYNC B3 ;  /* 0x0000000000037941 */ /* 0x000fea0003800000 */
.L_x_5438:
[----:B------:R-:W-:-:S04]  /*30830*/  IMAD R15, R12, R15, -R58 ;  /* 0x0000000f0c0f7224 */ /* 0x000fc800078e0a3a */
[----:B------:R-:W-:-:S05]  /*30840*/  IMAD R15, R36, -0x2, R15 ;  /* 0xfffffffe240f7824 */ /* 0x000fca00078e020f */
[----:B------:R-:W-:Y:S02]  /*30850*/  VIMNMX R34, R34, R15, !PT ;  /* 0x0000000f22227248 */ /* 0x000fe40007fe0100 */
[----:B------:R-:W-:-:S07]  /*30860*/  VIADDMNMX R39, R15, R12, R39, PT ;  /* 0x0000000c0f277246 */ /* 0x000fce0003800127 */
.L_x_5437:
[----:B------:R-:W-:Y:S05]  /*30870*/  BSYNC B2 ;  /* 0x0000000000027941 */ /* 0x000fea0003800000 */
.L_x_5436:
[C---:B------:R-:W-:Y:S01]  /*30880*/  ISETP.GE.AND P1, PT, R63.reuse, 0x9, PT ;  /* 0x000000093f00780c */ /* 0x040fe20003f26270 */
[----:B------:R-:W1:Y:S01]  /*30890*/  SHFL.IDX PT, R37, R37, 0x1, 0x1c1f ;  /* 0x003c1f0025257f89 */ /* 0x000e6200000e0000 */
        /* <DEDUP_REMOVED lines=13> */
[----:B-1----:R-:W-:Y:S01]  /*30970*/  IMAD.IADD R38, R38, 0x1, R37 ;  /* 0x0000000126267824 */ /* 0x002fe200078e0225 */
[----:B------:R-:W-:Y:S02]  /*30980*/  ISETP.GT.AND P3, PT, R34, 0x9, !P5 ;  /* 0x000000092200780c */ /* 0x000fe40006f64270 */
[----:B------:R-:W-:Y:S02]  /*30990*/  ISETP.GE.AND P4, PT, R63, 0x12, PT ;  /* 0x000000123f00780c */ /* 0x000fe40003f86270 */
[----:B0-----:R-:W-:Y:S02]  /*309a0*/  FSEL R21, R32, -INF , !P2 ;  /* 0xff80000020157808 */ /* 0x001fe40005000000 */
        /* <DEDUP_REMOVED lines=77> */
.L_x_5448:
[----:B------:R-:W-:Y:S05]  /*30e80*/  BSYNC B4 ;  /* 0x0000000000047941 */ /* 0x000fea0003800000 */
.L_x_5447:
[----:B------:R-:W-:Y:S01]  /*30e90*/  LOP3.LUT R57, RZ, R57, RZ, 0x33, !PT ;  /* 0x00000039ff397212 */ /* 0x000fe200078e33ff */
[----:B------:R-:W-:Y:S06]  /*30ea0*/  BRA `(.L_x_5449) ;  /* 0x0000000000287947 */ /* 0x000fec0003800000 */
.L_x_5446:
        /* <DEDUP_REMOVED lines=10> */
.L_x_5449:
[----:B------:R-:W-:Y:S05]  /*30f50*/  BSYNC B3 ;  /* 0x0000000000037941 */ /* 0x000fea0003800000 */
.L_x_5445:
[----:B------:R-:W-:-:S04]  /*30f60*/  IMAD R57, R12, R57, -R58 ;  /* 0x000000390c397224 */ /* 0x000fc800078e0a3a */
[----:B------:R-:W-:-:S05]  /*30f70*/  IMAD R57, R36, -0x2, R57 ;  /* 0xfffffffe24397824 */ /* 0x000fca00078e0239 */
[----:B------:R-:W-:Y:S02]  /*30f80*/  VIADDMNMX R39, R57, R12, R39, PT ;  /* 0x0000000c39277246 */ /* 0x000fe40003800127 */
[----:B------:R-:W-:-:S07]  /*30f90*/  VIMNMX R38, R38, R57, !PT ;  /* 0x0000003926267248 */ /* 0x000fce0007fe0100 */
.L_x_5444:
[----:B------:R-:W-:Y:S05]  /*30fa0*/  BSYNC B2 ;  /* 0x0000000000027941 */ /* 0x000fea0003800000 */
.L_x_5443:
[----:B------:R-:W2:Y:S01]  /*30fb0*/  LDL.64 R8, [R7+0x70] ;  /* 0x0000700007087983 */ /* 0x000ea20000100a00 */
[----:B------:R-:W-:Y:S02]  /*30fc0*/  R2UR UR4, R4 ;  /* 0x00000000040472ca */ /* 0x000fe400000e0000 */
[----:B------:R-:W-:Y:S02]  /*30fd0*/  R2UR UR5, R5 ;  /* 0x00000000050572ca */ /* 0x000fe400000e0000 */
[C---:B------:R-:W-:Y:S02]  /*30fe0*/  ISETP.GT.AND P0, PT, R38.reuse, 0x1, !P0 ;  /* 0x000000012600780c */ /* 0x040fe40004704270 */
[----:B------:R-:W-:Y:S02]  /*30ff0*/  ISETP.NE.AND P6, PT, R65, RZ, PT ;  /* 0x000000ff4100720c */ /* 0x000fe40003fc5270 */
[----:B------:R-:W-:Y:S02]  /*31000*/  ISETP.LT.OR P0, PT, R39, 0x2, P0 ;  /* 0x000000022700780c */ /* 0x000fe40000701670 */
[----:B------:R-:W-:-:S02]  /*31010*/  ISETP.GT.AND P1, PT, R38, 0x8, !P1 ;  /* 0x000000082600780c */ /* 0x000fc40004f24270 */
[----:B------:R-:W-:Y:S02]  /*31020*/  FSEL R53, R13, -INF , !P0 ;  /* 0xff8000000d357808 */ /* 0x000fe40004000000 */
[----:B------:R-:W-:Y:S02]  /*31030*/  ISETP.NE.AND P0, PT, R55, RZ, PT ;  /* 0x000000ff3700720c */ /* 0x000fe40003f05270 */
[C---:B------:R-:W-:Y:S02]  /*31040*/  ISETP.LT.OR P1, PT, R39.reuse, 0x9, P1 ;  /* 0x000000092700780c */ /* 0x040fe40000f21670 */
[----:B------:R-:W-:Y:S02]  /*31050*/  ISETP.GT.AND P0, PT, R38, 0x9, !P0 ;  /* 0x000000092600780c */ /* 0x000fe40004704270 */
[----:B------:R-:W-:Y:S02]  /*31060*/  FSEL R57, R66, -INF , !P1 ;  /* 0xff80000042397808 */ /* 0x000fe40004800000 */
[----:B------:R-:W-:-:S02]  /*31070*/  ISETP.LT.OR P0, PT, R39, 0xa, P0 ;  /* 0x0000000a2700780c */ /* 0x000fc40000701670 */
[----:B------:R-:W-:Y:S02]  /*31080*/  ISETP.NE.AND P1, PT, R74, RZ, PT ;  /* 0x000000ff4a00720c */ /* 0x000fe40003f25270 */
[----:B------:R-:W-:Y:S02]  /*31090*/  FSEL R67, R67, -INF , !P0 ;  /* 0xff80000043437808 */ /* 0x000fe40004000000 */
[----:B------:R-:W-:-:S04]  /*310a0*/  ISETP.NE.AND P0, PT, R59, RZ, PT ;  /* 0x000000ff3b00720c */ /* 0x000fc80003f05270 */
[----:B------:R-:W-:-:S04]  /*310b0*/  ISETP.GT.AND P0, PT, R38, 0x10, !P0 ;  /* 0x000000102600780c */ /* 0x000fc80004704270 */
[----:B------:R-:W-:-:S04]  /*310c0*/  ISETP.LT.OR P0, PT, R39, 0x11, P0 ;  /* 0x000000112700780c */ /* 0x000fc80000701670 */
        /* <DEDUP_REMOVED lines=17> */
[----:B------:R-:W-:-:S04]  /*311e0*/  ISETP.NE.AND P0, PT, R41, RZ, PT ;  /* 0x000000ff2900720c */ /* 0x000fc80003f05270 */
[----:B------:R-:W-:-:S04]  /*311f0*/  ISETP.GT.AND P0, PT, R38, RZ, !P0 ;  /* 0x000000ff2600720c */ /* 0x000fc80004704270 */
[----:B------:R-:W-:-:S04]  /*31200*/  ISETP.LT.OR P0, PT, R39, 0x1, P0 ;  /* 0x000000012700780c */ /* 0x000fc80000701670 */
[----:B------:R-:W-:Y:S02]  /*31210*/  FSEL R49, R11, -INF , !P0 ;  /* 0xff8000000b317808 */ /* 0x000fe40004000000 */
[----:B------:R-:W-:Y:S01]  /*31220*/  ISETP.NE.AND P0, PT, R73, RZ, PT ;  /* 0x000000ff4900720c */ /* 0x000fe20003f05270 */
[----:B--2---:R-:W2:Y:S03]  /*31230*/  LD.E.64 R12, desc[UR4][R8.64] ;  /* 0x00000004080c7980 */ /* 0x004ea6000c101b00 */
[C---:B------:R-:W-:Y:S02]  /*31240*/  ISETP.GT.AND P0, PT, R38.reuse, 0x21, !P0 ;  /* 0x000000212600780c */ /* 0x040fe40004704270 */
[C---:B------:R-:W-:Y:S02]  /*31250*/  ISETP.GT.AND P1, PT, R38.reuse, 0x28, !P1 ;  /* 0x000000282600780c */ /* 0x040fe40004f24270 */
[----:B------:R-:W-:-:S02]  /*31260*/  ISETP.GT.AND P2, PT, R38, 0x29, !P2 ;  /* 0x000000292600780c */ /* 0x000fc40005744270 */
[C---:B------:R-:W-:Y:S02]  /*31270*/  ISETP.GT.AND P3, PT, R38.reuse, 0x30, !P3 ;  /* 0x000000302600780c */ /* 0x040fe40005f64270 */
[C---:B------:R-:W-:Y:S02]  /*31280*/  ISETP.GT.AND P4, PT, R38.reuse, 0x31, !P4 ;  /* 0x000000312600780c */ /* 0x040fe40006784270 */
[C---:B------:R-:W-:Y:S02]  /*31290*/  ISETP.GT.AND P5, PT, R38.reuse, 0x38, !P5 ;  /* 0x000000382600780c */ /* 0x040fe40006fa4270 */
[----:B------:R-:W-:Y:S02]  /*312a0*/  ISETP.GT.AND P6, PT, R38, 0x39, !P6 ;  /* 0x000000392600780c */ /* 0x000fe400077c4270 */
[C---:B------:R-:W-:Y:S02]  /*312b0*/  ISETP.LT.OR P0, PT, R39.reuse, 0x22, P0 ;  /* 0x000000222700780c */ /* 0x040fe40000701670 */
[----:B------:R-:W-:-:S02]  /*312c0*/  ISETP.LT.OR P1, PT, R39, 0x29, P1 ;  /* 0x000000292700780c */ /* 0x000fc40000f21670 */
[----:B------:R-:W-:Y:S02]  /*312d0*/  FSEL R65, R35, -INF , !P0 ;  /* 0xff80000023417808 */ /* 0x000fe40004000000 */
[C---:B------:R-:W-:Y:S02]  /*312e0*/  ISETP.LT.OR P2, PT, R39.reuse, 0x2a, P2 ;  /* 0x0000002a2700780c */ /* 0x040fe40001741670 */
[----:B------:R-:W-:Y:S02]  /*312f0*/  FSEL R73, R46, -INF , !P1 ;  /* 0xff8000002e497808 */ /* 0x000fe40004800000 */
[----:B------:R-:W-:Y:S02]  /*31300*/  ISETP.LT.OR P3, PT, R39, 0x31, P3 ;  /* 0x000000312700780c */ /* 0x000fe40001f61670 */
[----:B------:R-:W-:Y:S02]  /*31310*/  FSEL R75, R47, -INF , !P2 ;  /* 0xff8000002f4b7808 */ /* 0x000fe40005000000 */
[----:B------:R-:W-:-:S02]  /*31320*/  ISETP.LT.OR P4, PT, R39, 0x32, P4 ;  /* 0x000000322700780c */ /* 0x000fc40002781670 */
[----:B------:R-:W-:Y:S02]  /*31330*/  FSEL R77, R50, -INF , !P3 ;  /* 0xff800000324d7808 */ /* 0x000fe40005800000 */
[----:B------:R-:W-:Y:S02]  /*31340*/  ISETP.LT.OR P5, PT, R39, 0x39, P5 ;  /* 0x000000392700780c */ /* 0x000fe40002fa1670 */
[----:B------:R-:W-:Y:S02]  /*31350*/  FSEL R79, R51, -INF , !P4 ;  /* 0xff800000334f7808 */ /* 0x000fe40006000000 */
[----:B------:R-:W-:Y:S02]  /*31360*/  ISETP.LT.OR P6, PT, R39, 0x3a, P6 ;  /* 0x0000003a2700780c */ /* 0x000fe400037c1670 */
[----:B------:R-:W-:Y:S02]  /*31370*/  FSEL R81, R54, -INF , !P5 ;  /* 0xff80000036517808 */ /* 0x000fe40006800000 */
[----:B------:R-:W-:-:S02]  /*31380*/  R2UR UR6, R4 ;  /* 0x00000000040672ca */ /* 0x000fc400000e0000 */
[----:B------:R-:W-:Y:S02]  /*31390*/  R2UR UR7, R5 ;  /* 0x00000000050772ca */ /* 0x000fe400000e0000 */
[----:B------:R-:W-:-:S11]  /*313a0*/  FSEL R83, R43, -INF , !P6 ;  /* 0xff8000002b537808 */ /* 0x000fd60007000000 */
[----:B------:R-:W3:Y:S01]  /*313b0*/  LD.E R41, desc[UR6][R8.64+0x14] ;  /* 0x0000140608297980 */ /* 0x000ee2000c101900 */
[----:B--2---:R-:W-:Y:S02]  /*313c0*/  FMNMX.FTZ R11, R45, R12, !PT ;  /* 0x0000000c2d0b7209 */ /* 0x004fe40007810000 */
        /* <DEDUP_REMOVED lines=12> */
[----:B------:R-:W-:Y:S01]  /*31490*/  FMNMX.FTZ R36, R61, R36, !PT ;  /* 0x000000243d247209 */ /* 0x000fe20007810000 */
[----:B------:R-:W2:Y:S01]  /*314a0*/  LD.E R40, desc[UR4][R8.64+0x20] ;  /* 0x0000200408287980 */ /* 0x000ea2000c101900 */
        /* <DEDUP_REMOVED lines=17> */
[----:B------:R-:W-:-:S03]  /*315c0*/  FMNMX.FTZ R39, R83, R36, !PT ;  /* 0x0000002453277209 */ /* 0x000fc60007810000 */
[----:B------:R-:W0:Y:S04]  /*315d0*/  SHFL.BFLY PT, R11, R38, 0x2, 0x1f ;  /* 0x0c401f00260b7f89 */ /* 0x000e2800000e0000 */
[----:B------:R1:W-:Y:S04]  /*315e0*/  ST.E.64 desc[UR4][R8.64], R38 ;  /* 0x0000002608007985 */ /* 0x0003e8000c101b04 */
[----:B------:R-:W4:Y:S01]  /*315f0*/  LD.E R44, desc[UR6][R8.64+0x4] ;  /* 0x00000406082c7980 */ /* 0x000f22000c101900 */
[----:B0-----:R-:W-:-:S03]  /*31600*/  FMNMX.FTZ R11, R38, R11, !PT ;  /* 0x0000000b260b7209 */ /* 0x001fc60007810000 */
[----:B-1----:R-:W5:Y:S04]  /*31610*/  LD.E R38, desc[UR4][R8.64+0x10] ;  /* 0x0000100408267980 */ /* 0x002f68000c101900 */
[----:B------:R-:W0:Y:S02]  /*31620*/  SHFL.BFLY PT, R36, R11, 0x1, 0x1f ;  /* 0x0c201f000b247f89 */ /* 0x000e2400000e0000 */
[----:B0-----:R-:W-:-:S05]  /*31630*/  FMNMX.FTZ R35, R11, R36, !PT ;  /* 0x000000240b237209 */ /* 0x001fca0007810000 */
[----:B------:R-:W-:Y:S04]  /*31640*/  ST.E desc[UR4][R8.64], R35 ;  /* 0x0000002308007985 */ /* 0x000fe8000c101904 */
[----:B------:R-:W3:Y:S01]  /*31650*/  LD.E R37, desc[UR6][R8.64] ;  /* 0x0000000608257980 */ /* 0x000ee2000c101900 */
[----:B------:R-:W-:Y:S02]  /*31660*/  R2UR UR8, R4 ;  /* 0x00000000040872ca */ /* 0x000fe400000e0000 */
[----:B------:R-:W-:Y:S01]  /*31670*/  R2UR UR9, R5 ;  /* 0x00000000050972ca */ /* 0x000fe200000e0000 */
[----:B----4-:R-:W0:Y:S02]  /*31680*/  SHFL.BFLY PT, R11, R44, 0x2, 0x1f ;  /* 0x0c401f002c0b7f89 */ /* 0x010e2400000e0000 */
[----:B0-----:R-:W-:-:S05]  /*31690*/  FMNMX.FTZ R36, R11, R44, !PT ;  /* 0x0000002c0b247209 */ /* 0x001fca0007810000 */
[----:B------:R-:W0:Y:S02]  /*316a0*/  SHFL.BFLY PT, R11, R36, 0x1, 0x1f ;  /* 0x0c201f00240b7f89 */ /* 0x000e2400000e0000 */
[----:B0-----:R-:W-:Y:S02]  /*316b0*/  FMNMX.FTZ R35, R36, R11, !PT ;  /* 0x0000000b24237209 */ /* 0x001fe40007810000 */
[----:B---3--:R-:W-:Y:S02]  /*316c0*/  FSETP.NEU.FTZ.AND P0, PT, R37, -INF , PT ;  /* 0xff8000002500780b */ /* 0x008fe40003f1d000 */
[----:B------:R-:W-:Y:S02]  /*316d0*/  FSETP.NEU.FTZ.AND P1, PT, R35, -INF , PT ;  /* 0xff8000002300780b */ /* 0x000fe40003f3d000 */
[----:B------:R-:W-:Y:S02]  /*316e0*/  FSEL R11, R37, RZ, P0 ;  /* 0x000000ff250b7208 */ /* 0x000fe40000000000 */
[----:B------:R-:W-:-:S03]  /*316f0*/  FSEL R42, R35, RZ, P1 ;  /* 0x000000ff232a7208 */ /* 0x000fc60000800000 */
[----:B------:R-:W-:Y:S02]  /*31700*/  FADD.FTZ R11, R12, -R11 ;  /* 0x8000000b0c0b7221 */ /* 0x000fe40000010000 */
[----:B------:R-:W-:Y:S02]  /*31710*/  FADD.FTZ R13, R13, -R42 ;  /* 0x8000002a0d0d7221 */ /* 0x000fe40000010000 */
[----:B--2---:R-:W-:Y:S02]  /*31720*/  FMUL.FTZ R11, R11, R40 ;  /* 0x000000280b0b7220 */ /* 0x004fe40000410000 */
[----:B------:R-:W-:-:S04]  /*31730*/  FMUL.FTZ R12, R40, R13 ;  /* 0x0000000d280c7220 */ /* 0x000fc80000410000 */
[----:B------:R-:W5:Y:S08]  /*31740*/  MUFU.EX2 R11, R11 ;  /* 0x0000000b000b7308 */ /* 0x000f700000000800 */
[----:B------:R-:W0:Y:S01]  /*31750*/  MUFU.EX2 R12, R12 ;  /* 0x0000000c000c7308 */ /* 0x000e220000000800 */
[----:B------:R1:W-:Y:S01]  /*31760*/  ST.E desc[UR4][R8.64+0x4], R35 ;  /* 0x0000042308007985 */ /* 0x0003e2000c101904 */
[----:B-----5:R-:W-:Y:S01]  /*31770*/  FMUL.FTZ R13, R11, R38 ;  /* 0x000000260b0d7220 */ /* 0x020fe20000410000 */
[----:B0-----:R-:W-:-:S04]  /*31780*/  FMUL.FTZ R41, R12, R41 ;  /* 0x000000290c297220 */ /* 0x001fc80000410000 */
[----:B------:R1:W-:Y:S04]  /*31790*/  ST.E desc[UR6][R8.64+0x10], R13 ;  /* 0x0000100d08007985 */ /* 0x0003e8000c101906 */
[----:B------:R1:W-:Y:S04]  /*317a0*/  ST.E desc[UR8][R8.64+0x14], R41 ;  /* 0x0000142908007985 */ /* 0x0003e8000c101908 */
[----:B------:R-:W2:Y:S04]  /*317b0*/  LDL.64 R36, [R7+0x78] ;  /* 0x0000780007247983 */ /* 0x000ea80000100a00 */
[----:B--2---:R-:W2:Y:S04]  /*317c0*/  LD.E.64 R38, desc[UR4][R36.64] ;  /* 0x0000000424267980 */ /* 0x004ea8000c101b00 */
[----:B--2---:R-:W2:Y:S01]  /*317d0*/  LD.E R40, desc[UR4][R38.64+0x4] ;  /* 0x0000040426287980 */ /* 0x004ea2000c101900 */
[----:B------:R-:W-:Y:S01]  /*317e0*/  BSSY B2, `(.L_x_5450) ;  /* 0x0000010000027945 */ /* 0x000fe20003800000 */
[----:B--2---:R-:W-:-:S13]  /*317f0*/  ISETP.NE.AND P0, PT, R40, RZ, PT ;  /* 0x000000ff2800720c */ /* 0x004fda0003f05270 */
[----:B-1----:R-:W-:Y:S05]  /*31800*/  @P0 BRA `(.L_x_5451) ;  /* 0x0000000000340947 */ /* 0x002fea0003800000 */
[----:B------:R-:W-:Y:S02]  /*31810*/  R2UR UR4, R4 ;  /* 0x00000000040472ca */ /* 0x000fe400000e0000 */
[----:B------:R-:W-:-:S13]  /*31820*/  R2UR UR5, R5 ;  /* 0x00000000050572ca */ /* 0x000fda00000e0000 */
[----:B------:R-:W2:Y:S01]  /*31830*/  LD.E.64 R8, desc[UR4][R36.64+0x8] ;  /* 0x0000080424087980 */ /* 0x000ea2000c101b00 */
[----:B------:R-:W-:Y:S02]  /*31840*/  R2UR UR6, R4 ;  /* 0x00000000040672ca */ /* 0x000fe400000e0000 */
[----:B------:R-:W-:Y:S01]  /*31850*/  R2UR UR7, R5 ;  /* 0x00000000050772ca */ /* 0x000fe200000e0000 */
[----:B------:R-:W3:-:S12]  /*31860*/  LD.E R39, desc[UR4][R38.64] ;  /* 0x0000000426277980 */ /* 0x000ed8000c101900 */
[----:B--2---:R-:W2:Y:S01]  /*31870*/  LD.E.64 R8, desc[UR6][R8.64] ;  /* 0x0000000608087980 */ /* 0x004ea2000c101b00 */
[----:B---3--:R-:W-:-:S04]  /*31880*/  IMAD R41, R10, 0x40, R39 ;  /* 0x000000400a297824 */ /* 0x008fc800078e0227 */
[----:B--2---:R-:W-:-:S05]  /*31890*/  IMAD.WIDE R40, R41, 0x4, R8 ;  /* 0x0000000429287825 */ /* 0x004fca00078e0208 */
[----:B------:R0:W-:Y:S04]  /*318a0*/  ST.E desc[UR4][R40.64], R11 ;  /* 0x0000000b28007985 */ /* 0x0001e8000c101904 */
[----:B------:R-:W2:Y:S04]  /*318b0*/  LD.E.64 R38, desc[UR6][R36.64] ;  /* 0x0000000624267980 */ /* 0x000ea8000c101b00 */
[----:B--2---:R-:W2:Y:S02]  /*318c0*/  LD.E R13, desc[UR4][R38.64+0x4] ;  /* 0x00000404260d7980 */ /* 0x004ea4000c101900 */
[----:B0-2---:R-:W-:-:S13]  /*318d0*/  ISETP.NE.AND P0, PT, R13, RZ, PT ;  /* 0x000000ff0d00720c */ /* 0x005fda0003f05270 */
.L_x_5451:
[----:B------:R-:W-:Y:S05]  /*318e0*/  BSYNC B2 ;  /* 0x0000000000027941 */ /* 0x000fea0003800000 */
.L_x_5450:
[----:B------:R-:W-:Y:S04]  /*318f0*/  BSSY B2, `(.L_x_5452) ;  /* 0x000000d000027945 */ /* 0x000fe80003800000 */
[----:B------:R-:W-:Y:S05]  /*31900*/  @P0 BRA `(.L_x_5453) ;  /* 0x00000000002c0947 */ /* 0x000fea0003800000 */
        /* <DEDUP_REMOVED lines=8> */
[----:B------:R-:W-:-:S04]  /*31990*/  VIADD R13, R10, 0x8 ;  /* 0x000000080a0d7836 */ /* 0x000fc80000000000 */
[----:B--2---:R-:W-:-:S05]  /*319a0*/  IMAD.WIDE R8, R13, 0x4, R8 ;  /* 0x000000040d087825 */ /* 0x004fca00078e0208 */
[----:B------:R0:W-:Y:S02]  /*319b0*/  ST.E desc[UR4][R8.64], R12 ;  /* 0x0000000c08007985 */ /* 0x0001e4000c101904 */
.L_x_5453:
[----:B------:R-:W-:Y:S05]  /*319c0*/  BSYNC B2 ;  /* 0x0000000000027941 */ /* 0x000fea0003800000 */
.L_x_5452:
[----:B0-----:R-:W2:Y:S01]  /*319d0*/  LDL.64 R8, [R7+0x70] ;  /* 0x0000700007087983 */ /* 0x001ea20000100a00 */
[C---:B------:R-:W-:Y:S02]  /*319e0*/  R2UR UR4, R4.reuse ;  /* 0x00000000040472ca */ /* 0x040fe400000e0000 */
[C---:B------:R-:W-:Y:S02]  /*319f0*/  R2UR UR5, R5.reuse ;  /* 0x00000000050572ca */ /* 0x040fe400000e0000 */
[C---:B------:R-:W-:Y:S02]  /*31a00*/  R2UR UR6, R4.reuse ;  /* 0x00000000040672ca */ /* 0x040fe400000e0000 */
[C---:B------:R-:W-:Y:S02]  /*31a10*/  R2UR UR7, R5.reuse ;  /* 0x00000000050772ca */ /* 0x040fe400000e0000 */
[----:B------:R-:W-:Y:S02]  /*31a20*/  R2UR UR8, R4 ;  /* 0x00000000040872ca */ /* 0x000fe400000e0000 */
[----:B------:R-:W-:-:S05]  /*31a30*/  R2UR UR9, R5 ;  /* 0x00000000050972ca */ /* 0x000fca00000e0000 */
[----:B--2---:R-:W2:Y:S04]  /*31a40*/  LD.E R10, desc[UR4][R8.64] ;  /* 0x00000004080a7980 */ /* 0x004ea8000c101900 */
[----:B------:R-:W3:Y:S04]  /*31a50*/  LD.E R13, desc[UR6][R8.64+0x20] ;  /* 0x00002006080d7980 */ /* 0x000ee8000c101900 */
[----:B------:R-:W4:Y:S04]  /*31a60*/  LD.E R36, desc[UR8][R8.64+0x4] ;  /* 0x0000040808247980 */ /* 0x000f28000c101900 */
[----:B------:R-:W4:Y:S04]  /*31a70*/  LD.E R56, desc[UR4][R8.64+0x10] ;  /* 0x0000100408387980 */ /* 0x000f28000c101900 */
[----:B------:R-:W4:Y:S01]  /*31a80*/  LD.E R55, desc[UR6][R8.64+0x14] ;  /* 0x0000140608377980 */ /* 0x000f22000c101900 */
[C---:B--2---:R-:W-:Y:S01]  /*31a90*/  FSETP.NEU.FTZ.AND P0, PT, R10.reuse, -INF , PT ;  /* 0xff8000000a00780b */ /* 0x044fe20003f1d000 */
[----:B---3--:R-:W-:Y:S01]  /*31aa0*/  FMUL.FTZ R35, R10, R13 ;  /* 0x0000000d0a237220 */ /* 0x008fe20000410000 */
[----:B----4-:R-:W-:Y:S01]  /*31ab0*/  FSETP.NEU.FTZ.AND P1, PT, R36, -INF , PT ;  /* 0xff8000002400780b */ /* 0x010fe20003f3d000 */
[----:B------:R-:W-:-:S03]  /*31ac0*/  FMUL.FTZ R36, R13, R36 ;  /* 0x000000240d247220 */ /* 0x000fc60000410000 */
[----:B------:R-:W-:Y:S02]  /*31ad0*/  FSEL R10, R35, RZ, P0 ;  /* 0x000000ff230a7208 */ /* 0x000fe40000000000 */
[----:B------:R-:W-:-:S03]  /*31ae0*/  FSEL R40, R36, RZ, P1 ;  /* 0x000000ff24287208 */ /* 0x000fc60000800000 */
        /* <DEDUP_REMOVED lines=34> */
[----:B------:R0:W1:Y:S08]  /*31d10*/  MUFU.EX2 R160, R14 ;  /* 0x0000000e00a07308 */ /* 0x0000700000000800 */
[----:B------:R-:W2:Y:S01]  /*31d20*/  MUFU.EX2 R41, R41 ;  /* 0x0000002900297308 */ /* 0x000ea20000000800 */
[----:B0-----:R-:W-:-:S07]  /*31d30*/  FADD.FTZ R14, R34, R55 ;  /* 0x00000037220e7221 */ /* 0x001fce0000010000 */
[----:B------:R0:W3:Y:S08]  /*31d40*/  MUFU.EX2 R162, R15 ;  /* 0x0000000f00a27308 */ /* 0x0000f00000000800 */
[----:B------:R-:W4:Y:S01]  /*31d50*/  MUFU.EX2 R42, R42 ;  /* 0x0000002a002a7308 */ /* 0x000f220000000800 */
[----:B0-----:R-:W-:-:S04]  /*31d60*/  FADD.FTZ R15, R35, R56 ;  /* 0x00000038230f7221 */ /* 0x001fc80000010000 */
[----:B-1----:R-:W-:-:S03]  /*31d70*/  FADD.FTZ R15, R160, R15 ;  /* 0x0000000fa00f7221 */ /* 0x002fc60000010000 */
[----:B------:R-:W0:Y:S08]  /*31d80*/  MUFU.EX2 R13, R20 ;  /* 0x00000014000d7308 */ /* 0x000e300000000800 */
[----:B------:R-:W1:Y:S08]  /*31d90*/  MUFU.EX2 R43, R43 ;  /* 0x0000002b002b7308 */ /* 0x000e700000000800 */
[----:B------:R2:W1:Y:S08]  /*31da0*/  MUFU.EX2 R164, R21 ;  /* 0x0000001500a47308 */ /* 0x0004700000000800 */
[----:B------:R-:W1:Y:S01]  /*31db0*/  MUFU.EX2 R44, R44 ;  /* 0x0000002c002c7308 */ /* 0x000e620000000800 */
[----:B--2---:R-:W-:Y:S01]  /*31dc0*/  FADD.FTZ R21, R41, R14 ;  /* 0x0000000e29157221 */ /* 0x004fe20000010000 */
[----:B---3--:R-:W-:-:S03]  /*31dd0*/  FADD.FTZ R14, R162, R15 ;  /* 0x0000000fa20e7221 */ /* 0x008fc60000010000 */
[----:B----4-:R-:W-:Y:S01]  /*31de0*/  FADD.FTZ R20, R42, R21 ;  /* 0x000000152a147221 */ /* 0x010fe20000010000 */
[----:B0-----:R-:W-:Y:S02]  /*31df0*/  FADD.FTZ R15, R13, R14 ;  /* 0x0000000e0d0f7221 */ /* 0x001fe40000010000 */
[----:B------:R-:W0:Y:S01]  /*31e00*/  MUFU.EX2 R27, R24 ;  /* 0x00000018001b7308 */ /* 0x000e220000000800 */
[----:B-1----:R-:W-:Y:S01]  /*31e10*/  FADD.FTZ R21, R43, R20 ;  /* 0x000000142b157221 */ /* 0x002fe20000010000 */
[----:B------:R-:W-:-:S06]  /*31e20*/  FADD.FTZ R14, R164, R15 ;  /* 0x0000000fa40e7221 */ /* 0x000fcc0000010000 */
[----:B------:R-:W1:Y:S01]  /*31e30*/  MUFU.EX2 R45, R45 ;  /* 0x0000002d002d7308 */ /* 0x000e620000000800 */
[----:B------:R-:W-:-:S07]  /*31e40*/  FADD.FTZ R20, R44, R21 ;  /* 0x000000152c147221 */ /* 0x000fce0000010000 */
        /* <DEDUP_REMOVED lines=40> */
[----:B--2---:R-:W-:-:S05]  /*320d0*/  FADD.FTZ R55, R10, R21 ;  /* 0x000000150a377221 */ /* 0x004fca0000010000 */
[----:B------:R-:W-:Y:S01]  /*320e0*/  ST.E desc[UR4][R8.64+0x10], R55 ;  /* 0x0000103708007985 */ /* 0x000fe2000c101904 */
[----:B0-----:R-:W-:-:S05]  /*320f0*/  FADD.FTZ R57, R175, R14 ;  /* 0x0000000eaf397221 */ /* 0x001fca0000010000 */
[----:B------:R0:W-:Y:S04]  /*32100*/  ST.E desc[UR6][R8.64+0x14], R57 ;  /* 0x0000143908007985 */ /* 0x0001e8000c101906 */
[----:B------:R-:W2:Y:S01]  /*32110*/  LDL.64 R20, [R7+0x80] ;  /* 0x0000800007147983 */ /* 0x000ea20000100a00 */
[----:B------:R-:W-:Y:S06]  /*32120*/  BAR.SYNC.DEFER_BLOCKING 0xf, 0x100 ;  /* 0x03c4000000007b1d */ /* 0x000fec0000010000 */
[----:B------:R-:W3:Y:S04]  /*32130*/  LDL.64 R14, [R7+0x88] ;  /* 0x00008800070e7983 */ /* 0x000ee80000100a00 */
[----:B--2---:R-:W2:Y:S04]  /*32140*/  LD.E.64 R20, desc[UR4][R20.64+0x10] ;  /* 0x0000100414147980 */ /* 0x004ea8000c101b00 */
[----:B--2---:R-:W2:Y:S04]  /*32150*/  LD.E.64 R24, desc[UR6][R20.64+0x8] ;  /* 0x0000080614187980 */ /* 0x004ea8000c101b00 */
[----:B------:R-:W4:Y:S01]  /*32160*/  LD.E.64 R58, desc[UR4][R20.64] ;  /* 0x00000004143a7980 */ /* 0x000f22000c101b00 */
        /* <DEDUP_REMOVED lines=16> */
[----:B--2---:R-:W-:-:S05]  /*32270*/  MOV R24, R24 ;  /* 0x0000001800187202 */ /* 0x004fca0000000f00 */
[--C-:B----4-:R-:W-:Y:S02]  /*32280*/  IMAD R59, R59, 0x2, R24.reuse ;  /* 0x000000023b3b7824 */ /* 0x110fe400078e0218 */
[C---:B0-----:R-:W-:Y:S02]  /*32290*/  IMAD R8, R58.reuse, 0x2, R24 ;  /* 0x000000023a087824 */ /* 0x041fe400078e0218 */
[----:B------:R-:W-:Y:S01]  /*322a0*/  IMAD R58, R58, 0x2, R59 ;  /* 0x000000023a3a7824 */ /* 0x000fe200078e023b */
[----:B------:R-:W-:Y:S04]  /*322b0*/  STSM.16.M88.4 [R24], R160 ;  /* 0x000000a018007844 */ /* 0x000fe80000000200 */
[----:B------:R0:W-:Y:S04]  /*322c0*/  STSM.16.M88.4 [R8], R164 ;  /* 0x000000a408007844 */ /* 0x0001e80000000200 */
[----:B------:R-:W-:Y:S04]  /*322d0*/  STSM.16.M88.4 [R59], R168 ;  /* 0x000000a83b007844 */ /* 0x000fe80000000200 */
[----:B------:R1:W-:Y:S04]  /*322e0*/  STSM.16.M88.4 [R58], R172 ;  /* 0x000000ac3a007844 */ /* 0x0003e80000000200 */
[----:B---3--:R-:W2:Y:S04]  /*322f0*/  LD.E R10, desc[UR4][R14.64] ;  /* 0x000000040e0a7980 */ /* 0x008ea8000c101900 */
[----:B0-----:R-:W3:Y:S04]  /*32300*/  LD.E R8, desc[UR4][R14.64+0x14] ;  /* 0x000014040e087980 */ /* 0x001ee8000c101900 */
[----:B------:R-:W4:Y:S04]  /*32310*/  LD.E R36, desc[UR4][R14.64+0x44] ;  /* 0x000044040e247980 */ /* 0x000f28000c101900 */
[----:B------:R-:W4:Y:S01]  /*32320*/  LD.E R50, desc[UR4][R14.64+0x80] ;  /* 0x000080040e327980 */ /* 0x000f22000c101900 */
[----:B------:R-:W-:-:S02]  /*32330*/  R2UR UR18, R4 ;  /* 0x00000000041272ca */ /* 0x000fc400000e0000 */
[----:B------:R-:W-:Y:S01]  /*32340*/  R2UR UR19, R5 ;  /* 0x00000000051372ca */ /* 0x000fe200000e0000 */
[----:B------:R-:W4:Y:S04]  /*32350*/  LD.E R66, desc[UR4][R14.64+0xc0] ;  /* 0x0000c0040e427980 */ /* 0x000f28000c101900 */
        /* <DEDUP_REMOVED lines=11> */
[----:B------:R-:W4:Y:S01]  /*32410*/  LD.E R86, desc[UR8][R14.64+0x110] ;  /* 0x000110080e567980 */ /* 0x000f22000c101900 */
[----:B------:R-:W-:-:S02]  /*32420*/  R2UR UR10, R4 ;  /* 0x00000000040a72ca */ /* 0x000fc400000e0000 */
[C---:B------:R-:W-:Y:S01]  /*32430*/  R2UR UR11, R5.reuse ;  /* 0x00000000050b72ca */ /* 0x040fe200000e0000 */
[----:B------:R-:W4:Y:S01]  /*32440*/  LD.E R64, desc[UR18][R14.64+0xb4] ;  /* 0x0000b4120e407980 */ /* 0x000f22000c101900 */
[C---:B------:R-:W-:Y:S02]  /*32450*/  R2UR UR12, R4.reuse ;  /* 0x00000000040c72ca */ /* 0x040fe400000e0000 */
[C---:B------:R-:W-:Y:S01]  /*32460*/  R2UR UR13, R5.reuse ;  /* 0x00000000050d72ca */ /* 0x040fe200000e0000 */
[----:B------:R-:W4:Y:S01]  /*32470*/  LD.E R80, desc[UR18][R14.64+0xf4] ;  /* 0x0000f4120e507980 */ /* 0x000f22000c101900 */
[C---:B------:R-:W-:Y:S02]  /*32480*/  R2UR UR14, R4.reuse ;  /* 0x00000000040e72ca */ /* 0x040fe400000e0000 */
[----:B------:R-:W-:Y:S02]  /*32490*/  R2UR UR15, R5 ;  /* 0x00000000050f72ca */ /* 0x000fe400000e0000 */
        /* <DEDUP_REMOVED lines=11> */
[----:B-1----:R-:W4:Y:S04]  /*32550*/  LD.E R58, desc[UR12][R14.64+0xa0] ;  /* 0x0000a00c0e3a7980 */ /* 0x002f28000c101900 */
        /* <DEDUP_REMOVED lines=10> */
[----:B--2---:R-:W-:-:S05]  /*32600*/  FMUL.FTZ R9, R11, R10 ;  /* 0x0000000a0b097220 */ /* 0x004fca0000410000 */
[----:B------:R3:W-:Y:S02]  /*32610*/  ST.E desc[UR4][R14.64], R9 ;  /* 0x000000090e007985 */ /* 0x0007e4000c101904 */
[C---:B---3--:R-:W-:Y:S02]  /*32620*/  FMUL.FTZ R9, R11.reuse, R8 ;  /* 0x000000080b097220 */ /* 0x048fe40000410000 */
[----:B------:R-:W2:Y:S04]  /*32630*/  LD.E R8, desc[UR18][R14.64+0x134] ;  /* 0x000134120e087980 */ /* 0x000ea8000c101900 */
[----:B------:R4:W-:Y:S02]  /*32640*/  ST.E desc[UR4][R14.64+0x14], R9 ;  /* 0x000014090e007985 */ /* 0x0009e4000c101904 */
[----:B----4-:R-:W-:-:S05]  /*32650*/  FMUL.FTZ R9, R11, R36 ;  /* 0x000000240b097220 */ /* 0x010fca0000410000 */
[----:B------:R0:W-:Y:S02]  /*32660*/  ST.E desc[UR4][R14.64+0x44], R9 ;  /* 0x000044090e007985 */ /* 0x0001e4000c101904 */
[----:B0-----:R-:W-:-:S05]  /*32670*/  FMUL.FTZ R9, R11, R50 ;  /* 0x000000320b097220 */ /* 0x001fca0000410000 */
[----:B------:R0:W-:Y:S02]  /*32680*/  ST.E desc[UR4][R14.64+0x80], R9 ;  /* 0x000080090e007985 */ /* 0x0001e4000c101904 */
[----:B0-----:R-:W-:-:S05]  /*32690*/  FMUL.FTZ R9, R11, R66 ;  /* 0x000000420b097220 */ /* 0x001fca0000410000 */
[----:B------:R0:W-:Y:S02]  /*326a0*/  ST.E desc[UR4][R14.64+0xc0], R9 ;  /* 0x0000c0090e007985 */ /* 0x0001e4000c101904 */
[----:B0-----:R-:W-:-:S05]  /*326b0*/  FMUL.FTZ R9, R11, R82 ;  /* 0x000000520b097220 */ /* 0x001fca0000410000 */
[----:B------:R2:W-:Y:S02]  /*326c0*/  ST.E desc[UR4][R14.64+0x100], R9 ;  /* 0x000100090e007985 */ /* 0x0005e4000c101904 */
[C---:B--2---:R-:W-:Y:S02]  /*326d0*/  FMUL.FTZ R9, R11.reuse, R8 ;  /* 0x000000080b097220 */ /* 0x044fe40000410000 */
[----:B------:R-:W2:Y:S01]  /*326e0*/  LD.E R8, desc[UR6][R14.64+0x140] ;  /* 0x000140060e087980 */ /* 0x000ea2000c101900 */
[----:B------:R-:W-:-:S05]  /*326f0*/  FMUL.FTZ R13, R11, R20 ;  /* 0x000000140b0d7220 */ /* 0x000fca0000410000 */
[----:B------:R0:W-:Y:S02]  /*32700*/  ST.E desc[UR6][R14.64+0x4], R13 ;  /* 0x0000040d0e007985 */ /* 0x0001e4000c101906 */
[----:B0-----:R-:W-:-:S05]  /*32710*/  FMUL.FTZ R13, R11, R34 ;  /* 0x000000220b0d7220 */ /* 0x001fca0000410000 */
        /* <DEDUP_REMOVED lines=22> */
[----:B------:R-:W2:Y:S04]  /*32880*/  LD.E R8, desc[UR6][R14.64+0x150] ;  /* 0x000150060e087980 */ /* 0x000ea8000c101900 */
[----:B------:R2:W-:Y:S02]  /*32890*/  ST.E desc[UR4][R14.64+0x134], R9 ;  /* 0x000134090e007985 */ /* 0x0005e4000c101904 */
[----:B--2---:R-:W-:-:S02]  /*328a0*/  FMUL.FTZ R9, R11, R8 ;  /* 0x000000080b097220 */ /* 0x004fc40000410000 */
[----:B------:R-:W2:Y:S04]  /*328b0*/  LD.E R8, desc[UR6][R14.64+0x154] ;  /* 0x000154060e087980 */ /* 0x000ea8000c101900 */
        /* <DEDUP_REMOVED lines=57> */
[----:B------:R2:W-:Y:S01]  /*32c50*/  ST.E desc[UR4][R14.64+0x1d4], R21 ;  /* 0x0001d4150e007985 */ /* 0x0005e2000c101904 */
[C---:B------:R-:W-:Y:S01]  /*32c60*/  FMUL.FTZ R25, R11.reuse, R26 ;  /* 0x0000001a0b197220 */ /* 0x040fe20000410000 */
[C---:B------:R-:W-:Y:S01]  /*32c70*/  FMUL.FTZ R27, R11.reuse, R28 ;  /* 0x0000001c0b1b7220 */ /* 0x040fe20000410000 */
[C---:B------:R-:W-:Y:S01]  /*32c80*/  FMUL.FTZ R29, R11.reuse, R30 ;  /* 0x0000001e0b1d7220 */ /* 0x040fe20000410000 */
[----:B------:R-:W-:-:S02]  /*32c90*/  FMUL.FTZ R31, R11, R32 ;  /* 0x000000200b1f7220 */ /* 0x000fc40000410000 */
[----:B------:R0:W-:Y:S04]  /*32ca0*/  ST.E desc[UR10][R14.64+0x20], R25 ;  /* 0x000020190e007985 */ /* 0x0001e8000c10190a */
[----:B------:R1:W-:Y:S04]  /*32cb0*/  ST.E desc[UR12][R14.64+0x24], R27 ;  /* 0x0000241b0e007985 */ /* 0x0003e8000c10190c */
[----:B------:R3:W-:Y:S01]  /*32cc0*/  ST.E desc[UR14][R14.64+0x30], R29 ;  /* 0x0000301d0e007985 */ /* 0x0007e2000c10190e */
[----:B--2---:R-:W-:-:S03]  /*32cd0*/  FMUL.FTZ R21, R11, R8 ;  /* 0x000000080b157220 */ /* 0x004fc60000410000 */
[----:B------:R-:W2:Y:S01]  /*32ce0*/  LD.E R8, desc[UR6][R14.64+0x1f4] ;  /* 0x0001f4060e087980 */ /* 0x000ea2000c101900 */
[C---:B0-----:R-:W-:Y:S01]  /*32cf0*/  FMUL.FTZ R25, R11.reuse, R40 ;  /* 0x000000280b197220 */ /* 0x041fe20000410000 */
[C---:B-1----:R-:W-:Y:S01]  /*32d00*/  FMUL.FTZ R27, R11.reuse, R42 ;  /* 0x0000002a0b1b7220 */ /* 0x042fe20000410000 */
[C---:B---3--:R-:W-:Y:S01]  /*32d10*/  FMUL.FTZ R29, R11.reuse, R44 ;  /* 0x0000002c0b1d7220 */ /* 0x048fe20000410000 */
[----:B------:R0:W-:Y:S04]  /*32d20*/  ST.E desc[UR16][R14.64+0x34], R31 ;  /* 0x0000341f0e007985 */ /* 0x0001e8000c101910 */
[----:B------:R1:W-:Y:S01]  /*32d30*/  ST.E desc[UR10][R14.64+0x54], R25 ;  /* 0x000054190e007985 */ /* 0x0003e2000c10190a */
[----:B0-----:R-:W-:-:S03]  /*32d40*/  FMUL.FTZ R31, R11, R48 ;  /* 0x000000300b1f7220 */ /* 0x001fc60000410000 */
[----:B------:R0:W-:Y:S01]  /*32d50*/  ST.E desc[UR12][R14.64+0x60], R27 ;  /* 0x0000601b0e007985 */ /* 0x0001e2000c10190c */
[----:B-1----:R-:W-:-:S03]  /*32d60*/  FMUL.FTZ R25, R11, R54 ;  /* 0x000000360b197220 */ /* 0x002fc60000410000 */
[----:B------:R1:W-:Y:S04]  /*32d70*/  ST.E desc[UR14][R14.64+0x64], R29 ;  /* 0x0000641d0e007985 */ /* 0x0003e8000c10190e */
[----:B------:R3:W-:Y:S01]  /*32d80*/  ST.E desc[UR16][R14.64+0x74], R31 ;  /* 0x0000741f0e007985 */ /* 0x0007e2000c101910 */
[C---:B0-----:R-:W-:Y:S01]  /*32d90*/  FMUL.FTZ R27, R11.reuse, R58 ;  /* 0x0000003a0b1b7220 */ /* 0x041fe20000410000 */
[C---:B-1----:R-:W-:Y:S01]  /*32da0*/  FMUL.FTZ R29, R11.reuse, R60 ;  /* 0x0000003c0b1d7220 */ /* 0x042fe20000410000 */
[C---:B---3--:R-:W-:Y:S01]  /*32db0*/  FMUL.FTZ R31, R11.reuse, R62 ;  /* 0x0000003e0b1f7220 */ /* 0x048fe20000410000 */
[----:B------:R0:W-:Y:S01]  /*32dc0*/  ST.E desc[UR10][R14.64+0x90], R25 ;  /* 0x000090190e007985 */ /* 0x0001e2000c10190a */
[----:B------:R-:W-:-:S03]  /*32dd0*/  FMUL.FTZ R33, R11, R64 ;  /* 0x000000400b217220 */ /* 0x000fc60000410000 */
[----:B------:R1:W-:Y:S04]  /*32de0*/  ST.E desc[UR12][R14.64+0xa0], R27 ;  /* 0x0000a01b0e007985 */ /* 0x0003e8000c10190c */
[----:B------:R3:W-:Y:S04]  /*32df0*/  ST.E desc[UR14][R14.64+0xa4], R29 ;  /* 0x0000a41d0e007985 */ /* 0x0007e8000c10190e */
[----:B------:R4:W-:Y:S01]  /*32e00*/  ST.E desc[UR16][R14.64+0xb0], R31 ;  /* 0x0000b01f0e007985 */ /* 0x0009e2000c101910 */
[C---:B0-----:R-:W-:Y:S01]  /*32e10*/  FMUL.FTZ R25, R11.reuse, R72 ;  /* 0x000000480b197220 */ /* 0x041fe20000410000 */
[C---:B-1----:R-:W-:Y:S01]  /*32e20*/  FMUL.FTZ R27, R11.reuse, R74 ;  /* 0x0000004a0b1b7220 */ /* 0x042fe20000410000 */
[C---:B---3--:R-:W-:Y:S01]  /*32e30*/  FMUL.FTZ R29, R11.reuse, R76 ;  /* 0x0000004c0b1d7220 */ /* 0x048fe20000410000 */
[C---:B----4-:R-:W-:Y:S01]  /*32e40*/  FMUL.FTZ R31, R11.reuse, R78 ;  /* 0x0000004e0b1f7220 */ /* 0x050fe20000410000 */
[----:B------:R0:W-:Y:S04]  /*32e50*/  ST.E desc[UR18][R14.64+0xb4], R33 ;  /* 0x0000b4210e007985 */ /* 0x0001e8000c101912 */
[----:B------:R1:W-:Y:S04]  /*32e60*/  ST.E desc[UR10][R14.64+0xd4], R25 ;  /* 0x0000d4190e007985 */ /* 0x0003e8000c10190a */
[----:B------:R3:W-:Y:S04]  /*32e70*/  ST.E desc[UR12][R14.64+0xe0], R27 ;  /* 0x0000e01b0e007985 */ /* 0x0007e8000c10190c */
[----:B------:R4:W-:Y:S01]  /*32e80*/  ST.E desc[UR14][R14.64+0xe4], R29 ;  /* 0x0000e41d0e007985 */ /* 0x0009e2000c10190e */
[----:B0-----:R-:W-:-:S03]  /*32e90*/  FMUL.FTZ R33, R11, R80 ;  /* 0x000000500b217220 */ /* 0x001fc60000410000 */
[----:B------:R0:W-:Y:S01]  /*32ea0*/  ST.E desc[UR16][R14.64+0xf0], R31 ;  /* 0x0000f01f0e007985 */ /* 0x0001e2000c101910 */
[C---:B-1----:R-:W-:Y:S01]  /*32eb0*/  FMUL.FTZ R25, R11.reuse, R88 ;  /* 0x000000580b197220 */ /* 0x042fe20000410000 */
[C---:B---3--:R-:W-:Y:S01]  /*32ec0*/  FMUL.FTZ R27, R11.reuse, R90 ;  /* 0x0000005a0b1b7220 */ /* 0x048fe20000410000 */
[C---:B----4-:R-:W-:Y:S01]  /*32ed0*/  FMUL.FTZ R29, R11.reuse, R92 ;  /* 0x0000005c0b1d7220 */ /* 0x050fe20000410000 */
[C---:B0-----:R-:W-:Y:S01]  /*32ee0*/  FMUL.FTZ R31, R11.reuse, R94 ;  /* 0x0000005e0b1f7220 */ /* 0x041fe20000410000 */
[----:B------:R0:W-:Y:S04]  /*32ef0*/  ST.E desc[UR4][R14.64+0x1e0], R9 ;  /* 0x0001e0090e007985 */ /* 0x0001e8000c101904 */
[----:B------:R1:W-:Y:S04]  /*32f00*/  ST.E desc[UR4][R14.64+0x1e4], R13 ;  /* 0x0001e40d0e007985 */ /* 0x0003e8000c101904 */
[----:B0-----:R-:W3:Y:S04]  /*32f10*/  LD.E R9, desc[UR6][R14.64+0x8] ;  /* 0x000008060e097980 */ /* 0x001ee8000c101900 */
[----:B-1----:R-:W4:Y:S01]  /*32f20*/  LD.E R13, desc[UR6][R14.64+0xc] ;  /* 0x00000c060e0d7980 */ /* 0x002f22000c101900 */
[----:B--2---:R-:W-:-:S05]  /*32f30*/  FMUL.FTZ R11, R11, R8 ;  /* 0x000000080b0b7220 */ /* 0x004fca0000410000 */
[----:B------:R0:W-:Y:S04]  /*32f40*/  ST.E desc[UR4][R14.64+0x1f4], R11 ;  /* 0x0001f40b0e007985 */ /* 0x0001e8000c101904 */
[----:B0-----:R-:W2:Y:S01]  /*32f50*/  LD.E R11, desc[UR6][R14.64+0x18] ;  /* 0x000018060e0b7980 */ /* 0x001ea2000c101900 */
[C---:B---3--:R-:W-:Y:S01]  /*32f60*/  FMUL.FTZ R9, R12.reuse, R9 ;  /* 0x000000090c097220 */ /* 0x048fe20000410000 */
[----:B----4-:R-:W-:-:S04]  /*32f70*/  FMUL.FTZ R13, R12, R13 ;  /* 0x0000000d0c0d7220 */ /* 0x010fc80000410000 */
        /* <DEDUP_REMOVED lines=60> */
[----:B0-----:R-:W2:Y:S04]  /*33340*/  LD.E R11, desc[UR6][R14.64+0xbc] ;  /* 0x0000bc060e0b7980 */ /* 0x001ea8000c101900 */
[----:B------:R-:W-:Y:S04]  /*33350*/  ST.E desc[UR18][R14.64+0xf4], R33 ;  /* 0x0000f4210e007985 */ /* 0x000fe8000c101912 */
[----:B------:R-:W-:Y:S04]  /*33360*/  ST.E desc[UR10][R14.64+0x114], R25 ;  /* 0x000114190e007985 */ /* 0x000fe8000c10190a */
[----:B------:R-:W-:Y:S04]  /*33370*/  ST.E desc[UR12][R14.64+0x120], R27 ;  /* 0x0001201b0e007985 */ /* 0x000fe8000c10190c */
[----:B------:R-:W-:Y:S04]  /*33380*/  ST.E desc[UR14][R14.64+0x124], R29 ;  /* 0x0001241d0e007985 */ /* 0x000fe8000c10190e */
[----:B------:R-:W-:Y:S04]  /*33390*/  ST.E desc[UR16][R14.64+0x130], R31 ;  /* 0x0001301f0e007985 */ /* 0x000fe8000c101910 */
[----:B------:R-:W-:Y:S01]  /*333a0*/  ST.E desc[UR4][R14.64+0x1f0], R21 ;  /* 0x0001f0150e007985 */ /* 0x000fe2000c101904 */
[C---:B---3--:R-:W-:Y:S01]  /*333b0*/  FMUL.FTZ R9, R12.reuse, R9 ;  /* 0x000000090c097220 */ /* 0x048fe20000410000 */
[----:B----4-:R-:W-:-:S04]  /*333c0*/  FMUL.FTZ R13, R12, R13 ;  /* 0x0000000d0c0d7220 */ /* 0x010fc80000410000 */
[----:B------:R0:W-:Y:S04]  /*333d0*/  ST.E desc[UR4][R14.64+0xac], R9 ;  /* 0x0000ac090e007985 */ /* 0x0001e8000c101904 */
[----:B------:R1:W-:Y:S01]  /*333e0*/  ST.E desc[UR4][R14.64+0xb8], R13 ;  /* 0x0000b80d0e007985 */ /* 0x0003e2000c101904 */
[----:B--2---:R-:W-:-:S05]  /*333f0*/  FMUL.FTZ R11, R12, R11 ;  /* 0x0000000b0c0b7220 */ /* 0x004fca0000410000 */
[----:B------:R2:W-:Y:S04]  /*33400*/  ST.E desc[UR4][R14.64+0xbc], R11 ;  /* 0x0000bc0b0e007985 */ /* 0x0005e8000c101904 */
[----:B0-----:R-:W3:Y:S02]  /*33410*/  LD.E R9, desc[UR6][R14.64+0xc8] ;  /* 0x0000c8060e097980 */ /* 0x001ee4000c101900 */
[----:B---3--:R-:W-:-:S05]  /*33420*/  FMUL.FTZ R9, R12, R9 ;  /* 0x000000090c097220 */ /* 0x008fca0000410000 */
[----:B------:R0:W-:Y:S04]  /*33430*/  ST.E desc[UR4][R14.64+0xc8], R9 ;  /* 0x0000c8090e007985 */ /* 0x0001e8000c101904 */
[----:B-1----:R-:W3:Y:S02]  /*33440*/  LD.E R13, desc[UR6][R14.64+0xcc] ;  /* 0x0000cc060e0d7980 */ /* 0x002ee4000c101900 */
[----:B---3--:R-:W-:-:S05]  /*33450*/  FMUL.FTZ R13, R12, R13 ;  /* 0x0000000d0c0d7220 */ /* 0x008fca0000410000 */
[----:B------:R1:W-:Y:S04]  /*33460*/  ST.E desc[UR4][R14.64+0xcc], R13 ;  /* 0x0000cc0d0e007985 */ /* 0x0003e8000c101904 */
[----:B--2---:R-:W2:Y:S02]  /*33470*/  LD.E R11, desc[UR6][R14.64+0xd8] ;  /* 0x0000d8060e0b7980 */ /* 0x004ea4000c101900 */
        /* <DEDUP_REMOVED lines=109> */
[----:B------:R-:W-:Y:S04]  /*33b50*/  ST.E desc[UR4][R14.64+0x1f8], R21 ;  /* 0x0001f8150e007985 */ /* 0x000fe8000c101904 */
[----:B0-----:R-:W2:Y:S02]  /*33b60*/  LD.E R9, desc[UR6][R14.64+0x1fc] ;  /* 0x0001fc060e097980 */ /* 0x001ea4000c101900 */
[----:B--2---:R-:W-:-:S05]  /*33b70*/  FMUL.FTZ R25, R12, R9 ;  /* 0x000000090c197220 */ /* 0x004fca0000410000 */
[----:B------:R0:W-:Y:S04]  /*33b80*/  ST.E desc[UR4][R14.64+0x1fc], R25 ;  /* 0x0001fc190e007985 */ /* 0x0001e8000c101904 */
[----:B------:R-:W2:Y:S04]  /*33b90*/  LDL.64 R8, [R7+0x88] ;  /* 0x0000880007087983 */ /* 0x000ea80000100a00 */
[----:B-1----:R-:W3:Y:S04]  /*33ba0*/  LDL.64 R12, [R7] ;  /* 0x00000000070c7983 */ /* 0x002ee80000100a00 */
[----:B------:R-:W4:Y:S04]  /*33bb0*/  LDL.64 R10, [R7+0x90] ;  /* 0x00009000070a7983 */ /* 0x000f280000100a00 */
[----:B--2---:R-:W2:Y:S04]  /*33bc0*/  LD.E R27, desc[UR4][R8.64] ;  /* 0x00000004081b7980 */ /* 0x004ea8000c101900 */
[----:B---3--:R-:W3:Y:S04]  /*33bd0*/  LD.E R13, desc[UR6][R12.64] ;  /* 0x000000060c0d7980 */ /* 0x008ee8000c101900 */
[----:B----4-:R-:W3:Y:S04]  /*33be0*/  LD.E.64 R10, desc[UR4][R10.64] ;  /* 0x000000040a0a7980 */ /* 0x010ee8000c101b00 */
[----:B--2---:R1:W-:Y:S04]  /*33bf0*/  ST.E desc[UR8][R8.64], R27 ;  /* 0x0000001b08007985 */ /* 0x0043e8000c101908 */
[----:B0-----:R-:W2:Y:S04]  /*33c00*/  LD.E R15, desc[UR10][R8.64+0x4] ;  /* 0x0000040a080f7980 */ /* 0x001ea8000c101900 */
[----:B--2---:R0:W-:Y:S04]  /*33c10*/  ST.E desc[UR4][R8.64+0x4], R15 ;  /* 0x0000040f08007985 */ /* 0x0041e8000c101904 */
[----:B------:R-:W2:Y:S04]  /*33c20*/  LD.E R21, desc[UR6][R8.64+0x8] ;  /* 0x0000080608157980 */ /* 0x000ea8000c101900 */
[----:B--2---:R2:W-:Y:S04]  /*33c30*/  ST.E desc[UR4][R8.64+0x8], R21 ;  /* 0x0000081508007985 */ /* 0x0045e8000c101904 */
[----:B------:R-:W4:Y:S04]  /*33c40*/  LD.E R25, desc[UR6][R8.64+0xc] ;  /* 0x00000c0608197980 */ /* 0x000f28000c101900 */
[----:B----4-:R4:W-:Y:S04]  /*33c50*/  ST.E desc[UR4][R8.64+0xc], R25 ;  /* 0x00000c1908007985 */ /* 0x0109e8000c101904 */
[----:B-1----:R-:W3:Y:S04]  /*33c60*/  LD.E R27, desc[UR6][R8.64+0x10] ;  /* 0x00001006081b7980 */ /* 0x002ee8000c101900 */
[----:B---3--:R1:W-:Y:S04]  /*33c70*/  ST.E desc[UR4][R8.64+0x10], R27 ;  /* 0x0000101b08007985 */ /* 0x0083e8000c101904 */
[----:B0-----:R-:W3:Y:S04]  /*33c80*/  LD.E R15, desc[UR6][R8.64+0x14] ;  /* 0x00001406080f7980 */ /* 0x001ee8000c101900 */
[----:B---3--:R0:W-:Y:S04]  /*33c90*/  ST.E desc[UR4][R8.64+0x14], R15 ;  /* 0x0000140f08007985 */ /* 0x0081e8000c101904 */
[----:B--2---:R-:W2:Y:S04]  /*33ca0*/  LD.E R21, desc[UR6][R8.64+0x18] ;  /* 0x0000180608157980 */ /* 0x004ea8000c101900 */
[----:B--2---:R2:W-:Y:S04]  /*33cb0*/  ST.E desc[UR4][R8.64+0x18], R21 ;  /* 0x0000181508007985 */ /* 0x0045e8000c101904 */
[----:B----4-:R-:W3:Y:S04]  /*33cc0*/  LD.E R25, desc[UR6][R8.64+0x1c] ;  /* 0x00001c0608197980 */ /* 0x010ee8000c101900 */
[----:B---3--:R3:W-:Y:S04]  /*33cd0*/  ST.E desc[UR4][R8.64+0x1c], R25 ;  /* 0x00001c1908007985 */ /* 0x0087e8000c101904 */
[----:B-1----:R-:W4:Y:S04]  /*33ce0*/  LD.E R27, desc[UR6][R8.64+0x20] ;  /* 0x00002006081b7980 */ /* 0x002f28000c101900 */
[----:B----4-:R1:W-:Y:S04]  /*33cf0*/  ST.E desc[UR4][R8.64+0x20], R27 ;  /* 0x0000201b08007985 */ /* 0x0103e8000c101904 */
[----:B0-----:R-:W4:Y:S04]  /*33d00*/  LD.E R15, desc[UR6][R8.64+0x24] ;  /* 0x00002406080f7980 */ /* 0x001f28000c101900 */
[----:B----4-:R0:W-:Y:S04]  /*33d10*/  ST.E desc[UR4][R8.64+0x24], R15 ;  /* 0x0000240f08007985 */ /* 0x0101e8000c101904 */
[----:B--2---:R-:W2:Y:S04]  /*33d20*/  LD.E R21, desc[UR6][R8.64+0x28] ;  /* 0x0000280608157980 */ /* 0x004ea8000c101900 */
[----:B--2---:R2:W-:Y:S04]  /*33d30*/  ST.E desc[UR4][R8.64+0x28], R21 ;  /* 0x0000281508007985 */ /* 0x0045e8000c101904 */
[----:B---3--:R-:W3:Y:S04]  /*33d40*/  LD.E R25, desc[UR6][R8.64+0x2c] ;  /* 0x00002c0608197980 */ /* 0x008ee8000c101900 */
        /* <DEDUP_REMOVED lines=226> */
[----:B----4-:R-:W-:Y:S04]  /*34b70*/  ST.E desc[UR4][R8.64+0x1f0], R27 ;  /* 0x0001f01b08007985 */ /* 0x010fe8000c101904 */
[----:B0-----:R-:W4:Y:S04]  /*34b80*/  LD.E R15, desc[UR6][R8.64+0x1f4] ;  /* 0x0001f406080f7980 */ /* 0x001f28000c101900 */
[----:B----4-:R-:W-:Y:S04]  /*34b90*/  ST.E desc[UR4][R8.64+0x1f4], R15 ;  /* 0x0001f40f08007985 */ /* 0x010fe8000c101904 */
[----:B--2---:R-:W2:Y:S01]  /*34ba0*/  LD.E R21, desc[UR6][R8.64+0x1f8] ;  /* 0x0001f80608157980 */ /* 0x004ea2000c101900 */
[----:B------:R-:W-:-:S02]  /*34bb0*/  R2UR UR30, R4 ;  /* 0x00000000041e72ca */ /* 0x000fc400000e0000 */
[C---:B------:R-:W-:Y:S02]  /*34bc0*/  R2UR UR31, R5.reuse ;  /* 0x00000000051f72ca */ /* 0x040fe400000e0000 */
[C---:B------:R-:W-:Y:S02]  /*34bd0*/  R2UR UR28, R4.reuse ;  /* 0x00000000041c72ca */ /* 0x040fe400000e0000 */
[C---:B------:R-:W-:Y:S02]  /*34be0*/  R2UR UR29, R5.reuse ;  /* 0x00000000051d72ca */ /* 0x040fe400000e0000 */
[C---:B------:R-:W-:Y:S02]  /*34bf0*/  R2UR UR26, R4.reuse ;  /* 0x00000000041a72ca */ /* 0x040fe400000e0000 */
[----:B------:R-:W-:Y:S01]  /*34c00*/  R2UR UR27, R5 ;  /* 0x00000000051b72ca */ /* 0x000fe200000e0000 */
[----:B--2---:R-:W-:Y:S04]  /*34c10*/  ST.E desc[UR4][R8.64+0x1f8], R21 ;  /* 0x0001f81508007985 */ /* 0x004fe8000c101904 */
[----:B---3--:R-:W2:Y:S01]  /*34c20*/  LD.E R25, desc[UR6][R8.64+0x1fc] ;  /* 0x0001fc0608197980 */ /* 0x008ea2000c101900 */
[----:B------:R-:W-:-:S02]  /*34c30*/  R2UR UR24, R4 ;  /* 0x00000000041872ca */ /* 0x000fc400000e0000 */
[C---:B------:R-:W-:Y:S02]  /*34c40*/  R2UR UR25, R5.reuse ;  /* 0x00000000051972ca */ /* 0x040fe400000e0000 */
[C---:B------:R-:W-:Y:S02]  /*34c50*/  R2UR UR22, R4.reuse ;  /* 0x00000000041672ca */ /* 0x040fe400000e0000 */
[C---:B------:R-:W-:Y:S02]  /*34c60*/  R2UR UR23, R5.reuse ;  /* 0x00000000051772ca */ /* 0x040fe400000e0000 */
[C---:B------:R-:W-:Y:S02]  /*34c70*/  R2UR UR20, R4.reuse ;  /* 0x00000000041472ca */ /* 0x040fe400000e0000 */
[----:B------:R-:W-:Y:S02]  /*34c80*/  R2UR UR21, R5 ;  /* 0x00000000051572ca */ /* 0x000fe400000e0000 */
        /* <DEDUP_REMOVED lines=16> */
[----:B------:R-:W-:Y:S02]  /*34d90*/  R2UR UR32, R4 ;  /* 0x00000000042072ca */ /* 0x000fe400000e0000 */
[----:B------:R-:W-:Y:S01]  /*34da0*/  R2UR UR33, R5 ;  /* 0x00000000052172ca */ /* 0x000fe200000e0000 */
[----:B--2---:R0:W-:Y:S04]  /*34db0*/  ST.E desc[UR4][R8.64+0x1fc], R25 ;  /* 0x0001fc1908007985 */ /* 0x0041e8000c101904 */
[----:B------:R-:W2:Y:S04]  /*34dc0*/  LD.E R24, desc[UR30][R8.64] ;  /* 0x0000001e08187980 */ /* 0x000ea8000c101900 */
[----:B------:R-:W2:Y:S04]  /*34dd0*/  LD.E R26, desc[UR26][R8.64+0x8] ;  /* 0x0000081a081a7980 */ /* 0x000ea8000c101900 */
[----:B0-----:R-:W2:Y:S04]  /*34de0*/  LD.E R25, desc[UR28][R8.64+0x4] ;  /* 0x0000041c08197980 */ /* 0x001ea8000c101900 */
[----:B------:R-:W2:Y:S04]  /*34df0*/  LD.E R27, desc[UR24][R8.64+0xc] ;  /* 0x00000c18081b7980 */ /* 0x000ea8000c101900 */
        /* <DEDUP_REMOVED lines=123> */
[----:B------:R-:W2:Y:S01]  /*355b0*/  LD.E R151, desc[UR10][R8.64+0x1fc] ;  /* 0x0001fc0a08977980 */ /* 0x000ea2000c101900 */
[----:B------:R-:W-:Y:S01]  /*355c0*/  IMAD R10, R13, 0x1000, R10 ;  /* 0x000010000d0a7824 */ /* 0x000fe200078e020a */
[----:B------:R-:W-:-:S04]  /*355d0*/  R2UR UR7, R11 ;  /* 0x000000000b0772ca */ /* 0x000fc800000e0000 */
[----:B------:R-:W-:Y:S02]  /*355e0*/  R2UR UR6, R10 ;  /* 0x000000000a0672ca */ /* 0x000fe400000e0000 */
        /* <DEDUP_REMOVED lines=42> */
[----:B------:R-:W-:Y:S02]  /*35890*/  R2UR UR30, R4 ;  /* 0x00000000041e72ca */ /* 0x000fe400000e0000 */
[----:B------:R-:W-:Y:S01]  /*358a0*/  R2UR UR31, R5 ;  /* 0x00000000051f72ca */ /* 0x000fe200000e0000 */
[----:B--2---:R-:W-:-:S06]  /*358b0*/  WARPGROUP.ARRIVE ;  /* 0x00000000000079c5 */ /* 0x004fcc0000000000 */
[----:B------:R-:W-:Y:S01]  /*358c0*/  HGMMA.64x256x16.F32 R24, R160, gdesc[UR4].tnspB, R24, gsb0 ;  /* 0x43e00004a0187df0 */ /* 0x000fe20008000818 */
[----:B------:R-:W-:Y:S02]  /*358d0*/  VIADD R12, R10, 0x80 ;  /* 0x000000800a0c7836 */ /* 0x000fe40000000000 */
[----:B------:R-:W-:-:S03]  /*358e0*/  IMAD.MOV.U32 R13, RZ, RZ, R11 ;  /* 0x000000ffff0d7224 */ /* 0x000fc600078e000b */
[----:B------:R-:W-:Y:S02]  /*358f0*/  R2UR UR6, R12 ;  /* 0x000000000c0672ca */ /* 0x000fe400000e0000 */
[----:B------:R-:W-:Y:S01]  /*35900*/  R2UR UR7, R13 ;  /* 0x000000000d0772ca */ /* 0x000fe200000e0000 */
[----:B------:R-:W-:Y:S02]  /*35910*/  WARPGROUP.DEPBAR.LE gsb0, 0x0 ;  /* 0x00008000000079c5 */ /* 0x000fe40000010000 */
[----:B------:R-:W-:Y:S04]  /*35920*/  ST.E desc[UR32][R8.64], R24 ;  /* 0x0000001808007985 */ /* 0x000fe8000c101920 */
[----:B------:R-:W-:Y:S04]  /*35930*/  ST.E desc[UR34][R8.64+0x4], R25 ;  /* 0x0000041908007985 */ /* 0x000fe8000c101922 */
[----:B------:R-:W-:Y:S04]  /*35940*/  ST.E desc[UR44][R8.64+0x8], R26 ;  /* 0x0000081a08007985 */ /* 0x000fe8000c10192c */
[----:B------:R-:W-:Y:S04]  /*35950*/  ST.E desc[UR46][R8.64+0xc], R27 ;  /* 0x00000c1b08007985 */ /* 0x000fe8000c10192e */
[----:B------:R-:W-:Y:S04]  /*35960*/  ST.E desc[UR48][R8.64+0x10], R28 ;  /* 0x0000101c08007985 */ /* 0x000fe8000c101930 */
[----:B------:R-:W-:Y:S01]  /*35970*/  ST.E desc[UR50][R8.64+0x14], R29 ;  /* 0x0000141d08007985 */ /* 0x000fe2000c101932 */
[----:B------:R-:W-:-:S03]  /*35980*/  R2UR UR32, R4 ;  /* 0x00000000042072ca */ /* 0x000fc600000e0000 */
[----:B------:R-:W-:Y:S01]  /*35990*/  ST.E desc[UR52][R8.64+0x18], R30 ;  /* 0x0000181e08007985 */ /* 0x000fe2000c101934 */
[----:B------:R-:W-:-:S03]  /*359a0*/  R2UR UR33, R5 ;  /* 0x00000000052172ca */ /* 0x000fc600000e0000 */
[----:B------:R-:W-:Y:S01]  /*359b0*/  ST.E desc[UR54][R8.64+0x1c], R31 ;  /* 0x00001c1f08007985 */ /* 0x000fe2000c101936 */
[----:B------:R-:W-:-:S03]  /*359c0*/  R2UR UR34, R4 ;  /* 0x00000000042272ca */ /* 0x000fc600000e0000 */
[----:B------:R-:W-:Y:S01]  /*359d0*/  ST.E desc[UR56][R8.64+0x20], R32 ;  /* 0x0000202008007985 */ /* 0x000fe2000c101938 */
[----:B------:R-:W-:-:S03]  /*359e0*/  R2UR UR35, R5 ;  /* 0x00000000052372ca */ /* 0x000fc600000e0000 */
[----:B------:R-:W-:Y:S01]  /*359f0*/  ST.E desc[UR4][R8.64+0x24], R33 ;  /* 0x0000242108007985 */ /* 0x000fe2000c101904 */
[C---:B------:R-:W-:Y:S02]  /*35a00*/  R2UR UR44, R4.reuse ;  /* 0x00000000042c72ca */ /* 0x040fe400000e0000 */
[C---:B------:R-:W-:Y:S01]  /*35a10*/  R2UR UR45, R5.reuse ;  /* 0x00000000052d72ca */ /* 0x040fe200000e0000 */
[----:B------:R-:W-:Y:S01]  /*35a20*/  ST.E desc[UR8][R8.64+0x28], R34 ;  /* 0x0000282208007985 */ /* 0x000fe2000c101908 */
[C---:B------:R-:W-:Y:S02]  /*35a30*/  R2UR UR46, R4.reuse ;  /* 0x00000000042e72ca */ /* 0x040fe400000e0000 */
[C---:B------:R-:W-:Y:S01]  /*35a40*/  R2UR UR47, R5.reuse ;  /* 0x00000000052f72ca */ /* 0x040fe200000e0000 */
[----:B------:R-:W-:Y:S01]  /*35a50*/  ST.E desc[UR10][R8.64+0x2c], R35 ;  /* 0x00002c2308007985 */ /* 0x000fe2000c10190a */
[C---:B------:R-:W-:Y:S02]  /*35a60*/  R2UR UR48, R4.reuse ;  /* 0x00000000043072ca */ /* 0x040fe400000e0000 */
[----:B------:R-:W-:Y:S01]  /*35a70*/  R2UR UR49, R5 ;  /* 0x00000000053172ca */ /* 0x000fe200000e0000 */
[----:B------:R-:W-:Y:S01]  /*35a80*/  ST.E desc[UR12][R8.64+0x30], R36 ;  /* 0x0000302408007985 */ /* 0x000fe2000c10190c */
[----:B------:R-:W-:-:S02]  /*35a90*/  R2UR UR50, R4 ;  /* 0x00000000043272ca */ /* 0x000fc400000e0000 */
        /* <DEDUP_REMOVED lines=299> */
[----:B------:R-:W-:Y:S02]  /*36d50*/  R2UR UR22, R4 ;  /* 0x00000000041672ca */ /* 0x000fe400000e0000 */
[----:B------:R-:W-:Y:S01]  /*36d60*/  R2UR UR23, R5 ;  /* 0x00000000051772ca */ /* 0x000fe200000e0000 */
[----:B------:R-:W-:Y:S04]  /*36d70*/  ST.E desc[UR46][R8.64+0x1c4], R137 ;  /* 0x0001c48908007985 */ /* 0x000fe8000c10192e */
        /* <DEDUP_REMOVED lines=13> */
[----:B------:R0:W-:Y:S02]  /*36e50*/  ST.E desc[UR22][R8.64+0x1fc], R151 ;  /* 0x0001fc9708007985 */ /* 0x0001e4000c101916 */
[----:B0-----:R-:W-:-:S06]  /*36e60*/  WARPGROUP.ARRIVE ;  /* 0x00000000000079c5 */ /* 0x001fcc0000000000 */
[----:B------:R-:W-:Y:S01]  /*36e70*/  HGMMA.64x256x16.F32 R24, R164, gdesc[UR4].tnspB, R24, gsb0 ;  /* 0x43e00004a4187df0 */ /* 0x000fe20008000818 */
        /* <DEDUP_REMOVED lines=42> */
[----:B------:R-:W-:Y:S02]  /*37120*/  R2UR UR30, R4 ;  /* 0x00000000041e72ca */ /* 0x000fe400000e0000 */
[----:B------:R-:W-:Y:S01]  /*37130*/  R2UR UR31, R5 ;  /* 0x00000000051f72ca */ /* 0x000fe200000e0000 */
        /* <DEDUP_REMOVED lines=391> */
[----:B------:R-:W-:Y:S01]  /*389b0*/  VIADD R10, R10, 0x180 ;  /* 0x000001800a0a7836 */ /* 0x000fe20000000000 */
[----:B------:R-:W-:-:S04]  /*389c0*/  R2UR UR7, R11 ;  /* 0x000000000b0772ca */ /* 0x000fc800000e0000 */
        /* <DEDUP_REMOVED lines=365> */
[----:B------:R-:W-:Y:S01]  /*3a0a0*/  R2UR UR25, R5 ;  /* 0x00000000051972ca */ /* 0x000fe200000e0000 */
[----:B------:R-:W-:Y:S02]  /*3a0b0*/  WARPGROUP.DEPBAR.LE gsb0, 0x0 ;  /* 0x00008000000079c5 */ /* 0x000fe40000010000 */
[----:B------:R-:W-:Y:S01]  /*3a0c0*/  ST.E desc[UR4][R8.64], R24 ;  /* 0x0000001808007985 */ /* 0x000fe2000c101904 */
[----:B------:R-:W-:-:S02]  /*3a0d0*/  R2UR UR4, R4 ;  /* 0x00000000040472ca */ /* 0x000fc400000e0000 */
[----:B------:R-:W-:Y:S01]  /*3a0e0*/  R2UR UR5, R5 ;  /* 0x00000000050572ca */ /* 0x000fe200000e0000 */
[----:B------:R-:W-:Y:S04]  /*3a0f0*/  ST.E desc[UR6][R8.64+0x4], R25 ;  /* 0x0000041908007985 */ /* 0x000fe8000c101906 */
[----:B------:R-:W-:Y:S04]  /*3a100*/  ST.E desc[UR8][R8.64+0x8], R26 ;  /* 0x0000081a08007985 */ /* 0x000fe8000c101908 */
[----:B------:R-:W-:Y:S01]  /*3a110*/  ST.E desc[UR10][R8.64+0xc], R27 ;  /* 0x00000c1b08007985 */ /* 0x000fe2000c10190a */
[----:B------:R-:W-:-:S03]  /*3a120*/  R2UR UR6, R4 ;  /* 0x00000000040672ca */ /* 0x000fc600000e0000 */
[----:B------:R-:W-:Y:S01]  /*3a130*/  ST.E desc[UR12][R8.64+0x10], R28 ;  /* 0x0000101c08007985 */ /* 0x000fe2000c10190c */
[----:B------:R-:W-:-:S03]  /*3a140*/  R2UR UR7, R5 ;  /* 0x00000000050772ca */ /* 0x000fc600000e0000 */
        /* <DEDUP_REMOVED lines=21> */
[C---:B------:R-:W-:Y:S02]  /*3a2a0*/  R2UR UR20, R4.reuse ;  /* 0x00000000041472ca */ /* 0x040fe400000e0000 */
[----:B------:R-:W-:Y:S01]  /*3a2b0*/  R2UR UR21, R5 ;  /* 0x00000000051572ca */ /* 0x000fe200000e0000 */
[----:B------:R-:W-:Y:S01]  /*3a2c0*/  ST.E desc[UR6][R8.64+0x30], R36 ;  /* 0x0000302408007985 */ /* 0x000fe2000c101906 */
[----:B------:R-:W-:-:S02]  /*3a2d0*/  R2UR UR22, R4 ;  /* 0x00000000041672ca */ /* 0x000fc400000e0000 */
[C---:B------:R-:W-:Y:S02]  /*3a2e0*/  R2UR UR23, R5.reuse ;  /* 0x00000000051772ca */ /* 0x040fe400000e0000 */
[C---:B------:R-:W-:Y:S02]  /*3a2f0*/  R2UR UR24, R4.reuse ;  /* 0x00000000041872ca */ /* 0x040fe400000e0000 */
[C---:B------:R-:W-:Y:S02]  /*3a300*/  R2UR UR25, R5.reuse ;  /* 0x00000000051972ca */ /* 0x040fe400000e0000 */
[C---:B------:R-:W-:Y:S02]  /*3a310*/  R2UR UR6, R4.reuse ;  /* 0x00000000040672ca */ /* 0x040fe400000e0000 */
[----:B------:R-:W-:Y:S01]  /*3a320*/  R2UR UR7, R5 ;  /* 0x00000000050772ca */ /* 0x000fe200000e0000 */
[----:B------:R-:W-:Y:S01]  /*3a330*/  ST.E desc[UR8][R8.64+0x34], R37 ;  /* 0x0000342508007985 */ /* 0x000fe2000c101908 */
[----:B------:R-:W-:-:S02]  /*3a340*/  R2UR UR8, R4 ;  /* 0x00000000040872ca */ /* 0x000fc400000e0000 */
[----:B------:R-:W-:Y:S01]  /*3a350*/  R2UR UR9, R5 ;  /* 0x00000000050972ca */ /* 0x000fe200000e0000 */
        /* <DEDUP_REMOVED lines=28> */
[C---:B------:R-:W-:Y:S01]  /*3a520*/  R2UR UR21, R5.reuse ;  /* 0x00000000051572ca */ /* 0x040fe200000e0000 */
[----:B------:R-:W-:Y:S01]  /*3a530*/  ST.E desc[UR4][R8.64+0x64], R49 ;  /* 0x0000643108007985 */ /* 0x000fe2000c101904 */
[C---:B------:R-:W-:Y:S02]  /*3a540*/  R2UR UR22, R4.reuse ;  /* 0x00000000041672ca */ /* 0x040fe400000e0000 */
[C---:B------:R-:W-:Y:S01]  /*3a550*/  R2UR UR23, R5.reuse ;  /* 0x00000000051772ca */ /* 0x040fe200000e0000 */
[----:B------:R-:W-:Y:S01]  /*3a560*/  ST.E desc[UR6][R8.64+0x68], R50 ;  /* 0x0000683208007985 */ /* 0x000fe2000c101906 */
[C---:B------:R-:W-:Y:S02]  /*3a570*/  R2UR UR24, R4.reuse ;  /* 0x00000000041872ca */ /* 0x040fe400000e0000 */
[----:B------:R-:W-:Y:S02]  /*3a580*/  R2UR UR25, R5 ;  /* 0x00000000051972ca */ /* 0x000fe400000e0000 */
[----:B------:R-:W-:-:S02]  /*3a590*/  R2UR UR4, R4 ;  /* 0x00000000040472ca */ /* 0x000fc400000e0000 */
[C---:B------:R-:W-:Y:S02]  /*3a5a0*/  R2UR UR5, R5.reuse ;  /* 0x00000000050572ca */ /* 0x040fe400000e0000 */
[C---:B------:R-:W-:Y:S02]  /*3a5b0*/  R2UR UR6, R4.reuse ;  /* 0x00000000040672ca */ /* 0x040fe400000e0000 */
        /* <DEDUP_REMOVED lines=9> */
[----:B------:R-:W-:Y:S04]  /*3a650*/  ST.E desc[UR20][R8.64+0x84], R57 ;  /* 0x0000843908007985 */ /* 0x000fe8000c101914 */
[----:B------:R-:W-:Y:S04]  /*3a660*/  ST.E desc[UR22][R8.64+0x88], R58 ;  /* 0x0000883a08007985 */ /* 0x000fe8000c101916 */
[----:B------:R-:W-:Y:S01]  /*3a670*/  ST.E desc[UR24][R8.64+0x8c], R59 ;  /* 0x00008c3b08007985 */ /* 0x000fe2000c101918 */
[----:B------:R-:W-:-:S03]  /*3a680*/  R2UR UR10, R4 ;  /* 0x00000000040a72ca */ /* 0x000fc600000e0000 */
[----:B------:R-:W-:Y:S01]  /*3a690*/  ST.E desc[UR4][R8.64+0x90], R60 ;  /* 0x0000903c08007985 */ /* 0x000fe2000c101904 */
[C---:B------:R-:W-:Y:S02]  /*3a6a0*/  R2UR UR4, R4.reuse ;  /* 0x00000000040472ca */ /* 0x040fe400000e0000 */
[C---:B------:R-:W-:Y:S01]  /*3a6b0*/  R2UR UR5, R5.reuse ;  /* 0x00000000050572ca */ /* 0x040fe200000e0000 */
[----:B------:R-:W-:Y:S01]  /*3a6c0*/  ST.E desc[UR6][R8.64+0x94], R61 ;  /* 0x0000943d08007985 */ /* 0x000fe2000c101906 */
        /* <DEDUP_REMOVED lines=267> */
[----:B------:R-:W2:Y:S01]  /*3b780*/  LD.E R21, desc[UR28][R8.64+0x1fc] ;  /* 0x0001fc1c08157980 */ /* 0x000ea2000c101900 */
[----:B------:R-:W-:-:S02]  /*3b790*/  R2UR UR6, R4 ;  /* 0x00000000040672ca */ /* 0x000fc400000e0000 */
[C---:B------:R-:W-:Y:S02]  /*3b7a0*/  R2UR UR7, R5.reuse ;  /* 0x00000000050772ca */ /* 0x040fe400000e0000 */
[----:B------:R-:W-:Y:S02]  /*3b7b0*/  R2UR UR4, R4 ;  /* 0x00000000040472ca */ /* 0x000fe400000e0000 */
[----:B------:R-:W-:-:S09]  /*3b7c0*/  R2UR UR5, R5 ;  /* 0x00000000050572ca */ /* 0x000fd200000e0000 */
[----:B--2---:R0:W-:Y:S04]  /*3b7d0*/  ST.E desc[UR6][R8.64+0x1fc], R21 ;  /* 0x0001fc1508007985 */ /* 0x0041e8000c101906 */
[----:B------:R-:W2:Y:S01]  /*3b7e0*/  LD.E R11, desc[UR4][R8.64] ;  /* 0x00000004080b7980 */ /* 0x000ea2000c101900 */
[C---:B------:R-:W-:Y:S02]  /*3b7f0*/  R2UR UR4, R4.reuse ;  /* 0x00000000040472ca */ /* 0x040fe400000e0000 */
        /* <DEDUP_REMOVED lines=10> */
[----:B------:R-:W3:Y:S01]  /*3b8a0*/  LD.E R15, desc[UR6][R8.64+0x8] ;  /* 0x00000806080f7980 */ /* 0x000ee2000c101900 */
[C---:B------:R-:W-:Y:S02]  /*3b8b0*/  R2UR UR4, R4.reuse ;  /* 0x00000000040472ca */ /* 0x040fe400000e0000 */
[C---:B------:R-:W-:Y:S02]  /*3b8c0*/  R2UR UR5, R5.reuse ;  /* 0x00000000050572ca */ /* 0x040fe400000e0000 */
[----:B------:R-:W-:Y:S02]  /*3b8d0*/  R2UR UR6, R4 ;  /* 0x00000000040672ca */ /* 0x000fe400000e0000 */
[----:B------:R-:W-:-:S09]  /*3b8e0*/  R2UR UR7, R5 ;  /* 0x00000000050772ca */ /* 0x000fd200000e0000 */
[----:B---3--:R3:W-:Y:S04]  /*3b8f0*/  ST.E desc[UR4][R8.64+0x8], R15 ;  /* 0x0000080f08007985 */ /* 0x0087e8000c101904 */
[----:B0-----:R-:W4:Y:S01]  /*3b900*/  LD.E R21, desc[UR6][R8.64+0xc] ;  /* 0x00000c0608157980 */ /* 0x001f22000c101900 */
[C---:B------:R-:W-:Y:S02]  /*3b910*/  R2UR UR4, R4.reuse ;  /* 0x00000000040472ca */ /* 0x040fe400000e0000 */
[C---:B------:R-:W-:Y:S02]  /*3b920*/  R2UR UR5, R5.reuse ;  /* 0x00000000050572ca */ /* 0x040fe400000e0000 */
[----:B------:R-:W-:Y:S02]  /*3b930*/  R2UR UR6, R4 ;  /* 0x00000000040672ca */ /* 0x000fe400000e0000 */
[----:B------:R-:W-:-:S09]  /*3b940*/  R2UR UR7, R5 ;  /* 0x00000000050772ca */ /* 0x000fd200000e0000 */
[----:B----4-:R0:W-:Y:S04]  /*3b950*/  ST.E desc[UR4][R8.64+0xc], R21 ;  /* 0x00000c1508007985 */ /* 0x0101e8000c101904 */
[----:B-1----:R-:W4:Y:S01]  /*3b960*/  LD.E R11, desc[UR6][R8.64+0x10] ;  /* 0x00001006080b7980 */ /* 0x002f22000c101900 */
[C---:B------:R-:W-:Y:S02]  /*3b970*/  R2UR UR4, R4.reuse ;  /* 0x00000000040472ca */ /* 0x040fe400000e0000 */
[C---:B------:R-:W-:Y:S02]  /*3b980*/  R2UR UR5, R5.reuse ;  /* 0x00000000050572ca */ /* 0x040fe400000e0000 */
[----:B------:R-:W-:Y:S02]  /*3b990*/  R2UR UR6, R4 ;  /* 0x00000000040672ca */ /* 0x000fe400000e0000 */
[----:B------:R-:W-:-:S09]  /*3b9a0*/  R2UR UR7, R5 ;  /* 0x00000000050772ca */ /* 0x000fd200000e0000 */
[----:B----4-:R1:W-:Y:S04]  /*3b9b0*/  ST.E desc[UR4][R8.64+0x10], R11 ;  /* 0x0000100b08007985 */ /* 0x0103e8000c101904 */
[----:B--2---:R-:W2:Y:S01]  /*3b9c0*/  LD.E R13, desc[UR6][R8.64+0x14] ;  /* 0x00001406080d7980 */ /* 0x004ea2000c101900 */
[C---:B------:R-:W-:Y:S02]  /*3b9d0*/  R2UR UR4, R4.reuse ;  /* 0x00000000040472ca */ /* 0x040fe400000e0000 */
[C---:B------:R-:W-:Y:S02]  /*3b9e0*/  R2UR UR5, R5.reuse ;  /* 0x00000000050572ca */ /* 0x040fe400000e0000 */
[----:B------:R-:W-:Y:S02]  /*3b9f0*/  R2UR UR6, R4 ;  /* 0x00000000040672ca */ /* 0x000fe400000e0000 */
[----:B------:R-:W-:-:S09]  /*3ba00*/  R2UR UR7, R5 ;  /* 0x00000000050772ca */ /* 0x000fd200000e0000 */
[----:B--2---:R2:W-:Y:S04]  /*3ba10*/  ST.E desc[UR4][R8.64+0x14], R13 ;  /* 0x0000140d08007985 */ /* 0x0045e8000c101904 */
[----:B---3--:R-:W3:Y:S01]  /*3ba20*/  LD.E R15, desc[UR6][R8.64+0x18] ;  /* 0x00001806080f7980 */ /* 0x008ee2000c101900 */
        /* <DEDUP_REMOVED lines=694> */
[----:B--2---:R-:W-:Y:S04]  /*3e590*/  ST.E desc[UR4][R8.64+0x1e4], R13 ;  /* 0x0001e40d08007985 */ /* 0x004fe8000c101904 */
[----:B---3--:R-:W2:Y:S01]  /*3e5a0*/  LD.E R15, desc[UR6][R8.64+0x1e8] ;  /* 0x0001e806080f7980 */ /* 0x008ea2000c101900 */
[C---:B------:R-:W-:Y:S02]  /*3e5b0*/  R2UR UR4, R4.reuse ;  /* 0x00000000040472ca */ /* 0x040fe400000e0000 */
[C---:B------:R-:W-:Y:S02]  /*3e5c0*/  R2UR UR5, R5.reuse ;  /* 0x00000000050572ca */ /* 0x040fe400000e0000 */
[----:B------:R-:W-:Y:S02]  /*3e5d0*/  R2UR UR6, R4 ;  /* 0x00000000040672ca */ /* 0x000fe400000e0000 */
[----:B------:R-:W-:-:S09]  /*3e5e0*/  R2UR UR7, R5 ;  /* 0x00000000050772ca */ /* 0x000fd200000e0000 */
[----:B--2---:R2:W-:Y:S04]  /*3e5f0*/  ST.E desc[UR4][R8.64+0x1e8], R15 ;  /* 0x0001e80f08007985 */ /* 0x0045e8000c101904 */
[----:B0-----:R-:W3:Y:S01]  /*3e600*/  LD.E R21, desc[UR6][R8.64+0x1ec] ;  /* 0x0001ec0608157980 */ /* 0x001ee2000c101900 */
[C---:B------:R-:W-:Y:S02]  /*3e610*/  R2UR UR4, R4.reuse ;  /* 0x00000000040472ca */ /* 0x040fe400000e0000 */
[C---:B------:R-:W-:Y:S02]  /*3e620*/  R2UR UR5, R5.reuse ;  /* 0x00000000050572ca */ /* 0x040fe400000e0000 */
[----:B------:R-:W-:Y:S02]  /*3e630*/  R2UR UR6, R4 ;  /* 0x00000000040672ca */ /* 0x000fe400000e0000 */
[----:B------:R-:W-:-:S09]  /*3e640*/  R2UR UR7, R5 ;  /* 0x00000000050772ca */ /* 0x000fd200000e0000 */
[----:B---3--:R-:W-:Y:S04]  /*3e650*/  ST.E desc[UR4][R8.64+0x1ec], R21 ;  /* 0x0001ec1508007985 */ /* 0x008fe8000c101904 */
[----:B-1----:R-:W3:Y:S01]  /*3e660*/  LD.E R11, desc[UR6][R8.64+0x1f0] ;  /* 0x0001f006080b7980 */ /* 0x002ee2000c101900 */
[C---:B------:R-:W-:Y:S02]  /*3e670*/  R2UR UR4, R4.reuse ;  /* 0x00000000040472ca */ /* 0x040fe400000e0000 */
[C---:B------:R-:W-:Y:S02]  /*3e680*/  R2UR UR5, R5.reuse ;  /* 0x00000000050572ca */ /* 0x040fe400000e0000 */
[----:B------:R-:W-:Y:S02]  /*3e690*/  R2UR UR6, R4 ;  /* 0x00000000040672ca */ /* 0x000fe400000e0000 */
[----:B------:R-:W-:-:S09]  /*3e6a0*/  R2UR UR7, R5 ;  /* 0x00000000050772ca */ /* 0x000fd200000e0000 */
[----:B---3--:R0:W-:Y:S04]  /*3e6b0*/  ST.E desc[UR4][R8.64+0x1f0], R11 ;  /* 0x0001f00b08007985 */ /* 0x0081e8000c101904 */
[----:B------:R-:W3:Y:S01]  /*3e6c0*/  LD.E R25, desc[UR6][R8.64+0x1f4] ;  /* 0x0001f40608197980 */ /* 0x000ee2000c101900 */
[C---:B------:R-:W-:Y:S02]  /*3e6d0*/  R2UR UR4, R4.reuse ;  /* 0x00000000040472ca */ /* 0x040fe400000e0000 */
[C---:B------:R-:W-:Y:S02]  /*3e6e0*/  R2UR UR5, R5.reuse ;  /* 0x00000000050572ca */ /* 0x040fe400000e0000 */
[----:B------:R-:W-:Y:S02]  /*3e6f0*/  R2UR UR6, R4 ;  /* 0x00000000040672ca */ /* 0x000fe400000e0000 */
[----:B------:R-:W-:-:S09]  /*3e700*/  R2UR UR7, R5 ;  /* 0x00000000050772ca */ /* 0x000fd200000e0000 */
[----:B---3--:R1:W-:Y:S04]  /*3e710*/  ST.E desc[UR4][R8.64+0x1f4], R25 ;  /* 0x0001f41908007985 */ /* 0x0083e8000c101904 */
[----:B--2---:R-:W2:Y:S01]  /*3e720*/  LD.E R15, desc[UR6][R8.64+0x1f8] ;  /* 0x0001f806080f7980 */ /* 0x004ea2000c101900 */
[----:B------:R-:W-:Y:S02]  /*3e730*/  R2UR UR4, R4 ;  /* 0x00000000040472ca */ /* 0x000fe400000e0000 */
[----:B------:R-:W-:-:S13]  /*3e740*/  R2UR UR5, R5 ;  /* 0x00000000050572ca */ /* 0x000fda00000e0000 */
[----:B--2---:R1:W-:Y:S01]  /*3e750*/  ST.E desc[UR4][R8.64+0x1f8], R15 ;  /* 0x0001f80f08007985 */ /* 0x0043e2000c101904 */
[----:B------:R-:W-:Y:S01]  /*3e760*/  @!PT LDS RZ, [RZ] ;  /* 0x00000000fffff984 */ /* 0x000fe20000000800 */
[----:B------:R-:W-:Y:S01]  /*3e770*/  @!PT LDS RZ, [RZ] ;  /* 0x00000000fffff984 */ /* 0x000fe20000000800 */
[----:B------:R-:W-:Y:S01]  /*3e780*/  @!PT LDS RZ, [RZ] ;  /* 0x00000000fffff984 */ /* 0x000fe20000000800 */
[----:B------:R-:W-:Y:S01]  /*3e790*/  @!PT LDS RZ, [RZ] ;  /* 0x00000000fffff984 */ /* 0x000fe20000000800 */
[----:B------:R2:W-:Y:S06]  /*3e7a0*/  MEMBAR.ALL.CTA ;  /* 0x0000000000007992 */ /* 0x0005ec0000008000 */
[----:B--2---:R-:W2:Y:S02]  /*3e7b0*/  FENCE.VIEW.ASYNC.S ;  /* 0x00000000000073c6 */ /* 0x004ea40000000000 */
[----:B--2---:R-:W-:Y:S02]  /*3e7c0*/  NOP ;  /* 0x0000000000007918 */ /* 0x004fe40000000000 */
[----:B------:R-:W2:Y:S01]  /*3e7d0*/  LDL.64 R12, [R7+0x40] ;  /* 0x00004000070c7983 */ /* 0x000ea20000100a00 */
[----:B------:R-:W-:-:S02]  /*3e7e0*/  R2UR UR4, R4 ;  /* 0x00000000040472ca */ /* 0x000fc400000e0000 */
[----:B------:R-:W-:Y:S01]  /*3e7f0*/  R2UR UR5, R5 ;  /* 0x00000000050572ca */ /* 0x000fe200000e0000 */
[----:B------:R-:W-:Y:S06]  /*3e800*/  BAR.ARV 0xe, 0x100 ;  /* 0x0384000000007b1d */ /* 0x000fec0000002000 */
[----:B0-----:R-:W3:Y:S06]  /*3e810*/  LDL.64 R10, [R7] ;  /* 0x00000000070a7983 */ /* 0x001eec0000100a00 */
[----:B--2---:R-:W2:Y:S01]  /*3e820*/  LD.E R14, desc[UR4][R12.64] ;  /* 0x000000040c0e7980 */ /* 0x004ea2000c101900 */
[----:B------:R-:W-:-:S02]  /*3e830*/  R2UR UR4, R4 ;  /* 0x00000000040472ca */ /* 0x000fc400000e0000 */
[----:B------:R-:W-:Y:S01]  /*3e840*/  R2UR UR5, R5 ;  /* 0x00000000050572ca */ /* 0x000fe200000e0000 */
[----:B------:R-:W-:-:S12]  /*3e850*/  BSSY B2, `(.L_x_5454) ;  /* 0x0000006000027945 */ /* 0x000fd80003800000 */
[----:B---3--:R1:W5:Y:S01]  /*3e860*/  LD.E R10, desc[UR4][R10.64] ;  /* 0x000000040a0a7980 */ /* 0x008362000c101900 */
[----:B--2---:R-:W-:-:S04]  /*3e870*/  LOP3.LUT R14, R14, 0x1, RZ, 0xfc, !PT ;  /* 0x000000010e0e7812 */ /* 0x004fc800078efcff */
[----:B------:R-:W-:-:S13]  /*3e880*/  ISETP.NE.AND P0, PT, R14, 0x3, PT ;  /* 0x000000030e00780c */ /* 0x000fda0003f05270 */
[----:B-1----:R-:W-:Y:S05]  /*3e890*/  @!P0 BRA `(.L_x_5455) ;  /* 0x0000000000048947 */ /* 0x002fea0003800000 */
[----:B------:R-:W-:Y:S01]  /*3e8a0*/  BPT.TRAP 0x1 ;  /* 0x000000040000795c */ /* 0x000fe20000300000 */
.L_x_5455:
[----:B------:R-:W-:Y:S05]  /*3e8b0*/  BSYNC B2 ;  /* 0x0000000000027941 */ /* 0x000fea0003800000 */
.L_x_5454:
[C---:B------:R-:W-:Y:S02]  /*3e8c0*/  R2UR UR6, R4.reuse ;  /* 0x00000000040672ca */ /* 0x040fe400000e0000 */
[C---:B------:R-:W-:Y:S02]  /*3e8d0*/  R2UR UR7, R5.reuse ;  /* 0x00000000050772ca */ /* 0x040fe400000e0000 */
[----:B------:R-:W-:Y:S02]  /*3e8e0*/  R2UR UR4, R4 ;  /* 0x00000000040472ca */ /* 0x000fe400000e0000 */
[----:B------:R-:W-:-:S09]  /*3e8f0*/  R2UR UR5, R5 ;  /* 0x00000000050572ca */ /* 0x000fd200000e0000 */
[----:B------:R-:W2:Y:S04]  /*3e900*/  LD.E.64 R4, desc[UR6][R12.64+0x20] ;  /* 0x000020060c047980 */ /* 0x000ea8000c101b00 */
[----:B------:R-:W3:Y:S01]  /*3e910*/  LD.E R7, desc[UR4][R12.64+0xc] ;  /* 0x00000c040c077980 */ /* 0x000ee2000c101900 */
[----:B--2---:R-:W-:Y:S01]  /*3e920*/  MOV R5, R4 ;  /* 0x0000000400057202 */ /* 0x004fe20000000f00 */
[----:B------:R-:W-:-:S04]  /*3e930*/  IMAD.MOV.U32 R4, RZ, RZ, R3 ;  /* 0x000000ffff047224 */ /* 0x000fc800078e0003 */
[----:B-----5:R-:W-:Y:S02]  /*3e940*/  IMAD R10, R10, 0x8, R5 ;  /* 0x000000080a0a7824 */ /* 0x020fe400078e0205 */
[----:B------:R-:W-:-:S03]  /*3e950*/  IMAD.MOV.U32 R5, RZ, RZ, 0x0 ;  /* 0x00000000ff057424 */ /* 0x000fc600078e00ff */
[----:B---3--:R-:W-:-:S04]  /*3e960*/  PRMT R7, R7, 0x654, R10 ;  /* 0x0000065407077816 */ /* 0x008fc8000000000a */
[----:B------:R0:W-:Y:S02]  /*3e970*/  SYNCS.ARRIVE.TRANS64.RED.A1T0 RZ, [R7+URZ], RZ ;  /* 0x000000ff07ff79a7 */ /* 0x0001e4000810043f */
[----:B0-----:R-:W-:Y:S05]  /*3e980*/  RET.REL.NODEC R4 `(_ZN7cutlass13device_kernelIN5flash11enable_sm90INS1_16FlashAttnFwdSm90INS1_25CollectiveMainloopFwdSm90ILi2EN4cute5tupleIJNS5_1CILi1EEES8_S8_EEENS6_IJNS7_ILi64EEESA_SA_EEELi512ENS_6half_tEfNS_4arch4Sm90ELb0ELb1ELb1ELb0ELb1ELb0ELb1ELb0ELb0ELb1ELb0ELb0EEENS1_21CollectiveEpilogueFwdINS6_IJSA_NS7_ILi512EEESA_EEES9_SC_SE_Li256ELb0ELb1ELb0ELb0EEENS1_30DynamicPersistentTileSchedulerILi256ELi128ELb0ELb1ELb1EEEEEEEEEvNT_6ParamsE) ;  /* 0xfffffc14049c7950 */ /* 0x001fea0003c3ffff */
.L_x_5426:
[----:B0-----:R0:W1:Y:S02]  /*3e990*/  SYNCS.PHASECHK.TRANS64.TRYWAIT P0, [R11+URZ], R24 ;  /* 0x000000180b0075a7 */ /* 0x001064000800017f */
[----:B-1----:R-:W-:Y:S05]  /*3e9a0*/  @!P0 NANOSLEEP.SYNCS 0x989680 ;  /* 0x009896800000895d */ /* 0x002fea0003900000 */
[----:B------:R-:W1:Y:S02]  /*3e9b0*/  @!P0 SYNCS.PHASECHK.TRANS64 P0, [R11+URZ], R24 ;  /* 0x000000180b0085a7 */ /* 0x000e64000800007f */
[----:B-1----:R-:W-:Y:S05]  /*3e9c0*/  @!P0 BRA `(.L_x_5426) ;  /* 0xfffffffc00f08947 */ /* 0x002fea000383ffff */
[----:B------:R-:W-:Y:S05]  /*3e9d0*/  BRA `(.L_x_5425) ;  /* 0xfffffee400d47947 */ /* 0x000fea000383ffff */
.L_x_5433:
[----:B0-----:R0:W1:Y:S02]  /*3e9e0*/  SYNCS.PHASECHK.TRANS64.TRYWAIT P0, [R56+URZ], R57 ;  /* 0x00000039380075a7 */ /* 0x001064000800017f */
[----:B-1----:R-:W-:Y:S05]  /*3e9f0*/  @!P0 NANOSLEEP.SYNCS 0x989680 ;  /* 0x009896800000895d */ /* 0x002fea0003900000 */
[----:B------:R-:W1:Y:S02]  /*3ea00*/  @!P0 SYNCS.PHASECHK.TRANS64 P0, [R56+URZ], R57 ;  /* 0x00000039380085a7 */ /* 0x000e64000800007f */
[----:B-1----:R-:W-:Y:S05]  /*3ea10*/  @!P0 BRA `(.L_x_5433) ;  /* 0xfffffffc00f08947 */ /* 0x002fea000383ffff */
[----:B------:R-:W-:Y:S05]  /*3ea20*/  BRA `(.L_x_5432) ;  /* 0xfffffeec00a87947 */ /* 0x000fea000383ffff */
.L_x_5456:
        /* <DEDUP_REMOVED lines=13> */
.L_x_15648:


//--------------------- .text._ZN7cutlass13device_kernelIN5flash11enable_sm90INS1_16FlashAttnFwdSm90INS1_25CollectiveMainloopFwdSm90ILi2EN4cute5tupleIJNS5_1CILi1EEES8_S8_EEENS6_IJNS7_ILi64EEESA_SA_EEELi512ENS_6half_tEfNS_4arch4Sm90ELb0ELb1ELb1ELb1ELb1ELb0ELb0ELb0ELb0ELb1ELb0ELb0EEENS1_21CollectiveEpilogueFwdINS6_IJSA_NS7_ILi512EEESA_EEES9_SC_SE_Li256ELb1ELb1ELb0ELb0EEENS1_36VarlenDynamicPersistentTileSchedulerILi64ELi64ELi256ELi128ELb0ELb1ELb1ELb1ELb0ELb1EEEEEEEEEvNT_6ParamsE --------------------------
	.section	.text._ZN7cutlass13device_kernelIN5flash11enable_sm90INS1_16FlashAttnFwdSm90INS1_25CollectiveMainloopFwdSm90ILi2EN4cute5tupleIJNS5_1CILi1EEES8_S8_EEENS6_IJNS7_ILi64EEESA_SA_EEELi512ENS_6half_tEfNS_4arch4Sm90ELb0ELb1ELb1ELb1ELb1ELb0ELb0ELb0ELb0ELb1ELb0ELb0EEENS1_21CollectiveEpilogueFwdINS6_IJSA_NS7_ILi512EEESA_EEES9_SC_SE_Li256ELb1ELb1ELb0ELb0EEENS1_36VarlenDynamicPersistentTileSchedulerILi64ELi64ELi256ELi128ELb0ELb1ELb1ELb1ELb0ELb1EEEEEEEEEvNT_6ParamsE,"ax",@progbits
	.align	128
.text._ZN7cutlass13device_kernelIN5flash11enable_sm90INS1_16FlashAttnFwdSm90INS1_25CollectiveMainloopFwdSm90ILi2EN4cute5tupleIJNS5_1CILi1EEES8_S8_EEENS6_IJNS7_ILi64EEESA_SA_EEELi512ENS_6half_tEfNS_4arch4Sm90ELb0ELb1ELb1ELb1ELb1ELb0ELb0ELb0ELb0ELb1ELb0ELb0EEENS1_21CollectiveEpilogueFwdINS6_IJSA_NS7_ILi512EEESA_EEES9_SC_SE_Li256ELb1ELb1ELb0ELb0EEENS1_36VarlenDynamicPersistentTileSchedulerILi64ELi64ELi256ELi128ELb0ELb1ELb1ELb1ELb0ELb1EEEEEEEEEvNT_6ParamsE:
        .type           _ZN7cutlass13device_kernelIN5flash11enable_sm90INS1_16FlashAttnFwdSm90INS1_25CollectiveMainloopFwdSm90ILi2EN4cute5tupleIJNS5_1CILi1EEES8_S8_EEENS6_IJNS7_ILi64EEESA_SA_EEELi512ENS_6half_tEfNS_4arch4Sm90ELb0ELb1ELb1ELb1ELb1ELb0ELb0ELb0ELb0ELb1ELb0ELb0EEENS1_21CollectiveEpilogueFwdINS6_IJSA_NS7_ILi512EEESA_EEES9_SC_SE_Li256ELb1ELb1ELb0ELb0EEENS1_36VarlenDynamicPersistentTileSchedulerILi64ELi64ELi256ELi128ELb0ELb1ELb1ELb1ELb0ELb1EEEEEEEEEvNT_6ParamsE,@function
        .size           _ZN7cutlass13device_kernelIN5flash11enable_sm90INS1_16FlashAttnFwdSm90INS1_25CollectiveMainloopFwdSm90ILi2EN4cute5tupleIJNS5_1CILi1EEES8_S8_EEENS6_IJNS7_ILi64EEESA_SA_EEELi512ENS_6half_tEfNS_4arch4Sm90ELb0ELb1ELb1ELb1ELb1ELb0ELb0ELb0ELb0ELb1ELb0ELb0EEENS1_21CollectiveEpilogueFwdINS6_IJSA_NS7_ILi512EEESA_EEES9_SC_SE_Li256ELb1ELb1ELb0ELb0EEENS1_36VarlenDynamicPersistentTileSchedulerILi64ELi64ELi256ELi128ELb0ELb1ELb1ELb1ELb0ELb1EEEEEEEEEvNT_6ParamsE,(.L_x_15650 - _ZN7cutlass13device_kernelIN5flash11enable_sm90INS1_16FlashAttnFwdSm90INS1_25CollectiveMainloopFwdSm90ILi2EN4cute5tupleIJNS5_1CILi1EEES8_S8_EEENS6_IJNS7_ILi64EEESA_SA_EEELi512ENS_6half_tEfNS_4arch4Sm90ELb0ELb1ELb1ELb1ELb1ELb0ELb0ELb0ELb0ELb1ELb0ELb0EEENS1_21CollectiveEpilogueFwdINS6_IJSA_NS7_ILi512EEESA_EEES9_SC_SE_Li256ELb1ELb1ELb0ELb0EEENS1_36VarlenDynamicPersistentTileSchedulerILi64ELi64ELi256ELi128ELb0ELb1ELb1ELb1ELb0ELb1EEEEEEEEEvNT_6ParamsE)
        .other          _ZN7cutlass13device_kernelIN5flash11enable_sm90INS1_16FlashAttnFwdSm90INS1_25CollectiveMainloopFwdSm90ILi2EN4cute5tupleIJNS5_1CILi1EEES8_S8_EEENS6_IJNS7_ILi64EEESA_SA_EEELi512ENS_6half_tEfNS_4arch4Sm90ELb0ELb1ELb1ELb1ELb1ELb0ELb0ELb0ELb0ELb1ELb0ELb0EEENS1_21CollectiveEpilogueFwdINS6_IJSA_NS7_ILi512EEESA_EEES9_SC_SE_Li256ELb1ELb1ELb0ELb0EEENS1_36VarlenDynamicPersistentTileSchedulerILi64ELi64ELi256ELi128ELb0ELb1ELb1ELb1ELb0ELb1EEEEEEEEEvNT_6ParamsE,@"STO_CUDA_ENTRY STV_DEFAULT"
_ZN7cutlass13device_kernelIN5flash11enable_sm90INS1_16FlashAttnFwdSm90INS1_25CollectiveMainloopFwdSm90ILi2EN4cute5tupleIJNS5_1CILi1EEES8_S8_EEENS6_IJNS7_ILi64EEESA_SA_EEELi512ENS_6half_tEfNS_4arch4Sm90ELb0ELb1ELb1ELb1ELb1ELb0ELb0ELb0ELb0ELb1ELb0ELb0EEENS1_21CollectiveEpilogueFwdINS6_IJSA_NS7_ILi512EEESA_EEES9_SC_SE_Li256ELb1ELb1ELb0ELb0EEENS1_36VarlenDynamicPersistentTileSchedulerILi64ELi64ELi256ELi128ELb0ELb1ELb1ELb1ELb0ELb1EEEEEEEEEvNT_6ParamsE:
        /* <DEDUP_REMOVED lines=41> */
.L_x_5457:
        /* <DEDUP_REMOVED lines=22> */
.L_x_5458:
        /* <DEDUP_REMOVED lines=18> */
.L_x_5459:
        /* <DEDUP_REMOVED lines=22> */
.L_x_5460:
        /* <DEDUP_REMOVED lines=23> */
.L_x_5461:
        /* <DEDUP_REMOVED lines=8> */
.L_x_5463:
[----:B------:R-:W-:-:S08]  /*0860*/  NOP ;  /* 0x0000000000007918 */ /* 0x000fd00000000000 */
[----:B------:R-:W0:Y:S02]  /*0870*/  USETMAXREG.TRY_ALLOC.CTAPOOL UP0, 0xe8 ;  /* 0x000000e8000079c8 */ /* 0x000e240008000600 */
[----:B0-----:R-:W-:-:S13]  /*0880*/  PLOP3.LUT P0, PT, PT, PT, UP0, 0x80, 0x0 ;  /* 0x000000000000781c */ /* 0x001fda0003f0f008 */
[----:B------:R-:W-:Y:S05]  /*0890*/  @!P0 BRA `(.L_x_5463) ;  /* 0xfffffffc00f08947 */ /* 0x000fea000383ffff */
[----:B------:R-:W-:Y:S01]  /*08a0*/  LOP3.LUT R2, R0, 0xffffff80, RZ, 0xc0, !PT ;  /* 0xffffff8000027812 */ /* 0x000fe200078ec0ff */
[----:B------:R-:W0:Y:S01]  /*08b0*/  S2UR UR40, SR_CgaCtaId ;  /* 0x00000000002879c3 */ /* 0x000e220000008800 */
[----:B------:R-:W-:Y:S01]  /*08c0*/  UMOV UR41, 0x400 ;  /* 0x0000040000297882 */ /* 0x000fe20000000000 */
[----:B------:R-:W-:Y:S01]  /*08d0*/  ULDC UR4, c[0x0][0xc3c] ;  /* 0x00030f0000047ab9 */ /* 0x000fe20000000800 */
[----:B------:R-:W-:-:S13]  /*08e0*/  ISETP.NE.AND P0, PT, R2, 0x80, PT ;  /* 0x000000800200780c */ /* 0x000fda0003f05270 */
[----:B------:R-:W-:Y:S06]  /*08f0*/  @!P0 BAR.ARV 0x8, 0x100 ;  /* 0x0204000000008b1d */ /* 0x000fec0000002000 */
[----:B------:R-:W-:Y:S01]  /*0900*/  ISETP.GE.U32.AND P0, PT, R0, 0x100, PT ;  /* 0x000001000000780c */ /* 0x000fe20003f06070 */
[----:B0-----:R-:W-:-:S12]  /*0910*/  ULEA UR41, UR40, UR41, 0x18 ;  /* 0x0000002928297291 */ /* 0x001fd8000f8ec03f */
        /* <DEDUP_REMOVED lines=20> */
[C---:B------:R-:W-:Y:S02]  /*0a60*/  LEA.HI R3, R2.reuse, R5, RZ, 0x1 ;  /* 0x0000000502037211 */ /* 0x040fe400078f08ff */
[----:B------:R-:W-:Y:S02]  /*0a70*/  LOP3.LUT R2, R2, 0xfffffff0, RZ, 0xc0, !PT ;  /* 0xfffffff002027812 */ /* 0x000fe400078ec0ff */
[----:B------:R-:W-:Y:S02]  /*0a80*/  LOP3.LUT R4, R3, 0x1ffffffe, RZ, 0xc0, !PT ;  /* 0x1ffffffe03047812 */ /* 0x000fe400078ec0ff */
[----:B------:R-:W-:Y:S01]  /*0a90*/  LEA.HI R3, R0, R197, RZ, 0x5 ;  /* 0x000000c500037211 */ /* 0x000fe200078f28ff */
[----:B------:R-:W-:Y:S01]  /*0aa0*/  IMAD.IADD R2, R197, 0x1, -R2 ;  /* 0x00000001c5027824 */ /* 0x000fe200078e0a02 */
[----:B------:R-:W-:Y:S01]  /*0ab0*/  LOP3.LUT R10, R7, 0xfffffffc, RZ, 0xc0, !PT ;  /* 0xfffffffc070a7812 */ /* 0x000fe200078ec0ff */
[----:B------:R-:W-:Y:S01]  /*0ac0*/  IMAD.IADD R5, R5, 0x1, -R4 ;  /* 0x0000000105057824 */ /* 0x000fe200078e0a04 */
[----:B------:R-:W-:-:S02]  /*0ad0*/  SHF.R.S32.HI R4, RZ, 0x5, R3 ;  /* 0x00000005ff047819 */ /* 0x000fc40000011403 */
[----:B------:R-:W-:Y:S01]  /*0ae0*/  SHF.R.S32.HI R3, RZ, 0x1f, R3 ;  /* 0x0000001fff037819 */ /* 0x000fe20000011403 */
[----:B------:R-:W-:Y:S01]  /*0af0*/  IMAD.IADD R10, R197, 0x1, -R10 ;  /* 0x00000001c50a7824 */ /* 0x000fe200078e0a0a */
[----:B------:R-:W-:Y:S01]  /*0b00*/  LOP3.LUT R8, R6, 0xffffff80, RZ, 0xc0, !PT ;  /* 0xffffff8006087812 */ /* 0x000fe200078ec0ff */
[----:B------:R-:W-:Y:S01]  /*0b10*/  IMAD.SHL.U32 R5, R5, 0x8, RZ ;  /* 0x0000000805057824 */ /* 0x000fe200078e00ff */
[----:B------:R-:W-:Y:S02]  /*0b20*/  LEA.HI R3, R3, R4, RZ, 0x2 ;  /* 0x0000000403037211 */ /* 0x000fe400078f10ff */
[----:B------:R-:W-:Y:S01]  /*0b30*/  SHF.R.S32.HI R193, RZ, 0x7, R6 ;  /* 0x00000007ffc17819 */ /* 0x000fe20000011406 */
[----:B------:R-:W-:Y:S01]  /*0b40*/  IMAD.IADD R8, R197, 0x1, -R8 ;  /* 0x00000001c5087824 */ /* 0x000fe200078e0a08 */
[----:B------:R-:W-:Y:S02]  /*0b50*/  LOP3.LUT R3, R3, 0x3ffffc, RZ, 0xc0, !PT ;  /* 0x003ffffc03037812 */ /* 0x000fe400078ec0ff */
[--C-:B------:R-:W-:Y:S01]  /*0b60*/  SHF.R.S32.HI R7, RZ, 0x1f, R2.reuse ;  /* 0x0000001fff077819 */ /* 0x100fe20000011402 */
[----:B------:R-:W-:Y:S01]  /*0b70*/  IMAD R12, R193, 0x100, R2 ;  /* 0x00000100c10c7824 */ /* 0x000fe200078e0202 */
[----:B------:R-:W-:Y:S01]  /*0b80*/  LEA.HI R11, R10, R10, RZ, 0x1 ;  /* 0x0000000a0a0b7211 */ /* 0x000fe200078f08ff */
[----:B------:R-:W-:Y:S01]  /*0b90*/  IMAD.IADD R3, R4, 0x1, -R3 ;  /* 0x0000000104037824 */ /* 0x000fe200078e0a03 */
[----:B------:R-:W-:-:S02]  /*0ba0*/  LEA.HI R9, R7, R2, RZ, 0x3 ;  /* 0x0000000207097211 */ /* 0x000fc400078f18ff */
[----:B------:R-:W-:Y:S02]  /*0bb0*/  SHF.R.S32.HI R7, RZ, 0x1f, R8 ;  /* 0x0000001fff077819 */ /* 0x000fe40000011408 */
[----:B------:R-:W-:Y:S02]  /*0bc0*/  LOP3.LUT R13, R11, 0x1ffffffe, RZ, 0xc0, !PT ;  /* 0x1ffffffe0b0d7812 */ /* 0x000fe400078ec0ff */
[----:B------:R-:W-:Y:S02]  /*0bd0*/  LEA R12, R3, R12, 0x4 ;  /* 0x0000000c030c7211 */ /* 0x000fe400078e20ff */
[-C--:B------:R-:W-:Y:S01]  /*0be0*/  LEA.HI R3, R7, R8.reuse, RZ, 0x2 ;  /* 0x0000000807037211 */ /* 0x080fe200078f10ff */
[----:B------:R-:W-:Y:S01]  /*0bf0*/  IMAD.IADD R185, R10, 0x1, -R13 ;  /* 0x000000010ab97824 */ /* 0x000fe200078e0a0d */
[C---:B------:R-:W-:Y:S01]  /*0c00*/  LOP3.LUT R11, R9.reuse, 0xfffffff8, RZ, 0xc0, !PT ;  /* 0xfffffff8090b7812 */ /* 0x040fe200078ec0ff */
[----:B------:R-:W-:Y:S01]  /*0c10*/  IMAD.SHL.U32 R9, R9, 0x40, RZ ;  /* 0x0000004009097824 */ /* 0x000fe200078e00ff */
[----:B------:R-:W-:Y:S01]  /*0c20*/  LOP3.LUT R13, R3, 0x7ffffffc, RZ, 0xc0, !PT ;  /* 0x7ffffffc030d7812 */ /* 0x000fe200078ec0ff */
[----:B------:R-:W-:Y:S01]  /*0c30*/  IMAD.U32 R196, R12, 0x40, R5 ;  /* 0x000000400cc47824 */ /* 0x000fe200078e0005 */
[----:B------:R-:W-:Y:S01]  /*0c40*/  LEA.HI R7, R7, R8, RZ, 0x5 ;  /* 0x0000000807077211 */ /* 0x000fe200078f28ff */
[----:B------:R-:W-:Y:S01]  /*0c50*/  IMAD.IADD R11, R2, 0x1, -R11 ;  /* 0x00000001020b7824 */ /* 0x000fe200078e0a0b */
[----:B------:R-:W-:Y:S01]  /*0c60*/  SHF.R.S32.HI R2, RZ, 0x2, R3 ;  /* 0x00000002ff027819 */ /* 0x000fe20000011403 */
[----:B------:R-:W-:Y:S01]  /*0c70*/  IMAD.IADD R13, R8, 0x1, -R13 ;  /* 0x00000001080d7824 */ /* 0x000fe200078e0a0d */
[----:B------:R-:W-:Y:S01]  /*0c80*/  SHF.R.S32.HI R3, RZ, 0x1f, R3 ;  /* 0x0000001fff037819 */ /* 0x000fe20000011403 */
[----:B------:R-:W-:Y:S01]  /*0c90*/  IMAD.SHL.U32 R8, R11, 0x40, RZ ;  /* 0x000000400b087824 */ /* 0x000fe200078e00ff */
[----:B------:R-:W-:-:S02]  /*0ca0*/  LOP3.LUT R9, R9, 0x7ffffe00, RZ, 0xc0, !PT ;  /* 0x7ffffe0009097812 */ /* 0x000fc400078ec0ff */
[----:B------:R-:W-:Y:S02]  /*0cb0*/  LEA.HI R3, R3, R2, RZ, 0x3 ;  /* 0x0000000203037211 */ /* 0x000fe400078f18ff */
[----:B------:R-:W-:Y:S01]  /*0cc0*/  LOP3.LUT R8, R8, 0x1c0, RZ, 0xc0, !PT ;  /* 0x000001c008087812 */ /* 0x000fe200078ec0ff */
[----:B------:R-:W-:Y:S01]  /*0cd0*/  IMAD R9, R4, 0x400, R9 ;  /* 0x0000040004097824 */ /* 0x000fe200078e0209 */
[----:B------:R-:W-:Y:S02]  /*0ce0*/  LOP3.LUT R3, R3, 0xfffffff8, RZ, 0xc0, !PT ;  /* 0xfffffff803037812 */ /* 0x000fe400078ec0ff */
[----:B------:R-:W-:Y:S02]  /*0cf0*/  LOP3.LUT R5, R8, 0x8, R5, 0xf8, !PT ;  /* 0x0000000808057812 */ /* 0x000fe400078ef805 */
[----:B------:R-:W-:Y:S02]  /*0d00*/  SHF.R.U32.HI R8, RZ, 0x3, R8 ;  /* 0x00000003ff087819 */ /* 0x000fe40000011608 */
[----:B------:R-:W-:-:S02]  /*0d10*/  LEA.HI R0, R0, R197, RZ, 0x3 ;  /* 0x000000c500007211 */ /* 0x000fc400078f18ff */
[----:B------:R-:W-:Y:S02]  /*0d20*/  LOP3.LUT R8, R5, R8, RZ, 0x3c, !PT ;  /* 0x0000000805087212 */ /* 0x000fe400078e3cff */
[----:B------:R-:W-:Y:S02]  /*0d30*/  IADD3 R16, R2, -R3, RZ ;  /* 0x8000000302107210 */ /* 0x000fe40007ffe0ff */
[----:B------:R-:W-:Y:S01]  /*0d40*/  LOP3.LUT R2, R0, 0xfffffff8, RZ, 0xc0, !PT ;  /* 0xfffffff800027812 */ /* 0x000fe200078ec0ff */
[----:B------:R-:W-:Y:S01]  /*0d50*/  IMAD.IADD R8, R9, 0x1, R8 ;  /* 0x0000000109087824 */ /* 0x000fe200078e0208 */
[----:B------:R-:W-:Y:S02]  /*0d60*/  R2P PR, R11, 0x6 ;  /* 0x000000060b007804 */ /* 0x000fe40000000000 */
[----:B------:R-:W-:Y:S01]  /*0d70*/  LEA.HI R6, R6, R193, RZ, 0x1 ;  /* 0x000000c106067211 */ /* 0x000fe200078f08ff */
[----:B------:R-:W-:Y:S01]  /*0d80*/  IMAD.IADD R191, R197, 0x1, -R2 ;  /* 0x00000001c5bf7824 */ /* 0x000fe200078e0a02 */
[----:B------:R-:W-:-:S02]  /*0d90*/  LEA R18, R8, UR41, 0x1 ;  /* 0x0000002908127c11 */ /* 0x000fc4000f8e08ff */
[----:B------:R-:W-:Y:S01]  /*0da0*/  SHF.R.S32.HI R7, RZ, 0x5, R7 ;  /* 0x00000005ff077819 */ /* 0x000fe20000011407 */
[----:B------:R-:W-:Y:S01]  /*0db0*/  IMAD.SHL.U32 R184, R191, 0x8, RZ ;  /* 0x00000008bfb87824 */ /* 0x000fe200078e00ff */
[----:B------:R-:W-:Y:S01]  /*0dc0*/  LOP3.LUT R6, R6, 0xfffffe, RZ, 0xc0, !PT ;  /* 0x00fffffe06067812 */ /* 0x000fe200078ec0ff */
[----:B------:R-:W-:Y:S01]  /*0dd0*/  VIADD R23, R18, 0x26800 ;  /* 0x0002680012177836 */ /* 0x000fe20000000000 */
[----:B------:R-:W-:Y:S01]  /*0de0*/  SEL R22, R22, 0xffffffe0, !P1 ;  /* 0xffffffe016167807 */ /* 0x000fe20004800000 */
        /* <DEDUP_REMOVED lines=12> */
[----:B------:R-:W-:Y:S01]  /*0eb0*/  VIADD R19, R18, 0x26840 ;  /* 0x0002684012137836 */ /* 0x000fe20000000000 */
[----:B------:R-:W-:Y:S01]  /*0ec0*/  SHF.R.S32.HI R200, RZ, 0x1f, R186 ;  /* 0x0000001fffc87819 */ /* 0x000fe200000114ba */
[----:B------:R-:W-:Y:S01]  /*0ed0*/  IMAD R16, R7, 0x10, R16 ;  /* 0x0000001007107824 */ /* 0x000fe200078e0210 */
[----:B------:R-:W-:Y:S01]  /*0ee0*/  SHF.R.S32.HI R199, RZ, 0x1f, R195 ;  /* 0x0000001fffc77819 */ /* 0x000fe200000114c3 */
[----:B------:R-:W-:Y:S01]  /*0ef0*/  IMAD.IADD R6, R193, 0x1, -R6 ;  /* 0x00000001c1067824 */ /* 0x000fe200078e0a06 */
[----:B------:R-:W-:Y:S01]  /*0f00*/  SHF.R.S32.HI R198, RZ, 0x1f, R194 ;  /* 0x0000001fffc67819 */ /* 0x000fe200000114c2 */
[----:B------:R-:W-:Y:S01]  /*0f10*/  @P2 VIADD R19, R23, 0xffffffc0 ;  /* 0xffffffc017132836 */ /* 0x000fe20000000000 */
[----:B------:R-:W-:Y:S01]  /*0f20*/  SHF.L.U32 R2, R13, 0x1, RZ ;  /* 0x000000010d027819 */ /* 0x000fe200000006ff */
[----:B------:R-:W-:-:S02]  /*0f30*/  IMAD.IADD R23, R23, 0x1, R22 ;  /* 0x0000000117177824 */ /* 0x000fc400078e0216 */
[----:B------:R-:W-:Y:S02]  /*0f40*/  IMAD.SHL.U32 R17, R6, 0x100, RZ ;  /* 0x0000010006117824 */ /* 0x000fe400078e00ff */
[----:B------:R-:W-:Y:S02]  /*0f50*/  IMAD R185, R185, 0x8, R16 ;  /* 0x00000008b9b97824 */ /* 0x000fe400078e0210 */
[----:B------:R-:W-:-:S07]  /*0f60*/  IMAD.IADD R22, R22, 0x1, R19 ;  /* 0x0000000116167824 */ /* 0x000fce00078e0213 */
.L_x_5581:
[----:B------:R-:W-:Y:S01]  /*0f70*/  ULDC.64 UR8, c[0x0][0xa28] ;  /* 0x00028a0000087ab9 */ /* 0x000fe20000000a00 */
[----:B------:R-:W-:Y:S01]  /*0f80*/  ULDC UR4, c[0x0][0x424] ;  /* 0x0001090000047ab9 */ /* 0x000fe20000000800 */
[----:B------:R-:W-:-:S04]  /*0f90*/  UISETP.NE.U32.AND UP0, UPT, UR8, URZ, UPT ;  /* 0x0000003f0800728c */ /* 0x000fc8000bf05070 */
[----:B------:R-:W-:-:S03]  /*0fa0*/  UISETP.NE.AND.EX UP0, UPT, UR9, URZ, UPT, UP0 ;  /* 0x0000003f0900728c */ /* 0x000fc6000bf05300 */
[----:B------:R-:W-:Y:S02]  /*0fb0*/  ULDC.64 UR8, c[0x0][0xa18] ;  /* 0x0002860000087ab9 */ /* 0x000fe40000000a00 */
[----:B------:R-:W-:Y:S01]  /*0fc0*/  UISETP.NE.U32.AND UP1, UPT, UR8, URZ, UPT ;  /* 0x0000003f0800728c */ /* 0x000fe2000bf25070 */
[----:B------:R-:W-:-:S03]  /*0fd0*/  PLOP3.LUT P0, PT, PT, PT, UP0, 0x80, 0x0 ;  /* 0x000000000000781c */ /* 0x000fc60003f0f008 */
[----:B------:R-:W-:-:S03]  /*0fe0*/  UISETP.NE.AND.EX UP1, UPT, UR9, URZ, UPT, UP1 ;  /* 0x0000003f0900728c */ /* 0x000fc6000bf25310 */
[----:B------:R-:W-:Y:S02]  /*0ff0*/  @UP0 ULDC.64 UR8, c[0x0][0xa28] ;  /* 0x00028a0000080ab9 */ /* 0x000fe40000000a00 */
[----:B------:R-:W-:Y:S01]  /*1000*/  @UP0 UIMAD.WIDE UR8, UR6, 0x4, UR8 ;  /* 0x00000004060808a5 */ /* 0x000fe2000f8e0208 */
[----:B------:R-:W-:-:S05]  /*1010*/  PLOP3.LUT P2, PT, PT, PT, UP1, 0x80, 0x0 ;  /* 0x000000000000781c */ /* 0x000fca0003f4f018 */
[----:B------:R-:W-:Y:S01]  /*1020*/  @UP1 ULDC.64 UR10, c[0x0][0xa18] ;  /* 0x00028600000a1ab9 */ /* 0x000fe20000000a00 */
[----:B0-23--:R-:W-:Y:S02]  /*1030*/  IMAD.U32 R4, RZ, RZ, UR8 ;  /* 0x00000008ff047e24 */ /* 0x00dfe4000f8e00ff */
[----:B------:R-:W-:Y:S01]  /*1040*/  IMAD.U32 R5, RZ, RZ, UR9 ;  /* 0x00000009ff057e24 */ /* 0x000fe2000f8e00ff */
[----:B------:R-:W-:-:S04]  /*1050*/  @UP1 UIMAD.WIDE UR8, UR6, 0x4, UR10 ;  /* 0x00000004060818a5 */ /* 0x000fc8000f8e020a */
[----:B------:R-:W2:Y:S02]  /*1060*/  @P0 LDG.E R4, desc[UR54][R4.64] ;  /* 0x0000003604040981 */ /* 0x000ea4000c1e1900 */
[----:B-1----:R-:W-:Y:S02]  /*1070*/  IMAD.U32 R6, RZ, RZ, UR8 ;  /* 0x00000008ff067e24 */ /* 0x002fe4000f8e00ff */
[----:B----4-:R-:W-:Y:S01]  /*1080*/  IMAD.U32 R7, RZ, RZ, UR9 ;  /* 0x00000009ff077e24 */ /* 0x010fe2000f8e00ff */
[----:B------:R-:W-:-:S04]  /*1090*/  ULDC.64 UR8, c[0x0][0x418] ;  /* 0x0001060000087ab9 */ /* 0x000fc80000000a00 */
[----:B------:R-:W3:Y:S01]  /*10a0*/  @P2 LDG.E R6, desc[UR54][R6.64] ;  /* 0x0000003606062981 */ /* 0x000ee2000c1e1900 */
[----:B------:R-:W-:Y:S01]  /*10b0*/  UISETP.NE.U32.AND UP0, UPT, UR8, URZ, UPT ;  /* 0x0000003f0800728c */ /* 0x000fe2000bf05070 */
[----:B------:R-:W-:Y:S01]  /*10c0*/  UMOV UR48, URZ ;  /* 0x0000003f00307c82 */ /* 0x000fe20008000000 */
[----:B------:R-:W-:Y:S02]  /*10d0*/  UMOV UR43, UR7 ;  /* 0x00000007002b7c82 */ /* 0x000fe40008000000 */
[----:B------:R-:W-:-:S03]  /*10e0*/  UISETP.NE.AND.EX UP0, UPT, UR9, URZ, UPT, UP0 ;  /* 0x0000003f0900728c */ /* 0x000fc6000bf05300 */
[----:B------:R-:W-:Y:S01]  /*10f0*/  ULDC.64 UR8, c[0x0][0xa20] ;  /* 0x0002880000087ab9 */ /* 0x000fe20000000a00 */
[----:B------:R-:W-:Y:S01]  /*1100*/  USEL UR4, UR4, 0x1, UP0 ;  /* 0x0000000104047887 */ /* 0x000fe20008000000 */
[----:B------:R-:W-:Y:S01]  /*1110*/  ISETP.NE.U32.AND P1, PT, RZ, UR8, PT ;  /* 0x00000008ff007c0c */ /* 0x000fe2000bf25070 */
[----:B------:R-:W-:Y:S02]  /*1120*/  ULDC UR8, c[0x0][0x2f0] ;  /* 0x0000bc0000087ab9 */ /* 0x000fe40000000800 */
[----:B------:R-:W-:Y:S01]  /*1130*/  UIMAD UR4, UR4, UR8, URZ ;  /* 0x00000008040472a4 */ /* 0x000fe2000f8e023f */
[----:B------:R-:W-:Y:S02]  /*1140*/  ISETP.NE.AND.EX P1, PT, RZ, UR9, PT, P1 ;  /* 0x00000009ff007c0c */ /* 0x000fe4000bf25310 */
[----:B--2---:R-:W-:Y:S02]  /*1150*/  @P0 R2UR UR48, R4 ;  /* 0x00000000043002ca */ /* 0x004fe400000e0000 */
[----:B---3--:R-:W-:Y:S01]  /*1160*/  @P2 R2UR UR50, R6 ;  /* 0x00000000063222ca */ /* 0x008fe200000e0000 */
[----:B------:R-:W-:-:S14]  /*1170*/  @P2 BRA `(.L_x_5464) ;  /* 0x0000000000382947 */ /* 0x000fdc0003800000 */
[----:B------:R-:W-:Y:S01]  /*1180*/  ULDC.64 UR8, c[0x0][0xa00] ;  /* 0x0002800000087ab9 */ /* 0x000fe20000000a00 */
[----:B------:R-:W-:Y:S01]  /*1190*/  ULDC UR50, c[0x0][0x288] ;  /* 0x0000a20000327ab9 */ /* 0x000fe20000000800 */
[----:B------:R-:W-:-:S04]  /*11a0*/  ISETP.NE.U32.AND P0, PT, RZ, UR8, PT ;  /* 0x00000008ff007c0c */ /* 0x000fc8000bf05070 */
[----:B------:R-:W-:-:S13]  /*11b0*/  ISETP.NE.AND.EX P0, PT, RZ, UR9, PT, P0 ;  /* 0x00000009ff007c0c */ /* 0x000fda000bf05300 */
[----:B------:R-:W-:Y:S05]  /*11c0*/  @!P0 BRA `(.L_x_5464) ;  /* 0x0000000000248947 */ /* 0x000fea0003800000 */
[----:B------:R-:W-:Y:S02]  /*11d0*/  ULDC.64 UR8, c[0x0][0xa00] ;  /* 0x0002800000087ab9 */ /* 0x000fe40000000a00 */
[----:B------:R-:W-:-:S06]  /*11e0*/  UIMAD.WIDE UR8, UR6, 0x4, UR8 ;  /* 0x00000004060878a5 */ /* 0x000fcc000f8e0208 */
[----:B------:R-:W-:Y:S01]  /*11f0*/  IMAD.U32 R4, RZ, RZ, UR8 ;  /* 0x00000008ff047e24 */ /* 0x000fe2000f8e00ff */
[----:B------:R-:W-:-:S05]  /*1200*/  MOV R5, UR9 ;  /* 0x0000000900057c02 */ /* 0x000fca0008000f00 */
[----:B------:R-:W2:Y:S04]  /*1210*/  LDG.E R3, desc[UR54][R4.64] ;  /* 0x0000003604037981 */ /* 0x000ea8000c1e1900 */
[----:B------:R-:W3:Y:S01]  /*1220*/  LDG.E R0, desc[UR54][R4.64+0x4] ;  /* 0x0000043604007981 */ /* 0x000ee2000c1e1900 */
[----:B--2---:R-:W-:Y:S02]  /*1230*/  R2UR UR50, R3 ;  /* 0x00000000033272ca */ /* 0x004fe400000e0000 */
[----:B---3--:R-:W-:-:S13]  /*1240*/  R2UR UR7, R0 ;  /* 0x00000000000772ca */ /* 0x008fda00000e0000 */
[----:B------:R-:W-:-:S12]  /*1250*/  UIADD3 UR50, -UR50, UR7, URZ ;  /* 0x0000000732327290 */ /* 0x000fd8000fffe13f */
.L_x_5464:
[----:B------:R-:W-:Y:S01]  /*1260*/  UMOV UR44, UR6 ;  /* 0x00000006002c7c82 */ /* 0x000fe20008000000 */
[----:B------:R-:W-:Y:S05]  /*1270*/  @!P1 BRA `(.L_x_5465) ;  /* 0x00000000001c9947 */ /* 0x000fea0003800000 */
[----:B------:R-:W-:Y:S02]  /*1280*/  ULDC.64 UR8, c[0x0][0xa20] ;  /* 0x0002880000087ab9 */ /* 0x000fe40000000a00 */
[----:B------:R-:W-:-:S06]  /*1290*/  UIMAD.WIDE UR6, UR6, 0x4, UR8 ;  /* 0x00000004060678a5 */ /* 0x000fcc000f8e0208 */
[----:B------:R-:W-:Y:S02]  /*12a0*/  IMAD.U32 R4, RZ, RZ, UR6 ;  /* 0x00000006ff047e24 */ /* 0x000fe4000f8e00ff */
[----:B------:R-:W-:-:S05]  /*12b0*/  IMAD.U32 R5, RZ, RZ, UR7 ;  /* 0x00000007ff057e24 */ /* 0x000fca000f8e00ff */
[----:B------:R-:W2:Y:S02]  /*12c0*/  LDG.E R4, desc[UR54][R4.64] ;  /* 0x0000003604047981 */ /* 0x000ea4000c1e1900 */
[----:B--2---:R-:W-:Y:S01]  /*12d0*/  R2UR UR4, R4 ;  /* 0x00000000040472ca */ /* 0x004fe200000e0000 */
[----:B------:R-:W-:-:S14]  /*12e0*/  BRA `(.L_x_5466) ;  /* 0x0000000000347947 */ /* 0x000fdc0003800000 */
.L_x_5465:
        /* <DEDUP_REMOVED lines=13> */
.L_x_5466:
[----:B------:R-:W-:Y:S02]  /*13c0*/  UISETP.NE.AND UP0, UPT, UR46, 0x1, UPT ;  /* 0x000000012e00788c */ /* 0x000fe4000bf05270 */
[----:B------:R-:W-:Y:S02]  /*13d0*/  UIADD3 UR48, -UR48, UR4, URZ ;  /* 0x0000000430307290 */ /* 0x000fe4000fffe13f */
[----:B------:R-:W-:Y:S02]  /*13e0*/  USHF.L.U32 UR45, UR5, 0x6, URZ ;  /* 0x00000006052d7899 */ /* 0x000fe4000800063f */
[----:B------:R-:W-:Y:S01]  /*13f0*/  UIADD3 UR4, UR48, 0x3f, URZ ;  /* 0x0000003f30047890 */ /* 0x000fe2000fffe03f */
[----:B------:R-:W-:-:S03]  /*1400*/  PLOP3.LUT P0, PT, PT, PT, UP0, 0x80, 0x0 ;  /* 0x000000000000781c */ /* 0x000fc60003f0f008 */
[----:B------:R-:W-:-:S04]  /*1410*/  USHF.R.S32.HI UR6, URZ, 0x1f, UR4 ;  /* 0x0000001f3f067899 */ /* 0x000fc80008011404 */
[----:B------:R-:W-:-:S04]  /*1420*/  ULEA.HI UR6, UR6, UR4, URZ, 0x6 ;  /* 0x0000000406067291 */ /* 0x000fc8000f8f303f */
[----:B------:R-:W-:Y:S02]  /*1430*/  USHF.R.S32.HI UR6, URZ, 0x6, UR6 ;  /* 0x000000063f067899 */ /* 0x000fe40008011406 */
[----:B------:R-:W-:Y:S10]  /*1440*/  @!P0 BRA `(.L_x_5467) ;  /* 0x0000002000308947 */ /* 0x000ff40003800000 */
[----:B------:R-:W0:Y:S01]  /*1450*/  LDC.64 R6, c[0x0][0x9e0] ;  /* 0x00027800ff067b82 */ /* 0x000e220000000a00 */
[----:B------:R-:W-:Y:S01]  /*1460*/  ULDC UR4, c[0x0][0x448] ;  /* 0x0001120000047ab9 */ /* 0x000fe20000000800 */
[----:B------:R-:W-:Y:S02]  /*1470*/  UIADD3 UR7, UR45, 0x3f, URZ ;  /* 0x0000003f2d077890 */ /* 0x000fe4000fffe03f */
[----:B------:R-:W-:Y:S02]  /*1480*/  UISETP.NE.AND UP0, UPT, UR4, 0x1, UPT ;  /* 0x000000010400788c */ /* 0x000fe4000bf05270 */
[----:B------:R-:W-:-:S09]  /*1490*/  UIADD3 UR8, UR48, 0x1, -UR50 ;  /* 0x0000000130087890 */ /* 0x000fd2000fffe832 */
[----:B------:R-:W-:Y:S01]  /*14a0*/  @UP0 ULDC UR4, c[0x0][0x44c] ;  /* 0x0001130000040ab9 */ /* 0x000fe20000000800 */
[----:B------:R-:W-:Y:S01]  /*14b0*/  @UP0 ULDC UR9, c[0x0][0x450] ;  /* 0x0001140000090ab9 */ /* 0x000fe20000000800 */
[----:B------:R-:W-:-:S04]  /*14c0*/  UIMAD.WIDE.U32 UR4, UR7, UR4, URZ ;  /* 0x00000004070472a5 */ /* 0x000fc8000f8e003f */
[----:B------:R-:W-:Y:S01]  /*14d0*/  @UP0 USHF.R.U32.HI UR7, URZ, UR9, UR5 ;  /* 0x000000093f070299 */ /* 0x000fe20008011605 */
[----:B0-----:R-:W-:-:S03]  /*14e0*/  ISETP.GE.AND P1, PT, R7, 0x1, PT ;  /* 0x000000010700780c */ /* 0x001fc60003f26270 */
[----:B------:R-:W-:-:S06]  /*14f0*/  UIADD3 UR7, UR8, UR7, URZ ;  /* 0x0000000708077290 */ /* 0x000fcc000fffe03f */
[----:B------:R-:W-:-:S04]  /*1500*/  VIADD R0, R6, UR7 ;  /* 0x0000000706007c36 */ /* 0x000fc80008000000 */
        /* <DEDUP_REMOVED lines=12> */
.L_x_5469:
[----:B------:R-:W-:-:S13]  /*15d0*/  ISETP.NE.AND P0, PT, R7, 0x1, PT ;  /* 0x000000010700780c */ /* 0x000fda0003f05270 */
[----:B------:R-:W0:Y:S02]  /*15e0*/  @P0 LDC.64 R4, c[0x0][0x9e8] ;  /* 0x00027a00ff040b82 */ /* 0x000e240000000a00 */
[----:B0-----:R-:W-:-:S05]  /*15f0*/  @P0 IMAD.HI.U32 R4, R3, R4, RZ ;  /* 0x0000000403040227 */ /* 0x001fca00078e00ff */
[----:B------:R-:W-:-:S07]  /*1600*/  @P0 SHF.R.U32.HI R3, RZ, R5, R4 ;  /* 0x00000005ff030219 */ /* 0x000fce0000011604 */
.L_x_5470:
[----:B------:R-:W-:-:S05]  /*1610*/  IMAD R3, R3, R7, R7 ;  /* 0x0000000703037224 */ /* 0x000fca00078e0207 */
[----:B------:R-:W-:-:S07]  /*1620*/  VIMNMX R0, R0, R3, PT ;  /* 0x0000000300007248 */ /* 0x000fce0003fe0100 */
.L_x_5468:
[----:B------:R-:W-:Y:S01]  /*1630*/  @UP0 ULDC UR4, c[0x0][0x44c] ;  /* 0x0001130000040ab9 */ /* 0x000fe20000000800 */
[----:B------:R-:W-:Y:S01]  /*1640*/  VIADD R0, R0, 0x3f ;  /* 0x0000003f00007836 */ /* 0x000fe20000000000 */
[----:B------:R-:W-:Y:S01]  /*1650*/  UIMAD.WIDE.U32 UR4, UR45, UR4, URZ ;  /* 0x000000042d0472a5 */ /* 0x000fe2000f8e003f */
[----:B------:R-:W-:Y:S01]  /*1660*/  @UP0 ULDC UR8, c[0x0][0x450] ;  /* 0x0001140000080ab9 */ /* 0x000fe20000000800 */
[----:B------:R-:W-:Y:S02]  /*1670*/  UMOV UR7, UR45 ;  /* 0x0000002d00077c82 */ /* 0x000fe40008000000 */
[----:B------:R-:W-:Y:S01]  /*1680*/  @UP0 USHF.R.U32.HI UR7, URZ, UR8, UR5 ;  /* 0x000000083f070299 */ /* 0x000fe20008011605 */
[----:B------:R-:W-:Y:S02]  /*1690*/  SHF.R.S32.HI R3, RZ, 0x1f, R0 ;  /* 0x0000001fff037819 */ /* 0x000fe40000011400 */
[----:B------:R-:W-:Y:S01]  /*16a0*/  ULDC UR4, c[0x0][0x9dc] ;  /* 0x0002770000047ab9 */ /* 0x000fe20000000800 */
[----:B------:R-:W-:Y:S01]  /*16b0*/  UIADD3 UR48, UR7, UR48, -UR50 ;  /* 0x0000003007307290 */ /* 0x000fe2000fffe832 */
[----:B------:R-:W-:-:S03]  /*16c0*/  LEA.HI R3, R3, R0, RZ, 0x6 ;  /* 0x0000000003037211 */ /* 0x000fc600078f30ff */
[----:B------:R-:W-:Y:S01]  /*16d0*/  UIADD3 UR4, UR48, -UR4, URZ ;  /* 0x8000000430047290 */ /* 0x000fe2000fffe03f */
[----:B------:R-:W-:-:S04]  /*16e0*/  SHF.R.S32.HI R3, RZ, 0x6, R3 ;  /* 0x00000006ff037819 */ /* 0x000fc80000011403 */
[----:B------:R-:W-:Y:S02]  /*16f0*/  VIMNMX R4, R3, UR6, PT ;  /* 0x0000000603047c48 */ /* 0x000fe4000bfe0100 */
[----:B------:R-:W-:Y:S01]  /*1700*/  MOV R5, UR4 ;  /* 0x0000000400057c02 */ /* 0x000fe20008000f00 */
        /* <DEDUP_REMOVED lines=11> */
.L_x_5472:
[----:B------:R-:W-:-:S13]  /*17c0*/  ISETP.NE.AND P0, PT, R7, 0x1, PT ;  /* 0x000000010700780c */ /* 0x000fda0003f05270 */
[----:B------:R-:W0:Y:S02]  /*17d0*/  @P0 LDC.64 R8, c[0x0][0x9e8] ;  /* 0x00027a00ff080b82 */ /* 0x000e240000000a00 */
[----:B0-----:R-:W-:-:S05]  /*17e0*/  @P0 IMAD.HI.U32 R6, R0, R8, RZ ;  /* 0x0000000800060227 */ /* 0x001fca00078e00ff */
[----:B------:R-:W-:-:S07]  /*17f0*/  @P0 SHF.R.U32.HI R0, RZ, R9, R6 ;  /* 0x00000009ff000219 */ /* 0x000fce0000011606 */
.L_x_5473:
[----:B------:R-:W-:-:S05]  /*1800*/  IMAD R0, R0, R7, RZ ;  /* 0x0000000700007224 */ /* 0x000fca00078e02ff */
[----:B------:R-:W-:-:S07]  /*1810*/  VIMNMX R5, R5, R0, !PT ;  /* 0x0000000005057248 */ /* 0x000fce0007fe0100 */
.L_x_5471:
[----:B------:R-:W-:Y:S01]  /*1820*/  SHF.R.S32.HI R0, RZ, 0x1f, R5 ;  /* 0x0000001fff007819 */ /* 0x000fe20000011405 */
[----:B------:R-:W-:Y:S01]  /*1830*/  IMAD.MOV.U32 R3, RZ, RZ, RZ ;  /* 0x000000ffff037224 */ /* 0x000fe200078e00ff */
[----:B------:R-:W-:Y:S02]  /*1840*/  PLOP3.LUT P0, PT, PT, PT, PT, 0x80, 0x0 ;  /* 0x000000000000781c */ /* 0x000fe40003f0f070 */
[----:B------:R-:W-:Y:S02]  /*1850*/  CS2R R20, SRZ ;  /* 0x0000000000147805 */ /* 0x000fe4000001ff00 */
[----:B------:R-:W-:Y:S02]  /*1860*/  LEA.HI R0, R0, R5, RZ, 0x6 ;  /* 0x0000000500007211 */ /* 0x000fe400078f30ff */
[----:B------:R-:W-:Y:S02]  /*1870*/  CS2R R150, SRZ ;  /* 0x0000000000967805 */ /* 0x000fe4000001ff00 */
[----:B------:R-:W-:-:S02]  /*1880*/  CS2R R148, SRZ ;  /* 0x0000000000947805 */ /* 0x000fc4000001ff00 */
[----:B------:R-:W-:Y:S02]  /*1890*/  CS2R R146, SRZ ;  /* 0x0000000000927805 */ /* 0x000fe4000001ff00 */
[----:B------:R-:W-:Y:S02]  /*18a0*/  SHF.R.S32.HI R0, RZ, 0x6, R0 ;  /* 0x00000006ff007819 */ /* 0x000fe40000011400 */
[----:B------:R-:W-:Y:S02]  /*18b0*/  CS2R R144, SRZ ;  /* 0x0000000000907805 */ /* 0x000fe4000001ff00 */
[----:B------:R-:W-:Y:S02]  /*18c0*/  CS2R R142, SRZ ;  /* 0x00000000008e7805 */ /* 0x000fe4000001ff00 */
[----:B------:R-:W-:Y:S02]  /*18d0*/  CS2R R140, SRZ ;  /* 0x00000000008c7805 */ /* 0x000fe4000001ff00 */
[----:B------:R-:W-:-:S02]  /*18e0*/  VIMNMX R0, RZ, R0, !PT ;  /* 0x00000000ff007248 */ /* 0x000fc40007fe0100 */
[----:B------:R-:W-:Y:S02]  /*18f0*/  CS2R R138, SRZ ;  /* 0x00000000008a7805 */ /* 0x000fe4000001ff00 */
[----:B------:R-:W-:Y:S02]  /*1900*/  CS2R R136, SRZ ;  /* 0x0000000000887805 */ /* 0x000fe4000001ff00 */
[----:B------:R-:W-:Y:S02]  /*1910*/  CS2R R134, SRZ ;  /* 0x0000000000867805 */ /* 0x000fe4000001ff00 */
[----:B------:R-:W-:Y:S02]  /*1920*/  ISETP.GT.AND P1, PT, R4, R0, PT ;  /* 0x000000000400720c */ /* 0x000fe40003f24270 */
        /* <DEDUP_REMOVED lines=71> */
.L_x_5475:
[----:B------:R-:W-:Y:S01]  /*1da0*/  ULEA UR21, UR38, UR41, 0x3 ;  /* 0x0000002926157291 */ /* 0x000fe2000f8e183f */
[----:B------:R-:W-:-:S05]  /*1db0*/  IMAD.U32 R3, RZ, RZ, UR37 ;  /* 0x00000025ff037e24 */ /* 0x000fca000f8e00ff */
[----:B------:R-:W-:-:S04]  /*1dc0*/  SHF.L.U32 R3, R3, 0x1f, RZ ;  /* 0x0000001f03037819 */ /* 0x000fc800000006ff */
[----:B------:R-:W0:Y:S02]  /*1dd0*/  SYNCS.PHASECHK.TRANS64.TRYWAIT P1, [UR21+0x28c50], R3 ;  /* 0x028c5003ff0075a7 */ /* 0x000e240008020155 */
[----:B0-----:R-:W-:Y:S05]  /*1de0*/  @!P1 BRA `(.L_x_5476) ;  /* 0x0000014c00309947 */ /* 0x001fea0003800000 */
.L_x_5674:
        /* <DEDUP_REMOVED lines=38> */
.L_x_5477:
[----:B0-----:R-:W-:Y:S01]  /*2050*/  VIADD R3, R4, 0xfffffffe ;  /* 0xfffffffe04037836 */ /* 0x001fe20000000000 */
[----:B------:R-:W-:-:S04]  /*2060*/  UIADD3 UR6, UR21, 0x28c60, URZ ;  /* 0x00028c6015067890 */ /* 0x000fc8000fffe03f */
[----:B------:R-:W-:Y:S01]  /*2070*/  ISETP.GE.AND P1, PT, R3, R0, PT ;  /* 0x000000000300720c */ /* 0x000fe20003f26270 */
[----:B------:R-:W-:-:S09]  /*2080*/  UPRMT UR6, UR40, 0x654, UR6 ;  /* 0x0000065428067896 */ /* 0x000fd20008000006 */
[----:B------:R-:W-:Y:S03]  /*2090*/  SYNCS.ARRIVE.TRANS64.RED.A1T0 RZ, [UR6], RZ ;  /* 0x000000ffffff79a7 */ /* 0x000fe60008100406 */
[----:B------:R-:W-:Y:S05]  /*20a0*/  @!P1 BRA `(.L_x_5478) ;  /* 0x0000000800d89947 */ /* 0x000fea0003800000 */
.L_x_5484:
[----:B------:R-:W-:Y:S01]  /*20b0*/  BAR.SYNC.DEFER_BLOCKING 0xe, 0x100 ;  /* 0x0384000000007b1d */ /* 0x000fe20000010000 */
[----:B-1----:R-:W-:Y:S01]  /*20c0*/  IMAD.U32 R5, RZ, RZ, UR38 ;  /* 0x00000026ff057e24 */ /* 0x002fe2000f8e00ff */
[----:B------:R-:W-:Y:S01]  /*20d0*/  UIADD3 UR38, UR38, 0x1, URZ ;  /* 0x0000000126267890 */ /* 0x000fe2000fffe03f */
[C---:B------:R-:W-:Y:S01]  /*20e0*/  ISETP.GT.AND P2, PT, R3.reuse, R0, PT ;  /* 0x000000000300720c */ /* 0x040fe20003f44270 */
[----:B------:R-:W-:Y:S02]  /*20f0*/  VIADD R3, R3, 0xffffffff ;  /* 0xffffffff03037836 */ /* 0x000fe40000000000 */
[----:B0-----:R-:W-:Y:S01]  /*2100*/  LEA R4, R5, R16, 0x6 ;  /* 0x0000001005047211 */ /* 0x001fe200078e30ff */
        /* <DEDUP_REMOVED lines=137> */
.L_x_5479:
[----:B------:R-:W-:Y:S01]  /*29a0*/  ULEA UR21, UR38, UR41, 0x3 ;  /* 0x0000002926157291 */ /* 0x000fe2000f8e183f */
[----:B------:R-:W-:-:S05]  /*29b0*/  IMAD.U32 R4, RZ, RZ, UR37 ;  /* 0x00000025ff047e24 */ /* 0x000fca000f8e00ff */
[----:B------:R-:W-:-:S04]  /*29c0*/  SHF.L.U32 R4, R4, 0x1f, RZ ;  /* 0x0000001f04047819 */ /* 0x000fc800000006ff */
[----:B------:R0:W1:Y:S01]  /*29d0*/  SYNCS.PHASECHK.TRANS64.TRYWAIT P1, [UR21+0x28c50], R4 ;  /* 0x028c5004ff0075a7 */ /* 0x0000620008020155 */
[----:B------:R-:W-:Y:S05]  /*29e0*/  @!P0 BRA `(.L_x_5480) ;  /* 0x0000000000048947 */ /* 0x000fea0003800000 */
[----:B------:R-:W-:Y:S01]  /*29f0*/  BPT.TRAP 0x1 ;  /* 0x000000040000795c */ /* 0x000fe20000300000 */
.L_x_5480:
[----:B-1----:R-:W-:Y:S05]  /*2a00*/  @P1 BRA `(.L_x_5481) ;  /* 0x0000000000081947 */ /* 0x002fea0003800000 */
[----:B------:R-:W1:Y:S02]  /*2a10*/  SYNCS.PHASECHK.TRANS64.TRYWAIT P1, [UR21+0x28c50], R4 ;  /* 0x028c5004ff0075a7 */ /* 0x000e640008020155 */
[----:B-1----:R-:W-:Y:S05]  /*2a20*/  @!P1 BRA `(.L_x_5482) ;  /* 0x0000014000389947 */ /* 0x002fea0003800000 */
.L_x_5481:
        /* <DEDUP_REMOVED lines=26> */
.L_x_5483:
[----:B------:R-:W-:-:S04]  /*2bd0*/  UIADD3 UR6, UR21, 0x28c60, URZ ;  /* 0x00028c6015067890 */ /* 0x000fc8000fffe03f */
[----:B------:R-:W-:-:S09]  /*2be0*/  UPRMT UR6, UR40, 0x654, UR6 ;  /* 0x0000065428067896 */ /* 0x000fd20008000006 */
[----:B------:R-:W-:Y:S01]  /*2bf0*/  SYNCS.ARRIVE.TRANS64.RED.A1T0 RZ, [UR6], RZ ;  /* 0x000000ffffff79a7 */ /* 0x000fe20008100406 */
[----:B------:R-:W-:Y:S05]  /*2c00*/  @P2 BRA `(.L_x_5484) ;  /* 0xfffffff400282947 */ /* 0x000fea000383ffff */
.L_x_5478:
[----:B------:R-:W-:Y:S01]  /*2c10*/  BAR.SYNC.DEFER_BLOCKING 0xe, 0x100 ;  /* 0x0384000000007b1d */ /* 0x000fe20000010000 */
[----:B------:R-:W-:Y:S01]  /*2c20*/  IMAD.U32 R3, RZ, RZ, UR38 ;  /* 0x00000026ff037e24 */ /* 0x000fe2000f8e00ff */
[----:B------:R-:W-:Y:S01]  /*2c30*/  UIADD3 UR38, UR38, 0x1, URZ ;  /* 0x0000000126267890 */ /* 0x000fe2000fffe03f */
[----:B------:R-:W-:Y:S01]  /*2c40*/  PLOP3.LUT P0, PT, PT, PT, PT, 0x8, 0x0 ;  /* 0x000000000000781c */ /* 0x000fe20003f0e170 */
[----:B------:R-:W-:Y:S02]  /*2c50*/  IMAD.MOV.U32 R20, RZ, RZ, RZ ;  /* 0x000000ffff147224 */ /* 0x000fe400078e00ff */
[----:B------:R-:W-:Y:S01]  /*2c60*/  IMAD R0, R3, 0x40, R16 ;  /* 0x0000004003007824 */ /* 0x000fe200078e0210 */
[----:B------:R-:W-:-:S04]  /*2c70*/  UISETP.NE.AND UP0, UPT, UR38, 0x2, UPT ;  /* 0x000000022600788c */ /* 0x000fc8000bf05270 */
[----:B01----:R-:W-:Y:S01]  /*2c80*/  LEA R4, R0, UR41, 0x2 ;  /* 0x0000002900047c11 */ /* 0x003fe2000f8e10ff */
        /* <DEDUP_REMOVED lines=136> */
.L_x_5467:
[----:B------:R-:W-:Y:S01]  /*3510*/  ULDC UR4, c[0x0][0x448] ;  /* 0x0001120000047ab9 */ /* 0x000fe20000000800 */
[----:B------:R-:W-:Y:S02]  /*3520*/  UIADD3 UR7, UR45, 0x3f, URZ ;  /* 0x0000003f2d077890 */ /* 0x000fe4000fffe03f */
[----:B------:R-:W-:Y:S02]  /*3530*/  UISETP.NE.AND UP0, UPT, UR4, 0x1, UPT ;  /* 0x000000010400788c */ /* 0x000fe4000bf05270 */
[----:B------:R-:W-:Y:S01]  /*3540*/  UIADD3 UR10, UR48, 0x1, -UR50 ;  /* 0x00000001300a7890 */ /* 0x000fe2000fffe832 */
[----:B------:R-:W-:Y:S01]  /*3550*/  ULDC.64 UR4, c[0x0][0x9e0] ;  /* 0x0002780000047ab9 */ /* 0x000fe20000000a00 */
[----:B------:R-:W-:-:S07]  /*3560*/  UP2UR UR52, UPR, URZ, 0x1 ;  /* 0x000000013f347883 */ /* 0x000fce0008000000 */
        /* <DEDUP_REMOVED lines=21> */
.L_x_5486:
[----:B------:R-:W-:-:S11]  /*36c0*/  UISETP.NE.AND UP0, UPT, UR5, 0x1, UPT ;  /* 0x000000010500788c */ /* 0x000fd6000bf05270 */
[----:B------:R-:W-:Y:S02]  /*36d0*/  @UP0 ULDC.64 UR10, c[0x0][0x9e8] ;  /* 0x00027a00000a0ab9 */ /* 0x000fe40000000a00 */
[----:B------:R-:W-:-:S04]  /*36e0*/  UIMAD.WIDE.U32 UR8, UR4, UR10, URZ ;  /* 0x0000000a040872a5 */ /* 0x000fc8000f8e003f */
[----:B------:R-:W-:-:S12]  /*36f0*/  @UP0 USHF.R.U32.HI UR4, URZ, UR11, UR9 ;  /* 0x0000000b3f040299 */ /* 0x000fd80008011609 */
.L_x_5487:
[----:B------:R-:W-:-:S06]  /*3700*/  UIMAD UR4, UR4, UR5, UR5 ;  /* 0x00000005040472a4 */ /* 0x000fcc000f8e0205 */
[----:B------:R-:W-:-:S07]  /*3710*/  VIMNMX R0, R0, UR4, PT ;  /* 0x0000000400007c48 */ /* 0x000fce000bfe0100 */
.L_x_5485:
[----:B------:R-:W-:Y:S01]  /*3720*/  UISETP.NE.AND UP0, UPT, UR52, URZ, UPT ;  /* 0x0000003f3400728c */ /* 0x000fe2000bf05270 */
[----:B------:R-:W-:Y:S01]  /*3730*/  VIADD R0, R0, 0x3f ;  /* 0x0000003f00007836 */ /* 0x000fe20000000000 */
[----:B------:R-:W-:-:S04]  /*3740*/  UMOV UR4, UR45 ;  /* 0x0000002d00047c82 */ /* 0x000fc80008000000 */
[----:B------:R-:W-:-:S04]  /*3750*/  SHF.R.S32.HI R3, RZ, 0x1f, R0 ;  /* 0x0000001fff037819 */ /* 0x000fc80000011400 */
[----:B------:R-:W-:Y:S01]  /*3760*/  LEA.HI R3, R3, R0, RZ, 0x6 ;  /* 0x0000000003037211 */ /* 0x000fe200078f30ff */
[----:B------:R-:W-:Y:S01]  /*3770*/  @UP0 ULDC UR8, c[0x0][0x44c] ;  /* 0x0001130000080ab9 */ /* 0x000fe20000000800 */
[----:B------:R-:W-:Y:S01]  /*3780*/  @UP0 ULDC UR7, c[0x0][0x450] ;  /* 0x0001140000070ab9 */ /* 0x000fe20000000800 */
[----:B------:R-:W-:Y:S01]  /*3790*/  UIMAD.WIDE.U32 UR8, UR45, UR8, URZ ;  /* 0x000000082d0872a5 */ /* 0x000fe2000f8e003f */
[----:B------:R-:W-:-:S03]  /*37a0*/  SHF.R.S32.HI R3, RZ, 0x6, R3 ;  /* 0x00000006ff037819 */ /* 0x000fc60000011403 */
[----:B------:R-:W-:Y:S01]  /*37b0*/  @UP0 USHF.R.U32.HI UR4, URZ, UR7, UR9 ;  /* 0x000000073f040299 */ /* 0x000fe20008011609 */
[----:B------:R-:W-:Y:S01]  /*37c0*/  VIMNMX R168, R3, UR6, PT ;  /* 0x0000000603a87c48 */ /* 0x000fe2000bfe0100 */
[----:B------:R-:W-:Y:S02]  /*37d0*/  UISETP.GE.AND UP0, UPT, UR5, 0x1, UPT ;  /* 0x000000010500788c */ /* 0x000fe4000bf06270 */
[----:B------:R-:W-:Y:S01]  /*37e0*/  UIADD3 UR4, UR4, UR48, -UR50 ;  /* 0x0000003004047290 */ /* 0x000fe2000fffe832 */
        /* <DEDUP_REMOVED lines=14> */
.L_x_5489:
[----:B------:R-:W-:-:S11]  /*38d0*/  UISETP.NE.AND UP0, UPT, UR5, 0x1, UPT ;  /* 0x000000010500788c */ /* 0x000fd6000bf05270 */
[----:B------:R-:W-:Y:S02]  /*38e0*/  @UP0 ULDC.64 UR10, c[0x0][0x9e8] ;  /* 0x00027a00000a0ab9 */ /* 0x000fe40000000a00 */
[----:B------:R-:W-:-:S04]  /*38f0*/  UIMAD.WIDE.U32 UR6, UR4, UR10, URZ ;  /* 0x0000000a040672a5 */ /* 0x000fc8000f8e003f */
[----:B------:R-:W-:-:S12]  /*3900*/  @UP0 USHF.R.U32.HI UR4, URZ, UR11, UR7 ;  /* 0x0000000b3f040299 */ /* 0x000fd80008011607 */
.L_x_5490:
[----:B------:R-:W-:-:S04]  /*3910*/  UIMAD UR4, UR4, UR5, URZ ;  /* 0x00000005040472a4 */ /* 0x000fc8000f8e023f */
[----:B------:R-:W-:-:S04]  /*3920*/  UISETP.LT.AND UP0, UPT, UR8, UR4, UPT ;  /* 0x000000040800728c */ /* 0x000fc8000bf01270 */
[----:B------:R-:W-:-:S12]  /*3930*/  USEL UR8, UR8, UR4, !UP0 ;  /* 0x0000000408087287 */ /* 0x000fd8000c000000 */
.L_x_5488:
[----:B------:R-:W-:Y:S01]  /*3940*/  USHF.R.S32.HI UR4, URZ, 0x1f, UR8 ;  /* 0x0000001f3f047899 */ /* 0x000fe20008011408 */
[----:B------:R-:W-:Y:S02]  /*3950*/  PLOP3.LUT P0, PT, PT, PT, PT, 0x80, 0x0 ;  /* 0x000000000000781c */ /* 0x000fe40003f0f070 */
[----:B------:R-:W-:Y:S02]  /*3960*/  CS2R R20, SRZ ;  /* 0x0000000000147805 */ /* 0x000fe4000001ff00 */
[----:B------:R-:W-:Y:S01]  /*3970*/  MOV R3, RZ ;  /* 0x000000ff00037202 */ /* 0x000fe20000000f00 */
[----:B------:R-:W-:Y:S01]  /*3980*/  ULEA.HI UR4, UR4, UR8, URZ, 0x6 ;  /* 0x0000000804047291 */ /* 0x000fe2000f8f303f */
[----:B------:R-:W-:Y:S02]  /*3990*/  CS2R R150, SRZ ;  /* 0x0000000000967805 */ /* 0x000fe4000001ff00 */
        /* <DEDUP_REMOVED lines=16> */
[----:B------:R-:W-:Y:S02]  /*3aa0*/  ISETP.GT.AND P1, PT, R168, UR47, PT ;  /* 0x0000002fa8007c0c */ /* 0x000fe4000bf24270 */
        /* <DEDUP_REMOVED lines=82> */
.L_x_5491:
        /* <DEDUP_REMOVED lines=9> */
.L_x_5675:
[----:B------:R-:W-:Y:S05]  /*4060*/  @!P0 BRA `(.L_x_5493) ;  /* 0x0000000000048947 */ /* 0x000fea0003800000 */
[----:B------:R-:W-:Y:S01]  /*4070*/  BPT.TRAP 0x1 ;  /* 0x000000040000795c */ /* 0x000fe20000300000 */
.L_x_5493:
[----:B------:R-:W-:Y:S02]  /*4080*/  IMAD.U32 R7, RZ, RZ, UR38 ;  /* 0x00000026ff077e24 */ /* 0x000fe4000f8e00ff */
[----:B------:R-:W-:-:S03]  /*4090*/  IMAD.U32 R8, RZ, RZ, UR37 ;  /* 0x00000025ff087e24 */ /* 0x000fc6000f8e00ff */
[----:B------:R-:W-:Y:S02]  /*40a0*/  LEA R7, R7, UR41, 0x3 ;  /* 0x0000002907077c11 */ /* 0x000fe4000f8e18ff */
[----:B------:R-:W-:-:S04]  /*40b0*/  SHF.L.U32 R8, R8, 0x1f, RZ ;  /* 0x0000001f08087819 */ /* 0x000fc800000006ff */
[----:B------:R1:W2:Y:S01]  /*40c0*/  SYNCS.PHASECHK.TRANS64.TRYWAIT P1, [R7+URZ+0x28c30], R8 ;  /* 0x028c3008070075a7 */ /* 0x0002a2000802017f */
[----:B------:R-:W-:Y:S05]  /*40d0*/  @!P0 BRA `(.L_x_5494) ;  /* 0x0000000000048947 */ /* 0x000fea0003800000 */
[----:B------:R-:W-:Y:S01]  /*40e0*/  BPT.TRAP 0x1 ;  /* 0x000000040000795c */ /* 0x000fe20000300000 */
.L_x_5494:
[----:B--2---:R-:W-:Y:S05]  /*40f0*/  @P1 BRA `(.L_x_5495) ;  /* 0x0000000000081947 */ /* 0x004fea0003800000 */
[----:B------:R-:W2:Y:S02]  /*4100*/  SYNCS.PHASECHK.TRANS64.TRYWAIT P1, [R7+URZ+0x28c30], R8 ;  /* 0x028c3008070075a7 */ /* 0x000ea4000802017f */
[----:B--2---:R-:W-:Y:S05]  /*4110*/  @!P1 BRA `(.L_x_5496) ;  /* 0x0000012800ac9947 */ /* 0x004fea0003800000 */
.L_x_5495:
        /* <DEDUP_REMOVED lines=40> */
.L_x_5497:
[----:B------:R-:W-:Y:S01]  /*43a0*/  UISETP.NE.AND UP1, UPT, UR52, URZ, UPT ;  /* 0x0000003f3400728c */ /* 0x000fe2000bf25270 */
[----:B------:R-:W-:Y:S01]  /*43b0*/  IADD3 R3, R185, UR45, RZ ;  /* 0x0000002db9037c10 */ /* 0x000fe2000fffe0ff */
[----:B------:R-:W-:Y:S01]  /*43c0*/  IMAD.MOV.U32 R5, RZ, RZ, -0x40 ;  /* 0xffffffc0ff057424 */ /* 0x000fe200078e00ff */
[----:B------:R-:W-:Y:S01]  /*43d0*/  R2UR UR6, R7 ;  /* 0x00000000070672ca */ /* 0x000fe200000e0000 */
[----:B------:R-:W-:Y:S02]  /*43e0*/  UISETP.NE.AND UP0, UPT, UR51, URZ, UPT ;  /* 0x0000003f3300728c */ /* 0x000fe4000bf05270 */
[----:B------:R-:W-:Y:S01]  /*43f0*/  PLOP3.LUT P1, PT, PT, PT, UP1, 0x80, 0x0 ;  /* 0x000000000000781c */ /* 0x000fe20003f2f018 */
[----:B------:R-:W-:Y:S01]  /*4400*/  ULDC UR7, c[0x0][0x9d8] ;  /* 0x0002760000077ab9 */ /* 0x000fe20000000800 */
[----:B------:R-:W-:Y:S01]  /*4410*/  PLOP3.LUT P2, PT, PT, PT, UP1, 0x80, 0x0 ;  /* 0x000000000000781c */ /* 0x000fe20003f4f018 */
[----:B------:R-:W-:Y:S02]  /*4420*/  IMAD R5, R168, R5, 0x41 ;  /* 0x00000041a8057424 */ /* 0x000fe400078e0205 */
[----:B------:R-:W-:Y:S01]  /*4430*/  FMUL.FTZ R24, R24, UR7 ;  /* 0x0000000718187c20 */ /* 0x000fe20008410000 */
        /* <DEDUP_REMOVED lines=12> */
[----:B------:R-:W-:Y:S01]  /*4500*/  FMUL.FTZ R33, R33, UR7 ;  /* 0x0000000721217c20 */ /* 0x000fe20008410000 */
[----:B------:R-:W-:Y:S01]  /*4510*/  @P2 SHF.R.U32.HI R3, RZ, UR10, R4 ;  /* 0x0000000aff032c19 */ /* 0x000fe20008011604 */
        /* <DEDUP_REMOVED lines=21> */
[----:B------:R-:W-:Y:S01]  /*4670*/  FMUL.FTZ R34, R34, UR7 ;  /* 0x0000000722227c20 */ /* 0x000fe20008410000 */
[----:B------:R-:W-:Y:S01]  /*4680*/  IADD3 R4, -R2, UR48, R5 ;  /* 0x0000003002047c10 */ /* 0x000fe2000fffe105 */
[----:B------:R-:W3:Y:S01]  /*4690*/  MUFU.TANH R24, R24 ;  /* 0x0000001800187308 */ /* 0x000ee20000002400 */
[----:B------:R-:W-:Y:S01]  /*46a0*/  ULDC UR20, c[0x0][0x9dc] ;  /* 0x0002770000147ab9 */ /* 0x000fe20000000800 */
[----:B------:R-:W-:Y:S01]  /*46b0*/  SYNCS.ARRIVE.TRANS64.RED.A1T0 RZ, [UR6], RZ ;  /* 0x000000ffffff79a7 */ /* 0x000fe20008100406 */
[----:B------:R-:W-:Y:S01]  /*46c0*/  FMUL.FTZ R31, R31, UR7 ;  /* 0x000000071f1f7c20 */ /* 0x000fe20008410000 */
[----:B------:R-:W-:Y:S01]  /*46d0*/  ULOP3.LUT UR6, URZ, UR20, URZ, 0x33, !UPT ;  /* 0x000000143f067292 */ /* 0x000fe2000f8e333f */
[----:B------:R-:W-:Y:S01]  /*46e0*/  FMUL.FTZ R35, R35, UR7 ;  /* 0x0000000723237c20 */ /* 0x000fe20008410000 */
[----:B------:R-:W-:Y:S01]  /*46f0*/  VIADD R4, R4, -UR50 ;  /* 0x8000003204047c36 */ /* 0x000fe20008000000 */
[----:B------:R-:W-:Y:S01]  /*4700*/  ULDC UR14, c[0x0][0x9e0] ;  /* 0x00027800000e7ab9 */ /* 0x000fe20000000800 */
[----:B------:R-:W4:Y:S01]  /*4710*/  MUFU.TANH R25, R25 ;  /* 0x0000001900197308 */ /* 0x000f220000002400 */
[----:B------:R-:W-:-:S07]  /*4720*/  FMUL.FTZ R38, R38, UR7 ;  /* 0x0000000726267c20 */ /* 0x000fce0008410000 */
        /* <DEDUP_REMOVED lines=28> */
[----:B-----5:R-:W-:-:S04]  /*48f0*/  LEA R34, R168, 0xffffffc0, 0x6 ;  /* 0xffffffc0a8227811 */ /* 0x020fc800078e30ff */
[----:B------:R-:W-:-:S03]  /*4900*/  IADD3 R10, -R2, UR48, -R34 ;  /* 0x00000030020a7c10 */ /* 0x000fc6000fffe922 */
[----:B------:R5:W2:Y:S01]  /*4910*/  MUFU.TANH R13, R35 ;  /* 0x00000023000d7308 */ /* 0x000aa20000002400 */
[----:B-1----:R-:W-:-:S07]  /*4920*/  VIADD R31, R4, UR14 ;  /* 0x0000000e041f7c36 */ /* 0x002fce0008000000 */
[----:B------:R1:W2:Y:S01]  /*4930*/  MUFU.TANH R14, R38 ;  /* 0x00000026000e7308 */ /* 0x0002a20000002400 */
[----:B-----5:R-:W-:Y:S01]  /*4940*/  VIADD R35, R4, UR6 ;  /* 0x0000000604237c36 */ /* 0x020fe20008000000 */
[----:B0-----:R-:W-:Y:S01]  /*4950*/  VIADDMNMX R4, R6, R31, R10, PT ;  /* 0x0000001f06047246 */ /* 0x001fe2000380010a */
[----:B-1----:R-:W-:Y:S02]  /*4960*/  VIADD R38, R5, 0xffffffff ;  /* 0xffffffff05267836 */ /* 0x002fe40000000000 */
[----:B------:R-:W-:Y:S01]  /*4970*/  IMAD.IADD R5, R35, 0x1, R6 ;  /* 0x0000000123057824 */ /* 0x000fe200078e0206 */
[----:B---34-:R-:W-:Y:S06]  /*4980*/  @P1 BRA `(.L_x_5498) ;  /* 0x0000000000641947 */ /* 0x018fec0003800000 */
[----:B------:R-:W-:Y:S01]  /*4990*/  IMAD.U32 R9, RZ, RZ, UR50 ;  /* 0x00000032ff097e24 */ /* 0x000fe2000f8e00ff */
[----:B------:R-:W-:Y:S04]  /*49a0*/  BSSY B0, `(.L_x_5499) ;  /* 0x0000013000007945 */ /* 0x000fe80003800000 */
[----:B------:R-:W-:-:S04]  /*49b0*/  IADD3 R9, -R9, UR48, R6 ;  /* 0x0000003009097c10 */ /* 0x000fc8000fffe106 */
        /* <DEDUP_REMOVED lines=11> */
.L_x_5500:
[----:B------:R-:W-:Y:S02]  /*4a70*/  ULDC UR6, c[0x0][0x9e4] ;  /* 0x0002790000067ab9 */ /* 0x000fe40000000800 */
[----:B------:R-:W-:-:S04]  /*4a80*/  MOV R39, UR6 ;  /* 0x0000000600277c02 */ /* 0x000fc80008000f00 */
[----:B------:R-:W-:-:S13]  /*4a90*/  ISETP.NE.AND P1, PT, R39, 0x1, PT ;  /* 0x000000012700780c */ /* 0x000fda0003f25270 */
[----:B------:R-:W0:Y:S02]  /*4aa0*/  @P1 LDC.64 R42, c[0x0][0x9e8] ;  /* 0x00027a00ff2a1b82 */ /* 0x000e240000000a00 */
[----:B0-----:R-:W-:-:S05]  /*4ab0*/  @P1 IMAD.HI.U32 R6, R9, R42, RZ ;  /* 0x0000002a09061227 */ /* 0x001fca00078e00ff */
[----:B------:R-:W-:-:S07]  /*4ac0*/  @P1 SHF.R.U32.HI R9, RZ, R43, R6 ;  /* 0x0000002bff091219 */ /* 0x000fce0000011606 */
.L_x_5501:
[----:B------:R-:W-:Y:S05]  /*4ad0*/  BSYNC B0 ;  /* 0x0000000000007941 */ /* 0x000fea0003800000 */
.L_x_5499:
[----:B------:R-:W-:-:S04]  /*4ae0*/  IMAD R9, R9, R39, -R34 ;  /* 0x0000002709097224 */ /* 0x000fc800078e0a22 */
[----:B------:R-:W-:-:S05]  /*4af0*/  IMAD.IADD R9, R9, 0x1, -R2 ;  /* 0x0000000109097824 */ /* 0x000fca00078e0a02 */
[----:B------:R-:W-:Y:S02]  /*4b00*/  VIADDMNMX R4, R9, R39, R4, PT ;  /* 0x0000002709047246 */ /* 0x000fe40003800104 */
[----:B------:R-:W-:-:S07]  /*4b10*/  VIMNMX R5, R5, R9, !PT ;  /* 0x0000000905057248 */ /* 0x000fce0007fe0100 */
.L_x_5498:
[C---:B------:R-:W-:Y:S01]  /*4b20*/  ISETP.GE.AND P2, PT, R38.reuse, 0x9, PT ;  /* 0x000000092600780c */ /* 0x040fe20003f46270 */
[----:B------:R-:W-:Y:S01]  /*4b30*/  UISETP.NE.AND UP0, UPT, UR51, URZ, UPT ;  /* 0x0000003f3300728c */ /* 0x000fe2000bf05270 */
        /* <DEDUP_REMOVED lines=75> */
[----:B------:R-:W-:Y:S02]  /*4ff0*/  PLOP3.LUT P6, PT, PT, PT, UP0, 0x40, 0x0 ;  /* 0x000000000000781c */ /* 0x000fe40003fce808 */
[----:B0-----:R-:W-:Y:S01]  /*5000*/  VIADDMNMX R4, R24, R31, R10, PT ;  /* 0x0000001f18047246 */ /* 0x001fe2000380010a */
[----:B------:R-:W-:-:S10]  /*5010*/  IMAD.IADD R6, R35, 0x1, R24 ;  /* 0x0000000123067824 */ /* 0x000fd400078e0218 */
[----:B------:R-:W-:Y:S05]  /*5020*/  @P6 BRA `(.L_x_5502) ;  /* 0x0000000000646947 */ /* 0x000fea0003800000 */
        /* <DEDUP_REMOVED lines=14> */
.L_x_5504:
[----:B------:R-:W-:Y:S02]  /*5110*/  ULDC UR6, c[0x0][0x9e4] ;  /* 0x0002790000067ab9 */ /* 0x000fe40000000800 */
[----:B------:R-:W-:-:S05]  /*5120*/  IMAD.U32 R5, RZ, RZ, UR6 ;  /* 0x00000006ff057e24 */ /* 0x000fca000f8e00ff */
[----:B------:R-:W-:-:S13]  /*5130*/  ISETP.NE.AND P6, PT, R5, 0x1, PT ;  /* 0x000000010500780c */ /* 0x000fda0003fc5270 */
[----:B------:R-:W0:Y:S02]  /*5140*/  @P6 LDC.64 R24, c[0x0][0x9e8] ;  /* 0x00027a00ff186b82 */ /* 0x000e240000000a00 */
[----:B0-----:R-:W-:-:S05]  /*5150*/  @P6 IMAD.HI.U32 R10, R3, R24, RZ ;  /* 0x00000018030a6227 */ /* 0x001fca00078e00ff */
[----:B------:R-:W-:-:S07]  /*5160*/  @P6 SHF.R.U32.HI R3, RZ, R25, R10 ;  /* 0x00000019ff036219 */ /* 0x000fce000001160a */
.L_x_5505:
[----:B------:R-:W-:Y:S05]  /*5170*/  BSYNC B0 ;  /* 0x0000000000007941 */ /* 0x000fea0003800000 */
.L_x_5503:
[----:B------:R-:W-:-:S04]  /*5180*/  IMAD R3, R3, R5, -R34 ;  /* 0x0000000503037224 */ /* 0x000fc800078e0a22 */
[----:B------:R-:W-:-:S05]  /*5190*/  IMAD.IADD R3, R3, 0x1, -R2 ;  /* 0x0000000103037824 */ /* 0x000fca00078e0a02 */
[----:B------:R-:W-:Y:S02]  /*51a0*/  VIADDMNMX R4, R3, R5, R4, PT ;  /* 0x0000000503047246 */ /* 0x000fe40003800104 */
[----:B------:R-:W-:-:S07]  /*51b0*/  VIMNMX R6, R6, R3, !PT ;  /* 0x0000000306067248 */ /* 0x000fce0007fe0100 */
.L_x_5502:
[----:B------:R-:W-:Y:S01]  /*51c0*/  ISETP.GT.AND P1, PT, R6, 0x1, !P1 ;  /* 0x000000010600780c */ /* 0x000fe20004f24270 */
[----:B------:R-:W-:Y:S01]  /*51d0*/  ULDC UR10, c[0x0][0x988] ;  /* 0x00026200000a7ab9 */ /* 0x000fe20000000800 */
[----:B------:R-:W-:Y:S01]  /*51e0*/  FMNMX.FTZ R5, R32, R42, !PT ;  /* 0x0000002a20057209 */ /* 0x000fe20007810000 */
[----:B------:R-:W-:Y:S01]  /*51f0*/  BAR.SYNC.DEFER_BLOCKING 0xf, 0x100 ;  /* 0x03c4000000007b1d */ /* 0x000fe20000010000 */
        /* <DEDUP_REMOVED lines=15> */
[----:B------:R-:W-:-:S02]  /*52f0*/  ISETP.GT.AND P2, PT, R6, 0x8, !P2 ;  /* 0x000000080600780c */ /* 0x000fc40005744270 */
[----:B------:R-:W-:Y:S02]  /*5300*/  FSEL R12, R12, -INF , !P1 ;  /* 0xff8000000c0c7808 */ /* 0x000fe40004800000 */
[----:B------:R-:W-:Y:S02]  /*5310*/  ISETP.NE.AND P1, PT, R28, RZ, PT ;  /* 0x000000ff1c00720c */ /* 0x000fe40003f25270 */
[----:B------:R-:W-:Y:S02]  /*5320*/  FMNMX.FTZ R5, R40, R5, !PT ;  /* 0x0000000528057209 */ /* 0x000fe40007810000 */
[----:B------:R-:W-:Y:S02]  /*5330*/  ISETP.GT.AND P1, PT, R6, 0x11, !P1 ;  /* 0x000000110600780c */ /* 0x000fe40004f24270 */
[C---:B------:R-:W-:Y:S02]  /*5340*/  ISETP.LT.OR P2, PT, R4.reuse, 0x9, P2 ;  /* 0x000000090400780c */ /* 0x040fe40001741670 */
[----:B------:R-:W-:-:S02]  /*5350*/  ISETP.LT.OR P1, PT, R4, 0x12, P1 ;  /* 0x000000120400780c */ /* 0x000fc40000f21670 */
[----:B------:R-:W-:Y:S02]  /*5360*/  ISETP.NE.AND P6, PT, R9, RZ, PT ;  /* 0x000000ff0900720c */ /* 0x000fe40003fc5270 */
[----:B--2---:R-:W-:Y:S02]  /*5370*/  FSEL R13, R13, -INF , !P1 ;  /* 0xff8000000d0d7808 */ /* 0x004fe40004800000 */
[----:B------:R-:W-:Y:S02]  /*5380*/  ISETP.NE.AND P1, PT, R29, RZ, PT ;  /* 0x000000ff1d00720c */ /* 0x000fe40003f25270 */
[----:B------:R-:W-:Y:S02]  /*5390*/  FMNMX.FTZ R5, R68, R5, !PT ;  /* 0x0000000544057209 */ /* 0x000fe40007810000 */
[----:B------:R-:W-:Y:S02]  /*53a0*/  ISETP.GT.AND P1, PT, R6, 0x18, !P1 ;  /* 0x000000180600780c */ /* 0x000fe40004f24270 */
[----:B------:R-:W-:-:S02]  /*53b0*/  FSEL R9, R30, -INF , !P2 ;  /* 0xff8000001e097808 */ /* 0x000fc40005000000 */
[----:B------:R-:W-:Y:S02]  /*53c0*/  ISETP.LT.OR P1, PT, R4, 0x19, P1 ;  /* 0x000000190400780c */ /* 0x000fe40000f21670 */
[----:B------:R-:W-:Y:S02]  /*53d0*/  ISETP.NE.AND P2, PT, R37, RZ, PT ;  /* 0x000000ff2500720c */ /* 0x000fe40003f45270 */
        /* <DEDUP_REMOVED lines=13> */
[----:B------:R-:W-:Y:S02]  /*54b0*/  ISETP.GT.AND P3, PT, R6, 0x30, !P3 ;  /* 0x000000300600780c */ /* 0x000fe40005f64270 */
[----:B------:R-:W-:Y:S02]  /*54c0*/  FSEL R20, R20, -INF , !P1 ;  /* 0xff80000014147808 */ /* 0x000fe40004800000 */
[----:B------:R-:W-:-:S02]  /*54d0*/  ISETP.GT.AND P1, PT, R6, 0x21, !P2 ;  /* 0x000000210600780c */ /* 0x000fc40005724270 */
[----:B------:R-:W-:Y:S02]  /*54e0*/  ISETP.NE.AND P2, PT, R57, RZ, PT ;  /* 0x000000ff3900720c */ /* 0x000fe40003f45270 */
[----:B------:R-:W-:Y:S02]  /*54f0*/  ISETP.LT.OR P1, PT, R4, 0x22, P1 ;  /* 0x000000220400780c */ /* 0x000fe40000f21670 */
[C---:B------:R-:W-:Y:S02]  /*5500*/  ISETP.GT.AND P2, PT, R6.reuse, 0x29, !P2 ;  /* 0x000000290600780c */ /* 0x040fe40005744270 */
[----:B------:R-:W-:Y:S02]  /*5510*/  FSEL R21, R21, -INF , !P1 ;  /* 0xff80000015157808 */ /* 0x000fe40004800000 */
[----:B------:R-:W-:Y:S02]  /*5520*/  ISETP.GT.AND P1, PT, R6, RZ, !P6 ;  /* 0x000000ff0600720c */ /* 0x000fe40007724270 */
[----:B------:R-:W-:-:S02]  /*5530*/  ISETP.NE.AND P6, PT, R38, RZ, PT ;  /* 0x000000ff2600720c */ /* 0x000fc40003fc5270 */
[C---:B------:R-:W-:Y:S02]  /*5540*/  ISETP.LT.OR P1, PT, R4.reuse, 0x1, P1 ;  /* 0x000000010400780c */ /* 0x040fe40000f21670 */
[----:B------:R-:W-:Y:S02]  /*5550*/  ISETP.LT.OR P2, PT, R4, 0x2a, P2 ;  /* 0x0000002a0400780c */ /* 0x000fe40001741670 */
[----:B------:R-:W-:Y:S02]  /*5560*/  FSEL R3, R26, -INF , !P1 ;  /* 0xff8000001a037808 */ /* 0x000fe40004800000 */
[----:B------:R-:W-:Y:S02]  /*5570*/  FMNMX.FTZ R26, R74, R5, !PT ;  /* 0x000000054a1a7209 */ /* 0x000fe40007810000 */
[----:B------:R-:W-:Y:S02]  /*5580*/  FMNMX.FTZ R24, R3, R10, !PT ;  /* 0x0000000a03187209 */ /* 0x000fe40007810000 */
[----:B------:R-:W-:Y:S01]  /*5590*/  ISETP.NE.AND P1, PT, R41, RZ, PT ;  /* 0x000000ff2900720c */ /* 0x000fe20003f25270 */
[----:B------:R-:W0:Y:S01]  /*55a0*/  SHFL.BFLY PT, R5, R26, 0x2, 0x1f ;  /* 0x0c401f001a057f89 */ /* 0x000e2200000e0000 */
[----:B------:R-:W-:-:S02]  /*55b0*/  FMNMX.FTZ R24, R9, R24, !PT ;  /* 0x0000001809187209 */ /* 0x000fc40007810000 */
[C---:B------:R-:W-:Y:S02]  /*55c0*/  ISETP.GT.AND P1, PT, R6.reuse, 0x28, !P1 ;  /* 0x000000280600780c */ /* 0x040fe40004f24270 */
[----:B------:R-:W-:Y:S02]  /*55d0*/  ISETP.GT.AND P4, PT, R6, 0x31, !P4 ;  /* 0x000000310600780c */ /* 0x000fe40006784270 */
[----:B------:R-:W-:Y:S02]  /*55e0*/  ISETP.LT.OR P1, PT, R4, 0x29, P1 ;  /* 0x000000290400780c */ /* 0x000fe40000f21670 */
[----:B------:R-:W-:Y:S02]  /*55f0*/  ISETP.GT.AND P5, PT, R6, 0x38, !P5 ;  /* 0x000000380600780c */ /* 0x000fe40006fa4270 */
[C---:B------:R-:W-:Y:S02]  /*5600*/  ISETP.LT.OR P3, PT, R4.reuse, 0x31, P3 ;  /* 0x000000310400780c */ /* 0x040fe40001f61670 */
[----:B------:R-:W-:-:S02]  /*5610*/  ISETP.LT.OR P4, PT, R4, 0x32, P4 ;  /* 0x000000320400780c */ /* 0x000fc40002781670 */
[----:B------:R-:W-:Y:S02]  /*5620*/  ISETP.LT.OR P5, PT, R4, 0x39, P5 ;  /* 0x000000390400780c */ /* 0x000fe40002fa1670 */
[----:B0-----:R-:W-:Y:S02]  /*5630*/  FMNMX.FTZ R27, R26, R5, !PT ;  /* 0x000000051a1b7209 */ /* 0x001fe40007810000 */
[----:B------:R-:W-:-:S03]  /*5640*/  FMNMX.FTZ R5, R11, R24, !PT ;  /* 0x000000180b057209 */ /* 0x000fc60007810000 */
[----:B------:R-:W0:Y:S01]  /*5650*/  SHFL.BFLY PT, R28, R27, 0x1, 0x1f ;  /* 0x0c201f001b1c7f89 */ /* 0x000e2200000e0000 */
[----:B------:R-:W-:-:S04]  /*5660*/  FMNMX.FTZ R24, R12, R5, !PT ;  /* 0x000000050c187209 */ /* 0x000fc80007810000 */
[----:B------:R-:W-:Y:S02]  /*5670*/  FMNMX.FTZ R25, R13, R24, !PT ;  /* 0x000000180d197209 */ /* 0x000fe40007810000 */
[----:B------:R-:W-:Y:S02]  /*5680*/  FSEL R24, R46, -INF , !P1 ;  /* 0xff8000002e187808 */ /* 0x000fe40004800000 */
[----:B------:R-:W-:-:S04]  /*5690*/  FMNMX.FTZ R26, R14, R25, !PT ;  /* 0x000000190e1a7209 */ /* 0x000fc80007810000 */
[----:B------:R-:W-:-:S04]  /*56a0*/  FMNMX.FTZ R25, R15, R26, !PT ;  /* 0x0000001a0f197209 */ /* 0x000fc80007810000 */
[----:B------:R-:W-:Y:S02]  /*56b0*/  FMNMX.FTZ R26, R20, R25, !PT ;  /* 0x00000019141a7209 */ /* 0x000fe40007810000 */
[----:B------:R-:W-:Y:S02]  /*56c0*/  FSEL R25, R47, -INF , !P2 ;  /* 0xff8000002f197808 */ /* 0x000fe40005000000 */
[----:B0-----:R-:W-:-:S04]  /*56d0*/  FMNMX.FTZ R5, R27, R28, !PT ;  /* 0x0000001c1b057209 */ /* 0x001fc80007810000 */
[C---:B------:R-:W-:Y:S01]  /*56e0*/  FSETP.NEU.FTZ.AND P1, PT, R5.reuse, -INF , PT ;  /* 0xff8000000500780b */ /* 0x040fe20003f3d000 */
[----:B------:R-:W-:-:S05]  /*56f0*/  FMUL.FTZ R27, R5, UR10 ;  /* 0x0000000a051b7c20 */ /* 0x000fca0008410000 */
[----:B------:R-:W-:Y:S02]  /*5700*/  FSEL R31, R27, RZ, P1 ;  /* 0x000000ff1b1f7208 */ /* 0x000fe40000800000 */
[----:B------:R-:W-:Y:S02]  /*5710*/  FMNMX.FTZ R27, R21, R26, !PT ;  /* 0x0000001a151b7209 */ /* 0x000fe40007810000 */
[----:B------:R-:W-:Y:S01]  /*5720*/  ISETP.GT.AND P1, PT, R6, 0x39, !P6 ;  /* 0x000000390600780c */ /* 0x000fe20007724270 */
[--C-:B------:R-:W-:Y:S01]  /*5730*/  FFMA.FTZ R30, R32, UR10, -R31.reuse ;  /* 0x0000000a201e7c23 */ /* 0x100fe2000801081f */
[----:B------:R-:W-:Y:S01]  /*5740*/  FMNMX.FTZ R6, R24, R27, !PT ;  /* 0x0000001b18067209 */ /* 0x000fe20007810000 */
[--C-:B------:R-:W-:Y:S01]  /*5750*/  FFMA.FTZ R34, R58, UR10, -R31.reuse ;  /* 0x0000000a3a227c23 */ /* 0x100fe2000801081f */
[----:B------:R-:W-:Y:S01]  /*5760*/  FSEL R26, R50, -INF , !P3 ;  /* 0xff800000321a7808 */ /* 0x000fe20005800000 */
[----:B------:R0:W-:Y:S01]  /*5770*/  MUFU.EX2 R152, R30 ;  /* 0x0000001e00987308 */ /* 0x0001e20000000800 */
[----:B------:R-:W-:Y:S01]  /*5780*/  FMNMX.FTZ R29, R25, R6, !PT ;  /* 0x00000006191d7209 */ /* 0x000fe20007810000 */
[--C-:B------:R-:W-:Y:S01]  /*5790*/  FFMA.FTZ R32, R42, UR10, -R31.reuse ;  /* 0x0000000a2a207c23 */ /* 0x100fe2000801081f */
[----:B------:R-:W-:Y:S01]  /*57a0*/  FSEL R27, R51, -INF , !P4 ;  /* 0xff800000331b7808 */ /* 0x000fe20006000000 */
[--C-:B------:R-:W-:Y:S01]  /*57b0*/  FFMA.FTZ R36, R60, UR10, -R31.reuse ;  /* 0x0000000a3c247c23 */ /* 0x100fe2000801081f */
[----:B------:R-:W-:Y:S01]  /*57c0*/  FMNMX.FTZ R6, R26, R29, !PT ;  /* 0x0000001d1a067209 */ /* 0x000fe20007810000 */
[--C-:B------:R-:W-:Y:S01]  /*57d0*/  FFMA.FTZ R42, R70, UR10, -R31.reuse ;  /* 0x0000000a462a7c23 */ /* 0x100fe2000801081f */
[----:B------:R-:W-:Y:S01]  /*57e0*/  ISETP.LT.OR P1, PT, R4, 0x3a, P1 ;  /* 0x0000003a0400780c */ /* 0x000fe20000f21670 */
[----:B------:R1:W-:Y:S01]  /*57f0*/  MUFU.EX2 R35, R34 ;  /* 0x0000002200237308 */ /* 0x0003e20000000800 */
[----:B------:R-:W-:Y:S01]  /*5800*/  FSEL R4, R54, -INF , !P5 ;  /* 0xff80000036047808 */ /* 0x000fe20006800000 */
[--C-:B0-----:R-:W-:Y:S01]  /*5810*/  FFMA.FTZ R30, R56, UR10, -R31.reuse ;  /* 0x0000000a381e7c23 */ /* 0x101fe2000801081f */
[----:B------:R-:W-:Y:S01]  /*5820*/  FMNMX.FTZ R29, R27, R6, !PT ;  /* 0x000000061b1d7209 */ /* 0x000fe20007810000 */
[--C-:B------:R-:W-:Y:S01]  /*5830*/  FFMA.FTZ R38, R64, UR10, -R31.reuse ;  /* 0x0000000a40267c23 */ /* 0x100fe2000801081f */
[----:B------:R-:W-:Y:S01]  /*5840*/  FSEL R28, R55, -INF , !P1 ;  /* 0xff800000371c7808 */ /* 0x000fe20004800000 */
[--C-:B------:R-:W-:Y:S01]  /*5850*/  FFMA.FTZ R39, R66, UR10, -R31.reuse ;  /* 0x0000000a42277c23 */ /* 0x100fe2000801081f */
[----:B------:R-:W-:Y:S01]  /*5860*/  FMNMX.FTZ R29, R4, R29, !PT ;  /* 0x0000001d041d7209 */ /* 0x000fe20007810000 */
[----:B------:R-:W-:Y:S01]  /*5870*/  MUFU.EX2 R154, R30 ;  /* 0x0000001e009a7308 */ /* 0x000fe20000000800 */
[--C-:B-1----:R-:W-:Y:S01]  /*5880*/  FFMA.FTZ R34, R68, UR10, -R31.reuse ;  /* 0x0000000a44227c23 */ /* 0x102fe2000801081f */
[--C-:B------:R-:W-:Y:S01]  /*5890*/  FFMA.FTZ R40, R40, UR10, -R31.reuse ;  /* 0x0000000a28287c23 */ /* 0x100fe2000801081f */
[----:B------:R-:W-:Y:S01]  /*58a0*/  FMNMX.FTZ R29, R28, R29, !PT ;  /* 0x0000001d1c1d7209 */ /* 0x000fe20007810000 */
[----:B------:R-:W-:-:S04]  /*58b0*/  FFMA.FTZ R45, R72, UR10, -R31 ;  /* 0x0000000a482d7c23 */ /* 0x000fc8000801081f */
[----:B------:R-:W0:Y:S01]  /*58c0*/  SHFL.BFLY PT, R6, R29, 0x2, 0x1f ;  /* 0x0c401f001d067f89 */ /* 0x000e2200000e0000 */
[----:B------:R-:W-:Y:S08]  /*58d0*/  MUFU.EX2 R41, R34 ;  /* 0x0000002200297308 */ /* 0x000ff00000000800 */
[----:B------:R1:W-:Y:S08]  /*58e0*/  MUFU.EX2 R33, R32 ;  /* 0x0000002000217308 */ /* 0x0003f00000000800 */
[----:B------:R-:W-:Y:S01]  /*58f0*/  MUFU.EX2 R36, R36 ;  /* 0x0000002400247308 */ /* 0x000fe20000000800 */
[----:B-1----:R-:W-:Y:S01]  /*5900*/  FFMA.FTZ R32, R62, UR10, -R31 ;  /* 0x0000000a3e207c23 */ /* 0x002fe2000801081f */
[----:B0-----:R-:W-:-:S06]  /*5910*/  FMNMX.FTZ R30, R29, R6, !PT ;  /* 0x000000061d1e7209 */ /* 0x001fcc0007810000 */
[----:B------:R-:W-:Y:S01]  /*5920*/  MUFU.EX2 R43, R42 ;  /* 0x0000002a002b7308 */ /* 0x000fe20000000800 */
[----:B------:R-:W0:Y:S07]  /*5930*/  SHFL.BFLY PT, R29, R30, 0x1, 0x1f ;  /* 0x0c201f001e1d7f89 */ /* 0x000e2e00000e0000 */
[----:B------:R1:W2:Y:S08]  /*5940*/  MUFU.EX2 R37, R32 ;  /* 0x0000002000257308 */ /* 0x0002b00000000800 */
[----:B------:R-:W-:Y:S01]  /*5950*/  MUFU.EX2 R38, R38 ;  /* 0x0000002600267308 */ /* 0x000fe20000000800 */
[--C-:B-1----:R-:W-:Y:S01]  /*5960*/  FFMA.FTZ R32, R44, UR10, -R31.reuse ;  /* 0x0000000a2c207c23 */ /* 0x102fe2000801081f */
[----:B------:R-:W-:-:S06]  /*5970*/  FFMA.FTZ R44, R48, UR10, -R31 ;  /* 0x0000000a302c7c23 */ /* 0x000fcc000801081f */
[----:B------:R-:W1:Y:S01]  /*5980*/  MUFU.EX2 R39, R39 ;  /* 0x0000002700277308 */ /* 0x000e620000000800 */
[----:B--2---:R-:W-:Y:S02]  /*5990*/  F2FP.F16.F32.PACK_AB R156, R37, R36 ;  /* 0x00000024259c723e */ /* 0x004fe400000000ff */
[----:B0-----:R-:W-:Y:S01]  /*59a0*/  FMNMX.FTZ R6, R30, R29, !PT ;  /* 0x0000001d1e067209 */ /* 0x001fe20007810000 */
[--C-:B------:R-:W-:Y:S01]  /*59b0*/  FFMA.FTZ R29, R52, UR10, -R31.reuse ;  /* 0x0000000a341d7c23 */ /* 0x100fe2000801081f */
[----:B------:R-:W-:Y:S02]  /*59c0*/  FFMA.FTZ R31, R74, UR10, -R31 ;  /* 0x0000000a4a1f7c23 */ /* 0x000fe4000801081f */
[C---:B------:R-:W-:Y:S01]  /*59d0*/  FSETP.NEU.FTZ.AND P1, PT, R6.reuse, -INF , PT ;  /* 0xff8000000600780b */ /* 0x040fe20003f3d000 */
[----:B------:R-:W-:Y:S01]  /*59e0*/  FMUL.FTZ R30, R6, UR10 ;  /* 0x0000000a061e7c20 */ /* 0x000fe20008410000 */
[----:B------:R-:W0:Y:S04]  /*59f0*/  MUFU.EX2 R40, R40 ;  /* 0x0000002800287308 */ /* 0x000e280000000800 */
[----:B------:R-:W-:-:S02]  /*5a00*/  FSEL R34, R30, RZ, P1 ;  /* 0x000000ff1e227208 */ /* 0x000fc40000800000 */
[----:B-1----:R-:W-:Y:S02]  /*5a10*/  F2FP.F16.F32.PACK_AB R158, R39, R38 ;  /* 0x00000026279e723e */ /* 0x002fe400000000ff */
        /* <DEDUP_REMOVED lines=18> */
[----:B------:R-:W-:Y:S01]  /*5b40*/  FFMA.FTZ R28, R28, UR10, -R34 ;  /* 0x0000000a1c1c7c23 */ /* 0x000fe20008010822 */
[----:B0-----:R-:W-:-:S05]  /*5b50*/  F2FP.F16.F32.PACK_AB R160, R41, R40 ;  /* 0x0000002829a0723e */ /* 0x001fca00000000ff */
[----:B------:R-:W0:Y:S08]  /*5b60*/  MUFU.EX2 R9, R9 ;  /* 0x0000000900097308 */ /* 0x000e300000000800 */
[----:B------:R2:W3:Y:S01]  /*5b70*/  MUFU.EX2 R42, R11 ;  /* 0x0000000b002a7308 */ /* 0x0004e20000000800 */
[----:B-1----:R-:W-:Y:S01]  /*5b80*/  FADD.FTZ R46, R3, R10 ;  /* 0x0000000a032e7221 */ /* 0x002fe20000010000 */
[----:B------:R-:W-:-:S06]  /*5b90*/  F2FP.F16.F32.PACK_AB R153, R10, R3 ;  /* 0x000000030a99723e */ /* 0x000fcc00000000ff */
[----:B------:R-:W1:Y:S01]  /*5ba0*/  MUFU.EX2 R12, R12 ;  /* 0x0000000c000c7308 */ /* 0x000e620000000800 */
[----:B--2---:R-:W-:Y:S01]  /*5bb0*/  FADD.FTZ R11, R152, R33 ;  /* 0x00000021980b7221 */ /* 0x004fe20000010000 */
[----:B------:R-:W-:-:S03]  /*5bc0*/  F2FP.F16.F32.PACK_AB R152, R33, R152 ;  /* 0x000000982198723e */ /* 0x000fc600000000ff */
[----:B------:R-:W-:Y:S01]  /*5bd0*/  FADD.FTZ R48, R154, R11 ;  /* 0x0000000b9a307221 */ /* 0x000fe20000010000 */
[----:B0-----:R-:W-:Y:S01]  /*5be0*/  FADD.FTZ R11, R9, R46 ;  /* 0x0000002e090b7221 */ /* 0x001fe20000010000 */
[C---:B------:R-:W-:Y:S01]  /*5bf0*/  F2FP.F16.F32.PACK_AB R154, R35.reuse, R154 ;  /* 0x0000009a239a723e */ /* 0x040fe200000000ff */
[----:B------:R-:W0:Y:S01]  /*5c00*/  MUFU.EX2 R13, R13 ;  /* 0x0000000d000d7308 */ /* 0x000e220000000800 */
[----:B------:R-:W-:Y:S01]  /*5c10*/  FADD.FTZ R31, R35, R48 ;  /* 0x00000030231f7221 */ /* 0x000fe20000010000 */
[C---:B---3--:R-:W-:Y:S01]  /*5c20*/  FADD.FTZ R11, R42.reuse, R11 ;  /* 0x0000000b2a0b7221 */ /* 0x048fe20000010000 */
[----:B------:R-:W-:Y:S02]  /*5c30*/  F2FP.F16.F32.PACK_AB R155, R42, R9 ;  /* 0x000000092a9b723e */ /* 0x000fe400000000ff */
[----:B------:R-:W-:-:S03]  /*5c40*/  FADD.FTZ R46, R36, R31 ;  /* 0x0000001f242e7221 */ /* 0x000fc60000010000 */
[----:B------:R-:W2:Y:S01]  /*5c50*/  MUFU.EX2 R14, R14 ;  /* 0x0000000e000e7308 */ /* 0x000ea20000000800 */
[----:B------:R-:W-:Y:S01]  /*5c60*/  FADD.FTZ R31, R37, R46 ;  /* 0x0000002e251f7221 */ /* 0x000fe20000010000 */
[----:B-1----:R-:W-:Y:S01]  /*5c70*/  FADD.FTZ R34, R12, R11 ;  /* 0x0000000b0c227221 */ /* 0x002fe20000010000 */
[----:B------:R1:W-:Y:S02]  /*5c80*/  STSM.16.M88.4 [R18+0x26800], R152 ;  /* 0x0268009812007844 */ /* 0x0003e40000000200 */
[----:B------:R-:W-:-:S03]  /*5c90*/  FADD.FTZ R46, R38, R31 ;  /* 0x0000001f262e7221 */ /* 0x000fc60000010000 */
[----:B------:R-:W3:Y:S01]  /*5ca0*/  MUFU.EX2 R15, R15 ;  /* 0x0000000f000f7308 */ /* 0x000ee20000000800 */
[----:B0-----:R-:W-:Y:S01]  /*5cb0*/  FADD.FTZ R11, R13, R34 ;  /* 0x000000220d0b7221 */ /* 0x001fe20000010000 */
[----:B------:R-:W-:Y:S01]  /*5cc0*/  FADD.FTZ R31, R39, R46 ;  /* 0x0000002e271f7221 */ /* 0x000fe20000010000 */
[----:B------:R-:W-:-:S03]  /*5cd0*/  F2FP.F16.F32.PACK_AB R157, R13, R12 ;  /* 0x0000000c0d9d723e */ /* 0x000fc600000000ff */
[----:B------:R-:W-:Y:S02]  /*5ce0*/  FADD.FTZ R36, R40, R31 ;  /* 0x0000001f28247221 */ /* 0x000fe40000010000 */
[----:B------:R-:W0:Y:S01]  /*5cf0*/  MUFU.EX2 R20, R20 ;  /* 0x0000001400147308 */ /* 0x000e220000000800 */
[----:B--2---:R-:W-:Y:S01]  /*5d00*/  FADD.FTZ R34, R14, R11 ;  /* 0x0000000b0e227221 */ /* 0x004fe20000010000 */
[----:B------:R-:W-:-:S06]  /*5d10*/  FADD.FTZ R33, R41, R36 ;  /* 0x0000002429217221 */ /* 0x000fcc0000010000 */
[----:B------:R-:W2:Y:S01]  /*5d20*/  MUFU.EX2 R21, R21 ;  /* 0x0000001500157308 */ /* 0x000ea20000000800 */
[C---:B---3--:R-:W-:Y:S01]  /*5d30*/  FADD.FTZ R31, R15.reuse, R34 ;  /* 0x000000220f1f7221 */ /* 0x048fe20000010000 */
[----:B------:R-:W-:-:S05]  /*5d40*/  F2FP.F16.F32.PACK_AB R159, R15, R14 ;  /* 0x0000000e0f9f723e */ /* 0x000fca00000000ff */
[----:B------:R1:W-:Y:S01]  /*5d50*/  STSM.16.M88.4 [R23], R156 ;  /* 0x0000009c17007844 */ /* 0x0003e20000000200 */
[----:B------:R-:W3:Y:S01]  /*5d60*/  MUFU.EX2 R32, R32 ;  /* 0x0000002000207308 */ /* 0x000ee20000000800 */
[----:B0-----:R-:W-:-:S07]  /*5d70*/  FADD.FTZ R10, R20, R31 ;  /* 0x0000001f140a7221 */ /* 0x001fce0000010000 */
[----:B------:R-:W0:Y:S01]  /*5d80*/  MUFU.EX2 R24, R24 ;  /* 0x0000001800187308 */ /* 0x000e220000000800 */
[C---:B--2---:R-:W-:Y:S01]  /*5d90*/  FADD.FTZ R3, R21.reuse, R10 ;  /* 0x0000000a15037221 */ /* 0x044fe20000010000 */
[----:B------:R-:W-:-:S06]  /*5da0*/  F2FP.F16.F32.PACK_AB R161, R21, R20 ;  /* 0x0000001415a1723e */ /* 0x000fcc00000000ff */
[----:B------:R-:W2:Y:S01]  /*5db0*/  MUFU.EX2 R25, R25 ;  /* 0x0000001900197308 */ /* 0x000ea20000000800 */
[----:B---3--:R-:W-:Y:S01]  /*5dc0*/  FADD.FTZ R10, R32, R33 ;  /* 0x00000021200a7221 */ /* 0x008fe20000010000 */
[----:B------:R-:W-:-:S03]  /*5dd0*/  F2FP.F16.F32.PACK_AB R162, R43, R32 ;  /* 0x000000202ba2723e */ /* 0x000fc600000000ff */
[----:B------:R-:W-:-:S03]  /*5de0*/  FADD.FTZ R43, R43, R10 ;  /* 0x0000000a2b2b7221 */ /* 0x000fc60000010000 */
[----:B------:R-:W-:Y:S01]  /*5df0*/  MUFU.EX2 R44, R44 ;  /* 0x0000002c002c7308 */ /* 0x000fe20000000800 */
[----:B0-----:R-:W-:-:S07]  /*5e00*/  FADD.FTZ R12, R24, R3 ;  /* 0x00000003180c7221 */ /* 0x001fce0000010000 */
[----:B------:R-:W0:Y:S01]  /*5e10*/  MUFU.EX2 R45, R45 ;  /* 0x0000002d002d7308 */ /* 0x000e220000000800 */
[C---:B--2---:R-:W-:Y:S01]  /*5e20*/  F2FP.F16.F32.PACK_AB R163, R25.reuse, R24 ;  /* 0x0000001819a3723e */ /* 0x044fe200000000ff */
[----:B------:R-:W-:-:S04]  /*5e30*/  FADD.FTZ R25, R25, R12 ;  /* 0x0000000c19197221 */ /* 0x000fc80000010000 */
[----:B------:R1:W-:Y:S02]  /*5e40*/  STSM.16.M88.4 [R19], R160 ;  /* 0x000000a013007844 */ /* 0x0003e40000000200 */
[----:B------:R-:W-:Y:S08]  /*5e50*/  MUFU.EX2 R26, R26 ;  /* 0x0000001a001a7308 */ /* 0x000ff00000000800 */
[----:B------:R-:W2:Y:S01]  /*5e60*/  MUFU.EX2 R27, R27 ;  /* 0x0000001b001b7308 */ /* 0x000ea20000000800 */
[----:B0-----:R-:W-:Y:S01]  /*5e70*/  F2FP.F16.F32.PACK_AB R164, R45, R44 ;  /* 0x0000002c2da4723e */ /* 0x001fe200000000ff */
[----:B------:R-:W-:-:S04]  /*5e80*/  FADD.FTZ R44, R44, R43 ;  /* 0x0000002b2c2c7221 */ /* 0x000fc80000010000 */
[----:B------:R-:W-:Y:S02]  /*5e90*/  FADD.FTZ R44, R45, R44 ;  /* 0x0000002c2d2c7221 */ /* 0x000fe40000010000 */
[----:B------:R-:W0:Y:S08]  /*5ea0*/  MUFU.EX2 R29, R29 ;  /* 0x0000001d001d7308 */ /* 0x000e300000000800 */
[----:B------:R-:W-:Y:S01]  /*5eb0*/  MUFU.EX2 R4, R4 ;  /* 0x0000000400047308 */ /* 0x000fe20000000800 */
[----:B--2---:R-:W-:Y:S01]  /*5ec0*/  F2FP.F16.F32.PACK_AB R165, R27, R26 ;  /* 0x0000001a1ba5723e */ /* 0x004fe200000000ff */
[----:B------:R-:W-:-:S04]  /*5ed0*/  FADD.FTZ R26, R26, R25 ;  /* 0x000000191a1a7221 */ /* 0x000fc80000010000 */
[----:B------:R-:W-:Y:S02]  /*5ee0*/  FADD.FTZ R27, R27, R26 ;  /* 0x0000001a1b1b7221 */ /* 0x000fe40000010000 */
[----:B------:R-:W2:Y:S01]  /*5ef0*/  MUFU.EX2 R11, R28 ;  /* 0x0000001c000b7308 */ /* 0x000ea20000000800 */
[----:B0-----:R-:W-:Y:S01]  /*5f00*/  F2FP.F16.F32.PACK_AB R166, R30, R29 ;  /* 0x0000001d1ea6723e */ /* 0x001fe200000000ff */
[----:B------:R-:W-:-:S04]  /*5f10*/  FADD.FTZ R3, R29, R44 ;  /* 0x0000002c1d037221 */ /* 0x000fc80000010000 */
[----:B------:R-:W-:Y:S01]  /*5f20*/  FADD.FTZ R3, R30, R3 ;  /* 0x000000031e037221 */ /* 0x000fe20000010000 */
[----:B--2---:R-:W-:Y:S01]  /*5f30*/  F2FP.F16.F32.PACK_AB R167, R11, R4 ;  /* 0x000000040ba7723e */ /* 0x004fe200000000ff */
[----:B------:R-:W-:-:S04]  /*5f40*/  FADD.FTZ R4, R4, R27 ;  /* 0x0000001b04047221 */ /* 0x000fc80000010000 */
[----:B------:R1:W-:Y:S01]  /*5f50*/  STSM.16.M88.4 [R22], R164 ;  /* 0x000000a416007844 */ /* 0x0003e20000000200 */
[----:B------:R-:W-:Y:S01]  /*5f60*/  FADD.FTZ R4, R11, R4 ;  /* 0x000000040b047221 */ /* 0x000fe20000010000 */
[----:B------:R-:W-:Y:S06]  /*5f70*/  @!P0 BRA `(.L_x_5506) ;  /* 0x0000000000048947 */ /* 0x000fec0003800000 */
[----:B------:R-:W-:Y:S01]  /*5f80*/  BPT.TRAP 0x1 ;  /* 0x000000040000795c */ /* 0x000fe20000300000 */
.L_x_5506:
[----:B------:R0:W2:Y:S01]  /*5f90*/  SYNCS.PHASECHK.TRANS64.TRYWAIT P1, [R7+URZ+0x28c50], R8 ;  /* 0x028c5008070075a7 */ /* 0x0000a2000802017f */
[----:B------:R-:W-:Y:S05]  /*5fa0*/  @!P0 BRA `(.L_x_5507) ;  /* 0x0000000000048947 */ /* 0x000fea0003800000 */
[----:B------:R-:W-:Y:S01]  /*5fb0*/  BPT.TRAP 0x1 ;  /* 0x000000040000795c */ /* 0x000fe20000300000 */
.L_x_5507:
[----:B--2---:R-:W-:Y:S05]  /*5fc0*/  @P1 BRA `(.L_x_5508) ;  /* 0x0000000000081947 */ /* 0x004fea0003800000 */
[----:B------:R-:W2:Y:S02]  /*5fd0*/  SYNCS.PHASECHK.TRANS64.TRYWAIT P1, [R7+URZ+0x28c50], R8 ;  /* 0x028c5008070075a7 */ /* 0x000ea4000802017f */
[----:B--2---:R-:W-:Y:S05]  /*5fe0*/  @!P1 BRA `(.L_x_5509) ;  /* 0x0000010c000c9947 */ /* 0x004fea0003800000 */
.L_x_5508:
        /* <DEDUP_REMOVED lines=34> */
.L_x_5510:
[----:B------:R-:W-:Y:S01]  /*6210*/  R2UR UR6, R7 ;  /* 0x00000000070672ca */ /* 0x000fe200000e0000 */
[----:B------:R-:W-:Y:S01]  /*6220*/  UISETP.NE.AND UP1, UPT, UR52, URZ, UPT ;  /* 0x0000003f3400728c */ /* 0x000fe2000bf25270 */
[----:B0-2---:R-:W-:Y:S01]  /*6230*/  VIADD R8, R168, 0xfffffffe ;  /* 0xfffffffea8087836 */ /* 0x005fe20000000000 */
[----:B------:R-:W-:-:S06]  /*6240*/  UISETP.NE.AND UP0, UPT, UR51, URZ, UPT ;  /* 0x0000003f3300728c */ /* 0x000fcc000bf05270 */
[----:B------:R-:W-:-:S03]  /*6250*/  PLOP3.LUT P1, PT, PT, PT, UP0, 0x40, 0x0 ;  /* 0x000000000000781c */ /* 0x000fc60003f2e808 */
[----:B------:R-:W-:Y:S01]  /*6260*/  @UP1 ULDC UR15, c[0x0][0x450] ;  /* 0x00011400000f1ab9 */ /* 0x000fe20000000800 */
[----:B------:R-:W-:-:S04]  /*6270*/  UIADD3 UR6, UR6, 0x28c60, URZ ;  /* 0x00028c6006067890 */ /* 0x000fc8000fffe03f */
[----:B------:R-:W-:-:S03]  /*6280*/  UPRMT UR11, UR40, 0x654, UR6 ;  /* 0x00000654280b7896 */ /* 0x000fc60008000006 */
[----:B------:R-:W-:Y:S02]  /*6290*/  @UP1 ULDC UR6, c[0x0][0x44c] ;  /* 0x0001130000061ab9 */ /* 0x000fe40000000800 */
[----:B------:R-:W-:-:S04]  /*62a0*/  UIMAD.WIDE.U32 UR6, UR45, UR6, URZ ;  /* 0x000000062d0672a5 */ /* 0x000fc8000f8e003f */
[----:B------:R-:W-:Y:S01]  /*62b0*/  SYNCS.ARRIVE.TRANS64.RED.A1T0 RZ, [UR11], RZ ;  /* 0x000000ffffff79a7 */ /* 0x000fe2000810040b */
[----:B------:R-:W-:Y:S01]  /*62c0*/  UMOV UR11, UR45 ;  /* 0x0000002d000b7c82 */ /* 0x000fe20008000000 */
[----:B------:R-:W-:-:S04]  /*62d0*/  @UP1 USHF.R.U32.HI UR11, URZ, UR15, UR7 ;  /* 0x0000000f3f0b1299 */ /* 0x000fc80008011607 */
[----:B------:R-:W-:-:S04]  /*62e0*/  UIADD3 UR6, UR11, UR48, -UR50 ;  /* 0x000000300b067290 */ /* 0x000fc8000fffe832 */
[----:B------:R-:W-:Y:S01]  /*62f0*/  UIADD3 UR11, UR6, UR14, URZ ;  /* 0x0000000e060b7290 */ /* 0x000fe2000fffe03f */
[----:B------:R-:W-:Y:S11]  /*6300*/  @P1 BRA `(.L_x_5511) ;  /* 0x00000000004c1947 */ /* 0x000ff60003800000 */
[----:B------:R-:W-:Y:S01]  /*6310*/  ISETP.LT.AND P1, PT, RZ, UR6, PT ;  /* 0x00000006ff007c0c */ /* 0x000fe2000bf21270 */
[----:B------:R-:W-:-:S12]  /*6320*/  UIADD3 UR18, UR6, -0x1, URZ ;  /* 0xffffffff06127890 */ /* 0x000fd8000fffe03f */
[----:B------:R-:W-:Y:S05]  /*6330*/  @P1 BRA `(.L_x_5512) ;  /* 0x0000000000201947 */ /* 0x000fea0003800000 */
[----:B------:R-:W-:Y:S01]  /*6340*/  ULDC UR19, c[0x0][0x9e4] ;  /* 0x0002790000137ab9 */ /* 0x000fe20000000800 */
[----:B------:R-:W-:Y:S02]  /*6350*/  UIADD3 UR18, -UR6, URZ, URZ ;  /* 0x0000003f06127290 */ /* 0x000fe4000fffe13f */
[----:B------:R-:W-:-:S11]  /*6360*/  UISETP.NE.AND UP0, UPT, UR19, 0x1, UPT ;  /* 0x000000011300788c */ /* 0x000fd6000bf05270 */
[----:B------:R-:W-:Y:S02]  /*6370*/  @UP0 ULDC.64 UR6, c[0x0][0x9e8] ;  /* 0x00027a0000060ab9 */ /* 0x000fe40000000a00 */
[----:B------:R-:W-:-:S04]  /*6380*/  UIMAD.WIDE.U32 UR14, UR18, UR6, URZ ;  /* 0x00000006120e72a5 */ /* 0x000fc8000f8e003f */
[----:B------:R-:W-:-:S04]  /*6390*/  @UP0 USHF.R.U32.HI UR18, URZ, UR7, UR15 ;  /* 0x000000073f120299 */ /* 0x000fc8000801160f */
[----:B------:R-:W-:Y:S01]  /*63a0*/  ULOP3.LUT UR18, URZ, UR18, URZ, 0x33, !UPT ;  /* 0x000000123f127292 */ /* 0x000fe2000f8e333f */
[----:B------:R-:W-:Y:S11]  /*63b0*/  BRA `(.L_x_5513) ;  /* 0x0000000000147947 */ /* 0x000ff60003800000 */
.L_x_5512:
[----:B------:R-:W-:Y:S02]  /*63c0*/  ULDC UR19, c[0x0][0x9e4] ;  /* 0x0002790000137ab9 */ /* 0x000fe40000000800 */
[----:B------:R-:W-:-:S11]  /*63d0*/  UISETP.NE.AND UP0, UPT, UR19, 0x1, UPT ;  /* 0x000000011300788c */ /* 0x000fd6000bf05270 */
[----:B------:R-:W-:Y:S02]  /*63e0*/  @UP0 ULDC.64 UR6, c[0x0][0x9e8] ;  /* 0x00027a0000060ab9 */ /* 0x000fe40000000a00 */
[----:B------:R-:W-:-:S04]  /*63f0*/  UIMAD.WIDE.U32 UR14, UR18, UR6, URZ ;  /* 0x00000006120e72a5 */ /* 0x000fc8000f8e003f */
[----:B------:R-:W-:-:S12]  /*6400*/  @UP0 USHF.R.U32.HI UR18, URZ, UR7, UR15 ;  /* 0x000000073f120299 */ /* 0x000fd8000801160f */
.L_x_5513:
[----:B------:R-:W-:-:S04]  /*6410*/  UIMAD UR18, UR18, UR19, UR19 ;  /* 0x00000013121272a4 */ /* 0x000fc8000f8e0213 */
[----:B------:R-:W-:-:S04]  /*6420*/  UISETP.LT.AND UP0, UPT, UR11, UR18, UPT ;  /* 0x000000120b00728c */ /* 0x000fc8000bf01270 */
[----:B------:R-:W-:-:S12]  /*6430*/  USEL UR11, UR11, UR18, UP0 ;  /* 0x000000120b0b7287 */ /* 0x000fd80008000000 */
.L_x_5511:
[----:B------:R-:W-:-:S04]  /*6440*/  USHF.R.S32.HI UR6, URZ, 0x1f, UR11 ;  /* 0x0000001f3f067899 */ /* 0x000fc8000801140b */
[----:B------:R-:W-:-:S04]  /*6450*/  ULEA.HI UR6, UR6, UR11, URZ, 0x6 ;  /* 0x0000000b06067291 */ /* 0x000fc8000f8f303f */
[----:B------:R-:W-:-:S04]  /*6460*/  USHF.R.S32.HI UR6, URZ, 0x6, UR6 ;  /* 0x000000063f067899 */ /* 0x000fc80008011406 */
[----:B------:R-:W-:-:S04]  /*6470*/  UISETP.LT.AND UP0, UPT, UR47, UR6, UPT ;  /* 0x000000062f00728c */ /* 0x000fc8000bf01270 */
[----:B------:R-:W-:-:S06]  /*6480*/  USEL UR21, UR47, UR6, !UP0 ;  /* 0x000000062f157287 */ /* 0x000fcc000c000000 */
[----:B------:R-:W-:-:S13]  /*6490*/  ISETP.GE.AND P1, PT, R8, UR21, PT ;  /* 0x0000001508007c0c */ /* 0x000fda000bf26270 */
[----:B------:R-:W-:Y:S05]  /*64a0*/  @!P1 BRA `(.L_x_5514) ;  /* 0x0000002800089947 */ /* 0x000fea0003800000 */
[----:B------:R-:W-:Y:S01]  /*64b0*/  IMAD.MOV.U32 R12, RZ, RZ, R6 ;  /* 0x000000ffff0c7224 */ /* 0x000fe200078e0006 */
[----:B------:R-:W-:Y:S01]  /*64c0*/  MOV R9, R5 ;  /* 0x0000000500097202 */ /* 0x000fe20000000f00 */
[----:B------:R-:W-:Y:S01]  /*64d0*/  UMOV UR27, UR38 ;  /* 0x00000026001b7c82 */ /* 0x000fe20008000000 */
[----:B------:R-:W-:Y:S01]  /*64e0*/  ULDC UR24, c[0x0][0x9e4] ;  /* 0x0002790000187ab9 */ /* 0x000fe20000000800 */
[----:B------:R-:W-:Y:S01]  /*64f0*/  ULDC UR20, c[0x0][0x9dc] ;  /* 0x0002770000147ab9 */ /* 0x000fe20000000800 */
[----:B------:R-:W-:Y:S01]  /*6500*/  ULDC UR23, c[0x0][0x9d8] ;  /* 0x0002760000177ab9 */ /* 0x000fe20000000800 */
[----:B------:R-:W-:Y:S01]  /*6510*/  ULDC UR26, c[0x0][0x988] ;  /* 0x00026200001a7ab9 */ /* 0x000fe20000000800 */
[----:B------:R-:W-:-:S05]  /*6520*/  ULDC UR25, c[0x0][0x9e0] ;  /* 0x0002780000197ab9 */ /* 0x000fca0000000800 */
.L_x_5533:
[----:B------:R-:W-:-:S04]  /*6530*/  UIADD3 UR38, UR27, 0x1, URZ ;  /* 0x000000011b267890 */ /* 0x000fc8000fffe03f */
[----:B------:R-:W-:-:S04]  /*6540*/  UISETP.NE.AND UP0, UPT, UR38, 0x2, UPT ;  /* 0x000000022600788c */ /* 0x000fc8000bf05270 */
[----:B------:R-:W-:Y:S02]  /*6550*/  USEL UR6, URZ, 0x1, UP0 ;  /* 0x000000013f067887 */ /* 0x000fe40008000000 */
[----:B------:R-:W-:Y:S02]  /*6560*/  USEL UR38, UR38, URZ, UP0 ;  /* 0x0000003f26267287 */ /* 0x000fe40008000000 */
[----:B------:R-:W-:Y:S01]  /*6570*/  ULOP3.LUT UR37, UR37, UR6, URZ, 0x3c, !UPT ;  /* 0x0000000625257292 */ /* 0x000fe2000f8e3c3f */
[----:B012---:R-:W-:Y:S11]  /*6580*/  @!P0 BRA `(.L_x_5515) ;  /* 0x0000000000048947 */ /* 0x007ff60003800000 */
[----:B------:R-:W-:Y:S01]  /*6590*/  BPT.TRAP 0x1 ;  /* 0x000000040000795c */ /* 0x000fe20000300000 */
.L_x_5515:
[----:B------:R-:W-:Y:S01]  /*65a0*/  ULEA UR22, UR38, UR41, 0x3 ;  /* 0x0000002926167291 */ /* 0x000fe2000f8e183f */
[----:B------:R-:W-:-:S05]  /*65b0*/  IMAD.U32 R7, RZ, RZ, UR37 ;  /* 0x00000025ff077e24 */ /* 0x000fca000f8e00ff */
[----:B------:R-:W-:-:S04]  /*65c0*/  SHF.L.U32 R7, R7, 0x1f, RZ ;  /* 0x0000001f07077819 */ /* 0x000fc800000006ff */
[----:B------:R0:W2:Y:S01]  /*65d0*/  SYNCS.PHASECHK.TRANS64.TRYWAIT P1, [UR22+0x28c30], R7 ;  /* 0x028c3007ff0075a7 */ /* 0x0000a20008020156 */
[----:B------:R-:W-:Y:S05]  /*65e0*/  @!P0 BRA `(.L_x_5516) ;  /* 0x0000000000048947 */ /* 0x000fea0003800000 */
[----:B------:R-:W-:Y:S01]  /*65f0*/  BPT.TRAP 0x1 ;  /* 0x000000040000795c */ /* 0x000fe20000300000 */
.L_x_5516:
[----:B--2---:R-:W-:Y:S05]  /*6600*/  @P1 BRA `(.L_x_5517) ;  /* 0x0000000000081947 */ /* 0x004fea0003800000 */
[----:B------:R-:W2:Y:S02]  /*6610*/  SYNCS.PHASECHK.TRANS64.TRYWAIT P1, [UR22+0x28c30], R7 ;  /* 0x028c3007ff0075a7 */ /* 0x000ea40008020156 */
[----:B--2---:R-:W-:Y:S05]  /*6620*/  @!P1 BRA `(.L_x_5518) ;  /* 0x0000010400909947 */ /* 0x004fea0003800000 */
.L_x_5517:
        /* <DEDUP_REMOVED lines=23> */
.L_x_5519:
[----:B------:R-:W-:Y:S01]  /*67a0*/  UISETP.NE.AND UP1, UPT, UR52, URZ, UPT ;  /* 0x0000003f3400728c */ /* 0x000fe2000bf25270 */
[----:B------:R-:W-:Y:S01]  /*67b0*/  FMUL.FTZ R20, R163, UR23 ;  /* 0x00000017a3147c20 */ /* 0x000fe20008410000 */
[----:B------:R-:W-:Y:S02]  /*67c0*/  VIADD R163, R185, UR45 ;  /* 0x0000002db9a37c36 */ /* 0x000fe40008000000 */
[----:B------:R-:W-:Y:S01]  /*67d0*/  FMUL.FTZ R21, R162, UR23 ;  /* 0x00000017a2157c20 */ /* 0x000fe20008410000 */
[----:B------:R-:W-:Y:S01]  /*67e0*/  FMUL.FTZ R13, R155, UR23 ;  /* 0x000000179b0d7c20 */ /* 0x000fe20008410000 */
[----:B------:R-:W-:Y:S01]  /*67f0*/  FMUL.FTZ R155, R171, UR23 ;  /* 0x00000017ab9b7c20 */ /* 0x000fe20008410000 */
[----:B------:R-:W-:Y:S01]  /*6800*/  PLOP3.LUT P1, PT, PT, PT, UP1, 0x80, 0x0 ;  /* 0x000000000000781c */ /* 0x000fe20003f2f018 */
[----:B------:R-:W-:Y:S01]  /*6810*/  UISETP.NE.AND UP0, UPT, UR51, URZ, UPT ;  /* 0x0000003f3300728c */ /* 0x000fe2000bf05270 */
[----:B------:R-:W-:Y:S01]  /*6820*/  PLOP3.LUT P2, PT, PT, PT, UP1, 0x80, 0x0 ;  /* 0x000000000000781c */ /* 0x000fe20003f4f018 */
[----:B------:R-:W-:Y:S01]  /*6830*/  FMUL.FTZ R206, R156, UR23 ;  /* 0x000000179cce7c20 */ /* 0x000fe20008410000 */
[----:B------:R-:W-:Y:S01]  /*6840*/  FMUL.FTZ R171, R172, UR23 ;  /* 0x00000017acab7c20 */ /* 0x000fe20008410000 */
[----:B------:R-:W-:Y:S01]  /*6850*/  @UP1 ULDC UR6, c[0x0][0x44c] ;  /* 0x0001130000061ab9 */ /* 0x000fe20000000800 */
[----:B------:R-:W-:Y:S01]  /*6860*/  FMUL.FTZ R207, R157, UR23 ;  /* 0x000000179dcf7c20 */ /* 0x000fe20008410000 */
[----:B------:R-:W-:Y:S01]  /*6870*/  FMUL.FTZ R172, R173, UR23 ;  /* 0x00000017adac7c20 */ /* 0x000fe20008410000 */
[----:B------:R-:W-:Y:S01]  /*6880*/  FMUL.FTZ R156, R174, UR23 ;  /* 0x00000017ae9c7c20 */ /* 0x000fe20008410000 */
[----:B------:R-:W-:Y:S01]  /*6890*/  FMUL.FTZ R205, R152, UR23 ;  /* 0x0000001798cd7c20 */ /* 0x000fe20008410000 */
[----:B------:R-:W-:Y:S01]  /*68a0*/  FMUL.FTZ R5, R153, UR23 ;  /* 0x0000001799057c20 */ /* 0x000fe20008410000 */
[----:B--2---:R-:W-:Y:S01]  /*68b0*/  FMUL.FTZ R6, R154, UR23 ;  /* 0x000000179a067c20 */ /* 0x004fe20008410000 */
        /* <DEDUP_REMOVED lines=8> */
[----:B------:R-:W-:Y:S01]  /*6940*/  FMUL.FTZ R157, R175, UR23 ;  /* 0x00000017af9d7c20 */ /* 0x000fe20008410000 */
[----:B------:R-:W-:Y:S01]  /*6950*/  FMUL.FTZ R173, R176, UR23 ;  /* 0x00000017b0ad7c20 */ /* 0x000fe20008410000 */
[----:B------:R-:W-:Y:S01]  /*6960*/  FMUL.FTZ R174, R177, UR23 ;  /* 0x00000017b1ae7c20 */ /* 0x000fe20008410000 */
[----:B------:R-:W1:Y:S01]  /*6970*/  SHFL.IDX PT, R162, R163, RZ, 0x1c1f ;  /* 0x001c1fffa3a27589 */ /* 0x000e6200000e0000 */
        /* <DEDUP_REMOVED lines=13> */
[----:B------:R-:W-:-:S02]  /*6a50*/  IMAD.SHL.U32 R177, R8, 0x40, RZ ;  /* 0x0000004008b17824 */ /* 0x000fc400078e00ff */
[----:B------:R-:W-:Y:S01]  /*6a60*/  FMUL.FTZ R161, R183, UR23 ;  /* 0x00000017b7a17c20 */ /* 0x000fe20008410000 */
[----:B------:R-:W-:Y:S01]  /*6a70*/  PLOP3.LUT P1, PT, PT, PT, UP0, 0x40, 0x0 ;  /* 0x000000000000781c */ /* 0x000fe20003f2e808 */
[----:B------:R-:W-:Y:S01]  /*6a80*/  IMAD.U32 R11, RZ, RZ, UR50 ;  /* 0x00000032ff0b7e24 */ /* 0x000fe2000f8e00ff */
[----:B------:R-:W2:Y:S01]  /*6a90*/  MUFU.TANH R205, R205 ;  /* 0x000000cd00cd7308 */ /* 0x000ea20000002400 */
[----:B------:R-:W-:Y:S01]  /*6aa0*/  IADD3 R10, -R2, 0x1, -R177 ;  /* 0x00000001020a7810 */ /* 0x000fe20007ffe9b1 */
[----:B------:R-:W-:Y:S01]  /*6ab0*/  SYNCS.ARRIVE.TRANS64.RED.A1T0 RZ, [UR6], RZ ;  /* 0x000000ffffff79a7 */ /* 0x000fe20008100406 */
[----:B------:R-:W-:Y:S02]  /*6ac0*/  ULOP3.LUT UR6, URZ, UR20, URZ, 0x33, !UPT ;  /* 0x000000143f067292 */ /* 0x000fe4000f8e333f */
[----:B------:R-:W-:-:S03]  /*6ad0*/  IADD3 R10, -R11, UR48, R10 ;  /* 0x000000300b0a7c10 */ /* 0x000fc6000fffe10a */
[----:B------:R-:W3:Y:S02]  /*6ae0*/  MUFU.TANH R5, R5 ;  /* 0x0000000500057308 */ /* 0x000ee40000002400 */
[C---:B------:R-:W-:Y:S02]  /*6af0*/  VIADD R181, R10.reuse, UR25 ;  /* 0x000000190ab57c36 */ /* 0x040fe40008000000 */
[----:B------:R-:W-:Y:S02]  /*6b00*/  VIADD R183, R10, UR6 ;  /* 0x000000060ab77c36 */ /* 0x000fe40008000000 */
[----:B-1----:R-:W-:Y:S02]  /*6b10*/  IMAD.IADD R179, R181, 0x1, R162 ;  /* 0x00000001b5b37824 */ /* 0x002fe400078e02a2 */
[----:B------:R-:W1:Y:S01]  /*6b20*/  MUFU.TANH R6, R6 ;  /* 0x0000000600067308 */ /* 0x000e620000002400 */
        /* <DEDUP_REMOVED lines=31> */
[----:B------:R-:W-:Y:S01]  /*6d20*/  MOV R11, UR50 ;  /* 0x00000032000b7c02 */ /* 0x000fe20008000f00 */
[----:B------:R-:W-:Y:S03]  /*6d30*/  BSSY B0, `(.L_x_5521) ;  /* 0x0000011000007945 */ /* 0x000fe60003800000 */
[----:B------:R-:W-:-:S04]  /*6d40*/  IADD3 R162, -R11, UR48, R162 ;  /* 0x000000300ba27c10 */ /* 0x000fc8000fffe1a2 */
        /* <DEDUP_REMOVED lines=10> */
.L_x_5522:
[----:B------:R-:W-:-:S05]  /*6df0*/  IMAD.U32 R164, RZ, RZ, UR24 ;  /* 0x00000018ffa47e24 */ /* 0x000fca000f8e00ff */
[----:B------:R-:W-:-:S13]  /*6e00*/  ISETP.NE.AND P1, PT, R164, 0x1, PT ;  /* 0x00000001a400780c */ /* 0x000fda0003f25270 */
[----:B------:R-:W1:Y:S02]  /*6e10*/  @P1 LDC.64 R10, c[0x0][0x9e8] ;  /* 0x00027a00ff0a1b82 */ /* 0x000e640000000a00 */
[----:B-1----:R-:W-:-:S05]  /*6e20*/  @P1 IMAD.HI.U32 R10, R162, R10, RZ ;  /* 0x0000000aa20a1227 */ /* 0x002fca00078e00ff */
[----:B------:R-:W-:-:S07]  /*6e30*/  @P1 SHF.R.U32.HI R162, RZ, R11, R10 ;  /* 0x0000000bffa21219 */ /* 0x000fce000001160a */
.L_x_5523:
[----:B------:R-:W-:Y:S05]  /*6e40*/  BSYNC B0 ;  /* 0x0000000000007941 */ /* 0x000fea0003800000 */
.L_x_5521:
[----:B------:R-:W-:-:S04]  /*6e50*/  IMAD R11, R162, R164, -R177 ;  /* 0x000000a4a20b7224 */ /* 0x000fc800078e0ab1 */
[----:B------:R-:W-:-:S05]  /*6e60*/  IMAD.IADD R11, R11, 0x1, -R2 ;  /* 0x000000010b0b7824 */ /* 0x000fca00078e0a02 */
[----:B------:R-:W-:Y:S02]  /*6e70*/  VIADDMNMX R179, R11, R164, R179, PT ;  /* 0x000000a40bb37246 */ /* 0x000fe400038001b3 */
[----:B------:R-:W-:-:S07]  /*6e80*/  VIMNMX R180, R180, R11, !PT ;  /* 0x0000000bb4b47248 */ /* 0x000fce0007fe0100 */
.L_x_5520:
        /* <DEDUP_REMOVED lines=8> */
[C---:B------:R-:W-:Y:S02]  /*6f10*/  ISETP.GT.AND P4, PT, R180.reuse, 0x18, P1 ;  /* 0x00000018b400780c */ /* 0x040fe40000f84270 */
        /* <DEDUP_REMOVED lines=13> */
[----:B-1----:R-:W-:Y:S02]  /*6ff0*/  FSEL R163, R206, -INF , !P6 ;  /* 0xff800000cea37808 */ /* 0x002fe40007000000 */
        /* <DEDUP_REMOVED lines=32> */
[----:B------:R-:W-:Y:S01]  /*7200*/  IMAD.U32 R5, RZ, RZ, UR50 ;  /* 0x00000032ff057e24 */ /* 0x000fe2000f8e00ff */
[----:B------:R-:W-:Y:S04]  /*7210*/  BSSY B0, `(.L_x_5525) ;  /* 0x0000011000007945 */ /* 0x000fe80003800000 */
[----:B------:R-:W-:-:S04]  /*7220*/  IADD3 R5, -R5, UR48, R10 ;  /* 0x0000003005057c10 */ /* 0x000fc8000fffe10a */
        /* <DEDUP_REMOVED lines=10> */
.L_x_5526:
[----:B------:R-:W-:-:S05]  /*72d0*/  IMAD.U32 R182, RZ, RZ, UR24 ;  /* 0x00000018ffb67e24 */ /* 0x000fca000f8e00ff */
[----:B------:R-:W-:-:S13]  /*72e0*/  ISETP.NE.AND P2, PT, R182, 0x1, PT ;  /* 0x00000001b600780c */ /* 0x000fda0003f45270 */
[----:B------:R-:W0:Y:S02]  /*72f0*/  @P2 LDC.64 R10, c[0x0][0x9e8] ;  /* 0x00027a00ff0a2b82 */ /* 0x000e240000000a00 */
[----:B0-----:R-:W-:-:S05]  /*7300*/  @P2 IMAD.HI.U32 R10, R5, R10, RZ ;  /* 0x0000000a050a2227 */ /* 0x001fca00078e00ff */
[----:B------:R-:W-:-:S07]  /*7310*/  @P2 SHF.R.U32.HI R5, RZ, R11, R10 ;  /* 0x0000000bff052219 */ /* 0x000fce000001160a */
.L_x_5527:
[----:B------:R-:W-:Y:S05]  /*7320*/  BSYNC B0 ;  /* 0x0000000000007941 */ /* 0x000fea0003800000 */
.L_x_5525:
[----:B------:R-:W-:-:S05]  /*7330*/  IMAD R5, R5, R182, -R177 ;  /* 0x000000b605057224 */ /* 0x000fca00078e0ab1 */
[----:B------:R-:W-:-:S04]  /*7340*/  IADD3 R5, -R2, R5, RZ ;  /* 0x0000000502057210 */ /* 0x000fc80007ffe1ff */
[----:B------:R-:W-:Y:S02]  /*7350*/  VIADDMNMX R179, R5, R182, R179, PT ;  /* 0x000000b605b37246 */ /* 0x000fe400038001b3 */
[----:B------:R-:W-:-:S07]  /*7360*/  VIMNMX R180, R180, R5, !PT ;  /* 0x00000005b4b47248 */ /* 0x000fce0007fe0100 */
.L_x_5524:
        /* <DEDUP_REMOVED lines=41> */
[C---:B------:R-:W-:Y:S02]  /*7600*/  ISETP.GT.AND P5, PT, R180.reuse, 0x21, P1 ;  /* 0x00000021b400780c */ /* 0x040fe40000fa4270 */
[----:B------:R-:W-:Y:S02]  /*7610*/  FSEL R153, R153, -INF , !P2 ;  /* 0xff80000099997808 */ /* 0x000fe40005000000 */
[----:B------:R-:W-:Y:S02]  /*7620*/  ISETP.GT.AND P4, PT, R180, 0x28, P1 ;  /* 0x00000028b400780c */ /* 0x000fe40000f84270 */
[----:B------:R-:W-:-:S02]  /*7630*/  ISETP.LT.OR P5, PT, R179, 0x22, P5 ;  /* 0x00000022b300780c */ /* 0x000fc40002fa1670 */
[----:B------:R-:W-:Y:S02]  /*7640*/  ISETP.GT.AND P6, PT, R180, 0x29, P1 ;  /* 0x00000029b400780c */ /* 0x000fe40000fc4270 */
[----:B------:R-:W-:Y:S02]  /*7650*/  ISETP.LT.OR P4, PT, R179, 0x29, P4 ;  /* 0x00000029b300780c */ /* 0x000fe40002781670 */
[----:B------:R-:W-:Y:S02]  /*7660*/  FSEL R155, R155, -INF , !P5 ;  /* 0xff8000009b9b7808 */ /* 0x000fe40006800000 */
[----:B0-----:R-:W-:Y:S02]  /*7670*/  FMNMX.FTZ R11, R10, R5, !PT ;  /* 0x000000050a0b7209 */ /* 0x001fe40007810000 */
[----:B------:R-:W-:Y:S02]  /*7680*/  ISETP.GT.AND P2, PT, R180, 0x30, P1 ;  /* 0x00000030b400780c */ /* 0x000fe40000f44270 */
[----:B------:R-:W-:Y:S01]  /*7690*/  FSEL R156, R156, -INF , !P4 ;  /* 0xff8000009c9c7808 */ /* 0x000fe20006000000 */
[----:B------:R-:W0:Y:S01]  /*76a0*/  SHFL.BFLY PT, R182, R11, 0x1, 0x1f ;  /* 0x0c201f000bb67f89 */ /* 0x000e2200000e0000 */
[----:B------:R-:W-:-:S02]  /*76b0*/  ISETP.LT.OR P6, PT, R179, 0x2a, P6 ;  /* 0x0000002ab300780c */ /* 0x000fc400037c1670 */
[C---:B------:R-:W-:Y:S02]  /*76c0*/  ISETP.GT.AND P5, PT, R180.reuse, 0x31, P1 ;  /* 0x00000031b400780c */ /* 0x040fe40000fa4270 */
[----:B------:R-:W-:Y:S02]  /*76d0*/  ISETP.GT.AND P4, PT, R180, 0x38, P1 ;  /* 0x00000038b400780c */ /* 0x000fe40000f84270 */
        /* <DEDUP_REMOVED lines=18> */
[----:B------:R-:W-:Y:S02]  /*7800*/  ISETP.LT.OR P1, PT, R179, 0x3a, P1 ;  /* 0x0000003ab300780c */ /* 0x000fe40000f21670 */
[----:B------:R-:W-:Y:S02]  /*7810*/  FMNMX.FTZ R181, R20, R177, !PT ;  /* 0x000000b114b57209 */ /* 0x000fe40007810000 */
[----:B------:R-:W-:Y:S02]  /*7820*/  FSEL R177, R6, RZ, P3 ;  /* 0x000000ff06b17208 */ /* 0x000fe40001800000 */
[----:B------:R-:W-:Y:S02]  /*7830*/  FMNMX.FTZ R6, R152, R181, !PT ;  /* 0x000000b598067209 */ /* 0x000fe40007810000 */
[----:B------:R-:W-:Y:S01]  /*7840*/  FSEL R179, R161, -INF , !P1 ;  /* 0xff800000a1b37808 */ /* 0x000fe20004800000 */
[--C-:B------:R-:W-:Y:S01]  /*7850*/  FFMA.FTZ R180, R162, UR10, -R177.reuse ;  /* 0x0000000aa2b47c23 */ /* 0x100fe200080108b1 */
[----:B------:R-:W-:Y:S01]  /*7860*/  FMNMX.FTZ R181, R153, R6, !PT ;  /* 0x0000000699b57209 */ /* 0x000fe20007810000 */
[----:B------:R-:W-:Y:S01]  /*7870*/  FFMA.FTZ R10, R178, UR10, -R177 ;  /* 0x0000000ab20a7c23 */ /* 0x000fe200080108b1 */
[----:B------:R-:W-:-:S02]  /*7880*/  FSEL R162, R157, -INF , !P6 ;  /* 0xff8000009da27808 */ /* 0x000fc40007000000 */
[----:B------:R-:W-:Y:S01]  /*7890*/  FMNMX.FTZ R6, R154, R181, !PT ;  /* 0x000000b59a067209 */ /* 0x000fe20007810000 */
[----:B------:R0:W-:Y:S01]  /*78a0*/  MUFU.EX2 R157, R180 ;  /* 0x000000b4009d7308 */ /* 0x0001e20000000800 */
[----:B------:R-:W-:Y:S01]  /*78b0*/  FSEL R178, R158, -INF , !P2 ;  /* 0xff8000009eb27808 */ /* 0x000fe20005000000 */
[--C-:B------:R-:W-:Y:S01]  /*78c0*/  FFMA.FTZ R158, R163, UR10, -R177.reuse ;  /* 0x0000000aa39e7c23 */ /* 0x100fe200080108b1 */
[----:B------:R-:W-:Y:S02]  /*78d0*/  FMNMX.FTZ R181, R155, R6, !PT ;  /* 0x000000069bb57209 */ /* 0x000fe40007810000 */
[----:B------:R-:W-:Y:S02]  /*78e0*/  ISETP.NE.AND P1, PT, R2, R183, PT ;  /* 0x000000b70200720c */ /* 0x000fe40003f25270 */
        /* <DEDUP_REMOVED lines=9> */
[----:B------:R-:W-:Y:S02]  /*7980*/  MUFU.EX2 R158, R158 ;  /* 0x0000009e009e7308 */ /* 0x000fe40000000800 */
        /* <DEDUP_REMOVED lines=12> */
[----:B------:R-:W1:Y:S01]  /*7a50*/  SHFL.BFLY PT, R181, R6, 0x2, 0x1f ;  /* 0x0c401f0006b57f89 */ /* 0x000e6200000e0000 */
[----:B------:R-:W2:Y:S01]  /*7a60*/  MUFU.EX2 R9, R9 ;  /* 0x0000000900097308 */ /* 0x000ea20000000800 */
[--C-:B0-----:R-:W-:Y:S01]  /*7a70*/  FFMA.FTZ R180, R172, UR10, -R177.reuse ;  /* 0x0000000aacb47c23 */ /* 0x101fe200080108b1 */
[--C-:B------:R-:W-:Y:S01]  /*7a80*/  FFMA.FTZ R172, R174, UR10, -R177.reuse ;  /* 0x0000000aaeac7c23 */ /* 0x100fe200080108b1 */
[----:B------:R-:W-:-:S05]  /*7a90*/  FFMA.FTZ R174, R176, UR10, -R177 ;  /* 0x0000000ab0ae7c23 */ /* 0x000fca00080108b1 */
[----:B------:R-:W0:Y:S08]  /*7aa0*/  MUFU.EX2 R163, R163 ;  /* 0x000000a300a37308 */ /* 0x000e300000000800 */
[----:B------:R3:W-:Y:S01]  /*7ab0*/  MUFU.EX2 R170, R180 ;  /* 0x000000b400aa7308 */ /* 0x0007e20000000800 */
[-C--:B--2---:R-:W-:Y:S01]  /*7ac0*/  FMUL.FTZ R24, R24, R9.reuse ;  /* 0x0000000918187220 */ /* 0x084fe20000410000 */
[-C--:B------:R-:W-:Y:S01]  /*7ad0*/  FMUL.FTZ R25, R25, R9.reuse ;  /* 0x0000000919197220 */ /* 0x080fe20000410000 */
[-C--:B------:R-:W-:Y:S01]  /*7ae0*/  FMUL.FTZ R28, R28, R9.reuse ;  /* 0x000000091c1c7220 */ /* 0x080fe20000410000 */
[-C--:B------:R-:W-:Y:S01]  /*7af0*/  FMUL.FTZ R29, R29, R9.reuse ;  /* 0x000000091d1d7220 */ /* 0x080fe20000410000 */
[-C--:B------:R-:W-:Y:S01]  /*7b00*/  FMUL.FTZ R32, R32, R9.reuse ;  /* 0x0000000920207220 */ /* 0x080fe20000410000 */
[----:B------:R-:W-:Y:S01]  /*7b10*/  FMUL.FTZ R33, R33, R9 ;  /* 0x0000000921217220 */ /* 0x000fe20000410000 */
[----:B-1----:R-:W-:Y:S01]  /*7b20*/  FMNMX.FTZ R181, R6, R181, !PT ;  /* 0x000000b506b57209 */ /* 0x002fe20007810000 */
[----:B------:R-:W1:Y:S01]  /*7b30*/  MUFU.EX2 R164, R164 ;  /* 0x000000a400a47308 */ /* 0x000e620000000800 */
[----:B---3--:R-:W-:Y:S01]  /*7b40*/  FFMA.FTZ R180, R9, R3, R10 ;  /* 0x0000000309b47223 */ /* 0x008fe2000001000a */
[-C--:B------:R-:W-:Y:S01]  /*7b50*/  FMUL.FTZ R36, R36, R9.reuse ;  /* 0x0000000924247220 */ /* 0x080fe20000410000 */
[-C--:B------:R-:W-:Y:S01]  /*7b60*/  FMUL.FTZ R37, R37, R9.reuse ;  /* 0x0000000925257220 */ /* 0x080fe20000410000 */
[----:B------:R-:W2:Y:S01]  /*7b70*/  SHFL.BFLY PT, R6, R181, 0x1, 0x1f ;  /* 0x0c201f00b5067f89 */ /* 0x000ea200000e0000 */
[----:B------:R-:W-:Y:S01]  /*7b80*/  FADD.FTZ R175, R157, R180 ;  /* 0x000000b49daf7221 */ /* 0x000fe20000010000 */
[-C--:B------:R-:W-:Y:S01]  /*7b90*/  FMUL.FTZ R40, R40, R9.reuse ;  /* 0x0000000928287220 */ /* 0x080fe20000410000 */
[-C--:B------:R-:W-:Y:S01]  /*7ba0*/  FMUL.FTZ R41, R41, R9.reuse ;  /* 0x0000000929297220 */ /* 0x080fe20000410000 */
[----:B------:R-:W3:Y:S01]  /*7bb0*/  MUFU.EX2 R165, R165 ;  /* 0x000000a500a57308 */ /* 0x000ee20000000800 */
[----:B------:R-:W-:Y:S01]  /*7bc0*/  FADD.FTZ R176, R158, R175 ;  /* 0x000000af9eb07221 */ /* 0x000fe20000010000 */
[-C--:B------:R-:W-:Y:S01]  /*7bd0*/  FMUL.FTZ R44, R44, R9.reuse ;  /* 0x000000092c2c7220 */ /* 0x080fe20000410000 */
[-C--:B------:R-:W-:Y:S01]  /*7be0*/  FMUL.FTZ R45, R45, R9.reuse ;  /* 0x000000092d2d7220 */ /* 0x080fe20000410000 */
[-C--:B------:R-:W-:Y:S01]  /*7bf0*/  FMUL.FTZ R48, R48, R9.reuse ;  /* 0x0000000930307220 */ /* 0x080fe20000410000 */
[----:B------:R-:W-:Y:S01]  /*7c00*/  FADD.FTZ R176, R161, R176 ;  /* 0x000000b0a1b07221 */ /* 0x000fe20000010000 */
[-C--:B------:R-:W-:Y:S01]  /*7c10*/  FMUL.FTZ R49, R49, R9.reuse ;  /* 0x0000000931317220 */ /* 0x080fe20000410000 */
[-C--:B------:R-:W-:Y:S01]  /*7c20*/  FMUL.FTZ R52, R52, R9.reuse ;  /* 0x0000000934347220 */ /* 0x080fe20000410000 */
[----:B------:R-:W4:Y:S01]  /*7c30*/  MUFU.EX2 R166, R166 ;  /* 0x000000a600a67308 */ /* 0x000f220000000800 */
        /* <DEDUP_REMOVED lines=11> */
[----:B--2---:R-:W-:Y:S01]  /*7cf0*/  FMNMX.FTZ R6, R181, R6, !PT ;  /* 0x00000006b5067209 */ /* 0x004fe20007810000 */
[----:B------:R-:W-:-:S02]  /*7d00*/  IMAD.U32 R181, RZ, RZ, UR27 ;  /* 0x0000001bffb57e24 */ /* 0x000fc4000f8e00ff */
[-C--:B------:R-:W-:Y:S01]  /*7d10*/  FMUL.FTZ R72, R72, R9.reuse ;  /* 0x0000000948487220 */ /* 0x080fe20000410000 */
[-C--:B------:R-:W-:Y:S01]  /*7d20*/  FMUL.FTZ R73, R73, R9.reuse ;  /* 0x0000000949497220 */ /* 0x080fe20000410000 */
[C---:B------:R-:W-:Y:S01]  /*7d30*/  FSETP.NEU.FTZ.AND P2, PT, R6.reuse, -INF , PT ;  /* 0xff8000000600780b */ /* 0x040fe20003f5d000 */
[----:B------:R-:W2:Y:S01]  /*7d40*/  MUFU.EX2 R168, R168 ;  /* 0x000000a800a87308 */ /* 0x000ea20000000800 */
        /* <DEDUP_REMOVED lines=8> */
[----:B-1----:R-:W-:Y:S01]  /*7dd0*/  FADD.FTZ R12, R164, R177 ;  /* 0x000000b1a40c7221 */ /* 0x002fe20000010000 */
[----:B------:R-:W1:Y:S01]  /*7de0*/  MUFU.EX2 R169, R169 ;  /* 0x000000a900a97308 */ /* 0x000e620000000800 */
[--C-:B------:R-:W-:Y:S01]  /*7df0*/  FFMA.FTZ R180, R14, UR10, -R3.reuse ;  /* 0x0000000a0eb47c23 */ /* 0x100fe20008010803 */
[--C-:B------:R-:W-:Y:S01]  /*7e00*/  FFMA.FTZ R14, R15, UR10, -R3.reuse ;  /* 0x0000000a0f0e7c23 */ /* 0x100fe20008010803 */
[----:B---3--:R-:W-:Y:S01]  /*7e10*/  FADD.FTZ R181, R165, R12 ;  /* 0x0000000ca5b57221 */ /* 0x008fe20000010000 */
[--C-:B------:R-:W-:Y:S01]  /*7e20*/  FFMA.FTZ R15, R152, UR10, -R3.reuse ;  /* 0x0000000a980f7c23 */ /* 0x100fe20008010803 */
[----:B------:R-:W-:Y:S01]  /*7e30*/  FFMA.FTZ R11, R11, UR10, -R3 ;  /* 0x0000000a0b0b7c23 */ /* 0x000fe20008010803 */
[----:B------:R-:W-:Y:S01]  /*7e40*/  FMUL.FTZ R12, R175, UR10 ;  /* 0x0000000aaf0c7c20 */ /* 0x000fe20008410000 */
[----:B----4-:R-:W-:Y:S01]  /*7e50*/  FADD.FTZ R182, R166, R181 ;  /* 0x000000b5a6b67221 */ /* 0x010fe20000010000 */
[----:B------:R-:W-:Y:S01]  /*7e60*/  MUFU.EX2 R171, R171 ;  /* 0x000000ab00ab7308 */ /* 0x000fe20000000800 */
[--C-:B------:R-:W-:Y:S01]  /*7e70*/  FFMA.FTZ R13, R13, UR10, -R3.reuse ;  /* 0x0000000a0d0d7c23 */ /* 0x100fe20008010803 */
[----:B------:R-:W-:Y:S01]  /*7e80*/  @!P1 LEA R177, R176, UR41, 0x2 ;  /* 0x00000029b0b19c11 */ /* 0x000fe2000f8e10ff */
[----:B0-----:R-:W-:Y:S01]  /*7e90*/  FADD.FTZ R183, R167, R182 ;  /* 0x000000b6a7b77221 */ /* 0x001fe20000010000 */
[--C-:B------:R-:W-:Y:S01]  /*7ea0*/  FFMA.FTZ R21, R21, UR10, -R3.reuse ;  /* 0x0000000a15157c23 */ /* 0x100fe20008010803 */
[--C-:B------:R-:W-:Y:S01]  /*7eb0*/  FFMA.FTZ R20, R20, UR10, -R3.reuse ;  /* 0x0000000a14147c23 */ /* 0x100fe20008010803 */
[----:B------:R-:W-:Y:S01]  /*7ec0*/  FFMA.FTZ R153, R153, UR10, -R3 ;  /* 0x0000000a99997c23 */ /* 0x000fe20008010803 */
[----:B--2---:R-:W-:Y:S01]  /*7ed0*/  FADD.FTZ R152, R168, R183 ;  /* 0x000000b7a8987221 */ /* 0x004fe20000010000 */
[----:B------:R-:W0:Y:S01]  /*7ee0*/  MUFU.EX2 R172, R172 ;  /* 0x000000ac00ac7308 */ /* 0x000e220000000800 */
[--C-:B------:R-:W-:Y:S01]  /*7ef0*/  FFMA.FTZ R175, R154, UR10, -R3.reuse ;  /* 0x0000000a9aaf7c23 */ /* 0x100fe20008010803 */
[--C-:B------:R-:W-:Y:S01]  /*7f00*/  FFMA.FTZ R181, R155, UR10, -R3.reuse ;  /* 0x0000000a9bb57c23 */ /* 0x100fe20008010803 */
[----:B-1----:R-:W-:Y:S01]  /*7f10*/  FADD.FTZ R205, R169, R152 ;  /* 0x00000098a9cd7221 */ /* 0x002fe20000010000 */
        /* <DEDUP_REMOVED lines=28> */
[----:B------:R2:W3:Y:S01]  /*80e0*/  MUFU.EX2 R176, R13 ;  /* 0x0000000d00b07308 */ /* 0x0004e20000000800 */
[-C--:B------:R-:W-:Y:S01]  /*80f0*/  FMUL.FTZ R108, R108, R9.reuse ;  /* 0x000000096c6c7220 */ /* 0x080fe20000410000 */
[-C--:B------:R-:W-:Y:S01]  /*8100*/  FMUL.FTZ R109, R109, R9.reuse ;  /* 0x000000096d6d7220 */ /* 0x080fe20000410000 */
[-C--:B------:R-:W-:Y:S01]  /*8110*/  FMUL.FTZ R112, R112, R9.reuse ;  /* 0x0000000970707220 */ /* 0x080fe20000410000 */
[-C--:B------:R-:W-:Y:S01]  /*8120*/  FMUL.FTZ R113, R113, R9.reuse ;  /* 0x0000000971717220 */ /* 0x080fe20000410000 */
[-C--:B------:R-:W-:Y:S01]  /*8130*/  FMUL.FTZ R116, R116, R9.reuse ;  /* 0x0000000974747220 */ /* 0x080fe20000410000 */
[-C--:B------:R-:W-:Y:S01]  /*8140*/  FMUL.FTZ R117, R117, R9.reuse ;  /* 0x0000000975757220 */ /* 0x080fe20000410000 */
[----:B------:R-:W-:Y:S01]  /*8150*/  FMUL.FTZ R120, R120, R9 ;  /* 0x0000000978787220 */ /* 0x000fe20000410000 */
[----:B------:R-:W4:Y:S01]  /*8160*/  MUFU.EX2 R155, R180 ;  /* 0x000000b4009b7308 */ /* 0x000f220000000800 */
[----:B--2---:R-:W-:Y:S01]  /*8170*/  FFMA.FTZ R13, R160, UR10, -R3 ;  /* 0x0000000aa00d7c23 */ /* 0x004fe20008010803 */
[----:B------:R-:W-:Y:S01]  /*8180*/  FADD.FTZ R3, R171, R152 ;  /* 0x00000098ab037221 */ /* 0x000fe20000010000 */
[----:B------:R-:W-:Y:S01]  /*8190*/  F2FP.F16.F32.PACK_AB R152, R157, R10 ;  /* 0x0000000a9d98723e */ /* 0x000fe200000000ff */
[----:B0-----:R0:W-:Y:S01]  /*81a0*/  @!P1 STS [R177+0x28820], R12 ;  /* 0x0288200cb1009388 */ /* 0x0011e20000000800 */
[----:B------:R-:W-:Y:S01]  /*81b0*/  F2FP.F16.F32.PACK_AB R160, R168, R167 ;  /* 0x000000a7a8a0723e */ /* 0x000fe200000000ff */
[----:B------:R-:W-:Y:S01]  /*81c0*/  FADD.FTZ R10, R172, R3 ;  /* 0x00000003ac0a7221 */ /* 0x000fe20000010000 */
[-C--:B------:R-:W-:Y:S01]  /*81d0*/  FMUL.FTZ R121, R121, R9.reuse ;  /* 0x0000000979797220 */ /* 0x080fe20000410000 */
[----:B------:R-:W2:Y:S01]  /*81e0*/  MUFU.EX2 R14, R14 ;  /* 0x0000000e000e7308 */ /* 0x000ea20000000800 */
[-C--:B------:R-:W-:Y:S01]  /*81f0*/  FMUL.FTZ R124, R124, R9.reuse ;  /* 0x000000097c7c7220 */ /* 0x080fe20000410000 */
[----:B------:R-:W-:Y:S01]  /*8200*/  FADD.FTZ R3, R173, R10 ;  /* 0x0000000aad037221 */ /* 0x000fe20000010000 */
[-C--:B------:R-:W-:Y:S01]  /*8210*/  FMUL.FTZ R125, R125, R9.reuse ;  /* 0x000000097d7d7220 */ /* 0x080fe20000410000 */
[-C--:B------:R-:W-:Y:S01]  /*8220*/  FMUL.FTZ R128, R128, R9.reuse ;  /* 0x0000000980807220 */ /* 0x080fe20000410000 */
[-C--:B------:R-:W-:Y:S01]  /*8230*/  FMUL.FTZ R129, R129, R9.reuse ;  /* 0x0000000981817220 */ /* 0x080fe20000410000 */
[-C--:B------:R-:W-:Y:S01]  /*8240*/  FMUL.FTZ R132, R132, R9.reuse ;  /* 0x0000000984847220 */ /* 0x080fe20000410000 */
[-C--:B------:R-:W-:Y:S01]  /*8250*/  FMUL.FTZ R133, R133, R9.reuse ;  /* 0x0000000985857220 */ /* 0x080fe20000410000 */
[----:B------:R-:W5:Y:S01]  /*8260*/  MUFU.EX2 R21, R21 ;  /* 0x0000001500157308 */ /* 0x000f620000000800 */
        /* <DEDUP_REMOVED lines=17> */
[-C--:B------:R-:W-:Y:S01]  /*8380*/  FMUL.FTZ R38, R38, R12.reuse ;  /* 0x0000000c26267220 */ /* 0x080fe20000410000 */
[-C--:B------:R-:W-:Y:S01]  /*8390*/  FMUL.FTZ R39, R39, R12.reuse ;  /* 0x0000000c27277220 */ /* 0x080fe20000410000 */
[-C--:B------:R-:W-:Y:S01]  /*83a0*/  FMUL.FTZ R42, R42, R12.reuse ;  /* 0x0000000c2a2a7220 */ /* 0x080fe20000410000 */
[----:B---3--:R-:W-:Y:S01]  /*83b0*/  FADD.FTZ R4, R176, R153 ;  /* 0x00000099b0047221 */ /* 0x008fe20000010000 */
[-C--:B------:R-:W-:Y:S01]  /*83c0*/  FMUL.FTZ R43, R43, R12.reuse ;  /* 0x0000000c2b2b7220 */ /* 0x080fe20000410000 */
[-C--:B------:R-:W-:Y:S01]  /*83d0*/  FMUL.FTZ R46, R46, R12.reuse ;  /* 0x0000000c2e2e7220 */ /* 0x080fe20000410000 */
[----:B------:R-:W1:Y:S01]  /*83e0*/  MUFU.EX2 R15, R15 ;  /* 0x0000000f000f7308 */ /* 0x000e620000000800 */
[----:B----4-:R-:W-:Y:S01]  /*83f0*/  FADD.FTZ R153, R155, R4 ;  /* 0x000000049b997221 */ /* 0x010fe20000010000 */
[----:B--2---:R-:W-:Y:S01]  /*8400*/  F2FP.F16.F32.PACK_AB R155, R14, R155 ;  /* 0x0000009b0e9b723e */ /* 0x004fe200000000ff */
[-C--:B------:R-:W-:Y:S01]  /*8410*/  FMUL.FTZ R47, R47, R12.reuse ;  /* 0x0000000c2f2f7220 */ /* 0x080fe20000410000 */
[-C--:B------:R-:W-:Y:S01]  /*8420*/  FMUL.FTZ R50, R50, R12.reuse ;  /* 0x0000000c32327220 */ /* 0x080fe20000410000 */
[----:B------:R-:W-:Y:S01]  /*8430*/  FADD.FTZ R170, R14, R153 ;  /* 0x000000990eaa7221 */ /* 0x000fe20000010000 */
[-C--:B------:R-:W-:Y:S01]  /*8440*/  FMUL.FTZ R51, R51, R12.reuse ;  /* 0x0000000c33337220 */ /* 0x080fe20000410000 */
[-C--:B------:R-:W-:Y:S01]  /*8450*/  FMUL.FTZ R54, R54, R12.reuse ;  /* 0x0000000c36367220 */ /* 0x080fe20000410000 */
[----:B------:R-:W2:Y:S01]  /*8460*/  MUFU.EX2 R161, R175 ;  /* 0x000000af00a17308 */ /* 0x000ea20000000800 */
[----:B-----5:R-:W-:Y:S01]  /*8470*/  FADD.FTZ R153, R21, R170 ;  /* 0x000000aa15997221 */ /* 0x020fe20000010000 */
[-C--:B------:R-:W-:Y:S01]  /*8480*/  FMUL.FTZ R55, R55, R12.reuse ;  /* 0x0000000c37377220 */ /* 0x080fe20000410000 */
[-C--:B------:R-:W-:Y:S01]  /*8490*/  FMUL.FTZ R58, R58, R12.reuse ;  /* 0x0000000c3a3a7220 */ /* 0x080fe20000410000 */
[-C--:B------:R-:W-:Y:S01]  /*84a0*/  FMUL.FTZ R59, R59, R12.reuse ;  /* 0x0000000c3b3b7220 */ /* 0x080fe20000410000 */
[----:B0-----:R-:W-:Y:S01]  /*84b0*/  FADD.FTZ R170, R20, R153 ;  /* 0x0000009914aa7221 */ /* 0x001fe20000010000 */
[-C--:B------:R-:W-:Y:S01]  /*84c0*/  FMUL.FTZ R62, R62, R12.reuse ;  /* 0x0000000c3e3e7220 */ /* 0x080fe20000410000 */
[-C--:B------:R-:W-:Y:S01]  /*84d0*/  FMUL.FTZ R63, R63, R12.reuse ;  /* 0x0000000c3f3f7220 */ /* 0x080fe20000410000 */
[----:B------:R-:W0:Y:S01]  /*84e0*/  MUFU.EX2 R168, R181 ;  /* 0x000000b500a87308 */ /* 0x000e220000000800 */
[----:B-1----:R-:W-:Y:S01]  /*84f0*/  FADD.FTZ R153, R15, R170 ;  /* 0x000000aa0f997221 */ /* 0x002fe20000010000 */
[-C--:B------:R-:W-:Y:S01]  /*8500*/  FMUL.FTZ R66, R66, R12.reuse ;  /* 0x0000000c42427220 */ /* 0x080fe20000410000 */
[-C--:B------:R-:W-:Y:S01]  /*8510*/  FMUL.FTZ R67, R67, R12.reuse ;  /* 0x0000000c43437220 */ /* 0x080fe20000410000 */
[-C--:B------:R-:W-:Y:S01]  /*8520*/  FMUL.FTZ R70, R70, R12.reuse ;  /* 0x0000000c46467220 */ /* 0x080fe20000410000 */
[----:B------:R-:W-:Y:S01]  /*8530*/  FADD.FTZ R172, R10, R153 ;  /* 0x000000990aac7221 */ /* 0x000fe20000010000 */
        /* <DEDUP_REMOVED lines=50> */
[-C--:B------:R-:W-:Y:S01]  /*8860*/  FMUL.FTZ R135, R135, R12.reuse ;  /* 0x0000000c87877220 */ /* 0x080fe20000410000 */
        /* <DEDUP_REMOVED lines=21> */
.L_x_5528:
[----:B------:R1:W2:Y:S01]  /*89c0*/  SYNCS.PHASECHK.TRANS64.TRYWAIT P1, [UR22+0x28c50], R7 ;  /* 0x028c5007ff0075a7 */ /* 0x0002a20008020156 */
[----:B------:R-:W-:Y:S05]  /*89d0*/  @!P0 BRA `(.L_x_5529) ;  /* 0x0000000000048947 */ /* 0x000fea0003800000 */
[----:B------:R-:W-:Y:S01]  /*89e0*/  BPT.TRAP 0x1 ;  /* 0x000000040000795c */ /* 0x000fe20000300000 */
.L_x_5529:
[----:B--2---:R-:W-:Y:S05]  /*89f0*/  @P1 BRA `(.L_x_5530) ;  /* 0x0000000000081947 */ /* 0x004fea0003800000 */
[----:B------:R-:W2:Y:S02]  /*8a00*/  SYNCS.PHASECHK.TRANS64.TRYWAIT P1, [UR22+0x28c50], R7 ;  /* 0x028c5007ff0075a7 */ /* 0x000ea40008020156 */
[----:B--2---:R-:W-:Y:S05]  /*8a10*/  @!P1 BRA `(.L_x_5531) ;  /* 0x000000e000ac9947 */ /* 0x004fea0003800000 */
.L_x_5530:
        /* <DEDUP_REMOVED lines=34> */
.L_x_5532:
        /* <DEDUP_REMOVED lines=9> */
.L_x_5514:
[----:B------:R-:W-:Y:S02]  /*8cd0*/  UISETP.NE.AND UP1, UPT, UR52, URZ, UPT ;  /* 0x0000003f3400728c */ /* 0x000fe4000bf25270 */
[----:B------:R-:W-:Y:S02]  /*8ce0*/  UISETP.NE.AND UP0, UPT, UR51, URZ, UPT ;  /* 0x0000003f3300728c */ /* 0x000fe4000bf05270 */
[----:B------:R-:W-:Y:S02]  /*8cf0*/  UIADD3 UR11, UR45, 0x3f, URZ ;  /* 0x0000003f2d0b7890 */ /* 0x000fe4000fffe03f */
[----:B------:R-:W-:Y:S02]  /*8d00*/  UIADD3 UR14, UR48, 0x1, -UR50 ;  /* 0x00000001300e7890 */ /* 0x000fe4000fffe832 */
[----:B------:R-:W-:-:S03]  /*8d10*/  PLOP3.LUT P1, PT, PT, PT, UP0, 0x40, 0x0 ;  /* 0x000000000000781c */ /* 0x000fc60003f2e808 */
[----:B------:R-:W-:Y:S01]  /*8d20*/  @UP1 ULDC UR6, c[0x0][0x44c] ;  /* 0x0001130000061ab9 */ /* 0x000fe20000000800 */
[----:B------:R-:W-:Y:S01]  /*8d30*/  @UP1 ULDC UR15, c[0x0][0x450] ;  /* 0x00011400000f1ab9 */ /* 0x000fe20000000800 */
[----:B------:R-:W-:-:S04]  /*8d40*/  UIMAD.WIDE.U32 UR6, UR11, UR6, URZ ;  /* 0x000000060b0672a5 */ /* 0x000fc8000f8e003f */
[----:B------:R-:W-:-:S04]  /*8d50*/  @UP1 USHF.R.U32.HI UR11, URZ, UR15, UR7 ;  /* 0x0000000f3f0b1299 */ /* 0x000fc80008011607 */
[----:B------:R-:W-:-:S04]  /*8d60*/  UIADD3 UR11, UR14, UR11, URZ ;  /* 0x0000000b0e0b7290 */ /* 0x000fc8000fffe03f */
[----:B------:R-:W-:Y:S01]  /*8d70*/  UIADD3 UR20, UR11, -UR20, URZ ;  /* 0x800000140b147290 */ /* 0x000fe2000fffe03f */
[----:B------:R-:W-:Y:S11]  /*8d80*/  @P1 BRA `(.L_x_5534) ;  /* 0x00000000004c1947 */ /* 0x000ff60003800000 */
[----:B------:R-:W-:-:S06]  /*8d90*/  UISETP.GT.AND UP0, UPT, UR11, -0x1, UPT ;  /* 0xffffffff0b00788c */ /* 0x000fcc000bf04270 */
[----:B------:R-:W-:-:S13]  /*8da0*/  PLOP3.LUT P1, PT, PT, PT, UP0, 0x80, 0x0 ;  /* 0x000000000000781c */ /* 0x000fda0003f2f008 */
[----:B------:R-:W-:Y:S05]  /*8db0*/  @P1 BRA `(.L_x_5535) ;  /* 0x0000000000201947 */ /* 0x000fea0003800000 */
[----:B------:R-:W-:Y:S01]  /*8dc0*/  ULDC UR14, c[0x0][0x9e4] ;  /* 0x00027900000e7ab9 */ /* 0x000fe20000000800 */
[----:B------:R-:W-:Y:S02]  /*8dd0*/  ULOP3.LUT UR11, URZ, UR11, URZ, 0x33, !UPT ;  /* 0x0000000b3f0b7292 */ /* 0x000fe4000f8e333f */
[----:B------:R-:W-:-:S11]  /*8de0*/  UISETP.NE.AND UP0, UPT, UR14, 0x1, UPT ;  /* 0x000000010e00788c */ /* 0x000fd6000bf05270 */
[----:B------:R-:W-:Y:S02]  /*8df0*/  @UP0 ULDC.64 UR18, c[0x0][0x9e8] ;  /* 0x00027a0000120ab9 */ /* 0x000fe40000000a00 */
[----:B------:R-:W-:-:S04]  /*8e00*/  UIMAD.WIDE.U32 UR6, UR11, UR18, URZ ;  /* 0x000000120b0672a5 */ /* 0x000fc8000f8e003f */
[----:B------:R-:W-:-:S04]  /*8e10*/  @UP0 USHF.R.U32.HI UR11, URZ, UR19, UR7 ;  /* 0x000000133f0b0299 */ /* 0x000fc80008011607 */
[----:B------:R-:W-:Y:S01]  /*8e20*/  ULOP3.LUT UR11, URZ, UR11, URZ, 0x33, !UPT ;  /* 0x0000000b3f0b7292 */ /* 0x000fe2000f8e333f */
[----:B------:R-:W-:Y:S11]  /*8e30*/  BRA `(.L_x_5536) ;  /* 0x0000000000147947 */ /* 0x000ff60003800000 */
.L_x_5535:
[----:B------:R-:W-:Y:S02]  /*8e40*/  ULDC UR14, c[0x0][0x9e4] ;  /* 0x00027900000e7ab9 */ /* 0x000fe40000000800 */
[----:B------:R-:W-:-:S11]  /*8e50*/  UISETP.NE.AND UP0, UPT, UR14, 0x1, UPT ;  /* 0x000000010e00788c */ /* 0x000fd6000bf05270 */
[----:B------:R-:W-:Y:S02]  /*8e60*/  @UP0 ULDC.64 UR18, c[0x0][0x9e8] ;  /* 0x00027a0000120ab9 */ /* 0x000fe40000000a00 */
[----:B------:R-:W-:-:S04]  /*8e70*/  UIMAD.WIDE.U32 UR6, UR11, UR18, URZ ;  /* 0x000000120b0672a5 */ /* 0x000fc8000f8e003f */
[----:B------:R-:W-:-:S12]  /*8e80*/  @UP0 USHF.R.U32.HI UR11, URZ, UR19, UR7 ;  /* 0x000000133f0b0299 */ /* 0x000fd80008011607 */
.L_x_5536:
[----:B------:R-:W-:-:S04]  /*8e90*/  UIMAD UR11, UR11, UR14, URZ ;  /* 0x0000000e0b0b72a4 */ /* 0x000fc8000f8e023f */
[----:B------:R-:W-:-:S04]  /*8ea0*/  UISETP.LT.AND UP0, UPT, UR20, UR11, UPT ;  /* 0x0000000b1400728c */ /* 0x000fc8000bf01270 */
[----:B------:R-:W-:-:S12]  /*8eb0*/  USEL UR20, UR20, UR11, !UP0 ;  /* 0x0000000b14147287 */ /* 0x000fd8000c000000 */
.L_x_5534:
[----:B------:R-:W-:-:S04]  /*8ec0*/  UIADD3 UR20, UR20, 0x3f, URZ ;  /* 0x0000003f14147890 */ /* 0x000fc8000fffe03f */
        /* <DEDUP_REMOVED lines=8> */
[----:B------:R-:W-:Y:S01]  /*8f50*/  UMOV UR23, UR38 ;  /* 0x0000002600177c82 */ /* 0x000fe20008000000 */
[----:B--2---:R-:W-:Y:S01]  /*8f60*/  IMAD.MOV.U32 R10, RZ, RZ, R5 ;  /* 0x000000ffff0a7224 */ /* 0x004fe200078e0005 */
[----:B------:R-:W-:Y:S01]  /*8f70*/  ULDC UR24, c[0x0][0x9d8] ;  /* 0x0002760000187ab9 */ /* 0x000fe20000000800 */
[----:B------:R-:W-:-:S05]  /*8f80*/  ULDC UR21, c[0x0][0x988] ;  /* 0x0002620000157ab9 */ /* 0x000fca0000000800 */
.L_x_5548:
[----:B------:R-:W-:Y:S01]  /*8f90*/  UIADD3 UR38, UR23, 0x1, URZ ;  /* 0x0000000117267890 */ /* 0x000fe2000fffe03f */
[C---:B------:R-:W-:Y:S02]  /*8fa0*/  ISETP.GT.AND P1, PT, R8.reuse, UR20, PT ;  /* 0x0000001408007c0c */ /* 0x040fe4000bf24270 */
[----:B------:R-:W-:Y:S01]  /*8fb0*/  IADD3 R8, R8, -0x1, RZ ;  /* 0xffffffff08087810 */ /* 0x000fe20007ffe0ff */
[----:B------:R-:W-:-:S04]  /*8fc0*/  UISETP.NE.AND UP0, UPT, UR38, 0x2, UPT ;  /* 0x000000022600788c */ /* 0x000fc8000bf05270 */
[----:B------:R-:W-:Y:S02]  /*8fd0*/  USEL UR6, URZ, 0x1, UP0 ;  /* 0x000000013f067887 */ /* 0x000fe40008000000 */
[----:B------:R-:W-:Y:S02]  /*8fe0*/  USEL UR38, UR38, URZ, UP0 ;  /* 0x0000003f26267287 */ /* 0x000fe40008000000 */
[----:B------:R-:W-:Y:S01]  /*8ff0*/  ULOP3.LUT UR37, UR37, UR6, URZ, 0x3c, !UPT ;  /* 0x0000000625257292 */ /* 0x000fe2000f8e3c3f */
[----:B0--3--:R-:W-:Y:S11]  /*9000*/  @!P0 BRA `(.L_x_5538) ;  /* 0x0000000000048947 */ /* 0x009ff60003800000 */
[----:B------:R-:W-:Y:S01]  /*9010*/  BPT.TRAP 0x1 ;  /* 0x000000040000795c */ /* 0x000fe20000300000 */
.L_x_5538:
[----:B------:R-:W-:Y:S01]  /*9020*/  ULEA UR22, UR38, UR41, 0x3 ;  /* 0x0000002926167291 */ /* 0x000fe2000f8e183f */
[----:B-1----:R-:W-:-:S05]  /*9030*/  IMAD.U32 R7, RZ, RZ, UR37 ;  /* 0x00000025ff077e24 */ /* 0x002fca000f8e00ff */
[----:B------:R-:W-:-:S04]  /*9040*/  SHF.L.U32 R7, R7, 0x1f, RZ ;  /* 0x0000001f07077819 */ /* 0x000fc800000006ff */
[----:B------:R1:W2:Y:S01]  /*9050*/  SYNCS.PHASECHK.TRANS64.TRYWAIT P2, [UR22+0x28c30], R7 ;  /* 0x028c3007ff0075a7 */ /* 0x0002a20008040156 */
[----:B------:R-:W-:Y:S05]  /*9060*/  @!P0 BRA `(.L_x_5539) ;  /* 0x0000000000048947 */ /* 0x000fea0003800000 */
[----:B------:R-:W-:Y:S01]  /*9070*/  BPT.TRAP 0x1 ;  /* 0x000000040000795c */ /* 0x000fe20000300000 */
.L_x_5539:
[----:B--2---:R-:W-:Y:S05]  /*9080*/  @P2 BRA `(.L_x_5540) ;  /* 0x0000000000082947 */ /* 0x004fea0003800000 */
[----:B------:R-:W2:Y:S02]  /*9090*/  SYNCS.PHASECHK.TRANS64.TRYWAIT P2, [UR22+0x28c30], R7 ;  /* 0x028c3007ff0075a7 */ /* 0x000ea40008040156 */
[----:B--2---:R-:W-:Y:S05]  /*90a0*/  @!P2 BRA `(.L_x_5541) ;  /* 0x000000dc0020a947 */ /* 0x004fea0003800000 */
.L_x_5540:
        /* <DEDUP_REMOVED lines=23> */
.L_x_5542:
[----:B------:R-:W-:Y:S01]  /*9220*/  FMUL.FTZ R15, R152, UR24 ;  /* 0x00000018980f7c20 */ /* 0x000fe20008410000 */
[----:B--2---:R-:W-:Y:S01]  /*9230*/  FMUL.FTZ R6, R153, UR24 ;  /* 0x0000001899067c20 */ /* 0x004fe20008410000 */
        /* <DEDUP_REMOVED lines=29> */
[----:B--2---:R-:W-:Y:S01]  /*9410*/  FMNMX.FTZ R20, R6, R5, !PT ;  /* 0x0000000506147209 */ /* 0x004fe20007810000 */
[----:B------:R-:W-:Y:S01]  /*9420*/  FMUL.FTZ R159, R179, UR24 ;  /* 0x00000018b39f7c20 */ /* 0x000fe20008410000 */
[----:B------:R-:W-:Y:S01]  /*9430*/  UMOV UR10, UR21 ;  /* 0x00000015000a7c82 */ /* 0x000fe20008000000 */
[----:B------:R-:W-:Y:S01]  /*9440*/  FMUL.FTZ R161, R183, UR24 ;  /* 0x00000018b7a17c20 */ /* 0x000fe20008410000 */
[----:B------:R-:W-:-:S03]  /*9450*/  UIADD3 UR6, UR22, 0x28c40, URZ ;  /* 0x00028c4016067890 */ /* 0x000fc6000fffe03f */
[----:B------:R-:W2:Y:S01]  /*9460*/  MUFU.TANH R207, R207 ;  /* 0x000000cf00cf7308 */ /* 0x000ea20000002400 */
[----:B---3--:R-:W-:Y:S01]  /*9470*/  FMNMX.FTZ R5, R205, R20, !PT ;  /* 0x00000014cd057209 */ /* 0x008fe20007810000 */
[----:B------:R-:W-:-:S06]  /*9480*/  UPRMT UR6, UR40, 0x654, UR6 ;  /* 0x0000065428067896 */ /* 0x000fcc0008000006 */
[----:B------:R-:W3:Y:S01]  /*9490*/  MUFU.TANH R208, R208 ;  /* 0x000000d000d07308 */ /* 0x000ee20000002400 */
[----:B0-----:R-:W-:Y:S02]  /*94a0*/  FMNMX.FTZ R20, R206, R5, !PT ;  /* 0x00000005ce147209 */ /* 0x001fe40007810000 */
[----:B------:R-:W-:Y:S05]  /*94b0*/  SYNCS.ARRIVE.TRANS64.RED.A1T0 RZ, [UR6], RZ ;  /* 0x000000ffffff79a7 */ /* 0x000fea0008100406 */
[----:B------:R-:W0:Y:S01]  /*94c0*/  MUFU.TANH R209, R209 ;  /* 0x000000d100d17308 */ /* 0x000e220000002400 */
[----:B--2---:R-:W-:-:S07]  /*94d0*/  FMNMX.FTZ R5, R207, R20, !PT ;  /* 0x00000014cf057209 */ /* 0x004fce0007810000 */
[----:B------:R-:W2:Y:S01]  /*94e0*/  MUFU.TANH R211, R211 ;  /* 0x000000d300d37308 */ /* 0x000ea20000002400 */
[----:B---3--:R-:W-:-:S07]  /*94f0*/  FMNMX.FTZ R20, R208, R5, !PT ;  /* 0x00000005d0147209 */ /* 0x008fce0007810000 */
[----:B------:R-:W3:Y:S01]  /*9500*/  MUFU.TANH R168, R168 ;  /* 0x000000a800a87308 */ /* 0x000ee20000002400 */
[----:B0-----:R-:W-:-:S07]  /*9510*/  FMNMX.FTZ R20, R209, R20, !PT ;  /* 0x00000014d1147209 */ /* 0x001fce0007810000 */
[----:B------:R-:W0:Y:S01]  /*9520*/  MUFU.TANH R169, R169 ;  /* 0x000000a900a97308 */ /* 0x000e220000002400 */
[----:B--2---:R-:W-:-:S07]  /*9530*/  FMNMX.FTZ R5, R211, R20, !PT ;  /* 0x00000014d3057209 */ /* 0x004fce0007810000 */
[----:B------:R-:W2:Y:S01]  /*9540*/  MUFU.TANH R165, R165 ;  /* 0x000000a500a57308 */ /* 0x000ea20000002400 */
[----:B---3--:R-:W-:-:S07]  /*9550*/  FMNMX.FTZ R20, R168, R5, !PT ;  /* 0x00000005a8147209 */ /* 0x008fce0007810000 */
[----:B------:R-:W3:Y:S01]  /*9560*/  MUFU.TANH R210, R210 ;  /* 0x000000d200d27308 */ /* 0x000ee20000002400 */
[----:B0-----:R-:W-:-:S07]  /*9570*/  FMNMX.FTZ R20, R169, R20, !PT ;  /* 0x00000014a9147209 */ /* 0x001fce0007810000 */
[----:B------:R-:W0:Y:S01]  /*9580*/  MUFU.TANH R172, R172 ;  /* 0x000000ac00ac7308 */ /* 0x000e220000002400 */
[----:B--2---:R-:W-:Y:S01]  /*9590*/  FMNMX.FTZ R5, R165, R20, !PT ;  /* 0x00000014a5057209 */ /* 0x004fe20007810000 */
[----:B------:R-:W-:-:S06]  /*95a0*/  FMUL.FTZ R20, R162, UR24 ;  /* 0x00000018a2147c20 */ /* 0x000fcc0008410000 */
[----:B------:R-:W2:Y:S01]  /*95b0*/  MUFU.TANH R176, R176 ;  /* 0x000000b000b07308 */ /* 0x000ea20000002400 */
[----:B---3--:R-:W-:-:S07]  /*95c0*/  FMNMX.FTZ R5, R210, R5, !PT ;  /* 0x00000005d2057209 */ /* 0x008fce0007810000 */
[----:B------:R-:W3:Y:S01]  /*95d0*/  MUFU.TANH R173, R173 ;  /* 0x000000ad00ad7308 */ /* 0x000ee20000002400 */
[----:B0-----:R-:W-:-:S07]  /*95e0*/  FMNMX.FTZ R5, R172, R5, !PT ;  /* 0x00000005ac057209 */ /* 0x001fce0007810000 */
[----:B------:R-:W0:Y:S01]  /*95f0*/  MUFU.TANH R164, R164 ;  /* 0x000000a400a47308 */ /* 0x000e220000002400 */
[----:B--2---:R-:W-:-:S07]  /*9600*/  FMNMX.FTZ R152, R176, R5, !PT ;  /* 0x00000005b0987209 */ /* 0x004fce0007810000 */
[----:B------:R-:W2:Y:S01]  /*9610*/  MUFU.TANH R12, R12 ;  /* 0x0000000c000c7308 */ /* 0x000ea20000002400 */
[----:B---3--:R-:W-:Y:S01]  /*9620*/  FMNMX.FTZ R5, R173, R152, !PT ;  /* 0x00000098ad057209 */ /* 0x008fe20007810000 */
[----:B------:R-:W-:-:S06]  /*9630*/  FMUL.FTZ R152, R166, UR24 ;  /* 0x00000018a6987c20 */ /* 0x000fcc0008410000 */
[----:B------:R-:W3:Y:S01]  /*9640*/  MUFU.TANH R11, R11 ;  /* 0x0000000b000b7308 */ /* 0x000ee20000002400 */
[----:B0-----:R-:W-:-:S05]  /*9650*/  FMNMX.FTZ R5, R164, R5, !PT ;  /* 0x00000005a4057209 */ /* 0x001fca0007810000 */
[----:B------:R-:W0:Y:S02]  /*9660*/  SHFL.BFLY PT, R158, R5, 0x2, 0x1f ;  /* 0x0c401f00059e7f89 */ /* 0x000e2400000e0000 */
[----:B------:R-:W4:Y:S01]  /*9670*/  MUFU.TANH R13, R13 ;  /* 0x0000000d000d7308 */ /* 0x000f220000002400 */
[----:B--2---:R-:W-:-:S07]  /*9680*/  FMNMX.FTZ R160, R12, R9, !PT ;  /* 0x000000090ca07209 */ /* 0x004fce0007810000 */
[----:B------:R-:W2:Y:S01]  /*9690*/  MUFU.TANH R14, R14 ;  /* 0x0000000e000e7308 */ /* 0x000ea20000002400 */
[----:B---3--:R-:W-:-:S07]  /*96a0*/  FMNMX.FTZ R160, R11, R160, !PT ;  /* 0x000000a00ba07209 */ /* 0x008fce0007810000 */
[----:B------:R-:W3:Y:S01]  /*96b0*/  MUFU.TANH R20, R20 ;  /* 0x0000001400147308 */ /* 0x000ee20000002400 */
[----:B0-----:R-:W-:Y:S01]  /*96c0*/  FMNMX.FTZ R163, R5, R158, !PT ;  /* 0x0000009e05a37209 */ /* 0x001fe20007810000 */
[----:B------:R-:W-:-:S06]  /*96d0*/  FMUL.FTZ R158, R178, UR24 ;  /* 0x00000018b29e7c20 */ /* 0x000fcc0008410000 */
[----:B------:R-:W0:Y:S01]  /*96e0*/  MUFU.TANH R21, R21 ;  /* 0x0000001500157308 */ /* 0x000e220000002400 */
[----:B----4-:R-:W-:Y:S01]  /*96f0*/  FMNMX.FTZ R5, R13, R160, !PT ;  /* 0x000000a00d057209 */ /* 0x010fe20007810000 */
[----:B------:R-:W-:Y:S01]  /*9700*/  FMUL.FTZ R160, R182, UR24 ;  /* 0x00000018b6a07c20 */ /* 0x000fe20008410000 */
[----:B------:R-:W4:Y:S02]  /*9710*/  SHFL.BFLY PT, R166, R163, 0x1, 0x1f ;  /* 0x0c201f00a3a67f89 */ /* 0x000f2400000e0000 */
[----:B--2---:R-:W-:-:S03]  /*9720*/  FMNMX.FTZ R5, R14, R5, !PT ;  /* 0x000000050e057209 */ /* 0x004fc60007810000 */
[----:B------:R-:W2:Y:S01]  /*9730*/  MUFU.TANH R152, R152 ;  /* 0x0000009800987308 */ /* 0x000ea20000002400 */
[----:B---3--:R-:W-:-:S07]  /*9740*/  FMNMX.FTZ R162, R20, R5, !PT ;  /* 0x0000000514a27209 */ /* 0x008fce0007810000 */
[----:B------:R-:W3:Y:S08]  /*9750*/  MUFU.TANH R153, R153 ;  /* 0x0000009900997308 */ /* 0x000ef00000002400 */
[----:B------:R-:W5:Y:S01]  /*9760*/  MUFU.TANH R154, R154 ;  /* 0x0000009a009a7308 */ /* 0x000f620000002400 */
[----:B----4-:R-:W-:Y:S02]  /*9770*/  FMNMX.FTZ R5, R163, R166, !PT ;  /* 0x000000a6a3057209 */ /* 0x010fe40007810000 */
[----:B0-----:R-:W-:-:S05]  /*9780*/  FMNMX.FTZ R163, R21, R162, !PT ;  /* 0x000000a215a37209 */ /* 0x001fca0007810000 */
[----:B------:R-:W0:Y:S01]  /*9790*/  MUFU.TANH R155, R155 ;  /* 0x0000009b009b7308 */ /* 0x000e220000002400 */
[C---:B------:R-:W-:Y:S01]  /*97a0*/  FADD.FTZ R162, -R5.reuse, R10 ;  /* 0x0000000a05a27221 */ /* 0x040fe20000010100 */
[----:B--2---:R-:W-:Y:S01]  /*97b0*/  FMNMX.FTZ R10, R152, R163, !PT ;  /* 0x000000a3980a7209 */ /* 0x004fe20007810000 */
[----:B------:R-:W-:Y:S02]  /*97c0*/  FMUL.FTZ R177, R5, UR10 ;  /* 0x0000000a05b17c20 */ /* 0x000fe40008410000 */
[----:B------:R-:W-:Y:S01]  /*97d0*/  FMUL.FTZ R166, R162, UR10 ;  /* 0x0000000aa2a67c20 */ /* 0x000fe20008410000 */
[----:B---3--:R-:W-:Y:S01]  /*97e0*/  FMNMX.FTZ R163, R153, R10, !PT ;  /* 0x0000000a99a37209 */ /* 0x008fe20007810000 */
[--C-:B------:R-:W-:Y:S01]  /*97f0*/  FFMA.FTZ R170, R6, UR10, -R177.reuse ;  /* 0x0000000a06aa7c23 */ /* 0x100fe200080108b1 */
[----:B------:R-:W2:Y:S01]  /*9800*/  MUFU.TANH R156, R156 ;  /* 0x0000009c009c7308 */ /* 0x000ea20000002400 */
[--C-:B------:R-:W-:Y:S01]  /*9810*/  FFMA.FTZ R15, R15, UR10, -R177.reuse ;  /* 0x0000000a0f0f7c23 */ /* 0x100fe200080108b1 */
[----:B-----5:R-:W-:Y:S01]  /*9820*/  FMNMX.FTZ R162, R154, R163, !PT ;  /* 0x000000a39aa27209 */ /* 0x020fe20007810000 */
[--C-:B------:R-:W-:Y:S01]  /*9830*/  FFMA.FTZ R174, R206, UR10, -R177.reuse ;  /* 0x0000000aceae7c23 */ /* 0x100fe200080108b1 */
[--C-:B------:R-:W-:Y:S01]  /*9840*/  FFMA.FTZ R171, R208, UR10, -R177.reuse ;  /* 0x0000000ad0ab7c23 */ /* 0x100fe200080108b1 */
[--C-:B------:R-:W-:Y:S01]  /*9850*/  FFMA.FTZ R168, R168, UR10, -R177.reuse ;  /* 0x0000000aa8a87c23 */ /* 0x100fe200080108b1 */
[--C-:B------:R-:W-:Y:S01]  /*9860*/  FFMA.FTZ R165, R165, UR10, -R177.reuse ;  /* 0x0000000aa5a57c23 */ /* 0x100fe200080108b1 */
[--C-:B------:R-:W-:Y:S01]  /*9870*/  FFMA.FTZ R178, R210, UR10, -R177.reuse ;  /* 0x0000000ad2b27c23 */ /* 0x100fe200080108b1 */
[----:B------:R-:W3:Y:S01]  /*9880*/  MUFU.TANH R157, R157 ;  /* 0x0000009d009d7308 */ /* 0x000ee20000002400 */
[----:B0-----:R-:W-:Y:S01]  /*9890*/  FMNMX.FTZ R163, R155, R162, !PT ;  /* 0x000000a29ba37209 */ /* 0x001fe20007810000 */
[----:B------:R-:W-:-:S06]  /*98a0*/  FFMA.FTZ R173, R173, UR10, -R177 ;  /* 0x0000000aadad7c23 */ /* 0x000fcc00080108b1 */
[----:B------:R-:W0:Y:S01]  /*98b0*/  MUFU.TANH R158, R158 ;  /* 0x0000009e009e7308 */ /* 0x000e220000002400 */
[----:B--2---:R-:W-:-:S07]  /*98c0*/  FMNMX.FTZ R162, R156, R163, !PT ;  /* 0x000000a39ca27209 */ /* 0x004fce0007810000 */
[----:B------:R-:W2:Y:S01]  /*98d0*/  MUFU.TANH R159, R159 ;  /* 0x0000009f009f7308 */ /* 0x000ea20000002400 */
[----:B---3--:R-:W-:-:S07]  /*98e0*/  FMNMX.FTZ R163, R157, R162, !PT ;  /* 0x000000a29da37209 */ /* 0x008fce0007810000 */
[----:B------:R-:W3:Y:S01]  /*98f0*/  MUFU.TANH R160, R160 ;  /* 0x000000a000a07308 */ /* 0x000ee20000002400 */
[----:B0-----:R-:W-:Y:S01]  /*9900*/  FMNMX.FTZ R6, R158, R163, !PT ;  /* 0x000000a39e067209 */ /* 0x001fe20007810000 */
[----:B------:R-:W-:-:S06]  /*9910*/  FFMA.FTZ R163, R205, UR10, -R177 ;  /* 0x0000000acda37c23 */ /* 0x000fcc00080108b1 */
[----:B------:R-:W0:Y:S01]  /*9920*/  MUFU.TANH R161, R161 ;  /* 0x000000a100a17308 */ /* 0x000e220000002400 */
[----:B--2---:R-:W-:-:S07]  /*9930*/  FMNMX.FTZ R167, R159, R6, !PT ;  /* 0x000000069fa77209 */ /* 0x004fce0007810000 */
[----:B------:R2:W4:Y:S01]  /*9940*/  MUFU.EX2 R10, R166 ;  /* 0x000000a6000a7308 */ /* 0x0005220000000800 */
[----:B---3--:R-:W-:Y:S01]  /*9950*/  FMNMX.FTZ R6, R160, R167, !PT ;  /* 0x000000a7a0067209 */ /* 0x008fe20007810000 */
[----:B------:R-:W-:-:S06]  /*9960*/  FFMA.FTZ R167, R209, UR10, -R177 ;  /* 0x0000000ad1a77c23 */ /* 0x000fcc00080108b1 */
[----:B------:R3:W-:Y:S01]  /*9970*/  MUFU.EX2 R162, R170 ;  /* 0x000000aa00a27308 */ /* 0x0007e20000000800 */
[----:B0-----:R-:W-:Y:S01]  /*9980*/  FMNMX.FTZ R6, R161, R6, !PT ;  /* 0x00000006a1067209 */ /* 0x001fe20007810000 */
[----:B--2---:R-:W-:-:S04]  /*9990*/  FFMA.FTZ R166, R207, UR10, -R177 ;  /* 0x0000000acfa67c23 */ /* 0x004fc800080108b1 */
[----:B------:R-:W0:Y:S02]  /*99a0*/  SHFL.BFLY PT, R175, R6, 0x2, 0x1f ;  /* 0x0c401f0006af7f89 */ /* 0x000e2400000e0000 */
[----:B------:R-:W2:Y:S01]  /*99b0*/  MUFU.EX2 R15, R15 ;  /* 0x0000000f000f7308 */ /* 0x000ea20000000800 */
[--C-:B---3--:R-:W-:Y:S01]  /*99c0*/  FFMA.FTZ R170, R211, UR10, -R177.reuse ;  /* 0x0000000ad3aa7c23 */ /* 0x108fe200080108b1 */
[-C--:B----4-:R-:W-:Y:S01]  /*99d0*/  FMUL.FTZ R24, R24, R10.reuse ;  /* 0x0000000a18187220 */ /* 0x090fe20000410000 */
        /* <DEDUP_REMOVED lines=19> */
[----:B0-----:R-:W-:Y:S01]  /*9b10*/  FMNMX.FTZ R179, R6, R175, !PT ;  /* 0x000000af06b37209 */ /* 0x001fe20007810000 */
[--C-:B------:R-:W-:Y:S01]  /*9b20*/  FFMA.FTZ R175, R169, UR10, -R177.reuse ;  /* 0x0000000aa9af7c23 */ /* 0x100fe200080108b1 */
[--C-:B------:R-:W-:Y:S01]  /*9b30*/  FFMA.FTZ R169, R172, UR10, -R177.reuse ;  /* 0x0000000aaca97c23 */ /* 0x100fe200080108b1 */
[--C-:B------:R-:W-:Y:S01]  /*9b40*/  FFMA.FTZ R172, R176, UR10, -R177.reuse ;  /* 0x0000000ab0ac7c23 */ /* 0x100fe200080108b1 */
[----:B------:R-:W-:Y:S01]  /*9b50*/  FFMA.FTZ R176, R164, UR10, -R177 ;  /* 0x0000000aa4b07c23 */ /* 0x000fe200080108b1 */
[----:B------:R-:W0:Y:S01]  /*9b60*/  SHFL.BFLY PT, R6, R179, 0x1, 0x1f ;  /* 0x0c201f00b3067f89 */ /* 0x000e2200000e0000 */
        /* <DEDUP_REMOVED lines=23> */
[----:B0-----:R-:W-:Y:S01]  /*9ce0*/  FMNMX.FTZ R6, R179, R6, !PT ;  /* 0x00000006b3067209 */ /* 0x001fe20007810000 */
        /* <DEDUP_REMOVED lines=10> */
[----:B------:R-:W-:Y:S01]  /*9d90*/  FFMA.FTZ R177, R153, UR10, -R164 ;  /* 0x0000000a99b17c23 */ /* 0x000fe200080108a4 */
[----:B------:R-:W-:-:S02]  /*9da0*/  IMAD.MOV R153, RZ, RZ, -R17 ;  /* 0x000000ffff997224 */ /* 0x000fc400078e0a11 */
[--C-:B------:R-:W-:Y:S01]  /*9db0*/  FFMA.FTZ R11, R11, UR10, -R164.reuse ;  /* 0x0000000a0b0b7c23 */ /* 0x100fe200080108a4 */
[--C-:B------:R-:W-:Y:S01]  /*9dc0*/  FFMA.FTZ R13, R13, UR10, -R164.reuse ;  /* 0x0000000a0d0d7c23 */ /* 0x100fe200080108a4 */
[----:B------:R-:W-:Y:S01]  /*9dd0*/  MUFU.EX2 R9, R9 ;  /* 0x0000000900097308 */ /* 0x000fe20000000800 */
[--C-:B------:R-:W-:Y:S01]  /*9de0*/  FFMA.FTZ R180, R14, UR10, -R164.reuse ;  /* 0x0000000a0eb47c23 */ /* 0x100fe200080108a4 */
[----:B------:R-:W-:Y:S01]  /*9df0*/  ISETP.NE.AND P2, PT, R2, R153, PT ;  /* 0x000000990200720c */ /* 0x000fe20003f45270 */
[--C-:B------:R-:W-:Y:S01]  /*9e00*/  FFMA.FTZ R14, R20, UR10, -R164.reuse ;  /* 0x0000000a140e7c23 */ /* 0x100fe200080108a4 */
[----:B------:R-:W-:Y:S02]  /*9e10*/  IMAD.U32 R153, RZ, RZ, UR23 ;  /* 0x00000017ff997e24 */ /* 0x000fe4000f8e00ff */
[--C-:B------:R-:W-:Y:S01]  /*9e20*/  FFMA.FTZ R21, R21, UR10, -R164.reuse ;  /* 0x0000000a15157c23 */ /* 0x100fe200080108a4 */
[--C-:B------:R-:W-:Y:S01]  /*9e30*/  FFMA.FTZ R20, R152, UR10, -R164.reuse ;  /* 0x0000000a98147c23 */ /* 0x100fe200080108a4 */
[--C-:B------:R-:W-:Y:S01]  /*9e40*/  FFMA.FTZ R179, R154, UR10, -R164.reuse ;  /* 0x0000000a9ab37c23 */ /* 0x100fe200080108a4 */
[----:B------:R-:W0:Y:S01]  /*9e50*/  MUFU.EX2 R12, R12 ;  /* 0x0000000c000c7308 */ /* 0x000e220000000800 */
[--C-:B------:R-:W-:Y:S01]  /*9e60*/  FFMA.FTZ R182, R155, UR10, -R164.reuse ;  /* 0x0000000a9bb67c23 */ /* 0x100fe200080108a4 */
[--C-:B------:R-:W-:Y:S01]  /*9e70*/  FFMA.FTZ R181, R158, UR10, -R164.reuse ;  /* 0x0000000a9eb57c23 */ /* 0x100fe200080108a4 */
[--C-:B------:R-:W-:Y:S01]  /*9e80*/  FFMA.FTZ R159, R159, UR10, -R164.reuse ;  /* 0x0000000a9f9f7c23 */ /* 0x100fe200080108a4 */
[----:B------:R-:W-:Y:S01]  /*9e90*/  FFMA.FTZ R160, R160, UR10, -R164 ;  /* 0x0000000aa0a07c23 */ /* 0x000fe200080108a4 */
[-C--:B------:R-:W-:Y:S01]  /*9ea0*/  FMUL.FTZ R109, R109, R10.reuse ;  /* 0x0000000a6d6d7220 */ /* 0x080fe20000410000 */
[-C--:B------:R-:W-:Y:S01]  /*9eb0*/  FMUL.FTZ R112, R112, R10.reuse ;  /* 0x0000000a70707220 */ /* 0x080fe20000410000 */
[----:B------:R-:W-:Y:S01]  /*9ec0*/  @!P2 IMAD R152, R153, 0x40, R16 ;  /* 0x000000409998a824 */ /* 0x000fe200078e0210 */
[----:B------:R-:W3:Y:S01]  /*9ed0*/  MUFU.EX2 R11, R11 ;  /* 0x0000000b000b7308 */ /* 0x000ee20000000800 */
[----:B--2---:R-:W-:Y:S01]  /*9ee0*/  FFMA.FTZ R153, R10, R3, R15 ;  /* 0x000000030a997223 */ /* 0x004fe2000001000f */
[----:B------:R-:W-:Y:S01]  /*9ef0*/  FFMA.FTZ R3, R156, UR10, -R164 ;  /* 0x0000000a9c037c23 */ /* 0x000fe200080108a4 */
[-C--:B------:R-:W-:Y:S01]  /*9f00*/  FMUL.FTZ R113, R113, R10.reuse ;  /* 0x0000000a71717220 */ /* 0x080fe20000410000 */
[-C--:B------:R-:W-:Y:S01]  /*9f10*/  FMUL.FTZ R116, R116, R10.reuse ;  /* 0x0000000a74747220 */ /* 0x080fe20000410000 */
[----:B------:R-:W-:Y:S01]  /*9f20*/  FADD.FTZ R156, R162, R153 ;  /* 0x00000099a29c7221 */ /* 0x000fe20000010000 */
[-C--:B------:R-:W-:Y:S01]  /*9f30*/  FMUL.FTZ R117, R117, R10.reuse ;  /* 0x0000000a75757220 */ /* 0x080fe20000410000 */
[----:B------:R-:W-:Y:S01]  /*9f40*/  FMUL.FTZ R120, R120, R10 ;  /* 0x0000000a78787220 */ /* 0x000fe20000410000 */
[----:B------:R-:W2:Y:S01]  /*9f50*/  MUFU.EX2 R13, R13 ;  /* 0x0000000d000d7308 */ /* 0x000ea20000000800 */
[----:B0-----:R-:W-:Y:S01]  /*9f60*/  FFMA.FTZ R154, R9, R4, R12 ;  /* 0x00000004099a7223 */ /* 0x001fe2000001000c */
[----:B------:R-:W-:Y:S01]  /*9f70*/  FADD.FTZ R153, R163, R156 ;  /* 0x0000009ca3997221 */ /* 0x000fe20000010000 */
[----:B------:R-:W-:Y:S01]  /*9f80*/  @!P2 LEA R156, R152, UR41, 0x2 ;  /* 0x00000029989cac11 */ /* 0x000fe2000f8e10ff */
[--C-:B------:R-:W-:Y:S01]  /*9f90*/  FFMA.FTZ R4, R157, UR10, -R164.reuse ;  /* 0x0000000a9d047c23 */ /* 0x100fe200080108a4 */
[----:B------:R-:W-:Y:S01]  /*9fa0*/  FFMA.FTZ R164, R161, UR10, -R164 ;  /* 0x0000000aa1a47c23 */ /* 0x000fe200080108a4 */
[----:B------:R-:W-:Y:S01]  /*9fb0*/  FADD.FTZ R153, R174, R153 ;  /* 0x00000099ae997221 */ /* 0x000fe20000010000 */
[-C--:B------:R-:W-:Y:S01]  /*9fc0*/  FMUL.FTZ R121, R121, R10.reuse ;  /* 0x0000000a79797220 */ /* 0x080fe20000410000 */
[----:B------:R-:W0:Y:S01]  /*9fd0*/  MUFU.EX2 R180, R180 ;  /* 0x000000b400b47308 */ /* 0x000e220000000800 */
[----:B---3--:R-:W-:Y:S01]  /*9fe0*/  FADD.FTZ R154, R11, R154 ;  /* 0x0000009a0b9a7221 */ /* 0x008fe20000010000 */
[----:B------:R-:W-:Y:S01]  /*9ff0*/  @!P2 STS [R156+0x28800], R10 ;  /* 0x0288000a9c00a388 */ /* 0x000fe20000000800 */
[-C--:B------:R-:W-:Y:S01]  /*a000*/  FMUL.FTZ R124, R124, R10.reuse ;  /* 0x0000000a7c7c7220 */ /* 0x080fe20000410000 */
[-C--:B------:R-:W-:Y:S01]  /*a010*/  FMUL.FTZ R125, R125, R10.reuse ;  /* 0x0000000a7d7d7220 */ /* 0x080fe20000410000 */
[-C--:B------:R-:W-:Y:S01]  /*a020*/  FMUL.FTZ R128, R128, R10.reuse ;  /* 0x0000000a80807220 */ /* 0x080fe20000410000 */
[----:B------:R3:W-:Y:S01]  /*a030*/  @!P2 STS [R156+0x28820], R9 ;  /* 0x028820099c00a388 */ /* 0x0007e20000000800 */
[-C--:B------:R-:W-:Y:S01]  /*a040*/  FMUL.FTZ R129, R129, R10.reuse ;  /* 0x0000000a81817220 */ /* 0x080fe20000410000 */
[----:B------:R-:W4:Y:S01]  /*a050*/  MUFU.EX2 R14, R14 ;  /* 0x0000000e000e7308 */ /* 0x000f220000000800 */
[----:B--2---:R-:W-:Y:S01]  /*a060*/  FADD.FTZ R155, R13, R154 ;  /* 0x0000009a0d9b7221 */ /* 0x004fe20000010000 */
[----:B------:R-:W-:Y:S01]  /*a070*/  FADD.FTZ R154, R166, R153 ;  /* 0x00000099a69a7221 */ /* 0x000fe20000010000 */
[-C--:B------:R-:W-:Y:S01]  /*a080*/  FMUL.FTZ R132, R132, R10.reuse ;  /* 0x0000000a84847220 */ /* 0x080fe20000410000 */
[-C--:B------:R-:W-:Y:S01]  /*a090*/  FMUL.FTZ R133, R133, R10.reuse ;  /* 0x0000000a85857220 */ /* 0x080fe20000410000 */
[-C--:B------:R-:W-:Y:S01]  /*a0a0*/  FMUL.FTZ R136, R136, R10.reuse ;  /* 0x0000000a88887220 */ /* 0x080fe20000410000 */
[----:B------:R-:W-:Y:S01]  /*a0b0*/  FADD.FTZ R154, R171, R154 ;  /* 0x0000009aab9a7221 */ /* 0x000fe20000010000 */
[----:B------:R-:W-:Y:S01]  /*a0c0*/  FMUL.FTZ R137, R137, R10 ;  /* 0x0000000a89897220 */ /* 0x000fe20000410000 */
[----:B------:R-:W2:Y:S01]  /*a0d0*/  MUFU.EX2 R21, R21 ;  /* 0x0000001500157308 */ /* 0x000ea20000000800 */
[----:B0-----:R-:W-:Y:S01]  /*a0e0*/  FADD.FTZ R155, R180, R155 ;  /* 0x0000009bb49b7221 */ /* 0x001fe20000010000 */
[----:B---3--:R-:W-:Y:S01]  /*a0f0*/  F2FP.F16.F32.PACK_AB R156, R171, R166 ;  /* 0x000000a6ab9c723e */ /* 0x008fe200000000ff */
[-C--:B------:R-:W-:Y:S01]  /*a100*/  FMUL.FTZ R140, R140, R10.reuse ;  /* 0x0000000a8c8c7220 */ /* 0x080fe20000410000 */
[-C--:B------:R-:W-:Y:S01]  /*a110*/  FMUL.FTZ R141, R141, R10.reuse ;  /* 0x0000000a8d8d7220 */ /* 0x080fe20000410000 */
[-C--:B------:R-:W-:Y:S01]  /*a120*/  FMUL.FTZ R144, R144, R10.reuse ;  /* 0x0000000a90907220 */ /* 0x080fe20000410000 */
[-C--:B------:R-:W-:Y:S01]  /*a130*/  FMUL.FTZ R145, R145, R10.reuse ;  /* 0x0000000a91917220 */ /* 0x080fe20000410000 */
[-C--:B------:R-:W-:Y:S01]  /*a140*/  FMUL.FTZ R148, R148, R10.reuse ;  /* 0x0000000a94947220 */ /* 0x080fe20000410000 */
[----:B------:R-:W0:Y:S01]  /*a150*/  MUFU.EX2 R20, R20 ;  /* 0x0000001400147308 */ /* 0x000e220000000800 */
[----:B----4-:R-:W-:Y:S01]  /*a160*/  FADD.FTZ R152, R14, R155 ;  /* 0x0000009b0e987221 */ /* 0x010fe20000010000 */
[----:B------:R-:W-:Y:S01]  /*a170*/  FADD.FTZ R155, R167, R154 ;  /* 0x0000009aa79b7221 */ /* 0x000fe20000010000 */
[----:B------:R-:W-:Y:S01]  /*a180*/  FMUL.FTZ R149, R149, R10 ;  /* 0x0000000a95957220 */ /* 0x000fe20000410000 */
[-C--:B------:R-:W-:Y:S01]  /*a190*/  FMUL.FTZ R26, R26, R9.reuse ;  /* 0x000000091a1a7220 */ /* 0x080fe20000410000 */
[-C--:B------:R-:W-:Y:S01]  /*a1a0*/  FMUL.FTZ R27, R27, R9.reuse ;  /* 0x000000091b1b7220 */ /* 0x080fe20000410000 */
[----:B------:R-:W-:Y:S01]  /*a1b0*/  FADD.FTZ R155, R170, R155 ;  /* 0x0000009baa9b7221 */ /* 0x000fe20000010000 */
[----:B------:R-:W-:Y:S01]  /*a1c0*/  FMUL.FTZ R30, R30, R9 ;  /* 0x000000091e1e7220 */ /* 0x000fe20000410000 */
[----:B------:R-:W3:Y:S01]  /*a1d0*/  MUFU.EX2 R177, R177 ;  /* 0x000000b100b17308 */ /* 0x000ee20000000800 */
[----:B--2---:R-:W-:Y:S01]  /*a1e0*/  FADD.FTZ R153, R21, R152 ;  /* 0x0000009815997221 */ /* 0x004fe20000010000 */
[----:B------:R-:W-:Y:S01]  /*a1f0*/  F2FP.F16.F32.PACK_AB R152, R162, R15 ;  /* 0x0000000fa298723e */ /* 0x000fe200000000ff */
[-C--:B------:R-:W-:Y:S01]  /*a200*/  FMUL.FTZ R31, R31, R9.reuse ;  /* 0x000000091f1f7220 */ /* 0x080fe20000410000 */
[----:B------:R-:W-:Y:S01]  /*a210*/  F2FP.F16.F32.PACK_AB R157, R21, R14 ;  /* 0x0000000e159d723e */ /* 0x000fe200000000ff */
[-C--:B------:R-:W-:Y:S01]  /*a220*/  FMUL.FTZ R34, R34, R9.reuse ;  /* 0x0000000922227220 */ /* 0x080fe20000410000 */
[-C--:B------:R-:W-:Y:S01]  /*a230*/  FMUL.FTZ R35, R35, R9.reuse ;  /* 0x0000000923237220 */ /* 0x080fe20000410000 */
[-C--:B------:R-:W-:Y:S01]  /*a240*/  FMUL.FTZ R38, R38, R9.reuse ;  /* 0x0000000926267220 */ /* 0x080fe20000410000 */
[----:B------:R-:W2:Y:S01]  /*a250*/  MUFU.EX2 R179, R179 ;  /* 0x000000b300b37308 */ /* 0x000ea20000000800 */
[----:B0-----:R-:W-:Y:S01]  /*a260*/  FADD.FTZ R154, R20, R153 ;  /* 0x00000099149a7221 */ /* 0x001fe20000010000 */
[----:B------:R-:W-:Y:S01]  /*a270*/  F2FP.F16.F32.PACK_AB R153, R11, R12 ;  /* 0x0000000c0b99723e */ /* 0x000fe200000000ff */
[-C--:B------:R-:W-:Y:S01]  /*a280*/  FMUL.FTZ R39, R39, R9.reuse ;  /* 0x0000000927277220 */ /* 0x080fe20000410000 */
[-C--:B------:R-:W-:Y:S01]  /*a290*/  FMUL.FTZ R42, R42, R9.reuse ;  /* 0x000000092a2a7220 */ /* 0x080fe20000410000 */
[-C--:B------:R-:W-:Y:S01]  /*a2a0*/  FMUL.FTZ R43, R43, R9.reuse ;  /* 0x000000092b2b7220 */ /* 0x080fe20000410000 */
[-C--:B------:R-:W-:Y:S01]  /*a2b0*/  FMUL.FTZ R46, R46, R9.reuse ;  /* 0x000000092e2e7220 */ /* 0x080fe20000410000 */
[----:B------:R-:W-:Y:S01]  /*a2c0*/  FMUL.FTZ R47, R47, R9 ;  /* 0x000000092f2f7220 */ /* 0x000fe20000410000 */
[----:B------:R-:W0:Y:S01]  /*a2d0*/  MUFU.EX2 R182, R182 ;  /* 0x000000b600b67308 */ /* 0x000e220000000800 */
[----:B---3--:R-:W-:Y:S01]  /*a2e0*/  FADD.FTZ R158, R177, R154 ;  /* 0x0000009ab19e7221 */ /* 0x008fe20000010000 */
[----:B------:R-:W-:Y:S01]  /*a2f0*/  F2FP.F16.F32.PACK_AB R154, R174, R163 ;  /* 0x000000a3ae9a723e */ /* 0x000fe200000000ff */
[-C--:B------:R-:W-:Y:S01]  /*a300*/  FMUL.FTZ R50, R50, R9.reuse ;  /* 0x0000000932327220 */ /* 0x080fe20000410000 */
[-C--:B------:R-:W-:Y:S01]  /*a310*/  FMUL.FTZ R51, R51, R9.reuse ;  /* 0x0000000933337220 */ /* 0x080fe20000410000 */
[-C--:B------:R-:W-:Y:S01]  /*a320*/  FMUL.FTZ R54, R54, R9.reuse ;  /* 0x0000000936367220 */ /* 0x080fe20000410000 */
[-C--:B------:R-:W-:Y:S01]  /*a330*/  FMUL.FTZ R55, R55, R9.reuse ;  /* 0x0000000937377220 */ /* 0x080fe20000410000 */
[----:B------:R-:W-:Y:S01]  /*a340*/  FMUL.FTZ R58, R58, R9 ;  /* 0x000000093a3a7220 */ /* 0x000fe20000410000 */
[----:B------:R-:W3:Y:S01]  /*a350*/  MUFU.EX2 R168, R168 ;  /* 0x000000a800a87308 */ /* 0x000ee20000000800 */
[----:B--2---:R-:W-:Y:S01]  /*a360*/  FADD.FTZ R15, R179, R158 ;  /* 0x0000009eb30f7221 */ /* 0x004fe20000010000 */
[----:B------:R-:W-:Y:S01]  /*a370*/  F2FP.F16.F32.PACK_AB R158, R170, R167 ;  /* 0x000000a7aa9e723e */ /* 0x000fe200000000ff */
[-C--:B------:R-:W-:Y:S01]  /*a380*/  FMUL.FTZ R59, R59, R9.reuse ;  /* 0x000000093b3b7220 */ /* 0x080fe20000410000 */
[-C--:B------:R-:W-:Y:S01]  /*a390*/  FMUL.FTZ R62, R62, R9.reuse ;  /* 0x000000093e3e7220 */ /* 0x080fe20000410000 */
[-C--:B------:R-:W-:Y:S01]  /*a3a0*/  FMUL.FTZ R63, R63, R9.reuse ;  /* 0x000000093f3f7220 */ /* 0x080fe20000410000 */
[-C--:B------:R-:W-:Y:S01]  /*a3b0*/  FMUL.FTZ R66, R66, R9.reuse ;  /* 0x0000000942427220 */ /* 0x080fe20000410000 */
[----:B------:R-:W-:Y:S01]  /*a3c0*/  FMUL.FTZ R67, R67, R9 ;  /* 0x0000000943437220 */ /* 0x000fe20000410000 */
[----:B------:R-:W2:Y:S01]  /*a3d0*/  MUFU.EX2 R3, R3 ;  /* 0x0000000300037308 */ /* 0x000ea20000000800 */
[C---:B0-----:R-:W-:Y:S01]  /*a3e0*/  FADD.FTZ R12, R182.reuse, R15 ;  /* 0x0000000fb60c7221 */ /* 0x041fe20000010000 */
        /* <DEDUP_REMOVED lines=9> */
[----:B------:R-:W-:Y:S01]  /*a480*/  BAR.SYNC.DEFER_BLOCKING 0xf, 0x100 ;  /* 0x03c4000000007b1d */ /* 0x000fe20000010000 */
[-C--:B------:R-:W-:Y:S01]  /*a490*/  FMUL.FTZ R79, R79, R9.reuse ;  /* 0x000000094f4f7220 */ /* 0x080fe20000410000 */
[-C--:B------:R-:W-:Y:S01]  /*a4a0*/  FMUL.FTZ R82, R82, R9.reuse ;  /* 0x0000000952527220 */ /* 0x080fe20000410000 */
[-C--:B------:R-:W-:Y:S01]  /*a4b0*/  FMUL.FTZ R83, R83, R9.reuse ;  /* 0x0000000953537220 */ /* 0x080fe20000410000 */
[-C--:B------:R-:W-:Y:S01]  /*a4c0*/  FMUL.FTZ R86, R86, R9.reuse ;  /* 0x0000000956567220 */ /* 0x080fe20000410000 */
[-C--:B------:R-:W-:Y:S01]  /*a4d0*/  FMUL.FTZ R87, R87, R9.reuse ;  /* 0x0000000957577220 */ /* 0x080fe20000410000 */
[----:B------:R-:W3:Y:S01]  /*a4e0*/  MUFU.EX2 R165, R165 ;  /* 0x000000a500a57308 */ /* 0x000ee20000000800 */
        /* <DEDUP_REMOVED lines=17> */
[----:B------:R3:W-:Y:S01]  /*a600*/  STSM.16.M88.4 [R18+0x26800], R152 ;  /* 0x0268009812007844 */ /* 0x0007e20000000200 */
[-C--:B------:R-:W-:Y:S01]  /*a610*/  FMUL.FTZ R114, R114, R9.reuse ;  /* 0x0000000972727220 */ /* 0x080fe20000410000 */
[-C--:B------:R-:W-:Y:S01]  /*a620*/  FMUL.FTZ R115, R115, R9.reuse ;  /* 0x0000000973737220 */ /* 0x080fe20000410000 */
[-C--:B------:R-:W-:Y:S01]  /*a630*/  FMUL.FTZ R118, R118, R9.reuse ;  /* 0x0000000976767220 */ /* 0x080fe20000410000 */
[-C--:B------:R-:W-:Y:S01]  /*a640*/  FMUL.FTZ R119, R119, R9.reuse ;  /* 0x0000000977777220 */ /* 0x080fe20000410000 */
[-C--:B------:R-:W-:Y:S01]  /*a650*/  FMUL.FTZ R122, R122, R9.reuse ;  /* 0x000000097a7a7220 */ /* 0x080fe20000410000 */
[----:B------:R-:W4:Y:S01]  /*a660*/  MUFU.EX2 R169, R169 ;  /* 0x000000a900a97308 */ /* 0x000f220000000800 */
        /* <DEDUP_REMOVED lines=16> */
[----:B----4-:R-:W-:Y:S01]  /*a770*/  FADD.FTZ R13, R169, R14 ;  /* 0x0000000ea90d7221 */ /* 0x010fe20000010000 */
[-C--:B------:R-:W-:Y:S01]  /*a780*/  FMUL.FTZ R146, R146, R9.reuse ;  /* 0x0000000992927220 */ /* 0x080fe20000410000 */
[-C--:B------:R-:W-:Y:S01]  /*a790*/  FMUL.FTZ R147, R147, R9.reuse ;  /* 0x0000000993937220 */ /* 0x080fe20000410000 */
[-C--:B------:R-:W-:Y:S01]  /*a7a0*/  FMUL.FTZ R150, R150, R9.reuse ;  /* 0x0000000996967220 */ /* 0x080fe20000410000 */
[----:B------:R-:W-:-:S03]  /*a7b0*/  FMUL.FTZ R151, R151, R9 ;  /* 0x0000000997977220 */ /* 0x000fc60000410000 */
[----:B------:R-:W4:Y:S01]  /*a7c0*/  MUFU.EX2 R173, R173 ;  /* 0x000000ad00ad7308 */ /* 0x000f220000000800 */
[----:B--2---:R-:W-:Y:S01]  /*a7d0*/  FADD.FTZ R15, R181, R162 ;  /* 0x000000a2b50f7221 */ /* 0x004fe20000010000 */
[----:B------:R-:W-:-:S06]  /*a7e0*/  F2FP.F16.F32.PACK_AB R162, R178, R165 ;  /* 0x000000a5b2a2723e */ /* 0x000fcc00000000ff */
[----:B------:R-:W2:Y:S01]  /*a7f0*/  MUFU.EX2 R176, R176 ;  /* 0x000000b000b07308 */ /* 0x000ea20000000800 */
[----:B0-----:R-:W-:-:S07]  /*a800*/  FADD.FTZ R14, R172, R13 ;  /* 0x0000000dac0e7221 */ /* 0x001fce0000010000 */
[----:B------:R0:W5:Y:S01]  /*a810*/  MUFU.EX2 R206, R159 ;  /* 0x0000009f00ce7308 */ /* 0x0001620000000800 */
[----:B----4-:R-:W-:-:S07]  /*a820*/  FADD.FTZ R3, R173, R14 ;  /* 0x0000000ead037221 */ /* 0x010fce0000010000 */
[----:B------:R4:W1:Y:S01]  /*a830*/  MUFU.EX2 R11, R160 ;  /* 0x000000a0000b7308 */ /* 0x0008620000000800 */
[----:B0-----:R-:W-:Y:S01]  /*a840*/  F2FP.F16.F32.PACK_AB R159, R177, R20 ;  /* 0x00000014b19f723e */ /* 0x001fe200000000ff */
[C---:B--2---:R-:W-:Y:S01]  /*a850*/  FADD.FTZ R3, R176.reuse, R3 ;  /* 0x00000003b0037221 */ /* 0x044fe20000010000 */
[----:B------:R-:W-:-:S03]  /*a860*/  F2FP.F16.F32.PACK_AB R166, R176, R173 ;  /* 0x000000adb0a6723e */ /* 0x000fc600000000ff */
[----:B------:R3:W-:Y:S02]  /*a870*/  STSM.16.M88.4 [R23], R156 ;  /* 0x0000009c17007844 */ /* 0x0007e40000000200 */
[----:B------:R0:W2:Y:S01]  /*a880*/  MUFU.EX2 R12, R164 ;  /* 0x000000a4000c7308 */ /* 0x0000a20000000800 */
[----:B----4-:R-:W-:Y:S01]  /*a890*/  F2FP.F16.F32.PACK_AB R160, R175, R168 ;  /* 0x000000a8afa0723e */ /* 0x010fe200000000ff */
[C---:B-----5:R-:W-:Y:S01]  /*a8a0*/  FADD.FTZ R20, R206.reuse, R15 ;  /* 0x0000000fce147221 */ /* 0x060fe20000010000 */
[----:B------:R-:W-:-:S03]  /*a8b0*/  F2FP.F16.F32.PACK_AB R165, R206, R181 ;  /* 0x000000b5cea5723e */ /* 0x000fc600000000ff */
[----:B------:R3:W-:Y:S01]  /*a8c0*/  STSM.16.M88.4 [R19], R160 ;  /* 0x000000a013007844 */ /* 0x0007e20000000200 */
[----:B0-----:R-:W-:Y:S01]  /*a8d0*/  F2FP.F16.F32.PACK_AB R164, R172, R169 ;  /* 0x000000a9aca4723e */ /* 0x001fe200000000ff */
[----:B-1----:R-:W-:Y:S01]  /*a8e0*/  FADD.FTZ R13, R11, R20 ;  /* 0x000000140b0d7221 */ /* 0x002fe20000010000 */
[----:B--2---:R-:W-:-:S03]  /*a8f0*/  F2FP.F16.F32.PACK_AB R167, R12, R11 ;  /* 0x0000000b0ca7723e */ /* 0x004fc600000000ff */
[----:B------:R-:W-:Y:S02]  /*a900*/  FADD.FTZ R4, R12, R13 ;  /* 0x0000000d0c047221 */ /* 0x000fe40000010000 */
[----:B------:R3:W-:Y:S01]  /*a910*/  STSM.16.M88.4 [R22], R164 ;  /* 0x000000a416007844 */ /* 0x0007e20000000200 */
[----:B------:R-:W-:Y:S05]  /*a920*/  @!P0 BRA `(.L_x_5543) ;  /* 0x0000000000048947 */ /* 0x000fea0003800000 */
[----:B------:R-:W-:Y:S01]  /*a930*/  BPT.TRAP 0x1 ;  /* 0x000000040000795c */ /* 0x000fe20000300000 */
.L_x_5543:
[----:B------:R0:W1:Y:S01]  /*a940*/  SYNCS.PHASECHK.TRANS64.TRYWAIT P2, [UR22+0x28c50], R7 ;  /* 0x028c5007ff0075a7 */ /* 0x0000620008040156 */
[----:B------:R-:W-:Y:S05]  /*a950*/  @!P0 BRA `(.L_x_5544) ;  /* 0x0000000000048947 */ /* 0x000fea0003800000 */
[----:B------:R-:W-:Y:S01]  /*a960*/  BPT.TRAP 0x1 ;  /* 0x000000040000795c */ /* 0x000fe20000300000 */
.L_x_5544:
[----:B-1----:R-:W-:Y:S05]  /*a970*/  @P2 BRA `(.L_x_5545) ;  /* 0x0000000000082947 */ /* 0x002fea0003800000 */
[----:B------:R-:W1:Y:S02]  /*a980*/  SYNCS.PHASECHK.TRANS64.TRYWAIT P2, [UR22+0x28c50], R7 ;  /* 0x028c5007ff0075a7 */ /* 0x000e640008040156 */
[----:B-1----:R-:W-:Y:S05]  /*a990*/  @!P2 BRA `(.L_x_5546) ;  /* 0x000000c000fca947 */ /* 0x002fea0003800000 */
.L_x_5545:
        /* <DEDUP_REMOVED lines=34> */
.L_x_5547:
[----:B------:R-:W-:Y:S01]  /*abc0*/  UIADD3 UR22, UR22, 0x28c60, URZ ;  /* 0x00028c6016167890 */ /* 0x000fe2000fffe03f */
[----:B------:R-:W-:Y:S01]  /*abd0*/  IMAD.MOV.U32 R9, RZ, RZ, R6 ;  /* 0x000000ffff097224 */ /* 0x000fe200078e0006 */
[----:B------:R-:W-:Y:S01]  /*abe0*/  UMOV UR23, UR38 ;  /* 0x0000002600177c82 */ /* 0x000fe20008000000 */
[----:B-1----:R-:W-:Y:S01]  /*abf0*/  IMAD.MOV.U32 R10, RZ, RZ, R5 ;  /* 0x000000ffff0a7224 */ /* 0x002fe200078e0005 */
[----:B------:R-:W-:-:S09]  /*ac00*/  UPRMT UR22, UR40, 0x654, UR22 ;  /* 0x0000065428167896 */ /* 0x000fd20008000016 */
[----:B------:R-:W-:Y:S01]  /*ac10*/  SYNCS.ARRIVE.TRANS64.RED.A1T0 RZ, [UR22], RZ ;  /* 0x000000ffffff79a7 */ /* 0x000fe20008100416 */
[----:B------:R-:W-:Y:S05]  /*ac20*/  @P1 BRA `(.L_x_5548) ;  /* 0xffffffe000d81947 */ /* 0x000fea000383ffff */
.L_x_5537:
        /* <DEDUP_REMOVED lines=9> */
[----:B------:R-:W-:-:S05]  /*acc0*/  ULDC UR25, c[0x0][0x9e0] ;  /* 0x0002780000197ab9 */ /* 0x000fca0000000800 */
.L_x_5568:
[----:B------:R-:W-:-:S04]  /*acd0*/  UIADD3 UR38, UR26, 0x1, URZ ;  /* 0x000000011a267890 */ /* 0x000fc8000fffe03f */
[----:B------:R-:W-:-:S04]  /*ace0*/  UISETP.NE.AND UP0, UPT, UR38, 0x2, UPT ;  /* 0x000000022600788c */ /* 0x000fc8000bf05270 */
[----:B------:R-:W-:Y:S02]  /*acf0*/  USEL UR6, URZ, 0x1, UP0 ;  /* 0x000000013f067887 */ /* 0x000fe40008000000 */
[----:B------:R-:W-:Y:S02]  /*ad00*/  USEL UR38, UR38, URZ, UP0 ;  /* 0x0000003f26267287 */ /* 0x000fe40008000000 */
[----:B------:R-:W-:Y:S01]  /*ad10*/  ULOP3.LUT UR37, UR37, UR6, URZ, 0x3c, !UPT ;  /* 0x0000000625257292 */ /* 0x000fe2000f8e3c3f */
[----:B------:R-:W-:Y:S11]  /*ad20*/  @!P0 BRA `(.L_x_5550) ;  /* 0x0000000000048947 */ /* 0x000ff60003800000 */
[----:B------:R-:W-:Y:S01]  /*ad30*/  BPT.TRAP 0x1 ;  /* 0x000000040000795c */ /* 0x000fe20000300000 */
.L_x_5550:
[----:B------:R-:W-:Y:S01]  /*ad40*/  ULEA UR20, UR38, UR41, 0x3 ;  /* 0x0000002926147291 */ /* 0x000fe2000f8e183f */
[----:B012---:R-:W-:-:S04]  /*ad50*/  MOV R7, UR37 ;  /* 0x0000002500077c02 */ /* 0x007fc80008000f00 */
[----:B------:R-:W-:-:S04]  /*ad60*/  SHF.L.U32 R7, R7, 0x1f, RZ ;  /* 0x0000001f07077819 */ /* 0x000fc800000006ff */
[----:B------:R0:W1:Y:S01]  /*ad70*/  SYNCS.PHASECHK.TRANS64.TRYWAIT P1, [UR20+0x28c30], R7 ;  /* 0x028c3007ff0075a7 */ /* 0x0000620008020154 */
[----:B------:R-:W-:Y:S05]  /*ad80*/  @!P0 BRA `(.L_x_5551) ;  /* 0x0000000000048947 */ /* 0x000fea0003800000 */
[----:B------:R-:W-:Y:S01]  /*ad90*/  BPT.TRAP 0x1 ;  /* 0x000000040000795c */ /* 0x000fe20000300000 */
.L_x_5551:
[----:B-1----:R-:W-:Y:S05]  /*ada0*/  @P1 BRA `(.L_x_5552) ;  /* 0x0000000000081947 */ /* 0x002fea0003800000 */
[----:B------:R-:W1:Y:S02]  /*adb0*/  SYNCS.PHASECHK.TRANS64.TRYWAIT P1, [UR20+0x28c30], R7 ;  /* 0x028c3007ff0075a7 */ /* 0x000e640008020154 */
[----:B-1----:R-:W-:Y:S05]  /*adc0*/  @!P1 BRA `(.L_x_5553) ;  /* 0x000000c000089947 */ /* 0x002fea0003800000 */
.L_x_5552:
[----:B------:R-:W-:Y:S01]  /*add0*/  R2UR UR18, R0 ;  /* 0x00000000001272ca */ /* 0x000fe200000e0000 */
[----:B---3--:R-:W-:Y:S01]  /*ade0*/  WARPGROUP.ARRIVE ;  /* 0x00000000000079c5 */ /* 0x008fe20000000000 */
        /* <DEDUP_REMOVED lines=21> */
.L_x_5554:
        /* <DEDUP_REMOVED lines=17> */
[----:B-1----:R-:W-:Y:S01]  /*b050*/  FMUL.FTZ R6, R154, UR24 ;  /* 0x000000189a067c20 */ /* 0x002fe20008410000 */
        /* <DEDUP_REMOVED lines=37> */
[--C-:B-1----:R-:W-:Y:S02]  /*b2b0*/  IMAD.IADD R179, R181, 0x1, R162.reuse ;  /* 0x00000001b5b37824 */ /* 0x102fe400078e02a2 */
        /* <DEDUP_REMOVED lines=32> */
[----:B------:R-:W-:Y:S01]  /*b4c0*/  IMAD.U32 R11, RZ, RZ, UR50 ;  /* 0x00000032ff0b7e24 */ /* 0x000fe2000f8e00ff */
[----:B------:R-:W-:Y:S04]  /*b4d0*/  BSSY B0, `(.L_x_5556) ;  /* 0x0000011000007945 */ /* 0x000fe80003800000 */
[----:B------:R-:W-:-:S04]  /*b4e0*/  IADD3 R162, -R11, UR48, R162 ;  /* 0x000000300ba27c10 */ /* 0x000fc8000fffe1a2 */
        /* <DEDUP_REMOVED lines=10> */
.L_x_5557:
[----:B------:R-:W-:-:S05]  /*b590*/  IMAD.U32 R164, RZ, RZ, UR22 ;  /* 0x00000016ffa47e24 */ /* 0x000fca000f8e00ff */
[----:B------:R-:W-:-:S13]  /*b5a0*/  ISETP.NE.AND P1, PT, R164, 0x1, PT ;  /* 0x00000001a400780c */ /* 0x000fda0003f25270 */
[----:B------:R-:W1:Y:S02]  /*b5b0*/  @P1 LDC.64 R10, c[0x0][0x9e8] ;  /* 0x00027a00ff0a1b82 */ /* 0x000e640000000a00 */
[----:B-1----:R-:W-:-:S05]  /*b5c0*/  @P1 IMAD.HI.U32 R10, R162, R10, RZ ;  /* 0x0000000aa20a1227 */ /* 0x002fca00078e00ff */
[----:B------:R-:W-:-:S07]  /*b5d0*/  @P1 SHF.R.U32.HI R162, RZ, R11, R10 ;  /* 0x0000000bffa21219 */ /* 0x000fce000001160a */
.L_x_5558:
[----:B------:R-:W-:Y:S05]  /*b5e0*/  BSYNC B0 ;  /* 0x0000000000007941 */ /* 0x000fea0003800000 */
.L_x_5556:
[----:B------:R-:W-:-:S04]  /*b5f0*/  IMAD R11, R162, R164, -R177 ;  /* 0x000000a4a20b7224 */ /* 0x000fc800078e0ab1 */
[----:B------:R-:W-:-:S05]  /*b600*/  IMAD.IADD R11, R11, 0x1, -R2 ;  /* 0x000000010b0b7824 */ /* 0x000fca00078e0a02 */
[----:B------:R-:W-:Y:S02]  /*b610*/  VIADDMNMX R179, R11, R164, R179, PT ;  /* 0x000000a40bb37246 */ /* 0x000fe400038001b3 */
[----:B------:R-:W-:-:S07]  /*b620*/  VIMNMX R180, R180, R11, !PT ;  /* 0x0000000bb4b47248 */ /* 0x000fce0007fe0100 */
.L_x_5555:
        /* <DEDUP_REMOVED lines=68> */
.L_x_5561:
[----:B------:R-:W-:-:S05]  /*ba70*/  IMAD.U32 R182, RZ, RZ, UR22 ;  /* 0x00000016ffb67e24 */ /* 0x000fca000f8e00ff */
[----:B------:R-:W-:-:S13]  /*ba80*/  ISETP.NE.AND P2, PT, R182, 0x1, PT ;  /* 0x00000001b600780c */ /* 0x000fda0003f45270 */
[----:B------:R-:W0:Y:S02]  /*ba90*/  @P2 LDC.64 R10, c[0x0][0x9e8] ;  /* 0x00027a00ff0a2b82 */ /* 0x000e240000000a00 */
[----:B0-----:R-:W-:-:S05]  /*baa0*/  @P2 IMAD.HI.U32 R10, R5, R10, RZ ;  /* 0x0000000a050a2227 */ /* 0x001fca00078e00ff */
[----:B------:R-:W-:-:S07]  /*bab0*/  @P2 SHF.R.U32.HI R5, RZ, R11, R10 ;  /* 0x0000000bff052219 */ /* 0x000fce000001160a */
.L_x_5562:
[----:B------:R-:W-:Y:S05]  /*bac0*/  BSYNC B0 ;  /* 0x0000000000007941 */ /* 0x000fea0003800000 */
.L_x_5560:
[----:B------:R-:W-:-:S04]  /*bad0*/  IMAD R5, R5, R182, -R177 ;  /* 0x000000b605057224 */ /* 0x000fc800078e0ab1 */
[----:B------:R-:W-:-:S05]  /*bae0*/  IMAD.IADD R5, R5, 0x1, -R2 ;  /* 0x0000000105057824 */ /* 0x000fca00078e0a02 */
[----:B------:R-:W-:Y:S02]  /*baf0*/  VIADDMNMX R179, R5, R182, R179, PT ;  /* 0x000000b605b37246 */ /* 0x000fe400038001b3 */
[----:B------:R-:W-:-:S07]  /*bb00*/  VIMNMX R180, R180, R5, !PT ;  /* 0x00000005b4b47248 */ /* 0x000fce0007fe0100 */
.L_x_5559:
[----:B------:R-:W-:Y:S01]  /*bb10*/  FMNMX.FTZ R5, R178, R9, !PT ;  /* 0x00000009b2057209 */ /* 0x000fe20007810000 */
[----:B------:R-:W-:Y:S01]  /*bb20*/  UMOV UR10, UR21 ;  /* 0x00000015000a7c82 */ /* 0x000fe20008000000 */
[----:B------:R-:W-:Y:S02]  /*bb30*/  ISETP.GT.AND P3, PT, R180, RZ, P1 ;  /* 0x000000ffb400720c */ /* 0x000fe40000f64270 */
        /* <DEDUP_REMOVED lines=56> */
[----:B------:R-:W-:Y:S02]  /*bec0*/  IADD3 R183, -R17, RZ, RZ ;  /* 0x000000ff11b77210 */ /* 0x000fe40007ffe1ff */
[----:B0-----:R-:W-:Y:S02]  /*bed0*/  FMNMX.FTZ R5, R11, R182, !PT ;  /* 0x000000b60b057209 */ /* 0x001fe40007810000 */
[----:B------:R-:W-:Y:S02]  /*bee0*/  FSEL R11, R6, -INF , !P3 ;  /* 0xff800000060b7808 */ /* 0x000fe40005800000 */
[----:B------:R-:W-:Y:S02]  /*bef0*/  ISETP.GT.AND P3, PT, R180, 0x20, P1 ;  /* 0x00000020b400780c */ /* 0x000fe40000f64270 */
[----:B------:R-:W-:-:S02]  /*bf00*/  FMNMX.FTZ R6, R11, R12, !PT ;  /* 0x0000000c0b067209 */ /* 0x000fc40007810000 */
[----:B------:R-:W-:Y:S02]  /*bf10*/  ISETP.LT.OR P3, PT, R179, 0x21, P3 ;  /* 0x00000021b300780c */ /* 0x000fe40001f61670 */
[----:B------:R-:W-:Y:S02]  /*bf20*/  FMNMX.FTZ R177, R13, R6, !PT ;  /* 0x000000060db17209 */ /* 0x000fe40007810000 */
[----:B------:R-:W-:Y:S02]  /*bf30*/  FSEL R154, R154, -INF , !P3 ;  /* 0xff8000009a9a7808 */ /* 0x000fe40005800000 */
[----:B------:R-:W-:Y:S02]  /*bf40*/  FMNMX.FTZ R6, R14, R177, !PT ;  /* 0x000000b10e067209 */ /* 0x000fe40007810000 */
[----:B------:R-:W-:Y:S02]  /*bf50*/  FSETP.NEU.FTZ.AND P3, PT, R5, -INF , PT ;  /* 0xff8000000500780b */ /* 0x000fe40003f7d000 */
[----:B------:R-:W-:-:S02]  /*bf60*/  FMNMX.FTZ R6, R15, R6, !PT ;  /* 0x000000060f067209 */ /* 0x000fc40007810000 */
[----:B------:R-:W-:Y:S02]  /*bf70*/  ISETP.GT.AND P1, PT, R180, 0x39, P1 ;  /* 0x00000039b400780c */ /* 0x000fe40000f24270 */
[----:B------:R-:W-:Y:S01]  /*bf80*/  FMNMX.FTZ R177, R21, R6, !PT ;  /* 0x0000000615b17209 */ /* 0x000fe20007810000 */
[----:B------:R-:W-:Y:S01]  /*bf90*/  FMUL.FTZ R6, R5, UR10 ;  /* 0x0000000a05067c20 */ /* 0x000fe20008410000 */
[----:B------:R-:W-:Y:S02]  /*bfa0*/  ISETP.LT.OR P1, PT, R179, 0x3a, P1 ;  /* 0x0000003ab300780c */ /* 0x000fe40000f21670 */
[----:B------:R-:W-:Y:S02]  /*bfb0*/  FMNMX.FTZ R181, R20, R177, !PT ;  /* 0x000000b114b57209 */ /* 0x000fe40007810000 */
[----:B------:R-:W-:Y:S02]  /*bfc0*/  FSEL R177, R6, RZ, P3 ;  /* 0x000000ff06b17208 */ /* 0x000fe40001800000 */
[----:B------:R-:W-:-:S02]  /*bfd0*/  FMNMX.FTZ R6, R152, R181, !PT ;  /* 0x000000b598067209 */ /* 0x000fc40007810000 */
[----:B------:R-:W-:Y:S01]  /*bfe0*/  FSEL R179, R161, -INF , !P1 ;  /* 0xff800000a1b37808 */ /* 0x000fe20004800000 */
[--C-:B------:R-:W-:Y:S01]  /*bff0*/  FFMA.FTZ R180, R162, UR10, -R177.reuse ;  /* 0x0000000aa2b47c23 */ /* 0x100fe200080108b1 */
[----:B------:R-:W-:Y:S01]  /*c000*/  FMNMX.FTZ R181, R153, R6, !PT ;  /* 0x0000000699b57209 */ /* 0x000fe20007810000 */
[--C-:B------:R-:W-:Y:S01]  /*c010*/  FFMA.FTZ R10, R178, UR10, -R177.reuse ;  /* 0x0000000ab20a7c23 */ /* 0x100fe200080108b1 */
[----:B------:R-:W-:Y:S02]  /*c020*/  FSEL R162, R157, -INF , !P6 ;  /* 0xff8000009da27808 */ /* 0x000fe40007000000 */
[----:B------:R-:W-:Y:S01]  /*c030*/  FMNMX.FTZ R6, R154, R181, !PT ;  /* 0x000000b59a067209 */ /* 0x000fe20007810000 */
[----:B------:R0:W-:Y:S01]  /*c040*/  MUFU.EX2 R157, R180 ;  /* 0x000000b4009d7308 */ /* 0x0001e20000000800 */
[----:B------:R-:W-:Y:S01]  /*c050*/  FSEL R178, R158, -INF , !P2 ;  /* 0xff8000009eb27808 */ /* 0x000fe20005000000 */
[----:B------:R-:W-:Y:S01]  /*c060*/  FFMA.FTZ R158, R163, UR10, -R177 ;  /* 0x0000000aa39e7c23 */ /* 0x000fe200080108b1 */
[----:B------:R-:W-:-:S02]  /*c070*/  FMNMX.FTZ R181, R155, R6, !PT ;  /* 0x000000069bb57209 */ /* 0x000fc40007810000 */
        /* <DEDUP_REMOVED lines=8> */
[----:B------:R-:W-:Y:S02]  /*c100*/  FSEL R170, R5, RZ, P3 ;  /* 0x000000ff05aa7208 */ /* 0x000fe40001800000 */
        /* <DEDUP_REMOVED lines=261> */
.L_x_5563:
[----:B------:R1:W2:Y:S01]  /*d160*/  SYNCS.PHASECHK.TRANS64.TRYWAIT P1, [UR20+0x28c50], R7 ;  /* 0x028c5007ff0075a7 */ /* 0x0002a20008020154 */
[----:B------:R-:W-:Y:S05]  /*d170*/  @!P0 BRA `(.L_x_5564) ;  /* 0x0000000000048947 */ /* 0x000fea0003800000 */
[----:B------:R-:W-:Y:S01]  /*d180*/  BPT.TRAP 0x1 ;  /* 0x000000040000795c */ /* 0x000fe20000300000 */
.L_x_5564:
[----:B--2---:R-:W-:Y:S05]  /*d190*/  @P1 BRA `(.L_x_5565) ;  /* 0x0000000000081947 */ /* 0x004fea0003800000 */
[----:B------:R-:W2:Y:S02]  /*d1a0*/  SYNCS.PHASECHK.TRANS64.TRYWAIT P1, [UR20+0x28c50], R7 ;  /* 0x028c5007ff0075a7 */ /* 0x000ea40008020154 */
[----:B--2---:R-:W-:Y:S05]  /*d1b0*/  @!P1 BRA `(.L_x_5566) ;  /* 0x0000009c00249947 */ /* 0x004fea0003800000 */
.L_x_5565:
        /* <DEDUP_REMOVED lines=34> */
.L_x_5567:
        /* <DEDUP_REMOVED lines=9> */
.L_x_5549:
[----:B------:R-:W4:Y:S01]  /*d470*/  SHFL.BFLY PT, R0, R3, 0x2, 0x1f ;  /* 0x0c401f0003007f89 */ /* 0x000f2200000e0000 */
[----:B------:R-:W-:Y:S01]  /*d480*/  IMAD.MOV R11, RZ, RZ, -R17 ;  /* 0x000000ffff0b7224 */ /* 0x000fe200078e0a11 */
[----:B------:R-:W-:Y:S01]  /*d490*/  UIADD3 UR36, UR36, 0x1, URZ ;  /* 0x0000000124247890 */ /* 0x000fe2000fffe03f */
[----:B------:R-:W-:Y:S01]  /*d4a0*/  IMAD.U32 R13, RZ, RZ, UR10 ;  /* 0x0000000aff0d7e24 */ /* 0x000fe2000f8e00ff */
[----:B012---:R-:W0:Y:S01]  /*d4b0*/  SHFL.BFLY PT, R7, R4, 0x2, 0x1f ;  /* 0x0c401f0004077f89 */ /* 0x007e2200000e0000 */
[----:B------:R-:W-:Y:S01]  /*d4c0*/  IMAD.MOV.U32 R20, RZ, RZ, -0x800000 ;  /* 0xff800000ff147424 */ /* 0x000fe200078e00ff */
[----:B------:R-:W-:Y:S08]  /*d4d0*/  BAR.ARV 0x8, 0x100 ;  /* 0x0204000000007b1d */ /* 0x000ff00000002000 */
[----:B------:R-:W-:Y:S01]  /*d4e0*/  BAR.SYNC.DEFER_BLOCKING 0xf, 0x100 ;  /* 0x03c4000000007b1d */ /* 0x000fe20000010000 */
[----:B------:R-:W-:Y:S01]  /*d4f0*/  ISETP.NE.AND P0, PT, R2, R11, PT ;  /* 0x0000000b0200720c */ /* 0x000fe20003f05270 */
[----:B------:R-:W-:-:S02]  /*d500*/  IMAD.MOV.U32 R11, RZ, RZ, RZ ;  /* 0x000000ffff0b7224 */ /* 0x000fc400078e00ff */
[----:B----4-:R-:W-:Y:S01]  /*d510*/  FADD.FTZ R0, R0, R3 ;  /* 0x0000000300007221 */ /* 0x010fe20000010000 */
[----:B------:R-:W-:Y:S01]  /*d520*/  IMAD.U32 R3, RZ, RZ, UR38 ;  /* 0x00000026ff037e24 */ /* 0x000fe2000f8e00ff */
[----:B------:R-:W-:Y:S01]  /*d530*/  UIADD3 UR38, UR38, 0x1, URZ ;  /* 0x0000000126267890 */ /* 0x000fe2000fffe03f */
[----:B0-----:R-:W-:Y:S02]  /*d540*/  FADD.FTZ R8, R7, R4 ;  /* 0x0000000407087221 */ /* 0x001fe40000010000 */
[----:B------:R-:W0:Y:S05]  /*d550*/  SHFL.BFLY PT, R9, R0, 0x1, 0x1f ;  /* 0x0c201f0000097f89 */ /* 0x000e2a00000e0000 */
[----:B------:R-:W-:Y:S01]  /*d560*/  @!P0 IMAD R3, R3, 0x40, R16 ;  /* 0x0000004003038824 */ /* 0x000fe200078e0210 */
[----:B------:R-:W-:Y:S01]  /*d570*/  UISETP.NE.AND UP0, UPT, UR38, 0x2, UPT ;  /* 0x000000022600788c */ /* 0x000fe2000bf05270 */
[----:B------:R-:W1:Y:S03]  /*d580*/  SHFL.BFLY PT, R7, R8, 0x1, 0x1f ;  /* 0x0c201f0008077f89 */ /* 0x000e6600000e0000 */
[----:B------:R-:W-:Y:S01]  /*d590*/  @!P0 LEA R4, R3, UR41, 0x2 ;  /* 0x0000002903048c11 */ /* 0x000fe2000f8e10ff */
[----:B------:R-:W-:Y:S01]  /*d5a0*/  USEL UR4, URZ, 0x1, UP0 ;  /* 0x000000013f047887 */ /* 0x000fe20008000000 */
[----:B------:R-:W-:Y:S01]  /*d5b0*/  IMAD.MOV.U32 R3, RZ, RZ, -0x800000 ;  /* 0xff800000ff037424 */ /* 0x000fe200078e00ff */
[----:B------:R-:W-:-:S02]  /*d5c0*/  USEL UR38, UR38, URZ, UP0 ;  /* 0x0000003f26267287 */ /* 0x000fc40008000000 */
[----:B------:R-:W-:Y:S01]  /*d5d0*/  ULOP3.LUT UR37, UR37, UR4, URZ, 0x3c, !UPT ;  /* 0x0000000425257292 */ /* 0x000fe2000f8e3c3f */
[----:B0-----:R-:W-:Y:S01]  /*d5e0*/  FADD.FTZ R9, R0, R9 ;  /* 0x0000000900097221 */ /* 0x001fe20000010000 */
[----:B------:R-:W-:Y:S01]  /*d5f0*/  MOV R0, RZ ;  /* 0x000000ff00007202 */ /* 0x000fe20000000f00 */
[----:B-1----:R-:W-:-:S03]  /*d600*/  FADD.FTZ R7, R8, R7 ;  /* 0x0000000708077221 */ /* 0x002fc60000010000 */
[----:B------:R-:W-:Y:S02]  /*d610*/  FSETP.NE.FTZ.AND P1, PT, R9, RZ, PT ;  /* 0x000000ff0900720b */ /* 0x000fe40003f35000 */
[----:B------:R-:W-:-:S11]  /*d620*/  FSETP.NE.FTZ.AND P2, PT, R7, RZ, PT ;  /* 0x000000ff0700720b */ /* 0x000fd60003f55000 */
[----:B------:R-:W0:Y:S08]  /*d630*/  @P1 MUFU.RCP R11, R9 ;  /* 0x00000009000b1308 */ /* 0x000e300000001000 */
[----:B------:R-:W1:Y:S01]  /*d640*/  @P2 MUFU.RCP R0, R7 ;  /* 0x0000000700002308 */ /* 0x000e620000001000 */
[-C--:B0-----:R-:W-:Y:S01]  /*d650*/  FMUL.FTZ R169, R32, R11.reuse ;  /* 0x0000000b20a97220 */ /* 0x081fe20000410000 */
[----:B---3--:R-:W-:-:S06]  /*d660*/  FMUL.FTZ R166, R33, R11 ;  /* 0x0000000b21a67220 */ /* 0x008fcc0000410000 */
[----:B------:R-:W0:Y:S01]  /*d670*/  @P1 MUFU.LG2 R32, R9 ;  /* 0x0000000900201308 */ /* 0x000e220000000c00 */
[----:B------:R-:W-:Y:S01]  /*d680*/  @!P0 STS [R4+0x28800], R11 ;  /* 0x0288000b04008388 */ /* 0x000fe20000000800 */
[-C--:B------:R-:W-:Y:S01]  /*d690*/  FMUL.FTZ R171, R28, R11.reuse ;  /* 0x0000000b1cab7220 */ /* 0x080fe20000410000 */
[-C--:B------:R-:W-:Y:S01]  /*d6a0*/  FMUL.FTZ R28, R29, R11.reuse ;  /* 0x0000000b1d1c7220 */ /* 0x080fe20000410000 */
[----:B------:R-:W-:Y:S02]  /*d6b0*/  IMAD.U32 R29, RZ, RZ, UR10 ;  /* 0x0000000aff1d7e24 */ /* 0x000fe4000f8e00ff */
[-C--:B------:R-:W-:Y:S01]  /*d6c0*/  FMUL.FTZ R172, R24, R11.reuse ;  /* 0x0000000b18ac7220 */ /* 0x080fe20000410000 */
[----:B-1----:R1:W-:Y:S01]  /*d6d0*/  @!P0 STS [R4+0x28820], R0 ;  /* 0x0288200004008388 */ /* 0x0023e20000000800 */
[-C--:B------:R-:W-:Y:S01]  /*d6e0*/  FMUL.FTZ R170, R25, R11.reuse ;  /* 0x0000000b19aa7220 */ /* 0x080fe20000410000 */
[----:B------:R0:W2:Y:S01]  /*d6f0*/  @P2 MUFU.LG2 R33, R7 ;  /* 0x0000000700212308 */ /* 0x0000a20000000c00 */
[----:B------:R-:W-:Y:S01]  /*d700*/  @P2 FMUL.FTZ R29, R29, 0.69314718246459960938 ;  /* 0x3f3172181d1d2820 */ /* 0x000fe20000410000 */
[-C--:B------:R-:W-:Y:S01]  /*d710*/  FMUL.FTZ R167, R36, R11.reuse ;  /* 0x0000000b24a77220 */ /* 0x080fe20000410000 */
[-C--:B------:R-:W-:Y:S01]  /*d720*/  FMUL.FTZ R164, R37, R11.reuse ;  /* 0x0000000b25a47220 */ /* 0x080fe20000410000 */
[-C--:B------:R-:W-:Y:S01]  /*d730*/  FMUL.FTZ R165, R40, R11.reuse ;  /* 0x0000000b28a57220 */ /* 0x080fe20000410000 */
[-C--:B------:R-:W-:Y:S01]  /*d740*/  FMUL.FTZ R8, R41, R11.reuse ;  /* 0x0000000b29087220 */ /* 0x080fe20000410000 */
[-C--:B------:R-:W-:Y:S01]  /*d750*/  FMUL.FTZ R163, R44, R11.reuse ;  /* 0x0000000b2ca37220 */ /* 0x080fe20000410000 */
[-C--:B------:R-:W-:Y:S01]  /*d760*/  FMUL.FTZ R10, R45, R11.reuse ;  /* 0x0000000b2d0a7220 */ /* 0x080fe20000410000 */
[----:B-1----:R-:W-:Y:S01]  /*d770*/  @P1 FMUL.FTZ R4, R13, 0.69314718246459960938 ;  /* 0x3f3172180d041820 */ /* 0x002fe20000410000 */
        /* <DEDUP_REMOVED lines=122> */
.L_x_5474:
        /* <DEDUP_REMOVED lines=34> */
[----:B------:R-:W-:Y:S01]  /*e140*/  F2FP.F16.F32.PACK_AB R73, R75, R74 ;  /* 0x0000004a4b49723e */ /* 0x000fe200000000ff */
[----:B------:R-:W-:Y:S01]  /*e150*/  UISETP.NE.U32.AND UP0, UPT, UR8, URZ, UPT ;  /* 0x0000003f0800728c */ /* 0x000fe2000bf05070 */
[----:B------:R-:W-:-:S02]  /*e160*/  F2FP.F16.F32.PACK_AB R80, R81, R80 ;  /* 0x000000505150723e */ /* 0x000fc400000000ff */
[C---:B------:R-:W-:Y:S01]  /*e170*/  IADD3 R173, P1, R4.reuse, 0x20, RZ ;  /* 0x0000002004ad7810 */ /* 0x040fe20007f3e0ff */
[----:B------:R-:W-:Y:S01]  /*e180*/  UISETP.NE.AND.EX UP0, UPT, UR9, URZ, UPT, UP0 ;  /* 0x0000003f0900728c */ /* 0x000fe2000bf05300 */
[C---:B------:R-:W-:Y:S02]  /*e190*/  IADD3 R183, P6, R4.reuse, 0x2020, RZ ;  /* 0x0000202004b77810 */ /* 0x040fe40007fde0ff */
[C---:B------:R-:W-:Y:S01]  /*e1a0*/  IADD3 R177, P0, R4.reuse, 0x40, RZ ;  /* 0x0000004004b17810 */ /* 0x040fe20007f1e0ff */
[--C-:B------:R-:W-:Y:S01]  /*e1b0*/  IMAD.X R37, RZ, RZ, R5.reuse, P1 ;  /* 0x000000ffff257224 */ /* 0x100fe200008e0605 */
[----:B------:R-:W-:Y:S01]  /*e1c0*/  LOP3.LUT R36, R173, 0x380, RZ, 0xc0, !PT ;  /* 0x00000380ad247812 */ /* 0x000fe200078ec0ff */
[--C-:B------:R-:W-:Y:S01]  /*e1d0*/  IMAD.X R53, RZ, RZ, R5.reuse, P6 ;  /* 0x000000ffff357224 */ /* 0x100fe200030e0605 */
[----:B------:R-:W-:Y:S01]  /*e1e0*/  IADD3 R7, P6, R4, 0x6000, RZ ;  /* 0x0000600004077810 */ /* 0x000fe20007fde0ff */
[----:B------:R-:W-:Y:S01]  /*e1f0*/  ULDC.64 UR8, c[0x0][0xc00] ;  /* 0x0003000000087ab9 */ /* 0x000fe20000000a00 */
[----:B------:R-:W-:Y:S01]  /*e200*/  IADD3.X R41, RZ, R5, RZ, P0, !PT ;  /* 0x00000005ff297210 */ /* 0x000fe200007fe4ff */
[----:B------:R-:W-:Y:S01]  /*e210*/  UIMAD.WIDE UR8, UR44, 0x4, UR8 ;  /* 0x000000042c0878a5 */ /* 0x000fe2000f8e0208 */
[----:B------:R-:W-:Y:S01]  /*e220*/  SHF.R.U64 R36, R36, 0x3, RZ ;  /* 0x0000000324247819 */ /* 0x000fe200000012ff */
[----:B------:R-:W-:Y:S01]  /*e230*/  IMAD.X R119, RZ, RZ, R5, P6 ;  /* 0x000000ffff777224 */ /* 0x000fe200030e0605 */
[----:B------:R-:W-:-:S02]  /*e240*/  IADD3 R207, P2, R4, 0x2060, RZ ;  /* 0x0000206004cf7810 */ /* 0x000fc40007f5e0ff */
[C---:B------:R-:W-:Y:S02]  /*e250*/  IADD3 R6, P0, R4.reuse, 0x4020, RZ ;  /* 0x0000402004067810 */ /* 0x040fe40007f1e0ff */
[C---:B------:R-:W-:Y:S01]  /*e260*/  LOP3.LUT R29, R4.reuse, 0x380, RZ, 0xc0, !PT ;  /* 0x00000380041d7812 */ /* 0x040fe200078ec0ff */
[--C-:B------:R-:W-:Y:S01]  /*e270*/  IMAD.X R99, RZ, RZ, R5.reuse, P2 ;  /* 0x000000ffff637224 */ /* 0x100fe200010e0605 */
[----:B------:R-:W-:Y:S01]  /*e280*/  LOP3.LUT R118, R7, 0x380, RZ, 0xc0, !PT ;  /* 0x0000038007767812 */ /* 0x000fe200078ec0ff */
[--C-:B------:R-:W-:Y:S01]  /*e290*/  IMAD.X R107, RZ, RZ, R5.reuse, P0 ;  /* 0x000000ffff6b7224 */ /* 0x100fe200000e0605 */
        /* <DEDUP_REMOVED lines=8> */
[----:B------:R-:W-:Y:S01]  /*e320*/  LOP3.LUT R173, R6, 0x380, RZ, 0xc0, !PT ;  /* 0x0000038006ad7812 */ /* 0x000fe200078ec0ff */
[----:B------:R-:W-:Y:S01]  /*e330*/  IMAD.X R103, RZ, RZ, R5, P1 ;  /* 0x000000ffff677224 */ /* 0x000fe200008e0605 */
[----:B------:R-:W-:-:S02]  /*e340*/  SHF.R.U64 R29, R29, 0x3, RZ ;  /* 0x000000031d1d7819 */ /* 0x000fc400000012ff */
[----:B------:R-:W-:Y:S02]  /*e350*/  LOP3.LUT R40, R177, 0x380, RZ, 0xc0, !PT ;  /* 0x00000380b1287812 */ /* 0x000fe400078ec0ff */
[----:B------:R-:W-:Y:S02]  /*e360*/  SHF.R.U64 R118, R118, 0x3, RZ ;  /* 0x0000000376767819 */ /* 0x000fe400000012ff */
[C---:B------:R-:W-:Y:S02]  /*e370*/  IADD3 R168, P2, R4.reuse, 0x6040, RZ ;  /* 0x0000604004a87810 */ /* 0x040fe40007f5e0ff */
[C---:B------:R-:W-:Y:S02]  /*e380*/  IADD3 R110, P4, R4.reuse, 0x4040, RZ ;  /* 0x00004040046e7810 */ /* 0x040fe40007f9e0ff */
[C---:B------:R-:W-:Y:S02]  /*e390*/  IADD3 R114, P3, R4.reuse, 0x4060, RZ ;  /* 0x0000406004727810 */ /* 0x040fe40007f7e0ff */
[C---:B------:R-:W-:Y:S01]  /*e3a0*/  IADD3 R0, P5, R4.reuse, 0x6020, RZ ;  /* 0x0000602004007810 */ /* 0x040fe20007fbe0ff */
[----:B------:R-:W-:Y:S01]  /*e3b0*/  IMAD.X R111, RZ, RZ, R5, P4 ;  /* 0x000000ffff6f7224 */ /* 0x000fe200020e0605 */
[----:B------:R-:W-:-:S02]  /*e3c0*/  IADD3 R32, P1, R4, 0x6060, RZ ;  /* 0x0000606004207810 */ /* 0x000fc40007f3e0ff */
[----:B------:R-:W-:Y:S01]  /*e3d0*/  SHF.R.U64 R173, R173, 0x3, RZ ;  /* 0x00000003adad7819 */ /* 0x000fe200000012ff */
[--C-:B------:R-:W-:Y:S01]  /*e3e0*/  IMAD.X R123, RZ, RZ, R5.reuse, P5 ;  /* 0x000000ffff7b7224 */ /* 0x100fe200028e0605 */
[----:B------:R-:W-:Y:S01]  /*e3f0*/  LOP3.LUT R4, R29, R4, RZ, 0x3c, !PT ;  /* 0x000000041d047212 */ /* 0x000fe200078e3cff */
[--C-:B------:R-:W-:Y:S01]  /*e400*/  IMAD.X R29, RZ, RZ, R5.reuse, P2 ;  /* 0x000000ffff1d7224 */ /* 0x100fe200010e0605 */
[----:B------:R-:W-:Y:S01]  /*e410*/  LOP3.LUT R44, R179, 0x380, RZ, 0xc0, !PT ;  /* 0x00000380b32c7812 */ /* 0x000fe200078ec0ff */
[----:B------:R-:W-:Y:S01]  /*e420*/  IMAD.X R33, RZ, RZ, R5, P1 ;  /* 0x000000ffff217224 */ /* 0x000fe200008e0605 */
[----:B------:R-:W-:Y:S02]  /*e430*/  SHF.R.U64 R40, R40, 0x3, RZ ;  /* 0x0000000328287819 */ /* 0x000fe400000012ff */
[----:B------:R-:W-:Y:S02]  /*e440*/  LOP3.LUT R118, R118, R7, RZ, 0x3c, !PT ;  /* 0x0000000776767212 */ /* 0x000fe400078e3cff */
[----:B------:R-:W-:-:S02]  /*e450*/  LOP3.LUT R7, R168, 0x380, RZ, 0xc0, !PT ;  /* 0x00000380a8077812 */ /* 0x000fc400078ec0ff */
[----:B------:R-:W-:Y:S02]  /*e460*/  LOP3.LUT R48, R181, 0x380, RZ, 0xc0, !PT ;  /* 0x00000380b5307812 */ /* 0x000fe400078ec0ff */
[----:B------:R-:W-:Y:S02]  /*e470*/  LOP3.LUT R106, R173, R6, RZ, 0x3c, !PT ;  /* 0x00000006ad6a7212 */ /* 0x000fe400078e3cff */
[----:B------:R-:W-:Y:S02]  /*e480*/  IADD3.X R115, RZ, R5, RZ, P3, !PT ;  /* 0x00000005ff737210 */ /* 0x000fe40001ffe4ff */
[----:B------:R-:W-:Y:S02]  /*e490*/  SHF.R.U64 R44, R44, 0x3, RZ ;  /* 0x000000032c2c7819 */ /* 0x000fe400000012ff */
[----:B------:R-:W-:Y:S02]  /*e4a0*/  LOP3.LUT R40, R40, R177, RZ, 0x3c, !PT ;  /* 0x000000b128287212 */ /* 0x000fe400078e3cff */
[----:B------:R-:W-:-:S02]  /*e4b0*/  LOP3.LUT R52, R183, 0x380, RZ, 0xc0, !PT ;  /* 0x00000380b7347812 */ /* 0x000fc400078ec0ff */
[----:B------:R-:W-:Y:S02]  /*e4c0*/  MOV R173, R4 ;  /* 0x0000000400ad7202 */ /* 0x000fe40000000f00 */
[----:B------:R-:W-:Y:S02]  /*e4d0*/  F2FP.F16.F32.PACK_AB R6, R28, R171 ;  /* 0x000000ab1c06723e */ /* 0x000fe400000000ff */
[----:B------:R-:W-:Y:S02]  /*e4e0*/  LOP3.LUT R94, R205, 0x380, RZ, 0xc0, !PT ;  /* 0x00000380cd5e7812 */ /* 0x000fe400078ec0ff */
[----:B------:R-:W-:Y:S02]  /*e4f0*/  LOP3.LUT R177, R110, 0x380, RZ, 0xc0, !PT ;  /* 0x000003806eb17812 */ /* 0x000fe400078ec0ff */
[----:B------:R-:W-:Y:S02]  /*e500*/  F2FP.F16.F32.PACK_AB R5, R27, R26 ;  /* 0x0000001a1b05723e */ /* 0x000fe400000000ff */
[----:B------:R-:W-:-:S02]  /*e510*/  SHF.R.U64 R171, R7, 0x3, RZ ;  /* 0x0000000307ab7819 */ /* 0x000fc400000012ff */
[----:B------:R-:W-:Y:S02]  /*e520*/  LOP3.LUT R98, R207, 0x380, RZ, 0xc0, !PT ;  /* 0x00000380cf627812 */ /* 0x000fe400078ec0ff */
[----:B------:R-:W-:Y:S02]  /*e530*/  F2FP.F16.F32.PACK_AB R4, R170, R172 ;  /* 0x000000acaa04723e */ /* 0x000fe400000000ff */
[----:B------:R-:W-:Y:S02]  /*e540*/  LOP3.LUT R27, R0, 0x380, RZ, 0xc0, !PT ;  /* 0x00000380001b7812 */ /* 0x000fe400078ec0ff */
[----:B------:R-:W-:Y:S02]  /*e550*/  F2FP.F16.F32.PACK_AB R7, R31, R30 ;  /* 0x0000001e1f07723e */ /* 0x000fe400000000ff */
[----:B------:R-:W-:Y:S02]  /*e560*/  SHF.R.U64 R48, R48, 0x3, RZ ;  /* 0x0000000330307819 */ /* 0x000fe400000012ff */
[----:B------:R-:W-:Y:S01]  /*e570*/  LOP3.LUT R102, R209, 0x380, RZ, 0xc0, !PT ;  /* 0x00000380d1667812 */ /* 0x000fe200078ec0ff */
[----:B------:R0:W-:Y:S01]  /*e580*/  STSM.16.M88.4 [R173], R4 ;  /* 0x00000004ad007844 */ /* 0x0001e20000000200 */
[----:B------:R-:W-:-:S02]  /*e590*/  LOP3.LUT R44, R44, R179, RZ, 0x3c, !PT ;  /* 0x000000b32c2c7212 */ /* 0x000fc400078e3cff */
[----:B------:R-:W-:Y:S02]  /*e5a0*/  SHF.R.U64 R52, R52, 0x3, RZ ;  /* 0x0000000334347819 */ /* 0x000fe400000012ff */
[----:B------:R-:W-:Y:S02]  /*e5b0*/  SHF.R.U64 R94, R94, 0x3, RZ ;  /* 0x000000035e5e7819 */ /* 0x000fe400000012ff */
[----:B------:R-:W-:Y:S02]  /*e5c0*/  LOP3.LUT R179, R114, 0x380, RZ, 0xc0, !PT ;  /* 0x0000038072b37812 */ /* 0x000fe400078ec0ff */
[----:B------:R-:W-:Y:S02]  /*e5d0*/  SHF.R.U64 R177, R177, 0x3, RZ ;  /* 0x00000003b1b17819 */ /* 0x000fe400000012ff */
[----:B------:R-:W-:Y:S02]  /*e5e0*/  SHF.R.U64 R98, R98, 0x3, RZ ;  /* 0x0000000362627819 */ /* 0x000fe400000012ff */
[----:B------:R-:W-:-:S02]  /*e5f0*/  SHF.R.U64 R27, R27, 0x3, RZ ;  /* 0x000000031b1b7819 */ /* 0x000fc400000012ff */
[----:B------:R-:W-:Y:S02]  /*e600*/  LOP3.LUT R48, R48, R181, RZ, 0x3c, !PT ;  /* 0x000000b530307212 */ /* 0x000fe400078e3cff */
[----:B------:R-:W-:Y:S02]  /*e610*/  SHF.R.U64 R102, R102, 0x3, RZ ;  /* 0x0000000366667819 */ /* 0x000fe400000012ff */
[----:B------:R-:W-:Y:S02]  /*e620*/  LOP3.LUT R52, R52, R183, RZ, 0x3c, !PT ;  /* 0x000000b734347212 */ /* 0x000fe400078e3cff */
[----:B------:R-:W-:Y:S02]  /*e630*/  MOV R37, R36 ;  /* 0x0000002400257202 */ /* 0x000fe40000000f00 */
[----:B0-----:R-:W-:Y:S02]  /*e640*/  F2FP.F16.F32.PACK_AB R4, R166, R169 ;  /* 0x000000a9a604723e */ /* 0x001fe400000000ff */
[----:B------:R-:W-:-:S02]  /*e650*/  F2FP.F16.F32.PACK_AB R5, R35, R34 ;  /* 0x000000222305723e */ /* 0x000fc400000000ff */
[----:B------:R-:W-:Y:S02]  /*e660*/  F2FP.F16.F32.PACK_AB R6, R164, R167 ;  /* 0x000000a7a406723e */ /* 0x000fe400000000ff */
[----:B------:R-:W-:Y:S02]  /*e670*/  F2FP.F16.F32.PACK_AB R7, R39, R38 ;  /* 0x000000262707723e */ /* 0x000fe400000000ff */
[----:B------:R-:W-:Y:S02]  /*e680*/  LOP3.LUT R94, R94, R205, RZ, 0x3c, !PT ;  /* 0x000000cd5e5e7212 */ /* 0x000fe400078e3cff */
[----:B------:R-:W-:Y:S01]  /*e690*/  SHF.R.U64 R179, R179, 0x3, RZ ;  /* 0x00000003b3b37819 */ /* 0x000fe200000012ff */
[----:B------:R0:W-:Y:S01]  /*e6a0*/  STSM.16.M88.4 [R37], R4 ;  /* 0x0000000425007844 */ /* 0x0001e20000000200 */
[----:B------:R-:W-:Y:S02]  /*e6b0*/  LOP3.LUT R110, R177, R110, RZ, 0x3c, !PT ;  /* 0x0000006eb16e7212 */ /* 0x000fe400078e3cff */
[----:B------:R-:W-:-:S02]  /*e6c0*/  MOV R40, R40 ;  /* 0x0000002800287202 */ /* 0x000fc40000000f00 */
[----:B------:R-:W-:Y:S02]  /*e6d0*/  LOP3.LUT R98, R98, R207, RZ, 0x3c, !PT ;  /* 0x000000cf62627212 */ /* 0x000fe400078e3cff */
[----:B------:R-:W-:Y:S01]  /*e6e0*/  LOP3.LUT R177, R32, 0x380, RZ, 0xc0, !PT ;  /* 0x0000038020b17812 */ /* 0x000fe200078ec0ff */
[----:B------:R-:W-:Y:S01]  /*e6f0*/  STSM.16.M88.4 [R40], R8 ;  /* 0x0000000828007844 */ /* 0x000fe20000000200 */
[----:B------:R-:W-:Y:S02]  /*e700*/  LOP3.LUT R122, R27, R0, RZ, 0x3c, !PT ;  /* 0x000000001b7a7212 */ /* 0x000fe400078e3cff */
[----:B------:R-:W-:Y:S02]  /*e710*/  MOV R44, R44 ;  /* 0x0000002c002c7202 */ /* 0x000fe40000000f00 */
[----:B------:R-:W-:Y:S02]  /*e720*/  LOP3.LUT R102, R102, R209, RZ, 0x3c, !PT ;  /* 0x000000d166667212 */ /* 0x000fe400078e3cff */
[----:B------:R-:W-:Y:S01]  /*e730*/  MOV R48, R48 ;  /* 0x0000003000307202 */ /* 0x000fe20000000f00 */
[----:B------:R-:W-:Y:S01]  /*e740*/  STSM.16.M88.4 [R44], R12 ;  /* 0x0000000c2c007844 */ /* 0x000fe20000000200 */
[----:B------:R-:W-:Y:S01]  /*e750*/  F2FP.F16.F32.PACK_AB R26, R61, R60 ;  /* 0x0000003c3d1a723e */ /* 0x000fe200000000ff */
[----:B0-----:R-:W-:Y:S01]  /*e760*/  IMAD.U32 R4, RZ, RZ, UR8 ;  /* 0x00000008ff047e24 */ /* 0x001fe2000f8e00ff */
[----:B------:R-:W-:Y:S01]  /*e770*/  F2FP.F16.F32.PACK_AB R27, R63, R62 ;  /* 0x0000003e3f1b723e */ /* 0x000fe200000000ff */
[----:B------:R-:W-:Y:S01]  /*e780*/  IMAD.U32 R5, RZ, RZ, UR9 ;  /* 0x00000009ff057e24 */ /* 0x000fe2000f8e00ff */
[----:B------:R-:W-:Y:S01]  /*e790*/  MOV R52, R52 ;  /* 0x0000003400347202 */ /* 0x000fe20000000f00 */
[----:B------:R-:W-:Y:S01]  /*e7a0*/  ULDC.64 UR8, c[0x0][0xc08] ;  /* 0x0003020000087ab9 */ /* 0x000fe20000000a00 */
[----:B------:R-:W-:Y:S01]  /*e7b0*/  LOP3.LUT R114, R179, R114, RZ, 0x3c, !PT ;  /* 0x00000072b3727212 */ /* 0x000fe200078e3cff */
[----:B------:R-:W-:Y:S01]  /*e7c0*/  STSM.16.M88.4 [R48], R24 ;  /* 0x0000001830007844 */ /* 0x000fe20000000200 */
[----:B------:R-:W-:-:S02]  /*e7d0*/  MOV R94, R94 ;  /* 0x0000005e005e7202 */ /* 0x000fc40000000f00 */
[----:B------:R-:W-:Y:S01]  /*e7e0*/  F2FP.F16.F32.PACK_AB R74, R77, R76 ;  /* 0x0000004c4d4a723e */ /* 0x000fe200000000ff */
[----:B------:R-:W-:Y:S01]  /*e7f0*/  STSM.16.M88.4 [R52], R64 ;  /* 0x0000004034007844 */ /* 0x000fe20000000200 */
[----:B------:R-:W-:Y:S02]  /*e800*/  F2FP.F16.F32.PACK_AB R75, R79, R78 ;  /* 0x0000004e4f4b723e */ /* 0x000fe400000000ff */
[----:B------:R-:W-:Y:S02]  /*e810*/  F2FP.F16.F32.PACK_AB R81, R83, R82 ;  /* 0x000000525351723e */ /* 0x000fe400000000ff */
[----:B------:R-:W-:Y:S01]  /*e820*/  F2FP.F16.F32.PACK_AB R88, R89, R88 ;  /* 0x000000585958723e */ /* 0x000fe200000000ff */
[----:B------:R-:W-:Y:S01]  /*e830*/  STSM.16.M88.4 [R94], R72 ;  /* 0x000000485e007844 */ /* 0x000fe20000000200 */
[----:B------:R-:W-:Y:S02]  /*e840*/  SHF.R.U64 R177, R177, 0x3, RZ ;  /* 0x00000003b1b17819 */ /* 0x000fe400000012ff */
[----:B------:R-:W-:-:S02]  /*e850*/  MOV R36, R98 ;  /* 0x0000006200247202 */ /* 0x000fc40000000f00 */
[----:B------:R-:W-:Y:S02]  /*e860*/  F2FP.F16.F32.PACK_AB R82, R85, R84 ;  /* 0x000000545552723e */ /* 0x000fe400000000ff */
[----:B------:R-:W-:Y:S02]  /*e870*/  F2FP.F16.F32.PACK_AB R83, R87, R86 ;  /* 0x000000565753723e */ /* 0x000fe400000000ff */
[----:B------:R-:W-:Y:S02]  /*e880*/  F2FP.F16.F32.PACK_AB R89, R91, R90 ;  /* 0x0000005a5b59723e */ /* 0x000fe400000000ff */
[----:B------:R-:W-:Y:S01]  /*e890*/  MOV R102, R102 ;  /* 0x0000006600667202 */ /* 0x000fe20000000f00 */
[----:B------:R-:W-:Y:S01]  /*e8a0*/  STSM.16.M88.4 [R36], R80 ;  /* 0x0000005024007844 */ /* 0x000fe20000000200 */
        /* <DEDUP_REMOVED lines=17> */
[----:B------:R-:W-:Y:S01]  /*e9c0*/  LOP3.LUT R32, R177, R32, RZ, 0x3c, !PT ;  /* 0x00000020b1207212 */ /* 0x000fe200078e3cff */
        /* <DEDUP_REMOVED lines=19> */
[----:B------:R0:W-:Y:S01]  /*eb00*/  STSM.16.M88.4 [R0], R128 ;  /* 0x0000008000007844 */ /* 0x0001e20000000200 */
        /* <DEDUP_REMOVED lines=14> */
[----:B------:R-:W-:Y:S02]  /*ebf0*/  @UP1 ULDC.64 UR8, c[0x0][0xc08] ;  /* 0x0003020000081ab9 */ /* 0x000fe40000000a00 */
[----:B------:R-:W-:Y:S01]  /*ec00*/  @UP1 UIMAD.WIDE UR8, UR44, 0x4, UR8 ;  /* 0x000000042c0818a5 */ /* 0x000fe2000f8e0208 */
[----:B------:R-:W-:Y:S02]  /*ec10*/  ULDC UR4, c[0x0][0xa88] ;  /* 0x0002a20000047ab9 */ /* 0x000fe40000000800 */
[----:B0-----:R-:W-:-:S03]  /*ec20*/  IMAD.U32 R0, RZ, RZ, UR4 ;  /* 0x00000004ff007e24 */ /* 0x001fc6000f8e00ff */
[----:B------:R-:W-:Y:S01]  /*ec30*/  MOV R14, UR8 ;  /* 0x00000008000e7c02 */ /* 0x000fe20008000f00 */
[----:B------:R-:W-:Y:S01]  /*ec40*/  IMAD.U32 R15, RZ, RZ, UR9 ;  /* 0x00000009ff0f7e24 */ /* 0x000fe2000f8e00ff */
[----:B------:R-:W3:Y:S01]  /*ec50*/  @P0 LDG.E R6, desc[UR54][R4.64] ;  /* 0x0000003604060981 */ /* 0x000ee2000c1e1900 */
[----:B------:R-:W-:-:S03]  /*ec60*/  IMAD R7, R192, 0x40, R184 ;  /* 0x00000040c0077824 */ /* 0x000fc600078e02b8 */
[----:B------:R0:W5:Y:S01]  /*ec70*/  @P6 LDG.E R0, desc[UR54][R14.64] ;  /* 0x000000360e006981 */ /* 0x000162000c1e1900 */
[----:B------:R-:W-:-:S03]  /*ec80*/  IMAD.WIDE R174, R7, 0x2, R174 ;  /* 0x0000000207ae7825 */ /* 0x000fc600078e02ae */
[C---:B------:R-:W-:Y:S02]  /*ec90*/  IADD3 R9, P2, R174.reuse, 0x1000, RZ ;  /* 0x00001000ae097810 */ /* 0x040fe40007f5e0ff */
[C---:B------:R-:W-:Y:S02]  /*eca0*/  IADD3 R13, P1, R174.reuse, 0x2000, RZ ;  /* 0x00002000ae0d7810 */ /* 0x040fe40007f3e0ff */
[----:B------:R-:W-:Y:S02]  /*ecb0*/  P2R R10, PR, RZ, 0x4 ;  /* 0x00000004ff0a7803 */ /* 0x000fe40000000000 */
[C---:B------:R-:W-:Y:S02]  /*ecc0*/  IADD3 R25, P2, R174.reuse, 0x3000, RZ ;  /* 0x00003000ae197810 */ /* 0x040fe40007f5e0ff */
[C---:B------:R-:W-:Y:S02]  /*ecd0*/  IADD3 R29, P3, R174.reuse, 0x4000, RZ ;  /* 0x00004000ae1d7810 */ /* 0x040fe40007f7e0ff */
[----:B------:R-:W-:-:S02]  /*ece0*/  IADD3 R33, P4, R174, 0x5000, RZ ;  /* 0x00005000ae217810 */ /* 0x000fc40007f9e0ff */
[----:B------:R-:W-:Y:S02]  /*ecf0*/  IADD3 R37, P5, R174, 0x6000, RZ ;  /* 0x00006000ae257810 */ /* 0x000fe40007fbe0ff */
[----:B------:R-:W-:Y:S02]  /*ed00*/  LOP3.LUT R8, R9, 0x380, RZ, 0xc0, !PT ;  /* 0x0000038009087812 */ /* 0x000fe400078ec0ff */
[----:B------:R-:W-:Y:S02]  /*ed10*/  LOP3.LUT R12, R13, 0x380, RZ, 0xc0, !PT ;  /* 0x000003800d0c7812 */ /* 0x000fe400078ec0ff */
[----:B------:R-:W-:Y:S02]  /*ed20*/  LOP3.LUT R24, R25, 0x380, RZ, 0xc0, !PT ;  /* 0x0000038019187812 */ /* 0x000fe400078ec0ff */
[----:B-1----:R-:W-:Y:S02]  /*ed30*/  LOP3.LUT R28, R29, 0x380, RZ, 0xc0, !PT ;  /* 0x000003801d1c7812 */ /* 0x002fe400078ec0ff */
[----:B--2---:R-:W-:-:S02]  /*ed40*/  LOP3.LUT R32, R33, 0x380, RZ, 0xc0, !PT ;  /* 0x0000038021207812 */ /* 0x004fc400078ec0ff */
        /* <DEDUP_REMOVED lines=14> */
[----:B---3--:R-:W-:Y:S01]  /*ee30*/  @P0 R2UR UR4, R6 ;  /* 0x00000000060402ca */ /* 0x008fe200000e0000 */
[----:B0-----:R-:W-:-:S14]  /*ee40*/  @P6 BRA `(.L_x_5571) ;  /* 0x0000000000106947 */ /* 0x001fdc0003800000 */
[----:B------:R-:W-:Y:S05]  /*ee50*/  @!P0 BRA `(.L_x_5571) ;  /* 0x00000000000c8947 */ /* 0x000fea0003800000 */
[----:B------:R-:W2:Y:S04]  /*ee60*/  LDG.E R7, desc[UR54][R4.64] ;  /* 0x0000003604077981 */ /* 0x000ea8000c1e1900 */
[----:B-----5:R-:W2:Y:S02]  /*ee70*/  LDG.E R0, desc[UR54][R4.64+0x4] ;  /* 0x0000043604007981 */ /* 0x020ea4000c1e1900 */
[----:B--2---:R-:W-:-:S07]  /*ee80*/  IMAD.IADD R0, R0, 0x1, -R7 ;  /* 0x0000000100007824 */ /* 0x004fce00078e0a07 */
.L_x_5571:
        /* <DEDUP_REMOVED lines=10> */
[--C-:B------:R-:W-:Y:S01]  /*ef30*/  IMAD.X R33, RZ, RZ, R175.reuse, P4 ;  /* 0x000000ffff217224 */ /* 0x100fe200020e06af */
[----:B------:R-:W-:Y:S01]  /*ef40*/  LOP3.LUT R44, R45, 0x380, RZ, 0xc0, !PT ;  /* 0x000003802d2c7812 */ /* 0x000fe200078ec0ff */
[--C-:B------:R-:W-:Y:S01]  /*ef50*/  IMAD.X R37, RZ, RZ, R175.reuse, P5 ;  /* 0x000000ffff257224 */ /* 0x100fe200028e06af */
[----:B------:R-:W-:Y:S01]  /*ef60*/  LOP3.LUT R48, R49, 0x380, RZ, 0xc0, !PT ;  /* 0x0000038031307812 */ /* 0x000fe200078ec0ff */
[----:B------:R-:W-:Y:S01]  /*ef70*/  USHF.R.S32.HI UR9, URZ, 0x1f, UR44 ;  /* 0x0000001f3f097899 */ /* 0x000fe2000801142c */
[----:B------:R-:W-:Y:S01]  /*ef80*/  SHF.R.U64 R44, R44, 0x3, RZ ;  /* 0x000000032c2c7819 */ /* 0x000fe200000012ff */
[----:B------:R-:W-:Y:S01]  /*ef90*/  USHF.R.S32.HI UR16, URZ, 0x1f, UR4 ;  /* 0x0000001f3f107899 */ /* 0x000fe20008011404 */
[----:B------:R-:W-:Y:S01]  /*efa0*/  SHF.R.U64 R40, R40, 0x3, RZ ;  /* 0x0000000328287819 */ /* 0x000fe200000012ff */
[----:B------:R-:W-:Y:S01]  /*efb0*/  USHF.R.S32.HI UR17, URZ, 0x1f, UR43 ;  /* 0x0000001f3f117899 */ /* 0x000fe2000801142b */
[----:B------:R-:W-:Y:S01]  /*efc0*/  SHF.R.U64 R48, R48, 0x3, RZ ;  /* 0x0000000330307819 */ /* 0x000fe200000012ff */
[----:B------:R-:W-:Y:S01]  /*efd0*/  USEL UR8, UR44, URZ, !UP0 ;  /* 0x0000003f2c087287 */ /* 0x000fe2000c000000 */
[----:B------:R-:W-:Y:S01]  /*efe0*/  LOP3.LUT R44, R44, R45, RZ, 0x3c, !PT ;  /* 0x0000002d2c2c7212 */ /* 0x000fe200078e3cff */
[----:B------:R-:W-:Y:S01]  /*eff0*/  IMAD.X R45, RZ, RZ, R175, P6 ;  /* 0x000000ffff2d7224 */ /* 0x000fe200030e06af */
[----:B------:R-:W-:Y:S01]  /*f000*/  LOP3.LUT R40, R40, R41, RZ, 0x3c, !PT ;  /* 0x0000002928287212 */ /* 0x000fe200078e3cff */
[----:B------:R-:W-:Y:S01]  /*f010*/  USEL UR9, UR9, URZ, !UP0 ;  /* 0x0000003f09097287 */ /* 0x000fe2000c000000 */
[----:B0-----:R-:W-:-:S02]  /*f020*/  ISETP.NE.AND P6, PT, R4, RZ, PT ;  /* 0x000000ff0400720c */ /* 0x001fc40003fc5270 */
        /* <DEDUP_REMOVED lines=9> */
[----:B------:R-:W-:Y:S02]  /*f0c0*/  LOP3.LUT R56, R57, 0x380, RZ, 0xc0, !PT ;  /* 0x0000038039387812 */ /* 0x000fe400078ec0ff */
[----:B------:R-:W-:Y:S01]  /*f0d0*/  LOP3.LUT R52, R53, 0x380, RZ, 0xc0, !PT ;  /* 0x0000038035347812 */ /* 0x000fe200078ec0ff */
[----:B------:R-:W-:Y:S01]  /*f0e0*/  IMAD.X R69, RZ, RZ, R175, P1 ;  /* 0x000000ffff457224 */ /* 0x000fe200008e06af */
[----:B------:R-:W-:Y:S02]  /*f0f0*/  LOP3.LUT R64, R65, 0x380, RZ, 0xc0, !PT ;  /* 0x0000038041407812 */ /* 0x000fe400078ec0ff */
        /* <DEDUP_REMOVED lines=23> */
[----:B------:R-:W-:Y:S06]  /*f270*/  @P6 BRA `(.L_x_5572) ;  /* 0x0000000000bc6947 */ /* 0x000fec0003800000 */
[----:B------:R-:W0:Y:S01]  /*f280*/  LDC R11, c[0x0][0xbe8] ;  /* 0x0002fa00ff0b7b82 */ /* 0x000e220000000800 */
[----:B------:R-:W-:Y:S01]  /*f290*/  IADD3 R10, R185, UR45, RZ ;  /* 0x0000002db90a7c10 */ /* 0x000fe2000fffe0ff */
[----:B------:R-:W-:Y:S01]  /*f2a0*/  ULDC.64 UR14, c[0x0][0xb90] ;  /* 0x0002e400000e7ab9 */ /* 0x000fe20000000a00 */
[----:B------:R-:W-:Y:S01]  /*f2b0*/  UMOV UR10, UR4 ;  /* 0x00000004000a7c82 */ /* 0x000fe20008000000 */
[----:B------:R-:W-:Y:S01]  /*f2c0*/  UIMAD UR12, UR17, UR14, URZ ;  /* 0x0000000e110c72a4 */ /* 0x000fe2000f8e023f */
[----:B------:R-:W-:Y:S01]  /*f2d0*/  IMAD.MOV R21, RZ, RZ, -R17 ;  /* 0x000000ffff157224 */ /* 0x000fe200078e0a11 */
[----:B------:R-:W-:Y:S01]  /*f2e0*/  UMOV UR11, UR16 ;  /* 0x00000010000b7c82 */ /* 0x000fe20008000000 */
[----:B------:R-:W-:Y:S01]  /*f2f0*/  IMAD.MOV.U32 R4, RZ, RZ, R10 ;  /* 0x000000ffff047224 */ /* 0x000fe200078e000a */
[----:B------:R-:W-:Y:S01]  /*f300*/  UIMAD.WIDE.U32 UR10, UR43, UR14, UR10 ;  /* 0x0000000e2b0a72a5 */ /* 0x000fe2000f8e000a */
[----:B------:R-:W-:Y:S01]  /*f310*/  VIADD R26, R16, UR45 ;  /* 0x0000002d101a7c36 */ /* 0x000fe20008000000 */
[----:B------:R-:W-:-:S03]  /*f320*/  UIMAD UR12, UR43, UR15, UR12 ;  /* 0x0000000f2b0c72a4 */ /* 0x000fc6000f8e020c */
[----:B------:R-:W-:Y:S01]  /*f330*/  ULDC.64 UR14, c[0x0][0xb98] ;  /* 0x0002e600000e7ab9 */ /* 0x000fe20000000a00 */
[----:B------:R-:W-:Y:S02]  /*f340*/  UIADD3 UR11, UR11, UR12, URZ ;  /* 0x0000000c0b0b7290 */ /* 0x000fe4000fffe03f */
[----:B------:R-:W-:Y:S02]  /*f350*/  UIMAD UR13, UR9, UR14, URZ ;  /* 0x0000000e090d72a4 */ /* 0x000fe4000f8e023f */
[----:B------:R-:W-:Y:S02]  /*f360*/  UIMAD.WIDE.U32 UR10, UR8, UR14, UR10 ;  /* 0x0000000e080a72a5 */ /* 0x000fe4000f8e000a */
[----:B------:R-:W-:Y:S01]  /*f370*/  UIMAD UR13, UR8, UR15, UR13 ;  /* 0x0000000f080d72a4 */ /* 0x000fe2000f8e020d */
        /* <DEDUP_REMOVED lines=8> */
[----:B------:R-:W-:Y:S02]  /*f400*/  IMAD R7, R11, R6, R10 ;  /* 0x000000060b077224 */ /* 0x000fe400078e020a */
[----:B------:R-:W-:Y:S02]  /*f410*/  IMAD.U32 R10, RZ, RZ, UR13 ;  /* 0x0000000dff0a7e24 */ /* 0x000fe4000f8e00ff */
[----:B-----5:R-:W-:Y:S01]  /*f420*/  IMAD R11, R0, R11, RZ ;  /* 0x0000000b000b7224 */ /* 0x020fe200078e02ff */
[----:B------:R-:W-:Y:S02]  /*f430*/  SHF.R.S32.HI R6, RZ, 0x1f, R7 ;  /* 0x0000001fff067819 */ /* 0x000fe40000011407 */
[----:B------:R-:W-:Y:S01]  /*f440*/  IADD3.X R5, R5, UR11, R10, P0, !PT ;  /* 0x0000000b05057c10 */ /* 0x000fe200087fe40a */
[----:B------:R-:W-:Y:S01]  /*f450*/  ULDC.64 UR10, c[0x0][0xb88] ;  /* 0x0002e200000a7ab9 */ /* 0x000fe20000000a00 */
[----:B------:R-:W-:Y:S02]  /*f460*/  VIADD R10, R26, 0x8 ;  /* 0x000000081a0a7836 */ /* 0x000fe40000000000 */
        /* <DEDUP_REMOVED lines=16> */
.L_x_5572:
[----:B------:R-:W1:Y:S01]  /*f570*/  LDC R81, c[0x0][0xbe8] ;  /* 0x0002fa00ff517b82 */ /* 0x000e620000000800 */
[----:B------:R-:W-:Y:S01]  /*f580*/  ULDC UR18, c[0x0][0xac8] ;  /* 0x0002b20000127ab9 */ /* 0x000fe20000000800 */
[----:B------:R-:W-:Y:S01]  /*f590*/  ULDC.64 UR14, c[0x0][0xaa0] ;  /* 0x0002a800000e7ab9 */ /* 0x000fe20000000a00 */
[----:B------:R-:W-:Y:S01]  /*f5a0*/  ISETP.GE.AND P0, PT, R190, UR18, PT ;  /* 0x00000012be007c0c */ /* 0x000fe2000bf06270 */
[----:B0-----:R0:W5:Y:S01]  /*f5b0*/  LD.E.128 R4, desc[UR54][R174.64] ;  /* 0x00000036ae047980 */ /* 0x001162000c101d00 */
[----:B------:R-:W-:Y:S02]  /*f5c0*/  ISETP.GE.AND P1, PT, R184, UR18, PT ;  /* 0x00000012b8007c0c */ /* 0x000fe4000bf26270 */
[----:B------:R-:W-:Y:S01]  /*f5d0*/  SEL R20, RZ, 0xffffffff, P0 ;  /* 0xffffffffff147807 */ /* 0x000fe20000000000 */
[----:B------:R-:W5:Y:S01]  /*f5e0*/  LD.E.128 R8, desc[UR54][R8.64] ;  /* 0x0000003608087980 */ /* 0x000f62000c101d00 */
[----:B------:R-:W-:-:S03]  /*f5f0*/  SEL R3, RZ, 0x1, P1 ;  /* 0x00000001ff037807 */ /* 0x000fc60000800000 */
[----:B------:R-:W5:Y:S04]  /*f600*/  LD.E.128 R12, desc[UR54][R12.64] ;  /* 0x000000360c0c7980 */ /* 0x000f68000c101d00 */
[----:B------:R-:W5:Y:S04]  /*f610*/  LD.E.128 R24, desc[UR54][R24.64] ;  /* 0x0000003618187980 */ /* 0x000f68000c101d00 */
[----:B------:R-:W5:Y:S01]  /*f620*/  LD.E.128 R28, desc[UR54][R28.64] ;  /* 0x000000361c1c7980 */ /* 0x000f62000c101d00 */
[----:B-1----:R-:W-:Y:S01]  /*f630*/  ISETP.NE.AND P2, PT, R81, 0x1, PT ;  /* 0x000000015100780c */ /* 0x002fe20003f45270 */
[----:B------:R-:W-:Y:S01]  /*f640*/  IMAD.SHL.U32 R20, R20, 0x2, RZ ;  /* 0x0000000214147824 */ /* 0x000fe200078e00ff */
[----:B------:R-:W-:Y:S01]  /*f650*/  ISETP.GE.AND P0, PT, R189, UR18, PT ;  /* 0x00000012bd007c0c */ /* 0x000fe2000bf06270 */
[----:B------:R-:W-:Y:S01]  /*f660*/  UIMAD UR12, UR16, UR14, URZ ;  /* 0x0000000e100c72a4 */ /* 0x000fe2000f8e023f */
[----:B------:R-:W5:Y:S02]  /*f670*/  LD.E.128 R32, desc[UR54][R32.64] ;  /* 0x0000003620207980 */ /* 0x000f64000c101d00 */
[----:B------:R-:W-:-:S02]  /*f680*/  LOP3.LUT R3, R20, 0x2, R3, 0xe2, !PT ;  /* 0x0000000214037812 */ /* 0x000fc400078ee203 */
[----:B------:R-:W5:Y:S04]  /*f690*/  LD.E.128 R36, desc[UR54][R36.64] ;  /* 0x0000003624247980 */ /* 0x000f68000c101d00 */
[----:B------:R-:W5:Y:S01]  /*f6a0*/  LD.E.128 R40, desc[UR54][R40.64] ;  /* 0x0000003628287980 */ /* 0x000f62000c101d00 */
[----:B------:R-:W1:Y:S01]  /*f6b0*/  @P2 LDC R77, c[0x0][0xbec] ;  /* 0x0002fb00ff4d2b82 */ /* 0x000e620000000800 */
[----:B------:R-:W-:Y:S02]  /*f6c0*/  SEL R20, RZ, 0xffffffff, P0 ;  /* 0xffffffffff147807 */ /* 0x000fe40000000000 */
[----:B------:R-:W-:Y:S01]  /*f6d0*/  ISETP.GE.AND P0, PT, R188, UR18, PT ;  /* 0x00000012bc007c0c */ /* 0x000fe2000bf06270 */
[----:B------:R-:W5:Y:S04]  /*f6e0*/  LD.E.128 R44, desc[UR54][R44.64] ;  /* 0x000000362c2c7980 */ /* 0x000f68000c101d00 */
[----:B------:R-:W2:Y:S01]  /*f6f0*/  @P2 LDC R79, c[0x0][0xbf0] ;  /* 0x0002fc00ff4f2b82 */ /* 0x000ea20000000800 */
[----:B------:R-:W-:Y:S01]  /*f700*/  SHF.L.U32 R20, R20, 0x2, RZ ;  /* 0x0000000214147819 */ /* 0x000fe200000006ff */
[----:B------:R-:W-:Y:S01]  /*f710*/  UIMAD.WIDE.U32 UR10, UR4, UR14, URZ ;  /* 0x0000000e040a72a5 */ /* 0x000fe2000f8e003f */
[----:B------:R-:W-:Y:S01]  /*f720*/  SEL R21, RZ, 0xffffffff, P0 ;  /* 0xffffffffff157807 */ /* 0x000fe20000000000 */
[----:B------:R-:W-:Y:S01]  /*f730*/  UIMAD UR12, UR4, UR15, UR12 ;  /* 0x0000000f040c72a4 */ /* 0x000fe2000f8e020c */
[----:B------:R-:W-:Y:S01]  /*f740*/  LOP3.LUT R20, R20, 0x4, R3, 0xe2, !PT ;  /* 0x0000000414147812 */ /* 0x000fe200078ee203 */
[----:B------:R-:W-:Y:S01]  /*f750*/  IMAD R3, R191, 0x20, R192 ;  /* 0x00000020bf037824 */ /* 0x000fe200078e02c0 */
[----:B------:R-:W-:Y:S01]  /*f760*/  ULDC.64 UR14, c[0x0][0xae8] ;  /* 0x0002ba00000e7ab9 */ /* 0x000fe20000000a00 */
[----:B------:R-:W-:Y:S01]  /*f770*/  UIADD3 UR11, UR11, UR12, URZ ;  /* 0x0000000c0b0b7290 */ /* 0x000fe2000fffe03f */
[----:B------:R-:W-:Y:S01]  /*f780*/  IMAD.SHL.U32 R21, R21, 0x8, RZ ;  /* 0x0000000815157824 */ /* 0x000fe200078e00ff */
[----:B------:R-:W-:Y:S01]  /*f790*/  UIMAD UR4, UR17, UR14, URZ ;  /* 0x0000000e110472a4 */ /* 0x000fe2000f8e023f */
[----:B------:R-:W-:Y:S01]  /*f7a0*/  ISETP.GE.AND P0, PT, R187, UR18, PT ;  /* 0x00000012bb007c0c */ /* 0x000fe2000bf06270 */
[----:B------:R-:W-:Y:S01]  /*f7b0*/  VIADD R82, R3, UR45 ;  /* 0x0000002d03527c36 */ /* 0x000fe20008000000 */
[----:B------:R-:W-:Y:S01]  /*f7c0*/  UIMAD.WIDE.U32 UR10, UR43, UR14, UR10 ;  /* 0x0000000e2b0a72a5 */ /* 0x000fe2000f8e000a */
[----:B------:R-:W5:Y:S01]  /*f7d0*/  LD.E.128 R48, desc[UR54][R48.64] ;  /* 0x0000003630307980 */ /* 0x000f62000c101d00 */
[----:B------:R-:W-:Y:S01]  /*f7e0*/  UIMAD UR4, UR43, UR15, UR4 ;  /* 0x0000000f2b0472a4 */ /* 0x000fe2000f8e0204 */
[----:B------:R-:W-:Y:S01]  /*f7f0*/  SEL R3, RZ, 0xffffffff, P0 ;  /* 0xffffffffff037807 */ /* 0x000fe20000000000 */
[----:B------:R-:W-:Y:S01]  /*f800*/  ULDC.64 UR12, c[0x0][0xaf0] ;  /* 0x0002bc00000c7ab9 */ /* 0x000fe20000000a00 */
[----:B------:R-:W-:Y:S01]  /*f810*/  LOP3.LUT R21, R21, 0x8, R20, 0xe2, !PT ;  /* 0x0000000815157812 */ /* 0x000fe200078ee214 */
[----:B------:R-:W-:Y:S01]  /*f820*/  UIMAD UR9, UR9, UR12, URZ ;  /* 0x0000000c090972a4 */ /* 0x000fe2000f8e023f */
[----:B-1----:R-:W-:Y:S01]  /*f830*/  @P2 IMAD.HI.U32 R20, R82, R77, RZ ;  /* 0x0000004d52142227 */ /* 0x002fe200078e00ff */
[----:B------:R-:W-:Y:S01]  /*f840*/  UIADD3 UR11, UR11, UR4, URZ ;  /* 0x000000040b0b7290 */ /* 0x000fe2000fffe03f */
[----:B------:R-:W5:Y:S01]  /*f850*/  LD.E.128 R56, desc[UR54][R56.64] ;  /* 0x0000003638387980 */ /* 0x000f62000c101d00 */
[----:B------:R-:W-:Y:S01]  /*f860*/  UIMAD UR4, UR8, UR13, UR9 ;  /* 0x0000000d080472a4 */ /* 0x000fe2000f8e0209 */
[----:B------:R-:W-:Y:S01]  /*f870*/  IMAD.SHL.U32 R76, R3, 0x10, RZ ;  /* 0x00000010034c7824 */ /* 0x000fe200078e00ff */
[----:B------:R-:W-:Y:S01]  /*f880*/  UIMAD.WIDE.U32 UR8, UR8, UR12, UR10 ;  /* 0x0000000c080872a5 */ /* 0x000fe2000f8e000a */
[----:B------:R-:W-:Y:S01]  /*f890*/  IMAD.MOV.U32 R3, RZ, RZ, R82 ;  /* 0x000000ffff037224 */ /* 0x000fe200078e0052 */
[----:B--2---:R-:W-:Y:S01]  /*f8a0*/  @P2 SHF.R.U32.HI R3, RZ, R79, R20 ;  /* 0x0000004fff032219 */ /* 0x004fe20000011614 */
[----:B------:R-:W5:Y:S01]  /*f8b0*/  LD.E.128 R52, desc[UR54][R52.64] ;  /* 0x0000003634347980 */ /* 0x000f62000c101d00 */
[----:B------:R-:W-:-:S02]  /*f8c0*/  LOP3.LUT R76, R76, 0x10, R21, 0xe2, !PT ;  /* 0x000000104c4c7812 */ /* 0x000fc400078ee215 */
        /* <DEDUP_REMOVED lines=10> */
[----:B------:R-:W-:-:S02]  /*f970*/  IMAD R77, R81, R79, R82 ;  /* 0x0000004f514d7224 */ /* 0x000fc400078e0252 */
[----:B------:R-:W-:Y:S01]  /*f980*/  IMAD.U32 R21, RZ, RZ, UR4 ;  /* 0x00000004ff157e24 */ /* 0x000fe2000f8e00ff */
[----:B------:R-:W5:Y:S01]  /*f990*/  LD.E.128 R60, desc[UR54][R60.64] ;  /* 0x000000363c3c7980 */ /* 0x000f62000c101d00 */
[----:B------:R-:W-:Y:S01]  /*f9a0*/  IMAD.SHL.U32 R83, R78, 0x20, RZ ;  /* 0x000000204e537824 */ /* 0x000fe200078e00ff */
[----:B------:R-:W-:Y:S02]  /*f9b0*/  SHF.R.S32.HI R78, RZ, 0x1f, R77 ;  /* 0x0000001fff4e7819 */ /* 0x000fe4000001144d */
[----:B------:R-:W5:Y:S01]  /*f9c0*/  LD.E.128 R72, desc[UR54][R72.64] ;  /* 0x0000003648487980 */ /* 0x000f62000c101d00 */
[----:B------:R-:W-:-:S03]  /*f9d0*/  ISETP.GE.AND P0, PT, R195, UR18, PT ;  /* 0x00000012c3007c0c */ /* 0x000fc6000bf06270 */
[----:B------:R-:W5:Y:S01]  /*f9e0*/  LD.E.128 R68, desc[UR54][R68.64] ;  /* 0x0000003644447980 */ /* 0x000f62000c101d00 */
[C---:B------:R-:W-:Y:S01]  /*f9f0*/  IMAD R79, R3.reuse, UR9, R80 ;  /* 0x00000009034f7c24 */ /* 0x040fe2000f8e0250 */
[----:B------:R-:W-:Y:S01]  /*fa00*/  UIADD3 UR4, UR41, 0x28c20, URZ ;  /* 0x00028c2029047890 */ /* 0x000fe2000fffe03f */
[----:B------:R-:W-:Y:S01]  /*fa10*/  IMAD.WIDE.U32 R20, R3, UR8, R20 ;  /* 0x0000000803147c25 */ /* 0x000fe2000f8e0014 */
[----:B------:R-:W-:Y:S01]  /*fa20*/  @!PT LDS RZ, [RZ] ;  /* 0x00000000fffff984 */ /* 0x000fe20000000800 */
[----:B------:R-:W-:Y:S01]  /*fa30*/  @!PT LDS RZ, [RZ] ;  /* 0x00000000fffff984 */ /* 0x000fe20000000800 */
[----:B------:R-:W-:Y:S01]  /*fa40*/  @!PT LDS RZ, [RZ] ;  /* 0x00000000fffff984 */ /* 0x000fe20000000800 */
[----:B------:R-:W-:Y:S01]  /*fa50*/  @!PT LDS RZ, [RZ] ;  /* 0x00000000fffff984 */ /* 0x000fe20000000800 */
[----:B------:R1:W-:Y:S06]  /*fa60*/  MEMBAR.ALL.CTA ;  /* 0x0000000000007992 */ /* 0x0003ec0000008000 */
[----:B-1----:R-:W1:Y:S01]  /*fa70*/  FENCE.VIEW.ASYNC.S ;  /* 0x00000000000073c6 */ /* 0x002e620000000000 */
[----:B------:R-:W-:Y:S01]  /*fa80*/  ULDC.64 UR8, c[0x0][0xad8] ;  /* 0x0002b60000087ab9 */ /* 0x000fe20000000a00 */
[----:B------:R-:W-:Y:S01]  /*fa90*/  SEL R3, RZ, 0x40, P0 ;  /* 0x00000040ff037807 */ /* 0x000fe20000000000 */
[----:B------:R-:W-:Y:S01]  /*faa0*/  IMAD.IADD R21, R21, 0x1, R79 ;  /* 0x0000000115157824 */ /* 0x000fe200078e024f */
[----:B------:R-:W-:Y:S01]  /*fab0*/  ISETP.GE.AND P0, PT, R194, UR18, PT ;  /* 0x00000012c2007c0c */ /* 0x000fe2000bf06270 */
[----:B------:R-:W-:Y:S01]  /*fac0*/  IMAD R78, R78, UR8, RZ ;  /* 0x000000084e4e7c24 */ /* 0x000fe2000f8e02ff */
[----:B------:R-:W-:Y:S01]  /*fad0*/  UPRMT UR4, URZ, 0x654, UR4 ;  /* 0x000006543f047896 */ /* 0x000fe20008000004 */
[----:B-----5:R-:W-:Y:S01]  /*fae0*/  IMAD R87, R0, R81, RZ ;  /* 0x0000005100577224 */ /* 0x020fe200078e02ff */
[----:B------:R-:W-:Y:S01]  /*faf0*/  SEL R0, RZ, 0x80, P0 ;  /* 0x00000080ff007807 */ /* 0x000fe20000000000 */
[----:B------:R-:W-:Y:S01]  /*fb00*/  VIADD R86, R192, UR45 ;  /* 0x0000002dc0567c36 */ /* 0x000fe20008000000 */
[----:B------:R-:W-:Y:S01]  /*fb10*/  LOP3.LUT R76, R83, 0x20, R76, 0xe2, !PT ;  /* 0x00000020534c7812 */ /* 0x000fe200078ee24c */
[C---:B------:R-:W-:Y:S01]  /*fb20*/  IMAD R79, R77.reuse, UR9, R78 ;  /* 0x000000094d4f7c24 */ /* 0x040fe2000f8e024e */
[----:B------:R-:W-:Y:S01]  /*fb30*/  BSSY B1, `(.L_x_5573) ;  /* 0x000002c000017945 */ /* 0x000fe20003800000 */
[----:B------:R-:W-:Y:S01]  /*fb40*/  IMAD.WIDE.U32 R20, R77, UR8, R20 ;  /* 0x000000084d147c25 */ /* 0x000fe2000f8e0014 */
[----:B------:R-:W-:Y:S01]  /*fb50*/  ISETP.GE.AND P0, PT, R86, R87, PT ;  /* 0x000000575600720c */ /* 0x000fe20003f06270 */
[----:B------:R-:W-:Y:S01]  /*fb60*/  ULDC.64 UR8, c[0x0][0xa80] ;  /* 0x0002a00000087ab9 */ /* 0x000fe20000000a00 */
[----:B------:R-:W-:Y:S01]  /*fb70*/  LOP3.LUT R3, R76, R3, RZ, 0xfc, !PT ;  /* 0x000000034c037212 */ /* 0x000fe200078efcff */
[----:B------:R-:W-:Y:S01]  /*fb80*/  IMAD.IADD R21, R21, 0x1, R79 ;  /* 0x0000000115157824 */ /* 0x000fe200078e024f */
[----:B------:R-:W-:-:S02]  /*fb90*/  LEA R84, P1, R20, UR8, 0x1 ;  /* 0x0000000814547c11 */ /* 0x000fc4000f8208ff */
[----:B------:R-:W-:Y:S02]  /*fba0*/  LOP3.LUT R0, R3, R0, RZ, 0xfc, !PT ;  /* 0x0000000003007212 */ /* 0x000fe400078efcff */
[----:B------:R-:W-:Y:S01]  /*fbb0*/  LEA.HI.X R85, R20, UR9, R21, 0x1, P1 ;  /* 0x0000000914557c11 */ /* 0x000fe200088f0c15 */
[----:B-1----:R0:W1:Y:S01]  /*fbc0*/  SHFL.IDX PT, R76, R84, RZ, 0x181f ;  /* 0x00181fff544c7589 */ /* 0x00206200000e0000 */
[----:B------:R-:W-:Y:S03]  /*fbd0*/  SYNCS.ARRIVE.TRANS64.RED.A1T0 RZ, [UR4], RZ ;  /* 0x000000ffffff79a7 */ /* 0x000fe60008100404 */
        /* <DEDUP_REMOVED lines=33> */
.L_x_5574:
[----:B------:R-:W-:Y:S05]  /*fdf0*/  BSYNC B1 ;  /* 0x0000000000017941 */ /* 0x000fea0003800000 */
.L_x_5573:
[----:B---3--:R-:W-:Y:S01]  /*fe00*/  VIADD R4, R86, 0x20 ;  /* 0x0000002056047836 */ /* 0x008fe20000000000 */
[----:B------:R3:W4:Y:S04]  /*fe10*/  SHFL.IDX PT, R7, R85, 0x1, 0x181f ;  /* 0x00381f0055077f89 */ /* 0x00072800000e0000 */
[----:B------:R-:W-:Y:S01]  /*fe20*/  ISETP.GE.AND P0, PT, R4, R87, PT ;  /* 0x000000570400720c */ /* 0x000fe20003f06270 */
[----:B------:R3:W0:-:S12]  /*fe30*/  SHFL.IDX PT, R6, R84, 0x1, 0x181f ;  /* 0x00381f0054067f89 */ /* 0x00061800000e0000 */
[----:B---3--:R-:W-:Y:S05]  /*fe40*/  @P0 BRA `(.L_x_5575) ;  /* 0x0000001000080947 */ /* 0x008fea0003800000 */
[----:B------:R-:W-:Y:S02]  /*fe50*/  ISETP.GE.AND P0, PT, R184, UR18, PT ;  /* 0x00000012b8007c0c */ /* 0x000fe4000bf06270 */
[----:B------:R-:W-:Y:S02]  /*fe60*/  ISETP.GE.AND P5, PT, R190, UR18, PT ;  /* 0x00000012be007c0c */ /* 0x000fe4000bfa6270 */
[----:B------:R-:W-:Y:S02]  /*fe70*/  ISETP.GE.AND P3, PT, R189, UR18, PT ;  /* 0x00000012bd007c0c */ /* 0x000fe4000bf66270 */
[----:B------:R-:W-:Y:S02]  /*fe80*/  ISETP.GE.AND P2, PT, R188, UR18, PT ;  /* 0x00000012bc007c0c */ /* 0x000fe4000bf46270 */
[----:B------:R-:W-:-:S05]  /*fe90*/  ISETP.GE.AND P1, PT, R187, UR18, PT ;  /* 0x00000012bb007c0c */ /* 0x000fca000bf26270 */
[----:B0---4-:R-:W-:Y:S02]  /*fea0*/  @!P0 IMAD.WIDE R4, R184, 0x2, R6 ;  /* 0x00000002b8048825 */ /* 0x011fe400078e0206 */
        /* <DEDUP_REMOVED lines=23> */
[----:B---3--:R-:W-:-:S04]  /*10020*/  LEA R4, P0, R194, R6, 0x1 ;  /* 0x00000006c2047211 */ /* 0x008fc800078008ff */
[----:B------:R-:W-:-:S05]  /*10030*/  LEA.HI.X R5, R194, R7, R198, 0x1, P0 ;  /* 0x00000007c2057211 */ /* 0x000fca00000f0cc6 */
[----:B------:R0:W-:Y:S01]  /*10040*/  ST.E.128 desc[UR54][R4.64], R68 ;  /* 0x0000004404007985 */ /* 0x0001e2000c101d36 */
[----:B------:R-:W-:Y:S05]  /*10050*/  BRA `(.L_x_5575) ;  /* 0x0000000c00847947 */ /* 0x000fea0003800000 */
.L_x_5570:
[----:B------:R-:W-:Y:S01]  /*10060*/  ULDC.64 UR8, c[0x0][0xc00] ;  /* 0x0003000000087ab9 */ /* 0x000fe20000000a00 */
[----:B------:R-:W-:Y:S01]  /*10070*/  ULDC UR4, c[0x0][0xa88] ;  /* 0x0002a20000047ab9 */ /* 0x000fe20000000800 */
[----:B------:R-:W-:Y:S01]  /*10080*/  UISETP.NE.U32.AND UP0, UPT, UR8, URZ, UPT ;  /* 0x0000003f0800728c */ /* 0x000fe2000bf05070 */
[----:B------:R-:W0:Y:S03]  /*10090*/  LDC R11, c[0x0][0xbe8] ;  /* 0x0002fa00ff0b7b82 */ /* 0x000e260000000800 */
[----:B------:R-:W-:-:S03]  /*100a0*/  UISETP.NE.AND.EX UP0, UPT, UR9, URZ, UPT, UP0 ;  /* 0x0000003f0900728c */ /* 0x000fc6000bf05300 */
[----:B------:R-:W-:Y:S02]  /*100b0*/  ULDC.64 UR8, c[0x0][0xc00] ;  /* 0x0003000000087ab9 */ /* 0x000fe40000000a00 */
[----:B------:R-:W-:Y:S01]  /*100c0*/  UIMAD.WIDE UR8, UR44, 0x4, UR8 ;  /* 0x000000042c0878a5 */ /* 0x000fe2000f8e0208 */
[----:B------:R-:W-:-:S05]  /*100d0*/  PLOP3.LUT P1, PT, PT, PT, UP0, 0x80, 0x0 ;  /* 0x000000000000781c */ /* 0x000fca0003f2f008 */
[----:B------:R-:W-:Y:S02]  /*100e0*/  IMAD.U32 R4, RZ, RZ, UR8 ;  /* 0x00000008ff047e24 */ /* 0x000fe4000f8e00ff */
[----:B------:R-:W-:Y:S01]  /*100f0*/  IMAD.U32 R5, RZ, RZ, UR9 ;  /* 0x00000009ff057e24 */ /* 0x000fe2000f8e00ff */
[----:B------:R-:W-:Y:S02]  /*10100*/  ULDC.64 UR8, c[0x0][0xc08] ;  /* 0x0003020000087ab9 */ /* 0x000fe40000000a00 */
[----:B------:R-:W-:Y:S01]  /*10110*/  UISETP.NE.U32.AND UP1, UPT, UR8, URZ, UPT ;  /* 0x0000003f0800728c */ /* 0x000fe2000bf25070 */
[----:B------:R-:W-:Y:S02]  /*10120*/  IMAD.U32 R0, RZ, RZ, UR4 ;  /* 0x00000004ff007e24 */ /* 0x000fe4000f8e00ff */
[----:B------:R-:W2:Y:S01]  /*10130*/  @P1 LDG.E R3, desc[UR54][R4.64] ;  /* 0x0000003604031981 */ /* 0x000ea2000c1e1900 */
[----:B------:R-:W-:-:S06]  /*10140*/  UISETP.NE.AND.EX UP1, UPT, UR9, URZ, UPT, UP1 ;  /* 0x0000003f0900728c */ /* 0x000fcc000bf25310 */
[----:B------:R-:W-:-:S05]  /*10150*/  PLOP3.LUT P2, PT, PT, PT, UP1, 0x80, 0x0 ;  /* 0x000000000000781c */ /* 0x000fca0003f4f018 */
[----:B------:R-:W-:Y:S02]  /*10160*/  @UP1 ULDC.64 UR8, c[0x0][0xc08] ;  /* 0x0003020000081ab9 */ /* 0x000fe40000000a00 */
[----:B------:R-:W-:-:S06]  /*10170*/  @UP1 UIMAD.WIDE UR8, UR44, 0x4, UR8 ;  /* 0x000000042c0818a5 */ /* 0x000fcc000f8e0208 */
[----:B------:R-:W-:Y:S01]  /*10180*/  MOV R6, UR8 ;  /* 0x0000000800067c02 */ /* 0x000fe20008000f00 */
[----:B------:R-:W-:-:S05]  /*10190*/  IMAD.U32 R7, RZ, RZ, UR9 ;  /* 0x00000009ff077e24 */ /* 0x000fca000f8e00ff */
[----:B------:R1:W5:Y:S01]  /*101a0*/  @P2 LDG.E R0, desc[UR54][R6.64] ;  /* 0x0000003606002981 */ /* 0x000362000c1e1900 */
[----:B------:R-:W-:Y:S01]  /*101b0*/  UMOV UR4, URZ ;  /* 0x0000003f00047c82 */ /* 0x000fe20008000000 */
[----:B------:R-:W-:Y:S01]  /*101c0*/  USHF.R.S32.HI UR14, URZ, 0x1f, UR43 ;  /* 0x0000001f3f0e7899 */ /* 0x000fe2000801142b */
[----:B------:R-:W-:Y:S02]  /*101d0*/  ISETP.GE.AND P0, PT, R197, 0x40, PT ;  /* 0x00000040c500780c */ /* 0x000fe40003f06270 */
[----:B--2---:R-:W-:Y:S01]  /*101e0*/  @P1 R2UR UR4, R3 ;  /* 0x00000000030412ca */ /* 0x004fe200000e0000 */
[----:B01----:R-:W-:-:S14]  /*101f0*/  @P2 BRA `(.L_x_5576) ;  /* 0x0000000000102947 */ /* 0x003fdc0003800000 */
[----:B------:R-:W-:Y:S05]  /*10200*/  @!P1 BRA `(.L_x_5576) ;  /* 0x00000000000c9947 */ /* 0x000fea0003800000 */
[----:B------:R-:W2:Y:S04]  /*10210*/  LDG.E R3, desc[UR54][R4.64] ;  /* 0x0000003604037981 */ /* 0x000ea8000c1e1900 */
[----:B-----5:R-:W2:Y:S02]  /*10220*/  LDG.E R0, desc[UR54][R4.64+0x4] ;  /* 0x0000043604007981 */ /* 0x020ea4000c1e1900 */
[----:B--2---:R-:W-:-:S07]  /*10230*/  IMAD.IADD R0, R0, 0x1, -R3 ;  /* 0x0000000100007824 */ /* 0x004fce00078e0a03 */
.L_x_5576:
[----:B------:R-:W-:Y:S01]  /*10240*/  USHF.R.S32.HI UR9, URZ, 0x1f, UR44 ;  /* 0x0000001f3f097899 */ /* 0x000fe2000801142c */
[----:B------:R-:W-:Y:S01]  /*10250*/  BSSY B1, `(.L_x_5577) ;  /* 0x000002e000017945 */ /* 0x000fe20003800000 */
[----:B------:R-:W-:Y:S02]  /*10260*/  USHF.R.S32.HI UR13, URZ, 0x1f, UR4 ;  /* 0x0000001f3f0d7899 */ /* 0x000fe40008011404 */
[----:B------:R-:W-:Y:S02]  /*10270*/  USEL UR8, UR44, URZ, !UP0 ;  /* 0x0000003f2c087287 */ /* 0x000fe4000c000000 */
[----:B------:R-:W-:Y:S01]  /*10280*/  USEL UR9, UR9, URZ, !UP0 ;  /* 0x0000003f09097287 */ /* 0x000fe2000c000000 */
[----:B------:R-:W-:Y:S11]  /*10290*/  @P0 BRA `(.L_x_5578) ;  /* 0x0000000000a40947 */ /* 0x000ff60003800000 */
[----:B------:R-:W0:Y:S01]  /*102a0*/  S2R R6, SR_TID.X ;  /* 0x0000000000067919 */ /* 0x000e220000002100 */
[----:B------:R-:W1:Y:S01]  /*102b0*/  LDC R5, c[0x0][0xbe8] ;  /* 0x0002fa00ff057b82 */ /* 0x000e620000000800 */
[----:B------:R-:W-:Y:S02]  /*102c0*/  IMAD.U32 R7, RZ, RZ, UR45 ;  /* 0x0000002dff077e24 */ /* 0x000fe4000f8e00ff */
[----:B-1---5:R-:W-:-:S03]  /*102d0*/  IMAD R3, R0, R5, RZ ;  /* 0x0000000500037224 */ /* 0x022fc600078e02ff */
[----:B0-----:R-:W-:-:S04]  /*102e0*/  IADD3 R6, R7, -0x80, R6 ;  /* 0xffffff8007067810 */ /* 0x001fc80007ffe006 */
[----:B------:R-:W-:-:S13]  /*102f0*/  ISETP.GE.AND P0, PT, R6, R3, PT ;  /* 0x000000030600720c */ /* 0x000fda0003f06270 */
[----:B------:R-:W-:Y:S05]  /*10300*/  @P0 BRA `(.L_x_5578) ;  /* 0x0000000000880947 */ /* 0x000fea0003800000 */
[----:B------:R-:W-:Y:S01]  /*10310*/  ISETP.NE.AND P0, PT, R5, 0x1, PT ;  /* 0x000000010500780c */ /* 0x000fe20003f05270 */
[----:B------:R-:W-:Y:S01]  /*10320*/  ULDC.64 UR16, c[0x0][0xb90] ;  /* 0x0002e40000107ab9 */ /* 0x000fe20000000a00 */
[----:B------:R-:W-:Y:S01]  /*10330*/  UMOV UR10, UR4 ;  /* 0x00000004000a7c82 */ /* 0x000fe20008000000 */
[----:B------:R-:W-:Y:S01]  /*10340*/  UIMAD UR12, UR14, UR16, URZ ;  /* 0x000000100e0c72a4 */ /* 0x000fe2000f8e023f */
[----:B------:R-:W-:Y:S01]  /*10350*/  IMAD.MOV.U32 R4, RZ, RZ, R6 ;  /* 0x000000ffff047224 */ /* 0x000fe200078e0006 */
[----:B------:R-:W-:Y:S02]  /*10360*/  UMOV UR11, UR13 ;  /* 0x0000000d000b7c82 */ /* 0x000fe40008000000 */
[----:B------:R-:W-:Y:S02]  /*10370*/  UIMAD.WIDE.U32 UR10, UR43, UR16, UR10 ;  /* 0x000000102b0a72a5 */ /* 0x000fe4000f8e000a */
[----:B------:R-:W-:-:S03]  /*10380*/  UIMAD UR12, UR43, UR17, UR12 ;  /* 0x000000112b0c72a4 */ /* 0x000fc6000f8e020c */
[----:B------:R-:W-:Y:S01]  /*10390*/  ULDC.64 UR16, c[0x0][0xb98] ;  /* 0x0002e60000107ab9 */ /* 0x000fe20000000a00 */
[----:B------:R-:W0:Y:S01]  /*103a0*/  @P0 LDC R3, c[0x0][0xbec] ;  /* 0x0002fb00ff030b82 */ /* 0x000e220000000800 */
[----:B------:R-:W-:Y:S02]  /*103b0*/  UIADD3 UR11, UR11, UR12, URZ ;  /* 0x0000000c0b0b7290 */ /* 0x000fe4000fffe03f */
[----:B------:R-:W-:Y:S02]  /*103c0*/  UIMAD UR12, UR9, UR16, URZ ;  /* 0x00000010090c72a4 */ /* 0x000fe4000f8e023f */
[----:B------:R-:W-:Y:S02]  /*103d0*/  UIMAD.WIDE.U32 UR10, UR8, UR16, UR10 ;  /* 0x00000010080a72a5 */ /* 0x000fe4000f8e000a */
[----:B------:R-:W-:Y:S01]  /*103e0*/  UIMAD UR12, UR8, UR17, UR12 ;  /* 0x00000011080c72a4 */ /* 0x000fe2000f8e020c */
[----:B------:R-:W1:Y:S02]  /*103f0*/  @P0 LDC R8, c[0x0][0xbf0] ;  /* 0x0002fc00ff080b82 */ /* 0x000e640000000800 */
[----:B------:R-:W-:Y:S01]  /*10400*/  ULDC.64 UR16, c[0x0][0xb88] ;  /* 0x0002e20000107ab9 */ /* 0x000fe20000000a00 */
[----:B0-----:R-:W-:-:S05]  /*10410*/  @P0 IMAD.HI.U32 R3, R6, R3, RZ ;  /* 0x0000000306030227 */ /* 0x001fca00078e00ff */
[----:B-1----:R-:W-:Y:S01]  /*10420*/  @P0 SHF.R.U32.HI R4, RZ, R8, R3 ;  /* 0x00000008ff040219 */ /* 0x002fe20000011603 */
[----:B------:R-:W-:-:S04]  /*10430*/  IMAD.U32 R8, RZ, RZ, UR12 ;  /* 0x0000000cff087e24 */ /* 0x000fc8000f8e00ff */
        /* <DEDUP_REMOVED lines=15> */
.L_x_5578:
[----:B------:R-:W-:Y:S05]  /*10530*/  BSYNC B1 ;  /* 0x0000000000017941 */ /* 0x000fea0003800000 */
.L_x_5577:
        /* <DEDUP_REMOVED lines=10> */
[----:B-----5:R-:W-:Y:S01]  /*105e0*/  IMAD R25, R0, R11, RZ ;  /* 0x0000000b00197224 */ /* 0x020fe200078e02ff */
[----:B------:R-:W-:Y:S01]  /*105f0*/  SHF.L.U32 R4, R4, 0x1, RZ ;  /* 0x0000000104047819 */ /* 0x000fe200000006ff */
[----:B------:R-:W-:Y:S01]  /*10600*/  ULDC.64 UR16, c[0x0][0xae8] ;  /* 0x0002ba0000107ab9 */ /* 0x000fe20000000a00 */
[----:B------:R-:W0:Y:S01]  /*10610*/  @P0 LDC R5, c[0x0][0xbec] ;  /* 0x0002fb00ff050b82 */ /* 0x000e220000000800 */
[----:B------:R-:W-:Y:S01]  /*10620*/  ISETP.GE.AND P2, PT, R189, UR15, PT ;  /* 0x0000000fbd007c0c */ /* 0x000fe2000bf46270 */
[----:B------:R-:W-:Y:S01]  /*10630*/  UIADD3 UR11, UR11, UR12, URZ ;  /* 0x0000000c0b0b7290 */ /* 0x000fe2000fffe03f */
[----:B------:R-:W-:Y:S01]  /*10640*/  LOP3.LUT R4, R4, 0x2, R3, 0xe2, !PT ;  /* 0x0000000204047812 */ /* 0x000fe200078ee203 */
[----:B------:R-:W-:Y:S01]  /*10650*/  UIMAD UR4, UR14, UR16, URZ ;  /* 0x000000100e0472a4 */ /* 0x000fe2000f8e023f */
[----:B------:R-:W-:Y:S01]  /*10660*/  IMAD R3, R191, 0x20, R192 ;  /* 0x00000020bf037824 */ /* 0x000fe200078e02c0 */
[----:B------:R-:W-:Y:S01]  /*10670*/  SEL R6, RZ, 0xffffffff, P2 ;  /* 0xffffffffff067807 */ /* 0x000fe20001000000 */
[----:B------:R-:W-:Y:S01]  /*10680*/  UIMAD.WIDE.U32 UR10, UR43, UR16, UR10 ;  /* 0x000000102b0a72a5 */ /* 0x000fe2000f8e000a */
[----:B------:R-:W1:Y:S01]  /*10690*/  @P0 LDC R7, c[0x0][0xbf0] ;  /* 0x0002fc00ff070b82 */ /* 0x000e620000000800 */
[----:B------:R-:W-:Y:S01]  /*106a0*/  UIMAD UR4, UR43, UR17, UR4 ;  /* 0x000000112b0472a4 */ /* 0x000fe2000f8e0204 */
[----:B------:R-:W-:Y:S01]  /*106b0*/  VIADD R8, R3, UR45 ;  /* 0x0000002d03087c36 */ /* 0x000fe20008000000 */
[----:B------:R-:W-:Y:S01]  /*106c0*/  ULDC.64 UR12, c[0x0][0xaf0] ;  /* 0x0002bc00000c7ab9 */ /* 0x000fe20000000a00 */
[----:B------:R-:W-:Y:S01]  /*106d0*/  ISETP.GE.AND P1, PT, R188, UR15, PT ;  /* 0x0000000fbc007c0c */ /* 0x000fe2000bf26270 */
[----:B------:R-:W-:Y:S01]  /*106e0*/  UIMAD UR9, UR9, UR12, URZ ;  /* 0x0000000c090972a4 */ /* 0x000fe2000f8e023f */
[----:B------:R-:W-:Y:S01]  /*106f0*/  IMAD.SHL.U32 R9, R6, 0x4, RZ ;  /* 0x0000000406097824 */ /* 0x000fe200078e00ff */
[----:B------:R-:W-:Y:S01]  /*10700*/  UIADD3 UR11, UR11, UR4, URZ ;  /* 0x000000040b0b7290 */ /* 0x000fe2000fffe03f */
[----:B------:R-:W-:Y:S01]  /*10710*/  SEL R10, RZ, 0xffffffff, P1 ;  /* 0xffffffffff0a7807 */ /* 0x000fe20000800000 */
[----:B------:R-:W-:Y:S01]  /*10720*/  UIMAD UR4, UR8, UR13, UR9 ;  /* 0x0000000d080472a4 */ /* 0x000fe2000f8e0209 */
[----:B------:R-:W-:Y:S01]  /*10730*/  IMAD.MOV.U32 R3, RZ, RZ, R8 ;  /* 0x000000ffff037224 */ /* 0x000fe200078e0008 */
[----:B------:R-:W-:Y:S01]  /*10740*/  UIMAD.WIDE.U32 UR8, UR8, UR12, UR10 ;  /* 0x0000000c080872a5 */ /* 0x000fe2000f8e000a */
[----:B------:R-:W-:Y:S01]  /*10750*/  LOP3.LUT R9, R9, 0x4, R4, 0xe2, !PT ;  /* 0x0000000409097812 */ /* 0x000fe200078ee204 */
[----:B------:R-:W-:Y:S01]  /*10760*/  IMAD.SHL.U32 R10, R10, 0x8, RZ ;  /* 0x000000080a0a7824 */ /* 0x000fe200078e00ff */
[----:B------:R-:W-:Y:S01]  /*10770*/  ISETP.GE.AND P2, PT, R194, UR15, PT ;  /* 0x0000000fc2007c0c */ /* 0x000fe2000bf46270 */
[----:B------:R-:W-:Y:S01]  /*10780*/  UIADD3 UR4, UR9, UR4, URZ ;  /* 0x0000000409047290 */ /* 0x000fe2000fffe03f */
[----:B0-----:R-:W-:Y:S01]  /*10790*/  @P0 IMAD.HI.U32 R6, R8, R5, RZ ;  /* 0x0000000508060227 */ /* 0x001fe200078e00ff */
[----:B------:R-:W-:Y:S01]  /*107a0*/  BSSY B1, `(.L_x_5579) ;  /* 0x0000048000017945 */ /* 0x000fe20003800000 */
[----:B------:R-:W-:-:S02]  /*107b0*/  LOP3.LUT R10, R10, 0x8, R9, 0xe2, !PT ;  /* 0x000000080a0a7812 */ /* 0x000fc400078ee209 */
[----:B------:R-:W-:Y:S01]  /*107c0*/  IMAD.U32 R4, RZ, RZ, UR8 ;  /* 0x00000008ff047e24 */ /* 0x000fe2000f8e00ff */
[----:B------:R-:W-:Y:S01]  /*107d0*/  SEL R0, RZ, 0x80, P2 ;  /* 0x00000080ff007807 */ /* 0x000fe20001000000 */
[----:B------:R-:W-:Y:S01]  /*107e0*/  IMAD.U32 R5, RZ, RZ, UR9 ;  /* 0x00000009ff057e24 */ /* 0x000fe2000f8e00ff */
[----:B------:R-:W-:Y:S01]  /*107f0*/  ULDC.64 UR8, c[0x0][0xae0] ;  /* 0x0002b80000087ab9 */ /* 0x000fe20000000a00 */
[----:B-1----:R-:W-:Y:S01]  /*10800*/  @P0 SHF.R.U32.HI R3, RZ, R7, R6 ;  /* 0x00000007ff030219 */ /* 0x002fe20000011606 */
[----:B------:R-:W-:Y:S01]  /*10810*/  IMAD.U32 R5, RZ, RZ, UR4 ;  /* 0x00000004ff057e24 */ /* 0x000fe2000f8e00ff */
[----:B------:R-:W-:Y:S01]  /*10820*/  ISETP.GE.AND P0, PT, R187, UR15, PT ;  /* 0x0000000fbb007c0c */ /* 0x000fe2000bf06270 */
[----:B------:R-:W-:Y:S01]  /*10830*/  VIADD R26, R192, UR45 ;  /* 0x0000002dc01a7c36 */ /* 0x000fe20008000000 */
[----:B------:R-:W-:Y:S01]  /*10840*/  SHF.R.S32.HI R6, RZ, 0x1f, R3 ;  /* 0x0000001fff067819 */ /* 0x000fe20000011403 */
[C---:B------:R-:W-:Y:S01]  /*10850*/  IMAD.WIDE.U32 R4, R3.reuse, UR8, R4 ;  /* 0x0000000803047c25 */ /* 0x040fe2000f8e0004 */
[----:B------:R-:W-:-:S02]  /*10860*/  IADD3 R7, -R3, RZ, RZ ;  /* 0x000000ff03077210 */ /* 0x000fc40007ffe1ff */
[----:B------:R-:W-:Y:S01]  /*10870*/  SEL R9, RZ, 0xffffffff, P0 ;  /* 0xffffffffff097807 */ /* 0x000fe20000000000 */
[----:B------:R-:W-:Y:S01]  /*10880*/  IMAD R6, R6, UR8, RZ ;  /* 0x0000000806067c24 */ /* 0x000fe2000f8e02ff */
[----:B------:R-:W-:Y:S01]  /*10890*/  ISETP.GE.AND P0, PT, R186, UR15, PT ;  /* 0x0000000fba007c0c */ /* 0x000fe2000bf06270 */
[----:B------:R-:W-:Y:S02]  /*108a0*/  IMAD R7, R11, R7, R8 ;  /* 0x000000070b077224 */ /* 0x000fe400078e0208 */
[----:B------:R-:W-:Y:S01]  /*108b0*/  IMAD.SHL.U32 R13, R9, 0x10, RZ ;  /* 0x00000010090d7824 */ /* 0x000fe200078e00ff */
[----:B------:R-:W-:Y:S01]  /*108c0*/  SEL R8, RZ, 0xffffffff, P0 ;  /* 0xffffffffff087807 */ /* 0x000fe20000000000 */
[----:B------:R-:W-:Y:S01]  /*108d0*/  IMAD R9, R3, UR9, R6 ;  /* 0x0000000903097c24 */ /* 0x000fe2000f8e0206 */
[----:B------:R-:W-:Y:S01]  /*108e0*/  SHF.R.S32.HI R3, RZ, 0x1f, R7 ;  /* 0x0000001fff037819 */ /* 0x000fe20000011407 */
[----:B------:R-:W-:Y:S01]  /*108f0*/  ULDC.64 UR8, c[0x0][0xad8] ;  /* 0x0002b60000087ab9 */ /* 0x000fe20000000a00 */
[----:B------:R-:W-:Y:S01]  /*10900*/  ISETP.GE.AND P0, PT, R195, UR15, PT ;  /* 0x0000000fc3007c0c */ /* 0x000fe2000bf06270 */
[----:B------:R-:W-:Y:S01]  /*10910*/  IMAD.IADD R5, R5, 0x1, R9 ;  /* 0x0000000105057824 */ /* 0x000fe200078e0209 */
[----:B------:R-:W-:Y:S01]  /*10920*/  LOP3.LUT R10, R13, 0x10, R10, 0xe2, !PT ;  /* 0x000000100d0a7812 */ /* 0x000fe200078ee20a */
[----:B------:R-:W-:-:S02]  /*10930*/  IMAD R6, R3, UR8, RZ ;  /* 0x0000000803067c24 */ /* 0x000fc4000f8e02ff */
[----:B------:R-:W-:-:S04]  /*10940*/  IMAD.WIDE.U32 R4, R7, UR8, R4 ;  /* 0x0000000807047c25 */ /* 0x000fc8000f8e0004 */
[----:B------:R-:W-:Y:S01]  /*10950*/  IMAD R3, R7, UR9, R6 ;  /* 0x0000000907037c24 */ /* 0x000fe2000f8e0206 */
        /* <DEDUP_REMOVED lines=44> */
.L_x_5580:
[----:B------:R-:W-:Y:S05]  /*10c20*/  BSYNC B1 ;  /* 0x0000000000017941 */ /* 0x000fea0003800000 */
.L_x_5579:
        /* <DEDUP_REMOVED lines=36> */
.L_x_5575:
[----:B------:R-:W-:Y:S05]  /*10e70*/  BSYNC B0 ;  /* 0x0000000000007941 */ /* 0x000fea0003800000 */
.L_x_5569:
[----:B------:R-:W-:Y:S02]  /*10e80*/  ULDC UR4, c[0x0][0xc3c] ;  /* 0x00030f0000047ab9 */ /* 0x000fe40000000800 */
[----:B------:R-:W-:-:S06]  /*10e90*/  UISETP.GE.AND UP0, UPT, UR6, UR4, UPT ;  /* 0x000000040600728c */ /* 0x000fcc000bf06270 */
[----:B------:R-:W-:-:S13]  /*10ea0*/  PLOP3.LUT P0, PT, PT, PT, UP0, 0x80, 0x0 ;  /* 0x000000000000781c */ /* 0x000fda0003f0f008 */
[----:B------:R-:W-:Y:S05]  /*10eb0*/  @!P0 BRA `(.L_x_5581) ;  /* 0xffffff00002c8947 */ /* 0x000fea000383ffff */
[----:B------:R-:W-:Y:S05]  /*10ec0*/  EXIT ;  /* 0x000000000000794d */ /* 0x000fea0003800000 */
.L_x_5462:
        /* <DEDUP_REMOVED lines=16> */
.L_x_5582:
        /* <DEDUP_REMOVED lines=36> */
[----:B------:R-:W-:Y:S01]  /*11210*/  IMAD.MOV.U32 R6, RZ, RZ, R3 ;  /* 0x000000ffff067224 */ /* 0x000fe200078e0003 */
[----:B------:R-:W-:Y:S01]  /*11220*/  UMOV UR4, URZ ;  /* 0x0000003f00047c82 */ /* 0x000fe20008000000 */
[----:B------:R-:W-:-:S05]  /*11230*/  ULDC UR5, c[0x0][0xc38] ;  /* 0x00030e0000057ab9 */ /* 0x000fca0000000800 */
.L_x_5588:
        /* <DEDUP_REMOVED lines=12> */
.L_x_5587:
[----:B------:R-:W-:Y:S05]  /*11300*/  BSYNC B0 ;  /* 0x0000000000007941 */ /* 0x000fea0003800000 */
.L_x_5586:
        /* <DEDUP_REMOVED lines=20> */
.L_x_5584:
        /* <DEDUP_REMOVED lines=18> */
[----:B------:R-:W-:-:S05]  /*11570*/  IADD3 R9, R15, -0x1, RZ ;  /* 0xffffffff0f097810 */ /* 0x000fca0007ffe0ff */
[----:B------:R2:W3:Y:S02]  /*11580*/  SHFL.IDX PT, R16, R8, R9, 0x1f ;  /* 0x00001f0908107589 */ /* 0x0004e400000e0000 */
.L_x_5589:
[----:B---3--:R-:W-:Y:S01]  /*11590*/  IMAD R16, R16, UR5, R13 ;  /* 0x0000000510107c24 */ /* 0x008fe2000f8e020d */
[----:B------:R-:W-:Y:S01]  /*115a0*/  IABS R2, R6 ;  /* 0x0000000600027213 */ /* 0x000fe20000000000 */
[----:B-12---:R-:W-:-:S03]  /*115b0*/  IMAD.MOV R9, RZ, RZ, -R3 ;  /* 0x000000ffff097224 */ /* 0x006fc600078e0a03 */
[----:B0-----:R-:W-:Y:S01]  /*115c0*/  IADD3 R11, -R16, UR6, RZ ;  /* 0x00000006100b7c10 */ /* 0x001fe2000fffe1ff */
        /* <DEDUP_REMOVED lines=22> */
[----:B------:R-:W-:-:S03]  /*11730*/  IMAD R6, R6, R9, R11 ;  /* 0x0000000906067224 */ /* 0x000fc600078e020b */
[----:B------:R-:W-:Y:S02]  /*11740*/  VIADDMNMX R15, R8, UR5, R7, PT ;  /* 0x00000005080f7c46 */ /* 0x000fe4000b800107 */
[----:B------:R-:W-:Y:S02]  /*11750*/  IABS R11, R6 ;  /* 0x00000006000b7213 */ /* 0x000fe40000000000 */
[-C--:B------:R-:W-:Y:S01]  /*11760*/  IABS R8, R15.reuse ;  /* 0x0000000f00087213 */ /* 0x080fe20000000000 */
[----:B------:R-:W-:Y:S01]  /*11770*/  IMAD.MOV R18, RZ, RZ, -R15 ;  /* 0x000000ffff127224 */ /* 0x000fe200078e0a0f */
[----:B------:R-:W-:Y:S02]  /*11780*/  IABS R10, R15 ;  /* 0x0000000f000a7213 */ /* 0x000fe40000000000 */
[----:B------:R-:W0:Y:S08]  /*11790*/  I2F.RP R7, R8 ;  /* 0x0000000800077306 */ /* 0x000e300000209400 */
[----:B0-----:R-:W0:Y:S02]  /*117a0*/  MUFU.RCP R7, R7 ;  /* 0x0000000700077308 */ /* 0x001e240000001000 */
[----:B0-----:R-:W-:-:S06]  /*117b0*/  VIADD R3, R7, 0xffffffe ;  /* 0x0ffffffe07037836 */ /* 0x001fcc0000000000 */
[----:B------:R-:W0:Y:S02]  /*117c0*/  F2I.FTZ.U32.TRUNC.NTZ R3, R3 ;  /* 0x0000000300037305 */ /* 0x000e24000021f000 */
[----:B0-----:R-:W-:-:S04]  /*117d0*/  IMAD.MOV R2, RZ, RZ, -R3 ;  /* 0x000000ffff027224 */ /* 0x001fc800078e0a03 */
[----:B------:R-:W-:Y:S02]  /*117e0*/  IMAD.MOV.U32 R9, RZ, RZ, R2 ;  /* 0x000000ffff097224 */ /* 0x000fe400078e0002 */
[----:B------:R-:W-:Y:S02]  /*117f0*/  IMAD.MOV.U32 R2, RZ, RZ, RZ ;  /* 0x000000ffff027224 */ /* 0x000fe400078e00ff */
[----:B------:R-:W-:-:S04]  /*11800*/  IMAD R9, R9, R8, RZ ;  /* 0x0000000809097224 */ /* 0x000fc800078e02ff */
[----:B------:R-:W-:-:S04]  /*11810*/  IMAD.HI.U32 R2, R3, R9, R2 ;  /* 0x0000000903027227 */ /* 0x000fc800078e0002 */
[----:B------:R-:W-:Y:S02]  /*11820*/  IMAD.MOV R3, RZ, RZ, -R10 ;  /* 0x000000ffff037224 */ /* 0x000fe400078e0a0a */
        /* <DEDUP_REMOVED lines=17> */
.L_x_5585:
[----:B------:R-:W-:Y:S01]  /*11940*/  ULDC UR4, c[0x0][0xc3c] ;  /* 0x00030f0000047ab9 */ /* 0x000fe20000000800 */
[----:B------:R-:W-:Y:S01]  /*11950*/  IMAD.MOV.U32 R17, RZ, RZ, RZ ;  /* 0x000000ffff117224 */ /* 0x000fe200078e00ff */
[----:B------:R-:W-:Y:S01]  /*11960*/  MOV R19, UR4 ;  /* 0x0000000400137c02 */ /* 0x000fe20008000f00 */
[----:B------:R-:W-:Y:S02]  /*11970*/  IMAD.U32 R16, RZ, RZ, UR6 ;  /* 0x00000006ff107e24 */ /* 0x000fe4000f8e00ff */
[----:B------:R-:W-:-:S07]  /*11980*/  IMAD.MOV.U32 R18, RZ, RZ, RZ ;  /* 0x000000ffff127224 */ /* 0x000fce00078e00ff */
.L_x_5590:
[----:B------:R-:W-:-:S13]  /*11990*/  ISETP.NE.AND P0, PT, R5, RZ, PT ;  /* 0x000000ff0500720c */ /* 0x000fda0003f05270 */
[----:B------:R-:W0:Y:S01]  /*119a0*/  @!P0 S2R R3, SR_CgaCtaId ;  /* 0x0000000000038919 */ /* 0x000e220000008800 */
[----:B------:R-:W-:-:S04]  /*119b0*/  @!P0 MOV R2, 0x400 ;  /* 0x0000040000028802 */ /* 0x000fc80000000f00 */
[----:B0-----:R-:W-:-:S05]  /*119c0*/  @!P0 LEA R2, R3, R2, 0x18 ;  /* 0x0000000203028211 */ /* 0x001fca00078ec0ff */
[----:B------:R0:W-:Y:S01]  /*119d0*/  @!P0 STS.128 [R2+0x28cd0], R16 ;  /* 0x028cd01002008388 */ /* 0x0001e20000000c00 */
[----:B------:R-:W-:Y:S06]  /*119e0*/  BAR.ARV 0x5, 0x180 ;  /* 0x0146000000007b1d */ /* 0x000fec0000002000 */
.L_x_5583:
[----:B------:R2:W-:Y:S01]  /*119f0*/  STL [R1+0x10], RZ ;  /* 0x000010ff01007387 */ /* 0x0005e20000100800 */
[----:B------:R-:W-:Y:S01]  /*11a00*/  ULDC UR4, c[0x0][0xc3c] ;  /* 0x00030f0000047ab9 */ /* 0x000fe20000000800 */
[----:B------:R-:W-:Y:S01]  /*11a10*/  IMAD.MOV.U32 R25, RZ, RZ, 0x1 ;  /* 0x00000001ff197424 */ /* 0x000fe200078e00ff */
[----:B-1----:R-:W-:Y:S01]  /*11a20*/  ISETP.GE.AND P0, PT, R19, UR4, PT ;  /* 0x0000000413007c0c */ /* 0x002fe2000bf06270 */
[----:B------:R-:W-:-:S12]  /*11a30*/  IMAD.MOV.U32 R24, RZ, RZ, RZ ;  /* 0x000000ffff187224 */ /* 0x000fd800078e00ff */
[----:B--2---:R-:W-:Y:S05]  /*11a40*/  @P0 BRA `(.L_x_5591) ;  /* 0x0000004c00300947 */ /* 0x004fea0003800000 */
[----:B------:R-:W1:Y:S01]  /*11a50*/  S2UR UR5, SR_CgaCtaId ;  /* 0x00000000000579c3 */ /* 0x000e620000008800 */
[C---:B0-----:R-:W-:Y:S01]  /*11a60*/  IMAD.SHL.U32 R2, R0.reuse, 0x8, RZ ;  /* 0x0000000800027824 */ /* 0x041fe200078e00ff */
[----:B------:R-:W-:Y:S01]  /*11a70*/  UMOV UR4, 0x400 ;  /* 0x0000040000047882 */ /* 0x000fe20000000000 */
[----:B------:R-:W-:Y:S01]  /*11a80*/  LOP3.LUT R4, R0, 0x7f, RZ, 0xc0, !PT ;  /* 0x0000007f00047812 */ /* 0x000fe200078ec0ff */
[----:B------:R0:W-:Y:S01]  /*11a90*/  STL [R1+0x10], RZ ;  /* 0x000010ff01007387 */ /* 0x0001e20000100800 */
[----:B------:R-:W-:Y:S01]  /*11aa0*/  BSSY B8, `(.L_x_5591) ;  /* 0x00004c6000087945 */ /* 0x000fe20003800000 */
[----:B------:R-:W-:Y:S01]  /*11ab0*/  LOP3.LUT R3, R2, 0x1f8, RZ, 0xc0, !PT ;  /* 0x000001f802037812 */ /* 0x000fe200078ec0ff */
[----:B------:R-:W-:Y:S01]  /*11ac0*/  IMAD.MOV.U32 R25, RZ, RZ, 0x1 ;  /* 0x00000001ff197424 */ /* 0x000fe200078e00ff */
[----:B------:R-:W-:Y:S01]  /*11ad0*/  SHF.R.U32.HI R5, RZ, 0x3, R4 ;  /* 0x00000003ff057819 */ /* 0x000fe20000011604 */
[----:B------:R-:W-:Y:S01]  /*11ae0*/  IMAD.MOV.U32 R24, RZ, RZ, RZ ;  /* 0x000000ffff187224 */ /* 0x000fe200078e00ff */
[----:B------:R-:W-:Y:S01]  /*11af0*/  LOP3.LUT R3, R3, 0x38, R0, 0x78, !PT ;  /* 0x0000003803037812 */ /* 0x000fe200078e7800 */
[----:B------:R-:W-:Y:S01]  /*11b00*/  IMAD.SHL.U32 R0, R0, 0x10, RZ ;  /* 0x0000001000007824 */ /* 0x000fe200078e00ff */
[----:B------:R-:W-:Y:S01]  /*11b10*/  LOP3.LUT R4, R2, 0x38, RZ, 0xc0, !PT ;  /* 0x0000003802047812 */ /* 0x000fe200078ec0ff */
[----:B------:R-:W-:Y:S01]  /*11b20*/  ULOP3.LUT UR36, UR39, 0x2, URZ, 0xfc, !UPT ;  /* 0x0000000227247892 */ /* 0x000fe2000f8efc3f */
[----:B------:R-:W-:Y:S01]  /*11b30*/  LOP3.LUT R34, R3, 0x200, R2, 0xf8, !PT ;  /* 0x0000020003227812 */ /* 0x000fe200078ef802 */
[----:B------:R-:W-:Y:S01]  /*11b40*/  ULDC UR37, c[0x0][0xc] ;  /* 0x0000030000257ab9 */ /* 0x000fe20000000800 */
[----:B------:R-:W-:-:S02]  /*11b50*/  LOP3.LUT R0, R5, 0x70, R0, 0xf8, !PT ;  /* 0x0000007005007812 */ /* 0x000fc400078ef800 */
[C---:B------:R-:W-:Y:S02]  /*11b60*/  LOP3.LUT R0, R4.reuse, 0xc0, RZ, 0xfc, !PT ;  /* 0x000000c004007812 */ /* 0x040fe400078efcff */
[C---:B------:R-:W-:Y:S02]  /*11b70*/  LOP3.LUT R0, R4.reuse, 0x140, RZ, 0xfc, !PT ;  /* 0x0000014004007812 */ /* 0x040fe400078efcff */
[C---:B------:R-:W-:Y:S01]  /*11b80*/  LOP3.LUT R2, R4.reuse, 0x40, RZ, 0xfc, !PT ;  /* 0x0000004004027812 */ /* 0x040fe200078efcff */
[----:B-1----:R-:W-:Y:S01]  /*11b90*/  ULEA UR4, UR5, UR4, 0x18 ;  /* 0x0000000405047291 */ /* 0x002fe2000f8ec03f */
[C---:B------:R-:W-:Y:S02]  /*11ba0*/  LOP3.LUT R3, R4.reuse, 0x80, RZ, 0xfc, !PT ;  /* 0x0000008004037812 */ /* 0x040fe400078efcff */
[C---:B------:R-:W-:Y:S02]  /*11bb0*/  LOP3.LUT R2, R4.reuse, 0x100, RZ, 0xfc, !PT ;  /* 0x0000010004027812 */ /* 0x040fe400078efcff */
[C---:B------:R-:W-:Y:S01]  /*11bc0*/  LOP3.LUT R3, R4.reuse, 0x180, RZ, 0xfc, !PT ;  /* 0x0000018004037812 */ /* 0x040fe200078efcff */
[----:B------:R-:W-:Y:S01]  /*11bd0*/  IMAD.U32 R23, RZ, RZ, UR4 ;  /* 0x00000004ff177e24 */ /* 0x000fe2000f8e00ff */
[----:B------:R-:W-:-:S03]  /*11be0*/  LOP3.LUT R2, R4, 0x1c0, RZ, 0xfc, !PT ;  /* 0x000001c004027812 */ /* 0x000fc600078efcff */
[----:B------:R-:W-:-:S05]  /*11bf0*/  IMAD R0, R34, 0x2, R23 ;  /* 0x0000000222007824 */ /* 0x000fca00078e0217 */
[----:B------:R0:W-:Y:S02]  /*11c00*/  STL [R1+0x18], R0 ;  /* 0x0000180001007387 */ /* 0x0001e40000100800 */
.L_x_5660:
[----:B------:R-:W-:Y:S05]  /*11c10*/  YIELD ;  /* 0x0000000000007946 */ /* 0x000fea0003800000 */
[----:B------:R-:W-:Y:S01]  /*11c20*/  ULDC.64 UR4, c[0x0][0xa28] ;  /* 0x00028a0000047ab9 */ /* 0x000fe20000000a00 */
[----:B------:R-:W-:Y:S02]  /*11c30*/  MOV R31, RZ ;  /* 0x000000ff001f7202 */ /* 0x000fe40000000f00 */
[----:B------:R-:W-:-:S04]  /*11c40*/  ISETP.NE.U32.AND P0, PT, RZ, UR4, PT ;  /* 0x00000004ff007c0c */ /* 0x000fc8000bf05070 */
[----:B------:R-:W-:Y:S01]  /*11c50*/  ISETP.NE.AND.EX P0, PT, RZ, UR5, PT, P0 ;  /* 0x00000005ff007c0c */ /* 0x000fe2000bf05300 */
[----:B------:R-:W-:-:S12]  /*11c60*/  ULDC.64 UR4, c[0x0][0xa18] ;  /* 0x0002860000047ab9 */ /* 0x000fd80000000a00 */
[----:B-1----:R-:W1:Y:S02]  /*11c70*/  @P0 LDC.64 R2, c[0x0][0xa28] ;  /* 0x00028a00ff020b82 */ /* 0x002e640000000a00 */
[----:B-1----:R-:W-:-:S05]  /*11c80*/  @P0 IMAD.WIDE R2, R19, 0x4, R2 ;  /* 0x0000000413020825 */ /* 0x002fca00078e0202 */
[----:B------:R1:W5:Y:S01]  /*11c90*/  @P0 LDG.E R31, desc[UR54][R2.64] ;  /* 0x00000036021f0981 */ /* 0x000362000c1e1900 */
[----:B------:R-:W-:Y:S01]  /*11ca0*/  ISETP.NE.U32.AND P0, PT, RZ, UR4, PT ;  /* 0x00000004ff007c0c */ /* 0x000fe2000bf05070 */
[----:B0-----:R-:W-:Y:S01]  /*11cb0*/  IMAD.MOV.U32 R0, RZ, RZ, RZ ;  /* 0x000000ffff007224 */ /* 0x001fe200078e00ff */
[----:B------:R-:W-:Y:S02]  /*11cc0*/  LOP3.LUT R22, R22, 0xfffffdff, RZ, 0xc0, !PT ;  /* 0xfffffdff16167812 */ /* 0x000fe400078ec0ff */
[----:B------:R-:W-:Y:S01]  /*11cd0*/  ISETP.NE.AND.EX P1, PT, RZ, UR5, PT, P0 ;  /* 0x00000005ff007c0c */ /* 0x000fe2000bf25300 */
[----:B------:R-:W-:Y:S02]  /*11ce0*/  ULDC.64 UR4, c[0x0][0xa00] ;  /* 0x0002800000047ab9 */ /* 0x000fe40000000a00 */
[----:B------:R-:W-:Y:S01]  /*11cf0*/  ISETP.NE.U32.AND P0, PT, RZ, UR4, PT ;  /* 0x00000004ff007c0c */ /* 0x000fe2000bf05070 */
[----:B-1----:R-:W0:Y:S03]  /*11d00*/  LDC.64 R2, c[0x0][0xa00] ;  /* 0x00028000ff027b82 */ /* 0x002e260000000a00 */
[----:B------:R-:W-:Y:S01]  /*11d10*/  ISETP.NE.AND.EX P2, PT, RZ, UR5, PT, P0 ;  /* 0x00000005ff007c0c */ /* 0x000fe2000bf45300 */
[----:B------:R-:W-:-:S05]  /*11d20*/  ULDC.64 UR4, c[0x0][0x418] ;  /* 0x0001060000047ab9 */ /* 0x000fca0000000a00 */
[----:B------:R-:W1:Y:S07]  /*11d30*/  @P1 LDC.64 R4, c[0x0][0xa18] ;  /* 0x00028600ff041b82 */ /* 0x000e6e0000000a00 */
[----:B------:R-:W-:Y:S01]  /*11d40*/  @P2 LOP3.LUT R22, R22, 0x200, RZ, 0xfc, !PT ;  /* 0x0000020016162812 */ /* 0x000fe200078efcff */
[----:B0-----:R-:W-:-:S05]  /*11d50*/  IMAD.WIDE R2, R19, 0x4, R2 ;  /* 0x0000000413027825 */ /* 0x001fca00078e0202 */
[----:B--2---:R-:W2:Y:S01]  /*11d60*/  @P2 LDG.E R0, desc[UR54][R2.64] ;  /* 0x0000003602002981 */ /* 0x004ea2000c1e1900 */
[----:B-1----:R-:W-:-:S05]  /*11d70*/  @P1 IMAD.WIDE R4, R19, 0x4, R4 ;  /* 0x0000000413041825 */ /* 0x002fca00078e0204 */
[----:B------:R0:W5:Y:S01]  /*11d80*/  @P1 LDG.E R37, desc[UR54][R4.64] ;  /* 0x0000003604251981 */ /* 0x000162000c1e1900 */
[----:B------:R-:W-:-:S03]  /*11d90*/  UISETP.NE.U32.AND UP0, UPT, UR4, URZ, UPT ;  /* 0x0000003f0400728c */ /* 0x000fc6000bf05070 */
[----:B------:R-:W-:Y:S01]  /*11da0*/  ULDC UR4, c[0x0][0x424] ;  /* 0x0001090000047ab9 */ /* 0x000fe20000000800 */
[----:B------:R-:W-:-:S03]  /*11db0*/  UISETP.NE.AND.EX UP0, UPT, UR5, URZ, UPT, UP0 ;  /* 0x0000003f0500728c */ /* 0x000fc6000bf05300 */
[----:B------:R-:W-:Y:S01]  /*11dc0*/  ULDC UR5, c[0x0][0x2f0] ;  /* 0x0000bc0000057ab9 */ /* 0x000fe20000000800 */
[----:B------:R-:W-:-:S04]  /*11dd0*/  USEL UR4, UR4, 0x1, UP0 ;  /* 0x0000000104047887 */ /* 0x000fc80008000000 */
[----:B------:R-:W-:Y:S01]  /*11de0*/  UIMAD UR4, UR4, UR5, URZ ;  /* 0x00000005040472a4 */ /* 0x000fe2000f8e023f */
[----:B--2---:R1:W-:Y:S05]  /*11df0*/  STL [R1], R0 ;  /* 0x0000000001007387 */ /* 0x0043ea0000100800 */
[----:B-1----:R-:W-:Y:S01]  /*11e00*/  IMAD.U32 R0, RZ, RZ, UR4 ;  /* 0x00000004ff007e24 */ /* 0x002fe2000f8e00ff */
[----:B0--34-:R-:W-:Y:S06]  /*11e10*/  @P1 BRA `(.L_x_5592) ;  /* 0x0000000000181947 */ /* 0x019fec0003800000 */
[----:B------:R-:W-:Y:S02]  /*11e20*/  ULDC UR4, c[0x0][0x288] ;  /* 0x0000a20000047ab9 */ /* 0x000fe40000000800 */
[----:B-----5:R-:W-:Y:S01]  /*11e30*/  IMAD.U32 R37, RZ, RZ, UR4 ;  /* 0x00000004ff257e24 */ /* 0x020fe2000f8e00ff */
[----:B------:R-:W-:Y:S06]  /*11e40*/  @!P2 BRA `(.L_x_5592) ;  /* 0x00000000000ca947 */ /* 0x000fec0003800000 */
[----:B------:R-:W2:Y:S04]  /*11e50*/  LDG.E R4, desc[UR54][R2.64] ;  /* 0x0000003602047981 */ /* 0x000ea8000c1e1900 */
[----:B------:R-:W2:Y:S02]  /*11e60*/  LDG.E R37, desc[UR54][R2.64+0x4] ;  /* 0x0000043602257981 */ /* 0x000ea4000c1e1900 */
[----:B--2---:R-:W-:-:S07]  /*11e70*/  IMAD.IADD R37, R37, 0x1, -R4 ;  /* 0x0000000125257824 */ /* 0x004fce00078e0a04 */
.L_x_5592:
[----:B------:R-:W-:Y:S02]  /*11e80*/  ULDC.64 UR4, c[0x0][0xa20] ;  /* 0x0002880000047ab9 */ /* 0x000fe40000000a00 */
[----:B------:R-:W-:-:S04]  /*11e90*/  ISETP.NE.U32.AND P0, PT, RZ, UR4, PT ;  /* 0x00000004ff007c0c */ /* 0x000fc8000bf05070 */
[----:B------:R-:W-:-:S13]  /*11ea0*/  ISETP.NE.AND.EX P0, PT, RZ, UR5, PT, P0 ;  /* 0x00000005ff007c0c */ /* 0x000fda000bf05300 */
[----:B------:R-:W-:Y:S05]  /*11eb0*/  @!P0 BRA `(.L_x_5593) ;  /* 0x0000000000108947 */ /* 0x000fea0003800000 */
[----:B------:R-:W0:Y:S02]  /*11ec0*/  LDC.64 R2, c[0x0][0xa20] ;  /* 0x00028800ff027b82 */ /* 0x000e240000000a00 */
[----:B0-----:R-:W-:-:S05]  /*11ed0*/  IMAD.WIDE R2, R19, 0x4, R2 ;  /* 0x0000000413027825 */ /* 0x001fca00078e0202 */
[----:B------:R0:W5:Y:S01]  /*11ee0*/  LDG.E R0, desc[UR54][R2.64] ;  /* 0x0000003602007981 */ /* 0x000162000c1e1900 */
[----:B------:R-:W-:Y:S05]  /*11ef0*/  BRA `(.L_x_5594) ;  /* 0x0000000000247947 */ /* 0x000fea0003800000 */
.L_x_5593:
[----:B------:R-:W-:Y:S02]  /*11f00*/  ULDC.64 UR4, c[0x0][0xa08] ;  /* 0x0002820000047ab9 */ /* 0x000fe40000000a00 */
[----:B------:R-:W-:-:S04]  /*11f10*/  ISETP.NE.U32.AND P0, PT, RZ, UR4, PT ;  /* 0x00000004ff007c0c */ /* 0x000fc8000bf05070 */
[----:B------:R-:W-:-:S13]  /*11f20*/  ISETP.NE.AND.EX P0, PT, RZ, UR5, PT, P0 ;  /* 0x00000005ff007c0c */ /* 0x000fda000bf05300 */
[----:B------:R-:W-:Y:S05]  /*11f30*/  @!P0 BRA `(.L_x_5594) ;  /* 0x0000000000148947 */ /* 0x000fea0003800000 */
[----:B------:R-:W0:Y:S02]  /*11f40*/  LDC.64 R2, c[0x0][0xa08] ;  /* 0x00028200ff027b82 */ /* 0x000e240000000a00 */
[----:B0-----:R-:W-:-:S05]  /*11f50*/  IMAD.WIDE R2, R19, 0x4, R2 ;  /* 0x0000000413027825 */ /* 0x001fca00078e0202 */
[----:B------:R-:W2:Y:S04]  /*11f60*/  LDG.E R0, desc[UR54][R2.64] ;  /* 0x0000003602007981 */ /* 0x000ea8000c1e1900 */
[----:B------:R-:W2:Y:S02]  /*11f70*/  LDG.E R5, desc[UR54][R2.64+0x4] ;  /* 0x0000043602057981 */ /* 0x000ea4000c1e1900 */
[----:B--2---:R-:W-:-:S07]  /*11f80*/  IMAD.IADD R0, R5, 0x1, -R0 ;  /* 0x0000000105007824 */ /* 0x004fce00078e0a00 */
.L_x_5594:
[----:B0-----:R-:W0:Y:S01]  /*11f90*/  LDC R2, c[0x0][0x448] ;  /* 0x00011200ff027b82 */ /* 0x001e220000000800 */
[----:B------:R-:W-:Y:S01]  /*11fa0*/  IMAD.SHL.U32 R35, R17, 0x40, RZ ;  /* 0x0000004011237824 */ /* 0x000fe200078e00ff */
[----:B------:R-:W-:Y:S01]  /*11fb0*/  LOP3.LUT R22, R22, 0xfffffeff, RZ, 0xc0, !PT ;  /* 0xfffffeff16167812 */ /* 0x000fe200078ec0ff */
[----:B-----5:R-:W-:Y:S02]  /*11fc0*/  IMAD.IADD R29, R0, 0x1, -R31 ;  /* 0x00000001001d7824 */ /* 0x020fe400078e0a1f */
[----:B------:R-:W-:Y:S01]  /*11fd0*/  VIADD R4, R35, 0x3f ;  /* 0x0000003f23047836 */ /* 0x000fe20000000000 */
[----:B0-----:R-:W-:Y:S02]  /*11fe0*/  ISETP.NE.AND P2, PT, R2, 0x1, PT ;  /* 0x000000010200780c */ /* 0x001fe40003f45270 */
[----:B------:R-:W0:Y:S11]  /*11ff0*/  LDC.64 R2, c[0x0][0x9e0] ;  /* 0x00027800ff027b82 */ /* 0x000e360000000a00 */
[----:B------:R-:W1:Y:S01]  /*12000*/  @P2 LDC R5, c[0x0][0x44c] ;  /* 0x00011300ff052b82 */ /* 0x000e620000000800 */
[----:B------:R-:W-:-:S07]  /*12010*/  @P2 LOP3.LUT R22, R22, 0x100, RZ, 0xfc, !PT ;  /* 0x0000010016162812 */ /* 0x000fce00078efcff */
[----:B------:R-:W2:Y:S01]  /*12020*/  @P2 LDC R6, c[0x0][0x450] ;  /* 0x00011400ff062b82 */ /* 0x000ea20000000800 */
[----:B0-----:R-:W-:Y:S01]  /*12030*/  ISETP.GE.AND P1, PT, R3, 0x1, PT ;  /* 0x000000010300780c */ /* 0x001fe20003f26270 */
[----:B-1----:R-:W-:-:S05]  /*12040*/  @P2 IMAD.HI.U32 R5, R4, R5, RZ ;  /* 0x0000000504052227 */ /* 0x002fca00078e00ff */
[----:B--2---:R-:W-:Y:S02]  /*12050*/  @P2 SHF.R.U32.HI R4, RZ, R6, R5 ;  /* 0x00000006ff042219 */ /* 0x004fe40000011605 */
[----:B------:R-:W-:-:S04]  /*12060*/  IADD3 R5, R29, 0x1, -R37 ;  /* 0x000000011d057810 */ /* 0x000fc80007ffe825 */
[----:B------:R-:W-:-:S05]  /*12070*/  IADD3 R7, R5, R4, RZ ;  /* 0x0000000405077210 */ /* 0x000fca0007ffe0ff */
        /* <DEDUP_REMOVED lines=13> */
.L_x_5597:
[----:B------:R-:W-:-:S13]  /*12150*/  ISETP.NE.AND P0, PT, R3, 0x1, PT ;  /* 0x000000010300780c */ /* 0x000fda0003f05270 */
[----:B------:R-:W0:Y:S02]  /*12160*/  @P0 LDC.64 R4, c[0x0][0x9e8] ;  /* 0x00027a00ff040b82 */ /* 0x000e240000000a00 */
[----:B0-----:R-:W-:-:S05]  /*12170*/  @P0 IMAD.HI.U32 R4, R0, R4, RZ ;  /* 0x0000000400040227 */ /* 0x001fca00078e00ff */
[----:B------:R-:W-:-:S07]  /*12180*/  @P0 SHF.R.U32.HI R0, RZ, R5, R4 ;  /* 0x00000005ff000219 */ /* 0x000fce0000011604 */
.L_x_5598:
[----:B------:R-:W-:Y:S05]  /*12190*/  BSYNC B0 ;  /* 0x0000000000007941 */ /* 0x000fea0003800000 */
.L_x_5596:
[----:B------:R-:W-:-:S05]  /*121a0*/  IMAD R5, R0, R3, R3 ;  /* 0x0000000300057224 */ /* 0x000fca00078e0203 */
[----:B------:R-:W-:-:S07]  /*121b0*/  VIMNMX R2, R2, R5, PT ;  /* 0x0000000502027248 */ /* 0x000fce0003fe0100 */
.L_x_5595:
[----:B------:R-:W0:Y:S01]  /*121c0*/  @P2 LDC R4, c[0x0][0x44c] ;  /* 0x00011300ff042b82 */ /* 0x000e220000000800 */
[----:B------:R-:W-:Y:S01]  /*121d0*/  VIADD R2, R2, 0x3f ;  /* 0x0000003f02027836 */ /* 0x000fe20000000000 */
[----:B------:R-:W-:Y:S01]  /*121e0*/  ULDC UR4, c[0x0][0x9dc] ;  /* 0x0002770000047ab9 */ /* 0x000fe20000000800 */
[----:B------:R-:W-:-:S05]  /*121f0*/  IMAD.MOV.U32 R0, RZ, RZ, R35 ;  /* 0x000000ffff007224 */ /* 0x000fca00078e0023 */
[----:B------:R-:W1:Y:S01]  /*12200*/  @P2 LDC R5, c[0x0][0x450] ;  /* 0x00011400ff052b82 */ /* 0x000e620000000800 */
[----:B0-----:R-:W-:-:S05]  /*12210*/  @P2 IMAD.HI.U32 R4, R35, R4, RZ ;  /* 0x0000000423042227 */ /* 0x001fca00078e00ff */
[----:B-1----:R-:W-:Y:S02]  /*12220*/  @P2 SHF.R.U32.HI R0, RZ, R5, R4 ;  /* 0x00000005ff002219 */ /* 0x002fe40000011604 */
[----:B------:R-:W-:-:S04]  /*12230*/  SHF.R.S32.HI R5, RZ, 0x1f, R2 ;  /* 0x0000001fff057819 */ /* 0x000fc80000011402 */
[----:B------:R-:W-:Y:S01]  /*12240*/  LEA.HI R4, R5, R2, RZ, 0x6 ;  /* 0x0000000205047211 */ /* 0x000fe200078f30ff */
[----:B------:R-:W-:-:S03]  /*12250*/  VIADD R2, R29, 0x3f ;  /* 0x0000003f1d027836 */ /* 0x000fc60000000000 */
[----:B------:R-:W-:Y:S02]  /*12260*/  SHF.R.S32.HI R4, RZ, 0x6, R4 ;  /* 0x00000006ff047819 */ /* 0x000fe40000011404 */
[----:B------:R-:W-:-:S04]  /*12270*/  SHF.R.S32.HI R5, RZ, 0x1f, R2 ;  /* 0x0000001fff057819 */ /* 0x000fc80000011402 */
[----:B------:R-:W-:Y:S02]  /*12280*/  LEA.HI R5, R5, R2, RZ, 0x6 ;  /* 0x0000000205057211 */ /* 0x000fe400078f30ff */
[----:B------:R-:W-:Y:S02]  /*12290*/  IADD3 R2, R0, R29, -R37 ;  /* 0x0000001d00027210 */ /* 0x000fe40007ffe825 */
[----:B------:R-:W-:-:S03]  /*122a0*/  SHF.R.S32.HI R5, RZ, 0x6, R5 ;  /* 0x00000006ff057819 */ /* 0x000fc60000011405 */
        /* <DEDUP_REMOVED lines=14> */
.L_x_5601:
[----:B------:R-:W-:-:S13]  /*12390*/  ISETP.NE.AND P0, PT, R3, 0x1, PT ;  /* 0x000000010300780c */ /* 0x000fda0003f05270 */
[----:B------:R-:W1:Y:S02]  /*123a0*/  @P0 LDC.64 R4, c[0x0][0x9e8] ;  /* 0x00027a00ff040b82 */ /* 0x000e640000000a00 */
[----:B-1----:R-:W-:-:S05]  /*123b0*/  @P0 IMAD.HI.U32 R4, R2, R4, RZ ;  /* 0x0000000402040227 */ /* 0x002fca00078e00ff */
[----:B------:R-:W-:-:S07]  /*123c0*/  @P0 SHF.R.U32.HI R2, RZ, R5, R4 ;  /* 0x00000005ff020219 */ /* 0x000fce0000011604 */
.L_x_5602:
[----:B------:R-:W-:Y:S05]  /*123d0*/  BSYNC B0 ;  /* 0x0000000000007941 */ /* 0x000fea0003800000 */
.L_x_5600:
[----:B------:R-:W-:-:S05]  /*123e0*/  IMAD R3, R2, R3, RZ ;  /* 0x0000000302037224 */ /* 0x000fca00078e02ff */
[----:B------:R-:W-:-:S07]  /*123f0*/  VIMNMX R0, R0, R3, !PT ;  /* 0x0000000300007248 */ /* 0x000fce0007fe0100 */
.L_x_5599:
[----:B------:R-:W-:Y:S01]  /*12400*/  SHF.R.S32.HI R3, RZ, 0x1f, R0 ;  /* 0x0000001fff037819 */ /* 0x000fe20000011400 */
[----:B------:R-:W-:Y:S03]  /*12410*/  BSSY B7, `(.L_x_5603) ;  /* 0x000036d000077945 */ /* 0x000fe60003800000 */
[----:B------:R-:W-:-:S04]  /*12420*/  LEA.HI R3, R3, R0, RZ, 0x6 ;  /* 0x0000000003037211 */ /* 0x000fc800078f30ff */
[----:B------:R-:W-:-:S04]  /*12430*/  SHF.R.S32.HI R3, RZ, 0x6, R3 ;  /* 0x00000006ff037819 */ /* 0x000fc80000011403 */
        /* <DEDUP_REMOVED lines=20> */
.L_x_5604:
        /* <DEDUP_REMOVED lines=20> */
.L_x_5607:
[----:B------:R-:W-:Y:S05]  /*126c0*/  BSYNC B6 ;  /* 0x0000000000067941 */ /* 0x000fea0003800000 */
.L_x_5606:
        /* <DEDUP_REMOVED lines=10> */
[----:B------:R-:W-:Y:S01]  /*12770*/  MOV R13, RZ ;  /* 0x000000ff000d7202 */ /* 0x000fe20000000f00 */
[----:B------:R-:W-:Y:S02]  /*12780*/  IMAD.U32 R5, RZ, RZ, UR7 ;  /* 0x00000007ff057e24 */ /* 0x000fe4000f8e00ff */
[----:B------:R-:W-:Y:S02]  /*12790*/  IMAD.U32 R6, RZ, RZ, UR8 ;  /* 0x00000008ff067e24 */ /* 0x000fe4000f8e00ff */
[----:B------:R-:W-:-:S02]  /*127a0*/  IMAD.U32 R7, RZ, RZ, UR9 ;  /* 0x00000009ff077e24 */ /* 0x000fc4000f8e00ff */
[----:B------:R-:W-:Y:S02]  /*127b0*/  IMAD.U32 R10, RZ, RZ, UR4 ;  /* 0x00000004ff0a7e24 */ /* 0x000fe4000f8e00ff */
[----:B------:R-:W-:Y:S02]  /*127c0*/  IMAD.U32 R11, RZ, RZ, UR5 ;  /* 0x00000005ff0b7e24 */ /* 0x000fe4000f8e00ff */
[----:B------:R-:W-:Y:S02]  /*127d0*/  IMAD.MOV.U32 R8, RZ, RZ, 0x70 ;  /* 0x00000070ff087424 */ /* 0x000fe400078e00ff */
[----:B-1----:R-:W-:-:S07]  /*127e0*/  IMAD.MOV.U32 R12, RZ, RZ, 0x1 ;  /* 0x00000001ff0c7424 */ /* 0x002fce00078e00ff */
[----:B------:R-:W-:-:S07]  /*127f0*/  LEPC R20, `(.L_x_5610) ;  /* 0x000000001014794e */ /* 0x000fce0000000000 */
[----:B0-2---:R-:W-:Y:S05]  /*12800*/  CALL.ABS.NOINC R2 ;  /* 0x0000000002007343 */ /* 0x005fea0003c00000 */
.L_x_5610:
[----:B------:R0:W1:Y:S01]  /*12810*/  LDC.64 R2, c[0x4][R17] ;  /* 0x0100000011027b82 */ /* 0x0000620000000a00 */
[----:B------:R-:W-:Y:S01]  /*12820*/  ULDC.64 UR6, c[0x4][0xf0] ;  /* 0x01003c0000067ab9 */ /* 0x000fe20000000a00 */
[----:B------:R-:W-:Y:S01]  /*12830*/  ULDC.64 UR8, c[0x4][0xf8] ;  /* 0x01003e0000087ab9 */ /* 0x000fe20000000a00 */
[----:B------:R-:W-:Y:S01]  /*12840*/  ULDC.64 UR4, c[0x4][0x50] ;  /* 0x0100140000047ab9 */ /* 0x000fe20000000a00 */
        /* <DEDUP_REMOVED lines=8> */
[----:B0-----:R-:W-:-:S07]  /*128d0*/  IMAD.MOV.U32 R12, RZ, RZ, 0x1 ;  /* 0x00000001ff0c7424 */ /* 0x001fce00078e00ff */
[----:B------:R-:W-:-:S07]  /*128e0*/  LEPC R20, `(.L_x_5609) ;  /* 0x000000001014794e */ /* 0x000fce0000000000 */
[----:B-1----:R-:W-:Y:S05]  /*128f0*/  CALL.ABS.NOINC R2 ;  /* 0x0000000002007343 */ /* 0x002fea0003c00000 */
.L_x_5609:
[----:B------:R-:W-:Y:S05]  /*12900*/  BSYNC B6 ;  /* 0x0000000000067941 */ /* 0x000fea0003800000 */
.L_x_5608:
[----:B------:R-:W1:Y:S01]  /*12910*/  S2R R20, SR_TID.X ;  /* 0x0000000000147919 */ /* 0x000e620000002100 */
[----:B------:R-:W-:Y:S01]  /*12920*/  ULDC.64 UR4, c[0x0][0x9f8] ;  /* 0x00027e0000047ab9 */ /* 0x000fe20000000a00 */
[----:B------:R-:W-:Y:S01]  /*12930*/  IMAD.MOV.U32 R28, RZ, RZ, R19 ;  /* 0x000000ffff1c7224 */ /* 0x000fe200078e0013 */
[----:B------:R-:W-:Y:S01]  /*12940*/  ISETP.NE.U32.AND P0, PT, RZ, UR4, PT ;  /* 0x00000004ff007c0c */ /* 0x000fe2000bf05070 */
[----:B------:R-:W2:Y:S01]  /*12950*/  S2R R17, SR_TID.X ;  /* 0x0000000000117919 */ /* 0x000ea20000002100 */
[----:B------:R-:W-:Y:S01]  /*12960*/  ULDC UR4, c[0x0][0x320] ;  /* 0x0000c80000047ab9 */ /* 0x000fe20000000800 */
[----:B------:R-:W3:Y:S01]  /*12970*/  LDC R9, c[0x0][0x430] ;  /* 0x00010c00ff097b82 */ /* 0x000ee20000000800 */
[----:B------:R-:W-:-:S13]  /*12980*/  ISETP.NE.AND.EX P0, PT, RZ, UR5, PT, P0 ;  /* 0x00000005ff007c0c */ /* 0x000fda000bf05300 */
[----:B------:R-:W4:Y:S01]  /*12990*/  @P0 LDC.64 R2, c[0x0][0x9f8] ;  /* 0x00027e00ff020b82 */ /* 0x000f220000000a00 */
[----:B-1----:R-:W-:Y:S02]  /*129a0*/  IMAD.SHL.U32 R20, R20, 0x8, RZ ;  /* 0x0000000814147824 */ /* 0x002fe400078e00ff */
[----:B--2---:R-:W-:-:S03]  /*129b0*/  IMAD.SHL.U32 R17, R17, 0x8, RZ ;  /* 0x0000000811117824 */ /* 0x004fc600078e00ff */
[----:B------:R-:W-:-:S04]  /*129c0*/  LOP3.LUT R20, R20, 0x38, RZ, 0xc0, !PT ;  /* 0x0000003814147812 */ /* 0x000fc800078ec0ff */
[C---:B------:R-:W-:Y:S02]  /*129d0*/  LOP3.LUT R26, R20.reuse, 0x180, RZ, 0xfc, !PT ;  /* 0x00000180141a7812 */ /* 0x040fe400078efcff */
[----:B------:R-:W-:Y:S01]  /*129e0*/  LOP3.LUT R20, R20, 0x40, RZ, 0xfc, !PT ;  /* 0x0000004014147812 */ /* 0x000fe200078efcff */
[----:B----4-:R-:W-:Y:S01]  /*129f0*/  @P0 IMAD.WIDE R2, R19, 0x4, R2 ;  /* 0x0000000413020825 */ /* 0x010fe200078e0202 */
[----:B------:R-:W-:Y:S02]  /*12a00*/  LOP3.LUT R17, R17, 0x38, RZ, 0xc0, !PT ;  /* 0x0000003811117812 */ /* 0x000fe400078ec0ff */
[----:B------:R-:W-:Y:S02]  /*12a10*/  ISETP.GE.AND P3, PT, R20, UR4, PT ;  /* 0x0000000414007c0c */ /* 0x000fe4000bf66270 */
[----:B------:R-:W-:Y:S01]  /*12a20*/  LOP3.LUT R20, R17, 0x1c0, RZ, 0xfc, !PT ;  /* 0x000001c011147812 */ /* 0x000fe200078efcff */
[----:B------:R1:W5:Y:S01]  /*12a30*/  @P0 LDG.E R28, desc[UR54][R2.64] ;  /* 0x00000036021c0981 */ /* 0x000362000c1e1900 */
[----:B------:R-:W-:Y:S01]  /*12a40*/  ISETP.GE.AND P1, PT, R26, UR4, PT ;  /* 0x000000041a007c0c */ /* 0x000fe2000bf26270 */
[----:B------:R-:W-:Y:S01]  /*12a50*/  UMOV UR5, 0xffffffff ;  /* 0xffffffff00057882 */ /* 0x000fe20000000000 */
[----:B------:R-:W-:Y:S01]  /*12a60*/  ISETP.GE.AND P0, PT, R20, UR4, PT ;  /* 0x0000000414007c0c */ /* 0x000fe2000bf06270 */
[----:B------:R-:W2:Y:S01]  /*12a70*/  S2R R21, SR_TID.X ;  /* 0x0000000000157919 */ /* 0x000ea20000002100 */
[----:B------:R-:W-:-:S02]  /*12a80*/  LEA R0, R27, 0xffffffc0, 0x6 ;  /* 0xffffffc01b007811 */ /* 0x000fc400078e30ff */
[----:B------:R-:W-:Y:S01]  /*12a90*/  LOP3.LUT R22, R22, 0xffffffbf, RZ, 0xc0, !PT ;  /* 0xffffffbf16167812 */ /* 0x000fe200078ec0ff */
[----:B------:R-:W4:Y:S01]  /*12aa0*/  S2R R20, SR_TID.X ;  /* 0x0000000000147919 */ /* 0x000f220000002100 */
[----:B------:R-:W-:Y:S02]  /*12ab0*/  SEL R6, RZ, 0x40, P1 ;  /* 0x00000040ff067807 */ /* 0x000fe40000800000 */
[----:B------:R-:W-:Y:S01]  /*12ac0*/  @P3 LOP3.LUT R22, R22, 0x40, RZ, 0xfc, !PT ;  /* 0x0000004016163812 */ /* 0x000fe200078efcff */
[----:B------:R-:W0:Y:S03]  /*12ad0*/  S2R R17, SR_TID.X ;  /* 0x0000000000117919 */ /* 0x000e260000002100 */
[----:B------:R-:W-:Y:S01]  /*12ae0*/  LOP3.LUT R22, R22, 0xffffff7f, RZ, 0xc0, !PT ;  /* 0xffffff7f16167812 */ /* 0x000fe200078ec0ff */
[----:B------:R-:W3:Y:S01]  /*12af0*/  S2R R26, SR_TID.X ;  /* 0x00000000001a7919 */ /* 0x000ee20000002100 */
[----:B--2---:R-:W-:-:S02]  /*12b00*/  IMAD.SHL.U32 R21, R21, 0x8, RZ ;  /* 0x0000000815157824 */ /* 0x004fc400078e00ff */
[----:B----4-:R-:W-:-:S03]  /*12b10*/  IMAD.SHL.U32 R20, R20, 0x8, RZ ;  /* 0x0000000814147824 */ /* 0x010fc600078e00ff */
[----:B------:R-:W-:Y:S01]  /*12b20*/  LOP3.LUT R21, R21, 0x38, RZ, 0xc0, !PT ;  /* 0x0000003815157812 */ /* 0x000fe200078ec0ff */
[----:B0-----:R-:W-:Y:S01]  /*12b30*/  IMAD.SHL.U32 R17, R17, 0x8, RZ ;  /* 0x0000000811117824 */ /* 0x001fe200078e00ff */
[----:B------:R-:W-:Y:S02]  /*12b40*/  LOP3.LUT R20, R20, 0x38, RZ, 0xc0, !PT ;  /* 0x0000003814147812 */ /* 0x000fe400078ec0ff */
[----:B------:R-:W-:Y:S02]  /*12b50*/  ISETP.GE.AND P2, PT, R21, UR4, PT ;  /* 0x0000000415007c0c */ /* 0x000fe4000bf46270 */
[----:B---3--:R-:W-:Y:S02]  /*12b60*/  LOP3.LUT R26, R26, 0x7f, RZ, 0xc0, !PT ;  /* 0x0000007f1a1a7812 */ /* 0x008fe400078ec0ff */
[----:B------:R-:W-:Y:S02]  /*12b70*/  LOP3.LUT R17, R17, 0x38, RZ, 0xc0, !PT ;  /* 0x0000003811117812 */ /* 0x000fe400078ec0ff */
[----:B------:R-:W-:-:S02]  /*12b80*/  SHF.R.U32.HI R27, RZ, 0x3, R26 ;  /* 0x00000003ff1b7819 */ /* 0x000fc4000001161a */
[----:B------:R-:W-:Y:S02]  /*12b90*/  LOP3.LUT R26, R20, 0xc0, RZ, 0xfc, !PT ;  /* 0x000000c0141a7812 */ /* 0x000fe400078efcff */
[----:B------:R-:W0:Y:S01]  /*12ba0*/  S2R R20, SR_TID.X ;  /* 0x0000000000147919 */ /* 0x000e220000002100 */
[----:B------:R-:W-:Y:S02]  /*12bb0*/  LOP3.LUT R17, R17, 0x80, RZ, 0xfc, !PT ;  /* 0x0000008011117812 */ /* 0x000fe400078efcff */
[----:B------:R-:W-:Y:S02]  /*12bc0*/  @P2 LOP3.LUT R22, R22, 0x80, RZ, 0xfc, !PT ;  /* 0x0000008016162812 */ /* 0x000fe400078efcff */
[----:B------:R-:W-:Y:S02]  /*12bd0*/  ISETP.GE.AND P5, PT, R17, UR4, PT ;  /* 0x0000000411007c0c */ /* 0x000fe4000bfa6270 */
[----:B------:R-:W-:Y:S02]  /*12be0*/  ISETP.GE.AND P4, PT, R26, UR4, PT ;  /* 0x000000041a007c0c */ /* 0x000fe4000bf86270 */
[----:B------:R-:W-:-:S02]  /*12bf0*/  LOP3.LUT R22, R22, 0xffffffdf, RZ, 0xc0, !PT ;  /* 0xffffffdf16167812 */ /* 0x000fc400078ec0ff */
[C---:B------:R-:W-:Y:S02]  /*12c00*/  LOP3.LUT R26, R21.reuse, 0x100, RZ, 0xfc, !PT ;  /* 0x00000100151a7812 */ /* 0x040fe400078efcff */
[----:B------:R-:W-:Y:S02]  /*12c10*/  LOP3.LUT R21, R21, 0x140, RZ, 0xfc, !PT ;  /* 0x0000014015157812 */ /* 0x000fe400078efcff */
[----:B------:R-:W-:Y:S02]  /*12c20*/  ISETP.GE.AND P3, PT, R26, UR4, PT ;  /* 0x000000041a007c0c */ /* 0x000fe4000bf66270 */
[----:B------:R-:W-:Y:S02]  /*12c30*/  ISETP.GE.AND P2, PT, R21, UR4, PT ;  /* 0x0000000415007c0c */ /* 0x000fe4000bf46270 */
[----:B------:R-:W-:Y:S02]  /*12c40*/  @P5 LOP3.LUT R22, R22, 0x20, RZ, 0xfc, !PT ;  /* 0x0000002016165812 */ /* 0x000fe400078efcff */
[----:B------:R-:W-:-:S02]  /*12c50*/  SEL R17, RZ, 0x80, P0 ;  /* 0x00000080ff117807 */ /* 0x000fc40000000000 */
[----:B------:R-:W-:-:S04]  /*12c60*/  LOP3.LUT R22, R22, 0xffffffef, RZ, 0xc0, !PT ;  /* 0xffffffef16167812 */ /* 0x000fc800078ec0ff */
[----:B------:R-:W-:-:S04]  /*12c70*/  @P4 LOP3.LUT R22, R22, 0x10, RZ, 0xfc, !PT ;  /* 0x0000001016164812 */ /* 0x000fc800078efcff */
[----:B------:R-:W-:Y:S01]  /*12c80*/  LOP3.LUT R22, R22, 0xfffffffb, RZ, 0xc0, !PT ;  /* 0xfffffffb16167812 */ /* 0x000fe200078ec0ff */
[----:B0-----:R-:W-:-:S03]  /*12c90*/  IMAD.SHL.U32 R20, R20, 0x10, RZ ;  /* 0x0000001014147824 */ /* 0x001fc600078e00ff */
[----:B------:R-:W-:Y:S02]  /*12ca0*/  @P2 LOP3.LUT R22, R22, 0x4, RZ, 0xfc, !PT ;  /* 0x0000000416162812 */ /* 0x000fe400078efcff */
[----:B------:R-:W-:Y:S02]  /*12cb0*/  LOP3.LUT R20, R27, 0x70, R20, 0xf8, !PT ;  /* 0x000000701b147812 */ /* 0x000fe400078ef814 */
[----:B------:R-:W-:-:S03]  /*12cc0*/  LOP3.LUT R22, R22, 0xfffffff7, RZ, 0xc0, !PT ;  /* 0xfffffff716167812 */ /* 0x000fc600078ec0ff */
[----:B------:R-:W-:Y:S01]  /*12cd0*/  IMAD.IADD R36, R20, 0x1, R0 ;  /* 0x0000000114247824 */ /* 0x000fe200078e0200 */
[----:B------:R-:W-:Y:S01]  /*12ce0*/  @P3 LOP3.LUT R22, R22, 0x8, RZ, 0xfc, !PT ;  /* 0x0000000816163812 */ /* 0x000fe200078efcff */
[----:B-1----:R-:W-:Y:S06]  /*12cf0*/  BRA.DIV UR5, `(.L_x_5611) ;  /* 0x00000042056c7947 */ /* 0x002fec000b800000 */
.L_x_5678:
[----:B------:R-:W-:Y:S01]  /*12d00*/  ISETP.NE.AND P1, PT, R9, 0x1, PT ;  /* 0x000000010900780c */ /* 0x000fe20003f25270 */
[----:B------:R-:W-:Y:S01]  /*12d10*/  IMAD.MOV.U32 R30, RZ, RZ, RZ ;  /* 0x000000ffff1e7224 */ /* 0x000fe200078e00ff */
        /* <DEDUP_REMOVED lines=36> */
[----:B------:R-:W-:Y:S01]  /*12f60*/  LOP3.LUT R2, R4, R2, R3, 0xfe, !PT ;  /* 0x0000000204027212 */ /* 0x000fe200078efe03 */
[----:B------:R-:W-:-:S03]  /*12f70*/  IMAD.U32 R3, RZ, RZ, UR36 ;  /* 0x00000024ff037e24 */ /* 0x000fc6000f8e00ff */
[----:B------:R-:W-:Y:S01]  /*12f80*/  LOP3.LUT R6, R2, R6, RZ, 0xfc, !PT ;  /* 0x0000000602067212 */ /* 0x000fe200078efcff */
[----:B------:R-:W-:Y:S01]  /*12f90*/  IMAD.MOV R2, RZ, RZ, -R7 ;  /* 0x000000ffff027224 */ /* 0x000fe200078e0a07 */
[----:B------:R-:W-:Y:S02]  /*12fa0*/  ISETP.NE.AND P0, PT, R3, 0x3, PT ;  /* 0x000000030300780c */ /* 0x000fe40003f05270 */
[----:B------:R-:W-:Y:S01]  /*12fb0*/  LOP3.LUT R17, R6, R17, RZ, 0xfc, !PT ;  /* 0x0000001106117212 */ /* 0x000fe200078efcff */
[----:B------:R0:W-:Y:S01]  /*12fc0*/  STL [R1+0x14], R6 ;  /* 0x0000140601007387 */ /* 0x0001e20000100800 */
[----:B------:R-:W-:-:S09]  /*12fd0*/  IMAD R36, R9, R2, R36 ;  /* 0x0000000209247224 */ /* 0x000fd200078e0224 */
[----:B------:R-:W-:-:S04]  /*12fe0*/  @P0 LOP3.LUT R22, R22, 0x400, RZ, 0xfc, !PT ;  /* 0x0000040016160812 */ /* 0x000fc800078efcff */
[----:B------:R-:W-:-:S04]  /*12ff0*/  LOP3.LUT R22, R22, 0xfffffffe, RZ, 0xc0, !PT ;  /* 0xfffffffe16167812 */ /* 0x000fc800078ec0ff */
[----:B------:R-:W-:Y:S01]  /*13000*/  @P1 LOP3.LUT R22, R22, 0x1, RZ, 0xfc, !PT ;  /* 0x0000000116161812 */ /* 0x000fe200078efcff */
[----:B0-----:R-:W-:Y:S06]  /*13010*/  @!P0 BRA `(.L_x_5612) ;  /* 0x0000000000048947 */ /* 0x001fec0003800000 */
[----:B------:R-:W-:Y:S01]  /*13020*/  BPT.TRAP 0x1 ;  /* 0x000000040000795c */ /* 0x000fe20000300000 */
.L_x_5612:
[----:B------:R-:W0:Y:S01]  /*13030*/  S2R R2, SR_TID.X ;  /* 0x0000000000027919 */ /* 0x000e220000002100 */
[----:B------:R-:W-:Y:S01]  /*13040*/  IMAD R27, R24, 0x8, R23 ;  /* 0x00000008181b7824 */ /* 0x000fe200078e0217 */
[----:B------:R-:W-:Y:S01]  /*13050*/  BSSY B0, `(.L_x_5613) ;  /* 0x0000007000007945 */ /* 0x000fe20003800000 */
[----:B0-----:R-:W-:-:S04]  /*13060*/  LOP3.LUT R2, R2, 0x7f, RZ, 0xc0, !PT ;  /* 0x0000007f02027812 */ /* 0x001fc800078ec0ff */
[----:B------:R-:W-:-:S04]  /*13070*/  SHF.R.U32.HI R2, RZ, 0x3, R2 ;  /* 0x00000003ff027819 */ /* 0x000fc80000011602 */
[----:B------:R-:W-:Y:S02]  /*13080*/  IADD3 R29, -R2, R29, -R0 ;  /* 0x0000001d021d7210 */ /* 0x000fe40007ffe900 */
[----:B------:R-:W-:-:S04]  /*13090*/  SHF.L.U32 R0, R25, 0x1f, RZ ;  /* 0x0000001f19007819 */ /* 0x000fc800000006ff */
[----:B------:R-:W0:Y:S02]  /*130a0*/  SYNCS.PHASECHK.TRANS64.TRYWAIT P0, [R27+URZ+0x28c40], R0 ;  /* 0x028c40001b0075a7 */ /* 0x000e24000800017f */
[----:B0-----:R-:W-:Y:S05]  /*130b0*/  @!P0 BRA `(.L_x_5614) ;  /* 0x0000003c00b08947 */ /* 0x001fea0003800000 */
.L_x_5679:
[----:B------:R-:W-:Y:S05]  /*130c0*/  BSYNC B0 ;  /* 0x0000000000007941 */ /* 0x000fea0003800000 */
.L_x_5613:
[----:B------:R-:W1:Y:S01]  /*130d0*/  S2R R7, SR_TID.X ;  /* 0x0000000000077919 */ /* 0x000e620000002100 */
[----:B0-----:R-:W-:Y:S01]  /*130e0*/  SHF.R.S32.HI R0, RZ, 0x1f, R36 ;  /* 0x0000001fff007819 */ /* 0x001fe20000011424 */
[----:B------:R-:W-:Y:S01]  /*130f0*/  ULDC.64 UR4, c[0x0][0x300] ;  /* 0x0000c00000047ab9 */ /* 0x000fe20000000a00 */
[----:B-----5:R-:W-:Y:S01]  /*13100*/  SHF.R.S32.HI R4, RZ, 0x1f, R30 ;  /* 0x0000001fff047819 */ /* 0x020fe2000001141e */
[----:B------:R-:W-:Y:S01]  /*13110*/  IMAD.WIDE.U32 R2, R36, UR4, RZ ;  /* 0x0000000424027c25 */ /* 0x000fe2000f8e00ff */
[----:B------:R-:W-:Y:S01]  /*13120*/  LOP3.LUT R22, R22, 0xfffffffd, RZ, 0xc0, !PT ;  /* 0xfffffffd16167812 */ /* 0x000fe200078ec0ff */
[----:B------:R0:W-:Y:S04]  /*13130*/  STL [R1+0x8], R0 ;  /* 0x0000080001007387 */ /* 0x0001e80000100800 */
[----:B------:R2:W-:Y:S01]  /*13140*/  STL [R1+0xc], R4 ;  /* 0x00000c0401007387 */ /* 0x0005e20000100800 */
[----:B0-----:R-:W-:-:S04]  /*13150*/  IMAD R0, R0, UR4, RZ ;  /* 0x0000000400007c24 */ /* 0x001fc8000f8e02ff */
[----:B------:R-:W-:Y:S01]  /*13160*/  IMAD R0, R36, UR5, R0 ;  /* 0x0000000524007c24 */ /* 0x000fe2000f8e0200 */
[----:B------:R-:W-:-:S04]  /*13170*/  ULDC.64 UR4, c[0x0][0x310] ;  /* 0x0000c40000047ab9 */ /* 0x000fc80000000a00 */
[----:B------:R-:W-:Y:S01]  /*13180*/  IADD3 R3, R3, R0, RZ ;  /* 0x0000000003037210 */ /* 0x000fe20007ffe0ff */
[----:B------:R-:W-:Y:S02]  /*13190*/  IMAD R0, R4, UR4, RZ ;  /* 0x0000000404007c24 */ /* 0x000fe4000f8e02ff */
[----:B--2---:R-:W-:Y:S02]  /*131a0*/  IMAD R4, R24, 0x1000, R34 ;  /* 0x0000100018047824 */ /* 0x004fe400078e0222 */
[C---:B------:R-:W-:Y:S02]  /*131b0*/  IMAD R0, R30.reuse, UR5, R0 ;  /* 0x000000051e007c24 */ /* 0x040fe4000f8e0200 */
[----:B------:R-:W-:Y:S01]  /*131c0*/  IMAD.WIDE.U32 R2, R30, UR4, R2 ;  /* 0x000000041e027c25 */ /* 0x000fe2000f8e0002 */
[----:B------:R-:W-:-:S03]  /*131d0*/  ULDC.64 UR4, c[0x0][0x308] ;  /* 0x0000c20000047ab9 */ /* 0x000fc60000000a00 */
[----:B------:R-:W-:Y:S02]  /*131e0*/  IMAD.IADD R3, R3, 0x1, R0 ;  /* 0x0000000103037824 */ /* 0x000fe400078e0200 */
[----:B------:R-:W-:Y:S02]  /*131f0*/  IMAD R0, R26, UR4, RZ ;  /* 0x000000041a007c24 */ /* 0x000fe4000f8e02ff */
[----:B-1----:R-:W-:Y:S02]  /*13200*/  IMAD.SHL.U32 R7, R7, 0x8, RZ ;  /* 0x0000000807077824 */ /* 0x002fe400078e00ff */
[C---:B------:R-:W-:Y:S02]  /*13210*/  IMAD R0, R18.reuse, UR5, R0 ;  /* 0x0000000512007c24 */ /* 0x040fe4000f8e0200 */
[----:B------:R-:W-:Y:S01]  /*13220*/  IMAD.WIDE.U32 R2, R18, UR4, R2 ;  /* 0x0000000412027c25 */ /* 0x000fe2000f8e0002 */
[----:B------:R-:W-:Y:S01]  /*13230*/  ULDC.64 UR4, c[0x0][0x2e8] ;  /* 0x0000ba0000047ab9 */ /* 0x000fe20000000a00 */
[----:B------:R-:W-:-:S02]  /*13240*/  LOP3.LUT R7, R7, 0x38, RZ, 0xc0, !PT ;  /* 0x0000003807077812 */ /* 0x000fc400078ec0ff */
[----:B------:R-:W-:Y:S01]  /*13250*/  IMAD.IADD R5, R3, 0x1, R0 ;  /* 0x0000000103057824 */ /* 0x000fe200078e0200 */
[C---:B------:R-:W-:Y:S01]  /*13260*/  LEA R0, P0, R2.reuse, UR4, 0x1 ;  /* 0x0000000402007c11 */ /* 0x040fe2000f8008ff */
[----:B------:R-:W-:Y:S02]  /*13270*/  ULDC UR4, c[0x0][0x2f4] ;  /* 0x0000bd0000047ab9 */ /* 0x000fe40000000800 */
[----:B------:R-:W-:Y:S02]  /*13280*/  ISETP.GE.AND P2, PT, R7, UR4, PT ;  /* 0x0000000407007c0c */ /* 0x000fe4000bf46270 */
[----:B------:R-:W-:Y:S01]  /*13290*/  LEA.HI.X R5, R2, UR5, R5, 0x1, P0 ;  /* 0x0000000502057c11 */ /* 0x000fe200080f0c05 */
[----:B------:R-:W-:Y:S01]  /*132a0*/  UMOV UR5, 0xffffffff ;  /* 0xffffffff00057882 */ /* 0x000fe20000000000 */
[----:B------:R-:W-:-:S09]  /*132b0*/  ISETP.GE.AND P0, PT, R29, 0x1, PT ;  /* 0x000000011d00780c */ /* 0x000fd20003f06270 */
        /* <DEDUP_REMOVED lines=28> */
[----:B0-----:R-:W-:-:S04]  /*13480*/  @P0 LEA R3, P1, R7, R3, 0x1 ;  /* 0x0000000307030211 */ /* 0x001fc800078208ff */
[----:B-1----:R-:W-:-:S04]  /*13490*/  @P0 IADD3.X R2, RZ, R2, RZ, P1, !PT ;  /* 0x00000002ff020210 */ /* 0x002fc80000ffe4ff */
[----:B------:R-:W-:-:S04]  /*134a0*/  @P0 LOP3.LUT R3, R3, R2, RZ, 0x3c, !PT ;  /* 0x0000000203030212 */ /* 0x000fc800078e3cff */
[----:B------:R-:W-:-:S04]  /*134b0*/  @P0 LOP3.LUT R2, R3, R2, RZ, 0x3c, !PT ;  /* 0x0000000203020212 */ /* 0x000fc800078e3cff */
[----:B------:R-:W-:-:S05]  /*134c0*/  @P0 LOP3.LUT R3, R3, R2, RZ, 0x3c, !PT ;  /* 0x0000000203030212 */ /* 0x000fca00078e3cff */
[----:B--23--:R1:W-:Y:S02]  /*134d0*/  @P0 LDGSTS.E.BYPASS.LTC128B.128 [R6+0x23400], desc[UR54][R2.64], !P2 ;  /* 0x2340000002060fae */ /* 0x00c3e4000d101d76 */
.L_x_5689:
        /* <DEDUP_REMOVED lines=10> */
.L_x_5616:
        /* <DEDUP_REMOVED lines=11> */
.L_x_5617:
        /* <DEDUP_REMOVED lines=23> */
.L_x_5619:
[----:B------:R-:W-:Y:S05]  /*137a0*/  BSYNC B6 ;  /* 0x0000000000067941 */ /* 0x000fea0003800000 */
.L_x_5618:
[----:B0-----:R-:W2:Y:S01]  /*137b0*/  LDL.LU R2, [R1] ;  /* 0x0000000001027983 */ /* 0x001ea20000300800 */
[----:B------:R-:W0:Y:S01]  /*137c0*/  LDC R21, c[0x0][0x448] ;  /* 0x00011200ff157b82 */ /* 0x000e220000000800 */
[----:B------:R-:W-:Y:S01]  /*137d0*/  ULDC.64 UR4, c[0x0][0x298] ;  /* 0x0000a60000047ab9 */ /* 0x000fe20000000a00 */
[----:B------:R-:W-:Y:S01]  /*137e0*/  LOP3.LUT P6, RZ, R22, 0x200, RZ, 0xc0, !PT ;  /* 0x0000020016ff7812 */ /* 0x000fe200078cc0ff */
[----:B------:R3:W5:Y:S01]  /*137f0*/  LDL R7, [R1+0x18] ;  /* 0x0000180001077983 */ /* 0x0007620000100800 */
[----:B------:R-:W-:Y:S01]  /*13800*/  SHF.R.S32.HI R4, RZ, 0x1f, R19 ;  /* 0x0000001fff047819 */ /* 0x000fe20000011413 */
[----:B------:R-:W4:Y:S03]  /*13810*/  S2R R20, SR_TID.X ;  /* 0x0000000000147919 */ /* 0x000f260000002100 */
[----:B------:R-:W-:Y:S02]  /*13820*/  SEL R4, R4, RZ, !P6 ;  /* 0x000000ff04047207 */ /* 0x000fe40007000000 */
[----:B----4-:R-:W-:Y:S01]  /*13830*/  LOP3.LUT R20, R20, 0x7f, RZ, 0xc0, !PT ;  /* 0x0000007f14147812 */ /* 0x010fe200078ec0ff */
[----:B------:R-:W4:Y:S02]  /*13840*/  S2R R8, SR_TID.X ;  /* 0x0000000000087919 */ /* 0x000f240000002100 */
[----:B----4-:R-:W-:-:S05]  /*13850*/  IMAD.SHL.U32 R8, R8, 0x8, RZ ;  /* 0x0000000808087824 */ /* 0x010fca00078e00ff */
[----:B------:R-:W-:Y:S02]  /*13860*/  LOP3.LUT R8, R8, 0x38, RZ, 0xc0, !PT ;  /* 0x0000003808087812 */ /* 0x000fe400078ec0ff */
[----:B--2---:R-:W-:-:S05]  /*13870*/  SHF.R.S32.HI R0, RZ, 0x1f, R2 ;  /* 0x0000001fff007819 */ /* 0x004fca0000011402 */
[----:B------:R-:W-:-:S04]  /*13880*/  IMAD R0, R0, UR4, RZ ;  /* 0x0000000400007c24 */ /* 0x000fc8000f8e02ff */
        /* <DEDUP_REMOVED lines=9> */
[----:B------:R-:W-:Y:S01]  /*13920*/  IMAD.IADD R3, R3, 0x1, R0 ;  /* 0x0000000103037824 */ /* 0x000fe200078e0200 */
[----:B------:R-:W-:Y:S02]  /*13930*/  SEL R0, R19, RZ, !P6 ;  /* 0x000000ff13007207 */ /* 0x000fe40007000000 */
[----:B0-----:R-:W-:Y:S02]  /*13940*/  ISETP.NE.AND P6, PT, R21, 0x1, PT ;  /* 0x000000011500780c */ /* 0x001fe40003fc5270 */
[----:B------:R-:W-:Y:S01]  /*13950*/  SHF.R.U32.HI R21, RZ, 0x3, R20 ;  /* 0x00000003ff157819 */ /* 0x000fe20000011614 */
[C---:B------:R-:W-:Y:S01]  /*13960*/  IMAD.WIDE.U32 R2, R0.reuse, UR4, R2 ;  /* 0x0000000400027c25 */ /* 0x040fe2000f8e0002 */
[----:B------:R-:W0:Y:S03]  /*13970*/  S2R R20, SR_TID.X ;  /* 0x0000000000147919 */ /* 0x000e260000002100 */
[----:B------:R-:W-:Y:S01]  /*13980*/  IMAD R4, R0, UR5, R4 ;  /* 0x0000000500047c24 */ /* 0x000fe2000f8e0204 */
[----:B------:R-:W-:-:S03]  /*13990*/  ULDC.64 UR4, c[0x0][0x2d0] ;  /* 0x0000b40000047ab9 */ /* 0x000fc60000000a00 */
[----:B------:R-:W-:Y:S02]  /*139a0*/  IMAD.IADD R3, R3, 0x1, R4 ;  /* 0x0000000103037824 */ /* 0x000fe400078e0204 */
[----:B------:R-:W2:Y:S08]  /*139b0*/  @P6 LDC R6, c[0x0][0x44c] ;  /* 0x00011300ff066b82 */ /* 0x000eb00000000800 */
[----:B------:R-:W4:Y:S01]  /*139c0*/  @P6 LDC R0, c[0x0][0x450] ;  /* 0x00011400ff006b82 */ /* 0x000f220000000800 */
[----:B0-----:R-:W-:-:S04]  /*139d0*/  SHF.L.U32 R20, R20, 0x4, RZ ;  /* 0x0000000414147819 */ /* 0x001fc800000006ff */
[----:B------:R-:W-:-:S05]  /*139e0*/  LOP3.LUT R20, R21, 0x70, R20, 0xf8, !PT ;  /* 0x0000007015147812 */ /* 0x000fca00078ef814 */
[----:B------:R-:W-:-:S04]  /*139f0*/  IMAD.IADD R5, R20, 0x1, R35 ;  /* 0x0000000114057824 */ /* 0x000fc800078e0223 */
[----:B--2---:R-:W-:-:S04]  /*13a00*/  @P6 IMAD.HI.U32 R6, R5, R6, RZ ;  /* 0x0000000605066227 */ /* 0x004fc800078e00ff */
[----:B------:R-:W-:Y:S01]  /*13a10*/  IMAD.MOV.U32 R4, RZ, RZ, R5 ;  /* 0x000000ffff047224 */ /* 0x000fe200078e0005 */
[----:B----4-:R-:W-:Y:S02]  /*13a20*/  @P6 SHF.R.U32.HI R4, RZ, R0, R6 ;  /* 0x00000000ff046219 */ /* 0x010fe40000011606 */
[----:B------:R-:W0:Y:S03]  /*13a30*/  LDC R6, c[0x0][0x448] ;  /* 0x00011200ff067b82 */ /* 0x000e260000000800 */
[----:B------:R-:W-:Y:S01]  /*13a40*/  IMAD.MOV R0, RZ, RZ, -R4 ;  /* 0x000000ffff007224 */ /* 0x000fe200078e0a04 */
[----:B------:R-:W2:Y:S01]  /*13a50*/  S2R R20, SR_TID.X ;  /* 0x0000000000147919 */ /* 0x000ea20000002100 */
        /* <DEDUP_REMOVED lines=14> */
[----:B------:R-:W-:Y:S01]  /*13b40*/  ULDC UR4, c[0x0][0x2b8] ;  /* 0x0000ae0000047ab9 */ /* 0x000fe20000000800 */
[----:B--2---:R-:W-:-:S03]  /*13b50*/  LOP3.LUT R20, R20, 0x7f, RZ, 0xc0, !PT ;  /* 0x0000007f14147812 */ /* 0x004fc600078ec0ff */
[----:B------:R-:W-:Y:S01]  /*13b60*/  LEA.HI.X R4, R2, UR5, R4, 0x1, P0 ;  /* 0x0000000502047c11 */ /* 0x000fe200080f0c04 */
[----:B------:R-:W-:Y:S01]  /*13b70*/  UMOV UR5, 0xffffffff ;  /* 0xffffffff00057882 */ /* 0x000fe20000000000 */
[----:B------:R-:W-:Y:S02]  /*13b80*/  ISETP.GE.AND P1, PT, R8, UR4, PT ;  /* 0x0000000408007c0c */ /* 0x000fe4000bf26270 */
[----:B------:R-:W-:Y:S01]  /*13b90*/  SHF.R.U32.HI R9, RZ, 0x3, R20 ;  /* 0x00000003ff097819 */ /* 0x000fe20000011614 */
[----:B---3--:R-:W-:Y:S10]  /*13ba0*/  BRA.DIV UR5, `(.L_x_5620) ;  /* 0x0000003a05587947 */ /* 0x008ff4000b800000 */
[----:B------:R-:W0:Y:S01]  /*13bb0*/  SHFL.IDX PT, R3, R0, RZ, 0x181f ;  /* 0x00181fff00037589 */ /* 0x000e2200000e0000 */
[----:B------:R-:W-:Y:S02]  /*13bc0*/  IMAD R37, R37, R6, RZ ;  /* 0x0000000625257224 */ /* 0x000fe400078e02ff */
[----:B------:R-:W-:Y:S01]  /*13bd0*/  IMAD.IADD R35, R9, 0x1, R35 ;  /* 0x0000000109237824 */ /* 0x000fe200078e0223 */
[----:B------:R-:W2:Y:S04]  /*13be0*/  SHFL.IDX PT, R2, R4, RZ, 0x181f ;  /* 0x00181fff04027589 */ /* 0x000ea800000e0000 */
[----:B------:R-:W-:-:S13]  /*13bf0*/  ISETP.GE.AND P0, PT, R35, R37, PT ;  /* 0x000000252300720c */ /* 0x000fda0003f06270 */
[----:B0-----:R-:W-:-:S05]  /*13c00*/  @!P0 LEA R3, P2, R8, R3, 0x1 ;  /* 0x0000000308038211 */ /* 0x001fca00078408ff */
[----:B--2---:R-:W-:-:S05]  /*13c10*/  @!P0 IMAD.X R2, RZ, RZ, R2, P2 ;  /* 0x000000ffff028224 */ /* 0x004fca00010e0602 */
[----:B------:R-:W-:-:S04]  /*13c20*/  @!P0 LOP3.LUT R3, R3, R2, RZ, 0x3c, !PT ;  /* 0x0000000203038212 */ /* 0x000fc800078e3cff */
[----:B------:R-:W-:-:S04]  /*13c30*/  @!P0 LOP3.LUT R2, R3, R2, RZ, 0x3c, !PT ;  /* 0x0000000203028212 */ /* 0x000fc800078e3cff */
[----:B------:R-:W-:-:S05]  /*13c40*/  @!P0 LOP3.LUT R3, R3, R2, RZ, 0x3c, !PT ;  /* 0x0000000203038212 */ /* 0x000fca00078e3cff */
[----:B------:R-:W-:Y:S01]  /*13c50*/  @!PT LDS RZ, [RZ] ;  /* 0x00000000fffff984 */ /* 0x000fe20000000800 */
[----:B-----5:R0:W-:Y:S02]  /*13c60*/  @!P0 LDGSTS.E.BYPASS.LTC128B.128 [R7+0x20400], desc[UR54][R2.64], !P1 ;  /* 0x2040000002078fae */ /* 0x0201e4000c901d76 */
[----:B0-----:R-:W-:Y:S02]  /*13c70*/  IADD3 R2, R35, 0x10, RZ ;  /* 0x0000001023027810 */ /* 0x001fe40007ffe0ff */
[----:B------:R-:W0:Y:S02]  /*13c80*/  SHFL.IDX PT, R3, R0, 0x1, 0x181f ;  /* 0x00381f0000037f89 */ /* 0x000e2400000e0000 */
[----:B------:R-:W-:Y:S02]  /*13c90*/  ISETP.GE.AND P0, PT, R2, R37, PT ;  /* 0x000000250200720c */ /* 0x000fe40003f06270 */
[----:B------:R-:W2:Y:S11]  /*13ca0*/  SHFL.IDX PT, R2, R4, 0x1, 0x181f ;  /* 0x00381f0004027f89 */ /* 0x000eb600000e0000 */
[----:B0-----:R-:W-:-:S05]  /*13cb0*/  @!P0 LEA R3, P2, R8, R3, 0x1 ;  /* 0x0000000308038211 */ /* 0x001fca00078408ff */
[----:B--2---:R-:W-:-:S05]  /*13cc0*/  @!P0 IMAD.X R2, RZ, RZ, R2, P2 ;  /* 0x000000ffff028224 */ /* 0x004fca00010e0602 */
        /* <DEDUP_REMOVED lines=8> */
[----:B------:R-:W2:Y:S04]  /*13d50*/  SHFL.IDX PT, R2, R4, 0x2, 0x181f ;  /* 0x00581f0004027f89 */ /* 0x000ea800000e0000 */
[----:B------:R-:W3:Y:S04]  /*13d60*/  SHFL.IDX PT, R4, R4, 0x3, 0x181f ;  /* 0x00781f0004047f89 */ /* 0x000ee800000e0000 */
[----:B0-----:R-:W-:-:S05]  /*13d70*/  @!P0 LEA R3, P2, R8, R3, 0x1 ;  /* 0x0000000308038211 */ /* 0x001fca00078408ff */
[----:B--2---:R-:W-:-:S05]  /*13d80*/  @!P0 IMAD.X R2, RZ, RZ, R2, P2 ;  /* 0x000000ffff028224 */ /* 0x004fca00010e0602 */
[----:B------:R-:W-:-:S04]  /*13d90*/  @!P0 LOP3.LUT R3, R3, R2, RZ, 0x3c, !PT ;  /* 0x0000000203038212 */ /* 0x000fc800078e3cff */
[----:B------:R-:W-:-:S04]  /*13da0*/  @!P0 LOP3.LUT R2, R3, R2, RZ, 0x3c, !PT ;  /* 0x0000000203028212 */ /* 0x000fc800078e3cff */
[----:B------:R-:W-:-:S05]  /*13db0*/  @!P0 LOP3.LUT R3, R3, R2, RZ, 0x3c, !PT ;  /* 0x0000000203038212 */ /* 0x000fca00078e3cff */
[----:B---3--:R0:W-:Y:S02]  /*13dc0*/  @!P0 LDGSTS.E.BYPASS.LTC128B.128 [R7+0x21400], desc[UR54][R2.64], !P1 ;  /* 0x2140000002078fae */ /* 0x0081e4000c901d76 */
.L_x_5698:
[----:B------:R-:W-:-:S05]  /*13dd0*/  VIADD R35, R35, 0x30 ;  /* 0x0000003023237836 */ /* 0x000fca0000000000 */
[----:B------:R-:W-:-:S13]  /*13de0*/  ISETP.GE.AND P0, PT, R35, R37, PT ;  /* 0x000000252300720c */ /* 0x000fda0003f06270 */
[----:B0-----:R-:W-:-:S05]  /*13df0*/  @!P0 LEA R2, P2, R8, R0, 0x1 ;  /* 0x0000000008028211 */ /* 0x001fca00078408ff */
[----:B------:R-:W-:-:S05]  /*13e00*/  @!P0 IMAD.X R3, RZ, RZ, R4, P2 ;  /* 0x000000ffff038224 */ /* 0x000fca00010e0604 */
[----:B------:R-:W-:Y:S01]  /*13e10*/  @!PT LDS RZ, [RZ] ;  /* 0x00000000fffff984 */ /* 0x000fe20000000800 */
[----:B------:R-:W-:Y:S01]  /*13e20*/  @!PT LDS RZ, [RZ] ;  /* 0x00000000fffff984 */ /* 0x000fe20000000800 */
[----:B------:R-:W-:Y:S01]  /*13e30*/  @!PT LDS RZ, [RZ] ;  /* 0x00000000fffff984 */ /* 0x000fe20000000800 */
[----:B------:R0:W-:Y:S01]  /*13e40*/  @!P0 LDGSTS.E.BYPASS.LTC128B.128 [R7+0x21c00], desc[UR54][R2.64], !P1 ;  /* 0x21c0000002078fae */ /* 0x0001e2000c901d76 */
[----:B------:R-:W-:Y:S01]  /*13e50*/  PLOP3.LUT P0, PT, PT, PT, PT, 0x80, 0x0 ;  /* 0x000000000000781c */ /* 0x000fe20003f0f070 */
[----:B------:R-:W-:-:S12]  /*13e60*/  NOP ;  /* 0x0000000000007918 */ /* 0x000fd80000000000 */
.L_x_5621:
        /* <DEDUP_REMOVED lines=18> */
.L_x_5699:
[----:B------:R-:W-:Y:S05]  /*13f90*/  BSYNC B0 ;  /* 0x0000000000007941 */ /* 0x000fea0003800000 */
.L_x_5622:
[----:B------:R-:W-:-:S05]  /*13fa0*/  IMAD.U32 R2, RZ, RZ, UR36 ;  /* 0x00000024ff027e24 */ /* 0x000fca000f8e00ff */
[----:B------:R-:W-:-:S13]  /*13fb0*/  ISETP.NE.AND P0, PT, R2, 0x3, PT ;  /* 0x000000030200780c */ /* 0x000fda0003f05270 */
[----:B------:R-:W-:Y:S05]  /*13fc0*/  @!P0 BRA `(.L_x_5624) ;  /* 0x0000000000048947 */ /* 0x000fea0003800000 */
[----:B------:R-:W-:Y:S01]  /*13fd0*/  BPT.TRAP 0x1 ;  /* 0x000000040000795c */ /* 0x000fe20000300000 */
.L_x_5624:
[----:B0-----:R-:W-:Y:S01]  /*13fe0*/  SHF.L.U32 R0, R25, 0x1f, RZ ;  /* 0x0000001f19007819 */ /* 0x001fe200000006ff */
[----:B------:R-:W-:Y:S03]  /*13ff0*/  BSSY B0, `(.L_x_5625) ;  /* 0x0000003000007945 */ /* 0x000fe60003800000 */
[----:B------:R-:W0:Y:S02]  /*14000*/  SYNCS.PHASECHK.TRANS64.TRYWAIT P0, [R27+URZ+0x28c60], R0 ;  /* 0x028c60001b0075a7 */ /* 0x000e24000800017f */
[----:B0-----:R-:W-:Y:S05]  /*14010*/  @!P0 BRA `(.L_x_5626) ;  /* 0x0000003800948947 */ /* 0x001fea0003800000 */
.L_x_5700:
[----:B------:R-:W-:Y:S05]  /*14020*/  BSYNC B0 ;  /* 0x0000000000007941 */ /* 0x000fea0003800000 */
.L_x_5625:
[----:B------:R-:W0:Y:S01]  /*14030*/  LDL.LU R2, [R1+0x8] ;  /* 0x0000080001027983 */ /* 0x000e220000300800 */
[----:B------:R-:W-:-:S03]  /*14040*/  ULDC.64 UR4, c[0x0][0x328] ;  /* 0x0000ca0000047ab9 */ /* 0x000fc60000000a00 */
[----:B------:R-:W2:Y:S01]  /*14050*/  LDL.LU R4, [R1+0xc] ;  /* 0x00000c0001047983 */ /* 0x000ea20000300800 */
[----:B------:R-:W-:Y:S02]  /*14060*/  IMAD R5, R24, 0x8000, R34 ;  /* 0x0000800018057824 */ /* 0x000fe400078e0222 */
[----:B0-----:R-:W-:Y:S02]  /*14070*/  IMAD R0, R2, UR4, RZ ;  /* 0x0000000402007c24 */ /* 0x001fe4000f8e02ff */
[----:B------:R-:W-:-:S04]  /*14080*/  IMAD.WIDE.U32 R2, R36, UR4, RZ ;  /* 0x0000000424027c25 */ /* 0x000fc8000f8e00ff */
[----:B------:R-:W-:Y:S01]  /*14090*/  IMAD R0, R36, UR5, R0 ;  /* 0x0000000524007c24 */ /* 0x000fe2000f8e0200 */
[----:B------:R-:W-:-:S04]  /*140a0*/  ULDC.64 UR4, c[0x0][0x338] ;  /* 0x0000ce0000047ab9 */ /* 0x000fc80000000a00 */
[----:B------:R-:W-:Y:S01]  /*140b0*/  IADD3 R3, R3, R0, RZ ;  /* 0x0000000003037210 */ /* 0x000fe20007ffe0ff */
        /* <DEDUP_REMOVED lines=23> */
[----:B0-----:R-:W-:-:S05]  /*14230*/  IMAD.SHL.U32 R7, R7, 0x8, RZ ;  /* 0x0000000807077824 */ /* 0x001fca00078e00ff */
[----:B------:R-:W-:-:S05]  /*14240*/  LOP3.LUT R7, R7, 0x38, RZ, 0xc0, !PT ;  /* 0x0000003807077812 */ /* 0x000fca00078ec0ff */
[----:B------:R-:W-:Y:S01]  /*14250*/  IMAD.SHL.U32 R0, R7, 0x2, RZ ;  /* 0x0000000207007824 */ /* 0x000fe200078e00ff */
[----:B------:R-:W-:-:S04]  /*14260*/  LOP3.LUT R7, R17, 0x1, RZ, 0xc0, !PT ;  /* 0x0000000111077812 */ /* 0x000fc800078ec0ff */
[----:B--2---:R-:W-:Y:S02]  /*14270*/  IADD3 R2, P0, R2, R0, RZ ;  /* 0x0000000002027210 */ /* 0x004fe40007f1e0ff */
[----:B------:R-:W-:Y:S02]  /*14280*/  ISETP.NE.U32.AND P1, PT, R7, 0x1, PT ;  /* 0x000000010700780c */ /* 0x000fe40003f25070 */
[----:B------:R-:W-:Y:S01]  /*14290*/  PRMT R7, R17, 0x8880, RZ ;  /* 0x0000888011077816 */ /* 0x000fe200000000ff */
[----:B---3--:R-:W-:Y:S01]  /*142a0*/  IMAD.X R3, RZ, RZ, R3, P0 ;  /* 0x000000ffff037224 */ /* 0x008fe200000e0603 */
        /* <DEDUP_REMOVED lines=25> */
[----:B------:R-:W2:Y:S04]  /*14440*/  SHFL.IDX PT, R3, R6, 0x1, 0x181f ;  /* 0x00381f0006037f89 */ /* 0x000ea800000e0000 */
[----:B------:R-:W-:Y:S01]  /*14450*/  SHFL.IDX PT, R6, R6, 0x3, 0x181f ;  /* 0x00781f0006067f89 */ /* 0x000fe200000e0000 */
[----:B0-----:R-:W-:-:S05]  /*14460*/  IADD3 R2, P6, R2, R0, RZ ;  /* 0x0000000002027210 */ /* 0x001fca0007fde0ff */
[----:B--2---:R-:W-:Y:S01]  /*14470*/  IMAD.X R3, RZ, RZ, R3, P6 ;  /* 0x000000ffff037224 */ /* 0x004fe200030e0603 */
        /* <DEDUP_REMOVED lines=19> */
[----:B0-----:R-:W-:-:S04]  /*145b0*/  IADD3 R2, P6, R2, R0, RZ ;  /* 0x0000000002027210 */ /* 0x001fc80007fde0ff */
[----:B------:R-:W-:Y:S02]  /*145c0*/  IADD3.X R3, RZ, R7, RZ, P6, !PT ;  /* 0x00000007ff037210 */ /* 0x000fe400037fe4ff */
        /* <DEDUP_REMOVED lines=18> */
[----:B0-----:R0:W2:Y:S02]  /*146f0*/  SHFL.IDX PT, R2, R4, 0x3, 0x181f ;  /* 0x00781f0004027f89 */ /* 0x0010a400000e0000 */
.L_x_5710:
        /* <DEDUP_REMOVED lines=11> */
[----:B--2---:R-:W-:Y:S02]  /*147b0*/  IADD3 R2, P0, R2, R0, RZ ;  /* 0x0000000002027210 */ /* 0x004fe40007f1e0ff */
        /* <DEDUP_REMOVED lines=22> */
.L_x_5628:
        /* <DEDUP_REMOVED lines=11> */
.L_x_5629:
[----:B------:R-:W2:Y:S01]  /*149d0*/  LDL.LU R2, [R1+0x4] ;  /* 0x0000040001027983 */ /* 0x000ea20000300800 */
[----:B------:R3:W-:Y:S01]  /*149e0*/  SYNCS.ARRIVE.TRANS64.A1T0 RZ, [R27+URZ+0x28c50], RZ ;  /* 0x028c50ff1bff79a7 */ /* 0x0007e2000810003f */
[----:B------:R-:W-:Y:S01]  /*149f0*/  BSSY B0, `(.L_x_5630) ;  /* 0x00000f7000007945 */ /* 0x000fe20003800000 */
[----:B--2---:R-:W-:-:S05]  /*14a00*/  VIADD R7, R2, 0xfffffffe ;  /* 0xfffffffe02077836 */ /* 0x004fca0000000000 */
[----:B------:R-:W-:-:S13]  /*14a10*/  ISETP.GE.AND P0, PT, R7, R32, PT ;  /* 0x000000200700720c */ /* 0x000fda0003f06270 */
[----:B---3--:R-:W-:Y:S05]  /*14a20*/  @!P0 BRA `(.L_x_5631) ;  /* 0x0000000c00cc8947 */ /* 0x008fea0003800000 */
[----:B------:R-:W2:Y:S01]  /*14a30*/  LDL.LU R2, [R1+0x14] ;  /* 0x0000140001027983 */ /* 0x000ea20000300800 */
[----:B------:R-:W-:-:S04]  /*14a40*/  LOP3.LUT R29, R17, 0x80, RZ, 0xc0, !PT ;  /* 0x00000080111d7812 */ /* 0x000fc800078ec0ff */
[----:B------:R-:W-:Y:S02]  /*14a50*/  SHF.R.U32.HI R29, RZ, 0x3, R29 ;  /* 0x00000003ff1d7819 */ /* 0x000fe4000001161d */
[----:B--2---:R-:W-:-:S04]  /*14a60*/  LOP3.LUT R30, R2, 0x40, RZ, 0xc0, !PT ;  /* 0x00000040021e7812 */ /* 0x004fc800078ec0ff */
[----:B------:R-:W-:-:S07]  /*14a70*/  SHF.R.U32.HI R30, RZ, 0x2, R30 ;  /* 0x00000002ff1e7819 */ /* 0x000fce000001161e */
.L_x_5644:
[----:B--2---:R-:W2:Y:S01]  /*14a80*/  S2R R2, SR_TID.X ;  /* 0x0000000000027919 */ /* 0x004ea20000002100 */
[----:B---3--:R-:W3:Y:S01]  /*14a90*/  LDC R3, c[0x0][0x430] ;  /* 0x00010c00ff037b82 */ /* 0x008ee20000000800 */
[----:B------:R-:W-:Y:S01]  /*14aa0*/  IMAD R6, R7, 0x40, R31 ;  /* 0x0000004007067824 */ /* 0x000fe200078e021f */
[----:B------:R-:W-:Y:S05]  /*14ab0*/  YIELD ;  /* 0x0000000000007946 */ /* 0x000fea0003800000 */
[----:B0-----:R-:W0:Y:S01]  /*14ac0*/  S2R R4, SR_TID.X ;  /* 0x0000000000047919 */ /* 0x001e220000002100 */
[----:B------:R-:W-:Y:S01]  /*14ad0*/  IMAD.U32 R11, RZ, RZ, UR36 ;  /* 0x00000024ff0b7e24 */ /* 0x000fe2000f8e00ff */
[----:B------:R-:W-:Y:S01]  /*14ae0*/  ULDC UR4, c[0x0][0x430] ;  /* 0x00010c0000047ab9 */ /* 0x000fe20000000800 */
[----:B------:R-:W-:Y:S01]  /*14af0*/  VIADD R24, R24, 0x1 ;  /* 0x0000000118187836 */ /* 0x000fe20000000000 */
[----:B---3--:R-:W-:-:S02]  /*14b00*/  ISETP.NE.AND P0, PT, R3, 0x1, PT ;  /* 0x000000010300780c */ /* 0x008fc40003f05270 */
[----:B--2---:R-:W-:-:S04]  /*14b10*/  LOP3.LUT R2, R2, 0x7f, RZ, 0xc0, !PT ;  /* 0x0000007f02027812 */ /* 0x004fc800078ec0ff */
[----:B------:R-:W-:-:S07]  /*14b20*/  SHF.R.U32.HI R2, RZ, 0x3, R2 ;  /* 0x00000003ff027819 */ /* 0x000fce0000011602 */
[----:B------:R-:W2:Y:S01]  /*14b30*/  @P0 LDC R3, c[0x0][0x434] ;  /* 0x00010d00ff030b82 */ /* 0x000ea20000000800 */
[----:B0-----:R-:W-:-:S05]  /*14b40*/  IMAD.SHL.U32 R4, R4, 0x10, RZ ;  /* 0x0000001004047824 */ /* 0x001fca00078e00ff */
[----:B------:R-:W-:Y:S02]  /*14b50*/  LOP3.LUT R4, R2, 0x70, R4, 0xf8, !PT ;  /* 0x0000007002047812 */ /* 0x000fe400078ef804 */
[----:B------:R-:W0:Y:S02]  /*14b60*/  @P0 LDC R2, c[0x0][0x438] ;  /* 0x00010e00ff020b82 */ /* 0x000e240000000800 */
[C---:B------:R-:W-:Y:S01]  /*14b70*/  ISETP.GT.U32.AND P1, PT, R4.reuse, 0x3f, PT ;  /* 0x0000003f0400780c */ /* 0x040fe20003f24070 */
[----:B------:R-:W-:-:S04]  /*14b80*/  IMAD.IADD R6, R4, 0x1, R6 ;  /* 0x0000000104067824 */ /* 0x000fc800078e0206 */
[----:B------:R-:W-:-:S08]  /*14b90*/  IMAD.MOV.U32 R10, RZ, RZ, R6 ;  /* 0x000000ffff0a7224 */ /* 0x000fd000078e0006 */
[----:B------:R-:W3:Y:S01]  /*14ba0*/  @!P1 LDC.64 R4, c[0x0][0x428] ;  /* 0x00010a00ff049b82 */ /* 0x000ee20000000a00 */
[----:B--2---:R-:W-:-:S07]  /*14bb0*/  @P0 IMAD.HI.U32 R3, R6, R3, RZ ;  /* 0x0000000306030227 */ /* 0x004fce00078e00ff */
[----:B------:R-:W2:Y:S01]  /*14bc0*/  @!P1 LDC.64 R8, c[0x0][0x418] ;  /* 0x00010600ff089b82 */ /* 0x000ea20000000a00 */
[----:B0-----:R-:W-:-:S04]  /*14bd0*/  @P0 SHF.R.U32.HI R10, RZ, R2, R3 ;  /* 0x00000002ff0a0219 */ /* 0x001fc80000011603 */
[--C-:B------:R-:W-:Y:S01]  /*14be0*/  @!P1 SHF.R.S32.HI R3, RZ, 0x1f, R10.reuse ;  /* 0x0000001fff039819 */ /* 0x100fe2000001140a */
[----:B------:R-:W-:-:S04]  /*14bf0*/  @!P1 IMAD.MOV.U32 R2, RZ, RZ, R10 ;  /* 0x000000ffff029224 */ /* 0x000fc800078e000a */
[----:B---3--:R-:W-:-:S04]  /*14c00*/  @!P1 IMAD.WIDE.U32 R2, R28, R4, R2 ;  /* 0x000000041c029225 */ /* 0x008fc800078e0002 */
[----:B------:R-:W-:-:S04]  /*14c10*/  @!P1 IMAD R4, R33, R4, RZ ;  /* 0x0000000421049224 */ /* 0x000fc800078e02ff */
[----:B------:R-:W-:Y:S01]  /*14c20*/  @!P1 IMAD R5, R28, R5, R4 ;  /* 0x000000051c059224 */ /* 0x000fe200078e0204 */
[----:B--2---:R-:W-:Y:S01]  /*14c30*/  @!P1 LEA R8, P0, R2, R8, 0x2 ;  /* 0x0000000802089211 */ /* 0x004fe200078010ff */
[----:B------:R-:W-:-:S03]  /*14c40*/  IMAD.MOV.U32 R4, RZ, RZ, RZ ;  /* 0x000000ffff047224 */ /* 0x000fc600078e00ff */
[----:B------:R-:W-:Y:S01]  /*14c50*/  @!P1 IADD3 R3, R5, R3, RZ ;  /* 0x0000000305039210 */ /* 0x000fe20007ffe0ff */
[----:B------:R-:W-:-:S03]  /*14c60*/  IMAD.MOV R5, RZ, RZ, -R10 ;  /* 0x000000ffff057224 */ /* 0x000fc600078e0a0a */
[----:B------:R-:W-:Y:S01]  /*14c70*/  @!P1 LEA.HI.X R9, R2, R9, R3, 0x2, P0 ;  /* 0x0000000902099211 */ /* 0x000fe200000f1403 */
[----:B------:R-:W-:Y:S01]  /*14c80*/  IMAD R5, R5, UR4, R6 ;  /* 0x0000000405057c24 */ /* 0x000fe2000f8e0206 */
[----:B------:R-:W-:-:S03]  /*14c90*/  ISETP.NE.AND P0, PT, R24, 0x2, PT ;  /* 0x000000021800780c */ /* 0x000fc60003f05270 */
[----:B------:R0:W5:Y:S01]  /*14ca0*/  @!P1 LDG.E R4, desc[UR54][R8.64] ;  /* 0x0000003608049981 */ /* 0x000162000c1e1900 */
[----:B------:R-:W-:Y:S01]  /*14cb0*/  ISETP.NE.AND P1, PT, R11, 0x3, PT ;  /* 0x000000030b00780c */ /* 0x000fe20003f25270 */
[----:B------:R-:W-:Y:S01]  /*14cc0*/  IMAD.MOV.U32 R3, RZ, RZ, R7 ;  /* 0x000000ffff037224 */ /* 0x000fe200078e0007 */
[----:B------:R-:W-:Y:S01]  /*14cd0*/  SEL R2, RZ, 0x1, P0 ;  /* 0x00000001ff027807 */ /* 0x000fe20000000000 */
[----:B------:R-:W-:Y:S01]  /*14ce0*/  VIADD R7, R7, 0xffffffff ;  /* 0xffffffff07077836 */ /* 0x000fe20000000000 */
[----:B------:R-:W-:Y:S02]  /*14cf0*/  SEL R24, R24, RZ, P0 ;  /* 0x000000ff18187207 */ /* 0x000fe40000000000 */
[----:B------:R-:W-:Y:S02]  /*14d00*/  LOP3.LUT R25, R25, R2, RZ, 0x3c, !PT ;  /* 0x0000000219197212 */ /* 0x000fe400078e3cff */
[----:B------:R-:W-:-:S05]  /*14d10*/  ISETP.GT.AND P3, PT, R3, R32, PT ;  /* 0x000000200300720c */ /* 0x000fca0003f64270 */
[----:B01----:R-:W-:Y:S08]  /*14d20*/  @!P1 BRA `(.L_x_5632) ;  /* 0x0000000000049947 */ /* 0x003ff00003800000 */
[----:B------:R-:W-:Y:S01]  /*14d30*/  BPT.TRAP 0x1 ;  /* 0x000000040000795c */ /* 0x000fe20000300000 */
.L_x_5632:
[----:B------:R-:W-:Y:S01]  /*14d40*/  IMAD R6, R24, 0x8, R23 ;  /* 0x0000000818067824 */ /* 0x000fe200078e0217 */
[----:B------:R-:W-:Y:S01]  /*14d50*/  SHF.L.U32 R17, R25, 0x1f, RZ ;  /* 0x0000001f19117819 */ /* 0x000fe200000006ff */
[----:B------:R-:W-:Y:S01]  /*14d60*/  BSSY B1, `(.L_x_5633) ;  /* 0x0000004000017945 */ /* 0x000fe20003800000 */
[----:B------:R-:W-:Y:S02]  /*14d70*/  SHF.R.S32.HI R9, RZ, 0x1f, R5 ;  /* 0x0000001fff097819 */ /* 0x000fe40000011405 */
[----:B------:R-:W0:Y:S02]  /*14d80*/  SYNCS.PHASECHK.TRANS64.TRYWAIT P0, [R6+URZ+0x28c40], R17 ;  /* 0x028c4011060075a7 */ /* 0x000e24000800017f */
[----:B0-----:R-:W-:Y:S05]  /*14d90*/  @!P0 BRA `(.L_x_5634) ;  /* 0x0000003400708947 */ /* 0x001fea0003800000 */
.L_x_5711:
[----:B------:R-:W-:Y:S05]  /*14da0*/  BSYNC B1 ;  /* 0x0000000000017941 */ /* 0x000fea0003800000 */
.L_x_5633:
        /* <DEDUP_REMOVED lines=20> */
[----:B-1----:R-:W-:Y:S01]  /*14ef0*/  LEA.HI.X R27, R2, UR5, R8, 0x1, P0 ;  /* 0x00000005021b7c11 */ /* 0x002fe200080f0c08 */
[----:B------:R-:W-:Y:S01]  /*14f00*/  IMAD R8, R24, 0x1000, R34 ;  /* 0x0000100018087824 */ /* 0x000fe200078e0222 */
[----:B------:R-:W-:Y:S07]  /*14f10*/  BRA.DIV UR4, `(.L_x_5635) ;  /* 0x0000003604247947 */ /* 0x000fee000b800000 */
        /* <DEDUP_REMOVED lines=19> */
.L_x_5721:
        /* <DEDUP_REMOVED lines=8> */
.L_x_5636:
        /* <DEDUP_REMOVED lines=11> */
.L_x_5637:
[----:B------:R2:W-:Y:S01]  /*15180*/  SYNCS.ARRIVE.TRANS64.A1T0 RZ, [R6+URZ+0x28c30], RZ ;  /* 0x028c30ff06ff79a7 */ /* 0x0005e2000810003f */
[----:B------:R-:W-:Y:S05]  /*15190*/  @!P2 BRA `(.L_x_5638) ;  /* 0x000000000004a947 */ /* 0x000fea0003800000 */
[----:B------:R-:W-:Y:S01]  /*151a0*/  BPT.TRAP 0x1 ;  /* 0x000000040000795c */ /* 0x000fe20000300000 */
.L_x_5638:
[----:B------:R-:W3:Y:S01]  /*151b0*/  SYNCS.PHASECHK.TRANS64.TRYWAIT P0, [R6+URZ+0x28c60], R17 ;  /* 0x028c6011060075a7 */ /* 0x000ee2000800017f */
[----:B------:R-:W-:Y:S04]  /*151c0*/  BSSY B1, `(.L_x_5639) ;  /* 0x0000002000017945 */ /* 0x000fe80003800000 */
[----:B---3--:R-:W-:Y:S05]  /*151d0*/  @!P0 BRA `(.L_x_5640) ;  /* 0x0000003400908947 */ /* 0x008fea0003800000 */
.L_x_5722:
[----:B------:R-:W-:Y:S05]  /*151e0*/  BSYNC B1 ;  /* 0x0000000000017941 */ /* 0x000fea0003800000 */
.L_x_5639:
        /* <DEDUP_REMOVED lines=81> */
.L_x_5732:
        /* <DEDUP_REMOVED lines=25> */
.L_x_5642:
        /* <DEDUP_REMOVED lines=11> */
.L_x_5643:
[----:B------:R3:W-:Y:S01]  /*15940*/  SYNCS.ARRIVE.TRANS64.A1T0 RZ, [R6+URZ+0x28c50], RZ ;  /* 0x028c50ff06ff79a7 */ /* 0x0007e2000810003f */
[----:B------:R-:W-:Y:S05]  /*15950*/  @P3 BRA `(.L_x_5644) ;  /* 0xfffffff000483947 */ /* 0x000fea000383ffff */
.L_x_5631:
[----:B------:R-:W-:Y:S05]  /*15960*/  BSYNC B0 ;  /* 0x0000000000007941 */ /* 0x000fea0003800000 */
.L_x_5630:
[----:B------:R-:W4:Y:S01]  /*15970*/  S2R R2, SR_TID.X ;  /* 0x0000000000027919 */ /* 0x000f220000002100 */
[----:B------:R-:W-:Y:S01]  /*15980*/  IADD3 R24, R24, 0x1, RZ ;  /* 0x0000000118187810 */ /* 0x000fe20007ffe0ff */
[----:B------:R-:W-:Y:S03]  /*15990*/  BSSY B0, `(.L_x_5645) ;  /* 0x0000013000007945 */ /* 0x000fe60003800000 */
        /* <DEDUP_REMOVED lines=18> */
.L_x_5646:
[----:B------:R-:W-:Y:S05]  /*15ac0*/  BSYNC B0 ;  /* 0x0000000000007941 */ /* 0x000fea0003800000 */
.L_x_5645:
[----:B------:R-:W-:-:S07]  /*15ad0*/  SEL R24, R24, RZ, P0 ;  /* 0x000000ff18187207 */ /* 0x000fce0000000000 */
.L_x_5605:
[----:B------:R-:W-:Y:S05]  /*15ae0*/  BSYNC B7 ;  /* 0x0000000000077941 */ /* 0x000fea0003800000 */
.L_x_5603:
        /* <DEDUP_REMOVED lines=11> */
.L_x_5647:
        /* <DEDUP_REMOVED lines=17> */
[----:B----4-:R-:W-:Y:S01]  /*15cb0*/  @!P1 IMAD.MOV.U32 R17, RZ, RZ, R2 ;  /* 0x000000ffff119224 */ /* 0x010fe200078e0002 */
[----:B------:R-:W-:-:S04]  /*15cc0*/  ISETP.NE.AND P1, PT, R8, RZ, PT ;  /* 0x000000ff0800720c */ /* 0x000fc80003f25270 */
[----:B------:R-:W0:Y:S02]  /*15cd0*/  SHFL.UP PT, R14, R17, 0x1, RZ ;  /* 0x04200000110e7989 */ /* 0x000e2400000e00ff */
[----:B0-----:R-:W-:-:S05]  /*15ce0*/  SEL R4, R14, RZ, P1 ;  /* 0x000000ff0e047207 */ /* 0x001fca0000800000 */
[----:B------:R-:W-:-:S05]  /*15cf0*/  IMAD.IADD R4, R17, 0x1, R4 ;  /* 0x0000000111047824 */ /* 0x000fca00078e0204 */
[----:B------:R-:W0:Y:S02]  /*15d00*/  SHFL.UP PT, R14, R4, 0x2, RZ ;  /* 0x04400000040e7989 */ /* 0x000e2400000e00ff */
[----:B0-----:R-:W-:-:S05]  /*15d10*/  SEL R5, R14, RZ, P2 ;  /* 0x000000ff0e057207 */ /* 0x001fca0001000000 */
[----:B--23--:R-:W-:Y:S02]  /*15d20*/  IMAD.IADD R6, R4, 0x1, R5 ;  /* 0x0000000104067824 */ /* 0x00cfe400078e0205 */
[----:B------:R-:W-:Y:S04]  /*15d30*/  SHFL.IDX PT, R5, R16, 0x1, 0x1f ;  /* 0x00201f0010057f89 */ /* 0x000fe800000e0000 */
        /* <DEDUP_REMOVED lines=9> */
[----:B------:R0:W2:Y:S02]  /*15dd0*/  SHFL.IDX PT, R14, R2, 0x1f, 0x1f ;  /* 0x03e01f00020e7f89 */ /* 0x0000a400000e0000 */
.L_x_5742:
[----:B------:R-:W-:Y:S02]  /*15de0*/  ULDC UR4, c[0x0][0xc38] ;  /* 0x00030e0000047ab9 */ /* 0x000fe40000000800 */
[----:B------:R-:W-:-:S04]  /*15df0*/  IMAD.U32 R4, RZ, RZ, UR4 ;  /* 0x00000004ff047e24 */ /* 0x000fc8000f8e00ff */
[----:B--2---:R-:W-:-:S04]  /*15e00*/  IMAD R14, R14, R4, RZ ;  /* 0x000000040e0e7224 */ /* 0x004fc800078e02ff */
[----:B------:R-:W-:-:S05]  /*15e10*/  IMAD.IADD R5, R5, 0x1, R14 ;  /* 0x0000000105057824 */ /* 0x000fca00078e020e */
[----:B------:R-:W-:-:S13]  /*15e20*/  ISETP.GT.AND P6, PT, R5, R0, PT ;  /* 0x000000000500720c */ /* 0x000fda0003fc4270 */
[----:B------:R-:W-:Y:S05]  /*15e30*/  @P6 BRA `(.L_x_5650) ;  /* 0x00000000009c6947 */ /* 0x000fea0003800000 */
.L_x_5655:
        /* <DEDUP_REMOVED lines=14> */
.L_x_5653:
[----:B------:R-:W-:Y:S05]  /*15f20*/  BSYNC B0 ;  /* 0x0000000000007941 */ /* 0x000fea0003800000 */
.L_x_5652:
        /* <DEDUP_REMOVED lines=18> */
.L_x_5750:
[----:B------:R-:W-:Y:S02]  /*16050*/  ULDC UR4, c[0x0][0xc38] ;  /* 0x00030e0000047ab9 */ /* 0x000fe40000000800 */
[----:B------:R-:W-:-:S04]  /*16060*/  IMAD.U32 R4, RZ, RZ, UR4 ;  /* 0x00000004ff047e24 */ /* 0x000fc8000f8e00ff */
[----:B--2---:R-:W-:-:S04]  /*16070*/  IMAD R14, R14, R4, RZ ;  /* 0x000000040e0e7224 */ /* 0x004fc800078e02ff */
[----:B------:R-:W-:-:S05]  /*16080*/  IMAD.IADD R5, R14, 0x1, R5 ;  /* 0x000000010e057824 */ /* 0x000fca00078e0205 */
[----:B------:R-:W-:-:S13]  /*16090*/  ISETP.GT.AND P6, PT, R5, R0, PT ;  /* 0x000000000500720c */ /* 0x000fda0003fc4270 */
[----:B------:R-:W-:Y:S05]  /*160a0*/  @!P6 BRA `(.L_x_5655) ;  /* 0xfffffffc0064e947 */ /* 0x000fea000383ffff */
.L_x_5650:
        /* <DEDUP_REMOVED lines=8> */
.L_x_5754:
[----:B------:R-:W-:Y:S01]  /*16130*/  ISETP.NE.AND P0, PT, R3, RZ, PT ;  /* 0x000000ff0300720c */ /* 0x000fe20003f05270 */
[----:B------:R-:W-:-:S12]  /*16140*/  IMAD.MOV.U32 R14, RZ, RZ, RZ ;  /* 0x000000ffff0e7224 */ /* 0x000fd800078e00ff */
[----:B------:R-:W-:Y:S05]  /*16150*/  @!P0 BRA `(.L_x_5657) ;  /* 0x0000000000108947 */ /* 0x000fea0003800000 */
[----:B------:R-:W-:Y:S01]  /*16160*/  UMOV UR4, 0xffffffff ;  /* 0xffffffff00047882 */ /* 0x000fe20000000000 */
[----:B------:R-:W-:Y:S02]  /*16170*/  VIADD R12, R6, 0xffffffff ;  /* 0xffffffff060c7836 */ /* 0x000fe40000000000 */
[----:B------:R-:W-:Y:S05]  /*16180*/  BRA.DIV UR4, `(.L_x_5658) ;  /* 0x0000003604bc7947 */ /* 0x000fea000b800000 */
[----:B------:R4:W0:Y:S02]  /*16190*/  SHFL.IDX PT, R14, R2, R12, 0x1f ;  /* 0x00001f0c020e7589 */ /* 0x00082400000e0000 */
.L_x_5657:
[----:B0---4-:R-:W0:Y:S01]  /*161a0*/  LDC.64 R2, c[0x0][0xc90] ;  /* 0x00032400ff027b82 */ /* 0x011e220000000a00 */
[----:B------:R-:W-:-:S04]  /*161b0*/  IMAD.IADD R19, R6, 0x1, R19 ;  /* 0x0000000106137824 */ /* 0x000fc800078e0213 */
[----:B0-----:R-:W-:-:S05]  /*161c0*/  IMAD.WIDE R2, R19, 0x4, R2 ;  /* 0x0000000413027825 */ /* 0x001fca00078e0202 */
[----:B------:R0:W2:Y:S01]  /*161d0*/  LDG.E R7, desc[UR54][R2.64] ;  /* 0x0000003602077981 */ /* 0x0000a2000c1e1900 */
[----:B------:R-:W-:Y:S02]  /*161e0*/  IMAD R16, R14, R4, R5 ;  /* 0x000000040e107224 */ /* 0x000fe400078e0205 */
[----:B0-----:R-:W-:Y:S02]  /*161f0*/  IMAD.MOV.U32 R2, RZ, RZ, RZ ;  /* 0x000000ffff027224 */ /* 0x001fe400078e00ff */
[----:B--23--:R-:W-:-:S05]  /*16200*/  IMAD R6, R17, R7, RZ ;  /* 0x0000000711067224 */ /* 0x00cfca00078e02ff */
[----:B------:R-:W-:-:S04]  /*16210*/  IABS R8, R6 ;  /* 0x0000000600087213 */ /* 0x000fc80000000000 */
[----:B------:R-:W0:Y:S08]  /*16220*/  I2F.RP R9, R8 ;  /* 0x0000000800097306 */ /* 0x000e300000209400 */
[----:B0-----:R-:W0:Y:S02]  /*16230*/  MUFU.RCP R9, R9 ;  /* 0x0000000900097308 */ /* 0x001e240000001000 */
[----:B0-----:R-:W-:-:S06]  /*16240*/  VIADD R10, R9, 0xffffffe ;  /* 0x0ffffffe090a7836 */ /* 0x001fcc0000000000 */
[----:B------:R-:W0:Y:S02]  /*16250*/  F2I.FTZ.U32.TRUNC.NTZ R3, R10 ;  /* 0x0000000a00037305 */ /* 0x000e24000021f000 */
[----:B0-----:R-:W-:-:S05]  /*16260*/  IADD3 R11, RZ, -R3, RZ ;  /* 0x80000003ff0b7210 */ /* 0x001fca0007ffe0ff */
        /* <DEDUP_REMOVED lines=53> */
.L_x_5651:
[----:B------:R-:W-:Y:S01]  /*165c0*/  UMOV UR4, URZ ;  /* 0x0000003f00047c82 */ /* 0x000fe20008000000 */
[----:B------:R-:W-:Y:S01]  /*165d0*/  UMOV UR5, URZ ;  /* 0x0000003f00057c82 */ /* 0x000fe20008000000 */
[----:B------:R-:W-:Y:S01]  /*165e0*/  ULDC UR6, c[0x0][0xc3c] ;  /* 0x00030f0000067ab9 */ /* 0x000fe20000000800 */
[----:B------:R-:W-:Y:S02]  /*165f0*/  IMAD.MOV.U32 R16, RZ, RZ, R0 ;  /* 0x000000ffff107224 */ /* 0x000fe400078e0000 */
[----:B------:R-:W-:Y:S02]  /*16600*/  IMAD.U32 R17, RZ, RZ, UR4 ;  /* 0x00000004ff117e24 */ /* 0x000fe4000f8e00ff */
[----:B------:R-:W-:Y:S02]  /*16610*/  IMAD.U32 R18, RZ, RZ, UR5 ;  /* 0x00000005ff127e24 */ /* 0x000fe4000f8e00ff */
[----:B------:R-:W-:-:S07]  /*16620*/  IMAD.U32 R19, RZ, RZ, UR6 ;  /* 0x00000006ff137e24 */ /* 0x000fce000f8e00ff */
.L_x_5659:
        /* <DEDUP_REMOVED lines=10> */
.L_x_5648:
[----:B------:R-:W-:Y:S02]  /*166d0*/  ULDC UR4, c[0x0][0xc3c] ;  /* 0x00030f0000047ab9 */ /* 0x000fe40000000800 */
[----:B0-----:R-:W-:-:S13]  /*166e0*/  ISETP.GE.AND P0, PT, R19, UR4, PT ;  /* 0x0000000413007c0c */ /* 0x001fda000bf06270 */
[----:B------:R-:W-:Y:S05]  /*166f0*/  @!P0 BRA `(.L_x_5660) ;  /* 0xffffffb400448947 */ /* 0x000fea000383ffff */
[----:B------:R-:W-:Y:S05]  /*16700*/  BSYNC B8 ;  /* 0x0000000000087941 */ /* 0x000fea0003800000 */
.L_x_5591:
[----:B------:R-:W5:Y:S01]  /*16710*/  LDL.LU R0, [R1+0x10] ;  /* 0x0000100001007983 */ /* 0x000f620000300800 */
[----:B------:R-:W-:Y:S01]  /*16720*/  BSSY B0, `(.L_x_5661) ;  /* 0x000000b000007945 */ /* 0x000fe20003800000 */
[----:B------:R-:W1:Y:S01]  /*16730*/  S2R R5, SR_CgaCtaId ;  /* 0x0000000000057919 */ /* 0x000e620000008800 */
[----:B-----5:R-:W-:-:S04]  /*16740*/  IADD3 R0, R0, 0x1, RZ ;  /* 0x0000000100007810 */ /* 0x020fc80007ffe0ff */
[----:B0-----:R-:W-:-:S04]  /*16750*/  LEA.HI R2, R0, R0, RZ, 0x1 ;  /* 0x0000000000027211 */ /* 0x001fc800078f08ff */
[----:B------:R-:W-:Y:S02]  /*16760*/  LOP3.LUT R3, R2, 0xfffffffe, RZ, 0xc0, !PT ;  /* 0xfffffffe02037812 */ /* 0x000fe400078ec0ff */
[----:B------:R-:W-:-:S03]  /*16770*/  MOV R2, 0x400 ;  /* 0x0000040000027802 */ /* 0x000fc60000000f00 */
[----:B------:R-:W-:Y:S01]  /*16780*/  IMAD.IADD R0, R0, 0x1, -R3 ;  /* 0x0000000100007824 */ /* 0x000fe200078e0a03 */
[----:B-1----:R-:W-:-:S04]  /*16790*/  LEA R5, R5, R2, 0x18 ;  /* 0x0000000205057211 */ /* 0x002fc800078ec0ff */
[----:B------:R-:W-:-:S04]  /*167a0*/  SHF.L.U32 R0, R0, 0x1f, RZ ;  /* 0x0000001f00007819 */ /* 0x000fc800000006ff */
[----:B------:R-:W0:Y:S02]  /*167b0*/  SYNCS.PHASECHK.TRANS64.TRYWAIT P0, [R5+URZ+0x28c20], R0 ;  /* 0x028c2000050075a7 */ /* 0x000e24000800017f */
[----:B0-----:R-:W-:Y:S05]  /*167c0*/  @!P0 BRA `(.L_x_5662) ;  /* 0x0000003000508947 */ /* 0x001fea0003800000 */
.L_x_5757:
[----:B------:R-:W-:Y:S05]  /*167d0*/  BSYNC B0 ;  /* 0x0000000000007941 */ /* 0x000fea0003800000 */
.L_x_5661:
[----:B------:R-:W-:-:S03]  /*167e0*/  UMOV UR4, 0xffffffff ;  /* 0xffffffff00047882 */ /* 0x000fc60000000000 */
[----:B------:R-:W-:Y:S05]  /*167f0*/  BRA.DIV UR4, `(.L_x_5663) ;  /* 0x0000003204587947 */ /* 0x000fea000b800000 */
[----:B0-----:R-:W0:Y:S02]  /*16800*/  S2R R0, SR_TID.X ;  /* 0x0000000000007919 */ /* 0x001e240000002100 */
[----:B0-----:R-:W-:-:S04]  /*16810*/  SHF.R.U32.HI R0, RZ, 0x5, R0 ;  /* 0x00000005ff007819 */ /* 0x001fc80000011600 */
[----:B------:R-:W-:-:S05]  /*16820*/  LOP3.LUT R0, R0, 0x3, RZ, 0xc0, !PT ;  /* 0x0000000300007812 */ /* 0x000fca00078ec0ff */
[----:B------:R0:W1:Y:S02]  /*16830*/  SHFL.IDX PT, R14, R0, RZ, 0x1f ;  /* 0x00001fff000e7589 */ /* 0x00006400000e0000 */
.L_x_5760:
[----:B-1----:R-:W-:Y:S01]  /*16840*/  ISETP.NE.AND P0, PT, R14, RZ, PT ;  /* 0x000000ff0e00720c */ /* 0x002fe20003f05270 */
[----:B------:R-:W-:-:S12]  /*16850*/  BSSY B0, `(.L_x_5664) ;  /* 0x0000024000007945 */ /* 0x000fd80003800000 */
[----:B------:R-:W-:Y:S05]  /*16860*/  @P0 BRA `(.L_x_5665) ;  /* 0x0000000000880947 */ /* 0x000fea0003800000 */
[----:B------:R-:W-:-:S03]  /*16870*/  UMOV UR4, 0xffffffff ;  /* 0xffffffff00047882 */ /* 0x000fc60000000000 */
[----:B------:R-:W-:Y:S05]  /*16880*/  BRA.DIV UR4, `(.L_x_5666) ;  /* 0x0000003204687947 */ /* 0x000fea000b800000 */
[----:B------:R-:W-:-:S13]  /*16890*/  ELECT P6, URZ, PT ;  /* 0x00000000003f782f */ /* 0x000fda00038c0000 */
.L_x_5763:
[----:B------:R-:W-:Y:S05]  /*168a0*/  @!P6 BRA `(.L_x_5665) ;  /* 0x000000000078e947 */ /* 0x000fea0003800000 */
[----:B------:R-:W-:-:S06]  /*168b0*/  ULOP3.LUT UR4, UR39, 0x2, URZ, 0xfc, !UPT ;  /* 0x0000000227047892 */ /* 0x000fcc000f8efc3f */
[----:B0-----:R-:W-:-:S05]  /*168c0*/  IMAD.U32 R0, RZ, RZ, UR4 ;  /* 0x00000004ff007e24 */ /* 0x001fca000f8e00ff */
[----:B------:R-:W-:-:S13]  /*168d0*/  ISETP.NE.AND P0, PT, R0, 0x3, PT ;  /* 0x000000030000780c */ /* 0x000fda0003f05270 */
[----:B------:R-:W-:Y:S05]  /*168e0*/  @!P0 BRA `(.L_x_5667) ;  /* 0x0000000000048947 */ /* 0x000fea0003800000 */
[----:B------:R-:W-:Y:S01]  /*168f0*/  BPT.TRAP 0x1 ;  /* 0x000000040000795c */ /* 0x000fe20000300000 */
.L_x_5667:
[C---:B------:R-:W-:Y:S01]  /*16900*/  IMAD R3, R24.reuse, 0x8, R5 ;  /* 0x0000000818037824 */ /* 0x040fe200078e0205 */
[----:B------:R-:W-:Y:S01]  /*16910*/  SHF.L.U32 R2, R25, 0x1f, RZ ;  /* 0x0000001f19027819 */ /* 0x000fe200000006ff */
[----:B------:R-:W-:-:S03]  /*16920*/  VIADD R24, R24, 0x1 ;  /* 0x0000000118187836 */ /* 0x000fc60000000000 */
[----:B------:R-:W0:Y:S02]  /*16930*/  SYNCS.PHASECHK.TRANS64.TRYWAIT P1, [R3+URZ+0x28c40], R2 ;  /* 0x028c4002030075a7 */ /* 0x000e24000802017f */
[----:B------:R-:W-:-:S04]  /*16940*/  ISETP.NE.AND P2, PT, R24, 0x2, PT ;  /* 0x000000021800780c */ /* 0x000fc80003f45270 */
[----:B------:R-:W-:Y:S01]  /*16950*/  SEL R0, RZ, 0x1, P2 ;  /* 0x00000001ff007807 */ /* 0x000fe20001000000 */
[----:B0-----:R-:W-:Y:S08]  /*16960*/  @!P1 BRA `(.L_x_5668) ;  /* 0x0000003000509947 */ /* 0x001ff00003800000 */
.L_x_5764:
[----:B------:R-:W-:Y:S02]  /*16970*/  SEL R24, R24, RZ, P2 ;  /* 0x000000ff18187207 */ /* 0x000fe40001000000 */
[----:B------:R-:W-:Y:S01]  /*16980*/  LOP3.LUT R0, R25, R0, RZ, 0x3c, !PT ;  /* 0x0000000019007212 */ /* 0x000fe200078e3cff */
[----:B------:R-:W-:Y:S06]  /*16990*/  @!P0 BRA `(.L_x_5669) ;  /* 0x0000000000048947 */ /* 0x000fec0003800000 */
[----:B------:R-:W-:Y:S01]  /*169a0*/  BPT.TRAP 0x1 ;  /* 0x000000040000795c */ /* 0x000fe20000300000 */
.L_x_5669:
[----:B------:R-:W-:Y:S01]  /*169b0*/  IMAD R5, R24, 0x8, R5 ;  /* 0x0000000818057824 */ /* 0x000fe200078e0205 */
[----:B------:R-:W-:-:S04]  /*169c0*/  SHF.L.U32 R0, R0, 0x1f, RZ ;  /* 0x0000001f00007819 */ /* 0x000fc800000006ff */
[----:B------:R-:W1:Y:S02]  /*169d0*/  SYNCS.PHASECHK.TRANS64.TRYWAIT P1, [R5+URZ+0x28c40], R0 ;  /* 0x028c4000050075a7 */ /* 0x000e64000802017f */
[----:B-1----:R-:W-:Y:S05]  /*169e0*/  @!P1 BRA `(.L_x_5670) ;  /* 0x0000003000449947 */ /* 0x002fea0003800000 */
.L_x_5765:
[----:B------:R-:W-:Y:S05]  /*169f0*/  @!P0 BRA `(.L_x_5671) ;  /* 0x0000000000048947 */ /* 0x000fea0003800000 */
[----:B------:R-:W-:Y:S01]  /*16a00*/  BPT.TRAP 0x1 ;  /* 0x000000040000795c */ /* 0x000fe20000300000 */
.L_x_5671:
[----:B------:R-:W5:Y:S02]  /*16a10*/  SYNCS.PHASECHK.TRANS64.TRYWAIT P1, [R3+URZ+0x28c60], R2 ;  /* 0x028c6002030075a7 */ /* 0x000f64000802017f */
[----:B-----5:R-:W-:Y:S05]  /*16a20*/  @!P1 BRA `(.L_x_5672) ;  /* 0x0000003000489947 */ /* 0x020fea0003800000 */
.L_x_5766:
[----:B------:R-:W-:Y:S05]  /*16a30*/  @!P0 BRA `(.L_x_5673) ;  /* 0x0000000000048947 */ /* 0x000fea0003800000 */
[----:B------:R-:W-:Y:S01]  /*16a40*/  BPT.TRAP 0x1 ;  /* 0x000000040000795c */ /* 0x000fe20000300000 */
.L_x_5673:
[----:B------:R0:W0:Y:S02]  /*16a50*/  SYNCS.PHASECHK.TRANS64.TRYWAIT P0, [R5+URZ+0x28c60], R0 ;  /* 0x028c6000050075a7 */ /* 0x000024000800017f */
[----:B0-----:R-:W-:Y:S05]  /*16a60*/  @!P0 NANOSLEEP.SYNCS 0x989680 ;  /* 0x009896800000895d */ /* 0x001fea0003900000 */
[----:B------:R-:W0:Y:S02]  /*16a70*/  @!P0 SYNCS.PHASECHK.TRANS64 P0, [R5+URZ+0x28c60], R0 ;  /* 0x028c6000050085a7 */ /* 0x000e24000800007f */
[----:B0-----:R-:W-:Y:S05]  /*16a80*/  @!P0 BRA `(.L_x_5673) ;  /* 0xfffffffc00f08947 */ /* 0x001fea000383ffff */
.L_x_5665:
[----:B------:R-:W-:Y:S05]  /*16a90*/  BSYNC B0 ;  /* 0x0000000000007941 */ /* 0x000fea0003800000 */
.L_x_5664:
[----:B------:R-:W-:Y:S05]  /*16aa0*/  EXIT ;  /* 0x000000000000794d */ /* 0x000fea0003800000 */
.L_x_5476:
[----:B0-----:R-:W-:-:S04]  /*16ab0*/  IMAD.U32 R6, RZ, RZ, UR21 ;  /* 0x00000015ff067e24 */ /* 0x001fc8000f8e00ff */
[----:B------:R0:W1:Y:S03]  /*16ac0*/  SYNCS.PHASECHK.TRANS64.TRYWAIT P1, [R6+URZ+0x28c50], R3 ;  /* 0x028c5003060075a7 */ /* 0x000066000802017f */
[----:B-1----:R-:W-:Y:S05]  /*16ad0*/  @!P1 NANOSLEEP.SYNCS 0x989680 ;  /* 0x009896800000995d */ /* 0x002fea0003900000 */
[----:B------:R-:W1:Y:S02]  /*16ae0*/  @!P1 SYNCS.PHASECHK.TRANS64 P1, [R6+URZ+0x28c50], R3 ;  /* 0x028c5003060095a7 */ /* 0x000e64000802007f */
[----:B-1----:R-:W-:Y:S05]  /*16af0*/  @!P1 BRA `(.L_x_5476) ;  /* 0xfffffffc00ec9947 */ /* 0x002fea000383ffff */
[----:B------:R-:W-:Y:S05]  /*16b00*/  BRA `(.L_x_5674) ;  /* 0xfffffeb000b87947 */ /* 0x000fea000383ffff */
.L_x_5482:
[----:B-1----:R-:W-:-:S04]  /*16b10*/  IMAD.U32 R5, RZ, RZ, UR21 ;  /* 0x00000015ff057e24 */ /* 0x002fc8000f8e00ff */
[----:B------:R1:W2:Y:S03]  /*16b20*/  SYNCS.PHASECHK.TRANS64.TRYWAIT P1, [R5+URZ+0x28c50], R4 ;  /* 0x028c5004050075a7 */ /* 0x0002a6000802017f */
[----:B--2---:R-:W-:Y:S05]  /*16b30*/  @!P1 NANOSLEEP.SYNCS 0x989680 ;  /* 0x009896800000995d */ /* 0x004fea0003900000 */
[----:B------:R-:W2:Y:S02]  /*16b40*/  @!P1 SYNCS.PHASECHK.TRANS64 P1, [R5+URZ+0x28c50], R4 ;  /* 0x028c5004050095a7 */ /* 0x000ea4000802007f */
[----:B--2---:R-:W-:Y:S05]  /*16b50*/  @!P1 BRA `(.L_x_5482) ;  /* 0xfffffffc00ec9947 */ /* 0x004fea000383ffff */
[----:B------:R-:W-:Y:S05]  /*16b60*/  BRA `(.L_x_5481) ;  /* 0xfffffebc00b07947 */ /* 0x000fea000383ffff */
.L_x_5492:
[----:B0-----:R-:W-:-:S04]  /*16b70*/  MOV R3, UR41 ;  /* 0x0000002900037c02 */ /* 0x001fc80008000f00 */
[----:B------:R0:W1:Y:S03]  /*16b80*/  SYNCS.PHASECHK.TRANS64.TRYWAIT P1, [R3+URZ+0x28c00], R0 ;  /* 0x028c0000030075a7 */ /* 0x000066000802017f */
[----:B-1----:R-:W-:Y:S05]  /*16b90*/  @!P1 NANOSLEEP.SYNCS 0x989680 ;  /* 0x009896800000995d */ /* 0x002fea0003900000 */
[----:B------:R-:W1:Y:S02]  /*16ba0*/  @!P1 SYNCS.PHASECHK.TRANS64 P1, [R3+URZ+0x28c00], R0 ;  /* 0x028c0000030095a7 */ /* 0x000e64000802007f */
[----:B-1----:R-:W-:Y:S05]  /*16bb0*/  @!P1 BRA `(.L_x_5492) ;  /* 0xfffffffc00ec9947 */ /* 0x002fea000383ffff */
[----:B------:R-:W-:Y:S05]  /*16bc0*/  BRA `(.L_x_5675) ;  /* 0xfffffed400247947 */ /* 0x000fea000383ffff */
.L_x_5496:
[----:B--2---:R2:W3:Y:S02]  /*16bd0*/  SYNCS.PHASECHK.TRANS64.TRYWAIT P1, [R7+URZ+0x28c30], R8 ;  /* 0x028c3008070075a7 */ /* 0x0044e4000802017f */
[----:B---3--:R-:W-:Y:S05]  /*16be0*/  @!P1 NANOSLEEP.SYNCS 0x989680 ;  /* 0x009896800000995d */ /* 0x008fea0003900000 */
[----:B------:R-:W3:Y:S02]  /*16bf0*/  @!P1 SYNCS.PHASECHK.TRANS64 P1, [R7+URZ+0x28c30], R8 ;  /* 0x028c3008070095a7 */ /* 0x000ee4000802007f */
[----:B---3--:R-:W-:Y:S05]  /*16c00*/  @!P1 BRA `(.L_x_5496) ;  /* 0xfffffffc00f09947 */ /* 0x008fea000383ffff */
[----:B------:R-:W-:Y:S05]  /*16c10*/  BRA `(.L_x_5495) ;  /* 0xfffffed400407947 */ /* 0x000fea000383ffff */
.L_x_5509:
[----:B--2---:R2:W3:Y:S02]  /*16c20*/  SYNCS.PHASECHK.TRANS64.TRYWAIT P1, [R7+URZ+0x28c50], R8 ;  /* 0x028c5008070075a7 */ /* 0x0044e4000802017f */
[----:B---3--:R-:W-:Y:S05]  /*16c30*/  @!P1 NANOSLEEP.SYNCS 0x989680 ;  /* 0x009896800000995d */ /* 0x008fea0003900000 */
[----:B------:R-:W3:Y:S02]  /*16c40*/  @!P1 SYNCS.PHASECHK.TRANS64 P1, [R7+URZ+0x28c50], R8 ;  /* 0x028c5008070095a7 */ /* 0x000ee4000802007f */
[----:B---3--:R-:W-:Y:S05]  /*16c50*/  @!P1 BRA `(.L_x_5509) ;  /* 0xfffffffc00f09947 */ /* 0x008fea000383ffff */
[----:B------:R-:W-:Y:S05]  /*16c60*/  BRA `(.L_x_5508) ;  /* 0xfffffef000e07947 */ /* 0x000fea000383ffff */
.L_x_5518:
[----:B--2---:R-:W-:-:S04]  /*16c70*/  IMAD.U32 R6, RZ, RZ, UR22 ;  /* 0x00000016ff067e24 */ /* 0x004fc8000f8e00ff */
[----:B------:R2:W3:Y:S03]  /*16c80*/  SYNCS.PHASECHK.TRANS64.TRYWAIT P1, [R6+URZ+0x28c30], R7 ;  /* 0x028c3007060075a7 */ /* 0x0004e6000802017f */
[----:B---3--:R-:W-:Y:S05]  /*16c90*/  @!P1 NANOSLEEP.SYNCS 0x989680 ;  /* 0x009896800000995d */ /* 0x008fea0003900000 */
[----:B------:R-:W3:Y:S02]  /*16ca0*/  @!P1 SYNCS.PHASECHK.TRANS64 P1, [R6+URZ+0x28c30], R7 ;  /* 0x028c3007060095a7 */ /* 0x000ee4000802007f */
[----:B---3--:R-:W-:Y:S05]  /*16cb0*/  @!P1 BRA `(.L_x_5518) ;  /* 0xfffffffc00ec9947 */ /* 0x008fea000383ffff */
[----:B------:R-:W-:Y:S05]  /*16cc0*/  BRA `(.L_x_5517) ;  /* 0xfffffef800587947 */ /* 0x000fea000383ffff */
.L_x_5531:
[----:B--2---:R-:W-:-:S04]  /*16cd0*/  IMAD.U32 R10, RZ, RZ, UR22 ;  /* 0x00000016ff0a7e24 */ /* 0x004fc8000f8e00ff */
[----:B------:R2:W3:Y:S03]  /*16ce0*/  SYNCS.PHASECHK.TRANS64.TRYWAIT P1, [R10+URZ+0x28c50], R7 ;  /* 0x028c50070a0075a7 */ /* 0x0004e6000802017f */
[----:B---3--:R-:W-:Y:S05]  /*16cf0*/  @!P1 NANOSLEEP.SYNCS 0x989680 ;  /* 0x009896800000995d */ /* 0x008fea0003900000 */
[----:B------:R-:W3:Y:S02]  /*16d00*/  @!P1 SYNCS.PHASECHK.TRANS64 P1, [R10+URZ+0x28c50], R7 ;  /* 0x028c50070a0095a7 */ /* 0x000ee4000802007f */
[----:B---3--:R-:W-:Y:S05]  /*16d10*/  @!P1 BRA `(.L_x_5531) ;  /* 0xfffffffc00ec9947 */ /* 0x008fea000383ffff */
[----:B------:R-:W-:Y:S05]  /*16d20*/  BRA `(.L_x_5530) ;  /* 0xffffff1c003c7947 */ /* 0x000fea000383ffff */
.L_x_5541:
[----:B--2---:R-:W-:-:S04]  /*16d30*/  IMAD.U32 R6, RZ, RZ, UR22 ;  /* 0x00000016ff067e24 */ /* 0x004fc8000f8e00ff */
[----:B------:R2:W3:Y:S03]  /*16d40*/  SYNCS.PHASECHK.TRANS64.TRYWAIT P2, [R6+URZ+0x28c30], R7 ;  /* 0x028c3007060075a7 */ /* 0x0004e6000804017f */
[----:B---3--:R-:W-:Y:S05]  /*16d50*/  @!P2 NANOSLEEP.SYNCS 0x989680 ;  /* 0x009896800000a95d */ /* 0x008fea0003900000 */
[----:B------:R-:W3:Y:S02]  /*16d60*/  @!P2 SYNCS.PHASECHK.TRANS64 P2, [R6+URZ+0x28c30], R7 ;  /* 0x028c30070600a5a7 */ /* 0x000ee4000804007f */
[----:B---3--:R-:W-:Y:S05]  /*16d70*/  @!P2 BRA `(.L_x_5541) ;  /* 0xfffffffc00eca947 */ /* 0x008fea000383ffff */
[----:B------:R-:W-:Y:S05]  /*16d80*/  BRA `(.L_x_5540) ;  /* 0xffffff2000c87947 */ /* 0x000fea000383ffff */
.L_x_5546:
[----:B-1----:R-:W-:-:S04]  /*16d90*/  IMAD.U32 R10, RZ, RZ, UR22 ;  /* 0x00000016ff0a7e24 */ /* 0x002fc8000f8e00ff */
[----:B------:R1:W2:Y:S03]  /*16da0*/  SYNCS.PHASECHK.TRANS64.TRYWAIT P2, [R10+URZ+0x28c50], R7 ;  /* 0x028c50070a0075a7 */ /* 0x0002a6000804017f */
[----:B--2---:R-:W-:Y:S05]  /*16db0*/  @!P2 NANOSLEEP.SYNCS 0x989680 ;  /* 0x009896800000a95d */ /* 0x004fea0003900000 */
[----:B------:R-:W2:Y:S02]  /*16dc0*/  @!P2 SYNCS.PHASECHK.TRANS64 P2, [R10+URZ+0x28c50], R7 ;  /* 0x028c50070a00a5a7 */ /* 0x000ea4000804007f */
[----:B--2---:R-:W-:Y:S05]  /*16dd0*/  @!P2 BRA `(.L_x_5546) ;  /* 0xfffffffc00eca947 */ /* 0x004fea000383ffff */
[----:B------:R-:W-:Y:S05]  /*16de0*/  BRA `(.L_x_5545) ;  /* 0xffffff3800ec7947 */ /* 0x000fea000383ffff */
.L_x_5553:
[----:B-1----:R-:W-:-:S04]  /*16df0*/  IMAD.U32 R6, RZ, RZ, UR20 ;  /* 0x00000014ff067e24 */ /* 0x002fc8000f8e00ff */
[----:B------:R1:W2:Y:S03]  /*16e00*/  SYNCS.PHASECHK.TRANS64.TRYWAIT P1, [R6+URZ+0x28c30], R7 ;  /* 0x028c3007060075a7 */ /* 0x0002a6000802017f */
[----:B--2---:R-:W-:Y:S05]  /*16e10*/  @!P1 NANOSLEEP.SYNCS 0x989680 ;  /* 0x009896800000995d */ /* 0x004fea0003900000 */
[----:B------:R-:W2:Y:S02]  /*16e20*/  @!P1 SYNCS.PHASECHK.TRANS64 P1, [R6+URZ+0x28c30], R7 ;  /* 0x028c3007060095a7 */ /* 0x000ea4000802007f */
[----:B--2---:R-:W-:Y:S05]  /*16e30*/  @!P1 BRA `(.L_x_5553) ;  /* 0xfffffffc00ec9947 */ /* 0x004fea000383ffff */
[----:B------:R-:W-:Y:S05]  /*16e40*/  BRA `(.L_x_5552) ;  /* 0xffffff3c00e07947 */ /* 0x000fea000383ffff */
.L_x_5566:
[----:B--2---:R-:W-:-:S04]  /*16e50*/  IMAD.U32 R10, RZ, RZ, UR20 ;  /* 0x00000014ff0a7e24 */ /* 0x004fc8000f8e00ff */
[----:B------:R2:W3:Y:S03]  /*16e60*/  SYNCS.PHASECHK.TRANS64.TRYWAIT P1, [R10+URZ+0x28c50], R7 ;  /* 0x028c50070a0075a7 */ /* 0x0004e6000802017f */
[----:B---3--:R-:W-:Y:S05]  /*16e70*/  @!P1 NANOSLEEP.SYNCS 0x989680 ;  /* 0x009896800000995d */ /* 0x008fea0003900000 */
[----:B------:R-:W3:Y:S02]  /*16e80*/  @!P1 SYNCS.PHASECHK.TRANS64 P1, [R10+URZ+0x28c50], R7 ;  /* 0x028c50070a0095a7 */ /* 0x000ee4000802007f */
[----:B---3--:R-:W-:Y:S05]  /*16e90*/  @!P1 BRA `(.L_x_5566) ;  /* 0xfffffffc00ec9947 */ /* 0x008fea000383ffff */
[----:B------:R-:W-:Y:S05]  /*16ea0*/  BRA `(.L_x_5565) ;  /* 0xffffff6000c47947 */ /* 0x000fea000383ffff */
.L_x_5611:
[----:B------:R-:W0:Y:S01]  /*16eb0*/  S2R R21, SR_TID.X ;  /* 0x0000000000157919 */ /* 0x000e220000002100 */
[----:B------:R-:W-:Y:S01]  /*16ec0*/  BSSY B0, `(.L_x_5676) ;  /* 0x000000a000007945 */ /* 0x000fe20003800000 */
[----:B------:R-:W-:Y:S01]  /*16ed0*/  MOV R12, RZ ;  /* 0x000000ff000c7202 */ /* 0x000fe20000000f00 */
[----:B------:R-:W-:Y:S02]  /*16ee0*/  IMAD.MOV.U32 R11, RZ, RZ, 0x1f ;  /* 0x0000001fff0b7424 */ /* 0x000fe400078e00ff */
[----:B------:R-:W-:Y:S01]  /*16ef0*/  IMAD.MOV.U32 R15, RZ, RZ, -0x1 ;  /* 0xffffffffff0f7424 */ /* 0x000fe200078e00ff */
[----:B0-----:R-:W-:-:S04]  /*16f00*/  SHF.R.U32.HI R21, RZ, 0x5, R21 ;  /* 0x00000005ff157819 */ /* 0x001fc80000011615 */
[----:B------:R-:W-:-:S05]  /*16f10*/  LOP3.LUT R21, R21, 0x3, RZ, 0xc0, !PT ;  /* 0x0000000315157812 */ /* 0x000fca00078ec0ff */
[----:B------:R-:W-:-:S07]  /*16f20*/  IMAD.MOV.U32 R13, RZ, RZ, R21 ;  /* 0x000000ffff0d7224 */ /* 0x000fce00078e0015 */
[----:B-----5:R-:W-:Y:S05]  /*16f30*/  WARPSYNC.COLLECTIVE R15, `(.L_x_5677) ;  /* 0x000000000f087348 */ /* 0x020fea0003c00000 */
[----:B------:R0:W1:Y:S02]  /*16f40*/  SHFL.IDX P6, R14, R13, R12, R11 ;  /* 0x0000000c0d0e7389 */ /* 0x00006400000c000b */
[----:B01---5:R-:W-:Y:S01]  /*16f50*/  ENDCOLLECTIVE ;  /* 0x000000000000791b */ /* 0x023fe20003800000 */
.L_x_5677:
[----:B------:R-:W-:Y:S05]  /*16f60*/  BSYNC B0 ;  /* 0x0000000000007941 */ /* 0x000fea0003800000 */
.L_x_5676:
[----:B------:R-:W-:Y:S05]  /*16f70*/  BRA `(.L_x_5678) ;  /* 0xffffffbc00607947 */ /* 0x000fea000383ffff */
.L_x_5614:
[----:B0-----:R0:W1:Y:S02]  /*16f80*/  SYNCS.PHASECHK.TRANS64.TRYWAIT P0, [R27+URZ+0x28c40], R0 ;  /* 0x028c40001b0075a7 */ /* 0x001064000800017f */
[----:B-1----:R-:W-:Y:S05]  /*16f90*/  @!P0 NANOSLEEP.SYNCS 0x989680 ;  /* 0x009896800000895d */ /* 0x002fea0003900000 */
[----:B------:R-:W1:Y:S02]  /*16fa0*/  @!P0 SYNCS.PHASECHK.TRANS64 P0, [R27+URZ+0x28c40], R0 ;  /* 0x028c40001b0085a7 */ /* 0x000e64000800007f */
[----:B-1----:R-:W-:Y:S05]  /*16fb0*/  @!P0 BRA `(.L_x_5614) ;  /* 0xfffffffc00f08947 */ /* 0x002fea000383ffff */
[----:B------:R-:W-:Y:S05]  /*16fc0*/  BRA `(.L_x_5679) ;  /* 0xffffffc0003c7947 */ /* 0x000fea000383ffff */
.L_x_5615:
        /* <DEDUP_REMOVED lines=8> */
.L_x_5681:
[----:B------:R-:W-:Y:S05]  /*17050*/  BSYNC B0 ;  /* 0x0000000000007941 */ /* 0x000fea0003800000 */
.L_x_5680:
[----:B------:R-:W-:Y:S01]  /*17060*/  MOV R13, R0 ;  /* 0x00000000000d7202 */ /* 0x000fe20000000f00 */
        /* <DEDUP_REMOVED lines=8> */
.L_x_5682:
[----:B------:R-:W-:Y:S01]  /*170f0*/  IMAD.MOV.U32 R13, RZ, RZ, R5 ;  /* 0x000000ffff0d7224 */ /* 0x000fe200078e0005 */
[----:B------:R-:W-:Y:S01]  /*17100*/  MOV R12, 0x1 ;  /* 0x00000001000c7802 */ /* 0x000fe20000000f00 */
[----:B------:R-:W-:-:S07]  /*17110*/  IMAD.MOV.U32 R3, RZ, RZ, R14 ;  /* 0x000000ffff037224 */ /* 0x000fce00078e000e */
[----:B------:R-:W-:Y:S05]  /*17120*/  WARPSYNC.COLLECTIVE R15, `(.L_x_5683) ;  /* 0x000000000f087348 */ /* 0x000fea0003c00000 */
[----:B------:R0:W1:Y:S02]  /*17130*/  SHFL.IDX P6, R14, R13, R12, R11 ;  /* 0x0000000c0d0e7389 */ /* 0x00006400000c000b */
[----:B01----:R-:W-:Y:S01]  /*17140*/  ENDCOLLECTIVE ;  /* 0x000000000000791b */ /* 0x003fe20003800000 */
.L_x_5683:
        /* <DEDUP_REMOVED lines=15> */
.L_x_5684:
[----:B------:R-:W-:Y:S02]  /*17240*/  @P0 IMAD R6, R4, 0x2, R23 ;  /* 0x0000000204060824 */ /* 0x000fe400078e0217 */
[----:B------:R-:W-:Y:S02]  /*17250*/  IMAD.MOV.U32 R13, RZ, RZ, R5 ;  /* 0x000000ffff0d7224 */ /* 0x000fe400078e0005 */
[----:B------:R-:W-:Y:S02]  /*17260*/  IMAD.MOV.U32 R12, RZ, RZ, 0x2 ;  /* 0x00000002ff0c7424 */ /* 0x000fe400078e00ff */
[----:B------:R-:W-:-:S07]  /*17270*/  IMAD.MOV.U32 R3, RZ, RZ, R14 ;  /* 0x000000ffff037224 */ /* 0x000fce00078e000e */
[----:B------:R-:W-:Y:S05]  /*17280*/  WARPSYNC.COLLECTIVE R15, `(.L_x_5685) ;  /* 0x000000000f087348 */ /* 0x000fea0003c00000 */
[----:B------:R0:W1:Y:S02]  /*17290*/  SHFL.IDX P6, R14, R13, R12, R11 ;  /* 0x0000000c0d0e7389 */ /* 0x00006400000c000b */
[----:B01----:R-:W-:Y:S01]  /*172a0*/  ENDCOLLECTIVE ;  /* 0x000000000000791b */ /* 0x003fe20003800000 */
.L_x_5685:
        /* <DEDUP_REMOVED lines=15> */
.L_x_5686:
[----:B------:R-:W-:Y:S02]  /*173a0*/  @P0 IMAD R6, R4, 0x2, R23 ;  /* 0x0000000204060824 */ /* 0x000fe400078e0217 */
[----:B------:R-:W-:Y:S02]  /*173b0*/  IMAD.MOV.U32 R13, RZ, RZ, R5 ;  /* 0x000000ffff0d7224 */ /* 0x000fe400078e0005 */
[----:B------:R-:W-:Y:S02]  /*173c0*/  IMAD.MOV.U32 R12, RZ, RZ, 0x3 ;  /* 0x00000003ff0c7424 */ /* 0x000fe400078e00ff */
[----:B------:R-:W-:-:S07]  /*173d0*/  IMAD.MOV.U32 R3, RZ, RZ, R14 ;  /* 0x000000ffff037224 */ /* 0x000fce00078e000e */
[----:B------:R-:W-:Y:S05]  /*173e0*/  WARPSYNC.COLLECTIVE R15, `(.L_x_5687) ;  /* 0x000000000f087348 */ /* 0x000fea0003c00000 */
[----:B------:R0:W1:Y:S02]  /*173f0*/  SHFL.IDX P6, R14, R13, R12, R11 ;  /* 0x0000000c0d0e7389 */ /* 0x00006400000c000b */
[----:B01----:R-:W-:Y:S01]  /*17400*/  ENDCOLLECTIVE ;  /* 0x000000000000791b */ /* 0x003fe20003800000 */
.L_x_5687:
        /* <DEDUP_REMOVED lines=10> */
.L_x_5688:
[----:B------:R-:W-:Y:S01]  /*174b0*/  @!PT LDS RZ, [RZ] ;  /* 0x00000000fffff984 */ /* 0x000fe20000000800 */
[----:B------:R-:W-:Y:S01]  /*174c0*/  @!PT LDS RZ, [RZ] ;  /* 0x00000000fffff984 */ /* 0x000fe20000000800 */
[----:B------:R-:W-:Y:S01]  /*174d0*/  @!PT LDS RZ, [RZ] ;  /* 0x00000000fffff984 */ /* 0x000fe20000000800 */
[----:B------:R0:W-:Y:S01]  /*174e0*/  @P0 LDGSTS.E.BYPASS.LTC128B.128 [R6+0x23400], desc[UR54][R2.64], !P2 ;  /* 0x2340000002060fae */ /* 0x0001e2000d101d76 */
[----:B------:R-:W-:Y:S01]  /*174f0*/  IMAD.MOV.U32 R0, RZ, RZ, R14 ;  /* 0x000000ffff007224 */ /* 0x000fe200078e000e */
[----:B------:R-:W-:Y:S06]  /*17500*/  BRA `(.L_x_5689) ;  /* 0xffffffbc00f47947 */ /* 0x000fec000383ffff */
.L_x_5620:
[----:B------:R-:W-:Y:S02]  /*17510*/  IMAD.MOV.U32 R13, RZ, RZ, R4 ;  /* 0x000000ffff0d7224 */ /* 0x000fe400078e0004 */
[----:B------:R-:W-:Y:S02]  /*17520*/  IMAD.MOV.U32 R12, RZ, RZ, RZ ;  /* 0x000000ffff0c7224 */ /* 0x000fe400078e00ff */
[----:B------:R-:W-:Y:S02]  /*17530*/  IMAD.MOV.U32 R11, RZ, RZ, 0x181f ;  /* 0x0000181fff0b7424 */ /* 0x000fe400078e00ff */
[----:B------:R-:W-:Y:S02]  /*17540*/  IMAD.MOV.U32 R15, RZ, RZ, -0x1 ;  /* 0xffffffffff0f7424 */ /* 0x000fe400078e00ff */
[----:B------:R-:W-:Y:S02]  /*17550*/  IMAD R37, R37, R6, RZ ;  /* 0x0000000625257224 */ /* 0x000fe400078e02ff */
[----:B------:R-:W-:-:S07]  /*17560*/  IMAD.IADD R35, R9, 0x1, R35 ;  /* 0x0000000109237824 */ /* 0x000fce00078e0223 */
[----:B-1---5:R-:W-:Y:S05]  /*17570*/  WARPSYNC.COLLECTIVE R15, `(.L_x_5690) ;  /* 0x000000000f087348 */ /* 0x022fea0003c00000 */
[----:B------:R0:W2:Y:S02]  /*17580*/  SHFL.IDX P6, R14, R13, R12, R11 ;  /* 0x0000000c0d0e7389 */ /* 0x0000a400000c000b */
[----:B012--5:R-:W-:Y:S01]  /*17590*/  ENDCOLLECTIVE ;  /* 0x000000000000791b */ /* 0x027fe20003800000 */
.L_x_5690:
[C---:B------:R-:W-:Y:S01]  /*175a0*/  VIADD R6, R35.reuse, 0x10 ;  /* 0x0000001023067836 */ /* 0x040fe20000000000 */
[----:B------:R-:W-:Y:S01]  /*175b0*/  ISETP.GE.AND P0, PT, R35, R37, PT ;  /* 0x000000252300720c */ /* 0x000fe20003f06270 */
[----:B------:R-:W-:Y:S02]  /*175c0*/  IMAD.MOV.U32 R13, RZ, RZ, R0 ;  /* 0x000000ffff0d7224 */ /* 0x000fe400078e0000 */
[----:B------:R-:W-:-:S10]  /*175d0*/  IMAD.MOV.U32 R2, RZ, RZ, R14 ;  /* 0x000000ffff027224 */ /* 0x000fd400078e000e */
[----:B------:R-:W-:Y:S05]  /*175e0*/  WARPSYNC.COLLECTIVE R15, `(.L_x_5691) ;  /* 0x000000000f087348 */ /* 0x000fea0003c00000 */
[----:B------:R0:W1:Y:S02]  /*175f0*/  SHFL.IDX P6, R14, R13, R12, R11 ;  /* 0x0000000c0d0e7389 */ /* 0x00006400000c000b */
[----:B01----:R-:W-:Y:S01]  /*17600*/  ENDCOLLECTIVE ;  /* 0x000000000000791b */ /* 0x003fe20003800000 */
.L_x_5691:
[----:B------:R-:W-:Y:S02]  /*17610*/  IMAD.MOV.U32 R13, RZ, RZ, R4 ;  /* 0x000000ffff0d7224 */ /* 0x000fe400078e0004 */
[----:B------:R-:W-:Y:S01]  /*17620*/  IMAD.MOV.U32 R12, RZ, RZ, 0x1 ;  /* 0x00000001ff0c7424 */ /* 0x000fe200078e00ff */
[----:B------:R-:W-:-:S07]  /*17630*/  MOV R3, R14 ;  /* 0x0000000e00037202 */ /* 0x000fce0000000f00 */
[----:B------:R-:W-:Y:S05]  /*17640*/  WARPSYNC.COLLECTIVE R15, `(.L_x_5692) ;  /* 0x000000000f087348 */ /* 0x000fea0003c00000 */
[----:B------:R0:W1:Y:S02]  /*17650*/  SHFL.IDX P6, R14, R13, R12, R11 ;  /* 0x0000000c0d0e7389 */ /* 0x00006400000c000b */
[----:B01----:R-:W-:Y:S01]  /*17660*/  ENDCOLLECTIVE ;  /* 0x000000000000791b */ /* 0x003fe20003800000 */
.L_x_5692:
        /* <DEDUP_REMOVED lines=15> */
.L_x_5693:
[----:B------:R-:W-:Y:S02]  /*17760*/  IMAD.MOV.U32 R13, RZ, RZ, R4 ;  /* 0x000000ffff0d7224 */ /* 0x000fe400078e0004 */
[----:B------:R-:W-:Y:S01]  /*17770*/  IMAD.MOV.U32 R12, RZ, RZ, 0x2 ;  /* 0x00000002ff0c7424 */ /* 0x000fe200078e00ff */
[----:B------:R-:W-:-:S07]  /*17780*/  MOV R3, R14 ;  /* 0x0000000e00037202 */ /* 0x000fce0000000f00 */
[----:B------:R-:W-:Y:S05]  /*17790*/  WARPSYNC.COLLECTIVE R15, `(.L_x_5694) ;  /* 0x000000000f087348 */ /* 0x000fea0003c00000 */
[----:B------:R0:W1:Y:S02]  /*177a0*/  SHFL.IDX P6, R14, R13, R12, R11 ;  /* 0x0000000c0d0e7389 */ /* 0x00006400000c000b */
[----:B01----:R-:W-:Y:S01]  /*177b0*/  ENDCOLLECTIVE ;  /* 0x000000000000791b */ /* 0x003fe20003800000 */
.L_x_5694:
        /* <DEDUP_REMOVED lines=16> */
.L_x_5695:
[----:B------:R-:W-:Y:S02]  /*178c0*/  IMAD.MOV.U32 R13, RZ, RZ, R4 ;  /* 0x000000ffff0d7224 */ /* 0x000fe400078e0004 */
[----:B------:R-:W-:Y:S02]  /*178d0*/  IMAD.MOV.U32 R12, RZ, RZ, 0x3 ;  /* 0x00000003ff0c7424 */ /* 0x000fe400078e00ff */
[----:B------:R-:W-:-:S07]  /*178e0*/  IMAD.MOV.U32 R3, RZ, RZ, R14 ;  /* 0x000000ffff037224 */ /* 0x000fce00078e000e */
[----:B------:R-:W-:Y:S05]  /*178f0*/  WARPSYNC.COLLECTIVE R15, `(.L_x_5696) ;  /* 0x000000000f087348 */ /* 0x000fea0003c00000 */
[----:B------:R0:W1:Y:S02]  /*17900*/  SHFL.IDX P6, R14, R13, R12, R11 ;  /* 0x0000000c0d0e7389 */ /* 0x00006400000c000b */
[----:B01----:R-:W-:Y:S01]  /*17910*/  ENDCOLLECTIVE ;  /* 0x000000000000791b */ /* 0x003fe20003800000 */
.L_x_5696:
[----:B------:R-:W-:-:S04]  /*17920*/  @!P0 LEA R3, P2, R8, R3, 0x1 ;  /* 0x0000000308038211 */ /* 0x000fc800078408ff */
[----:B------:R-:W-:-:S04]  /*17930*/  @!P0 IADD3.X R2, RZ, R2, RZ, P2, !PT ;  /* 0x00000002ff028210 */ /* 0x000fc800017fe4ff */
[----:B------:R-:W-:Y:S01]  /*17940*/  @!P0 LOP3.LUT R3, R3, R2, RZ, 0x3c, !PT ;  /* 0x0000000203038212 */ /* 0x000fe200078e3cff */
[----:B------:R-:W-:-:S03]  /*17950*/  IMAD.MOV.U32 R13, RZ, RZ, R0 ;  /* 0x000000ffff0d7224 */ /* 0x000fc600078e0000 */
[----:B------:R-:W-:-:S04]  /*17960*/  @!P0 LOP3.LUT R2, R3, R2, RZ, 0x3c, !PT ;  /* 0x0000000203028212 */ /* 0x000fc800078e3cff */
[----:B------:R-:W-:Y:S01]  /*17970*/  @!P0 LOP3.LUT R3, R3, R2, RZ, 0x3c, !PT ;  /* 0x0000000203038212 */ /* 0x000fe200078e3cff */
[----:B------:R-:W-:-:S04]  /*17980*/  IMAD.MOV.U32 R4, RZ, RZ, R14 ;  /* 0x000000ffff047224 */ /* 0x000fc800078e000e */
[----:B------:R-:W-:Y:S01]  /*17990*/  @!PT LDS RZ, [RZ] ;  /* 0x00000000fffff984 */ /* 0x000fe20000000800 */
[----:B------:R-:W-:Y:S01]  /*179a0*/  @!PT LDS RZ, [RZ] ;  /* 0x00000000fffff984 */ /* 0x000fe20000000800 */
[----:B------:R-:W-:Y:S01]  /*179b0*/  @!PT LDS RZ, [RZ] ;  /* 0x00000000fffff984 */ /* 0x000fe20000000800 */
[----:B------:R0:W-:Y:S03]  /*179c0*/  @!P0 LDGSTS.E.BYPASS.LTC128B.128 [R7+0x21400], desc[UR54][R2.64], !P1 ;  /* 0x2140000002078fae */ /* 0x0001e6000c901d76 */
[----:B0-----:R-:W-:Y:S05]  /*179d0*/  WARPSYNC.COLLECTIVE R15, `(.L_x_5697) ;  /* 0x000000000f087348 */ /* 0x001fea0003c00000 */
[----:B------:R1:W2:Y:S02]  /*179e0*/  SHFL.IDX P6, R14, R13, R12, R11 ;  /* 0x0000000c0d0e7389 */ /* 0x0002a400000c000b */
[----:B012---:R-:W-:Y:S01]  /*179f0*/  ENDCOLLECTIVE ;  /* 0x000000000000791b */ /* 0x007fe20003800000 */
.L_x_5697:
[----:B------:R-:W-:Y:S01]  /*17a00*/  IMAD.MOV.U32 R0, RZ, RZ, R14 ;  /* 0x000000ffff007224 */ /* 0x000fe200078e000e */
[----:B------:R-:W-:Y:S06]  /*17a10*/  BRA `(.L_x_5698) ;  /* 0xffffffc000ec7947 */ /* 0x000fec000383ffff */
.L_x_5623:
[----:B0-----:R0:W2:Y:S02]  /*17a20*/  SYNCS.PHASECHK.TRANS64.TRYWAIT P0, [R23+URZ+0x28c20], R0 ;  /* 0x028c2000170075a7 */ /* 0x0010a4000800017f */
[----:B--2---:R-:W-:Y:S05]  /*17a30*/  @!P0 NANOSLEEP.SYNCS 0x989680 ;  /* 0x009896800000895d */ /* 0x004fea0003900000 */
[----:B------:R-:W2:Y:S02]  /*17a40*/  @!P0 SYNCS.PHASECHK.TRANS64 P0, [R23+URZ+0x28c20], R0 ;  /* 0x028c2000170085a7 */ /* 0x000ea4000800007f */
[----:B--2---:R-:W-:Y:S05]  /*17a50*/  @!P0 BRA `(.L_x_5623) ;  /* 0xfffffffc00f08947 */ /* 0x004fea000383ffff */
[----:B------:R-:W-:Y:S05]  /*17a60*/  BRA `(.L_x_5699) ;  /* 0xffffffc400487947 */ /* 0x000fea000383ffff */
.L_x_5626:
[----:B0-----:R0:W2:Y:S02]  /*17a70*/  SYNCS.PHASECHK.TRANS64.TRYWAIT P0, [R27+URZ+0x28c60], R0 ;  /* 0x028c60001b0075a7 */ /* 0x0010a4000800017f */
[----:B--2---:R-:W-:Y:S05]  /*17a80*/  @!P0 NANOSLEEP.SYNCS 0x989680 ;  /* 0x009896800000895d */ /* 0x004fea0003900000 */
[----:B------:R-:W2:Y:S02]  /*17a90*/  @!P0 SYNCS.PHASECHK.TRANS64 P0, [R27+URZ+0x28c60], R0 ;  /* 0x028c60001b0085a7 */ /* 0x000ea4000800007f */
[----:B--2---:R-:W-:Y:S05]  /*17aa0*/  @!P0 BRA `(.L_x_5626) ;  /* 0xfffffffc00f08947 */ /* 0x004fea000383ffff */
[----:B------:R-:W-:Y:S05]  /*17ab0*/  BRA `(.L_x_5700) ;  /* 0xffffffc400587947 */ /* 0x000fea000383ffff */
.L_x_5627:
        /* <DEDUP_REMOVED lines=8> */
.L_x_5702:
[----:B------:R-:W-:Y:S05]  /*17b40*/  BSYNC B0 ;  /* 0x0000000000007941 */ /* 0x000fea0003800000 */
.L_x_5701:
        /* <DEDUP_REMOVED lines=15> */
.L_x_5703:
        /* <DEDUP_REMOVED lines=39> */
.L_x_5704:
[----:B------:R-:W-:Y:S02]  /*17eb0*/  IMAD.MOV.U32 R13, RZ, RZ, R4 ;  /* 0x000000ffff0d7224 */ /* 0x000fe400078e0004 */
[----:B------:R-:W-:-:S07]  /*17ec0*/  IMAD.MOV.U32 R3, RZ, RZ, R14 ;  /* 0x000000ffff037224 */ /* 0x000fce00078e000e */
[----:B------:R-:W-:Y:S05]  /*17ed0*/  WARPSYNC.COLLECTIVE R15, `(.L_x_5705) ;  /* 0x000000000f087348 */ /* 0x000fea0003c00000 */
[----:B------:R0:W1:Y:S02]  /*17ee0*/  SHFL.IDX P6, R14, R13, R12, R11 ;  /* 0x0000000c0d0e7389 */ /* 0x00006400000c000b */
[----:B01----:R-:W-:Y:S01]  /*17ef0*/  ENDCOLLECTIVE ;  /* 0x000000000000791b */ /* 0x003fe20003800000 */
.L_x_5705:
        /* <DEDUP_REMOVED lines=29> */
.L_x_5706:
[----:B------:R-:W-:Y:S02]  /*180d0*/  IMAD.MOV.U32 R13, RZ, RZ, R4 ;  /* 0x000000ffff0d7224 */ /* 0x000fe400078e0004 */
[----:B------:R-:W-:-:S07]  /*180e0*/  IMAD.MOV.U32 R7, RZ, RZ, R14 ;  /* 0x000000ffff077224 */ /* 0x000fce00078e000e */
[----:B------:R-:W-:Y:S05]  /*180f0*/  WARPSYNC.COLLECTIVE R15, `(.L_x_5707) ;  /* 0x000000000f087348 */ /* 0x000fea0003c00000 */
[----:B------:R0:W1:Y:S02]  /*18100*/  SHFL.IDX P6, R14, R13, R12, R11 ;  /* 0x0000000c0d0e7389 */ /* 0x00006400000c000b */
[----:B01----:R-:W-:Y:S01]  /*18110*/  ENDCOLLECTIVE ;  /* 0x000000000000791b */ /* 0x003fe20003800000 */
.L_x_5707:
[----:B------:R-:W-:Y:S01]  /*18120*/  MOV R13, R6 ;  /* 0x00000006000d7202 */ /* 0x000fe20000000f00 */
        /* <DEDUP_REMOVED lines=28> */
.L_x_5708:
[----:B------:R-:W-:Y:S02]  /*182f0*/  IMAD.MOV.U32 R13, RZ, RZ, R4 ;  /* 0x000000ffff0d7224 */ /* 0x000fe400078e0004 */
[----:B------:R-:W-:-:S07]  /*18300*/  IMAD.MOV.U32 R6, RZ, RZ, R14 ;  /* 0x000000ffff067224 */ /* 0x000fce00078e000e */
[----:B------:R-:W-:Y:S05]  /*18310*/  WARPSYNC.COLLECTIVE R15, `(.L_x_5709) ;  /* 0x000000000f087348 */ /* 0x000fea0003c00000 */
[----:B------:R0:W1:Y:S02]  /*18320*/  SHFL.IDX P6, R14, R13, R12, R11 ;  /* 0x0000000c0d0e7389 */ /* 0x00006400000c000b */
[----:B01----:R-:W-:Y:S01]  /*18330*/  ENDCOLLECTIVE ;  /* 0x000000000000791b */ /* 0x003fe20003800000 */
.L_x_5709:
[----:B------:R-:W-:Y:S01]  /*18340*/  IMAD.MOV.U32 R2, RZ, RZ, R14 ;  /* 0x000000ffff027224 */ /* 0x000fe200078e000e */
[----:B------:R-:W-:Y:S06]  /*18350*/  BRA `(.L_x_5710) ;  /* 0xffffffc000e87947 */ /* 0x000fec000383ffff */
.L_x_5634:
[----:B0-----:R0:W2:Y:S02]  /*18360*/  SYNCS.PHASECHK.TRANS64.TRYWAIT P0, [R6+URZ+0x28c40], R17 ;  /* 0x028c4011060075a7 */ /* 0x0010a4000800017f */
[----:B--2---:R-:W-:Y:S05]  /*18370*/  @!P0 NANOSLEEP.SYNCS 0x989680 ;  /* 0x009896800000895d */ /* 0x004fea0003900000 */
[----:B------:R-:W2:Y:S02]  /*18380*/  @!P0 SYNCS.PHASECHK.TRANS64 P0, [R6+URZ+0x28c40], R17 ;  /* 0x028c4011060085a7 */ /* 0x000ea4000800007f */
[----:B--2---:R-:W-:Y:S05]  /*18390*/  @!P0 BRA `(.L_x_5634) ;  /* 0xfffffffc00f08947 */ /* 0x004fea000383ffff */
[----:B------:R-:W-:Y:S05]  /*183a0*/  BRA `(.L_x_5711) ;  /* 0xffffffc8007c7947 */ /* 0x000fea000383ffff */
.L_x_5635:
        /* <DEDUP_REMOVED lines=8> */
.L_x_5713:
[----:B------:R-:W-:Y:S05]  /*18430*/  BSYNC B1 ;  /* 0x0000000000017941 */ /* 0x000fea0003800000 */
.L_x_5712:
[----:B------:R-:W-:Y:S01]  /*18440*/  IMAD.MOV.U32 R13, RZ, RZ, R20 ;  /* 0x000000ffff0d7224 */ /* 0x000fe200078e0014 */
[----:B------:R-:W-:Y:S01]  /*18450*/  LEA R21, R8, R23, 0x1 ;  /* 0x0000001708157211 */ /* 0x000fe200078e08ff */
[----:B------:R-:W-:Y:S02]  /*18460*/  IMAD.MOV.U32 R12, RZ, RZ, RZ ;  /* 0x000000ffff0c7224 */ /* 0x000fe400078e00ff */
[----:B------:R-:W-:Y:S02]  /*18470*/  IMAD.MOV.U32 R11, RZ, RZ, 0x181f ;  /* 0x0000181fff0b7424 */ /* 0x000fe400078e00ff */
[----:B------:R-:W-:Y:S02]  /*18480*/  IMAD.MOV.U32 R15, RZ, RZ, -0x1 ;  /* 0xffffffffff0f7424 */ /* 0x000fe400078e00ff */
[----:B------:R-:W-:-:S07]  /*18490*/  IMAD.MOV.U32 R3, RZ, RZ, R14 ;  /* 0x000000ffff037224 */ /* 0x000fce00078e000e */
[----:B------:R-:W-:Y:S05]  /*184a0*/  WARPSYNC.COLLECTIVE R15, `(.L_x_5714) ;  /* 0x000000000f087348 */ /* 0x000fea0003c00000 */
[----:B------:R0:W1:Y:S02]  /*184b0*/  SHFL.IDX P6, R14, R13, R12, R11 ;  /* 0x0000000c0d0e7389 */ /* 0x00006400000c000b */
[----:B01----:R-:W-:Y:S01]  /*184c0*/  ENDCOLLECTIVE ;  /* 0x000000000000791b */ /* 0x003fe20003800000 */
.L_x_5714:
[----:B------:R-:W-:Y:S02]  /*184d0*/  IMAD.MOV.U32 R13, RZ, RZ, R27 ;  /* 0x000000ffff0d7224 */ /* 0x000fe400078e001b */
[----:B------:R-:W-:Y:S02]  /*184e0*/  IMAD.MOV.U32 R12, RZ, RZ, 0x1 ;  /* 0x00000001ff0c7424 */ /* 0x000fe400078e00ff */
[----:B------:R-:W-:-:S07]  /*184f0*/  IMAD.MOV.U32 R2, RZ, RZ, R14 ;  /* 0x000000ffff027224 */ /* 0x000fce00078e000e */
[----:B------:R-:W-:Y:S05]  /*18500*/  WARPSYNC.COLLECTIVE R15, `(.L_x_5715) ;  /* 0x000000000f087348 */ /* 0x000fea0003c00000 */
[----:B------:R0:W1:Y:S02]  /*18510*/  SHFL.IDX P6, R14, R13, R12, R11 ;  /* 0x0000000c0d0e7389 */ /* 0x00006400000c000b */
[----:B01----:R-:W-:Y:S01]  /*18520*/  ENDCOLLECTIVE ;  /* 0x000000000000791b */ /* 0x003fe20003800000 */
.L_x_5715:
        /* <DEDUP_REMOVED lines=11> */
.L_x_5716:
[----:B------:R-:W-:Y:S01]  /*185e0*/  IMAD.MOV.U32 R13, RZ, RZ, R27 ;  /* 0x000000ffff0d7224 */ /* 0x000fe200078e001b */
[----:B------:R-:W-:Y:S01]  /*185f0*/  MOV R12, 0x2 ;  /* 0x00000002000c7802 */ /* 0x000fe20000000f00 */
[----:B------:R-:W-:-:S07]  /*18600*/  IMAD.MOV.U32 R2, RZ, RZ, R14 ;  /* 0x000000ffff027224 */ /* 0x000fce00078e000e */
[----:B------:R-:W-:Y:S05]  /*18610*/  WARPSYNC.COLLECTIVE R15, `(.L_x_5717) ;  /* 0x000000000f087348 */ /* 0x000fea0003c00000 */
[----:B------:R0:W1:Y:S02]  /*18620*/  SHFL.IDX P6, R14, R13, R12, R11 ;  /* 0x0000000c0d0e7389 */ /* 0x00006400000c000b */
[----:B01----:R-:W-:Y:S01]  /*18630*/  ENDCOLLECTIVE ;  /* 0x000000000000791b */ /* 0x003fe20003800000 */
.L_x_5717:
        /* <DEDUP_REMOVED lines=11> */
.L_x_5718:
[----:B------:R-:W-:Y:S02]  /*186f0*/  IMAD.MOV.U32 R13, RZ, RZ, R27 ;  /* 0x000000ffff0d7224 */ /* 0x000fe400078e001b */
[----:B------:R-:W-:Y:S02]  /*18700*/  IMAD.MOV.U32 R12, RZ, RZ, 0x3 ;  /* 0x00000003ff0c7424 */ /* 0x000fe400078e00ff */
[----:B------:R-:W-:-:S07]  /*18710*/  IMAD.MOV.U32 R2, RZ, RZ, R14 ;  /* 0x000000ffff027224 */ /* 0x000fce00078e000e */
[----:B------:R-:W-:Y:S05]  /*18720*/  WARPSYNC.COLLECTIVE R15, `(.L_x_5719) ;  /* 0x000000000f087348 */ /* 0x000fea0003c00000 */
[----:B------:R0:W1:Y:S02]  /*18730*/  SHFL.IDX P6, R14, R13, R12, R11 ;  /* 0x0000000c0d0e7389 */ /* 0x00006400000c000b */
[----:B01----:R-:W-:Y:S01]  /*18740*/  ENDCOLLECTIVE ;  /* 0x000000000000791b */ /* 0x003fe20003800000 */
.L_x_5719:
        /* <DEDUP_REMOVED lines=11> */
.L_x_5720:
[----:B------:R-:W-:Y:S01]  /*18800*/  IMAD.MOV.U32 R2, RZ, RZ, R14 ;  /* 0x000000ffff027224 */ /* 0x000fe200078e000e */
[----:B------:R-:W-:Y:S06]  /*18810*/  BRA `(.L_x_5721) ;  /* 0xffffffc8000c7947 */ /* 0x000fec000383ffff */
.L_x_5640:
[----:B---3--:R3:W4:Y:S02]  /*18820*/  SYNCS.PHASECHK.TRANS64.TRYWAIT P0, [R6+URZ+0x28c60], R17 ;  /* 0x028c6011060075a7 */ /* 0x008724000800017f */
[----:B----4-:R-:W-:Y:S05]  /*18830*/  @!P0 NANOSLEEP.SYNCS 0x989680 ;  /* 0x009896800000895d */ /* 0x010fea0003900000 */
[----:B------:R-:W4:Y:S02]  /*18840*/  @!P0 SYNCS.PHASECHK.TRANS64 P0, [R6+URZ+0x28c60], R17 ;  /* 0x028c6011060085a7 */ /* 0x000f24000800007f */
[----:B----4-:R-:W-:Y:S05]  /*18850*/  @!P0 BRA `(.L_x_5640) ;  /* 0xfffffffc00f08947 */ /* 0x010fea000383ffff */
[----:B------:R-:W-:Y:S05]  /*18860*/  BRA `(.L_x_5722) ;  /* 0xffffffc8005c7947 */ /* 0x000fea000383ffff */
.L_x_5641:
        /* <DEDUP_REMOVED lines=8> */
.L_x_5724:
[----:B------:R-:W-:Y:S05]  /*188f0*/  BSYNC B1 ;  /* 0x0000000000017941 */ /* 0x000fea0003800000 */
.L_x_5723:
[----:B------:R-:W-:Y:S01]  /*18900*/  IMAD.MOV.U32 R13, RZ, RZ, R9 ;  /* 0x000000ffff0d7224 */ /* 0x000fe200078e0009 */
[----:B------:R-:W-:Y:S01]  /*18910*/  MOV R12, RZ ;  /* 0x000000ff000c7202 */ /* 0x000fe20000000f00 */
[----:B------:R-:W-:Y:S01]  /*18920*/  IMAD.MOV.U32 R11, RZ, RZ, 0x181f ;  /* 0x0000181fff0b7424 */ /* 0x000fe200078e00ff */
[C---:B------:R-:W-:Y:S01]  /*18930*/  LOP3.LUT P2, RZ, R22.reuse, 0x40, RZ, 0xc0, !PT ;  /* 0x0000004016ff7812 */ /* 0x040fe2000784c0ff */
[----:B------:R-:W-:Y:S01]  /*18940*/  IMAD.MOV.U32 R15, RZ, RZ, -0x1 ;  /* 0xffffffffff0f7424 */ /* 0x000fe200078e00ff */
[C---:B------:R-:W-:Y:S01]  /*18950*/  LOP3.LUT P1, RZ, R22.reuse, 0x20, RZ, 0xc0, !PT ;  /* 0x0000002016ff7812 */ /* 0x040fe2000782c0ff */
[----:B------:R-:W-:Y:S01]  /*18960*/  IMAD.MOV.U32 R3, RZ, RZ, R14 ;  /* 0x000000ffff037224 */ /* 0x000fe200078e000e */
[----:B------:R-:W-:Y:S01]  /*18970*/  LOP3.LUT R22, R22, 0xffffbfff, RZ, 0xc0, !PT ;  /* 0xffffbfff16167812 */ /* 0x000fe200078ec0ff */
[----:B------:R-:W-:-:S10]  /*18980*/  IMAD R17, R17, 0x2, R23 ;  /* 0x0000000211117824 */ /* 0x000fd400078e0217 */
[----:B------:R-:W-:Y:S05]  /*18990*/  WARPSYNC.COLLECTIVE R15, `(.L_x_5725) ;  /* 0x000000000f087348 */ /* 0x000fea0003c00000 */
[----:B------:R0:W1:Y:S02]  /*189a0*/  SHFL.IDX P6, R14, R13, R12, R11 ;  /* 0x0000000c0d0e7389 */ /* 0x00006400000c000b */
[----:B01----:R-:W-:Y:S01]  /*189b0*/  ENDCOLLECTIVE ;  /* 0x000000000000791b */ /* 0x003fe20003800000 */
.L_x_5725:
        /* <DEDUP_REMOVED lines=18> */
.L_x_5726:
        /* <DEDUP_REMOVED lines=11> */
[----:B------:R-:W-:-:S03]  /*18b90*/  MOV R5, R14 ;  /* 0x0000000e00057202 */ /* 0x000fc60000000f00 */
[----:B------:R0:W-:Y:S04]  /*18ba0*/  LDGSTS.E.BYPASS.LTC128B.128 [R17+0xc400], desc[UR54][R2.64+0x300], P0 ;  /* 0x0c40030002117fae */ /* 0x0001e80008101d76 */
[----:B0-----:R-:W-:Y:S05]  /*18bb0*/  WARPSYNC.COLLECTIVE R15, `(.L_x_5727) ;  /* 0x000000000f087348 */ /* 0x001fea0003c00000 */
[----:B------:R1:W2:Y:S02]  /*18bc0*/  SHFL.IDX P6, R14, R13, R12, R11 ;  /* 0x0000000c0d0e7389 */ /* 0x0002a400000c000b */
[----:B012---:R-:W-:Y:S01]  /*18bd0*/  ENDCOLLECTIVE ;  /* 0x000000000000791b */ /* 0x007fe20003800000 */
.L_x_5727:
        /* <DEDUP_REMOVED lines=19> */
.L_x_5728:
        /* <DEDUP_REMOVED lines=14> */
.L_x_5729:
        /* <DEDUP_REMOVED lines=16> */
.L_x_5730:
        /* <DEDUP_REMOVED lines=14> */
.L_x_5731:
[----:B------:R-:W-:Y:S05]  /*18fd0*/  BRA `(.L_x_5732) ;  /* 0xffffffc400c87947 */ /* 0x000fea000383ffff */
.L_x_5649:
[----:B------:R-:W-:Y:S01]  /*18fe0*/  BSSY B0, `(.L_x_5733) ;  /* 0x0000008000007945 */ /* 0x000fe20003800000 */
[----:B------:R-:W-:Y:S02]  /*18ff0*/  IMAD.MOV.U32 R13, RZ, RZ, R16 ;  /* 0x000000ffff0d7224 */ /* 0x000fe400078e0010 */
[----:B------:R-:W-:Y:S02]  /*19000*/  IMAD.MOV.U32 R12, RZ, RZ, RZ ;  /* 0x000000ffff0c7224 */ /* 0x000fe400078e00ff */
[----:B------:R-:W-:Y:S02]  /*19010*/  IMAD.MOV.U32 R11, RZ, RZ, 0x1f ;  /* 0x0000001fff0b7424 */ /* 0x000fe400078e00ff */
[----:B------:R-:W-:-:S07]  /*19020*/  IMAD.MOV.U32 R15, RZ, RZ, -0x1 ;  /* 0xffffffffff0f7424 */ /* 0x000fce00078e00ff */
[----:B0123--:R-:W-:Y:S05]  /*19030*/  WARPSYNC.COLLECTIVE R15, `(.L_x_5734) ;  /* 0x000000000f087348 */ /* 0x00ffea0003c00000 */
[----:B------:R4:W0:Y:S02]  /*19040*/  SHFL.IDX P6, R14, R13, R12, R11 ;  /* 0x0000000c0d0e7389 */ /* 0x00082400000c000b */
[----:B01234-:R-:W-:Y:S01]  /*19050*/  ENDCOLLECTIVE ;  /* 0x000000000000791b */ /* 0x01ffe20003800000 */
.L_x_5734:
[----:B------:R-:W-:Y:S05]  /*19060*/  BSYNC B0 ;  /* 0x0000000000007941 */ /* 0x000fea0003800000 */
.L_x_5733:
[----:B------:R-:W-:Y:S01]  /*19070*/  IMAD.MOV.U32 R13, RZ, RZ, R16 ;  /* 0x000000ffff0d7224 */ /* 0x000fe200078e0010 */
[----:B------:R-:W-:Y:S01]  /*19080*/  MOV R0, R14 ;  /* 0x0000000e00007202 */ /* 0x000fe20000000f00 */
[----:B------:R-:W-:Y:S02]  /*19090*/  IMAD.MOV.U32 R12, RZ, RZ, 0x1 ;  /* 0x00000001ff0c7424 */ /* 0x000fe400078e00ff */
[----:B------:R-:W-:Y:S02]  /*190a0*/  IMAD.MOV.U32 R11, RZ, RZ, 0x1f ;  /* 0x0000001fff0b7424 */ /* 0x000fe400078e00ff */
[----:B------:R-:W-:Y:S02]  /*190b0*/  IMAD.MOV.U32 R15, RZ, RZ, -0x1 ;  /* 0xffffffffff0f7424 */ /* 0x000fe400078e00ff */
[----:B------:R-:W-:-:S07]  /*190c0*/  IMAD.IADD R7, R19, 0x1, R8 ;  /* 0x0000000113077824 */ /* 0x000fce00078e0208 */
[----:B------:R-:W-:Y:S05]  /*190d0*/  WARPSYNC.COLLECTIVE R15, `(.L_x_5735) ;  /* 0x000000000f087348 */ /* 0x000fea0003c00000 */
[----:B------:R0:W1:Y:S02]  /*190e0*/  SHFL.IDX P6, R14, R13, R12, R11 ;  /* 0x0000000c0d0e7389 */ /* 0x00006400000c000b */
[----:B01----:R-:W-:Y:S01]  /*190f0*/  ENDCOLLECTIVE ;  /* 0x000000000000791b */ /* 0x003fe20003800000 */
.L_x_5735:
        /* <DEDUP_REMOVED lines=18> */
.L_x_5736:
[----:B------:R-:W-:Y:S01]  /*19220*/  IMAD.MOV.U32 R12, RZ, RZ, 0x2 ;  /* 0x00000002ff0c7424 */ /* 0x000fe200078e00ff */
[----:B------:R-:W-:-:S05]  /*19230*/  SEL R4, R14, RZ, P1 ;  /* 0x000000ff0e047207 */ /* 0x000fca0000800000 */
[----:B------:R-:W-:-:S04]  /*19240*/  IMAD.IADD R4, R17, 0x1, R4 ;  /* 0x0000000111047824 */ /* 0x000fc800078e0204 */
[----:B------:R-:W-:-:S07]  /*19250*/  IMAD.MOV.U32 R13, RZ, RZ, R4 ;  /* 0x000000ffff0d7224 */ /* 0x000fce00078e0004 */
[----:B------:R-:W-:Y:S05]  /*19260*/  WARPSYNC.COLLECTIVE R15, `(.L_x_5737) ;  /* 0x000000000f087348 */ /* 0x000fea0003c00000 */
[----:B------:R0:W1:Y:S02]  /*19270*/  SHFL.UP P6, R14, R13, R12, R11 ;  /* 0x0400000c0d0e7389 */ /* 0x00006400000c000b */
[----:B01----:R-:W-:Y:S01]  /*19280*/  ENDCOLLECTIVE ;  /* 0x000000000000791b */ /* 0x003fe20003800000 */
.L_x_5737:
[----:B------:R-:W-:Y:S02]  /*19290*/  MOV R12, 0x4 ;  /* 0x00000004000c7802 */ /* 0x000fe40000000f00 */
[----:B------:R-:W-:-:S05]  /*192a0*/  SEL R3, R14, RZ, P2 ;  /* 0x000000ff0e037207 */ /* 0x000fca0001000000 */
[----:B------:R-:W-:-:S04]  /*192b0*/  IMAD.IADD R6, R4, 0x1, R3 ;  /* 0x0000000104067824 */ /* 0x000fc800078e0203 */
[----:B------:R-:W-:-:S07]  /*192c0*/  IMAD.MOV.U32 R13, RZ, RZ, R6 ;  /* 0x000000ffff0d7224 */ /* 0x000fce00078e0006 */
[----:B------:R-:W-:Y:S05]  /*192d0*/  WARPSYNC.COLLECTIVE R15, `(.L_x_5738) ;  /* 0x000000000f087348 */ /* 0x000fea0003c00000 */
[----:B------:R0:W1:Y:S02]  /*192e0*/  SHFL.UP P6, R14, R13, R12, R11 ;  /* 0x0400000c0d0e7389 */ /* 0x00006400000c000b */
[----:B01----:R-:W-:Y:S01]  /*192f0*/  ENDCOLLECTIVE ;  /* 0x000000000000791b */ /* 0x003fe20003800000 */
.L_x_5738:
[----:B------:R-:W-:Y:S01]  /*19300*/  IMAD.MOV.U32 R12, RZ, RZ, 0x8 ;  /* 0x00000008ff0c7424 */ /* 0x000fe200078e00ff */
[----:B------:R-:W-:-:S05]  /*19310*/  SEL R3, R14, RZ, P3 ;  /* 0x000000ff0e037207 */ /* 0x000fca0001800000 */
[----:B------:R-:W-:-:S04]  /*19320*/  IMAD.IADD R2, R6, 0x1, R3 ;  /* 0x0000000106027824 */ /* 0x000fc800078e0203 */
[----:B------:R-:W-:-:S07]  /*19330*/  IMAD.MOV.U32 R13, RZ, RZ, R2 ;  /* 0x000000ffff0d7224 */ /* 0x000fce00078e0002 */
[----:B------:R-:W-:Y:S05]  /*19340*/  WARPSYNC.COLLECTIVE R15, `(.L_x_5739) ;  /* 0x000000000f087348 */ /* 0x000fea0003c00000 */
[----:B------:R0:W1:Y:S02]  /*19350*/  SHFL.UP P6, R14, R13, R12, R11 ;  /* 0x0400000c0d0e7389 */ /* 0x00006400000c000b */
[----:B01----:R-:W-:Y:S01]  /*19360*/  ENDCOLLECTIVE ;  /* 0x000000000000791b */ /* 0x003fe20003800000 */
.L_x_5739:
[----:B------:R-:W-:Y:S01]  /*19370*/  IMAD.MOV.U32 R12, RZ, RZ, 0x10 ;  /* 0x00000010ff0c7424 */ /* 0x000fe200078e00ff */
[----:B------:R-:W-:-:S05]  /*19380*/  SEL R3, R14, RZ, P4 ;  /* 0x000000ff0e037207 */ /* 0x000fca0002000000 */
[----:B------:R-:W-:-:S04]  /*19390*/  IMAD.IADD R3, R2, 0x1, R3 ;  /* 0x0000000102037824 */ /* 0x000fc800078e0203 */
[----:B------:R-:W-:-:S07]  /*193a0*/  IMAD.MOV.U32 R13, RZ, RZ, R3 ;  /* 0x000000ffff0d7224 */ /* 0x000fce00078e0003 */
[----:B------:R-:W-:Y:S05]  /*193b0*/  WARPSYNC.COLLECTIVE R15, `(.L_x_5740) ;  /* 0x000000000f087348 */ /* 0x000fea0003c00000 */
[----:B------:R0:W1:Y:S02]  /*193c0*/  SHFL.UP P6, R14, R13, R12, R11 ;  /* 0x0400000c0d0e7389 */ /* 0x00006400000c000b */
[----:B01----:R-:W-:Y:S01]  /*193d0*/  ENDCOLLECTIVE ;  /* 0x000000000000791b */ /* 0x003fe20003800000 */
.L_x_5740:
        /* <DEDUP_REMOVED lines=8> */
.L_x_5741:
[----:B------:R-:W-:Y:S05]  /*19460*/  BRA `(.L_x_5742) ;  /* 0xffffffc8005c7947 */ /* 0x000fea000383ffff */
.L_x_5654:
[----:B------:R-:W-:Y:S01]  /*19470*/  BSSY B0, `(.L_x_5743) ;  /* 0x0000008000007945 */ /* 0x000fe20003800000 */
[----:B-----5:R-:W-:Y:S02]  /*19480*/  IMAD.MOV.U32 R13, RZ, RZ, R17 ;  /* 0x000000ffff0d7224 */ /* 0x020fe400078e0011 */
[----:B------:R-:W-:Y:S02]  /*19490*/  IMAD.MOV.U32 R12, RZ, RZ, 0x1 ;  /* 0x00000001ff0c7424 */ /* 0x000fe400078e00ff */
[----:B------:R-:W-:Y:S02]  /*194a0*/  IMAD.MOV.U32 R11, RZ, RZ, RZ ;  /* 0x000000ffff0b7224 */ /* 0x000fe400078e00ff */
[----:B------:R-:W-:-:S07]  /*194b0*/  IMAD.MOV.U32 R15, RZ, RZ, -0x1 ;  /* 0xffffffffff0f7424 */ /* 0x000fce00078e00ff */
[----:B01----:R-:W-:Y:S05]  /*194c0*/  WARPSYNC.COLLECTIVE R15, `(.L_x_5744) ;  /* 0x000000000f087348 */ /* 0x003fea0003c00000 */
[----:B------:R2:W3:Y:S02]  /*194d0*/  SHFL.UP P6, R14, R13, R12, R11 ;  /* 0x0400000c0d0e7389 */ /* 0x0004e400000c000b */
[----:B0123--:R-:W-:Y:S01]  /*194e0*/  ENDCOLLECTIVE ;  /* 0x000000000000791b */ /* 0x00ffe20003800000 */
.L_x_5744:
[----:B------:R-:W-:Y:S05]  /*194f0*/  BSYNC B0 ;  /* 0x0000000000007941 */ /* 0x000fea0003800000 */
.L_x_5743:
        /* <DEDUP_REMOVED lines=8> */
.L_x_5745:
[----:B------:R-:W-:Y:S01]  /*19580*/  IMAD.MOV.U32 R12, RZ, RZ, 0x4 ;  /* 0x00000004ff0c7424 */ /* 0x000fe200078e00ff */
[----:B------:R-:W-:-:S05]  /*19590*/  SEL R2, R14, RZ, P2 ;  /* 0x000000ff0e027207 */ /* 0x000fca0001000000 */
[----:B------:R-:W-:-:S04]  /*195a0*/  IMAD.IADD R2, R13, 0x1, R2 ;  /* 0x000000010d027824 */ /* 0x000fc800078e0202 */
[----:B------:R-:W-:-:S07]  /*195b0*/  IMAD.MOV.U32 R13, RZ, RZ, R2 ;  /* 0x000000ffff0d7224 */ /* 0x000fce00078e0002 */
[----:B------:R-:W-:Y:S05]  /*195c0*/  WARPSYNC.COLLECTIVE R15, `(.L_x_5746) ;  /* 0x000000000f087348 */ /* 0x000fea0003c00000 */
[----:B------:R0:W1:Y:S02]  /*195d0*/  SHFL.UP P6, R14, R13, R12, R11 ;  /* 0x0400000c0d0e7389 */ /* 0x00006400000c000b */
[----:B01----:R-:W-:Y:S01]  /*195e0*/  ENDCOLLECTIVE ;  /* 0x000000000000791b */ /* 0x003fe20003800000 */
.L_x_5746:
[----:B------:R-:W-:Y:S02]  /*195f0*/  MOV R12, 0x8 ;  /* 0x00000008000c7802 */ /* 0x000fe40000000f00 */
[----:B------:R-:W-:-:S05]  /*19600*/  SEL R3, R14, RZ, P3 ;  /* 0x000000ff0e037207 */ /* 0x000fca0001800000 */
[----:B------:R-:W-:-:S04]  /*19610*/  IMAD.IADD R3, R2, 0x1, R3 ;  /* 0x0000000102037824 */ /* 0x000fc800078e0203 */
[----:B------:R-:W-:-:S07]  /*19620*/  IMAD.MOV.U32 R13, RZ, RZ, R3 ;  /* 0x000000ffff0d7224 */ /* 0x000fce00078e0003 */
[----:B------:R-:W-:Y:S05]  /*19630*/  WARPSYNC.COLLECTIVE R15, `(.L_x_5747) ;  /* 0x000000000f087348 */ /* 0x000fea0003c00000 */
[----:B------:R0:W1:Y:S02]  /*19640*/  SHFL.UP P6, R14, R13, R12, R11 ;  /* 0x0400000c0d0e7389 */ /* 0x00006400000c000b */
[----:B01----:R-:W-:Y:S01]  /*19650*/  ENDCOLLECTIVE ;  /* 0x000000000000791b */ /* 0x003fe20003800000 */
.L_x_5747:
[----:B------:R-:W-:Y:S01]  /*19660*/  IMAD.MOV.U32 R12, RZ, RZ, 0x10 ;  /* 0x00000010ff0c7424 */ /* 0x000fe200078e00ff */
[----:B------:R-:W-:-:S05]  /*19670*/  SEL R4, R14, RZ, P4 ;  /* 0x000000ff0e047207 */ /* 0x000fca0002000000 */
[----:B------:R-:W-:-:S04]  /*19680*/  IMAD.IADD R4, R3, 0x1, R4 ;  /* 0x0000000103047824 */ /* 0x000fc800078e0204 */
[----:B------:R-:W-:-:S07]  /*19690*/  IMAD.MOV.U32 R13, RZ, RZ, R4 ;  /* 0x000000ffff0d7224 */ /* 0x000fce00078e0004 */
[----:B------:R-:W-:Y:S05]  /*196a0*/  WARPSYNC.COLLECTIVE R15, `(.L_x_5748) ;  /* 0x000000000f087348 */ /* 0x000fea0003c00000 */
[----:B------:R0:W1:Y:S02]  /*196b0*/  SHFL.UP P6, R14, R13, R12, R11 ;  /* 0x0400000c0d0e7389 */ /* 0x00006400000c000b */
[----:B01----:R-:W-:Y:S01]  /*196c0*/  ENDCOLLECTIVE ;  /* 0x000000000000791b */ /* 0x003fe20003800000 */
.L_x_5748:
        /* <DEDUP_REMOVED lines=8> */
.L_x_5749:
[----:B------:R-:W-:Y:S05]  /*19750*/  BRA `(.L_x_5750) ;  /* 0xffffffc8003c7947 */ /* 0x000fea000383ffff */
.L_x_5656:
[----:B------:R-:W-:Y:S01]  /*19760*/  BSSY B0, `(.L_x_5751) ;  /* 0x0000006000007945 */ /* 0x000fe20003800000 */
[----:B------:R-:W-:Y:S02]  /*19770*/  PLOP3.LUT P6, PT, P6, PT, PT, 0x8, 0x0 ;  /* 0x000000000000781c */ /* 0x000fe400037ce170 */
[----:B------:R-:W-:-:S11]  /*19780*/  MOV R15, 0xffffffff ;  /* 0xffffffff000f7802 */ /* 0x000fd60000000f00 */
[----:B01----:R-:W-:Y:S05]  /*19790*/  WARPSYNC.COLLECTIVE R15, `(.L_x_5752) ;  /* 0x000000000f087348 */ /* 0x003fea0003c00000 */
[----:B------:R-:W-:Y:S01]  /*197a0*/  VOTE.ANY R14, PT, P6 ;  /* 0x00000000000e7806 */ /* 0x000fe200030e0100 */
[----:B01----:R-:W-:Y:S06]  /*197b0*/  ENDCOLLECTIVE ;  /* 0x000000000000791b */ /* 0x003fec0003800000 */
.L_x_5752:
[----:B------:R-:W-:Y:S05]  /*197c0*/  BSYNC B0 ;  /* 0x0000000000007941 */ /* 0x000fea0003800000 */
.L_x_5751:
        /* <DEDUP_REMOVED lines=9> */
.L_x_5753:
[----:B------:R-:W-:Y:S01]  /*19860*/  IMAD.MOV.U32 R17, RZ, RZ, R14 ;  /* 0x000000ffff117224 */ /* 0x000fe200078e000e */
[----:B------:R-:W-:Y:S06]  /*19870*/  BRA `(.L_x_5754) ;  /* 0xffffffc8002c7947 */ /* 0x000fec000383ffff */
.L_x_5658:
[----:B------:R-:W-:Y:S01]  /*19880*/  BSSY B0, `(.L_x_5755) ;  /* 0x0000007000007945 */ /* 0x000fe20003800000 */
[----:B------:R-:W-:Y:S01]  /*19890*/  IMAD.MOV.U32 R13, RZ, RZ, R2 ;  /* 0x000000ffff0d7224 */ /* 0x000fe200078e0002 */
[----:B------:R-:W-:Y:S01]  /*198a0*/  MOV R11, 0x1f ;  /* 0x0000001f000b7802 */ /* 0x000fe20000000f00 */
[----:B------:R-:W-:-:S07]  /*198b0*/  IMAD.MOV.U32 R15, RZ, RZ, -0x1 ;  /* 0xffffffffff0f7424 */ /* 0x000fce00078e00ff */
[----:B0123--:R-:W-:Y:S05]  /*198c0*/  WARPSYNC.COLLECTIVE R15, `(.L_x_5756) ;  /* 0x000000000f087348 */ /* 0x00ffea0003c00000 */
[----:B------:R4:W0:Y:S02]  /*198d0*/  SHFL.IDX P6, R14, R13, R12, R11 ;  /* 0x0000000c0d0e7389 */ /* 0x00082400000c000b */
[----:B01234-:R-:W-:Y:S01]  /*198e0*/  ENDCOLLECTIVE ;  /* 0x000000000000791b */ /* 0x01ffe20003800000 */
.L_x_5756:
[----:B------:R-:W-:Y:S05]  /*198f0*/  BSYNC B0 ;  /* 0x0000000000007941 */ /* 0x000fea0003800000 */
.L_x_5755:
[----:B------:R-:W-:Y:S05]  /*19900*/  BRA `(.L_x_5657) ;  /* 0xffffffc800247947 */ /* 0x000fea000383ffff */
.L_x_5662:
[----:B0-----:R0:W1:Y:S02]  /*19910*/  SYNCS.PHASECHK.TRANS64.TRYWAIT P0, [R5+URZ+0x28c20], R0 ;  /* 0x028c2000050075a7 */ /* 0x001064000800017f */
[----:B-1----:R-:W-:Y:S05]  /*19920*/  @!P0 NANOSLEEP.SYNCS 0x989680 ;  /* 0x009896800000895d */ /* 0x002fea0003900000 */
[----:B------:R-:W1:Y:S02]  /*19930*/  @!P0 SYNCS.PHASECHK.TRANS64 P0, [R5+URZ+0x28c20], R0 ;  /* 0x028c2000050085a7 */ /* 0x000e64000800007f */
[----:B-1----:R-:W-:Y:S05]  /*19940*/  @!P0 BRA `(.L_x_5662) ;  /* 0xfffffffc00f08947 */ /* 0x002fea000383ffff */
[----:B------:R-:W-:Y:S05]  /*19950*/  BRA `(.L_x_5757) ;  /* 0xffffffcc009c7947 */ /* 0x000fea000383ffff */
.L_x_5663:
        /* <DEDUP_REMOVED lines=11> */
.L_x_5759:
[----:B------:R-:W-:Y:S05]  /*19a10*/  BSYNC B0 ;  /* 0x0000000000007941 */ /* 0x000fea0003800000 */
.L_x_5758:
[----:B------:R-:W-:Y:S05]  /*19a20*/  BRA `(.L_x_5760) ;  /* 0xffffffcc00847947 */ /* 0x000fea000383ffff */
.L_x_5666:
[----:B------:R-:W-:Y:S01]  /*19a30*/  BSSY B1, `(.L_x_5761) ;  /* 0x0000006000017945 */ /* 0x000fe20003800000 */
[----:B------:R-:W-:-:S07]  /*19a40*/  IMAD.MOV.U32 R15, RZ, RZ, -0x1 ;  /* 0xffffffffff0f7424 */ /* 0x000fce00078e00ff */
[----:B0-234-:R-:W-:Y:S05]  /*19a50*/  WARPSYNC.COLLECTIVE R15, `(.L_x_5762) ;  /* 0x000000000f0c7348 */ /* 0x01dfea0003c00000 */
[----:B------:R-:W-:Y:S02]  /*19a60*/  ELECT P6, UR62, PT ;  /* 0x00000000003e782f */ /* 0x000fe400038c0000 */
[----:B------:R-:W-:Y:S01]  /*19a70*/  MOV R14, UR62 ;  /* 0x0000003e000e7c02 */ /* 0x000fe20008000f00 */
[----:B0-234-:R-:W-:Y:S10]  /*19a80*/  ENDCOLLECTIVE ;  /* 0x000000000000791b */ /* 0x01dff40003800000 */
.L_x_5762:
[----:B------:R-:W-:Y:S05]  /*19a90*/  BSYNC B1 ;  /* 0x0000000000017941 */ /* 0x000fea0003800000 */
.L_x_5761:
[----:B------:R-:W-:Y:S05]  /*19aa0*/  BRA `(.L_x_5763) ;  /* 0xffffffcc007c7947 */ /* 0x000fea000383ffff */
.L_x_5668:
[----:B0-----:R0:W1:Y:S02]  /*19ab0*/  SYNCS.PHASECHK.TRANS64.TRYWAIT P1, [R3+URZ+0x28c40], R2 ;  /* 0x028c4002030075a7 */ /* 0x001064000802017f */
[----:B-1----:R-:W-:Y:S05]  /*19ac0*/  @!P1 NANOSLEEP.SYNCS 0x989680 ;  /* 0x009896800000995d */ /* 0x002fea0003900000 */
[----:B------:R-:W1:Y:S02]  /*19ad0*/  @!P1 SYNCS.PHASECHK.TRANS64 P1, [R3+URZ+0x28c40], R2 ;  /* 0x028c4002030095a7 */ /* 0x000e64000802007f */
[----:B-1----:R-:W-:Y:S05]  /*19ae0*/  @!P1 BRA `(.L_x_5668) ;  /* 0xfffffffc00f09947 */ /* 0x002fea000383ffff */
[----:B------:R-:W-:Y:S05]  /*19af0*/  BRA `(.L_x_5764) ;  /* 0xffffffcc009c7947 */ /* 0x000fea000383ffff */
.L_x_5670:
[----:B-1----:R1:W0:Y:S02]  /*19b00*/  SYNCS.PHASECHK.TRANS64.TRYWAIT P1, [R5+URZ+0x28c40], R0 ;  /* 0x028c4000050075a7 */ /* 0x002224000802017f */
[----:B0-----:R-:W-:Y:S05]  /*19b10*/  @!P1 NANOSLEEP.SYNCS 0x989680 ;  /* 0x009896800000995d */ /* 0x001fea0003900000 */
[----:B------:R-:W0:Y:S02]  /*19b20*/  @!P1 SYNCS.PHASECHK.TRANS64 P1, [R5+URZ+0x28c40], R0 ;  /* 0x028c4000050095a7 */ /* 0x000e24000802007f */
[----:B0-----:R-:W-:Y:S05]  /*19b30*/  @!P1 BRA `(.L_x_5670) ;  /* 0xfffffffc00f09947 */ /* 0x001fea000383ffff */
[----:B------:R-:W-:Y:S05]  /*19b40*/  BRA `(.L_x_5765) ;  /* 0xffffffcc00a87947 */ /* 0x000fea000383ffff */
.L_x_5672:
[----:B------:R0:W0:Y:S02]  /*19b50*/  SYNCS.PHASECHK.TRANS64.TRYWAIT P1, [R3+URZ+0x28c60], R2 ;  /* 0x028c6002030075a7 */ /* 0x000024000802017f */
[----:B0-----:R-:W-:Y:S05]  /*19b60*/  @!P1 NANOSLEEP.SYNCS 0x989680 ;  /* 0x009896800000995d */ /* 0x001fea0003900000 */
[----:B------:R-:W0:Y:S02]  /*19b70*/  @!P1 SYNCS.PHASECHK.TRANS64 P1, [R3+URZ+0x28c60], R2 ;  /* 0x028c6002030095a7 */ /* 0x000e24000802007f */
[----:B0-----:R-:W-:Y:S05]  /*19b80*/  @!P1 BRA `(.L_x_5672) ;  /* 0xfffffffc00f09947 */ /* 0x001fea000383ffff */
[----:B------:R-:W-:Y:S05]  /*19b90*/  BRA `(.L_x_5766) ;  /* 0xffffffcc00a47947 */ /* 0x000fea000383ffff */
.L_x_5767:
        /* <DEDUP_REMOVED lines=14> */
.L_x_15650:


//--------------------- .text._ZN7cutlass13device_kernelIN5flash11enable_sm90INS1_16FlashAttnFwdSm90INS1_25CollectiveMainloopFwdSm90ILi2EN4cute5tupleIJNS5_1CILi1EEES8_S8_EEENS6_IJNS7_ILi64EEESA_SA_EEELi512ENS_6half_tEfNS_4arch4Sm90ELb0ELb1ELb1ELb1ELb1ELb1ELb0ELb0ELb0ELb1ELb0ELb0EEENS1_21CollectiveEpilogueFwdINS6_IJSA_NS7_ILi512EEESA_EEES9_SC_SE_Li256ELb1ELb1ELb0ELb0EEENS1_36VarlenDynamicPersistentTileSchedulerILi64ELi64ELi256ELi128ELb0ELb1ELb1ELb1ELb0ELb1EEEEEEEEEvNT_6ParamsE --------------------------
	.section	.text._ZN7cutlass13device_kernelIN5flash11enable_sm90INS1_16FlashAttnFwdSm90INS1_25CollectiveMainloopFwdSm90ILi2EN4cute5tupleIJNS5_1CILi1EEES8_S8_EEENS6_IJNS7_ILi64EEESA_SA_EEELi512ENS_6half_tEfNS_4arch4Sm90ELb0ELb1ELb1ELb1ELb1ELb1ELb0ELb0ELb0ELb1ELb0ELb0EEENS1_21CollectiveEpilogueFwdINS6_IJSA_NS7_ILi512EEESA_EEES9_SC_SE_Li256ELb1ELb1ELb0ELb0EEENS1_36VarlenDynamicPersistentTileSchedulerILi64ELi64ELi256ELi128ELb0ELb1ELb1ELb1ELb0ELb1EEEEEEEEEvNT_6ParamsE,"ax",@progbits
	.align	128
.text._ZN7cutlass13device_kernelIN5flash11enable_sm90INS1_16FlashAttnFwdSm90INS1_25CollectiveMainloopFwdSm90ILi2EN4cute5tupleIJNS5_1CILi1EEES8_S8_EEENS6_IJNS7_ILi64EEESA_SA_EEELi512ENS_6half_tEfNS_4arch4Sm90ELb0ELb1ELb1ELb1ELb1ELb1ELb0ELb0ELb0ELb1ELb0ELb0EEENS1_21CollectiveEpilogueFwdINS6_IJSA_NS7_ILi512EEESA_EEES9_SC_SE_Li256ELb1ELb1ELb0ELb0EEENS1_36VarlenDynamicPersistentTileSchedulerILi64ELi64ELi256ELi128ELb0ELb1ELb1ELb1ELb0ELb1EEEEEEEEEvNT_6ParamsE:
        .type           _ZN7cutlass13device_kernelIN5flash11enable_sm90INS1_16FlashAttnFwdSm90INS1_25CollectiveMainloopFwdSm90ILi2EN4cute5tupleIJNS5_1CILi1EEES8_S8_EEENS6_IJNS7_ILi64EEESA_SA_EEELi512ENS_6half_tEfNS_4arch4Sm90ELb0ELb1ELb1ELb1ELb1ELb1ELb0ELb0ELb0ELb1ELb0ELb0EEENS1_21CollectiveEpilogueFwdINS6_IJSA_NS7_ILi512EEESA_EEES9_SC_SE_Li256ELb1ELb1ELb0ELb0EEENS1_36VarlenDynamicPersistentTileSchedulerILi64ELi64ELi256ELi128ELb0ELb1ELb1ELb1ELb0ELb1EEEEEEEEEvNT_6ParamsE,@function
        .size           _ZN7cutlass13device_kernelIN5flash11enable_sm90INS1_16FlashAttnFwdSm90INS1_25CollectiveMainloopFwdSm90ILi2EN4cute5tupleIJNS5_1CILi1EEES8_S8_EEENS6_IJNS7_ILi64EEESA_SA_EEELi512ENS_6half_tEfNS_4arch4Sm90ELb0ELb1ELb1ELb1ELb1ELb1ELb0ELb0ELb0ELb1ELb0ELb0EEENS1_21CollectiveEpilogueFwdINS6_IJSA_NS7_ILi512EEESA_EEES9_SC_SE_Li256ELb1ELb1ELb0ELb0EEENS1_36VarlenDynamicPersistentTileSchedulerILi64ELi64ELi256ELi128ELb0ELb1ELb1ELb1ELb0ELb1EEEEEEEEEvNT_6ParamsE,(.L_x_15651 - _ZN7cutlass13device_kernelIN5flash11enable_sm90INS1_16FlashAttnFwdSm90INS1_25CollectiveMainloopFwdSm90ILi2EN4cute5tupleIJNS5_1CILi1EEES8_S8_EEENS6_IJNS7_ILi64EEESA_SA_EEELi512ENS_6half_tEfNS_4arch4Sm90ELb0ELb1ELb1ELb1ELb1ELb1ELb0ELb0ELb0ELb1ELb0ELb0EEENS1_21CollectiveEpilogueFwdINS6_IJSA_NS7_ILi512EEESA_EEES9_SC_SE_Li256ELb1ELb1ELb0ELb0EEENS1_36VarlenDynamicPersistentTileSchedulerILi64ELi64ELi256ELi128ELb0ELb1ELb1ELb1ELb0ELb1EEEEEEEEEvNT_6ParamsE)
        .other          _ZN7cutlass13device_kernelIN5flash11enable_sm90INS1_16FlashAttnFwdSm90INS1_25CollectiveMainloopFwdSm90ILi2EN4cute5tupleIJNS5_1CILi1EEES8_S8_EEENS6_IJNS7_ILi64EEESA_SA_EEELi512ENS_6half_tEfNS_4arch4Sm90ELb0ELb1ELb1ELb1ELb1ELb1ELb0ELb0ELb0ELb1ELb0ELb0EEENS1_21CollectiveEpilogueFwdINS6_IJSA_NS7_ILi512EEESA_EEES9_SC_SE_Li256ELb1ELb1ELb0ELb0EEENS1_36VarlenDynamicPersistentTileSchedulerILi64ELi64ELi256ELi128ELb0ELb1ELb1ELb1ELb0ELb1EEEEEEEEEvNT_6ParamsE,@"STO_CUDA_ENTRY STV_DEFAULT"
_ZN7cutlass13device_kernelIN5flash11enable_sm90INS1_16FlashAttnFwdSm90INS1_25CollectiveMainloopFwdSm90ILi2EN4cute5tupleIJNS5_1CILi1EEES8_S8_EEENS6_IJNS7_ILi64EEESA_SA_EEELi512ENS_6half_tEfNS_4arch4Sm90ELb0ELb1ELb1ELb1ELb1ELb1ELb0ELb0ELb0ELb1ELb0ELb0EEENS1_21CollectiveEpilogueFwdINS6_IJSA_NS7_ILi512EEESA_EEES9_SC_SE_Li256ELb1ELb1ELb0ELb0EEENS1_36VarlenDynamicPersistentTileSchedulerILi64ELi64ELi256ELi128ELb0ELb1ELb1ELb1ELb0ELb1EEEEEEEEEvNT_6ParamsE:
        /* <DEDUP_REMOVED lines=18> */
.L_x_5769:
[----:B------:R-:W-:Y:S05]  /*0120*/  BSYNC B0 ;  /* 0x0000000000007941 */ /* 0x000fea0003800000 */
.L_x_5768:
        /* <DEDUP_REMOVED lines=35> */
[----:B------:R3:W0:Y:S02]  /*0360*/  SYNCS.EXCH.64 URZ, [UR6+0x28c48], UR4 ;  /* 0x028c4804063f75b2 */ /* 0x0006240008000100 */
[----:B---3--:R-:W-:Y:S01]  /*0370*/  NOP ;  /* 0x0000000000007918 */ /* 0x008fe20000000000 */
.L_x_5770:
        /* <DEDUP_REMOVED lines=22> */
.L_x_5771:
        /* <DEDUP_REMOVED lines=18> */
.L_x_5772:
        /* <DEDUP_REMOVED lines=22> */
.L_x_5773:
        /* <DEDUP_REMOVED lines=22> */
.L_x_5774:
[----:B------:R-:W-:Y:S01]  /*08c0*/  PLOP3.LUT P0, PT, PT, PT, UP0, 0x80, 0x0 ;  /* 0x000000000000781c */ /* 0x000fe20003f0f008 */
[----:B------:R-:W-:Y:S01]  /*08d0*/  UMOV UR36, 0x1 ;  /* 0x0000000100247882 */ /* 0x000fe20000000000 */
[----:B------:R-:W-:Y:S01]  /*08e0*/  NOP ;  /* 0x0000000000007918 */ /* 0x000fe20000000000 */
[----:B------:R-:W-:Y:S01]  /*08f0*/  USEL UR36, UR36, 0x2, !UP0 ;  /* 0x0000000224247887 */ /* 0x000fe2000c000000 */
[----:B------:R-:W-:Y:S01]  /*0900*/  BSSY B9, `(.L_x_5775) ;  /* 0x0001f87000097945 */ /* 0x000fe20003800000 */
[----:B------:R-:W-:Y:S01]  /*0910*/  ULDC.64 UR40, c[0x0][0x208] ;  /* 0x0000820000287ab9 */ /* 0x000fe20000000a00 */
[----:B012-4-:R-:W-:Y:S07]  /*0920*/  BAR.SYNC.DEFER_BLOCKING 0x0 ;  /* 0x0000000000007b1d */ /* 0x017fee0000010000 */
[----:B------:R-:W-:Y:S05]  /*0930*/  @!P0 BRA `(.L_x_5776) ;  /* 0x0000017800fc8947 */ /* 0x000fea0003800000 */
.L_x_5777:
[----:B------:R-:W-:-:S08]  /*0940*/  NOP ;  /* 0x0000000000007918 */ /* 0x000fd00000000000 */
[----:B------:R-:W0:Y:S02]  /*0950*/  USETMAXREG.TRY_ALLOC.CTAPOOL UP0, 0xe8 ;  /* 0x000000e8000079c8 */ /* 0x000e240008000600 */
[----:B0-----:R-:W-:-:S13]  /*0960*/  PLOP3.LUT P0, PT, PT, PT, UP0, 0x80, 0x0 ;  /* 0x000000000000781c */ /* 0x001fda0003f0f008 */
[----:B------:R-:W-:Y:S05]  /*0970*/  @!P0 BRA `(.L_x_5777) ;  /* 0xfffffffc00f08947 */ /* 0x000fea000383ffff */
[----:B------:R-:W-:Y:S01]  /*0980*/  ISETP.NE.AND P0, PT, R3, 0x1, PT ;  /* 0x000000010300780c */ /* 0x000fe20003f05270 */
[----:B------:R-:W0:Y:S01]  /*0990*/  S2UR UR4, SR_CgaCtaId ;  /* 0x00000000000479c3 */ /* 0x000e220000008800 */
        /* <DEDUP_REMOVED lines=13> */
[----:B------:R-:W-:Y:S02]  /*0a70*/  MOV R200, 0x20 ;  /* 0x0000002000c87802 */ /* 0x000fe40000000f00 */
[----:B------:R-:W-:Y:S01]  /*0a80*/  CS2R R188, SRZ ;  /* 0x0000000000bc7805 */ /* 0x000fe2000001ff00 */
[----:B------:R-:W-:Y:S01]  /*0a90*/  ULOP3.LUT UR37, UR36, 0x1, URZ, 0xfc, !UPT ;  /* 0x0000000124257892 */ /* 0x000fe2000f8efc3f */
[----:B------:R-:W-:-:S04]  /*0aa0*/  SHF.R.S32.HI R0, RZ, 0x1f, R16 ;  /* 0x0000001fff007819 */ /* 0x000fc80000011410 */
[CC--:B------:R-:W-:Y:S02]  /*0ab0*/  LEA.HI R3, R0.reuse, R16.reuse, RZ, 0x4 ;  /* 0x0000001000037211 */ /* 0x0c0fe400078f20ff */
[CC--:B------:R-:W-:Y:S02]  /*0ac0*/  LEA.HI R7, R0.reuse, R16.reuse, RZ, 0x7 ;  /* 0x0000001000077211 */ /* 0x0c0fe400078f38ff */
[----:B------:R-:W-:Y:S02]  /*0ad0*/  LOP3.LUT R4, R3, 0xfffffff0, RZ, 0xc0, !PT ;  /* 0xfffffff003047812 */ /* 0x000fe400078ec0ff */
[----:B------:R-:W-:Y:S02]  /*0ae0*/  LOP3.LUT R6, R7, 0xffffff80, RZ, 0xc0, !PT ;  /* 0xffffff8007067812 */ /* 0x000fe400078ec0ff */
[----:B------:R-:W-:Y:S01]  /*0af0*/  LEA.HI R5, R0, R16, RZ, 0x5 ;  /* 0x0000001000057211 */ /* 0x000fe200078f28ff */
[C---:B------:R-:W-:Y:S01]  /*0b00*/  IMAD.IADD R4, R16.reuse, 0x1, -R4 ;  /* 0x0000000110047824 */ /* 0x040fe200078e0a04 */
[----:B------:R-:W-:Y:S01]  /*0b10*/  SHF.R.S32.HI R20, RZ, 0x7, R7 ;  /* 0x00000007ff147819 */ /* 0x000fe20000011407 */
[----:B------:R-:W-:Y:S01]  /*0b20*/  IMAD.IADD R8, R16, 0x1, -R6 ;  /* 0x0000000110087824 */ /* 0x000fe200078e0a06 */
[----:B------:R-:W-:-:S02]  /*0b30*/  SHF.R.S32.HI R18, RZ, 0x5, R5 ;  /* 0x00000005ff127819 */ /* 0x000fc40000011405 */
[--C-:B------:R-:W-:Y:S01]  /*0b40*/  SHF.R.S32.HI R11, RZ, 0x1f, R4.reuse ;  /* 0x0000001fff0b7819 */ /* 0x100fe20000011404 */
[----:B------:R-:W-:Y:S01]  /*0b50*/  IMAD R14, R20, 0x100, R4 ;  /* 0x00000100140e7824 */ /* 0x000fe200078e0204 */
[----:B------:R-:W-:Y:S02]  /*0b60*/  SHF.R.S32.HI R5, RZ, 0x1f, R5 ;  /* 0x0000001fff057819 */ /* 0x000fe40000011405 */
[----:B------:R-:W-:Y:S02]  /*0b70*/  SHF.R.S32.HI R6, RZ, 0x4, R3 ;  /* 0x00000004ff067819 */ /* 0x000fe40000011403 */
[----:B------:R-:W-:Y:S02]  /*0b80*/  LEA.HI R13, R11, R4, RZ, 0x3 ;  /* 0x000000040b0d7211 */ /* 0x000fe400078f18ff */
[----:B------:R-:W-:Y:S02]  /*0b90*/  LEA.HI R3, R3, R6, RZ, 0x1 ;  /* 0x0000000603037211 */ /* 0x000fe400078f08ff */
[----:B------:R-:W-:-:S02]  /*0ba0*/  LEA.HI R5, R5, R18, RZ, 0x2 ;  /* 0x0000001205057211 */ /* 0x000fc400078f10ff */
[C---:B------:R-:W-:Y:S01]  /*0bb0*/  LOP3.LUT R15, R13.reuse, 0xfffffff8, RZ, 0xc0, !PT ;  /* 0xfffffff80d0f7812 */ /* 0x040fe200078ec0ff */
[----:B------:R-:W-:Y:S01]  /*0bc0*/  IMAD.SHL.U32 R13, R13, 0x40, RZ ;  /* 0x000000400d0d7824 */ /* 0x000fe200078e00ff */
[----:B------:R-:W-:Y:S02]  /*0bd0*/  SHF.R.S32.HI R9, RZ, 0x1f, R8 ;  /* 0x0000001fff097819 */ /* 0x000fe40000011408 */
[----:B------:R-:W-:Y:S01]  /*0be0*/  LOP3.LUT R3, R3, 0x1ffffffe, RZ, 0xc0, !PT ;  /* 0x1ffffffe03037812 */ /* 0x000fe200078ec0ff */
[----:B------:R-:W-:Y:S01]  /*0bf0*/  IMAD.IADD R15, R4, 0x1, -R15 ;  /* 0x00000001040f7824 */ /* 0x000fe200078e0a0f */
[----:B------:R-:W-:Y:S02]  /*0c00*/  LOP3.LUT R5, R5, 0x3ffffc, RZ, 0xc0, !PT ;  /* 0x003ffffc05057812 */ /* 0x000fe400078ec0ff */
[----:B------:R-:W-:Y:S01]  /*0c10*/  LEA.HI R10, R9, R8, RZ, 0x2 ;  /* 0x00000008090a7211 */ /* 0x000fe200078f10ff */
[----:B------:R-:W-:Y:S01]  /*0c20*/  IMAD.IADD R3, R6, 0x1, -R3 ;  /* 0x0000000106037824 */ /* 0x000fe200078e0a03 */
[----:B------:R-:W-:Y:S01]  /*0c30*/  SHF.L.U32 R4, R15, 0x6, RZ ;  /* 0x000000060f047819 */ /* 0x000fe200000006ff */
[----:B------:R-:W-:Y:S01]  /*0c40*/  IMAD.IADD R5, R18, 0x1, -R5 ;  /* 0x0000000112057824 */ /* 0x000fe200078e0a05 */
[--C-:B------:R-:W-:Y:S01]  /*0c50*/  SHF.R.S32.HI R11, RZ, 0x2, R10.reuse ;  /* 0x00000002ff0b7819 */ /* 0x100fe2000001140a */
[----:B------:R-:W-:Y:S01]  /*0c60*/  IMAD.SHL.U32 R3, R3, 0x8, RZ ;  /* 0x0000000803037824 */ /* 0x000fe200078e00ff */
[----:B------:R-:W-:Y:S01]  /*0c70*/  SHF.R.S32.HI R12, RZ, 0x1f, R10 ;  /* 0x0000001fff0c7819 */ /* 0x000fe2000001140a */
[----:B------:R-:W-:Y:S01]  /*0c80*/  IMAD R14, R5, 0x10, R14 ;  /* 0x00000010050e7824 */ /* 0x000fe200078e020e */
[----:B------:R-:W-:-:S02]  /*0c90*/  LOP3.LUT R4, R4, 0x1c0, RZ, 0xc0, !PT ;  /* 0x000001c004047812 */ /* 0x000fc400078ec0ff */
[----:B------:R-:W-:Y:S01]  /*0ca0*/  LEA.HI R12, R12, R11, RZ, 0x3 ;  /* 0x0000000b0c0c7211 */ /* 0x000fe200078f18ff */
[--C-:B------:R-:W-:Y:S01]  /*0cb0*/  IMAD.U32 R5, R14, 0x40, R3.reuse ;  /* 0x000000400e057824 */ /* 0x100fe200078e0003 */
[----:B------:R-:W-:Y:S02]  /*0cc0*/  LOP3.LUT R3, R4, 0x8, R3, 0xf8, !PT ;  /* 0x0000000804037812 */ /* 0x000fe400078ef803 */
[----:B------:R-:W-:Y:S02]  /*0cd0*/  LOP3.LUT R12, R12, 0xfffffff8, RZ, 0xc0, !PT ;  /* 0xfffffff80c0c7812 */ /* 0x000fe400078ec0ff */
[----:B------:R-:W-:Y:S01]  /*0ce0*/  SHF.R.U32.HI R4, RZ, 0x3, R4 ;  /* 0x00000003ff047819 */ /* 0x000fe20000011604 */
[----:B------:R0:W-:Y:S01]  /*0cf0*/  STL [R1+0x60], R5 ;  /* 0x0000600501007387 */ /* 0x0001e20000100800 */
[----:B------:R-:W-:Y:S01]  /*0d00*/  LEA.HI R9, R9, R8, RZ, 0x5 ;  /* 0x0000000809097211 */ /* 0x000fe200078f28ff */
[----:B------:R-:W-:Y:S01]  /*0d10*/  IMAD.IADD R12, R11, 0x1, -R12 ;  /* 0x000000010b0c7824 */ /* 0x000fe200078e0a0c */
[----:B------:R-:W-:Y:S01]  /*0d20*/  LOP3.LUT R13, R13, 0x7ffffe00, RZ, 0xc0, !PT ;  /* 0x7ffffe000d0d7812 */ /* 0x000fe200078ec0ff */
[----:B------:R-:W-:Y:S01]  /*0d30*/  STL [R1+0x50], RZ ;  /* 0x000050ff01007387 */ /* 0x000fe20000100800 */
[----:B------:R-:W-:-:S02]  /*0d40*/  LOP3.LUT R4, R3, R4, RZ, 0x3c, !PT ;  /* 0x0000000403047212 */ /* 0x000fc400078e3cff */
[----:B------:R-:W-:Y:S01]  /*0d50*/  SHF.R.S32.HI R9, RZ, 0x5, R9 ;  /* 0x00000005ff097819 */ /* 0x000fe20000011409 */
[----:B------:R-:W-:Y:S01]  /*0d60*/  IMAD R13, R18, 0x400, R13 ;  /* 0x00000400120d7824 */ /* 0x000fe200078e020d */
[CC--:B------:R-:W-:Y:S02]  /*0d70*/  LEA.HI R3, R0.reuse, R16.reuse, RZ, 0x3 ;  /* 0x0000001000037211 */ /* 0x0c0fe400078f18ff */
[----:B------:R-:W-:Y:S02]  /*0d80*/  CS2R R18, SRZ ;  /* 0x0000000000127805 */ /* 0x000fe4000001ff00 */
[----:B------:R-:W-:Y:S01]  /*0d90*/  LEA.HI R0, R0, R16, RZ, 0x2 ;  /* 0x0000001000007211 */ /* 0x000fe200078f10ff */
[----:B------:R-:W-:Y:S01]  /*0da0*/  IMAD R194, R9, 0x10, R12 ;  /* 0x0000001009c27824 */ /* 0x000fe200078e020c */
[----:B0-----:R-:W-:Y:S01]  /*0db0*/  LOP3.LUT R5, R10, 0x7ffffffc, RZ, 0xc0, !PT ;  /* 0x7ffffffc0a057812 */ /* 0x001fe200078ec0ff */
[----:B------:R-:W-:Y:S01]  /*0dc0*/  IMAD.IADD R13, R13, 0x1, R4 ;  /* 0x000000010d0d7824 */ /* 0x000fe200078e0204 */
[----:B------:R-:W-:-:S02]  /*0dd0*/  SHF.R.S32.HI R192, RZ, 0x2, R0 ;  /* 0x00000002ffc07819 */ /* 0x000fc40000011400 */
[----:B------:R-:W-:Y:S01]  /*0de0*/  SHF.R.S32.HI R9, RZ, 0x1f, R0 ;  /* 0x0000001fff097819 */ /* 0x000fe20000011400 */
[----:B------:R-:W-:Y:S01]  /*0df0*/  IMAD.IADD R5, R8, 0x1, -R5 ;  /* 0x0000000108057824 */ /* 0x000fe200078e0a05 */
[----:B------:R-:W-:Y:S01]  /*0e00*/  LOP3.LUT R0, R0, 0xfffffffc, RZ, 0xc0, !PT ;  /* 0xfffffffc00007812 */ /* 0x000fe200078ec0ff */
[----:B------:R-:W-:Y:S01]  /*0e10*/  VIADD R8, R192, 0x20 ;  /* 0x00000020c0087836 */ /* 0x000fe20000000000 */
[----:B------:R-:W-:Y:S01]  /*0e20*/  SHF.R.S32.HI R4, RZ, 0x3, R3 ;  /* 0x00000003ff047819 */ /* 0x000fe20000011403 */
[----:B------:R-:W-:Y:S01]  /*0e30*/  IMAD R198, R13, 0x2, R2 ;  /* 0x000000020dc67824 */ /* 0x000fe200078e0202 */
[----:B------:R-:W-:Y:S01]  /*0e40*/  LOP3.LUT R3, R3, 0xfffffff8, RZ, 0xc0, !PT ;  /* 0xfffffff803037812 */ /* 0x000fe200078ec0ff */
[----:B------:R-:W-:Y:S01]  /*0e50*/  IMAD.IADD R6, R16, 0x1, -R0 ;  /* 0x0000000110067824 */ /* 0x000fe200078e0a00 */
[----:B------:R-:W-:Y:S01]  /*0e60*/  LEA.HI R7, R7, R20, RZ, 0x1 ;  /* 0x0000001407077211 */ /* 0x000fe200078f08ff */
[----:B------:R-:W-:Y:S01]  /*0e70*/  VIADD R201, R198, 0x26800 ;  /* 0x00026800c6c97836 */ /* 0x000fe20000000000 */
[----:B------:R-:W-:Y:S01]  /*0e80*/  SHF.R.S32.HI R4, RZ, 0x1f, R8 ;  /* 0x0000001fff047819 */ /* 0x000fe20000011408 */
[----:B------:R-:W-:Y:S01]  /*0e90*/  IMAD.IADD R10, R16, 0x1, -R3 ;  /* 0x00000001100a7824 */ /* 0x000fe200078e0a03 */
[----:B------:R-:W-:Y:S01]  /*0ea0*/  LEA.HI R0, R6, R6, RZ, 0x1 ;  /* 0x0000000606007211 */ /* 0x000fe200078f08ff */
[----:B------:R-:W-:Y:S01]  /*0eb0*/  IMAD.SHL.U32 R3, R8, 0x40, RZ ;  /* 0x0000004008037824 */ /* 0x000fe200078e00ff */
[----:B------:R-:W-:Y:S01]  /*0ec0*/  LOP3.LUT R7, R7, 0xfffffe, RZ, 0xc0, !PT ;  /* 0x00fffffe07077812 */ /* 0x000fe200078ec0ff */
[----:B------:R-:W-:Y:S01]  /*0ed0*/  IMAD.SHL.U32 R204, R10, 0x8, RZ ;  /* 0x000000080acc7824 */ /* 0x000fe200078e00ff */
[----:B------:R-:W-:Y:S01]  /*0ee0*/  LEA.HI R9, R9, R192, RZ, 0x3 ;  /* 0x000000c009097211 */ /* 0x000fe200078f18ff */
[----:B------:R-:W-:Y:S01]  /*0ef0*/  IMAD.SHL.U32 R16, R6, 0x8, RZ ;  /* 0x0000000806107824 */ /* 0x000fe200078e00ff */
[----:B------:R-:W-:Y:S01]  /*0f00*/  LOP3.LUT R0, R0, 0x1ffffffe, RZ, 0xc0, !PT ;  /* 0x1ffffffe00007812 */ /* 0x000fe200078ec0ff */
[----:B------:R-:W-:Y:S01]  /*0f10*/  IMAD.SHL.U32 R190, R6, 0x4, RZ ;  /* 0x0000000406be7824 */ /* 0x000fe200078e00ff */
[----:B------:R-:W-:Y:S01]  /*0f20*/  LEA.HI R4, R4, R8, RZ, 0x3 ;  /* 0x0000000804047211 */ /* 0x000fe200078f18ff */
[C---:B------:R-:W-:Y:S01]  /*0f30*/  VIADD R36, R204.reuse, 0x40 ;  /* 0x00000040cc247836 */ /* 0x040fe20000000000 */
[----:B------:R-:W-:Y:S01]  /*0f40*/  LOP3.LUT R3, R3, 0x1c0, RZ, 0xc0, !PT ;  /* 0x000001c003037812 */ /* 0x000fe200078ec0ff */
[----:B------:R-:W-:Y:S01]  /*0f50*/  VIADD R34, R204, 0xc0 ;  /* 0x000000c0cc227836 */ /* 0x000fe20000000000 */
[----:B------:R-:W-:Y:S01]  /*0f60*/  IADD3 R228, R16, 0x40, RZ ;  /* 0x0000004010e47810 */ /* 0x000fe20007ffe0ff */
[----:B------:R-:W-:Y:S01]  /*0f70*/  VIADD R35, R204, 0x80 ;  /* 0x00000080cc237836 */ /* 0x000fe20000000000 */
[----:B------:R-:W-:Y:S01]  /*0f80*/  LOP3.LUT R9, R9, 0xfffffff8, RZ, 0xc0, !PT ;  /* 0xfffffff809097812 */ /* 0x000fe200078ec0ff */
[----:B------:R-:W-:Y:S01]  /*0f90*/  IMAD.IADD R7, R20, 0x1, -R7 ;  /* 0x0000000114077824 */ /* 0x000fe200078e0a07 */
[----:B------:R-:W-:Y:S01]  /*0fa0*/  IADD3 R32, R204, 0x140, RZ ;  /* 0x00000140cc207810 */ /* 0x000fe20007ffe0ff */
[----:B------:R-:W-:Y:S01]  /*0fb0*/  VIADD R220, R16, 0x60 ;  /* 0x0000006010dc7836 */ /* 0x000fe20000000000 */
[----:B------:R-:W-:Y:S01]  /*0fc0*/  SHF.R.U32.HI R24, RZ, 0x3, R3 ;  /* 0x00000003ff187819 */ /* 0x000fe20000011603 */
[C---:B------:R-:W-:Y:S01]  /*0fd0*/  VIADD R33, R204.reuse, 0x100 ;  /* 0x00000100cc217836 */ /* 0x040fe20000000000 */
[----:B------:R-:W-:Y:S01]  /*0fe0*/  SHF.R.S32.HI R38, RZ, 0x1f, R36 ;  /* 0x0000001fff267819 */ /* 0x000fe20000011424 */
[----:B------:R-:W-:Y:S01]  /*0ff0*/  VIADD R31, R204, 0x180 ;  /* 0x00000180cc1f7836 */ /* 0x000fe20000000000 */
[----:B------:R-:W-:Y:S01]  /*1000*/  SHF.R.S32.HI R36, RZ, 0x1f, R34 ;  /* 0x0000001fff247819 */ /* 0x000fe20000011422 */
[----:B------:R-:W-:Y:S01]  /*1010*/  VIADD R218, R16, 0x80 ;  /* 0x0000008010da7836 */ /* 0x000fe20000000000 */
[----:B------:R-:W-:Y:S01]  /*1020*/  SHF.R.S32.HI R37, RZ, 0x1f, R35 ;  /* 0x0000001fff257819 */ /* 0x000fe20000011423 */
[----:B------:R-:W-:Y:S01]  /*1030*/  VIADD R203, R190, 0x10 ;  /* 0x00000010becb7836 */ /* 0x000fe20000000000 */
[----:B------:R-:W-:Y:S01]  /*1040*/  SHF.R.S32.HI R34, RZ, 0x1f, R32 ;  /* 0x0000001fff227819 */ /* 0x000fe20000011420 */
[----:B------:R-:W-:Y:S01]  /*1050*/  VIADD R30, R204, 0x1c0 ;  /* 0x000001c0cc1e7836 */ /* 0x000fe20000000000 */
[----:B------:R-:W-:Y:S01]  /*1060*/  SHF.R.S32.HI R35, RZ, 0x1f, R33 ;  /* 0x0000001fff237819 */ /* 0x000fe20000011421 */
[----:B------:R-:W-:Y:S01]  /*1070*/  IMAD.IADD R229, R6, 0x1, -R0 ;  /* 0x0000000106e57824 */ /* 0x000fe200078e0a00 */
[----:B------:R-:W-:Y:S01]  /*1080*/  LOP3.LUT R0, R3, 0x38, R16, 0xf8, !PT ;  /* 0x0000003803007812 */ /* 0x000fe200078ef810 */
[----:B------:R-:W-:Y:S01]  /*1090*/  IMAD.SHL.U32 R4, R4, 0x40, RZ ;  /* 0x0000004004047824 */ /* 0x000fe200078e00ff */
[----:B------:R-:W-:Y:S01]  /*10a0*/  SHF.R.S32.HI R3, RZ, 0x1f, R228 ;  /* 0x0000001fff037819 */ /* 0x000fe200000114e4 */
[----:B------:R-:W-:Y:S01]  /*10b0*/  VIADD R29, R16, 0x1c0 ;  /* 0x000001c0101d7836 */ /* 0x000fe20000000000 */
[----:B------:R-:W-:Y:S01]  /*10c0*/  SHF.R.S32.HI R32, RZ, 0x1f, R31 ;  /* 0x0000001fff207819 */ /* 0x000fe2000001141f */
[----:B------:R-:W-:Y:S01]  /*10d0*/  IMAD.SHL.U32 R197, R7, 0x100, RZ ;  /* 0x0000010007c57824 */ /* 0x000fe200078e00ff */
[----:B------:R-:W-:Y:S01]  /*10e0*/  SHF.R.S32.HI R7, RZ, 0x1f, R220 ;  /* 0x0000001fff077819 */ /* 0x000fe200000114dc */
[----:B------:R-:W-:Y:S01]  /*10f0*/  IMAD.IADD R196, R192, 0x1, -R9 ;  /* 0x00000001c0c47824 */ /* 0x000fe200078e0a09 */
[----:B------:R-:W-:Y:S01]  /*1100*/  SHF.R.S32.HI R9, RZ, 0x1f, R218 ;  /* 0x0000001fff097819 */ /* 0x000fe200000114da */
[C---:B------:R-:W-:Y:S01]  /*1110*/  VIADD R28, R16.reuse, 0x1e0 ;  /* 0x000001e0101c7836 */ /* 0x040fe20000000000 */
[----:B------:R-:W-:Y:S01]  /*1120*/  SHF.R.S32.HI R33, RZ, 0x1f, R203 ;  /* 0x0000001fff217819 */ /* 0x000fe200000114cb */
[C---:B------:R-:W-:Y:S01]  /*1130*/  VIADD R215, R16.reuse, 0xa0 ;  /* 0x000000a010d77836 */ /* 0x040fe20000000000 */
[----:B------:R-:W-:Y:S01]  /*1140*/  SHF.R.S32.HI R31, RZ, 0x1f, R30 ;  /* 0x0000001fff1f7819 */ /* 0x000fe2000001141e */
[----:B------:R-:W-:Y:S01]  /*1150*/  VIADD R214, R16, 0xc0 ;  /* 0x000000c010d67836 */ /* 0x000fe20000000000 */
[----:B------:R-:W-:Y:S01]  /*1160*/  SHF.L.U64.HI R30, R228, 0x1, R3 ;  /* 0x00000001e41e7819 */ /* 0x000fe20000010203 */
[----:B------:R-:W-:Y:S01]  /*1170*/  STL [R1+0x4], R29 ;  /* 0x0000041d01007387 */ /* 0x000fe20000100800 */
[----:B------:R-:W-:Y:S01]  /*1180*/  LOP3.LUT R4, R4, 0xfffffe00, RZ, 0xc0, !PT ;  /* 0xfffffe0004047812 */ /* 0x000fe200078ec0ff */
[----:B------:R-:W-:Y:S01]  /*1190*/  VIADD R213, R16, 0xe0 ;  /* 0x000000e010d57836 */ /* 0x000fe20000000000 */
[----:B------:R-:W-:Y:S01]  /*11a0*/  SHF.L.U64.HI R7, R220, 0x1, R7 ;  /* 0x00000001dc077819 */ /* 0x000fe20000010207 */
[----:B------:R-:W-:Y:S01]  /*11b0*/  STL [R1], R28 ;  /* 0x0000001c01007387 */ /* 0x000fe20000100800 */
[----:B------:R-:W-:Y:S01]  /*11c0*/  SHF.L.U64.HI R3, R218, 0x1, R9 ;  /* 0x00000001da037819 */ /* 0x000fe20000010209 */
[C---:B------:R-:W-:Y:S01]  /*11d0*/  VIADD R211, R16.reuse, 0x100 ;  /* 0x0000010010d37836 */ /* 0x040fe20000000000 */
[----:B------:R-:W-:Y:S01]  /*11e0*/  SHF.R.S32.HI R6, RZ, 0x1f, R215 ;  /* 0x0000001fff067819 */ /* 0x000fe200000114d7 */
[----:B------:R-:W-:Y:S01]  /*11f0*/  STL [R1+0x54], R33 ;  /* 0x0000542101007387 */ /* 0x000fe20000100800 */
[----:B------:R-:W-:Y:S01]  /*1200*/  SHF.R.S32.HI R11, RZ, 0x1f, R214 ;  /* 0x0000001fff0b7819 */ /* 0x000fe200000114d6 */
[C---:B------:R-:W-:Y:S01]  /*1210*/  VIADD R210, R16.reuse, 0x120 ;  /* 0x0000012010d27836 */ /* 0x040fe20000000000 */
[----:B------:R-:W-:Y:S01]  /*1220*/  SHF.L.U64.HI R6, R215, 0x1, R6 ;  /* 0x00000001d7067819 */ /* 0x000fe20000010206 */
[----:B------:R-:W-:Y:S01]  /*1230*/  STL [R1+0x10], R30 ;  /* 0x0000101e01007387 */ /* 0x000fe20000100800 */
[----:B------:R-:W-:Y:S01]  /*1240*/  SHF.R.S32.HI R8, RZ, 0x1f, R213 ;  /* 0x0000001fff087819 */ /* 0x000fe200000114d5 */
[C---:B------:R-:W-:Y:S01]  /*1250*/  VIADD R208, R16.reuse, 0x140 ;  /* 0x0000014010d07836 */ /* 0x040fe20000000000 */
[----:B------:R-:W-:Y:S01]  /*1260*/  R2P PR, R15, 0x6 ;  /* 0x000000060f007804 */ /* 0x000fe20000000000 */
[----:B------:R-:W-:Y:S01]  /*1270*/  STL [R1+0x5c], R4 ;  /* 0x00005c0401007387 */ /* 0x000fe20000100800 */
[----:B------:R-:W-:Y:S01]  /*1280*/  SHF.R.S32.HI R10, RZ, 0x1f, R211 ;  /* 0x0000001fff0a7819 */ /* 0x000fe200000114d3 */
[C---:B------:R-:W-:Y:S01]  /*1290*/  VIADD R207, R16.reuse, 0x160 ;  /* 0x0000016010cf7836 */ /* 0x040fe20000000000 */
[----:B------:R-:W-:Y:S01]  /*12a0*/  SHF.R.S32.HI R15, RZ, 0x1f, R210 ;  /* 0x0000001fff0f7819 */ /* 0x000fe200000114d2 */
[----:B------:R0:W-:Y:S01]  /*12b0*/  STL [R1+0x14], R7 ;  /* 0x0000140701007387 */ /* 0x0001e20000100800 */
[C---:B------:R-:W-:Y:S01]  /*12c0*/  IADD3 R206, R16.reuse, 0x180, RZ ;  /* 0x0000018010ce7810 */ /* 0x040fe20007ffe0ff */
[C---:B------:R-:W-:Y:S01]  /*12d0*/  VIADD R205, R16.reuse, 0x1a0 ;  /* 0x000001a010cd7836 */ /* 0x040fe20000000000 */
[----:B------:R-:W-:Y:S01]  /*12e0*/  SHF.R.S32.HI R21, RZ, 0x1f, R208 ;  /* 0x0000001fff157819 */ /* 0x000fe200000114d0 */
[----:B------:R1:W-:Y:S01]  /*12f0*/  STL [R1+0x18], R3 ;  /* 0x0000180301007387 */ /* 0x0003e20000100800 */
[----:B------:R-:W-:Y:S01]  /*1300*/  SHF.R.S32.HI R12, RZ, 0x1f, R207 ;  /* 0x0000001fff0c7819 */ /* 0x000fe200000114cf */
[----:B------:R-:W-:Y:S01]  /*1310*/  VIADD R186, R16, 0x20 ;  /* 0x0000002010ba7836 */ /* 0x000fe20000000000 */
[----:B------:R-:W-:Y:S01]  /*1320*/  SHF.R.S32.HI R23, RZ, 0x1f, R206 ;  /* 0x0000001fff177819 */ /* 0x000fe200000114ce */
[----:B------:R2:W-:Y:S01]  /*1330*/  STL [R1+0x1c], R6 ;  /* 0x00001c0601007387 */ /* 0x0005e20000100800 */
[----:B------:R-:W-:Y:S01]  /*1340*/  SHF.R.S32.HI R14, RZ, 0x1f, R205 ;  /* 0x0000001fff0e7819 */ /* 0x000fe200000114cd */
[----:B------:R-:W-:Y:S01]  /*1350*/  IMAD.SHL.U32 R185, R5, 0x2, RZ ;  /* 0x0000000205b97824 */ /* 0x000fe200078e00ff */
[----:B0-----:R-:W-:Y:S01]  /*1360*/  SHF.L.U64.HI R7, R213, 0x1, R8 ;  /* 0x00000001d5077819 */ /* 0x001fe20000010208 */
[----:B------:R-:W-:Y:S01]  /*1370*/  IMAD R229, R229, 0x8, R194 ;  /* 0x00000008e5e57824 */ /* 0x000fe200078e02c2 */
[----:B------:R-:W-:-:S02]  /*1380*/  SHF.R.S32.HI R20, RZ, 0x1f, R29 ;  /* 0x0000001fff147819 */ /* 0x000fc4000001141d */
[----:B-1----:R-:W-:Y:S02]  /*1390*/  SHF.L.U64.HI R3, R214, 0x1, R11 ;  /* 0x00000001d6037819 */ /* 0x002fe4000001020b */
[----:B------:R-:W-:Y:S02]  /*13a0*/  SHF.R.S32.HI R22, RZ, 0x1f, R28 ;  /* 0x0000001fff167819 */ /* 0x000fe4000001141c */
[----:B--2---:R-:W-:Y:S01]  /*13b0*/  SHF.L.U64.HI R6, R211, 0x1, R10 ;  /* 0x00000001d3067819 */ /* 0x004fe2000001020a */
[----:B------:R0:W-:Y:S01]  /*13c0*/  STL [R1+0x20], R3 ;  /* 0x0000200301007387 */ /* 0x0001e20000100800 */
[----:B------:R-:W-:Y:S02]  /*13d0*/  SEL R200, R200, 0xffffffe0, !P1 ;  /* 0xffffffe0c8c87807 */ /* 0x000fe40004800000 */
[----:B------:R-:W-:Y:S01]  /*13e0*/  IADD3 R199, R198, 0x26840, RZ ;  /* 0x00026840c6c77810 */ /* 0x000fe20007ffe0ff */
[----:B------:R1:W-:Y:S01]  /*13f0*/  STL [R1+0x24], R7 ;  /* 0x0000240701007387 */ /* 0x0003e20000100800 */
[C---:B------:R-:W-:Y:S01]  /*1400*/  @P2 VIADD R199, R201.reuse, 0xffffffc0 ;  /* 0xffffffc0c9c72836 */ /* 0x040fe20000000000 */
[----:B------:R-:W-:Y:S01]  /*1410*/  SHF.R.S32.HI R17, RZ, 0x1f, R16 ;  /* 0x0000001fff117819 */ /* 0x000fe20000011410 */
[----:B------:R-:W-:Y:S01]  /*1420*/  IMAD.IADD R201, R201, 0x1, R200 ;  /* 0x00000001c9c97824 */ /* 0x000fe200078e02c8 */
[----:B------:R2:W-:Y:S01]  /*1430*/  STL [R1+0x28], R6 ;  /* 0x0000280601007387 */ /* 0x0005e20000100800 */
[----:B------:R-:W-:Y:S01]  /*1440*/  SHF.R.S32.HI R202, RZ, 0x1f, R186 ;  /* 0x0000001fffca7819 */ /* 0x000fe200000114ba */
[----:B------:R-:W-:Y:S01]  /*1450*/  IMAD.IADD R200, R200, 0x1, R199 ;  /* 0x00000001c8c87824 */ /* 0x000fe200078e02c7 */
[----:B0-----:R-:W-:-:S02]  /*1460*/  SHF.L.U64.HI R3, R210, 0x1, R15 ;  /* 0x00000001d2037819 */ /* 0x001fc4000001020f */
[----:B-1----:R-:W-:-:S03]  /*1470*/  SHF.L.U64.HI R7, R208, 0x1, R21 ;  /* 0x00000001d0077819 */ /* 0x002fc60000010215 */
[----:B------:R0:W-:Y:S01]  /*1480*/  STL [R1+0x2c], R3 ;  /* 0x00002c0301007387 */ /* 0x0001e20000100800 */
[----:B--2---:R-:W-:-:S03]  /*1490*/  SHF.L.U64.HI R6, R207, 0x1, R12 ;  /* 0x00000001cf067819 */ /* 0x004fc6000001020c */
[----:B------:R1:W-:Y:S04]  /*14a0*/  STL [R1+0x30], R7 ;  /* 0x0000300701007387 */ /* 0x0003e80000100800 */
[----:B------:R2:W-:Y:S01]  /*14b0*/  STL [R1+0x34], R6 ;  /* 0x0000340601007387 */ /* 0x0005e20000100800 */
[----:B0-----:R-:W-:Y:S02]  /*14c0*/  SHF.L.U64.HI R3, R206, 0x1, R23 ;  /* 0x00000001ce037819 */ /* 0x001fe40000010217 */
[----:B-1----:R-:W-:-:S03]  /*14d0*/  SHF.L.U64.HI R7, R205, 0x1, R14 ;  /* 0x00000001cd077819 */ /* 0x002fc6000001020e */
[----:B------:R0:W-:Y:S01]  /*14e0*/  STL [R1+0x38], R3 ;  /* 0x0000380301007387 */ /* 0x0001e20000100800 */
[----:B--2---:R-:W-:-:S03]  /*14f0*/  SHF.L.U64.HI R6, R29, 0x1, R20 ;  /* 0x000000011d067819 */ /* 0x004fc60000010214 */
[----:B------:R-:W-:Y:S04]  /*1500*/  STL [R1+0x3c], R7 ;  /* 0x00003c0701007387 */ /* 0x000fe80000100800 */
[----:B------:R-:W-:Y:S01]  /*1510*/  STL [R1+0x40], R6 ;  /* 0x0000400601007387 */ /* 0x000fe20000100800 */
[----:B0-----:R-:W-:-:S05]  /*1520*/  SHF.L.U64.HI R3, R28, 0x1, R22 ;  /* 0x000000011c037819 */ /* 0x001fca0000010216 */
[----:B------:R0:W-:Y:S02]  /*1530*/  STL [R1+0x44], R3 ;  /* 0x0000440301007387 */ /* 0x0001e40000100800 */
[----:B0-----:R-:W-:-:S05]  /*1540*/  LOP3.LUT R3, R4, R0, R24, 0xf6, !PT ;  /* 0x0000000004037212 */ /* 0x001fca00078ef618 */
[----:B------:R-:W-:-:S05]  /*1550*/  IMAD R0, R3, 0x2, R2 ;  /* 0x0000000203007824 */ /* 0x000fca00078e0202 */
[----:B------:R0:W-:Y:S02]  /*1560*/  STL [R1+0x58], R0 ;  /* 0x0000580001007387 */ /* 0x0001e40000100800 */
.L_x_5997:
[----:B------:R-:W-:Y:S01]  /*1570*/  ULDC.64 UR4, c[0x0][0xa28] ;  /* 0x00028a0000047ab9 */ /* 0x000fe20000000a00 */
[----:B01234-:R-:W1:Y:S01]  /*1580*/  LDC.64 R6, c[0x0][0xa08] ;  /* 0x00028200ff067b82 */ /* 0x01fe620000000a00 */
[----:B------:R-:W-:Y:S01]  /*1590*/  ISETP.NE.U32.AND P0, PT, RZ, UR4, PT ;  /* 0x00000004ff007c0c */ /* 0x000fe2000bf05070 */
[----:B0-----:R-:W-:Y:S01]  /*15a0*/  IMAD.MOV.U32 R0, RZ, RZ, RZ ;  /* 0x000000ffff007224 */ /* 0x001fe200078e00ff */
[----:B------:R-:W-:Y:S01]  /*15b0*/  ULDC.64 UR6, c[0x0][0xa20] ;  /* 0x0002880000067ab9 */ /* 0x000fe20000000a00 */
[----:B------:R-:W-:Y:S01]  /*15c0*/  IMAD.MOV.U32 R28, RZ, RZ, RZ ;  /* 0x000000ffff1c7224 */ /* 0x000fe200078e00ff */
[----:B------:R-:W-:Y:S01]  /*15d0*/  ISETP.NE.AND.EX P0, PT, RZ, UR5, PT, P0 ;  /* 0x00000005ff007c0c */ /* 0x000fe2000bf05300 */
[----:B------:R-:W-:Y:S02]  /*15e0*/  ULDC.64 UR4, c[0x0][0xa18] ;  /* 0x0002860000047ab9 */ /* 0x000fe40000000a00 */
[----:B------:R-:W-:-:S04]  /*15f0*/  ISETP.NE.U32.AND P1, PT, RZ, UR4, PT ;  /* 0x00000004ff007c0c */ /* 0x000fc8000bf25070 */
[----:B------:R-:W-:Y:S01]  /*1600*/  ISETP.NE.AND.EX P1, PT, RZ, UR5, PT, P1 ;  /* 0x00000005ff007c0c */ /* 0x000fe2000bf25310 */
[----:B------:R-:W-:Y:S02]  /*1610*/  ULDC.64 UR4, c[0x0][0xa08] ;  /* 0x0002820000047ab9 */ /* 0x000fe40000000a00 */
[----:B------:R-:W-:-:S03]  /*1620*/  ISETP.NE.U32.AND P3, PT, RZ, UR4, PT ;  /* 0x00000004ff007c0c */ /* 0x000fc6000bf65070 */
[----:B------:R-:W0:Y:S01]  /*1630*/  @P0 LDC.64 R4, c[0x0][0xa28] ;  /* 0x00028a00ff040b82 */ /* 0x000e220000000a00 */
[----:B------:R-:W-:Y:S01]  /*1640*/  ISETP.NE.AND.EX P3, PT, RZ, UR5, PT, P3 ;  /* 0x00000005ff007c0c */ /* 0x000fe2000bf65330 */
[----:B-1----:R-:W-:-:S06]  /*1650*/  IMAD.WIDE R10, R27, 0x4, R6 ;  /* 0x000000041b0a7825 */ /* 0x002fcc00078e0206 */
[----:B------:R-:W1:Y:S01]  /*1660*/  @P1 LDC.64 R8, c[0x0][0xa18] ;  /* 0x00028600ff081b82 */ /* 0x000e620000000a00 */
[----:B------:R-:W-:Y:S02]  /*1670*/  ULDC UR4, c[0x0][0x288] ;  /* 0x0000a20000047ab9 */ /* 0x000fe40000000800 */
[----:B------:R-:W-:Y:S01]  /*1680*/  MOV R23, UR4 ;  /* 0x0000000400177c02 */ /* 0x000fe20008000f00 */
[----:B------:R2:W-:Y:S01]  /*1690*/  STL [R1+0x48], R26 ;  /* 0x0000481a01007387 */ /* 0x0005e20000100800 */
[----:B------:R-:W-:-:S03]  /*16a0*/  ULDC.64 UR4, c[0x0][0x418] ;  /* 0x0001060000047ab9 */ /* 0x000fc60000000a00 */
[----:B------:R2:W5:Y:S01]  /*16b0*/  @P3 LDG.E R28, desc[UR40][R10.64] ;  /* 0x000000280a1c3981 */ /* 0x000562000c1e1900 */
[----:B0-----:R-:W-:-:S05]  /*16c0*/  @P0 IMAD.WIDE R4, R27, 0x4, R4 ;  /* 0x000000041b040825 */ /* 0x001fca00078e0204 */
[----:B------:R2:W5:Y:S01]  /*16d0*/  @P0 LDG.E R0, desc[UR40][R4.64] ;  /* 0x0000002804000981 */ /* 0x000562000c1e1900 */
[----:B-1----:R-:W-:-:S05]  /*16e0*/  @P1 IMAD.WIDE R6, R27, 0x4, R8 ;  /* 0x000000041b061825 */ /* 0x002fca00078e0208 */
[----:B------:R2:W5:Y:S04]  /*16f0*/  @P1 LDG.E R23, desc[UR40][R6.64] ;  /* 0x0000002806171981 */ /* 0x000568000c1e1900 */
[----:B------:R2:W-:Y:S01]  /*1700*/  STL [R1+0x4c], R27 ;  /* 0x00004c1b01007387 */ /* 0x0005e20000100800 */
[----:B------:R-:W-:-:S03]  /*1710*/  UISETP.NE.U32.AND UP0, UPT, UR4, URZ, UPT ;  /* 0x0000003f0400728c */ /* 0x000fc6000bf05070 */
[----:B------:R-:W-:Y:S01]  /*1720*/  ULDC UR4, c[0x0][0x424] ;  /* 0x0001090000047ab9 */ /* 0x000fe20000000800 */
[----:B------:R-:W-:Y:S01]  /*1730*/  UISETP.NE.AND.EX UP0, UPT, UR5, URZ, UPT, UP0 ;  /* 0x0000003f0500728c */ /* 0x000fe2000bf05300 */
[----:B------:R-:W-:Y:S02]  /*1740*/  ISETP.NE.U32.AND P2, PT, RZ, UR6, PT ;  /* 0x00000006ff007c0c */ /* 0x000fe4000bf45070 */
[----:B------:R-:W-:Y:S01]  /*1750*/  ULDC UR5, c[0x0][0x2f0] ;  /* 0x0000bc0000057ab9 */ /* 0x000fe20000000800 */
[----:B------:R-:W-:Y:S01]  /*1760*/  USEL UR4, UR4, 0x1, UP0 ;  /* 0x0000000104047887 */ /* 0x000fe20008000000 */
[----:B------:R-:W-:-:S03]  /*1770*/  ISETP.NE.AND.EX P2, PT, RZ, UR7, PT, P2 ;  /* 0x00000007ff007c0c */ /* 0x000fc6000bf45320 */
[----:B------:R-:W-:-:S03]  /*1780*/  UIMAD UR4, UR4, UR5, URZ ;  /* 0x00000005040472a4 */ /* 0x000fc6000f8e023f */
[----:B------:R-:W-:Y:S01]  /*1790*/  ULDC UR5, c[0x0][0x348] ;  /* 0x0000d20000057ab9 */ /* 0x000fe20000000800 */
[----:B--2---:R-:W-:Y:S08]  /*17a0*/  @P1 BRA `(.L_x_5779) ;  /* 0x0000000000241947 */ /* 0x004ff00003800000 */
        /* <DEDUP_REMOVED lines=9> */
.L_x_5779:
[----:B------:R-:W-:Y:S02]  /*1840*/  IMAD.U32 R38, RZ, RZ, UR5 ;  /* 0x00000005ff267e24 */ /* 0x000fe4000f8e00ff */
[----:B------:R-:W-:Y:S01]  /*1850*/  IMAD.U32 R29, RZ, RZ, UR4 ;  /* 0x00000004ff1d7e24 */ /* 0x000fe2000f8e00ff */
[----:B------:R-:W-:Y:S06]  /*1860*/  @!P2 BRA `(.L_x_5780) ;  /* 0x000000000010a947 */ /* 0x000fec0003800000 */
[----:B------:R-:W0:Y:S02]  /*1870*/  LDC.64 R4, c[0x0][0xa20] ;  /* 0x00028800ff047b82 */ /* 0x000e240000000a00 */
[----:B0-----:R-:W-:-:S05]  /*1880*/  IMAD.WIDE R4, R27, 0x4, R4 ;  /* 0x000000041b047825 */ /* 0x001fca00078e0204 */
[----:B------:R0:W5:Y:S01]  /*1890*/  LDG.E R29, desc[UR40][R4.64] ;  /* 0x00000028041d7981 */ /* 0x000162000c1e1900 */
[----:B------:R-:W-:Y:S05]  /*18a0*/  BRA `(.L_x_5781) ;  /* 0x0000000000107947 */ /* 0x000fea0003800000 */
.L_x_5780:
[----:B------:R-:W-:Y:S05]  /*18b0*/  @!P3 BRA `(.L_x_5781) ;  /* 0x00000000000cb947 */ /* 0x000fea0003800000 */
[----:B------:R-:W2:Y:S04]  /*18c0*/  LDG.E R4, desc[UR40][R10.64] ;  /* 0x000000280a047981 */ /* 0x000ea8000c1e1900 */
[----:B------:R-:W2:Y:S02]  /*18d0*/  LDG.E R29, desc[UR40][R10.64+0x4] ;  /* 0x000004280a1d7981 */ /* 0x000ea4000c1e1900 */
[----:B--2---:R-:W-:-:S07]  /*18e0*/  IMAD.IADD R29, R29, 0x1, -R4 ;  /* 0x000000011d1d7824 */ /* 0x004fce00078e0a04 */
.L_x_5781:
        /* <DEDUP_REMOVED lines=17> */
[----:B------:R-:W0:Y:S01]  /*1a00*/  LDC.64 R4, c[0x0][0x9e0] ;  /* 0x00027800ff047b82 */ /* 0x000e220000000a00 */
[----:B------:R-:W-:-:S03]  /*1a10*/  IMAD.IADD R13, R29, 0x1, -R0 ;  /* 0x000000011d0d7824 */ /* 0x000fc600078e0a00 */
[----:B------:R-:W-:-:S05]  /*1a20*/  IADD3 R0, R195, 0x3f, RZ ;  /* 0x0000003fc3007810 */ /* 0x000fca0007ffe0ff */
[----:B-1----:R-:W-:Y:S02]  /*1a30*/  IMAD.MOV.U32 R6, RZ, RZ, R0 ;  /* 0x000000ffff067224 */ /* 0x002fe400078e0000 */
[----:B------:R-:W1:Y:S08]  /*1a40*/  @P1 LDC R11, c[0x0][0x44c] ;  /* 0x00011300ff0b1b82 */ /* 0x000e700000000800 */
[----:B------:R-:W4:Y:S01]  /*1a50*/  @P1 LDC R12, c[0x0][0x450] ;  /* 0x00011400ff0c1b82 */ /* 0x000f220000000800 */
[----:B0-----:R-:W-:Y:S01]  /*1a60*/  ISETP.GE.AND P2, PT, R5, 0x1, PT ;  /* 0x000000010500780c */ /* 0x001fe20003f46270 */
[----:B---3--:R-:W-:-:S02]  /*1a70*/  @P0 IMAD.IADD R38, R10, 0x1, -R3 ;  /* 0x000000010a260824 */ /* 0x008fc400078e0a03 */
[----:B-1----:R-:W-:-:S04]  /*1a80*/  @P1 IMAD.HI.U32 R3, R0, R11, RZ ;  /* 0x0000000b00031227 */ /* 0x002fc800078e00ff */
[----:B------:R-:W-:Y:S01]  /*1a90*/  IMAD.IADD R184, R13, 0x1, R38 ;  /* 0x000000010db87824 */ /* 0x000fe200078e0226 */
[----:B----4-:R-:W-:-:S03]  /*1aa0*/  @P1 SHF.R.U32.HI R6, RZ, R12, R3 ;  /* 0x0000000cff061219 */ /* 0x010fc60000011603 */
[C---:B------:R-:W-:Y:S01]  /*1ab0*/  VIADD R0, R184.reuse, 0x3f ;  /* 0x0000003fb8007836 */ /* 0x040fe20000000000 */
[----:B------:R-:W-:-:S04]  /*1ac0*/  IADD3 R7, R184, 0x1, -R23 ;  /* 0x00000001b8077810 */ /* 0x000fc80007ffe817 */
[----:B------:R-:W-:Y:S01]  /*1ad0*/  SHF.R.S32.HI R3, RZ, 0x1f, R0 ;  /* 0x0000001fff037819 */ /* 0x000fe20000011400 */
[----:B--2---:R-:W-:-:S03]  /*1ae0*/  IMAD.IADD R9, R7, 0x1, R6 ;  /* 0x0000000107097824 */ /* 0x004fc600078e0206 */
[----:B------:R-:W-:Y:S01]  /*1af0*/  LEA.HI R3, R3, R0, RZ, 0x6 ;  /* 0x0000000003037211 */ /* 0x000fe200078f30ff */
[----:B------:R-:W-:-:S03]  /*1b00*/  IMAD.IADD R4, R9, 0x1, R4 ;  /* 0x0000000109047824 */ /* 0x000fc600078e0204 */
[----:B------:R-:W-:Y:S01]  /*1b10*/  SHF.R.S32.HI R168, RZ, 0x6, R3 ;  /* 0x00000006ffa87819 */ /* 0x000fe20000011403 */
        /* <DEDUP_REMOVED lines=12> */
.L_x_5784:
[----:B------:R-:W-:-:S13]  /*1be0*/  ISETP.NE.AND P0, PT, R5, 0x1, PT ;  /* 0x000000010500780c */ /* 0x000fda0003f05270 */
[----:B------:R-:W0:Y:S02]  /*1bf0*/  @P0 LDC.64 R6, c[0x0][0x9e8] ;  /* 0x00027a00ff060b82 */ /* 0x000e240000000a00 */
[----:B0-----:R-:W-:-:S05]  /*1c00*/  @P0 IMAD.HI.U32 R6, R0, R6, RZ ;  /* 0x0000000600060227 */ /* 0x001fca00078e00ff */
[----:B------:R-:W-:-:S07]  /*1c10*/  @P0 SHF.R.U32.HI R0, RZ, R7, R6 ;  /* 0x00000007ff000219 */ /* 0x000fce0000011606 */
.L_x_5785:
[----:B------:R-:W-:Y:S05]  /*1c20*/  BSYNC B0 ;  /* 0x0000000000007941 */ /* 0x000fea0003800000 */
.L_x_5783:
[----:B------:R-:W-:-:S05]  /*1c30*/  IMAD R3, R0, R5, R5 ;  /* 0x0000000500037224 */ /* 0x000fca00078e0205 */
[----:B------:R-:W-:-:S07]  /*1c40*/  VIMNMX R4, R4, R3, PT ;  /* 0x0000000304047248 */ /* 0x000fce0003fe0100 */
.L_x_5782:
[----:B------:R-:W0:Y:S01]  /*1c50*/  @P1 LDC R0, c[0x0][0x44c] ;  /* 0x00011300ff001b82 */ /* 0x000e220000000800 */
[----:B------:R-:W-:Y:S01]  /*1c60*/  IMAD.MOV.U32 R3, RZ, RZ, R195 ;  /* 0x000000ffff037224 */ /* 0x000fe200078e00c3 */
[----:B------:R-:W-:Y:S01]  /*1c70*/  IADD3 R40, R184, -R23, RZ ;  /* 0x80000017b8287210 */ /* 0x000fe20007ffe0ff */
[----:B------:R-:W-:-:S05]  /*1c80*/  ULDC UR4, c[0x0][0x9dc] ;  /* 0x0002770000047ab9 */ /* 0x000fca0000000800 */
[----:B------:R-:W1:Y:S01]  /*1c90*/  @P1 LDC R7, c[0x0][0x450] ;  /* 0x00011400ff071b82 */ /* 0x000e620000000800 */
[----:B0-----:R-:W-:-:S05]  /*1ca0*/  @P1 IMAD.HI.U32 R0, R195, R0, RZ ;  /* 0x00000000c3001227 */ /* 0x001fca00078e00ff */
[----:B-1----:R-:W-:-:S05]  /*1cb0*/  @P1 SHF.R.U32.HI R3, RZ, R7, R0 ;  /* 0x00000007ff031219 */ /* 0x002fca0000011600 */
[----:B------:R-:W-:-:S04]  /*1cc0*/  IMAD.IADD R0, R40, 0x1, R3 ;  /* 0x0000000128007824 */ /* 0x000fc800078e0203 */
        /* <DEDUP_REMOVED lines=12> */
.L_x_5788:
[----:B------:R-:W-:-:S13]  /*1d90*/  ISETP.NE.AND P0, PT, R5, 0x1, PT ;  /* 0x000000010500780c */ /* 0x000fda0003f05270 */
[----:B------:R-:W0:Y:S02]  /*1da0*/  @P0 LDC.64 R6, c[0x0][0x9e8] ;  /* 0x00027a00ff060b82 */ /* 0x000e240000000a00 */
[----:B0-----:R-:W-:-:S05]  /*1db0*/  @P0 IMAD.HI.U32 R6, R0, R6, RZ ;  /* 0x0000000600060227 */ /* 0x001fca00078e00ff */
[----:B------:R-:W-:-:S07]  /*1dc0*/  @P0 SHF.R.U32.HI R0, RZ, R7, R6 ;  /* 0x00000007ff000219 */ /* 0x000fce0000011606 */
.L_x_5789:
[----:B------:R-:W-:Y:S05]  /*1dd0*/  BSYNC B0 ;  /* 0x0000000000007941 */ /* 0x000fea0003800000 */
.L_x_5787:
[----:B------:R-:W-:-:S05]  /*1de0*/  IMAD R0, R0, R5, RZ ;  /* 0x0000000500007224 */ /* 0x000fca00078e02ff */
[----:B------:R-:W-:-:S07]  /*1df0*/  VIMNMX R3, R3, R0, !PT ;  /* 0x0000000003037248 */ /* 0x000fce0007fe0100 */
.L_x_5786:
[----:B------:R-:W-:Y:S01]  /*1e00*/  VIADD R4, R4, 0x3f ;  /* 0x0000003f04047836 */ /* 0x000fe20000000000 */
[----:B------:R-:W-:Y:S02]  /*1e10*/  SHF.R.S32.HI R0, RZ, 0x1f, R3 ;  /* 0x0000001fff007819 */ /* 0x000fe40000011403 */
[----:B------:R-:W-:Y:S02]  /*1e20*/  PLOP3.LUT P3, PT, PT, PT, PT, 0x80, 0x0 ;  /* 0x000000000000781c */ /* 0x000fe40003f6f070 */
[----:B------:R-:W-:Y:S02]  /*1e30*/  SHF.R.S32.HI R5, RZ, 0x1f, R4 ;  /* 0x0000001fff057819 */ /* 0x000fe40000011404 */
[----:B------:R-:W-:Y:S02]  /*1e40*/  LEA.HI R0, R0, R3, RZ, 0x6 ;  /* 0x0000000300007211 */ /* 0x000fe400078f30ff */
[----:B------:R-:W-:Y:S02]  /*1e50*/  LEA.HI R5, R5, R4, RZ, 0x6 ;  /* 0x0000000405057211 */ /* 0x000fe400078f30ff */
[----:B------:R-:W-:-:S02]  /*1e60*/  SHF.R.S32.HI R0, RZ, 0x6, R0 ;  /* 0x00000006ff007819 */ /* 0x000fc40000011400 */
[----:B------:R-:W-:Y:S02]  /*1e70*/  SHF.R.S32.HI R5, RZ, 0x6, R5 ;  /* 0x00000006ff057819 */ /* 0x000fe40000011405 */
[----:B------:R-:W-:Y:S02]  /*1e80*/  VIMNMX R0, RZ, R0, !PT ;  /* 0x00000000ff007248 */ /* 0x000fe40007fe0100 */
[----:B------:R-:W-:-:S03]  /*1e90*/  VIMNMX R5, R168, R5, PT ;  /* 0x00000005a8057248 */ /* 0x000fc60003fe0100 */
[--C-:B------:R-:W-:Y:S02]  /*1ea0*/  IMAD R0, R0, 0x40, -R13.reuse ;  /* 0x0000004000007824 */ /* 0x100fe400078e0a0d */
[----:B------:R-:W-:-:S03]  /*1eb0*/  IMAD R5, R5, 0x40, -R13 ;  /* 0x0000004005057824 */ /* 0x000fc600078e0a0d */
[----:B------:R-:W-:Y:S02]  /*1ec0*/  VIMNMX R0, RZ, R0, !PT ;  /* 0x00000000ff007248 */ /* 0x000fe40007fe0100 */
[----:B------:R-:W-:Y:S02]  /*1ed0*/  VIMNMX R5, R5, R38, PT ;  /* 0x0000002605057248 */ /* 0x000fe40003fe0100 */
[----:B------:R-:W-:Y:S02]  /*1ee0*/  SHF.R.U32.HI R39, RZ, 0x6, R0 ;  /* 0x00000006ff277819 */ /* 0x000fe40000011600 */
[----:B------:R-:W-:-:S03]  /*1ef0*/  ISETP.GT.AND P0, PT, R5, R0, PT ;  /* 0x000000000500720c */ /* 0x000fc60003f04270 */
[----:B------:R-:W-:-:S10]  /*1f00*/  IMAD.MOV.U32 R25, RZ, RZ, R39 ;  /* 0x000000ffff197224 */ /* 0x000fd400078e0027 */
[----:B------:R-:W-:-:S05]  /*1f10*/  @P0 VIADD R3, R5, 0x3f ;  /* 0x0000003f05030836 */ /* 0x000fca0000000000 */
[----:B------:R-:W-:-:S04]  /*1f20*/  @P0 SHF.R.S32.HI R0, RZ, 0x1f, R3 ;  /* 0x0000001fff000819 */ /* 0x000fc80000011403 */
[----:B------:R-:W-:-:S04]  /*1f30*/  @P0 LEA.HI R0, R0, R3, RZ, 0x6 ;  /* 0x0000000300000211 */ /* 0x000fc800078f30ff */
[----:B------:R-:W-:-:S04]  /*1f40*/  @P0 SHF.R.S32.HI R25, RZ, 0x6, R0 ;  /* 0x00000006ff190819 */ /* 0x000fc80000011400 */
        /* <DEDUP_REMOVED lines=22> */
.L_x_5792:
[----:B------:R-:W-:Y:S05]  /*20b0*/  BSYNC B6 ;  /* 0x0000000000067941 */ /* 0x000fea0003800000 */
.L_x_5791:
        /* <DEDUP_REMOVED lines=19> */
[----:B-1---5:R-:W-:Y:S05]  /*21f0*/  CALL.ABS.NOINC R14 ;  /* 0x000000000e007343 */ /* 0x022fea0003c00000 */
.L_x_5794:
[----:B------:R-:W-:Y:S05]  /*2200*/  BSYNC B6 ;  /* 0x0000000000067941 */ /* 0x000fea0003800000 */
.L_x_5793:
[----:B------:R-:W-:Y:S01]  /*2210*/  ULDC.64 UR4, c[0x0][0x9f8] ;  /* 0x00027e0000047ab9 */ /* 0x000fe20000000a00 */
[----:B------:R-:W-:Y:S01]  /*2220*/  IMAD.MOV.U32 R0, RZ, RZ, R27 ;  /* 0x000000ffff007224 */ /* 0x000fe200078e001b */
[----:B------:R-:W-:Y:S01]  /*2230*/  ISETP.NE.U32.AND P0, PT, RZ, UR4, PT ;  /* 0x00000004ff007c0c */ /* 0x000fe2000bf05070 */
[----:B------:R-:W0:Y:S01]  /*2240*/  S2R R31, SR_TID.X ;  /* 0x00000000001f7919 */ /* 0x000e220000002100 */
[----:B------:R-:W1:Y:S08]  /*2250*/  LDC R15, c[0x0][0x3f4] ;  /* 0x0000fd00ff0f7b82 */ /* 0x000e700000000800 */
[----:B------:R-:W2:Y:S01]  /*2260*/  LDC.64 R42, c[0x0][0x3f8] ;  /* 0x0000fe00ff2a7b82 */ /* 0x000ea20000000a00 */
[----:B------:R-:W-:-:S07]  /*2270*/  ISETP.NE.AND.EX P0, PT, RZ, UR5, PT, P0 ;  /* 0x00000005ff007c0c */ /* 0x000fce000bf05300 */
[----:B------:R-:W3:Y:S01]  /*2280*/  LDC.64 R4, c[0x0][0x408] ;  /* 0x00010200ff047b82 */ /* 0x000ee20000000a00 */
[----:B------:R-:W-:Y:S01]  /*2290*/  SHF.R.S32.HI R9, RZ, 0x1f, R192 ;  /* 0x0000001fff097819 */ /* 0x000fe200000114c0 */
[----:B------:R-:W4:Y:S01]  /*22a0*/  S2R R49, SR_TID.X ;  /* 0x0000000000317919 */ /* 0x000f220000002100 */
[----:B------:R-:W-:Y:S01]  /*22b0*/  SHF.R.S32.HI R191, RZ, 0x1f, R190 ;  /* 0x0000001fffbf7819 */ /* 0x000fe200000114be */
[----:B------:R-:W-:-:S04]  /*22c0*/  ULDC UR4, c[0x0][0x2f4] ;  /* 0x0000bd0000047ab9 */ /* 0x000fc80000000800 */
[----:B------:R-:W0:Y:S02]  /*22d0*/  @P0 LDC.64 R6, c[0x0][0x9f8] ;  /* 0x00027e00ff060b82 */ /* 0x000e240000000a00 */
[----:B0-----:R-:W-:-:S05]  /*22e0*/  @P0 IMAD.WIDE R6, R27, 0x4, R6 ;  /* 0x000000041b060825 */ /* 0x001fca00078e0206 */
[----:B------:R0:W4:Y:S01]  /*22f0*/  @P0 LDG.E R0, desc[UR40][R6.64] ;  /* 0x0000002806000981 */ /* 0x000122000c1e1900 */
[----:B------:R-:W-:Y:S01]  /*2300*/  VIADD R31, R31, 0xffffff80 ;  /* 0xffffff801f1f7836 */ /* 0x000fe20000000000 */
[----:B-1----:R-:W-:Y:S01]  /*2310*/  ISETP.GE.AND P0, PT, R16, R15, PT ;  /* 0x0000000f1000720c */ /* 0x002fe20003f06270 */
[C---:B--2---:R-:W-:Y:S01]  /*2320*/  IMAD R3, R9.reuse, R42, RZ ;  /* 0x0000002a09037224 */ /* 0x044fe200078e02ff */
[----:B------:R-:W-:Y:S01]  /*2330*/  SHF.L.U64.HI R41, R42, 0x6, R43 ;  /* 0x000000062a297819 */ /* 0x000fe2000001022b */
[----:B---3--:R-:W-:Y:S01]  /*2340*/  IMAD R9, R9, R4, RZ ;  /* 0x0000000409097224 */ /* 0x008fe200078e02ff */
[----:B------:R-:W-:Y:S01]  /*2350*/  SHF.R.S32.HI R30, RZ, 0x1f, R31 ;  /* 0x0000001fff1e7819 */ /* 0x000fe2000001141f */
[----:B------:R-:W-:Y:S01]  /*2360*/  IMAD R11, R192, R43, R3 ;  /* 0x0000002bc00b7224 */ /* 0x000fe200078e0203 */
[----:B------:R-:W-:Y:S01]  /*2370*/  SHF.L.U64.HI R44, R4, 0x6, R5 ;  /* 0x00000006042c7819 */ /* 0x000fe20000010205 */
[----:B------:R-:W-:Y:S01]  /*2380*/  IMAD R13, R192, R5, R9 ;  /* 0x00000005c00d7224 */ /* 0x000fe200078e0209 */
[----:B------:R-:W-:Y:S01]  /*2390*/  LEA.HI R30, R30, R31, RZ, 0x2 ;  /* 0x0000001f1e1e7211 */ /* 0x000fe200078f10ff */
[----:B------:R-:W-:Y:S01]  /*23a0*/  IMAD.WIDE.U32 R32, R192, R42, R16 ;  /* 0x0000002ac0207225 */ /* 0x000fe200078e0010 */
[----:B0-----:R-:W-:-:S02]  /*23b0*/  SEL R7, R15, RZ, P0 ;  /* 0x000000ff0f077207 */ /* 0x001fc40000000000 */
[----:B------:R-:W-:Y:S01]  /*23c0*/  LOP3.LUT R30, R30, 0xfffffffc, RZ, 0xc0, !PT ;  /* 0xfffffffc1e1e7812 */ /* 0x000fe200078ec0ff */
[-C--:B------:R-:W-:Y:S01]  /*23d0*/  IMAD.WIDE.U32 R20, R192, R42.reuse, R190 ;  /* 0x0000002ac0147225 */ /* 0x080fe200078e00be */
[----:B-----5:R-:W-:Y:S02]  /*23e0*/  SHF.R.S32.HI R9, RZ, 0x1f, R24 ;  /* 0x0000001fff097819 */ /* 0x020fe40000011418 */
[C---:B------:R-:W-:Y:S01]  /*23f0*/  ISETP.GE.AND P2, PT, R16.reuse, UR4, PT ;  /* 0x0000000410007c0c */ /* 0x040fe2000bf46270 */
[----:B------:R-:W-:Y:S01]  /*2400*/  IMAD.IADD R30, R31, 0x1, -R30 ;  /* 0x000000011f1e7824 */ /* 0x000fe200078e0a1e */
[----:B------:R-:W-:Y:S01]  /*2410*/  SHF.R.S32.HI R47, RZ, 0x1f, R26 ;  /* 0x0000001fff2f7819 */ /* 0x000fe2000001141a */
[----:B------:R-:W0:Y:S01]  /*2420*/  S2R R31, SR_TID.X ;  /* 0x00000000001f7919 */ /* 0x000e220000002100 */
[----:B------:R-:W-:Y:S01]  /*2430*/  IMAD.IADD R7, R16, 0x1, R7 ;  /* 0x0000000110077824 */ /* 0x000fe200078e0207 */
[----:B------:R-:W-:Y:S01]  /*2440*/  ISETP.GE.AND P1, PT, R186, UR4, PT ;  /* 0x00000004ba007c0c */ /* 0x000fe2000bf26270 */
[C---:B------:R-:W-:Y:S01]  /*2450*/  IMAD R8, R9.reuse, R42, RZ ;  /* 0x0000002a09087224 */ /* 0x040fe200078e02ff */
[----:B------:R-:W-:Y:S01]  /*2460*/  P2R R62, PR, RZ, 0x4 ;  /* 0x00000004ff3e7803 */ /* 0x000fe20000000000 */
[----:B------:R-:W-:Y:S01]  /*2470*/  IMAD R9, R9, R4, RZ ;  /* 0x0000000409097224 */ /* 0x000fe200078e02ff */
[----:B------:R-:W-:Y:S01]  /*2480*/  SHF.R.S32.HI R6, RZ, 0x1f, R7 ;  /* 0x0000001fff067819 */ /* 0x000fe20000011407 */
[----:B------:R-:W-:Y:S01]  /*2490*/  IMAD R48, R30, 0x40, R192 ;  /* 0x000000401e307824 */ /* 0x000fe200078e02c0 */
[----:B----4-:R-:W-:Y:S01]  /*24a0*/  LEA.HI R49, R49, 0x8, RZ, 0x19 ;  /* 0x0000000831317811 */ /* 0x010fe200078fc8ff */
[----:B------:R-:W-:Y:S01]  /*24b0*/  IMAD R9, R24, R5, R9 ;  /* 0x0000000518097224 */ /* 0x000fe200078e0209 */
[----:B------:R-:W-:Y:S01]  /*24c0*/  LEA.HI R27, R6, R7, RZ, 0x3 ;  /* 0x00000007061b7211 */ /* 0x000fe200078f18ff */
[----:B------:R-:W-:-:S02]  /*24d0*/  IMAD.SHL.U32 R6, R196, 0x40, RZ ;  /* 0x00000040c4067824 */ /* 0x000fc400078e00ff */
[----:B------:R-:W-:Y:S01]  /*24e0*/  IMAD R7, R24, R43, R8 ;  /* 0x0000002b18077224 */ /* 0x000fe200078e0208 */
[----:B------:R-:W-:Y:S01]  /*24f0*/  LOP3.LUT R55, R27, 0xfffffff8, RZ, 0xc0, !PT ;  /* 0xfffffff81b377812 */ /* 0x000fe200078ec0ff */
[-C--:B------:R-:W-:Y:S01]  /*2500*/  IMAD.WIDE.U32 R34, R192, R4.reuse, R190 ;  /* 0x00000004c0227225 */ /* 0x080fe200078e00be */
[----:B------:R-:W-:Y:S02]  /*2510*/  LOP3.LUT R43, R6, 0x1c0, RZ, 0xc0, !PT ;  /* 0x000001c0062b7812 */ /* 0x000fe400078ec0ff */
[----:B------:R-:W-:Y:S01]  /*2520*/  SHF.R.S32.HI R60, RZ, 0x1f, R55 ;  /* 0x0000001fff3c7819 */ /* 0x000fe20000011437 */
[----:B------:R-:W-:Y:S01]  /*2530*/  IMAD.WIDE.U32 R36, R192, R4, R16 ;  /* 0x00000004c0247225 */ /* 0x000fe200078e0010 */
[----:B------:R-:W-:Y:S02]  /*2540*/  SHF.R.U32.HI R46, RZ, 0x3, R43 ;  /* 0x00000003ff2e7819 */ /* 0x000fe4000001162b */
[----:B------:R-:W-:Y:S01]  /*2550*/  LOP3.LUT R5, R43, 0x18, R16, 0xf8, !PT ;  /* 0x000000182b057812 */ /* 0x000fe200078ef810 */
[----:B------:R-:W-:-:S02]  /*2560*/  IMAD.IADD R33, R11, 0x1, R33 ;  /* 0x000000010b217824 */ /* 0x000fc400078e0221 */
[----:B------:R-:W-:Y:S01]  /*2570*/  IMAD.IADD R21, R21, 0x1, R11 ;  /* 0x0000000115157824 */ /* 0x000fe200078e020b */
[----:B------:R-:W-:Y:S01]  /*2580*/  LOP3.LUT R5, R5, R46, RZ, 0x3c, !PT ;  /* 0x0000002e05057212 */ /* 0x000fe200078e3cff */
[----:B------:R-:W-:Y:S02]  /*2590*/  IMAD.IADD R35, R35, 0x1, R13 ;  /* 0x0000000123237824 */ /* 0x000fe400078e020d */
[----:B------:R-:W-:Y:S02]  /*25a0*/  IMAD.IADD R37, R13, 0x1, R37 ;  /* 0x000000010d257824 */ /* 0x000fe400078e0225 */
[----:B------:R-:W-:-:S04]  /*25b0*/  IMAD.WIDE.U32 R32, R24, R42, R32 ;  /* 0x0000002a18207225 */ /* 0x000fc800078e0020 */
[----:B0-----:R-:W-:Y:S01]  /*25c0*/  VIADD R31, R31, 0xffffff80 ;  /* 0xffffff801f1f7836 */ /* 0x001fe20000000000 */
[----:B------:R-:W-:Y:S01]  /*25d0*/  IADD3 R54, R7, R33, RZ ;  /* 0x0000002107367210 */ /* 0x000fe20007ffe0ff */
[----:B------:R-:W-:Y:S01]  /*25e0*/  IMAD.WIDE.U32 R20, R24, R42, R20 ;  /* 0x0000002a18147225 */ /* 0x000fe200078e0014 */
[----:B------:R-:W-:Y:S02]  /*25f0*/  SHF.L.U32 R42, R42, 0x6, RZ ;  /* 0x000000062a2a7819 */ /* 0x000fe400000006ff */
[----:B------:R-:W-:Y:S01]  /*2600*/  SHF.R.S32.HI R30, RZ, 0x1f, R31 ;  /* 0x0000001fff1e7819 */ /* 0x000fe2000001141f */
[----:B------:R-:W-:-:S03]  /*2610*/  IMAD.WIDE.U32 R34, R24, R4, R34 ;  /* 0x0000000418227225 */ /* 0x000fc600078e0022 */
[----:B------:R-:W-:Y:S01]  /*2620*/  LEA.HI R30, R30, R31, RZ, 0x5 ;  /* 0x0000001f1e1e7211 */ /* 0x000fe200078f28ff */
[----:B------:R-:W-:-:S03]  /*2630*/  IMAD.WIDE.U32 R36, R24, R4, R36 ;  /* 0x0000000418247225 */ /* 0x000fc600078e0024 */
[----:B------:R-:W-:Y:S01]  /*2640*/  SHF.R.S32.HI R30, RZ, 0x5, R30 ;  /* 0x00000005ff1e7819 */ /* 0x000fe2000001141e */
[----:B------:R-:W-:Y:S02]  /*2650*/  IMAD.IADD R3, R28, 0x1, R29 ;  /* 0x000000011c037824 */ /* 0x000fe400078e021d */
[----:B------:R-:W-:Y:S02]  /*2660*/  IMAD.SHL.U32 R45, R4, 0x40, RZ ;  /* 0x00000040042d7824 */ /* 0x000fe400078e00ff */
[----:B------:R-:W-:Y:S01]  /*2670*/  IMAD R51, R30, 0x200, R5 ;  /* 0x000002001e337824 */ /* 0x000fe200078e0205 */
[----:B------:R-:W-:Y:S01]  /*2680*/  LOP3.LUT R5, R43, 0x38, R27, 0xf8, !PT ;  /* 0x000000382b057812 */ /* 0x000fe200078ef81b */
[----:B------:R-:W-:Y:S02]  /*2690*/  IMAD.SHL.U32 R50, R15, 0x2, RZ ;  /* 0x000000020f327824 */ /* 0x000fe400078e00ff */
[----:B------:R-:W-:Y:S01]  /*26a0*/  IMAD.IADD R53, R21, 0x1, R7 ;  /* 0x0000000115357824 */ /* 0x000fe200078e0207 */
[----:B------:R-:W-:Y:S01]  /*26b0*/  LOP3.LUT R5, R5, R46, RZ, 0x3c, !PT ;  /* 0x0000002e05057212 */ /* 0x000fe200078e3cff */
[----:B------:R-:W-:-:S02]  /*26c0*/  IMAD.IADD R58, R35, 0x1, R9 ;  /* 0x00000001233a7824 */ /* 0x000fc400078e0209 */
[----:B------:R-:W-:Y:S02]  /*26d0*/  IMAD.IADD R59, R9, 0x1, R37 ;  /* 0x00000001093b7824 */ /* 0x000fe400078e0225 */
[----:B------:R-:W-:Y:S01]  /*26e0*/  IMAD R61, R30, 0x200, R5 ;  /* 0x000002001e3d7824 */ /* 0x000fe200078e0205 */
[----:B------:R-:W-:-:S07]  /*26f0*/  SHF.R.S32.HI R52, RZ, 0x1f, R0 ;  /* 0x0000001fff347819 */ /* 0x000fce0000011400 */
.L_x_5827:
[----:B------:R-:W0:Y:S01]  /*2700*/  LDC R65, c[0x0][0x430] ;  /* 0x00010c00ff417b82 */ /* 0x000e220000000800 */
[----:B------:R-:W-:Y:S01]  /*2710*/  VIADD R25, R25, 0xffffffff ;  /* 0xffffffff19197836 */ /* 0x000fe20000000000 */
[----:B------:R-:W-:-:S03]  /*2720*/  MOV R64, RZ ;  /* 0x000000ff00407202 */ /* 0x000fc60000000f00 */
[----:B------:R-:W-:-:S03]  /*2730*/  IMAD R4, R25, 0x40, R48 ;  /* 0x0000004019047824 */ /* 0x000fc600078e0230 */
[----:B-1----:R-:W1:Y:S01]  /*2740*/  LDC R75, c[0x0][0x3f4] ;  /* 0x0000fd00ff4b7b82 */ /* 0x002e620000000800 */
[----:B------:R-:W-:Y:S01]  /*2750*/  IMAD.IADD R12, R3, 0x1, R4 ;  /* 0x00000001030c7824 */ /* 0x000fe200078e0204 */
[----:B------:R-:W-:-:S03]  /*2760*/  ISETP.GE.AND P2, PT, R4, R38, PT ;  /* 0x000000260400720c */ /* 0x000fc60003f46270 */
[----:B------:R-:W-:Y:S01]  /*2770*/  IMAD.MOV.U32 R8, RZ, RZ, R12 ;  /* 0x000000ffff087224 */ /* 0x000fe200078e000c */
[----:B------:R-:W-:Y:S02]  /*2780*/  ISETP.GT.OR P2, PT, R48, 0x3f, P2 ;  /* 0x0000003f3000780c */ /* 0x000fe40001744670 */
[----:B0-----:R-:W-:-:S11]  /*2790*/  ISETP.NE.AND P3, PT, R65, 0x1, PT ;  /* 0x000000014100780c */ /* 0x001fd60003f65270 */
[----:B------:R-:W0:Y:S08]  /*27a0*/  @!P2 LDC.64 R6, c[0x0][0x428] ;  /* 0x00010a00ff06ab82 */ /* 0x000e300000000a00 */
[----:B------:R-:W2:Y:S08]  /*27b0*/  @!P2 LDC.64 R4, c[0x0][0x418] ;  /* 0x00010600ff04ab82 */ /* 0x000eb00000000a00 */
[----:B---3--:R-:W3:Y:S08]  /*27c0*/  @P3 LDC R9, c[0x0][0x434] ;  /* 0x00010d00ff093b82 */ /* 0x008ef00000000800 */
[----:B----4-:R-:W4:Y:S01]  /*27d0*/  @P3 LDC R10, c[0x0][0x438] ;  /* 0x00010e00ff0a3b82 */ /* 0x010f220000000800 */
        /* <DEDUP_REMOVED lines=10> */
[----:B------:R-:W-:Y:S01]  /*2880*/  IMAD.SHL.U32 R70, R188, 0x1000, RZ ;  /* 0x00001000bc467824 */ /* 0x000fe200078e00ff */
[----:B------:R-:W-:Y:S05]  /*2890*/  YIELD ;  /* 0x0000000000007946 */ /* 0x000fea0003800000 */
[----:B------:R-:W-:Y:S01]  /*28a0*/  IMAD.MOV R6, RZ, RZ, -R8 ;  /* 0x000000ffff067224 */ /* 0x000fe200078e0a08 */
[----:B------:R-:W-:Y:S01]  /*28b0*/  BSSY B0, `(.L_x_5795) ;  /* 0x00001b3000007945 */ /* 0x000fe20003800000 */
[----:B------:R-:W-:Y:S01]  /*28c0*/  IMAD.IADD R7, R51, 0x1, R70 ;  /* 0x0000000133077824 */ /* 0x000fe200078e0246 */
[----:B------:R0:W5:Y:S01]  /*28d0*/  @!P2 LDG.E R64, desc[UR40][R4.64] ;  /* 0x000000280440a981 */ /* 0x000162000c1e1900 */
[----:B------:R-:W-:Y:S01]  /*28e0*/  IMAD R65, R65, R6, R12 ;  /* 0x0000000641417224 */ /* 0x000fe200078e020c */
[----:B------:R-:W-:Y:S01]  /*28f0*/  ISETP.GT.AND P2, PT, R25, R39, PT ;  /* 0x000000271900720c */ /* 0x000fe20003f44270 */
[----:B------:R-:W-:Y:S01]  /*2900*/  IMAD R74, R7, 0x2, R2 ;  /* 0x00000002074a7824 */ /* 0x000fe200078e0202 */
[----:B------:R-:W-:Y:S11]  /*2910*/  @!P3 BRA `(.L_x_5796) ;  /* 0x0000001400d4b947 */ /* 0x000ff60003800000 */
        /* <DEDUP_REMOVED lines=37> */
[----:B------:R-:W-:Y:S01]  /*2b70*/  IMAD R8, R44, R25, RZ ;  /* 0x000000192c087224 */ /* 0x000fe200078e02ff */
[----:B------:R-:W-:Y:S01]  /*2b80*/  MOV R6, R34 ;  /* 0x0000002200067202 */ /* 0x000fe20000000f00 */
[----:B------:R-:W-:Y:S01]  /*2b90*/  IMAD.MOV.U32 R7, RZ, RZ, R58 ;  /* 0x000000ffff077224 */ /* 0x000fe200078e003a */
[----:B------:R-:W-:Y:S01]  /*2ba0*/  ULDC.64 UR4, c[0x0][0x3e8] ;  /* 0x0000fa0000047ab9 */ /* 0x000fe20000000a00 */
[-C--:B------:R-:W-:Y:S01]  /*2bb0*/  IMAD R5, R10, R45.reuse, R8 ;  /* 0x0000002d0a057224 */ /* 0x080fe200078e0208 */
[----:B------:R-:W-:Y:S01]  /*2bc0*/  ULDC.64 UR6, c[0x0][0x400] ;  /* 0x0001000000067ab9 */ /* 0x000fe20000000a00 */
[----:B------:R-:W-:Y:S01]  /*2bd0*/  IMAD.WIDE.U32 R8, R25, R45, R6 ;  /* 0x0000002d19087225 */ /* 0x000fe200078e0006 */
[----:B------:R-:W-:Y:S02]  /*2be0*/  IADD3 R7, P3, R20, R4, RZ ;  /* 0x0000000414077210 */ /* 0x000fe40007f7e0ff */
[----:B------:R-:W-:Y:S01]  /*2bf0*/  CS2R R28, SRZ ;  /* 0x00000000001c7805 */ /* 0x000fe2000001ff00 */
[----:B------:R-:W-:Y:S01]  /*2c00*/  IMAD.IADD R5, R9, 0x1, R5 ;  /* 0x0000000109057824 */ /* 0x000fe200078e0205 */
[----:B------:R-:W-:Y:S01]  /*2c10*/  LEA R4, P5, R8, UR6, 0x1 ;  /* 0x0000000608047c11 */ /* 0x000fe2000f8a08ff */
[----:B------:R-:W-:Y:S01]  /*2c20*/  IMAD.X R10, R11, 0x1, R53, P3 ;  /* 0x000000010b0a7824 */ /* 0x000fe200018e0635 */
[----:B------:R-:W-:-:S02]  /*2c30*/  LEA R6, P3, R7, UR4, 0x1 ;  /* 0x0000000407067c11 */ /* 0x000fc4000f8608ff */
[----:B------:R-:W-:Y:S02]  /*2c40*/  LEA.HI.X R5, R8, UR7, R5, 0x1, P5 ;  /* 0x0000000708057c11 */ /* 0x000fe4000a8f0c05 */
[----:B------:R-:W-:Y:S02]  /*2c50*/  CS2R R8, SRZ ;  /* 0x0000000000087805 */ /* 0x000fe4000001ff00 */
[----:B------:R-:W-:Y:S02]  /*2c60*/  LEA.HI.X R7, R7, UR5, R10, 0x1, P3 ;  /* 0x0000000507077c11 */ /* 0x000fe400098f0c0a */
[-C--:B------:R-:W-:Y:S02]  /*2c70*/  ISETP.GE.AND P5, PT, R190, R75.reuse, PT ;  /* 0x0000004bbe00720c */ /* 0x080fe40003fa6270 */
[----:B------:R-:W-:-:S11]  /*2c80*/  ISETP.GE.AND P3, PT, R203, R75, PT ;  /* 0x0000004bcb00720c */ /* 0x000fd60003f66270 */
[----:B------:R0:W5:Y:S04]  /*2c90*/  @!P5 LDG.E.64 R30, desc[UR40][R6.64] ;  /* 0x00000028061ed981 */ /* 0x000168000c1e1b00 */
[----:B------:R0:W5:Y:S04]  /*2ca0*/  @!P3 LDG.E.64 R8, desc[UR40][R6.64+0x20] ;  /* 0x000020280608b981 */ /* 0x000168000c1e1b00 */
[----:B------:R0:W5:Y:S04]  /*2cb0*/  @!P5 LDG.E.64 R56, desc[UR40][R4.64] ;  /* 0x000000280438d981 */ /* 0x000168000c1e1b00 */
[----:B------:R0:W5:Y:S02]  /*2cc0*/  @!P3 LDG.E.64 R28, desc[UR40][R4.64+0x20] ;  /* 0x00002028041cb981 */ /* 0x000164000c1e1b00 */
.L_x_5799:
[----:B------:R-:W-:Y:S05]  /*2cd0*/  BSYNC B1 ;  /* 0x0000000000017941 */ /* 0x000fea0003800000 */
.L_x_5798:
[----:B------:R-:W-:Y:S01]  /*2ce0*/  UISETP.NE.AND UP0, UPT, UR37, 0x3, UPT ;  /* 0x000000032500788c */ /* 0x000fe2000bf05270 */
[----:B0----5:R-:W-:Y:S02]  /*2cf0*/  IMAD.MOV.U32 R4, RZ, RZ, R8 ;  /* 0x000000ffff047224 */ /* 0x021fe400078e0008 */
[----:B------:R-:W-:Y:S02]  /*2d00*/  IMAD.MOV.U32 R5, RZ, RZ, R9 ;  /* 0x000000ffff057224 */ /* 0x000fe400078e0009 */
[----:B------:R-:W-:Y:S01]  /*2d10*/  IMAD.MOV.U32 R6, RZ, RZ, R30 ;  /* 0x000000ffff067224 */ /* 0x000fe200078e001e */
[----:B------:R-:W-:Y:S01]  /*2d20*/  PLOP3.LUT P3, PT, PT, PT, UP0, 0x80, 0x0 ;  /* 0x000000000000781c */ /* 0x000fe20003f6f008 */
[----:B------:R-:W-:Y:S01]  /*2d30*/  IMAD.MOV.U32 R7, RZ, RZ, R57 ;  /* 0x000000ffff077224 */ /* 0x000fe200078e0039 */
[----:B------:R-:W-:Y:S01]  /*2d40*/  PRMT R76, R4, 0x5410, R5 ;  /* 0x00005410044c7816 */ /* 0x000fe20000000005 */
[----:B------:R-:W-:Y:S01]  /*2d50*/  IMAD.MOV.U32 R4, RZ, RZ, R31 ;  /* 0x000000ffff047224 */ /* 0x000fe200078e001f */
[----:B------:R-:W-:-:S04]  /*2d60*/  MOV R5, R29 ;  /* 0x0000001d00057202 */ /* 0x000fc80000000f00 */
[----:B------:R-:W-:Y:S01]  /*2d70*/  PRMT R78, R6, 0x5410, R4 ;  /* 0x00005410064e7816 */ /* 0x000fe20000000004 */
[----:B------:R-:W-:Y:S02]  /*2d80*/  IMAD.MOV.U32 R4, RZ, RZ, R28 ;  /* 0x000000ffff047224 */ /* 0x000fe400078e001c */
[----:B------:R-:W-:-:S03]  /*2d90*/  IMAD.MOV.U32 R6, RZ, RZ, R56 ;  /* 0x000000ffff067224 */ /* 0x000fc600078e0038 */
[----:B------:R-:W-:Y:S02]  /*2da0*/  PRMT R79, R4, 0x5410, R5 ;  /* 0x00005410044f7816 */ /* 0x000fe40000000005 */
[----:B------:R-:W-:Y:S01]  /*2db0*/  PRMT R80, R6, 0x5410, R7 ;  /* 0x0000541006507816 */ /* 0x000fe20000000007 */
[----:B------:R-:W-:Y:S06]  /*2dc0*/  @!P3 BRA `(.L_x_5800) ;  /* 0x000000000004b947 */ /* 0x000fec0003800000 */
[----:B------:R-:W-:Y:S01]  /*2dd0*/  BPT.TRAP 0x1 ;  /* 0x000000040000795c */ /* 0x000fe20000300000 */
.L_x_5800:
[----:B------:R-:W-:Y:S01]  /*2de0*/  IMAD R63, R188, 0x8, R2 ;  /* 0x00000008bc3f7824 */ /* 0x000fe200078e0202 */
[----:B------:R-:W-:Y:S01]  /*2df0*/  SHF.L.U32 R72, R189, 0x1f, RZ ;  /* 0x0000001fbd487819 */ /* 0x000fe200000006ff */
[----:B------:R-:W-:Y:S03]  /*2e00*/  BSSY B1, `(.L_x_5801) ;  /* 0x0000003000017945 */ /* 0x000fe60003800000 */
[----:B------:R-:W0:Y:S02]  /*2e10*/  SYNCS.PHASECHK.TRANS64.TRYWAIT P5, [R63+URZ+0x28c90], R72 ;  /* 0x028c90483f0075a7 */ /* 0x000e2400080a017f */
[----:B0-----:R-:W-:Y:S05]  /*2e20*/  @!P5 BRA `(.L_x_5802) ;  /* 0x000001d000d8d947 */ /* 0x001fea0003800000 */
.L_x_6142:
[----:B------:R-:W-:Y:S05]  /*2e30*/  BSYNC B1 ;  /* 0x0000000000017941 */ /* 0x000fea0003800000 */
.L_x_5801:
[----:B------:R-:W-:-:S03]  /*2e40*/  UMOV UR4, 0xffffffff ;  /* 0xffffffff00047882 */ /* 0x000fc60000000000 */
[----:B------:R-:W-:Y:S05]  /*2e50*/  BRA.DIV UR4, `(.L_x_5803) ;  /* 0x000001d204e07947 */ /* 0x000fea000b800000 */
[----:B------:R1:W2:Y:S04]  /*2e60*/  SHFL.IDX PT, R71, R68, RZ, 0x1c1f ;  /* 0x001c1fff44477589 */ /* 0x0002a800000e0000 */
[----:B------:R1:W3:Y:S02]  /*2e70*/  SHFL.IDX PT, R14, R69, RZ, 0x1c1f ;  /* 0x001c1fff450e7589 */ /* 0x0002e400000e0000 */
.L_x_6146:
        /* <DEDUP_REMOVED lines=8> */
[----:B--2---:R-:W-:-:S07]  /*2f00*/  LEA.HI.X R11, R16, R71, R17, 0x1, P4 ;  /* 0x00000047100b7211 */ /* 0x004fce00020f0c11 */
        /* <DEDUP_REMOVED lines=12> */
[CC--:B-1----:R-:W-:Y:S01]  /*2fd0*/  FMUL.FTZ R68, R6.reuse, R31.reuse ;  /* 0x0000001f06447220 */ /* 0x0c2fe20000410000 */
[----:B------:R-:W-:Y:S02]  /*2fe0*/  HADD2.F32 R7, -RZ, R7.H0_H0 ;  /* 0x20000007ff077230 */ /* 0x000fe40000004100 */
[C---:B------:R-:W-:Y:S01]  /*2ff0*/  FMUL.FTZ R31, R5.reuse, R31 ;  /* 0x0000001f051f7220 */ /* 0x040fe20000410000 */
[----:B------:R-:W-:Y:S02]  /*3000*/  HADD2.F32 R30, -RZ, R30.H0_H0 ;  /* 0x2000001eff1e7230 */ /* 0x000fe40000004100 */
[-C--:B------:R-:W-:Y:S01]  /*3010*/  FFMA.FTZ R68, R5, R15.reuse, -R68 ;  /* 0x0000000f05447223 */ /* 0x080fe20000010844 */
[----:B------:R-:W-:Y:S01]  /*3020*/  FMUL.FTZ R74, R13, R56 ;  /* 0x000000380d4a7220 */ /* 0x000fe20000410000 */
[----:B------:R-:W-:Y:S01]  /*3030*/  FFMA.FTZ R69, R6, R15, R31 ;  /* 0x0000000f06457223 */ /* 0x000fe2000001001f */
[----:B------:R-:W-:-:S02]  /*3040*/  HADD2.F32 R5, -RZ, R4.H1_H1 ;  /* 0x30000004ff057230 */ /* 0x000fc40000004100 */
[C---:B------:R-:W-:Y:S01]  /*3050*/  FMUL.FTZ R56, R7.reuse, R56 ;  /* 0x0000003807387220 */ /* 0x040fe20000410000 */
[----:B------:R-:W-:Y:S02]  /*3060*/  HADD2.F32 R15, -RZ, R80.H0_H0 ;  /* 0x20000050ff0f7230 */ /* 0x000fe40000004100 */
        /* <DEDUP_REMOVED lines=20> */
.L_x_5808:
[----:B------:R-:W-:Y:S05]  /*31b0*/  BSYNC B2 ;  /* 0x0000000000027941 */ /* 0x000fea0003800000 */
.L_x_5807:
[----:B0-----:R4:W-:Y:S02]  /*31c0*/  ST.E.128 desc[UR40][R10.64], R4 ;  /* 0x000000040a007985 */ /* 0x0019e4000c101d28 */
.L_x_5806:
[----:B------:R-:W-:Y:S05]  /*31d0*/  BSYNC B1 ;  /* 0x0000000000017941 */ /* 0x000fea0003800000 */
.L_x_5805:
        /* <DEDUP_REMOVED lines=8> */
[----:B--2---:R-:W-:-:S03]  /*3260*/  LEA.HI.X R11, R186, R71, R202, 0x1, P4 ;  /* 0x00000047ba0b7211 */ /* 0x004fc600020f0cca */
[----:B------:R-:W-:-:S06]  /*3270*/  IMAD R4, R5, 0x2, R2 ;  /* 0x0000000205047824 */ /* 0x000fcc00078e0202 */
[----:B------:R-:W2:Y:S01]  /*3280*/  LDS.128 R4, [R4+0x22400] ;  /* 0x0224000004047984 */ /* 0x000ea20000000c00 */
[----:B------:R-:W-:Y:S05]  /*3290*/  @P5 BRA `(.L_x_5810) ;  /* 0x0000000000a45947 */ /* 0x000fea0003800000 */
[----:B------:R-:W-:Y:S02]  /*32a0*/  SHF.R.U64 R13, R28, 0x10, R29 ;  /* 0x000000101c0d7819 */ /* 0x000fe4000000121d */
[----:B------:R-:W-:Y:S01]  /*32b0*/  SHF.R.U64 R12, R8, 0x10, R9 ;  /* 0x00000010080c7819 */ /* 0x000fe20000001209 */
[----:B--2---:R-:W-:Y:S01]  /*32c0*/  IMAD.MOV.U32 R8, RZ, RZ, R6 ;  /* 0x000000ffff087224 */ /* 0x004fe200078e0006 */
        /* <DEDUP_REMOVED lines=38> */
.L_x_5810:
[----:B------:R-:W-:Y:S05]  /*3530*/  BSYNC B1 ;  /* 0x0000000000017941 */ /* 0x000fea0003800000 */
.L_x_5809:
[----:B--2---:R2:W-:Y:S01]  /*3540*/  ST.E.128 desc[UR40][R10.64], R4 ;  /* 0x000000040a007985 */ /* 0x0045e2000c101d28 */
[----:B------:R-:W-:Y:S05]  /*3550*/  BRA `(.L_x_5804) ;  /* 0x0000000c00a07947 */ /* 0x000fea0003800000 */
.L_x_5797:
        /* <DEDUP_REMOVED lines=8> */
[----:B------:R-:W-:Y:S01]  /*35e0*/  @!P3 IMAD R15, R10, R45, R4 ;  /* 0x0000002d0a0fb224 */ /* 0x000fe200078e0204 */
[----:B------:R-:W-:Y:S01]  /*35f0*/  @!P3 MOV R4, R36 ;  /* 0x000000240004b202 */ /* 0x000fe20000000f00 */
[----:B------:R-:W1:Y:S01]  /*3600*/  @!P3 LDC.64 R8, c[0x0][0x400] ;  /* 0x00010000ff08bb82 */ /* 0x000e620000000a00 */
[----:B------:R-:W-:-:S03]  /*3610*/  @!P3 IMAD.X R7, R11, 0x1, R54, P5 ;  /* 0x000000010b07b824 */ /* 0x000fc600028e0636 */
        /* <DEDUP_REMOVED lines=12> */
[----:B------:R-:W-:Y:S01]  /*36e0*/  UISETP.NE.AND UP0, UPT, UR37, 0x3, UPT ;  /* 0x000000032500788c */ /* 0x000fe2000bf05270 */
[----:B------:R-:W-:-:S05]  /*36f0*/  ISETP.GE.AND P5, PT, R16, R75, PT ;  /* 0x0000004b1000720c */ /* 0x000fca0003fa6270 */
[----:B------:R-:W-:Y:S01]  /*3700*/  PLOP3.LUT P3, PT, PT, PT, UP0, 0x80, 0x0 ;  /* 0x000000000000781c */ /* 0x000fe20003f6f008 */
        /* <DEDUP_REMOVED lines=18> */
.L_x_5811:
[----:B------:R-:W-:Y:S01]  /*3830*/  IMAD R63, R188, 0x8, R2 ;  /* 0x00000008bc3f7824 */ /* 0x000fe200078e0202 */
[----:B------:R-:W-:Y:S01]  /*3840*/  SHF.L.U32 R72, R189, 0x1f, RZ ;  /* 0x0000001fbd487819 */ /* 0x000fe200000006ff */
[----:B------:R-:W-:Y:S03]  /*3850*/  BSSY B1, `(.L_x_5812) ;  /* 0x0000003000017945 */ /* 0x000fe60003800000 */
[----:B------:R-:W0:Y:S02]  /*3860*/  SYNCS.PHASECHK.TRANS64.TRYWAIT P6, [R63+URZ+0x28c90], R72 ;  /* 0x028c90483f0075a7 */ /* 0x000e2400080c017f */
[----:B0-----:R-:W-:Y:S05]  /*3870*/  @!P6 BRA `(.L_x_5813) ;  /* 0x000001c800a0e947 */ /* 0x001fea0003800000 */
.L_x_6147:
[----:B------:R-:W-:Y:S05]  /*3880*/  BSYNC B1 ;  /* 0x0000000000017941 */ /* 0x000fea0003800000 */
.L_x_5812:
[----:B------:R-:W-:-:S03]  /*3890*/  UMOV UR4, 0xffffffff ;  /* 0xffffffff00047882 */ /* 0x000fc60000000000 */
[----:B------:R-:W-:Y:S05]  /*38a0*/  BRA.DIV UR4, `(.L_x_5814) ;  /* 0x000001ca04a87947 */ /* 0x000fea000b800000 */
[----:B------:R-:W1:Y:S04]  /*38b0*/  SHFL.IDX PT, R68, R68, RZ, 0x1c1f ;  /* 0x001c1fff44447589 */ /* 0x000e6800000e0000 */
[----:B------:R-:W2:Y:S02]  /*38c0*/  SHFL.IDX PT, R69, R69, RZ, 0x1c1f ;  /* 0x001c1fff45457589 */ /* 0x000ea400000e0000 */
.L_x_6151:
[----:B------:R-:W3:Y:S02]  /*38d0*/  LDC R71, c[0x0][0x2f4] ;  /* 0x0000bd00ff477b82 */ /* 0x000ee40000000800 */
[----:B---3--:R-:W-:-:S13]  /*38e0*/  ISETP.GE.OR P4, PT, R16, R71, P4 ;  /* 0x000000471000720c */ /* 0x008fda0002786670 */
[----:B------:R-:W-:Y:S05]  /*38f0*/  @P4 BRA `(.L_x_5804) ;  /* 0x0000000800b84947 */ /* 0x000fea0003800000 */
[----:B------:R-:W3:Y:S01]  /*3900*/  S2R R11, SR_TID.X ;  /* 0x00000000000b7919 */ /* 0x000ee20000002100 */
        /* <DEDUP_REMOVED lines=9> */
[----:B------:R-:W-:Y:S02]  /*39a0*/  IMAD.SHL.U32 R74, R8, 0x8, RZ ;  /* 0x00000008084a7824 */ /* 0x000fe400078e00ff */
[----:B---3--:R-:W-:-:S03]  /*39b0*/  VIADD R11, R11, 0xffffff80 ;  /* 0xffffff800b0b7836 */ /* 0x008fc60000000000 */
[----:B------:R-:W-:Y:S02]  /*39c0*/  LOP3.LUT R9, R43, 0x38, R74, 0xf8, !PT ;  /* 0x000000382b097812 */ /* 0x000fe400078ef84a */
[----:B------:R-:W-:Y:S02]  /*39d0*/  SHF.R.S32.HI R10, RZ, 0x1f, R11 ;  /* 0x0000001fff0a7819 */ /* 0x000fe4000001140b */
[----:B------:R-:W-:Y:S02]  /*39e0*/  LOP3.LUT R9, R9, R46, RZ, 0x3c, !PT ;  /* 0x0000002e09097212 */ /* 0x000fe400078e3cff */
[----:B------:R-:W-:-:S04]  /*39f0*/  LEA.HI R10, R10, R11, RZ, 0x5 ;  /* 0x0000000b0a0a7211 */ /* 0x000fc800078f28ff */
[----:B------:R-:W-:-:S05]  /*3a00*/  SHF.R.S32.HI R10, RZ, 0x5, R10 ;  /* 0x00000005ff0a7819 */ /* 0x000fca000001140a */
[----:B------:R-:W-:Y:S02]  /*3a10*/  IMAD R11, R10, 0x200, R9 ;  /* 0x000002000a0b7824 */ /* 0x000fe400078e0209 */
[----:B------:R-:W-:Y:S02]  /*3a20*/  IMAD.IADD R9, R61, 0x1, R70 ;  /* 0x000000013d097824 */ /* 0x000fe400078e0246 */
[----:B------:R-:W-:-:S03]  /*3a30*/  IMAD.IADD R11, R70, 0x1, R11 ;  /* 0x00000001460b7824 */ /* 0x000fc600078e020b */
[----:B------:R-:W-:Y:S01]  /*3a40*/  LEA R9, R9, R2, 0x1 ;  /* 0x0000000209097211 */ /* 0x000fe200078e08ff */
[----:B------:R-:W-:-:S05]  /*3a50*/  IMAD R12, R11, 0x2, R2 ;  /* 0x000000020b0c7824 */ /* 0x000fca00078e0202 */
[----:B------:R-:W1:Y:S04]  /*3a60*/  LDS.128 R8, [R9+0x22400] ;  /* 0x0224000009087984 */ /* 0x000e680000000c00 */
[----:B------:R-:W2:Y:S01]  /*3a70*/  LDS.128 R12, [R12+0x22400] ;  /* 0x022400000c0c7984 */ /* 0x000ea20000000c00 */
[----:B------:R-:W-:Y:S05]  /*3a80*/  @P5 BRA `(.L_x_5816) ;  /* 0x0000000400545947 */ /* 0x000fea0003800000 */
[--C-:B------:R-:W-:Y:S02]  /*3a90*/  SHF.R.U64 R82, R28, 0x10, R29.reuse ;  /* 0x000000101c527819 */ /* 0x100fe4000000121d */
[----:B------:R-:W-:Y:S02]  /*3aa0*/  SHF.R.U32.HI R28, RZ, 0x10, R29 ;  /* 0x00000010ff1c7819 */ /* 0x000fe4000001161d */
[--C-:B------:R-:W-:Y:S01]  /*3ab0*/  SHF.R.U64 R84, R4, 0x10, R5.reuse ;  /* 0x0000001004547819 */ /* 0x100fe20000001205 */
[----:B-1----:R-:W-:Y:S01]  /*3ac0*/  HADD2.F32 R4, -RZ, R9.H0_H0 ;  /* 0x20000009ff047230 */ /* 0x002fe20000004100 */
[----:B------:R-:W-:Y:S01]  /*3ad0*/  SHF.R.U32.HI R70, RZ, 0x10, R5 ;  /* 0x00000010ff467819 */ /* 0x000fe20000011605 */
[--C-:B--2---:R-:W-:Y:S01]  /*3ae0*/  HADD2.F32 R5, -RZ, R13.reuse.H0_H0 ;  /* 0x2000000dff057230 */ /* 0x104fe20000004100 */
[--C-:B------:R-:W-:Y:S01]  /*3af0*/  SHF.R.U64 R83, R6, 0x10, R7.reuse ;  /* 0x0000001006537819 */ /* 0x100fe20000001207 */
[----:B------:R-:W-:Y:S01]  /*3b00*/  HADD2.F32 R13, -RZ, R13.H1_H1 ;  /* 0x3000000dff0d7230 */ /* 0x000fe20000004100 */
[----:B------:R-:W-:Y:S01]  /*3b10*/  SHF.R.U32.HI R77, RZ, 0x10, R7 ;  /* 0x00000010ff4d7819 */ /* 0x000fe20000011607 */
[----:B------:R-:W-:Y:S01]  /*3b20*/  HADD2.F32 R7, -RZ, R76.H1_H1 ;  /* 0x3000004cff077230 */ /* 0x000fe20000004100 */
[--C-:B------:R-:W-:Y:S01]  /*3b30*/  SHF.R.U64 R81, R30, 0x10, R31.reuse ;  /* 0x000000101e517819 */ /* 0x100fe2000000121f */
[----:B------:R-:W-:Y:S01]  /*3b40*/  HADD2.F32 R30, -RZ, R28.H0_H0 ;  /* 0x2000001cff1e7230 */ /* 0x000fe20000004100 */
[----:B------:R-:W-:Y:S01]  /*3b50*/  SHF.R.U32.HI R75, RZ, 0x10, R31 ;  /* 0x00000010ff4b7819 */ /* 0x000fe2000001161f */
[----:B------:R-:W-:-:S02]  /*3b60*/  HADD2.F32 R9, -RZ, R9.H1_H1 ;  /* 0x30000009ff097230 */ /* 0x000fc40000004100 */
[-C--:B------:R-:W-:Y:S01]  /*3b70*/  FMUL.FTZ R29, R5, R7.reuse ;  /* 0x00000007051d7220 */ /* 0x080fe20000410000 */
[----:B------:R-:W-:Y:S02]  /*3b80*/  HADD2.F32 R6, -RZ, R76.H0_H0 ;  /* 0x2000004cff067230 */ /* 0x000fe40000004100 */
[-C--:B------:R-:W-:Y:S01]  /*3b90*/  FMUL.FTZ R76, R13, R30.reuse ;  /* 0x0000001e0d4c7220 */ /* 0x080fe20000410000 */
[----:B------:R-:W-:Y:S02]  /*3ba0*/  HADD2.F32 R28, -RZ, R70.H0_H0 ;  /* 0x20000046ff1c7230 */ /* 0x000fe40000004100 */
[C---:B------:R-:W-:Y:S01]  /*3bb0*/  FMUL.FTZ R70, R4.reuse, R7 ;  /* 0x0000000704467220 */ /* 0x040fe20000410000 */
[----:B------:R-:W-:Y:S01]  /*3bc0*/  FMUL.FTZ R30, R9, R30 ;  /* 0x0000001e091e7220 */ /* 0x000fe20000410000 */
[-C--:B------:R-:W-:Y:S01]  /*3bd0*/  FFMA.FTZ R29, R4, R6.reuse, -R29 ;  /* 0x00000006041d7223 */ /* 0x080fe2000001081d */
[----:B------:R-:W-:Y:S02]  /*3be0*/  HADD2.F32 R7, -RZ, R78.H0_H0 ;  /* 0x2000004eff077230 */ /* 0x000fe40000004100 */
[----:B------:R-:W-:Y:S01]  /*3bf0*/  FFMA.FTZ R70, R5, R6, R70 ;  /* 0x0000000605467223 */ /* 0x000fe20000010046 */
[----:B------:R-:W-:Y:S01]  /*3c00*/  FFMA.FTZ R31, R13, R28, R30 ;  /* 0x0000001c0d1f7223 */ /* 0x000fe2000001001e */
[----:B------:R-:W-:-:S02]  /*3c10*/  HADD2.F32 R5, -RZ, R15.H0_H0 ;  /* 0x2000000fff057230 */ /* 0x000fc40000004100 */
[----:B------:R-:W-:Y:S01]  /*3c20*/  FFMA.FTZ R76, R9, R28, -R76 ;  /* 0x0000001c094c7223 */ /* 0x000fe2000001084c */
[----:B------:R-:W-:Y:S02]  /*3c30*/  HADD2.F32 R4, -RZ, R11.H0_H0 ;  /* 0x2000000bff047230 */ /* 0x000fe40000004100 */
[----:B------:R-:W-:Y:S02]  /*3c40*/  HADD2.F32 R15, -RZ, R15.H1_H1 ;  /* 0x3000000fff0f7230 */ /* 0x000fe40000004100 */
[----:B------:R-:W-:Y:S01]  /*3c50*/  FMUL.FTZ R9, R5, R7 ;  /* 0x0000000705097220 */ /* 0x000fe20000410000 */
[----:B------:R-:W-:Y:S01]  /*3c60*/  HADD2.F32 R30, -RZ, R75.H0_H0 ;  /* 0x2000004bff1e7230 */ /* 0x000fe20000004100 */
[----:B------:R-:W-:Y:S01]  /*3c70*/  F2FP.F16.F32.PACK_AB R29, R76, R29 ;  /* 0x0000001d4c1d723e */ /* 0x000fe200000000ff */
[----:B------:R-:W-:Y:S02]  /*3c80*/  HADD2.F32 R6, -RZ, R78.H1_H1 ;  /* 0x3000004eff067230 */ /* 0x000fe40000004100 */
[----:B------:R-:W-:Y:S01]  /*3c90*/  FMUL.FTZ R78, R4, R7 ;  /* 0x00000007044e7220 */ /* 0x000fe20000410000 */
[----:B------:R-:W-:-:S02]  /*3ca0*/  HADD2.F32 R11, -RZ, R11.H1_H1 ;  /* 0x3000000bff0b7230 */ /* 0x000fc40000004100 */
[----:B------:R-:W-:Y:S01]  /*3cb0*/  FMUL.FTZ R80, R15, R30 ;  /* 0x0000001e0f507220 */ /* 0x000fe20000410000 */
[----:B------:R-:W-:Y:S02]  /*3cc0*/  HADD2.F32 R28, -RZ, R77.H0_H0 ;  /* 0x2000004dff1c7230 */ /* 0x000fe40000004100 */
[-C--:B------:R-:W-:Y:S01]  /*3cd0*/  FFMA.FTZ R77, R4, R6.reuse, -R9 ;  /* 0x00000006044d7223 */ /* 0x080fe20000010809 */
[----:B------:R-:W-:Y:S01]  /*3ce0*/  FFMA.FTZ R78, R5, R6, R78 ;  /* 0x00000006054e7223 */ /* 0x000fe2000001004e */
[C---:B------:R-:W-:Y:S01]  /*3cf0*/  FMUL.FTZ R30, R11.reuse, R30 ;  /* 0x0000001e0b1e7220 */ /* 0x040fe20000410000 */
[----:B------:R-:W-:Y:S02]  /*3d00*/  HADD2.F32 R9, -RZ, R86.H0_H0 ;  /* 0x20000056ff097230 */ /* 0x000fe40000004100 */
[-C--:B------:R-:W-:Y:S01]  /*3d10*/  FFMA.FTZ R80, R11, R28.reuse, -R80 ;  /* 0x0000001c0b507223 */ /* 0x080fe20000010850 */
[----:B------:R-:W-:Y:S02]  /*3d20*/  HADD2.F32 R5, -RZ, R12.H0_H0 ;  /* 0x2000000cff057230 */ /* 0x000fe40000004100 */
[----:B------:R-:W-:Y:S01]  /*3d30*/  FFMA.FTZ R79, R15, R28, R30 ;  /* 0x0000001c0f4f7223 */ /* 0x000fe2000001001e */
[----:B------:R-:W-:Y:S01]  /*3d40*/  HADD2.F32 R4, -RZ, R8.H0_H0 ;  /* 0x20000008ff047230 */ /* 0x000fe20000004100 */
[----:B------:R-:W-:Y:S01]  /*3d50*/  F2FP.F16.F32.PACK_AB R31, R31, R70 ;  /* 0x000000461f1f723e */ /* 0x000fe200000000ff */
[----:B------:R-:W-:-:S02]  /*3d60*/  HADD2.F32 R11, -RZ, R82.H0_H0 ;  /* 0x20000052ff0b7230 */ /* 0x000fc40000004100 */
[CC--:B------:R-:W-:Y:S01]  /*3d70*/  FMUL.FTZ R13, R5.reuse, R9.reuse ;  /* 0x00000009050d7220 */ /* 0x0c0fe20000410000 */
[----:B------:R-:W-:Y:S02]  /*3d80*/  HADD2.F32 R12, -RZ, R12.H1_H1 ;  /* 0x3000000cff0c7230 */ /* 0x000fe40000004100 */
[----:B------:R-:W-:Y:S01]  /*3d90*/  FMUL.FTZ R28, R4, R9 ;  /* 0x00000009041c7220 */ /* 0x000fe20000410000 */
[----:B------:R-:W-:Y:S01]  /*3da0*/  HADD2.F32 R6, -RZ, R85.H0_H0 ;  /* 0x20000055ff067230 */ /* 0x000fe20000004100 */
[----:B------:R-:W-:Y:S01]  /*3db0*/  F2FP.F16.F32.PACK_AB R77, R80, R77 ;  /* 0x0000004d504d723e */ /* 0x000fe200000000ff */
[----:B------:R-:W-:Y:S02]  /*3dc0*/  HADD2.F32 R8, -RZ, R8.H1_H1 ;  /* 0x30000008ff087230 */ /* 0x000fe40000004100 */
[-C--:B------:R-:W-:Y:S01]  /*3dd0*/  FMUL.FTZ R9, R12, R11.reuse ;  /* 0x0000000b0c097220 */ /* 0x080fe20000410000 */
[----:B------:R-:W-:Y:S02]  /*3de0*/  HADD2.F32 R7, -RZ, R84.H0_H0 ;  /* 0x20000054ff077230 */ /* 0x000fe40000004100 */
[-C--:B------:R-:W-:Y:S01]  /*3df0*/  FFMA.FTZ R28, R5, R6.reuse, R28 ;  /* 0x00000006051c7223 */ /* 0x080fe2000001001c */
[----:B------:R-:W-:Y:S01]  /*3e00*/  FFMA.FTZ R13, R4, R6, -R13 ;  /* 0x00000006040d7223 */ /* 0x000fe2000001080d */
[----:B------:R-:W-:Y:S01]  /*3e10*/  FMUL.FTZ R11, R8, R11 ;  /* 0x0000000b080b7220 */ /* 0x000fe20000410000 */
[----:B------:R-:W-:-:S02]  /*3e20*/  HADD2.F32 R5, -RZ, R14.H0_H0 ;  /* 0x2000000eff057230 */ /* 0x000fc40000004100 */
[-C--:B------:R-:W-:Y:S01]  /*3e30*/  FFMA.FTZ R30, R8, R7.reuse, -R9 ;  /* 0x00000007081e7223 */ /* 0x080fe20000010809 */
[----:B------:R-:W-:Y:S02]  /*3e40*/  HADD2.F32 R8, -RZ, R85.H1_H1 ;  /* 0x30000055ff087230 */ /* 0x000fe40000004100 */
[----:B------:R-:W-:Y:S01]  /*3e50*/  FFMA.FTZ R11, R12, R7, R11 ;  /* 0x000000070c0b7223 */ /* 0x000fe2000001000b */
[----:B------:R-:W-:Y:S01]  /*3e60*/  HADD2.F32 R9, -RZ, R81.H0_H0 ;  /* 0x20000051ff097230 */ /* 0x000fe20000004100 */
[----:B------:R-:W-:Y:S01]  /*3e70*/  F2FP.F16.F32.PACK_AB R78, R79, R78 ;  /* 0x0000004e4f4e723e */ /* 0x000fe200000000ff */
[----:B------:R-:W-:Y:S02]  /*3e80*/  HADD2.F32 R4, -RZ, R10.H0_H0 ;  /* 0x2000000aff047230 */ /* 0x000fe40000004100 */
[----:B------:R-:W-:Y:S01]  /*3e90*/  FMUL.FTZ R15, R5, R8 ;  /* 0x00000008050f7220 */ /* 0x000fe20000410000 */
[----:B------:R-:W-:Y:S01]  /*3ea0*/  HADD2.F32 R14, -RZ, R14.H1_H1 ;  /* 0x3000000eff0e7230 */ /* 0x000fe20000004100 */
[----:B------:R-:W-:Y:S01]  /*3eb0*/  F2FP.F16.F32.PACK_AB R30, R30, R13 ;  /* 0x0000000d1e1e723e */ /* 0x000fe200000000ff */
[----:B------:R-:W-:-:S02]  /*3ec0*/  HADD2.F32 R10, -RZ, R10.H1_H1 ;  /* 0x3000000aff0a7230 */ /* 0x000fc40000004100 */
[----:B------:R-:W-:Y:S01]  /*3ed0*/  FMUL.FTZ R8, R4, R8 ;  /* 0x0000000804087220 */ /* 0x000fe20000410000 */
        /* <DEDUP_REMOVED lines=10> */
[----:B------:R-:W-:Y:S01]  /*3f80*/  IMAD.MOV.U32 R11, RZ, RZ, R77 ;  /* 0x000000ffff0b7224 */ /* 0x000fe200078e004d */
[----:B------:R-:W-:Y:S01]  /*3f90*/  F2FP.F16.F32.PACK_AB R10, R10, R15 ;  /* 0x0000000f0a0a723e */ /* 0x000fe200000000ff */
[----:B------:R-:W-:Y:S01]  /*3fa0*/  IMAD.MOV.U32 R15, RZ, RZ, R78 ;  /* 0x000000ffff0f7224 */ /* 0x000fe200078e004e */
[----:B------:R-:W-:Y:S01]  /*3fb0*/  F2FP.F16.F32.PACK_AB R14, R9, R8 ;  /* 0x00000008090e723e */ /* 0x000fe200000000ff */
[----:B------:R-:W-:Y:S02]  /*3fc0*/  IMAD.MOV.U32 R8, RZ, RZ, R30 ;  /* 0x000000ffff087224 */ /* 0x000fe400078e001e */
[----:B------:R-:W-:-:S07]  /*3fd0*/  IMAD.MOV.U32 R9, RZ, RZ, R29 ;  /* 0x000000ffff097224 */ /* 0x000fce00078e001d */
.L_x_5816:
[----:B------:R-:W-:Y:S05]  /*3fe0*/  BSYNC B1 ;  /* 0x0000000000017941 */ /* 0x000fea0003800000 */
.L_x_5815:
[----:B-1----:R1:W-:Y:S01]  /*3ff0*/  ST.E.128 desc[UR40][R56.64], R8 ;  /* 0x0000000838007985 */ /* 0x0023e2000c101d28 */
[----:B------:R-:W-:Y:S01]  /*4000*/  ISETP.GE.AND P4, PT, R74, R71, PT ;  /* 0x000000474a00720c */ /* 0x000fe20003f86270 */
[----:B------:R-:W-:Y:S02]  /*4010*/  IMAD.MOV.U32 R4, RZ, RZ, R69 ;  /* 0x000000ffff047224 */ /* 0x000fe400078e0045 */
[----:B------:R-:W-:-:S10]  /*4020*/  IMAD.MOV.U32 R5, RZ, RZ, R68 ;  /* 0x000000ffff057224 */ /* 0x000fd400078e0044 */
[----:B------:R-:W-:Y:S05]  /*4030*/  @P4 BRA `(.L_x_5804) ;  /* 0x0000000000e84947 */ /* 0x000fea0003800000 */
[----:B------:R-:W-:-:S05]  /*4040*/  IMAD.WIDE R4, R74, 0x2, R4 ;  /* 0x000000024a047825 */ /* 0x000fca00078e0204 */
[----:B--2---:R2:W-:Y:S01]  /*4050*/  ST.E.128 desc[UR40][R4.64], R12 ;  /* 0x0000000c04007985 */ /* 0x0045e2000c101d28 */
[----:B------:R-:W-:Y:S05]  /*4060*/  BRA `(.L_x_5804) ;  /* 0x0000000000dc7947 */ /* 0x000fea0003800000 */
.L_x_5796:
[----:B------:R-:W-:-:S06]  /*4070*/  UISETP.NE.AND UP0, UPT, UR37, 0x3, UPT ;  /* 0x000000032500788c */ /* 0x000fcc000bf05270 */
[----:B------:R-:W-:-:S13]  /*4080*/  PLOP3.LUT P3, PT, PT, PT, UP0, 0x80, 0x0 ;  /* 0x000000000000781c */ /* 0x000fda0003f6f008 */
[----:B------:R-:W-:Y:S05]  /*4090*/  @!P3 BRA `(.L_x_5817) ;  /* 0x000000000004b947 */ /* 0x000fea0003800000 */
[----:B------:R-:W-:Y:S01]  /*40a0*/  BPT.TRAP 0x1 ;  /* 0x000000040000795c */ /* 0x000fe20000300000 */
.L_x_5817:
[----:B------:R-:W-:Y:S01]  /*40b0*/  LEA R63, R188, R2, 0x3 ;  /* 0x00000002bc3f7211 */ /* 0x000fe200078e18ff */
[----:B------:R-:W-:Y:S01]  /*40c0*/  BSSY B1, `(.L_x_5818) ;  /* 0x0000005000017945 */ /* 0x000fe20003800000 */
[----:B------:R-:W-:Y:S02]  /*40d0*/  SHF.L.U32 R72, R189, 0x1f, RZ ;  /* 0x0000001fbd487819 */ /* 0x000fe400000006ff */
[----:B------:R-:W-:Y:S02]  /*40e0*/  SHF.R.S32.HI R67, RZ, 0x1f, R65 ;  /* 0x0000001fff437819 */ /* 0x000fe40000011441 */
[----:B------:R-:W1:Y:S02]  /*40f0*/  SYNCS.PHASECHK.TRANS64.TRYWAIT P4, [R63+URZ+0x28c90], R72 ;  /* 0x028c90483f0075a7 */ /* 0x000e64000808017f */
[----:B-1----:R-:W-:Y:S05]  /*4100*/  @!P4 BRA `(.L_x_5819) ;  /* 0x000001c000dcc947 */ /* 0x002fea0003800000 */
.L_x_6152:
[----:B------:R-:W-:Y:S05]  /*4110*/  BSYNC B1 ;  /* 0x0000000000017941 */ /* 0x000fea0003800000 */
.L_x_5818:
        /* <DEDUP_REMOVED lines=24> */
[----:B------:R0:W2:Y:S04]  /*42a0*/  SHFL.IDX PT, R29, R13, RZ, 0x1c1f ;  /* 0x001c1fff0d1d7589 */ /* 0x0000a800000e0000 */
[----:B------:R0:W3:Y:S02]  /*42b0*/  SHFL.IDX PT, R14, R5, RZ, 0x1c1f ;  /* 0x001c1fff050e7589 */ /* 0x0000e400000e0000 */
.L_x_6156:
        /* <DEDUP_REMOVED lines=18> */
.L_x_5804:
[----:B------:R-:W-:Y:S05]  /*43e0*/  BSYNC B0 ;  /* 0x0000000000007941 */ /* 0x000fea0003800000 */
.L_x_5795:
[----:B0-2-4-:R-:W0:Y:S01]  /*43f0*/  S2R R4, SR_TID.X ;  /* 0x0000000000047919 */ /* 0x015e220000002100 */
[----:B------:R-:W-:Y:S01]  /*4400*/  @!PT LDS RZ, [RZ] ;  /* 0x00000000fffff984 */ /* 0x000fe20000000800 */
[----:B------:R-:W-:Y:S01]  /*4410*/  @!PT LDS RZ, [RZ] ;  /* 0x00000000fffff984 */ /* 0x000fe20000000800 */
[----:B------:R-:W-:Y:S01]  /*4420*/  @!PT LDS RZ, [RZ] ;  /* 0x00000000fffff984 */ /* 0x000fe20000000800 */
[----:B------:R-:W-:Y:S01]  /*4430*/  @!PT LDS RZ, [RZ] ;  /* 0x00000000fffff984 */ /* 0x000fe20000000800 */
[----:B------:R2:W-:Y:S06]  /*4440*/  MEMBAR.ALL.CTA ;  /* 0x0000000000007992 */ /* 0x0005ec0000008000 */
[----:B--2---:R-:W2:Y:S01]  /*4450*/  FENCE.VIEW.ASYNC.S ;  /* 0x00000000000073c6 */ /* 0x004ea20000000000 */
[----:B------:R-:W-:Y:S05]  /*4460*/  WARPSYNC.ALL ;  /* 0x0000000000007948 */ /* 0x000fea0003800000 */
[----:B------:R-:W-:Y:S01]  /*4470*/  BSSY B0, `(.L_x_5821) ;  /* 0x0000009000007945 */ /* 0x000fe20003800000 */
[----:B0-----:R-:W-:Y:S01]  /*4480*/  LOP3.LUT R4, R4, 0x7f, RZ, 0xc0, !PT ;  /* 0x0000007f04047812 */ /* 0x001fe200078ec0ff */
[----:B--2---:R0:W-:Y:S03]  /*4490*/  BAR.SYNC.DEFER_BLOCKING R49, 0x80 ;  /* 0x000200310000751d */ /* 0x0041e60000010000 */
[----:B------:R-:W-:-:S13]  /*44a0*/  ISETP.NE.AND P4, PT, R4, RZ, PT ;  /* 0x000000ff0400720c */ /* 0x000fda0003f85270 */
[----:B------:R-:W-:-:S05]  /*44b0*/  @!P4 VIADD R4, R63, 0x28ca0 ;  /* 0x00028ca03f04c836 */ /* 0x000fca0000000000 */
[----:B------:R-:W-:-:S04]  /*44c0*/  @!P4 PRMT R4, RZ, 0x654, R4 ;  /* 0x00000654ff04c816 */ /* 0x000fc80000000004 */
[----:B------:R0:W-:Y:S01]  /*44d0*/  @!P4 SYNCS.ARRIVE.TRANS64.RED.A1T0 RZ, [R4+URZ], RZ ;  /* 0x000000ff04ffc9a7 */ /* 0x0001e2000810043f */
[----:B------:R-:W-:Y:S05]  /*44e0*/  @!P3 BRA `(.L_x_5822) ;  /* 0x000000000004b947 */ /* 0x000fea0003800000 */
[----:B------:R-:W-:Y:S01]  /*44f0*/  BPT.TRAP 0x1 ;  /* 0x000000040000795c */ /* 0x000fe20000300000 */
.L_x_5822:
[----:B------:R-:W-:Y:S05]  /*4500*/  BSYNC B0 ;  /* 0x0000000000007941 */ /* 0x000fea0003800000 */
.L_x_5821:
[----:B------:R-:W2:Y:S01]  /*4510*/  SYNCS.PHASECHK.TRANS64.TRYWAIT P3, [R63+URZ+0x28cb0], R72 ;  /* 0x028cb0483f0075a7 */ /* 0x000ea2000806017f */
[----:B------:R-:W-:Y:S04]  /*4520*/  BSSY B0, `(.L_x_5823) ;  /* 0x0000002000007945 */ /* 0x000fe80003800000 */
[----:B--2---:R-:W-:Y:S05]  /*4530*/  @!P3 BRA `(.L_x_5824) ;  /* 0x000001c00028b947 */ /* 0x004fea0003800000 */
.L_x_6157:
[----:B------:R-:W-:Y:S05]  /*4540*/  BSYNC B0 ;  /* 0x0000000000007941 */ /* 0x000fea0003800000 */
.L_x_5823:
[----:B------:R-:W-:Y:S01]  /*4550*/  ULDC.64 UR4, c[0x0][0x328] ;  /* 0x0000ca0000047ab9 */ /* 0x000fe20000000a00 */
[----:B------:R-:W-:Y:S01]  /*4560*/  BSSY B0, `(.L_x_5825) ;  /* 0x000007d000007945 */ /* 0x000fe20003800000 */
[----:B------:R-:W-:Y:S02]  /*4570*/  IMAD R6, R67, UR4, RZ ;  /* 0x0000000443067c24 */ /* 0x000fe4000f8e02ff */
[----:B0-----:R-:W-:-:S04]  /*4580*/  IMAD.WIDE.U32 R4, R65, UR4, RZ ;  /* 0x0000000441047c25 */ /* 0x001fc8000f8e00ff */
[----:B------:R-:W-:Y:S01]  /*4590*/  IMAD R65, R65, UR5, R6 ;  /* 0x0000000541417c24 */ /* 0x000fe2000f8e0206 */
[----:B------:R-:W-:Y:S02]  /*45a0*/  ULDC.64 UR4, c[0x0][0x338] ;  /* 0x0000ce0000047ab9 */ /* 0x000fe40000000a00 */
[----:B------:R-:W-:Y:S02]  /*45b0*/  IMAD R7, R66, UR4, RZ ;  /* 0x0000000442077c24 */ /* 0x000fe4000f8e02ff */
[----:B------:R-:W-:Y:S02]  /*45c0*/  IADD3 R5, R5, R65, RZ ;  /* 0x0000004105057210 */ /* 0x000fe40007ffe0ff */
[C---:B------:R-:W-:Y:S02]  /*45d0*/  IMAD R7, R64.reuse, UR5, R7 ;  /* 0x0000000540077c24 */ /* 0x040fe4000f8e0207 */
[----:B------:R-:W-:Y:S01]  /*45e0*/  IMAD.WIDE.U32 R4, R64, UR4, R4 ;  /* 0x0000000440047c25 */ /* 0x000fe2000f8e0004 */
[----:B------:R-:W-:-:S03]  /*45f0*/  ULDC.64 UR4, c[0x0][0x330] ;  /* 0x0000cc0000047ab9 */ /* 0x000fc60000000a00 */
[----:B-1----:R-:W-:Y:S02]  /*4600*/  IMAD R9, R47, UR4, RZ ;  /* 0x000000042f097c24 */ /* 0x002fe4000f8e02ff */
[----:B------:R-:W-:Y:S02]  /*4610*/  IMAD.IADD R5, R5, 0x1, R7 ;  /* 0x0000000105057824 */ /* 0x000fe400078e0207 */
[C---:B------:R-:W-:Y:S02]  /*4620*/  IMAD R7, R26.reuse, UR5, R9 ;  /* 0x000000051a077c24 */ /* 0x040fe4000f8e0209 */
[----:B------:R-:W-:Y:S01]  /*4630*/  IMAD.WIDE.U32 R4, R26, UR4, R4 ;  /* 0x000000041a047c25 */ /* 0x000fe2000f8e0004 */
[----:B------:R-:W-:-:S03]  /*4640*/  ULDC.64 UR4, c[0x0][0x318] ;  /* 0x0000c60000047ab9 */ /* 0x000fc60000000a00 */
[----:B------:R-:W-:Y:S01]  /*4650*/  IMAD.IADD R7, R5, 0x1, R7 ;  /* 0x0000000105077824 */ /* 0x000fe200078e0207 */
[----:B------:R-:W-:-:S04]  /*4660*/  LEA R5, P3, R4, UR4, 0x1 ;  /* 0x0000000404057c11 */ /* 0x000fc8000f8608ff */
[----:B------:R-:W-:Y:S01]  /*4670*/  LEA.HI.X R4, R4, UR5, R7, 0x1, P3 ;  /* 0x0000000504047c11 */ /* 0x000fe200098f0c07 */
[----:B------:R0:W1:Y:S01]  /*4680*/  SHFL.IDX PT, R15, R5, RZ, 0x1c1f ;  /* 0x001c1fff050f7589 */ /* 0x00006200000e0000 */
[----:B------:R-:W-:-:S03]  /*4690*/  ISETP.GT.AND P3, PT, R73, R192, PT ;  /* 0x000000c04900720c */ /* 0x000fc60003f64270 */
[----:B------:R0:W4:Y:S10]  /*46a0*/  SHFL.IDX PT, R13, R4, RZ, 0x1c1f ;  /* 0x001c1fff040d7589 */ /* 0x00013400000e0000 */
[----:B0-----:R-:W-:Y:S05]  /*46b0*/  @!P3 BRA `(.L_x_5826) ;  /* 0x00000004009cb947 */ /* 0x001fea0003800000 */
[----:B------:R-:W5:Y:S01]  /*46c0*/  LDL R31, [R1+0x10] ;  /* 0x00001000011f7983 */ /* 0x000f620000100800 */
[----:B------:R-:W-:-:S03]  /*46d0*/  ULDC UR4, c[0x0][0x320] ;  /* 0x0000c80000047ab9 */ /* 0x000fc60000000800 */
[----:B------:R-:W2:Y:S04]  /*46e0*/  LDL R12, [R1+0x14] ;  /* 0x00001400010c7983 */ /* 0x000ea80000100800 */
[----:B------:R-:W2:Y:S01]  /*46f0*/  LDL R30, [R1+0x18] ;  /* 0x00001800011e7983 */ /* 0x000ea20000100800 */
[----:B------:R-:W-:Y:S01]  /*4700*/  ISETP.GE.AND P5, PT, R16, UR4, PT ;  /* 0x0000000410007c0c */ /* 0x000fe2000bfa6270 */
[----:B------:R-:W-:Y:S01]  /*4710*/  IMAD R9, R188, 0x8000, R51 ;  /* 0x00008000bc097824 */ /* 0x000fe200078e0233 */
[----:B------:R-:W-:Y:S01]  /*4720*/  LOP3.LUT P3, RZ, R196, 0x4, RZ, 0xc0, !PT ;  /* 0x00000004c4ff7812 */ /* 0x000fe2000786c0ff */
[----:B------:R-:W2:Y:S02]  /*4730*/  LDL R29, [R1+0x1c] ;  /* 0x00001c00011d7983 */ /* 0x000ea40000100800 */
[----:B------:R-:W-:-:S02]  /*4740*/  IMAD R10, R9, 0x2, R2 ;  /* 0x00000002090a7824 */ /* 0x000fc400078e0202 */
[----:B------:R-:W2:Y:S04]  /*4750*/  LDL R28, [R1+0x20] ;  /* 0x00002000011c7983 */ /* 0x000ea80000100800 */
[----:B---3--:R-:W3:Y:S01]  /*4760*/  LDL R14, [R1+0x24] ;  /* 0x00002400010e7983 */ /* 0x008ee20000100800 */
[----:B------:R-:W-:-:S03]  /*4770*/  VIADD R11, R9, 0x20 ;  /* 0x00000020090b7836 */ /* 0x000fc60000000000 */
[----:B------:R-:W0:Y:S01]  /*4780*/  @!P5 LDS.128 R4, [R10+0x400] ;  /* 0x000400000a04d984 */ /* 0x000e220000000c00 */
[----:B------:R-:W-:Y:S01]  /*4790*/  @P3 VIADD R11, R9, 0xffffffe0 ;  /* 0xffffffe0090b3836 */ /* 0x000fe20000000000 */
[C---:B-1----:R-:W-:Y:S02]  /*47a0*/  @!P5 LEA R8, P3, R16.reuse, R15, 0x1 ;  /* 0x0000000f1008d211 */ /* 0x042fe400078608ff */
[----:B------:R-:W3:Y:S01]  /*47b0*/  LDL R64, [R1+0x2c] ;  /* 0x00002c0001407983 */ /* 0x000ee20000100800 */
[----:B------:R-:W-:Y:S01]  /*47c0*/  IMAD R11, R11, 0x2, R2 ;  /* 0x000000020b0b7824 */ /* 0x000fe200078e0202 */
[----:B----4-:R-:W-:Y:S02]  /*47d0*/  @!P5 LEA.HI.X R9, R16, R13, R17, 0x1, P3 ;  /* 0x0000000d1009d211 */ /* 0x010fe400018f0c11 */
[C---:B------:R-:W-:Y:S01]  /*47e0*/  ISETP.GE.AND P3, PT, R186.reuse, UR4, PT ;  /* 0x00000004ba007c0c */ /* 0x040fe2000bf66270 */
[----:B------:R-:W4:Y:S04]  /*47f0*/  LDL R57, [R1+0x30] ;  /* 0x0000300001397983 */ /* 0x000f280000100800 */
[----:B------:R-:W4:Y:S04]  /*4800*/  LDL R56, [R1+0x34] ;  /* 0x0000340001387983 */ /* 0x000f280000100800 */
[----:B0-----:R0:W-:Y:S04]  /*4810*/  @!P5 ST.E.128 desc[UR40][R8.64], R4 ;  /* 0x000000040800d985 */ /* 0x0011e8000c101d28 */
[----:B------:R-:W1:Y:S01]  /*4820*/  @!P3 LDS.128 R4, [R11+0x400] ;  /* 0x000400000b04b984 */ /* 0x000e620000000c00 */
[----:B0-----:R-:W-:-:S04]  /*4830*/  @!P3 LEA R8, P5, R186, R15, 0x1 ;  /* 0x0000000fba08b211 */ /* 0x001fc800078a08ff */
[----:B------:R-:W-:Y:S02]  /*4840*/  @!P3 LEA.HI.X R9, R186, R13, R202, 0x1, P5 ;  /* 0x0000000dba09b211 */ /* 0x000fe400028f0cca */
[----:B------:R-:W-:-:S03]  /*4850*/  ISETP.GE.AND P5, PT, R228, UR4, PT ;  /* 0x00000004e4007c0c */ /* 0x000fc6000bfa6270 */
[----:B-1----:R0:W-:Y:S10]  /*4860*/  @!P3 ST.E.128 desc[UR40][R8.64], R4 ;  /* 0x000000040800b985 */ /* 0x0021f4000c101d28 */
[----:B------:R-:W1:Y:S01]  /*4870*/  @!P5 LDS.128 R4, [R10+0x2400] ;  /* 0x002400000a04d984 */ /* 0x000e620000000c00 */
[----:B0-----:R-:W-:-:S05]  /*4880*/  @!P5 LEA R8, P3, R228, R15, 0x1 ;  /* 0x0000000fe408d211 */ /* 0x001fca00078608ff */
[----:B-----5:R-:W-:Y:S01]  /*4890*/  @!P5 IMAD.X R9, R13, 0x1, R31, P3 ;  /* 0x000000010d09d824 */ /* 0x020fe200018e061f */
[C---:B------:R-:W-:Y:S01]  /*48a0*/  ISETP.GE.AND P3, PT, R220.reuse, UR4, PT ;  /* 0x00000004dc007c0c */ /* 0x040fe2000bf66270 */
[----:B------:R-:W5:Y:S04]  /*48b0*/  LDL R31, [R1+0x38] ;  /* 0x00003800011f7983 */ /* 0x000f680000100800 */
[----:B-1----:R0:W-:Y:S08]  /*48c0*/  @!P5 ST.E.128 desc[UR40][R8.64], R4 ;  /* 0x000000040800d985 */ /* 0x0021f0000c101d28 */
[----:B------:R-:W1:Y:S01]  /*48d0*/  @!P3 LDS.128 R4, [R11+0x2400] ;  /* 0x002400000b04b984 */ /* 0x000e620000000c00 */
[----:B0-----:R-:W-:-:S04]  /*48e0*/  @!P3 LEA R8, P5, R220, R15, 0x1 ;  /* 0x0000000fdc08b211 */ /* 0x001fc800078a08ff */
[----:B--2---:R-:W-:Y:S02]  /*48f0*/  @!P3 IADD3.X R9, R13, R12, RZ, P5, !PT ;  /* 0x0000000c0d09b210 */ /* 0x004fe40002ffe4ff */
[----:B------:R-:W2:Y:S01]  /*4900*/  LDL R12, [R1+0x28] ;  /* 0x00002800010c7983 */ /* 0x000ea20000100800 */
[----:B------:R-:W-:-:S03]  /*4910*/  ISETP.GE.AND P5, PT, R218, UR4, PT ;  /* 0x00000004da007c0c */ /* 0x000fc6000bfa6270 */
[----:B-1----:R0:W-:Y:S10]  /*4920*/  @!P3 ST.E.128 desc[UR40][R8.64], R4 ;  /* 0x000000040800b985 */ /* 0x0021f4000c101d28 */
[----:B------:R-:W1:Y:S01]  /*4930*/  @!P5 LDS.128 R4, [R10+0x4400] ;  /* 0x004400000a04d984 */ /* 0x000e620000000c00 */
[----:B0-----:R-:W-:-:S05]  /*4940*/  @!P5 LEA R8, P3, R218, R15, 0x1 ;  /* 0x0000000fda08d211 */ /* 0x001fca00078608ff */
[----:B------:R-:W-:Y:S01]  /*4950*/  @!P5 IMAD.X R9, R13, 0x1, R30, P3 ;  /* 0x000000010d09d824 */ /* 0x000fe200018e061e */
[C---:B------:R-:W-:Y:S01]  /*4960*/  ISETP.GE.AND P3, PT, R215.reuse, UR4, PT ;  /* 0x00000004d7007c0c */ /* 0x040fe2000bf66270 */
[----:B------:R-:W5:Y:S04]  /*4970*/  LDL R30, [R1+0x3c] ;  /* 0x00003c00011e7983 */ /* 0x000f680000100800 */
[----:B-1----:R0:W-:Y:S08]  /*4980*/  @!P5 ST.E.128 desc[UR40][R8.64], R4 ;  /* 0x000000040800d985 */ /* 0x0021f0000c101d28 */
        /* <DEDUP_REMOVED lines=14> */
[----:B---3--:R-:W-:Y:S02]  /*4a70*/  @!P3 IMAD.X R9, R13, 0x1, R14, P5 ;  /* 0x000000010d09b824 */ /* 0x008fe400028e060e */
[----:B------:R-:W3:Y:S01]  /*4a80*/  LDL R14, [R1] ;  /* 0x00000000010e7983 */ /* 0x000ee20000100800 */
[----:B------:R-:W-:-:S03]  /*4a90*/  ISETP.GE.AND P5, PT, R211, UR4, PT ;  /* 0x00000004d3007c0c */ /* 0x000fc6000bfa6270 */
[----:B-1----:R0:W-:Y:S10]  /*4aa0*/  @!P3 ST.E.128 desc[UR40][R8.64], R4 ;  /* 0x000000040800b985 */ /* 0x0021f4000c101d28 */
[----:B------:R-:W1:Y:S01]  /*4ab0*/  @!P5 LDS.128 R4, [R10+0x8400] ;  /* 0x008400000a04d984 */ /* 0x000e620000000c00 */
[----:B0-----:R-:W-:-:S05]  /*4ac0*/  @!P5 LEA R8, P3, R211, R15, 0x1 ;  /* 0x0000000fd308d211 */ /* 0x001fca00078608ff */
[----:B--2---:R-:W-:Y:S02]  /*4ad0*/  @!P5 IMAD.X R9, R13, 0x1, R12, P3 ;  /* 0x000000010d09d824 */ /* 0x004fe400018e060c */
[----:B------:R-:W2:Y:S01]  /*4ae0*/  LDL R12, [R1+0x44] ;  /* 0x00004400010c7983 */ /* 0x000ea20000100800 */
        /* <DEDUP_REMOVED lines=19> */
[----:B-----5:R-:W-:Y:S02]  /*4c20*/  @!P5 IADD3.X R9, R13, R31, RZ, P3, !PT ;  /* 0x0000001f0d09d210 */ /* 0x020fe40001ffe4ff */
        /* <DEDUP_REMOVED lines=10> */
[----:B---3--:R-:W-:-:S04]  /*4cd0*/  ISETP.GE.AND P3, PT, R14, UR4, PT ;  /* 0x000000040e007c0c */ /* 0x008fc8000bf66270 */
[----:B-1----:R0:W-:Y:S09]  /*4ce0*/  @!P5 ST.E.128 desc[UR40][R8.64], R4 ;  /* 0x000000040800d985 */ /* 0x0021f2000c101d28 */
[----:B------:R-:W1:Y:S01]  /*4cf0*/  @!P3 LDS.128 R4, [R11+0xe400] ;  /* 0x00e400000b04b984 */ /* 0x000e620000000c00 */
[----:B0-----:R-:W-:-:S05]  /*4d00*/  @!P3 LEA R8, P5, R14, R15, 0x1 ;  /* 0x0000000f0e08b211 */ /* 0x001fca00078a08ff */
[----:B--2---:R-:W-:-:S05]  /*4d10*/  @!P3 IMAD.X R9, R13, 0x1, R12, P5 ;  /* 0x000000010d09b824 */ /* 0x004fca00028e060c */
[----:B-1----:R0:W-:Y:S03]  /*4d20*/  @!P3 ST.E.128 desc[UR40][R8.64], R4 ;  /* 0x000000040800b985 */ /* 0x0021e6000c101d28 */
.L_x_5826:
[----:B------:R-:W-:Y:S05]  /*4d30*/  BSYNC B0 ;  /* 0x0000000000007941 */ /* 0x000fea0003800000 */
.L_x_5825:
[----:B------:R-:W-:Y:S01]  /*4d40*/  @!PT LDS RZ, [RZ] ;  /* 0x00000000fffff984 */ /* 0x000fe20000000800 */
[----:B------:R-:W-:Y:S01]  /*4d50*/  @!PT LDS RZ, [RZ] ;  /* 0x00000000fffff984 */ /* 0x000fe20000000800 */
[----:B------:R-:W-:Y:S01]  /*4d60*/  @!PT LDS RZ, [RZ] ;  /* 0x00000000fffff984 */ /* 0x000fe20000000800 */
[----:B------:R-:W-:Y:S01]  /*4d70*/  @!PT LDS RZ, [RZ] ;  /* 0x00000000fffff984 */ /* 0x000fe20000000800 */
[----:B------:R5:W-:Y:S06]  /*4d80*/  MEMBAR.ALL.CTA ;  /* 0x0000000000007992 */ /* 0x000bec0000008000 */
[----:B-----5:R-:W5:Y:S01]  /*4d90*/  FENCE.VIEW.ASYNC.S ;  /* 0x00000000000073c6 */ /* 0x020f620000000000 */
[----:B--2---:R-:W-:Y:S01]  /*4da0*/  @!P4 VIADD R63, R63, 0x28cc0 ;  /* 0x00028cc03f3fc836 */ /* 0x004fe20000000000 */
[----:B-----5:R2:W-:Y:S04]  /*4db0*/  BAR.SYNC.DEFER_BLOCKING R49, 0x80 ;  /* 0x000200310000751d */ /* 0x0205e80000010000 */
[----:B------:R-:W-:Y:S01]  /*4dc0*/  @!P4 PRMT R63, RZ, 0x654, R63 ;  /* 0x00000654ff3fc816 */ /* 0x000fe2000000003f */
[----:B------:R-:W-:Y:S01]  /*4dd0*/  VIADD R188, R188, 0x1 ;  /* 0x00000001bcbc7836 */ /* 0x000fe20000000000 */
[----:B------:R-:W-:-:S02]  /*4de0*/  PLOP3.LUT P3, PT, PT, PT, PT, 0x8, 0x0 ;  /* 0x000000000000781c */ /* 0x000fc40003f6e170 */
[----:B------:R2:W-:Y:S02]  /*4df0*/  @!P4 SYNCS.ARRIVE.TRANS64.RED.A1T0 RZ, [R63+URZ], RZ ;  /* 0x000000ff3fffc9a7 */ /* 0x0005e4000810043f */
[----:B------:R-:W-:-:S04]  /*4e00*/  ISETP.NE.AND P4, PT, R188, 0x2, PT ;  /* 0x00000002bc00780c */ /* 0x000fc80003f85270 */
[----:B0-----:R-:W-:Y:S02]  /*4e10*/  SEL R4, RZ, 0x1, P4 ;  /* 0x00000001ff047807 */ /* 0x001fe40002000000 */
[----:B------:R-:W-:Y:S02]  /*4e20*/  SEL R188, R188, RZ, P4 ;  /* 0x000000ffbcbc7207 */ /* 0x000fe40002000000 */
[----:B------:R-:W-:Y:S01]  /*4e30*/  LOP3.LUT R189, R189, R4, RZ, 0x3c, !PT ;  /* 0x00000004bdbd7212 */ /* 0x000fe200078e3cff */
[----:B--2---:R-:W-:Y:S06]  /*4e40*/  @P2 BRA `(.L_x_5827) ;  /* 0xffffffd8002c2947 */ /* 0x004fec000383ffff */
.L_x_5790:
[----:B------:R-:W-:Y:S04]  /*4e50*/  BSSY B0, `(.L_x_5828) ;  /* 0x0000004000007945 */ /* 0x000fe80003800000 */
[----:B------:R-:W-:Y:S05]  /*4e60*/  @P3 BRA `(.L_x_5829) ;  /* 0x0000000000083947 */ /* 0x000fea0003800000 */
[----:B------:R-:W0:Y:S02]  /*4e70*/  FENCE.VIEW.ASYNC.G ;  /* 0x00000000000073c6 */ /* 0x000e240000000100 */
[----:B0-----:R-:W-:Y:S06]  /*4e80*/  BAR.ARV 0xc, 0x180 ;  /* 0x0306000000007b1d */ /* 0x001fec0000002000 */
.L_x_5829:
[----:B------:R-:W-:Y:S05]  /*4e90*/  BSYNC B0 ;  /* 0x0000000000007941 */ /* 0x000fea0003800000 */
.L_x_5828:
[----:B------:R-:W-:Y:S01]  /*4ea0*/  UISETP.NE.AND UP0, UPT, UR39, 0x1, UPT ;  /* 0x000000012700788c */ /* 0x000fe2000bf05270 */
[----:B------:R-:W-:Y:S05]  /*4eb0*/  BSSY B7, `(.L_x_5830) ;  /* 0x0001042000077945 */ /* 0x000fea0003800000 */
[----:B------:R-:W-:-:S13]  /*4ec0*/  PLOP3.LUT P0, PT, PT, PT, UP0, 0x80, 0x0 ;  /* 0x000000000000781c */ /* 0x000fda0003f0f008 */
[----:B------:R-:W-:Y:S05]  /*4ed0*/  @!P0 BRA `(.L_x_5831) ;  /* 0x0000002000e88947 */ /* 0x000fea0003800000 */
[----:B------:R-:W0:Y:S01]  /*4ee0*/  LDC R0, c[0x0][0x448] ;  /* 0x00011200ff007b82 */ /* 0x000e220000000800 */
[----:B------:R-:W-:-:S07]  /*4ef0*/  IADD3 R23, R184, 0x1, -R23 ;  /* 0x00000001b8177810 */ /* 0x000fce0007ffe817 */
[----:B------:R-:W2:Y:S01]  /*4f00*/  LDC.64 R4, c[0x0][0x9e0] ;  /* 0x00027800ff047b82 */ /* 0x000ea20000000a00 */
[----:B0-----:R-:W-:Y:S01]  /*4f10*/  ISETP.NE.AND P1, PT, R0, 0x1, PT ;  /* 0x000000010000780c */ /* 0x001fe20003f25270 */
[----:B------:R-:W-:Y:S01]  /*4f20*/  VIADD R0, R195, 0x3f ;  /* 0x0000003fc3007836 */ /* 0x000fe20000000000 */
[----:B--2---:R-:W-:-:S11]  /*4f30*/  ISETP.GE.AND P2, PT, R5, 0x1, PT ;  /* 0x000000010500780c */ /* 0x004fd60003f46270 */
[----:B------:R-:W0:Y:S08]  /*4f40*/  @P1 LDC R3, c[0x0][0x44c] ;  /* 0x00011300ff031b82 */ /* 0x000e300000000800 */
[----:B------:R-:W2:Y:S01]  /*4f50*/  @P1 LDC R6, c[0x0][0x450] ;  /* 0x00011400ff061b82 */ /* 0x000ea20000000800 */
[----:B0-----:R-:W-:-:S05]  /*4f60*/  @P1 IMAD.HI.U32 R3, R0, R3, RZ ;  /* 0x0000000300031227 */ /* 0x001fca00078e00ff */
        /* <DEDUP_REMOVED lines=15> */
.L_x_5834:
[----:B------:R-:W-:-:S13]  /*5060*/  ISETP.NE.AND P0, PT, R5, 0x1, PT ;  /* 0x000000010500780c */ /* 0x000fda0003f05270 */
[----:B------:R-:W0:Y:S02]  /*5070*/  @P0 LDC.64 R6, c[0x0][0x9e8] ;  /* 0x00027a00ff060b82 */ /* 0x000e240000000a00 */
[----:B0-----:R-:W-:-:S05]  /*5080*/  @P0 IMAD.HI.U32 R6, R0, R6, RZ ;  /* 0x0000000600060227 */ /* 0x001fca00078e00ff */
[----:B------:R-:W-:-:S07]  /*5090*/  @P0 SHF.R.U32.HI R0, RZ, R7, R6 ;  /* 0x00000007ff000219 */ /* 0x000fce0000011606 */
.L_x_5835:
[----:B------:R-:W-:Y:S05]  /*50a0*/  BSYNC B0 ;  /* 0x0000000000007941 */ /* 0x000fea0003800000 */
.L_x_5833:
[----:B------:R-:W-:-:S05]  /*50b0*/  IMAD R3, R0, R5, R5 ;  /* 0x0000000500037224 */ /* 0x000fca00078e0205 */
[----:B------:R-:W-:-:S07]  /*50c0*/  VIMNMX R4, R4, R3, PT ;  /* 0x0000000304047248 */ /* 0x000fce0003fe0100 */
.L_x_5832:
[----:B------:R-:W0:Y:S01]  /*50d0*/  @P1 LDC R0, c[0x0][0x44c] ;  /* 0x00011300ff001b82 */ /* 0x000e220000000800 */
[----:B------:R-:W-:Y:S01]  /*50e0*/  VIADD R4, R4, 0x3f ;  /* 0x0000003f04047836 */ /* 0x000fe20000000000 */
[----:B------:R-:W-:Y:S01]  /*50f0*/  ULDC UR4, c[0x0][0x9dc] ;  /* 0x0002770000047ab9 */ /* 0x000fe20000000800 */
[----:B------:R-:W-:-:S03]  /*5100*/  IMAD.MOV.U32 R7, RZ, RZ, R195 ;  /* 0x000000ffff077224 */ /* 0x000fc600078e00c3 */
[----:B------:R-:W-:Y:S02]  /*5110*/  SHF.R.S32.HI R3, RZ, 0x1f, R4 ;  /* 0x0000001fff037819 */ /* 0x000fe40000011404 */
[----:B------:R-:W2:Y:S02]  /*5120*/  @P1 LDC R9, c[0x0][0x450] ;  /* 0x00011400ff091b82 */ /* 0x000ea40000000800 */
[----:B------:R-:W-:-:S04]  /*5130*/  LEA.HI R3, R3, R4, RZ, 0x6 ;  /* 0x0000000403037211 */ /* 0x000fc800078f30ff */
[----:B------:R-:W-:-:S04]  /*5140*/  SHF.R.S32.HI R3, RZ, 0x6, R3 ;  /* 0x00000006ff037819 */ /* 0x000fc80000011403 */
[----:B------:R-:W-:Y:S01]  /*5150*/  VIMNMX R20, R168, R3, PT ;  /* 0x00000003a8147248 */ /* 0x000fe20003fe0100 */
[----:B0-----:R-:W-:-:S05]  /*5160*/  @P1 IMAD.HI.U32 R0, R195, R0, RZ ;  /* 0x00000000c3001227 */ /* 0x001fca00078e00ff */
[----:B--2---:R-:W-:-:S05]  /*5170*/  @P1 SHF.R.U32.HI R7, RZ, R9, R0 ;  /* 0x00000009ff071219 */ /* 0x004fca0000011600 */
        /* <DEDUP_REMOVED lines=13> */
.L_x_5838:
[----:B------:R-:W-:-:S13]  /*5250*/  ISETP.NE.AND P0, PT, R5, 0x1, PT ;  /* 0x000000010500780c */ /* 0x000fda0003f05270 */
[----:B------:R-:W0:Y:S02]  /*5260*/  @P0 LDC.64 R6, c[0x0][0x9e8] ;  /* 0x00027a00ff060b82 */ /* 0x000e240000000a00 */
[----:B0-----:R-:W-:-:S05]  /*5270*/  @P0 IMAD.HI.U32 R4, R40, R6, RZ ;  /* 0x0000000628040227 */ /* 0x001fca00078e00ff */
[----:B------:R-:W-:-:S07]  /*5280*/  @P0 SHF.R.U32.HI R40, RZ, R7, R4 ;  /* 0x00000007ff280219 */ /* 0x000fce0000011604 */
.L_x_5839:
[----:B------:R-:W-:Y:S05]  /*5290*/  BSYNC B0 ;  /* 0x0000000000007941 */ /* 0x000fea0003800000 */
.L_x_5837:
[----:B------:R-:W-:-:S05]  /*52a0*/  IMAD R5, R40, R5, RZ ;  /* 0x0000000528057224 */ /* 0x000fca00078e02ff */
[----:B------:R-:W-:-:S07]  /*52b0*/  VIMNMX R0, R0, R5, !PT ;  /* 0x0000000500007248 */ /* 0x000fce0007fe0100 */
.L_x_5836:
        /* <DEDUP_REMOVED lines=47> */
[----:B-1-3--:R-:W-:-:S02]  /*55b0*/  CS2R R14, SRZ ;  /* 0x00000000000e7805 */ /* 0x00afc4000001ff00 */
[----:B------:R-:W-:Y:S01]  /*55c0*/  CS2R R76, SRZ ;  /* 0x00000000004c7805 */ /* 0x000fe2000001ff00 */
[----:B------:R-:W-:Y:S01]  /*55d0*/  IMAD.MOV.U32 R75, RZ, RZ, RZ ;  /* 0x000000ffff4b7224 */ /* 0x000fe200078e00ff */
[----:B----4-:R-:W-:Y:S02]  /*55e0*/  CS2R R12, SRZ ;  /* 0x00000000000c7805 */ /* 0x010fe4000001ff00 */
        /* <DEDUP_REMOVED lines=20> */
[----:B------:R-:W-:-:S02]  /*5730*/  MOV R39, RZ ;  /* 0x000000ff00277202 */ /* 0x000fc40000000f00 */
[----:B------:R-:W-:Y:S02]  /*5740*/  CS2R R10, SRZ ;  /* 0x00000000000a7805 */ /* 0x000fe4000001ff00 */
[----:B------:R-:W-:Y:S01]  /*5750*/  CS2R R152, SRZ ;  /* 0x0000000000987805 */ /* 0x000fe2000001ff00 */
[----:B------:R-:W-:Y:S01]  /*5760*/  IMAD.MOV.U32 R35, RZ, RZ, RZ ;  /* 0x000000ffff237224 */ /* 0x000fe200078e00ff */
[----:B------:R-:W-:Y:S01]  /*5770*/  CS2R R8, SRZ ;  /* 0x0000000000087805 */ /* 0x000fe2000001ff00 */
[----:B------:R-:W-:Y:S01]  /*5780*/  IMAD.MOV.U32 R31, RZ, RZ, RZ ;  /* 0x000000ffff1f7224 */ /* 0x000fe200078e00ff */
[----:B------:R-:W-:Y:S01]  /*5790*/  CS2R R6, SRZ ;  /* 0x0000000000067805 */ /* 0x000fe2000001ff00 */
[----:B------:R-:W-:Y:S01]  /*57a0*/  IMAD.MOV.U32 R5, RZ, RZ, RZ ;  /* 0x000000ffff057224 */ /* 0x000fe200078e00ff */
[----:B------:R-:W-:Y:S06]  /*57b0*/  @!P1 BRA `(.L_x_5840) ;  /* 0x000000f800c49947 */ /* 0x000fec0003800000 */
[----:B------:R-:W0:Y:S02]  /*57c0*/  S2R R23, SR_TID.X ;  /* 0x0000000000177919 */ /* 0x000e240000002100 */
        /* <DEDUP_REMOVED lines=8> */
[----:B------:R-:W-:Y:S02]  /*5850*/  IMAD.U32 R0, RZ, RZ, UR37 ;  /* 0x00000025ff007e24 */ /* 0x000fe4000f8e00ff */
[----:B------:R-:W-:-:S03]  /*5860*/  IMAD R3, R3, 0x8000, R2 ;  /* 0x0000800003037824 */ /* 0x000fc600078e0202 */
[----:B------:R-:W-:Y:S01]  /*5870*/  ISETP.NE.AND P0, PT, R0, 0x3, PT ;  /* 0x000000030000780c */ /* 0x000fe20003f05270 */
[----:B------:R-:W-:-:S05]  /*5880*/  VIADD R3, R3, 0x400 ;  /* 0x0000040003037836 */ /* 0x000fca0000000000 */
[----:B------:R-:W-:-:S04]  /*5890*/  SHF.R.U32.HI R3, RZ, 0x4, R3 ;  /* 0x00000004ff037819 */ /* 0x000fc80000011603 */
[----:B------:R-:W-:-:S04]  /*58a0*/  LOP3.LUT R0, R3, 0x3fff, RZ, 0xc0, !PT ;  /* 0x00003fff03007812 */ /* 0x000fc800078ec0ff */
[----:B------:R-:W-:Y:S01]  /*58b0*/  LOP3.LUT R0, R0, 0x2000000, RZ, 0xfc, !PT ;  /* 0x0200000000007812 */ /* 0x000fe200078efcff */
[----:B------:R-:W-:Y:S06]  /*58c0*/  @!P0 BRA `(.L_x_5841) ;  /* 0x0000000000048947 */ /* 0x000fec0003800000 */
[----:B------:R-:W-:Y:S01]  /*58d0*/  BPT.TRAP 0x1 ;  /* 0x000000040000795c */ /* 0x000fe20000300000 */
.L_x_5841:
[----:B------:R-:W-:Y:S01]  /*58e0*/  LEA R3, R18, R2, 0x3 ;  /* 0x0000000212037211 */ /* 0x000fe200078e18ff */
[----:B------:R-:W-:Y:S01]  /*58f0*/  VIADD R5, R2, 0x26800 ;  /* 0x0002680002057836 */ /* 0x000fe20000000000 */
[----:B------:R-:W-:Y:S01]  /*5900*/  SHF.L.U32 R6, R19, 0x1f, RZ ;  /* 0x0000001f13067819 */ /* 0x000fe200000006ff */
[----:B------:R-:W-:Y:S01]  /*5910*/  BSSY B0, `(.L_x_5842) ;  /* 0x0000008000007945 */ /* 0x000fe20003800000 */
[----:B------:R-:W-:Y:S02]  /*5920*/  IMAD R8, R18, 0x1000, R0 ;  /* 0x0000100012087824 */ /* 0x000fe400078e0200 */
[----:B------:R-:W0:Y:S01]  /*5930*/  SYNCS.PHASECHK.TRANS64.TRYWAIT P1, [R3+URZ+0x28c50], R6 ;  /* 0x028c5006030075a7 */ /* 0x000e22000802017f */
[----:B------:R-:W-:Y:S01]  /*5940*/  SHF.R.U32.HI R5, RZ, 0x4, R5 ;  /* 0x00000004ff057819 */ /* 0x000fe20000011605 */
[----:B------:R-:W-:-:S03]  /*5950*/  IMAD.MOV.U32 R9, RZ, RZ, 0x40000040 ;  /* 0x40000040ff097424 */ /* 0x000fc600078e00ff */
[----:B------:R-:W-:-:S04]  /*5960*/  LOP3.LUT R5, R5, 0x3fff, RZ, 0xc0, !PT ;  /* 0x00003fff05057812 */ /* 0x000fc800078ec0ff */
[----:B------:R-:W-:Y:S01]  /*5970*/  LOP3.LUT R5, R5, 0x10000, RZ, 0xfc, !PT ;  /* 0x0001000005057812 */ /* 0x000fe200078efcff */
[----:B0-----:R-:W-:Y:S06]  /*5980*/  @!P1 BRA `(.L_x_5843) ;  /* 0x000001ac00289947 */ /* 0x001fec0003800000 */
.L_x_6158:
[----:B------:R-:W-:Y:S05]  /*5990*/  BSYNC B0 ;  /* 0x0000000000007941 */ /* 0x000fea0003800000 */
.L_x_5842:
[----:B------:R-:W-:Y:S01]  /*59a0*/  BAR.SYNC.DEFER_BLOCKING 0xe, 0x100 ;  /* 0x0384000000007b1d */ /* 0x000fe20000010000 */
[----:B0-----:R-:W-:Y:S01]  /*59b0*/  IMAD.MOV.U32 R6, RZ, RZ, R5 ;  /* 0x000000ffff067224 */ /* 0x001fe200078e0005 */
[C---:B------:R-:W-:Y:S01]  /*59c0*/  R2UR UR6, R8.reuse ;  /* 0x00000000080672ca */ /* 0x040fe200000e0000 */
[----:B------:R-:W-:Y:S01]  /*59d0*/  IMAD.MOV.U32 R7, RZ, RZ, 0x40000040 ;  /* 0x40000040ff077424 */ /* 0x000fe200078e00ff */
[----:B------:R-:W-:Y:S01]  /*59e0*/  R2UR UR7, R9 ;  /* 0x00000000090772ca */ /* 0x000fe200000e0000 */
[----:B------:R-:W-:Y:S01]  /*59f0*/  VIADD R10, R8, 0x80 ;  /* 0x00000080080a7836 */ /* 0x000fe20000000000 */
[----:B------:R-:W-:Y:S01]  /*5a00*/  R2UR UR4, R6 ;  /* 0x00000000060472ca */ /* 0x000fe200000e0000 */
[----:B------:R-:W-:Y:S01]  /*5a10*/  IMAD.MOV.U32 R11, RZ, RZ, 0x40000040 ;  /* 0x40000040ff0b7424 */ /* 0x000fe200078e00ff */
[----:B------:R-:W-:Y:S01]  /*5a20*/  R2UR UR5, R7 ;  /* 0x00000000070572ca */ /* 0x000fe200000e0000 */
[----:B------:R-:W-:Y:S01]  /*5a30*/  VIADD R12, R5, 0x2 ;  /* 0x00000002050c7836 */ /* 0x000fe20000000000 */
[----:B------:R-:W-:Y:S01]  /*5a40*/  MOV R13, 0x40000040 ;  /* 0x40000040000d7802 */ /* 0x000fe20000000f00 */
[----:B------:R-:W-:Y:S01]  /*5a50*/  IMAD.MOV.U32 R9, RZ, RZ, 0x40000040 ;  /* 0x40000040ff097424 */ /* 0x000fe200078e00ff */
[----:B-----5:R-:W-:-:S09]  /*5a60*/  WARPGROUP.ARRIVE ;  /* 0x00000000000079c5 */ /* 0x020fd20000000000 */
[----:B------:R-:W-:Y:S01]  /*5a70*/  HGMMA.64x256x16.F32 R24, gdesc[UR4].tnspB, RZ, !UPT, gsb0 ;  /* 0x43e00000041879f0 */ /* 0x000fe2000c0008ff */
[----:B------:R-:W-:Y:S01]  /*5a80*/  R2UR UR6, R10 ;  /* 0x000000000a0672ca */ /* 0x000fe200000e0000 */
[----:B------:R-:W-:Y:S01]  /*5a90*/  VIADD R10, R8, 0x100 ;  /* 0x00000100080a7836 */ /* 0x000fe20000000000 */
[----:B------:R-:W-:Y:S01]  /*5aa0*/  R2UR UR7, R11 ;  /* 0x000000000b0772ca */ /* 0x000fe200000e0000 */
[----:B------:R-:W-:Y:S01]  /*5ab0*/  IMAD.MOV.U32 R11, RZ, RZ, 0x40000040 ;  /* 0x40000040ff0b7424 */ /* 0x000fe200078e00ff */
[----:B------:R-:W-:Y:S01]  /*5ac0*/  R2UR UR4, R12 ;  /* 0x000000000c0472ca */ /* 0x000fe200000e0000 */
[----:B------:R-:W-:Y:S01]  /*5ad0*/  VIADD R8, R8, 0x180 ;  /* 0x0000018008087836 */ /* 0x000fe20000000000 */
[----:B------:R-:W-:Y:S01]  /*5ae0*/  R2UR UR5, R13 ;  /* 0x000000000d0572ca */ /* 0x000fe200000e0000 */
[----:B------:R-:W-:Y:S02]  /*5af0*/  WARPGROUP.DEPBAR.LE gsb0, 0x0 ;  /* 0x00008000000079c5 */ /* 0x000fe40000010000 */
[----:B------:R-:W-:-:S15]  /*5b00*/  WARPGROUP.ARRIVE ;  /* 0x00000000000079c5 */ /* 0x000fde0000000000 */
[----:B------:R-:W-:-:S03]  /*5b10*/  NOP ;  /* 0x0000000000007918 */ /* 0x000fc60000000000 */
[----:B------:R-:W-:Y:S01]  /*5b20*/  HGMMA.64x256x16.F32 R24, gdesc[UR4].tnspB, R24, gsb0 ;  /* 0x43e00000041879f0 */ /* 0x000fe20008000818 */
        /* <DEDUP_REMOVED lines=21> */
[----:B------:R-:W-:Y:S06]  /*5c80*/  BAR.ARV 0xf, 0x100 ;  /* 0x03c4000000007b1d */ /* 0x000fec0000002000 */
[----:B------:R-:W-:Y:S05]  /*5c90*/  @!P0 BRA `(.L_x_5844) ;  /* 0x0000000000048947 */ /* 0x000fea0003800000 */
[----:B------:R-:W-:Y:S01]  /*5ca0*/  BPT.TRAP 0x1 ;  /* 0x000000040000795c */ /* 0x000fe20000300000 */
.L_x_5844:
[----:B------:R-:W-:Y:S01]  /*5cb0*/  IADD3 R14, R3, 0x28c60, RZ ;  /* 0x00028c60030e7810 */ /* 0x000fe20007ffe0ff */
[----:B------:R-:W-:Y:S01]  /*5cc0*/  VIADD R3, R20, 0xfffffffe ;  /* 0xfffffffe14037836 */ /* 0x000fe20000000000 */
[----:B------:R-:W-:Y:S02]  /*5cd0*/  BSSY B0, `(.L_x_5845) ;  /* 0x00000cb000007945 */ /* 0x000fe40003800000 */
[----:B------:R-:W-:Y:S02]  /*5ce0*/  PRMT R14, R187, 0x654, R14 ;  /* 0x00000654bb0e7816 */ /* 0x000fe4000000000e */
[----:B------:R-:W-:Y:S02]  /*5cf0*/  ISETP.GE.AND P1, PT, R3, R4, PT ;  /* 0x000000040300720c */ /* 0x000fe40003f26270 */
[----:B------:R0:W-:Y:S11]  /*5d00*/  SYNCS.ARRIVE.TRANS64.RED.A1T0 RZ, [R14+URZ], RZ ;  /* 0x000000ff0eff79a7 */ /* 0x0001f6000810043f */
[----:B0-----:R-:W-:Y:S05]  /*5d10*/  @!P1 BRA `(.L_x_5846) ;  /* 0x0000000c00189947 */ /* 0x001fea0003800000 */
.L_x_5853:
[----:B------:R-:W-:Y:S01]  /*5d20*/  BAR.SYNC.DEFER_BLOCKING 0xe, 0x100 ;  /* 0x0384000000007b1d */ /* 0x000fe20000010000 */
[C---:B------:R-:W-:Y:S01]  /*5d30*/  IMAD R5, R18.reuse, 0x40, R194 ;  /* 0x0000004012057824 */ /* 0x040fe200078e02c2 */
[----:B------:R-:W-:Y:S01]  /*5d40*/  ISETP.GT.AND P2, PT, R3, R4, PT ;  /* 0x000000040300720c */ /* 0x000fe20003f44270 */
[----:B------:R-:W-:Y:S02]  /*5d50*/  VIADD R18, R18, 0x1 ;  /* 0x0000000112127836 */ /* 0x000fe40000000000 */
[----:B------:R-:W-:Y:S02]  /*5d60*/  IMAD R5, R5, 0x4, R2 ;  /* 0x0000000405057824 */ /* 0x000fe400078e0202 */
[----:B------:R-:W-:Y:S01]  /*5d70*/  VIADD R3, R3, 0xffffffff ;  /* 0xffffffff03037836 */ /* 0x000fe20000000000 */
[----:B------:R-:W-:-:S04]  /*5d80*/  ISETP.NE.AND P1, PT, R18, 0x2, PT ;  /* 0x000000021200780c */ /* 0x000fc80003f25270 */
[----:B------:R-:W-:Y:S01]  /*5d90*/  SEL R18, R18, RZ, P1 ;  /* 0x000000ff12127207 */ /* 0x000fe20000800000 */
[----:B0-----:R-:W0:Y:S04]  /*5da0*/  LDS R14, [R5+0x28800] ;  /* 0x02880000050e7984 */ /* 0x001e280000000800 */
        /* <DEDUP_REMOVED lines=133> */
.L_x_5847:
[----:B------:R-:W-:Y:S01]  /*6600*/  IMAD R5, R18, 0x8, R2 ;  /* 0x0000000812057824 */ /* 0x000fe200078e0202 */
[----:B------:R-:W-:-:S04]  /*6610*/  SHF.L.U32 R14, R19, 0x1f, RZ ;  /* 0x0000001f130e7819 */ /* 0x000fc800000006ff */
[----:B------:R0:W1:Y:S01]  /*6620*/  SYNCS.PHASECHK.TRANS64.TRYWAIT P1, [R5+URZ+0x28c50], R14 ;  /* 0x028c500e050075a7 */ /* 0x000062000802017f */
[----:B------:R-:W-:Y:S05]  /*6630*/  @!P0 BRA `(.L_x_5848) ;  /* 0x0000000000048947 */ /* 0x000fea0003800000 */
[----:B------:R-:W-:Y:S01]  /*6640*/  BPT.TRAP 0x1 ;  /* 0x000000040000795c */ /* 0x000fe20000300000 */
.L_x_5848:
[----:B------:R-:W-:Y:S04]  /*6650*/  BSSY B1, `(.L_x_5849) ;  /* 0x0000004000017945 */ /* 0x000fe80003800000 */
[----:B-1----:R-:W-:Y:S05]  /*6660*/  @P1 BRA `(.L_x_5850) ;  /* 0x0000000000081947 */ /* 0x002fea0003800000 */
[----:B------:R-:W1:Y:S02]  /*6670*/  SYNCS.PHASECHK.TRANS64.TRYWAIT P1, [R5+URZ+0x28c50], R14 ;  /* 0x028c500e050075a7 */ /* 0x000e64000802017f */
[----:B-1----:R-:W-:Y:S05]  /*6680*/  @!P1 BRA `(.L_x_5851) ;  /* 0x0000019c00fc9947 */ /* 0x002fea0003800000 */
.L_x_5850:
[----:B------:R-:W-:Y:S05]  /*6690*/  BSYNC B1 ;  /* 0x0000000000017941 */ /* 0x000fea0003800000 */
.L_x_5849:
[----:B01----:R-:W-:Y:S01]  /*66a0*/  IMAD R14, R18, 0x1000, R0 ;  /* 0x00001000120e7824 */ /* 0x003fe200078e0200 */
[----:B------:R-:W-:Y:S01]  /*66b0*/  R2UR UR4, R6 ;  /* 0x00000000060472ca */ /* 0x000fe200000e0000 */
[----:B------:R-:W-:Y:S01]  /*66c0*/  IMAD.MOV.U32 R15, RZ, RZ, 0x40000040 ;  /* 0x40000040ff0f7424 */ /* 0x000fe200078e00ff */
[----:B------:R-:W-:Y:S01]  /*66d0*/  R2UR UR5, R7 ;  /* 0x00000000070572ca */ /* 0x000fe200000e0000 */
[----:B------:R-:W-:Y:S01]  /*66e0*/  WARPGROUP.ARRIVE ;  /* 0x00000000000079c5 */ /* 0x000fe20000000000 */
[C---:B------:R-:W-:Y:S01]  /*66f0*/  R2UR UR6, R14.reuse ;  /* 0x000000000e0672ca */ /* 0x040fe200000e0000 */
[----:B------:R-:W-:Y:S01]  /*6700*/  IMAD.MOV.U32 R21, RZ, RZ, 0x40000040 ;  /* 0x40000040ff157424 */ /* 0x000fe200078e00ff */
[----:B------:R-:W-:Y:S01]  /*6710*/  R2UR UR7, R15 ;  /* 0x000000000f0772ca */ /* 0x000fe200000e0000 */
[----:B------:R-:W-:Y:S01]  /*6720*/  IMAD.MOV.U32 R15, RZ, RZ, 0x40000040 ;  /* 0x40000040ff0f7424 */ /* 0x000fe200078e00ff */
[----:B------:R-:W-:-:S11]  /*6730*/  IADD3 R20, R14, 0x80, RZ ;  /* 0x000000800e147810 */ /* 0x000fd60007ffe0ff */
[----:B------:R-:W-:Y:S01]  /*6740*/  HGMMA.64x256x16.F32 R24, gdesc[UR4].tnspB, R24, gsb0 ;  /* 0x43e00000041879f0 */ /* 0x000fe20008000818 */
        /* <DEDUP_REMOVED lines=31> */
.L_x_5852:
[----:B------:R-:W-:-:S05]  /*6940*/  VIADD R14, R5, 0x28c60 ;  /* 0x00028c60050e7836 */ /* 0x000fca0000000000 */
[----:B------:R-:W-:-:S04]  /*6950*/  PRMT R14, R187, 0x654, R14 ;  /* 0x00000654bb0e7816 */ /* 0x000fc8000000000e */
[----:B------:R0:W-:Y:S01]  /*6960*/  SYNCS.ARRIVE.TRANS64.RED.A1T0 RZ, [R14+URZ], RZ ;  /* 0x000000ff0eff79a7 */ /* 0x0001e2000810043f */
[----:B------:R-:W-:Y:S05]  /*6970*/  @P2 BRA `(.L_x_5853) ;  /* 0xfffffff000e82947 */ /* 0x000fea000383ffff */
.L_x_5846:
[----:B------:R-:W-:Y:S05]  /*6980*/  BSYNC B0 ;  /* 0x0000000000007941 */ /* 0x000fea0003800000 */
.L_x_5845:
[----:B------:R-:W-:Y:S01]  /*6990*/  BAR.SYNC.DEFER_BLOCKING 0xe, 0x100 ;  /* 0x0384000000007b1d */ /* 0x000fe20000010000 */
[C---:B------:R-:W-:Y:S01]  /*69a0*/  IMAD R3, R18.reuse, 0x40, R194 ;  /* 0x0000004012037824 */ /* 0x040fe200078e02c2 */
[----:B------:R-:W-:Y:S02]  /*69b0*/  IADD3 R18, R18, 0x1, RZ ;  /* 0x0000000112127810 */ /* 0x000fe40007ffe0ff */
[----:B------:R-:W-:Y:S01]  /*69c0*/  PLOP3.LUT P0, PT, PT, PT, PT, 0x8, 0x0 ;  /* 0x000000000000781c */ /* 0x000fe20003f0e170 */
[----:B------:R-:W-:Y:S01]  /*69d0*/  IMAD R3, R3, 0x4, R2 ;  /* 0x0000000403037824 */ /* 0x000fe200078e0202 */
[----:B------:R-:W-:-:S04]  /*69e0*/  ISETP.NE.AND P1, PT, R18, 0x2, PT ;  /* 0x000000021200780c */ /* 0x000fc80003f25270 */
[----:B------:R-:W-:Y:S02]  /*69f0*/  SEL R0, RZ, 0x1, P1 ;  /* 0x00000001ff007807 */ /* 0x000fe40000800000 */
[----:B------:R-:W-:Y:S02]  /*6a00*/  SEL R18, R18, RZ, P1 ;  /* 0x000000ff12127207 */ /* 0x000fe40000800000 */
[----:B------:R-:W-:Y:S01]  /*6a10*/  LOP3.LUT R19, R19, R0, RZ, 0x3c, !PT ;  /* 0x0000000013137212 */ /* 0x000fe200078e3cff */
[----:B------:R-:W1:Y:S04]  /*6a20*/  LDS R2, [R3+0x28800] ;  /* 0x0288000003027984 */ /* 0x000e680000000800 */
[----:B------:R2:W3:Y:S02]  /*6a30*/  LDS R0, [R3+0x28820] ;  /* 0x0288200003007984 */ /* 0x0004e40000000800 */
[----:B--2---:R-:W-:-:S02]  /*6a40*/  IMAD.MOV.U32 R3, RZ, RZ, RZ ;  /* 0x000000ffff037224 */ /* 0x004fc400078e00ff */
[-C--:B-1----:R-:W-:Y:S01]  /*6a50*/  FMUL.FTZ R153, R28, R2.reuse ;  /* 0x000000021c997220 */ /* 0x082fe20000410000 */
[-C--:B------:R-:W-:Y:S01]  /*6a60*/  FMUL.FTZ R28, R29, R2.reuse ;  /* 0x000000021d1c7220 */ /* 0x080fe20000410000 */
[-C--:B------:R-:W-:Y:S01]  /*6a70*/  FMUL.FTZ R12, R33, R2.reuse ;  /* 0x00000002210c7220 */ /* 0x080fe20000410000 */
[-C--:B0-----:R-:W-:Y:S01]  /*6a80*/  FMUL.FTZ R14, R37, R2.reuse ;  /* 0x00000002250e7220 */ /* 0x081fe20000410000 */
[-C--:B------:R-:W-:Y:S01]  /*6a90*/  FMUL.FTZ R170, R41, R2.reuse ;  /* 0x0000000229aa7220 */ /* 0x080fe20000410000 */
[-C--:B------:R-:W-:Y:S01]  /*6aa0*/  FMUL.FTZ R152, R36, R2.reuse ;  /* 0x0000000224987220 */ /* 0x080fe20000410000 */
[----:B------:R-:W-:Y:S01]  /*6ab0*/  FMUL.FTZ R172, R40, R2 ;  /* 0x0000000228ac7220 */ /* 0x000fe20000410000 */
[-C--:B---3--:R-:W-:Y:S01]  /*6ac0*/  FMUL.FTZ R5, R26, R0.reuse ;  /* 0x000000001a057220 */ /* 0x088fe20000410000 */
        /* <DEDUP_REMOVED lines=123> */
.L_x_5831:
        /* <DEDUP_REMOVED lines=24> */
.L_x_5856:
[----:B------:R-:W-:-:S13]  /*7400*/  ISETP.NE.AND P0, PT, R5, 0x1, PT ;  /* 0x000000010500780c */ /* 0x000fda0003f05270 */
[----:B------:R-:W0:Y:S02]  /*7410*/  @P0 LDC.64 R6, c[0x0][0x9e8] ;  /* 0x00027a00ff060b82 */ /* 0x000e240000000a00 */
[----:B0-----:R-:W-:-:S05]  /*7420*/  @P0 IMAD.HI.U32 R6, R0, R6, RZ ;  /* 0x0000000600060227 */ /* 0x001fca00078e00ff */
[----:B------:R-:W-:-:S07]  /*7430*/  @P0 SHF.R.U32.HI R0, RZ, R7, R6 ;  /* 0x00000007ff000219 */ /* 0x000fce0000011606 */
.L_x_5857:
[----:B------:R-:W-:Y:S05]  /*7440*/  BSYNC B0 ;  /* 0x0000000000007941 */ /* 0x000fea0003800000 */
.L_x_5855:
[----:B------:R-:W-:-:S05]  /*7450*/  IMAD R3, R0, R5, R5 ;  /* 0x0000000500037224 */ /* 0x000fca00078e0205 */
[----:B------:R-:W-:-:S07]  /*7460*/  VIMNMX R4, R4, R3, PT ;  /* 0x0000000304047248 */ /* 0x000fce0003fe0100 */
.L_x_5854:
[----:B------:R-:W0:Y:S01]  /*7470*/  @P1 LDC R0, c[0x0][0x44c] ;  /* 0x00011300ff001b82 */ /* 0x000e220000000800 */
[----:B------:R-:W-:Y:S01]  /*7480*/  VIADD R4, R4, 0x3f ;  /* 0x0000003f04047836 */ /* 0x000fe20000000000 */
[----:B------:R-:W-:Y:S01]  /*7490*/  MOV R7, R195 ;  /* 0x000000c300077202 */ /* 0x000fe20000000f00 */
[----:B------:R-:W-:-:S03]  /*74a0*/  ULDC UR4, c[0x0][0x9dc] ;  /* 0x0002770000047ab9 */ /* 0x000fc60000000800 */
        /* <DEDUP_REMOVED lines=20> */
.L_x_5860:
[----:B------:R-:W-:-:S13]  /*75f0*/  ISETP.NE.AND P0, PT, R5, 0x1, PT ;  /* 0x000000010500780c */ /* 0x000fda0003f05270 */
[----:B------:R-:W0:Y:S02]  /*7600*/  @P0 LDC.64 R6, c[0x0][0x9e8] ;  /* 0x00027a00ff060b82 */ /* 0x000e240000000a00 */
[----:B0-----:R-:W-:-:S05]  /*7610*/  @P0 IMAD.HI.U32 R4, R40, R6, RZ ;  /* 0x0000000628040227 */ /* 0x001fca00078e00ff */
[----:B------:R-:W-:-:S07]  /*7620*/  @P0 SHF.R.U32.HI R40, RZ, R7, R4 ;  /* 0x00000007ff280219 */ /* 0x000fce0000011604 */
.L_x_5861:
[----:B------:R-:W-:Y:S05]  /*7630*/  BSYNC B0 ;  /* 0x0000000000007941 */ /* 0x000fea0003800000 */
.L_x_5859:
[----:B------:R-:W-:-:S05]  /*7640*/  IMAD R5, R40, R5, RZ ;  /* 0x0000000528057224 */ /* 0x000fca00078e02ff */
[----:B------:R-:W-:-:S07]  /*7650*/  VIMNMX R0, R0, R5, !PT ;  /* 0x0000000500007248 */ /* 0x000fce0007fe0100 */
.L_x_5858:
        /* <DEDUP_REMOVED lines=16> */
[----:B------:R-:W-:Y:S01]  /*7760*/  ISETP.GT.AND P1, PT, R168, R4, PT ;  /* 0x00000004a800720c */ /* 0x000fe20003f24270 */
[----:B------:R0:W-:Y:S01]  /*7770*/  STL [R1+0x8], R4 ;  /* 0x0000080401007387 */ /* 0x0001e20000100800 */
        /* <DEDUP_REMOVED lines=29> */
[----:B------:R-:W-:Y:S02]  /*7950*/  MOV R79, RZ ;  /* 0x000000ff004f7202 */ /* 0x000fe40000000f00 */
        /* <DEDUP_REMOVED lines=31> */
[----:B------:R-:W-:Y:S01]  /*7b50*/  MOV R5, RZ ;  /* 0x000000ff00057202 */ /* 0x000fe20000000f00 */
[----:B0-----:R-:W-:Y:S06]  /*7b60*/  @!P1 BRA `(.L_x_5840) ;  /* 0x000000d400d89947 */ /* 0x001fec0003800000 */
        /* <DEDUP_REMOVED lines=15> */
[----:B------:R-:W-:-:S04]  /*7c60*/  LOP3.LUT R3, R3, 0x3fff, RZ, 0xc0, !PT ;  /* 0x00003fff03037812 */ /* 0x000fc800078ec0ff */
        /* <DEDUP_REMOVED lines=18> */
.L_x_5863:
[----:B------:R-:W-:Y:S05]  /*7d90*/  BSYNC B6 ;  /* 0x0000000000067941 */ /* 0x000fea0003800000 */
.L_x_5862:
        /* <DEDUP_REMOVED lines=13> */
.L_x_5867:
[----:B-1----:R1:W2:Y:S02]  /*7e70*/  SYNCS.PHASECHK.TRANS64.TRYWAIT P0, [R2+URZ+0x28c00], R3 ;  /* 0x028c0003020075a7 */ /* 0x0022a4000800017f */
[----:B--2---:R-:W-:Y:S05]  /*7e80*/  @!P0 NANOSLEEP.SYNCS 0x989680 ;  /* 0x009896800000895d */ /* 0x004fea0003900000 */
[----:B------:R-:W2:Y:S02]  /*7e90*/  @!P0 SYNCS.PHASECHK.TRANS64 P0, [R2+URZ+0x28c00], R3 ;  /* 0x028c0003020085a7 */ /* 0x000ea4000800007f */
[----:B--2---:R-:W-:Y:S05]  /*7ea0*/  @!P0 BRA `(.L_x_5867) ;  /* 0xfffffffc00f08947 */ /* 0x004fea000383ffff */
.L_x_5866:
[----:B------:R-:W-:Y:S05]  /*7eb0*/  BSYNC B0 ;  /* 0x0000000000007941 */ /* 0x000fea0003800000 */
.L_x_5865:
[----:B------:R-:W-:Y:S05]  /*7ec0*/  BRA `(.L_x_5868) ;  /* 0x0000002c00687947 */ /* 0x000fea0003800000 */
.L_x_5864:
[----:B------:R-:W-:Y:S01]  /*7ed0*/  VIADD R4, R2, 0x20400 ;  /* 0x0002040002047836 */ /* 0x000fe20000000000 */
[----:B-----5:R-:W-:Y:S01]  /*7ee0*/  SHF.R.S32.HI R0, RZ, 0x1f, R24 ;  /* 0x0000001fff007819 */ /* 0x020fe20000011418 */
[----:B------:R-:W-:Y:S01]  /*7ef0*/  ULDC.64 UR4, c[0x0][0x3f8] ;  /* 0x0000fe0000047ab9 */ /* 0x000fe20000000a00 */
[----:B------:R-:W-:Y:S01]  /*7f00*/  ULDC.64 UR6, c[0x0][0x408] ;  /* 0x0001020000067ab9 */ /* 0x000fe20000000a00 */
[----:B------:R-:W-:Y:S01]  /*7f10*/  IMAD.WIDE.U32 R26, R24, UR4, RZ ;  /* 0x00000004181a7c25 */ /* 0x000fe2000f8e00ff */
[----:B------:R-:W-:Y:S01]  /*7f20*/  LOP3.LUT P0, RZ, R4, 0x3ff, RZ, 0xc0, !PT ;  /* 0x000003ff04ff7812 */ /* 0x000fe2000780c0ff */
[----:B------:R-:W-:Y:S02]  /*7f30*/  BSSY B6, `(.L_x_5869) ;  /* 0x0000019000067945 */ /* 0x000fe40003800000 */
[C---:B------:R-:W-:Y:S02]  /*7f40*/  IMAD R3, R0.reuse, UR4, RZ ;  /* 0x0000000400037c24 */ /* 0x040fe4000f8e02ff */
[----:B------:R-:W-:-:S02]  /*7f50*/  IMAD R5, R0, UR6, RZ ;  /* 0x0000000600057c24 */ /* 0x000fc4000f8e02ff */
[C---:B------:R-:W-:Y:S02]  /*7f60*/  IMAD R3, R24.reuse, UR5, R3 ;  /* 0x0000000518037c24 */ /* 0x040fe4000f8e0203 */
[C---:B------:R-:W-:Y:S02]  /*7f70*/  IMAD R5, R24.reuse, UR7, R5 ;  /* 0x0000000718057c24 */ /* 0x040fe4000f8e0205 */
[----:B------:R-:W-:-:S04]  /*7f80*/  IMAD.WIDE.U32 R24, R24, UR6, RZ ;  /* 0x0000000618187c25 */ /* 0x000fc8000f8e00ff */
[----:B------:R-:W-:Y:S01]  /*7f90*/  IMAD.IADD R29, R3, 0x1, R27 ;  /* 0x00000001031d7824 */ /* 0x000fe200078e021b */
[----:B------:R-:W-:Y:S01]  /*7fa0*/  IADD3 R31, R5, R25, RZ ;  /* 0x00000019051f7210 */ /* 0x000fe20007ffe0ff */
        /* <DEDUP_REMOVED lines=17> */
.L_x_5870:
[----:B------:R-:W-:Y:S05]  /*80c0*/  BSYNC B6 ;  /* 0x0000000000067941 */ /* 0x000fea0003800000 */
.L_x_5869:
[----:B------:R-:W-:Y:S01]  /*80d0*/  ULDC.U8 UR4, c[0x0][0x410] ;  /* 0x0001040000047ab9 */ /* 0x000fe20000000000 */
[----:B------:R-:W-:Y:S01]  /*80e0*/  BSSY B0, `(.L_x_5871) ;  /* 0x00002b0000007945 */ /* 0x000fe20003800000 */
[----:B------:R-:W-:Y:S01]  /*80f0*/  ISETP.NE.AND P0, PT, RZ, UR4, PT ;  /* 0x00000004ff007c0c */ /* 0x000fe2000bf05270 */
[----:B------:R-:W-:-:S12]  /*8100*/  IMAD.IADD R37, R192, 0x1, R195 ;  /* 0x00000001c0257824 */ /* 0x000fd800078e02c3 */
[----:B------:R-:W-:Y:S05]  /*8110*/  @!P0 BRA `(.L_x_5872) ;  /* 0x0000001400848947 */ /* 0x000fea0003800000 */
[----:B------:R-:W0:Y:S01]  /*8120*/  LDC R34, c[0x0][0x448] ;  /* 0x00011200ff227b82 */ /* 0x000e220000000800 */
[----:B------:R-:W1:Y:S01]  /*8130*/  S2R R21, SR_TID.X ;  /* 0x0000000000157919 */ /* 0x000e620000002100 */
[----:B------:R-:W-:Y:S01]  /*8140*/  ULDC.64 UR4, c[0x0][0x3f8] ;  /* 0x0000fe0000047ab9 */ /* 0x000fe20000000a00 */
[----:B------:R-:W-:Y:S01]  /*8150*/  ULDC.64 UR6, c[0x0][0x408] ;  /* 0x0001020000067ab9 */ /* 0x000fe20000000a00 */
[----:B------:R-:W-:Y:S02]  /*8160*/  IMAD.MOV.U32 R6, RZ, RZ, R26 ;  /* 0x000000ffff067224 */ /* 0x000fe400078e001a */
[----:B------:R-:W-:Y:S02]  /*8170*/  IMAD.MOV.U32 R7, RZ, RZ, R29 ;  /* 0x000000ffff077224 */ /* 0x000fe400078e001d */
[----:B------:R-:W-:Y:S02]  /*8180*/  IMAD.MOV.U32 R10, RZ, RZ, R24 ;  /* 0x000000ffff0a7224 */ /* 0x000fe400078e0018 */
[----:B------:R-:W-:Y:S01]  /*8190*/  IMAD.MOV.U32 R11, RZ, RZ, R31 ;  /* 0x000000ffff0b7224 */ /* 0x000fe200078e001f */
[----:B0-----:R-:W-:Y:S01]  /*81a0*/  ISETP.NE.AND P0, PT, R34, 0x1, PT ;  /* 0x000000012200780c */ /* 0x001fe20003f05270 */
[----:B-1----:R-:W-:-:S12]  /*81b0*/  VIADD R21, R21, 0xffffff80 ;  /* 0xffffff8015157836 */ /* 0x002fd80000000000 */
[----:B------:R-:W0:Y:S01]  /*81c0*/  @P0 LDC R0, c[0x0][0x44c] ;  /* 0x00011300ff000b82 */ /* 0x000e220000000800 */
[----:B------:R-:W-:-:S04]  /*81d0*/  SHF.R.S32.HI R20, RZ, 0x1f, R21 ;  /* 0x0000001fff147819 */ /* 0x000fc80000011415 */
[----:B------:R-:W-:-:S03]  /*81e0*/  LEA.HI R20, R20, R21, RZ, 0x2 ;  /* 0x0000001514147211 */ /* 0x000fc600078f10ff */
[----:B------:R-:W1:Y:S01]  /*81f0*/  @P0 LDC R5, c[0x0][0x450] ;  /* 0x00011400ff050b82 */ /* 0x000e620000000800 */
[----:B------:R-:W-:-:S05]  /*8200*/  LOP3.LUT R20, R20, 0xfffffffc, RZ, 0xc0, !PT ;  /* 0xfffffffc14147812 */ /* 0x000fca00078ec0ff */
[----:B------:R-:W-:-:S04]  /*8210*/  IMAD.IADD R20, R21, 0x1, -R20 ;  /* 0x0000000115147824 */ /* 0x000fc800078e0a14 */
[----:B------:R-:W-:-:S04]  /*8220*/  IMAD R3, R20, 0x20, R37 ;  /* 0x0000002014037824 */ /* 0x000fc800078e0225 */
        /* <DEDUP_REMOVED lines=23> */
.L_x_6164:
[----:B------:R-:W-:Y:S01]  /*83a0*/  IMAD R34, R23, R34, RZ ;  /* 0x0000002217227224 */ /* 0x000fe200078e02ff */
[----:B------:R-:W-:Y:S01]  /*83b0*/  BSSY B1, `(.L_x_5874) ;  /* 0x000001e000017945 */ /* 0x000fe20003800000 */
[----:B------:R-:W-:Y:S02]  /*83c0*/  CS2R R24, SRZ ;  /* 0x0000000000187805 */ /* 0x000fe4000001ff00 */
[----:B------:R-:W-:Y:S02]  /*83d0*/  CS2R R28, SRZ ;  /* 0x00000000001c7805 */ /* 0x000fe4000001ff00 */
[----:B------:R-:W-:Y:S02]  /*83e0*/  CS2R R20, SRZ ;  /* 0x0000000000147805 */ /* 0x000fe4000001ff00 */
[----:B------:R-:W-:Y:S02]  /*83f0*/  ISETP.GE.AND P0, PT, R37, R34, PT ;  /* 0x000000222500720c */ /* 0x000fe40003f06270 */
[----:B------:R-:W-:-:S11]  /*8400*/  CS2R R26, SRZ ;  /* 0x00000000001a7805 */ /* 0x000fd6000001ff00 */
[----:B------:R-:W-:Y:S05]  /*8410*/  @P0 BRA `(.L_x_5875) ;  /* 0x00000000005c0947 */ /* 0x000fea0003800000 */
[----:B------:R-:W4:Y:S01]  /*8420*/  LDL R11, [R1+0x54] ;  /* 0x00005400010b7983 */ /* 0x000f220000100800 */
[----:B------:R-:W-:Y:S01]  /*8430*/  ULDC UR4, c[0x0][0x3f4] ;  /* 0x0000fd0000047ab9 */ /* 0x000fe20000000800 */
[----:B--2---:R-:W-:Y:S01]  /*8440*/  IMAD.MOV.U32 R8, RZ, RZ, R0 ;  /* 0x000000ffff087224 */ /* 0x004fe200078e0000 */
[----:B------:R-:W-:Y:S01]  /*8450*/  ISETP.GE.AND P3, PT, R203, UR4, PT ;  /* 0x00000004cb007c0c */ /* 0x000fe2000bf66270 */
[----:B-1----:R-:W-:Y:S01]  /*8460*/  IMAD.MOV.U32 R9, RZ, RZ, R3 ;  /* 0x000000ffff097224 */ /* 0x002fe200078e0003 */
[----:B------:R-:W-:Y:S01]  /*8470*/  ISETP.GE.AND P2, PT, R190, UR4, PT ;  /* 0x00000004be007c0c */ /* 0x000fe2000bf46270 */
[----:B---3--:R-:W-:Y:S01]  /*8480*/  IMAD.MOV.U32 R15, RZ, RZ, R5 ;  /* 0x000000ffff0f7224 */ /* 0x008fe200078e0005 */
[----:B------:R-:W-:-:S09]  /*8490*/  CS2R R28, SRZ ;  /* 0x00000000001c7805 */ /* 0x000fd2000001ff00 */
[C---:B------:R-:W-:Y:S01]  /*84a0*/  @!P3 IMAD.SHL.U32 R33, R203.reuse, 0x2, RZ ;  /* 0x00000002cb21b824 */ /* 0x040fe200078e00ff */
[----:B------:R-:W-:Y:S02]  /*84b0*/  CS2R R26, SRZ ;  /* 0x00000000001a7805 */ /* 0x000fe4000001ff00 */
[----:B------:R-:W-:Y:S01]  /*84c0*/  CS2R R24, SRZ ;  /* 0x0000000000187805 */ /* 0x000fe2000001ff00 */
[----:B------:R-:W-:Y:S01]  /*84d0*/  @!P2 IMAD.WIDE R8, R190, 0x2, R8 ;  /* 0x00000002be08a825 */ /* 0x000fe200078e0208 */
[-C--:B------:R-:W-:Y:S02]  /*84e0*/  @!P3 IADD3 R30, P0, R0, R33.reuse, RZ ;  /* 0x00000021001eb210 */ /* 0x080fe40007f1e0ff */
[----:B----4-:R-:W-:Y:S01]  /*84f0*/  @!P3 IADD3 R32, P1, R14, R33, RZ ;  /* 0x000000210e20b210 */ /* 0x010fe20007f3e0ff */
[----:B------:R-:W-:Y:S01]  /*8500*/  @!P2 IMAD.WIDE R12, R190, 0x2, R14 ;  /* 0x00000002be0ca825 */ /* 0x000fe200078e020e */
[----:B------:R1:W5:Y:S04]  /*8510*/  @!P2 LD.E.64 R28, desc[UR40][R8.64] ;  /* 0x00000028081ca980 */ /* 0x000368000c101b00 */
[----:B------:R1:W5:Y:S01]  /*8520*/  @!P2 LD.E.64 R26, desc[UR40][R12.64] ;  /* 0x000000280c1aa980 */ /* 0x000362000c101b00 */
[----:B------:R-:W-:-:S05]  /*8530*/  @!P3 SHF.L.U64.HI R20, R203, 0x1, R11 ;  /* 0x00000001cb14b819 */ /* 0x000fca000001020b */
[--C-:B------:R-:W-:Y:S02]  /*8540*/  @!P3 IMAD.X R31, R3, 0x1, R20.reuse, P0 ;  /* 0x00000001031fb824 */ /* 0x100fe400000e0614 */
[----:B------:R-:W-:Y:S01]  /*8550*/  @!P3 IMAD.X R33, R5, 0x1, R20, P1 ;  /* 0x000000010521b824 */ /* 0x000fe200008e0614 */
[----:B------:R-:W-:Y:S02]  /*8560*/  CS2R R20, SRZ ;  /* 0x0000000000147805 */ /* 0x000fe4000001ff00 */
[----:B------:R1:W5:Y:S04]  /*8570*/  @!P3 LD.E.64 R24, desc[UR40][R30.64] ;  /* 0x000000281e18b980 */ /* 0x000368000c101b00 */
[----:B------:R1:W5:Y:S02]  /*8580*/  @!P3 LD.E.64 R20, desc[UR40][R32.64] ;  /* 0x000000282014b980 */ /* 0x000364000c101b00 */
.L_x_5875:
[----:B------:R-:W-:Y:S05]  /*8590*/  BSYNC B1 ;  /* 0x0000000000017941 */ /* 0x000fea0003800000 */
.L_x_5874:
[----:B---3-5:R-:W-:Y:S01]  /*85a0*/  IMAD.MOV.U32 R5, RZ, RZ, R28 ;  /* 0x000000ffff057224 */ /* 0x028fe200078e001c */
[----:B-1----:R-:W-:Y:S01]  /*85b0*/  MOV R3, R25 ;  /* 0x0000001900037202 */ /* 0x002fe20000000f00 */
[----:B------:R-:W-:Y:S01]  /*85c0*/  IMAD.MOV.U32 R8, RZ, RZ, R29 ;  /* 0x000000ffff087224 */ /* 0x000fe200078e001d */
[----:B------:R-:W-:Y:S01]  /*85d0*/  UMOV UR4, 0xffffffff ;  /* 0xffffffff00047882 */ /* 0x000fe20000000000 */
[----:B--2---:R-:W-:-:S03]  /*85e0*/  IMAD.MOV.U32 R0, RZ, RZ, R24 ;  /* 0x000000ffff007224 */ /* 0x004fc600078e0018 */
[----:B------:R-:W-:Y:S01]  /*85f0*/  PRMT R42, R5, 0x5410, R8 ;  /* 0x00005410052a7816 */ /* 0x000fe20000000008 */
[----:B------:R-:W-:Y:S01]  /*8600*/  IMAD.MOV.U32 R5, RZ, RZ, R26 ;  /* 0x000000ffff057224 */ /* 0x000fe200078e001a */
[----:B------:R-:W-:Y:S01]  /*8610*/  PRMT R40, R0, 0x5410, R3 ;  /* 0x0000541000287816 */ /* 0x000fe20000000003 */
[----:B------:R-:W-:Y:S02]  /*8620*/  IMAD.MOV.U32 R8, RZ, RZ, R27 ;  /* 0x000000ffff087224 */ /* 0x000fe400078e001b */
[----:B------:R-:W-:Y:S02]  /*8630*/  IMAD.MOV.U32 R0, RZ, RZ, R20 ;  /* 0x000000ffff007224 */ /* 0x000fe400078e0014 */
[----:B------:R-:W-:Y:S01]  /*8640*/  IMAD.MOV.U32 R3, RZ, RZ, R21 ;  /* 0x000000ffff037224 */ /* 0x000fe200078e0015 */
[----:B------:R-:W-:Y:S02]  /*8650*/  PRMT R44, R5, 0x5410, R8 ;  /* 0x00005410052c7816 */ /* 0x000fe40000000008 */
[----:B------:R-:W-:-:S02]  /*8660*/  CS2R R8, SRZ ;  /* 0x0000000000087805 */ /* 0x000fc4000001ff00 */
[----:B------:R-:W-:Y:S01]  /*8670*/  PRMT R43, R0, 0x5410, R3 ;  /* 0x00005410002b7816 */ /* 0x000fe20000000003 */
[----:B------:R-:W-:Y:S06]  /*8680*/  BRA.DIV UR4, `(.L_x_5876) ;  /* 0x0000018204807947 */ /* 0x000fec000b800000 */
[----:B------:R1:W2:Y:S04]  /*8690*/  SHFL.IDX PT, R3, R6, 0x1, 0x1c1f ;  /* 0x003c1f0006037f89 */ /* 0x0002a800000e0000 */
[----:B------:R1:W3:Y:S04]  /*86a0*/  SHFL.IDX PT, R0, R4, 0x1, 0x1c1f ;  /* 0x003c1f0004007f89 */ /* 0x0002e800000e0000 */
[----:B------:R1:W0:Y:S04]  /*86b0*/  SHFL.IDX PT, R5, R10, 0x1, 0x1c1f ;  /* 0x003c1f000a057f89 */ /* 0x00022800000e0000 */
[----:B----4-:R1:W4:Y:S02]  /*86c0*/  SHFL.IDX PT, R14, R7, 0x1, 0x1c1f ;  /* 0x003c1f00070e7f89 */ /* 0x01032400000e0000 */
.L_x_6170:
[----:B01----:R-:W5:Y:S01]  /*86d0*/  LDL R6, [R1+0x50] ;  /* 0x0000500001067983 */ /* 0x003f620000100800 */
[----:B------:R-:W-:Y:S01]  /*86e0*/  VIADD R37, R37, 0x20 ;  /* 0x0000002025257836 */ /* 0x000fe20000000000 */
[----:B------:R-:W-:Y:S01]  /*86f0*/  BSSY B1, `(.L_x_5877) ;  /* 0x0000022000017945 */ /* 0x000fe20003800000 */
[----:B------:R-:W-:Y:S02]  /*8700*/  SHF.L.U32 R36, R196, 0x6, RZ ;  /* 0x00000006c4247819 */ /* 0x000fe400000006ff */
[----:B------:R-:W-:Y:S02]  /*8710*/  CS2R R30, SRZ ;  /* 0x00000000001e7805 */ /* 0x000fe4000001ff00 */
[----:B------:R-:W-:Y:S02]  /*8720*/  CS2R R10, SRZ ;  /* 0x00000000000a7805 */ /* 0x000fe4000001ff00 */
[----:B------:R-:W-:Y:S02]  /*8730*/  ISETP.GE.AND P0, PT, R37, R34, PT ;  /* 0x000000222500720c */ /* 0x000fe40003f06270 */
[----:B------:R-:W-:-:S02]  /*8740*/  CS2R R12, SRZ ;  /* 0x00000000000c7805 */ /* 0x000fc4000001ff00 */
[----:B-----5:R-:W-:-:S04]  /*8750*/  LEA.HI R4, R6, R6, RZ, 0x1 ;  /* 0x0000000606047211 */ /* 0x020fc800078f08ff */
[----:B------:R-:W-:-:S05]  /*8760*/  LOP3.LUT R4, R4, 0xfffffffe, RZ, 0xc0, !PT ;  /* 0xfffffffe04047812 */ /* 0x000fca00078ec0ff */
[----:B------:R-:W-:-:S05]  /*8770*/  IMAD.IADD R4, R6, 0x1, -R4 ;  /* 0x0000000106047824 */ /* 0x000fca00078e0a04 */
[----:B------:R-:W-:Y:S01]  /*8780*/  SHF.L.U32 R35, R4, 0x1f, RZ ;  /* 0x0000001f04237819 */ /* 0x000fe200000006ff */
[----:B------:R-:W-:Y:S06]  /*8790*/  @P0 BRA `(.L_x_5878) ;  /* 0x00000000005c0947 */ /* 0x000fec0003800000 */
[----:B------:R-:W4:Y:S01]  /*87a0*/  LDL R15, [R1+0x54] ;  /* 0x00005400010f7983 */ /* 0x000f220000100800 */
[----:B------:R-:W-:Y:S01]  /*87b0*/  ULDC UR4, c[0x0][0x3f4] ;  /* 0x0000fd0000047ab9 */ /* 0x000fe20000000800 */
[----:B---3--:R-:W-:Y:S01]  /*87c0*/  IMAD.MOV.U32 R6, RZ, RZ, R0 ;  /* 0x000000ffff067224 */ /* 0x008fe200078e0000 */
[----:B------:R-:W-:Y:S01]  /*87d0*/  ISETP.GE.AND P2, PT, R190, UR4, PT ;  /* 0x00000004be007c0c */ /* 0x000fe2000bf46270 */
[----:B--2---:R-:W-:Y:S01]  /*87e0*/  IMAD.MOV.U32 R7, RZ, RZ, R3 ;  /* 0x000000ffff077224 */ /* 0x004fe200078e0003 */
[----:B------:R-:W-:Y:S02]  /*87f0*/  ISETP.GE.AND P3, PT, R203, UR4, PT ;  /* 0x00000004cb007c0c */ /* 0x000fe4000bf66270 */
[----:B------:R-:W-:-:S09]  /*8800*/  CS2R R30, SRZ ;  /* 0x00000000001e7805 */ /* 0x000fd2000001ff00 */
[----:B------:R-:W-:-:S04]  /*8810*/  @!P2 IMAD.WIDE R32, R190, 0x2, R6 ;  /* 0x00000002be20a825 */ /* 0x000fc800078e0206 */
[C---:B------:R-:W-:Y:S01]  /*8820*/  @!P3 IMAD.SHL.U32 R7, R203.reuse, 0x2, RZ ;  /* 0x00000002cb07b824 */ /* 0x040fe200078e00ff */
[----:B------:R-:W-:Y:S02]  /*8830*/  CS2R R12, SRZ ;  /* 0x00000000000c7805 */ /* 0x000fe4000001ff00 */
[----:B------:R-:W-:Y:S01]  /*8840*/  CS2R R8, SRZ ;  /* 0x0000000000087805 */ /* 0x000fe2000001ff00 */
[----:B------:R0:W5:Y:S01]  /*8850*/  @!P2 LD.E.64 R30, desc[UR40][R32.64] ;  /* 0x00000028201ea980 */ /* 0x000162000c101b00 */
[-C--:B------:R-:W-:Y:S02]  /*8860*/  @!P3 IADD3 R6, P0, R0, R7.reuse, RZ ;  /* 0x000000070006b210 */ /* 0x080fe40007f1e0ff */
[----:B----4-:R-:W-:Y:S02]  /*8870*/  @!P3 IADD3 R4, P1, R14, R7, RZ ;  /* 0x000000070e04b210 */ /* 0x010fe40007f3e0ff */
[----:B------:R-:W-:Y:S01]  /*8880*/  @!P3 SHF.L.U64.HI R10, R203, 0x1, R15 ;  /* 0x00000001cb0ab819 */ /* 0x000fe2000001020f */
[----:B------:R-:W-:-:S04]  /*8890*/  IMAD.MOV.U32 R15, RZ, RZ, R5 ;  /* 0x000000ffff0f7224 */ /* 0x000fc800078e0005 */
[--C-:B------:R-:W-:Y:S02]  /*88a0*/  @!P3 IMAD.X R7, R3, 0x1, R10.reuse, P0 ;  /* 0x000000010307b824 */ /* 0x100fe400000e060a */
[----:B------:R-:W-:Y:S01]  /*88b0*/  @!P3 IMAD.X R5, R5, 0x1, R10, P1 ;  /* 0x000000010505b824 */ /* 0x000fe200008e060a */
[----:B------:R-:W-:Y:S01]  /*88c0*/  CS2R R10, SRZ ;  /* 0x00000000000a7805 */ /* 0x000fe2000001ff00 */
[----:B------:R-:W-:Y:S01]  /*88d0*/  @!P2 IMAD.WIDE R14, R190, 0x2, R14 ;  /* 0x00000002be0ea825 */ /* 0x000fe200078e020e */
[----:B------:R0:W5:Y:S04]  /*88e0*/  @!P3 LD.E.64 R8, desc[UR40][R6.64] ;  /* 0x000000280608b980 */ /* 0x000168000c101b00 */
[----:B------:R0:W5:Y:S04]  /*88f0*/  @!P2 LD.E.64 R12, desc[UR40][R14.64] ;  /* 0x000000280e0ca980 */ /* 0x000168000c101b00 */
[----:B------:R0:W5:Y:S02]  /*8900*/  @!P3 LD.E.64 R10, desc[UR40][R4.64] ;  /* 0x00000028040ab980 */ /* 0x000164000c101b00 */
.L_x_5878:
[----:B------:R-:W-:Y:S05]  /*8910*/  BSYNC B1 ;  /* 0x0000000000017941 */ /* 0x000fea0003800000 */
.L_x_5877:
[----:B0-----:R-:W0:Y:S01]  /*8920*/  S2R R15, SR_TID.X ;  /* 0x00000000000f7919 */ /* 0x001e220000002100 */
[----:B------:R-:W1:Y:S01]  /*8930*/  SYNCS.PHASECHK.TRANS64.TRYWAIT P0, [R2+URZ+0x28c00], R35 ;  /* 0x028c0023020075a7 */ /* 0x000e62000800017f */
[----:B--2---:R-:W-:Y:S01]  /*8940*/  LOP3.LUT R3, R36, 0x1c0, RZ, 0xc0, !PT ;  /* 0x000001c024037812 */ /* 0x004fe200078ec0ff */
[----:B-----5:R-:W-:Y:S01]  /*8950*/  IMAD.MOV.U32 R4, RZ, RZ, R8 ;  /* 0x000000ffff047224 */ /* 0x020fe200078e0008 */
[----:B------:R-:W-:Y:S01]  /*8960*/  VIADDMNMX R41, R34, -R195, 0x40, PT ;  /* 0x0000004022297446 */ /* 0x000fe200038009c3 */
[----:B------:R-:W-:Y:S01]  /*8970*/  IMAD.MOV.U32 R5, RZ, RZ, R31 ;  /* 0x000000ffff057224 */ /* 0x000fe200078e001f */
[----:B---3--:R-:W-:Y:S01]  /*8980*/  LOP3.LUT R0, R3, 0x18, R16, 0xf8, !PT ;  /* 0x0000001803007812 */ /* 0x008fe200078ef810 */
[----:B------:R-:W-:Y:S01]  /*8990*/  IMAD.MOV.U32 R6, RZ, RZ, R10 ;  /* 0x000000ffff067224 */ /* 0x000fe200078e000a */
[----:B------:R-:W-:Y:S01]  /*89a0*/  SHF.R.U32.HI R3, RZ, 0x3, R3 ;  /* 0x00000003ff037819 */ /* 0x000fe20000011603 */
[----:B------:R-:W-:Y:S01]  /*89b0*/  BSSY B1, `(.L_x_5879) ;  /* 0x0000018000017945 */ /* 0x000fe20003800000 */
[----:B------:R-:W-:-:S02]  /*89c0*/  PRMT R45, R4, 0x7610, R45 ;  /* 0x00007610042d7816 */ /* 0x000fc4000000002d */
[----:B------:R-:W-:Y:S01]  /*89d0*/  LOP3.LUT R0, R0, R3, RZ, 0x3c, !PT ;  /* 0x0000000300007212 */ /* 0x000fe200078e3cff */
[----:B------:R-:W-:Y:S01]  /*89e0*/  IMAD.MOV.U32 R3, RZ, RZ, R9 ;  /* 0x000000ffff037224 */ /* 0x000fe200078e0009 */
[----:B------:R-:W-:Y:S02]  /*89f0*/  MOV R4, R30 ;  /* 0x0000001e00047202 */ /* 0x000fe40000000f00 */
[----:B------:R-:W-:Y:S01]  /*8a00*/  PRMT R46, R5, 0x5410, R6 ;  /* 0x00005410052e7816 */ /* 0x000fe20000000006 */
[----:B------:R-:W-:Y:S01]  /*8a10*/  IMAD.MOV.U32 R5, RZ, RZ, R13 ;  /* 0x000000ffff057224 */ /* 0x000fe200078e000d */
[----:B----4-:R-:W-:Y:S02]  /*8a20*/  PRMT R14, R3, 0x7610, R14 ;  /* 0x00007610030e7816 */ /* 0x010fe4000000000e */
[----:B------:R-:W-:Y:S01]  /*8a30*/  PRMT R45, R45, 0x5410, R4 ;  /* 0x000054102d2d7816 */ /* 0x000fe20000000004 */
[----:B------:R-:W-:Y:S01]  /*8a40*/  IMAD.MOV.U32 R4, RZ, RZ, R12 ;  /* 0x000000ffff047224 */ /* 0x000fe200078e000c */
[----:B------:R-:W-:-:S02]  /*8a50*/  LOP3.LUT P2, RZ, R196, 0x4, RZ, 0xc0, !PT ;  /* 0x00000004c4ff7812 */ /* 0x000fc4000784c0ff */
[----:B------:R-:W-:Y:S02]  /*8a60*/  ISETP.GE.AND P1, PT, R192, R41, PT ;  /* 0x00000029c000720c */ /* 0x000fe40003f26270 */
[----:B------:R-:W-:Y:S01]  /*8a70*/  PRMT R47, R4, 0x7610, R47 ;  /* 0x00007610042f7816 */ /* 0x000fe2000000002f */
[----:B0-----:R-:W-:-:S05]  /*8a80*/  VIADD R15, R15, 0xffffff80 ;  /* 0xffffff800f0f7836 */ /* 0x001fca0000000000 */
[----:B------:R-:W-:-:S04]  /*8a90*/  SHF.R.S32.HI R7, RZ, 0x1f, R15 ;  /* 0x0000001fff077819 */ /* 0x000fc8000001140f */
[----:B------:R-:W-:-:S04]  /*8aa0*/  LEA.HI R7, R7, R15, RZ, 0x5 ;  /* 0x0000000f07077211 */ /* 0x000fc800078f28ff */
[----:B------:R-:W-:-:S05]  /*8ab0*/  SHF.R.S32.HI R7, RZ, 0x5, R7 ;  /* 0x00000005ff077819 */ /* 0x000fca0000011407 */
[----:B------:R-:W-:Y:S02]  /*8ac0*/  IMAD R3, R7, 0x200, R0 ;  /* 0x0000020007037824 */ /* 0x000fe400078e0200 */
[----:B------:R-:W-:Y:S02]  /*8ad0*/  IMAD.MOV.U32 R0, RZ, RZ, R11 ;  /* 0x000000ffff007224 */ /* 0x000fe400078e000b */
[----:B------:R-:W-:-:S03]  /*8ae0*/  IMAD R3, R3, 0x2, R2 ;  /* 0x0000000203037824 */ /* 0x000fc600078e0202 */
[----:B------:R-:W-:Y:S01]  /*8af0*/  PRMT R14, R14, 0x5410, R0 ;  /* 0x000054100e0e7816 */ /* 0x000fe20000000000 */
[C---:B------:R-:W-:Y:S01]  /*8b00*/  VIADD R0, R3.reuse, 0x20440 ;  /* 0x0002044003007836 */ /* 0x040fe20000000000 */
[----:B------:R-:W-:Y:S01]  /*8b10*/  IADD3 R4, R3, 0x20400, RZ ;  /* 0x0002040003047810 */ /* 0x000fe20007ffe0ff */
[----:B-1----:R-:W-:Y:S06]  /*8b20*/  @!P0 BRA `(.L_x_5880) ;  /* 0x0000017c00c88947 */ /* 0x002fec0003800000 */
.L_x_6171:
[----:B------:R-:W-:Y:S05]  /*8b30*/  BSYNC B1 ;  /* 0x0000000000017941 */ /* 0x000fea0003800000 */
.L_x_5879:
[----:B------:R-:W-:Y:S01]  /*8b40*/  BSSY B1, `(.L_x_5881) ;  /* 0x000005f000017945 */ /* 0x000fe20003800000 */
[----:B------:R-:W-:Y:S01]  /*8b50*/  PRMT R47, R47, 0x5410, R5 ;  /* 0x000054102f2f7816 */ /* 0x000fe20000000005 */
[----:B------:R-:W-:Y:S02]  /*8b60*/  @P2 VIADD R0, R4, 0xffffffc0 ;  /* 0xffffffc004002836 */ /* 0x000fe40000000000 */
[----:B------:R-:W-:Y:S05]  /*8b70*/  @P1 BRA `(.L_x_5882) ;  /* 0x00000004006c1947 */ /* 0x000fea0003800000 */
[----:B------:R-:W1:Y:S01]  /*8b80*/  LDC R4, c[0x0][0x3f4] ;  /* 0x0000fd00ff047b82 */ /* 0x000e620000000800 */
[----:B------:R-:W-:Y:S01]  /*8b90*/  BSSY B2, `(.L_x_5883) ;  /* 0x000002e000027945 */ /* 0x000fe20003800000 */
[-C--:B-1----:R-:W-:Y:S02]  /*8ba0*/  ISETP.GE.AND P0, PT, R190, R4.reuse, PT ;  /* 0x00000004be00720c */ /* 0x082fe40003f06270 */
[----:B------:R-:W-:-:S11]  /*8bb0*/  ISETP.GE.AND P1, PT, R203, R4, PT ;  /* 0x00000004cb00720c */ /* 0x000fd60003f26270 */
[----:B------:R-:W-:Y:S05]  /*8bc0*/  @P0 BRA `(.L_x_5884) ;  /* 0x0000000000a80947 */ /* 0x000fea0003800000 */
[----:B------:R-:W1:Y:S01]  /*8bd0*/  LDS.128 R4, [R3+0x20400] ;  /* 0x0204000003047984 */ /* 0x000e620000000c00 */
[----:B------:R-:W-:Y:S01]  /*8be0*/  SHF.R.U32.HI R32, RZ, 0x10, R29 ;  /* 0x00000010ff207819 */ /* 0x000fe2000001161d */
[----:B------:R-:W-:Y:S01]  /*8bf0*/  HADD2.F32 R33, -RZ, R44.H0_H0 ;  /* 0x2000002cff217230 */ /* 0x000fe20000004100 */
[----:B------:R-:W-:Y:S02]  /*8c00*/  SHF.R.U32.HI R34, RZ, 0x10, R27 ;  /* 0x00000010ff227819 */ /* 0x000fe4000001161b */
[----:B------:R-:W-:Y:S01]  /*8c10*/  SHF.R.U64 R39, R28, 0x10, R29 ;  /* 0x000000101c277819 */ /* 0x000fe2000000121d */
[----:B------:R-:W-:Y:S01]  /*8c20*/  HADD2.F32 R32, -RZ, R32.H0_H0 ;  /* 0x20000020ff207230 */ /* 0x000fe20000004100 */
[----:B------:R-:W-:Y:S01]  /*8c30*/  SHF.R.U64 R38, R26, 0x10, R27 ;  /* 0x000000101a267819 */ /* 0x000fe2000000121b */
[----:B------:R-:W-:Y:S02]  /*8c40*/  HADD2.F32 R34, -RZ, R34.H0_H0 ;  /* 0x20000022ff227230 */ /* 0x000fe40000004100 */
[----:B------:R-:W-:-:S02]  /*8c50*/  HADD2.F32 R29, -RZ, R42.H0_H0 ;  /* 0x2000002aff1d7230 */ /* 0x000fc40000004100 */
[--C-:B-1----:R-:W-:Y:S02]  /*8c60*/  HADD2.F32 R27, -RZ, R7.reuse.H0_H0 ;  /* 0x20000007ff1b7230 */ /* 0x102fe40000004100 */
[----:B------:R-:W-:Y:S02]  /*8c70*/  HADD2.F32 R28, -RZ, R7.H1_H1 ;  /* 0x30000007ff1c7230 */ /* 0x000fe40000004100 */
[--C-:B------:R-:W-:Y:S02]  /*8c80*/  HADD2.F32 R7, -RZ, R4.reuse.H0_H0 ;  /* 0x20000004ff077230 */ /* 0x100fe40000004100 */
[----:B------:R-:W-:Y:S02]  /*8c90*/  HADD2.F32 R4, -RZ, R4.H1_H1 ;  /* 0x30000004ff047230 */ /* 0x000fe40000004100 */
[C---:B------:R-:W-:Y:S01]  /*8ca0*/  FMUL.FTZ R36, R28.reuse, R34 ;  /* 0x000000221c247220 */ /* 0x040fe20000410000 */
[----:B0-----:R-:W-:Y:S01]  /*8cb0*/  FMUL.FTZ R35, R28, R32 ;  /* 0x000000201c237220 */ /* 0x001fe20000410000 */
[----:B------:R-:W-:-:S02]  /*8cc0*/  HADD2.F32 R15, -RZ, R6.H0_H0 ;  /* 0x20000006ff0f7230 */ /* 0x000fc40000004100 */
[C---:B------:R-:W-:Y:S01]  /*8cd0*/  FMUL.FTZ R28, R4.reuse, R33 ;  /* 0x00000021041c7220 */ /* 0x040fe20000410000 */
[C---:B------:R-:W-:Y:S01]  /*8ce0*/  FFMA.FTZ R36, R27.reuse, R32, -R36 ;  /* 0x000000201b247223 */ /* 0x040fe20000010824 */
[----:B------:R-:W-:Y:S01]  /*8cf0*/  FFMA.FTZ R37, R27, R34, R35 ;  /* 0x000000221b257223 */ /* 0x000fe20000010023 */
[----:B------:R-:W-:Y:S02]  /*8d00*/  HADD2.F32 R26, -RZ, R6.H1_H1 ;  /* 0x30000006ff1a7230 */ /* 0x000fe40000004100 */
[-C--:B------:R-:W-:Y:S01]  /*8d10*/  FMUL.FTZ R34, R4, R29.reuse ;  /* 0x0000001d04227220 */ /* 0x080fe20000410000 */
[C---:B------:R-:W-:Y:S01]  /*8d20*/  FFMA.FTZ R32, R7.reuse, R29, -R28 ;  /* 0x0000001d07207223 */ /* 0x040fe2000001081c */
[--C-:B------:R-:W-:Y:S02]  /*8d30*/  HADD2.F32 R6, -RZ, R5.reuse.H0_H0 ;  /* 0x20000005ff067230 */ /* 0x100fe40000004100 */
[----:B------:R-:W-:Y:S02]  /*8d40*/  HADD2.F32 R29, -RZ, R44.H1_H1 ;  /* 0x3000002cff1d7230 */ /* 0x000fe40000004100 */
[----:B------:R-:W-:Y:S01]  /*8d50*/  FFMA.FTZ R33, R7, R33, R34 ;  /* 0x0000002107217223 */ /* 0x000fe20000010022 */
[----:B------:R-:W-:-:S02]  /*8d60*/  HADD2.F32 R5, -RZ, R5.H1_H1 ;  /* 0x30000005ff057230 */ /* 0x000fc40000004100 */
[----:B------:R-:W-:Y:S02]  /*8d70*/  HADD2.F32 R27, -RZ, R42.H1_H1 ;  /* 0x3000002aff1b7230 */ /* 0x000fe40000004100 */
[C---:B------:R-:W-:Y:S01]  /*8d80*/  FMUL.FTZ R34, R26.reuse, R29 ;  /* 0x0000001d1a227220 */ /* 0x040fe20000410000 */
[----:B------:R-:W-:Y:S02]  /*8d90*/  HADD2.F32 R28, -RZ, R38.H0_H0 ;  /* 0x20000026ff1c7230 */ /* 0x000fe40000004100 */
[----:B------:R-:W-:Y:S02]  /*8da0*/  HADD2.F32 R4, -RZ, R39.H0_H0 ;  /* 0x20000027ff047230 */ /* 0x000fe40000004100 */
[-C--:B------:R-:W-:Y:S01]  /*8db0*/  FMUL.FTZ R26, R26, R27.reuse ;  /* 0x0000001b1a1a7220 */ /* 0x080fe20000410000 */
[----:B------:R-:W-:Y:S01]  /*8dc0*/  FFMA.FTZ R34, R15, R27, -R34 ;  /* 0x0000001b0f227223 */ /* 0x000fe20000010822 */
[C---:B------:R-:W-:Y:S01]  /*8dd0*/  FMUL.FTZ R7, R5.reuse, R28 ;  /* 0x0000001c05077220 */ /* 0x040fe20000410000 */
[----:B------:R-:W-:Y:S01]  /*8de0*/  FMUL.FTZ R35, R5, R4 ;  /* 0x0000000405237220 */ /* 0x000fe20000410000 */
[----:B------:R-:W-:-:S02]  /*8df0*/  FFMA.FTZ R15, R15, R29, R26 ;  /* 0x0000001d0f0f7223 */ /* 0x000fc4000001001a */
[C---:B------:R-:W-:Y:S01]  /*8e00*/  FFMA.FTZ R5, R6.reuse, R4, -R7 ;  /* 0x0000000406057223 */ /* 0x040fe20000010807 */
[----:B------:R-:W-:Y:S01]  /*8e10*/  F2FP.F16.F32.PACK_AB R7, R37, R36 ;  /* 0x000000242507723e */ /* 0x000fe200000000ff */
[----:B------:R-:W-:Y:S01]  /*8e20*/  FFMA.FTZ R28, R6, R28, R35 ;  /* 0x0000001c061c7223 */ /* 0x000fe20000010023 */
[----:B------:R-:W-:Y:S02]  /*8e30*/  F2FP.F16.F32.PACK_AB R4, R33, R32 ;  /* 0x000000202104723e */ /* 0x000fe400000000ff */
[----:B------:R-:W-:Y:S02]  /*8e40*/  F2FP.F16.F32.PACK_AB R6, R15, R34 ;  /* 0x000000220f06723e */ /* 0x000fe400000000ff */
[----:B------:R-:W-:-:S05]  /*8e50*/  F2FP.F16.F32.PACK_AB R5, R28, R5 ;  /* 0x000000051c05723e */ /* 0x000fca00000000ff */
[----:B------:R1:W-:Y:S02]  /*8e60*/  STS.128 [R3+0x20400], R4 ;  /* 0x0204000403007388 */ /* 0x0003e40000000c00 */
.L_x_5884:
[----:B------:R-:W-:Y:S05]  /*8e70*/  BSYNC B2 ;  /* 0x0000000000027941 */ /* 0x000fea0003800000 */
.L_x_5883:
[----:B------:R-:W-:Y:S05]  /*8e80*/  @P1 BRA `(.L_x_5882) ;  /* 0x0000000000a81947 */ /* 0x000fea0003800000 */
[----:B-1----:R-:W1:Y:S01]  /*8e90*/  LDS.128 R4, [R0] ;  /* 0x0000000000047984 */ /* 0x002e620000000c00 */
[----:B------:R-:W-:Y:S01]  /*8ea0*/  SHF.R.U32.HI R26, RZ, 0x10, R25 ;  /* 0x00000010ff1a7819 */ /* 0x000fe20000011619 */
[----:B------:R-:W-:Y:S01]  /*8eb0*/  HADD2.F32 R27, -RZ, R43.H0_H0 ;  /* 0x2000002bff1b7230 */ /* 0x000fe20000004100 */
[----:B------:R-:W-:Y:S02]  /*8ec0*/  SHF.R.U32.HI R28, RZ, 0x10, R21 ;  /* 0x00000010ff1c7819 */ /* 0x000fe40000011615 */
[----:B0-----:R-:W-:Y:S01]  /*8ed0*/  SHF.R.U64 R35, R24, 0x10, R25 ;  /* 0x0000001018237819 */ /* 0x001fe20000001219 */
        /* <DEDUP_REMOVED lines=16> */
[C---:B------:R-:W-:Y:S01]  /*8fe0*/  FFMA.FTZ R26, R7.reuse, R25, -R24 ;  /* 0x00000019071a7223 */ /* 0x040fe20000010818 */
[----:B------:R-:W-:Y:S02]  /*8ff0*/  HADD2.F32 R6, -RZ, R5.H0_H0 ;  /* 0x20000005ff067230 */ /* 0x000fe40000004100 */
        /* <DEDUP_REMOVED lines=18> */
[----:B------:R2:W-:Y:S02]  /*9120*/  STS.128 [R0], R4 ;  /* 0x0000000400007388 */ /* 0x0005e40000000c00 */
.L_x_5882:
[----:B------:R-:W-:Y:S05]  /*9130*/  BSYNC B1 ;  /* 0x0000000000017941 */ /* 0x000fea0003800000 */
.L_x_5881:
        /* <DEDUP_REMOVED lines=11> */
[----:B------:R-:W-:Y:S01]  /*91f0*/  SHF.R.U32.HI R26, RZ, 0x10, R13 ;  /* 0x00000010ff1a7819 */ /* 0x000fe2000001160d */
[----:B------:R-:W-:Y:S01]  /*9200*/  HADD2.F32 R21, -RZ, R45.H1_H1 ;  /* 0x3000002dff157230 */ /* 0x000fe20000004100 */
[----:B------:R-:W-:Y:S01]  /*9210*/  SHF.R.U64 R32, R30, 0x10, R31 ;  /* 0x000000101e207819 */ /* 0x000fe2000000121f */
[----:B------:R-:W-:Y:S01]  /*9220*/  HADD2.F32 R24, -RZ, R24.H0_H0 ;  /* 0x20000018ff187230 */ /* 0x000fe20000004100 */
[----:B------:R-:W-:Y:S01]  /*9230*/  SHF.R.U64 R30, R12, 0x10, R13 ;  /* 0x000000100c1e7819 */ /* 0x000fe2000000120d */
[----:B------:R-:W-:Y:S02]  /*9240*/  HADD2.F32 R26, -RZ, R26.H0_H0 ;  /* 0x2000001aff1a7230 */ /* 0x000fe40000004100 */
[----:B-1----:R-:W-:-:S02]  /*9250*/  HADD2.F32 R15, -RZ, R7.H0_H0 ;  /* 0x20000007ff0f7230 */ /* 0x002fc40000004100 */
[----:B------:R-:W-:Y:S02]  /*9260*/  HADD2.F32 R20, -RZ, R7.H1_H1 ;  /* 0x30000007ff147230 */ /* 0x000fe40000004100 */
[--C-:B------:R-:W-:Y:S02]  /*9270*/  HADD2.F32 R7, -RZ, R4.reuse.H0_H0 ;  /* 0x20000004ff077230 */ /* 0x100fe40000004100 */
[----:B------:R-:W-:Y:S02]  /*9280*/  HADD2.F32 R4, -RZ, R4.H1_H1 ;  /* 0x30000004ff047230 */ /* 0x000fe40000004100 */
[C---:B------:R-:W-:Y:S01]  /*9290*/  FMUL.FTZ R28, R20.reuse, R26 ;  /* 0x0000001a141c7220 */ /* 0x040fe20000410000 */
[-C--:B------:R-:W-:Y:S01]  /*92a0*/  FMUL.FTZ R27, R20, R24.reuse ;  /* 0x00000018141b7220 */ /* 0x080fe20000410000 */
[--C-:B------:R-:W-:Y:S02]  /*92b0*/  HADD2.F32 R12, -RZ, R6.reuse.H0_H0 ;  /* 0x20000006ff0c7230 */ /* 0x100fe40000004100 */
[----:B------:R-:W-:Y:S01]  /*92c0*/  FMUL.FTZ R20, R4, R25 ;  /* 0x0000001904147220 */ /* 0x000fe20000410000 */
[C---:B------:R-:W-:Y:S01]  /*92d0*/  FFMA.FTZ R28, R15.reuse, R24, -R28 ;  /* 0x000000180f1c7223 */ /* 0x040fe2000001081c */
[----:B------:R-:W-:Y:S01]  /*92e0*/  FFMA.FTZ R29, R15, R26, R27 ;  /* 0x0000001a0f1d7223 */ /* 0x000fe2000001001b */
[----:B------:R-:W-:-:S02]  /*92f0*/  HADD2.F32 R13, -RZ, R6.H1_H1 ;  /* 0x30000006ff0d7230 */ /* 0x000fc40000004100 */
[-C--:B------:R-:W-:Y:S01]  /*9300*/  FMUL.FTZ R26, R4, R21.reuse ;  /* 0x00000015041a7220 */ /* 0x080fe20000410000 */
[C---:B------:R-:W-:Y:S01]  /*9310*/  FFMA.FTZ R24, R7.reuse, R21, -R20 ;  /* 0x0000001507187223 */ /* 0x040fe20000010814 */
[----:B------:R-:W-:Y:S02]  /*9320*/  HADD2.F32 R6, -RZ, R5.H0_H0 ;  /* 0x20000005ff067230 */ /* 0x000fe40000004100 */
[----:B------:R-:W-:Y:S02]  /*9330*/  HADD2.F32 R21, -RZ, R47.H1_H1 ;  /* 0x3000002fff157230 */ /* 0x000fe40000004100 */
[----:B------:R-:W-:Y:S01]  /*9340*/  FFMA.FTZ R25, R7, R25, R26 ;  /* 0x0000001907197223 */ /* 0x000fe2000001001a */
[----:B------:R-:W-:Y:S02]  /*9350*/  HADD2.F32 R15, -RZ, R46.H0_H0 ;  /* 0x2000002eff0f7230 */ /* 0x000fe40000004100 */
[----:B------:R-:W-:Y:S02]  /*9360*/  HADD2.F32 R5, -RZ, R5.H1_H1 ;  /* 0x30000005ff057230 */ /* 0x000fe40000004100 */
[----:B------:R-:W-:Y:S01]  /*9370*/  FMUL.FTZ R27, R13, R21 ;  /* 0x000000150d1b7220 */ /* 0x000fe20000410000 */
[----:B------:R-:W-:-:S02]  /*9380*/  HADD2.F32 R20, -RZ, R30.H0_H0 ;  /* 0x2000001eff147230 */ /* 0x000fc40000004100 */
[-C--:B------:R-:W-:Y:S01]  /*9390*/  FMUL.FTZ R26, R13, R15.reuse ;  /* 0x0000000f0d1a7220 */ /* 0x080fe20000410000 */
[----:B------:R-:W-:Y:S02]  /*93a0*/  HADD2.F32 R4, -RZ, R32.H0_H0 ;  /* 0x20000020ff047230 */ /* 0x000fe40000004100 */
[C---:B------:R-:W-:Y:S01]  /*93b0*/  FFMA.FTZ R27, R12.reuse, R15, -R27 ;  /* 0x0000000f0c1b7223 */ /* 0x040fe2000001081b */
[C---:B------:R-:W-:Y:S01]  /*93c0*/  FMUL.FTZ R7, R5.reuse, R20 ;  /* 0x0000001405077220 */ /* 0x040fe20000410000 */
[----:B------:R-:W-:Y:S01]  /*93d0*/  FFMA.FTZ R26, R12, R21, R26 ;  /* 0x000000150c1a7223 */ /* 0x000fe2000001001a */
[-C--:B------:R-:W-:Y:S02]  /*93e0*/  FMUL.FTZ R13, R5, R4.reuse ;  /* 0x00000004050d7220 */ /* 0x080fe40000410000 */
[C---:B------:R-:W-:Y:S01]  /*93f0*/  FFMA.FTZ R5, R6.reuse, R4, -R7 ;  /* 0x0000000406057223 */ /* 0x040fe20000010807 */
[----:B------:R-:W-:Y:S01]  /*9400*/  F2FP.F16.F32.PACK_AB R7, R29, R28 ;  /* 0x0000001c1d07723e */ /* 0x000fe200000000ff */
[----:B------:R-:W-:Y:S01]  /*9410*/  FFMA.FTZ R20, R6, R20, R13 ;  /* 0x0000001406147223 */ /* 0x000fe2000001000d */
[----:B------:R-:W-:-:S02]  /*9420*/  F2FP.F16.F32.PACK_AB R6, R26, R27 ;  /* 0x0000001b1a06723e */ /* 0x000fc400000000ff */
[----:B------:R-:W-:Y:S02]  /*9430*/  F2FP.F16.F32.PACK_AB R4, R25, R24 ;  /* 0x000000181904723e */ /* 0x000fe400000000ff */
[----:B------:R-:W-:-:S05]  /*9440*/  F2FP.F16.F32.PACK_AB R5, R20, R5 ;  /* 0x000000051405723e */ /* 0x000fca00000000ff */
[----:B------:R1:W-:Y:S02]  /*9450*/  STS.128 [R3+0x21400], R4 ;  /* 0x0214000403007388 */ /* 0x0003e40000000c00 */
.L_x_5887:
[----:B------:R-:W-:Y:S05]  /*9460*/  BSYNC B1 ;  /* 0x0000000000017941 */ /* 0x000fea0003800000 */
.L_x_5886:
[----:B------:R-:W-:Y:S05]  /*9470*/  @P1 BRA `(.L_x_5885) ;  /* 0x0000001400d81947 */ /* 0x000fea0003800000 */
[----:B-1----:R-:W1:Y:S01]  /*9480*/  LDS.128 R4, [R0+0x1000] ;  /* 0x0010000000047984 */ /* 0x002e620000000c00 */
[----:B------:R-:W-:Y:S01]  /*9490*/  SHF.R.U32.HI R15, RZ, 0x10, R11 ;  /* 0x00000010ff0f7819 */ /* 0x000fe2000001160b */
[----:B------:R-:W-:Y:S01]  /*94a0*/  HADD2.F32 R13, -RZ, R46.H1_H1 ;  /* 0x3000002eff0d7230 */ /* 0x000fe20000004100 */
[----:B------:R-:W-:Y:S02]  /*94b0*/  SHF.R.U32.HI R12, RZ, 0x10, R9 ;  /* 0x00000010ff0c7819 */ /* 0x000fe40000011609 */
[----:B------:R-:W-:Y:S01]  /*94c0*/  SHF.R.U64 R25, R10, 0x10, R11 ;  /* 0x000000100a197819 */ /* 0x000fe2000000120b */
[----:B------:R-:W-:Y:S01]  /*94d0*/  HADD2.F32 R15, -RZ, R15.H0_H0 ;  /* 0x2000000fff0f7230 */ /* 0x000fe20000004100 */
[----:B------:R-:W-:Y:S01]  /*94e0*/  SHF.R.U64 R26, R8, 0x10, R9 ;  /* 0x00000010081a7819 */ /* 0x000fe20000001209 */
[----:B------:R-:W-:Y:S02]  /*94f0*/  HADD2.F32 R12, -RZ, R12.H0_H0 ;  /* 0x2000000cff0c7230 */ /* 0x000fe40000004100 */
[----:B------:R-:W-:-:S02]  /*9500*/  HADD2.F32 R11, -RZ, R45.H0_H0 ;  /* 0x2000002dff0b7230 */ /* 0x000fc40000004100 */
[--C-:B-1----:R-:W-:Y:S02]  /*9510*/  HADD2.F32 R10, -RZ, R7.reuse.H1_H1 ;  /* 0x30000007ff0a7230 */ /* 0x102fe40000004100 */
[--C-:B------:R-:W-:Y:S02]  /*9520*/  HADD2.F32 R3, -RZ, R4.reuse.H0_H0 ;  /* 0x20000004ff037230 */ /* 0x100fe40000004100 */
[----:B------:R-:W-:Y:S02]  /*9530*/  HADD2.F32 R4, -RZ, R4.H1_H1 ;  /* 0x30000004ff047230 */ /* 0x000fe40000004100 */
[C---:B------:R-:W-:Y:S01]  /*9540*/  FMUL.FTZ R20, R10.reuse, R15 ;  /* 0x0000000f0a147220 */ /* 0x040fe20000410000 */
[----:B------:R-:W-:Y:S02]  /*9550*/  HADD2.F32 R9, -RZ, R7.H0_H0 ;  /* 0x20000007ff097230 */ /* 0x000fe40000004100 */
[----:B------:R-:W-:Y:S01]  /*9560*/  FMUL.FTZ R24, R10, R12 ;  /* 0x0000000c0a187220 */ /* 0x000fe20000410000 */
[----:B------:R-:W-:-:S02]  /*9570*/  HADD2.F32 R7, -RZ, R6.H0_H0 ;  /* 0x20000006ff077230 */ /* 0x000fc40000004100 */
[C---:B------:R-:W-:Y:S01]  /*9580*/  FMUL.FTZ R10, R4.reuse, R13 ;  /* 0x0000000d040a7220 */ /* 0x040fe20000410000 */
[----:B------:R-:W-:Y:S02]  /*9590*/  HADD2.F32 R8, -RZ, R6.H1_H1 ;  /* 0x30000006ff087230 */ /* 0x000fe40000004100 */
[----:B------:R-:W-:Y:S01]  /*95a0*/  FFMA.FTZ R21, R9, R12, -R20 ;  /* 0x0000000c09157223 */ /* 0x000fe20000010814 */
[-C--:B------:R-:W-:Y:S01]  /*95b0*/  FMUL.FTZ R12, R4, R11.reuse ;  /* 0x0000000b040c7220 */ /* 0x080fe20000410000 */
[----:B------:R-:W-:Y:S01]  /*95c0*/  FFMA.FTZ R11, R3, R11, -R10 ;  /* 0x0000000b030b7223 */ /* 0x000fe2000001080a */
[--C-:B------:R-:W-:Y:S02]  /*95d0*/  HADD2.F32 R10, -RZ, R14.reuse.H1_H1 ;  /* 0x3000000eff0a7230 */ /* 0x100fe40000004100 */
[----:B------:R-:W-:Y:S01]  /*95e0*/  FFMA.FTZ R24, R9, R15, R24 ;  /* 0x0000000f09187223 */ /* 0x000fe20000010018 */
[----:B------:R-:W-:Y:S02]  /*95f0*/  HADD2.F32 R6, -RZ, R5.H0_H0 ;  /* 0x20000005ff067230 */ /* 0x000fe40000004100 */
[----:B------:R-:W-:Y:S01]  /*9600*/  FFMA.FTZ R12, R3, R13, R12 ;  /* 0x0000000d030c7223 */ /* 0x000fe2000001000c */
[----:B------:R-:W-:-:S02]  /*9610*/  HADD2.F32 R14, -RZ, R14.H0_H0 ;  /* 0x2000000eff0e7230 */ /* 0x000fc40000004100 */
[C---:B------:R-:W-:Y:S01]  /*9620*/  FMUL.FTZ R20, R8.reuse, R10 ;  /* 0x0000000a08147220 */ /* 0x040fe20000410000 */
[----:B------:R-:W-:Y:S02]  /*9630*/  HADD2.F32 R5, -RZ, R5.H1_H1 ;  /* 0x30000005ff057230 */ /* 0x000fe40000004100 */
[----:B------:R-:W-:Y:S02]  /*9640*/  HADD2.F32 R9, -RZ, R25.H0_H0 ;  /* 0x20000019ff097230 */ /* 0x000fe40000004100 */
[-C--:B------:R-:W-:Y:S01]  /*9650*/  FMUL.FTZ R13, R8, R14.reuse ;  /* 0x0000000e080d7220 */ /* 0x080fe20000410000 */
[----:B------:R-:W-:Y:S02]  /*9660*/  HADD2.F32 R4, -RZ, R26.H0_H0 ;  /* 0x2000001aff047230 */ /* 0x000fe40000004100 */
[----:B------:R-:W-:Y:S01]  /*9670*/  FFMA.FTZ R20, R7, R14, -R20 ;  /* 0x0000000e07147223 */ /* 0x000fe20000010814 */
[----:B------:R-:W-:Y:S01]  /*9680*/  FMUL.FTZ R3, R5, R9 ;  /* 0x0000000905037220 */ /* 0x000fe20000410000 */
[----:B------:R-:W-:Y:S01]  /*9690*/  FFMA.FTZ R13, R7, R10, R13 ;  /* 0x0000000a070d7223 */ /* 0x000fe2000001000d */
[-C--:B------:R-:W-:Y:S01]  /*96a0*/  FMUL.FTZ R8, R5, R4.reuse ;  /* 0x0000000405087220 */ /* 0x080fe20000410000 */
[----:B------:R-:W-:Y:S01]  /*96b0*/  F2FP.F16.F32.PACK_AB R7, R24, R21 ;  /* 0x000000151807723e */ /* 0x000fe200000000ff */
[----:B------:R-:W-:Y:S01]  /*96c0*/  FFMA.FTZ R3, R6, R4, -R3 ;  /* 0x0000000406037223 */ /* 0x000fe20000010803 */
[----:B------:R-:W-:Y:S01]  /*96d0*/  F2FP.F16.F32.PACK_AB R4, R12, R11 ;  /* 0x0000000b0c04723e */ /* 0x000fe200000000ff */
[----:B------:R-:W-:Y:S01]  /*96e0*/  FFMA.FTZ R8, R6, R9, R8 ;  /* 0x0000000906087223 */ /* 0x000fe20000010008 */
[----:B------:R-:W-:-:S04]  /*96f0*/  F2FP.F16.F32.PACK_AB R6, R13, R20 ;  /* 0x000000140d06723e */ /* 0x000fc800000000ff */
[----:B------:R-:W-:-:S05]  /*9700*/  F2FP.F16.F32.PACK_AB R5, R8, R3 ;  /* 0x000000030805723e */ /* 0x000fca00000000ff */
[----:B------:R3:W-:Y:S01]  /*9710*/  STS.128 [R0+0x1000], R4 ;  /* 0x0010000400007388 */ /* 0x0007e20000000c00 */
[----:B------:R-:W-:Y:S05]  /*9720*/  BRA `(.L_x_5885) ;  /* 0x00000014002c7947 */ /* 0x000fea0003800000 */
.L_x_5872:
[----:B------:R-:W0:Y:S01]  /*9730*/  S2R R0, SR_TID.X ;  /* 0x0000000000007919 */ /* 0x000e220000002100 */
[----:B------:R-:W1:Y:S01]  /*9740*/  LDC R34, c[0x0][0x448] ;  /* 0x00011200ff227b82 */ /* 0x000e620000000800 */
[----:B------:R-:W-:Y:S01]  /*9750*/  ULDC.64 UR4, c[0x0][0x3f8] ;  /* 0x0000fe0000047ab9 */ /* 0x000fe20000000a00 */
[----:B------:R-:W-:Y:S01]  /*9760*/  ULDC.64 UR6, c[0x0][0x408] ;  /* 0x0001020000067ab9 */ /* 0x000fe20000000a00 */
[----:B------:R-:W-:Y:S02]  /*9770*/  IMAD.MOV.U32 R27, RZ, RZ, R29 ;  /* 0x000000ffff1b7224 */ /* 0x000fe400078e001d */
[----:B------:R-:W-:Y:S01]  /*9780*/  IMAD.MOV.U32 R4, RZ, RZ, R24 ;  /* 0x000000ffff047224 */ /* 0x000fe200078e0018 */
[----:B-1----:R-:W-:Y:S01]  /*9790*/  ISETP.NE.AND P0, PT, R34, 0x1, PT ;  /* 0x000000012200780c */ /* 0x002fe20003f05270 */
[----:B0-----:R-:W-:-:S05]  /*97a0*/  VIADD R0, R0, 0xffffff80 ;  /* 0xffffff8000007836 */ /* 0x001fca0000000000 */
[----:B------:R-:W-:-:S07]  /*97b0*/  SHF.R.S32.HI R3, RZ, 0x1f, R0 ;  /* 0x0000001fff037819 */ /* 0x000fce0000011400 */
[----:B------:R-:W0:Y:S01]  /*97c0*/  @P0 LDC R5, c[0x0][0x450] ;  /* 0x00011400ff050b82 */ /* 0x000e220000000800 */
[----:B------:R-:W-:-:S04]  /*97d0*/  LEA.HI R3, R3, R0, RZ, 0x2 ;  /* 0x0000000003037211 */ /* 0x000fc800078f10ff */
[----:B------:R-:W-:-:S05]  /*97e0*/  LOP3.LUT R3, R3, 0xfffffffc, RZ, 0xc0, !PT ;  /* 0xfffffffc03037812 */ /* 0x000fca00078ec0ff */
[----:B------:R-:W-:Y:S02]  /*97f0*/  IMAD.IADD R3, R0, 0x1, -R3 ;  /* 0x0000000100037824 */ /* 0x000fe400078e0a03 */
[----:B------:R-:W1:Y:S02]  /*9800*/  @P0 LDC R0, c[0x0][0x44c] ;  /* 0x00011300ff000b82 */ /* 0x000e640000000800 */
[----:B------:R-:W-:-:S04]  /*9810*/  IMAD R3, R3, 0x20, R37 ;  /* 0x0000002003037824 */ /* 0x000fc800078e0225 */
[----:B-1----:R-:W-:-:S05]  /*9820*/  @P0 IMAD.HI.U32 R0, R3, R0, RZ ;  /* 0x0000000003000227 */ /* 0x002fca00078e00ff */
[----:B0-----:R-:W-:Y:S02]  /*9830*/  @P0 SHF.R.U32.HI R3, RZ, R5, R0 ;  /* 0x00000005ff030219 */ /* 0x001fe40000011600 */
[----:B------:R-:W-:Y:S02]  /*9840*/  MOV R5, R31 ;  /* 0x0000001f00057202 */ /* 0x000fe40000000f00 */
        /* <DEDUP_REMOVED lines=17> */
[----:B------:R-:W0:Y:S01]  /*9960*/  LDC R39, c[0x0][0x3f4] ;  /* 0x0000fd00ff277b82 */ /* 0x000e220000000800 */
[----:B------:R-:W1:Y:S01]  /*9970*/  SHFL.IDX PT, R3, R25, RZ, 0x1c1f ;  /* 0x001c1fff19037589 */ /* 0x000e6200000e0000 */
[----:B------:R-:W-:-:S03]  /*9980*/  IMAD R34, R23, R34, RZ ;  /* 0x0000002217227224 */ /* 0x000fc600078e02ff */
[----:B------:R-:W2:Y:S04]  /*9990*/  SHFL.IDX PT, R0, R26, RZ, 0x1c1f ;  /* 0x001c1fff1a007589 */ /* 0x000ea800000e0000 */
[----:B------:R-:W3:Y:S04]  /*99a0*/  SHFL.IDX PT, R14, R27, RZ, 0x1c1f ;  /* 0x001c1fff1b0e7589 */ /* 0x000ee800000e0000 */
[----:B------:R-:W4:Y:S01]  /*99b0*/  SHFL.IDX PT, R4, R24, RZ, 0x1c1f ;  /* 0x001c1fff18047589 */ /* 0x000f2200000e0000 */
[----:B0-----:R-:W-:-:S04]  /*99c0*/  ISETP.GE.AND P0, PT, R16, R39, PT ;  /* 0x000000271000720c */ /* 0x001fc80003f06270 */
[----:B------:R-:W-:-:S13]  /*99d0*/  ISETP.GE.OR P1, PT, R37, R34, P0 ;  /* 0x000000222500720c */ /* 0x000fda0000726670 */
[C---:B------:R-:W-:Y:S01]  /*99e0*/  @!P1 IMAD.SHL.U32 R5, R16.reuse, 0x2, RZ ;  /* 0x0000000210059824 */ /* 0x040fe200078e00ff */
[----:B------:R-:W-:-:S04]  /*99f0*/  @!P1 SHF.L.U64.HI R21, R16, 0x1, R17 ;  /* 0x0000000110159819 */ /* 0x000fc80000010211 */
[----:B-1----:R-:W-:-:S05]  /*9a00*/  @!P1 IADD3 R6, P2, R3, R5, RZ ;  /* 0x0000000503069210 */ /* 0x002fca0007f5e0ff */
[----:B--2---:R-:W-:-:S05]  /*9a10*/  @!P1 IMAD.X R7, R0, 0x1, R21, P2 ;  /* 0x0000000100079824 */ /* 0x004fca00010e0615 */
[----:B------:R-:W2:Y:S01]  /*9a20*/  @!P1 LD.E.128 R8, desc[UR40][R6.64] ;  /* 0x0000002806089980 */ /* 0x000ea2000c101d00 */
[----:B---3--:R-:W-:-:S05]  /*9a30*/  @!P1 IADD3 R14, P2, R14, R5, RZ ;  /* 0x000000050e0e9210 */ /* 0x008fca0007f5e0ff */
[----:B----4-:R-:W-:-:S04]  /*9a40*/  @!P1 IMAD.X R3, R4, 0x1, R21, P2 ;  /* 0x0000000104039824 */ /* 0x010fc800010e0615 */
[----:B------:R-:W-:-:S05]  /*9a50*/  @!P1 IMAD.MOV.U32 R15, RZ, RZ, R3 ;  /* 0x000000ffff0f9224 */ /* 0x000fca00078e0003 */
[----:B------:R0:W3:Y:S01]  /*9a60*/  @!P1 LD.E.128 R4, desc[UR40][R14.64] ;  /* 0x000000280e049980 */ /* 0x0000e2000c101d00 */
[----:B------:R-:W-:Y:S02]  /*9a70*/  CS2R R30, SRZ ;  /* 0x00000000001e7805 */ /* 0x000fe4000001ff00 */
[----:B------:R-:W-:Y:S02]  /*9a80*/  CS2R R28, SRZ ;  /* 0x00000000001c7805 */ /* 0x000fe4000001ff00 */
[----:B------:R-:W-:Y:S01]  /*9a90*/  CS2R R20, SRZ ;  /* 0x0000000000147805 */ /* 0x000fe2000001ff00 */
[----:B------:R-:W1:Y:S01]  /*9aa0*/  SHFL.IDX PT, R24, R24, 0x1, 0x1c1f ;  /* 0x003c1f0018187f89 */ /* 0x000e6200000e0000 */
[----:B------:R-:W-:-:S03]  /*9ab0*/  CS2R R32, SRZ ;  /* 0x0000000000207805 */ /* 0x000fc6000001ff00 */
[----:B0-----:R0:W4:Y:S01]  /*9ac0*/  SHFL.IDX PT, R14, R27, 0x1, 0x1c1f ;  /* 0x003c1f001b0e7f89 */ /* 0x00112200000e0000 */
[----:B--2---:R-:W-:Y:S02]  /*9ad0*/  @!P1 IMAD.MOV.U32 R30, RZ, RZ, R8 ;  /* 0x000000ffff1e9224 */ /* 0x004fe400078e0008 */
[----:B------:R-:W-:Y:S02]  /*9ae0*/  @!P1 IMAD.MOV.U32 R31, RZ, RZ, R9 ;  /* 0x000000ffff1f9224 */ /* 0x000fe400078e0009 */
[----:B------:R-:W-:Y:S01]  /*9af0*/  @!P1 IMAD.MOV.U32 R32, RZ, RZ, R10 ;  /* 0x000000ffff209224 */ /* 0x000fe200078e000a */
[----:B------:R-:W-:Y:S01]  /*9b00*/  MOV R0, R30 ;  /* 0x0000001e00007202 */ /* 0x000fe20000000f00 */
[----:B------:R-:W-:Y:S02]  /*9b10*/  IMAD.MOV.U32 R3, RZ, RZ, R31 ;  /* 0x000000ffff037224 */ /* 0x000fe400078e001f */
[----:B------:R-:W-:Y:S01]  /*9b20*/  @!P1 IMAD.MOV.U32 R33, RZ, RZ, R11 ;  /* 0x000000ffff219224 */ /* 0x000fe200078e000b */
[----:B------:R-:W-:Y:S01]  /*9b30*/  PRMT R51, R51, 0x5410, R0 ;  /* 0x0000541033337816 */ /* 0x000fe20000000000 */
[----:B------:R-:W-:Y:S01]  /*9b40*/  IMAD.MOV.U32 R8, RZ, RZ, R32 ;  /* 0x000000ffff087224 */ /* 0x000fe200078e0020 */
[----:B------:R-:W-:Y:S01]  /*9b50*/  PRMT R38, R38, 0x5410, R3 ;  /* 0x0000541026267816 */ /* 0x000fe20000000003 */
[----:B------:R0:W2:Y:S01]  /*9b60*/  SHFL.IDX PT, R0, R26, 0x1, 0x1c1f ;  /* 0x003c1f001a007f89 */ /* 0x0000a200000e0000 */
[----:B------:R-:W-:Y:S01]  /*9b70*/  IMAD.MOV.U32 R9, RZ, RZ, R33 ;  /* 0x000000ffff097224 */ /* 0x000fe200078e0021 */
[----:B---3--:R-:W-:-:S02]  /*9b80*/  @!P1 MOV R29, R7 ;  /* 0x00000007001d9202 */ /* 0x008fc40000000f00 */
[----:B------:R0:W3:Y:S01]  /*9b90*/  SHFL.IDX PT, R3, R25, 0x1, 0x1c1f ;  /* 0x003c1f0019037f89 */ /* 0x0000e200000e0000 */
[----:B------:R-:W-:Y:S01]  /*9ba0*/  @!P1 IMAD.MOV.U32 R20, RZ, RZ, R4 ;  /* 0x000000ffff149224 */ /* 0x000fe200078e0004 */
[----:B------:R-:W-:Y:S01]  /*9bb0*/  PRMT R35, R8, 0x5410, R9 ;  /* 0x0000541008237816 */ /* 0x000fe20000000009 */
[----:B------:R-:W-:Y:S02]  /*9bc0*/  @!P1 IMAD.MOV.U32 R21, RZ, RZ, R5 ;  /* 0x000000ffff159224 */ /* 0x000fe400078e0005 */
[----:B------:R-:W-:Y:S02]  /*9bd0*/  @!P1 IMAD.MOV.U32 R28, RZ, RZ, R6 ;  /* 0x000000ffff1c9224 */ /* 0x000fe400078e0006 */
[----:B------:R-:W-:Y:S02]  /*9be0*/  IMAD.MOV.U32 R4, RZ, RZ, R20 ;  /* 0x000000ffff047224 */ /* 0x000fe400078e0014 */
[----:B------:R-:W-:Y:S02]  /*9bf0*/  IMAD.MOV.U32 R5, RZ, RZ, R21 ;  /* 0x000000ffff057224 */ /* 0x000fe400078e0015 */
[----:B------:R-:W-:-:S02]  /*9c00*/  IMAD.MOV.U32 R7, RZ, RZ, R29 ;  /* 0x000000ffff077224 */ /* 0x000fc400078e001d */
[----:B------:R-:W-:Y:S01]  /*9c10*/  IMAD.MOV.U32 R6, RZ, RZ, R28 ;  /* 0x000000ffff067224 */ /* 0x000fe200078e001c */
[----:B------:R-:W-:Y:S02]  /*9c20*/  PRMT R38, R5, 0x7610, R38 ;  /* 0x0000761005267816 */ /* 0x000fe40000000026 */
[----:B------:R-:W-:Y:S02]  /*9c30*/  PRMT R44, R4, 0x5410, R7 ;  /* 0x00005410042c7816 */ /* 0x000fe40000000007 */
[----:B------:R-:W-:Y:S02]  /*9c40*/  CS2R R4, SRZ ;  /* 0x0000000000047805 */ /* 0x000fe4000001ff00 */
[----:B012-4-:R-:W-:-:S07]  /*9c50*/  PRMT R51, R6, 0x7610, R51 ;  /* 0x0000761006337816 */ /* 0x017fce0000000033 */
.L_x_6181:
[----:B------:R-:W2:Y:S01]  /*9c60*/  LDL R7, [R1+0x50] ;  /* 0x0000500001077983 */ /* 0x000ea20000100800 */
[----:B------:R-:W-:Y:S01]  /*9c70*/  VIADD R37, R37, 0x20 ;  /* 0x0000002025257836 */ /* 0x000fe20000000000 */
[----:B------:R-:W-:Y:S01]  /*9c80*/  BSSY B1, `(.L_x_5889) ;  /* 0x0000016000017945 */ /* 0x000fe20003800000 */
[----:B------:R-:W-:Y:S02]  /*9c90*/  CS2R R8, SRZ ;  /* 0x0000000000087805 */ /* 0x000fe4000001ff00 */
[----:B------:R-:W-:Y:S02]  /*9ca0*/  CS2R R10, SRZ ;  /* 0x00000000000a7805 */ /* 0x000fe4000001ff00 */
[----:B------:R-:W-:Y:S02]  /*9cb0*/  ISETP.GE.AND P1, PT, R37, R34, PT ;  /* 0x000000222500720c */ /* 0x000fe40003f26270 */
[----:B--2---:R-:W-:-:S04]  /*9cc0*/  LEA.HI R6, R7, R7, RZ, 0x1 ;  /* 0x0000000707067211 */ /* 0x004fc800078f08ff */
[----:B------:R-:W-:-:S05]  /*9cd0*/  LOP3.LUT R6, R6, 0xfffffffe, RZ, 0xc0, !PT ;  /* 0xfffffffe06067812 */ /* 0x000fca00078ec0ff */
[----:B------:R-:W-:Y:S01]  /*9ce0*/  IMAD.IADD R13, R7, 0x1, -R6 ;  /* 0x00000001070d7824 */ /* 0x000fe200078e0a06 */
[----:B------:R-:W-:-:S04]  /*9cf0*/  CS2R R6, SRZ ;  /* 0x0000000000067805 */ /* 0x000fc8000001ff00 */
[----:B------:R-:W-:Y:S01]  /*9d00*/  SHF.L.U32 R13, R13, 0x1f, RZ ;  /* 0x0000001f0d0d7819 */ /* 0x000fe200000006ff */
[----:B------:R-:W-:Y:S06]  /*9d10*/  @P1 BRA `(.L_x_5890) ;  /* 0x0000000000301947 */ /* 0x000fec0003800000 */
[----:B------:R-:W-:Y:S02]  /*9d20*/  CS2R R6, SRZ ;  /* 0x0000000000067805 */ /* 0x000fe4000001ff00 */
[----:B------:R-:W-:Y:S02]  /*9d30*/  CS2R R8, SRZ ;  /* 0x0000000000087805 */ /* 0x000fe4000001ff00 */
[----:B------:R-:W-:Y:S01]  /*9d40*/  CS2R R10, SRZ ;  /* 0x00000000000a7805 */ /* 0x000fe2000001ff00 */
[----:B------:R-:W-:Y:S06]  /*9d50*/  @P0 BRA `(.L_x_5890) ;  /* 0x0000000000200947 */ /* 0x000fec0003800000 */
[C---:B------:R-:W-:Y:S01]  /*9d60*/  IMAD.SHL.U32 R4, R16.reuse, 0x2, RZ ;  /* 0x0000000210047824 */ /* 0x040fe200078e00ff */
[----:B------:R-:W-:-:S04]  /*9d70*/  SHF.L.U64.HI R5, R16, 0x1, R17 ;  /* 0x0000000110057819 */ /* 0x000fc80000010211 */
[-C--:B---3--:R-:W-:Y:S02]  /*9d80*/  IADD3 R8, P1, R3, R4.reuse, RZ ;  /* 0x0000000403087210 */ /* 0x088fe40007f3e0ff */
[----:B------:R-:W-:-:S03]  /*9d90*/  IADD3 R4, P2, R14, R4, RZ ;  /* 0x000000040e047210 */ /* 0x000fc60007f5e0ff */
[----:B------:R-:W-:Y:S01]  /*9da0*/  IMAD.X R9, R0, 0x1, R5, P1 ;  /* 0x0000000100097824 */ /* 0x000fe200008e0605 */
[----:B------:R-:W-:-:S05]  /*9db0*/  IADD3.X R5, R24, R5, RZ, P2, !PT ;  /* 0x0000000518057210 */ /* 0x000fca00017fe4ff */
[----:B------:R-:W5:Y:S04]  /*9dc0*/  LD.E.128 R8, desc[UR40][R8.64] ;  /* 0x0000002808087980 */ /* 0x000f68000c101d00 */
[----:B------:R-:W5:Y:S02]  /*9dd0*/  LD.E.128 R4, desc[UR40][R4.64] ;  /* 0x0000002804047980 */ /* 0x000f64000c101d00 */
.L_x_5890:
[----:B------:R-:W-:Y:S05]  /*9de0*/  BSYNC B1 ;  /* 0x0000000000017941 */ /* 0x000fea0003800000 */
.L_x_5889:
[----:B------:R-:W0:Y:S01]  /*9df0*/  SYNCS.PHASECHK.TRANS64.TRYWAIT P1, [R2+URZ+0x28c00], R13 ;  /* 0x028c000d020075a7 */ /* 0x000e22000802017f */
[----:B---3--:R-:W-:Y:S01]  /*9e00*/  VIADDMNMX R3, R34, -R195, 0x40, PT ;  /* 0x0000004022037446 */ /* 0x008fe200038009c3 */
[C---:B------:R-:W-:Y:S01]  /*9e10*/  VIADD R14, R192.reuse, 0x20 ;  /* 0x00000020c00e7836 */ /* 0x040fe20000000000 */
[----:B------:R-:W-:Y:S01]  /*9e20*/  BSSY B1, `(.L_x_5891) ;  /* 0x0000010000017945 */ /* 0x000fe20003800000 */
[----:B-----5:R-:W-:Y:S01]  /*9e30*/  IMAD.MOV.U32 R12, RZ, RZ, R5 ;  /* 0x000000ffff0c7224 */ /* 0x020fe200078e0005 */
[-C--:B------:R-:W-:Y:S01]  /*9e40*/  ISETP.GE.OR P2, PT, R192, R3.reuse, P0 ;  /* 0x00000003c000720c */ /* 0x080fe20000746670 */
[----:B------:R-:W-:Y:S01]  /*9e50*/  IMAD.MOV.U32 R0, RZ, RZ, R4 ;  /* 0x000000ffff007224 */ /* 0x000fe200078e0004 */
[----:B------:R-:W-:Y:S01]  /*9e60*/  ISETP.GE.OR P0, PT, R14, R3, P0 ;  /* 0x000000030e00720c */ /* 0x000fe20000706670 */
        /* <DEDUP_REMOVED lines=8> */
[----:B------:R-:W-:-:S03]  /*9ef0*/  IMAD.IADD R3, R16, 0x1, R39 ;  /* 0x0000000110037824 */ /* 0x000fc600078e0227 */
[----:B------:R-:W-:Y:S01]  /*9f00*/  PRMT R53, R14, 0x5410, R15 ;  /* 0x000054100e357816 */ /* 0x000fe2000000000f */
[----:B0-----:R-:W-:Y:S06]  /*9f10*/  @!P1 BRA `(.L_x_5892) ;  /* 0x0000017000489947 */ /* 0x001fec0003800000 */
.L_x_6182:
[----:B------:R-:W-:Y:S05]  /*9f20*/  BSYNC B1 ;  /* 0x0000000000017941 */ /* 0x000fea0003800000 */
.L_x_5891:
[----:B------:R-:W-:Y:S01]  /*9f30*/  BSSY B1, `(.L_x_5893) ;  /* 0x0000068000017945 */ /* 0x000fe20003800000 */
[----:B------:R-:W-:Y:S01]  /*9f40*/  MOV R54, R10 ;  /* 0x0000000a00367202 */ /* 0x000fe20000000f00 */
[----:B------:R-:W-:Y:S01]  /*9f50*/  IMAD.MOV.U32 R55, RZ, RZ, R11 ;  /* 0x000000ffff377224 */ /* 0x000fe200078e000b */
[----:B------:R-:W-:Y:S01]  /*9f60*/  LOP3.LUT R3, R3, 0x38, RZ, 0xc0, !PT ;  /* 0x0000003803037812 */ /* 0x000fe200078ec0ff */
[----:B------:R-:W-:Y:S06]  /*9f70*/  @P2 BRA `(.L_x_5894) ;  /* 0x00000004008c2947 */ /* 0x000fec0003800000 */
[----:B------:R-:W1:Y:S01]  /*9f80*/  S2R R14, SR_TID.X ;  /* 0x00000000000e7919 */ /* 0x000e620000002100 */
[----:B------:R-:W-:Y:S01]  /*9f90*/  IMAD.SHL.U32 R12, R196, 0x40, RZ ;  /* 0x00000040c40c7824 */ /* 0x000fe200078e00ff */
[----:B------:R-:W-:Y:S01]  /*9fa0*/  SHF.R.U64 R50, R30, 0x10, R31 ;  /* 0x000000101e327819 */ /* 0x000fe2000000121f */
[--C-:B------:R-:W-:Y:S01]  /*9fb0*/  HADD2.F32 R39, -RZ, R38.reuse.H0_H0 ;  /* 0x20000026ff277230 */ /* 0x100fe20000004100 */
[--C-:B------:R-:W-:Y:S01]  /*9fc0*/  SHF.R.U32.HI R34, RZ, 0x10, R21.reuse ;  /* 0x00000010ff227819 */ /* 0x100fe20000011615 */
[----:B------:R-:W-:Y:S01]  /*9fd0*/  HADD2.F32 R37, -RZ, R38.H1_H1 ;  /* 0x30000026ff257230 */ /* 0x000fe20000004100 */
[----:B------:R-:W-:Y:S02]  /*9fe0*/  LOP3.LUT R24, R12, 0x1c0, RZ, 0xc0, !PT ;  /* 0x000001c00c187812 */ /* 0x000fe400078ec0ff */
[----:B------:R-:W-:Y:S01]  /*9ff0*/  SHF.R.U64 R48, R20, 0x10, R21 ;  /* 0x0000001014307819 */ /* 0x000fe20000001215 */
[----:B------:R-:W-:Y:S01]  /*a000*/  HADD2.F32 R34, -RZ, R34.H0_H0 ;  /* 0x20000022ff227230 */ /* 0x000fe20000004100 */
[----:B------:R-:W-:-:S02]  /*a010*/  LOP3.LUT R12, R24, 0x38, R16, 0xf8, !PT ;  /* 0x00000038180c7812 */ /* 0x000fc400078ef810 */
[--C-:B------:R-:W-:Y:S02]  /*a020*/  SHF.R.U32.HI R15, RZ, 0x3, R24.reuse ;  /* 0x00000003ff0f7819 */ /* 0x100fe40000011618 */
[----:B------:R-:W-:Y:S02]  /*a030*/  SHF.R.U32.HI R36, RZ, 0x10, R31 ;  /* 0x00000010ff247819 */ /* 0x000fe4000001161f */
[----:B------:R-:W-:Y:S02]  /*a040*/  LOP3.LUT R12, R12, R15, RZ, 0x3c, !PT ;  /* 0x0000000f0c0c7212 */ /* 0x000fe400078e3cff */
[----:B------:R-:W-:Y:S02]  /*a050*/  LOP3.LUT R24, R15, R3, R24, 0x1e, !PT ;  /* 0x000000030f187212 */ /* 0x000fe400078e1e18 */
[----:B------:R-:W-:Y:S02]  /*a060*/  SHF.R.U64 R49, R32, 0x10, R33 ;  /* 0x0000001020317819 */ /* 0x000fe40000001221 */
[----:B------:R-:W-:-:S02]  /*a070*/  SHF.R.U32.HI R40, RZ, 0x10, R29 ;  /* 0x00000010ff287819 */ /* 0x000fc4000001161d */
[----:B------:R-:W-:Y:S02]  /*a080*/  SHF.R.U64 R47, R28, 0x10, R29 ;  /* 0x000000101c2f7819 */ /* 0x000fe4000000121d */
[----:B------:R-:W-:Y:S01]  /*a090*/  SHF.R.U32.HI R42, RZ, 0x10, R33 ;  /* 0x00000010ff2a7819 */ /* 0x000fe20000011621 */
[----:B-1----:R-:W-:-:S05]  /*a0a0*/  VIADD R14, R14, 0xffffff80 ;  /* 0xffffff800e0e7836 */ /* 0x002fca0000000000 */
[----:B------:R-:W-:-:S04]  /*a0b0*/  SHF.R.S32.HI R25, RZ, 0x1f, R14 ;  /* 0x0000001fff197819 */ /* 0x000fc8000001140e */
[----:B------:R-:W-:-:S04]  /*a0c0*/  LEA.HI R25, R25, R14, RZ, 0x5 ;  /* 0x0000000e19197211 */ /* 0x000fc800078f28ff */
[----:B------:R-:W-:-:S05]  /*a0d0*/  SHF.R.S32.HI R25, RZ, 0x5, R25 ;  /* 0x00000005ff197819 */ /* 0x000fca0000011419 */
[C---:B0-----:R-:W-:Y:S02]  /*a0e0*/  IMAD R13, R25.reuse, 0x200, R12 ;  /* 0x00000200190d7824 */ /* 0x041fe400078e020c */
[----:B------:R-:W-:Y:S02]  /*a0f0*/  IMAD R25, R25, 0x200, R24 ;  /* 0x0000020019197824 */ /* 0x000fe400078e0218 */
[--C-:B------:R-:W-:Y:S02]  /*a100*/  IMAD R45, R13, 0x2, R2.reuse ;  /* 0x000000020d2d7824 */ /* 0x100fe400078e0202 */
[----:B------:R-:W-:-:S03]  /*a110*/  IMAD R46, R25, 0x2, R2 ;  /* 0x00000002192e7824 */ /* 0x000fc600078e0202 */
[----:B------:R-:W0:Y:S04]  /*a120*/  LDS.128 R12, [R45+0x20400] ;  /* 0x020400002d0c7984 */ /* 0x000e280000000c00 */
[----:B------:R-:W1:Y:S01]  /*a130*/  LDS.128 R24, [R46+0x20400] ;  /* 0x020400002e187984 */ /* 0x000e620000000c00 */
[--C-:B0-----:R-:W-:Y:S02]  /*a140*/  HADD2.F32 R20, -RZ, R13.reuse.H0_H0 ;  /* 0x2000000dff147230 */ /* 0x101fe40000004100 */
[----:B------:R-:W-:Y:S02]  /*a150*/  HADD2.F32 R21, -RZ, R13.H1_H1 ;  /* 0x3000000dff157230 */ /* 0x000fe40000004100 */
[--C-:B-1----:R-:W-:Y:S02]  /*a160*/  HADD2.F32 R30, -RZ, R25.reuse.H0_H0 ;  /* 0x20000019ff1e7230 */ /* 0x102fe40000004100 */
[----:B------:R-:W-:-:S02]  /*a170*/  HADD2.F32 R31, -RZ, R25.H1_H1 ;  /* 0x30000019ff1f7230 */ /* 0x000fc40000004100 */
[----:B------:R-:W-:Y:S02]  /*a180*/  HADD2.F32 R32, -RZ, R27.H0_H0 ;  /* 0x2000001bff207230 */ /* 0x000fe40000004100 */
[C---:B------:R-:W-:Y:S01]  /*a190*/  FMUL.FTZ R41, R30.reuse, R39 ;  /* 0x000000271e297220 */ /* 0x040fe20000410000 */
[-C--:B------:R-:W-:Y:S01]  /*a1a0*/  FMUL.FTZ R43, R30, R37.reuse ;  /* 0x000000251e2b7220 */ /* 0x080fe20000410000 */
[----:B------:R-:W-:Y:S02]  /*a1b0*/  HADD2.F32 R30, -RZ, R36.H0_H0 ;  /* 0x20000024ff1e7230 */ /* 0x000fe40000004100 */
[----:B------:R-:W-:Y:S01]  /*a1c0*/  FMUL.FTZ R36, R31, R34 ;  /* 0x000000221f247220 */ /* 0x000fe20000410000 */
[C---:B------:R-:W-:Y:S01]  /*a1d0*/  FFMA.FTZ R38, R20.reuse, R37, -R41 ;  /* 0x0000002514267223 */ /* 0x040fe20000010829 */
[----:B------:R-:W-:Y:S02]  /*a1e0*/  HADD2.F32 R41, -RZ, R44.H1_H1 ;  /* 0x3000002cff297230 */ /* 0x000fe40000004100 */
[----:B------:R-:W-:Y:S01]  /*a1f0*/  FFMA.FTZ R43, R20, R39, R43 ;  /* 0x00000027142b7223 */ /* 0x000fe2000001002b */
[----:B------:R-:W-:-:S02]  /*a200*/  HADD2.F32 R37, -RZ, R35.H1_H1 ;  /* 0x30000023ff257230 */ /* 0x000fc40000004100 */
[-C--:B------:R-:W-:Y:S01]  /*a210*/  FMUL.FTZ R20, R31, R30.reuse ;  /* 0x0000001e1f147220 */ /* 0x080fe20000410000 */
[----:B------:R-:W-:Y:S02]  /*a220*/  HADD2.F32 R28, -RZ, R15.H0_H0 ;  /* 0x2000000fff1c7230 */ /* 0x000fe40000004100 */
[----:B------:R-:W-:Y:S01]  /*a230*/  FFMA.FTZ R39, R21, R30, -R36 ;  /* 0x0000001e15277223 */ /* 0x000fe20000010824 */
[C---:B------:R-:W-:Y:S01]  /*a240*/  FMUL.FTZ R31, R32.reuse, R41 ;  /* 0x00000029201f7220 */ /* 0x040fe20000410000 */
[----:B------:R-:W-:Y:S02]  /*a250*/  HADD2.F32 R33, -RZ, R27.H1_H1 ;  /* 0x3000001bff217230 */ /* 0x000fe40000004100 */
[-C--:B------:R-:W-:Y:S01]  /*a260*/  FMUL.FTZ R32, R32, R37.reuse ;  /* 0x0000002520207220 */ /* 0x080fe20000410000 */
[----:B------:R-:W-:Y:S02]  /*a270*/  HADD2.F32 R36, -RZ, R40.H0_H0 ;  /* 0x20000028ff247230 */ /* 0x000fe40000004100 */
[----:B------:R-:W-:Y:S01]  /*a280*/  FFMA.FTZ R37, R28, R37, -R31 ;  /* 0x000000251c257223 */ /* 0x000fe2000001081f */
[----:B------:R-:W-:-:S02]  /*a290*/  HADD2.F32 R29, -RZ, R15.H1_H1 ;  /* 0x3000000fff1d7230 */ /* 0x000fc40000004100 */
[----:B------:R-:W-:Y:S01]  /*a2a0*/  FFMA.FTZ R41, R28, R41, R32 ;  /* 0x000000291c297223 */ /* 0x000fe20000010020 */
[----:B------:R-:W-:Y:S02]  /*a2b0*/  HADD2.F32 R30, -RZ, R42.H0_H0 ;  /* 0x2000002aff1e7230 */ /* 0x000fe40000004100 */
[----:B------:R-:W-:Y:S01]  /*a2c0*/  FFMA.FTZ R40, R21, R34, R20 ;  /* 0x0000002215287223 */ /* 0x000fe20000010014 */
[----:B------:R-:W-:Y:S02]  /*a2d0*/  HADD2.F32 R25, -RZ, R24.H0_H0 ;  /* 0x20000018ff197230 */ /* 0x000fe40000004100 */
[C---:B------:R-:W-:Y:S01]  /*a2e0*/  FMUL.FTZ R28, R33.reuse, R36 ;  /* 0x00000024211c7220 */ /* 0x040fe20000410000 */
[----:B------:R-:W-:Y:S02]  /*a2f0*/  HADD2.F32 R32, -RZ, R44.H0_H0 ;  /* 0x2000002cff207230 */ /* 0x000fe40000004100 */
[----:B------:R-:W-:Y:S01]  /*a300*/  FMUL.FTZ R44, R33, R30 ;  /* 0x0000001e212c7220 */ /* 0x000fe20000410000 */
[----:B------:R-:W-:-:S02]  /*a310*/  HADD2.F32 R20, -RZ, R51.H1_H1 ;  /* 0x30000033ff147230 */ /* 0x000fc40000004100 */
[----:B------:R-:W-:Y:S01]  /*a320*/  FFMA.FTZ R42, R29, R30, -R28 ;  /* 0x0000001e1d2a7223 */ /* 0x000fe2000001081c */
[----:B------:R-:W-:Y:S02]  /*a330*/  HADD2.F32 R13, -RZ, R12.H0_H0 ;  /* 0x2000000cff0d7230 */ /* 0x000fe40000004100 */
[C---:B------:R-:W-:Y:S01]  /*a340*/  FMUL.FTZ R34, R25.reuse, R32 ;  /* 0x0000002019227220 */ /* 0x040fe20000410000 */
[----:B------:R-:W-:Y:S02]  /*a350*/  HADD2.F32 R27, -RZ, R26.H0_H0 ;  /* 0x2000001aff1b7230 */ /* 0x000fe40000004100 */
[----:B------:R-:W-:Y:S01]  /*a360*/  FMUL.FTZ R25, R25, R20 ;  /* 0x0000001419197220 */ /* 0x000fe20000410000 */
[----:B------:R-:W-:Y:S02]  /*a370*/  HADD2.F32 R30, -RZ, R51.H0_H0 ;  /* 0x20000033ff1e7230 */ /* 0x000fe40000004100 */
[----:B------:R-:W-:Y:S01]  /*a380*/  FFMA.FTZ R44, R29, R36, R44 ;  /* 0x000000241d2c7223 */ /* 0x000fe2000001002c */
[----:B------:R-:W-:-:S02]  /*a390*/  HADD2.F32 R28, -RZ, R35.H0_H0 ;  /* 0x20000023ff1c7230 */ /* 0x000fc40000004100 */
[----:B------:R-:W-:Y:S01]  /*a3a0*/  FFMA.FTZ R34, R13, R20, -R34 ;  /* 0x000000140d227223 */ /* 0x000fe20000010822 */
[----:B------:R-:W-:Y:S02]  /*a3b0*/  HADD2.F32 R15, -RZ, R14.H0_H0 ;  /* 0x2000000eff0f7230 */ /* 0x000fe40000004100 */
[----:B------:R-:W-:Y:S01]  /*a3c0*/  FMUL.FTZ R36, R27, R30 ;  /* 0x0000001e1b247220 */ /* 0x000fe20000410000 */
[----:B------:R-:W-:Y:S01]  /*a3d0*/  FFMA.FTZ R32, R13, R32, R25 ;  /* 0x000000200d207223 */ /* 0x000fe20000010019 */
[-C--:B------:R-:W-:Y:S01]  /*a3e0*/  FMUL.FTZ R20, R27, R28.reuse ;  /* 0x0000001c1b147220 */ /* 0x080fe20000410000 */
[----:B------:R-:W-:Y:S02]  /*a3f0*/  HADD2.F32 R24, -RZ, R24.H1_H1 ;  /* 0x30000018ff187230 */ /* 0x000fe40000004100 */
[C---:B------:R-:W-:Y:S01]  /*a400*/  FFMA.FTZ R36, R15.reuse, R28, -R36 ;  /* 0x0000001c0f247223 */ /* 0x040fe20000010824 */
[----:B------:R-:W-:Y:S02]  /*a410*/  HADD2.F32 R26, -RZ, R26.H1_H1 ;  /* 0x3000001aff1a7230 */ /* 0x000fe40000004100 */
[----:B------:R-:W-:Y:S01]  /*a420*/  FFMA.FTZ R20, R15, R30, R20 ;  /* 0x0000001e0f147223 */ /* 0x000fe20000010014 */
[----:B------:R-:W-:-:S02]  /*a430*/  HADD2.F32 R25, -RZ, R48.H0_H0 ;  /* 0x20000030ff197230 */ /* 0x000fc40000004100 */
[----:B------:R-:W-:Y:S02]  /*a440*/  HADD2.F32 R27, -RZ, R47.H0_H0 ;  /* 0x2000002fff1b7230 */ /* 0x000fe40000004100 */
[----:B------:R-:W-:Y:S02]  /*a450*/  HADD2.F32 R13, -RZ, R50.H0_H0 ;  /* 0x20000032ff0d7230 */ /* 0x000fe40000004100 */
[----:B------:R-:W-:Y:S01]  /*a460*/  FMUL.FTZ R15, R24, R25 ;  /* 0x00000019180f7220 */ /* 0x000fe20000410000 */
[----:B------:R-:W-:Y:S02]  /*a470*/  HADD2.F32 R21, -RZ, R49.H0_H0 ;  /* 0x20000031ff157230 */ /* 0x000fe40000004100 */
[----:B------:R-:W-:Y:S01]  /*a480*/  FMUL.FTZ R33, R26, R27 ;  /* 0x0000001b1a217220 */ /* 0x000fe20000410000 */
[----:B------:R-:W-:Y:S02]  /*a490*/  HADD2.F32 R12, -RZ, R12.H1_H1 ;  /* 0x3000000cff0c7230 */ /* 0x000fe40000004100 */
        /* <DEDUP_REMOVED lines=17> */
.L_x_5894:
[----:B------:R-:W-:Y:S05]  /*a5b0*/  BSYNC B1 ;  /* 0x0000000000017941 */ /* 0x000fea0003800000 */
.L_x_5893:
[----:B------:R-:W-:Y:S01]  /*a5c0*/  PRMT R33, R54, 0x5410, R55 ;  /* 0x0000541036217816 */ /* 0x000fe20000000037 */
[----:B------:R-:W-:Y:S06]  /*a5d0*/  @P0 BRA `(.L_x_5885) ;  /* 0x0000000400800947 */ /* 0x000fec0003800000 */
[----:B------:R-:W2:Y:S01]  /*a5e0*/  LDL R20, [R1+0x5c] ;  /* 0x00005c0001147983 */ /* 0x000ea20000100800 */
[C---:B-1----:R-:W-:Y:S02]  /*a5f0*/  VIADD R12, R192.reuse, 0x20 ;  /* 0x00000020c00c7836 */ /* 0x042fe40000000000 */
[----:B0-----:R-:W-:Y:S01]  /*a600*/  VIADD R13, R192, 0x20 ;  /* 0x00000020c00d7836 */ /* 0x001fe20000000000 */
[----:B------:R-:W3:Y:S02]  /*a610*/  LDL R42, [R1+0x58] ;  /* 0x00005800012a7983 */ /* 0x000ee40000100800 */
[----:B------:R-:W-:Y:S01]  /*a620*/  SHF.L.U32 R12, R12, 0x6, RZ ;  /* 0x000000060c0c7819 */ /* 0x000fe200000006ff */
[----:B------:R-:W-:-:S03]  /*a630*/  IMAD.SHL.U32 R13, R13, 0x40, RZ ;  /* 0x000000400d0d7824 */ /* 0x000fc600078e00ff */
[----:B------:R-:W-:Y:S02]  /*a640*/  LOP3.LUT R12, R12, 0x1c0, RZ, 0xc0, !PT ;  /* 0x000001c00c0c7812 */ /* 0x000fe400078ec0ff */
[----:B------:R-:W-:Y:S02]  /*a650*/  LOP3.LUT R13, R13, 0x1c0, RZ, 0xc0, !PT ;  /* 0x000001c00d0d7812 */ /* 0x000fe400078ec0ff */
[----:B------:R-:W-:-:S04]  /*a660*/  SHF.R.U32.HI R12, RZ, 0x3, R12 ;  /* 0x00000003ff0c7819 */ /* 0x000fc8000001160c */
[----:B------:R-:W-:Y:S01]  /*a670*/  LOP3.LUT R3, R12, R3, R13, 0x1e, !PT ;  /* 0x000000030c037212 */ /* 0x000fe200078e1e0d */
[----:B------:R-:W-:Y:S01]  /*a680*/  HADD2.F32 R28, -RZ, R52.H0_H0 ;  /* 0x20000034ff1c7230 */ /* 0x000fe20000004100 */
[--C-:B------:R-:W-:Y:S02]  /*a690*/  SHF.R.U64 R41, R8, 0x10, R9.reuse ;  /* 0x0000001008297819 */ /* 0x100fe40000001209 */
[----:B------:R-:W-:Y:S02]  /*a6a0*/  SHF.R.U32.HI R21, RZ, 0x10, R9 ;  /* 0x00000010ff157819 */ /* 0x000fe40000011609 */
[--C-:B------:R-:W-:Y:S02]  /*a6b0*/  SHF.R.U64 R38, R4, 0x10, R5.reuse ;  /* 0x0000001004267819 */ /* 0x100fe40000001205 */
[----:B------:R-:W-:-:S05]  /*a6c0*/  SHF.R.U32.HI R30, RZ, 0x10, R5 ;  /* 0x00000010ff1e7819 */ /* 0x000fca0000011605 */
[----:B------:R-:W-:Y:S01]  /*a6d0*/  HADD2.F32 R30, -RZ, R30.H0_H0 ;  /* 0x2000001eff1e7230 */ /* 0x000fe20000004100 */
[--C-:B------:R-:W-:Y:S02]  /*a6e0*/  SHF.R.U64 R40, R10, 0x10, R11.reuse ;  /* 0x000000100a287819 */ /* 0x100fe4000000120b */
[----:B------:R-:W-:Y:S02]  /*a6f0*/  SHF.R.U32.HI R39, RZ, 0x10, R11 ;  /* 0x00000010ff277819 */ /* 0x000fe4000001160b */
[--C-:B------:R-:W-:Y:S02]  /*a700*/  SHF.R.U32.HI R35, RZ, 0x10, R7.reuse ;  /* 0x00000010ff237819 */ /* 0x100fe40000011607 */
[----:B------:R-:W-:Y:S01]  /*a710*/  SHF.R.U64 R37, R6, 0x10, R7 ;  /* 0x0000001006257819 */ /* 0x000fe20000001207 */
[----:B--2---:R-:W-:-:S04]  /*a720*/  IMAD.IADD R3, R20, 0x1, R3 ;  /* 0x0000000114037824 */ /* 0x004fc800078e0203 */
[----:B------:R-:W-:Y:S01]  /*a730*/  IMAD R3, R3, 0x2, R2 ;  /* 0x0000000203037824 */ /* 0x000fe200078e0202 */
[----:B---3--:R-:W0:Y:S04]  /*a740*/  LDS.128 R12, [R42+0x20400] ;  /* 0x020400002a0c7984 */ /* 0x008e280000000c00 */
[----:B------:R-:W1:Y:S01]  /*a750*/  LDS.128 R24, [R3+0x20400] ;  /* 0x0204000003187984 */ /* 0x000e620000000c00 */
[----:B------:R-:W-:Y:S02]  /*a760*/  HADD2.F32 R20, -RZ, R53.H1_H1 ;  /* 0x30000035ff147230 */ /* 0x000fe40000004100 */
[----:B0-----:R-:W-:Y:S02]  /*a770*/  HADD2.F32 R5, -RZ, R13.H0_H0 ;  /* 0x2000000dff057230 */ /* 0x001fe40000004100 */
[----:B-1----:R-:W-:-:S05]  /*a780*/  HADD2.F32 R9, -RZ, R25.H0_H0 ;  /* 0x20000019ff097230 */ /* 0x002fca0000004100 */
[C---:B------:R-:W-:Y:S01]  /*a790*/  FMUL.FTZ R32, R9.reuse, R28 ;  /* 0x0000001c09207220 */ /* 0x040fe20000410000 */
[-C--:B------:R-:W-:Y:S01]  /*a7a0*/  FMUL.FTZ R34, R9, R20.reuse ;  /* 0x0000001409227220 */ /* 0x080fe20000410000 */
[----:B------:R-:W-:Y:S02]  /*a7b0*/  HADD2.F32 R25, -RZ, R25.H1_H1 ;  /* 0x30000019ff197230 */ /* 0x000fe40000004100 */
[C---:B------:R-:W-:Y:S01]  /*a7c0*/  FFMA.FTZ R32, R5.reuse, R20, -R32 ;  /* 0x0000001405207223 */ /* 0x040fe20000010820 */
[----:B------:R-:W-:Y:S02]  /*a7d0*/  HADD2.F32 R20, -RZ, R21.H0_H0 ;  /* 0x20000015ff147230 */ /* 0x000fe40000004100 */
[----:B------:R-:W-:Y:S01]  /*a7e0*/  FFMA.FTZ R34, R5, R28, R34 ;  /* 0x0000001c05227223 */ /* 0x000fe20000010022 */
[----:B------:R-:W-:Y:S02]  /*a7f0*/  HADD2.F32 R8, -RZ, R24.H0_H0 ;  /* 0x20000018ff087230 */ /* 0x000fe40000004100 */
[----:B------:R-:W-:-:S02]  /*a800*/  HADD2.F32 R9, -RZ, R0.H1_H1 ;  /* 0x30000000ff097230 */ /* 0x000fc40000004100 */
[----:B------:R-:W-:Y:S02]  /*a810*/  HADD2.F32 R5, -RZ, R53.H0_H0 ;  /* 0x20000035ff057230 */ /* 0x000fe40000004100 */
[C---:B------:R-:W-:Y:S01]  /*a820*/  FMUL.FTZ R36, R25.reuse, R30 ;  /* 0x0000001e19247220 */ /* 0x040fe20000410000 */
[----:B------:R-:W-:Y:S02]  /*a830*/  HADD2.F32 R13, -RZ, R13.H1_H1 ;  /* 0x3000000dff0d7230 */ /* 0x000fe40000004100 */
[-C--:B------:R-:W-:Y:S01]  /*a840*/  FMUL.FTZ R28, R25, R20.reuse ;  /* 0x00000014191c7220 */ /* 0x080fe20000410000 */
[----:B------:R-:W-:Y:S02]  /*a850*/  HADD2.F32 R4, -RZ, R12.H0_H0 ;  /* 0x2000000cff047230 */ /* 0x000fe40000004100 */
[C---:B------:R-:W-:Y:S01]  /*a860*/  FMUL.FTZ R25, R8.reuse, R9 ;  /* 0x0000000908197220 */ /* 0x040fe20000410000 */
[-C--:B------:R-:W-:Y:S01]  /*a870*/  FMUL.FTZ R8, R8, R5.reuse ;  /* 0x0000000508087220 */ /* 0x080fe20000410000 */
[C---:B------:R-:W-:Y:S01]  /*a880*/  FFMA.FTZ R29, R13.reuse, R20, -R36 ;  /* 0x000000140d1d7223 */ /* 0x040fe20000010824 */
[----:B------:R-:W-:Y:S01]  /*a890*/  FFMA.FTZ R31, R13, R30, R28 ;  /* 0x0000001e0d1f7223 */ /* 0x000fe2000001001c */
[C---:B------:R-:W-:Y:S01]  /*a8a0*/  FFMA.FTZ R25, R4.reuse, R5, -R25 ;  /* 0x0000000504197223 */ /* 0x040fe20000010819 */
[----:B------:R-:W-:Y:S01]  /*a8b0*/  FFMA.FTZ R13, R4, R9, R8 ;  /* 0x00000009040d7223 */ /* 0x000fe20000010008 */
[----:B------:R-:W-:-:S02]  /*a8c0*/  HADD2.F32 R10, -RZ, R26.H0_H0 ;  /* 0x2000001aff0a7230 */ /* 0x000fc40000004100 */
[----:B------:R-:W-:Y:S02]  /*a8d0*/  HADD2.F32 R11, -RZ, R27.H0_H0 ;  /* 0x2000001bff0b7230 */ /* 0x000fe40000004100 */
[----:B------:R-:W-:Y:S02]  /*a8e0*/  HADD2.F32 R21, -RZ, R52.H1_H1 ;  /* 0x30000034ff157230 */ /* 0x000fe40000004100 */
[--C-:B------:R-:W-:Y:S02]  /*a8f0*/  HADD2.F32 R5, -RZ, R33.reuse.H0_H0 ;  /* 0x20000021ff057230 */ /* 0x100fe40000004100 */
[----:B------:R-:W-:Y:S02]  /*a900*/  HADD2.F32 R8, -RZ, R0.H0_H0 ;  /* 0x20000000ff087230 */ /* 0x000fe40000004100 */
[----:B------:R-:W-:Y:S02]  /*a910*/  HADD2.F32 R4, -RZ, R33.H1_H1 ;  /* 0x30000021ff047230 */ /* 0x000fe40000004100 */
[----:B------:R-:W-:Y:S01]  /*a920*/  FMUL.FTZ R9, R10, R21 ;  /* 0x000000150a097220 */ /* 0x000fe20000410000 */
[----:B------:R-:W-:-:S02]  /*a930*/  HADD2.F32 R6, -RZ, R14.H0_H0 ;  /* 0x2000000eff067230 */ /* 0x000fc40000004100 */
[-C--:B------:R-:W-:Y:S01]  /*a940*/  FMUL.FTZ R33, R10, R5.reuse ;  /* 0x000000050a217220 */ /* 0x080fe20000410000 */
[----:B------:R-:W-:Y:S02]  /*a950*/  HADD2.F32 R7, -RZ, R15.H0_H0 ;  /* 0x2000000fff077230 */ /* 0x000fe40000004100 */
[C---:B------:R-:W-:Y:S01]  /*a960*/  FMUL.FTZ R28, R11.reuse, R8 ;  /* 0x000000080b1c7220 */ /* 0x040fe20000410000 */
[----:B------:R-:W-:Y:S02]  /*a970*/  HADD2.F32 R27, -RZ, R27.H1_H1 ;  /* 0x3000001bff1b7230 */ /* 0x000fe40000004100 */
[----:B------:R-:W-:Y:S01]  /*a980*/  FMUL.FTZ R11, R11, R4 ;  /* 0x000000040b0b7220 */ /* 0x000fe20000410000 */
[----:B------:R-:W-:Y:S02]  /*a990*/  HADD2.F32 R10, -RZ, R35.H0_H0 ;  /* 0x20000023ff0a7230 */ /* 0x000fe40000004100 */
[----:B------:R-:W-:Y:S02]  /*a9a0*/  HADD2.F32 R0, -RZ, R39.H0_H0 ;  /* 0x20000027ff007230 */ /* 0x000fe40000004100 */
[C---:B------:R-:W-:Y:S01]  /*a9b0*/  FFMA.FTZ R20, R6.reuse, R5, -R9 ;  /* 0x0000000506147223 */ /* 0x040fe20000010809 */
[----:B------:R-:W-:Y:S01]  /*a9c0*/  FFMA.FTZ R33, R6, R21, R33 ;  /* 0x0000001506217223 */ /* 0x000fe20000010021 */
[----:B------:R-:W-:-:S02]  /*a9d0*/  HADD2.F32 R15, -RZ, R15.H1_H1 ;  /* 0x3000000fff0f7230 */ /* 0x000fc40000004100 */
[C---:B------:R-:W-:Y:S01]  /*a9e0*/  FFMA.FTZ R28, R7.reuse, R4, -R28 ;  /* 0x00000004071c7223 */ /* 0x040fe2000001081c */
[----:B------:R-:W-:Y:S01]  /*a9f0*/  FFMA.FTZ R6, R7, R8, R11 ;  /* 0x0000000807067223 */ /* 0x000fe2000001000b */
[----:B------:R-:W-:Y:S02]  /*aa00*/  HADD2.F32 R24, -RZ, R24.H1_H1 ;  /* 0x30000018ff187230 */ /* 0x000fe40000004100 */
[C---:B------:R-:W-:Y:S01]  /*aa10*/  FMUL.FTZ R30, R27.reuse, R10 ;  /* 0x0000000a1b1e7220 */ /* 0x040fe20000410000 */
[----:B------:R-:W-:Y:S02]  /*aa20*/  HADD2.F32 R26, -RZ, R26.H1_H1 ;  /* 0x3000001aff1a7230 */ /* 0x000fe40000004100 */
[----:B------:R-:W-:Y:S01]  /*aa30*/  FMUL.FTZ R4, R27, R0 ;  /* 0x000000001b047220 */ /* 0x000fe20000410000 */
[----:B------:R-:W-:Y:S02]  /*aa40*/  HADD2.F32 R9, -RZ, R38.H0_H0 ;  /* 0x20000026ff097230 */ /* 0x000fe40000004100 */
[----:B------:R-:W-:-:S02]  /*aa50*/  HADD2.F32 R11, -RZ, R37.H0_H0 ;  /* 0x20000025ff0b7230 */ /* 0x000fc40000004100 */
[----:B------:R-:W-:Y:S02]  /*aa60*/  HADD2.F32 R5, -RZ, R41.H0_H0 ;  /* 0x20000029ff057230 */ /* 0x000fe40000004100 */
[----:B------:R-:W-:Y:S02]  /*aa70*/  HADD2.F32 R7, -RZ, R40.H0_H0 ;  /* 0x20000028ff077230 */ /* 0x000fe40000004100 */
[C---:B------:R-:W-:Y:S01]  /*aa80*/  FFMA.FTZ R27, R15.reuse, R0, -R30 ;  /* 0x000000000f1b7223 */ /* 0x040fe2000001081e */
[----:B------:R-:W-:Y:S02]  /*aa90*/  HADD2.F32 R12, -RZ, R12.H1_H1 ;  /* 0x3000000cff0c7230 */ /* 0x000fe40000004100 */
[----:B------:R-:W-:Y:S01]  /*aaa0*/  FFMA.FTZ R35, R15, R10, R4 ;  /* 0x0000000a0f237223 */ /* 0x000fe20000010004 */
[----:B------:R-:W-:Y:S02]  /*aab0*/  HADD2.F32 R14, -RZ, R14.H1_H1 ;  /* 0x3000000eff0e7230 */ /* 0x000fe40000004100 */
        /* <DEDUP_REMOVED lines=18> */
.L_x_5885:
[----:B------:R-:W-:Y:S05]  /*abe0*/  BSYNC B0 ;  /* 0x0000000000007941 */ /* 0x000fea0003800000 */
.L_x_5871:
[----:B------:R-:W-:Y:S01]  /*abf0*/  @!PT LDS RZ, [RZ] ;  /* 0x00000000fffff984 */ /* 0x000fe20000000800 */
[----:B------:R-:W-:Y:S01]  /*ac00*/  @!PT LDS RZ, [RZ] ;  /* 0x00000000fffff984 */ /* 0x000fe20000000800 */
[----:B------:R-:W-:Y:S01]  /*ac10*/  @!PT LDS RZ, [RZ] ;  /* 0x00000000fffff984 */ /* 0x000fe20000000800 */
[----:B------:R-:W-:Y:S01]  /*ac20*/  @!PT LDS RZ, [RZ] ;  /* 0x00000000fffff984 */ /* 0x000fe20000000800 */
[----:B------:R4:W-:Y:S06]  /*ac30*/  MEMBAR.ALL.CTA ;  /* 0x0000000000007992 */ /* 0x0009ec0000008000 */
[----:B----4-:R-:W4:Y:S01]  /*ac40*/  FENCE.VIEW.ASYNC.S ;  /* 0x00000000000073c6 */ /* 0x010f220000000000 */
[----:B------:R-:W-:Y:S05]  /*ac50*/  WARPSYNC.ALL ;  /* 0x0000000000007948 */ /* 0x000fea0003800000 */
[----:B----4-:R-:W-:Y:S06]  /*ac60*/  BAR.SYNC.DEFER_BLOCKING 0xd, 0x80 ;  /* 0x0342000000007b1d */ /* 0x010fec0000010000 */
.L_x_5868:
[----:B---3--:R-:W-:-:S05]  /*ac70*/  IMAD.U32 R0, RZ, RZ, UR37 ;  /* 0x00000025ff007e24 */ /* 0x008fca000f8e00ff */
[----:B------:R-:W-:-:S13]  /*ac80*/  ISETP.NE.AND P0, PT, R0, 0x3, PT ;  /* 0x000000030000780c */ /* 0x000fda0003f05270 */
[----:B------:R-:W-:Y:S05]  /*ac90*/  @!P0 BRA `(.L_x_5895) ;  /* 0x0000000000048947 */ /* 0x000fea0003800000 */
[----:B------:R-:W-:Y:S01]  /*aca0*/  BPT.TRAP 0x1 ;  /* 0x000000040000795c */ /* 0x000fe20000300000 */
.L_x_5895:
[----:B-1----:R-:W-:Y:S01]  /*acb0*/  IMAD R12, R18, 0x8, R2 ;  /* 0x00000008120c7824 */ /* 0x002fe200078e0202 */
[----:B------:R-:W-:-:S04]  /*acc0*/  SHF.L.U32 R21, R19, 0x1f, RZ ;  /* 0x0000001f13157819 */ /* 0x000fc800000006ff */
[----:B------:R1:W3:Y:S01]  /*acd0*/  SYNCS.PHASECHK.TRANS64.TRYWAIT P1, [R12+URZ+0x28c30], R21 ;  /* 0x028c30150c0075a7 */ /* 0x0002e2000802017f */
[----:B------:R-:W-:Y:S05]  /*ace0*/  @!P0 BRA `(.L_x_5896) ;  /* 0x0000000000048947 */ /* 0x000fea0003800000 */
[----:B------:R-:W-:Y:S01]  /*acf0*/  BPT.TRAP 0x1 ;  /* 0x000000040000795c */ /* 0x000fe20000300000 */
.L_x_5896:
[C---:B------:R-:W-:Y:S02]  /*ad00*/  VIADD R0, R2.reuse, 0x22400 ;  /* 0x0002240002007836 */ /* 0x040fe40000000000 */
[----:B0-2---:R-:W-:-:S03]  /*ad10*/  VIADD R3, R2, 0x20400 ;  /* 0x0002040002037836 */ /* 0x005fc60000000000 */
[----:B------:R-:W-:Y:S02]  /*ad20*/  SHF.R.U32.HI R0, RZ, 0x4, R0 ;  /* 0x00000004ff007819 */ /* 0x000fe40000011600 */
[----:B------:R-:W-:Y:S02]  /*ad30*/  SHF.R.U32.HI R3, RZ, 0x4, R3 ;  /* 0x00000004ff037819 */ /* 0x000fe40000011603 */
[----:B------:R-:W-:Y:S02]  /*ad40*/  LOP3.LUT R0, R0, 0x3fff, RZ, 0xc0, !PT ;  /* 0x00003fff00007812 */ /* 0x000fe400078ec0ff */
[----:B------:R-:W-:Y:S02]  /*ad50*/  LOP3.LUT R3, R3, 0x3fff, RZ, 0xc0, !PT ;  /* 0x00003fff03037812 */ /* 0x000fe400078ec0ff */
[----:B------:R-:W-:Y:S01]  /*ad60*/  LOP3.LUT R14, R0, 0x10000, RZ, 0xfc, !PT ;  /* 0x00010000000e7812 */ /* 0x000fe200078efcff */
[----:B---3--:R-:W-:Y:S06]  /*ad70*/  @P1 BRA `(.L_x_5897) ;  /* 0x0000000000081947 */ /* 0x008fec0003800000 */
[----:B------:R-:W0:Y:S02]  /*ad80*/  SYNCS.PHASECHK.TRANS64.TRYWAIT P1, [R12+URZ+0x28c30], R21 ;  /* 0x028c30150c0075a7 */ /* 0x000e24000802017f */
[----:B0-----:R-:W-:Y:S05]  /*ad90*/  @!P1 BRA `(.L_x_5898) ;  /* 0x0000016000bc9947 */ /* 0x001fea0003800000 */
.L_x_5897:
[----:B------:R-:W-:Y:S01]  /*ada0*/  IMAD.MOV.U32 R5, RZ, RZ, 0x40000040 ;  /* 0x40000040ff057424 */ /* 0x000fe200078e00ff */
[----:B------:R-:W-:Y:S01]  /*adb0*/  LOP3.LUT R4, R3, 0x10000, RZ, 0xfc, !PT ;  /* 0x0001000003047812 */ /* 0x000fe200078efcff */
[----:B------:R-:W-:Y:S01]  /*adc0*/  IMAD.MOV.U32 R57, RZ, RZ, 0x40000040 ;  /* 0x40000040ff397424 */ /* 0x000fe200078e00ff */
[----:B------:R-:W-:Y:S01]  /*add0*/  LEA R56, R18, R14, 0x9 ;  /* 0x0000000e12387211 */ /* 0x000fe200078e48ff */
[----:B------:R-:W-:Y:S05]  /*ade0*/  WARPSYNC.ALL ;  /* 0x0000000000007948 */ /* 0x000fea0003800000 */
[C---:B------:R-:W-:Y:S01]  /*adf0*/  R2UR UR4, R4.reuse ;  /* 0x00000000040472ca */ /* 0x040fe200000e0000 */
[----:B-----5:R-:W-:Y:S01]  /*ae00*/  WARPGROUP.ARRIVE ;  /* 0x00000000000079c5 */ /* 0x020fe20000000000 */
[----:B------:R-:W-:Y:S01]  /*ae10*/  R2UR UR5, R5 ;  /* 0x00000000050572ca */ /* 0x000fe200000e0000 */
[----:B------:R-:W-:Y:S01]  /*ae20*/  VIADD R10, R4, 0x2 ;  /* 0x00000002040a7836 */ /* 0x000fe20000000000 */
[C---:B------:R-:W-:Y:S01]  /*ae30*/  R2UR UR6, R56.reuse ;  /* 0x00000000380672ca */ /* 0x040fe200000e0000 */
[----:B------:R-:W-:Y:S01]  /*ae40*/  VIADD R6, R56, 0x2 ;  /* 0x0000000238067836 */ /* 0x000fe20000000000 */
[----:B------:R-:W-:Y:S01]  /*ae50*/  R2UR UR7, R57 ;  /* 0x00000000390772ca */ /* 0x000fe200000e0000 */
[----:B------:R-:W-:Y:S01]  /*ae60*/  IMAD.MOV.U32 R11, RZ, RZ, 0x40000040 ;  /* 0x40000040ff0b7424 */ /* 0x000fe200078e00ff */
[----:B------:R-:W-:Y:S01]  /*ae70*/  MOV R9, 0x40000040 ;  /* 0x4000004000097802 */ /* 0x000fe20000000f00 */
[----:B------:R-:W-:-:S02]  /*ae80*/  IMAD.MOV.U32 R7, RZ, RZ, 0x40000040 ;  /* 0x40000040ff077424 */ /* 0x000fc400078e00ff */
[----:B------:R-:W-:Y:S02]  /*ae90*/  VIADD R8, R4, 0x4 ;  /* 0x0000000404087836 */ /* 0x000fe40000000000 */
[----:B------:R-:W-:-:S06]  /*aea0*/  IMAD.MOV.U32 R57, RZ, RZ, 0x40000040 ;  /* 0x40000040ff397424 */ /* 0x000fcc00078e00ff */
        /* <DEDUP_REMOVED lines=30> */
.L_x_5899:
[----:B------:R-:W2:Y:S01]  /*b090*/  LDC R60, c[0x0][0x448] ;  /* 0x00011200ff3c7b82 */ /* 0x000ea20000000800 */
[----:B------:R-:W-:Y:S01]  /*b0a0*/  ULDC UR4, c[0x0][0x9d8] ;  /* 0x0002760000047ab9 */ /* 0x000fe20000000800 */
[----:B------:R-:W-:Y:S01]  /*b0b0*/  ULDC.64 UR46, c[0x0][0x9e0] ;  /* 0x00027800002e7ab9 */ /* 0x000fe20000000a00 */
        /* <DEDUP_REMOVED lines=12> */
[----:B------:R-:W-:Y:S01]  /*b180*/  UISETP.GE.AND UP0, UPT, UR47, 0x1, UPT ;  /* 0x000000012f00788c */ /* 0x000fe2000bf06270 */
[----:B------:R4:W0:Y:S01]  /*b190*/  MUFU.TANH R61, R15 ;  /* 0x0000000f003d7308 */ /* 0x0008220000002400 */
[----:B------:R-:W-:Y:S01]  /*b1a0*/  LOP3.LUT R22, R22, 0xffffff7f, RZ, 0xc0, !PT ;  /* 0xffffff7f16167812 */ /* 0x000fe200078ec0ff */
[----:B------:R-:W-:Y:S01]  /*b1b0*/  FMUL.FTZ R13, R24, UR4 ;  /* 0x00000004180d7c20 */ /* 0x000fe20008410000 */
[----:B------:R-:W-:Y:S01]  /*b1c0*/  FMUL.FTZ R0, R26, UR4 ;  /* 0x000000041a007c20 */ /* 0x000fe20008410000 */
[----:B------:R-:W-:Y:S01]  /*b1d0*/  FMUL.FTZ R36, R36, UR4 ;  /* 0x0000000424247c20 */ /* 0x000fe20008410000 */
[----:B------:R-:W-:Y:S01]  /*b1e0*/  FMUL.FTZ R40, R40, UR4 ;  /* 0x0000000428287c20 */ /* 0x000fe20008410000 */
[----:B------:R-:W-:Y:S01]  /*b1f0*/  FMUL.FTZ R41, R41, UR4 ;  /* 0x0000000429297c20 */ /* 0x000fe20008410000 */
[----:B------:R-:W-:Y:S01]  /*b200*/  FMUL.FTZ R42, R42, UR4 ;  /* 0x000000042a2a7c20 */ /* 0x000fe20008410000 */
[----:B--2---:R-:W-:Y:S01]  /*b210*/  ISETP.NE.AND P1, PT, R60, 0x1, PT ;  /* 0x000000013c00780c */ /* 0x004fe20003f25270 */
[----:B----4-:R-:W-:Y:S01]  /*b220*/  IMAD.IADD R15, R229, 0x1, R195 ;  /* 0x00000001e50f7824 */ /* 0x010fe200078e02c3 */
[----:B------:R-:W2:Y:S01]  /*b230*/  MUFU.TANH R35, R45 ;  /* 0x0000002d00237308 */ /* 0x000ea20000002400 */
[----:B------:R-:W-:Y:S01]  /*b240*/  FMUL.FTZ R43, R43, UR4 ;  /* 0x000000042b2b7c20 */ /* 0x000fe20008410000 */
[----:B------:R-:W-:Y:S01]  /*b250*/  FMUL.FTZ R44, R44, UR4 ;  /* 0x000000042c2c7c20 */ /* 0x000fe20008410000 */
[----:B------:R-:W-:-:S02]  /*b260*/  IMAD.MOV.U32 R34, RZ, RZ, R15 ;  /* 0x000000ffff227224 */ /* 0x000fc400078e000f */
[----:B------:R-:W-:Y:S01]  /*b270*/  FMUL.FTZ R46, R46, UR4 ;  /* 0x000000042e2e7c20 */ /* 0x000fe20008410000 */
[----:B------:R-:W-:Y:S01]  /*b280*/  FMUL.FTZ R26, R50, UR4 ;  /* 0x00000004321a7c20 */ /* 0x000fe20008410000 */
[----:B------:R-:W-:Y:S01]  /*b290*/  FMUL.FTZ R24, R51, UR4 ;  /* 0x0000000433187c20 */ /* 0x000fe20008410000 */
[----:B------:R-:W-:Y:S01]  /*b2a0*/  FMUL.FTZ R52, R52, UR4 ;  /* 0x0000000434347c20 */ /* 0x000fe20008410000 */
[----:B------:R4:W0:Y:S01]  /*b2b0*/  MUFU.TANH R56, R25 ;  /* 0x0000001900387308 */ /* 0x0008220000002400 */
[----:B------:R-:W-:Y:S01]  /*b2c0*/  FMUL.FTZ R53, R53, UR4 ;  /* 0x0000000435357c20 */ /* 0x000fe20008410000 */
[----:B------:R-:W-:Y:S01]  /*b2d0*/  FMUL.FTZ R49, R49, UR4 ;  /* 0x0000000431317c20 */ /* 0x000fe20008410000 */
[----:B------:R-:W5:Y:S01]  /*b2e0*/  @P1 LDC R30, c[0x0][0x44c] ;  /* 0x00011300ff1e1b82 */ /* 0x000f620000000800 */
[----:B------:R-:W-:Y:S01]  /*b2f0*/  @P1 LOP3.LUT R22, R22, 0x80, RZ, 0xfc, !PT ;  /* 0x0000008016161812 */ /* 0x000fe200078efcff */
[----:B------:R-:W-:Y:S01]  /*b300*/  FMUL.FTZ R48, R48, UR4 ;  /* 0x0000000430307c20 */ /* 0x000fe20008410000 */
[----:B------:R-:W-:Y:S01]  /*b310*/  ULDC UR45, c[0x0][0x9dc] ;  /* 0x00027700002d7ab9 */ /* 0x000fe20000000800 */
[----:B------:R-:W-:Y:S01]  /*b320*/  UP2UR UR48, UPR, URZ, 0x1 ;  /* 0x000000013f307883 */ /* 0x000fe20008000000 */
[----:B------:R1:W0:Y:S01]  /*b330*/  MUFU.TANH R67, R28 ;  /* 0x0000001c00437308 */ /* 0x0002220000002400 */
[----:B----4-:R-:W-:Y:S01]  /*b340*/  FMUL.FTZ R25, R31, UR4 ;  /* 0x000000041f197c20 */ /* 0x010fe20008410000 */
[----:B------:R-:W-:Y:S01]  /*b350*/  FMUL.FTZ R31, R38, UR4 ;  /* 0x00000004261f7c20 */ /* 0x000fe20008410000 */
[----:B------:R-:W4:Y:S01]  /*b360*/  @P1 LDC R37, c[0x0][0x450] ;  /* 0x00011400ff251b82 */ /* 0x000f220000000800 */
[----:B------:R-:W-:-:S04]  /*b370*/  ULOP3.LUT UR45, URZ, UR45, URZ, 0x33, !UPT ;  /* 0x0000002d3f2d7292 */ /* 0x000fc8000f8e333f */
[----:B------:R3:W0:Y:S01]  /*b380*/  MUFU.TANH R65, R29 ;  /* 0x0000001d00417308 */ /* 0x0006220000002400 */
[----:B-1----:R-:W-:-:S07]  /*b390*/  FMUL.FTZ R28, R47, UR4 ;  /* 0x000000042f1c7c20 */ /* 0x002fce0008410000 */
[----:B------:R1:W0:Y:S01]  /*b3a0*/  MUFU.TANH R63, R32 ;  /* 0x00000020003f7308 */ /* 0x0002220000002400 */
[----:B---3--:R-:W-:Y:S01]  /*b3b0*/  FMUL.FTZ R29, R39, UR4 ;  /* 0x00000004271d7c20 */ /* 0x008fe20008410000 */
[----:B-----5:R-:W-:Y:S01]  /*b3c0*/  @P1 IMAD.HI.U32 R30, R15, R30, RZ ;  /* 0x0000001e0f1e1227 */ /* 0x020fe200078e00ff */
[----:B------:R-:W-:-:S05]  /*b3d0*/  MOV R15, 0xffffffc0 ;  /* 0xffffffc0000f7802 */ /* 0x000fca0000000f00 */
[----:B------:R3:W0:Y:S01]  /*b3e0*/  MUFU.TANH R59, R36 ;  /* 0x00000024003b7308 */ /* 0x0006220000002400 */
[----:B------:R-:W-:Y:S02]  /*b3f0*/  IMAD R15, R168, R15, 0x41 ;  /* 0x00000041a80f7424 */ /* 0x000fe400078e020f */
[----:B-1----:R-:W-:Y:S01]  /*b400*/  FMUL.FTZ R32, R54, UR4 ;  /* 0x0000000436207c20 */ /* 0x002fe20008410000 */
[----:B----4-:R-:W-:Y:S01]  /*b410*/  @P1 SHF.R.U32.HI R34, RZ, R37, R30 ;  /* 0x00000025ff221219 */ /* 0x010fe2000001161e */
[----:B------:R-:W-:Y:S01]  /*b420*/  VIADD R30, R12, 0x28c40 ;  /* 0x00028c400c1e7836 */ /* 0x000fe20000000000 */
[----:B------:R-:W-:-:S03]  /*b430*/  PLOP3.LUT P1, PT, PT, PT, UP0, 0x40, 0x0 ;  /* 0x000000000000781c */ /* 0x000fc60003f2e808 */
[----:B------:R-:W1:Y:S01]  /*b440*/  SHFL.IDX PT, R45, R34, RZ, 0x1c1f ;  /* 0x001c1fff222d7589 */ /* 0x000e6200000e0000 */
[----:B------:R-:W-:Y:S01]  /*b450*/  PRMT R30, R187, 0x654, R30 ;  /* 0x00000654bb1e7816 */ /* 0x000fe2000000001e */
[----:B------:R-:W4:Y:S01]  /*b460*/  MUFU.TANH R58, R43 ;  /* 0x0000002b003a7308 */ /* 0x000f220000002400 */
[----:B---3--:R-:W-:Y:S02]  /*b470*/  IADD3 R36, -R185, R15, R184 ;  /* 0x0000000fb9247210 */ /* 0x008fe40007ffe1b8 */
[----:B------:R3:W-:Y:S03]  /*b480*/  SYNCS.ARRIVE.TRANS64.RED.A1T0 RZ, [R30+URZ], RZ ;  /* 0x000000ff1eff79a7 */ /* 0x0007e6000810043f */
[----:B------:R-:W-:Y:S02]  /*b490*/  IMAD.IADD R36, R36, 0x1, -R23 ;  /* 0x0000000124247824 */ /* 0x000fe400078e0a17 */
[----:B------:R-:W0:Y:S02]  /*b4a0*/  MUFU.TANH R13, R13 ;  /* 0x0000000d000d7308 */ /* 0x000e240000002400 */
[----:B------:R-:W-:-:S02]  /*b4b0*/  VIADD R50, R36, UR46 ;  /* 0x0000002e24327c36 */ /* 0x000fc40008000000 */
[----:B---3--:R-:W-:Y:S01]  /*b4c0*/  FMUL.FTZ R30, R55, UR4 ;  /* 0x00000004371e7c20 */ /* 0x008fe20008410000 */
[----:B------:R-:W-:Y:S02]  /*b4d0*/  VIADD R54, R36, UR45 ;  /* 0x0000002d24367c36 */ /* 0x000fe40008000000 */
[----:B------:R-:W-:Y:S01]  /*b4e0*/  VIADD R55, R15, 0xffffffff ;  /* 0xffffffff0f377836 */ /* 0x000fe20000000000 */
[----:B------:R-:W3:Y:S01]  /*b4f0*/  MUFU.TANH R0, R0 ;  /* 0x0000000000007308 */ /* 0x000ee20000002400 */
[----:B-1----:R-:W-:-:S07]  /*b500*/  IMAD.IADD R37, R54, 0x1, R45 ;  /* 0x0000000136257824 */ /* 0x002fce00078e022d */
[----:B------:R-:W1:Y:S08]  /*b510*/  MUFU.TANH R3, R3 ;  /* 0x0000000300037308 */ /* 0x000e700000002400 */
        /* <DEDUP_REMOVED lines=20> */
[----:B-----5:R-:W-:-:S04]  /*b660*/  LEA R48, R168, 0xffffffc0, 0x6 ;  /* 0xffffffc0a8307811 */ /* 0x020fc800078e30ff */
[----:B------:R-:W-:-:S04]  /*b670*/  IADD3 R47, -R185, R184, -R48 ;  /* 0x000000b8b92f7210 */ /* 0x000fc80007ffe930 */
[----:B------:R-:W-:Y:S01]  /*b680*/  VIADDMNMX R36, R45, R50, R47, PT ;  /* 0x000000322d247246 */ /* 0x000fe2000380012f */
[----:B01234-:R-:W-:Y:S06]  /*b690*/  @P1 BRA `(.L_x_5900) ;  /* 0x0000000000581947 */ /* 0x01ffec0003800000 */
[----:B------:R-:W-:Y:S01]  /*b6a0*/  IADD3 R15, -R23, R184, R45 ;  /* 0x000000b8170f7210 */ /* 0x000fe20007ffe12d */
[----:B------:R-:W-:Y:S03]  /*b6b0*/  BSSY B0, `(.L_x_5901) ;  /* 0x0000010000007945 */ /* 0x000fe60003800000 */
[----:B------:R-:W-:-:S13]  /*b6c0*/  ISETP.GT.AND P1, PT, R15, -0x1, PT ;  /* 0xffffffff0f00780c */ /* 0x000fda0003f24270 */
[----:B------:R-:W-:Y:S05]  /*b6d0*/  @P1 BRA `(.L_x_5902) ;  /* 0x0000000000201947 */ /* 0x000fea0003800000 */
[----:B------:R-:W-:Y:S01]  /*b6e0*/  UISETP.NE.AND UP0, UPT, UR47, 0x1, UPT ;  /* 0x000000012f00788c */ /* 0x000fe2000bf05270 */
[----:B------:R-:W-:-:S05]  /*b6f0*/  LOP3.LUT R15, RZ, R15, RZ, 0x33, !PT ;  /* 0x0000000fff0f7212 */ /* 0x000fca00078e33ff */
[----:B------:R-:W-:-:S05]  /*b700*/  PLOP3.LUT P1, PT, PT, PT, UP0, 0x80, 0x0 ;  /* 0x000000000000781c */ /* 0x000fca0003f2f008 */
[----:B------:R-:W-:-:S08]  /*b710*/  @UP0 ULDC.64 UR4, c[0x0][0x9e8] ;  /* 0x00027a0000040ab9 */ /* 0x000fd00000000a00 */
[----:B------:R-:W-:-:S05]  /*b720*/  @P1 IMAD.HI.U32 R38, R15, UR4, RZ ;  /* 0x000000040f261c27 */ /* 0x000fca000f8e00ff */
[----:B------:R-:W-:-:S04]  /*b730*/  @P1 SHF.R.U32.HI R15, RZ, UR5, R38 ;  /* 0x00000005ff0f1c19 */ /* 0x000fc80008011626 */
[----:B------:R-:W-:Y:S01]  /*b740*/  LOP3.LUT R15, RZ, R15, RZ, 0x33, !PT ;  /* 0x0000000fff0f7212 */ /* 0x000fe200078e33ff */
[----:B------:R-:W-:Y:S06]  /*b750*/  BRA `(.L_x_5903) ;  /* 0x0000000000147947 */ /* 0x000fec0003800000 */
.L_x_5902:
[----:B------:R-:W-:-:S06]  /*b760*/  UISETP.NE.AND UP0, UPT, UR47, 0x1, UPT ;  /* 0x000000012f00788c */ /* 0x000fcc000bf05270 */
[----:B------:R-:W-:-:S05]  /*b770*/  PLOP3.LUT P1, PT, PT, PT, UP0, 0x80, 0x0 ;  /* 0x000000000000781c */ /* 0x000fca0003f2f008 */
[----:B------:R-:W-:-:S08]  /*b780*/  @UP0 ULDC.64 UR4, c[0x0][0x9e8] ;  /* 0x00027a0000040ab9 */ /* 0x000fd00000000a00 */
[----:B------:R-:W-:-:S05]  /*b790*/  @P1 IMAD.HI.U32 R38, R15, UR4, RZ ;  /* 0x000000040f261c27 */ /* 0x000fca000f8e00ff */
[----:B------:R-:W-:-:S07]  /*b7a0*/  @P1 SHF.R.U32.HI R15, RZ, UR5, R38 ;  /* 0x00000005ff0f1c19 */ /* 0x000fce0008011626 */
.L_x_5903:
[----:B------:R-:W-:Y:S05]  /*b7b0*/  BSYNC B0 ;  /* 0x0000000000007941 */ /* 0x000fea0003800000 */
.L_x_5901:
[----:B------:R-:W-:-:S04]  /*b7c0*/  IMAD R38, R15, UR47, -R48 ;  /* 0x0000002f0f267c24 */ /* 0x000fc8000f8e0a30 */
[----:B------:R-:W-:-:S05]  /*b7d0*/  IMAD.IADD R38, R38, 0x1, -R185 ;  /* 0x0000000126267824 */ /* 0x000fca00078e0ab9 */
[----:B------:R-:W-:Y:S02]  /*b7e0*/  VIMNMX R37, R37, R38, !PT ;  /* 0x0000002625257248 */ /* 0x000fe40007fe0100 */
[----:B------:R-:W-:-:S07]  /*b7f0*/  VIADDMNMX R36, R38, UR47, R36, PT ;  /* 0x0000002f26247c46 */ /* 0x000fce000b800124 */
.L_x_5900:
[C---:B------:R-:W-:Y:S01]  /*b800*/  ISETP.GE.AND P1, PT, R55.reuse, 0x2, PT ;  /* 0x000000023700780c */ /* 0x040fe20003f26270 */
[----:B------:R-:W-:Y:S01]  /*b810*/  UISETP.NE.AND UP0, UPT, UR48, URZ, UPT ;  /* 0x0000003f3000728c */ /* 0x000fe2000bf05270 */
[----:B------:R-:W-:Y:S02]  /*b820*/  ISETP.GE.AND P5, PT, R55, 0xa, PT ;  /* 0x0000000a3700780c */ /* 0x000fe40003fa6270 */
[----:B------:R-:W-:Y:S02]  /*b830*/  ISETP.GT.AND P3, PT, R37, 0x1, !P1 ;  /* 0x000000012500780c */ /* 0x000fe40004f64270 */
[----:B------:R-:W-:Y:S02]  /*b840*/  ISETP.GE.AND P2, PT, R55, 0x9, PT ;  /* 0x000000093700780c */ /* 0x000fe40003f46270 */
[----:B------:R-:W-:Y:S02]  /*b850*/  ISETP.LT.OR P3, PT, R36, 0x2, P3 ;  /* 0x000000022400780c */ /* 0x000fe40001f61670 */
[----:B------:R-:W-:-:S02]  /*b860*/  ISETP.GT.AND P4, PT, R37, 0x8, !P2 ;  /* 0x000000082500780c */ /* 0x000fc40005784270 */
[----:B------:R-:W-:Y:S02]  /*b870*/  FSEL R75, R56, -INF , !P3 ;  /* 0xff800000384b7808 */ /* 0x000fe40005800000 */
[----:B------:R-:W-:Y:S02]  /*b880*/  ISETP.GT.AND P3, PT, R37, 0x9, !P5 ;  /* 0x000000092500780c */ /* 0x000fe40006f64270 */
[----:B------:R-:W-:Y:S02]  /*b890*/  P2R R56, PR, RZ, 0x20 ;  /* 0x00000020ff387803 */ /* 0x000fe40000000000 */
[----:B------:R-:W-:Y:S02]  /*b8a0*/  ISETP.LT.OR P3, PT, R36, 0xa, P3 ;  /* 0x0000000a2400780c */ /* 0x000fe40001f61670 */
[----:B------:R-:W-:Y:S02]  /*b8b0*/  ISETP.GE.AND P5, PT, R55, 0x11, PT ;  /* 0x000000113700780c */ /* 0x000fe40003fa6270 */
[----:B------:R-:W-:-:S02]  /*b8c0*/  FSEL R65, R65, -INF , !P3 ;  /* 0xff80000041417808 */ /* 0x000fc40005800000 */
[C---:B------:R-:W-:Y:S02]  /*b8d0*/  ISETP.LT.OR P4, PT, R36.reuse, 0x9, P4 ;  /* 0x000000092400780c */ /* 0x040fe40002781670 */
[----:B------:R-:W-:Y:S02]  /*b8e0*/  ISETP.GT.AND P3, PT, R37, 0x10, !P5 ;  /* 0x000000102500780c */ /* 0x000fe40006f64270 */
[----:B------:R-:W-:Y:S02]  /*b8f0*/  FSEL R67, R67, -INF , !P4 ;  /* 0xff80000043437808 */ /* 0x000fe40006000000 */
        /* <DEDUP_REMOVED lines=15> */
[C---:B------:R-:W-:Y:S02]  /*b9f0*/  ISETP.LT.OR P3, PT, R36.reuse, 0x1a, P3 ;  /* 0x0000001a2400780c */ /* 0x040fe40001f61670 */
        /* <DEDUP_REMOVED lines=27> */
[C---:B------:R-:W-:Y:S02]  /*bbb0*/  ISETP.GE.AND P3, PT, R55.reuse, 0x32, PT ;  /* 0x000000323700780c */ /* 0x040fe40003f66270 */
[----:B------:R-:W-:-:S02]  /*bbc0*/  ISETP.GE.AND P6, PT, R55, 0x1, PT ;  /* 0x000000013700780c */ /* 0x000fc40003fc6270 */
[----:B------:R-:W-:Y:S02]  /*bbd0*/  ISETP.GT.AND P4, PT, R37, 0x31, !P3 ;  /* 0x000000312500780c */ /* 0x000fe40005f84270 */
[----:B------:R-:W-:Y:S02]  /*bbe0*/  P2R R40, PR, RZ, 0x40 ;  /* 0x00000040ff287803 */ /* 0x000fe40000000000 */
[----:B------:R-:W-:-:S04]  /*bbf0*/  ISETP.LT.OR P4, PT, R36, 0x32, P4 ;  /* 0x000000322400780c */ /* 0x000fc80002781670 */
[----:B------:R-:W-:Y:S02]  /*bc00*/  FSEL R15, R43, -INF , !P4 ;  /* 0xff8000002b0f7808 */ /* 0x000fe40006000000 */
[----:B------:R-:W-:-:S04]  /*bc10*/  ISETP.GE.AND P4, PT, R55, 0x39, PT ;  /* 0x000000393700780c */ /* 0x000fc80003f86270 */
[----:B------:R-:W-:-:S04]  /*bc20*/  ISETP.GT.AND P5, PT, R37, 0x38, !P4 ;  /* 0x000000382500780c */ /* 0x000fc800067a4270 */
[----:B------:R-:W-:-:S04]  /*bc30*/  ISETP.LT.OR P5, PT, R36, 0x39, P5 ;  /* 0x000000392400780c */ /* 0x000fc80002fa1670 */
[----:B------:R-:W-:Y:S02]  /*bc40*/  FSEL R35, R52, -INF , !P5 ;  /* 0xff80000034237808 */ /* 0x000fe40006800000 */
[----:B------:R-:W-:Y:S02]  /*bc50*/  ISETP.GT.AND P5, PT, R37, RZ, !P6 ;  /* 0x000000ff2500720c */ /* 0x000fe400077a4270 */
[----:B------:R-:W-:Y:S02]  /*bc60*/  ISETP.GE.AND P6, PT, R55, 0x3a, PT ;  /* 0x0000003a3700780c */ /* 0x000fe40003fc6270 */
[----:B------:R-:W-:-:S04]  /*bc70*/  ISETP.LT.OR P5, PT, R36, 0x1, P5 ;  /* 0x000000012400780c */ /* 0x000fc80002fa1670 */
[----:B------:R-:W-:Y:S02]  /*bc80*/  FSEL R71, R13, -INF , !P5 ;  /* 0xff8000000d477808 */ /* 0x000fe40006800000 */
[----:B------:R-:W-:Y:S01]  /*bc90*/  ISETP.GT.AND P5, PT, R37, 0x39, !P6 ;  /* 0x000000392500780c */ /* 0x000fe200077a4270 */
[----:B------:R-:W0:Y:S03]  /*bca0*/  SHFL.IDX PT, R13, R34, 0x1, 0x1c1f ;  /* 0x003c1f00220d7f89 */ /* 0x000e2600000e0000 */
[----:B------:R-:W-:-:S04]  /*bcb0*/  ISETP.LT.OR P5, PT, R36, 0x3a, P5 ;  /* 0x0000003a2400780c */ /* 0x000fc80002fa1670 */
[----:B------:R-:W-:Y:S02]  /*bcc0*/  FSEL R37, R53, -INF , !P5 ;  /* 0xff80000035257808 */ /* 0x000fe40006800000 */
[----:B------:R-:W-:Y:S02]  /*bcd0*/  PLOP3.LUT P5, PT, PT, PT, UP0, 0x40, 0x0 ;  /* 0x000000000000781c */ /* 0x000fe40003fae808 */
[----:B0-----:R-:W-:Y:S01]  /*bce0*/  VIADDMNMX R36, R13, R50, R47, PT ;  /* 0x000000320d247246 */ /* 0x001fe2000380012f */
[----:B------:R-:W-:-:S10]  /*bcf0*/  IMAD.IADD R38, R54, 0x1, R13 ;  /* 0x0000000136267824 */ /* 0x000fd400078e020d */
[----:B------:R-:W-:Y:S05]  /*bd00*/  @P5 BRA `(.L_x_5904) ;  /* 0x0000000000605947 */ /* 0x000fea0003800000 */
        /* <DEDUP_REMOVED lines=8> */
[----:B------:R-:W-:Y:S01]  /*bd90*/  @P5 IMAD.HI.U32 R34, R13, UR4, RZ ;  /* 0x000000040d225c27 */ /* 0x000fe2000f8e00ff */
[----:B------:R-:W-:-:S13]  /*bda0*/  PLOP3.LUT P5, PT, PT, PT, UP0, 0x80, 0x0 ;  /* 0x000000000000781c */ /* 0x000fda0003faf008 */
[----:B------:R-:W-:-:S04]  /*bdb0*/  @P5 SHF.R.U32.HI R13, RZ, UR5, R34 ;  /* 0x00000005ff0d5c19 */ /* 0x000fc80008011622 */
[----:B------:R-:W-:Y:S01]  /*bdc0*/  LOP3.LUT R13, RZ, R13, RZ, 0x33, !PT ;  /* 0x0000000dff0d7212 */ /* 0x000fe200078e33ff */
[----:B------:R-:W-:Y:S06]  /*bdd0*/  BRA `(.L_x_5907) ;  /* 0x0000000000187947 */ /* 0x000fec0003800000 */
.L_x_5906:
[----:B------:R-:W-:-:S06]  /*bde0*/  UISETP.NE.AND UP0, UPT, UR47, 0x1, UPT ;  /* 0x000000012f00788c */ /* 0x000fcc000bf05270 */
[----:B------:R-:W-:-:S05]  /*bdf0*/  PLOP3.LUT P5, PT, PT, PT, UP0, 0x80, 0x0 ;  /* 0x000000000000781c */ /* 0x000fca0003faf008 */
[----:B------:R-:W-:-:S08]  /*be00*/  @UP0 ULDC.64 UR4, c[0x0][0x9e8] ;  /* 0x00027a0000040ab9 */ /* 0x000fd00000000a00 */
[----:B------:R-:W-:Y:S01]  /*be10*/  @P5 IMAD.HI.U32 R34, R13, UR4, RZ ;  /* 0x000000040d225c27 */ /* 0x000fe2000f8e00ff */
[----:B------:R-:W-:-:S13]  /*be20*/  PLOP3.LUT P5, PT, PT, PT, UP0, 0x80, 0x0 ;  /* 0x000000000000781c */ /* 0x000fda0003faf008 */
[----:B------:R-:W-:-:S07]  /*be30*/  @P5 SHF.R.U32.HI R13, RZ, UR5, R34 ;  /* 0x00000005ff0d5c19 */ /* 0x000fce0008011622 */
.L_x_5907:
[----:B------:R-:W-:Y:S05]  /*be40*/  BSYNC B0 ;  /* 0x0000000000007941 */ /* 0x000fea0003800000 */
.L_x_5905:
[----:B------:R-:W-:-:S04]  /*be50*/  IMAD R34, R13, UR47, -R48 ;  /* 0x0000002f0d227c24 */ /* 0x000fc8000f8e0a30 */
[----:B------:R-:W-:-:S05]  /*be60*/  IMAD.IADD R13, R34, 0x1, -R185 ;  /* 0x00000001220d7824 */ /* 0x000fca00078e0ab9 */
[----:B------:R-:W-:Y:S02]  /*be70*/  VIMNMX R38, R38, R13, !PT ;  /* 0x0000000d26267248 */ /* 0x000fe40007fe0100 */
[----:B------:R-:W-:-:S07]  /*be80*/  VIADDMNMX R36, R13, UR47, R36, PT ;  /* 0x0000002f0d247c46 */ /* 0x000fce000b800124 */
.L_x_5904:
[----:B------:R-:W-:Y:S01]  /*be90*/  BAR.SYNC.DEFER_BLOCKING 0xf, 0x100 ;  /* 0x03c4000000007b1d */ /* 0x000fe20000010000 */
[C---:B------:R-:W-:Y:S02]  /*bea0*/  ISETP.GT.AND P1, PT, R38.reuse, 0x1, !P1 ;  /* 0x000000012600780c */ /* 0x040fe40004f24270 */
[----:B------:R-:W-:Y:S02]  /*beb0*/  ISETP.GT.AND P2, PT, R38, 0x8, !P2 ;  /* 0x000000082600780c */ /* 0x000fe40005744270 */
[C---:B------:R-:W-:Y:S01]  /*bec0*/  ISETP.LT.OR P1, PT, R36.reuse, 0x2, P1 ;  /* 0x000000022400780c */ /* 0x040fe20000f21670 */
[----:B------:R-:W-:Y:S01]  /*bed0*/  ULDC UR4, c[0x0][0x988] ;  /* 0x0002620000047ab9 */ /* 0x000fe20000000800 */
[----:B------:R-:W-:Y:S02]  /*bee0*/  ISETP.LT.OR P2, PT, R36, 0x9, P2 ;  /* 0x000000092400780c */ /* 0x000fe40001741670 */
[----:B------:R-:W-:Y:S02]  /*bef0*/  FSEL R53, R3, -INF , !P1 ;  /* 0xff80000003357808 */ /* 0x000fe40004800000 */
[----:B------:R-:W-:-:S02]  /*bf00*/  ISETP.NE.AND P1, PT, R56, RZ, PT ;  /* 0x000000ff3800720c */ /* 0x000fc40003f25270 */
        /* <DEDUP_REMOVED lines=32> */
[----:B------:R-:W-:Y:S02]  /*c110*/  ISETP.NE.AND P2, PT, R69, RZ, PT ;  /* 0x000000ff4500720c */ /* 0x000fe40003f45270 */
[----:B------:R-:W-:Y:S02]  /*c120*/  FSEL R29, R29, -INF , !P1 ;  /* 0xff8000001d1d7808 */ /* 0x000fe40004800000 */
[----:B------:R-:W-:Y:S02]  /*c130*/  ISETP.NE.AND P1, PT, R68, RZ, PT ;  /* 0x000000ff4400720c */ /* 0x000fe40003f25270 */
[----:B------:R-:W-:-:S02]  /*c140*/  FMNMX.FTZ R20, R35, R20, !PT ;  /* 0x0000001423147209 */ /* 0x000fc40007810000 */
[----:B------:R-:W-:Y:S02]  /*c150*/  ISETP.GT.AND P1, PT, R38, 0x20, !P1 ;  /* 0x000000202600780c */ /* 0x000fe40004f24270 */
[----:B------:R-:W-:Y:S02]  /*c160*/  ISETP.NE.AND P5, PT, R40, RZ, PT ;  /* 0x000000ff2800720c */ /* 0x000fe40003fa5270 */
[----:B------:R-:W-:Y:S02]  /*c170*/  ISETP.LT.OR P1, PT, R36, 0x21, P1 ;  /* 0x000000212400780c */ /* 0x000fe40000f21670 */
[----:B------:R-:W-:Y:S02]  /*c180*/  FMNMX.FTZ R40, R37, R20, !PT ;  /* 0x0000001425287209 */ /* 0x000fe40007810000 */
[----:B------:R-:W-:Y:S02]  /*c190*/  FSEL R3, R42, -INF , !P1 ;  /* 0xff8000002a037808 */ /* 0x000fe40004800000 */
[----:B------:R-:W-:Y:S01]  /*c1a0*/  ISETP.GT.AND P1, PT, R38, 0x21, !P2 ;  /* 0x000000212600780c */ /* 0x000fe20005724270 */
[----:B------:R-:W0:Y:S01]  /*c1b0*/  SHFL.BFLY PT, R13, R40, 0x2, 0x1f ;  /* 0x0c401f00280d7f89 */ /* 0x000e2200000e0000 */
[----:B------:R-:W-:-:S02]  /*c1c0*/  ISETP.NE.AND P2, PT, R44, RZ, PT ;  /* 0x000000ff2c00720c */ /* 0x000fc40003f45270 */
[----:B------:R-:W-:Y:S02]  /*c1d0*/  ISETP.LT.OR P1, PT, R36, 0x22, P1 ;  /* 0x000000222400780c */ /* 0x000fe40000f21670 */
[----:B------:R-:W-:Y:S02]  /*c1e0*/  ISETP.GT.AND P3, PT, R38, 0x31, !P3 ;  /* 0x000000312600780c */ /* 0x000fe40005f64270 */
[----:B------:R-:W-:Y:S02]  /*c1f0*/  FSEL R27, R58, -INF , !P1 ;  /* 0xff8000003a1b7808 */ /* 0x000fe40004800000 */
[----:B------:R-:W-:Y:S02]  /*c200*/  ISETP.NE.AND P1, PT, R70, RZ, PT ;  /* 0x000000ff4600720c */ /* 0x000fe40003f25270 */
[C---:B------:R-:W-:Y:S02]  /*c210*/  ISETP.GT.AND P4, PT, R38.reuse, 0x38, !P4 ;  /* 0x000000382600780c */ /* 0x040fe40006784270 */
[----:B------:R-:W-:-:S02]  /*c220*/  ISETP.GT.AND P1, PT, R38, 0x28, !P1 ;  /* 0x000000282600780c */ /* 0x000fc40004f24270 */
[----:B------:R-:W-:Y:S02]  /*c230*/  ISETP.GT.AND P6, PT, R38, 0x39, !P6 ;  /* 0x000000392600780c */ /* 0x000fe400077c4270 */
[C---:B------:R-:W-:Y:S02]  /*c240*/  ISETP.LT.OR P1, PT, R36.reuse, 0x29, P1 ;  /* 0x000000292400780c */ /* 0x040fe40000f21670 */
[----:B------:R-:W-:Y:S02]  /*c250*/  ISETP.LT.OR P3, PT, R36, 0x32, P3 ;  /* 0x000000322400780c */ /* 0x000fe40001f61670 */
[----:B------:R-:W-:Y:S02]  /*c260*/  FSEL R25, R46, -INF , !P1 ;  /* 0xff8000002e197808 */ /* 0x000fe40004800000 */
[----:B------:R-:W-:Y:S02]  /*c270*/  ISETP.GT.AND P1, PT, R38, RZ, !P5 ;  /* 0x000000ff2600720c */ /* 0x000fe40006f24270 */
[----:B0-----:R-:W-:-:S02]  /*c280*/  FMNMX.FTZ R42, R40, R13, !PT ;  /* 0x0000000d282a7209 */ /* 0x001fc40007810000 */
[----:B------:R-:W-:Y:S02]  /*c290*/  ISETP.LT.OR P1, PT, R36, 0x1, P1 ;  /* 0x000000012400780c */ /* 0x000fe40000f21670 */
[----:B------:R-:W-:Y:S01]  /*c2a0*/  ISETP.NE.AND P5, PT, R72, RZ, PT ;  /* 0x000000ff4800720c */ /* 0x000fe20003fa5270 */
[----:B------:R-:W0:Y:S01]  /*c2b0*/  SHFL.BFLY PT, R13, R42, 0x1, 0x1f ;  /* 0x0c201f002a0d7f89 */ /* 0x000e2200000e0000 */
        /* <DEDUP_REMOVED lines=8> */
[----:B------:R-:W-:Y:S02]  /*c340*/  FMNMX.FTZ R20, R43, R20, !PT ;  /* 0x000000142b147209 */ /* 0x000fe40007810000 */
[----:B------:R-:W-:-:S02]  /*c350*/  ISETP.LT.OR P2, PT, R36, 0x31, P2 ;  /* 0x000000312400780c */ /* 0x000fc40001741670 */
[----:B------:R-:W-:Y:S02]  /*c360*/  FMNMX.FTZ R34, R33, R20, !PT ;  /* 0x0000001421227209 */ /* 0x000fe40007810000 */
[----:B------:R-:W-:Y:S02]  /*c370*/  MOV R20, UR4 ;  /* 0x0000000400147c02 */ /* 0x000fe40008000f00 */
[----:B------:R-:W-:Y:S02]  /*c380*/  FMNMX.FTZ R34, R31, R34, !PT ;  /* 0x000000221f227209 */ /* 0x000fe40007810000 */
[----:B0-----:R-:W-:Y:S02]  /*c390*/  FMNMX.FTZ R13, R42, R13, !PT ;  /* 0x0000000d2a0d7209 */ /* 0x001fe40007810000 */
[----:B------:R-:W-:Y:S02]  /*c3a0*/  FMNMX.FTZ R34, R29, R34, !PT ;  /* 0x000000221d227209 */ /* 0x000fe40007810000 */
[C---:B------:R-:W-:Y:S01]  /*c3b0*/  FSETP.NEU.FTZ.AND P1, PT, R13.reuse, -INF , PT ;  /* 0xff8000000d00780b */ /* 0x040fe20003f3d000 */
[----:B------:R-:W-:Y:S01]  /*c3c0*/  FMUL.FTZ R28, R13, R20 ;  /* 0x000000140d1c7220 */ /* 0x000fe20000410000 */
[----:B------:R-:W-:-:S02]  /*c3d0*/  FMNMX.FTZ R34, R3, R34, !PT ;  /* 0x0000002203227209 */ /* 0x000fc40007810000 */
[----:B------:R-:W-:Y:S02]  /*c3e0*/  ISETP.LT.OR P4, PT, R36, 0x39, P4 ;  /* 0x000000392400780c */ /* 0x000fe40002781670 */
[----:B------:R-:W-:Y:S02]  /*c3f0*/  FMNMX.FTZ R34, R27, R34, !PT ;  /* 0x000000221b227209 */ /* 0x000fe40007810000 */
[----:B------:R-:W-:Y:S02]  /*c400*/  FSEL R28, R28, RZ, P1 ;  /* 0x000000ff1c1c7208 */ /* 0x000fe40000800000 */
[----:B------:R-:W-:Y:S02]  /*c410*/  FMNMX.FTZ R34, R25, R34, !PT ;  /* 0x0000002219227209 */ /* 0x000fe40007810000 */
[----:B------:R-:W-:Y:S01]  /*c420*/  FSEL R73, R24, -INF , !P3 ;  /* 0xff80000018497808 */ /* 0x000fe20005800000 */
[-CC-:B------:R-:W-:Y:S01]  /*c430*/  FFMA.FTZ R38, R71, R20.reuse, -R28.reuse ;  /* 0x0000001447267223 */ /* 0x180fe2000001081c */
[----:B------:R-:W-:Y:S01]  /*c440*/  FSEL R71, R26, -INF , !P2 ;  /* 0xff8000001a477808 */ /* 0x000fe20005000000 */
[--C-:B------:R-:W-:Y:S01]  /*c450*/  FFMA.FTZ R24, R75, R20, -R28.reuse ;  /* 0x000000144b187223 */ /* 0x100fe2000001081c */
[----:B------:R-:W-:Y:S01]  /*c460*/  FMNMX.FTZ R34, R69, R34, !PT ;  /* 0x0000002245227209 */ /* 0x000fe20007810000 */
[--C-:B------:R-:W-:Y:S01]  /*c470*/  FFMA.FTZ R26, R65, R20, -R28.reuse ;  /* 0x00000014411a7223 */ /* 0x100fe2000001081c */
[----:B------:R-:W-:Y:S01]  /*c480*/  ISETP.LT.OR P6, PT, R36, 0x3a, P6 ;  /* 0x0000003a2400780c */ /* 0x000fe200037c1670 */
[----:B------:R-:W-:Y:S01]  /*c490*/  MUFU.EX2 R79, R24 ;  /* 0x00000018004f7308 */ /* 0x000fe20000000800 */
[----:B------:R-:W-:Y:S01]  /*c4a0*/  FMNMX.FTZ R34, R71, R34, !PT ;  /* 0x0000002247227209 */ /* 0x000fe20007810000 */
[-CC-:B------:R-:W-:Y:S01]  /*c4b0*/  FFMA.FTZ R67, R67, R20.reuse, -R28.reuse ;  /* 0x0000001443437223 */ /* 0x180fe2000001081c */
[----:B------:R-:W-:Y:S01]  /*c4c0*/  FSEL R75, R32, -INF , !P4 ;  /* 0xff800000204b7808 */ /* 0x000fe20006000000 */
[--C-:B------:R-:W-:Y:S01]  /*c4d0*/  FFMA.FTZ R32, R15, R20, -R28.reuse ;  /* 0x000000140f207223 */ /* 0x100fe2000001081c */
[----:B------:R-:W-:Y:S01]  /*c4e0*/  FMNMX.FTZ R34, R73, R34, !PT ;  /* 0x0000002249227209 */ /* 0x000fe20007810000 */
[--C-:B------:R-:W-:Y:S01]  /*c4f0*/  FFMA.FTZ R63, R63, R20, -R28.reuse ;  /* 0x000000143f3f7223 */ /* 0x100fe2000001081c */
[----:B------:R-:W-:Y:S01]  /*c500*/  FSEL R77, R30, -INF , !P6 ;  /* 0xff8000001e4d7808 */ /* 0x000fe20007000000 */
[----:B------:R-:W0:Y:S01]  /*c510*/  MUFU.EX2 R38, R38 ;  /* 0x0000002600267308 */ /* 0x000e220000000800 */
[----:B------:R-:W-:Y:S01]  /*c520*/  FMNMX.FTZ R34, R75, R34, !PT ;  /* 0x000000224b227209 */ /* 0x000fe20007810000 */
[-CC-:B------:R-:W-:Y:S01]  /*c530*/  FFMA.FTZ R61, R61, R20.reuse, -R28.reuse ;  /* 0x000000143d3d7223 */ /* 0x180fe2000001081c */
[-CC-:B------:R-:W-:Y:S01]  /*c540*/  FFMA.FTZ R59, R59, R20.reuse, -R28.reuse ;  /* 0x000000143b3b7223 */ /* 0x180fe2000001081c */
[--C-:B------:R-:W-:Y:S01]  /*c550*/  FFMA.FTZ R57, R57, R20, -R28.reuse ;  /* 0x0000001439397223 */ /* 0x100fe2000001081c */
[----:B------:R-:W-:Y:S01]  /*c560*/  FMNMX.FTZ R34, R77, R34, !PT ;  /* 0x000000224d227209 */ /* 0x000fe20007810000 */
[-CC-:B------:R-:W-:Y:S01]  /*c570*/  FFMA.FTZ R51, R51, R20.reuse, -R28.reuse ;  /* 0x0000001433337223 */ /* 0x180fe2000001081c */
[-CC-:B------:R-:W-:Y:S01]  /*c580*/  FFMA.FTZ R49, R49, R20.reuse, -R28.reuse ;  /* 0x0000001431317223 */ /* 0x180fe2000001081c */
[----:B------:R-:W-:Y:S01]  /*c590*/  MUFU.EX2 R67, R67 ;  /* 0x0000004300437308 */ /* 0x000fe20000000800 */
[-CC-:B------:R-:W-:Y:S01]  /*c5a0*/  FFMA.FTZ R45, R45, R20.reuse, -R28.reuse ;  /* 0x000000142d2d7223 */ /* 0x180fe2000001081c */
[----:B------:R-:W1:Y:S01]  /*c5b0*/  SHFL.BFLY PT, R65, R34, 0x2, 0x1f ;  /* 0x0c401f0022417f89 */ /* 0x000e6200000e0000 */
[-CC-:B------:R-:W-:Y:S01]  /*c5c0*/  FFMA.FTZ R41, R41, R20.reuse, -R28.reuse ;  /* 0x0000001429297223 */ /* 0x180fe2000001081c */
[-CC-:B------:R-:W-:Y:S01]  /*c5d0*/  FFMA.FTZ R39, R39, R20.reuse, -R28.reuse ;  /* 0x0000001427277223 */ /* 0x180fe2000001081c */
[-CC-:B------:R-:W-:Y:S01]  /*c5e0*/  FFMA.FTZ R35, R35, R20.reuse, -R28.reuse ;  /* 0x0000001423237223 */ /* 0x180fe2000001081c */
[----:B------:R-:W-:-:S02]  /*c5f0*/  FFMA.FTZ R28, R37, R20, -R28 ;  /* 0x00000014251c7223 */ /* 0x000fc4000001081c */
[----:B------:R-:W2:Y:S01]  /*c600*/  MUFU.EX2 R26, R26 ;  /* 0x0000001a001a7308 */ /* 0x000ea20000000800 */
[----:B0-----:R-:W-:Y:S01]  /*c610*/  FADD.FTZ R46, R38, R79 ;  /* 0x0000004f262e7221 */ /* 0x001fe20000010000 */
[----:B------:R-:W-:-:S06]  /*c620*/  F2FP.F16.F32.PACK_AB R164, R79, R38 ;  /* 0x000000264fa4723e */ /* 0x000fcc00000000ff */
[----:B------:R-:W-:Y:S08]  /*c630*/  MUFU.EX2 R63, R63 ;  /* 0x0000003f003f7308 */ /* 0x000ff00000000800 */
[----:B------:R-:W-:Y:S01]  /*c640*/  MUFU.EX2 R160, R61 ;  /* 0x0000003d00a07308 */ /* 0x000fe20000000800 */
[----:B--2---:R-:W-:Y:S02]  /*c650*/  F2FP.F16.F32.PACK_AB R166, R26, R67 ;  /* 0x000000431aa6723e */ /* 0x004fe400000000ff */
[----:B-1----:R-:W-:-:S05]  /*c660*/  FMNMX.FTZ R65, R34, R65, !PT ;  /* 0x0000004122417209 */ /* 0x002fca0007810000 */
        /* <DEDUP_REMOVED lines=27> */
[----:B------:R-:W-:-:S05]  /*c820*/  FFMA.FTZ R24, R77, R20, -R24 ;  /* 0x000000144d187223 */ /* 0x000fca0000010818 */
[----:B------:R-:W-:Y:S08]  /*c830*/  MUFU.EX2 R55, R55 ;  /* 0x0000003700377308 */ /* 0x000ff00000000800 */
[----:B------:R-:W1:Y:S01]  /*c840*/  MUFU.EX2 R34, R47 ;  /* 0x0000002f00227308 */ /* 0x000e620000000800 */
[----:B0-----:R-:W-:-:S07]  /*c850*/  F2FP.F16.F32.PACK_AB R165, R53, R0 ;  /* 0x0000000035a5723e */ /* 0x001fce00000000ff */
[----:B------:R-:W-:Y:S08]  /*c860*/  MUFU.EX2 R43, R43 ;  /* 0x0000002b002b7308 */ /* 0x000ff00000000800 */
[----:B------:R0:W-:Y:S01]  /*c870*/  MUFU.EX2 R40, R29 ;  /* 0x0000001d00287308 */ /* 0x0001e20000000800 */
[----:B-1----:R-:W-:-:S05]  /*c880*/  F2FP.F16.F32.PACK_AB R167, R34, R55 ;  /* 0x0000003722a7723e */ /* 0x002fca00000000ff */
[----:B------:R1:W-:Y:S02]  /*c890*/  STSM.16.M88.4 [R198+0x26800], R164 ;  /* 0x026800a4c6007844 */ /* 0x0003e40000000200 */
[----:B------:R-:W2:Y:S01]  /*c8a0*/  MUFU.EX2 R36, R33 ;  /* 0x0000002100247308 */ /* 0x000ea20000000800 */
[----:B0-----:R-:W-:Y:S01]  /*c8b0*/  FADD.FTZ R29, R67, R46 ;  /* 0x0000002e431d7221 */ /* 0x001fe20000010000 */
[----:B------:R-:W-:-:S03]  /*c8c0*/  FADD.FTZ R46, R0, R53 ;  /* 0x00000035002e7221 */ /* 0x000fc60000010000 */
[----:B------:R-:W-:-:S03]  /*c8d0*/  FADD.FTZ R48, R26, R29 ;  /* 0x0000001d1a307221 */ /* 0x000fc60000010000 */
[----:B------:R-:W0:Y:S01]  /*c8e0*/  MUFU.EX2 R31, R31 ;  /* 0x0000001f001f7308 */ /* 0x000e220000000800 */
[----:B------:R-:W-:-:S04]  /*c8f0*/  FADD.FTZ R29, R63, R48 ;  /* 0x000000303f1d7221 */ /* 0x000fc80000010000 */
[C---:B------:R-:W-:Y:S01]  /*c900*/  FADD.FTZ R50, R160.reuse, R29 ;  /* 0x0000001da0327221 */ /* 0x040fe20000010000 */
[----:B------:R-:W-:Y:S02]  /*c910*/  F2FP.F16.F32.PACK_AB R160, R160, R63 ;  /* 0x0000003fa0a0723e */ /* 0x000fe400000000ff */
[----:B------:R3:W-:Y:S01]  /*c920*/  MUFU.EX2 R42, R27 ;  /* 0x0000001b002a7308 */ /* 0x0007e20000000800 */
[----:B------:R-:W-:Y:S01]  /*c930*/  FADD.FTZ R29, R59, R50 ;  /* 0x000000323b1d7221 */ /* 0x000fe20000010000 */
[----:B--2---:R-:W-:-:S06]  /*c940*/  F2FP.F16.F32.PACK_AB R161, R36, R43 ;  /* 0x0000002b24a1723e */ /* 0x004fcc00000000ff */
[----:B------:R-:W2:Y:S01]  /*c950*/  MUFU.EX2 R3, R3 ;  /* 0x0000000300037308 */ /* 0x000ea20000000800 */
[----:B---3--:R-:W-:Y:S01]  /*c960*/  FADD.FTZ R27, R55, R46 ;  /* 0x0000002e371b7221 */ /* 0x008fe20000010000 */
[----:B0-----:R-:W-:-:S03]  /*c970*/  F2FP.F16.F32.PACK_AB R163, R40, R31 ;  /* 0x0000001f28a3723e */ /* 0x001fc600000000ff */
[----:B------:R-:W-:-:S03]  /*c980*/  FADD.FTZ R48, R34, R27 ;  /* 0x0000001b22307221 */ /* 0x000fc60000010000 */
[----:B------:R-:W0:Y:S01]  /*c990*/  MUFU.EX2 R25, R25 ;  /* 0x0000001900197308 */ /* 0x000e220000000800 */
[----:B------:R-:W-:Y:S01]  /*c9a0*/  FADD.FTZ R27, R43, R48 ;  /* 0x000000302b1b7221 */ /* 0x000fe20000010000 */
[C---:B------:R-:W-:Y:S01]  /*c9b0*/  FADD.FTZ R48, R162.reuse, R29 ;  /* 0x0000001da2307221 */ /* 0x040fe20000010000 */
[----:B------:R-:W-:Y:S02]  /*c9c0*/  F2FP.F16.F32.PACK_AB R162, R162, R59 ;  /* 0x0000003ba2a2723e */ /* 0x000fe400000000ff */
[----:B------:R-:W-:Y:S01]  /*c9d0*/  FADD.FTZ R38, R36, R27 ;  /* 0x0000001b24267221 */ /* 0x000fe20000010000 */
[----:B------:R-:W-:Y:S02]  /*c9e0*/  FADD.FTZ R29, R51, R48 ;  /* 0x00000030331d7221 */ /* 0x000fe40000010000 */
[----:B------:R-:W3:Y:S01]  /*c9f0*/  MUFU.EX2 R30, R41 ;  /* 0x00000029001e7308 */ /* 0x000ee20000000800 */
[----:B------:R-:W-:Y:S01]  /*ca00*/  FADD.FTZ R27, R31, R38 ;  /* 0x000000261f1b7221 */ /* 0x000fe20000010000 */
[----:B------:R-:W-:Y:S01]  /*ca10*/  FADD.FTZ R38, R156, R29 ;  /* 0x0000001d9c267221 */ /* 0x000fe20000010000 */
[----:B--2---:R-:W-:Y:S01]  /*ca20*/  F2FP.F16.F32.PACK_AB R157, R42, R3 ;  /* 0x000000032a9d723e */ /* 0x004fe200000000ff */
[----:B------:R1:W-:Y:S01]  /*ca30*/  STSM.16.M88.4 [R201], R160 ;  /* 0x000000a0c9007844 */ /* 0x0003e20000000200 */
[----:B------:R-:W-:Y:S01]  /*ca40*/  FADD.FTZ R26, R40, R27 ;  /* 0x0000001b281a7221 */ /* 0x000fe20000010000 */
[----:B------:R-:W-:-:S02]  /*ca50*/  F2FP.F16.F32.PACK_AB R156, R156, R51 ;  /* 0x000000339c9c723e */ /* 0x000fc400000000ff */
[----:B------:R-:W2:Y:S01]  /*ca60*/  MUFU.EX2 R44, R69 ;  /* 0x00000045002c7308 */ /* 0x000ea20000000800 */
[----:B------:R-:W-:Y:S01]  /*ca70*/  FADD.FTZ R27, R3, R26 ;  /* 0x0000001a031b7221 */ /* 0x000fe20000010000 */
[----:B------:R-:W-:-:S03]  /*ca80*/  FADD.FTZ R3, R45, R38 ;  /* 0x000000262d037221 */ /* 0x000fc60000010000 */
[----:B------:R-:W-:-:S03]  /*ca90*/  FADD.FTZ R0, R42, R27 ;  /* 0x0000001b2a007221 */ /* 0x000fc60000010000 */
[----:B------:R-:W-:Y:S01]  /*caa0*/  MUFU.EX2 R39, R39 ;  /* 0x0000002700277308 */ /* 0x000fe20000000800 */
[----:B0-----:R-:W-:Y:S01]  /*cab0*/  FADD.FTZ R27, R25, R0 ;  /* 0x00000000191b7221 */ /* 0x001fe20000010000 */
[C---:B---3--:R-:W-:Y:S01]  /*cac0*/  F2FP.F16.F32.PACK_AB R158, R30.reuse, R45 ;  /* 0x0000002d1e9e723e */ /* 0x048fe200000000ff */
[----:B------:R-:W-:-:S05]  /*cad0*/  FADD.FTZ R30, R30, R3 ;  /* 0x000000031e1e7221 */ /* 0x000fca0000010000 */
        /* <DEDUP_REMOVED lines=10> */
[----:B------:R-:W3:Y:S01]  /*cb80*/  MUFU.EX2 R28, R28 ;  /* 0x0000001c001c7308 */ /* 0x000ee20000000800 */
[----:B--2---:R-:W-:Y:S01]  /*cb90*/  F2FP.F16.F32.PACK_AB R153, R46, R71 ;  /* 0x000000472e99723e */ /* 0x004fe200000000ff */
[----:B------:R-:W-:-:S04]  /*cba0*/  FADD.FTZ R71, R71, R44 ;  /* 0x0000002c47477221 */ /* 0x000fc80000010000 */
[----:B------:R-:W-:Y:S02]  /*cbb0*/  FADD.FTZ R46, R46, R71 ;  /* 0x000000472e2e7221 */ /* 0x000fe40000010000 */
[----:B------:R-:W-:Y:S01]  /*cbc0*/  MUFU.EX2 R75, R75 ;  /* 0x0000004b004b7308 */ /* 0x000fe20000000800 */
[----:B0-----:R-:W-:-:S07]  /*cbd0*/  FADD.FTZ R3, R35, R32 ;  /* 0x0000002023037221 */ /* 0x001fce0000010000 */
[----:B------:R-:W0:Y:S01]  /*cbe0*/  MUFU.EX2 R24, R24 ;  /* 0x0000001800187308 */ /* 0x000e220000000800 */
[C---:B---3--:R-:W-:Y:S01]  /*cbf0*/  F2FP.F16.F32.PACK_AB R154, R28.reuse, R35 ;  /* 0x000000231c9a723e */ /* 0x048fe200000000ff */
[----:B------:R-:W-:Y:S01]  /*cc00*/  FADD.FTZ R3, R28, R3 ;  /* 0x000000031c037221 */ /* 0x000fe20000010000 */
[----:B0-----:R-:W-:Y:S01]  /*cc10*/  F2FP.F16.F32.PACK_AB R155, R24, R75 ;  /* 0x0000004b189b723e */ /* 0x001fe200000000ff */
[----:B------:R-:W-:-:S04]  /*cc20*/  FADD.FTZ R75, R75, R46 ;  /* 0x0000002e4b4b7221 */ /* 0x000fc80000010000 */
[----:B------:R1:W-:Y:S01]  /*cc30*/  STSM.16.M88.4 [R200], R152 ;  /* 0x00000098c8007844 */ /* 0x0003e20000000200 */
[----:B------:R-:W-:Y:S01]  /*cc40*/  FADD.FTZ R0, R24, R75 ;  /* 0x0000004b18007221 */ /* 0x000fe20000010000 */
[----:B------:R-:W-:Y:S06]  /*cc50*/  @!P0 BRA `(.L_x_5908) ;  /* 0x0000000000048947 */ /* 0x000fec0003800000 */
[----:B------:R-:W-:Y:S01]  /*cc60*/  BPT.TRAP 0x1 ;  /* 0x000000040000795c */ /* 0x000fe20000300000 */
.L_x_5908:
[----:B------:R0:W2:Y:S01]  /*cc70*/  SYNCS.PHASECHK.TRANS64.TRYWAIT P1, [R12+URZ+0x28c50], R21 ;  /* 0x028c50150c0075a7 */ /* 0x0000a2000802017f */
[----:B------:R-:W-:Y:S05]  /*cc80*/  @!P0 BRA `(.L_x_5909) ;  /* 0x0000000000048947 */ /* 0x000fea0003800000 */
[----:B------:R-:W-:Y:S01]  /*cc90*/  BPT.TRAP 0x1 ;  /* 0x000000040000795c */ /* 0x000fe20000300000 */
.L_x_5909:
[----:B------:R-:W-:Y:S01]  /*cca0*/  ULDC UR42, c[0x0][0x9e4] ;  /* 0x00027900002a7ab9 */ /* 0x000fe20000000800 */
[----:B------:R-:W-:Y:S01]  /*ccb0*/  ULDC UR44, c[0x0][0x9d8] ;  /* 0x00027600002c7ab9 */ /* 0x000fe20000000800 */
[----:B------:R-:W-:Y:S01]  /*ccc0*/  ULDC UR38, c[0x0][0x988] ;  /* 0x0002620000267ab9 */ /* 0x000fe20000000800 */
[----:B------:R-:W-:Y:S01]  /*ccd0*/  ULDC UR43, c[0x0][0x9e0] ;  /* 0x00027800002b7ab9 */ /* 0x000fe20000000800 */
[----:B------:R-:W-:Y:S01]  /*cce0*/  BSSY B0, `(.L_x_5910) ;  /* 0x0000006000007945 */ /* 0x000fe20003800000 */
[----:B------:R-:W-:Y:S02]  /*ccf0*/  IMAD R24, R18, 0x1000, R193 ;  /* 0x0000100012187824 */ /* 0x000fe400078e02c1 */
[----:B------:R-:W-:Y:S01]  /*cd00*/  IMAD.MOV.U32 R25, RZ, RZ, 0x40000040 ;  /* 0x40000040ff197424 */ /* 0x000fe200078e00ff */
[----:B--2---:R-:W-:Y:S06]  /*cd10*/  @P1 BRA `(.L_x_5911) ;  /* 0x0000000000081947 */ /* 0x004fec0003800000 */
[----:B------:R-:W2:Y:S02]  /*cd20*/  SYNCS.PHASECHK.TRANS64.TRYWAIT P1, [R12+URZ+0x28c50], R21 ;  /* 0x028c50150c0075a7 */ /* 0x000ea4000802017f */
[----:B--2---:R-:W-:Y:S05]  /*cd30*/  @!P1 BRA `(.L_x_5912) ;  /* 0x0000014000e89947 */ /* 0x004fea0003800000 */
.L_x_5911:
[----:B------:R-:W-:Y:S05]  /*cd40*/  BSYNC B0 ;  /* 0x0000000000007941 */ /* 0x000fea0003800000 */
.L_x_5910:
[C---:B------:R-:W-:Y:S01]  /*cd50*/  R2UR UR6, R24.reuse ;  /* 0x00000000180672ca */ /* 0x040fe200000e0000 */
[C---:B------:R-:W-:Y:S01]  /*cd60*/  VIADD R26, R24.reuse, 0x80 ;  /* 0x00000080181a7836 */ /* 0x040fe20000000000 */
[----:B------:R-:W-:Y:S01]  /*cd70*/  R2UR UR7, R25 ;  /* 0x00000000190772ca */ /* 0x000fe200000e0000 */
[C---:B------:R-:W-:Y:S02]  /*cd80*/  VIADD R28, R24.reuse, 0x100 ;  /* 0x00000100181c7836 */ /* 0x040fe40000000000 */
[----:B------:R-:W-:Y:S01]  /*cd90*/  VIADD R24, R24, 0x180 ;  /* 0x0000018018187836 */ /* 0x000fe20000000000 */
[----:B------:R-:W-:Y:S01]  /*cda0*/  R2UR UR10, R26 ;  /* 0x000000001a0a72ca */ /* 0x000fe200000e0000 */
[----:B------:R-:W-:Y:S01]  /*cdb0*/  IMAD.MOV.U32 R27, RZ, RZ, 0x40000040 ;  /* 0x40000040ff1b7424 */ /* 0x000fe200078e00ff */
[----:B------:R-:W-:Y:S01]  /*cdc0*/  R2UR UR14, R28 ;  /* 0x000000001c0e72ca */ /* 0x000fe200000e0000 */
[----:B------:R-:W-:Y:S01]  /*cdd0*/  IMAD.MOV.U32 R29, RZ, RZ, 0x40000040 ;  /* 0x40000040ff1d7424 */ /* 0x000fe200078e00ff */
[----:B------:R-:W-:Y:S01]  /*cde0*/  R2UR UR18, R24 ;  /* 0x00000000181272ca */ /* 0x000fe200000e0000 */
[----:B------:R-:W-:Y:S01]  /*cdf0*/  IMAD.MOV.U32 R25, RZ, RZ, 0x40000040 ;  /* 0x40000040ff197424 */ /* 0x000fe200078e00ff */
[----:B------:R-:W-:-:S02]  /*ce00*/  R2UR UR11, R27 ;  /* 0x000000001b0b72ca */ /* 0x000fc400000e0000 */
[----:B------:R-:W-:Y:S02]  /*ce10*/  R2UR UR15, R29 ;  /* 0x000000001d0f72ca */ /* 0x000fe400000e0000 */
[----:B------:R-:W-:Y:S02]  /*ce20*/  R2UR UR19, R25 ;  /* 0x00000000191372ca */ /* 0x000fe400000e0000 */
        /* <DEDUP_REMOVED lines=25> */
.L_x_5913:
[----:B0-2---:R-:W0:Y:S01]  /*cfc0*/  LDC R21, c[0x0][0x448] ;  /* 0x00011200ff157b82 */ /* 0x005e220000000800 */
[----:B------:R-:W-:Y:S01]  /*cfd0*/  IADD3 R12, R12, 0x28c60, RZ ;  /* 0x00028c600c0c7810 */ /* 0x000fe20007ffe0ff */
[----:B------:R-:W-:Y:S01]  /*cfe0*/  UISETP.NE.AND UP0, UPT, UR48, URZ, UPT ;  /* 0x0000003f3000728c */ /* 0x000fe2000bf05270 */
[----:B-1----:R-:W-:Y:S02]  /*cff0*/  IMAD.MOV.U32 R152, RZ, RZ, R195 ;  /* 0x000000ffff987224 */ /* 0x002fe400078e00c3 */
[----:B------:R-:W-:-:S04]  /*d000*/  PRMT R12, R187, 0x654, R12 ;  /* 0x00000654bb0c7816 */ /* 0x000fc8000000000c */
[----:B------:R1:W-:Y:S01]  /*d010*/  SYNCS.ARRIVE.TRANS64.RED.A1T0 RZ, [R12+URZ], RZ ;  /* 0x000000ff0cff79a7 */ /* 0x0003e2000810043f */
[----:B0-----:R-:W-:-:S13]  /*d020*/  ISETP.NE.AND P1, PT, R21, 0x1, PT ;  /* 0x000000011500780c */ /* 0x001fda0003f25270 */
[----:B------:R-:W0:Y:S08]  /*d030*/  @P1 LDC R21, c[0x0][0x44c] ;  /* 0x00011300ff151b82 */ /* 0x000e300000000800 */
[----:B-1----:R-:W1:Y:S01]  /*d040*/  @P1 LDC R12, c[0x0][0x450] ;  /* 0x00011400ff0c1b82 */ /* 0x002e620000000800 */
[----:B0-----:R-:W-:-:S05]  /*d050*/  @P1 IMAD.HI.U32 R21, R195, R21, RZ ;  /* 0x00000015c3151227 */ /* 0x001fca00078e00ff */
[----:B-1----:R-:W-:Y:S01]  /*d060*/  @P1 SHF.R.U32.HI R152, RZ, R12, R21 ;  /* 0x0000000cff981219 */ /* 0x002fe20000011615 */
[----:B------:R-:W-:Y:S01]  /*d070*/  VIADD R12, R168, 0xfffffffe ;  /* 0xfffffffea80c7836 */ /* 0x000fe20000000000 */
[----:B------:R-:W-:Y:S02]  /*d080*/  PLOP3.LUT P1, PT, PT, PT, UP0, 0x40, 0x0 ;  /* 0x000000000000781c */ /* 0x000fe40003f2e808 */
[----:B------:R-:W-:-:S05]  /*d090*/  IADD3 R21, R152, R184, -R23 ;  /* 0x000000b898157210 */ /* 0x000fca0007ffe817 */
[----:B------:R-:W-:-:S06]  /*d0a0*/  VIADD R152, R21, UR46 ;  /* 0x0000002e15987c36 */ /* 0x000fcc0008000000 */
[----:B------:R-:W-:Y:S05]  /*d0b0*/  @P1 BRA `(.L_x_5914) ;  /* 0x0000000000541947 */ /* 0x000fea0003800000 */
[C---:B------:R-:W-:Y:S01]  /*d0c0*/  ISETP.GT.AND P1, PT, R21.reuse, RZ, PT ;  /* 0x000000ff1500720c */ /* 0x040fe20003f24270 */
[----:B------:R-:W-:Y:S01]  /*d0d0*/  BSSY B0, `(.L_x_5915) ;  /* 0x0000010000007945 */ /* 0x000fe20003800000 */
[----:B------:R-:W-:-:S11]  /*d0e0*/  VIADD R153, R21, 0xffffffff ;  /* 0xffffffff15997836 */ /* 0x000fd60000000000 */
[----:B------:R-:W-:Y:S05]  /*d0f0*/  @P1 BRA `(.L_x_5916) ;  /* 0x0000000000201947 */ /* 0x000fea0003800000 */
[----:B------:R-:W-:Y:S01]  /*d100*/  UISETP.NE.AND UP0, UPT, UR47, 0x1, UPT ;  /* 0x000000012f00788c */ /* 0x000fe2000bf05270 */
[----:B------:R-:W-:-:S05]  /*d110*/  IMAD.MOV R21, RZ, RZ, -R21 ;  /* 0x000000ffff157224 */ /* 0x000fca00078e0a15 */
[----:B------:R-:W-:-:S05]  /*d120*/  PLOP3.LUT P1, PT, PT, PT, UP0, 0x80, 0x0 ;  /* 0x000000000000781c */ /* 0x000fca0003f2f008 */
[----:B------:R-:W-:-:S08]  /*d130*/  @UP0 ULDC.64 UR4, c[0x0][0x9e8] ;  /* 0x00027a0000040ab9 */ /* 0x000fd00000000a00 */
[----:B------:R-:W-:-:S05]  /*d140*/  @P1 IMAD.HI.U32 R153, R21, UR4, RZ ;  /* 0x0000000415991c27 */ /* 0x000fca000f8e00ff */
[----:B------:R-:W-:-:S04]  /*d150*/  @P1 SHF.R.U32.HI R21, RZ, UR5, R153 ;  /* 0x00000005ff151c19 */ /* 0x000fc80008011699 */
[----:B------:R-:W-:Y:S01]  /*d160*/  LOP3.LUT R153, RZ, R21, RZ, 0x33, !PT ;  /* 0x00000015ff997212 */ /* 0x000fe200078e33ff */
[----:B------:R-:W-:Y:S06]  /*d170*/  BRA `(.L_x_5917) ;  /* 0x0000000000147947 */ /* 0x000fec0003800000 */
.L_x_5916:
[----:B------:R-:W-:-:S06]  /*d180*/  UISETP.NE.AND UP0, UPT, UR47, 0x1, UPT ;  /* 0x000000012f00788c */ /* 0x000fcc000bf05270 */
[----:B------:R-:W-:-:S05]  /*d190*/  PLOP3.LUT P1, PT, PT, PT, UP0, 0x80, 0x0 ;  /* 0x000000000000781c */ /* 0x000fca0003f2f008 */
[----:B------:R-:W-:-:S08]  /*d1a0*/  @UP0 ULDC.64 UR4, c[0x0][0x9e8] ;  /* 0x00027a0000040ab9 */ /* 0x000fd00000000a00 */
[----:B------:R-:W-:-:S05]  /*d1b0*/  @P1 IMAD.HI.U32 R21, R153, UR4, RZ ;  /* 0x0000000499151c27 */ /* 0x000fca000f8e00ff */
[----:B------:R-:W-:-:S07]  /*d1c0*/  @P1 SHF.R.U32.HI R153, RZ, UR5, R21 ;  /* 0x00000005ff991c19 */ /* 0x000fce0008011615 */
.L_x_5917:
[----:B------:R-:W-:Y:S05]  /*d1d0*/  BSYNC B0 ;  /* 0x0000000000007941 */ /* 0x000fea0003800000 */
.L_x_5915:
[----:B------:R-:W-:-:S04]  /*d1e0*/  IMAD.U32 R21, RZ, RZ, UR47 ;  /* 0x0000002fff157e24 */ /* 0x000fc8000f8e00ff */
[----:B------:R-:W-:-:S05]  /*d1f0*/  IMAD R21, R153, R21, UR47 ;  /* 0x0000002f99157e24 */ /* 0x000fca000f8e0215 */
[----:B------:R-:W-:-:S07]  /*d200*/  VIMNMX R152, R152, R21, PT ;  /* 0x0000001598987248 */ /* 0x000fce0003fe0100 */
.L_x_5914:
[----:B------:R-:W2:Y:S01]  /*d210*/  LDL R153, [R1+0x8] ;  /* 0x0000080001997983 */ /* 0x000ea20000100800 */
[----:B------:R-:W-:Y:S01]  /*d220*/  SHF.R.S32.HI R21, RZ, 0x1f, R152 ;  /* 0x0000001fff157819 */ /* 0x000fe20000011498 */
[----:B------:R-:W-:Y:S03]  /*d230*/  BSSY B1, `(.L_x_5918) ;  /* 0x00002b5000017945 */ /* 0x000fe60003800000 */
[----:B------:R-:W-:-:S04]  /*d240*/  LEA.HI R21, R21, R152, RZ, 0x6 ;  /* 0x0000009815157211 */ /* 0x000fc800078f30ff */
[----:B------:R-:W-:-:S04]  /*d250*/  SHF.R.S32.HI R21, RZ, 0x6, R21 ;  /* 0x00000006ff157819 */ /* 0x000fc80000011415 */
[----:B--2---:R-:W-:-:S04]  /*d260*/  VIMNMX R226, R153, R21, !PT ;  /* 0x0000001599e27248 */ /* 0x004fc80007fe0100 */
[----:B------:R-:W-:-:S13]  /*d270*/  ISETP.GE.AND P1, PT, R12, R226, PT ;  /* 0x000000e20c00720c */ /* 0x000fda0003f26270 */
[----:B------:R-:W-:Y:S05]  /*d280*/  @!P1 BRA `(.L_x_5919) ;  /* 0x0000002800bc9947 */ /* 0x000fea0003800000 */
[----:B------:R-:W-:Y:S01]  /*d290*/  BSSY B0, `(.L_x_5920) ;  /* 0x00002ab000007945 */ /* 0x000fe20003800000 */
.L_x_5941:
[----:B------:R-:W-:-:S05]  /*d2a0*/  VIADD R209, R18, 0x1 ;  /* 0x0000000112d17836 */ /* 0x000fca0000000000 */
[----:B------:R-:W-:-:S04]  /*d2b0*/  ISETP.NE.AND P1, PT, R209, 0x2, PT ;  /* 0x00000002d100780c */ /* 0x000fc80003f25270 */
[----:B------:R-:W-:Y:S02]  /*d2c0*/  SEL R20, RZ, 0x1, P1 ;  /* 0x00000001ff147807 */ /* 0x000fe40000800000 */
[----:B------:R-:W-:Y:S02]  /*d2d0*/  SEL R209, R209, RZ, P1 ;  /* 0x000000ffd1d17207 */ /* 0x000fe40000800000 */
[----:B------:R-:W-:Y:S01]  /*d2e0*/  LOP3.LUT R19, R19, R20, RZ, 0x3c, !PT ;  /* 0x0000001413137212 */ /* 0x000fe200078e3cff */
[----:B0-----:R-:W-:Y:S06]  /*d2f0*/  @!P0 BRA `(.L_x_5921) ;  /* 0x0000000000048947 */ /* 0x001fec0003800000 */
[----:B------:R-:W-:Y:S01]  /*d300*/  BPT.TRAP 0x1 ;  /* 0x000000040000795c */ /* 0x000fe20000300000 */
.L_x_5921:
[----:B------:R-:W-:Y:S01]  /*d310*/  IMAD R21, R209, 0x8, R2 ;  /* 0x00000008d1157824 */ /* 0x000fe200078e0202 */
[----:B------:R-:W-:-:S04]  /*d320*/  SHF.L.U32 R212, R19, 0x1f, RZ ;  /* 0x0000001f13d47819 */ /* 0x000fc800000006ff */
[----:B------:R0:W1:Y:S01]  /*d330*/  SYNCS.PHASECHK.TRANS64.TRYWAIT P1, [R21+URZ+0x28c30], R212 ;  /* 0x028c30d4150075a7 */ /* 0x000062000802017f */
[----:B------:R-:W-:Y:S05]  /*d340*/  @!P0 BRA `(.L_x_5922) ;  /* 0x0000000000048947 */ /* 0x000fea0003800000 */
[----:B------:R-:W-:Y:S01]  /*d350*/  BPT.TRAP 0x1 ;  /* 0x000000040000795c */ /* 0x000fe20000300000 */
.L_x_5922:
[----:B------:R-:W-:Y:S01]  /*d360*/  BSSY B2, `(.L_x_5923) ;  /* 0x0000006000027945 */ /* 0x000fe20003800000 */
[----:B------:R-:W-:Y:S01]  /*d370*/  LEA R156, R209, R14, 0x9 ;  /* 0x0000000ed19c7211 */ /* 0x000fe200078e48ff */
[----:B------:R-:W-:Y:S02]  /*d380*/  IMAD.MOV.U32 R157, RZ, RZ, 0x40000040 ;  /* 0x40000040ff9d7424 */ /* 0x000fe400078e00ff */
[----:B-1----:R-:W-:Y:S05]  /*d390*/  @P1 BRA `(.L_x_5924) ;  /* 0x0000000000081947 */ /* 0x002fea0003800000 */
[----:B------:R-:W1:Y:S02]  /*d3a0*/  SYNCS.PHASECHK.TRANS64.TRYWAIT P1, [R21+URZ+0x28c30], R212 ;  /* 0x028c30d4150075a7 */ /* 0x000e64000802017f */
[----:B-1----:R-:W-:Y:S05]  /*d3b0*/  @!P1 BRA `(.L_x_5925) ;  /* 0x0000013c005c9947 */ /* 0x002fea0003800000 */
.L_x_5924:
[----:B------:R-:W-:Y:S05]  /*d3c0*/  BSYNC B2 ;  /* 0x0000000000027941 */ /* 0x000fea0003800000 */
.L_x_5923:
[C---:B------:R-:W-:Y:S01]  /*d3d0*/  R2UR UR6, R156.reuse ;  /* 0x000000009c0672ca */ /* 0x040fe200000e0000 */
[C---:B------:R-:W-:Y:S01]  /*d3e0*/  VIADD R154, R156.reuse, 0x2 ;  /* 0x000000029c9a7836 */ /* 0x040fe20000000000 */
[----:B------:R-:W-:Y:S01]  /*d3f0*/  R2UR UR7, R157 ;  /* 0x000000009d0772ca */ /* 0x000fe200000e0000 */
[----:B------:R-:W-:Y:S01]  /*d400*/  VIADD R152, R156, 0x4 ;  /* 0x000000049c987836 */ /* 0x000fe20000000000 */
[----:B------:R-:W-:Y:S01]  /*d410*/  R2UR UR4, R4 ;  /* 0x00000000040472ca */ /* 0x000fe200000e0000 */
        /* <DEDUP_REMOVED lines=31> */
.L_x_5926:
[----:B------:R-:W2:Y:S01]  /*d610*/  LDC R20, c[0x0][0x448] ;  /* 0x00011200ff147b82 */ /* 0x000ea20000000800 */
[----:B------:R-:W-:Y:S02]  /*d620*/  IMAD.IADD R216, R229, 0x1, R195 ;  /* 0x00000001e5d87824 */ /* 0x000fe400078e02c3 */
[----:B------:R-:W-:Y:S01]  /*d630*/  FMUL.FTZ R221, R156, UR44 ;  /* 0x0000002c9cdd7c20 */ /* 0x000fe20008410000 */
[----:B------:R-:W-:Y:S01]  /*d640*/  FMUL.FTZ R156, R159, UR44 ;  /* 0x0000002c9f9c7c20 */ /* 0x000fe20008410000 */
[----:B------:R-:W-:Y:S01]  /*d650*/  FMUL.FTZ R159, R163, UR44 ;  /* 0x0000002ca39f7c20 */ /* 0x000fe20008410000 */
[----:B------:R-:W-:Y:S01]  /*d660*/  FMUL.FTZ R163, R167, UR44 ;  /* 0x0000002ca7a37c20 */ /* 0x000fe20008410000 */
[----:B------:R-:W-:Y:S01]  /*d670*/  FMUL.FTZ R222, R165, UR44 ;  /* 0x0000002ca5de7c20 */ /* 0x000fe20008410000 */
[----:B------:R-:W-:Y:S01]  /*d680*/  FMUL.FTZ R167, R168, UR44 ;  /* 0x0000002ca8a77c20 */ /* 0x000fe20008410000 */
[----:B------:R-:W-:Y:S01]  /*d690*/  UISETP.NE.AND UP0, UPT, UR48, URZ, UPT ;  /* 0x0000003f3000728c */ /* 0x000fe2000bf05270 */
[----:B------:R-:W-:Y:S01]  /*d6a0*/  FMUL.FTZ R165, R170, UR44 ;  /* 0x0000002caaa57c20 */ /* 0x000fe20008410000 */
[----:B------:R-:W-:Y:S01]  /*d6b0*/  FMUL.FTZ R168, R174, UR44 ;  /* 0x0000002caea87c20 */ /* 0x000fe20008410000 */
[----:B------:R-:W-:Y:S01]  /*d6c0*/  FMUL.FTZ R170, R175, UR44 ;  /* 0x0000002cafaa7c20 */ /* 0x000fe20008410000 */
[----:B------:R-:W-:Y:S01]  /*d6d0*/  FMUL.FTZ R174, R179, UR44 ;  /* 0x0000002cb3ae7c20 */ /* 0x000fe20008410000 */
[----:B------:R-:W-:Y:S01]  /*d6e0*/  FMUL.FTZ R175, R176, UR44 ;  /* 0x0000002cb0af7c20 */ /* 0x000fe20008410000 */
[----:B------:R-:W-:-:S02]  /*d6f0*/  IMAD.SHL.U32 R179, R12, 0x40, RZ ;  /* 0x000000400cb37824 */ /* 0x000fc400078e00ff */
        /* <DEDUP_REMOVED lines=11> */
[----:B------:R-:W-:Y:S01]  /*d7b0*/  FMUL.FTZ R181, R181, UR44 ;  /* 0x0000002cb5b57c20 */ /* 0x000fe20008410000 */
[----:B------:R-:W-:Y:S01]  /*d7c0*/  FMUL.FTZ R176, R182, UR44 ;  /* 0x0000002cb6b07c20 */ /* 0x000fe20008410000 */
[----:B------:R-:W-:Y:S01]  /*d7d0*/  IADD3 R223, -R185, 0x1, -R179 ;  /* 0x00000001b9df7810 */ /* 0x000fe20007ffe9b3 */
[----:B------:R-:W2:Y:S03]  /*d7e0*/  MUFU.TANH R219, R219 ;  /* 0x000000db00db7308 */ /* 0x000ea60000002400 */
[----:B------:R-:W-:-:S05]  /*d7f0*/  IADD3 R223, -R23, R223, R184 ;  /* 0x000000df17df7210 */ /* 0x000fca0007ffe1b8 */
[----:B------:R-:W3:Y:S01]  /*d800*/  @P1 LDC R217, c[0x0][0x44c] ;  /* 0x00011300ffd91b82 */ /* 0x000ee20000000800 */
[----:B------:R-:W4:Y:S01]  /*d810*/  MUFU.TANH R154, R154 ;  /* 0x0000009a009a7308 */ /* 0x000f220000002400 */
[C---:B------:R-:W-:Y:S02]  /*d820*/  VIADD R224, R223.reuse, UR43 ;  /* 0x0000002bdfe07c36 */ /* 0x040fe40008000000 */
[----:B------:R-:W-:-:S04]  /*d830*/  VIADD R223, R223, UR45 ;  /* 0x0000002ddfdf7c36 */ /* 0x000fc80008000000 */
[----:B------:R-:W5:Y:S01]  /*d840*/  @P1 LDC R20, c[0x0][0x450] ;  /* 0x00011400ff141b82 */ /* 0x000f620000000800 */
[----:B------:R-:W0:Y:S08]  /*d850*/  MUFU.TANH R221, R221 ;  /* 0x000000dd00dd7308 */ /* 0x000e300000002400 */
[----:B------:R-:W0:Y:S01]  /*d860*/  MUFU.TANH R157, R157 ;  /* 0x0000009d009d7308 */ /* 0x000e220000002400 */
[----:B---3--:R-:W-:-:S07]  /*d870*/  @P1 IMAD.HI.U32 R217, R216, R217, RZ ;  /* 0x000000d9d8d91227 */ /* 0x008fce00078e00ff */
[----:B------:R-:W3:Y:S01]  /*d880*/  MUFU.TANH R156, R156 ;  /* 0x0000009c009c7308 */ /* 0x000ee20000002400 */
[----:B-----5:R-:W-:Y:S01]  /*d890*/  @P1 SHF.R.U32.HI R216, RZ, R20, R217 ;  /* 0x00000014ffd81219 */ /* 0x020fe200000116d9 */
[----:B------:R-:W-:Y:S01]  /*d8a0*/  FMUL.FTZ R20, R155, UR44 ;  /* 0x0000002c9b147c20 */ /* 0x000fe20008410000 */
[----:B------:R-:W-:Y:S01]  /*d8b0*/  FMUL.FTZ R155, R158, UR44 ;  /* 0x0000002c9e9b7c20 */ /* 0x000fe20008410000 */
[----:B------:R-:W-:Y:S01]  /*d8c0*/  FMUL.FTZ R158, R162, UR44 ;  /* 0x0000002ca29e7c20 */ /* 0x000fe20008410000 */
[----:B------:R-:W-:Y:S01]  /*d8d0*/  FMUL.FTZ R162, R166, UR44 ;  /* 0x0000002ca6a27c20 */ /* 0x000fe20008410000 */
[----:B------:R-:W5:Y:S01]  /*d8e0*/  SHFL.IDX PT, R225, R216, RZ, 0x1c1f ;  /* 0x001c1fffd8e17589 */ /* 0x000f6200000e0000 */
[----:B------:R-:W-:Y:S01]  /*d8f0*/  FMUL.FTZ R166, R171, UR44 ;  /* 0x0000002caba67c20 */ /* 0x000fe20008410000 */
[----:B------:R-:W-:Y:S01]  /*d900*/  FMUL.FTZ R171, R172, UR44 ;  /* 0x0000002cacab7c20 */ /* 0x000fe20008410000 */
[----:B------:R-:W-:Y:S01]  /*d910*/  FMUL.FTZ R172, R178, UR44 ;  /* 0x0000002cb2ac7c20 */ /* 0x000fe20008410000 */
[----:B------:R-:W-:Y:S01]  /*d920*/  FMUL.FTZ R217, R152, UR44 ;  /* 0x0000002c98d97c20 */ /* 0x000fe20008410000 */
[----:B------:R-:W-:Y:S01]  /*d930*/  FMUL.FTZ R178, R183, UR44 ;  /* 0x0000002cb7b27c20 */ /* 0x000fe20008410000 */
[----:B------:R-:W-:Y:S01]  /*d940*/  PLOP3.LUT P1, PT, PT, PT, UP0, 0x40, 0x0 ;  /* 0x000000000000781c */ /* 0x000fe20003f2e808 */
[----:B------:R-:W0:Y:S01]  /*d950*/  MUFU.TANH R20, R20 ;  /* 0x0000001400147308 */ /* 0x000e220000002400 */
[----:B------:R-:W-:-:S04]  /*d960*/  IADD3 R152, R21, 0x28c40, RZ ;  /* 0x00028c4015987810 */ /* 0x000fc80007ffe0ff */
[----:B------:R-:W-:-:S03]  /*d970*/  PRMT R152, R187, 0x654, R152 ;  /* 0x00000654bb987816 */ /* 0x000fc60000000098 */
[----:B------:R-:W0:Y:S01]  /*d980*/  MUFU.TANH R217, R217 ;  /* 0x000000d900d97308 */ /* 0x000e220000002400 */
[----:B------:R0:W-:Y:S07]  /*d990*/  SYNCS.ARRIVE.TRANS64.RED.A1T0 RZ, [R152+URZ], RZ ;  /* 0x000000ff98ff79a7 */ /* 0x0001ee000810043f */
[----:B------:R-:W0:Y:S01]  /*d9a0*/  MUFU.TANH R155, R155 ;  /* 0x0000009b009b7308 */ /* 0x000e220000002400 */
[C---:B-----5:R-:W-:Y:S02]  /*d9b0*/  IMAD.IADD R183, R225.reuse, 0x1, R224 ;  /* 0x00000001e1b77824 */ /* 0x060fe400078e02e0 */
[----:B------:R-:W-:-:S05]  /*d9c0*/  IMAD.IADD R182, R225, 0x1, R223 ;  /* 0x00000001e1b67824 */ /* 0x000fca00078e02df */
        /* <DEDUP_REMOVED lines=25> */
[----:B------:R-:W-:Y:S01]  /*db60*/  IADD3 R225, -R23, R184, R225 ;  /* 0x000000b817e17210 */ /* 0x000fe20007ffe1e1 */
[----:B------:R-:W-:Y:S03]  /*db70*/  BSSY B2, `(.L_x_5928) ;  /* 0x0000010000027945 */ /* 0x000fe60003800000 */
[----:B------:R-:W-:-:S13]  /*db80*/  ISETP.GT.AND P1, PT, R225, -0x1, PT ;  /* 0xffffffffe100780c */ /* 0x000fda0003f24270 */
[----:B------:R-:W-:Y:S05]  /*db90*/  @P1 BRA `(.L_x_5929) ;  /* 0x0000000000201947 */ /* 0x000fea0003800000 */
[----:B------:R-:W-:Y:S01]  /*dba0*/  IMAD.U32 R227, RZ, RZ, UR42 ;  /* 0x0000002affe37e24 */ /* 0x000fe2000f8e00ff */
[----:B------:R-:W-:-:S04]  /*dbb0*/  LOP3.LUT R225, RZ, R225, RZ, 0x33, !PT ;  /* 0x000000e1ffe17212 */ /* 0x000fc800078e33ff */
[----:B------:R-:W-:-:S13]  /*dbc0*/  ISETP.NE.AND P1, PT, R227, 0x1, PT ;  /* 0x00000001e300780c */ /* 0x000fda0003f25270 */
[----:B0-----:R-:W0:Y:S02]  /*dbd0*/  @P1 LDC.64 R152, c[0x0][0x9e8] ;  /* 0x00027a00ff981b82 */ /* 0x001e240000000a00 */
[----:B0-----:R-:W-:-:S05]  /*dbe0*/  @P1 IMAD.HI.U32 R152, R225, R152, RZ ;  /* 0x00000098e1981227 */ /* 0x001fca00078e00ff */
[----:B------:R-:W-:-:S04]  /*dbf0*/  @P1 SHF.R.U32.HI R225, RZ, R153, R152 ;  /* 0x00000099ffe11219 */ /* 0x000fc80000011698 */
[----:B------:R-:W-:Y:S01]  /*dc00*/  LOP3.LUT R225, RZ, R225, RZ, 0x33, !PT ;  /* 0x000000e1ffe17212 */ /* 0x000fe200078e33ff */
[----:B------:R-:W-:Y:S06]  /*dc10*/  BRA `(.L_x_5930) ;  /* 0x0000000000147947 */ /* 0x000fec0003800000 */
.L_x_5929:
[----:B------:R-:W-:-:S05]  /*dc20*/  IMAD.U32 R227, RZ, RZ, UR42 ;  /* 0x0000002affe37e24 */ /* 0x000fca000f8e00ff */
[----:B------:R-:W-:-:S13]  /*dc30*/  ISETP.NE.AND P1, PT, R227, 0x1, PT ;  /* 0x00000001e300780c */ /* 0x000fda0003f25270 */
[----:B0-----:R-:W0:Y:S02]  /*dc40*/  @P1 LDC.64 R152, c[0x0][0x9e8] ;  /* 0x00027a00ff981b82 */ /* 0x001e240000000a00 */
[----:B0-----:R-:W-:-:S05]  /*dc50*/  @P1 IMAD.HI.U32 R152, R225, R152, RZ ;  /* 0x00000098e1981227 */ /* 0x001fca00078e00ff */
[----:B------:R-:W-:-:S07]  /*dc60*/  @P1 SHF.R.U32.HI R225, RZ, R153, R152 ;  /* 0x00000099ffe11219 */ /* 0x000fce0000011698 */
.L_x_5930:
[----:B------:R-:W-:Y:S05]  /*dc70*/  BSYNC B2 ;  /* 0x0000000000027941 */ /* 0x000fea0003800000 */
.L_x_5928:
[----:B------:R-:W-:-:S04]  /*dc80*/  IMAD R225, R225, R227, -R179 ;  /* 0x000000e3e1e17224 */ /* 0x000fc800078e0ab3 */
[----:B------:R-:W-:-:S05]  /*dc90*/  IMAD.IADD R225, R225, 0x1, -R185 ;  /* 0x00000001e1e17824 */ /* 0x000fca00078e0ab9 */
[----:B------:R-:W-:Y:S02]  /*dca0*/  VIMNMX R182, R182, R225, !PT ;  /* 0x000000e1b6b67248 */ /* 0x000fe40007fe0100 */
[----:B------:R-:W-:-:S07]  /*dcb0*/  VIADDMNMX R183, R225, R227, R183, PT ;  /* 0x000000e3e1b77246 */ /* 0x000fce00038001b7 */
.L_x_5927:
[----:B------:R-:W-:Y:S01]  /*dcc0*/  ISETP.GT.AND P1, PT, R12, -0x1, PT ;  /* 0xffffffff0c00780c */ /* 0x000fe20003f24270 */
[----:B------:R-:W2:Y:S01]  /*dcd0*/  SHFL.IDX PT, R216, R216, 0x1, 0x1c1f ;  /* 0x003c1f00d8d87f89 */ /* 0x000ea200000e0000 */
[----:B------:R-:W-:Y:S02]  /*dce0*/  UISETP.NE.AND UP0, UPT, UR48, URZ, UPT ;  /* 0x0000003f3000728c */ /* 0x000fe4000bf05270 */
[C---:B------:R-:W-:Y:S02]  /*dcf0*/  ISETP.GT.AND P4, PT, R182.reuse, RZ, P1 ;  /* 0x000000ffb600720c */ /* 0x040fe40000f84270 */
[C---:B------:R-:W-:Y:S02]  /*dd00*/  ISETP.GT.AND P3, PT, R182.reuse, 0x1, P1 ;  /* 0x00000001b600780c */ /* 0x040fe40000f64270 */
[----:B------:R-:W-:Y:S02]  /*dd10*/  ISETP.LT.OR P4, PT, R183, 0x1, P4 ;  /* 0x00000001b700780c */ /* 0x000fe40002781670 */
[----:B------:R-:W-:-:S02]  /*dd20*/  ISETP.GT.AND P5, PT, R182, 0x8, P1 ;  /* 0x00000008b600780c */ /* 0x000fc40000fa4270 */
[----:B0-----:R-:W-:Y:S02]  /*dd30*/  FSEL R217, R217, -INF , !P4 ;  /* 0xff800000d9d97808 */ /* 0x001fe40006000000 */
[C---:B------:R-:W-:Y:S02]  /*dd40*/  ISETP.GT.AND P4, PT, R182.reuse, 0x10, P1 ;  /* 0x00000010b600780c */ /* 0x040fe40000f84270 */
[----:B------:R-:W-:Y:S02]  /*dd50*/  ISETP.GT.AND P2, PT, R182, 0x9, P1 ;  /* 0x00000009b600780c */ /* 0x000fe40000f44270 */
[C---:B------:R-:W-:Y:S02]  /*dd60*/  ISETP.LT.OR P4, PT, R183.reuse, 0x11, P4 ;  /* 0x00000011b700780c */ /* 0x040fe40002781670 */
[----:B------:R-:W-:Y:S02]  /*dd70*/  ISETP.LT.OR P3, PT, R183, 0x2, P3 ;  /* 0x00000002b700780c */ /* 0x000fe40001f61670 */
[----:B------:R-:W-:-:S02]  /*dd80*/  FSEL R160, R160, -INF , !P4 ;  /* 0xff800000a0a07808 */ /* 0x000fc40006000000 */
[----:B------:R-:W-:Y:S01]  /*dd90*/  ISETP.GT.AND P4, PT, R182, 0x20, P1 ;  /* 0x00000020b600780c */ /* 0x000fe20000f84270 */
[----:B--2---:R-:W-:Y:S01]  /*dda0*/  IMAD.IADD R223, R223, 0x1, R216 ;  /* 0x00000001dfdf7824 */ /* 0x004fe200078e02d8 */
[C---:B------:R-:W-:Y:S02]  /*ddb0*/  ISETP.LT.OR P5, PT, R183.reuse, 0x9, P5 ;  /* 0x00000009b700780c */ /* 0x040fe40002fa1670 */
[C---:B------:R-:W-:Y:S02]  /*ddc0*/  ISETP.LT.OR P2, PT, R183.reuse, 0xa, P2 ;  /* 0x0000000ab700780c */ /* 0x040fe40001741670 */
[----:B------:R-:W-:Y:S02]  /*ddd0*/  ISETP.LT.OR P4, PT, R183, 0x21, P4 ;  /* 0x00000021b700780c */ /* 0x000fe40002781670 */
[----:B------:R-:W-:Y:S02]  /*dde0*/  FSEL R219, R219, -INF , !P3 ;  /* 0xff800000dbdb7808 */ /* 0x000fe40005800000 */
[----:B------:R-:W-:-:S02]  /*ddf0*/  FSEL R221, R221, -INF , !P5 ;  /* 0xff800000dddd7808 */ /* 0x000fc40006800000 */
[----:B------:R-:W-:Y:S02]  /*de00*/  FSEL R157, R157, -INF , !P2 ;  /* 0xff8000009d9d7808 */ /* 0x000fe40005000000 */
[C---:B------:R-:W-:Y:S02]  /*de10*/  ISETP.GT.AND P3, PT, R182.reuse, 0x11, P1 ;  /* 0x00000011b600780c */ /* 0x040fe40000f64270 */
[C---:B------:R-:W-:Y:S02]  /*de20*/  ISETP.GT.AND P5, PT, R182.reuse, 0x18, P1 ;  /* 0x00000018b600780c */ /* 0x040fe40000fa4270 */
[C---:B------:R-:W-:Y:S02]  /*de30*/  ISETP.GT.AND P2, PT, R182.reuse, 0x19, P1 ;  /* 0x00000019b600780c */ /* 0x040fe40000f44270 */
[----:B------:R-:W-:Y:S02]  /*de40*/  FSEL R167, R167, -INF , !P4 ;  /* 0xff800000a7a77808 */ /* 0x000fe40006000000 */
[----:B------:R-:W-:-:S02]  /*de50*/  ISETP.GT.AND P4, PT, R182, 0x30, P1 ;  /* 0x00000030b600780c */ /* 0x000fc40000f84270 */
[C---:B------:R-:W-:Y:S02]  /*de60*/  ISETP.LT.OR P3, PT, R183.reuse, 0x12, P3 ;  /* 0x00000012b700780c */ /* 0x040fe40001f61670 */
        /* <DEDUP_REMOVED lines=8> */
[----:B------:R-:W-:Y:S02]  /*def0*/  ISETP.GT.AND P2, PT, R182, 0x29, P1 ;  /* 0x00000029b600780c */ /* 0x000fe40000f44270 */
[----:B------:R-:W-:Y:S02]  /*df00*/  FSEL R175, R175, -INF , !P4 ;  /* 0xff800000afaf7808 */ /* 0x000fe40006000000 */
[----:B------:R-:W-:-:S02]  /*df10*/  PLOP3.LUT P4, PT, PT, PT, UP0, 0x40, 0x0 ;  /* 0x000000000000781c */ /* 0x000fc40003f8e808 */
[C---:B------:R-:W-:Y:S02]  /*df20*/  ISETP.LT.OR P3, PT, R183.reuse, 0x22, P3 ;  /* 0x00000022b700780c */ /* 0x040fe40001f61670 */
[C---:B------:R-:W-:Y:S02]  /*df30*/  ISETP.LT.OR P5, PT, R183.reuse, 0x29, P5 ;  /* 0x00000029b700780c */ /* 0x040fe40002fa1670 */
[----:B------:R-:W-:Y:S02]  /*df40*/  ISETP.LT.OR P2, PT, R183, 0x2a, P2 ;  /* 0x0000002ab700780c */ /* 0x000fe40001741670 */
[----:B------:R-:W-:Y:S02]  /*df50*/  FSEL R169, R169, -INF , !P3 ;  /* 0xff800000a9a97808 */ /* 0x000fe40005800000 */
[----:B------:R-:W-:Y:S02]  /*df60*/  FSEL R225, R171, -INF , !P5 ;  /* 0xff800000abe17808 */ /* 0x000fe40006800000 */
[----:B------:R-:W-:-:S02]  /*df70*/  FSEL R173, R173, -INF , !P2 ;  /* 0xff800000adad7808 */ /* 0x000fc40005000000 */
[C---:B------:R-:W-:Y:S02]  /*df80*/  ISETP.GT.AND P3, PT, R182.reuse, 0x31, P1 ;  /* 0x00000031b600780c */ /* 0x040fe40000f64270 */
[C---:B------:R-:W-:Y:S02]  /*df90*/  ISETP.GT.AND P5, PT, R182.reuse, 0x38, P1 ;  /* 0x00000038b600780c */ /* 0x040fe40000fa4270 */
[----:B------:R-:W-:Y:S02]  /*dfa0*/  ISETP.GT.AND P2, PT, R182, 0x39, P1 ;  /* 0x00000039b600780c */ /* 0x000fe40000f44270 */
[C---:B------:R-:W-:Y:S02]  /*dfb0*/  ISETP.LT.OR P3, PT, R183.reuse, 0x32, P3 ;  /* 0x00000032b700780c */ /* 0x040fe40001f61670 */
[C---:B------:R-:W-:Y:S02]  /*dfc0*/  ISETP.LT.OR P5, PT, R183.reuse, 0x39, P5 ;  /* 0x00000039b700780c */ /* 0x040fe40002fa1670 */
[----:B------:R-:W-:-:S02]  /*dfd0*/  ISETP.LT.OR P2, PT, R183, 0x3a, P2 ;  /* 0x0000003ab700780c */ /* 0x000fc40001741670 */
[----:B------:R-:W-:Y:S02]  /*dfe0*/  IADD3 R224, R224, R216, RZ ;  /* 0x000000d8e0e07210 */ /* 0x000fe40007ffe0ff */
[----:B------:R-:W-:Y:S02]  /*dff0*/  FSEL R177, R177, -INF , !P3 ;  /* 0xff800000b1b17808 */ /* 0x000fe40005800000 */
[----:B------:R-:W-:Y:S02]  /*e000*/  FSEL R180, R180, -INF , !P5 ;  /* 0xff800000b4b47808 */ /* 0x000fe40006800000 */
[----:B------:R-:W-:Y:S01]  /*e010*/  FSEL R181, R181, -INF , !P2 ;  /* 0xff800000b5b57808 */ /* 0x000fe20005000000 */
[----:B------:R-:W-:Y:S06]  /*e020*/  @P4 BRA `(.L_x_5931) ;  /* 0x0000000000584947 */ /* 0x000fec0003800000 */
        /* <DEDUP_REMOVED lines=12> */
.L_x_5933:
[----:B------:R-:W-:-:S05]  /*e0f0*/  IMAD.U32 R171, RZ, RZ, UR42 ;  /* 0x0000002affab7e24 */ /* 0x000fca000f8e00ff */
[----:B------:R-:W-:-:S13]  /*e100*/  ISETP.NE.AND P2, PT, R171, 0x1, PT ;  /* 0x00000001ab00780c */ /* 0x000fda0003f45270 */
[----:B------:R-:W0:Y:S02]  /*e110*/  @P2 LDC.64 R152, c[0x0][0x9e8] ;  /* 0x00027a00ff982b82 */ /* 0x000e240000000a00 */
[----:B0-----:R-:W-:-:S05]  /*e120*/  @P2 IMAD.HI.U32 R152, R216, R152, RZ ;  /* 0x00000098d8982227 */ /* 0x001fca00078e00ff */
[----:B------:R-:W-:-:S07]  /*e130*/  @P2 SHF.R.U32.HI R216, RZ, R153, R152 ;  /* 0x00000099ffd82219 */ /* 0x000fce0000011698 */
.L_x_5934:
[----:B------:R-:W-:Y:S05]  /*e140*/  BSYNC B2 ;  /* 0x0000000000027941 */ /* 0x000fea0003800000 */
.L_x_5932:
[----:B------:R-:W-:-:S04]  /*e150*/  IMAD R179, R216, R171, -R179 ;  /* 0x000000abd8b37224 */ /* 0x000fc800078e0ab3 */
[----:B------:R-:W-:-:S05]  /*e160*/  IMAD.IADD R179, R179, 0x1, -R185 ;  /* 0x00000001b3b37824 */ /* 0x000fca00078e0ab9 */
[----:B------:R-:W-:Y:S02]  /*e170*/  VIMNMX R223, R223, R179, !PT ;  /* 0x000000b3dfdf7248 */ /* 0x000fe40007fe0100 */
[----:B------:R-:W-:-:S07]  /*e180*/  VIADDMNMX R224, R179, R171, R224, PT ;  /* 0x000000abb3e07246 */ /* 0x000fce00038001e0 */
.L_x_5931:
[----:B------:R-:W-:Y:S02]  /*e190*/  ISETP.GT.AND P2, PT, R223, 0x1, P1 ;  /* 0x00000001df00780c */ /* 0x000fe40000f44270 */
[----:B------:R-:W-:Y:S02]  /*e1a0*/  LOP3.LUT R22, R22, 0xffffdfff, RZ, 0xc0, !PT ;  /* 0xffffdfff16167812 */ /* 0x000fe400078ec0ff */
[----:B------:R-:W-:Y:S02]  /*e1b0*/  ISETP.LT.OR P2, PT, R224, 0x2, P2 ;  /* 0x00000002e000780c */ /* 0x000fe40001741670 */
[----:B------:R-:W-:Y:S02]  /*e1c0*/  @P0 LOP3.LUT R22, R22, 0x2000, RZ, 0xfc, !PT ;  /* 0x0000200016160812 */ /* 0x000fe400078efcff */
[----:B------:R-:W-:Y:S02]  /*e1d0*/  FSEL R152, R20, -INF , !P2 ;  /* 0xff80000014987808 */ /* 0x000fe40005000000 */
[----:B------:R-:W-:-:S02]  /*e1e0*/  FMNMX.FTZ R20, R217, R13, !PT ;  /* 0x0000000dd9147209 */ /* 0x000fc40007810000 */
[----:B------:R-:W-:Y:S02]  /*e1f0*/  ISETP.GT.AND P0, PT, R223, 0x20, P1 ;  /* 0x00000020df00780c */ /* 0x000fe40000f04270 */
[----:B------:R-:W-:Y:S02]  /*e200*/  FMNMX.FTZ R20, R219, R20, !PT ;  /* 0x00000014db147209 */ /* 0x000fe40007810000 */
[----:B------:R-:W-:Y:S02]  /*e210*/  LOP3.LUT R22, R22, 0xfffeffff, RZ, 0xc0, !PT ;  /* 0xfffeffff16167812 */ /* 0x000fe400078ec0ff */
[----:B------:R-:W-:Y:S02]  /*e220*/  FMNMX.FTZ R20, R221, R20, !PT ;  /* 0x00000014dd147209 */ /* 0x000fe40007810000 */
[----:B------:R-:W-:Y:S02]  /*e230*/  ISETP.GT.AND P3, PT, R223, 0x8, P1 ;  /* 0x00000008df00780c */ /* 0x000fe40000f64270 */
[----:B------:R-:W-:-:S02]  /*e240*/  FMNMX.FTZ R20, R157, R20, !PT ;  /* 0x000000149d147209 */ /* 0x000fc40007810000 */
[----:B------:R-:W-:Y:S02]  /*e250*/  ISETP.GT.AND P4, PT, R223, 0x9, P1 ;  /* 0x00000009df00780c */ /* 0x000fe40000f84270 */
[----:B------:R-:W-:Y:S02]  /*e260*/  FMNMX.FTZ R20, R160, R20, !PT ;  /* 0x00000014a0147209 */ /* 0x000fe40007810000 */
[----:B------:R-:W-:Y:S02]  /*e270*/  @P0 LOP3.LUT R22, R22, 0x10000, RZ, 0xfc, !PT ;  /* 0x0001000016160812 */ /* 0x000fe400078efcff */
[----:B------:R-:W-:Y:S02]  /*e280*/  FMNMX.FTZ R20, R161, R20, !PT ;  /* 0x00000014a1147209 */ /* 0x000fe40007810000 */
[----:B------:R-:W-:Y:S02]  /*e290*/  ISETP.GT.AND P0, PT, R223, 0x38, P1 ;  /* 0x00000038df00780c */ /* 0x000fe40000f04270 */
[----:B------:R-:W-:-:S02]  /*e2a0*/  FMNMX.FTZ R20, R164, R20, !PT ;  /* 0x00000014a4147209 */ /* 0x000fc40007810000 */
[----:B------:R-:W-:Y:S02]  /*e2b0*/  LOP3.LUT R22, R22, 0xfffffffd, RZ, 0xc0, !PT ;  /* 0xfffffffd16167812 */ /* 0x000fe400078ec0ff */
[----:B------:R-:W-:Y:S02]  /*e2c0*/  FMNMX.FTZ R20, R222, R20, !PT ;  /* 0x00000014de147209 */ /* 0x000fe40007810000 */
[C---:B------:R-:W-:Y:S02]  /*e2d0*/  ISETP.LT.OR P3, PT, R224.reuse, 0x9, P3 ;  /* 0x00000009e000780c */ /* 0x040fe40001f61670 */
[----:B------:R-:W-:Y:S02]  /*e2e0*/  FMNMX.FTZ R20, R167, R20, !PT ;  /* 0x00000014a7147209 */ /* 0x000fe40007810000 */
[----:B------:R-:W-:Y:S02]  /*e2f0*/  ISETP.LT.OR P4, PT, R224, 0xa, P4 ;  /* 0x0000000ae000780c */ /* 0x000fe40002781670 */
[----:B------:R-:W-:-:S02]  /*e300*/  FMNMX.FTZ R20, R169, R20, !PT ;  /* 0x00000014a9147209 */ /* 0x000fc40007810000 */
[----:B------:R-:W-:Y:S02]  /*e310*/  @P0 LOP3.LUT R22, R22, 0x2, RZ, 0xfc, !PT ;  /* 0x0000000216160812 */ /* 0x000fe400078efcff */
[----:B------:R-:W-:Y:S02]  /*e320*/  FMNMX.FTZ R20, R225, R20, !PT ;  /* 0x00000014e1147209 */ /* 0x000fe40007810000 */
[----:B------:R-:W-:Y:S02]  /*e330*/  ISETP.GT.AND P0, PT, R223, RZ, P1 ;  /* 0x000000ffdf00720c */ /* 0x000fe40000f04270 */
[----:B------:R-:W-:Y:S02]  /*e340*/  FMNMX.FTZ R20, R173, R20, !PT ;  /* 0x00000014ad147209 */ /* 0x000fe40007810000 */
[----:B------:R-:W-:Y:S02]  /*e350*/  FSEL R155, R155, -INF , !P3 ;  /* 0xff8000009b9b7808 */ /* 0x000fe40005800000 */
[----:B------:R-:W-:-:S02]  /*e360*/  FMNMX.FTZ R20, R175, R20, !PT ;  /* 0x00000014af147209 */ /* 0x000fc40007810000 */
[----:B------:R-:W-:Y:S02]  /*e370*/  FSEL R156, R156, -INF , !P4 ;  /* 0xff8000009c9c7808 */ /* 0x000fe40006000000 */
[C---:B------:R-:W-:Y:S02]  /*e380*/  ISETP.GT.AND P5, PT, R223.reuse, 0x10, P1 ;  /* 0x00000010df00780c */ /* 0x040fe40000fa4270 */
[C---:B------:R-:W-:Y:S02]  /*e390*/  ISETP.GT.AND P2, PT, R223.reuse, 0x11, P1 ;  /* 0x00000011df00780c */ /* 0x040fe40000f44270 */
[C---:B------:R-:W-:Y:S02]  /*e3a0*/  ISETP.GT.AND P3, PT, R223.reuse, 0x18, P1 ;  /* 0x00000018df00780c */ /* 0x040fe40000f64270 */
[----:B------:R-:W-:Y:S02]  /*e3b0*/  ISETP.GT.AND P4, PT, R223, 0x19, P1 ;  /* 0x00000019df00780c */ /* 0x000fe40000f84270 */
[----:B------:R-:W-:-:S02]  /*e3c0*/  FMNMX.FTZ R20, R177, R20, !PT ;  /* 0x00000014b1147209 */ /* 0x000fc40007810000 */
[C---:B------:R-:W-:Y:S02]  /*e3d0*/  ISETP.LT.OR P5, PT, R224.reuse, 0x11, P5 ;  /* 0x00000011e000780c */ /* 0x040fe40002fa1670 */
[C---:B------:R-:W-:Y:S02]  /*e3e0*/  ISETP.LT.OR P2, PT, R224.reuse, 0x12, P2 ;  /* 0x00000012e000780c */ /* 0x040fe40001741670 */
[C---:B------:R-:W-:Y:S02]  /*e3f0*/  ISETP.LT.OR P3, PT, R224.reuse, 0x19, P3 ;  /* 0x00000019e000780c */ /* 0x040fe40001f61670 */
[----:B------:R-:W-:Y:S02]  /*e400*/  ISETP.LT.OR P4, PT, R224, 0x1a, P4 ;  /* 0x0000001ae000780c */ /* 0x000fe40002781670 */
[----:B------:R-:W-:Y:S02]  /*e410*/  FMNMX.FTZ R20, R180, R20, !PT ;  /* 0x00000014b4147209 */ /* 0x000fe40007810000 */
[----:B------:R-:W-:-:S02]  /*e420*/  LOP3.LUT R22, R22, 0xffffffdf, RZ, 0xc0, !PT ;  /* 0xffffffdf16167812 */ /* 0x000fc400078ec0ff */
[----:B------:R-:W-:Y:S02]  /*e430*/  FSEL R158, R158, -INF , !P5 ;  /* 0xff8000009e9e7808 */ /* 0x000fe40006800000 */
[----:B------:R-:W-:Y:S02]  /*e440*/  FSEL R159, R159, -INF , !P2 ;  /* 0xff8000009f9f7808 */ /* 0x000fe40005000000 */
[----:B------:R-:W-:Y:S02]  /*e450*/  FSEL R162, R162, -INF , !P3 ;  /* 0xff800000a2a27808 */ /* 0x000fe40005800000 */
[----:B------:R-:W-:Y:S02]  /*e460*/  FSEL R163, R163, -INF , !P4 ;  /* 0xff800000a3a37808 */ /* 0x000fe40006000000 */
[C---:B------:R-:W-:Y:S02]  /*e470*/  ISETP.GT.AND P2, PT, R223.reuse, 0x21, P1 ;  /* 0x00000021df00780c */ /* 0x040fe40000f44270 */
[----:B------:R-:W-:-:S02]  /*e480*/  ISETP.GT.AND P3, PT, R223, 0x28, P1 ;  /* 0x00000028df00780c */ /* 0x000fc40000f64270 */
[C---:B------:R-:W-:Y:S02]  /*e490*/  ISETP.GT.AND P4, PT, R223.reuse, 0x29, P1 ;  /* 0x00000029df00780c */ /* 0x040fe40000f84270 */
[C---:B------:R-:W-:Y:S02]  /*e4a0*/  ISETP.GT.AND P5, PT, R223.reuse, 0x30, P1 ;  /* 0x00000030df00780c */ /* 0x040fe40000fa4270 */
[C---:B------:R-:W-:Y:S02]  /*e4b0*/  ISETP.GT.AND P6, PT, R223.reuse, 0x31, P1 ;  /* 0x00000031df00780c */ /* 0x040fe40000fc4270 */
[----:B------:R-:W-:Y:S02]  /*e4c0*/  ISETP.GT.AND P1, PT, R223, 0x39, P1 ;  /* 0x00000039df00780c */ /* 0x000fe40000f24270 */
[----:B------:R-:W-:Y:S02]  /*e4d0*/  FMNMX.FTZ R20, R181, R20, !PT ;  /* 0x00000014b5147209 */ /* 0x000fe40007810000 */
[----:B------:R-:W-:-:S02]  /*e4e0*/  @P0 LOP3.LUT R22, R22, 0x20, RZ, 0xfc, !PT ;  /* 0x0000002016160812 */ /* 0x000fc400078efcff */
[----:B------:R-:W-:Y:S01]  /*e4f0*/  ISETP.LT.OR P5, PT, R224, 0x31, P5 ;  /* 0x00000031e000780c */ /* 0x000fe20002fa1670 */
[----:B------:R-:W0:Y:S01]  /*e500*/  SHFL.BFLY PT, R153, R20, 0x2, 0x1f ;  /* 0x0c401f0014997f89 */ /* 0x000e2200000e0000 */
[C---:B------:R-:W-:Y:S02]  /*e510*/  LOP3.LUT P0, RZ, R22.reuse, 0x10000, RZ, 0xc0, !PT ;  /* 0x0001000016ff7812 */ /* 0x040fe4000780c0ff */
[----:B------:R-:W-:Y:S02]  /*e520*/  LOP3.LUT R22, R22, 0xfffffff7, RZ, 0xc0, !PT ;  /* 0xfffffff716167812 */ /* 0x000fe400078ec0ff */
[----:B------:R-:W-:Y:S02]  /*e530*/  ISETP.LT.OR P0, PT, R224, 0x21, P0 ;  /* 0x00000021e000780c */ /* 0x000fe40000701670 */
[----:B------:R-:W-:Y:S02]  /*e540*/  @P1 LOP3.LUT R22, R22, 0x8, RZ, 0xfc, !PT ;  /* 0x0000000816161812 */ /* 0x000fe400078efcff */
[----:B------:R-:W-:-:S02]  /*e550*/  ISETP.LT.OR P6, PT, R224, 0x32, P6 ;  /* 0x00000032e000780c */ /* 0x000fc400037c1670 */
[C---:B------:R-:W-:Y:S02]  /*e560*/  LOP3.LUT P1, RZ, R22.reuse, 0x2, RZ, 0xc0, !PT ;  /* 0x0000000216ff7812 */ /* 0x040fe4000782c0ff */
[----:B------:R-:W-:Y:S02]  /*e570*/  LOP3.LUT R22, R22, 0xffffffbf, RZ, 0xc0, !PT ;  /* 0xffffffbf16167812 */ /* 0x000fe400078ec0ff */
[----:B------:R-:W-:Y:S02]  /*e580*/  ISETP.LT.OR P1, PT, R224, 0x39, P1 ;  /* 0x00000039e000780c */ /* 0x000fe40000f21670 */
[----:B------:R-:W-:Y:S02]  /*e590*/  FSEL R174, R174, -INF , !P6 ;  /* 0xff800000aeae7808 */ /* 0x000fe40007000000 */
[----:B------:R-:W-:Y:S02]  /*e5a0*/  @P0 LOP3.LUT R22, R22, 0x40, RZ, 0xfc, !PT ;  /* 0x0000004016160812 */ /* 0x000fe400078efcff */
[----:B------:R-:W-:-:S02]  /*e5b0*/  ISETP.LT.OR P0, PT, R224, 0x22, P2 ;  /* 0x00000022e000780c */ /* 0x000fc40001701670 */
[----:B------:R-:W-:Y:S02]  /*e5c0*/  LOP3.LUT P2, RZ, R22, 0x20, RZ, 0xc0, !PT ;  /* 0x0000002016ff7812 */ /* 0x000fe4000784c0ff */
[----:B0-----:R-:W-:Y:S02]  /*e5d0*/  FMNMX.FTZ R153, R20, R153, !PT ;  /* 0x0000009914997209 */ /* 0x001fe40007810000 */
[----:B------:R-:W-:Y:S02]  /*e5e0*/  LOP3.LUT R22, R22, 0xffffffef, RZ, 0xc0, !PT ;  /* 0xffffffef16167812 */ /* 0x000fe400078ec0ff */
[----:B------:R-:W-:Y:S01]  /*e5f0*/  ISETP.LT.OR P2, PT, R224, 0x1, P2 ;  /* 0x00000001e000780c */ /* 0x000fe20001741670 */
[----:B------:R-:W0:Y:S01]  /*e600*/  SHFL.BFLY PT, R171, R153, 0x1, 0x1f ;  /* 0x0c201f0099ab7f89 */ /* 0x000e2200000e0000 */
[----:B------:R-:W-:Y:S02]  /*e610*/  FSEL R176, R176, -INF , !P1 ;  /* 0xff800000b0b07808 */ /* 0x000fe40004800000 */
[----:B------:R-:W-:-:S02]  /*e620*/  FSEL R154, R154, -INF , !P2 ;  /* 0xff8000009a9a7808 */ /* 0x000fc40005000000 */
[----:B------:R-:W-:Y:S02]  /*e630*/  @P0 LOP3.LUT R22, R22, 0x10, RZ, 0xfc, !PT ;  /* 0x0000001016160812 */ /* 0x000fe400078efcff */
[----:B------:R-:W-:Y:S02]  /*e640*/  ISETP.LT.OR P0, PT, R224, 0x29, P3 ;  /* 0x00000029e000780c */ /* 0x000fe40001f01670 */
[C---:B------:R-:W-:Y:S02]  /*e650*/  LOP3.LUT P3, RZ, R22.reuse, 0x8, RZ, 0xc0, !PT ;  /* 0x0000000816ff7812 */ /* 0x040fe4000786c0ff */
[----:B------:R-:W-:Y:S02]  /*e660*/  LOP3.LUT R22, R22, 0xfffffffb, RZ, 0xc0, !PT ;  /* 0xfffffffb16167812 */ /* 0x000fe400078ec0ff */
[----:B------:R-:W-:Y:S02]  /*e670*/  FMNMX.FTZ R179, R154, R15, !PT ;  /* 0x0000000f9ab37209 */ /* 0x000fe40007810000 */
[----:B------:R-:W-:-:S02]  /*e680*/  ISETP.LT.OR P3, PT, R224, 0x3a, P3 ;  /* 0x0000003ae000780c */ /* 0x000fc40001f61670 */
[----:B------:R-:W-:Y:S02]  /*e690*/  FMNMX.FTZ R179, R152, R179, !PT ;  /* 0x000000b398b37209 */ /* 0x000fe40007810000 */
[----:B------:R-:W-:Y:S02]  /*e6a0*/  FSEL R178, R178, -INF , !P3 ;  /* 0xff800000b2b27808 */ /* 0x000fe40005800000 */
[----:B------:R-:W-:Y:S02]  /*e6b0*/  @P0 LOP3.LUT R22, R22, 0x4, RZ, 0xfc, !PT ;  /* 0x0000000416160812 */ /* 0x000fe400078efcff */
[----:B------:R-:W-:Y:S02]  /*e6c0*/  ISETP.LT.OR P0, PT, R224, 0x2a, P4 ;  /* 0x0000002ae000780c */ /* 0x000fe40002701670 */
[----:B0-----:R-:W-:Y:S02]  /*e6d0*/  FMNMX.FTZ R171, R153, R171, !PT ;  /* 0x000000ab99ab7209 */ /* 0x001fe40007810000 */
[----:B------:R-:W-:-:S02]  /*e6e0*/  LOP3.LUT R22, R22, 0xffffbfff, RZ, 0xc0, !PT ;  /* 0xffffbfff16167812 */ /* 0x000fc400078ec0ff */
[----:B------:R-:W-:Y:S02]  /*e6f0*/  FMNMX.FTZ R179, R155, R179, !PT ;  /* 0x000000b39bb37209 */ /* 0x000fe40007810000 */
[C---:B------:R-:W-:Y:S02]  /*e700*/  FSETP.NEU.FTZ.AND P4, PT, R171.reuse, -INF , PT ;  /* 0xff800000ab00780b */ /* 0x040fe40003f9d000 */
[----:B------:R-:W-:Y:S02]  /*e710*/  FMNMX.FTZ R179, R156, R179, !PT ;  /* 0x000000b39cb37209 */ /* 0x000fe40007810000 */
[----:B------:R-:W-:Y:S02]  /*e720*/  FSEL R20, R171, RZ, P4 ;  /* 0x000000ffab147208 */ /* 0x000fe40002000000 */
[----:B------:R-:W-:Y:S02]  /*e730*/  @P0 LOP3.LUT R22, R22, 0x4000, RZ, 0xfc, !PT ;  /* 0x0000400016160812 */ /* 0x000fe400078efcff */
[----:B------:R-:W-:Y:S01]  /*e740*/  FMNMX.FTZ R179, R158, R179, !PT ;  /* 0x000000b39eb37209 */ /* 0x000fe20007810000 */
[----:B------:R-:W-:Y:S01]  /*e750*/  FADD.FTZ R13, -R20, R13 ;  /* 0x0000000d140d7221 */ /* 0x000fe20000010100 */
[----:B------:R-:W-:Y:S01]  /*e760*/  LOP3.LUT R22, R22, 0xffff7fff, RZ, 0xc0, !PT ;  /* 0xffff7fff16167812 */ /* 0x000fe200078ec0ff */
[----:B------:R-:W-:Y:S01]  /*e770*/  IMAD.U32 R20, RZ, RZ, UR38 ;  /* 0x00000026ff147e24 */ /* 0x000fe2000f8e00ff */
[----:B------:R-:W-:-:S02]  /*e780*/  FMNMX.FTZ R179, R159, R179, !PT ;  /* 0x000000b39fb37209 */ /* 0x000fc40007810000 */
[----:B------:R-:W-:Y:S01]  /*e790*/  @P5 LOP3.LUT R22, R22, 0x8000, RZ, 0xfc, !PT ;  /* 0x0000800016165812 */ /* 0x000fe200078efcff */
[-C--:B------:R-:W-:Y:S01]  /*e7a0*/  FMUL.FTZ R153, R171, R20.reuse ;  /* 0x00000014ab997220 */ /* 0x080fe20000410000 */
[----:B------:R-:W-:Y:S01]  /*e7b0*/  FMNMX.FTZ R179, R162, R179, !PT ;  /* 0x000000b3a2b37209 */ /* 0x000fe20007810000 */
[----:B------:R-:W-:Y:S01]  /*e7c0*/  FMUL.FTZ R13, R13, R20 ;  /* 0x000000140d0d7220 */ /* 0x000fe20000410000 */
[C---:B------:R-:W-:Y:S02]  /*e7d0*/  LOP3.LUT P5, RZ, R22.reuse, 0x40, RZ, 0xc0, !PT ;  /* 0x0000004016ff7812 */ /* 0x040fe400078ac0ff */
[----:B------:R-:W-:Y:S02]  /*e7e0*/  LOP3.LUT P0, RZ, R22, 0x10, RZ, 0xc0, !PT ;  /* 0x0000001016ff7812 */ /* 0x000fe4000780c0ff */
[----:B------:R-:W-:Y:S02]  /*e7f0*/  FSEL R165, R165, -INF , !P5 ;  /* 0xff800000a5a57808 */ /* 0x000fe40006800000 */
[----:B------:R-:W-:-:S02]  /*e800*/  FMNMX.FTZ R179, R163, R179, !PT ;  /* 0x000000b3a3b37209 */ /* 0x000fc40007810000 */
[----:B------:R-:W-:Y:S02]  /*e810*/  FSEL R153, R153, RZ, P4 ;  /* 0x000000ff99997208 */ /* 0x000fe40002000000 */
[----:B------:R-:W-:Y:S02]  /*e820*/  LOP3.LUT P4, RZ, R22, 0x4, RZ, 0xc0, !PT ;  /* 0x0000000416ff7812 */ /* 0x000fe4000788c0ff */
[----:B------:R-:W-:Y:S01]  /*e830*/  FSEL R166, R166, -INF , !P0 ;  /* 0xff800000a6a67808 */ /* 0x000fe20004000000 */
[-CC-:B------:R-:W-:Y:S01]  /*e840*/  FFMA.FTZ R217, R217, R20.reuse, -R153.reuse ;  /* 0x00000014d9d97223 */ /* 0x180fe20000010899 */
[----:B------:R-:W-:Y:S01]  /*e850*/  FMNMX.FTZ R179, R165, R179, !PT ;  /* 0x000000b3a5b37209 */ /* 0x000fe20007810000 */
        /* <DEDUP_REMOVED lines=15> */
[----:B------:R-:W-:Y:S01]  /*e950*/  LOP3.LUT P0, RZ, R22, 0x4000, RZ, 0xc0, !PT ;  /* 0x0000400016ff7812 */ /* 0x000fe2000780c0ff */
[----:B------:R-:W-:Y:S01]  /*e960*/  MUFU.EX2 R217, R217 ;  /* 0x000000d900d97308 */ /* 0x000fe20000000800 */
[----:B------:R-:W-:-:S02]  /*e970*/  FSEL R168, R168, -INF , !P4 ;  /* 0xff800000a8a87808 */ /* 0x000fc40006000000 */
[----:B------:R-:W-:Y:S02]  /*e980*/  FMNMX.FTZ R181, R166, R179, !PT ;  /* 0x000000b3a6b57209 */ /* 0x000fe40007810000 */
[----:B------:R-:W-:Y:S02]  /*e990*/  LOP3.LUT P5, RZ, R22, 0x8000, RZ, 0xc0, !PT ;  /* 0x0000800016ff7812 */ /* 0x000fe400078ac0ff */
[----:B------:R-:W-:Y:S01]  /*e9a0*/  FSEL R179, R170, -INF , !P0 ;  /* 0xff800000aab37808 */ /* 0x000fe20004000000 */
[----:B------:R-:W-:Y:S01]  /*e9b0*/  MUFU.EX2 R219, R219 ;  /* 0x000000db00db7308 */ /* 0x000fe20000000800 */
[----:B------:R-:W-:Y:S02]  /*e9c0*/  FMNMX.FTZ R181, R168, R181, !PT ;  /* 0x000000b5a8b57209 */ /* 0x000fe40007810000 */
[----:B------:R-:W-:Y:S02]  /*e9d0*/  FSEL R172, R172, -INF , !P5 ;  /* 0xff800000acac7808 */ /* 0x000fe40006800000 */
[----:B------:R-:W-:-:S02]  /*e9e0*/  FMNMX.FTZ R181, R179, R181, !PT ;  /* 0x000000b5b3b57209 */ /* 0x000fc40007810000 */
[----:B------:R-:W-:Y:S01]  /*e9f0*/  LOP3.LUT P0, RZ, R22, 0x2000, RZ, 0xc0, !PT ;  /* 0x0000200016ff7812 */ /* 0x000fe2000780c0ff */
[----:B------:R-:W-:Y:S01]  /*ea00*/  MUFU.EX2 R221, R221 ;  /* 0x000000dd00dd7308 */ /* 0x000fe20000000800 */
[----:B------:R-:W-:-:S04]  /*ea10*/  FMNMX.FTZ R181, R172, R181, !PT ;  /* 0x000000b5acb57209 */ /* 0x000fc80007810000 */
[----:B------:R-:W-:-:S03]  /*ea20*/  FMNMX.FTZ R181, R174, R181, !PT ;  /* 0x000000b5aeb57209 */ /* 0x000fc60007810000 */
[----:B------:R-:W-:Y:S01]  /*ea30*/  MUFU.EX2 R157, R157 ;  /* 0x0000009d009d7308 */ /* 0x000fe20000000800 */
[----:B------:R-:W-:-:S04]  /*ea40*/  FMNMX.FTZ R170, R176, R181, !PT ;  /* 0x000000b5b0aa7209 */ /* 0x000fc80007810000 */
[----:B------:R-:W-:-:S03]  /*ea50*/  FMNMX.FTZ R170, R178, R170, !PT ;  /* 0x000000aab2aa7209 */ /* 0x000fc60007810000 */
[----:B------:R-:W-:Y:S02]  /*ea60*/  MUFU.EX2 R160, R160 ;  /* 0x000000a000a07308 */ /* 0x000fe40000000800 */
[----:B------:R-:W0:Y:S06]  /*ea70*/  SHFL.BFLY PT, R181, R170, 0x2, 0x1f ;  /* 0x0c401f00aab57f89 */ /* 0x000e2c00000e0000 */
[----:B------:R-:W2:Y:S08]  /*ea80*/  MUFU.EX2 R161, R161 ;  /* 0x000000a100a17308 */ /* 0x000eb00000000800 */
[----:B------:R-:W-:Y:S08]  /*ea90*/  MUFU.EX2 R164, R164 ;  /* 0x000000a400a47308 */ /* 0x000ff00000000800 */
[----:B------:R-:W-:Y:S01]  /*eaa0*/  MUFU.EX2 R222, R222 ;  /* 0x000000de00de7308 */ /* 0x000fe20000000800 */
[----:B0-----:R-:W-:-:S05]  /*eab0*/  FMNMX.FTZ R170, R170, R181, !PT ;  /* 0x000000b5aaaa7209 */ /* 0x001fca0007810000 */
[----:B------:R-:W0:Y:S02]  /*eac0*/  SHFL.BFLY PT, R181, R170, 0x1, 0x1f ;  /* 0x0c201f00aab57f89 */ /* 0x000e2400000e0000 */
[----:B------:R-:W-:Y:S08]  /*ead0*/  MUFU.EX2 R167, R167 ;  /* 0x000000a700a77308 */ /* 0x000ff00000000800 */
[----:B------:R-:W-:Y:S08]  /*eae0*/  MUFU.EX2 R169, R169 ;  /* 0x000000a900a97308 */ /* 0x000ff00000000800 */
[----:B------:R-:W-:Y:S01]  /*eaf0*/  MUFU.EX2 R173, R173 ;  /* 0x000000ad00ad7308 */ /* 0x000fe20000000800 */
[----:B0-----:R-:W-:Y:S01]  /*eb00*/  FMNMX.FTZ R170, R170, R181, !PT ;  /* 0x000000b5aaaa7209 */ /* 0x001fe20007810000 */
[----:B------:R-:W-:-:S06]  /*eb10*/  IMAD.MOV R181, RZ, RZ, -R197 ;  /* 0x000000ffffb57224 */ /* 0x000fcc00078e0ac5 */
[----:B------:R-:W-:Y:S01]  /*eb20*/  MUFU.EX2 R175, R175 ;  /* 0x000000af00af7308 */ /* 0x000fe20000000800 */
[C---:B------:R-:W-:Y:S01]  /*eb30*/  FSETP.NEU.FTZ.AND P2, PT, R170.reuse, -INF , PT ;  /* 0xff800000aa00780b */ /* 0x040fe20003f5d000 */
[C---:B------:R-:W-:Y:S01]  /*eb40*/  FMUL.FTZ R223, R170.reuse, R20 ;  /* 0x00000014aadf7220 */ /* 0x040fe20000410000 */
[----:B------:R-:W-:Y:S02]  /*eb50*/  ISETP.NE.AND P1, PT, R185, R181, PT ;  /* 0x000000b5b900720c */ /* 0x000fe40003f25270 */
[----:B------:R-:W-:Y:S02]  /*eb60*/  FSEL R181, R170, RZ, P2 ;  /* 0x000000ffaab57208 */ /* 0x000fe40001000000 */
[----:B------:R-:W-:Y:S01]  /*eb70*/  FSEL R223, R223, RZ, P2 ;  /* 0x000000ffdfdf7208 */ /* 0x000fe20001000000 */
[----:B------:R-:W-:Y:S02]  /*eb80*/  MUFU.EX2 R177, R177 ;  /* 0x000000b100b17308 */ /* 0x000fe40000000800 */
[----:B------:R-:W-:-:S02]  /*eb90*/  FADD.FTZ R181, -R181, R15 ;  /* 0x0000000fb5b57221 */ /* 0x000fc40000010100 */
[-CC-:B------:R-:W-:Y:S01]  /*eba0*/  FFMA.FTZ R155, R155, R20.reuse, -R223.reuse ;  /* 0x000000149b9b7223 */ /* 0x180fe200000108df */
[-CC-:B------:R-:W-:Y:S01]  /*ebb0*/  FFMA.FTZ R182, R156, R20.reuse, -R223.reuse ;  /* 0x000000149cb67223 */ /* 0x180fe200000108df */
[-CC-:B------:R-:W-:Y:S01]  /*ebc0*/  FFMA.FTZ R183, R158, R20.reuse, -R223.reuse ;  /* 0x000000149eb77223 */ /* 0x180fe200000108df */
[-CC-:B------:R-:W-:Y:S01]  /*ebd0*/  FFMA.FTZ R159, R159, R20.reuse, -R223.reuse ;  /* 0x000000149f9f7223 */ /* 0x180fe200000108df */
[----:B------:R0:W3:Y:S01]  /*ebe0*/  MUFU.EX2 R15, R13 ;  /* 0x0000000d000f7308 */ /* 0x0000e20000000800 */
[----:B------:R-:W-:Y:S02]  /*ebf0*/  @!P1 IMAD R18, R18, 0x40, R194 ;  /* 0x0000004012129824 */ /* 0x000fe400078e02c2 */
[-CC-:B------:R-:W-:Y:S01]  /*ec00*/  FFMA.FTZ R216, R162, R20.reuse, -R223.reuse ;  /* 0x00000014a2d87223 */ /* 0x180fe200000108df */
[-CC-:B------:R-:W-:Y:S01]  /*ec10*/  FFMA.FTZ R163, R163, R20.reuse, -R223.reuse ;  /* 0x00000014a3a37223 */ /* 0x180fe200000108df */
[----:B------:R-:W-:Y:S01]  /*ec20*/  FFMA.FTZ R165, R165, R20, -R223 ;  /* 0x00000014a5a57223 */ /* 0x000fe200000108df */
[----:B------:R-:W-:-:S02]  /*ec30*/  @!P1 IMAD R18, R18, 0x4, R2 ;  /* 0x0000000412129824 */ /* 0x000fc400078e0202 */
[--C-:B------:R-:W-:Y:S01]  /*ec40*/  FFMA.FTZ R224, R166, R20, -R223.reuse ;  /* 0x00000014a6e07223 */ /* 0x100fe200000108df */
[----:B--2---:R-:W-:Y:S01]  /*ec50*/  F2FP.F16.F32.PACK_AB R156, R161, R160 ;  /* 0x000000a0a19c723e */ /* 0x004fe200000000ff */
[----:B------:R-:W-:Y:S01]  /*ec60*/  MUFU.EX2 R155, R155 ;  /* 0x0000009b009b7308 */ /* 0x000fe20000000800 */
[-C--:B0-----:R-:W-:Y:S01]  /*ec70*/  FMUL.FTZ R13, R181, R20.reuse ;  /* 0x00000014b50d7220 */ /* 0x081fe20000410000 */
[-CC-:B------:R-:W-:Y:S01]  /*ec80*/  FFMA.FTZ R181, R152, R20.reuse, -R223.reuse ;  /* 0x0000001498b57223 */ /* 0x180fe200000108df */
[-CC-:B------:R-:W-:Y:S01]  /*ec90*/  FFMA.FTZ R168, R168, R20.reuse, -R223.reuse ;  /* 0x00000014a8a87223 */ /* 0x180fe200000108df */
[-CC-:B------:R-:W-:Y:S01]  /*eca0*/  FFMA.FTZ R179, R179, R20.reuse, -R223.reuse ;  /* 0x00000014b3b37223 */ /* 0x180fe200000108df */
[-CC-:B------:R-:W-:Y:S01]  /*ecb0*/  FFMA.FTZ R172, R172, R20.reuse, -R223.reuse ;  /* 0x00000014acac7223 */ /* 0x180fe200000108df */
[-CC-:B------:R-:W-:Y:S01]  /*ecc0*/  FFMA.FTZ R174, R174, R20.reuse, -R223.reuse ;  /* 0x00000014aeae7223 */ /* 0x180fe200000108df */
[-C--:B------:R-:W-:Y:S01]  /*ecd0*/  FFMA.FTZ R178, R178, R20.reuse, -R223 ;  /* 0x00000014b2b27223 */ /* 0x080fe200000108df */
[----:B------:R-:W0:Y:S01]  /*ece0*/  MUFU.EX2 R13, R13 ;  /* 0x0000000d000d7308 */ /* 0x000e220000000800 */
[----:B---3--:R-:W-:Y:S01]  /*ecf0*/  @!P1 STS [R18+0x28800], R15 ;  /* 0x0288000f12009388 */ /* 0x008fe20000000800 */
[----:B------:R-:W-:Y:S01]  /*ed00*/  FFMA.FTZ R3, R15, R3, R217 ;  /* 0x000000030f037223 */ /* 0x000fe200000100d9 */
[----:B------:R-:W-:Y:S01]  /*ed10*/  FFMA.FTZ R176, R176, R20, -R223 ;  /* 0x00000014b0b07223 */ /* 0x000fe200000108df */
[C---:B------:R-:W-:Y:S01]  /*ed20*/  F2FP.F16.F32.PACK_AB R152, R219.reuse, R217 ;  /* 0x000000d9db98723e */ /* 0x040fe200000000ff */
[-C--:B------:R-:W-:Y:S01]  /*ed30*/  FMUL.FTZ R24, R24, R15.reuse ;  /* 0x0000000f18187220 */ /* 0x080fe20000410000 */
[----:B------:R-:W-:Y:S01]  /*ed40*/  FADD.FTZ R3, R219, R3 ;  /* 0x00000003db037221 */ /* 0x000fe20000010000 */
[----:B------:R-:W-:Y:S01]  /*ed50*/  F2FP.F16.F32.PACK_AB R158, R222, R164 ;  /* 0x000000a4de9e723e */ /* 0x000fe200000000ff */
[----:B------:R-:W-:Y:S01]  /*ed60*/  MUFU.EX2 R181, R181 ;  /* 0x000000b500b57308 */ /* 0x000fe20000000800 */
[-C--:B------:R-:W-:Y:S01]  /*ed70*/  FMUL.FTZ R25, R25, R15.reuse ;  /* 0x0000000f19197220 */ /* 0x080fe20000410000 */
[----:B------:R-:W-:Y:S01]  /*ed80*/  FADD.FTZ R3, R221, R3 ;  /* 0x00000003dd037221 */ /* 0x000fe20000010000 */
[-C--:B------:R-:W-:Y:S01]  /*ed90*/  FMUL.FTZ R28, R28, R15.reuse ;  /* 0x0000000f1c1c7220 */ /* 0x080fe20000410000 */
[-C--:B------:R-:W-:Y:S01]  /*eda0*/  FMUL.FTZ R29, R29, R15.reuse ;  /* 0x0000000f1d1d7220 */ /* 0x080fe20000410000 */
[-C--:B------:R-:W-:Y:S01]  /*edb0*/  FMUL.FTZ R32, R32, R15.reuse ;  /* 0x0000000f20207220 */ /* 0x080fe20000410000 */
[----:B------:R-:W-:Y:S01]  /*edc0*/  FADD.FTZ R3, R157, R3 ;  /* 0x000000039d037221 */ /* 0x000fe20000010000 */
[----:B------:R-:W-:Y:S01]  /*edd0*/  FMUL.FTZ R33, R33, R15 ;  /* 0x0000000f21217220 */ /* 0x000fe20000410000 */
[----:B------:R-:W-:Y:S01]  /*ede0*/  MUFU.EX2 R182, R182 ;  /* 0x000000b600b67308 */ /* 0x000fe20000000800 */
[----:B0-----:R0:W-:Y:S01]  /*edf0*/  @!P1 STS [R18+0x28820], R13 ;  /* 0x0288200d12009388 */ /* 0x0011e20000000800 */
[----:B------:R-:W-:Y:S01]  /*ee00*/  FADD.FTZ R3, R160, R3 ;  /* 0x00000003a0037221 */ /* 0x000fe20000010000 */
[----:B------:R-:W-:Y:S01]  /*ee10*/  F2FP.F16.F32.PACK_AB R160, R169, R167 ;  /* 0x000000a7a9a0723e */ /* 0x000fe200000000ff */
[-C--:B------:R-:W-:Y:S01]  /*ee20*/  FMUL.FTZ R36, R36, R15.reuse ;  /* 0x0000000f24247220 */ /* 0x080fe20000410000 */
[-C--:B------:R-:W-:Y:S01]  /*ee30*/  FMUL.FTZ R37, R37, R15.reuse ;  /* 0x0000000f25257220 */ /* 0x080fe20000410000 */
[----:B------:R-:W-:Y:S01]  /*ee40*/  FADD.FTZ R3, R161, R3 ;  /* 0x00000003a1037221 */ /* 0x000fe20000010000 */
[-C--:B------:R-:W-:Y:S01]  /*ee50*/  FMUL.FTZ R40, R40, R15.reuse ;  /* 0x0000000f28287220 */ /* 0x080fe20000410000 */
[----:B------:R-:W-:Y:S01]  /*ee60*/  MUFU.EX2 R159, R159 ;  /* 0x0000009f009f7308 */ /* 0x000fe20000000800 */
[----:B------:R-:W-:Y:S01]  /*ee70*/  FMUL.FTZ R41, R41, R15 ;  /* 0x0000000f29297220 */ /* 0x000fe20000410000 */
[----:B------:R-:W-:Y:S01]  /*ee80*/  FADD.FTZ R3, R164, R3 ;  /* 0x00000003a4037221 */ /* 0x000fe20000010000 */
[----:B0-----:R-:W-:Y:S01]  /*ee90*/  FFMA.FTZ R18, R154, R20, -R223 ;  /* 0x000000149a127223 */ /* 0x001fe200000108df */
[----:B------:R-:W-:Y:S01]  /*eea0*/  F2FP.F16.F32.PACK_AB R154, R157, R221 ;  /* 0x000000dd9d9a723e */ /* 0x000fe200000000ff */
[----:B------:R-:W-:Y:S01]  /*eeb0*/  FMUL.FTZ R44, R44, R15 ;  /* 0x0000000f2c2c7220 */ /* 0x000fe20000410000 */
        /* <DEDUP_REMOVED lines=26> */
[----:B------:R-:W2:Y:S01]  /*f060*/  MUFU.EX2 R163, R163 ;  /* 0x000000a300a37308 */ /* 0x000ea20000000800 */
[----:B0-----:R-:W-:Y:S01]  /*f070*/  FFMA.FTZ R0, R13, R0, R18 ;  /* 0x000000000d007223 */ /* 0x001fe20000010012 */
[-C--:B------:R-:W-:Y:S01]  /*f080*/  FMUL.FTZ R84, R84, R15.reuse ;  /* 0x0000000f54547220 */ /* 0x080fe20000410000 */
[-C--:B------:R-:W-:Y:S01]  /*f090*/  FMUL.FTZ R85, R85, R15.reuse ;  /* 0x0000000f55557220 */ /* 0x080fe20000410000 */
[-C--:B------:R-:W-:Y:S01]  /*f0a0*/  FMUL.FTZ R88, R88, R15.reuse ;  /* 0x0000000f58587220 */ /* 0x080fe20000410000 */
[----:B------:R-:W-:Y:S01]  /*f0b0*/  FADD.FTZ R0, R181, R0 ;  /* 0x00000000b5007221 */ /* 0x000fe20000010000 */
[-C--:B------:R-:W-:Y:S01]  /*f0c0*/  FMUL.FTZ R89, R89, R15.reuse ;  /* 0x0000000f59597220 */ /* 0x080fe20000410000 */
[----:B------:R-:W-:Y:S01]  /*f0d0*/  FMUL.FTZ R92, R92, R15 ;  /* 0x0000000f5c5c7220 */ /* 0x000fe20000410000 */
[----:B------:R-:W0:Y:S01]  /*f0e0*/  MUFU.EX2 R161, R165 ;  /* 0x000000a500a17308 */ /* 0x000e220000000800 */
[----:B------:R-:W-:Y:S01]  /*f0f0*/  FADD.FTZ R0, R155, R0 ;  /* 0x000000009b007221 */ /* 0x000fe20000010000 */
[----:B------:R-:W-:Y:S01]  /*f100*/  F2FP.F16.F32.PACK_AB R155, R182, R155 ;  /* 0x0000009bb69b723e */ /* 0x000fe200000000ff */
[-C--:B------:R-:W-:Y:S01]  /*f110*/  FMUL.FTZ R93, R93, R15.reuse ;  /* 0x0000000f5d5d7220 */ /* 0x080fe20000410000 */
[-C--:B------:R-:W-:Y:S01]  /*f120*/  FMUL.FTZ R96, R96, R15.reuse ;  /* 0x0000000f60607220 */ /* 0x080fe20000410000 */
[----:B------:R-:W-:Y:S01]  /*f130*/  FADD.FTZ R0, R182, R0 ;  /* 0x00000000b6007221 */ /* 0x000fe20000010000 */
[-C--:B------:R-:W-:Y:S01]  /*f140*/  FMUL.FTZ R97, R97, R15.reuse ;  /* 0x0000000f61617220 */ /* 0x080fe20000410000 */
[----:B------:R-:W-:Y:S01]  /*f150*/  FMUL.FTZ R100, R100, R15 ;  /* 0x0000000f64647220 */ /* 0x000fe20000410000 */
[----:B------:R-:W3:Y:S01]  /*f160*/  MUFU.EX2 R162, R225 ;  /* 0x000000e100a27308 */ /* 0x000ee20000000800 */
[----:B------:R-:W-:Y:S01]  /*f170*/  FADD.FTZ R0, R157, R0 ;  /* 0x000000009d007221 */ /* 0x000fe20000010000 */
[----:B------:R-:W-:Y:S01]  /*f180*/  F2FP.F16.F32.PACK_AB R157, R159, R157 ;  /* 0x0000009d9f9d723e */ /* 0x000fe200000000ff */
[-C--:B------:R-:W-:Y:S01]  /*f190*/  FMUL.FTZ R101, R101, R15.reuse ;  /* 0x0000000f65657220 */ /* 0x080fe20000410000 */
[-C--:B------:R-:W-:Y:S01]  /*f1a0*/  FMUL.FTZ R104, R104, R15.reuse ;  /* 0x0000000f68687220 */ /* 0x080fe20000410000 */
[----:B------:R-:W-:Y:S01]  /*f1b0*/  FADD.FTZ R0, R159, R0 ;  /* 0x000000009f007221 */ /* 0x000fe20000010000 */
[----:B--2---:R-:W-:Y:S01]  /*f1c0*/  F2FP.F16.F32.PACK_AB R159, R163, R216 ;  /* 0x000000d8a39f723e */ /* 0x004fe200000000ff */
[-C--:B------:R-:W-:Y:S01]  /*f1d0*/  FMUL.FTZ R105, R105, R15.reuse ;  /* 0x0000000f69697220 */ /* 0x080fe20000410000 */
[----:B------:R-:W2:Y:S01]  /*f1e0*/  MUFU.EX2 R224, R224 ;  /* 0x000000e000e07308 */ /* 0x000ea20000000800 */
        /* <DEDUP_REMOVED lines=9> */
[----:B---3--:R-:W-:Y:S01]  /*f280*/  FADD.FTZ R3, R162, R3 ;  /* 0x00000003a2037221 */ /* 0x008fe20000010000 */
[----:B------:R-:W-:Y:S01]  /*f290*/  F2FP.F16.F32.PACK_AB R162, R173, R162 ;  /* 0x000000a2ada2723e */ /* 0x000fe200000000ff */
[-C--:B------:R-:W-:Y:S01]  /*f2a0*/  FMUL.FTZ R117, R117, R15.reuse ;  /* 0x0000000f75757220 */ /* 0x080fe20000410000 */
[-C--:B------:R-:W-:Y:S01]  /*f2b0*/  FMUL.FTZ R120, R120, R15.reuse ;  /* 0x0000000f78787220 */ /* 0x080fe20000410000 */
[----:B------:R-:W-:Y:S01]  /*f2c0*/  FADD.FTZ R3, R173, R3 ;  /* 0x00000003ad037221 */ /* 0x000fe20000010000 */
[----:B------:R-:W-:Y:S01]  /*f2d0*/  FMUL.FTZ R121, R121, R15 ;  /* 0x0000000f79797220 */ /* 0x000fe20000410000 */
[----:B------:R-:W0:Y:S01]  /*f2e0*/  MUFU.EX2 R179, R179 ;  /* 0x000000b300b37308 */ /* 0x000e220000000800 */
[C---:B--2---:R-:W-:Y:S01]  /*f2f0*/  FADD.FTZ R0, R224.reuse, R0 ;  /* 0x00000000e0007221 */ /* 0x044fe20000010000 */
[----:B------:R-:W-:Y:S01]  /*f300*/  FADD.FTZ R3, R175, R3 ;  /* 0x00000003af037221 */ /* 0x000fe20000010000 */
[----:B------:R-:W-:Y:S01]  /*f310*/  F2FP.F16.F32.PACK_AB R161, R224, R161 ;  /* 0x000000a1e0a1723e */ /* 0x000fe200000000ff */
[-C--:B------:R-:W-:Y:S01]  /*f320*/  FMUL.FTZ R124, R124, R15.reuse ;  /* 0x0000000f7c7c7220 */ /* 0x080fe20000410000 */
[-C--:B------:R-:W-:Y:S01]  /*f330*/  FMUL.FTZ R125, R125, R15.reuse ;  /* 0x0000000f7d7d7220 */ /* 0x080fe20000410000 */
[----:B------:R-:W-:Y:S01]  /*f340*/  FADD.FTZ R3, R177, R3 ;  /* 0x00000003b1037221 */ /* 0x000fe20000010000 */
        /* <DEDUP_REMOVED lines=32> */
[----:B------:R-:W-:Y:S01]  /*f550*/  FMUL.FTZ R47, R47, R13 ;  /* 0x0000000d2f2f7220 */ /* 0x000fe20000410000 */
[----:B------:R-:W3:Y:S01]  /*f560*/  MUFU.EX2 R167, R176 ;  /* 0x000000b000a77308 */ /* 0x000ee20000000800 */
        /* <DEDUP_REMOVED lines=8> */
[C---:B--2---:R-:W-:Y:S01]  /*f5f0*/  FADD.FTZ R3, R153.reuse, R3 ;  /* 0x0000000399037221 */ /* 0x044fe20000010000 */
[----:B------:R-:W-:Y:S01]  /*f600*/  F2FP.F16.F32.PACK_AB R166, R153, R166 ;  /* 0x000000a699a6723e */ /* 0x000fe200000000ff */
[-C--:B------:R-:W-:Y:S01]  /*f610*/  FMUL.FTZ R59, R59, R13.reuse ;  /* 0x0000000d3b3b7220 */ /* 0x080fe20000410000 */
[----:B------:R-:W-:Y:S01]  /*f620*/  F2FP.F16.F32.PACK_AB R153, R181, R18 ;  /* 0x00000012b599723e */ /* 0x000fe200000000ff */
[----:B------:R-:W-:Y:S01]  /*f630*/  BAR.SYNC.DEFER_BLOCKING 0xf, 0x100 ;  /* 0x03c4000000007b1d */ /* 0x000fe20000010000 */
[-C--:B------:R-:W-:Y:S01]  /*f640*/  FMUL.FTZ R62, R62, R13.reuse ;  /* 0x0000000d3e3e7220 */ /* 0x080fe20000410000 */
[-C--:B------:R-:W-:Y:S01]  /*f650*/  FMUL.FTZ R63, R63, R13.reuse ;  /* 0x0000000d3f3f7220 */ /* 0x080fe20000410000 */
[-C--:B------:R-:W-:Y:S01]  /*f660*/  FMUL.FTZ R66, R66, R13.reuse ;  /* 0x0000000d42427220 */ /* 0x080fe20000410000 */
[----:B---3--:R-:W-:Y:S01]  /*f670*/  FADD.FTZ R0, R167, R0 ;  /* 0x00000000a7007221 */ /* 0x008fe20000010000 */
[-C--:B------:R-:W-:Y:S01]  /*f680*/  FMUL.FTZ R67, R67, R13.reuse ;  /* 0x0000000d43437220 */ /* 0x080fe20000410000 */
[-C--:B------:R-:W-:Y:S01]  /*f690*/  FMUL.FTZ R70, R70, R13.reuse ;  /* 0x0000000d46467220 */ /* 0x080fe20000410000 */
[-C--:B------:R-:W-:Y:S01]  /*f6a0*/  FMUL.FTZ R71, R71, R13.reuse ;  /* 0x0000000d47477220 */ /* 0x080fe20000410000 */
[-C--:B------:R-:W-:Y:S01]  /*f6b0*/  FMUL.FTZ R74, R74, R13.reuse ;  /* 0x0000000d4a4a7220 */ /* 0x080fe20000410000 */
[-C--:B------:R-:W-:Y:S01]  /*f6c0*/  FMUL.FTZ R75, R75, R13.reuse ;  /* 0x0000000d4b4b7220 */ /* 0x080fe20000410000 */
[-C--:B------:R-:W-:Y:S01]  /*f6d0*/  FMUL.FTZ R78, R78, R13.reuse ;  /* 0x0000000d4e4e7220 */ /* 0x080fe20000410000 */
[----:B------:R-:W-:Y:S01]  /*f6e0*/  FMUL.FTZ R79, R79, R13 ;  /* 0x0000000d4f4f7220 */ /* 0x000fe20000410000 */
[C---:B0-----:R-:W-:Y:S01]  /*f6f0*/  F2FP.F16.F32.PACK_AB R167, R178.reuse, R167 ;  /* 0x000000a7b2a7723e */ /* 0x041fe200000000ff */
[----:B------:R-:W-:Y:S01]  /*f700*/  FADD.FTZ R0, R178, R0 ;  /* 0x00000000b2007221 */ /* 0x000fe20000010000 */
        /* <DEDUP_REMOVED lines=10> */
[----:B------:R0:W-:Y:S01]  /*f7b0*/  STSM.16.M88.4 [R198+0x26800], R152 ;  /* 0x02680098c6007844 */ /* 0x0001e20000000200 */
[-C--:B------:R-:W-:Y:S01]  /*f7c0*/  FMUL.FTZ R102, R102, R13.reuse ;  /* 0x0000000d66667220 */ /* 0x080fe20000410000 */
[-C--:B------:R-:W-:Y:S01]  /*f7d0*/  FMUL.FTZ R103, R103, R13.reuse ;  /* 0x0000000d67677220 */ /* 0x080fe20000410000 */
[-C--:B------:R-:W-:Y:S01]  /*f7e0*/  FMUL.FTZ R106, R106, R13.reuse ;  /* 0x0000000d6a6a7220 */ /* 0x080fe20000410000 */
[----:B------:R0:W-:Y:S01]  /*f7f0*/  STSM.16.M88.4 [R201], R156 ;  /* 0x0000009cc9007844 */ /* 0x0001e20000000200 */
        /* <DEDUP_REMOVED lines=25> */
[----:B0-----:R-:W-:Y:S06]  /*f990*/  @!P0 BRA `(.L_x_5935) ;  /* 0x0000000000048947 */ /* 0x001fec0003800000 */
[----:B------:R-:W-:Y:S01]  /*f9a0*/  BPT.TRAP 0x1 ;  /* 0x000000040000795c */ /* 0x000fe20000300000 */
.L_x_5935:
[----:B------:R0:W2:Y:S01]  /*f9b0*/  SYNCS.PHASECHK.TRANS64.TRYWAIT P1, [R21+URZ+0x28c50], R212 ;  /* 0x028c50d4150075a7 */ /* 0x0000a2000802017f */
[----:B------:R-:W-:Y:S05]  /*f9c0*/  @!P0 BRA `(.L_x_5936) ;  /* 0x0000000000048947 */ /* 0x000fea0003800000 */
[----:B------:R-:W-:Y:S01]  /*f9d0*/  BPT.TRAP 0x1 ;  /* 0x000000040000795c */ /* 0x000fe20000300000 */
.L_x_5936:
[----:B------:R-:W-:Y:S04]  /*f9e0*/  BSSY B2, `(.L_x_5937) ;  /* 0x0000004000027945 */ /* 0x000fe80003800000 */
[----:B--2---:R-:W-:Y:S05]  /*f9f0*/  @P1 BRA `(.L_x_5938) ;  /* 0x0000000000081947 */ /* 0x004fea0003800000 */
[----:B------:R-:W2:Y:S02]  /*fa00*/  SYNCS.PHASECHK.TRANS64.TRYWAIT P1, [R21+URZ+0x28c50], R212 ;  /* 0x028c50d4150075a7 */ /* 0x000ea4000802017f */
[----:B--2---:R-:W-:Y:S05]  /*fa10*/  @!P1 BRA `(.L_x_5939) ;  /* 0x0000011400d89947 */ /* 0x004fea0003800000 */
.L_x_5938:
[----:B------:R-:W-:Y:S05]  /*fa20*/  BSYNC B2 ;  /* 0x0000000000027941 */ /* 0x000fea0003800000 */
.L_x_5937:
[----:B------:R-:W-:Y:S01]  /*fa30*/  IMAD.MOV.U32 R169, RZ, RZ, 0x40000040 ;  /* 0x40000040ffa97424 */ /* 0x000fe200078e00ff */
[----:B------:R-:W-:Y:S01]  /*fa40*/  LEA R168, R209, R193, 0xc ;  /* 0x000000c1d1a87211 */ /* 0x000fe200078e60ff */
[----:B------:R-:W-:-:S03]  /*fa50*/  WARPGROUP.ARRIVE ;  /* 0x00000000000079c5 */ /* 0x000fc60000000000 */
[----:B------:R-:W-:Y:S02]  /*fa60*/  R2UR UR6, R168 ;  /* 0x00000000a80672ca */ /* 0x000fe400000e0000 */
[----:B------:R-:W-:Y:S01]  /*fa70*/  R2UR UR7, R169 ;  /* 0x00000000a90772ca */ /* 0x000fe200000e0000 */
[----:B------:R-:W-:-:S12]  /*fa80*/  IMAD.MOV.U32 R169, RZ, RZ, 0x40000040 ;  /* 0x40000040ffa97424 */ /* 0x000fd800078e00ff */
[----:B------:R-:W-:Y:S03]  /*fa90*/  HGMMA.64x256x16.F32 R24, R152, gdesc[UR4].tnspB, R24, gsb0 ;  /* 0x43e0000498187df0 */ /* 0x000fe60008000818 */
[----:B------:R-:W-:Y:S02]  /*faa0*/  WARPGROUP.DEPBAR.LE gsb0, 0x0 ;  /* 0x00008000000079c5 */ /* 0x000fe40000010000 */
[----:B------:R-:W-:Y:S01]  /*fab0*/  VIADD R152, R168, 0x80 ;  /* 0x00000080a8987836 */ /* 0x000fe20000000000 */
        /* <DEDUP_REMOVED lines=31> */
.L_x_5940:
[C---:B------:R-:W-:Y:S01]  /*fcb0*/  ISETP.GT.AND P1, PT, R12.reuse, R226, PT ;  /* 0x000000e20c00720c */ /* 0x040fe20003f24270 */
[----:B012---:R-:W-:Y:S01]  /*fcc0*/  VIADD R21, R21, 0x28c60 ;  /* 0x00028c6015157836 */ /* 0x007fe20000000000 */
[----:B------:R-:W-:Y:S01]  /*fcd0*/  IADD3 R12, R12, -0x1, RZ ;  /* 0xffffffff0c0c7810 */ /* 0x000fe20007ffe0ff */
[----:B------:R-:W-:Y:S02]  /*fce0*/  IMAD.MOV.U32 R15, RZ, RZ, R170 ;  /* 0x000000ffff0f7224 */ /* 0x000fe400078e00aa */
[----:B------:R-:W-:Y:S01]  /*fcf0*/  IMAD.MOV.U32 R13, RZ, RZ, R171 ;  /* 0x000000ffff0d7224 */ /* 0x000fe200078e00ab */
[----:B------:R-:W-:Y:S01]  /*fd00*/  PRMT R21, R187, 0x654, R21 ;  /* 0x00000654bb157816 */ /* 0x000fe20000000015 */
[----:B------:R-:W-:-:S03]  /*fd10*/  IMAD.MOV.U32 R18, RZ, RZ, R209 ;  /* 0x000000ffff127224 */ /* 0x000fc600078e00d1 */
[----:B------:R0:W-:Y:S03]  /*fd20*/  SYNCS.ARRIVE.TRANS64.RED.A1T0 RZ, [R21+URZ], RZ ;  /* 0x000000ff15ff79a7 */ /* 0x0001e6000810043f */
[----:B------:R-:W-:Y:S05]  /*fd30*/  @P1 BRA `(.L_x_5941) ;  /* 0xffffffd400581947 */ /* 0x000fea000383ffff */
[----:B------:R-:W-:Y:S05]  /*fd40*/  BSYNC B0 ;  /* 0x0000000000007941 */ /* 0x000fea0003800000 */
.L_x_5920:
[----:B------:R-:W-:Y:S02]  /*fd50*/  IMAD.MOV.U32 R15, RZ, RZ, R170 ;  /* 0x000000ffff0f7224 */ /* 0x000fe400078e00aa */
[----:B------:R-:W-:Y:S02]  /*fd60*/  IMAD.MOV.U32 R13, RZ, RZ, R171 ;  /* 0x000000ffff0d7224 */ /* 0x000fe400078e00ab */
[----:B------:R-:W-:-:S07]  /*fd70*/  IMAD.MOV.U32 R18, RZ, RZ, R209 ;  /* 0x000000ffff127224 */ /* 0x000fce00078e00d1 */
.L_x_5919:
[----:B------:R-:W-:Y:S05]  /*fd80*/  BSYNC B1 ;  /* 0x0000000000017941 */ /* 0x000fea0003800000 */
.L_x_5918:
[----:B0-----:R-:W0:Y:S01]  /*fd90*/  LDC R21, c[0x0][0x448] ;  /* 0x00011200ff157b82 */ /* 0x001e220000000800 */
[----:B------:R-:W-:Y:S01]  /*fda0*/  VIADD R152, R195, 0x3f ;  /* 0x0000003fc3987836 */ /* 0x000fe20000000000 */
[----:B------:R-:W-:-:S03]  /*fdb0*/  ULDC UR4, c[0x0][0x9dc] ;  /* 0x0002770000047ab9 */ /* 0x000fc60000000800 */
[----:B------:R-:W-:Y:S01]  /*fdc0*/  IMAD.MOV.U32 R155, RZ, RZ, R152 ;  /* 0x000000ffff9b7224 */ /* 0x000fe200078e0098 */
[----:B0-----:R-:W-:-:S13]  /*fdd0*/  ISETP.NE.AND P4, PT, R21, 0x1, PT ;  /* 0x000000011500780c */ /* 0x001fda0003f85270 */
[----:B------:R-:W0:Y:S08]  /*fde0*/  @P4 LDC R153, c[0x0][0x44c] ;  /* 0x00011300ff994b82 */ /* 0x000e300000000800 */
[----:B------:R-:W1:Y:S01]  /*fdf0*/  @P4 LDC R21, c[0x0][0x450] ;  /* 0x00011400ff154b82 */ /* 0x000e620000000800 */
[----:B0-----:R-:W-:-:S05]  /*fe00*/  @P4 IMAD.HI.U32 R153, R152, R153, RZ ;  /* 0x0000009998994227 */ /* 0x001fca00078e00ff */
[----:B-1----:R-:W-:Y:S02]  /*fe10*/  @P4 SHF.R.U32.HI R155, RZ, R21, R153 ;  /* 0x00000015ff9b4219 */ /* 0x002fe40000011699 */
[----:B------:R-:W-:-:S04]  /*fe20*/  IADD3 R21, R184, 0x1, -R23 ;  /* 0x00000001b8157810 */ /* 0x000fc80007ffe817 */
[----:B------:R-:W-:Y:S02]  /*fe30*/  IADD3 R155, R21, R155, RZ ;  /* 0x0000009b159b7210 */ /* 0x000fe40007ffe0ff */
[----:B------:R-:W0:Y:S03]  /*fe40*/  LDC R21, c[0x0][0x9e4] ;  /* 0x00027900ff157b82 */ /* 0x000e260000000800 */
[----:B------:R-:W-:Y:S01]  /*fe50*/  VIADD R154, R155, -UR4 ;  /* 0x800000049b9a7c36 */ /* 0x000fe20008000000 */
[----:B0-----:R-:W-:-:S13]  /*fe60*/  ISETP.GE.AND P5, PT, R21, 0x1, PT ;  /* 0x000000011500780c */ /* 0x001fda0003fa6270 */
[----:B------:R-:W-:Y:S05]  /*fe70*/  @!P5 BRA `(.L_x_5942) ;  /* 0x000000000044d947 */ /* 0x000fea0003800000 */
        /* <DEDUP_REMOVED lines=10> */
.L_x_5944:
[----:B------:R-:W-:-:S13]  /*ff20*/  ISETP.NE.AND P1, PT, R21, 0x1, PT ;  /* 0x000000011500780c */ /* 0x000fda0003f25270 */
[----:B------:R-:W0:Y:S02]  /*ff30*/  @P1 LDC.64 R152, c[0x0][0x9e8] ;  /* 0x00027a00ff981b82 */ /* 0x000e240000000a00 */
[----:B0-----:R-:W-:-:S05]  /*ff40*/  @P1 IMAD.HI.U32 R152, R155, R152, RZ ;  /* 0x000000989b981227 */ /* 0x001fca00078e00ff */
[----:B------:R-:W-:-:S07]  /*ff50*/  @P1 SHF.R.U32.HI R155, RZ, R153, R152 ;  /* 0x00000099ff9b1219 */ /* 0x000fce0000011698 */
.L_x_5945:
[----:B------:R-:W-:Y:S05]  /*ff60*/  BSYNC B0 ;  /* 0x0000000000007941 */ /* 0x000fea0003800000 */
.L_x_5943:
[----:B------:R-:W-:-:S05]  /*ff70*/  IMAD R21, R155, R21, RZ ;  /* 0x000000159b157224 */ /* 0x000fca00078e02ff */
[----:B------:R-:W-:-:S07]  /*ff80*/  VIMNMX R154, R154, R21, !PT ;  /* 0x000000159a9a7248 */ /* 0x000fce0007fe0100 */
.L_x_5942:
[----:B------:R-:W2:Y:S01]  /*ff90*/  LDL R152, [R1+0x8] ;  /* 0x0000080001987983 */ /* 0x000ea20000100800 */
[----:B------:R-:W-:Y:S01]  /*ffa0*/  VIADD R154, R154, 0x3f ;  /* 0x0000003f9a9a7836 */ /* 0x000fe20000000000 */
[----:B------:R-:W-:Y:S04]  /*ffb0*/  BSSY B1, `(.L_x_5946) ;  /* 0x00001f2000017945 */ /* 0x000fe80003800000 */
[----:B------:R-:W-:-:S04]  /*ffc0*/  SHF.R.S32.HI R21, RZ, 0x1f, R154 ;  /* 0x0000001fff157819 */ /* 0x000fc8000001149a */
[----:B------:R-:W-:-:S04]  /*ffd0*/  LEA.HI R21, R21, R154, RZ, 0x6 ;  /* 0x0000009a15157211 */ /* 0x000fc800078f30ff */
[----:B------:R-:W-:-:S04]  /*ffe0*/  SHF.R.S32.HI R21, RZ, 0x6, R21 ;  /* 0x00000006ff157819 */ /* 0x000fc80000011415 */
[----:B--2---:R-:W-:-:S04]  /*fff0*/  VIMNMX R21, R152, R21, !PT ;  /* 0x0000001598157248 */ /* 0x004fc80007fe0100 */
[----:B------:R-:W-:-:S13]  /*10000*/  ISETP.GE.AND P1, PT, R12, R21, PT ;  /* 0x000000150c00720c */ /* 0x000fda0003f26270 */
[----:B------:R-:W-:Y:S05]  /*10010*/  @!P1 BRA `(.L_x_5947) ;  /* 0x0000001c00ac9947 */ /* 0x000fea0003800000 */
[----:B------:R-:W-:Y:S01]  /*10020*/  BSSY B0, `(.L_x_5948) ;  /* 0x00001e9000007945 */ /* 0x000fe20003800000 */
[----:B------:R-:W-:Y:S02]  /*10030*/  IMAD.MOV.U32 R216, RZ, RZ, R15 ;  /* 0x000000ffffd87224 */ /* 0x000fe400078e000f */
[----:B------:R-:W-:Y:S02]  /*10040*/  IMAD.MOV.U32 R219, RZ, RZ, R13 ;  /* 0x000000ffffdb7224 */ /* 0x000fe400078e000d */
[----:B------:R-:W-:Y:S02]  /*10050*/  IMAD.MOV.U32 R209, RZ, RZ, R12 ;  /* 0x000000ffffd17224 */ /* 0x000fe400078e000c */
[----:B------:R-:W-:-:S07]  /*10060*/  IMAD.MOV.U32 R217, RZ, RZ, R18 ;  /* 0x000000ffffd97224 */ /* 0x000fce00078e0012 */
.L_x_5961:
[----:B------:R-:W-:Y:S02]  /*10070*/  VIADD R18, R217, 0x1 ;  /* 0x00000001d9127836 */ /* 0x000fe40000000000 */
[----:B0-----:R-:W-:Y:S01]  /*10080*/  IMAD.MOV.U32 R12, RZ, RZ, R209 ;  /* 0x000000ffff0c7224 */ /* 0x001fe200078e00d1 */
[----:B------:R-:W-:Y:S02]  /*10090*/  IADD3 R209, R209, -0x1, RZ ;  /* 0xffffffffd1d17810 */ /* 0x000fe40007ffe0ff */
[----:B------:R-:W-:Y:S02]  /*100a0*/  ISETP.NE.AND P2, PT, R18, 0x2, PT ;  /* 0x000000021200780c */ /* 0x000fe40003f45270 */
[----:B------:R-:W-:Y:S02]  /*100b0*/  ISETP.GT.AND P1, PT, R12, R21, PT ;  /* 0x000000150c00720c */ /* 0x000fe40003f24270 */
[----:B------:R-:W-:Y:S02]  /*100c0*/  SEL R12, RZ, 0x1, P2 ;  /* 0x00000001ff0c7807 */ /* 0x000fe40001000000 */
[----:B------:R-:W-:-:S02]  /*100d0*/  SEL R18, R18, RZ, P2 ;  /* 0x000000ff12127207 */ /* 0x000fc40001000000 */
[----:B------:R-:W-:Y:S01]  /*100e0*/  LOP3.LUT R19, R19, R12, RZ, 0x3c, !PT ;  /* 0x0000000c13137212 */ /* 0x000fe200078e3cff */
[----:B------:R-:W-:Y:S06]  /*100f0*/  @!P0 BRA `(.L_x_5949) ;  /* 0x0000000000048947 */ /* 0x000fec0003800000 */
[----:B------:R-:W-:Y:S01]  /*10100*/  BPT.TRAP 0x1 ;  /* 0x000000040000795c */ /* 0x000fe20000300000 */
.L_x_5949:
[----:B------:R-:W-:Y:S01]  /*10110*/  IMAD R12, R18, 0x8, R2 ;  /* 0x00000008120c7824 */ /* 0x000fe200078e0202 */
[----:B------:R-:W-:-:S04]  /*10120*/  SHF.L.U32 R212, R19, 0x1f, RZ ;  /* 0x0000001f13d47819 */ /* 0x000fc800000006ff */
[----:B------:R0:W1:Y:S01]  /*10130*/  SYNCS.PHASECHK.TRANS64.TRYWAIT P2, [R12+URZ+0x28c30], R212 ;  /* 0x028c30d40c0075a7 */ /* 0x000062000804017f */
[----:B------:R-:W-:Y:S05]  /*10140*/  @!P0 BRA `(.L_x_5950) ;  /* 0x0000000000048947 */ /* 0x000fea0003800000 */
[----:B------:R-:W-:Y:S01]  /*10150*/  BPT.TRAP 0x1 ;  /* 0x000000040000795c */ /* 0x000fe20000300000 */
.L_x_5950:
[----:B------:R-:W-:Y:S01]  /*10160*/  BSSY B2, `(.L_x_5951) ;  /* 0x0000006000027945 */ /* 0x000fe20003800000 */
[----:B------:R-:W-:Y:S02]  /*10170*/  IMAD R156, R18, 0x200, R14 ;  /* 0x00000200129c7824 */ /* 0x000fe400078e020e */
[----:B------:R-:W-:Y:S01]  /*10180*/  IMAD.MOV.U32 R157, RZ, RZ, 0x40000040 ;  /* 0x40000040ff9d7424 */ /* 0x000fe200078e00ff */
[----:B-1----:R-:W-:Y:S06]  /*10190*/  @P2 BRA `(.L_x_5952) ;  /* 0x0000000000082947 */ /* 0x002fec0003800000 */
[----:B------:R-:W1:Y:S02]  /*101a0*/  SYNCS.PHASECHK.TRANS64.TRYWAIT P2, [R12+URZ+0x28c30], R212 ;  /* 0x028c30d40c0075a7 */ /* 0x000e64000804017f */
[----:B-1----:R-:W-:Y:S05]  /*101b0*/  @!P2 BRA `(.L_x_5953) ;  /* 0x000001100004a947 */ /* 0x002fea0003800000 */
.L_x_5952:
[----:B------:R-:W-:Y:S05]  /*101c0*/  BSYNC B2 ;  /* 0x0000000000027941 */ /* 0x000fea0003800000 */
.L_x_5951:
        /* <DEDUP_REMOVED lines=8> */
[----:B------:R-:W-:Y:S01]  /*10250*/  MOV R157, 0x40000040 ;  /* 0x40000040009d7802 */ /* 0x000fe20000000f00 */
[----:B------:R-:W-:Y:S01]  /*10260*/  IMAD.MOV.U32 R153, RZ, RZ, 0x40000040 ;  /* 0x40000040ff997424 */ /* 0x000fe200078e00ff */
[----:B------:R-:W-:-:S02]  /*10270*/  R2UR UR10, R154 ;  /* 0x000000009a0a72ca */ /* 0x000fc400000e0000 */
[----:B------:R-:W-:Y:S02]  /*10280*/  R2UR UR11, R155 ;  /* 0x000000009b0b72ca */ /* 0x000fe400000e0000 */
[----:B------:R-:W-:Y:S02]  /*10290*/  R2UR UR14, R152 ;  /* 0x00000000980e72ca */ /* 0x000fe400000e0000 */
[----:B------:R-:W-:Y:S02]  /*102a0*/  R2UR UR15, R153 ;  /* 0x00000000990f72ca */ /* 0x000fe400000e0000 */
[----:B------:R-:W-:Y:S02]  /*102b0*/  R2UR UR18, R156 ;  /* 0x000000009c1272ca */ /* 0x000fe400000e0000 */
[----:B------:R-:W-:Y:S02]  /*102c0*/  R2UR UR19, R157 ;  /* 0x000000009d1372ca */ /* 0x000fe400000e0000 */
[----:B------:R-:W-:Y:S01]  /*102d0*/  WARPGROUP.ARRIVE ;  /* 0x00000000000079c5 */ /* 0x000fe20000000000 */
[----:B------:R-:W-:-:S02]  /*102e0*/  R2UR UR8, R10 ;  /* 0x000000000a0872ca */ /* 0x000fc400000e0000 */
[----:B------:R-:W-:Y:S02]  /*102f0*/  R2UR UR9, R11 ;  /* 0x000000000b0972ca */ /* 0x000fe400000e0000 */
        /* <DEDUP_REMOVED lines=17> */
.L_x_5954:
        /* <DEDUP_REMOVED lines=26> */
[----:B------:R-:W-:-:S06]  /*105b0*/  FMUL.FTZ R162, R162, UR4 ;  /* 0x00000004a2a27c20 */ /* 0x000fcc0008410000 */
        /* <DEDUP_REMOVED lines=58> */
[----:B------:R-:W-:-:S04]  /*10960*/  FFMA.FTZ R181, R181, R20, -R154 ;  /* 0x00000014b5b57223 */ /* 0x000fc8000001089a */
        /* <DEDUP_REMOVED lines=8> */
[----:B------:R-:W-:Y:S01]  /*109f0*/  MUFU.EX2 R219, R156 ;  /* 0x0000009c00db7308 */ /* 0x000fe20000000800 */
[----:B---3--:R-:W-:Y:S01]  /*10a00*/  FFMA.FTZ R154, R173, R3, R15 ;  /* 0x00000003ad9a7223 */ /* 0x008fe2000001000f */
[----:B------:R-:W-:Y:S01]  /*10a10*/  FMUL.FTZ R3, R163, UR4 ;  /* 0x00000004a3037c20 */ /* 0x000fe20008410000 */
[----:B------:R-:W-:Y:S01]  /*10a20*/  FMUL.FTZ R163, R170, UR4 ;  /* 0x00000004aaa37c20 */ /* 0x000fe20008410000 */
[----:B------:R-:W-:Y:S01]  /*10a30*/  FMUL.FTZ R170, R175, UR4 ;  /* 0x00000004afaa7c20 */ /* 0x000fe20008410000 */
[----:B------:R-:W-:Y:S01]  /*10a40*/  FMUL.FTZ R175, R182, UR4 ;  /* 0x00000004b6af7c20 */ /* 0x000fe20008410000 */
[-C--:B------:R-:W-:Y:S01]  /*10a50*/  FMUL.FTZ R37, R37, R173.reuse ;  /* 0x000000ad25257220 */ /* 0x080fe20000410000 */
[----:B------:R-:W-:Y:S01]  /*10a60*/  FMUL.FTZ R40, R40, R173 ;  /* 0x000000ad28287220 */ /* 0x000fe20000410000 */
[----:B------:R-:W-:Y:S01]  /*10a70*/  MUFU.TANH R3, R3 ;  /* 0x0000000300037308 */ /* 0x000fe20000002400 */
[C---:B----4-:R-:W-:Y:S01]  /*10a80*/  FADD.FTZ R154, R152.reuse, R154 ;  /* 0x0000009a989a7221 */ /* 0x050fe20000010000 */
[----:B------:R-:W-:Y:S01]  /*10a90*/  F2FP.F16.F32.PACK_AB R152, R152, R15 ;  /* 0x0000000f9898723e */ /* 0x000fe200000000ff */
        /* <DEDUP_REMOVED lines=12> */
[-C--:B------:R-:W-:Y:S01]  /*10b60*/  FMUL.FTZ R64, R64, R173.reuse ;  /* 0x000000ad40407220 */ /* 0x080fe20000410000 */
[----:B------:R-:W-:Y:S01]  /*10b70*/  MUFU.TANH R163, R163 ;  /* 0x000000a300a37308 */ /* 0x000fe20000002400 */
[----:B--2---:R-:W-:Y:S01]  /*10b80*/  FMUL.FTZ R153, R166, UR4 ;  /* 0x00000004a6997c20 */ /* 0x004fe20008410000 */
[----:B------:R-:W-:Y:S01]  /*10b90*/  FMUL.FTZ R166, R171, UR4 ;  /* 0x00000004aba67c20 */ /* 0x000fe20008410000 */
[----:B------:R-:W-:Y:S01]  /*10ba0*/  FMUL.FTZ R171, R178, UR4 ;  /* 0x00000004b2ab7c20 */ /* 0x000fe20008410000 */
[-C--:B------:R-:W-:Y:S01]  /*10bb0*/  FMUL.FTZ R65, R65, R173.reuse ;  /* 0x000000ad41417220 */ /* 0x080fe20000410000 */
[-C--:B------:R-:W-:Y:S01]  /*10bc0*/  FMUL.FTZ R68, R68, R173.reuse ;  /* 0x000000ad44447220 */ /* 0x080fe20000410000 */
[-C--:B------:R-:W-:Y:S01]  /*10bd0*/  FMUL.FTZ R69, R69, R173.reuse ;  /* 0x000000ad45457220 */ /* 0x080fe20000410000 */
[-C--:B------:R-:W-:Y:S01]  /*10be0*/  FMUL.FTZ R72, R72, R173.reuse ;  /* 0x000000ad48487220 */ /* 0x080fe20000410000 */
[----:B------:R-:W-:Y:S01]  /*10bf0*/  MUFU.TANH R153, R153 ;  /* 0x0000009900997308 */ /* 0x000fe20000002400 */
[----:B---3--:R-:W-:Y:S01]  /*10c00*/  FADD.FTZ R154, R15, R154 ;  /* 0x0000009a0f9a7221 */ /* 0x008fe20000010000 */
[-C--:B------:R-:W-:Y:S01]  /*10c10*/  FMUL.FTZ R73, R73, R173.reuse ;  /* 0x000000ad49497220 */ /* 0x080fe20000410000 */
[-C--:B------:R-:W-:Y:S01]  /*10c20*/  FMUL.FTZ R76, R76, R173.reuse ;  /* 0x000000ad4c4c7220 */ /* 0x080fe20000410000 */
[----:B------:R-:W-:Y:S01]  /*10c30*/  FMUL.FTZ R77, R77, R173 ;  /* 0x000000ad4d4d7220 */ /* 0x000fe20000410000 */
[C---:B------:R-:W-:Y:S01]  /*10c40*/  FADD.FTZ R156, R219.reuse, R154 ;  /* 0x0000009adb9c7221 */ /* 0x040fe20000010000 */
[----:B------:R-:W-:Y:S01]  /*10c50*/  F2FP.F16.F32.PACK_AB R154, R219, R15 ;  /* 0x0000000fdb9a723e */ /* 0x000fe200000000ff */
        /* <DEDUP_REMOVED lines=9> */
[----:B------:R4:W5:Y:S01]  /*10cf0*/  MUFU.EX2 R219, R160 ;  /* 0x000000a000db7308 */ /* 0x0009620000000800 */
[----:B--2---:R-:W-:Y:S01]  /*10d00*/  FMUL.FTZ R157, R167, UR4 ;  /* 0x00000004a79d7c20 */ /* 0x004fe20008410000 */
[----:B------:R-:W-:Y:S01]  /*10d10*/  FMUL.FTZ R167, R174, UR4 ;  /* 0x00000004aea77c20 */ /* 0x000fe20008410000 */
[----:B------:R-:W-:Y:S01]  /*10d20*/  FMUL.FTZ R174, R179, UR4 ;  /* 0x00000004b3ae7c20 */ /* 0x000fe20008410000 */
[----:B------:R-:W-:Y:S01]  /*10d30*/  FMUL.FTZ R179, R183, UR4 ;  /* 0x00000004b7b37c20 */ /* 0x000fe20008410000 */
[-C--:B------:R-:W-:Y:S01]  /*10d40*/  FMUL.FTZ R96, R96, R173.reuse ;  /* 0x000000ad60607220 */ /* 0x080fe20000410000 */
[-C--:B------:R-:W-:Y:S01]  /*10d50*/  FMUL.FTZ R97, R97, R173.reuse ;  /* 0x000000ad61617220 */ /* 0x080fe20000410000 */
[----:B------:R-:W-:Y:S01]  /*10d60*/  FMUL.FTZ R100, R100, R173 ;  /* 0x000000ad64647220 */ /* 0x000fe20000410000 */
[----:B------:R-:W2:Y:S01]  /*10d70*/  MUFU.TANH R157, R157 ;  /* 0x0000009d009d7308 */ /* 0x000ea20000002400 */
[----:B----4-:R-:W-:-:S02]  /*10d80*/  IMAD.MOV R160, RZ, RZ, -R197 ;  /* 0x000000ffffa07224 */ /* 0x010fc400078e0ac5 */
[----:B---3--:R-:W-:Y:S01]  /*10d90*/  FADD.FTZ R156, R15, R156 ;  /* 0x0000009c0f9c7221 */ /* 0x008fe20000010000 */
[-C--:B------:R-:W-:Y:S01]  /*10da0*/  FMUL.FTZ R101, R101, R173.reuse ;  /* 0x000000ad65657220 */ /* 0x080fe20000410000 */
[-C--:B------:R-:W-:Y:S01]  /*10db0*/  FMUL.FTZ R104, R104, R173.reuse ;  /* 0x000000ad68687220 */ /* 0x080fe20000410000 */
[-C--:B------:R-:W-:Y:S01]  /*10dc0*/  FMUL.FTZ R105, R105, R173.reuse ;  /* 0x000000ad69697220 */ /* 0x080fe20000410000 */
[----:B------:R-:W-:Y:S01]  /*10dd0*/  ISETP.NE.AND P2, PT, R185, R160, PT ;  /* 0x000000a0b900720c */ /* 0x000fe20003f45270 */
[----:B------:R-:W-:Y:S01]  /*10de0*/  VIADD R160, R12, 0x28c40 ;  /* 0x00028c400ca07836 */ /* 0x000fe20000000000 */
[----:B------:R-:W3:Y:S01]  /*10df0*/  MUFU.TANH R166, R166 ;  /* 0x000000a600a67308 */ /* 0x000ee20000002400 */
[-C--:B------:R-:W-:Y:S01]  /*10e00*/  FMUL.FTZ R108, R108, R173.reuse ;  /* 0x000000ad6c6c7220 */ /* 0x080fe20000410000 */
[-C--:B------:R-:W-:Y:S01]  /*10e10*/  FMUL.FTZ R109, R109, R173.reuse ;  /* 0x000000ad6d6d7220 */ /* 0x080fe20000410000 */
[-C--:B------:R-:W-:Y:S01]  /*10e20*/  FMUL.FTZ R112, R112, R173.reuse ;  /* 0x000000ad70707220 */ /* 0x080fe20000410000 */
[----:B------:R-:W-:Y:S01]  /*10e30*/  PRMT R160, R187, 0x654, R160 ;  /* 0x00000654bba07816 */ /* 0x000fe200000000a0 */
[-C--:B------:R-:W-:Y:S01]  /*10e40*/  FMUL.FTZ R113, R113, R173.reuse ;  /* 0x000000ad71717220 */ /* 0x080fe20000410000 */
[-C--:B------:R-:W-:Y:S01]  /*10e50*/  FMUL.FTZ R116, R116, R173.reuse ;  /* 0x000000ad74747220 */ /* 0x080fe20000410000 */
[-C--:B------:R-:W-:Y:S01]  /*10e60*/  FMUL.FTZ R117, R117, R173.reuse ;  /* 0x000000ad75757220 */ /* 0x080fe20000410000 */
[----:B------:R5:W-:Y:S01]  /*10e70*/  SYNCS.ARRIVE.TRANS64.RED.A1T0 RZ, [R160+URZ], RZ ;  /* 0x000000ffa0ff79a7 */ /* 0x000be2000810043f */
[----:B------:R-:W4:Y:S01]  /*10e80*/  MUFU.TANH R167, R167 ;  /* 0x000000a700a77308 */ /* 0x000f220000002400 */
[-C--:B------:R-:W-:Y:S01]  /*10e90*/  FMUL.FTZ R120, R120, R173.reuse ;  /* 0x000000ad78787220 */ /* 0x080fe20000410000 */
[-C--:B------:R-:W-:Y:S01]  /*10ea0*/  FMUL.FTZ R121, R121, R173.reuse ;  /* 0x000000ad79797220 */ /* 0x080fe20000410000 */
[-C--:B------:R-:W-:Y:S01]  /*10eb0*/  FMUL.FTZ R124, R124, R173.reuse ;  /* 0x000000ad7c7c7220 */ /* 0x080fe20000410000 */
[-C--:B------:R-:W-:Y:S01]  /*10ec0*/  FMUL.FTZ R125, R125, R173.reuse ;  /* 0x000000ad7d7d7220 */ /* 0x080fe20000410000 */
[-C--:B------:R-:W-:Y:S01]  /*10ed0*/  FMUL.FTZ R128, R128, R173.reuse ;  /* 0x000000ad80807220 */ /* 0x080fe20000410000 */
[----:B------:R-:W-:Y:S01]  /*10ee0*/  FMUL.FTZ R129, R129, R173 ;  /* 0x000000ad81817220 */ /* 0x000fe20000410000 */
[C---:B-----5:R-:W-:Y:S01]  /*10ef0*/  FADD.FTZ R160, R219.reuse, R156 ;  /* 0x0000009cdba07221 */ /* 0x060fe20000010000 */
[----:B------:R-:W-:Y:S01]  /*10f00*/  F2FP.F16.F32.PACK_AB R156, R219, R15 ;  /* 0x0000000fdb9c723e */ /* 0x000fe200000000ff */
[----:B------:R-:W5:Y:S01]  /*10f10*/  MUFU.TANH R170, R170 ;  /* 0x000000aa00aa7308 */ /* 0x000f620000002400 */
[----:B------:R-:W-:Y:S01]  /*10f20*/  FMNMX.FTZ R15, R177, R216, !PT ;  /* 0x000000d8b10f7209 */ /* 0x000fe20007810000 */
[-C--:B------:R-:W-:Y:S01]  /*10f30*/  FMUL.FTZ R132, R132, R173.reuse ;  /* 0x000000ad84847220 */ /* 0x080fe20000410000 */
[-C--:B------:R-:W-:Y:S01]  /*10f40*/  FMUL.FTZ R133, R133, R173.reuse ;  /* 0x000000ad85857220 */ /* 0x080fe20000410000 */
[----:B------:R-:W-:Y:S01]  /*10f50*/  FMUL.FTZ R136, R136, R173 ;  /* 0x000000ad88887220 */ /* 0x000fe20000410000 */
[----:B------:R-:W-:Y:S01]  /*10f60*/  FMNMX.FTZ R15, R155, R15, !PT ;  /* 0x0000000f9b0f7209 */ /* 0x000fe20007810000 */
[-C--:B------:R-:W-:Y:S01]  /*10f70*/  FMUL.FTZ R137, R137, R173.reuse ;  /* 0x000000ad89897220 */ /* 0x080fe20000410000 */
[----:B------:R-:W-:Y:S01]  /*10f80*/  FMUL.FTZ R140, R140, R173 ;  /* 0x000000ad8c8c7220 */ /* 0x000fe20000410000 */
[----:B------:R-:W0:Y:S01]  /*10f90*/  MUFU.TANH R171, R171 ;  /* 0x000000ab00ab7308 */ /* 0x000e220000002400 */
[----:B------:R-:W-:Y:S01]  /*10fa0*/  FMNMX.FTZ R15, R158, R15, !PT ;  /* 0x0000000f9e0f7209 */ /* 0x000fe20007810000 */
[-C--:B------:R-:W-:Y:S01]  /*10fb0*/  FMUL.FTZ R141, R141, R173.reuse ;  /* 0x000000ad8d8d7220 */ /* 0x080fe20000410000 */
[-C--:B------:R-:W-:Y:S01]  /*10fc0*/  FMUL.FTZ R144, R144, R173.reuse ;  /* 0x000000ad90907220 */ /* 0x080fe20000410000 */
[----:B------:R-:W-:Y:S01]  /*10fd0*/  FMUL.FTZ R145, R145, R173 ;  /* 0x000000ad91917220 */ /* 0x000fe20000410000 */
[----:B------:R-:W-:Y:S01]  /*10fe0*/  FMNMX.FTZ R15, R159, R15, !PT ;  /* 0x0000000f9f0f7209 */ /* 0x000fe20007810000 */
[-C--:B------:R-:W-:Y:S01]  /*10ff0*/  FMUL.FTZ R148, R148, R173.reuse ;  /* 0x000000ad94947220 */ /* 0x080fe20000410000 */
[----:B------:R-:W-:Y:S01]  /*11000*/  FMUL.FTZ R149, R149, R173 ;  /* 0x000000ad95957220 */ /* 0x000fe20000410000 */
[----:B------:R-:W1:Y:S01]  /*11010*/  MUFU.TANH R174, R174 ;  /* 0x000000ae00ae7308 */ /* 0x000e620000002400 */
[----:B------:R-:W-:-:S04]  /*11020*/  FMNMX.FTZ R15, R162, R15, !PT ;  /* 0x0000000fa20f7209 */ /* 0x000fc80007810000 */
[----:B------:R-:W-:-:S03]  /*11030*/  FMNMX.FTZ R15, R3, R15, !PT ;  /* 0x0000000f030f7209 */ /* 0x000fc60007810000 */
[----:B------:R-:W1:Y:S01]  /*11040*/  MUFU.TANH R175, R175 ;  /* 0x000000af00af7308 */ /* 0x000e620000002400 */
[----:B------:R-:W-:-:S04]  /*11050*/  FMNMX.FTZ R15, R153, R15, !PT ;  /* 0x0000000f990f7209 */ /* 0x000fc80007810000 */
[----:B--2---:R-:W-:-:S03]  /*11060*/  FMNMX.FTZ R15, R157, R15, !PT ;  /* 0x0000000f9d0f7209 */ /* 0x004fc60007810000 */
[----:B------:R-:W-:Y:S01]  /*11070*/  MUFU.TANH R179, R179 ;  /* 0x000000b300b37308 */ /* 0x000fe20000002400 */
[----:B------:R-:W-:-:S04]  /*11080*/  FMNMX.FTZ R15, R163, R15, !PT ;  /* 0x0000000fa30f7209 */ /* 0x000fc80007810000 */
[----:B---3--:R-:W-:-:S03]  /*11090*/  FMNMX.FTZ R15, R166, R15, !PT ;  /* 0x0000000fa60f7209 */ /* 0x008fc60007810000 */
[----:B------:R-:W2:Y:S01]  /*110a0*/  MUFU.EX2 R161, R161 ;  /* 0x000000a100a17308 */ /* 0x000ea20000000800 */
[----:B----4-:R-:W-:-:S04]  /*110b0*/  FMNMX.FTZ R15, R167, R15, !PT ;  /* 0x0000000fa70f7209 */ /* 0x010fc80007810000 */
[----:B-----5:R-:W-:-:S03]  /*110c0*/  FMNMX.FTZ R15, R170, R15, !PT ;  /* 0x0000000faa0f7209 */ /* 0x020fc60007810000 */
[----:B------:R-:W3:Y:S01]  /*110d0*/  MUFU.EX2 R164, R164 ;  /* 0x000000a400a47308 */ /* 0x000ee20000000800 */
[----:B0-----:R-:W-:-:S04]  /*110e0*/  FMNMX.FTZ R15, R171, R15, !PT ;  /* 0x0000000fab0f7209 */ /* 0x001fc80007810000 */
[----:B-1----:R-:W-:-:S03]  /*110f0*/  FMNMX.FTZ R15, R174, R15, !PT ;  /* 0x0000000fae0f7209 */ /* 0x002fc60007810000 */
[----:B------:R-:W-:Y:S01]  /*11100*/  MUFU.EX2 R165, R165 ;  /* 0x000000a500a57308 */ /* 0x000fe20000000800 */
[----:B------:R-:W-:Y:S01]  /*11110*/  FMNMX.FTZ R15, R175, R15, !PT ;  /* 0x0000000faf0f7209 */ /* 0x000fe20007810000 */
[----:B--2---:R-:W-:-:S03]  /*11120*/  FADD.FTZ R160, R161, R160 ;  /* 0x000000a0a1a07221 */ /* 0x004fc60000010000 */
[----:B------:R-:W-:-:S03]  /*11130*/  FMNMX.FTZ R15, R179, R15, !PT ;  /* 0x0000000fb30f7209 */ /* 0x000fc60007810000 */
[----:B------:R-:W-:Y:S01]  /*11140*/  MUFU.EX2 R169, R169 ;  /* 0x000000a900a97308 */ /* 0x000fe20000000800 */
[----:B---3--:R-:W-:Y:S01]  /*11150*/  FADD.FTZ R160, R164, R160 ;  /* 0x000000a0a4a07221 */ /* 0x008fe20000010000 */
[----:B------:R-:W0:Y:S06]  /*11160*/  SHFL.BFLY PT, R178, R15, 0x2, 0x1f ;  /* 0x0c401f000fb27f89 */ /* 0x000e2c00000e0000 */
[----:B------:R-:W-:Y:S08]  /*11170*/  MUFU.EX2 R172, R172 ;  /* 0x000000ac00ac7308 */ /* 0x000ff00000000800 */
[----:B------:R-:W-:Y:S08]  /*11180*/  MUFU.EX2 R176, R176 ;  /* 0x000000b000b07308 */ /* 0x000ff00000000800 */
[----:B------:R-:W-:Y:S01]  /*11190*/  MUFU.EX2 R221, R221 ;  /* 0x000000dd00dd7308 */ /* 0x000fe20000000800 */
[----:B0-----:R-:W-:-:S05]  /*111a0*/  FMNMX.FTZ R15, R15, R178, !PT ;  /* 0x000000b20f0f7209 */ /* 0x001fca0007810000 */
[----:B------:R-:W0:Y:S02]  /*111b0*/  SHFL.BFLY PT, R182, R15, 0x1, 0x1f ;  /* 0x0c201f000fb67f89 */ /* 0x000e2400000e0000 */
[----:B------:R1:W-:Y:S08]  /*111c0*/  MUFU.EX2 R178, R168 ;  /* 0x000000a800b27308 */ /* 0x0003f00000000800 */
[----:B------:R-:W-:Y:S08]  /*111d0*/  MUFU.EX2 R180, R180 ;  /* 0x000000b400b47308 */ /* 0x000ff00000000800 */
[----:B------:R-:W-:Y:S01]  /*111e0*/  MUFU.EX2 R181, R181 ;  /* 0x000000b500b57308 */ /* 0x000fe20000000800 */
[----:B0-----:R-:W-:Y:S01]  /*111f0*/  FMNMX.FTZ R15, R15, R182, !PT ;  /* 0x000000b60f0f7209 */ /* 0x001fe20007810000 */
[----:B------:R-:W-:-:S04]  /*11200*/  @!P2 IMAD R182, R217, 0x40, R194 ;  /* 0x00000040d9b6a824 */ /* 0x000fc800078e02c2 */
[----:B-1----:R-:W-:Y:S01]  /*11210*/  FADD.FTZ R168, -R15, R216 ;  /* 0x000000d80fa87221 */ /* 0x002fe20000010100 */
[----:B------:R-:W-:-:S03]  /*11220*/  @!P2 IMAD R182, R182, 0x4, R2 ;  /* 0x00000004b6b6a824 */ /* 0x000fc600078e0202 */
[----:B------:R-:W-:Y:S02]  /*11230*/  FMUL.FTZ R168, R168, R20 ;  /* 0x00000014a8a87220 */ /* 0x000fe40000410000 */
[----:B------:R-:W-:Y:S04]  /*11240*/  @!P2 STS [R182+0x28800], R173 ;  /* 0x028800adb600a388 */ /* 0x000fe80000000800 */
        /* <DEDUP_REMOVED lines=108> */
[-C--:B------:R-:W-:Y:S01]  /*11910*/  FMUL.FTZ R139, R139, R168.reuse ;  /* 0x000000a88b8b7220 */ /* 0x080fe20000410000 */
[----:B------:R-:W-:Y:S01]  /*11920*/  FADD.FTZ R3, R172, R3 ;  /* 0x00000003ac037221 */ /* 0x000fe20000010000 */
[----:B------:R-:W2:Y:S01]  /*11930*/  MUFU.EX2 R170, R170 ;  /* 0x000000aa00aa7308 */ /* 0x000ea20000000800 */
        /* <DEDUP_REMOVED lines=8> */
[----:B-1----:R-:W-:Y:S01]  /*119c0*/  FADD.FTZ R163, R0, R162 ;  /* 0x000000a200a37221 */ /* 0x002fe20000010000 */
[----:B------:R-:W-:Y:S01]  /*119d0*/  F2FP.F16.F32.PACK_AB R162, R172, R169 ;  /* 0x000000a9aca2723e */ /* 0x000fe200000000ff */
[----:B------:R-:W-:-:S05]  /*119e0*/  FMUL.FTZ R151, R151, R168 ;  /* 0x000000a897977220 */ /* 0x000fca0000410000 */
[----:B------:R-:W1:Y:S01]  /*119f0*/  MUFU.EX2 R174, R174 ;  /* 0x000000ae00ae7308 */ /* 0x000e620000000800 */
[C---:B--2---:R-:W-:Y:S01]  /*11a00*/  FADD.FTZ R164, R170.reuse, R163 ;  /* 0x000000a3aaa47221 */ /* 0x044fe20000010000 */
[----:B------:R-:W-:Y:S01]  /*11a10*/  F2FP.F16.F32.PACK_AB R163, R170, R0 ;  /* 0x00000000aaa3723e */ /* 0x000fe200000000ff */
[----:B------:R-:W-:-:S04]  /*11a20*/  FADD.FTZ R0, R176, R3 ;  /* 0x00000003b0007221 */ /* 0x000fc80000010000 */
[----:B------:R-:W-:Y:S01]  /*11a30*/  FADD.FTZ R0, R221, R0 ;  /* 0x00000000dd007221 */ /* 0x000fe20000010000 */
[----:B------:R-:W2:Y:S01]  /*11a40*/  MUFU.EX2 R167, R175 ;  /* 0x000000af00a77308 */ /* 0x000ea20000000800 */
[----:B---3--:R-:W-:Y:S01]  /*11a50*/  FADD.FTZ R3, R171, R164 ;  /* 0x000000a4ab037221 */ /* 0x008fe20000010000 */
[----:B------:R-:W-:Y:S01]  /*11a60*/  F2FP.F16.F32.PACK_AB R164, R221, R176 ;  /* 0x000000b0dda4723e */ /* 0x000fe200000000ff */
[----:B------:R-:W-:Y:S01]  /*11a70*/  FADD.FTZ R166, R180, R0 ;  /* 0x00000000b4a67221 */ /* 0x000fe20000010000 */
[----:B------:R0:W-:Y:S04]  /*11a80*/  STSM.16.M88.4 [R199], R160 ;  /* 0x000000a0c7007844 */ /* 0x0001e80000000200 */
[----:B------:R-:W3:Y:S01]  /*11a90*/  MUFU.EX2 R179, R179 ;  /* 0x000000b300b37308 */ /* 0x000ee20000000800 */
[C---:B-1----:R-:W-:Y:S01]  /*11aa0*/  FADD.FTZ R3, R174.reuse, R3 ;  /* 0x00000003ae037221 */ /* 0x042fe20000010000 */
[----:B------:R-:W-:-:S03]  /*11ab0*/  F2FP.F16.F32.PACK_AB R165, R174, R171 ;  /* 0x000000abaea5723e */ /* 0x000fc600000000ff */
[----:B--2---:R-:W-:Y:S01]  /*11ac0*/  FADD.FTZ R0, R167, R3 ;  /* 0x00000003a7007221 */ /* 0x004fe20000010000 */
[C---:B------:R-:W-:Y:S01]  /*11ad0*/  FADD.FTZ R3, R181.reuse, R166 ;  /* 0x000000a6b5037221 */ /* 0x040fe20000010000 */
[----:B------:R-:W-:Y:S02]  /*11ae0*/  F2FP.F16.F32.PACK_AB R166, R181, R180 ;  /* 0x000000b4b5a6723e */ /* 0x000fe400000000ff */
[C---:B---3--:R-:W-:Y:S01]  /*11af0*/  F2FP.F16.F32.PACK_AB R167, R179.reuse, R167 ;  /* 0x000000a7b3a7723e */ /* 0x048fe200000000ff */
[----:B------:R-:W-:-:S04]  /*11b00*/  FADD.FTZ R0, R179, R0 ;  /* 0x00000000b3007221 */ /* 0x000fc80000010000 */
[----:B------:R0:W-:Y:S01]  /*11b10*/  STSM.16.M88.4 [R200], R164 ;  /* 0x000000a4c8007844 */ /* 0x0001e20000000200 */
[----:B------:R-:W-:Y:S05]  /*11b20*/  @!P0 BRA `(.L_x_5955) ;  /* 0x0000000000048947 */ /* 0x000fea0003800000 */
[----:B------:R-:W-:Y:S01]  /*11b30*/  BPT.TRAP 0x1 ;  /* 0x000000040000795c */ /* 0x000fe20000300000 */
.L_x_5955:
[----:B------:R1:W2:Y:S01]  /*11b40*/  SYNCS.PHASECHK.TRANS64.TRYWAIT P2, [R12+URZ+0x28c50], R212 ;  /* 0x028c50d40c0075a7 */ /* 0x0002a2000804017f */
[----:B------:R-:W-:Y:S05]  /*11b50*/  @!P0 BRA `(.L_x_5956) ;  /* 0x0000000000048947 */ /* 0x000fea0003800000 */
[----:B------:R-:W-:Y:S01]  /*11b60*/  BPT.TRAP 0x1 ;  /* 0x000000040000795c */ /* 0x000fe20000300000 */
.L_x_5956:
[----:B------:R-:W-:Y:S04]  /*11b70*/  BSSY B2, `(.L_x_5957) ;  /* 0x0000004000027945 */ /* 0x000fe80003800000 */
[----:B--2---:R-:W-:Y:S05]  /*11b80*/  @P2 BRA `(.L_x_5958) ;  /* 0x0000000000082947 */ /* 0x004fea0003800000 */
[----:B------:R-:W2:Y:S02]  /*11b90*/  SYNCS.PHASECHK.TRANS64.TRYWAIT P2, [R12+URZ+0x28c50], R212 ;  /* 0x028c50d40c0075a7 */ /* 0x000ea4000804017f */
[----:B--2---:R-:W-:Y:S05]  /*11ba0*/  @!P2 BRA `(.L_x_5959) ;  /* 0x000000f4009ca947 */ /* 0x004fea0003800000 */
.L_x_5958:
[----:B------:R-:W-:Y:S05]  /*11bb0*/  BSYNC B2 ;  /* 0x0000000000027941 */ /* 0x000fea0003800000 */
.L_x_5957:
[----:B------:R-:W-:Y:S01]  /*11bc0*/  IMAD R168, R18, 0x1000, R193 ;  /* 0x0000100012a87824 */ /* 0x000fe200078e02c1 */
[----:B------:R-:W-:Y:S01]  /*11bd0*/  WARPGROUP.ARRIVE ;  /* 0x00000000000079c5 */ /* 0x000fe20000000000 */
[----:B------:R-:W-:-:S03]  /*11be0*/  IMAD.MOV.U32 R169, RZ, RZ, 0x40000040 ;  /* 0x40000040ffa97424 */ /* 0x000fc600078e00ff */
[----:B------:R-:W-:Y:S02]  /*11bf0*/  R2UR UR6, R168 ;  /* 0x00000000a80672ca */ /* 0x000fe400000e0000 */
[----:B------:R-:W-:Y:S01]  /*11c00*/  R2UR UR7, R169 ;  /* 0x00000000a90772ca */ /* 0x000fe200000e0000 */
[----:B------:R-:W-:-:S12]  /*11c10*/  IMAD.MOV.U32 R169, RZ, RZ, 0x40000040 ;  /* 0x40000040ffa97424 */ /* 0x000fd800078e00ff */
[----:B------:R-:W-:Y:S03]  /*11c20*/  HGMMA.64x256x16.F32 R24, R152, gdesc[UR4].tnspB, R24, gsb0 ;  /* 0x43e0000498187df0 */ /* 0x000fe60008000818 */
[----:B------:R-:W-:Y:S02]  /*11c30*/  WARPGROUP.DEPBAR.LE gsb0, 0x0 ;  /* 0x00008000000079c5 */ /* 0x000fe40000010000 */
[----:B0-----:R-:W-:Y:S01]  /*11c40*/  VIADD R152, R168, 0x80 ;  /* 0x00000080a8987836 */ /* 0x001fe20000000000 */
[----:B------:R-:W-:Y:S01]  /*11c50*/  MOV R153, 0x40000040 ;  /* 0x4000004000997802 */ /* 0x000fe20000000f00 */
[----:B------:R-:W-:-:S03]  /*11c60*/  WARPGROUP.ARRIVE ;  /* 0x00000000000079c5 */ /* 0x000fc60000000000 */
        /* <DEDUP_REMOVED lines=27> */
[----:B------:R-:W-:Y:S05]  /*11e20*/  @!P0 BRA `(.L_x_5960) ;  /* 0x0000000000048947 */ /* 0x000fea0003800000 */
[----:B------:R-:W-:Y:S01]  /*11e30*/  BPT.TRAP 0x1 ;  /* 0x000000040000795c */ /* 0x000fe20000300000 */
.L_x_5960:
[----:B-12---:R-:W-:Y:S02]  /*11e40*/  VIADD R12, R12, 0x28c60 ;  /* 0x00028c600c0c7836 */ /* 0x006fe40000000000 */
[----:B------:R-:W-:Y:S02]  /*11e50*/  IMAD.MOV.U32 R216, RZ, RZ, R15 ;  /* 0x000000ffffd87224 */ /* 0x000fe400078e000f */
[----:B------:R-:W-:Y:S01]  /*11e60*/  IMAD.MOV.U32 R219, RZ, RZ, R13 ;  /* 0x000000ffffdb7224 */ /* 0x000fe200078e000d */
[----:B------:R-:W-:Y:S01]  /*11e70*/  PRMT R12, R187, 0x654, R12 ;  /* 0x00000654bb0c7816 */ /* 0x000fe2000000000c */
[----:B------:R-:W-:-:S03]  /*11e80*/  IMAD.MOV.U32 R217, RZ, RZ, R18 ;  /* 0x000000ffffd97224 */ /* 0x000fc600078e0012 */
[----:B------:R0:W-:Y:S01]  /*11e90*/  SYNCS.ARRIVE.TRANS64.RED.A1T0 RZ, [R12+URZ], RZ ;  /* 0x000000ff0cff79a7 */ /* 0x0001e2000810043f */
[----:B------:R-:W-:Y:S05]  /*11ea0*/  @P1 BRA `(.L_x_5961) ;  /* 0xffffffe000701947 */ /* 0x000fea000383ffff */
[----:B------:R-:W-:Y:S05]  /*11eb0*/  BSYNC B0 ;  /* 0x0000000000007941 */ /* 0x000fea0003800000 */
.L_x_5948:
[----:B0-----:R-:W-:-:S07]  /*11ec0*/  MOV R12, R209 ;  /* 0x000000d1000c7202 */ /* 0x001fce0000000f00 */
.L_x_5947:
[----:B------:R-:W-:Y:S05]  /*11ed0*/  BSYNC B1 ;  /* 0x0000000000017941 */ /* 0x000fea0003800000 */
.L_x_5946:
[----:B------:R-:W2:Y:S01]  /*11ee0*/  LDL R21, [R1+0x8] ;  /* 0x0000080001157983 */ /* 0x000ea20000100800 */
[----:B------:R-:W-:Y:S01]  /*11ef0*/  BSSY B0, `(.L_x_5962) ;  /* 0x0000294000007945 */ /* 0x000fe20003800000 */
[----:B--2---:R-:W-:-:S13]  /*11f00*/  ISETP.GE.AND P1, PT, R12, R21, PT ;  /* 0x000000150c00720c */ /* 0x004fda0003f26270 */
[----:B------:R-:W-:Y:S05]  /*11f10*/  @!P1 BRA `(.L_x_5963) ;  /* 0x0000002800449947 */ /* 0x000fea0003800000 */
[----:B------:R-:W-:Y:S02]  /*11f20*/  IMAD.MOV.U32 R212, RZ, RZ, R15 ;  /* 0x000000ffffd47224 */ /* 0x000fe400078e000f */
[----:B------:R-:W-:Y:S02]  /*11f30*/  IMAD.MOV.U32 R217, RZ, RZ, R13 ;  /* 0x000000ffffd97224 */ /* 0x000fe400078e000d */
[----:B------:R-:W-:-:S07]  /*11f40*/  IMAD.MOV.U32 R216, RZ, RZ, R18 ;  /* 0x000000ffffd87224 */ /* 0x000fce00078e0012 */
.L_x_5984:
[----:B------:R-:W-:-:S05]  /*11f50*/  VIADD R18, R216, 0x1 ;  /* 0x00000001d8127836 */ /* 0x000fca0000000000 */
[----:B------:R-:W-:-:S04]  /*11f60*/  ISETP.NE.AND P1, PT, R18, 0x2, PT ;  /* 0x000000021200780c */ /* 0x000fc80003f25270 */
[----:B------:R-:W-:Y:S02]  /*11f70*/  SEL R13, RZ, 0x1, P1 ;  /* 0x00000001ff0d7807 */ /* 0x000fe40000800000 */
[----:B------:R-:W-:Y:S02]  /*11f80*/  SEL R18, R18, RZ, P1 ;  /* 0x000000ff12127207 */ /* 0x000fe40000800000 */
[----:B------:R-:W-:Y:S01]  /*11f90*/  LOP3.LUT R19, R19, R13, RZ, 0x3c, !PT ;  /* 0x0000000d13137212 */ /* 0x000fe200078e3cff */
[----:B------:R-:W-:Y:S06]  /*11fa0*/  @!P0 BRA `(.L_x_5964) ;  /* 0x0000000000048947 */ /* 0x000fec0003800000 */
[----:B------:R-:W-:Y:S01]  /*11fb0*/  BPT.TRAP 0x1 ;  /* 0x000000040000795c */ /* 0x000fe20000300000 */
.L_x_5964:
[----:B------:R-:W-:Y:S01]  /*11fc0*/  IMAD R21, R18, 0x8, R2 ;  /* 0x0000000812157824 */ /* 0x000fe200078e0202 */
[----:B------:R-:W-:-:S04]  /*11fd0*/  SHF.L.U32 R209, R19, 0x1f, RZ ;  /* 0x0000001f13d17819 */ /* 0x000fc800000006ff */
[----:B------:R0:W1:Y:S01]  /*11fe0*/  SYNCS.PHASECHK.TRANS64.TRYWAIT P1, [R21+URZ+0x28c30], R209 ;  /* 0x028c30d1150075a7 */ /* 0x000062000802017f */
[----:B------:R-:W-:Y:S05]  /*11ff0*/  @!P0 BRA `(.L_x_5965) ;  /* 0x0000000000048947 */ /* 0x000fea0003800000 */
[----:B------:R-:W-:Y:S01]  /*12000*/  BPT.TRAP 0x1 ;  /* 0x000000040000795c */ /* 0x000fe20000300000 */
.L_x_5965:
[----:B------:R-:W-:Y:S01]  /*12010*/  BSSY B1, `(.L_x_5966) ;  /* 0x0000006000017945 */ /* 0x000fe20003800000 */
[----:B------:R-:W-:Y:S02]  /*12020*/  IMAD R156, R18, 0x200, R14 ;  /* 0x00000200129c7824 */ /* 0x000fe400078e020e */
[----:B------:R-:W-:Y:S01]  /*12030*/  IMAD.MOV.U32 R157, RZ, RZ, 0x40000040 ;  /* 0x40000040ff9d7424 */ /* 0x000fe200078e00ff */
[----:B-1----:R-:W-:Y:S06]  /*12040*/  @P1 BRA `(.L_x_5967) ;  /* 0x0000000000081947 */ /* 0x002fec0003800000 */
[----:B------:R-:W1:Y:S02]  /*12050*/  SYNCS.PHASECHK.TRANS64.TRYWAIT P1, [R21+URZ+0x28c30], R209 ;  /* 0x028c30d1150075a7 */ /* 0x000e64000802017f */
[----:B-1----:R-:W-:Y:S05]  /*12060*/  @!P1 BRA `(.L_x_5968) ;  /* 0x000000f000809947 */ /* 0x002fea0003800000 */
.L_x_5967:
[----:B------:R-:W-:Y:S05]  /*12070*/  BSYNC B1 ;  /* 0x0000000000017941 */ /* 0x000fea0003800000 */
.L_x_5966:
[C---:B------:R-:W-:Y:S01]  /*12080*/  R2UR UR6, R156.reuse ;  /* 0x000000009c0672ca */ /* 0x040fe200000e0000 */
[----:B------:R-:W-:Y:S01]  /*12090*/  VIADD R154, R156, 0x2 ;  /* 0x000000029c9a7836 */ /* 0x000fe20000000000 */
[----:B------:R-:W-:Y:S01]  /*120a0*/  R2UR UR7, R157 ;  /* 0x000000009d0772ca */ /* 0x000fe200000e0000 */
[----:B------:R-:W-:Y:S01]  /*120b0*/  IMAD.MOV.U32 R155, RZ, RZ, 0x40000040 ;  /* 0x40000040ff9b7424 */ /* 0x000fe200078e00ff */
[----:B------:R-:W-:Y:S01]  /*120c0*/  R2UR UR4, R4 ;  /* 0x00000000040472ca */ /* 0x000fe200000e0000 */
[----:B------:R-:W-:Y:S01]  /*120d0*/  IMAD.MOV.U32 R153, RZ, RZ, 0x40000040 ;  /* 0x40000040ff997424 */ /* 0x000fe200078e00ff */
[----:B------:R-:W-:Y:S01]  /*120e0*/  R2UR UR5, R5 ;  /* 0x00000000050572ca */ /* 0x000fe200000e0000 */
[----:B------:R-:W-:Y:S01]  /*120f0*/  IMAD.MOV.U32 R157, RZ, RZ, 0x40000040 ;  /* 0x40000040ff9d7424 */ /* 0x000fe200078e00ff */
[C---:B------:R-:W-:Y:S01]  /*12100*/  IADD3 R152, R156.reuse, 0x4, RZ ;  /* 0x000000049c987810 */ /* 0x040fe20007ffe0ff */
[----:B------:R-:W-:Y:S01]  /*12110*/  VIADD R156, R156, 0x6 ;  /* 0x000000069c9c7836 */ /* 0x000fe20000000000 */
        /* <DEDUP_REMOVED lines=26> */
.L_x_5969:
[----:B------:R-:W2:Y:S01]  /*122c0*/  @P4 LDC R20, c[0x0][0x44c] ;  /* 0x00011300ff144b82 */ /* 0x000ea20000000800 */
[----:B------:R-:W-:Y:S01]  /*122d0*/  IMAD.IADD R13, R229, 0x1, R195 ;  /* 0x00000001e50d7824 */ /* 0x000fe200078e02c3 */
[----:B------:R-:W-:Y:S02]  /*122e0*/  ULDC UR4, c[0x0][0x9d8] ;  /* 0x0002760000047ab9 */ /* 0x000fe40000000800 */
[----:B------:R-:W-:Y:S01]  /*122f0*/  FMUL.FTZ R222, R157, UR4 ;  /* 0x000000049dde7c20 */ /* 0x000fe20008410000 */
[----:B------:R-:W-:Y:S01]  /*12300*/  FMUL.FTZ R223, R161, UR4 ;  /* 0x00000004a1df7c20 */ /* 0x000fe20008410000 */
[----:B------:R-:W-:Y:S01]  /*12310*/  FMUL.FTZ R157, R162, UR4 ;  /* 0x00000004a29d7c20 */ /* 0x000fe20008410000 */
[----:B------:R-:W-:Y:S01]  /*12320*/  FMUL.FTZ R221, R156, UR4 ;  /* 0x000000049cdd7c20 */ /* 0x000fe20008410000 */
[----:B------:R-:W3:Y:S01]  /*12330*/  @P4 LDC R15, c[0x0][0x450] ;  /* 0x00011400ff0f4b82 */ /* 0x000ee20000000800 */
        /* <DEDUP_REMOVED lines=21> */
[----:B------:R-:W-:Y:S01]  /*12490*/  IADD3 R224, -R185, 0x1, -R178 ;  /* 0x00000001b9e07810 */ /* 0x000fe20007ffe9b2 */
[----:B------:R-:W2:Y:S01]  /*124a0*/  MUFU.TANH R219, R219 ;  /* 0x000000db00db7308 */ /* 0x000ea20000002400 */
[----:B---3--:R-:W-:Y:S01]  /*124b0*/  @P4 SHF.R.U32.HI R13, RZ, R15, R20 ;  /* 0x0000000fff0d4219 */ /* 0x008fe20000011614 */
        /* <DEDUP_REMOVED lines=9> */
[----:B------:R-:W3:Y:S01]  /*12550*/  SHFL.IDX PT, R181, R13, RZ, 0x1c1f ;  /* 0x001c1fff0db57589 */ /* 0x000ee200000e0000 */
[----:B------:R-:W4:Y:S01]  /*12560*/  MUFU.TANH R15, R15 ;  /* 0x0000000f000f7308 */ /* 0x000f220000002400 */
[----:B------:R-:W-:Y:S01]  /*12570*/  VIADD R152, R21, 0x28c40 ;  /* 0x00028c4015987836 */ /* 0x000fe20000000000 */
[----:B------:R-:W-:Y:S01]  /*12580*/  IADD3 R224, -R23, R224, R184 ;  /* 0x000000e017e07210 */ /* 0x000fe20007ffe1b8 */
[----:B------:R-:W-:-:S03]  /*12590*/  ULDC UR4, c[0x0][0x9e0] ;  /* 0x0002780000047ab9 */ /* 0x000fc60000000800 */
[----:B------:R-:W-:Y:S01]  /*125a0*/  PRMT R152, R187, 0x654, R152 ;  /* 0x00000654bb987816 */ /* 0x000fe20000000098 */
[C---:B------:R-:W-:Y:S01]  /*125b0*/  VIADD R225, R224.reuse, UR4 ;  /* 0x00000004e0e17c36 */ /* 0x040fe20008000000 */
[----:B------:R-:W0:Y:S01]  /*125c0*/  MUFU.TANH R20, R20 ;  /* 0x0000001400147308 */ /* 0x000e220000002400 */
[----:B------:R-:W-:Y:S01]  /*125d0*/  IADD3 R224, R224, UR45, RZ ;  /* 0x0000002de0e07c10 */ /* 0x000fe2000fffe0ff */
[----:B------:R0:W-:Y:S06]  /*125e0*/  SYNCS.ARRIVE.TRANS64.RED.A1T0 RZ, [R152+URZ], RZ ;  /* 0x000000ff98ff79a7 */ /* 0x0001ec000810043f */
[----:B------:R-:W0:Y:S01]  /*125f0*/  MUFU.TANH R154, R154 ;  /* 0x0000009a009a7308 */ /* 0x000e220000002400 */
[----:B---3--:R-:W-:-:S07]  /*12600*/  IMAD.IADD R183, R225, 0x1, R181 ;  /* 0x00000001e1b77824 */ /* 0x008fce00078e02b5 */
[----:B------:R-:W3:Y:S01]  /*12610*/  MUFU.TANH R221, R221 ;  /* 0x000000dd00dd7308 */ /* 0x000ee20000002400 */
        /* <DEDUP_REMOVED lines=28> */
[----:B--234-:R-:W-:Y:S05]  /*127e0*/  @!P5 BRA `(.L_x_5970) ;  /* 0x000000000060d947 */ /* 0x01cfea0003800000 */
        /* <DEDUP_REMOVED lines=8> */
[----:B0-----:R-:W0:Y:S02]  /*12870*/  @P1 LDC.64 R152, c[0x0][0x9e8] ;  /* 0x00027a00ff981b82 */ /* 0x001e240000000a00 */
[----:B0-----:R-:W-:-:S05]  /*12880*/  @P1 IMAD.HI.U32 R152, R181, R152, RZ ;  /* 0x00000098b5981227 */ /* 0x001fca00078e00ff */
[----:B------:R-:W-:-:S04]  /*12890*/  @P1 SHF.R.U32.HI R181, RZ, R153, R152 ;  /* 0x00000099ffb51219 */ /* 0x000fc80000011698 */
[----:B------:R-:W-:Y:S01]  /*128a0*/  LOP3.LUT R181, RZ, R181, RZ, 0x33, !PT ;  /* 0x000000b5ffb57212 */ /* 0x000fe200078e33ff */
[----:B------:R-:W-:Y:S06]  /*128b0*/  BRA `(.L_x_5973) ;  /* 0x0000000000187947 */ /* 0x000fec0003800000 */
.L_x_5972:
[----:B------:R-:W-:Y:S02]  /*128c0*/  ULDC UR4, c[0x0][0x9e4] ;  /* 0x0002790000047ab9 */ /* 0x000fe40000000800 */
[----:B------:R-:W-:-:S05]  /*128d0*/  IMAD.U32 R226, RZ, RZ, UR4 ;  /* 0x00000004ffe27e24 */ /* 0x000fca000f8e00ff */
[----:B------:R-:W-:-:S13]  /*128e0*/  ISETP.NE.AND P1, PT, R226, 0x1, PT ;  /* 0x00000001e200780c */ /* 0x000fda0003f25270 */
[----:B0-----:R-:W0:Y:S02]  /*128f0*/  @P1 LDC.64 R152, c[0x0][0x9e8] ;  /* 0x00027a00ff981b82 */ /* 0x001e240000000a00 */
[----:B0-----:R-:W-:-:S05]  /*12900*/  @P1 IMAD.HI.U32 R152, R181, R152, RZ ;  /* 0x00000098b5981227 */ /* 0x001fca00078e00ff */
[----:B------:R-:W-:-:S07]  /*12910*/  @P1 SHF.R.U32.HI R181, RZ, R153, R152 ;  /* 0x00000099ffb51219 */ /* 0x000fce0000011698 */
.L_x_5973:
[----:B------:R-:W-:Y:S05]  /*12920*/  BSYNC B1 ;  /* 0x0000000000017941 */ /* 0x000fea0003800000 */
.L_x_5971:
[----:B------:R-:W-:-:S04]  /*12930*/  IMAD R181, R181, R226, -R178 ;  /* 0x000000e2b5b57224 */ /* 0x000fc800078e0ab2 */
[----:B------:R-:W-:-:S05]  /*12940*/  IMAD.IADD R181, R181, 0x1, -R185 ;  /* 0x00000001b5b57824 */ /* 0x000fca00078e0ab9 */
[----:B------:R-:W-:Y:S02]  /*12950*/  VIMNMX R182, R182, R181, !PT ;  /* 0x000000b5b6b67248 */ /* 0x000fe40007fe0100 */
[----:B------:R-:W-:-:S07]  /*12960*/  VIADDMNMX R183, R181, R226, R183, PT ;  /* 0x000000e2b5b77246 */ /* 0x000fce00038001b7 */
.L_x_5970:
[----:B------:R-:W-:Y:S01]  /*12970*/  ISETP.GT.AND P1, PT, R12, -0x1, PT ;  /* 0xffffffff0c00780c */ /* 0x000fe20003f24270 */
[----:B------:R-:W2:Y:S03]  /*12980*/  SHFL.IDX PT, R13, R13, 0x1, 0x1c1f ;  /* 0x003c1f000d0d7f89 */ /* 0x000ea600000e0000 */
[C---:B------:R-:W-:Y:S02]  /*12990*/  ISETP.GT.AND P2, PT, R182.reuse, RZ, P1 ;  /* 0x000000ffb600720c */ /* 0x040fe40000f44270 */
[C---:B------:R-:W-:Y:S02]  /*129a0*/  ISETP.GT.AND P6, PT, R182.reuse, 0x1, P1 ;  /* 0x00000001b600780c */ /* 0x040fe40000fc4270 */
[----:B------:R-:W-:Y:S02]  /*129b0*/  ISETP.LT.OR P3, PT, R183, 0x1, P2 ;  /* 0x00000001b700780c */ /* 0x000fe40001761670 */
[----:B------:R-:W-:-:S02]  /*129c0*/  ISETP.GT.AND P2, PT, R182, 0x8, P1 ;  /* 0x00000008b600780c */ /* 0x000fc40000f44270 */
[----:B0-----:R-:W-:Y:S02]  /*129d0*/  FSEL R181, R20, -INF , !P3 ;  /* 0xff80000014b57808 */ /* 0x001fe40005800000 */
[----:B------:R-:W-:Y:S02]  /*129e0*/  ISETP.GT.AND P3, PT, R182, 0x9, P1 ;  /* 0x00000009b600780c */ /* 0x000fe40000f64270 */
[C---:B------:R-:W-:Y:S02]  /*129f0*/  ISETP.LT.OR P6, PT, R183.reuse, 0x2, P6 ;  /* 0x00000002b700780c */ /* 0x040fe400037c1670 */
[C---:B------:R-:W-:Y:S02]  /*12a00*/  ISETP.LT.OR P2, PT, R183.reuse, 0x9, P2 ;  /* 0x00000009b700780c */ /* 0x040fe40001741670 */
[----:B------:R-:W-:Y:S02]  /*12a10*/  ISETP.LT.OR P3, PT, R183, 0xa, P3 ;  /* 0x0000000ab700780c */ /* 0x000fe40001f61670 */
[----:B------:R-:W-:-:S02]  /*12a20*/  FSEL R219, R219, -INF , !P6 ;  /* 0xff800000dbdb7808 */ /* 0x000fc40007000000 */
[----:B------:R-:W-:Y:S01]  /*12a30*/  FSEL R221, R221, -INF , !P2 ;  /* 0xff800000dddd7808 */ /* 0x000fe20005000000 */
[--C-:B--2---:R-:W-:Y:S01]  /*12a40*/  IMAD.IADD R225, R225, 0x1, R13.reuse ;  /* 0x00000001e1e17824 */ /* 0x104fe200078e020d */
[----:B------:R-:W-:Y:S01]  /*12a50*/  FSEL R222, R222, -INF , !P3 ;  /* 0xff800000dede7808 */ /* 0x000fe20005800000 */
[----:B------:R-:W-:Y:S01]  /*12a60*/  IMAD.IADD R224, R224, 0x1, R13 ;  /* 0x00000001e0e07824 */ /* 0x000fe200078e020d */
[C---:B------:R-:W-:Y:S02]  /*12a70*/  ISETP.GT.AND P6, PT, R182.reuse, 0x10, P1 ;  /* 0x00000010b600780c */ /* 0x040fe40000fc4270 */
[C---:B------:R-:W-:Y:S02]  /*12a80*/  ISETP.GT.AND P2, PT, R182.reuse, 0x11, P1 ;  /* 0x00000011b600780c */ /* 0x040fe40000f44270 */
[----:B------:R-:W-:Y:S02]  /*12a90*/  ISETP.GT.AND P3, PT, R182, 0x18, P1 ;  /* 0x00000018b600780c */ /* 0x000fe40000f64270 */
[----:B------:R-:W-:-:S02]  /*12aa0*/  ISETP.LT.OR P6, PT, R183, 0x11, P6 ;  /* 0x00000011b700780c */ /* 0x000fc400037c1670 */
[C---:B------:R-:W-:Y:S02]  /*12ab0*/  ISETP.LT.OR P2, PT, R183.reuse, 0x12, P2 ;  /* 0x00000012b700780c */ /* 0x040fe40001741670 */
[----:B------:R-:W-:Y:S02]  /*12ac0*/  ISETP.LT.OR P3, PT, R183, 0x19, P3 ;  /* 0x00000019b700780c */ /* 0x000fe40001f61670 */
[----:B------:R-:W-:Y:S02]  /*12ad0*/  FSEL R160, R160, -INF , !P6 ;  /* 0xff800000a0a07808 */ /* 0x000fe40007000000 */
[----:B------:R-:W-:Y:S02]  /*12ae0*/  FSEL R223, R223, -INF , !P2 ;  /* 0xff800000dfdf7808 */ /* 0x000fe40005000000 */
[----:B------:R-:W-:Y:S02]  /*12af0*/  FSEL R164, R164, -INF , !P3 ;  /* 0xff800000a4a47808 */ /* 0x000fe40005800000 */
[----:B------:R-:W-:-:S02]  /*12b00*/  ISETP.GT.AND P6, PT, R182, 0x19, P1 ;  /* 0x00000019b600780c */ /* 0x000fc40000fc4270 */
[C---:B------:R-:W-:Y:S02]  /*12b10*/  ISETP.GT.AND P2, PT, R182.reuse, 0x20, P1 ;  /* 0x00000020b600780c */ /* 0x040fe40000f44270 */
[----:B------:R-:W-:Y:S02]  /*12b20*/  ISETP.GT.AND P3, PT, R182, 0x21, P1 ;  /* 0x00000021b600780c */ /* 0x000fe40000f64270 */
[C---:B------:R-:W-:Y:S02]  /*12b30*/  ISETP.LT.OR P6, PT, R183.reuse, 0x1a, P6 ;  /* 0x0000001ab700780c */ /* 0x040fe400037c1670 */
[C---:B------:R-:W-:Y:S02]  /*12b40*/  ISETP.LT.OR P2, PT, R183.reuse, 0x21, P2 ;  /* 0x00000021b700780c */ /* 0x040fe40001741670 */
[----:B------:R-:W-:Y:S02]  /*12b50*/  ISETP.LT.OR P3, PT, R183, 0x22, P3 ;  /* 0x00000022b700780c */ /* 0x000fe40001f61670 */
[----:B------:R-:W-:-:S02]  /*12b60*/  FSEL R165, R165, -INF , !P6 ;  /* 0xff800000a5a57808 */ /* 0x000fc40007000000 */
[----:B------:R-:W-:Y:S02]  /*12b70*/  FSEL R167, R167, -INF , !P2 ;  /* 0xff800000a7a77808 */ /* 0x000fe40005000000 */
[----:B------:R-:W-:Y:S02]  /*12b80*/  FSEL R169, R169, -INF , !P3 ;  /* 0xff800000a9a97808 */ /* 0x000fe40005800000 */
        /* <DEDUP_REMOVED lines=17> */
[----:B------:R-:W-:Y:S01]  /*12ca0*/  FSEL R180, R180, -INF , !P3 ;  /* 0xff800000b4b47808 */ /* 0x000fe20005800000 */
[----:B------:R-:W-:Y:S06]  /*12cb0*/  @!P5 BRA `(.L_x_5974) ;  /* 0x000000000060d947 */ /* 0x000fec0003800000 */
        /* <DEDUP_REMOVED lines=13> */
.L_x_5976:
[----:B------:R-:W-:Y:S02]  /*12d90*/  ULDC UR4, c[0x0][0x9e4] ;  /* 0x0002790000047ab9 */ /* 0x000fe40000000800 */
[----:B------:R-:W-:-:S04]  /*12da0*/  MOV R20, UR4 ;  /* 0x0000000400147c02 */ /* 0x000fc80008000f00 */
[----:B------:R-:W-:-:S13]  /*12db0*/  ISETP.NE.AND P2, PT, R20, 0x1, PT ;  /* 0x000000011400780c */ /* 0x000fda0003f45270 */
[----:B------:R-:W0:Y:S02]  /*12dc0*/  @P2 LDC.64 R152, c[0x0][0x9e8] ;  /* 0x00027a00ff982b82 */ /* 0x000e240000000a00 */
[----:B0-----:R-:W-:-:S05]  /*12dd0*/  @P2 IMAD.HI.U32 R152, R13, R152, RZ ;  /* 0x000000980d982227 */ /* 0x001fca00078e00ff */
[----:B------:R-:W-:-:S07]  /*12de0*/  @P2 SHF.R.U32.HI R13, RZ, R153, R152 ;  /* 0x00000099ff0d2219 */ /* 0x000fce0000011698 */
.L_x_5977:
[----:B------:R-:W-:Y:S05]  /*12df0*/  BSYNC B1 ;  /* 0x0000000000017941 */ /* 0x000fea0003800000 */
.L_x_5975:
[----:B------:R-:W-:-:S04]  /*12e00*/  IMAD R13, R13, R20, -R178 ;  /* 0x000000140d0d7224 */ /* 0x000fc800078e0ab2 */
[----:B------:R-:W-:-:S05]  /*12e10*/  IMAD.IADD R13, R13, 0x1, -R185 ;  /* 0x000000010d0d7824 */ /* 0x000fca00078e0ab9 */
[----:B------:R-:W-:Y:S02]  /*12e20*/  VIMNMX R224, R224, R13, !PT ;  /* 0x0000000de0e07248 */ /* 0x000fe40007fe0100 */
[----:B------:R-:W-:-:S07]  /*12e30*/  VIADDMNMX R225, R13, R20, R225, PT ;  /* 0x000000140de17246 */ /* 0x000fce00038001e1 */
.L_x_5974:
[----:B------:R-:W-:Y:S01]  /*12e40*/  FMNMX.FTZ R13, R181, R217, !PT ;  /* 0x000000d9b50d7209 */ /* 0x000fe20007810000 */
[----:B------:R-:W-:Y:S01]  /*12e50*/  ULDC UR4, c[0x0][0x988] ;  /* 0x0002620000047ab9 */ /* 0x000fe20000000800 */
[----:B------:R-:W-:Y:S02]  /*12e60*/  ISETP.GT.AND P6, PT, R224, 0x9, P1 ;  /* 0x00000009e000780c */ /* 0x000fe40000fc4270 */
[----:B------:R-:W-:Y:S02]  /*12e70*/  FMNMX.FTZ R13, R219, R13, !PT ;  /* 0x0000000ddb0d7209 */ /* 0x000fe40007810000 */
[----:B------:R-:W-:Y:S02]  /*12e80*/  ISETP.LT.OR P6, PT, R225, 0xa, P6 ;  /* 0x0000000ae100780c */ /* 0x000fe400037c1670 */
[----:B------:R-:W-:Y:S02]  /*12e90*/  FMNMX.FTZ R13, R221, R13, !PT ;  /* 0x0000000ddd0d7209 */ /* 0x000fe40007810000 */
[----:B------:R-:W-:-:S02]  /*12ea0*/  FSEL R156, R156, -INF , !P6 ;  /* 0xff8000009c9c7808 */ /* 0x000fc40007000000 */
[----:B------:R-:W-:Y:S02]  /*12eb0*/  FMNMX.FTZ R13, R222, R13, !PT ;  /* 0x0000000dde0d7209 */ /* 0x000fe40007810000 */
        /* <DEDUP_REMOVED lines=12> */
[----:B------:R-:W-:Y:S02]  /*12f80*/  ISETP.GT.AND P6, PT, R224, RZ, P1 ;  /* 0x000000ffe000720c */ /* 0x000fe40000fc4270 */
[----:B------:R-:W-:Y:S02]  /*12f90*/  FMNMX.FTZ R13, R172, R13, !PT ;  /* 0x0000000dac0d7209 */ /* 0x000fe40007810000 */
[----:B------:R-:W-:Y:S02]  /*12fa0*/  ISETP.GT.AND P3, PT, R224, 0x1, P1 ;  /* 0x00000001e000780c */ /* 0x000fe40000f64270 */
[----:B------:R-:W-:Y:S02]  /*12fb0*/  FMNMX.FTZ R13, R173, R13, !PT ;  /* 0x0000000dad0d7209 */ /* 0x000fe40007810000 */
[----:B------:R-:W-:-:S02]  /*12fc0*/  ISETP.LT.OR P6, PT, R225, 0x1, P6 ;  /* 0x00000001e100780c */ /* 0x000fc400037c1670 */
[----:B------:R-:W-:Y:S02]  /*12fd0*/  FMNMX.FTZ R13, R175, R13, !PT ;  /* 0x0000000daf0d7209 */ /* 0x000fe40007810000 */
[----:B------:R-:W-:Y:S02]  /*12fe0*/  ISETP.LT.OR P3, PT, R225, 0x2, P3 ;  /* 0x00000002e100780c */ /* 0x000fe40001f61670 */
[----:B------:R-:W-:Y:S02]  /*12ff0*/  FMNMX.FTZ R13, R177, R13, !PT ;  /* 0x0000000db10d7209 */ /* 0x000fe40007810000 */
[----:B------:R-:W-:Y:S02]  /*13000*/  FSEL R154, R154, -INF , !P3 ;  /* 0xff8000009a9a7808 */ /* 0x000fe40005800000 */
[----:B------:R-:W-:Y:S02]  /*13010*/  FMNMX.FTZ R13, R179, R13, !PT ;  /* 0x0000000db30d7209 */ /* 0x000fe40007810000 */
[----:B------:R-:W-:-:S02]  /*13020*/  ISETP.GT.AND P3, PT, R224, 0x10, P1 ;  /* 0x00000010e000780c */ /* 0x000fc40000f64270 */
[----:B------:R-:W-:Y:S02]  /*13030*/  FMNMX.FTZ R13, R180, R13, !PT ;  /* 0x0000000db40d7209 */ /* 0x000fe40007810000 */
[----:B------:R-:W-:-:S03]  /*13040*/  ISETP.LT.OR P3, PT, R225, 0x11, P3 ;  /* 0x00000011e100780c */ /* 0x000fc60001f61670 */
[----:B------:R-:W0:Y:S01]  /*13050*/  SHFL.BFLY PT, R20, R13, 0x2, 0x1f ;  /* 0x0c401f000d147f89 */ /* 0x000e2200000e0000 */
[----:B------:R-:W-:Y:S02]  /*13060*/  FSEL R157, R157, -INF , !P3 ;  /* 0xff8000009d9d7808 */ /* 0x000fe40005800000 */
[----:B------:R-:W-:-:S04]  /*13070*/  ISETP.GT.AND P3, PT, R224, 0x19, P1 ;  /* 0x00000019e000780c */ /* 0x000fc80000f64270 */
[----:B------:R-:W-:-:S04]  /*13080*/  ISETP.LT.OR P3, PT, R225, 0x1a, P3 ;  /* 0x0000001ae100780c */ /* 0x000fc80001f61670 */
[----:B------:R-:W-:Y:S02]  /*13090*/  FSEL R161, R161, -INF , !P3 ;  /* 0xff800000a1a17808 */ /* 0x000fe40005800000 */
[----:B------:R-:W-:-:S04]  /*130a0*/  ISETP.GT.AND P3, PT, R224, 0x28, P1 ;  /* 0x00000028e000780c */ /* 0x000fc80000f64270 */
[----:B------:R-:W-:-:S04]  /*130b0*/  ISETP.LT.OR P3, PT, R225, 0x29, P3 ;  /* 0x00000029e100780c */ /* 0x000fc80001f61670 */
[----:B------:R-:W-:Y:S02]  /*130c0*/  FSEL R166, R166, -INF , !P3 ;  /* 0xff800000a6a67808 */ /* 0x000fe40005800000 */
[----:B------:R-:W-:Y:S02]  /*130d0*/  ISETP.GT.AND P3, PT, R224, 0x30, P1 ;  /* 0x00000030e000780c */ /* 0x000fe40000f64270 */
[----:B0-----:R-:W-:Y:S02]  /*130e0*/  FMNMX.FTZ R13, R13, R20, !PT ;  /* 0x000000140d0d7209 */ /* 0x001fe40007810000 */
[----:B------:R-:W-:-:S03]  /*130f0*/  ISETP.LT.OR P3, PT, R225, 0x31, P3 ;  /* 0x00000031e100780c */ /* 0x000fc60001f61670 */
[----:B------:R-:W0:Y:S01]  /*13100*/  SHFL.BFLY PT, R20, R13, 0x1, 0x1f ;  /* 0x0c201f000d147f89 */ /* 0x000e2200000e0000 */
[----:B------:R-:W-:Y:S02]  /*13110*/  FSEL R170, R170, -INF , !P3 ;  /* 0xff800000aaaa7808 */ /* 0x000fe40005800000 */
[----:B0-----:R-:W-:Y:S01]  /*13120*/  FMNMX.FTZ R13, R13, R20, !PT ;  /* 0x000000140d0d7209 */ /* 0x001fe20007810000 */
[----:B------:R-:W-:-:S03]  /*13130*/  IMAD.U32 R20, RZ, RZ, UR4 ;  /* 0x00000004ff147e24 */ /* 0x000fc6000f8e00ff */
[C---:B------:R-:W-:Y:S01]  /*13140*/  FSETP.NEU.FTZ.AND P2, PT, R13.reuse, -INF , PT ;  /* 0xff8000000d00780b */ /* 0x040fe20003f5d000 */
[----:B------:R-:W-:-:S03]  /*13150*/  FMUL.FTZ R152, R13, R20 ;  /* 0x000000140d987220 */ /* 0x000fc60000410000 */
[----:B------:R-:W-:Y:S02]  /*13160*/  FSEL R153, R13, RZ, P2 ;  /* 0x000000ff0d997208 */ /* 0x000fe40001000000 */
[----:B------:R-:W-:Y:S02]  /*13170*/  FSEL R152, R152, RZ, P2 ;  /* 0x000000ff98987208 */ /* 0x000fe40001000000 */
[----:B------:R-:W-:Y:S01]  /*13180*/  ISETP.GT.AND P2, PT, R224, 0x8, P1 ;  /* 0x00000008e000780c */ /* 0x000fe20000f44270 */
[----:B------:R-:W-:Y:S02]  /*13190*/  FADD.FTZ R153, -R153, R217 ;  /* 0x000000d999997221 */ /* 0x000fe40000010100 */
        /* <DEDUP_REMOVED lines=16> */
[----:B------:R-:W-:Y:S01]  /*132a0*/  ISETP.LT.OR P2, PT, R225, 0x9, P2 ;  /* 0x00000009e100780c */ /* 0x000fe20001741670 */
[----:B------:R0:W-:Y:S01]  /*132b0*/  MUFU.EX2 R152, R181 ;  /* 0x000000b500987308 */ /* 0x0001e20000000800 */
[----:B------:R-:W-:-:S02]  /*132c0*/  FMUL.FTZ R153, R153, R20 ;  /* 0x0000001499997220 */ /* 0x000fc40000410000 */
[----:B------:R-:W-:Y:S02]  /*132d0*/  FSEL R155, R155, -INF , !P2 ;  /* 0xff8000009b9b7808 */ /* 0x000fe40005000000 */
[----:B------:R-:W-:-:S03]  /*132e0*/  ISETP.GT.AND P2, PT, R224, 0x11, P1 ;  /* 0x00000011e000780c */ /* 0x000fc60000f44270 */
[----:B------:R-:W2:Y:S01]  /*132f0*/  MUFU.EX2 R153, R153 ;  /* 0x0000009900997308 */ /* 0x000ea20000000800 */
[----:B0-----:R-:W-:Y:S02]  /*13300*/  FSEL R181, R15, -INF , !P6 ;  /* 0xff8000000fb57808 */ /* 0x001fe40007000000 */
[----:B------:R-:W-:Y:S02]  /*13310*/  ISETP.LT.OR P2, PT, R225, 0x12, P2 ;  /* 0x00000012e100780c */ /* 0x000fe40001741670 */
[----:B------:R-:W-:Y:S02]  /*13320*/  FMNMX.FTZ R15, R181, R212, !PT ;  /* 0x000000d4b50f7209 */ /* 0x000fe40007810000 */
[----:B------:R-:W-:Y:S01]  /*13330*/  FSEL R158, R158, -INF , !P2 ;  /* 0xff8000009e9e7808 */ /* 0x000fe20005000000 */
[----:B------:R-:W0:Y:S01]  /*13340*/  MUFU.EX2 R219, R219 ;  /* 0x000000db00db7308 */ /* 0x000e220000000800 */
[----:B------:R-:W-:Y:S02]  /*13350*/  FMNMX.FTZ R15, R154, R15, !PT ;  /* 0x0000000f9a0f7209 */ /* 0x000fe40007810000 */
[----:B------:R-:W-:-:S02]  /*13360*/  ISETP.GT.AND P2, PT, R224, 0x20, P1 ;  /* 0x00000020e000780c */ /* 0x000fc40000f44270 */
[----:B------:R-:W-:Y:S02]  /*13370*/  FMNMX.FTZ R15, R155, R15, !PT ;  /* 0x0000000f9b0f7209 */ /* 0x000fe40007810000 */
[----:B------:R-:W-:Y:S01]  /*13380*/  ISETP.LT.OR P2, PT, R225, 0x21, P2 ;  /* 0x00000021e100780c */ /* 0x000fe20001741670 */
[----:B------:R-:W3:Y:S01]  /*13390*/  MUFU.EX2 R221, R221 ;  /* 0x000000dd00dd7308 */ /* 0x000ee20000000800 */
[----:B------:R-:W-:Y:S01]  /*133a0*/  FMNMX.FTZ R15, R156, R15, !PT ;  /* 0x0000000f9c0f7209 */ /* 0x000fe20007810000 */
[----:B--2---:R-:W-:Y:S01]  /*133b0*/  FFMA.FTZ R3, R153, R3, R152 ;  /* 0x0000000399037223 */ /* 0x004fe20000010098 */
[----:B------:R-:W-:Y:S01]  /*133c0*/  FSEL R162, R162, -INF , !P2 ;  /* 0xff800000a2a27808 */ /* 0x000fe20005000000 */
[----:B------:R-:W-:Y:S01]  /*133d0*/  FMUL.FTZ R24, R24, R153 ;  /* 0x0000009918187220 */ /* 0x000fe20000410000 */
[----:B------:R-:W-:Y:S01]  /*133e0*/  FMNMX.FTZ R15, R157, R15, !PT ;  /* 0x0000000f9d0f7209 */ /* 0x000fe20007810000 */
[----:B------:R-:W-:Y:S01]  /*133f0*/  FMUL.FTZ R25, R25, R153 ;  /* 0x0000009919197220 */ /* 0x000fe20000410000 */
[----:B------:R-:W-:Y:S01]  /*13400*/  ISETP.GT.AND P2, PT, R224, 0x29, P1 ;  /* 0x00000029e000780c */ /* 0x000fe20000f44270 */
[----:B------:R-:W2:Y:S01]  /*13410*/  MUFU.EX2 R222, R222 ;  /* 0x000000de00de7308 */ /* 0x000ea20000000800 */
[----:B------:R-:W-:Y:S01]  /*13420*/  FMNMX.FTZ R15, R158, R15, !PT ;  /* 0x0000000f9e0f7209 */ /* 0x000fe20007810000 */
[----:B0-----:R-:W-:Y:S01]  /*13430*/  FADD.FTZ R3, R219, R3 ;  /* 0x00000003db037221 */ /* 0x001fe20000010000 */
[----:B------:R-:W-:Y:S01]  /*13440*/  ISETP.LT.OR P2, PT, R225, 0x2a, P2 ;  /* 0x0000002ae100780c */ /* 0x000fe20001741670 */
[----:B------:R-:W-:Y:S01]  /*13450*/  FMUL.FTZ R28, R28, R153 ;  /* 0x000000991c1c7220 */ /* 0x000fe20000410000 */
[----:B------:R-:W-:Y:S01]  /*13460*/  FMNMX.FTZ R15, R159, R15, !PT ;  /* 0x0000000f9f0f7209 */ /* 0x000fe20007810000 */
[----:B------:R-:W-:Y:S01]  /*13470*/  FMUL.FTZ R29, R29, R153 ;  /* 0x000000991d1d7220 */ /* 0x000fe20000410000 */
[----:B------:R-:W-:Y:S01]  /*13480*/  FSEL R178, R168, -INF , !P2 ;  /* 0xff800000a8b27808 */ /* 0x000fe20005000000 */
[----:B------:R-:W0:Y:S01]  /*13490*/  MUFU.EX2 R160, R160 ;  /* 0x000000a000a07308 */ /* 0x000e220000000800 */
[----:B------:R-:W-:Y:S01]  /*134a0*/  FMNMX.FTZ R15, R161, R15, !PT ;  /* 0x0000000fa10f7209 */ /* 0x000fe20007810000 */
[----:B---3--:R-:W-:Y:S01]  /*134b0*/  FADD.FTZ R3, R221, R3 ;  /* 0x00000003dd037221 */ /* 0x008fe20000010000 */
[----:B------:R-:W-:Y:S01]  /*134c0*/  ISETP.GT.AND P2, PT, R224, 0x31, P1 ;  /* 0x00000031e000780c */ /* 0x000fe20000f44270 */
[----:B------:R-:W-:Y:S01]  /*134d0*/  FMUL.FTZ R32, R32, R153 ;  /* 0x0000009920207220 */ /* 0x000fe20000410000 */
[----:B------:R-:W-:Y:S01]  /*134e0*/  FMNMX.FTZ R15, R162, R15, !PT ;  /* 0x0000000fa20f7209 */ /* 0x000fe20007810000 */
[----:B------:R-:W-:Y:S01]  /*134f0*/  FMUL.FTZ R33, R33, R153 ;  /* 0x0000009921217220 */ /* 0x000fe20000410000 */
[----:B------:R-:W-:Y:S01]  /*13500*/  ISETP.GT.AND P6, PT, R224, 0x38, P1 ;  /* 0x00000038e000780c */ /* 0x000fe20000fc4270 */
[----:B------:R-:W3:Y:S01]  /*13510*/  MUFU.EX2 R223, R223 ;  /* 0x000000df00df7308 */ /* 0x000ee20000000800 */
[----:B------:R-:W-:Y:S01]  /*13520*/  FMNMX.FTZ R15, R163, R15, !PT ;  /* 0x0000000fa30f7209 */ /* 0x000fe20007810000 */
[----:B--2---:R-:W-:Y:S01]  /*13530*/  FADD.FTZ R3, R222, R3 ;  /* 0x00000003de037221 */ /* 0x004fe20000010000 */
[----:B------:R-:W-:Y:S01]  /*13540*/  ISETP.LT.OR P2, PT, R225, 0x32, P2 ;  /* 0x00000032e100780c */ /* 0x000fe20001741670 */
        /* <DEDUP_REMOVED lines=8> */
[-C--:B------:R-:W-:Y:S01]  /*135d0*/  FMUL.FTZ R40, R40, R153.reuse ;  /* 0x0000009928287220 */ /* 0x080fe20000410000 */
[----:B------:R-:W-:Y:S01]  /*135e0*/  FSEL R171, R171, -INF , !P2 ;  /* 0xff800000abab7808 */ /* 0x000fe20005000000 */
[----:B------:R-:W-:Y:S01]  /*135f0*/  FMUL.FTZ R41, R41, R153 ;  /* 0x0000009929297220 */ /* 0x000fe20000410000 */
[----:B------:R-:W-:Y:S01]  /*13600*/  FMNMX.FTZ R15, R170, R15, !PT ;  /* 0x0000000faa0f7209 */ /* 0x000fe20007810000 */
[----:B------:R-:W0:Y:S01]  /*13610*/  MUFU.EX2 R165, R165 ;  /* 0x000000a500a57308 */ /* 0x000e220000000800 */
[----:B------:R-:W-:Y:S01]  /*13620*/  ISETP.LT.OR P1, PT, R225, 0x3a, P1 ;  /* 0x0000003ae100780c */ /* 0x000fe20000f21670 */
[----:B---3--:R-:W-:Y:S01]  /*13630*/  FADD.FTZ R3, R223, R3 ;  /* 0x00000003df037221 */ /* 0x008fe20000010000 */
[----:B------:R-:W-:Y:S01]  /*13640*/  FSEL R174, R174, -INF , !P6 ;  /* 0xff800000aeae7808 */ /* 0x000fe20007000000 */
[----:B------:R-:W-:Y:S01]  /*13650*/  FMUL.FTZ R44, R44, R153 ;  /* 0x000000992c2c7220 */ /* 0x000fe20000410000 */
[----:B------:R-:W-:Y:S01]  /*13660*/  FMNMX.FTZ R15, R171, R15, !PT ;  /* 0x0000000fab0f7209 */ /* 0x000fe20007810000 */
[----:B------:R-:W-:Y:S01]  /*13670*/  FMUL.FTZ R45, R45, R153 ;  /* 0x000000992d2d7220 */ /* 0x000fe20000410000 */
[----:B------:R-:W-:Y:S01]  /*13680*/  FSEL R176, R176, -INF , !P1 ;  /* 0xff800000b0b07808 */ /* 0x000fe20004800000 */
[----:B------:R-:W3:Y:S01]  /*13690*/  MUFU.EX2 R167, R167 ;  /* 0x000000a700a77308 */ /* 0x000ee20000000800 */
[----:B------:R-:W-:Y:S01]  /*136a0*/  FMNMX.FTZ R15, R174, R15, !PT ;  /* 0x0000000fae0f7209 */ /* 0x000fe20007810000 */
[----:B--2---:R-:W-:Y:S01]  /*136b0*/  FADD.FTZ R3, R164, R3 ;  /* 0x00000003a4037221 */ /* 0x004fe20000010000 */
[----:B------:R-:W-:Y:S01]  /*136c0*/  F2FP.F16.F32.PACK_AB R152, R219, R152 ;  /* 0x00000098db98723e */ /* 0x000fe200000000ff */
[----:B------:R-:W-:Y:S01]  /*136d0*/  FMUL.FTZ R48, R48, R153 ;  /* 0x0000009930307220 */ /* 0x000fe20000410000 */
[----:B------:R-:W-:Y:S01]  /*136e0*/  FMNMX.FTZ R15, R176, R15, !PT ;  /* 0x0000000fb00f7209 */ /* 0x000fe20007810000 */
[-C--:B------:R-:W-:Y:S01]  /*136f0*/  FMUL.FTZ R49, R49, R153.reuse ;  /* 0x0000009931317220 */ /* 0x080fe20000410000 */
[-C--:B------:R-:W-:Y:S01]  /*13700*/  FMUL.FTZ R52, R52, R153.reuse ;  /* 0x0000009934347220 */ /* 0x080fe20000410000 */
[----:B------:R-:W2:Y:S01]  /*13710*/  MUFU.EX2 R169, R169 ;  /* 0x000000a900a97308 */ /* 0x000ea20000000800 */
[----:B0-----:R-:W-:Y:S01]  /*13720*/  FADD.FTZ R3, R165, R3 ;  /* 0x00000003a5037221 */ /* 0x001fe20000010000 */
[----:B------:R-:W0:Y:S01]  /*13730*/  SHFL.BFLY PT, R168, R15, 0x2, 0x1f ;  /* 0x0c401f000fa87f89 */ /* 0x000e2200000e0000 */
[-C--:B------:R-:W-:Y:S01]  /*13740*/  FMUL.FTZ R53, R53, R153.reuse ;  /* 0x0000009935357220 */ /* 0x080fe20000410000 */
[-C--:B------:R-:W-:Y:S01]  /*13750*/  FMUL.FTZ R56, R56, R153.reuse ;  /* 0x0000009938387220 */ /* 0x080fe20000410000 */
[-C--:B------:R-:W-:Y:S01]  /*13760*/  FMUL.FTZ R57, R57, R153.reuse ;  /* 0x0000009939397220 */ /* 0x080fe20000410000 */
[-C--:B------:R-:W-:Y:S01]  /*13770*/  FMUL.FTZ R60, R60, R153.reuse ;  /* 0x000000993c3c7220 */ /* 0x080fe20000410000 */
[-C--:B------:R-:W-:Y:S01]  /*13780*/  FMUL.FTZ R61, R61, R153.reuse ;  /* 0x000000993d3d7220 */ /* 0x080fe20000410000 */
[----:B------:R-:W4:Y:S01]  /*13790*/  MUFU.EX2 R172, R172 ;  /* 0x000000ac00ac7308 */ /* 0x000f220000000800 */
[----:B---3--:R-:W-:Y:S01]  /*137a0*/  FADD.FTZ R3, R167, R3 ;  /* 0x00000003a7037221 */ /* 0x008fe20000010000 */
[-C--:B------:R-:W-:Y:S01]  /*137b0*/  FMUL.FTZ R64, R64, R153.reuse ;  /* 0x0000009940407220 */ /* 0x080fe20000410000 */
[-C--:B------:R-:W-:Y:S01]  /*137c0*/  FMUL.FTZ R65, R65, R153.reuse ;  /* 0x0000009941417220 */ /* 0x080fe20000410000 */
[-C--:B------:R-:W-:Y:S01]  /*137d0*/  FMUL.FTZ R68, R68, R153.reuse ;  /* 0x0000009944447220 */ /* 0x080fe20000410000 */
[-C--:B------:R-:W-:Y:S01]  /*137e0*/  FMUL.FTZ R69, R69, R153.reuse ;  /* 0x0000009945457220 */ /* 0x080fe20000410000 */
[-C--:B------:R-:W-:Y:S01]  /*137f0*/  FMUL.FTZ R72, R72, R153.reuse ;  /* 0x0000009948487220 */ /* 0x080fe20000410000 */
[-C--:B------:R-:W-:Y:S01]  /*13800*/  FMUL.FTZ R73, R73, R153.reuse ;  /* 0x0000009949497220 */ /* 0x080fe20000410000 */
[----:B------:R-:W-:Y:S01]  /*13810*/  MUFU.EX2 R175, R175 ;  /* 0x000000af00af7308 */ /* 0x000fe20000000800 */
[----:B--2---:R-:W-:Y:S01]  /*13820*/  FADD.FTZ R3, R169, R3 ;  /* 0x00000003a9037221 */ /* 0x004fe20000010000 */
        /* <DEDUP_REMOVED lines=8> */
[----:B0-----:R-:W-:Y:S01]  /*138b0*/  FMNMX.FTZ R15, R15, R168, !PT ;  /* 0x000000a80f0f7209 */ /* 0x001fe20007810000 */
[-C--:B------:R-:W-:Y:S01]  /*138c0*/  FMUL.FTZ R88, R88, R153.reuse ;  /* 0x0000009958587220 */ /* 0x080fe20000410000 */
[-C--:B------:R-:W-:Y:S01]  /*138d0*/  FMUL.FTZ R89, R89, R153.reuse ;  /* 0x0000009959597220 */ /* 0x080fe20000410000 */
[-C--:B------:R-:W-:Y:S01]  /*138e0*/  FMUL.FTZ R92, R92, R153.reuse ;  /* 0x000000995c5c7220 */ /* 0x080fe20000410000 */
[-C--:B------:R-:W-:Y:S01]  /*138f0*/  FMUL.FTZ R93, R93, R153.reuse ;  /* 0x000000995d5d7220 */ /* 0x080fe20000410000 */
        /* <DEDUP_REMOVED lines=24> */
[----:B0-----:R-:W-:Y:S01]  /*13a80*/  FMNMX.FTZ R15, R15, R168, !PT ;  /* 0x000000a80f0f7209 */ /* 0x001fe20007810000 */
[----:B------:R-:W-:-:S02]  /*13a90*/  IMAD.MOV R168, RZ, RZ, -R197 ;  /* 0x000000ffffa87224 */ /* 0x000fc400078e0ac5 */
[-C--:B------:R-:W-:Y:S01]  /*13aa0*/  FMUL.FTZ R140, R140, R153.reuse ;  /* 0x000000998c8c7220 */ /* 0x080fe20000410000 */
[-C--:B------:R-:W-:Y:S01]  /*13ab0*/  FMUL.FTZ R141, R141, R153.reuse ;  /* 0x000000998d8d7220 */ /* 0x080fe20000410000 */
[----:B------:R-:W-:Y:S01]  /*13ac0*/  FSETP.NEU.FTZ.AND P1, PT, R15, -INF , PT ;  /* 0xff8000000f00780b */ /* 0x000fe20003f3d000 */
[-C--:B------:R-:W-:Y:S01]  /*13ad0*/  FMUL.FTZ R144, R144, R153.reuse ;  /* 0x0000009990907220 */ /* 0x080fe20000410000 */
[----:B------:R-:W-:Y:S01]  /*13ae0*/  ISETP.NE.AND P2, PT, R185, R168, PT ;  /* 0x000000a8b900720c */ /* 0x000fe20003f45270 */
[-C--:B------:R-:W-:Y:S01]  /*13af0*/  FMUL.FTZ R145, R145, R153.reuse ;  /* 0x0000009991917220 */ /* 0x080fe20000410000 */
[----:B------:R-:W-:Y:S01]  /*13b00*/  FSEL R168, R15, RZ, P1 ;  /* 0x000000ff0fa87208 */ /* 0x000fe20000800000 */
[-C--:B------:R-:W-:Y:S01]  /*13b10*/  FMUL.FTZ R148, R148, R153.reuse ;  /* 0x0000009994947220 */ /* 0x080fe20000410000 */
[----:B------:R-:W-:-:S03]  /*13b20*/  FMUL.FTZ R149, R149, R153 ;  /* 0x0000009995957220 */ /* 0x000fc60000410000 */
[----:B------:R-:W-:-:S04]  /*13b30*/  FADD.FTZ R168, -R168, R212 ;  /* 0x000000d4a8a87221 */ /* 0x000fc80000010100 */
[-C--:B------:R-:W-:Y:S02]  /*13b40*/  FMUL.FTZ R168, R168, R20.reuse ;  /* 0x00000014a8a87220 */ /* 0x080fe40000410000 */
[----:B------:R-:W-:Y:S02]  /*13b50*/  @!P2 IMAD R182, R216, 0x40, R194 ;  /* 0x00000040d8b6a824 */ /* 0x000fe400078e02c2 */
[----:B------:R-:W-:Y:S02]  /*13b60*/  FMUL.FTZ R216, R15, R20 ;  /* 0x000000140fd87220 */ /* 0x000fe40000410000 */
[----:B------:R-:W0:Y:S01]  /*13b70*/  MUFU.EX2 R168, R168 ;  /* 0x000000a800a87308 */ /* 0x000e220000000800 */
[----:B------:R-:W-:Y:S02]  /*13b80*/  @!P2 IMAD R182, R182, 0x4, R2 ;  /* 0x00000004b6b6a824 */ /* 0x000fe400078e0202 */
[----:B------:R-:W-:-:S03]  /*13b90*/  FSEL R216, R216, RZ, P1 ;  /* 0x000000ffd8d87208 */ /* 0x000fc60000800000 */
[----:B------:R-:W-:Y:S02]  /*13ba0*/  @!P2 STS [R182+0x28800], R153 ;  /* 0x02880099b600a388 */ /* 0x000fe40000000800 */
        /* <DEDUP_REMOVED lines=10> */
[----:B0-----:R0:W-:Y:S01]  /*13c50*/  @!P2 STS [R182+0x28820], R168 ;  /* 0x028820a8b600a388 */ /* 0x0011e20000000800 */
[-CC-:B------:R-:W-:Y:S01]  /*13c60*/  FFMA.FTZ R219, R166, R20.reuse, -R216.reuse ;  /* 0x00000014a6db7223 */ /* 0x180fe200000108d8 */
[-CC-:B------:R-:W-:Y:S01]  /*13c70*/  FFMA.FTZ R178, R178, R20.reuse, -R216.reuse ;  /* 0x00000014b2b27223 */ /* 0x180fe200000108d8 */
[-CC-:B------:R-:W-:Y:S01]  /*13c80*/  FFMA.FTZ R170, R170, R20.reuse, -R216.reuse ;  /* 0x00000014aaaa7223 */ /* 0x180fe200000108d8 */
[----:B------:R-:W3:Y:S01]  /*13c90*/  MUFU.EX2 R183, R183 ;  /* 0x000000b700b77308 */ /* 0x000ee20000000800 */
[--C-:B------:R-:W-:Y:S01]  /*13ca0*/  FFMA.FTZ R171, R171, R20, -R216.reuse ;  /* 0x00000014abab7223 */ /* 0x100fe200000108d8 */
[----:B------:R-:W-:Y:S01]  /*13cb0*/  F2FP.F16.F32.PACK_AB R158, R165, R164 ;  /* 0x000000a4a59e723e */ /* 0x000fe200000000ff */
[-CC-:B------:R-:W-:Y:S01]  /*13cc0*/  FFMA.FTZ R176, R176, R20.reuse, -R216.reuse ;  /* 0x00000014b0b07223 */ /* 0x180fe200000108d8 */
[--C-:B------:R-:W-:Y:S01]  /*13cd0*/  FFMA.FTZ R174, R174, R20, -R216.reuse ;  /* 0x00000014aeae7223 */ /* 0x100fe200000108d8 */
[----:B------:R-:W-:Y:S01]  /*13ce0*/  F2FP.F16.F32.PACK_AB R154, R222, R221 ;  /* 0x000000ddde9a723e */ /* 0x000fe200000000ff */
[----:B------:R-:W-:Y:S01]  /*13cf0*/  FMUL.FTZ R26, R26, R168 ;  /* 0x000000a81a1a7220 */ /* 0x000fe20000410000 */
[----:B------:R-:W-:Y:S01]  /*13d00*/  F2FP.F16.F32.PACK_AB R164, R177, R175 ;  /* 0x000000afb1a4723e */ /* 0x000fe200000000ff */
[----:B0-----:R0:W4:Y:S01]  /*13d10*/  MUFU.EX2 R182, R173 ;  /* 0x000000ad00b67308 */ /* 0x0011220000000800 */
[----:B--2---:R-:W-:Y:S01]  /*13d20*/  FFMA.FTZ R0, R168, R0, R181 ;  /* 0x00000000a8007223 */ /* 0x004fe200000100b5 */
[-C--:B------:R-:W-:Y:S01]  /*13d30*/  FMUL.FTZ R27, R27, R168.reuse ;  /* 0x000000a81b1b7220 */ /* 0x080fe20000410000 */
[-C--:B------:R-:W-:Y:S01]  /*13d40*/  FMUL.FTZ R30, R30, R168.reuse ;  /* 0x000000a81e1e7220 */ /* 0x080fe20000410000 */
[-C--:B------:R-:W-:Y:S01]  /*13d50*/  FMUL.FTZ R31, R31, R168.reuse ;  /* 0x000000a81f1f7220 */ /* 0x080fe20000410000 */
[-C--:B------:R-:W-:Y:S01]  /*13d60*/  FMUL.FTZ R34, R34, R168.reuse ;  /* 0x000000a822227220 */ /* 0x080fe20000410000 */
[-C--:B------:R-:W-:Y:S01]  /*13d70*/  FMUL.FTZ R35, R35, R168.reuse ;  /* 0x000000a823237220 */ /* 0x080fe20000410000 */
[----:B------:R-:W-:Y:S01]  /*13d80*/  FMUL.FTZ R38, R38, R168 ;  /* 0x000000a826267220 */ /* 0x000fe20000410000 */
[----:B------:R-:W2:Y:S01]  /*13d90*/  MUFU.EX2 R155, R155 ;  /* 0x0000009b009b7308 */ /* 0x000ea20000000800 */
[----:B0-----:R-:W-:Y:S01]  /*13da0*/  FFMA.FTZ R173, R156, R20, -R216 ;  /* 0x000000149cad7223 */ /* 0x001fe200000108d8 */
[----:B---3--:R-:W-:Y:S01]  /*13db0*/  FADD.FTZ R0, R183, R0 ;  /* 0x00000000b7007221 */ /* 0x008fe20000010000 */
[----:B------:R-:W-:Y:S01]  /*13dc0*/  F2FP.F16.F32.PACK_AB R156, R223, R160 ;  /* 0x000000a0df9c723e */ /* 0x000fe200000000ff */
[-C--:B------:R-:W-:Y:S01]  /*13dd0*/  FMUL.FTZ R39, R39, R168.reuse ;  /* 0x000000a827277220 */ /* 0x080fe20000410000 */
[----:B------:R-:W-:Y:S01]  /*13de0*/  F2FP.F16.F32.PACK_AB R160, R169, R167 ;  /* 0x000000a7a9a0723e */ /* 0x000fe200000000ff */
[----:B------:R-:W-:Y:S01]  /*13df0*/  FMUL.FTZ R42, R42, R168 ;  /* 0x000000a82a2a7220 */ /* 0x000fe20000410000 */
[----:B------:R-:W-:Y:S01]  /*13e00*/  F2FP.F16.F32.PACK_AB R153, R183, R181 ;  /* 0x000000b5b799723e */ /* 0x000fe200000000ff */
[----:B------:R-:W0:Y:S01]  /*13e10*/  MUFU.EX2 R173, R173 ;  /* 0x000000ad00ad7308 */ /* 0x000e220000000800 */
[C---:B----4-:R-:W-:Y:S01]  /*13e20*/  FADD.FTZ R3, R182.reuse, R3 ;  /* 0x00000003b6037221 */ /* 0x050fe20000010000 */
[----:B------:R-:W-:Y:S01]  /*13e30*/  F2FP.F16.F32.PACK_AB R162, R182, R172 ;  /* 0x000000acb6a2723e */ /* 0x000fe200000000ff */
[-C--:B------:R-:W-:Y:S01]  /*13e40*/  FMUL.FTZ R43, R43, R168.reuse ;  /* 0x000000a82b2b7220 */ /* 0x080fe20000410000 */
[-C--:B------:R-:W-:Y:S01]  /*13e50*/  FMUL.FTZ R46, R46, R168.reuse ;  /* 0x000000a82e2e7220 */ /* 0x080fe20000410000 */
[----:B------:R-:W-:Y:S01]  /*13e60*/  FADD.FTZ R3, R175, R3 ;  /* 0x00000003af037221 */ /* 0x000fe20000010000 */
[-C--:B------:R-:W-:Y:S01]  /*13e70*/  FMUL.FTZ R47, R47, R168.reuse ;  /* 0x000000a82f2f7220 */ /* 0x080fe20000410000 */
[-C--:B------:R-:W-:Y:S01]  /*13e80*/  FMUL.FTZ R50, R50, R168.reuse ;  /* 0x000000a832327220 */ /* 0x080fe20000410000 */
[----:B------:R-:W3:Y:S01]  /*13e90*/  MUFU.EX2 R157, R157 ;  /* 0x0000009d009d7308 */ /* 0x000ee20000000800 */
[----:B--2---:R-:W-:Y:S01]  /*13ea0*/  FADD.FTZ R0, R155, R0 ;  /* 0x000000009b007221 */ /* 0x004fe20000010000 */
[----:B------:R-:W-:Y:S01]  /*13eb0*/  FADD.FTZ R3, R177, R3 ;  /* 0x00000003b1037221 */ /* 0x000fe20000010000 */
        /* <DEDUP_REMOVED lines=32> */
[----:B------:R0:W-:Y:S01]  /*140c0*/  STSM.16.M88.4 [R198+0x26800], R152 ;  /* 0x02680098c6007844 */ /* 0x0001e20000000200 */
[-C--:B------:R-:W-:Y:S01]  /*140d0*/  FMUL.FTZ R94, R94, R168.reuse ;  /* 0x000000a85e5e7220 */ /* 0x080fe20000410000 */
[-C--:B------:R-:W-:Y:S01]  /*140e0*/  FMUL.FTZ R95, R95, R168.reuse ;  /* 0x000000a85f5f7220 */ /* 0x080fe20000410000 */
[-C--:B------:R-:W-:Y:S01]  /*140f0*/  FMUL.FTZ R98, R98, R168.reuse ;  /* 0x000000a862627220 */ /* 0x080fe20000410000 */
[-C--:B------:R-:W-:Y:S01]  /*14100*/  FMUL.FTZ R99, R99, R168.reuse ;  /* 0x000000a863637220 */ /* 0x080fe20000410000 */
[-C--:B------:R-:W-:Y:S01]  /*14110*/  FMUL.FTZ R102, R102, R168.reuse ;  /* 0x000000a866667220 */ /* 0x080fe20000410000 */
[----:B------:R-:W4:Y:S01]  /*14120*/  MUFU.EX2 R163, R163 ;  /* 0x000000a300a37308 */ /* 0x000f220000000800 */
[C---:B---3--:R-:W-:Y:S01]  /*14130*/  FADD.FTZ R0, R161.reuse, R0 ;  /* 0x00000000a1007221 */ /* 0x048fe20000010000 */
[----:B------:R-:W-:Y:S01]  /*14140*/  F2FP.F16.F32.PACK_AB R159, R161, R159 ;  /* 0x0000009fa19f723e */ /* 0x000fe200000000ff */
[-C--:B------:R-:W-:Y:S01]  /*14150*/  FMUL.FTZ R103, R103, R168.reuse ;  /* 0x000000a867677220 */ /* 0x080fe20000410000 */
[-C--:B------:R-:W-:Y:S01]  /*14160*/  FMUL.FTZ R106, R106, R168.reuse ;  /* 0x000000a86a6a7220 */ /* 0x080fe20000410000 */
[-C--:B------:R-:W-:Y:S01]  /*14170*/  FMUL.FTZ R107, R107, R168.reuse ;  /* 0x000000a86b6b7220 */ /* 0x080fe20000410000 */
[-C--:B------:R-:W-:Y:S01]  /*14180*/  FMUL.FTZ R110, R110, R168.reuse ;  /* 0x000000a86e6e7220 */ /* 0x080fe20000410000 */
[----:B------:R0:W-:Y:S01]  /*14190*/  STSM.16.M88.4 [R201], R156 ;  /* 0x0000009cc9007844 */ /* 0x0001e20000000200 */
        /* <DEDUP_REMOVED lines=9> */
[C---:B----4-:R-:W-:Y:S01]  /*14230*/  FADD.FTZ R0, R163.reuse, R0 ;  /* 0x00000000a3007221 */ /* 0x050fe20000010000 */
[----:B------:R-:W-:Y:S01]  /*14240*/  F2FP.F16.F32.PACK_AB R161, R163, R217 ;  /* 0x000000d9a3a1723e */ /* 0x000fe200000000ff */
        /* <DEDUP_REMOVED lines=22> */
[----:B----4-:R-:W-:-:S07]  /*143b0*/  FADD.FTZ R0, R165, R0 ;  /* 0x00000000a5007221 */ /* 0x010fce0000010000 */
[----:B------:R-:W4:Y:S01]  /*143c0*/  MUFU.EX2 R167, R174 ;  /* 0x000000ae00a77308 */ /* 0x000f220000000800 */
[C---:B---3--:R-:W-:Y:S01]  /*143d0*/  FADD.FTZ R0, R171.reuse, R0 ;  /* 0x00000000ab007221 */ /* 0x048fe20000010000 */
[----:B------:R-:W-:-:S06]  /*143e0*/  F2FP.F16.F32.PACK_AB R165, R171, R165 ;  /* 0x000000a5aba5723e */ /* 0x000fcc00000000ff */
[----:B------:R-:W3:Y:S01]  /*143f0*/  MUFU.EX2 R176, R176 ;  /* 0x000000b000b07308 */ /* 0x000ee20000000800 */
[----:B--2---:R-:W-:Y:S01]  /*14400*/  FADD.FTZ R3, R166, R3 ;  /* 0x00000003a6037221 */ /* 0x004fe20000010000 */
[----:B------:R-:W-:-:S03]  /*14410*/  F2FP.F16.F32.PACK_AB R166, R180, R166 ;  /* 0x000000a6b4a6723e */ /* 0x000fc600000000ff */
[----:B------:R-:W-:Y:S01]  /*14420*/  FADD.FTZ R3, R180, R3 ;  /* 0x00000003b4037221 */ /* 0x000fe20000010000 */
[----:B----4-:R-:W-:Y:S01]  /*14430*/  FADD.FTZ R0, R167, R0 ;  /* 0x00000000a7007221 */ /* 0x010fe20000010000 */
[----:B---3--:R-:W-:-:S03]  /*14440*/  F2FP.F16.F32.PACK_AB R167, R176, R167 ;  /* 0x000000a7b0a7723e */ /* 0x008fc600000000ff */
[----:B------:R-:W-:Y:S02]  /*14450*/  FADD.FTZ R0, R176, R0 ;  /* 0x00000000b0007221 */ /* 0x000fe40000010000 */
[----:B------:R0:W-:Y:S01]  /*14460*/  STSM.16.M88.4 [R200], R164 ;  /* 0x000000a4c8007844 */ /* 0x0001e20000000200 */
[----:B------:R-:W-:Y:S05]  /*14470*/  @!P0 BRA `(.L_x_5978) ;  /* 0x0000000000048947 */ /* 0x000fea0003800000 */
[----:B------:R-:W-:Y:S01]  /*14480*/  BPT.TRAP 0x1 ;  /* 0x000000040000795c */ /* 0x000fe20000300000 */
.L_x_5978:
[----:B------:R2:W3:Y:S01]  /*14490*/  SYNCS.PHASECHK.TRANS64.TRYWAIT P1, [R21+URZ+0x28c50], R209 ;  /* 0x028c50d1150075a7 */ /* 0x0004e2000802017f */
[----:B------:R-:W-:Y:S05]  /*144a0*/  @!P0 BRA `(.L_x_5979) ;  /* 0x0000000000048947 */ /* 0x000fea0003800000 */
[----:B------:R-:W-:Y:S01]  /*144b0*/  BPT.TRAP 0x1 ;  /* 0x000000040000795c */ /* 0x000fe20000300000 */
.L_x_5979:
[----:B------:R-:W-:Y:S04]  /*144c0*/  BSSY B1, `(.L_x_5980) ;  /* 0x0000004000017945 */ /* 0x000fe80003800000 */
[----:B---3--:R-:W-:Y:S05]  /*144d0*/  @P1 BRA `(.L_x_5981) ;  /* 0x0000000000081947 */ /* 0x008fea0003800000 */
[----:B------:R-:W3:Y:S02]  /*144e0*/  SYNCS.PHASECHK.TRANS64.TRYWAIT P1, [R21+URZ+0x28c50], R209 ;  /* 0x028c50d1150075a7 */ /* 0x000ee4000802017f */
[----:B---3--:R-:W-:Y:S05]  /*144f0*/  @!P1 BRA `(.L_x_5982) ;  /* 0x000000cc00709947 */ /* 0x008fea0003800000 */
.L_x_5981:
[----:B------:R-:W-:Y:S05]  /*14500*/  BSYNC B1 ;  /* 0x0000000000017941 */ /* 0x000fea0003800000 */
.L_x_5980:
        /* <DEDUP_REMOVED lines=40> */
.L_x_5983:
[----:B------:R-:W4:Y:S01]  /*14790*/  LDL R152, [R1+0x8] ;  /* 0x0000080001987983 */ /* 0x000f220000100800 */
[----:B-123--:R-:W-:Y:S01]  /*147a0*/  VIADD R21, R21, 0x28c60 ;  /* 0x00028c6015157836 */ /* 0x00efe20000000000 */
[----:B------:R-:W-:Y:S01]  /*147b0*/  MOV R216, R18 ;  /* 0x0000001200d87202 */ /* 0x000fe20000000f00 */
[----:B------:R-:W-:Y:S02]  /*147c0*/  IMAD.MOV.U32 R212, RZ, RZ, R15 ;  /* 0x000000ffffd47224 */ /* 0x000fe400078e000f */
[----:B------:R-:W-:Y:S01]  /*147d0*/  IMAD.MOV.U32 R217, RZ, RZ, R13 ;  /* 0x000000ffffd97224 */ /* 0x000fe200078e000d */
[----:B------:R-:W-:-:S04]  /*147e0*/  PRMT R21, R187, 0x654, R21 ;  /* 0x00000654bb157816 */ /* 0x000fc80000000015 */
[----:B------:R0:W-:Y:S01]  /*147f0*/  SYNCS.ARRIVE.TRANS64.RED.A1T0 RZ, [R21+URZ], RZ ;  /* 0x000000ff15ff79a7 */ /* 0x0001e2000810043f */
[C---:B----4-:R-:W-:Y:S01]  /*14800*/  ISETP.GT.AND P1, PT, R12.reuse, R152, PT ;  /* 0x000000980c00720c */ /* 0x050fe20003f24270 */
[----:B------:R-:W-:-:S12]  /*14810*/  VIADD R12, R12, 0xffffffff ;  /* 0xffffffff0c0c7836 */ /* 0x000fd80000000000 */
[----:B0-----:R-:W-:Y:S05]  /*14820*/  @P1 BRA `(.L_x_5984) ;  /* 0xffffffd400c81947 */ /* 0x001fea000383ffff */
.L_x_5963:
[----:B------:R-:W-:Y:S05]  /*14830*/  BSYNC B0 ;  /* 0x0000000000007941 */ /* 0x000fea0003800000 */
.L_x_5962:
[----:B------:R-:W2:Y:S04]  /*14840*/  LDL.LU R21, [R1+0x50] ;  /* 0x0000500001157983 */ /* 0x000ea80000300800 */
[----:B------:R-:W0:Y:S04]  /*14850*/  SHFL.BFLY PT, R4, R3, 0x2, 0x1f ;  /* 0x0c401f0003047f89 */ /* 0x000e2800000e0000 */
[----:B------:R-:W1:Y:S01]  /*14860*/  SHFL.BFLY PT, R5, R0, 0x2, 0x1f ;  /* 0x0c401f0000057f89 */ /* 0x000e6200000e0000 */
[----:B0-----:R-:W-:Y:S01]  /*14870*/  FADD.FTZ R4, R4, R3 ;  /* 0x0000000304047221 */ /* 0x001fe20000010000 */
[----:B-1----:R-:W-:Y:S01]  /*14880*/  FADD.FTZ R6, R5, R0 ;  /* 0x0000000005067221 */ /* 0x002fe20000010000 */
[----:B------:R-:W-:-:S03]  /*14890*/  IMAD.MOV.U32 R0, RZ, RZ, -0x800000 ;  /* 0xff800000ff007424 */ /* 0x000fc600078e00ff */
[----:B------:R-:W0:Y:S04]  /*148a0*/  SHFL.BFLY PT, R5, R4, 0x1, 0x1f ;  /* 0x0c201f0004057f89 */ /* 0x000e2800000e0000 */
[----:B------:R-:W1:Y:S01]  /*148b0*/  SHFL.BFLY PT, R7, R6, 0x1, 0x1f ;  /* 0x0c201f0006077f89 */ /* 0x000e6200000e0000 */
[----:B0-----:R-:W-:Y:S01]  /*148c0*/  FADD.FTZ R9, R4, R5 ;  /* 0x0000000504097221 */ /* 0x001fe20000010000 */
[----:B-1----:R-:W-:Y:S01]  /*148d0*/  FADD.FTZ R11, R6, R7 ;  /* 0x00000007060b7221 */ /* 0x002fe20000010000 */
[----:B------:R-:W-:Y:S08]  /*148e0*/  BAR.ARV 0x8, 0x100 ;  /* 0x0204000000007b1d */ /* 0x000ff00000002000 */
[----:B------:R-:W-:Y:S01]  /*148f0*/  BAR.SYNC.DEFER_BLOCKING 0xf, 0x100 ;  /* 0x03c4000000007b1d */ /* 0x000fe20000010000 */
[----:B------:R-:W-:-:S02]  /*14900*/  FSETP.NE.FTZ.AND P0, PT, R9, RZ, PT ;  /* 0x000000ff0900720b */ /* 0x000fc40003f15000 */
[----:B------:R-:W-:-:S11]  /*14910*/  FSETP.NE.FTZ.AND P1, PT, R11, RZ, PT ;  /* 0x000000ff0b00720b */ /* 0x000fd60003f35000 */
[----:B------:R-:W0:Y:S01]  /*14920*/  @P0 MUFU.LG2 R5, R9 ;  /* 0x0000000900050308 */ /* 0x000e220000000c00 */
[----:B------:R-:W-:-:S07]  /*14930*/  @P0 FMUL.FTZ R8, R20, 0.69314718246459960938 ;  /* 0x3f31721814080820 */ /* 0x000fce0000410000 */
[----:B------:R-:W1:Y:S01]  /*14940*/  @P1 MUFU.LG2 R3, R11 ;  /* 0x0000000b00031308 */ /* 0x000e620000000c00 */
[----:B0-----:R-:W-:-:S04]  /*14950*/  @P0 FMUL.FTZ R5, R5, 0.69314718246459960938 ;  /* 0x3f31721805050820 */ /* 0x001fc80000410000 */
[----:B------:R-:W-:Y:S01]  /*14960*/  @P0 FFMA.FTZ R0, R8, R13, R5 ;  /* 0x0000000d08000223 */ /* 0x000fe20000010005 */
[----:B------:R-:W-:Y:S01]  /*14970*/  @P1 FMUL.FTZ R5, R20, 0.69314718246459960938 ;  /* 0x3f31721814051820 */ /* 0x000fe20000410000 */
[----:B-1----:R-:W-:Y:S01]  /*14980*/  @P1 FMUL.FTZ R4, R3, 0.69314718246459960938 ;  /* 0x3f31721803041820 */ /* 0x002fe20000410000 */
[----:B------:R-:W-:-:S03]  /*14990*/  IMAD.MOV.U32 R3, RZ, RZ, -0x800000 ;  /* 0xff800000ff037424 */ /* 0x000fc600078e00ff */
[----:B------:R-:W-:Y:S01]  /*149a0*/  @P1 FFMA.FTZ R3, R5, R15, R4 ;  /* 0x0000000f05031223 */ /* 0x000fe20000010004 */
[----:B------:R-:W-:-:S05]  /*149b0*/  IMAD.MOV R4, RZ, RZ, -R197 ;  /* 0x000000ffff047224 */ /* 0x000fca00078e0ac5 */
[----:B------:R-:W-:Y:S02]  /*149c0*/  ISETP.NE.AND P2, PT, R185, R4, PT ;  /* 0x00000004b900720c */ /* 0x000fe40003f45270 */
[----:B------:R-:W-:-:S06]  /*149d0*/  CS2R R4, SRZ ;  /* 0x0000000000047805 */ /* 0x000fcc000001ff00 */
[----:B------:R-:W0:Y:S01]  /*149e0*/  @P0 MUFU.RCP R5, R9 ;  /* 0x0000000900050308 */ /* 0x000e220000001000 */
[----:B------:R-:W-:-:S04]  /*149f0*/  PLOP3.LUT P0, PT, PT, PT, PT, 0x8, 0x0 ;  /* 0x000000000000781c */ /* 0x000fc80003f0e170 */
[----:B------:R-:W-:-:S03]  /*14a00*/  @!P2 IMAD R7, R18, 0x40, R194 ;  /* 0x000000401207a824 */ /* 0x000fc600078e02c2 */
[----:B------:R-:W1:Y:S01]  /*14a10*/  @P1 MUFU.RCP R4, R11 ;  /* 0x0000000b00041308 */ /* 0x000e620000001000 */
[----:B------:R-:W-:Y:S02]  /*14a20*/  VIADD R18, R18, 0x1 ;  /* 0x0000000112127836 */ /* 0x000fe40000000000 */
[----:B------:R-:W-:-:S03]  /*14a30*/  @!P2 IMAD R7, R7, 0x4, R2 ;  /* 0x000000040707a824 */ /* 0x000fc600078e0202 */
[----:B------:R-:W-:Y:S02]  /*14a40*/  ISETP.NE.AND P1, PT, R18, 0x2, PT ;  /* 0x000000021200780c */ /* 0x000fe40003f25270 */
[----:B0-----:R0:W-:Y:S02]  /*14a50*/  @!P2 STS [R7+0x28800], R5 ;  /* 0x028800050700a388 */ /* 0x0011e40000000800 */
[----:B------:R-:W-:Y:S01]  /*14a60*/  SEL R2, RZ, 0x1, P1 ;  /* 0x00000001ff027807 */ /* 0x000fe20000800000 */
[-C--:B------:R-:W-:Y:S01]  /*14a70*/  FMUL.FTZ R153, R28, R5.reuse ;  /* 0x000000051c997220 */ /* 0x080fe20000410000 */
[-C--:B------:R-:W-:Y:S01]  /*14a80*/  FMUL.FTZ R152, R36, R5.reuse ;  /* 0x0000000524987220 */ /* 0x080fe20000410000 */
[-C--:B------:R-:W-:Y:S01]  /*14a90*/  FMUL.FTZ R172, R40, R5.reuse ;  /* 0x0000000528ac7220 */ /* 0x080fe20000410000 */
[-C--:B------:R-:W-:Y:S01]  /*14aa0*/  FMUL.FTZ R10, R24, R5.reuse ;  /* 0x00000005180a7220 */ /* 0x080fe20000410000 */
[-C--:B------:R-:W-:Y:S01]  /*14ab0*/  FMUL.FTZ R8, R25, R5.reuse ;  /* 0x0000000519087220 */ /* 0x080fe20000410000 */
[-C--:B------:R-:W-:Y:S01]  /*14ac0*/  FMUL.FTZ R28, R29, R5.reuse ;  /* 0x000000051d1c7220 */ /* 0x080fe20000410000 */
        /* <DEDUP_REMOVED lines=59> */
[-C--:B0-----:R-:W-:Y:S01]  /*14e80*/  FMUL.FTZ R5, R26, R4.reuse ;  /* 0x000000041a057220 */ /* 0x081fe20000410000 */
        /* <DEDUP_REMOVED lines=68> */
.L_x_5840:
[----:B------:R-:W-:Y:S05]  /*152d0*/  BSYNC B7 ;  /* 0x0000000000077941 */ /* 0x000fea0003800000 */
.L_x_5830:
        /* <DEDUP_REMOVED lines=10> */
[----:B------:R-:W-:Y:S01]  /*15380*/  F2FP.F16.F32.PACK_AB R4, R8, R10 ;  /* 0x0000000a0804723e */ /* 0x000fe200000000ff */
[----:B------:R-:W-:Y:S02]  /*15390*/  ULDC.64 UR4, c[0x0][0xc00] ;  /* 0x0003000000047ab9 */ /* 0x000fe40000000a00 */
[----:B------:R-:W4:Y:S01]  /*153a0*/  LDL R50, [R1+0x4c] ;  /* 0x00004c0001327983 */ /* 0x000f220000100800 */
[----:B------:R-:W0:Y:S01]  /*153b0*/  S2R R23, SR_SWINHI ;  /* 0x0000000000177919 */ /* 0x000e220000002f00 */
[----:B------:R-:W-:Y:S02]  /*153c0*/  F2FP.F16.F32.PACK_AB R7, R31, R7 ;  /* 0x000000071f07723e */ /* 0x000fe400000000ff */
[----:B------:R-:W-:Y:S02]  /*153d0*/  F2FP.F16.F32.PACK_AB R5, R6, R5 ;  /* 0x000000050605723e */ /* 0x000fe400000000ff */
[----:B------:R-:W-:-:S02]  /*153e0*/  F2FP.F16.F32.PACK_AB R6, R28, R153 ;  /* 0x000000991c06723e */ /* 0x000fc400000000ff */
[----:B------:R-:W-:Y:S02]  /*153f0*/  MOV R20, R2 ;  /* 0x0000000200147202 */ /* 0x000fe40000000f00 */
[----:B0-----:R-:W-:Y:S02]  /*15400*/  MOV R21, R23 ;  /* 0x0000001700157202 */ /* 0x001fe40000000f00 */
        /* <DEDUP_REMOVED lines=27> */
[----:B------:R-:W-:Y:S01]  /*155c0*/  BAR.SYNC.DEFER_BLOCKING 0x1, 0x100 ;  /* 0x0044000000007b1d */ /* 0x000fe20000010000 */
[----:B---3--:R-:W-:-:S03]  /*155d0*/  IMAD.WIDE R44, R30, 0x2, R20 ;  /* 0x000000021e2c7825 */ /* 0x008fc600078e0214 */
[----:B------:R-:W-:-:S04]  /*155e0*/  LOP3.LUT R23, R44, 0x380, RZ, 0xc0, !PT ;  /* 0x000003802c177812 */ /* 0x000fc800078ec0ff */
[----:B------:R-:W-:Y:S02]  /*155f0*/  SHF.R.U64 R23, R23, 0x3, RZ ;  /* 0x0000000317177819 */ /* 0x000fe400000012ff */
[----:B------:R-:W-:Y:S02]  /*15600*/  MOV R31, R45 ;  /* 0x0000002d001f7202 */ /* 0x000fe40000000f00 */
[----:B------:R-:W-:Y:S02]  /*15610*/  LOP3.LUT R30, R23, R44, RZ, 0x3c, !PT ;  /* 0x0000002c171e7212 */ /* 0x000fe400078e3cff */
[----:B------:R-:W-:Y:S02]  /*15620*/  IADD3 R23, P0, R44, 0x20, RZ ;  /* 0x000000202c177810 */ /* 0x000fe40007f1e0ff */
[----:B------:R-:W-:Y:S02]  /*15630*/  MOV R30, R30 ;  /* 0x0000001e001e7202 */ /* 0x000fe40000000f00 */
[----:B------:R-:W-:-:S04]  /*15640*/  LOP3.LUT R10, R23, 0x380, RZ, 0xc0, !PT ;  /* 0x00000380170a7812 */ /* 0x000fc800078ec0ff */
[----:B------:R-:W-:Y:S01]  /*15650*/  SHF.R.U64 R10, R10, 0x3, RZ ;  /* 0x000000030a0a7819 */ /* 0x000fe200000012ff */
[----:B------:R0:W-:Y:S01]  /*15660*/  STSM.16.M88.4 [R30], R4 ;  /* 0x000000041e007844 */ /* 0x0001e20000000200 */
[----:B------:R-:W-:-:S04]  /*15670*/  IADD3 R49, P1, R44, 0x2060, RZ ;  /* 0x000020602c317810 */ /* 0x000fc80007f3e0ff */
[----:B------:R-:W-:Y:S01]  /*15680*/  LOP3.LUT R48, R49, 0x380, RZ, 0xc0, !PT ;  /* 0x0000038031307812 */ /* 0x000fe200078ec0ff */
[----:B0-----:R-:W-:Y:S01]  /*15690*/  IMAD.X R5, RZ, RZ, R45, P0 ;  /* 0x000000ffff057224 */ /* 0x001fe200000e062d */
[----:B------:R-:W-:-:S04]  /*156a0*/  LOP3.LUT R4, R10, R23, RZ, 0x3c, !PT ;  /* 0x000000170a047212 */ /* 0x000fc800078e3cff */
[----:B------:R-:W-:Y:S02]  /*156b0*/  MOV R12, R4 ;  /* 0x00000004000c7202 */ /* 0x000fe40000000f00 */
[----:B------:R-:W-:Y:S02]  /*156c0*/  IADD3 R5, P3, R44, 0x40, RZ ;  /* 0x000000402c057810 */ /* 0x000fe40007f7e0ff */
[----:B------:R-:W-:Y:S02]  /*156d0*/  F2FP.F16.F32.PACK_AB R10, R14, R152 ;  /* 0x000000980e0a723e */ /* 0x000fe400000000ff */
[----:B------:R-:W-:Y:S02]  /*156e0*/  LOP3.LUT R4, R5, 0x380, RZ, 0xc0, !PT ;  /* 0x0000038005047812 */ /* 0x000fe400078ec0ff */
[----:B------:R-:W-:Y:S02]  /*156f0*/  IADD3 R39, P0, R44, 0x2040, RZ ;  /* 0x000020402c277810 */ /* 0x000fe40007f1e0ff */
[----:B------:R-:W-:-:S02]  /*15700*/  SHF.R.U64 R48, R48, 0x3, RZ ;  /* 0x0000000330307819 */ /* 0x000fc400000012ff */
[----:B------:R-:W-:Y:S02]  /*15710*/  SHF.R.U64 R4, R4, 0x3, RZ ;  /* 0x0000000304047819 */ /* 0x000fe400000012ff */
[C---:B------:R-:W-:Y:S02]  /*15720*/  IADD3 R53, P2, R44.reuse, 0x4000, RZ ;  /* 0x000040002c357810 */ /* 0x040fe40007f5e0ff */
[----:B------:R-:W-:Y:S01]  /*15730*/  IADD3 R7, P4, R44, 0x60, RZ ;  /* 0x000000602c077810 */ /* 0x000fe20007f9e0ff */
[----:B------:R0:W-:Y:S01]  /*15740*/  STSM.16.M88.4 [R12], R8 ;  /* 0x000000080c007844 */ /* 0x0001e20000000200 */
[----:B------:R-:W-:Y:S02]  /*15750*/  LOP3.LUT R38, R39, 0x380, RZ, 0xc0, !PT ;  /* 0x0000038027267812 */ /* 0x000fe400078ec0ff */
[----:B------:R-:W-:Y:S01]  /*15760*/  LOP3.LUT R48, R48, R49, RZ, 0x3c, !PT ;  /* 0x0000003130307212 */ /* 0x000fe200078e3cff */
[----:B------:R-:W-:Y:S01]  /*15770*/  IMAD.X R49, RZ, RZ, R45, P1 ;  /* 0x000000ffff317224 */ /* 0x000fe200008e062d */
[----:B------:R-:W-:-:S02]  /*15780*/  IADD3 R31, P5, R44, 0x2000, RZ ;  /* 0x000020002c1f7810 */ /* 0x000fc40007fbe0ff */
[----:B------:R-:W-:Y:S02]  /*15790*/  IADD3 R35, P6, R44, 0x2020, RZ ;  /* 0x000020202c237810 */ /* 0x000fe40007fde0ff */
[----:B------:R-:W-:Y:S02]  /*157a0*/  LOP3.LUT R52, R53, 0x380, RZ, 0xc0, !PT ;  /* 0x0000038035347812 */ /* 0x000fe400078ec0ff */
[----:B------:R-:W-:Y:S02]  /*157b0*/  LOP3.LUT R6, R7, 0x380, RZ, 0xc0, !PT ;  /* 0x0000038007067812 */ /* 0x000fe400078ec0ff */
[----:B------:R-:W-:Y:S02]  /*157c0*/  SHF.R.U64 R38, R38, 0x3, RZ ;  /* 0x0000000326267819 */ /* 0x000fe400000012ff */
[----:B0-----:R-:W-:Y:S02]  /*157d0*/  LOP3.LUT R8, R4, R5, RZ, 0x3c, !PT ;  /* 0x0000000504087212 */ /* 0x001fe400078e3cff */
[----:B------:R-:W-:-:S02]  /*157e0*/  IADD3 R4, P1, R44, 0x6040, RZ ;  /* 0x000060402c047810 */ /* 0x000fc40007f3e0ff */
[----:B------:R-:W-:Y:S02]  /*157f0*/  LOP3.LUT R30, R31, 0x380, RZ, 0xc0, !PT ;  /* 0x000003801f1e7812 */ /* 0x000fe400078ec0ff */
[----:B------:R-:W-:Y:S02]  /*15800*/  LOP3.LUT R34, R35, 0x380, RZ, 0xc0, !PT ;  /* 0x0000038023227812 */ /* 0x000fe400078ec0ff */
[----:B------:R-:W-:Y:S02]  /*15810*/  SHF.R.U64 R52, R52, 0x3, RZ ;  /* 0x0000000334347819 */ /* 0x000fe400000012ff */
[----:B------:R-:W-:Y:S02]  /*15820*/  SHF.R.U64 R6, R6, 0x3, RZ ;  /* 0x0000000306067819 */ /* 0x000fe400000012ff */
[----:B------:R-:W-:Y:S02]  /*15830*/  LOP3.LUT R5, R4, 0x380, RZ, 0xc0, !PT ;  /* 0x0000038004057812 */ /* 0x000fe400078ec0ff */
[----:B------:R-:W-:Y:S01]  /*15840*/  LOP3.LUT R38, R38, R39, RZ, 0x3c, !PT ;  /* 0x0000002726267212 */ /* 0x000fe200078e3cff */
[----:B------:R-:W-:Y:S01]  /*15850*/  IMAD.X R39, RZ, RZ, R45, P0 ;  /* 0x000000ffff277224 */ /* 0x000fe200000e062d */
[----:B------:R-:W-:-:S02]  /*15860*/  SHF.R.U64 R30, R30, 0x3, RZ ;  /* 0x000000031e1e7819 */ /* 0x000fc400000012ff */
[----:B------:R-:W-:Y:S02]  /*15870*/  SHF.R.U64 R34, R34, 0x3, RZ ;  /* 0x0000000322227819 */ /* 0x000fe400000012ff */
[----:B------:R-:W-:Y:S01]  /*15880*/  LOP3.LUT R52, R52, R53, RZ, 0x3c, !PT ;  /* 0x0000003534347212 */ /* 0x000fe200078e3cff */
[--C-:B------:R-:W-:Y:S01]  /*15890*/  IMAD.X R53, RZ, RZ, R45.reuse, P2 ;  /* 0x000000ffff357224 */ /* 0x100fe200010e062d */
[----:B------:R-:W-:Y:S02]  /*158a0*/  IADD3 R72, P0, R44, 0x6020, RZ ;  /* 0x000060202c487810 */ /* 0x000fe40007f1e0ff */
[----:B------:R-:W-:Y:S02]  /*158b0*/  LOP3.LUT R10, R6, R7, RZ, 0x3c, !PT ;  /* 0x00000007060a7212 */ /* 0x000fe400078e3cff */
[----:B------:R-:W-:Y:S02]  /*158c0*/  SHF.R.U64 R5, R5, 0x3, RZ ;  /* 0x0000000305057819 */ /* 0x000fe400000012ff */
[----:B------:R-:W-:Y:S01]  /*158d0*/  IADD3 R6, P2, R44, 0x6060, RZ ;  /* 0x000060602c067810 */ /* 0x000fe20007f5e0ff */
[--C-:B------:R-:W-:Y:S01]  /*158e0*/  IMAD.X R9, RZ, RZ, R45.reuse, P3 ;  /* 0x000000ffff097224 */ /* 0x100fe200018e062d */
[----:B------:R-:W-:Y:S01]  /*158f0*/  LOP3.LUT R30, R30, R31, RZ, 0x3c, !PT ;  /* 0x0000001f1e1e7212 */ /* 0x000fe200078e3cff */
[--C-:B------:R-:W-:Y:S01]  /*15900*/  IMAD.X R11, RZ, RZ, R45.reuse, P4 ;  /* 0x000000ffff0b7224 */ /* 0x100fe200020e062d */
[----:B------:R-:W-:Y:S01]  /*15910*/  LOP3.LUT R34, R34, R35, RZ, 0x3c, !PT ;  /* 0x0000002322227212 */ /* 0x000fe200078e3cff */
[--C-:B------:R-:W-:Y:S01]  /*15920*/  IMAD.X R31, RZ, RZ, R45.reuse, P5 ;  /* 0x000000ffff1f7224 */ /* 0x100fe200028e062d */
[----:B------:R-:W-:Y:S01]  /*15930*/  LOP3.LUT R73, R72, 0x380, RZ, 0xc0, !PT ;  /* 0x0000038048497812 */ /* 0x000fe200078ec0ff */
[----:B------:R-:W-:Y:S01]  /*15940*/  IMAD.X R35, RZ, RZ, R45, P6 ;  /* 0x000000ffff237224 */ /* 0x000fe200030e062d */
[----:B------:R-:W-:-:S02]  /*15950*/  LOP3.LUT R4, R5, R4, RZ, 0x3c, !PT ;  /* 0x0000000405047212 */ /* 0x000fc400078e3cff */
[C---:B------:R-:W-:Y:S02]  /*15960*/  IADD3 R57, P3, R44.reuse, 0x4020, RZ ;  /* 0x000040202c397810 */ /* 0x040fe40007f7e0ff */
[C---:B------:R-:W-:Y:S02]  /*15970*/  IADD3 R61, P4, R44.reuse, 0x4040, RZ ;  /* 0x000040402c3d7810 */ /* 0x040fe40007f9e0ff */
[C---:B------:R-:W-:Y:S02]  /*15980*/  IADD3 R64, P5, R44.reuse, 0x4060, RZ ;  /* 0x000040602c407810 */ /* 0x040fe40007fbe0ff */
[----:B------:R-:W-:Y:S02]  /*15990*/  IADD3 R68, P6, R44, 0x6000, RZ ;  /* 0x000060002c447810 */ /* 0x000fe40007fde0ff */
[----:B------:R-:W-:Y:S02]  /*159a0*/  LOP3.LUT R5, R6, 0x380, RZ, 0xc0, !PT ;  /* 0x0000038006057812 */ /* 0x000fe400078ec0ff */
[----:B------:R-:W-:-:S02]  /*159b0*/  SHF.R.U64 R73, R73, 0x3, RZ ;  /* 0x0000000349497819 */ /* 0x000fc400000012ff */
[----:B------:R-:W-:Y:S02]  /*159c0*/  LOP3.LUT R56, R57, 0x380, RZ, 0xc0, !PT ;  /* 0x0000038039387812 */ /* 0x000fe400078ec0ff */
[----:B------:R-:W-:Y:S02]  /*159d0*/  LOP3.LUT R60, R61, 0x380, RZ, 0xc0, !PT ;  /* 0x000003803d3c7812 */ /* 0x000fe400078ec0ff */
[----:B------:R-:W-:Y:S02]  /*159e0*/  LOP3.LUT R65, R64, 0x380, RZ, 0xc0, !PT ;  /* 0x0000038040417812 */ /* 0x000fe400078ec0ff */
[----:B------:R-:W-:Y:S02]  /*159f0*/  LOP3.LUT R69, R68, 0x380, RZ, 0xc0, !PT ;  /* 0x0000038044457812 */ /* 0x000fe400078ec0ff */
[----:B------:R-:W-:Y:S02]  /*15a00*/  SHF.R.U64 R5, R5, 0x3, RZ ;  /* 0x0000000305057819 */ /* 0x000fe400000012ff */
[----:B------:R-:W-:Y:S01]  /*15a10*/  LOP3.LUT R72, R73, R72, RZ, 0x3c, !PT ;  /* 0x0000004849487212 */ /* 0x000fe200078e3cff */
[--C-:B------:R-:W-:Y:S01]  /*15a20*/  IMAD.X R73, RZ, RZ, R45.reuse, P0 ;  /* 0x000000ffff497224 */ /* 0x100fe200000e062d */
[----:B------:R-:W-:Y:S01]  /*15a30*/  SHF.R.U64 R56, R56, 0x3, RZ ;  /* 0x0000000338387819 */ /* 0x000fe200000012ff */
[----:B------:R-:W-:Y:S01]  /*15a40*/  IMAD.X R7, RZ, RZ, R45, P2 ;  /* 0x000000ffff077224 */ /* 0x000fe200010e062d */
[----:B------:R-:W-:-:S02]  /*15a50*/  SHF.R.U64 R60, R60, 0x3, RZ ;  /* 0x000000033c3c7819 */ /* 0x000fc400000012ff */
[----:B------:R-:W-:Y:S02]  /*15a60*/  SHF.R.U64 R65, R65, 0x3, RZ ;  /* 0x0000000341417819 */ /* 0x000fe400000012ff */
[----:B------:R-:W-:Y:S02]  /*15a70*/  SHF.R.U64 R69, R69, 0x3, RZ ;  /* 0x0000000345457819 */ /* 0x000fe400000012ff */
[----:B------:R-:W-:Y:S01]  /*15a80*/  LOP3.LUT R6, R5, R6, RZ, 0x3c, !PT ;  /* 0x0000000605067212 */ /* 0x000fe200078e3cff */
[----:B------:R-:W-:Y:S01]  /*15a90*/  IMAD.X R5, RZ, RZ, R45, P1 ;  /* 0x000000ffff057224 */ /* 0x000fe200008e062d */
[----:B------:R-:W-:Y:S02]  /*15aa0*/  MOV R23, R30 ;  /* 0x0000001e00177202 */ /* 0x000fe40000000f00 */
[----:B------:R-:W-:Y:S02]  /*15ab0*/  ISETP.NE.U32.AND P0, PT, RZ, UR4, PT ;  /* 0x00000004ff007c0c */ /* 0x000fe4000bf05070 */
[----:B------:R-:W-:-:S02]  /*15ac0*/  MOV R8, R8 ;  /* 0x0000000800087202 */ /* 0x000fc40000000f00 */
[----:B--2---:R-:W-:Y:S02]  /*15ad0*/  MOV R24, R34 ;  /* 0x0000002200187202 */ /* 0x004fe40000000f00 */
[----:B------:R-:W-:Y:S02]  /*15ae0*/  F2FP.F16.F32.PACK_AB R30, R167, R171 ;  /* 0x000000aba71e723e */ /* 0x000fe400000000ff */
[----:B------:R-:W-:Y:S02]  /*15af0*/  F2FP.F16.F32.PACK_AB R31, R47, R46 ;  /* 0x0000002e2f1f723e */ /* 0x000fe400000000ff */
[----:B------:R-:W-:Y:S02]  /*15b00*/  MOV R10, R10 ;  /* 0x0000000a000a7202 */ /* 0x000fe40000000f00 */
[----:B------:R-:W-:Y:S02]  /*15b10*/  F2FP.F16.F32.PACK_AB R34, R163, R166 ;  /* 0x000000a6a322723e */ /* 0x000fe400000000ff */
[----:B------:R-:W-:-:S02]  /*15b20*/  F2FP.F16.F32.PACK_AB R35, R55, R54 ;  /* 0x000000363723723e */ /* 0x000fc400000000ff */
[----:B------:R-:W-:Y:S02]  /*15b30*/  LOP3.LUT R56, R56, R57, RZ, 0x3c, !PT ;  /* 0x0000003938387212 */ /* 0x000fe400078e3cff */
[----:B------:R-:W-:Y:S01]  /*15b40*/  LOP3.LUT R60, R60, R61, RZ, 0x3c, !PT ;  /* 0x0000003d3c3c7212 */ /* 0x000fe200078e3cff */
[--C-:B------:R-:W-:Y:S01]  /*15b50*/  IMAD.X R61, RZ, RZ, R45.reuse, P4 ;  /* 0x000000ffff3d7224 */ /* 0x100fe200020e062d */
[----:B------:R-:W-:Y:S01]  /*15b60*/  LOP3.LUT R64, R65, R64, RZ, 0x3c, !PT ;  /* 0x0000004041407212 */ /* 0x000fe200078e3cff */
[--C-:B------:R-:W-:Y:S01]  /*15b70*/  IMAD.X R65, RZ, RZ, R45.reuse, P5 ;  /* 0x000000ffff417224 */ /* 0x100fe200028e062d */
[----:B------:R-:W-:Y:S01]  /*15b80*/  LOP3.LUT R68, R69, R68, RZ, 0x3c, !PT ;  /* 0x0000004445447212 */ /* 0x000fe200078e3cff */
[----:B------:R-:W-:Y:S01]  /*15b90*/  IMAD.X R69, RZ, RZ, R45, P6 ;  /* 0x000000ffff457224 */ /* 0x000fe200030e062d */
[----:B------:R-:W-:Y:S01]  /*15ba0*/  ISETP.NE.AND.EX P0, PT, RZ, UR5, PT, P0 ;  /* 0x00000005ff007c0c */ /* 0x000fe2000bf05300 */
[----:B------:R-:W-:Y:S01]  /*15bb0*/  ULDC.64 UR4, c[0x0][0xc08] ;  /* 0x0003020000047ab9 */ /* 0x000fe20000000a00 */
[----:B------:R-:W-:Y:S01]  /*15bc0*/  IADD3.X R57, RZ, R45, RZ, P3, !PT ;  /* 0x0000002dff397210 */ /* 0x000fe20001ffe4ff */
[----:B------:R0:W-:Y:S01]  /*15bd0*/  STSM.16.M88.4 [R8], R28 ;  /* 0x0000001c08007844 */ /* 0x0001e20000000200 */
[----:B------:R-:W-:-:S02]  /*15be0*/  MOV R44, R4 ;  /* 0x00000004002c7202 */ /* 0x000fc40000000f00 */
[----:B------:R-:W-:Y:S01]  /*15bf0*/  MOV R45, R6 ;  /* 0x00000006002d7202 */ /* 0x000fe20000000f00 */
[----:B------:R2:W-:Y:S01]  /*15c00*/  STSM.16.M88.4 [R10], R32 ;  /* 0x000000200a007844 */ /* 0x0005e20000000200 */
[----:B------:R-:W-:Y:S02]  /*15c10*/  F2FP.F16.F32.PACK_AB R4, R161, R164 ;  /* 0x000000a4a104723e */ /* 0x000fe400000000ff */
[----:B------:R-:W-:Y:S02]  /*15c20*/  F2FP.F16.F32.PACK_AB R5, R59, R58 ;  /* 0x0000003a3b05723e */ /* 0x000fe400000000ff */
[----:B------:R-:W-:Y:S02]  /*15c30*/  F2FP.F16.F32.PACK_AB R6, R159, R162 ;  /* 0x000000a29f06723e */ /* 0x000fe400000000ff */
[----:B------:R-:W-:Y:S02]  /*15c40*/  F2FP.F16.F32.PACK_AB R7, R63, R62 ;  /* 0x0000003e3f07723e */ /* 0x000fe400000000ff */
[----:B------:R-:W-:-:S02]  /*15c50*/  ISETP.NE.U32.AND P6, PT, RZ, UR4, PT ;  /* 0x00000004ff007c0c */ /* 0x000fc4000bfc5070 */
[----:B------:R-:W-:Y:S02]  /*15c60*/  F2FP.F16.F32.PACK_AB R9, R67, R66 ;  /* 0x000000424309723e */ /* 0x000fe400000000ff */
[----:B0-----:R-:W-:Y:S02]  /*15c70*/  F2FP.F16.F32.PACK_AB R8, R157, R160 ;  /* 0x000000a09d08723e */ /* 0x001fe400000000ff */
[----:B------:R-:W-:Y:S02]  /*15c80*/  F2FP.F16.F32.PACK_AB R11, R71, R70 ;  /* 0x00000046470b723e */ /* 0x000fe400000000ff */
[----:B--2---:R-:W-:Y:S02]  /*15c90*/  F2FP.F16.F32.PACK_AB R10, R155, R158 ;  /* 0x0000009e9b0a723e */ /* 0x004fe400000000ff */
[----:B------:R-:W-:Y:S02]  /*15ca0*/  MOV R38, R38 ;  /* 0x0000002600267202 */ /* 0x000fe40000000f00 */
[----:B------:R-:W-:-:S02]  /*15cb0*/  F2FP.F16.F32.PACK_AB R12, R154, R156 ;  /* 0x0000009c9a0c723e */ /* 0x000fc400000000ff */
[----:B------:R-:W-:Y:S01]  /*15cc0*/  F2FP.F16.F32.PACK_AB R14, R77, R76 ;  /* 0x0000004c4d0e723e */ /* 0x000fe200000000ff */
[----:B------:R-:W-:Y:S01]  /*15cd0*/  STSM.16.M88.4 [R23], R4 ;  /* 0x0000000417007844 */ /* 0x000fe20000000200 */
[----:B------:R-:W-:Y:S02]  /*15ce0*/  ISETP.NE.AND.EX P6, PT, RZ, UR5, PT, P6 ;  /* 0x00000005ff007c0c */ /* 0x000fe4000bfc5360 */
[----:B------:R-:W-:Y:S01]  /*15cf0*/  MOV R48, R48 ;  /* 0x0000003000307202 */ /* 0x000fe20000000f00 */
[----:B------:R-:W-:Y:S01]  /*15d00*/  STSM.16.M88.4 [R24], R8 ;  /* 0x0000000818007844 */ /* 0x000fe20000000200 */
[----:B------:R-:W-:Y:S02]  /*15d10*/  F2FP.F16.F32.PACK_AB R28, R81, R80 ;  /* 0x00000050511c723e */ /* 0x000fe400000000ff */
[----:B------:R-:W-:Y:S01]  /*15d20*/  F2FP.F16.F32.PACK_AB R29, R83, R82 ;  /* 0x00000052531d723e */ /* 0x000fe200000000ff */
[----:B------:R0:W-:Y:S01]  /*15d30*/  STSM.16.M88.4 [R38], R12 ;  /* 0x0000000c26007844 */ /* 0x0001e20000000200 */
[----:B------:R-:W-:-:S02]  /*15d40*/  F2FP.F16.F32.PACK_AB R30, R85, R84 ;  /* 0x00000054551e723e */ /* 0x000fc400000000ff */
[----:B------:R-:W-:Y:S02]  /*15d50*/  F2FP.F16.F32.PACK_AB R31, R87, R86 ;  /* 0x00000056571f723e */ /* 0x000fe400000000ff */
[----:B------:R-:W-:Y:S02]  /*15d60*/  MOV R52, R52 ;  /* 0x0000003400347202 */ /* 0x000fe40000000f00 */
[----:B------:R-:W-:Y:S02]  /*15d70*/  F2FP.F16.F32.PACK_AB R32, R89, R88 ;  /* 0x000000585920723e */ /* 0x000fe400000000ff */
[----:B------:R-:W-:Y:S02]  /*15d80*/  F2FP.F16.F32.PACK_AB R33, R91, R90 ;  /* 0x0000005a5b21723e */ /* 0x000fe400000000ff */
[----:B------:R-:W-:Y:S02]  /*15d90*/  F2FP.F16.F32.PACK_AB R34, R93, R92 ;  /* 0x0000005c5d22723e */ /* 0x000fe400000000ff */
[----:B------:R-:W-:-:S02]  /*15da0*/  F2FP.F16.F32.PACK_AB R35, R95, R94 ;  /* 0x0000005e5f23723e */ /* 0x000fc400000000ff */
[----:B------:R-:W-:Y:S01]  /*15db0*/  MOV R56, R56 ;  /* 0x0000003800387202 */ /* 0x000fe20000000f00 */
[----:B0-----:R-:W4:Y:S01]  /*15dc0*/  LDC.64 R12, c[0x0][0xc00] ;  /* 0x00030000ff0c7b82 */ /* 0x001f220000000a00 */
[----:B------:R-:W-:Y:S02]  /*15dd0*/  F2FP.F16.F32.PACK_AB R38, R101, R100 ;  /* 0x000000646526723e */ /* 0x000fe400000000ff */
[----:B------:R-:W-:Y:S02]  /*15de0*/  F2FP.F16.F32.PACK_AB R39, R103, R102 ;  /* 0x000000666727723e */ /* 0x000fe400000000ff */
[----:B------:R-:W-:Y:S01]  /*15df0*/  MOV R60, R60 ;  /* 0x0000003c003c7202 */ /* 0x000fe20000000f00 */
[----:B------:R-:W-:Y:S01]  /*15e00*/  STSM.16.M88.4 [R48], R28 ;  /* 0x0000001c30007844 */ /* 0x000fe20000000200 */
[----:B------:R-:W-:Y:S02]  /*15e10*/  MOV R64, R64 ;  /* 0x0000004000407202 */ /* 0x000fe40000000f00 */
[----:B------:R-:W-:-:S02]  /*15e20*/  F2FP.F16.F32.PACK_AB R4, R113, R112 ;  /* 0x000000707104723e */ /* 0x000fc400000000ff */
[----:B------:R-:W-:Y:S02]  /*15e30*/  F2FP.F16.F32.PACK_AB R5, R115, R114 ;  /* 0x000000727305723e */ /* 0x000fe400000000ff */
[----:B------:R-:W-:Y:S02]  /*15e40*/  F2FP.F16.F32.PACK_AB R6, R117, R116 ;  /* 0x000000747506723e */ /* 0x000fe400000000ff */
[----:B------:R-:W-:Y:S01]  /*15e50*/  F2FP.F16.F32.PACK_AB R7, R119, R118 ;  /* 0x000000767707723e */ /* 0x000fe200000000ff */
[----:B------:R-:W-:Y:S01]  /*15e60*/  STSM.16.M88.4 [R52], R32 ;  /* 0x0000002034007844 */ /* 0x000fe20000000200 */
[----:B------:R-:W-:Y:S02]  /*15e70*/  MOV R68, R68 ;  /* 0x0000004400447202 */ /* 0x000fe40000000f00 */
[----:B------:R-:W-:Y:S02]  /*15e80*/  F2FP.F16.F32.PACK_AB R8, R121, R120 ;  /* 0x000000787908723e */ /* 0x000fe400000000ff */
[----:B------:R-:W-:-:S02]  /*15e90*/  F2FP.F16.F32.PACK_AB R9, R123, R122 ;  /* 0x0000007a7b09723e */ /* 0x000fc400000000ff */
[----:B------:R-:W-:Y:S02]  /*15ea0*/  F2FP.F16.F32.PACK_AB R10, R125, R124 ;  /* 0x0000007c7d0a723e */ /* 0x000fe400000000ff */
[----:B------:R-:W-:Y:S01]  /*15eb0*/  F2FP.F16.F32.PACK_AB R11, R127, R126 ;  /* 0x0000007e7f0b723e */ /* 0x000fe200000000ff */
[----:B------:R-:W-:Y:S01]  /*15ec0*/  STSM.16.M88.4 [R56], R36 ;  /* 0x0000002438007844 */ /* 0x000fe20000000200 */
[----:B------:R-:W-:-:S03]  /*15ed0*/  MOV R72, R72 ;  /* 0x0000004800487202 */ /* 0x000fc60000000f00 */
[----:B------:R-:W-:Y:S04]  /*15ee0*/  STSM.16.M88.4 [R60], R40 ;  /* 0x000000283c007844 */ /* 0x000fe80000000200 */
[----:B------:R-:W-:Y:S04]  /*15ef0*/  STSM.16.M88.4 [R64], R4 ;  /* 0x0000000440007844 */ /* 0x000fe80000000200 */
[----:B------:R0:W-:Y:S04]  /*15f00*/  STSM.16.M88.4 [R68], R8 ;  /* 0x0000000844007844 */ /* 0x0001e80000000200 */
[----:B------:R-:W-:Y:S04]  /*15f10*/  STSM.16.M88.4 [R72], R128 ;  /* 0x0000008048007844 */ /* 0x000fe80000000200 */
[----:B------:R-:W-:Y:S04]  /*15f20*/  STSM.16.M88.4 [R44], R136 ;  /* 0x000000882c007844 */ /* 0x000fe80000000200 */
[----:B------:R2:W-:Y:S01]  /*15f30*/  STSM.16.M88.4 [R45], R144 ;  /* 0x000000902d007844 */ /* 0x0005e20000000200 */
[----:B0-----:R-:W0:Y:S01]  /*15f40*/  @P6 LDC.64 R10, c[0x0][0xc08] ;  /* 0x00030200ff0a6b82 */ /* 0x001e220000000a00 */
[----:B------:R-:W-:Y:S01]  /*15f50*/  ULDC UR4, c[0x0][0xa88] ;  /* 0x0002a20000047ab9 */ /* 0x000fe20000000800 */
[----:B------:R-:W-:-:S02]  /*15f60*/  IMAD.MOV.U32 R24, RZ, RZ, RZ ;  /* 0x000000ffff187224 */ /* 0x000fc400078e00ff */
[----:B------:R-:W-:Y:S02]  /*15f70*/  IMAD.U32 R23, RZ, RZ, UR4 ;  /* 0x00000004ff177e24 */ /* 0x000fe4000f8e00ff */
[C---:B----4-:R-:W-:Y:S02]  /*15f80*/  IMAD.WIDE R6, R50.reuse, 0x4, R12 ;  /* 0x0000000432067825 */ /* 0x050fe400078e020c */
[----:B------:R-:W-:Y:S02]  /*15f90*/  BAR.SYNC.DEFER_BLOCKING 0x1, 0x100 ;  /* 0x0044000000007b1d */ /* 0x000fe40000010000 */
[----:B0-----:R-:W-:-:S04]  /*15fa0*/  @P6 IMAD.WIDE R10, R50, 0x4, R10 ;  /* 0x00000004320a6825 */ /* 0x001fc800078e020a */
[----:B------:R0:W5:Y:S04]  /*15fb0*/  @P0 LDG.E R24, desc[UR40][R6.64] ;  /* 0x0000002806180981 */ /* 0x000168000c1e1900 */
[----:B------:R0:W5:Y:S01]  /*15fc0*/  @P6 LDG.E R23, desc[UR40][R10.64] ;  /* 0x000000280a176981 */ /* 0x000162000c1e1900 */
[----:B------:R-:W3:Y:S02]  /*15fd0*/  S2R R97, SR_TID.X ;  /* 0x0000000000617919 */ /* 0x000ee40000002100 */
[----:B---3--:R-:W-:-:S05]  /*15fe0*/  VIADD R97, R97, 0xffffff80 ;  /* 0xffffff8061617836 */ /* 0x008fca0000000000 */
[----:B------:R-:W-:-:S04]  /*15ff0*/  SHF.R.S32.HI R98, RZ, 0x1f, R97 ;  /* 0x0000001fff627819 */ /* 0x000fc80000011461 */
[----:B------:R-:W-:-:S04]  /*16000*/  LEA.HI R98, R98, R97, RZ, 0x3 ;  /* 0x0000006162627211 */ /* 0x000fc800078f18ff */
[----:B------:R-:W-:-:S04]  /*16010*/  SHF.R.S32.HI R98, RZ, 0x3, R98 ;  /* 0x00000003ff627819 */ /* 0x000fc80000011462 */
[----:B------:R-:W-:-:S05]  /*16020*/  LEA R5, R98, R204, 0x6 ;  /* 0x000000cc62057211 */ /* 0x000fca00078e30ff */
        /* <DEDUP_REMOVED lines=21> */
[C---:B------:R-:W-:Y:S02]  /*16180*/  IADD3 R37, P5, R4.reuse, 0x5000, RZ ;  /* 0x0000500004257810 */ /* 0x040fe40007fbe0ff */
[----:B------:R-:W-:-:S02]  /*16190*/  IADD3 R41, P1, R4, 0x6000, RZ ;  /* 0x0000600004297810 */ /* 0x000fc40007f3e0ff */
[C---:B--2---:R-:W-:Y:S02]  /*161a0*/  IADD3 R45, P2, R4.reuse, 0x7000, RZ ;  /* 0x00007000042d7810 */ /* 0x044fe40007f5e0ff */
[C---:B------:R-:W-:Y:S02]  /*161b0*/  IADD3 R49, P3, R4.reuse, 0x8000, RZ ;  /* 0x0000800004317810 */ /* 0x040fe40007f7e0ff */
[----:B------:R-:W-:Y:S02]  /*161c0*/  IADD3 R53, P4, R4, 0x9000, RZ ;  /* 0x0000900004357810 */ /* 0x000fe40007f9e0ff */
[----:B------:R-:W-:Y:S02]  /*161d0*/  P2R R14, PR, RZ, 0x20 ;  /* 0x00000020ff0e7803 */ /* 0x000fe40000000000 */
[----:B------:R-:W-:Y:S02]  /*161e0*/  LOP3.LUT R36, R37, 0x380, RZ, 0xc0, !PT ;  /* 0x0000038025247812 */ /* 0x000fe400078ec0ff */
[----:B------:R-:W-:-:S02]  /*161f0*/  LOP3.LUT R40, R41, 0x380, RZ, 0xc0, !PT ;  /* 0x0000038029287812 */ /* 0x000fc400078ec0ff */
[----:B------:R-:W-:Y:S02]  /*16200*/  LOP3.LUT R44, R45, 0x380, RZ, 0xc0, !PT ;  /* 0x000003802d2c7812 */ /* 0x000fe400078ec0ff */
[----:B------:R-:W-:Y:S02]  /*16210*/  LOP3.LUT R48, R49, 0x380, RZ, 0xc0, !PT ;  /* 0x0000038031307812 */ /* 0x000fe400078ec0ff */
[----:B------:R-:W-:Y:S02]  /*16220*/  LOP3.LUT R52, R53, 0x380, RZ, 0xc0, !PT ;  /* 0x0000038035347812 */ /* 0x000fe400078ec0ff */
[----:B------:R-:W-:Y:S02]  /*16230*/  IADD3 R57, P5, R4, 0xa000, RZ ;  /* 0x0000a00004397810 */ /* 0x000fe40007fbe0ff */
[----:B------:R-:W-:Y:S02]  /*16240*/  SHF.R.U64 R36, R36, 0x3, RZ ;  /* 0x0000000324247819 */ /* 0x000fe400000012ff */
[----:B------:R-:W-:-:S02]  /*16250*/  SHF.R.U64 R40, R40, 0x3, RZ ;  /* 0x0000000328287819 */ /* 0x000fc400000012ff */
[----:B------:R-:W-:Y:S02]  /*16260*/  LOP3.LUT R56, R57, 0x380, RZ, 0xc0, !PT ;  /* 0x0000038039387812 */ /* 0x000fe400078ec0ff */
[----:B------:R-:W-:Y:S02]  /*16270*/  SHF.R.U64 R44, R44, 0x3, RZ ;  /* 0x000000032c2c7819 */ /* 0x000fe400000012ff */
[----:B------:R-:W-:Y:S02]  /*16280*/  SHF.R.U64 R48, R48, 0x3, RZ ;  /* 0x0000000330307819 */ /* 0x000fe400000012ff */
[----:B------:R-:W-:Y:S02]  /*16290*/  SHF.R.U64 R52, R52, 0x3, RZ ;  /* 0x0000000334347819 */ /* 0x000fe400000012ff */
[----:B------:R-:W-:Y:S02]  /*162a0*/  LOP3.LUT R36, R36, R37, RZ, 0x3c, !PT ;  /* 0x0000002524247212 */ /* 0x000fe400078e3cff */
[----:B------:R-:W-:-:S02]  /*162b0*/  LOP3.LUT R40, R40, R41, RZ, 0x3c, !PT ;  /* 0x0000002928287212 */ /* 0x000fc400078e3cff */
[----:B------:R-:W-:Y:S02]  /*162c0*/  LOP3.LUT R44, R44, R45, RZ, 0x3c, !PT ;  /* 0x0000002d2c2c7212 */ /* 0x000fe400078e3cff */
[----:B------:R-:W-:Y:S02]  /*162d0*/  LOP3.LUT R48, R48, R49, RZ, 0x3c, !PT ;  /* 0x0000003130307212 */ /* 0x000fe400078e3cff */
[----:B------:R-:W-:Y:S02]  /*162e0*/  LOP3.LUT R52, R52, R53, RZ, 0x3c, !PT ;  /* 0x0000003534347212 */ /* 0x000fe400078e3cff */
[----:B------:R-:W-:Y:S01]  /*162f0*/  SHF.R.U64 R56, R56, 0x3, RZ ;  /* 0x0000000338387819 */ /* 0x000fe200000012ff */
[----:B0-----:R-:W-:Y:S06]  /*16300*/  @P6 BRA `(.L_x_5987) ;  /* 0x0000000000106947 */ /* 0x001fec0003800000 */
[----:B------:R-:W-:Y:S05]  /*16310*/  @!P0 BRA `(.L_x_5987) ;  /* 0x00000000000c8947 */ /* 0x000fea0003800000 */
[----:B------:R-:W2:Y:S04]  /*16320*/  LDG.E R10, desc[UR40][R6.64] ;  /* 0x00000028060a7981 */ /* 0x000ea8000c1e1900 */
[----:B-----5:R-:W2:Y:S02]  /*16330*/  LDG.E R23, desc[UR40][R6.64+0x4] ;  /* 0x0000042806177981 */ /* 0x020ea4000c1e1900 */
[----:B--2---:R-:W-:-:S07]  /*16340*/  IMAD.IADD R23, R23, 0x1, -R10 ;  /* 0x0000000117177824 */ /* 0x004fce00078e0a0a */
.L_x_5987:
[----:B------:R-:W2:Y:S01]  /*16350*/  LDL R86, [R1+0x48] ;  /* 0x0000480001567983 */ /* 0x000ea20000100800 */
[----:B------:R-:W-:Y:S01]  /*16360*/  ISETP.NE.AND P6, PT, R14, RZ, PT ;  /* 0x000000ff0e00720c */ /* 0x000fe20003fc5270 */
[----:B------:R-:W0:Y:S02]  /*16370*/  S2R R7, SR_TID.X ;  /* 0x0000000000077919 */ /* 0x000e240000002100 */
[----:B0-----:R-:W-:-:S05]  /*16380*/  VIADD R7, R7, 0xffffff80 ;  /* 0xffffff8007077836 */ /* 0x001fca0000000000 */
[----:B------:R-:W-:-:S04]  /*16390*/  SHF.R.S32.HI R6, RZ, 0x1f, R7 ;  /* 0x0000001fff067819 */ /* 0x000fc80000011407 */
[----:B------:R-:W-:-:S04]  /*163a0*/  LEA.HI R6, R6, R7, RZ, 0x7 ;  /* 0x0000000706067211 */ /* 0x000fc800078f38ff */
[----:B------:R-:W-:-:S06]  /*163b0*/  SHF.R.S32.HI R6, RZ, 0x7, R6 ;  /* 0x00000007ff067819 */ /* 0x000fcc0000011406 */
[----:B------:R-:W0:Y:S01]  /*163c0*/  SHFL.IDX PT, R6, R6, RZ, 0x1f ;  /* 0x00001fff06067589 */ /* 0x000e2200000e0000 */
[--C-:B------:R-:W-:Y:S01]  /*163d0*/  IMAD.X R53, RZ, RZ, R5.reuse, P4 ;  /* 0x000000ffff357224 */ /* 0x100fe200020e0605 */
[----:B------:R-:W-:Y:S01]  /*163e0*/  LOP3.LUT R56, R56, R57, RZ, 0x3c, !PT ;  /* 0x0000003938387212 */ /* 0x000fe200078e3cff */
[--C-:B------:R-:W-:Y:S01]  /*163f0*/  IMAD.X R37, RZ, RZ, R5.reuse, P6 ;  /* 0x000000ffff257224 */ /* 0x100fe200030e0605 */
[----:B------:R-:W-:Y:S01]  /*16400*/  IADD3.X R41, RZ, R5, RZ, P1, !PT ;  /* 0x00000005ff297210 */ /* 0x000fe20000ffe4ff */
[--C-:B------:R-:W-:Y:S01]  /*16410*/  IMAD.X R45, RZ, RZ, R5.reuse, P2 ;  /* 0x000000ffff2d7224 */ /* 0x100fe200010e0605 */
[C---:B------:R-:W-:Y:S01]  /*16420*/  IADD3 R61, P6, R4.reuse, 0xb000, RZ ;  /* 0x0000b000043d7810 */ /* 0x040fe20007fde0ff */
[--C-:B------:R-:W-:Y:S01]  /*16430*/  IMAD.X R49, RZ, RZ, R5.reuse, P3 ;  /* 0x000000ffff317224 */ /* 0x100fe200018e0605 */
[C---:B------:R-:W-:Y:S01]  /*16440*/  IADD3 R65, P1, R4.reuse, 0xc000, RZ ;  /* 0x0000c00004417810 */ /* 0x040fe20007f3e0ff */
[----:B------:R-:W-:Y:S01]  /*16450*/  IMAD.X R57, RZ, RZ, R5, P5 ;  /* 0x000000ffff397224 */ /* 0x000fe200028e0605 */
[----:B------:R-:W-:-:S02]  /*16460*/  IADD3 R69, P2, R4, 0xd000, RZ ;  /* 0x0000d00004457810 */ /* 0x000fc40007f5e0ff */
[C---:B------:R-:W-:Y:S02]  /*16470*/  IADD3 R73, P3, R4.reuse, 0xe000, RZ ;  /* 0x0000e00004497810 */ /* 0x040fe40007f7e0ff */
[----:B------:R-:W-:Y:S02]  /*16480*/  IADD3 R7, P5, R4, 0xf000, RZ ;  /* 0x0000f00004077810 */ /* 0x000fe40007fbe0ff */
[----:B------:R-:W-:Y:S02]  /*16490*/  LOP3.LUT R60, R61, 0x380, RZ, 0xc0, !PT ;  /* 0x000003803d3c7812 */ /* 0x000fe400078ec0ff */
[----:B------:R-:W-:Y:S02]  /*164a0*/  LOP3.LUT R64, R65, 0x380, RZ, 0xc0, !PT ;  /* 0x0000038041407812 */ /* 0x000fe400078ec0ff */
[----:B0-----:R-:W-:Y:S02]  /*164b0*/  ISETP.NE.AND P4, PT, R6, RZ, PT ;  /* 0x000000ff0600720c */ /* 0x001fe40003f85270 */
        /* <DEDUP_REMOVED lines=10> */
[----:B------:R-:W-:Y:S02]  /*16560*/  SHF.R.S32.HI R80, RZ, 0x1f, R50 ;  /* 0x0000001fff507819 */ /* 0x000fe40000011432 */
        /* <DEDUP_REMOVED lines=9> */
[----:B------:R-:W-:Y:S02]  /*16600*/  IADD3.X R77, RZ, R5, RZ, P5, !PT ;  /* 0x00000005ff4d7210 */ /* 0x000fe40002ffe4ff */
[----:B------:R-:W-:Y:S02]  /*16610*/  LOP3.LUT R76, R6, R7, RZ, 0x3c, !PT ;  /* 0x00000007064c7212 */ /* 0x000fe400078e3cff */
[----:B------:R-:W-:Y:S02]  /*16620*/  SEL R81, R50, RZ, !P0 ;  /* 0x000000ff32517207 */ /* 0x000fe40004000000 */
[----:B------:R-:W-:Y:S02]  /*16630*/  SEL R80, R80, RZ, !P0 ;  /* 0x000000ff50507207 */ /* 0x000fe40004000000 */
[----:B-----5:R-:W-:Y:S02]  /*16640*/  SHF.R.S32.HI R21, RZ, 0x1f, R24 ;  /* 0x0000001fff157819 */ /* 0x020fe40000011418 */
[----:B--2---:R-:W-:Y:S01]  /*16650*/  SHF.R.S32.HI R82, RZ, 0x1f, R86 ;  /* 0x0000001fff527819 */ /* 0x004fe20000011456 */
[----:B------:R-:W-:Y:S06]  /*16660*/  @P4 BRA `(.L_x_5988) ;  /* 0x0000000000b44947 */ /* 0x000fec0003800000 */
[----:B------:R-:W0:Y:S01]  /*16670*/  LDC R30, c[0x0][0xbe8] ;  /* 0x0002fa00ff1e7b82 */ /* 0x000e220000000800 */
[----:B------:R-:W-:Y:S01]  /*16680*/  ULDC.64 UR4, c[0x0][0xb90] ;  /* 0x0002e40000047ab9 */ /* 0x000fe20000000a00 */
[----:B------:R-:W-:Y:S02]  /*16690*/  IMAD.IADD R14, R229, 0x1, R195 ;  /* 0x00000001e50e7824 */ /* 0x000fe400078e02c3 */
[----:B------:R-:W-:Y:S02]  /*166a0*/  IMAD R10, R82, UR4, RZ ;  /* 0x00000004520a7c24 */ /* 0x000fe4000f8e02ff */
[----:B------:R-:W-:Y:S02]  /*166b0*/  IMAD.MOV.U32 R20, RZ, RZ, R24 ;  /* 0x000000ffff147224 */ /* 0x000fe400078e0018 */
[C---:B------:R-:W-:Y:S02]  /*166c0*/  IMAD R15, R86.reuse, UR5, R10 ;  /* 0x00000005560f7c24 */ /* 0x040fe4000f8e020a */
[----:B------:R-:W-:Y:S01]  /*166d0*/  IMAD.WIDE.U32 R6, R86, UR4, R20 ;  /* 0x0000000456067c25 */ /* 0x000fe2000f8e0014 */
[----:B------:R-:W-:-:S03]  /*166e0*/  ULDC.64 UR4, c[0x0][0xb98] ;  /* 0x0002e60000047ab9 */ /* 0x000fc60000000a00 */
[----:B------:R-:W-:Y:S02]  /*166f0*/  IMAD.IADD R7, R7, 0x1, R15 ;  /* 0x0000000107077824 */ /* 0x000fe400078e020f */
[----:B------:R-:W-:Y:S02]  /*16700*/  IMAD.IADD R34, R194, 0x1, R195 ;  /* 0x00000001c2227824 */ /* 0x000fe400078e02c3 */
[----:B------:R-:W-:Y:S01]  /*16710*/  IMAD.WIDE.U32 R6, R81, UR4, R6 ;  /* 0x0000000451067c25 */ /* 0x000fe2000f8e0006 */
[----:B0-----:R-:W-:-:S13]  /*16720*/  ISETP.NE.AND P0, PT, R30, 0x1, PT ;  /* 0x000000011e00780c */ /* 0x001fda0003f05270 */
[----:B------:R-:W0:Y:S08]  /*16730*/  @P0 LDC R11, c[0x0][0xbec] ;  /* 0x0002fb00ff0b0b82 */ /* 0x000e300000000800 */
[----:B------:R-:W2:Y:S01]  /*16740*/  @P0 LDC R31, c[0x0][0xbf0] ;  /* 0x0002fc00ff1f0b82 */ /* 0x000ea20000000800 */
[----:B0-----:R-:W-:-:S04]  /*16750*/  @P0 IMAD.HI.U32 R10, R14, R11, RZ ;  /* 0x0000000b0e0a0227 */ /* 0x001fc800078e00ff */
[----:B------:R-:W-:Y:S01]  /*16760*/  IMAD.MOV.U32 R11, RZ, RZ, R14 ;  /* 0x000000ffff0b7224 */ /* 0x000fe200078e000e */
[----:B--2---:R-:W-:Y:S01]  /*16770*/  @P0 SHF.R.U32.HI R11, RZ, R31, R10 ;  /* 0x0000001fff0b0219 */ /* 0x004fe2000001160a */
        /* <DEDUP_REMOVED lines=8> */
[----:B------:R-:W-:Y:S01]  /*16800*/  IADD3.X R7, R31, R7, R14, P0, !PT ;  /* 0x000000071f077210 */ /* 0x000fe200007fe40e */
[----:B------:R-:W-:Y:S02]  /*16810*/  IMAD.MOV R14, RZ, RZ, -R197 ;  /* 0x000000ffff0e7224 */ /* 0x000fe400078e0ac5 */
[----:B------:R-:W-:-:S02]  /*16820*/  IMAD R10, R10, UR4, RZ ;  /* 0x000000040a0a7c24 */ /* 0x000fc4000f8e02ff */
[----:B------:R-:W-:-:S04]  /*16830*/  IMAD.WIDE.U32 R6, R15, UR4, R6 ;  /* 0x000000040f067c25 */ /* 0x000fc8000f8e0006 */
[----:B------:R-:W-:Y:S01]  /*16840*/  IMAD R15, R15, UR5, R10 ;  /* 0x000000050f0f7c24 */ /* 0x000fe2000f8e020a */
[----:B------:R-:W-:Y:S01]  /*16850*/  ULDC.64 UR4, c[0x0][0xb50] ;  /* 0x0002d40000047ab9 */ /* 0x000fe20000000a00 */
[----:B------:R-:W-:Y:S02]  /*16860*/  IMAD R31, R23, R30, RZ ;  /* 0x0000001e171f7224 */ /* 0x000fe400078e02ff */
        /* <DEDUP_REMOVED lines=13> */
.L_x_5988:
        /* <DEDUP_REMOVED lines=37> */
[C---:B------:R-:W-:Y:S01]  /*16b90*/  VIADD R103, R204.reuse, 0x40 ;  /* 0x00000040cc677836 */ /* 0x040fe20000000000 */
[----:B------:R-:W5:Y:S01]  /*16ba0*/  LD.E.128 R72, desc[UR40][R72.64] ;  /* 0x0000002848487980 */ /* 0x000f62000c101d00 */
[----:B------:R-:W-:Y:S01]  /*16bb0*/  IMAD.IADD R80, R195, 0x1, R0 ;  /* 0x00000001c3507824 */ /* 0x000fe200078e0200 */
[----:B------:R-:W-:-:S02]  /*16bc0*/  IADD3 R101, R204, 0x80, RZ ;  /* 0x00000080cc657810 */ /* 0x000fc40007ffe0ff */
[----:B0-----:R-:W-:Y:S01]  /*16bd0*/  ISETP.GE.AND P0, PT, R103, R3, PT ;  /* 0x000000036700720c */ /* 0x001fe20003f06270 */
[----:B--2---:R-:W-:Y:S01]  /*16be0*/  @P1 IMAD.HI.U32 R0, R80, R85, RZ ;  /* 0x0000005550001227 */ /* 0x004fe200078e00ff */
[----:B------:R-:W5:Y:S01]  /*16bf0*/  LD.E.128 R76, desc[UR40][R76.64] ;  /* 0x000000284c4c7980 */ /* 0x000f62000c101d00 */
[C---:B------:R-:W-:Y:S01]  /*16c00*/  IADD3 R93, R204.reuse, 0x180, RZ ;  /* 0x00000180cc5d7810 */ /* 0x040fe20007ffe0ff */
[----:B------:R-:W-:Y:S01]  /*16c10*/  BSSY B1, `(.L_x_5989) ;  /* 0x0000071000017945 */ /* 0x000fe20003800000 */
[----:B------:R-:W-:Y:S01]  /*16c20*/  IMAD.WIDE.U32 R20, R81, UR4, R20 ;  /* 0x0000000451147c25 */ /* 0x000fe2000f8e0014 */
[----:B------:R-:W-:Y:S01]  /*16c30*/  SEL R24, RZ, 0xffffffff, P0 ;  /* 0xffffffffff187807 */ /* 0x000fe20000000000 */
[----:B------:R-:W-:Y:S01]  /*16c40*/  ULDC.64 UR4, c[0x0][0xae0] ;  /* 0x0002b80000047ab9 */ /* 0x000fe20000000a00 */
[----:B------:R-:W-:Y:S01]  /*16c50*/  ISETP.GE.AND P0, PT, R101, R3, PT ;  /* 0x000000036500720c */ /* 0x000fe20003f06270 */
[----:B------:R-:W-:Y:S01]  /*16c60*/  IMAD.MOV.U32 R81, RZ, RZ, R80 ;  /* 0x000000ffff517224 */ /* 0x000fe200078e0050 */
[----:B---3--:R-:W-:Y:S01]  /*16c70*/  @P1 SHF.R.U32.HI R81, RZ, R87, R0 ;  /* 0x00000057ff511219 */ /* 0x008fe20000011600 */
[C---:B------:R-:W-:Y:S01]  /*16c80*/  VIADD R99, R204.reuse, 0xc0 ;  /* 0x000000c0cc637836 */ /* 0x040fe20000000000 */
[-C--:B------:R-:W-:Y:S01]  /*16c90*/  ISETP.GE.AND P1, PT, R204, R3.reuse, PT ;  /* 0x00000003cc00720c */ /* 0x080fe20003f26270 */
[----:B------:R-:W-:Y:S01]  /*16ca0*/  IMAD.SHL.U32 R85, R24, 0x2, RZ ;  /* 0x0000000218557824 */ /* 0x000fe200078e00ff */
[----:B------:R-:W-:Y:S01]  /*16cb0*/  SEL R24, RZ, 0xffffffff, P0 ;  /* 0xffffffffff187807 */ /* 0x000fe20000000000 */
[----:B------:R-:W-:Y:S01]  /*16cc0*/  VIADD R97, R204, 0x100 ;  /* 0x00000100cc617836 */ /* 0x000fe20000000000 */
[----:B------:R-:W-:Y:S01]  /*16cd0*/  SEL R0, RZ, 0x1, P1 ;  /* 0x00000001ff007807 */ /* 0x000fe20000800000 */
[----:B------:R-:W-:Y:S01]  /*16ce0*/  IMAD.IADD R21, R21, 0x1, R83 ;  /* 0x0000000115157824 */ /* 0x000fe200078e0253 */
        /* <DEDUP_REMOVED lines=21> */
[----:B------:R-:W-:-:S02]  /*16e40*/  LOP3.LUT R0, R85, 0x8, R0, 0xe2, !PT ;  /* 0x0000000855007812 */ /* 0x000fc400078ee200 */
[----:B------:R-:W-:Y:S01]  /*16e50*/  IADD3 R96, R204, 0x140, RZ ;  /* 0x00000140cc607810 */ /* 0x000fe20007ffe0ff */
        /* <DEDUP_REMOVED lines=9> */
[----:B------:R-:W-:Y:S01]  /*16ef0*/  SHF.R.S32.HI R96, RZ, 0x1f, R96 ;  /* 0x0000001fff607819 */ /* 0x000fe20000011460 */
[----:B------:R-:W-:Y:S01]  /*16f00*/  IMAD R80, R80, UR4, RZ ;  /* 0x0000000450507c24 */ /* 0x000fe2000f8e02ff */
[----:B------:R-:W-:Y:S01]  /*16f10*/  LOP3.LUT R0, R81, 0x20, R0, 0xe2, !PT ;  /* 0x0000002051007812 */ /* 0x000fe200078ee200 */
[----:B------:R-:W-:Y:S01]  /*16f20*/  IMAD R90, R23, R84, RZ ;  /* 0x00000054175a7224 */ /* 0x000fe200078e02ff */
[----:B------:R-:W-:Y:S01]  /*16f30*/  SEL R23, RZ, 0x40, P0 ;  /* 0x00000040ff177807 */ /* 0x000fe20000000000 */
[----:B------:R-:W-:-:S02]  /*16f40*/  IMAD.IADD R195, R98, 0x1, R195 ;  /* 0x0000000162c37824 */ /* 0x000fc400078e02c3 */
[C---:B------:R-:W-:Y:S01]  /*16f50*/  IMAD R81, R83.reuse, UR5, R80 ;  /* 0x0000000553517c24 */ /* 0x040fe2000f8e0250 */
[----:B------:R-:W-:Y:S01]  /*16f60*/  LOP3.LUT R23, R0, R23, RZ, 0xfc, !PT ;  /* 0x0000001700177212 */ /* 0x000fe200078efcff */
[----:B------:R-:W-:Y:S01]  /*16f70*/  IMAD.WIDE.U32 R20, R83, UR4, R20 ;  /* 0x0000000453147c25 */ /* 0x000fe2000f8e0014 */
[----:B------:R-:W-:Y:S01]  /*16f80*/  ISETP.GE.AND P1, PT, R195, R90, PT ;  /* 0x0000005ac300720c */ /* 0x000fe20003f26270 */
[----:B------:R-:W-:Y:S02]  /*16f90*/  ULDC.64 UR4, c[0x0][0xa80] ;  /* 0x0002a00000047ab9 */ /* 0x000fe40000000a00 */
[----:B------:R-:W-:Y:S01]  /*16fa0*/  VIADD R91, R204, 0x1c0 ;  /* 0x000001c0cc5b7836 */ /* 0x000fe20000000000 */
[----:B------:R-:W-:Y:S01]  /*16fb0*/  LEA R88, P2, R20, UR4, 0x1 ;  /* 0x0000000414587c11 */ /* 0x000fe2000f8408ff */
[----:B------:R-:W-:Y:S02]  /*16fc0*/  IMAD.IADD R21, R21, 0x1, R81 ;  /* 0x0000000115157824 */ /* 0x000fe400078e0251 */
[----:B------:R-:W-:Y:S01]  /*16fd0*/  VIADD R0, R2, 0x28c20 ;  /* 0x00028c2002007836 */ /* 0x000fe20000000000 */
[----:B------:R-:W-:Y:S01]  /*16fe0*/  ISETP.GE.AND P0, PT, R91, R3, PT ;  /* 0x000000035b00720c */ /* 0x000fe20003f06270 */
[----:B------:R-:W-:Y:S01]  /*16ff0*/  VIADD R92, R204, 0x1c0 ;  /* 0x000001c0cc5c7836 */ /* 0x000fe20000000000 */
[----:B------:R-:W-:Y:S01]  /*17000*/  LEA.HI.X R89, R20, UR5, R21, 0x1, P2 ;  /* 0x0000000514597c11 */ /* 0x000fe200090f0c15 */
[C---:B------:R-:W-:Y:S01]  /*17010*/  VIADD R94, R204.reuse, 0x180 ;  /* 0x00000180cc5e7836 */ /* 0x040fe20000000000 */
[----:B------:R-:W-:Y:S01]  /*17020*/  PRMT R0, RZ, 0x654, R0 ;  /* 0x00000654ff007816 */ /* 0x000fe20000000000 */
[C---:B------:R-:W-:Y:S01]  /*17030*/  VIADD R98, R204.reuse, 0x100 ;  /* 0x00000100cc627836 */ /* 0x040fe20000000000 */
[----:B------:R-:W-:Y:S01]  /*17040*/  SEL R24, RZ, 0x80, P0 ;  /* 0x00000080ff187807 */ /* 0x000fe20000000000 */
[C---:B------:R-:W-:Y:S01]  /*17050*/  VIADD R100, R204.reuse, 0xc0 ;  /* 0x000000c0cc647836 */ /* 0x040fe20000000000 */
[----:B0-----:R0:W-:Y:S01]  /*17060*/  SYNCS.ARRIVE.TRANS64.RED.A1T0 RZ, [R0+URZ], RZ ;  /* 0x000000ff00ff79a7 */ /* 0x0011e2000810043f */
        /* <DEDUP_REMOVED lines=19> */
[-C--:B------:R-:W-:Y:S01]  /*171a0*/  ISETP.GE.AND P2, PT, R97, R3.reuse, PT ;  /* 0x000000036100720c */ /* 0x080fe20003f46270 */
[----:B-----5:R0:W-:Y:S01]  /*171b0*/  @!P0 ST.E.128 desc[UR40][R82.64], R4 ;  /* 0x0000000452008985 */ /* 0x0201e2000c101d28 */
[----:B------:R-:W-:Y:S02]  /*171c0*/  @!P5 LEA R86, P4, R101, R20, 0x1 ;  /* 0x000000146556d211 */ /* 0x000fe400078808ff */
[----:B------:R-:W-:Y:S01]  /*171d0*/  LOP3.LUT P0, RZ, R23, 0x40, RZ, 0xc0, !PT ;  /* 0x0000004017ff7812 */ /* 0x000fe2000780c0ff */
[----:B------:R2:W-:Y:S01]  /*171e0*/  @!P1 ST.E.128 desc[UR40][R80.64], R12 ;  /* 0x0000000c50009985 */ /* 0x0005e2000c101d28 */
[----:B------:R-:W-:-:S02]  /*171f0*/  ISETP.GE.AND P1, PT, R95, R3, PT ;  /* 0x000000035f00720c */ /* 0x000fc40003f26270 */
[-C--:B------:R-:W-:Y:S02]  /*17200*/  @!P5 LEA.HI.X R87, R101, R21.reuse, R102, 0x1, P4 ;  /* 0x000000156557d211 */ /* 0x080fe400020f0c66 */
[----:B------:R-:W-:Y:S02]  /*17210*/  LOP3.LUT P4, RZ, R24, 0x80, RZ, 0xc0, !PT ;  /* 0x0000008018ff7812 */ /* 0x000fe4000788c0ff */
[CC--:B------:R-:W-:Y:S01]  /*17220*/  @!P3 LEA R84, P6, R99.reuse, R20.reuse, 0x1 ;  /* 0x000000146354b211 */ /* 0x0c0fe200078c08ff */
[----:B------:R4:W-:Y:S03]  /*17230*/  @!P5 ST.E.128 desc[UR40][R86.64], R32 ;  /* 0x000000205600d985 */ /* 0x0009e6000c101d28 */
[----:B------:R-:W-:Y:S02]  /*17240*/  @!P3 LEA.HI.X R85, R99, R21, R100, 0x1, P6 ;  /* 0x000000156355b211 */ /* 0x000fe400030f0c64 */
[----:B0-----:R-:W-:-:S03]  /*17250*/  @!P2 LEA R4, P5, R97, R20, 0x1 ;  /* 0x000000146104a211 */ /* 0x001fc600078a08ff */
        /* <DEDUP_REMOVED lines=12> */
.L_x_5990:
[----:B------:R-:W-:Y:S05]  /*17320*/  BSYNC B1 ;  /* 0x0000000000017941 */ /* 0x000fea0003800000 */
.L_x_5989:
[----:B------:R-:W-:Y:S01]  /*17330*/  VIADD R0, R195, 0x20 ;  /* 0x00000020c3007836 */ /* 0x000fe20000000000 */
[----:B----45:R0:W4:Y:S04]  /*17340*/  SHFL.IDX PT, R7, R89, 0x1, 0x181f ;  /* 0x00381f0059077f89 */ /* 0x03012800000e0000 */
        /* <DEDUP_REMOVED lines=36> */
.L_x_5986:
[----:B------:R-:W3:Y:S01]  /*17590*/  LDL R9, [R1+0x4c] ;  /* 0x00004c0001097983 */ /* 0x000ee20000100800 */
[----:B------:R-:W-:Y:S01]  /*175a0*/  ULDC.64 UR4, c[0x0][0xc00] ;  /* 0x0003000000047ab9 */ /* 0x000fe20000000a00 */
[----:B------:R-:W3:Y:S01]  /*175b0*/  LDC.64 R4, c[0x0][0xc00] ;  /* 0x00030000ff047b82 */ /* 0x000ee20000000a00 */
[----:B------:R-:W-:Y:S01]  /*175c0*/  ISETP.NE.U32.AND P0, PT, RZ, UR4, PT ;  /* 0x00000004ff007c0c */ /* 0x000fe2000bf05070 */
[----:B------:R-:W-:-:S03]  /*175d0*/  IMAD.MOV.U32 R3, RZ, RZ, RZ ;  /* 0x000000ffff037224 */ /* 0x000fc600078e00ff */
[----:B------:R-:W-:Y:S01]  /*175e0*/  ISETP.NE.AND.EX P0, PT, RZ, UR5, PT, P0 ;  /* 0x00000005ff007c0c */ /* 0x000fe2000bf05300 */
[----:B------:R-:W-:Y:S02]  /*175f0*/  ULDC.64 UR4, c[0x0][0xc08] ;  /* 0x0003020000047ab9 */ /* 0x000fe40000000a00 */
[----:B------:R-:W-:Y:S01]  /*17600*/  ISETP.NE.U32.AND P1, PT, RZ, UR4, PT ;  /* 0x00000004ff007c0c */ /* 0x000fe2000bf25070 */
[----:B--2---:R-:W2:Y:S01]  /*17610*/  S2R R24, SR_TID.X ;  /* 0x0000000000187919 */ /* 0x004ea20000002100 */
[----:B0-----:R-:W0:Y:S02]  /*17620*/  LDC R21, c[0x0][0xbe8] ;  /* 0x0002fa00ff157b82 */ /* 0x001e240000000800 */
[----:B------:R-:W-:-:S13]  /*17630*/  ISETP.NE.AND.EX P1, PT, RZ, UR5, PT, P1 ;  /* 0x00000005ff007c0c */ /* 0x000fda000bf25310 */
[----:B------:R-:W4:Y:S01]  /*17640*/  @P1 LDC.64 R6, c[0x0][0xc08] ;  /* 0x00030200ff061b82 */ /* 0x000f220000000a00 */
[----:B------:R-:W-:Y:S02]  /*17650*/  ULDC UR4, c[0x0][0xa88] ;  /* 0x0002a20000047ab9 */ /* 0x000fe40000000800 */
[----:B------:R-:W-:Y:S02]  /*17660*/  IMAD.U32 R0, RZ, RZ, UR4 ;  /* 0x00000004ff007e24 */ /* 0x000fe4000f8e00ff */
[----:B---3--:R-:W-:-:S04]  /*17670*/  IMAD.WIDE R4, R9, 0x4, R4 ;  /* 0x0000000409047825 */ /* 0x008fc800078e0204 */
[----:B----4-:R-:W-:Y:S01]  /*17680*/  @P1 IMAD.WIDE R6, R9, 0x4, R6 ;  /* 0x0000000409061825 */ /* 0x010fe200078e0206 */
[----:B------:R3:W5:Y:S03]  /*17690*/  @P0 LDG.E R3, desc[UR40][R4.64] ;  /* 0x0000002804030981 */ /* 0x000766000c1e1900 */
[----:B--2---:R-:W-:Y:S01]  /*176a0*/  VIADD R24, R24, 0xffffff80 ;  /* 0xffffff8018187836 */ /* 0x004fe20000000000 */
[----:B------:R3:W5:Y:S01]  /*176b0*/  @P1 LDG.E R0, desc[UR40][R6.64] ;  /* 0x0000002806001981 */ /* 0x000762000c1e1900 */
[----:B------:R-:W-:-:S03]  /*176c0*/  SHF.R.S32.HI R8, RZ, 0x1f, R9 ;  /* 0x0000001fff087819 */ /* 0x000fc60000011409 */
[----:B------:R-:W-:Y:S01]  /*176d0*/  ISETP.GE.AND P2, PT, R24, 0x40, PT ;  /* 0x000000401800780c */ /* 0x000fe20003f46270 */
[----:B0-----:R-:W-:-:S12]  /*176e0*/  @P1 BRA `(.L_x_5992) ;  /* 0x0000000000101947 */ /* 0x001fd80003800000 */
[----:B------:R-:W-:Y:S05]  /*176f0*/  @!P0 BRA `(.L_x_5992) ;  /* 0x00000000000c8947 */ /* 0x000fea0003800000 */
[----:B---3--:R-:W2:Y:S04]  /*17700*/  LDG.E R7, desc[UR40][R4.64] ;  /* 0x0000002804077981 */ /* 0x008ea8000c1e1900 */
[----:B-----5:R-:W2:Y:S02]  /*17710*/  LDG.E R0, desc[UR40][R4.64+0x4] ;  /* 0x0000042804007981 */ /* 0x020ea4000c1e1900 */
[----:B--2---:R-:W-:-:S07]  /*17720*/  IADD3 R0, -R7, R0, RZ ;  /* 0x0000000007007210 */ /* 0x004fce0007ffe1ff */
.L_x_5992:
[----:B------:R-:W2:Y:S01]  /*17730*/  LDL R28, [R1+0x48] ;  /* 0x00004800011c7983 */ /* 0x000ea20000100800 */
[----:B------:R-:W-:Y:S01]  /*17740*/  BSSY B1, `(.L_x_5993) ;  /* 0x000002d000017945 */ /* 0x000fe20003800000 */
[----:B------:R-:W-:Y:S02]  /*17750*/  SEL R13, R9, RZ, !P0 ;  /* 0x000000ff090d7207 */ /* 0x000fe40004000000 */
[----:B------:R-:W-:Y:S02]  /*17760*/  SEL R14, R8, RZ, !P0 ;  /* 0x000000ff080e7207 */ /* 0x000fe40004000000 */
[----:B-----5:R-:W-:Y:S02]  /*17770*/  SHF.R.S32.HI R10, RZ, 0x1f, R3 ;  /* 0x0000001fff0a7819 */ /* 0x020fe40000011403 */
[----:B--2---:R-:W-:Y:S01]  /*17780*/  SHF.R.S32.HI R12, RZ, 0x1f, R28 ;  /* 0x0000001fff0c7819 */ /* 0x004fe2000001141c */
[----:B------:R-:W-:Y:S06]  /*17790*/  @P2 BRA `(.L_x_5994) ;  /* 0x00000000009c2947 */ /* 0x000fec0003800000 */
[----:B---3--:R-:W0:Y:S01]  /*177a0*/  S2R R6, SR_TID.X ;  /* 0x0000000000067919 */ /* 0x008e220000002100 */
[----:B------:R-:W2:Y:S02]  /*177b0*/  LDC R20, c[0x0][0xbe8] ;  /* 0x0002fa00ff147b82 */ /* 0x000ea40000000800 */
[----:B--2---:R-:W-:Y:S01]  /*177c0*/  IMAD R4, R0, R20, RZ ;  /* 0x0000001400047224 */ /* 0x004fe200078e02ff */
        /* <DEDUP_REMOVED lines=14> */
[----:B------:R-:W2:Y:S01]  /*178b0*/  @P0 LDC R15, c[0x0][0xbf0] ;  /* 0x0002fc00ff0f0b82 */ /* 0x000ea20000000800 */
[----:B------:R-:W-:-:S04]  /*178c0*/  IMAD.WIDE.U32 R4, R13, UR4, R4 ;  /* 0x000000040d047c25 */ /* 0x000fc8000f8e0004 */
[----:B0-----:R-:W-:-:S05]  /*178d0*/  @P0 IMAD.HI.U32 R6, R11, R6, RZ ;  /* 0x000000060b060227 */ /* 0x001fca00078e00ff */
[----:B--2---:R-:W-:Y:S01]  /*178e0*/  @P0 SHF.R.U32.HI R7, RZ, R15, R6 ;  /* 0x0000000fff070219 */ /* 0x004fe20000011606 */
        /* <DEDUP_REMOVED lines=18> */
.L_x_5994:
[----:B------:R-:W-:Y:S05]  /*17a10*/  BSYNC B1 ;  /* 0x0000000000017941 */ /* 0x000fea0003800000 */
.L_x_5993:
[----:B------:R-:W-:Y:S01]  /*17a20*/  ISETP.NE.AND P0, PT, R21, 0x1, PT ;  /* 0x000000011500780c */ /* 0x000fe20003f05270 */
[----:B------:R-:W2:Y:S01]  /*17a30*/  LDC R23, c[0x0][0xac8] ;  /* 0x0002b200ff177b82 */ /* 0x000ea20000000800 */
[----:B------:R-:W-:Y:S01]  /*17a40*/  ULDC.64 UR4, c[0x0][0xaa0] ;  /* 0x0002a80000047ab9 */ /* 0x000fe20000000a00 */
[--C-:B------:R-:W-:Y:S01]  /*17a50*/  SHF.R.S32.HI R8, RZ, 0x1f, R24.reuse ;  /* 0x0000001fff087819 */ /* 0x100fe20000011418 */
[----:B0--3--:R-:W-:Y:S01]  /*17a60*/  IMAD R6, R10, UR4, RZ ;  /* 0x000000040a067c24 */ /* 0x009fe2000f8e02ff */
[----:B------:R-:W-:Y:S01]  /*17a70*/  SHF.R.S32.HI R15, RZ, 0x1f, R24 ;  /* 0x0000001fff0f7819 */ /* 0x000fe20000011418 */
[----:B------:R-:W-:Y:S01]  /*17a80*/  IMAD.WIDE.U32 R4, R3, UR4, RZ ;  /* 0x0000000403047c25 */ /* 0x000fe2000f8e00ff */
        /* <DEDUP_REMOVED lines=18> */
[----:B------:R-:W-:Y:S01]  /*17bb0*/  VIADD R42, R204, 0x40 ;  /* 0x00000040cc2a7836 */ /* 0x000fe20000000000 */
[----:B------:R-:W-:Y:S01]  /*17bc0*/  IADD3 R5, R5, R3, RZ ;  /* 0x0000000305057210 */ /* 0x000fe20007ffe0ff */
[----:B------:R-:W-:Y:S01]  /*17bd0*/  IMAD R6, R8, 0x20, R15 ;  /* 0x0000002008067824 */ /* 0x000fe200078e020f */
[-C--:B--2---:R-:W-:Y:S01]  /*17be0*/  ISETP.GE.AND P2, PT, R204, R23.reuse, PT ;  /* 0x00000017cc00720c */ /* 0x084fe20003f46270 */
[----:B------:R-:W-:Y:S01]  /*17bf0*/  IMAD R3, R14, UR4, RZ ;  /* 0x000000040e037c24 */ /* 0x000fe2000f8e02ff */
[----:B------:R-:W-:Y:S01]  /*17c00*/  ISETP.GE.AND P1, PT, R42, R23, PT ;  /* 0x000000172a00720c */ /* 0x000fe20003f26270 */
[----:B------:R-:W-:Y:S02]  /*17c10*/  IMAD.IADD R8, R195, 0x1, R6 ;  /* 0x00000001c3087824 */ /* 0x000fe400078e0206 */
[----:B------:R-:W-:Y:S01]  /*17c20*/  VIADD R40, R204, 0x80 ;  /* 0x00000080cc287836 */ /* 0x000fe20000000000 */
[----:B------:R-:W-:Y:S01]  /*17c30*/  SEL R10, RZ, 0xffffffff, P1 ;  /* 0xffffffffff0a7807 */ /* 0x000fe20000800000 */
[----:B------:R-:W-:-:S02]  /*17c40*/  IMAD R3, R13, UR5, R3 ;  /* 0x000000050d037c24 */ /* 0x000fc4000f8e0203 */
[----:B------:R-:W-:Y:S01]  /*17c50*/  IMAD.WIDE.U32 R4, R13, UR4, R4 ;  /* 0x000000040d047c25 */ /* 0x000fe2000f8e0004 */
[----:B------:R-:W-:Y:S01]  /*17c60*/  SHF.L.U32 R10, R10, 0x1, RZ ;  /* 0x000000010a0a7819 */ /* 0x000fe200000006ff */
[----:B------:R-:W-:Y:S02]  /*17c70*/  ULDC.64 UR4, c[0x0][0xae0] ;  /* 0x0002b80000047ab9 */ /* 0x000fe40000000a00 */
[----:B0-----:R-:W-:Y:S01]  /*17c80*/  @P0 IMAD.HI.U32 R6, R8, R7, RZ ;  /* 0x0000000708060227 */ /* 0x001fe200078e00ff */
[----:B------:R-:W-:Y:S02]  /*17c90*/  SEL R7, RZ, 0x1, P2 ;  /* 0x00000001ff077807 */ /* 0x000fe40001000000 */
[----:B------:R-:W-:Y:S01]  /*17ca0*/  ISETP.GE.AND P2, PT, R40, R23, PT ;  /* 0x000000172800720c */ /* 0x000fe20003f46270 */
[----:B------:R-:W-:Y:S02]  /*17cb0*/  VIADD R38, R204, 0xc0 ;  /* 0x000000c0cc267836 */ /* 0x000fe40000000000 */
[----:B------:R-:W-:-:S02]  /*17cc0*/  IMAD.IADD R5, R5, 0x1, R3 ;  /* 0x0000000105057824 */ /* 0x000fc400078e0203 */
[----:B------:R-:W-:Y:S01]  /*17cd0*/  IMAD.MOV.U32 R3, RZ, RZ, R8 ;  /* 0x000000ffff037224 */ /* 0x000fe200078e0008 */
[----:B---3--:R-:W-:Y:S01]  /*17ce0*/  @P0 SHF.R.U32.HI R3, RZ, R9, R6 ;  /* 0x00000009ff030219 */ /* 0x008fe20000011606 */
[----:B------:R-:W-:Y:S01]  /*17cf0*/  VIADD R36, R204, 0x100 ;  /* 0x00000100cc247836 */ /* 0x000fe20000000000 */
[----:B------:R-:W-:Y:S01]  /*17d00*/  LOP3.LUT R9, R10, 0x2, R7, 0xe2, !PT ;  /* 0x000000020a097812 */ /* 0x000fe200078ee207 */
[----:B------:R-:W-:Y:S01]  /*17d10*/  IMAD R29, R0, R21, RZ ;  /* 0x00000015001d7224 */ /* 0x000fe200078e02ff */
[----:B------:R-:W-:Y:S01]  /*17d20*/  ISETP.GE.AND P1, PT, R38, R23, PT ;  /* 0x000000172600720c */ /* 0x000fe20003f26270 */
[--C-:B------:R-:W-:Y:S01]  /*17d30*/  IMAD.MOV R7, RZ, RZ, -R3.reuse ;  /* 0x000000ffff077224 */ /* 0x100fe200078e0a03 */
[----:B------:R-:W-:Y:S01]  /*17d40*/  SEL R10, RZ, 0xffffffff, P2 ;  /* 0xffffffffff0a7807 */ /* 0x000fe20001000000 */
[----:B------:R-:W-:Y:S01]  /*17d50*/  VIADD R34, R204, 0x140 ;  /* 0x00000140cc227836 */ /* 0x000fe20000000000 */
[----:B------:R-:W-:Y:S01]  /*17d60*/  SHF.R.S32.HI R6, RZ, 0x1f, R3 ;  /* 0x0000001fff067819 */ /* 0x000fe20000011403 */
[----:B------:R-:W-:Y:S01]  /*17d70*/  IMAD R7, R21, R7, R8 ;  /* 0x0000000715077224 */ /* 0x000fe200078e0208 */
[----:B------:R-:W-:Y:S01]  /*17d80*/  SEL R11, RZ, 0xffffffff, P1 ;  /* 0xffffffffff0b7807 */ /* 0x000fe20000800000 */
[----:B------:R-:W-:Y:S01]  /*17d90*/  IMAD.SHL.U32 R10, R10, 0x4, RZ ;  /* 0x000000040a0a7824 */ /* 0x000fe200078e00ff */
[----:B------:R-:W-:Y:S01]  /*17da0*/  ISETP.GE.AND P0, PT, R36, R23, PT ;  /* 0x000000172400720c */ /* 0x000fe20003f06270 */
[----:B------:R-:W-:-:S02]  /*17db0*/  IMAD R6, R6, UR4, RZ ;  /* 0x0000000406067c24 */ /* 0x000fc4000f8e02ff */
[----:B------:R-:W-:Y:S01]  /*17dc0*/  IMAD.SHL.U32 R11, R11, 0x8, RZ ;  /* 0x000000080b0b7824 */ /* 0x000fe200078e00ff */
[----:B------:R-:W-:Y:S01]  /*17dd0*/  LOP3.LUT R0, R10, 0x4, R9, 0xe2, !PT ;  /* 0x000000040a007812 */ /* 0x000fe200078ee209 */
[C---:B------:R-:W-:Y:S01]  /*17de0*/  IMAD R9, R3.reuse, UR5, R6 ;  /* 0x0000000503097c24 */ /* 0x040fe2000f8e0206 */
[----:B------:R-:W-:Y:S01]  /*17df0*/  SEL R6, RZ, 0xffffffff, P0 ;  /* 0xffffffffff067807 */ /* 0x000fe20000000000 */
[----:B------:R-:W-:Y:S01]  /*17e00*/  IMAD.WIDE.U32 R4, R3, UR4, R4 ;  /* 0x0000000403047c25 */ /* 0x000fe2000f8e0004 */
[----:B------:R-:W-:Y:S01]  /*17e10*/  LOP3.LUT R3, R11, 0x8, R0, 0xe2, !PT ;  /* 0x000000080b037812 */ /* 0x000fe200078ee200 */
[----:B------:R-:W-:Y:S01]  /*17e20*/  ULDC.64 UR4, c[0x0][0xad8] ;  /* 0x0002b60000047ab9 */ /* 0x000fe20000000a00 */
[----:B------:R-:W-:Y:S01]  /*17e30*/  SHF.R.S32.HI R0, RZ, 0x1f, R7 ;  /* 0x0000001fff007819 */ /* 0x000fe20000011407 */
[----:B------:R-:W-:Y:S01]  /*17e40*/  IMAD.SHL.U32 R6, R6, 0x10, RZ ;  /* 0x0000001006067824 */ /* 0x000fe200078e00ff */
[----:B------:R-:W-:Y:S01]  /*17e50*/  ISETP.GE.AND P0, PT, R34, R23, PT ;  /* 0x000000172200720c */ /* 0x000fe20003f06270 */
[----:B------:R-:W-:-:S02]  /*17e60*/  IMAD.IADD R5, R5, 0x1, R9 ;  /* 0x0000000105057824 */ /* 0x000fc400078e0209 */
[----:B------:R-:W-:Y:S01]  /*17e70*/  IMAD R0, R0, UR4, RZ ;  /* 0x0000000400007c24 */ /* 0x000fe2000f8e02ff */
[----:B------:R-:W-:Y:S01]  /*17e80*/  SEL R8, RZ, 0xffffffff, P0 ;  /* 0xffffffffff087807 */ /* 0x000fe20000000000 */
[----:B------:R-:W-:Y:S01]  /*17e90*/  IMAD.IADD R28, R15, 0x1, R195 ;  /* 0x000000010f1c7824 */ /* 0x000fe200078e02c3 */
[----:B------:R-:W-:Y:S01]  /*17ea0*/  ISETP.GE.AND P0, PT, R32, R23, PT ;  /* 0x000000172000720c */ /* 0x000fe20003f06270 */
[----:B------:R-:W-:Y:S01]  /*17eb0*/  IMAD.WIDE.U32 R4, R7, UR4, R4 ;  /* 0x0000000407047c25 */ /* 0x000fe2000f8e0004 */
[----:B------:R-:W-:-:S03]  /*17ec0*/  LOP3.LUT R6, R6, 0x10, R3, 0xe2, !PT ;  /* 0x0000001006067812 */ /* 0x000fc600078ee203 */
[----:B------:R-:W-:Y:S01]  /*17ed0*/  IMAD R3, R7, UR5, R0 ;  /* 0x0000000507037c24 */ /* 0x000fe2000f8e0200 */
[----:B------:R-:W-:Y:S01]  /*17ee0*/  SEL R7, RZ, 0x40, P0 ;  /* 0x00000040ff077807 */ /* 0x000fe20000000000 */
[----:B------:R-:W-:Y:S01]  /*17ef0*/  IMAD.SHL.U32 R9, R8, 0x20, RZ ;  /* 0x0000002008097824 */ /* 0x000fe200078e00ff */
[----:B------:R-:W-:Y:S01]  /*17f00*/  ISETP.GE.AND P0, PT, R28, R29, PT ;  /* 0x0000001d1c00720c */ /* 0x000fe20003f06270 */
[----:B------:R-:W-:Y:S01]  /*17f10*/  ULDC.64 UR4, c[0x0][0xa80] ;  /* 0x0002a00000047ab9 */ /* 0x000fe20000000a00 */
[----:B------:R-:W-:Y:S01]  /*17f20*/  VIADD R30, R204, 0x1c0 ;  /* 0x000001c0cc1e7836 */ /* 0x000fe20000000000 */
[----:B------:R-:W-:Y:S01]  /*17f30*/  LEA R20, P1, R4, UR4, 0x1 ;  /* 0x0000000404147c11 */ /* 0x000fe2000f8208ff */
        /* <DEDUP_REMOVED lines=26> */
[-C--:B--2---:R-:W-:Y:S02]  /*180e0*/  @!P2 LEA R8, P0, R42, R6.reuse, 0x1 ;  /* 0x000000062a08a211 */ /* 0x084fe400078008ff */
        /* <DEDUP_REMOVED lines=26> */
.L_x_5996:
[----:B------:R-:W-:Y:S05]  /*18290*/  BSYNC B1 ;  /* 0x0000000000017941 */ /* 0x000fea0003800000 */
.L_x_5995:
        /* <DEDUP_REMOVED lines=36> */
.L_x_5991:
[----:B------:R-:W-:Y:S05]  /*184e0*/  BSYNC B0 ;  /* 0x0000000000007941 */ /* 0x000fea0003800000 */
.L_x_5985:
[----:B------:R-:W-:Y:S02]  /*184f0*/  ULDC UR4, c[0x0][0xc3c] ;  /* 0x00030f0000047ab9 */ /* 0x000fe40000000800 */
[----:B------:R-:W-:-:S13]  /*18500*/  ISETP.GE.AND P0, PT, R27, UR4, PT ;  /* 0x000000041b007c0c */ /* 0x000fda000bf06270 */
[----:B------:R-:W-:Y:S05]  /*18510*/  @!P0 BRA `(.L_x_5997) ;  /* 0xfffffe9000148947 */ /* 0x000fea000383ffff */
[----:B------:R-:W-:Y:S05]  /*18520*/  BRA `(.L_x_5778) ;  /* 0x0000007c00107947 */ /* 0x000fea0003800000 */
.L_x_5776:
        /* <DEDUP_REMOVED lines=16> */
.L_x_5998:
        /* <DEDUP_REMOVED lines=41> */
.L_x_6004:
        /* <DEDUP_REMOVED lines=12> */
.L_x_6003:
[----:B------:R-:W-:Y:S05]  /*18980*/  BSYNC B0 ;  /* 0x0000000000007941 */ /* 0x000fea0003800000 */
.L_x_6002:
        /* <DEDUP_REMOVED lines=20> */
.L_x_6000:
        /* <DEDUP_REMOVED lines=20> */
.L_x_6005:
[----:B---3--:R-:W-:Y:S01]  /*18c10*/  IMAD R16, R16, UR5, R13 ;  /* 0x0000000510107c24 */ /* 0x008fe2000f8e020d */
[----:B------:R-:W-:Y:S01]  /*18c20*/  IABS R2, R6 ;  /* 0x0000000600027213 */ /* 0x000fe20000000000 */
[----:B01----:R-:W-:-:S03]  /*18c30*/  IMAD.MOV R11, RZ, RZ, -R3 ;  /* 0x000000ffff0b7224 */ /* 0x003fc600078e0a03 */
[----:B--2---:R-:W-:Y:S01]  /*18c40*/  IADD3 R9, -R16, UR6, RZ ;  /* 0x0000000610097c10 */ /* 0x004fe2000fffe1ff */
[----:B------:R-:W-:Y:S01]  /*18c50*/  IMAD.MOV R10, RZ, RZ, -R2 ;  /* 0x000000ffff0a7224 */ /* 0x000fe200078e0a02 */
[----:B------:R-:W-:Y:S01]  /*18c60*/  MOV R2, RZ ;  /* 0x000000ff00027202 */ /* 0x000fe20000000f00 */
[----:B------:R-:W-:Y:S01]  /*18c70*/  IMAD R11, R11, R12, RZ ;  /* 0x0000000c0b0b7224 */ /* 0x000fe200078e02ff */
[----:B------:R-:W-:-:S03]  /*18c80*/  IABS R8, R9 ;  /* 0x0000000900087213 */ /* 0x000fc60000000000 */
        /* <DEDUP_REMOVED lines=20> */
[----:B------:R-:W-:Y:S02]  /*18dd0*/  VIADDMNMX R15, R8, UR5, R7, PT ;  /* 0x00000005080f7c46 */ /* 0x000fe4000b800107 */
[----:B------:R-:W-:Y:S02]  /*18de0*/  IABS R11, R6 ;  /* 0x00000006000b7213 */ /* 0x000fe40000000000 */
[----:B------:R-:W-:Y:S01]  /*18df0*/  IABS R8, R15 ;  /* 0x0000000f00087213 */ /* 0x000fe20000000000 */
[----:B------:R-:W-:-:S03]  /*18e00*/  IMAD.MOV R18, RZ, RZ, -R15 ;  /* 0x000000ffff127224 */ /* 0x000fc600078e0a0f */
[----:B------:R-:W0:Y:S08]  /*18e10*/  I2F.RP R7, R8 ;  /* 0x0000000800077306 */ /* 0x000e300000209400 */
[----:B0-----:R-:W0:Y:S02]  /*18e20*/  MUFU.RCP R7, R7 ;  /* 0x0000000700077308 */ /* 0x001e240000001000 */
[----:B0-----:R-:W-:-:S06]  /*18e30*/  VIADD R3, R7, 0xffffffe ;  /* 0x0ffffffe07037836 */ /* 0x001fcc0000000000 */
[----:B------:R-:W0:Y:S02]  /*18e40*/  F2I.FTZ.U32.TRUNC.NTZ R3, R3 ;  /* 0x0000000300037305 */ /* 0x000e24000021f000 */
[----:B0-----:R-:W-:-:S04]  /*18e50*/  IMAD.MOV R10, RZ, RZ, -R3 ;  /* 0x000000ffff0a7224 */ /* 0x001fc800078e0a03 */
        /* <DEDUP_REMOVED lines=22> */
.L_x_6001:
[----:B------:R-:W-:Y:S02]  /*18fc0*/  IMAD.MOV.U32 R17, RZ, RZ, RZ ;  /* 0x000000ffff117224 */ /* 0x000fe400078e00ff */
[----:B------:R-:W-:Y:S02]  /*18fd0*/  IMAD.U32 R16, RZ, RZ, UR6 ;  /* 0x00000006ff107e24 */ /* 0x000fe4000f8e00ff */
[----:B------:R-:W-:-:S07]  /*18fe0*/  IMAD.MOV.U32 R18, RZ, RZ, RZ ;  /* 0x000000ffff127224 */ /* 0x000fce00078e00ff */
.L_x_6006:
[----:B------:R-:W-:-:S13]  /*18ff0*/  ISETP.NE.AND P0, PT, R5, RZ, PT ;  /* 0x000000ff0500720c */ /* 0x000fda0003f05270 */
[----:B------:R-:W0:Y:S01]  /*19000*/  @!P0 S2R R3, SR_CgaCtaId ;  /* 0x0000000000038919 */ /* 0x000e220000008800 */
[----:B------:R-:W-:-:S04]  /*19010*/  @!P0 MOV R2, 0x400 ;  /* 0x0000040000028802 */ /* 0x000fc80000000f00 */
[----:B0-----:R-:W-:-:S05]  /*19020*/  @!P0 LEA R2, R3, R2, 0x18 ;  /* 0x0000000203028211 */ /* 0x001fca00078ec0ff */
[----:B------:R0:W-:Y:S01]  /*19030*/  @!P0 STS.128 [R2+0x28cd0], R16 ;  /* 0x028cd01002008388 */ /* 0x0001e20000000c00 */
[----:B------:R-:W-:Y:S06]  /*19040*/  BAR.ARV 0x5, 0x180 ;  /* 0x0146000000007b1d */ /* 0x000fec0000002000 */
.L_x_5999:
        /* <DEDUP_REMOVED lines=8> */
[----:B------:R-:W-:Y:S01]  /*190d0*/  LOP3.LUT R4, R0, 0x7f, RZ, 0xc0, !PT ;  /* 0x0000007f00047812 */ /* 0x000fe200078ec0ff */
[----:B------:R-:W-:Y:S01]  /*190e0*/  UMOV UR4, 0x400 ;  /* 0x0000040000047882 */ /* 0x000fe20000000000 */
[----:B------:R0:W-:Y:S01]  /*190f0*/  STL [R1+0x1c], RZ ;  /* 0x00001cff01007387 */ /* 0x0001e20000100800 */
[----:B------:R-:W-:Y:S01]  /*19100*/  BSSY B8, `(.L_x_6007) ;  /* 0x00006cf000087945 */ /* 0x000fe20003800000 */
[----:B------:R-:W-:Y:S01]  /*19110*/  LOP3.LUT R3, R2, 0x1f8, RZ, 0xc0, !PT ;  /* 0x000001f802037812 */ /* 0x000fe200078ec0ff */
[----:B------:R-:W-:Y:S01]  /*19120*/  IMAD.MOV.U32 R28, RZ, RZ, 0x1 ;  /* 0x00000001ff1c7424 */ /* 0x000fe200078e00ff */
[----:B------:R-:W-:Y:S02]  /*19130*/  SHF.L.U32 R36, R4, 0x3, RZ ;  /* 0x0000000304247819 */ /* 0x000fe400000006ff */
[----:B------:R-:W-:-:S02]  /*19140*/  CS2R R24, SRZ ;  /* 0x0000000000187805 */ /* 0x000fc4000001ff00 */
[----:B------:R-:W-:Y:S01]  /*19150*/  LOP3.LUT R3, R3, 0x38, R0, 0x78, !PT ;  /* 0x0000003803037812 */ /* 0x000fe200078e7800 */
[----:B------:R-:W-:Y:S01]  /*19160*/  IMAD.SHL.U32 R0, R0, 0x10, RZ ;  /* 0x0000001000007824 */ /* 0x000fe200078e00ff */
[----:B------:R-:W-:Y:S01]  /*19170*/  LOP3.LUT R2, R2, 0x38, RZ, 0xc0, !PT ;  /* 0x0000003802027812 */ /* 0x000fe200078ec0ff */
[----:B------:R-:W-:Y:S01]  /*19180*/  IMAD.MOV.U32 R26, RZ, RZ, 0x1 ;  /* 0x00000001ff1a7424 */ /* 0x000fe200078e00ff */
[----:B------:R-:W-:Y:S01]  /*19190*/  LOP3.LUT R36, R3, 0x200, R36, 0xf8, !PT ;  /* 0x0000020003247812 */ /* 0x000fe200078ef824 */
[----:B------:R-:W-:Y:S01]  /*191a0*/  ULDC.64 UR42, c[0x0][0x198] ;  /* 0x00006600002a7ab9 */ /* 0x000fe20000000a00 */
[----:B------:R-:W-:Y:S01]  /*191b0*/  SHF.R.U32.HI R3, RZ, 0x3, R4 ;  /* 0x00000003ff037819 */ /* 0x000fe20000011604 */
[----:B------:R-:W-:Y:S01]  /*191c0*/  ULOP3.LUT UR38, UR36, 0x2, URZ, 0xfc, !UPT ;  /* 0x0000000224267892 */ /* 0x000fe2000f8efc3f */
[----:B------:R-:W-:Y:S01]  /*191d0*/  LOP3.LUT R4, R2, 0x80, RZ, 0xfc, !PT ;  /* 0x0000008002047812 */ /* 0x000fe200078efcff */
[----:B------:R-:W-:Y:S01]  /*191e0*/  ULDC UR37, c[0x0][0xc] ;  /* 0x0000030000257ab9 */ /* 0x000fe20000000800 */
[----:B------:R-:W-:-:S02]  /*191f0*/  LOP3.LUT R0, R3, 0x70, R0, 0xf8, !PT ;  /* 0x0000007003007812 */ /* 0x000fc400078ef800 */
[C---:B------:R-:W-:Y:S01]  /*19200*/  LOP3.LUT R0, R2.reuse, 0xc0, RZ, 0xfc, !PT ;  /* 0x000000c002007812 */ /* 0x040fe200078efcff */
[----:B-1----:R-:W-:Y:S01]  /*19210*/  ULEA UR4, UR5, UR4, 0x18 ;  /* 0x0000000405047291 */ /* 0x002fe2000f8ec03f */
[C---:B------:R-:W-:Y:S02]  /*19220*/  LOP3.LUT R0, R2.reuse, 0x140, RZ, 0xfc, !PT ;  /* 0x0000014002007812 */ /* 0x040fe400078efcff */
[C---:B------:R-:W-:Y:S02]  /*19230*/  LOP3.LUT R3, R2.reuse, 0x40, RZ, 0xfc, !PT ;  /* 0x0000004002037812 */ /* 0x040fe400078efcff */
[C---:B------:R-:W-:Y:S01]  /*19240*/  LOP3.LUT R3, R2.reuse, 0x100, RZ, 0xfc, !PT ;  /* 0x0000010002037812 */ /* 0x040fe200078efcff */
[----:B------:R-:W-:Y:S01]  /*19250*/  IMAD.U32 R23, RZ, RZ, UR4 ;  /* 0x00000004ff177e24 */ /* 0x000fe2000f8e00ff */
[C---:B------:R-:W-:Y:S02]  /*19260*/  LOP3.LUT R3, R2.reuse, 0x180, RZ, 0xfc, !PT ;  /* 0x0000018002037812 */ /* 0x040fe400078efcff */
[----:B------:R-:W-:Y:S01]  /*19270*/  LOP3.LUT R2, R2, 0x1c0, RZ, 0xfc, !PT ;  /* 0x000001c002027812 */ /* 0x000fe200078efcff */
[----:B------:R-:W-:-:S05]  /*19280*/  IMAD R0, R36, 0x2, R23 ;  /* 0x0000000224007824 */ /* 0x000fca00078e0217 */
[----:B------:R0:W-:Y:S02]  /*19290*/  STL [R1+0x34], R0 ;  /* 0x0000340001007387 */ /* 0x0001e40000100800 */
.L_x_6130:
[----:B------:R-:W-:Y:S05]  /*192a0*/  YIELD ;  /* 0x0000000000007946 */ /* 0x000fea0003800000 */
[----:B------:R-:W-:Y:S01]  /*192b0*/  ULDC.64 UR4, c[0x0][0xa28] ;  /* 0x00028a0000047ab9 */ /* 0x000fe20000000a00 */
[----:B------:R-:W-:Y:S01]  /*192c0*/  IMAD.MOV.U32 R33, RZ, RZ, RZ ;  /* 0x000000ffff217224 */ /* 0x000fe200078e00ff */
[----:B------:R-:W-:Y:S01]  /*192d0*/  ISETP.NE.U32.AND P0, PT, RZ, UR4, PT ;  /* 0x00000004ff007c0c */ /* 0x000fe2000bf05070 */
[----:B-1----:R-:W1:Y:S01]  /*192e0*/  LDC.64 R4, c[0x0][0xa00] ;  /* 0x00028000ff047b82 */ /* 0x002e620000000a00 */
[----:B------:R-:W-:Y:S02]  /*192f0*/  ULDC.64 UR6, c[0x0][0xa10] ;  /* 0x0002840000067ab9 */ /* 0x000fe40000000a00 */
[----:B------:R-:W-:Y:S01]  /*19300*/  ISETP.NE.AND.EX P0, PT, RZ, UR5, PT, P0 ;  /* 0x00000005ff007c0c */ /* 0x000fe2000bf05300 */
[----:B------:R-:W-:-:S12]  /*19310*/  ULDC.64 UR4, c[0x0][0xa18] ;  /* 0x0002860000047ab9 */ /* 0x000fd80000000a00 */
[----:B--2---:R-:W2:Y:S02]  /*19320*/  @P0 LDC.64 R2, c[0x0][0xa28] ;  /* 0x00028a00ff020b82 */ /* 0x004ea40000000a00 */
[----:B--2---:R-:W-:-:S05]  /*19330*/  @P0 IMAD.WIDE R2, R19, 0x4, R2 ;  /* 0x0000000413020825 */ /* 0x004fca00078e0202 */
[----:B------:R2:W5:Y:S01]  /*19340*/  @P0 LDG.E R33, desc[UR40][R2.64] ;  /* 0x0000002802210981 */ /* 0x000562000c1e1900 */
[----:B------:R-:W-:Y:S01]  /*19350*/  ISETP.NE.U32.AND P0, PT, RZ, UR4, PT ;  /* 0x00000004ff007c0c */ /* 0x000fe2000bf05070 */
[----:B------:R-:W-:Y:S01]  /*19360*/  IMAD.MOV.U32 R31, RZ, RZ, RZ ;  /* 0x000000ffff1f7224 */ /* 0x000fe200078e00ff */
[----:B------:R-:W-:Y:S01]  /*19370*/  ISETP.NE.U32.AND P1, PT, RZ, UR6, PT ;  /* 0x00000006ff007c0c */ /* 0x000fe2000bf25070 */
[----:B0-----:R-:W-:Y:S01]  /*19380*/  IMAD.MOV.U32 R0, RZ, RZ, RZ ;  /* 0x000000ffff007224 */ /* 0x001fe200078e00ff */
[----:B------:R-:W-:Y:S01]  /*19390*/  ISETP.NE.AND.EX P2, PT, RZ, UR5, PT, P0 ;  /* 0x00000005ff007c0c */ /* 0x000fe2000bf45300 */
[----:B------:R-:W-:Y:S01]  /*193a0*/  ULDC.64 UR4, c[0x0][0xa00] ;  /* 0x0002800000047ab9 */ /* 0x000fe20000000a00 */
[----:B------:R-:W-:Y:S01]  /*193b0*/  ISETP.NE.AND.EX P1, PT, RZ, UR7, PT, P1 ;  /* 0x00000007ff007c0c */ /* 0x000fe2000bf25310 */
[----:B-1----:R-:W-:Y:S01]  /*193c0*/  IMAD.WIDE R4, R19, 0x4, R4 ;  /* 0x0000000413047825 */ /* 0x002fe200078e0204 */
[----:B------:R-:W-:Y:S01]  /*193d0*/  ISETP.NE.U32.AND P0, PT, RZ, UR4, PT ;  /* 0x00000004ff007c0c */ /* 0x000fe2000bf05070 */
[----:B--2---:R-:W0:Y:S08]  /*193e0*/  LDC.64 R2, c[0x0][0xa10] ;  /* 0x00028400ff027b82 */ /* 0x004e300000000a00 */
[----:B---3--:R-:W1:Y:S01]  /*193f0*/  @P2 LDC.64 R6, c[0x0][0xa18] ;  /* 0x00028600ff062b82 */ /* 0x008e620000000a00 */
[----:B------:R-:W-:Y:S01]  /*19400*/  ULDC UR4, c[0x0][0x288] ;  /* 0x0000a20000047ab9 */ /* 0x000fe20000000800 */
[----:B------:R-:W-:-:S02]  /*19410*/  ISETP.NE.AND.EX P0, PT, RZ, UR5, PT, P0 ;  /* 0x00000005ff007c0c */ /* 0x000fc4000bf05300 */
[----:B------:R-:W-:Y:S01]  /*19420*/  MOV R8, UR4 ;  /* 0x0000000400087c02 */ /* 0x000fe20008000f00 */
[----:B------:R-:W-:-:S10]  /*19430*/  ULDC.64 UR4, c[0x0][0x418] ;  /* 0x0001060000047ab9 */ /* 0x000fd40000000a00 */
[----:B------:R-:W5:Y:S01]  /*19440*/  @P0 LDG.E R31, desc[UR40][R4.64] ;  /* 0x00000028041f0981 */ /* 0x000f62000c1e1900 */
[----:B0-----:R-:W-:-:S05]  /*19450*/  IMAD.WIDE R2, R19, 0x4, R2 ;  /* 0x0000000413027825 */ /* 0x001fca00078e0202 */
[----:B------:R-:W5:Y:S01]  /*19460*/  @P1 LDG.E R0, desc[UR40][R2.64] ;  /* 0x0000002802001981 */ /* 0x000f62000c1e1900 */
[----:B-1----:R-:W-:-:S05]  /*19470*/  @P2 IMAD.WIDE R6, R19, 0x4, R6 ;  /* 0x0000000413062825 */ /* 0x002fca00078e0206 */
        /* <DEDUP_REMOVED lines=11> */
[----:B------:R-:W-:Y:S01]  /*19530*/  IMAD.MOV.U32 R12, RZ, RZ, R8 ;  /* 0x000000ffff0c7224 */ /* 0x000fe200078e0008 */
[----:B----4-:R-:W-:Y:S06]  /*19540*/  @P2 BRA `(.L_x_6008) ;  /* 0x0000000000142947 */ /* 0x010fec0003800000 */
[----:B------:R-:W-:Y:S05]  /*19550*/  @!P0 BRA `(.L_x_6008) ;  /* 0x0000000000108947 */ /* 0x000fea0003800000 */
[----:B------:R-:W2:Y:S04]  /*19560*/  LDG.E R9, desc[UR40][R4.64] ;  /* 0x0000002804097981 */ /* 0x000ea8000c1e1900 */
[----:B------:R-:W2:Y:S02]  /*19570*/  LDG.E R6, desc[UR40][R4.64+0x4] ;  /* 0x0000042804067981 */ /* 0x000ea4000c1e1900 */
[----:B--2---:R-:W-:-:S05]  /*19580*/  IMAD.IADD R12, R6, 0x1, -R9 ;  /* 0x00000001060c7824 */ /* 0x004fca00078e0a09 */
[----:B------:R1:W-:Y:S02]  /*19590*/  STL [R1+0x4], R12 ;  /* 0x0000040c01007387 */ /* 0x0003e40000100800 */
.L_x_6008:
[----:B------:R-:W-:Y:S02]  /*195a0*/  ULDC.64 UR4, c[0x0][0xa20] ;  /* 0x0002880000047ab9 */ /* 0x000fe40000000a00 */
[----:B------:R-:W-:-:S04]  /*195b0*/  ISETP.NE.U32.AND P0, PT, RZ, UR4, PT ;  /* 0x00000004ff007c0c */ /* 0x000fc8000bf05070 */
[----:B------:R-:W-:-:S13]  /*195c0*/  ISETP.NE.AND.EX P0, PT, RZ, UR5, PT, P0 ;  /* 0x00000005ff007c0c */ /* 0x000fda000bf05300 */
[----:B------:R-:W-:Y:S05]  /*195d0*/  @!P0 BRA `(.L_x_6009) ;  /* 0x0000000000108947 */ /* 0x000fea0003800000 */
[----:B------:R-:W2:Y:S02]  /*195e0*/  LDC.64 R4, c[0x0][0xa20] ;  /* 0x00028800ff047b82 */ /* 0x000ea40000000a00 */
[----:B--2---:R-:W-:-:S05]  /*195f0*/  IMAD.WIDE R4, R19, 0x4, R4 ;  /* 0x0000000413047825 */ /* 0x004fca00078e0204 */
[----:B------:R2:W5:Y:S01]  /*19600*/  LDG.E R10, desc[UR40][R4.64] ;  /* 0x00000028040a7981 */ /* 0x000562000c1e1900 */
[----:B------:R-:W-:Y:S05]  /*19610*/  BRA `(.L_x_6010) ;  /* 0x0000000000247947 */ /* 0x000fea0003800000 */
.L_x_6009:
[----:B------:R-:W-:Y:S02]  /*19620*/  ULDC.64 UR4, c[0x0][0xa08] ;  /* 0x0002820000047ab9 */ /* 0x000fe40000000a00 */
[----:B------:R-:W-:-:S04]  /*19630*/  ISETP.NE.U32.AND P0, PT, RZ, UR4, PT ;  /* 0x00000004ff007c0c */ /* 0x000fc8000bf05070 */
[----:B------:R-:W-:-:S13]  /*19640*/  ISETP.NE.AND.EX P0, PT, RZ, UR5, PT, P0 ;  /* 0x00000005ff007c0c */ /* 0x000fda000bf05300 */
[----:B------:R-:W-:Y:S05]  /*19650*/  @!P0 BRA `(.L_x_6010) ;  /* 0x0000000000148947 */ /* 0x000fea0003800000 */
[----:B------:R-:W2:Y:S02]  /*19660*/  LDC.64 R4, c[0x0][0xa08] ;  /* 0x00028200ff047b82 */ /* 0x000ea40000000a00 */
[----:B--2---:R-:W-:-:S05]  /*19670*/  IMAD.WIDE R4, R19, 0x4, R4 ;  /* 0x0000000413047825 */ /* 0x004fca00078e0204 */
[----:B------:R-:W2:Y:S04]  /*19680*/  LDG.E R10, desc[UR40][R4.64] ;  /* 0x00000028040a7981 */ /* 0x000ea8000c1e1900 */
[----:B------:R-:W2:Y:S02]  /*19690*/  LDG.E R9, desc[UR40][R4.64+0x4] ;  /* 0x0000042804097981 */ /* 0x000ea4000c1e1900 */
[----:B--2---:R-:W-:-:S07]  /*196a0*/  IMAD.IADD R10, R9, 0x1, -R10 ;  /* 0x00000001090a7824 */ /* 0x004fce00078e0a0a */
.L_x_6010:
[----:B--2---:R-:W2:Y:S01]  /*196b0*/  @P1 LDG.E R4, desc[UR40][R2.64] ;  /* 0x0000002802041981 */ /* 0x004ea2000c1e1900 */
[----:B------:R-:W3:Y:S03]  /*196c0*/  LDC R5, c[0x0][0x448] ;  /* 0x00011200ff057b82 */ /* 0x000ee60000000800 */
[----:B------:R-:W2:Y:S01]  /*196d0*/  @P1 LDG.E R9, desc[UR40][R2.64+0x4] ;  /* 0x0000042802091981 */ /* 0x000ea2000c1e1900 */
[----:B-----5:R-:W-:Y:S01]  /*196e0*/  IADD3 R10, -R33, R10, RZ ;  /* 0x0000000a210a7210 */ /* 0x020fe20007ffe1ff */
[----:B------:R-:W-:-:S04]  /*196f0*/  IMAD.SHL.U32 R32, R17, 0x40, RZ ;  /* 0x0000004011207824 */ /* 0x000fc800078e00ff */
[----:B0-----:R-:W-:Y:S01]  /*19700*/  VIADD R8, R32, 0x3f ;  /* 0x0000003f20087836 */ /* 0x001fe20000000000 */
[----:B---3--:R-:W-:-:S13]  /*19710*/  ISETP.NE.AND P2, PT, R5, 0x1, PT ;  /* 0x000000010500780c */ /* 0x008fda0003f45270 */
[----:B------:R-:W0:Y:S08]  /*19720*/  @P2 LDC R6, c[0x0][0x44c] ;  /* 0x00011300ff062b82 */ /* 0x000e300000000800 */
[----:B------:R-:W3:Y:S01]  /*19730*/  @P2 LDC R5, c[0x0][0x450] ;  /* 0x00011400ff052b82 */ /* 0x000ee20000000800 */
[----:B0-----:R-:W-:-:S05]  /*19740*/  @P2 IMAD.HI.U32 R6, R8, R6, RZ ;  /* 0x0000000608062227 */ /* 0x001fca00078e00ff */
[----:B---3--:R-:W-:Y:S01]  /*19750*/  @P2 SHF.R.U32.HI R8, RZ, R5, R6 ;  /* 0x00000005ff082219 */ /* 0x008fe20000011606 */
[----:B--2---:R-:W-:-:S04]  /*19760*/  @P1 IMAD.IADD R7, R9, 0x1, -R4 ;  /* 0x0000000109071824 */ /* 0x004fc800078e0a04 */
[----:B------:R-:W-:-:S04]  /*19770*/  IMAD.IADD R17, R10, 0x1, R7 ;  /* 0x000000010a117824 */ /* 0x000fc800078e0207 */
[C---:B------:R-:W-:Y:S01]  /*19780*/  VIADD R9, R17.reuse, 0x3f ;  /* 0x0000003f11097836 */ /* 0x040fe20000000000 */
[----:B------:R-:W-:-:S04]  /*19790*/  IADD3 R6, R17, 0x1, -R12 ;  /* 0x0000000111067810 */ /* 0x000fc80007ffe80c */
[----:B------:R-:W-:Y:S01]  /*197a0*/  SHF.R.S32.HI R2, RZ, 0x1f, R9 ;  /* 0x0000001fff027819 */ /* 0x000fe20000011409 */
[----:B------:R-:W-:-:S03]  /*197b0*/  IMAD.IADD R8, R6, 0x1, R8 ;  /* 0x0000000106087824 */ /* 0x000fc600078e0208 */
[----:B------:R-:W-:Y:S02]  /*197c0*/  LEA.HI R9, R2, R9, RZ, 0x6 ;  /* 0x0000000902097211 */ /* 0x000fe400078f30ff */
[----:B------:R-:W0:Y:S02]  /*197d0*/  LDC.64 R2, c[0x0][0x9e0] ;  /* 0x00027800ff027b82 */ /* 0x000e240000000a00 */
[----:B------:R-:W-:Y:S02]  /*197e0*/  SHF.R.S32.HI R9, RZ, 0x6, R9 ;  /* 0x00000006ff097819 */ /* 0x000fe40000011409 */
[----:B0-----:R-:W-:Y:S01]  /*197f0*/  ISETP.GE.AND P3, PT, R3, 0x1, PT ;  /* 0x000000010300780c */ /* 0x001fe20003f66270 */
[----:B------:R-:W-:-:S12]  /*19800*/  IMAD.IADD R2, R8, 0x1, R2 ;  /* 0x0000000108027824 */ /* 0x000fd800078e0202 */
[----:B------:R-:W-:Y:S05]  /*19810*/  @!P3 BRA `(.L_x_6011) ;  /* 0x000000000048b947 */ /* 0x000fea0003800000 */
        /* <DEDUP_REMOVED lines=11> */
.L_x_6013:
[----:B------:R-:W-:-:S13]  /*198d0*/  ISETP.NE.AND P0, PT, R3, 0x1, PT ;  /* 0x000000010300780c */ /* 0x000fda0003f05270 */
[----:B------:R-:W0:Y:S02]  /*198e0*/  @P0 LDC.64 R4, c[0x0][0x9e8] ;  /* 0x00027a00ff040b82 */ /* 0x000e240000000a00 */
[----:B0-----:R-:W-:-:S05]  /*198f0*/  @P0 IMAD.HI.U32 R4, R11, R4, RZ ;  /* 0x000000040b040227 */ /* 0x001fca00078e00ff */
[----:B------:R-:W-:-:S07]  /*19900*/  @P0 SHF.R.U32.HI R11, RZ, R5, R4 ;  /* 0x00000005ff0b0219 */ /* 0x000fce0000011604 */
.L_x_6014:
[----:B------:R-:W-:Y:S05]  /*19910*/  BSYNC B0 ;  /* 0x0000000000007941 */ /* 0x000fea0003800000 */
.L_x_6012:
[----:B------:R-:W-:-:S05]  /*19920*/  IMAD R11, R11, R3, R3 ;  /* 0x000000030b0b7224 */ /* 0x000fca00078e0203 */
[----:B------:R-:W-:-:S07]  /*19930*/  VIMNMX R2, R2, R11, PT ;  /* 0x0000000b02027248 */ /* 0x000fce0003fe0100 */
.L_x_6011:
[----:B------:R-:W0:Y:S01]  /*19940*/  @P2 LDC R8, c[0x0][0x44c] ;  /* 0x00011300ff082b82 */ /* 0x000e220000000800 */
[----:B------:R-:W-:Y:S01]  /*19950*/  IMAD.MOV.U32 R4, RZ, RZ, R32 ;  /* 0x000000ffff047224 */ /* 0x000fe200078e0020 */
[----:B------:R-:W-:-:S06]  /*19960*/  ULDC UR4, c[0x0][0x9dc] ;  /* 0x0002770000047ab9 */ /* 0x000fcc0000000800 */
[----:B------:R-:W2:Y:S01]  /*19970*/  @P2 LDC R5, c[0x0][0x450] ;  /* 0x00011400ff052b82 */ /* 0x000ea20000000800 */
[----:B0-----:R-:W-:-:S05]  /*19980*/  @P2 IMAD.HI.U32 R8, R32, R8, RZ ;  /* 0x0000000820082227 */ /* 0x001fca00078e00ff */
[----:B--2---:R-:W-:Y:S01]  /*19990*/  @P2 SHF.R.U32.HI R4, RZ, R5, R8 ;  /* 0x00000005ff042219 */ /* 0x004fe20000011608 */
[----:B------:R-:W-:-:S05]  /*199a0*/  IMAD.IADD R8, R17, 0x1, -R12 ;  /* 0x0000000111087824 */ /* 0x000fca00078e0a0c */
[----:B-1----:R-:W-:-:S05]  /*199b0*/  IADD3 R12, R8, R4, RZ ;  /* 0x00000004080c7210 */ /* 0x002fca0007ffe0ff */
        /* <DEDUP_REMOVED lines=12> */
.L_x_6017:
[----:B------:R-:W-:-:S13]  /*19a80*/  ISETP.NE.AND P0, PT, R3, 0x1, PT ;  /* 0x000000010300780c */ /* 0x000fda0003f05270 */
[----:B------:R-:W0:Y:S02]  /*19a90*/  @P0 LDC.64 R4, c[0x0][0x9e8] ;  /* 0x00027a00ff040b82 */ /* 0x000e240000000a00 */
[----:B0-----:R-:W-:-:S05]  /*19aa0*/  @P0 IMAD.HI.U32 R4, R12, R4, RZ ;  /* 0x000000040c040227 */ /* 0x001fca00078e00ff */
[----:B------:R-:W-:-:S07]  /*19ab0*/  @P0 SHF.R.U32.HI R12, RZ, R5, R4 ;  /* 0x00000005ff0c0219 */ /* 0x000fce0000011604 */
.L_x_6018:
[----:B------:R-:W-:Y:S05]  /*19ac0*/  BSYNC B0 ;  /* 0x0000000000007941 */ /* 0x000fea0003800000 */
.L_x_6016:
[----:B------:R-:W-:-:S05]  /*19ad0*/  IMAD R3, R12, R3, RZ ;  /* 0x000000030c037224 */ /* 0x000fca00078e02ff */
[----:B------:R-:W-:-:S07]  /*19ae0*/  VIMNMX R11, R11, R3, !PT ;  /* 0x000000030b0b7248 */ /* 0x000fce0007fe0100 */
.L_x_6015:
[----:B------:R-:W-:Y:S01]  /*19af0*/  VIADD R2, R2, 0x3f ;  /* 0x0000003f02027836 */ /* 0x000fe20000000000 */
[----:B------:R-:W-:Y:S04]  /*19b00*/  BSSY B0, `(.L_x_6019) ;  /* 0x00001af000007945 */ /* 0x000fe80003800000 */
[----:B------:R-:W-:-:S04]  /*19b10*/  SHF.R.S32.HI R3, RZ, 0x1f, R2 ;  /* 0x0000001fff037819 */ /* 0x000fc80000011402 */
[----:B------:R-:W-:Y:S02]  /*19b20*/  LEA.HI R3, R3, R2, RZ, 0x6 ;  /* 0x0000000203037211 */ /* 0x000fe400078f30ff */
[----:B------:R-:W-:Y:S02]  /*19b30*/  SHF.R.S32.HI R2, RZ, 0x1f, R11 ;  /* 0x0000001fff027819 */ /* 0x000fe4000001140b */
[----:B------:R-:W-:Y:S02]  /*19b40*/  SHF.R.S32.HI R3, RZ, 0x6, R3 ;  /* 0x00000006ff037819 */ /* 0x000fe40000011403 */
[----:B------:R-:W-:Y:S02]  /*19b50*/  LEA.HI R2, R2, R11, RZ, 0x6 ;  /* 0x0000000b02027211 */ /* 0x000fe400078f30ff */
[----:B------:R-:W-:Y:S02]  /*19b60*/  VIMNMX R3, R9, R3, PT ;  /* 0x0000000309037248 */ /* 0x000fe40003fe0100 */
[----:B------:R-:W-:-:S04]  /*19b70*/  SHF.R.S32.HI R2, RZ, 0x6, R2 ;  /* 0x00000006ff027819 */ /* 0x000fc80000011402 */
[----:B------:R-:W-:-:S05]  /*19b80*/  VIMNMX R2, RZ, R2, !PT ;  /* 0x00000002ff027248 */ /* 0x000fca0007fe0100 */
[--C-:B------:R-:W-:Y:S02]  /*19b90*/  IMAD R2, R2, 0x40, -R10.reuse ;  /* 0x0000004002027824 */ /* 0x100fe400078e0a0a */
[----:B------:R-:W-:-:S03]  /*19ba0*/  IMAD R10, R3, 0x40, -R10 ;  /* 0x00000040030a7824 */ /* 0x000fc600078e0a0a */
[----:B------:R-:W-:Y:S02]  /*19bb0*/  VIMNMX R4, RZ, R2, !PT ;  /* 0x00000002ff047248 */ /* 0x000fe40007fe0100 */
[----:B------:R-:W-:-:S04]  /*19bc0*/  VIMNMX R7, R10, R7, PT ;  /* 0x000000070a077248 */ /* 0x000fc80003fe0100 */
[----:B------:R-:W-:Y:S02]  /*19bd0*/  ISETP.GT.AND P0, PT, R7, R4, PT ;  /* 0x000000040700720c */ /* 0x000fe40003f04270 */
[----:B------:R-:W-:-:S11]  /*19be0*/  SHF.R.U32.HI R4, RZ, 0x6, R4 ;  /* 0x00000006ff047819 */ /* 0x000fd60000011604 */
[----:B------:R-:W-:Y:S02]  /*19bf0*/  @P0 VIADD R2, R7, 0x3f ;  /* 0x0000003f07020836 */ /* 0x000fe40000000000 */
[----:B------:R-:W-:-:S03]  /*19c00*/  IMAD.MOV.U32 R7, RZ, RZ, R4 ;  /* 0x000000ffff077224 */ /* 0x000fc600078e0004 */
[----:B------:R-:W-:-:S04]  /*19c10*/  @P0 SHF.R.S32.HI R3, RZ, 0x1f, R2 ;  /* 0x0000001fff030819 */ /* 0x000fc80000011402 */
[----:B------:R-:W-:-:S04]  /*19c20*/  @P0 LEA.HI R3, R3, R2, RZ, 0x6 ;  /* 0x0000000203030211 */ /* 0x000fc800078f30ff */
[----:B------:R-:W-:Y:S02]  /*19c30*/  @P0 SHF.R.S32.HI R7, RZ, 0x6, R3 ;  /* 0x00000006ff070819 */ /* 0x000fe40000011403 */
        /* <DEDUP_REMOVED lines=10> */
.L_x_6185:
[----:B-1----:R-:W-:Y:S02]  /*19ce0*/  ISETP.NE.AND P0, PT, R14, RZ, PT ;  /* 0x000000ff0e00720c */ /* 0x002fe40003f05270 */
[----:B------:R-:W-:-:S11]  /*19cf0*/  PLOP3.LUT P6, PT, PT, PT, PT, 0x8, 0x0 ;  /* 0x000000000000781c */ /* 0x000fd60003fce170 */
[----:B------:R-:W-:Y:S05]  /*19d00*/  @P0 BRA `(.L_x_6022) ;  /* 0x00000000000c0947 */ /* 0x000fea0003800000 */
[----:B------:R-:W-:-:S03]  /*19d10*/  UMOV UR4, 0xffffffff ;  /* 0xffffffff00047882 */ /* 0x000fc60000000000 */
[----:B------:R-:W-:Y:S05]  /*19d20*/  BRA.DIV UR4, `(.L_x_6023) ;  /* 0x0000007604ac7947 */ /* 0x000fea000b800000 */
[----:B------:R-:W-:-:S13]  /*19d30*/  ELECT P6, URZ, PT ;  /* 0x00000000003f782f */ /* 0x000fda00038c0000 */
.L_x_6022:
        /* <DEDUP_REMOVED lines=9> */
.L_x_6188:
[----:B------:R-:W-:Y:S05]  /*19dd0*/  BSYNC B1 ;  /* 0x0000000000017941 */ /* 0x000fea0003800000 */
.L_x_6024:
[----:B------:R-:W-:Y:S04]  /*19de0*/  BSSY B1, `(.L_x_6026) ;  /* 0x00000b7000017945 */ /* 0x000fe80003800000 */
[----:B------:R-:W-:Y:S05]  /*19df0*/  @!P6 BRA `(.L_x_6027) ;  /* 0x0000000800d4e947 */ /* 0x000fea0003800000 */
[----:B------:R-:W-:Y:S01]  /*19e00*/  LEA R12, R24, R23, 0x3 ;  /* 0x00000017180c7211 */ /* 0x000fe200078e18ff */
[----:B------:R-:W1:Y:S01]  /*19e10*/  S2R R3, SR_TID.X ;  /* 0x0000000000037919 */ /* 0x000e620000002100 */
[----:B0-----:R-:W-:Y:S01]  /*19e20*/  SHF.L.U32 R2, R28, 0x1f, RZ ;  /* 0x0000001f1c027819 */ /* 0x001fe200000006ff */
[----:B------:R-:W-:Y:S03]  /*19e30*/  BSSY B2, `(.L_x_6028) ;  /* 0x0000005000027945 */ /* 0x000fe60003800000 */
[----:B------:R-:W0:Y:S01]  /*19e40*/  SYNCS.PHASECHK.TRANS64.TRYWAIT P0, [R12+URZ+0x28ca0], R2 ;  /* 0x028ca0020c0075a7 */ /* 0x000e22000800017f */
[----:B-1----:R-:W-:-:S04]  /*19e50*/  LOP3.LUT R3, R3, 0x7f, RZ, 0xc0, !PT ;  /* 0x0000007f03037812 */ /* 0x002fc800078ec0ff */
[----:B------:R-:W-:Y:S01]  /*19e60*/  ISETP.NE.AND P1, PT, R3, RZ, PT ;  /* 0x000000ff0300720c */ /* 0x000fe20003f25270 */
[----:B0-----:R-:W-:-:S12]  /*19e70*/  @!P0 BRA `(.L_x_6029) ;  /* 0x00000074008c8947 */ /* 0x001fd80003800000 */
.L_x_6189:
[----:B------:R-:W-:Y:S05]  /*19e80*/  BSYNC B2 ;  /* 0x0000000000027941 */ /* 0x000fea0003800000 */
.L_x_6028:
[----:B------:R-:W-:Y:S04]  /*19e90*/  BSSY B2, `(.L_x_6030) ;  /* 0x0000009000027945 */ /* 0x000fe80003800000 */
[----:B------:R-:W-:Y:S05]  /*19ea0*/  @P1 BRA `(.L_x_6031) ;  /* 0x00000000001c1947 */ /* 0x000fea0003800000 */
[----:B------:R-:W1:Y:S01]  /*19eb0*/  S2R R10, SR_TID.X ;  /* 0x00000000000a7919 */ /* 0x000e620000002100 */
[----:B------:R-:W-:-:S04]  /*19ec0*/  IMAD.MOV.U32 R3, RZ, RZ, 0x2000 ;  /* 0x00002000ff037424 */ /* 0x000fc800078e00ff */
[----:B------:R2:W-:Y:S01]  /*19ed0*/  SYNCS.ARRIVE.TRANS64 RZ, [R12+URZ+0x28c90], R3 ;  /* 0x028c90030cff79a7 */ /* 0x0005e2000800003f */
[----:B-1----:R-:W-:-:S04]  /*19ee0*/  LOP3.LUT R10, R10, 0x1f, RZ, 0xc0, !PT ;  /* 0x0000001f0a0a7812 */ /* 0x002fc800078ec0ff */
[----:B------:R-:W-:-:S13]  /*19ef0*/  ISETP.NE.AND P0, PT, R10, RZ, PT ;  /* 0x000000ff0a00720c */ /* 0x000fda0003f05270 */
[----:B--2---:R-:W-:Y:S05]  /*19f00*/  @!P0 BRA `(.L_x_6031) ;  /* 0x0000000000048947 */ /* 0x004fea0003800000 */
[----:B------:R-:W-:Y:S01]  /*19f10*/  BPT.TRAP 0x1 ;  /* 0x000000040000795c */ /* 0x000fe20000300000 */
.L_x_6031:
[----:B------:R-:W-:Y:S05]  /*19f20*/  BSYNC B2 ;  /* 0x0000000000027941 */ /* 0x000fea0003800000 */
.L_x_6030:
[----:B------:R-:W-:Y:S01]  /*19f30*/  IMAD.MOV.U32 R11, RZ, RZ, RZ ;  /* 0x000000ffff0b7224 */ /* 0x000fe200078e00ff */
[----:B------:R-:W-:Y:S01]  /*19f40*/  UIADD3 UR4, UP0, UR42, 0x570, URZ ;  /* 0x000005702a047890 */ /* 0x000fe2000ff1e03f */
[----:B------:R-:W-:Y:S01]  /*19f50*/  IMAD R10, R7, 0x40, R0 ;  /* 0x00000040070a7824 */ /* 0x000fe200078e0200 */
[----:B------:R-:W-:Y:S01]  /*19f60*/  PLOP3.LUT P0, PT, PT, PT, PT, 0x80, 0x0 ;  /* 0x000000000000781c */ /* 0x000fe20003f0f070 */
[----:B------:R-:W-:Y:S01]  /*19f70*/  IMAD R3, R24, 0x2000, R23 ;  /* 0x0000200018037824 */ /* 0x000fe200078e0217 */
[----:B------:R-:W-:Y:S01]  /*19f80*/  R2UR UR10, R11 ;  /* 0x000000000b0a72ca */ /* 0x000fe200000e0000 */
[----:B------:R-:W-:Y:S01]  /*19f90*/  VIADD R10, R10, 0xffffffc0 ;  /* 0xffffffc00a0a7836 */ /* 0x000fe20000000000 */
[----:B------:R-:W-:Y:S01]  /*19fa0*/  UIADD3.X UR5, URZ, UR43, URZ, UP0, !UPT ;  /* 0x0000002b3f057290 */ /* 0x000fe200087fe43f */
[----:B------:R-:W-:Y:S01]  /*19fb0*/  VIADD R3, R3, 0x22400 ;  /* 0x0002240003037836 */ /* 0x000fe20000000000 */
[----:B------:R-:W-:Y:S01]  /*19fc0*/  UMOV UR6, 0x0 ;  /* 0x0000000000067882 */ /* 0x000fe20000000000 */
[----:B------:R-:W-:Y:S01]  /*19fd0*/  VIADD R13, R12, 0x28c90 ;  /* 0x00028c900c0d7836 */ /* 0x000fe20000000000 */
[----:B------:R-:W-:-:S09]  /*19fe0*/  UMOV UR7, 0x12f00000 ;  /* 0x12f0000000077882 */ /* 0x000fd20000000000 */
.L_x_6032:
        /* <DEDUP_REMOVED lines=10> */
[----:B------:R-:W1:Y:S01]  /*1a090*/  SYNCS.PHASECHK.TRANS64.TRYWAIT P0, [R12+URZ+0x28cc0], R2 ;  /* 0x028cc0020c0075a7 */ /* 0x000e62000800017f */
[----:B------:R-:W-:Y:S04]  /*1a0a0*/  BSSY B2, `(.L_x_6033) ;  /* 0x0000002000027945 */ /* 0x000fe80003800000 */
[----:B-1----:R-:W-:Y:S05]  /*1a0b0*/  @!P0 BRA `(.L_x_6034) ;  /* 0x0000007400108947 */ /* 0x002fea0003800000 */
.L_x_6190:
[----:B------:R-:W-:Y:S05]  /*1a0c0*/  BSYNC B2 ;  /* 0x0000000000027941 */ /* 0x000fea0003800000 */
.L_x_6033:
[----:B------:R-:W-:Y:S01]  /*1a0d0*/  BSSY B2, `(.L_x_6035) ;  /* 0x000000b000027945 */ /* 0x000fe20003800000 */
[----:B01----:R-:W-:Y:S01]  /*1a0e0*/  IMAD.MOV.U32 R2, RZ, RZ, 0x0 ;  /* 0x00000000ff027424 */ /* 0x003fe200078e00ff */
[----:B------:R-:W-:Y:S02]  /*1a0f0*/  MOV R3, 0x12f00000 ;  /* 0x12f0000000037802 */ /* 0x000fe40000000f00 */
[----:B------:R-:W-:Y:S05]  /*1a100*/  @P1 BRA `(.L_x_6036) ;  /* 0x00000000001c1947 */ /* 0x000fea0003800000 */
[----:B------:R-:W0:Y:S01]  /*1a110*/  S2R R14, SR_TID.X ;  /* 0x00000000000e7919 */ /* 0x000e220000002100 */
[----:B------:R-:W-:-:S04]  /*1a120*/  IMAD.MOV.U32 R13, RZ, RZ, 0x10000 ;  /* 0x00010000ff0d7424 */ /* 0x000fc800078e00ff */
[----:B------:R1:W-:Y:S01]  /*1a130*/  SYNCS.ARRIVE.TRANS64 RZ, [R12+URZ+0x28cb0], R13 ;  /* 0x028cb00d0cff79a7 */ /* 0x0003e2000800003f */
[----:B0-----:R-:W-:-:S04]  /*1a140*/  LOP3.LUT R14, R14, 0x1f, RZ, 0xc0, !PT ;  /* 0x0000001f0e0e7812 */ /* 0x001fc800078ec0ff */
[----:B------:R-:W-:-:S13]  /*1a150*/  ISETP.NE.AND P0, PT, R14, RZ, PT ;  /* 0x000000ff0e00720c */ /* 0x000fda0003f05270 */
[----:B-1----:R-:W-:Y:S05]  /*1a160*/  @!P0 BRA `(.L_x_6036) ;  /* 0x0000000000048947 */ /* 0x002fea0003800000 */
[----:B------:R-:W-:Y:S01]  /*1a170*/  BPT.TRAP 0x1 ;  /* 0x000000040000795c */ /* 0x000fe20000300000 */
.L_x_6036:
[----:B------:R-:W-:Y:S05]  /*1a180*/  BSYNC B2 ;  /* 0x0000000000027941 */ /* 0x000fea0003800000 */
.L_x_6035:
[----:B------:R-:W-:Y:S01]  /*1a190*/  R2UR UR6, R2 ;  /* 0x00000000020672ca */ /* 0x000fe200000e0000 */
[----:B------:R-:W-:Y:S01]  /*1a1a0*/  UIADD3 UR4, UP0, UR42, 0x670, URZ ;  /* 0x000006702a047890 */ /* 0x000fe2000ff1e03f */
[----:B------:R-:W-:Y:S01]  /*1a1b0*/  R2UR UR7, R3 ;  /* 0x00000000030772ca */ /* 0x000fe200000e0000 */
[----:B------:R-:W-:Y:S01]  /*1a1c0*/  VIADD R12, R12, 0x28cb0 ;  /* 0x00028cb00c0c7836 */ /* 0x000fe20000000000 */
[----:B------:R-:W-:Y:S01]  /*1a1d0*/  R2UR UR10, R11 ;  /* 0x000000000b0a72ca */ /* 0x000fe200000e0000 */
[----:B------:R-:W-:Y:S01]  /*1a1e0*/  IMAD R11, R24, 0x10000, R23 ;  /* 0x00010000180b7824 */ /* 0x000fe200078e0217 */
[----:B------:R-:W-:Y:S01]  /*1a1f0*/  PLOP3.LUT P0, PT, PT, PT, PT, 0x80, 0x0 ;  /* 0x000000000000781c */ /* 0x000fe20003f0f070 */
[----:B------:R-:W-:Y:S02]  /*1a200*/  UIADD3.X UR5, URZ, UR43, URZ, UP0, !UPT ;  /* 0x0000002b3f057290 */ /* 0x000fe400087fe43f */
[----:B------:R-:W-:-:S10]  /*1a210*/  VIADD R13, R11, 0x400 ;  /* 0x000004000b0d7836 */ /* 0x000fd40000000000 */
.L_x_6037:
        /* <DEDUP_REMOVED lines=15> */
.L_x_6038:
        /* <DEDUP_REMOVED lines=15> */
.L_x_6039:
        /* <DEDUP_REMOVED lines=15> */
.L_x_6040:
        /* <DEDUP_REMOVED lines=15> */
.L_x_6041:
        /* <DEDUP_REMOVED lines=15> */
.L_x_6042:
        /* <DEDUP_REMOVED lines=15> */
.L_x_6043:
        /* <DEDUP_REMOVED lines=15> */
.L_x_6044:
        /* <DEDUP_REMOVED lines=10> */
.L_x_6027:
[----:B------:R-:W-:Y:S05]  /*1a950*/  BSYNC B1 ;  /* 0x0000000000017941 */ /* 0x000fea0003800000 */
.L_x_6026:
[----:B------:R-:W-:Y:S01]  /*1a960*/  VIADD R11, R7, 0xfffffffe ;  /* 0xfffffffe070b7836 */ /* 0x000fe20000000000 */
[----:B------:R-:W-:Y:S01]  /*1a970*/  PLOP3.LUT P0, PT, PT, PT, PT, 0x8, 0x0 ;  /* 0x000000000000781c */ /* 0x000fe20003f0e170 */
[----:B------:R-:W-:-:S03]  /*1a980*/  VIADD R24, R24, 0x1 ;  /* 0x0000000118187836 */ /* 0x000fc60000000000 */
[----:B------:R-:W-:Y:S02]  /*1a990*/  ISETP.GE.AND P2, PT, R11, R4, PT ;  /* 0x000000040b00720c */ /* 0x000fe40003f46270 */
[----:B------:R-:W-:-:S04]  /*1a9a0*/  ISETP.NE.AND P1, PT, R24, 0x2, PT ;  /* 0x000000021800780c */ /* 0x000fc80003f25270 */
[----:B0-----:R-:W-:Y:S02]  /*1a9b0*/  SEL R2, RZ, 0x1, P1 ;  /* 0x00000001ff027807 */ /* 0x001fe40000800000 */
[----:B------:R-:W-:Y:S02]  /*1a9c0*/  SEL R24, R24, RZ, P1 ;  /* 0x000000ff18187207 */ /* 0x000fe40000800000 */
[----:B------:R-:W-:-:S03]  /*1a9d0*/  LOP3.LUT R28, R28, R2, RZ, 0x3c, !PT ;  /* 0x000000021c1c7212 */ /* 0x000fc600078e3cff */
[----:B------:R-:W-:Y:S05]  /*1a9e0*/  @!P2 BRA `(.L_x_6020) ;  /* 0x0000000c0000a947 */ /* 0x000fea0003800000 */
.L_x_6064:
[----:B------:R-:W-:Y:S05]  /*1a9f0*/  YIELD ;  /* 0x0000000000007946 */ /* 0x000fea0003800000 */
[----:B------:R-:W-:Y:S04]  /*1aa00*/  BSSY B1, `(.L_x_6045) ;  /* 0x00000b6000017945 */ /* 0x000fe80003800000 */
[----:B------:R-:W-:Y:S05]  /*1aa10*/  @!P6 BRA `(.L_x_6046) ;  /* 0x0000000800d0e947 */ /* 0x000fea0003800000 */
[----:B------:R-:W-:Y:S01]  /*1aa20*/  IMAD R10, R24, 0x8, R23 ;  /* 0x00000008180a7824 */ /* 0x000fe200078e0217 */
[----:B------:R-:W-:Y:S01]  /*1aa30*/  SHF.L.U32 R2, R28, 0x1f, RZ ;  /* 0x0000001f1c027819 */ /* 0x000fe200000006ff */
[----:B------:R-:W0:Y:S01]  /*1aa40*/  S2R R3, SR_TID.X ;  /* 0x0000000000037919 */ /* 0x000e220000002100 */
[----:B------:R-:W-:Y:S02]  /*1aa50*/  BSSY B2, `(.L_x_6047) ;  /* 0x0000005000027945 */ /* 0x000fe40003800000 */
[----:B------:R-:W1:Y:S01]  /*1aa60*/  SYNCS.PHASECHK.TRANS64.TRYWAIT P1, [R10+URZ+0x28ca0], R2 ;  /* 0x028ca0020a0075a7 */ /* 0x000e62000802017f */
[----:B0-----:R-:W-:-:S04]  /*1aa70*/  LOP3.LUT R3, R3, 0x7f, RZ, 0xc0, !PT ;  /* 0x0000007f03037812 */ /* 0x001fc800078ec0ff */
[----:B------:R-:W-:Y:S01]  /*1aa80*/  ISETP.NE.AND P2, PT, R3, RZ, PT ;  /* 0x000000ff0300720c */ /* 0x000fe20003f45270 */
[----:B-1----:R-:W-:-:S12]  /*1aa90*/  @!P1 BRA `(.L_x_6048) ;  /* 0x0000006800ac9947 */ /* 0x002fd80003800000 */
.L_x_6191:
[----:B------:R-:W-:Y:S05]  /*1aaa0*/  BSYNC B2 ;  /* 0x0000000000027941 */ /* 0x000fea0003800000 */
.L_x_6047:
        /* <DEDUP_REMOVED lines=9> */
.L_x_6050:
[----:B------:R-:W-:Y:S05]  /*1ab40*/  BSYNC B2 ;  /* 0x0000000000027941 */ /* 0x000fea0003800000 */
.L_x_6049:
[----:B------:R-:W-:Y:S01]  /*1ab50*/  IMAD.MOV.U32 R7, RZ, RZ, RZ ;  /* 0x000000ffff077224 */ /* 0x000fe200078e00ff */
[----:B------:R-:W-:Y:S01]  /*1ab60*/  UIADD3 UR4, UP0, UR42, 0x570, URZ ;  /* 0x000005702a047890 */ /* 0x000fe2000ff1e03f */
[----:B------:R-:W-:Y:S01]  /*1ab70*/  IMAD R3, R24, 0x2000, R23 ;  /* 0x0000200018037824 */ /* 0x000fe200078e0217 */
        /* <DEDUP_REMOVED lines=8> */
.L_x_6051:
        /* <DEDUP_REMOVED lines=13> */
.L_x_6192:
[----:B------:R-:W-:Y:S05]  /*1acd0*/  BSYNC B2 ;  /* 0x0000000000027941 */ /* 0x000fea0003800000 */
.L_x_6052:
        /* <DEDUP_REMOVED lines=11> */
.L_x_6055:
[----:B------:R-:W-:Y:S05]  /*1ad90*/  BSYNC B2 ;  /* 0x0000000000027941 */ /* 0x000fea0003800000 */
.L_x_6054:
        /* <DEDUP_REMOVED lines=9> */
.L_x_6056:
        /* <DEDUP_REMOVED lines=15> */
.L_x_6057:
        /* <DEDUP_REMOVED lines=15> */
.L_x_6058:
        /* <DEDUP_REMOVED lines=15> */
.L_x_6059:
        /* <DEDUP_REMOVED lines=15> */
.L_x_6060:
        /* <DEDUP_REMOVED lines=15> */
.L_x_6061:
        /* <DEDUP_REMOVED lines=15> */
.L_x_6062:
        /* <DEDUP_REMOVED lines=15> */
.L_x_6063:
        /* <DEDUP_REMOVED lines=10> */
.L_x_6046:
[----:B------:R-:W-:Y:S05]  /*1b560*/  BSYNC B1 ;  /* 0x0000000000017941 */ /* 0x000fea0003800000 */
.L_x_6045:
        /* <DEDUP_REMOVED lines=8> */
.L_x_6020:
[----:B------:R-:W-:Y:S05]  /*1b5f0*/  BSYNC B0 ;  /* 0x0000000000007941 */ /* 0x000fea0003800000 */
.L_x_6019:
[----:B------:R-:W0:Y:S01]  /*1b600*/  LDC R0, c[0x0][0x448] ;  /* 0x00011200ff007b82 */ /* 0x000e220000000800 */
[----:B------:R-:W-:Y:S01]  /*1b610*/  IADD3 R3, R32, 0x3f, RZ ;  /* 0x0000003f20037810 */ /* 0x000fe20007ffe0ff */
[----:B------:R-:W-:Y:S06]  /*1b620*/  @!P0 WARPSYNC.ALL ;  /* 0x0000000000008948 */ /* 0x000fec0003800000 */
[----:B------:R-:W-:Y:S01]  /*1b630*/  @!P0 BAR.SYNC.DEFER_BLOCKING 0xc, 0x180 ;  /* 0x0306000000008b1d */ /* 0x000fe20000010000 */
[----:B0-----:R-:W-:-:S13]  /*1b640*/  ISETP.NE.AND P1, PT, R0, 0x1, PT ;  /* 0x000000010000780c */ /* 0x001fda0003f25270 */
[----:B------:R-:W0:Y:S08]  /*1b650*/  @P1 LDC R2, c[0x0][0x44c] ;  /* 0x00011300ff021b82 */ /* 0x000e300000000800 */
[----:B------:R-:W1:Y:S01]  /*1b660*/  @P1 LDC R0, c[0x0][0x450] ;  /* 0x00011400ff001b82 */ /* 0x000e620000000800 */
[----:B0-----:R-:W-:-:S05]  /*1b670*/  @P1 IMAD.HI.U32 R5, R3, R2, RZ ;  /* 0x0000000203051227 */ /* 0x001fca00078e00ff */
[----:B-1----:R-:W-:-:S05]  /*1b680*/  @P1 SHF.R.U32.HI R3, RZ, R0, R5 ;  /* 0x00000000ff031219 */ /* 0x002fca0000011605 */
[----:B------:R-:W-:Y:S02]  /*1b690*/  IMAD.IADD R6, R6, 0x1, R3 ;  /* 0x0000000106067824 */ /* 0x000fe400078e0203 */
[----:B------:R-:W0:Y:S02]  /*1b6a0*/  LDC.64 R2, c[0x0][0x9e0] ;  /* 0x00027800ff027b82 */ /* 0x000e240000000a00 */
        /* <DEDUP_REMOVED lines=14> */
.L_x_6067:
[----:B------:R-:W-:-:S13]  /*1b790*/  ISETP.NE.AND P0, PT, R3, 0x1, PT ;  /* 0x000000010300780c */ /* 0x000fda0003f05270 */
[----:B------:R-:W0:Y:S02]  /*1b7a0*/  @P0 LDC.64 R4, c[0x0][0x9e8] ;  /* 0x00027a00ff040b82 */ /* 0x000e240000000a00 */
[----:B0-----:R-:W-:-:S05]  /*1b7b0*/  @P0 IMAD.HI.U32 R4, R0, R4, RZ ;  /* 0x0000000400040227 */ /* 0x001fca00078e00ff */
[----:B------:R-:W-:-:S07]  /*1b7c0*/  @P0 SHF.R.U32.HI R0, RZ, R5, R4 ;  /* 0x00000005ff000219 */ /* 0x000fce0000011604 */
.L_x_6068:
[----:B------:R-:W-:Y:S05]  /*1b7d0*/  BSYNC B0 ;  /* 0x0000000000007941 */ /* 0x000fea0003800000 */
.L_x_6066:
[----:B------:R-:W-:-:S05]  /*1b7e0*/  IMAD R5, R0, R3, R3 ;  /* 0x0000000300057224 */ /* 0x000fca00078e0203 */
[----:B------:R-:W-:-:S07]  /*1b7f0*/  VIMNMX R2, R2, R5, PT ;  /* 0x0000000502027248 */ /* 0x000fce0003fe0100 */
.L_x_6065:
[----:B------:R-:W-:Y:S01]  /*1b800*/  VIADD R2, R2, 0x3f ;  /* 0x0000003f02027836 */ /* 0x000fe20000000000 */
[----:B------:R-:W0:Y:S01]  /*1b810*/  @P1 LDC R7, c[0x0][0x450] ;  /* 0x00011400ff071b82 */ /* 0x000e220000000800 */
[----:B------:R-:W-:-:S03]  /*1b820*/  ULDC UR4, c[0x0][0x9dc] ;  /* 0x0002770000047ab9 */ /* 0x000fc60000000800 */
[----:B------:R-:W-:-:S04]  /*1b830*/  SHF.R.S32.HI R5, RZ, 0x1f, R2 ;  /* 0x0000001fff057819 */ /* 0x000fc80000011402 */
[----:B------:R-:W-:-:S04]  /*1b840*/  LEA.HI R5, R5, R2, RZ, 0x6 ;  /* 0x0000000205057211 */ /* 0x000fc800078f30ff */
[----:B------:R-:W-:Y:S02]  /*1b850*/  SHF.R.S32.HI R0, RZ, 0x6, R5 ;  /* 0x00000006ff007819 */ /* 0x000fe40000011405 */
[----:B------:R-:W1:Y:S02]  /*1b860*/  @P1 LDC R5, c[0x0][0x44c] ;  /* 0x00011300ff051b82 */ /* 0x000e640000000800 */
[----:B------:R-:W-:-:S05]  /*1b870*/  VIMNMX R29, R9, R0, PT ;  /* 0x00000000091d7248 */ /* 0x000fca0003fe0100 */
[----:B------:R2:W-:Y:S01]  /*1b880*/  STL [R1+0x18], R29 ;  /* 0x0000181d01007387 */ /* 0x0005e20000100800 */
[----:B-1----:R-:W-:-:S04]  /*1b890*/  @P1 IMAD.HI.U32 R0, R32, R5, RZ ;  /* 0x0000000520001227 */ /* 0x002fc800078e00ff */
[----:B------:R-:W-:Y:S01]  /*1b8a0*/  IMAD.MOV.U32 R5, RZ, RZ, R32 ;  /* 0x000000ffff057224 */ /* 0x000fe200078e0020 */
[----:B0-----:R-:W-:-:S05]  /*1b8b0*/  @P1 SHF.R.U32.HI R5, RZ, R7, R0 ;  /* 0x00000007ff051219 */ /* 0x001fca0000011600 */
[----:B------:R-:W-:-:S04]  /*1b8c0*/  IMAD.IADD R2, R8, 0x1, R5 ;  /* 0x0000000108027824 */ /* 0x000fc800078e0205 */
[----:B------:R-:W-:Y:S01]  /*1b8d0*/  VIADD R0, R2, -UR4 ;  /* 0x8000000402007c36 */ /* 0x000fe20008000000 */
[----:B--2---:R-:W-:Y:S06]  /*1b8e0*/  @!P2 BRA `(.L_x_6069) ;  /* 0x000000000044a947 */ /* 0x004fec0003800000 */
        /* <DEDUP_REMOVED lines=10> */
.L_x_6071:
[----:B------:R-:W-:-:S13]  /*1b990*/  ISETP.NE.AND P0, PT, R3, 0x1, PT ;  /* 0x000000010300780c */ /* 0x000fda0003f05270 */
[----:B------:R-:W0:Y:S02]  /*1b9a0*/  @P0 LDC.64 R4, c[0x0][0x9e8] ;  /* 0x00027a00ff040b82 */ /* 0x000e240000000a00 */
[----:B0-----:R-:W-:-:S05]  /*1b9b0*/  @P0 IMAD.HI.U32 R4, R2, R4, RZ ;  /* 0x0000000402040227 */ /* 0x001fca00078e00ff */
[----:B------:R-:W-:-:S07]  /*1b9c0*/  @P0 SHF.R.U32.HI R2, RZ, R5, R4 ;  /* 0x00000005ff020219 */ /* 0x000fce0000011604 */
.L_x_6072:
[----:B------:R-:W-:Y:S05]  /*1b9d0*/  BSYNC B0 ;  /* 0x0000000000007941 */ /* 0x000fea0003800000 */
.L_x_6070:
[----:B------:R-:W-:-:S05]  /*1b9e0*/  IMAD R3, R2, R3, RZ ;  /* 0x0000000302037224 */ /* 0x000fca00078e02ff */
[----:B------:R-:W-:-:S07]  /*1b9f0*/  VIMNMX R0, R0, R3, !PT ;  /* 0x0000000300007248 */ /* 0x000fce0007fe0100 */
.L_x_6069:
[----:B------:R-:W-:Y:S01]  /*1ba00*/  SHF.R.S32.HI R3, RZ, 0x1f, R0 ;  /* 0x0000001fff037819 */ /* 0x000fe20000011400 */
[----:B------:R-:W-:Y:S03]  /*1ba10*/  BSSY B7, `(.L_x_6073) ;  /* 0x000037c000077945 */ /* 0x000fe60003800000 */
[----:B------:R-:W-:-:S04]  /*1ba20*/  LEA.HI R3, R3, R0, RZ, 0x6 ;  /* 0x0000000003037211 */ /* 0x000fc800078f30ff */
[----:B------:R-:W-:-:S04]  /*1ba30*/  SHF.R.S32.HI R3, RZ, 0x6, R3 ;  /* 0x00000006ff037819 */ /* 0x000fc80000011403 */
[----:B------:R-:W-:-:S04]  /*1ba40*/  VIMNMX R34, RZ, R3, !PT ;  /* 0x00000003ff227248 */ /* 0x000fc80007fe0100 */
[----:B------:R-:W-:-:S13]  /*1ba50*/  ISETP.GT.AND P0, PT, R29, R34, PT ;  /* 0x000000221d00720c */ /* 0x000fda0003f04270 */
        /* <DEDUP_REMOVED lines=16> */
[----:B0-----:R-:W-:Y:S01]  /*1bb60*/  IADD3 R16, R0, UR37, R7 ;  /* 0x0000002500107c10 */ /* 0x001fe2000fffe007 */
[----:B------:R-:W-:Y:S06]  /*1bb70*/  BRA `(.L_x_6075) ;  /* 0x0000003400947947 */ /* 0x000fec0003800000 */
.L_x_6074:
        /* <DEDUP_REMOVED lines=9> */
[----:B------:R-:W-:Y:S01]  /*1bc10*/  MOV R13, RZ ;  /* 0x000000ff000d7202 */ /* 0x000fe20000000f00 */
[----:B------:R-:W0:Y:S01]  /*1bc20*/  LDC.64 R2, c[0x4][R2] ;  /* 0x0100000002027b82 */ /* 0x000e220000000a00 */
[----:B------:R-:W-:Y:S02]  /*1bc30*/  IMAD.U32 R5, RZ, RZ, UR7 ;  /* 0x00000007ff057e24 */ /* 0x000fe4000f8e00ff */
[----:B------:R-:W-:Y:S02]  /*1bc40*/  IMAD.U32 R6, RZ, RZ, UR8 ;  /* 0x00000008ff067e24 */ /* 0x000fe4000f8e00ff */
[----:B------:R-:W-:-:S02]  /*1bc50*/  IMAD.U32 R7, RZ, RZ, UR9 ;  /* 0x00000009ff077e24 */ /* 0x000fc4000f8e00ff */
[----:B------:R-:W-:Y:S02]  /*1bc60*/  IMAD.U32 R10, RZ, RZ, UR4 ;  /* 0x00000004ff0a7e24 */ /* 0x000fe4000f8e00ff */
[----:B------:R-:W-:Y:S02]  /*1bc70*/  IMAD.U32 R11, RZ, RZ, UR5 ;  /* 0x00000005ff0b7e24 */ /* 0x000fe4000f8e00ff */
[----:B------:R-:W-:Y:S02]  /*1bc80*/  IMAD.MOV.U32 R8, RZ, RZ, 0x70 ;  /* 0x00000070ff087424 */ /* 0x000fe400078e00ff */
[----:B------:R-:W-:-:S07]  /*1bc90*/  IMAD.MOV.U32 R12, RZ, RZ, 0x1 ;  /* 0x00000001ff0c7424 */ /* 0x000fce00078e00ff */
[----:B------:R-:W-:-:S07]  /*1bca0*/  LEPC R20, `(.L_x_6077) ;  /* 0x000000001014794e */ /* 0x000fce0000000000 */
[----:B0-----:R-:W-:Y:S05]  /*1bcb0*/  CALL.ABS.NOINC R2 ;  /* 0x0000000002007343 */ /* 0x001fea0003c00000 */
.L_x_6077:
[----:B------:R-:W-:Y:S05]  /*1bcc0*/  BSYNC B6 ;  /* 0x0000000000067941 */ /* 0x000fea0003800000 */
.L_x_6076:
        /* <DEDUP_REMOVED lines=10> */
[----:B------:R-:W-:Y:S01]  /*1bd70*/  MOV R12, 0x1 ;  /* 0x00000001000c7802 */ /* 0x000fe20000000f00 */
[----:B------:R-:W-:Y:S02]  /*1bd80*/  IMAD.U32 R5, RZ, RZ, UR7 ;  /* 0x00000007ff057e24 */ /* 0x000fe4000f8e00ff */
[----:B------:R-:W-:Y:S02]  /*1bd90*/  IMAD.U32 R6, RZ, RZ, UR8 ;  /* 0x00000008ff067e24 */ /* 0x000fe4000f8e00ff */
[----:B------:R-:W-:-:S02]  /*1bda0*/  IMAD.U32 R7, RZ, RZ, UR9 ;  /* 0x00000009ff077e24 */ /* 0x000fc4000f8e00ff */
[----:B------:R-:W-:Y:S02]  /*1bdb0*/  IMAD.U32 R10, RZ, RZ, UR4 ;  /* 0x00000004ff0a7e24 */ /* 0x000fe4000f8e00ff */
[----:B------:R-:W-:Y:S02]  /*1bdc0*/  IMAD.U32 R11, RZ, RZ, UR5 ;  /* 0x00000005ff0b7e24 */ /* 0x000fe4000f8e00ff */
[----:B------:R-:W-:Y:S02]  /*1bdd0*/  IMAD.MOV.U32 R8, RZ, RZ, 0x70 ;  /* 0x00000070ff087424 */ /* 0x000fe400078e00ff */
[----:B0-----:R-:W-:-:S07]  /*1bde0*/  IMAD.MOV.U32 R13, RZ, RZ, RZ ;  /* 0x000000ffff0d7224 */ /* 0x001fce00078e00ff */
[----:B------:R-:W-:-:S07]  /*1bdf0*/  LEPC R20, `(.L_x_6080) ;  /* 0x000000001014794e */ /* 0x000fce0000000000 */
[----:B-1----:R-:W-:Y:S05]  /*1be00*/  CALL.ABS.NOINC R2 ;  /* 0x0000000002007343 */ /* 0x002fea0003c00000 */
.L_x_6080:
[----:B------:R0:W1:Y:S01]  /*1be10*/  LDC.64 R2, c[0x4][R27] ;  /* 0x010000001b027b82 */ /* 0x0000620000000a00 */
[----:B------:R-:W-:Y:S01]  /*1be20*/  ULDC.64 UR4, c[0x4][0xf0] ;  /* 0x01003c0000047ab9 */ /* 0x000fe20000000a00 */
[----:B------:R-:W-:Y:S01]  /*1be30*/  ULDC.64 UR6, c[0x4][0xf8] ;  /* 0x01003e0000067ab9 */ /* 0x000fe20000000a00 */
[----:B------:R-:W-:Y:S01]  /*1be40*/  ULDC.64 UR8, c[0x4][0x50] ;  /* 0x0100140000087ab9 */ /* 0x000fe20000000a00 */
        /* <DEDUP_REMOVED lines=11> */
.L_x_6079:
[----:B------:R-:W-:Y:S05]  /*1bf00*/  BSYNC B6 ;  /* 0x0000000000067941 */ /* 0x000fea0003800000 */
.L_x_6078:
[----:B------:R-:W-:Y:S01]  /*1bf10*/  ULDC.64 UR4, c[0x0][0x9f8] ;  /* 0x00027e0000047ab9 */ /* 0x000fe20000000a00 */
[----:B------:R-:W-:Y:S01]  /*1bf20*/  IMAD.MOV.U32 R30, RZ, RZ, R19 ;  /* 0x000000ffff1e7224 */ /* 0x000fe200078e0013 */
[----:B------:R-:W-:Y:S01]  /*1bf30*/  ISETP.NE.U32.AND P0, PT, RZ, UR4, PT ;  /* 0x00000004ff007c0c */ /* 0x000fe2000bf05070 */
[----:B------:R-:W0:Y:S01]  /*1bf40*/  S2R R20, SR_TID.X ;  /* 0x0000000000147919 */ /* 0x000e220000002100 */
[----:B------:R-:W1:Y:S01]  /*1bf50*/  LDC R11, c[0x0][0x430] ;  /* 0x00010c00ff0b7b82 */ /* 0x000e620000000800 */
[----:B------:R-:W-:Y:S01]  /*1bf60*/  ULDC UR4, c[0x0][0x320] ;  /* 0x0000c80000047ab9 */ /* 0x000fe20000000800 */
[----:B------:R-:W-:-:S13]  /*1bf70*/  ISETP.NE.AND.EX P0, PT, RZ, UR5, PT, P0 ;  /* 0x00000005ff007c0c */ /* 0x000fda000bf05300 */
[----:B------:R-:W2:Y:S01]  /*1bf80*/  @P0 LDC.64 R2, c[0x0][0x9f8] ;  /* 0x00027e00ff020b82 */ /* 0x000ea20000000a00 */
[----:B0-----:R-:W-:Y:S01]  /*1bf90*/  LOP3.LUT R20, R20, 0x7f, RZ, 0xc0, !PT ;  /* 0x0000007f14147812 */ /* 0x001fe200078ec0ff */
[----:B--2---:R-:W-:-:S05]  /*1bfa0*/  @P0 IMAD.WIDE R2, R19, 0x4, R2 ;  /* 0x0000000413020825 */ /* 0x004fca00078e0202 */
[----:B------:R0:W2:Y:S01]  /*1bfb0*/  @P0 LDG.E R30, desc[UR40][R2.64] ;  /* 0x00000028021e0981 */ /* 0x0000a2000c1e1900 */
[----:B------:R-:W-:Y:S01]  /*1bfc0*/  SHF.R.U32.HI R21, RZ, 0x3, R20 ;  /* 0x00000003ff157819 */ /* 0x000fe20000011614 */
[----:B------:R-:W-:Y:S01]  /*1bfd0*/  IMAD.MOV.U32 R37, RZ, RZ, RZ ;  /* 0x000000ffff257224 */ /* 0x000fe200078e00ff */
[----:B-1----:R-:W-:Y:S01]  /*1bfe0*/  ISETP.NE.AND P1, PT, R11, 0x1, PT ;  /* 0x000000010b00780c */ /* 0x002fe20003f25270 */
[----:B------:R-:W1:Y:S01]  /*1bff0*/  S2R R20, SR_TID.X ;  /* 0x0000000000147919 */ /* 0x000e620000002100 */
[----:B------:R-:W-:Y:S02]  /*1c000*/  LEA R0, R29, 0xffffffc0, 0x6 ;  /* 0xffffffc01d007811 */ /* 0x000fe400078e30ff */
[----:B------:R-:W-:Y:S01]  /*1c010*/  LOP3.LUT R22, R22, 0xffffffbf, RZ, 0xc0, !PT ;  /* 0xffffffbf16167812 */ /* 0x000fe200078ec0ff */
[----:B------:R-:W3:Y:S08]  /*1c020*/  S2R R12, SR_TID.X ;  /* 0x00000000000c7919 */ /* 0x000ef00000002100 */
[----:B0-----:R-:W0:Y:S08]  /*1c030*/  @P1 LDC R3, c[0x0][0x434] ;  /* 0x00010d00ff031b82 */ /* 0x001e300000000800 */
[----:B------:R-:W4:Y:S01]  /*1c040*/  @P1 LDC R2, c[0x0][0x438] ;  /* 0x00010e00ff021b82 */ /* 0x000f220000000800 */
[----:B-1----:R-:W-:-:S02]  /*1c050*/  IMAD.SHL.U32 R20, R20, 0x10, RZ ;  /* 0x0000001014147824 */ /* 0x002fc400078e00ff */
[----:B---3--:R-:W-:-:S03]  /*1c060*/  IMAD.SHL.U32 R12, R12, 0x8, RZ ;  /* 0x000000080c0c7824 */ /* 0x008fc600078e00ff */
[----:B------:R-:W-:Y:S02]  /*1c070*/  LOP3.LUT R20, R21, 0x70, R20, 0xf8, !PT ;  /* 0x0000007015147812 */ /* 0x000fe400078ef814 */
[----:B------:R-:W1:Y:S01]  /*1c080*/  S2R R21, SR_TID.X ;  /* 0x0000000000157919 */ /* 0x000e620000002100 */
[----:B------:R-:W-:Y:S02]  /*1c090*/  LOP3.LUT R12, R12, 0x38, RZ, 0xc0, !PT ;  /* 0x000000380c0c7812 */ /* 0x000fe400078ec0ff */
[----:B------:R-:W-:-:S04]  /*1c0a0*/  IMAD.IADD R4, R20, 0x1, R0 ;  /* 0x0000000114047824 */ /* 0x000fc800078e0200 */
[C---:B------:R-:W-:Y:S01]  /*1c0b0*/  IMAD.IADD R9, R4.reuse, 0x1, R33 ;  /* 0x0000000104097824 */ /* 0x040fe200078e0221 */
[----:B------:R-:W-:-:S03]  /*1c0c0*/  ISETP.GE.AND P0, PT, R4, R17, PT ;  /* 0x000000110400720c */ /* 0x000fc60003f06270 */
[----:B0-----:R-:W-:Y:S01]  /*1c0d0*/  @P1 IMAD.HI.U32 R3, R9, R3, RZ ;  /* 0x0000000309031227 */ /* 0x001fe200078e00ff */
[----:B------:R-:W-:-:S03]  /*1c0e0*/  ISETP.GT.U32.OR P0, PT, R20, 0x3f, P0 ;  /* 0x0000003f1400780c */ /* 0x000fc60000704470 */
[----:B------:R-:W-:Y:S01]  /*1c0f0*/  IMAD.MOV.U32 R8, RZ, RZ, R9 ;  /* 0x000000ffff087224 */ /* 0x000fe200078e0009 */
[----:B----4-:R-:W-:Y:S02]  /*1c100*/  @P1 SHF.R.U32.HI R8, RZ, R2, R3 ;  /* 0x00000002ff081219 */ /* 0x010fe40000011603 */
[----:B------:R-:W-:-:S04]  /*1c110*/  ISETP.GE.AND P1, PT, R12, UR4, PT ;  /* 0x000000040c007c0c */ /* 0x000fc8000bf26270 */
[----:B------:R-:W-:-:S03]  /*1c120*/  SEL R4, RZ, 0x1, P1 ;  /* 0x00000001ff047807 */ /* 0x000fc60000800000 */
[----:B------:R-:W0:Y:S01]  /*1c130*/  @!P0 LDC.64 R2, c[0x0][0x428] ;  /* 0x00010a00ff028b82 */ /* 0x000e220000000a00 */
[----:B-1----:R-:W-:-:S05]  /*1c140*/  IMAD.SHL.U32 R21, R21, 0x8, RZ ;  /* 0x0000000815157824 */ /* 0x002fca00078e00ff */
[----:B------:R-:W-:-:S04]  /*1c150*/  LOP3.LUT R21, R21, 0x38, RZ, 0xc0, !PT ;  /* 0x0000003815157812 */ /* 0x000fc800078ec0ff */
[----:B------:R-:W-:-:S04]  /*1c160*/  LOP3.LUT R21, R21, 0x40, RZ, 0xfc, !PT ;  /* 0x0000004015157812 */ /* 0x000fc800078efcff */
[----:B------:R-:W-:Y:S02]  /*1c170*/  ISETP.GE.AND P2, PT, R21, UR4, PT ;  /* 0x0000000415007c0c */ /* 0x000fe4000bf46270 */
[----:B------:R-:W1:Y:S02]  /*1c180*/  S2R R21, SR_TID.X ;  /* 0x0000000000157919 */ /* 0x000e640000002100 */
[----:B------:R-:W-:-:S04]  /*1c190*/  SEL R10, RZ, 0xffffffff, P2 ;  /* 0xffffffffff0a7807 */ /* 0x000fc80001000000 */
[----:B------:R-:W-:-:S04]  /*1c1a0*/  SHF.L.U32 R10, R10, 0x1, RZ ;  /* 0x000000010a0a7819 */ /* 0x000fc800000006ff */
[----:B------:R-:W-:Y:S02]  /*1c1b0*/  LOP3.LUT R10, R10, 0x2, R4, 0xe2, !PT ;  /* 0x000000020a0a7812 */ /* 0x000fe400078ee204 */
[----:B------:R-:W-:Y:S01]  /*1c1c0*/  @P2 LOP3.LUT R22, R22, 0x40, RZ, 0xfc, !PT ;  /* 0x0000004016162812 */ /* 0x000fe200078efcff */
[----:B------:R-:W3:Y:S03]  /*1c1d0*/  @!P0 LDC.64 R4, c[0x0][0x418] ;  /* 0x00010600ff048b82 */ /* 0x000ee60000000a00 */
[----:B------:R-:W-:-:S04]  /*1c1e0*/  LOP3.LUT R22, R22, 0xffffff7f, RZ, 0xc0, !PT ;  /* 0xffffff7f16167812 */ /* 0x000fc800078ec0ff */
[----:B------:R-:W-:-:S04]  /*1c1f0*/  @P1 LOP3.LUT R22, R22, 0x80, RZ, 0xfc, !PT ;  /* 0x0000008016161812 */ /* 0x000fc800078efcff */
[----:B------:R-:W-:Y:S01]  /*1c200*/  LOP3.LUT R22, R22, 0xffffffdf, RZ, 0xc0, !PT ;  /* 0xffffffdf16167812 */ /* 0x000fe200078ec0ff */
[----:B-1----:R-:W-:-:S05]  /*1c210*/  IMAD.SHL.U32 R21, R21, 0x8, RZ ;  /* 0x0000000815157824 */ /* 0x002fca00078e00ff */
[----:B------:R-:W-:-:S04]  /*1c220*/  LOP3.LUT R21, R21, 0x38, RZ, 0xc0, !PT ;  /* 0x0000003815157812 */ /* 0x000fc800078ec0ff */
[C---:B------:R-:W-:Y:S02]  /*1c230*/  LOP3.LUT R27, R21.reuse, 0x80, RZ, 0xfc, !PT ;  /* 0x00000080151b7812 */ /* 0x040fe400078efcff */
[----:B------:R-:W-:Y:S02]  /*1c240*/  LOP3.LUT R21, R21, 0xc0, RZ, 0xfc, !PT ;  /* 0x000000c015157812 */ /* 0x000fe400078efcff */
[----:B------:R-:W-:Y:S02]  /*1c250*/  ISETP.GE.AND P2, PT, R27, UR4, PT ;  /* 0x000000041b007c0c */ /* 0x000fe4000bf46270 */
[----:B------:R-:W1:Y:S01]  /*1c260*/  S2R R27, SR_TID.X ;  /* 0x00000000001b7919 */ /* 0x000e620000002100 */
[----:B------:R-:W-:Y:S02]  /*1c270*/  ISETP.GE.AND P1, PT, R21, UR4, PT ;  /* 0x0000000415007c0c */ /* 0x000fe4000bf26270 */
[----:B------:R-:W-:Y:S01]  /*1c280*/  SEL R6, RZ, 0x4, P2 ;  /* 0x00000004ff067807 */ /* 0x000fe20001000000 */
[----:B------:R-:W4:Y:S01]  /*1c290*/  S2R R21, SR_TID.X ;  /* 0x0000000000157919 */ /* 0x000f220000002100 */
[----:B------:R-:W-:-:S04]  /*1c2a0*/  SEL R7, RZ, 0x8, P1 ;  /* 0x00000008ff077807 */ /* 0x000fc80000800000 */
[----:B------:R-:W-:Y:S01]  /*1c2b0*/  LOP3.LUT R10, R7, R10, R6, 0xfe, !PT ;  /* 0x0000000a070a7212 */ /* 0x000fe200078efe06 */
[--C-:B------:R-:W-:Y:S01]  /*1c2c0*/  @!P0 IMAD.MOV.U32 R6, RZ, RZ, R8.reuse ;  /* 0x000000ffff068224 */ /* 0x100fe200078e0008 */
[----:B------:R-:W-:Y:S02]  /*1c2d0*/  @!P0 SHF.R.S32.HI R7, RZ, 0x1f, R8 ;  /* 0x0000001fff078819 */ /* 0x000fe40000011408 */
[----:B------:R-:W-:-:S04]  /*1c2e0*/  @P2 LOP3.LUT R22, R22, 0x20, RZ, 0xfc, !PT ;  /* 0x0000002016162812 */ /* 0x000fc800078efcff */
[----:B------:R-:W-:-:S04]  /*1c2f0*/  LOP3.LUT R22, R22, 0xffffffef, RZ, 0xc0, !PT ;  /* 0xffffffef16167812 */ /* 0x000fc800078ec0ff */
[----:B------:R-:W-:Y:S01]  /*1c300*/  @P1 LOP3.LUT R22, R22, 0x10, RZ, 0xfc, !PT ;  /* 0x0000001016161812 */ /* 0x000fe200078efcff */
[----:B-1----:R-:W-:Y:S02]  /*1c310*/  IMAD.SHL.U32 R27, R27, 0x8, RZ ;  /* 0x000000081b1b7824 */ /* 0x002fe400078e00ff */
[----:B----4-:R-:W-:-:S03]  /*1c320*/  IMAD.SHL.U32 R21, R21, 0x8, RZ ;  /* 0x0000000815157824 */ /* 0x010fc600078e00ff */
[----:B------:R-:W-:-:S04]  /*1c330*/  LOP3.LUT R27, R27, 0x38, RZ, 0xc0, !PT ;  /* 0x000000381b1b7812 */ /* 0x000fc800078ec0ff */
[----:B------:R-:W-:Y:S02]  /*1c340*/  LOP3.LUT R13, R27, 0x180, RZ, 0xfc, !PT ;  /* 0x000001801b0d7812 */ /* 0x000fe400078efcff */
[----:B------:R-:W-:-:S04]  /*1c350*/  LOP3.LUT R21, R21, 0x38, RZ, 0xc0, !PT ;  /* 0x0000003815157812 */ /* 0x000fc800078ec0ff */
[----:B------:R-:W-:-:S04]  /*1c360*/  LOP3.LUT R14, R21, 0x100, RZ, 0xfc, !PT ;  /* 0x00000100150e7812 */ /* 0x000fc800078efcff */
[----:B------:R-:W-:Y:S02]  /*1c370*/  ISETP.GE.AND P3, PT, R14, UR4, PT ;  /* 0x000000040e007c0c */ /* 0x000fe4000bf66270 */
[----:B------:R-:W-:Y:S02]  /*1c380*/  LOP3.LUT R15, R21, 0x1c0, RZ, 0xfc, !PT ;  /* 0x000001c0150f7812 */ /* 0x000fe400078efcff */
[----:B------:R-:W-:-:S09]  /*1c390*/  LOP3.LUT R22, R22, 0xfffffff7, RZ, 0xc0, !PT ;  /* 0xfffffff716167812 */ /* 0x000fd200078ec0ff */
[----:B------:R-:W-:-:S04]  /*1c3a0*/  @P3 LOP3.LUT R22, R22, 0x8, RZ, 0xfc, !PT ;  /* 0x0000000816163812 */ /* 0x000fc800078efcff */
[----:B------:R-:W-:Y:S01]  /*1c3b0*/  LOP3.LUT R22, R22, 0xfffffffb, RZ, 0xc0, !PT ;  /* 0xfffffffb16167812 */ /* 0x000fe200078ec0ff */
[----:B------:R-:W-:Y:S01]  /*1c3c0*/  UMOV UR5, 0xffffffff ;  /* 0xffffffff00057882 */ /* 0x000fe20000000000 */
[----:B--2---:R-:W-:Y:S01]  /*1c3d0*/  SHF.R.S32.HI R35, RZ, 0x1f, R30 ;  /* 0x0000001fff237819 */ /* 0x004fe2000001141e */
[----:B0-----:R-:W-:-:S04]  /*1c3e0*/  @!P0 IMAD.WIDE.U32 R6, R30, R2, R6 ;  /* 0x000000021e068225 */ /* 0x001fc800078e0006 */
[----:B------:R-:W-:Y:S01]  /*1c3f0*/  @!P0 IMAD R2, R35, R2, RZ ;  /* 0x0000000223028224 */ /* 0x000fe200078e02ff */
[----:B---3--:R-:W-:-:S03]  /*1c400*/  @!P0 LEA R4, P1, R6, R4, 0x2 ;  /* 0x0000000406048211 */ /* 0x008fc600078210ff */
[----:B------:R-:W-:-:S04]  /*1c410*/  @!P0 IMAD R3, R30, R3, R2 ;  /* 0x000000031e038224 */ /* 0x000fc800078e0202 */
[----:B------:R-:W-:-:S05]  /*1c420*/  @!P0 IMAD.IADD R3, R7, 0x1, R3 ;  /* 0x0000000107038824 */ /* 0x000fca00078e0203 */
[----:B------:R-:W-:-:S05]  /*1c430*/  @!P0 LEA.HI.X R5, R6, R5, R3, 0x2, P1 ;  /* 0x0000000506058211 */ /* 0x000fca00008f1403 */
[----:B------:R0:W5:Y:S01]  /*1c440*/  @!P0 LDG.E R37, desc[UR40][R4.64] ;  /* 0x0000002804258981 */ /* 0x000162000c1e1900 */
[----:B------:R-:W-:Y:S02]  /*1c450*/  ISETP.GE.AND P0, PT, R13, UR4, PT ;  /* 0x000000040d007c0c */ /* 0x000fe4000bf06270 */
[----:B------:R-:W-:Y:S02]  /*1c460*/  LOP3.LUT R13, R21, 0x140, RZ, 0xfc, !PT ;  /* 0x00000140150d7812 */ /* 0x000fe400078efcff */
[----:B------:R-:W-:Y:S02]  /*1c470*/  SEL R3, RZ, 0x40, P0 ;  /* 0x00000040ff037807 */ /* 0x000fe40000000000 */
[----:B------:R-:W-:Y:S02]  /*1c480*/  ISETP.GE.AND P2, PT, R13, UR4, PT ;  /* 0x000000040d007c0c */ /* 0x000fe4000bf46270 */
[----:B------:R-:W-:Y:S01]  /*1c490*/  ISETP.GE.AND P0, PT, R15, UR4, PT ;  /* 0x000000040f007c0c */ /* 0x000fe2000bf06270 */
[----:B------:R-:W-:Y:S01]  /*1c4a0*/  ULDC UR4, c[0x0][0x2f4] ;  /* 0x0000bd0000047ab9 */ /* 0x000fe20000000800 */
[----:B0-----:R-:W-:-:S02]  /*1c4b0*/  SEL R4, RZ, 0x10, P3 ;  /* 0x00000010ff047807 */ /* 0x001fc40001800000 */
[----:B------:R-:W-:Y:S02]  /*1c4c0*/  SEL R5, RZ, 0x20, P2 ;  /* 0x00000020ff057807 */ /* 0x000fe40001000000 */
[----:B------:R-:W-:Y:S02]  /*1c4d0*/  SEL R2, RZ, 0x80, P0 ;  /* 0x00000080ff027807 */ /* 0x000fe40000000000 */
[----:B------:R-:W-:Y:S02]  /*1c4e0*/  LOP3.LUT R4, R5, R10, R4, 0xfe, !PT ;  /* 0x0000000a05047212 */ /* 0x000fe400078efe04 */
[----:B------:R-:W-:Y:S02]  /*1c4f0*/  ISETP.GE.AND P0, PT, R12, UR4, PT ;  /* 0x000000040c007c0c */ /* 0x000fe4000bf06270 */
[----:B------:R-:W-:Y:S01]  /*1c500*/  LOP3.LUT R6, R4, R3, RZ, 0xfc, !PT ;  /* 0x0000000304067212 */ /* 0x000fe200078efcff */
[----:B------:R-:W-:Y:S01]  /*1c510*/  IMAD.MOV R3, RZ, RZ, -R8 ;  /* 0x000000ffff037224 */ /* 0x000fe200078e0a08 */
[----:B------:R-:W-:-:S03]  /*1c520*/  @P2 LOP3.LUT R22, R22, 0x4, RZ, 0xfc, !PT ;  /* 0x0000000416162812 */ /* 0x000fc600078efcff */
[----:B------:R-:W-:Y:S01]  /*1c530*/  IMAD R3, R11, R3, R9 ;  /* 0x000000030b037224 */ /* 0x000fe200078e0209 */
[----:B------:R0:W-:Y:S01]  /*1c540*/  STL [R1+0x2c], R6 ;  /* 0x00002c0601007387 */ /* 0x0001e20000100800 */
[----:B------:R-:W-:-:S03]  /*1c550*/  LOP3.LUT R22, R22, 0xfffffffd, RZ, 0xc0, !PT ;  /* 0xfffffffd16167812 */ /* 0x000fc600078ec0ff */
[----:B------:R0:W-:Y:S01]  /*1c560*/  STL [R1], R3 ;  /* 0x0000000301007387 */ /* 0x0001e20000100800 */
[----:B------:R-:W-:Y:S01]  /*1c570*/  @P0 LOP3.LUT R22, R22, 0x2, RZ, 0xfc, !PT ;  /* 0x0000000216160812 */ /* 0x000fe200078efcff */
[----:B------:R-:W-:Y:S06]  /*1c580*/  BRA.DIV UR5, `(.L_x_6081) ;  /* 0x0000005205187947 */ /* 0x000fec000b800000 */
.L_x_6195:
[----:B0-----:R-:W-:Y:S01]  /*1c590*/  IMAD.U32 R3, RZ, RZ, UR38 ;  /* 0x00000026ff037e24 */ /* 0x001fe2000f8e00ff */
[----:B------:R-:W-:Y:S02]  /*1c5a0*/  LOP3.LUT R2, R6, R2, RZ, 0xfc, !PT ;  /* 0x0000000206027212 */ /* 0x000fe400078efcff */
[----:B------:R-:W-:Y:S02]  /*1c5b0*/  ISETP.GT.U32.AND P1, PT, R20, 0x3f, PT ;  /* 0x0000003f1400780c */ /* 0x000fe40003f24070 */
[----:B------:R-:W-:Y:S01]  /*1c5c0*/  ISETP.NE.AND P0, PT, R3, 0x3, PT ;  /* 0x000000030300780c */ /* 0x000fe20003f05270 */
[----:B------:R0:W-:Y:S01]  /*1c5d0*/  STL [R1+0xc], R2 ;  /* 0x00000c0201007387 */ /* 0x0001e20000100800 */
[----:B------:R-:W-:Y:S02]  /*1c5e0*/  LOP3.LUT R22, R22, 0xfffffbff, RZ, 0xc0, !PT ;  /* 0xfffffbff16167812 */ /* 0x000fe400078ec0ff */
[----:B------:R-:W-:-:S09]  /*1c5f0*/  SHF.R.S32.HI R29, RZ, 0x1f, R18 ;  /* 0x0000001fff1d7819 */ /* 0x000fd20000011412 */
[----:B------:R-:W-:-:S04]  /*1c600*/  @P0 LOP3.LUT R22, R22, 0x400, RZ, 0xfc, !PT ;  /* 0x0000040016160812 */ /* 0x000fc800078efcff */
[----:B------:R-:W-:-:S04]  /*1c610*/  LOP3.LUT R22, R22, 0xfffffffe, RZ, 0xc0, !PT ;  /* 0xfffffffe16167812 */ /* 0x000fc800078ec0ff */
[----:B------:R-:W-:Y:S01]  /*1c620*/  @P1 LOP3.LUT R22, R22, 0x1, RZ, 0xfc, !PT ;  /* 0x0000000116161812 */ /* 0x000fe200078efcff */
[----:B0-----:R-:W-:Y:S06]  /*1c630*/  @!P0 BRA `(.L_x_6082) ;  /* 0x0000000000048947 */ /* 0x001fec0003800000 */
[----:B------:R-:W-:Y:S01]  /*1c640*/  BPT.TRAP 0x1 ;  /* 0x000000040000795c */ /* 0x000fe20000300000 */
.L_x_6082:
[----:B------:R-:W0:Y:S01]  /*1c650*/  S2R R2, SR_TID.X ;  /* 0x0000000000027919 */ /* 0x000e220000002100 */
[----:B------:R-:W-:Y:S01]  /*1c660*/  LEA R27, R25, R23, 0x3 ;  /* 0x00000017191b7211 */ /* 0x000fe200078e18ff */
[----:B------:R-:W-:Y:S01]  /*1c670*/  BSSY B0, `(.L_x_6083) ;  /* 0x0000007000007945 */ /* 0x000fe20003800000 */
[----:B0-----:R-:W-:-:S04]  /*1c680*/  LOP3.LUT R2, R2, 0x7f, RZ, 0xc0, !PT ;  /* 0x0000007f02027812 */ /* 0x001fc800078ec0ff */
[----:B------:R-:W-:-:S04]  /*1c690*/  SHF.R.U32.HI R2, RZ, 0x3, R2 ;  /* 0x00000003ff027819 */ /* 0x000fc80000011602 */
[----:B------:R-:W-:Y:S02]  /*1c6a0*/  IADD3 R17, -R2, R17, -R0 ;  /* 0x0000001102117210 */ /* 0x000fe40007ffe900 */
[----:B------:R-:W-:-:S04]  /*1c6b0*/  SHF.L.U32 R0, R26, 0x1f, RZ ;  /* 0x0000001f1a007819 */ /* 0x000fc800000006ff */
[----:B------:R-:W0:Y:S02]  /*1c6c0*/  SYNCS.PHASECHK.TRANS64.TRYWAIT P0, [R27+URZ+0x28c40], R0 ;  /* 0x028c40001b0075a7 */ /* 0x000e24000800017f */
[----:B0-----:R-:W-:Y:S05]  /*1c6d0*/  @!P0 BRA `(.L_x_6084) ;  /* 0x0000004c00f88947 */ /* 0x001fea0003800000 */
.L_x_6196:
[----:B------:R-:W-:Y:S05]  /*1c6e0*/  BSYNC B0 ;  /* 0x0000000000007941 */ /* 0x000fea0003800000 */
.L_x_6083:
        /* <DEDUP_REMOVED lines=25> */
[----:B-1----:R-:W-:Y:S01]  /*1c880*/  IMAD.IADD R4, R3, 0x1, R0 ;  /* 0x0000000103047824 */ /* 0x002fe200078e0200 */
[----:B------:R-:W-:Y:S01]  /*1c890*/  LEA R0, P0, R2, UR4, 0x1 ;  /* 0x0000000402007c11 */ /* 0x000fe2000f8008ff */
[----:B------:R-:W-:-:S03]  /*1c8a0*/  UMOV UR4, 0xffffffff ;  /* 0xffffffff00047882 */ /* 0x000fc60000000000 */
[----:B------:R-:W-:Y:S02]  /*1c8b0*/  LEA.HI.X R4, R2, UR5, R4, 0x1, P0 ;  /* 0x0000000502047c11 */ /* 0x000fe400080f0c04 */
[----:B------:R-:W-:Y:S01]  /*1c8c0*/  ISETP.GE.AND P0, PT, R17, 0x1, PT ;  /* 0x000000011100780c */ /* 0x000fe20003f06270 */
[----:B------:R-:W-:-:S12]  /*1c8d0*/  BRA.DIV UR4, `(.L_x_6085) ;  /* 0x0000004e048c7947 */ /* 0x000fd8000b800000 */
        /* <DEDUP_REMOVED lines=32> */
.L_x_6206:
        /* <DEDUP_REMOVED lines=10> */
.L_x_6086:
        /* <DEDUP_REMOVED lines=11> */
.L_x_6087:
[----:B------:R1:W5:Y:S01]  /*1cc30*/  LDL R4, [R1+0xc] ;  /* 0x00000c0001047983 */ /* 0x0003620000100800 */
[----:B------:R1:W-:Y:S02]  /*1cc40*/  SYNCS.ARRIVE.TRANS64.A1T0 RZ, [R27+URZ+0x28c30], RZ ;  /* 0x028c30ff1bff79a7 */ /* 0x0003e4000810003f */
[----:B------:R-:W-:Y:S05]  /*1cc50*/  WARPSYNC.ALL ;  /* 0x0000000000007948 */ /* 0x000fea0003800000 */
[----:B------:R-:W-:Y:S01]  /*1cc60*/  ULDC.64 UR4, c[0x0][0xa00] ;  /* 0x0002800000047ab9 */ /* 0x000fe20000000a00 */
[----:B------:R-:W-:Y:S01]  /*1cc70*/  VIADD R0, R23, 0x20400 ;  /* 0x0002040017007836 */ /* 0x000fe20000000000 */
[----:B------:R-:W-:Y:S01]  /*1cc80*/  BAR.SYNC.DEFER_BLOCKING 0x8, 0x100 ;  /* 0x0204000000007b1d */ /* 0x000fe20000010000 */
[----:B------:R-:W-:Y:S02]  /*1cc90*/  ISETP.NE.U32.AND P0, PT, RZ, UR4, PT ;  /* 0x00000004ff007c0c */ /* 0x000fe4000bf05070 */
[----:B0-----:R-:W-:-:S02]  /*1cca0*/  SHF.R.S32.HI R2, RZ, 0x1f, R19 ;  /* 0x0000001fff027819 */ /* 0x001fc40000011413 */
[----:B------:R-:W-:Y:S01]  /*1ccb0*/  ISETP.NE.AND.EX P0, PT, RZ, UR5, PT, P0 ;  /* 0x00000005ff007c0c */ /* 0x000fe2000bf05300 */
[----:B------:R-:W-:Y:S01]  /*1ccc0*/  ULDC.64 UR4, c[0x0][0x298] ;  /* 0x0000a60000047ab9 */ /* 0x000fe20000000a00 */
[----:B------:R-:W-:Y:S01]  /*1ccd0*/  LOP3.LUT P1, RZ, R0, 0x3ff, RZ, 0xc0, !PT ;  /* 0x000003ff00ff7812 */ /* 0x000fe2000782c0ff */
[----:B------:R-:W-:Y:S01]  /*1cce0*/  BSSY B6, `(.L_x_6088) ;  /* 0x000001f000067945 */ /* 0x000fe20003800000 */
[----:B------:R-:W-:Y:S02]  /*1ccf0*/  SHF.R.S32.HI R0, RZ, 0x1f, R31 ;  /* 0x0000001fff007819 */ /* 0x000fe4000001141f */
[----:B------:R-:W-:Y:S02]  /*1cd00*/  SEL R3, R2, RZ, !P0 ;  /* 0x000000ff02037207 */ /* 0x000fe40004000000 */
[----:B------:R-:W-:Y:S01]  /*1cd10*/  SEL R2, R19, RZ, !P0 ;  /* 0x000000ff13027207 */ /* 0x000fe20004000000 */
[----:B------:R-:W-:Y:S02]  /*1cd20*/  IMAD R0, R0, UR4, RZ ;  /* 0x0000000400007c24 */ /* 0x000fe4000f8e02ff */
[----:B------:R-:W-:Y:S02]  /*1cd30*/  STL [R1+0x3c], R3 ;  /* 0x00003c0301007387 */ /* 0x000fe40000100800 */
[----:B------:R-:W-:-:S02]  /*1cd40*/  IMAD R0, R31, UR5, R0 ;  /* 0x000000051f007c24 */ /* 0x000fc4000f8e0200 */
[----:B------:R0:W-:Y:S02]  /*1cd50*/  STL [R1+0x20], R2 ;  /* 0x0000200201007387 */ /* 0x0001e40000100800 */
[----:B0-----:R-:W-:-:S04]  /*1cd60*/  IMAD.WIDE.U32 R2, R31, UR4, RZ ;  /* 0x000000041f027c25 */ /* 0x001fc8000f8e00ff */
[----:B------:R-:W-:Y:S01]  /*1cd70*/  IMAD.IADD R0, R3, 0x1, R0 ;  /* 0x0000000103007824 */ /* 0x000fe200078e0200 */
[----:B------:R0:W-:Y:S04]  /*1cd80*/  STL.64 [R1+0x10], R2 ;  /* 0x0000100201007387 */ /* 0x0001e80000100a00 */
[----:B------:R0:W-:Y:S01]  /*1cd90*/  STL [R1+0x38], R0 ;  /* 0x0000380001007387 */ /* 0x0001e20000100800 */
[----:B-----5:R-:W-:-:S04]  /*1cda0*/  PRMT R31, R4, 0x8880, RZ ;  /* 0x00008880041f7816 */ /* 0x020fc800000000ff */
[----:B------:R-:W-:Y:S01]  /*1cdb0*/  PRMT R31, R31, 0x7710, RZ ;  /* 0x000077101f1f7816 */ /* 0x000fe200000000ff */
[----:B------:R-:W-:Y:S06]  /*1cdc0*/  @!P1 BRA `(.L_x_6089) ;  /* 0x0000000000409947 */ /* 0x000fec0003800000 */
        /* <DEDUP_REMOVED lines=16> */
.L_x_6089:
[----:B------:R-:W-:Y:S05]  /*1ced0*/  BSYNC B6 ;  /* 0x0000000000067941 */ /* 0x000fea0003800000 */
.L_x_6088:
[----:B0-----:R-:W2:Y:S01]  /*1cee0*/  LDL.LU R0, [R1+0x38] ;  /* 0x0000380001007983 */ /* 0x001ea20000300800 */
        /* <DEDUP_REMOVED lines=13> */
[----:B------:R-:W-:-:S04]  /*1cfc0*/  ULDC.64 UR4, c[0x0][0x2e0] ;  /* 0x0000b80000047ab9 */ /* 0x000fc80000000a00 */
[----:B------:R-:W-:Y:S01]  /*1cfd0*/  IADD3 R3, R3, R0, RZ ;  /* 0x0000000003037210 */ /* 0x000fe20007ffe0ff */
[----:B---3--:R-:W-:Y:S02]  /*1cfe0*/  IMAD R0, R20, UR4, RZ ;  /* 0x0000000414007c24 */ /* 0x008fe4000f8e02ff */
[----:B------:R-:W2:Y:S02]  /*1cff0*/  S2R R20, SR_TID.X ;  /* 0x0000000000147919 */ /* 0x000ea40000002100 */
[C---:B----4-:R-:W-:Y:S02]  /*1d000*/  IMAD R0, R21.reuse, UR5, R0 ;  /* 0x0000000515007c24 */ /* 0x050fe4000f8e0200 */
[----:B------:R-:W-:Y:S01]  /*1d010*/  IMAD.WIDE.U32 R2, R21, UR4, R2 ;  /* 0x0000000415027c25 */ /* 0x000fe2000f8e0002 */
[----:B------:R-:W3:Y:S01]  /*1d020*/  S2R R9, SR_TID.X ;  /* 0x0000000000097919 */ /* 0x000ee20000002100 */
[----:B------:R-:W-:Y:S02]  /*1d030*/  ULDC.64 UR4, c[0x0][0x2d0] ;  /* 0x0000b40000047ab9 */ /* 0x000fe40000000a00 */
[----:B------:R-:W-:Y:S01]  /*1d040*/  IMAD.IADD R3, R3, 0x1, R0 ;  /* 0x0000000103037824 */ /* 0x000fe200078e0200 */
[----:B--2---:R-:W-:-:S04]  /*1d050*/  LOP3.LUT R20, R20, 0x7f, RZ, 0xc0, !PT ;  /* 0x0000007f14147812 */ /* 0x004fc800078ec0ff */
[----:B------:R-:W-:Y:S02]  /*1d060*/  SHF.R.U32.HI R21, RZ, 0x3, R20 ;  /* 0x00000003ff157819 */ /* 0x000fe40000011614 */
[----:B------:R-:W2:Y:S02]  /*1d070*/  S2R R20, SR_TID.X ;  /* 0x0000000000147919 */ /* 0x000ea40000002100 */
[----:B--2---:R-:W-:-:S05]  /*1d080*/  IMAD.SHL.U32 R20, R20, 0x10, RZ ;  /* 0x0000001014147824 */ /* 0x004fca00078e00ff */
[----:B------:R-:W-:-:S05]  /*1d090*/  LOP3.LUT R20, R21, 0x70, R20, 0xf8, !PT ;  /* 0x0000007015147812 */ /* 0x000fca00078ef814 */
[----:B------:R-:W-:Y:S02]  /*1d0a0*/  IMAD.IADD R0, R20, 0x1, R32 ;  /* 0x0000000114007824 */ /* 0x000fe400078e0220 */
        /* <DEDUP_REMOVED lines=31> */
[----:B------:R-:W-:Y:S02]  /*1d2a0*/  IADD3 R32, R10, R32, RZ ;  /* 0x000000200a207210 */ /* 0x000fe40007ffe0ff */
        /* <DEDUP_REMOVED lines=31> */
.L_x_6215:
[----:B------:R-:W-:-:S05]  /*1d4a0*/  VIADD R32, R32, 0x30 ;  /* 0x0000003020207836 */ /* 0x000fca0000000000 */
[----:B------:R-:W-:-:S13]  /*1d4b0*/  ISETP.GE.AND P0, PT, R32, R3, PT ;  /* 0x000000032000720c */ /* 0x000fda0003f06270 */
[----:B0-----:R-:W-:-:S05]  /*1d4c0*/  @!P0 LEA R2, P2, R9, R0, 0x1 ;  /* 0x0000000009028211 */ /* 0x001fca00078408ff */
[----:B-1----:R-:W-:-:S05]  /*1d4d0*/  @!P0 IMAD.X R3, RZ, RZ, R4, P2 ;  /* 0x000000ffff038224 */ /* 0x002fca00010e0604 */
[----:B------:R-:W-:Y:S01]  /*1d4e0*/  @!PT LDS RZ, [RZ] ;  /* 0x00000000fffff984 */ /* 0x000fe20000000800 */
[----:B------:R-:W-:Y:S01]  /*1d4f0*/  @!PT LDS RZ, [RZ] ;  /* 0x00000000fffff984 */ /* 0x000fe20000000800 */
[----:B------:R-:W-:Y:S01]  /*1d500*/  @!PT LDS RZ, [RZ] ;  /* 0x00000000fffff984 */ /* 0x000fe20000000800 */
[----:B------:R0:W-:Y:S01]  /*1d510*/  @!P0 LDGSTS.E.BYPASS.LTC128B.128 [R8+0x21c00], desc[UR40][R2.64], !P1 ;  /* 0x21c0000002088fae */ /* 0x0001e2000c901d68 */
[----:B------:R-:W-:Y:S01]  /*1d520*/  PLOP3.LUT P0, PT, PT, PT, PT, 0x80, 0x0 ;  /* 0x000000000000781c */ /* 0x000fe20003f0f070 */
[----:B------:R-:W-:-:S12]  /*1d530*/  NOP ;  /* 0x0000000000007918 */ /* 0x000fd80000000000 */
.L_x_6091:
        /* <DEDUP_REMOVED lines=18> */
.L_x_6216:
[----:B------:R-:W-:Y:S05]  /*1d660*/  BSYNC B0 ;  /* 0x0000000000007941 */ /* 0x000fea0003800000 */
.L_x_6092:
[----:B------:R-:W-:-:S05]  /*1d670*/  IMAD.U32 R2, RZ, RZ, UR38 ;  /* 0x00000026ff027e24 */ /* 0x000fca000f8e00ff */
[----:B------:R-:W-:-:S13]  /*1d680*/  ISETP.NE.AND P0, PT, R2, 0x3, PT ;  /* 0x000000030200780c */ /* 0x000fda0003f05270 */
[----:B------:R-:W-:Y:S05]  /*1d690*/  @!P0 BRA `(.L_x_6094) ;  /* 0x0000000000048947 */ /* 0x000fea0003800000 */
[----:B------:R-:W-:Y:S01]  /*1d6a0*/  BPT.TRAP 0x1 ;  /* 0x000000040000795c */ /* 0x000fe20000300000 */
.L_x_6094:
[----:B0-----:R-:W-:Y:S01]  /*1d6b0*/  SHF.L.U32 R0, R26, 0x1f, RZ ;  /* 0x0000001f1a007819 */ /* 0x001fe200000006ff */
[----:B------:R-:W-:Y:S03]  /*1d6c0*/  BSSY B0, `(.L_x_6095) ;  /* 0x0000003000007945 */ /* 0x000fe60003800000 */
[----:B------:R-:W0:Y:S02]  /*1d6d0*/  SYNCS.PHASECHK.TRANS64.TRYWAIT P0, [R27+URZ+0x28c60], R0 ;  /* 0x028c60001b0075a7 */ /* 0x000e24000800017f */
[----:B0-----:R-:W-:Y:S05]  /*1d6e0*/  @!P0 BRA `(.L_x_6096) ;  /* 0x0000004800b08947 */ /* 0x001fea0003800000 */
.L_x_6217:
[----:B------:R-:W-:Y:S05]  /*1d6f0*/  BSYNC B0 ;  /* 0x0000000000007941 */ /* 0x000fea0003800000 */
.L_x_6095:
        /* <DEDUP_REMOVED lines=29> */
[C---:B------:R-:W-:Y:S01]  /*1d8d0*/  LOP3.LUT P3, RZ, R31.reuse, 0x8, RZ, 0xc0, !PT ;  /* 0x000000081fff7812 */ /* 0x040fe2000786c0ff */
        /* <DEDUP_REMOVED lines=13> */
[----:B------:R-:W-:Y:S02]  /*1d9b0*/  PRMT R7, R8, 0x8880, RZ ;  /* 0x0000888008077816 */ /* 0x000fe400000000ff */
[----:B0-----:R-:W-:Y:S02]  /*1d9c0*/  IADD3.X R3, RZ, R3, RZ, P0, !PT ;  /* 0x00000003ff037210 */ /* 0x001fe400007fe4ff */
[----:B------:R-:W-:-:S02]  /*1d9d0*/  ISETP.LT.OR P0, PT, R17, 0x1, P1 ;  /* 0x000000011100780c */ /* 0x000fc40000f01670 */
        /* <DEDUP_REMOVED lines=66> */
.L_x_6227:
        /* <DEDUP_REMOVED lines=34> */
.L_x_6098:
        /* <DEDUP_REMOVED lines=11> */
.L_x_6099:
[----:B------:R-:W2:Y:S01]  /*1e0d0*/  LDL.LU R2, [R1+0x18] ;  /* 0x0000180001027983 */ /* 0x000ea20000300800 */
[----:B------:R1:W-:Y:S01]  /*1e0e0*/  SYNCS.ARRIVE.TRANS64.A1T0 RZ, [R27+URZ+0x28c50], RZ ;  /* 0x028c50ff1bff79a7 */ /* 0x0003e2000810003f */
[----:B------:R-:W-:Y:S01]  /*1e0f0*/  BSSY B0, `(.L_x_6100) ;  /* 0x00000f6000007945 */ /* 0x000fe20003800000 */
[----:B--2---:R-:W-:-:S05]  /*1e100*/  VIADD R7, R2, 0xfffffffe ;  /* 0xfffffffe02077836 */ /* 0x004fca0000000000 */
[----:B------:R-:W-:-:S13]  /*1e110*/  ISETP.GE.AND P0, PT, R7, R34, PT ;  /* 0x000000220700720c */ /* 0x000fda0003f06270 */
[----:B-1----:R-:W-:Y:S05]  /*1e120*/  @!P0 BRA `(.L_x_6101) ;  /* 0x0000000c00c88947 */ /* 0x002fea0003800000 */
[----:B------:R-:W2:Y:S04]  /*1e130*/  LDL.LU R3, [R1+0x2c] ;  /* 0x00002c0001037983 */ /* 0x000ea80000300800 */
[----:B------:R-:W3:Y:S01]  /*1e140*/  LDL.LU R2, [R1+0xc] ;  /* 0x00000c0001027983 */ /* 0x000ee20000300800 */
[----:B--2---:R-:W-:Y:S02]  /*1e150*/  LOP3.LUT R32, R3, 0x40, RZ, 0xc0, !PT ;  /* 0x0000004003207812 */ /* 0x004fe400078ec0ff */
[----:B---3--:R-:W-:Y:S02]  /*1e160*/  LOP3.LUT R31, R2, 0x80, RZ, 0xc0, !PT ;  /* 0x00000080021f7812 */ /* 0x008fe400078ec0ff */
[----:B------:R-:W-:Y:S02]  /*1e170*/  SHF.R.U32.HI R32, RZ, 0x2, R32 ;  /* 0x00000002ff207819 */ /* 0x000fe40000011620 */
[----:B------:R-:W-:-:S07]  /*1e180*/  SHF.R.U32.HI R31, RZ, 0x3, R31 ;  /* 0x00000003ff1f7819 */ /* 0x000fce000001161f */
.L_x_6114:
[----:B-1----:R-:W1:Y:S01]  /*1e190*/  S2R R2, SR_TID.X ;  /* 0x0000000000027919 */ /* 0x002e620000002100 */
[----:B0-----:R-:W0:Y:S01]  /*1e1a0*/  LDC R5, c[0x0][0x430] ;  /* 0x00010c00ff057b82 */ /* 0x001e220000000800 */
[----:B------:R-:W-:Y:S01]  /*1e1b0*/  IMAD R4, R7, 0x40, R33 ;  /* 0x0000004007047824 */ /* 0x000fe200078e0221 */
[----:B--2---:R-:W2:Y:S01]  /*1e1c0*/  S2R R8, SR_TID.X ;  /* 0x0000000000087919 */ /* 0x004ea20000002100 */
[----:B------:R-:W-:Y:S02]  /*1e1d0*/  IMAD.U32 R10, RZ, RZ, UR38 ;  /* 0x00000026ff0a7e24 */ /* 0x000fe4000f8e00ff */
[----:B------:R-:W-:Y:S01]  /*1e1e0*/  VIADD R25, R25, 0x1 ;  /* 0x0000000119197836 */ /* 0x000fe20000000000 */
        /* <DEDUP_REMOVED lines=8> */
[----:B------:R-:W-:-:S05]  /*1e270*/  IADD3 R4, R8, R4, RZ ;  /* 0x0000000408047210 */ /* 0x000fca0007ffe0ff */
[----:B------:R-:W-:-:S04]  /*1e280*/  IMAD.MOV.U32 R2, RZ, RZ, R4 ;  /* 0x000000ffff027224 */ /* 0x000fc800078e0004 */
        /* <DEDUP_REMOVED lines=23> */
[----:B------:R-:W-:Y:S01]  /*1e400*/  ISETP.GT.AND P3, PT, R2, R34, PT ;  /* 0x000000220200720c */ /* 0x000fe20003f64270 */
[----:B0-----:R-:W-:-:S12]  /*1e410*/  @!P1 BRA `(.L_x_6102) ;  /* 0x0000000000049947 */ /* 0x001fd80003800000 */
[----:B------:R-:W-:Y:S01]  /*1e420*/  BPT.TRAP 0x1 ;  /* 0x000000040000795c */ /* 0x000fe20000300000 */
.L_x_6102:
[----:B------:R-:W-:Y:S01]  /*1e430*/  LEA R6, R25, R23, 0x3 ;  /* 0x0000001719067211 */ /* 0x000fe200078e18ff */
[----:B------:R-:W-:Y:S01]  /*1e440*/  BSSY B1, `(.L_x_6103) ;  /* 0x0000005000017945 */ /* 0x000fe20003800000 */
[----:B------:R-:W-:Y:S02]  /*1e450*/  SHF.L.U32 R17, R26, 0x1f, RZ ;  /* 0x0000001f1a117819 */ /* 0x000fe400000006ff */
[----:B------:R-:W-:Y:S02]  /*1e460*/  SHF.R.S32.HI R9, RZ, 0x1f, R5 ;  /* 0x0000001fff097819 */ /* 0x000fe40000011405 */
[----:B------:R-:W0:Y:S02]  /*1e470*/  SYNCS.PHASECHK.TRANS64.TRYWAIT P0, [R6+URZ+0x28c40], R17 ;  /* 0x028c4011060075a7 */ /* 0x000e24000800017f */
[----:B0-----:R-:W-:Y:S05]  /*1e480*/  @!P0 BRA `(.L_x_6104) ;  /* 0x0000004400888947 */ /* 0x001fea0003800000 */
.L_x_6228:
[----:B------:R-:W-:Y:S05]  /*1e490*/  BSYNC B1 ;  /* 0x0000000000017941 */ /* 0x000fea0003800000 */
.L_x_6103:
        /* <DEDUP_REMOVED lines=42> */
.L_x_6238:
[----:B--2---:R-:W-:-:S04]  /*1e740*/  IADD3 R2, P0, R2, R0, RZ ;  /* 0x0000000002027210 */ /* 0x004fc80007f1e0ff */
[----:B------:R-:W-:Y:S02]  /*1e750*/  IADD3.X R3, RZ, R27, RZ, P0, !PT ;  /* 0x0000001bff037210 */ /* 0x000fe400007fe4ff */
[----:B------:R-:W-:-:S03]  /*1e760*/  PLOP3.LUT P0, PT, PT, PT, PT, 0x80, 0x0 ;  /* 0x000000000000781c */ /* 0x000fc60003f0f070 */
[----:B------:R-:W-:Y:S01]  /*1e770*/  @!PT LDS RZ, [RZ] ;  /* 0x00000000fffff984 */ /* 0x000fe20000000800 */
[----:B------:R-:W-:Y:S01]  /*1e780*/  @!PT LDS RZ, [RZ] ;  /* 0x00000000fffff984 */ /* 0x000fe20000000800 */
[----:B------:R-:W-:Y:S01]  /*1e790*/  @!PT LDS RZ, [RZ] ;  /* 0x00000000fffff984 */ /* 0x000fe20000000800 */
[----:B------:R2:W-:Y:S01]  /*1e7a0*/  LDGSTS.E.BYPASS.LTC128B.128 [R21+0x23c00], desc[UR40][R2.64], !P1 ;  /* 0x23c0000002157fae */ /* 0x0005e2000c901d68 */
[----:B------:R-:W-:-:S09]  /*1e7b0*/  NOP ;  /* 0x0000000000007918 */ /* 0x000fd20000000000 */
.L_x_6106:
        /* <DEDUP_REMOVED lines=11> */
.L_x_6107:
[----:B------:R2:W-:Y:S01]  /*1e870*/  SYNCS.ARRIVE.TRANS64.A1T0 RZ, [R6+URZ+0x28c30], RZ ;  /* 0x028c30ff06ff79a7 */ /* 0x0005e2000810003f */
[----:B------:R-:W-:Y:S05]  /*1e880*/  @!P2 BRA `(.L_x_6108) ;  /* 0x000000000004a947 */ /* 0x000fea0003800000 */
[----:B------:R-:W-:Y:S01]  /*1e890*/  BPT.TRAP 0x1 ;  /* 0x000000040000795c */ /* 0x000fe20000300000 */
.L_x_6108:
[----:B------:R-:W3:Y:S01]  /*1e8a0*/  SYNCS.PHASECHK.TRANS64.TRYWAIT P0, [R6+URZ+0x28c60], R17 ;  /* 0x028c6011060075a7 */ /* 0x000ee2000800017f */
[----:B------:R-:W-:Y:S04]  /*1e8b0*/  BSSY B1, `(.L_x_6109) ;  /* 0x0000002000017945 */ /* 0x000fe80003800000 */
[----:B---3--:R-:W-:Y:S05]  /*1e8c0*/  @!P0 BRA `(.L_x_6110) ;  /* 0x0000004400a88947 */ /* 0x008fea0003800000 */
.L_x_6239:
[----:B------:R-:W-:Y:S05]  /*1e8d0*/  BSYNC B1 ;  /* 0x0000000000017941 */ /* 0x000fea0003800000 */
.L_x_6109:
        /* <DEDUP_REMOVED lines=81> */
.L_x_6249:
        /* <DEDUP_REMOVED lines=25> */
.L_x_6112:
        /* <DEDUP_REMOVED lines=11> */
.L_x_6113:
[----:B------:R3:W-:Y:S01]  /*1f030*/  SYNCS.ARRIVE.TRANS64.A1T0 RZ, [R6+URZ+0x28c50], RZ ;  /* 0x028c50ff06ff79a7 */ /* 0x0007e2000810003f */
[----:B------:R-:W-:Y:S05]  /*1f040*/  @P3 BRA `(.L_x_6114) ;  /* 0xfffffff000503947 */ /* 0x000fea000383ffff */
.L_x_6101:
[----:B------:R-:W-:Y:S05]  /*1f050*/  BSYNC B0 ;  /* 0x0000000000007941 */ /* 0x000fea0003800000 */
.L_x_6100:
        /* <DEDUP_REMOVED lines=21> */
.L_x_6116:
[----:B------:R-:W-:Y:S05]  /*1f1b0*/  BSYNC B0 ;  /* 0x0000000000007941 */ /* 0x000fea0003800000 */
.L_x_6115:
[----:B------:R-:W-:-:S07]  /*1f1c0*/  SEL R25, R25, RZ, P0 ;  /* 0x000000ff19197207 */ /* 0x000fce0000000000 */
.L_x_6075:
[----:B------:R-:W-:Y:S05]  /*1f1d0*/  BSYNC B7 ;  /* 0x0000000000077941 */ /* 0x000fea0003800000 */
.L_x_6073:
        /* <DEDUP_REMOVED lines=11> */
.L_x_6117:
[----:B------:R-:W4:Y:S01]  /*1f290*/  S2R R8, SR_TID.X ;  /* 0x0000000000087919 */ /* 0x000f220000002100 */
[----:B------:R-:W-:Y:S01]  /*1f2a0*/  UMOV UR4, 0xffffffff ;  /* 0xffffffff00047882 */ /* 0x000fe20000000000 */
[----:B----4-:R-:W-:-:S04]  /*1f2b0*/  LOP3.LUT R8, R8, 0x1f, RZ, 0xc0, !PT ;  /* 0x0000001f08087812 */ /* 0x010fc800078ec0ff */
[----:B------:R-:W-:Y:S01]  /*1f2c0*/  ISETP.NE.AND P0, PT, R8, 0x1f, PT ;  /* 0x0000001f0800780c */ /* 0x000fe20003f05270 */
[----:B------:R-:W-:-:S12]  /*1f2d0*/  BRA.DIV UR4, `(.L_x_6119) ;  /* 0x0000004604147947 */ /* 0x000fd8000b800000 */
[----:B0-----:R-:W-:Y:S01]  /*1f2e0*/  IMAD.IADD R5, R19, 0x1, R8 ;  /* 0x0000000113057824 */ /* 0x001fe200078e0208 */
        /* <DEDUP_REMOVED lines=30> */
.L_x_6259:
[----:B------:R-:W-:Y:S02]  /*1f4d0*/  ULDC UR4, c[0x0][0xc38] ;  /* 0x00030e0000047ab9 */ /* 0x000fe40000000800 */
[----:B------:R-:W-:-:S04]  /*1f4e0*/  IMAD.U32 R4, RZ, RZ, UR4 ;  /* 0x00000004ff047e24 */ /* 0x000fc8000f8e00ff */
[----:B--2---:R-:W-:-:S04]  /*1f4f0*/  IMAD R14, R14, R4, RZ ;  /* 0x000000040e0e7224 */ /* 0x004fc800078e02ff */
[----:B------:R-:W-:-:S05]  /*1f500*/  IMAD.IADD R5, R5, 0x1, R14 ;  /* 0x0000000105057824 */ /* 0x000fca00078e020e */
[----:B------:R-:W-:-:S13]  /*1f510*/  ISETP.GT.AND P6, PT, R5, R0, PT ;  /* 0x000000000500720c */ /* 0x000fda0003fc4270 */
[----:B------:R-:W-:Y:S05]  /*1f520*/  @P6 BRA `(.L_x_6120) ;  /* 0x00000000009c6947 */ /* 0x000fea0003800000 */
.L_x_6125:
[----:B------:R-:W2:Y:S01]  /*1f530*/  LDC R2, c[0x0][0xc3c] ;  /* 0x00030f00ff027b82 */ /* 0x000ea20000000800 */
[----:B------:R-:W-:-:S05]  /*1f540*/  VIADD R19, R19, 0x1f ;  /* 0x0000001f13137836 */ /* 0x000fca0000000000 */
[----:B--2---:R-:W-:-:S13]  /*1f550*/  ISETP.GE.AND P6, PT, R19, R2, PT ;  /* 0x000000021300720c */ /* 0x004fda0003fc6270 */
[----:B------:R-:W-:Y:S05]  /*1f560*/  @P6 BRA `(.L_x_6121) ;  /* 0x0000000400d06947 */ /* 0x000fea0003800000 */
[----:B0-----:R-:W0:Y:S01]  /*1f570*/  S2R R3, SR_TID.X ;  /* 0x0000000000037919 */ /* 0x001e220000002100 */
        /* <DEDUP_REMOVED lines=9> */
.L_x_6123:
[----:B------:R-:W-:Y:S05]  /*1f610*/  BSYNC B0 ;  /* 0x0000000000007941 */ /* 0x000fea0003800000 */
.L_x_6122:
        /* <DEDUP_REMOVED lines=18> */
.L_x_6267:
[----:B------:R-:W-:Y:S02]  /*1f740*/  ULDC UR4, c[0x0][0xc38] ;  /* 0x00030e0000047ab9 */ /* 0x000fe40000000800 */
[----:B------:R-:W-:-:S04]  /*1f750*/  IMAD.U32 R4, RZ, RZ, UR4 ;  /* 0x00000004ff047e24 */ /* 0x000fc8000f8e00ff */
[----:B--2---:R-:W-:-:S04]  /*1f760*/  IMAD R14, R14, R4, RZ ;  /* 0x000000040e0e7224 */ /* 0x004fc800078e02ff */
[----:B------:R-:W-:-:S05]  /*1f770*/  IMAD.IADD R5, R14, 0x1, R5 ;  /* 0x000000010e057824 */ /* 0x000fca00078e0205 */
[----:B------:R-:W-:-:S13]  /*1f780*/  ISETP.GT.AND P6, PT, R5, R0, PT ;  /* 0x000000000500720c */ /* 0x000fda0003fc4270 */
[----:B------:R-:W-:Y:S05]  /*1f790*/  @!P6 BRA `(.L_x_6125) ;  /* 0xfffffffc0064e947 */ /* 0x000fea000383ffff */
.L_x_6120:
        /* <DEDUP_REMOVED lines=8> */
.L_x_6271:
[----:B------:R-:W-:Y:S01]  /*1f820*/  ISETP.NE.AND P0, PT, R2, RZ, PT ;  /* 0x000000ff0200720c */ /* 0x000fe20003f05270 */
[----:B------:R-:W-:-:S12]  /*1f830*/  IMAD.MOV.U32 R14, RZ, RZ, RZ ;  /* 0x000000ffff0e7224 */ /* 0x000fd800078e00ff */
[----:B------:R-:W-:Y:S05]  /*1f840*/  @!P0 BRA `(.L_x_6127) ;  /* 0x0000000000108947 */ /* 0x000fea0003800000 */
[----:B------:R-:W-:Y:S01]  /*1f850*/  UMOV UR4, 0xffffffff ;  /* 0xffffffff00047882 */ /* 0x000fe20000000000 */
[----:B------:R-:W-:Y:S02]  /*1f860*/  VIADD R12, R6, 0xffffffff ;  /* 0xffffffff060c7836 */ /* 0x000fe40000000000 */
[----:B------:R-:W-:Y:S05]  /*1f870*/  BRA.DIV UR4, `(.L_x_6128) ;  /* 0x0000004604d47947 */ /* 0x000fea000b800000 */
[----:B------:R4:W0:Y:S02]  /*1f880*/  SHFL.IDX PT, R14, R3, R12, 0x1f ;  /* 0x00001f0c030e7589 */ /* 0x00082400000e0000 */
.L_x_6127:
[----:B0---4-:R-:W0:Y:S01]  /*1f890*/  LDC.64 R2, c[0x0][0xc90] ;  /* 0x00032400ff027b82 */ /* 0x011e220000000a00 */
[----:B------:R-:W-:-:S05]  /*1f8a0*/  IADD3 R19, R6, R19, RZ ;  /* 0x0000001306137210 */ /* 0x000fca0007ffe0ff */
[----:B0-----:R-:W-:-:S05]  /*1f8b0*/  IMAD.WIDE R2, R19, 0x4, R2 ;  /* 0x0000000413027825 */ /* 0x001fca00078e0202 */
[----:B--2---:R0:W3:Y:S01]  /*1f8c0*/  LDG.E R6, desc[UR40][R2.64] ;  /* 0x0000002802067981 */ /* 0x0040e2000c1e1900 */
[----:B------:R-:W-:-:S04]  /*1f8d0*/  IMAD R16, R14, R4, R16 ;  /* 0x000000040e107224 */ /* 0x000fc800078e0210 */
[----:B------:R-:W-:Y:S02]  /*1f8e0*/  IMAD.IADD R0, R0, 0x1, -R16 ;  /* 0x0000000100007824 */ /* 0x000fe400078e0a10 */
[----:B0-----:R-:W-:Y:S02]  /*1f8f0*/  IMAD.MOV.U32 R2, RZ, RZ, RZ ;  /* 0x000000ffff027224 */ /* 0x001fe400078e00ff */
[----:B---3--:R-:W-:-:S05]  /*1f900*/  IMAD R5, R17, R6, RZ ;  /* 0x0000000611057224 */ /* 0x008fca00078e02ff */
[----:B------:R-:W-:-:S04]  /*1f910*/  IABS R7, R5 ;  /* 0x0000000500077213 */ /* 0x000fc80000000000 */
[----:B------:R-:W0:Y:S08]  /*1f920*/  I2F.RP R8, R7 ;  /* 0x0000000700087306 */ /* 0x000e300000209400 */
[----:B0-----:R-:W0:Y:S02]  /*1f930*/  MUFU.RCP R8, R8 ;  /* 0x0000000800087308 */ /* 0x001e240000001000 */
[----:B0-----:R-:W-:Y:S01]  /*1f940*/  VIADD R9, R8, 0xffffffe ;  /* 0x0ffffffe08097836 */ /* 0x001fe20000000000 */
[----:B------:R-:W-:-:S05]  /*1f950*/  IABS R8, R5 ;  /* 0x0000000500087213 */ /* 0x000fca0000000000 */
[----:B------:R-:W0:Y:S01]  /*1f960*/  F2I.FTZ.U32.TRUNC.NTZ R3, R9 ;  /* 0x0000000900037305 */ /* 0x000e22000021f000 */
[----:B------:R-:W-:Y:S02]  /*1f970*/  IMAD.MOV R8, RZ, RZ, -R8 ;  /* 0x000000ffff087224 */ /* 0x000fe400078e0a08 */
[----:B0-----:R-:W-:-:S04]  /*1f980*/  IMAD.MOV R10, RZ, RZ, -R3 ;  /* 0x000000ffff0a7224 */ /* 0x001fc800078e0a03 */
[----:B------:R-:W-:-:S04]  /*1f990*/  IMAD R11, R10, R7, RZ ;  /* 0x000000070a0b7224 */ /* 0x000fc800078e02ff */
[----:B------:R-:W-:Y:S01]  /*1f9a0*/  IMAD.HI.U32 R2, R3, R11, R2 ;  /* 0x0000000b03027227 */ /* 0x000fe200078e0002 */
[----:B------:R-:W-:-:S05]  /*1f9b0*/  IABS R3, R0 ;  /* 0x0000000000037213 */ /* 0x000fca0000000000 */
        /* <DEDUP_REMOVED lines=16> */
[----:B------:R-:W-:-:S04]  /*1fac0*/  VIADDMNMX R4, R3, R4, R6, PT ;  /* 0x0000000403047246 */ /* 0x000fc80003800106 */
[----:B------:R-:W-:-:S04]  /*1fad0*/  IABS R6, R4 ;  /* 0x0000000400067213 */ /* 0x000fc80000000000 */
[----:B------:R-:W0:Y:S08]  /*1fae0*/  I2F.RP R8, R6 ;  /* 0x0000000600087306 */ /* 0x000e300000209400 */
[----:B0-----:R-:W0:Y:S02]  /*1faf0*/  MUFU.RCP R8, R8 ;  /* 0x0000000800087308 */ /* 0x001e240000001000 */
[----:B0-----:R-:W-:Y:S01]  /*1fb00*/  VIADD R2, R8, 0xffffffe ;  /* 0x0ffffffe08027836 */ /* 0x001fe20000000000 */
[----:B------:R-:W-:-:S05]  /*1fb10*/  IABS R8, R0 ;  /* 0x0000000000087213 */ /* 0x000fca0000000000 */
[----:B------:R0:W2:Y:S02]  /*1fb20*/  F2I.FTZ.U32.TRUNC.NTZ R3, R2 ;  /* 0x0000000200037305 */ /* 0x0000a4000021f000 */
[----:B0-----:R-:W-:Y:S02]  /*1fb30*/  IMAD.MOV.U32 R2, RZ, RZ, RZ ;  /* 0x000000ffff027224 */ /* 0x001fe400078e00ff */
[----:B--2---:R-:W-:-:S04]  /*1fb40*/  IMAD.MOV R5, RZ, RZ, -R3 ;  /* 0x000000ffff057224 */ /* 0x004fc800078e0a03 */
[----:B------:R-:W-:-:S04]  /*1fb50*/  IMAD R5, R5, R6, RZ ;  /* 0x0000000605057224 */ /* 0x000fc800078e02ff */
[----:B------:R-:W-:Y:S01]  /*1fb60*/  IMAD.HI.U32 R3, R3, R5, R2 ;  /* 0x0000000503037227 */ /* 0x000fe200078e0002 */
[-C--:B------:R-:W-:Y:S02]  /*1fb70*/  IABS R5, R4.reuse ;  /* 0x0000000400057213 */ /* 0x080fe40000000000 */
[C---:B------:R-:W-:Y:S01]  /*1fb80*/  LOP3.LUT R2, R0.reuse, R4, RZ, 0x3c, !PT ;  /* 0x0000000400027212 */ /* 0x040fe200078e3cff */
[----:B------:R-:W-:Y:S02]  /*1fb90*/  IMAD.IADD R0, R0, 0x1, R7 ;  /* 0x0000000100007824 */ /* 0x000fe400078e0207 */
[----:B------:R-:W-:Y:S01]  /*1fba0*/  IMAD.MOV R5, RZ, RZ, -R5 ;  /* 0x000000ffff057224 */ /* 0x000fe200078e0a05 */
[----:B------:R-:W-:Y:S01]  /*1fbb0*/  ISETP.GE.AND P2, PT, R2, RZ, PT ;  /* 0x000000ff0200720c */ /* 0x000fe20003f46270 */
[----:B------:R-:W-:-:S04]  /*1fbc0*/  IMAD.HI.U32 R3, R3, R8, RZ ;  /* 0x0000000803037227 */ /* 0x000fc800078e00ff */
[----:B------:R-:W-:-:S05]  /*1fbd0*/  IMAD R5, R3, R5, R8 ;  /* 0x0000000503057224 */ /* 0x000fca00078e0208 */
[----:B------:R-:W-:-:S13]  /*1fbe0*/  ISETP.GT.U32.AND P1, PT, R6, R5, PT ;  /* 0x000000050600720c */ /* 0x000fda0003f24070 */
[----:B------:R-:W-:Y:S02]  /*1fbf0*/  @!P1 IMAD.IADD R5, R5, 0x1, -R6 ;  /* 0x0000000105059824 */ /* 0x000fe400078e0a06 */
        /* <DEDUP_REMOVED lines=8> */
[----:B------:R-:W-:-:S05]  /*1fc80*/  LOP3.LUT R0, RZ, R3, RZ, 0x33, !PT ;  /* 0x00000003ff007212 */ /* 0x000fca00078e33ff */
[----:B------:R-:W-:Y:S01]  /*1fc90*/  IMAD.IADD R17, R17, 0x1, R0 ;  /* 0x0000000111117824 */ /* 0x000fe200078e0200 */
[----:B------:R-:W-:Y:S06]  /*1fca0*/  BRA `(.L_x_6129) ;  /* 0x00000000001c7947 */ /* 0x000fec0003800000 */
.L_x_6121:
[----:B------:R-:W-:Y:S01]  /*1fcb0*/  UMOV UR4, URZ ;  /* 0x0000003f00047c82 */ /* 0x000fe20008000000 */
[----:B------:R-:W-:Y:S01]  /*1fcc0*/  UMOV UR5, URZ ;  /* 0x0000003f00057c82 */ /* 0x000fe20008000000 */
[----:B------:R-:W-:Y:S01]  /*1fcd0*/  ULDC UR6, c[0x0][0xc3c] ;  /* 0x00030f0000067ab9 */ /* 0x000fe20000000800 */
[----:B------:R-:W-:Y:S02]  /*1fce0*/  IMAD.MOV.U32 R16, RZ, RZ, R0 ;  /* 0x000000ffff107224 */ /* 0x000fe400078e0000 */
[----:B------:R-:W-:Y:S02]  /*1fcf0*/  IMAD.U32 R17, RZ, RZ, UR4 ;  /* 0x00000004ff117e24 */ /* 0x000fe4000f8e00ff */
[----:B------:R-:W-:Y:S02]  /*1fd00*/  IMAD.U32 R18, RZ, RZ, UR5 ;  /* 0x00000005ff127e24 */ /* 0x000fe4000f8e00ff */
[----:B------:R-:W-:-:S07]  /*1fd10*/  IMAD.U32 R19, RZ, RZ, UR6 ;  /* 0x00000006ff137e24 */ /* 0x000fce000f8e00ff */
.L_x_6129:
[----:B------:R-:W2:Y:S01]  /*1fd20*/  S2R R0, SR_TID.X ;  /* 0x0000000000007919 */ /* 0x000ea20000002100 */
[----:B------:R-:W-:Y:S05]  /*1fd30*/  WARPSYNC.ALL ;  /* 0x0000000000007948 */ /* 0x000fea0003800000 */
[----:B------:R-:W-:Y:S01]  /*1fd40*/  BAR.SYNC.DEFER_BLOCKING 0x4, 0x180 ;  /* 0x0106000000007b1d */ /* 0x000fe20000010000 */
[----:B--2---:R-:W-:-:S04]  /*1fd50*/  LOP3.LUT R0, R0, 0x1f, RZ, 0xc0, !PT ;  /* 0x0000001f00007812 */ /* 0x004fc800078ec0ff */
[----:B------:R-:W-:-:S13]  /*1fd60*/  ISETP.NE.AND P0, PT, R0, RZ, PT ;  /* 0x000000ff0000720c */ /* 0x000fda0003f05270 */
[----:B0-----:R-:W0:Y:S01]  /*1fd70*/  @!P0 S2R R3, SR_CgaCtaId ;  /* 0x0000000000038919 */ /* 0x001e220000008800 */
[----:B------:R-:W-:-:S04]  /*1fd80*/  @!P0 MOV R0, 0x400 ;  /* 0x0000040000008802 */ /* 0x000fc80000000f00 */
[----:B0-----:R-:W-:-:S05]  /*1fd90*/  @!P0 LEA R23, R3, R0, 0x18 ;  /* 0x0000000003178211 */ /* 0x001fca00078ec0ff */
[----:B------:R0:W-:Y:S01]  /*1fda0*/  @!P0 STS.128 [R23+0x28cd0], R16 ;  /* 0x028cd01017008388 */ /* 0x0001e20000000c00 */
[----:B------:R-:W-:Y:S06]  /*1fdb0*/  BAR.ARV 0x5, 0x180 ;  /* 0x0146000000007b1d */ /* 0x000fec0000002000 */
.L_x_6118:
[----:B------:R-:W-:Y:S02]  /*1fdc0*/  ULDC UR4, c[0x0][0xc3c] ;  /* 0x00030f0000047ab9 */ /* 0x000fe40000000800 */
[----:B0-----:R-:W-:-:S13]  /*1fdd0*/  ISETP.GE.AND P0, PT, R19, UR4, PT ;  /* 0x0000000413007c0c */ /* 0x001fda000bf06270 */
[----:B------:R-:W-:Y:S05]  /*1fde0*/  @!P0 BRA `(.L_x_6130) ;  /* 0xffffff94002c8947 */ /* 0x000fea000383ffff */
[----:B------:R-:W-:Y:S05]  /*1fdf0*/  BSYNC B8 ;  /* 0x0000000000087941 */ /* 0x000fea0003800000 */
.L_x_6007:
        /* <DEDUP_REMOVED lines=12> */
.L_x_6274:
[----:B------:R-:W-:Y:S05]  /*1fec0*/  BSYNC B0 ;  /* 0x0000000000007941 */ /* 0x000fea0003800000 */
.L_x_6131:
[----:B------:R-:W-:-:S03]  /*1fed0*/  UMOV UR4, 0xffffffff ;  /* 0xffffffff00047882 */ /* 0x000fc60000000000 */
[----:B------:R-:W-:Y:S05]  /*1fee0*/  BRA.DIV UR4, `(.L_x_6133) ;  /* 0x0000004204707947 */ /* 0x000fea000b800000 */
[----:B0-----:R-:W0:Y:S02]  /*1fef0*/  S2R R0, SR_TID.X ;  /* 0x0000000000007919 */ /* 0x001e240000002100 */
[----:B0-----:R-:W-:-:S04]  /*1ff00*/  SHF.R.U32.HI R0, RZ, 0x5, R0 ;  /* 0x00000005ff007819 */ /* 0x001fc80000011600 */
[----:B------:R-:W-:-:S05]  /*1ff10*/  LOP3.LUT R0, R0, 0x3, RZ, 0xc0, !PT ;  /* 0x0000000300007812 */ /* 0x000fca00078ec0ff */
[----:B------:R0:W1:Y:S02]  /*1ff20*/  SHFL.IDX PT, R14, R0, RZ, 0x1f ;  /* 0x00001fff000e7589 */ /* 0x00006400000e0000 */
.L_x_6277:
[----:B-1----:R-:W-:-:S13]  /*1ff30*/  ISETP.NE.AND P0, PT, R14, RZ, PT ;  /* 0x000000ff0e00720c */ /* 0x002fda0003f05270 */
[----:B------:R-:W-:Y:S05]  /*1ff40*/  @P0 BRA `(.L_x_5778) ;  /* 0x0000000000880947 */ /* 0x000fea0003800000 */
[----:B------:R-:W-:-:S03]  /*1ff50*/  UMOV UR4, 0xffffffff ;  /* 0xffffffff00047882 */ /* 0x000fc60000000000 */
[----:B------:R-:W-:Y:S05]  /*1ff60*/  BRA.DIV UR4, `(.L_x_6134) ;  /* 0x0000004204847947 */ /* 0x000fea000b800000 */
[----:B------:R-:W-:-:S13]  /*1ff70*/  ELECT P6, URZ, PT ;  /* 0x00000000003f782f */ /* 0x000fda00038c0000 */
.L_x_6280:
[----:B------:R-:W-:Y:S05]  /*1ff80*/  @!P6 BRA `(.L_x_5778) ;  /* 0x000000000078e947 */ /* 0x000fea0003800000 */
[----:B------:R-:W-:-:S06]  /*1ff90*/  ULOP3.LUT UR4, UR36, 0x2, URZ, 0xfc, !UPT ;  /* 0x0000000224047892 */ /* 0x000fcc000f8efc3f */
[----:B0-----:R-:W-:-:S05]  /*1ffa0*/  IMAD.U32 R0, RZ, RZ, UR4 ;  /* 0x00000004ff007e24 */ /* 0x001fca000f8e00ff */
[----:B------:R-:W-:-:S13]  /*1ffb0*/  ISETP.NE.AND P0, PT, R0, 0x3, PT ;  /* 0x000000030000780c */ /* 0x000fda0003f05270 */
[----:B------:R-:W-:Y:S05]  /*1ffc0*/  @!P0 BRA `(.L_x_6135) ;  /* 0x0000000000048947 */ /* 0x000fea0003800000 */
[----:B------:R-:W-:Y:S01]  /*1ffd0*/  BPT.TRAP 0x1 ;  /* 0x000000040000795c */ /* 0x000fe20000300000 */
.L_x_6135:
[C---:B------:R-:W-:Y:S01]  /*1ffe0*/  IMAD R5, R25.reuse, 0x8, R4 ;  /* 0x0000000819057824 */ /* 0x040fe200078e0204 */
[----:B------:R-:W-:Y:S01]  /*1fff0*/  SHF.L.U32 R0, R26, 0x1f, RZ ;  /* 0x0000001f1a007819 */ /* 0x000fe200000006ff */
[----:B------:R-:W-:-:S03]  /*20000*/  VIADD R25, R25, 0x1 ;  /* 0x0000000119197836 */ /* 0x000fc60000000000 */
[----:B------:R-:W0:Y:S02]  /*20010*/  SYNCS.PHASECHK.TRANS64.TRYWAIT P1, [R5+URZ+0x28c40], R0 ;  /* 0x028c4000050075a7 */ /* 0x000e24000802017f */
[----:B------:R-:W-:-:S04]  /*20020*/  ISETP.NE.AND P2, PT, R25, 0x2, PT ;  /* 0x000000021900780c */ /* 0x000fc80003f45270 */
[----:B------:R-:W-:Y:S01]  /*20030*/  SEL R3, RZ, 0x1, P2 ;  /* 0x00000001ff037807 */ /* 0x000fe20001000000 */
[----:B0-----:R-:W-:Y:S08]  /*20040*/  @!P1 BRA `(.L_x_6136) ;  /* 0x00000040006c9947 */ /* 0x001ff00003800000 */
.L_x_6281:
[----:B------:R-:W-:Y:S02]  /*20050*/  SEL R25, R25, RZ, P2 ;  /* 0x000000ff19197207 */ /* 0x000fe40001000000 */
[----:B------:R-:W-:Y:S01]  /*20060*/  LOP3.LUT R2, R26, R3, RZ, 0x3c, !PT ;  /* 0x000000031a027212 */ /* 0x000fe200078e3cff */
[----:B------:R-:W-:Y:S06]  /*20070*/  @!P0 BRA `(.L_x_6137) ;  /* 0x0000000000048947 */ /* 0x000fec0003800000 */
[----:B------:R-:W-:Y:S01]  /*20080*/  BPT.TRAP 0x1 ;  /* 0x000000040000795c */ /* 0x000fe20000300000 */
.L_x_6137:
[----:B------:R-:W-:Y:S01]  /*20090*/  IMAD R25, R25, 0x8, R4 ;  /* 0x0000000819197824 */ /* 0x000fe200078e0204 */
[----:B------:R-:W-:-:S04]  /*200a0*/  SHF.L.U32 R2, R2, 0x1f, RZ ;  /* 0x0000001f02027819 */ /* 0x000fc800000006ff */
[----:B------:R-:W1:Y:S02]  /*200b0*/  SYNCS.PHASECHK.TRANS64.TRYWAIT P1, [R25+URZ+0x28c40], R2 ;  /* 0x028c4002190075a7 */ /* 0x000e64000802017f */
[----:B-1----:R-:W-:Y:S05]  /*200c0*/  @!P1 BRA `(.L_x_6138) ;  /* 0x0000004000609947 */ /* 0x002fea0003800000 */
.L_x_6282:
[----:B------:R-:W-:Y:S05]  /*200d0*/  @!P0 BRA `(.L_x_6139) ;  /* 0x0000000000048947 */ /* 0x000fea0003800000 */
[----:B------:R-:W-:Y:S01]  /*200e0*/  BPT.TRAP 0x1 ;  /* 0x000000040000795c */ /* 0x000fe20000300000 */
.L_x_6139:
[----:B------:R-:W5:Y:S02]  /*200f0*/  SYNCS.PHASECHK.TRANS64.TRYWAIT P1, [R5+URZ+0x28c60], R0 ;  /* 0x028c6000050075a7 */ /* 0x000f64000802017f */
[----:B-----5:R-:W-:Y:S05]  /*20100*/  @!P1 BRA `(.L_x_6140) ;  /* 0x0000004000649947 */ /* 0x020fea0003800000 */
.L_x_6283:
[----:B------:R-:W-:Y:S05]  /*20110*/  @!P0 BRA `(.L_x_6141) ;  /* 0x0000000000048947 */ /* 0x000fea0003800000 */
[----:B------:R-:W-:Y:S01]  /*20120*/  BPT.TRAP 0x1 ;  /* 0x000000040000795c */ /* 0x000fe20000300000 */
.L_x_6141:
[----:B------:R0:W0:Y:S02]  /*20130*/  SYNCS.PHASECHK.TRANS64.TRYWAIT P0, [R25+URZ+0x28c60], R2 ;  /* 0x028c6002190075a7 */ /* 0x000024000800017f */
[----:B0-----:R-:W-:Y:S05]  /*20140*/  @!P0 NANOSLEEP.SYNCS 0x989680 ;  /* 0x009896800000895d */ /* 0x001fea0003900000 */
[----:B------:R-:W0:Y:S02]  /*20150*/  @!P0 SYNCS.PHASECHK.TRANS64 P0, [R25+URZ+0x28c60], R2 ;  /* 0x028c6002190085a7 */ /* 0x000e24000800007f */
[----:B0-----:R-:W-:Y:S05]  /*20160*/  @!P0 BRA `(.L_x_6141) ;  /* 0xfffffffc00f08947 */ /* 0x001fea000383ffff */
.L_x_5778:
[----:B------:R-:W-:Y:S05]  /*20170*/  BSYNC B9 ;  /* 0x0000000000097941 */ /* 0x000fea0003800000 */
.L_x_5775:
[----:B------:R-:W-:Y:S05]  /*20180*/  EXIT ;  /* 0x000000000000794d */ /* 0x000fea0003800000 */
.L_x_5802:
[----:B0-----:R0:W1:Y:S02]  /*20190*/  SYNCS.PHASECHK.TRANS64.TRYWAIT P5, [R63+URZ+0x28c90], R72 ;  /* 0x028c90483f0075a7 */ /* 0x00106400080a017f */
[----:B-1----:R-:W-:Y:S05]  /*201a0*/  @!P5 NANOSLEEP.SYNCS 0x989680 ;  /* 0x009896800000d95d */ /* 0x002fea0003900000 */
[----:B------:R-:W1:Y:S02]  /*201b0*/  @!P5 SYNCS.PHASECHK.TRANS64 P5, [R63+URZ+0x28c90], R72 ;  /* 0x028c90483f00d5a7 */ /* 0x000e6400080a007f */
[----:B-1----:R-:W-:Y:S05]  /*201c0*/  @!P5 BRA `(.L_x_5802) ;  /* 0xfffffffc00f0d947 */ /* 0x002fea000383ffff */
[----:B------:R-:W-:Y:S05]  /*201d0*/  BRA `(.L_x_6142) ;  /* 0xfffffe2c00147947 */ /* 0x000fea000383ffff */
.L_x_5803:
        /* <DEDUP_REMOVED lines=8> */
.L_x_6144:
[----:B------:R-:W-:Y:S05]  /*20260*/  BSYNC B1 ;  /* 0x0000000000017941 */ /* 0x000fea0003800000 */
.L_x_6143:
        /* <DEDUP_REMOVED lines=8> */
.L_x_6145:
[----:B------:R-:W-:Y:S05]  /*202f0*/  BRA `(.L_x_6146) ;  /* 0xfffffe2800e07947 */ /* 0x000fea000383ffff */
.L_x_5813:
[----:B0-----:R0:W1:Y:S02]  /*20300*/  SYNCS.PHASECHK.TRANS64.TRYWAIT P6, [R63+URZ+0x28c90], R72 ;  /* 0x028c90483f0075a7 */ /* 0x00106400080c017f */
[----:B-1----:R-:W-:Y:S05]  /*20310*/  @!P6 NANOSLEEP.SYNCS 0x989680 ;  /* 0x009896800000e95d */ /* 0x002fea0003900000 */
[----:B------:R-:W1:Y:S02]  /*20320*/  @!P6 SYNCS.PHASECHK.TRANS64 P6, [R63+URZ+0x28c90], R72 ;  /* 0x028c90483f00e5a7 */ /* 0x000e6400080c007f */
[----:B-1----:R-:W-:Y:S05]  /*20330*/  @!P6 BRA `(.L_x_5813) ;  /* 0xfffffffc00f0e947 */ /* 0x002fea000383ffff */
[----:B------:R-:W-:Y:S05]  /*20340*/  BRA `(.L_x_6147) ;  /* 0xfffffe34004c7947 */ /* 0x000fea000383ffff */
.L_x_5814:
        /* <DEDUP_REMOVED lines=8> */
.L_x_6149:
[----:B------:R-:W-:Y:S05]  /*203d0*/  BSYNC B1 ;  /* 0x0000000000017941 */ /* 0x000fea0003800000 */
.L_x_6148:
        /* <DEDUP_REMOVED lines=8> */
.L_x_6150:
[----:B------:R-:W-:Y:S01]  /*20460*/  IMAD.MOV.U32 R69, RZ, RZ, R14 ;  /* 0x000000ffff457224 */ /* 0x000fe200078e000e */
[----:B------:R-:W-:Y:S06]  /*20470*/  BRA `(.L_x_6151) ;  /* 0xfffffe3400147947 */ /* 0x000fec000383ffff */
.L_x_5819:
[----:B-1----:R1:W2:Y:S02]  /*20480*/  SYNCS.PHASECHK.TRANS64.TRYWAIT P4, [R63+URZ+0x28c90], R72 ;  /* 0x028c90483f0075a7 */ /* 0x0022a4000808017f */
[----:B--2---:R-:W-:Y:S05]  /*20490*/  @!P4 NANOSLEEP.SYNCS 0x989680 ;  /* 0x009896800000c95d */ /* 0x004fea0003900000 */
[----:B------:R-:W2:Y:S02]  /*204a0*/  @!P4 SYNCS.PHASECHK.TRANS64 P4, [R63+URZ+0x28c90], R72 ;  /* 0x028c90483f00c5a7 */ /* 0x000ea4000808007f */
[----:B--2---:R-:W-:Y:S05]  /*204b0*/  @!P4 BRA `(.L_x_5819) ;  /* 0xfffffffc00f0c947 */ /* 0x004fea000383ffff */
[----:B------:R-:W-:Y:S05]  /*204c0*/  BRA `(.L_x_6152) ;  /* 0xfffffe3c00107947 */ /* 0x000fea000383ffff */
.L_x_5820:
[----:B------:R-:W-:Y:S01]  /*204d0*/  BSSY B1, `(.L_x_6153) ;  /* 0x0000007000017945 */ /* 0x000fe20003800000 */
[----:B------:R-:W-:Y:S01]  /*204e0*/  IMAD.MOV.U32 R12, RZ, RZ, RZ ;  /* 0x000000ffff0c7224 */ /* 0x000fe200078e00ff */
[----:B------:R-:W-:Y:S01]  /*204f0*/  MOV R15, 0xffffffff ;  /* 0xffffffff000f7802 */ /* 0x000fe20000000f00 */
[----:B------:R-:W-:-:S07]  /*20500*/  IMAD.MOV.U32 R11, RZ, RZ, 0x1c1f ;  /* 0x00001c1fff0b7424 */ /* 0x000fce00078e00ff */
[----:B-1----:R-:W-:Y:S05]  /*20510*/  WARPSYNC.COLLECTIVE R15, `(.L_x_6154) ;  /* 0x000000000f087348 */ /* 0x002fea0003c00000 */
[----:B------:R0:W2:Y:S02]  /*20520*/  SHFL.IDX P6, R14, R13, R12, R11 ;  /* 0x0000000c0d0e7389 */ /* 0x0000a400000c000b */
[----:B012---:R-:W-:Y:S01]  /*20530*/  ENDCOLLECTIVE ;  /* 0x000000000000791b */ /* 0x007fe20003800000 */
.L_x_6154:
[----:B------:R-:W-:Y:S05]  /*20540*/  BSYNC B1 ;  /* 0x0000000000017941 */ /* 0x000fea0003800000 */
.L_x_6153:
        /* <DEDUP_REMOVED lines=8> */
.L_x_6155:
[----:B------:R-:W-:Y:S05]  /*205d0*/  BRA `(.L_x_6156) ;  /* 0xfffffe3c00387947 */ /* 0x000fea000383ffff */
.L_x_5824:
[----:B--2---:R2:W4:Y:S02]  /*205e0*/  SYNCS.PHASECHK.TRANS64.TRYWAIT P3, [R63+URZ+0x28cb0], R72 ;  /* 0x028cb0483f0075a7 */ /* 0x004524000806017f */
[----:B----4-:R-:W-:Y:S05]  /*205f0*/  @!P3 NANOSLEEP.SYNCS 0x989680 ;  /* 0x009896800000b95d */ /* 0x010fea0003900000 */
[----:B------:R-:W4:Y:S02]  /*20600*/  @!P3 SYNCS.PHASECHK.TRANS64 P3, [R63+URZ+0x28cb0], R72 ;  /* 0x028cb0483f00b5a7 */ /* 0x000f24000806007f */
[----:B----4-:R-:W-:Y:S05]  /*20610*/  @!P3 BRA `(.L_x_5824) ;  /* 0xfffffffc00f0b947 */ /* 0x010fea000383ffff */
[----:B------:R-:W-:Y:S05]  /*20620*/  BRA `(.L_x_6157) ;  /* 0xfffffe3c00c47947 */ /* 0x000fea000383ffff */
.L_x_5843:
[----:B0-----:R0:W1:Y:S02]  /*20630*/  SYNCS.PHASECHK.TRANS64.TRYWAIT P1, [R3+URZ+0x28c50], R6 ;  /* 0x028c5006030075a7 */ /* 0x001064000802017f */
[----:B-1----:R-:W-:Y:S05]  /*20640*/  @!P1 NANOSLEEP.SYNCS 0x989680 ;  /* 0x009896800000995d */ /* 0x002fea0003900000 */
[----:B------:R-:W1:Y:S02]  /*20650*/  @!P1 SYNCS.PHASECHK.TRANS64 P1, [R3+URZ+0x28c50], R6 ;  /* 0x028c5006030095a7 */ /* 0x000e64000802007f */
[----:B-1----:R-:W-:Y:S05]  /*20660*/  @!P1 BRA `(.L_x_5843) ;  /* 0xfffffffc00f09947 */ /* 0x002fea000383ffff */
[----:B------:R-:W-:Y:S05]  /*20670*/  BRA `(.L_x_6158) ;  /* 0xfffffe5000c47947 */ /* 0x000fea000383ffff */
.L_x_5851:
[----:B-1----:R1:W2:Y:S02]  /*20680*/  SYNCS.PHASECHK.TRANS64.TRYWAIT P1, [R5+URZ+0x28c50], R14 ;  /* 0x028c500e050075a7 */ /* 0x0022a4000802017f */
[----:B--2---:R-:W-:Y:S05]  /*20690*/  @!P1 NANOSLEEP.SYNCS 0x989680 ;  /* 0x009896800000995d */ /* 0x004fea0003900000 */
[----:B------:R-:W2:Y:S02]  /*206a0*/  @!P1 SYNCS.PHASECHK.TRANS64 P1, [R5+URZ+0x28c50], R14 ;  /* 0x028c500e050095a7 */ /* 0x000ea4000802007f */
[----:B--2---:R-:W-:Y:S05]  /*206b0*/  @!P1 BRA `(.L_x_5851) ;  /* 0xfffffffc00f09947 */ /* 0x004fea000383ffff */
[----:B------:R-:W-:Y:S05]  /*206c0*/  BRA `(.L_x_5850) ;  /* 0xfffffe5c00f07947 */ /* 0x000fea000383ffff */
.L_x_5873:
        /* <DEDUP_REMOVED lines=8> */
.L_x_6160:
[----:B------:R-:W-:Y:S05]  /*20750*/  BSYNC B1 ;  /* 0x0000000000017941 */ /* 0x000fea0003800000 */
.L_x_6159:
        /* <DEDUP_REMOVED lines=8> */
.L_x_6161:
[----:B------:R-:W-:Y:S02]  /*207e0*/  IMAD.MOV.U32 R13, RZ, RZ, R10 ;  /* 0x000000ffff0d7224 */ /* 0x000fe400078e000a */
[----:B------:R-:W-:-:S07]  /*207f0*/  IMAD.MOV.U32 R0, RZ, RZ, R14 ;  /* 0x000000ffff007224 */ /* 0x000fce00078e000e */
[----:B------:R-:W-:Y:S05]  /*20800*/  WARPSYNC.COLLECTIVE R15, `(.L_x_6162) ;  /* 0x000000000f087348 */ /* 0x000fea0003c00000 */
[----:B------:R0:W1:Y:S02]  /*20810*/  SHFL.IDX P6, R14, R13, R12, R11 ;  /* 0x0000000c0d0e7389 */ /* 0x00006400000c000b */
[----:B01----:R-:W-:Y:S01]  /*20820*/  ENDCOLLECTIVE ;  /* 0x000000000000791b */ /* 0x003fe20003800000 */
.L_x_6162:
[----:B------:R-:W-:Y:S01]  /*20830*/  MOV R13, R7 ;  /* 0x00000007000d7202 */ /* 0x000fe20000000f00 */
[----:B------:R-:W-:-:S07]  /*20840*/  IMAD.MOV.U32 R5, RZ, RZ, R14 ;  /* 0x000000ffff057224 */ /* 0x000fce00078e000e */
[----:B------:R-:W-:Y:S05]  /*20850*/  WARPSYNC.COLLECTIVE R15, `(.L_x_6163) ;  /* 0x000000000f087348 */ /* 0x000fea0003c00000 */
[----:B------:R0:W1:Y:S02]  /*20860*/  SHFL.IDX P6, R14, R13, R12, R11 ;  /* 0x0000000c0d0e7389 */ /* 0x00006400000c000b */
[----:B01----:R-:W-:Y:S01]  /*20870*/  ENDCOLLECTIVE ;  /* 0x000000000000791b */ /* 0x003fe20003800000 */
.L_x_6163:
[----:B------:R-:W-:Y:S05]  /*20880*/  BRA `(.L_x_6164) ;  /* 0xfffffe7800c47947 */ /* 0x000fea000383ffff */
.L_x_5876:
[----:B------:R-:W-:Y:S01]  /*20890*/  BSSY B1, `(.L_x_6165) ;  /* 0x0000008000017945 */ /* 0x000fe20003800000 */
[----:B------:R-:W-:Y:S02]  /*208a0*/  IMAD.MOV.U32 R13, RZ, RZ, R6 ;  /* 0x000000ffff0d7224 */ /* 0x000fe400078e0006 */
[----:B------:R-:W-:Y:S02]  /*208b0*/  IMAD.MOV.U32 R12, RZ, RZ, 0x1 ;  /* 0x00000001ff0c7424 */ /* 0x000fe400078e00ff */
[----:B------:R-:W-:Y:S02]  /*208c0*/  IMAD.MOV.U32 R11, RZ, RZ, 0x1c1f ;  /* 0x00001c1fff0b7424 */ /* 0x000fe400078e00ff */
[----:B------:R-:W-:-:S07]  /*208d0*/  IMAD.MOV.U32 R15, RZ, RZ, -0x1 ;  /* 0xffffffffff0f7424 */ /* 0x000fce00078e00ff */
[----:B0---4-:R-:W-:Y:S05]  /*208e0*/  WARPSYNC.COLLECTIVE R15, `(.L_x_6166) ;  /* 0x000000000f087348 */ /* 0x011fea0003c00000 */
[----:B----4-:R1:W2:Y:S02]  /*208f0*/  SHFL.IDX P6, R14, R13, R12, R11 ;  /* 0x0000000c0d0e7389 */ /* 0x0102a400000c000b */
[----:B012---:R-:W-:Y:S01]  /*20900*/  ENDCOLLECTIVE ;  /* 0x000000000000791b */ /* 0x007fe20003800000 */
.L_x_6166:
[----:B------:R-:W-:Y:S05]  /*20910*/  BSYNC B1 ;  /* 0x0000000000017941 */ /* 0x000fea0003800000 */
.L_x_6165:
[----:B------:R-:W-:Y:S01]  /*20920*/  IMAD.MOV.U32 R13, RZ, RZ, R4 ;  /* 0x000000ffff0d7224 */ /* 0x000fe200078e0004 */
[----:B------:R-:W-:Y:S01]  /*20930*/  MOV R15, 0xffffffff ;  /* 0xffffffff000f7802 */ /* 0x000fe20000000f00 */
[----:B------:R-:W-:Y:S02]  /*20940*/  IMAD.MOV.U32 R12, RZ, RZ, 0x1 ;  /* 0x00000001ff0c7424 */ /* 0x000fe400078e00ff */
[----:B------:R-:W-:Y:S02]  /*20950*/  IMAD.MOV.U32 R11, RZ, RZ, 0x1c1f ;  /* 0x00001c1fff0b7424 */ /* 0x000fe400078e00ff */
[----:B------:R-:W-:-:S07]  /*20960*/  IMAD.MOV.U32 R3, RZ, RZ, R14 ;  /* 0x000000ffff037224 */ /* 0x000fce00078e000e */
[----:B------:R-:W-:Y:S05]  /*20970*/  WARPSYNC.COLLECTIVE R15, `(.L_x_6167) ;  /* 0x000000000f087348 */ /* 0x000fea0003c00000 */
[----:B------:R0:W1:Y:S02]  /*20980*/  SHFL.IDX P6, R14, R13, R12, R11 ;  /* 0x0000000c0d0e7389 */ /* 0x00006400000c000b */
[----:B01----:R-:W-:Y:S01]  /*20990*/  ENDCOLLECTIVE ;  /* 0x000000000000791b */ /* 0x003fe20003800000 */
.L_x_6167:
[----:B------:R-:W-:Y:S02]  /*209a0*/  IMAD.MOV.U32 R13, RZ, RZ, R10 ;  /* 0x000000ffff0d7224 */ /* 0x000fe400078e000a */
[----:B------:R-:W-:-:S07]  /*209b0*/  IMAD.MOV.U32 R0, RZ, RZ, R14 ;  /* 0x000000ffff007224 */ /* 0x000fce00078e000e */
[----:B------:R-:W-:Y:S05]  /*209c0*/  WARPSYNC.COLLECTIVE R15, `(.L_x_6168) ;  /* 0x000000000f087348 */ /* 0x000fea0003c00000 */
[----:B------:R0:W1:Y:S02]  /*209d0*/  SHFL.IDX P6, R14, R13, R12, R11 ;  /* 0x0000000c0d0e7389 */ /* 0x00006400000c000b */
[----:B01----:R-:W-:Y:S01]  /*209e0*/  ENDCOLLECTIVE ;  /* 0x000000000000791b */ /* 0x003fe20003800000 */
.L_x_6168:
[----:B------:R-:W-:Y:S02]  /*209f0*/  IMAD.MOV.U32 R13, RZ, RZ, R7 ;  /* 0x000000ffff0d7224 */ /* 0x000fe400078e0007 */
[----:B------:R-:W-:-:S07]  /*20a00*/  IMAD.MOV.U32 R5, RZ, RZ, R14 ;  /* 0x000000ffff057224 */ /* 0x000fce00078e000e */
[----:B------:R-:W-:Y:S05]  /*20a10*/  WARPSYNC.COLLECTIVE R15, `(.L_x_6169) ;  /* 0x000000000f087348 */ /* 0x000fea0003c00000 */
[----:B------:R0:W1:Y:S02]  /*20a20*/  SHFL.IDX P6, R14, R13, R12, R11 ;  /* 0x0000000c0d0e7389 */ /* 0x00006400000c000b */
[----:B01----:R-:W-:Y:S01]  /*20a30*/  ENDCOLLECTIVE ;  /* 0x000000000000791b */ /* 0x003fe20003800000 */
.L_x_6169:
[----:B------:R-:W-:Y:S05]  /*20a40*/  BRA `(.L_x_6170) ;  /* 0xfffffe7c00207947 */ /* 0x000fea000383ffff */
.L_x_5880:
[----:B0-----:R0:W1:Y:S02]  /*20a50*/  SYNCS.PHASECHK.TRANS64.TRYWAIT P0, [R2+URZ+0x28c00], R35 ;  /* 0x028c0023020075a7 */ /* 0x001064000800017f */
[----:B-1----:R-:W-:Y:S05]  /*20a60*/  @!P0 NANOSLEEP.SYNCS 0x989680 ;  /* 0x009896800000895d */ /* 0x002fea0003900000 */
[----:B------:R-:W1:Y:S02]  /*20a70*/  @!P0 SYNCS.PHASECHK.TRANS64 P0, [R2+URZ+0x28c00], R35 ;  /* 0x028c0023020085a7 */ /* 0x000e64000800007f */
[----:B-1----:R-:W-:Y:S05]  /*20a80*/  @!P0 BRA `(.L_x_5880) ;  /* 0xfffffffc00f08947 */ /* 0x002fea000383ffff */
[----:B------:R-:W-:Y:S05]  /*20a90*/  BRA `(.L_x_6171) ;  /* 0xfffffe8000247947 */ /* 0x000fea000383ffff */
.L_x_5888:
[----:B------:R-:W0:Y:S01]  /*20aa0*/  LDC R39, c[0x0][0x3f4] ;  /* 0x0000fd00ff277b82 */ /* 0x000e220000000800 */
        /* <DEDUP_REMOVED lines=8> */
.L_x_6173:
[----:B------:R-:W-:Y:S05]  /*20b30*/  BSYNC B1 ;  /* 0x0000000000017941 */ /* 0x000fea0003800000 */
.L_x_6172:
[----:B------:R-:W-:Y:S01]  /*20b40*/  IMAD.MOV.U32 R13, RZ, RZ, R25 ;  /* 0x000000ffff0d7224 */ /* 0x000fe200078e0019 */
[----:B------:R-:W-:Y:S01]  /*20b50*/  MOV R0, R14 ;  /* 0x0000000e00007202 */ /* 0x000fe20000000f00 */
[----:B------:R-:W-:Y:S01]  /*20b60*/  IMAD.MOV.U32 R12, RZ, RZ, RZ ;  /* 0x000000ffff0c7224 */ /* 0x000fe200078e00ff */
[----:B------:R-:W-:Y:S01]  /*20b70*/  ISETP.GE.AND P0, PT, R16, R39, PT ;  /* 0x000000271000720c */ /* 0x000fe20003f06270 */
[----:B------:R-:W-:Y:S02]  /*20b80*/  IMAD.MOV.U32 R11, RZ, RZ, 0x1c1f ;  /* 0x00001c1fff0b7424 */ /* 0x000fe400078e00ff */
[----:B------:R-:W-:Y:S02]  /*20b90*/  IMAD.MOV.U32 R15, RZ, RZ, -0x1 ;  /* 0xffffffffff0f7424 */ /* 0x000fe400078e00ff */
[----:B------:R-:W-:-:S08]  /*20ba0*/  IMAD R34, R23, R34, RZ ;  /* 0x0000002217227224 */ /* 0x000fd000078e02ff */
[----:B------:R-:W-:Y:S05]  /*20bb0*/  WARPSYNC.COLLECTIVE R15, `(.L_x_6174) ;  /* 0x000000000f087348 */ /* 0x000fea0003c00000 */
[----:B------:R0:W1:Y:S02]  /*20bc0*/  SHFL.IDX P6, R14, R13, R12, R11 ;  /* 0x0000000c0d0e7389 */ /* 0x00006400000c000b */
[----:B01----:R-:W-:Y:S01]  /*20bd0*/  ENDCOLLECTIVE ;  /* 0x000000000000791b */ /* 0x003fe20003800000 */
.L_x_6174:
[----:B------:R-:W-:Y:S01]  /*20be0*/  ISETP.GE.OR P1, PT, R37, R34, P0 ;  /* 0x000000222500720c */ /* 0x000fe20000726670 */
[----:B------:R-:W-:-:S12]  /*20bf0*/  IMAD.MOV.U32 R13, RZ, RZ, R24 ;  /* 0x000000ffff0d7224 */ /* 0x000fd800078e0018 */
[C---:B------:R-:W-:Y:S02]  /*20c00*/  @!P1 SHF.L.U32 R5, R16.reuse, 0x1, RZ ;  /* 0x0000000110059819 */ /* 0x040fe400000006ff */
[----:B------:R-:W-:Y:S01]  /*20c10*/  @!P1 SHF.L.U64.HI R21, R16, 0x1, R17 ;  /* 0x0000000110159819 */ /* 0x000fe20000010211 */
[----:B------:R-:W-:-:S07]  /*20c20*/  IMAD.MOV.U32 R3, RZ, RZ, R14 ;  /* 0x000000ffff037224 */ /* 0x000fce00078e000e */
[----:B------:R-:W-:Y:S05]  /*20c30*/  WARPSYNC.COLLECTIVE R15, `(.L_x_6175) ;  /* 0x000000000f087348 */ /* 0x000fea0003c00000 */
[----:B------:R0:W1:Y:S02]  /*20c40*/  SHFL.IDX P6, R14, R13, R12, R11 ;  /* 0x0000000c0d0e7389 */ /* 0x00006400000c000b */
[----:B01----:R-:W-:Y:S01]  /*20c50*/  ENDCOLLECTIVE ;  /* 0x000000000000791b */ /* 0x003fe20003800000 */
.L_x_6175:
[----:B------:R-:W-:-:S05]  /*20c60*/  @!P1 IADD3 R6, P2, R3, R5, RZ ;  /* 0x0000000503069210 */ /* 0x000fca0007f5e0ff */
[----:B------:R-:W-:Y:S02]  /*20c70*/  @!P1 IMAD.X R7, R0, 0x1, R21, P2 ;  /* 0x0000000100079824 */ /* 0x000fe400010e0615 */
[----:B------:R-:W-:Y:S02]  /*20c80*/  IMAD.MOV.U32 R13, RZ, RZ, R27 ;  /* 0x000000ffff0d7224 */ /* 0x000fe400078e001b */
[----:B------:R-:W-:-:S07]  /*20c90*/  IMAD.MOV.U32 R4, RZ, RZ, R14 ;  /* 0x000000ffff047224 */ /* 0x000fce00078e000e */
[----:B------:R-:W-:Y:S05]  /*20ca0*/  WARPSYNC.COLLECTIVE R15, `(.L_x_6176) ;  /* 0x000000000f087348 */ /* 0x000fea0003c00000 */
[----:B------:R0:W1:Y:S02]  /*20cb0*/  SHFL.IDX P6, R14, R13, R12, R11 ;  /* 0x0000000c0d0e7389 */ /* 0x00006400000c000b */
[----:B01----:R-:W-:Y:S01]  /*20cc0*/  ENDCOLLECTIVE ;  /* 0x000000000000791b */ /* 0x003fe20003800000 */
.L_x_6176:
[----:B------:R-:W2:Y:S01]  /*20cd0*/  @!P1 LD.E.128 R8, desc[UR40][R6.64] ;  /* 0x0000002806089980 */ /* 0x000ea2000c101d00 */
[----:B------:R-:W-:-:S05]  /*20ce0*/  @!P1 IADD3 R14, P2, R14, R5, RZ ;  /* 0x000000050e0e9210 */ /* 0x000fca0007f5e0ff */
[----:B------:R-:W-:-:S04]  /*20cf0*/  @!P1 IMAD.X R3, R4, 0x1, R21, P2 ;  /* 0x0000000104039824 */ /* 0x000fc800010e0615 */
[----:B------:R-:W-:-:S05]  /*20d00*/  @!P1 IMAD.MOV.U32 R15, RZ, RZ, R3 ;  /* 0x000000ffff0f9224 */ /* 0x000fca00078e0003 */
[----:B------:R0:W5:Y:S01]  /*20d10*/  @!P1 LD.E.128 R4, desc[UR40][R14.64] ;  /* 0x000000280e049980 */ /* 0x000162000c101d00 */
[----:B------:R-:W-:Y:S01]  /*20d20*/  CS2R R32, SRZ ;  /* 0x0000000000207805 */ /* 0x000fe2000001ff00 */
[----:B------:R-:W-:Y:S01]  /*20d30*/  IMAD.MOV.U32 R13, RZ, RZ, R26 ;  /* 0x000000ffff0d7224 */ /* 0x000fe200078e001a */
[----:B------:R-:W-:Y:S01]  /*20d40*/  CS2R R30, SRZ ;  /* 0x00000000001e7805 */ /* 0x000fe2000001ff00 */
[----:B------:R-:W-:Y:S01]  /*20d50*/  IMAD.MOV.U32 R12, RZ, RZ, 0x1 ;  /* 0x00000001ff0c7424 */ /* 0x000fe200078e00ff */
[----:B------:R-:W-:Y:S02]  /*20d60*/  CS2R R20, SRZ ;  /* 0x0000000000147805 */ /* 0x000fe4000001ff00 */
[----:B------:R-:W-:Y:S01]  /*20d70*/  CS2R R28, SRZ ;  /* 0x00000000001c7805 */ /* 0x000fe2000001ff00 */
[----:B0-----:R-:W-:Y:S01]  /*20d80*/  IMAD.MOV.U32 R15, RZ, RZ, -0x1 ;  /* 0xffffffffff0f7424 */ /* 0x001fe200078e00ff */
[----:B--2---:R-:W-:Y:S01]  /*20d90*/  @!P1 MOV R33, R11 ;  /* 0x0000000b00219202 */ /* 0x004fe20000000f00 */
[----:B------:R-:W-:-:S02]  /*20da0*/  IMAD.MOV.U32 R11, RZ, RZ, 0x1c1f ;  /* 0x00001c1fff0b7424 */ /* 0x000fc400078e00ff */
[----:B------:R-:W-:Y:S02]  /*20db0*/  @!P1 IMAD.MOV.U32 R30, RZ, RZ, R8 ;  /* 0x000000ffff1e9224 */ /* 0x000fe400078e0008 */
[----:B------:R-:W-:-:S07]  /*20dc0*/  @!P1 IMAD.MOV.U32 R31, RZ, RZ, R9 ;  /* 0x000000ffff1f9224 */ /* 0x000fce00078e0009 */
[----:B-----5:R-:W-:Y:S05]  /*20dd0*/  WARPSYNC.COLLECTIVE R15, `(.L_x_6177) ;  /* 0x000000000f087348 */ /* 0x020fea0003c00000 */
[----:B------:R0:W1:Y:S02]  /*20de0*/  SHFL.IDX P6, R14, R13, R12, R11 ;  /* 0x0000000c0d0e7389 */ /* 0x00006400000c000b */
[----:B01---5:R-:W-:Y:S01]  /*20df0*/  ENDCOLLECTIVE ;  /* 0x000000000000791b */ /* 0x023fe20003800000 */
.L_x_6177:
[----:B------:R-:W-:Y:S02]  /*20e00*/  IMAD.MOV.U32 R0, RZ, RZ, R30 ;  /* 0x000000ffff007224 */ /* 0x000fe400078e001e */
[----:B------:R-:W-:Y:S02]  /*20e10*/  IMAD.MOV.U32 R3, RZ, RZ, R31 ;  /* 0x000000ffff037224 */ /* 0x000fe400078e001f */
[----:B------:R-:W-:Y:S01]  /*20e20*/  @!P1 IMAD.MOV.U32 R32, RZ, RZ, R10 ;  /* 0x000000ffff209224 */ /* 0x000fe200078e000a */
[----:B------:R-:W-:Y:S01]  /*20e30*/  PRMT R51, R51, 0x5410, R0 ;  /* 0x0000541033337816 */ /* 0x000fe20000000000 */
[----:B------:R-:W-:Y:S01]  /*20e40*/  IMAD.MOV.U32 R9, RZ, RZ, R33 ;  /* 0x000000ffff097224 */ /* 0x000fe200078e0021 */
[----:B------:R-:W-:Y:S01]  /*20e50*/  PRMT R38, R38, 0x5410, R3 ;  /* 0x0000541026267816 */ /* 0x000fe20000000003 */
[----:B------:R-:W-:Y:S02]  /*20e60*/  IMAD.MOV.U32 R8, RZ, RZ, R32 ;  /* 0x000000ffff087224 */ /* 0x000fe400078e0020 */
[----:B------:R-:W-:-:S03]  /*20e70*/  IMAD.MOV.U32 R13, RZ, RZ, R25 ;  /* 0x000000ffff0d7224 */ /* 0x000fc600078e0019 */
[----:B------:R-:W-:Y:S01]  /*20e80*/  PRMT R35, R8, 0x5410, R9 ;  /* 0x0000541008237816 */ /* 0x000fe20000000009 */
[----:B------:R-:W-:Y:S02]  /*20e90*/  @!P1 IMAD.MOV.U32 R20, RZ, RZ, R4 ;  /* 0x000000ffff149224 */ /* 0x000fe400078e0004 */
[----:B------:R-:W-:Y:S02]  /*20ea0*/  @!P1 IMAD.MOV.U32 R21, RZ, RZ, R5 ;  /* 0x000000ffff159224 */ /* 0x000fe400078e0005 */
[----:B------:R-:W-:Y:S02]  /*20eb0*/  @!P1 IMAD.MOV.U32 R29, RZ, RZ, R7 ;  /* 0x000000ffff1d9224 */ /* 0x000fe400078e0007 */
[----:B------:R-:W-:Y:S01]  /*20ec0*/  IMAD.MOV.U32 R0, RZ, RZ, R14 ;  /* 0x000000ffff007224 */ /* 0x000fe200078e000e */
[----:B------:R-:W-:-:S07]  /*20ed0*/  MOV R5, R21 ;  /* 0x0000001500057202 */ /* 0x000fce0000000f00 */
[----:B------:R-:W-:Y:S05]  /*20ee0*/  WARPSYNC.COLLECTIVE R15, `(.L_x_6178) ;  /* 0x000000000f087348 */ /* 0x000fea0003c00000 */
[----:B------:R0:W1:Y:S02]  /*20ef0*/  SHFL.IDX P6, R14, R13, R12, R11 ;  /* 0x0000000c0d0e7389 */ /* 0x00006400000c000b */
[----:B01----:R-:W-:Y:S01]  /*20f00*/  ENDCOLLECTIVE ;  /* 0x000000000000791b */ /* 0x003fe20003800000 */
.L_x_6178:
[----:B------:R-:W-:Y:S02]  /*20f10*/  @!P1 IMAD.MOV.U32 R28, RZ, RZ, R6 ;  /* 0x000000ffff1c9224 */ /* 0x000fe400078e0006 */
[----:B------:R-:W-:Y:S01]  /*20f20*/  IMAD.MOV.U32 R4, RZ, RZ, R20 ;  /* 0x000000ffff047224 */ /* 0x000fe200078e0014 */
[----:B------:R-:W-:Y:S01]  /*20f30*/  PRMT R38, R5, 0x7610, R38 ;  /* 0x0000761005267816 */ /* 0x000fe20000000026 */
[----:B------:R-:W-:Y:S02]  /*20f40*/  IMAD.MOV.U32 R7, RZ, RZ, R29 ;  /* 0x000000ffff077224 */ /* 0x000fe400078e001d */
[----:B------:R-:W-:-:S03]  /*20f50*/  IMAD.MOV.U32 R6, RZ, RZ, R28 ;  /* 0x000000ffff067224 */ /* 0x000fc600078e001c */
[----:B------:R-:W-:Y:S02]  /*20f60*/  PRMT R44, R4, 0x5410, R7 ;  /* 0x00005410042c7816 */ /* 0x000fe40000000007 */
[----:B------:R-:W-:Y:S02]  /*20f70*/  CS2R R4, SRZ ;  /* 0x0000000000047805 */ /* 0x000fe4000001ff00 */
[----:B------:R-:W-:Y:S01]  /*20f80*/  PRMT R51, R6, 0x7610, R51 ;  /* 0x0000761006337816 */ /* 0x000fe20000000033 */
[----:B------:R-:W-:Y:S02]  /*20f90*/  IMAD.MOV.U32 R13, RZ, RZ, R24 ;  /* 0x000000ffff0d7224 */ /* 0x000fe400078e0018 */
[----:B------:R-:W-:-:S07]  /*20fa0*/  IMAD.MOV.U32 R3, RZ, RZ, R14 ;  /* 0x000000ffff037224 */ /* 0x000fce00078e000e */
[----:B------:R-:W-:Y:S05]  /*20fb0*/  WARPSYNC.COLLECTIVE R15, `(.L_x_6179) ;  /* 0x000000000f087348 */ /* 0x000fea0003c00000 */
[----:B------:R0:W1:Y:S02]  /*20fc0*/  SHFL.IDX P6, R14, R13, R12, R11 ;  /* 0x0000000c0d0e7389 */ /* 0x00006400000c000b */
[----:B01----:R-:W-:Y:S01]  /*20fd0*/  ENDCOLLECTIVE ;  /* 0x000000000000791b */ /* 0x003fe20003800000 */
.L_x_6179:
[----:B------:R-:W-:Y:S01]  /*20fe0*/  IMAD.MOV.U32 R13, RZ, RZ, R27 ;  /* 0x000000ffff0d7224 */ /* 0x000fe200078e001b */
[----:B------:R-:W-:-:S07]  /*20ff0*/  MOV R24, R14 ;  /* 0x0000000e00187202 */ /* 0x000fce0000000f00 */
[----:B------:R-:W-:Y:S05]  /*21000*/  WARPSYNC.COLLECTIVE R15, `(.L_x_6180) ;  /* 0x000000000f087348 */ /* 0x000fea0003c00000 */
[----:B------:R0:W1:Y:S02]  /*21010*/  SHFL.IDX P6, R14, R13, R12, R11 ;  /* 0x0000000c0d0e7389 */ /* 0x00006400000c000b */
[----:B01----:R-:W-:Y:S01]  /*21020*/  ENDCOLLECTIVE ;  /* 0x000000000000791b */ /* 0x003fe20003800000 */
.L_x_6180:
[----:B------:R-:W-:Y:S05]  /*21030*/  BRA `(.L_x_6181) ;  /* 0xfffffe8c00087947 */ /* 0x000fea000383ffff */
.L_x_5892:
[----:B0-----:R0:W1:Y:S02]  /*21040*/  SYNCS.PHASECHK.TRANS64.TRYWAIT P1, [R2+URZ+0x28c00], R13 ;  /* 0x028c000d020075a7 */ /* 0x001064000802017f */
[----:B-1----:R-:W-:Y:S05]  /*21050*/  @!P1 NANOSLEEP.SYNCS 0x989680 ;  /* 0x009896800000995d */ /* 0x002fea0003900000 */
[----:B------:R-:W1:Y:S02]  /*21060*/  @!P1 SYNCS.PHASECHK.TRANS64 P1, [R2+URZ+0x28c00], R13 ;  /* 0x028c000d020095a7 */ /* 0x000e64000802007f */
[----:B-1----:R-:W-:Y:S05]  /*21070*/  @!P1 BRA `(.L_x_5892) ;  /* 0xfffffffc00f09947 */ /* 0x002fea000383ffff */
[----:B------:R-:W-:Y:S05]  /*21080*/  BRA `(.L_x_6182) ;  /* 0xfffffe8c00a47947 */ /* 0x000fea000383ffff */
.L_x_5898:
[----:B0-----:R0:W2:Y:S02]  /*21090*/  SYNCS.PHASECHK.TRANS64.TRYWAIT P1, [R12+URZ+0x28c30], R21 ;  /* 0x028c30150c0075a7 */ /* 0x0010a4000802017f */
[----:B--2---:R-:W-:Y:S05]  /*210a0*/  @!P1 NANOSLEEP.SYNCS 0x989680 ;  /* 0x009896800000995d */ /* 0x004fea0003900000 */
[----:B------:R-:W2:Y:S02]  /*210b0*/  @!P1 SYNCS.PHASECHK.TRANS64 P1, [R12+URZ+0x28c30], R21 ;  /* 0x028c30150c0095a7 */ /* 0x000ea4000802007f */
[----:B--2---:R-:W-:Y:S05]  /*210c0*/  @!P1 BRA `(.L_x_5898) ;  /* 0xfffffffc00f09947 */ /* 0x004fea000383ffff */
[----:B------:R-:W-:Y:S05]  /*210d0*/  BRA `(.L_x_5897) ;  /* 0xfffffe9c00307947 */ /* 0x000fea000383ffff */
.L_x_5912:
[----:B--2---:R2:W3:Y:S02]  /*210e0*/  SYNCS.PHASECHK.TRANS64.TRYWAIT P1, [R12+URZ+0x28c50], R21 ;  /* 0x028c50150c0075a7 */ /* 0x0044e4000802017f */
[----:B---3--:R-:W-:Y:S05]  /*210f0*/  @!P1 NANOSLEEP.SYNCS 0x989680 ;  /* 0x009896800000995d */ /* 0x008fea0003900000 */
[----:B------:R-:W3:Y:S02]  /*21100*/  @!P1 SYNCS.PHASECHK.TRANS64 P1, [R12+URZ+0x28c50], R21 ;  /* 0x028c50150c0095a7 */ /* 0x000ee4000802007f */
[----:B---3--:R-:W-:Y:S05]  /*21110*/  @!P1 BRA `(.L_x_5912) ;  /* 0xfffffffc00f09947 */ /* 0x008fea000383ffff */
[----:B------:R-:W-:Y:S05]  /*21120*/  BRA `(.L_x_5911) ;  /* 0xfffffebc00047947 */ /* 0x000fea000383ffff */
.L_x_5925:
[----:B-1----:R1:W2:Y:S02]  /*21130*/  SYNCS.PHASECHK.TRANS64.TRYWAIT P1, [R21+URZ+0x28c30], R212 ;  /* 0x028c30d4150075a7 */ /* 0x0022a4000802017f */
[----:B--2---:R-:W-:Y:S05]  /*21140*/  @!P1 NANOSLEEP.SYNCS 0x989680 ;  /* 0x009896800000995d */ /* 0x004fea0003900000 */
[----:B------:R-:W2:Y:S02]  /*21150*/  @!P1 SYNCS.PHASECHK.TRANS64 P1, [R21+URZ+0x28c30], R212 ;  /* 0x028c30d4150095a7 */ /* 0x000ea4000802007f */
[----:B--2---:R-:W-:Y:S05]  /*21160*/  @!P1 BRA `(.L_x_5925) ;  /* 0xfffffffc00f09947 */ /* 0x004fea000383ffff */
[----:B------:R-:W-:Y:S05]  /*21170*/  BRA `(.L_x_5924) ;  /* 0xfffffec000907947 */ /* 0x000fea000383ffff */
.L_x_5939:
[----:B--2---:R2:W3:Y:S02]  /*21180*/  SYNCS.PHASECHK.TRANS64.TRYWAIT P1, [R21+URZ+0x28c50], R212 ;  /* 0x028c50d4150075a7 */ /* 0x0044e4000802017f */
[----:B---3--:R-:W-:Y:S05]  /*21190*/  @!P1 NANOSLEEP.SYNCS 0x989680 ;  /* 0x009896800000995d */ /* 0x008fea0003900000 */
[----:B------:R-:W3:Y:S02]  /*211a0*/  @!P1 SYNCS.PHASECHK.TRANS64 P1, [R21+URZ+0x28c50], R212 ;  /* 0x028c50d4150095a7 */ /* 0x000ee4000802007f */
[----:B---3--:R-:W-:Y:S05]  /*211b0*/  @!P1 BRA `(.L_x_5939) ;  /* 0xfffffffc00f09947 */ /* 0x008fea000383ffff */
[----:B------:R-:W-:Y:S05]  /*211c0*/  BRA `(.L_x_5938) ;  /* 0xfffffee800147947 */ /* 0x000fea000383ffff */
.L_x_5953:
[----:B-1----:R1:W2:Y:S02]  /*211d0*/  SYNCS.PHASECHK.TRANS64.TRYWAIT P2, [R12+URZ+0x28c30], R212 ;  /* 0x028c30d40c0075a7 */ /* 0x0022a4000804017f */
[----:B--2---:R-:W-:Y:S05]  /*211e0*/  @!P2 NANOSLEEP.SYNCS 0x989680 ;  /* 0x009896800000a95d */ /* 0x004fea0003900000 */
[----:B------:R-:W2:Y:S02]  /*211f0*/  @!P2 SYNCS.PHASECHK.TRANS64 P2, [R12+URZ+0x28c30], R212 ;  /* 0x028c30d40c00a5a7 */ /* 0x000ea4000804007f */
[----:B--2---:R-:W-:Y:S05]  /*21200*/  @!P2 BRA `(.L_x_5953) ;  /* 0xfffffffc00f0a947 */ /* 0x004fea000383ffff */
[----:B------:R-:W-:Y:S05]  /*21210*/  BRA `(.L_x_5952) ;  /* 0xfffffeec00e87947 */ /* 0x000fea000383ffff */
.L_x_5959:
[----:B--2---:R2:W3:Y:S02]  /*21220*/  SYNCS.PHASECHK.TRANS64.TRYWAIT P2, [R12+URZ+0x28c50], R212 ;  /* 0x028c50d40c0075a7 */ /* 0x0044e4000804017f */
[----:B---3--:R-:W-:Y:S05]  /*21230*/  @!P2 NANOSLEEP.SYNCS 0x989680 ;  /* 0x009896800000a95d */ /* 0x008fea0003900000 */
[----:B------:R-:W3:Y:S02]  /*21240*/  @!P2 SYNCS.PHASECHK.TRANS64 P2, [R12+URZ+0x28c50], R212 ;  /* 0x028c50d40c00a5a7 */ /* 0x000ee4000804007f */
[----:B---3--:R-:W-:Y:S05]  /*21250*/  @!P2 BRA `(.L_x_5959) ;  /* 0xfffffffc00f0a947 */ /* 0x008fea000383ffff */
[----:B------:R-:W-:Y:S05]  /*21260*/  BRA `(.L_x_5958) ;  /* 0xffffff0800507947 */ /* 0x000fea000383ffff */
.L_x_5968:
[----:B-1----:R1:W2:Y:S02]  /*21270*/  SYNCS.PHASECHK.TRANS64.TRYWAIT P1, [R21+URZ+0x28c30], R209 ;  /* 0x028c30d1150075a7 */ /* 0x0022a4000802017f */
[----:B--2---:R-:W-:Y:S05]  /*21280*/  @!P1 NANOSLEEP.SYNCS 0x989680 ;  /* 0x009896800000995d */ /* 0x004fea0003900000 */
[----:B------:R-:W2:Y:S02]  /*21290*/  @!P1 SYNCS.PHASECHK.TRANS64 P1, [R21+URZ+0x28c30], R209 ;  /* 0x028c30d1150095a7 */ /* 0x000ea4000802007f */
[----:B--2---:R-:W-:Y:S05]  /*212a0*/  @!P1 BRA `(.L_x_5968) ;  /* 0xfffffffc00f09947 */ /* 0x004fea000383ffff */
[----:B------:R-:W-:Y:S05]  /*212b0*/  BRA `(.L_x_5967) ;  /* 0xffffff0c006c7947 */ /* 0x000fea000383ffff */
.L_x_5982:
[----:B---3--:R3:W4:Y:S02]  /*212c0*/  SYNCS.PHASECHK.TRANS64.TRYWAIT P1, [R21+URZ+0x28c50], R209 ;  /* 0x028c50d1150075a7 */ /* 0x008724000802017f */
[----:B----4-:R-:W-:Y:S05]  /*212d0*/  @!P1 NANOSLEEP.SYNCS 0x989680 ;  /* 0x009896800000995d */ /* 0x010fea0003900000 */
[----:B------:R-:W4:Y:S02]  /*212e0*/  @!P1 SYNCS.PHASECHK.TRANS64 P1, [R21+URZ+0x28c50], R209 ;  /* 0x028c50d1150095a7 */ /* 0x000f24000802007f */
[----:B----4-:R-:W-:Y:S05]  /*212f0*/  @!P1 BRA `(.L_x_5982) ;  /* 0xfffffffc00f09947 */ /* 0x010fea000383ffff */
[----:B------:R-:W-:Y:S05]  /*21300*/  BRA `(.L_x_5981) ;  /* 0xffffff30007c7947 */ /* 0x000fea000383ffff */
.L_x_6021:
[----:B------:R-:W0:Y:S01]  /*21310*/  S2R R12, SR_TID.X ;  /* 0x00000000000c7919 */ /* 0x000e220000002100 */
[----:B------:R-:W-:Y:S01]  /*21320*/  BSSY B1, `(.L_x_6183) ;  /* 0x000000a000017945 */ /* 0x000fe20003800000 */
[----:B------:R-:W-:Y:S02]  /*21330*/  IMAD.MOV.U32 R11, RZ, RZ, 0x1f ;  /* 0x0000001fff0b7424 */ /* 0x000fe400078e00ff */
[----:B------:R-:W-:Y:S01]  /*21340*/  IMAD.MOV.U32 R15, RZ, RZ, -0x1 ;  /* 0xffffffffff0f7424 */ /* 0x000fe200078e00ff */
[----:B0-----:R-:W-:-:S04]  /*21350*/  SHF.R.U32.HI R12, RZ, 0x5, R12 ;  /* 0x00000005ff0c7819 */ /* 0x001fc8000001160c */
[----:B------:R-:W-:-:S05]  /*21360*/  LOP3.LUT R12, R12, 0x3, RZ, 0xc0, !PT ;  /* 0x000000030c0c7812 */ /* 0x000fca00078ec0ff */
[----:B------:R-:W-:Y:S02]  /*21370*/  IMAD.MOV.U32 R13, RZ, RZ, R12 ;  /* 0x000000ffff0d7224 */ /* 0x000fe400078e000c */
[----:B------:R-:W-:-:S07]  /*21380*/  IMAD.MOV.U32 R12, RZ, RZ, RZ ;  /* 0x000000ffff0c7224 */ /* 0x000fce00078e00ff */
[----:B------:R-:W-:Y:S05]  /*21390*/  WARPSYNC.COLLECTIVE R15, `(.L_x_6184) ;  /* 0x000000000f087348 */ /* 0x000fea0003c00000 */
[----:B------:R0:W1:Y:S02]  /*213a0*/  SHFL.IDX P6, R14, R13, R12, R11 ;  /* 0x0000000c0d0e7389 */ /* 0x00006400000c000b */
[----:B01----:R-:W-:Y:S01]  /*213b0*/  ENDCOLLECTIVE ;  /* 0x000000000000791b */ /* 0x003fe20003800000 */
.L_x_6184:
[----:B------:R-:W-:Y:S05]  /*213c0*/  BSYNC B1 ;  /* 0x0000000000017941 */ /* 0x000fea0003800000 */
.L_x_6183:
[----:B------:R-:W-:Y:S05]  /*213d0*/  BRA `(.L_x_6185) ;  /* 0xffffff8800407947 */ /* 0x000fea000383ffff */
.L_x_6023:
[----:B------:R-:W-:Y:S01]  /*213e0*/  BSSY B1, `(.L_x_6186) ;  /* 0x0000006000017945 */ /* 0x000fe20003800000 */
[----:B------:R-:W-:-:S07]  /*213f0*/  IMAD.MOV.U32 R15, RZ, RZ, -0x1 ;  /* 0xffffffffff0f7424 */ /* 0x000fce00078e00ff */
[----:B0-----:R-:W-:Y:S05]  /*21400*/  WARPSYNC.COLLECTIVE R15, `(.L_x_6187) ;  /* 0x000000000f0c7348 */ /* 0x001fea0003c00000 */
[----:B------:R-:W-:Y:S02]  /*21410*/  ELECT P6, UR62, PT ;  /* 0x00000000003e782f */ /* 0x000fe400038c0000 */
[----:B------:R-:W-:Y:S01]  /*21420*/  MOV R14, UR62 ;  /* 0x0000003e000e7c02 */ /* 0x000fe20008000f00 */
[----:B0-----:R-:W-:Y:S10]  /*21430*/  ENDCOLLECTIVE ;  /* 0x000000000000791b */ /* 0x001ff40003800000 */
.L_x_6187:
[----:B------:R-:W-:Y:S05]  /*21440*/  BSYNC B1 ;  /* 0x0000000000017941 */ /* 0x000fea0003800000 */
.L_x_6186:
[----:B------:R-:W-:Y:S05]  /*21450*/  BRA `(.L_x_6022) ;  /* 0xffffff8800387947 */ /* 0x000fea000383ffff */
.L_x_6025:
[----:B0-----:R0:W1:Y:S02]  /*21460*/  SYNCS.PHASECHK.TRANS64.TRYWAIT P0, [R23+URZ+0x28c20], R2 ;  /* 0x028c2002170075a7 */ /* 0x001064000800017f */
[----:B-1----:R-:W-:Y:S05]  /*21470*/  @!P0 NANOSLEEP.SYNCS 0x989680 ;  /* 0x009896800000895d */ /* 0x002fea0003900000 */
[----:B------:R-:W1:Y:S02]  /*21480*/  @!P0 SYNCS.PHASECHK.TRANS64 P0, [R23+URZ+0x28c20], R2 ;  /* 0x028c2002170085a7 */ /* 0x000e64000800007f */
[----:B-1----:R-:W-:Y:S05]  /*21490*/  @!P0 BRA `(.L_x_6025) ;  /* 0xfffffffc00f08947 */ /* 0x002fea000383ffff */
[----:B------:R-:W-:Y:S05]  /*214a0*/  BRA `(.L_x_6188) ;  /* 0xffffff8800487947 */ /* 0x000fea000383ffff */
.L_x_6029:
[----:B0-----:R0:W1:Y:S02]  /*214b0*/  SYNCS.PHASECHK.TRANS64.TRYWAIT P0, [R12+URZ+0x28ca0], R2 ;  /* 0x028ca0020c0075a7 */ /* 0x001064000800017f */
[----:B-1----:R-:W-:Y:S05]  /*214c0*/  @!P0 NANOSLEEP.SYNCS 0x989680 ;  /* 0x009896800000895d */ /* 0x002fea0003900000 */
[----:B------:R-:W1:Y:S02]  /*214d0*/  @!P0 SYNCS.PHASECHK.TRANS64 P0, [R12+URZ+0x28ca0], R2 ;  /* 0x028ca0020c0085a7 */ /* 0x000e64000800007f */
[----:B-1----:R-:W-:Y:S05]  /*214e0*/  @!P0 BRA `(.L_x_6029) ;  /* 0xfffffffc00f08947 */ /* 0x002fea000383ffff */
[----:B------:R-:W-:Y:S05]  /*214f0*/  BRA `(.L_x_6189) ;  /* 0xffffff8800607947 */ /* 0x000fea000383ffff */
.L_x_6034:
[----:B-1----:R1:W2:Y:S02]  /*21500*/  SYNCS.PHASECHK.TRANS64.TRYWAIT P0, [R12+URZ+0x28cc0], R2 ;  /* 0x028cc0020c0075a7 */ /* 0x0022a4000800017f */
[----:B--2---:R-:W-:Y:S05]  /*21510*/  @!P0 NANOSLEEP.SYNCS 0x989680 ;  /* 0x009896800000895d */ /* 0x004fea0003900000 */
[----:B------:R-:W2:Y:S02]  /*21520*/  @!P0 SYNCS.PHASECHK.TRANS64 P0, [R12+URZ+0x28cc0], R2 ;  /* 0x028cc0020c0085a7 */ /* 0x000ea4000800007f */
[----:B--2---:R-:W-:Y:S05]  /*21530*/  @!P0 BRA `(.L_x_6034) ;  /* 0xfffffffc00f08947 */ /* 0x004fea000383ffff */
[----:B------:R-:W-:Y:S05]  /*21540*/  BRA `(.L_x_6190) ;  /* 0xffffff8800dc7947 */ /* 0x000fea000383ffff */
.L_x_6048:
[----:B0-----:R0:W1:Y:S02]  /*21550*/  SYNCS.PHASECHK.TRANS64.TRYWAIT P1, [R10+URZ+0x28ca0], R2 ;  /* 0x028ca0020a0075a7 */ /* 0x001064000802017f */
[----:B-1----:R-:W-:Y:S05]  /*21560*/  @!P1 NANOSLEEP.SYNCS 0x989680 ;  /* 0x009896800000995d */ /* 0x002fea0003900000 */
[----:B------:R-:W1:Y:S02]  /*21570*/  @!P1 SYNCS.PHASECHK.TRANS64 P1, [R10+URZ+0x28ca0], R2 ;  /* 0x028ca0020a0095a7 */ /* 0x000e64000802007f */
[----:B-1----:R-:W-:Y:S05]  /*21580*/  @!P1 BRA `(.L_x_6048) ;  /* 0xfffffffc00f09947 */ /* 0x002fea000383ffff */
[----:B------:R-:W-:Y:S05]  /*21590*/  BRA `(.L_x_6191) ;  /* 0xffffff9400407947 */ /* 0x000fea000383ffff */
.L_x_6053:
[----:B-1----:R1:W2:Y:S02]  /*215a0*/  SYNCS.PHASECHK.TRANS64.TRYWAIT P1, [R10+URZ+0x28cc0], R2 ;  /* 0x028cc0020a0075a7 */ /* 0x0022a4000802017f */
[----:B--2---:R-:W-:Y:S05]  /*215b0*/  @!P1 NANOSLEEP.SYNCS 0x989680 ;  /* 0x009896800000995d */ /* 0x004fea0003900000 */
[----:B------:R-:W2:Y:S02]  /*215c0*/  @!P1 SYNCS.PHASECHK.TRANS64 P1, [R10+URZ+0x28cc0], R2 ;  /* 0x028cc0020a0095a7 */ /* 0x000ea4000802007f */
[----:B--2---:R-:W-:Y:S05]  /*215d0*/  @!P1 BRA `(.L_x_6053) ;  /* 0xfffffffc00f09947 */ /* 0x004fea000383ffff */
[----:B------:R-:W-:Y:S05]  /*215e0*/  BRA `(.L_x_6192) ;  /* 0xffffff9400b87947 */ /* 0x000fea000383ffff */
.L_x_6081:
[----:B------:R-:W1:Y:S01]  /*215f0*/  S2R R12, SR_TID.X ;  /* 0x00000000000c7919 */ /* 0x000e620000002100 */
[----:B------:R-:W-:Y:S01]  /*21600*/  BSSY B0, `(.L_x_6193) ;  /* 0x000000a000007945 */ /* 0x000fe20003800000 */
[----:B------:R-:W-:Y:S02]  /*21610*/  IMAD.MOV.U32 R11, RZ, RZ, 0x1f ;  /* 0x0000001fff0b7424 */ /* 0x000fe400078e00ff */
[----:B------:R-:W-:Y:S01]  /*21620*/  IMAD.MOV.U32 R15, RZ, RZ, -0x1 ;  /* 0xffffffffff0f7424 */ /* 0x000fe200078e00ff */
[----:B-1----:R-:W-:-:S04]  /*21630*/  SHF.R.U32.HI R12, RZ, 0x5, R12 ;  /* 0x00000005ff0c7819 */ /* 0x002fc8000001160c */
[----:B------:R-:W-:-:S05]  /*21640*/  LOP3.LUT R12, R12, 0x3, RZ, 0xc0, !PT ;  /* 0x000000030c0c7812 */ /* 0x000fca00078ec0ff */
[----:B------:R-:W-:Y:S01]  /*21650*/  IMAD.MOV.U32 R13, RZ, RZ, R12 ;  /* 0x000000ffff0d7224 */ /* 0x000fe200078e000c */
[----:B------:R-:W-:-:S07]  /*21660*/  MOV R12, RZ ;  /* 0x000000ff000c7202 */ /* 0x000fce0000000f00 */
[----:B0----5:R-:W-:Y:S05]  /*21670*/  WARPSYNC.COLLECTIVE R15, `(.L_x_6194) ;  /* 0x000000000f087348 */ /* 0x021fea0003c00000 */
[----:B------:R1:W2:Y:S02]  /*21680*/  SHFL.IDX P6, R14, R13, R12, R11 ;  /* 0x0000000c0d0e7389 */ /* 0x0002a400000c000b */
[----:B012--5:R-:W-:Y:S01]  /*21690*/  ENDCOLLECTIVE ;  /* 0x000000000000791b */ /* 0x027fe20003800000 */
.L_x_6194:
[----:B------:R-:W-:Y:S05]  /*216a0*/  BSYNC B0 ;  /* 0x0000000000007941 */ /* 0x000fea0003800000 */
.L_x_6193:
[----:B------:R-:W-:Y:S05]  /*216b0*/  BRA `(.L_x_6195) ;  /* 0xffffffac00b47947 */ /* 0x000fea000383ffff */
.L_x_6084:
[----:B0-----:R0:W1:Y:S02]  /*216c0*/  SYNCS.PHASECHK.TRANS64.TRYWAIT P0, [R27+URZ+0x28c40], R0 ;  /* 0x028c40001b0075a7 */ /* 0x001064000800017f */
[----:B-1----:R-:W-:Y:S05]  /*216d0*/  @!P0 NANOSLEEP.SYNCS 0x989680 ;  /* 0x009896800000895d */ /* 0x002fea0003900000 */
[----:B------:R-:W1:Y:S02]  /*216e0*/  @!P0 SYNCS.PHASECHK.TRANS64 P0, [R27+URZ+0x28c40], R0 ;  /* 0x028c40001b0085a7 */ /* 0x000e64000800007f */
[----:B-1----:R-:W-:Y:S05]  /*216f0*/  @!P0 BRA `(.L_x_6084) ;  /* 0xfffffffc00f08947 */ /* 0x002fea000383ffff */
[----:B------:R-:W-:Y:S05]  /*21700*/  BRA `(.L_x_6196) ;  /* 0xffffffac00f47947 */ /* 0x000fea000383ffff */
.L_x_6085:
        /* <DEDUP_REMOVED lines=8> */
.L_x_6198:
[----:B------:R-:W-:Y:S05]  /*21790*/  BSYNC B0 ;  /* 0x0000000000007941 */ /* 0x000fea0003800000 */
.L_x_6197:
[----:B------:R-:W-:Y:S01]  /*217a0*/  IMAD.MOV.U32 R13, RZ, RZ, R0 ;  /* 0x000000ffff0d7224 */ /* 0x000fe200078e0000 */
[----:B------:R-:W-:Y:S01]  /*217b0*/  MOV R12, RZ ;  /* 0x000000ff000c7202 */ /* 0x000fe20000000f00 */
[----:B------:R-:W-:Y:S02]  /*217c0*/  IMAD.MOV.U32 R11, RZ, RZ, 0x181f ;  /* 0x0000181fff0b7424 */ /* 0x000fe400078e00ff */
[----:B------:R-:W-:Y:S02]  /*217d0*/  IMAD.MOV.U32 R15, RZ, RZ, -0x1 ;  /* 0xffffffffff0f7424 */ /* 0x000fe400078e00ff */
[----:B------:R-:W-:Y:S02]  /*217e0*/  IMAD.MOV.U32 R2, RZ, RZ, R14 ;  /* 0x000000ffff027224 */ /* 0x000fe400078e000e */
[----:B------:R-:W-:-:S07]  /*217f0*/  @P0 IMAD R6, R5, 0x2, R23 ;  /* 0x0000000205060824 */ /* 0x000fce00078e0217 */
[----:B------:R-:W-:Y:S05]  /*21800*/  WARPSYNC.COLLECTIVE R15, `(.L_x_6199) ;  /* 0x000000000f087348 */ /* 0x000fea0003c00000 */
[----:B------:R0:W1:Y:S02]  /*21810*/  SHFL.IDX P6, R14, R13, R12, R11 ;  /* 0x0000000c0d0e7389 */ /* 0x00006400000c000b */
[----:B01----:R-:W-:Y:S01]  /*21820*/  ENDCOLLECTIVE ;  /* 0x000000000000791b */ /* 0x003fe20003800000 */
.L_x_6199:
[----:B------:R-:W-:Y:S02]  /*21830*/  IMAD.MOV.U32 R13, RZ, RZ, R4 ;  /* 0x000000ffff0d7224 */ /* 0x000fe400078e0004 */
[----:B------:R-:W-:Y:S02]  /*21840*/  IMAD.MOV.U32 R12, RZ, RZ, 0x1 ;  /* 0x00000001ff0c7424 */ /* 0x000fe400078e00ff */
[----:B------:R-:W-:-:S07]  /*21850*/  IMAD.MOV.U32 R3, RZ, RZ, R14 ;  /* 0x000000ffff037224 */ /* 0x000fce00078e000e */
[----:B------:R-:W-:Y:S05]  /*21860*/  WARPSYNC.COLLECTIVE R15, `(.L_x_6200) ;  /* 0x000000000f087348 */ /* 0x000fea0003c00000 */
[----:B------:R0:W1:Y:S02]  /*21870*/  SHFL.IDX P6, R14, R13, R12, R11 ;  /* 0x0000000c0d0e7389 */ /* 0x00006400000c000b */
[----:B01----:R-:W-:Y:S01]  /*21880*/  ENDCOLLECTIVE ;  /* 0x000000000000791b */ /* 0x003fe20003800000 */
.L_x_6200:
        /* <DEDUP_REMOVED lines=15> */
.L_x_6201:
[----:B------:R-:W-:Y:S02]  /*21980*/  @P0 IMAD R6, R5, 0x2, R23 ;  /* 0x0000000205060824 */ /* 0x000fe400078e0217 */
[----:B------:R-:W-:Y:S02]  /*21990*/  IMAD.MOV.U32 R13, RZ, RZ, R4 ;  /* 0x000000ffff0d7224 */ /* 0x000fe400078e0004 */
[----:B------:R-:W-:Y:S02]  /*219a0*/  IMAD.MOV.U32 R12, RZ, RZ, 0x2 ;  /* 0x00000002ff0c7424 */ /* 0x000fe400078e00ff */
[----:B------:R-:W-:-:S07]  /*219b0*/  IMAD.MOV.U32 R3, RZ, RZ, R14 ;  /* 0x000000ffff037224 */ /* 0x000fce00078e000e */
[----:B------:R-:W-:Y:S05]  /*219c0*/  WARPSYNC.COLLECTIVE R15, `(.L_x_6202) ;  /* 0x000000000f087348 */ /* 0x000fea0003c00000 */
[----:B------:R0:W1:Y:S02]  /*219d0*/  SHFL.IDX P6, R14, R13, R12, R11 ;  /* 0x0000000c0d0e7389 */ /* 0x00006400000c000b */
[----:B01----:R-:W-:Y:S01]  /*219e0*/  ENDCOLLECTIVE ;  /* 0x000000000000791b */ /* 0x003fe20003800000 */
.L_x_6202:
        /* <DEDUP_REMOVED lines=15> */
.L_x_6203:
[----:B------:R-:W-:Y:S02]  /*21ae0*/  @P0 IMAD R6, R5, 0x2, R23 ;  /* 0x0000000205060824 */ /* 0x000fe400078e0217 */
[----:B------:R-:W-:Y:S02]  /*21af0*/  IMAD.MOV.U32 R13, RZ, RZ, R4 ;  /* 0x000000ffff0d7224 */ /* 0x000fe400078e0004 */
[----:B------:R-:W-:Y:S02]  /*21b00*/  IMAD.MOV.U32 R12, RZ, RZ, 0x3 ;  /* 0x00000003ff0c7424 */ /* 0x000fe400078e00ff */
[----:B------:R-:W-:-:S07]  /*21b10*/  IMAD.MOV.U32 R3, RZ, RZ, R14 ;  /* 0x000000ffff037224 */ /* 0x000fce00078e000e */
[----:B------:R-:W-:Y:S05]  /*21b20*/  WARPSYNC.COLLECTIVE R15, `(.L_x_6204) ;  /* 0x000000000f087348 */ /* 0x000fea0003c00000 */
[----:B------:R0:W1:Y:S02]  /*21b30*/  SHFL.IDX P6, R14, R13, R12, R11 ;  /* 0x0000000c0d0e7389 */ /* 0x00006400000c000b */
[----:B01----:R-:W-:Y:S01]  /*21b40*/  ENDCOLLECTIVE ;  /* 0x000000000000791b */ /* 0x003fe20003800000 */
.L_x_6204:
        /* <DEDUP_REMOVED lines=14> */
.L_x_6205:
[----:B------:R-:W-:Y:S01]  /*21c30*/  IMAD.MOV.U32 R0, RZ, RZ, R14 ;  /* 0x000000ffff007224 */ /* 0x000fe200078e000e */
[----:B------:R-:W-:Y:S06]  /*21c40*/  BRA `(.L_x_6206) ;  /* 0xffffffac00a47947 */ /* 0x000fec000383ffff */
.L_x_6090:
[----:B------:R-:W-:Y:S01]  /*21c50*/  IMAD.MOV.U32 R13, RZ, RZ, R2 ;  /* 0x000000ffff0d7224 */ /* 0x000fe200078e0002 */
[----:B------:R-:W-:Y:S01]  /*21c60*/  MOV R11, 0x181f ;  /* 0x0000181f000b7802 */ /* 0x000fe20000000f00 */
[----:B------:R-:W-:Y:S02]  /*21c70*/  IMAD.MOV.U32 R12, RZ, RZ, RZ ;  /* 0x000000ffff0c7224 */ /* 0x000fe400078e00ff */
[----:B------:R-:W-:Y:S02]  /*21c80*/  IMAD.MOV.U32 R15, RZ, RZ, -0x1 ;  /* 0xffffffffff0f7424 */ /* 0x000fe400078e00ff */
[----:B-----5:R-:W-:Y:S02]  /*21c90*/  IMAD R3, R20, R7, RZ ;  /* 0x0000000714037224 */ /* 0x020fe400078e02ff */
[----:B------:R-:W-:-:S07]  /*21ca0*/  IMAD.IADD R32, R10, 0x1, R32 ;  /* 0x000000010a207824 */ /* 0x000fce00078e0220 */
[----:B------:R-:W-:Y:S05]  /*21cb0*/  WARPSYNC.COLLECTIVE R15, `(.L_x_6207) ;  /* 0x000000000f087348 */ /* 0x000fea0003c00000 */
[----:B------:R0:W1:Y:S02]  /*21cc0*/  SHFL.IDX P6, R14, R13, R12, R11 ;  /* 0x0000000c0d0e7389 */ /* 0x00006400000c000b */
[----:B01----:R-:W-:Y:S01]  /*21cd0*/  ENDCOLLECTIVE ;  /* 0x000000000000791b */ /* 0x003fe20003800000 */
.L_x_6207:
[C---:B------:R-:W-:Y:S01]  /*21ce0*/  VIADD R6, R32.reuse, 0x10 ;  /* 0x0000001020067836 */ /* 0x040fe20000000000 */
[----:B------:R-:W-:Y:S01]  /*21cf0*/  ISETP.GE.AND P0, PT, R32, R3, PT ;  /* 0x000000032000720c */ /* 0x000fe20003f06270 */
[----:B------:R-:W-:Y:S02]  /*21d00*/  IMAD.MOV.U32 R13, RZ, RZ, R0 ;  /* 0x000000ffff0d7224 */ /* 0x000fe400078e0000 */
[----:B------:R-:W-:-:S10]  /*21d10*/  IMAD.MOV.U32 R4, RZ, RZ, R14 ;  /* 0x000000ffff047224 */ /* 0x000fd400078e000e */
[----:B------:R-:W-:Y:S05]  /*21d20*/  WARPSYNC.COLLECTIVE R15, `(.L_x_6208) ;  /* 0x000000000f087348 */ /* 0x000fea0003c00000 */
[----:B------:R0:W1:Y:S02]  /*21d30*/  SHFL.IDX P6, R14, R13, R12, R11 ;  /* 0x0000000c0d0e7389 */ /* 0x00006400000c000b */
[----:B01----:R-:W-:Y:S01]  /*21d40*/  ENDCOLLECTIVE ;  /* 0x000000000000791b */ /* 0x003fe20003800000 */
.L_x_6208:
[----:B------:R-:W-:Y:S01]  /*21d50*/  IMAD.MOV.U32 R13, RZ, RZ, R2 ;  /* 0x000000ffff0d7224 */ /* 0x000fe200078e0002 */
[----:B------:R-:W-:Y:S01]  /*21d60*/  MOV R12, 0x1 ;  /* 0x00000001000c7802 */ /* 0x000fe20000000f00 */
[----:B------:R-:W-:-:S07]  /*21d70*/  IMAD.MOV.U32 R5, RZ, RZ, R14 ;  /* 0x000000ffff057224 */ /* 0x000fce00078e000e */
[----:B------:R-:W-:Y:S05]  /*21d80*/  WARPSYNC.COLLECTIVE R15, `(.L_x_6209) ;  /* 0x000000000f087348 */ /* 0x000fea0003c00000 */
[----:B------:R0:W1:Y:S02]  /*21d90*/  SHFL.IDX P6, R14, R13, R12, R11 ;  /* 0x0000000c0d0e7389 */ /* 0x00006400000c000b */
[----:B01----:R-:W-:Y:S01]  /*21da0*/  ENDCOLLECTIVE ;  /* 0x000000000000791b */ /* 0x003fe20003800000 */
.L_x_6209:
        /* <DEDUP_REMOVED lines=15> */
.L_x_6210:
[----:B------:R-:W-:Y:S02]  /*21ea0*/  IMAD.MOV.U32 R13, RZ, RZ, R2 ;  /* 0x000000ffff0d7224 */ /* 0x000fe400078e0002 */
[----:B------:R-:W-:Y:S02]  /*21eb0*/  IMAD.MOV.U32 R12, RZ, RZ, 0x2 ;  /* 0x00000002ff0c7424 */ /* 0x000fe400078e00ff */
[----:B------:R-:W-:-:S07]  /*21ec0*/  IMAD.MOV.U32 R5, RZ, RZ, R14 ;  /* 0x000000ffff057224 */ /* 0x000fce00078e000e */
[----:B------:R-:W-:Y:S05]  /*21ed0*/  WARPSYNC.COLLECTIVE R15, `(.L_x_6211) ;  /* 0x000000000f087348 */ /* 0x000fea0003c00000 */
[----:B------:R0:W1:Y:S02]  /*21ee0*/  SHFL.IDX P6, R14, R13, R12, R11 ;  /* 0x0000000c0d0e7389 */ /* 0x00006400000c000b */
[----:B01----:R-:W-:Y:S01]  /*21ef0*/  ENDCOLLECTIVE ;  /* 0x000000000000791b */ /* 0x003fe20003800000 */
.L_x_6211:
        /* <DEDUP_REMOVED lines=16> */
.L_x_6212:
[----:B------:R-:W-:Y:S02]  /*22000*/  IMAD.MOV.U32 R13, RZ, RZ, R2 ;  /* 0x000000ffff0d7224 */ /* 0x000fe400078e0002 */
[----:B------:R-:W-:Y:S02]  /*22010*/  IMAD.MOV.U32 R12, RZ, RZ, 0x3 ;  /* 0x00000003ff0c7424 */ /* 0x000fe400078e00ff */
[----:B------:R-:W-:-:S07]  /*22020*/  IMAD.MOV.U32 R5, RZ, RZ, R14 ;  /* 0x000000ffff057224 */ /* 0x000fce00078e000e */
[----:B------:R-:W-:Y:S05]  /*22030*/  WARPSYNC.COLLECTIVE R15, `(.L_x_6213) ;  /* 0x000000000f087348 */ /* 0x000fea0003c00000 */
[----:B------:R0:W1:Y:S02]  /*22040*/  SHFL.IDX P6, R14, R13, R12, R11 ;  /* 0x0000000c0d0e7389 */ /* 0x00006400000c000b */
[----:B01----:R-:W-:Y:S01]  /*22050*/  ENDCOLLECTIVE ;  /* 0x000000000000791b */ /* 0x003fe20003800000 */
.L_x_6213:
        /* <DEDUP_REMOVED lines=14> */
.L_x_6214:
[----:B------:R-:W-:Y:S01]  /*22140*/  IMAD.MOV.U32 R0, RZ, RZ, R14 ;  /* 0x000000ffff007224 */ /* 0x000fe200078e000e */
[----:B------:R-:W-:Y:S06]  /*22150*/  BRA `(.L_x_6215) ;  /* 0xffffffb000d07947 */ /* 0x000fec000383ffff */
.L_x_6093:
[----:B0-----:R0:W1:Y:S02]  /*22160*/  SYNCS.PHASECHK.TRANS64.TRYWAIT P0, [R23+URZ+0x28c20], R0 ;  /* 0x028c2000170075a7 */ /* 0x001064000800017f */
[----:B-1----:R-:W-:Y:S05]  /*22170*/  @!P0 NANOSLEEP.SYNCS 0x989680 ;  /* 0x009896800000895d */ /* 0x002fea0003900000 */
[----:B------:R-:W1:Y:S02]  /*22180*/  @!P0 SYNCS.PHASECHK.TRANS64 P0, [R23+URZ+0x28c20], R0 ;  /* 0x028c2000170085a7 */ /* 0x000e64000800007f */
[----:B-1----:R-:W-:Y:S05]  /*22190*/  @!P0 BRA `(.L_x_6093) ;  /* 0xfffffffc00f08947 */ /* 0x002fea000383ffff */
[----:B------:R-:W-:Y:S05]  /*221a0*/  BRA `(.L_x_6216) ;  /* 0xffffffb4002c7947 */ /* 0x000fea000383ffff */
.L_x_6096:
[----:B0-----:R0:W1:Y:S02]  /*221b0*/  SYNCS.PHASECHK.TRANS64.TRYWAIT P0, [R27+URZ+0x28c60], R0 ;  /* 0x028c60001b0075a7 */ /* 0x001064000800017f */
[----:B-1----:R-:W-:Y:S05]  /*221c0*/  @!P0 NANOSLEEP.SYNCS 0x989680 ;  /* 0x009896800000895d */ /* 0x002fea0003900000 */
[----:B------:R-:W1:Y:S02]  /*221d0*/  @!P0 SYNCS.PHASECHK.TRANS64 P0, [R27+URZ+0x28c60], R0 ;  /* 0x028c60001b0085a7 */ /* 0x000e64000800007f */
[----:B-1----:R-:W-:Y:S05]  /*221e0*/  @!P0 BRA `(.L_x_6096) ;  /* 0xfffffffc00f08947 */ /* 0x002fea000383ffff */
[----:B------:R-:W-:Y:S05]  /*221f0*/  BRA `(.L_x_6217) ;  /* 0xffffffb4003c7947 */ /* 0x000fea000383ffff */
.L_x_6097:
        /* <DEDUP_REMOVED lines=8> */
.L_x_6219:
[----:B------:R-:W-:Y:S05]  /*22280*/  BSYNC B0 ;  /* 0x0000000000007941 */ /* 0x000fea0003800000 */
.L_x_6218:
[----:B------:R0:W5:Y:S01]  /*22290*/  LDL R8, [R1+0xc] ;  /* 0x00000c0001087983 */ /* 0x0001620000100800 */
[----:B------:R-:W-:Y:S01]  /*222a0*/  IMAD.MOV.U32 R13, RZ, RZ, R5 ;  /* 0x000000ffff0d7224 */ /* 0x000fe200078e0005 */
[C---:B------:R-:W-:Y:S01]  /*222b0*/  LOP3.LUT P5, RZ, R31.reuse, 0x2, RZ, 0xc0, !PT ;  /* 0x000000021fff7812 */ /* 0x040fe200078ac0ff */
[----:B------:R-:W-:Y:S01]  /*222c0*/  IMAD.MOV.U32 R12, RZ, RZ, RZ ;  /* 0x000000ffff0c7224 */ /* 0x000fe200078e00ff */
[----:B------:R-:W1:Y:S01]  /*222d0*/  S2R R7, SR_TID.X ;  /* 0x0000000000077919 */ /* 0x000e620000002100 */
[----:B------:R-:W-:Y:S01]  /*222e0*/  IMAD.MOV.U32 R11, RZ, RZ, 0x181f ;  /* 0x0000181fff0b7424 */ /* 0x000fe200078e00ff */
[C---:B------:R-:W-:Y:S01]  /*222f0*/  LOP3.LUT P4, RZ, R31.reuse, 0x4, RZ, 0xc0, !PT ;  /* 0x000000041fff7812 */ /* 0x040fe2000788c0ff */
[----:B------:R-:W-:Y:S01]  /*22300*/  IMAD.MOV.U32 R15, RZ, RZ, -0x1 ;  /* 0xffffffffff0f7424 */ /* 0x000fe200078e00ff */
[----:B------:R-:W-:Y:S01]  /*22310*/  LOP3.LUT P3, RZ, R31, 0x8, RZ, 0xc0, !PT ;  /* 0x000000081fff7812 */ /* 0x000fe2000786c0ff */
[----:B------:R-:W-:Y:S01]  /*22320*/  IMAD.MOV.U32 R3, RZ, RZ, R14 ;  /* 0x000000ffff037224 */ /* 0x000fe200078e000e */
[----:B------:R-:W-:Y:S01]  /*22330*/  LOP3.LUT R22, R22, 0xfffffeff, RZ, 0xc0, !PT ;  /* 0xfffffeff16167812 */ /* 0x000fe200078ec0ff */
[----:B0-----:R-:W-:-:S10]  /*22340*/  IMAD R4, R4, 0x2, R23 ;  /* 0x0000000204047824 */ /* 0x001fd400078e0217 */
[----:B-1---5:R-:W-:Y:S05]  /*22350*/  WARPSYNC.COLLECTIVE R15, `(.L_x_6220) ;  /* 0x000000000f087348 */ /* 0x022fea0003c00000 */
[----:B------:R0:W2:Y:S02]  /*22360*/  SHFL.IDX P6, R14, R13, R12, R11 ;  /* 0x0000000c0d0e7389 */ /* 0x0000a400000c000b */
[----:B012--5:R-:W-:Y:S01]  /*22370*/  ENDCOLLECTIVE ;  /* 0x000000000000791b */ /* 0x027fe20003800000 */
.L_x_6220:
        /* <DEDUP_REMOVED lines=40> */
.L_x_6221:
[----:B------:R-:W-:Y:S02]  /*22600*/  IMAD.MOV.U32 R13, RZ, RZ, R5 ;  /* 0x000000ffff0d7224 */ /* 0x000fe400078e0005 */
[----:B------:R-:W-:-:S07]  /*22610*/  IMAD.MOV.U32 R3, RZ, RZ, R14 ;  /* 0x000000ffff037224 */ /* 0x000fce00078e000e */
[----:B------:R-:W-:Y:S05]  /*22620*/  WARPSYNC.COLLECTIVE R15, `(.L_x_6222) ;  /* 0x000000000f087348 */ /* 0x000fea0003c00000 */
[----:B------:R0:W1:Y:S02]  /*22630*/  SHFL.IDX P6, R14, R13, R12, R11 ;  /* 0x0000000c0d0e7389 */ /* 0x00006400000c000b */
[----:B01----:R-:W-:Y:S01]  /*22640*/  ENDCOLLECTIVE ;  /* 0x000000000000791b */ /* 0x003fe20003800000 */
.L_x_6222:
[----:B------:R-:W-:Y:S02]  /*22650*/  IMAD.MOV.U32 R13, RZ, RZ, R6 ;  /* 0x000000ffff0d7224 */ /* 0x000fe400078e0006 */
[----:B------:R-:W-:Y:S02]  /*22660*/  IMAD.MOV.U32 R12, RZ, RZ, 0x2 ;  /* 0x00000002ff0c7424 */ /* 0x000fe400078e00ff */
[----:B------:R-:W-:-:S05]  /*22670*/  IMAD.MOV.U32 R2, RZ, RZ, R14 ;  /* 0x000000ffff027224 */ /* 0x000fca00078e000e */
[----:B------:R-:W-:-:S04]  /*22680*/  IADD3 R2, P6, R2, R0, RZ ;  /* 0x0000000002027210 */ /* 0x000fc80007fde0ff */
[----:B------:R-:W-:Y:S02]  /*22690*/  IADD3.X R3, RZ, R3, RZ, P6, !PT ;  /* 0x00000003ff037210 */ /* 0x000fe400037fe4ff */
        /* <DEDUP_REMOVED lines=24> */
.L_x_6223:
[----:B------:R-:W-:Y:S02]  /*22820*/  IMAD.MOV.U32 R13, RZ, RZ, R5 ;  /* 0x000000ffff0d7224 */ /* 0x000fe400078e0005 */
[----:B------:R-:W-:-:S07]  /*22830*/  IMAD.MOV.U32 R7, RZ, RZ, R14 ;  /* 0x000000ffff077224 */ /* 0x000fce00078e000e */
[----:B------:R-:W-:Y:S05]  /*22840*/  WARPSYNC.COLLECTIVE R15, `(.L_x_6224) ;  /* 0x000000000f087348 */ /* 0x000fea0003c00000 */
[----:B------:R0:W1:Y:S02]  /*22850*/  SHFL.IDX P6, R14, R13, R12, R11 ;  /* 0x0000000c0d0e7389 */ /* 0x00006400000c000b */
[----:B01----:R-:W-:Y:S01]  /*22860*/  ENDCOLLECTIVE ;  /* 0x000000000000791b */ /* 0x003fe20003800000 */
.L_x_6224:
        /* <DEDUP_REMOVED lines=29> */
.L_x_6225:
[----:B------:R-:W-:Y:S01]  /*22a40*/  IMAD.MOV.U32 R13, RZ, RZ, R5 ;  /* 0x000000ffff0d7224 */ /* 0x000fe200078e0005 */
[----:B------:R-:W-:-:S07]  /*22a50*/  MOV R6, R14 ;  /* 0x0000000e00067202 */ /* 0x000fce0000000f00 */
[----:B------:R-:W-:Y:S05]  /*22a60*/  WARPSYNC.COLLECTIVE R15, `(.L_x_6226) ;  /* 0x000000000f087348 */ /* 0x000fea0003c00000 */
[----:B------:R0:W1:Y:S02]  /*22a70*/  SHFL.IDX P6, R14, R13, R12, R11 ;  /* 0x0000000c0d0e7389 */ /* 0x00006400000c000b */
[----:B01----:R-:W-:Y:S01]  /*22a80*/  ENDCOLLECTIVE ;  /* 0x000000000000791b */ /* 0x003fe20003800000 */
.L_x_6226:
[----:B------:R-:W-:Y:S01]  /*22a90*/  IMAD.MOV.U32 R2, RZ, RZ, R14 ;  /* 0x000000ffff027224 */ /* 0x000fe200078e000e */
[----:B------:R-:W-:Y:S06]  /*22aa0*/  BRA `(.L_x_6227) ;  /* 0xffffffb000d47947 */ /* 0x000fec000383ffff */
.L_x_6104:
[----:B0-----:R0:W1:Y:S02]  /*22ab0*/  SYNCS.PHASECHK.TRANS64.TRYWAIT P0, [R6+URZ+0x28c40], R17 ;  /* 0x028c4011060075a7 */ /* 0x001064000800017f */
[----:B-1----:R-:W-:Y:S05]  /*22ac0*/  @!P0 NANOSLEEP.SYNCS 0x989680 ;  /* 0x009896800000895d */ /* 0x002fea0003900000 */
[----:B------:R-:W1:Y:S02]  /*22ad0*/  @!P0 SYNCS.PHASECHK.TRANS64 P0, [R6+URZ+0x28c40], R17 ;  /* 0x028c4011060085a7 */ /* 0x000e64000800007f */
[----:B-1----:R-:W-:Y:S05]  /*22ae0*/  @!P0 BRA `(.L_x_6104) ;  /* 0xfffffffc00f08947 */ /* 0x002fea000383ffff */
[----:B------:R-:W-:Y:S05]  /*22af0*/  BRA `(.L_x_6228) ;  /* 0xffffffb800647947 */ /* 0x000fea000383ffff */
.L_x_6105:
        /* <DEDUP_REMOVED lines=8> */
.L_x_6230:
[----:B------:R-:W-:Y:S05]  /*22b80*/  BSYNC B1 ;  /* 0x0000000000017941 */ /* 0x000fea0003800000 */
.L_x_6229:
        /* <DEDUP_REMOVED lines=9> */
.L_x_6231:
[----:B------:R-:W-:Y:S02]  /*22c20*/  IMAD.MOV.U32 R13, RZ, RZ, R27 ;  /* 0x000000ffff0d7224 */ /* 0x000fe400078e001b */
[----:B------:R-:W-:Y:S02]  /*22c30*/  IMAD.MOV.U32 R12, RZ, RZ, 0x1 ;  /* 0x00000001ff0c7424 */ /* 0x000fe400078e00ff */
[----:B------:R-:W-:-:S07]  /*22c40*/  IMAD.MOV.U32 R2, RZ, RZ, R14 ;  /* 0x000000ffff027224 */ /* 0x000fce00078e000e */
[----:B------:R-:W-:Y:S05]  /*22c50*/  WARPSYNC.COLLECTIVE R15, `(.L_x_6232) ;  /* 0x000000000f087348 */ /* 0x000fea0003c00000 */
[----:B------:R0:W1:Y:S02]  /*22c60*/  SHFL.IDX P6, R14, R13, R12, R11 ;  /* 0x0000000c0d0e7389 */ /* 0x00006400000c000b */
[----:B01----:R-:W-:Y:S01]  /*22c70*/  ENDCOLLECTIVE ;  /* 0x000000000000791b */ /* 0x003fe20003800000 */
.L_x_6232:
        /* <DEDUP_REMOVED lines=11> */
.L_x_6233:
[----:B------:R-:W-:Y:S02]  /*22d30*/  IMAD.MOV.U32 R13, RZ, RZ, R27 ;  /* 0x000000ffff0d7224 */ /* 0x000fe400078e001b */
[----:B------:R-:W-:Y:S02]  /*22d40*/  IMAD.MOV.U32 R12, RZ, RZ, 0x2 ;  /* 0x00000002ff0c7424 */ /* 0x000fe400078e00ff */
[----:B------:R-:W-:-:S07]  /*22d50*/  IMAD.MOV.U32 R2, RZ, RZ, R14 ;  /* 0x000000ffff027224 */ /* 0x000fce00078e000e */
[----:B------:R-:W-:Y:S05]  /*22d60*/  WARPSYNC.COLLECTIVE R15, `(.L_x_6234) ;  /* 0x000000000f087348 */ /* 0x000fea0003c00000 */
[----:B------:R0:W1:Y:S02]  /*22d70*/  SHFL.IDX P6, R14, R13, R12, R11 ;  /* 0x0000000c0d0e7389 */ /* 0x00006400000c000b */
[----:B01----:R-:W-:Y:S01]  /*22d80*/  ENDCOLLECTIVE ;  /* 0x000000000000791b */ /* 0x003fe20003800000 */
.L_x_6234:
        /* <DEDUP_REMOVED lines=11> */
.L_x_6235:
[----:B------:R-:W-:Y:S01]  /*22e40*/  MOV R13, R27 ;  /* 0x0000001b000d7202 */ /* 0x000fe20000000f00 */
[----:B------:R-:W-:Y:S02]  /*22e50*/  IMAD.MOV.U32 R12, RZ, RZ, 0x3 ;  /* 0x00000003ff0c7424 */ /* 0x000fe400078e00ff */
[----:B------:R-:W-:-:S07]  /*22e60*/  IMAD.MOV.U32 R2, RZ, RZ, R14 ;  /* 0x000000ffff027224 */ /* 0x000fce00078e000e */
[----:B------:R-:W-:Y:S05]  /*22e70*/  WARPSYNC.COLLECTIVE R15, `(.L_x_6236) ;  /* 0x000000000f087348 */ /* 0x000fea0003c00000 */
[----:B------:R0:W1:Y:S02]  /*22e80*/  SHFL.IDX P6, R14, R13, R12, R11 ;  /* 0x0000000c0d0e7389 */ /* 0x00006400000c000b */
[----:B01----:R-:W-:Y:S01]  /*22e90*/  ENDCOLLECTIVE ;  /* 0x000000000000791b */ /* 0x003fe20003800000 */
.L_x_6236:
        /* <DEDUP_REMOVED lines=11> */
.L_x_6237:
[----:B------:R-:W-:Y:S01]  /*22f50*/  IMAD.MOV.U32 R2, RZ, RZ, R14 ;  /* 0x000000ffff027224 */ /* 0x000fe200078e000e */
[----:B------:R-:W-:Y:S06]  /*22f60*/  BRA `(.L_x_6238) ;  /* 0xffffffb400f47947 */ /* 0x000fec000383ffff */
.L_x_6110:
[----:B---3--:R3:W4:Y:S02]  /*22f70*/  SYNCS.PHASECHK.TRANS64.TRYWAIT P0, [R6+URZ+0x28c60], R17 ;  /* 0x028c6011060075a7 */ /* 0x008724000800017f */
[----:B----4-:R-:W-:Y:S05]  /*22f80*/  @!P0 NANOSLEEP.SYNCS 0x989680 ;  /* 0x009896800000895d */ /* 0x010fea0003900000 */
[----:B------:R-:W4:Y:S02]  /*22f90*/  @!P0 SYNCS.PHASECHK.TRANS64 P0, [R6+URZ+0x28c60], R17 ;  /* 0x028c6011060085a7 */ /* 0x000f24000800007f */
[----:B----4-:R-:W-:Y:S05]  /*22fa0*/  @!P0 BRA `(.L_x_6110) ;  /* 0xfffffffc00f08947 */ /* 0x010fea000383ffff */
[----:B------:R-:W-:Y:S05]  /*22fb0*/  BRA `(.L_x_6239) ;  /* 0xffffffb800447947 */ /* 0x000fea000383ffff */
.L_x_6111:
        /* <DEDUP_REMOVED lines=8> */
.L_x_6241:
[----:B------:R-:W-:Y:S05]  /*23040*/  BSYNC B1 ;  /* 0x0000000000017941 */ /* 0x000fea0003800000 */
.L_x_6240:
        /* <DEDUP_REMOVED lines=12> */
.L_x_6242:
[----:B------:R-:W-:-:S04]  /*23110*/  @P3 LOP3.LUT R22, R22, 0x2000, RZ, 0xfc, !PT ;  /* 0x0000200016163812 */ /* 0x000fc800078efcff */
[C---:B------:R-:W-:Y:S01]  /*23120*/  LOP3.LUT P3, RZ, R22.reuse, 0x10, RZ, 0xc0, !PT ;  /* 0x0000001016ff7812 */ /* 0x040fe2000786c0ff */
[----:B------:R-:W-:Y:S01]  /*23130*/  IMAD.MOV.U32 R13, RZ, RZ, R10 ;  /* 0x000000ffff0d7224 */ /* 0x000fe200078e000a */
[----:B------:R-:W-:Y:S01]  /*23140*/  MOV R12, 0x1 ;  /* 0x00000001000c7802 */ /* 0x000fe20000000f00 */
[----:B------:R-:W-:Y:S01]  /*23150*/  IMAD.MOV.U32 R2, RZ, RZ, R14 ;  /* 0x000000ffff027224 */ /* 0x000fe200078e000e */
[C---:B------:R-:W-:Y:S02]  /*23160*/  LOP3.LUT P6, RZ, R22.reuse, 0x80, RZ, 0xc0, !PT ;  /* 0x0000008016ff7812 */ /* 0x040fe400078cc0ff */
[----:B------:R-:W-:Y:S02]  /*23170*/  LOP3.LUT R22, R22, 0xffff7fff, RZ, 0xc0, !PT ;  /* 0xffff7fff16167812 */ /* 0x000fe400078ec0ff */
[----:B------:R-:W-:-:S05]  /*23180*/  IADD3 R2, P0, R2, R0, RZ ;  /* 0x0000000002027210 */ /* 0x000fca0007f1e0ff */
[----:B------:R-:W-:Y:S01]  /*23190*/  @P3 LOP3.LUT R22, R22, 0x8000, RZ, 0xfc, !PT ;  /* 0x0000800016163812 */ /* 0x000fe200078efcff */
        /* <DEDUP_REMOVED lines=9> */
.L_x_6243:
        /* <DEDUP_REMOVED lines=16> */
.L_x_6244:
        /* <DEDUP_REMOVED lines=19> */
.L_x_6245:
        /* <DEDUP_REMOVED lines=14> */
.L_x_6246:
        /* <DEDUP_REMOVED lines=16> */
.L_x_6247:
        /* <DEDUP_REMOVED lines=14> */
.L_x_6248:
[----:B------:R-:W-:Y:S05]  /*23720*/  BRA `(.L_x_6249) ;  /* 0xffffffb400b07947 */ /* 0x000fea000383ffff */
.L_x_6119:
        /* <DEDUP_REMOVED lines=8> */
.L_x_6251:
[----:B------:R-:W-:Y:S05]  /*237b0*/  BSYNC B0 ;  /* 0x0000000000007941 */ /* 0x000fea0003800000 */
.L_x_6250:
        /* <DEDUP_REMOVED lines=9> */
.L_x_6252:
        /* <DEDUP_REMOVED lines=18> */
.L_x_6253:
[----:B------:R-:W-:Y:S01]  /*23970*/  IMAD.MOV.U32 R12, RZ, RZ, 0x2 ;  /* 0x00000002ff0c7424 */ /* 0x000fe200078e00ff */
[----:B------:R-:W-:-:S05]  /*23980*/  SEL R4, R14, RZ, P1 ;  /* 0x000000ff0e047207 */ /* 0x000fca0000800000 */
[----:B------:R-:W-:-:S04]  /*23990*/  IMAD.IADD R4, R17, 0x1, R4 ;  /* 0x0000000111047824 */ /* 0x000fc800078e0204 */
[----:B------:R-:W-:-:S07]  /*239a0*/  IMAD.MOV.U32 R13, RZ, RZ, R4 ;  /* 0x000000ffff0d7224 */ /* 0x000fce00078e0004 */
[----:B------:R-:W-:Y:S05]  /*239b0*/  WARPSYNC.COLLECTIVE R15, `(.L_x_6254) ;  /* 0x000000000f087348 */ /* 0x000fea0003c00000 */
[----:B------:R0:W1:Y:S02]  /*239c0*/  SHFL.UP P6, R14, R13, R12, R11 ;  /* 0x0400000c0d0e7389 */ /* 0x00006400000c000b */
[----:B01----:R-:W-:Y:S01]  /*239d0*/  ENDCOLLECTIVE ;  /* 0x000000000000791b */ /* 0x003fe20003800000 */
.L_x_6254:
[----:B------:R-:W-:Y:S01]  /*239e0*/  IMAD.MOV.U32 R12, RZ, RZ, 0x4 ;  /* 0x00000004ff0c7424 */ /* 0x000fe200078e00ff */
[----:B------:R-:W-:-:S05]  /*239f0*/  SEL R3, R14, RZ, P2 ;  /* 0x000000ff0e037207 */ /* 0x000fca0001000000 */
[----:B------:R-:W-:-:S04]  /*23a00*/  IMAD.IADD R6, R4, 0x1, R3 ;  /* 0x0000000104067824 */ /* 0x000fc800078e0203 */
[----:B------:R-:W-:-:S07]  /*23a10*/  IMAD.MOV.U32 R13, RZ, RZ, R6 ;  /* 0x000000ffff0d7224 */ /* 0x000fce00078e0006 */
[----:B------:R-:W-:Y:S05]  /*23a20*/  WARPSYNC.COLLECTIVE R15, `(.L_x_6255) ;  /* 0x000000000f087348 */ /* 0x000fea0003c00000 */
[----:B------:R0:W1:Y:S02]  /*23a30*/  SHFL.UP P6, R14, R13, R12, R11 ;  /* 0x0400000c0d0e7389 */ /* 0x00006400000c000b */
[----:B01----:R-:W-:Y:S01]  /*23a40*/  ENDCOLLECTIVE ;  /* 0x000000000000791b */ /* 0x003fe20003800000 */
.L_x_6255:
[----:B------:R-:W-:Y:S02]  /*23a50*/  MOV R12, 0x8 ;  /* 0x00000008000c7802 */ /* 0x000fe40000000f00 */
[----:B------:R-:W-:-:S05]  /*23a60*/  SEL R3, R14, RZ, P3 ;  /* 0x000000ff0e037207 */ /* 0x000fca0001800000 */
[----:B------:R-:W-:-:S04]  /*23a70*/  IMAD.IADD R2, R6, 0x1, R3 ;  /* 0x0000000106027824 */ /* 0x000fc800078e0203 */
[----:B------:R-:W-:-:S07]  /*23a80*/  IMAD.MOV.U32 R13, RZ, RZ, R2 ;  /* 0x000000ffff0d7224 */ /* 0x000fce00078e0002 */
[----:B------:R-:W-:Y:S05]  /*23a90*/  WARPSYNC.COLLECTIVE R15, `(.L_x_6256) ;  /* 0x000000000f087348 */ /* 0x000fea0003c00000 */
[----:B------:R0:W1:Y:S02]  /*23aa0*/  SHFL.UP P6, R14, R13, R12, R11 ;  /* 0x0400000c0d0e7389 */ /* 0x00006400000c000b */
[----:B01----:R-:W-:Y:S01]  /*23ab0*/  ENDCOLLECTIVE ;  /* 0x000000000000791b */ /* 0x003fe20003800000 */
.L_x_6256:
[----:B------:R-:W-:Y:S01]  /*23ac0*/  IMAD.MOV.U32 R12, RZ, RZ, 0x10 ;  /* 0x00000010ff0c7424 */ /* 0x000fe200078e00ff */
[----:B------:R-:W-:-:S05]  /*23ad0*/  SEL R3, R14, RZ, P4 ;  /* 0x000000ff0e037207 */ /* 0x000fca0002000000 */
[----:B------:R-:W-:-:S04]  /*23ae0*/  IMAD.IADD R3, R2, 0x1, R3 ;  /* 0x0000000102037824 */ /* 0x000fc800078e0203 */
[----:B------:R-:W-:-:S07]  /*23af0*/  IMAD.MOV.U32 R13, RZ, RZ, R3 ;  /* 0x000000ffff0d7224 */ /* 0x000fce00078e0003 */
[----:B------:R-:W-:Y:S05]  /*23b00*/  WARPSYNC.COLLECTIVE R15, `(.L_x_6257) ;  /* 0x000000000f087348 */ /* 0x000fea0003c00000 */
[----:B------:R0:W1:Y:S02]  /*23b10*/  SHFL.UP P6, R14, R13, R12, R11 ;  /* 0x0400000c0d0e7389 */ /* 0x00006400000c000b */
[----:B01----:R-:W-:Y:S01]  /*23b20*/  ENDCOLLECTIVE ;  /* 0x000000000000791b */ /* 0x003fe20003800000 */
.L_x_6257:
        /* <DEDUP_REMOVED lines=8> */
.L_x_6258:
[----:B------:R-:W-:Y:S05]  /*23bb0*/  BRA `(.L_x_6259) ;  /* 0xffffffb800447947 */ /* 0x000fea000383ffff */
.L_x_6124:
        /* <DEDUP_REMOVED lines=8> */
.L_x_6261:
[----:B------:R-:W-:Y:S05]  /*23c40*/  BSYNC B0 ;  /* 0x0000000000007941 */ /* 0x000fea0003800000 */
.L_x_6260:
        /* <DEDUP_REMOVED lines=8> */
.L_x_6262:
[----:B------:R-:W-:Y:S02]  /*23cd0*/  MOV R12, 0x4 ;  /* 0x00000004000c7802 */ /* 0x000fe40000000f00 */
[----:B------:R-:W-:-:S05]  /*23ce0*/  SEL R2, R14, RZ, P2 ;  /* 0x000000ff0e027207 */ /* 0x000fca0001000000 */
[----:B------:R-:W-:-:S04]  /*23cf0*/  IMAD.IADD R2, R13, 0x1, R2 ;  /* 0x000000010d027824 */ /* 0x000fc800078e0202 */
[----:B------:R-:W-:-:S07]  /*23d00*/  IMAD.MOV.U32 R13, RZ, RZ, R2 ;  /* 0x000000ffff0d7224 */ /* 0x000fce00078e0002 */
[----:B------:R-:W-:Y:S05]  /*23d10*/  WARPSYNC.COLLECTIVE R15, `(.L_x_6263) ;  /* 0x000000000f087348 */ /* 0x000fea0003c00000 */
[----:B------:R0:W1:Y:S02]  /*23d20*/  SHFL.UP P6, R14, R13, R12, R11 ;  /* 0x0400000c0d0e7389 */ /* 0x00006400000c000b */
[----:B01----:R-:W-:Y:S01]  /*23d30*/  ENDCOLLECTIVE ;  /* 0x000000000000791b */ /* 0x003fe20003800000 */
.L_x_6263:
[----:B------:R-:W-:Y:S01]  /*23d40*/  IMAD.MOV.U32 R12, RZ, RZ, 0x8 ;  /* 0x00000008ff0c7424 */ /* 0x000fe200078e00ff */
[----:B------:R-:W-:-:S05]  /*23d50*/  SEL R3, R14, RZ, P3 ;  /* 0x000000ff0e037207 */ /* 0x000fca0001800000 */
[----:B------:R-:W-:-:S04]  /*23d60*/  IMAD.IADD R3, R2, 0x1, R3 ;  /* 0x0000000102037824 */ /* 0x000fc800078e0203 */
[----:B------:R-:W-:-:S07]  /*23d70*/  IMAD.MOV.U32 R13, RZ, RZ, R3 ;  /* 0x000000ffff0d7224 */ /* 0x000fce00078e0003 */
[----:B------:R-:W-:Y:S05]  /*23d80*/  WARPSYNC.COLLECTIVE R15, `(.L_x_6264) ;  /* 0x000000000f087348 */ /* 0x000fea0003c00000 */
[----:B------:R0:W1:Y:S02]  /*23d90*/  SHFL.UP P6, R14, R13, R12, R11 ;  /* 0x0400000c0d0e7389 */ /* 0x00006400000c000b */
[----:B01----:R-:W-:Y:S01]  /*23da0*/  ENDCOLLECTIVE ;  /* 0x000000000000791b */ /* 0x003fe20003800000 */
.L_x_6264:
[----:B------:R-:W-:Y:S01]  /*23db0*/  IMAD.MOV.U32 R12, RZ, RZ, 0x10 ;  /* 0x00000010ff0c7424 */ /* 0x000fe200078e00ff */
[----:B------:R-:W-:-:S05]  /*23dc0*/  SEL R4, R14, RZ, P4 ;  /* 0x000000ff0e047207 */ /* 0x000fca0002000000 */
[----:B------:R-:W-:-:S04]  /*23dd0*/  IMAD.IADD R4, R3, 0x1, R4 ;  /* 0x0000000103047824 */ /* 0x000fc800078e0204 */
[----:B------:R-:W-:-:S07]  /*23de0*/  IMAD.MOV.U32 R13, RZ, RZ, R4 ;  /* 0x000000ffff0d7224 */ /* 0x000fce00078e0004 */
[----:B------:R-:W-:Y:S05]  /*23df0*/  WARPSYNC.COLLECTIVE R15, `(.L_x_6265) ;  /* 0x000000000f087348 */ /* 0x000fea0003c00000 */
[----:B------:R0:W1:Y:S02]  /*23e00*/  SHFL.UP P6, R14, R13, R12, R11 ;  /* 0x0400000c0d0e7389 */ /* 0x00006400000c000b */
[----:B01----:R-:W-:Y:S01]  /*23e10*/  ENDCOLLECTIVE ;  /* 0x000000000000791b */ /* 0x003fe20003800000 */
.L_x_6265:
        /* <DEDUP_REMOVED lines=8> */
.L_x_6266:
[----:B------:R-:W-:Y:S05]  /*23ea0*/  BRA `(.L_x_6267) ;  /* 0xffffffb800247947 */ /* 0x000fea000383ffff */
.L_x_6126:
[----:B------:R-:W-:Y:S01]  /*23eb0*/  BSSY B0, `(.L_x_6268) ;  /* 0x0000006000007945 */ /* 0x000fe20003800000 */
[----:B------:R-:W-:Y:S01]  /*23ec0*/  PLOP3.LUT P6, PT, P6, PT, PT, 0x8, 0x0 ;  /* 0x000000000000781c */ /* 0x000fe200037ce170 */
[----:B------:R-:W-:-:S12]  /*23ed0*/  IMAD.MOV.U32 R15, RZ, RZ, -0x1 ;  /* 0xffffffffff0f7424 */ /* 0x000fd800078e00ff */
[----:B01----:R-:W-:Y:S05]  /*23ee0*/  WARPSYNC.COLLECTIVE R15, `(.L_x_6269) ;  /* 0x000000000f087348 */ /* 0x003fea0003c00000 */
[----:B------:R-:W-:Y:S01]  /*23ef0*/  VOTE.ANY R14, PT, P6 ;  /* 0x00000000000e7806 */ /* 0x000fe200030e0100 */
[----:B01----:R-:W-:Y:S06]  /*23f00*/  ENDCOLLECTIVE ;  /* 0x000000000000791b */ /* 0x003fec0003800000 */
.L_x_6269:
[----:B------:R-:W-:Y:S05]  /*23f10*/  BSYNC B0 ;  /* 0x0000000000007941 */ /* 0x000fea0003800000 */
.L_x_6268:
        /* <DEDUP_REMOVED lines=9> */
.L_x_6270:
[----:B------:R-:W-:Y:S01]  /*23fb0*/  IMAD.MOV.U32 R17, RZ, RZ, R14 ;  /* 0x000000ffff117224 */ /* 0x000fe200078e000e */
[----:B------:R-:W-:Y:S06]  /*23fc0*/  BRA `(.L_x_6271) ;  /* 0xffffffb800147947 */ /* 0x000fec000383ffff */
.L_x_6128:
[----:B------:R-:W-:Y:S01]  /*23fd0*/  BSSY B0, `(.L_x_6272) ;  /* 0x0000007000007945 */ /* 0x000fe20003800000 */
[----:B------:R-:W-:Y:S01]  /*23fe0*/  MOV R13, R3 ;  /* 0x00000003000d7202 */ /* 0x000fe20000000f00 */
[----:B------:R-:W-:Y:S02]  /*23ff0*/  IMAD.MOV.U32 R11, RZ, RZ, 0x1f ;  /* 0x0000001fff0b7424 */ /* 0x000fe400078e00ff */
[----:B------:R-:W-:-:S07]  /*24000*/  IMAD.MOV.U32 R15, RZ, RZ, -0x1 ;  /* 0xffffffffff0f7424 */ /* 0x000fce00078e00ff */
[----:B0123--:R-:W-:Y:S05]  /*24010*/  WARPSYNC.COLLECTIVE R15, `(.L_x_6273) ;  /* 0x000000000f087348 */ /* 0x00ffea0003c00000 */
[----:B------:R4:W0:Y:S02]  /*24020*/  SHFL.IDX P6, R14, R13, R12, R11 ;  /* 0x0000000c0d0e7389 */ /* 0x00082400000c000b */
[----:B01234-:R-:W-:Y:S01]  /*24030*/  ENDCOLLECTIVE ;  /* 0x000000000000791b */ /* 0x01ffe20003800000 */
.L_x_6273:
[----:B------:R-:W-:Y:S05]  /*24040*/  BSYNC B0 ;  /* 0x0000000000007941 */ /* 0x000fea0003800000 */
.L_x_6272:
[----:B------:R-:W-:Y:S05]  /*24050*/  BRA `(.L_x_6127) ;  /* 0xffffffb8000c7947 */ /* 0x000fea000383ffff */
.L_x_6132:
[----:B0-----:R0:W1:Y:S02]  /*24060*/  SYNCS.PHASECHK.TRANS64.TRYWAIT P0, [R4+URZ+0x28c20], R0 ;  /* 0x028c2000040075a7 */ /* 0x001064000800017f */
[----:B-1----:R-:W-:Y:S05]  /*24070*/  @!P0 NANOSLEEP.SYNCS 0x989680 ;  /* 0x009896800000895d */ /* 0x002fea0003900000 */
[----:B------:R-:W1:Y:S02]  /*24080*/  @!P0 SYNCS.PHASECHK.TRANS64 P0, [R4+URZ+0x28c20], R0 ;  /* 0x028c2000040085a7 */ /* 0x000e64000800007f */
[----:B-1----:R-:W-:Y:S05]  /*24090*/  @!P0 BRA `(.L_x_6132) ;  /* 0xfffffffc00f08947 */ /* 0x002fea000383ffff */
[----:B------:R-:W-:Y:S05]  /*240a0*/  BRA `(.L_x_6274) ;  /* 0xffffffbc00847947 */ /* 0x000fea000383ffff */
.L_x_6133:
        /* <DEDUP_REMOVED lines=11> */
.L_x_6276:
[----:B------:R-:W-:Y:S05]  /*24160*/  BSYNC B0 ;  /* 0x0000000000007941 */ /* 0x000fea0003800000 */
.L_x_6275:
[----:B------:R-:W-:Y:S05]  /*24170*/  BRA `(.L_x_6277) ;  /* 0xffffffbc006c7947 */ /* 0x000fea000383ffff */
.L_x_6134:
[----:B------:R-:W-:Y:S01]  /*24180*/  BSSY B0, `(.L_x_6278) ;  /* 0x0000006000007945 */ /* 0x000fe20003800000 */
[----:B------:R-:W-:-:S07]  /*24190*/  IMAD.MOV.U32 R15, RZ, RZ, -0x1 ;  /* 0xffffffffff0f7424 */ /* 0x000fce00078e00ff */
[----:B0-234-:R-:W-:Y:S05]  /*241a0*/  WARPSYNC.COLLECTIVE R15, `(.L_x_6279) ;  /* 0x000000000f0c7348 */ /* 0x01dfea0003c00000 */
[----:B------:R-:W-:Y:S02]  /*241b0*/  ELECT P6, UR62, PT ;  /* 0x00000000003e782f */ /* 0x000fe400038c0000 */
[----:B------:R-:W-:Y:S01]  /*241c0*/  MOV R14, UR62 ;  /* 0x0000003e000e7c02 */ /* 0x000fe20008000f00 */
[----:B0-234-:R-:W-:Y:S10]  /*241d0*/  ENDCOLLECTIVE ;  /* 0x000000000000791b */ /* 0x01dff40003800000 */
.L_x_6279:
[----:B------:R-:W-:Y:S05]  /*241e0*/  BSYNC B0 ;  /* 0x0000000000007941 */ /* 0x000fea0003800000 */
.L_x_6278:
[----:B------:R-:W-:Y:S05]  /*241f0*/  BRA `(.L_x_6280) ;  /* 0xffffffbc00607947 */ /* 0x000fea000383ffff */
.L_x_6136:
[----:B0-----:R0:W1:Y:S02]  /*24200*/  SYNCS.PHASECHK.TRANS64.TRYWAIT P1, [R5+URZ+0x28c40], R0 ;  /* 0x028c4000050075a7 */ /* 0x001064000802017f */
[----:B-1----:R-:W-:Y:S05]  /*24210*/  @!P1 NANOSLEEP.SYNCS 0x989680 ;  /* 0x009896800000995d */ /* 0x002fea0003900000 */
[----:B------:R-:W1:Y:S02]  /*24220*/  @!P1 SYNCS.PHASECHK.TRANS64 P1, [R5+URZ+0x28c40], R0 ;  /* 0x028c4000050095a7 */ /* 0x000e64000802007f */
[----:B-1----:R-:W-:Y:S05]  /*24230*/  @!P1 BRA `(.L_x_6136) ;  /* 0xfffffffc00f09947 */ /* 0x002fea000383ffff */
[----:B------:R-:W-:Y:S05]  /*24240*/  BRA `(.L_x_6281) ;  /* 0xffffffbc00807947 */ /* 0x000fea000383ffff */
.L_x_6138:
[----:B-1----:R1:W0:Y:S02]  /*24250*/  SYNCS.PHASECHK.TRANS64.TRYWAIT P1, [R25+URZ+0x28c40], R2 ;  /* 0x028c4002190075a7 */ /* 0x002224000802017f */
[----:B0-----:R-:W-:Y:S05]  /*24260*/  @!P1 NANOSLEEP.SYNCS 0x989680 ;  /* 0x009896800000995d */ /* 0x001fea0003900000 */
[----:B------:R-:W0:Y:S02]  /*24270*/  @!P1 SYNCS.PHASECHK.TRANS64 P1, [R25+URZ+0x28c40], R2 ;  /* 0x028c4002190095a7 */ /* 0x000e24000802007f */
[----:B0-----:R-:W-:Y:S05]  /*24280*/  @!P1 BRA `(.L_x_6138) ;  /* 0xfffffffc00f09947 */ /* 0x001fea000383ffff */
[----:B------:R-:W-:Y:S05]  /*24290*/  BRA `(.L_x_6282) ;  /* 0xffffffbc008c7947 */ /* 0x000fea000383ffff */
.L_x_6140:
[----:B------:R0:W0:Y:S02]  /*242a0*/  SYNCS.PHASECHK.TRANS64.TRYWAIT P1, [R5+URZ+0x28c60], R0 ;  /* 0x028c6000050075a7 */ /* 0x000024000802017f */
[----:B0-----:R-:W-:Y:S05]  /*242b0*/  @!P1 NANOSLEEP.SYNCS 0x989680 ;  /* 0x009896800000995d */ /* 0x001fea0003900000 */
[----:B------:R-:W0:Y:S02]  /*242c0*/  @!P1 SYNCS.PHASECHK.TRANS64 P1, [R5+URZ+0x28c60], R0 ;  /* 0x028c6000050095a7 */ /* 0x000e24000802007f */
[----:B0-----:R-:W-:Y:S05]  /*242d0*/  @!P1 BRA `(.L_x_6140) ;  /* 0xfffffffc00f09947 */ /* 0x001fea000383ffff */
[----:B------:R-:W-:Y:S05]  /*242e0*/  BRA `(.L_x_6283) ;  /* 0xffffffbc00887947 */ /* 0x000fea000383ffff */
.L_x_6284:
        /* <DEDUP_REMOVED lines=9> */
.L_x_15651:


//--------------------- .text._ZN7cutlass13device_kernelIN5flash11enable_sm90INS1_16FlashAttnFwdSm90INS1_25CollectiveMainloopFwdSm90ILi2EN4cute5tupleIJNS5_1CILi1EEES8_S8_EEENS6_IJNS7_ILi64EEESA_SA_EEELi512ENS_6half_tEfNS_4arch4Sm90ELb0ELb1ELb1ELb1ELb1ELb0ELb1ELb0ELb0ELb1ELb0ELb0EEENS1_21CollectiveEpilogueFwdINS6_IJSA_NS7_ILi512EEESA_EEES9_SC_SE_Li256ELb1ELb1ELb0ELb0EEENS1_36VarlenDynamicPersistentTileSchedulerILi64ELi64ELi256ELi128ELb0ELb1ELb1ELb1ELb0ELb1EEEEEEEEEvNT_6ParamsE --------------------------
	.section	.text._ZN7cutlass13device_kernelIN5flash11enable_sm90INS1_16FlashAttnFwdSm90INS1_25CollectiveMainloopFwdSm90ILi2EN4cute5tupleIJNS5_1CILi1EEES8_S8_EEENS6_IJNS7_ILi64EEESA_SA_EEELi512ENS_6half_tEfNS_4arch4Sm90ELb0ELb1ELb1ELb1ELb1ELb0ELb1ELb0ELb0ELb1ELb0ELb0EEENS1_21CollectiveEpilogueFwdINS6_IJSA_NS7_ILi512EEESA_EEES9_SC_SE_Li256ELb1ELb1ELb0ELb0EEENS1_36VarlenDynamicPersistentTileSchedulerILi64ELi64ELi256ELi128ELb0ELb1ELb1ELb1ELb0ELb1EEEEEEEEEvNT_6ParamsE,"ax",@progbits
	.align	128
.text._ZN7cutlass13device_kernelIN5flash11enable_sm90INS1_16FlashAttnFwdSm90INS1_25CollectiveMainloopFwdSm90ILi2EN4cute5tupleIJNS5_1CILi1EEES8_S8_EEENS6_IJNS7_ILi64EEESA_SA_EEELi512ENS_6half_tEfNS_4arch4Sm90ELb0ELb1ELb1ELb1ELb1ELb0ELb1ELb0ELb0ELb1ELb0ELb0EEENS1_21CollectiveEpilogueFwdINS6_IJSA_NS7_ILi512EEESA_EEES9_SC_SE_Li256ELb1ELb1ELb0ELb0EEENS1_36VarlenDynamicPersistentTileSchedulerILi64ELi64ELi256ELi128ELb0ELb1ELb1ELb1ELb0ELb1EEEEEEEEEvNT_6ParamsE:
        .type           _ZN7cutlass13device_kernelIN5flash11enable_sm90INS1_16FlashAttnFwdSm90INS1_25CollectiveMainloopFwdSm90ILi2EN4cute5tupleIJNS5_1CILi1EEES8_S8_EEENS6_IJNS7_ILi64EEESA_SA_EEELi512ENS_6half_tEfNS_4arch4Sm90ELb0ELb1ELb1ELb1ELb1ELb0ELb1ELb0ELb0ELb1ELb0ELb0EEENS1_21CollectiveEpilogueFwdINS6_IJSA_NS7_ILi512EEESA_EEES9_SC_SE_Li256ELb1ELb1ELb0ELb0EEENS1_36VarlenDynamicPersistentTileSchedulerILi64ELi64ELi256ELi128ELb0ELb1ELb1ELb1ELb0ELb1EEEEEEEEEvNT_6ParamsE,@function
        .size           _ZN7cutlass13device_kernelIN5flash11enable_sm90INS1_16FlashAttnFwdSm90INS1_25CollectiveMainloopFwdSm90ILi2EN4cute5tupleIJNS5_1CILi1EEES8_S8_EEENS6_IJNS7_ILi64EEESA_SA_EEELi512ENS_6half_tEfNS_4arch4Sm90ELb0ELb1ELb1ELb1ELb1ELb0ELb1ELb0ELb0ELb1ELb0ELb0EEENS1_21CollectiveEpilogueFwdINS6_IJSA_NS7_ILi512EEESA_EEES9_SC_SE_Li256ELb1ELb1ELb0ELb0EEENS1_36VarlenDynamicPersistentTileSchedulerILi64ELi64ELi256ELi128ELb0ELb1ELb1ELb1ELb0ELb1EEEEEEEEEvNT_6ParamsE,(.L_x_15652 - _ZN7cutlass13device_kernelIN5flash11enable_sm90INS1_16FlashAttnFwdSm90INS1_25CollectiveMainloopFwdSm90ILi2EN4cute5tupleIJNS5_1CILi1EEES8_S8_EEENS6_IJNS7_ILi64EEESA_SA_EEELi512ENS_6half_tEfNS_4arch4Sm90ELb0ELb1ELb1ELb1ELb1ELb0ELb1ELb0ELb0ELb1ELb0ELb0EEENS1_21CollectiveEpilogueFwdINS6_IJSA_NS7_ILi512EEESA_EEES9_SC_SE_Li256ELb1ELb1ELb0ELb0EEENS1_36VarlenDynamicPersistentTileSchedulerILi64ELi64ELi256ELi128ELb0ELb1ELb1ELb1ELb0ELb1EEEEEEEEEvNT_6ParamsE)
        .other          _ZN7cutlass13device_kernelIN5flash11enable_sm90INS1_16FlashAttnFwdSm90INS1_25CollectiveMainloopFwdSm90ILi2EN4cute5tupleIJNS5_1CILi1EEES8_S8_EEENS6_IJNS7_ILi64EEESA_SA_EEELi512ENS_6half_tEfNS_4arch4Sm90ELb0ELb1ELb1ELb1ELb1ELb0ELb1ELb0ELb0ELb1ELb0ELb0EEENS1_21CollectiveEpilogueFwdINS6_IJSA_NS7_ILi512EEESA_EEES9_SC_SE_Li256ELb1ELb1ELb0ELb0EEENS1_36VarlenDynamicPersistentTileSchedulerILi64ELi64ELi256ELi128ELb0ELb1ELb1ELb1ELb0ELb1EEEEEEEEEvNT_6ParamsE,@"STO_CUDA_ENTRY STV_DEFAULT"
_ZN7cutlass13device_kernelIN5flash11enable_sm90INS1_16FlashAttnFwdSm90INS1_25CollectiveMainloopFwdSm90ILi2EN4cute5tupleIJNS5_1CILi1EEES8_S8_EEENS6_IJNS7_ILi64EEESA_SA_EEELi512ENS_6half_tEfNS_4arch4Sm90ELb0ELb1ELb1ELb1ELb1ELb0ELb1ELb0ELb0ELb1ELb0ELb0EEENS1_21CollectiveEpilogueFwdINS6_IJSA_NS7_ILi512EEESA_EEES9_SC_SE_Li256ELb1ELb1ELb0ELb0EEENS1_36VarlenDynamicPersistentTileSchedulerILi64ELi64ELi256ELi128ELb0ELb1ELb1ELb1ELb0ELb1EEEEEEEEEvNT_6ParamsE:
        /* <DEDUP_REMOVED lines=43> */
.L_x_6285:
        /* <DEDUP_REMOVED lines=22> */
.L_x_6286:
        /* <DEDUP_REMOVED lines=18> */
.L_x_6287:
        /* <DEDUP_REMOVED lines=22> */
.L_x_6288:
        /* <DEDUP_REMOVED lines=23> */
.L_x_6289:
[----:B0-----:R-:W-:Y:S01]  /*0800*/  ULDC UR4, c[0x0][0x20] ;  /* 0x0000080000047ab9 */ /* 0x001fe20000000800 */
[----:B------:R-:W-:Y:S01]  /*0810*/  UISETP.NE.AND UP0, UPT, UR61, URZ, UPT ;  /* 0x0000003f3d00728c */ /* 0x000fe2000bf05270 */
[----:B------:R-:W-:Y:S01]  /*0820*/  IADD3 R2, P0, R1, UR4, RZ ;  /* 0x0000000401027c10 */ /* 0x000fe2000ff1e0ff */
[----:B------:R-:W-:Y:S01]  /*0830*/  ULDC UR4, c[0x0][0x24] ;  /* 0x0000090000047ab9 */ /* 0x000fe20000000800 */
[----:B------:R-:W-:Y:S01]  /*0840*/  UMOV UR60, 0x1 ;  /* 0x00000001003c7882 */ /* 0x000fe20000000000 */
[----:B------:R-:W-:Y:S01]  /*0850*/  NOP ;  /* 0x0000000000007918 */ /* 0x000fe20000000000 */
[----:B-1234-:R-:W-:Y:S01]  /*0860*/  BAR.SYNC.DEFER_BLOCKING 0x0 ;  /* 0x0000000000007b1d */ /* 0x01efe20000010000 */
[----:B------:R-:W-:Y:S01]  /*0870*/  IADD3 R3, P1, R2, 0x1e0, RZ ;  /* 0x000001e002037810 */ /* 0x000fe20007f3e0ff */
[----:B------:R-:W-:Y:S01]  /*0880*/  IMAD.X R18, RZ, RZ, UR4, P0 ;  /* 0x00000004ff127e24 */ /* 0x000fe200080e06ff */
[----:B------:R-:W-:Y:S01]  /*0890*/  PLOP3.LUT P2, PT, PT, PT, UP0, 0x80, 0x0 ;  /* 0x000000000000781c */ /* 0x000fe20003f4f008 */
[----:B------:R-:W-:-:S02]  /*08a0*/  USEL UR60, UR60, 0x2, !UP0 ;  /* 0x000000023c3c7887 */ /* 0x000fc4000c000000 */
[----:B------:R-:W-:Y:S01]  /*08b0*/  ULDC.64 UR36, c[0x0][0x208] ;  /* 0x0000820000247ab9 */ /* 0x000fe20000000a00 */
[----:B------:R0:W-:Y:S02]  /*08c0*/  STL [R1+0x428], R3 ;  /* 0x0004280301007387 */ /* 0x0001e40000100800 */
[----:B0-----:R-:W-:-:S05]  /*08d0*/  IMAD.X R3, RZ, RZ, R18, P1 ;  /* 0x000000ffff037224 */ /* 0x001fca00008e0612 */
[----:B------:R0:W-:Y:S02]  /*08e0*/  STL [R1+0x424], R3 ;  /* 0x0004240301007387 */ /* 0x0001e40000100800 */
[----:B------:R-:W-:Y:S05]  /*08f0*/  @!P2 BRA `(.L_x_6290) ;  /* 0x0000024800e4a947 */ /* 0x000fea0003800000 */
.L_x_6291:
[----:B------:R-:W-:-:S08]  /*0900*/  NOP ;  /* 0x0000000000007918 */ /* 0x000fd00000000000 */
[----:B------:R-:W1:Y:S02]  /*0910*/  USETMAXREG.TRY_ALLOC.CTAPOOL UP0, 0xe8 ;  /* 0x000000e8000079c8 */ /* 0x000e640008000600 */
[----:B-1----:R-:W-:-:S13]  /*0920*/  PLOP3.LUT P0, PT, PT, PT, UP0, 0x80, 0x0 ;  /* 0x000000000000781c */ /* 0x002fda0003f0f008 */
[----:B------:R-:W-:Y:S05]  /*0930*/  @!P0 BRA `(.L_x_6291) ;  /* 0xfffffffc00f08947 */ /* 0x000fea000383ffff */
[----:B0-----:R-:W0:Y:S01]  /*0940*/  S2R R3, SR_TID.X ;  /* 0x0000000000037919 */ /* 0x001e220000002100 */
[----:B------:R-:W-:Y:S01]  /*0950*/  ULDC UR4, c[0x0][0xd3c] ;  /* 0x00034f0000047ab9 */ /* 0x000fe20000000800 */
[C---:B------:R-:W-:Y:S01]  /*0960*/  IADD3 R196, P1, R2.reuse, 0x1c8, RZ ;  /* 0x000001c802c47810 */ /* 0x040fe20007f3e0ff */
[----:B------:R-:W1:Y:S01]  /*0970*/  S2R R7, SR_CgaCtaId ;  /* 0x0000000000077919 */ /* 0x000e620000008800 */
[----:B------:R-:W-:-:S03]  /*0980*/  IADD3 R199, P2, R2, 0x1d4, RZ ;  /* 0x000001d402c77810 */ /* 0x000fc60007f5e0ff */
[--C-:B------:R-:W-:Y:S01]  /*0990*/  IMAD.X R197, RZ, RZ, R18.reuse, P1 ;  /* 0x000000ffffc57224 */ /* 0x100fe200008e0612 */
[----:B------:R-:W-:Y:S01]  /*09a0*/  STL.64 [R1+0x1c8], RZ ;  /* 0x0001c8ff01007387 */ /* 0x000fe20000100a00 */
[----:B------:R-:W-:-:S03]  /*09b0*/  IMAD.X R198, RZ, RZ, R18, P2 ;  /* 0x000000ffffc67224 */ /* 0x000fc600010e0612 */
[----:B------:R-:W-:Y:S04]  /*09c0*/  STL [R1+0x1d0], RZ ;  /* 0x0001d0ff01007387 */ /* 0x000fe80000100800 */
[----:B------:R-:W-:Y:S01]  /*09d0*/  STL [R1+0x1d4], RZ ;  /* 0x0001d4ff01007387 */ /* 0x000fe20000100800 */
[----:B0-----:R-:W-:-:S04]  /*09e0*/  LOP3.LUT R0, R3, 0xffffff80, RZ, 0xc0, !PT ;  /* 0xffffff8003007812 */ /* 0x001fc800078ec0ff */
[----:B------:R-:W-:Y:S02]  /*09f0*/  ISETP.NE.AND P0, PT, R0, 0x80, PT ;  /* 0x000000800000780c */ /* 0x000fe40003f05270 */
[----:B------:R-:W-:-:S04]  /*0a00*/  MOV R0, 0x400 ;  /* 0x0000040000007802 */ /* 0x000fc80000000f00 */
[----:B-1----:R-:W-:-:S04]  /*0a10*/  LEA R0, R7, R0, 0x18 ;  /* 0x0000000007007211 */ /* 0x002fc800078ec0ff */
[----:B------:R-:W-:-:S03]  /*0a20*/  R2UR UR46, R0 ;  /* 0x00000000002e72ca */ /* 0x000fc600000e0000 */
        /* <DEDUP_REMOVED lines=10> */
[----:B------:R-:W0:Y:S01]  /*0ad0*/  S2UR UR4, SR_SWINHI ;  /* 0x00000000000479c3 */ /* 0x000e220000002f00 */
[----:B------:R-:W-:Y:S01]  /*0ae0*/  R2UR UR5, R9 ;  /* 0x00000000090572ca */ /* 0x000fe200000e0000 */
[----:B------:R-:W-:Y:S01]  /*0af0*/  ULOP3.LUT UR8, UR60, 0x1, URZ, 0xfc, !UPT ;  /* 0x000000013c087892 */ /* 0x000fe2000f8efc3f */
[----:B------:R-:W-:Y:S02]  /*0b00*/  SHF.R.S32.HI R0, RZ, 0x1f, R191 ;  /* 0x0000001fff007819 */ /* 0x000fe400000114bf */
[----:B------:R-:W-:Y:S02]  /*0b10*/  R2UR UR6, R11 ;  /* 0x000000000b0672ca */ /* 0x000fe400000e0000 */
[CC--:B------:R-:W-:Y:S02]  /*0b20*/  LEA.HI R5, R0.reuse, R191.reuse, RZ, 0x7 ;  /* 0x000000bf00057211 */ /* 0x0c0fe400078f38ff */
[----:B------:R-:W-:-:S02]  /*0b30*/  LEA.HI R4, R0, R191, RZ, 0x5 ;  /* 0x000000bf00047211 */ /* 0x000fc400078f28ff */
[----:B------:R-:W-:Y:S02]  /*0b40*/  LOP3.LUT R6, R5, 0xffffff80, RZ, 0xc0, !PT ;  /* 0xffffff8005067812 */ /* 0x000fe400078ec0ff */
[CC--:B------:R-:W-:Y:S02]  /*0b50*/  LEA.HI R3, R0.reuse, R191.reuse, RZ, 0x4 ;  /* 0x000000bf00037211 */ /* 0x0c0fe400078f20ff */
[----:B------:R-:W-:Y:S01]  /*0b60*/  SHF.R.S32.HI R201, RZ, 0x5, R4 ;  /* 0x00000005ffc97819 */ /* 0x000fe20000011404 */
[----:B------:R-:W-:Y:S01]  /*0b70*/  IMAD.IADD R8, R191, 0x1, -R6 ;  /* 0x00000001bf087824 */ /* 0x000fe200078e0a06 */
[----:B------:R-:W-:Y:S02]  /*0b80*/  SHF.R.S32.HI R6, RZ, 0x1f, R4 ;  /* 0x0000001fff067819 */ /* 0x000fe40000011404 */
[----:B------:R-:W-:Y:S02]  /*0b90*/  LEA.HI R10, R0, R191, RZ, 0x2 ;  /* 0x000000bf000a7211 */ /* 0x000fe400078f10ff */
[----:B------:R-:W-:-:S02]  /*0ba0*/  SHF.R.S32.HI R4, RZ, 0x4, R3 ;  /* 0x00000004ff047819 */ /* 0x000fc40000011403 */
[----:B------:R-:W-:Y:S01]  /*0bb0*/  SHF.R.S32.HI R9, RZ, 0x1f, R8 ;  /* 0x0000001fff097819 */ /* 0x000fe20000011408 */
[----:B------:R-:W-:Y:S01]  /*0bc0*/  UMOV UR38, UR46 ;  /* 0x0000002e00267c82 */ /* 0x000fe20008000000 */
[----:B0-----:R-:W-:Y:S01]  /*0bd0*/  UMOV UR39, UR4 ;  /* 0x0000000400277c82 */ /* 0x001fe20008000000 */
[----:B------:R-:W-:Y:S01]  /*0be0*/  LOP3.LUT R202, R3, 0xfffffff0, RZ, 0xc0, !PT ;  /* 0xfffffff003ca7812 */ /* 0x000fe200078ec0ff */
[----:B------:R-:W-:Y:S01]  /*0bf0*/  IMAD.U32 R194, RZ, RZ, UR38 ;  /* 0x00000026ffc27e24 */ /* 0x000fe2000f8e00ff */
[----:B------:R-:W-:Y:S01]  /*0c00*/  LOP3.LUT R14, R10, 0xfffffffc, RZ, 0xc0, !PT ;  /* 0xfffffffc0a0e7812 */ /* 0x000fe200078ec0ff */
[----:B------:R-:W-:Y:S01]  /*0c10*/  IMAD.U32 R195, RZ, RZ, UR39 ;  /* 0x00000027ffc37e24 */ /* 0x000fe2000f8e00ff */
[----:B------:R-:W-:Y:S01]  /*0c20*/  LEA.HI R6, R6, R201, RZ, 0x2 ;  /* 0x000000c906067211 */ /* 0x000fe200078f10ff */
[----:B------:R-:W-:Y:S01]  /*0c30*/  IMAD.IADD R202, R191, 0x1, -R202 ;  /* 0x00000001bfca7824 */ /* 0x000fe200078e0aca */
[----:B------:R-:W-:Y:S01]  /*0c40*/  LEA.HI R3, R3, R4, RZ, 0x1 ;  /* 0x0000000403037211 */ /* 0x000fe200078f08ff */
[----:B------:R-:W-:Y:S01]  /*0c50*/  IMAD.IADD R14, R191, 0x1, -R14 ;  /* 0x00000001bf0e7824 */ /* 0x000fe200078e0a0e */
[----:B------:R-:W-:-:S02]  /*0c60*/  LEA.HI R10, R9, R8, RZ, 0x2 ;  /* 0x00000008090a7211 */ /* 0x000fc400078f10ff */
[----:B------:R-:W-:Y:S02]  /*0c70*/  SHF.R.S32.HI R192, RZ, 0x7, R5 ;  /* 0x00000007ffc07819 */ /* 0x000fe40000011405 */
[----:B------:R-:W-:Y:S02]  /*0c80*/  LOP3.LUT R6, R6, 0x3ffffc, RZ, 0xc0, !PT ;  /* 0x003ffffc06067812 */ /* 0x000fe400078ec0ff */
[----:B------:R-:W-:Y:S01]  /*0c90*/  LOP3.LUT R3, R3, 0x1ffffffe, RZ, 0xc0, !PT ;  /* 0x1ffffffe03037812 */ /* 0x000fe200078ec0ff */
[----:B------:R-:W-:Y:S01]  /*0ca0*/  IMAD R13, R192, 0x100, R202 ;  /* 0x00000100c00d7824 */ /* 0x000fe200078e02ca */
[----:B------:R-:W-:Y:S01]  /*0cb0*/  SHF.R.S32.HI R11, RZ, 0x2, R10 ;  /* 0x00000002ff0b7819 */ /* 0x000fe2000001140a */
[----:B------:R-:W-:Y:S01]  /*0cc0*/  IMAD.IADD R6, R201, 0x1, -R6 ;  /* 0x00000001c9067824 */ /* 0x000fe200078e0a06 */
[----:B------:R-:W-:Y:S01]  /*0cd0*/  SHF.R.S32.HI R12, RZ, 0x1f, R10 ;  /* 0x0000001fff0c7819 */ /* 0x000fe2000001140a */
[----:B------:R-:W-:Y:S01]  /*0ce0*/  IMAD.IADD R3, R4, 0x1, -R3 ;  /* 0x0000000104037824 */ /* 0x000fe200078e0a03 */
[----:B------:R-:W-:Y:S01]  /*0cf0*/  LEA.HI R4, R14, R14, RZ, 0x1 ;  /* 0x0000000e0e047211 */ /* 0x000fe200078f08ff */
[----:B------:R-:W-:Y:S01]  /*0d00*/  IMAD R6, R6, 0x10, R13 ;  /* 0x0000001006067824 */ /* 0x000fe200078e020d */
[----:B------:R-:W-:Y:S01]  /*0d10*/  LEA.HI R12, R12, R11, RZ, 0x3 ;  /* 0x0000000b0c0c7211 */ /* 0x000fe200078f18ff */
[----:B------:R-:W-:Y:S01]  /*0d20*/  IMAD.SHL.U32 R227, R3, 0x8, RZ ;  /* 0x0000000803e37824 */ /* 0x000fe200078e00ff */
[----:B------:R-:W-:-:S02]  /*0d30*/  LEA.HI R0, R0, R191, RZ, 0x3 ;  /* 0x000000bf00007211 */ /* 0x000fc400078f18ff */
[----:B------:R-:W-:Y:S01]  /*0d40*/  LOP3.LUT R12, R12, 0xfffffff8, RZ, 0xc0, !PT ;  /* 0xfffffff80c0c7812 */ /* 0x000fe200078ec0ff */
[----:B------:R-:W-:Y:S01]  /*0d50*/  IMAD.U32 R17, R6, 0x40, R227 ;  /* 0x0000004006117824 */ /* 0x000fe200078e00e3 */
[----:B------:R-:W-:Y:S02]  /*0d60*/  LOP3.LUT R13, R4, 0x1ffffffe, RZ, 0xc0, !PT ;  /* 0x1ffffffe040d7812 */ /* 0x000fe400078ec0ff */
[----:B------:R-:W-:Y:S01]  /*0d70*/  LOP3.LUT R4, R0, 0xfffffff8, RZ, 0xc0, !PT ;  /* 0xfffffff800047812 */ /* 0x000fe200078ec0ff */
[----:B------:R-:W-:Y:S01]  /*0d80*/  IMAD.IADD R12, R11, 0x1, -R12 ;  /* 0x000000010b0c7824 */ /* 0x000fe200078e0a0c */
[----:B------:R-:W-:Y:S01]  /*0d90*/  LEA.HI R5, R5, R192, RZ, 0x1 ;  /* 0x000000c005057211 */ /* 0x000fe200078f08ff */
[----:B------:R-:W-:Y:S01]  /*0da0*/  IMAD.IADD R13, R14, 0x1, -R13 ;  /* 0x000000010e0d7824 */ /* 0x000fe200078e0a0d */
[----:B------:R-:W-:Y:S01]  /*0db0*/  LEA.HI R9, R9, R8, RZ, 0x5 ;  /* 0x0000000809097211 */ /* 0x000fe200078f28ff */
[----:B------:R-:W-:Y:S01]  /*0dc0*/  IMAD.IADD R193, R191, 0x1, -R4 ;  /* 0x00000001bfc17824 */ /* 0x000fe200078e0a04 */
[----:B------:R-:W-:Y:S01]  /*0dd0*/  LOP3.LUT R11, R10, 0x7ffffffc, RZ, 0xc0, !PT ;  /* 0x7ffffffc0a0b7812 */ /* 0x000fe200078ec0ff */
[----:B------:R-:W-:Y:S01]  /*0de0*/  IMAD.WIDE R16, R17, 0x2, R194 ;  /* 0x0000000211107825 */ /* 0x000fe200078e02c2 */
[----:B------:R-:W-:-:S02]  /*0df0*/  LOP3.LUT R5, R5, 0xfffffe, RZ, 0xc0, !PT ;  /* 0x00fffffe05057812 */ /* 0x000fc400078ec0ff */
[----:B------:R-:W-:Y:S01]  /*0e00*/  SHF.R.S32.HI R9, RZ, 0x5, R9 ;  /* 0x00000005ff097819 */ /* 0x000fe20000011409 */
[----:B------:R-:W-:Y:S01]  /*0e10*/  IMAD.SHL.U32 R156, R193, 0x8, RZ ;  /* 0x00000008c19c7824 */ /* 0x000fe200078e00ff */
[----:B------:R-:W-:Y:S01]  /*0e20*/  SHF.R.S32.HI R159, RZ, 0x3, R0 ;  /* 0x00000003ff9f7819 */ /* 0x000fe20000011400 */
[----:B------:R-:W-:Y:S02]  /*0e30*/  IMAD.IADD R11, R8, 0x1, -R11 ;  /* 0x00000001080b7824 */ /* 0x000fe400078e0a0b */
[----:B------:R-:W-:Y:S02]  /*0e40*/  IMAD.IADD R5, R192, 0x1, -R5 ;  /* 0x00000001c0057824 */ /* 0x000fe400078e0a05 */
        /* <DEDUP_REMOVED lines=14> */
[----:B------:R-:W-:Y:S01]  /*0f30*/  IMAD.SHL.U32 R200, R5, 0x100, RZ ;  /* 0x0000010005c87824 */ /* 0x000fe200078e00ff */
[----:B------:R-:W-:Y:S01]  /*0f40*/  SHF.R.S32.HI R176, RZ, 0x1f, R157 ;  /* 0x0000001fffb07819 */ /* 0x000fe2000001149d */
[----:B------:R-:W-:-:S02]  /*0f50*/  IMAD.SHL.U32 R203, R11, 0x2, RZ ;  /* 0x000000020bcb7824 */ /* 0x000fc400078e00ff */
[----:B------:R-:W-:Y:S02]  /*0f60*/  IMAD R228, R13, 0x8, R22 ;  /* 0x000000080de47824 */ /* 0x000fe400078e0216 */
[----:B------:R-:W-:-:S07]  /*0f70*/  IMAD.IADD R23, R203, 0x1, R200 ;  /* 0x00000001cb177824 */ /* 0x000fce00078e02c8 */
.L_x_6431:
        /* <DEDUP_REMOVED lines=14> */
[----:B------:R-:W-:-:S03]  /*1060*/  @UP1 UIMAD.WIDE UR8, UR6, 0x4, UR10 ;  /* 0x00000004060818a5 */ /* 0x000fc6000f8e020a */
[----:B------:R-:W-:Y:S01]  /*1070*/  ULDC.64 UR10, c[0x0][0xb18] ;  /* 0x0002c600000a7ab9 */ /* 0x000fe20000000a00 */
[----:B------:R-:W2:Y:S02]  /*1080*/  @P0 LDG.E R4, desc[UR36][R4.64] ;  /* 0x0000002404040981 */ /* 0x000ea4000c1e1900 */
[----:B-1----:R-:W-:Y:S02]  /*1090*/  IMAD.U32 R8, RZ, RZ, UR8 ;  /* 0x00000008ff087e24 */ /* 0x002fe4000f8e00ff */
[----:B----4-:R-:W-:Y:S01]  /*10a0*/  IMAD.U32 R9, RZ, RZ, UR9 ;  /* 0x00000009ff097e24 */ /* 0x010fe2000f8e00ff */
[----:B------:R-:W-:-:S04]  /*10b0*/  ULDC.64 UR8, c[0x0][0x418] ;  /* 0x0001060000087ab9 */ /* 0x000fc80000000a00 */
[----:B------:R-:W3:Y:S01]  /*10c0*/  @P2 LDG.E R8, desc[UR36][R8.64] ;  /* 0x0000002408082981 */ /* 0x000ee2000c1e1900 */
[----:B------:R-:W-:Y:S01]  /*10d0*/  UISETP.NE.U32.AND UP0, UPT, UR8, URZ, UPT ;  /* 0x0000003f0800728c */ /* 0x000fe2000bf05070 */
[----:B------:R-:W-:Y:S01]  /*10e0*/  ISETP.NE.U32.AND P1, PT, RZ, UR10, PT ;  /* 0x0000000aff007c0c */ /* 0x000fe2000bf25070 */
[----:B------:R-:W-:Y:S01]  /*10f0*/  UMOV UR4, URZ ;  /* 0x0000003f00047c82 */ /* 0x000fe20008000000 */
[----:B------:R-:W-:Y:S01]  /*1100*/  ULDC UR8, c[0x0][0x424] ;  /* 0x0001090000087ab9 */ /* 0x000fe20000000800 */
[----:B------:R-:W-:Y:S01]  /*1110*/  UISETP.NE.AND.EX UP0, UPT, UR9, URZ, UPT, UP0 ;  /* 0x0000003f0900728c */ /* 0x000fe2000bf05300 */
[----:B------:R-:W-:Y:S01]  /*1120*/  ISETP.NE.AND.EX P1, PT, RZ, UR11, PT, P1 ;  /* 0x0000000bff007c0c */ /* 0x000fe2000bf25310 */
[----:B------:R-:W-:Y:S02]  /*1130*/  UMOV UR45, UR7 ;  /* 0x00000007002d7c82 */ /* 0x000fe40008000000 */
[----:B------:R-:W-:-:S04]  /*1140*/  USEL UR8, UR8, 0x1, UP0 ;  /* 0x0000000108087887 */ /* 0x000fc80008000000 */
[----:B------:R-:W-:Y:S01]  /*1150*/  UIMAD UR50, UR8, UR50, URZ ;  /* 0x00000032083272a4 */ /* 0x000fe2000f8e023f */
        /* <DEDUP_REMOVED lines=17> */
.L_x_6292:
[----:B------:R-:W-:Y:S01]  /*1270*/  UMOV UR58, UR5 ;  /* 0x00000005003a7c82 */ /* 0x000fe20008000000 */
        /* <DEDUP_REMOVED lines=9> */
.L_x_6293:
        /* <DEDUP_REMOVED lines=13> */
.L_x_6294:
[----:B------:R-:W0:Y:S01]  /*13e0*/  LDC R0, c[0x0][0xa80] ;  /* 0x0002a000ff007b82 */ /* 0x000e220000000800 */
[----:B------:R-:W-:Y:S01]  /*13f0*/  UISETP.NE.AND UP0, UPT, UR61, 0x1, UPT ;  /* 0x000000013d00788c */ /* 0x000fe2000bf05270 */
[----:B------:R1:W-:Y:S01]  /*1400*/  STL.128 [R1+0x3f0], RZ ;  /* 0x0003f0ff01007387 */ /* 0x0003e20000100c00 */
[----:B------:R-:W-:Y:S01]  /*1410*/  IADD3 R28, P0, R2, 0x3f0, RZ ;  /* 0x000003f0021c7810 */ /* 0x000fe20007f1e0ff */
[----:B------:R-:W-:Y:S02]  /*1420*/  UIADD3 UR50, -UR4, UR50, URZ ;  /* 0x0000003204327290 */ /* 0x000fe4000fffe13f */
[----:B------:R1:W-:Y:S01]  /*1430*/  STL.128 [R1+0x400], RZ ;  /* 0x000400ff01007387 */ /* 0x0003e20000100c00 */
[----:B------:R-:W-:Y:S01]  /*1440*/  PLOP3.LUT P1, PT, PT, PT, UP0, 0x80, 0x0 ;  /* 0x000000000000781c */ /* 0x000fe20003f2f008 */
[----:B------:R-:W-:Y:S02]  /*1450*/  IMAD.X R29, RZ, RZ, R18, P0 ;  /* 0x000000ffff1d7224 */ /* 0x000fe400000e0612 */
[----:B------:R1:W-:Y:S04]  /*1460*/  STL.128 [R1+0x1e0], RZ ;  /* 0x0001e0ff01007387 */ /* 0x0003e80000100c00 */
[----:B------:R1:W-:Y:S04]  /*1470*/  STL.128 [R1+0x1f0], RZ ;  /* 0x0001f0ff01007387 */ /* 0x0003e80000100c00 */
[----:B------:R1:W-:Y:S04]  /*1480*/  STL.128 [R1+0x200], RZ ;  /* 0x000200ff01007387 */ /* 0x0003e80000100c00 */
[----:B------:R1:W-:Y:S04]  /*1490*/  STL.128 [R1+0x210], RZ ;  /* 0x000210ff01007387 */ /* 0x0003e80000100c00 */
[----:B0-----:R1:W-:Y:S04]  /*14a0*/  STL [R1+0x410], R0 ;  /* 0x0004100001007387 */ /* 0x0013e80000100800 */
        /* <DEDUP_REMOVED lines=28> */
[----:B------:R-:W-:Y:S05]  /*1670*/  @!P1 BRA `(.L_x_6295) ;  /* 0x0000007c00dc9947 */ /* 0x000fea0003800000 */
[----:B------:R-:W0:Y:S01]  /*1680*/  LDC.64 R8, c[0x0][0xad8] ;  /* 0x0002b600ff087b82 */ /* 0x000e220000000a00 */
[----:B------:R-:W-:Y:S01]  /*1690*/  ULDC UR4, c[0x0][0x448] ;  /* 0x0001120000047ab9 */ /* 0x000fe20000000800 */
[----:B------:R-:W-:Y:S02]  /*16a0*/  USHF.L.U32 UR6, UR5, 0x6, URZ ;  /* 0x0000000605067899 */ /* 0x000fe4000800063f */
[----:B------:R-:W-:Y:S02]  /*16b0*/  UISETP.NE.AND UP0, UPT, UR4, 0x1, UPT ;  /* 0x000000010400788c */ /* 0x000fe4000bf05270 */
[----:B------:R-:W-:Y:S02]  /*16c0*/  UIADD3 UR7, UR6, 0x3f, URZ ;  /* 0x0000003f06077890 */ /* 0x000fe4000fffe03f */
[----:B------:R-:W-:-:S07]  /*16d0*/  UIADD3 UR8, UR50, 0x1, -UR49 ;  /* 0x0000000132087890 */ /* 0x000fce000fffe831 */
[----:B------:R-:W-:Y:S01]  /*16e0*/  @UP0 UIADD3 UR4, UR6, 0x3f, URZ ;  /* 0x0000003f06040890 */ /* 0x000fe2000fffe03f */
[----:B------:R-:W-:Y:S01]  /*16f0*/  @UP0 ULDC UR5, c[0x0][0x44c] ;  /* 0x0001130000050ab9 */ /* 0x000fe20000000800 */
[----:B------:R-:W-:Y:S02]  /*1700*/  @UP0 ULDC UR9, c[0x0][0x450] ;  /* 0x0001140000090ab9 */ /* 0x000fe40000000800 */
[----:B------:R-:W-:-:S04]  /*1710*/  UIMAD.WIDE.U32 UR4, UR4, UR5, URZ ;  /* 0x00000005040472a5 */ /* 0x000fc8000f8e003f */
[----:B------:R-:W-:Y:S01]  /*1720*/  @UP0 USHF.R.U32.HI UR7, URZ, UR9, UR5 ;  /* 0x000000093f070299 */ /* 0x000fe20008011605 */
[----:B0-----:R-:W-:-:S03]  /*1730*/  ISETP.GE.AND P1, PT, R9, 0x1, PT ;  /* 0x000000010900780c */ /* 0x001fc60003f26270 */
[----:B------:R-:W-:-:S06]  /*1740*/  UIADD3 UR7, UR8, UR7, URZ ;  /* 0x0000000708077290 */ /* 0x000fcc000fffe03f */
[----:B-1----:R-:W-:-:S04]  /*1750*/  VIADD R0, R8, UR7 ;  /* 0x0000000708007c36 */ /* 0x002fc80008000000 */
        /* <DEDUP_REMOVED lines=12> */
.L_x_6297:
[----:B------:R-:W-:-:S13]  /*1820*/  ISETP.NE.AND P0, PT, R9, 0x1, PT ;  /* 0x000000010900780c */ /* 0x000fda0003f05270 */
[----:B------:R-:W0:Y:S02]  /*1830*/  @P0 LDC.64 R4, c[0x0][0xae0] ;  /* 0x0002b800ff040b82 */ /* 0x000e240000000a00 */
[----:B0-----:R-:W-:-:S05]  /*1840*/  @P0 IMAD.HI.U32 R4, R3, R4, RZ ;  /* 0x0000000403040227 */ /* 0x001fca00078e00ff */
[----:B------:R-:W-:-:S07]  /*1850*/  @P0 SHF.R.U32.HI R3, RZ, R5, R4 ;  /* 0x00000005ff030219 */ /* 0x000fce0000011604 */
.L_x_6298:
[----:B------:R-:W-:-:S05]  /*1860*/  IMAD R3, R3, R9, R9 ;  /* 0x0000000903037224 */ /* 0x000fca00078e0209 */
[----:B------:R-:W-:-:S07]  /*1870*/  VIMNMX R0, R0, R3, PT ;  /* 0x0000000300007248 */ /* 0x000fce0003fe0100 */
.L_x_6296:
        /* <DEDUP_REMOVED lines=10> */
[----:B------:R-:W-:Y:S01]  /*1920*/  UIADD3 UR6, UR6, UR50, -UR49 ;  /* 0x0000003206067290 */ /* 0x000fe2000fffe831 */
        /* <DEDUP_REMOVED lines=17> */
.L_x_6300:
[----:B------:R-:W-:-:S13]  /*1a40*/  ISETP.NE.AND P0, PT, R9, 0x1, PT ;  /* 0x000000010900780c */ /* 0x000fda0003f05270 */
[----:B------:R-:W0:Y:S02]  /*1a50*/  @P0 LDC.64 R4, c[0x0][0xae0] ;  /* 0x0002b800ff040b82 */ /* 0x000e240000000a00 */
[----:B0-----:R-:W-:-:S05]  /*1a60*/  @P0 IMAD.HI.U32 R4, R0, R4, RZ ;  /* 0x0000000400040227 */ /* 0x001fca00078e00ff */
[----:B------:R-:W-:-:S07]  /*1a70*/  @P0 SHF.R.U32.HI R0, RZ, R5, R4 ;  /* 0x00000005ff000219 */ /* 0x000fce0000011604 */
.L_x_6301:
[----:B------:R-:W-:-:S05]  /*1a80*/  IMAD R0, R0, R9, RZ ;  /* 0x0000000900007224 */ /* 0x000fca00078e02ff */
[----:B------:R-:W-:-:S07]  /*1a90*/  VIMNMX R3, R3, R0, !PT ;  /* 0x0000000003037248 */ /* 0x000fce0007fe0100 */
.L_x_6299:
        /* <DEDUP_REMOVED lines=704> */
.L_x_6303:
[----:B-----5:R-:W-:-:S05]  /*46a0*/  LEA R5, R5, UR46, 0x3 ;  /* 0x0000002e05057c11 */ /* 0x020fca000f8e18ff */
[----:B------:R-:W-:-:S05]  /*46b0*/  VIADD R4, R5, 0x38860 ;  /* 0x0003886005047836 */ /* 0x000fca0000000000 */
[----:B------:R-:W-:-:S04]  /*46c0*/  PRMT R4, R7, 0x654, R4 ;  /* 0x0000065407047816 */ /* 0x000fc80000000004 */
[----:B------:R0:W-:Y:S02]  /*46d0*/  SYNCS.ARRIVE.TRANS64.RED.A1T0 RZ, [R4+URZ], RZ ;  /* 0x000000ff04ff79a7 */ /* 0x0001e4000810043f */
[----:B0-----:R-:W-:-:S05]  /*46e0*/  VIADD R4, R215, 0xfffffffe ;  /* 0xfffffffed7047836 */ /* 0x001fca0000000000 */
[----:B------:R-:W-:-:S13]  /*46f0*/  ISETP.GE.AND P0, PT, R4, R0, PT ;  /* 0x000000000400720c */ /* 0x000fda0003f06270 */
[----:B------:R-:W-:Y:S05]  /*4700*/  @!P0 BRA `(.L_x_6304) ;  /* 0x0000003c005c8947 */ /* 0x000fea0003800000 */
.L_x_6306:
        /* <DEDUP_REMOVED lines=978> */
.L_x_6305:
[----:B-----5:R-:W-:-:S05]  /*8430*/  LEA R9, R9, UR46, 0x3 ;  /* 0x0000002e09097c11 */ /* 0x020fca000f8e18ff */
[----:B0-----:R-:W-:-:S05]  /*8440*/  VIADD R6, R9, 0x38860 ;  /* 0x0003886009067836 */ /* 0x001fca0000000000 */
[----:B------:R-:W-:-:S04]  /*8450*/  PRMT R6, R7, 0x654, R6 ;  /* 0x0000065407067816 */ /* 0x000fc80000000006 */
[----:B------:R0:W-:Y:S01]  /*8460*/  SYNCS.ARRIVE.TRANS64.RED.A1T0 RZ, [R6+URZ], RZ ;  /* 0x000000ff06ff79a7 */ /* 0x0001e2000810043f */
[----:B------:R-:W-:Y:S05]  /*8470*/  @P0 BRA `(.L_x_6306) ;  /* 0xffffffc000a40947 */ /* 0x000fea000383ffff */
.L_x_6304:
        /* <DEDUP_REMOVED lines=277> */
.L_x_6308:
[----:B------:R-:W-:Y:S05]  /*95d0*/  BSYNC B0 ;  /* 0x0000000000007941 */ /* 0x000fea0003800000 */
.L_x_6307:
[----:B------:R-:W-:Y:S05]  /*95e0*/  BRA `(.L_x_6302) ;  /* 0x0000018c001c7947 */ /* 0x000fea0003800000 */
.L_x_6295:
[----:B------:R-:W-:Y:S01]  /*95f0*/  UIADD3 UR11, UP0, UR38, 0x38830, URZ ;  /* 0x00038830260b7890 */ /* 0x000fe2000ff1e03f */
[----:B------:R-:W-:Y:S01]  /*9600*/  IMAD.U32 R4, RZ, RZ, UR60 ;  /* 0x0000003cff047e24 */ /* 0x000fe2000f8e00ff */
[----:B------:R-:W-:Y:S01]  /*9610*/  UIADD3 UR9, UP1, UR38, 0x38840, URZ ;  /* 0x0003884026097890 */ /* 0x000fe2000ff3e03f */
[----:B------:R-:W-:Y:S01]  /*9620*/  IMAD.MOV.U32 R9, RZ, RZ, R7 ;  /* 0x000000ffff097224 */ /* 0x000fe200078e0007 */
[----:B------:R-:W-:Y:S01]  /*9630*/  UIADD3 UR7, UP2, UR38, 0x38850, URZ ;  /* 0x0003885026077890 */ /* 0x000fe2000ff5e03f */
[----:B------:R-:W-:Y:S01]  /*9640*/  IMAD.MOV.U32 R8, RZ, RZ, 0x100 ;  /* 0x00000100ff087424 */ /* 0x000fe200078e00ff */
[----:B------:R-:W-:Y:S01]  /*9650*/  UIADD3 UR4, UP3, UR38, 0x38860, URZ ;  /* 0x0003886026047890 */ /* 0x000fe2000ff7e03f */
[----:B------:R-:W-:Y:S01]  /*9660*/  IMAD.MOV.U32 R5, RZ, RZ, 0x80 ;  /* 0x00000080ff057424 */ /* 0x000fe200078e00ff */
[----:B------:R-:W-:Y:S01]  /*9670*/  ULDC UR13, c[0x0][0x448] ;  /* 0x00011200000d7ab9 */ /* 0x000fe20000000800 */
[----:B------:R-:W-:Y:S01]  /*9680*/  IMAD.MOV.U32 R6, RZ, RZ, 0x80 ;  /* 0x00000080ff067424 */ /* 0x000fe200078e00ff */
[----:B------:R-:W-:Y:S01]  /*9690*/  UIADD3.X UR12, URZ, UR39, URZ, UP0, !UPT ;  /* 0x000000273f0c7290 */ /* 0x000fe200087fe43f */
[----:B------:R0:W-:Y:S01]  /*96a0*/  STL.64 [R1+0x30], R8 ;  /* 0x0000300801007387 */ /* 0x0001e20000100a00 */
[----:B------:R-:W-:Y:S01]  /*96b0*/  UIADD3.X UR8, URZ, UR39, URZ, UP2, !UPT ;  /* 0x000000273f087290 */ /* 0x000fe200097fe43f */
[----:B------:R-:W-:Y:S01]  /*96c0*/  IMAD.U32 R10, RZ, RZ, UR60 ;  /* 0x0000003cff0a7e24 */ /* 0x000fe2000f8e00ff */
[----:B------:R-:W-:Y:S01]  /*96d0*/  UIADD3.X UR6, URZ, UR39, URZ, UP3, !UPT ;  /* 0x000000273f067290 */ /* 0x000fe20009ffe43f */
[----:B------:R2:W-:Y:S01]  /*96e0*/  STL.128 [R1], R4 ;  /* 0x0000000401007387 */ /* 0x0005e20000100c00 */
[----:B------:R-:W-:Y:S01]  /*96f0*/  UIADD3.X UR10, URZ, UR39, URZ, UP1, !UPT ;  /* 0x000000273f0a7290 */ /* 0x000fe20008ffe43f */
[----:B------:R-:W-:Y:S01]  /*9700*/  IMAD.MOV.U32 R11, RZ, RZ, 0x80 ;  /* 0x00000080ff0b7424 */ /* 0x000fe200078e00ff */
[----:B------:R-:W-:Y:S01]  /*9710*/  UISETP.NE.AND UP4, UPT, UR13, 0x1, UPT ;  /* 0x000000010d00788c */ /* 0x000fe2000bf85270 */
[----:B-1----:R-:W-:Y:S01]  /*9720*/  IMAD.U32 R0, RZ, RZ, UR5 ;  /* 0x00000005ff007e24 */ /* 0x002fe2000f8e00ff */
[----:B------:R1:W-:Y:S01]  /*9730*/  STL [R1+0x10], RZ ;  /* 0x000010ff01007387 */ /* 0x0003e20000100800 */
[----:B------:R-:W-:Y:S01]  /*9740*/  IMAD.U32 R12, RZ, RZ, UR7 ;  /* 0x00000007ff0c7e24 */ /* 0x000fe2000f8e00ff */
[----:B------:R-:W-:Y:S01]  /*9750*/  UIADD3 UR40, UR50, 0x1, -UR49 ;  /* 0x0000000132287890 */ /* 0x000fe2000fffe831 */
[----:B------:R-:W-:Y:S01]  /*9760*/  IMAD.U32 R14, RZ, RZ, UR4 ;  /* 0x00000004ff0e7e24 */ /* 0x000fe2000f8e00ff */
[----:B------:R1:W-:Y:S01]  /*9770*/  STL.64 [R1+0x28], R10 ;  /* 0x0000280a01007387 */ /* 0x0003e20000100a00 */
[----:B------:R-:W-:Y:S01]  /*9780*/  IMAD.U32 R13, RZ, RZ, UR8 ;  /* 0x00000008ff0d7e24 */ /* 0x000fe2000f8e00ff */
[----:B------:R-:W-:Y:S01]  /*9790*/  USHF.L.U32 UR8, UR5, 0x6, URZ ;  /* 0x0000000605087899 */ /* 0x000fe2000800063f */
[----:B------:R-:W-:Y:S01]  /*97a0*/  IMAD.U32 R15, RZ, RZ, UR6 ;  /* 0x00000006ff0f7e24 */ /* 0x000fe2000f8e00ff */
[----:B------:R1:W-:Y:S01]  /*97b0*/  STL [R1+0x50], R0 ;  /* 0x0000500001007387 */ /* 0x0003e20000100800 */
[----:B0-----:R-:W-:Y:S01]  /*97c0*/  IMAD.U32 R8, RZ, RZ, UR11 ;  /* 0x0000000bff087e24 */ /* 0x001fe2000f8e00ff */
[----:B------:R-:W-:Y:S01]  /*97d0*/  ULDC.64 UR4, c[0x0][0xad8] ;  /* 0x0002b60000047ab9 */ /* 0x000fe20000000a00 */
[----:B------:R-:W-:Y:S01]  /*97e0*/  IMAD.U32 R9, RZ, RZ, UR12 ;  /* 0x0000000cff097e24 */ /* 0x000fe2000f8e00ff */
[----:B------:R-:W-:Y:S01]  /*97f0*/  UISETP.GE.AND UP0, UPT, UR5, 0x1, UPT ;  /* 0x000000010500788c */ /* 0x000fe2000bf06270 */
[----:B--2---:R-:W-:Y:S01]  /*9800*/  IMAD.U32 R4, RZ, RZ, UR9 ;  /* 0x00000009ff047e24 */ /* 0x004fe2000f8e00ff */
[----:B------:R1:W-:Y:S01]  /*9810*/  STL.128 [R1+0x40], R12 ;  /* 0x0000400c01007387 */ /* 0x0003e20000100c00 */
[----:B------:R-:W-:Y:S01]  /*9820*/  IMAD.U32 R5, RZ, RZ, UR10 ;  /* 0x0000000aff057e24 */ /* 0x000fe2000f8e00ff */
[----:B------:R-:W-:Y:S01]  /*9830*/  @UP4 UIADD3 UR6, UR8, 0x3f, URZ ;  /* 0x0000003f08064890 */ /* 0x000fe2000fffe03f */
[----:B------:R-:W-:Y:S01]  /*9840*/  IADD3 R48, P0, R2, 0x28, RZ ;  /* 0x0000002802307810 */ /* 0x000fe20007f1e0ff */
[----:B------:R1:W-:Y:S01]  /*9850*/  STL.64 [R1+0x18], R8 ;  /* 0x0000180801007387 */ /* 0x0003e20000100a00 */
[----:B------:R-:W-:Y:S01]  /*9860*/  @UP4 ULDC UR7, c[0x0][0x44c] ;  /* 0x0001130000074ab9 */ /* 0x000fe20000000800 */
[----:B------:R-:W-:Y:S01]  /*9870*/  PLOP3.LUT P1, PT, PT, PT, UP0, 0x40, 0x0 ;  /* 0x000000000000781c */ /* 0x000fe20003f2e808 */
[----:B------:R-:W-:Y:S01]  /*9880*/  UIMAD.WIDE.U32 UR6, UR6, UR7, URZ ;  /* 0x00000007060672a5 */ /* 0x000fe2000f8e003f */
[----:B------:R1:W-:Y:S01]  /*9890*/  STL.64 [R1+0x20], R4 ;  /* 0x0000200401007387 */ /* 0x0003e20000100a00 */
[----:B------:R-:W-:Y:S01]  /*98a0*/  @UP4 ULDC UR10, c[0x0][0x450] ;  /* 0x00011400000a4ab9 */ /* 0x000fe20000000800 */
[----:B------:R-:W-:Y:S01]  /*98b0*/  UIADD3 UR9, UR8, 0x3f, URZ ;  /* 0x0000003f08097890 */ /* 0x000fe2000fffe03f */
[----:B------:R-:W-:Y:S01]  /*98c0*/  IMAD.X R57, RZ, RZ, R18, P0 ;  /* 0x000000ffff397224 */ /* 0x000fe200000e0612 */
[----:B------:R1:W-:Y:S01]  /*98d0*/  STL [R1+0x38], RZ ;  /* 0x000038ff01007387 */ /* 0x0003e20000100800 */
[----:B------:R-:W-:-:S02]  /*98e0*/  @UP4 USHF.R.U32.HI UR9, URZ, UR10, UR7 ;  /* 0x0000000a3f094299 */ /* 0x000fc40008011607 */
[----:B------:R-:W-:Y:S02]  /*98f0*/  UP2UR UR41, UPR, URZ, 0x10 ;  /* 0x000000103f297883 */ /* 0x000fe40008000000 */
[----:B------:R-:W-:Y:S02]  /*9900*/  UIADD3 UR6, UR40, UR9, URZ ;  /* 0x0000000928067290 */ /* 0x000fe4000fffe03f */
[----:B------:R-:W-:Y:S02]  /*9910*/  UP2UR UR44, UPR, URZ, 0x1 ;  /* 0x000000013f2c7883 */ /* 0x000fe40008000000 */
[----:B------:R-:W-:Y:S01]  /*9920*/  UIADD3 UR4, UR6, UR4, URZ ;  /* 0x0000000406047290 */ /* 0x000fe2000fffe03f */
[----:B-1----:R-:W-:Y:S11]  /*9930*/  @P1 BRA `(.L_x_6309) ;  /* 0x0000000000441947 */ /* 0x002ff60003800000 */
        /* <DEDUP_REMOVED lines=10> */
.L_x_6310:
[----:B------:R-:W-:-:S11]  /*99e0*/  UISETP.NE.AND UP0, UPT, UR5, 0x1, UPT ;  /* 0x000000010500788c */ /* 0x000fd6000bf05270 */
[----:B------:R-:W-:Y:S02]  /*99f0*/  @UP0 ULDC.64 UR10, c[0x0][0xae0] ;  /* 0x0002b800000a0ab9 */ /* 0x000fe40000000a00 */
[----:B------:R-:W-:-:S04]  /*9a00*/  UIMAD.WIDE.U32 UR6, UR9, UR10, URZ ;  /* 0x0000000a090672a5 */ /* 0x000fc8000f8e003f */
[----:B------:R-:W-:-:S12]  /*9a10*/  @UP0 USHF.R.U32.HI UR9, URZ, UR11, UR7 ;  /* 0x0000000b3f090299 */ /* 0x000fd80008011607 */
.L_x_6311:
[----:B------:R-:W-:-:S04]  /*9a20*/  UIMAD UR9, UR9, UR5, UR5 ;  /* 0x00000005090972a4 */ /* 0x000fc8000f8e0205 */
[----:B------:R-:W-:-:S04]  /*9a30*/  UISETP.LT.AND UP0, UPT, UR4, UR9, UPT ;  /* 0x000000090400728c */ /* 0x000fc8000bf01270 */
[----:B------:R-:W-:-:S12]  /*9a40*/  USEL UR4, UR4, UR9, UP0 ;  /* 0x0000000904047287 */ /* 0x000fd80008000000 */
.L_x_6309:
        /* <DEDUP_REMOVED lines=32> */
.L_x_6313:
[----:B------:R-:W-:-:S11]  /*9c50*/  UISETP.NE.AND UP0, UPT, UR5, 0x1, UPT ;  /* 0x000000010500788c */ /* 0x000fd6000bf05270 */
[----:B------:R-:W-:Y:S02]  /*9c60*/  @UP0 ULDC.64 UR10, c[0x0][0xae0] ;  /* 0x0002b800000a0ab9 */ /* 0x000fe40000000a00 */
[----:B------:R-:W-:-:S04]  /*9c70*/  UIMAD.WIDE.U32 UR6, UR8, UR10, URZ ;  /* 0x0000000a080672a5 */ /* 0x000fc8000f8e003f */
[----:B------:R-:W-:-:S12]  /*9c80*/  @UP0 USHF.R.U32.HI UR8, URZ, UR11, UR7 ;  /* 0x0000000b3f080299 */ /* 0x000fd80008011607 */
.L_x_6314:
[----:B------:R-:W-:-:S04]  /*9c90*/  UIMAD UR5, UR8, UR5, URZ ;  /* 0x00000005080572a4 */ /* 0x000fc8000f8e023f */
[----:B------:R-:W-:-:S04]  /*9ca0*/  UISETP.LT.AND UP0, UPT, UR4, UR5, UPT ;  /* 0x000000050400728c */ /* 0x000fc8000bf01270 */
[----:B------:R-:W-:-:S12]  /*9cb0*/  USEL UR4, UR4, UR5, !UP0 ;  /* 0x0000000504047287 */ /* 0x000fd8000c000000 */
.L_x_6312:
        /* <DEDUP_REMOVED lines=17> */
[----:B------:R-:W-:Y:S01]  /*9dd0*/  IMAD.MOV.U32 R7, RZ, RZ, 0x40000040 ;  /* 0x40000040ff077424 */ /* 0x000fe200078e00ff */
        /* <DEDUP_REMOVED lines=46> */
[----:B------:R-:W-:Y:S01]  /*a0c0*/  IMAD.X R55, RZ, RZ, R18, P6 ;  /* 0x000000ffff377224 */ /* 0x000fe200030e0612 */
        /* <DEDUP_REMOVED lines=36> */
.L_x_6316:
        /* <DEDUP_REMOVED lines=12> */
.L_x_6315:
[----:B------:R-:W2:Y:S01]  /*a3d0*/  LDL R43, [R1+0x1d4] ;  /* 0x0001d400012b7983 */ /* 0x000ea20000100800 */
[----:B------:R-:W-:Y:S01]  /*a3e0*/  SHF.R.S32.HI R4, RZ, 0x1f, R3 ;  /* 0x0000001fff047819 */ /* 0x000fe20000011403 */
[----:B------:R-:W0:Y:S01]  /*a3f0*/  LDC.64 R50, c[0x0][0xad0] ;  /* 0x0002b400ff327b82 */ /* 0x000e220000000a00 */
[----:B------:R-:W-:Y:S01]  /*a400*/  IADD3 R7, P0, R2, 0xfc, RZ ;  /* 0x000000fc02077810 */ /* 0x000fe20007f1e0ff */
[----:B------:R-:W-:Y:S01]  /*a410*/  IMAD.U32 R14, RZ, RZ, UR38 ;  /* 0x00000026ff0e7e24 */ /* 0x000fe2000f8e00ff */
[----:B------:R-:W-:Y:S01]  /*a420*/  LEA.HI R4, R4, R3, RZ, 0x3 ;  /* 0x0000000304047211 */ /* 0x000fe200078f18ff */
[----:B------:R-:W-:Y:S01]  /*a430*/  IMAD.U32 R15, RZ, RZ, UR39 ;  /* 0x00000027ff0f7e24 */ /* 0x000fe2000f8e00ff */
[----:B------:R-:W-:Y:S01]  /*a440*/  IADD3 R38, P2, R2, 0xb0, RZ ;  /* 0x000000b002267810 */ /* 0x000fe20007f5e0ff */
[----:B------:R-:W-:Y:S01]  /*a450*/  IMAD.X R8, RZ, RZ, R18, P0 ;  /* 0x000000ffff087224 */ /* 0x000fe200000e0612 */
[C---:B------:R-:W-:Y:S01]  /*a460*/  LOP3.LUT R6, R4.reuse, 0xfffffff8, RZ, 0xc0, !PT ;  /* 0xfffffff804067812 */ /* 0x040fe200078ec0ff */
[----:B------:R-:W-:Y:S01]  /*a470*/  IMAD.SHL.U32 R4, R4, 0x40, RZ ;  /* 0x0000004004047824 */ /* 0x000fe200078e00ff */
[----:B------:R1:W-:Y:S01]  /*a480*/  STL.64 [R1+0xc0], R26 ;  /* 0x0000c01a01007387 */ /* 0x0003e20000100a00 */
[----:B------:R-:W-:Y:S01]  /*a490*/  IMAD.MOV.U32 R12, RZ, RZ, 0x10 ;  /* 0x00000010ff0c7424 */ /* 0x000fe200078e00ff */
[----:B------:R-:W-:Y:S01]  /*a4a0*/  BSSY B0, `(.L_x_6317) ;  /* 0x000003a000007945 */ /* 0x000fe20003800000 */
[----:B------:R-:W-:Y:S01]  /*a4b0*/  IMAD.IADD R3, R3, 0x1, -R6 ;  /* 0x0000000103037824 */ /* 0x000fe200078e0a06 */
[----:B------:R-:W-:Y:S01]  /*a4c0*/  LOP3.LUT R11, R4, 0xfffffe00, RZ, 0xc0, !PT ;  /* 0xfffffe00040b7812 */ /* 0x000fe200078ec0ff */
[--C-:B------:R-:W-:Y:S01]  /*a4d0*/  IMAD.X R39, RZ, RZ, R18.reuse, P2 ;  /* 0x000000ffff277224 */ /* 0x100fe200010e0612 */
[----:B------:R-:W-:Y:S01]  /*a4e0*/  IADD3 R6, P1, R2, 0x70, RZ ;  /* 0x0000007002067810 */ /* 0x000fe20007f3e0ff */
[C---:B------:R-:W-:Y:S01]  /*a4f0*/  IMAD.SHL.U32 R5, R3.reuse, 0x40, RZ ;  /* 0x0000004003057824 */ /* 0x040fe200078e00ff */
[----:B------:R-:W-:Y:S01]  /*a500*/  LOP3.LUT P0, RZ, R3, 0x2, RZ, 0xc0, !PT ;  /* 0x0000000203ff7812 */ /* 0x000fe2000780c0ff */
[----:B------:R-:W-:Y:S01]  /*a510*/  IMAD R0, R0, 0x400, R11 ;  /* 0x0000040000007824 */ /* 0x000fe200078e020b */
[----:B------:R3:W-:Y:S01]  /*a520*/  STL.64 [R1+0xb8], R38 ;  /* 0x0000b82601007387 */ /* 0x0007e20000100a00 */
[----:B------:R-:W-:Y:S01]  /*a530*/  IMAD.X R13, RZ, RZ, R18, P1 ;  /* 0x000000ffff0d7224 */ /* 0x000fe200008e0612 */
[----:B------:R-:W-:Y:S01]  /*a540*/  LOP3.LUT R5, R5, 0x1c0, RZ, 0xc0, !PT ;  /* 0x000001c005057812 */ /* 0x000fe200078ec0ff */
[----:B------:R-:W-:Y:S01]  /*a550*/  IMAD.U32 R33, RZ, RZ, UR50 ;  /* 0x00000032ff217e24 */ /* 0x000fe2000f8e00ff */
[----:B------:R-:W-:Y:S01]  /*a560*/  LOP3.LUT P1, RZ, R3, 0x4, RZ, 0xc0, !PT ;  /* 0x0000000403ff7812 */ /* 0x000fe2000782c0ff */
[----:B------:R-:W-:Y:S01]  /*a570*/  IMAD.U32 R32, RZ, RZ, UR49 ;  /* 0x00000031ff207e24 */ /* 0x000fe2000f8e00ff */
[----:B------:R-:W-:Y:S01]  /*a580*/  LOP3.LUT R9, R5, 0x8, R10, 0xf8, !PT ;  /* 0x0000000805097812 */ /* 0x000fe200078ef80a */
[----:B------:R-:W-:Y:S01]  /*a590*/  IMAD.MOV.U32 R36, RZ, RZ, RZ ;  /* 0x000000ffff247224 */ /* 0x000fe200078e00ff */
[----:B------:R-:W-:Y:S01]  /*a5a0*/  SHF.R.U32.HI R4, RZ, 0x3, R5 ;  /* 0x00000003ff047819 */ /* 0x000fe20000011605 */
[----:B------:R-:W-:Y:S01]  /*a5b0*/  IMAD.MOV.U32 R5, RZ, RZ, R8 ;  /* 0x000000ffff057224 */ /* 0x000fe200078e0008 */
[----:B------:R-:W3:Y:S01]  /*a5c0*/  LDC.64 R10, c[0x0][0xae0] ;  /* 0x0002b800ff0a7b82 */ /* 0x000ee20000000a00 */
[----:B------:R-:W-:Y:S01]  /*a5d0*/  SEL R12, R12, 0xfffffff0, !P0 ;  /* 0xfffffff00c0c7807 */ /* 0x000fe20004000000 */
[----:B0-----:R-:W-:Y:S01]  /*a5e0*/  IMAD.MOV.U32 R34, RZ, RZ, R51 ;  /* 0x000000ffff227224 */ /* 0x001fe200078e0033 */
[----:B------:R-:W-:Y:S01]  /*a5f0*/  LOP3.LUT R9, R9, R4, RZ, 0x3c, !PT ;  /* 0x0000000409097212 */ /* 0x000fe200078e3cff */
[----:B------:R-:W-:Y:S01]  /*a600*/  IMAD.MOV.U32 R4, RZ, RZ, R7 ;  /* 0x000000ffff047224 */ /* 0x000fe200078e0007 */
[----:B-1----:R-:W-:Y:S01]  /*a610*/  IADD3 R26, P3, R2, 0xa0, RZ ;  /* 0x000000a0021a7810 */ /* 0x002fe20007f7e0ff */
[----:B------:R-:W-:Y:S01]  /*a620*/  IMAD.MOV.U32 R7, RZ, RZ, R13 ;  /* 0x000000ffff077224 */ /* 0x000fe200078e000d */
[----:B------:R-:W-:Y:S01]  /*a630*/  STL.64 [R1+0xb0], R22 ;  /* 0x0000b01601007387 */ /* 0x000fe20000100a00 */
[----:B------:R-:W-:-:S02]  /*a640*/  IMAD.IADD R3, R0, 0x1, R9 ;  /* 0x0000000100037824 */ /* 0x000fc400078e0209 */
[----:B------:R-:W0:Y:S01]  /*a650*/  LDC.64 R8, c[0x0][0xad8] ;  /* 0x0002b600ff087b82 */ /* 0x000e220000000a00 */
[----:B------:R1:W-:Y:S01]  /*a660*/  STL.128 [R1+0x100], R4 ;  /* 0x0001000401007387 */ /* 0x0003e20000100c00 */
[----:B------:R-:W-:-:S03]  /*a670*/  IMAD.WIDE.U32 R20, R3, 0x2, R14 ;  /* 0x0000000203147825 */ /* 0x000fc600078e000e */
[----:B------:R4:W-:Y:S01]  /*a680*/  STL.U8 [R1+0xc8], RZ ;  /* 0x0000c8ff01007387 */ /* 0x0009e20000100000 */
[----:B------:R-:W-:Y:S01]  /*a690*/  IMAD.MOV.U32 R13, RZ, RZ, 0x20 ;  /* 0x00000020ff0d7424 */ /* 0x000fe200078e00ff */
[----:B------:R-:W-:Y:S01]  /*a6a0*/  IADD3 R20, P0, R20, 0x36400, RZ ;  /* 0x0003640014147810 */ /* 0x000fe20007f1e0ff */
[----:B------:R-:W-:Y:S01]  /*a6b0*/  IMAD.X R27, RZ, RZ, R18, P3 ;  /* 0x000000ffff1b7224 */ /* 0x000fe200018e0612 */
[----:B------:R4:W-:Y:S01]  /*a6c0*/  STL.U8 [R1+0x120], RZ ;  /* 0x000120ff01007387 */ /* 0x0009e20000100000 */
[----:B------:R-:W-:Y:S01]  /*a6d0*/  VIADD R191, R56, 0xffffff80 ;  /* 0xffffff8038bf7836 */ /* 0x000fe20000000000 */
[----:B------:R-:W-:Y:S01]  /*a6e0*/  SEL R13, R13, 0xffffffe0, !P1 ;  /* 0xffffffe00d0d7807 */ /* 0x000fe20004800000 */
[----:B------:R-:W-:Y:S01]  /*a6f0*/  IMAD.X R21, RZ, RZ, R21, P0 ;  /* 0x000000ffff157224 */ /* 0x000fe200000e0615 */
[----:B------:R4:W-:Y:S01]  /*a700*/  STL.128 [R1+0x110], R24 ;  /* 0x0001101801007387 */ /* 0x0009e20000100c00 */
[----:B---3--:R-:W-:Y:S02]  /*a710*/  IMAD.MOV.U32 R38, RZ, RZ, R10 ;  /* 0x000000ffff267224 */ /* 0x008fe400078e000a */
[----:B------:R-:W-:Y:S01]  /*a720*/  IMAD.MOV.U32 R39, RZ, RZ, R11 ;  /* 0x000000ffff277224 */ /* 0x000fe200078e000b */
[----:B-1----:R-:W1:Y:S01]  /*a730*/  LDC R6, c[0x0][0x450] ;  /* 0x00011400ff067b82 */ /* 0x002e620000000800 */
[----:B------:R-:W-:Y:S01]  /*a740*/  IMAD.MOV.U32 R7, RZ, RZ, R50 ;  /* 0x000000ffff077224 */ /* 0x000fe200078e0032 */
[----:B------:R4:W-:Y:S04]  /*a750*/  STL.64 [R1+0xa0], R12 ;  /* 0x0000a00c01007387 */ /* 0x0009e80000100a00 */
[----:B------:R4:W-:Y:S01]  /*a760*/  STL.64 [R1+0xa8], R20 ;  /* 0x0000a81401007387 */ /* 0x0009e20000100a00 */
[----:B0-----:R-:W-:Y:S01]  /*a770*/  IMAD.MOV.U32 R35, RZ, RZ, R8 ;  /* 0x000000ffff237224 */ /* 0x001fe200078e0008 */
[----:B------:R-:W1:Y:S01]  /*a780*/  LDC.64 R4, c[0x0][0x448] ;  /* 0x00011200ff047b82 */ /* 0x000e620000000a00 */
[----:B------:R-:W-:Y:S01]  /*a790*/  IMAD.MOV.U32 R37, RZ, RZ, R9 ;  /* 0x000000ffff257224 */ /* 0x000fe200078e0009 */
[----:B------:R4:W-:Y:S04]  /*a7a0*/  STL [R1+0xcc], R191 ;  /* 0x0000ccbf01007387 */ /* 0x0009e80000100800 */
[----:B------:R4:W-:Y:S04]  /*a7b0*/  STL.128 [R1+0xd0], R32 ;  /* 0x0000d02001007387 */ /* 0x0009e80000100c00 */
[----:B------:R4:W-:Y:S04]  /*a7c0*/  STL.128 [R1+0xe0], R36 ;  /* 0x0000e02401007387 */ /* 0x0009e80000100c00 */
[----:B-1----:R4:W-:Y:S01]  /*a7d0*/  STL.128 [R1+0xf0], R4 ;  /* 0x0000f00401007387 */ /* 0x0029e20000100c00 */
[----:B--2---:R-:W-:-:S04]  /*a7e0*/  LEA.HI R0, R43, R43, RZ, 0x1 ;  /* 0x0000002b2b007211 */ /* 0x004fc800078f08ff */
[----:B------:R-:W-:-:S05]  /*a7f0*/  LOP3.LUT R0, R0, 0xfffffffe, RZ, 0xc0, !PT ;  /* 0xfffffffe00007812 */ /* 0x000fca00078ec0ff */
[----:B------:R-:W-:-:S05]  /*a800*/  IMAD.IADD R0, R43, 0x1, -R0 ;  /* 0x000000012b007824 */ /* 0x000fca00078e0a00 */
[----:B------:R-:W-:-:S04]  /*a810*/  SHF.L.U32 R0, R0, 0x1f, RZ ;  /* 0x0000001f00007819 */ /* 0x000fc800000006ff */
[----:B------:R-:W0:Y:S02]  /*a820*/  SYNCS.PHASECHK.TRANS64.TRYWAIT P0, [UR46+0x38800], R0 ;  /* 0x03880000ff0075a7 */ /* 0x000e24000800016e */
[----:B0---4-:R-:W-:Y:S05]  /*a830*/  @!P0 BRA `(.L_x_6318) ;  /* 0x0000021400a48947 */ /* 0x011fea0003800000 */
.L_x_6530:
[----:B------:R-:W-:Y:S05]  /*a840*/  BSYNC B0 ;  /* 0x0000000000007941 */ /* 0x000fea0003800000 */
.L_x_6317:
[----:B------:R-:W2:Y:S04]  /*a850*/  LDL R34, [R1+0x424] ;  /* 0x0004240001227983 */ /* 0x000ea80000100800 */
[----:B------:R-:W3:Y:S04]  /*a860*/  LDL R33, [R1+0x428] ;  /* 0x0004280001217983 */ /* 0x000ee80000100800 */
[----:B------:R-:W4:Y:S04]  /*a870*/  LDL R32, [R1] ;  /* 0x0000000001207983 */ /* 0x000f280000100800 */
[----:B------:R1:W5:Y:S01]  /*a880*/  LDL.64 R20, [R1+0x1c8] ;  /* 0x0001c80001147983 */ /* 0x0003620000100a00 */
[C---:B------:R-:W-:Y:S01]  /*a890*/  IADD3 R26, P0, R2.reuse, 0xc8, RZ ;  /* 0x000000c8021a7810 */ /* 0x040fe20007f1e0ff */
[----:B------:R-:W-:Y:S01]  /*a8a0*/  IMAD.MOV.U32 R24, RZ, RZ, R30 ;  /* 0x000000ffff187224 */ /* 0x000fe200078e001e */
[----:B------:R-:W-:Y:S01]  /*a8b0*/  BSSY B0, `(.L_x_6319) ;  /* 0x0000039000007945 */ /* 0x000fe20003800000 */
[----:B------:R-:W-:Y:S01]  /*a8c0*/  IMAD.MOV.U32 R25, RZ, RZ, R45 ;  /* 0x000000ffff197224 */ /* 0x000fe200078e002d */
[----:B------:R-:W-:Y:S01]  /*a8d0*/  STL.64 [R1+0x128], R196 ;  /* 0x000128c401007387 */ /* 0x000fe20000100a00 */
[----:B------:R-:W-:Y:S01]  /*a8e0*/  IMAD.X R27, RZ, RZ, R18, P0 ;  /* 0x000000ffff1b7224 */ /* 0x000fe200000e0612 */
[----:B0-----:R-:W-:Y:S01]  /*a8f0*/  IADD3 R0, P0, R2, 0x3e0, RZ ;  /* 0x000003e002007810 */ /* 0x001fe20007f1e0ff */
[----:B------:R-:W-:-:S02]  /*a900*/  IMAD.MOV.U32 R12, RZ, RZ, R41 ;  /* 0x000000ffff0c7224 */ /* 0x000fc400078e0029 */
[----:B------:R-:W-:Y:S01]  /*a910*/  IMAD.MOV.U32 R13, RZ, RZ, R54 ;  /* 0x000000ffff0d7224 */ /* 0x000fe200078e0036 */
[----:B------:R0:W-:Y:S01]  /*a920*/  STL.128 [R1+0x130], R24 ;  /* 0x0001301801007387 */ /* 0x0001e20000100c00 */
[--C-:B------:R-:W-:Y:S01]  /*a930*/  IMAD.X R3, RZ, RZ, R18.reuse, P0 ;  /* 0x000000ffff037224 */ /* 0x100fe200000e0612 */
[----:B------:R-:W-:Y:S01]  /*a940*/  IADD3 R4, P0, R2, 0x100, RZ ;  /* 0x0000010002047810 */ /* 0x000fe20007f1e0ff */
[----:B------:R-:W-:Y:S01]  /*a950*/  IMAD.MOV.U32 R43, RZ, RZ, R53 ;  /* 0x000000ffff2b7224 */ /* 0x000fe200078e0035 */
[----:B------:R1:W-:Y:S03]  /*a960*/  STL.128 [R1+0x150], R12 ;  /* 0x0001500c01007387 */ /* 0x0003e60000100c00 */
[----:B------:R-:W-:Y:S02]  /*a970*/  IMAD.X R7, RZ, RZ, R18, P0 ;  /* 0x000000ffff077224 */ /* 0x000fe400000e0612 */
[----:B0-----:R-:W-:-:S02]  /*a980*/  IMAD.MOV.U32 R26, RZ, RZ, R31 ;  /* 0x000000ffff1a7224 */ /* 0x001fc400078e001f */
[----:B------:R-:W-:Y:S02]  /*a990*/  IMAD.MOV.U32 R27, RZ, RZ, R52 ;  /* 0x000000ffff1b7224 */ /* 0x000fe400078e0034 */
[----:B------:R-:W-:Y:S01]  /*a9a0*/  IMAD.MOV.U32 R24, RZ, RZ, R2 ;  /* 0x000000ffff187224 */ /* 0x000fe200078e0002 */
[C---:B-1----:R-:W-:Y:S01]  /*a9b0*/  IADD3 R12, P1, R2.reuse, 0x108, RZ ;  /* 0x00000108020c7810 */ /* 0x042fe20007f3e0ff */
[----:B------:R-:W-:Y:S01]  /*a9c0*/  IMAD.MOV.U32 R25, RZ, RZ, R18 ;  /* 0x000000ffff197224 */ /* 0x000fe200078e0012 */
[----:B------:R-:W-:-:S03]  /*a9d0*/  IADD3 R14, P0, R2, 0x120, RZ ;  /* 0x00000120020e7810 */ /* 0x000fc60007f1e0ff */
[--C-:B------:R-:W-:Y:S01]  /*a9e0*/  IMAD.X R13, RZ, RZ, R18.reuse, P1 ;  /* 0x000000ffff0d7224 */ /* 0x100fe200008e0612 */
[----:B------:R0:W-:Y:S01]  /*a9f0*/  STL.128 [R1+0x140], R24 ;  /* 0x0001401801007387 */ /* 0x0001e20000100c00 */
[----:B------:R-:W-:-:S05]  /*aa00*/  IMAD.X R15, RZ, RZ, R18, P0 ;  /* 0x000000ffff0f7224 */ /* 0x000fca00000e0612 */
[----:B------:R-:W-:Y:S01]  /*aa10*/  STL.64 [R1+0x1c0], R14 ;  /* 0x0001c00e01007387 */ /* 0x000fe20000100a00 */
[----:B0-----:R-:W-:Y:S02]  /*aa20*/  IMAD.MOV.U32 R26, RZ, RZ, R48 ;  /* 0x000000ffff1a7224 */ /* 0x001fe400078e0030 */
[----:B------:R-:W-:Y:S02]  /*aa30*/  IMAD.MOV.U32 R27, RZ, RZ, R57 ;  /* 0x000000ffff1b7224 */ /* 0x000fe400078e0039 */
[----:B------:R-:W-:Y:S02]  /*aa40*/  IMAD.MOV.U32 R24, RZ, RZ, R199 ;  /* 0x000000ffff187224 */ /* 0x000fe400078e00c7 */
        /* <DEDUP_REMOVED lines=23> */
[----:B------:R0:W-:Y:S01]  /*abc0*/  STL.128 [R1+0x1a0], R24 ;  /* 0x0001a01801007387 */ /* 0x0001e20000100c00 */
[----:B--2---:R-:W-:Y:S02]  /*abd0*/  IMAD.MOV.U32 R41, RZ, RZ, R34 ;  /* 0x000000ffff297224 */ /* 0x004fe400078e0022 */
[----:B---3--:R-:W-:Y:S01]  /*abe0*/  IMAD.MOV.U32 R40, RZ, RZ, R33 ;  /* 0x000000ffff287224 */ /* 0x008fe200078e0021 */
[----:B----4-:R-:W-:-:S04]  /*abf0*/  LOP3.LUT R0, R32, 0x1, RZ, 0xfc, !PT ;  /* 0x0000000120007812 */ /* 0x010fc800078efcff */
[----:B------:R0:W-:Y:S01]  /*ac00*/  STL.128 [R1+0x1b0], R40 ;  /* 0x0001b02801007387 */ /* 0x0001e20000100c00 */
[----:B------:R-:W-:-:S13]  /*ac10*/  ISETP.NE.AND P1, PT, R0, 0x3, PT ;  /* 0x000000030000780c */ /* 0x000fda0003f25270 */
[----:B0-----:R-:W-:Y:S05]  /*ac20*/  @!P1 BRA `(.L_x_6320) ;  /* 0x0000000000049947 */ /* 0x001fea0003800000 */
[----:B------:R-:W-:Y:S01]  /*ac30*/  BPT.TRAP 0x1 ;  /* 0x000000040000795c */ /* 0x000fe20000300000 */
.L_x_6320:
[----:B------:R-:W-:Y:S05]  /*ac40*/  BSYNC B0 ;  /* 0x0000000000007941 */ /* 0x000fea0003800000 */
.L_x_6319:
        /* <DEDUP_REMOVED lines=8> */
.L_x_6322:
[----:B------:R-:W-:Y:S05]  /*acd0*/  BSYNC B0 ;  /* 0x0000000000007941 */ /* 0x000fea0003800000 */
.L_x_6321:
[----:B------:R-:W-:Y:S04]  /*ace0*/  BSSY B0, `(.L_x_6323) ;  /* 0x0000004000007945 */ /* 0x000fe80003800000 */
[----:B-1----:R-:W-:Y:S05]  /*acf0*/  @P0 BRA `(.L_x_6324) ;  /* 0x0000000000080947 */ /* 0x002fea0003800000 */
[----:B------:R-:W1:Y:S02]  /*ad00*/  SYNCS.PHASECHK.TRANS64.TRYWAIT P0, [R20+URZ], R21 ;  /* 0x00000015140075a7 */ /* 0x000e64000800017f */
[----:B-1----:R-:W-:Y:S05]  /*ad10*/  @!P0 BRA `(.L_x_6325) ;  /* 0x0000021000848947 */ /* 0x002fea0003800000 */
.L_x_6324:
[----:B------:R-:W-:Y:S05]  /*ad20*/  BSYNC B0 ;  /* 0x0000000000007941 */ /* 0x000fea0003800000 */
.L_x_6323:
        /* <DEDUP_REMOVED lines=58> */
.L_x_6531:
[----:B------:R-:W-:Y:S05]  /*b0d0*/  BSYNC B0 ;  /* 0x0000000000007941 */ /* 0x000fea0003800000 */
.L_x_6326:
[----:B0-----:R-:W2:Y:S04]  /*b0e0*/  LDL R3, [R1+0x28] ;  /* 0x0000280001037983 */ /* 0x001ea80000100800 */
[----:B------:R0:W5:Y:S01]  /*b0f0*/  LDL.64 R12, [R1+0x1c8] ;  /* 0x0001c800010c7983 */ /* 0x0001620000100a00 */
[----:B------:R-:W-:Y:S01]  /*b100*/  BSSY B0, `(.L_x_6328) ;  /* 0x0000005000007945 */ /* 0x000fe20003800000 */
[----:B--2---:R-:W-:-:S04]  /*b110*/  LOP3.LUT R3, R3, 0x1, RZ, 0xfc, !PT ;  /* 0x0000000103037812 */ /* 0x004fc800078efcff */
[----:B------:R-:W-:-:S13]  /*b120*/  ISETP.NE.AND P1, PT, R3, 0x3, PT ;  /* 0x000000030300780c */ /* 0x000fda0003f25270 */
[----:B0-----:R-:W-:Y:S05]  /*b130*/  @!P1 BRA `(.L_x_6329) ;  /* 0x0000000000049947 */ /* 0x001fea0003800000 */
[----:B------:R-:W-:Y:S01]  /*b140*/  BPT.TRAP 0x1 ;  /* 0x000000040000795c */ /* 0x000fe20000300000 */
.L_x_6329:
[----:B------:R-:W-:Y:S05]  /*b150*/  BSYNC B0 ;  /* 0x0000000000007941 */ /* 0x000fea0003800000 */
.L_x_6328:
        /* <DEDUP_REMOVED lines=8> */
.L_x_6331:
[----:B------:R-:W-:Y:S05]  /*b1e0*/  BSYNC B0 ;  /* 0x0000000000007941 */ /* 0x000fea0003800000 */
.L_x_6330:
[----:B------:R-:W-:Y:S04]  /*b1f0*/  BSSY B0, `(.L_x_6332) ;  /* 0x0000004000007945 */ /* 0x000fe80003800000 */
[----:B-1----:R-:W-:Y:S05]  /*b200*/  @P0 BRA `(.L_x_6333) ;  /* 0x0000000000080947 */ /* 0x002fea0003800000 */
[----:B------:R-:W1:Y:S02]  /*b210*/  SYNCS.PHASECHK.TRANS64.TRYWAIT P0, [R12+URZ], R13 ;  /* 0x0000000d0c0075a7 */ /* 0x000e64000800017f */
[----:B-1----:R-:W-:Y:S05]  /*b220*/  @!P0 BRA `(.L_x_6334) ;  /* 0x0000020c006c8947 */ /* 0x002fea0003800000 */
.L_x_6333:
[----:B------:R-:W-:Y:S05]  /*b230*/  BSYNC B0 ;  /* 0x0000000000007941 */ /* 0x000fea0003800000 */
.L_x_6332:
        /* <DEDUP_REMOVED lines=439> */
.L_x_6336:
[----:B------:R-:W-:Y:S05]  /*cdb0*/  BSYNC B0 ;  /* 0x0000000000007941 */ /* 0x000fea0003800000 */
.L_x_6335:
        /* <DEDUP_REMOVED lines=132> */
.L_x_6340:
[----:B------:R-:W-:-:S13]  /*d600*/  ISETP.NE.AND P0, PT, R57, 0x1, PT ;  /* 0x000000013900780c */ /* 0x000fda0003f05270 */
[----:B------:R-:W-:-:S05]  /*d610*/  @P0 IMAD.HI.U32 R14, R7, R58, RZ ;  /* 0x0000003a070e0227 */ /* 0x000fca00078e00ff */
[----:B------:R-:W-:-:S07]  /*d620*/  @P0 SHF.R.U32.HI R7, RZ, R59, R14 ;  /* 0x0000003bff070219 */ /* 0x000fce000001160e */
.L_x_6341:
[----:B------:R-:W-:Y:S05]  /*d630*/  BSYNC B1 ;  /* 0x0000000000017941 */ /* 0x000fea0003800000 */
.L_x_6339:
[----:B------:R-:W-:-:S04]  /*d640*/  IMAD R14, R7, R57, -UR4 ;  /* 0x80000004070e7e24 */ /* 0x000fc8000f8e0239 */
[----:B------:R-:W-:-:S05]  /*d650*/  IMAD R14, R31, -0x2, R14 ;  /* 0xfffffffe1f0e7824 */ /* 0x000fca00078e020e */
[----:B------:R-:W-:Y:S02]  /*d660*/  VIMNMX R3, R3, R14, !PT ;  /* 0x0000000e03037248 */ /* 0x000fe40007fe0100 */
[----:B------:R-:W-:-:S07]  /*d670*/  VIADDMNMX R4, R14, R57, R4, PT ;  /* 0x000000390e047246 */ /* 0x000fce0003800104 */
.L_x_6338:
[----:B------:R-:W-:Y:S05]  /*d680*/  BSYNC B0 ;  /* 0x0000000000007941 */ /* 0x000fea0003800000 */
.L_x_6337:
        /* <DEDUP_REMOVED lines=90> */
.L_x_6345:
[----:B------:R-:W-:-:S13]  /*dc30*/  ISETP.NE.AND P6, PT, R57, 0x1, PT ;  /* 0x000000013900780c */ /* 0x000fda0003fc5270 */
[----:B------:R-:W-:-:S05]  /*dc40*/  @P6 IMAD.HI.U32 R58, R12, R58, RZ ;  /* 0x0000003a0c3a6227 */ /* 0x000fca00078e00ff */
[----:B------:R-:W-:-:S07]  /*dc50*/  @P6 SHF.R.U32.HI R12, RZ, R59, R58 ;  /* 0x0000003bff0c6219 */ /* 0x000fce000001163a */
.L_x_6346:
[----:B------:R-:W-:Y:S05]  /*dc60*/  BSYNC B1 ;  /* 0x0000000000017941 */ /* 0x000fea0003800000 */
.L_x_6344:
[----:B------:R-:W-:-:S04]  /*dc70*/  IMAD R12, R12, R57, -UR4 ;  /* 0x800000040c0c7e24 */ /* 0x000fc8000f8e0239 */
[----:B------:R-:W-:-:S05]  /*dc80*/  IMAD R12, R31, -0x2, R12 ;  /* 0xfffffffe1f0c7824 */ /* 0x000fca00078e020c */
[----:B------:R-:W-:Y:S02]  /*dc90*/  VIADDMNMX R4, R12, R57, R4, PT ;  /* 0x000000390c047246 */ /* 0x000fe40003800104 */
[----:B------:R-:W-:-:S07]  /*dca0*/  VIMNMX R3, R3, R12, !PT ;  /* 0x0000000c03037248 */ /* 0x000fce0007fe0100 */
.L_x_6343:
[----:B------:R-:W-:Y:S05]  /*dcb0*/  BSYNC B0 ;  /* 0x0000000000007941 */ /* 0x000fea0003800000 */
.L_x_6342:
        /* <DEDUP_REMOVED lines=244> */
[----:B------:R-:W4:Y:S04]  /*ec00*/  LDL R66, [R1+0x230] ;  /* 0x0002300001427983 */ /* 0x000f280000100800 */
[----:B------:R-:W0:Y:S01]  /*ec10*/  MUFU.EX2 R99, R99 ;  /* 0x0000006300637308 */ /* 0x000e220000000800 */
[-CC-:B------:R-:W-:Y:S01]  /*ec20*/  FFMA.FTZ R169, R30, R38.reuse, -R3.reuse ;  /* 0x000000261ea97223 */ /* 0x180fe20000010803 */
[----:B------:R-:W4:Y:S06]  /*ec30*/  LDL R68, [R1+0x234] ;  /* 0x0002340001447983 */ /* 0x000f2c0000100800 */
[----:B------:R-:W-:Y:S01]  /*ec40*/  MUFU.EX2 R111, R111 ;  /* 0x0000006f006f7308 */ /* 0x000fe20000000800 */
[----:B------:R-:W-:-:S07]  /*ec50*/  FFMA.FTZ R91, R31, R38, -R3 ;  /* 0x000000261f5b7223 */ /* 0x000fce0000010803 */
[----:B------:R-:W-:Y:S01]  /*ec60*/  MUFU.EX2 R166, R166 ;  /* 0x000000a600a67308 */ /* 0x000fe20000000800 */
        /* <DEDUP_REMOVED lines=13> */
[----:B------:R-:W-:Y:S01]  /*ed40*/  FFMA.FTZ R85, R37, R38, -R3 ;  /* 0x0000002625557223 */ /* 0x000fe20000010803 */
[----:B------:R-:W4:Y:S06]  /*ed50*/  LDL R76, [R1+0x244] ;  /* 0x00024400014c7983 */ /* 0x000f2c0000100800 */
[----:B------:R-:W-:Y:S08]  /*ed60*/  MUFU.EX2 R172, R172 ;  /* 0x000000ac00ac7308 */ /* 0x000ff00000000800 */
[----:B------:R-:W-:Y:S08]  /*ed70*/  MUFU.EX2 R101, R101 ;  /* 0x0000006500657308 */ /* 0x000ff00000000800 */
[----:B------:R-:W-:Y:S08]  /*ed80*/  MUFU.EX2 R174, R174 ;  /* 0x000000ae00ae7308 */ /* 0x000ff00000000800 */
[----:B------:R-:W-:Y:S01]  /*ed90*/  MUFU.EX2 R103, R103 ;  /* 0x0000006700677308 */ /* 0x000fe20000000800 */
[----:B------:R1:W-:Y:S04]  /*eda0*/  STL [R1+0x3f4], R0 ;  /* 0x0003f40001007387 */ /* 0x0003e80000100800 */
[----:B------:R-:W4:Y:S03]  /*edb0*/  LDL R27, [R1+0x2dc] ;  /* 0x0002dc00011b7983 */ /* 0x000f260000100800 */
[----:B------:R-:W1:Y:S08]  /*edc0*/  MUFU.EX2 R163, R163 ;  /* 0x000000a300a37308 */ /* 0x000e700000000800 */
[----:B------:R-:W2:Y:S01]  /*edd0*/  MUFU.EX2 R97, R97 ;  /* 0x0000006100617308 */ /* 0x000ea20000000800 */
[----:B0-----:R-:W-:-:S07]  /*ede0*/  FADD.FTZ R4, R161, R99 ;  /* 0x00000063a1047221 */ /* 0x001fce0000010000 */
[----:B------:R-:W0:Y:S01]  /*edf0*/  MUFU.EX2 R165, R165 ;  /* 0x000000a500a57308 */ /* 0x000e220000000800 */
[----:B------:R-:W-:Y:S01]  /*ee00*/  FADD.FTZ R12, R162, R7 ;  /* 0x00000007a20c7221 */ /* 0x000fe20000010000 */
[----:B-1----:R-:W-:Y:S01]  /*ee10*/  FADD.FTZ R4, R163, R4 ;  /* 0x00000004a3047221 */ /* 0x002fe20000010000 */
[----:B------:R-:W4:Y:S04]  /*ee20*/  LDL R26, [R1+0x1e0] ;  /* 0x0001e000011a7983 */ /* 0x000f280000100800 */
[----:B------:R-:W4:Y:S01]  /*ee30*/  LDL R28, [R1+0x1e4] ;  /* 0x0001e400011c7983 */ /* 0x000f220000100800 */
[----:B------:R-:W1:Y:S01]  /*ee40*/  MUFU.EX2 R95, R95 ;  /* 0x0000005f005f7308 */ /* 0x000e620000000800 */
[----:B------:R-:W-:Y:S01]  /*ee50*/  FADD.FTZ R7, R113, R12 ;  /* 0x0000000c71077221 */ /* 0x000fe20000010000 */
[----:B--2---:R-:W-:Y:S01]  /*ee60*/  FADD.FTZ R4, R97, R4 ;  /* 0x0000000461047221 */ /* 0x004fe20000010000 */
[----:B------:R-:W2:Y:S04]  /*ee70*/  LDL R30, [R1+0x1e8] ;  /* 0x0001e800011e7983 */ /* 0x000ea80000100800 */
[----:B------:R-:W2:Y:S01]  /*ee80*/  LDL R29, [R1+0x2e0] ;  /* 0x0002e000011d7983 */ /* 0x000ea20000100800 */
[----:B------:R-:W1:Y:S01]  /*ee90*/  MUFU.EX2 R167, R167 ;  /* 0x000000a700a77308 */ /* 0x000e620000000800 */
[----:B------:R-:W-:Y:S01]  /*eea0*/  FADD.FTZ R12, R164, R7 ;  /* 0x00000007a40c7221 */ /* 0x000fe20000010000 */
[----:B0-----:R-:W-:Y:S01]  /*eeb0*/  FADD.FTZ R4, R165, R4 ;  /* 0x00000004a5047221 */ /* 0x001fe20000010000 */
[----:B------:R-:W2:Y:S05]  /*eec0*/  LDL R32, [R1+0x1ec] ;  /* 0x0001ec0001207983 */ /* 0x000eaa0000100800 */
[----:B------:R-:W0:Y:S01]  /*eed0*/  MUFU.EX2 R93, R93 ;  /* 0x0000005d005d7308 */ /* 0x000e220000000800 */
[----:B------:R-:W-:Y:S01]  /*eee0*/  FADD.FTZ R7, R111, R12 ;  /* 0x0000000c6f077221 */ /* 0x000fe20000010000 */
[----:B-1----:R-:W-:Y:S01]  /*eef0*/  FADD.FTZ R4, R95, R4 ;  /* 0x000000045f047221 */ /* 0x002fe20000010000 */
[----:B------:R-:W2:Y:S04]  /*ef00*/  LDL R34, [R1+0x1f0] ;  /* 0x0001f00001227983 */ /* 0x000ea80000100800 */
[----:B------:R-:W2:Y:S01]  /*ef10*/  LDL R31, [R1+0x2e4] ;  /* 0x0002e400011f7983 */ /* 0x000ea20000100800 */
        /* <DEDUP_REMOVED lines=22> */
[----:B-1----:R-:W-:-:S06]  /*f080*/  FADD.FTZ R4, R89, R4 ;  /* 0x0000000459047221 */ /* 0x002fcc0000010000 */
[----:B------:R-:W1:Y:S01]  /*f090*/  MUFU.EX2 R175, R175 ;  /* 0x000000af00af7308 */ /* 0x000e620000000800 */
[----:B------:R-:W-:Y:S01]  /*f0a0*/  FADD.FTZ R12, R172, R3 ;  /* 0x00000003ac0c7221 */ /* 0x000fe20000010000 */
[----:B------:R-:W-:-:S06]  /*f0b0*/  FADD.FTZ R4, R173, R4 ;  /* 0x00000004ad047221 */ /* 0x000fcc0000010000 */
[----:B------:R-:W1:Y:S01]  /*f0c0*/  MUFU.EX2 R85, R85 ;  /* 0x0000005500557308 */ /* 0x000e620000000800 */
[----:B------:R-:W-:Y:S01]  /*f0d0*/  FADD.FTZ R3, R101, R12 ;  /* 0x0000000c65037221 */ /* 0x000fe20000010000 */
[----:B0-----:R-:W-:Y:S01]  /*f0e0*/  FADD.FTZ R4, R87, R4 ;  /* 0x0000000457047221 */ /* 0x001fe20000010000 */
[----:B------:R-:W2:Y:S02]  /*f0f0*/  LDL.64 R12, [R1+0x88] ;  /* 0x00008800010c7983 */ /* 0x000ea40000100a00 */
[----:B------:R-:W-:Y:S02]  /*f100*/  FADD.FTZ R36, R174, R3 ;  /* 0x00000003ae247221 */ /* 0x000fe40000010000 */
        /* <DEDUP_REMOVED lines=85> */
[----:B------:R-:W-:-:S05]  /*f660*/  MOV R24, R24 ;  /* 0x0000001800187202 */ /* 0x000fca0000000f00 */
[--C-:B------:R-:W-:Y:S02]  /*f670*/  IMAD R25, R15, 0x2, R24.reuse ;  /* 0x000000020f197824 */ /* 0x100fe400078e0218 */
[C---:B------:R-:W-:Y:S01]  /*f680*/  IMAD R15, R14.reuse, 0x2, R24 ;  /* 0x000000020e0f7824 */ /* 0x040fe200078e0218 */
[----:B------:R-:W-:Y:S01]  /*f690*/  STSM.16.M88.4 [R24], R160 ;  /* 0x000000a018007844 */ /* 0x000fe20000000200 */
[----:B------:R-:W-:Y:S02]  /*f6a0*/  IMAD R83, R14, 0x2, R25 ;  /* 0x000000020e537824 */ /* 0x000fe400078e0219 */
[----:B------:R-:W-:Y:S01]  /*f6b0*/  IMAD R14, R81, 0x1000, R12 ;  /* 0x00001000510e7824 */ /* 0x000fe200078e020c */
[----:B------:R0:W-:Y:S04]  /*f6c0*/  STSM.16.M88.4 [R15], R164 ;  /* 0x000000a40f007844 */ /* 0x0001e80000000200 */
[----:B------:R-:W-:Y:S01]  /*f6d0*/  R2UR UR6, R14 ;  /* 0x000000000e0672ca */ /* 0x000fe200000e0000 */
[----:B------:R-:W-:Y:S01]  /*f6e0*/  STSM.16.M88.4 [R25], R168 ;  /* 0x000000a819007844 */ /* 0x000fe20000000200 */
[----:B0-----:R-:W-:-:S05]  /*f6f0*/  IMAD.MOV.U32 R15, RZ, RZ, R13 ;  /* 0x000000ffff0f7224 */ /* 0x001fca00078e000d */
[----:B------:R-:W-:Y:S01]  /*f700*/  R2UR UR7, R15 ;  /* 0x000000000f0772ca */ /* 0x000fe200000e0000 */
        /* <DEDUP_REMOVED lines=36> */
[----:B------:R-:W-:Y:S01]  /*f950*/  VIADD R12, R14, 0x80 ;  /* 0x000000800e0c7836 */ /* 0x000fe20000000000 */
[----:B------:R-:W-:-:S04]  /*f960*/  R2UR UR7, R13 ;  /* 0x000000000d0772ca */ /* 0x000fc800000e0000 */
        /* <DEDUP_REMOVED lines=74> */
[----:B------:R-:W-:Y:S01]  /*fe10*/  VIADD R12, R14, 0x100 ;  /* 0x000001000e0c7836 */ /* 0x000fe20000000000 */
[----:B------:R-:W-:-:S04]  /*fe20*/  R2UR UR7, R13 ;  /* 0x000000000d0772ca */ /* 0x000fc800000e0000 */
        /* <DEDUP_REMOVED lines=378> */
.L_x_6348:
[----:B------:R-:W-:Y:S05]  /*115d0*/  BSYNC B0 ;  /* 0x0000000000007941 */ /* 0x000fea0003800000 */
.L_x_6347:
        /* <DEDUP_REMOVED lines=31> */
.L_x_6351:
[----:B------:R-:W-:-:S13]  /*117d0*/  ISETP.NE.AND P0, PT, R9, 0x1, PT ;  /* 0x000000010900780c */ /* 0x000fda0003f05270 */
[----:B------:R-:W-:-:S05]  /*117e0*/  @P0 IMAD.HI.U32 R10, R5, R10, RZ ;  /* 0x0000000a050a0227 */ /* 0x000fca00078e00ff */
[----:B------:R-:W-:-:S07]  /*117f0*/  @P0 SHF.R.U32.HI R5, RZ, R11, R10 ;  /* 0x0000000bff050219 */ /* 0x000fce000001160a */
.L_x_6352:
[----:B------:R-:W-:Y:S05]  /*11800*/  BSYNC B0 ;  /* 0x0000000000007941 */ /* 0x000fea0003800000 */
.L_x_6350:
[----:B------:R-:W-:-:S05]  /*11810*/  IMAD R5, R5, R9, R9 ;  /* 0x0000000905057224 */ /* 0x000fca00078e0209 */
[----:B------:R-:W-:-:S07]  /*11820*/  VIMNMX R8, R8, R5, PT ;  /* 0x0000000508087248 */ /* 0x000fce0003fe0100 */
.L_x_6349:
        /* <DEDUP_REMOVED lines=8> */
.L_x_6356:
[C---:B------:R-:W-:Y:S01]  /*118b0*/  IADD3 R12, P0, R2.reuse, 0x50, RZ ;  /* 0x00000050020c7810 */ /* 0x040fe20007f1e0ff */
[C---:B------:R-:W-:Y:S01]  /*118c0*/  VIADD R7, R2.reuse, 0x128 ;  /* 0x0000012802077836 */ /* 0x040fe20000000000 */
[----:B------:R-:W-:Y:S02]  /*118d0*/  IADD3 R28, P1, R2, 0xcc, RZ ;  /* 0x000000cc021c7810 */ /* 0x000fe40007f3e0ff */
[----:B------:R-:W-:Y:S01]  /*118e0*/  MOV R3, 0x11920 ;  /* 0x0001192000037802 */ /* 0x000fe20000000f00 */
[--C-:B------:R-:W-:Y:S02]  /*118f0*/  IMAD.X R13, RZ, RZ, R18.reuse, P0 ;  /* 0x000000ffff0d7224 */ /* 0x100fe400000e0612 */
[----:B------:R-:W-:-:S08]  /*11900*/  IMAD.X R29, RZ, RZ, R18, P1 ;  /* 0x000000ffff1d7224 */ /* 0x000fd000008e0612 */
[----:B------:R-:W-:Y:S05]  /*11910*/  CALL.REL.NOINC `($_ZN7cutlass13device_kernelIN5flash11enable_sm90INS1_16FlashAttnFwdSm90INS1_25CollectiveMainloopFwdSm90ILi2EN4cute5tupleIJNS5_1CILi1EEES8_S8_EEENS6_IJNS7_ILi64EEESA_SA_EEELi512ENS_6half_tEfNS_4arch4Sm90ELb0ELb1ELb1ELb1ELb1ELb0ELb1ELb0ELb0ELb1ELb0ELb0EEENS1_21CollectiveEpilogueFwdINS6_IJSA_NS7_ILi512EEESA_EEES9_SC_SE_Li256ELb1ELb1ELb0ELb0EEENS1_36VarlenDynamicPersistentTileSchedulerILi64ELi64ELi256ELi128ELb0ELb1ELb1ELb1ELb0ELb1EEEEEEEEEvNT_6ParamsE$_ZZN5flash25CollectiveMainloopFwdSm90ILi2EN4cute5tupleIJNS1_1CILi1EEES4_S4_EEENS2_IJNS3_ILi64EEES6_S6_EEELi512EN7cutlass6half_tEfNS8_4arch4Sm90ELb0ELb1ELb1ELb1ELb1ELb0ELb1ELb0ELb0ELb1ELb0ELb0EE3mmaINS_16FlashAttnFwdSm90ISC_NS_21CollectiveEpilogueFwdINS2_IJS6_NS3_ILi512EEES6_EEES5_S9_SB_Li256ELb1ELb1ELb0ELb0EEENS_36VarlenDynamicPersistentTileSchedulerILi64ELi64ELi256ELi128ELb0ELb1ELb1ELb1ELb0ELb1EEEE13SharedStorageENS1_6TensorINS1_11ArrayEngineIfLm128EEENS1_6LayoutINS2_IJNS2_IJNS3_ILi2EEESR_NS3_ILi32EEEEEES4_S4_EEENS2_IJNS2_IJS4_SR_NS3_ILi4EEEEEENS3_ILi0EEESX_EEEEEEENS_7SoftmaxILi2ELi0EEEEEbRKNSC_6ParamsENS8_13PipelineAsyncILi2EEES17_RNS8_13PipelineStateILj2EEERT0_RT1_iRiRKNS_16SeqlenInfoQKNewKILb1ELb0EEENS2_IJiiiiEEERT_ENKUliT_T0_T1_E_clIZSD_ISM_S10_S12_EbS15_S17_S17_S1A_S1C_S1E_iS1F_S1J_S1K_S1M_EUlRS1N_iE1_NS3_ILb0EEENS3_ILb1EEEEEDaiS1N_S1O_S1P_) ;  /* 0x000001e000087944 */ /* 0x000fea0003c00000 */
[C---:B------:R-:W-:Y:S01]  /*11920*/  ISETP.GT.AND P0, PT, R0.reuse, R6, PT ;  /* 0x000000060000720c */ /* 0x040fe20003f04270 */
[----:B------:R-:W-:-:S12]  /*11930*/  VIADD R0, R0, 0xffffffff ;  /* 0xffffffff00007836 */ /* 0x000fd80000000000 */
[----:B------:R-:W-:Y:S05]  /*11940*/  @P0 BRA `(.L_x_6356) ;  /* 0xfffffffc00d80947 */ /* 0x000fea000383ffff */
[----:B------:R-:W-:Y:S05]  /*11950*/  BSYNC B0 ;  /* 0x0000000000007941 */ /* 0x000fea0003800000 */
.L_x_6355:
[----:B------:R-:W2:Y:S02]  /*11960*/  LDL R4, [R1+0x50] ;  /* 0x0000500001047983 */ /* 0x000ea40000100800 */
[----:B--2---:R-:W-:-:S07]  /*11970*/  IMAD.SHL.U32 R4, R4, 0x40, RZ ;  /* 0x0000004004047824 */ /* 0x004fce00078e00ff */
.L_x_6354:
[----:B------:R-:W-:Y:S05]  /*11980*/  BSYNC B1 ;  /* 0x0000000000017941 */ /* 0x000fea0003800000 */
.L_x_6353:
        /* <DEDUP_REMOVED lines=26> */
.L_x_6359:
[----:B------:R-:W-:Y:S02]  /*11b30*/  ULDC UR4, c[0x0][0xadc] ;  /* 0x0002b70000047ab9 */ /* 0x000fe40000000800 */
[----:B------:R-:W-:-:S05]  /*11b40*/  IMAD.U32 R7, RZ, RZ, UR4 ;  /* 0x00000004ff077e24 */ /* 0x000fca000f8e00ff */
[----:B------:R-:W-:-:S13]  /*11b50*/  ISETP.NE.AND P0, PT, R7, 0x1, PT ;  /* 0x000000010700780c */ /* 0x000fda0003f05270 */
[----:B------:R-:W0:Y:S02]  /*11b60*/  @P0 LDC.64 R8, c[0x0][0xae0] ;  /* 0x0002b800ff080b82 */ /* 0x000e240000000a00 */
[----:B0-----:R-:W-:-:S05]  /*11b70*/  @P0 IMAD.HI.U32 R6, R4, R8, RZ ;  /* 0x0000000804060227 */ /* 0x001fca00078e00ff */
[----:B------:R-:W-:-:S07]  /*11b80*/  @P0 SHF.R.U32.HI R4, RZ, R9, R6 ;  /* 0x00000009ff040219 */ /* 0x000fce0000011606 */
.L_x_6360:
[----:B------:R-:W-:Y:S05]  /*11b90*/  BSYNC B0 ;  /* 0x0000000000007941 */ /* 0x000fea0003800000 */
.L_x_6358:
[----:B------:R-:W-:-:S05]  /*11ba0*/  IMAD R4, R4, R7, RZ ;  /* 0x0000000704047224 */ /* 0x000fca00078e02ff */
[----:B------:R-:W-:-:S07]  /*11bb0*/  VIMNMX R3, R3, R4, !PT ;  /* 0x0000000403037248 */ /* 0x000fce0007fe0100 */
.L_x_6357:
[----:B------:R-:W-:-:S05]  /*11bc0*/  VIADD R3, R3, 0x3f ;  /* 0x0000003f03037836 */ /* 0x000fca0000000000 */
[----:B------:R-:W-:-:S04]  /*11bd0*/  SHF.R.S32.HI R4, RZ, 0x1f, R3 ;  /* 0x0000001fff047819 */ /* 0x000fc80000011403 */
[----:B------:R-:W-:-:S04]  /*11be0*/  LEA.HI R4, R4, R3, RZ, 0x6 ;  /* 0x0000000304047211 */ /* 0x000fc800078f30ff */
[----:B------:R-:W-:-:S04]  /*11bf0*/  SHF.R.S32.HI R4, RZ, 0x6, R4 ;  /* 0x00000006ff047819 */ /* 0x000fc80000011404 */
[----:B------:R-:W-:-:S04]  /*11c00*/  VIMNMX R177, R4, UR43, !PT ;  /* 0x0000002b04b17c48 */ /* 0x000fc8000ffe0100 */
[----:B------:R-:W-:-:S13]  /*11c10*/  ISETP.GE.AND P0, PT, R0, R177, PT ;  /* 0x000000b10000720c */ /* 0x000fda0003f06270 */
[----:B------:R-:W-:Y:S05]  /*11c20*/  @!P0 BRA `(.L_x_6361) ;  /* 0x0000007000588947 */ /* 0x000fea0003800000 */
.L_x_6384:
        /* <DEDUP_REMOVED lines=20> */
.L_x_6363:
[----:B------:R-:W-:Y:S05]  /*11d70*/  BSYNC B0 ;  /* 0x0000000000007941 */ /* 0x000fea0003800000 */
.L_x_6362:
        /* <DEDUP_REMOVED lines=9> */
.L_x_6365:
[----:B------:R-:W-:Y:S05]  /*11e10*/  BSYNC B0 ;  /* 0x0000000000007941 */ /* 0x000fea0003800000 */
.L_x_6364:
[----:B------:R-:W-:Y:S04]  /*11e20*/  BSSY B0, `(.L_x_6366) ;  /* 0x0000006000007945 */ /* 0x000fe80003800000 */
[----:B-1----:R-:W-:Y:S05]  /*11e30*/  @P0 BRA `(.L_x_6367) ;  /* 0x0000000000100947 */ /* 0x002fea0003800000 */
[----:B-----5:R-:W-:Y:S01]  /*11e40*/  IMAD R8, R8, 0x8, R3 ;  /* 0x0000000808087824 */ /* 0x020fe200078e0203 */
[----:B------:R-:W-:-:S04]  /*11e50*/  SHF.L.U32 R9, R9, 0x1f, RZ ;  /* 0x0000001f09097819 */ /* 0x000fc800000006ff */
[----:B------:R-:W1:Y:S02]  /*11e60*/  SYNCS.PHASECHK.TRANS64.TRYWAIT P0, [R8+URZ], R9 ;  /* 0x00000009080075a7 */ /* 0x000e64000800017f */
[----:B-1----:R-:W-:Y:S05]  /*11e70*/  @!P0 BRA `(.L_x_6368) ;  /* 0x000001a0006c8947 */ /* 0x002fea0003800000 */
.L_x_6367:
[----:B------:R-:W-:Y:S05]  /*11e80*/  BSYNC B0 ;  /* 0x0000000000007941 */ /* 0x000fea0003800000 */
.L_x_6366:
        /* <DEDUP_REMOVED lines=57> */
.L_x_6370:
[----:B------:R-:W-:Y:S05]  /*12220*/  BSYNC B0 ;  /* 0x0000000000007941 */ /* 0x000fea0003800000 */
.L_x_6369:
        /* <DEDUP_REMOVED lines=8> */
.L_x_6372:
[----:B------:R-:W-:Y:S05]  /*122b0*/  BSYNC B0 ;  /* 0x0000000000007941 */ /* 0x000fea0003800000 */
.L_x_6371:
[----:B------:R-:W-:Y:S04]  /*122c0*/  BSSY B0, `(.L_x_6373) ;  /* 0x0000004000007945 */ /* 0x000fe80003800000 */
[----:B-1----:R-:W-:Y:S05]  /*122d0*/  @P0 BRA `(.L_x_6374) ;  /* 0x0000000000080947 */ /* 0x002fea0003800000 */
[----:B------:R-:W1:Y:S02]  /*122e0*/  SYNCS.PHASECHK.TRANS64.TRYWAIT P0, [R14+URZ], R15 ;  /* 0x0000000f0e0075a7 */ /* 0x000e64000800017f */
[----:B-1----:R-:W-:Y:S05]  /*122f0*/  @!P0 BRA `(.L_x_6375) ;  /* 0x0000019c00608947 */ /* 0x002fea0003800000 */
.L_x_6374:
[----:B------:R-:W-:Y:S05]  /*12300*/  BSYNC B0 ;  /* 0x0000000000007941 */ /* 0x000fea0003800000 */
.L_x_6373:
        /* <DEDUP_REMOVED lines=204> */
[----:B------:R-:W4:Y:S07]  /*12fd0*/  LDL.64 R56, [R1+0x90] ;  /* 0x0000900001387983 */ /* 0x000f2e0000100a00 */
[----:B------:R-:W-:Y:S01]  /*12fe0*/  HGMMA.64x64x16.F32 R24, gdesc[UR4], R24, UP0, gsb0 ;  /* 0x00e00000041879f0 */ /* 0x000fe2000b800818 */
        /* <DEDUP_REMOVED lines=233> */
.L_x_6377:
[----:B------:R-:W-:Y:S05]  /*13e80*/  BSYNC B0 ;  /* 0x0000000000007941 */ /* 0x000fea0003800000 */
.L_x_6376:
        /* <DEDUP_REMOVED lines=142> */
.L_x_6379:
[----:B------:R-:W-:Y:S05]  /*14770*/  BSYNC B0 ;  /* 0x0000000000007941 */ /* 0x000fea0003800000 */
.L_x_6378:
        /* <DEDUP_REMOVED lines=9> */
.L_x_6381:
[----:B------:R-:W-:Y:S05]  /*14810*/  BSYNC B0 ;  /* 0x0000000000007941 */ /* 0x000fea0003800000 */
.L_x_6380:
        /* <DEDUP_REMOVED lines=675> */
[----:B------:R0:W-:Y:S04]  /*17250*/  STSM.16.M88.4 [R4], R160 ;  /* 0x000000a004007844 */ /* 0x0001e80000000200 */
        /* <DEDUP_REMOVED lines=10> */
[----:B-1----:R-:W-:Y:S01]  /*17300*/  IMAD.MOV.U32 R5, RZ, RZ, R7 ;  /* 0x000000ffff057224 */ /* 0x002fe200078e0007 */
        /* <DEDUP_REMOVED lines=414> */
.L_x_6383:
[----:B------:R-:W-:Y:S05]  /*18cf0*/  BSYNC B0 ;  /* 0x0000000000007941 */ /* 0x000fea0003800000 */
.L_x_6382:
        /* <DEDUP_REMOVED lines=9> */
.L_x_6361:
[----:B------:R-:W-:-:S04]  /*18d90*/  UISETP.LT.AND UP0, UPT, URZ, UR42, UPT ;  /* 0x0000002a3f00728c */ /* 0x000fc8000bf01270 */
[----:B------:R-:W-:-:S06]  /*18da0*/  USEL UR4, URZ, UR42, !UP0 ;  /* 0x0000002a3f047287 */ /* 0x000fcc000c000000 */
[----:B------:R-:W-:-:S13]  /*18db0*/  ISETP.GE.AND P0, PT, R0, UR4, PT ;  /* 0x0000000400007c0c */ /* 0x000fda000bf06270 */
[----:B------:R-:W-:Y:S05]  /*18dc0*/  @!P0 BRA `(.L_x_6385) ;  /* 0x0000007c00fc8947 */ /* 0x000fea0003800000 */
.L_x_6418:
        /* <DEDUP_REMOVED lines=20> */
.L_x_6387:
[----:B------:R-:W-:Y:S05]  /*18f10*/  BSYNC B0 ;  /* 0x0000000000007941 */ /* 0x000fea0003800000 */
.L_x_6386:
        /* <DEDUP_REMOVED lines=9> */
.L_x_6389:
[----:B------:R-:W-:Y:S05]  /*18fb0*/  BSYNC B0 ;  /* 0x0000000000007941 */ /* 0x000fea0003800000 */
.L_x_6388:
[----:B------:R-:W-:Y:S04]  /*18fc0*/  BSSY B0, `(.L_x_6390) ;  /* 0x0000006000007945 */ /* 0x000fe80003800000 */
[----:B-1----:R-:W-:Y:S05]  /*18fd0*/  @P0 BRA `(.L_x_6391) ;  /* 0x0000000000100947 */ /* 0x002fea0003800000 */
[----:B-----5:R-:W-:Y:S01]  /*18fe0*/  IMAD R8, R8, 0x8, R3 ;  /* 0x0000000808087824 */ /* 0x020fe200078e0203 */
[----:B------:R-:W-:-:S04]  /*18ff0*/  SHF.L.U32 R9, R9, 0x1f, RZ ;  /* 0x0000001f09097819 */ /* 0x000fc800000006ff */
[----:B------:R-:W1:Y:S02]  /*19000*/  SYNCS.PHASECHK.TRANS64.TRYWAIT P0, [R8+URZ], R9 ;  /* 0x00000009080075a7 */ /* 0x000e64000800017f */
[----:B-1----:R-:W-:Y:S05]  /*19010*/  @!P0 BRA `(.L_x_6392) ;  /* 0x00000130002c8947 */ /* 0x002fea0003800000 */
.L_x_6391:
[----:B------:R-:W-:Y:S05]  /*19020*/  BSYNC B0 ;  /* 0x0000000000007941 */ /* 0x000fea0003800000 */
.L_x_6390:
        /* <DEDUP_REMOVED lines=57> */
.L_x_6394:
[----:B------:R-:W-:Y:S05]  /*193c0*/  BSYNC B0 ;  /* 0x0000000000007941 */ /* 0x000fea0003800000 */
.L_x_6393:
        /* <DEDUP_REMOVED lines=8> */
.L_x_6396:
[----:B------:R-:W-:Y:S05]  /*19450*/  BSYNC B0 ;  /* 0x0000000000007941 */ /* 0x000fea0003800000 */
.L_x_6395:
[----:B------:R-:W-:Y:S04]  /*19460*/  BSSY B0, `(.L_x_6397) ;  /* 0x0000004000007945 */ /* 0x000fe80003800000 */
[----:B-1----:R-:W-:Y:S05]  /*19470*/  @P0 BRA `(.L_x_6398) ;  /* 0x0000000000080947 */ /* 0x002fea0003800000 */
[----:B------:R-:W1:Y:S02]  /*19480*/  SYNCS.PHASECHK.TRANS64.TRYWAIT P0, [R14+URZ], R15 ;  /* 0x0000000f0e0075a7 */ /* 0x000e64000800017f */
[----:B-1----:R-:W-:Y:S05]  /*19490*/  @!P0 BRA `(.L_x_6399) ;  /* 0x0000012c00208947 */ /* 0x002fea0003800000 */
.L_x_6398:
[----:B------:R-:W-:Y:S05]  /*194a0*/  BSYNC B0 ;  /* 0x0000000000007941 */ /* 0x000fea0003800000 */
.L_x_6397:
        /* <DEDUP_REMOVED lines=439> */
.L_x_6401:
[----:B------:R-:W-:Y:S05]  /*1b020*/  BSYNC B0 ;  /* 0x0000000000007941 */ /* 0x000fea0003800000 */
.L_x_6400:
        /* <DEDUP_REMOVED lines=128> */
.L_x_6405:
[----:B------:R-:W-:-:S13]  /*1b830*/  ISETP.NE.AND P0, PT, R9, 0x1, PT ;  /* 0x000000010900780c */ /* 0x000fda0003f05270 */
[----:B------:R-:W-:-:S05]  /*1b840*/  @P0 IMAD.HI.U32 R12, R8, R10, RZ ;  /* 0x0000000a080c0227 */ /* 0x000fca00078e00ff */
[----:B------:R-:W-:-:S07]  /*1b850*/  @P0 SHF.R.U32.HI R8, RZ, R11, R12 ;  /* 0x0000000bff080219 */ /* 0x000fce000001160c */
.L_x_6406:
[----:B------:R-:W-:Y:S05]  /*1b860*/  BSYNC B1 ;  /* 0x0000000000017941 */ /* 0x000fea0003800000 */
.L_x_6404:
[----:B------:R-:W-:-:S04]  /*1b870*/  IMAD R13, R8, R9, -R31 ;  /* 0x00000009080d7224 */ /* 0x000fc800078e0a1f */
[----:B------:R-:W-:-:S05]  /*1b880*/  IMAD R8, R30, -0x2, R13 ;  /* 0xfffffffe1e087824 */ /* 0x000fca00078e020d */
[----:B------:R-:W-:Y:S02]  /*1b890*/  VIMNMX R7, R7, R8, !PT ;  /* 0x0000000807077248 */ /* 0x000fe40007fe0100 */
[----:B------:R-:W-:-:S07]  /*1b8a0*/  VIADDMNMX R6, R8, R9, R6, PT ;  /* 0x0000000908067246 */ /* 0x000fce0003800106 */
.L_x_6403:
[----:B------:R-:W-:Y:S05]  /*1b8b0*/  BSYNC B0 ;  /* 0x0000000000007941 */ /* 0x000fea0003800000 */
.L_x_6402:
        /* <DEDUP_REMOVED lines=15> */
[----:B------:R-:W-:Y:S02]  /*1b9b0*/  ISETP.GT.AND P3, PT, R7, 0x9, !P5 ;  /* 0x000000090700780c */ /* 0x000fe40006f64270 */
        /* <DEDUP_REMOVED lines=74> */
.L_x_6410:
[----:B------:R-:W-:-:S13]  /*1be60*/  ISETP.NE.AND P6, PT, R9, 0x1, PT ;  /* 0x000000010900780c */ /* 0x000fda0003fc5270 */
[----:B------:R-:W-:-:S05]  /*1be70*/  @P6 IMAD.HI.U32 R10, R4, R10, RZ ;  /* 0x0000000a040a6227 */ /* 0x000fca00078e00ff */
[----:B------:R-:W-:-:S07]  /*1be80*/  @P6 SHF.R.U32.HI R4, RZ, R11, R10 ;  /* 0x0000000bff046219 */ /* 0x000fce000001160a */
.L_x_6411:
[----:B------:R-:W-:Y:S05]  /*1be90*/  BSYNC B1 ;  /* 0x0000000000017941 */ /* 0x000fea0003800000 */
.L_x_6409:
[----:B------:R-:W-:-:S04]  /*1bea0*/  IMAD R5, R4, R9, -R31 ;  /* 0x0000000904057224 */ /* 0x000fc800078e0a1f */
[----:B------:R-:W-:-:S05]  /*1beb0*/  IMAD R30, R30, -0x2, R5 ;  /* 0xfffffffe1e1e7824 */ /* 0x000fca00078e0205 */
[----:B------:R-:W-:Y:S02]  /*1bec0*/  VIADDMNMX R6, R30, R9, R6, PT ;  /* 0x000000091e067246 */ /* 0x000fe40003800106 */
[----:B------:R-:W-:-:S07]  /*1bed0*/  VIMNMX R7, R7, R30, !PT ;  /* 0x0000001e07077248 */ /* 0x000fce0007fe0100 */
.L_x_6408:
[----:B------:R-:W-:Y:S05]  /*1bee0*/  BSYNC B0 ;  /* 0x0000000000007941 */ /* 0x000fea0003800000 */
.L_x_6407:
[C---:B------:R-:W-:Y:S01]  /*1bef0*/  ISETP.GT.AND P0, PT, R7.reuse, 0x1, !P0 ;  /* 0x000000010700780c */ /* 0x040fe20004704270 */
[----:B------:R-:W2:Y:S01]  /*1bf00*/  LDL.64 R10, [R1+0x400] ;  /* 0x00040000010a7983 */ /* 0x000ea20000100a00 */
[----:B------:R-:W-:Y:S02]  /*1bf10*/  ISETP.GT.AND P1, PT, R7, 0x8, !P1 ;  /* 0x000000080700780c */ /* 0x000fe40004f24270 */
[C---:B------:R-:W-:Y:S02]  /*1bf20*/  ISETP.LT.OR P0, PT, R6.reuse, 0x2, P0 ;  /* 0x000000020600780c */ /* 0x040fe40000701670 */
[----:B------:R-:W-:Y:S02]  /*1bf30*/  ISETP.LT.OR P1, PT, R6, 0x9, P1 ;  /* 0x000000090600780c */ /* 0x000fe40000f21670 */
[----:B------:R-:W-:Y:S02]  /*1bf40*/  FSEL R20, R27, -INF , !P0 ;  /* 0xff8000001b147808 */ /* 0x000fe40004000000 */
[----:B------:R-:W3:Y:S01]  /*1bf50*/  LDL.64 R26, [R1+0x3f0] ;  /* 0x0003f000011a7983 */ /* 0x000ee20000100a00 */
[----:B------:R-:W-:-:S02]  /*1bf60*/  ISETP.NE.AND P0, PT, R12, RZ, PT ;  /* 0x000000ff0c00720c */ /* 0x000fc40003f05270 */
[----:B------:R-:W-:Y:S02]  /*1bf70*/  FSEL R212, R212, -INF , !P1 ;  /* 0xff800000d4d47808 */ /* 0x000fe40004800000 */
[----:B------:R-:W-:Y:S02]  /*1bf80*/  ISETP.GT.AND P0, PT, R7, 0x9, !P0 ;  /* 0x000000090700780c */ /* 0x000fe40004704270 */
[----:B------:R-:W-:Y:S02]  /*1bf90*/  ISETP.NE.AND P1, PT, R13, RZ, PT ;  /* 0x000000ff0d00720c */ /* 0x000fe40003f25270 */
[----:B------:R-:W-:Y:S01]  /*1bfa0*/  ISETP.LT.OR P0, PT, R6, 0xa, P0 ;  /* 0x0000000a0600780c */ /* 0x000fe20000701670 */
[----:B------:R-:W4:Y:S01]  /*1bfb0*/  LDL.64 R12, [R1+0xb8] ;  /* 0x0000b800010c7983 */ /* 0x000f220000100a00 */
        /* <DEDUP_REMOVED lines=25> */
[----:B------:R-:W-:Y:S02]  /*1c150*/  FSEL R180, R42, -INF , !P0 ;  /* 0xff8000002ab47808 */ /* 0x000fe40004000000 */
        /* <DEDUP_REMOVED lines=94> */
.L_x_6413:
[----:B------:R-:W-:Y:S05]  /*1c740*/  BSYNC B0 ;  /* 0x0000000000007941 */ /* 0x000fea0003800000 */
.L_x_6412:
        /* <DEDUP_REMOVED lines=9> */
.L_x_6415:
[----:B------:R-:W-:Y:S05]  /*1c7e0*/  BSYNC B0 ;  /* 0x0000000000007941 */ /* 0x000fea0003800000 */
.L_x_6414:
        /* <DEDUP_REMOVED lines=91> */
[----:B------:R-:W3:Y:S01]  /*1cda0*/  MUFU.EX2 R161, R161 ;  /* 0x000000a100a17308 */ /* 0x000ee20000000800 */
[-C--:B------:R-:W-:Y:S01]  /*1cdb0*/  FFMA.FTZ R163, R212, R205.reuse, -R177 ;  /* 0x000000cdd4a37223 */ /* 0x080fe200000108b1 */
[----:B------:R-:W-:-:S06]  /*1cdc0*/  FFMA.FTZ R15, R15, R205, -R12 ;  /* 0x000000cd0f0f7223 */ /* 0x000fcc000001080c */
[----:B------:R-:W0:Y:S01]  /*1cdd0*/  MUFU.EX2 R21, R21 ;  /* 0x0000001500157308 */ /* 0x000e220000000800 */
[----:B------:R-:W-:-:S07]  /*1cde0*/  FFMA.FTZ R14, R14, R205, -R177 ;  /* 0x000000cd0e0e7223 */ /* 0x000fce00000108b1 */
[----:B------:R-:W1:Y:S01]  /*1cdf0*/  MUFU.EX2 R20, R20 ;  /* 0x0000001400147308 */ /* 0x000e620000000800 */
[----:B------:R-:W-:-:S07]  /*1ce00*/  FFMA.FTZ R165, R206, R205, -R177 ;  /* 0x000000cdcea57223 */ /* 0x000fce00000108b1 */
        /* <DEDUP_REMOVED lines=131> */
[C---:B--2---:R-:W-:Y:S01]  /*1d640*/  FMUL.FTZ R63, R150.reuse, R63 ;  /* 0x0000003f963f7220 */ /* 0x044fe20000410000 */
        /* <DEDUP_REMOVED lines=875> */
.L_x_6417:
[----:B------:R-:W-:Y:S05]  /*20d00*/  BSYNC B0 ;  /* 0x0000000000007941 */ /* 0x000fea0003800000 */
.L_x_6416:
[----:B------:R-:W2:Y:S04]  /*20d10*/  LDL.64 R6, [R1+0x48] ;  /* 0x0000480001067983 */ /* 0x000ea80000100a00 */
[----:B------:R-:W3:Y:S01]  /*20d20*/  LDL R4, [R1+0x34] ;  /* 0x0000340001047983 */ /* 0x000ee20000100800 */
[----:B------:R-:W-:-:S04]  /*20d30*/  UISETP.LT.AND UP0, UPT, URZ, UR42, UPT ;  /* 0x0000002a3f00728c */ /* 0x000fc8000bf01270 */
[----:B------:R-:W-:-:S06]  /*20d40*/  USEL UR4, URZ, UR42, !UP0 ;  /* 0x0000002a3f047287 */ /* 0x000fcc000c000000 */
[C---:B------:R-:W-:Y:S01]  /*20d50*/  ISETP.GT.AND P0, PT, R0.reuse, UR4, PT ;  /* 0x0000000400007c0c */ /* 0x040fe2000bf04270 */
[----:B------:R-:W-:Y:S01]  /*20d60*/  VIADD R0, R0, 0xffffffff ;  /* 0xffffffff00007836 */ /* 0x000fe20000000000 */
[----:B--2---:R-:W-:-:S05]  /*20d70*/  MOV R6, R6 ;  /* 0x0000000600067202 */ /* 0x004fca0000000f00 */
[----:B-----5:R-:W-:-:S05]  /*20d80*/  IMAD R3, R3, 0x8, R6 ;  /* 0x0000000803037824 */ /* 0x020fca00078e0206 */
[----:B---3--:R-:W-:-:S04]  /*20d90*/  PRMT R3, R4, 0x654, R3 ;  /* 0x0000065404037816 */ /* 0x008fc80000000003 */
[----:B------:R1:W-:Y:S01]  /*20da0*/  SYNCS.ARRIVE.TRANS64.RED.A1T0 RZ, [R3+URZ], RZ ;  /* 0x000000ff03ff79a7 */ /* 0x0003e2000810043f */
[----:B------:R-:W-:Y:S05]  /*20db0*/  @P0 BRA `(.L_x_6418) ;  /* 0xffffff8000040947 */ /* 0x000fea000383ffff */
.L_x_6385:
        /* <DEDUP_REMOVED lines=330> */
.L_x_6302:
[----:B0-----:R-:W0:Y:S01]  /*22260*/  S2R R7, SR_CgaCtaId ;  /* 0x0000000000077919 */ /* 0x001e220000008800 */
[----:B------:R-:W-:Y:S01]  /*22270*/  MOV R0, 0x400 ;  /* 0x0000040000007802 */ /* 0x000fe20000000f00 */
[----:B------:R-:W-:Y:S01]  /*22280*/  BSSY B0, `(.L_x_6419) ;  /* 0x000031b000007945 */ /* 0x000fe20003800000 */
[----:B------:R-:W-:Y:S02]  /*22290*/  BAR.SYNC.DEFER_BLOCKING 0x5, 0x180 ;  /* 0x0146000000007b1d */ /* 0x000fe40000010000 */
[----:B0-----:R-:W-:-:S04]  /*222a0*/  LEA R0, R7, R0, 0x18 ;  /* 0x0000000007007211 */ /* 0x001fc800078ec0ff */
[----:B------:R-:W-:Y:S02]  /*222b0*/  R2UR UR46, R0 ;  /* 0x00000000002e72ca */ /* 0x000fe400000e0000 */
[----:B------:R-:W-:-:S04]  /*222c0*/  PRMT R0, R3, 0x9910, RZ ;  /* 0x0000991003007816 */ /* 0x000fc800000000ff */
[----:B------:R-:W-:-:S07]  /*222d0*/  ISETP.NE.AND P0, PT, R0, RZ, PT ;  /* 0x000000ff0000720c */ /* 0x000fce0003f05270 */
[----:B------:R-:W0:Y:S02]  /*222e0*/  LDS.128 R8, [UR46+0x388d0] ;  /* 0x0388d02eff087984 */ /* 0x000e240008000c00 */
[----:B0-----:R-:W-:Y:S02]  /*222f0*/  R2UR UR5, R9 ;  /* 0x00000000090572ca */ /* 0x001fe400000e0000 */
[----:B------:R-:W-:Y:S02]  /*22300*/  R2UR UR7, R10 ;  /* 0x000000000a0772ca */ /* 0x000fe400000e0000 */
[----:B------:R-:W-:Y:S01]  /*22310*/  R2UR UR6, R11 ;  /* 0x000000000b0672ca */ /* 0x000fe200000e0000 */
[----:B------:R-:W-:Y:S06]  /*22320*/  BAR.ARV 0x4, 0x180 ;  /* 0x0106000000007b1d */ /* 0x000fec0000002000 */
[----:B------:R-:W-:Y:S08]  /*22330*/  @!P0 BRA `(.L_x_6420) ;  /* 0x0000002000ac8947 */ /* 0x000ff00003800000 */
[----:B------:R-:W2:Y:S04]  /*22340*/  LDL.128 R140, [R1+0x1e0] ;  /* 0x0001e000018c7983 */ /* 0x000ea80000100c00 */
[----:B------:R-:W3:Y:S04]  /*22350*/  LDL.128 R132, [R1+0x200] ;  /* 0x0002000001847983 */ /* 0x000ee80000100c00 */
[----:B------:R-:W4:Y:S04]  /*22360*/  LDL.128 R136, [R1+0x1f0] ;  /* 0x0001f00001887983 */ /* 0x000f280000100c00 */
        /* <DEDUP_REMOVED lines=28> */
[----:B------:R-:W4:Y:S01]  /*22530*/  LDL.128 R8, [R1+0x3d0] ;  /* 0x0003d00001087983 */ /* 0x000f220000100c00 */
[----:B------:R-:W-:Y:S01]  /*22540*/  IADD3 R5, P1, R16, 0x20, RZ ;  /* 0x0000002010057810 */ /* 0x000fe20007f3e0ff */
[----:B------:R-:W-:-:S03]  /*22550*/  ULDC.64 UR8, c[0x0][0xd00] ;  /* 0x0003400000087ab9 */ /* 0x000fc60000000a00 */
[----:B------:R-:W-:Y:S02]  /*22560*/  LOP3.LUT R4, R5, 0x380, RZ, 0xc0, !PT ;  /* 0x0000038005047812 */ /* 0x000fe400078ec0ff */
[----:B------:R-:W-:Y:S02]  /*22570*/  IADD3 R145, P0, R16, 0x40, RZ ;  /* 0x0000004010917810 */ /* 0x000fe40007f1e0ff */
[----:B------:R-:W-:Y:S02]  /*22580*/  SHF.R.U64 R4, R4, 0x3, RZ ;  /* 0x0000000304047819 */ /* 0x000fe400000012ff */
[C---:B------:R-:W-:Y:S02]  /*22590*/  IADD3 R147, P4, R16.reuse, 0x60, RZ ;  /* 0x0000006010937810 */ /* 0x040fe40007f9e0ff */
[C---:B------:R-:W-:Y:S02]  /*225a0*/  IADD3 R149, P3, R16.reuse, 0x2000, RZ ;  /* 0x0000200010957810 */ /* 0x040fe40007f7e0ff */
[----:B------:R-:W-:-:S02]  /*225b0*/  IADD3 R151, P6, R16, 0x2020, RZ ;  /* 0x0000202010977810 */ /* 0x000fc40007fde0ff */
[----:B------:R-:W-:Y:S02]  /*225c0*/  LOP3.LUT R144, R145, 0x380, RZ, 0xc0, !PT ;  /* 0x0000038091907812 */ /* 0x000fe400078ec0ff */
[----:B------:R-:W-:Y:S01]  /*225d0*/  LOP3.LUT R4, R4, R5, RZ, 0x3c, !PT ;  /* 0x0000000504047212 */ /* 0x000fe200078e3cff */
[----:B------:R-:W-:Y:S01]  /*225e0*/  IMAD.X R5, RZ, RZ, R17, P1 ;  /* 0x000000ffff057224 */ /* 0x000fe200008e0611 */
[C---:B------:R-:W-:Y:S02]  /*225f0*/  IADD3 R161, P5, R16.reuse, 0x2040, RZ ;  /* 0x0000204010a17810 */ /* 0x040fe40007fbe0ff */
[----:B------:R-:W-:Y:S02]  /*22600*/  LOP3.LUT R146, R147, 0x380, RZ, 0xc0, !PT ;  /* 0x0000038093927812 */ /* 0x000fe400078ec0ff */
[----:B------:R-:W-:Y:S02]  /*22610*/  IADD3 R163, P2, R16, 0x2060, RZ ;  /* 0x0000206010a37810 */ /* 0x000fe40007f5e0ff */
[----:B------:R-:W-:-:S02]  /*22620*/  LOP3.LUT R148, R149, 0x380, RZ, 0xc0, !PT ;  /* 0x0000038095947812 */ /* 0x000fc400078ec0ff */
[----:B------:R-:W-:Y:S02]  /*22630*/  IADD3 R165, P1, R16, 0x4000, RZ ;  /* 0x0000400010a57810 */ /* 0x000fe40007f3e0ff */
[----:B------:R-:W-:Y:S02]  /*22640*/  LOP3.LUT R150, R151, 0x380, RZ, 0xc0, !PT ;  /* 0x0000038097967812 */ /* 0x000fe400078ec0ff */
[----:B------:R-:W-:Y:S02]  /*22650*/  SHF.R.U64 R144, R144, 0x3, RZ ;  /* 0x0000000390907819 */ /* 0x000fe400000012ff */
[----:B------:R-:W-:Y:S02]  /*22660*/  LOP3.LUT R160, R161, 0x380, RZ, 0xc0, !PT ;  /* 0x00000380a1a07812 */ /* 0x000fe400078ec0ff */
[----:B------:R-:W-:Y:S02]  /*22670*/  SHF.R.U64 R146, R146, 0x3, RZ ;  /* 0x0000000392927819 */ /* 0x000fe400000012ff */
[----:B------:R-:W-:-:S02]  /*22680*/  LOP3.LUT R162, R163, 0x380, RZ, 0xc0, !PT ;  /* 0x00000380a3a27812 */ /* 0x000fc400078ec0ff */
[----:B------:R-:W-:Y:S02]  /*22690*/  LOP3.LUT R173, R16, 0x380, RZ, 0xc0, !PT ;  /* 0x0000038010ad7812 */ /* 0x000fe400078ec0ff */
[----:B------:R-:W-:Y:S02]  /*226a0*/  SHF.R.U64 R148, R148, 0x3, RZ ;  /* 0x0000000394947819 */ /* 0x000fe400000012ff */
[----:B------:R-:W-:Y:S02]  /*226b0*/  LOP3.LUT R164, R165, 0x380, RZ, 0xc0, !PT ;  /* 0x00000380a5a47812 */ /* 0x000fe400078ec0ff */
[----:B------:R-:W-:Y:S02]  /*226c0*/  SHF.R.U64 R150, R150, 0x3, RZ ;  /* 0x0000000396967819 */ /* 0x000fe400000012ff */
[----:B------:R-:W-:Y:S01]  /*226d0*/  LOP3.LUT R144, R144, R145, RZ, 0x3c, !PT ;  /* 0x0000009190907212 */ /* 0x000fe200078e3cff */
[----:B------:R-:W-:Y:S01]  /*226e0*/  IMAD.X R145, RZ, RZ, R17, P0 ;  /* 0x000000ffff917224 */ /* 0x000fe200000e0611 */
[----:B------:R-:W-:-:S02]  /*226f0*/  SHF.R.U64 R160, R160, 0x3, RZ ;  /* 0x00000003a0a07819 */ /* 0x000fc400000012ff */
[----:B------:R-:W-:Y:S01]  /*22700*/  LOP3.LUT R146, R146, R147, RZ, 0x3c, !PT ;  /* 0x0000009392927212 */ /* 0x000fe200078e3cff */
[--C-:B------:R-:W-:Y:S01]  /*22710*/  IMAD.X R147, RZ, RZ, R17.reuse, P4 ;  /* 0x000000ffff937224 */ /* 0x100fe200020e0611 */
[----:B------:R-:W-:Y:S02]  /*22720*/  SHF.R.U64 R162, R162, 0x3, RZ ;  /* 0x00000003a2a27819 */ /* 0x000fe400000012ff */
[----:B------:R-:W-:Y:S02]  /*22730*/  SHF.R.U64 R173, R173, 0x3, RZ ;  /* 0x00000003adad7819 */ /* 0x000fe400000012ff */
[----:B------:R-:W-:Y:S01]  /*22740*/  LOP3.LUT R148, R148, R149, RZ, 0x3c, !PT ;  /* 0x0000009594947212 */ /* 0x000fe200078e3cff */
[----:B------:R-:W-:Y:S01]  /*22750*/  IMAD.X R149, RZ, RZ, R17, P3 ;  /* 0x000000ffff957224 */ /* 0x000fe200018e0611 */
[----:B------:R-:W-:Y:S02]  /*22760*/  IADD3 R167, P0, R16, 0x4020, RZ ;  /* 0x0000402010a77810 */ /* 0x000fe40007f1e0ff */
        /* <DEDUP_REMOVED lines=8> */
[----:B------:R-:W-:Y:S01]  /*227f0*/  IMAD.X R163, RZ, RZ, R17, P2 ;  /* 0x000000ffffa37224 */ /* 0x000fe200010e0611 */
[----:B------:R-:W-:-:S02]  /*22800*/  IADD3 R175, P6, R16, 0x6000, RZ ;  /* 0x0000600010af7810 */ /* 0x000fc40007fde0ff */
[----:B------:R-:W-:Y:S01]  /*22810*/  LOP3.LUT R172, R173, R16, RZ, 0x3c, !PT ;  /* 0x00000010adac7212 */ /* 0x000fe200078e3cff */
[--C-:B------:R-:W-:Y:S01]  /*22820*/  IMAD.MOV.U32 R173, RZ, RZ, R17.reuse ;  /* 0x000000ffffad7224 */ /* 0x100fe200078e0011 */
[----:B------:R-:W-:Y:S02]  /*22830*/  LOP3.LUT R166, R167, 0x380, RZ, 0xc0, !PT ;  /* 0x00000380a7a67812 */ /* 0x000fe400078ec0ff */
[----:B------:R-:W-:Y:S01]  /*22840*/  LOP3.LUT R164, R164, R165, RZ, 0x3c, !PT ;  /* 0x000000a5a4a47212 */ /* 0x000fe200078e3cff */
[----:B------:R-:W-:Y:S01]  /*22850*/  IMAD.X R165, RZ, RZ, R17, P1 ;  /* 0x000000ffffa57224 */ /* 0x000fe200008e0611 */
[C---:B------:R-:W-:Y:S02]  /*22860*/  IADD3 R179, P5, R16.reuse, 0x6020, RZ ;  /* 0x0000602010b37810 */ /* 0x040fe40007fbe0ff */
[----:B------:R-:W-:Y:S02]  /*22870*/  LOP3.LUT R168, R169, 0x380, RZ, 0xc0, !PT ;  /* 0x00000380a9a87812 */ /* 0x000fe400078ec0ff */
[----:B------:R-:W-:-:S02]  /*22880*/  IADD3 R181, P2, R16, 0x6040, RZ ;  /* 0x0000604010b57810 */ /* 0x000fc40007f5e0ff */
[----:B------:R-:W-:Y:S02]  /*22890*/  LOP3.LUT R170, R171, 0x380, RZ, 0xc0, !PT ;  /* 0x00000380abaa7812 */ /* 0x000fe400078ec0ff */
[----:B------:R-:W-:Y:S02]  /*228a0*/  IADD3 R21, P1, R16, 0x6060, RZ ;  /* 0x0000606010157810 */ /* 0x000fe40007f3e0ff */
[----:B------:R-:W-:Y:S02]  /*228b0*/  LOP3.LUT R174, R175, 0x380, RZ, 0xc0, !PT ;  /* 0x00000380afae7812 */ /* 0x000fe400078ec0ff */
[----:B------:R-:W-:Y:S02]  /*228c0*/  SHF.R.U64 R166, R166, 0x3, RZ ;  /* 0x00000003a6a67819 */ /* 0x000fe400000012ff */
[----:B------:R-:W-:Y:S02]  /*228d0*/  LOP3.LUT R178, R179, 0x380, RZ, 0xc0, !PT ;  /* 0x00000380b3b27812 */ /* 0x000fe400078ec0ff */
[----:B------:R-:W-:-:S02]  /*228e0*/  SHF.R.U64 R168, R168, 0x3, RZ ;  /* 0x00000003a8a87819 */ /* 0x000fc400000012ff */
[----:B------:R-:W-:Y:S02]  /*228f0*/  LOP3.LUT R180, R181, 0x380, RZ, 0xc0, !PT ;  /* 0x00000380b5b47812 */ /* 0x000fe400078ec0ff */
[----:B------:R-:W-:Y:S02]  /*22900*/  MOV R172, R172 ;  /* 0x000000ac00ac7202 */ /* 0x000fe40000000f00 */
[----:B------:R-:W-:Y:S02]  /*22910*/  SHF.R.U64 R170, R170, 0x3, RZ ;  /* 0x00000003aaaa7819 */ /* 0x000fe400000012ff */
[----:B------:R-:W-:Y:S02]  /*22920*/  LOP3.LUT R20, R21, 0x380, RZ, 0xc0, !PT ;  /* 0x0000038015147812 */ /* 0x000fe400078ec0ff */
[----:B------:R-:W-:Y:S02]  /*22930*/  MOV R4, R4 ;  /* 0x0000000400047202 */ /* 0x000fe40000000f00 */
[----:B------:R-:W-:-:S02]  /*22940*/  SHF.R.U64 R174, R174, 0x3, RZ ;  /* 0x00000003aeae7819 */ /* 0x000fc400000012ff */
[----:B------:R-:W-:Y:S02]  /*22950*/  MOV R144, R144 ;  /* 0x0000009000907202 */ /* 0x000fe40000000f00 */
[----:B------:R-:W-:Y:S01]  /*22960*/  LOP3.LUT R166, R166, R167, RZ, 0x3c, !PT ;  /* 0x000000a7a6a67212 */ /* 0x000fe200078e3cff */
[--C-:B------:R-:W-:Y:S01]  /*22970*/  IMAD.X R167, RZ, RZ, R17.reuse, P0 ;  /* 0x000000ffffa77224 */ /* 0x100fe200000e0611 */
[----:B------:R-:W-:Y:S02]  /*22980*/  SHF.R.U64 R178, R178, 0x3, RZ ;  /* 0x00000003b2b27819 */ /* 0x000fe400000012ff */
[----:B------:R-:W-:Y:S02]  /*22990*/  MOV R146, R146 ;  /* 0x0000009200927202 */ /* 0x000fe40000000f00 */
[----:B------:R-:W-:Y:S01]  /*229a0*/  LOP3.LUT R168, R168, R169, RZ, 0x3c, !PT ;  /* 0x000000a9a8a87212 */ /* 0x000fe200078e3cff */
[----:B------:R-:W-:Y:S01]  /*229b0*/  IMAD.X R169, RZ, RZ, R17, P4 ;  /* 0x000000ffffa97224 */ /* 0x000fe200020e0611 */
[----:B------:R-:W-:-:S02]  /*229c0*/  SHF.R.U64 R180, R180, 0x3, RZ ;  /* 0x00000003b4b47819 */ /* 0x000fc400000012ff */
[----:B------:R-:W-:Y:S02]  /*229d0*/  MOV R148, R148 ;  /* 0x0000009400947202 */ /* 0x000fe40000000f00 */
[----:B------:R-:W-:Y:S01]  /*229e0*/  LOP3.LUT R170, R170, R171, RZ, 0x3c, !PT ;  /* 0x000000abaaaa7212 */ /* 0x000fe200078e3cff */
[--C-:B------:R-:W-:Y:S01]  /*229f0*/  IMAD.X R171, RZ, RZ, R17.reuse, P3 ;  /* 0x000000ffffab7224 */ /* 0x100fe200018e0611 */
[----:B------:R-:W-:Y:S02]  /*22a00*/  SHF.R.U64 R20, R20, 0x3, RZ ;  /* 0x0000000314147819 */ /* 0x000fe400000012ff */
[----:B------:R-:W-:Y:S02]  /*22a10*/  MOV R150, R150 ;  /* 0x0000009600967202 */ /* 0x000fe40000000f00 */
[----:B------:R-:W-:Y:S01]  /*22a20*/  LOP3.LUT R174, R174, R175, RZ, 0x3c, !PT ;  /* 0x000000afaeae7212 */ /* 0x000fe200078e3cff */
[--C-:B------:R-:W-:Y:S01]  /*22a30*/  IMAD.X R175, RZ, RZ, R17.reuse, P6 ;  /* 0x000000ffffaf7224 */ /* 0x100fe200030e0611 */
[----:B------:R-:W-:Y:S01]  /*22a40*/  MOV R160, R160 ;  /* 0x000000a000a07202 */ /* 0x000fe20000000f00 */
[----:B------:R-:W-:Y:S01]  /*22a50*/  UISETP.NE.U32.AND UP0, UPT, UR8, URZ, UPT ;  /* 0x0000003f0800728c */ /* 0x000fe2000bf05070 */
[----:B------:R-:W-:Y:S01]  /*22a60*/  LOP3.LUT R178, R178, R179, RZ, 0x3c, !PT ;  /* 0x000000b3b2b27212 */ /* 0x000fe200078e3cff */
[----:B------:R-:W-:Y:S01]  /*22a70*/  IMAD.X R179, RZ, RZ, R17, P5 ;  /* 0x000000ffffb37224 */ /* 0x000fe200028e0611 */
[----:B------:R-:W-:-:S02]  /*22a80*/  MOV R162, R162 ;  /* 0x000000a200a27202 */ /* 0x000fc40000000f00 */
[----:B------:R-:W-:Y:S01]  /*22a90*/  LOP3.LUT R180, R180, R181, RZ, 0x3c, !PT ;  /* 0x000000b5b4b47212 */ /* 0x000fe200078e3cff */
[--C-:B------:R-:W-:Y:S01]  /*22aa0*/  IMAD.X R181, RZ, RZ, R17.reuse, P2 ;  /* 0x000000ffffb57224 */ /* 0x100fe200010e0611 */
[----:B------:R-:W-:Y:S02]  /*22ab0*/  MOV R164, R164 ;  /* 0x000000a400a47202 */ /* 0x000fe40000000f00 */
[----:B------:R-:W-:Y:S01]  /*22ac0*/  LOP3.LUT R20, R20, R21, RZ, 0x3c, !PT ;  /* 0x0000001514147212 */ /* 0x000fe200078e3cff */
[----:B------:R-:W-:Y:S01]  /*22ad0*/  IMAD.X R21, RZ, RZ, R17, P1 ;  /* 0x000000ffff157224 */ /* 0x000fe200008e0611 */
[----:B------:R-:W-:Y:S02]  /*22ae0*/  MOV R166, R166 ;  /* 0x000000a600a67202 */ /* 0x000fe40000000f00 */
[----:B------:R-:W-:Y:S01]  /*22af0*/  MOV R168, R168 ;  /* 0x000000a800a87202 */ /* 0x000fe20000000f00 */
[----:B------:R-:W-:Y:S01]  /*22b00*/  UISETP.NE.AND.EX UP0, UPT, UR9, URZ, UPT, UP0 ;  /* 0x0000003f0900728c */ /* 0x000fe2000bf05300 */
[----:B------:R-:W-:-:S02]  /*22b10*/  MOV R170, R170 ;  /* 0x000000aa00aa7202 */ /* 0x000fc40000000f00 */
[----:B------:R-:W-:Y:S01]  /*22b20*/  MOV R174, R174 ;  /* 0x000000ae00ae7202 */ /* 0x000fe20000000f00 */
[----:B------:R-:W-:Y:S01]  /*22b30*/  ULDC.64 UR8, c[0x0][0xd00] ;  /* 0x0003400000087ab9 */ /* 0x000fe20000000a00 */
[----:B------:R-:W-:Y:S01]  /*22b40*/  MOV R178, R178 ;  /* 0x000000b200b27202 */ /* 0x000fe20000000f00 */
[----:B------:R-:W-:Y:S01]  /*22b50*/  UIMAD.WIDE UR8, UR59, 0x4, UR8 ;  /* 0x000000043b0878a5 */ /* 0x000fe2000f8e0208 */
[----:B------:R-:W-:Y:S02]  /*22b60*/  MOV R180, R180 ;  /* 0x000000b400b47202 */ /* 0x000fe40000000f00 */
[----:B------:R-:W-:Y:S02]  /*22b70*/  MOV R20, R20 ;  /* 0x0000001400147202 */ /* 0x000fe40000000f00 */
[----:B--2---:R-:W-:Y:S02]  /*22b80*/  F2FP.F16.F32.PACK_AB R140, R141, R140 ;  /* 0x0000008c8d8c723e */ /* 0x004fe400000000ff */
[----:B------:R-:W-:-:S02]  /*22b90*/  F2FP.F16.F32.PACK_AB R141, R143, R142 ;  /* 0x0000008e8f8d723e */ /* 0x000fc400000000ff */
[----:B---3--:R-:W-:Y:S02]  /*22ba0*/  F2FP.F16.F32.PACK_AB R132, R133, R132 ;  /* 0x000000848584723e */ /* 0x008fe400000000ff */
[----:B------:R-:W-:Y:S02]  /*22bb0*/  F2FP.F16.F32.PACK_AB R133, R135, R134 ;  /* 0x000000868785723e */ /* 0x000fe400000000ff */
[----:B----4-:R-:W-:Y:S02]  /*22bc0*/  F2FP.F16.F32.PACK_AB R142, R137, R136 ;  /* 0x00000088898e723e */ /* 0x010fe400000000ff */
[----:B------:R-:W-:Y:S01]  /*22bd0*/  F2FP.F16.F32.PACK_AB R143, R139, R138 ;  /* 0x0000008a8b8f723e */ /* 0x000fe200000000ff */
        /* <DEDUP_REMOVED lines=14> */
[----:B------:R-:W-:Y:S01]  /*22cc0*/  STSM.16.M88.4 [R172], R140 ;  /* 0x0000008cac007844 */ /* 0x000fe20000000200 */
[----:B------:R-:W-:-:S02]  /*22cd0*/  F2FP.F16.F32.PACK_AB R101, R103, R102 ;  /* 0x000000666765723e */ /* 0x000fc400000000ff */
[----:B------:R-:W-:Y:S02]  /*22ce0*/  F2FP.F16.F32.PACK_AB R110, R105, R104 ;  /* 0x00000068696e723e */ /* 0x000fe400000000ff */
[----:B------:R-:W-:Y:S02]  /*22cf0*/  F2FP.F16.F32.PACK_AB R111, R107, R106 ;  /* 0x0000006a6b6f723e */ /* 0x000fe400000000ff */
[----:B------:R-:W-:Y:S01]  /*22d00*/  F2FP.F16.F32.PACK_AB R92, R93, R92 ;  /* 0x0000005c5d5c723e */ /* 0x000fe200000000ff */
[----:B------:R-:W-:Y:S01]  /*22d10*/  STSM.16.M88.4 [R4], R132 ;  /* 0x0000008404007844 */ /* 0x000fe20000000200 */
[----:B------:R-:W-:Y:S02]  /*22d20*/  F2FP.F16.F32.PACK_AB R93, R95, R94 ;  /* 0x0000005e5f5d723e */ /* 0x000fe400000000ff */
[----:B------:R-:W-:Y:S02]  /*22d30*/  F2FP.F16.F32.PACK_AB R102, R97, R96 ;  /* 0x000000606166723e */ /* 0x000fe400000000ff */
[----:B------:R-:W-:-:S02]  /*22d40*/  F2FP.F16.F32.PACK_AB R103, R99, R98 ;  /* 0x000000626367723e */ /* 0x000fc400000000ff */
[----:B------:R-:W-:Y:S01]  /*22d50*/  F2FP.F16.F32.PACK_AB R84, R85, R84 ;  /* 0x000000545554723e */ /* 0x000fe200000000ff */
[----:B------:R-:W-:Y:S01]  /*22d60*/  STSM.16.M88.4 [R144], R124 ;  /* 0x0000007c90007844 */ /* 0x000fe20000000200 */
        /* <DEDUP_REMOVED lines=42> */
[----:B------:R-:W-:Y:S01]  /*23010*/  F2FP.F16.F32.PACK_AB R31, R27, R26 ;  /* 0x0000001a1b1f723e */ /* 0x000fe200000000ff */
[----:B------:R-:W-:Y:S01]  /*23020*/  STSM.16.M88.4 [R170], R52 ;  /* 0x00000034aa007844 */ /* 0x000fe20000000200 */
[----:B------:R-:W-:-:S02]  /*23030*/  F2FP.F16.F32.PACK_AB R14, R9, R8 ;  /* 0x00000008090e723e */ /* 0x000fc400000000ff */
[----:B------:R-:W-:Y:S01]  /*23040*/  F2FP.F16.F32.PACK_AB R15, R11, R10 ;  /* 0x0000000a0b0f723e */ /* 0x000fe200000000ff */
[----:B------:R-:W-:Y:S01]  /*23050*/  STSM.16.M88.4 [R174], R44 ;  /* 0x0000002cae007844 */ /* 0x000fe20000000200 */
[----:B------:R-:W-:-:S03]  /*23060*/  IMAD.U32 R8, RZ, RZ, UR8 ;  /* 0x00000008ff087e24 */ /* 0x000fc6000f8e00ff */
[----:B------:R-:W-:Y:S01]  /*23070*/  STSM.16.M88.4 [R178], R36 ;  /* 0x00000024b2007844 */ /* 0x000fe20000000200 */
[----:B------:R-:W-:Y:S01]  /*23080*/  IMAD.U32 R9, RZ, RZ, UR9 ;  /* 0x00000009ff097e24 */ /* 0x000fe2000f8e00ff */
[----:B------:R-:W-:Y:S02]  /*23090*/  ULDC.64 UR8, c[0x0][0xd08] ;  /* 0x0003420000087ab9 */ /* 0x000fe40000000a00 */
[----:B------:R-:W-:Y:S04]  /*230a0*/  STSM.16.M88.4 [R180], R28 ;  /* 0x0000001cb4007844 */ /* 0x000fe80000000200 */
[----:B------:R0:W-:Y:S01]  /*230b0*/  STSM.16.M88.4 [R20], R12 ;  /* 0x0000000c14007844 */ /* 0x0001e20000000200 */
[----:B------:R-:W-:-:S04]  /*230c0*/  UISETP.NE.U32.AND UP1, UPT, UR8, URZ, UPT ;  /* 0x0000003f0800728c */ /* 0x000fc8000bf25070 */
[----:B------:R-:W-:Y:S01]  /*230d0*/  UISETP.NE.AND.EX UP1, UPT, UR9, URZ, UPT, UP1 ;  /* 0x0000003f0900728c */ /* 0x000fe2000bf25310 */
[----:B------:R-:W-:Y:S01]  /*230e0*/  BAR.SYNC.DEFER_BLOCKING 0x1, 0x100 ;  /* 0x0044000000007b1d */ /* 0x000fe20000010000 */
[----:B------:R-:W-:-:S04]  /*230f0*/  PLOP3.LUT P0, PT, PT, PT, UP0, 0x80, 0x0 ;  /* 0x000000000000781c */ /* 0x000fc80003f0f008 */
[----:B------:R-:W-:-:S05]  /*23100*/  PLOP3.LUT P6, PT, PT, PT, UP1, 0x80, 0x0 ;  /* 0x000000000000781c */ /* 0x000fca0003fcf018 */
[----:B------:R-:W-:Y:S02]  /*23110*/  @UP1 ULDC.64 UR8, c[0x0][0xd08] ;  /* 0x0003420000081ab9 */ /* 0x000fe40000000a00 */
[----:B------:R-:W-:Y:S01]  /*23120*/  @UP1 UIMAD.WIDE UR8, UR59, 0x4, UR8 ;  /* 0x000000043b0818a5 */ /* 0x000fe2000f8e0208 */
[----:B------:R-:W-:Y:S02]  /*23130*/  ULDC UR4, c[0x0][0xb88] ;  /* 0x0002e20000047ab9 */ /* 0x000fe40000000800 */
[----:B------:R-:W-:-:S03]  /*23140*/  IMAD.U32 R6, RZ, RZ, UR4 ;  /* 0x00000004ff067e24 */ /* 0x000fc6000f8e00ff */
[----:B0-----:R-:W-:Y:S02]  /*23150*/  IMAD.U32 R14, RZ, RZ, UR8 ;  /* 0x00000008ff0e7e24 */ /* 0x001fe4000f8e00ff */
[----:B------:R-:W-:Y:S01]  /*23160*/  IMAD.U32 R15, RZ, RZ, UR9 ;  /* 0x00000009ff0f7e24 */ /* 0x000fe2000f8e00ff */
[----:B------:R-:W2:Y:S04]  /*23170*/  @P0 LDG.E R0, desc[UR36][R8.64] ;  /* 0x0000002408000981 */ /* 0x000ea8000c1e1900 */
[----:B------:R0:W5:Y:S01]  /*23180*/  @P6 LDG.E R6, desc[UR36][R14.64] ;  /* 0x000000240e066981 */ /* 0x000162000c1e1900 */
[----:B------:R-:W-:-:S04]  /*23190*/  IMAD R5, R159, 0x40, R156 ;  /* 0x000000409f057824 */ /* 0x000fc800078e029c */
        /* <DEDUP_REMOVED lines=11> */
[----:B------:R-:W-:Y:S02]  /*23250*/  LOP3.LUT R32, R33, 0x380, RZ, 0xc0, !PT ;  /* 0x0000038021207812 */ /* 0x000fe400078ec0ff */
[----:B------:R-:W-:-:S02]  /*23260*/  LOP3.LUT R36, R37, 0x380, RZ, 0xc0, !PT ;  /* 0x0000038025247812 */ /* 0x000fc400078ec0ff */
        /* <DEDUP_REMOVED lines=14> */
[----:B--2---:R-:W-:Y:S01]  /*23350*/  @P0 R2UR UR4, R0 ;  /* 0x00000000000402ca */ /* 0x004fe200000e0000 */
[----:B0-----:R-:W-:-:S14]  /*23360*/  @P6 BRA `(.L_x_6421) ;  /* 0x0000000000106947 */ /* 0x001fdc0003800000 */
[----:B------:R-:W-:Y:S05]  /*23370*/  @!P0 BRA `(.L_x_6421) ;  /* 0x00000000000c8947 */ /* 0x000fea0003800000 */
[----:B------:R-:W2:Y:S04]  /*23380*/  LDG.E R3, desc[UR36][R8.64] ;  /* 0x0000002408037981 */ /* 0x000ea8000c1e1900 */
[----:B-----5:R-:W2:Y:S02]  /*23390*/  LDG.E R6, desc[UR36][R8.64+0x4] ;  /* 0x0000042408067981 */ /* 0x020ea4000c1e1900 */
[----:B--2---:R-:W-:-:S07]  /*233a0*/  IMAD.IADD R6, R6, 0x1, -R3 ;  /* 0x0000000106067824 */ /* 0x004fce00078e0a03 */
.L_x_6421:
[----:B------:R-:W-:Y:S01]  /*233b0*/  IADD3 R45, P0, R4, 0x7000, RZ ;  /* 0x00007000042d7810 */ /* 0x000fe20007f1e0ff */
[--C-:B------:R-:W-:Y:S01]  /*233c0*/  IMAD.X R25, RZ, RZ, R5.reuse, P1 ;  /* 0x000000ffff197224 */ /* 0x100fe200008e0605 */
[----:B------:R-:W-:Y:S01]  /*233d0*/  ISETP.NE.AND P6, PT, R10, RZ, PT ;  /* 0x000000ff0a00720c */ /* 0x000fe20003fc5270 */
[--C-:B------:R-:W-:Y:S01]  /*233e0*/  IMAD.X R29, RZ, RZ, R5.reuse, P2 ;  /* 0x000000ffff1d7224 */ /* 0x100fe200010e0605 */
[----:B------:R-:W-:Y:S01]  /*233f0*/  LOP3.LUT R44, R45, 0x380, RZ, 0xc0, !PT ;  /* 0x000003802d2c7812 */ /* 0x000fe200078ec0ff */
[----:B------:R-:W0:Y:S01]  /*23400*/  SHFL.IDX PT, R10, R192, RZ, 0x1f ;  /* 0x00001fffc00a7589 */ /* 0x000e2200000e0000 */
[--C-:B------:R-:W-:Y:S01]  /*23410*/  IMAD.X R33, RZ, RZ, R5.reuse, P3 ;  /* 0x000000ffff217224 */ /* 0x100fe200018e0605 */
[----:B------:R-:W-:Y:S01]  /*23420*/  IADD3 R53, P1, R4, 0x9000, RZ ;  /* 0x0000900004357810 */ /* 0x000fe20007f3e0ff */
[--C-:B------:R-:W-:Y:S01]  /*23430*/  IMAD.X R13, RZ, RZ, R5.reuse, P6 ;  /* 0x000000ffff0d7224 */ /* 0x100fe200030e0605 */
[----:B------:R-:W-:Y:S01]  /*23440*/  SHF.R.U64 R44, R44, 0x3, RZ ;  /* 0x000000032c2c7819 */ /* 0x000fe200000012ff */
[--C-:B------:R-:W-:Y:S01]  /*23450*/  IMAD.X R37, RZ, RZ, R5.reuse, P4 ;  /* 0x000000ffff257224 */ /* 0x100fe200020e0605 */
[----:B------:R-:W-:Y:S01]  /*23460*/  IADD3 R49, P6, R4, 0x8000, RZ ;  /* 0x0000800004317810 */ /* 0x000fe20007fde0ff */
[--C-:B------:R-:W-:Y:S01]  /*23470*/  IMAD.X R41, RZ, RZ, R5.reuse, P5 ;  /* 0x000000ffff297224 */ /* 0x100fe200028e0605 */
[----:B------:R-:W-:Y:S01]  /*23480*/  LOP3.LUT R44, R44, R45, RZ, 0x3c, !PT ;  /* 0x0000002d2c2c7212 */ /* 0x000fe200078e3cff */
[--C-:B------:R-:W-:Y:S01]  /*23490*/  IMAD.X R45, RZ, RZ, R5.reuse, P0 ;  /* 0x000000ffff2d7224 */ /* 0x100fe200000e0605 */
[----:B------:R-:W-:Y:S01]  /*234a0*/  IADD3 R73, P0, R4, 0xe000, RZ ;  /* 0x0000e00004497810 */ /* 0x000fe20007f1e0ff */
[----:B------:R-:W-:Y:S01]  /*234b0*/  USHF.R.S32.HI UR9, URZ, 0x1f, UR59 ;  /* 0x0000001f3f097899 */ /* 0x000fe2000801143b */
        /* <DEDUP_REMOVED lines=8> */
[----:B------:R-:W-:Y:S01]  /*23540*/  LOP3.LUT R48, R48, R49, RZ, 0x3c, !PT ;  /* 0x0000003130307212 */ /* 0x000fe200078e3cff */
[--C-:B------:R-:W-:Y:S01]  /*23550*/  IMAD.X R49, RZ, RZ, R5.reuse, P6 ;  /* 0x000000ffff317224 */ /* 0x100fe200030e0605 */
[----:B------:R-:W-:Y:S01]  /*23560*/  LOP3.LUT R72, R72, R73, RZ, 0x3c, !PT ;  /* 0x0000004948487212 */ /* 0x000fe200078e3cff */
[----:B------:R-:W-:Y:S01]  /*23570*/  IMAD.X R73, RZ, RZ, R5, P0 ;  /* 0x000000ffff497224 */ /* 0x000fe200000e0605 */
[----:B0-----:R-:W-:-:S02]  /*23580*/  ISETP.NE.AND P0, PT, R10, RZ, PT ;  /* 0x000000ff0a00720c */ /* 0x001fc40003f05270 */
        /* <DEDUP_REMOVED lines=32> */
[----:B------:R-:W-:Y:S01]  /*23790*/  LOP3.LUT R76, R0, R3, RZ, 0x3c, !PT ;  /* 0x00000003004c7212 */ /* 0x000fe200078e3cff */
[----:B------:R-:W-:Y:S06]  /*237a0*/  @P0 BRA `(.L_x_6422) ;  /* 0x0000000000cc0947 */ /* 0x000fec0003800000 */
[----:B------:R-:W0:Y:S01]  /*237b0*/  LDC R10, c[0x0][0xce8] ;  /* 0x00033a00ff0a7b82 */ /* 0x000e220000000800 */
[----:B------:R-:W-:Y:S01]  /*237c0*/  IMAD.MOV R0, RZ, RZ, -R200 ;  /* 0x000000ffff007224 */ /* 0x000fe200078e0ac8 */
[----:B------:R-:W-:Y:S01]  /*237d0*/  ULDC.64 UR12, c[0x0][0xc90] ;  /* 0x00032400000c7ab9 */ /* 0x000fe20000000a00 */
[----:B------:R-:W-:Y:S02]  /*237e0*/  IMAD.U32 R3, RZ, RZ, UR58 ;  /* 0x0000003aff037e24 */ /* 0x000fe4000f8e00ff */
[----:B------:R-:W-:Y:S01]  /*237f0*/  IMAD.U32 R5, RZ, RZ, UR58 ;  /* 0x0000003aff057e24 */ /* 0x000fe2000f8e00ff */
[----:B------:R-:W-:Y:S01]  /*23800*/  ISETP.NE.AND P0, PT, R203, R0, PT ;  /* 0x00000000cb00720c */ /* 0x000fe20003f05270 */
[----:B------:R-:W-:Y:S01]  /*23810*/  IMAD R26, R3, 0x40, R22 ;  /* 0x00000040031a7824 */ /* 0x000fe200078e0216 */
[----:B------:R-:W-:Y:S01]  /*23820*/  UMOV UR10, UR4 ;  /* 0x00000004000a7c82 */ /* 0x000fe20008000000 */
[----:B------:R-:W-:Y:S01]  /*23830*/  UMOV UR11, UR16 ;  /* 0x00000010000b7c82 */ /* 0x000fe20008000000 */
[----:B------:R-:W-:Y:S01]  /*23840*/  ULDC.64 UR14, c[0x0][0xc98] ;  /* 0x00032600000e7ab9 */ /* 0x000fe20000000a00 */
[----:B0----5:R-:W-:-:S05]  /*23850*/  IMAD R21, R6, R10, RZ ;  /* 0x0000000a06157224 */ /* 0x021fca00078e02ff */
[----:B------:R-:W-:-:S13]  /*23860*/  ISETP.GE.OR P1, PT, R26, R21, P0 ;  /* 0x000000151a00720c */ /* 0x000fda0000726670 */
[----:B------:R-:W2:Y:S01]  /*23870*/  @!P1 LDL R15, [R1+0x400] ;  /* 0x00040000010f9983 */ /* 0x000ea20000100800 */
[----:B------:R-:W-:Y:S01]  /*23880*/  ISETP.NE.AND P2, PT, R10, 0x1, PT ;  /* 0x000000010a00780c */ /* 0x000fe20003f45270 */
[----:B------:R-:W-:Y:S01]  /*23890*/  IMAD R5, R5, 0x40, R228 ;  /* 0x0000004005057824 */ /* 0x000fe200078e02e4 */
[----:B------:R-:W-:Y:S02]  /*238a0*/  UIMAD UR9, UR17, UR12, URZ ;  /* 0x0000000c110972a4 */ /* 0x000fe4000f8e023f */
[----:B------:R-:W-:Y:S01]  /*238b0*/  UIMAD.WIDE.U32 UR10, UR45, UR12, UR10 ;  /* 0x0000000c2d0a72a5 */ /* 0x000fe2000f8e000a */
        /* <DEDUP_REMOVED lines=21> */
[----:B------:R-:W-:Y:S01]  /*23a10*/  ULDC.64 UR10, c[0x0][0xc50] ;  /* 0x00031400000a7ab9 */ /* 0x000fe20000000a00 */
[----:B------:R-:W-:Y:S01]  /*23a20*/  VIADD R0, R26, 0x8 ;  /* 0x000000081a007836 */ /* 0x000fe20000000000 */
[----:B------:R-:W-:Y:S01]  /*23a30*/  LEA R14, P2, R4, UR10, 0x2 ;  /* 0x0000000a040e7c11 */ /* 0x000fe2000f8410ff */
[----:B------:R-:W-:-:S03]  /*23a40*/  IMAD.IADD R3, R5, 0x1, R3 ;  /* 0x0000000105037824 */ /* 0x000fc600078e0203 */
[----:B------:R-:W-:Y:S01]  /*23a50*/  ISETP.GE.OR P0, PT, R0, R21, P0 ;  /* 0x000000150000720c */ /* 0x000fe20000706670 */
[----:B------:R-:W-:Y:S01]  /*23a60*/  SHFL.IDX PT, R10, R14, RZ, 0x1c1f ;  /* 0x001c1fff0e0a7589 */ /* 0x000fe200000e0000 */
[----:B------:R-:W-:-:S05]  /*23a70*/  LEA.HI.X R20, R4, UR11, R3, 0x2, P2 ;  /* 0x0000000b04147c11 */ /* 0x000fca00090f1403 */
[----:B------:R-:W2:Y:S04]  /*23a80*/  SHFL.IDX PT, R11, R20, RZ, 0x1c1f ;  /* 0x001c1fff140b7589 */ /* 0x000ea800000e0000 */
[----:B--2---:R-:W-:Y:S04]  /*23a90*/  @!P1 ST.E desc[UR36][R10.64], R15 ;  /* 0x0000000f0a009985 */ /* 0x004fe8000c101924 */
[----:B------:R-:W2:Y:S04]  /*23aa0*/  @!P0 LDL R3, [R1+0x404] ;  /* 0x0004040001038983 */ /* 0x000ea80000100800 */
[----:B------:R-:W-:Y:S04]  /*23ab0*/  SHFL.IDX PT, R4, R14, 0x1, 0x1c1f ;  /* 0x003c1f000e047f89 */ /* 0x000fe800000e0000 */
[----:B------:R-:W2:Y:S04]  /*23ac0*/  SHFL.IDX PT, R5, R20, 0x1, 0x1c1f ;  /* 0x003c1f0014057f89 */ /* 0x000ea800000e0000 */
[----:B--2---:R0:W-:Y:S02]  /*23ad0*/  @!P0 ST.E desc[UR36][R4.64], R3 ;  /* 0x0000000304008985 */ /* 0x0041e4000c101924 */
.L_x_6422:
[----:B------:R-:W1:Y:S01]  /*23ae0*/  LDC R83, c[0x0][0xce8] ;  /* 0x00033a00ff537b82 */ /* 0x000e620000000800 */
[----:B------:R-:W-:Y:S01]  /*23af0*/  ULDC UR14, c[0x0][0xbc8] ;  /* 0x0002f200000e7ab9 */ /* 0x000fe20000000800 */
[----:B------:R-:W-:Y:S01]  /*23b00*/  ULDC.64 UR12, c[0x0][0xba0] ;  /* 0x0002e800000c7ab9 */ /* 0x000fe20000000a00 */
[----:B------:R-:W-:Y:S01]  /*23b10*/  ISETP.GE.AND P0, PT, R155, UR14, PT ;  /* 0x0000000e9b007c0c */ /* 0x000fe2000bf06270 */
[----:B------:R-:W5:Y:S01]  /*23b20*/  LD.E.128 R8, desc[UR36][R8.64] ;  /* 0x0000002408087980 */ /* 0x000f62000c101d00 */
[----:B------:R-:W-:Y:S02]  /*23b30*/  ISETP.GE.AND P1, PT, R156, UR14, PT ;  /* 0x0000000e9c007c0c */ /* 0x000fe4000bf26270 */
[----:B0-----:R-:W-:Y:S01]  /*23b40*/  SEL R3, RZ, 0xffffffff, P0 ;  /* 0xffffffffff037807 */ /* 0x001fe20000000000 */
[----:B------:R-:W5:Y:S01]  /*23b50*/  LD.E.128 R12, desc[UR36][R12.64] ;  /* 0x000000240c0c7980 */ /* 0x000f62000c101d00 */
[----:B------:R-:W-:-:S03]  /*23b60*/  SEL R0, RZ, 0x1, P1 ;  /* 0x00000001ff007807 */ /* 0x000fc60000800000 */
[----:B------:R-:W-:Y:S01]  /*23b70*/  IMAD.SHL.U32 R5, R3, 0x2, RZ ;  /* 0x0000000203057824 */ /* 0x000fe200078e00ff */
[----:B------:R-:W-:Y:S01]  /*23b80*/  ISETP.GE.AND P0, PT, R154, UR14, PT ;  /* 0x0000000e9a007c0c */ /* 0x000fe2000bf06270 */
[----:B------:R-:W5:Y:S04]  /*23b90*/  LD.E.128 R24, desc[UR36][R24.64] ;  /* 0x0000002418187980 */ /* 0x000f68000c101d00 */
[----:B------:R-:W5:Y:S04]  /*23ba0*/  LD.E.128 R28, desc[UR36][R28.64] ;  /* 0x000000241c1c7980 */ /* 0x000f68000c101d00 */
[----:B------:R-:W5:Y:S01]  /*23bb0*/  LD.E.128 R32, desc[UR36][R32.64] ;  /* 0x0000002420207980 */ /* 0x000f62000c101d00 */
[----:B-1----:R-:W-:-:S02]  /*23bc0*/  ISETP.NE.AND P2, PT, R83, 0x1, PT ;  /* 0x000000015300780c */ /* 0x002fc40003f45270 */
[----:B------:R-:W-:Y:S01]  /*23bd0*/  LOP3.LUT R0, R5, 0x2, R0, 0xe2, !PT ;  /* 0x0000000205007812 */ /* 0x000fe200078ee200 */
[----:B------:R-:W5:Y:S01]  /*23be0*/  LD.E.128 R36, desc[UR36][R36.64] ;  /* 0x0000002424247980 */ /* 0x000f62000c101d00 */
[----:B------:R-:W-:Y:S01]  /*23bf0*/  SEL R3, RZ, 0xffffffff, P0 ;  /* 0xffffffffff037807 */ /* 0x000fe20000000000 */
[----:B------:R-:W-:Y:S02]  /*23c00*/  UIMAD UR9, UR16, UR12, URZ ;  /* 0x0000000c100972a4 */ /* 0x000fe4000f8e023f */
[----:B------:R-:W5:Y:S04]  /*23c10*/  LD.E.128 R40, desc[UR36][R40.64] ;  /* 0x0000002428287980 */ /* 0x000f68000c101d00 */
[----:B------:R-:W5:Y:S02]  /*23c20*/  LD.E.128 R44, desc[UR36][R44.64] ;  /* 0x000000242c2c7980 */ /* 0x000f64000c101d00 */
[----:B------:R-:W0:Y:S01]  /*23c30*/  @P2 LDC R5, c[0x0][0xcec] ;  /* 0x00033b00ff052b82 */ /* 0x000e220000000800 */
[----:B------:R-:W-:Y:S01]  /*23c40*/  IMAD.SHL.U32 R3, R3, 0x4, RZ ;  /* 0x0000000403037824 */ /* 0x000fe200078e00ff */
[----:B------:R-:W-:Y:S01]  /*23c50*/  ISETP.GE.AND P0, PT, R153, UR14, PT ;  /* 0x0000000e99007c0c */ /* 0x000fe2000bf06270 */
[----:B------:R-:W5:Y:S04]  /*23c60*/  LD.E.128 R48, desc[UR36][R48.64] ;  /* 0x0000002430307980 */ /* 0x000f68000c101d00 */
[----:B------:R-:W5:Y:S01]  /*23c70*/  LD.E.128 R52, desc[UR36][R52.64] ;  /* 0x0000002434347980 */ /* 0x000f62000c101d00 */
[----:B------:R-:W1:Y:S01]  /*23c80*/  @P2 LDC R21, c[0x0][0xcf0] ;  /* 0x00033c00ff152b82 */ /* 0x000e620000000800 */
[----:B------:R-:W-:Y:S01]  /*23c90*/  UIMAD.WIDE.U32 UR10, UR4, UR12, URZ ;  /* 0x0000000c040a72a5 */ /* 0x000fe2000f8e003f */
[----:B------:R-:W-:Y:S01]  /*23ca0*/  LOP3.LUT R3, R3, 0x4, R0, 0xe2, !PT ;  /* 0x0000000403037812 */ /* 0x000fe200078ee200 */
[----:B------:R-:W-:Y:S01]  /*23cb0*/  UIMAD UR9, UR4, UR13, UR9 ;  /* 0x0000000d040972a4 */ /* 0x000fe2000f8e0209 */
[----:B------:R-:W-:Y:S01]  /*23cc0*/  SEL R4, RZ, 0xffffffff, P0 ;  /* 0xffffffffff047807 */ /* 0x000fe20000000000 */
[----:B------:R-:W-:Y:S01]  /*23cd0*/  IMAD R0, R193, 0x20, R159 ;  /* 0x00000020c1007824 */ /* 0x000fe200078e029f */
[----:B------:R-:W-:Y:S01]  /*23ce0*/  ULDC.64 UR12, c[0x0][0xbe8] ;  /* 0x0002fa00000c7ab9 */ /* 0x000fe20000000a00 */
[----:B------:R-:W-:Y:S01]  /*23cf0*/  IMAD.U32 R81, RZ, RZ, UR58 ;  /* 0x0000003aff517e24 */ /* 0x000fe2000f8e00ff */
[----:B------:R-:W-:Y:S01]  /*23d00*/  ISETP.GE.AND P0, PT, R152, UR14, PT ;  /* 0x0000000e98007c0c */ /* 0x000fe2000bf06270 */
[----:B------:R-:W-:Y:S01]  /*23d10*/  UIADD3 UR11, UR11, UR9, URZ ;  /* 0x000000090b0b7290 */ /* 0x000fe2000fffe03f */
[----:B------:R-:W5:Y:S01]  /*23d20*/  LD.E.128 R56, desc[UR36][R56.64] ;  /* 0x0000002438387980 */ /* 0x000f62000c101d00 */
[----:B------:R-:W-:Y:S01]  /*23d30*/  UIMAD UR4, UR17, UR12, URZ ;  /* 0x0000000c110472a4 */ /* 0x000fe2000f8e023f */
[----:B------:R-:W-:Y:S01]  /*23d40*/  IMAD R82, R81, 0x40, R0 ;  /* 0x0000004051527824 */ /* 0x000fe200078e0200 */
[----:B------:R-:W-:Y:S01]  /*23d50*/  SEL R0, RZ, 0xffffffff, P0 ;  /* 0xffffffffff007807 */ /* 0x000fe20000000000 */
[----:B------:R-:W-:Y:S01]  /*23d60*/  UIMAD.WIDE.U32 UR10, UR45, UR12, UR10 ;  /* 0x0000000c2d0a72a5 */ /* 0x000fe2000f8e000a */
[----:B------:R-:W5:Y:S01]  /*23d70*/  LD.E.128 R60, desc[UR36][R60.64] ;  /* 0x000000243c3c7980 */ /* 0x000f62000c101d00 */
[----:B------:R-:W-:Y:S01]  /*23d80*/  UIMAD UR4, UR45, UR13, UR4 ;  /* 0x0000000d2d0472a4 */ /* 0x000fe2000f8e0204 */
[----:B------:R-:W-:-:S02]  /*23d90*/  IMAD.SHL.U32 R4, R4, 0x8, RZ ;  /* 0x0000000804047824 */ /* 0x000fc400078e00ff */
[----:B------:R-:W-:Y:S01]  /*23da0*/  ULDC.64 UR12, c[0x0][0xbf0] ;  /* 0x0002fc00000c7ab9 */ /* 0x000fe20000000a00 */
[----:B------:R-:W-:Y:S01]  /*23db0*/  UIADD3 UR11, UR11, UR4, URZ ;  /* 0x000000040b0b7290 */ /* 0x000fe2000fffe03f */
[----:B------:R-:W-:Y:S01]  /*23dc0*/  IMAD.SHL.U32 R81, R0, 0x10, RZ ;  /* 0x0000001000517824 */ /* 0x000fe200078e00ff */
[----:B------:R-:W-:Y:S01]  /*23dd0*/  UIMAD UR4, UR18, UR12, URZ ;  /* 0x0000000c120472a4 */ /* 0x000fe2000f8e023f */
[----:B0-----:R-:W-:Y:S01]  /*23de0*/  @P2 IMAD.HI.U32 R0, R82, R5, RZ ;  /* 0x0000000552002227 */ /* 0x001fe200078e00ff */
[----:B------:R-:W-:Y:S01]  /*23df0*/  LOP3.LUT R4, R4, 0x8, R3, 0xe2, !PT ;  /* 0x0000000804047812 */ /* 0x000fe200078ee203 */
[----:B------:R-:W5:Y:S01]  /*23e00*/  LD.E.128 R64, desc[UR36][R64.64] ;  /* 0x0000002440407980 */ /* 0x000f62000c101d00 */
[----:B------:R-:W-:Y:S01]  /*23e10*/  UIMAD UR4, UR8, UR13, UR4 ;  /* 0x0000000d080472a4 */ /* 0x000fe2000f8e0204 */
[----:B------:R-:W-:Y:S01]  /*23e20*/  IMAD.MOV.U32 R3, RZ, RZ, R82 ;  /* 0x000000ffff037224 */ /* 0x000fe200078e0052 */
[----:B------:R-:W-:Y:S01]  /*23e30*/  UIMAD.WIDE.U32 UR8, UR8, UR12, UR10 ;  /* 0x0000000c080872a5 */ /* 0x000fe2000f8e000a */
[----:B-1----:R-:W-:Y:S01]  /*23e40*/  @P2 SHF.R.U32.HI R3, RZ, R21, R0 ;  /* 0x00000015ff032219 */ /* 0x002fe20000011600 */
[----:B------:R-:W5:Y:S01]  /*23e50*/  LD.E.128 R68, desc[UR36][R68.64] ;  /* 0x0000002444447980 */ /* 0x000f62000c101d00 */
[----:B------:R-:W-:-:S02]  /*23e60*/  LOP3.LUT R20, R81, 0x10, R4, 0xe2, !PT ;  /* 0x0000001051147812 */ /* 0x000fc400078ee204 */
[--C-:B------:R-:W-:Y:S01]  /*23e70*/  SHF.R.S32.HI R21, RZ, 0x1f, R3.reuse ;  /* 0x0000001fff157819 */ /* 0x100fe20000011403 */
[----:B------:R-:W-:Y:S01]  /*23e80*/  UIADD3 UR4, UR9, UR4, URZ ;  /* 0x0000000409047290 */ /* 0x000fe2000fffe03f */
[----:B------:R-:W-:Y:S01]  /*23e90*/  ISETP.GE.AND P0, PT, R19, UR14, PT ;  /* 0x0000000e13007c0c */ /* 0x000fe2000bf06270 */
[----:B------:R-:W-:Y:S01]  /*23ea0*/  IMAD.U32 R4, RZ, RZ, UR8 ;  /* 0x00000008ff047e24 */ /* 0x000fe2000f8e00ff */
[----:B------:R-:W5:Y:S01]  /*23eb0*/  LD.E.128 R72, desc[UR36][R72.64] ;  /* 0x0000002448487980 */ /* 0x000f62000c101d00 */
[----:B------:R-:W-:Y:S01]  /*23ec0*/  IMAD.U32 R5, RZ, RZ, UR9 ;  /* 0x00000009ff057e24 */ /* 0x000fe2000f8e00ff */
[----:B------:R-:W-:Y:S01]  /*23ed0*/  ULDC.64 UR8, c[0x0][0xbe0] ;  /* 0x0002f80000087ab9 */ /* 0x000fe20000000a00 */
[----:B------:R-:W-:Y:S01]  /*23ee0*/  IMAD.MOV R81, RZ, RZ, -R3 ;  /* 0x000000ffff517224 */ /* 0x000fe200078e0a03 */
        /* <DEDUP_REMOVED lines=11> */
[----:B0-----:R-:W0:Y:S01]  /*23fa0*/  FENCE.VIEW.ASYNC.S ;  /* 0x00000000000073c6 */ /* 0x001e220000000000 */
[----:B------:R-:W-:Y:S01]  /*23fb0*/  IMAD.SHL.U32 R85, R0, 0x20, RZ ;  /* 0x0000002000557824 */ /* 0x000fe200078e00ff */
[----:B------:R-:W-:Y:S01]  /*23fc0*/  SHF.R.S32.HI R0, RZ, 0x1f, R21 ;  /* 0x0000001fff007819 */ /* 0x000fe20000011415 */
[C---:B------:R-:W-:Y:S01]  /*23fd0*/  IMAD R81, R3.reuse, UR9, R80 ;  /* 0x0000000903517c24 */ /* 0x040fe2000f8e0250 */
[----:B------:R-:W-:Y:S01]  /*23fe0*/  UIADD3 UR4, UR46, 0x38820, URZ ;  /* 0x000388202e047890 */ /* 0x000fe2000fffe03f */
[----:B------:R-:W-:Y:S01]  /*23ff0*/  IMAD.WIDE.U32 R4, R3, UR8, R4 ;  /* 0x0000000803047c25 */ /* 0x000fe2000f8e0004 */
[----:B------:R-:W-:Y:S01]  /*24000*/  ULDC.64 UR8, c[0x0][0xbd8] ;  /* 0x0002f60000087ab9 */ /* 0x000fe20000000a00 */
[----:B------:R-:W-:Y:S01]  /*24010*/  SEL R3, RZ, 0x40, P0 ;  /* 0x00000040ff037807 */ /* 0x000fe20000000000 */
[----:B------:R-:W-:Y:S01]  /*24020*/  UPRMT UR4, URZ, 0x654, UR4 ;  /* 0x000006543f047896 */ /* 0x000fe20008000004 */
[----:B-----5:R-:W-:Y:S01]  /*24030*/  IMAD R88, R6, R83, RZ ;  /* 0x0000005306587224 */ /* 0x020fe200078e02ff */
[----:B------:R-:W-:Y:S01]  /*24040*/  ISETP.GE.AND P0, PT, R157, UR14, PT ;  /* 0x0000000e9d007c0c */ /* 0x000fe2000bf06270 */
[----:B------:R-:W-:Y:S01]  /*24050*/  IMAD.U32 R6, RZ, RZ, UR58 ;  /* 0x0000003aff067e24 */ /* 0x000fe2000f8e00ff */
[----:B------:R-:W-:Y:S01]  /*24060*/  LOP3.LUT R20, R85, 0x20, R20, 0xe2, !PT ;  /* 0x0000002055147812 */ /* 0x000fe200078ee214 */
[----:B------:R-:W-:Y:S01]  /*24070*/  IMAD.IADD R5, R5, 0x1, R81 ;  /* 0x0000000105057824 */ /* 0x000fe200078e0251 */
[----:B------:R-:W-:Y:S01]  /*24080*/  BSSY B1, `(.L_x_6423) ;  /* 0x0000030000017945 */ /* 0x000fe20003800000 */
[----:B------:R-:W-:Y:S01]  /*24090*/  IMAD R0, R0, UR8, RZ ;  /* 0x0000000800007c24 */ /* 0x000fe2000f8e02ff */
[----:B------:R-:W-:Y:S01]  /*240a0*/  LOP3.LUT R3, R20, R3, RZ, 0xfc, !PT ;  /* 0x0000000314037212 */ /* 0x000fe200078efcff */
[----:B------:R-:W-:-:S02]  /*240b0*/  IMAD R87, R6, 0x40, R159 ;  /* 0x0000004006577824 */ /* 0x000fc400078e029f */
[C---:B------:R-:W-:Y:S01]  /*240c0*/  IMAD R81, R21.reuse, UR9, R0 ;  /* 0x0000000915517c24 */ /* 0x040fe2000f8e0200 */
[----:B------:R-:W-:Y:S01]  /*240d0*/  SEL R0, RZ, 0x80, P0 ;  /* 0x00000080ff007807 */ /* 0x000fe20000000000 */
[----:B------:R-:W-:Y:S01]  /*240e0*/  IMAD.WIDE.U32 R4, R21, UR8, R4 ;  /* 0x0000000815047c25 */ /* 0x000fe2000f8e0004 */
[----:B------:R-:W-:Y:S01]  /*240f0*/  ISETP.GE.AND P0, PT, R87, R88, PT ;  /* 0x000000585700720c */ /* 0x000fe20003f06270 */
[----:B------:R-:W-:Y:S01]  /*24100*/  ULDC.64 UR8, c[0x0][0xb80] ;  /* 0x0002e00000087ab9 */ /* 0x000fe20000000a00 */
[----:B0-----:R-:W-:Y:S01]  /*24110*/  SYNCS.ARRIVE.TRANS64.RED.A1T0 RZ, [UR4], RZ ;  /* 0x000000ffffff79a7 */ /* 0x001fe20008100404 */
[----:B------:R-:W-:Y:S01]  /*24120*/  IMAD.IADD R5, R5, 0x1, R81 ;  /* 0x0000000105057824 */ /* 0x000fe200078e0251 */
[C---:B------:R-:W-:Y:S02]  /*24130*/  LEA R6, P1, R4.reuse, UR8, 0x1 ;  /* 0x0000000804067c11 */ /* 0x040fe4000f8208ff */
[----:B------:R-:W-:Y:S02]  /*24140*/  LOP3.LUT R0, R3, R0, RZ, 0xfc, !PT ;  /* 0x0000000003007212 */ /* 0x000fe400078efcff */
        /* <DEDUP_REMOVED lines=35> */
.L_x_6424:
[----:B------:R-:W-:Y:S05]  /*24380*/  BSYNC B1 ;  /* 0x0000000000017941 */ /* 0x000fea0003800000 */
.L_x_6423:
        /* <DEDUP_REMOVED lines=38> */
.L_x_6420:
        /* <DEDUP_REMOVED lines=18> */
[----:B------:R-:W-:Y:S02]  /*24710*/  IMAD.U32 R8, RZ, RZ, UR8 ;  /* 0x00000008ff087e24 */ /* 0x000fe4000f8e00ff */
        /* <DEDUP_REMOVED lines=11> */
.L_x_6426:
        /* <DEDUP_REMOVED lines=48> */
.L_x_6428:
[----:B------:R-:W-:Y:S05]  /*24ad0*/  BSYNC B1 ;  /* 0x0000000000017941 */ /* 0x000fea0003800000 */
.L_x_6427:
        /* <DEDUP_REMOVED lines=14> */
[----:B------:R-:W-:Y:S01]  /*24bc0*/  UIADD3 UR11, UR11, UR9, URZ ;  /* 0x000000090b0b7290 */ /* 0x000fe2000fffe03f */
[----:B------:R-:W-:Y:S01]  /*24bd0*/  ISETP.GE.AND P2, PT, R154, UR15, PT ;  /* 0x0000000f9a007c0c */ /* 0x000fe2000bf46270 */
[----:B------:R-:W-:Y:S01]  /*24be0*/  UIMAD UR4, UR13, UR16, URZ ;  /* 0x000000100d0472a4 */ /* 0x000fe2000f8e023f */
[----:B------:R-:W-:Y:S01]  /*24bf0*/  LOP3.LUT R4, R4, 0x2, R3, 0xe2, !PT ;  /* 0x0000000204047812 */ /* 0x000fe200078ee203 */
[----:B------:R-:W-:Y:S01]  /*24c00*/  IMAD R3, R193, 0x20, R159 ;  /* 0x00000020c1037824 */ /* 0x000fe200078e029f */
[----:B------:R-:W-:Y:S01]  /*24c10*/  UIMAD.WIDE.U32 UR10, UR45, UR16, UR10 ;  /* 0x000000102d0a72a5 */ /* 0x000fe2000f8e000a */
[----:B------:R-:W-:Y:S01]  /*24c20*/  SEL R6, RZ, 0xffffffff, P2 ;  /* 0xffffffffff067807 */ /* 0x000fe20001000000 */
[----:B------:R-:W1:Y:S01]  /*24c30*/  @P0 LDC R9, c[0x0][0xcf0] ;  /* 0x00033c00ff090b82 */ /* 0x000e620000000800 */
[----:B------:R-:W-:Y:S01]  /*24c40*/  UIMAD UR4, UR45, UR17, UR4 ;  /* 0x000000112d0472a4 */ /* 0x000fe2000f8e0204 */
[----:B------:R-:W-:Y:S01]  /*24c50*/  IMAD R8, R8, 0x40, R3 ;  /* 0x0000004008087824 */ /* 0x000fe200078e0203 */
[----:B------:R-:W-:Y:S01]  /*24c60*/  ULDC.64 UR12, c[0x0][0xbf0] ;  /* 0x0002fc00000c7ab9 */ /* 0x000fe20000000a00 */
[----:B------:R-:W-:Y:S01]  /*24c70*/  ISETP.GE.AND P1, PT, R153, UR15, PT ;  /* 0x0000000f99007c0c */ /* 0x000fe2000bf26270 */
[----:B------:R-:W-:Y:S01]  /*24c80*/  UIADD3 UR11, UR11, UR4, URZ ;  /* 0x000000040b0b7290 */ /* 0x000fe2000fffe03f */
[----:B------:R-:W-:Y:S01]  /*24c90*/  IMAD.SHL.U32 R15, R6, 0x4, RZ ;  /* 0x00000004060f7824 */ /* 0x000fe200078e00ff */
[----:B------:R-:W-:Y:S01]  /*24ca0*/  UIMAD UR4, UR14, UR12, URZ ;  /* 0x0000000c0e0472a4 */ /* 0x000fe2000f8e023f */
[----:B------:R-:W-:Y:S01]  /*24cb0*/  SEL R11, RZ, 0xffffffff, P1 ;  /* 0xffffffffff0b7807 */ /* 0x000fe20000800000 */
[----:B------:R-:W-:Y:S01]  /*24cc0*/  IMAD.MOV.U32 R3, RZ, RZ, R8 ;  /* 0x000000ffff037224 */ /* 0x000fe200078e0008 */
[----:B------:R-:W-:Y:S01]  /*24cd0*/  ISETP.GE.AND P2, PT, R157, UR15, PT ;  /* 0x0000000f9d007c0c */ /* 0x000fe2000bf46270 */
[----:B------:R-:W-:Y:S01]  /*24ce0*/  UIMAD UR4, UR8, UR13, UR4 ;  /* 0x0000000d080472a4 */ /* 0x000fe2000f8e0204 */
[----:B------:R-:W-:Y:S01]  /*24cf0*/  LOP3.LUT R10, R15, 0x4, R4, 0xe2, !PT ;  /* 0x000000040f0a7812 */ /* 0x000fe200078ee204 */
[----:B------:R-:W-:Y:S01]  /*24d00*/  UIMAD.WIDE.U32 UR8, UR8, UR12, UR10 ;  /* 0x0000000c080872a5 */ /* 0x000fe2000f8e000a */
[----:B------:R-:W-:Y:S01]  /*24d10*/  IMAD.SHL.U32 R11, R11, 0x8, RZ ;  /* 0x000000080b0b7824 */ /* 0x000fe200078e00ff */
[----:B------:R-:W-:Y:S01]  /*24d20*/  BSSY B1, `(.L_x_6429) ;  /* 0x000004c000017945 */ /* 0x000fe20003800000 */
[----:B0-----:R-:W-:Y:S01]  /*24d30*/  @P0 IMAD.HI.U32 R6, R8, R5, RZ ;  /* 0x0000000508060227 */ /* 0x001fe200078e00ff */
[----:B------:R-:W-:-:S02]  /*24d40*/  UIADD3 UR4, UR9, UR4, URZ ;  /* 0x0000000409047290 */ /* 0x000fc4000fffe03f */
[----:B------:R-:W-:Y:S01]  /*24d50*/  LOP3.LUT R10, R11, 0x8, R10, 0xe2, !PT ;  /* 0x000000080b0a7812 */ /* 0x000fe200078ee20a */
[----:B------:R-:W-:Y:S02]  /*24d60*/  IMAD.U32 R4, RZ, RZ, UR8 ;  /* 0x00000008ff047e24 */ /* 0x000fe4000f8e00ff */
[----:B------:R-:W-:Y:S01]  /*24d70*/  IMAD.U32 R5, RZ, RZ, UR9 ;  /* 0x00000009ff057e24 */ /* 0x000fe2000f8e00ff */
[----:B------:R-:W-:Y:S01]  /*24d80*/  ULDC.64 UR8, c[0x0][0xbe0] ;  /* 0x0002f80000087ab9 */ /* 0x000fe20000000a00 */
        /* <DEDUP_REMOVED lines=8> */
[----:B------:R-:W-:-:S03]  /*24e10*/  ISETP.GE.AND P0, PT, R19, UR15, PT ;  /* 0x0000000f13007c0c */ /* 0x000fc6000bf06270 */
[----:B------:R-:W-:Y:S02]  /*24e20*/  IMAD R6, R6, UR8, RZ ;  /* 0x0000000806067c24 */ /* 0x000fe4000f8e02ff */
[----:B------:R-:W-:Y:S01]  /*24e30*/  IMAD R9, R13, R9, R8 ;  /* 0x000000090d097224 */ /* 0x000fe200078e0208 */
[----:B------:R-:W-:Y:S01]  /*24e40*/  SEL R8, RZ, 0xffffffff, P0 ;  /* 0xffffffffff087807 */ /* 0x000fe20000000000 */
[----:B------:R-:W-:Y:S01]  /*24e50*/  IMAD.SHL.U32 R15, R11, 0x10, RZ ;  /* 0x000000100b0f7824 */ /* 0x000fe200078e00ff */
[----:B------:R-:W-:Y:S01]  /*24e60*/  ISETP.GE.AND P0, PT, R158, UR15, PT ;  /* 0x0000000f9e007c0c */ /* 0x000fe2000bf06270 */
[----:B------:R-:W-:Y:S01]  /*24e70*/  IMAD R11, R3, UR9, R6 ;  /* 0x00000009030b7c24 */ /* 0x000fe2000f8e0206 */
[----:B------:R-:W-:Y:S01]  /*24e80*/  SHF.R.S32.HI R3, RZ, 0x1f, R9 ;  /* 0x0000001fff037819 */ /* 0x000fe20000011409 */
[----:B------:R-:W-:Y:S01]  /*24e90*/  ULDC.64 UR8, c[0x0][0xbd8] ;  /* 0x0002f60000087ab9 */ /* 0x000fe20000000a00 */
[----:B------:R-:W-:Y:S01]  /*24ea0*/  IMAD.U32 R6, RZ, RZ, UR58 ;  /* 0x0000003aff067e24 */ /* 0x000fe2000f8e00ff */
[----:B------:R-:W-:Y:S01]  /*24eb0*/  LOP3.LUT R10, R15, 0x10, R10, 0xe2, !PT ;  /* 0x000000100f0a7812 */ /* 0x000fe200078ee20a */
[----:B------:R-:W-:-:S02]  /*24ec0*/  IMAD.IADD R5, R5, 0x1, R11 ;  /* 0x0000000105057824 */ /* 0x000fc400078e020b */
[----:B------:R-:W-:Y:S02]  /*24ed0*/  IMAD R0, R3, UR8, RZ ;  /* 0x0000000803007c24 */ /* 0x000fe4000f8e02ff */
[----:B------:R-:W-:-:S04]  /*24ee0*/  IMAD.WIDE.U32 R4, R9, UR8, R4 ;  /* 0x0000000809047c25 */ /* 0x000fc8000f8e0004 */
[----:B------:R-:W-:Y:S01]  /*24ef0*/  IMAD R3, R9, UR9, R0 ;  /* 0x0000000909037c24 */ /* 0x000fe2000f8e0200 */
[----:B------:R-:W-:Y:S01]  /*24f00*/  SEL R9, RZ, 0x40, P0 ;  /* 0x00000040ff097807 */ /* 0x000fe20000000000 */
[----:B------:R-:W-:Y:S01]  /*24f10*/  IMAD R0, R6, 0x40, R159 ;  /* 0x0000004006007824 */ /* 0x000fe200078e029f */
[----:B------:R-:W-:Y:S01]  /*24f20*/  ULDC.64 UR8, c[0x0][0xb80] ;  /* 0x0002e00000087ab9 */ /* 0x000fe20000000a00 */
[----:B------:R-:W-:Y:S01]  /*24f30*/  IMAD.SHL.U32 R15, R8, 0x20, RZ ;  /* 0x00000020080f7824 */ /* 0x000fe200078e00ff */
[----:B------:R-:W-:Y:S01]  /*24f40*/  LEA R6, P1, R4, UR8, 0x1 ;  /* 0x0000000804067c11 */ /* 0x000fe2000f8208ff */
[----:B------:R-:W-:Y:S01]  /*24f50*/  IMAD.IADD R3, R5, 0x1, R3 ;  /* 0x0000000105037824 */ /* 0x000fe200078e0203 */
[----:B------:R-:W-:Y:S02]  /*24f60*/  ISETP.GE.AND P0, PT, R0, R27, PT ;  /* 0x0000001b0000720c */ /* 0x000fe40003f06270 */
[----:B------:R-:W-:Y:S01]  /*24f70*/  LOP3.LUT R10, R15, 0x20, R10, 0xe2, !PT ;  /* 0x000000200f0a7812 */ /* 0x000fe200078ee20a */
[----:B------:R0:W1:Y:S01]  /*24f80*/  SHFL.IDX PT, R8, R6, RZ, 0x181f ;  /* 0x00181fff06087589 */ /* 0x00006200000e0000 */
[----:B------:R-:W-:-:S02]  /*24f90*/  LEA.HI.X R3, R4, UR9, R3, 0x1, P1 ;  /* 0x0000000904037c11 */ /* 0x000fc400088f0c03 */
[----:B------:R-:W-:Y:S02]  /*24fa0*/  LOP3.LUT R24, R10, R9, RZ, 0xfc, !PT ;  /* 0x000000090a187212 */ /* 0x000fe400078efcff */
        /* <DEDUP_REMOVED lines=35> */
.L_x_6430:
[----:B------:R-:W-:Y:S05]  /*251e0*/  BSYNC B1 ;  /* 0x0000000000017941 */ /* 0x000fea0003800000 */
.L_x_6429:
        /* <DEDUP_REMOVED lines=36> */
.L_x_6425:
[----:B------:R-:W-:Y:S05]  /*25430*/  BSYNC B0 ;  /* 0x0000000000007941 */ /* 0x000fea0003800000 */
.L_x_6419:
[----:B------:R-:W-:Y:S02]  /*25440*/  ULDC UR4, c[0x0][0xd3c] ;  /* 0x00034f0000047ab9 */ /* 0x000fe40000000800 */
[----:B------:R-:W-:-:S06]  /*25450*/  UISETP.GE.AND UP0, UPT, UR6, UR4, UPT ;  /* 0x000000040600728c */ /* 0x000fcc000bf06270 */
[----:B------:R-:W-:-:S13]  /*25460*/  PLOP3.LUT P0, PT, PT, PT, UP0, 0x80, 0x0 ;  /* 0x000000000000781c */ /* 0x000fda0003f0f008 */
[----:B------:R-:W-:Y:S05]  /*25470*/  @!P0 BRA `(.L_x_6431) ;  /* 0xfffffdb800c08947 */ /* 0x000fea000383ffff */
[----:B------:R-:W-:Y:S05]  /*25480*/  EXIT ;  /* 0x000000000000794d */ /* 0x000fea0003800000 */
.L_x_6290:
[----:B------:R-:W-:-:S08]  /*25490*/  NOP ;  /* 0x0000000000007918 */ /* 0x000fd00000000000 */
[----:B0-----:R-:W0:-:S00]  /*254a0*/  USETMAXREG.DEALLOC.CTAPOOL 0x28 ;  /* 0x00000028000079c8 */ /* 0x001e0000080e0500 */
        /* <DEDUP_REMOVED lines=14> */
.L_x_6432:
        /* <DEDUP_REMOVED lines=40> */
.L_x_6438:
        /* <DEDUP_REMOVED lines=12> */
.L_x_6437:
[----:B------:R-:W-:Y:S05]  /*258d0*/  BSYNC B0 ;  /* 0x0000000000007941 */ /* 0x000fea0003800000 */
.L_x_6436:
        /* <DEDUP_REMOVED lines=20> */
.L_x_6434:
        /* <DEDUP_REMOVED lines=20> */
.L_x_6439:
[----:B---3--:R-:W-:Y:S01]  /*25b60*/  IMAD R16, R16, UR5, R11 ;  /* 0x0000000510107c24 */ /* 0x008fe2000f8e020b */
[----:B------:R-:W-:Y:S01]  /*25b70*/  IABS R2, R4 ;  /* 0x0000000400027213 */ /* 0x000fe20000000000 */
[----:B-12---:R-:W-:-:S03]  /*25b80*/  IMAD.MOV R9, RZ, RZ, -R3 ;  /* 0x000000ffff097224 */ /* 0x006fc600078e0a03 */
        /* <DEDUP_REMOVED lines=56> */
.L_x_6435:
[----:B------:R-:W-:Y:S01]  /*25f10*/  ULDC UR4, c[0x0][0xd3c] ;  /* 0x00034f0000047ab9 */ /* 0x000fe20000000800 */
[----:B------:R-:W-:Y:S02]  /*25f20*/  IMAD.MOV.U32 R17, RZ, RZ, RZ ;  /* 0x000000ffff117224 */ /* 0x000fe400078e00ff */
[----:B------:R-:W-:Y:S02]  /*25f30*/  IMAD.U32 R16, RZ, RZ, UR6 ;  /* 0x00000006ff107e24 */ /* 0x000fe4000f8e00ff */
[----:B------:R-:W-:Y:S02]  /*25f40*/  IMAD.MOV.U32 R18, RZ, RZ, RZ ;  /* 0x000000ffff127224 */ /* 0x000fe400078e00ff */
[----:B------:R-:W-:-:S07]  /*25f50*/  IMAD.U32 R19, RZ, RZ, UR4 ;  /* 0x00000004ff137e24 */ /* 0x000fce000f8e00ff */
.L_x_6440:
[----:B------:R-:W-:-:S13]  /*25f60*/  ISETP.NE.AND P0, PT, R5, RZ, PT ;  /* 0x000000ff0500720c */ /* 0x000fda0003f05270 */
[----:B------:R-:W0:Y:S01]  /*25f70*/  @!P0 S2R R3, SR_CgaCtaId ;  /* 0x0000000000038919 */ /* 0x000e220000008800 */
[----:B------:R-:W-:-:S04]  /*25f80*/  @!P0 MOV R0, 0x400 ;  /* 0x0000040000008802 */ /* 0x000fc80000000f00 */
[----:B0-----:R-:W-:-:S05]  /*25f90*/  @!P0 LEA R0, R3, R0, 0x18 ;  /* 0x0000000003008211 */ /* 0x001fca00078ec0ff */
[----:B------:R1:W-:Y:S01]  /*25fa0*/  @!P0 STS.128 [R0+0x388d0], R16 ;  /* 0x0388d01000008388 */ /* 0x0003e20000000c00 */
[----:B------:R-:W-:Y:S06]  /*25fb0*/  BAR.ARV 0x5, 0x180 ;  /* 0x0146000000007b1d */ /* 0x000fec0000002000 */
.L_x_6433:
        /* <DEDUP_REMOVED lines=33> */
[----:B---3--:R-:W-:-:S07]  /*261d0*/  LOP3.LUT R0, R3, 0x1c0, RZ, 0xfc, !PT ;  /* 0x000001c003007812 */ /* 0x008fce00078efcff */
.L_x_6516:
[----:B------:R-:W-:Y:S05]  /*261e0*/  YIELD ;  /* 0x0000000000007946 */ /* 0x000fea0003800000 */
[----:B------:R-:W-:Y:S01]  /*261f0*/  ULDC.64 UR4, c[0x0][0xb20] ;  /* 0x0002c80000047ab9 */ /* 0x000fe20000000a00 */
[----:B------:R-:W-:Y:S01]  /*26200*/  IMAD.MOV.U32 R32, RZ, RZ, RZ ;  /* 0x000000ffff207224 */ /* 0x000fe200078e00ff */
[----:B------:R-:W-:-:S04]  /*26210*/  ISETP.NE.U32.AND P0, PT, RZ, UR4, PT ;  /* 0x00000004ff007c0c */ /* 0x000fc8000bf05070 */
[----:B------:R-:W-:Y:S01]  /*26220*/  ISETP.NE.AND.EX P0, PT, RZ, UR5, PT, P0 ;  /* 0x00000005ff007c0c */ /* 0x000fe2000bf05300 */
[----:B------:R-:W-:-:S12]  /*26230*/  ULDC.64 UR4, c[0x0][0xb10] ;  /* 0x0002c40000047ab9 */ /* 0x000fd80000000a00 */
[----:B------:R-:W0:Y:S02]  /*26240*/  @P0 LDC.64 R2, c[0x0][0xb20] ;  /* 0x0002c800ff020b82 */ /* 0x000e240000000a00 */
[----:B0-----:R-:W-:-:S05]  /*26250*/  @P0 IMAD.WIDE R2, R19, 0x4, R2 ;  /* 0x0000000413020825 */ /* 0x001fca00078e0202 */
[----:B------:R0:W5:Y:S01]  /*26260*/  @P0 LDG.E R32, desc[UR36][R2.64] ;  /* 0x0000002402200981 */ /* 0x000162000c1e1900 */
[----:B------:R-:W-:Y:S01]  /*26270*/  ISETP.NE.U32.AND P0, PT, RZ, UR4, PT ;  /* 0x00000004ff007c0c */ /* 0x000fe2000bf05070 */
[----:B------:R-:W-:Y:S01]  /*26280*/  IMAD.MOV.U32 R36, RZ, RZ, RZ ;  /* 0x000000ffff247224 */ /* 0x000fe200078e00ff */
[----:B------:R-:W-:Y:S02]  /*26290*/  LOP3.LUT R22, R22, 0xffffffbf, RZ, 0xc0, !PT ;  /* 0xffffffbf16167812 */ /* 0x000fe400078ec0ff */
[----:B------:R-:W-:Y:S01]  /*262a0*/  ISETP.NE.AND.EX P1, PT, RZ, UR5, PT, P0 ;  /* 0x00000005ff007c0c */ /* 0x000fe2000bf25300 */
[----:B------:R-:W-:Y:S02]  /*262b0*/  ULDC.64 UR4, c[0x0][0xaf8] ;  /* 0x0002be0000047ab9 */ /* 0x000fe40000000a00 */
[----:B------:R-:W-:Y:S01]  /*262c0*/  ISETP.NE.U32.AND P0, PT, RZ, UR4, PT ;  /* 0x00000004ff007c0c */ /* 0x000fe2000bf05070 */
[----:B0-----:R-:W0:Y:S03]  /*262d0*/  LDC.64 R2, c[0x0][0xaf8] ;  /* 0x0002be00ff027b82 */ /* 0x001e260000000a00 */
[----:B------:R-:W-:Y:S01]  /*262e0*/  ISETP.NE.AND.EX P2, PT, RZ, UR5, PT, P0 ;  /* 0x00000005ff007c0c */ /* 0x000fe2000bf45300 */
[----:B------:R-:W-:-:S05]  /*262f0*/  ULDC.64 UR4, c[0x0][0x418] ;  /* 0x0001060000047ab9 */ /* 0x000fca0000000a00 */
[----:B-1----:R-:W1:Y:S07]  /*26300*/  @P1 LDC.64 R4, c[0x0][0xb10] ;  /* 0x0002c400ff041b82 */ /* 0x002e6e0000000a00 */
[----:B------:R-:W-:Y:S01]  /*26310*/  @P2 LOP3.LUT R22, R22, 0x40, RZ, 0xfc, !PT ;  /* 0x0000004016162812 */ /* 0x000fe200078efcff */
[----:B0-----:R-:W-:-:S05]  /*26320*/  IMAD.WIDE R2, R19, 0x4, R2 ;  /* 0x0000000413027825 */ /* 0x001fca00078e0202 */
[----:B------:R0:W5:Y:S01]  /*26330*/  @P2 LDG.E R36, desc[UR36][R2.64] ;  /* 0x0000002402242981 */ /* 0x000162000c1e1900 */
[----:B-1----:R-:W-:-:S05]  /*26340*/  @P1 IMAD.WIDE R4, R19, 0x4, R4 ;  /* 0x0000000413041825 */ /* 0x002fca00078e0204 */
[----:B--2---:R-:W2:Y:S01]  /*26350*/  @P1 LDG.E R0, desc[UR36][R4.64] ;  /* 0x0000002404001981 */ /* 0x004ea2000c1e1900 */
        /* <DEDUP_REMOVED lines=10> */
[----:B0-----:R-:W-:-:S05]  /*26400*/  IMAD.U32 R0, RZ, RZ, UR4 ;  /* 0x00000004ff007e24 */ /* 0x001fca000f8e00ff */
[----:B------:R1:W-:Y:S01]  /*26410*/  STL [R1+0x424], R0 ;  /* 0x0004240001007387 */ /* 0x0003e20000100800 */
[----:B------:R-:W-:Y:S05]  /*26420*/  @!P2 BRA `(.L_x_6442) ;  /* 0x000000000010a947 */ /* 0x000fea0003800000 */
[----:B------:R-:W2:Y:S04]  /*26430*/  LDG.E R5, desc[UR36][R2.64] ;  /* 0x0000002402057981 */ /* 0x000ea8000c1e1900 */
[----:B-1----:R-:W2:Y:S02]  /*26440*/  LDG.E R0, desc[UR36][R2.64+0x4] ;  /* 0x0000042402007981 */ /* 0x002ea4000c1e1900 */
[----:B--2---:R-:W-:-:S05]  /*26450*/  IMAD.IADD R0, R0, 0x1, -R5 ;  /* 0x0000000100007824 */ /* 0x004fca00078e0a05 */
[----:B------:R2:W-:Y:S02]  /*26460*/  STL [R1+0x424], R0 ;  /* 0x0004240001007387 */ /* 0x0005e40000100800 */
.L_x_6442:
        /* <DEDUP_REMOVED lines=8> */
.L_x_6443:
[----:B------:R-:W-:Y:S02]  /*264f0*/  ULDC.64 UR4, c[0x0][0xb00] ;  /* 0x0002c00000047ab9 */ /* 0x000fe40000000a00 */
[----:B------:R-:W-:-:S04]  /*26500*/  ISETP.NE.U32.AND P0, PT, RZ, UR4, PT ;  /* 0x00000004ff007c0c */ /* 0x000fc8000bf05070 */
[----:B------:R-:W-:-:S13]  /*26510*/  ISETP.NE.AND.EX P0, PT, RZ, UR5, PT, P0 ;  /* 0x00000005ff007c0c */ /* 0x000fda000bf05300 */
[----:B------:R-:W-:Y:S05]  /*26520*/  @!P0 BRA `(.L_x_6444) ;  /* 0x0000000000148947 */ /* 0x000fea0003800000 */
[----:B0-----:R-:W0:Y:S02]  /*26530*/  LDC.64 R2, c[0x0][0xb00] ;  /* 0x0002c000ff027b82 */ /* 0x001e240000000a00 */
[----:B0-----:R-:W-:-:S05]  /*26540*/  IMAD.WIDE R2, R19, 0x4, R2 ;  /* 0x0000000413027825 */ /* 0x001fca00078e0202 */
[----:B------:R-:W3:Y:S04]  /*26550*/  LDG.E R27, desc[UR36][R2.64] ;  /* 0x00000024021b7981 */ /* 0x000ee8000c1e1900 */
[----:B-12---:R-:W3:Y:S02]  /*26560*/  LDG.E R0, desc[UR36][R2.64+0x4] ;  /* 0x0000042402007981 */ /* 0x006ee4000c1e1900 */
[----:B---3--:R-:W-:-:S07]  /*26570*/  IMAD.IADD R27, R0, 0x1, -R27 ;  /* 0x00000001001b7824 */ /* 0x008fce00078e0a1b */
.L_x_6444:
[----:B------:R-:W4:Y:S01]  /*26580*/  LDL R6, [R1+0x424] ;  /* 0x0004240001067983 */ /* 0x000f220000100800 */
[----:B012---:R-:W0:Y:S01]  /*26590*/  LDC R0, c[0x0][0x448] ;  /* 0x00011200ff007b82 */ /* 0x007e220000000800 */
[----:B------:R-:W-:Y:S01]  /*265a0*/  IMAD.SHL.U32 R8, R17, 0x40, RZ ;  /* 0x0000004011087824 */ /* 0x000fe200078e00ff */
[----:B------:R-:W-:Y:S01]  /*265b0*/  LOP3.LUT R22, R22, 0xfffff7ff, RZ, 0xc0, !PT ;  /* 0xfffff7ff16167812 */ /* 0x000fe200078ec0ff */
[----:B-----5:R-:W-:-:S03]  /*265c0*/  IMAD.IADD R27, R27, 0x1, -R32 ;  /* 0x000000011b1b7824 */ /* 0x020fc600078e0a20 */
[----:B------:R1:W-:Y:S02]  /*265d0*/  STL [R1+0x420], R8 ;  /* 0x0004200801007387 */ /* 0x0003e40000100800 */
[----:B---3--:R-:W2:Y:S01]  /*265e0*/  LDC.64 R2, c[0x0][0xad8] ;  /* 0x0002b600ff027b82 */ /* 0x008ea20000000a00 */
[----:B0-----:R-:W-:Y:S01]  /*265f0*/  ISETP.NE.AND P2, PT, R0, 0x1, PT ;  /* 0x000000010000780c */ /* 0x001fe20003f45270 */
[----:B------:R-:W-:Y:S01]  /*26600*/  VIADD R0, R8, 0x3f ;  /* 0x0000003f08007836 */ /* 0x000fe20000000000 */
[----:B--2---:R-:W-:-:S11]  /*26610*/  ISETP.GE.AND P1, PT, R3, 0x1, PT ;  /* 0x000000010300780c */ /* 0x004fd60003f26270 */
[----:B------:R-:W0:Y:S01]  /*26620*/  @P2 LDC R5, c[0x0][0x44c] ;  /* 0x00011300ff052b82 */ /* 0x000e220000000800 */
[----:B------:R-:W-:-:S07]  /*26630*/  @P2 LOP3.LUT R22, R22, 0x800, RZ, 0xfc, !PT ;  /* 0x0000080016162812 */ /* 0x000fce00078efcff */
[----:B------:R-:W2:Y:S01]  /*26640*/  @P2 LDC R7, c[0x0][0x450] ;  /* 0x00011400ff072b82 */ /* 0x000ea20000000800 */
[----:B0-----:R-:W-:-:S05]  /*26650*/  @P2 IMAD.HI.U32 R4, R0, R5, RZ ;  /* 0x0000000500042227 */ /* 0x001fca00078e00ff */
[----:B--2---:R-:W-:Y:S02]  /*26660*/  @P2 SHF.R.U32.HI R0, RZ, R7, R4 ;  /* 0x00000007ff002219 */ /* 0x004fe40000011604 */
[----:B----4-:R-:W-:-:S05]  /*26670*/  IADD3 R5, R27, 0x1, -R6 ;  /* 0x000000011b057810 */ /* 0x010fca0007ffe806 */
        /* <DEDUP_REMOVED lines=14> */
.L_x_6447:
[----:B------:R-:W-:-:S13]  /*26760*/  ISETP.NE.AND P0, PT, R3, 0x1, PT ;  /* 0x000000010300780c */ /* 0x000fda0003f05270 */
[----:B------:R-:W0:Y:S02]  /*26770*/  @P0 LDC.64 R4, c[0x0][0xae0] ;  /* 0x0002b800ff040b82 */ /* 0x000e240000000a00 */
[----:B0-----:R-:W-:-:S05]  /*26780*/  @P0 IMAD.HI.U32 R4, R0, R4, RZ ;  /* 0x0000000400040227 */ /* 0x001fca00078e00ff */
[----:B------:R-:W-:-:S07]  /*26790*/  @P0 SHF.R.U32.HI R0, RZ, R5, R4 ;  /* 0x00000005ff000219 */ /* 0x000fce0000011604 */
.L_x_6448:
[----:B------:R-:W-:Y:S05]  /*267a0*/  BSYNC B0 ;  /* 0x0000000000007941 */ /* 0x000fea0003800000 */
.L_x_6446:
[----:B------:R-:W-:-:S05]  /*267b0*/  IMAD R5, R0, R3, R3 ;  /* 0x0000000300057224 */ /* 0x000fca00078e0203 */
[----:B------:R-:W-:-:S07]  /*267c0*/  VIMNMX R2, R2, R5, PT ;  /* 0x0000000502027248 */ /* 0x000fce0003fe0100 */
.L_x_6445:
        /* <DEDUP_REMOVED lines=29> */
.L_x_6451:
[----:B------:R-:W-:-:S13]  /*269a0*/  ISETP.NE.AND P0, PT, R3, 0x1, PT ;  /* 0x000000010300780c */ /* 0x000fda0003f05270 */
[----:B------:R-:W1:Y:S02]  /*269b0*/  @P0 LDC.64 R4, c[0x0][0xae0] ;  /* 0x0002b800ff040b82 */ /* 0x000e640000000a00 */
[----:B-1----:R-:W-:-:S05]  /*269c0*/  @P0 IMAD.HI.U32 R4, R2, R4, RZ ;  /* 0x0000000402040227 */ /* 0x002fca00078e00ff */
[----:B------:R-:W-:-:S07]  /*269d0*/  @P0 SHF.R.U32.HI R2, RZ, R5, R4 ;  /* 0x00000005ff020219 */ /* 0x000fce0000011604 */
.L_x_6452:
[----:B------:R-:W-:Y:S05]  /*269e0*/  BSYNC B0 ;  /* 0x0000000000007941 */ /* 0x000fea0003800000 */
.L_x_6450:
[----:B------:R-:W-:-:S05]  /*269f0*/  IMAD R3, R2, R3, RZ ;  /* 0x0000000302037224 */ /* 0x000fca00078e02ff */
[----:B------:R-:W-:-:S07]  /*26a00*/  VIMNMX R0, R0, R3, !PT ;  /* 0x0000000300007248 */ /* 0x000fce0007fe0100 */
.L_x_6449:
        /* <DEDUP_REMOVED lines=24> */
.L_x_6454:
        /* <DEDUP_REMOVED lines=20> */
.L_x_6457:
[----:B------:R-:W-:Y:S05]  /*26cd0*/  BSYNC B6 ;  /* 0x0000000000067941 */ /* 0x000fea0003800000 */
.L_x_6456:
        /* <DEDUP_REMOVED lines=20> */
.L_x_6460:
        /* <DEDUP_REMOVED lines=15> */
.L_x_6459:
[----:B------:R-:W-:Y:S05]  /*26f10*/  BSYNC B6 ;  /* 0x0000000000067941 */ /* 0x000fea0003800000 */
.L_x_6458:
[----:B------:R-:W-:Y:S01]  /*26f20*/  ULDC.64 UR4, c[0x0][0xaf0] ;  /* 0x0002bc0000047ab9 */ /* 0x000fe20000000a00 */
[----:B------:R-:W1:Y:S01]  /*26f30*/  S2R R17, SR_TID.X ;  /* 0x0000000000117919 */ /* 0x000e620000002100 */
[----:B------:R-:W-:Y:S01]  /*26f40*/  ISETP.NE.U32.AND P0, PT, RZ, UR4, PT ;  /* 0x00000004ff007c0c */ /* 0x000fe2000bf05070 */
[----:B------:R-:W-:Y:S01]  /*26f50*/  IMAD.MOV.U32 R29, RZ, RZ, R19 ;  /* 0x000000ffff1d7224 */ /* 0x000fe200078e0013 */
[----:B------:R-:W-:Y:S01]  /*26f60*/  ULDC UR4, c[0x0][0x320] ;  /* 0x0000c80000047ab9 */ /* 0x000fe20000000800 */
[----:B------:R-:W2:Y:S01]  /*26f70*/  S2R R28, SR_TID.X ;  /* 0x00000000001c7919 */ /* 0x000ea20000002100 */
[----:B------:R-:W-:Y:S01]  /*26f80*/  ISETP.NE.AND.EX P0, PT, RZ, UR5, PT, P0 ;  /* 0x00000005ff007c0c */ /* 0x000fe2000bf05300 */
[----:B------:R-:W3:-:S12]  /*26f90*/  LDC R10, c[0x0][0x430] ;  /* 0x00010c00ff0a7b82 */ /* 0x000ed80000000800 */
[----:B------:R-:W4:Y:S01]  /*26fa0*/  @P0 LDC.64 R2, c[0x0][0xaf0] ;  /* 0x0002bc00ff020b82 */ /* 0x000f220000000a00 */
[----:B-1----:R-:W-:-:S05]  /*26fb0*/  IMAD.SHL.U32 R17, R17, 0x8, RZ ;  /* 0x0000000811117824 */ /* 0x002fca00078e00ff */
[----:B------:R-:W-:-:S04]  /*26fc0*/  LOP3.LUT R17, R17, 0x38, RZ, 0xc0, !PT ;  /* 0x0000003811117812 */ /* 0x000fc800078ec0ff */
[----:B------:R-:W-:Y:S01]  /*26fd0*/  LOP3.LUT R31, R17, 0x180, RZ, 0xfc, !PT ;  /* 0x00000180111f7812 */ /* 0x000fe200078efcff */
[----:B----4-:R-:W-:Y:S01]  /*26fe0*/  @P0 IMAD.WIDE R2, R19, 0x4, R2 ;  /* 0x0000000413020825 */ /* 0x010fe200078e0202 */
[C---:B------:R-:W-:Y:S02]  /*26ff0*/  LOP3.LUT R20, R17.reuse, 0x40, RZ, 0xfc, !PT ;  /* 0x0000004011147812 */ /* 0x040fe400078efcff */
[----:B------:R-:W-:Y:S02]  /*27000*/  LOP3.LUT R17, R17, 0x1c0, RZ, 0xfc, !PT ;  /* 0x000001c011117812 */ /* 0x000fe400078efcff */
[----:B------:R1:W5:Y:S01]  /*27010*/  @P0 LDG.E R29, desc[UR36][R2.64] ;  /* 0x00000024021d0981 */ /* 0x000362000c1e1900 */
[----:B--2---:R-:W-:Y:S01]  /*27020*/  IMAD.SHL.U32 R21, R28, 0x8, RZ ;  /* 0x000000081c157824 */ /* 0x004fe200078e00ff */
[----:B------:R-:W-:Y:S01]  /*27030*/  ISETP.GE.AND P0, PT, R17, UR4, PT ;  /* 0x0000000411007c0c */ /* 0x000fe2000bf06270 */
[----:B------:R-:W-:Y:S01]  /*27040*/  UMOV UR5, 0xffffffff ;  /* 0xffffffff00057882 */ /* 0x000fe20000000000 */
[----:B------:R-:W2:Y:S01]  /*27050*/  S2R R17, SR_TID.X ;  /* 0x0000000000117919 */ /* 0x000ea20000002100 */
[----:B------:R-:W-:-:S02]  /*27060*/  ISETP.GE.AND P3, PT, R20, UR4, PT ;  /* 0x0000000414007c0c */ /* 0x000fc4000bf66270 */
[----:B------:R-:W-:Y:S01]  /*27070*/  LOP3.LUT R21, R21, 0x38, RZ, 0xc0, !PT ;  /* 0x0000003815157812 */ /* 0x000fe200078ec0ff */
[----:B------:R-:W4:Y:S01]  /*27080*/  S2R R20, SR_TID.X ;  /* 0x0000000000147919 */ /* 0x000f220000002100 */
[----:B------:R-:W-:Y:S02]  /*27090*/  ISETP.GE.AND P1, PT, R31, UR4, PT ;  /* 0x000000041f007c0c */ /* 0x000fe4000bf26270 */
[----:B------:R-:W-:Y:S02]  /*270a0*/  ISETP.GE.AND P2, PT, R21, UR4, PT ;  /* 0x0000000415007c0c */ /* 0x000fe4000bf46270 */
[----:B------:R-:W-:Y:S02]  /*270b0*/  LOP3.LUT R22, R22, 0xfffffdff, RZ, 0xc0, !PT ;  /* 0xfffffdff16167812 */ /* 0x000fe400078ec0ff */
[----:B------:R-:W-:Y:S02]  /*270c0*/  LEA R0, R30, 0xffffffc0, 0x6 ;  /* 0xffffffc01e007811 */ /* 0x000fe400078e30ff */
[----:B------:R-:W-:-:S02]  /*270d0*/  SEL R6, RZ, 0x40, P1 ;  /* 0x00000040ff067807 */ /* 0x000fc40000800000 */
[----:B------:R-:W-:Y:S02]  /*270e0*/  @P3 LOP3.LUT R22, R22, 0x200, RZ, 0xfc, !PT ;  /* 0x0000020016163812 */ /* 0x000fe400078efcff */
[----:B0-----:R-:W-:Y:S02]  /*270f0*/  SEL R30, RZ, 0x80, P0 ;  /* 0x00000080ff1e7807 */ /* 0x001fe40000000000 */
[----:B------:R-:W-:-:S04]  /*27100*/  LOP3.LUT R22, R22, 0xfffffbff, RZ, 0xc0, !PT ;  /* 0xfffffbff16167812 */ /* 0x000fc800078ec0ff */
[----:B------:R-:W-:-:S04]  /*27110*/  @P2 LOP3.LUT R22, R22, 0x400, RZ, 0xfc, !PT ;  /* 0x0000040016162812 */ /* 0x000fc800078efcff */
[----:B------:R-:W-:Y:S01]  /*27120*/  LOP3.LUT R22, R22, 0xffffffdf, RZ, 0xc0, !PT ;  /* 0xffffffdf16167812 */ /* 0x000fe200078ec0ff */
[----:B--2---:R-:W-:-:S05]  /*27130*/  IMAD.SHL.U32 R17, R17, 0x8, RZ ;  /* 0x0000000811117824 */ /* 0x004fca00078e00ff */
[----:B------:R-:W-:-:S04]  /*27140*/  LOP3.LUT R17, R17, 0x38, RZ, 0xc0, !PT ;  /* 0x0000003811117812 */ /* 0x000fc800078ec0ff */
[----:B------:R-:W-:Y:S01]  /*27150*/  LOP3.LUT R31, R17, 0x80, RZ, 0xfc, !PT ;  /* 0x00000080111f7812 */ /* 0x000fe200078efcff */
[C---:B------:R-:W-:Y:S01]  /*27160*/  IMAD.SHL.U32 R17, R28.reuse, 0x8, RZ ;  /* 0x000000081c117824 */ /* 0x040fe200078e00ff */
[----:B------:R-:W-:Y:S02]  /*27170*/  LOP3.LUT R28, R28, 0x7f, RZ, 0xc0, !PT ;  /* 0x0000007f1c1c7812 */ /* 0x000fe400078ec0ff */
[----:B------:R-:W-:Y:S02]  /*27180*/  ISETP.GE.AND P5, PT, R31, UR4, PT ;  /* 0x000000041f007c0c */ /* 0x000fe4000bfa6270 */
[----:B------:R-:W-:Y:S02]  /*27190*/  LOP3.LUT R17, R17, 0x38, RZ, 0xc0, !PT ;  /* 0x0000003811117812 */ /* 0x000fe400078ec0ff */
[----:B------:R-:W-:Y:S02]  /*271a0*/  SHF.R.U32.HI R31, RZ, 0x3, R28 ;  /* 0x00000003ff1f7819 */ /* 0x000fe4000001161c */
[----:B------:R-:W-:Y:S01]  /*271b0*/  LOP3.LUT R28, R17, 0xc0, RZ, 0xfc, !PT ;  /* 0x000000c0111c7812 */ /* 0x000fe200078efcff */
[----:B----4-:R-:W-:-:S03]  /*271c0*/  IMAD.SHL.U32 R17, R20, 0x10, RZ ;  /* 0x0000001014117824 */ /* 0x010fc600078e00ff */
[----:B------:R-:W-:Y:S02]  /*271d0*/  ISETP.GE.AND P4, PT, R28, UR4, PT ;  /* 0x000000041c007c0c */ /* 0x000fe4000bf86270 */
[C---:B------:R-:W-:Y:S02]  /*271e0*/  LOP3.LUT R28, R21.reuse, 0x100, RZ, 0xfc, !PT ;  /* 0x00000100151c7812 */ /* 0x040fe400078efcff */
[----:B------:R-:W-:Y:S02]  /*271f0*/  LOP3.LUT R21, R21, 0x140, RZ, 0xfc, !PT ;  /* 0x0000014015157812 */ /* 0x000fe400078efcff */
[----:B------:R-:W-:Y:S02]  /*27200*/  @P5 LOP3.LUT R22, R22, 0x20, RZ, 0xfc, !PT ;  /* 0x0000002016165812 */ /* 0x000fe400078efcff */
[----:B------:R-:W-:Y:S02]  /*27210*/  ISETP.GE.AND P2, PT, R21, UR4, PT ;  /* 0x0000000415007c0c */ /* 0x000fe4000bf46270 */
[----:B------:R-:W-:-:S02]  /*27220*/  LOP3.LUT R22, R22, 0xffffffef, RZ, 0xc0, !PT ;  /* 0xffffffef16167812 */ /* 0x000fc400078ec0ff */
[----:B------:R-:W-:Y:S02]  /*27230*/  ISETP.GE.AND P3, PT, R28, UR4, PT ;  /* 0x000000041c007c0c */ /* 0x000fe4000bf66270 */
[----:B------:R-:W-:Y:S02]  /*27240*/  @P4 LOP3.LUT R22, R22, 0x10, RZ, 0xfc, !PT ;  /* 0x0000001016164812 */ /* 0x000fe400078efcff */
[----:B------:R-:W-:Y:S02]  /*27250*/  LOP3.LUT R17, R31, 0x70, R17, 0xf8, !PT ;  /* 0x000000701f117812 */ /* 0x000fe400078ef811 */
[----:B------:R-:W-:-:S03]  /*27260*/  LOP3.LUT R22, R22, 0xfffffffb, RZ, 0xc0, !PT ;  /* 0xfffffffb16167812 */ /* 0x000fc600078ec0ff */
[----:B------:R-:W-:Y:S01]  /*27270*/  IMAD.IADD R7, R17, 0x1, R0 ;  /* 0x0000000111077824 */ /* 0x000fe200078e0200 */
[----:B------:R-:W-:-:S04]  /*27280*/  @P2 LOP3.LUT R22, R22, 0x4, RZ, 0xfc, !PT ;  /* 0x0000000416162812 */ /* 0x000fc800078efcff */
[----:B------:R-:W-:-:S04]  /*27290*/  LOP3.LUT R22, R22, 0xfffffff7, RZ, 0xc0, !PT ;  /* 0xfffffff716167812 */ /* 0x000fc800078ec0ff */
[----:B------:R-:W-:Y:S01]  /*272a0*/  @P3 LOP3.LUT R22, R22, 0x8, RZ, 0xfc, !PT ;  /* 0x0000000816163812 */ /* 0x000fe200078efcff */
[----:B-1-3--:R-:W-:Y:S06]  /*272b0*/  BRA.DIV UR5, `(.L_x_6461) ;  /* 0x0000004e05ac7947 */ /* 0x00afec000b800000 */
.L_x_6534:
        /* <DEDUP_REMOVED lines=44> */
[----:B------:R-:W-:Y:S01]  /*27580*/  IMAD R2, R10, R2, R7 ;  /* 0x000000020a027224 */ /* 0x000fe200078e0207 */
[----:B------:R0:W-:Y:S04]  /*27590*/  STL [R1+0x448], R6 ;  /* 0x0004480601007387 */ /* 0x0001e80000100800 */
[----:B------:R0:W-:Y:S05]  /*275a0*/  STL [R1+0x428], R2 ;  /* 0x0004280201007387 */ /* 0x0001ea0000100800 */
[----:B------:R-:W-:-:S04]  /*275b0*/  @P0 LOP3.LUT R22, R22, 0x1000, RZ, 0xfc, !PT ;  /* 0x0000100016160812 */ /* 0x000fc800078efcff */
[----:B------:R-:W-:-:S04]  /*275c0*/  LOP3.LUT R22, R22, 0xfffffffe, RZ, 0xc0, !PT ;  /* 0xfffffffe16167812 */ /* 0x000fc800078ec0ff */
[----:B------:R-:W-:Y:S01]  /*275d0*/  @P1 LOP3.LUT R22, R22, 0x1, RZ, 0xfc, !PT ;  /* 0x0000000116161812 */ /* 0x000fe200078efcff */
[----:B0-----:R-:W-:Y:S06]  /*275e0*/  @!P0 BRA `(.L_x_6462) ;  /* 0x0000000000048947 */ /* 0x001fec0003800000 */
[----:B------:R-:W-:Y:S01]  /*275f0*/  BPT.TRAP 0x1 ;  /* 0x000000040000795c */ /* 0x000fe20000300000 */
.L_x_6462:
        /* <DEDUP_REMOVED lines=9> */
.L_x_6535:
[----:B------:R-:W-:Y:S05]  /*27690*/  BSYNC B0 ;  /* 0x0000000000007941 */ /* 0x000fea0003800000 */
.L_x_6463:
[----:B------:R-:W0:Y:S01]  /*276a0*/  LDL R2, [R1+0x428] ;  /* 0x0004280001027983 */ /* 0x000e220000100800 */
[----:B------:R-:W-:Y:S01]  /*276b0*/  ULDC.64 UR4, c[0x0][0x300] ;  /* 0x0000c00000047ab9 */ /* 0x000fe20000000a00 */
[----:B-----5:R-:W-:Y:S02]  /*276c0*/  SHF.R.S32.HI R4, RZ, 0x1f, R37 ;  /* 0x0000001fff047819 */ /* 0x020fe40000011425 */
[----:B------:R-:W-:-:S03]  /*276d0*/  LOP3.LUT R22, R22, 0xfffffffd, RZ, 0xc0, !PT ;  /* 0xfffffffd16167812 */ /* 0x000fc600078ec0ff */
[----:B------:R-:W-:Y:S01]  /*276e0*/  STL [R1+0x440], R4 ;  /* 0x0004400401007387 */ /* 0x000fe20000100800 */
[----:B0-----:R-:W-:-:S05]  /*276f0*/  SHF.R.S32.HI R0, RZ, 0x1f, R2 ;  /* 0x0000001fff007819 */ /* 0x001fca0000011402 */
[----:B------:R0:W-:Y:S02]  /*27700*/  STL [R1+0x43c], R0 ;  /* 0x00043c0001007387 */ /* 0x0001e40000100800 */
[----:B0-----:R-:W-:-:S04]  /*27710*/  IMAD R0, R0, UR4, RZ ;  /* 0x0000000400007c24 */ /* 0x001fc8000f8e02ff */
[C---:B------:R-:W-:Y:S02]  /*27720*/  IMAD R0, R2.reuse, UR5, R0 ;  /* 0x0000000502007c24 */ /* 0x040fe4000f8e0200 */
[----:B------:R-:W-:Y:S01]  /*27730*/  IMAD.WIDE.U32 R2, R2, UR4, RZ ;  /* 0x0000000402027c25 */ /* 0x000fe2000f8e00ff */
[----:B------:R-:W-:-:S03]  /*27740*/  ULDC.64 UR4, c[0x0][0x310] ;  /* 0x0000c40000047ab9 */ /* 0x000fc60000000a00 */
[----:B------:R-:W-:Y:S02]  /*27750*/  IMAD.IADD R3, R3, 0x1, R0 ;  /* 0x0000000103037824 */ /* 0x000fe400078e0200 */
[----:B------:R-:W-:Y:S02]  /*27760*/  IMAD R0, R4, UR4, RZ ;  /* 0x0000000404007c24 */ /* 0x000fe4000f8e02ff */
[----:B------:R-:W0:Y:S01]  /*27770*/  S2R R4, SR_TID.X ;  /* 0x0000000000047919 */ /* 0x000e220000002100 */
        /* <DEDUP_REMOVED lines=52> */
.L_x_6545:
        /* <DEDUP_REMOVED lines=10> */
.L_x_6466:
        /* <DEDUP_REMOVED lines=11> */
.L_x_6467:
[----:B------:R-:W-:Y:S01]  /*27c10*/  VIADD R0, R23, 0x20400 ;  /* 0x0002040017007836 */ /* 0x000fe20000000000 */
[----:B------:R-:W-:Y:S01]  /*27c20*/  LOP3.LUT P1, RZ, R22, 0x40, RZ, 0xc0, !PT ;  /* 0x0000004016ff7812 */ /* 0x000fe2000782c0ff */
[----:B------:R1:W-:-:S12]  /*27c30*/  SYNCS.ARRIVE.TRANS64.A1T0 RZ, [R17+URZ+0x38830], RZ ;  /* 0x038830ff11ff79a7 */ /* 0x0003d8000810003f */
[----:B------:R-:W-:Y:S05]  /*27c40*/  WARPSYNC.ALL ;  /* 0x0000000000007948 */ /* 0x000fea0003800000 */
[----:B------:R-:W-:Y:S01]  /*27c50*/  BAR.SYNC.DEFER_BLOCKING 0x8, 0x100 ;  /* 0x0204000000007b1d */ /* 0x000fe20000010000 */
[----:B------:R-:W-:Y:S02]  /*27c60*/  LOP3.LUT P0, RZ, R0, 0x3ff, RZ, 0xc0, !PT ;  /* 0x000003ff00ff7812 */ /* 0x000fe4000780c0ff */
[----:B------:R-:W-:-:S03]  /*27c70*/  SHF.R.S32.HI R0, RZ, 0x1f, R19 ;  /* 0x0000001fff007819 */ /* 0x000fc60000011413 */
[----:B------:R-:W-:Y:S01]  /*27c80*/  BSSY B6, `(.L_x_6468) ;  /* 0x0000018000067945 */ /* 0x000fe20003800000 */
[----:B------:R-:W-:Y:S02]  /*27c90*/  SEL R31, R0, RZ, !P1 ;  /* 0x000000ff001f7207 */ /* 0x000fe40004800000 */
[----:B------:R-:W-:-:S03]  /*27ca0*/  SEL R0, R19, RZ, !P1 ;  /* 0x000000ff13007207 */ /* 0x000fc60004800000 */
[----:B------:R-:W-:Y:S04]  /*27cb0*/  STL [R1+0x438], R31 ;  /* 0x0004381f01007387 */ /* 0x000fe80000100800 */
[----:B------:R2:W-:Y:S02]  /*27cc0*/  STL [R1+0x42c], R0 ;  /* 0x00042c0001007387 */ /* 0x0005e40000100800 */
[----:B--2---:R-:W-:-:S05]  /*27cd0*/  SHF.R.S32.HI R0, RZ, 0x1f, R36 ;  /* 0x0000001fff007819 */ /* 0x004fca0000011424 */
[----:B------:R2:W-:Y:S01]  /*27ce0*/  STL [R1+0x430], R0 ;  /* 0x0004300001007387 */ /* 0x0005e20000100800 */
        /* <DEDUP_REMOVED lines=16> */
[----:B012---:R-:W-:Y:S05]  /*27df0*/  CALL.ABS.NOINC R2 ;  /* 0x0000000002007343 */ /* 0x007fea0003c00000 */
.L_x_6469:
[----:B------:R-:W-:Y:S05]  /*27e00*/  BSYNC B6 ;  /* 0x0000000000067941 */ /* 0x000fea0003800000 */
.L_x_6468:
[----:B------:R-:W3:Y:S01]  /*27e10*/  LDL R20, [R1+0x430] ;  /* 0x0004300001147983 */ /* 0x000ee20000100800 */
[----:B------:R-:W-:Y:S01]  /*27e20*/  IMAD.MOV.U32 R5, RZ, RZ, R31 ;  /* 0x000000ffff057224 */ /* 0x000fe200078e001f */
[----:B------:R-:W-:Y:S02]  /*27e30*/  ULDC.64 UR4, c[0x0][0x298] ;  /* 0x0000a60000047ab9 */ /* 0x000fe40000000a00 */
[----:B------:R-:W4:Y:S01]  /*27e40*/  LDL R21, [R1+0x42c] ;  /* 0x00042c0001157983 */ /* 0x000f220000100800 */
[----:B0-----:R-:W0:Y:S01]  /*27e50*/  S2R R2, SR_TID.X ;  /* 0x0000000000027919 */ /* 0x001e220000002100 */
[----:B------:R-:W1:Y:S01]  /*27e60*/  S2R R31, SR_TID.X ;  /* 0x00000000001f7919 */ /* 0x000e620000002100 */
[----:B0-----:R-:W-:-:S04]  /*27e70*/  LOP3.LUT R2, R2, 0x7f, RZ, 0xc0, !PT ;  /* 0x0000007f02027812 */ /* 0x001fc800078ec0ff */
[----:B--2---:R-:W-:Y:S02]  /*27e80*/  SHF.R.U32.HI R0, RZ, 0x3, R2 ;  /* 0x00000003ff007819 */ /* 0x004fe40000011602 */
[----:B------:R-:W0:Y:S01]  /*27e90*/  LDC R2, c[0x0][0x448] ;  /* 0x00011200ff027b82 */ /* 0x000e220000000800 */
[----:B---3--:R-:W-:Y:S02]  /*27ea0*/  IMAD.MOV.U32 R4, RZ, RZ, R20 ;  /* 0x000000ffff047224 */ /* 0x008fe400078e0014 */
[----:B------:R-:W2:Y:S01]  /*27eb0*/  LDL R20, [R1+0x420] ;  /* 0x0004200001147983 */ /* 0x000ea20000100800 */
[----:B0-----:R-:W-:Y:S01]  /*27ec0*/  ISETP.NE.AND P6, PT, R2, 0x1, PT ;  /* 0x000000010200780c */ /* 0x001fe20003fc5270 */
[----:B-1----:R-:W-:-:S12]  /*27ed0*/  IMAD.SHL.U32 R31, R31, 0x10, RZ ;  /* 0x000000101f1f7824 */ /* 0x002fd800078e00ff */
[----:B------:R-:W0:Y:S08]  /*27ee0*/  @P6 LDC R3, c[0x0][0x44c] ;  /* 0x00011300ff036b82 */ /* 0x000e300000000800 */
[----:B------:R-:W1:Y:S01]  /*27ef0*/  @P6 LDC R2, c[0x0][0x450] ;  /* 0x00011400ff026b82 */ /* 0x000e620000000800 */
[----:B------:R-:W-:Y:S01]  /*27f00*/  LOP3.LUT R31, R0, 0x70, R31, 0xf8, !PT ;  /* 0x00000070001f7812 */ /* 0x000fe200078ef81f */
[----:B------:R-:W-:-:S04]  /*27f10*/  IMAD R4, R4, UR4, RZ ;  /* 0x0000000404047c24 */ /* 0x000fc8000f8e02ff */
[----:B------:R-:W-:Y:S02]  /*27f20*/  IMAD R4, R36, UR5, R4 ;  /* 0x0000000524047c24 */ /* 0x000fe4000f8e0204 */
[----:B--2---:R-:W-:-:S04]  /*27f30*/  IMAD.IADD R31, R31, 0x1, R20 ;  /* 0x000000011f1f7824 */ /* 0x004fc800078e0214 */
[----:B0-----:R-:W-:-:S04]  /*27f40*/  @P6 IMAD.HI.U32 R3, R31, R3, RZ ;  /* 0x000000031f036227 */ /* 0x001fc800078e00ff */
[----:B------:R-:W-:Y:S01]  /*27f50*/  IMAD.MOV.U32 R0, RZ, RZ, R31 ;  /* 0x000000ffff007224 */ /* 0x000fe200078e001f */
[----:B-1----:R-:W-:Y:S01]  /*27f60*/  @P6 SHF.R.U32.HI R0, RZ, R2, R3 ;  /* 0x00000002ff006219 */ /* 0x002fe20000011603 */
        /* <DEDUP_REMOVED lines=9> */
[C---:B----4-:R-:W-:Y:S01]  /*28000*/  IMAD.WIDE.U32 R2, R21.reuse, UR4, R2 ;  /* 0x0000000415027c25 */ /* 0x050fe2000f8e0002 */
[----:B------:R-:W0:Y:S03]  /*28010*/  LDC R5, c[0x0][0x448] ;  /* 0x00011200ff057b82 */ /* 0x000e260000000800 */
[----:B------:R-:W-:Y:S01]  /*28020*/  IMAD R4, R21, UR5, R4 ;  /* 0x0000000515047c24 */ /* 0x000fe2000f8e0204 */
[----:B------:R-:W1:Y:S01]  /*28030*/  S2R R6, SR_TID.X ;  /* 0x0000000000067919 */ /* 0x000e620000002100 */
[----:B------:R-:W-:Y:S01]  /*28040*/  ULDC.64 UR4, c[0x0][0x2d0] ;  /* 0x0000b40000047ab9 */ /* 0x000fe20000000a00 */
[----:B------:R2:W5:Y:S01]  /*28050*/  LDL R21, [R1+0x424] ;  /* 0x0004240001157983 */ /* 0x0005620000100800 */
[----:B------:R-:W-:Y:S01]  /*28060*/  IMAD.IADD R3, R3, 0x1, R4 ;  /* 0x0000000103037824 */ /* 0x000fe200078e0204 */
[----:B------:R-:W-:-:S05]  /*28070*/  SHF.R.S32.HI R4, RZ, 0x1f, R0 ;  /* 0x0000001fff047819 */ /* 0x000fca0000011400 */
[----:B------:R-:W-:Y:S02]  /*28080*/  IMAD R4, R4, UR4, RZ ;  /* 0x0000000404047c24 */ /* 0x000fe4000f8e02ff */
[----:B------:R-:W-:-:S04]  /*28090*/  IMAD.WIDE.U32 R2, R0, UR4, R2 ;  /* 0x0000000400027c25 */ /* 0x000fc8000f8e0002 */
[----:B------:R-:W-:Y:S01]  /*280a0*/  IMAD R4, R0, UR5, R4 ;  /* 0x0000000500047c24 */ /* 0x000fe2000f8e0204 */
[----:B------:R-:W-:Y:S01]  /*280b0*/  ULDC.64 UR4, c[0x0][0x2c8] ;  /* 0x0000b20000047ab9 */ /* 0x000fe20000000a00 */
[----:B------:R-:W-:-:S04]  /*280c0*/  IMAD.MOV R0, RZ, RZ, -R0 ;  /* 0x000000ffff007224 */ /* 0x000fc800078e0a00 */
[----:B0-----:R-:W-:Y:S02]  /*280d0*/  IMAD R0, R5, R0, R31 ;  /* 0x0000000005007224 */ /* 0x001fe400078e021f */
[----:B------:R-:W-:-:S03]  /*280e0*/  IMAD.IADD R3, R3, 0x1, R4 ;  /* 0x0000000103037824 */ /* 0x000fc600078e0204 */
[----:B------:R-:W-:Y:S01]  /*280f0*/  SHF.R.S32.HI R4, RZ, 0x1f, R0 ;  /* 0x0000001fff047819 */ /* 0x000fe20000011400 */
[----:B------:R-:W-:-:S04]  /*28100*/  IMAD.WIDE.U32 R2, R0, UR4, R2 ;  /* 0x0000000400027c25 */ /* 0x000fc8000f8e0002 */
[----:B------:R-:W-:-:S04]  /*28110*/  IMAD R4, R4, UR4, RZ ;  /* 0x0000000404047c24 */ /* 0x000fc8000f8e02ff */
[----:B------:R-:W-:Y:S01]  /*28120*/  IMAD R4, R0, UR5, R4 ;  /* 0x0000000500047c24 */ /* 0x000fe2000f8e0204 */
[----:B------:R-:W-:Y:S01]  /*28130*/  ULDC.64 UR4, c[0x0][0x280] ;  /* 0x0000a00000047ab9 */ /* 0x000fe20000000a00 */
[----:B-1----:R-:W-:Y:S01]  /*28140*/  IMAD.SHL.U32 R9, R6, 0x8, RZ ;  /* 0x0000000806097824 */ /* 0x002fe200078e00ff */
[C---:B------:R-:W-:Y:S01]  /*28150*/  LEA R0, P0, R2.reuse, UR4, 0x1 ;  /* 0x0000000402007c11 */ /* 0x040fe2000f8008ff */
[----:B------:R-:W-:Y:S01]  /*28160*/  IMAD.IADD R3, R3, 0x1, R4 ;  /* 0x0000000103037824 */ /* 0x000fe200078e0204 */
[----:B------:R-:W-:Y:S02]  /*28170*/  ULDC UR4, c[0x0][0x2b8] ;  /* 0x0000ae0000047ab9 */ /* 0x000fe40000000800 */
[----:B------:R-:W-:Y:S02]  /*28180*/  LOP3.LUT R9, R9, 0x38, RZ, 0xc0, !PT ;  /* 0x0000003809097812 */ /* 0x000fe400078ec0ff */
[----:B------:R-:W-:Y:S01]  /*28190*/  LEA.HI.X R2, R2, UR5, R3, 0x1, P0 ;  /* 0x0000000502027c11 */ /* 0x000fe200080f0c03 */
[----:B------:R-:W-:Y:S01]  /*281a0*/  UMOV UR5, 0xffffffff ;  /* 0xffffffff00057882 */ /* 0x000fe20000000000 */
[----:B------:R-:W-:-:S02]  /*281b0*/  LOP3.LUT R6, R6, 0x7f, RZ, 0xc0, !PT ;  /* 0x0000007f06067812 */ /* 0x000fc400078ec0ff */
[----:B------:R-:W-:Y:S02]  /*281c0*/  ISETP.GE.AND P0, PT, R9, UR4, PT ;  /* 0x0000000409007c0c */ /* 0x000fe4000bf06270 */
[----:B------:R-:W-:Y:S01]  /*281d0*/  SHF.R.U32.HI R10, RZ, 0x3, R6 ;  /* 0x00000003ff0a7819 */ /* 0x000fe20000011606 */
[----:B--2---:R-:W-:Y:S10]  /*281e0*/  BRA.DIV UR5, `(.L_x_6470) ;  /* 0x0000004605747947 */ /* 0x004ff4000b800000 */
[----:B------:R-:W0:Y:S01]  /*281f0*/  SHFL.IDX PT, R6, R0, RZ, 0x181f ;  /* 0x00181fff00067589 */ /* 0x000e2200000e0000 */
[----:B-----5:R-:W-:Y:S01]  /*28200*/  IMAD R3, R21, R5, RZ ;  /* 0x0000000515037224 */ /* 0x020fe200078e02ff */
[----:B------:R-:W-:Y:S01]  /*28210*/  LOP3.LUT R22, R22, 0xfffffeff, RZ, 0xc0, !PT ;  /* 0xfffffeff16167812 */ /* 0x000fe200078ec0ff */
[----:B------:R-:W-:Y:S01]  /*28220*/  IMAD.IADD R4, R10, 0x1, R20 ;  /* 0x000000010a047824 */ /* 0x000fe200078e0214 */
[----:B------:R-:W1:Y:S04]  /*28230*/  SHFL.IDX PT, R5, R2, RZ, 0x181f ;  /* 0x00181fff02057589 */ /* 0x000e6800000e0000 */
[----:B------:R-:W-:-:S13]  /*28240*/  ISETP.GE.AND P2, PT, R4, R3, PT ;  /* 0x000000030400720c */ /* 0x000fda0003f46270 */
[----:B------:R-:W-:Y:S02]  /*28250*/  @P2 LOP3.LUT R22, R22, 0x100, RZ, 0xfc, !PT ;  /* 0x0000010016162812 */ /* 0x000fe400078efcff */
[----:B0-----:R-:W-:Y:S02]  /*28260*/  @!P2 LEA R6, P1, R9, R6, 0x1 ;  /* 0x000000060906a211 */ /* 0x001fe400078208ff */
[----:B------:R-:W-:-:S03]  /*28270*/  LOP3.LUT R22, R22, 0xffffff7f, RZ, 0xc0, !PT ;  /* 0xffffff7f16167812 */ /* 0x000fc600078ec0ff */
[----:B-1----:R-:W-:-:S04]  /*28280*/  @!P2 IMAD.X R5, RZ, RZ, R5, P1 ;  /* 0x000000ffff05a224 */ /* 0x002fc800008e0605 */
[----:B------:R-:W-:Y:S02]  /*28290*/  @!P2 IMAD.MOV.U32 R7, RZ, RZ, R5 ;  /* 0x000000ffff07a224 */ /* 0x000fe400078e0005 */
[----:B------:R-:W-:-:S03]  /*282a0*/  VIADD R5, R4, 0x10 ;  /* 0x0000001004057836 */ /* 0x000fc60000000000 */
[----:B------:R-:W-:Y:S01]  /*282b0*/  @!PT LDS RZ, [RZ] ;  /* 0x00000000fffff984 */ /* 0x000fe20000000800 */
[----:B------:R0:W-:Y:S02]  /*282c0*/  @!P2 LDGSTS.E.BYPASS.LTC128B.128 [R25+0x20400], desc[UR36][R6.64], !P0 ;  /* 0x204000000619afae */ /* 0x0001e4000c101d64 */
[----:B------:R-:W-:Y:S02]  /*282d0*/  ISETP.GE.AND P2, PT, R5, R3, PT ;  /* 0x000000030500720c */ /* 0x000fe40003f46270 */
        /* <DEDUP_REMOVED lines=9> */
[----:B------:R-:W-:Y:S02]  /*28370*/  ISETP.GE.AND P2, PT, R5, R3, PT ;  /* 0x000000030500720c */ /* 0x000fe40003f46270 */
[----:B------:R-:W-:Y:S04]  /*28380*/  SHFL.IDX PT, R5, R2, 0x2, 0x181f ;  /* 0x00581f0002057f89 */ /* 0x000fe800000e0000 */
[----:B0-----:R-:W0:Y:S07]  /*28390*/  SHFL.IDX PT, R6, R0, 0x2, 0x181f ;  /* 0x00581f0000067f89 */ /* 0x001e2e00000e0000 */
[----:B------:R-:W-:Y:S01]  /*283a0*/  @P2 LOP3.LUT R22, R22, 0x40, RZ, 0xfc, !PT ;  /* 0x0000004016162812 */ /* 0x000fe200078efcff */
[----:B------:R-:W1:Y:S01]  /*283b0*/  SHFL.IDX PT, R0, R0, 0x3, 0x181f ;  /* 0x00781f0000007f89 */ /* 0x000e6200000e0000 */
[----:B0-----:R-:W-:-:S05]  /*283c0*/  @!P2 LEA R6, P1, R9, R6, 0x1 ;  /* 0x000000060906a211 */ /* 0x001fca00078208ff */
[----:B------:R-:W-:-:S04]  /*283d0*/  @!P2 IMAD.X R5, RZ, RZ, R5, P1 ;  /* 0x000000ffff05a224 */ /* 0x000fc800008e0605 */
[----:B------:R-:W-:Y:S02]  /*283e0*/  @!P2 IMAD.MOV.U32 R7, RZ, RZ, R5 ;  /* 0x000000ffff07a224 */ /* 0x000fe400078e0005 */
[----:B------:R0:W2:Y:S04]  /*283f0*/  SHFL.IDX PT, R5, R2, 0x3, 0x181f ;  /* 0x00781f0002057f89 */ /* 0x0000a800000e0000 */
[----:B-1----:R0:W-:Y:S02]  /*28400*/  @!P2 LDGSTS.E.BYPASS.LTC128B.128 [R25+0x21400], desc[UR36][R6.64], !P0 ;  /* 0x214000000619afae */ /* 0x0021e4000c101d64 */
.L_x_6554:
[----:B------:R-:W-:Y:S01]  /*28410*/  VIADD R4, R4, 0x30 ;  /* 0x0000003004047836 */ /* 0x000fe20000000000 */
[----:B------:R-:W-:-:S04]  /*28420*/  LOP3.LUT R22, R22, 0xfffeffff, RZ, 0xc0, !PT ;  /* 0xfffeffff16167812 */ /* 0x000fc800078ec0ff */
[----:B------:R-:W-:-:S13]  /*28430*/  ISETP.GE.AND P2, PT, R4, R3, PT ;  /* 0x000000030400720c */ /* 0x000fda0003f46270 */
[----:B0-----:R-:W-:Y:S02]  /*28440*/  @!P2 LEA R2, P1, R9, R0, 0x1 ;  /* 0x000000000902a211 */ /* 0x001fe400078208ff */
[----:B------:R-:W-:-:S03]  /*28450*/  @P2 LOP3.LUT R22, R22, 0x10000, RZ, 0xfc, !PT ;  /* 0x0001000016162812 */ /* 0x000fc600078efcff */
[----:B--2---:R-:W-:-:S05]  /*28460*/  @!P2 IMAD.X R3, RZ, RZ, R5, P1 ;  /* 0x000000ffff03a224 */ /* 0x004fca00008e0605 */
[----:B------:R-:W-:Y:S01]  /*28470*/  @!PT LDS RZ, [RZ] ;  /* 0x00000000fffff984 */ /* 0x000fe20000000800 */
[----:B------:R-:W-:Y:S01]  /*28480*/  @!PT LDS RZ, [RZ] ;  /* 0x00000000fffff984 */ /* 0x000fe20000000800 */
[----:B------:R-:W-:Y:S01]  /*28490*/  @!PT LDS RZ, [RZ] ;  /* 0x00000000fffff984 */ /* 0x000fe20000000800 */
[----:B------:R0:W-:Y:S01]  /*284a0*/  @!P2 LDGSTS.E.BYPASS.LTC128B.128 [R25+0x21c00], desc[UR36][R2.64], !P0 ;  /* 0x21c000000219afae */ /* 0x0001e2000c101d64 */
[----:B------:R-:W-:Y:S01]  /*284b0*/  PLOP3.LUT P0, PT, PT, PT, PT, 0x80, 0x0 ;  /* 0x000000000000781c */ /* 0x000fe20003f0f070 */
[----:B------:R-:W-:-:S12]  /*284c0*/  NOP ;  /* 0x0000000000007918 */ /* 0x000fd80000000000 */
.L_x_6471:
        /* <DEDUP_REMOVED lines=28> */
.L_x_6473:
[----:B------:R-:W-:Y:S05]  /*28690*/  BSYNC B6 ;  /* 0x0000000000067941 */ /* 0x000fea0003800000 */
.L_x_6472:
        /* <DEDUP_REMOVED lines=8> */
[----:B------:R-:W-:Y:S01]  /*28720*/  IMAD.MOV.U32 R0, RZ, RZ, R31 ;  /* 0x000000ffff007224 */ /* 0x000fe200078e001f */
        /* <DEDUP_REMOVED lines=155> */
.L_x_6564:
        /* <DEDUP_REMOVED lines=23> */
.L_x_6476:
[----:B------:R-:W-:Y:S05]  /*29250*/  BSYNC B0 ;  /* 0x0000000000007941 */ /* 0x000fea0003800000 */
.L_x_6475:
[----:B------:R-:W-:Y:S01]  /*29260*/  NOP ;  /* 0x0000000000007918 */ /* 0x000fe20000000000 */
[----:B------:R-:W-:-:S13]  /*29270*/  PLOP3.LUT P0, PT, PT, PT, PT, 0x80, 0x0 ;  /* 0x000000000000781c */ /* 0x000fda0003f0f070 */
.L_x_6477:
[----:B------:R-:W-:Y:S02]  /*29280*/  PLOP3.LUT P1, PT, P1, P0, PT, 0xa2, 0x0 ;  /* 0x000000000000781c */ /* 0x000fe40000f21472 */
[----:B------:R-:W-:-:S08]  /*29290*/  @P0 R2UR P1, UR4, R23 ;  /* 0x00000000170402ca */ /* 0x000fd00000020000 */
[----:B------:R-:W-:-:S05]  /*292a0*/  @P0 PLOP3.LUT P0, PT, P1, PT, PT, 0x80, 0x0 ;  /* 0x000000000000081c */ /* 0x000fca0000f0f070 */
[----:B------:R-:W-:Y:S01]  /*292b0*/  @!P1 SYNCS.ARRIVE.TRANS64.RED.A0T1 RZ, [UR4+0x38810], RZ ;  /* 0x038810ffffff99a7 */ /* 0x000fe20008200404 */
[----:B------:R-:W-:Y:S07]  /*292c0*/  @!P1 ARRIVES.LDGSTSBAR.64.TRANSCNT [UR4+0x38810] ;  /* 0x03881000ff0099b0 */ /* 0x000fee0008000a84 */
[----:B------:R-:W-:Y:S05]  /*292d0*/  @P0 BRA.U.ANY `(.L_x_6477) ;  /* 0xfffffffd00e80947 */ /* 0x000fea000393ffff */
[----:B01----:R-:W2:Y:S02]  /*292e0*/  LDL.LU R2, [R1+0x444] ;  /* 0x0004440001027983 */ /* 0x003ea40000300800 */
        /* <DEDUP_REMOVED lines=11> */
.L_x_6565:
[----:B------:R-:W-:Y:S05]  /*293a0*/  BSYNC B0 ;  /* 0x0000000000007941 */ /* 0x000fea0003800000 */
.L_x_6478:
[----:B------:R-:W-:-:S05]  /*293b0*/  IMAD.U32 R2, RZ, RZ, UR38 ;  /* 0x00000026ff027e24 */ /* 0x000fca000f8e00ff */
[----:B------:R-:W-:-:S13]  /*293c0*/  ISETP.NE.AND P0, PT, R2, 0x3, PT ;  /* 0x000000030200780c */ /* 0x000fda0003f05270 */
[----:B------:R-:W-:Y:S05]  /*293d0*/  @!P0 BRA `(.L_x_6480) ;  /* 0x0000000000048947 */ /* 0x000fea0003800000 */
[----:B------:R-:W-:Y:S01]  /*293e0*/  BPT.TRAP 0x1 ;  /* 0x000000040000795c */ /* 0x000fe20000300000 */
.L_x_6480:
[----:B0-----:R-:W-:Y:S01]  /*293f0*/  SHF.L.U32 R0, R26, 0x1f, RZ ;  /* 0x0000001f1a007819 */ /* 0x001fe200000006ff */
[----:B------:R-:W-:Y:S03]  /*29400*/  BSSY B0, `(.L_x_6481) ;  /* 0x0000003000007945 */ /* 0x000fe60003800000 */
[----:B------:R-:W0:Y:S02]  /*29410*/  SYNCS.PHASECHK.TRANS64.TRYWAIT P0, [R17+URZ+0x38860], R0 ;  /* 0x03886000110075a7 */ /* 0x000e24000800017f */
[----:B0-----:R-:W-:Y:S05]  /*29420*/  @!P0 BRA `(.L_x_6482) ;  /* 0x0000004000f88947 */ /* 0x001fea0003800000 */
.L_x_6566:
[----:B------:R-:W-:Y:S05]  /*29430*/  BSYNC B0 ;  /* 0x0000000000007941 */ /* 0x000fea0003800000 */
.L_x_6481:
[----:B------:R-:W0:Y:S01]  /*29440*/  LDL.LU R3, [R1+0x43c] ;  /* 0x00043c0001037983 */ /* 0x000e220000300800 */
[----:B------:R-:W-:-:S03]  /*29450*/  ULDC.64 UR4, c[0x0][0x328] ;  /* 0x0000ca0000047ab9 */ /* 0x000fc60000000a00 */
[----:B------:R-:W2:Y:S04]  /*29460*/  LDL.LU R2, [R1+0x428] ;  /* 0x0004280001027983 */ /* 0x000ea80000300800 */
        /* <DEDUP_REMOVED lines=107> */
.L_x_6576:
        /* <DEDUP_REMOVED lines=34> */
.L_x_6484:
        /* <DEDUP_REMOVED lines=11> */
.L_x_6485:
[----:B------:R-:W2:Y:S01]  /*29df0*/  LDL.LU R2, [R1+0x434] ;  /* 0x0004340001027983 */ /* 0x000ea20000300800 */
[----:B------:R1:W-:Y:S01]  /*29e00*/  SYNCS.ARRIVE.TRANS64.A1T0 RZ, [R17+URZ+0x38850], RZ ;  /* 0x038850ff11ff79a7 */ /* 0x0003e2000810003f */
[----:B------:R-:W-:Y:S01]  /*29e10*/  BSSY B0, `(.L_x_6486) ;  /* 0x00000f7000007945 */ /* 0x000fe20003800000 */
[----:B--2---:R-:W-:-:S05]  /*29e20*/  VIADD R7, R2, 0xfffffffe ;  /* 0xfffffffe02077836 */ /* 0x004fca0000000000 */
[----:B------:R-:W-:-:S13]  /*29e30*/  ISETP.GE.AND P0, PT, R7, R33, PT ;  /* 0x000000210700720c */ /* 0x000fda0003f06270 */
[----:B-1----:R-:W-:Y:S05]  /*29e40*/  @!P0 BRA `(.L_x_6487) ;  /* 0x0000000c00cc8947 */ /* 0x002fea0003800000 */
[----:B------:R-:W2:Y:S01]  /*29e50*/  LDL.LU R2, [R1+0x448] ;  /* 0x0004480001027983 */ /* 0x000ea20000300800 */
[----:B------:R-:W-:-:S04]  /*29e60*/  LOP3.LUT R30, R30, 0x80, RZ, 0xc0, !PT ;  /* 0x000000801e1e7812 */ /* 0x000fc800078ec0ff */
[----:B------:R-:W-:Y:S02]  /*29e70*/  SHF.R.U32.HI R30, RZ, 0x3, R30 ;  /* 0x00000003ff1e7819 */ /* 0x000fe4000001161e */
[----:B--2---:R-:W-:-:S04]  /*29e80*/  LOP3.LUT R31, R2, 0x40, RZ, 0xc0, !PT ;  /* 0x00000040021f7812 */ /* 0x004fc800078ec0ff */
[----:B------:R-:W-:-:S07]  /*29e90*/  SHF.R.U32.HI R31, RZ, 0x2, R31 ;  /* 0x00000002ff1f7819 */ /* 0x000fce000001161f */
.L_x_6500:
[----:B-1----:R-:W1:Y:S01]  /*29ea0*/  S2R R2, SR_TID.X ;  /* 0x0000000000027919 */ /* 0x002e620000002100 */
[----:B--2---:R-:W2:Y:S01]  /*29eb0*/  LDC R4, c[0x0][0x430] ;  /* 0x00010c00ff047b82 */ /* 0x004ea20000000800 */
[----:B---3--:R-:W-:Y:S01]  /*29ec0*/  IMAD R6, R7, 0x40, R32 ;  /* 0x0000004007067824 */ /* 0x008fe200078e0220 */
[----:B------:R-:W-:Y:S05]  /*29ed0*/  YIELD ;  /* 0x0000000000007946 */ /* 0x000fea0003800000 */
[----:B------:R-:W3:Y:S01]  /*29ee0*/  S2R R3, SR_TID.X ;  /* 0x0000000000037919 */ /* 0x000ee20000002100 */
[----:B------:R-:W-:Y:S01]  /*29ef0*/  IMAD.U32 R11, RZ, RZ, UR38 ;  /* 0x00000026ff0b7e24 */ /* 0x000fe2000f8e00ff */
[----:B------:R-:W-:Y:S01]  /*29f00*/  ULDC UR4, c[0x0][0x430] ;  /* 0x00010c0000047ab9 */ /* 0x000fe20000000800 */
[----:B------:R-:W-:Y:S01]  /*29f10*/  VIADD R24, R24, 0x1 ;  /* 0x0000000118187836 */ /* 0x000fe20000000000 */
[----:B--2---:R-:W-:-:S02]  /*29f20*/  ISETP.NE.AND P0, PT, R4, 0x1, PT ;  /* 0x000000010400780c */ /* 0x004fc40003f05270 */
[----:B-1----:R-:W-:-:S04]  /*29f30*/  LOP3.LUT R2, R2, 0x7f, RZ, 0xc0, !PT ;  /* 0x0000007f02027812 */ /* 0x002fc800078ec0ff */
[----:B------:R-:W-:Y:S01]  /*29f40*/  SHF.R.U32.HI R2, RZ, 0x3, R2 ;  /* 0x00000003ff027819 */ /* 0x000fe20000011602 */
[----:B---3--:R-:W-:-:S06]  /*29f50*/  IMAD.SHL.U32 R4, R3, 0x10, RZ ;  /* 0x0000001003047824 */ /* 0x008fcc00078e00ff */
[----:B------:R-:W1:Y:S01]  /*29f60*/  @P0 LDC R3, c[0x0][0x434] ;  /* 0x00010d00ff030b82 */ /* 0x000e620000000800 */
[----:B------:R-:W-:-:S04]  /*29f70*/  LOP3.LUT R4, R2, 0x70, R4, 0xf8, !PT ;  /* 0x0000007002047812 */ /* 0x000fc800078ef804 */
[----:B------:R-:W-:-:S03]  /*29f80*/  ISETP.GT.U32.AND P1, PT, R4, 0x3f, PT ;  /* 0x0000003f0400780c */ /* 0x000fc60003f24070 */
[----:B------:R-:W2:Y:S01]  /*29f90*/  @P0 LDC R2, c[0x0][0x438] ;  /* 0x00010e00ff020b82 */ /* 0x000ea20000000800 */
[----:B------:R-:W-:-:S04]  /*29fa0*/  IMAD.IADD R6, R4, 0x1, R6 ;  /* 0x0000000104067824 */ /* 0x000fc800078e0206 */
[----:B------:R-:W-:-:S05]  /*29fb0*/  IMAD.MOV.U32 R10, RZ, RZ, R6 ;  /* 0x000000ffff0a7224 */ /* 0x000fca00078e0006 */
[----:B0-----:R-:W0:Y:S01]  /*29fc0*/  @!P1 LDC.64 R4, c[0x0][0x428] ;  /* 0x00010a00ff049b82 */ /* 0x001e220000000a00 */
[----:B-1----:R-:W-:-:S07]  /*29fd0*/  @P0 IMAD.HI.U32 R3, R6, R3, RZ ;  /* 0x0000000306030227 */ /* 0x002fce00078e00ff */
[----:B------:R-:W1:Y:S01]  /*29fe0*/  @!P1 LDC.64 R8, c[0x0][0x418] ;  /* 0x00010600ff089b82 */ /* 0x000e620000000a00 */
[----:B--2---:R-:W-:-:S04]  /*29ff0*/  @P0 SHF.R.U32.HI R10, RZ, R2, R3 ;  /* 0x00000002ff0a0219 */ /* 0x004fc80000011603 */
[--C-:B------:R-:W-:Y:S01]  /*2a000*/  @!P1 SHF.R.S32.HI R3, RZ, 0x1f, R10.reuse ;  /* 0x0000001fff039819 */ /* 0x100fe2000001140a */
[----:B------:R-:W-:-:S04]  /*2a010*/  @!P1 IMAD.MOV.U32 R2, RZ, RZ, R10 ;  /* 0x000000ffff029224 */ /* 0x000fc800078e000a */
[----:B0-----:R-:W-:-:S04]  /*2a020*/  @!P1 IMAD.WIDE.U32 R2, R29, R4, R2 ;  /* 0x000000041d029225 */ /* 0x001fc800078e0002 */
[----:B------:R-:W-:-:S04]  /*2a030*/  @!P1 IMAD R4, R34, R4, RZ ;  /* 0x0000000422049224 */ /* 0x000fc800078e02ff */
[----:B------:R-:W-:Y:S01]  /*2a040*/  @!P1 IMAD R5, R29, R5, R4 ;  /* 0x000000051d059224 */ /* 0x000fe200078e0204 */
[----:B-1----:R-:W-:Y:S01]  /*2a050*/  @!P1 LEA R8, P0, R2, R8, 0x2 ;  /* 0x0000000802089211 */ /* 0x002fe200078010ff */
        /* <DEDUP_REMOVED lines=13> */
[----:B------:R-:W-:Y:S01]  /*2a130*/  ISETP.GT.AND P3, PT, R2, R33, PT ;  /* 0x000000210200720c */ /* 0x000fe20003f64270 */
[----:B0-----:R-:W-:-:S12]  /*2a140*/  @!P1 BRA `(.L_x_6488) ;  /* 0x0000000000049947 */ /* 0x001fd80003800000 */
[----:B------:R-:W-:Y:S01]  /*2a150*/  BPT.TRAP 0x1 ;  /* 0x000000040000795c */ /* 0x000fe20000300000 */
.L_x_6488:
[----:B------:R-:W-:Y:S01]  /*2a160*/  IMAD R6, R24, 0x8, R23 ;  /* 0x0000000818067824 */ /* 0x000fe200078e0217 */
[----:B------:R-:W-:Y:S01]  /*2a170*/  SHF.L.U32 R17, R26, 0x1f, RZ ;  /* 0x0000001f1a117819 */ /* 0x000fe200000006ff */
[----:B------:R-:W-:Y:S01]  /*2a180*/  BSSY B1, `(.L_x_6489) ;  /* 0x0000004000017945 */ /* 0x000fe20003800000 */
[----:B------:R-:W-:Y:S02]  /*2a190*/  SHF.R.S32.HI R9, RZ, 0x1f, R5 ;  /* 0x0000001fff097819 */ /* 0x000fe40000011405 */
[----:B------:R-:W0:Y:S02]  /*2a1a0*/  SYNCS.PHASECHK.TRANS64.TRYWAIT P0, [R6+URZ+0x38840], R17 ;  /* 0x03884011060075a7 */ /* 0x000e24000800017f */
[----:B0-----:R-:W-:Y:S05]  /*2a1b0*/  @!P0 BRA `(.L_x_6490) ;  /* 0x0000003c00d08947 */ /* 0x001fea0003800000 */
.L_x_6577:
[----:B------:R-:W-:Y:S05]  /*2a1c0*/  BSYNC B1 ;  /* 0x0000000000017941 */ /* 0x000fea0003800000 */
.L_x_6489:
        /* <DEDUP_REMOVED lines=42> */
.L_x_6587:
        /* <DEDUP_REMOVED lines=8> */
.L_x_6492:
        /* <DEDUP_REMOVED lines=11> */
.L_x_6493:
[----:B------:R2:W-:Y:S01]  /*2a5a0*/  SYNCS.ARRIVE.TRANS64.A1T0 RZ, [R6+URZ+0x38830], RZ ;  /* 0x038830ff06ff79a7 */ /* 0x0005e2000810003f */
[----:B------:R-:W-:Y:S05]  /*2a5b0*/  @!P2 BRA `(.L_x_6494) ;  /* 0x000000000004a947 */ /* 0x000fea0003800000 */
[----:B------:R-:W-:Y:S01]  /*2a5c0*/  BPT.TRAP 0x1 ;  /* 0x000000040000795c */ /* 0x000fe20000300000 */
.L_x_6494:
[----:B------:R-:W3:Y:S01]  /*2a5d0*/  SYNCS.PHASECHK.TRANS64.TRYWAIT P0, [R6+URZ+0x38860], R17 ;  /* 0x03886011060075a7 */ /* 0x000ee2000800017f */
[----:B------:R-:W-:Y:S04]  /*2a5e0*/  BSSY B1, `(.L_x_6495) ;  /* 0x0000002000017945 */ /* 0x000fe80003800000 */
[----:B---3--:R-:W-:Y:S05]  /*2a5f0*/  @!P0 BRA `(.L_x_6496) ;  /* 0x0000003c00f08947 */ /* 0x008fea0003800000 */
.L_x_6588:
[----:B------:R-:W-:Y:S05]  /*2a600*/  BSYNC B1 ;  /* 0x0000000000017941 */ /* 0x000fea0003800000 */
.L_x_6495:
        /* <DEDUP_REMOVED lines=81> */
.L_x_6598:
        /* <DEDUP_REMOVED lines=25> */
.L_x_6498:
        /* <DEDUP_REMOVED lines=11> */
.L_x_6499:
[----:B------:R3:W-:Y:S01]  /*2ad60*/  SYNCS.ARRIVE.TRANS64.A1T0 RZ, [R6+URZ+0x38850], RZ ;  /* 0x038850ff06ff79a7 */ /* 0x0007e2000810003f */
[----:B------:R-:W-:Y:S05]  /*2ad70*/  @P3 BRA `(.L_x_6500) ;  /* 0xfffffff000483947 */ /* 0x000fea000383ffff */
.L_x_6487:
[----:B------:R-:W-:Y:S05]  /*2ad80*/  BSYNC B0 ;  /* 0x0000000000007941 */ /* 0x000fea0003800000 */
.L_x_6486:
        /* <DEDUP_REMOVED lines=21> */
.L_x_6502:
[----:B------:R-:W-:Y:S05]  /*2aee0*/  BSYNC B0 ;  /* 0x0000000000007941 */ /* 0x000fea0003800000 */
.L_x_6501:
[----:B------:R-:W-:-:S07]  /*2aef0*/  SEL R24, R24, RZ, P0 ;  /* 0x000000ff18187207 */ /* 0x000fce0000000000 */
.L_x_6455:
[----:B------:R-:W-:Y:S05]  /*2af00*/  BSYNC B7 ;  /* 0x0000000000077941 */ /* 0x000fea0003800000 */
.L_x_6453:
        /* <DEDUP_REMOVED lines=11> */
.L_x_6503:
        /* <DEDUP_REMOVED lines=36> */
.L_x_6608:
[----:B------:R-:W-:Y:S02]  /*2b200*/  ULDC UR4, c[0x0][0xd38] ;  /* 0x00034e0000047ab9 */ /* 0x000fe40000000800 */
[----:B------:R-:W-:-:S04]  /*2b210*/  IMAD.U32 R4, RZ, RZ, UR4 ;  /* 0x00000004ff047e24 */ /* 0x000fc8000f8e00ff */
[----:B--2---:R-:W-:-:S04]  /*2b220*/  IMAD R14, R14, R4, RZ ;  /* 0x000000040e0e7224 */ /* 0x004fc800078e02ff */
[----:B------:R-:W-:-:S05]  /*2b230*/  IMAD.IADD R5, R5, 0x1, R14 ;  /* 0x0000000105057824 */ /* 0x000fca00078e020e */
[----:B------:R-:W-:-:S13]  /*2b240*/  ISETP.GT.AND P6, PT, R5, R0, PT ;  /* 0x000000000500720c */ /* 0x000fda0003fc4270 */
[----:B------:R-:W-:Y:S05]  /*2b250*/  @P6 BRA `(.L_x_6506) ;  /* 0x00000000009c6947 */ /* 0x000fea0003800000 */
.L_x_6511:
        /* <DEDUP_REMOVED lines=14> */
.L_x_6509:
[----:B------:R-:W-:Y:S05]  /*2b340*/  BSYNC B0 ;  /* 0x0000000000007941 */ /* 0x000fea0003800000 */
.L_x_6508:
        /* <DEDUP_REMOVED lines=18> */
.L_x_6616:
[----:B------:R-:W-:Y:S02]  /*2b470*/  ULDC UR4, c[0x0][0xd38] ;  /* 0x00034e0000047ab9 */ /* 0x000fe40000000800 */
[----:B------:R-:W-:-:S04]  /*2b480*/  IMAD.U32 R4, RZ, RZ, UR4 ;  /* 0x00000004ff047e24 */ /* 0x000fc8000f8e00ff */
[----:B--2---:R-:W-:-:S04]  /*2b490*/  IMAD R14, R14, R4, RZ ;  /* 0x000000040e0e7224 */ /* 0x004fc800078e02ff */
[----:B------:R-:W-:-:S05]  /*2b4a0*/  IMAD.IADD R5, R14, 0x1, R5 ;  /* 0x000000010e057824 */ /* 0x000fca00078e0205 */
[----:B------:R-:W-:-:S13]  /*2b4b0*/  ISETP.GT.AND P6, PT, R5, R0, PT ;  /* 0x000000000500720c */ /* 0x000fda0003fc4270 */
[----:B------:R-:W-:Y:S05]  /*2b4c0*/  @!P6 BRA `(.L_x_6511) ;  /* 0xfffffffc0064e947 */ /* 0x000fea000383ffff */
.L_x_6506:
        /* <DEDUP_REMOVED lines=8> */
.L_x_6620:
[----:B------:R-:W-:Y:S01]  /*2b550*/  ISETP.NE.AND P0, PT, R3, RZ, PT ;  /* 0x000000ff0300720c */ /* 0x000fe20003f05270 */
[----:B------:R-:W-:-:S12]  /*2b560*/  IMAD.MOV.U32 R14, RZ, RZ, RZ ;  /* 0x000000ffff0e7224 */ /* 0x000fd800078e00ff */
[----:B------:R-:W-:Y:S05]  /*2b570*/  @!P0 BRA `(.L_x_6513) ;  /* 0x0000000000108947 */ /* 0x000fea0003800000 */
[----:B------:R-:W-:Y:S01]  /*2b580*/  UMOV UR4, 0xffffffff ;  /* 0xffffffff00047882 */ /* 0x000fe20000000000 */
[----:B------:R-:W-:Y:S02]  /*2b590*/  VIADD R12, R6, 0xffffffff ;  /* 0xffffffff060c7836 */ /* 0x000fe40000000000 */
[----:B------:R-:W-:Y:S05]  /*2b5a0*/  BRA.DIV UR4, `(.L_x_6514) ;  /* 0x00000042041c7947 */ /* 0x000fea000b800000 */
[----:B------:R4:W0:Y:S02]  /*2b5b0*/  SHFL.IDX PT, R14, R2, R12, 0x1f ;  /* 0x00001f0c020e7589 */ /* 0x00082400000e0000 */
.L_x_6513:
        /* <DEDUP_REMOVED lines=66> */
.L_x_6507:
[----:B------:R-:W-:Y:S01]  /*2b9e0*/  UMOV UR4, URZ ;  /* 0x0000003f00047c82 */ /* 0x000fe20008000000 */
[----:B------:R-:W-:Y:S01]  /*2b9f0*/  UMOV UR5, URZ ;  /* 0x0000003f00057c82 */ /* 0x000fe20008000000 */
[----:B------:R-:W-:Y:S01]  /*2ba00*/  ULDC UR6, c[0x0][0xd3c] ;  /* 0x00034f0000067ab9 */ /* 0x000fe20000000800 */
[----:B------:R-:W-:Y:S02]  /*2ba10*/  IMAD.MOV.U32 R16, RZ, RZ, R0 ;  /* 0x000000ffff107224 */ /* 0x000fe400078e0000 */
[----:B------:R-:W-:Y:S02]  /*2ba20*/  IMAD.U32 R17, RZ, RZ, UR4 ;  /* 0x00000004ff117e24 */ /* 0x000fe4000f8e00ff */
[----:B------:R-:W-:Y:S02]  /*2ba30*/  IMAD.U32 R18, RZ, RZ, UR5 ;  /* 0x00000005ff127e24 */ /* 0x000fe4000f8e00ff */
[----:B------:R-:W-:-:S07]  /*2ba40*/  IMAD.U32 R19, RZ, RZ, UR6 ;  /* 0x00000006ff137e24 */ /* 0x000fce000f8e00ff */
.L_x_6515:
        /* <DEDUP_REMOVED lines=10> */
.L_x_6504:
[----:B------:R-:W-:Y:S02]  /*2baf0*/  ULDC UR4, c[0x0][0xd3c] ;  /* 0x00034f0000047ab9 */ /* 0x000fe40000000800 */
[----:B0-----:R-:W-:-:S13]  /*2bb00*/  ISETP.GE.AND P0, PT, R19, UR4, PT ;  /* 0x0000000413007c0c */ /* 0x001fda000bf06270 */
[----:B------:R-:W-:Y:S05]  /*2bb10*/  @!P0 BRA `(.L_x_6516) ;  /* 0xffffffa400b08947 */ /* 0x000fea000383ffff */
[----:B------:R-:W-:Y:S05]  /*2bb20*/  BSYNC B8 ;  /* 0x0000000000087941 */ /* 0x000fea0003800000 */
.L_x_6441:
        /* <DEDUP_REMOVED lines=12> */
.L_x_6623:
[----:B------:R-:W-:Y:S05]  /*2bbf0*/  BSYNC B0 ;  /* 0x0000000000007941 */ /* 0x000fea0003800000 */
.L_x_6517:
[----:B------:R-:W-:-:S03]  /*2bc00*/  UMOV UR4, 0xffffffff ;  /* 0xffffffff00047882 */ /* 0x000fc60000000000 */
[----:B------:R-:W-:Y:S05]  /*2bc10*/  BRA.DIV UR4, `(.L_x_6519) ;  /* 0x0000003a04b87947 */ /* 0x000fea000b800000 */
[----:B0-----:R-:W0:Y:S02]  /*2bc20*/  S2R R0, SR_TID.X ;  /* 0x0000000000007919 */ /* 0x001e240000002100 */
[----:B0-----:R-:W-:-:S04]  /*2bc30*/  SHF.R.U32.HI R0, RZ, 0x5, R0 ;  /* 0x00000005ff007819 */ /* 0x001fc80000011600 */
[----:B------:R-:W-:-:S05]  /*2bc40*/  LOP3.LUT R0, R0, 0x3, RZ, 0xc0, !PT ;  /* 0x0000000300007812 */ /* 0x000fca00078ec0ff */
[----:B------:R0:W1:Y:S02]  /*2bc50*/  SHFL.IDX PT, R14, R0, RZ, 0x1f ;  /* 0x00001fff000e7589 */ /* 0x00006400000e0000 */
.L_x_6626:
[----:B-1----:R-:W-:Y:S01]  /*2bc60*/  ISETP.NE.AND P0, PT, R14, RZ, PT ;  /* 0x000000ff0e00720c */ /* 0x002fe20003f05270 */
[----:B------:R-:W-:-:S12]  /*2bc70*/  BSSY B0, `(.L_x_6520) ;  /* 0x0000024000007945 */ /* 0x000fd80003800000 */
[----:B------:R-:W-:Y:S05]  /*2bc80*/  @P0 BRA `(.L_x_6521) ;  /* 0x0000000000880947 */ /* 0x000fea0003800000 */
[----:B------:R-:W-:-:S03]  /*2bc90*/  UMOV UR4, 0xffffffff ;  /* 0xffffffff00047882 */ /* 0x000fc60000000000 */
[----:B------:R-:W-:Y:S05]  /*2bca0*/  BRA.DIV UR4, `(.L_x_6522) ;  /* 0x0000003a04c87947 */ /* 0x000fea000b800000 */
[----:B------:R-:W-:-:S13]  /*2bcb0*/  ELECT P6, URZ, PT ;  /* 0x00000000003f782f */ /* 0x000fda00038c0000 */
.L_x_6629:
[----:B------:R-:W-:Y:S05]  /*2bcc0*/  @!P6 BRA `(.L_x_6521) ;  /* 0x000000000078e947 */ /* 0x000fea0003800000 */
[----:B------:R-:W-:-:S06]  /*2bcd0*/  ULOP3.LUT UR4, UR60, 0x2, URZ, 0xfc, !UPT ;  /* 0x000000023c047892 */ /* 0x000fcc000f8efc3f */
[----:B0-----:R-:W-:-:S05]  /*2bce0*/  IMAD.U32 R0, RZ, RZ, UR4 ;  /* 0x00000004ff007e24 */ /* 0x001fca000f8e00ff */
[----:B------:R-:W-:-:S13]  /*2bcf0*/  ISETP.NE.AND P0, PT, R0, 0x3, PT ;  /* 0x000000030000780c */ /* 0x000fda0003f05270 */
[----:B------:R-:W-:Y:S05]  /*2bd00*/  @!P0 BRA `(.L_x_6523) ;  /* 0x0000000000048947 */ /* 0x000fea0003800000 */
[----:B------:R-:W-:Y:S01]  /*2bd10*/  BPT.TRAP 0x1 ;  /* 0x000000040000795c */ /* 0x000fe20000300000 */
.L_x_6523:
[----:B------:R-:W-:Y:S01]  /*2bd20*/  IMAD R5, R24, 0x8, R7 ;  /* 0x0000000818057824 */ /* 0x000fe200078e0207 */
[----:B------:R-:W-:Y:S01]  /*2bd30*/  SHF.L.U32 R0, R26, 0x1f, RZ ;  /* 0x0000001f1a007819 */ /* 0x000fe200000006ff */
[----:B------:R-:W-:-:S03]  /*2bd40*/  VIADD R24, R24, 0x1 ;  /* 0x0000000118187836 */ /* 0x000fc60000000000 */
[----:B------:R-:W0:Y:S02]  /*2bd50*/  SYNCS.PHASECHK.TRANS64.TRYWAIT P1, [R5+URZ+0x38840], R0 ;  /* 0x03884000050075a7 */ /* 0x000e24000802017f */
[----:B------:R-:W-:-:S04]  /*2bd60*/  ISETP.NE.AND P2, PT, R24, 0x2, PT ;  /* 0x000000021800780c */ /* 0x000fc80003f45270 */
[----:B------:R-:W-:Y:S01]  /*2bd70*/  SEL R3, RZ, 0x1, P2 ;  /* 0x00000001ff037807 */ /* 0x000fe20001000000 */
[----:B0-----:R-:W-:Y:S08]  /*2bd80*/  @!P1 BRA `(.L_x_6524) ;  /* 0x0000003800b09947 */ /* 0x001ff00003800000 */
.L_x_6630:
[----:B------:R-:W-:Y:S02]  /*2bd90*/  SEL R24, R24, RZ, P2 ;  /* 0x000000ff18187207 */ /* 0x000fe40001000000 */
[----:B------:R-:W-:Y:S01]  /*2bda0*/  LOP3.LUT R2, R26, R3, RZ, 0x3c, !PT ;  /* 0x000000031a027212 */ /* 0x000fe200078e3cff */
[----:B------:R-:W-:Y:S06]  /*2bdb0*/  @!P0 BRA `(.L_x_6525) ;  /* 0x0000000000048947 */ /* 0x000fec0003800000 */
[----:B------:R-:W-:Y:S01]  /*2bdc0*/  BPT.TRAP 0x1 ;  /* 0x000000040000795c */ /* 0x000fe20000300000 */
.L_x_6525:
[----:B------:R-:W-:Y:S01]  /*2bdd0*/  IMAD R3, R24, 0x8, R7 ;  /* 0x0000000818037824 */ /* 0x000fe200078e0207 */
[----:B------:R-:W-:-:S04]  /*2bde0*/  SHF.L.U32 R2, R2, 0x1f, RZ ;  /* 0x0000001f02027819 */ /* 0x000fc800000006ff */
[----:B------:R-:W1:Y:S02]  /*2bdf0*/  SYNCS.PHASECHK.TRANS64.TRYWAIT P1, [R3+URZ+0x38840], R2 ;  /* 0x03884002030075a7 */ /* 0x000e64000802017f */
[----:B-1----:R-:W-:Y:S05]  /*2be00*/  @!P1 BRA `(.L_x_6526) ;  /* 0x0000003800a49947 */ /* 0x002fea0003800000 */
.L_x_6631:
[----:B------:R-:W-:Y:S05]  /*2be10*/  @!P0 BRA `(.L_x_6527) ;  /* 0x0000000000048947 */ /* 0x000fea0003800000 */
[----:B------:R-:W-:Y:S01]  /*2be20*/  BPT.TRAP 0x1 ;  /* 0x000000040000795c */ /* 0x000fe20000300000 */
.L_x_6527:
[----:B------:R-:W5:Y:S02]  /*2be30*/  SYNCS.PHASECHK.TRANS64.TRYWAIT P1, [R5+URZ+0x38860], R0 ;  /* 0x03886000050075a7 */ /* 0x000f64000802017f */
[----:B-----5:R-:W-:Y:S05]  /*2be40*/  @!P1 BRA `(.L_x_6528) ;  /* 0x0000003800a89947 */ /* 0x020fea0003800000 */
.L_x_6632:
[----:B------:R-:W-:Y:S05]  /*2be50*/  @!P0 BRA `(.L_x_6529) ;  /* 0x0000000000048947 */ /* 0x000fea0003800000 */
[----:B------:R-:W-:Y:S01]  /*2be60*/  BPT.TRAP 0x1 ;  /* 0x000000040000795c */ /* 0x000fe20000300000 */
.L_x_6529:
[----:B------:R0:W0:Y:S02]  /*2be70*/  SYNCS.PHASECHK.TRANS64.TRYWAIT P0, [R3+URZ+0x38860], R2 ;  /* 0x03886002030075a7 */ /* 0x000024000800017f */
[----:B0-----:R-:W-:Y:S05]  /*2be80*/  @!P0 NANOSLEEP.SYNCS 0x989680 ;  /* 0x009896800000895d */ /* 0x001fea0003900000 */
[----:B------:R-:W0:Y:S02]  /*2be90*/  @!P0 SYNCS.PHASECHK.TRANS64 P0, [R3+URZ+0x38860], R2 ;  /* 0x03886002030085a7 */ /* 0x000e24000800007f */
[----:B0-----:R-:W-:Y:S05]  /*2bea0*/  @!P0 BRA `(.L_x_6529) ;  /* 0xfffffffc00f08947 */ /* 0x001fea000383ffff */
.L_x_6521:
[----:B------:R-:W-:Y:S05]  /*2beb0*/  BSYNC B0 ;  /* 0x0000000000007941 */ /* 0x000fea0003800000 */
.L_x_6520:
[----:B------:R-:W-:Y:S05]  /*2bec0*/  EXIT ;  /* 0x000000000000794d */ /* 0x000fea0003800000 */
.L_x_6318:
[----:B0-----:R-:W-:-:S04]  /*2bed0*/  IMAD.U32 R3, RZ, RZ, UR46 ;  /* 0x0000002eff037e24 */ /* 0x001fc8000f8e00ff */
[----:B------:R0:W1:Y:S03]  /*2bee0*/  SYNCS.PHASECHK.TRANS64.TRYWAIT P0, [R3+URZ+0x38800], R0 ;  /* 0x03880000030075a7 */ /* 0x000066000800017f */
[----:B-1----:R-:W-:Y:S05]  /*2bef0*/  @!P0 NANOSLEEP.SYNCS 0x989680 ;  /* 0x009896800000895d */ /* 0x002fea0003900000 */
[----:B------:R-:W1:Y:S02]  /*2bf00*/  @!P0 SYNCS.PHASECHK.TRANS64 P0, [R3+URZ+0x38800], R0 ;  /* 0x03880000030085a7 */ /* 0x000e64000800007f */
[----:B-1----:R-:W-:Y:S05]  /*2bf10*/  @!P0 BRA `(.L_x_6318) ;  /* 0xfffffffc00ec8947 */ /* 0x002fea000383ffff */
[----:B------:R-:W-:Y:S05]  /*2bf20*/  BRA `(.L_x_6530) ;  /* 0xfffffde800447947 */ /* 0x000fea000383ffff */
.L_x_6325:
[----:B-1----:R1:W2:Y:S02]  /*2bf30*/  SYNCS.PHASECHK.TRANS64.TRYWAIT P0, [R20+URZ], R21 ;  /* 0x00000015140075a7 */ /* 0x0022a4000800017f */
[----:B--2---:R-:W-:Y:S05]  /*2bf40*/  @!P0 NANOSLEEP.SYNCS 0x989680 ;  /* 0x009896800000895d */ /* 0x004fea0003900000 */
[----:B------:R-:W2:Y:S02]  /*2bf50*/  @!P0 SYNCS.PHASECHK.TRANS64 P0, [R20+URZ], R21 ;  /* 0x00000015140085a7 */ /* 0x000ea4000800007f */
[----:B--2---:R-:W-:Y:S05]  /*2bf60*/  @!P0 BRA `(.L_x_6325) ;  /* 0xfffffffc00f08947 */ /* 0x004fea000383ffff */
[----:B------:R-:W-:Y:S05]  /*2bf70*/  BRA `(.L_x_6324) ;  /* 0xfffffdec00687947 */ /* 0x000fea000383ffff */
.L_x_6327:
[----:B0-----:R-:W-:-:S04]  /*2bf80*/  IMAD.U32 R4, RZ, RZ, UR46 ;  /* 0x0000002eff047e24 */ /* 0x001fc8000f8e00ff */
[----:B------:R0:W1:Y:S03]  /*2bf90*/  SYNCS.PHASECHK.TRANS64.TRYWAIT P0, [R4+URZ+0x38810], R3 ;  /* 0x03881003040075a7 */ /* 0x000066000800017f */
[----:B-1----:R-:W-:Y:S05]  /*2bfa0*/  @!P0 NANOSLEEP.SYNCS 0x989680 ;  /* 0x009896800000895d */ /* 0x002fea0003900000 */
[----:B------:R-:W1:Y:S02]  /*2bfb0*/  @!P0 SYNCS.PHASECHK.TRANS64 P0, [R4+URZ+0x38810], R3 ;  /* 0x03881003040085a7 */ /* 0x000e64000800007f */
[----:B-1----:R-:W-:Y:S05]  /*2bfc0*/  @!P0 BRA `(.L_x_6327) ;  /* 0xfffffffc00ec8947 */ /* 0x002fea000383ffff */
[----:B------:R-:W-:Y:S05]  /*2bfd0*/  BRA `(.L_x_6531) ;  /* 0xfffffdf0003c7947 */ /* 0x000fea000383ffff */
.L_x_6334:
[----:B-1----:R1:W2:Y:S02]  /*2bfe0*/  SYNCS.PHASECHK.TRANS64.TRYWAIT P0, [R12+URZ], R13 ;  /* 0x0000000d0c0075a7 */ /* 0x0022a4000800017f */
[----:B--2---:R-:W-:Y:S05]  /*2bff0*/  @!P0 NANOSLEEP.SYNCS 0x989680 ;  /* 0x009896800000895d */ /* 0x004fea0003900000 */
[----:B------:R-:W2:Y:S02]  /*2c000*/  @!P0 SYNCS.PHASECHK.TRANS64 P0, [R12+URZ], R13 ;  /* 0x0000000d0c0085a7 */ /* 0x000ea4000800007f */
[----:B--2---:R-:W-:Y:S05]  /*2c010*/  @!P0 BRA `(.L_x_6334) ;  /* 0xfffffffc00f08947 */ /* 0x004fea000383ffff */
[----:B------:R-:W-:Y:S05]  /*2c020*/  BRA `(.L_x_6333) ;  /* 0xfffffdf000807947 */ /* 0x000fea000383ffff */
.L_x_6368:
[----:B-1----:R1:W2:Y:S02]  /*2c030*/  SYNCS.PHASECHK.TRANS64.TRYWAIT P0, [R8+URZ], R9 ;  /* 0x00000009080075a7 */ /* 0x0022a4000800017f */
[----:B--2---:R-:W-:Y:S05]  /*2c040*/  @!P0 NANOSLEEP.SYNCS 0x989680 ;  /* 0x009896800000895d */ /* 0x004fea0003900000 */
[----:B------:R-:W2:Y:S02]  /*2c050*/  @!P0 SYNCS.PHASECHK.TRANS64 P0, [R8+URZ], R9 ;  /* 0x00000009080085a7 */ /* 0x000ea4000800007f */
[----:B--2---:R-:W-:Y:S05]  /*2c060*/  @!P0 BRA `(.L_x_6368) ;  /* 0xfffffffc00f08947 */ /* 0x004fea000383ffff */
[----:B------:R-:W-:Y:S05]  /*2c070*/  BRA `(.L_x_6367) ;  /* 0xfffffe5c00807947 */ /* 0x000fea000383ffff */
.L_x_6375:
[----:B-1----:R1:W2:Y:S02]  /*2c080*/  SYNCS.PHASECHK.TRANS64.TRYWAIT P0, [R14+URZ], R15 ;  /* 0x0000000f0e0075a7 */ /* 0x0022a4000800017f */
[----:B--2---:R-:W-:Y:S05]  /*2c090*/  @!P0 NANOSLEEP.SYNCS 0x989680 ;  /* 0x009896800000895d */ /* 0x004fea0003900000 */
[----:B------:R-:W2:Y:S02]  /*2c0a0*/  @!P0 SYNCS.PHASECHK.TRANS64 P0, [R14+URZ], R15 ;  /* 0x0000000f0e0085a7 */ /* 0x000ea4000800007f */
[----:B--2---:R-:W-:Y:S05]  /*2c0b0*/  @!P0 BRA `(.L_x_6375) ;  /* 0xfffffffc00f08947 */ /* 0x004fea000383ffff */
[----:B------:R-:W-:Y:S05]  /*2c0c0*/  BRA `(.L_x_6374) ;  /* 0xfffffe60008c7947 */ /* 0x000fea000383ffff */
.L_x_6392:
[----:B-1----:R1:W2:Y:S02]  /*2c0d0*/  SYNCS.PHASECHK.TRANS64.TRYWAIT P0, [R8+URZ], R9 ;  /* 0x00000009080075a7 */ /* 0x0022a4000800017f */
[----:B--2---:R-:W-:Y:S05]  /*2c0e0*/  @!P0 NANOSLEEP.SYNCS 0x989680 ;  /* 0x009896800000895d */ /* 0x004fea0003900000 */
[----:B------:R-:W2:Y:S02]  /*2c0f0*/  @!P0 SYNCS.PHASECHK.TRANS64 P0, [R8+URZ], R9 ;  /* 0x00000009080085a7 */ /* 0x000ea4000800007f */
[----:B--2---:R-:W-:Y:S05]  /*2c100*/  @!P0 BRA `(.L_x_6392) ;  /* 0xfffffffc00f08947 */ /* 0x004fea000383ffff */
[----:B------:R-:W-:Y:S05]  /*2c110*/  BRA `(.L_x_6391) ;  /* 0xfffffecc00c07947 */ /* 0x000fea000383ffff */
.L_x_6399:
[----:B-1----:R1:W2:Y:S02]  /*2c120*/  SYNCS.PHASECHK.TRANS64.TRYWAIT P0, [R14+URZ], R15 ;  /* 0x0000000f0e0075a7 */ /* 0x0022a4000800017f */
[----:B--2---:R-:W-:Y:S05]  /*2c130*/  @!P0 NANOSLEEP.SYNCS 0x989680 ;  /* 0x009896800000895d */ /* 0x004fea0003900000 */
[----:B------:R-:W2:Y:S02]  /*2c140*/  @!P0 SYNCS.PHASECHK.TRANS64 P0, [R14+URZ], R15 ;  /* 0x0000000f0e0085a7 */ /* 0x000ea4000800007f */
[----:B--2---:R-:W-:Y:S05]  /*2c150*/  @!P0 BRA `(.L_x_6399) ;  /* 0xfffffffc00f08947 */ /* 0x004fea000383ffff */
[----:B------:R-:W-:Y:S05]  /*2c160*/  BRA `(.L_x_6398) ;  /* 0xfffffed000cc7947 */ /* 0x000fea000383ffff */
.L_x_6461:
        /* <DEDUP_REMOVED lines=10> */
.L_x_6533:
[----:B------:R-:W-:Y:S05]  /*2c210*/  BSYNC B0 ;  /* 0x0000000000007941 */ /* 0x000fea0003800000 */
.L_x_6532:
[----:B------:R-:W-:Y:S05]  /*2c220*/  BRA `(.L_x_6534) ;  /* 0xffffffb000247947 */ /* 0x000fea000383ffff */
.L_x_6464:
[----:B0-----:R0:W1:Y:S02]  /*2c230*/  SYNCS.PHASECHK.TRANS64.TRYWAIT P0, [R17+URZ+0x38840], R0 ;  /* 0x03884000110075a7 */ /* 0x001064000800017f */
[----:B-1----:R-:W-:Y:S05]  /*2c240*/  @!P0 NANOSLEEP.SYNCS 0x989680 ;  /* 0x009896800000895d */ /* 0x002fea0003900000 */
[----:B------:R-:W1:Y:S02]  /*2c250*/  @!P0 SYNCS.PHASECHK.TRANS64 P0, [R17+URZ+0x38840], R0 ;  /* 0x03884000110085a7 */ /* 0x000e64000800007f */
[----:B-1----:R-:W-:Y:S05]  /*2c260*/  @!P0 BRA `(.L_x_6464) ;  /* 0xfffffffc00f08947 */ /* 0x002fea000383ffff */
[----:B------:R-:W-:Y:S05]  /*2c270*/  BRA `(.L_x_6535) ;  /* 0xffffffb400047947 */ /* 0x000fea000383ffff */
.L_x_6465:
        /* <DEDUP_REMOVED lines=8> */
.L_x_6537:
[----:B------:R-:W-:Y:S05]  /*2c300*/  BSYNC B0 ;  /* 0x0000000000007941 */ /* 0x000fea0003800000 */
.L_x_6536:
        /* <DEDUP_REMOVED lines=9> */
.L_x_6538:
[----:B------:R-:W-:Y:S02]  /*2c3a0*/  IMAD.MOV.U32 R13, RZ, RZ, R5 ;  /* 0x000000ffff0d7224 */ /* 0x000fe400078e0005 */
[----:B------:R-:W-:Y:S02]  /*2c3b0*/  IMAD.MOV.U32 R12, RZ, RZ, 0x1 ;  /* 0x00000001ff0c7424 */ /* 0x000fe400078e00ff */
[----:B------:R-:W-:-:S07]  /*2c3c0*/  IMAD.MOV.U32 R3, RZ, RZ, R14 ;  /* 0x000000ffff037224 */ /* 0x000fce00078e000e */
[----:B------:R-:W-:Y:S05]  /*2c3d0*/  WARPSYNC.COLLECTIVE R15, `(.L_x_6539) ;  /* 0x000000000f087348 */ /* 0x000fea0003c00000 */
[----:B------:R0:W1:Y:S02]  /*2c3e0*/  SHFL.IDX P6, R14, R13, R12, R11 ;  /* 0x0000000c0d0e7389 */ /* 0x00006400000c000b */
[----:B01----:R-:W-:Y:S01]  /*2c3f0*/  ENDCOLLECTIVE ;  /* 0x000000000000791b */ /* 0x003fe20003800000 */
.L_x_6539:
        /* <DEDUP_REMOVED lines=15> */
.L_x_6540:
[----:B------:R-:W-:Y:S02]  /*2c4f0*/  @P0 IMAD R6, R4, 0x2, R23 ;  /* 0x0000000204060824 */ /* 0x000fe400078e0217 */
[----:B------:R-:W-:Y:S02]  /*2c500*/  IMAD.MOV.U32 R13, RZ, RZ, R5 ;  /* 0x000000ffff0d7224 */ /* 0x000fe400078e0005 */
[----:B------:R-:W-:Y:S02]  /*2c510*/  IMAD.MOV.U32 R12, RZ, RZ, 0x2 ;  /* 0x00000002ff0c7424 */ /* 0x000fe400078e00ff */
[----:B------:R-:W-:-:S07]  /*2c520*/  IMAD.MOV.U32 R3, RZ, RZ, R14 ;  /* 0x000000ffff037224 */ /* 0x000fce00078e000e */
[----:B------:R-:W-:Y:S05]  /*2c530*/  WARPSYNC.COLLECTIVE R15, `(.L_x_6541) ;  /* 0x000000000f087348 */ /* 0x000fea0003c00000 */
[----:B------:R0:W1:Y:S02]  /*2c540*/  SHFL.IDX P6, R14, R13, R12, R11 ;  /* 0x0000000c0d0e7389 */ /* 0x00006400000c000b */
[----:B01----:R-:W-:Y:S01]  /*2c550*/  ENDCOLLECTIVE ;  /* 0x000000000000791b */ /* 0x003fe20003800000 */
.L_x_6541:
        /* <DEDUP_REMOVED lines=15> */
.L_x_6542:
[----:B------:R-:W-:Y:S02]  /*2c650*/  @P0 IMAD R6, R4, 0x2, R23 ;  /* 0x0000000204060824 */ /* 0x000fe400078e0217 */
[----:B------:R-:W-:Y:S02]  /*2c660*/  IMAD.MOV.U32 R13, RZ, RZ, R5 ;  /* 0x000000ffff0d7224 */ /* 0x000fe400078e0005 */
[----:B------:R-:W-:Y:S02]  /*2c670*/  IMAD.MOV.U32 R12, RZ, RZ, 0x3 ;  /* 0x00000003ff0c7424 */ /* 0x000fe400078e00ff */
[----:B------:R-:W-:-:S07]  /*2c680*/  IMAD.MOV.U32 R3, RZ, RZ, R14 ;  /* 0x000000ffff037224 */ /* 0x000fce00078e000e */
[----:B------:R-:W-:Y:S05]  /*2c690*/  WARPSYNC.COLLECTIVE R15, `(.L_x_6543) ;  /* 0x000000000f087348 */ /* 0x000fea0003c00000 */
[----:B------:R0:W1:Y:S02]  /*2c6a0*/  SHFL.IDX P6, R14, R13, R12, R11 ;  /* 0x0000000c0d0e7389 */ /* 0x00006400000c000b */
[----:B01----:R-:W-:Y:S01]  /*2c6b0*/  ENDCOLLECTIVE ;  /* 0x000000000000791b */ /* 0x003fe20003800000 */
.L_x_6543:
        /* <DEDUP_REMOVED lines=10> */
.L_x_6544:
[----:B------:R-:W-:Y:S01]  /*2c760*/  @!PT LDS RZ, [RZ] ;  /* 0x00000000fffff984 */ /* 0x000fe20000000800 */
[----:B------:R-:W-:Y:S01]  /*2c770*/  @!PT LDS RZ, [RZ] ;  /* 0x00000000fffff984 */ /* 0x000fe20000000800 */
[----:B------:R-:W-:Y:S01]  /*2c780*/  @!PT LDS RZ, [RZ] ;  /* 0x00000000fffff984 */ /* 0x000fe20000000800 */
[----:B------:R0:W-:Y:S01]  /*2c790*/  @P0 LDGSTS.E.BYPASS.LTC128B.128 [R6+0x23400], desc[UR36][R2.64], !P2 ;  /* 0x2340000002060fae */ /* 0x0001e2000d101d64 */
[----:B------:R-:W-:Y:S01]  /*2c7a0*/  IMAD.MOV.U32 R0, RZ, RZ, R14 ;  /* 0x000000ffff007224 */ /* 0x000fe200078e000e */
[----:B------:R-:W-:Y:S06]  /*2c7b0*/  BRA `(.L_x_6545) ;  /* 0xffffffb000c07947 */ /* 0x000fec000383ffff */
.L_x_6470:
[----:B------:R-:W-:Y:S01]  /*2c7c0*/  IMAD.MOV.U32 R13, RZ, RZ, R2 ;  /* 0x000000ffff0d7224 */ /* 0x000fe200078e0002 */
[----:B------:R-:W-:Y:S01]  /*2c7d0*/  LOP3.LUT R22, R22, 0xfffffeff, RZ, 0xc0, !PT ;  /* 0xfffffeff16167812 */ /* 0x000fe200078ec0ff */
[----:B------:R-:W-:Y:S02]  /*2c7e0*/  IMAD.MOV.U32 R12, RZ, RZ, RZ ;  /* 0x000000ffff0c7224 */ /* 0x000fe400078e00ff */
[----:B------:R-:W-:Y:S02]  /*2c7f0*/  IMAD.MOV.U32 R11, RZ, RZ, 0x181f ;  /* 0x0000181fff0b7424 */ /* 0x000fe400078e00ff */
[----:B------:R-:W-:Y:S02]  /*2c800*/  IMAD.MOV.U32 R15, RZ, RZ, -0x1 ;  /* 0xffffffffff0f7424 */ /* 0x000fe400078e00ff */
[----:B-----5:R-:W-:Y:S02]  /*2c810*/  IMAD R3, R21, R5, RZ ;  /* 0x0000000515037224 */ /* 0x020fe400078e02ff */
[----:B------:R-:W-:-:S07]  /*2c820*/  IMAD.IADD R4, R10, 0x1, R20 ;  /* 0x000000010a047824 */ /* 0x000fce00078e0214 */
[----:B------:R-:W-:Y:S05]  /*2c830*/  WARPSYNC.COLLECTIVE R15, `(.L_x_6546) ;  /* 0x000000000f087348 */ /* 0x000fea0003c00000 */
[----:B------:R0:W1:Y:S02]  /*2c840*/  SHFL.IDX P6, R14, R13, R12, R11 ;  /* 0x0000000c0d0e7389 */ /* 0x00006400000c000b */
[----:B01----:R-:W-:Y:S01]  /*2c850*/  ENDCOLLECTIVE ;  /* 0x000000000000791b */ /* 0x003fe20003800000 */
.L_x_6546:
        /* <DEDUP_REMOVED lines=9> */
.L_x_6547:
[----:B------:R-:W-:Y:S02]  /*2c8f0*/  IMAD.MOV.U32 R13, RZ, RZ, R2 ;  /* 0x000000ffff0d7224 */ /* 0x000fe400078e0002 */
[----:B------:R-:W-:Y:S02]  /*2c900*/  IMAD.MOV.U32 R12, RZ, RZ, 0x1 ;  /* 0x00000001ff0c7424 */ /* 0x000fe400078e00ff */
[----:B------:R-:W-:-:S07]  /*2c910*/  IMAD.MOV.U32 R6, RZ, RZ, R14 ;  /* 0x000000ffff067224 */ /* 0x000fce00078e000e */
[----:B------:R-:W-:Y:S05]  /*2c920*/  WARPSYNC.COLLECTIVE R15, `(.L_x_6548) ;  /* 0x000000000f087348 */ /* 0x000fea0003c00000 */
[----:B------:R0:W1:Y:S02]  /*2c930*/  SHFL.IDX P6, R14, R13, R12, R11 ;  /* 0x0000000c0d0e7389 */ /* 0x00006400000c000b */
[----:B01----:R-:W-:Y:S01]  /*2c940*/  ENDCOLLECTIVE ;  /* 0x000000000000791b */ /* 0x003fe20003800000 */
.L_x_6548:
        /* <DEDUP_REMOVED lines=8> */
[----:B------:R-:W-:Y:S01]  /*2c9d0*/  ISETP.GE.AND P2, PT, R8, R3, PT ;  /* 0x000000030800720c */ /* 0x000fe20003f46270 */
[----:B------:R-:W-:-:S12]  /*2c9e0*/  IMAD.MOV.U32 R5, RZ, RZ, R14 ;  /* 0x000000ffff057224 */ /* 0x000fd800078e000e */
[----:B0-----:R-:W-:Y:S05]  /*2c9f0*/  WARPSYNC.COLLECTIVE R15, `(.L_x_6549) ;  /* 0x000000000f087348 */ /* 0x001fea0003c00000 */
[----:B------:R1:W2:Y:S02]  /*2ca00*/  SHFL.IDX P6, R14, R13, R12, R11 ;  /* 0x0000000c0d0e7389 */ /* 0x0002a400000c000b */
[----:B012---:R-:W-:Y:S01]  /*2ca10*/  ENDCOLLECTIVE ;  /* 0x000000000000791b */ /* 0x007fe20003800000 */
.L_x_6549:
        /* <DEDUP_REMOVED lines=8> */
.L_x_6550:
        /* <DEDUP_REMOVED lines=9> */
[----:B------:R-:W-:Y:S01]  /*2cb30*/  ISETP.GE.AND P2, PT, R5, R3, PT ;  /* 0x000000030500720c */ /* 0x000fe20003f46270 */
[----:B------:R-:W-:-:S12]  /*2cb40*/  IMAD.MOV.U32 R5, RZ, RZ, R14 ;  /* 0x000000ffff057224 */ /* 0x000fd800078e000e */
[----:B0-----:R-:W-:Y:S05]  /*2cb50*/  WARPSYNC.COLLECTIVE R15, `(.L_x_6551) ;  /* 0x000000000f087348 */ /* 0x001fea0003c00000 */
[----:B------:R1:W2:Y:S02]  /*2cb60*/  SHFL.IDX P6, R14, R13, R12, R11 ;  /* 0x0000000c0d0e7389 */ /* 0x0002a400000c000b */
[----:B012---:R-:W-:Y:S01]  /*2cb70*/  ENDCOLLECTIVE ;  /* 0x000000000000791b */ /* 0x007fe20003800000 */
.L_x_6551:
[----:B------:R-:W-:Y:S01]  /*2cb80*/  @P2 LOP3.LUT R22, R22, 0x40, RZ, 0xfc, !PT ;  /* 0x0000004016162812 */ /* 0x000fe200078efcff */
[----:B------:R-:W-:Y:S02]  /*2cb90*/  IMAD.MOV.U32 R13, RZ, RZ, R2 ;  /* 0x000000ffff0d7224 */ /* 0x000fe400078e0002 */
[----:B------:R-:W-:Y:S02]  /*2cba0*/  IMAD.MOV.U32 R12, RZ, RZ, 0x3 ;  /* 0x00000003ff0c7424 */ /* 0x000fe400078e00ff */
[----:B------:R-:W-:-:S07]  /*2cbb0*/  IMAD.MOV.U32 R6, RZ, RZ, R14 ;  /* 0x000000ffff067224 */ /* 0x000fce00078e000e */
[----:B------:R-:W-:Y:S05]  /*2cbc0*/  WARPSYNC.COLLECTIVE R15, `(.L_x_6552) ;  /* 0x000000000f087348 */ /* 0x000fea0003c00000 */
[----:B------:R0:W1:Y:S02]  /*2cbd0*/  SHFL.IDX P6, R14, R13, R12, R11 ;  /* 0x0000000c0d0e7389 */ /* 0x00006400000c000b */
[----:B01----:R-:W-:Y:S01]  /*2cbe0*/  ENDCOLLECTIVE ;  /* 0x000000000000791b */ /* 0x003fe20003800000 */
.L_x_6552:
        /* <DEDUP_REMOVED lines=12> */
.L_x_6553:
[----:B------:R-:W-:Y:S01]  /*2ccb0*/  IMAD.MOV.U32 R0, RZ, RZ, R14 ;  /* 0x000000ffff007224 */ /* 0x000fe200078e000e */
[----:B------:R-:W-:Y:S06]  /*2ccc0*/  BRA `(.L_x_6554) ;  /* 0xffffffb400d07947 */ /* 0x000fec000383ffff */
.L_x_6474:
[----:B------:R-:W-:Y:S01]  /*2ccd0*/  LOP3.LUT R22, R22, 0xff7fffff, RZ, 0xc0, !PT ;  /* 0xff7fffff16167812 */ /* 0x000fe200078ec0ff */
[----:B------:R-:W-:Y:S01]  /*2cce0*/  BSSY B0, `(.L_x_6555) ;  /* 0x000002e000007945 */ /* 0x000fe20003800000 */
[----:B------:R-:W-:Y:S02]  /*2ccf0*/  IMAD.MOV.U32 R13, RZ, RZ, R6 ;  /* 0x000000ffff0d7224 */ /* 0x000fe400078e0006 */
[----:B------:R-:W-:Y:S01]  /*2cd00*/  @P2 LOP3.LUT R22, R22, 0x800000, RZ, 0xfc, !PT ;  /* 0x0080000016162812 */ /* 0x000fe200078efcff */
[----:B------:R-:W-:Y:S02]  /*2cd10*/  IMAD.MOV.U32 R12, RZ, RZ, RZ ;  /* 0x000000ffff0c7224 */ /* 0x000fe400078e00ff */
[----:B------:R-:W-:Y:S01]  /*2cd20*/  IMAD.MOV.U32 R11, RZ, RZ, 0x181f ;  /* 0x0000181fff0b7424 */ /* 0x000fe200078e00ff */
[----:B------:R-:W-:Y:S01]  /*2cd30*/  LOP3.LUT R22, R22, 0xffbfffff, RZ, 0xc0, !PT ;  /* 0xffbfffff16167812 */ /* 0x000fe200078ec0ff */
[----:B------:R-:W-:-:S03]  /*2cd40*/  IMAD.MOV.U32 R15, RZ, RZ, -0x1 ;  /* 0xffffffffff0f7424 */ /* 0x000fc600078e00ff */
        /* <DEDUP_REMOVED lines=39> */
.L_x_6556:
[----:B------:R-:W-:Y:S05]  /*2cfc0*/  BSYNC B0 ;  /* 0x0000000000007941 */ /* 0x000fea0003800000 */
.L_x_6555:
        /* <DEDUP_REMOVED lines=11> */
.L_x_6557:
        /* <DEDUP_REMOVED lines=39> */
.L_x_6558:
[----:B------:R-:W-:Y:S02]  /*2d2f0*/  IMAD.MOV.U32 R13, RZ, RZ, R0 ;  /* 0x000000ffff0d7224 */ /* 0x000fe400078e0000 */
[----:B------:R-:W-:-:S07]  /*2d300*/  IMAD.MOV.U32 R7, RZ, RZ, R14 ;  /* 0x000000ffff077224 */ /* 0x000fce00078e000e */
[----:B------:R-:W-:Y:S05]  /*2d310*/  WARPSYNC.COLLECTIVE R15, `(.L_x_6559) ;  /* 0x000000000f087348 */ /* 0x000fea0003c00000 */
[----:B------:R0:W1:Y:S02]  /*2d320*/  SHFL.IDX P6, R14, R13, R12, R11 ;  /* 0x0000000c0d0e7389 */ /* 0x00006400000c000b */
[----:B01----:R-:W-:Y:S01]  /*2d330*/  ENDCOLLECTIVE ;  /* 0x000000000000791b */ /* 0x003fe20003800000 */
.L_x_6559:
        /* <DEDUP_REMOVED lines=33> */
.L_x_6560:
[----:B------:R-:W-:Y:S02]  /*2d550*/  IMAD.MOV.U32 R13, RZ, RZ, R0 ;  /* 0x000000ffff0d7224 */ /* 0x000fe400078e0000 */
[----:B------:R-:W-:-:S07]  /*2d560*/  IMAD.MOV.U32 R7, RZ, RZ, R14 ;  /* 0x000000ffff077224 */ /* 0x000fce00078e000e */
[----:B------:R-:W-:Y:S05]  /*2d570*/  WARPSYNC.COLLECTIVE R15, `(.L_x_6561) ;  /* 0x000000000f087348 */ /* 0x000fea0003c00000 */
[----:B------:R0:W1:Y:S02]  /*2d580*/  SHFL.IDX P6, R14, R13, R12, R11 ;  /* 0x0000000c0d0e7389 */ /* 0x00006400000c000b */
[----:B01----:R-:W-:Y:S01]  /*2d590*/  ENDCOLLECTIVE ;  /* 0x000000000000791b */ /* 0x003fe20003800000 */
.L_x_6561:
        /* <DEDUP_REMOVED lines=27> */
.L_x_6562:
[----:B------:R-:W-:Y:S02]  /*2d750*/  IMAD.MOV.U32 R13, RZ, RZ, R0 ;  /* 0x000000ffff0d7224 */ /* 0x000fe400078e0000 */
[----:B------:R-:W-:-:S07]  /*2d760*/  IMAD.MOV.U32 R6, RZ, RZ, R14 ;  /* 0x000000ffff067224 */ /* 0x000fce00078e000e */
[----:B------:R-:W-:Y:S05]  /*2d770*/  WARPSYNC.COLLECTIVE R15, `(.L_x_6563) ;  /* 0x000000000f087348 */ /* 0x000fea0003c00000 */
[----:B------:R0:W1:Y:S02]  /*2d780*/  SHFL.IDX P6, R14, R13, R12, R11 ;  /* 0x0000000c0d0e7389 */ /* 0x00006400000c000b */
[----:B01----:R-:W-:Y:S01]  /*2d790*/  ENDCOLLECTIVE ;  /* 0x000000000000791b */ /* 0x003fe20003800000 */
.L_x_6563:
[----:B------:R-:W-:Y:S01]  /*2d7a0*/  IMAD.MOV.U32 R0, RZ, RZ, R14 ;  /* 0x000000ffff007224 */ /* 0x000fe200078e000e */
[----:B------:R-:W-:Y:S06]  /*2d7b0*/  BRA `(.L_x_6564) ;  /* 0xffffffb800487947 */ /* 0x000fec000383ffff */
.L_x_6479:
[----:B0-----:R0:W1:Y:S02]  /*2d7c0*/  SYNCS.PHASECHK.TRANS64.TRYWAIT P0, [R23+URZ+0x38820], R0 ;  /* 0x03882000170075a7 */ /* 0x001064000800017f */
[----:B-1----:R-:W-:Y:S05]  /*2d7d0*/  @!P0 NANOSLEEP.SYNCS 0x989680 ;  /* 0x009896800000895d */ /* 0x002fea0003900000 */
[----:B------:R-:W1:Y:S02]  /*2d7e0*/  @!P0 SYNCS.PHASECHK.TRANS64 P0, [R23+URZ+0x38820], R0 ;  /* 0x03882000170085a7 */ /* 0x000e64000800007f */
[----:B-1----:R-:W-:Y:S05]  /*2d7f0*/  @!P0 BRA `(.L_x_6479) ;  /* 0xfffffffc00f08947 */ /* 0x002fea000383ffff */
[----:B------:R-:W-:Y:S05]  /*2d800*/  BRA `(.L_x_6565) ;  /* 0xffffffb800e47947 */ /* 0x000fea000383ffff */
.L_x_6482:
[----:B0-----:R0:W1:Y:S02]  /*2d810*/  SYNCS.PHASECHK.TRANS64.TRYWAIT P0, [R17+URZ+0x38860], R0 ;  /* 0x03886000110075a7 */ /* 0x001064000800017f */
[----:B-1----:R-:W-:Y:S05]  /*2d820*/  @!P0 NANOSLEEP.SYNCS 0x989680 ;  /* 0x009896800000895d */ /* 0x002fea0003900000 */
[----:B------:R-:W1:Y:S02]  /*2d830*/  @!P0 SYNCS.PHASECHK.TRANS64 P0, [R17+URZ+0x38860], R0 ;  /* 0x03886000110085a7 */ /* 0x000e64000800007f */
[----:B-1----:R-:W-:Y:S05]  /*2d840*/  @!P0 BRA `(.L_x_6482) ;  /* 0xfffffffc00f08947 */ /* 0x002fea000383ffff */
[----:B------:R-:W-:Y:S05]  /*2d850*/  BRA `(.L_x_6566) ;  /* 0xffffffb800f47947 */ /* 0x000fea000383ffff */
.L_x_6483:
        /* <DEDUP_REMOVED lines=8> */
.L_x_6568:
[----:B------:R-:W-:Y:S05]  /*2d8e0*/  BSYNC B0 ;  /* 0x0000000000007941 */ /* 0x000fea0003800000 */
.L_x_6567:
        /* <DEDUP_REMOVED lines=15> */
.L_x_6569:
        /* <DEDUP_REMOVED lines=39> */
.L_x_6570:
[----:B------:R-:W-:Y:S02]  /*2dc50*/  IMAD.MOV.U32 R13, RZ, RZ, R5 ;  /* 0x000000ffff0d7224 */ /* 0x000fe400078e0005 */
[----:B------:R-:W-:-:S07]  /*2dc60*/  IMAD.MOV.U32 R3, RZ, RZ, R14 ;  /* 0x000000ffff037224 */ /* 0x000fce00078e000e */
[----:B------:R-:W-:Y:S05]  /*2dc70*/  WARPSYNC.COLLECTIVE R15, `(.L_x_6571) ;  /* 0x000000000f087348 */ /* 0x000fea0003c00000 */
[----:B------:R0:W1:Y:S02]  /*2dc80*/  SHFL.IDX P6, R14, R13, R12, R11 ;  /* 0x0000000c0d0e7389 */ /* 0x00006400000c000b */
[----:B01----:R-:W-:Y:S01]  /*2dc90*/  ENDCOLLECTIVE ;  /* 0x000000000000791b */ /* 0x003fe20003800000 */
.L_x_6571:
        /* <DEDUP_REMOVED lines=29> */
.L_x_6572:
[----:B------:R-:W-:Y:S02]  /*2de70*/  IMAD.MOV.U32 R13, RZ, RZ, R5 ;  /* 0x000000ffff0d7224 */ /* 0x000fe400078e0005 */
[----:B------:R-:W-:-:S07]  /*2de80*/  IMAD.MOV.U32 R7, RZ, RZ, R14 ;  /* 0x000000ffff077224 */ /* 0x000fce00078e000e */
[----:B------:R-:W-:Y:S05]  /*2de90*/  WARPSYNC.COLLECTIVE R15, `(.L_x_6573) ;  /* 0x000000000f087348 */ /* 0x000fea0003c00000 */
[----:B------:R0:W1:Y:S02]  /*2dea0*/  SHFL.IDX P6, R14, R13, R12, R11 ;  /* 0x0000000c0d0e7389 */ /* 0x00006400000c000b */
[----:B01----:R-:W-:Y:S01]  /*2deb0*/  ENDCOLLECTIVE ;  /* 0x000000000000791b */ /* 0x003fe20003800000 */
.L_x_6573:
        /* <DEDUP_REMOVED lines=29> */
.L_x_6574:
[----:B------:R-:W-:Y:S02]  /*2e090*/  IMAD.MOV.U32 R13, RZ, RZ, R5 ;  /* 0x000000ffff0d7224 */ /* 0x000fe400078e0005 */
[----:B------:R-:W-:-:S07]  /*2e0a0*/  IMAD.MOV.U32 R6, RZ, RZ, R14 ;  /* 0x000000ffff067224 */ /* 0x000fce00078e000e */
[----:B------:R-:W-:Y:S05]  /*2e0b0*/  WARPSYNC.COLLECTIVE R15, `(.L_x_6575) ;  /* 0x000000000f087348 */ /* 0x000fea0003c00000 */
[----:B------:R0:W1:Y:S02]  /*2e0c0*/  SHFL.IDX P6, R14, R13, R12, R11 ;  /* 0x0000000c0d0e7389 */ /* 0x00006400000c000b */
[----:B01----:R-:W-:Y:S01]  /*2e0d0*/  ENDCOLLECTIVE ;  /* 0x000000000000791b */ /* 0x003fe20003800000 */
.L_x_6575:
[----:B------:R-:W-:Y:S01]  /*2e0e0*/  IMAD.MOV.U32 R2, RZ, RZ, R14 ;  /* 0x000000ffff027224 */ /* 0x000fe200078e000e */
[----:B------:R-:W-:Y:S06]  /*2e0f0*/  BRA `(.L_x_6576) ;  /* 0xffffffb800887947 */ /* 0x000fec000383ffff */
.L_x_6490:
[----:B0-----:R0:W1:Y:S02]  /*2e100*/  SYNCS.PHASECHK.TRANS64.TRYWAIT P0, [R6+URZ+0x38840], R17 ;  /* 0x03884011060075a7 */ /* 0x001064000800017f */
[----:B-1----:R-:W-:Y:S05]  /*2e110*/  @!P0 NANOSLEEP.SYNCS 0x989680 ;  /* 0x009896800000895d */ /* 0x002fea0003900000 */
[----:B------:R-:W1:Y:S02]  /*2e120*/  @!P0 SYNCS.PHASECHK.TRANS64 P0, [R6+URZ+0x38840], R17 ;  /* 0x03884011060085a7 */ /* 0x000e64000800007f */
[----:B-1----:R-:W-:Y:S05]  /*2e130*/  @!P0 BRA `(.L_x_6490) ;  /* 0xfffffffc00f08947 */ /* 0x002fea000383ffff */
[----:B------:R-:W-:Y:S05]  /*2e140*/  BRA `(.L_x_6577) ;  /* 0xffffffc0001c7947 */ /* 0x000fea000383ffff */
.L_x_6491:
        /* <DEDUP_REMOVED lines=8> */
.L_x_6579:
[----:B------:R-:W-:Y:S05]  /*2e1d0*/  BSYNC B1 ;  /* 0x0000000000017941 */ /* 0x000fea0003800000 */
.L_x_6578:
        /* <DEDUP_REMOVED lines=9> */
.L_x_6580:
[----:B------:R-:W-:Y:S02]  /*2e270*/  IMAD.MOV.U32 R13, RZ, RZ, R27 ;  /* 0x000000ffff0d7224 */ /* 0x000fe400078e001b */
[----:B------:R-:W-:Y:S02]  /*2e280*/  IMAD.MOV.U32 R12, RZ, RZ, 0x1 ;  /* 0x00000001ff0c7424 */ /* 0x000fe400078e00ff */
[----:B------:R-:W-:-:S07]  /*2e290*/  IMAD.MOV.U32 R2, RZ, RZ, R14 ;  /* 0x000000ffff027224 */ /* 0x000fce00078e000e */
[----:B------:R-:W-:Y:S05]  /*2e2a0*/  WARPSYNC.COLLECTIVE R15, `(.L_x_6581) ;  /* 0x000000000f087348 */ /* 0x000fea0003c00000 */
[----:B------:R0:W1:Y:S02]  /*2e2b0*/  SHFL.IDX P6, R14, R13, R12, R11 ;  /* 0x0000000c0d0e7389 */ /* 0x00006400000c000b */
[----:B01----:R-:W-:Y:S01]  /*2e2c0*/  ENDCOLLECTIVE ;  /* 0x000000000000791b */ /* 0x003fe20003800000 */
.L_x_6581:
        /* <DEDUP_REMOVED lines=11> */
.L_x_6582:
[----:B------:R-:W-:Y:S02]  /*2e380*/  IMAD.MOV.U32 R13, RZ, RZ, R27 ;  /* 0x000000ffff0d7224 */ /* 0x000fe400078e001b */
[----:B------:R-:W-:Y:S02]  /*2e390*/  IMAD.MOV.U32 R12, RZ, RZ, 0x2 ;  /* 0x00000002ff0c7424 */ /* 0x000fe400078e00ff */
[----:B------:R-:W-:-:S07]  /*2e3a0*/  IMAD.MOV.U32 R2, RZ, RZ, R14 ;  /* 0x000000ffff027224 */ /* 0x000fce00078e000e */
[----:B------:R-:W-:Y:S05]  /*2e3b0*/  WARPSYNC.COLLECTIVE R15, `(.L_x_6583) ;  /* 0x000000000f087348 */ /* 0x000fea0003c00000 */
[----:B------:R0:W1:Y:S02]  /*2e3c0*/  SHFL.IDX P6, R14, R13, R12, R11 ;  /* 0x0000000c0d0e7389 */ /* 0x00006400000c000b */
[----:B01----:R-:W-:Y:S01]  /*2e3d0*/  ENDCOLLECTIVE ;  /* 0x000000000000791b */ /* 0x003fe20003800000 */
.L_x_6583:
        /* <DEDUP_REMOVED lines=11> */
.L_x_6584:
[----:B------:R-:W-:Y:S02]  /*2e490*/  IMAD.MOV.U32 R13, RZ, RZ, R27 ;  /* 0x000000ffff0d7224 */ /* 0x000fe400078e001b */
[----:B------:R-:W-:Y:S02]  /*2e4a0*/  IMAD.MOV.U32 R12, RZ, RZ, 0x3 ;  /* 0x00000003ff0c7424 */ /* 0x000fe400078e00ff */
[----:B------:R-:W-:-:S07]  /*2e4b0*/  IMAD.MOV.U32 R2, RZ, RZ, R14 ;  /* 0x000000ffff027224 */ /* 0x000fce00078e000e */
[----:B------:R-:W-:Y:S05]  /*2e4c0*/  WARPSYNC.COLLECTIVE R15, `(.L_x_6585) ;  /* 0x000000000f087348 */ /* 0x000fea0003c00000 */
[----:B------:R0:W1:Y:S02]  /*2e4d0*/  SHFL.IDX P6, R14, R13, R12, R11 ;  /* 0x0000000c0d0e7389 */ /* 0x00006400000c000b */
[----:B01----:R-:W-:Y:S01]  /*2e4e0*/  ENDCOLLECTIVE ;  /* 0x000000000000791b */ /* 0x003fe20003800000 */
.L_x_6585:
        /* <DEDUP_REMOVED lines=11> */
.L_x_6586:
[----:B------:R-:W-:Y:S01]  /*2e5a0*/  IMAD.MOV.U32 R2, RZ, RZ, R14 ;  /* 0x000000ffff027224 */ /* 0x000fe200078e000e */
[----:B------:R-:W-:Y:S06]  /*2e5b0*/  BRA `(.L_x_6587) ;  /* 0xffffffbc00ac7947 */ /* 0x000fec000383ffff */
.L_x_6496:
[----:B---3--:R3:W4:Y:S02]  /*2e5c0*/  SYNCS.PHASECHK.TRANS64.TRYWAIT P0, [R6+URZ+0x38860], R17 ;  /* 0x03886011060075a7 */ /* 0x008724000800017f */
[----:B----4-:R-:W-:Y:S05]  /*2e5d0*/  @!P0 NANOSLEEP.SYNCS 0x989680 ;  /* 0x009896800000895d */ /* 0x010fea0003900000 */
[----:B------:R-:W4:Y:S02]  /*2e5e0*/  @!P0 SYNCS.PHASECHK.TRANS64 P0, [R6+URZ+0x38860], R17 ;  /* 0x03886011060085a7 */ /* 0x000f24000800007f */
[----:B----4-:R-:W-:Y:S05]  /*2e5f0*/  @!P0 BRA `(.L_x_6496) ;  /* 0xfffffffc00f08947 */ /* 0x010fea000383ffff */
[----:B------:R-:W-:Y:S05]  /*2e600*/  BRA `(.L_x_6588) ;  /* 0xffffffbc00fc7947 */ /* 0x000fea000383ffff */
.L_x_6497:
        /* <DEDUP_REMOVED lines=8> */
.L_x_6590:
[----:B------:R-:W-:Y:S05]  /*2e690*/  BSYNC B1 ;  /* 0x0000000000017941 */ /* 0x000fea0003800000 */
.L_x_6589:
        /* <DEDUP_REMOVED lines=13> */
.L_x_6591:
        /* <DEDUP_REMOVED lines=17> */
.L_x_6592:
        /* <DEDUP_REMOVED lines=16> */
.L_x_6593:
        /* <DEDUP_REMOVED lines=19> */
.L_x_6594:
        /* <DEDUP_REMOVED lines=14> */
.L_x_6595:
        /* <DEDUP_REMOVED lines=16> */
.L_x_6596:
        /* <DEDUP_REMOVED lines=14> */
.L_x_6597:
[----:B------:R-:W-:Y:S05]  /*2ed70*/  BRA `(.L_x_6598) ;  /* 0xffffffbc00687947 */ /* 0x000fea000383ffff */
.L_x_6505:
        /* <DEDUP_REMOVED lines=8> */
.L_x_6600:
[----:B------:R-:W-:Y:S05]  /*2ee00*/  BSYNC B0 ;  /* 0x0000000000007941 */ /* 0x000fea0003800000 */
.L_x_6599:
        /* <DEDUP_REMOVED lines=9> */
.L_x_6601:
        /* <DEDUP_REMOVED lines=18> */
.L_x_6602:
[----:B------:R-:W-:Y:S01]  /*2efc0*/  IMAD.MOV.U32 R12, RZ, RZ, 0x2 ;  /* 0x00000002ff0c7424 */ /* 0x000fe200078e00ff */
[----:B------:R-:W-:-:S05]  /*2efd0*/  SEL R4, R14, RZ, P1 ;  /* 0x000000ff0e047207 */ /* 0x000fca0000800000 */
[----:B------:R-:W-:-:S04]  /*2efe0*/  IMAD.IADD R4, R17, 0x1, R4 ;  /* 0x0000000111047824 */ /* 0x000fc800078e0204 */
[----:B------:R-:W-:-:S07]  /*2eff0*/  IMAD.MOV.U32 R13, RZ, RZ, R4 ;  /* 0x000000ffff0d7224 */ /* 0x000fce00078e0004 */
[----:B------:R-:W-:Y:S05]  /*2f000*/  WARPSYNC.COLLECTIVE R15, `(.L_x_6603) ;  /* 0x000000000f087348 */ /* 0x000fea0003c00000 */
[----:B------:R0:W1:Y:S02]  /*2f010*/  SHFL.UP P6, R14, R13, R12, R11 ;  /* 0x0400000c0d0e7389 */ /* 0x00006400000c000b */
[----:B01----:R-:W-:Y:S01]  /*2f020*/  ENDCOLLECTIVE ;  /* 0x000000000000791b */ /* 0x003fe20003800000 */
.L_x_6603:
[----:B------:R-:W-:Y:S01]  /*2f030*/  IMAD.MOV.U32 R12, RZ, RZ, 0x4 ;  /* 0x00000004ff0c7424 */ /* 0x000fe200078e00ff */
[----:B------:R-:W-:-:S05]  /*2f040*/  SEL R3, R14, RZ, P2 ;  /* 0x000000ff0e037207 */ /* 0x000fca0001000000 */
[----:B------:R-:W-:-:S04]  /*2f050*/  IMAD.IADD R6, R4, 0x1, R3 ;  /* 0x0000000104067824 */ /* 0x000fc800078e0203 */
[----:B------:R-:W-:-:S07]  /*2f060*/  IMAD.MOV.U32 R13, RZ, RZ, R6 ;  /* 0x000000ffff0d7224 */ /* 0x000fce00078e0006 */
[----:B------:R-:W-:Y:S05]  /*2f070*/  WARPSYNC.COLLECTIVE R15, `(.L_x_6604) ;  /* 0x000000000f087348 */ /* 0x000fea0003c00000 */
[----:B------:R0:W1:Y:S02]  /*2f080*/  SHFL.UP P6, R14, R13, R12, R11 ;  /* 0x0400000c0d0e7389 */ /* 0x00006400000c000b */
[----:B01----:R-:W-:Y:S01]  /*2f090*/  ENDCOLLECTIVE ;  /* 0x000000000000791b */ /* 0x003fe20003800000 */
.L_x_6604:
[----:B------:R-:W-:Y:S01]  /*2f0a0*/  IMAD.MOV.U32 R12, RZ, RZ, 0x8 ;  /* 0x00000008ff0c7424 */ /* 0x000fe200078e00ff */
[----:B------:R-:W-:-:S05]  /*2f0b0*/  SEL R3, R14, RZ, P3 ;  /* 0x000000ff0e037207 */ /* 0x000fca0001800000 */
[----:B------:R-:W-:-:S04]  /*2f0c0*/  IMAD.IADD R2, R6, 0x1, R3 ;  /* 0x0000000106027824 */ /* 0x000fc800078e0203 */
[----:B------:R-:W-:-:S07]  /*2f0d0*/  IMAD.MOV.U32 R13, RZ, RZ, R2 ;  /* 0x000000ffff0d7224 */ /* 0x000fce00078e0002 */
[----:B------:R-:W-:Y:S05]  /*2f0e0*/  WARPSYNC.COLLECTIVE R15, `(.L_x_6605) ;  /* 0x000000000f087348 */ /* 0x000fea0003c00000 */
[----:B------:R0:W1:Y:S02]  /*2f0f0*/  SHFL.UP P6, R14, R13, R12, R11 ;  /* 0x0400000c0d0e7389 */ /* 0x00006400000c000b */
[----:B01----:R-:W-:Y:S01]  /*2f100*/  ENDCOLLECTIVE ;  /* 0x000000000000791b */ /* 0x003fe20003800000 */
.L_x_6605:
[----:B------:R-:W-:Y:S01]  /*2f110*/  IMAD.MOV.U32 R12, RZ, RZ, 0x10 ;  /* 0x00000010ff0c7424 */ /* 0x000fe200078e00ff */
[----:B------:R-:W-:-:S05]  /*2f120*/  SEL R3, R14, RZ, P4 ;  /* 0x000000ff0e037207 */ /* 0x000fca0002000000 */
[----:B------:R-:W-:-:S04]  /*2f130*/  IMAD.IADD R3, R2, 0x1, R3 ;  /* 0x0000000102037824 */ /* 0x000fc800078e0203 */
[----:B------:R-:W-:-:S07]  /*2f140*/  IMAD.MOV.U32 R13, RZ, RZ, R3 ;  /* 0x000000ffff0d7224 */ /* 0x000fce00078e0003 */
[----:B------:R-:W-:Y:S05]  /*2f150*/  WARPSYNC.COLLECTIVE R15, `(.L_x_6606) ;  /* 0x000000000f087348 */ /* 0x000fea0003c00000 */
[----:B------:R0:W1:Y:S02]  /*2f160*/  SHFL.UP P6, R14, R13, R12, R11 ;  /* 0x0400000c0d0e7389 */ /* 0x00006400000c000b */
[----:B01----:R-:W-:Y:S01]  /*2f170*/  ENDCOLLECTIVE ;  /* 0x000000000000791b */ /* 0x003fe20003800000 */
.L_x_6606:
        /* <DEDUP_REMOVED lines=8> */
.L_x_6607:
[----:B------:R-:W-:Y:S05]  /*2f200*/  BRA `(.L_x_6608) ;  /* 0xffffffbc00fc7947 */ /* 0x000fea000383ffff */
.L_x_6510:
        /* <DEDUP_REMOVED lines=8> */
.L_x_6610:
[----:B------:R-:W-:Y:S05]  /*2f290*/  BSYNC B0 ;  /* 0x0000000000007941 */ /* 0x000fea0003800000 */
.L_x_6609:
        /* <DEDUP_REMOVED lines=8> */
.L_x_6611:
[----:B------:R-:W-:Y:S01]  /*2f320*/  IMAD.MOV.U32 R12, RZ, RZ, 0x4 ;  /* 0x00000004ff0c7424 */ /* 0x000fe200078e00ff */
[----:B------:R-:W-:-:S05]  /*2f330*/  SEL R2, R14, RZ, P2 ;  /* 0x000000ff0e027207 */ /* 0x000fca0001000000 */
[----:B------:R-:W-:-:S04]  /*2f340*/  IMAD.IADD R2, R13, 0x1, R2 ;  /* 0x000000010d027824 */ /* 0x000fc800078e0202 */
[----:B------:R-:W-:-:S07]  /*2f350*/  IMAD.MOV.U32 R13, RZ, RZ, R2 ;  /* 0x000000ffff0d7224 */ /* 0x000fce00078e0002 */
[----:B------:R-:W-:Y:S05]  /*2f360*/  WARPSYNC.COLLECTIVE R15, `(.L_x_6612) ;  /* 0x000000000f087348 */ /* 0x000fea0003c00000 */
[----:B------:R0:W1:Y:S02]  /*2f370*/  SHFL.UP P6, R14, R13, R12, R11 ;  /* 0x0400000c0d0e7389 */ /* 0x00006400000c000b */
[----:B01----:R-:W-:Y:S01]  /*2f380*/  ENDCOLLECTIVE ;  /* 0x000000000000791b */ /* 0x003fe20003800000 */
.L_x_6612:
[----:B------:R-:W-:Y:S01]  /*2f390*/  IMAD.MOV.U32 R12, RZ, RZ, 0x8 ;  /* 0x00000008ff0c7424 */ /* 0x000fe200078e00ff */
[----:B------:R-:W-:-:S05]  /*2f3a0*/  SEL R3, R14, RZ, P3 ;  /* 0x000000ff0e037207 */ /* 0x000fca0001800000 */
[----:B------:R-:W-:-:S04]  /*2f3b0*/  IMAD.IADD R3, R2, 0x1, R3 ;  /* 0x0000000102037824 */ /* 0x000fc800078e0203 */
[----:B------:R-:W-:-:S07]  /*2f3c0*/  IMAD.MOV.U32 R13, RZ, RZ, R3 ;  /* 0x000000ffff0d7224 */ /* 0x000fce00078e0003 */
[----:B------:R-:W-:Y:S05]  /*2f3d0*/  WARPSYNC.COLLECTIVE R15, `(.L_x_6613) ;  /* 0x000000000f087348 */ /* 0x000fea0003c00000 */
[----:B------:R0:W1:Y:S02]  /*2f3e0*/  SHFL.UP P6, R14, R13, R12, R11 ;  /* 0x0400000c0d0e7389 */ /* 0x00006400000c000b */
[----:B01----:R-:W-:Y:S01]  /*2f3f0*/  ENDCOLLECTIVE ;  /* 0x000000000000791b */ /* 0x003fe20003800000 */
.L_x_6613:
[----:B------:R-:W-:Y:S01]  /*2f400*/  IMAD.MOV.U32 R12, RZ, RZ, 0x10 ;  /* 0x00000010ff0c7424 */ /* 0x000fe200078e00ff */
[----:B------:R-:W-:-:S05]  /*2f410*/  SEL R4, R14, RZ, P4 ;  /* 0x000000ff0e047207 */ /* 0x000fca0002000000 */
[----:B------:R-:W-:-:S04]  /*2f420*/  IMAD.IADD R4, R3, 0x1, R4 ;  /* 0x0000000103047824 */ /* 0x000fc800078e0204 */
[----:B------:R-:W-:-:S07]  /*2f430*/  IMAD.MOV.U32 R13, RZ, RZ, R4 ;  /* 0x000000ffff0d7224 */ /* 0x000fce00078e0004 */
[----:B------:R-:W-:Y:S05]  /*2f440*/  WARPSYNC.COLLECTIVE R15, `(.L_x_6614) ;  /* 0x000000000f087348 */ /* 0x000fea0003c00000 */
[----:B------:R0:W1:Y:S02]  /*2f450*/  SHFL.UP P6, R14, R13, R12, R11 ;  /* 0x0400000c0d0e7389 */ /* 0x00006400000c000b */
[----:B01----:R-:W-:Y:S01]  /*2f460*/  ENDCOLLECTIVE ;  /* 0x000000000000791b */ /* 0x003fe20003800000 */
.L_x_6614:
        /* <DEDUP_REMOVED lines=8> */
.L_x_6615:
[----:B------:R-:W-:Y:S05]  /*2f4f0*/  BRA `(.L_x_6616) ;  /* 0xffffffbc00dc7947 */ /* 0x000fea000383ffff */
.L_x_6512:
[----:B------:R-:W-:Y:S01]  /*2f500*/  BSSY B0, `(.L_x_6617) ;  /* 0x0000006000007945 */ /* 0x000fe20003800000 */
[----:B------:R-:W-:Y:S01]  /*2f510*/  PLOP3.LUT P6, PT, P6, PT, PT, 0x8, 0x0 ;  /* 0x000000000000781c */ /* 0x000fe200037ce170 */
[----:B------:R-:W-:-:S12]  /*2f520*/  IMAD.MOV.U32 R15, RZ, RZ, -0x1 ;  /* 0xffffffffff0f7424 */ /* 0x000fd800078e00ff */
[----:B01----:R-:W-:Y:S05]  /*2f530*/  WARPSYNC.COLLECTIVE R15, `(.L_x_6618) ;  /* 0x000000000f087348 */ /* 0x003fea0003c00000 */
[----:B------:R-:W-:Y:S01]  /*2f540*/  VOTE.ANY R14, PT, P6 ;  /* 0x00000000000e7806 */ /* 0x000fe200030e0100 */
[----:B01----:R-:W-:Y:S06]  /*2f550*/  ENDCOLLECTIVE ;  /* 0x000000000000791b */ /* 0x003fec0003800000 */
.L_x_6618:
[----:B------:R-:W-:Y:S05]  /*2f560*/  BSYNC B0 ;  /* 0x0000000000007941 */ /* 0x000fea0003800000 */
.L_x_6617:
        /* <DEDUP_REMOVED lines=9> */
.L_x_6619:
[----:B------:R-:W-:Y:S01]  /*2f600*/  IMAD.MOV.U32 R17, RZ, RZ, R14 ;  /* 0x000000ffff117224 */ /* 0x000fe200078e000e */
[----:B------:R-:W-:Y:S06]  /*2f610*/  BRA `(.L_x_6620) ;  /* 0xffffffbc00cc7947 */ /* 0x000fec000383ffff */
.L_x_6514:
[----:B------:R-:W-:Y:S01]  /*2f620*/  BSSY B0, `(.L_x_6621) ;  /* 0x0000007000007945 */ /* 0x000fe20003800000 */
[----:B------:R-:W-:Y:S02]  /*2f630*/  IMAD.MOV.U32 R13, RZ, RZ, R2 ;  /* 0x000000ffff0d7224 */ /* 0x000fe400078e0002 */
[----:B------:R-:W-:Y:S02]  /*2f640*/  IMAD.MOV.U32 R11, RZ, RZ, 0x1f ;  /* 0x0000001fff0b7424 */ /* 0x000fe400078e00ff */
[----:B------:R-:W-:-:S07]  /*2f650*/  IMAD.MOV.U32 R15, RZ, RZ, -0x1 ;  /* 0xffffffffff0f7424 */ /* 0x000fce00078e00ff */
[----:B0123--:R-:W-:Y:S05]  /*2f660*/  WARPSYNC.COLLECTIVE R15, `(.L_x_6622) ;  /* 0x000000000f087348 */ /* 0x00ffea0003c00000 */
[----:B------:R4:W0:Y:S02]  /*2f670*/  SHFL.IDX P6, R14, R13, R12, R11 ;  /* 0x0000000c0d0e7389 */ /* 0x00082400000c000b */
[----:B01234-:R-:W-:Y:S01]  /*2f680*/  ENDCOLLECTIVE ;  /* 0x000000000000791b */ /* 0x01ffe20003800000 */
.L_x_6622:
[----:B------:R-:W-:Y:S05]  /*2f690*/  BSYNC B0 ;  /* 0x0000000000007941 */ /* 0x000fea0003800000 */
.L_x_6621:
[----:B------:R-:W-:Y:S05]  /*2f6a0*/  BRA `(.L_x_6513) ;  /* 0xffffffbc00c47947 */ /* 0x000fea000383ffff */
.L_x_6518:
[----:B0-----:R0:W1:Y:S02]  /*2f6b0*/  SYNCS.PHASECHK.TRANS64.TRYWAIT P0, [R7+URZ+0x38820], R0 ;  /* 0x03882000070075a7 */ /* 0x001064000800017f */
[----:B-1----:R-:W-:Y:S05]  /*2f6c0*/  @!P0 NANOSLEEP.SYNCS 0x989680 ;  /* 0x009896800000895d */ /* 0x002fea0003900000 */
[----:B------:R-:W1:Y:S02]  /*2f6d0*/  @!P0 SYNCS.PHASECHK.TRANS64 P0, [R7+URZ+0x38820], R0 ;  /* 0x03882000070085a7 */ /* 0x000e64000800007f */
[----:B-1----:R-:W-:Y:S05]  /*2f6e0*/  @!P0 BRA `(.L_x_6518) ;  /* 0xfffffffc00f08947 */ /* 0x002fea000383ffff */
[----:B------:R-:W-:Y:S05]  /*2f6f0*/  BRA `(.L_x_6623) ;  /* 0xffffffc4003c7947 */ /* 0x000fea000383ffff */
.L_x_6519:
        /* <DEDUP_REMOVED lines=11> */
.L_x_6625:
[----:B------:R-:W-:Y:S05]  /*2f7b0*/  BSYNC B0 ;  /* 0x0000000000007941 */ /* 0x000fea0003800000 */
.L_x_6624:
[----:B------:R-:W-:Y:S05]  /*2f7c0*/  BRA `(.L_x_6626) ;  /* 0xffffffc400247947 */ /* 0x000fea000383ffff */
.L_x_6522:
[----:B------:R-:W-:Y:S01]  /*2f7d0*/  BSSY B1, `(.L_x_6627) ;  /* 0x0000006000017945 */ /* 0x000fe20003800000 */
[----:B------:R-:W-:-:S07]  /*2f7e0*/  IMAD.MOV.U32 R15, RZ, RZ, -0x1 ;  /* 0xffffffffff0f7424 */ /* 0x000fce00078e00ff */
[----:B0-234-:R-:W-:Y:S05]  /*2f7f0*/  WARPSYNC.COLLECTIVE R15, `(.L_x_6628) ;  /* 0x000000000f0c7348 */ /* 0x01dfea0003c00000 */
[----:B------:R-:W-:Y:S02]  /*2f800*/  ELECT P6, UR62, PT ;  /* 0x00000000003e782f */ /* 0x000fe400038c0000 */
[----:B------:R-:W-:Y:S01]  /*2f810*/  MOV R14, UR62 ;  /* 0x0000003e000e7c02 */ /* 0x000fe20008000f00 */
[----:B0-234-:R-:W-:Y:S10]  /*2f820*/  ENDCOLLECTIVE ;  /* 0x000000000000791b */ /* 0x01dff40003800000 */
.L_x_6628:
[----:B------:R-:W-:Y:S05]  /*2f830*/  BSYNC B1 ;  /* 0x0000000000017941 */ /* 0x000fea0003800000 */
.L_x_6627:
[----:B------:R-:W-:Y:S05]  /*2f840*/  BRA `(.L_x_6629) ;  /* 0xffffffc4001c7947 */ /* 0x000fea000383ffff */
.L_x_6524:
[----:B0-----:R0:W1:Y:S02]  /*2f850*/  SYNCS.PHASECHK.TRANS64.TRYWAIT P1, [R5+URZ+0x38840], R0 ;  /* 0x03884000050075a7 */ /* 0x001064000802017f */
[----:B-1----:R-:W-:Y:S05]  /*2f860*/  @!P1 NANOSLEEP.SYNCS 0x989680 ;  /* 0x009896800000995d */ /* 0x002fea0003900000 */
[----:B------:R-:W1:Y:S02]  /*2f870*/  @!P1 SYNCS.PHASECHK.TRANS64 P1, [R5+URZ+0x38840], R0 ;  /* 0x03884000050095a7 */ /* 0x000e64000802007f */
[----:B-1----:R-:W-:Y:S05]  /*2f880*/  @!P1 BRA `(.L_x_6524) ;  /* 0xfffffffc00f09947 */ /* 0x002fea000383ffff */
[----:B------:R-:W-:Y:S05]  /*2f890*/  BRA `(.L_x_6630) ;  /* 0xffffffc4003c7947 */ /* 0x000fea000383ffff */
.L_x_6526:
[----:B-1----:R1:W0:Y:S02]  /*2f8a0*/  SYNCS.PHASECHK.TRANS64.TRYWAIT P1, [R3+URZ+0x38840], R2 ;  /* 0x03884002030075a7 */ /* 0x002224000802017f */
[----:B0-----:R-:W-:Y:S05]  /*2f8b0*/  @!P1 NANOSLEEP.SYNCS 0x989680 ;  /* 0x009896800000995d */ /* 0x001fea0003900000 */
[----:B------:R-:W0:Y:S02]  /*2f8c0*/  @!P1 SYNCS.PHASECHK.TRANS64 P1, [R3+URZ+0x38840], R2 ;  /* 0x03884002030095a7 */ /* 0x000e24000802007f */
[----:B0-----:R-:W-:Y:S05]  /*2f8d0*/  @!P1 BRA `(.L_x_6526) ;  /* 0xfffffffc00f09947 */ /* 0x001fea000383ffff */
[----:B------:R-:W-:Y:S05]  /*2f8e0*/  BRA `(.L_x_6631) ;  /* 0xffffffc400487947 */ /* 0x000fea000383ffff */
.L_x_6528:
[----:B------:R0:W0:Y:S02]  /*2f8f0*/  SYNCS.PHASECHK.TRANS64.TRYWAIT P1, [R5+URZ+0x38860], R0 ;  /* 0x03886000050075a7 */ /* 0x000024000802017f */
[----:B0-----:R-:W-:Y:S05]  /*2f900*/  @!P1 NANOSLEEP.SYNCS 0x989680 ;  /* 0x009896800000995d */ /* 0x001fea0003900000 */
[----:B------:R-:W0:Y:S02]  /*2f910*/  @!P1 SYNCS.PHASECHK.TRANS64 P1, [R5+URZ+0x38860], R0 ;  /* 0x03886000050095a7 */ /* 0x000e24000802007f */
[----:B0-----:R-:W-:Y:S05]  /*2f920*/  @!P1 BRA `(.L_x_6528) ;  /* 0xfffffffc00f09947 */ /* 0x001fea000383ffff */
[----:B------:R-:W-:Y:S05]  /*2f930*/  BRA `(.L_x_6632) ;  /* 0xffffffc400447947 */ /* 0x000fea000383ffff */
        .type           $_ZN7cutlass13device_kernelIN5flash11enable_sm90INS1_16FlashAttnFwdSm90INS1_25CollectiveMainloopFwdSm90ILi2EN4cute5tupleIJNS5_1CILi1EEES8_S8_EEENS6_IJNS7_ILi64EEESA_SA_EEELi512ENS_6half_tEfNS_4arch4Sm90ELb0ELb1ELb1ELb1ELb1ELb0ELb1ELb0ELb0ELb1ELb0ELb0EEENS1_21CollectiveEpilogueFwdINS6_IJSA_NS7_ILi512EEESA_EEES9_SC_SE_Li256ELb1ELb1ELb0ELb0EEENS1_36VarlenDynamicPersistentTileSchedulerILi64ELi64ELi256ELi128ELb0ELb1ELb1ELb1ELb0ELb1EEEEEEEEEvNT_6ParamsE$_ZZN5flash25CollectiveMainloopFwdSm90ILi2EN4cute5tupleIJNS1_1CILi1EEES4_S4_EEENS2_IJNS3_ILi64EEES6_S6_EEELi512EN7cutlass6half_tEfNS8_4arch4Sm90ELb0ELb1ELb1ELb1ELb1ELb0ELb1ELb0ELb0ELb1ELb0ELb0EE3mmaINS_16FlashAttnFwdSm90ISC_NS_21CollectiveEpilogueFwdINS2_IJS6_NS3_ILi512EEES6_EEES5_S9_SB_Li256ELb1ELb1ELb0ELb0EEENS_36VarlenDynamicPersistentTileSchedulerILi64ELi64ELi256ELi128ELb0ELb1ELb1ELb1ELb0ELb1EEEE13SharedStorageENS1_6TensorINS1_11ArrayEngineIfLm128EEENS1_6LayoutINS2_IJNS2_IJNS3_ILi2EEESR_NS3_ILi32EEEEEES4_S4_EEENS2_IJNS2_IJS4_SR_NS3_ILi4EEEEEENS3_ILi0EEESX_EEEEEEENS_7SoftmaxILi2ELi0EEEEEbRKNSC_6ParamsENS8_13PipelineAsyncILi2EEES17_RNS8_13PipelineStateILj2EEERT0_RT1_iRiRKNS_16SeqlenInfoQKNewKILb1ELb0EEENS2_IJiiiiEEERT_ENKUliT_T0_T1_E_clIZSD_ISM_S10_S12_EbS15_S17_S17_S1A_S1C_S1E_iS1F_S1J_S1K_S1M_EUlRS1N_iE1_NS3_ILb0EEENS3_ILb1EEEEEDaiS1N_S1O_S1P_,@function
        .size           $_ZN7cutlass13device_kernelIN5flash11enable_sm90INS1_16FlashAttnFwdSm90INS1_25CollectiveMainloopFwdSm90ILi2EN4cute5tupleIJNS5_1CILi1EEES8_S8_EEENS6_IJNS7_ILi64EEESA_SA_EEELi512ENS_6half_tEfNS_4arch4Sm90ELb0ELb1ELb1ELb1ELb1ELb0ELb1ELb0ELb0ELb1ELb0ELb0EEENS1_21CollectiveEpilogueFwdINS6_IJSA_NS7_ILi512EEESA_EEES9_SC_SE_Li256ELb1ELb1ELb0ELb0EEENS1_36VarlenDynamicPersistentTileSchedulerILi64ELi64ELi256ELi128ELb0ELb1ELb1ELb1ELb0ELb1EEEEEEEEEvNT_6ParamsE$_ZZN5flash25CollectiveMainloopFwdSm90ILi2EN4cute5tupleIJNS1_1CILi1EEES4_S4_EEENS2_IJNS3_ILi64EEES6_S6_EEELi512EN7cutlass6half_tEfNS8_4arch4Sm90ELb0ELb1ELb1ELb1ELb1ELb0ELb1ELb0ELb0ELb1ELb0ELb0EE3mmaINS_16FlashAttnFwdSm90ISC_NS_21CollectiveEpilogueFwdINS2_IJS6_NS3_ILi512EEES6_EEES5_S9_SB_Li256ELb1ELb1ELb0ELb0EEENS_36VarlenDynamicPersistentTileSchedulerILi64ELi64ELi256ELi128ELb0ELb1ELb1ELb1ELb0ELb1EEEE13SharedStorageENS1_6TensorINS1_11ArrayEngineIfLm128EEENS1_6LayoutINS2_IJNS2_IJNS3_ILi2EEESR_NS3_ILi32EEEEEES4_S4_EEENS2_IJNS2_IJS4_SR_NS3_ILi4EEEEEENS3_ILi0EEESX_EEEEEEENS_7SoftmaxILi2ELi0EEEEEbRKNSC_6ParamsENS8_13PipelineAsyncILi2EEES17_RNS8_13PipelineStateILj2EEERT0_RT1_iRiRKNS_16SeqlenInfoQKNewKILb1ELb0EEENS2_IJiiiiEEERT_ENKUliT_T0_T1_E_clIZSD_ISM_S10_S12_EbS15_S17_S17_S1A_S1C_S1E_iS1F_S1J_S1K_S1M_EUlRS1N_iE1_NS3_ILb0EEENS3_ILb1EEEEEDaiS1N_S1O_S1P_,(.L_x_15652 - $_ZN7cutlass13device_kernelIN5flash11enable_sm90INS1_16FlashAttnFwdSm90INS1_25CollectiveMainloopFwdSm90ILi2EN4cute5tupleIJNS5_1CILi1EEES8_S8_EEENS6_IJNS7_ILi64EEESA_SA_EEELi512ENS_6half_tEfNS_4arch4Sm90ELb0ELb1ELb1ELb1ELb1ELb0ELb1ELb0ELb0ELb1ELb0ELb0EEENS1_21CollectiveEpilogueFwdINS6_IJSA_NS7_ILi512EEESA_EEES9_SC_SE_Li256ELb1ELb1ELb0ELb0EEENS1_36VarlenDynamicPersistentTileSchedulerILi64ELi64ELi256ELi128ELb0ELb1ELb1ELb1ELb0ELb1EEEEEEEEEvNT_6ParamsE$_ZZN5flash25CollectiveMainloopFwdSm90ILi2EN4cute5tupleIJNS1_1CILi1EEES4_S4_EEENS2_IJNS3_ILi64EEES6_S6_EEELi512EN7cutlass6half_tEfNS8_4arch4Sm90ELb0ELb1ELb1ELb1ELb1ELb0ELb1ELb0ELb0ELb1ELb0ELb0EE3mmaINS_16FlashAttnFwdSm90ISC_NS_21CollectiveEpilogueFwdINS2_IJS6_NS3_ILi512EEES6_EEES5_S9_SB_Li256ELb1ELb1ELb0ELb0EEENS_36VarlenDynamicPersistentTileSchedulerILi64ELi64ELi256ELi128ELb0ELb1ELb1ELb1ELb0ELb1EEEE13SharedStorageENS1_6TensorINS1_11ArrayEngineIfLm128EEENS1_6LayoutINS2_IJNS2_IJNS3_ILi2EEESR_NS3_ILi32EEEEEES4_S4_EEENS2_IJNS2_IJS4_SR_NS3_ILi4EEEEEENS3_ILi0EEESX_EEEEEEENS_7SoftmaxILi2ELi0EEEEEbRKNSC_6ParamsENS8_13PipelineAsyncILi2EEES17_RNS8_13PipelineStateILj2EEERT0_RT1_iRiRKNS_16SeqlenInfoQKNewKILb1ELb0EEENS2_IJiiiiEEERT_ENKUliT_T0_T1_E_clIZSD_ISM_S10_S12_EbS15_S17_S17_S1A_S1C_S1E_iS1F_S1J_S1K_S1M_EUlRS1N_iE1_NS3_ILb0EEENS3_ILb1EEEEEDaiS1N_S1O_S1P_)
$_ZN7cutlass13device_kernelIN5flash11enable_sm90INS1_16FlashAttnFwdSm90INS1_25CollectiveMainloopFwdSm90ILi2EN4cute5tupleIJNS5_1CILi1EEES8_S8_EEENS6_IJNS7_ILi64EEESA_SA_EEELi512ENS_6half_tEfNS_4arch4Sm90ELb0ELb1ELb1ELb1ELb1ELb0ELb1ELb0ELb0ELb1ELb0ELb0EEENS1_21CollectiveEpilogueFwdINS6_IJSA_NS7_ILi512EEESA_EEES9_SC_SE_Li256ELb1ELb1ELb0ELb0EEENS1_36VarlenDynamicPersistentTileSchedulerILi64ELi64ELi256ELi128ELb0ELb1ELb1ELb1ELb0ELb1EEEEEEEEEvNT_6ParamsE$_ZZN5flash25CollectiveMainloopFwdSm90ILi2EN4cute5tupleIJNS1_1CILi1EEES4_S4_EEENS2_IJNS3_ILi64EEES6_S6_EEELi512EN7cutlass6half_tEfNS8_4arch4Sm90ELb0ELb1ELb1ELb1ELb1ELb0ELb1ELb0ELb0ELb1ELb0ELb0EE3mmaINS_16FlashAttnFwdSm90ISC_NS_21CollectiveEpilogueFwdINS2_IJS6_NS3_ILi512EEES6_EEES5_S9_SB_Li256ELb1ELb1ELb0ELb0EEENS_36VarlenDynamicPersistentTileSchedulerILi64ELi64ELi256ELi128ELb0ELb1ELb1ELb1ELb0ELb1EEEE13SharedStorageENS1_6TensorINS1_11ArrayEngineIfLm128EEENS1_6LayoutINS2_IJNS2_IJNS3_ILi2EEESR_NS3_ILi32EEEEEES4_S4_EEENS2_IJNS2_IJS4_SR_NS3_ILi4EEEEEENS3_ILi0EEESX_EEEEEEENS_7SoftmaxILi2ELi0EEEEEbRKNSC_6ParamsENS8_13PipelineAsyncILi2EEES17_RNS8_13PipelineStateILj2EEERT0_RT1_iRiRKNS_16SeqlenInfoQKNewKILb1ELb0EEENS2_IJiiiiEEERT_ENKUliT_T0_T1_E_clIZSD_ISM_S10_S12_EbS15_S17_S17_S1A_S1C_S1E_iS1F_S1J_S1K_S1M_EUlRS1N_iE1_NS3_ILb0EEENS3_ILb1EEEEEDaiS1N_S1O_S1P_:
        /* <DEDUP_REMOVED lines=48> */
.L_x_6634:
[----:B------:R-:W-:Y:S05]  /*2fc40*/  BSYNC B2 ;  /* 0x0000000000027941 */ /* 0x000fea0003800000 */
.L_x_6633:
        /* <DEDUP_REMOVED lines=17> */
.L_x_6636:
[----:B------:R-:W-:Y:S05]  /*2fd60*/  BSYNC B2 ;  /* 0x0000000000027941 */ /* 0x000fea0003800000 */
.L_x_6635:
        /* <DEDUP_REMOVED lines=10> */
.L_x_6638:
[----:B------:R-:W-:Y:S05]  /*2fe10*/  BSYNC B2 ;  /* 0x0000000000027941 */ /* 0x000fea0003800000 */
.L_x_6637:
        /* <DEDUP_REMOVED lines=92> */
.L_x_6641:
[----:B------:R-:W-:Y:S05]  /*303e0*/  BSYNC B2 ;  /* 0x0000000000027941 */ /* 0x000fea0003800000 */
.L_x_6640:
        /* <DEDUP_REMOVED lines=17> */
.L_x_6643:
[----:B------:R-:W-:Y:S05]  /*30500*/  BSYNC B2 ;  /* 0x0000000000027941 */ /* 0x000fea0003800000 */
.L_x_6642:
        /* <DEDUP_REMOVED lines=10> */
.L_x_6645:
[----:B------:R-:W-:Y:S05]  /*305b0*/  BSYNC B2 ;  /* 0x0000000000027941 */ /* 0x000fea0003800000 */
.L_x_6644:
        /* <DEDUP_REMOVED lines=581> */
.L_x_6648:
[----:B------:R-:W-:Y:S05]  /*32a10*/  BSYNC B2 ;  /* 0x0000000000027941 */ /* 0x000fea0003800000 */
.L_x_6647:
        /* <DEDUP_REMOVED lines=45> */
[----:B------:R-:W-:Y:S01]  /*32cf0*/  LOP3.LUT R63, RZ, R63, RZ, 0x33, !PT ;  /* 0x0000003fff3f7212 */ /* 0x000fe200078e33ff */
        /* <DEDUP_REMOVED lines=23> */
[----:B------:R-:W-:-:S03]  /*32e70*/  LOP3.LUT R21, R21, 0x1ffffffe, RZ, 0xc0, !PT ;  /* 0x1ffffffe15157812 */ /* 0x000fc600078ec0ff */
[----:B------:R-:W-:Y:S02]  /*32e80*/  IMAD.IADD R26, R25, 0x1, -R26 ;  /* 0x00000001191a7824 */ /* 0x000fe400078e0a1a */
[----:B------:R-:W-:Y:S01]  /*32e90*/  FMUL.FTZ R38, R38, R20 ;  /* 0x0000001426267220 */ /* 0x000fe20000410000 */
[----:B------:R-:W-:Y:S02]  /*32ea0*/  IMAD.IADD R21, R28, 0x1, -R21 ;  /* 0x000000011c157824 */ /* 0x000fe400078e0a15 */
[----:B------:R-:W-:Y:S01]  /*32eb0*/  IMAD.U32 R26, R15, 0x10, R26 ;  /* 0x000000100f1a7824 */ /* 0x000fe200078e001a */
[----:B------:R0:W4:Y:S03]  /*32ec0*/  MUFU.TANH R70, R38 ;  /* 0x0000002600467308 */ /* 0x0001260000002400 */
[----:B0-----:R-:W-:-:S04]  /*32ed0*/  IMAD R38, R21, 0x8, R26 ;  /* 0x0000000815267824 */ /* 0x001fc800078e021a */
[----:B------:R-:W-:-:S04]  /*32ee0*/  @P0 IMAD.HI.U32 R59, R38, R59, RZ ;  /* 0x0000003b263b0227 */ /* 0x000fc800078e00ff */
[----:B------:R-:W-:Y:S01]  /*32ef0*/  FMUL.FTZ R31, R31, R20 ;  /* 0x000000141f1f7220 */ /* 0x000fe20000410000 */
[----:B------:R-:W-:Y:S01]  /*32f00*/  @P0 SHF.R.U32.HI R38, RZ, R62, R59 ;  /* 0x0000003eff260219 */ /* 0x000fe2000001163b */
[----:B------:R-:W-:Y:S02]  /*32f10*/  IMAD.SHL.U32 R59, R0, 0x40, RZ ;  /* 0x00000040003b7824 */ /* 0x000fe400078e00ff */
[-C--:B------:R-:W-:Y:S01]  /*32f20*/  FMUL.FTZ R35, R35, R20.reuse ;  /* 0x0000001423237220 */ /* 0x080fe20000410000 */
[-C--:B------:R-:W-:Y:S01]  /*32f30*/  FMUL.FTZ R36, R36, R20.reuse ;  /* 0x0000001424247220 */ /* 0x080fe20000410000 */
[-C--:B------:R-:W-:Y:S01]  /*32f40*/  FMUL.FTZ R37, R37, R20.reuse ;  /* 0x0000001425257220 */ /* 0x080fe20000410000 */
[----:B------:R-:W0:Y:S01]  /*32f50*/  SHFL.IDX PT, R26, R38, RZ, 0x1c1f ;  /* 0x001c1fff261a7589 */ /* 0x000e2200000e0000 */
[----:B------:R-:W-:Y:S01]  /*32f60*/  LOP3.LUT R15, R14, 0x7ffffffc, RZ, 0xc0, !PT ;  /* 0x7ffffffc0e0f7812 */ /* 0x000fe200078ec0ff */
[-C--:B------:R-:W-:Y:S01]  /*32f70*/  FMUL.FTZ R58, R30, R20.reuse ;  /* 0x000000141e3a7220 */ /* 0x080fe20000410000 */
[----:B------:R-:W0:Y:S01]  /*32f80*/  MUFU.TANH R67, R31 ;  /* 0x0000001f00437308 */ /* 0x000e220000002400 */
[----:B------:R-:W-:Y:S01]  /*32f90*/  IADD3 R14, -R59, 0x1, RZ ;  /* 0x000000013b0e7810 */ /* 0x000fe20007ffe1ff */
[-C--:B------:R-:W-:Y:S01]  /*32fa0*/  FMUL.FTZ R29, R29, R20.reuse ;  /* 0x000000141d1d7220 */ /* 0x080fe20000410000 */
[-C--:B------:R-:W-:Y:S01]  /*32fb0*/  FMUL.FTZ R32, R32, R20.reuse ;  /* 0x0000001420207220 */ /* 0x080fe20000410000 */
[-C--:B------:R-:W-:Y:S01]  /*32fc0*/  FMUL.FTZ R33, R33, R20.reuse ;  /* 0x0000001421217220 */ /* 0x080fe20000410000 */
[-C--:B------:R-:W-:Y:S01]  /*32fd0*/  FMUL.FTZ R40, R40, R20.reuse ;  /* 0x0000001428287220 */ /* 0x080fe20000410000 */
[-C--:B------:R-:W-:Y:S01]  /*32fe0*/  FMUL.FTZ R41, R41, R20.reuse ;  /* 0x0000001429297220 */ /* 0x080fe20000410000 */
[-C--:B------:R-:W-:Y:S01]  /*32ff0*/  FMUL.FTZ R42, R42, R20.reuse ;  /* 0x000000142a2a7220 */ /* 0x080fe20000410000 */
        /* <DEDUP_REMOVED lines=9> */
[-C--:B-1----:R-:W-:Y:S01]  /*33090*/  FMUL.FTZ R35, R43, R20.reuse ;  /* 0x000000142b237220 */ /* 0x082fe20000410000 */
[-C--:B------:R-:W-:Y:S01]  /*330a0*/  FMUL.FTZ R52, R52, R20.reuse ;  /* 0x0000001434347220 */ /* 0x080fe20000410000 */
[-C--:B------:R-:W-:Y:S01]  /*330b0*/  FMUL.FTZ R53, R53, R20.reuse ;  /* 0x0000001435357220 */ /* 0x080fe20000410000 */
[-C--:B------:R-:W-:Y:S01]  /*330c0*/  FMUL.FTZ R54, R54, R20.reuse ;  /* 0x0000001436367220 */ /* 0x080fe20000410000 */
[-C--:B------:R-:W-:Y:S01]  /*330d0*/  FMUL.FTZ R34, R34, R20.reuse ;  /* 0x0000001422227220 */ /* 0x080fe20000410000 */
[----:B------:R-:W-:-:S02]  /*330e0*/  FMUL.FTZ R39, R39, R20 ;  /* 0x0000001427277220 */ /* 0x000fc40000410000 */
[----:B------:R1:W0:Y:S01]  /*330f0*/  MUFU.TANH R31, R37 ;  /* 0x00000025001f7308 */ /* 0x0002220000002400 */
[-C--:B--2---:R-:W-:Y:S01]  /*33100*/  FMUL.FTZ R36, R46, R20.reuse ;  /* 0x000000142e247220 */ /* 0x084fe20000410000 */
[----:B------:R-:W-:Y:S01]  /*33110*/  FMUL.FTZ R20, R55, R20 ;  /* 0x0000001437147220 */ /* 0x000fe20000410000 */
[----:B-1----:R-:W-:-:S05]  /*33120*/  IMAD.IADD R37, R24, 0x1, -R15 ;  /* 0x0000000118257824 */ /* 0x002fca00078e0a0f */
[----:B------:R-:W1:Y:S01]  /*33130*/  MUFU.TANH R11, R11 ;  /* 0x0000000b000b7308 */ /* 0x000e620000002400 */
[----:B------:R-:W-:-:S07]  /*33140*/  IMAD R14, R37, -0x2, R14 ;  /* 0xfffffffe250e7824 */ /* 0x000fce00078e020e */
[----:B------:R-:W2:Y:S01]  /*33150*/  MUFU.TANH R13, R13 ;  /* 0x0000000d000d7308 */ /* 0x000ea20000002400 */
[----:B------:R-:W-:-:S07]  /*33160*/  IADD3 R14, -R56, R14, R57 ;  /* 0x0000000e380e7210 */ /* 0x000fce0007ffe139 */
        /* <DEDUP_REMOVED lines=21> */
[----:B------:R-:W-:Y:S02]  /*332c0*/  IMAD.IADD R63, R14, 0x1, R63 ;  /* 0x000000010e3f7824 */ /* 0x000fe400078e023f */
[----:B------:R-:W-:-:S03]  /*332d0*/  IMAD.IADD R64, R64, 0x1, -R59 ;  /* 0x0000000140407824 */ /* 0x000fc600078e0a3b */
[----:B------:R0:W1:Y:S08]  /*332e0*/  MUFU.TANH R68, R34 ;  /* 0x0000002200447308 */ /* 0x0000700000002400 */
[----:B------:R3:W1:Y:S01]  /*332f0*/  MUFU.TANH R71, R39 ;  /* 0x0000002700477308 */ /* 0x0006620000002400 */
[--C-:B0-----:R-:W-:Y:S02]  /*33300*/  IMAD.IADD R34, R63, 0x1, R26.reuse ;  /* 0x000000013f227824 */ /* 0x101fe400078e021a */
[----:B---3--:R-:W-:Y:S01]  /*33310*/  IMAD.IADD R39, R61, 0x1, R26 ;  /* 0x000000013d277824 */ /* 0x008fe200078e021a */
[----:B--2-4-:R-:W-:Y:S06]  /*33320*/  @!P1 BRA `(.L_x_6650) ;  /* 0x0000000000889947 */ /* 0x014fec0003800000 */
        /* <DEDUP_REMOVED lines=16> */
.L_x_6654:
[----:B------:R-:W-:Y:S05]  /*33430*/  BSYNC B4 ;  /* 0x0000000000047941 */ /* 0x000fea0003800000 */
.L_x_6653:
[----:B------:R-:W-:Y:S01]  /*33440*/  LOP3.LUT R15, RZ, R15, RZ, 0x33, !PT ;  /* 0x0000000fff0f7212 */ /* 0x000fe200078e33ff */
[----:B------:R-:W-:Y:S06]  /*33450*/  BRA `(.L_x_6655) ;  /* 0x0000000000287947 */ /* 0x000fec0003800000 */
.L_x_6652:
        /* <DEDUP_REMOVED lines=10> */
.L_x_6655:
[----:B------:R-:W-:Y:S05]  /*33500*/  BSYNC B3 ;  /* 0x0000000000037941 */ /* 0x000fea0003800000 */
.L_x_6651:
[----:B------:R-:W-:-:S04]  /*33510*/  IMAD R14, R12, R15, -R59 ;  /* 0x0000000f0c0e7224 */ /* 0x000fc800078e0a3b */
[----:B------:R-:W-:-:S05]  /*33520*/  IMAD R15, R37, -0x2, R14 ;  /* 0xfffffffe250f7824 */ /* 0x000fca00078e020e */
[----:B------:R-:W-:Y:S02]  /*33530*/  VIMNMX R34, R34, R15, !PT ;  /* 0x0000000f22227248 */ /* 0x000fe40007fe0100 */
[----:B------:R-:W-:-:S07]  /*33540*/  VIADDMNMX R39, R15, R12, R39, PT ;  /* 0x0000000c0f277246 */ /* 0x000fce0003800127 */
.L_x_6650:
[----:B------:R-:W-:Y:S05]  /*33550*/  BSYNC B2 ;  /* 0x0000000000027941 */ /* 0x000fea0003800000 */
.L_x_6649:
        /* <DEDUP_REMOVED lines=14> */
[C---:B------:R-:W-:Y:S02]  /*33640*/  ISETP.LT.OR P2, PT, R39.reuse, 0x11, P2 ;  /* 0x000000112700780c */ /* 0x040fe40001741670 */
        /* <DEDUP_REMOVED lines=81> */
.L_x_6661:
[----:B------:R-:W-:Y:S05]  /*33b60*/  BSYNC B4 ;  /* 0x0000000000047941 */ /* 0x000fea0003800000 */
.L_x_6660:
[----:B------:R-:W-:Y:S01]  /*33b70*/  LOP3.LUT R57, RZ, R57, RZ, 0x33, !PT ;  /* 0x00000039ff397212 */ /* 0x000fe200078e33ff */
[----:B------:R-:W-:Y:S06]  /*33b80*/  BRA `(.L_x_6662) ;  /* 0x0000000000287947 */ /* 0x000fec0003800000 */
.L_x_6659:
        /* <DEDUP_REMOVED lines=10> */
.L_x_6662:
[----:B------:R-:W-:Y:S05]  /*33c30*/  BSYNC B3 ;  /* 0x0000000000037941 */ /* 0x000fea0003800000 */
.L_x_6658:
[----:B------:R-:W-:-:S04]  /*33c40*/  IMAD R8, R12, R57, -R59 ;  /* 0x000000390c087224 */ /* 0x000fc800078e0a3b */
[----:B------:R-:W-:-:S05]  /*33c50*/  IMAD R37, R37, -0x2, R8 ;  /* 0xfffffffe25257824 */ /* 0x000fca00078e0208 */
[----:B------:R-:W-:Y:S02]  /*33c60*/  VIADDMNMX R39, R37, R12, R39, PT ;  /* 0x0000000c25277246 */ /* 0x000fe40003800127 */
[----:B------:R-:W-:-:S07]  /*33c70*/  VIMNMX R40, R40, R37, !PT ;  /* 0x0000002528287248 */ /* 0x000fce0007fe0100 */
.L_x_6657:
[----:B------:R-:W-:Y:S05]  /*33c80*/  BSYNC B2 ;  /* 0x0000000000027941 */ /* 0x000fea0003800000 */
.L_x_6656:
[----:B------:R-:W2:Y:S01]  /*33c90*/  LDL.64 R8, [R7+0x70] ;  /* 0x0000700007087983 */ /* 0x000ea20000100a00 */
[----:B------:R-:W-:Y:S02]  /*33ca0*/  R2UR UR4, R4 ;  /* 0x00000000040472ca */ /* 0x000fe400000e0000 */
[----:B------:R-:W-:Y:S02]  /*33cb0*/  R2UR UR5, R5 ;  /* 0x00000000050572ca */ /* 0x000fe400000e0000 */
[----:B------:R-:W-:Y:S02]  /*33cc0*/  ISETP.GT.AND P0, PT, R40, 0x1, !P0 ;  /* 0x000000012800780c */ /* 0x000fe40004704270 */
        /* <DEDUP_REMOVED lines=14> */
[----:B-1----:R-:W-:Y:S02]  /*33db0*/  FSEL R57, R68, -INF , !P0 ;  /* 0xff80000044397808 */ /* 0x002fe40004000000 */
        /* <DEDUP_REMOVED lines=23> */
[----:B------:R-:W-:Y:S02]  /*33f30*/  ISETP.GT.AND P1, PT, R40, 0x28, !P1 ;  /* 0x000000282800780c */ /* 0x000fe40004f24270 */
[----:B------:R-:W-:-:S02]  /*33f40*/  ISETP.LT.OR P0, PT, R39, 0x22, P0 ;  /* 0x000000222700780c */ /* 0x000fc40000701670 */
[C---:B------:R-:W-:Y:S02]  /*33f50*/  ISETP.GT.AND P2, PT, R40.reuse, 0x29, !P2 ;  /* 0x000000292800780c */ /* 0x040fe40005744270 */
[----:B------:R-:W-:Y:S02]  /*33f60*/  ISETP.LT.OR P1, PT, R39, 0x29, P1 ;  /* 0x000000292700780c */ /* 0x000fe40000f21670 */
[----:B------:R-:W-:Y:S02]  /*33f70*/  FSEL R63, R35, -INF , !P0 ;  /* 0xff800000233f7808 */ /* 0x000fe40004000000 */
[----:B------:R-:W-:Y:S02]  /*33f80*/  ISETP.GT.AND P3, PT, R40, 0x30, !P3 ;  /* 0x000000302800780c */ /* 0x000fe40005f64270 */
[----:B------:R-:W-:Y:S02]  /*33f90*/  ISETP.LT.OR P2, PT, R39, 0x2a, P2 ;  /* 0x0000002a2700780c */ /* 0x000fe40001741670 */
[----:B------:R-:W-:-:S02]  /*33fa0*/  FSEL R73, R36, -INF , !P1 ;  /* 0xff80000024497808 */ /* 0x000fc40004800000 */
[C---:B------:R-:W-:Y:S02]  /*33fb0*/  ISETP.GT.AND P4, PT, R40.reuse, 0x31, !P4 ;  /* 0x000000312800780c */ /* 0x040fe40006784270 */
[----:B------:R-:W-:Y:S02]  /*33fc0*/  ISETP.LT.OR P3, PT, R39, 0x31, P3 ;  /* 0x000000312700780c */ /* 0x000fe40001f61670 */
[----:B------:R-:W-:Y:S02]  /*33fd0*/  FSEL R75, R47, -INF , !P2 ;  /* 0xff8000002f4b7808 */ /* 0x000fe40005000000 */
[----:B------:R-:W-:Y:S02]  /*33fe0*/  ISETP.GT.AND P5, PT, R40, 0x38, !P5 ;  /* 0x000000382800780c */ /* 0x000fe40006fa4270 */
[----:B------:R-:W-:Y:S02]  /*33ff0*/  ISETP.LT.OR P4, PT, R39, 0x32, P4 ;  /* 0x000000322700780c */ /* 0x000fe40002781670 */
[----:B------:R-:W-:-:S02]  /*34000*/  FSEL R77, R50, -INF , !P3 ;  /* 0xff800000324d7808 */ /* 0x000fc40005800000 */
[----:B------:R-:W-:Y:S02]  /*34010*/  ISETP.GT.AND P6, PT, R40, 0x39, !P6 ;  /* 0x000000392800780c */ /* 0x000fe400077c4270 */
[----:B------:R-:W-:Y:S01]  /*34020*/  ISETP.LT.OR P5, PT, R39, 0x39, P5 ;  /* 0x000000392700780c */ /* 0x000fe20002fa1670 */
[----:B------:R-:W3:Y:S01]  /*34030*/  LD.E R40, desc[UR4][R8.64+0x10] ;  /* 0x0000100408287980 */ /* 0x000ee2000c101900 */
[----:B------:R-:W-:Y:S02]  /*34040*/  FSEL R79, R51, -INF , !P4 ;  /* 0xff800000334f7808 */ /* 0x000fe40006000000 */
[----:B------:R-:W-:Y:S02]  /*34050*/  ISETP.LT.OR P6, PT, R39, 0x3a, P6 ;  /* 0x0000003a2700780c */ /* 0x000fe400037c1670 */
[----:B------:R-:W-:Y:S02]  /*34060*/  FSEL R81, R54, -INF , !P5 ;  /* 0xff80000036517808 */ /* 0x000fe40006800000 */
[----:B------:R-:W-:-:S02]  /*34070*/  R2UR UR6, R4 ;  /* 0x00000000040672ca */ /* 0x000fc400000e0000 */
[----:B------:R-:W-:Y:S02]  /*34080*/  R2UR UR7, R5 ;  /* 0x00000000050772ca */ /* 0x000fe400000e0000 */
[----:B------:R-:W-:-:S11]  /*34090*/  FSEL R83, R43, -INF , !P6 ;  /* 0xff8000002b537808 */ /* 0x000fd60007000000 */
[----:B------:R-:W4:Y:S01]  /*340a0*/  LD.E R41, desc[UR6][R8.64+0x14] ;  /* 0x0000140608297980 */ /* 0x000f22000c101900 */
        /* <DEDUP_REMOVED lines=33> */
[----:B------:R-:W-:Y:S04]  /*342c0*/  ST.E.64 desc[UR4][R8.64], R36 ;  /* 0x0000002408007985 */ /* 0x000fe8000c101b04 */
[----:B------:R-:W2:Y:S01]  /*342d0*/  LD.E R44, desc[UR6][R8.64+0x4] ;  /* 0x00000406082c7980 */ /* 0x000ea2000c101900 */
[----:B0-----:R-:W-:-:S05]  /*342e0*/  FMNMX.FTZ R11, R36, R11, !PT ;  /* 0x0000000b240b7209 */ /* 0x001fca0007810000 */
[----:B------:R-:W0:Y:S02]  /*342f0*/  SHFL.BFLY PT, R38, R11, 0x1, 0x1f ;  /* 0x0c201f000b267f89 */ /* 0x000e2400000e0000 */
[----:B0-----:R-:W-:Y:S02]  /*34300*/  FMNMX.FTZ R35, R11, R38, !PT ;  /* 0x000000260b237209 */ /* 0x001fe40007810000 */
[----:B------:R-:W5:Y:S04]  /*34310*/  LD.E R38, desc[UR4][R8.64+0x20] ;  /* 0x0000200408267980 */ /* 0x000f68000c101900 */
[----:B------:R-:W-:Y:S04]  /*34320*/  ST.E desc[UR4][R8.64], R35 ;  /* 0x0000002308007985 */ /* 0x000fe8000c101904 */
[----:B------:R-:W3:Y:S01]  /*34330*/  LD.E R39, desc[UR6][R8.64] ;  /* 0x0000000608277980 */ /* 0x000ee2000c101900 */
[----:B------:R-:W-:-:S02]  /*34340*/  R2UR UR8, R4 ;  /* 0x00000000040872ca */ /* 0x000fc400000e0000 */
[----:B------:R-:W-:Y:S01]  /*34350*/  R2UR UR9, R5 ;  /* 0x00000000050972ca */ /* 0x000fe200000e0000 */
[----:B--2---:R-:W0:Y:S02]  /*34360*/  SHFL.BFLY PT, R11, R44, 0x2, 0x1f ;  /* 0x0c401f002c0b7f89 */ /* 0x004e2400000e0000 */
        /* <DEDUP_REMOVED lines=9> */
[----:B-----5:R-:W-:Y:S02]  /*34400*/  FMUL.FTZ R11, R11, R38 ;  /* 0x000000260b0b7220 */ /* 0x020fe40000410000 */
[----:B------:R-:W-:-:S04]  /*34410*/  FMUL.FTZ R12, R38, R13 ;  /* 0x0000000d260c7220 */ /* 0x000fc80000410000 */
[----:B------:R-:W0:Y:S08]  /*34420*/  MUFU.EX2 R11, R11 ;  /* 0x0000000b000b7308 */ /* 0x000e300000000800 */
[----:B------:R-:W4:Y:S01]  /*34430*/  MUFU.EX2 R12, R12 ;  /* 0x0000000c000c7308 */ /* 0x000f220000000800 */
[----:B------:R1:W-:Y:S01]  /*34440*/  ST.E desc[UR4][R8.64+0x4], R35 ;  /* 0x0000042308007985 */ /* 0x0003e2000c101904 */
[----:B0-----:R-:W-:Y:S01]  /*34450*/  FMUL.FTZ R13, R11, R40 ;  /* 0x000000280b0d7220 */ /* 0x001fe20000410000 */
[----:B----4-:R-:W-:-:S04]  /*34460*/  FMUL.FTZ R41, R12, R41 ;  /* 0x000000290c297220 */ /* 0x010fc80000410000 */
        /* <DEDUP_REMOVED lines=21> */
.L_x_6664:
[----:B------:R-:W-:Y:S05]  /*345c0*/  BSYNC B2 ;  /* 0x0000000000027941 */ /* 0x000fea0003800000 */
.L_x_6663:
        /* <DEDUP_REMOVED lines=13> */
.L_x_6666:
[----:B------:R-:W-:Y:S05]  /*346a0*/  BSYNC B2 ;  /* 0x0000000000027941 */ /* 0x000fea0003800000 */
.L_x_6665:
        /* <DEDUP_REMOVED lines=1394> */
[----:B------:R-:W-:Y:S01]  /*39dd0*/  R2UR UR17, R5 ;  /* 0x00000000051172ca */ /* 0x000fe200000e0000 */
[----:B------:R-:W-:-:S02]  /*39de0*/  VIADD R12, R10, 0x100 ;  /* 0x000001000a0c7836 */ /* 0x000fc40000000000 */
        /* <DEDUP_REMOVED lines=1912> */
.L_x_6668:
[----:B------:R-:W-:Y:S05]  /*41570*/  BSYNC B2 ;  /* 0x0000000000027941 */ /* 0x000fea0003800000 */
.L_x_6667:
        /* <DEDUP_REMOVED lines=12> */
[----:B0-----:R-:W-:Y:S05]  /*41640*/  RET.REL.NODEC R4 `(_ZN7cutlass13device_kernelIN5flash11enable_sm90INS1_16FlashAttnFwdSm90INS1_25CollectiveMainloopFwdSm90ILi2EN4cute5tupleIJNS5_1CILi1EEES8_S8_EEENS6_IJNS7_ILi64EEESA_SA_EEELi512ENS_6half_tEfNS_4arch4Sm90ELb0ELb1ELb1ELb1ELb1ELb0ELb1ELb0ELb0ELb1ELb0ELb0EEENS1_21CollectiveEpilogueFwdINS6_IJSA_NS7_ILi512EEESA_EEES9_SC_SE_Li256ELb1ELb1ELb0ELb0EEENS1_36VarlenDynamicPersistentTileSchedulerILi64ELi64ELi256ELi128ELb0ELb1ELb1ELb1ELb0ELb1EEEEEEEEEvNT_6ParamsE) ;  /* 0xfffffbe8046c7950 */ /* 0x001fea0003c3ffff */
.L_x_6639:
[----:B0-----:R0:W1:Y:S02]  /*41650*/  SYNCS.PHASECHK.TRANS64.TRYWAIT P0, [R11+URZ], R24 ;  /* 0x000000180b0075a7 */ /* 0x001064000800017f */
[----:B-1----:R-:W-:Y:S05]  /*41660*/  @!P0 NANOSLEEP.SYNCS 0x989680 ;  /* 0x009896800000895d */ /* 0x002fea0003900000 */
[----:B------:R-:W1:Y:S02]  /*41670*/  @!P0 SYNCS.PHASECHK.TRANS64 P0, [R11+URZ], R24 ;  /* 0x000000180b0085a7 */ /* 0x000e64000800007f */
[----:B-1----:R-:W-:Y:S05]  /*41680*/  @!P0 BRA `(.L_x_6639) ;  /* 0xfffffffc00f08947 */ /* 0x002fea000383ffff */
[----:B------:R-:W-:Y:S05]  /*41690*/  BRA `(.L_x_6638) ;  /* 0xfffffee400dc7947 */ /* 0x000fea000383ffff */
.L_x_6646:
[----:B0-----:R0:W1:Y:S02]  /*416a0*/  SYNCS.PHASECHK.TRANS64.TRYWAIT P0, [R56+URZ], R57 ;  /* 0x00000039380075a7 */ /* 0x001064000800017f */
[----:B-1----:R-:W-:Y:S05]  /*416b0*/  @!P0 NANOSLEEP.SYNCS 0x989680 ;  /* 0x009896800000895d */ /* 0x002fea0003900000 */
[----:B------:R-:W1:Y:S02]  /*416c0*/  @!P0 SYNCS.PHASECHK.TRANS64 P0, [R56+URZ], R57 ;  /* 0x00000039380085a7 */ /* 0x000e64000800007f */
[----:B-1----:R-:W-:Y:S05]  /*416d0*/  @!P0 BRA `(.L_x_6646) ;  /* 0xfffffffc00f08947 */ /* 0x002fea000383ffff */
[----:B------:R-:W-:Y:S05]  /*416e0*/  BRA `(.L_x_6645) ;  /* 0xfffffeec00b07947 */ /* 0x000fea000383ffff */
.L_x_6669:
        /* <DEDUP_REMOVED lines=9> */
.L_x_15652:


//--------------------- .text._ZN7cutlass13device_kernelIN5flash11enable_sm90INS1_16FlashAttnFwdSm90INS1_25CollectiveMainloopFwdSm90ILi2EN4cute5tupleIJNS5_1CILi1EEES8_S8_EEENS6_IJNS7_ILi64EEESA_SA_EEELi512ENS_6half_tEfNS_4arch4Sm90ELb0ELb1ELb1ELb1ELb1ELb1ELb1ELb0ELb0ELb1ELb0ELb0EEENS1_21CollectiveEpilogueFwdINS6_IJSA_NS7_ILi512EEESA_EEES9_SC_SE_Li256ELb1ELb1ELb0ELb0EEENS1_36VarlenDynamicPersistentTileSchedulerILi64ELi64ELi256ELi128ELb0ELb1ELb1ELb1ELb0ELb1EEEEEEEEEvNT_6ParamsE --------------------------
	.section	.text._ZN7cutlass13device_kernelIN5flash11enable_sm90INS1_16FlashAttnFwdSm90INS1_25CollectiveMainloopFwdSm90ILi2EN4cute5tupleIJNS5_1CILi1EEES8_S8_EEENS6_IJNS7_ILi64EEESA_SA_EEELi512ENS_6half_tEfNS_4arch4Sm90ELb0ELb1ELb1ELb1ELb1ELb1ELb1ELb0ELb0ELb1ELb0ELb0EEENS1_21CollectiveEpilogueFwdINS6_IJSA_NS7_ILi512EEESA_EEES9_SC_SE_Li256ELb1ELb1ELb0ELb0EEENS1_36VarlenDynamicPersistentTileSchedulerILi64ELi64ELi256ELi128ELb0ELb1ELb1ELb1ELb0ELb1EEEEEEEEEvNT_6ParamsE,"ax",@progbits
	.align	128
.text._ZN7cutlass13device_kernelIN5flash11enable_sm90INS1_16FlashAttnFwdSm90INS1_25CollectiveMainloopFwdSm90ILi2EN4cute5tupleIJNS5_1CILi1EEES8_S8_EEENS6_IJNS7_ILi64EEESA_SA_EEELi512ENS_6half_tEfNS_4arch4Sm90ELb0ELb1ELb1ELb1ELb1ELb1ELb1ELb0ELb0ELb1ELb0ELb0EEENS1_21CollectiveEpilogueFwdINS6_IJSA_NS7_ILi512EEESA_EEES9_SC_SE_Li256ELb1ELb1ELb0ELb0EEENS1_36VarlenDynamicPersistentTileSchedulerILi64ELi64ELi256ELi128ELb0ELb1ELb1ELb1ELb0ELb1EEEEEEEEEvNT_6ParamsE:
        .type           _ZN7cutlass13device_kernelIN5flash11enable_sm90INS1_16FlashAttnFwdSm90INS1_25CollectiveMainloopFwdSm90ILi2EN4cute5tupleIJNS5_1CILi1EEES8_S8_EEENS6_IJNS7_ILi64EEESA_SA_EEELi512ENS_6half_tEfNS_4arch4Sm90ELb0ELb1ELb1ELb1ELb1ELb1ELb1ELb0ELb0ELb1ELb0ELb0EEENS1_21CollectiveEpilogueFwdINS6_IJSA_NS7_ILi512EEESA_EEES9_SC_SE_Li256ELb1ELb1ELb0ELb0EEENS1_36VarlenDynamicPersistentTileSchedulerILi64ELi64ELi256ELi128ELb0ELb1ELb1ELb1ELb0ELb1EEEEEEEEEvNT_6ParamsE,@function
        .size           _ZN7cutlass13device_kernelIN5flash11enable_sm90INS1_16FlashAttnFwdSm90INS1_25CollectiveMainloopFwdSm90ILi2EN4cute5tupleIJNS5_1CILi1EEES8_S8_EEENS6_IJNS7_ILi64EEESA_SA_EEELi512ENS_6half_tEfNS_4arch4Sm90ELb0ELb1ELb1ELb1ELb1ELb1ELb1ELb0ELb0ELb1ELb0ELb0EEENS1_21CollectiveEpilogueFwdINS6_IJSA_NS7_ILi512EEESA_EEES9_SC_SE_Li256ELb1ELb1ELb0ELb0EEENS1_36VarlenDynamicPersistentTileSchedulerILi64ELi64ELi256ELi128ELb0ELb1ELb1ELb1ELb0ELb1EEEEEEEEEvNT_6ParamsE,(.L_x_15654 - _ZN7cutlass13device_kernelIN5flash11enable_sm90INS1_16FlashAttnFwdSm90INS1_25CollectiveMainloopFwdSm90ILi2EN4cute5tupleIJNS5_1CILi1EEES8_S8_EEENS6_IJNS7_ILi64EEESA_SA_EEELi512ENS_6half_tEfNS_4arch4Sm90ELb0ELb1ELb1ELb1ELb1ELb1ELb1ELb0ELb0ELb1ELb0ELb0EEENS1_21CollectiveEpilogueFwdINS6_IJSA_NS7_ILi512EEESA_EEES9_SC_SE_Li256ELb1ELb1ELb0ELb0EEENS1_36VarlenDynamicPersistentTileSchedulerILi64ELi64ELi256ELi128ELb0ELb1ELb1ELb1ELb0ELb1EEEEEEEEEvNT_6ParamsE)
        .other          _ZN7cutlass13device_kernelIN5flash11enable_sm90INS1_16FlashAttnFwdSm90INS1_25CollectiveMainloopFwdSm90ILi2EN4cute5tupleIJNS5_1CILi1EEES8_S8_EEENS6_IJNS7_ILi64EEESA_SA_EEELi512ENS_6half_tEfNS_4arch4Sm90ELb0ELb1ELb1ELb1ELb1ELb1ELb1ELb0ELb0ELb1ELb0ELb0EEENS1_21CollectiveEpilogueFwdINS6_IJSA_NS7_ILi512EEESA_EEES9_SC_SE_Li256ELb1ELb1ELb0ELb0EEENS1_36VarlenDynamicPersistentTileSchedulerILi64ELi64ELi256ELi128ELb0ELb1ELb1ELb1ELb0ELb1EEEEEEEEEvNT_6ParamsE,@"STO_CUDA_ENTRY STV_DEFAULT"
_ZN7cutlass13device_kernelIN5flash11enable_sm90INS1_16FlashAttnFwdSm90INS1_25CollectiveMainloopFwdSm90ILi2EN4cute5tupleIJNS5_1CILi1EEES8_S8_EEENS6_IJNS7_ILi64EEESA_SA_EEELi512ENS_6half_tEfNS_4arch4Sm90ELb0ELb1ELb1ELb1ELb1ELb1ELb1ELb0ELb0ELb1ELb0ELb0EEENS1_21CollectiveEpilogueFwdINS6_IJSA_NS7_ILi512EEESA_EEES9_SC_SE_Li256ELb1ELb1ELb0ELb0EEENS1_36VarlenDynamicPersistentTileSchedulerILi64ELi64ELi256ELi128ELb0ELb1ELb1ELb1ELb0ELb1EEEEEEEEEvNT_6ParamsE:
[----:B------:R-:W0:Y:S02]  /*0000*/  LDC R1, c[0x0][0x28] ;  /* 0x00000a00ff017b82 */ /* 0x000e240000000800 */
[----:B0-----:R-:W-:-:S05]  /*0010*/  VIADD R1, R1, 0xfffffba0 ;  /* 0xfffffba001017836 */ /* 0x001fca0000000000 */
[----:B------:R-:W-:Y:S01]  /*0020*/  R2UR UR4, R1 ;  /* 0x00000000010472ca */ /* 0x000fe200000e0000 */
[----:B------:R-:W0:Y:S01]  /*0030*/  S2R R3, SR_TID.X ;  /* 0x0000000000037919 */ /* 0x000e220000002100 */
[----:B------:R-:W-:Y:S01]  /*0040*/  ELECT P0, URZ, PT ;  /* 0x00000000003f782f */ /* 0x000fe20003800000 */
[----:B------:R-:W-:Y:S01]  /*0050*/  BSSY B0, `(.L_x_6670) ;  /* 0x0000012000007945 */ /* 0x000fe20003800000 */
[----:B------:R-:W-:Y:S01]  /*0060*/  ULDC UR38, c[0x0][0x20] ;  /* 0x0000080000267ab9 */ /* 0x000fe20000000800 */
[----:B------:R-:W-:-:S08]  /*0070*/  ULDC UR37, c[0x0][0x24] ;  /* 0x0000090000257ab9 */ /* 0x000fd00000000800 */
[----:B------:R-:W-:-:S04]  /*0080*/  UIADD3 UR38, UP0, UR4, UR38, URZ ;  /* 0x0000002604267290 */ /* 0x000fc8000ff1e03f */
[----:B------:R-:W-:Y:S01]  /*0090*/  UIADD3.X UR37, URZ, UR37, URZ, UP0, !UPT ;  /* 0x000000253f257290 */ /* 0x000fe200087fe43f */
[--C-:B0-----:R-:W-:Y:S02]  /*00a0*/  SHF.R.U32.HI R0, RZ, 0x5, R3.reuse ;  /* 0x00000005ff007819 */ /* 0x101fe40000011603 */
[----:B------:R-:W-:-:S03]  /*00b0*/  SHF.R.U32.HI R3, RZ, 0x7, R3 ;  /* 0x00000007ff037819 */ /* 0x000fc60000011603 */
        /* <DEDUP_REMOVED lines=11> */
.L_x_6671:
[----:B------:R-:W-:Y:S05]  /*0170*/  BSYNC B0 ;  /* 0x0000000000007941 */ /* 0x000fea0003800000 */
.L_x_6670:
        /* <DEDUP_REMOVED lines=17> */
[----:B------:R-:W-:Y:S01]  /*0290*/  @UP0 USHF.L.U32 UR6, UR6, 0x1, URZ ;  /* 0x0000000106060899 */ /* 0x000fe2000800063f */
[----:B------:R-:W-:-:S03]  /*02a0*/  VOTEU.ANY UP0, P0 ;  /* 0x00000000003f7886 */ /* 0x000fc60000000100 */
[----:B------:R-:W-:Y:S01]  /*02b0*/  UISETP.NE.AND UP3, UPT, UR41, URZ, UPT ;  /* 0x0000003f2900728c */ /* 0x000fe2000bf65270 */
[----:B------:R-:W0:Y:S02]  /*02c0*/  FENCE.VIEW.ASYNC.S ;  /* 0x00000000000073c6 */ /* 0x000e240000000000 */
[----:B0-----:R0:W1:Y:S01]  /*02d0*/  @UP0 SYNCS.EXCH.64 URZ, [UR8+0x38800], UR4 ;  /* 0x03880004083f05b2 */ /* 0x0010620008000100 */
[----:B------:R-:W-:Y:S01]  /*02e0*/  UP2UR UR42, UPR, URZ, 0x8 ;  /* 0x000000083f2a7883 */ /* 0x000fe20008000000 */
[----:B------:R0:W2:Y:S03]  /*02f0*/  @UP1 SYNCS.EXCH.64 URZ, [UR8+0x38810], UR4 ;  /* 0x03881004083f15b2 */ /* 0x0000a60008000100 */
[----:B------:R0:W3:Y:S01]  /*0300*/  @UP2 SYNCS.EXCH.64 URZ, [UR8+0x38820], UR6 ;  /* 0x03882006083f25b2 */ /* 0x0000e20008000100 */
[----:B------:R-:W-:Y:S07]  /*0310*/  @P1 BRA `(.L_x_6672) ;  /* 0x0000000000381947 */ /* 0x000fee0003800000 */
        /* <DEDUP_REMOVED lines=13> */
[----:B----4-:R-:W-:Y:S01]  /*03f0*/  NOP ;  /* 0x0000000000007918 */ /* 0x010fe20000000000 */
.L_x_6672:
[----:B------:R-:W4:Y:S01]  /*0400*/  SHFL.IDX PT, R2, R0, RZ, 0x1f ;  /* 0x00001fff00027589 */ /* 0x000f2200000e0000 */
[----:B------:R-:W-:Y:S01]  /*0410*/  NOP ;  /* 0x0000000000007918 */ /* 0x000fe20000000000 */
[----:B----4-:R-:W-:-:S13]  /*0420*/  ISETP.NE.AND P0, PT, R2, RZ, PT ;  /* 0x000000ff0200720c */ /* 0x010fda0003f05270 */
        /* <DEDUP_REMOVED lines=18> */
[----:B----4-:R-:W-:Y:S01]  /*0550*/  NOP ;  /* 0x0000000000007918 */ /* 0x010fe20000000000 */
.L_x_6673:
[----:B------:R-:W4:Y:S01]  /*0560*/  SHFL.IDX PT, R2, R0, RZ, 0x1f ;  /* 0x00001fff00027589 */ /* 0x000f2200000e0000 */
[----:B------:R-:W-:Y:S01]  /*0570*/  NOP ;  /* 0x0000000000007918 */ /* 0x000fe20000000000 */
[----:B----4-:R-:W-:-:S13]  /*0580*/  ISETP.NE.AND P0, PT, R2, RZ, PT ;  /* 0x000000ff0200720c */ /* 0x010fda0003f05270 */
        /* <DEDUP_REMOVED lines=15> */
.L_x_6674:
        /* <DEDUP_REMOVED lines=22> */
.L_x_6675:
        /* <DEDUP_REMOVED lines=22> */
.L_x_6676:
[----:B------:R-:W-:Y:S01]  /*0940*/  UISETP.NE.AND UP0, UPT, UR41, URZ, UPT ;  /* 0x0000003f2900728c */ /* 0x000fe2000bf05270 */
[----:B------:R-:W-:Y:S01]  /*0950*/  NOP ;  /* 0x0000000000007918 */ /* 0x000fe20000000000 */
[----:B------:R-:W-:Y:S01]  /*0960*/  ULDC.64 UR46, c[0x0][0x208] ;  /* 0x00008200002e7ab9 */ /* 0x000fe20000000a00 */
[----:B------:R-:W-:Y:S01]  /*0970*/  BSSY B9, `(.L_x_6677) ;  /* 0x0003501000097945 */ /* 0x000fe20003800000 */
[----:B0123--:R-:W-:Y:S02]  /*0980*/  BAR.SYNC.DEFER_BLOCKING 0x0 ;  /* 0x0000000000007b1d */ /* 0x00ffe40000010000 */
[----:B------:R-:W-:-:S13]  /*0990*/  PLOP3.LUT P0, PT, PT, PT, UP0, 0x40, 0x0 ;  /* 0x000000000000781c */ /* 0x000fda0003f0e808 */
[----:B------:R-:W-:Y:S05]  /*09a0*/  @P0 BRA `(.L_x_6678) ;  /* 0x000002c400000947 */ /* 0x000fea0003800000 */
.L_x_6679:
[----:B------:R-:W-:-:S08]  /*09b0*/  NOP ;  /* 0x0000000000007918 */ /* 0x000fd00000000000 */
[----:B------:R-:W0:Y:S02]  /*09c0*/  USETMAXREG.TRY_ALLOC.CTAPOOL UP0, 0xe8 ;  /* 0x000000e8000079c8 */ /* 0x000e240008000600 */
[----:B0-----:R-:W-:-:S13]  /*09d0*/  PLOP3.LUT P0, PT, PT, PT, UP0, 0x80, 0x0 ;  /* 0x000000000000781c */ /* 0x001fda0003f0f008 */
[----:B------:R-:W-:Y:S05]  /*09e0*/  @!P0 BRA `(.L_x_6679) ;  /* 0xfffffffc00f08947 */ /* 0x000fea000383ffff */
[----:B------:R-:W0:Y:S01]  /*09f0*/  S2R R0, SR_TID.X ;  /* 0x0000000000007919 */ /* 0x000e220000002100 */
[----:B------:R-:W1:Y:S01]  /*0a00*/  S2UR UR4, SR_CgaCtaId ;  /* 0x00000000000479c3 */ /* 0x000e620000008800 */
[----:B------:R-:W-:Y:S04]  /*0a10*/  STL.64 [R1+0x1c8], RZ ;  /* 0x0001c8ff01007387 */ /* 0x000fe80000100a00 */
[----:B------:R-:W-:Y:S04]  /*0a20*/  STL [R1+0x1d0], RZ ;  /* 0x0001d0ff01007387 */ /* 0x000fe80000100800 */
[----:B------:R-:W-:Y:S01]  /*0a30*/  STL [R1+0x1d4], RZ ;  /* 0x0001d4ff01007387 */ /* 0x000fe20000100800 */
[----:B-1----:R-:W-:Y:S01]  /*0a40*/  IMAD.U32 R23, RZ, RZ, UR4 ;  /* 0x00000004ff177e24 */ /* 0x002fe2000f8e00ff */
[----:B------:R-:W-:Y:S01]  /*0a50*/  ULDC UR4, c[0x0][0xd3c] ;  /* 0x00034f0000047ab9 */ /* 0x000fe20000000800 */
[----:B0-----:R-:W-:-:S04]  /*0a60*/  SHF.R.U32.HI R2, RZ, 0x7, R0 ;  /* 0x00000007ff027819 */ /* 0x001fc80000011600 */
[----:B------:R-:W-:Y:S02]  /*0a70*/  ISETP.NE.AND P0, PT, R2, 0x1, PT ;  /* 0x000000010200780c */ /* 0x000fe40003f05270 */
[----:B------:R-:W-:-:S04]  /*0a80*/  MOV R2, 0x400 ;  /* 0x0000040000027802 */ /* 0x000fc80000000f00 */
[----:B------:R-:W-:-:S07]  /*0a90*/  LEA R2, R23, R2, 0x18 ;  /* 0x0000000217027211 */ /* 0x000fce00078ec0ff */
[----:B------:R-:W-:Y:S06]  /*0aa0*/  @!P0 BAR.ARV 0x8, 0x100 ;  /* 0x0204000000008b1d */ /* 0x000fec0000002000 */
[----:B------:R-:W-:-:S13]  /*0ab0*/  ISETP.GE.U32.AND P0, PT, R0, 0x100, PT ;  /* 0x000001000000780c */ /* 0x000fda0003f06070 */
[----:B------:R-:W-:Y:S08]  /*0ac0*/  @P0 BAR.ARV 0xf, 0x100 ;  /* 0x03c4000000000b1d */ /* 0x000ff00000002000 */
[----:B------:R-:W-:Y:S06]  /*0ad0*/  BAR.SYNC.DEFER_BLOCKING 0x5, 0x180 ;  /* 0x0146000000007b1d */ /* 0x000fec0000010000 */
[----:B------:R-:W0:Y:S02]  /*0ae0*/  LDS.128 R112, [R2+0x388d0] ;  /* 0x0388d00002707984 */ /* 0x000e240000000c00 */
[----:B------:R-:W-:Y:S06]  /*0af0*/  BAR.ARV 0x4, 0x180 ;  /* 0x0106000000007b1d */ /* 0x000fec0000002000 */
[----:B0-----:R-:W-:-:S13]  /*0b00*/  ISETP.GE.AND P0, PT, R115, UR4, PT ;  /* 0x0000000473007c0c */ /* 0x001fda000bf06270 */
[----:B------:R-:W-:Y:S05]  /*0b10*/  @P0 BRA `(.L_x_6680) ;  /* 0x0000034c00980947 */ /* 0x000fea0003800000 */
[----:B------:R-:W-:Y:S01]  /*0b20*/  VIADD R229, R0, 0xffffff80 ;  /* 0xffffff8000e57836 */ /* 0x000fe20000000000 */
[----:B------:R-:W0:Y:S01]  /*0b30*/  S2UR UR4, SR_SWINHI ;  /* 0x00000000000479c3 */ /* 0x000e220000002f00 */
[----:B------:R-:W-:Y:S01]  /*0b40*/  R2UR UR44, R2 ;  /* 0x00000000022c72ca */ /* 0x000fe200000e0000 */
[----:B------:R-:W-:Y:S01]  /*0b50*/  IMAD.MOV.U32 R157, RZ, RZ, 0x2 ;  /* 0x00000002ff9d7424 */ /* 0x000fe200078e00ff */
[----:B------:R-:W-:Y:S01]  /*0b60*/  UIADD3 UR36, UP0, UR38, 0x1c8, URZ ;  /* 0x000001c826247890 */ /* 0x000fe2000ff1e03f */
[----:B------:R-:W-:Y:S01]  /*0b70*/  SHF.R.S32.HI R0, RZ, 0x1f, R229 ;  /* 0x0000001fff007819 */ /* 0x000fe200000114e5 */
[----:B------:R-:W-:Y:S01]  /*0b80*/  UIADD3 UR39, UP1, UR38, 0x1d4, URZ ;  /* 0x000001d426277890 */ /* 0x000fe2000ff3e03f */
[----:B------:R-:W-:Y:S01]  /*0b90*/  IMAD.MOV.U32 R19, RZ, RZ, RZ ;  /* 0x000000ffff137224 */ /* 0x000fe200078e00ff */
[----:B------:R-:W-:Y:S01]  /*0ba0*/  UIADD3.X UR40, URZ, UR37, URZ, UP0, !UPT ;  /* 0x000000253f287290 */ /* 0x000fe200087fe43f */
[----:B------:R-:W-:Y:S01]  /*0bb0*/  LEA.HI R5, R0, R229, RZ, 0x7 ;  /* 0x000000e500057211 */ /* 0x000fe200078f38ff */
[----:B------:R-:W-:Y:S01]  /*0bc0*/  IMAD.MOV.U32 R154, RZ, RZ, RZ ;  /* 0x000000ffff9a7224 */ /* 0x000fe200078e00ff */
[----:B------:R-:W-:-:S02]  /*0bd0*/  UIADD3.X UR43, URZ, UR37, URZ, UP1, !UPT ;  /* 0x000000253f2b7290 */ /* 0x000fc40008ffe43f */
[----:B------:R-:W-:Y:S02]  /*0be0*/  LOP3.LUT R4, R5, 0xffffff80, RZ, 0xc0, !PT ;  /* 0xffffff8005047812 */ /* 0x000fe400078ec0ff */
[----:B------:R-:W-:-:S03]  /*0bf0*/  SHF.R.S32.HI R15, RZ, 0x7, R5 ;  /* 0x00000007ff0f7819 */ /* 0x000fc60000011405 */
[----:B------:R-:W-:Y:S01]  /*0c00*/  IMAD.IADD R7, R229, 0x1, -R4 ;  /* 0x00000001e5077824 */ /* 0x000fe200078e0a04 */
[----:B------:R-:W-:Y:S01]  /*0c10*/  LEA.HI R4, R0, R229, RZ, 0x5 ;  /* 0x000000e500047211 */ /* 0x000fe200078f28ff */
[----:B------:R-:W-:Y:S01]  /*0c20*/  STL [R1+0x414], R15 ;  /* 0x0004140f01007387 */ /* 0x000fe20000100800 */
[----:B------:R-:W-:Y:S02]  /*0c30*/  LEA.HI R5, R5, R15, RZ, 0x1 ;  /* 0x0000000f05057211 */ /* 0x000fe400078f08ff */
[----:B------:R-:W-:Y:S02]  /*0c40*/  SHF.R.S32.HI R10, RZ, 0x1f, R7 ;  /* 0x0000001fff0a7819 */ /* 0x000fe40000011407 */
[----:B------:R-:W-:Y:S01]  /*0c50*/  SHF.R.S32.HI R221, RZ, 0x5, R4 ;  /* 0x00000005ffdd7819 */ /* 0x000fe20000011404 */
[----:B------:R-:W-:Y:S01]  /*0c60*/  UMOV UR44, UR44 ;  /* 0x0000002c002c7c82 */ /* 0x000fe20008000000 */
[----:B0-----:R-:W-:Y:S01]  /*0c70*/  UMOV UR45, UR4 ;  /* 0x00000004002d7c82 */ /* 0x001fe20008000000 */
[----:B------:R-:W-:-:S02]  /*0c80*/  LEA.HI R9, R10, R7, RZ, 0x2 ;  /* 0x000000070a097211 */ /* 0x000fc400078f10ff */
[----:B------:R-:W-:Y:S02]  /*0c90*/  SHF.R.S32.HI R8, RZ, 0x1f, R4 ;  /* 0x0000001fff087819 */ /* 0x000fe40000011404 */
[--C-:B------:R-:W-:Y:S02]  /*0ca0*/  SHF.R.S32.HI R6, RZ, 0x2, R9.reuse ;  /* 0x00000002ff067819 */ /* 0x100fe40000011409 */
[----:B------:R-:W-:Y:S02]  /*0cb0*/  SHF.R.S32.HI R3, RZ, 0x1f, R9 ;  /* 0x0000001fff037819 */ /* 0x000fe40000011409 */
[----:B------:R-:W-:Y:S02]  /*0cc0*/  LEA.HI R8, R8, R221, RZ, 0x2 ;  /* 0x000000dd08087211 */ /* 0x000fe400078f10ff */
[----:B------:R-:W-:Y:S02]  /*0cd0*/  LEA.HI R3, R3, R6, RZ, 0x3 ;  /* 0x0000000603037211 */ /* 0x000fe400078f18ff */
[----:B------:R-:W-:-:S02]  /*0ce0*/  LOP3.LUT R8, R8, 0x3ffffc, RZ, 0xc0, !PT ;  /* 0x003ffffc08087812 */ /* 0x000fc400078ec0ff */
[----:B------:R-:W-:Y:S02]  /*0cf0*/  LOP3.LUT R11, R3, 0xfffffff8, RZ, 0xc0, !PT ;  /* 0xfffffff8030b7812 */ /* 0x000fe400078ec0ff */
[----:B------:R-:W-:Y:S01]  /*0d00*/  LEA.HI R3, R0, R229, RZ, 0x4 ;  /* 0x000000e500037211 */ /* 0x000fe200078f20ff */
[----:B------:R-:W-:Y:S01]  /*0d10*/  IMAD.IADD R8, R221, 0x1, -R8 ;  /* 0x00000001dd087824 */ /* 0x000fe200078e0a08 */
[----:B------:R-:W-:Y:S01]  /*0d20*/  LOP3.LUT R5, R5, 0xfffffe, RZ, 0xc0, !PT ;  /* 0x00fffffe05057812 */ /* 0x000fe200078ec0ff */
[----:B------:R-:W-:Y:S01]  /*0d30*/  IMAD.IADD R11, R6, 0x1, -R11 ;  /* 0x00000001060b7824 */ /* 0x000fe200078e0a0b */
[----:B------:R-:W-:Y:S02]  /*0d40*/  SHF.R.S32.HI R6, RZ, 0x4, R3 ;  /* 0x00000004ff067819 */ /* 0x000fe40000011403 */
[----:B------:R-:W-:Y:S01]  /*0d50*/  LOP3.LUT R4, R3, 0xfffffff0, RZ, 0xc0, !PT ;  /* 0xfffffff003047812 */ /* 0x000fe200078ec0ff */
[----:B------:R-:W-:Y:S01]  /*0d60*/  IMAD.IADD R5, R15, 0x1, -R5 ;  /* 0x000000010f057824 */ /* 0x000fe200078e0a05 */
[----:B------:R-:W-:-:S02]  /*0d70*/  LEA.HI R3, R3, R6, RZ, 0x1 ;  /* 0x0000000603037211 */ /* 0x000fc400078f08ff */
[----:B------:R-:W-:Y:S01]  /*0d80*/  LEA.HI R10, R10, R7, RZ, 0x5 ;  /* 0x000000070a0a7211 */ /* 0x000fe200078f28ff */
[----:B------:R-:W-:Y:S01]  /*0d90*/  IMAD.IADD R12, R229, 0x1, -R4 ;  /* 0x00000001e50c7824 */ /* 0x000fe200078e0a04 */
[----:B------:R-:W-:Y:S02]  /*0da0*/  LOP3.LUT R3, R3, 0x1ffffffe, RZ, 0xc0, !PT ;  /* 0x1ffffffe03037812 */ /* 0x000fe400078ec0ff */
[----:B------:R-:W-:Y:S01]  /*0db0*/  LOP3.LUT R4, R9, 0x7ffffffc, RZ, 0xc0, !PT ;  /* 0x7ffffffc09047812 */ /* 0x000fe200078ec0ff */
[----:B------:R-:W-:Y:S01]  /*0dc0*/  IMAD R13, R15, 0x100, R12 ;  /* 0x000001000f0d7824 */ /* 0x000fe200078e020c */
[----:B------:R0:W-:Y:S01]  /*0dd0*/  STL [R1+0x434], R12 ;  /* 0x0004340c01007387 */ /* 0x0001e20000100800 */
[----:B------:R-:W-:Y:S01]  /*0de0*/  IMAD.IADD R3, R6, 0x1, -R3 ;  /* 0x0000000106037824 */ /* 0x000fe200078e0a03 */
[-C--:B------:R-:W-:Y:S01]  /*0df0*/  LEA.HI R6, R0, R229.reuse, RZ, 0x3 ;  /* 0x000000e500067211 */ /* 0x080fe200078f18ff */
[----:B------:R-:W-:Y:S01]  /*0e00*/  IMAD R13, R8, 0x10, R13 ;  /* 0x00000010080d7824 */ /* 0x000fe200078e020d */
[----:B------:R-:W-:Y:S01]  /*0e10*/  LEA.HI R0, R0, R229, RZ, 0x2 ;  /* 0x000000e500007211 */ /* 0x000fe200078f10ff */
[----:B------:R-:W-:Y:S01]  /*0e20*/  IMAD.IADD R4, R7, 0x1, -R4 ;  /* 0x0000000107047824 */ /* 0x000fe200078e0a04 */
[----:B------:R-:W-:Y:S01]  /*0e30*/  SHF.R.S32.HI R220, RZ, 0x3, R6 ;  /* 0x00000003ffdc7819 */ /* 0x000fe20000011406 */
[----:B------:R-:W-:Y:S01]  /*0e40*/  IMAD.SHL.U32 R9, R3, 0x8, RZ ;  /* 0x0000000803097824 */ /* 0x000fe200078e00ff */
[--C-:B------:R-:W-:Y:S01]  /*0e50*/  SHF.R.S32.HI R155, RZ, 0x2, R0.reuse ;  /* 0x00000002ff9b7819 */ /* 0x100fe20000011400 */
[----:B------:R-:W-:Y:S01]  /*0e60*/  IMAD.SHL.U32 R4, R4, 0x2, RZ ;  /* 0x0000000204047824 */ /* 0x000fe200078e00ff */
[----:B------:R-:W-:Y:S01]  /*0e70*/  SHF.R.S32.HI R8, RZ, 0x1f, R0 ;  /* 0x0000001fff087819 */ /* 0x000fe20000011400 */
[----:B------:R-:W-:Y:S01]  /*0e80*/  IMAD.U32 R156, R13, 0x40, R9 ;  /* 0x000000400d9c7824 */ /* 0x000fe200078e0009 */
[----:B------:R-:W-:Y:S01]  /*0e90*/  LOP3.LUT R0, R0, 0xfffffffc, RZ, 0xc0, !PT ;  /* 0xfffffffc00007812 */ /* 0x000fe200078ec0ff */
[----:B------:R-:W-:Y:S01]  /*0ea0*/  VIADD R14, R155, 0x20 ;  /* 0x000000209b0e7836 */ /* 0x000fe20000000000 */
[----:B------:R-:W-:Y:S01]  /*0eb0*/  LEA.HI R8, R8, R155, RZ, 0x3 ;  /* 0x0000009b08087211 */ /* 0x000fe200078f18ff */
[----:B------:R-:W-:Y:S01]  /*0ec0*/  STL [R1+0x444], R9 ;  /* 0x0004440901007387 */ /* 0x000fe20000100800 */
[----:B------:R-:W-:Y:S01]  /*0ed0*/  LOP3.LUT R6, R6, 0xfffffff8, RZ, 0xc0, !PT ;  /* 0xfffffff806067812 */ /* 0x000fe200078ec0ff */
[----:B0-----:R-:W-:Y:S01]  /*0ee0*/  IMAD.IADD R12, R229, 0x1, -R0 ;  /* 0x00000001e50c7824 */ /* 0x001fe200078e0a00 */
[----:B------:R-:W-:Y:S01]  /*0ef0*/  SHF.R.S32.HI R7, RZ, 0x1f, R14 ;  /* 0x0000001fff077819 */ /* 0x000fe2000001140e */
[----:B------:R-:W-:Y:S01]  /*0f00*/  STL [R1+0x420], R14 ;  /* 0x0004200e01007387 */ /* 0x000fe20000100800 */
[----:B------:R-:W-:Y:S01]  /*0f10*/  LOP3.LUT R8, R8, 0xfffffff8, RZ, 0xc0, !PT ;  /* 0xfffffff808087812 */ /* 0x000fe200078ec0ff */
[C---:B------:R-:W-:Y:S01]  /*0f20*/  IMAD.SHL.U32 R152, R12.reuse, 0x4, RZ ;  /* 0x000000040c987824 */ /* 0x040fe200078e00ff */
[----:B------:R-:W-:Y:S01]  /*0f30*/  LEA.HI R7, R7, R14, RZ, 0x3 ;  /* 0x0000000e07077211 */ /* 0x000fe200078f18ff */
[----:B------:R-:W-:Y:S01]  /*0f40*/  IMAD.IADD R18, R229, 0x1, -R6 ;  /* 0x00000001e5127824 */ /* 0x000fe200078e0a06 */
[----:B------:R-:W-:Y:S01]  /*0f50*/  LEA.HI R0, R12, R12, RZ, 0x1 ;  /* 0x0000000c0c007211 */ /* 0x000fe200078f08ff */
[----:B------:R-:W-:Y:S01]  /*0f60*/  VIADD R160, R152, 0x10 ;  /* 0x0000001098a07836 */ /* 0x000fe20000000000 */
[----:B------:R-:W-:Y:S01]  /*0f70*/  SHF.R.S32.HI R10, RZ, 0x5, R10 ;  /* 0x00000005ff0a7819 */ /* 0x000fe2000001140a */
[----:B------:R-:W-:Y:S01]  /*0f80*/  IMAD.SHL.U32 R6, R14, 0x40, RZ ;  /* 0x000000400e067824 */ /* 0x000fe200078e00ff */
[----:B------:R-:W-:Y:S01]  /*0f90*/  LOP3.LUT R0, R0, 0x1ffffffe, RZ, 0xc0, !PT ;  /* 0x1ffffffe00007812 */ /* 0x000fe200078ec0ff */
[----:B------:R-:W-:Y:S01]  /*0fa0*/  IMAD.IADD R158, R155, 0x1, -R8 ;  /* 0x000000019b9e7824 */ /* 0x000fe200078e0a08 */
[----:B------:R-:W-:Y:S01]  /*0fb0*/  STL [R1+0x410], R12 ;  /* 0x0004100c01007387 */ /* 0x000fe20000100800 */
[----:B------:R-:W-:Y:S01]  /*0fc0*/  IMAD.SHL.U32 R8, R5, 0x100, RZ ;  /* 0x0000010005087824 */ /* 0x000fe200078e00ff */
[----:B------:R-:W-:Y:S01]  /*0fd0*/  SHF.R.S32.HI R5, RZ, 0x1f, R160 ;  /* 0x0000001fff057819 */ /* 0x000fe200000114a0 */
[----:B------:R-:W-:Y:S01]  /*0fe0*/  IMAD.SHL.U32 R7, R7, 0x40, RZ ;  /* 0x0000004007077824 */ /* 0x000fe200078e00ff */
[----:B------:R-:W-:Y:S01]  /*0ff0*/  LOP3.LUT R6, R6, 0x1c0, RZ, 0xc0, !PT ;  /* 0x000001c006067812 */ /* 0x000fe200078ec0ff */
[C---:B------:R-:W-:Y:S01]  /*1000*/  IMAD.SHL.U32 R16, R12.reuse, 0x8, RZ ;  /* 0x000000080c107824 */ /* 0x040fe200078e00ff */
[----:B------:R-:W-:Y:S01]  /*1010*/  STL [R1+0x430], R8 ;  /* 0x0004300801007387 */ /* 0x000fe20000100800 */
[----:B------:R-:W-:-:S02]  /*1020*/  IMAD.IADD R3, R12, 0x1, -R0 ;  /* 0x000000010c037824 */ /* 0x000fc400078e0a00 */
[----:B------:R-:W-:Y:S01]  /*1030*/  IMAD R192, R10, 0x10, R11 ;  /* 0x000000100ac07824 */ /* 0x000fe200078e020b */
[----:B------:R0:W-:Y:S01]  /*1040*/  STL [R1+0x41c], R5 ;  /* 0x00041c0501007387 */ /* 0x0001e20000100800 */
[--C-:B------:R-:W-:Y:S01]  /*1050*/  LOP3.LUT R0, R6, 0x38, R16.reuse, 0xf8, !PT ;  /* 0x0000003806007812 */ /* 0x100fe200078ef810 */
[----:B------:R-:W-:Y:S01]  /*1060*/  IMAD.SHL.U32 R215, R18, 0x8, RZ ;  /* 0x0000000812d77824 */ /* 0x000fe200078e00ff */
[----:B------:R-:W-:Y:S01]  /*1070*/  SHF.R.S32.HI R17, RZ, 0x1f, R16 ;  /* 0x0000001fff117819 */ /* 0x000fe20000011410 */
[----:B------:R1:W-:Y:S01]  /*1080*/  STL [R1+0x42c], R6 ;  /* 0x00042c0601007387 */ /* 0x0003e20000100800 */
[C---:B------:R-:W-:Y:S02]  /*1090*/  VIADD R188, R16.reuse, 0x40 ;  /* 0x0000004010bc7836 */ /* 0x040fe40000000000 */
[C---:B------:R-:W-:Y:S01]  /*10a0*/  VIADD R187, R16.reuse, 0x60 ;  /* 0x0000006010bb7836 */ /* 0x040fe20000000000 */
[----:B------:R-:W-:Y:S01]  /*10b0*/  STL [R1+0x440], R4 ;  /* 0x0004400401007387 */ /* 0x000fe20000100800 */
[C---:B------:R-:W-:Y:S01]  /*10c0*/  VIADD R186, R16.reuse, 0x80 ;  /* 0x0000008010ba7836 */ /* 0x040fe20000000000 */
[----:B0-----:R-:W-:Y:S01]  /*10d0*/  LOP3.LUT R5, R7, 0xfffffe00, RZ, 0xc0, !PT ;  /* 0xfffffe0007057812 */ /* 0x001fe200078ec0ff */
[C---:B------:R-:W-:Y:S01]  /*10e0*/  VIADD R185, R16.reuse, 0xa0 ;  /* 0x000000a010b97836 */ /* 0x040fe20000000000 */
[----:B------:R-:W-:Y:S01]  /*10f0*/  STL [R1+0x424], R18 ;  /* 0x0004241201007387 */ /* 0x000fe20000100800 */
[C---:B------:R-:W-:Y:S01]  /*1100*/  VIADD R184, R16.reuse, 0xc0 ;  /* 0x000000c010b87836 */ /* 0x040fe20000000000 */
[----:B-1----:R-:W-:Y:S01]  /*1110*/  SHF.R.U32.HI R6, RZ, 0x3, R6 ;  /* 0x00000003ff067819 */ /* 0x002fe20000011606 */
[C---:B------:R-:W-:Y:S01]  /*1120*/  VIADD R183, R16.reuse, 0xe0 ;  /* 0x000000e010b77836 */ /* 0x040fe20000000000 */
[----:B------:R0:W-:Y:S01]  /*1130*/  STL [R1+0x43c], R5 ;  /* 0x00043c0501007387 */ /* 0x0001e20000100800 */
[C---:B------:R-:W-:Y:S01]  /*1140*/  VIADD R182, R16.reuse, 0x100 ;  /* 0x0000010010b67836 */ /* 0x040fe20000000000 */
[----:B------:R-:W-:Y:S01]  /*1150*/  SHF.R.S32.HI R195, RZ, 0x1f, R188 ;  /* 0x0000001fffc37819 */ /* 0x000fe200000114bc */
[C---:B------:R-:W-:Y:S01]  /*1160*/  VIADD R181, R16.reuse, 0x120 ;  /* 0x0000012010b57836 */ /* 0x040fe20000000000 */
[----:B------:R-:W-:Y:S01]  /*1170*/  STL [R1+0x438], R6 ;  /* 0x0004380601007387 */ /* 0x000fe20000100800 */
[C---:B------:R-:W-:Y:S01]  /*1180*/  VIADD R180, R16.reuse, 0x140 ;  /* 0x0000014010b47836 */ /* 0x040fe20000000000 */
[----:B------:R-:W-:Y:S01]  /*1190*/  SHF.R.S32.HI R196, RZ, 0x1f, R187 ;  /* 0x0000001fffc47819 */ /* 0x000fe200000114bb */
[C---:B------:R-:W-:Y:S01]  /*11a0*/  VIADD R163, R16.reuse, 0x160 ;  /* 0x0000016010a37836 */ /* 0x040fe20000000000 */
[----:B------:R-:W-:Y:S01]  /*11b0*/  SHF.R.S32.HI R197, RZ, 0x1f, R186 ;  /* 0x0000001fffc57819 */ /* 0x000fe200000114ba */
[C---:B------:R-:W-:Y:S01]  /*11c0*/  VIADD R162, R16.reuse, 0x180 ;  /* 0x0000018010a27836 */ /* 0x040fe20000000000 */
[----:B0-----:R-:W-:Y:S01]  /*11d0*/  LOP3.LUT R5, R5, R0, R6, 0xf6, !PT ;  /* 0x0000000005057212 */ /* 0x001fe200078ef606 */
[C---:B------:R-:W-:Y:S01]  /*11e0*/  VIADD R161, R16.reuse, 0x1a0 ;  /* 0x000001a010a17836 */ /* 0x040fe20000000000 */
[----:B------:R-:W-:Y:S01]  /*11f0*/  SHF.R.S32.HI R198, RZ, 0x1f, R185 ;  /* 0x0000001fffc67819 */ /* 0x000fe200000114b9 */
[C---:B------:R-:W-:Y:S01]  /*1200*/  VIADD R190, R16.reuse, 0x1c0 ;  /* 0x000001c010be7836 */ /* 0x040fe20000000000 */
[----:B------:R-:W-:Y:S01]  /*1210*/  SHF.R.S32.HI R199, RZ, 0x1f, R184 ;  /* 0x0000001fffc77819 */ /* 0x000fe200000114b8 */
[----:B------:R-:W-:Y:S01]  /*1220*/  IMAD R0, R5, 0x2, R2 ;  /* 0x0000000205007824 */ /* 0x000fe200078e0202 */
[----:B------:R-:W-:Y:S01]  /*1230*/  SHF.R.S32.HI R200, RZ, 0x1f, R183 ;  /* 0x0000001fffc87819 */ /* 0x000fe200000114b7 */
[C---:B------:R-:W-:Y:S01]  /*1240*/  VIADD R189, R16.reuse, 0x1e0 ;  /* 0x000001e010bd7836 */ /* 0x040fe20000000000 */
[----:B------:R-:W-:Y:S01]  /*1250*/  SHF.R.S32.HI R201, RZ, 0x1f, R182 ;  /* 0x0000001fffc97819 */ /* 0x000fe200000114b6 */
[----:B------:R-:W-:Y:S01]  /*1260*/  VIADD R18, R16, 0x20 ;  /* 0x0000002010127836 */ /* 0x000fe20000000000 */
[----:B------:R0:W-:Y:S01]  /*1270*/  STL [R1+0x428], R0 ;  /* 0x0004280001007387 */ /* 0x0001e20000100800 */
        /* <DEDUP_REMOVED lines=10> */
[----:B0-----:R-:W-:Y:S01]  /*1320*/  IMAD R0, R3, 0x8, R192 ;  /* 0x0000000803007824 */ /* 0x001fe200078e02c0 */
[----:B------:R-:W-:Y:S01]  /*1330*/  SHF.R.S32.HI R207, RZ, 0x1f, R190 ;  /* 0x0000001fffcf7819 */ /* 0x000fe200000114be */
[C---:B------:R-:W-:Y:S01]  /*1340*/  VIADD R218, R215.reuse, 0x180 ;  /* 0x00000180d7da7836 */ /* 0x040fe20000000000 */
[----:B------:R-:W-:Y:S01]  /*1350*/  SHF.R.S32.HI R208, RZ, 0x1f, R189 ;  /* 0x0000001fffd07819 */ /* 0x000fe200000114bd */
[----:B------:R-:W-:Y:S01]  /*1360*/  VIADD R217, R215, 0x1c0 ;  /* 0x000001c0d7d97836 */ /* 0x000fe20000000000 */
[----:B------:R0:W-:Y:S01]  /*1370*/  STL [R1+0x448], R0 ;  /* 0x0004480001007387 */ /* 0x0001e20000100800 */
[----:B------:R-:W-:Y:S01]  /*1380*/  SHF.R.S32.HI R159, RZ, 0x1f, R18 ;  /* 0x0000001fff9f7819 */ /* 0x000fe20000011412 */
[----:B------:R-:W-:Y:S01]  /*1390*/  IMAD.WIDE R156, R156, R157, UR44 ;  /* 0x0000002c9c9c7e25 */ /* 0x000fe2000f8e029d */
[----:B------:R-:W-:-:S02]  /*13a0*/  SHF.R.S32.HI R228, RZ, 0x1f, R214 ;  /* 0x0000001fffe47819 */ /* 0x000fc400000114d6 */
[----:B------:R-:W-:Y:S01]  /*13b0*/  SHF.R.S32.HI R227, RZ, 0x1f, R213 ;  /* 0x0000001fffe37819 */ /* 0x000fe200000114d5 */
[----:B------:R-:W-:Y:S01]  /*13c0*/  IMAD.IADD R193, R4, 0x1, R8 ;  /* 0x0000000104c17824 */ /* 0x000fe200078e0208 */
[----:B------:R-:W-:Y:S02]  /*13d0*/  SHF.R.S32.HI R226, RZ, 0x1f, R212 ;  /* 0x0000001fffe27819 */ /* 0x000fe400000114d4 */
[----:B------:R-:W-:Y:S02]  /*13e0*/  SHF.R.S32.HI R225, RZ, 0x1f, R211 ;  /* 0x0000001fffe17819 */ /* 0x000fe400000114d3 */
[----:B------:R-:W-:Y:S02]  /*13f0*/  SHF.R.S32.HI R224, RZ, 0x1f, R210 ;  /* 0x0000001fffe07819 */ /* 0x000fe400000114d2 */
[----:B------:R-:W-:Y:S02]  /*1400*/  SHF.R.S32.HI R223, RZ, 0x1f, R218 ;  /* 0x0000001fffdf7819 */ /* 0x000fe400000114da */
[----:B------:R-:W-:-:S02]  /*1410*/  SHF.R.S32.HI R222, RZ, 0x1f, R217 ;  /* 0x0000001fffde7819 */ /* 0x000fc400000114d9 */
[----:B------:R-:W-:Y:S02]  /*1420*/  SHF.L.U64.HI R195, R188, 0x1, R195 ;  /* 0x00000001bcc37819 */ /* 0x000fe400000102c3 */
[----:B------:R-:W-:Y:S02]  /*1430*/  SHF.L.U64.HI R196, R187, 0x1, R196 ;  /* 0x00000001bbc47819 */ /* 0x000fe400000102c4 */
[----:B------:R-:W-:Y:S02]  /*1440*/  SHF.L.U64.HI R197, R186, 0x1, R197 ;  /* 0x00000001bac57819 */ /* 0x000fe400000102c5 */
[----:B------:R-:W-:Y:S02]  /*1450*/  SHF.L.U64.HI R198, R185, 0x1, R198 ;  /* 0x00000001b9c67819 */ /* 0x000fe400000102c6 */
[----:B------:R-:W-:Y:S02]  /*1460*/  SHF.L.U64.HI R199, R184, 0x1, R199 ;  /* 0x00000001b8c77819 */ /* 0x000fe400000102c7 */
[----:B------:R-:W-:-:S02]  /*1470*/  SHF.L.U64.HI R200, R183, 0x1, R200 ;  /* 0x00000001b7c87819 */ /* 0x000fc400000102c8 */
[----:B------:R-:W-:Y:S02]  /*1480*/  SHF.L.U64.HI R201, R182, 0x1, R201 ;  /* 0x00000001b6c97819 */ /* 0x000fe400000102c9 */
[----:B------:R-:W-:Y:S02]  /*1490*/  SHF.L.U64.HI R202, R181, 0x1, R202 ;  /* 0x00000001b5ca7819 */ /* 0x000fe400000102ca */
[----:B------:R-:W-:Y:S02]  /*14a0*/  SHF.L.U64.HI R203, R180, 0x1, R203 ;  /* 0x00000001b4cb7819 */ /* 0x000fe400000102cb */
[----:B------:R-:W-:Y:S02]  /*14b0*/  SHF.L.U64.HI R204, R163, 0x1, R204 ;  /* 0x00000001a3cc7819 */ /* 0x000fe400000102cc */
[----:B------:R-:W-:Y:S02]  /*14c0*/  SHF.L.U64.HI R205, R162, 0x1, R205 ;  /* 0x00000001a2cd7819 */ /* 0x000fe400000102cd */
[----:B------:R-:W-:-:S02]  /*14d0*/  SHF.L.U64.HI R206, R161, 0x1, R206 ;  /* 0x00000001a1ce7819 */ /* 0x000fc400000102ce */
[----:B------:R-:W-:Y:S02]  /*14e0*/  SHF.L.U64.HI R207, R190, 0x1, R207 ;  /* 0x00000001becf7819 */ /* 0x000fe400000102cf */
[----:B0-----:R-:W-:-:S07]  /*14f0*/  SHF.L.U64.HI R208, R189, 0x1, R208 ;  /* 0x00000001bdd07819 */ /* 0x001fce00000102d0 */
.L_x_6901:
[----:B------:R-:W-:Y:S01]  /*1500*/  ULDC.64 UR4, c[0x0][0xb20] ;  /* 0x0002c80000047ab9 */ /* 0x000fe20000000a00 */
[----:B01----:R-:W0:Y:S01]  /*1510*/  LDC.64 R6, c[0x0][0xb00] ;  /* 0x0002c000ff067b82 */ /* 0x003e220000000a00 */
[----:B------:R-:W-:Y:S01]  /*1520*/  ISETP.NE.U32.AND P0, PT, RZ, UR4, PT ;  /* 0x00000004ff007c0c */ /* 0x000fe2000bf05070 */
[----:B------:R-:W-:Y:S01]  /*1530*/  IMAD.MOV.U32 R3, RZ, RZ, RZ ;  /* 0x000000ffff037224 */ /* 0x000fe200078e00ff */
[----:B------:R-:W-:Y:S01]  /*1540*/  ULDC.64 UR6, c[0x0][0xb18] ;  /* 0x0002c60000067ab9 */ /* 0x000fe20000000a00 */
[----:B----4-:R-:W-:Y:S01]  /*1550*/  IMAD.MOV.U32 R27, RZ, RZ, RZ ;  /* 0x000000ffff1b7224 */ /* 0x010fe200078e00ff */
[----:B------:R-:W-:Y:S01]  /*1560*/  ISETP.NE.AND.EX P0, PT, RZ, UR5, PT, P0 ;  /* 0x00000005ff007c0c */ /* 0x000fe2000bf05300 */
[----:B------:R-:W-:Y:S02]  /*1570*/  ULDC.64 UR4, c[0x0][0xb10] ;  /* 0x0002c40000047ab9 */ /* 0x000fe40000000a00 */
[----:B------:R-:W-:-:S04]  /*1580*/  ISETP.NE.U32.AND P1, PT, RZ, UR4, PT ;  /* 0x00000004ff007c0c */ /* 0x000fc8000bf25070 */
[----:B------:R-:W-:Y:S01]  /*1590*/  ISETP.NE.AND.EX P1, PT, RZ, UR5, PT, P1 ;  /* 0x00000005ff007c0c */ /* 0x000fe2000bf25310 */
[----:B------:R-:W-:Y:S02]  /*15a0*/  ULDC.64 UR4, c[0x0][0xb00] ;  /* 0x0002c00000047ab9 */ /* 0x000fe40000000a00 */
[----:B------:R-:W-:-:S03]  /*15b0*/  ISETP.NE.U32.AND P3, PT, RZ, UR4, PT ;  /* 0x00000004ff007c0c */ /* 0x000fc6000bf65070 */
[----:B------:R-:W1:Y:S01]  /*15c0*/  @P0 LDC.64 R4, c[0x0][0xb20] ;  /* 0x0002c800ff040b82 */ /* 0x000e620000000a00 */
[----:B------:R-:W-:Y:S01]  /*15d0*/  ISETP.NE.AND.EX P3, PT, RZ, UR5, PT, P3 ;  /* 0x00000005ff007c0c */ /* 0x000fe2000bf65330 */
[----:B0-----:R-:W-:-:S06]  /*15e0*/  IMAD.WIDE R10, R115, 0x4, R6 ;  /* 0x00000004730a7825 */ /* 0x001fcc00078e0206 */
[----:B------:R-:W0:Y:S01]  /*15f0*/  @P1 LDC.64 R8, c[0x0][0xb10] ;  /* 0x0002c400ff081b82 */ /* 0x000e220000000a00 */
[----:B------:R-:W-:Y:S02]  /*1600*/  ULDC UR4, c[0x0][0x288] ;  /* 0x0000a20000047ab9 */ /* 0x000fe40000000800 */
[----:B------:R-:W-:Y:S01]  /*1610*/  IMAD.U32 R24, RZ, RZ, UR4 ;  /* 0x00000004ff187e24 */ /* 0x000fe2000f8e00ff */
[----:B------:R-:W-:Y:S02]  /*1620*/  ULDC.64 UR4, c[0x0][0x418] ;  /* 0x0001060000047ab9 */ /* 0x000fe40000000a00 */
[----:B--2---:R2:W5:Y:S01]  /*1630*/  @P3 LDG.E R27, desc[UR46][R10.64] ;  /* 0x0000002e0a1b3981 */ /* 0x004562000c1e1900 */
[----:B-1----:R-:W-:-:S05]  /*1640*/  @P0 IMAD.WIDE R4, R115, 0x4, R4 ;  /* 0x0000000473040825 */ /* 0x002fca00078e0204 */
[----:B------:R2:W5:Y:S01]  /*1650*/  @P0 LDG.E R3, desc[UR46][R4.64] ;  /* 0x0000002e04030981 */ /* 0x000562000c1e1900 */
[----:B0-----:R-:W-:-:S05]  /*1660*/  @P1 IMAD.WIDE R6, R115, 0x4, R8 ;  /* 0x0000000473061825 */ /* 0x001fca00078e0208 */
[----:B------:R2:W5:Y:S01]  /*1670*/  @P1 LDG.E R24, desc[UR46][R6.64] ;  /* 0x0000002e06181981 */ /* 0x000562000c1e1900 */
        /* <DEDUP_REMOVED lines=9> */
[----:B------:R-:W-:Y:S02]  /*1710*/  IMAD.MOV.U32 R216, RZ, RZ, R114 ;  /* 0x000000ffffd87224 */ /* 0x000fe400078e0072 */
[----:B------:R-:W-:Y:S01]  /*1720*/  IMAD.MOV.U32 R219, RZ, RZ, R115 ;  /* 0x000000ffffdb7224 */ /* 0x000fe200078e0073 */
[----:B--2---:R-:W-:Y:S06]  /*1730*/  @P1 BRA `(.L_x_6681) ;  /* 0x0000000000241947 */ /* 0x004fec0003800000 */
        /* <DEDUP_REMOVED lines=9> */
.L_x_6681:
[----:B------:R-:W-:Y:S02]  /*17d0*/  IMAD.U32 R38, RZ, RZ, UR5 ;  /* 0x00000005ff267e24 */ /* 0x000fe4000f8e00ff */
[----:B------:R-:W-:Y:S01]  /*17e0*/  IMAD.U32 R26, RZ, RZ, UR4 ;  /* 0x00000004ff1a7e24 */ /* 0x000fe2000f8e00ff */
[----:B------:R-:W-:Y:S06]  /*17f0*/  @!P2 BRA `(.L_x_6682) ;  /* 0x000000000010a947 */ /* 0x000fec0003800000 */
[----:B------:R-:W0:Y:S02]  /*1800*/  LDC.64 R4, c[0x0][0xb18] ;  /* 0x0002c600ff047b82 */ /* 0x000e240000000a00 */
[----:B0-----:R-:W-:-:S05]  /*1810*/  IMAD.WIDE R4, R115, 0x4, R4 ;  /* 0x0000000473047825 */ /* 0x001fca00078e0204 */
[----:B------:R0:W5:Y:S01]  /*1820*/  LDG.E R26, desc[UR46][R4.64] ;  /* 0x0000002e041a7981 */ /* 0x000162000c1e1900 */
[----:B------:R-:W-:Y:S05]  /*1830*/  BRA `(.L_x_6683) ;  /* 0x0000000000107947 */ /* 0x000fea0003800000 */
.L_x_6682:
[----:B------:R-:W-:Y:S05]  /*1840*/  @!P3 BRA `(.L_x_6683) ;  /* 0x00000000000cb947 */ /* 0x000fea0003800000 */
[----:B------:R-:W2:Y:S04]  /*1850*/  LDG.E R5, desc[UR46][R10.64] ;  /* 0x0000002e0a057981 */ /* 0x000ea8000c1e1900 */
[----:B------:R-:W2:Y:S02]  /*1860*/  LDG.E R26, desc[UR46][R10.64+0x4] ;  /* 0x0000042e0a1a7981 */ /* 0x000ea4000c1e1900 */
[----:B--2---:R-:W-:-:S07]  /*1870*/  IMAD.IADD R26, R26, 0x1, -R5 ;  /* 0x000000011a1a7824 */ /* 0x004fce00078e0a05 */
.L_x_6683:
        /* <DEDUP_REMOVED lines=11> */
[----:B------:R-:W3:Y:S01]  /*1930*/  @P0 LDG.E R11, desc[UR46][R6.64+0x4] ;  /* 0x0000042e060b0981 */ /* 0x000ee2000c1e1900 */
[----:B-----5:R-:W-:Y:S02]  /*1940*/  IMAD.MOV.U32 R36, RZ, RZ, R26 ;  /* 0x000000ffff247224 */ /* 0x020fe400078e001a */
[----:B--2---:R-:W-:-:S05]  /*1950*/  @P1 IMAD.WIDE R8, R115, 0x4, R8 ;  /* 0x0000000473081825 */ /* 0x004fca00078e0208 */
[----:B------:R1:W5:Y:S01]  /*1960*/  @P1 LDG.E R36, desc[UR46][R8.64] ;  /* 0x0000002e08241981 */ /* 0x000362000c1e1900 */
[----:B0-----:R-:W-:Y:S01]  /*1970*/  ISETP.NE.AND P1, PT, R4, 0x1, PT ;  /* 0x000000010400780c */ /* 0x001fe20003f25270 */
[----:B------:R-:W-:Y:S01]  /*1980*/  IMAD.SHL.U32 R194, R113, 0x40, RZ ;  /* 0x0000004071c27824 */ /* 0x000fe200078e00ff */
[----:B------:R-:W0:Y:S11]  /*1990*/  LDC.64 R4, c[0x0][0xad8] ;  /* 0x0002b600ff047b82 */ /* 0x000e360000000a00 */
[----:B------:R-:W2:Y:S08]  /*19a0*/  @P1 LDC R13, c[0x0][0x44c] ;  /* 0x00011300ff0d1b82 */ /* 0x000eb00000000800 */
[----:B------:R-:W4:Y:S01]  /*19b0*/  @P1 LDC R10, c[0x0][0x450] ;  /* 0x00011400ff0a1b82 */ /* 0x000f220000000800 */
[----:B0-----:R-:W-:Y:S01]  /*19c0*/  ISETP.GE.AND P2, PT, R5, 0x1, PT ;  /* 0x000000010500780c */ /* 0x001fe20003f46270 */
[----:B---3--:R-:W-:-:S02]  /*19d0*/  @P0 IMAD.IADD R38, R11, 0x1, -R0 ;  /* 0x000000010b260824 */ /* 0x008fc400078e0a00 */
[----:B------:R-:W-:Y:S02]  /*19e0*/  IMAD.IADD R11, R26, 0x1, -R3 ;  /* 0x000000011a0b7824 */ /* 0x000fe400078e0a03 */
[----:B------:R-:W-:Y:S02]  /*19f0*/  VIADD R0, R194, 0x3f ;  /* 0x0000003fc2007836 */ /* 0x000fe40000000000 */
[----:B------:R-:W-:Y:S02]  /*1a00*/  IMAD.IADD R25, R11, 0x1, R38 ;  /* 0x000000010b197824 */ /* 0x000fe400078e0226 */
[----:B--2---:R-:W-:-:S03]  /*1a10*/  @P1 IMAD.HI.U32 R3, R0, R13, RZ ;  /* 0x0000000d00031227 */ /* 0x004fc600078e00ff */
[C---:B------:R-:W-:Y:S01]  /*1a20*/  IADD3 R209, R25.reuse, 0x1, -R24 ;  /* 0x0000000119d17810 */ /* 0x040fe20007ffe818 */
[----:B------:R-:W-:Y:S01]  /*1a30*/  IMAD.MOV.U32 R6, RZ, RZ, R0 ;  /* 0x000000ffff067224 */ /* 0x000fe200078e0000 */
[----:B----4-:R-:W-:Y:S01]  /*1a40*/  @P1 SHF.R.U32.HI R6, RZ, R10, R3 ;  /* 0x0000000aff061219 */ /* 0x010fe20000011603 */
[----:B------:R-:W-:-:S04]  /*1a50*/  VIADD R0, R25, 0x3f ;  /* 0x0000003f19007836 */ /* 0x000fc80000000000 */
[----:B-1----:R-:W-:Y:S01]  /*1a60*/  IMAD.IADD R9, R209, 0x1, R6 ;  /* 0x00000001d1097824 */ /* 0x002fe200078e0206 */
[----:B------:R-:W-:-:S03]  /*1a70*/  SHF.R.S32.HI R3, RZ, 0x1f, R0 ;  /* 0x0000001fff037819 */ /* 0x000fc60000011400 */
[----:B------:R-:W-:Y:S01]  /*1a80*/  IMAD.IADD R4, R9, 0x1, R4 ;  /* 0x0000000109047824 */ /* 0x000fe200078e0204 */
[----:B------:R-:W-:-:S04]  /*1a90*/  LEA.HI R3, R3, R0, RZ, 0x6 ;  /* 0x0000000003037211 */ /* 0x000fc800078f30ff */
        /* <DEDUP_REMOVED lines=13> */
.L_x_6686:
[----:B------:R-:W-:-:S13]  /*1b70*/  ISETP.NE.AND P0, PT, R5, 0x1, PT ;  /* 0x000000010500780c */ /* 0x000fda0003f05270 */
[----:B------:R-:W0:Y:S02]  /*1b80*/  @P0 LDC.64 R6, c[0x0][0xae0] ;  /* 0x0002b800ff060b82 */ /* 0x000e240000000a00 */
[----:B0-----:R-:W-:-:S05]  /*1b90*/  @P0 IMAD.HI.U32 R6, R0, R6, RZ ;  /* 0x0000000600060227 */ /* 0x001fca00078e00ff */
[----:B------:R-:W-:-:S07]  /*1ba0*/  @P0 SHF.R.U32.HI R0, RZ, R7, R6 ;  /* 0x00000007ff000219 */ /* 0x000fce0000011606 */
.L_x_6687:
[----:B------:R-:W-:Y:S05]  /*1bb0*/  BSYNC B0 ;  /* 0x0000000000007941 */ /* 0x000fea0003800000 */
.L_x_6685:
[----:B------:R-:W-:-:S05]  /*1bc0*/  IMAD R3, R0, R5, R5 ;  /* 0x0000000500037224 */ /* 0x000fca00078e0205 */
[----:B------:R-:W-:-:S07]  /*1bd0*/  VIMNMX R4, R4, R3, PT ;  /* 0x0000000304047248 */ /* 0x000fce0003fe0100 */
.L_x_6684:
[----:B------:R-:W0:Y:S01]  /*1be0*/  @P1 LDC R3, c[0x0][0x44c] ;  /* 0x00011300ff031b82 */ /* 0x000e220000000800 */
[----:B------:R-:W-:Y:S01]  /*1bf0*/  IMAD.MOV.U32 R0, RZ, RZ, R194 ;  /* 0x000000ffff007224 */ /* 0x000fe200078e00c2 */
[----:B------:R-:W-:Y:S01]  /*1c00*/  ULDC UR4, c[0x0][0xad4] ;  /* 0x0002b50000047ab9 */ /* 0x000fe20000000800 */
[----:B------:R-:W-:-:S05]  /*1c10*/  IMAD.IADD R191, R25, 0x1, -R24 ;  /* 0x0000000119bf7824 */ /* 0x000fca00078e0a18 */
        /* <DEDUP_REMOVED lines=16> */
.L_x_6690:
[----:B------:R-:W-:-:S13]  /*1d20*/  ISETP.NE.AND P0, PT, R5, 0x1, PT ;  /* 0x000000010500780c */ /* 0x000fda0003f05270 */
[----:B------:R-:W0:Y:S02]  /*1d30*/  @P0 LDC.64 R6, c[0x0][0xae0] ;  /* 0x0002b800ff060b82 */ /* 0x000e240000000a00 */
[----:B0-----:R-:W-:-:S05]  /*1d40*/  @P0 IMAD.HI.U32 R6, R0, R6, RZ ;  /* 0x0000000600060227 */ /* 0x001fca00078e00ff */
[----:B------:R-:W-:-:S07]  /*1d50*/  @P0 SHF.R.U32.HI R0, RZ, R7, R6 ;  /* 0x00000007ff000219 */ /* 0x000fce0000011606 */
.L_x_6691:
[----:B------:R-:W-:Y:S05]  /*1d60*/  BSYNC B0 ;  /* 0x0000000000007941 */ /* 0x000fea0003800000 */
.L_x_6689:
[----:B------:R-:W-:-:S05]  /*1d70*/  IMAD R0, R0, R5, RZ ;  /* 0x0000000500007224 */ /* 0x000fca00078e02ff */
[----:B------:R-:W-:-:S07]  /*1d80*/  VIMNMX R3, R3, R0, !PT ;  /* 0x0000000003037248 */ /* 0x000fce0007fe0100 */
.L_x_6688:
[----:B------:R-:W-:Y:S01]  /*1d90*/  VIADD R4, R4, 0x3f ;  /* 0x0000003f04047836 */ /* 0x000fe20000000000 */
[----:B------:R-:W-:-:S04]  /*1da0*/  SHF.R.S32.HI R0, RZ, 0x1f, R3 ;  /* 0x0000001fff007819 */ /* 0x000fc80000011403 */
[----:B------:R-:W-:Y:S02]  /*1db0*/  SHF.R.S32.HI R5, RZ, 0x1f, R4 ;  /* 0x0000001fff057819 */ /* 0x000fe40000011404 */
[----:B------:R-:W-:Y:S02]  /*1dc0*/  LEA.HI R0, R0, R3, RZ, 0x6 ;  /* 0x0000000300007211 */ /* 0x000fe400078f30ff */
[----:B------:R-:W-:Y:S02]  /*1dd0*/  LEA.HI R5, R5, R4, RZ, 0x6 ;  /* 0x0000000405057211 */ /* 0x000fe400078f30ff */
[----:B------:R-:W-:Y:S02]  /*1de0*/  SHF.R.S32.HI R3, RZ, 0x6, R0 ;  /* 0x00000006ff037819 */ /* 0x000fe40000011400 */
[----:B------:R-:W-:Y:S02]  /*1df0*/  SHF.R.S32.HI R0, RZ, 0x6, R5 ;  /* 0x00000006ff007819 */ /* 0x000fe40000011405 */
[----:B------:R-:W-:-:S02]  /*1e00*/  VIMNMX R3, RZ, R3, !PT ;  /* 0x00000003ff037248 */ /* 0x000fc40007fe0100 */
        /* <DEDUP_REMOVED lines=11> */
[----:B------:R-:W-:Y:S02]  /*1ec0*/  @P0 SHF.R.S32.HI R22, RZ, 0x6, R3 ;  /* 0x00000006ff160819 */ /* 0x000fe40000011403 */
        /* <DEDUP_REMOVED lines=23> */
.L_x_6694:
[----:B------:R-:W-:Y:S05]  /*2040*/  BSYNC B6 ;  /* 0x0000000000067941 */ /* 0x000fea0003800000 */
.L_x_6693:
        /* <DEDUP_REMOVED lines=20> */
.L_x_6696:
[----:B------:R-:W-:Y:S05]  /*2190*/  BSYNC B6 ;  /* 0x0000000000067941 */ /* 0x000fea0003800000 */
.L_x_6695:
[----:B------:R-:W-:Y:S01]  /*21a0*/  ULDC.64 UR4, c[0x0][0xaf0] ;  /* 0x0002bc0000047ab9 */ /* 0x000fe20000000a00 */
[----:B------:R-:W-:Y:S01]  /*21b0*/  IMAD.MOV.U32 R0, RZ, RZ, R115 ;  /* 0x000000ffff007224 */ /* 0x000fe200078e0073 */
[----:B------:R-:W-:Y:S01]  /*21c0*/  ISETP.NE.U32.AND P0, PT, RZ, UR4, PT ;  /* 0x00000004ff007c0c */ /* 0x000fe2000bf05070 */
[----:B------:R-:W2:Y:S01]  /*21d0*/  LDL R28, [R1+0x410] ;  /* 0x00041000011c7983 */ /* 0x000ea20000100800 */
[----:B------:R-:W0:Y:S02]  /*21e0*/  LDC R49, c[0x0][0x3f4] ;  /* 0x0000fd00ff317b82 */ /* 0x000e240000000800 */
[----:B------:R-:W-:-:S06]  /*21f0*/  ISETP.NE.AND.EX P0, PT, RZ, UR5, PT, P0 ;  /* 0x00000005ff007c0c */ /* 0x000fcc000bf05300 */
[----:B------:R-:W1:Y:S01]  /*2200*/  LDC.64 R42, c[0x0][0x408] ;  /* 0x00010200ff2a7b82 */ /* 0x000e620000000a00 */
[----:B------:R-:W3:Y:S01]  /*2210*/  S2R R29, SR_TID.X ;  /* 0x00000000001d7919 */ /* 0x000ee20000002100 */
[----:B------:R-:W-:Y:S01]  /*2220*/  SHF.R.S32.HI R9, RZ, 0x1f, R155 ;  /* 0x0000001fff097819 */ /* 0x000fe2000001149b */
[----:B------:R-:W-:-:S05]  /*2230*/  ULDC.64 UR4, c[0x0][0x3f8] ;  /* 0x0000fe0000047ab9 */ /* 0x000fca0000000a00 */
[----:B------:R-:W4:Y:S02]  /*2240*/  @P0 LDC.64 R4, c[0x0][0xaf0] ;  /* 0x0002bc00ff040b82 */ /* 0x000f240000000a00 */
[----:B----4-:R-:W-:-:S05]  /*2250*/  @P0 IMAD.WIDE R4, R115, 0x4, R4 ;  /* 0x0000000473040825 */ /* 0x010fca00078e0204 */
[----:B------:R4:W2:Y:S01]  /*2260*/  @P0 LDG.E R0, desc[UR46][R4.64] ;  /* 0x0000002e04000981 */ /* 0x0008a2000c1e1900 */
[----:B------:R-:W-:Y:S01]  /*2270*/  SHF.R.S32.HI R153, RZ, 0x1f, R152 ;  /* 0x0000001fff997819 */ /* 0x000fe20000011498 */
[C---:B------:R-:W-:Y:S01]  /*2280*/  IMAD R6, R9.reuse, UR4, RZ ;  /* 0x0000000409067c24 */ /* 0x040fe2000f8e02ff */
[----:B0-----:R-:W-:Y:S01]  /*2290*/  ISETP.GE.AND P1, PT, R16, R49, PT ;  /* 0x000000311000720c */ /* 0x001fe20003f26270 */
[----:B-1----:R-:W-:Y:S01]  /*22a0*/  IMAD R10, R9, R42, RZ ;  /* 0x0000002a090a7224 */ /* 0x002fe200078e02ff */
[----:B------:R-:W-:Y:S01]  /*22b0*/  SHF.L.U64.HI R41, R42, 0x6, R43 ;  /* 0x000000062a297819 */ /* 0x000fe2000001022b */
[----:B------:R-:W-:Y:S01]  /*22c0*/  IMAD R15, R155, UR5, R6 ;  /* 0x000000059b0f7c24 */ /* 0x000fe2000f8e0206 */
[----:B------:R-:W-:Y:S01]  /*22d0*/  SEL R13, R49, RZ, P1 ;  /* 0x000000ff310d7207 */ /* 0x000fe20000800000 */
[C---:B------:R-:W-:Y:S01]  /*22e0*/  IMAD.WIDE.U32 R6, R155.reuse, UR4, R152 ;  /* 0x000000049b067c25 */ /* 0x040fe2000f8e0098 */
[----:B---3--:R-:W-:Y:S02]  /*22f0*/  SHF.R.U32.HI R29, RZ, 0x7, R29 ;  /* 0x00000007ff1d7819 */ /* 0x008fe4000001161d */
[----:B------:R-:W-:Y:S01]  /*2300*/  SHF.R.S32.HI R45, RZ, 0x1f, R114 ;  /* 0x0000001fff2d7819 */ /* 0x000fe20000011472 */
[----:B------:R-:W-:-:S04]  /*2310*/  IMAD.WIDE.U32 R8, R155, UR4, R16 ;  /* 0x000000049b087c25 */ /* 0x000fc8000f8e0010 */
[----:B------:R-:W-:Y:S02]  /*2320*/  IMAD.IADD R7, R7, 0x1, R15 ;  /* 0x0000000107077824 */ /* 0x000fe400078e020f */
[----:B------:R-:W-:Y:S02]  /*2330*/  IMAD R21, R155, R43, R10 ;  /* 0x0000002b9b157224 */ /* 0x000fe400078e020a */
[----:B------:R-:W-:Y:S01]  /*2340*/  IMAD.IADD R9, R15, 0x1, R9 ;  /* 0x000000010f097824 */ /* 0x000fe200078e0209 */
[----:B-----5:R-:W-:Y:S01]  /*2350*/  SHF.R.S32.HI R15, RZ, 0x1f, R36 ;  /* 0x0000001fff0f7819 */ /* 0x020fe20000011424 */
[----:B------:R-:W-:Y:S02]  /*2360*/  IMAD.IADD R13, R16, 0x1, R13 ;  /* 0x00000001100d7824 */ /* 0x000fe400078e020d */
[----:B----4-:R-:W-:-:S03]  /*2370*/  IMAD.WIDE.U32 R4, R155, R42, R152 ;  /* 0x0000002a9b047225 */ /* 0x010fc600078e0098 */
[----:B------:R-:W-:Y:S01]  /*2380*/  SHF.R.S32.HI R40, RZ, 0x1f, R13 ;  /* 0x0000001fff287819 */ /* 0x000fe2000001140d */
[----:B------:R-:W-:-:S03]  /*2390*/  IMAD.WIDE.U32 R10, R155, R42, R16 ;  /* 0x0000002a9b0a7225 */ /* 0x000fc600078e0010 */
[----:B------:R-:W-:Y:S01]  /*23a0*/  LEA.HI R40, R40, R13, RZ, 0x3 ;  /* 0x0000000d28287211 */ /* 0x000fe200078f18ff */
[----:B------:R-:W-:Y:S02]  /*23b0*/  IMAD.SHL.U32 R44, R158, 0x40, RZ ;  /* 0x000000409e2c7824 */ /* 0x000fe400078e00ff */
[----:B------:R-:W-:Y:S01]  /*23c0*/  IMAD.IADD R5, R5, 0x1, R21 ;  /* 0x0000000105057824 */ /* 0x000fe200078e0215 */
[----:B------:R-:W-:Y:S01]  /*23d0*/  LOP3.LUT R54, R40, 0xfffffff8, RZ, 0xc0, !PT ;  /* 0xfffffff828367812 */ /* 0x000fe200078ec0ff */
[----:B------:R-:W-:Y:S01]  /*23e0*/  IMAD.IADD R11, R21, 0x1, R11 ;  /* 0x00000001150b7824 */ /* 0x000fe200078e020b */
[----:B------:R-:W-:Y:S01]  /*23f0*/  LOP3.LUT R44, R44, 0x1c0, RZ, 0xc0, !PT ;  /* 0x000001c02c2c7812 */ /* 0x000fe200078ec0ff */
[C---:B------:R-:W-:Y:S01]  /*2400*/  IMAD R21, R15.reuse, UR4, RZ ;  /* 0x000000040f157c24 */ /* 0x040fe2000f8e02ff */
[----:B------:R-:W-:Y:S01]  /*2410*/  SHF.R.S32.HI R60, RZ, 0x1f, R54 ;  /* 0x0000001fff3c7819 */ /* 0x000fe20000011436 */
[----:B------:R-:W-:Y:S01]  /*2420*/  IMAD R15, R15, R42, RZ ;  /* 0x0000002a0f0f7224 */ /* 0x000fe200078e02ff */
[----:B------:R-:W-:Y:S01]  /*2430*/  SHF.R.U32.HI R48, RZ, 0x3, R44 ;  /* 0x00000003ff307819 */ /* 0x000fe2000001162c */
[----:B------:R-:W-:Y:S01]  /*2440*/  IMAD.IADD R3, R27, 0x1, R26 ;  /* 0x000000011b037824 */ /* 0x000fe200078e021a */
[----:B------:R-:W-:Y:S01]  /*2450*/  LOP3.LUT R50, R44, 0x18, R16, 0xf8, !PT ;  /* 0x000000182c327812 */ /* 0x000fe200078ef810 */
[----:B------:R-:W-:Y:S01]  /*2460*/  IMAD R15, R36, R43, R15 ;  /* 0x0000002b240f7224 */ /* 0x000fe200078e020f */
[----:B------:R-:W-:Y:S01]  /*2470*/  LOP3.LUT R59, R44, 0x38, R40, 0xf8, !PT ;  /* 0x000000382c3b7812 */ /* 0x000fe200078ef828 */
[----:B------:R-:W-:-:S02]  /*2480*/  IMAD R13, R36, UR5, R21 ;  /* 0x00000005240d7c24 */ /* 0x000fc4000f8e0215 */
[----:B------:R-:W-:Y:S02]  /*2490*/  IMAD.SHL.U32 R43, R221, 0x200, RZ ;  /* 0x00000200dd2b7824 */ /* 0x000fe400078e00ff */
[----:B------:R-:W-:-:S03]  /*24a0*/  IMAD.WIDE.U32 R20, R36, UR4, R6 ;  /* 0x0000000424147c25 */ /* 0x000fc6000f8e0006 */
[C---:B------:R-:W-:Y:S01]  /*24b0*/  LOP3.LUT R50, R43.reuse, R50, R48, 0xf6, !PT ;  /* 0x000000322b327212 */ /* 0x040fe200078ef630 */
[C---:B------:R-:W-:Y:S01]  /*24c0*/  IMAD.WIDE.U32 R26, R36.reuse, UR4, R8 ;  /* 0x00000004241a7c25 */ /* 0x040fe2000f8e0008 */
[----:B------:R-:W-:Y:S01]  /*24d0*/  ULDC UR4, c[0x0][0x2f4] ;  /* 0x0000bd0000047ab9 */ /* 0x000fe20000000800 */
[----:B------:R-:W-:Y:S02]  /*24e0*/  LOP3.LUT R59, R43, R59, R48, 0xf6, !PT ;  /* 0x0000003b2b3b7212 */ /* 0x000fe400078ef630 */
[-C--:B------:R-:W-:Y:S01]  /*24f0*/  IMAD.WIDE.U32 R32, R36, R42.reuse, R4 ;  /* 0x0000002a24207225 */ /* 0x080fe200078e0004 */
[----:B------:R-:W-:Y:S02]  /*2500*/  ISETP.GE.AND P2, PT, R16, UR4, PT ;  /* 0x0000000410007c0c */ /* 0x000fe4000bf46270 */
[----:B------:R-:W-:Y:S01]  /*2510*/  ISETP.GE.AND P3, PT, R18, UR4, PT ;  /* 0x0000000412007c0c */ /* 0x000fe2000bf66270 */
[----:B------:R-:W-:-:S04]  /*2520*/  IMAD.WIDE.U32 R34, R36, R42, R10 ;  /* 0x0000002a24227225 */ /* 0x000fc800078e000a */
[----:B------:R-:W-:Y:S02]  /*2530*/  IMAD.SHL.U32 R42, R42, 0x40, RZ ;  /* 0x000000402a2a7824 */ /* 0x000fe400078e00ff */
[----:B------:R-:W-:Y:S02]  /*2540*/  VIADD R46, R29, 0x8 ;  /* 0x000000081d2e7836 */ /* 0x000fe40000000000 */
[----:B------:R-:W-:Y:S02]  /*2550*/  IMAD.SHL.U32 R49, R49, 0x2, RZ ;  /* 0x0000000231317824 */ /* 0x000fe400078e00ff */
[----:B------:R-:W-:Y:S02]  /*2560*/  IMAD.IADD R51, R21, 0x1, R13 ;  /* 0x0000000115337824 */ /* 0x000fe400078e020d */
[----:B------:R-:W-:Y:S02]  /*2570*/  IMAD.IADD R52, R13, 0x1, R27 ;  /* 0x000000010d347824 */ /* 0x000fe400078e021b */
[----:B------:R-:W-:-:S02]  /*2580*/  IMAD.IADD R55, R33, 0x1, R15 ;  /* 0x0000000121377824 */ /* 0x000fc400078e020f */
[----:B------:R-:W-:Y:S02]  /*2590*/  IMAD.IADD R58, R15, 0x1, R35 ;  /* 0x000000010f3a7824 */ /* 0x000fe400078e0223 */
[----:B--2---:R-:W-:Y:S01]  /*25a0*/  IMAD R47, R28, 0x40, R155 ;  /* 0x000000401c2f7824 */ /* 0x004fe200078e029b */
[----:B------:R-:W-:-:S07]  /*25b0*/  SHF.R.S32.HI R53, RZ, 0x1f, R0 ;  /* 0x0000001fff357819 */ /* 0x000fce0000011400 */
.L_x_6728:
[----:B0-----:R-:W0:Y:S01]  /*25c0*/  LDC R66, c[0x0][0x430] ;  /* 0x00010c00ff427b82 */ /* 0x001e220000000800 */
[----:B------:R-:W-:Y:S02]  /*25d0*/  VIADD R22, R22, 0xffffffff ;  /* 0xffffffff16167836 */ /* 0x000fe40000000000 */
[----:B------:R-:W-:Y:S02]  /*25e0*/  IMAD.MOV.U32 R63, RZ, RZ, RZ ;  /* 0x000000ffff3f7224 */ /* 0x000fe400078e00ff */
[----:B------:R-:W-:-:S03]  /*25f0*/  IMAD R4, R22, 0x40, R47 ;  /* 0x0000004016047824 */ /* 0x000fc600078e022f */
[----:B------:R-:W1:Y:S01]  /*2600*/  LDC R71, c[0x0][0x3f4] ;  /* 0x0000fd00ff477b82 */ /* 0x000e620000000800 */
        /* <DEDUP_REMOVED lines=21> */
[----:B------:R-:W-:Y:S05]  /*2760*/  YIELD ;  /* 0x0000000000007946 */ /* 0x000fea0003800000 */
[----:B------:R-:W-:Y:S01]  /*2770*/  IMAD.SHL.U32 R69, R19, 0x1000, RZ ;  /* 0x0000100013457824 */ /* 0x000fe200078e00ff */
[----:B------:R-:W-:Y:S01]  /*2780*/  BSSY B0, `(.L_x_6697) ;  /* 0x00001ab000007945 */ /* 0x000fe20003800000 */
[----:B------:R-:W-:Y:S01]  /*2790*/  IMAD R66, R66, R7, R12 ;  /* 0x0000000742427224 */ /* 0x000fe200078e020c */
[----:B------:R-:W-:Y:S01]  /*27a0*/  ISETP.GT.AND P4, PT, R22, R37, PT ;  /* 0x000000251600720c */ /* 0x000fe20003f84270 */
[----:B------:R-:W-:-:S04]  /*27b0*/  IMAD.IADD R7, R50, 0x1, R69 ;  /* 0x0000000132077824 */ /* 0x000fc800078e0245 */
[----:B------:R-:W-:Y:S01]  /*27c0*/  IMAD R72, R7, 0x2, R2 ;  /* 0x0000000207487824 */ /* 0x000fe200078e0202 */
[----:B0-----:R-:W-:Y:S07]  /*27d0*/  @!P0 BRA `(.L_x_6698) ;  /* 0x0000001400bc8947 */ /* 0x001fee0003800000 */
[----:B------:R-:W-:Y:S01]  /*27e0*/  SHF.R.S32.HI R67, RZ, 0x1f, R66 ;  /* 0x0000001fff437819 */ /* 0x000fe20000011442 */
[----:B------:R-:W-:Y:S01]  /*27f0*/  ULDC.64 UR4, c[0x0][0x300] ;  /* 0x0000c00000047ab9 */ /* 0x000fe20000000a00 */
[----:B-----5:R-:W-:Y:S01]  /*2800*/  SHF.R.S32.HI R62, RZ, 0x1f, R63 ;  /* 0x0000001fff3e7819 */ /* 0x020fe2000001143f */
[C---:B------:R-:W-:Y:S01]  /*2810*/  IMAD.WIDE.U32 R4, R66.reuse, UR4, RZ ;  /* 0x0000000442047c25 */ /* 0x040fe2000f8e00ff */
[----:B------:R-:W-:Y:S01]  /*2820*/  SHF.R.S32.HI R15, RZ, 0x1f, R22 ;  /* 0x0000001fff0f7819 */ /* 0x000fe20000011416 */
[----:B------:R-:W-:Y:S02]  /*2830*/  ULDC.64 UR6, c[0x0][0x3f8] ;  /* 0x0000fe0000067ab9 */ /* 0x000fe40000000a00 */
[----:B------:R-:W-:Y:S02]  /*2840*/  IMAD R7, R67, UR4, RZ ;  /* 0x0000000443077c24 */ /* 0x000fe4000f8e02ff */
[----:B------:R-:W-:Y:S02]  /*2850*/  IMAD R11, R15, UR6, RZ ;  /* 0x000000060f0b7c24 */ /* 0x000fe4000f8e02ff */
[----:B------:R-:W-:Y:S01]  /*2860*/  IMAD R7, R66, UR5, R7 ;  /* 0x0000000542077c24 */ /* 0x000fe2000f8e0207 */
[----:B------:R-:W-:Y:S01]  /*2870*/  ULDC.64 UR4, c[0x0][0x310] ;  /* 0x0000c40000047ab9 */ /* 0x000fe20000000a00 */
[----:B------:R-:W-:-:S02]  /*2880*/  IMAD R11, R22, UR7, R11 ;  /* 0x00000007160b7c24 */ /* 0x000fc4000f8e020b */
[----:B------:R-:W-:Y:S02]  /*2890*/  IMAD R6, R62, UR4, RZ ;  /* 0x000000043e067c24 */ /* 0x000fe4000f8e02ff */
[----:B------:R-:W-:Y:S02]  /*28a0*/  IMAD.IADD R5, R5, 0x1, R7 ;  /* 0x0000000105057824 */ /* 0x000fe400078e0207 */
[C---:B------:R-:W-:Y:S02]  /*28b0*/  IMAD R7, R63.reuse, UR5, R6 ;  /* 0x000000053f077c24 */ /* 0x040fe4000f8e0206 */
[----:B------:R-:W-:Y:S01]  /*28c0*/  IMAD.WIDE.U32 R4, R63, UR4, R4 ;  /* 0x000000043f047c25 */ /* 0x000fe2000f8e0004 */
[----:B------:R-:W-:-:S03]  /*28d0*/  ULDC.64 UR4, c[0x0][0x308] ;  /* 0x0000c20000047ab9 */ /* 0x000fc60000000a00 */
[----:B------:R-:W-:Y:S02]  /*28e0*/  IMAD.IADD R5, R5, 0x1, R7 ;  /* 0x0000000105057824 */ /* 0x000fe400078e0207 */
[----:B------:R-:W-:Y:S01]  /*28f0*/  IMAD.WIDE.U32 R6, R22, UR6, RZ ;  /* 0x0000000616067c25 */ /* 0x000fe2000f8e00ff */
[----:B------:R-:W-:Y:S02]  /*2900*/  ULDC.U8 UR6, c[0x0][0x410] ;  /* 0x0001040000067ab9 */ /* 0x000fe40000000000 */
[----:B------:R-:W-:Y:S01]  /*2910*/  ISETP.NE.AND P0, PT, RZ, UR6, PT ;  /* 0x00000006ff007c0c */ /* 0x000fe2000bf05270 */
[----:B------:R-:W-:Y:S02]  /*2920*/  IMAD R9, R45, UR4, RZ ;  /* 0x000000042d097c24 */ /* 0x000fe4000f8e02ff */
[----:B------:R-:W-:-:S04]  /*2930*/  IMAD.WIDE.U32 R4, R114, UR4, R4 ;  /* 0x0000000472047c25 */ /* 0x000fc8000f8e0004 */
[----:B------:R-:W-:Y:S01]  /*2940*/  IMAD R9, R114, UR5, R9 ;  /* 0x0000000572097c24 */ /* 0x000fe2000f8e0209 */
[----:B------:R-:W-:Y:S01]  /*2950*/  ULDC.64 UR4, c[0x0][0x2e8] ;  /* 0x0000ba0000047ab9 */ /* 0x000fe20000000a00 */
[----:B------:R-:W-:Y:S01]  /*2960*/  IMAD.IADD R7, R7, 0x1, R11 ;  /* 0x0000000107077824 */ /* 0x000fe200078e020b */
[----:B------:R-:W-:Y:S01]  /*2970*/  LEA R64, P5, R4, UR4, 0x1 ;  /* 0x0000000404407c11 */ /* 0x000fe2000f8a08ff */
[----:B------:R-:W-:Y:S02]  /*2980*/  IMAD.IADD R65, R5, 0x1, R9 ;  /* 0x0000000105417824 */ /* 0x000fe400078e0209 */
[C---:B------:R-:W-:Y:S01]  /*2990*/  IMAD.SHL.U32 R13, R6.reuse, 0x40, RZ ;  /* 0x00000040060d7824 */ /* 0x040fe200078e00ff */
[----:B------:R-:W-:Y:S02]  /*29a0*/  SHF.L.U64.HI R6, R6, 0x6, R7 ;  /* 0x0000000606067819 */ /* 0x000fe40000010207 */
[----:B------:R-:W-:Y:S01]  /*29b0*/  LEA.HI.X R65, R4, UR5, R65, 0x1, P5 ;  /* 0x0000000504417c11 */ /* 0x000fe2000a8f0c41 */
[----:B------:R-:W-:Y:S06]  /*29c0*/  @!P0 BRA `(.L_x_6699) ;  /* 0x0000000800988947 */ /* 0x000fec0003800000 */
        /* <DEDUP_REMOVED lines=10> */
[----:B------:R-:W-:Y:S01]  /*2a70*/  ULDC.64 UR4, c[0x0][0x3e8] ;  /* 0x0000fa0000047ab9 */ /* 0x000fe20000000a00 */
[----:B------:R-:W-:Y:S01]  /*2a80*/  IMAD.MOV.U32 R4, RZ, RZ, R32 ;  /* 0x000000ffff047224 */ /* 0x000fe200078e0020 */
[----:B------:R-:W-:Y:S01]  /*2a90*/  ULDC.64 UR6, c[0x0][0x400] ;  /* 0x0001000000067ab9 */ /* 0x000fe20000000a00 */
[----:B------:R-:W-:Y:S01]  /*2aa0*/  IMAD.MOV.U32 R5, RZ, RZ, R55 ;  /* 0x000000ffff057224 */ /* 0x000fe200078e0037 */
[----:B------:R-:W-:Y:S01]  /*2ab0*/  CS2R R28, SRZ ;  /* 0x00000000001c7805 */ /* 0x000fe2000001ff00 */
[----:B------:R-:W-:Y:S01]  /*2ac0*/  IMAD R11, R15, R42, R7 ;  /* 0x0000002a0f0b7224 */ /* 0x000fe200078e0207 */
[----:B------:R-:W-:Y:S01]  /*2ad0*/  IADD3 R7, P5, R13, R20, RZ ;  /* 0x000000140d077210 */ /* 0x000fe20007fbe0ff */
[----:B------:R-:W-:-:S04]  /*2ae0*/  IMAD.WIDE.U32 R8, R22, R42, R4 ;  /* 0x0000002a16087225 */ /* 0x000fc800078e0004 */
[----:B------:R-:W-:Y:S01]  /*2af0*/  IMAD.IADD R5, R9, 0x1, R11 ;  /* 0x0000000109057824 */ /* 0x000fe200078e020b */
[----:B------:R-:W-:Y:S01]  /*2b00*/  LEA R4, P6, R8, UR6, 0x1 ;  /* 0x0000000608047c11 */ /* 0x000fe2000f8c08ff */
[----:B------:R-:W-:Y:S01]  /*2b10*/  IMAD.X R10, R6, 0x1, R51, P5 ;  /* 0x00000001060a7824 */ /* 0x000fe200028e0633 */
[C---:B------:R-:W-:Y:S02]  /*2b20*/  LEA R6, P5, R7.reuse, UR4, 0x1 ;  /* 0x0000000407067c11 */ /* 0x040fe4000f8a08ff */
[----:B------:R-:W-:Y:S02]  /*2b30*/  LEA.HI.X R5, R8, UR7, R5, 0x1, P6 ;  /* 0x0000000708057c11 */ /* 0x000fe4000b0f0c05 */
[----:B------:R-:W-:Y:S02]  /*2b40*/  CS2R R8, SRZ ;  /* 0x0000000000087805 */ /* 0x000fe4000001ff00 */
[----:B------:R-:W-:Y:S02]  /*2b50*/  LEA.HI.X R7, R7, UR5, R10, 0x1, P5 ;  /* 0x0000000507077c11 */ /* 0x000fe4000a8f0c0a */
[----:B------:R-:W-:-:S02]  /*2b60*/  ISETP.GE.AND P6, PT, R152, R71, PT ;  /* 0x000000479800720c */ /* 0x000fc40003fc6270 */
[----:B------:R-:W-:-:S11]  /*2b70*/  ISETP.GE.AND P5, PT, R160, R71, PT ;  /* 0x00000047a000720c */ /* 0x000fd60003fa6270 */
[----:B------:R0:W5:Y:S04]  /*2b80*/  @!P6 LDG.E.64 R30, desc[UR46][R6.64] ;  /* 0x0000002e061ee981 */ /* 0x000168000c1e1b00 */
[----:B------:R0:W5:Y:S04]  /*2b90*/  @!P5 LDG.E.64 R8, desc[UR46][R6.64+0x20] ;  /* 0x0000202e0608d981 */ /* 0x000168000c1e1b00 */
[----:B------:R0:W5:Y:S04]  /*2ba0*/  @!P6 LDG.E.64 R56, desc[UR46][R4.64] ;  /* 0x0000002e0438e981 */ /* 0x000168000c1e1b00 */
[----:B------:R0:W5:Y:S02]  /*2bb0*/  @!P5 LDG.E.64 R28, desc[UR46][R4.64+0x20] ;  /* 0x0000202e041cd981 */ /* 0x000164000c1e1b00 */
.L_x_6701:
[----:B------:R-:W-:Y:S05]  /*2bc0*/  BSYNC B1 ;  /* 0x0000000000017941 */ /* 0x000fea0003800000 */
.L_x_6700:
[----:B------:R-:W-:Y:S01]  /*2bd0*/  ISETP.NE.AND P5, PT, RZ, UR41, PT ;  /* 0x00000029ff007c0c */ /* 0x000fe2000bfa5270 */
[----:B0----5:R-:W-:Y:S02]  /*2be0*/  IMAD.MOV.U32 R4, RZ, RZ, R8 ;  /* 0x000000ffff047224 */ /* 0x021fe400078e0008 */
[----:B------:R-:W-:Y:S02]  /*2bf0*/  IMAD.MOV.U32 R5, RZ, RZ, R9 ;  /* 0x000000ffff057224 */ /* 0x000fe400078e0009 */
        /* <DEDUP_REMOVED lines=10> */
[----:B------:R-:W-:Y:S06]  /*2ca0*/  @P5 BRA `(.L_x_6702) ;  /* 0x0000000000045947 */ /* 0x000fec0003800000 */
[----:B------:R-:W-:Y:S01]  /*2cb0*/  BPT.TRAP 0x1 ;  /* 0x000000040000795c */ /* 0x000fe20000300000 */
.L_x_6702:
[----:B------:R-:W-:Y:S01]  /*2cc0*/  IMAD R61, R19, 0x8, R2 ;  /* 0x00000008133d7824 */ /* 0x000fe200078e0202 */
[----:B------:R-:W-:Y:S01]  /*2cd0*/  SHF.L.U32 R70, R154, 0x1f, RZ ;  /* 0x0000001f9a467819 */ /* 0x000fe200000006ff */
[----:B------:R-:W-:Y:S03]  /*2ce0*/  BSSY B1, `(.L_x_6703) ;  /* 0x0000003000017945 */ /* 0x000fe60003800000 */
[----:B------:R-:W0:Y:S02]  /*2cf0*/  SYNCS.PHASECHK.TRANS64.TRYWAIT P5, [R61+URZ+0x38890], R70 ;  /* 0x038890463d0075a7 */ /* 0x000e2400080a017f */
[----:B0-----:R-:W-:Y:S05]  /*2d00*/  @!P5 BRA `(.L_x_6704) ;  /* 0x0000032c0024d947 */ /* 0x001fea0003800000 */
.L_x_7052:
[----:B------:R-:W-:Y:S05]  /*2d10*/  BSYNC B1 ;  /* 0x0000000000017941 */ /* 0x000fea0003800000 */
.L_x_6703:
[----:B------:R-:W-:-:S03]  /*2d20*/  UMOV UR4, 0xffffffff ;  /* 0xffffffff00047882 */ /* 0x000fc60000000000 */
[----:B------:R-:W-:Y:S05]  /*2d30*/  BRA.DIV UR4, `(.L_x_6705) ;  /* 0x0000032e042c7947 */ /* 0x000fea000b800000 */
[----:B------:R-:W1:Y:S04]  /*2d40*/  SHFL.IDX PT, R65, R65, RZ, 0x1c1f ;  /* 0x001c1fff41417589 */ /* 0x000e6800000e0000 */
[----:B------:R2:W3:Y:S02]  /*2d50*/  SHFL.IDX PT, R14, R64, RZ, 0x1c1f ;  /* 0x001c1fff400e7589 */ /* 0x0004e400000e0000 */
.L_x_7056:
[----:B------:R-:W-:Y:S05]  /*2d60*/  @P0 BRA `(.L_x_6706) ;  /* 0x0000001400300947 */ /* 0x000fea0003800000 */
[----:B------:R-:W-:Y:S04]  /*2d70*/  BSSY B1, `(.L_x_6707) ;  /* 0x0000033000017945 */ /* 0x000fe80003800000 */
        /* <DEDUP_REMOVED lines=18> */
[CC--:B--2---:R-:W-:Y:S01]  /*2ea0*/  FMUL.FTZ R64, R6.reuse, R31.reuse ;  /* 0x0000001f06407220 */ /* 0x0c4fe20000410000 */
        /* <DEDUP_REMOVED lines=29> */
.L_x_6710:
[----:B------:R-:W-:Y:S05]  /*3080*/  BSYNC B2 ;  /* 0x0000000000027941 */ /* 0x000fea0003800000 */
.L_x_6709:
[----:B0-----:R4:W-:Y:S02]  /*3090*/  ST.E.128 desc[UR46][R10.64], R4 ;  /* 0x000000040a007985 */ /* 0x0019e4000c101d2e */
.L_x_6708:
[----:B------:R-:W-:Y:S05]  /*30a0*/  BSYNC B1 ;  /* 0x0000000000017941 */ /* 0x000fea0003800000 */
.L_x_6707:
[----:B------:R-:W-:Y:S05]  /*30b0*/  @P3 BRA `(.L_x_6706) ;  /* 0x00000010005c3947 */ /* 0x000fea0003800000 */
[----:B----4-:R-:W-:Y:S01]  /*30c0*/  IMAD.MOV.U32 R4, RZ, RZ, 0x20 ;  /* 0x00000020ff047424 */ /* 0x010fe200078e00ff */
[----:B------:R-:W-:Y:S01]  /*30d0*/  LOP3.LUT P0, RZ, R158, 0x4, RZ, 0xc0, !PT ;  /* 0x000000049eff7812 */ /* 0x000fe2000780c0ff */
[----:B------:R-:W-:Y:S01]  /*30e0*/  BSSY B1, `(.L_x_6711) ;  /* 0x0000032000017945 */ /* 0x000fe20003800000 */
[----:B------:R-:W-:Y:S02]  /*30f0*/  ISETP.GE.AND P5, PT, R160, R71, PT ;  /* 0x00000047a000720c */ /* 0x000fe40003fa6270 */
[----:B------:R-:W-:Y:S02]  /*3100*/  SEL R4, R4, 0xffffffe0, !P0 ;  /* 0xffffffe004047807 */ /* 0x000fe40004000000 */
[----:B---3--:R-:W-:Y:S02]  /*3110*/  LEA R10, P0, R18, R14, 0x1 ;  /* 0x0000000e120a7211 */ /* 0x008fe400078008ff */
        /* <DEDUP_REMOVED lines=46> */
.L_x_6712:
[----:B------:R-:W-:Y:S05]  /*3400*/  BSYNC B1 ;  /* 0x0000000000017941 */ /* 0x000fea0003800000 */
.L_x_6711:
[----:B-1----:R1:W-:Y:S01]  /*3410*/  ST.E.128 desc[UR46][R10.64], R4 ;  /* 0x000000040a007985 */ /* 0x0023e2000c101d2e */
[----:B------:R-:W-:Y:S05]  /*3420*/  BRA `(.L_x_6706) ;  /* 0x0000000c00807947 */ /* 0x000fea0003800000 */
.L_x_6699:
[----:B------:R-:W-:Y:S01]  /*3430*/  IMAD R68, R22, -0x40, R38 ;  /* 0xffffffc016447824 */ /* 0x000fe200078e0226 */
[----:B------:R-:W-:Y:S01]  /*3440*/  IADD3 R4, P6, R13, R26, RZ ;  /* 0x0000001a0d047210 */ /* 0x000fe20007fde0ff */
[----:B------:R-:W-:-:S03]  /*3450*/  ULDC.64 UR4, c[0x0][0x3e8] ;  /* 0x0000fa0000047ab9 */ /* 0x000fc60000000a00 */
[----:B------:R-:W-:Y:S01]  /*3460*/  VIMNMX R68, R68, 0x40, PT ;  /* 0x0000004044447848 */ /* 0x000fe20003fe0100 */
[----:B------:R-:W-:Y:S01]  /*3470*/  IMAD.X R5, R6, 0x1, R52, P6 ;  /* 0x0000000106057824 */ /* 0x000fe200030e0634 */
[C---:B------:R-:W-:Y:S02]  /*3480*/  LEA R12, P6, R4.reuse, UR4, 0x1 ;  /* 0x00000004040c7c11 */ /* 0x040fe4000f8c08ff */
[----:B------:R-:W-:Y:S02]  /*3490*/  ISETP.GE.AND P0, PT, R155, R68, PT ;  /* 0x000000449b00720c */ /* 0x000fe40003f06270 */
[----:B------:R-:W-:Y:S02]  /*34a0*/  LEA.HI.X R13, R4, UR5, R5, 0x1, P6 ;  /* 0x00000005040d7c11 */ /* 0x000fe4000b0f0c05 */
[----:B------:R-:W-:-:S13]  /*34b0*/  ISETP.GE.OR P5, PT, R16, R71, P0 ;  /* 0x000000471000720c */ /* 0x000fda00007a6670 */
[----:B------:R-:W0:Y:S01]  /*34c0*/  @!P5 LDC.64 R8, c[0x0][0x400] ;  /* 0x00010000ff08db82 */ /* 0x000e220000000a00 */
[----:B------:R-:W-:Y:S02]  /*34d0*/  @!P5 IMAD R6, R41, R22, RZ ;  /* 0x000000162906d224 */ /* 0x000fe400078e02ff */
[----:B------:R-:W-:Y:S02]  /*34e0*/  @!P5 IMAD.MOV.U32 R4, RZ, RZ, R34 ;  /* 0x000000ffff04d224 */ /* 0x000fe400078e0022 */
[----:B------:R-:W-:Y:S02]  /*34f0*/  @!P5 IMAD.MOV.U32 R5, RZ, RZ, R58 ;  /* 0x000000ffff05d224 */ /* 0x000fe400078e003a */
[-C--:B------:R-:W-:Y:S01]  /*3500*/  @!P5 IMAD R15, R15, R42.reuse, R6 ;  /* 0x0000002a0f0fd224 */ /* 0x080fe200078e0206 */
[----:B------:R-:W-:Y:S01]  /*3510*/  CS2R R6, SRZ ;  /* 0x0000000000067805 */ /* 0x000fe2000001ff00 */
[----:B------:R-:W-:Y:S01]  /*3520*/  @!P5 IMAD.WIDE.U32 R10, R22, R42, R4 ;  /* 0x0000002a160ad225 */ /* 0x000fe200078e0004 */
[----:B------:R-:W-:-:S03]  /*3530*/  CS2R R4, SRZ ;  /* 0x0000000000047805 */ /* 0x000fc6000001ff00 */
[----:B------:R-:W-:Y:S01]  /*3540*/  @!P5 IMAD.IADD R11, R15, 0x1, R11 ;  /* 0x000000010f0bd824 */ /* 0x000fe200078e020b */
[----:B------:R-:W-:Y:S02]  /*3550*/  CS2R R30, SRZ ;  /* 0x00000000001e7805 */ /* 0x000fe4000001ff00 */
[----:B------:R-:W-:Y:S01]  /*3560*/  CS2R R28, SRZ ;  /* 0x00000000001c7805 */ /* 0x000fe2000001ff00 */
[----:B------:R-:W2:Y:S01]  /*3570*/  @!P5 LDG.E.128 R4, desc[UR46][R12.64] ;  /* 0x0000002e0c04d981 */ /* 0x000ea2000c1e1d00 */
[----:B0-----:R-:W-:-:S04]  /*3580*/  @!P5 LEA R8, P6, R10, R8, 0x1 ;  /* 0x000000080a08d211 */ /* 0x001fc800078c08ff */
[----:B------:R-:W-:-:S05]  /*3590*/  @!P5 LEA.HI.X R9, R10, R9, R11, 0x1, P6 ;  /* 0x000000090a09d211 */ /* 0x000fca00030f0c0b */
[----:B------:R-:W3:Y:S01]  /*35a0*/  @!P5 LDG.E.128 R28, desc[UR46][R8.64] ;  /* 0x0000002e081cd981 */ /* 0x000ee2000c1e1d00 */
[----:B------:R-:W-:Y:S02]  /*35b0*/  ISETP.NE.AND P6, PT, RZ, UR41, PT ;  /* 0x00000029ff007c0c */ /* 0x000fe4000bfc5270 */
[----:B------:R-:W-:Y:S01]  /*35c0*/  ISETP.GE.AND P5, PT, R16, R71, PT ;  /* 0x000000471000720c */ /* 0x000fe20003fa6270 */
[----:B--2---:R-:W-:Y:S02]  /*35d0*/  IMAD.MOV.U32 R10, RZ, RZ, R4 ;  /* 0x000000ffff0a7224 */ /* 0x004fe400078e0004 */
[----:B------:R-:W-:Y:S02]  /*35e0*/  IMAD.MOV.U32 R11, RZ, RZ, R5 ;  /* 0x000000ffff0b7224 */ /* 0x000fe400078e0005 */
[----:B------:R-:W-:Y:S02]  /*35f0*/  IMAD.MOV.U32 R14, RZ, RZ, R6 ;  /* 0x000000ffff0e7224 */ /* 0x000fe400078e0006 */
[----:B------:R-:W-:Y:S01]  /*3600*/  IMAD.MOV.U32 R15, RZ, RZ, R7 ;  /* 0x000000ffff0f7224 */ /* 0x000fe200078e0007 */
[----:B------:R-:W-:-:S02]  /*3610*/  PRMT R83, R10, 0x7610, R83 ;  /* 0x000076100a537816 */ /* 0x000fc40000000053 */
[----:B------:R-:W-:Y:S02]  /*3620*/  PRMT R74, R11, 0x7610, R74 ;  /* 0x000076100b4a7816 */ /* 0x000fe4000000004a */
[----:B------:R-:W-:Y:S02]  /*3630*/  PRMT R84, R84, 0x5410, R14 ;  /* 0x0000541054547816 */ /* 0x000fe4000000000e */
[----:B------:R-:W-:Y:S01]  /*3640*/  PRMT R76, R76, 0x5410, R15 ;  /* 0x000054104c4c7816 */ /* 0x000fe2000000000f */
[----:B---3--:R-:W-:Y:S02]  /*3650*/  IMAD.MOV.U32 R8, RZ, RZ, R30 ;  /* 0x000000ffff087224 */ /* 0x008fe400078e001e */
[----:B------:R-:W-:Y:S02]  /*3660*/  IMAD.MOV.U32 R9, RZ, RZ, R31 ;  /* 0x000000ffff097224 */ /* 0x000fe400078e001f */
[----:B------:R-:W-:Y:S02]  /*3670*/  IMAD.MOV.U32 R10, RZ, RZ, R28 ;  /* 0x000000ffff0a7224 */ /* 0x000fe400078e001c */
[----:B------:R-:W-:Y:S01]  /*3680*/  IMAD.MOV.U32 R11, RZ, RZ, R29 ;  /* 0x000000ffff0b7224 */ /* 0x000fe200078e001d */
[----:B------:R-:W-:-:S02]  /*3690*/  PRMT R83, R83, 0x5410, R8 ;  /* 0x0000541053537816 */ /* 0x000fc40000000008 */
[----:B------:R-:W-:Y:S02]  /*36a0*/  PRMT R76, R9, 0x7610, R76 ;  /* 0x00007610094c7816 */ /* 0x000fe4000000004c */
[----:B------:R-:W-:Y:S02]  /*36b0*/  PRMT R84, R10, 0x7610, R84 ;  /* 0x000076100a547816 */ /* 0x000fe40000000054 */
[----:B------:R-:W-:Y:S01]  /*36c0*/  PRMT R74, R74, 0x5410, R11 ;  /* 0x000054104a4a7816 */ /* 0x000fe2000000000b */
[----:B------:R-:W-:Y:S06]  /*36d0*/  @P6 BRA `(.L_x_6713) ;  /* 0x0000000000046947 */ /* 0x000fec0003800000 */
[----:B------:R-:W-:Y:S01]  /*36e0*/  BPT.TRAP 0x1 ;  /* 0x000000040000795c */ /* 0x000fe20000300000 */
.L_x_6713:
[----:B------:R-:W-:Y:S01]  /*36f0*/  IMAD R61, R19, 0x8, R2 ;  /* 0x00000008133d7824 */ /* 0x000fe200078e0202 */
[----:B------:R-:W-:Y:S01]  /*3700*/  SHF.L.U32 R70, R154, 0x1f, RZ ;  /* 0x0000001f9a467819 */ /* 0x000fe200000006ff */
[----:B------:R-:W-:Y:S03]  /*3710*/  BSSY B1, `(.L_x_6714) ;  /* 0x0000003000017945 */ /* 0x000fe60003800000 */
[----:B------:R-:W0:Y:S02]  /*3720*/  SYNCS.PHASECHK.TRANS64.TRYWAIT P6, [R61+URZ+0x38890], R70 ;  /* 0x038890463d0075a7 */ /* 0x000e2400080c017f */
[----:B0-----:R-:W-:Y:S05]  /*3730*/  @!P6 BRA `(.L_x_6715) ;  /* 0x0000032000f4e947 */ /* 0x001fea0003800000 */
.L_x_7057:
[----:B------:R-:W-:Y:S05]  /*3740*/  BSYNC B1 ;  /* 0x0000000000017941 */ /* 0x000fea0003800000 */
.L_x_6714:
[----:B------:R-:W-:-:S03]  /*3750*/  UMOV UR4, 0xffffffff ;  /* 0xffffffff00047882 */ /* 0x000fc60000000000 */
[----:B------:R-:W-:Y:S05]  /*3760*/  BRA.DIV UR4, `(.L_x_6716) ;  /* 0x0000032204fc7947 */ /* 0x000fea000b800000 */
[----:B------:R-:W1:Y:S04]  /*3770*/  SHFL.IDX PT, R65, R65, RZ, 0x1c1f ;  /* 0x001c1fff41417589 */ /* 0x000e6800000e0000 */
[----:B------:R-:W2:Y:S02]  /*3780*/  SHFL.IDX PT, R64, R64, RZ, 0x1c1f ;  /* 0x001c1fff40407589 */ /* 0x000ea400000e0000 */
.L_x_7061:
        /* <DEDUP_REMOVED lines=13> */
[----:B------:R-:W-:-:S03]  /*3860*/  IMAD.IADD R9, R59, 0x1, R69 ;  /* 0x000000013b097824 */ /* 0x000fc600078e0245 */
[----:B------:R-:W-:Y:S01]  /*3870*/  LOP3.LUT R8, R44, 0x38, R73, 0xf8, !PT ;  /* 0x000000382c087812 */ /* 0x000fe200078ef849 */
[----:B------:R-:W-:-:S03]  /*3880*/  IMAD R9, R9, 0x2, R2 ;  /* 0x0000000209097824 */ /* 0x000fc600078e0202 */
[----:B------:R-:W-:-:S05]  /*3890*/  LOP3.LUT R8, R43, R8, R48, 0xf6, !PT ;  /* 0x000000082b087212 */ /* 0x000fca00078ef630 */
[----:B------:R-:W-:Y:S02]  /*38a0*/  IMAD.IADD R69, R69, 0x1, R8 ;  /* 0x0000000145457824 */ /* 0x000fe400078e0208 */
[----:B------:R-:W1:Y:S02]  /*38b0*/  LDS.128 R8, [R9+0x22400] ;  /* 0x0224000009087984 */ /* 0x000e640000000c00 */
[----:B------:R-:W-:-:S05]  /*38c0*/  IMAD R69, R69, 0x2, R2 ;  /* 0x0000000245457824 */ /* 0x000fca00078e0202 */
[----:B------:R2:W3:Y:S01]  /*38d0*/  LDS.128 R12, [R69+0x22400] ;  /* 0x02240000450c7984 */ /* 0x0004e20000000c00 */
[----:B------:R-:W-:Y:S05]  /*38e0*/  @P5 BRA `(.L_x_6718) ;  /* 0x0000000400545947 */ /* 0x000fea0003800000 */
[--C-:B------:R-:W-:Y:S02]  /*38f0*/  SHF.R.U64 R80, R28, 0x10, R29.reuse ;  /* 0x000000101c507819 */ /* 0x100fe4000000121d */
[----:B------:R-:W-:Y:S02]  /*3900*/  SHF.R.U32.HI R28, RZ, 0x10, R29 ;  /* 0x00000010ff1c7819 */ /* 0x000fe4000001161d */
[--C-:B------:R-:W-:Y:S01]  /*3910*/  SHF.R.U64 R82, R4, 0x10, R5.reuse ;  /* 0x0000001004527819 */ /* 0x100fe20000001205 */
[----:B-1----:R-:W-:Y:S01]  /*3920*/  HADD2.F32 R4, -RZ, R9.H0_H0 ;  /* 0x20000009ff047230 */ /* 0x002fe20000004100 */
[----:B------:R-:W-:Y:S01]  /*3930*/  SHF.R.U32.HI R72, RZ, 0x10, R5 ;  /* 0x00000010ff487819 */ /* 0x000fe20000011605 */
[--C-:B---3--:R-:W-:Y:S01]  /*3940*/  HADD2.F32 R5, -RZ, R13.reuse.H0_H0 ;  /* 0x2000000dff057230 */ /* 0x108fe20000004100 */
[--C-:B------:R-:W-:Y:S01]  /*3950*/  SHF.R.U64 R81, R6, 0x10, R7.reuse ;  /* 0x0000001006517819 */ /* 0x100fe20000001207 */
[----:B------:R-:W-:Y:S01]  /*3960*/  HADD2.F32 R13, -RZ, R13.H1_H1 ;  /* 0x3000000dff0d7230 */ /* 0x000fe20000004100 */
[----:B------:R-:W-:Y:S01]  /*3970*/  SHF.R.U32.HI R75, RZ, 0x10, R7 ;  /* 0x00000010ff4b7819 */ /* 0x000fe20000011607 */
[----:B------:R-:W-:Y:S01]  /*3980*/  HADD2.F32 R7, -RZ, R74.H1_H1 ;  /* 0x3000004aff077230 */ /* 0x000fe20000004100 */
[--C-:B------:R-:W-:Y:S01]  /*3990*/  SHF.R.U64 R79, R30, 0x10, R31.reuse ;  /* 0x000000101e4f7819 */ /* 0x100fe2000000121f */
[----:B------:R-:W-:Y:S01]  /*39a0*/  HADD2.F32 R30, -RZ, R28.H0_H0 ;  /* 0x2000001cff1e7230 */ /* 0x000fe20000004100 */
[----:B--2---:R-:W-:Y:S01]  /*39b0*/  SHF.R.U32.HI R69, RZ, 0x10, R31 ;  /* 0x00000010ff457819 */ /* 0x004fe2000001161f */
        /* <DEDUP_REMOVED lines=72> */
.L_x_6718:
[----:B------:R-:W-:Y:S05]  /*3e40*/  BSYNC B1 ;  /* 0x0000000000017941 */ /* 0x000fea0003800000 */
.L_x_6717:
        /* <DEDUP_REMOVED lines=8> */
.L_x_6698:
[----:B------:R-:W-:-:S13]  /*3ed0*/  ISETP.NE.AND P0, PT, RZ, UR41, PT ;  /* 0x00000029ff007c0c */ /* 0x000fda000bf05270 */
[----:B------:R-:W-:Y:S05]  /*3ee0*/  @P0 BRA `(.L_x_6719) ;  /* 0x0000000000040947 */ /* 0x000fea0003800000 */
[----:B------:R-:W-:Y:S01]  /*3ef0*/  BPT.TRAP 0x1 ;  /* 0x000000040000795c */ /* 0x000fe20000300000 */
.L_x_6719:
[----:B------:R-:W-:Y:S01]  /*3f00*/  IMAD R61, R19, 0x8, R2 ;  /* 0x00000008133d7824 */ /* 0x000fe200078e0202 */
[----:B------:R-:W-:Y:S01]  /*3f10*/  SHF.L.U32 R70, R154, 0x1f, RZ ;  /* 0x0000001f9a467819 */ /* 0x000fe200000006ff */
[----:B------:R-:W-:Y:S01]  /*3f20*/  BSSY B1, `(.L_x_6720) ;  /* 0x0000004000017945 */ /* 0x000fe20003800000 */
[----:B------:R-:W-:Y:S02]  /*3f30*/  SHF.R.S32.HI R67, RZ, 0x1f, R66 ;  /* 0x0000001fff437819 */ /* 0x000fe40000011442 */
[----:B------:R-:W0:Y:S02]  /*3f40*/  SYNCS.PHASECHK.TRANS64.TRYWAIT P0, [R61+URZ+0x38890], R70 ;  /* 0x038890463d0075a7 */ /* 0x000e24000800017f */
[----:B0-----:R-:W-:Y:S05]  /*3f50*/  @!P0 BRA `(.L_x_6721) ;  /* 0x0000031c004c8947 */ /* 0x001fea0003800000 */
.L_x_7062:
[----:B------:R-:W-:Y:S05]  /*3f60*/  BSYNC B1 ;  /* 0x0000000000017941 */ /* 0x000fea0003800000 */
.L_x_6720:
        /* <DEDUP_REMOVED lines=26> */
.L_x_7066:
[----:B------:R-:W-:Y:S05]  /*4110*/  @!P0 BRA `(.L_x_6706) ;  /* 0x0000000000448947 */ /* 0x000fea0003800000 */
[----:B------:R-:W-:Y:S02]  /*4120*/  ULDC UR4, c[0x0][0x2f4] ;  /* 0x0000bd0000047ab9 */ /* 0x000fe40000000800 */
[----:B------:R-:W-:-:S13]  /*4130*/  ISETP.GE.AND P0, PT, R16, UR4, PT ;  /* 0x0000000410007c0c */ /* 0x000fda000bf06270 */
[----:B-1----:R-:W1:Y:S01]  /*4140*/  @!P0 LDS.128 R4, [R72+0x22400] ;  /* 0x0224000048048984 */ /* 0x002e620000000c00 */
[----:B---3--:R-:W-:-:S04]  /*4150*/  @!P0 LEA R8, P5, R16, R14, 0x1 ;  /* 0x0000000e10088211 */ /* 0x008fc800078a08ff */
[----:B--2---:R-:W-:-:S05]  /*4160*/  @!P0 LEA.HI.X R9, R16, R29, R17, 0x1, P5 ;  /* 0x0000001d10098211 */ /* 0x004fca00028f0c11 */
[----:B-1----:R4:W-:Y:S01]  /*4170*/  @!P0 ST.E.128 desc[UR46][R8.64], R4 ;  /* 0x0000000408008985 */ /* 0x0029e2000c101d2e */
        /* <DEDUP_REMOVED lines=9> */
[----:B------:R-:W1:Y:S04]  /*4210*/  LDS.128 R4, [R4+0x22400] ;  /* 0x0224000004047984 */ /* 0x000e680000000c00 */
[----:B-1----:R1:W-:Y:S02]  /*4220*/  ST.E.128 desc[UR46][R8.64], R4 ;  /* 0x0000000408007985 */ /* 0x0023e4000c101d2e */
.L_x_6706:
[----:B------:R-:W-:Y:S05]  /*4230*/  BSYNC B0 ;  /* 0x0000000000007941 */ /* 0x000fea0003800000 */
.L_x_6697:
[----:B-1-34-:R-:W1:Y:S01]  /*4240*/  S2R R4, SR_TID.X ;  /* 0x0000000000047919 */ /* 0x01ae620000002100 */
[----:B------:R-:W-:Y:S01]  /*4250*/  @!PT LDS RZ, [RZ] ;  /* 0x00000000fffff984 */ /* 0x000fe20000000800 */
[----:B------:R-:W-:Y:S01]  /*4260*/  @!PT LDS RZ, [RZ] ;  /* 0x00000000fffff984 */ /* 0x000fe20000000800 */
[----:B------:R-:W-:Y:S01]  /*4270*/  @!PT LDS RZ, [RZ] ;  /* 0x00000000fffff984 */ /* 0x000fe20000000800 */
[----:B------:R-:W-:Y:S01]  /*4280*/  @!PT LDS RZ, [RZ] ;  /* 0x00000000fffff984 */ /* 0x000fe20000000800 */
[----:B------:R3:W-:Y:S06]  /*4290*/  MEMBAR.ALL.CTA ;  /* 0x0000000000007992 */ /* 0x0007ec0000008000 */
[----:B---3--:R-:W3:Y:S01]  /*42a0*/  FENCE.VIEW.ASYNC.S ;  /* 0x00000000000073c6 */ /* 0x008ee20000000000 */
[----:B------:R-:W-:Y:S05]  /*42b0*/  WARPSYNC.ALL ;  /* 0x0000000000007948 */ /* 0x000fea0003800000 */
[----:B------:R-:W-:Y:S01]  /*42c0*/  UISETP.NE.AND UP0, UPT, UR41, URZ, UPT ;  /* 0x0000003f2900728c */ /* 0x000fe2000bf05270 */
[----:B---3--:R3:W-:Y:S05]  /*42d0*/  BAR.SYNC.DEFER_BLOCKING R46, 0x80 ;  /* 0x0002002e0000751d */ /* 0x0087ea0000010000 */
[----:B------:R-:W-:-:S02]  /*42e0*/  PLOP3.LUT P5, PT, PT, PT, UP0, 0x80, 0x0 ;  /* 0x000000000000781c */ /* 0x000fc40003faf008 */
[----:B-1----:R-:W-:-:S13]  /*42f0*/  LOP3.LUT P0, RZ, R4, 0x7f, RZ, 0xc0, !PT ;  /* 0x0000007f04ff7812 */ /* 0x002fda000780c0ff */
[----:B------:R-:W-:-:S05]  /*4300*/  @!P0 VIADD R4, R61, 0x388a0 ;  /* 0x000388a03d048836 */ /* 0x000fca0000000000 */
[----:B------:R-:W-:-:S04]  /*4310*/  @!P0 PRMT R4, RZ, 0x654, R4 ;  /* 0x00000654ff048816 */ /* 0x000fc80000000004 */
[----:B------:R3:W-:Y:S01]  /*4320*/  @!P0 SYNCS.ARRIVE.TRANS64.RED.A1T0 RZ, [R4+URZ], RZ ;  /* 0x000000ff04ff89a7 */ /* 0x0007e2000810043f */
[----:B------:R-:W-:Y:S05]  /*4330*/  @P5 BRA `(.L_x_6723) ;  /* 0x0000000000045947 */ /* 0x000fea0003800000 */
[----:B------:R-:W-:Y:S01]  /*4340*/  BPT.TRAP 0x1 ;  /* 0x000000040000795c */ /* 0x000fe20000300000 */
.L_x_6723:
[----:B------:R-:W1:Y:S01]  /*4350*/  SYNCS.PHASECHK.TRANS64.TRYWAIT P5, [R61+URZ+0x388b0], R70 ;  /* 0x0388b0463d0075a7 */ /* 0x000e6200080a017f */
[----:B------:R-:W-:Y:S04]  /*4360*/  BSSY B0, `(.L_x_6724) ;  /* 0x0000002000007945 */ /* 0x000fe80003800000 */
[----:B-1----:R-:W-:Y:S05]  /*4370*/  @!P5 BRA `(.L_x_6725) ;  /* 0x00000318009cd947 */ /* 0x002fea0003800000 */
.L_x_7067:
[----:B------:R-:W-:Y:S05]  /*4380*/  BSYNC B0 ;  /* 0x0000000000007941 */ /* 0x000fea0003800000 */
.L_x_6724:
[----:B------:R-:W-:Y:S01]  /*4390*/  ULDC.64 UR4, c[0x0][0x328] ;  /* 0x0000ca0000047ab9 */ /* 0x000fe20000000a00 */
[----:B------:R-:W-:Y:S01]  /*43a0*/  BSSY B0, `(.L_x_6726) ;  /* 0x000006d000007945 */ /* 0x000fe20003800000 */
[----:B------:R-:W-:Y:S02]  /*43b0*/  IMAD R67, R67, UR4, RZ ;  /* 0x0000000443437c24 */ /* 0x000fe4000f8e02ff */
[----:B---3--:R-:W-:-:S04]  /*43c0*/  IMAD.WIDE.U32 R4, R66, UR4, RZ ;  /* 0x0000000442047c25 */ /* 0x008fc8000f8e00ff */
        /* <DEDUP_REMOVED lines=14> */
[----:B------:R-:W-:Y:S01]  /*44b0*/  LEA.HI.X R4, R4, UR5, R7, 0x1, P5 ;  /* 0x0000000504047c11 */ /* 0x000fe2000a8f0c07 */
[----:B------:R3:W4:Y:S01]  /*44c0*/  SHFL.IDX PT, R15, R5, RZ, 0x1c1f ;  /* 0x001c1fff050f7589 */ /* 0x00072200000e0000 */
[----:B------:R-:W-:-:S03]  /*44d0*/  ISETP.GT.AND P5, PT, R68, R155, PT ;  /* 0x0000009b4400720c */ /* 0x000fc60003fa4270 */
[----:B------:R3:W0:Y:S10]  /*44e0*/  SHFL.IDX PT, R13, R4, RZ, 0x1c1f ;  /* 0x001c1fff040d7589 */ /* 0x00063400000e0000 */
[----:B---3--:R-:W-:Y:S05]  /*44f0*/  @!P5 BRA `(.L_x_6727) ;  /* 0x00000004005cd947 */ /* 0x008fea0003800000 */
[----:B------:R-:W-:Y:S01]  /*4500*/  ULDC UR4, c[0x0][0x320] ;  /* 0x0000c80000047ab9 */ /* 0x000fe20000000800 */
[----:B------:R-:W-:Y:S01]  /*4510*/  IMAD R9, R19, 0x8000, R50 ;  /* 0x0000800013097824 */ /* 0x000fe200078e0232 */
[----:B------:R-:W-:Y:S02]  /*4520*/  ISETP.GE.AND P6, PT, R16, UR4, PT ;  /* 0x0000000410007c0c */ /* 0x000fe4000bfc6270 */
[----:B------:R-:W-:Y:S01]  /*4530*/  LOP3.LUT P5, RZ, R158, 0x4, RZ, 0xc0, !PT ;  /* 0x000000049eff7812 */ /* 0x000fe200078ac0ff */
[C---:B------:R-:W-:Y:S02]  /*4540*/  IMAD R10, R9.reuse, 0x2, R2 ;  /* 0x00000002090a7824 */ /* 0x040fe400078e0202 */
[----:B------:R-:W-:-:S08]  /*4550*/  VIADD R11, R9, 0x20 ;  /* 0x00000020090b7836 */ /* 0x000fd00000000000 */
[----:B------:R-:W3:Y:S02]  /*4560*/  @!P6 LDS.128 R4, [R10+0x400] ;  /* 0x000400000a04e984 */ /* 0x000ee40000000c00 */
[----:B------:R-:W-:Y:S01]  /*4570*/  @P5 VIADD R11, R9, 0xffffffe0 ;  /* 0xffffffe0090b5836 */ /* 0x000fe20000000000 */
[----:B----4-:R-:W-:-:S03]  /*4580*/  @!P6 LEA R8, P5, R16, R15, 0x1 ;  /* 0x0000000f1008e211 */ /* 0x010fc600078a08ff */
[----:B------:R-:W-:Y:S01]  /*4590*/  IMAD R11, R11, 0x2, R2 ;  /* 0x000000020b0b7824 */ /* 0x000fe200078e0202 */
[----:B0-----:R-:W-:Y:S02]  /*45a0*/  @!P6 LEA.HI.X R9, R16, R13, R17, 0x1, P5 ;  /* 0x0000000d1009e211 */ /* 0x001fe400028f0c11 */
[----:B------:R-:W-:-:S03]  /*45b0*/  ISETP.GE.AND P5, PT, R18, UR4, PT ;  /* 0x0000000412007c0c */ /* 0x000fc6000bfa6270 */
[----:B---3--:R0:W-:Y:S10]  /*45c0*/  @!P6 ST.E.128 desc[UR46][R8.64], R4 ;  /* 0x000000040800e985 */ /* 0x0081f4000c101d2e */
[----:B------:R-:W3:Y:S01]  /*45d0*/  @!P5 LDS.128 R4, [R11+0x400] ;  /* 0x000400000b04d984 */ /* 0x000ee20000000c00 */
[----:B0-----:R-:W-:-:S04]  /*45e0*/  @!P5 LEA R8, P6, R18, R15, 0x1 ;  /* 0x0000000f1208d211 */ /* 0x001fc800078c08ff */
[----:B------:R-:W-:Y:S02]  /*45f0*/  @!P5 LEA.HI.X R9, R18, R13, R159, 0x1, P6 ;  /* 0x0000000d1209d211 */ /* 0x000fe400030f0c9f */
[----:B------:R-:W-:-:S03]  /*4600*/  ISETP.GE.AND P6, PT, R188, UR4, PT ;  /* 0x00000004bc007c0c */ /* 0x000fc6000bfc6270 */
[----:B---3--:R0:W-:Y:S10]  /*4610*/  @!P5 ST.E.128 desc[UR46][R8.64], R4 ;  /* 0x000000040800d985 */ /* 0x0081f4000c101d2e */
[----:B------:R-:W3:Y:S01]  /*4620*/  @!P6 LDS.128 R4, [R10+0x2400] ;  /* 0x002400000a04e984 */ /* 0x000ee20000000c00 */
[----:B0-----:R-:W-:-:S05]  /*4630*/  @!P6 LEA R8, P5, R188, R15, 0x1 ;  /* 0x0000000fbc08e211 */ /* 0x001fca00078a08ff */
[----:B------:R-:W-:Y:S01]  /*4640*/  @!P6 IMAD.X R9, R13, 0x1, R195, P5 ;  /* 0x000000010d09e824 */ /* 0x000fe200028e06c3 */
[----:B------:R-:W-:-:S04]  /*4650*/  ISETP.GE.AND P5, PT, R187, UR4, PT ;  /* 0x00000004bb007c0c */ /* 0x000fc8000bfa6270 */
[----:B---3--:R0:W-:Y:S09]  /*4660*/  @!P6 ST.E.128 desc[UR46][R8.64], R4 ;  /* 0x000000040800e985 */ /* 0x0081f2000c101d2e */
        /* <DEDUP_REMOVED lines=62> */
[----:B------:R-:W-:-:S05]  /*4a50*/  @!P5 IMAD.X R9, R13, 0x1, R208, P6 ;  /* 0x000000010d09d824 */ /* 0x000fca00030e06d0 */
[----:B---3--:R3:W-:Y:S03]  /*4a60*/  @!P5 ST.E.128 desc[UR46][R8.64], R4 ;  /* 0x000000040800d985 */ /* 0x0087e6000c101d2e */
.L_x_6727:
[----:B------:R-:W-:Y:S05]  /*4a70*/  BSYNC B0 ;  /* 0x0000000000007941 */ /* 0x000fea0003800000 */
.L_x_6726:
[----:B------:R-:W-:Y:S01]  /*4a80*/  @!PT LDS RZ, [RZ] ;  /* 0x00000000fffff984 */ /* 0x000fe20000000800 */
[----:B------:R-:W-:Y:S01]  /*4a90*/  @!PT LDS RZ, [RZ] ;  /* 0x00000000fffff984 */ /* 0x000fe20000000800 */
[----:B------:R-:W-:Y:S01]  /*4aa0*/  @!PT LDS RZ, [RZ] ;  /* 0x00000000fffff984 */ /* 0x000fe20000000800 */
[----:B------:R-:W-:Y:S01]  /*4ab0*/  @!PT LDS RZ, [RZ] ;  /* 0x00000000fffff984 */ /* 0x000fe20000000800 */
[----:B------:R5:W-:Y:S06]  /*4ac0*/  MEMBAR.ALL.CTA ;  /* 0x0000000000007992 */ /* 0x000bec0000008000 */
[----:B-----5:R-:W5:Y:S01]  /*4ad0*/  FENCE.VIEW.ASYNC.S ;  /* 0x00000000000073c6 */ /* 0x020f620000000000 */
[----:B------:R-:W-:Y:S02]  /*4ae0*/  VIADD R19, R19, 0x1 ;  /* 0x0000000113137836 */ /* 0x000fe40000000000 */
[----:B01----:R-:W-:Y:S01]  /*4af0*/  @!P0 VIADD R61, R61, 0x388c0 ;  /* 0x000388c03d3d8836 */ /* 0x003fe20000000000 */
[----:B-----5:R0:W-:Y:S02]  /*4b00*/  BAR.SYNC.DEFER_BLOCKING R46, 0x80 ;  /* 0x0002002e0000751d */ /* 0x0201e40000010000 */
[----:B------:R-:W-:-:S02]  /*4b10*/  ISETP.NE.AND P5, PT, R19, 0x2, PT ;  /* 0x000000021300780c */ /* 0x000fc40003fa5270 */
[----:B------:R-:W-:Y:S02]  /*4b20*/  @!P0 PRMT R61, RZ, 0x654, R61 ;  /* 0x00000654ff3d8816 */ /* 0x000fe4000000003d */
[----:B---3--:R-:W-:Y:S02]  /*4b30*/  SEL R5, RZ, 0x1, P5 ;  /* 0x00000001ff057807 */ /* 0x008fe40002800000 */
[----:B------:R-:W-:Y:S02]  /*4b40*/  SEL R19, R19, RZ, P5 ;  /* 0x000000ff13137207 */ /* 0x000fe40002800000 */
[----:B------:R-:W-:Y:S01]  /*4b50*/  LOP3.LUT R154, R154, R5, RZ, 0x3c, !PT ;  /* 0x000000059a9a7212 */ /* 0x000fe200078e3cff */
[----:B------:R0:W-:Y:S01]  /*4b60*/  @!P0 SYNCS.ARRIVE.TRANS64.RED.A1T0 RZ, [R61+URZ], RZ ;  /* 0x000000ff3dff89a7 */ /* 0x0001e2000810043f */
[----:B------:R-:W-:Y:S01]  /*4b70*/  PLOP3.LUT P0, PT, PT, PT, PT, 0x8, 0x0 ;  /* 0x000000000000781c */ /* 0x000fe20003f0e170 */
[----:B------:R-:W-:-:S12]  /*4b80*/  @P4 BRA `(.L_x_6728) ;  /* 0xffffffd8008c4947 */ /* 0x000fd8000383ffff */
.L_x_6692:
[----:B------:R-:W1:Y:S01]  /*4b90*/  LDC R0, c[0x0][0xa80] ;  /* 0x0002a000ff007b82 */ /* 0x000e620000000800 */
[----:B------:R3:W-:Y:S01]  /*4ba0*/  STL.128 [R1+0x1e0], RZ ;  /* 0x0001e0ff01007387 */ /* 0x0007e20000100c00 */
[----:B------:R-:W-:Y:S01]  /*4bb0*/  BSSY B0, `(.L_x_6729) ;  /* 0x0000027000007945 */ /* 0x000fe20003800000 */
[----:B------:R-:W-:Y:S02]  /*4bc0*/  IMAD.U32 R37, RZ, RZ, UR38 ;  /* 0x00000026ff257e24 */ /* 0x000fe4000f8e00ff */
[----:B------:R3:W-:Y:S04]  /*4bd0*/  STL.128 [R1+0x1f0], RZ ;  /* 0x0001f0ff01007387 */ /* 0x0007e80000100c00 */
[----:B------:R3:W-:Y:S04]  /*4be0*/  STL.128 [R1+0x210], RZ ;  /* 0x000210ff01007387 */ /* 0x0007e80000100c00 */
[----:B------:R3:W-:Y:S04]  /*4bf0*/  STL.128 [R1+0x220], RZ ;  /* 0x000220ff01007387 */ /* 0x0007e80000100c00 */
[----:B------:R3:W-:Y:S04]  /*4c00*/  STL.128 [R1+0x230], RZ ;  /* 0x000230ff01007387 */ /* 0x0007e80000100c00 */
[----:B------:R3:W-:Y:S04]  /*4c10*/  STL.128 [R1+0x240], RZ ;  /* 0x000240ff01007387 */ /* 0x0007e80000100c00 */
[----:B-1----:R3:W-:Y:S04]  /*4c20*/  STL [R1+0x200], R0 ;  /* 0x0002000001007387 */ /* 0x0027e80000100800 */
        /* <DEDUP_REMOVED lines=28> */
[----:B------:R-:W-:Y:S05]  /*4df0*/  @P0 BRA `(.L_x_6730) ;  /* 0x0000000000080947 */ /* 0x000fea0003800000 */
[----:B------:R-:W1:Y:S02]  /*4e00*/  FENCE.VIEW.ASYNC.G ;  /* 0x00000000000073c6 */ /* 0x000e640000000100 */
[----:B-1----:R-:W-:Y:S06]  /*4e10*/  BAR.ARV 0xc, 0x180 ;  /* 0x0306000000007b1d */ /* 0x002fec0000002000 */
.L_x_6730:
[----:B------:R-:W-:Y:S05]  /*4e20*/  BSYNC B0 ;  /* 0x0000000000007941 */ /* 0x000fea0003800000 */
.L_x_6729:
[----:B------:R-:W-:Y:S01]  /*4e30*/  UISETP.NE.AND UP0, UPT, UR41, 0x1, UPT ;  /* 0x000000012900788c */ /* 0x000fe2000bf05270 */
[----:B------:R-:W-:Y:S01]  /*4e40*/  IMAD.U32 R32, RZ, RZ, UR38 ;  /* 0x00000026ff207e24 */ /* 0x000fe2000f8e00ff */
[----:B------:R-:W-:Y:S01]  /*4e50*/  IADD3 R37, P0, R37, 0x1e0, RZ ;  /* 0x000001e025257810 */ /* 0x000fe20007f1e0ff */
[----:B------:R-:W-:Y:S03]  /*4e60*/  BSSY B7, `(.L_x_6731) ;  /* 0x00024ed000077945 */ /* 0x000fe60003800000 */
[----:B------:R-:W-:Y:S01]  /*4e70*/  PLOP3.LUT P2, PT, PT, PT, UP0, 0x80, 0x0 ;  /* 0x000000000000781c */ /* 0x000fe20003f4f008 */
[----:B------:R-:W-:Y:S01]  /*4e80*/  IMAD.X R38, RZ, RZ, UR37, P0 ;  /* 0x00000025ff267e24 */ /* 0x000fe200080e06ff */
[----:B------:R-:W-:-:S05]  /*4e90*/  IADD3 R32, P1, R32, 0x210, RZ ;  /* 0x0000021020207810 */ /* 0x000fca0007f3e0ff */
[----:B------:R-:W-:-:S06]  /*4ea0*/  IMAD.X R31, RZ, RZ, UR37, P1 ;  /* 0x00000025ff1f7e24 */ /* 0x000fcc00088e06ff */
[----:B------:R-:W-:Y:S05]  /*4eb0*/  @!P2 BRA `(.L_x_6732) ;  /* 0x00000080000ca947 */ /* 0x000fea0003800000 */
[----:B---3--:R-:W1:Y:S08]  /*4ec0*/  LDC R0, c[0x0][0x448] ;  /* 0x00011200ff007b82 */ /* 0x008e700000000800 */
[----:B------:R-:W3:Y:S01]  /*4ed0*/  LDC.64 R6, c[0x0][0xad8] ;  /* 0x0002b600ff067b82 */ /* 0x000ee20000000a00 */
[----:B-1----:R-:W-:Y:S01]  /*4ee0*/  ISETP.NE.AND P1, PT, R0, 0x1, PT ;  /* 0x000000010000780c */ /* 0x002fe20003f25270 */
[----:B------:R-:W-:Y:S01]  /*4ef0*/  VIADD R0, R194, 0x3f ;  /* 0x0000003fc2007836 */ /* 0x000fe20000000000 */
[----:B---3--:R-:W-:-:S11]  /*4f00*/  ISETP.GE.AND P2, PT, R7, 0x1, PT ;  /* 0x000000010700780c */ /* 0x008fd60003f46270 */
[----:B------:R-:W1:Y:S08]  /*4f10*/  @P1 LDC R3, c[0x0][0x44c] ;  /* 0x00011300ff031b82 */ /* 0x000e700000000800 */
[----:B------:R-:W3:Y:S01]  /*4f20*/  @P1 LDC R4, c[0x0][0x450] ;  /* 0x00011400ff041b82 */ /* 0x000ee20000000800 */
[----:B-1----:R-:W-:-:S05]  /*4f30*/  @P1 IMAD.HI.U32 R3, R0, R3, RZ ;  /* 0x0000000300031227 */ /* 0x002fca00078e00ff */
[----:B---3--:R-:W-:-:S05]  /*4f40*/  @P1 SHF.R.U32.HI R0, RZ, R4, R3 ;  /* 0x00000004ff001219 */ /* 0x008fca0000011603 */
        /* <DEDUP_REMOVED lines=14> */
.L_x_6735:
[----:B------:R-:W-:-:S13]  /*5030*/  ISETP.NE.AND P0, PT, R7, 0x1, PT ;  /* 0x000000010700780c */ /* 0x000fda0003f05270 */
[----:B------:R-:W1:Y:S02]  /*5040*/  @P0 LDC.64 R4, c[0x0][0xae0] ;  /* 0x0002b800ff040b82 */ /* 0x000e640000000a00 */
[----:B-1----:R-:W-:-:S05]  /*5050*/  @P0 IMAD.HI.U32 R4, R3, R4, RZ ;  /* 0x0000000403040227 */ /* 0x002fca00078e00ff */
[----:B------:R-:W-:-:S07]  /*5060*/  @P0 SHF.R.U32.HI R3, RZ, R5, R4 ;  /* 0x00000005ff030219 */ /* 0x000fce0000011604 */
.L_x_6736:
[----:B------:R-:W-:Y:S05]  /*5070*/  BSYNC B0 ;  /* 0x0000000000007941 */ /* 0x000fea0003800000 */
.L_x_6734:
[----:B------:R-:W-:-:S05]  /*5080*/  IMAD R3, R3, R7, R7 ;  /* 0x0000000703037224 */ /* 0x000fca00078e0207 */
[----:B------:R-:W-:-:S07]  /*5090*/  VIMNMX R0, R0, R3, PT ;  /* 0x0000000300007248 */ /* 0x000fce0003fe0100 */
.L_x_6733:
[----:B------:R-:W1:Y:S01]  /*50a0*/  @P1 LDC R5, c[0x0][0x44c] ;  /* 0x00011300ff051b82 */ /* 0x000e620000000800 */
[----:B------:R-:W-:Y:S01]  /*50b0*/  VIADD R0, R0, 0x3f ;  /* 0x0000003f00007836 */ /* 0x000fe20000000000 */
[----:B------:R-:W-:Y:S01]  /*50c0*/  ULDC UR4, c[0x0][0xad4] ;  /* 0x0002b50000047ab9 */ /* 0x000fe20000000800 */
[----:B------:R-:W-:-:S03]  /*50d0*/  IMAD.MOV.U32 R4, RZ, RZ, R194 ;  /* 0x000000ffff047224 */ /* 0x000fc600078e00c2 */
[----:B------:R-:W-:Y:S02]  /*50e0*/  SHF.R.S32.HI R3, RZ, 0x1f, R0 ;  /* 0x0000001fff037819 */ /* 0x000fe40000011400 */
[----:B------:R-:W3:Y:S02]  /*50f0*/  @P1 LDC R6, c[0x0][0x450] ;  /* 0x00011400ff061b82 */ /* 0x000ee40000000800 */
[----:B------:R-:W-:-:S04]  /*5100*/  LEA.HI R3, R3, R0, RZ, 0x6 ;  /* 0x0000000003037211 */ /* 0x000fc800078f30ff */
[----:B------:R-:W-:-:S04]  /*5110*/  SHF.R.S32.HI R0, RZ, 0x6, R3 ;  /* 0x00000006ff007819 */ /* 0x000fc80000011403 */
[----:B------:R-:W-:Y:S01]  /*5120*/  VIMNMX R13, R39, R0, PT ;  /* 0x00000000270d7248 */ /* 0x000fe20003fe0100 */
[----:B-1----:R-:W-:-:S05]  /*5130*/  @P1 IMAD.HI.U32 R5, R194, R5, RZ ;  /* 0x00000005c2051227 */ /* 0x002fca00078e00ff */
[----:B---3--:R-:W-:-:S05]  /*5140*/  @P1 SHF.R.U32.HI R4, RZ, R6, R5 ;  /* 0x00000006ff041219 */ /* 0x008fca0000011605 */
        /* <DEDUP_REMOVED lines=13> */
.L_x_6739:
[----:B------:R-:W-:-:S13]  /*5220*/  ISETP.NE.AND P0, PT, R7, 0x1, PT ;  /* 0x000000010700780c */ /* 0x000fda0003f05270 */
[----:B------:R-:W1:Y:S02]  /*5230*/  @P0 LDC.64 R4, c[0x0][0xae0] ;  /* 0x0002b800ff040b82 */ /* 0x000e640000000a00 */
[----:B-1----:R-:W-:-:S05]  /*5240*/  @P0 IMAD.HI.U32 R4, R191, R4, RZ ;  /* 0x00000004bf040227 */ /* 0x002fca00078e00ff */
[----:B------:R-:W-:-:S07]  /*5250*/  @P0 SHF.R.U32.HI R191, RZ, R5, R4 ;  /* 0x00000005ffbf0219 */ /* 0x000fce0000011604 */
.L_x_6740:
[----:B------:R-:W-:Y:S05]  /*5260*/  BSYNC B0 ;  /* 0x0000000000007941 */ /* 0x000fea0003800000 */
.L_x_6738:
[----:B------:R-:W-:-:S05]  /*5270*/  IMAD R191, R191, R7, RZ ;  /* 0x00000007bfbf7224 */ /* 0x000fca00078e02ff */
[----:B------:R-:W-:-:S07]  /*5280*/  VIMNMX R0, R0, R191, !PT ;  /* 0x000000bf00007248 */ /* 0x000fce0007fe0100 */
.L_x_6737:
[----:B------:R-:W-:-:S04]  /*5290*/  SHF.R.S32.HI R3, RZ, 0x1f, R0 ;  /* 0x0000001fff037819 */ /* 0x000fc80000011400 */
[----:B------:R-:W-:-:S04]  /*52a0*/  LEA.HI R3, R3, R0, RZ, 0x6 ;  /* 0x0000000003037211 */ /* 0x000fc800078f30ff */
[--C-:B------:R-:W-:Y:S02]  /*52b0*/  SHF.R.S32.HI R0, RZ, 0x6, R3.reuse ;  /* 0x00000006ff007819 */ /* 0x100fe40000011403 */
[----:B------:R-:W-:Y:S02]  /*52c0*/  PRMT R3, RZ, 0x7610, R3 ;  /* 0x00007610ff037816 */ /* 0x000fe40000000003 */
[----:B------:R-:W-:-:S04]  /*52d0*/  VIMNMX R0, RZ, R0, !PT ;  /* 0x00000000ff007248 */ /* 0x000fc80007fe0100 */
[----:B------:R-:W-:-:S13]  /*52e0*/  ISETP.GT.AND P0, PT, R13, R0, PT ;  /* 0x000000000d00720c */ /* 0x000fda0003f04270 */
[----:B------:R-:W-:Y:S05]  /*52f0*/  @!P0 BRA `(.L_x_6741) ;  /* 0x00000248008c8947 */ /* 0x000fea0003800000 */
        /* <DEDUP_REMOVED lines=33> */
[----:B-----5:R-:W4:Y:S04]  /*5510*/  LDL R36, [R1+0x280] ;  /* 0x0002800001247983 */ /* 0x020f280000100800 */
        /* <DEDUP_REMOVED lines=19> */
[----:B0-----:R-:W4:Y:S04]  /*5650*/  LDL R46, [R1+0x2d0] ;  /* 0x0002d000012e7983 */ /* 0x001f280000100800 */
        /* <DEDUP_REMOVED lines=59> */
[----:B---3--:R0:W-:Y:S04]  /*5a10*/  STL [R1+0x210], R8 ;  /* 0x0002100801007387 */ /* 0x0081e80000100800 */
[----:B----4-:R-:W3:Y:S04]  /*5a20*/  LDL R15, [R1+0x2e4] ;  /* 0x0002e400010f7983 */ /* 0x010ee80000100800 */
        /* <DEDUP_REMOVED lines=16> */
[----:B------:R-:W0:Y:S02]  /*5b30*/  SHFL.IDX PT, R3, R4, RZ, 0x1f ;  /* 0x00001fff04037589 */ /* 0x000e2400000e0000 */
[----:B0-----:R-:W-:-:S04]  /*5b40*/  LEA.HI R4, R3, R3, RZ, 0x1 ;  /* 0x0000000303047211 */ /* 0x001fc800078f08ff */
[----:B------:R-:W-:-:S05]  /*5b50*/  LOP3.LUT R4, R4, 0x1fffe, RZ, 0xc0, !PT ;  /* 0x0001fffe04047812 */ /* 0x000fca00078ec0ff */
[----:B------:R-:W-:-:S04]  /*5b60*/  IMAD.IADD R3, R3, 0x1, -R4 ;  /* 0x0000000103037824 */ /* 0x000fc800078e0a04 */
[----:B------:R-:W-:-:S04]  /*5b70*/  IMAD R3, R3, 0x8000, R2 ;  /* 0x0000800003037824 */ /* 0x000fc800078e0202 */
[----:B------:R-:W-:Y:S02]  /*5b80*/  VIADD R3, R3, 0x400 ;  /* 0x0000040003037836 */ /* 0x000fe40000000000 */
[----:B------:R-:W-:-:S03]  /*5b90*/  VIADD R4, R2, 0x36400 ;  /* 0x0003640002047836 */ /* 0x000fc60000000000 */
[----:B------:R-:W-:Y:S02]  /*5ba0*/  SHF.R.U32.HI R3, RZ, 0x4, R3 ;  /* 0x00000004ff037819 */ /* 0x000fe40000011603 */
[----:B------:R-:W-:Y:S02]  /*5bb0*/  SHF.R.U32.HI R4, RZ, 0x4, R4 ;  /* 0x00000004ff047819 */ /* 0x000fe40000011604 */
[----:B------:R-:W-:Y:S02]  /*5bc0*/  LOP3.LUT R3, R3, 0x3fff, RZ, 0xc0, !PT ;  /* 0x00003fff03037812 */ /* 0x000fe400078ec0ff */
[----:B------:R-:W-:Y:S02]  /*5bd0*/  LOP3.LUT R4, R4, 0x3fff, RZ, 0xc0, !PT ;  /* 0x00003fff04047812 */ /* 0x000fe400078ec0ff */
[----:B------:R-:W-:Y:S01]  /*5be0*/  LOP3.LUT R3, R3, 0x2000000, RZ, 0xfc, !PT ;  /* 0x0200000003037812 */ /* 0x000fe200078efcff */
[----:B------:R0:W-:Y:S01]  /*5bf0*/  STL [R1+0x2d8], R5 ;  /* 0x0002d80501007387 */ /* 0x0001e20000100800 */
[----:B------:R-:W-:-:S03]  /*5c00*/  LOP3.LUT R4, R4, 0x10000, RZ, 0xfc, !PT ;  /* 0x0001000004047812 */ /* 0x000fc600078efcff */
[----:B------:R1:W-:Y:S01]  /*5c10*/  STL [R1+0x2dc], R7 ;  /* 0x0002dc0701007387 */ /* 0x0003e20000100800 */
[----:B------:R-:W-:Y:S02]  /*5c20*/  IMAD R6, R6, 0x1000, R3 ;  /* 0x0000100006067824 */ /* 0x000fe400078e0203 */
[----:B0-----:R-:W-:Y:S02]  /*5c30*/  IMAD.MOV.U32 R5, RZ, RZ, 0x40000040 ;  /* 0x40000040ff057424 */ /* 0x001fe400078e00ff */
[----:B-1----:R-:W-:Y:S01]  /*5c40*/  IMAD.MOV.U32 R7, RZ, RZ, 0x40000040 ;  /* 0x40000040ff077424 */ /* 0x002fe200078e00ff */
[----:B------:R0:W-:Y:S01]  /*5c50*/  STL [R1+0x220], R24 ;  /* 0x0002201801007387 */ /* 0x0001e20000100800 */
[----:B------:R-:W-:Y:S02]  /*5c60*/  R2UR UR6, R6 ;  /* 0x00000000060672ca */ /* 0x000fe400000e0000 */
[----:B------:R-:W-:Y:S01]  /*5c70*/  R2UR UR4, R4 ;  /* 0x00000000040472ca */ /* 0x000fe200000e0000 */
[----:B------:R1:W-:Y:S01]  /*5c80*/  STL [R1+0x2ec], R25 ;  /* 0x0002ec1901007387 */ /* 0x0003e20000100800 */
[----:B------:R-:W-:-:S02]  /*5c90*/  R2UR UR7, R7 ;  /* 0x00000000070772ca */ /* 0x000fc400000e0000 */
[----:B------:R-:W-:Y:S01]  /*5ca0*/  R2UR UR5, R5 ;  /* 0x00000000050572ca */ /* 0x000fe200000e0000 */
[----:B0-----:R-:W-:Y:S02]  /*5cb0*/  VIADD R24, R6, 0x80 ;  /* 0x0000008006187836 */ /* 0x001fe40000000000 */
[----:B-1----:R-:W-:Y:S01]  /*5cc0*/  IMAD.MOV.U32 R25, RZ, RZ, 0x40000040 ;  /* 0x40000040ff197424 */ /* 0x002fe200078e00ff */
[----:B------:R-:W-:Y:S02]  /*5cd0*/  STL [R1+0x214], R78 ;  /* 0x0002144e01007387 */ /* 0x000fe40000100800 */
[----:B------:R-:W-:Y:S02]  /*5ce0*/  R2UR UR10, R24 ;  /* 0x00000000180a72ca */ /* 0x000fe400000e0000 */
[----:B------:R-:W-:Y:S01]  /*5cf0*/  STL [R1+0x218], R80 ;  /* 0x0002185001007387 */ /* 0x000fe20000100800 */
[----:B------:R-:W-:-:S03]  /*5d00*/  R2UR UR11, R25 ;  /* 0x00000000190b72ca */ /* 0x000fc600000e0000 */
        /* <DEDUP_REMOVED lines=103> */
[----:B0-----:R-:W-:-:S06]  /*6380*/  WARPGROUP.ARRIVE ;  /* 0x00000000000079c5 */ /* 0x001fcc0000000000 */
[----:B------:R-:W-:Y:S01]  /*6390*/  HGMMA.64x256x16.F32 R24, gdesc[UR4].tnspB, RZ, !UPT, gsb0 ;  /* 0x43e00000041879f0 */ /* 0x000fe2000c0008ff */
[----:B------:R0:W-:Y:S04]  /*63a0*/  STL [R1+0x3d0], R11 ;  /* 0x0003d00b01007387 */ /* 0x0001e80000100800 */
[----:B------:R1:W-:Y:S01]  /*63b0*/  STL [R1+0x3d4], R10 ;  /* 0x0003d40a01007387 */ /* 0x0003e20000100800 */
[----:B0-----:R-:W-:Y:S02]  /*63c0*/  IMAD.MOV.U32 R11, RZ, RZ, 0x40000040 ;  /* 0x40000040ff0b7424 */ /* 0x001fe400078e00ff */
[----:B-1----:R-:W-:-:S03]  /*63d0*/  VIADD R10, R4, 0x2 ;  /* 0x00000002040a7836 */ /* 0x002fc60000000000 */
[----:B------:R-:W-:Y:S02]  /*63e0*/  R2UR UR9, R11 ;  /* 0x000000000b0972ca */ /* 0x000fe400000e0000 */
[----:B------:R-:W-:Y:S01]  /*63f0*/  R2UR UR8, R10 ;  /* 0x000000000a0872ca */ /* 0x000fe200000e0000 */
[----:B---3--:R-:W-:Y:S04]  /*6400*/  STL [R1+0x2e4], R15 ;  /* 0x0002e40f01007387 */ /* 0x008fe80000100800 */
[----:B----4-:R-:W-:Y:S04]  /*6410*/  STL [R1+0x2e8], R21 ;  /* 0x0002e81501007387 */ /* 0x010fe80000100800 */
        /* <DEDUP_REMOVED lines=15> */
[----:B0-----:R-:W-:-:S02]  /*6510*/  IMAD.MOV.U32 R9, RZ, RZ, 0x40000040 ;  /* 0x40000040ff097424 */ /* 0x001fc400078e00ff */
[----:B------:R-:W-:Y:S01]  /*6520*/  IMAD.MOV.U32 R7, RZ, RZ, 0x40000040 ;  /* 0x40000040ff077424 */ /* 0x000fe200078e00ff */
[----:B------:R0:W5:Y:S01]  /*6530*/  LDL R15, [R1+0x1c8] ;  /* 0x0001c800010f7983 */ /* 0x0001620000100800 */
[----:B-1----:R-:W-:Y:S01]  /*6540*/  VIADD R8, R6, 0x100 ;  /* 0x0000010006087836 */ /* 0x002fe20000000000 */
        /* <DEDUP_REMOVED lines=34> */
[----:B------:R-:W-:Y:S01]  /*6770*/  HGMMA.64x256x16.F32 R24, gdesc[UR8].tnspB, R24, gsb0 ;  /* 0x43e00000081879f0 */ /* 0x000fe20008000818 */
[----:B------:R-:W-:Y:S01]  /*6780*/  R2UR UR6, R8 ;  /* 0x00000000080672ca */ /* 0x000fe200000e0000 */
[----:B------:R-:W-:Y:S01]  /*6790*/  VIADD R8, R4, 0x4 ;  /* 0x0000000404087836 */ /* 0x000fe20000000000 */
[----:B------:R-:W-:Y:S01]  /*67a0*/  R2UR UR7, R9 ;  /* 0x00000000090772ca */ /* 0x000fe200000e0000 */
[----:B------:R-:W-:-:S03]  /*67b0*/  IMAD.MOV.U32 R9, RZ, RZ, 0x40000040 ;  /* 0x40000040ff097424 */ /* 0x000fc600078e00ff */
        /* <DEDUP_REMOVED lines=114> */
[----:B------:R-:W4:Y:S04]  /*6ee0*/  LDL R82, [R1+0x218] ;  /* 0x0002180001527983 */ /* 0x000f280000100800 */
[----:B--2---:R-:W2:Y:S04]  /*6ef0*/  LDL R84, [R1+0x21c] ;  /* 0x00021c0001547983 */ /* 0x004ea80000100800 */
[----:B------:R-:W2:Y:S04]  /*6f00*/  LDL R14, [R1+0x220] ;  /* 0x00022000010e7983 */ /* 0x000ea80000100800 */
[----:B------:R-:W2:Y:S04]  /*6f10*/  LDL R86, [R1+0x224] ;  /* 0x0002240001567983 */ /* 0x000ea80000100800 */
[----:B---3--:R-:W3:Y:S04]  /*6f20*/  LDL R88, [R1+0x228] ;  /* 0x0002280001587983 */ /* 0x008ee80000100800 */
[----:B------:R-:W3:Y:S04]  /*6f30*/  LDL R90, [R1+0x22c] ;  /* 0x00022c00015a7983 */ /* 0x000ee80000100800 */
[----:B------:R-:W3:Y:S04]  /*6f40*/  LDL R20, [R1+0x230] ;  /* 0x0002300001147983 */ /* 0x000ee80000100800 */
[----:B----4-:R-:W4:Y:S04]  /*6f50*/  LDL R92, [R1+0x234] ;  /* 0x00023400015c7983 */ /* 0x010f280000100800 */
        /* <DEDUP_REMOVED lines=118> */
[----:B------:R0:W-:Y:S04]  /*76c0*/  STL [R1+0x210], R12 ;  /* 0x0002100c01007387 */ /* 0x0001e80000100800 */
[----:B------:R0:W-:Y:S04]  /*76d0*/  STL [R1+0x214], R80 ;  /* 0x0002145001007387 */ /* 0x0001e80000100800 */
[----:B------:R0:W-:Y:S04]  /*76e0*/  STL [R1+0x218], R82 ;  /* 0x0002185201007387 */ /* 0x0001e80000100800 */
[----:B--2---:R0:W-:Y:S04]  /*76f0*/  STL [R1+0x21c], R84 ;  /* 0x00021c5401007387 */ /* 0x0041e80000100800 */
[----:B------:R0:W-:Y:S04]  /*7700*/  STL [R1+0x220], R14 ;  /* 0x0002200e01007387 */ /* 0x0001e80000100800 */
[----:B------:R0:W-:Y:S04]  /*7710*/  STL [R1+0x224], R86 ;  /* 0x0002245601007387 */ /* 0x0001e80000100800 */
[----:B---3--:R0:W-:Y:S04]  /*7720*/  STL [R1+0x228], R88 ;  /* 0x0002285801007387 */ /* 0x0081e80000100800 */
[----:B------:R0:W-:Y:S04]  /*7730*/  STL [R1+0x22c], R90 ;  /* 0x00022c5a01007387 */ /* 0x0001e80000100800 */
        /* <DEDUP_REMOVED lines=121> */
[----:B------:R-:W-:-:S13]  /*7ed0*/  ISETP.NE.AND P0, PT, RZ, UR41, PT ;  /* 0x00000029ff007c0c */ /* 0x000fda000bf05270 */
[----:B0-----:R-:W-:Y:S05]  /*7ee0*/  @P0 BRA `(.L_x_6742) ;  /* 0x0000000000040947 */ /* 0x001fea0003800000 */
[----:B------:R-:W-:Y:S01]  /*7ef0*/  BPT.TRAP 0x1 ;  /* 0x000000040000795c */ /* 0x000fe20000300000 */
.L_x_6742:
[----:B------:R-:W-:Y:S01]  /*7f00*/  VIADD R20, R13, 0xfffffffe ;  /* 0xfffffffe0d147836 */ /* 0x000fe20000000000 */
[----:B------:R-:W-:Y:S01]  /*7f10*/  BSSY B0, `(.L_x_6743) ;  /* 0x00003e8000007945 */ /* 0x000fe20003800000 */
[----:B-----5:R-:W-:-:S03]  /*7f20*/  IMAD R15, R15, 0x8, R2 ;  /* 0x000000080f0f7824 */ /* 0x020fc600078e0202 */
[----:B------:R-:W-:Y:S01]  /*7f30*/  ISETP.GE.AND P0, PT, R20, R0, PT ;  /* 0x000000001400720c */ /* 0x000fe20003f06270 */
[----:B------:R-:W-:-:S05]  /*7f40*/  VIADD R12, R15, 0x38860 ;  /* 0x000388600f0c7836 */ /* 0x000fca0000000000 */
[----:B------:R-:W-:-:S04]  /*7f50*/  PRMT R12, R23, 0x654, R12 ;  /* 0x00000654170c7816 */ /* 0x000fc8000000000c */
[----:B------:R0:W-:Y:S03]  /*7f60*/  SYNCS.ARRIVE.TRANS64.RED.A1T0 RZ, [R12+URZ], RZ ;  /* 0x000000ff0cff79a7 */ /* 0x0001e6000810043f */
[----:B------:R-:W-:Y:S05]  /*7f70*/  @!P0 BRA `(.L_x_6744) ;  /* 0x0000003c00848947 */ /* 0x000fea0003800000 */
.L_x_6746:
        /* <DEDUP_REMOVED lines=60> */
[----:B01----:R-:W4:Y:S04]  /*8340*/  LDL.64 R12, [R1+0x3c8] ;  /* 0x0003c800010c7983 */ /* 0x003f280000100a00 */
[----:B------:R-:W4:Y:S04]  /*8350*/  LDL.64 R28, [R1+0x3d8] ;  /* 0x0003d800011c7983 */ /* 0x000f280000100a00 */
[----:B------:R-:W4:Y:S04]  /*8360*/  LDL.64 R26, [R1+0x3e8] ;  /* 0x0003e800011a7983 */ /* 0x000f280000100a00 */
[----:B------:R-:W4:Y:S04]  /*8370*/  LDL.64 R24, [R1+0x3f8] ;  /* 0x0003f80001187983 */ /* 0x000f280000100a00 */
[----:B------:R-:W4:Y:S01]  /*8380*/  LDL.64 R14, [R1+0x408] ;  /* 0x00040800010e7983 */ /* 0x000f220000100a00 */
[----:B--2---:R-:W-:-:S04]  /*8390*/  IMAD R149, R21, 0x40, R192 ;  /* 0x0000004015957824 */ /* 0x004fc800078e02c0 */
[----:B------:R-:W-:Y:S01]  /*83a0*/  IMAD R22, R149, 0x4, R2 ;  /* 0x0000000495167824 */ /* 0x000fe200078e0202 */
[----:B------:R-:W-:Y:S06]  /*83b0*/  BAR.SYNC.DEFER_BLOCKING 0xe, 0x100 ;  /* 0x0384000000007b1d */ /* 0x000fec0000010000 */
[----:B------:R-:W3:Y:S04]  /*83c0*/  LDS R148, [R22+0x38400] ;  /* 0x0384000016947984 */ /* 0x000ee80000000800 */
[----:B------:R-:W0:Y:S01]  /*83d0*/  LDS R22, [R22+0x38420] ;  /* 0x0384200016167984 */ /* 0x000e220000000800 */
[C---:B---3--:R-:W-:Y:S01]  /*83e0*/  FMUL.FTZ R147, R148.reuse, R147 ;  /* 0x0000009394937220 */ /* 0x048fe20000410000 */
[C---:B------:R-:W-:Y:S01]  /*83f0*/  FMUL.FTZ R146, R148.reuse, R146 ;  /* 0x0000009294927220 */ /* 0x040fe20000410000 */
[C---:B----4-:R-:W-:Y:S01]  /*8400*/  FMUL.FTZ R145, R148.reuse, R145 ;  /* 0x0000009194917220 */ /* 0x050fe20000410000 */
        /* <DEDUP_REMOVED lines=63> */
[----:B------:R-:W-:Y:S01]  /*8800*/  STL.64 [R1+0x220], R146 ;  /* 0x0002209201007387 */ /* 0x000fe20000100a00 */
[C---:B------:R-:W-:Y:S01]  /*8810*/  FMUL.FTZ R85, R22.reuse, R85 ;  /* 0x0000005516557220 */ /* 0x040fe20000410000 */
[----:B------:R-:W-:-:S02]  /*8820*/  FMUL.FTZ R84, R22, R84 ;  /* 0x0000005416547220 */ /* 0x000fc40000410000 */
[----:B------:R-:W-:Y:S01]  /*8830*/  STL.64 [R1+0x230], R144 ;  /* 0x0002309001007387 */ /* 0x000fe20000100a00 */
[C---:B------:R-:W-:Y:S01]  /*8840*/  FMUL.FTZ R73, R22.reuse, R73 ;  /* 0x0000004916497220 */ /* 0x040fe20000410000 */
[C---:B------:R-:W-:Y:S02]  /*8850*/  FMUL.FTZ R72, R22.reuse, R72 ;  /* 0x0000004816487220 */ /* 0x040fe40000410000 */
[----:B------:R-:W-:Y:S01]  /*8860*/  STL.64 [R1+0x240], R142 ;  /* 0x0002408e01007387 */ /* 0x000fe20000100a00 */
[C---:B------:R-:W-:Y:S01]  /*8870*/  FMUL.FTZ R81, R22.reuse, R81 ;  /* 0x0000005116517220 */ /* 0x040fe20000410000 */
[C---:B------:R-:W-:Y:S02]  /*8880*/  FMUL.FTZ R80, R22.reuse, R80 ;  /* 0x0000005016507220 */ /* 0x040fe40000410000 */
        /* <DEDUP_REMOVED lines=404> */
[----:B------:R-:W-:Y:S01]  /*a1d0*/  VIADD R22, R21, 0x1 ;  /* 0x0000000115167836 */ /* 0x000fe20000000000 */
[----:B------:R-:W-:Y:S01]  /*a1e0*/  R2UR UR4, R4 ;  /* 0x00000000040472ca */ /* 0x000fe200000e0000 */
[----:B------:R-:W-:Y:S01]  /*a1f0*/  IMAD.MOV.U32 R13, RZ, RZ, 0x40000040 ;  /* 0x40000040ff0d7424 */ /* 0x000fe200078e00ff */
[----:B------:R-:W-:Y:S01]  /*a200*/  R2UR UR5, R5 ;  /* 0x00000000050572ca */ /* 0x000fe200000e0000 */
[----:B------:R-:W-:Y:S01]  /*a210*/  IMAD.MOV.U32 R15, RZ, RZ, 0x40000040 ;  /* 0x40000040ff0f7424 */ /* 0x000fe200078e00ff */
[----:B------:R-:W-:Y:S01]  /*a220*/  ISETP.NE.AND P0, PT, R22, 0x2, PT ;  /* 0x000000021600780c */ /* 0x000fe20003f05270 */
[----:B------:R0:W-:Y:S01]  /*a230*/  STL [R1+0x1c8], R22 ;  /* 0x0001c81601007387 */ /* 0x0001e20000100800 */
[----:B------:R-:W-:Y:S01]  /*a240*/  R2UR UR7, R13 ;  /* 0x000000000d0772ca */ /* 0x000fe200000e0000 */
[----:B------:R-:W-:-:S10]  /*a250*/  IMAD.MOV.U32 R13, RZ, RZ, 0x40000040 ;  /* 0x40000040ff0d7424 */ /* 0x000fd400078e00ff */
[----:B0-----:R-:W-:-:S04]  /*a260*/  @!P0 IMAD.MOV.U32 R22, RZ, RZ, RZ ;  /* 0x000000ffff168224 */ /* 0x001fc800078e00ff */
[----:B------:R-:W-:-:S04]  /*a270*/  IMAD R12, R22, 0x1000, R3 ;  /* 0x00001000160c7824 */ /* 0x000fc800078e0203 */
[C---:B------:R-:W-:Y:S01]  /*a280*/  VIADD R14, R12.reuse, 0x80 ;  /* 0x000000800c0e7836 */ /* 0x040fe20000000000 */
[----:B------:R-:W-:Y:S01]  /*a290*/  R2UR UR6, R12 ;  /* 0x000000000c0672ca */ /* 0x000fe200000e0000 */
[----:B--2---:R-:W-:-:S12]  /*a2a0*/  WARPGROUP.ARRIVE ;  /* 0x00000000000079c5 */ /* 0x004fd80000000000 */
        /* <DEDUP_REMOVED lines=43> */
[----:B------:R-:W-:Y:S02]  /*a560*/  R2UR UR6, R14 ;  /* 0x000000000e0672ca */ /* 0x000fe400000e0000 */
[----:B------:R-:W-:Y:S02]  /*a570*/  R2UR UR7, R15 ;  /* 0x000000000f0772ca */ /* 0x000fe400000e0000 */
        /* <DEDUP_REMOVED lines=38> */
[----:B------:R-:W-:Y:S01]  /*a7e0*/  R2UR UR7, R13 ;  /* 0x000000000d0772ca */ /* 0x000fe200000e0000 */
[----:B------:R-:W2:Y:S01]  /*a7f0*/  LDL R12, [R1+0x1d0] ;  /* 0x0001d000010c7983 */ /* 0x000ea20000100800 */
[----:B------:R-:W-:Y:S02]  /*a800*/  R2UR UR4, R6 ;  /* 0x00000000060472ca */ /* 0x000fe400000e0000 */
[----:B------:R-:W-:Y:S01]  /*a810*/  R2UR UR5, R7 ;  /* 0x00000000070572ca */ /* 0x000fe200000e0000 */
[----:B------:R-:W3:Y:S04]  /*a820*/  @!P0 LDL R13, [R1+0x1cc] ;  /* 0x0001cc00010d8983 */ /* 0x000ee80000100800 */
        /* <DEDUP_REMOVED lines=70> */
[----:B------:R-:W3:Y:S04]  /*ac90*/  LDL R22, [R1+0x210] ;  /* 0x0002100001167983 */ /* 0x000ee80000100800 */
[----:B-1----:R-:W3:Y:S04]  /*aca0*/  LDL R86, [R1+0x214] ;  /* 0x0002140001567983 */ /* 0x002ee80000100800 */
        /* <DEDUP_REMOVED lines=125> */
[----:B------:R-:W3:Y:S01]  /*b480*/  LDL R131, [R1+0x40c] ;  /* 0x00040c0001837983 */ /* 0x000ee20000100800 */
[----:B------:R-:W-:Y:S01]  /*b490*/  VIADD R12, R12, 0x1 ;  /* 0x000000010c0c7836 */ /* 0x000fe20000000000 */
[----:B------:R-:W-:-:S02]  /*b4a0*/  UISETP.NE.AND UP0, UPT, UR41, URZ, UPT ;  /* 0x0000003f2900728c */ /* 0x000fc4000bf05270 */
[----:B------:R0:W-:Y:S04]  /*b4b0*/  STL [R1+0x210], R22 ;  /* 0x0002101601007387 */ /* 0x0001e80000100800 */
        /* <DEDUP_REMOVED lines=26> */
[----:B---3--:R0:W-:Y:S04]  /*b660*/  STL [R1+0x278], R124 ;  /* 0x0002787c01007387 */ /* 0x0081e80000100800 */
        /* <DEDUP_REMOVED lines=102> */
[----:B------:R-:W-:-:S02]  /*bcd0*/  PLOP3.LUT P1, PT, PT, PT, UP0, 0x80, 0x0 ;  /* 0x000000000000781c */ /* 0x000fc40003f2f008 */
[----:B------:R-:W-:-:S05]  /*bce0*/  @!P0 LOP3.LUT R14, R13, 0x1, RZ, 0x3c, !PT ;  /* 0x000000010d0e8812 */ /* 0x000fca00078e3cff */
[----:B------:R0:W-:Y:S01]  /*bcf0*/  @!P0 STL [R1+0x1cc], R14 ;  /* 0x0001cc0e01008387 */ /* 0x0001e20000100800 */
[C---:B------:R-:W-:Y:S01]  /*bd00*/  ISETP.GT.AND P0, PT, R20.reuse, R0, PT ;  /* 0x000000001400720c */ /* 0x040fe20003f04270 */
[----:B------:R-:W-:-:S04]  /*bd10*/  VIADD R20, R20, 0xffffffff ;  /* 0xffffffff14147836 */ /* 0x000fc80000000000 */
[----:B------:R-:W-:Y:S08]  /*bd20*/  @P1 BRA `(.L_x_6745) ;  /* 0x0000000000041947 */ /* 0x000ff00003800000 */
[----:B------:R-:W-:Y:S01]  /*bd30*/  BPT.TRAP 0x1 ;  /* 0x000000040000795c */ /* 0x000fe20000300000 */
.L_x_6745:
[----:B-----5:R-:W-:-:S04]  /*bd40*/  IMAD R15, R15, 0x8, R2 ;  /* 0x000000080f0f7824 */ /* 0x020fc800078e0202 */
[----:B0-----:R-:W-:-:S05]  /*bd50*/  VIADD R12, R15, 0x38860 ;  /* 0x000388600f0c7836 */ /* 0x001fca0000000000 */
[----:B------:R-:W-:-:S04]  /*bd60*/  PRMT R12, R23, 0x654, R12 ;  /* 0x00000654170c7816 */ /* 0x000fc8000000000c */
[----:B------:R1:W-:Y:S01]  /*bd70*/  SYNCS.ARRIVE.TRANS64.RED.A1T0 RZ, [R12+URZ], RZ ;  /* 0x000000ff0cff79a7 */ /* 0x0003e2000810043f */
[----:B------:R-:W-:Y:S05]  /*bd80*/  @P0 BRA `(.L_x_6746) ;  /* 0xffffffc0007c0947 */ /* 0x000fea000383ffff */
.L_x_6744:
[----:B------:R-:W-:Y:S05]  /*bd90*/  BSYNC B0 ;  /* 0x0000000000007941 */ /* 0x000fea0003800000 */
.L_x_6743:
        /* <DEDUP_REMOVED lines=37> */
[----:B01----:R-:W5:Y:S04]  /*bff0*/  LDL.64 R12, [R1+0x250] ;  /* 0x00025000010c7983 */ /* 0x003f680000100a00 */
        /* <DEDUP_REMOVED lines=27> */
[----:B------:R-:W5:Y:S04]  /*c1b0*/  LDL R3, [R1+0x1d0] ;  /* 0x0001d00001037983 */ /* 0x000f680000100800 */
[----:B------:R-:W5:Y:S01]  /*c1c0*/  LDL R0, [R1+0x1c8] ;  /* 0x0001c80001007983 */ /* 0x000f620000100800 */
[----:B--2---:R-:W-:-:S04]  /*c1d0*/  IMAD R137, R137, 0x40, R192 ;  /* 0x0000004089897824 */ /* 0x004fc800078e02c0 */
[----:B------:R-:W-:Y:S01]  /*c1e0*/  IMAD R2, R137, 0x4, R2 ;  /* 0x0000000489027824 */ /* 0x000fe200078e0202 */
[----:B------:R-:W-:Y:S06]  /*c1f0*/  BAR.SYNC.DEFER_BLOCKING 0xe, 0x100 ;  /* 0x0384000000007b1d */ /* 0x000fec0000010000 */
[----:B------:R-:W-:Y:S04]  /*c200*/  LDS R136, [R2+0x38400] ;  /* 0x0384000002887984 */ /* 0x000fe80000000800 */
[----:B------:R-:W3:Y:S02]  /*c210*/  LDS R2, [R2+0x38420] ;  /* 0x0384200002027984 */ /* 0x000ee40000000800 */
[C---:B---3--:R-:W-:Y:S01]  /*c220*/  FMUL.FTZ R73, R2.reuse, R73 ;  /* 0x0000004902497220 */ /* 0x048fe20000410000 */
[C---:B------:R-:W-:Y:S01]  /*c230*/  FMUL.FTZ R72, R2.reuse, R72 ;  /* 0x0000004802487220 */ /* 0x040fe20000410000 */
[C---:B----4-:R-:W-:Y:S01]  /*c240*/  FMUL.FTZ R75, R2.reuse, R75 ;  /* 0x0000004b024b7220 */ /* 0x050fe20000410000 */
[C---:B------:R-:W-:Y:S01]  /*c250*/  FMUL.FTZ R74, R2.reuse, R74 ;  /* 0x0000004a024a7220 */ /* 0x040fe20000410000 */
        /* <DEDUP_REMOVED lines=124> */
[----:B------:R-:W-:-:S02]  /*ca20*/  VIADD R2, R3, 0x1 ;  /* 0x0000000103027836 */ /* 0x000fc40000000000 */
        /* <DEDUP_REMOVED lines=69> */
[----:B------:R-:W-:-:S12]  /*ce80*/  IMAD.MOV.U32 R3, RZ, RZ, 0x1 ;  /* 0x00000001ff037424 */ /* 0x000fd800078e00ff */
[----:B-1----:R-:W-:Y:S05]  /*ce90*/  @P0 BRA `(.L_x_6741) ;  /* 0x000001cc00a40947 */ /* 0x002fea0003800000 */
[----:B------:R-:W2:Y:S04]  /*cea0*/  LDL R0, [R1+0x1cc] ;  /* 0x0001cc0001007983 */ /* 0x000ea80000100800 */
[----:B------:R1:W-:Y:S01]  /*ceb0*/  STL [R1+0x1c8], RZ ;  /* 0x0001c8ff01007387 */ /* 0x0003e20000100800 */
[----:B--2---:R-:W-:-:S05]  /*cec0*/  LOP3.LUT R0, R0, 0x1, RZ, 0x3c, !PT ;  /* 0x0000000100007812 */ /* 0x004fca00078e3cff */
[----:B------:R1:W-:Y:S01]  /*ced0*/  STL [R1+0x1cc], R0 ;  /* 0x0001cc0001007387 */ /* 0x0003e20000100800 */
[----:B------:R-:W-:Y:S05]  /*cee0*/  BRA `(.L_x_6741) ;  /* 0x000001cc00907947 */ /* 0x000fea0003800000 */
.L_x_6732:
[----:B---3--:R-:W1:Y:S01]  /*cef0*/  LDC R0, c[0x0][0x448] ;  /* 0x00011200ff007b82 */ /* 0x008e620000000800 */
[----:B------:R-:W-:Y:S01]  /*cf00*/  UISETP.NE.AND UP2, UPT, UR41, URZ, UPT ;  /* 0x0000003f2900728c */ /* 0x000fe2000bf45270 */
[----:B------:R-:W-:Y:S01]  /*cf10*/  IMAD.MOV.U32 R8, RZ, RZ, 0x1 ;  /* 0x00000001ff087424 */ /* 0x000fe200078e00ff */
[----:B------:R-:W-:Y:S01]  /*cf20*/  UIADD3 UR10, UP0, UR44, 0x38830, URZ ;  /* 0x000388302c0a7890 */ /* 0x000fe2000ff1e03f */
[----:B------:R-:W-:Y:S01]  /*cf30*/  IMAD.MOV.U32 R7, RZ, RZ, R23 ;  /* 0x000000ffff077224 */ /* 0x000fe200078e0017 */
[----:B------:R-:W-:Y:S01]  /*cf40*/  UIADD3 UR8, UP1, UR44, 0x38840, URZ ;  /* 0x000388402c087890 */ /* 0x000fe2000ff3e03f */
[----:B------:R-:W-:Y:S01]  /*cf50*/  IMAD.MOV.U32 R6, RZ, RZ, 0x100 ;  /* 0x00000100ff067424 */ /* 0x000fe200078e00ff */
[----:B------:R-:W-:Y:S01]  /*cf60*/  PLOP3.LUT P1, PT, PT, PT, UP2, 0x40, 0x0 ;  /* 0x000000000000781c */ /* 0x000fe20003f2e828 */
[----:B------:R-:W3:Y:S01]  /*cf70*/  LDC.64 R10, c[0x0][0xad8] ;  /* 0x0002b600ff0a7b82 */ /* 0x000ee20000000a00 */
[----:B------:R-:W-:Y:S01]  /*cf80*/  UIADD3 UR6, UP2, UR44, 0x38850, URZ ;  /* 0x000388502c067890 */ /* 0x000fe2000ff5e03f */
[----:B------:R-:W-:Y:S01]  /*cf90*/  IMAD.MOV.U32 R5, RZ, RZ, 0x80 ;  /* 0x00000080ff057424 */ /* 0x000fe200078e00ff */
[----:B------:R-:W-:Y:S01]  /*cfa0*/  UIADD3 UR4, UP3, UR44, 0x38860, URZ ;  /* 0x000388602c047890 */ /* 0x000fe2000ff7e03f */
[----:B------:R-:W-:Y:S01]  /*cfb0*/  SEL R4, R8, 0x2, P1 ;  /* 0x0000000208047807 */ /* 0x000fe20000800000 */
[----:B------:R-:W-:Y:S01]  /*cfc0*/  UIADD3.X UR11, URZ, UR45, URZ, UP0, !UPT ;  /* 0x0000002d3f0b7290 */ /* 0x000fe200087fe43f */
[----:B------:R0:W-:Y:S01]  /*cfd0*/  STL.64 [R1+0x30], R6 ;  /* 0x0000300601007387 */ /* 0x0001e20000100a00 */
[----:B------:R-:W-:Y:S01]  /*cfe0*/  UIADD3.X UR9, URZ, UR45, URZ, UP1, !UPT ;  /* 0x0000002d3f097290 */ /* 0x000fe20008ffe43f */
[----:B------:R-:W-:Y:S01]  /*cff0*/  IMAD.MOV.U32 R21, RZ, RZ, 0x80 ;  /* 0x00000080ff157424 */ /* 0x000fe200078e00ff */
[----:B------:R-:W-:Y:S01]  /*d000*/  UIADD3.X UR7, URZ, UR45, URZ, UP2, !UPT ;  /* 0x0000002d3f077290 */ /* 0x000fe200097fe43f */
[----:B------:R-:W-:Y:S01]  /*d010*/  IMAD.U32 R9, RZ, RZ, UR4 ;  /* 0x00000004ff097e24 */ /* 0x000fe2000f8e00ff */
[----:B------:R-:W-:Y:S01]  /*d020*/  UIADD3.X UR5, URZ, UR45, URZ, UP3, !UPT ;  /* 0x0000002d3f057290 */ /* 0x000fe20009ffe43f */
[----:B------:R-:W-:Y:S01]  /*d030*/  IMAD.MOV.U32 R20, RZ, RZ, R4 ;  /* 0x000000ffff147224 */ /* 0x000fe200078e0004 */
[----:B------:R2:W-:Y:S01]  /*d040*/  STL.64 [R1+0x28], R4 ;  /* 0x0000280401007387 */ /* 0x0005e20000100a00 */
[----:B------:R-:W-:Y:S01]  /*d050*/  IMAD.MOV.U32 R22, RZ, RZ, 0x80 ;  /* 0x00000080ff167424 */ /* 0x000fe200078e00ff */
[----:B-1----:R-:W-:Y:S01]  /*d060*/  ISETP.NE.AND P0, PT, R0, 0x1, PT ;  /* 0x000000010000780c */ /* 0x002fe20003f05270 */
[----:B------:R-:W-:Y:S01]  /*d070*/  IMAD.U32 R0, RZ, RZ, UR6 ;  /* 0x00000006ff007e24 */ /* 0x000fe2000f8e00ff */
[----:B------:R1:W-:Y:S01]  /*d080*/  STL [R1+0x50], R113 ;  /* 0x0000507101007387 */ /* 0x0003e20000100800 */
[----:B------:R-:W-:-:S02]  /*d090*/  IMAD.U32 R12, RZ, RZ, UR10 ;  /* 0x0000000aff0c7e24 */ /* 0x000fc4000f8e00ff */
[----:B0-----:R-:W-:Y:S01]  /*d0a0*/  IMAD.U32 R7, RZ, RZ, UR5 ;  /* 0x00000005ff077e24 */ /* 0x001fe2000f8e00ff */
[----:B------:R1:W-:Y:S01]  /*d0b0*/  STL.128 [R1], R20 ;  /* 0x0000001401007387 */ /* 0x0003e20000100c00 */
[----:B------:R-:W-:Y:S01]  /*d0c0*/  IMAD.U32 R14, RZ, RZ, UR8 ;  /* 0x00000008ff0e7e24 */ /* 0x000fe2000f8e00ff */
[----:B---3--:R-:W-:Y:S01]  /*d0d0*/  ISETP.GE.AND P3, PT, R11, 0x1, PT ;  /* 0x000000010b00780c */ /* 0x008fe20003f66270 */
[----:B--2---:R-:W-:Y:S01]  /*d0e0*/  IMAD.U32 R5, RZ, RZ, UR7 ;  /* 0x00000007ff057e24 */ /* 0x004fe2000f8e00ff */
[----:B------:R1:W-:Y:S01]  /*d0f0*/  STL [R1+0x10], RZ ;  /* 0x000010ff01007387 */ /* 0x0003e20000100800 */
[----:B------:R-:W-:Y:S02]  /*d100*/  IMAD.U32 R13, RZ, RZ, UR11 ;  /* 0x0000000bff0d7e24 */ /* 0x000fe4000f8e00ff */
[----:B------:R-:W0:Y:S01]  /*d110*/  @P0 LDC R3, c[0x0][0x44c] ;  /* 0x00011300ff030b82 */ /* 0x000e220000000800 */
[----:B----4-:R-:W-:Y:S01]  /*d120*/  IMAD.U32 R15, RZ, RZ, UR9 ;  /* 0x00000009ff0f7e24 */ /* 0x010fe2000f8e00ff */
[----:B------:R1:W-:Y:S01]  /*d130*/  STL [R1+0x38], RZ ;  /* 0x000038ff01007387 */ /* 0x0003e20000100800 */
[----:B------:R-:W-:-:S02]  /*d140*/  IMAD.MOV.U32 R4, RZ, RZ, R0 ;  /* 0x000000ffff047224 */ /* 0x000fc400078e0000 */
[----:B------:R-:W-:Y:S01]  /*d150*/  IMAD.MOV.U32 R6, RZ, RZ, R9 ;  /* 0x000000ffff067224 */ /* 0x000fe200078e0009 */
[----:B------:R1:W-:Y:S01]  /*d160*/  STL.64 [R1+0x18], R12 ;  /* 0x0000180c01007387 */ /* 0x0003e20000100a00 */
[----:B------:R-:W-:Y:S01]  /*d170*/  VIADD R0, R194, 0x3f ;  /* 0x0000003fc2007836 */ /* 0x000fe20000000000 */
[----:B------:R-:W2:Y:S01]  /*d180*/  @P0 LDC R26, c[0x0][0x450] ;  /* 0x00011400ff1a0b82 */ /* 0x000ea20000000800 */
[----:B------:R-:W-:Y:S01]  /*d190*/  IMAD.U32 R30, RZ, RZ, UR38 ;  /* 0x00000026ff1e7e24 */ /* 0x000fe2000f8e00ff */
[----:B------:R1:W-:Y:S01]  /*d1a0*/  STL.128 [R1+0x40], R4 ;  /* 0x0000400401007387 */ /* 0x0003e20000100c00 */
[----:B------:R-:W-:-:S03]  /*d1b0*/  IMAD.U32 R56, RZ, RZ, UR38 ;  /* 0x00000026ff387e24 */ /* 0x000fc6000f8e00ff */
[----:B------:R1:W-:Y:S01]  /*d1c0*/  STL.64 [R1+0x20], R14 ;  /* 0x0000200e01007387 */ /* 0x0003e20000100a00 */
[----:B------:R-:W-:Y:S02]  /*d1d0*/  IADD3 R30, P1, R30, 0x28, RZ ;  /* 0x000000281e1e7810 */ /* 0x000fe40007f3e0ff */
[----:B------:R-:W-:-:S03]  /*d1e0*/  IADD3 R56, P2, R56, 0x50, RZ ;  /* 0x0000005038387810 */ /* 0x000fc60007f5e0ff */
[----:B------:R-:W-:Y:S02]  /*d1f0*/  IMAD.X R33, RZ, RZ, UR37, P1 ;  /* 0x00000025ff217e24 */ /* 0x000fe400088e06ff */
[----:B------:R-:W-:Y:S02]  /*d200*/  IMAD.X R57, RZ, RZ, UR37, P2 ;  /* 0x00000025ff397e24 */ /* 0x000fe400090e06ff */
[----:B0-----:R-:W-:-:S05]  /*d210*/  @P0 IMAD.HI.U32 R3, R0, R3, RZ ;  /* 0x0000000300030227 */ /* 0x001fca00078e00ff */
        /* <DEDUP_REMOVED lines=15> */
.L_x_6749:
[----:B------:R-:W-:-:S13]  /*d310*/  ISETP.NE.AND P1, PT, R11, 0x1, PT ;  /* 0x000000010b00780c */ /* 0x000fda0003f25270 */
[----:B------:R-:W0:Y:S02]  /*d320*/  @P1 LDC.64 R4, c[0x0][0xae0] ;  /* 0x0002b800ff041b82 */ /* 0x000e240000000a00 */
[----:B0-----:R-:W-:-:S05]  /*d330*/  @P1 IMAD.HI.U32 R4, R0, R4, RZ ;  /* 0x0000000400041227 */ /* 0x001fca00078e00ff */
[----:B------:R-:W-:-:S07]  /*d340*/  @P1 SHF.R.U32.HI R0, RZ, R5, R4 ;  /* 0x00000005ff001219 */ /* 0x000fce0000011604 */
.L_x_6750:
[----:B------:R-:W-:Y:S05]  /*d350*/  BSYNC B0 ;  /* 0x0000000000007941 */ /* 0x000fea0003800000 */
.L_x_6748:
[----:B------:R-:W-:-:S05]  /*d360*/  IMAD R3, R0, R11, R11 ;  /* 0x0000000b00037224 */ /* 0x000fca00078e020b */
[----:B------:R-:W-:-:S07]  /*d370*/  VIMNMX R10, R10, R3, PT ;  /* 0x000000030a0a7248 */ /* 0x000fce0003fe0100 */
.L_x_6747:
[----:B------:R-:W0:Y:S01]  /*d380*/  @P0 LDC R5, c[0x0][0x44c] ;  /* 0x00011300ff050b82 */ /* 0x000e220000000800 */
[----:B------:R-:W-:Y:S01]  /*d390*/  VIADD R10, R10, 0x3f ;  /* 0x0000003f0a0a7836 */ /* 0x000fe20000000000 */
[----:B------:R-:W-:Y:S01]  /*d3a0*/  ULDC UR4, c[0x0][0xad4] ;  /* 0x0002b50000047ab9 */ /* 0x000fe20000000800 */
[----:B------:R-:W-:-:S03]  /*d3b0*/  IMAD.MOV.U32 R4, RZ, RZ, R194 ;  /* 0x000000ffff047224 */ /* 0x000fc600078e00c2 */
[----:B------:R-:W-:Y:S02]  /*d3c0*/  SHF.R.S32.HI R3, RZ, 0x1f, R10 ;  /* 0x0000001fff037819 */ /* 0x000fe4000001140a */
[----:B------:R-:W1:Y:S02]  /*d3d0*/  @P0 LDC R0, c[0x0][0x450] ;  /* 0x00011400ff000b82 */ /* 0x000e640000000800 */
[----:B------:R-:W-:Y:S01]  /*d3e0*/  LEA.HI R3, R3, R10, RZ, 0x6 ;  /* 0x0000000a03037211 */ /* 0x000fe200078f30ff */
[----:B0-----:R-:W-:-:S05]  /*d3f0*/  @P0 IMAD.HI.U32 R5, R194, R5, RZ ;  /* 0x00000005c2050227 */ /* 0x001fca00078e00ff */
[----:B-1----:R-:W-:Y:S02]  /*d400*/  @P0 SHF.R.U32.HI R4, RZ, R0, R5 ;  /* 0x00000000ff040219 */ /* 0x002fe40000011605 */
[----:B------:R-:W-:-:S03]  /*d410*/  SHF.R.S32.HI R0, RZ, 0x6, R3 ;  /* 0x00000006ff007819 */ /* 0x000fc60000011403 */
        /* <DEDUP_REMOVED lines=14> */
.L_x_6753:
[----:B------:R-:W-:-:S13]  /*d500*/  ISETP.NE.AND P0, PT, R11, 0x1, PT ;  /* 0x000000010b00780c */ /* 0x000fda0003f05270 */
[----:B------:R-:W0:Y:S02]  /*d510*/  @P0 LDC.64 R4, c[0x0][0xae0] ;  /* 0x0002b800ff040b82 */ /* 0x000e240000000a00 */
[----:B0-----:R-:W-:-:S05]  /*d520*/  @P0 IMAD.HI.U32 R4, R3, R4, RZ ;  /* 0x0000000403040227 */ /* 0x001fca00078e00ff */
[----:B------:R-:W-:-:S07]  /*d530*/  @P0 SHF.R.U32.HI R3, RZ, R5, R4 ;  /* 0x00000005ff030219 */ /* 0x000fce0000011604 */
.L_x_6754:
[----:B------:R-:W-:Y:S05]  /*d540*/  BSYNC B0 ;  /* 0x0000000000007941 */ /* 0x000fea0003800000 */
.L_x_6752:
[----:B------:R-:W-:-:S05]  /*d550*/  IMAD R3, R3, R11, RZ ;  /* 0x0000000b03037224 */ /* 0x000fca00078e02ff */
[----:B------:R-:W-:-:S07]  /*d560*/  VIMNMX R0, R0, R3, !PT ;  /* 0x0000000300007248 */ /* 0x000fce0007fe0100 */
.L_x_6751:
[----:B------:R-:W-:-:S04]  /*d570*/  SHF.R.S32.HI R3, RZ, 0x1f, R0 ;  /* 0x0000001fff037819 */ /* 0x000fc80000011400 */
[----:B------:R-:W-:-:S04]  /*d580*/  LEA.HI R3, R3, R0, RZ, 0x6 ;  /* 0x0000000003037211 */ /* 0x000fc800078f30ff */
[----:B------:R-:W-:-:S04]  /*d590*/  SHF.R.S32.HI R3, RZ, 0x6, R3 ;  /* 0x00000006ff037819 */ /* 0x000fc80000011403 */
[----:B------:R-:W-:Y:S02]  /*d5a0*/  VIMNMX R22, RZ, R3, !PT ;  /* 0x00000003ff167248 */ /* 0x000fe40007fe0100 */
[----:B------:R-:W-:Y:S02]  /*d5b0*/  PRMT R3, RZ, 0x7610, R3 ;  /* 0x00007610ff037816 */ /* 0x000fe40000000003 */
[----:B------:R-:W-:-:S13]  /*d5c0*/  ISETP.GT.AND P0, PT, R23, R22, PT ;  /* 0x000000161700720c */ /* 0x000fda0003f04270 */
[----:B------:R-:W-:Y:S05]  /*d5d0*/  @!P0 BRA `(.L_x_6741) ;  /* 0x000001c400d48947 */ /* 0x000fea0003800000 */
[----:B------:R-:W2:Y:S01]  /*d5e0*/  LDL R4, [R1+0x414] ;  /* 0x0004140001047983 */ /* 0x000ea20000100800 */
[C---:B------:R-:W-:Y:S01]  /*d5f0*/  VIADD R7, R2.reuse, 0x400 ;  /* 0x0000040002077836 */ /* 0x040fe20000000000 */
[----:B------:R-:W-:Y:S01]  /*d600*/  UIADD3 UR4, UP0, UR44, 0x38400, URZ ;  /* 0x000384002c047890 */ /* 0x000fe2000ff1e03f */
[----:B------:R-:W-:Y:S01]  /*d610*/  IMAD.MOV.U32 R9, RZ, RZ, RZ ;  /* 0x000000ffff097224 */ /* 0x000fe200078e00ff */
[----:B------:R-:W0:Y:S01]  /*d620*/  S2R R45, SR_TID.X ;  /* 0x00000000002d7919 */ /* 0x000e220000002100 */
[----:B------:R-:W-:Y:S01]  /*d630*/  IMAD.MOV.U32 R10, RZ, RZ, 0x1 ;  /* 0x00000001ff0a7424 */ /* 0x000fe200078e00ff */
[----:B------:R-:W-:Y:S01]  /*d640*/  UIADD3.X UR5, URZ, UR45, URZ, UP0, !UPT ;  /* 0x0000002d3f057290 */ /* 0x000fe200087fe43f */
[----:B------:R-:W-:Y:S02]  /*d650*/  IMAD.MOV.U32 R11, RZ, RZ, RZ ;  /* 0x000000ffff0b7224 */ /* 0x000fe400078e00ff */
[----:B------:R-:W-:Y:S02]  /*d660*/  IMAD.U32 R12, RZ, RZ, UR4 ;  /* 0x00000004ff0c7e24 */ /* 0x000fe4000f8e00ff */
[----:B------:R-:W-:Y:S01]  /*d670*/  VIADD R65, R2, 0x20400 ;  /* 0x0002040002417836 */ /* 0x000fe20000000000 */
[----:B------:R1:W-:Y:S01]  /*d680*/  STL.128 [R1+0x60], R8 ;  /* 0x0000600801007387 */ /* 0x0003e20000100c00 */
[----:B------:R-:W-:-:S02]  /*d690*/  IMAD.U32 R13, RZ, RZ, UR5 ;  /* 0x00000005ff0d7e24 */ /* 0x000fc4000f8e00ff */
[----:B------:R-:W-:Y:S02]  /*d6a0*/  IMAD.U32 R26, RZ, RZ, UR38 ;  /* 0x00000026ff1a7e24 */ /* 0x000fe4000f8e00ff */
[----:B------:R-:W-:Y:S01]  /*d6b0*/  IMAD.U32 R60, RZ, RZ, UR38 ;  /* 0x00000026ff3c7e24 */ /* 0x000fe2000f8e00ff */
[----:B------:R3:W-:Y:S01]  /*d6c0*/  STL.64 [R1+0x58], R12 ;  /* 0x0000580c01007387 */ /* 0x0007e20000100a00 */
[----:B------:R-:W-:Y:S02]  /*d6d0*/  IMAD.U32 R51, RZ, RZ, UR38 ;  /* 0x00000026ff337e24 */ /* 0x000fe4000f8e00ff */
[----:B------:R-:W-:Y:S02]  /*d6e0*/  IMAD.U32 R42, RZ, RZ, UR38 ;  /* 0x00000026ff2a7e24 */ /* 0x000fe4000f8e00ff */
[----:B------:R-:W-:Y:S02]  /*d6f0*/  IMAD.U32 R53, RZ, RZ, UR38 ;  /* 0x00000026ff357e24 */ /* 0x000fe4000f8e00ff */
[----:B------:R-:W-:-:S02]  /*d700*/  IMAD.U32 R44, RZ, RZ, UR38 ;  /* 0x00000026ff2c7e24 */ /* 0x000fc4000f8e00ff */
[----:B------:R-:W-:Y:S02]  /*d710*/  IMAD.U32 R48, RZ, RZ, UR38 ;  /* 0x00000026ff307e24 */ /* 0x000fe4000f8e00ff */
[----:B-1----:R-:W-:Y:S01]  /*d720*/  IMAD.MOV.U32 R9, RZ, RZ, 0x40000040 ;  /* 0x40000040ff097424 */ /* 0x002fe200078e00ff */
[----:B---3--:R1:W5:Y:S01]  /*d730*/  LDL R12, [R1+0x444] ;  /* 0x00044400010c7983 */ /* 0x0083620000100800 */
[----:B------:R-:W-:Y:S02]  /*d740*/  IMAD.U32 R34, RZ, RZ, UR38 ;  /* 0x00000026ff227e24 */ /* 0x000fe4000f8e00ff */
[----:B0-----:R-:W-:-:S05]  /*d750*/  VIADD R6, R45, 0xffffff80 ;  /* 0xffffff802d067836 */ /* 0x001fca0000000000 */
[----:B------:R0:W-:Y:S02]  /*d760*/  STL [R1+0x74], R6 ;  /* 0x0000740601007387 */ /* 0x0001e40000100800 */
[----:B0-----:R-:W-:-:S04]  /*d770*/  SHF.R.U32.HI R6, RZ, 0x4, R7 ;  /* 0x00000004ff067819 */ /* 0x001fc80000011607 */
[----:B------:R-:W-:-:S04]  /*d780*/  LOP3.LUT R6, R6, 0x3fff, RZ, 0xc0, !PT ;  /* 0x00003fff06067812 */ /* 0x000fc800078ec0ff */
[----:B------:R-:W-:Y:S01]  /*d790*/  LOP3.LUT R6, R6, 0x10000, RZ, 0xfc, !PT ;  /* 0x0001000006067812 */ /* 0x000fe200078efcff */
[----:B--2---:R0:W2:Y:S02]  /*d7a0*/  SHFL.IDX PT, R0, R4, RZ, 0x1f ;  /* 0x00001fff04007589 */ /* 0x0040a400000e0000 */
[----:B0-----:R-:W-:-:S05]  /*d7b0*/  VIADD R4, R2, 0x36400 ;  /* 0x0003640002047836 */ /* 0x001fca0000000000 */
[----:B------:R-:W-:Y:S01]  /*d7c0*/  LOP3.LUT P0, RZ, R4, 0x3ff, RZ, 0xc0, !PT ;  /* 0x000003ff04ff7812 */ /* 0x000fe2000780c0ff */
[----:B------:R-:W-:-:S05]  /*d7d0*/  VIADD R4, R2, 0x26400 ;  /* 0x0002640002047836 */ /* 0x000fca0000000000 */
[----:B------:R-:W-:-:S04]  /*d7e0*/  SHF.R.U32.HI R5, RZ, 0x4, R4 ;  /* 0x00000004ff057819 */ /* 0x000fc80000011604 */
[----:B------:R-:W-:Y:S02]  /*d7f0*/  LOP3.LUT R5, R5, 0x3fff, RZ, 0xc0, !PT ;  /* 0x00003fff05057812 */ /* 0x000fe400078ec0ff */
[----:B--2---:R-:W-:-:S04]  /*d800*/  LEA.HI R3, R0, R0, RZ, 0x1 ;  /* 0x0000000000037211 */ /* 0x004fc800078f08ff */
[----:B------:R-:W-:-:S05]  /*d810*/  LOP3.LUT R3, R3, 0x6, RZ, 0xc0, !PT ;  /* 0x0000000603037812 */ /* 0x000fca00078ec0ff */
[----:B------:R-:W-:Y:S02]  /*d820*/  IMAD.IADD R0, R0, 0x1, -R3 ;  /* 0x0000000100007824 */ /* 0x000fe400078e0a03 */
[----:B------:R-:W-:Y:S02]  /*d830*/  VIADD R3, R2, 0x22400 ;  /* 0x0002240002037836 */ /* 0x000fe40000000000 */
[----:B------:R-:W-:Y:S01]  /*d840*/  IMAD R4, R0, 0x8000, R7 ;  /* 0x0000800000047824 */ /* 0x000fe200078e0207 */
[----:B------:R-:W-:Y:S01]  /*d850*/  LOP3.LUT R7, R5, 0x10000, RZ, 0xfc, !PT ;  /* 0x0001000005077812 */ /* 0x000fe200078efcff */
[----:B------:R-:W-:Y:S01]  /*d860*/  IMAD.MOV.U32 R5, RZ, RZ, 0x40000040 ;  /* 0x40000040ff057424 */ /* 0x000fe200078e00ff */
[----:B------:R-:W-:Y:S02]  /*d870*/  SHF.R.U32.HI R3, RZ, 0x4, R3 ;  /* 0x00000004ff037819 */ /* 0x000fe40000011603 */
[----:B------:R-:W-:Y:S02]  /*d880*/  SHF.R.U32.HI R4, RZ, 0x4, R4 ;  /* 0x00000004ff047819 */ /* 0x000fe40000011604 */
[----:B------:R-:W-:-:S02]  /*d890*/  LOP3.LUT R3, R3, 0x3fff, RZ, 0xc0, !PT ;  /* 0x00003fff03037812 */ /* 0x000fc400078ec0ff */
[----:B------:R-:W-:Y:S02]  /*d8a0*/  SHF.R.U32.HI R0, RZ, 0x4, R65 ;  /* 0x00000004ff007819 */ /* 0x000fe40000011641 */
[----:B------:R-:W-:Y:S02]  /*d8b0*/  LOP3.LUT R10, R3, 0x10000, RZ, 0xfc, !PT ;  /* 0x00010000030a7812 */ /* 0x000fe400078efcff */
[----:B------:R-:W-:Y:S01]  /*d8c0*/  LOP3.LUT R3, R4, 0x3fff, RZ, 0xc0, !PT ;  /* 0x00003fff04037812 */ /* 0x000fe200078ec0ff */
[----:B------:R-:W-:Y:S01]  /*d8d0*/  IMAD.MOV.U32 R4, RZ, RZ, R7 ;  /* 0x000000ffff047224 */ /* 0x000fe200078e0007 */
[----:B------:R-:W-:Y:S01]  /*d8e0*/  LOP3.LUT R0, R0, 0x3fff, RZ, 0xc0, !PT ;  /* 0x00003fff00007812 */ /* 0x000fe200078ec0ff */
[----:B------:R-:W-:Y:S01]  /*d8f0*/  IMAD.MOV.U32 R7, RZ, RZ, 0x40000040 ;  /* 0x40000040ff077424 */ /* 0x000fe200078e00ff */
[----:B------:R-:W-:Y:S02]  /*d900*/  LOP3.LUT R3, R3, 0x2000000, RZ, 0xfc, !PT ;  /* 0x0200000003037812 */ /* 0x000fe400078efcff */
[----:B------:R-:W-:Y:S01]  /*d910*/  LOP3.LUT R8, R0, 0x10000, RZ, 0xfc, !PT ;  /* 0x0001000000087812 */ /* 0x000fe200078efcff */
[----:B------:R-:W-:Y:S01]  /*d920*/  BSSY B6, `(.L_x_6755) ;  /* 0x0000038000067945 */ /* 0x000fe20003800000 */
[----:B------:R0:W-:Y:S01]  /*d930*/  STL.128 [R1+0x90], R4 ;  /* 0x0000900401007387 */ /* 0x0001e20000100c00 */
[----:B------:R-:W-:Y:S01]  /*d940*/  IADD3 R26, P6, R26, 0x58, RZ ;  /* 0x000000581a1a7810 */ /* 0x000fe20007fde0ff */
[----:B------:R-:W-:-:S02]  /*d950*/  IMAD.MOV.U32 R0, RZ, RZ, R221 ;  /* 0x000000ffff007224 */ /* 0x000fc400078e00dd */
[----:B------:R1:W-:Y:S01]  /*d960*/  STL.64 [R1+0x78], R8 ;  /* 0x0000780801007387 */ /* 0x0003e20000100a00 */
[----:B0-----:R-:W-:-:S03]  /*d970*/  IMAD.MOV.U32 R6, RZ, RZ, R3 ;  /* 0x000000ffff067224 */ /* 0x001fc600078e0003 */
[----:B------:R1:W5:Y:S01]  /*d980*/  LDL R3, [R1+0x434] ;  /* 0x0004340001037983 */ /* 0x0003620000100800 */
[----:B------:R-:W-:Y:S02]  /*d990*/  IMAD.MOV.U32 R4, RZ, RZ, R10 ;  /* 0x000000ffff047224 */ /* 0x000fe400078e000a */
[----:B------:R-:W-:-:S03]  /*d9a0*/  IMAD.U32 R10, RZ, RZ, UR38 ;  /* 0x00000026ff0a7e24 */ /* 0x000fc6000f8e00ff */
[----:B------:R1:W-:Y:S01]  /*d9b0*/  STL.128 [R1+0x80], R4 ;  /* 0x0000800401007387 */ /* 0x0003e20000100c00 */
[----:B------:R-:W-:Y:S02]  /*d9c0*/  IADD3 R60, P5, R60, 0x60, RZ ;  /* 0x000000603c3c7810 */ /* 0x000fe40007fbe0ff */
[----:B------:R-:W-:Y:S01]  /*d9d0*/  IADD3 R39, P2, R10, 0x74, RZ ;  /* 0x000000740a277810 */ /* 0x000fe20007f5e0ff */
[----:B------:R-:W-:Y:S01]  /*d9e0*/  IMAD.X R27, RZ, RZ, UR37, P6 ;  /* 0x00000025ff1b7e24 */ /* 0x000fe2000b0e06ff */
[----:B------:R-:W-:Y:S01]  /*d9f0*/  IADD3 R51, P1, R51, 0x68, RZ ;  /* 0x0000006833337810 */ /* 0x000fe20007f3e0ff */
[----:B------:R-:W-:Y:S01]  /*da00*/  IMAD.X R59, RZ, RZ, UR37, P5 ;  /* 0x00000025ff3b7e24 */ /* 0x000fe2000a8e06ff */
[----:B------:R-:W-:Y:S01]  /*da10*/  IADD3 R42, P4, R42, 0x78, RZ ;  /* 0x000000782a2a7810 */ /* 0x000fe20007f9e0ff */
[----:B------:R-:W-:Y:S01]  /*da20*/  IMAD.X R40, RZ, RZ, UR37, P2 ;  /* 0x00000025ff287e24 */ /* 0x000fe200090e06ff */
[----:B------:R-:W-:Y:S02]  /*da30*/  IADD3 R53, P3, R53, 0x80, RZ ;  /* 0x0000008035357810 */ /* 0x000fe40007f7e0ff */
[----:B------:R-:W-:-:S02]  /*da40*/  IADD3 R44, P2, R44, 0x88, RZ ;  /* 0x000000882c2c7810 */ /* 0x000fc40007f5e0ff */
[----:B------:R-:W-:Y:S02]  /*da50*/  IADD3 R48, P6, R48, 0x90, RZ ;  /* 0x0000009030307810 */ /* 0x000fe40007fde0ff */
[----:B------:R-:W-:Y:S01]  /*da60*/  IADD3 R34, P5, R34, 0x98, RZ ;  /* 0x0000009822227810 */ /* 0x000fe20007fbe0ff */
[----:B------:R-:W-:Y:S02]  /*da70*/  IMAD.X R50, RZ, RZ, UR37, P1 ;  /* 0x00000025ff327e24 */ /* 0x000fe400088e06ff */
[----:B------:R-:W-:Y:S02]  /*da80*/  IMAD.X R41, RZ, RZ, UR37, P4 ;  /* 0x00000025ff297e24 */ /* 0x000fe4000a0e06ff */
[----:B------:R-:W-:Y:S02]  /*da90*/  IMAD.X R52, RZ, RZ, UR37, P3 ;  /* 0x00000025ff347e24 */ /* 0x000fe400098e06ff */
[----:B------:R-:W-:Y:S02]  /*daa0*/  IMAD.X R43, RZ, RZ, UR37, P2 ;  /* 0x00000025ff2b7e24 */ /* 0x000fe400090e06ff */
[----:B------:R-:W-:-:S02]  /*dab0*/  IMAD.X R49, RZ, RZ, UR37, P6 ;  /* 0x00000025ff317e24 */ /* 0x000fc4000b0e06ff */
[----:B------:R-:W-:Y:S01]  /*dac0*/  IMAD.X R35, RZ, RZ, UR37, P5 ;  /* 0x00000025ff237e24 */ /* 0x000fe2000a8e06ff */
[----:B-1----:R-:W-:Y:S06]  /*dad0*/  @!P0 BRA `(.L_x_6756) ;  /* 0x0000000000708947 */ /* 0x002fec0003800000 */
        /* <DEDUP_REMOVED lines=12> */
[----:B-----5:R-:W-:Y:S02]  /*dba0*/  IMAD.MOV.U32 R12, RZ, RZ, 0x1 ;  /* 0x00000001ff0c7424 */ /* 0x020fe400078e00ff */
[----:B------:R-:W-:-:S07]  /*dbb0*/  IMAD.MOV.U32 R13, RZ, RZ, RZ ;  /* 0x000000ffff0d7224 */ /* 0x000fce00078e00ff */
[----:B------:R-:W-:-:S07]  /*dbc0*/  LEPC R20, `(.L_x_6757) ;  /* 0x000000001014794e */ /* 0x000fce0000000000 */
[----:B0-----:R-:W-:Y:S05]  /*dbd0*/  CALL.ABS.NOINC R14 ;  /* 0x000000000e007343 */ /* 0x001fea0003c00000 */
.L_x_6757:
        /* <DEDUP_REMOVED lines=12> */
.L_x_6756:
[----:B------:R-:W-:Y:S05]  /*dca0*/  BSYNC B6 ;  /* 0x0000000000067941 */ /* 0x000fea0003800000 */
.L_x_6755:
[----:B-----5:R-:W-:Y:S01]  /*dcb0*/  SHF.R.S32.HI R4, RZ, 0x1f, R3 ;  /* 0x0000001fff047819 */ /* 0x020fe20000011403 */
[----:B------:R-:W-:Y:S01]  /*dcc0*/  UIADD3 UR6, UP0, UR38, 0xfc, URZ ;  /* 0x000000fc26067890 */ /* 0x000fe2000ff1e03f */
[----:B------:R-:W0:Y:S01]  /*dcd0*/  LDC.64 R28, c[0x0][0xad8] ;  /* 0x0002b600ff1c7b82 */ /* 0x000e220000000a00 */
[----:B------:R-:W-:Y:S01]  /*dce0*/  UIADD3 UR4, UP1, UR38, 0x70, URZ ;  /* 0x0000007026047890 */ /* 0x000fe2000ff3e03f */
[----:B------:R-:W-:Y:S01]  /*dcf0*/  LEA.HI R4, R4, R3, RZ, 0x3 ;  /* 0x0000000304047211 */ /* 0x000fe200078f18ff */
[----:B------:R-:W-:Y:S01]  /*dd00*/  UIADD3.X UR7, URZ, UR37, URZ, UP0, !UPT ;  /* 0x000000253f077290 */ /* 0x000fe200087fe43f */
[----:B------:R-:W-:Y:S01]  /*dd10*/  IMAD.MOV.U32 R15, RZ, RZ, 0x2 ;  /* 0x00000002ff0f7424 */ /* 0x000fe200078e00ff */
[----:B------:R-:W-:Y:S01]  /*dd20*/  UIADD3.X UR5, URZ, UR37, URZ, UP1, !UPT ;  /* 0x000000253f057290 */ /* 0x000fe20008ffe43f */
[C---:B------:R-:W-:Y:S01]  /*dd30*/  LOP3.LUT R6, R4.reuse, 0xfffffff8, RZ, 0xc0, !PT ;  /* 0xfffffff804067812 */ /* 0x040fe200078ec0ff */
[----:B------:R-:W-:Y:S01]  /*dd40*/  IMAD.SHL.U32 R4, R4, 0x40, RZ ;  /* 0x0000004004047824 */ /* 0x000fe200078e00ff */
[----:B------:R-:W1:Y:S01]  /*dd50*/  LDC.64 R20, c[0x0][0xae0] ;  /* 0x0002b800ff147b82 */ /* 0x000e620000000a00 */
[----:B------:R-:W-:Y:S01]  /*dd60*/  IMAD.U32 R8, RZ, RZ, UR4 ;  /* 0x00000004ff087e24 */ /* 0x000fe2000f8e00ff */
[----:B------:R-:W-:Y:S01]  /*dd70*/  UIADD3 UR4, UP1, UR38, 0xa0, URZ ;  /* 0x000000a026047890 */ /* 0x000fe2000ff3e03f */
[----:B------:R-:W-:Y:S01]  /*dd80*/  IMAD.IADD R10, R3, 0x1, -R6 ;  /* 0x00000001030a7824 */ /* 0x000fe200078e0a06 */
[----:B------:R-:W-:Y:S01]  /*dd90*/  LOP3.LUT R9, R4, 0xfffffe00, RZ, 0xc0, !PT ;  /* 0xfffffe0004097812 */ /* 0x000fe200078ec0ff */
[----:B------:R-:W-:Y:S01]  /*dda0*/  IMAD.U32 R6, RZ, RZ, UR6 ;  /* 0x00000006ff067e24 */ /* 0x000fe2000f8e00ff */
[----:B------:R-:W-:Y:S01]  /*ddb0*/  STL.64 [R1+0xc0], R26 ;  /* 0x0000c01a01007387 */ /* 0x000fe20000100a00 */
[C---:B------:R-:W-:Y:S01]  /*ddc0*/  IMAD.SHL.U32 R3, R10.reuse, 0x40, RZ ;  /* 0x000000400a037824 */ /* 0x040fe200078e00ff */
[C---:B------:R-:W-:Y:S01]  /*ddd0*/  LOP3.LUT P0, RZ, R10.reuse, 0x2, RZ, 0xc0, !PT ;  /* 0x000000020aff7812 */ /* 0x040fe2000780c0ff */
[----:B------:R-:W-:Y:S01]  /*dde0*/  IMAD.MOV.U32 R4, RZ, RZ, R6 ;  /* 0x000000ffff047224 */ /* 0x000fe200078e0006 */
[----:B------:R-:W-:Y:S01]  /*ddf0*/  LOP3.LUT P1, RZ, R10, 0x4, RZ, 0xc0, !PT ;  /* 0x000000040aff7812 */ /* 0x000fe2000782c0ff */
[----:B------:R-:W-:Y:S01]  /*de00*/  IMAD R9, R0, 0x400, R9 ;  /* 0x0000040000097824 */ /* 0x000fe200078e0209 */
[----:B------:R-:W-:Y:S01]  /*de10*/  LOP3.LUT R3, R3, 0x1c0, RZ, 0xc0, !PT ;  /* 0x000001c003037812 */ /* 0x000fe200078ec0ff */
[----:B------:R-:W-:Y:S01]  /*de20*/  IMAD.U32 R5, RZ, RZ, UR7 ;  /* 0x00000007ff057e24 */ /* 0x000fe2000f8e00ff */
[----:B------:R-:W-:Y:S01]  /*de30*/  UIADD3 UR6, UP0, UR38, 0xb0, URZ ;  /* 0x000000b026067890 */ /* 0x000fe2000ff1e03f */
[----:B------:R-:W-:Y:S01]  /*de40*/  IMAD.U32 R7, RZ, RZ, UR5 ;  /* 0x00000005ff077e24 */ /* 0x000fe2000f8e00ff */
[----:B------:R-:W-:Y:S01]  /*de50*/  LOP3.LUT R11, R3, 0x8, R12, 0xf8, !PT ;  /* 0x00000008030b7812 */ /* 0x000fe200078ef80c */
[----:B------:R-:W-:Y:S01]  /*de60*/  IMAD.MOV.U32 R6, RZ, RZ, R8 ;  /* 0x000000ffff067224 */ /* 0x000fe200078e0008 */
[----:B------:R-:W-:Y:S01]  /*de70*/  SHF.R.U32.HI R12, RZ, 0x3, R3 ;  /* 0x00000003ff0c7819 */ /* 0x000fe20000011603 */
[----:B------:R-:W-:Y:S01]  /*de80*/  UIADD3.X UR5, URZ, UR37, URZ, UP1, !UPT ;  /* 0x000000253f057290 */ /* 0x000fe20008ffe43f */
[----:B------:R-:W-:Y:S01]  /*de90*/  IMAD.MOV.U32 R54, RZ, RZ, 0x10 ;  /* 0x00000010ff367424 */ /* 0x000fe200078e00ff */
[----:B------:R-:W-:Y:S01]  /*dea0*/  UIADD3.X UR7, URZ, UR37, URZ, UP0, !UPT ;  /* 0x000000253f077290 */ /* 0x000fe200087fe43f */
[----:B------:R-:W-:Y:S01]  /*deb0*/  LOP3.LUT R0, R11, R12, RZ, 0x3c, !PT ;  /* 0x0000000c0b007212 */ /* 0x000fe200078e3cff */
[----:B------:R2:W-:Y:S01]  /*dec0*/  STL.128 [R1+0x100], R4 ;  /* 0x0001000401007387 */ /* 0x0005e20000100c00 */
[----:B------:R-:W3:Y:S01]  /*ded0*/  LDC.64 R12, c[0x0][0xad0] ;  /* 0x0002b400ff0c7b82 */ /* 0x000ee20000000a00 */
[----:B------:R-:W-:Y:S01]  /*dee0*/  IMAD.MOV.U32 R8, RZ, RZ, R39 ;  /* 0x000000ffff087224 */ /* 0x000fe200078e0027 */
[----:B------:R-:W-:Y:S01]  /*def0*/  SEL R54, R54, 0xfffffff0, !P0 ;  /* 0xfffffff036367807 */ /* 0x000fe20004000000 */
[----:B------:R-:W-:Y:S01]  /*df00*/  IMAD.IADD R0, R9, 0x1, R0 ;  /* 0x0000000109007824 */ /* 0x000fe200078e0200 */
[----:B------:R-:W-:Y:S01]  /*df10*/  STL.64 [R1+0xb0], R192 ;  /* 0x0000b0c001007387 */ /* 0x000fe20000100a00 */
[----:B------:R-:W-:-:S02]  /*df20*/  IMAD.MOV.U32 R9, RZ, RZ, R40 ;  /* 0x000000ffff097224 */ /* 0x000fc400078e0028 */
[----:B------:R-:W-:Y:S01]  /*df30*/  IMAD.WIDE.U32 R14, R0, R15, UR44 ;  /* 0x0000002c000e7e25 */ /* 0x000fe2000f8e000f */
[----:B------:R-:W-:Y:S03]  /*df40*/  STL.U8 [R1+0xc8], RZ ;  /* 0x0000c8ff01007387 */ /* 0x000fe60000100000 */
[----:B------:R-:W-:Y:S01]  /*df50*/  IMAD.U32 R10, RZ, RZ, UR4 ;  /* 0x00000004ff0a7e24 */ /* 0x000fe2000f8e00ff */
[----:B------:R-:W-:Y:S01]  /*df60*/  IADD3 R14, P0, R14, 0x36400, RZ ;  /* 0x000364000e0e7810 */ /* 0x000fe20007f1e0ff */
[----:B------:R-:W-:Y:S01]  /*df70*/  IMAD.U32 R11, RZ, RZ, UR5 ;  /* 0x00000005ff0b7e24 */ /* 0x000fe2000f8e00ff */
[----:B------:R-:W-:Y:S01]  /*df80*/  STL.U8 [R1+0x120], RZ ;  /* 0x000120ff01007387 */ /* 0x000fe20000100000 */
[----:B--2---:R-:W2:Y:S01]  /*df90*/  LDC R6, c[0x0][0x450] ;  /* 0x00011400ff067b82 */ /* 0x004ea20000000800 */
[----:B------:R-:W-:Y:S01]  /*dfa0*/  IMAD.MOV.U32 R55, RZ, RZ, 0x20 ;  /* 0x00000020ff377424 */ /* 0x000fe200078e00ff */
[----:B------:R-:W-:Y:S01]  /*dfb0*/  ULDC UR4, c[0x0][0x3f4] ;  /* 0x0000fd0000047ab9 */ /* 0x000fe20000000800 */
[----:B------:R4:W-:Y:S01]  /*dfc0*/  STL.128 [R1+0x110], R8 ;  /* 0x0001100801007387 */ /* 0x0009e20000100c00 */
[----:B------:R-:W-:Y:S01]  /*dfd0*/  IMAD.X R15, RZ, RZ, R15, P0 ;  /* 0x000000ffff0f7224 */ /* 0x000fe200000e060f */
[----:B------:R-:W-:Y:S01]  /*dfe0*/  ISETP.LT.AND P0, PT, RZ, UR4, PT ;  /* 0x00000004ff007c0c */ /* 0x000fe2000bf01270 */
[----:B0-----:R-:W-:Y:S01]  /*dff0*/  IMAD.MOV.U32 R27, RZ, RZ, R28 ;  /* 0x000000ffff1b7224 */ /* 0x001fe200078e001c */
[----:B------:R-:W-:Y:S01]  /*e000*/  SEL R55, R55, 0xffffffe0, !P1 ;  /* 0xffffffe037377807 */ /* 0x000fe20004800000 */
[----:B------:R-:W2:Y:S01]  /*e010*/  LDC.64 R4, c[0x0][0x448] ;  /* 0x00011200ff047b82 */ /* 0x000ea20000000a00 */
[----:B---3--:R-:W-:Y:S01]  /*e020*/  IMAD.MOV.U32 R26, RZ, RZ, R13 ;  /* 0x000000ffff1a7224 */ /* 0x008fe200078e000d */
[----:B------:R-:W-:Y:S01]  /*e030*/  STL.64 [R1+0xa8], R14 ;  /* 0x0000a80e01007387 */ /* 0x000fe20000100a00 */
[----:B------:R-:W-:-:S02]  /*e040*/  IMAD.MOV.U32 R7, RZ, RZ, R12 ;  /* 0x000000ffff077224 */ /* 0x000fc400078e000c */
[----:B------:R-:W-:Y:S01]  /*e050*/  VIADD R229, R45, 0xffffff80 ;  /* 0xffffff802de57836 */ /* 0x000fe20000000000 */
[----:B------:R-:W-:Y:S01]  /*e060*/  STL.64 [R1+0xa0], R54 ;  /* 0x0000a03601007387 */ /* 0x000fe20000100a00 */
[----:B------:R-:W-:Y:S02]  /*e070*/  IMAD.U32 R46, RZ, RZ, UR6 ;  /* 0x00000006ff2e7e24 */ /* 0x000fe4000f8e00ff */
[----:B------:R-:W-:Y:S01]  /*e080*/  IMAD.U32 R47, RZ, RZ, UR7 ;  /* 0x00000007ff2f7e24 */ /* 0x000fe2000f8e00ff */
[----:B------:R-:W-:Y:S01]  /*e090*/  STL.128 [R1+0xd0], R24 ;  /* 0x0000d01801007387 */ /* 0x000fe20000100c00 */
[----:B----4-:R-:W-:Y:S02]  /*e0a0*/  IMAD.MOV.U32 R8, RZ, RZ, RZ ;  /* 0x000000ffff087224 */ /* 0x010fe400078e00ff */
[----:B------:R-:W-:Y:S01]  /*e0b0*/  IMAD.MOV.U32 R9, RZ, RZ, R29 ;  /* 0x000000ffff097224 */ /* 0x000fe200078e001d */
[----:B------:R-:W-:Y:S01]  /*e0c0*/  STL [R1+0xcc], R229 ;  /* 0x0000cce501007387 */ /* 0x000fe20000100800 */
[----:B-1----:R-:W-:-:S02]  /*e0d0*/  IMAD.MOV.U32 R10, RZ, RZ, R20 ;  /* 0x000000ffff0a7224 */ /* 0x002fc400078e0014 */
[----:B------:R-:W-:Y:S01]  /*e0e0*/  IMAD.MOV.U32 R11, RZ, RZ, R21 ;  /* 0x000000ffff0b7224 */ /* 0x000fe200078e0015 */
[----:B------:R0:W-:Y:S01]  /*e0f0*/  STL.64 [R1+0xb8], R46 ;  /* 0x0000b82e01007387 */ /* 0x0001e20000100a00 */
[----:B------:R-:W-:Y:S02]  /*e100*/  IMAD.U32 R28, RZ, RZ, UR38 ;  /* 0x00000026ff1c7e24 */ /* 0x000fe4000f8e00ff */
[----:B------:R-:W-:Y:S01]  /*e110*/  IMAD.U32 R39, RZ, RZ, UR38 ;  /* 0x00000026ff277e24 */ /* 0x000fe2000f8e00ff */
[----:B------:R1:W-:Y:S01]  /*e120*/  STL.128 [R1+0xe0], R8 ;  /* 0x0000e00801007387 */ /* 0x0003e20000100c00 */
[----:B------:R-:W-:Y:S01]  /*e130*/  IMAD.U32 R63, RZ, RZ, UR38 ;  /* 0x00000026ff3f7e24 */ /* 0x000fe2000f8e00ff */
[----:B------:R-:W-:Y:S01]  /*e140*/  IADD3 R28, P1, R28, 0x120, RZ ;  /* 0x000001201c1c7810 */ /* 0x000fe20007f3e0ff */
[----:B------:R-:W-:Y:S01]  /*e150*/  IMAD.U32 R45, RZ, RZ, UR38 ;  /* 0x00000026ff2d7e24 */ /* 0x000fe2000f8e00ff */
[----:B--2---:R1:W-:Y:S01]  /*e160*/  STL.128 [R1+0xf0], R4 ;  /* 0x0000f00401007387 */ /* 0x0043e20000100c00 */
[----:B------:R-:W-:Y:S01]  /*e170*/  IMAD.U32 R40, RZ, RZ, UR38 ;  /* 0x00000026ff287e24 */ /* 0x000fe2000f8e00ff */
[----:B------:R-:W-:Y:S01]  /*e180*/  IADD3 R39, P2, R39, 0xcc, RZ ;  /* 0x000000cc27277810 */ /* 0x000fe20007f5e0ff */
[----:B------:R-:W-:Y:S01]  /*e190*/  IMAD.X R29, RZ, RZ, UR37, P1 ;  /* 0x00000025ff1d7e24 */ /* 0x000fe200088e06ff */
[----:B------:R-:W-:Y:S01]  /*e1a0*/  IADD3 R63, P3, R63, 0xc8, RZ ;  /* 0x000000c83f3f7810 */ /* 0x000fe20007f7e0ff */
[----:B0-----:R-:W-:Y:S01]  /*e1b0*/  IMAD.U32 R47, RZ, RZ, UR38 ;  /* 0x00000026ff2f7e24 */ /* 0x001fe2000f8e00ff */
[----:B------:R-:W-:Y:S01]  /*e1c0*/  IADD3 R45, P4, R45, 0xb8, RZ ;  /* 0x000000b82d2d7810 */ /* 0x000fe20007f9e0ff */
[----:B------:R-:W-:Y:S01]  /*e1d0*/  IMAD.X R46, RZ, RZ, UR37, P2 ;  /* 0x00000025ff2e7e24 */ /* 0x000fe200090e06ff */
[----:B------:R-:W-:Y:S01]  /*e1e0*/  IADD3 R40, P6, R40, 0x108, RZ ;  /* 0x0000010828287810 */ /* 0x000fe20007fde0ff */
[----:B------:R-:W-:Y:S01]  /*e1f0*/  IMAD.X R64, RZ, RZ, UR37, P3 ;  /* 0x00000025ff407e24 */ /* 0x000fe200098e06ff */
[----:B------:R-:W-:Y:S01]  /*e200*/  IADD3 R47, P5, R47, 0x100, RZ ;  /* 0x000001002f2f7810 */ /* 0x000fe20007fbe0ff */
[----:B------:R-:W-:-:S02]  /*e210*/  IMAD.X R61, RZ, RZ, UR37, P4 ;  /* 0x00000025ff3d7e24 */ /* 0x000fc4000a0e06ff */
[----:B------:R-:W-:Y:S02]  /*e220*/  IMAD.X R58, RZ, RZ, UR37, P6 ;  /* 0x00000025ff3a7e24 */ /* 0x000fe4000b0e06ff */
[----:B------:R-:W-:Y:S01]  /*e230*/  IMAD.X R62, RZ, RZ, UR37, P5 ;  /* 0x00000025ff3e7e24 */ /* 0x000fe2000a8e06ff */
[----:B-1----:R-:W-:Y:S07]  /*e240*/  @P0 BRA `(.L_x_6758) ;  /* 0x0000000000400947 */ /* 0x002fee0003800000 */
        /* <DEDUP_REMOVED lines=10> */
.L_x_6761:
[----:B-1----:R1:W2:Y:S02]  /*e2f0*/  SYNCS.PHASECHK.TRANS64.TRYWAIT P0, [R2+URZ+0x38800], R3 ;  /* 0x03880003020075a7 */ /* 0x0022a4000800017f */
[----:B--2---:R-:W-:Y:S05]  /*e300*/  @!P0 NANOSLEEP.SYNCS 0x989680 ;  /* 0x009896800000895d */ /* 0x004fea0003900000 */
[----:B------:R-:W2:Y:S02]  /*e310*/  @!P0 SYNCS.PHASECHK.TRANS64 P0, [R2+URZ+0x38800], R3 ;  /* 0x03880003020085a7 */ /* 0x000ea4000800007f */
[----:B--2---:R-:W-:Y:S05]  /*e320*/  @!P0 BRA `(.L_x_6761) ;  /* 0xfffffffc00f08947 */ /* 0x004fea000383ffff */
.L_x_6760:
[----:B------:R-:W-:Y:S05]  /*e330*/  BSYNC B0 ;  /* 0x0000000000007941 */ /* 0x000fea0003800000 */
.L_x_6759:
[----:B------:R-:W-:Y:S05]  /*e340*/  BRA `(.L_x_6762) ;  /* 0x0000002c00187947 */ /* 0x000fea0003800000 */
.L_x_6758:
[----:B------:R-:W-:Y:S01]  /*e350*/  LOP3.LUT P0, RZ, R65, 0x3ff, RZ, 0xc0, !PT ;  /* 0x000003ff41ff7812 */ /* 0x000fe2000780c0ff */
[----:B------:R-:W-:Y:S01]  /*e360*/  ULDC.64 UR4, c[0x0][0x3f8] ;  /* 0x0000fe0000047ab9 */ /* 0x000fe20000000a00 */
[----:B------:R-:W-:Y:S01]  /*e370*/  SHF.R.S32.HI R0, RZ, 0x1f, R36 ;  /* 0x0000001fff007819 */ /* 0x000fe20000011424 */
[----:B------:R-:W-:Y:S01]  /*e380*/  ULDC.64 UR6, c[0x0][0x408] ;  /* 0x0001020000067ab9 */ /* 0x000fe20000000a00 */
[----:B------:R-:W-:Y:S01]  /*e390*/  IMAD.WIDE.U32 R26, R36, UR4, RZ ;  /* 0x00000004241a7c25 */ /* 0x000fe2000f8e00ff */
[----:B------:R-:W-:Y:S03]  /*e3a0*/  BSSY B6, `(.L_x_6763) ;  /* 0x0000019000067945 */ /* 0x000fe60003800000 */
[C---:B------:R-:W-:Y:S02]  /*e3b0*/  IMAD R3, R0.reuse, UR4, RZ ;  /* 0x0000000400037c24 */ /* 0x040fe4000f8e02ff */
[----:B------:R-:W-:-:S02]  /*e3c0*/  IMAD R5, R0, UR6, RZ ;  /* 0x0000000600057c24 */ /* 0x000fc4000f8e02ff */
[C---:B------:R-:W-:Y:S02]  /*e3d0*/  IMAD R3, R36.reuse, UR5, R3 ;  /* 0x0000000524037c24 */ /* 0x040fe4000f8e0203 */
[C---:B------:R-:W-:Y:S02]  /*e3e0*/  IMAD R5, R36.reuse, UR7, R5 ;  /* 0x0000000724057c24 */ /* 0x040fe4000f8e0205 */
[----:B------:R-:W-:-:S04]  /*e3f0*/  IMAD.WIDE.U32 R54, R36, UR6, RZ ;  /* 0x0000000624367c25 */ /* 0x000fc8000f8e00ff */
[----:B------:R-:W-:Y:S02]  /*e400*/  IMAD.IADD R25, R3, 0x1, R27 ;  /* 0x0000000103197824 */ /* 0x000fe400078e021b */
[----:B------:R-:W-:Y:S01]  /*e410*/  IMAD.IADD R65, R5, 0x1, R55 ;  /* 0x0000000105417824 */ /* 0x000fe200078e0237 */
[----:B------:R-:W-:Y:S06]  /*e420*/  @!P0 BRA `(.L_x_6764) ;  /* 0x0000000000408947 */ /* 0x000fec0003800000 */
        /* <DEDUP_REMOVED lines=16> */
.L_x_6764:
[----:B------:R-:W-:Y:S05]  /*e530*/  BSYNC B6 ;  /* 0x0000000000067941 */ /* 0x000fea0003800000 */
.L_x_6763:
[----:B------:R-:W2:Y:S01]  /*e540*/  LDL R0, [R1+0x50] ;  /* 0x0000500001007983 */ /* 0x000ea20000100800 */
[----:B------:R-:W-:Y:S01]  /*e550*/  ULDC.U8 UR4, c[0x0][0x410] ;  /* 0x0001040000047ab9 */ /* 0x000fe20000000000 */
[----:B------:R-:W-:Y:S01]  /*e560*/  BSSY B0, `(.L_x_6765) ;  /* 0x000029c000007945 */ /* 0x000fe20003800000 */
[----:B------:R-:W-:Y:S01]  /*e570*/  ISETP.NE.AND P0, PT, RZ, UR4, PT ;  /* 0x00000004ff007c0c */ /* 0x000fe2000bf05270 */
[----:B--2---:R-:W-:-:S12]  /*e580*/  IMAD R0, R0, 0x40, R155 ;  /* 0x0000004000007824 */ /* 0x004fd800078e029b */
[----:B------:R-:W-:Y:S05]  /*e590*/  @!P0 BRA `(.L_x_6766) ;  /* 0x0000001400708947 */ /* 0x000fea0003800000 */
[----:B------:R-:W2:Y:S01]  /*e5a0*/  LDL R20, [R1+0x410] ;  /* 0x0004100001147983 */ /* 0x000ea20000100800 */
[----:B------:R-:W0:Y:S01]  /*e5b0*/  LDC R71, c[0x0][0x448] ;  /* 0x00011200ff477b82 */ /* 0x000e220000000800 */
[----:B------:R-:W-:Y:S01]  /*e5c0*/  ULDC.64 UR4, c[0x0][0x3f8] ;  /* 0x0000fe0000047ab9 */ /* 0x000fe20000000a00 */
[----:B------:R-:W-:Y:S01]  /*e5d0*/  ULDC.64 UR6, c[0x0][0x408] ;  /* 0x0001020000067ab9 */ /* 0x000fe20000000a00 */
[----:B------:R-:W-:Y:S02]  /*e5e0*/  IMAD.MOV.U32 R27, RZ, RZ, R25 ;  /* 0x000000ffff1b7224 */ /* 0x000fe400078e0019 */
[----:B------:R-:W-:Y:S01]  /*e5f0*/  IMAD.MOV.U32 R55, RZ, RZ, R65 ;  /* 0x000000ffff377224 */ /* 0x000fe200078e0041 */
[----:B0-----:R-:W-:-:S13]  /*e600*/  ISETP.NE.AND P0, PT, R71, 0x1, PT ;  /* 0x000000014700780c */ /* 0x001fda0003f05270 */
[----:B------:R-:W0:Y:S08]  /*e610*/  @P0 LDC R4, c[0x0][0x44c] ;  /* 0x00011300ff040b82 */ /* 0x000e300000000800 */
[----:B------:R-:W1:Y:S01]  /*e620*/  @P0 LDC R5, c[0x0][0x450] ;  /* 0x00011400ff050b82 */ /* 0x000e620000000800 */
[----:B--2---:R-:W-:-:S04]  /*e630*/  IMAD R3, R20, 0x20, R0 ;  /* 0x0000002014037824 */ /* 0x004fc800078e0200 */
        /* <DEDUP_REMOVED lines=23> */
.L_x_7073:
        /* <DEDUP_REMOVED lines=8> */
[----:B------:R-:W3:Y:S01]  /*e830*/  LDL R11, [R1+0x41c] ;  /* 0x00041c00010b7983 */ /* 0x000ee20000100800 */
[----:B------:R-:W-:Y:S01]  /*e840*/  ULDC UR4, c[0x0][0x3f4] ;  /* 0x0000fd0000047ab9 */ /* 0x000fe20000000800 */
[----:B--2---:R-:W-:Y:S01]  /*e850*/  IMAD.MOV.U32 R4, RZ, RZ, R6 ;  /* 0x000000ffff047224 */ /* 0x004fe200078e0006 */
[----:B------:R-:W-:Y:S01]  /*e860*/  ISETP.GE.AND P2, PT, R152, UR4, PT ;  /* 0x0000000498007c0c */ /* 0x000fe2000bf46270 */
[----:B-1----:R-:W-:Y:S01]  /*e870*/  IMAD.MOV.U32 R5, RZ, RZ, R3 ;  /* 0x000000ffff057224 */ /* 0x002fe200078e0003 */
[----:B------:R-:W-:Y:S02]  /*e880*/  ISETP.GE.AND P3, PT, R160, UR4, PT ;  /* 0x00000004a0007c0c */ /* 0x000fe4000bf66270 */
[----:B------:R-:W-:-:S09]  /*e890*/  CS2R R54, SRZ ;  /* 0x0000000000367805 */ /* 0x000fd2000001ff00 */
[----:B------:R-:W-:-:S04]  /*e8a0*/  @!P2 IMAD.WIDE R4, R152, 0x2, R4 ;  /* 0x000000029804a825 */ /* 0x000fc800078e0204 */
[----:B------:R-:W-:Y:S01]  /*e8b0*/  @!P3 IMAD.SHL.U32 R9, R160, 0x2, RZ ;  /* 0x00000002a009b824 */ /* 0x000fe200078e00ff */
[----:B------:R1:W5:Y:S01]  /*e8c0*/  @!P2 LD.E.64 R54, desc[UR46][R4.64] ;  /* 0x0000002e0436a980 */ /* 0x000362000c101b00 */
[----:B------:R-:W-:Y:S02]  /*e8d0*/  CS2R R66, SRZ ;  /* 0x0000000000427805 */ /* 0x000fe4000001ff00 */
[----:B------:R-:W-:Y:S02]  /*e8e0*/  CS2R R24, SRZ ;  /* 0x0000000000187805 */ /* 0x000fe4000001ff00 */
[----:B------:R-:W-:Y:S02]  /*e8f0*/  CS2R R26, SRZ ;  /* 0x00000000001a7805 */ /* 0x000fe4000001ff00 */
[-C--:B-1----:R-:W-:Y:S02]  /*e900*/  @!P3 IADD3 R4, P0, R6, R9.reuse, RZ ;  /* 0x000000090604b210 */ /* 0x082fe40007f1e0ff */
[----:B----4-:R-:W-:Y:S01]  /*e910*/  @!P3 IADD3 R6, P1, R8, R9, RZ ;  /* 0x000000090806b210 */ /* 0x010fe20007f3e0ff */
[----:B---3--:R-:W-:-:S02]  /*e920*/  IMAD.MOV.U32 R9, RZ, RZ, R7 ;  /* 0x000000ffff097224 */ /* 0x008fc400078e0007 */
[----:B------:R-:W-:-:S05]  /*e930*/  @!P2 IMAD.WIDE R8, R152, 0x2, R8 ;  /* 0x000000029808a825 */ /* 0x000fca00078e0208 */
[----:B------:R1:W5:Y:S01]  /*e940*/  @!P2 LD.E.64 R66, desc[UR46][R8.64] ;  /* 0x0000002e0842a980 */ /* 0x000362000c101b00 */
[----:B------:R-:W-:-:S05]  /*e950*/  @!P3 SHF.L.U64.HI R12, R160, 0x1, R11 ;  /* 0x00000001a00cb819 */ /* 0x000fca000001020b */
[--C-:B------:R-:W-:Y:S02]  /*e960*/  @!P3 IMAD.X R5, R3, 0x1, R12.reuse, P0 ;  /* 0x000000010305b824 */ /* 0x100fe400000e060c */
[----:B------:R-:W-:-:S03]  /*e970*/  @!P3 IMAD.X R7, R7, 0x1, R12, P1 ;  /* 0x000000010707b824 */ /* 0x000fc600008e060c */
[----:B------:R1:W5:Y:S04]  /*e980*/  @!P3 LD.E.64 R24, desc[UR46][R4.64] ;  /* 0x0000002e0418b980 */ /* 0x000368000c101b00 */
[----:B------:R1:W5:Y:S02]  /*e990*/  @!P3 LD.E.64 R26, desc[UR46][R6.64] ;  /* 0x0000002e061ab980 */ /* 0x000364000c101b00 */
.L_x_6769:
[----:B------:R-:W-:Y:S05]  /*e9a0*/  BSYNC B1 ;  /* 0x0000000000017941 */ /* 0x000fea0003800000 */
.L_x_6768:
[----:B-1---5:R-:W-:Y:S01]  /*e9b0*/  IMAD.MOV.U32 R3, RZ, RZ, R24 ;  /* 0x000000ffff037224 */ /* 0x022fe200078e0018 */
[----:B------:R-:W-:Y:S01]  /*e9c0*/  UMOV UR4, 0xffffffff ;  /* 0xffffffff00047882 */ /* 0x000fe20000000000 */
[----:B------:R-:W-:Y:S01]  /*e9d0*/  IMAD.MOV.U32 R4, RZ, RZ, R25 ;  /* 0x000000ffff047224 */ /* 0x000fe200078e0019 */
[----:B------:R-:W-:Y:S01]  /*e9e0*/  CS2R R20, SRZ ;  /* 0x0000000000147805 */ /* 0x000fe2000001ff00 */
[----:B------:R-:W-:Y:S01]  /*e9f0*/  IMAD.MOV.U32 R5, RZ, RZ, R54 ;  /* 0x000000ffff057224 */ /* 0x000fe200078e0036 */
[----:B------:R-:W-:Y:S01]  /*ea00*/  PRMT R70, R3, 0x7610, R70 ;  /* 0x0000761003467816 */ /* 0x000fe20000000046 */
[----:B--2---:R-:W-:Y:S01]  /*ea10*/  IMAD.MOV.U32 R6, RZ, RZ, R55 ;  /* 0x000000ffff067224 */ /* 0x004fe200078e0037 */
[----:B------:R-:W-:Y:S01]  /*ea20*/  PRMT R69, R4, 0x7610, R69 ;  /* 0x0000761004457816 */ /* 0x000fe20000000045 */
        /* <DEDUP_REMOVED lines=9> */
[----:B------:R-:W-:Y:S01]  /*eac0*/  PRMT R80, R80, 0x5410, R6 ;  /* 0x0000541050507816 */ /* 0x000fe20000000006 */
[----:B------:R-:W-:Y:S06]  /*ead0*/  BRA.DIV UR4, `(.L_x_6770) ;  /* 0x00000276044c7947 */ /* 0x000fec000b800000 */
[----:B------:R1:W2:Y:S04]  /*eae0*/  SHFL.IDX PT, R3, R36, 0x1, 0x1c1f ;  /* 0x003c1f0024037f89 */ /* 0x0002a800000e0000 */
[----:B------:R1:W0:Y:S04]  /*eaf0*/  SHFL.IDX PT, R6, R10, 0x1, 0x1c1f ;  /* 0x003c1f000a067f89 */ /* 0x00022800000e0000 */
[----:B---3--:R1:W3:Y:S04]  /*eb00*/  SHFL.IDX PT, R7, R68, 0x1, 0x1c1f ;  /* 0x003c1f0044077f89 */ /* 0x0082e800000e0000 */
[----:B------:R1:W0:Y:S02]  /*eb10*/  SHFL.IDX PT, R14, R65, 0x1, 0x1c1f ;  /* 0x003c1f00410e7f89 */ /* 0x00022400000e0000 */
.L_x_7079:
[----:B------:R-:W5:Y:S01]  /*eb20*/  LDL R5, [R1+0x1d4] ;  /* 0x0001d40001057983 */ /* 0x000f620000100800 */
[----:B------:R-:W-:Y:S01]  /*eb30*/  VIADD R0, R0, 0x20 ;  /* 0x0000002000007836 */ /* 0x000fe20000000000 */
[----:B------:R-:W-:Y:S01]  /*eb40*/  BSSY B1, `(.L_x_6771) ;  /* 0x0000022000017945 */ /* 0x000fe20003800000 */
[----:B01----:R-:W-:Y:S02]  /*eb50*/  CS2R R10, SRZ ;  /* 0x00000000000a7805 */ /* 0x003fe4000001ff00 */
[----:B----4-:R-:W-:Y:S02]  /*eb60*/  CS2R R8, SRZ ;  /* 0x0000000000087805 */ /* 0x010fe4000001ff00 */
[----:B------:R-:W-:Y:S02]  /*eb70*/  CS2R R12, SRZ ;  /* 0x00000000000c7805 */ /* 0x000fe4000001ff00 */
[----:B------:R-:W-:Y:S02]  /*eb80*/  ISETP.GE.AND P0, PT, R0, R71, PT ;  /* 0x000000470000720c */ /* 0x000fe40003f06270 */
[----:B-----5:R-:W-:-:S04]  /*eb90*/  LEA.HI R4, R5, R5, RZ, 0x1 ;  /* 0x0000000505047211 */ /* 0x020fc800078f08ff */
[----:B------:R-:W-:-:S05]  /*eba0*/  LOP3.LUT R4, R4, 0xfffffffe, RZ, 0xc0, !PT ;  /* 0xfffffffe04047812 */ /* 0x000fca00078ec0ff */
[----:B------:R-:W-:-:S05]  /*ebb0*/  IMAD.IADD R4, R5, 0x1, -R4 ;  /* 0x0000000105047824 */ /* 0x000fca00078e0a04 */
[----:B------:R-:W-:Y:S01]  /*ebc0*/  SHF.L.U32 R65, R4, 0x1f, RZ ;  /* 0x0000001f04417819 */ /* 0x000fe200000006ff */
[----:B------:R-:W-:Y:S06]  /*ebd0*/  @P0 BRA `(.L_x_6772) ;  /* 0x0000000000600947 */ /* 0x000fec0003800000 */
[----:B------:R-:W4:Y:S01]  /*ebe0*/  LDL R15, [R1+0x41c] ;  /* 0x00041c00010f7983 */ /* 0x000f220000100800 */
[----:B------:R-:W-:Y:S01]  /*ebf0*/  ULDC UR4, c[0x0][0x3f4] ;  /* 0x0000fd0000047ab9 */ /* 0x000fe20000000800 */
[----:B------:R-:W-:Y:S01]  /*ec00*/  IMAD.MOV.U32 R4, RZ, RZ, R6 ;  /* 0x000000ffff047224 */ /* 0x000fe200078e0006 */
[----:B------:R-:W-:Y:S01]  /*ec10*/  ISETP.GE.AND P2, PT, R152, UR4, PT ;  /* 0x0000000498007c0c */ /* 0x000fe2000bf46270 */
[----:B--2---:R-:W-:Y:S01]  /*ec20*/  IMAD.MOV.U32 R5, RZ, RZ, R3 ;  /* 0x000000ffff057224 */ /* 0x004fe200078e0003 */
[----:B------:R-:W-:Y:S02]  /*ec30*/  ISETP.GE.AND P3, PT, R160, UR4, PT ;  /* 0x00000004a0007c0c */ /* 0x000fe4000bf66270 */
[----:B------:R-:W-:Y:S01]  /*ec40*/  CS2R R10, SRZ ;  /* 0x00000000000a7805 */ /* 0x000fe2000001ff00 */
[----:B------:R-:W-:-:S08]  /*ec50*/  IMAD.MOV.U32 R8, RZ, RZ, R14 ;  /* 0x000000ffff087224 */ /* 0x000fd000078e000e */
[----:B------:R-:W-:-:S04]  /*ec60*/  @!P2 IMAD.WIDE R4, R152, 0x2, R4 ;  /* 0x000000029804a825 */ /* 0x000fc800078e0204 */
[----:B------:R-:W-:Y:S01]  /*ec70*/  @!P3 IMAD.SHL.U32 R9, R160, 0x2, RZ ;  /* 0x00000002a009b824 */ /* 0x000fe200078e00ff */
[----:B------:R0:W5:Y:S01]  /*ec80*/  @!P2 LD.E.64 R10, desc[UR46][R4.64] ;  /* 0x0000002e040aa980 */ /* 0x000162000c101b00 */
[----:B------:R-:W-:Y:S02]  /*ec90*/  CS2R R12, SRZ ;  /* 0x00000000000c7805 */ /* 0x000fe4000001ff00 */
[----:B------:R-:W-:Y:S02]  /*eca0*/  CS2R R20, SRZ ;  /* 0x0000000000147805 */ /* 0x000fe4000001ff00 */
[-C--:B0-----:R-:W-:Y:S02]  /*ecb0*/  @!P3 IADD3 R4, P0, R6, R9.reuse, RZ ;  /* 0x000000090604b210 */ /* 0x081fe40007f1e0ff */
[----:B------:R-:W-:Y:S01]  /*ecc0*/  @!P3 IADD3 R6, P1, R14, R9, RZ ;  /* 0x000000090e06b210 */ /* 0x000fe20007f3e0ff */
[----:B---3--:R-:W-:Y:S01]  /*ecd0*/  IMAD.MOV.U32 R9, RZ, RZ, R7 ;  /* 0x000000ffff097224 */ /* 0x008fe200078e0007 */
[----:B----4-:R-:W-:Y:S01]  /*ece0*/  @!P3 SHF.L.U64.HI R0, R160, 0x1, R15 ;  /* 0x00000001a000b819 */ /* 0x010fe2000001020f */
[----:B------:R-:W-:Y:S01]  /*ecf0*/  @!P2 IMAD.WIDE R14, R152, 0x2, R8 ;  /* 0x00000002980ea825 */ /* 0x000fe200078e0208 */
[----:B------:R-:W-:-:S03]  /*ed00*/  CS2R R8, SRZ ;  /* 0x0000000000087805 */ /* 0x000fc6000001ff00 */
[--C-:B------:R-:W-:Y:S01]  /*ed10*/  @!P3 IMAD.X R5, R3, 0x1, R0.reuse, P0 ;  /* 0x000000010305b824 */ /* 0x100fe200000e0600 */
[----:B------:R0:W5:Y:S01]  /*ed20*/  @!P2 LD.E.64 R12, desc[UR46][R14.64] ;  /* 0x0000002e0e0ca980 */ /* 0x000162000c101b00 */
[----:B------:R-:W-:-:S03]  /*ed30*/  @!P3 IMAD.X R7, R7, 0x1, R0, P1 ;  /* 0x000000010707b824 */ /* 0x000fc600008e0600 */
[----:B------:R0:W5:Y:S04]  /*ed40*/  @!P3 LD.E.64 R20, desc[UR46][R4.64] ;  /* 0x0000002e0414b980 */ /* 0x000168000c101b00 */
[----:B------:R0:W5:Y:S02]  /*ed50*/  @!P3 LD.E.64 R8, desc[UR46][R6.64] ;  /* 0x0000002e0608b980 */ /* 0x000164000c101b00 */
.L_x_6772:
[----:B------:R-:W-:Y:S05]  /*ed60*/  BSYNC B1 ;  /* 0x0000000000017941 */ /* 0x000fea0003800000 */
.L_x_6771:
[----:B------:R-:W1:Y:S01]  /*ed70*/  SYNCS.PHASECHK.TRANS64.TRYWAIT P0, [R2+URZ+0x38800], R65 ;  /* 0x03880041020075a7 */ /* 0x000e62000800017f */
[----:B------:R-:W-:Y:S04]  /*ed80*/  BSSY B1, `(.L_x_6773) ;  /* 0x0000002000017945 */ /* 0x000fe80003800000 */
[----:B-1----:R-:W-:Y:S05]  /*ed90*/  @!P0 BRA `(.L_x_6774) ;  /* 0x00000274000c8947 */ /* 0x002fea0003800000 */
.L_x_7080:
[----:B------:R-:W-:Y:S05]  /*eda0*/  BSYNC B1 ;  /* 0x0000000000017941 */ /* 0x000fea0003800000 */
.L_x_6773:
[----:B0-----:R-:W4:Y:S01]  /*edb0*/  LDL R5, [R1+0x50] ;  /* 0x0000500001057983 */ /* 0x001f220000100800 */
[C---:B------:R-:W-:Y:S01]  /*edc0*/  IMAD.SHL.U32 R0, R158.reuse, 0x40, RZ ;  /* 0x000000409e007824 */ /* 0x040fe200078e00ff */
[----:B------:R-:W-:Y:S01]  /*edd0*/  LOP3.LUT P1, RZ, R158, 0x4, RZ, 0xc0, !PT ;  /* 0x000000049eff7812 */ /* 0x000fe2000782c0ff */
[----:B-----5:R-:W-:Y:S01]  /*ede0*/  IMAD.MOV.U32 R4, RZ, RZ, R21 ;  /* 0x000000ffff047224 */ /* 0x020fe200078e0015 */
[----:B------:R-:W-:Y:S01]  /*edf0*/  BSSY B1, `(.L_x_6775) ;  /* 0x0000077000017945 */ /* 0x000fe20003800000 */
[----:B------:R-:W-:Y:S01]  /*ee00*/  IMAD.MOV.U32 R6, RZ, RZ, R8 ;  /* 0x000000ffff067224 */ /* 0x000fe200078e0008 */
[----:B--2---:R-:W-:-:S04]  /*ee10*/  LOP3.LUT R3, R0, 0x1c0, RZ, 0xc0, !PT ;  /* 0x000001c000037812 */ /* 0x004fc800078ec0ff */
[----:B------:R-:W-:Y:S02]  /*ee20*/  LOP3.LUT R0, R3, 0x18, R16, 0xf8, !PT ;  /* 0x0000001803007812 */ /* 0x000fe400078ef810 */
[----:B------:R-:W-:Y:S02]  /*ee30*/  SHF.R.U32.HI R3, RZ, 0x3, R3 ;  /* 0x00000003ff037819 */ /* 0x000fe40000011603 */
[----:B------:R-:W-:Y:S01]  /*ee40*/  PRMT R14, R6, 0x7610, R14 ;  /* 0x00007610060e7816 */ /* 0x000fe2000000000e */
[----:B------:R-:W-:Y:S01]  /*ee50*/  IMAD.MOV.U32 R6, RZ, RZ, R13 ;  /* 0x000000ffff067224 */ /* 0x000fe200078e000d */
[----:B------:R-:W-:-:S05]  /*ee60*/  LOP3.LUT R0, R0, R3, RZ, 0x3c, !PT ;  /* 0x0000000300007212 */ /* 0x000fca00078e3cff */
[----:B------:R-:W-:Y:S02]  /*ee70*/  IMAD R3, R221, 0x200, R0 ;  /* 0x00000200dd037824 */ /* 0x000fe400078e0200 */
[----:B------:R-:W-:Y:S02]  /*ee80*/  IMAD.MOV.U32 R0, RZ, RZ, R20 ;  /* 0x000000ffff007224 */ /* 0x000fe400078e0014 */
[----:B-1----:R-:W-:Y:S02]  /*ee90*/  IMAD R2, R3, 0x2, R2 ;  /* 0x0000000203027824 */ /* 0x002fe400078e0202 */
[----:B------:R-:W-:Y:S01]  /*eea0*/  IMAD.MOV.U32 R3, RZ, RZ, R10 ;  /* 0x000000ffff037224 */ /* 0x000fe200078e000a */
[----:B------:R-:W-:Y:S01]  /*eeb0*/  PRMT R0, R0, 0x5410, R4 ;  /* 0x0000541000007816 */ /* 0x000fe20000000004 */
[----:B------:R-:W-:Y:S02]  /*eec0*/  IMAD.MOV.U32 R4, RZ, RZ, R11 ;  /* 0x000000ffff047224 */ /* 0x000fe400078e000b */
[C---:B---3--:R-:W-:Y:S01]  /*eed0*/  VIADD R7, R2.reuse, 0x20400 ;  /* 0x0002040002077836 */ /* 0x048fe20000000000 */
[----:B------:R-:W-:Y:S01]  /*eee0*/  PRMT R65, R3, 0x7610, R65 ;  /* 0x0000761003417816 */ /* 0x000fe20000000041 */
[----:B------:R-:W-:Y:S01]  /*eef0*/  VIADD R3, R2, 0x20440 ;  /* 0x0002044002037836 */ /* 0x000fe20000000000 */
[----:B------:R-:W-:Y:S01]  /*ef00*/  PRMT R15, R4, 0x7610, R15 ;  /* 0x00007610040f7816 */ /* 0x000fe2000000000f */
[----:B------:R-:W-:-:S02]  /*ef10*/  IMAD.MOV.U32 R4, RZ, RZ, R9 ;  /* 0x000000ffff047224 */ /* 0x000fc400078e0009 */
[----:B------:R-:W-:Y:S01]  /*ef20*/  @P1 VIADD R3, R7, 0xffffffc0 ;  /* 0xffffffc007031836 */ /* 0x000fe20000000000 */
[----:B------:R-:W-:Y:S02]  /*ef30*/  PRMT R15, R15, 0x5410, R6 ;  /* 0x000054100f0f7816 */ /* 0x000fe40000000006 */
[----:B------:R-:W-:Y:S01]  /*ef40*/  PRMT R14, R14, 0x5410, R4 ;  /* 0x000054100e0e7816 */ /* 0x000fe20000000004 */
[----:B----4-:R-:W-:-:S05]  /*ef50*/  IMAD R5, R5, -0x40, R71 ;  /* 0xffffffc005057824 */ /* 0x010fca00078e0247 */
[----:B------:R-:W-:Y:S01]  /*ef60*/  VIMNMX R36, R5, 0x40, PT ;  /* 0x0000004005247848 */ /* 0x000fe20003fe0100 */
[----:B------:R-:W-:-:S03]  /*ef70*/  IMAD.MOV.U32 R5, RZ, RZ, R12 ;  /* 0x000000ffff057224 */ /* 0x000fc600078e000c */
[----:B------:R-:W-:Y:S02]  /*ef80*/  ISETP.GE.AND P0, PT, R155, R36, PT ;  /* 0x000000249b00720c */ /* 0x000fe40003f06270 */
[----:B------:R-:W-:-:S11]  /*ef90*/  PRMT R81, R5, 0x7610, R81 ;  /* 0x0000761005517816 */ /* 0x000fd60000000051 */
[----:B------:R-:W-:Y:S05]  /*efa0*/  @P0 BRA `(.L_x_6776) ;  /* 0x00000004006c0947 */ /* 0x000fea0003800000 */
[----:B------:R-:W0:Y:S01]  /*efb0*/  LDC R5, c[0x0][0x3f4] ;  /* 0x0000fd00ff057b82 */ /* 0x000e220000000800 */
[----:B------:R-:W-:Y:S01]  /*efc0*/  BSSY B2, `(.L_x_6777) ;  /* 0x000002e000027945 */ /* 0x000fe20003800000 */
[-C--:B0-----:R-:W-:Y:S02]  /*efd0*/  ISETP.GE.AND P0, PT, R152, R5.reuse, PT ;  /* 0x000000059800720c */ /* 0x081fe40003f06270 */
[----:B------:R-:W-:-:S11]  /*efe0*/  ISETP.GE.AND P1, PT, R160, R5, PT ;  /* 0x00000005a000720c */ /* 0x000fd60003f26270 */
[----:B------:R-:W-:Y:S05]  /*eff0*/  @P0 BRA `(.L_x_6778) ;  /* 0x0000000000a80947 */ /* 0x000fea0003800000 */
[----:B------:R-:W0:Y:S01]  /*f000*/  LDS.128 R4, [R2+0x20400] ;  /* 0x0204000002047984 */ /* 0x000e220000000c00 */
[----:B------:R-:W-:Y:S01]  /*f010*/  SHF.R.U32.HI R71, RZ, 0x10, R55 ;  /* 0x00000010ff477819 */ /* 0x000fe20000011637 */
[--C-:B------:R-:W-:Y:S01]  /*f020*/  HADD2.F32 R68, -RZ, R72.reuse.H0_H0 ;  /* 0x20000048ff447230 */ /* 0x100fe20000004100 */
[--C-:B------:R-:W-:Y:S01]  /*f030*/  SHF.R.U32.HI R73, RZ, 0x10, R67.reuse ;  /* 0x00000010ff497819 */ /* 0x100fe20000011643 */
[----:B------:R-:W-:Y:S01]  /*f040*/  HADD2.F32 R72, -RZ, R72.H1_H1 ;  /* 0x30000048ff487230 */ /* 0x000fe20000004100 */
[----:B------:R-:W-:Y:S01]  /*f050*/  SHF.R.U64 R77, R66, 0x10, R67 ;  /* 0x00000010424d7819 */ /* 0x000fe20000001243 */
[----:B------:R-:W-:Y:S01]  /*f060*/  HADD2.F32 R71, -RZ, R71.H0_H0 ;  /* 0x20000047ff477230 */ /* 0x000fe20000004100 */
[----:B------:R-:W-:Y:S01]  /*f070*/  SHF.R.U64 R79, R54, 0x10, R55 ;  /* 0x00000010364f7819 */ /* 0x000fe20000001237 */
[----:B------:R-:W-:Y:S02]  /*f080*/  HADD2.F32 R73, -RZ, R73.H0_H0 ;  /* 0x20000049ff497230 */ /* 0x000fe40000004100 */
[----:B0-----:R-:W-:-:S02]  /*f090*/  HADD2.F32 R66, -RZ, R7.H0_H0 ;  /* 0x20000007ff427230 */ /* 0x001fc40000004100 */
[----:B------:R-:W-:Y:S02]  /*f0a0*/  HADD2.F32 R67, -RZ, R7.H1_H1 ;  /* 0x30000007ff437230 */ /* 0x000fe40000004100 */
[--C-:B------:R-:W-:Y:S02]  /*f0b0*/  HADD2.F32 R7, -RZ, R4.reuse.H0_H0 ;  /* 0x20000004ff077230 */ /* 0x100fe40000004100 */
[----:B------:R-:W-:Y:S02]  /*f0c0*/  HADD2.F32 R4, -RZ, R4.H1_H1 ;  /* 0x30000004ff047230 */ /* 0x000fe40000004100 */
[C---:B------:R-:W-:Y:S01]  /*f0d0*/  FMUL.FTZ R76, R67.reuse, R71 ;  /* 0x00000047434c7220 */ /* 0x040fe20000410000 */
[-C--:B------:R-:W-:Y:S01]  /*f0e0*/  FMUL.FTZ R75, R67, R73.reuse ;  /* 0x00000049434b7220 */ /* 0x080fe20000410000 */
[--C-:B------:R-:W-:Y:S02]  /*f0f0*/  HADD2.F32 R54, -RZ, R6.reuse.H0_H0 ;  /* 0x20000006ff367230 */ /* 0x100fe40000004100 */
[----:B------:R-:W-:Y:S01]  /*f100*/  FMUL.FTZ R74, R4, R72 ;  /* 0x00000048044a7220 */ /* 0x000fe20000410000 */
[----:B------:R-:W-:Y:S01]  /*f110*/  FFMA.FTZ R78, R66, R73, R76 ;  /* 0x00000049424e7223 */ /* 0x000fe2000001004c */
[----:B------:R-:W-:-:S02]  /*f120*/  HADD2.F32 R55, -RZ, R6.H1_H1 ;  /* 0x30000006ff377230 */ /* 0x000fc40000004100 */
[-C--:B------:R-:W-:Y:S01]  /*f130*/  FMUL.FTZ R76, R4, R68.reuse ;  /* 0x00000044044c7220 */ /* 0x080fe20000410000 */
[C---:B------:R-:W-:Y:S01]  /*f140*/  FFMA.FTZ R74, R7.reuse, R68, -R74 ;  /* 0x00000044074a7223 */ /* 0x040fe2000001084a */
[--C-:B------:R-:W-:Y:S02]  /*f150*/  HADD2.F32 R6, -RZ, R5.reuse.H0_H0 ;  /* 0x20000005ff067230 */ /* 0x100fe40000004100 */
[----:B------:R-:W-:Y:S01]  /*f160*/  FFMA.FTZ R75, R66, R71, -R75 ;  /* 0x00000047424b7223 */ /* 0x000fe2000001084b */
[--C-:B------:R-:W-:Y:S02]  /*f170*/  HADD2.F32 R68, -RZ, R80.reuse.H1_H1 ;  /* 0x30000050ff447230 */ /* 0x100fe40000004100 */
[----:B------:R-:W-:Y:S01]  /*f180*/  FFMA.FTZ R71, R7, R72, R76 ;  /* 0x0000004807477223 */ /* 0x000fe2000001004c */
[----:B------:R-:W-:Y:S02]  /*f190*/  HADD2.F32 R5, -RZ, R5.H1_H1 ;  /* 0x30000005ff057230 */ /* 0x000fe40000004100 */
[----:B------:R-:W-:-:S02]  /*f1a0*/  HADD2.F32 R66, -RZ, R80.H0_H0 ;  /* 0x20000050ff427230 */ /* 0x000fc40000004100 */
[C---:B------:R-:W-:Y:S01]  /*f1b0*/  FMUL.FTZ R73, R55.reuse, R68 ;  /* 0x0000004437497220 */ /* 0x040fe20000410000 */
[----:B------:R-:W-:Y:S02]  /*f1c0*/  HADD2.F32 R67, -RZ, R77.H0_H0 ;  /* 0x2000004dff437230 */ /* 0x000fe40000004100 */
[----:B------:R-:W-:Y:S02]  /*f1d0*/  HADD2.F32 R4, -RZ, R79.H0_H0 ;  /* 0x2000004fff047230 */ /* 0x000fe40000004100 */
[-C--:B------:R-:W-:Y:S01]  /*f1e0*/  FMUL.FTZ R55, R55, R66.reuse ;  /* 0x0000004237377220 */ /* 0x080fe20000410000 */
[C---:B------:R-:W-:Y:S01]  /*f1f0*/  FFMA.FTZ R73, R54.reuse, R66, -R73 ;  /* 0x0000004236497223 */ /* 0x040fe20000010849 */
[C---:B------:R-:W-:Y:S01]  /*f200*/  FMUL.FTZ R7, R5.reuse, R67 ;  /* 0x0000004305077220 */ /* 0x040fe20000410000 */
[----:B------:R-:W-:Y:S01]  /*f210*/  FMUL.FTZ R72, R5, R4 ;  /* 0x0000000405487220 */ /* 0x000fe20000410000 */
[----:B------:R-:W-:Y:S02]  /*f220*/  FFMA.FTZ R54, R54, R68, R55 ;  /* 0x0000004436367223 */ /* 0x000fe40000010037 */
[----:B------:R-:W-:Y:S01]  /*f230*/  FFMA.FTZ R5, R6, R4, -R7 ;  /* 0x0000000406057223 */ /* 0x000fe20000010807 */
[----:B------:R-:W-:Y:S01]  /*f240*/  F2FP.F16.F32.PACK_AB R7, R78, R75 ;  /* 0x0000004b4e07723e */ /* 0x000fe200000000ff */
[----:B------:R-:W-:Y:S01]  /*f250*/  FFMA.FTZ R72, R6, R67, R72 ;  /* 0x0000004306487223 */ /* 0x000fe20000010048 */
[----:B------:R-:W-:-:S02]  /*f260*/  F2FP.F16.F32.PACK_AB R4, R71, R74 ;  /* 0x0000004a4704723e */ /* 0x000fc400000000ff */
[----:B------:R-:W-:Y:S02]  /*f270*/  F2FP.F16.F32.PACK_AB R6, R54, R73 ;  /* 0x000000493606723e */ /* 0x000fe400000000ff */
[----:B------:R-:W-:-:S05]  /*f280*/  F2FP.F16.F32.PACK_AB R5, R72, R5 ;  /* 0x000000054805723e */ /* 0x000fca00000000ff */
[----:B------:R0:W-:Y:S02]  /*f290*/  STS.128 [R2+0x20400], R4 ;  /* 0x0204000402007388 */ /* 0x0001e40000000c00 */
.L_x_6778:
[----:B------:R-:W-:Y:S05]  /*f2a0*/  BSYNC B2 ;  /* 0x0000000000027941 */ /* 0x000fea0003800000 */
.L_x_6777:
[----:B------:R-:W-:Y:S05]  /*f2b0*/  @P1 BRA `(.L_x_6776) ;  /* 0x0000000000a81947 */ /* 0x000fea0003800000 */
[----:B0-----:R-:W0:Y:S01]  /*f2c0*/  LDS.128 R4, [R3] ;  /* 0x0000000003047984 */ /* 0x001e220000000c00 */
[----:B------:R-:W-:Y:S01]  /*f2d0*/  SHF.R.U32.HI R66, RZ, 0x10, R27 ;  /* 0x00000010ff427819 */ /* 0x000fe2000001161b */
[--C-:B------:R-:W-:Y:S01]  /*f2e0*/  HADD2.F32 R54, -RZ, R70.reuse.H0_H0 ;  /* 0x20000046ff367230 */ /* 0x100fe20000004100 */
[----:B------:R-:W-:Y:S01]  /*f2f0*/  SHF.R.U32.HI R55, RZ, 0x10, R25 ;  /* 0x00000010ff377819 */ /* 0x000fe20000011619 */
[----:B------:R-:W-:Y:S01]  /*f300*/  HADD2.F32 R70, -RZ, R70.H1_H1 ;  /* 0x30000046ff467230 */ /* 0x000fe20000004100 */
[----:B------:R-:W-:Y:S01]  /*f310*/  SHF.R.U64 R73, R26, 0x10, R27 ;  /* 0x000000101a497819 */ /* 0x000fe2000000121b */
[----:B------:R-:W-:Y:S01]  /*f320*/  HADD2.F32 R66, -RZ, R66.H0_H0 ;  /* 0x20000042ff427230 */ /* 0x000fe20000004100 */
[----:B------:R-:W-:Y:S01]  /*f330*/  SHF.R.U64 R74, R24, 0x10, R25 ;  /* 0x00000010184a7819 */ /* 0x000fe20000001219 */
[----:B------:R-:W-:Y:S02]  /*f340*/  HADD2.F32 R55, -RZ, R55.H0_H0 ;  /* 0x20000037ff377230 */ /* 0x000fe40000004100 */
[----:B0-----:R-:W-:-:S02]  /*f350*/  HADD2.F32 R27, -RZ, R7.H1_H1 ;  /* 0x30000007ff1b7230 */ /* 0x001fc40000004100 */
[----:B------:R-:W-:Y:S02]  /*f360*/  HADD2.F32 R26, -RZ, R7.H0_H0 ;  /* 0x20000007ff1a7230 */ /* 0x000fe40000004100 */
[--C-:B------:R-:W-:Y:S02]  /*f370*/  HADD2.F32 R7, -RZ, R4.reuse.H0_H0 ;  /* 0x20000004ff077230 */ /* 0x100fe40000004100 */
[CC--:B------:R-:W-:Y:S01]  /*f380*/  FMUL.FTZ R67, R27.reuse, R66.reuse ;  /* 0x000000421b437220 */ /* 0x0c0fe20000410000 */
[----:B------:R-:W-:Y:S01]  /*f390*/  FMUL.FTZ R27, R27, R55 ;  /* 0x000000371b1b7220 */ /* 0x000fe20000410000 */
[----:B------:R-:W-:Y:S02]  /*f3a0*/  HADD2.F32 R4, -RZ, R4.H1_H1 ;  /* 0x30000004ff047230 */ /* 0x000fe40000004100 */
[--C-:B------:R-:W-:Y:S02]  /*f3b0*/  HADD2.F32 R24, -RZ, R6.reuse.H0_H0 ;  /* 0x20000006ff187230 */ /* 0x100fe40000004100 */
[----:B------:R-:W-:Y:S01]  /*f3c0*/  FFMA.FTZ R72, R26, R66, R27 ;  /* 0x000000421a487223 */ /* 0x000fe2000001001b */
[----:B------:R-:W-:-:S02]  /*f3d0*/  HADD2.F32 R25, -RZ, R6.H1_H1 ;  /* 0x30000006ff197230 */ /* 0x000fc40000004100 */
[----:B------:R-:W-:Y:S01]  /*f3e0*/  FMUL.FTZ R68, R4, R70 ;  /* 0x0000004604447220 */ /* 0x000fe20000410000 */
[----:B------:R-:W-:Y:S02]  /*f3f0*/  HADD2.F32 R27, -RZ, R69.H1_H1 ;  /* 0x30000045ff1b7230 */ /* 0x000fe40000004100 */
[----:B------:R-:W-:Y:S01]  /*f400*/  FFMA.FTZ R71, R26, R55, -R67 ;  /* 0x000000371a477223 */ /* 0x000fe20000010843 */
[----:B------:R-:W-:Y:S02]  /*f410*/  HADD2.F32 R6, -RZ, R5.H0_H0 ;  /* 0x20000005ff067230 */ /* 0x000fe40000004100 */
[-C--:B------:R-:W-:Y:S01]  /*f420*/  FMUL.FTZ R66, R4, R54.reuse ;  /* 0x0000003604427220 */ /* 0x080fe20000410000 */
[----:B------:R-:W-:Y:S02]  /*f430*/  HADD2.F32 R69, -RZ, R69.H0_H0 ;  /* 0x20000045ff457230 */ /* 0x000fe40000004100 */
[----:B------:R-:W-:Y:S01]  /*f440*/  FFMA.FTZ R68, R7, R54, -R68 ;  /* 0x0000003607447223 */ /* 0x000fe20000010844 */
[----:B------:R-:W-:-:S02]  /*f450*/  HADD2.F32 R5, -RZ, R5.H1_H1 ;  /* 0x30000005ff057230 */ /* 0x000fc40000004100 */
        /* <DEDUP_REMOVED lines=15> */
[----:B------:R1:W-:Y:S02]  /*f550*/  STS.128 [R3], R4 ;  /* 0x0000000403007388 */ /* 0x0003e40000000c00 */
.L_x_6776:
[----:B------:R-:W-:Y:S05]  /*f560*/  BSYNC B1 ;  /* 0x0000000000017941 */ /* 0x000fea0003800000 */
.L_x_6775:
[----:B01----:R-:W2:Y:S02]  /*f570*/  LDL R4, [R1+0x420] ;  /* 0x0004200001047983 */ /* 0x003ea40000100800 */
[----:B--2---:R-:W-:-:S13]  /*f580*/  ISETP.GE.AND P0, PT, R4, R36, PT ;  /* 0x000000240400720c */ /* 0x004fda0003f06270 */
        /* <DEDUP_REMOVED lines=15> */
[----:B0-----:R-:W-:-:S02]  /*f680*/  HADD2.F32 R13, -RZ, R7.H1_H1 ;  /* 0x30000007ff0d7230 */ /* 0x001fc40000004100 */
[----:B------:R-:W-:Y:S02]  /*f690*/  HADD2.F32 R12, -RZ, R7.H0_H0 ;  /* 0x20000007ff0c7230 */ /* 0x000fe40000004100 */
[--C-:B------:R-:W-:Y:S02]  /*f6a0*/  HADD2.F32 R7, -RZ, R4.reuse.H0_H0 ;  /* 0x20000004ff077230 */ /* 0x100fe40000004100 */
[C---:B------:R-:W-:Y:S01]  /*f6b0*/  FMUL.FTZ R27, R13.reuse, R26 ;  /* 0x0000001a0d1b7220 */ /* 0x040fe20000410000 */
[----:B------:R-:W-:Y:S01]  /*f6c0*/  FMUL.FTZ R13, R13, R24 ;  /* 0x000000180d0d7220 */ /* 0x000fe20000410000 */
[----:B------:R-:W-:Y:S02]  /*f6d0*/  HADD2.F32 R4, -RZ, R4.H1_H1 ;  /* 0x30000004ff047230 */ /* 0x000fe40000004100 */
[--C-:B------:R-:W-:Y:S02]  /*f6e0*/  HADD2.F32 R10, -RZ, R6.reuse.H0_H0 ;  /* 0x20000006ff0a7230 */ /* 0x100fe40000004100 */
[----:B------:R-:W-:Y:S01]  /*f6f0*/  FFMA.FTZ R55, R12, R26, R13 ;  /* 0x0000001a0c377223 */ /* 0x000fe2000001000d */
[----:B------:R-:W-:-:S02]  /*f700*/  HADD2.F32 R11, -RZ, R6.H1_H1 ;  /* 0x30000006ff0b7230 */ /* 0x000fc40000004100 */
[----:B------:R-:W-:Y:S01]  /*f710*/  FFMA.FTZ R54, R12, R24, -R27 ;  /* 0x000000180c367223 */ /* 0x000fe2000001081b */
[----:B------:R-:W-:Y:S02]  /*f720*/  HADD2.F32 R13, -RZ, R15.H1_H1 ;  /* 0x3000000fff0d7230 */ /* 0x000fe40000004100 */
[C---:B------:R-:W-:Y:S01]  /*f730*/  FMUL.FTZ R36, R4.reuse, R25 ;  /* 0x0000001904247220 */ /* 0x040fe20000410000 */
        /* <DEDUP_REMOVED lines=17> */
[----:B------:R-:W-:-:S02]  /*f850*/  F2FP.F16.F32.PACK_AB R4, R25, R36 ;  /* 0x000000241904723e */ /* 0x000fc400000000ff */
[----:B------:R-:W-:Y:S02]  /*f860*/  F2FP.F16.F32.PACK_AB R6, R24, R27 ;  /* 0x0000001b1806723e */ /* 0x000fe400000000ff */
[----:B------:R-:W-:-:S05]  /*f870*/  F2FP.F16.F32.PACK_AB R5, R12, R5 ;  /* 0x000000050c05723e */ /* 0x000fca00000000ff */
[----:B------:R0:W-:Y:S02]  /*f880*/  STS.128 [R2+0x21400], R4 ;  /* 0x0214000402007388 */ /* 0x0001e40000000c00 */
.L_x_6781:
[----:B------:R-:W-:Y:S05]  /*f890*/  BSYNC B1 ;  /* 0x0000000000017941 */ /* 0x000fea0003800000 */
.L_x_6780:
[----:B------:R-:W-:Y:S05]  /*f8a0*/  @P1 BRA `(.L_x_6779) ;  /* 0x00000014009c1947 */ /* 0x000fea0003800000 */
[----:B0-----:R-:W0:Y:S01]  /*f8b0*/  LDS.128 R4, [R3+0x1000] ;  /* 0x0010000003047984 */ /* 0x001e220000000c00 */
        /* <DEDUP_REMOVED lines=19> */
[C---:B------:R-:W-:Y:S01]  /*f9f0*/  FMUL.FTZ R21, R4.reuse, R13 ;  /* 0x0000000d04157220 */ /* 0x040fe20000410000 */
[-C--:B------:R-:W-:Y:S01]  /*fa00*/  FMUL.FTZ R15, R4, R11.reuse ;  /* 0x0000000b040f7220 */ /* 0x080fe20000410000 */
[--C-:B------:R-:W-:Y:S02]  /*fa10*/  HADD2.F32 R6, -RZ, R5.reuse.H0_H0 ;  /* 0x20000005ff067230 */ /* 0x100fe40000004100 */
[----:B------:R-:W-:Y:S01]  /*fa20*/  FMUL.FTZ R10, R8, R14 ;  /* 0x0000000e080a7220 */ /* 0x000fe20000410000 */
[----:B------:R-:W-:Y:S02]  /*fa30*/  HADD2.F32 R4, -RZ, R0.H1_H1 ;  /* 0x30000000ff047230 */ /* 0x000fe40000004100 */
[----:B------:R-:W-:Y:S01]  /*fa40*/  FFMA.FTZ R21, R2, R11, -R21 ;  /* 0x0000000b02157223 */ /* 0x000fe20000010815 */
[----:B------:R-:W-:-:S02]  /*fa50*/  HADD2.F32 R5, -RZ, R5.H1_H1 ;  /* 0x30000005ff057230 */ /* 0x000fc40000004100 */
[----:B------:R-:W-:Y:S01]  /*fa60*/  FFMA.FTZ R2, R2, R13, R15 ;  /* 0x0000000d02027223 */ /* 0x000fe2000001000f */
[----:B------:R-:W-:Y:S02]  /*fa70*/  HADD2.F32 R9, -RZ, R24.H0_H0 ;  /* 0x20000018ff097230 */ /* 0x000fe40000004100 */
[-C--:B------:R-:W-:Y:S01]  /*fa80*/  FMUL.FTZ R13, R8, R4.reuse ;  /* 0x00000004080d7220 */ /* 0x080fe20000410000 */
[----:B------:R-:W-:Y:S02]  /*fa90*/  HADD2.F32 R0, -RZ, R26.H0_H0 ;  /* 0x2000001aff007230 */ /* 0x000fe40000004100 */
[----:B------:R-:W-:Y:S01]  /*faa0*/  FFMA.FTZ R10, R7, R4, -R10 ;  /* 0x00000004070a7223 */ /* 0x000fe2000001080a */
[----:B------:R-:W-:Y:S01]  /*fab0*/  F2FP.F16.F32.PACK_AB R4, R2, R21 ;  /* 0x000000150204723e */ /* 0x000fe200000000ff */
[----:B------:R-:W-:Y:S01]  /*fac0*/  FMUL.FTZ R11, R5, R9 ;  /* 0x00000009050b7220 */ /* 0x000fe20000410000 */
[----:B------:R-:W-:Y:S01]  /*fad0*/  FFMA.FTZ R13, R7, R14, R13 ;  /* 0x0000000e070d7223 */ /* 0x000fe2000001000d */
[----:B------:R-:W-:Y:S01]  /*fae0*/  FMUL.FTZ R8, R5, R0 ;  /* 0x0000000005087220 */ /* 0x000fe20000410000 */
[----:B------:R-:W-:Y:S01]  /*faf0*/  F2FP.F16.F32.PACK_AB R7, R25, R20 ;  /* 0x000000141907723e */ /* 0x000fe200000000ff */
[----:B------:R-:W-:-:S02]  /*fb00*/  FFMA.FTZ R5, R6, R0, -R11 ;  /* 0x0000000006057223 */ /* 0x000fc4000001080b */
[----:B------:R-:W-:Y:S01]  /*fb10*/  FFMA.FTZ R8, R6, R9, R8 ;  /* 0x0000000906087223 */ /* 0x000fe20000010008 */
[----:B------:R-:W-:-:S04]  /*fb20*/  F2FP.F16.F32.PACK_AB R6, R13, R10 ;  /* 0x0000000a0d06723e */ /* 0x000fc800000000ff */
[----:B------:R-:W-:-:S05]  /*fb30*/  F2FP.F16.F32.PACK_AB R5, R8, R5 ;  /* 0x000000050805723e */ /* 0x000fca00000000ff */
[----:B------:R2:W-:Y:S01]  /*fb40*/  STS.128 [R3+0x1000], R4 ;  /* 0x0010000403007388 */ /* 0x0005e20000000c00 */
[----:B------:R-:W-:Y:S05]  /*fb50*/  BRA `(.L_x_6779) ;  /* 0x0000001000f07947 */ /* 0x000fea0003800000 */
.L_x_6766:
        /* <DEDUP_REMOVED lines=40> */
[----:B--2---:R-:W-:-:S06]  /*fde0*/  @!P1 IMAD.X R9, R3, 0x1, R6, P2 ;  /* 0x0000000103099824 */ /* 0x004fcc00010e0606 */
[----:B------:R-:W2:Y:S01]  /*fdf0*/  @!P1 LD.E.128 R8, desc[UR46][R8.64] ;  /* 0x0000002e08089980 */ /* 0x000ea2000c101d00 */
[----:B---3--:R-:W-:-:S05]  /*fe00*/  @!P1 IADD3 R4, P2, R14, R7, RZ ;  /* 0x000000070e049210 */ /* 0x008fca0007f5e0ff */
[----:B----4-:R-:W-:-:S06]  /*fe10*/  @!P1 IMAD.X R5, R5, 0x1, R6, P2 ;  /* 0x0000000105059824 */ /* 0x010fcc00010e0606 */
[----:B------:R-:W3:Y:S01]  /*fe20*/  @!P1 LD.E.128 R4, desc[UR46][R4.64] ;  /* 0x0000002e04049980 */ /* 0x000ee2000c101d00 */
[----:B------:R-:W-:Y:S02]  /*fe30*/  CS2R R20, SRZ ;  /* 0x0000000000147805 */ /* 0x000fe4000001ff00 */
[----:B------:R-:W-:Y:S02]  /*fe40*/  CS2R R66, SRZ ;  /* 0x0000000000427805 */ /* 0x000fe4000001ff00 */
[----:B------:R-:W-:Y:S01]  /*fe50*/  CS2R R68, SRZ ;  /* 0x0000000000447805 */ /* 0x000fe2000001ff00 */
[----:B------:R-:W0:Y:S01]  /*fe60*/  SHFL.IDX PT, R14, R65, 0x1, 0x1c1f ;  /* 0x003c1f00410e7f89 */ /* 0x000e2200000e0000 */
[----:B------:R-:W-:-:S03]  /*fe70*/  CS2R R54, SRZ ;  /* 0x0000000000367805 */ /* 0x000fc6000001ff00 */
[----:B------:R-:W1:Y:S04]  /*fe80*/  SHFL.IDX PT, R25, R25, 0x1, 0x1c1f ;  /* 0x003c1f0019197f89 */ /* 0x000e6800000e0000 */
[----:B------:R4:W0:Y:S01]  /*fe90*/  SHFL.IDX PT, R24, R36, 0x1, 0x1c1f ;  /* 0x003c1f0024187f89 */ /* 0x00082200000e0000 */
[----:B--2---:R-:W-:Y:S02]  /*fea0*/  @!P1 IMAD.MOV.U32 R20, RZ, RZ, R10 ;  /* 0x000000ffff149224 */ /* 0x004fe400078e000a */
[----:B------:R-:W-:Y:S02]  /*feb0*/  @!P1 IMAD.MOV.U32 R21, RZ, RZ, R11 ;  /* 0x000000ffff159224 */ /* 0x000fe400078e000b */
[----:B------:R-:W-:Y:S02]  /*fec0*/  IMAD.MOV.U32 R3, RZ, RZ, R20 ;  /* 0x000000ffff037224 */ /* 0x000fe400078e0014 */
[----:B------:R-:W-:-:S02]  /*fed0*/  IMAD.MOV.U32 R10, RZ, RZ, R21 ;  /* 0x000000ffff0a7224 */ /* 0x000fc400078e0015 */
[----:B------:R-:W-:Y:S02]  /*fee0*/  @!P1 IMAD.MOV.U32 R54, RZ, RZ, R8 ;  /* 0x000000ffff369224 */ /* 0x000fe400078e0008 */
[----:B------:R-:W-:Y:S01]  /*fef0*/  @!P1 IMAD.MOV.U32 R55, RZ, RZ, R9 ;  /* 0x000000ffff379224 */ /* 0x000fe200078e0009 */
[----:B------:R-:W-:Y:S01]  /*ff00*/  PRMT R75, R3, 0x5410, R10 ;  /* 0x00005410034b7816 */ /* 0x000fe2000000000a */
[----:B---3--:R-:W-:Y:S01]  /*ff10*/  @!P1 IMAD.MOV.U32 R67, RZ, RZ, R7 ;  /* 0x000000ffff439224 */ /* 0x008fe200078e0007 */
[----:B------:R2:W3:Y:S01]  /*ff20*/  SHFL.IDX PT, R3, R26, 0x1, 0x1c1f ;  /* 0x003c1f001a037f89 */ /* 0x0004e200000e0000 */
[----:B------:R-:W-:Y:S02]  /*ff30*/  @!P1 IMAD.MOV.U32 R68, RZ, RZ, R4 ;  /* 0x000000ffff449224 */ /* 0x000fe400078e0004 */
[----:B------:R-:W-:Y:S02]  /*ff40*/  @!P1 IMAD.MOV.U32 R69, RZ, RZ, R5 ;  /* 0x000000ffff459224 */ /* 0x000fe400078e0005 */
[----:B------:R-:W-:-:S02]  /*ff50*/  @!P1 IMAD.MOV.U32 R66, RZ, RZ, R6 ;  /* 0x000000ffff429224 */ /* 0x000fc400078e0006 */
[----:B------:R-:W-:Y:S02]  /*ff60*/  IMAD.MOV.U32 R5, RZ, RZ, R67 ;  /* 0x000000ffff057224 */ /* 0x000fe400078e0043 */
[----:B------:R-:W-:Y:S02]  /*ff70*/  IMAD.MOV.U32 R6, RZ, RZ, R68 ;  /* 0x000000ffff067224 */ /* 0x000fe400078e0044 */
[----:B------:R-:W-:Y:S02]  /*ff80*/  IMAD.MOV.U32 R7, RZ, RZ, R69 ;  /* 0x000000ffff077224 */ /* 0x000fe400078e0045 */
[----:B------:R-:W-:Y:S01]  /*ff90*/  IMAD.MOV.U32 R8, RZ, RZ, R54 ;  /* 0x000000ffff087224 */ /* 0x000fe200078e0036 */
[----:B------:R-:W-:Y:S01]  /*ffa0*/  PRMT R86, R5, 0x5410, R6 ;  /* 0x0000541005567816 */ /* 0x000fe20000000006 */
[----:B------:R-:W-:Y:S01]  /*ffb0*/  IMAD.MOV.U32 R9, RZ, RZ, R55 ;  /* 0x000000ffff097224 */ /* 0x000fe200078e0037 */
[----:B------:R-:W-:Y:S01]  /*ffc0*/  PRMT R79, R7, 0x7610, R79 ;  /* 0x00007610074f7816 */ /* 0x000fe2000000004f */
[----:B------:R-:W-:Y:S01]  /*ffd0*/  IMAD.MOV.U32 R4, RZ, RZ, R66 ;  /* 0x000000ffff047224 */ /* 0x000fe200078e0042 */
[----:B------:R-:W-:-:S02]  /*ffe0*/  PRMT R70, R8, 0x7610, R70 ;  /* 0x0000761008467816 */ /* 0x000fc40000000046 */
[----:B------:R-:W-:Y:S02]  /*fff0*/  CS2R R6, SRZ ;  /* 0x0000000000067805 */ /* 0x000fe4000001ff00 */
[----:B----4-:R-:W-:Y:S02]  /*10000*/  PRMT R36, R9, 0x7610, R36 ;  /* 0x0000761009247816 */ /* 0x010fe40000000024 */
[----:B0123--:R-:W-:-:S07]  /*10010*/  PRMT R90, R4, 0x7610, R90 ;  /* 0x00007610045a7816 */ /* 0x00ffce000000005a */
.L_x_7090:
        /* <DEDUP_REMOVED lines=18> */
[-C--:B------:R-:W-:Y:S02]  /*10140*/  IADD3 R4, P1, R24, R9.reuse, RZ ;  /* 0x0000000918047210 */ /* 0x080fe40007f3e0ff */
[----:B------:R-:W-:-:S03]  /*10150*/  IADD3 R8, P2, R14, R9, RZ ;  /* 0x000000090e087210 */ /* 0x000fc60007f5e0ff */
[--C-:B------:R-:W-:Y:S02]  /*10160*/  IMAD.X R5, R3, 0x1, R0.reuse, P1 ;  /* 0x0000000103057824 */ /* 0x100fe400008e0600 */
[----:B------:R-:W-:-:S04]  /*10170*/  IMAD.X R9, R25, 0x1, R0, P2 ;  /* 0x0000000119097824 */ /* 0x000fc800010e0600 */
[----:B------:R-:W5:Y:S04]  /*10180*/  LD.E.128 R4, desc[UR46][R4.64] ;  /* 0x0000002e04047980 */ /* 0x000f68000c101d00 */
[----:B------:R-:W5:Y:S02]  /*10190*/  LD.E.128 R8, desc[UR46][R8.64] ;  /* 0x0000002e08087980 */ /* 0x000f64000c101d00 */
.L_x_6784:
[----:B------:R-:W-:Y:S05]  /*101a0*/  BSYNC B1 ;  /* 0x0000000000017941 */ /* 0x000fea0003800000 */
.L_x_6783:
[----:B------:R-:W0:Y:S01]  /*101b0*/  SYNCS.PHASECHK.TRANS64.TRYWAIT P1, [R2+URZ+0x38800], R13 ;  /* 0x0388000d020075a7 */ /* 0x000e22000802017f */
[----:B------:R-:W-:Y:S04]  /*101c0*/  BSSY B1, `(.L_x_6785) ;  /* 0x0000002000017945 */ /* 0x000fe80003800000 */
[----:B0-----:R-:W-:Y:S05]  /*101d0*/  @!P1 BRA `(.L_x_6786) ;  /* 0x0000026400709947 */ /* 0x001fea0003800000 */
.L_x_7091:
[----:B------:R-:W-:Y:S05]  /*101e0*/  BSYNC B1 ;  /* 0x0000000000017941 */ /* 0x000fea0003800000 */
.L_x_6785:
[----:B------:R-:W2:Y:S04]  /*101f0*/  LDL R0, [R1+0x50] ;  /* 0x0000500001007983 */ /* 0x000ea80000100800 */
[----:B------:R-:W3:Y:S01]  /*10200*/  LDL R14, [R1+0x420] ;  /* 0x00042000010e7983 */ /* 0x000ee20000100800 */
[----:B-----5:R-:W-:Y:S02]  /*10210*/  IMAD.MOV.U32 R3, RZ, RZ, R6 ;  /* 0x000000ffff037224 */ /* 0x020fe400078e0006 */
[----:B------:R-:W-:Y:S02]  /*10220*/  IMAD.MOV.U32 R12, RZ, RZ, R7 ;  /* 0x000000ffff0c7224 */ /* 0x000fe400078e0007 */
[----:B0-----:R-:W-:-:S03]  /*10230*/  IMAD.MOV.U32 R13, RZ, RZ, R4 ;  /* 0x000000ffff0d7224 */ /* 0x001fc600078e0004 */
[----:B------:R-:W-:Y:S01]  /*10240*/  PRMT R3, R3, 0x5410, R12 ;  /* 0x0000541003037816 */ /* 0x000fe2000000000c */
[----:B------:R-:W-:Y:S01]  /*10250*/  IMAD.MOV.U32 R12, RZ, RZ, R5 ;  /* 0x000000ffff0c7224 */ /* 0x000fe200078e0005 */
[----:B------:R-:W-:Y:S01]  /*10260*/  PRMT R36, R36, 0x5410, R13 ;  /* 0x0000541024247816 */ /* 0x000fe2000000000d */
[----:B------:R-:W-:Y:S02]  /*10270*/  IMAD.MOV.U32 R13, RZ, RZ, R10 ;  /* 0x000000ffff0d7224 */ /* 0x000fe400078e000a */
[----:B------:R-:W-:Y:S01]  /*10280*/  IMAD.IADD R71, R16, 0x1, R71 ;  /* 0x0000000110477824 */ /* 0x000fe200078e0247 */
[----:B------:R-:W-:Y:S01]  /*10290*/  BSSY B1, `(.L_x_6787) ;  /* 0x000006a000017945 */ /* 0x000fe20003800000 */
[----:B------:R-:W-:Y:S01]  /*102a0*/  IMAD.MOV.U32 R65, RZ, RZ, R9 ;  /* 0x000000ffff417224 */ /* 0x000fe200078e0009 */
[----:B------:R-:W-:Y:S02]  /*102b0*/  PRMT R70, R70, 0x5410, R13 ;  /* 0x0000541046467816 */ /* 0x000fe4000000000d */
[----:B------:R-:W-:Y:S01]  /*102c0*/  LOP3.LUT R71, R71, 0x38, RZ, 0xc0, !PT ;  /* 0x0000003847477812 */ /* 0x000fe200078ec0ff */
[----:B--2---:R-:W-:-:S05]  /*102d0*/  IMAD R0, R0, -0x40, R27 ;  /* 0xffffffc000007824 */ /* 0x004fca00078e021b */
[----:B------:R-:W-:-:S04]  /*102e0*/  VIMNMX R0, R0, 0x40, PT ;  /* 0x0000004000007848 */ /* 0x000fc80003fe0100 */
[-C--:B------:R-:W-:Y:S02]  /*102f0*/  ISETP.GE.OR P1, PT, R155, R0.reuse, P0 ;  /* 0x000000009b00720c */ /* 0x080fe40000726670 */
[----:B---3--:R-:W-:Y:S01]  /*10300*/  ISETP.GE.OR P0, PT, R14, R0, P0 ;  /* 0x000000000e00720c */ /* 0x008fe20000706670 */
[----:B------:R-:W-:-:S05]  /*10310*/  IMAD.MOV.U32 R0, RZ, RZ, R11 ;  /* 0x000000ffff007224 */ /* 0x000fca00078e000b */
[----:B------:R-:W-:Y:S01]  /*10320*/  PRMT R74, R0, 0x5410, R12 ;  /* 0x00005410004a7816 */ /* 0x000fe2000000000c */
[----:B------:R-:W-:-:S04]  /*10330*/  IMAD.MOV.U32 R0, RZ, RZ, R8 ;  /* 0x000000ffff007224 */ /* 0x000fc800078e0008 */
[----:B------:R-:W-:Y:S05]  /*10340*/  @P1 BRA `(.L_x_6788) ;  /* 0x0000000400781947 */ /* 0x000fea0003800000 */
[----:B------:R-:W-:Y:S01]  /*10350*/  IMAD.SHL.U32 R12, R158, 0x40, RZ ;  /* 0x000000409e0c7824 */ /* 0x000fe200078e00ff */
[----:B------:R-:W-:Y:S01]  /*10360*/  SHF.R.U64 R85, R66, 0x10, R67 ;  /* 0x0000001042557819 */ /* 0x000fe20000001243 */
[----:B------:R-:W-:Y:S01]  /*10370*/  IMAD.SHL.U32 R73, R221, 0x200, RZ ;  /* 0x00000200dd497824 */ /* 0x000fe200078e00ff */
[----:B------:R-:W-:Y:S01]  /*10380*/  SHF.R.U32.HI R76, RZ, 0x10, R69 ;  /* 0x00000010ff4c7819 */ /* 0x000fe20000011645 */
[----:B------:R-:W-:Y:S01]  /*10390*/  HADD2.F32 R79, -RZ, R79.H0_H0 ;  /* 0x2000004fff4f7230 */ /* 0x000fe20000004100 */
[----:B------:R-:W-:Y:S01]  /*103a0*/  LOP3.LUT R24, R12, 0x1c0, RZ, 0xc0, !PT ;  /* 0x000001c00c187812 */ /* 0x000fe200078ec0ff */
[----:B------:R-:W-:Y:S01]  /*103b0*/  HADD2.F32 R77, -RZ, R36.H0_H0 ;  /* 0x20000024ff4d7230 */ /* 0x000fe20000004100 */
[----:B------:R-:W-:Y:S01]  /*103c0*/  SHF.R.U64 R88, R20, 0x10, R21 ;  /* 0x0000001014587819 */ /* 0x000fe20000001215 */
[----:B------:R-:W-:Y:S01]  /*103d0*/  HADD2.F32 R76, -RZ, R76.H0_H0 ;  /* 0x2000004cff4c7230 */ /* 0x000fe20000004100 */
[----:B------:R-:W-:Y:S02]  /*103e0*/  SHF.R.U32.HI R15, RZ, 0x3, R24 ;  /* 0x00000003ff0f7819 */ /* 0x000fe40000011618 */
[----:B------:R-:W-:-:S02]  /*103f0*/  LOP3.LUT R12, R24, 0x38, R16, 0xf8, !PT ;  /* 0x00000038180c7812 */ /* 0x000fc400078ef810 */
[----:B------:R-:W-:Y:S02]  /*10400*/  LOP3.LUT R24, R15, R71, R24, 0x1e, !PT ;  /* 0x000000470f187212 */ /* 0x000fe400078e1e18 */
[----:B------:R-:W-:Y:S02]  /*10410*/  LOP3.LUT R13, R73, R12, R15, 0xf6, !PT ;  /* 0x0000000c490d7212 */ /* 0x000fe400078ef60f */
[----:B------:R-:W-:Y:S02]  /*10420*/  LOP3.LUT R73, R24, R73, RZ, 0xfc, !PT ;  /* 0x0000004918497212 */ /* 0x000fe400078efcff */
[----:B------:R-:W-:Y:S01]  /*10430*/  SHF.R.U32.HI R78, RZ, 0x10, R55 ;  /* 0x00000010ff4e7819 */ /* 0x000fe20000011637 */
[--C-:B------:R-:W-:Y:S01]  /*10440*/  IMAD R72, R13, 0x2, R2.reuse ;  /* 0x000000020d487824 */ /* 0x100fe200078e0202 */
[----:B------:R-:W-:Y:S01]  /*10450*/  SHF.R.U32.HI R82, RZ, 0x10, R67 ;  /* 0x00000010ff527819 */ /* 0x000fe20000011643 */
[----:B------:R-:W-:Y:S01]  /*10460*/  IMAD R73, R73, 0x2, R2 ;  /* 0x0000000249497824 */ /* 0x000fe200078e0202 */
[----:B------:R-:W-:-:S02]  /*10470*/  SHF.R.U64 R87, R68, 0x10, R69 ;  /* 0x0000001044577819 */ /* 0x000fc40000001245 */
[----:B------:R-:W0:Y:S01]  /*10480*/  LDS.128 R12, [R72+0x20400] ;  /* 0x02040000480c7984 */ /* 0x000e220000000c00 */
[----:B------:R-:W-:Y:S02]  /*10490*/  SHF.R.U32.HI R84, RZ, 0x10, R21 ;  /* 0x00000010ff547819 */ /* 0x000fe40000011615 */
[----:B------:R-:W-:Y:S01]  /*104a0*/  SHF.R.U64 R89, R54, 0x10, R55 ;  /* 0x0000001036597819 */ /* 0x000fe20000001237 */
        /* <DEDUP_REMOVED lines=11> */
[----:B------:R-:W-:Y:S02]  /*10560*/  HADD2.F32 R81, -RZ, R86.H0_H0 ;  /* 0x20000056ff517230 */ /* 0x000fe40000004100 */
        /* <DEDUP_REMOVED lines=16> */
[----:B------:R-:W-:Y:S02]  /*10670*/  HADD2.F32 R68, -RZ, R86.H1_H1 ;  /* 0x30000056ff447230 */ /* 0x000fe40000004100 */
[----:B------:R-:W-:Y:S01]  /*10680*/  FMUL.FTZ R86, R69, R66 ;  /* 0x0000004245567220 */ /* 0x000fe20000410000 */
[----:B------:R-:W-:-:S02]  /*10690*/  HADD2.F32 R20, -RZ, R70.H0_H0 ;  /* 0x20000046ff147230 */ /* 0x000fc40000004100 */
        /* <DEDUP_REMOVED lines=41> */
.L_x_6788:
[----:B------:R-:W-:Y:S05]  /*10930*/  BSYNC B1 ;  /* 0x0000000000017941 */ /* 0x000fea0003800000 */
.L_x_6787:
[----:B------:R-:W-:Y:S02]  /*10940*/  PRMT R36, R0, 0x7610, R36 ;  /* 0x0000761000247816 */ /* 0x000fe40000000024 */
[----:B------:R-:W-:Y:S01]  /*10950*/  PRMT R20, R65, 0x7610, R20 ;  /* 0x0000761041147816 */ /* 0x000fe20000000014 */
[----:B------:R-:W-:Y:S06]  /*10960*/  @P0 BRA `(.L_x_6779) ;  /* 0x00000004006c0947 */ /* 0x000fec0003800000 */
[----:B0-----:R-:W2:Y:S04]  /*10970*/  LDL R13, [R1+0x42c] ;  /* 0x00042c00010d7983 */ /* 0x001ea80000100800 */
[----:B------:R-:W2:Y:S04]  /*10980*/  LDL R12, [R1+0x438] ;  /* 0x00043800010c7983 */ /* 0x000ea80000100800 */
[----:B------:R-:W3:Y:S04]  /*10990*/  LDL R21, [R1+0x43c] ;  /* 0x00043c0001157983 */ /* 0x000ee80000100800 */
[----:B------:R-:W4:Y:S01]  /*109a0*/  LDL R75, [R1+0x428] ;  /* 0x00042800014b7983 */ /* 0x000f220000100800 */
[--C-:B------:R-:W-:Y:S01]  /*109b0*/  SHF.R.U64 R72, R6, 0x10, R7.reuse ;  /* 0x0000001006487819 */ /* 0x100fe20000001207 */
[----:B------:R-:W-:Y:S01]  /*109c0*/  HADD2.F32 R20, -RZ, R20.H0_H0 ;  /* 0x20000014ff147230 */ /* 0x000fe20000004100 */
[----:B------:R-:W-:-:S02]  /*109d0*/  SHF.R.U32.HI R69, RZ, 0x10, R7 ;  /* 0x00000010ff457819 */ /* 0x000fc40000011607 */
[--C-:B------:R-:W-:Y:S01]  /*109e0*/  SHF.R.U64 R67, R10, 0x10, R11.reuse ;  /* 0x000000100a437819 */ /* 0x100fe2000000120b */
[--C-:B------:R-:W-:Y:S01]  /*109f0*/  HADD2.F32 R10, -RZ, R74.reuse.H1_H1 ;  /* 0x3000004aff0a7230 */ /* 0x100fe20000004100 */
[----:B------:R-:W-:Y:S01]  /*10a00*/  SHF.R.U32.HI R65, RZ, 0x10, R11 ;  /* 0x00000010ff417819 */ /* 0x000fe2000001160b */
[----:B------:R-:W-:Y:S01]  /*10a10*/  HADD2.F32 R74, -RZ, R74.H0_H0 ;  /* 0x2000004aff4a7230 */ /* 0x000fe20000004100 */
[--C-:B------:R-:W-:Y:S02]  /*10a20*/  SHF.R.U32.HI R54, RZ, 0x10, R9.reuse ;  /* 0x00000010ff367819 */ /* 0x100fe40000011609 */
[----:B------:R-:W-:Y:S02]  /*10a30*/  SHF.R.U64 R68, R8, 0x10, R9 ;  /* 0x0000001008447819 */ /* 0x000fe40000001209 */
[----:B------:R-:W-:Y:S01]  /*10a40*/  SHF.R.U64 R73, R4, 0x10, R5 ;  /* 0x0000001004497819 */ /* 0x000fe20000001205 */
[----:B------:R-:W-:Y:S01]  /*10a50*/  HADD2.F32 R54, -RZ, R54.H0_H0 ;  /* 0x20000036ff367230 */ /* 0x000fe20000004100 */
[----:B--2---:R-:W-:-:S05]  /*10a60*/  LOP3.LUT R71, R12, R71, R13, 0x1e, !PT ;  /* 0x000000470c477212 */ /* 0x004fca00078e1e0d */
[----:B---3--:R-:W-:Y:S01]  /*10a70*/  IMAD.IADD R71, R21, 0x1, R71 ;  /* 0x0000000115477824 */ /* 0x008fe200078e0247 */
[----:B------:R-:W-:Y:S01]  /*10a80*/  SHF.R.U32.HI R21, RZ, 0x10, R5 ;  /* 0x00000010ff157819 */ /* 0x000fe20000011605 */
[----:B----4-:R-:W0:Y:S02]  /*10a90*/  LDS.128 R12, [R75+0x20400] ;  /* 0x020400004b0c7984 */ /* 0x010e240000000c00 */
[----:B------:R-:W-:-:S05]  /*10aa0*/  IMAD R71, R71, 0x2, R2 ;  /* 0x0000000247477824 */ /* 0x000fca00078e0202 */
[----:B------:R-:W1:Y:S01]  /*10ab0*/  LDS.128 R24, [R71+0x20400] ;  /* 0x0204000047187984 */ /* 0x000e620000000c00 */
[--C-:B0-----:R-:W-:Y:S02]  /*10ac0*/  HADD2.F32 R2, -RZ, R13.reuse.H0_H0 ;  /* 0x2000000dff027230 */ /* 0x101fe40000004100 */
[----:B------:R-:W-:Y:S02]  /*10ad0*/  HADD2.F32 R0, -RZ, R12.H0_H0 ;  /* 0x2000000cff007230 */ /* 0x000fe40000004100 */
[----:B------:R-:W-:Y:S02]  /*10ae0*/  HADD2.F32 R13, -RZ, R13.H1_H1 ;  /* 0x3000000dff0d7230 */ /* 0x000fe40000004100 */
[--C-:B-1----:R-:W-:Y:S02]  /*10af0*/  HADD2.F32 R7, -RZ, R25.reuse.H0_H0 ;  /* 0x20000019ff077230 */ /* 0x102fe40000004100 */
[----:B------:R-:W-:Y:S02]  /*10b00*/  HADD2.F32 R25, -RZ, R25.H1_H1 ;  /* 0x30000019ff197230 */ /* 0x000fe40000004100 */
[----:B------:R-:W-:-:S02]  /*10b10*/  HADD2.F32 R6, -RZ, R24.H0_H0 ;  /* 0x20000018ff067230 */ /* 0x000fc40000004100 */
[C---:B------:R-:W-:Y:S01]  /*10b20*/  FMUL.FTZ R11, R7.reuse, R20 ;  /* 0x00000014070b7220 */ /* 0x040fe20000410000 */
[----:B------:R-:W-:Y:S01]  /*10b30*/  FMUL.FTZ R7, R7, R10 ;  /* 0x0000000a07077220 */ /* 0x000fe20000410000 */
[----:B------:R-:W-:Y:S01]  /*10b40*/  FMUL.FTZ R66, R25, R54 ;  /* 0x0000003619427220 */ /* 0x000fe20000410000 */
[----:B------:R-:W-:Y:S02]  /*10b50*/  HADD2.F32 R8, -RZ, R26.H0_H0 ;  /* 0x2000001aff087230 */ /* 0x000fe40000004100 */
[C---:B------:R-:W-:Y:S01]  /*10b60*/  FFMA.FTZ R55, R2.reuse, R10, -R11 ;  /* 0x0000000a02377223 */ /* 0x040fe2000001080b */
[----:B------:R-:W-:Y:S02]  /*10b70*/  HADD2.F32 R10, -RZ, R21.H0_H0 ;  /* 0x20000015ff0a7230 */ /* 0x000fe40000004100 */
[----:B------:R-:W-:Y:S01]  /*10b80*/  FFMA.FTZ R20, R2, R20, R7 ;  /* 0x0000001402147223 */ /* 0x000fe20000010007 */
[--C-:B------:R-:W-:Y:S02]  /*10b90*/  HADD2.F32 R11, -RZ, R36.reuse.H0_H0 ;  /* 0x20000024ff0b7230 */ /* 0x100fe40000004100 */
[----:B------:R-:W-:-:S02]  /*10ba0*/  HADD2.F32 R7, -RZ, R36.H1_H1 ;  /* 0x30000024ff077230 */ /* 0x000fc40000004100 */
[-C--:B------:R-:W-:Y:S01]  /*10bb0*/  FMUL.FTZ R2, R25, R10.reuse ;  /* 0x0000000a19027220 */ /* 0x080fe20000410000 */
[----:B------:R-:W-:Y:S01]  /*10bc0*/  FFMA.FTZ R66, R13, R10, -R66 ;  /* 0x0000000a0d427223 */ /* 0x000fe20000010842 */
[C---:B------:R-:W-:Y:S01]  /*10bd0*/  FMUL.FTZ R25, R6.reuse, R11 ;  /* 0x0000000b06197220 */ /* 0x040fe20000410000 */
[----:B------:R-:W-:Y:S02]  /*10be0*/  HADD2.F32 R21, -RZ, R70.H1_H1 ;  /* 0x30000046ff157230 */ /* 0x000fe40000004100 */
[-C--:B------:R-:W-:Y:S01]  /*10bf0*/  FMUL.FTZ R6, R6, R7.reuse ;  /* 0x0000000706067220 */ /* 0x080fe20000410000 */
[----:B------:R-:W-:Y:S02]  /*10c00*/  HADD2.F32 R9, -RZ, R27.H0_H0 ;  /* 0x2000001bff097230 */ /* 0x000fe40000004100 */
[C---:B------:R-:W-:Y:S01]  /*10c10*/  FFMA.FTZ R25, R0.reuse, R7, -R25 ;  /* 0x0000000700197223 */ /* 0x040fe20000010819 */
[--C-:B------:R-:W-:Y:S02]  /*10c20*/  HADD2.F32 R7, -RZ, R3.reuse.H0_H0 ;  /* 0x20000003ff077230 */ /* 0x100fe40000004100 */
[----:B------:R-:W-:Y:S01]  /*10c30*/  FFMA.FTZ R10, R0, R11, R6 ;  /* 0x0000000b000a7223 */ /* 0x000fe20000010006 */
[----:B------:R-:W-:-:S02]  /*10c40*/  HADD2.F32 R0, -RZ, R3.H1_H1 ;  /* 0x30000003ff007230 */ /* 0x000fc40000004100 */
[C---:B------:R-:W-:Y:S01]  /*10c50*/  FMUL.FTZ R11, R8.reuse, R21 ;  /* 0x00000015080b7220 */ /* 0x040fe20000410000 */
[----:B------:R-:W-:Y:S02]  /*10c60*/  HADD2.F32 R4, -RZ, R14.H0_H0 ;  /* 0x2000000eff047230 */ /* 0x000fe40000004100 */
[----:B------:R-:W-:Y:S01]  /*10c70*/  FMUL.FTZ R3, R8, R7 ;  /* 0x0000000708037220 */ /* 0x000fe20000410000 */
[----:B------:R-:W-:Y:S02]  /*10c80*/  HADD2.F32 R5, -RZ, R15.H0_H0 ;  /* 0x2000000fff057230 */ /* 0x000fe40000004100 */
[----:B------:R-:W-:Y:S01]  /*10c90*/  FFMA.FTZ R13, R13, R54, R2 ;  /* 0x000000360d0d7223 */ /* 0x000fe20000010002 */
[C---:B------:R-:W-:Y:S01]  /*10ca0*/  FMUL.FTZ R8, R9.reuse, R74 ;  /* 0x0000004a09087220 */ /* 0x040fe20000410000 */
[----:B------:R-:W-:Y:S02]  /*10cb0*/  HADD2.F32 R27, -RZ, R27.H1_H1 ;  /* 0x3000001bff1b7230 */ /* 0x000fe40000004100 */
[----:B------:R-:W-:Y:S01]  /*10cc0*/  FMUL.FTZ R9, R9, R0 ;  /* 0x0000000009097220 */ /* 0x000fe20000410000 */
[----:B------:R-:W-:-:S02]  /*10cd0*/  HADD2.F32 R6, -RZ, R65.H0_H0 ;  /* 0x20000041ff067230 */ /* 0x000fc40000004100 */
[C---:B------:R-:W-:Y:S01]  /*10ce0*/  FFMA.FTZ R36, R4.reuse, R7, -R11 ;  /* 0x0000000704247223 */ /* 0x040fe2000001080b */
[----:B------:R-:W-:Y:S02]  /*10cf0*/  HADD2.F32 R2, -RZ, R69.H0_H0 ;  /* 0x20000045ff027230 */ /* 0x000fe40000004100 */
[----:B------:R-:W-:Y:S01]  /*10d00*/  FFMA.FTZ R21, R4, R21, R3 ;  /* 0x0000001504157223 */ /* 0x000fe20000010003 */
[----:B------:R-:W-:Y:S02]  /*10d10*/  HADD2.F32 R15, -RZ, R15.H1_H1 ;  /* 0x3000000fff0f7230 */ /* 0x000fe40000004100 */
[C---:B------:R-:W-:Y:S01]  /*10d20*/  FFMA.FTZ R8, R5.reuse, R0, -R8 ;  /* 0x0000000005087223 */ /* 0x040fe20000010808 */
[----:B------:R-:W-:Y:S02]  /*10d30*/  HADD2.F32 R24, -RZ, R24.H1_H1 ;  /* 0x30000018ff187230 */ /* 0x000fe40000004100 */
[----:B------:R-:W-:Y:S01]  /*10d40*/  FFMA.FTZ R74, R5, R74, R9 ;  /* 0x0000004a054a7223 */ /* 0x000fe20000010009 */
[----:B------:R-:W-:-:S02]  /*10d50*/  HADD2.F32 R7, -RZ, R68.H0_H0 ;  /* 0x20000044ff077230 */ /* 0x000fc40000004100 */
[C---:B------:R-:W-:Y:S01]  /*10d60*/  FMUL.FTZ R4, R27.reuse, R6 ;  /* 0x000000061b047220 */ /* 0x040fe20000410000 */
[----:B------:R-:W-:Y:S02]  /*10d70*/  HADD2.F32 R26, -RZ, R26.H1_H1 ;  /* 0x3000001aff1a7230 */ /* 0x000fe40000004100 */
[-C--:B------:R-:W-:Y:S01]  /*10d80*/  FMUL.FTZ R0, R27, R2.reuse ;  /* 0x000000021b007220 */ /* 0x080fe20000410000 */
[----:B------:R-:W-:Y:S02]  /*10d90*/  HADD2.F32 R3, -RZ, R73.H0_H0 ;  /* 0x20000049ff037230 */ /* 0x000fe40000004100 */
[C---:B------:R-:W-:Y:S01]  /*10da0*/  FFMA.FTZ R27, R15.reuse, R2, -R4 ;  /* 0x000000020f1b7223 */ /* 0x040fe20000010804 */
[----:B------:R-:W-:Y:S02]  /*10db0*/  HADD2.F32 R9, -RZ, R67.H0_H0 ;  /* 0x20000043ff097230 */ /* 0x000fe40000004100 */
[----:B------:R-:W-:Y:S01]  /*10dc0*/  FFMA.FTZ R65, R15, R6, R0 ;  /* 0x000000060f417223 */ /* 0x000fe20000010000 */
[----:B------:R-:W-:-:S02]  /*10dd0*/  HADD2.F32 R5, -RZ, R72.H0_H0 ;  /* 0x20000048ff057230 */ /* 0x000fc40000004100 */
[C---:B------:R-:W-:Y:S01]  /*10de0*/  FMUL.FTZ R11, R24.reuse, R7 ;  /* 0x00000007180b7220 */ /* 0x040fe20000410000 */
[----:B------:R-:W-:Y:S02]  /*10df0*/  HADD2.F32 R12, -RZ, R12.H1_H1 ;  /* 0x3000000cff0c7230 */ /* 0x000fe40000004100 */
[----:B------:R-:W-:Y:S01]  /*10e00*/  FMUL.FTZ R24, R24, R3 ;  /* 0x0000000318187220 */ /* 0x000fe20000410000 */
[----:B------:R-:W-:Y:S02]  /*10e10*/  HADD2.F32 R14, -RZ, R14.H1_H1 ;  /* 0x3000000eff0e7230 */ /* 0x000fe40000004100 */
        /* <DEDUP_REMOVED lines=11> */
[----:B------:R-:W-:Y:S02]  /*10ed0*/  F2FP.F16.F32.PACK_AB R11, R65, R74 ;  /* 0x0000004a410b723e */ /* 0x000fe400000000ff */
[----:B------:R-:W-:Y:S01]  /*10ee0*/  F2FP.F16.F32.PACK_AB R9, R13, R20 ;  /* 0x000000140d09723e */ /* 0x000fe200000000ff */
[----:B------:R1:W-:Y:S01]  /*10ef0*/  STS.128 [R75+0x20400], R4 ;  /* 0x020400044b007388 */ /* 0x0003e20000000c00 */
[----:B------:R-:W-:-:S05]  /*10f00*/  F2FP.F16.F32.PACK_AB R10, R26, R21 ;  /* 0x000000151a0a723e */ /* 0x000fca00000000ff */
[----:B------:R1:W-:Y:S02]  /*10f10*/  STS.128 [R71+0x20400], R8 ;  /* 0x0204000847007388 */ /* 0x0003e40000000c00 */
.L_x_6779:
[----:B------:R-:W-:Y:S05]  /*10f20*/  BSYNC B0 ;  /* 0x0000000000007941 */ /* 0x000fea0003800000 */
.L_x_6765:
[----:B------:R-:W-:Y:S01]  /*10f30*/  @!PT LDS RZ, [RZ] ;  /* 0x00000000fffff984 */ /* 0x000fe20000000800 */
[----:B------:R-:W-:Y:S01]  /*10f40*/  @!PT LDS RZ, [RZ] ;  /* 0x00000000fffff984 */ /* 0x000fe20000000800 */
[----:B------:R-:W-:Y:S01]  /*10f50*/  @!PT LDS RZ, [RZ] ;  /* 0x00000000fffff984 */ /* 0x000fe20000000800 */
[----:B------:R-:W-:Y:S01]  /*10f60*/  @!PT LDS RZ, [RZ] ;  /* 0x00000000fffff984 */ /* 0x000fe20000000800 */
[----:B------:R3:W-:Y:S06]  /*10f70*/  MEMBAR.ALL.CTA ;  /* 0x0000000000007992 */ /* 0x0007ec0000008000 */
[----:B---3--:R-:W3:Y:S01]  /*10f80*/  FENCE.VIEW.ASYNC.S ;  /* 0x00000000000073c6 */ /* 0x008ee20000000000 */
[----:B------:R-:W-:Y:S05]  /*10f90*/  WARPSYNC.ALL ;  /* 0x0000000000007948 */ /* 0x000fea0003800000 */
[----:B---3--:R-:W-:Y:S06]  /*10fa0*/  BAR.SYNC.DEFER_BLOCKING 0xd, 0x80 ;  /* 0x0342000000007b1d */ /* 0x008fec0000010000 */
.L_x_6762:
[----:B012---:R-:W-:Y:S01]  /*10fb0*/  IMAD.U32 R6, RZ, RZ, UR44 ;  /* 0x0000002cff067e24 */ /* 0x007fe2000f8e00ff */
[----:B------:R-:W-:Y:S01]  /*10fc0*/  UIADD3 UR4, UP0, UR38, 0x1d8, URZ ;  /* 0x000001d826047890 */ /* 0x000fe2000ff1e03f */
[----:B------:R-:W-:Y:S01]  /*10fd0*/  IMAD.U32 R7, RZ, RZ, UR45 ;  /* 0x0000002dff077e24 */ /* 0x000fe2000f8e00ff */
[----:B------:R-:W-:Y:S01]  /*10fe0*/  STL.64 [R1+0x1c0], R28 ;  /* 0x0001c01c01007387 */ /* 0x000fe20000100a00 */
[----:B------:R-:W-:Y:S01]  /*10ff0*/  IMAD.MOV.U32 R4, RZ, RZ, R53 ;  /* 0x000000ffff047224 */ /* 0x000fe200078e0035 */
[----:B------:R-:W-:Y:S01]  /*11000*/  UIADD3.X UR5, URZ, UR37, URZ, UP0, !UPT ;  /* 0x000000253f057290 */ /* 0x000fe200087fe43f */
[----:B------:R-:W-:Y:S02]  /*11010*/  IMAD.MOV.U32 R5, RZ, RZ, R52 ;  /* 0x000000ffff057224 */ /* 0x000fe400078e0034 */
[----:B------:R-:W-:Y:S02]  /*11020*/  IMAD.MOV.U32 R8, RZ, RZ, R60 ;  /* 0x000000ffff087224 */ /* 0x000fe400078e003c */
[----:B------:R-:W-:Y:S01]  /*11030*/  IMAD.MOV.U32 R9, RZ, RZ, R59 ;  /* 0x000000ffff097224 */ /* 0x000fe200078e003b */
[----:B------:R0:W-:Y:S01]  /*11040*/  STL.128 [R1+0x150], R4 ;  /* 0x0001500401007387 */ /* 0x0001e20000100c00 */
[----:B------:R-:W-:-:S02]  /*11050*/  IMAD.MOV.U32 R10, RZ, RZ, R63 ;  /* 0x000000ffff0a7224 */ /* 0x000fc400078e003f */
[----:B------:R-:W-:Y:S02]  /*11060*/  IMAD.MOV.U32 R11, RZ, RZ, R64 ;  /* 0x000000ffff0b7224 */ /* 0x000fe400078e0040 */
[----:B------:R-:W-:Y:S02]  /*11070*/  IMAD.U32 R0, RZ, RZ, UR38 ;  /* 0x00000026ff007e24 */ /* 0x000fe4000f8e00ff */
[----:B------:R-:W-:Y:S01]  /*11080*/  IMAD.U32 R3, RZ, RZ, UR37 ;  /* 0x00000025ff037e24 */ /* 0x000fe2000f8e00ff */
[----:B------:R1:W-:Y:S01]  /*11090*/  STL.128 [R1+0x130], R8 ;  /* 0x0001300801007387 */ /* 0x0003e20000100c00 */
[----:B------:R-:W-:Y:S02]  /*110a0*/  IMAD.U32 R2, RZ, RZ, UR36 ;  /* 0x00000024ff027e24 */ /* 0x000fe4000f8e00ff */
[----:B0-----:R-:W-:Y:S02]  /*110b0*/  IMAD.MOV.U32 R4, RZ, RZ, R47 ;  /* 0x000000ffff047224 */ /* 0x001fe400078e002f */
[----:B------:R-:W-:-:S02]  /*110c0*/  IMAD.MOV.U32 R5, RZ, RZ, R62 ;  /* 0x000000ffff057224 */ /* 0x000fc400078e003e */
[----:B------:R-:W-:Y:S02]  /*110d0*/  IMAD.MOV.U32 R6, RZ, RZ, R37 ;  /* 0x000000ffff067224 */ /* 0x000fe400078e0025 */
[----:B------:R-:W-:Y:S02]  /*110e0*/  IMAD.MOV.U32 R7, RZ, RZ, R38 ;  /* 0x000000ffff077224 */ /* 0x000fe400078e0026 */
[----:B-1----:R-:W-:Y:S02]  /*110f0*/  IMAD.MOV.U32 R8, RZ, RZ, R51 ;  /* 0x000000ffff087224 */ /* 0x002fe400078e0033 */
[----:B------:R-:W-:Y:S01]  /*11100*/  IMAD.MOV.U32 R9, RZ, RZ, R50 ;  /* 0x000000ffff097224 */ /* 0x000fe200078e0032 */
[----:B------:R0:W-:Y:S01]  /*11110*/  STL.128 [R1+0x190], R4 ;  /* 0x0001900401007387 */ /* 0x0001e20000100c00 */
[----:B------:R-:W-:Y:S02]  /*11120*/  IMAD.MOV.U32 R10, RZ, RZ, R48 ;  /* 0x000000ffff0a7224 */ /* 0x000fe400078e0030 */
[----:B------:R-:W-:-:S05]  /*11130*/  IMAD.MOV.U32 R11, RZ, RZ, R49 ;  /* 0x000000ffff0b7224 */ /* 0x000fca00078e0031 */
[----:B------:R1:W-:Y:S01]  /*11140*/  STL.128 [R1+0x170], R8 ;  /* 0x0001700801007387 */ /* 0x0003e20000100c00 */
[----:B0-----:R-:W-:Y:S02]  /*11150*/  IMAD.MOV.U32 R4, RZ, RZ, R45 ;  /* 0x000000ffff047224 */ /* 0x001fe400078e002d */
[----:B------:R-:W-:Y:S02]  /*11160*/  IMAD.MOV.U32 R5, RZ, RZ, R61 ;  /* 0x000000ffff057224 */ /* 0x000fe400078e003d */
[----:B------:R-:W-:Y:S02]  /*11170*/  IMAD.MOV.U32 R6, RZ, RZ, R40 ;  /* 0x000000ffff067224 */ /* 0x000fe400078e0028 */
[----:B------:R-:W-:Y:S02]  /*11180*/  IMAD.MOV.U32 R7, RZ, RZ, R58 ;  /* 0x000000ffff077224 */ /* 0x000fe400078e003a */
[----:B-1----:R-:W-:Y:S02]  /*11190*/  IMAD.U32 R9, RZ, RZ, UR43 ;  /* 0x0000002bff097e24 */ /* 0x002fe4000f8e00ff */
[----:B------:R-:W-:Y:S01]  /*111a0*/  IMAD.U32 R8, RZ, RZ, UR4 ;  /* 0x00000004ff087e24 */ /* 0x000fe2000f8e00ff */
[----:B------:R0:W-:Y:S02]  /*111b0*/  STL.128 [R1+0x1a0], R4 ;  /* 0x0001a00401007387 */ /* 0x0001e40000100c00 */
[----:B0-----:R-:W-:-:S02]  /*111c0*/  IMAD.MOV.U32 R4, RZ, RZ, R32 ;  /* 0x000000ffff047224 */ /* 0x001fc400078e0020 */
[----:B------:R-:W-:Y:S02]  /*111d0*/  IMAD.MOV.U32 R5, RZ, RZ, R31 ;  /* 0x000000ffff057224 */ /* 0x000fe400078e001f */
[----:B------:R-:W-:Y:S02]  /*111e0*/  IMAD.MOV.U32 R6, RZ, RZ, R44 ;  /* 0x000000ffff067224 */ /* 0x000fe400078e002c */
[----:B------:R-:W-:-:S05]  /*111f0*/  IMAD.MOV.U32 R7, RZ, RZ, R43 ;  /* 0x000000ffff077224 */ /* 0x000fca00078e002b */
[----:B------:R0:W-:Y:S02]  /*11200*/  STL.128 [R1+0x1b0], R4 ;  /* 0x0001b00401007387 */ /* 0x0001e40000100c00 */
[----:B0-----:R-:W-:Y:S02]  /*11210*/  IMAD.MOV.U32 R6, RZ, RZ, R42 ;  /* 0x000000ffff067224 */ /* 0x001fe400078e002a */
[----:B------:R-:W-:Y:S02]  /*11220*/  IMAD.MOV.U32 R7, RZ, RZ, R41 ;  /* 0x000000ffff077224 */ /* 0x000fe400078e0029 */
[----:B------:R-:W-:Y:S02]  /*11230*/  IMAD.MOV.U32 R4, RZ, RZ, R0 ;  /* 0x000000ffff047224 */ /* 0x000fe400078e0000 */
[----:B------:R-:W-:Y:S02]  /*11240*/  IMAD.MOV.U32 R5, RZ, RZ, R3 ;  /* 0x000000ffff057224 */ /* 0x000fe400078e0003 */
[----:B------:R-:W-:-:S02]  /*11250*/  IMAD.U32 R0, RZ, RZ, UR39 ;  /* 0x00000027ff007e24 */ /* 0x000fc4000f8e00ff */
[----:B------:R-:W-:Y:S01]  /*11260*/  IMAD.U32 R3, RZ, RZ, UR40 ;  /* 0x00000028ff037e24 */ /* 0x000fe2000f8e00ff */
[----:B------:R0:W-:Y:S04]  /*11270*/  STL.128 [R1+0x140], R4 ;  /* 0x0001400401007387 */ /* 0x0001e80000100c00 */
[----:B------:R-:W-:Y:S01]  /*11280*/  STL.64 [R1+0x128], R2 ;  /* 0x0001280201007387 */ /* 0x000fe20000100a00 */
[----:B0-----:R-:W-:Y:S02]  /*11290*/  IMAD.MOV.U32 R6, RZ, RZ, R30 ;  /* 0x000000ffff067224 */ /* 0x001fe400078e001e */
[----:B------:R-:W-:Y:S02]  /*112a0*/  IMAD.MOV.U32 R7, RZ, RZ, R33 ;  /* 0x000000ffff077224 */ /* 0x000fe400078e0021 */
[----:B------:R-:W-:-:S02]  /*112b0*/  IMAD.MOV.U32 R4, RZ, RZ, R0 ;  /* 0x000000ffff047224 */ /* 0x000fc400078e0000 */
[----:B------:R-:W-:Y:S02]  /*112c0*/  IMAD.MOV.U32 R5, RZ, RZ, R9 ;  /* 0x000000ffff057224 */ /* 0x000fe400078e0009 */
[----:B------:R-:W-:Y:S02]  /*112d0*/  IMAD.U32 R9, RZ, RZ, UR5 ;  /* 0x00000005ff097e24 */ /* 0x000fe4000f8e00ff */
[----:B------:R-:W-:Y:S01]  /*112e0*/  IMAD.U32 R0, RZ, RZ, UR38 ;  /* 0x00000026ff007e24 */ /* 0x000fe2000f8e00ff */
[----:B------:R0:W-:Y:S03]  /*112f0*/  STL.128 [R1+0x160], R4 ;  /* 0x0001600401007387 */ /* 0x0001e60000100c00 */
[----:B------:R-:W-:Y:S02]  /*11300*/  VIADD R0, R0, 0x128 ;  /* 0x0000012800007836 */ /* 0x000fe40000000000 */
[----:B0-----:R-:W-:-:S02]  /*11310*/  IMAD.MOV.U32 R4, RZ, RZ, R34 ;  /* 0x000000ffff047224 */ /* 0x001fc400078e0022 */
[----:B------:R-:W-:Y:S02]  /*11320*/  IMAD.MOV.U32 R5, RZ, RZ, R35 ;  /* 0x000000ffff057224 */ /* 0x000fe400078e0023 */
[----:B------:R-:W-:Y:S02]  /*11330*/  IMAD.MOV.U32 R6, RZ, RZ, R8 ;  /* 0x000000ffff067224 */ /* 0x000fe400078e0008 */
[----:B------:R-:W-:Y:S02]  /*11340*/  IMAD.MOV.U32 R7, RZ, RZ, R9 ;  /* 0x000000ffff077224 */ /* 0x000fe400078e0009 */
[----:B------:R-:W-:-:S03]  /*11350*/  VIADD R8, R23, 0xffffffff ;  /* 0xffffffff17087836 */ /* 0x000fc60000000000 */
[----:B------:R0:W-:Y:S04]  /*11360*/  STL.128 [R1+0x180], R4 ;  /* 0x0001800401007387 */ /* 0x0001e80000100c00 */
[----:B0-----:R-:W-:Y:S05]  /*11370*/  CALL.REL.NOINC `($_ZN7cutlass13device_kernelIN5flash11enable_sm90INS1_16FlashAttnFwdSm90INS1_25CollectiveMainloopFwdSm90ILi2EN4cute5tupleIJNS5_1CILi1EEES8_S8_EEENS6_IJNS7_ILi64EEESA_SA_EEELi512ENS_6half_tEfNS_4arch4Sm90ELb0ELb1ELb1ELb1ELb1ELb1ELb1ELb0ELb0ELb1ELb0ELb0EEENS1_21CollectiveEpilogueFwdINS6_IJSA_NS7_ILi512EEESA_EEES9_SC_SE_Li256ELb1ELb1ELb0ELb0EEENS1_36VarlenDynamicPersistentTileSchedulerILi64ELi64ELi256ELi128ELb0ELb1ELb1ELb1ELb0ELb1EEEEEEEEEvNT_6ParamsE$_ZZN5flash25CollectiveMainloopFwdSm90ILi2EN4cute5tupleIJNS1_1CILi1EEES4_S4_EEENS2_IJNS3_ILi64EEES6_S6_EEELi512EN7cutlass6half_tEfNS8_4arch4Sm90ELb0ELb1ELb1ELb1ELb1ELb1ELb1ELb0ELb0ELb1ELb0ELb0EE3mmaINS_16FlashAttnFwdSm90ISC_NS_21CollectiveEpilogueFwdINS2_IJS6_NS3_ILi512EEES6_EEES5_S9_SB_Li256ELb1ELb1ELb0ELb0EEENS_36VarlenDynamicPersistentTileSchedulerILi64ELi64ELi256ELi128ELb0ELb1ELb1ELb1ELb0ELb1EEEE13SharedStorageENS1_6TensorINS1_11ArrayEngineIfLm128EEENS1_6LayoutINS2_IJNS2_IJNS3_ILi2EEESR_NS3_ILi32EEEEEES4_S4_EEENS2_IJNS2_IJS4_SR_NS3_ILi4EEEEEENS3_ILi0EEESX_EEEEEEENS_7SoftmaxILi2ELi0EEEEEbRKNSC_6ParamsENS8_13PipelineAsyncILi2EEES17_RNS8_13PipelineStateILj2EEERT0_RT1_iRiRKNS_16SeqlenInfoQKNewKILb1ELb1EEENS2_IJiiiiEEERT_ENKUliT_T0_T1_E_clIZSD_ISM_S10_S12_EbS15_S17_S17_S1A_S1C_S1E_iS1F_S1J_S1K_S1M_EUlRS1N_iE0_NS3_ILb1EEES1U_EEDaiS1N_S1O_S1P_) ;  /* 0x0000029000407944 */ /* 0x001fea0003c00000 */
[----:B------:R-:W2:Y:S01]  /*11380*/  LDL R2, [R1+0x50] ;  /* 0x0000500001027983 */ /* 0x000ea20000100800 */
[----:B------:R-:W0:Y:S08]  /*11390*/  LDC R0, c[0x0][0x448] ;  /* 0x00011200ff007b82 */ /* 0x000e300000000800 */
[----:B------:R-:W1:Y:S01]  /*113a0*/  LDC.64 R6, c[0x0][0xad8] ;  /* 0x0002b600ff067b82 */ /* 0x000e620000000a00 */
[----:B0-----:R-:W-:-:S13]  /*113b0*/  ISETP.NE.AND P0, PT, R0, 0x1, PT ;  /* 0x000000010000780c */ /* 0x001fda0003f05270 */
[----:B------:R-:W0:Y:S08]  /*113c0*/  @P0 LDC R3, c[0x0][0x44c] ;  /* 0x00011300ff030b82 */ /* 0x000e300000000800 */
[----:B------:R-:W3:Y:S01]  /*113d0*/  @P0 LDC R4, c[0x0][0x450] ;  /* 0x00011400ff040b82 */ /* 0x000ee20000000800 */
[----:B--2---:R-:W-:-:S04]  /*113e0*/  IMAD.SHL.U32 R2, R2, 0x40, RZ ;  /* 0x0000004002027824 */ /* 0x004fc800078e00ff */
[----:B0-----:R-:W-:-:S04]  /*113f0*/  @P0 IMAD.HI.U32 R3, R2, R3, RZ ;  /* 0x0000000302030227 */ /* 0x001fc800078e00ff */
[----:B------:R-:W-:Y:S01]  /*11400*/  IMAD.MOV.U32 R0, RZ, RZ, R2 ;  /* 0x000000ffff007224 */ /* 0x000fe200078e0002 */
[----:B---3--:R-:W-:Y:S02]  /*11410*/  @P0 SHF.R.U32.HI R0, RZ, R4, R3 ;  /* 0x00000004ff000219 */ /* 0x008fe40000011603 */
[----:B-1----:R-:W-:-:S03]  /*11420*/  ISETP.GE.AND P0, PT, R7, 0x1, PT ;  /* 0x000000010700780c */ /* 0x002fc60003f06270 */
[----:B------:R-:W-:Y:S02]  /*11430*/  IMAD.IADD R191, R191, 0x1, R0 ;  /* 0x00000001bfbf7824 */ /* 0x000fe400078e0200 */
[----:B------:R-:W-:Y:S02]  /*11440*/  VIADD R0, R23, 0xfffffffe ;  /* 0xfffffffe17007836 */ /* 0x000fe40000000000 */
[----:B------:R-:W-:-:S06]  /*11450*/  IMAD.IADD R6, R191, 0x1, R6 ;  /* 0x00000001bf067824 */ /* 0x000fcc00078e0206 */
        /* <DEDUP_REMOVED lines=12> */
.L_x_6791:
[----:B------:R-:W-:-:S13]  /*11520*/  ISETP.NE.AND P0, PT, R7, 0x1, PT ;  /* 0x000000010700780c */ /* 0x000fda0003f05270 */
[----:B------:R-:W0:Y:S02]  /*11530*/  @P0 LDC.64 R4, c[0x0][0xae0] ;  /* 0x0002b800ff040b82 */ /* 0x000e240000000a00 */
[----:B0-----:R-:W-:-:S05]  /*11540*/  @P0 IMAD.HI.U32 R4, R3, R4, RZ ;  /* 0x0000000403040227 */ /* 0x001fca00078e00ff */
[----:B------:R-:W-:-:S07]  /*11550*/  @P0 SHF.R.U32.HI R3, RZ, R5, R4 ;  /* 0x00000005ff030219 */ /* 0x000fce0000011604 */
.L_x_6792:
[----:B------:R-:W-:Y:S05]  /*11560*/  BSYNC B0 ;  /* 0x0000000000007941 */ /* 0x000fea0003800000 */
.L_x_6790:
[----:B------:R-:W-:-:S05]  /*11570*/  IMAD R3, R3, R7, R7 ;  /* 0x0000000703037224 */ /* 0x000fca00078e0207 */
[----:B------:R-:W-:-:S07]  /*11580*/  VIMNMX R6, R6, R3, PT ;  /* 0x0000000306067248 */ /* 0x000fce0003fe0100 */
.L_x_6789:
[----:B------:R-:W-:-:S04]  /*11590*/  SHF.R.S32.HI R3, RZ, 0x1f, R6 ;  /* 0x0000001fff037819 */ /* 0x000fc80000011406 */
[----:B------:R-:W-:-:S04]  /*115a0*/  LEA.HI R3, R3, R6, RZ, 0x6 ;  /* 0x0000000603037211 */ /* 0x000fc800078f30ff */
[----:B------:R-:W-:-:S04]  /*115b0*/  SHF.R.S32.HI R3, RZ, 0x6, R3 ;  /* 0x00000006ff037819 */ /* 0x000fc80000011403 */
[----:B------:R-:W-:-:S04]  /*115c0*/  VIMNMX R9, R22, R3, !PT ;  /* 0x0000000316097248 */ /* 0x000fc80007fe0100 */
[----:B------:R-:W-:-:S13]  /*115d0*/  ISETP.GE.AND P0, PT, R0, R9, PT ;  /* 0x000000090000720c */ /* 0x000fda0003f06270 */
[----:B------:R-:W-:Y:S05]  /*115e0*/  @!P0 BRA `(.L_x_6793) ;  /* 0x0000007c00e88947 */ /* 0x000fea0003800000 */
.L_x_6826:
        /* <DEDUP_REMOVED lines=20> */
.L_x_6795:
[----:B------:R-:W-:Y:S05]  /*11730*/  BSYNC B0 ;  /* 0x0000000000007941 */ /* 0x000fea0003800000 */
.L_x_6794:
[----:B0-----:R-:W2:Y:S01]  /*11740*/  LDL.64 R2, [R1+0x18] ;  /* 0x0000180001027983 */ /* 0x001ea20000100a00 */
[----:B-----5:R-:W-:Y:S02]  /*11750*/  SHF.L.U32 R5, R6, 0x1f, RZ ;  /* 0x0000001f06057819 */ /* 0x020fe400000006ff */
[----:B--2---:R-:W-:-:S05]  /*11760*/  MOV R3, R2 ;  /* 0x0000000200037202 */ /* 0x004fca0000000f00 */
[----:B------:R-:W-:-:S04]  /*11770*/  IMAD R4, R4, 0x8, R3 ;  /* 0x0000000804047824 */ /* 0x000fc800078e0203 */
[----:B------:R0:W1:Y:S01]  /*11780*/  SYNCS.PHASECHK.TRANS64.TRYWAIT P0, [R4+URZ], R5 ;  /* 0x00000005040075a7 */ /* 0x000062000800017f */
[----:B------:R0:W5:Y:S01]  /*11790*/  LDL.64 R6, [R1+0x1c8] ;  /* 0x0001c80001067983 */ /* 0x0001620000100a00 */
[----:B------:R-:W-:Y:S04]  /*117a0*/  BSSY B0, `(.L_x_6796) ;  /* 0x0000003000007945 */ /* 0x000fe80003800000 */
[----:B------:R-:W-:Y:S05]  /*117b0*/  @!P1 BRA `(.L_x_6797) ;  /* 0x0000000000049947 */ /* 0x000fea0003800000 */
[----:B------:R-:W-:Y:S01]  /*117c0*/  BPT.TRAP 0x1 ;  /* 0x000000040000795c */ /* 0x000fe20000300000 */
.L_x_6797:
[----:B------:R-:W-:Y:S05]  /*117d0*/  BSYNC B0 ;  /* 0x0000000000007941 */ /* 0x000fea0003800000 */
.L_x_6796:
[----:B------:R-:W-:Y:S04]  /*117e0*/  BSSY B0, `(.L_x_6798) ;  /* 0x0000006000007945 */ /* 0x000fe80003800000 */
[----:B-1----:R-:W-:Y:S05]  /*117f0*/  @P0 BRA `(.L_x_6799) ;  /* 0x0000000000100947 */ /* 0x002fea0003800000 */
[----:B-----5:R-:W-:Y:S01]  /*11800*/  IMAD R6, R6, 0x8, R3 ;  /* 0x0000000806067824 */ /* 0x020fe200078e0203 */
[----:B------:R-:W-:-:S04]  /*11810*/  SHF.L.U32 R7, R7, 0x1f, RZ ;  /* 0x0000001f07077819 */ /* 0x000fc800000006ff */
[----:B------:R-:W1:Y:S02]  /*11820*/  SYNCS.PHASECHK.TRANS64.TRYWAIT P0, [R6+URZ], R7 ;  /* 0x00000007060075a7 */ /* 0x000e64000800017f */
[----:B-1----:R-:W-:Y:S05]  /*11830*/  @!P0 BRA `(.L_x_6800) ;  /* 0x0000024c00ec8947 */ /* 0x002fea0003800000 */
.L_x_6799:
[----:B------:R-:W-:Y:S05]  /*11840*/  BSYNC B0 ;  /* 0x0000000000007941 */ /* 0x000fea0003800000 */
.L_x_6798:
[----:B------:R-:W2:Y:S04]  /*11850*/  LDL R3, [R1+0x1c8] ;  /* 0x0001c80001037983 */ /* 0x000ea80000100800 */
[----:B0-----:R-:W2:Y:S01]  /*11860*/  LDL.64 R4, [R1+0x80] ;  /* 0x0000800001047983 */ /* 0x001ea20000100a00 */
[----:B------:R-:W-:Y:S05]  /*11870*/  WARPSYNC.ALL ;  /* 0x0000000000007948 */ /* 0x000fea0003800000 */
[----:B------:R-:W3:Y:S04]  /*11880*/  LDL.64 R10, [R1+0x78] ;  /* 0x00007800010a7983 */ /* 0x000ee80000100a00 */
[----:B-1---5:R-:W4:Y:S04]  /*11890*/  LDL.64 R6, [R1+0x78] ;  /* 0x0000780001067983 */ /* 0x022f280000100a00 */
        /* <DEDUP_REMOVED lines=52> */
.L_x_6802:
[----:B------:R-:W-:Y:S05]  /*11be0*/  BSYNC B0 ;  /* 0x0000000000007941 */ /* 0x000fea0003800000 */
.L_x_6801:
        /* <DEDUP_REMOVED lines=8> */
.L_x_6804:
[----:B------:R-:W-:Y:S05]  /*11c70*/  BSYNC B0 ;  /* 0x0000000000007941 */ /* 0x000fea0003800000 */
.L_x_6803:
[----:B------:R-:W-:Y:S04]  /*11c80*/  BSSY B0, `(.L_x_6805) ;  /* 0x0000004000007945 */ /* 0x000fe80003800000 */
[----:B-1----:R-:W-:Y:S05]  /*11c90*/  @P0 BRA `(.L_x_6806) ;  /* 0x0000000000080947 */ /* 0x002fea0003800000 */
[----:B------:R-:W1:Y:S02]  /*11ca0*/  SYNCS.PHASECHK.TRANS64.TRYWAIT P0, [R2+URZ], R3 ;  /* 0x00000003020075a7 */ /* 0x000e64000800017f */
[----:B-1----:R-:W-:Y:S05]  /*11cb0*/  @!P0 BRA `(.L_x_6807) ;  /* 0x0000024800e08947 */ /* 0x002fea0003800000 */
.L_x_6806:
[----:B------:R-:W-:Y:S05]  /*11cc0*/  BSYNC B0 ;  /* 0x0000000000007941 */ /* 0x000fea0003800000 */
.L_x_6805:
        /* <DEDUP_REMOVED lines=9> */
[----:B------:R-:W4:Y:S05]  /*11d60*/  LDL.64 R6, [R1+0x90] ;  /* 0x0000900001067983 */ /* 0x000f2a0000100a00 */
[----:B------:R-:W0:Y:S01]  /*11d70*/  S2R R56, SR_TID.X ;  /* 0x0000000000387919 */ /* 0x000e220000002100 */
[----:B------:R-:W4:Y:S04]  /*11d80*/  LDL.64 R58, [R1+0x90] ;  /* 0x00009000013a7983 */ /* 0x000f280000100a00 */
[----:B------:R-:W4:Y:S04]  /*11d90*/  LDL.64 R60, [R1+0x90] ;  /* 0x00009000013c7983 */ /* 0x000f280000100a00 */
[----:B------:R-:W4:Y:S01]  /*11da0*/  LDL.64 R62, [R1+0x90] ;  /* 0x00009000013e7983 */ /* 0x000f220000100a00 */
[----:B--2---:R-:W-:Y:S01]  /*11db0*/  ISETP.NE.U32.AND P0, PT, R4, RZ, PT ;  /* 0x000000ff0400720c */ /* 0x004fe20003f05070 */
[----:B---3--:R-:W-:Y:S01]  /*11dc0*/  IMAD R2, R5, 0x1000, R2 ;  /* 0x0000100005027824 */ /* 0x008fe200078e0202 */
[----:B------:R-:W-:Y:S01]  /*11dd0*/  R2UR UR7, R3 ;  /* 0x00000000030772ca */ /* 0x000fe200000e0000 */
[----:B------:R-:W2:Y:S01]  /*11de0*/  LDL.64 R4, [R1+0x90] ;  /* 0x0000900001047983 */ /* 0x000ea20000100a00 */
[----:B----4-:R-:W-:-:S02]  /*11df0*/  R2UR UR4, R12 ;  /* 0x000000000c0472ca */ /* 0x010fc400000e0000 */
        /* <DEDUP_REMOVED lines=174> */
[----:B------:R-:W-:Y:S01]  /*128e0*/  IADD3 R12, R12, 0x800, R57 ;  /* 0x000008000c0c7810 */ /* 0x000fe20007ffe039 */
        /* <DEDUP_REMOVED lines=10> */
[----:B--2---:R-:W-:Y:S01]  /*12990*/  R2UR UR5, R15 ;  /* 0x000000000f0572ca */ /* 0x004fe200000e0000 */
[----:B------:R-:W2:Y:S06]  /*129a0*/  LDL R20, [R1] ;  /* 0x0000000001147983 */ /* 0x000eac0000100800 */
        /* <DEDUP_REMOVED lines=13> */
[----:B---3--:R-:W-:Y:S01]  /*12a80*/  IADD3 R10, R15, 0x800, R10 ;  /* 0x000008000f0a7810 */ /* 0x008fe20007ffe00a */
[----:B------:R-:W-:Y:S01]  /*12a90*/  IMAD.IADD R12, R4, 0x1, R15 ;  /* 0x00000001040c7824 */ /* 0x000fe200078e020f */
[----:B------:R-:W-:Y:S01]  /*12aa0*/  R2UR UR7, R13 ;  /* 0x000000000d0772ca */ /* 0x000fe200000e0000 */
[----:B------:R-:W3:Y:S01]  /*12ab0*/  LDL.64 R4, [R1+0x90] ;  /* 0x0000900001047983 */ /* 0x000ee20000100a00 */
[----:B------:R-:W-:Y:S02]  /*12ac0*/  R2UR UR4, R10 ;  /* 0x000000000a0472ca */ /* 0x000fe400000e0000 */
[----:B------:R-:W-:Y:S02]  /*12ad0*/  R2UR UR6, R12 ;  /* 0x000000000c0672ca */ /* 0x000fe400000e0000 */
[----:B------:R-:W-:Y:S01]  /*12ae0*/  R2UR UR5, R11 ;  /* 0x000000000b0572ca */ /* 0x000fe200000e0000 */
[----:B------:R-:W-:Y:S02]  /*12af0*/  IMAD.MOV.U32 R10, RZ, RZ, 0x28 ;  /* 0x00000028ff0a7424 */ /* 0x000fe400078e00ff */
        /* <DEDUP_REMOVED lines=8> */
[----:B----4-:R-:W-:Y:S02]  /*12b80*/  IMAD.IADD R6, R11, 0x1, R6 ;  /* 0x000000010b067824 */ /* 0x010fe400078e0206 */
        /* <DEDUP_REMOVED lines=11> */
[----:B------:R-:W4:Y:S06]  /*12c40*/  LDL.64 R6, [R1+0x90] ;  /* 0x0000900001067983 */ /* 0x000f2c0000100a00 */
[----:B------:R-:W-:Y:S01]  /*12c50*/  HGMMA.64x64x16.F32 R24, gdesc[UR4], R24, gsb0 ;  /* 0x00e00000041879f0 */ /* 0x000fe20008000818 */
[----:B------:R-:W-:Y:S01]  /*12c60*/  IMAD.IADD R10, R57, 0x1, R12 ;  /* 0x00000001390a7824 */ /* 0x000fe200078e020c */
[----:B------:R-:W-:-:S02]  /*12c70*/  R2UR UR7, R11 ;  /* 0x000000000b0772ca */ /* 0x000fc400000e0000 */
[----:B------:R-:W-:Y:S02]  /*12c80*/  R2UR UR4, R58 ;  /* 0x000000003a0472ca */ /* 0x000fe400000e0000 */
[----:B------:R-:W-:Y:S02]  /*12c90*/  R2UR UR6, R10 ;  /* 0x000000000a0672ca */ /* 0x000fe400000e0000 */
[----:B------:R-:W-:Y:S01]  /*12ca0*/  R2UR UR5, R59 ;  /* 0x000000003b0572ca */ /* 0x000fe200000e0000 */
[----:B------:R-:W-:Y:S02]  /*12cb0*/  WARPGROUP.DEPBAR.LE gsb0, 0x0 ;  /* 0x00008000000079c5 */ /* 0x000fe40000010000 */
[----:B------:R-:W-:Y:S01]  /*12cc0*/  WARPGROUP.ARRIVE ;  /* 0x00000000000079c5 */ /* 0x000fe20000000000 */
[C---:B------:R-:W-:Y:S01]  /*12cd0*/  IMAD.IADD R58, R21.reuse, 0x1, R12 ;  /* 0x00000001153a7824 */ /* 0x040fe200078e020c */
[----:B------:R-:W-:Y:S01]  /*12ce0*/  IADD3 R60, R21, 0xa00, R60 ;  /* 0x00000a00153c7810 */ /* 0x000fe20007ffe03c */
[----:B------:R-:W2:Y:S07]  /*12cf0*/  LDL.64 R10, [R1+0x90] ;  /* 0x00009000010a7983 */ /* 0x000eae0000100a00 */
[----:B------:R-:W-:Y:S01]  /*12d00*/  HGMMA.64x64x16.F32 R24, gdesc[UR4], R24, gsb0 ;  /* 0x00e00000041879f0 */ /* 0x000fe20008000818 */
[----:B------:R-:W-:Y:S01]  /*12d10*/  IMAD.MOV.U32 R59, RZ, RZ, R3 ;  /* 0x000000ffff3b7224 */ /* 0x000fe200078e0003 */
[----:B------:R-:W-:-:S02]  /*12d20*/  R2UR UR6, R58 ;  /* 0x000000003a0672ca */ /* 0x000fc400000e0000 */
        /* <DEDUP_REMOVED lines=10> */
[----:B------:R-:W-:Y:S01]  /*12dd0*/  R2UR UR6, R58 ;  /* 0x000000003a0672ca */ /* 0x000fe200000e0000 */
[----:B------:R-:W3:Y:S01]  /*12de0*/  LDL.64 R60, [R1+0x90] ;  /* 0x00009000013c7983 */ /* 0x000ee20000100a00 */
[----:B------:R-:W-:-:S02]  /*12df0*/  R2UR UR7, R59 ;  /* 0x000000003b0772ca */ /* 0x000fc400000e0000 */
        /* <DEDUP_REMOVED lines=10> */
[----:B------:R-:W-:-:S05]  /*12ea0*/  LOP3.LUT R5, R4, 0xe06, RZ, 0xc0, !PT ;  /* 0x00000e0604057812 */ /* 0x000fca00078ec0ff */
[----:B------:R-:W-:Y:S02]  /*12eb0*/  IMAD.IADD R62, R5, 0x1, R62 ;  /* 0x00000001053e7824 */ /* 0x000fe400078e023e */
[----:B------:R-:W-:Y:S02]  /*12ec0*/  IMAD.IADD R4, R2, 0x1, R5 ;  /* 0x0000000102047824 */ /* 0x000fe400078e0205 */
[----:B------:R-:W-:Y:S01]  /*12ed0*/  IMAD.MOV.U32 R5, RZ, RZ, R3 ;  /* 0x000000ffff057224 */ /* 0x000fe200078e0003 */
[----:B------:R-:W-:Y:S02]  /*12ee0*/  R2UR UR4, R62 ;  /* 0x000000003e0472ca */ /* 0x000fe400000e0000 */
[----:B------:R-:W-:Y:S02]  /*12ef0*/  R2UR UR6, R4 ;  /* 0x00000000040672ca */ /* 0x000fe400000e0000 */
[----:B------:R-:W-:Y:S02]  /*12f00*/  R2UR UR7, R5 ;  /* 0x00000000050772ca */ /* 0x000fe400000e0000 */
[----:B------:R-:W-:Y:S01]  /*12f10*/  R2UR UR5, R63 ;  /* 0x000000003f0572ca */ /* 0x000fe200000e0000 */
[----:B------:R-:W-:Y:S01]  /*12f20*/  VIADD R14, R2, 0xc00 ;  /* 0x00000c00020e7836 */ /* 0x000fe20000000000 */
[----:B------:R-:W3:Y:S01]  /*12f30*/  LDL.64 R4, [R1+0x90] ;  /* 0x0000900001047983 */ /* 0x000ee20000100a00 */
[----:B------:R-:W-:-:S02]  /*12f40*/  WARPGROUP.DEPBAR.LE gsb0, 0x0 ;  /* 0x00008000000079c5 */ /* 0x000fc40000010000 */
[----:B------:R-:W-:-:S08]  /*12f50*/  WARPGROUP.ARRIVE ;  /* 0x00000000000079c5 */ /* 0x000fd00000000000 */
[----:B------:R-:W-:Y:S01]  /*12f60*/  HGMMA.64x64x16.F32 R24, gdesc[UR4], R24, gsb0 ;  /* 0x00e00000041879f0 */ /* 0x000fe20008000818 */
[C---:B------:R-:W-:Y:S01]  /*12f70*/  IMAD.IADD R58, R57.reuse, 0x1, R14 ;  /* 0x00000001393a7824 */ /* 0x040fe200078e020e */
[----:B----4-:R-:W-:Y:S01]  /*12f80*/  IADD3 R6, R57, 0xc00, R6 ;  /* 0x00000c0039067810 */ /* 0x010fe20007ffe006 */
[----:B------:R-:W-:Y:S01]  /*12f90*/  IMAD.MOV.U32 R59, RZ, RZ, R3 ;  /* 0x000000ffff3b7224 */ /* 0x000fe200078e0003 */
[----:B------:R-:W-:Y:S02]  /*12fa0*/  R2UR UR5, R7 ;  /* 0x00000000070572ca */ /* 0x000fe400000e0000 */
[----:B------:R-:W-:Y:S02]  /*12fb0*/  R2UR UR6, R58 ;  /* 0x000000003a0672ca */ /* 0x000fe400000e0000 */
[----:B------:R-:W-:Y:S02]  /*12fc0*/  R2UR UR7, R59 ;  /* 0x000000003b0772ca */ /* 0x000fe400000e0000 */
[----:B------:R-:W-:Y:S01]  /*12fd0*/  R2UR UR4, R6 ;  /* 0x00000000060472ca */ /* 0x000fe200000e0000 */
[----:B------:R-:W-:-:S02]  /*12fe0*/  WARPGROUP.DEPBAR.LE gsb0, 0x0 ;  /* 0x00008000000079c5 */ /* 0x000fc40000010000 */
[----:B------:R-:W-:Y:S01]  /*12ff0*/  WARPGROUP.ARRIVE ;  /* 0x00000000000079c5 */ /* 0x000fe20000000000 */
[C---:B------:R-:W-:Y:S01]  /*13000*/  IMAD.IADD R58, R21.reuse, 0x1, R14 ;  /* 0x00000001153a7824 */ /* 0x040fe200078e020e */
[----:B--2---:R-:W-:Y:S01]  /*13010*/  IADD3 R10, R21, 0xc00, R10 ;  /* 0x00000c00150a7810 */ /* 0x004fe20007ffe00a */
[----:B------:R-:W-:Y:S01]  /*13020*/  IMAD.MOV.U32 R59, RZ, RZ, R3 ;  /* 0x000000ffff3b7224 */ /* 0x000fe200078e0003 */
[----:B------:R-:W2:Y:S06]  /*13030*/  LDL.64 R6, [R1+0x90] ;  /* 0x0000900001067983 */ /* 0x000eac0000100a00 */
        /* <DEDUP_REMOVED lines=13> */
[----:B------:R0:W5:Y:S01]  /*13110*/  LDL R14, [R1+0x1c8] ;  /* 0x0001c800010e7983 */ /* 0x0001620000100800 */
[----:B------:R-:W-:-:S02]  /*13120*/  R2UR UR7, R59 ;  /* 0x000000003b0772ca */ /* 0x000fc400000e0000 */
[----:B------:R-:W-:Y:S02]  /*13130*/  R2UR UR4, R12 ;  /* 0x000000000c0472ca */ /* 0x000fe400000e0000 */
[----:B------:R-:W-:Y:S01]  /*13140*/  R2UR UR5, R13 ;  /* 0x000000000d0572ca */ /* 0x000fe200000e0000 */
[----:B------:R-:W-:Y:S01]  /*13150*/  IMAD.MOV.U32 R12, RZ, RZ, 0x38 ;  /* 0x00000038ff0c7424 */ /* 0x000fe200078e00ff */
[----:B------:R-:W4:Y:S01]  /*13160*/  LDL.64 R58, [R1+0x90] ;  /* 0x00009000013a7983 */ /* 0x000f220000100a00 */
        /* <DEDUP_REMOVED lines=18> */
[----:B------:R-:W-:Y:S01]  /*13290*/  VIADD R12, R2, 0xe00 ;  /* 0x00000e00020c7836 */ /* 0x000fe20000000000 */
[----:B------:R-:W-:-:S03]  /*132a0*/  IADD3 R4, R57, 0xe00, R4 ;  /* 0x00000e0039047810 */ /* 0x000fc60007ffe004 */
[----:B------:R-:W-:Y:S02]  /*132b0*/  IMAD.IADD R56, R57, 0x1, R12 ;  /* 0x0000000139387824 */ /* 0x000fe400078e020c */
[----:B------:R-:W-:Y:S01]  /*132c0*/  IMAD.MOV.U32 R57, RZ, RZ, R3 ;  /* 0x000000ffff397224 */ /* 0x000fe200078e0003 */
[----:B------:R-:W-:Y:S02]  /*132d0*/  R2UR UR4, R4 ;  /* 0x00000000040472ca */ /* 0x000fe400000e0000 */
[----:B------:R-:W-:Y:S02]  /*132e0*/  R2UR UR6, R56 ;  /* 0x00000000380672ca */ /* 0x000fe400000e0000 */
[----:B------:R-:W-:Y:S02]  /*132f0*/  R2UR UR7, R57 ;  /* 0x00000000390772ca */ /* 0x000fe400000e0000 */
[----:B------:R-:W-:Y:S01]  /*13300*/  R2UR UR5, R5 ;  /* 0x00000000050572ca */ /* 0x000fe200000e0000 */
[----:B------:R0:W5:Y:S01]  /*13310*/  LDL R57, [R1+0xc] ;  /* 0x00000c0001397983 */ /* 0x0001620000100800 */
[----:B------:R-:W-:-:S02]  /*13320*/  WARPGROUP.DEPBAR.LE gsb0, 0x0 ;  /* 0x00008000000079c5 */ /* 0x000fc40000010000 */
[----:B------:R-:W-:-:S09]  /*13330*/  WARPGROUP.ARRIVE ;  /* 0x00000000000079c5 */ /* 0x000fd20000000000 */
[----:B------:R-:W-:Y:S01]  /*13340*/  HGMMA.64x64x16.F32 R24, gdesc[UR4], R24, gsb0 ;  /* 0x00e00000041879f0 */ /* 0x000fe20008000818 */
[C---:B------:R-:W-:Y:S01]  /*13350*/  IMAD.IADD R4, R21.reuse, 0x1, R12 ;  /* 0x0000000115047824 */ /* 0x040fe200078e020c */
[----:B--2---:R-:W-:Y:S01]  /*13360*/  IADD3 R6, R21, 0xe00, R6 ;  /* 0x00000e0015067810 */ /* 0x004fe20007ffe006 */
        /* <DEDUP_REMOVED lines=25> */
[----:B----4-:R-:W-:Y:S01]  /*13500*/  IMAD.IADD R58, R5, 0x1, R58 ;  /* 0x00000001053a7824 */ /* 0x010fe200078e023a */
[----:B------:R-:W-:Y:S02]  /*13510*/  R2UR UR7, R3 ;  /* 0x00000000030772ca */ /* 0x000fe400000e0000 */
[----:B------:R-:W-:Y:S02]  /*13520*/  R2UR UR6, R2 ;  /* 0x00000000020672ca */ /* 0x000fe400000e0000 */
        /* <DEDUP_REMOVED lines=34> */
[----:B------:R-:W-:-:S03]  /*13750*/  LOP3.LUT R2, R20, 0x1, RZ, 0xfc, !PT ;  /* 0x0000000114027812 */ /* 0x000fc600078efcff */
        /* <DEDUP_REMOVED lines=8> */
.L_x_6809:
[----:B------:R-:W-:Y:S05]  /*137e0*/  BSYNC B0 ;  /* 0x0000000000007941 */ /* 0x000fea0003800000 */
.L_x_6808:
        /* <DEDUP_REMOVED lines=8> */
[----:B------:R-:W3:Y:S04]  /*13870*/  LDL R59, [R1+0x50] ;  /* 0x00005000013b7983 */ /* 0x000ee80000100800 */
[----:B------:R-:W3:Y:S04]  /*13880*/  LDL R60, [R1+0xf8] ;  /* 0x0000f800013c7983 */ /* 0x000ee80000100800 */
[----:B0-----:R-:W3:Y:S04]  /*13890*/  LDL.128 R12, [R1+0xe0] ;  /* 0x0000e000010c7983 */ /* 0x001ee80000100c00 */
[----:B------:R-:W3:Y:S04]  /*138a0*/  LDL.128 R4, [R1+0xd0] ;  /* 0x0000d00001047983 */ /* 0x000ee80000100c00 */
[----:B--2---:R-:W2:Y:S01]  /*138b0*/  LD.E R56, desc[UR46][R56.64] ;  /* 0x0000002e38387980 */ /* 0x004ea2000c101900 */
[----:B----4-:R-:W-:-:S02]  /*138c0*/  ISETP.NE.AND P0, PT, R2, 0x1, PT ;  /* 0x000000010200780c */ /* 0x010fc40003f05270 */
[----:B---3--:R-:W-:Y:S01]  /*138d0*/  ISETP.GE.AND P1, PT, R13, 0x1, PT ;  /* 0x000000010d00780c */ /* 0x008fe20003f26270 */
[----:B------:R-:W-:Y:S01]  /*138e0*/  BSSY B0, `(.L_x_6810) ;  /* 0x0000079000007945 */ /* 0x000fe20003800000 */
[-C--:B--2---:R-:W-:Y:S01]  /*138f0*/  FMUL.FTZ R69, R29, R56.reuse ;  /* 0x000000381d457220 */ /* 0x084fe20000410000 */
[----:B------:R-:W-:Y:S01]  /*13900*/  SHF.R.S32.HI R29, RZ, 0x1f, R58 ;  /* 0x0000001fff1d7819 */ /* 0x000fe2000001143a */
[-C--:B------:R-:W-:Y:S01]  /*13910*/  FMUL.FTZ R20, R25, R56.reuse ;  /* 0x0000003819147220 */ /* 0x080fe20000410000 */
[----:B------:R-:W-:Y:S02]  /*13920*/  FMUL.FTZ R25, R30, R56 ;  /* 0x000000381e197220 */ /* 0x000fe40000410000 */
[----:B------:R-:W-:Y:S01]  /*13930*/  LEA.HI R30, R29, R58, RZ, 0x7 ;  /* 0x0000003a1d1e7211 */ /* 0x000fe200078f38ff */
[-C--:B------:R-:W-:Y:S01]  /*13940*/  FMUL.FTZ R8, R26, R56.reuse ;  /* 0x000000381a087220 */ /* 0x080fe20000410000 */
[-C--:B------:R-:W-:Y:S02]  /*13950*/  FMUL.FTZ R26, R31, R56.reuse ;  /* 0x000000381f1a7220 */ /* 0x080fe40000410000 */
[----:B------:R-:W-:Y:S01]  /*13960*/  LOP3.LUT R31, R30, 0xffffff80, RZ, 0xc0, !PT ;  /* 0xffffff801e1f7812 */ /* 0x000fe200078ec0ff */
[----:B------:R-:W-:-:S04]  /*13970*/  FMUL.FTZ R33, R33, R56 ;  /* 0x0000003821217220 */ /* 0x000fc80000410000 */
[----:B------:R-:W-:Y:S02]  /*13980*/  IMAD.IADD R31, R58, 0x1, -R31 ;  /* 0x000000013a1f7824 */ /* 0x000fe400078e0a1f */
[-C--:B------:R-:W-:Y:S01]  /*13990*/  FMUL.FTZ R32, R32, R56.reuse ;  /* 0x0000003820207220 */ /* 0x080fe20000410000 */
[----:B------:R0:W1:Y:S02]  /*139a0*/  MUFU.TANH R67, R33 ;  /* 0x0000002100437308 */ /* 0x0000640000002400 */
[----:B------:R-:W-:Y:S01]  /*139b0*/  SHF.R.S32.HI R30, RZ, 0x1f, R31 ;  /* 0x0000001fff1e7819 */ /* 0x000fe2000001141f */
[----:B------:R-:W-:-:S05]  /*139c0*/  FMUL.FTZ R40, R40, R56 ;  /* 0x0000003828287220 */ /* 0x000fca0000410000 */
[----:B------:R2:W3:Y:S01]  /*139d0*/  MUFU.TANH R117, R32 ;  /* 0x0000002000757308 */ /* 0x0004e20000002400 */
[----:B0-----:R-:W-:-:S04]  /*139e0*/  LEA.HI R33, R29, R58, RZ, 0x2 ;  /* 0x0000003a1d217211 */ /* 0x001fc800078f10ff */
[----:B------:R-:W-:Y:S02]  /*139f0*/  LOP3.LUT R33, R33, 0xfffffffc, RZ, 0xc0, !PT ;  /* 0xfffffffc21217812 */ /* 0x000fe400078ec0ff */
[-C--:B--2---:R-:W-:Y:S01]  /*13a00*/  LEA.HI R32, R30, R31.reuse, RZ, 0x2 ;  /* 0x0000001f1e207211 */ /* 0x084fe200078f10ff */
[----:B------:R0:W2:Y:S03]  /*13a10*/  MUFU.TANH R61, R40 ;  /* 0x00000028003d7308 */ /* 0x0000a60000002400 */
[--C-:B------:R-:W-:Y:S01]  /*13a20*/  SHF.R.S32.HI R29, RZ, 0x2, R32.reuse ;  /* 0x00000002ff1d7819 */ /* 0x100fe20000011420 */
[----:B------:R-:W-:Y:S01]  /*13a30*/  FMUL.FTZ R37, R37, R56 ;  /* 0x0000003825257220 */ /* 0x000fe20000410000 */
[----:B------:R-:W-:Y:S01]  /*13a40*/  IMAD.IADD R33, R58, 0x1, -R33 ;  /* 0x000000013a217824 */ /* 0x000fe200078e0a21 */
[----:B0-----:R-:W-:Y:S02]  /*13a50*/  SHF.R.S32.HI R40, RZ, 0x1f, R32 ;  /* 0x0000001fff287819 */ /* 0x001fe40000011420 */
[----:B------:R-:W-:-:S02]  /*13a60*/  LEA.HI R30, R30, R31, RZ, 0x5 ;  /* 0x0000001f1e1e7211 */ /* 0x000fc400078f28ff */
[----:B------:R-:W-:Y:S01]  /*13a70*/  LEA.HI R40, R40, R29, RZ, 0x3 ;  /* 0x0000001d28287211 */ /* 0x000fe200078f18ff */
[----:B------:R0:W4:Y:S01]  /*13a80*/  MUFU.TANH R63, R37 ;  /* 0x00000025003f7308 */ /* 0x0001220000002400 */
[-C--:B------:R-:W-:Y:S01]  /*13a90*/  FMUL.FTZ R44, R44, R56.reuse ;  /* 0x000000382c2c7220 */ /* 0x080fe20000410000 */
[-C--:B------:R-:W-:Y:S01]  /*13aa0*/  FMUL.FTZ R21, R28, R56.reuse ;  /* 0x000000381c157220 */ /* 0x080fe20000410000 */
[----:B------:R-:W-:Y:S01]  /*13ab0*/  LOP3.LUT R40, R40, 0xfffffff8, RZ, 0xc0, !PT ;  /* 0xfffffff828287812 */ /* 0x000fe200078ec0ff */
[-C--:B------:R-:W-:Y:S01]  /*13ac0*/  FMUL.FTZ R28, R35, R56.reuse ;  /* 0x00000038231c7220 */ /* 0x080fe20000410000 */
[----:B------:R-:W-:Y:S01]  /*13ad0*/  SHF.R.S32.HI R30, RZ, 0x5, R30 ;  /* 0x00000005ff1e7819 */ /* 0x000fe2000001141e */
[----:B------:R-:W-:Y:S01]  /*13ae0*/  FMUL.FTZ R35, R39, R56 ;  /* 0x0000003827237220 */ /* 0x000fe20000410000 */
[----:B0-----:R-:W-:Y:S01]  /*13af0*/  LEA.HI R37, R33, R33, RZ, 0x1 ;  /* 0x0000002121257211 */ /* 0x001fe200078f08ff */
[----:B------:R0:W1:Y:S01]  /*13b00*/  MUFU.TANH R39, R44 ;  /* 0x0000002c00277308 */ /* 0x0000620000002400 */
[----:B------:R-:W-:-:S02]  /*13b10*/  IMAD.IADD R40, R29, 0x1, -R40 ;  /* 0x000000011d287824 */ /* 0x000fc400078e0a28 */
[----:B------:R-:W-:Y:S01]  /*13b20*/  IMAD R29, R59, 0x4, R30 ;  /* 0x000000043b1d7824 */ /* 0x000fe200078e021e */
[----:B0-----:R-:W-:-:S03]  /*13b30*/  LOP3.LUT R44, R37, 0x1ffffffe, RZ, 0xc0, !PT ;  /* 0x1ffffffe252c7812 */ /* 0x001fc600078ec0ff */
[----:B------:R-:W-:Y:S02]  /*13b40*/  IMAD.U32 R29, R29, 0x10, R40 ;  /* 0x000000101d1d7824 */ /* 0x000fe400078e0028 */
[----:B------:R-:W-:-:S04]  /*13b50*/  IMAD.IADD R44, R33, 0x1, -R44 ;  /* 0x00000001212c7824 */ /* 0x000fc800078e0a2c */
[----:B------:R-:W-:-:S04]  /*13b60*/  IMAD R44, R44, 0x8, R29 ;  /* 0x000000082c2c7824 */ /* 0x000fc800078e021d */
[----:B------:R-:W-:-:S04]  /*13b70*/  @P0 IMAD.HI.U32 R3, R44, R3, RZ ;  /* 0x000000032c030227 */ /* 0x000fc800078e00ff */
[-C--:B------:R-:W-:Y:S01]  /*13b80*/  FMUL.FTZ R10, R27, R56.reuse ;  /* 0x000000381b0a7220 */ /* 0x080fe20000410000 */
[----:B------:R-:W-:Y:S01]  /*13b90*/  FMUL.FTZ R27, R34, R56 ;  /* 0x00000038221b7220 */ /* 0x000fe20000410000 */
[----:B------:R-:W-:Y:S01]  /*13ba0*/  @P0 SHF.R.U32.HI R44, RZ, R60, R3 ;  /* 0x0000003cff2c0219 */ /* 0x000fe20000011603 */
[-C--:B------:R-:W-:Y:S01]  /*13bb0*/  FMUL.FTZ R34, R42, R56.reuse ;  /* 0x000000382a227220 */ /* 0x080fe20000410000 */
[-C--:B------:R-:W-:Y:S01]  /*13bc0*/  FMUL.FTZ R42, R46, R56.reuse ;  /* 0x000000382e2a7220 */ /* 0x080fe20000410000 */
[----:B------:R-:W-:Y:S02]  /*13bd0*/  IMAD.SHL.U32 R37, R0, 0x40, RZ ;  /* 0x0000004000257824 */ /* 0x000fe400078e00ff */
[-C--:B------:R-:W-:Y:S01]  /*13be0*/  FMUL.FTZ R11, R24, R56.reuse ;  /* 0x00000038180b7220 */ /* 0x080fe20000410000 */
[----:B------:R-:W-:Y:S01]  /*13bf0*/  LOP3.LUT R32, R32, 0x7ffffffc, RZ, 0xc0, !PT ;  /* 0x7ffffffc20207812 */ /* 0x000fe200078ec0ff */
[----:B------:R-:W0:Y:S01]  /*13c00*/  SHFL.IDX PT, R46, R44, RZ, 0x1c1f ;  /* 0x001c1fff2c2e7589 */ /* 0x000e2200000e0000 */
[-C--:B------:R-:W-:Y:S01]  /*13c10*/  FMUL.FTZ R24, R36, R56.reuse ;  /* 0x0000003824187220 */ /* 0x080fe20000410000 */
[----:B------:R-:W-:Y:S01]  /*13c20*/  IADD3 R3, -R37, 0x1, RZ ;  /* 0x0000000125037810 */ /* 0x000fe20007ffe1ff */
[-C--:B------:R-:W-:Y:S01]  /*13c30*/  FMUL.FTZ R36, R38, R56.reuse ;  /* 0x0000003826247220 */ /* 0x080fe20000410000 */
[----:B------:R-:W-:Y:S01]  /*13c40*/  IMAD.IADD R32, R31, 0x1, -R32 ;  /* 0x000000011f207824 */ /* 0x000fe200078e0a20 */
        /* <DEDUP_REMOVED lines=9> */
[-C--:B---3--:R-:W-:Y:S01]  /*13ce0*/  FMUL.FTZ R24, R43, R56.reuse ;  /* 0x000000382b187220 */ /* 0x088fe20000410000 */
[-C--:B------:R-:W-:Y:S01]  /*13cf0*/  FMUL.FTZ R48, R48, R56.reuse ;  /* 0x0000003830307220 */ /* 0x080fe20000410000 */
[-C--:B------:R-:W-:Y:S01]  /*13d00*/  FMUL.FTZ R49, R49, R56.reuse ;  /* 0x0000003831317220 */ /* 0x080fe20000410000 */
[----:B------:R-:W-:Y:S01]  /*13d10*/  FMUL.FTZ R55, R55, R56 ;  /* 0x0000003837377220 */ /* 0x000fe20000410000 */
[----:B------:R-:W-:Y:S01]  /*13d20*/  IMAD R3, R32, -0x2, R3 ;  /* 0xfffffffe20037824 */ /* 0x000fe200078e0203 */
[----:B------:R-:W3:Y:S04]  /*13d30*/  MUFU.TANH R11, R11 ;  /* 0x0000000b000b7308 */ /* 0x000ee80000002400 */
        /* <DEDUP_REMOVED lines=20> */
[----:B------:R0:W0:Y:S08]  /*13e80*/  MUFU.TANH R43, R49 ;  /* 0x00000031002b7308 */ /* 0x0000300000002400 */
        /* <DEDUP_REMOVED lines=22> */
.L_x_6813:
[----:B------:R-:W-:-:S13]  /*13ff0*/  ISETP.NE.AND P0, PT, R13, 0x1, PT ;  /* 0x000000010d00780c */ /* 0x000fda0003f05270 */
[----:B------:R-:W-:-:S05]  /*14000*/  @P0 IMAD.HI.U32 R12, R6, R14, RZ ;  /* 0x0000000e060c0227 */ /* 0x000fca00078e00ff */
[----:B------:R-:W-:-:S07]  /*14010*/  @P0 SHF.R.U32.HI R6, RZ, R15, R12 ;  /* 0x0000000fff060219 */ /* 0x000fce000001160c */
.L_x_6814:
[----:B------:R-:W-:Y:S05]  /*14020*/  BSYNC B1 ;  /* 0x0000000000017941 */ /* 0x000fea0003800000 */
.L_x_6812:
[----:B------:R-:W-:-:S04]  /*14030*/  IMAD R7, R6, R13, -R37 ;  /* 0x0000000d06077224 */ /* 0x000fc800078e0a25 */
[----:B------:R-:W-:-:S05]  /*14040*/  IMAD R6, R32, -0x2, R7 ;  /* 0xfffffffe20067824 */ /* 0x000fca00078e0207 */
[----:B------:R-:W-:Y:S02]  /*14050*/  VIMNMX R3, R3, R6, !PT ;  /* 0x0000000603037248 */ /* 0x000fe40007fe0100 */
[----:B------:R-:W-:-:S07]  /*14060*/  VIADDMNMX R2, R6, R13, R2, PT ;  /* 0x0000000d06027246 */ /* 0x000fce0003800102 */
.L_x_6811:
[----:B------:R-:W-:Y:S05]  /*14070*/  BSYNC B0 ;  /* 0x0000000000007941 */ /* 0x000fea0003800000 */
.L_x_6810:
        /* <DEDUP_REMOVED lines=15> */
[--C-:B0-----:R-:W-:Y:S01]  /*14170*/  IMAD.IADD R6, R30, 0x1, R44.reuse ;  /* 0x000000011e067824 */ /* 0x101fe200078e022c */
[----:B------:R-:W-:Y:S01]  /*14180*/  ISETP.GT.AND P3, PT, R3, 0x9, !P5 ;  /* 0x000000090300780c */ /* 0x000fe20006f64270 */
[----:B------:R-:W-:Y:S01]  /*14190*/  IMAD.IADD R7, R31, 0x1, R44 ;  /* 0x000000011f077824 */ /* 0x000fe200078e022c */
[----:B------:R-:W-:Y:S02]  /*141a0*/  ISETP.GE.AND P4, PT, R40, 0x12, PT ;  /* 0x000000122800780c */ /* 0x000fe40003f86270 */
[----:B------:R-:W-:Y:S02]  /*141b0*/  FSEL R117, R117, -INF , !P2 ;  /* 0xff80000075757808 */ /* 0x000fe40005000000 */
[----:B------:R-:W-:Y:S02]  /*141c0*/  ISETP.LT.OR P3, PT, R2, 0xa, P3 ;  /* 0x0000000a0200780c */ /* 0x000fe40001f61670 */
[----:B------:R-:W-:-:S02]  /*141d0*/  ISETP.GT.AND P2, PT, R3, 0x11, !P4 ;  /* 0x000000110300780c */ /* 0x000fc40006744270 */
[----:B------:R-:W-:Y:S02]  /*141e0*/  FSEL R69, R69, -INF , !P3 ;  /* 0xff80000045457808 */ /* 0x000fe40005800000 */
        /* <DEDUP_REMOVED lines=67> */
.L_x_6818:
[----:B------:R-:W-:-:S13]  /*14620*/  ISETP.NE.AND P6, PT, R13, 0x1, PT ;  /* 0x000000010d00780c */ /* 0x000fda0003fc5270 */
[----:B------:R-:W-:-:S05]  /*14630*/  @P6 IMAD.HI.U32 R14, R4, R14, RZ ;  /* 0x0000000e040e6227 */ /* 0x000fca00078e00ff */
[----:B------:R-:W-:-:S07]  /*14640*/  @P6 SHF.R.U32.HI R4, RZ, R15, R14 ;  /* 0x0000000fff046219 */ /* 0x000fce000001160e */
.L_x_6819:
[----:B------:R-:W-:Y:S05]  /*14650*/  BSYNC B1 ;  /* 0x0000000000017941 */ /* 0x000fea0003800000 */
.L_x_6817:
[----:B------:R-:W-:-:S04]  /*14660*/  IMAD R3, R4, R13, -R37 ;  /* 0x0000000d04037224 */ /* 0x000fc800078e0a25 */
[----:B------:R-:W-:-:S05]  /*14670*/  IMAD R32, R32, -0x2, R3 ;  /* 0xfffffffe20207824 */ /* 0x000fca00078e0203 */
[----:B------:R-:W-:Y:S02]  /*14680*/  VIADDMNMX R6, R32, R13, R6, PT ;  /* 0x0000000d20067246 */ /* 0x000fe40003800106 */
[----:B------:R-:W-:-:S07]  /*14690*/  VIMNMX R7, R7, R32, !PT ;  /* 0x0000002007077248 */ /* 0x000fce0007fe0100 */
.L_x_6816:
[----:B------:R-:W-:Y:S05]  /*146a0*/  BSYNC B0 ;  /* 0x0000000000007941 */ /* 0x000fea0003800000 */
.L_x_6815:
        /* <DEDUP_REMOVED lines=16> */
[----:B------:R-:W-:Y:S02]  /*147b0*/  ISETP.NE.AND P0, PT, R21, RZ, PT ;  /* 0x000000ff1500720c */ /* 0x000fe40003f05270 */
[----:B------:R-:W2:Y:S02]  /*147c0*/  LDL.64 R20, [R1+0x1e0] ;  /* 0x0001e00001147983 */ /* 0x000ea40000100a00 */
        /* <DEDUP_REMOVED lines=21> */
[----:B------:R-:W3:Y:S01]  /*14920*/  LDL R12, [R1+0x200] ;  /* 0x00020000010c7983 */ /* 0x000ee20000100800 */
        /* <DEDUP_REMOVED lines=12> */
[C---:B------:R-:W-:Y:S02]  /*149f0*/  ISETP.LT.OR P4, PT, R6.reuse, 0x32, P4 ;  /* 0x000000320600780c */ /* 0x040fe40002781670 */
[----:B------:R-:W-:Y:S02]  /*14a00*/  FSEL R173, R173, -INF , !P3 ;  /* 0xff800000adad7808 */ /* 0x000fe40005800000 */
[----:B------:R-:W-:Y:S02]  /*14a10*/  ISETP.GT.AND P6, PT, R7, 0x39, !P6 ;  /* 0x000000390700780c */ /* 0x000fe400077c4270 */
[C---:B------:R-:W-:Y:S02]  /*14a20*/  ISETP.LT.OR P5, PT, R6.reuse, 0x39, P5 ;  /* 0x000000390600780c */ /* 0x040fe40002fa1670 */
[----:B------:R-:W-:Y:S02]  /*14a30*/  FSEL R33, R33, -INF , !P4 ;  /* 0xff80000021217808 */ /* 0x000fe40006000000 */
[----:B------:R-:W-:-:S02]  /*14a40*/  ISETP.LT.OR P6, PT, R6, 0x3a, P6 ;  /* 0x0000003a0600780c */ /* 0x000fc400037c1670 */
[----:B------:R-:W-:Y:S02]  /*14a50*/  FSEL R175, R54, -INF , !P5 ;  /* 0xff80000036af7808 */ /* 0x000fe40006800000 */
[----:B------:R-:W-:Y:S02]  /*14a60*/  FSEL R32, R29, -INF , !P6 ;  /* 0xff8000001d207808 */ /* 0x000fe40007000000 */
[----:B--2---:R-:W-:-:S04]  /*14a70*/  FMNMX.FTZ R2, R73, R20, !PT ;  /* 0x0000001449027209 */ /* 0x004fc80007810000 */
        /* <DEDUP_REMOVED lines=29> */
[----:B------:R-:W-:Y:S01]  /*14c50*/  FMNMX.FTZ R7, R175, R2, !PT ;  /* 0x00000002af077209 */ /* 0x000fe20007810000 */
[----:B------:R-:W2:Y:S03]  /*14c60*/  LDL.64 R4, [R1+0x1f0] ;  /* 0x0001f00001047983 */ /* 0x000ea60000100a00 */
[----:B------:R-:W-:Y:S01]  /*14c70*/  FMNMX.FTZ R7, R32, R7, !PT ;  /* 0x0000000720077209 */ /* 0x000fe20007810000 */
[----:B------:R-:W0:Y:S04]  /*14c80*/  SHFL.BFLY PT, R3, R6, 0x2, 0x1f ;  /* 0x0c401f0006037f89 */ /* 0x000e2800000e0000 */
[----:B------:R-:W-:Y:S04]  /*14c90*/  STL.64 [R1+0x1e0], R6 ;  /* 0x0001e00601007387 */ /* 0x000fe80000100a00 */
[----:B------:R-:W4:Y:S01]  /*14ca0*/  LDL R14, [R1+0x1e4] ;  /* 0x0001e400010e7983 */ /* 0x000f220000100800 */
[----:B0-----:R-:W-:-:S05]  /*14cb0*/  FMNMX.FTZ R8, R6, R3, !PT ;  /* 0x0000000306087209 */ /* 0x001fca0007810000 */
[----:B------:R-:W0:Y:S02]  /*14cc0*/  SHFL.BFLY PT, R3, R8, 0x1, 0x1f ;  /* 0x0c201f0008037f89 */ /* 0x000e2400000e0000 */
[----:B0-----:R-:W-:Y:S02]  /*14cd0*/  FMNMX.FTZ R10, R8, R3, !PT ;  /* 0x00000003080a7209 */ /* 0x001fe40007810000 */
[----:B------:R-:W5:Y:S04]  /*14ce0*/  LDL.64 R2, [R1+0xb8] ;  /* 0x0000b80001027983 */ /* 0x000f680000100a00 */
[----:B------:R-:W-:Y:S04]  /*14cf0*/  STL [R1+0x1e0], R10 ;  /* 0x0001e00a01007387 */ /* 0x000fe80000100800 */
[----:B------:R-:W3:Y:S04]  /*14d00*/  LDL R13, [R1+0x1e0] ;  /* 0x0001e000010d7983 */ /* 0x000ee80000100800 */
[----:B----4-:R-:W0:Y:S02]  /*14d10*/  SHFL.BFLY PT, R11, R14, 0x2, 0x1f ;  /* 0x0c401f000e0b7f89 */ /* 0x010e2400000e0000 */
[----:B0-----:R-:W-:-:S05]  /*14d20*/  FMNMX.FTZ R11, R11, R14, !PT ;  /* 0x0000000e0b0b7209 */ /* 0x001fca0007810000 */
[----:B------:R-:W0:Y:S02]  /*14d30*/  SHFL.BFLY PT, R6, R11, 0x1, 0x1f ;  /* 0x0c201f000b067f89 */ /* 0x000e2400000e0000 */
[----:B0-----:R-:W-:Y:S02]  /*14d40*/  FMNMX.FTZ R6, R11, R6, !PT ;  /* 0x000000060b067209 */ /* 0x001fe40007810000 */
[----:B---3--:R-:W-:-:S04]  /*14d50*/  FSETP.NEU.FTZ.AND P0, PT, R13, -INF , PT ;  /* 0xff8000000d00780b */ /* 0x008fc80003f1d000 */
[----:B------:R-:W-:Y:S02]  /*14d60*/  FSEL R7, R13, RZ, P0 ;  /* 0x000000ff0d077208 */ /* 0x000fe40000000000 */
[----:B------:R-:W-:-:S04]  /*14d70*/  FSETP.NEU.FTZ.AND P0, PT, R6, -INF , PT ;  /* 0xff8000000600780b */ /* 0x000fc80003f1d000 */
[----:B------:R-:W-:Y:S01]  /*14d80*/  FSEL R8, R6, RZ, P0 ;  /* 0x000000ff06087208 */ /* 0x000fe20000000000 */
[----:B------:R-:W-:-:S04]  /*14d90*/  FADD.FTZ R7, R20, -R7 ;  /* 0x8000000714077221 */ /* 0x000fc80000010000 */
[----:B------:R-:W-:Y:S01]  /*14da0*/  FADD.FTZ R21, R21, -R8 ;  /* 0x8000000815157221 */ /* 0x000fe20000010000 */
[----:B------:R-:W-:-:S03]  /*14db0*/  FMUL.FTZ R7, R7, R12 ;  /* 0x0000000c07077220 */ /* 0x000fc60000410000 */
[----:B------:R-:W-:Y:S01]  /*14dc0*/  FMUL.FTZ R21, R12, R21 ;  /* 0x000000150c157220 */ /* 0x000fe20000410000 */
[----:B------:R-:W2:Y:S08]  /*14dd0*/  MUFU.EX2 R131, R7 ;  /* 0x0000000700837308 */ /* 0x000eb00000000800 */
[----:B------:R-:W0:Y:S01]  /*14de0*/  MUFU.EX2 R130, R21 ;  /* 0x0000001500827308 */ /* 0x000e220000000800 */
[----:B------:R1:W-:Y:S01]  /*14df0*/  STL [R1+0x1e4], R6 ;  /* 0x0001e40601007387 */ /* 0x0003e20000100800 */
[----:B--2---:R-:W-:Y:S01]  /*14e00*/  FMUL.FTZ R4, R131, R4 ;  /* 0x0000000483047220 */ /* 0x004fe20000410000 */
[----:B0-----:R-:W-:-:S05]  /*14e10*/  FMUL.FTZ R5, R5, R130 ;  /* 0x0000008205057220 */ /* 0x001fca0000410000 */
[----:B------:R1:W-:Y:S04]  /*14e20*/  STL.64 [R1+0x1f0], R4 ;  /* 0x0001f00401007387 */ /* 0x0003e80000100a00 */
[----:B-----5:R-:W2:Y:S01]  /*14e30*/  LD.E R8, desc[UR46][R2.64+0x4] ;  /* 0x0000042e02087980 */ /* 0x020ea2000c101900 */
[----:B------:R-:W-:Y:S01]  /*14e40*/  BSSY B0, `(.L_x_6820) ;  /* 0x000000c000007945 */ /* 0x000fe20003800000 */
[----:B--2---:R-:W-:-:S13]  /*14e50*/  ISETP.NE.AND P0, PT, R8, RZ, PT ;  /* 0x000000ff0800720c */ /* 0x004fda0003f05270 */
[----:B-1----:R-:W-:Y:S05]  /*14e60*/  @P0 BRA `(.L_x_6821) ;  /* 0x0000000000240947 */ /* 0x002fea0003800000 */
        /* <DEDUP_REMOVED lines=9> */
.L_x_6821:
[----:B------:R-:W-:Y:S05]  /*14f00*/  BSYNC B0 ;  /* 0x0000000000007941 */ /* 0x000fea0003800000 */
.L_x_6820:
        /* <DEDUP_REMOVED lines=9> */
.L_x_6823:
[----:B------:R-:W-:Y:S05]  /*14fa0*/  BSYNC B0 ;  /* 0x0000000000007941 */ /* 0x000fea0003800000 */
.L_x_6822:
[----:B------:R-:W0:Y:S04]  /*14fb0*/  LDL R46, [R1+0x200] ;  /* 0x00020000012e7983 */ /* 0x000e280000100800 */
[----:B------:R-:W0:Y:S04]  /*14fc0*/  LDL.64 R30, [R1+0x1e0] ;  /* 0x0001e000011e7983 */ /* 0x000e280000100a00 */
[----:B------:R-:W2:Y:S04]  /*14fd0*/  LDL.64 R6, [R1+0x1f0] ;  /* 0x0001f00001067983 */ /* 0x000ea80000100a00 */
[----:B------:R-:W3:Y:S04]  /*14fe0*/  LDL.64 R28, [R1+0x400] ;  /* 0x00040000011c7983 */ /* 0x000ee80000100a00 */
[----:B------:R-:W4:Y:S04]  /*14ff0*/  LDL.64 R26, [R1+0x408] ;  /* 0x00040800011a7983 */ /* 0x000f280000100a00 */
        /* <DEDUP_REMOVED lines=26> */
[----:B------:R-:W2:Y:S01]  /*151a0*/  LDL R144, [R1+0x1c8] ;  /* 0x0001c80001907983 */ /* 0x000ea20000100800 */
[C---:B0-----:R-:W-:Y:S01]  /*151b0*/  FMUL.FTZ R4, R30.reuse, R46 ;  /* 0x0000002e1e047220 */ /* 0x041fe20000410000 */
[----:B------:R-:W-:-:S04]  /*151c0*/  FSETP.NEU.FTZ.AND P0, PT, R30, -INF , PT ;  /* 0xff8000001e00780b */ /* 0x000fc80003f1d000 */
[----:B------:R-:W-:Y:S02]  /*151d0*/  FSEL R8, R4, RZ, P0 ;  /* 0x000000ff04087208 */ /* 0x000fe40000000000 */
[----:B------:R-:W2:Y:S01]  /*151e0*/  LDL.64 R4, [R1+0x238] ;  /* 0x0002380001047983 */ /* 0x000ea20000100a00 */
[CC--:B------:R-:W-:Y:S01]  /*151f0*/  FMUL.FTZ R30, R31.reuse, R46.reuse ;  /* 0x0000002e1f1e7220 */ /* 0x0c0fe20000410000 */
[----:B------:R-:W-:Y:S01]  /*15200*/  FSETP.NEU.FTZ.AND P0, PT, R31, -INF , PT ;  /* 0xff8000001f00780b */ /* 0x000fe20003f1d000 */
[----:B------:R-:W-:-:S03]  /*15210*/  FFMA.FTZ R23, R39, R46, -R8 ;  /* 0x0000002e27177223 */ /* 0x000fc60000010808 */
[----:B------:R-:W-:Y:S01]  /*15220*/  FSEL R39, R30, RZ, P0 ;  /* 0x000000ff1e277208 */ /* 0x000fe20000000000 */
        /* <DEDUP_REMOVED lines=23> */
[-C--:B------:R-:W-:Y:S01]  /*153a0*/  FFMA.FTZ R174, R41, R46.reuse, -R8 ;  /* 0x0000002e29ae7223 */ /* 0x080fe20000010808 */
        /* <DEDUP_REMOVED lines=8> */
[----:B------:R-:W-:Y:S01]  /*15430*/  FFMA.FTZ R175, R175, R46, -R39 ;  /* 0x0000002eafaf7223 */ /* 0x000fe20000010827 */
[C---:B---3--:R-:W-:Y:S01]  /*15440*/  FMUL.FTZ R29, R131.reuse, R29 ;  /* 0x0000001d831d7220 */ /* 0x048fe20000410000 */
[C---:B------:R-:W-:Y:S01]  /*15450*/  FMUL.FTZ R28, R131.reuse, R28 ;  /* 0x0000001c831c7220 */ /* 0x040fe20000410000 */
[C---:B----4-:R-:W-:Y:S01]  /*15460*/  FMUL.FTZ R27, R130.reuse, R27 ;  /* 0x0000001b821b7220 */ /* 0x050fe20000410000 */
[----:B------:R-:W-:Y:S01]  /*15470*/  FMUL.FTZ R26, R130, R26 ;  /* 0x0000001a821a7220 */ /* 0x000fe20000410000 */
[C---:B--2---:R-:W-:Y:S01]  /*15480*/  FMUL.FTZ R25, R131.reuse, R25 ;  /* 0x0000001983197220 */ /* 0x044fe20000410000 */
[----:B------:R-:W2:Y:S01]  /*15490*/  MUFU.EX2 R167, R167 ;  /* 0x000000a700a77308 */ /* 0x000ea20000000800 */
[C---:B------:R-:W-:Y:S01]  /*154a0*/  FMUL.FTZ R24, R131.reuse, R24 ;  /* 0x0000001883187220 */ /* 0x040fe20000410000 */
[C---:B------:R-:W-:Y:S01]  /*154b0*/  FMUL.FTZ R13, R131.reuse, R13 ;  /* 0x0000000d830d7220 */ /* 0x040fe20000410000 */
[C---:B------:R-:W-:Y:S01]  /*154c0*/  FMUL.FTZ R12, R131.reuse, R12 ;  /* 0x0000000c830c7220 */ /* 0x040fe20000410000 */
[C---:B------:R-:W-:Y:S01]  /*154d0*/  FMUL.FTZ R21, R131.reuse, R21 ;  /* 0x0000001583157220 */ /* 0x040fe20000410000 */
[C---:B------:R-:W-:Y:S01]  /*154e0*/  FMUL.FTZ R20, R131.reuse, R20 ;  /* 0x0000001483147220 */ /* 0x040fe20000410000 */
[C---:B------:R-:W-:Y:S01]  /*154f0*/  FMUL.FTZ R15, R131.reuse, R15 ;  /* 0x0000000f830f7220 */ /* 0x040fe20000410000 */
[----:B------:R-:W-:Y:S01]  /*15500*/  FMUL.FTZ R14, R131, R14 ;  /* 0x0000000e830e7220 */ /* 0x000fe20000410000 */
[----:B------:R-:W3:Y:S01]  /*15510*/  MUFU.EX2 R120, R120 ;  /* 0x0000007800787308 */ /* 0x000ee20000000800 */
[----:B0-----:R-:W-:Y:S01]  /*15520*/  FADD.FTZ R8, R129, R7 ;  /* 0x0000000781087221 */ /* 0x001fe20000010000 */
[----:B------:R-:W-:Y:S01]  /*15530*/  FADD.FTZ R6, R164, R6 ;  /* 0x00000006a4067221 */ /* 0x000fe20000010000 */
[C---:B------:R-:W-:Y:S01]  /*15540*/  FMUL.FTZ R11, R131.reuse, R11 ;  /* 0x0000000b830b7220 */ /* 0x040fe20000410000 */
[C---:B------:R-:W-:Y:S01]  /*15550*/  FMUL.FTZ R10, R131.reuse, R10 ;  /* 0x0000000a830a7220 */ /* 0x040fe20000410000 */
[C---:B------:R-:W-:Y:S01]  /*15560*/  FMUL.FTZ R95, R131.reuse, R95 ;  /* 0x0000005f835f7220 */ /* 0x040fe20000410000 */
[C---:B------:R-:W-:Y:S01]  /*15570*/  FMUL.FTZ R94, R131.reuse, R94 ;  /* 0x0000005e835e7220 */ /* 0x040fe20000410000 */
[C---:B------:R-:W-:Y:S01]  /*15580*/  FMUL.FTZ R97, R131.reuse, R97 ;  /* 0x0000006183617220 */ /* 0x040fe20000410000 */
[----:B------:R-:W0:Y:S01]  /*15590*/  MUFU.EX2 R128, R128 ;  /* 0x0000008000807308 */ /* 0x000e220000000800 */
[C---:B------:R-:W-:Y:S01]  /*155a0*/  FMUL.FTZ R96, R131.reuse, R96 ;  /* 0x0000006083607220 */ /* 0x040fe20000410000 */
[C---:B------:R-:W-:Y:S01]  /*155b0*/  FMUL.FTZ R99, R131.reuse, R99 ;  /* 0x0000006383637220 */ /* 0x040fe20000410000 */
[C---:B------:R-:W-:Y:S01]  /*155c0*/  FMUL.FTZ R98, R131.reuse, R98 ;  /* 0x0000006283627220 */ /* 0x040fe20000410000 */
[C---:B------:R-:W-:Y:S01]  /*155d0*/  FMUL.FTZ R107, R131.reuse, R107 ;  /* 0x0000006b836b7220 */ /* 0x040fe20000410000 */
[----:B------:R-:W-:Y:S01]  /*155e0*/  FMUL.FTZ R106, R131, R106 ;  /* 0x0000006a836a7220 */ /* 0x000fe20000410000 */
[C---:B------:R-:W-:Y:S01]  /*155f0*/  FMUL.FTZ R105, R130.reuse, R105 ;  /* 0x0000006982697220 */ /* 0x040fe20000410000 */
[C---:B------:R-:W-:Y:S01]  /*15600*/  FMUL.FTZ R104, R130.reuse, R104 ;  /* 0x0000006882687220 */ /* 0x040fe20000410000 */
[----:B------:R-:W4:Y:S01]  /*15610*/  MUFU.EX2 R166, R166 ;  /* 0x000000a600a67308 */ /* 0x000f220000000800 */
[----:B-1----:R-:W-:Y:S01]  /*15620*/  FADD.FTZ R8, R165, R8 ;  /* 0x00000008a5087221 */ /* 0x002fe20000010000 */
[----:B------:R-:W-:Y:S01]  /*15630*/  FADD.FTZ R7, R121, R6 ;  /* 0x0000000679077221 */ /* 0x000fe20000010000 */
[C---:B------:R-:W-:Y:S01]  /*15640*/  FMUL.FTZ R109, R130.reuse, R103 ;  /* 0x00000067826d7220 */ /* 0x040fe20000410000 */
[----:B------:R-:W-:Y:S01]  /*15650*/  FMUL.FTZ R108, R130, R102 ;  /* 0x00000066826c7220 */ /* 0x000fe20000410000 */
[----:B------:R-:W4:Y:S03]  /*15660*/  LDL.64 R68, [R1+0x340] ;  /* 0x0003400001447983 */ /* 0x000f260000100a00 */
[----:B------:R-:W1:Y:S01]  /*15670*/  MUFU.EX2 R169, R169 ;  /* 0x000000a900a97308 */ /* 0x000e620000000800 */
[----:B------:R-:W4:Y:S04]  /*15680*/  LDL.64 R72, [R1+0x370] ;  /* 0x0003700001487983 */ /* 0x000f280000100a00 */
[----:B------:R-:W4:Y:S03]  /*15690*/  LDL.64 R70, [R1+0x380] ;  /* 0x0003800001467983 */ /* 0x000f260000100a00 */
[----:B------:R-:W1:Y:S01]  /*156a0*/  MUFU.EX2 R117, R117 ;  /* 0x0000007500757308 */ /* 0x000e620000000800 */
[----:B--2---:R-:W-:Y:S01]  /*156b0*/  FADD.FTZ R31, R167, R8 ;  /* 0x00000008a71f7221 */ /* 0x004fe20000010000 */
[----:B---3--:R-:W-:Y:S01]  /*156c0*/  FADD.FTZ R7, R120, R7 ;  /* 0x0000000778077221 */ /* 0x008fe20000010000 */
[----:B------:R-:W2:Y:S04]  /*156d0*/  LDL.64 R58, [R1+0x390] ;  /* 0x00039000013a7983 */ /* 0x000ea80000100a00 */
[----:B------:R-:W3:Y:S01]  /*156e0*/  LDL.64 R66, [R1+0x3a0] ;  /* 0x0003a00001427983 */ /* 0x000ee20000100a00 */
[----:B------:R-:W1:Y:S03]  /*156f0*/  MUFU.EX2 R127, R127 ;  /* 0x0000007f007f7308 */ /* 0x000e660000000800 */
[----:B------:R-:W3:Y:S04]  /*15700*/  LDL.64 R48, [R1+0x3e0] ;  /* 0x0003e00001307983 */ /* 0x000ee80000100a00 */
[----:B------:R-:W3:Y:S01]  /*15710*/  LDL.64 R64, [R1+0x3b0] ;  /* 0x0003b00001407983 */ /* 0x000ee20000100a00 */
[----:B------:R-:W1:Y:S01]  /*15720*/  MUFU.EX2 R168, R168 ;  /* 0x000000a800a87308 */ /* 0x000e620000000800 */
[----:B0-----:R-:W-:Y:S01]  /*15730*/  FADD.FTZ R8, R128, R31 ;  /* 0x0000001f80087221 */ /* 0x001fe20000010000 */
[----:B----4-:R-:W-:Y:S01]  /*15740*/  FADD.FTZ R6, R166, R7 ;  /* 0x00000007a6067221 */ /* 0x010fe20000010000 */
[----:B------:R-:W4:Y:S04]  /*15750*/  LDL.64 R62, [R1+0x3c0] ;  /* 0x0003c000013e7983 */ /* 0x000f280000100a00 */
[----:B------:R-:W4:Y:S01]  /*15760*/  LDL.64 R60, [R1+0x3d0] ;  /* 0x0003d000013c7983 */ /* 0x000f220000100a00 */
[----:B------:R-:W0:Y:S03]  /*15770*/  MUFU.EX2 R171, R171 ;  /* 0x000000ab00ab7308 */ /* 0x000e260000000800 */
[----:B------:R-:W4:Y:S04]  /*15780*/  LDL.64 R56, [R1+0x3f0] ;  /* 0x0003f00001387983 */ /* 0x000f280000100a00 */
[----:B------:R-:W4:Y:S01]  /*15790*/  LDL.64 R54, [R1+0x248] ;  /* 0x0002480001367983 */ /* 0x000f220000100a00 */
[----:B------:R-:W0:Y:S01]  /*157a0*/  MUFU.EX2 R116, R116 ;  /* 0x0000007400747308 */ /* 0x000e220000000800 */
[----:B-1----:R-:W-:Y:S01]  /*157b0*/  FADD.FTZ R8, R169, R8 ;  /* 0x00000008a9087221 */ /* 0x002fe20000010000 */
[----:B------:R-:W-:Y:S01]  /*157c0*/  FADD.FTZ R7, R117, R6 ;  /* 0x0000000675077221 */ /* 0x000fe20000010000 */
[----:B------:R-:W4:Y:S04]  /*157d0*/  LDL.64 R52, [R1+0x258] ;  /* 0x0002580001347983 */ /* 0x000f280000100a00 */
[----:B------:R-:W4:Y:S01]  /*157e0*/  LDL.64 R50, [R1+0x268] ;  /* 0x0002680001327983 */ /* 0x000f220000100a00 */
[----:B------:R-:W1:Y:S08]  /*157f0*/  MUFU.EX2 R126, R126 ;  /* 0x0000007e007e7308 */ /* 0x000e700000000800 */
[----:B------:R-:W1:Y:S01]  /*15800*/  MUFU.EX2 R170, R170 ;  /* 0x000000aa00aa7308 */ /* 0x000e620000000800 */
[----:B------:R-:W-:Y:S01]  /*15810*/  FADD.FTZ R6, R127, R8 ;  /* 0x000000087f067221 */ /* 0x000fe20000010000 */
[----:B------:R-:W-:Y:S01]  /*15820*/  FADD.FTZ R7, R168, R7 ;  /* 0x00000007a8077221 */ /* 0x000fe20000010000 */
[----:B------:R-:W4:Y:S04]  /*15830*/  LDL.64 R44, [R1+0x298] ;  /* 0x00029800012c7983 */ /* 0x000f280000100a00 */
[----:B------:R-:W4:Y:S01]  /*15840*/  LDL.64 R40, [R1+0x2b8] ;  /* 0x0002b80001287983 */ /* 0x000f220000100a00 */
[----:B------:R-:W1:Y:S08]  /*15850*/  MUFU.EX2 R177, R177 ;  /* 0x000000b100b17308 */ /* 0x000e700000000800 */
[----:B------:R-:W1:Y:S01]  /*15860*/  MUFU.EX2 R125, R125 ;  /* 0x0000007d007d7308 */ /* 0x000e620000000800 */
[----:B0-----:R-:W-:Y:S01]  /*15870*/  FADD.FTZ R31, R171, R6 ;  /* 0x00000006ab1f7221 */ /* 0x001fe20000010000 */
[----:B------:R-:W-:Y:S01]  /*15880*/  FADD.FTZ R7, R116, R7 ;  /* 0x0000000774077221 */ /* 0x000fe20000010000 */
[----:B------:R-:W4:Y:S04]  /*15890*/  LDL.64 R42, [R1+0x2a8] ;  /* 0x0002a800012a7983 */ /* 0x000f280000100a00 */
[----:B------:R-:W4:Y:S01]  /*158a0*/  LDL.64 R36, [R1+0x2d8] ;  /* 0x0002d80001247983 */ /* 0x000f220000100a00 */
[----:B------:R-:W0:Y:S08]  /*158b0*/  MUFU.EX2 R124, R124 ;  /* 0x0000007c007c7308 */ /* 0x000e300000000800 */
[----:B------:R-:W0:Y:S01]  /*158c0*/  MUFU.EX2 R176, R176 ;  /* 0x000000b000b07308 */ /* 0x000e220000000800 */
[----:B-1----:R-:W-:Y:S01]  /*158d0*/  FADD.FTZ R30, R126, R31 ;  /* 0x0000001f7e1e7221 */ /* 0x002fe20000010000 */
[----:B------:R-:W-:Y:S01]  /*158e0*/  FADD.FTZ R6, R170, R7 ;  /* 0x00000007aa067221 */ /* 0x000fe20000010000 */
[----:B------:R-:W4:Y:S05]  /*158f0*/  LDL.64 R34, [R1+0x2e8] ;  /* 0x0002e80001227983 */ /* 0x000f2a0000100a00 */
[----:B------:R-:W1:Y:S01]  /*15900*/  MUFU.EX2 R122, R122 ;  /* 0x0000007a007a7308 */ /* 0x000e620000000800 */
[----:B------:R-:W-:-:S07]  /*15910*/  FFMA.FTZ R8, R33, R46, -R39 ;  /* 0x0000002e21087223 */ /* 0x000fce0000010827 */
[----:B------:R-:W1:Y:S01]  /*15920*/  MUFU.EX2 R123, R123 ;  /* 0x0000007b007b7308 */ /* 0x000e620000000800 */
[----:B------:R-:W-:Y:S01]  /*15930*/  FADD.FTZ R31, R177, R30 ;  /* 0x0000001eb11f7221 */ /* 0x000fe20000010000 */
[----:B------:R-:W-:Y:S01]  /*15940*/  FADD.FTZ R7, R125, R6 ;  /* 0x000000067d077221 */ /* 0x000fe20000010000 */
[----:B------:R-:W4:Y:S05]  /*15950*/  LDL.64 R102, [R1+0x3b8] ;  /* 0x0003b80001667983 */ /* 0x000f2a0000100a00 */
[----:B------:R-:W-:Y:S08]  /*15960*/  MUFU.EX2 R178, R178 ;  /* 0x000000b200b27308 */ /* 0x000ff00000000800 */
[----:B------:R-:W1:Y:S01]  /*15970*/  MUFU.EX2 R179, R179 ;  /* 0x000000b300b37308 */ /* 0x000e620000000800 */
[----:B0-----:R-:W-:Y:S01]  /*15980*/  FADD.FTZ R31, R124, R31 ;  /* 0x0000001f7c1f7221 */ /* 0x001fe20000010000 */
[----:B------:R-:W-:-:S06]  /*15990*/  FADD.FTZ R6, R176, R7 ;  /* 0x00000007b0067221 */ /* 0x000fcc0000010000 */
[----:B------:R-:W-:Y:S01]  /*159a0*/  MUFU.EX2 R191, R191 ;  /* 0x000000bf00bf7308 */ /* 0x000fe20000000800 */
[----:B------:R-:W-:-:S07]  /*159b0*/  FFMA.FTZ R7, R32, R46, -R39 ;  /* 0x0000002e20077223 */ /* 0x000fce0000010827 */
[----:B------:R-:W0:Y:S01]  /*159c0*/  MUFU.EX2 R173, R173 ;  /* 0x000000ad00ad7308 */ /* 0x000e220000000800 */
[----:B-1----:R-:W-:Y:S01]  /*159d0*/  FADD.FTZ R30, R122, R31 ;  /* 0x0000001f7a1e7221 */ /* 0x002fe20000010000 */
[----:B------:R-:W-:Y:S01]  /*159e0*/  FADD.FTZ R31, R123, R6 ;  /* 0x000000067b1f7221 */ /* 0x000fe20000010000 */
[----:B------:R-:W4:Y:S05]  /*159f0*/  LDL.64 R38, [R1+0x278] ;  /* 0x0002780001267983 */ /* 0x000f2a0000100a00 */
[----:B------:R-:W-:Y:S08]  /*15a00*/  MUFU.EX2 R172, R172 ;  /* 0x000000ac00ac7308 */ /* 0x000ff00000000800 */
        /* <DEDUP_REMOVED lines=8> */
[----:B------:R-:W0:Y:S08]  /*15a90*/  MUFU.EX2 R23, R23 ;  /* 0x0000001700177308 */ /* 0x000e300000000800 */
[----:B------:R-:W0:Y:S01]  /*15aa0*/  MUFU.EX2 R7, R7 ;  /* 0x0000000700077308 */ /* 0x000e220000000800 */
[----:B-1----:R-:W-:Y:S01]  /*15ab0*/  FADD.FTZ R6, R8, R33 ;  /* 0x0000002108067221 */ /* 0x002fe20000010000 */
[----:B------:R-:W-:Y:S01]  /*15ac0*/  FADD.FTZ R31, R172, R31 ;  /* 0x0000001fac1f7221 */ /* 0x000fe20000010000 */
[----:B------:R-:W4:Y:S02]  /*15ad0*/  LDL.64 R32, [R1+0x2f8] ;  /* 0x0002f80001207983 */ /* 0x000f240000100a00 */
[----:B------:R-:W-:Y:S01]  /*15ae0*/  FADD.FTZ R6, R175, R6 ;  /* 0x00000006af067221 */ /* 0x000fe20000010000 */
[----:B------:R-:W-:-:S04]  /*15af0*/  FADD.FTZ R30, R174, R31 ;  /* 0x0000001fae1e7221 */ /* 0x000fc80000010000 */
[----:B0-----:R-:W-:Y:S01]  /*15b00*/  FADD.FTZ R30, R23, R30 ;  /* 0x0000001e171e7221 */ /* 0x001fe20000010000 */
[----:B------:R-:W-:-:S05]  /*15b10*/  FADD.FTZ R31, R7, R6 ;  /* 0x00000006071f7221 */ /* 0x000fca0000010000 */
[----:B------:R0:W-:Y:S01]  /*15b20*/  STL.64 [R1+0x1f0], R30 ;  /* 0x0001f01e01007387 */ /* 0x0001e20000100a00 */
[----:B------:R-:W-:Y:S06]  /*15b30*/  BAR.SYNC.DEFER_BLOCKING 0xf, 0x100 ;  /* 0x03c4000000007b1d */ /* 0x000fec0000010000 */
[----:B0-----:R-:W4:Y:S01]  /*15b40*/  LDL.64 R30, [R1+0x308] ;  /* 0x00030800011e7983 */ /* 0x001f220000100a00 */
[C---:B------:R-:W-:Y:S01]  /*15b50*/  FMUL.FTZ R5, R130.reuse, R5 ;  /* 0x0000000582057220 */ /* 0x040fe20000410000 */
[C---:B------:R-:W-:Y:S02]  /*15b60*/  FMUL.FTZ R4, R130.reuse, R4 ;  /* 0x0000000482047220 */ /* 0x040fe40000410000 */
[----:B------:R-:W4:Y:S04]  /*15b70*/  LD.E.64 R92, desc[UR46][R2.64+0x8] ;  /* 0x0000082e025c7980 */ /* 0x000f28000c101b00 */
[----:B------:R-:W4:Y:S04]  /*15b80*/  LD.E.64 R2, desc[UR46][R2.64] ;  /* 0x0000002e02027980 */ /* 0x000f28000c101b00 */
[----:B------:R0:W-:Y:S04]  /*15b90*/  STL.64 [R1+0x400], R28 ;  /* 0x0004001c01007387 */ /* 0x0001e80000100a00 */
        /* <DEDUP_REMOVED lines=9> */
[----:B------:R-:W-:Y:S04]  /*15c30*/  STL.64 [R1+0x290], R106 ;  /* 0x0002906a01007387 */ /* 0x000fe80000100a00 */
[----:B------:R2:W-:Y:S04]  /*15c40*/  STL.64 [R1+0x218], R104 ;  /* 0x0002186801007387 */ /* 0x0005e80000100a00 */
[----:B------:R2:W-:Y:S04]  /*15c50*/  STL.64 [R1+0x228], R108 ;  /* 0x0002286c01007387 */ /* 0x0005e80000100a00 */
[----:B0-----:R-:W4:Y:S04]  /*15c60*/  LDL.64 R28, [R1+0x2c8] ;  /* 0x0002c800011c7983 */ /* 0x001f280000100a00 */
[----:B-1----:R-:W4:Y:S04]  /*15c70*/  LDL.64 R12, [R1+0x318] ;  /* 0x00031800010c7983 */ /* 0x002f280000100a00 */
[----:B------:R-:W4:Y:S04]  /*15c80*/  LDL.64 R26, [R1+0x328] ;  /* 0x00032800011a7983 */ /* 0x000f280000100a00 */
[----:B------:R-:W4:Y:S04]  /*15c90*/  LDL.64 R24, [R1+0x338] ;  /* 0x0003380001187983 */ /* 0x000f280000100a00 */
[----:B------:R-:W4:Y:S04]  /*15ca0*/  LDL.64 R20, [R1+0x348] ;  /* 0x0003480001147983 */ /* 0x000f280000100a00 */
[----:B------:R-:W4:Y:S04]  /*15cb0*/  LDL.64 R14, [R1+0x358] ;  /* 0x00035800010e7983 */ /* 0x000f280000100a00 */
[----:B------:R-:W4:Y:S04]  /*15cc0*/  LDL.64 R10, [R1+0x368] ;  /* 0x00036800010a7983 */ /* 0x000f280000100a00 */
[----:B------:R-:W4:Y:S04]  /*15cd0*/  LDL.64 R94, [R1+0x378] ;  /* 0x00037800015e7983 */ /* 0x000f280000100a00 */
[----:B--2---:R-:W2:Y:S04]  /*15ce0*/  LDL.64 R96, [R1+0x388] ;  /* 0x0003880001607983 */ /* 0x004ea80000100a00 */
[----:B------:R-:W2:Y:S04]  /*15cf0*/  LDL.64 R98, [R1+0x3a8] ;  /* 0x0003a80001627983 */ /* 0x000ea80000100a00 */
[----:B------:R-:W2:Y:S04]  /*15d00*/  LDL.64 R104, [R1+0x3c8] ;  /* 0x0003c80001687983 */ /* 0x000ea80000100a00 */
[----:B------:R-:W2:Y:S04]  /*15d10*/  LDL.64 R108, [R1+0x3d8] ;  /* 0x0003d800016c7983 */ /* 0x000ea80000100a00 */
[----:B------:R-:W2:Y:S04]  /*15d20*/  LDL.64 R106, [R1+0x3e8] ;  /* 0x0003e800016a7983 */ /* 0x000ea80000100a00 */
[----:B------:R0:W-:Y:S04]  /*15d30*/  STL.64 [R1+0x238], R4 ;  /* 0x0002380401007387 */ /* 0x0001e80000100a00 */
        /* <DEDUP_REMOVED lines=44> */
[C---:B---3--:R-:W-:Y:S01]  /*16000*/  FMUL.FTZ R67, R131.reuse, R67 ;  /* 0x0000004383437220 */ /* 0x048fe20000410000 */
[C---:B------:R-:W-:Y:S01]  /*16010*/  FMUL.FTZ R66, R131.reuse, R66 ;  /* 0x0000004283427220 */ /* 0x040fe20000410000 */
[C---:B------:R-:W-:Y:S01]  /*16020*/  FMUL.FTZ R65, R131.reuse, R65 ;  /* 0x0000004183417220 */ /* 0x040fe20000410000 */
        /* <DEDUP_REMOVED lines=35> */
[----:B------:R-:W-:Y:S04]  /*16260*/  STL.64 [R1+0x2a0], R118 ;  /* 0x0002a07601007387 */ /* 0x000fe80000100a00 */
[----:B------:R-:W-:Y:S04]  /*16270*/  STL.64 [R1+0x2b0], R114 ;  /* 0x0002b07201007387 */ /* 0x000fe80000100a00 */
[----:B------:R-:W-:Y:S01]  /*16280*/  STL.64 [R1+0x2c0], R110 ;  /* 0x0002c06e01007387 */ /* 0x000fe20000100a00 */
[C---:B------:R-:W-:Y:S01]  /*16290*/  FMUL.FTZ R33, R130.reuse, R33 ;  /* 0x0000002182217220 */ /* 0x040fe20000410000 */
[----:B------:R-:W-:-:S02]  /*162a0*/  FMUL.FTZ R32, R130, R32 ;  /* 0x0000002082207220 */ /* 0x000fc40000410000 */
[----:B------:R-:W-:Y:S04]  /*162b0*/  STL.64 [R1+0x2d0], R78 ;  /* 0x0002d04e01007387 */ /* 0x000fe80000100a00 */
[----:B------:R-:W-:Y:S04]  /*162c0*/  STL.64 [R1+0x2e0], R80 ;  /* 0x0002e05001007387 */ /* 0x000fe80000100a00 */
[----:B------:R-:W-:Y:S04]  /*162d0*/  STL.64 [R1+0x2f0], R82 ;  /* 0x0002f05201007387 */ /* 0x000fe80000100a00 */
[----:B------:R-:W-:Y:S04]  /*162e0*/  STL.64 [R1+0x300], R84 ;  /* 0x0003005401007387 */ /* 0x000fe80000100a00 */
        /* <DEDUP_REMOVED lines=8> */
[----:B------:R-:W-:Y:S01]  /*16370*/  STL.64 [R1+0x370], R72 ;  /* 0x0003704801007387 */ /* 0x000fe20000100a00 */
[----:B------:R-:W-:-:S03]  /*16380*/  MOV R6, R92 ;  /* 0x0000005c00067202 */ /* 0x000fc60000000f00 */
        /* <DEDUP_REMOVED lines=55> */
[----:B------:R-:W-:Y:S04]  /*16700*/  STL.64 [R1+0x398], R100 ;  /* 0x0003986401007387 */ /* 0x000fe80000100a00 */
[----:B------:R4:W-:Y:S04]  /*16710*/  STL.64 [R1+0x3a8], R98 ;  /* 0x0003a86201007387 */ /* 0x0009e80000100a00 */
[----:B------:R4:W-:Y:S04]  /*16720*/  STL.64 [R1+0x3b8], R102 ;  /* 0x0003b86601007387 */ /* 0x0009e80000100a00 */
[----:B------:R4:W-:Y:S04]  /*16730*/  STL.64 [R1+0x3c8], R104 ;  /* 0x0003c86801007387 */ /* 0x0009e80000100a00 */
[----:B------:R-:W-:Y:S04]  /*16740*/  STL.64 [R1+0x3d8], R108 ;  /* 0x0003d86c01007387 */ /* 0x000fe80000100a00 */
[----:B------:R4:W-:Y:S04]  /*16750*/  STL.64 [R1+0x3e8], R106 ;  /* 0x0003e86a01007387 */ /* 0x0009e80000100a00 */
[----:B------:R4:W-:Y:S04]  /*16760*/  STL.64 [R1+0x3f8], R112 ;  /* 0x0003f87001007387 */ /* 0x0009e80000100a00 */
        /* <DEDUP_REMOVED lines=12> */
[----:B0-----:R-:W4:Y:S04]  /*16830*/  LDL.64 R4, [R1+0x88] ;  /* 0x0000880001047983 */ /* 0x001f280000100a00 */
[----:B-1----:R-:W4:Y:S04]  /*16840*/  LDL R10, [R1+0x240] ;  /* 0x00024000010a7983 */ /* 0x002f280000100800 */
        /* <DEDUP_REMOVED lines=79> */
[----:B---3--:R-:W3:Y:S04]  /*16d40*/  LDL R96, [R1+0x380] ;  /* 0x0003800001607983 */ /* 0x008ee80000100800 */
        /* <DEDUP_REMOVED lines=35> */
[----:B------:R-:W-:Y:S01]  /*16f80*/  IMAD R4, R144, 0x1000, R4 ;  /* 0x0000100090047824 */ /* 0x000fe200078e0204 */
[----:B------:R-:W-:-:S02]  /*16f90*/  F2FP.F16.F32.PACK_AB R164, R121, R164 ;  /* 0x000000a479a4723e */ /* 0x000fc400000000ff */
[----:B------:R-:W-:Y:S01]  /*16fa0*/  STL [R1+0x240], R10 ;  /* 0x0002400a01007387 */ /* 0x000fe20000100800 */
[----:B------:R-:W-:Y:S02]  /*16fb0*/  F2FP.F16.F32.PACK_AB R165, R165, R129 ;  /* 0x00000081a5a5723e */ /* 0x000fe400000000ff */
[----:B------:R-:W-:Y:S01]  /*16fc0*/  F2FP.F16.F32.PACK_AB R166, R166, R120 ;  /* 0x00000078a6a6723e */ /* 0x000fe200000000ff */
[----:B------:R-:W-:Y:S01]  /*16fd0*/  STL [R1+0x244], R11 ;  /* 0x0002440b01007387 */ /* 0x000fe20000100800 */
[----:B------:R-:W-:Y:S02]  /*16fe0*/  F2FP.F16.F32.PACK_AB R167, R128, R167 ;  /* 0x000000a780a7723e */ /* 0x000fe400000000ff */
[----:B------:R-:W-:Y:S01]  /*16ff0*/  F2FP.F16.F32.PACK_AB R168, R168, R117 ;  /* 0x00000075a8a8723e */ /* 0x000fe200000000ff */
[----:B------:R-:W-:Y:S01]  /*17000*/  STL [R1+0x248], R12 ;  /* 0x0002480c01007387 */ /* 0x000fe20000100800 */
[----:B------:R-:W-:Y:S02]  /*17010*/  F2FP.F16.F32.PACK_AB R169, R127, R169 ;  /* 0x000000a97fa9723e */ /* 0x000fe400000000ff */
[----:B------:R-:W-:Y:S01]  /*17020*/  F2FP.F16.F32.PACK_AB R170, R170, R116 ;  /* 0x00000074aaaa723e */ /* 0x000fe200000000ff */
[----:B------:R-:W-:Y:S01]  /*17030*/  STL [R1+0x24c], R13 ;  /* 0x00024c0d01007387 */ /* 0x000fe20000100800 */
[----:B------:R-:W-:-:S02]  /*17040*/  F2FP.F16.F32.PACK_AB R171, R126, R171 ;  /* 0x000000ab7eab723e */ /* 0x000fc400000000ff */
[----:B------:R-:W-:Y:S01]  /*17050*/  F2FP.F16.F32.PACK_AB R176, R176, R125 ;  /* 0x0000007db0b0723e */ /* 0x000fe200000000ff */
[----:B------:R-:W-:Y:S01]  /*17060*/  STL [R1+0x250], R14 ;  /* 0x0002500e01007387 */ /* 0x000fe20000100800 */
[----:B------:R-:W-:Y:S02]  /*17070*/  F2FP.F16.F32.PACK_AB R177, R124, R177 ;  /* 0x000000b17cb1723e */ /* 0x000fe400000000ff */
[----:B------:R-:W-:Y:S01]  /*17080*/  F2FP.F16.F32.PACK_AB R178, R178, R123 ;  /* 0x0000007bb2b2723e */ /* 0x000fe200000000ff */
[----:B------:R-:W-:Y:S01]  /*17090*/  STL [R1+0x254], R15 ;  /* 0x0002540f01007387 */ /* 0x000fe20000100800 */
[----:B------:R-:W-:-:S03]  /*170a0*/  F2FP.F16.F32.PACK_AB R179, R179, R122 ;  /* 0x0000007ab3b3723e */ /* 0x000fc600000000ff */
        /* <DEDUP_REMOVED lines=72> */
[----:B--2---:R-:W-:Y:S04]  /*17530*/  STL [R1+0x378], R94 ;  /* 0x0003785e01007387 */ /* 0x004fe80000100800 */
[----:B------:R2:W-:Y:S04]  /*17540*/  STL [R1+0x37c], R95 ;  /* 0x00037c5f01007387 */ /* 0x0005e80000100800 */
[----:B---3--:R-:W-:Y:S04]  /*17550*/  STL [R1+0x380], R96 ;  /* 0x0003806001007387 */ /* 0x008fe80000100800 */
[----:B------:R-:W-:Y:S04]  /*17560*/  STL [R1+0x384], R97 ;  /* 0x0003846101007387 */ /* 0x000fe80000100800 */
[----:B----4-:R-:W-:Y:S04]  /*17570*/  STL [R1+0x388], R98 ;  /* 0x0003886201007387 */ /* 0x010fe80000100800 */
        /* <DEDUP_REMOVED lines=33> */
[----:B0-----:R-:W4:Y:S04]  /*17790*/  LDL.128 R24, [R1+0x210] ;  /* 0x0002100001187983 */ /* 0x001f280000100c00 */
[----:B-1----:R-:W4:Y:S04]  /*177a0*/  LDL.128 R28, [R1+0x220] ;  /* 0x00022000011c7983 */ /* 0x002f280000100c00 */
        /* <DEDUP_REMOVED lines=30> */
[----:B------:R-:W-:Y:S01]  /*17990*/  IMAD R3, R3, 0x2, R6 ;  /* 0x0000000203037824 */ /* 0x000fe200078e0206 */
[----:B------:R-:W-:-:S02]  /*179a0*/  R2UR UR6, R4 ;  /* 0x00000000040672ca */ /* 0x000fc400000e0000 */
[----:B------:R0:W-:Y:S01]  /*179b0*/  STSM.16.M88.4 [R6], R164 ;  /* 0x000000a406007844 */ /* 0x0001e20000000200 */
[----:B------:R-:W-:Y:S02]  /*179c0*/  R2UR UR7, R5 ;  /* 0x00000000050772ca */ /* 0x000fe400000e0000 */
[----:B------:R-:W-:Y:S02]  /*179d0*/  F2FP.F16.F32.PACK_AB R172, R172, R191 ;  /* 0x000000bfacac723e */ /* 0x000fe400000000ff */
[----:B------:R-:W-:Y:S02]  /*179e0*/  F2FP.F16.F32.PACK_AB R173, R8, R173 ;  /* 0x000000ad08ad723e */ /* 0x000fe400000000ff */
[----:B------:R-:W-:Y:S02]  /*179f0*/  F2FP.F16.F32.PACK_AB R174, R23, R174 ;  /* 0x000000ae17ae723e */ /* 0x000fe400000000ff */
[----:B------:R-:W-:Y:S01]  /*17a00*/  F2FP.F16.F32.PACK_AB R175, R7, R175 ;  /* 0x000000af07af723e */ /* 0x000fe200000000ff */
[----:B0-----:R-:W-:-:S02]  /*17a10*/  IMAD R6, R2, 0x2, R6 ;  /* 0x0000000202067824 */ /* 0x001fc400078e0206 */
[----:B------:R-:W-:-:S03]  /*17a20*/  IMAD R2, R2, 0x2, R3 ;  /* 0x0000000202027824 */ /* 0x000fc600078e0203 */
[----:B------:R-:W-:Y:S04]  /*17a30*/  STSM.16.M88.4 [R6], R168 ;  /* 0x000000a806007844 */ /* 0x000fe80000000200 */
[----:B------:R0:W-:Y:S04]  /*17a40*/  STSM.16.M88.4 [R3], R176 ;  /* 0x000000b003007844 */ /* 0x0001e80000000200 */
[----:B------:R1:W-:Y:S01]  /*17a50*/  STSM.16.M88.4 [R2], R172 ;  /* 0x000000ac02007844 */ /* 0x0003e20000000200 */
[----:B0-----:R-:W-:Y:S02]  /*17a60*/  IMAD.MOV.U32 R3, RZ, RZ, R5 ;  /* 0x000000ffff037224 */ /* 0x001fe400078e0005 */
[----:B-1----:R-:W-:Y:S01]  /*17a70*/  VIADD R2, R4, 0x80 ;  /* 0x0000008004027836 */ /* 0x002fe20000000000 */
[----:B--2---:R-:W-:-:S06]  /*17a80*/  WARPGROUP.ARRIVE ;  /* 0x00000000000079c5 */ /* 0x004fcc0000000000 */
[----:B------:R-:W-:Y:S01]  /*17a90*/  HGMMA.64x256x16.F32 R24, R164, gdesc[UR4].tnspB, R24, gsb0 ;  /* 0x43e00004a4187df0 */ /* 0x000fe20008000818 */
[----:B------:R-:W-:Y:S02]  /*17aa0*/  R2UR UR6, R2 ;  /* 0x00000000020672ca */ /* 0x000fe400000e0000 */
[----:B------:R-:W-:Y:S01]  /*17ab0*/  R2UR UR7, R3 ;  /* 0x00000000030772ca */ /* 0x000fe200000e0000 */
[----:B------:R-:W-:Y:S02]  /*17ac0*/  VIADD R2, R4, 0x100 ;  /* 0x0000010004027836 */ /* 0x000fe40000000000 */
        /* <DEDUP_REMOVED lines=147> */
[----:B------:R-:W4:Y:S04]  /*18400*/  LDL R74, [R1+0x218] ;  /* 0x00021800014a7983 */ /* 0x000f280000100800 */
[----:B-1----:R-:W4:Y:S04]  /*18410*/  LDL R76, [R1+0x21c] ;  /* 0x00021c00014c7983 */ /* 0x002f280000100800 */
[----:B------:R-:W4:Y:S04]  /*18420*/  LDL R4, [R1+0x220] ;  /* 0x0002200001047983 */ /* 0x000f280000100800 */
[----:B------:R-:W4:Y:S04]  /*18430*/  LDL R78, [R1+0x224] ;  /* 0x00022400014e7983 */ /* 0x000f280000100800 */
        /* <DEDUP_REMOVED lines=265> */
.L_x_6825:
[----:B------:R-:W-:Y:S05]  /*194d0*/  BSYNC B0 ;  /* 0x0000000000007941 */ /* 0x000fea0003800000 */
.L_x_6824:
        /* <DEDUP_REMOVED lines=9> */
[----:B0-----:R-:W2:Y:S02]  /*19570*/  LDL R2, [R1+0x50] ;  /* 0x0000500001027983 */ /* 0x001ea40000100800 */
[----:B--2---:R-:W-:-:S07]  /*19580*/  IMAD.SHL.U32 R2, R2, 0x40, RZ ;  /* 0x0000004002027824 */ /* 0x004fce00078e00ff */
.L_x_6793:
[----:B------:R-:W0:Y:S01]  /*19590*/  LDC R3, c[0x0][0x448] ;  /* 0x00011200ff037b82 */ /* 0x000e220000000800 */
[----:B------:R-:W-:Y:S01]  /*195a0*/  VIADD R2, R2, 0x3f ;  /* 0x0000003f02027836 */ /* 0x000fe20000000000 */
[----:B------:R-:W-:-:S06]  /*195b0*/  ULDC UR4, c[0x0][0xad4] ;  /* 0x0002b50000047ab9 */ /* 0x000fcc0000000800 */
[----:B------:R-:W1:Y:S01]  /*195c0*/  LDC R7, c[0x0][0xadc] ;  /* 0x0002b700ff077b82 */ /* 0x000e620000000800 */
[----:B0-----:R-:W-:-:S13]  /*195d0*/  ISETP.NE.AND P0, PT, R3, 0x1, PT ;  /* 0x000000010300780c */ /* 0x001fda0003f05270 */
[----:B------:R-:W0:Y:S08]  /*195e0*/  @P0 LDC R3, c[0x0][0x44c] ;  /* 0x00011300ff030b82 */ /* 0x000e300000000800 */
[----:B------:R-:W2:Y:S01]  /*195f0*/  @P0 LDC R4, c[0x0][0x450] ;  /* 0x00011400ff040b82 */ /* 0x000ea20000000800 */
[----:B0-----:R-:W-:-:S05]  /*19600*/  @P0 IMAD.HI.U32 R3, R2, R3, RZ ;  /* 0x0000000302030227 */ /* 0x001fca00078e00ff */
[----:B--2---:R-:W-:Y:S02]  /*19610*/  @P0 SHF.R.U32.HI R2, RZ, R4, R3 ;  /* 0x00000004ff020219 */ /* 0x004fe40000011603 */
[----:B-1----:R-:W-:-:S03]  /*19620*/  ISETP.GE.AND P0, PT, R7, 0x1, PT ;  /* 0x000000010700780c */ /* 0x002fc60003f06270 */
[----:B------:R-:W-:-:S04]  /*19630*/  IMAD.IADD R2, R209, 0x1, R2 ;  /* 0x00000001d1027824 */ /* 0x000fc800078e0202 */
[----:B------:R-:W-:-:S06]  /*19640*/  VIADD R3, R2, -UR4 ;  /* 0x8000000402037c36 */ /* 0x000fcc0008000000 */
        /* <DEDUP_REMOVED lines=11> */
.L_x_6829:
[----:B------:R-:W-:-:S13]  /*19700*/  ISETP.NE.AND P0, PT, R7, 0x1, PT ;  /* 0x000000010700780c */ /* 0x000fda0003f05270 */
[----:B------:R-:W0:Y:S02]  /*19710*/  @P0 LDC.64 R4, c[0x0][0xae0] ;  /* 0x0002b800ff040b82 */ /* 0x000e240000000a00 */
[----:B0-----:R-:W-:-:S05]  /*19720*/  @P0 IMAD.HI.U32 R4, R2, R4, RZ ;  /* 0x0000000402040227 */ /* 0x001fca00078e00ff */
[----:B------:R-:W-:-:S07]  /*19730*/  @P0 SHF.R.U32.HI R2, RZ, R5, R4 ;  /* 0x00000005ff020219 */ /* 0x000fce0000011604 */
.L_x_6830:
[----:B------:R-:W-:Y:S05]  /*19740*/  BSYNC B0 ;  /* 0x0000000000007941 */ /* 0x000fea0003800000 */
.L_x_6828:
[----:B------:R-:W-:-:S05]  /*19750*/  IMAD R2, R2, R7, RZ ;  /* 0x0000000702027224 */ /* 0x000fca00078e02ff */
[----:B------:R-:W-:-:S07]  /*19760*/  VIMNMX R3, R3, R2, !PT ;  /* 0x0000000203037248 */ /* 0x000fce0007fe0100 */
.L_x_6827:
[----:B------:R-:W-:-:S05]  /*19770*/  VIADD R3, R3, 0x3f ;  /* 0x0000003f03037836 */ /* 0x000fca0000000000 */
[----:B------:R-:W-:-:S04]  /*19780*/  SHF.R.S32.HI R2, RZ, 0x1f, R3 ;  /* 0x0000001fff027819 */ /* 0x000fc80000011403 */
[----:B------:R-:W-:-:S04]  /*19790*/  LEA.HI R2, R2, R3, RZ, 0x6 ;  /* 0x0000000302027211 */ /* 0x000fc800078f30ff */
[----:B------:R-:W-:-:S04]  /*197a0*/  SHF.R.S32.HI R9, RZ, 0x6, R2 ;  /* 0x00000006ff097819 */ /* 0x000fc80000011402 */
[----:B------:R-:W-:-:S04]  /*197b0*/  VIMNMX R9, R22, R9, !PT ;  /* 0x0000000916097248 */ /* 0x000fc80007fe0100 */
[----:B------:R-:W-:-:S13]  /*197c0*/  ISETP.GE.AND P0, PT, R0, R9, PT ;  /* 0x000000090000720c */ /* 0x000fda0003f06270 */
[----:B------:R-:W-:Y:S05]  /*197d0*/  @!P0 BRA `(.L_x_6831) ;  /* 0x0000007000448947 */ /* 0x000fea0003800000 */
.L_x_6854:
        /* <DEDUP_REMOVED lines=20> */
.L_x_6833:
[----:B------:R-:W-:Y:S05]  /*19920*/  BSYNC B0 ;  /* 0x0000000000007941 */ /* 0x000fea0003800000 */
.L_x_6832:
        /* <DEDUP_REMOVED lines=9> */
.L_x_6835:
[----:B------:R-:W-:Y:S05]  /*199c0*/  BSYNC B0 ;  /* 0x0000000000007941 */ /* 0x000fea0003800000 */
.L_x_6834:
[----:B------:R-:W-:Y:S04]  /*199d0*/  BSSY B0, `(.L_x_6836) ;  /* 0x0000006000007945 */ /* 0x000fe80003800000 */
[----:B-1----:R-:W-:Y:S05]  /*199e0*/  @P0 BRA `(.L_x_6837) ;  /* 0x0000000000100947 */ /* 0x002fea0003800000 */
[----:B-----5:R-:W-:Y:S01]  /*199f0*/  IMAD R6, R6, 0x8, R3 ;  /* 0x0000000806067824 */ /* 0x020fe200078e0203 */
[----:B------:R-:W-:-:S04]  /*19a00*/  SHF.L.U32 R7, R7, 0x1f, RZ ;  /* 0x0000001f07077819 */ /* 0x000fc800000006ff */
[----:B------:R-:W1:Y:S02]  /*19a10*/  SYNCS.PHASECHK.TRANS64.TRYWAIT P0, [R6+URZ], R7 ;  /* 0x00000007060075a7 */ /* 0x000e64000800017f */
[----:B-1----:R-:W-:Y:S05]  /*19a20*/  @!P0 BRA `(.L_x_6838) ;  /* 0x000001cc00988947 */ /* 0x002fea0003800000 */
.L_x_6837:
[----:B------:R-:W-:Y:S05]  /*19a30*/  BSYNC B0 ;  /* 0x0000000000007941 */ /* 0x000fea0003800000 */
.L_x_6836:
[----:B-1---5:R-:W2:Y:S04]  /*19a40*/  LDL R7, [R1+0x1c8] ;  /* 0x0001c80001077983 */ /* 0x022ea80000100800 */
[----:B------:R-:W2:Y:S01]  /*19a50*/  LDL.64 R2, [R1+0x80] ;  /* 0x0000800001027983 */ /* 0x000ea20000100a00 */
[----:B------:R-:W-:Y:S05]  /*19a60*/  WARPSYNC.ALL ;  /* 0x0000000000007948 */ /* 0x000fea0003800000 */
[----:B------:R-:W3:Y:S04]  /*19a70*/  LDL.64 R14, [R1+0x78] ;  /* 0x00007800010e7983 */ /* 0x000ee80000100a00 */
[----:B0-----:R-:W4:Y:S04]  /*19a80*/  LDL.64 R4, [R1+0x78] ;  /* 0x0000780001047983 */ /* 0x001f280000100a00 */
[----:B------:R-:W4:Y:S04]  /*19a90*/  LDL.64 R10, [R1+0x78] ;  /* 0x00007800010a7983 */ /* 0x000f280000100a00 */
[----:B------:R-:W4:Y:S01]  /*19aa0*/  LDL.64 R12, [R1+0x78] ;  /* 0x00007800010c7983 */ /* 0x000f220000100a00 */
[----:B--2---:R-:W-:Y:S01]  /*19ab0*/  IMAD R2, R7, 0x200, R2 ;  /* 0x0000020007027824 */ /* 0x004fe200078e0202 */
[----:B------:R-:W-:-:S02]  /*19ac0*/  R2UR UR7, R3 ;  /* 0x00000000030772ca */ /* 0x000fc400000e0000 */
[----:B------:R-:W2:Y:S02]  /*19ad0*/  LDL R20, [R1+0x28] ;  /* 0x0000280001147983 */ /* 0x000ea40000100800 */
[C---:B------:R-:W-:Y:S01]  /*19ae0*/  R2UR UR6, R2.reuse ;  /* 0x00000000020672ca */ /* 0x040fe200000e0000 */
[----:B------:R-:W-:Y:S01]  /*19af0*/  WARPGROUP.ARRIVE ;  /* 0x00000000000079c5 */ /* 0x000fe20000000000 */
[----:B------:R-:W-:Y:S02]  /*19b00*/  VIADD R6, R2, 0x2 ;  /* 0x0000000202067836 */ /* 0x000fe40000000000 */
[----:B------:R-:W-:Y:S01]  /*19b10*/  IMAD.MOV.U32 R7, RZ, RZ, R3 ;  /* 0x000000ffff077224 */ /* 0x000fe200078e0003 */
[----:B---3--:R-:W-:Y:S02]  /*19b20*/  R2UR UR4, R14 ;  /* 0x000000000e0472ca */ /* 0x008fe400000e0000 */
[----:B------:R-:W-:Y:S02]  /*19b30*/  R2UR UR5, R15 ;  /* 0x000000000f0572ca */ /* 0x000fe400000e0000 */
[----:B------:R0:W5:Y:S11]  /*19b40*/  LDL.64 R14, [R1+0x1c8] ;  /* 0x0001c800010e7983 */ /* 0x0001760000100a00 */
[----:B------:R-:W-:Y:S01]  /*19b50*/  HGMMA.64x64x16.F32 R24, gdesc[UR4], RZ, !UPT, gsb0 ;  /* 0x00e00000041879f0 */ /* 0x000fe2000c0008ff */
[----:B----4-:R-:W-:Y:S01]  /*19b60*/  VIADD R4, R4, 0x2 ;  /* 0x0000000204047836 */ /* 0x010fe20000000000 */
[----:B------:R-:W-:-:S02]  /*19b70*/  R2UR UR6, R6 ;  /* 0x00000000060672ca */ /* 0x000fc400000e0000 */
[----:B------:R-:W-:Y:S02]  /*19b80*/  R2UR UR7, R7 ;  /* 0x00000000070772ca */ /* 0x000fe400000e0000 */
[----:B------:R-:W-:Y:S02]  /*19b90*/  R2UR UR4, R4 ;  /* 0x00000000040472ca */ /* 0x000fe400000e0000 */
        /* <DEDUP_REMOVED lines=35> */
.L_x_6840:
[----:B------:R-:W-:Y:S05]  /*19dd0*/  BSYNC B0 ;  /* 0x0000000000007941 */ /* 0x000fea0003800000 */
.L_x_6839:
        /* <DEDUP_REMOVED lines=8> */
.L_x_6842:
[----:B------:R-:W-:Y:S05]  /*19e60*/  BSYNC B0 ;  /* 0x0000000000007941 */ /* 0x000fea0003800000 */
.L_x_6841:
[----:B------:R-:W-:Y:S04]  /*19e70*/  BSSY B0, `(.L_x_6843) ;  /* 0x0000004000007945 */ /* 0x000fe80003800000 */
[----:B-1----:R-:W-:Y:S05]  /*19e80*/  @P0 BRA `(.L_x_6844) ;  /* 0x0000000000080947 */ /* 0x002fea0003800000 */
[----:B------:R-:W1:Y:S02]  /*19e90*/  SYNCS.PHASECHK.TRANS64.TRYWAIT P0, [R14+URZ], R15 ;  /* 0x0000000f0e0075a7 */ /* 0x000e64000800017f */
[----:B-1----:R-:W-:Y:S05]  /*19ea0*/  @!P0 BRA `(.L_x_6845) ;  /* 0x000001c8008c8947 */ /* 0x002fea0003800000 */
.L_x_6844:
[----:B------:R-:W-:Y:S05]  /*19eb0*/  BSYNC B0 ;  /* 0x0000000000007941 */ /* 0x000fea0003800000 */
.L_x_6843:
        /* <DEDUP_REMOVED lines=9> */
[----:B------:R-:W4:Y:S05]  /*19f50*/  LDL.64 R6, [R1+0x90] ;  /* 0x0000900001067983 */ /* 0x000f2a0000100a00 */
[----:B------:R-:W0:Y:S01]  /*19f60*/  S2R R20, SR_TID.X ;  /* 0x0000000000147919 */ /* 0x000e220000002100 */
[----:B------:R-:W4:Y:S01]  /*19f70*/  LDL.64 R60, [R1+0x90] ;  /* 0x00009000013c7983 */ /* 0x000f220000100a00 */
[----:B------:R-:W-:-:S03]  /*19f80*/  IMAD.MOV.U32 R59, RZ, RZ, 0x4 ;  /* 0x00000004ff3b7424 */ /* 0x000fc600078e00ff */
[----:B------:R-:W4:Y:S01]  /*19f90*/  LDL.64 R62, [R1+0x90] ;  /* 0x00009000013e7983 */ /* 0x000f220000100a00 */
[----:B--2---:R-:W-:Y:S01]  /*19fa0*/  ISETP.NE.U32.AND P0, PT, R4, RZ, PT ;  /* 0x000000ff0400720c */ /* 0x004fe20003f05070 */
[----:B---3--:R-:W-:Y:S01]  /*19fb0*/  IMAD R2, R5, 0x1000, R2 ;  /* 0x0000100005027824 */ /* 0x008fe200078e0202 */
[----:B------:R-:W-:Y:S01]  /*19fc0*/  R2UR UR7, R3 ;  /* 0x00000000030772ca */ /* 0x000fe200000e0000 */
[----:B------:R-:W2:Y:S01]  /*19fd0*/  LDL.64 R4, [R1+0x90] ;  /* 0x0000900001047983 */ /* 0x000ea20000100a00 */
        /* <DEDUP_REMOVED lines=167> */
[----:B------:R0:W1:Y:S01]  /*1aa50*/  SHFL.IDX PT, R4, R20, RZ, 0x1f ;  /* 0x00001fff14047589 */ /* 0x00006200000e0000 */
[----:B------:R-:W-:Y:S02]  /*1aa60*/  WARPGROUP.DEPBAR.LE gsb0, 0x0 ;  /* 0x00008000000079c5 */ /* 0x000fe40000010000 */
[----:B------:R-:W-:Y:S01]  /*1aa70*/  WARPGROUP.ARRIVE ;  /* 0x00000000000079c5 */ /* 0x000fe20000000000 */
[----:B------:R-:W-:Y:S01]  /*1aa80*/  IMAD.MOV.U32 R57, RZ, RZ, R3 ;  /* 0x000000ffff397224 */ /* 0x000fe200078e0003 */
[----:B------:R-:W-:Y:S01]  /*1aa90*/  R2UR UR9, R11 ;  /* 0x000000000b0972ca */ /* 0x000fe200000e0000 */
[----:B0-----:R-:W4:Y:S03]  /*1aaa0*/  LDL R20, [R1] ;  /* 0x0000000001147983 */ /* 0x001f260000100800 */
[----:B------:R-:W-:Y:S01]  /*1aab0*/  HGMMA.64x64x16.F32 R24, gdesc[UR4], R24, gsb0 ;  /* 0x00e00000041879f0 */ /* 0x000fe20008000818 */
[----:B-1----:R-:W-:Y:S01]  /*1aac0*/  ISETP.GT.AND P0, PT, R4, 0x7f, PT ;  /* 0x0000007f0400780c */ /* 0x002fe20003f04270 */
[----:B------:R-:W-:-:S03]  /*1aad0*/  VIADD R4, R2, 0x800 ;  /* 0x0000080002047836 */ /* 0x000fc60000000000 */
[----:B------:R-:W-:-:S04]  /*1aae0*/  SEL R23, RZ, 0x2, !P0 ;  /* 0x00000002ff177807 */ /* 0x000fc80004000000 */
[----:B------:R-:W-:Y:S01]  /*1aaf0*/  IADD3 R10, R10, 0x800, R23 ;  /* 0x000008000a0a7810 */ /* 0x000fe20007ffe017 */
[----:B------:R-:W-:Y:S01]  /*1ab00*/  IMAD.IADD R56, R23, 0x1, R4 ;  /* 0x0000000117387824 */ /* 0x000fe200078e0204 */
[----:B------:R-:W-:Y:S01]  /*1ab10*/  R2UR UR11, R57 ;  /* 0x00000000390b72ca */ /* 0x000fe200000e0000 */
[----:B------:R-:W-:Y:S01]  /*1ab20*/  UMOV UR4, 0x1 ;  /* 0x0000000100047882 */ /* 0x000fe20000000000 */
[----:B------:R-:W-:Y:S02]  /*1ab30*/  R2UR UR8, R10 ;  /* 0x000000000a0872ca */ /* 0x000fe400000e0000 */
[----:B------:R-:W-:Y:S01]  /*1ab40*/  R2UR UR10, R56 ;  /* 0x00000000380a72ca */ /* 0x000fe200000e0000 */
[----:B------:R-:W-:Y:S01]  /*1ab50*/  UISETP.NE.U32.AND UP0, UPT, UR4, URZ, UPT ;  /* 0x0000003f0400728c */ /* 0x000fe2000bf05070 */
[----:B------:R-:W-:Y:S02]  /*1ab60*/  WARPGROUP.DEPBAR.LE gsb0, 0x0 ;  /* 0x00008000000079c5 */ /* 0x000fe40000010000 */
[----:B------:R-:W-:-:S09]  /*1ab70*/  WARPGROUP.ARRIVE ;  /* 0x00000000000079c5 */ /* 0x000fd20000000000 */
[----:B------:R-:W-:Y:S01]  /*1ab80*/  HGMMA.64x64x16.F32 R24, gdesc[UR8], R24, UP0, gsb0 ;  /* 0x00e00000081879f0 */ /* 0x000fe2000b800818 */
[----:B------:R-:W-:Y:S01]  /*1ab90*/  SEL R57, R59, 0x2, P0 ;  /* 0x000000023b397807 */ /* 0x000fe20000000000 */
[----:B------:R-:W-:-:S03]  /*1aba0*/  IMAD.MOV.U32 R11, RZ, RZ, R3 ;  /* 0x000000ffff0b7224 */ /* 0x000fc600078e0003 */
[----:B--2---:R-:W-:Y:S01]  /*1abb0*/  IADD3 R12, R57, 0x800, R12 ;  /* 0x00000800390c7810 */ /* 0x004fe20007ffe00c */
        /* <DEDUP_REMOVED lines=13> */
[----:B------:R-:W2:Y:S01]  /*1ac90*/  LDL.64 R4, [R1+0x90] ;  /* 0x0000900001047983 */ /* 0x000ea20000100a00 */
[----:B------:R-:W-:Y:S02]  /*1aca0*/  R2UR UR4, R14 ;  /* 0x000000000e0472ca */ /* 0x000fe400000e0000 */
[----:B------:R-:W-:Y:S02]  /*1acb0*/  R2UR UR6, R10 ;  /* 0x000000000a0672ca */ /* 0x000fe400000e0000 */
[----:B------:R-:W-:Y:S01]  /*1acc0*/  R2UR UR5, R15 ;  /* 0x000000000f0572ca */ /* 0x000fe200000e0000 */
[----:B------:R-:W-:Y:S01]  /*1acd0*/  IMAD.MOV.U32 R10, RZ, RZ, 0x28 ;  /* 0x00000028ff0a7424 */ /* 0x000fe200078e00ff */
[----:B------:R-:W3:Y:S01]  /*1ace0*/  LDL.64 R14, [R1+0x90] ;  /* 0x00009000010e7983 */ /* 0x000ee20000100a00 */
        /* <DEDUP_REMOVED lines=41> */
[----:B--2---:R-:W-:Y:S01]  /*1af80*/  IADD3 R4, R59, 0xa00, R4 ;  /* 0x00000a003b047810 */ /* 0x004fe20007ffe004 */
[----:B------:R-:W-:Y:S01]  /*1af90*/  IMAD.MOV.U32 R61, RZ, RZ, R3 ;  /* 0x000000ffff3d7224 */ /* 0x000fe200078e0003 */
[----:B------:R-:W2:Y:S06]  /*1afa0*/  LDL.64 R12, [R1+0x90] ;  /* 0x00009000010c7983 */ /* 0x000eac0000100a00 */
[----:B------:R-:W-:Y:S01]  /*1afb0*/  HGMMA.64x64x16.F32 R24, gdesc[UR4], R24, gsb0 ;  /* 0x00e00000041879f0 */ /* 0x000fe20008000818 */
[----:B------:R-:W-:Y:S01]  /*1afc0*/  R2UR UR6, R60 ;  /* 0x000000003c0672ca */ /* 0x000fe200000e0000 */
[----:B------:R-:W2:Y:S01]  /*1afd0*/  LDL.64 R62, [R1+0x90] ;  /* 0x00009000013e7983 */ /* 0x000ea20000100a00 */
        /* <DEDUP_REMOVED lines=22> */
[C---:B----4-:R-:W-:Y:S01]  /*1b140*/  IADD3 R6, R23.reuse, 0xc00, R6 ;  /* 0x00000c0017067810 */ /* 0x050fe20007ffe006 */
[----:B------:R-:W-:Y:S01]  /*1b150*/  IMAD.MOV.U32 R61, RZ, RZ, R3 ;  /* 0x000000ffff3d7224 */ /* 0x000fe200078e0003 */
[----:B------:R-:W3:Y:S06]  /*1b160*/  LDL.64 R4, [R1+0x90] ;  /* 0x0000900001047983 */ /* 0x000eec0000100a00 */
        /* <DEDUP_REMOVED lines=10> */
[----:B------:R-:W-:Y:S01]  /*1b210*/  IMAD.MOV.U32 R61, RZ, RZ, R3 ;  /* 0x000000ffff3d7224 */ /* 0x000fe200078e0003 */
[----:B------:R-:W4:Y:S06]  /*1b220*/  LDL.64 R6, [R1+0x90] ;  /* 0x0000900001067983 */ /* 0x000f2c0000100a00 */
[----:B------:R-:W-:Y:S01]  /*1b230*/  HGMMA.64x64x16.F32 R24, gdesc[UR4], R24, gsb0 ;  /* 0x00e00000041879f0 */ /* 0x000fe20008000818 */
[----:B------:R-:W-:-:S02]  /*1b240*/  R2UR UR6, R60 ;  /* 0x000000003c0672ca */ /* 0x000fc400000e0000 */
[----:B------:R-:W-:Y:S02]  /*1b250*/  R2UR UR7, R61 ;  /* 0x000000003d0772ca */ /* 0x000fe400000e0000 */
[----:B------:R-:W-:Y:S01]  /*1b260*/  R2UR UR4, R10 ;  /* 0x000000000a0472ca */ /* 0x000fe200000e0000 */
[----:B------:R-:W-:Y:S01]  /*1b270*/  IMAD.IADD R14, R59, 0x1, R14 ;  /* 0x000000013b0e7824 */ /* 0x000fe200078e020e */
[----:B------:R-:W-:Y:S01]  /*1b280*/  R2UR UR5, R11 ;  /* 0x000000000b0572ca */ /* 0x000fe200000e0000 */
[----:B------:R-:W-:Y:S01]  /*1b290*/  IMAD.MOV.U32 R15, RZ, RZ, R3 ;  /* 0x000000ffff0f7224 */ /* 0x000fe200078e0003 */
[----:B------:R-:W4:Y:S04]  /*1b2a0*/  LDL.64 R10, [R1+0x90] ;  /* 0x00009000010a7983 */ /* 0x000f280000100a00 */
[----:B------:R-:W4:Y:S01]  /*1b2b0*/  LDL.64 R60, [R1+0x90] ;  /* 0x00009000013c7983 */ /* 0x000f220000100a00 */
[----:B------:R-:W-:-:S02]  /*1b2c0*/  WARPGROUP.DEPBAR.LE gsb0, 0x0 ;  /* 0x00008000000079c5 */ /* 0x000fc40000010000 */
[----:B------:R-:W-:-:S06]  /*1b2d0*/  WARPGROUP.ARRIVE ;  /* 0x00000000000079c5 */ /* 0x000fcc0000000000 */
[----:B------:R-:W-:Y:S01]  /*1b2e0*/  HGMMA.64x64x16.F32 R24, gdesc[UR4], R24, gsb0 ;  /* 0x00e00000041879f0 */ /* 0x000fe20008000818 */
[----:B--2---:R-:W-:Y:S02]  /*1b2f0*/  IADD3 R12, R59, 0xc00, R12 ;  /* 0x00000c003b0c7810 */ /* 0x004fe40007ffe00c */
        /* <DEDUP_REMOVED lines=24> */
[C---:B---3--:R-:W-:Y:S01]  /*1b480*/  IADD3 R4, R23.reuse, 0xe00, R4 ;  /* 0x00000e0017047810 */ /* 0x048fe20007ffe004 */
[----:B------:R-:W-:Y:S02]  /*1b490*/  IMAD.MOV.U32 R15, RZ, RZ, R3 ;  /* 0x000000ffff0f7224 */ /* 0x000fe400078e0003 */
[----:B------:R-:W-:Y:S01]  /*1b4a0*/  IMAD.IADD R14, R23, 0x1, R12 ;  /* 0x00000001170e7824 */ /* 0x000fe200078e020c */
[----:B------:R-:W-:Y:S02]  /*1b4b0*/  R2UR UR4, R4 ;  /* 0x00000000040472ca */ /* 0x000fe400000e0000 */
[----:B------:R-:W-:Y:S02]  /*1b4c0*/  R2UR UR7, R15 ;  /* 0x000000000f0772ca */ /* 0x000fe400000e0000 */
[----:B------:R-:W-:Y:S01]  /*1b4d0*/  R2UR UR6, R14 ;  /* 0x000000000e0672ca */ /* 0x000fe200000e0000 */
[----:B------:R0:W5:Y:S01]  /*1b4e0*/  LDL R15, [R1+0xc] ;  /* 0x00000c00010f7983 */ /* 0x0001620000100800 */
[----:B------:R-:W-:-:S03]  /*1b4f0*/  R2UR UR5, R5 ;  /* 0x00000000050572ca */ /* 0x000fc600000e0000 */
[----:B------:R0:W5:Y:S01]  /*1b500*/  LDL R14, [R1+0x1c8] ;  /* 0x0001c800010e7983 */ /* 0x0001620000100800 */
[----:B------:R-:W-:Y:S02]  /*1b510*/  WARPGROUP.DEPBAR.LE gsb0, 0x0 ;  /* 0x00008000000079c5 */ /* 0x000fe40000010000 */
[----:B------:R-:W-:-:S07]  /*1b520*/  WARPGROUP.ARRIVE ;  /* 0x00000000000079c5 */ /* 0x000fce0000000000 */
        /* <DEDUP_REMOVED lines=12> */
[----:B------:R-:W-:Y:S01]  /*1b5f0*/  IADD3 R10, R59, 0xe00, R10 ;  /* 0x00000e003b0a7810 */ /* 0x000fe20007ffe00a */
        /* <DEDUP_REMOVED lines=15> */
[----:B------:R-:W-:Y:S01]  /*1b6f0*/  IMAD.IADD R60, R5, 0x1, R60 ;  /* 0x00000001053c7824 */ /* 0x000fe200078e023c */
        /* <DEDUP_REMOVED lines=45> */
.L_x_6847:
[----:B------:R-:W-:Y:S05]  /*1b9d0*/  BSYNC B0 ;  /* 0x0000000000007941 */ /* 0x000fea0003800000 */
.L_x_6846:
        /* <DEDUP_REMOVED lines=8> */
[----:B--2---:R-:W2:Y:S02]  /*1ba60*/  LD.E R4, desc[UR46][R4.64] ;  /* 0x0000002e04047980 */ /* 0x004ea4000c101900 */
[-C--:B--2---:R-:W-:Y:S01]  /*1ba70*/  FMUL.FTZ R15, R24, R4.reuse ;  /* 0x00000004180f7220 */ /* 0x084fe20000410000 */
[-C--:B------:R-:W-:Y:S01]  /*1ba80*/  FMUL.FTZ R8, R26, R4.reuse ;  /* 0x000000041a087220 */ /* 0x080fe20000410000 */
[-C--:B------:R-:W-:Y:S01]  /*1ba90*/  FMUL.FTZ R13, R25, R4.reuse ;  /* 0x00000004190d7220 */ /* 0x080fe20000410000 */
[-C--:B------:R-:W-:Y:S01]  /*1baa0*/  FMUL.FTZ R12, R27, R4.reuse ;  /* 0x000000041b0c7220 */ /* 0x080fe20000410000 */
[----:B0-----:R-:W-:-:S02]  /*1bab0*/  FMUL.FTZ R14, R28, R4 ;  /* 0x000000041c0e7220 */ /* 0x001fc40000410000 */
[----:B------:R-:W3:Y:S01]  /*1bac0*/  MUFU.TANH R15, R15 ;  /* 0x0000000f000f7308 */ /* 0x000ee20000002400 */
[-C--:B------:R-:W-:Y:S01]  /*1bad0*/  FMUL.FTZ R30, R30, R4.reuse ;  /* 0x000000041e1e7220 */ /* 0x080fe20000410000 */
[----:B------:R-:W-:-:S06]  /*1bae0*/  FMUL.FTZ R69, R29, R4 ;  /* 0x000000041d457220 */ /* 0x000fcc0000410000 */
[----:B------:R-:W0:Y:S01]  /*1baf0*/  MUFU.TANH R8, R8 ;  /* 0x0000000800087308 */ /* 0x000e220000002400 */
[-C--:B------:R-:W-:Y:S01]  /*1bb00*/  FMUL.FTZ R29, R31, R4.reuse ;  /* 0x000000041f1d7220 */ /* 0x080fe20000410000 */
[----:B------:R-:W-:-:S06]  /*1bb10*/  FMUL.FTZ R117, R32, R4 ;  /* 0x0000000420757220 */ /* 0x000fcc0000410000 */
[----:B------:R-:W1:Y:S01]  /*1bb20*/  MUFU.TANH R13, R13 ;  /* 0x0000000d000d7308 */ /* 0x000e620000002400 */
[----:B------:R-:W-:-:S07]  /*1bb30*/  FMUL.FTZ R32, R34, R4 ;  /* 0x0000000422207220 */ /* 0x000fce0000410000 */
[----:B------:R-:W2:Y:S01]  /*1bb40*/  MUFU.TANH R12, R12 ;  /* 0x0000000c000c7308 */ /* 0x000ea20000002400 */
[-C--:B------:R-:W-:Y:S01]  /*1bb50*/  FMUL.FTZ R61, R33, R4.reuse ;  /* 0x00000004213d7220 */ /* 0x080fe20000410000 */
[----:B------:R-:W-:-:S06]  /*1bb60*/  FMUL.FTZ R31, R35, R4 ;  /* 0x00000004231f7220 */ /* 0x000fcc0000410000 */
[----:B------:R-:W4:Y:S08]  /*1bb70*/  MUFU.TANH R14, R14 ;  /* 0x0000000e000e7308 */ /* 0x000f300000002400 */
[----:B------:R-:W4:Y:S01]  /*1bb80*/  MUFU.TANH R30, R30 ;  /* 0x0000001e001e7308 */ /* 0x000f220000002400 */
[----:B---3--:R-:W-:Y:S01]  /*1bb90*/  FMNMX.FTZ R6, R15, R2, !PT ;  /* 0x000000020f067209 */ /* 0x008fe20007810000 */
[----:B------:R-:W-:Y:S01]  /*1bba0*/  FMUL.FTZ R77, R36, R4 ;  /* 0x00000004244d7220 */ /* 0x000fe20000410000 */
[----:B0-----:R-:W-:-:S05]  /*1bbb0*/  FMNMX.FTZ R5, R8, R3, !PT ;  /* 0x0000000308057209 */ /* 0x001fca0007810000 */
[----:B------:R-:W0:Y:S01]  /*1bbc0*/  MUFU.TANH R69, R69 ;  /* 0x0000004500457308 */ /* 0x000e220000002400 */
[----:B------:R-:W-:-:S07]  /*1bbd0*/  FMUL.FTZ R33, R38, R4 ;  /* 0x0000000426217220 */ /* 0x000fce0000410000 */
[----:B------:R-:W3:Y:S01]  /*1bbe0*/  MUFU.TANH R29, R29 ;  /* 0x0000001d001d7308 */ /* 0x000ee20000002400 */
[----:B-1----:R-:W-:Y:S01]  /*1bbf0*/  FMNMX.FTZ R7, R13, R6, !PT ;  /* 0x000000060d077209 */ /* 0x002fe20007810000 */
[----:B------:R-:W-:Y:S01]  /*1bc00*/  FMUL.FTZ R59, R37, R4 ;  /* 0x00000004253b7220 */ /* 0x000fe20000410000 */
[----:B--2---:R-:W-:-:S05]  /*1bc10*/  FMNMX.FTZ R5, R12, R5, !PT ;  /* 0x000000050c057209 */ /* 0x004fca0007810000 */
[----:B------:R-:W1:Y:S01]  /*1bc20*/  MUFU.TANH R117, R117 ;  /* 0x0000007500757308 */ /* 0x000e620000002400 */
[----:B------:R-:W-:-:S07]  /*1bc30*/  FMUL.FTZ R34, R39, R4 ;  /* 0x0000000427227220 */ /* 0x000fce0000410000 */
[----:B------:R-:W2:Y:S01]  /*1bc40*/  MUFU.TANH R32, R32 ;  /* 0x0000002000207308 */ /* 0x000ea20000002400 */
[----:B----4-:R-:W-:Y:S01]  /*1bc50*/  FMNMX.FTZ R6, R14, R7, !PT ;  /* 0x000000070e067209 */ /* 0x010fe20007810000 */
[----:B------:R-:W-:Y:S01]  /*1bc60*/  FMUL.FTZ R39, R40, R4 ;  /* 0x0000000428277220 */ /* 0x000fe20000410000 */
[----:B------:R-:W-:-:S05]  /*1bc70*/  FMNMX.FTZ R10, R30, R5, !PT ;  /* 0x000000051e0a7209 */ /* 0x000fca0007810000 */
[----:B------:R-:W4:Y:S01]  /*1bc80*/  MUFU.TANH R61, R61 ;  /* 0x0000003d003d7308 */ /* 0x000f220000002400 */
[----:B------:R-:W-:-:S07]  /*1bc90*/  FMUL.FTZ R35, R42, R4 ;  /* 0x000000042a237220 */ /* 0x000fce0000410000 */
[----:B------:R-:W4:Y:S01]  /*1bca0*/  MUFU.TANH R31, R31 ;  /* 0x0000001f001f7308 */ /* 0x000f220000002400 */
[----:B0-----:R-:W-:Y:S01]  /*1bcb0*/  FMNMX.FTZ R6, R69, R6, !PT ;  /* 0x0000000645067209 */ /* 0x001fe20007810000 */
[----:B------:R-:W-:Y:S01]  /*1bcc0*/  FMUL.FTZ R41, R41, R4 ;  /* 0x0000000429297220 */ /* 0x000fe20000410000 */
[----:B---3--:R-:W-:-:S05]  /*1bcd0*/  FMNMX.FTZ R5, R29, R10, !PT ;  /* 0x0000000a1d057209 */ /* 0x008fca0007810000 */
        /* <DEDUP_REMOVED lines=39> */
[----:B-1----:R-:W-:Y:S02]  /*1bf50*/  FMNMX.FTZ R6, R43, R6, !PT ;  /* 0x000000062b067209 */ /* 0x002fe40007810000 */
[----:B--2---:R-:W-:-:S05]  /*1bf60*/  FMNMX.FTZ R5, R37, R10, !PT ;  /* 0x0000000a25057209 */ /* 0x004fca0007810000 */
[----:B------:R-:W1:Y:S08]  /*1bf70*/  MUFU.TANH R49, R49 ;  /* 0x0000003100317308 */ /* 0x000e700000002400 */
[----:B------:R-:W2:Y:S01]  /*1bf80*/  MUFU.TANH R28, R28 ;  /* 0x0000001c001c7308 */ /* 0x000ea20000002400 */
[----:B----4-:R-:W-:Y:S02]  /*1bf90*/  FMNMX.FTZ R6, R45, R6, !PT ;  /* 0x000000062d067209 */ /* 0x010fe40007810000 */
[----:B------:R-:W-:-:S05]  /*1bfa0*/  FMNMX.FTZ R4, R38, R5, !PT ;  /* 0x0000000526047209 */ /* 0x000fca0007810000 */
[----:B------:R-:W4:Y:S08]  /*1bfb0*/  MUFU.TANH R51, R51 ;  /* 0x0000003300337308 */ /* 0x000f300000002400 */
[----:B------:R-:W4:Y:S01]  /*1bfc0*/  MUFU.TANH R175, R175 ;  /* 0x000000af00af7308 */ /* 0x000f220000002400 */
[----:B0-----:R-:W-:Y:S02]  /*1bfd0*/  FMNMX.FTZ R6, R47, R6, !PT ;  /* 0x000000062f067209 */ /* 0x001fe40007810000 */
[----:B---3--:R-:W-:-:S05]  /*1bfe0*/  FMNMX.FTZ R5, R173, R4, !PT ;  /* 0x00000004ad057209 */ /* 0x008fca0007810000 */
[----:B------:R-:W0:Y:S08]  /*1bff0*/  MUFU.TANH R53, R53 ;  /* 0x0000003500357308 */ /* 0x000e300000002400 */
[----:B------:R-:W3:Y:S01]  /*1c000*/  MUFU.TANH R25, R25 ;  /* 0x0000001900197308 */ /* 0x000ee20000002400 */
[----:B-1----:R-:W-:Y:S02]  /*1c010*/  FMNMX.FTZ R6, R49, R6, !PT ;  /* 0x0000000631067209 */ /* 0x002fe40007810000 */
[----:B--2---:R-:W-:-:S02]  /*1c020*/  FMNMX.FTZ R4, R28, R5, !PT ;  /* 0x000000051c047209 */ /* 0x004fc40007810000 */
[----:B----4-:R-:W-:Y:S02]  /*1c030*/  FMNMX.FTZ R6, R51, R6, !PT ;  /* 0x0000000633067209 */ /* 0x010fe40007810000 */
[----:B------:R-:W-:Y:S02]  /*1c040*/  FMNMX.FTZ R4, R175, R4, !PT ;  /* 0x00000004af047209 */ /* 0x000fe40007810000 */
[----:B0-----:R-:W-:Y:S02]  /*1c050*/  FMNMX.FTZ R10, R53, R6, !PT ;  /* 0x00000006350a7209 */ /* 0x001fe40007810000 */
[----:B------:R-:W2:Y:S01]  /*1c060*/  LDL.64 R6, [R1+0x1f0] ;  /* 0x0001f00001067983 */ /* 0x000ea20000100a00 */
[----:B---3--:R-:W-:-:S03]  /*1c070*/  FMNMX.FTZ R11, R25, R4, !PT ;  /* 0x00000004190b7209 */ /* 0x008fc60007810000 */
[----:B------:R-:W0:Y:S04]  /*1c080*/  SHFL.BFLY PT, R5, R10, 0x2, 0x1f ;  /* 0x0c401f000a057f89 */ /* 0x000e2800000e0000 */
[----:B------:R-:W-:Y:S04]  /*1c090*/  STL.64 [R1+0x1e0], R10 ;  /* 0x0001e00a01007387 */ /* 0x000fe80000100a00 */
[----:B------:R-:W3:Y:S01]  /*1c0a0*/  LDL R26, [R1+0x1e4] ;  /* 0x0001e400011a7983 */ /* 0x000ee20000100800 */
[----:B0-----:R-:W-:-:S05]  /*1c0b0*/  FMNMX.FTZ R20, R10, R5, !PT ;  /* 0x000000050a147209 */ /* 0x001fca0007810000 */
[----:B------:R-:W0:Y:S02]  /*1c0c0*/  SHFL.BFLY PT, R5, R20, 0x1, 0x1f ;  /* 0x0c201f0014057f89 */ /* 0x000e2400000e0000 */
[----:B0-----:R-:W-:Y:S02]  /*1c0d0*/  FMNMX.FTZ R24, R20, R5, !PT ;  /* 0x0000000514187209 */ /* 0x001fe40007810000 */
[----:B------:R-:W4:Y:S04]  /*1c0e0*/  LDL.64 R4, [R1+0xb8] ;  /* 0x0000b80001047983 */ /* 0x000f280000100a00 */
[----:B------:R-:W-:Y:S04]  /*1c0f0*/  STL [R1+0x1e0], R24 ;  /* 0x0001e01801007387 */ /* 0x000fe80000100800 */
[----:B------:R-:W2:Y:S04]  /*1c100*/  LDL R27, [R1+0x1e0] ;  /* 0x0001e000011b7983 */ /* 0x000ea80000100800 */
[----:B---3--:R-:W0:Y:S02]  /*1c110*/  SHFL.BFLY PT, R11, R26, 0x2, 0x1f ;  /* 0x0c401f001a0b7f89 */ /* 0x008e2400000e0000 */
[----:B0-----:R-:W-:-:S05]  /*1c120*/  FMNMX.FTZ R11, R11, R26, !PT ;  /* 0x0000001a0b0b7209 */ /* 0x001fca0007810000 */
[----:B------:R-:W0:Y:S02]  /*1c130*/  SHFL.BFLY PT, R10, R11, 0x1, 0x1f ;  /* 0x0c201f000b0a7f89 */ /* 0x000e2400000e0000 */
[----:B0-----:R-:W-:Y:S01]  /*1c140*/  FMNMX.FTZ R10, R11, R10, !PT ;  /* 0x0000000a0b0a7209 */ /* 0x001fe20007810000 */
[----:B--2---:R-:W-:-:S04]  /*1c150*/  FADD.FTZ R2, R2, -R27 ;  /* 0x8000001b02027221 */ /* 0x004fc80000010000 */
[----:B------:R-:W-:Y:S01]  /*1c160*/  FADD.FTZ R20, R3, -R10 ;  /* 0x8000000a03147221 */ /* 0x000fe20000010000 */
[----:B------:R-:W-:-:S03]  /*1c170*/  FMUL.FTZ R2, R2, R23 ;  /* 0x0000001702027220 */ /* 0x000fc60000410000 */
        /* <DEDUP_REMOVED lines=20> */
.L_x_6849:
[----:B------:R-:W-:Y:S05]  /*1c2c0*/  BSYNC B0 ;  /* 0x0000000000007941 */ /* 0x000fea0003800000 */
.L_x_6848:
        /* <DEDUP_REMOVED lines=9> */
.L_x_6851:
[----:B------:R-:W-:Y:S05]  /*1c360*/  BSYNC B0 ;  /* 0x0000000000007941 */ /* 0x000fea0003800000 */
.L_x_6850:
[----:B------:R-:W2:Y:S04]  /*1c370*/  LDL R21, [R1+0x200] ;  /* 0x0002000001157983 */ /* 0x000ea80000100800 */
[----:B------:R-:W2:Y:S04]  /*1c380*/  LDL.64 R10, [R1+0x1e0] ;  /* 0x0001e000010a7983 */ /* 0x000ea80000100a00 */
        /* <DEDUP_REMOVED lines=14> */
[----:B0-----:R-:W4:Y:S04]  /*1c470*/  LDL.64 R2, [R1+0x118] ;  /* 0x0001180001027983 */ /* 0x001f280000100a00 */
        /* <DEDUP_REMOVED lines=15> */
[----:B------:R-:W4:Y:S01]  /*1c570*/  LDL R144, [R1+0x1c8] ;  /* 0x0001c80001907983 */ /* 0x000f220000100800 */
[----:B--2---:R-:W-:-:S04]  /*1c580*/  FMUL.FTZ R10, R10, R21 ;  /* 0x000000150a0a7220 */ /* 0x004fc80000410000 */
[-CC-:B------:R-:W-:Y:S01]  /*1c590*/  FFMA.FTZ R120, R14, R21.reuse, -R10.reuse ;  /* 0x000000150e787223 */ /* 0x180fe2000001080a */
[-C--:B------:R-:W-:Y:S01]  /*1c5a0*/  FMUL.FTZ R14, R11, R21.reuse ;  /* 0x000000150b0e7220 */ /* 0x080fe20000410000 */
[----:B------:R-:W-:-:S03]  /*1c5b0*/  FFMA.FTZ R121, R15, R21, -R10 ;  /* 0x000000150f797223 */ /* 0x000fc6000001080a */
[-CC-:B------:R-:W-:Y:S01]  /*1c5c0*/  FFMA.FTZ R131, R8, R21.reuse, -R14.reuse ;  /* 0x0000001508837223 */ /* 0x180fe2000001080e */
[-C--:B------:R-:W-:Y:S01]  /*1c5d0*/  FFMA.FTZ R165, R12, R21.reuse, -R14 ;  /* 0x000000150ca57223 */ /* 0x080fe2000001080e */
[-C--:B------:R-:W-:Y:S01]  /*1c5e0*/  FFMA.FTZ R164, R13, R21.reuse, -R10 ;  /* 0x000000150da47223 */ /* 0x080fe2000001080a */
[----:B------:R-:W-:Y:S01]  /*1c5f0*/  MUFU.EX2 R121, R121 ;  /* 0x0000007900797308 */ /* 0x000fe20000000800 */
[-CC-:B------:R-:W-:Y:S01]  /*1c600*/  FFMA.FTZ R167, R30, R21.reuse, -R14.reuse ;  /* 0x000000151ea77223 */ /* 0x180fe2000001080e */
[----:B------:R-:W-:-:S06]  /*1c610*/  FFMA.FTZ R130, R29, R21, -R14 ;  /* 0x000000151d827223 */ /* 0x000fcc000001080e */
[----:B------:R-:W3:Y:S01]  /*1c620*/  MUFU.EX2 R131, R131 ;  /* 0x0000008300837308 */ /* 0x000ee20000000800 */
[-C--:B------:R-:W-:Y:S01]  /*1c630*/  FFMA.FTZ R166, R69, R21.reuse, -R10 ;  /* 0x0000001545a67223 */ /* 0x080fe2000001080a */
[-C--:B------:R-:W-:Y:S01]  /*1c640*/  FFMA.FTZ R169, R32, R21.reuse, -R14 ;  /* 0x0000001520a97223 */ /* 0x080fe2000001080e */
[----:B------:R-:W-:-:S05]  /*1c650*/  FFMA.FTZ R117, R117, R21, -R10 ;  /* 0x0000001575757223 */ /* 0x000fca000001080a */
        /* <DEDUP_REMOVED lines=8> */
[----:B------:R-:W0:Y:S08]  /*1c6e0*/  MUFU.EX2 R165, R165 ;  /* 0x000000a500a57308 */ /* 0x000e300000000800 */
[----:B------:R-:W1:Y:S08]  /*1c6f0*/  MUFU.EX2 R164, R164 ;  /* 0x000000a400a47308 */ /* 0x000e700000000800 */
[----:B------:R-:W2:Y:S01]  /*1c700*/  MUFU.EX2 R167, R167 ;  /* 0x000000a700a77308 */ /* 0x000ea20000000800 */
[----:B---3--:R-:W-:Y:S01]  /*1c710*/  FADD.FTZ R8, R131, R7 ;  /* 0x0000000783087221 */ /* 0x008fe20000010000 */
[----:B------:R-:W-:Y:S01]  /*1c720*/  FADD.FTZ R7, R121, R6 ;  /* 0x0000000679077221 */ /* 0x000fe20000010000 */
[-C--:B------:R-:W-:Y:S01]  /*1c730*/  FFMA.FTZ R127, R39, R21.reuse, -R10 ;  /* 0x00000015277f7223 */ /* 0x080fe2000001080a */
[-C--:B------:R-:W-:Y:S01]  /*1c740*/  FFMA.FTZ R126, R36, R21.reuse, -R14 ;  /* 0x00000015247e7223 */ /* 0x080fe2000001080e */
[-C--:B------:R-:W-:Y:S01]  /*1c750*/  FFMA.FTZ R176, R41, R21.reuse, -R10 ;  /* 0x0000001529b07223 */ /* 0x080fe2000001080a */
[-C--:B------:R-:W-:Y:S01]  /*1c760*/  FFMA.FTZ R124, R37, R21.reuse, -R14 ;  /* 0x00000015257c7223 */ /* 0x080fe2000001080e */
[-CC-:B------:R-:W-:Y:S01]  /*1c770*/  FFMA.FTZ R125, R43, R21.reuse, -R10.reuse ;  /* 0x000000152b7d7223 */ /* 0x180fe2000001080a */
[----:B------:R-:W3:Y:S01]  /*1c780*/  MUFU.EX2 R130, R130 ;  /* 0x0000008200827308 */ /* 0x000ee20000000800 */
[-C--:B------:R-:W-:Y:S01]  /*1c790*/  FFMA.FTZ R178, R45, R21.reuse, -R10 ;  /* 0x000000152db27223 */ /* 0x080fe2000001080a */
[-C--:B------:R-:W-:Y:S01]  /*1c7a0*/  FFMA.FTZ R179, R38, R21.reuse, -R14 ;  /* 0x0000001526b37223 */ /* 0x080fe2000001080e */
[-C--:B------:R-:W-:Y:S01]  /*1c7b0*/  FFMA.FTZ R191, R47, R21.reuse, -R10 ;  /* 0x000000152fbf7223 */ /* 0x080fe2000001080a */
[-C--:B------:R-:W-:Y:S01]  /*1c7c0*/  FFMA.FTZ R173, R173, R21.reuse, -R14 ;  /* 0x00000015adad7223 */ /* 0x080fe2000001080e */
[-CC-:B------:R-:W-:Y:S01]  /*1c7d0*/  FFMA.FTZ R172, R49, R21.reuse, -R10.reuse ;  /* 0x0000001531ac7223 */ /* 0x180fe2000001080a */
[-CC-:B------:R-:W-:Y:S01]  /*1c7e0*/  FFMA.FTZ R174, R51, R21.reuse, -R10.reuse ;  /* 0x0000001533ae7223 */ /* 0x180fe2000001080a */
[-C--:B------:R-:W-:Y:S01]  /*1c7f0*/  FFMA.FTZ R23, R53, R21.reuse, -R10 ;  /* 0x0000001535177223 */ /* 0x080fe2000001080a */
[----:B------:R-:W3:Y:S01]  /*1c800*/  MUFU.EX2 R166, R166 ;  /* 0x000000a600a67308 */ /* 0x000ee20000000800 */
[----:B0-----:R-:W-:Y:S01]  /*1c810*/  FADD.FTZ R8, R165, R8 ;  /* 0x00000008a5087221 */ /* 0x001fe20000010000 */
[----:B-1----:R-:W-:Y:S01]  /*1c820*/  FADD.FTZ R7, R164, R7 ;  /* 0x00000007a4077221 */ /* 0x002fe20000010000 */
[----:B------:R-:W-:Y:S01]  /*1c830*/  FFMA.FTZ R175, R175, R21, -R14 ;  /* 0x00000015afaf7223 */ /* 0x000fe2000001080e */
[C---:B----4-:R-:W-:Y:S01]  /*1c840*/  FMUL.FTZ R57, R123.reuse, R57 ;  /* 0x000000397b397220 */ /* 0x050fe20000410000 */
[C---:B------:R-:W-:Y:S01]  /*1c850*/  FMUL.FTZ R56, R123.reuse, R56 ;  /* 0x000000387b387220 */ /* 0x040fe20000410000 */
[C---:B------:R-:W-:Y:S01]  /*1c860*/  FMUL.FTZ R63, R122.reuse, R63 ;  /* 0x0000003f7a3f7220 */ /* 0x040fe20000410000 */
[----:B------:R-:W-:Y:S01]  /*1c870*/  FMUL.FTZ R62, R122, R62 ;  /* 0x0000003e7a3e7220 */ /* 0x000fe20000410000 */
[----:B------:R-:W0:Y:S01]  /*1c880*/  MUFU.EX2 R169, R169 ;  /* 0x000000a900a97308 */ /* 0x000e220000000800 */
[C---:B------:R-:W-:Y:S01]  /*1c890*/  FMUL.FTZ R65, R123.reuse, R65 ;  /* 0x000000417b417220 */ /* 0x040fe20000410000 */
[C---:B------:R-:W-:Y:S01]  /*1c8a0*/  FMUL.FTZ R64, R123.reuse, R64 ;  /* 0x000000407b407220 */ /* 0x040fe20000410000 */
[C---:B------:R-:W-:Y:S01]  /*1c8b0*/  FMUL.FTZ R67, R123.reuse, R67 ;  /* 0x000000437b437220 */ /* 0x040fe20000410000 */
[C---:B------:R-:W-:Y:S01]  /*1c8c0*/  FMUL.FTZ R66, R123.reuse, R66 ;  /* 0x000000427b427220 */ /* 0x040fe20000410000 */
[C---:B------:R-:W-:Y:S01]  /*1c8d0*/  FMUL.FTZ R71, R123.reuse, R71 ;  /* 0x000000477b477220 */ /* 0x040fe20000410000 */
[C---:B------:R-:W-:Y:S01]  /*1c8e0*/  FMUL.FTZ R70, R123.reuse, R70 ;  /* 0x000000467b467220 */ /* 0x040fe20000410000 */
[----:B------:R-:W-:Y:S01]  /*1c8f0*/  FMUL.FTZ R73, R123, R73 ;  /* 0x000000497b497220 */ /* 0x000fe20000410000 */
[----:B------:R-:W1:Y:S01]  /*1c900*/  MUFU.EX2 R117, R117 ;  /* 0x0000007500757308 */ /* 0x000e620000000800 */
[----:B--2---:R-:W-:Y:S01]  /*1c910*/  FADD.FTZ R11, R167, R8 ;  /* 0x00000008a70b7221 */ /* 0x004fe20000010000 */
[----:B------:R-:W-:Y:S01]  /*1c920*/  FADD.FTZ R7, R120, R7 ;  /* 0x0000000778077221 */ /* 0x000fe20000010000 */
[C---:B------:R-:W-:Y:S01]  /*1c930*/  FMUL.FTZ R72, R123.reuse, R72 ;  /* 0x000000487b487220 */ /* 0x040fe20000410000 */
[C---:B------:R-:W-:Y:S01]  /*1c940*/  FMUL.FTZ R75, R123.reuse, R75 ;  /* 0x0000004b7b4b7220 */ /* 0x040fe20000410000 */
[C---:B------:R-:W-:Y:S01]  /*1c950*/  FMUL.FTZ R74, R123.reuse, R74 ;  /* 0x0000004a7b4a7220 */ /* 0x040fe20000410000 */
[C---:B------:R-:W-:Y:S01]  /*1c960*/  FMUL.FTZ R97, R123.reuse, R97 ;  /* 0x000000617b617220 */ /* 0x040fe20000410000 */
[C---:B------:R-:W-:Y:S01]  /*1c970*/  FMUL.FTZ R96, R123.reuse, R96 ;  /* 0x000000607b607220 */ /* 0x040fe20000410000 */
[----:B------:R-:W2:Y:S01]  /*1c980*/  MUFU.EX2 R129, R129 ;  /* 0x0000008100817308 */ /* 0x000ea20000000800 */
[C---:B------:R-:W-:Y:S01]  /*1c990*/  FMUL.FTZ R101, R123.reuse, R101 ;  /* 0x000000657b657220 */ /* 0x040fe20000410000 */
[C---:B------:R-:W-:Y:S01]  /*1c9a0*/  FMUL.FTZ R100, R123.reuse, R100 ;  /* 0x000000647b647220 */ /* 0x040fe20000410000 */
[C---:B------:R-:W-:Y:S01]  /*1c9b0*/  FMUL.FTZ R103, R123.reuse, R103 ;  /* 0x000000677b677220 */ /* 0x040fe20000410000 */
[C---:B------:R-:W-:Y:S01]  /*1c9c0*/  FMUL.FTZ R102, R123.reuse, R102 ;  /* 0x000000667b667220 */ /* 0x040fe20000410000 */
[C---:B------:R-:W-:Y:S01]  /*1c9d0*/  FMUL.FTZ R111, R123.reuse, R111 ;  /* 0x0000006f7b6f7220 */ /* 0x040fe20000410000 */
[----:B------:R-:W-:Y:S01]  /*1c9e0*/  FMUL.FTZ R110, R123, R110 ;  /* 0x0000006e7b6e7220 */ /* 0x000fe20000410000 */
[----:B------:R-:W-:Y:S01]  /*1c9f0*/  FMUL.FTZ R109, R122, R109 ;  /* 0x0000006d7a6d7220 */ /* 0x000fe20000410000 */
[----:B------:R-:W4:Y:S01]  /*1ca00*/  MUFU.EX2 R168, R168 ;  /* 0x000000a800a87308 */ /* 0x000f220000000800 */
[----:B---3--:R-:W-:Y:S01]  /*1ca10*/  FADD.FTZ R8, R130, R11 ;  /* 0x0000000b82087221 */ /* 0x008fe20000010000 */
[----:B------:R-:W-:Y:S01]  /*1ca20*/  FADD.FTZ R6, R166, R7 ;  /* 0x00000007a6067221 */ /* 0x000fe20000010000 */
[C---:B------:R-:W-:Y:S01]  /*1ca30*/  FMUL.FTZ R108, R122.reuse, R108 ;  /* 0x0000006c7a6c7220 */ /* 0x040fe20000410000 */
[C---:B------:R-:W-:Y:S01]  /*1ca40*/  FMUL.FTZ R113, R122.reuse, R107 ;  /* 0x0000006b7a717220 */ /* 0x040fe20000410000 */
[C---:B------:R-:W-:Y:S01]  /*1ca50*/  FMUL.FTZ R112, R122.reuse, R106 ;  /* 0x0000006a7a707220 */ /* 0x040fe20000410000 */
[C---:B------:R-:W-:Y:S01]  /*1ca60*/  FMUL.FTZ R5, R122.reuse, R5 ;  /* 0x000000057a057220 */ /* 0x040fe20000410000 */
[----:B------:R-:W-:Y:S01]  /*1ca70*/  FMUL.FTZ R4, R122, R4 ;  /* 0x000000047a047220 */ /* 0x000fe20000410000 */
[----:B------:R-:W3:Y:S01]  /*1ca80*/  MUFU.EX2 R171, R171 ;  /* 0x000000ab00ab7308 */ /* 0x000ee20000000800 */
[----:B------:R-:W3:Y:S04]  /*1ca90*/  LDL.64 R30, [R1+0x3b0] ;  /* 0x0003b000011e7983 */ /* 0x000ee80000100a00 */
[----:B------:R-:W3:Y:S03]  /*1caa0*/  LDL.64 R32, [R1+0x3c0] ;  /* 0x0003c00001207983 */ /* 0x000ee60000100a00 */
[----:B------:R-:W3:Y:S01]  /*1cab0*/  MUFU.EX2 R116, R116 ;  /* 0x0000007400747308 */ /* 0x000ee20000000800 */
[----:B0-----:R-:W-:Y:S01]  /*1cac0*/  FADD.FTZ R8, R169, R8 ;  /* 0x00000008a9087221 */ /* 0x001fe20000010000 */
[----:B-1----:R-:W-:Y:S01]  /*1cad0*/  FADD.FTZ R7, R117, R6 ;  /* 0x0000000675077221 */ /* 0x002fe20000010000 */
[----:B------:R-:W3:Y:S04]  /*1cae0*/  LDL.64 R34, [R1+0x3d0] ;  /* 0x0003d00001227983 */ /* 0x000ee80000100a00 */
[----:B------:R-:W3:Y:S01]  /*1caf0*/  LDL.64 R58, [R1+0x2d8] ;  /* 0x0002d800013a7983 */ /* 0x000ee20000100a00 */
[----:B------:R-:W0:Y:S03]  /*1cb00*/  MUFU.EX2 R128, R128 ;  /* 0x0000008000807308 */ /* 0x000e260000000800 */
[----:B------:R-:W3:Y:S04]  /*1cb10*/  LDL.64 R60, [R1+0x2e8] ;  /* 0x0002e800013c7983 */ /* 0x000ee80000100a00 */
[----:B------:R-:W3:Y:S01]  /*1cb20*/  LDL.64 R68, [R1+0x328] ;  /* 0x0003280001447983 */ /* 0x000ee20000100a00 */
[----:B------:R-:W1:Y:S01]  /*1cb30*/  MUFU.EX2 R170, R170 ;  /* 0x000000aa00aa7308 */ /* 0x000e620000000800 */
[----:B--2---:R-:W-:Y:S01]  /*1cb40*/  FADD.FTZ R6, R129, R8 ;  /* 0x0000000881067221 */ /* 0x004fe20000010000 */
[----:B----4-:R-:W-:Y:S01]  /*1cb50*/  FADD.FTZ R7, R168, R7 ;  /* 0x00000007a8077221 */ /* 0x010fe20000010000 */
[----:B------:R-:W2:Y:S04]  /*1cb60*/  LDL.64 R36, [R1+0x3e0] ;  /* 0x0003e00001247983 */ /* 0x000ea80000100a00 */
[----:B------:R-:W4:Y:S01]  /*1cb70*/  LDL.64 R40, [R1+0x248] ;  /* 0x0002480001287983 */ /* 0x000f220000100a00 */
[----:B------:R-:W1:Y:S03]  /*1cb80*/  MUFU.EX2 R177, R177 ;  /* 0x000000b100b17308 */ /* 0x000e660000000800 */
[----:B------:R-:W4:Y:S05]  /*1cb90*/  LDL.64 R76, [R1+0x368] ;  /* 0x00036800014c7983 */ /* 0x000f2a0000100a00 */
[----:B------:R-:W1:Y:S01]  /*1cba0*/  MUFU.EX2 R127, R127 ;  /* 0x0000007f007f7308 */ /* 0x000e620000000800 */
[----:B---3--:R-:W-:Y:S01]  /*1cbb0*/  FADD.FTZ R11, R171, R6 ;  /* 0x00000006ab0b7221 */ /* 0x008fe20000010000 */
[----:B------:R-:W-:Y:S01]  /*1cbc0*/  FADD.FTZ R7, R116, R7 ;  /* 0x0000000774077221 */ /* 0x000fe20000010000 */
[----:B------:R-:W3:Y:S05]  /*1cbd0*/  LDL.64 R42, [R1+0x258] ;  /* 0x00025800012a7983 */ /* 0x000eea0000100a00 */
[----:B------:R-:W1:Y:S08]  /*1cbe0*/  MUFU.EX2 R126, R126 ;  /* 0x0000007e007e7308 */ /* 0x000e700000000800 */
[----:B------:R-:W1:Y:S01]  /*1cbf0*/  MUFU.EX2 R176, R176 ;  /* 0x000000b000b07308 */ /* 0x000e620000000800 */
[----:B0-----:R-:W-:Y:S01]  /*1cc00*/  FADD.FTZ R10, R128, R11 ;  /* 0x0000000b800a7221 */ /* 0x001fe20000010000 */
[----:B-1----:R-:W-:-:S06]  /*1cc10*/  FADD.FTZ R6, R170, R7 ;  /* 0x00000007aa067221 */ /* 0x002fcc0000010000 */
[----:B------:R-:W0:Y:S01]  /*1cc20*/  MUFU.EX2 R124, R124 ;  /* 0x0000007c007c7308 */ /* 0x000e220000000800 */
[----:B------:R-:W-:-:S07]  /*1cc30*/  FFMA.FTZ R8, R28, R21, -R14 ;  /* 0x000000151c087223 */ /* 0x000fce000001080e */
[----:B------:R-:W1:Y:S01]  /*1cc40*/  MUFU.EX2 R125, R125 ;  /* 0x0000007d007d7308 */ /* 0x000e620000000800 */
[----:B------:R-:W-:Y:S01]  /*1cc50*/  FADD.FTZ R11, R177, R10 ;  /* 0x0000000ab10b7221 */ /* 0x000fe20000010000 */
[----:B------:R-:W-:Y:S01]  /*1cc60*/  FADD.FTZ R7, R127, R6 ;  /* 0x000000067f077221 */ /* 0x000fe20000010000 */
[----:B------:R-:W2:Y:S04]  /*1cc70*/  LDL.64 R28, [R1+0x3a0] ;  /* 0x0003a000011c7983 */ /* 0x000ea80000100a00 */
[----:B------:R-:W4:Y:S01]  /*1cc80*/  LDL.64 R38, [R1+0x3f0] ;  /* 0x0003f00001267983 */ /* 0x000f220000100a00 */
[----:B------:R-:W-:Y:S03]  /*1cc90*/  MUFU.EX2 R178, R178 ;  /* 0x000000b200b27308 */ /* 0x000fe60000000800 */
[----:B------:R-:W3:Y:S05]  /*1cca0*/  LDL.64 R44, [R1+0x268] ;  /* 0x00026800012c7983 */ /* 0x000eea0000100a00 */
[----:B------:R-:W1:Y:S01]  /*1ccb0*/  MUFU.EX2 R179, R179 ;  /* 0x000000b300b37308 */ /* 0x000e620000000800 */
[----:B------:R-:W-:Y:S01]  /*1ccc0*/  FADD.FTZ R11, R126, R11 ;  /* 0x0000000b7e0b7221 */ /* 0x000fe20000010000 */
[----:B------:R-:W-:Y:S01]  /*1ccd0*/  FADD.FTZ R6, R176, R7 ;  /* 0x00000007b0067221 */ /* 0x000fe20000010000 */
[----:B------:R-:W3:Y:S05]  /*1cce0*/  LDL.64 R46, [R1+0x278] ;  /* 0x00027800012e7983 */ /* 0x000eea0000100a00 */
[----:B------:R-:W-:Y:S01]  /*1ccf0*/  MUFU.EX2 R191, R191 ;  /* 0x000000bf00bf7308 */ /* 0x000fe20000000800 */
[----:B------:R-:W-:-:S07]  /*1cd00*/  FFMA.FTZ R7, R25, R21, -R14 ;  /* 0x0000001519077223 */ /* 0x000fce000001080e */
[----:B------:R-:W1:Y:S01]  /*1cd10*/  MUFU.EX2 R173, R173 ;  /* 0x000000ad00ad7308 */ /* 0x000e620000000800 */
[----:B0-----:R-:W-:Y:S01]  /*1cd20*/  FADD.FTZ R10, R124, R11 ;  /* 0x0000000b7c0a7221 */ /* 0x001fe20000010000 */
[----:B-1----:R-:W-:Y:S01]  /*1cd30*/  FADD.FTZ R11, R125, R6 ;  /* 0x000000067d0b7221 */ /* 0x002fe20000010000 */
[----:B------:R-:W3:Y:S04]  /*1cd40*/  LDL.64 R14, [R1+0x360] ;  /* 0x00036000010e7983 */ /* 0x000ee80000100a00 */
[----:B------:R-:W3:Y:S01]  /*1cd50*/  LDL.64 R48, [R1+0x288] ;  /* 0x0002880001307983 */ /* 0x000ee20000100a00 */
[----:B------:R-:W-:Y:S03]  /*1cd60*/  MUFU.EX2 R172, R172 ;  /* 0x000000ac00ac7308 */ /* 0x000fe60000000800 */
[----:B------:R-:W3:Y:S04]  /*1cd70*/  LDL.64 R50, [R1+0x298] ;  /* 0x0002980001327983 */ /* 0x000ee80000100a00 */
[----:B------:R-:W3:Y:S01]  /*1cd80*/  LDL.64 R52, [R1+0x2a8] ;  /* 0x0002a80001347983 */ /* 0x000ee20000100a00 */
[----:B------:R-:W0:Y:S01]  /*1cd90*/  MUFU.EX2 R8, R8 ;  /* 0x0000000800087308 */ /* 0x000e220000000800 */
[----:B------:R-:W-:Y:S01]  /*1cda0*/  FADD.FTZ R10, R179, R10 ;  /* 0x0000000ab30a7221 */ /* 0x000fe20000010000 */
[----:B------:R-:W-:Y:S01]  /*1cdb0*/  FADD.FTZ R6, R178, R11 ;  /* 0x0000000bb2067221 */ /* 0x000fe20000010000 */
[----:B------:R-:W3:Y:S04]  /*1cdc0*/  LDL.64 R20, [R1+0x370] ;  /* 0x0003700001147983 */ /* 0x000ee80000100a00 */
[----:B------:R-:W3:Y:S01]  /*1cdd0*/  LDL.64 R24, [R1+0x380] ;  /* 0x0003800001187983 */ /* 0x000ee20000100a00 */
[----:B------:R-:W-:Y:S08]  /*1cde0*/  MUFU.EX2 R174, R174 ;  /* 0x000000ae00ae7308 */ /* 0x000ff00000000800 */
[----:B------:R-:W1:Y:S01]  /*1cdf0*/  MUFU.EX2 R175, R175 ;  /* 0x000000af00af7308 */ /* 0x000e620000000800 */
[----:B------:R-:W-:Y:S01]  /*1ce00*/  FADD.FTZ R13, R173, R10 ;  /* 0x0000000aad0d7221 */ /* 0x000fe20000010000 */
[----:B------:R-:W-:Y:S01]  /*1ce10*/  FADD.FTZ R11, R191, R6 ;  /* 0x00000006bf0b7221 */ /* 0x000fe20000010000 */
[----:B------:R-:W3:Y:S05]  /*1ce20*/  LDL.64 R106, [R1+0x3b8] ;  /* 0x0003b800016a7983 */ /* 0x000eea0000100a00 */
[----:B------:R-:W1:Y:S08]  /*1ce30*/  MUFU.EX2 R23, R23 ;  /* 0x0000001700177308 */ /* 0x000e700000000800 */
[----:B------:R-:W1:Y:S01]  /*1ce40*/  MUFU.EX2 R7, R7 ;  /* 0x0000000700077308 */ /* 0x000e620000000800 */
[----:B0-----:R-:W-:Y:S01]  /*1ce50*/  FADD.FTZ R6, R8, R13 ;  /* 0x0000000d08067221 */ /* 0x001fe20000010000 */
[----:B------:R-:W-:Y:S01]  /*1ce60*/  FADD.FTZ R11, R172, R11 ;  /* 0x0000000bac0b7221 */ /* 0x000fe20000010000 */
[----:B------:R-:W3:Y:S02]  /*1ce70*/  LDL.64 R12, [R1+0x350] ;  /* 0x00035000010c7983 */ /* 0x000ee40000100a00 */
[----:B-1----:R-:W-:Y:S01]  /*1ce80*/  FADD.FTZ R6, R175, R6 ;  /* 0x00000006af067221 */ /* 0x002fe20000010000 */
[----:B------:R-:W-:-:S04]  /*1ce90*/  FADD.FTZ R10, R174, R11 ;  /* 0x0000000bae0a7221 */ /* 0x000fc80000010000 */
[----:B------:R-:W-:Y:S01]  /*1cea0*/  FADD.FTZ R10, R23, R10 ;  /* 0x0000000a170a7221 */ /* 0x000fe20000010000 */
[----:B------:R-:W-:-:S05]  /*1ceb0*/  FADD.FTZ R11, R7, R6 ;  /* 0x00000006070b7221 */ /* 0x000fca0000010000 */
[----:B------:R0:W-:Y:S01]  /*1cec0*/  STL.64 [R1+0x1f0], R10 ;  /* 0x0001f00a01007387 */ /* 0x0001e20000100a00 */
[----:B------:R-:W-:Y:S06]  /*1ced0*/  BAR.SYNC.DEFER_BLOCKING 0xf, 0x100 ;  /* 0x03c4000000007b1d */ /* 0x000fec0000010000 */
[----:B0-----:R-:W3:Y:S04]  /*1cee0*/  LDL.64 R10, [R1+0x340] ;  /* 0x00034000010a7983 */ /* 0x001ee80000100a00 */
[----:B------:R-:W3:Y:S04]  /*1cef0*/  LD.E.64 R92, desc[UR46][R2.64+0x8] ;  /* 0x0000082e025c7980 */ /* 0x000ee8000c101b00 */
[----:B------:R-:W3:Y:S04]  /*1cf00*/  LD.E.64 R2, desc[UR46][R2.64] ;  /* 0x0000002e02027980 */ /* 0x000ee8000c101b00 */
        /* <DEDUP_REMOVED lines=13> */
[----:B0-----:R-:W3:Y:S04]  /*1cfe0*/  LDL.64 R56, [R1+0x2c8] ;  /* 0x0002c80001387983 */ /* 0x001ee80000100a00 */
[----:B-1----:R-:W3:Y:S04]  /*1cff0*/  LDL.64 R62, [R1+0x2f8] ;  /* 0x0002f800013e7983 */ /* 0x002ee80000100a00 */
[----:B------:R-:W3:Y:S04]  /*1d000*/  LDL.64 R64, [R1+0x308] ;  /* 0x0003080001407983 */ /* 0x000ee80000100a00 */
        /* <DEDUP_REMOVED lines=10> */
[----:B------:R0:W-:Y:S04]  /*1d0b0*/  STL.64 [R1+0x238], R4 ;  /* 0x0002380401007387 */ /* 0x0001e80000100a00 */
        /* <DEDUP_REMOVED lines=44> */
[C---:B----4-:R-:W-:Y:S01]  /*1d380*/  FMUL.FTZ R39, R123.reuse, R39 ;  /* 0x000000277b277220 */ /* 0x050fe20000410000 */
[C---:B------:R-:W-:Y:S01]  /*1d390*/  FMUL.FTZ R38, R123.reuse, R38 ;  /* 0x000000267b267220 */ /* 0x040fe20000410000 */
[C---:B------:R-:W-:Y:S01]  /*1d3a0*/  FMUL.FTZ R41, R122.reuse, R41 ;  /* 0x000000297a297220 */ /* 0x040fe20000410000 */
[C---:B------:R-:W-:Y:S01]  /*1d3b0*/  FMUL.FTZ R40, R122.reuse, R40 ;  /* 0x000000287a287220 */ /* 0x040fe20000410000 */
[C---:B---3--:R-:W-:Y:S01]  /*1d3c0*/  FMUL.FTZ R43, R122.reuse, R43 ;  /* 0x0000002b7a2b7220 */ /* 0x048fe20000410000 */
        /* <DEDUP_REMOVED lines=48> */
[----:B------:R1:W-:Y:S04]  /*1d6d0*/  STL.64 [R1+0x340], R10 ;  /* 0x0003400a01007387 */ /* 0x0003e80000100a00 */
[----:B------:R2:W-:Y:S04]  /*1d6e0*/  STL.64 [R1+0x360], R14 ;  /* 0x0003600e01007387 */ /* 0x0005e80000100a00 */
[----:B------:R3:W-:Y:S01]  /*1d6f0*/  STL.64 [R1+0x370], R20 ;  /* 0x0003701401007387 */ /* 0x0007e20000100a00 */
[----:B------:R-:W-:-:S03]  /*1d700*/  MOV R6, R92 ;  /* 0x0000005c00067202 */ /* 0x000fc60000000f00 */
        /* <DEDUP_REMOVED lines=205> */
[----:B--2---:R-:W-:Y:S01]  /*1e3e0*/  STL [R1+0x250], R14 ;  /* 0x0002500e01007387 */ /* 0x004fe20000100800 */
[----:B------:R-:W-:Y:S02]  /*1e3f0*/  F2FP.F16.F32.PACK_AB R177, R126, R177 ;  /* 0x000000b17eb1723e */ /* 0x000fe400000000ff */
[----:B------:R-:W-:Y:S01]  /*1e400*/  F2FP.F16.F32.PACK_AB R178, R178, R125 ;  /* 0x0000007db2b2723e */ /* 0x000fe200000000ff */
[----:B------:R-:W-:Y:S01]  /*1e410*/  STL [R1+0x254], R15 ;  /* 0x0002540f01007387 */ /* 0x000fe20000100800 */
[----:B------:R-:W-:-:S03]  /*1e420*/  F2FP.F16.F32.PACK_AB R179, R179, R124 ;  /* 0x0000007cb3b3723e */ /* 0x000fc600000000ff */
[----:B---3--:R-:W-:Y:S04]  /*1e430*/  STL [R1+0x258], R20 ;  /* 0x0002581401007387 */ /* 0x008fe80000100800 */
[----:B------:R-:W-:Y:S04]  /*1e440*/  STL [R1+0x25c], R21 ;  /* 0x00025c1501007387 */ /* 0x000fe80000100800 */
[----:B----4-:R-:W-:Y:S04]  /*1e450*/  STL [R1+0x260], R24 ;  /* 0x0002601801007387 */ /* 0x010fe80000100800 */
        /* <DEDUP_REMOVED lines=575> */
.L_x_6853:
[----:B------:R-:W-:Y:S05]  /*20850*/  BSYNC B0 ;  /* 0x0000000000007941 */ /* 0x000fea0003800000 */
.L_x_6852:
        /* <DEDUP_REMOVED lines=9> */
.L_x_6831:
[----:B------:R-:W-:-:S13]  /*208f0*/  ISETP.GE.AND P0, PT, R0, R22, PT ;  /* 0x000000160000720c */ /* 0x000fda0003f06270 */
[----:B------:R-:W-:Y:S05]  /*20900*/  @!P0 BRA `(.L_x_6855) ;  /* 0x0000007c00e08947 */ /* 0x000fea0003800000 */
.L_x_6888:
        /* <DEDUP_REMOVED lines=20> */
.L_x_6857:
[----:B------:R-:W-:Y:S05]  /*20a50*/  BSYNC B0 ;  /* 0x0000000000007941 */ /* 0x000fea0003800000 */
.L_x_6856:
        /* <DEDUP_REMOVED lines=9> */
.L_x_6859:
[----:B------:R-:W-:Y:S05]  /*20af0*/  BSYNC B0 ;  /* 0x0000000000007941 */ /* 0x000fea0003800000 */
.L_x_6858:
[----:B------:R-:W-:Y:S04]  /*20b00*/  BSSY B0, `(.L_x_6860) ;  /* 0x0000006000007945 */ /* 0x000fe80003800000 */
[----:B-1----:R-:W-:Y:S05]  /*20b10*/  @P0 BRA `(.L_x_6861) ;  /* 0x0000000000100947 */ /* 0x002fea0003800000 */
[----:B-----5:R-:W-:Y:S01]  /*20b20*/  IMAD R6, R6, 0x8, R3 ;  /* 0x0000000806067824 */ /* 0x020fe200078e0203 */
[----:B------:R-:W-:-:S04]  /*20b30*/  SHF.L.U32 R7, R7, 0x1f, RZ ;  /* 0x0000001f07077819 */ /* 0x000fc800000006ff */
[----:B------:R-:W1:Y:S02]  /*20b40*/  SYNCS.PHASECHK.TRANS64.TRYWAIT P0, [R6+URZ], R7 ;  /* 0x00000007060075a7 */ /* 0x000e64000800017f */
[----:B-1----:R-:W-:Y:S05]  /*20b50*/  @!P0 BRA `(.L_x_6862) ;  /* 0x0000015c00748947 */ /* 0x002fea0003800000 */
.L_x_6861:
[----:B------:R-:W-:Y:S05]  /*20b60*/  BSYNC B0 ;  /* 0x0000000000007941 */ /* 0x000fea0003800000 */
.L_x_6860:
        /* <DEDUP_REMOVED lines=57> */
.L_x_6864:
[----:B------:R-:W-:Y:S05]  /*20f00*/  BSYNC B0 ;  /* 0x0000000000007941 */ /* 0x000fea0003800000 */
.L_x_6863:
        /* <DEDUP_REMOVED lines=8> */
.L_x_6866:
[----:B------:R-:W-:Y:S05]  /*20f90*/  BSYNC B0 ;  /* 0x0000000000007941 */ /* 0x000fea0003800000 */
.L_x_6865:
[----:B------:R-:W-:Y:S04]  /*20fa0*/  BSSY B0, `(.L_x_6867) ;  /* 0x0000004000007945 */ /* 0x000fe80003800000 */
[----:B-1----:R-:W-:Y:S05]  /*20fb0*/  @P0 BRA `(.L_x_6868) ;  /* 0x0000000000080947 */ /* 0x002fea0003800000 */
[----:B------:R-:W1:Y:S02]  /*20fc0*/  SYNCS.PHASECHK.TRANS64.TRYWAIT P0, [R12+URZ], R13 ;  /* 0x0000000d0c0075a7 */ /* 0x000e64000800017f */
[----:B-1----:R-:W-:Y:S05]  /*20fd0*/  @!P0 BRA `(.L_x_6869) ;  /* 0x0000015800688947 */ /* 0x002fea0003800000 */
.L_x_6868:
[----:B------:R-:W-:Y:S05]  /*20fe0*/  BSYNC B0 ;  /* 0x0000000000007941 */ /* 0x000fea0003800000 */
.L_x_6867:
[----:B------:R-:W2:Y:S04]  /*20ff0*/  LDL R4, [R1+0x68] ;  /* 0x0000680001047983 */ /* 0x000ea80000100800 */
[----:B------:R-:W3:Y:S04]  /*21000*/  LDL R5, [R1+0x1c8] ;  /* 0x0001c80001057983 */ /* 0x000ee80000100800 */
[----:B------:R-:W3:Y:S04]  /*21010*/  LDL.64 R2, [R1+0x98] ;  /* 0x0000980001027983 */ /* 0x000ee80000100a00 */
[----:B------:R-:W4:Y:S04]  /*21020*/  LDL.64 R8, [R1+0x90] ;  /* 0x0000900001087983 */ /* 0x000f280000100a00 */
[----:B------:R-:W4:Y:S04]  /*21030*/  LDL.64 R10, [R1+0x90] ;  /* 0x00009000010a7983 */ /* 0x000f280000100a00 */
[----:B01----:R-:W4:Y:S04]  /*21040*/  LDL.64 R12, [R1+0x90] ;  /* 0x00009000010c7983 */ /* 0x003f280000100a00 */
[----:B------:R-:W4:Y:S01]  /*21050*/  LDL.64 R56, [R1+0x90] ;  /* 0x0000900001387983 */ /* 0x000f220000100a00 */
[----:B------:R-:W-:Y:S05]  /*21060*/  WARPSYNC.ALL ;  /* 0x0000000000007948 */ /* 0x000fea0003800000 */
[----:B------:R-:W-:Y:S01]  /*21070*/  WARPGROUP.ARRIVE ;  /* 0x00000000000079c5 */ /* 0x000fe20000000000 */
[----:B------:R-:W4:Y:S05]  /*21080*/  LDL.64 R6, [R1+0x90] ;  /* 0x0000900001067983 */ /* 0x000f2a0000100a00 */
[----:B------:R-:W0:Y:S01]  /*21090*/  S2R R15, SR_TID.X ;  /* 0x00000000000f7919 */ /* 0x000e220000002100 */
[----:B------:R-:W-:Y:S01]  /*210a0*/  IMAD.MOV.U32 R23, RZ, RZ, 0x4 ;  /* 0x00000004ff177424 */ /* 0x000fe200078e00ff */
        /* <DEDUP_REMOVED lines=166> */
[--C-:B------:R-:W-:Y:S01]  /*21b10*/  IMAD.MOV.U32 R57, RZ, RZ, R3.reuse ;  /* 0x000000ffff397224 */ /* 0x100fe200078e0003 */
[----:B------:R-:W-:Y:S02]  /*21b20*/  R2UR UR4, R4 ;  /* 0x00000000040472ca */ /* 0x000fe400000e0000 */
[----:B------:R-:W-:Y:S02]  /*21b30*/  R2UR UR6, R56 ;  /* 0x00000000380672ca */ /* 0x000fe400000e0000 */
[----:B------:R-:W-:Y:S02]  /*21b40*/  R2UR UR7, R57 ;  /* 0x00000000390772ca */ /* 0x000fe400000e0000 */
[----:B------:R-:W-:Y:S01]  /*21b50*/  R2UR UR5, R5 ;  /* 0x00000000050572ca */ /* 0x000fe200000e0000 */
[----:B------:R-:W-:Y:S01]  /*21b60*/  IMAD.MOV.U32 R59, RZ, RZ, R3 ;  /* 0x000000ffff3b7224 */ /* 0x000fe200078e0003 */
[----:B0-----:R-:W-:Y:S01]  /*21b70*/  SHF.R.U32.HI R15, RZ, 0x7, R15 ;  /* 0x00000007ff0f7819 */ /* 0x001fe2000001160f */
[----:B------:R-:W4:Y:S04]  /*21b80*/  LDL.64 R56, [R1+0x90] ;  /* 0x0000900001387983 */ /* 0x000f280000100a00 */
[----:B------:R-:W0:Y:S01]  /*21b90*/  SHFL.IDX PT, R4, R15, RZ, 0x1f ;  /* 0x00001fff0f047589 */ /* 0x000e2200000e0000 */
[----:B------:R-:W-:-:S02]  /*21ba0*/  WARPGROUP.DEPBAR.LE gsb0, 0x0 ;  /* 0x00008000000079c5 */ /* 0x000fc40000010000 */
[----:B------:R-:W-:-:S06]  /*21bb0*/  WARPGROUP.ARRIVE ;  /* 0x00000000000079c5 */ /* 0x000fcc0000000000 */
[----:B------:R-:W-:Y:S01]  /*21bc0*/  HGMMA.64x64x16.F32 R24, gdesc[UR4], R24, gsb0 ;  /* 0x00e00000041879f0 */ /* 0x000fe20008000818 */
[----:B0-----:R-:W-:Y:S01]  /*21bd0*/  ISETP.GT.AND P0, PT, R4, 0x7f, PT ;  /* 0x0000007f0400780c */ /* 0x001fe20003f04270 */
[----:B------:R-:W-:-:S03]  /*21be0*/  VIADD R4, R2, 0x800 ;  /* 0x0000080002047836 */ /* 0x000fc60000000000 */
[----:B------:R-:W-:-:S04]  /*21bf0*/  SEL R15, RZ, 0x2, !P0 ;  /* 0x00000002ff0f7807 */ /* 0x000fc80004000000 */
        /* <DEDUP_REMOVED lines=10> */
[----:B------:R-:W-:Y:S01]  /*21ca0*/  SEL R21, R23, 0x2, P0 ;  /* 0x0000000217157807 */ /* 0x000fe20000000000 */
[----:B------:R-:W4:Y:S07]  /*21cb0*/  LDL.64 R58, [R1+0x90] ;  /* 0x00009000013a7983 */ /* 0x000f2e0000100a00 */
[----:B------:R-:W-:Y:S01]  /*21cc0*/  HGMMA.64x64x16.F32 R24, gdesc[UR8], R24, UP0, gsb0 ;  /* 0x00e00000081879f0 */ /* 0x000fe2000b800818 */
[----:B------:R-:W-:Y:S01]  /*21cd0*/  IMAD.IADD R8, R4, 0x1, R21 ;  /* 0x0000000104087824 */ /* 0x000fe200078e0215 */
[----:B--2---:R-:W-:Y:S01]  /*21ce0*/  IADD3 R10, R21, 0x800, R10 ;  /* 0x00000800150a7810 */ /* 0x004fe20007ffe00a */
[----:B------:R-:W-:Y:S01]  /*21cf0*/  IMAD.MOV.U32 R9, RZ, RZ, R3 ;  /* 0x000000ffff097224 */ /* 0x000fe200078e0003 */
[----:B------:R-:W-:-:S02]  /*21d00*/  R2UR UR5, R11 ;  /* 0x000000000b0572ca */ /* 0x000fc400000e0000 */
        /* <DEDUP_REMOVED lines=43> */
[----:B------:R-:W-:Y:S01]  /*21fc0*/  IMAD.IADD R12, R21, 0x1, R10 ;  /* 0x00000001150c7824 */ /* 0x000fe200078e020a */
[----:B------:R-:W4:Y:S01]  /*21fd0*/  LDL.64 R8, [R1+0x90] ;  /* 0x0000900001087983 */ /* 0x000f220000100a00 */
[----:B------:R-:W-:Y:S02]  /*21fe0*/  WARPGROUP.DEPBAR.LE gsb0, 0x0 ;  /* 0x00008000000079c5 */ /* 0x000fe40000010000 */
[----:B------:R-:W-:-:S08]  /*21ff0*/  WARPGROUP.ARRIVE ;  /* 0x00000000000079c5 */ /* 0x000fd00000000000 */
[----:B------:R-:W-:Y:S01]  /*22000*/  HGMMA.64x64x16.F32 R24, gdesc[UR4], R24, gsb0 ;  /* 0x00e00000041879f0 */ /* 0x000fe20008000818 */
[----:B------:R-:W-:Y:S01]  /*22010*/  IMAD.MOV.U32 R13, RZ, RZ, R3 ;  /* 0x000000ffff0d7224 */ /* 0x000fe200078e0003 */
[----:B------:R-:W-:Y:S02]  /*22020*/  IADD3 R58, R21, 0xa00, R58 ;  /* 0x00000a00153a7810 */ /* 0x000fe40007ffe03a */
        /* <DEDUP_REMOVED lines=33> */
[----:B------:R-:W2:Y:S01]  /*22240*/  LDL.64 R4, [R1+0x90] ;  /* 0x0000900001047983 */ /* 0x000ea20000100a00 */
[----:B------:R-:W-:-:S02]  /*22250*/  WARPGROUP.DEPBAR.LE gsb0, 0x0 ;  /* 0x00008000000079c5 */ /* 0x000fc40000010000 */
[----:B------:R-:W-:-:S08]  /*22260*/  WARPGROUP.ARRIVE ;  /* 0x00000000000079c5 */ /* 0x000fd00000000000 */
        /* <DEDUP_REMOVED lines=11> */
[----:B----4-:R-:W-:Y:S01]  /*22320*/  IADD3 R8, R21, 0xc00, R8 ;  /* 0x00000c0015087810 */ /* 0x010fe20007ffe008 */
[----:B------:R-:W-:Y:S01]  /*22330*/  IMAD.MOV.U32 R57, RZ, RZ, R3 ;  /* 0x000000ffff397224 */ /* 0x000fe200078e0003 */
[----:B------:R-:W3:Y:S06]  /*22340*/  LDL.64 R6, [R1+0x90] ;  /* 0x0000900001067983 */ /* 0x000eec0000100a00 */
        /* <DEDUP_REMOVED lines=37> */
[C---:B------:R-:W-:Y:S01]  /*225a0*/  IADD3 R4, R15.reuse, 0xe00, R4 ;  /* 0x00000e000f047810 */ /* 0x040fe20007ffe004 */
[----:B------:R-:W-:Y:S02]  /*225b0*/  IMAD.MOV.U32 R13, RZ, RZ, R3 ;  /* 0x000000ffff0d7224 */ /* 0x000fe400078e0003 */
[----:B------:R-:W-:Y:S01]  /*225c0*/  IMAD.IADD R12, R15, 0x1, R10 ;  /* 0x000000010f0c7824 */ /* 0x000fe200078e020a */
[----:B------:R-:W-:Y:S01]  /*225d0*/  R2UR UR4, R4 ;  /* 0x00000000040472ca */ /* 0x000fe200000e0000 */
[----:B------:R-:W2:Y:S01]  /*225e0*/  LDL R15, [R1] ;  /* 0x00000000010f7983 */ /* 0x000ea20000100800 */
        /* <DEDUP_REMOVED lines=81> */
.L_x_6871:
[----:B------:R-:W-:Y:S05]  /*22b00*/  BSYNC B0 ;  /* 0x0000000000007941 */ /* 0x000fea0003800000 */
.L_x_6870:
[----:B------:R-:W2:Y:S02]  /*22b10*/  LDL.64 R2, [R1+0x20] ;  /* 0x0000200001027983 */ /* 0x000ea40000100a00 */
[----:B--2---:R-:W-:-:S05]  /*22b20*/  MOV R3, R2 ;  /* 0x0000000200037202 */ /* 0x004fca0000000f00 */
[----:B-----5:R-:W-:-:S05]  /*22b30*/  IMAD R12, R12, 0x8, R3 ;  /* 0x000000080c0c7824 */ /* 0x020fca00078e0203 */
[----:B------:R-:W-:-:S04]  /*22b40*/  PRMT R12, R13, 0x654, R12 ;  /* 0x000006540d0c7816 */ /* 0x000fc8000000000c */
[----:B------:R0:W-:Y:S01]  /*22b50*/  SYNCS.ARRIVE.TRANS64.RED.A1T0 RZ, [R12+URZ], RZ ;  /* 0x000000ff0cff79a7 */ /* 0x0001e2000810043f */
[----:B------:R-:W2:Y:S04]  /*22b60*/  LDL R23, [R1+0xcc] ;  /* 0x0000cc0001177983 */ /* 0x000ea80000100800 */
[----:B------:R-:W3:Y:S04]  /*22b70*/  LDL.64 R2, [R1+0xf0] ;  /* 0x0000f00001027983 */ /* 0x000ee80000100a00 */
[----:B0-----:R-:W4:Y:S04]  /*22b80*/  LDL.64 R12, [R1+0x100] ;  /* 0x00010000010c7983 */ /* 0x001f280000100a00 */
[----:B------:R-:W2:Y:S04]  /*22b90*/  LDL R56, [R1+0x50] ;  /* 0x0000500001387983 */ /* 0x000ea80000100800 */
[----:B------:R-:W2:Y:S04]  /*22ba0*/  LDL R57, [R1+0xf8] ;  /* 0x0000f80001397983 */ /* 0x000ea80000100800 */
[----:B------:R-:W2:Y:S04]  /*22bb0*/  LDL.128 R8, [R1+0xe0] ;  /* 0x0000e00001087983 */ /* 0x000ea80000100c00 */
[----:B------:R-:W2:Y:S04]  /*22bc0*/  LDL.128 R4, [R1+0xd0] ;  /* 0x0000d00001047983 */ /* 0x000ea80000100c00 */
[----:B----4-:R-:W4:Y:S01]  /*22bd0*/  LD.E R21, desc[UR46][R12.64] ;  /* 0x0000002e0c157980 */ /* 0x010f22000c101900 */
[----:B---3--:R-:W-:-:S02]  /*22be0*/  ISETP.NE.AND P0, PT, R2, 0x1, PT ;  /* 0x000000010200780c */ /* 0x008fc40003f05270 */
[----:B--2---:R-:W-:Y:S01]  /*22bf0*/  ISETP.GE.AND P1, PT, R9, 0x1, PT ;  /* 0x000000010900780c */ /* 0x004fe20003f26270 */
[----:B------:R-:W-:Y:S01]  /*22c00*/  BSSY B0, `(.L_x_6872) ;  /* 0x0000079000007945 */ /* 0x000fe20003800000 */
[-C--:B----4-:R-:W-:Y:S01]  /*22c10*/  FMUL.FTZ R14, R24, R21.reuse ;  /* 0x00000015180e7220 */ /* 0x090fe20000410000 */
[-C--:B------:R-:W-:Y:S01]  /*22c20*/  FMUL.FTZ R24, R30, R21.reuse ;  /* 0x000000151e187220 */ /* 0x080fe20000410000 */
[----:B------:R-:W-:Y:S01]  /*22c30*/  FMUL.FTZ R32, R32, R21 ;  /* 0x0000001520207220 */ /* 0x000fe20000410000 */
[----:B------:R-:W-:-:S03]  /*22c40*/  SHF.R.S32.HI R30, RZ, 0x1f, R23 ;  /* 0x0000001fff1e7819 */ /* 0x000fc60000011417 */
[----:B------:R0:W1:Y:S01]  /*22c50*/  MUFU.TANH R117, R32 ;  /* 0x0000002000757308 */ /* 0x0000620000002400 */
[----:B------:R-:W-:Y:S01]  /*22c60*/  FMUL.FTZ R29, R29, R21 ;  /* 0x000000151d1d7220 */ /* 0x000fe20000410000 */
[----:B0-----:R-:W-:-:S04]  /*22c70*/  LEA.HI R32, R30, R23, RZ, 0x7 ;  /* 0x000000171e207211 */ /* 0x001fc800078f38ff */
[----:B------:R-:W-:Y:S01]  /*22c80*/  LOP3.LUT R32, R32, 0xffffff80, RZ, 0xc0, !PT ;  /* 0xffffff8020207812 */ /* 0x000fe200078ec0ff */
[-C--:B------:R-:W-:Y:S01]  /*22c90*/  FMUL.FTZ R33, R33, R21.reuse ;  /* 0x0000001521217220 */ /* 0x080fe20000410000 */
[----:B------:R0:W2:Y:S03]  /*22ca0*/  MUFU.TANH R63, R29 ;  /* 0x0000001d003f7308 */ /* 0x0000a60000002400 */
[----:B------:R-:W-:Y:S02]  /*22cb0*/  IMAD.IADD R32, R23, 0x1, -R32 ;  /* 0x0000000117207824 */ /* 0x000fe400078e0a20 */
[-C--:B------:R-:W-:Y:S01]  /*22cc0*/  FMUL.FTZ R36, R36, R21.reuse ;  /* 0x0000001524247220 */ /* 0x080fe20000410000 */
[-C--:B------:R-:W-:Y:S02]  /*22cd0*/  FMUL.FTZ R40, R40, R21.reuse ;  /* 0x0000001528287220 */ /* 0x080fe40000410000 */
[----:B------:R3:W4:Y:S01]  /*22ce0*/  MUFU.TANH R61, R33 ;  /* 0x00000021003d7308 */ /* 0x0007220000002400 */
[-C--:B0-----:R-:W-:Y:S01]  /*22cf0*/  FMUL.FTZ R29, R35, R21.reuse ;  /* 0x00000015231d7220 */ /* 0x081fe20000410000 */
[----:B------:R-:W-:Y:S01]  /*22d00*/  SHF.R.S32.HI R35, RZ, 0x1f, R32 ;  /* 0x0000001fff237819 */ /* 0x000fe20000011420 */
[-C--:B------:R-:W-:Y:S01]  /*22d10*/  FMUL.FTZ R37, R37, R21.reuse ;  /* 0x0000001525257220 */ /* 0x080fe20000410000 */
[----:B---3--:R-:W-:Y:S01]  /*22d20*/  FMUL.FTZ R33, R39, R21 ;  /* 0x0000001527217220 */ /* 0x008fe20000410000 */
[----:B------:R-:W-:-:S03]  /*22d30*/  LEA.HI R39, R30, R23, RZ, 0x2 ;  /* 0x000000171e277211 */ /* 0x000fc600078f10ff */
[----:B------:R0:W3:Y:S08]  /*22d40*/  MUFU.TANH R59, R36 ;  /* 0x00000024003b7308 */ /* 0x0000f00000002400 */
[----:B------:R1:W2:Y:S01]  /*22d50*/  MUFU.TANH R60, R40 ;  /* 0x00000028003c7308 */ /* 0x0002a20000002400 */
[----:B0-----:R-:W-:-:S04]  /*22d60*/  LEA.HI R36, R35, R32, RZ, 0x2 ;  /* 0x0000002023247211 */ /* 0x001fc800078f10ff */
[----:B------:R-:W-:-:S03]  /*22d70*/  SHF.R.S32.HI R30, RZ, 0x2, R36 ;  /* 0x00000002ff1e7819 */ /* 0x000fc60000011424 */
[----:B------:R0:W2:Y:S01]  /*22d80*/  MUFU.TANH R58, R37 ;  /* 0x00000025003a7308 */ /* 0x0000a20000002400 */
[----:B-1----:R-:W-:Y:S02]  /*22d90*/  LOP3.LUT R40, R39, 0xfffffffc, RZ, 0xc0, !PT ;  /* 0xfffffffc27287812 */ /* 0x002fe400078ec0ff */
[----:B------:R-:W-:-:S03]  /*22da0*/  LEA.HI R35, R35, R32, RZ, 0x5 ;  /* 0x0000002023237211 */ /* 0x000fc600078f28ff */
[----:B------:R-:W-:Y:S01]  /*22db0*/  IMAD.IADD R40, R23, 0x1, -R40 ;  /* 0x0000000117287824 */ /* 0x000fe200078e0a28 */
        /* <DEDUP_REMOVED lines=11> */
[----:B------:R-:W-:-:S04]  /*22e70*/  @P0 IMAD.HI.U32 R40, R2, R3, RZ ;  /* 0x0000000302280227 */ /* 0x000fc800078e00ff */
[-C--:B------:R-:W-:Y:S01]  /*22e80*/  FMUL.FTZ R49, R49, R21.reuse ;  /* 0x0000001531317220 */ /* 0x080fe20000410000 */
[----:B------:R-:W-:Y:S01]  /*22e90*/  FMUL.FTZ R12, R26, R21 ;  /* 0x000000151a0c7220 */ /* 0x000fe20000410000 */
[----:B------:R-:W-:Y:S01]  /*22ea0*/  @P0 SHF.R.U32.HI R2, RZ, R57, R40 ;  /* 0x00000039ff020219 */ /* 0x000fe20000011628 */
[-C--:B------:R-:W-:Y:S01]  /*22eb0*/  FMUL.FTZ R26, R43, R21.reuse ;  /* 0x000000152b1a7220 */ /* 0x080fe20000410000 */
[----:B------:R0:W1:Y:S01]  /*22ec0*/  MUFU.TANH R39, R49 ;  /* 0x0000003100277308 */ /* 0x0000620000002400 */
[----:B------:R-:W-:Y:S01]  /*22ed0*/  LOP3.LUT R3, R36, 0x7ffffffc, RZ, 0xc0, !PT ;  /* 0x7ffffffc24037812 */ /* 0x000fe200078ec0ff */
[----:B------:R-:W-:Y:S02]  /*22ee0*/  IMAD.SHL.U32 R43, R0, 0x40, RZ ;  /* 0x00000040002b7824 */ /* 0x000fe400078e00ff */
[-C--:B------:R-:W-:Y:S01]  /*22ef0*/  FMUL.FTZ R15, R25, R21.reuse ;  /* 0x00000015190f7220 */ /* 0x080fe20000410000 */
[-C--:B------:R-:W-:Y:S01]  /*22f00*/  FMUL.FTZ R13, R27, R21.reuse ;  /* 0x000000151b0d7220 */ /* 0x080fe20000410000 */
[-C--:B------:R-:W-:Y:S01]  /*22f10*/  FMUL.FTZ R25, R31, R21.reuse ;  /* 0x000000151f197220 */ /* 0x080fe20000410000 */
[----:B0-----:R-:W0:Y:S01]  /*22f20*/  SHFL.IDX PT, R49, R2, RZ, 0x1c1f ;  /* 0x001c1fff02317589 */ /* 0x001e2200000e0000 */
[----:B------:R-:W-:Y:S01]  /*22f30*/  FMUL.FTZ R27, R34, R21 ;  /* 0x00000015221b7220 */ /* 0x000fe20000410000 */
[----:B------:R-:W-:-:S02]  /*22f40*/  IMAD.IADD R3, R32, 0x1, -R3 ;  /* 0x0000000120037824 */ /* 0x000fc400078e0a03 */
[-C--:B------:R-:W-:Y:S01]  /*22f50*/  FMUL.FTZ R34, R38, R21.reuse ;  /* 0x0000001526227220 */ /* 0x080fe20000410000 */
[-C--:B------:R-:W-:Y:S01]  /*22f60*/  FMUL.FTZ R31, R42, R21.reuse ;  /* 0x000000152a1f7220 */ /* 0x080fe20000410000 */
[----:B------:R-:W-:Y:S01]  /*22f70*/  IADD3 R32, -R43, 0x1, RZ ;  /* 0x000000012b207810 */ /* 0x000fe20007ffe1ff */
        /* <DEDUP_REMOVED lines=14> */
[----:B------:R-:W0:Y:S01]  /*23060*/  MUFU.TANH R14, R14 ;  /* 0x0000000e000e7308 */ /* 0x000e220000002400 */
[----:B------:R-:W-:-:S03]  /*23070*/  LOP3.LUT R23, RZ, R6, RZ, 0x33, !PT ;  /* 0x00000006ff177212 */ /* 0x000fc600078e33ff */
[----:B------:R-:W-:-:S04]  /*23080*/  IADD3 R32, -R4, R32, R5 ;  /* 0x0000002004207210 */ /* 0x000fc80007ffe105 */
        /* <DEDUP_REMOVED lines=35> */
[----:B-1----:R-:W-:-:S11]  /*232c0*/  LOP3.LUT R21, RZ, R8, RZ, 0x33, !PT ;  /* 0x00000008ff157212 */ /* 0x002fd600078e33ff */
[----:B------:R-:W-:-:S05]  /*232d0*/  @P0 IMAD.HI.U32 R8, R21, R10, RZ ;  /* 0x0000000a15080227 */ /* 0x000fca00078e00ff */
[----:B------:R-:W-:-:S04]  /*232e0*/  @P0 SHF.R.U32.HI R21, RZ, R11, R8 ;  /* 0x0000000bff150219 */ /* 0x000fc80000011608 */
[----:B------:R-:W-:Y:S01]  /*232f0*/  LOP3.LUT R8, RZ, R21, RZ, 0x33, !PT ;  /* 0x00000015ff087212 */ /* 0x000fe200078e33ff */
[----:B------:R-:W-:Y:S06]  /*23300*/  BRA `(.L_x_6876) ;  /* 0x00000000000c7947 */ /* 0x000fec0003800000 */
.L_x_6875:
[----:B------:R-:W-:-:S13]  /*23310*/  ISETP.NE.AND P0, PT, R9, 0x1, PT ;  /* 0x000000010900780c */ /* 0x000fda0003f05270 */
[----:B------:R-:W-:-:S05]  /*23320*/  @P0 IMAD.HI.U32 R32, R8, R10, RZ ;  /* 0x0000000a08200227 */ /* 0x000fca00078e00ff */
[----:B------:R-:W-:-:S07]  /*23330*/  @P0 SHF.R.U32.HI R8, RZ, R11, R32 ;  /* 0x0000000bff080219 */ /* 0x000fce0000011620 */
.L_x_6876:
[----:B------:R-:W-:Y:S05]  /*23340*/  BSYNC B1 ;  /* 0x0000000000017941 */ /* 0x000fea0003800000 */
.L_x_6874:
[----:B------:R-:W-:-:S04]  /*23350*/  IMAD R8, R8, R9, -R43 ;  /* 0x0000000908087224 */ /* 0x000fc800078e0a2b */
[----:B------:R-:W-:-:S05]  /*23360*/  IMAD R8, R3, -0x2, R8 ;  /* 0xfffffffe03087824 */ /* 0x000fca00078e0208 */
[----:B------:R-:W-:Y:S02]  /*23370*/  VIMNMX R7, R7, R8, !PT ;  /* 0x0000000807077248 */ /* 0x000fe40007fe0100 */
[----:B------:R-:W-:-:S07]  /*23380*/  VIADDMNMX R6, R8, R9, R6, PT ;  /* 0x0000000908067246 */ /* 0x000fce0003800106 */
.L_x_6873:
[----:B------:R-:W-:Y:S05]  /*23390*/  BSYNC B0 ;  /* 0x0000000000007941 */ /* 0x000fea0003800000 */
.L_x_6872:
[C---:B------:R-:W-:Y:S01]  /*233a0*/  ISETP.GE.AND P1, PT, R47.reuse, 0x9, PT ;  /* 0x000000092f00780c */ /* 0x040fe20003f26270 */
[----:B------:R-:W-:Y:S01]  /*233b0*/  BSSY B0, `(.L_x_6877) ;  /* 0x0000061000007945 */ /* 0x000fe20003800000 */
        /* <DEDUP_REMOVED lines=8> */
[----:B------:R-:W-:Y:S02]  /*23440*/  ISETP.GE.AND P5, PT, R47, 0xa, PT ;  /* 0x0000000a2f00780c */ /* 0x000fe40003fa6270 */
[----:B------:R-:W-:Y:S02]  /*23450*/  FSEL R121, R15, -INF , !P3 ;  /* 0xff8000000f797808 */ /* 0x000fe40005800000 */
[----:B------:R-:W-:Y:S01]  /*23460*/  P2R R32, PR, RZ, 0x10 ;  /* 0x00000010ff207803 */ /* 0x000fe20000000000 */
[----:B------:R-:W0:Y:S01]  /*23470*/  SHFL.IDX PT, R15, R2, 0x1, 0x1c1f ;  /* 0x003c1f00020f7f89 */ /* 0x000e2200000e0000 */
[----:B------:R-:W-:-:S02]  /*23480*/  ISETP.LT.OR P2, PT, R6, 0x11, P2 ;  /* 0x000000110600780c */ /* 0x000fc40001741670 */
[----:B------:R-:W-:Y:S02]  /*23490*/  ISETP.GT.AND P3, PT, R7, 0x9, !P5 ;  /* 0x000000090700780c */ /* 0x000fe40006f64270 */
[----:B------:R-:W-:Y:S02]  /*234a0*/  ISETP.GE.AND P4, PT, R47, 0x12, PT ;  /* 0x000000122f00780c */ /* 0x000fe40003f86270 */
[----:B------:R-:W-:Y:S02]  /*234b0*/  FSEL R117, R117, -INF , !P2 ;  /* 0xff80000075757808 */ /* 0x000fe40005000000 */
[----:B------:R-:W-:Y:S02]  /*234c0*/  ISETP.LT.OR P3, PT, R6, 0xa, P3 ;  /* 0x0000000a0600780c */ /* 0x000fe40001f61670 */
[----:B------:R-:W-:Y:S02]  /*234d0*/  ISETP.GT.AND P2, PT, R7, 0x11, !P4 ;  /* 0x000000110700780c */ /* 0x000fe40006744270 */
[----:B------:R-:W-:-:S02]  /*234e0*/  FSEL R63, R63, -INF , !P3 ;  /* 0xff8000003f3f7808 */ /* 0x000fc40005800000 */
        /* <DEDUP_REMOVED lines=29> */
[----:B-1----:R-:W-:-:S02]  /*236c0*/  P2R R21, PR, RZ, 0x20 ;  /* 0x00000020ff157803 */ /* 0x002fc40000000000 */
        /* <DEDUP_REMOVED lines=39> */
.L_x_6880:
[----:B------:R-:W-:-:S13]  /*23940*/  ISETP.NE.AND P6, PT, R9, 0x1, PT ;  /* 0x000000010900780c */ /* 0x000fda0003fc5270 */
[----:B------:R-:W-:-:S05]  /*23950*/  @P6 IMAD.HI.U32 R10, R4, R10, RZ ;  /* 0x0000000a040a6227 */ /* 0x000fca00078e00ff */
[----:B------:R-:W-:-:S07]  /*23960*/  @P6 SHF.R.U32.HI R4, RZ, R11, R10 ;  /* 0x0000000bff046219 */ /* 0x000fce000001160a */
.L_x_6881:
[----:B------:R-:W-:Y:S05]  /*23970*/  BSYNC B1 ;  /* 0x0000000000017941 */ /* 0x000fea0003800000 */
.L_x_6879:
[----:B------:R-:W-:-:S04]  /*23980*/  IMAD R4, R4, R9, -R43 ;  /* 0x0000000904047224 */ /* 0x000fc800078e0a2b */
[----:B------:R-:W-:-:S05]  /*23990*/  IMAD R4, R3, -0x2, R4 ;  /* 0xfffffffe03047824 */ /* 0x000fca00078e0204 */
[----:B------:R-:W-:Y:S02]  /*239a0*/  VIADDMNMX R6, R4, R9, R6, PT ;  /* 0x0000000904067246 */ /* 0x000fe40003800106 */
[----:B------:R-:W-:-:S07]  /*239b0*/  VIMNMX R7, R7, R4, !PT ;  /* 0x0000000407077248 */ /* 0x000fce0007fe0100 */
.L_x_6878:
[----:B------:R-:W-:Y:S05]  /*239c0*/  BSYNC B0 ;  /* 0x0000000000007941 */ /* 0x000fea0003800000 */
.L_x_6877:
[----:B------:R-:W-:Y:S02]  /*239d0*/  ISETP.GT.AND P0, PT, R7, 0x1, !P0 ;  /* 0x000000010700780c */ /* 0x000fe40004704270 */
        /* <DEDUP_REMOVED lines=11> */
[----:B------:R-:W2:Y:S01]  /*23a90*/  LDL.64 R24, [R1+0x1e0] ;  /* 0x0001e00001187983 */ /* 0x000ea20000100a00 */
        /* <DEDUP_REMOVED lines=24> */
[----:B------:R-:W-:-:S04]  /*23c20*/  ISETP.NE.AND P0, PT, R8, RZ, PT ;  /* 0x000000ff0800720c */ /* 0x000fc80003f05270 */
[----:B------:R-:W-:-:S04]  /*23c30*/  ISETP.GT.AND P0, PT, R7, RZ, !P0 ;  /* 0x000000ff0700720c */ /* 0x000fc80004704270 */
[----:B------:R-:W-:-:S04]  /*23c40*/  ISETP.LT.OR P0, PT, R6, 0x1, P0 ;  /* 0x000000010600780c */ /* 0x000fc80000701670 */
[----:B------:R-:W-:Y:S02]  /*23c50*/  FSEL R40, R12, -INF , !P0 ;  /* 0xff8000000c287808 */ /* 0x000fe40004000000 */
[----:B------:R-:W-:Y:S01]  /*23c60*/  ISETP.NE.AND P0, PT, R56, RZ, PT ;  /* 0x000000ff3800720c */ /* 0x000fe20003f05270 */
[----:B------:R-:W3:Y:S03]  /*23c70*/  LDL R12, [R1+0x200] ;  /* 0x00020000010c7983 */ /* 0x000ee60000100800 */
[----:B------:R-:W-:-:S04]  /*23c80*/  ISETP.GT.AND P0, PT, R7, 0x21, !P0 ;  /* 0x000000210700780c */ /* 0x000fc80004704270 */
[C---:B------:R-:W-:Y:S02]  /*23c90*/  ISETP.LT.OR P0, PT, R6.reuse, 0x22, P0 ;  /* 0x000000220600780c */ /* 0x040fe40000701670 */
[----:B------:R-:W-:Y:S02]  /*23ca0*/  ISETP.LT.OR P1, PT, R6, 0x29, P1 ;  /* 0x000000290600780c */ /* 0x000fe40000f21670 */
[----:B------:R-:W-:Y:S02]  /*23cb0*/  FSEL R44, R26, -INF , !P0 ;  /* 0xff8000001a2c7808 */ /* 0x000fe40004000000 */
[----:B------:R-:W-:Y:S02]  /*23cc0*/  ISETP.LT.OR P2, PT, R6, 0x2a, P2 ;  /* 0x0000002a0600780c */ /* 0x000fe40001741670 */
[----:B------:R-:W-:Y:S02]  /*23cd0*/  FSEL R42, R42, -INF , !P1 ;  /* 0xff8000002a2a7808 */ /* 0x000fe40004800000 */
[----:B------:R-:W-:-:S02]  /*23ce0*/  ISETP.LT.OR P3, PT, R6, 0x31, P3 ;  /* 0x000000310600780c */ /* 0x000fc40001f61670 */
[----:B------:R-:W-:Y:S02]  /*23cf0*/  FSEL R38, R38, -INF , !P2 ;  /* 0xff80000026267808 */ /* 0x000fe40005000000 */
[----:B------:R-:W-:Y:S02]  /*23d00*/  ISETP.GT.AND P5, PT, R7, 0x38, !P5 ;  /* 0x000000380700780c */ /* 0x000fe40006fa4270 */
[C---:B------:R-:W-:Y:S02]  /*23d10*/  ISETP.LT.OR P4, PT, R6.reuse, 0x32, P4 ;  /* 0x000000320600780c */ /* 0x040fe40002781670 */
[----:B------:R-:W-:Y:S02]  /*23d20*/  FSEL R173, R173, -INF , !P3 ;  /* 0xff800000adad7808 */ /* 0x000fe40005800000 */
[----:B------:R-:W-:Y:S02]  /*23d30*/  ISETP.GT.AND P6, PT, R7, 0x39, !P6 ;  /* 0x000000390700780c */ /* 0x000fe400077c4270 */
[----:B------:R-:W-:-:S02]  /*23d40*/  ISETP.LT.OR P5, PT, R6, 0x39, P5 ;  /* 0x000000390600780c */ /* 0x000fc40002fa1670 */
[----:B------:R-:W-:Y:S02]  /*23d50*/  FSEL R30, R30, -INF , !P4 ;  /* 0xff8000001e1e7808 */ /* 0x000fe40006000000 */
[----:B------:R-:W-:Y:S02]  /*23d60*/  ISETP.LT.OR P6, PT, R6, 0x3a, P6 ;  /* 0x0000003a0600780c */ /* 0x000fe400037c1670 */
        /* <DEDUP_REMOVED lines=75> */
.L_x_6883:
[----:B------:R-:W-:Y:S05]  /*24220*/  BSYNC B0 ;  /* 0x0000000000007941 */ /* 0x000fea0003800000 */
.L_x_6882:
        /* <DEDUP_REMOVED lines=9> */
.L_x_6885:
[----:B------:R-:W-:Y:S05]  /*242c0*/  BSYNC B0 ;  /* 0x0000000000007941 */ /* 0x000fea0003800000 */
.L_x_6884:
        /* <DEDUP_REMOVED lines=39> */
[----:B------:R-:W-:Y:S02]  /*24540*/  FSETP.NEU.FTZ.AND P0, PT, R9, -INF , PT ;  /* 0xff8000000900780b */ /* 0x000fe40003f1d000 */
[-C--:B------:R-:W-:Y:S01]  /*24550*/  FFMA.FTZ R174, R35, R46.reuse, -R8 ;  /* 0x0000002e23ae7223 */ /* 0x080fe20000010808 */
[----:B------:R-:W-:-:S05]  /*24560*/  FMUL.FTZ R35, R9, R46 ;  /* 0x0000002e09237220 */ /* 0x000fca0000410000 */
        /* <DEDUP_REMOVED lines=97> */
[----:B------:R-:W4:Y:S05]  /*24b80*/  LDL.64 R44, [R1+0x298] ;  /* 0x00029800012c7983 */ /* 0x000f2a0000100a00 */
[----:B------:R-:W1:Y:S08]  /*24b90*/  MUFU.EX2 R177, R177 ;  /* 0x000000b100b17308 */ /* 0x000e700000000800 */
[----:B------:R-:W1:Y:S01]  /*24ba0*/  MUFU.EX2 R125, R125 ;  /* 0x0000007d007d7308 */ /* 0x000e620000000800 */
[----:B0-----:R-:W-:Y:S01]  /*24bb0*/  FADD.FTZ R31, R171, R6 ;  /* 0x00000006ab1f7221 */ /* 0x001fe20000010000 */
[----:B------:R-:W-:-:S06]  /*24bc0*/  FADD.FTZ R7, R116, R7 ;  /* 0x0000000774077221 */ /* 0x000fcc0000010000 */
[----:B------:R-:W0:Y:S01]  /*24bd0*/  MUFU.EX2 R124, R124 ;  /* 0x0000007c007c7308 */ /* 0x000e220000000800 */
[----:B------:R-:W-:-:S07]  /*24be0*/  FFMA.FTZ R8, R30, R46, -R35 ;  /* 0x0000002e1e087223 */ /* 0x000fce0000010823 */
[----:B------:R-:W0:Y:S01]  /*24bf0*/  MUFU.EX2 R176, R176 ;  /* 0x000000b000b07308 */ /* 0x000e220000000800 */
[----:B-1----:R-:W-:Y:S01]  /*24c00*/  FADD.FTZ R30, R126, R31 ;  /* 0x0000001f7e1e7221 */ /* 0x002fe20000010000 */
[----:B------:R-:W-:Y:S01]  /*24c10*/  FADD.FTZ R6, R170, R7 ;  /* 0x00000007aa067221 */ /* 0x000fe20000010000 */
[----:B------:R-:W4:Y:S05]  /*24c20*/  LDL.64 R42, [R1+0x2a8] ;  /* 0x0002a800012a7983 */ /* 0x000f2a0000100a00 */
[----:B------:R-:W1:Y:S08]  /*24c30*/  MUFU.EX2 R122, R122 ;  /* 0x0000007a007a7308 */ /* 0x000e700000000800 */
        /* <DEDUP_REMOVED lines=955> */
.L_x_6887:
[----:B------:R-:W-:Y:S05]  /*287f0*/  BSYNC B0 ;  /* 0x0000000000007941 */ /* 0x000fea0003800000 */
.L_x_6886:
        /* <DEDUP_REMOVED lines=9> */
.L_x_6855:
[----:B------:R-:W2:Y:S01]  /*28890*/  LDL R5, [R1+0x1f0] ;  /* 0x0001f00001057983 */ /* 0x000ea20000100800 */
[----:B------:R-:W-:Y:S05]  /*288a0*/  WARPSYNC.ALL ;  /* 0x0000000000007948 */ /* 0x000fea0003800000 */
[----:B------:R-:W3:Y:S04]  /*288b0*/  LDL R6, [R1+0x1f4] ;  /* 0x0001f40001067983 */ /* 0x000ee80000100800 */
[----:B------:R-:W4:Y:S01]  /*288c0*/  LDL.64 R14, [R1+0xb8] ;  /* 0x0000b800010e7983 */ /* 0x000f220000100a00 */
[----:B------:R-:W-:Y:S01]  /*288d0*/  IMAD.MOV.U32 R8, RZ, RZ, -0x800000 ;  /* 0xff800000ff087424 */ /* 0x000fe200078e00ff */
[----:B------:R-:W-:Y:S08]  /*288e0*/  BAR.ARV 0x8, 0x100 ;  /* 0x0204000000007b1d */ /* 0x000ff00000002000 */
[----:B------:R-:W-:Y:S06]  /*288f0*/  BAR.SYNC.DEFER_BLOCKING 0xf, 0x100 ;  /* 0x03c4000000007b1d */ /* 0x000fec0000010000 */
[----:B--2---:R-:W2:Y:S02]  /*28900*/  SHFL.BFLY PT, R0, R5, 0x2, 0x1f ;  /* 0x0c401f0005007f89 */ /* 0x004ea400000e0000 */
[----:B--2---:R-:W-:-:S05]  /*28910*/  FADD.FTZ R0, R5, R0 ;  /* 0x0000000005007221 */ /* 0x004fca0000010000 */
[----:B------:R-:W0:Y:S02]  /*28920*/  SHFL.BFLY PT, R3, R0, 0x1, 0x1f ;  /* 0x0c201f0000037f89 */ /* 0x000e2400000e0000 */
[----:B01----:R-:W-:-:S05]  /*28930*/  FADD.FTZ R2, R0, R3 ;  /* 0x0000000300027221 */ /* 0x003fca0000010000 */
        /* <DEDUP_REMOVED lines=15> */
[----:B0-----:R-:W-:Y:S01]  /*28a30*/  @P2 FMUL.FTZ R12, R9, 0.69314718246459960938 ;  /* 0x3f317218090c2820 */ /* 0x001fe20000410000 */
[----:B-1----:R-:W-:Y:S01]  /*28a40*/  @P1 FMUL.FTZ R6, R6, 0.69314718246459960938 ;  /* 0x3f31721806061820 */ /* 0x002fe20000410000 */
[----:B------:R-:W-:Y:S01]  /*28a50*/  STL [R1+0x1f4], R4 ;  /* 0x0001f40401007387 */ /* 0x000fe20000100800 */
[----:B---3--:R-:W-:-:S04]  /*28a60*/  @P2 FMUL.FTZ R7, R7, 0.69314718246459960938 ;  /* 0x3f31721807072820 */ /* 0x008fc80000410000 */
[----:B-----5:R-:W-:-:S05]  /*28a70*/  @P2 FFMA.FTZ R8, R7, R10, R12 ;  /* 0x0000000a07082223 */ /* 0x020fca000001000c */
[----:B------:R0:W-:Y:S01]  /*28a80*/  STL [R1+0x1f4], R8 ;  /* 0x0001f40801007387 */ /* 0x0001e20000100800 */
[----:B--2---:R-:W-:-:S04]  /*28a90*/  @P1 FMUL.FTZ R5, R5, 0.69314718246459960938 ;  /* 0x3f31721805051820 */ /* 0x004fc80000410000 */
[----:B----4-:R-:W-:-:S05]  /*28aa0*/  @P1 FFMA.FTZ R0, R5, R2, R6 ;  /* 0x0000000205001223 */ /* 0x010fca0000010006 */
[----:B------:R1:W-:Y:S04]  /*28ab0*/  STL [R1+0x1f0], R0 ;  /* 0x0001f00001007387 */ /* 0x0003e80000100800 */
[----:B------:R-:W2:Y:S02]  /*28ac0*/  LD.E R2, desc[UR46][R14.64+0x4] ;  /* 0x0000042e0e027980 */ /* 0x000ea4000c101900 */
[----:B--2---:R-:W-:Y:S02]  /*28ad0*/  ISETP.NE.AND P0, PT, R2, RZ, PT ;  /* 0x000000ff0200720c */ /* 0x004fe40003f05270 */
[----:B------:R-:W2:Y:S11]  /*28ae0*/  LDL R2, [R1+0x1c8] ;  /* 0x0001c80001027983 */ /* 0x000eb60000100800 */
[----:B------:R-:W3:Y:S04]  /*28af0*/  @!P0 LDL.64 R6, [R1+0xc0] ;  /* 0x0000c00001068983 */ /* 0x000ee80000100a00 */
[----:B------:R-:W2:Y:S01]  /*28b00*/  @!P0 LD.E R3, desc[UR46][R14.64] ;  /* 0x0000002e0e038980 */ /* 0x000ea2000c101900 */
[----:B------:R-:W-:-:S06]  /*28b10*/  IMAD.MOV.U32 R138, RZ, RZ, RZ ;  /* 0x000000ffff8a7224 */ /* 0x000fcc00078e00ff */
[----:B------:R-:W4:Y:S01]  /*28b20*/  @P1 MUFU.RCP R138, R13 ;  /* 0x0000000d008a1308 */ /* 0x000f220000001000 */
[----:B---3--:R-:W0:Y:S01]  /*28b30*/  @!P0 LD.E.64 R6, desc[UR46][R6.64] ;  /* 0x0000002e06068980 */ /* 0x008e22000c101b00 */
[----:B--2---:R-:W-:-:S04]  /*28b40*/  @!P0 IMAD R3, R2, 0x40, R3 ;  /* 0x0000004002038824 */ /* 0x004fc800078e0203 */
[----:B0-----:R-:W-:-:S05]  /*28b50*/  @!P0 IMAD.WIDE R8, R3, 0x4, R6 ;  /* 0x0000000403088825 */ /* 0x001fca00078e0206 */
[----:B----4-:R0:W-:Y:S04]  /*28b60*/  @!P0 ST.E desc[UR46][R8.64], R138 ;  /* 0x0000008a08008985 */ /* 0x0101e8000c10192e */
[----:B------:R-:W1:Y:S04]  /*28b70*/  @!P0 LDL.64 R14, [R1+0xb8] ;  /* 0x0000b800010e8983 */ /* 0x000e680000100a00 */
[----:B-1----:R-:W2:Y:S02]  /*28b80*/  @!P0 LD.E R0, desc[UR46][R14.64+0x4] ;  /* 0x0000042e0e008980 */ /* 0x002ea4000c101900 */
[----:B--2---:R-:W-:-:S13]  /*28b90*/  @!P0 ISETP.NE.AND P0, PT, R0, RZ, PT ;  /* 0x000000ff0000820c */ /* 0x004fda0003f05270 */
[----:B------:R-:W2:Y:S04]  /*28ba0*/  @!P0 LDL.64 R10, [R1+0xc0] ;  /* 0x0000c000010a8983 */ /* 0x000ea80000100a00 */
[----:B------:R-:W3:Y:S01]  /*28bb0*/  @!P0 LD.E R3, desc[UR46][R14.64] ;  /* 0x0000002e0e038980 */ /* 0x000ee2000c101900 */
[----:B------:R-:W-:-:S06]  /*28bc0*/  IMAD.MOV.U32 R0, RZ, RZ, RZ ;  /* 0x000000ffff007224 */ /* 0x000fcc00078e00ff */
[----:B------:R-:W1:Y:S01]  /*28bd0*/  @P2 MUFU.RCP R0, R4 ;  /* 0x0000000400002308 */ /* 0x000e620000001000 */
[----:B--2---:R-:W2:Y:S01]  /*28be0*/  @!P0 LD.E.64 R10, desc[UR46][R10.64] ;  /* 0x0000002e0a0a8980 */ /* 0x004ea2000c101b00 */
[----:B---3--:R-:W-:-:S04]  /*28bf0*/  @!P0 IMAD R3, R2, 0x40, R3 ;  /* 0x0000004002038824 */ /* 0x008fc800078e0203 */
[----:B------:R-:W-:-:S04]  /*28c00*/  @!P0 VIADD R3, R3, 0x8 ;  /* 0x0000000803038836 */ /* 0x000fc80000000000 */
[----:B--2---:R-:W-:-:S05]  /*28c10*/  @!P0 IMAD.WIDE R2, R3, 0x4, R10 ;  /* 0x0000000403028825 */ /* 0x004fca00078e020a */
[----:B-1----:R1:W-:Y:S04]  /*28c20*/  @!P0 ST.E desc[UR46][R2.64], R0 ;  /* 0x0000000002008985 */ /* 0x0023e8000c10192e */
        /* <DEDUP_REMOVED lines=29> */
[----:B------:R-:W5:Y:S04]  /*28e00*/  LDL.64 R4, [R1+0x3c8] ;  /* 0x0003c80001047983 */ /* 0x000f680000100a00 */
[----:B------:R-:W5:Y:S04]  /*28e10*/  LDL.64 R10, [R1+0x3d8] ;  /* 0x0003d800010a7983 */ /* 0x000f680000100a00 */
[----:B-1----:R-:W5:Y:S04]  /*28e20*/  LDL.64 R2, [R1+0x3e8] ;  /* 0x0003e80001027983 */ /* 0x002f680000100a00 */
        /* <DEDUP_REMOVED lines=35> */
[----:B--2---:R-:W-:-:S05]  /*29060*/  VIADD R136, R136, 0x1 ;  /* 0x0000000188887836 */ /* 0x004fca0000000000 */
[----:B------:R-:W-:-:S13]  /*29070*/  ISETP.NE.AND P0, PT, R136, 0x2, PT ;  /* 0x000000028800780c */ /* 0x000fda0003f05270 */
[----:B------:R-:W2:Y:S01]  /*29080*/  @!P0 LDL R135, [R1+0x1cc] ;  /* 0x0001cc0001878983 */ /* 0x000ea20000100800 */
[-C--:B---3--:R-:W-:Y:S01]  /*29090*/  FMUL.FTZ R13, R13, R0.reuse ;  /* 0x000000000d0d7220 */ /* 0x088fe20000410000 */
[-C--:B------:R-:W-:Y:S01]  /*290a0*/  FMUL.FTZ R12, R12, R0.reuse ;  /* 0x000000000c0c7220 */ /* 0x080fe20000410000 */
        /* <DEDUP_REMOVED lines=129> */
[----:B------:R-:W-:Y:S04]  /*298c0*/  STL [R1+0x1c8], R136 ;  /* 0x0001c88801007387 */ /* 0x000fe80000100800 */
        /* <DEDUP_REMOVED lines=12> */
[----:B--2---:R-:W-:-:S03]  /*29990*/  @!P0 LOP3.LUT R12, R135, 0x1, RZ, 0x3c, !PT ;  /* 0x00000001870c8812 */ /* 0x004fc600078e3cff */
        /* <DEDUP_REMOVED lines=50> */
[----:B------:R-:W-:Y:S04]  /*29cc0*/  STL [R1+0x1d0], R0 ;  /* 0x0001d00001007387 */ /* 0x000fe80000100800 */
[----:B------:R-:W-:Y:S04]  /*29cd0*/  @!P0 STL [R1+0x1cc], R12 ;  /* 0x0001cc0c01008387 */ /* 0x000fe80000100800 */
[----:B------:R-:W-:Y:S04]  /*29ce0*/  STL [R1+0x1d4], R134 ;  /* 0x0001d48601007387 */ /* 0x000fe80000100800 */
[----:B------:R-:W-:Y:S04]  /*29cf0*/  @!P0 STL [R1+0x1c8], RZ ;  /* 0x0001c8ff01008387 */ /* 0x000fe80000100800 */
[----:B------:R0:W-:Y:S02]  /*29d00*/  STL.64 [R1+0x3e8], R2 ;  /* 0x0003e80201007387 */ /* 0x0001e40000100a00 */
[----:B0-----:R-:W-:Y:S01]  /*29d10*/  IMAD.MOV.U32 R3, RZ, RZ, 0x1 ;  /* 0x00000001ff037424 */ /* 0x001fe200078e00ff */
[----:B------:R-:W-:Y:S06]  /*29d20*/  BAR.ARV 0xe, 0x100 ;  /* 0x0384000000007b1d */ /* 0x000fec0000002000 */
.L_x_6741:
[----:B------:R-:W-:Y:S05]  /*29d30*/  BSYNC B7 ;  /* 0x0000000000077941 */ /* 0x000fea0003800000 */
.L_x_6731:
[----:B------:R-:W3:Y:S08]  /*29d40*/  S2UR UR4, SR_CgaCtaId ;  /* 0x00000000000479c3 */ /* 0x000ef00000008800 */
[----:B------:R-:W-:Y:S01]  /*29d50*/  BAR.SYNC.DEFER_BLOCKING 0x5, 0x180 ;  /* 0x0146000000007b1d */ /* 0x000fe20000010000 */
[----:B-1----:R-:W-:Y:S02]  /*29d60*/  PRMT R0, R3, 0x9910, RZ ;  /* 0x0000991003007816 */ /* 0x002fe400000000ff */
[----:B------:R-:W-:-:S02]  /*29d70*/  MOV R2, 0x400 ;  /* 0x0000040000027802 */ /* 0x000fc40000000f00 */
[----:B------:R-:W-:Y:S01]  /*29d80*/  ISETP.NE.AND P0, PT, R0, RZ, PT ;  /* 0x000000ff0000720c */ /* 0x000fe20003f05270 */
[----:B------:R-:W-:Y:S01]  /*29d90*/  BSSY B0, `(.L_x_6889) ;  /* 0x00002fd000007945 */ /* 0x000fe20003800000 */
[----:B---3--:R-:W-:-:S05]  /*29da0*/  IMAD.U32 R23, RZ, RZ, UR4 ;  /* 0x00000004ff177e24 */ /* 0x008fca000f8e00ff */
[----:B------:R-:W-:-:S05]  /*29db0*/  LEA R2, R23, R2, 0x18 ;  /* 0x0000000217027211 */ /* 0x000fca00078ec0ff */
[----:B------:R1:W3:Y:S01]  /*29dc0*/  LDS.128 R112, [R2+0x388d0] ;  /* 0x0388d00002707984 */ /* 0x0002e20000000c00 */
[----:B------:R-:W-:Y:S06]  /*29dd0*/  BAR.ARV 0x4, 0x180 ;  /* 0x0106000000007b1d */ /* 0x000fec0000002000 */
[----:B------:R-:W-:Y:S05]  /*29de0*/  @!P0 BRA `(.L_x_6890) ;  /* 0x0000002000848947 */ /* 0x000fea0003800000 */
[----:B------:R-:W3:Y:S04]  /*29df0*/  LDL.128 R4, [R1+0x210] ;  /* 0x0002100001047983 */ /* 0x000ee80000100c00 */
[----:B------:R-:W3:Y:S01]  /*29e00*/  LDL.128 R8, [R1+0x220] ;  /* 0x0002200001087983 */ /* 0x000ee20000100c00 */
[C---:B------:R-:W-:Y:S01]  /*29e10*/  IADD3 R13, P1, R156.reuse, 0x20, RZ ;  /* 0x000000209c0d7810 */ /* 0x040fe20007f3e0ff */
[----:B------:R-:W-:Y:S01]  /*29e20*/  ULDC.64 UR4, c[0x0][0xd00] ;  /* 0x0003400000047ab9 */ /* 0x000fe20000000a00 */
[----:B----4-:R-:W-:Y:S01]  /*29e30*/  LOP3.LUT R15, R156, 0x380, RZ, 0xc0, !PT ;  /* 0x000003809c0f7812 */ /* 0x010fe200078ec0ff */
[----:B------:R-:W4:Y:S01]  /*29e40*/  LDL.128 R132, [R1+0x230] ;  /* 0x0002300001847983 */ /* 0x000f220000100c00 */
[----:B------:R-:W-:Y:S02]  /*29e50*/  LOP3.LUT R12, R13, 0x380, RZ, 0xc0, !PT ;  /* 0x000003800d0c7812 */ /* 0x000fe400078ec0ff */
[----:B------:R-:W-:Y:S01]  /*29e60*/  SHF.R.U64 R15, R15, 0x3, RZ ;  /* 0x000000030f0f7819 */ /* 0x000fe200000012ff */
[----:B------:R-:W4:Y:S01]  /*29e70*/  LDL.128 R120, [R1+0x250] ;  /* 0x0002500001787983 */ /* 0x000f220000100c00 */
[----:B------:R-:W-:-:S02]  /*29e80*/  SHF.R.U64 R12, R12, 0x3, RZ ;  /* 0x000000030c0c7819 */ /* 0x000fc400000012ff */
[C---:B------:R-:W-:Y:S01]  /*29e90*/  IADD3 R21, P0, R156.reuse, 0x40, RZ ;  /* 0x000000409c157810 */ /* 0x040fe20007f1e0ff */
[----:B------:R-:W4:Y:S01]  /*29ea0*/  LDL.128 R124, [R1+0x240] ;  /* 0x00024000017c7983 */ /* 0x000f220000100c00 */
[----:B------:R-:W-:Y:S02]  /*29eb0*/  LOP3.LUT R14, R15, R156, RZ, 0x3c, !PT ;  /* 0x0000009c0f0e7212 */ /* 0x000fe400078e3cff */
[----:B------:R-:W-:Y:S01]  /*29ec0*/  IADD3 R151, P6, R156, 0x2020, RZ ;  /* 0x000020209c977810 */ /* 0x000fe20007fde0ff */
[----:B------:R-:W4:Y:S01]  /*29ed0*/  LDL.128 R128, [R1+0x270] ;  /* 0x0002700001807983 */ /* 0x000f220000100c00 */
[--C-:B------:R-:W-:Y:S01]  /*29ee0*/  IMAD.MOV.U32 R15, RZ, RZ, R157.reuse ;  /* 0x000000ffff0f7224 */ /* 0x100fe200078e009d */
[----:B------:R-:W-:Y:S01]  /*29ef0*/  LOP3.LUT R12, R12, R13, RZ, 0x3c, !PT ;  /* 0x0000000d0c0c7212 */ /* 0x000fe200078e3cff */
[----:B------:R-:W-:Y:S01]  /*29f00*/  IMAD.X R13, RZ, RZ, R157, P1 ;  /* 0x000000ffff0d7224 */ /* 0x000fe200008e069d */
[----:B------:R-:W4:Y:S01]  /*29f10*/  LDL.128 R116, [R1+0x260] ;  /* 0x0002600001747983 */ /* 0x000f220000100c00 */
[----:B------:R-:W-:-:S02]  /*29f20*/  LOP3.LUT R20, R21, 0x380, RZ, 0xc0, !PT ;  /* 0x0000038015147812 */ /* 0x000fc400078ec0ff */
[C---:B------:R-:W-:Y:S01]  /*29f30*/  IADD3 R164, P4, R156.reuse, 0x60, RZ ;  /* 0x000000609ca47810 */ /* 0x040fe20007f9e0ff */
[----:B------:R-:W4:Y:S01]  /*29f40*/  LDL.128 R104, [R1+0x290] ;  /* 0x0002900001687983 */ /* 0x000f220000100c00 */
[C---:B------:R-:W-:Y:S02]  /*29f50*/  IADD3 R166, P3, R156.reuse, 0x2000, RZ ;  /* 0x000020009ca67810 */ /* 0x040fe40007f7e0ff */
[C---:B------:R-:W-:Y:S01]  /*29f60*/  IADD3 R149, P5, R156.reuse, 0x2040, RZ ;  /* 0x000020409c957810 */ /* 0x040fe20007fbe0ff */
[----:B------:R-:W4:Y:S01]  /*29f70*/  LDL.128 R108, [R1+0x280] ;  /* 0x00028000016c7983 */ /* 0x000f220000100c00 */
[----:B------:R-:W-:-:S03]  /*29f80*/  IADD3 R147, P2, R156, 0x2060, RZ ;  /* 0x000020609c937810 */ /* 0x000fc60007f5e0ff */
[----:B------:R-:W4:Y:S04]  /*29f90*/  LDL.128 R96, [R1+0x2b0] ;  /* 0x0002b00001607983 */ /* 0x000f280000100c00 */
[----:B------:R-:W4:Y:S04]  /*29fa0*/  LDL.128 R100, [R1+0x2a0] ;  /* 0x0002a00001647983 */ /* 0x000f280000100c00 */
[----:B------:R-:W4:Y:S04]  /*29fb0*/  LDL.128 R88, [R1+0x2d0] ;  /* 0x0002d00001587983 */ /* 0x000f280000100c00 */
[----:B------:R-:W4:Y:S04]  /*29fc0*/  LDL.128 R92, [R1+0x2c0] ;  /* 0x0002c000015c7983 */ /* 0x000f280000100c00 */
[----:B------:R-:W4:Y:S01]  /*29fd0*/  LDL.128 R80, [R1+0x2f0] ;  /* 0x0002f00001507983 */ /* 0x000f220000100c00 */
[----:B------:R-:W-:-:S03]  /*29fe0*/  MOV R3, R14 ;  /* 0x0000000e00037202 */ /* 0x000fc60000000f00 */
[----:B------:R-:W4:Y:S04]  /*29ff0*/  LDL.128 R84, [R1+0x2e0] ;  /* 0x0002e00001547983 */ /* 0x000f280000100c00 */
[----:B------:R-:W4:Y:S04]  /*2a000*/  LDL.128 R72, [R1+0x310] ;  /* 0x0003100001487983 */ /* 0x000f280000100c00 */
[----:B------:R-:W4:Y:S04]  /*2a010*/  LDL.128 R76, [R1+0x300] ;  /* 0x00030000014c7983 */ /* 0x000f280000100c00 */
[----:B--2---:R-:W2:Y:S04]  /*2a020*/  LDL.128 R64, [R1+0x330] ;  /* 0x0003300001407983 */ /* 0x004ea80000100c00 */
[----:B------:R-:W2:Y:S04]  /*2a030*/  LDL.128 R68, [R1+0x320] ;  /* 0x0003200001447983 */ /* 0x000ea80000100c00 */
[----:B------:R-:W2:Y:S04]  /*2a040*/  LDL.128 R56, [R1+0x350] ;  /* 0x0003500001387983 */ /* 0x000ea80000100c00 */
[----:B0-----:R-:W2:Y:S04]  /*2a050*/  LDL.128 R60, [R1+0x340] ;  /* 0x00034000013c7983 */ /* 0x001ea80000100c00 */
[----:B------:R-:W2:Y:S01]  /*2a060*/  LDL.128 R48, [R1+0x370] ;  /* 0x0003700001307983 */ /* 0x000ea20000100c00 */
[----:B------:R-:W-:-:S02]  /*2a070*/  MOV R0, R12 ;  /* 0x0000000c00007202 */ /* 0x000fc40000000f00 */
[----:B------:R-:W-:Y:S01]  /*2a080*/  SHF.R.U64 R20, R20, 0x3, RZ ;  /* 0x0000000314147819 */ /* 0x000fe200000012ff */
[----:B------:R-:W2:Y:S01]  /*2a090*/  LDL.128 R52, [R1+0x360] ;  /* 0x0003600001347983 */ /* 0x000ea20000100c00 */
[----:B------:R-:W-:Y:S02]  /*2a0a0*/  LOP3.LUT R150, R151, 0x380, RZ, 0xc0, !PT ;  /* 0x0000038097967812 */ /* 0x000fe400078ec0ff */
[----:B------:R-:W-:Y:S01]  /*2a0b0*/  LOP3.LUT R20, R20, R21, RZ, 0x3c, !PT ;  /* 0x0000001514147212 */ /* 0x000fe200078e3cff */
[----:B------:R-:W2:Y:S01]  /*2a0c0*/  LDL.128 R40, [R1+0x390] ;  /* 0x0003900001287983 */ /* 0x000ea20000100c00 */
[----:B------:R-:W-:Y:S01]  /*2a0d0*/  IMAD.X R21, RZ, RZ, R157, P0 ;  /* 0x000000ffff157224 */ /* 0x000fe200000e069d */
[----:B------:R-:W-:Y:S02]  /*2a0e0*/  IADD3 R137, P0, R156, 0x4020, RZ ;  /* 0x000040209c897810 */ /* 0x000fe40007f1e0ff */
[----:B------:R-:W2:Y:S01]  /*2a0f0*/  LDL.128 R44, [R1+0x380] ;  /* 0x00038000012c7983 */ /* 0x000ea20000100c00 */
[----:B------:R-:W-:-:S02]  /*2a100*/  SHF.R.U64 R150, R150, 0x3, RZ ;  /* 0x0000000396967819 */ /* 0x000fc400000012ff */
[----:B------:R-:W-:Y:S01]  /*2a110*/  LOP3.LUT R165, R164, 0x380, RZ, 0xc0, !PT ;  /* 0x00000380a4a57812 */ /* 0x000fe200078ec0ff */
[----:B------:R-:W2:Y:S01]  /*2a120*/  LDL.128 R32, [R1+0x3b0] ;  /* 0x0003b00001207983 */ /* 0x000ea20000100c00 */
[----:B------:R-:W-:Y:S02]  /*2a130*/  LOP3.LUT R167, R166, 0x380, RZ, 0xc0, !PT ;  /* 0x00000380a6a77812 */ /* 0x000fe400078ec0ff */
[----:B------:R-:W-:Y:S01]  /*2a140*/  IADD3 R145, P1, R156, 0x4000, RZ ;  /* 0x000040009c917810 */ /* 0x000fe20007f3e0ff */
[----:B-----5:R-:W2:Y:S01]  /*2a150*/  LDL.128 R36, [R1+0x3a0] ;  /* 0x0003a00001247983 */ /* 0x020ea20000100c00 */
[----:B------:R-:W-:-:S03]  /*2a160*/  LOP3.LUT R148, R149, 0x380, RZ, 0xc0, !PT ;  /* 0x0000038095947812 */ /* 0x000fc600078ec0ff */
[----:B------:R-:W2:Y:S04]  /*2a170*/  LDL.128 R24, [R1+0x3d0] ;  /* 0x0003d00001187983 */ /* 0x000ea80000100c00 */
[----:B------:R-:W2:Y:S04]  /*2a180*/  LDL.128 R28, [R1+0x3c0] ;  /* 0x0003c000011c7983 */ /* 0x000ea80000100c00 */
[----:B------:R-:W2:Y:S01]  /*2a190*/  LDL.128 R12, [R1+0x3e0] ;  /* 0x0003e000010c7983 */ /* 0x000ea20000100c00 */
[----:B---3--:R-:W-:Y:S02]  /*2a1a0*/  F2FP.F16.F32.PACK_AB R4, R5, R4 ;  /* 0x000000040504723e */ /* 0x008fe400000000ff */
[----:B------:R-:W-:-:S02]  /*2a1b0*/  F2FP.F16.F32.PACK_AB R5, R7, R6 ;  /* 0x000000060705723e */ /* 0x000fc400000000ff */
[----:B------:R-:W-:Y:S02]  /*2a1c0*/  F2FP.F16.F32.PACK_AB R6, R9, R8 ;  /* 0x000000080906723e */ /* 0x000fe400000000ff */
[----:B------:R-:W-:Y:S01]  /*2a1d0*/  F2FP.F16.F32.PACK_AB R7, R11, R10 ;  /* 0x0000000a0b07723e */ /* 0x000fe200000000ff */
[----:B------:R-:W-:Y:S01]  /*2a1e0*/  BAR.SYNC.DEFER_BLOCKING 0x1, 0x100 ;  /* 0x0044000000007b1d */ /* 0x000fe20000010000 */
[----:B------:R-:W-:Y:S02]  /*2a1f0*/  LOP3.LUT R136, R137, 0x380, RZ, 0xc0, !PT ;  /* 0x0000038089887812 */ /* 0x000fe400078ec0ff */
[----:B------:R-:W-:Y:S02]  /*2a200*/  LOP3.LUT R150, R150, R151, RZ, 0x3c, !PT ;  /* 0x0000009796967212 */ /* 0x000fe400078e3cff */
[----:B------:R-:W-:Y:S02]  /*2a210*/  SHF.R.U64 R165, R165, 0x3, RZ ;  /* 0x00000003a5a57819 */ /* 0x000fe400000012ff */
[----:B------:R-:W-:Y:S01]  /*2a220*/  LOP3.LUT R146, R147, 0x380, RZ, 0xc0, !PT ;  /* 0x0000038093927812 */ /* 0x000fe200078ec0ff */
[----:B------:R-:W3:Y:S01]  /*2a230*/  LDL.128 R8, [R1+0x3f0] ;  /* 0x0003f00001087983 */ /* 0x000ee20000100c00 */
[----:B------:R-:W-:-:S02]  /*2a240*/  SHF.R.U64 R167, R167, 0x3, RZ ;  /* 0x00000003a7a77819 */ /* 0x000fc400000012ff */
[----:B------:R-:W-:Y:S02]  /*2a250*/  LOP3.LUT R144, R145, 0x380, RZ, 0xc0, !PT ;  /* 0x0000038091907812 */ /* 0x000fe400078ec0ff */
[----:B------:R-:W-:Y:S01]  /*2a260*/  SHF.R.U64 R148, R148, 0x3, RZ ;  /* 0x0000000394947819 */ /* 0x000fe200000012ff */
[----:B------:R0:W-:Y:S01]  /*2a270*/  STSM.16.M88.4 [R3], R4 ;  /* 0x0000000403007844 */ /* 0x0001e20000000200 */
[--C-:B------:R-:W-:Y:S01]  /*2a280*/  IMAD.X R151, RZ, RZ, R157.reuse, P6 ;  /* 0x000000ffff977224 */ /* 0x100fe200030e069d */
[----:B------:R-:W-:Y:S02]  /*2a290*/  SHF.R.U64 R136, R136, 0x3, RZ ;  /* 0x0000000388887819 */ /* 0x000fe400000012ff */
[----:B------:R-:W-:Y:S01]  /*2a2a0*/  LOP3.LUT R164, R165, R164, RZ, 0x3c, !PT ;  /* 0x000000a4a5a47212 */ /* 0x000fe200078e3cff */
[----:B------:R-:W-:Y:S01]  /*2a2b0*/  IMAD.X R165, RZ, RZ, R157, P4 ;  /* 0x000000ffffa57224 */ /* 0x000fe200020e069d */
[----:B------:R-:W-:Y:S02]  /*2a2c0*/  SHF.R.U64 R146, R146, 0x3, RZ ;  /* 0x0000000392927819 */ /* 0x000fe400000012ff */
[----:B------:R-:W-:-:S02]  /*2a2d0*/  LOP3.LUT R166, R167, R166, RZ, 0x3c, !PT ;  /* 0x000000a6a7a67212 */ /* 0x000fc400078e3cff */
[----:B------:R-:W-:Y:S02]  /*2a2e0*/  SHF.R.U64 R144, R144, 0x3, RZ ;  /* 0x0000000390907819 */ /* 0x000fe400000012ff */
[----:B------:R-:W-:Y:S01]  /*2a2f0*/  LOP3.LUT R148, R148, R149, RZ, 0x3c, !PT ;  /* 0x0000009594947212 */ /* 0x000fe200078e3cff */
[----:B0-----:R-:W3:Y:S01]  /*2a300*/  LDL.128 R4, [R1+0x400] ;  /* 0x0004000001047983 */ /* 0x001ee20000100c00 */
[----:B------:R-:W-:Y:S02]  /*2a310*/  IADD3 R139, P6, R156, 0x6000, RZ ;  /* 0x000060009c8b7810 */ /* 0x000fe40007fde0ff */
[----:B------:R-:W-:Y:S02]  /*2a320*/  LOP3.LUT R136, R136, R137, RZ, 0x3c, !PT ;  /* 0x0000008988887212 */ /* 0x000fe400078e3cff */
[----:B------:R-:W-:Y:S01]  /*2a330*/  LOP3.LUT R138, R139, 0x380, RZ, 0xc0, !PT ;  /* 0x000003808b8a7812 */ /* 0x000fe200078ec0ff */
[--C-:B------:R-:W-:Y:S01]  /*2a340*/  IMAD.X R137, RZ, RZ, R157.reuse, P0 ;  /* 0x000000ffff897224 */ /* 0x100fe200000e069d */
[C---:B------:R-:W-:Y:S01]  /*2a350*/  IADD3 R143, P4, R156.reuse, 0x4040, RZ ;  /* 0x000040409c8f7810 */ /* 0x040fe20007f9e0ff */
[--C-:B------:R-:W-:Y:S01]  /*2a360*/  IMAD.X R167, RZ, RZ, R157.reuse, P3 ;  /* 0x000000ffffa77224 */ /* 0x100fe200018e069d */
[----:B------:R-:W-:Y:S01]  /*2a370*/  ISETP.NE.U32.AND P0, PT, RZ, UR4, PT ;  /* 0x00000004ff007c0c */ /* 0x000fe2000bf05070 */
[----:B------:R-:W-:Y:S01]  /*2a380*/  IMAD.X R149, RZ, RZ, R157, P5 ;  /* 0x000000ffff957224 */ /* 0x000fe200028e069d */
[----:B------:R-:W-:-:S02]  /*2a390*/  IADD3 R141, P3, R156, 0x4060, RZ ;  /* 0x000040609c8d7810 */ /* 0x000fc40007f7e0ff */
[----:B------:R-:W-:Y:S02]  /*2a3a0*/  SHF.R.U64 R138, R138, 0x3, RZ ;  /* 0x000000038a8a7819 */ /* 0x000fe400000012ff */
[----:B------:R-:W-:Y:S01]  /*2a3b0*/  LOP3.LUT R146, R146, R147, RZ, 0x3c, !PT ;  /* 0x0000009392927212 */ /* 0x000fe200078e3cff */
[--C-:B------:R-:W-:Y:S01]  /*2a3c0*/  IMAD.X R147, RZ, RZ, R157.reuse, P2 ;  /* 0x000000ffff937224 */ /* 0x100fe200010e069d */
[----:B------:R-:W-:Y:S01]  /*2a3d0*/  LOP3.LUT R144, R144, R145, RZ, 0x3c, !PT ;  /* 0x0000009190907212 */ /* 0x000fe200078e3cff */
[----:B------:R-:W-:Y:S01]  /*2a3e0*/  IMAD.X R145, RZ, RZ, R157, P1 ;  /* 0x000000ffff917224 */ /* 0x000fe200008e069d */
[C---:B------:R-:W-:Y:S02]  /*2a3f0*/  IADD3 R173, P5, R156.reuse, 0x6020, RZ ;  /* 0x000060209cad7810 */ /* 0x040fe40007fbe0ff */
[----:B------:R-:W-:Y:S02]  /*2a400*/  LOP3.LUT R142, R143, 0x380, RZ, 0xc0, !PT ;  /* 0x000003808f8e7812 */ /* 0x000fe400078ec0ff */
[----:B------:R-:W-:-:S02]  /*2a410*/  IADD3 R169, P2, R156, 0x6040, RZ ;  /* 0x000060409ca97810 */ /* 0x000fc40007f5e0ff */
[----:B------:R-:W-:Y:S01]  /*2a420*/  ISETP.NE.AND.EX P0, PT, RZ, UR5, PT, P0 ;  /* 0x00000005ff007c0c */ /* 0x000fe2000bf05300 */
[----:B------:R-:W-:Y:S01]  /*2a430*/  ULDC.64 UR4, c[0x0][0xd08] ;  /* 0x0003420000047ab9 */ /* 0x000fe20000000a00 */
[----:B------:R-:W-:Y:S02]  /*2a440*/  LOP3.LUT R140, R141, 0x380, RZ, 0xc0, !PT ;  /* 0x000003808d8c7812 */ /* 0x000fe400078ec0ff */
[----:B------:R-:W-:Y:S01]  /*2a450*/  LOP3.LUT R138, R138, R139, RZ, 0x3c, !PT ;  /* 0x0000008b8a8a7212 */ /* 0x000fe200078e3cff */
[----:B------:R-:W-:Y:S01]  /*2a460*/  IMAD.X R139, RZ, RZ, R157, P6 ;  /* 0x000000ffff8b7224 */ /* 0x000fe200030e069d */
[----:B------:R-:W-:Y:S02]  /*2a470*/  IADD3 R171, P1, R156, 0x6060, RZ ;  /* 0x000060609cab7810 */ /* 0x000fe40007f3e0ff */
[----:B------:R-:W-:Y:S02]  /*2a480*/  LOP3.LUT R172, R173, 0x380, RZ, 0xc0, !PT ;  /* 0x00000380adac7812 */ /* 0x000fe400078ec0ff */
[----:B----4-:R-:W-:-:S02]  /*2a490*/  F2FP.F16.F32.PACK_AB R132, R133, R132 ;  /* 0x000000848584723e */ /* 0x010fc400000000ff */
[----:B------:R-:W-:Y:S02]  /*2a4a0*/  ISETP.NE.U32.AND P6, PT, RZ, UR4, PT ;  /* 0x00000004ff007c0c */ /* 0x000fe4000bfc5070 */
[----:B------:R-:W-:Y:S02]  /*2a4b0*/  SHF.R.U64 R142, R142, 0x3, RZ ;  /* 0x000000038e8e7819 */ /* 0x000fe400000012ff */
[----:B------:R-:W-:Y:S02]  /*2a4c0*/  LOP3.LUT R168, R169, 0x380, RZ, 0xc0, !PT ;  /* 0x00000380a9a87812 */ /* 0x000fe400078ec0ff */
[----:B------:R-:W-:Y:S02]  /*2a4d0*/  F2FP.F16.F32.PACK_AB R133, R135, R134 ;  /* 0x000000868785723e */ /* 0x000fe400000000ff */
[----:B------:R-:W-:Y:S02]  /*2a4e0*/  F2FP.F16.F32.PACK_AB R120, R121, R120 ;  /* 0x000000787978723e */ /* 0x000fe400000000ff */
[----:B------:R-:W-:-:S02]  /*2a4f0*/  SHF.R.U64 R140, R140, 0x3, RZ ;  /* 0x000000038c8c7819 */ /* 0x000fc400000012ff */
[----:B------:R-:W-:Y:S02]  /*2a500*/  LOP3.LUT R170, R171, 0x380, RZ, 0xc0, !PT ;  /* 0x00000380abaa7812 */ /* 0x000fe400078ec0ff */
[----:B------:R-:W-:Y:S02]  /*2a510*/  F2FP.F16.F32.PACK_AB R134, R125, R124 ;  /* 0x0000007c7d86723e */ /* 0x000fe400000000ff */
[----:B------:R-:W-:Y:S02]  /*2a520*/  F2FP.F16.F32.PACK_AB R135, R127, R126 ;  /* 0x0000007e7f87723e */ /* 0x000fe400000000ff */
[----:B------:R-:W-:Y:S02]  /*2a530*/  F2FP.F16.F32.PACK_AB R121, R123, R122 ;  /* 0x0000007a7b79723e */ /* 0x000fe400000000ff */
[----:B------:R-:W-:Y:S02]  /*2a540*/  F2FP.F16.F32.PACK_AB R128, R129, R128 ;  /* 0x000000808180723e */ /* 0x000fe400000000ff */
[----:B------:R-:W-:-:S02]  /*2a550*/  MOV R20, R20 ;  /* 0x0000001400147202 */ /* 0x000fc40000000f00 */
[----:B------:R-:W-:Y:S02]  /*2a560*/  F2FP.F16.F32.PACK_AB R122, R117, R116 ;  /* 0x00000074757a723e */ /* 0x000fe400000000ff */
[----:B------:R-:W-:Y:S02]  /*2a570*/  F2FP.F16.F32.PACK_AB R123, R119, R118 ;  /* 0x00000076777b723e */ /* 0x000fe400000000ff */
[----:B------:R-:W-:Y:S02]  /*2a580*/  F2FP.F16.F32.PACK_AB R129, R131, R130 ;  /* 0x000000828381723e */ /* 0x000fe400000000ff */
[----:B------:R-:W-:Y:S02]  /*2a590*/  F2FP.F16.F32.PACK_AB R104, R105, R104 ;  /* 0x000000686968723e */ /* 0x000fe400000000ff */
[----:B------:R-:W-:Y:S02]  /*2a5a0*/  SHF.R.U64 R172, R172, 0x3, RZ ;  /* 0x00000003acac7819 */ /* 0x000fe400000012ff */
[----:B------:R-:W-:-:S02]  /*2a5b0*/  MOV R164, R164 ;  /* 0x000000a400a47202 */ /* 0x000fc40000000f00 */
[----:B------:R-:W-:Y:S02]  /*2a5c0*/  F2FP.F16.F32.PACK_AB R130, R109, R108 ;  /* 0x0000006c6d82723e */ /* 0x000fe400000000ff */
[----:B------:R-:W-:Y:S02]  /*2a5d0*/  F2FP.F16.F32.PACK_AB R131, R111, R110 ;  /* 0x0000006e6f83723e */ /* 0x000fe400000000ff */
[----:B------:R-:W-:Y:S02]  /*2a5e0*/  F2FP.F16.F32.PACK_AB R105, R107, R106 ;  /* 0x0000006a6b69723e */ /* 0x000fe400000000ff */
[----:B------:R-:W-:Y:S02]  /*2a5f0*/  F2FP.F16.F32.PACK_AB R96, R97, R96 ;  /* 0x000000606160723e */ /* 0x000fe400000000ff */
[----:B------:R-:W-:Y:S02]  /*2a600*/  ISETP.NE.AND.EX P6, PT, RZ, UR5, PT, P6 ;  /* 0x00000005ff007c0c */ /* 0x000fe4000bfc5360 */
[----:B------:R-:W-:Y:S01]  /*2a610*/  LOP3.LUT R142, R142, R143, RZ, 0x3c, !PT ;  /* 0x0000008f8e8e7212 */ /* 0x000fe200078e3cff */
[----:B------:R-:W-:Y:S01]  /*2a620*/  IMAD.X R143, RZ, RZ, R157, P4 ;  /* 0x000000ffff8f7224 */ /* 0x000fe200020e069d */
[----:B------:R-:W-:-:S02]  /*2a630*/  SHF.R.U64 R168, R168, 0x3, RZ ;  /* 0x00000003a8a87819 */ /* 0x000fc400000012ff */
[----:B------:R-:W-:Y:S02]  /*2a640*/  MOV R166, R166 ;  /* 0x000000a600a67202 */ /* 0x000fe40000000f00 */
[----:B------:R-:W-:Y:S02]  /*2a650*/  F2FP.F16.F32.PACK_AB R106, R101, R100 ;  /* 0x00000064656a723e */ /* 0x000fe400000000ff */
[----:B------:R-:W-:Y:S02]  /*2a660*/  F2FP.F16.F32.PACK_AB R107, R103, R102 ;  /* 0x00000066676b723e */ /* 0x000fe400000000ff */
[----:B------:R-:W-:Y:S02]  /*2a670*/  F2FP.F16.F32.PACK_AB R97, R99, R98 ;  /* 0x000000626361723e */ /* 0x000fe400000000ff */
[----:B------:R-:W-:Y:S01]  /*2a680*/  F2FP.F16.F32.PACK_AB R88, R89, R88 ;  /* 0x000000585958723e */ /* 0x000fe200000000ff */
[----:B------:R-:W-:Y:S01]  /*2a690*/  STSM.16.M88.4 [R0], R132 ;  /* 0x0000008400007844 */ /* 0x000fe20000000200 */
        /* <DEDUP_REMOVED lines=13> */
[----:B------:R-:W-:Y:S01]  /*2a770*/  F2FP.F16.F32.PACK_AB R72, R73, R72 ;  /* 0x000000484948723e */ /* 0x000fe200000000ff */
[----:B------:R-:W-:Y:S01]  /*2a780*/  STSM.16.M88.4 [R164], R128 ;  /* 0x00000080a4007844 */ /* 0x000fe20000000200 */
[----:B------:R-:W-:Y:S01]  /*2a790*/  LOP3.LUT R172, R172, R173, RZ, 0x3c, !PT ;  /* 0x000000adacac7212 */ /* 0x000fe200078e3cff */
[----:B------:R-:W-:Y:S01]  /*2a7a0*/  IMAD.X R173, RZ, RZ, R157, P5 ;  /* 0x000000ffffad7224 */ /* 0x000fe200028e069d */
[----:B------:R-:W-:-:S02]  /*2a7b0*/  MOV R146, R146 ;  /* 0x0000009200927202 */ /* 0x000fc40000000f00 */
[----:B------:R-:W-:Y:S01]  /*2a7c0*/  F2FP.F16.F32.PACK_AB R82, R77, R76 ;  /* 0x0000004c4d52723e */ /* 0x000fe200000000ff */
[----:B0-----:R-:W0:Y:S01]  /*2a7d0*/  LDC.64 R20, c[0x0][0xd00] ;  /* 0x00034000ff147b82 */ /* 0x001e220000000a00 */
[----:B------:R-:W-:Y:S02]  /*2a7e0*/  F2FP.F16.F32.PACK_AB R83, R79, R78 ;  /* 0x0000004e4f53723e */ /* 0x000fe400000000ff */
[----:B------:R-:W-:Y:S02]  /*2a7f0*/  F2FP.F16.F32.PACK_AB R73, R75, R74 ;  /* 0x0000004a4b49723e */ /* 0x000fe400000000ff */
[----:B--2---:R-:W-:Y:S01]  /*2a800*/  F2FP.F16.F32.PACK_AB R64, R65, R64 ;  /* 0x000000404140723e */ /* 0x004fe200000000ff */
[----:B------:R-:W-:Y:S01]  /*2a810*/  STSM.16.M88.4 [R166], R104 ;  /* 0x00000068a6007844 */ /* 0x000fe20000000200 */
[----:B------:R-:W-:Y:S01]  /*2a820*/  LOP3.LUT R168, R168, R169, RZ, 0x3c, !PT ;  /* 0x000000a9a8a87212 */ /* 0x000fe200078e3cff */
[----:B------:R-:W-:Y:S01]  /*2a830*/  IMAD.X R169, RZ, RZ, R157, P2 ;  /* 0x000000ffffa97224 */ /* 0x000fe200010e069d */
        /* <DEDUP_REMOVED lines=32> */
[----:B------:R-:W-:Y:S02]  /*2aa40*/  MOV R172, R172 ;  /* 0x000000ac00ac7202 */ /* 0x000fe40000000f00 */
[----:B------:R-:W-:Y:S02]  /*2aa50*/  F2FP.F16.F32.PACK_AB R34, R29, R28 ;  /* 0x0000001c1d22723e */ /* 0x000fe400000000ff */
[----:B------:R-:W-:Y:S02]  /*2aa60*/  F2FP.F16.F32.PACK_AB R35, R31, R30 ;  /* 0x0000001e1f23723e */ /* 0x000fe400000000ff */
[----:B------:R-:W-:Y:S01]  /*2aa70*/  F2FP.F16.F32.PACK_AB R25, R27, R26 ;  /* 0x0000001a1b19723e */ /* 0x000fe200000000ff */
[----:B------:R-:W-:Y:S01]  /*2aa80*/  STSM.16.M88.4 [R142], R56 ;  /* 0x000000388e007844 */ /* 0x000fe20000000200 */
[----:B------:R-:W-:-:S02]  /*2aa90*/  MOV R168, R168 ;  /* 0x000000a800a87202 */ /* 0x000fc40000000f00 */
[----:B------:R-:W-:Y:S02]  /*2aaa0*/  F2FP.F16.F32.PACK_AB R26, R13, R12 ;  /* 0x0000000c0d1a723e */ /* 0x000fe400000000ff */
[----:B------:R-:W-:Y:S01]  /*2aab0*/  F2FP.F16.F32.PACK_AB R27, R15, R14 ;  /* 0x0000000e0f1b723e */ /* 0x000fe200000000ff */
[----:B------:R-:W-:Y:S01]  /*2aac0*/  STSM.16.M88.4 [R140], R48 ;  /* 0x000000308c007844 */ /* 0x000fe20000000200 */
[----:B------:R-:W-:-:S03]  /*2aad0*/  MOV R170, R170 ;  /* 0x000000aa00aa7202 */ /* 0x000fc60000000f00 */
[----:B------:R-:W-:Y:S04]  /*2aae0*/  STSM.16.M88.4 [R138], R40 ;  /* 0x000000288a007844 */ /* 0x000fe80000000200 */
[----:B------:R-:W-:Y:S04]  /*2aaf0*/  STSM.16.M88.4 [R172], R32 ;  /* 0x00000020ac007844 */ /* 0x000fe80000000200 */
[----:B------:R2:W-:Y:S01]  /*2ab00*/  STSM.16.M88.4 [R168], R24 ;  /* 0x00000018a8007844 */ /* 0x0005e20000000200 */
[----:B------:R-:W-:Y:S01]  /*2ab10*/  ULDC UR4, c[0x0][0xb88] ;  /* 0x0002e20000047ab9 */ /* 0x000fe20000000800 */
[----:B------:R-:W-:-:S02]  /*2ab20*/  IMAD.MOV.U32 R76, RZ, RZ, RZ ;  /* 0x000000ffff4c7224 */ /* 0x000fc400078e00ff */
[----:B------:R-:W-:Y:S01]  /*2ab30*/  IMAD.U32 R22, RZ, RZ, UR4 ;  /* 0x00000004ff167e24 */ /* 0x000fe2000f8e00ff */
[----:B---3--:R-:W-:Y:S02]  /*2ab40*/  F2FP.F16.F32.PACK_AB R8, R9, R8 ;  /* 0x000000080908723e */ /* 0x008fe400000000ff */
[----:B------:R-:W-:Y:S02]  /*2ab50*/  F2FP.F16.F32.PACK_AB R9, R11, R10 ;  /* 0x0000000a0b09723e */ /* 0x000fe400000000ff */
[----:B------:R-:W-:Y:S02]  /*2ab60*/  F2FP.F16.F32.PACK_AB R10, R5, R4 ;  /* 0x00000004050a723e */ /* 0x000fe400000000ff */
[----:B------:R-:W-:Y:S02]  /*2ab70*/  F2FP.F16.F32.PACK_AB R11, R7, R6 ;  /* 0x00000006070b723e */ /* 0x000fe400000000ff */
[----:B------:R-:W3:Y:S03]  /*2ab80*/  @P6 LDC.64 R6, c[0x0][0xd08] ;  /* 0x00034200ff066b82 */ /* 0x000ee60000000a00 */
[----:B------:R4:W-:Y:S01]  /*2ab90*/  STSM.16.M88.4 [R170], R8 ;  /* 0x00000008aa007844 */ /* 0x0009e20000000200 */
[----:B0-----:R-:W-:-:S04]  /*2aba0*/  IMAD.WIDE R4, R219, 0x4, R20 ;  /* 0x00000004db047825 */ /* 0x001fc800078e0214 */
[----:B------:R-:W-:Y:S01]  /*2abb0*/  BAR.SYNC.DEFER_BLOCKING 0x1, 0x100 ;  /* 0x0044000000007b1d */ /* 0x000fe20000010000 */
[----:B---3--:R-:W-:-:S05]  /*2abc0*/  @P6 IMAD.WIDE R6, R219, 0x4, R6 ;  /* 0x00000004db066825 */ /* 0x008fca00078e0206 */
[----:B------:R0:W5:Y:S04]  /*2abd0*/  @P0 LDG.E R76, desc[UR46][R4.64] ;  /* 0x0000002e044c0981 */ /* 0x000168000c1e1900 */
[----:B------:R0:W5:Y:S01]  /*2abe0*/  @P6 LDG.E R22, desc[UR46][R6.64] ;  /* 0x0000002e06166981 */ /* 0x000162000c1e1900 */
[----:B------:R-:W-:Y:S02]  /*2abf0*/  IMAD R20, R220, 0x40, R215 ;  /* 0x00000040dc147824 */ /* 0x000fe400078e02d7 */
[----:B------:R-:W-:-:S04]  /*2ac00*/  IMAD.MOV.U32 R21, RZ, RZ, 0x2 ;  /* 0x00000002ff157424 */ /* 0x000fc800078e00ff */
[----:B------:R-:W-:-:S03]  /*2ac10*/  IMAD.WIDE R20, R20, R21, UR44 ;  /* 0x0000002c14147e25 */ /* 0x000fc6000f8e0215 */
[C---:B------:R-:W-:Y:S02]  /*2ac20*/  IADD3 R3, P1, R20.reuse, 0x1000, RZ ;  /* 0x0000100014037810 */ /* 0x040fe40007f3e0ff */
[C---:B------:R-:W-:Y:S02]  /*2ac30*/  IADD3 R13, P2, R20.reuse, 0x2000, RZ ;  /* 0x00002000140d7810 */ /* 0x040fe40007f5e0ff */
[C---:B--2---:R-:W-:Y:S02]  /*2ac40*/  IADD3 R25, P3, R20.reuse, 0x3000, RZ ;  /* 0x0000300014197810 */ /* 0x044fe40007f7e0ff */
        /* <DEDUP_REMOVED lines=9> */
[----:B------:R-:W-:Y:S01]  /*2ace0*/  IADD3 R33, P5, R20, 0x5000, RZ ;  /* 0x0000500014217810 */ /* 0x000fe20007fbe0ff */
[--C-:B----4-:R-:W-:Y:S01]  /*2acf0*/  IMAD.X R11, RZ, RZ, R21.reuse, P1 ;  /* 0x000000ffff0b7224 */ /* 0x110fe200008e0615 */
        /* <DEDUP_REMOVED lines=36> */
.L_x_6891:
[----:B------:R-:W2:Y:S01]  /*2af40*/  LDL R3, [R1+0x414] ;  /* 0x0004140001037983 */ /* 0x000ea20000100800 */
[--C-:B------:R-:W-:Y:S01]  /*2af50*/  IMAD.X R37, RZ, RZ, R21.reuse, P1 ;  /* 0x000000ffff257224 */ /* 0x100fe200008e0615 */
[----:B------:R-:W-:Y:S01]  /*2af60*/  IADD3 R61, P1, R20, 0xc000, RZ ;  /* 0x0000c000143d7810 */ /* 0x000fe20007f3e0ff */
[--C-:B------:R-:W-:Y:S01]  /*2af70*/  IMAD.X R41, RZ, RZ, R21.reuse, P2 ;  /* 0x000000ffff297224 */ /* 0x100fe200010e0615 */
[----:B------:R-:W-:Y:S01]  /*2af80*/  ISETP.NE.AND P6, PT, R0, RZ, PT ;  /* 0x000000ff0000720c */ /* 0x000fe20003fc5270 */
[--C-:B------:R-:W-:Y:S01]  /*2af90*/  IMAD.X R45, RZ, RZ, R21.reuse, P3 ;  /* 0x000000ffff2d7224 */ /* 0x100fe200018e0615 */
[----:B------:R-:W-:Y:S01]  /*2afa0*/  LOP3.LUT R60, R61, 0x380, RZ, 0xc0, !PT ;  /* 0x000003803d3c7812 */ /* 0x000fe200078ec0ff */
[--C-:B------:R-:W-:Y:S01]  /*2afb0*/  IMAD.X R49, RZ, RZ, R21.reuse, P4 ;  /* 0x000000ffff317224 */ /* 0x100fe200020e0615 */
[----:B------:R-:W-:Y:S01]  /*2afc0*/  IADD3 R65, P2, R20, 0xd000, RZ ;  /* 0x0000d00014417810 */ /* 0x000fe20007f5e0ff */
[--C-:B------:R-:W-:Y:S01]  /*2afd0*/  IMAD.X R33, RZ, RZ, R21.reuse, P6 ;  /* 0x000000ffff217224 */ /* 0x100fe200030e0615 */
[----:B------:R-:W-:Y:S01]  /*2afe0*/  SHF.R.U64 R60, R60, 0x3, RZ ;  /* 0x000000033c3c7819 */ /* 0x000fe200000012ff */
[----:B------:R-:W-:Y:S01]  /*2aff0*/  IMAD.X R53, RZ, RZ, R21, P5 ;  /* 0x000000ffff357224 */ /* 0x000fe200028e0615 */
[----:B------:R-:W-:-:S02]  /*2b000*/  IADD3 R57, P6, R20, 0xb000, RZ ;  /* 0x0000b00014397810 */ /* 0x000fc40007fde0ff */
[----:B------:R-:W-:Y:S01]  /*2b010*/  LOP3.LUT R60, R60, R61, RZ, 0x3c, !PT ;  /* 0x0000003d3c3c7212 */ /* 0x000fe200078e3cff */
[----:B------:R-:W-:Y:S01]  /*2b020*/  IMAD.X R61, RZ, RZ, R21, P1 ;  /* 0x000000ffff3d7224 */ /* 0x000fe200008e0615 */
[C---:B------:R-:W-:Y:S02]  /*2b030*/  IADD3 R69, P3, R20.reuse, 0xe000, RZ ;  /* 0x0000e00014457810 */ /* 0x040fe40007f7e0ff */
        /* <DEDUP_REMOVED lines=14> */
[----:B------:R-:W-:Y:S01]  /*2b120*/  IMAD.X R69, RZ, RZ, R21, P3 ;  /* 0x000000ffff457224 */ /* 0x000fe200018e0615 */
[----:B------:R-:W-:-:S02]  /*2b130*/  SHF.R.S32.HI R79, RZ, 0x1f, R216 ;  /* 0x0000001fff4f7819 */ /* 0x000fc400000114d8 */
[----:B------:R-:W-:Y:S02]  /*2b140*/  SEL R77, R219, RZ, !P0 ;  /* 0x000000ffdb4d7207 */ /* 0x000fe40004000000 */
[----:B------:R-:W-:Y:S02]  /*2b150*/  SEL R78, R78, RZ, !P0 ;  /* 0x000000ff4e4e7207 */ /* 0x000fe40004000000 */
[----:B-----5:R-:W-:Y:S01]  /*2b160*/  SHF.R.S32.HI R81, RZ, 0x1f, R76 ;  /* 0x0000001fff517819 */ /* 0x020fe2000001144c */
[----:B--2---:R0:W2:Y:S02]  /*2b170*/  SHFL.IDX PT, R4, R3, RZ, 0x1f ;  /* 0x00001fff03047589 */ /* 0x0040a400000e0000 */
[----:B0-----:R-:W-:Y:S02]  /*2b180*/  IADD3 R3, P4, R20, 0xf000, RZ ;  /* 0x0000f00014037810 */ /* 0x001fe40007f9e0ff */
[----:B------:R-:W-:Y:S02]  /*2b190*/  LOP3.LUT R20, R5, R20, RZ, 0x3c, !PT ;  /* 0x0000001405147212 */ /* 0x000fe400078e3cff */
[----:B------:R-:W-:Y:S01]  /*2b1a0*/  LOP3.LUT R0, R3, 0x380, RZ, 0xc0, !PT ;  /* 0x0000038003007812 */ /* 0x000fe200078ec0ff */
[----:B------:R-:W-:-:S03]  /*2b1b0*/  IMAD.X R73, RZ, RZ, R21, P4 ;  /* 0x000000ffff497224 */ /* 0x000fc600020e0615 */
[----:B------:R-:W-:-:S04]  /*2b1c0*/  SHF.R.U64 R0, R0, 0x3, RZ ;  /* 0x0000000300007819 */ /* 0x000fc800000012ff */
[----:B------:R-:W-:Y:S02]  /*2b1d0*/  LOP3.LUT R72, R0, R3, RZ, 0x3c, !PT ;  /* 0x0000000300487212 */ /* 0x000fe400078e3cff */
[----:B--2---:R-:W-:-:S13]  /*2b1e0*/  ISETP.NE.AND P1, PT, R4, RZ, PT ;  /* 0x000000ff0400720c */ /* 0x004fda0003f25270 */
[----:B------:R-:W-:Y:S05]  /*2b1f0*/  @P1 BRA `(.L_x_6892) ;  /* 0x0000000000cc1947 */ /* 0x000fea0003800000 */
[----:B------:R-:W2:Y:S01]  /*2b200*/  LDL R9, [R1+0x430] ;  /* 0x0004300001097983 */ /* 0x000ea20000100800 */
[----:B------:R-:W0:Y:S03]  /*2b210*/  LDC R6, c[0x0][0xce8] ;  /* 0x00033a00ff067b82 */ /* 0x000e260000000800 */
[----:B------:R-:W3:Y:S04]  /*2b220*/  LDL R7, [R1+0x440] ;  /* 0x0004400001077983 */ /* 0x000ee80000100800 */
[----:B------:R-:W4:Y:S01]  /*2b230*/  LDL R8, [R1+0x448] ;  /* 0x0004480001087983 */ /* 0x000f220000100800 */
[----:B------:R-:W-:Y:S01]  /*2b240*/  IMAD.IADD R14, R192, 0x1, R194 ;  /* 0x00000001c00e7824 */ /* 0x000fe200078e02c2 */
[----:B------:R-:W-:Y:S01]  /*2b250*/  ULDC.64 UR4, c[0x0][0xc90] ;  /* 0x0003240000047ab9 */ /* 0x000fe20000000a00 */
[----:B0-----:R-:W-:Y:S01]  /*2b260*/  IMAD R31, R22, R6, RZ ;  /* 0x00000006161f7224 */ /* 0x001fe200078e02ff */
[----:B------:R-:W-:Y:S01]  /*2b270*/  ISETP.NE.AND P2, PT, R6, 0x1, PT ;  /* 0x000000010600780c */ /* 0x000fe20003f45270 */
[----:B------:R-:W-:-:S02]  /*2b280*/  IMAD R3, R79, UR4, RZ ;  /* 0x000000044f037c24 */ /* 0x000fc4000f8e02ff */
[----:B------:R-:W-:Y:S02]  /*2b290*/  IMAD.MOV.U32 R4, RZ, RZ, R76 ;  /* 0x000000ffff047224 */ /* 0x000fe400078e004c */
[----:B------:R-:W-:Y:S02]  /*2b2a0*/  IMAD.MOV.U32 R5, RZ, RZ, R81 ;  /* 0x000000ffff057224 */ /* 0x000fe400078e0051 */
[C---:B------:R-:W-:Y:S02]  /*2b2b0*/  IMAD R3, R216.reuse, UR5, R3 ;  /* 0x00000005d8037c24 */ /* 0x040fe4000f8e0203 */
[----:B------:R-:W-:Y:S01]  /*2b2c0*/  IMAD.WIDE.U32 R4, R216, UR4, R4 ;  /* 0x00000004d8047c25 */ /* 0x000fe2000f8e0004 */
[----:B------:R-:W-:-:S03]  /*2b2d0*/  ULDC.64 UR4, c[0x0][0xc98] ;  /* 0x0003260000047ab9 */ /* 0x000fc60000000a00 */
[----:B--2---:R-:W-:-:S05]  /*2b2e0*/  IMAD.MOV R0, RZ, RZ, -R9 ;  /* 0x000000ffff007224 */ /* 0x004fca00078e0a09 */
[----:B---3--:R-:W-:Y:S02]  /*2b2f0*/  ISETP.NE.AND P0, PT, R7, R0, PT ;  /* 0x000000000700720c */ /* 0x008fe40003f05270 */
[----:B------:R-:W0:Y:S02]  /*2b300*/  @P2 LDC R0, c[0x0][0xcec] ;  /* 0x00033b00ff002b82 */ /* 0x000e240000000800 */
[----:B------:R-:W-:-:S06]  /*2b310*/  ISETP.GE.OR P1, PT, R14, R31, P0 ;  /* 0x0000001f0e00720c */ /* 0x000fcc0000726670 */
[----:B------:R-:W2:Y:S07]  /*2b320*/  @P2 LDC R7, c[0x0][0xcf0] ;  /* 0x00033c00ff072b82 */ /* 0x000eae0000000800 */
[----:B------:R-:W3:Y:S01]  /*2b330*/  @!P1 LDL R27, [R1+0x1f0] ;  /* 0x0001f000011b9983 */ /* 0x000ee20000100800 */
[----:B----4-:R-:W-:Y:S02]  /*2b340*/  IMAD.IADD R9, R8, 0x1, R194 ;  /* 0x0000000108097824 */ /* 0x010fe400078e02c2 */
[----:B------:R-:W-:-:S02]  /*2b350*/  IMAD.IADD R5, R5, 0x1, R3 ;  /* 0x0000000105057824 */ /* 0x000fc400078e0203 */
[----:B------:R-:W-:Y:S02]  /*2b360*/  IMAD.MOV.U32 R15, RZ, RZ, R9 ;  /* 0x000000ffff0f7224 */ /* 0x000fe400078e0009 */
[----:B------:R-:W-:-:S04]  /*2b370*/  IMAD.WIDE.U32 R4, R77, UR4, R4 ;  /* 0x000000044d047c25 */ /* 0x000fc8000f8e0004 */
[----:B0-----:R-:W-:-:S05]  /*2b380*/  @P2 IMAD.HI.U32 R0, R9, R0, RZ ;  /* 0x0000000009002227 */ /* 0x001fca00078e00ff */
        /* <DEDUP_REMOVED lines=20> */
[----:B------:R-:W3:Y:S04]  /*2b4d0*/  SHFL.IDX PT, R7, R9, RZ, 0x1c1f ;  /* 0x001c1fff09077589 */ /* 0x000ee800000e0000 */
[----:B---3--:R-:W-:Y:S04]  /*2b4e0*/  @!P1 ST.E desc[UR46][R6.64], R27 ;  /* 0x0000001b06009985 */ /* 0x008fe8000c10192e */
[----:B------:R-:W2:Y:S04]  /*2b4f0*/  @!P0 LDL R3, [R1+0x1f4] ;  /* 0x0001f40001038983 */ /* 0x000ea80000100800 */
[----:B------:R-:W-:Y:S04]  /*2b500*/  SHFL.IDX PT, R4, R8, 0x1, 0x1c1f ;  /* 0x003c1f0008047f89 */ /* 0x000fe800000e0000 */
[----:B------:R-:W2:Y:S04]  /*2b510*/  SHFL.IDX PT, R5, R9, 0x1, 0x1c1f ;  /* 0x003c1f0009057f89 */ /* 0x000ea800000e0000 */
[----:B--2---:R0:W-:Y:S02]  /*2b520*/  @!P0 ST.E desc[UR46][R4.64], R3 ;  /* 0x0000000304008985 */ /* 0x0041e4000c10192e */
.L_x_6892:
[----:B------:R-:W2:Y:S01]  /*2b530*/  LDL R80, [R1+0x424] ;  /* 0x0004240001507983 */ /* 0x000ea20000100800 */
[----:B------:R-:W3:Y:S01]  /*2b540*/  LDC R83, c[0x0][0xce8] ;  /* 0x00033a00ff537b82 */ /* 0x000ee20000000800 */
[----:B------:R-:W-:Y:S02]  /*2b550*/  ULDC.64 UR4, c[0x0][0xba0] ;  /* 0x0002e80000047ab9 */ /* 0x000fe40000000a00 */
[----:B0-----:R-:W-:Y:S01]  /*2b560*/  IMAD R3, R81, UR4, RZ ;  /* 0x0000000451037c24 */ /* 0x001fe2000f8e02ff */
[----:B------:R0:W5:Y:S04]  /*2b570*/  LD.E.128 R4, desc[UR46][R20.64] ;  /* 0x0000002e14047980 */ /* 0x000168000c101d00 */
[----:B------:R-:W4:Y:S01]  /*2b580*/  LDC R0, c[0x0][0xbc8] ;  /* 0x0002f200ff007b82 */ /* 0x000f220000000800 */
[----:B------:R-:W5:Y:S04]  /*2b590*/  LD.E.128 R8, desc[UR46][R10.64] ;  /* 0x0000002e0a087980 */ /* 0x000f68000c101d00 */
[----:B------:R-:W5:Y:S04]  /*2b5a0*/  LD.E.128 R12, desc[UR46][R12.64] ;  /* 0x0000002e0c0c7980 */ /* 0x000f68000c101d00 */
[----:B------:R-:W5:Y:S04]  /*2b5b0*/  LD.E.128 R24, desc[UR46][R24.64] ;  /* 0x0000002e18187980 */ /* 0x000f68000c101d00 */
[----:B------:R-:W5:Y:S01]  /*2b5c0*/  LD.E.128 R28, desc[UR46][R28.64] ;  /* 0x0000002e1c1c7980 */ /* 0x000f62000c101d00 */
[----:B---3--:R-:W-:Y:S01]  /*2b5d0*/  ISETP.NE.AND P1, PT, R83, 0x1, PT ;  /* 0x000000015300780c */ /* 0x008fe20003f25270 */
[----:B------:R-:W-:-:S02]  /*2b5e0*/  IMAD R3, R76, UR5, R3 ;  /* 0x000000054c037c24 */ /* 0x000fc4000f8e0203 */
[----:B------:R-:W5:Y:S04]  /*2b5f0*/  LD.E.128 R32, desc[UR46][R32.64] ;  /* 0x0000002e20207980 */ /* 0x000f68000c101d00 */
[----:B------:R-:W5:Y:S04]  /*2b600*/  LD.E.128 R36, desc[UR46][R36.64] ;  /* 0x0000002e24247980 */ /* 0x000f68000c101d00 */
[----:B------:R-:W5:Y:S02]  /*2b610*/  LD.E.128 R40, desc[UR46][R40.64] ;  /* 0x0000002e28287980 */ /* 0x000f64000c101d00 */
[----:B------:R-:W3:Y:S01]  /*2b620*/  @P1 LDC R81, c[0x0][0xcec] ;  /* 0x00033b00ff511b82 */ /* 0x000ee20000000800 */
[----:B0-----:R-:W-:Y:S01]  /*2b630*/  IMAD.WIDE.U32 R20, R76, UR4, RZ ;  /* 0x000000044c147c25 */ /* 0x001fe2000f8e00ff */
[----:B------:R-:W-:Y:S01]  /*2b640*/  ULDC.64 UR4, c[0x0][0xbe8] ;  /* 0x0002fa0000047ab9 */ /* 0x000fe20000000a00 */
[----:B------:R-:W5:Y:S04]  /*2b650*/  LD.E.128 R44, desc[UR46][R44.64] ;  /* 0x0000002e2c2c7980 */ /* 0x000f68000c101d00 */
[----:B------:R-:W5:Y:S01]  /*2b660*/  LD.E.128 R48, desc[UR46][R48.64] ;  /* 0x0000002e30307980 */ /* 0x000f62000c101d00 */
[----:B------:R-:W0:Y:S01]  /*2b670*/  @P1 LDC R85, c[0x0][0xcf0] ;  /* 0x00033c00ff551b82 */ /* 0x000e220000000800 */
[----:B------:R-:W-:-:S02]  /*2b680*/  IMAD.IADD R21, R21, 0x1, R3 ;  /* 0x0000000115157824 */ /* 0x000fc400078e0203 */
[----:B------:R-:W-:Y:S01]  /*2b690*/  IMAD R79, R79, UR4, RZ ;  /* 0x000000044f4f7c24 */ /* 0x000fe2000f8e02ff */
[----:B------:R-:W5:Y:S01]  /*2b6a0*/  LD.E.128 R52, desc[UR46][R52.64] ;  /* 0x0000002e34347980 */ /* 0x000f62000c101d00 */
[----:B------:R-:W-:-:S03]  /*2b6b0*/  IMAD.WIDE.U32 R20, R216, UR4, R20 ;  /* 0x00000004d8147c25 */ /* 0x000fc6000f8e0014 */
[----:B------:R-:W5:Y:S01]  /*2b6c0*/  LD.E.128 R56, desc[UR46][R56.64] ;  /* 0x0000002e38387980 */ /* 0x000f62000c101d00 */
[----:B------:R-:W-:Y:S01]  /*2b6d0*/  IMAD R79, R216, UR5, R79 ;  /* 0x00000005d84f7c24 */ /* 0x000fe2000f8e024f */
[----:B------:R-:W-:Y:S01]  /*2b6e0*/  ULDC.64 UR4, c[0x0][0xbf0] ;  /* 0x0002fc0000047ab9 */ /* 0x000fe20000000a00 */
[-C--:B----4-:R-:W-:Y:S01]  /*2b6f0*/  ISETP.GE.AND P0, PT, R214, R0.reuse, PT ;  /* 0x00000000d600720c */ /* 0x090fe20003f06270 */
[----:B------:R-:W-:Y:S01]  /*2b700*/  IMAD R78, R78, UR4, RZ ;  /* 0x000000044e4e7c24 */ /* 0x000fe2000f8e02ff */
[----:B------:R-:W5:Y:S01]  /*2b710*/  LD.E.128 R60, desc[UR46][R60.64] ;  /* 0x0000002e3c3c7980 */ /* 0x000f62000c101d00 */
[----:B------:R-:W-:Y:S02]  /*2b720*/  IMAD.IADD R21, R21, 0x1, R79 ;  /* 0x0000000115157824 */ /* 0x000fe400078e024f */
[C---:B------:R-:W-:Y:S01]  /*2b730*/  IMAD R79, R77.reuse, UR5, R78 ;  /* 0x000000054d4f7c24 */ /* 0x040fe2000f8e024e */
[----:B------:R-:W5:Y:S01]  /*2b740*/  LD.E.128 R64, desc[UR46][R64.64] ;  /* 0x0000002e40407980 */ /* 0x000f62000c101d00 */
[----:B------:R-:W-:Y:S01]  /*2b750*/  IMAD.WIDE.U32 R20, R77, UR4, R20 ;  /* 0x000000044d147c25 */ /* 0x000fe2000f8e0014 */
[----:B------:R-:W-:Y:S01]  /*2b760*/  SEL R77, RZ, 0xffffffff, P0 ;  /* 0xffffffffff4d7807 */ /* 0x000fe20000000000 */
[----:B------:R-:W-:Y:S01]  /*2b770*/  ULDC.64 UR4, c[0x0][0xbe0] ;  /* 0x0002f80000047ab9 */ /* 0x000fe20000000a00 */
[----:B------:R-:W-:Y:S01]  /*2b780*/  ISETP.GE.AND P0, PT, R213, R0, PT ;  /* 0x00000000d500720c */ /* 0x000fe20003f06270 */
[----:B------:R-:W-:Y:S01]  /*2b790*/  IMAD.IADD R21, R21, 0x1, R79 ;  /* 0x0000000115157824 */ /* 0x000fe200078e024f */
[----:B------:R-:W5:Y:S02]  /*2b7a0*/  LD.E.128 R68, desc[UR46][R68.64] ;  /* 0x0000002e44447980 */ /* 0x000f64000c101d00 */
[----:B------:R-:W-:-:S02]  /*2b7b0*/  SEL R78, RZ, 0xffffffff, P0 ;  /* 0xffffffffff4e7807 */ /* 0x000fc40000000000 */
[----:B------:R-:W-:Y:S01]  /*2b7c0*/  ISETP.GE.AND P0, PT, R212, R0, PT ;  /* 0x00000000d400720c */ /* 0x000fe20003f06270 */
[----:B------:R-:W5:Y:S01]  /*2b7d0*/  LD.E.128 R72, desc[UR46][R72.64] ;  /* 0x0000002e48487980 */ /* 0x000f62000c101d00 */
[----:B------:R-:W-:Y:S01]  /*2b7e0*/  IMAD R87, R22, R83, RZ ;  /* 0x0000005316577224 */ /* 0x000fe200078e02ff */
[----:B------:R-:W-:Y:S01]  /*2b7f0*/  BSSY B1, `(.L_x_6893) ;  /* 0x000005a000017945 */ /* 0x000fe20003800000 */
[----:B------:R-:W-:Y:S01]  /*2b800*/  @!PT LDS RZ, [RZ] ;  /* 0x00000000fffff984 */ /* 0x000fe20000000800 */
[----:B------:R-:W-:Y:S01]  /*2b810*/  @!PT LDS RZ, [RZ] ;  /* 0x00000000fffff984 */ /* 0x000fe20000000800 */
[----:B------:R-:W-:Y:S01]  /*2b820*/  @!PT LDS RZ, [RZ] ;  /* 0x00000000fffff984 */ /* 0x000fe20000000800 */
[----:B------:R-:W-:Y:S01]  /*2b830*/  @!PT LDS RZ, [RZ] ;  /* 0x00000000fffff984 */ /* 0x000fe20000000800 */
[----:B------:R4:W-:Y:S06]  /*2b840*/  MEMBAR.ALL.CTA ;  /* 0x0000000000007992 */ /* 0x0009ec0000008000 */
[----:B----4-:R-:W4:Y:S01]  /*2b850*/  FENCE.VIEW.ASYNC.S ;  /* 0x00000000000073c6 */ /* 0x010f220000000000 */
[----:B--2---:R-:W-:-:S04]  /*2b860*/  IMAD R3, R80, 0x20, R220 ;  /* 0x0000002050037824 */ /* 0x004fc800078e02dc */
[----:B------:R-:W-:Y:S02]  /*2b870*/  IMAD.IADD R80, R194, 0x1, R3 ;  /* 0x00000001c2507824 */ /* 0x000fe400078e0203 */
[----:B------:R-:W-:Y:S02]  /*2b880*/  IMAD.IADD R194, R220, 0x1, R194 ;  /* 0x00000001dcc27824 */ /* 0x000fe400078e02c2 */
[----:B---3--:R-:W-:-:S04]  /*2b890*/  @P1 IMAD.HI.U32 R76, R80, R81, RZ ;  /* 0x00000051504c1227 */ /* 0x008fc800078e00ff */
[----:B------:R-:W-:Y:S01]  /*2b8a0*/  IMAD.MOV.U32 R3, RZ, RZ, R80 ;  /* 0x000000ffff037224 */ /* 0x000fe200078e0050 */
[----:B0-----:R-:W-:Y:S01]  /*2b8b0*/  @P1 SHF.R.U32.HI R3, RZ, R85, R76 ;  /* 0x00000055ff031219 */ /* 0x001fe2000001164c */
[----:B------:R-:W-:Y:S01]  /*2b8c0*/  IMAD.SHL.U32 R81, R77, 0x2, RZ ;  /* 0x000000024d517824 */ /* 0x000fe200078e00ff */
[----:B------:R-:W-:-:S03]  /*2b8d0*/  ISETP.GE.AND P1, PT, R215, R0, PT ;  /* 0x00000000d700720c */ /* 0x000fc60003f26270 */
[----:B------:R-:W-:Y:S01]  /*2b8e0*/  IMAD.MOV R79, RZ, RZ, -R3 ;  /* 0x000000ffff4f7224 */ /* 0x000fe200078e0a03 */
[----:B------:R-:W-:Y:S01]  /*2b8f0*/  SEL R76, RZ, 0x1, P1 ;  /* 0x00000001ff4c7807 */ /* 0x000fe20000800000 */
[----:B------:R-:W-:Y:S01]  /*2b900*/  IMAD.WIDE.U32 R20, R3, UR4, R20 ;  /* 0x0000000403147c25 */ /* 0x000fe2000f8e0014 */
[----:B------:R-:W-:Y:S02]  /*2b910*/  ISETP.GE.AND P1, PT, R194, R87, PT ;  /* 0x00000057c200720c */ /* 0x000fe40003f26270 */
[----:B------:R-:W-:Y:S01]  /*2b920*/  LOP3.LUT R76, R81, 0x2, R76, 0xe2, !PT ;  /* 0x00000002514c7812 */ /* 0x000fe200078ee24c */
[----:B------:R-:W-:Y:S01]  /*2b930*/  IMAD.SHL.U32 R81, R78, 0x4, RZ ;  /* 0x000000044e517824 */ /* 0x000fe200078e00ff */
[----:B------:R-:W-:Y:S01]  /*2b940*/  SEL R78, RZ, 0xffffffff, P0 ;  /* 0xffffffffff4e7807 */ /* 0x000fe20000000000 */
[----:B------:R-:W-:Y:S01]  /*2b950*/  IMAD R77, R83, R79, R80 ;  /* 0x0000004f534d7224 */ /* 0x000fe200078e0250 */
[----:B------:R-:W-:Y:S02]  /*2b960*/  SHF.R.S32.HI R79, RZ, 0x1f, R3 ;  /* 0x0000001fff4f7819 */ /* 0x000fe40000011403 */
[----:B------:R-:W-:-:S02]  /*2b970*/  ISETP.GE.AND P0, PT, R211, R0, PT ;  /* 0x00000000d300720c */ /* 0x000fc40003f06270 */
[----:B------:R-:W-:Y:S01]  /*2b980*/  LOP3.LUT R76, R81, 0x4, R76, 0xe2, !PT ;  /* 0x00000004514c7812 */ /* 0x000fe200078ee24c */
[----:B------:R-:W-:Y:S01]  /*2b990*/  IMAD.SHL.U32 R81, R78, 0x8, RZ ;  /* 0x000000084e517824 */ /* 0x000fe200078e00ff */
[----:B------:R-:W-:Y:S01]  /*2b9a0*/  SEL R78, RZ, 0xffffffff, P0 ;  /* 0xffffffffff4e7807 */ /* 0x000fe20000000000 */
[----:B------:R-:W-:Y:S01]  /*2b9b0*/  IMAD R80, R79, UR4, RZ ;  /* 0x000000044f507c24 */ /* 0x000fe2000f8e02ff */
[-C--:B------:R-:W-:Y:S02]  /*2b9c0*/  ISETP.GE.AND P0, PT, R210, R0.reuse, PT ;  /* 0x00000000d200720c */ /* 0x080fe40003f06270 */
[----:B------:R-:W-:Y:S01]  /*2b9d0*/  LOP3.LUT R76, R81, 0x8, R76, 0xe2, !PT ;  /* 0x00000008514c7812 */ /* 0x000fe200078ee24c */
[----:B------:R-:W-:Y:S01]  /*2b9e0*/  IMAD R79, R3, UR5, R80 ;  /* 0x00000005034f7c24 */ /* 0x000fe2000f8e0250 */
[----:B------:R-:W-:Y:S01]  /*2b9f0*/  SEL R3, RZ, 0xffffffff, P0 ;  /* 0xffffffffff037807 */ /* 0x000fe20000000000 */
[----:B------:R-:W-:Y:S01]  /*2ba00*/  IMAD.SHL.U32 R81, R78, 0x10, RZ ;  /* 0x000000104e517824 */ /* 0x000fe200078e00ff */
[----:B------:R-:W-:Y:S01]  /*2ba10*/  SHF.R.S32.HI R78, RZ, 0x1f, R77 ;  /* 0x0000001fff4e7819 */ /* 0x000fe2000001144d */
[----:B------:R-:W-:Y:S01]  /*2ba20*/  ULDC.64 UR4, c[0x0][0xbd8] ;  /* 0x0002f60000047ab9 */ /* 0x000fe20000000a00 */
[----:B------:R-:W-:Y:S01]  /*2ba30*/  ISETP.GE.AND P0, PT, R218, R0, PT ;  /* 0x00000000da00720c */ /* 0x000fe20003f06270 */
[----:B------:R-:W-:Y:S01]  /*2ba40*/  IMAD.SHL.U32 R3, R3, 0x20, RZ ;  /* 0x0000002003037824 */ /* 0x000fe200078e00ff */
[----:B------:R-:W-:Y:S01]  /*2ba50*/  LOP3.LUT R76, R81, 0x10, R76, 0xe2, !PT ;  /* 0x00000010514c7812 */ /* 0x000fe200078ee24c */
[----:B------:R-:W-:-:S02]  /*2ba60*/  IMAD.IADD R21, R21, 0x1, R79 ;  /* 0x0000000115157824 */ /* 0x000fc400078e024f */
[----:B------:R-:W-:Y:S01]  /*2ba70*/  IMAD R78, R78, UR4, RZ ;  /* 0x000000044e4e7c24 */ /* 0x000fe2000f8e02ff */
[----:B------:R-:W-:Y:S01]  /*2ba80*/  LOP3.LUT R76, R3, 0x20, R76, 0xe2, !PT ;  /* 0x00000020034c7812 */ /* 0x000fe200078ee24c */
[----:B------:R-:W-:Y:S01]  /*2ba90*/  IMAD.WIDE.U32 R20, R77, UR4, R20 ;  /* 0x000000044d147c25 */ /* 0x000fe2000f8e0014 */
[----:B------:R-:W-:Y:S02]  /*2baa0*/  SEL R3, RZ, 0x40, P0 ;  /* 0x00000040ff037807 */ /* 0x000fe40000000000 */
[----:B------:R-:W-:Y:S01]  /*2bab0*/  ISETP.GE.AND P0, PT, R217, R0, PT ;  /* 0x00000000d900720c */ /* 0x000fe20003f06270 */
[----:B------:R-:W-:Y:S01]  /*2bac0*/  IMAD R79, R77, UR5, R78 ;  /* 0x000000054d4f7c24 */ /* 0x000fe2000f8e024e */
[----:B------:R-:W-:Y:S01]  /*2bad0*/  LOP3.LUT R22, R76, R3, RZ, 0xfc, !PT ;  /* 0x000000034c167212 */ /* 0x000fe200078efcff */
[----:B------:R-:W-:Y:S01]  /*2bae0*/  VIADD R3, R2, 0x38820 ;  /* 0x0003882002037836 */ /* 0x000fe20000000000 */
[----:B------:R-:W-:Y:S01]  /*2baf0*/  ULDC.64 UR4, c[0x0][0xb80] ;  /* 0x0002e00000047ab9 */ /* 0x000fe20000000a00 */
[----:B------:R-:W-:Y:S01]  /*2bb00*/  IMAD.IADD R77, R21, 0x1, R79 ;  /* 0x00000001154d7824 */ /* 0x000fe200078e024f */
[----:B------:R-:W-:-:S02]  /*2bb10*/  LEA R84, P2, R20, UR4, 0x1 ;  /* 0x0000000414547c11 */ /* 0x000fc4000f8408ff */
[----:B------:R-:W-:Y:S02]  /*2bb20*/  PRMT R3, RZ, 0x654, R3 ;  /* 0x00000654ff037816 */ /* 0x000fe40000000003 */
[----:B------:R-:W-:Y:S02]  /*2bb30*/  SEL R21, RZ, 0x80, P0 ;  /* 0x00000080ff157807 */ /* 0x000fe40000000000 */
[----:B------:R-:W-:Y:S01]  /*2bb40*/  LEA.HI.X R85, R20, UR5, R77, 0x1, P2 ;  /* 0x0000000514557c11 */ /* 0x000fe200090f0c4d */
[----:B----4-:R0:W-:Y:S01]  /*2bb50*/  SYNCS.ARRIVE.TRANS64.RED.A1T0 RZ, [R3+URZ], RZ ;  /* 0x000000ff03ff79a7 */ /* 0x0101e2000810043f */
[----:B------:R2:W3:Y:S01]  /*2bb60*/  SHFL.IDX PT, R20, R84, RZ, 0x181f ;  /* 0x00181fff54147589 */ /* 0x0004e200000e0000 */
[----:B0-----:R-:W-:-:S03]  /*2bb70*/  LOP3.LUT R3, R22, R21, RZ, 0xfc, !PT ;  /* 0x0000001516037212 */ /* 0x001fc600078efcff */
[----:B------:R2:W0:Y:S01]  /*2bb80*/  SHFL.IDX PT, R21, R85, RZ, 0x181f ;  /* 0x00181fff55157589 */ /* 0x00042200000e0000 */
[----:B------:R-:W-:Y:S05]  /*2bb90*/  @P1 BRA `(.L_x_6894) ;  /* 0x00000000007c1947 */ /* 0x000fea0003800000 */
[-C--:B------:R-:W-:Y:S02]  /*2bba0*/  ISETP.GE.AND P1, PT, R214, R0.reuse, PT ;  /* 0x00000000d600720c */ /* 0x080fe40003f26270 */
[-C--:B------:R-:W-:Y:S02]  /*2bbb0*/  ISETP.GE.AND P0, PT, R215, R0.reuse, PT ;  /* 0x00000000d700720c */ /* 0x080fe40003f06270 */
[-C--:B------:R-:W-:Y:S02]  /*2bbc0*/  ISETP.GE.AND P5, PT, R213, R0.reuse, PT ;  /* 0x00000000d500720c */ /* 0x080fe40003fa6270 */
[----:B------:R-:W-:-:S07]  /*2bbd0*/  ISETP.GE.AND P3, PT, R212, R0, PT ;  /* 0x00000000d400720c */ /* 0x000fce0003f66270 */
[C---:B---3--:R-:W-:Y:S02]  /*2bbe0*/  @!P1 LEA R76, P2, R214.reuse, R20, 0x1 ;  /* 0x00000014d64c9211 */ /* 0x048fe400078408ff */
[----:B0-----:R-:W-:Y:S02]  /*2bbf0*/  @!P0 IMAD.WIDE R78, R215, 0x2, R20 ;  /* 0x00000002d74e8825 */ /* 0x001fe400078e0214 */
[----:B------:R-:W-:Y:S02]  /*2bc00*/  @!P1 LEA.HI.X R77, R214, R21, R228, 0x1, P2 ;  /* 0x00000015d64d9211 */ /* 0x000fe400010f0ce4 */
[----:B------:R-:W-:Y:S01]  /*2bc10*/  ISETP.GE.AND P2, PT, R211, R0, PT ;  /* 0x00000000d300720c */ /* 0x000fe20003f46270 */
        /* <DEDUP_REMOVED lines=13> */
[-C--:B---3--:R-:W-:Y:S02]  /*2bcf0*/  @P0 LEA R12, P3, R218, R20.reuse, 0x1 ;  /* 0x00000014da0c0211 */ /* 0x088fe400078608ff */
        /* <DEDUP_REMOVED lines=9> */
.L_x_6894:
[----:B------:R-:W-:Y:S05]  /*2bd90*/  BSYNC B1 ;  /* 0x0000000000017941 */ /* 0x000fea0003800000 */
.L_x_6893:
[----:B----45:R-:W-:Y:S01]  /*2bda0*/  VIADD R4, R194, 0x20 ;  /* 0x00000020c2047836 */ /* 0x030fe20000000000 */
[----:B------:R4:W0:Y:S04]  /*2bdb0*/  SHFL.IDX PT, R7, R85, 0x1, 0x181f ;  /* 0x00381f0055077f89 */ /* 0x00082800000e0000 */
[----:B------:R-:W-:Y:S01]  /*2bdc0*/  ISETP.GE.AND P0, PT, R4, R87, PT ;  /* 0x000000570400720c */ /* 0x000fe20003f06270 */
[----:B------:R4:W0:-:S12]  /*2bdd0*/  SHFL.IDX PT, R6, R84, 0x1, 0x181f ;  /* 0x00381f0054067f89 */ /* 0x00081800000e0000 */
[----:B----4-:R-:W-:Y:S05]  /*2bde0*/  @P0 BRA `(.L_x_6895) ;  /* 0x0000000c00dc0947 */ /* 0x010fea0003800000 */
[-C--:B------:R-:W-:Y:S02]  /*2bdf0*/  ISETP.GE.AND P5, PT, R214, R0.reuse, PT ;  /* 0x00000000d600720c */ /* 0x080fe40003fa6270 */
[-C--:B------:R-:W-:Y:S02]  /*2be00*/  ISETP.GE.AND P6, PT, R215, R0.reuse, PT ;  /* 0x00000000d700720c */ /* 0x080fe40003fc6270 */
[-C--:B------:R-:W-:Y:S02]  /*2be10*/  ISETP.GE.AND P3, PT, R213, R0.reuse, PT ;  /* 0x00000000d500720c */ /* 0x080fe40003f66270 */
[-C--:B------:R-:W-:Y:S02]  /*2be20*/  ISETP.GE.AND P2, PT, R212, R0.reuse, PT ;  /* 0x00000000d400720c */ /* 0x080fe40003f46270 */
[-C--:B------:R-:W-:Y:S02]  /*2be30*/  ISETP.GE.AND P1, PT, R211, R0.reuse, PT ;  /* 0x00000000d300720c */ /* 0x080fe40003f26270 */
[----:B------:R-:W-:-:S03]  /*2be40*/  ISETP.GE.AND P0, PT, R210, R0, PT ;  /* 0x00000000d200720c */ /* 0x000fc60003f06270 */
[CC--:B0-----:R-:W-:Y:S02]  /*2be50*/  @!P5 LEA R12, P4, R214.reuse, R6.reuse, 0x1 ;  /* 0x00000006d60cd211 */ /* 0x0c1fe400078808ff */
[----:B------:R-:W-:Y:S02]  /*2be60*/  @!P6 IMAD.WIDE R4, R215, 0x2, R6 ;  /* 0x00000002d704e825 */ /* 0x000fe400078e0206 */
[----:B------:R-:W-:Y:S02]  /*2be70*/  @!P5 LEA.HI.X R13, R214, R7, R228, 0x1, P4 ;  /* 0x00000007d60dd211 */ /* 0x000fe400020f0ce4 */
[----:B------:R-:W-:Y:S01]  /*2be80*/  LOP3.LUT P4, RZ, R22, 0x40, RZ, 0xc0, !PT ;  /* 0x0000004016ff7812 */ /* 0x000fe2000788c0ff */
[----:B------:R0:W-:Y:S01]  /*2be90*/  @!P6 ST.E.128 desc[UR46][R4.64], R8 ;  /* 0x000000080400e985 */ /* 0x0001e2000c101d2e */
[----:B------:R-:W-:-:S03]  /*2bea0*/  @!P3 LEA R14, P6, R213, R6, 0x1 ;  /* 0x00000006d50eb211 */ /* 0x000fc600078c08ff */
[----:B------:R4:W-:Y:S01]  /*2beb0*/  @!P5 ST.E.128 desc[UR46][R12.64], R24 ;  /* 0x000000180c00d985 */ /* 0x0009e2000c101d2e */
[-C--:B------:R-:W-:Y:S02]  /*2bec0*/  @!P3 LEA.HI.X R15, R213, R7.reuse, R227, 0x1, P6 ;  /* 0x00000007d50fb211 */ /* 0x080fe400030f0ce3 */
[-C--:B---3--:R-:W-:Y:S02]  /*2bed0*/  @!P2 LEA R20, P5, R212, R6.reuse, 0x1 ;  /* 0x00000006d414a211 */ /* 0x088fe400078a08ff */
[CC--:B------:R-:W-:Y:S01]  /*2bee0*/  @!P1 LEA R28, P6, R211.reuse, R6.reuse, 0x1 ;  /* 0x00000006d31c9211 */ /* 0x0c0fe200078c08ff */
        /* <DEDUP_REMOVED lines=17> */
.L_x_6890:
[----:B------:R-:W-:Y:S01]  /*2c000*/  ULDC.64 UR4, c[0x0][0xd00] ;  /* 0x0003400000047ab9 */ /* 0x000fe20000000a00 */
[----:B------:R-:W0:Y:S01]  /*2c010*/  LDC.64 R4, c[0x0][0xd00] ;  /* 0x00034000ff047b82 */ /* 0x000e220000000a00 */
[----:B------:R-:W-:Y:S01]  /*2c020*/  ISETP.NE.U32.AND P0, PT, RZ, UR4, PT ;  /* 0x00000004ff007c0c */ /* 0x000fe2000bf05070 */
[----:B------:R-:W-:-:S03]  /*2c030*/  IMAD.MOV.U32 R3, RZ, RZ, RZ ;  /* 0x000000ffff037224 */ /* 0x000fc600078e00ff */
[----:B------:R-:W-:Y:S01]  /*2c040*/  ISETP.NE.AND.EX P0, PT, RZ, UR5, PT, P0 ;  /* 0x00000005ff007c0c */ /* 0x000fe2000bf05300 */
[----:B------:R-:W-:Y:S02]  /*2c050*/  ULDC.64 UR4, c[0x0][0xd08] ;  /* 0x0003420000047ab9 */ /* 0x000fe40000000a00 */
[----:B------:R-:W-:Y:S01]  /*2c060*/  ISETP.NE.U32.AND P1, PT, RZ, UR4, PT ;  /* 0x00000004ff007c0c */ /* 0x000fe2000bf25070 */
[----:B------:R-:W1:Y:S03]  /*2c070*/  LDC R25, c[0x0][0xce8] ;  /* 0x00033a00ff197b82 */ /* 0x000e660000000800 */
[----:B------:R-:W-:Y:S01]  /*2c080*/  ISETP.NE.AND.EX P1, PT, RZ, UR5, PT, P1 ;  /* 0x00000005ff007c0c */ /* 0x000fe2000bf25310 */
[----:B0-----:R-:W-:-:S12]  /*2c090*/  IMAD.WIDE R4, R219, 0x4, R4 ;  /* 0x00000004db047825 */ /* 0x001fd800078e0204 */
[----:B------:R-:W0:Y:S01]  /*2c0a0*/  @P1 LDC.64 R6, c[0x0][0xd08] ;  /* 0x00034200ff061b82 */ /* 0x000e220000000a00 */
[----:B------:R-:W-:Y:S02]  /*2c0b0*/  ULDC UR4, c[0x0][0xb88] ;  /* 0x0002e20000047ab9 */ /* 0x000fe40000000800 */
[----:B------:R-:W-:Y:S01]  /*2c0c0*/  IMAD.U32 R0, RZ, RZ, UR4 ;  /* 0x00000004ff007e24 */ /* 0x000fe2000f8e00ff */
[----:B------:R0:W5:Y:S02]  /*2c0d0*/  @P0 LDG.E R3, desc[UR46][R4.64] ;  /* 0x0000002e04030981 */ /* 0x000164000c1e1900 */
[----:B0-----:R-:W-:-:S05]  /*2c0e0*/  @P1 IMAD.WIDE R6, R219, 0x4, R6 ;  /* 0x00000004db061825 */ /* 0x001fca00078e0206 */
[----:B------:R0:W5:Y:S01]  /*2c0f0*/  @P1 LDG.E R0, desc[UR46][R6.64] ;  /* 0x0000002e06001981 */ /* 0x000162000c1e1900 */
[----:B------:R-:W-:Y:S02]  /*2c100*/  ISETP.GE.AND P2, PT, R229, 0x40, PT ;  /* 0x00000040e500780c */ /* 0x000fe40003f46270 */
[----:B------:R-:W-:Y:S01]  /*2c110*/  SHF.R.S32.HI R8, RZ, 0x1f, R219 ;  /* 0x0000001fff087819 */ /* 0x000fe200000114db */
[----:B-1----:R-:W-:Y:S10]  /*2c120*/  @P1 BRA `(.L_x_6896) ;  /* 0x0000000000101947 */ /* 0x002ff40003800000 */
[----:B------:R-:W-:Y:S05]  /*2c130*/  @!P0 BRA `(.L_x_6896) ;  /* 0x00000000000c8947 */ /* 0x000fea0003800000 */
[----:B0-----:R-:W2:Y:S04]  /*2c140*/  LDG.E R7, desc[UR46][R4.64] ;  /* 0x0000002e04077981 */ /* 0x001ea8000c1e1900 */
[----:B-----5:R-:W2:Y:S02]  /*2c150*/  LDG.E R0, desc[UR46][R4.64+0x4] ;  /* 0x0000042e04007981 */ /* 0x020ea4000c1e1900 */
[----:B--2---:R-:W-:-:S07]  /*2c160*/  IMAD.IADD R0, R0, 0x1, -R7 ;  /* 0x0000000100007824 */ /* 0x004fce00078e0a07 */
.L_x_6896:
[----:B------:R-:W-:Y:S01]  /*2c170*/  BSSY B1, `(.L_x_6897) ;  /* 0x000002d000017945 */ /* 0x000fe20003800000 */
[----:B------:R-:W-:Y:S02]  /*2c180*/  SHF.R.S32.HI R12, RZ, 0x1f, R216 ;  /* 0x0000001fff0c7819 */ /* 0x000fe400000114d8 */
[----:B------:R-:W-:Y:S02]  /*2c190*/  SEL R13, R219, RZ, !P0 ;  /* 0x000000ffdb0d7207 */ /* 0x000fe40004000000 */
[----:B------:R-:W-:Y:S02]  /*2c1a0*/  SEL R14, R8, RZ, !P0 ;  /* 0x000000ff080e7207 */ /* 0x000fe40004000000 */
[----:B-----5:R-:W-:Y:S01]  /*2c1b0*/  SHF.R.S32.HI R10, RZ, 0x1f, R3 ;  /* 0x0000001fff0a7819 */ /* 0x020fe20000011403 */
[----:B------:R-:W-:Y:S06]  /*2c1c0*/  @P2 BRA `(.L_x_6898) ;  /* 0x00000000009c2947 */ /* 0x000fec0003800000 */
[----:B------:R-:W1:Y:S01]  /*2c1d0*/  S2R R5, SR_TID.X ;  /* 0x0000000000057919 */ /* 0x000e620000002100 */
[----:B------:R-:W5:Y:S02]  /*2c1e0*/  LDC R11, c[0x0][0xce8] ;  /* 0x00033a00ff0b7b82 */ /* 0x000f640000000800 */
[----:B-----5:R-:W-:Y:S01]  /*2c1f0*/  IMAD R4, R0, R11, RZ ;  /* 0x0000000b00047224 */ /* 0x020fe200078e02ff */
[----:B-1----:R-:W-:-:S04]  /*2c200*/  IADD3 R8, R194, -0x80, R5 ;  /* 0xffffff80c2087810 */ /* 0x002fc80007ffe005 */
[----:B------:R-:W-:-:S13]  /*2c210*/  ISETP.GE.AND P0, PT, R8, R4, PT ;  /* 0x000000040800720c */ /* 0x000fda0003f06270 */
[----:B------:R-:W-:Y:S05]  /*2c220*/  @P0 BRA `(.L_x_6898) ;  /* 0x0000000000840947 */ /* 0x000fea0003800000 */
[----:B------:R-:W-:Y:S01]  /*2c230*/  ISETP.NE.AND P0, PT, R11, 0x1, PT ;  /* 0x000000010b00780c */ /* 0x000fe20003f05270 */
[----:B------:R-:W-:Y:S01]  /*2c240*/  ULDC.64 UR4, c[0x0][0xc90] ;  /* 0x0003240000047ab9 */ /* 0x000fe20000000a00 */
[----:B------:R-:W-:Y:S02]  /*2c250*/  IMAD.MOV.U32 R4, RZ, RZ, R3 ;  /* 0x000000ffff047224 */ /* 0x000fe400078e0003 */
[----:B------:R-:W-:Y:S02]  /*2c260*/  IMAD R9, R12, UR4, RZ ;  /* 0x000000040c097c24 */ /* 0x000fe4000f8e02ff */
[----:B------:R-:W-:Y:S02]  /*2c270*/  IMAD.MOV.U32 R5, RZ, RZ, R10 ;  /* 0x000000ffff057224 */ /* 0x000fe400078e000a */
[----:B0-----:R-:W-:Y:S02]  /*2c280*/  IMAD.MOV.U32 R7, RZ, RZ, R8 ;  /* 0x000000ffff077224 */ /* 0x001fe400078e0008 */
[----:B------:R-:W-:-:S03]  /*2c290*/  IMAD.WIDE.U32 R4, R216, UR4, R4 ;  /* 0x00000004d8047c25 */ /* 0x000fc6000f8e0004 */
[----:B----4-:R-:W0:Y:S01]  /*2c2a0*/  @P0 LDC R15, c[0x0][0xcec] ;  /* 0x00033b00ff0f0b82 */ /* 0x010e220000000800 */
[----:B------:R-:W-:Y:S01]  /*2c2b0*/  IMAD R9, R216, UR5, R9 ;  /* 0x00000005d8097c24 */ /* 0x000fe2000f8e0209 */
[----:B------:R-:W-:-:S03]  /*2c2c0*/  ULDC.64 UR4, c[0x0][0xc98] ;  /* 0x0003260000047ab9 */ /* 0x000fc60000000a00 */
[----:B------:R-:W-:-:S03]  /*2c2d0*/  IMAD.IADD R5, R5, 0x1, R9 ;  /* 0x0000000105057824 */ /* 0x000fc600078e0209 */
[----:B------:R-:W1:Y:S01]  /*2c2e0*/  @P0 LDC R21, c[0x0][0xcf0] ;  /* 0x00033c00ff150b82 */ /* 0x000e620000000800 */
[----:B------:R-:W-:-:S04]  /*2c2f0*/  IMAD.WIDE.U32 R4, R13, UR4, R4 ;  /* 0x000000040d047c25 */ /* 0x000fc8000f8e0004 */
[----:B0-----:R-:W-:-:S05]  /*2c300*/  @P0 IMAD.HI.U32 R6, R8, R15, RZ ;  /* 0x0000000f08060227 */ /* 0x001fca00078e00ff */
[----:B-1----:R-:W-:Y:S01]  /*2c310*/  @P0 SHF.R.U32.HI R7, RZ, R21, R6 ;  /* 0x00000015ff070219 */ /* 0x002fe20000011606 */
        /* <DEDUP_REMOVED lines=18> */
.L_x_6898:
[----:B------:R-:W-:Y:S05]  /*2c440*/  BSYNC B1 ;  /* 0x0000000000017941 */ /* 0x000fea0003800000 */
.L_x_6897:
[----:B01----:R-:W5:Y:S01]  /*2c450*/  LDL R7, [R1+0x424] ;  /* 0x0004240001077983 */ /* 0x003f620000100800 */
[----:B------:R-:W-:Y:S01]  /*2c460*/  ISETP.NE.AND P0, PT, R25, 0x1, PT ;  /* 0x000000011900780c */ /* 0x000fe20003f05270 */
[----:B------:R-:W0:Y:S01]  /*2c470*/  LDC R21, c[0x0][0xbc8] ;  /* 0x0002f200ff157b82 */ /* 0x000e220000000800 */
[----:B------:R-:W-:Y:S01]  /*2c480*/  ULDC.64 UR4, c[0x0][0xba0] ;  /* 0x0002e80000047ab9 */ /* 0x000fe20000000a00 */
[----:B------:R-:W-:Y:S01]  /*2c490*/  IMAD R27, R0, R25, RZ ;  /* 0x00000019001b7224 */ /* 0x000fe200078e02ff */
[----:B------:R-:W-:Y:S01]  /*2c4a0*/  BSSY B1, `(.L_x_6899) ;  /* 0x0000067000017945 */ /* 0x000fe20003800000 */
[----:B------:R-:W-:Y:S02]  /*2c4b0*/  IMAD R6, R10, UR4, RZ ;  /* 0x000000040a067c24 */ /* 0x000fe4000f8e02ff */
[----:B------:R-:W-:-:S04]  /*2c4c0*/  IMAD.WIDE.U32 R4, R3, UR4, RZ ;  /* 0x0000000403047c25 */ /* 0x000fc8000f8e00ff */
[----:B------:R-:W-:Y:S01]  /*2c4d0*/  IMAD R3, R3, UR5, R6 ;  /* 0x0000000503037c24 */ /* 0x000fe2000f8e0206 */
[----:B------:R-:W-:Y:S01]  /*2c4e0*/  ULDC.64 UR4, c[0x0][0xbe8] ;  /* 0x0002fa0000047ab9 */ /* 0x000fe20000000a00 */
[----:B------:R-:W1:Y:S02]  /*2c4f0*/  @P0 LDC R9, c[0x0][0xcec] ;  /* 0x00033b00ff090b82 */ /* 0x000e640000000800 */
[----:B------:R-:W-:Y:S02]  /*2c500*/  IMAD.IADD R5, R5, 0x1, R3 ;  /* 0x0000000105057824 */ /* 0x000fe400078e0203 */
[----:B------:R-:W-:Y:S02]  /*2c510*/  IMAD R3, R12, UR4, RZ ;  /* 0x000000040c037c24 */ /* 0x000fe4000f8e02ff */
[C---:B------:R-:W-:Y:S02]  /*2c520*/  IMAD.WIDE.U32 R4, R216.reuse, UR4, R4 ;  /* 0x00000004d8047c25 */ /* 0x040fe4000f8e0004 */
[----:B------:R-:W2:Y:S02]  /*2c530*/  @P0 LDC R11, c[0x0][0xcf0] ;  /* 0x00033c00ff0b0b82 */ /* 0x000ea40000000800 */
[----:B------:R-:W-:Y:S01]  /*2c540*/  IMAD R3, R216, UR5, R3 ;  /* 0x00000005d8037c24 */ /* 0x000fe2000f8e0203 */
[----:B------:R-:W-:Y:S01]  /*2c550*/  ULDC.64 UR4, c[0x0][0xbf0] ;  /* 0x0002fc0000047ab9 */ /* 0x000fe20000000a00 */
[----:B0-----:R-:W-:-:S02]  /*2c560*/  ISETP.GE.AND P1, PT, R214, R21, PT ;  /* 0x00000015d600720c */ /* 0x001fc40003f26270 */
[----:B------:R-:W-:Y:S01]  /*2c570*/  IMAD.IADD R5, R5, 0x1, R3 ;  /* 0x0000000105057824 */ /* 0x000fe200078e0203 */
[-C--:B------:R-:W-:Y:S01]  /*2c580*/  ISETP.GE.AND P2, PT, R215, R21.reuse, PT ;  /* 0x00000015d700720c */ /* 0x080fe20003f46270 */
[----:B------:R-:W-:Y:S01]  /*2c590*/  IMAD R3, R14, UR4, RZ ;  /* 0x000000040e037c24 */ /* 0x000fe2000f8e02ff */
[----:B------:R-:W-:Y:S01]  /*2c5a0*/  SEL R10, RZ, 0xffffffff, P1 ;  /* 0xffffffffff0a7807 */ /* 0x000fe20000800000 */
[----:B------:R-:W-:Y:S01]  /*2c5b0*/  IMAD.WIDE.U32 R4, R13, UR4, R4 ;  /* 0x000000040d047c25 */ /* 0x000fe2000f8e0004 */
[----:B------:R-:W-:-:S03]  /*2c5c0*/  ISETP.GE.AND P1, PT, R212, R21, PT ;  /* 0x00000015d400720c */ /* 0x000fc60003f26270 */
[----:B------:R-:W-:Y:S01]  /*2c5d0*/  IMAD R3, R13, UR5, R3 ;  /* 0x000000050d037c24 */ /* 0x000fe2000f8e0203 */
[----:B------:R-:W-:Y:S01]  /*2c5e0*/  ULDC.64 UR4, c[0x0][0xbe0] ;  /* 0x0002f80000047ab9 */ /* 0x000fe20000000a00 */
[----:B------:R-:W-:Y:S02]  /*2c5f0*/  IMAD.SHL.U32 R10, R10, 0x2, RZ ;  /* 0x000000020a0a7824 */ /* 0x000fe400078e00ff */
[----:B------:R-:W-:Y:S02]  /*2c600*/  IMAD.IADD R5, R5, 0x1, R3 ;  /* 0x0000000105057824 */ /* 0x000fe400078e0203 */
[----:B-----5:R-:W-:-:S04]  /*2c610*/  IMAD R7, R7, 0x20, R220 ;  /* 0x0000002007077824 */ /* 0x020fc800078e02dc */
[----:B------:R-:W-:Y:S01]  /*2c620*/  IMAD.IADD R8, R194, 0x1, R7 ;  /* 0x00000001c2087824 */ /* 0x000fe200078e0207 */
[----:B------:R-:W-:Y:S02]  /*2c630*/  SEL R7, RZ, 0x1, P2 ;  /* 0x00000001ff077807 */ /* 0x000fe40001000000 */
[----:B------:R-:W-:Y:S01]  /*2c640*/  ISETP.GE.AND P2, PT, R213, R21, PT ;  /* 0x00000015d500720c */ /* 0x000fe20003f46270 */
[----:B-1----:R-:W-:Y:S01]  /*2c650*/  @P0 IMAD.HI.U32 R6, R8, R9, RZ ;  /* 0x0000000908060227 */ /* 0x002fe200078e00ff */
[----:B------:R-:W-:Y:S02]  /*2c660*/  LOP3.LUT R9, R10, 0x2, R7, 0xe2, !PT ;  /* 0x000000020a097812 */ /* 0x000fe400078ee207 */
[----:B------:R-:W-:Y:S01]  /*2c670*/  SEL R10, RZ, 0xffffffff, P2 ;  /* 0xffffffffff0a7807 */ /* 0x000fe20001000000 */
[----:B------:R-:W-:Y:S01]  /*2c680*/  IMAD.MOV.U32 R3, RZ, RZ, R8 ;  /* 0x000000ffff037224 */ /* 0x000fe200078e0008 */
[----:B--2---:R-:W-:Y:S02]  /*2c690*/  @P0 SHF.R.U32.HI R3, RZ, R11, R6 ;  /* 0x0000000bff030219 */ /* 0x004fe40000011606 */
[----:B------:R-:W-:Y:S01]  /*2c6a0*/  SEL R11, RZ, 0xffffffff, P1 ;  /* 0xffffffffff0b7807 */ /* 0x000fe20000800000 */
[----:B------:R-:W-:Y:S01]  /*2c6b0*/  IMAD.SHL.U32 R10, R10, 0x4, RZ ;  /* 0x000000040a0a7824 */ /* 0x000fe200078e00ff */
[--C-:B------:R-:W-:Y:S01]  /*2c6c0*/  SHF.R.S32.HI R6, RZ, 0x1f, R3.reuse ;  /* 0x0000001fff067819 */ /* 0x100fe20000011403 */
[----:B------:R-:W-:Y:S01]  /*2c6d0*/  IMAD.MOV R7, RZ, RZ, -R3 ;  /* 0x000000ffff077224 */ /* 0x000fe200078e0a03 */
[-C--:B------:R-:W-:Y:S01]  /*2c6e0*/  ISETP.GE.AND P0, PT, R211, R21.reuse, PT ;  /* 0x00000015d300720c */ /* 0x080fe20003f06270 */
[----:B------:R-:W-:Y:S01]  /*2c6f0*/  IMAD.SHL.U32 R11, R11, 0x8, RZ ;  /* 0x000000080b0b7824 */ /* 0x000fe200078e00ff */
[----:B------:R-:W-:Y:S01]  /*2c700*/  LOP3.LUT R0, R10, 0x4, R9, 0xe2, !PT ;  /* 0x000000040a007812 */ /* 0x000fe200078ee209 */
[----:B------:R-:W-:Y:S01]  /*2c710*/  IMAD R6, R6, UR4, RZ ;  /* 0x0000000406067c24 */ /* 0x000fe2000f8e02ff */
[----:B------:R-:W-:Y:S01]  /*2c720*/  ISETP.GE.AND P2, PT, R217, R21, PT ;  /* 0x00000015d900720c */ /* 0x000fe20003f46270 */
[----:B------:R-:W-:-:S02]  /*2c730*/  IMAD R7, R25, R7, R8 ;  /* 0x0000000719077224 */ /* 0x000fc400078e0208 */
        /* <DEDUP_REMOVED lines=8> */
[----:B------:R-:W-:Y:S02]  /*2c7c0*/  IMAD.IADD R5, R5, 0x1, R9 ;  /* 0x0000000105057824 */ /* 0x000fe400078e0209 */
[----:B------:R-:W-:Y:S01]  /*2c7d0*/  IMAD R0, R0, UR4, RZ ;  /* 0x0000000400007c24 */ /* 0x000fe2000f8e02ff */
[----:B------:R-:W-:Y:S01]  /*2c7e0*/  LOP3.LUT R6, R6, 0x10, R3, 0xe2, !PT ;  /* 0x0000001006067812 */ /* 0x000fe200078ee203 */
[----:B------:R-:W-:Y:S01]  /*2c7f0*/  IMAD.WIDE.U32 R4, R7, UR4, R4 ;  /* 0x0000000407047c25 */ /* 0x000fe2000f8e0004 */
[----:B------:R-:W-:-:S02]  /*2c800*/  SEL R8, RZ, 0xffffffff, P0 ;  /* 0xffffffffff087807 */ /* 0x000fc40000000000 */
[----:B------:R-:W-:Y:S01]  /*2c810*/  ISETP.GE.AND P0, PT, R218, R21, PT ;  /* 0x00000015da00720c */ /* 0x000fe20003f06270 */
[----:B------:R-:W-:Y:S01]  /*2c820*/  IMAD R3, R7, UR5, R0 ;  /* 0x0000000507037c24 */ /* 0x000fe2000f8e0200 */
[----:B------:R-:W-:Y:S01]  /*2c830*/  ULDC.64 UR4, c[0x0][0xb80] ;  /* 0x0002e00000047ab9 */ /* 0x000fe20000000a00 */
[----:B------:R-:W-:Y:S01]  /*2c840*/  IMAD.IADD R0, R220, 0x1, R194 ;  /* 0x00000001dc007824 */ /* 0x000fe200078e02c2 */
[----:B------:R-:W-:Y:S01]  /*2c850*/  SEL R7, RZ, 0x40, P0 ;  /* 0x00000040ff077807 */ /* 0x000fe20000000000 */
[----:B------:R-:W-:Y:S01]  /*2c860*/  IMAD.SHL.U32 R9, R8, 0x20, RZ ;  /* 0x0000002008097824 */ /* 0x000fe200078e00ff */
[----:B------:R-:W-:Y:S01]  /*2c870*/  LEA R20, P1, R4, UR4, 0x1 ;  /* 0x0000000404147c11 */ /* 0x000fe2000f8208ff */
[----:B------:R-:W-:Y:S01]  /*2c880*/  IMAD.IADD R3, R5, 0x1, R3 ;  /* 0x0000000105037824 */ /* 0x000fe200078e0203 */
[----:B------:R-:W-:Y:S02]  /*2c890*/  ISETP.GE.AND P0, PT, R0, R27, PT ;  /* 0x0000001b0000720c */ /* 0x000fe40003f06270 */
[----:B------:R-:W-:-:S02]  /*2c8a0*/  LOP3.LUT R6, R9, 0x20, R6, 0xe2, !PT ;  /* 0x0000002009067812 */ /* 0x000fc400078ee206 */
[----:B------:R-:W-:Y:S02]  /*2c8b0*/  LEA.HI.X R3, R4, UR5, R3, 0x1, P1 ;  /* 0x0000000504037c11 */ /* 0x000fe400088f0c03 */
[----:B------:R-:W-:Y:S02]  /*2c8c0*/  LOP3.LUT R22, R6, R7, RZ, 0xfc, !PT ;  /* 0x0000000706167212 */ /* 0x000fe400078efcff */
[----:B------:R-:W-:Y:S01]  /*2c8d0*/  SEL R5, RZ, 0x80, P2 ;  /* 0x00000080ff057807 */ /* 0x000fe20001000000 */
[----:B------:R0:W1:Y:S03]  /*2c8e0*/  SHFL.IDX PT, R6, R20, RZ, 0x181f ;  /* 0x00181fff14067589 */ /* 0x00006600000e0000 */
[----:B------:R-:W-:Y:S01]  /*2c8f0*/  LOP3.LUT R24, R22, R5, RZ, 0xfc, !PT ;  /* 0x0000000516187212 */ /* 0x000fe200078efcff */
[----:B------:R0:W2:Y:S01]  /*2c900*/  SHFL.IDX PT, R7, R3, RZ, 0x181f ;  /* 0x00181fff03077589 */ /* 0x0000a200000e0000 */
[----:B------:R-:W-:Y:S05]  /*2c910*/  @P0 BRA `(.L_x_6900) ;  /* 0x00000000007c0947 */ /* 0x000fea0003800000 */
[-C--:B------:R-:W-:Y:S02]  /*2c920*/  ISETP.GE.AND P2, PT, R214, R21.reuse, PT ;  /* 0x00000015d600720c */ /* 0x080fe40003f46270 */
[-C--:B------:R-:W-:Y:S02]  /*2c930*/  ISETP.GE.AND P1, PT, R215, R21.reuse, PT ;  /* 0x00000015d700720c */ /* 0x080fe40003f26270 */
[-C--:B------:R-:W-:Y:S02]  /*2c940*/  ISETP.GE.AND P5, PT, R213, R21.reuse, PT ;  /* 0x00000015d500720c */ /* 0x080fe40003fa6270 */
[----:B------:R-:W-:-:S07]  /*2c950*/  ISETP.GE.AND P3, PT, R212, R21, PT ;  /* 0x00000015d400720c */ /* 0x000fce0003f66270 */
[CC--:B-1----:R-:W-:Y:S02]  /*2c960*/  @!P2 LEA R8, P0, R214.reuse, R6.reuse, 0x1 ;  /* 0x00000006d608a211 */ /* 0x0c2fe400078008ff */
[----:B--2---:R-:W-:Y:S02]  /*2c970*/  @!P1 IMAD.WIDE R4, R215, 0x2, R6 ;  /* 0x00000002d7049825 */ /* 0x004fe400078e0206 */
        /* <DEDUP_REMOVED lines=12> */
[----:B-1----:R-:W-:-:S02]  /*2ca40*/  @!P1 LEA R8, P6, R210, R6, 0x1 ;  /* 0x00000006d2089211 */ /* 0x002fc400078c08ff */
[CC--:B------:R-:W-:Y:S01]  /*2ca50*/  @!P2 LEA R4, P5, R211.reuse, R6.reuse, 0x1 ;  /* 0x00000006d304a211 */ /* 0x0c0fe200078a08ff */
[----:B------:R2:W-:Y:S01]  /*2ca60*/  @!P3 ST.E.128 desc[UR46][R12.64], RZ ;  /* 0x000000ff0c00b985 */ /* 0x0005e2000c101d2e */
[-C--:B------:R-:W-:Y:S02]  /*2ca70*/  @P0 LEA R14, P3, R218, R6.reuse, 0x1 ;  /* 0x00000006da0e0211 */ /* 0x080fe400078608ff */
[-C--:B------:R-:W-:Y:S02]  /*2ca80*/  @!P2 LEA.HI.X R5, R211, R7.reuse, R225, 0x1, P5 ;  /* 0x00000007d305a211 */ /* 0x080fe400028f0ce1 */
[----:B------:R-:W-:Y:S02]  /*2ca90*/  @P4 LEA R6, P5, R217, R6, 0x1 ;  /* 0x00000006d9064211 */ /* 0x000fe400078a08ff */
[-C--:B------:R-:W-:Y:S01]  /*2caa0*/  @!P1 LEA.HI.X R9, R210, R7.reuse, R224, 0x1, P6 ;  /* 0x00000007d2099211 */ /* 0x080fe200030f0ce0 */
[----:B------:R2:W-:Y:S01]  /*2cab0*/  @!P2 ST.E.128 desc[UR46][R4.64], RZ ;  /* 0x000000ff0400a985 */ /* 0x0005e2000c101d2e */
[----:B----4-:R-:W-:-:S02]  /*2cac0*/  @P0 LEA.HI.X R15, R218, R7, R223, 0x1, P3 ;  /* 0x00000007da0f0211 */ /* 0x010fc400018f0cdf */
[----:B------:R-:W-:Y:S01]  /*2cad0*/  @P4 LEA.HI.X R7, R217, R7, R222, 0x1, P5 ;  /* 0x00000007d9074211 */ /* 0x000fe200028f0cde */
[----:B------:R2:W-:Y:S04]  /*2cae0*/  @!P1 ST.E.128 desc[UR46][R8.64], RZ ;  /* 0x000000ff08009985 */ /* 0x0005e8000c101d2e */
[----:B------:R2:W-:Y:S04]  /*2caf0*/  @P0 ST.E.128 desc[UR46][R14.64], RZ ;  /* 0x000000ff0e000985 */ /* 0x0005e8000c101d2e */
[----:B------:R2:W-:Y:S02]  /*2cb00*/  @P4 ST.E.128 desc[UR46][R6.64], RZ ;  /* 0x000000ff06004985 */ /* 0x0005e4000c101d2e */
.L_x_6900:
[----:B------:R-:W-:Y:S05]  /*2cb10*/  BSYNC B1 ;  /* 0x0000000000017941 */ /* 0x000fea0003800000 */
.L_x_6899:
[----:B------:R-:W-:Y:S01]  /*2cb20*/  VIADD R0, R0, 0x20 ;  /* 0x0000002000007836 */ /* 0x000fe20000000000 */
[----:B--2---:R2:W0:Y:S04]  /*2cb30*/  SHFL.IDX PT, R7, R3, 0x1, 0x181f ;  /* 0x00381f0003077f89 */ /* 0x00442800000e0000 */
[----:B------:R-:W-:Y:S01]  /*2cb40*/  ISETP.GE.AND P0, PT, R0, R27, PT ;  /* 0x0000001b0000720c */ /* 0x000fe20003f06270 */
[----:B-1----:R2:W1:-:S12]  /*2cb50*/  SHFL.IDX PT, R6, R20, 0x1, 0x181f ;  /* 0x00381f0014067f89 */ /* 0x00245800000e0000 */
[----:B--2---:R-:W-:Y:S05]  /*2cb60*/  @P0 BRA `(.L_x_6895) ;  /* 0x00000000007c0947 */ /* 0x004fea0003800000 */
[-C--:B------:R-:W-:Y:S02]  /*2cb70*/  ISETP.GE.AND P6, PT, R215, R21.reuse, PT ;  /* 0x00000015d700720c */ /* 0x080fe40003fc6270 */
[-C--:B------:R-:W-:Y:S02]  /*2cb80*/  ISETP.GE.AND P5, PT, R214, R21.reuse, PT ;  /* 0x00000015d600720c */ /* 0x080fe40003fa6270 */
[-C--:B------:R-:W-:Y:S02]  /*2cb90*/  ISETP.GE.AND P4, PT, R213, R21.reuse, PT ;  /* 0x00000015d500720c */ /* 0x080fe40003f86270 */
[-C--:B------:R-:W-:Y:S02]  /*2cba0*/  ISETP.GE.AND P3, PT, R212, R21.reuse, PT ;  /* 0x00000015d400720c */ /* 0x080fe40003f66270 */
[-C--:B------:R-:W-:Y:S02]  /*2cbb0*/  ISETP.GE.AND P2, PT, R211, R21.reuse, PT ;  /* 0x00000015d300720c */ /* 0x080fe40003f46270 */
[----:B------:R-:W-:-:S03]  /*2cbc0*/  ISETP.GE.AND P1, PT, R210, R21, PT ;  /* 0x00000015d200720c */ /* 0x000fc60003f26270 */
[----:B01----:R-:W-:Y:S02]  /*2cbd0*/  @!P6 IMAD.WIDE R4, R215, 0x2, R6 ;  /* 0x00000002d704e825 */ /* 0x003fe400078e0206 */
[----:B------:R-:W-:-:S03]  /*2cbe0*/  @!P5 LEA R8, P0, R214, R6, 0x1 ;  /* 0x00000006d608d211 */ /* 0x000fc600078008ff */
[----:B------:R0:W-:Y:S01]  /*2cbf0*/  @!P6 ST.E.128 desc[UR46][R4.64], RZ ;  /* 0x000000ff0400e985 */ /* 0x0001e2000c101d2e */
[CC--:B------:R-:W-:Y:S02]  /*2cc00*/  @!P4 LEA R10, P6, R213.reuse, R6.reuse, 0x1 ;  /* 0x00000006d50ac211 */ /* 0x0c0fe400078c08ff */
        /* <DEDUP_REMOVED lines=10> */
[-C--:B----4-:R-:W-:Y:S01]  /*2ccb0*/  @!P2 LEA.HI.X R15, R211, R7.reuse, R225, 0x1, P4 ;  /* 0x00000007d30fa211 */ /* 0x090fe200020f0ce1 */
        /* <DEDUP_REMOVED lines=10> */
.L_x_6895:
[----:B------:R-:W-:Y:S05]  /*2cd60*/  BSYNC B0 ;  /* 0x0000000000007941 */ /* 0x000fea0003800000 */
.L_x_6889:
[----:B------:R-:W-:Y:S02]  /*2cd70*/  ULDC UR4, c[0x0][0xd3c] ;  /* 0x00034f0000047ab9 */ /* 0x000fe40000000800 */
[----:B---3--:R-:W-:-:S13]  /*2cd80*/  ISETP.GE.AND P0, PT, R115, UR4, PT ;  /* 0x0000000473007c0c */ /* 0x008fda000bf06270 */
[----:B------:R-:W-:Y:S05]  /*2cd90*/  @!P0 BRA `(.L_x_6901) ;  /* 0xfffffd4400d88947 */ /* 0x000fea000383ffff */
[----:B------:R-:W-:Y:S05]  /*2cda0*/  BRA `(.L_x_6680) ;  /* 0x0000008800f47947 */ /* 0x000fea0003800000 */
.L_x_6678:
        /* <DEDUP_REMOVED lines=16> */
.L_x_6902:
        /* <DEDUP_REMOVED lines=37> */
[----:B------:R-:W0:Y:S01]  /*2d100*/  LDC R10, c[0x0][0xd3c] ;  /* 0x00034f00ff0a7b82 */ /* 0x000e220000000800 */
[----:B------:R-:W-:Y:S01]  /*2d110*/  IMAD.MOV.U32 R4, RZ, RZ, R3 ;  /* 0x000000ffff047224 */ /* 0x000fe200078e0003 */
[----:B------:R-:W-:Y:S01]  /*2d120*/  UMOV UR4, URZ ;  /* 0x0000003f00047c82 */ /* 0x000fe20008000000 */
[----:B------:R-:W-:Y:S01]  /*2d130*/  ULDC UR7, c[0x0][0xd3c] ;  /* 0x00034f0000077ab9 */ /* 0x000fe20000000800 */
[----:B------:R-:W-:-:S05]  /*2d140*/  ULDC UR5, c[0x0][0xd38] ;  /* 0x00034e0000057ab9 */ /* 0x000fca0000000800 */
.L_x_6908:
        /* <DEDUP_REMOVED lines=12> */
.L_x_6907:
[----:B------:R-:W-:Y:S05]  /*2d210*/  BSYNC B0 ;  /* 0x0000000000007941 */ /* 0x000fea0003800000 */
.L_x_6906:
        /* <DEDUP_REMOVED lines=20> */
.L_x_6904:
        /* <DEDUP_REMOVED lines=20> */
.L_x_6909:
        /* <DEDUP_REMOVED lines=59> */
.L_x_6905:
[----:B------:R-:W-:Y:S02]  /*2d850*/  IMAD.MOV.U32 R17, RZ, RZ, RZ ;  /* 0x000000ffff117224 */ /* 0x000fe400078e00ff */
[----:B------:R-:W-:Y:S02]  /*2d860*/  IMAD.U32 R16, RZ, RZ, UR6 ;  /* 0x00000006ff107e24 */ /* 0x000fe4000f8e00ff */
[----:B------:R-:W-:-:S07]  /*2d870*/  IMAD.MOV.U32 R18, RZ, RZ, RZ ;  /* 0x000000ffff127224 */ /* 0x000fce00078e00ff */
.L_x_6910:
[----:B------:R-:W-:-:S13]  /*2d880*/  ISETP.NE.AND P0, PT, R5, RZ, PT ;  /* 0x000000ff0500720c */ /* 0x000fda0003f05270 */
[----:B------:R-:W0:Y:S01]  /*2d890*/  @!P0 S2R R3, SR_CgaCtaId ;  /* 0x0000000000038919 */ /* 0x000e220000008800 */
[----:B------:R-:W-:-:S04]  /*2d8a0*/  @!P0 MOV R0, 0x400 ;  /* 0x0000040000008802 */ /* 0x000fc80000000f00 */
[----:B0-----:R-:W-:-:S05]  /*2d8b0*/  @!P0 LEA R0, R3, R0, 0x18 ;  /* 0x0000000003008211 */ /* 0x001fca00078ec0ff */
[----:B------:R0:W-:Y:S01]  /*2d8c0*/  @!P0 STS.128 [R0+0x388d0], R16 ;  /* 0x0388d01000008388 */ /* 0x0001e20000000c00 */
[----:B------:R-:W-:Y:S06]  /*2d8d0*/  BAR.ARV 0x5, 0x180 ;  /* 0x0146000000007b1d */ /* 0x000fec0000002000 */
.L_x_6903:
[----:B------:R2:W-:Y:S01]  /*2d8e0*/  STL [R1+0x438], RZ ;  /* 0x000438ff01007387 */ /* 0x0005e20000100800 */
[----:B------:R-:W-:Y:S01]  /*2d8f0*/  ULDC UR4, c[0x0][0xd3c] ;  /* 0x00034f0000047ab9 */ /* 0x000fe20000000800 */
[----:B------:R-:W-:Y:S01]  /*2d900*/  UISETP.NE.AND UP0, UPT, UR41, URZ, UPT ;  /* 0x0000003f2900728c */ /* 0x000fe2000bf05270 */
[----:B-1----:R-:W-:Y:S01]  /*2d910*/  ISETP.GE.AND P0, PT, R19, UR4, PT ;  /* 0x0000000413007c0c */ /* 0x002fe2000bf06270 */
[----:B------:R-:W-:Y:S01]  /*2d920*/  UMOV UR36, 0x1 ;  /* 0x0000000100247882 */ /* 0x000fe20000000000 */
[----:B------:R-:W-:Y:S01]  /*2d930*/  IMAD.MOV.U32 R28, RZ, RZ, 0x1 ;  /* 0x00000001ff1c7424 */ /* 0x000fe200078e00ff */
[----:B------:R-:W-:Y:S01]  /*2d940*/  USEL UR36, UR36, 0x2, !UP0 ;  /* 0x0000000224247887 */ /* 0x000fe2000c000000 */
[----:B------:R-:W-:-:S09]  /*2d950*/  IMAD.MOV.U32 R25, RZ, RZ, RZ ;  /* 0x000000ffff197224 */ /* 0x000fd200078e00ff */
[----:B--2---:R-:W-:Y:S05]  /*2d960*/  @P0 BRA `(.L_x_6911) ;  /* 0x0000007c00280947 */ /* 0x004fea0003800000 */
[----:B------:R-:W1:Y:S01]  /*2d970*/  S2R R4, SR_TID.X ;  /* 0x0000000000047919 */ /* 0x000e620000002100 */
[----:B------:R-:W2:Y:S01]  /*2d980*/  S2UR UR5, SR_CgaCtaId ;  /* 0x00000000000579c3 */ /* 0x000ea20000008800 */
[----:B------:R-:W-:Y:S01]  /*2d990*/  UMOV UR4, 0x400 ;  /* 0x0000040000047882 */ /* 0x000fe20000000000 */
[----:B------:R-:W-:Y:S01]  /*2d9a0*/  BSSY B8, `(.L_x_6911) ;  /* 0x00007c6000087945 */ /* 0x000fe20003800000 */
[----:B------:R3:W-:Y:S01]  /*2d9b0*/  STL [R1+0x438], RZ ;  /* 0x000438ff01007387 */ /* 0x0007e20000100800 */
[----:B------:R-:W-:Y:S01]  /*2d9c0*/  IMAD.MOV.U32 R29, RZ, RZ, 0x1 ;  /* 0x00000001ff1d7424 */ /* 0x000fe200078e00ff */
[----:B------:R-:W-:Y:S01]  /*2d9d0*/  CS2R R24, SRZ ;  /* 0x0000000000187805 */ /* 0x000fe2000001ff00 */
[----:B------:R-:W-:Y:S01]  /*2d9e0*/  IMAD.MOV.U32 R28, RZ, RZ, 0x1 ;  /* 0x00000001ff1c7424 */ /* 0x000fe200078e00ff */
[----:B------:R-:W-:Y:S01]  /*2d9f0*/  ULDC.64 UR44, c[0x0][0x198] ;  /* 0x00006600002c7ab9 */ /* 0x000fe20000000a00 */
[----:B------:R-:W-:Y:S01]  /*2da00*/  ULOP3.LUT UR40, UR36, 0x2, URZ, 0xfc, !UPT ;  /* 0x0000000224287892 */ /* 0x000fe2000f8efc3f */
[----:B------:R-:W-:Y:S01]  /*2da10*/  ULDC UR39, c[0x0][0xc] ;  /* 0x0000030000277ab9 */ /* 0x000fe20000000800 */
[----:B--2---:R-:W-:-:S06]  /*2da20*/  ULEA UR4, UR5, UR4, 0x18 ;  /* 0x0000000405047291 */ /* 0x004fcc000f8ec03f */
[----:B------:R-:W-:Y:S01]  /*2da30*/  IMAD.U32 R23, RZ, RZ, UR4 ;  /* 0x00000004ff177e24 */ /* 0x000fe2000f8e00ff */
[C---:B-1----:R-:W-:Y:S01]  /*2da40*/  LOP3.LUT R3, R4.reuse, 0x7f, RZ, 0xc0, !PT ;  /* 0x0000007f04037812 */ /* 0x042fe200078ec0ff */
[----:B0-----:R-:W-:-:S04]  /*2da50*/  IMAD.SHL.U32 R0, R4, 0x8, RZ ;  /* 0x0000000804007824 */ /* 0x001fc800078e00ff */
[----:B------:R-:W-:Y:S01]  /*2da60*/  IMAD.SHL.U32 R37, R3, 0x8, RZ ;  /* 0x0000000803257824 */ /* 0x000fe200078e00ff */
[----:B------:R-:W-:Y:S02]  /*2da70*/  LOP3.LUT R2, R0, 0x1f8, RZ, 0xc0, !PT ;  /* 0x000001f800027812 */ /* 0x000fe400078ec0ff */
[----:B------:R-:W-:Y:S02]  /*2da80*/  SHF.R.U32.HI R3, RZ, 0x3, R3 ;  /* 0x00000003ff037819 */ /* 0x000fe40000011603 */
[----:B------:R-:W-:Y:S02]  /*2da90*/  LOP3.LUT R2, R2, 0x38, R4, 0x78, !PT ;  /* 0x0000003802027812 */ /* 0x000fe400078e7804 */
[----:B------:R-:W-:Y:S02]  /*2daa0*/  LOP3.LUT R0, R0, 0x38, RZ, 0xc0, !PT ;  /* 0x0000003800007812 */ /* 0x000fe400078ec0ff */
[----:B------:R-:W-:Y:S01]  /*2dab0*/  LOP3.LUT R37, R2, 0x200, R37, 0xf8, !PT ;  /* 0x0000020002257812 */ /* 0x000fe200078ef825 */
[----:B------:R-:W-:Y:S01]  /*2dac0*/  IMAD.SHL.U32 R2, R4, 0x10, RZ ;  /* 0x0000001004027824 */ /* 0x000fe200078e00ff */
[----:B------:R-:W-:-:S03]  /*2dad0*/  LOP3.LUT R4, R0, 0x80, RZ, 0xfc, !PT ;  /* 0x0000008000047812 */ /* 0x000fc600078efcff */
[----:B------:R-:W-:Y:S01]  /*2dae0*/  IMAD R26, R37, 0x2, R23 ;  /* 0x00000002251a7824 */ /* 0x000fe200078e0217 */
[----:B------:R-:W-:Y:S02]  /*2daf0*/  LOP3.LUT R3, R3, 0x70, R2, 0xf8, !PT ;  /* 0x0000007003037812 */ /* 0x000fe400078ef802 */
[C---:B------:R-:W-:Y:S02]  /*2db00*/  LOP3.LUT R2, R0.reuse, 0x40, RZ, 0xfc, !PT ;  /* 0x0000004000027812 */ /* 0x040fe400078efcff */
[C---:B------:R-:W-:Y:S02]  /*2db10*/  LOP3.LUT R3, R0.reuse, 0xc0, RZ, 0xfc, !PT ;  /* 0x000000c000037812 */ /* 0x040fe400078efcff */
[C---:B------:R-:W-:Y:S02]  /*2db20*/  LOP3.LUT R2, R0.reuse, 0x100, RZ, 0xfc, !PT ;  /* 0x0000010000027812 */ /* 0x040fe400078efcff */
[C---:B------:R-:W-:Y:S02]  /*2db30*/  LOP3.LUT R3, R0.reuse, 0x140, RZ, 0xfc, !PT ;  /* 0x0000014000037812 */ /* 0x040fe400078efcff */
[----:B------:R-:W-:-:S02]  /*2db40*/  LOP3.LUT R2, R0, 0x180, RZ, 0xfc, !PT ;  /* 0x0000018000027812 */ /* 0x000fc400078efcff */
[----:B---3--:R-:W-:-:S07]  /*2db50*/  LOP3.LUT R0, R0, 0x1c0, RZ, 0xfc, !PT ;  /* 0x000001c000007812 */ /* 0x008fce00078efcff */
.L_x_7040:
[----:B------:R-:W-:Y:S05]  /*2db60*/  YIELD ;  /* 0x0000000000007946 */ /* 0x000fea0003800000 */
[----:B------:R-:W-:Y:S01]  /*2db70*/  ULDC.64 UR4, c[0x0][0xb20] ;  /* 0x0002c80000047ab9 */ /* 0x000fe20000000a00 */
[----:B------:R-:W-:Y:S01]  /*2db80*/  IMAD.MOV.U32 R34, RZ, RZ, RZ ;  /* 0x000000ffff227224 */ /* 0x000fe200078e00ff */
[----:B------:R-:W-:Y:S01]  /*2db90*/  ISETP.NE.U32.AND P0, PT, RZ, UR4, PT ;  /* 0x00000004ff007c0c */ /* 0x000fe2000bf05070 */
[----:B------:R-:W0:Y:S01]  /*2dba0*/  LDC.64 R4, c[0x0][0xaf8] ;  /* 0x0002be00ff047b82 */ /* 0x000e220000000a00 */
[----:B------:R-:W-:Y:S01]  /*2dbb0*/  IMAD.MOV.U32 R8, RZ, RZ, RZ ;  /* 0x000000ffff087224 */ /* 0x000fe200078e00ff */
[----:B------:R-:W-:Y:S01]  /*2dbc0*/  ULDC.64 UR6, c[0x0][0xb08] ;  /* 0x0002c20000067ab9 */ /* 0x000fe20000000a00 */
[----:B------:R-:W-:Y:S01]  /*2dbd0*/  ISETP.NE.AND.EX P0, PT, RZ, UR5, PT, P0 ;  /* 0x00000005ff007c0c */ /* 0x000fe2000bf05300 */
[----:B------:R-:W-:-:S12]  /*2dbe0*/  ULDC.64 UR4, c[0x0][0xb10] ;  /* 0x0002c40000047ab9 */ /* 0x000fd80000000a00 */
[----:B-1----:R-:W1:Y:S02]  /*2dbf0*/  @P0 LDC.64 R2, c[0x0][0xb20] ;  /* 0x0002c800ff020b82 */ /* 0x002e640000000a00 */
[----:B-1----:R-:W-:-:S05]  /*2dc00*/  @P0 IMAD.WIDE R2, R19, 0x4, R2 ;  /* 0x0000000413020825 */ /* 0x002fca00078e0202 */
[----:B------:R1:W5:Y:S01]  /*2dc10*/  @P0 LDG.E R34, desc[UR46][R2.64] ;  /* 0x0000002e02220981 */ /* 0x000362000c1e1900 */
[----:B------:R-:W-:Y:S01]  /*2dc20*/  ISETP.NE.U32.AND P0, PT, RZ, UR4, PT ;  /* 0x00000004ff007c0c */ /* 0x000fe2000bf05070 */
[----:B0-----:R-:W-:Y:S01]  /*2dc30*/  IMAD.WIDE R4, R19, 0x4, R4 ;  /* 0x0000000413047825 */ /* 0x001fe200078e0204 */
[----:B------:R-:W-:Y:S02]  /*2dc40*/  ISETP.NE.U32.AND P1, PT, RZ, UR6, PT ;  /* 0x00000006ff007c0c */ /* 0x000fe4000bf25070 */
[----:B------:R-:W-:Y:S01]  /*2dc50*/  ISETP.NE.AND.EX P2, PT, RZ, UR5, PT, P0 ;  /* 0x00000005ff007c0c */ /* 0x000fe2000bf45300 */
[----:B------:R-:W-:Y:S01]  /*2dc60*/  ULDC.64 UR4, c[0x0][0xaf8] ;  /* 0x0002be0000047ab9 */ /* 0x000fe20000000a00 */
[----:B------:R-:W-:Y:S01]  /*2dc70*/  ISETP.NE.AND.EX P1, PT, RZ, UR7, PT, P1 ;  /* 0x00000007ff007c0c */ /* 0x000fe2000bf25310 */
[----:B------:R-:W-:Y:S01]  /*2dc80*/  IMAD.MOV.U32 R0, RZ, RZ, RZ ;  /* 0x000000ffff007224 */ /* 0x000fe200078e00ff */
[----:B------:R-:W-:Y:S01]  /*2dc90*/  ISETP.NE.U32.AND P0, PT, RZ, UR4, PT ;  /* 0x00000004ff007c0c */ /* 0x000fe2000bf05070 */
[----:B-1----:R-:W0:Y:S03]  /*2dca0*/  LDC.64 R2, c[0x0][0xb08] ;  /* 0x0002c200ff027b82 */ /* 0x002e260000000a00 */
[----:B------:R-:W-:-:S05]  /*2dcb0*/  ISETP.NE.AND.EX P0, PT, RZ, UR5, PT, P0 ;  /* 0x00000005ff007c0c */ /* 0x000fca000bf05300 */
[----:B--23--:R-:W1:Y:S08]  /*2dcc0*/  @P2 LDC.64 R6, c[0x0][0xb10] ;  /* 0x0002c400ff062b82 */ /* 0x00ce700000000a00 */
[----:B------:R-:W2:Y:S01]  /*2dcd0*/  @P0 LDG.E R8, desc[UR46][R4.64] ;  /* 0x0000002e04080981 */ /* 0x000ea2000c1e1900 */
[----:B------:R-:W-:Y:S01]  /*2dce0*/  ULDC UR4, c[0x0][0x288] ;  /* 0x0000a20000047ab9 */ /* 0x000fe20000000800 */
[----:B0-----:R-:W-:-:S05]  /*2dcf0*/  IMAD.WIDE R2, R19, 0x4, R2 ;  /* 0x0000000413027825 */ /* 0x001fca00078e0202 */
[----:B------:R-:W5:Y:S01]  /*2dd00*/  @P1 LDG.E R0, desc[UR46][R2.64] ;  /* 0x0000002e02001981 */ /* 0x000f62000c1e1900 */
[----:B-1----:R-:W-:-:S03]  /*2dd10*/  @P2 IMAD.WIDE R6, R19, 0x4, R6 ;  /* 0x0000000413062825 */ /* 0x002fc600078e0206 */
[----:B--2---:R0:W-:Y:S02]  /*2dd20*/  STL [R1+0x418], R8 ;  /* 0x0004180801007387 */ /* 0x0041e40000100800 */
[----:B0-----:R-:W-:Y:S01]  /*2dd30*/  IMAD.U32 R8, RZ, RZ, UR4 ;  /* 0x00000004ff087e24 */ /* 0x001fe2000f8e00ff */
[----:B------:R-:W-:-:S05]  /*2dd40*/  ULDC.64 UR4, c[0x0][0x418] ;  /* 0x0001060000047ab9 */ /* 0x000fca0000000a00 */
        /* <DEDUP_REMOVED lines=18> */
.L_x_6912:
        /* <DEDUP_REMOVED lines=8> */
.L_x_6913:
        /* <DEDUP_REMOVED lines=9> */
.L_x_6914:
[----:B--2---:R-:W2:Y:S01]  /*2df80*/  @P1 LDG.E R4, desc[UR46][R2.64] ;  /* 0x0000002e02041981 */ /* 0x004ea2000c1e1900 */
[----:B------:R-:W3:Y:S03]  /*2df90*/  LDC R5, c[0x0][0x448] ;  /* 0x00011200ff057b82 */ /* 0x000ee60000000800 */
[----:B------:R-:W2:Y:S01]  /*2dfa0*/  @P1 LDG.E R9, desc[UR46][R2.64+0x4] ;  /* 0x0000042e02091981 */ /* 0x000ea2000c1e1900 */
[----:B-----5:R-:W-:Y:S02]  /*2dfb0*/  IMAD.IADD R10, R10, 0x1, -R34 ;  /* 0x000000010a0a7824 */ /* 0x020fe400078e0a22 */
        /* <DEDUP_REMOVED lines=30> */
.L_x_6917:
[----:B------:R-:W-:-:S13]  /*2e1a0*/  ISETP.NE.AND P0, PT, R3, 0x1, PT ;  /* 0x000000010300780c */ /* 0x000fda0003f05270 */
[----:B------:R-:W0:Y:S02]  /*2e1b0*/  @P0 LDC.64 R4, c[0x0][0xae0] ;  /* 0x0002b800ff040b82 */ /* 0x000e240000000a00 */
[----:B0-----:R-:W-:-:S05]  /*2e1c0*/  @P0 IMAD.HI.U32 R4, R11, R4, RZ ;  /* 0x000000040b040227 */ /* 0x001fca00078e00ff */
[----:B------:R-:W-:-:S07]  /*2e1d0*/  @P0 SHF.R.U32.HI R11, RZ, R5, R4 ;  /* 0x00000005ff0b0219 */ /* 0x000fce0000011604 */
.L_x_6918:
[----:B------:R-:W-:Y:S05]  /*2e1e0*/  BSYNC B0 ;  /* 0x0000000000007941 */ /* 0x000fea0003800000 */
.L_x_6916:
[----:B------:R-:W-:-:S05]  /*2e1f0*/  IMAD R11, R11, R3, R3 ;  /* 0x000000030b0b7224 */ /* 0x000fca00078e0203 */
[----:B------:R-:W-:-:S07]  /*2e200*/  VIMNMX R2, R2, R11, PT ;  /* 0x0000000b02027248 */ /* 0x000fce0003fe0100 */
.L_x_6915:
[----:B------:R-:W0:Y:S01]  /*2e210*/  @P2 LDC R8, c[0x0][0x44c] ;  /* 0x00011300ff082b82 */ /* 0x000e220000000800 */
[----:B------:R-:W-:Y:S01]  /*2e220*/  IMAD.MOV.U32 R4, RZ, RZ, R33 ;  /* 0x000000ffff047224 */ /* 0x000fe200078e0021 */
[----:B------:R-:W-:-:S06]  /*2e230*/  ULDC UR4, c[0x0][0xad4] ;  /* 0x0002b50000047ab9 */ /* 0x000fcc0000000800 */
[----:B------:R-:W2:Y:S01]  /*2e240*/  @P2 LDC R5, c[0x0][0x450] ;  /* 0x00011400ff052b82 */ /* 0x000ea20000000800 */
[----:B0-----:R-:W-:-:S05]  /*2e250*/  @P2 IMAD.HI.U32 R8, R33, R8, RZ ;  /* 0x0000000821082227 */ /* 0x001fca00078e00ff */
[----:B--2---:R-:W-:Y:S01]  /*2e260*/  @P2 SHF.R.U32.HI R4, RZ, R5, R8 ;  /* 0x00000005ff042219 */ /* 0x004fe20000011608 */
[----:B------:R-:W-:-:S04]  /*2e270*/  IMAD.IADD R8, R27, 0x1, -R12 ;  /* 0x000000011b087824 */ /* 0x000fc800078e0a0c */
[----:B-1----:R-:W-:-:S04]  /*2e280*/  IMAD.IADD R12, R8, 0x1, R4 ;  /* 0x00000001080c7824 */ /* 0x002fc800078e0204 */
        /* <DEDUP_REMOVED lines=12> */
.L_x_6921:
[----:B------:R-:W-:-:S13]  /*2e350*/  ISETP.NE.AND P0, PT, R3, 0x1, PT ;  /* 0x000000010300780c */ /* 0x000fda0003f05270 */
[----:B------:R-:W0:Y:S02]  /*2e360*/  @P0 LDC.64 R4, c[0x0][0xae0] ;  /* 0x0002b800ff040b82 */ /* 0x000e240000000a00 */
[----:B0-----:R-:W-:-:S05]  /*2e370*/  @P0 IMAD.HI.U32 R4, R12, R4, RZ ;  /* 0x000000040c040227 */ /* 0x001fca00078e00ff */
[----:B------:R-:W-:-:S07]  /*2e380*/  @P0 SHF.R.U32.HI R12, RZ, R5, R4 ;  /* 0x00000005ff0c0219 */ /* 0x000fce0000011604 */
.L_x_6922:
[----:B------:R-:W-:Y:S05]  /*2e390*/  BSYNC B0 ;  /* 0x0000000000007941 */ /* 0x000fea0003800000 */
.L_x_6920:
[----:B------:R-:W-:-:S05]  /*2e3a0*/  IMAD R3, R12, R3, RZ ;  /* 0x000000030c037224 */ /* 0x000fca00078e02ff */
[----:B------:R-:W-:-:S07]  /*2e3b0*/  VIMNMX R11, R11, R3, !PT ;  /* 0x000000030b0b7248 */ /* 0x000fce0007fe0100 */
.L_x_6919:
        /* <DEDUP_REMOVED lines=31> */
.L_x_7094:
[----:B-1----:R-:W-:Y:S02]  /*2e5b0*/  ISETP.NE.AND P0, PT, R14, RZ, PT ;  /* 0x000000ff0e00720c */ /* 0x002fe40003f05270 */
[----:B------:R-:W-:-:S11]  /*2e5c0*/  PLOP3.LUT P6, PT, PT, PT, PT, 0x8, 0x0 ;  /* 0x000000000000781c */ /* 0x000fd60003fce170 */
[----:B------:R-:W-:Y:S05]  /*2e5d0*/  @P0 BRA `(.L_x_6926) ;  /* 0x00000000000c0947 */ /* 0x000fea0003800000 */
[----:B------:R-:W-:-:S03]  /*2e5e0*/  UMOV UR4, 0xffffffff ;  /* 0xffffffff00047882 */ /* 0x000fc60000000000 */
[----:B------:R-:W-:Y:S05]  /*2e5f0*/  BRA.DIV UR4, `(.L_x_6927) ;  /* 0x0000008604287947 */ /* 0x000fea000b800000 */
[----:B------:R-:W-:-:S13]  /*2e600*/  ELECT P6, URZ, PT ;  /* 0x00000000003f782f */ /* 0x000fda00038c0000 */
.L_x_6926:
        /* <DEDUP_REMOVED lines=9> */
.L_x_7097:
[----:B------:R-:W-:Y:S05]  /*2e6a0*/  BSYNC B1 ;  /* 0x0000000000017941 */ /* 0x000fea0003800000 */
.L_x_6928:
[----:B------:R-:W-:Y:S04]  /*2e6b0*/  BSSY B1, `(.L_x_6930) ;  /* 0x00000b7000017945 */ /* 0x000fe80003800000 */
[----:B------:R-:W-:Y:S05]  /*2e6c0*/  @!P6 BRA `(.L_x_6931) ;  /* 0x0000000800d4e947 */ /* 0x000fea0003800000 */
[----:B------:R-:W1:Y:S01]  /*2e6d0*/  S2R R7, SR_TID.X ;  /* 0x0000000000077919 */ /* 0x000e620000002100 */
[----:B0-----:R-:W-:Y:S01]  /*2e6e0*/  IMAD R3, R24, 0x8, R23 ;  /* 0x0000000818037824 */ /* 0x001fe200078e0217 */
[----:B------:R-:W-:Y:S01]  /*2e6f0*/  BSSY B2, `(.L_x_6932) ;  /* 0x0000006000027945 */ /* 0x000fe20003800000 */
[----:B-1----:R-:W-:Y:S02]  /*2e700*/  LOP3.LUT R10, R7, 0x7f, RZ, 0xc0, !PT ;  /* 0x0000007f070a7812 */ /* 0x002fe400078ec0ff */
[----:B------:R-:W-:Y:S02]  /*2e710*/  SHF.L.U32 R7, R29, 0x1f, RZ ;  /* 0x0000001f1d077819 */ /* 0x000fe400000006ff */
[----:B------:R-:W-:Y:S02]  /*2e720*/  ISETP.NE.AND P1, PT, R10, RZ, PT ;  /* 0x000000ff0a00720c */ /* 0x000fe40003f25270 */
[----:B------:R-:W0:Y:S02]  /*2e730*/  SYNCS.PHASECHK.TRANS64.TRYWAIT P0, [R3+URZ+0x388a0], R7 ;  /* 0x0388a007030075a7 */ /* 0x000e24000800017f */
[----:B0-----:R-:W-:Y:S09]  /*2e740*/  @!P0 BRA `(.L_x_6933) ;  /* 0x0000008400088947 */ /* 0x001ff20003800000 */
.L_x_7098:
[----:B------:R-:W-:Y:S05]  /*2e750*/  BSYNC B2 ;  /* 0x0000000000027941 */ /* 0x000fea0003800000 */
.L_x_6932:
[----:B------:R-:W-:Y:S04]  /*2e760*/  BSSY B2, `(.L_x_6934) ;  /* 0x0000009000027945 */ /* 0x000fe80003800000 */
[----:B------:R-:W-:Y:S05]  /*2e770*/  @P1 BRA `(.L_x_6935) ;  /* 0x00000000001c1947 */ /* 0x000fea0003800000 */
[----:B------:R-:W1:Y:S02]  /*2e780*/  S2R R10, SR_TID.X ;  /* 0x00000000000a7919 */ /* 0x000e640000002100 */
[----:B-1----:R-:W-:Y:S01]  /*2e790*/  LOP3.LUT R11, R10, 0x1f, RZ, 0xc0, !PT ;  /* 0x0000001f0a0b7812 */ /* 0x002fe200078ec0ff */
[----:B------:R-:W-:-:S03]  /*2e7a0*/  IMAD.MOV.U32 R10, RZ, RZ, 0x2000 ;  /* 0x00002000ff0a7424 */ /* 0x000fc600078e00ff */
[----:B------:R-:W-:Y:S01]  /*2e7b0*/  ISETP.NE.AND P0, PT, R11, RZ, PT ;  /* 0x000000ff0b00720c */ /* 0x000fe20003f05270 */
[----:B------:R1:W-:-:S12]  /*2e7c0*/  SYNCS.ARRIVE.TRANS64 RZ, [R3+URZ+0x38890], R10 ;  /* 0x0388900a03ff79a7 */ /* 0x0003d8000800003f */
[----:B-1----:R-:W-:Y:S05]  /*2e7d0*/  @!P0 BRA `(.L_x_6935) ;  /* 0x0000000000048947 */ /* 0x002fea0003800000 */
[----:B------:R-:W-:Y:S01]  /*2e7e0*/  BPT.TRAP 0x1 ;  /* 0x000000040000795c */ /* 0x000fe20000300000 */
.L_x_6935:
[----:B------:R-:W-:Y:S05]  /*2e7f0*/  BSYNC B2 ;  /* 0x0000000000027941 */ /* 0x000fea0003800000 */
.L_x_6934:
        /* <DEDUP_REMOVED lines=12> */
.L_x_6936:
        /* <DEDUP_REMOVED lines=13> */
.L_x_7099:
[----:B------:R-:W-:Y:S05]  /*2e990*/  BSYNC B2 ;  /* 0x0000000000027941 */ /* 0x000fea0003800000 */
.L_x_6937:
        /* <DEDUP_REMOVED lines=11> */
.L_x_6940:
[----:B------:R-:W-:Y:S05]  /*2ea50*/  BSYNC B2 ;  /* 0x0000000000027941 */ /* 0x000fea0003800000 */
.L_x_6939:
[----:B------:R-:W-:Y:S01]  /*2ea60*/  R2UR UR10, R14 ;  /* 0x000000000e0a72ca */ /* 0x000fe200000e0000 */
[----:B01----:R-:W-:Y:S01]  /*2ea70*/  IMAD R7, R24, 0x10000, R23 ;  /* 0x0001000018077824 */ /* 0x003fe200078e0217 */
[----:B------:R-:W-:Y:S01]  /*2ea80*/  R2UR UR6, R12 ;  /* 0x000000000c0672ca */ /* 0x000fe200000e0000 */
[----:B------:R-:W-:Y:S01]  /*2ea90*/  UIADD3 UR4, UP0, UR44, 0x670, URZ ;  /* 0x000006702c047890 */ /* 0x000fe2000ff1e03f */
[----:B------:R-:W-:Y:S01]  /*2eaa0*/  R2UR UR7, R13 ;  /* 0x000000000d0772ca */ /* 0x000fe200000e0000 */
[----:B------:R-:W-:Y:S01]  /*2eab0*/  VIADD R3, R3, 0x388b0 ;  /* 0x000388b003037836 */ /* 0x000fe20000000000 */
[----:B------:R-:W-:Y:S01]  /*2eac0*/  PLOP3.LUT P0, PT, PT, PT, PT, 0x80, 0x0 ;  /* 0x000000000000781c */ /* 0x000fe20003f0f070 */
[----:B------:R-:W-:Y:S01]  /*2ead0*/  VIADD R11, R7, 0x400 ;  /* 0x00000400070b7836 */ /* 0x000fe20000000000 */
[----:B------:R-:W-:-:S12]  /*2eae0*/  UIADD3.X UR5, URZ, UR45, URZ, UP0, !UPT ;  /* 0x0000002d3f057290 */ /* 0x000fd800087fe43f */
.L_x_6941:
        /* <DEDUP_REMOVED lines=15> */
.L_x_6942:
        /* <DEDUP_REMOVED lines=15> */
.L_x_6943:
        /* <DEDUP_REMOVED lines=15> */
.L_x_6944:
        /* <DEDUP_REMOVED lines=15> */
.L_x_6945:
        /* <DEDUP_REMOVED lines=15> */
.L_x_6946:
        /* <DEDUP_REMOVED lines=15> */
.L_x_6947:
        /* <DEDUP_REMOVED lines=15> */
.L_x_6948:
        /* <DEDUP_REMOVED lines=10> */
.L_x_6931:
[----:B------:R-:W-:Y:S05]  /*2f220*/  BSYNC B1 ;  /* 0x0000000000017941 */ /* 0x000fea0003800000 */
.L_x_6930:
        /* <DEDUP_REMOVED lines=9> */
.L_x_6968:
[----:B------:R-:W-:Y:S05]  /*2f2c0*/  YIELD ;  /* 0x0000000000007946 */ /* 0x000fea0003800000 */
[----:B------:R-:W-:Y:S04]  /*2f2d0*/  BSSY B1, `(.L_x_6949) ;  /* 0x00000b6000017945 */ /* 0x000fe80003800000 */
[----:B------:R-:W-:Y:S05]  /*2f2e0*/  @!P6 BRA `(.L_x_6950) ;  /* 0x0000000800d0e947 */ /* 0x000fea0003800000 */
[----:B------:R-:W0:Y:S01]  /*2f2f0*/  S2R R2, SR_TID.X ;  /* 0x0000000000027919 */ /* 0x000e220000002100 */
[----:B------:R-:W-:Y:S01]  /*2f300*/  IMAD R10, R24, 0x8, R23 ;  /* 0x00000008180a7824 */ /* 0x000fe200078e0217 */
[----:B------:R-:W-:Y:S01]  /*2f310*/  BSSY B2, `(.L_x_6951) ;  /* 0x0000006000027945 */ /* 0x000fe20003800000 */
[----:B0-----:R-:W-:Y:S02]  /*2f320*/  LOP3.LUT R3, R2, 0x7f, RZ, 0xc0, !PT ;  /* 0x0000007f02037812 */ /* 0x001fe400078ec0ff */
[----:B------:R-:W-:Y:S02]  /*2f330*/  SHF.L.U32 R2, R29, 0x1f, RZ ;  /* 0x0000001f1d027819 */ /* 0x000fe400000006ff */
[----:B------:R-:W-:Y:S02]  /*2f340*/  ISETP.NE.AND P2, PT, R3, RZ, PT ;  /* 0x000000ff0300720c */ /* 0x000fe40003f45270 */
[----:B------:R-:W0:Y:S02]  /*2f350*/  SYNCS.PHASECHK.TRANS64.TRYWAIT P1, [R10+URZ+0x388a0], R2 ;  /* 0x0388a0020a0075a7 */ /* 0x000e24000802017f */
[----:B0-----:R-:W-:Y:S09]  /*2f360*/  @!P1 BRA `(.L_x_6952) ;  /* 0x0000007800289947 */ /* 0x001ff20003800000 */
.L_x_7100:
[----:B------:R-:W-:Y:S05]  /*2f370*/  BSYNC B2 ;  /* 0x0000000000027941 */ /* 0x000fea0003800000 */
.L_x_6951:
        /* <DEDUP_REMOVED lines=9> */
.L_x_6954:
[----:B------:R-:W-:Y:S05]  /*2f410*/  BSYNC B2 ;  /* 0x0000000000027941 */ /* 0x000fea0003800000 */
.L_x_6953:
        /* <DEDUP_REMOVED lines=10> */
[----:B------:R-:W-:-:S10]  /*2f4c0*/  UMOV UR7, 0x12f00000 ;  /* 0x12f0000000077882 */ /* 0x000fd40000000000 */
.L_x_6955:
        /* <DEDUP_REMOVED lines=13> */
.L_x_7101:
[----:B------:R-:W-:Y:S05]  /*2f5a0*/  BSYNC B2 ;  /* 0x0000000000027941 */ /* 0x000fea0003800000 */
.L_x_6956:
[----:B------:R-:W-:Y:S01]  /*2f5b0*/  BSSY B2, `(.L_x_6958) ;  /* 0x000000b000027945 */ /* 0x000fe20003800000 */
[----:B01----:R-:W-:Y:S02]  /*2f5c0*/  IMAD.MOV.U32 R2, RZ, RZ, 0x0 ;  /* 0x00000000ff027424 */ /* 0x003fe400078e00ff */
[----:B------:R-:W-:Y:S01]  /*2f5d0*/  IMAD.MOV.U32 R3, RZ, RZ, 0x12f00000 ;  /* 0x12f00000ff037424 */ /* 0x000fe200078e00ff */
[----:B------:R-:W-:Y:S06]  /*2f5e0*/  @P2 BRA `(.L_x_6959) ;  /* 0x00000000001c2947 */ /* 0x000fec0003800000 */
[----:B------:R-:W0:Y:S02]  /*2f5f0*/  S2R R13, SR_TID.X ;  /* 0x00000000000d7919 */ /* 0x000e240000002100 */
[----:B0-----:R-:W-:Y:S01]  /*2f600*/  LOP3.LUT R14, R13, 0x1f, RZ, 0xc0, !PT ;  /* 0x0000001f0d0e7812 */ /* 0x001fe200078ec0ff */
[----:B------:R-:W-:-:S03]  /*2f610*/  IMAD.MOV.U32 R13, RZ, RZ, 0x10000 ;  /* 0x00010000ff0d7424 */ /* 0x000fc600078e00ff */
[----:B------:R-:W-:Y:S01]  /*2f620*/  ISETP.NE.AND P1, PT, R14, RZ, PT ;  /* 0x000000ff0e00720c */ /* 0x000fe20003f25270 */
[----:B------:R0:W-:-:S12]  /*2f630*/  SYNCS.ARRIVE.TRANS64 RZ, [R10+URZ+0x388b0], R13 ;  /* 0x0388b00d0aff79a7 */ /* 0x0001d8000800003f */
[----:B0-----:R-:W-:Y:S05]  /*2f640*/  @!P1 BRA `(.L_x_6959) ;  /* 0x0000000000049947 */ /* 0x001fea0003800000 */
[----:B------:R-:W-:Y:S01]  /*2f650*/  BPT.TRAP 0x1 ;  /* 0x000000040000795c */ /* 0x000fe20000300000 */
.L_x_6959:
[----:B------:R-:W-:Y:S05]  /*2f660*/  BSYNC B2 ;  /* 0x0000000000027941 */ /* 0x000fea0003800000 */
.L_x_6958:
        /* <DEDUP_REMOVED lines=9> */
.L_x_6960:
        /* <DEDUP_REMOVED lines=15> */
.L_x_6961:
        /* <DEDUP_REMOVED lines=15> */
.L_x_6962:
        /* <DEDUP_REMOVED lines=15> */
.L_x_6963:
        /* <DEDUP_REMOVED lines=15> */
.L_x_6964:
        /* <DEDUP_REMOVED lines=15> */
.L_x_6965:
        /* <DEDUP_REMOVED lines=15> */
.L_x_6966:
        /* <DEDUP_REMOVED lines=15> */
.L_x_6967:
        /* <DEDUP_REMOVED lines=10> */
.L_x_6950:
[----:B------:R-:W-:Y:S05]  /*2fe30*/  BSYNC B1 ;  /* 0x0000000000017941 */ /* 0x000fea0003800000 */
.L_x_6949:
        /* <DEDUP_REMOVED lines=8> */
.L_x_6924:
[----:B------:R-:W-:Y:S05]  /*2fec0*/  BSYNC B0 ;  /* 0x0000000000007941 */ /* 0x000fea0003800000 */
.L_x_6923:
[----:B------:R-:W1:Y:S01]  /*2fed0*/  LDC R0, c[0x0][0x448] ;  /* 0x00011200ff007b82 */ /* 0x000e620000000800 */
[----:B0-----:R-:W-:Y:S01]  /*2fee0*/  VIADD R3, R33, 0x3f ;  /* 0x0000003f21037836 */ /* 0x001fe20000000000 */
[----:B------:R-:W-:Y:S06]  /*2fef0*/  @!P0 WARPSYNC.ALL ;  /* 0x0000000000008948 */ /* 0x000fec0003800000 */
[----:B------:R-:W-:Y:S01]  /*2ff00*/  @!P0 BAR.SYNC.DEFER_BLOCKING 0xc, 0x180 ;  /* 0x0306000000008b1d */ /* 0x000fe20000010000 */
[----:B-1----:R-:W-:-:S13]  /*2ff10*/  ISETP.NE.AND P1, PT, R0, 0x1, PT ;  /* 0x000000010000780c */ /* 0x002fda0003f25270 */
        /* <DEDUP_REMOVED lines=20> */
.L_x_6971:
[----:B------:R-:W-:-:S13]  /*30060*/  ISETP.NE.AND P0, PT, R3, 0x1, PT ;  /* 0x000000010300780c */ /* 0x000fda0003f05270 */
[----:B------:R-:W0:Y:S02]  /*30070*/  @P0 LDC.64 R4, c[0x0][0xae0] ;  /* 0x0002b800ff040b82 */ /* 0x000e240000000a00 */
[----:B0-----:R-:W-:-:S05]  /*30080*/  @P0 IMAD.HI.U32 R4, R0, R4, RZ ;  /* 0x0000000400040227 */ /* 0x001fca00078e00ff */
[----:B------:R-:W-:-:S07]  /*30090*/  @P0 SHF.R.U32.HI R0, RZ, R5, R4 ;  /* 0x00000005ff000219 */ /* 0x000fce0000011604 */
.L_x_6972:
[----:B------:R-:W-:Y:S05]  /*300a0*/  BSYNC B0 ;  /* 0x0000000000007941 */ /* 0x000fea0003800000 */
.L_x_6970:
[----:B------:R-:W-:-:S05]  /*300b0*/  IMAD R5, R0, R3, R3 ;  /* 0x0000000300057224 */ /* 0x000fca00078e0203 */
[----:B------:R-:W-:-:S07]  /*300c0*/  VIMNMX R2, R2, R5, PT ;  /* 0x0000000502027248 */ /* 0x000fce0003fe0100 */
.L_x_6969:
[----:B------:R-:W-:Y:S01]  /*300d0*/  VIADD R2, R2, 0x3f ;  /* 0x0000003f02027836 */ /* 0x000fe20000000000 */
[----:B------:R-:W0:Y:S01]  /*300e0*/  @P1 LDC R7, c[0x0][0x450] ;  /* 0x00011400ff071b82 */ /* 0x000e220000000800 */
[----:B------:R-:W-:-:S03]  /*300f0*/  ULDC UR4, c[0x0][0xad4] ;  /* 0x0002b50000047ab9 */ /* 0x000fc60000000800 */
[----:B------:R-:W-:-:S04]  /*30100*/  SHF.R.S32.HI R5, RZ, 0x1f, R2 ;  /* 0x0000001fff057819 */ /* 0x000fc80000011402 */
[----:B------:R-:W-:-:S04]  /*30110*/  LEA.HI R5, R5, R2, RZ, 0x6 ;  /* 0x0000000205057211 */ /* 0x000fc800078f30ff */
[----:B------:R-:W-:Y:S01]  /*30120*/  SHF.R.S32.HI R0, RZ, 0x6, R5 ;  /* 0x00000006ff007819 */ /* 0x000fe20000011405 */
[----:B------:R-:W-:-:S03]  /*30130*/  IMAD.MOV.U32 R5, RZ, RZ, R33 ;  /* 0x000000ffff057224 */ /* 0x000fc600078e0021 */
[----:B------:R-:W-:Y:S02]  /*30140*/  VIMNMX R30, R9, R0, PT ;  /* 0x00000000091e7248 */ /* 0x000fe40003fe0100 */
[----:B------:R-:W1:Y:S03]  /*30150*/  @P1 LDC R0, c[0x0][0x44c] ;  /* 0x00011300ff001b82 */ /* 0x000e660000000800 */
[----:B------:R2:W-:Y:S01]  /*30160*/  STL [R1+0x444], R30 ;  /* 0x0004441e01007387 */ /* 0x0005e20000100800 */
[----:B-1----:R-:W-:-:S05]  /*30170*/  @P1 IMAD.HI.U32 R0, R33, R0, RZ ;  /* 0x0000000021001227 */ /* 0x002fca00078e00ff */
        /* <DEDUP_REMOVED lines=14> */
.L_x_6975:
[----:B------:R-:W-:-:S13]  /*30260*/  ISETP.NE.AND P0, PT, R3, 0x1, PT ;  /* 0x000000010300780c */ /* 0x000fda0003f05270 */
[----:B------:R-:W0:Y:S02]  /*30270*/  @P0 LDC.64 R4, c[0x0][0xae0] ;  /* 0x0002b800ff040b82 */ /* 0x000e240000000a00 */
[----:B0-----:R-:W-:-:S05]  /*30280*/  @P0 IMAD.HI.U32 R4, R2, R4, RZ ;  /* 0x0000000402040227 */ /* 0x001fca00078e00ff */
[----:B------:R-:W-:-:S07]  /*30290*/  @P0 SHF.R.U32.HI R2, RZ, R5, R4 ;  /* 0x00000005ff020219 */ /* 0x000fce0000011604 */
.L_x_6976:
[----:B------:R-:W-:Y:S05]  /*302a0*/  BSYNC B0 ;  /* 0x0000000000007941 */ /* 0x000fea0003800000 */
.L_x_6974:
[----:B------:R-:W-:-:S05]  /*302b0*/  IMAD R3, R2, R3, RZ ;  /* 0x0000000302037224 */ /* 0x000fca00078e02ff */
[----:B------:R-:W-:-:S07]  /*302c0*/  VIMNMX R0, R0, R3, !PT ;  /* 0x0000000300007248 */ /* 0x000fce0007fe0100 */
.L_x_6973:
        /* <DEDUP_REMOVED lines=24> */
.L_x_6978:
        /* <DEDUP_REMOVED lines=20> */
.L_x_6981:
[----:B------:R-:W-:Y:S05]  /*30590*/  BSYNC B6 ;  /* 0x0000000000067941 */ /* 0x000fea0003800000 */
.L_x_6980:
        /* <DEDUP_REMOVED lines=20> */
.L_x_6984:
        /* <DEDUP_REMOVED lines=15> */
.L_x_6983:
[----:B------:R-:W-:Y:S05]  /*307d0*/  BSYNC B6 ;  /* 0x0000000000067941 */ /* 0x000fea0003800000 */
.L_x_6982:
[----:B------:R-:W-:Y:S01]  /*307e0*/  ULDC.64 UR4, c[0x0][0xaf0] ;  /* 0x0002bc0000047ab9 */ /* 0x000fe20000000a00 */
[----:B------:R-:W-:Y:S01]  /*307f0*/  IMAD.MOV.U32 R31, RZ, RZ, R19 ;  /* 0x000000ffff1f7224 */ /* 0x000fe200078e0013 */
[----:B------:R-:W-:Y:S01]  /*30800*/  ISETP.NE.U32.AND P0, PT, RZ, UR4, PT ;  /* 0x00000004ff007c0c */ /* 0x000fe2000bf05070 */
[----:B------:R-:W0:Y:S01]  /*30810*/  S2R R17, SR_TID.X ;  /* 0x0000000000117919 */ /* 0x000e220000002100 */
[----:B------:R-:W1:Y:S01]  /*30820*/  LDC R11, c[0x0][0x430] ;  /* 0x00010c00ff0b7b82 */ /* 0x000e620000000800 */
[----:B------:R-:W2:Y:S01]  /*30830*/  S2R R20, SR_TID.X ;  /* 0x0000000000147919 */ /* 0x000ea20000002100 */
[----:B------:R-:W-:Y:S01]  /*30840*/  ISETP.NE.AND.EX P0, PT, RZ, UR5, PT, P0 ;  /* 0x00000005ff007c0c */ /* 0x000fe2000bf05300 */
[----:B------:R-:W-:-:S12]  /*30850*/  ULDC UR4, c[0x0][0x320] ;  /* 0x0000c80000047ab9 */ /* 0x000fd80000000800 */
[----:B------:R-:W3:Y:S01]  /*30860*/  @P0 LDC.64 R2, c[0x0][0xaf0] ;  /* 0x0002bc00ff020b82 */ /* 0x000ee20000000a00 */
[----:B0-----:R-:W-:Y:S01]  /*30870*/  LOP3.LUT R17, R17, 0x7f, RZ, 0xc0, !PT ;  /* 0x0000007f11117812 */ /* 0x001fe200078ec0ff */
[----:B---3--:R-:W-:-:S05]  /*30880*/  @P0 IMAD.WIDE R2, R19, 0x4, R2 ;  /* 0x0000000413020825 */ /* 0x008fca00078e0202 */
[----:B------:R0:W3:Y:S01]  /*30890*/  @P0 LDG.E R31, desc[UR46][R2.64] ;  /* 0x0000002e021f0981 */ /* 0x0000e2000c1e1900 */
[----:B------:R-:W-:Y:S01]  /*308a0*/  SHF.R.U32.HI R21, RZ, 0x3, R17 ;  /* 0x00000003ff157819 */ /* 0x000fe20000011611 */
[----:B--2---:R-:W-:Y:S01]  /*308b0*/  IMAD.SHL.U32 R17, R20, 0x10, RZ ;  /* 0x0000001014117824 */ /* 0x004fe200078e00ff */
[----:B-1----:R-:W-:Y:S02]  /*308c0*/  ISETP.NE.AND P1, PT, R11, 0x1, PT ;  /* 0x000000010b00780c */ /* 0x002fe40003f25270 */
[----:B------:R-:W-:Y:S02]  /*308d0*/  LEA R0, R30, 0xffffffc0, 0x6 ;  /* 0xffffffc01e007811 */ /* 0x000fe400078e30ff */
[----:B------:R-:W-:Y:S02]  /*308e0*/  LOP3.LUT R17, R21, 0x70, R17, 0xf8, !PT ;  /* 0x0000007015117812 */ /* 0x000fe400078ef811 */
[----:B------:R-:W1:Y:S01]  /*308f0*/  S2R R21, SR_TID.X ;  /* 0x0000000000157919 */ /* 0x000e620000002100 */
[----:B------:R-:W-:-:S02]  /*30900*/  LOP3.LUT R22, R22, 0xffffffbf, RZ, 0xc0, !PT ;  /* 0xffffffbf16167812 */ /* 0x000fc400078ec0ff */
[----:B------:R-:W-:-:S04]  /*30910*/  IMAD.IADD R4, R17, 0x1, R0 ;  /* 0x0000000111047824 */ /* 0x000fc800078e0200 */
[----:B0-----:R-:W0:Y:S01]  /*30920*/  @P1 LDC R3, c[0x0][0x434] ;  /* 0x00010d00ff031b82 */ /* 0x001e220000000800 */
[C---:B------:R-:W-:Y:S01]  /*30930*/  ISETP.GE.AND P0, PT, R4.reuse, R27, PT ;  /* 0x0000001b0400720c */ /* 0x040fe20003f06270 */
[----:B------:R-:W-:-:S03]  /*30940*/  IMAD.IADD R9, R4, 0x1, R34 ;  /* 0x0000000104097824 */ /* 0x000fc600078e0222 */
[----:B------:R-:W-:Y:S01]  /*30950*/  ISETP.GT.U32.OR P0, PT, R17, 0x3f, P0 ;  /* 0x0000003f1100780c */ /* 0x000fe20000704470 */
[----:B------:R-:W-:Y:S02]  /*30960*/  IMAD.MOV.U32 R8, RZ, RZ, R9 ;  /* 0x000000ffff087224 */ /* 0x000fe400078e0009 */
[----:B------:R-:W2:Y:S01]  /*30970*/  @P1 LDC R2, c[0x0][0x438] ;  /* 0x00010e00ff021b82 */ /* 0x000ea20000000800 */
[----:B0-----:R-:W-:-:S04]  /*30980*/  @P1 IMAD.HI.U32 R3, R9, R3, RZ ;  /* 0x0000000309031227 */ /* 0x001fc800078e00ff */
[----:B-1----:R-:W-:Y:S01]  /*30990*/  IMAD.SHL.U32 R21, R21, 0x8, RZ ;  /* 0x0000000815157824 */ /* 0x002fe200078e00ff */
[----:B--2---:R-:W-:-:S04]  /*309a0*/  @P1 SHF.R.U32.HI R8, RZ, R2, R3 ;  /* 0x00000002ff081219 */ /* 0x004fc80000011603 */
[----:B------:R-:W-:Y:S01]  /*309b0*/  LOP3.LUT R21, R21, 0x38, RZ, 0xc0, !PT ;  /* 0x0000003815157812 */ /* 0x000fe200078ec0ff */
[----:B------:R-:W0:Y:S03]  /*309c0*/  @!P0 LDC.64 R2, c[0x0][0x428] ;  /* 0x00010a00ff028b82 */ /* 0x000e260000000a00 */
[----:B------:R-:W-:Y:S02]  /*309d0*/  LOP3.LUT R30, R21, 0x40, RZ, 0xfc, !PT ;  /* 0x00000040151e7812 */ /* 0x000fe400078efcff */
[----:B------:R-:W1:Y:S02]  /*309e0*/  S2R R21, SR_TID.X ;  /* 0x0000000000157919 */ /* 0x000e640000002100 */
[----:B------:R-:W-:Y:S02]  /*309f0*/  ISETP.GE.AND P2, PT, R30, UR4, PT ;  /* 0x000000041e007c0c */ /* 0x000fe4000bf46270 */
[----:B------:R-:W2:Y:S02]  /*30a00*/  S2R R30, SR_TID.X ;  /* 0x00000000001e7919 */ /* 0x000ea40000002100 */
[----:B------:R-:W-:-:S05]  /*30a10*/  SEL R10, RZ, 0xffffffff, P2 ;  /* 0xffffffffff0a7807 */ /* 0x000fca0001000000 */
[----:B------:R-:W-:-:S04]  /*30a20*/  IMAD.SHL.U32 R10, R10, 0x2, RZ ;  /* 0x000000020a0a7824 */ /* 0x000fc800078e00ff */
[----:B------:R-:W-:-:S04]  /*30a30*/  @P2 LOP3.LUT R22, R22, 0x40, RZ, 0xfc, !PT ;  /* 0x0000004016162812 */ /* 0x000fc800078efcff */
[----:B------:R-:W-:Y:S01]  /*30a40*/  LOP3.LUT R22, R22, 0xffffff7f, RZ, 0xc0, !PT ;  /* 0xffffff7f16167812 */ /* 0x000fe200078ec0ff */
[----:B-1----:R-:W-:Y:S02]  /*30a50*/  IMAD.SHL.U32 R12, R21, 0x8, RZ ;  /* 0x00000008150c7824 */ /* 0x002fe400078e00ff */
[----:B--2---:R-:W-:-:S03]  /*30a60*/  IMAD.SHL.U32 R30, R30, 0x8, RZ ;  /* 0x000000081e1e7824 */ /* 0x004fc600078e00ff */
[----:B------:R-:W-:-:S04]  /*30a70*/  LOP3.LUT R12, R12, 0x38, RZ, 0xc0, !PT ;  /* 0x000000380c0c7812 */ /* 0x000fc800078ec0ff */
[----:B------:R-:W-:Y:S02]  /*30a80*/  ISETP.GE.AND P1, PT, R12, UR4, PT ;  /* 0x000000040c007c0c */ /* 0x000fe4000bf26270 */
[----:B------:R-:W-:Y:S02]  /*30a90*/  LOP3.LUT R30, R30, 0x38, RZ, 0xc0, !PT ;  /* 0x000000381e1e7812 */ /* 0x000fe400078ec0ff */
[----:B------:R-:W-:Y:S02]  /*30aa0*/  SEL R4, RZ, 0x1, P1 ;  /* 0x00000001ff047807 */ /* 0x000fe40000800000 */
[C---:B------:R-:W-:Y:S02]  /*30ab0*/  LOP3.LUT R32, R30.reuse, 0x80, RZ, 0xfc, !PT ;  /* 0x000000801e207812 */ /* 0x040fe400078efcff */
[----:B------:R-:W-:Y:S02]  /*30ac0*/  LOP3.LUT R30, R30, 0xc0, RZ, 0xfc, !PT ;  /* 0x000000c01e1e7812 */ /* 0x000fe400078efcff */
[----:B------:R-:W-:-:S02]  /*30ad0*/  LOP3.LUT R10, R10, 0x2, R4, 0xe2, !PT ;  /* 0x000000020a0a7812 */ /* 0x000fc400078ee204 */
[----:B------:R-:W-:Y:S01]  /*30ae0*/  ISETP.GE.AND P2, PT, R32, UR4, PT ;  /* 0x0000000420007c0c */ /* 0x000fe2000bf46270 */
[----:B------:R-:W1:Y:S01]  /*30af0*/  @!P0 LDC.64 R4, c[0x0][0x418] ;  /* 0x00010600ff048b82 */ /* 0x000e620000000a00 */
[----:B------:R-:W-:Y:S02]  /*30b00*/  @P1 LOP3.LUT R22, R22, 0x80, RZ, 0xfc, !PT ;  /* 0x0000008016161812 */ /* 0x000fe400078efcff */
[----:B------:R-:W-:Y:S01]  /*30b10*/  ISETP.GE.AND P1, PT, R30, UR4, PT ;  /* 0x000000041e007c0c */ /* 0x000fe2000bf26270 */
[C---:B------:R-:W-:Y:S01]  /*30b20*/  IMAD.SHL.U32 R30, R21.reuse, 0x8, RZ ;  /* 0x00000008151e7824 */ /* 0x040fe200078e00ff */
[----:B------:R-:W-:Y:S01]  /*30b30*/  SEL R6, RZ, 0x4, P2 ;  /* 0x00000004ff067807 */ /* 0x000fe20001000000 */
[----:B------:R-:W-:Y:S01]  /*30b40*/  IMAD.SHL.U32 R21, R21, 0x8, RZ ;  /* 0x0000000815157824 */ /* 0x000fe200078e00ff */
[----:B------:R-:W-:Y:S02]  /*30b50*/  SEL R7, RZ, 0x8, P1 ;  /* 0x00000008ff077807 */ /* 0x000fe40000800000 */
[----:B------:R-:W-:-:S02]  /*30b60*/  LOP3.LUT R22, R22, 0xffffffdf, RZ, 0xc0, !PT ;  /* 0xffffffdf16167812 */ /* 0x000fc400078ec0ff */
[----:B------:R-:W-:Y:S01]  /*30b70*/  LOP3.LUT R10, R7, R10, R6, 0xfe, !PT ;  /* 0x0000000a070a7212 */ /* 0x000fe200078efe06 */
[--C-:B------:R-:W-:Y:S01]  /*30b80*/  @!P0 IMAD.MOV.U32 R6, RZ, RZ, R8.reuse ;  /* 0x000000ffff068224 */ /* 0x100fe200078e0008 */
[----:B------:R-:W-:Y:S02]  /*30b90*/  @!P0 SHF.R.S32.HI R7, RZ, 0x1f, R8 ;  /* 0x0000001fff078819 */ /* 0x000fe40000011408 */
[----:B------:R-:W-:Y:S02]  /*30ba0*/  @P2 LOP3.LUT R22, R22, 0x20, RZ, 0xfc, !PT ;  /* 0x0000002016162812 */ /* 0x000fe400078efcff */
[----:B------:R-:W-:Y:S02]  /*30bb0*/  LOP3.LUT R30, R30, 0x38, RZ, 0xc0, !PT ;  /* 0x000000381e1e7812 */ /* 0x000fe400078ec0ff */
[----:B------:R-:W-:Y:S02]  /*30bc0*/  LOP3.LUT R22, R22, 0xffffffef, RZ, 0xc0, !PT ;  /* 0xffffffef16167812 */ /* 0x000fe400078ec0ff */
[----:B------:R-:W-:-:S02]  /*30bd0*/  LOP3.LUT R13, R30, 0x180, RZ, 0xfc, !PT ;  /* 0x000001801e0d7812 */ /* 0x000fc400078efcff */
[----:B------:R-:W-:Y:S02]  /*30be0*/  @P1 LOP3.LUT R22, R22, 0x10, RZ, 0xfc, !PT ;  /* 0x0000001016161812 */ /* 0x000fe400078efcff */
[----:B------:R-:W-:Y:S02]  /*30bf0*/  LOP3.LUT R21, R21, 0x38, RZ, 0xc0, !PT ;  /* 0x0000003815157812 */ /* 0x000fe400078ec0ff */
[----:B---3--:R-:W-:Y:S01]  /*30c00*/  SHF.R.S32.HI R36, RZ, 0x1f, R31 ;  /* 0x0000001fff247819 */ /* 0x008fe2000001141f */
[----:B0-----:R-:W-:-:S04]  /*30c10*/  @!P0 IMAD.WIDE.U32 R6, R31, R2, R6 ;  /* 0x000000021f068225 */ /* 0x001fc800078e0006 */
[----:B------:R-:W-:Y:S01]  /*30c20*/  @!P0 IMAD R2, R36, R2, RZ ;  /* 0x0000000224028224 */ /* 0x000fe200078e02ff */
[----:B-1----:R-:W-:-:S03]  /*30c30*/  @!P0 LEA R4, P1, R6, R4, 0x2 ;  /* 0x0000000406048211 */ /* 0x002fc600078210ff */
[----:B------:R-:W-:Y:S02]  /*30c40*/  @!P0 IMAD R3, R31, R3, R2 ;  /* 0x000000031f038224 */ /* 0x000fe400078e0202 */
[----:B------:R-:W-:Y:S02]  /*30c50*/  IMAD.MOV.U32 R2, RZ, RZ, RZ ;  /* 0x000000ffff027224 */ /* 0x000fe400078e00ff */
[----:B------:R-:W-:-:S05]  /*30c60*/  @!P0 IMAD.IADD R3, R7, 0x1, R3 ;  /* 0x0000000107038824 */ /* 0x000fca00078e0203 */
[----:B------:R-:W-:-:S05]  /*30c70*/  @!P0 LEA.HI.X R5, R6, R5, R3, 0x2, P1 ;  /* 0x0000000506058211 */ /* 0x000fca00008f1403 */
[----:B------:R0:W2:Y:S01]  /*30c80*/  @!P0 LDG.E R2, desc[UR46][R4.64] ;  /* 0x0000002e04028981 */ /* 0x0000a2000c1e1900 */
[----:B------:R-:W-:Y:S01]  /*30c90*/  ISETP.GE.AND P0, PT, R13, UR4, PT ;  /* 0x000000040d007c0c */ /* 0x000fe2000bf06270 */
[----:B------:R-:W-:Y:S01]  /*30ca0*/  UMOV UR5, 0xffffffff ;  /* 0xffffffff00057882 */ /* 0x000fe20000000000 */
[C---:B------:R-:W-:Y:S02]  /*30cb0*/  LOP3.LUT R14, R21.reuse, 0x100, RZ, 0xfc, !PT ;  /* 0x00000100150e7812 */ /* 0x040fe400078efcff */
[----:B------:R-:W-:Y:S02]  /*30cc0*/  LOP3.LUT R13, R21, 0x140, RZ, 0xfc, !PT ;  /* 0x00000140150d7812 */ /* 0x000fe400078efcff */
[----:B------:R-:W-:Y:S02]  /*30cd0*/  ISETP.GE.AND P3, PT, R14, UR4, PT ;  /* 0x000000040e007c0c */ /* 0x000fe4000bf66270 */
[----:B------:R-:W-:Y:S02]  /*30ce0*/  ISETP.GE.AND P2, PT, R13, UR4, PT ;  /* 0x000000040d007c0c */ /* 0x000fe4000bf46270 */
[----:B------:R-:W-:-:S02]  /*30cf0*/  SEL R3, RZ, 0x10, P3 ;  /* 0x00000010ff037807 */ /* 0x000fc40001800000 */
[----:B0-----:R-:W-:Y:S02]  /*30d00*/  SEL R4, RZ, 0x20, P2 ;  /* 0x00000020ff047807 */ /* 0x001fe40001000000 */
[----:B------:R-:W-:Y:S02]  /*30d10*/  LOP3.LUT R15, R21, 0x1c0, RZ, 0xfc, !PT ;  /* 0x000001c0150f7812 */ /* 0x000fe400078efcff */
[----:B------:R-:W-:Y:S02]  /*30d20*/  LOP3.LUT R3, R4, R10, R3, 0xfe, !PT ;  /* 0x0000000a04037212 */ /* 0x000fe400078efe03 */
[----:B------:R-:W-:-:S04]  /*30d30*/  LOP3.LUT R22, R22, 0xfffffff7, RZ, 0xc0, !PT ;  /* 0xfffffff716167812 */ /* 0x000fc800078ec0ff */
[----:B------:R-:W-:-:S04]  /*30d40*/  @P3 LOP3.LUT R22, R22, 0x8, RZ, 0xfc, !PT ;  /* 0x0000000816163812 */ /* 0x000fc800078efcff */
[----:B------:R-:W-:-:S04]  /*30d50*/  LOP3.LUT R22, R22, 0xfffffffb, RZ, 0xc0, !PT ;  /* 0xfffffffb16167812 */ /* 0x000fc800078ec0ff */
[----:B------:R-:W-:-:S04]  /*30d60*/  @P2 LOP3.LUT R22, R22, 0x4, RZ, 0xfc, !PT ;  /* 0x0000000416162812 */ /* 0x000fc800078efcff */
[----:B------:R-:W-:Y:S01]  /*30d70*/  LOP3.LUT R22, R22, 0xfffffffd, RZ, 0xc0, !PT ;  /* 0xfffffffd16167812 */ /* 0x000fe200078ec0ff */
[----:B--2---:R0:W-:Y:S02]  /*30d80*/  STL [R1+0x41c], R2 ;  /* 0x00041c0201007387 */ /* 0x0041e40000100800 */
[----:B0-----:R-:W-:Y:S02]  /*30d90*/  SEL R2, RZ, 0x40, P0 ;  /* 0x00000040ff027807 */ /* 0x001fe40000000000 */
[----:B------:R-:W-:Y:S01]  /*30da0*/  ISETP.GE.AND P0, PT, R15, UR4, PT ;  /* 0x000000040f007c0c */ /* 0x000fe2000bf06270 */
[----:B------:R-:W-:Y:S01]  /*30db0*/  ULDC UR4, c[0x0][0x2f4] ;  /* 0x0000bd0000047ab9 */ /* 0x000fe20000000800 */
[----:B------:R-:W-:Y:S01]  /*30dc0*/  LOP3.LUT R5, R3, R2, RZ, 0xfc, !PT ;  /* 0x0000000203057212 */ /* 0x000fe200078efcff */
[----:B------:R-:W-:Y:S01]  /*30dd0*/  IMAD.MOV R2, RZ, RZ, -R8 ;  /* 0x000000ffff027224 */ /* 0x000fe200078e0a08 */
[----:B------:R-:W-:Y:S02]  /*30de0*/  SEL R32, RZ, 0x80, P0 ;  /* 0x00000080ff207807 */ /* 0x000fe40000000000 */
[----:B------:R-:W-:Y:S01]  /*30df0*/  ISETP.GE.AND P0, PT, R12, UR4, PT ;  /* 0x000000040c007c0c */ /* 0x000fe2000bf06270 */
[----:B------:R-:W-:Y:S01]  /*30e00*/  IMAD R2, R11, R2, R9 ;  /* 0x000000020b027224 */ /* 0x000fe200078e0209 */
[----:B------:R0:W-:Y:S04]  /*30e10*/  STL [R1+0x454], R5 ;  /* 0x0004540501007387 */ /* 0x0001e80000100800 */
[----:B------:R0:W-:Y:S07]  /*30e20*/  STL [R1+0x420], R2 ;  /* 0x0004200201007387 */ /* 0x0001ee0000100800 */
[----:B------:R-:W-:Y:S01]  /*30e30*/  @P0 LOP3.LUT R22, R22, 0x2, RZ, 0xfc, !PT ;  /* 0x0000000216160812 */ /* 0x000fe200078efcff */
[----:B------:R-:W-:Y:S06]  /*30e40*/  BRA.DIV UR5, `(.L_x_6985) ;  /* 0x0000005e05987947 */ /* 0x000fec000b800000 */
.L_x_7104:
[----:B0-----:R-:W-:Y:S01]  /*30e50*/  IMAD.U32 R2, RZ, RZ, UR40 ;  /* 0x00000028ff027e24 */ /* 0x001fe2000f8e00ff */
[----:B------:R-:W-:Y:S02]  /*30e60*/  ISETP.GT.U32.AND P1, PT, R17, 0x3f, PT ;  /* 0x0000003f1100780c */ /* 0x000fe40003f24070 */
[----:B------:R-:W-:Y:S02]  /*30e70*/  LOP3.LUT R22, R22, 0xffff7fff, RZ, 0xc0, !PT ;  /* 0xffff7fff16167812 */ /* 0x000fe400078ec0ff */
[----:B------:R-:W-:Y:S02]  /*30e80*/  ISETP.NE.AND P0, PT, R2, 0x3, PT ;  /* 0x000000030200780c */ /* 0x000fe40003f05270 */
[----:B------:R-:W-:Y:S02]  /*30e90*/  LOP3.LUT R32, R5, R32, RZ, 0xfc, !PT ;  /* 0x0000002005207212 */ /* 0x000fe400078efcff */
[----:B------:R-:W-:-:S09]  /*30ea0*/  SHF.R.S32.HI R30, RZ, 0x1f, R18 ;  /* 0x0000001fff1e7819 */ /* 0x000fd20000011412 */
[----:B------:R-:W-:-:S04]  /*30eb0*/  @P0 LOP3.LUT R22, R22, 0x8000, RZ, 0xfc, !PT ;  /* 0x0000800016160812 */ /* 0x000fc800078efcff */
[----:B------:R-:W-:-:S04]  /*30ec0*/  LOP3.LUT R22, R22, 0xfffffffe, RZ, 0xc0, !PT ;  /* 0xfffffffe16167812 */ /* 0x000fc800078ec0ff */
[----:B------:R-:W-:Y:S01]  /*30ed0*/  @P1 LOP3.LUT R22, R22, 0x1, RZ, 0xfc, !PT ;  /* 0x0000000116161812 */ /* 0x000fe200078efcff */
[----:B------:R-:W-:Y:S06]  /*30ee0*/  @!P0 BRA `(.L_x_6986) ;  /* 0x0000000000048947 */ /* 0x000fec0003800000 */
[----:B------:R-:W-:Y:S01]  /*30ef0*/  BPT.TRAP 0x1 ;  /* 0x000000040000795c */ /* 0x000fe20000300000 */
.L_x_6986:
        /* <DEDUP_REMOVED lines=9> */
.L_x_7105:
[----:B------:R-:W-:Y:S05]  /*30f90*/  BSYNC B0 ;  /* 0x0000000000007941 */ /* 0x000fea0003800000 */
.L_x_6987:
[----:B------:R-:W0:Y:S01]  /*30fa0*/  LDL R2, [R1+0x420] ;  /* 0x0004200001027983 */ /* 0x000e220000100800 */
[----:B------:R-:W-:-:S03]  /*30fb0*/  ULDC.64 UR4, c[0x0][0x300] ;  /* 0x0000c00000047ab9 */ /* 0x000fc60000000a00 */
[----:B------:R-:W2:Y:S01]  /*30fc0*/  LDL R4, [R1+0x41c] ;  /* 0x00041c0001047983 */ /* 0x000ea20000100800 */
        /* <DEDUP_REMOVED lines=17> */
[----:B-1----:R-:W-:Y:S02]  /*310e0*/  IMAD R5, R25, 0x1000, R37 ;  /* 0x0000100019057824 */ /* 0x002fe400078e0225 */
        /* <DEDUP_REMOVED lines=43> */
.L_x_7115:
        /* <DEDUP_REMOVED lines=10> */
.L_x_6990:
        /* <DEDUP_REMOVED lines=11> */
.L_x_6991:
[----:B0-----:R0:W5:Y:S01]  /*314f0*/  LDL R2, [R1+0x418] ;  /* 0x0004180001027983 */ /* 0x0011620000100800 */
        /* <DEDUP_REMOVED lines=8> */
[----:B------:R-:W-:Y:S01]  /*31580*/  BSSY B6, `(.L_x_6992) ;  /* 0x0000019000067945 */ /* 0x000fe20003800000 */
[----:B------:R-:W-:Y:S02]  /*31590*/  SHF.R.S32.HI R0, RZ, 0x1f, R19 ;  /* 0x0000001fff007819 */ /* 0x000fe40000011413 */
[----:B------:R-:W-:Y:S02]  /*315a0*/  SEL R3, R19, RZ, !P0 ;  /* 0x000000ff13037207 */ /* 0x000fe40004000000 */
[----:B------:R-:W-:-:S03]  /*315b0*/  SEL R0, R0, RZ, !P0 ;  /* 0x000000ff00007207 */ /* 0x000fc60004000000 */
[----:B------:R-:W-:Y:S04]  /*315c0*/  STL [R1+0x424], R3 ;  /* 0x0004240301007387 */ /* 0x000fe80000100800 */
[----:B------:R1:W-:Y:S02]  /*315d0*/  STL [R1+0x43c], R0 ;  /* 0x00043c0001007387 */ /* 0x0003e40000100800 */
[----:B-1---5:R-:W-:-:S05]  /*315e0*/  SHF.R.S32.HI R0, RZ, 0x1f, R2 ;  /* 0x0000001fff007819 */ /* 0x022fca0000011402 */
[----:B------:R1:W-:Y:S01]  /*315f0*/  STL [R1+0x434], R0 ;  /* 0x0004340001007387 */ /* 0x0003e20000100800 */
[----:B------:R-:W-:Y:S05]  /*31600*/  @!P1 BRA `(.L_x_6993) ;  /* 0x0000000000409947 */ /* 0x000fea0003800000 */
[----:B------:R-:W-:Y:S01]  /*31610*/  MOV R2, 0x0 ;  /* 0x0000000000027802 */ /* 0x000fe20000000f00 */
[----:B------:R-:W-:Y:S01]  /*31620*/  ULDC.64 UR4, c[0x4][0xf0] ;  /* 0x01003c0000047ab9 */ /* 0x000fe20000000a00 */
[----:B------:R-:W-:Y:S01]  /*31630*/  ULDC.64 UR6, c[0x4][0xf8] ;  /* 0x01003e0000067ab9 */ /* 0x000fe20000000a00 */
[----:B------:R-:W-:Y:S01]  /*31640*/  ULDC.64 UR8, c[0x4][0x58] ;  /* 0x0100160000087ab9 */ /* 0x000fe20000000a00 */
[----:B------:R-:W-:Y:S02]  /*31650*/  IMAD.U32 R4, RZ, RZ, UR4 ;  /* 0x00000004ff047e24 */ /* 0x000fe4000f8e00ff */
[----:B------:R-:W2:Y:S01]  /*31660*/  LDC.64 R2, c[0x4][R2] ;  /* 0x0100000002027b82 */ /* 0x000ea20000000a00 */
        /* <DEDUP_REMOVED lines=10> */
.L_x_6993:
[----:B------:R-:W-:Y:S05]  /*31710*/  BSYNC B6 ;  /* 0x0000000000067941 */ /* 0x000fea0003800000 */
.L_x_6992:
[----:B------:R-:W2:Y:S01]  /*31720*/  LDL R21, [R1+0x434] ;  /* 0x0004340001157983 */ /* 0x000ea20000100800 */
[----:B------:R-:W3:Y:S01]  /*31730*/  LDC R6, c[0x0][0x448] ;  /* 0x00011200ff067b82 */ /* 0x000ee20000000800 */
[----:B------:R-:W-:Y:S02]  /*31740*/  ULDC.64 UR4, c[0x0][0x298] ;  /* 0x0000a60000047ab9 */ /* 0x000fe40000000a00 */
[----:B------:R-:W4:Y:S04]  /*31750*/  LDL R20, [R1+0x43c] ;  /* 0x00043c0001147983 */ /* 0x000f280000100800 */
[----:B------:R-:W4:Y:S04]  /*31760*/  LDL R7, [R1+0x418] ;  /* 0x0004180001077983 */ /* 0x000f280000100800 */
[----:B------:R0:W5:Y:S01]  /*31770*/  LDL R9, [R1+0x414] ;  /* 0x0004140001097983 */ /* 0x0001620000100800 */
[----:B------:R-:W0:Y:S01]  /*31780*/  S2R R2, SR_TID.X ;  /* 0x0000000000027919 */ /* 0x000e220000002100 */
[----:B-1----:R-:W1:Y:S01]  /*31790*/  S2R R0, SR_TID.X ;  /* 0x0000000000007919 */ /* 0x002e620000002100 */
[----:B---3--:R-:W-:-:S13]  /*317a0*/  ISETP.NE.AND P0, PT, R6, 0x1, PT ;  /* 0x000000010600780c */ /* 0x008fda0003f05270 */
[----:B------:R-:W3:Y:S01]  /*317b0*/  @P0 LDC R3, c[0x0][0x450] ;  /* 0x00011400ff030b82 */ /* 0x000ee20000000800 */
[----:B0-----:R-:W-:-:S04]  /*317c0*/  LOP3.LUT R2, R2, 0x7f, RZ, 0xc0, !PT ;  /* 0x0000007f02027812 */ /* 0x001fc800078ec0ff */
[----:B------:R-:W-:Y:S01]  /*317d0*/  SHF.R.U32.HI R2, RZ, 0x3, R2 ;  /* 0x00000003ff027819 */ /* 0x000fe20000011602 */
[----:B--2---:R-:W-:Y:S02]  /*317e0*/  IMAD.MOV.U32 R4, RZ, RZ, R21 ;  /* 0x000000ffff047224 */ /* 0x004fe400078e0015 */
[----:B----4-:R-:W-:Y:S02]  /*317f0*/  IMAD.MOV.U32 R21, RZ, RZ, R20 ;  /* 0x000000ffff157224 */ /* 0x010fe400078e0014 */
[----:B------:R-:W2:Y:S01]  /*31800*/  LDL R20, [R1+0x424] ;  /* 0x0004240001147983 */ /* 0x000ea20000100800 */
[----:B-1----:R-:W-:-:S05]  /*31810*/  IMAD.SHL.U32 R0, R0, 0x10, RZ ;  /* 0x0000001000007824 */ /* 0x002fca00078e00ff */
[----:B------:R-:W-:Y:S02]  /*31820*/  LOP3.LUT R0, R2, 0x70, R0, 0xf8, !PT ;  /* 0x0000007002007812 */ /* 0x000fe400078ef800 */
[----:B------:R-:W0:Y:S03]  /*31830*/  @P0 LDC R2, c[0x0][0x44c] ;  /* 0x00011300ff020b82 */ /* 0x000e260000000800 */
[----:B------:R-:W-:Y:S02]  /*31840*/  IMAD.IADD R5, R0, 0x1, R33 ;  /* 0x0000000100057824 */ /* 0x000fe400078e0221 */
[----:B------:R-:W-:Y:S02]  /*31850*/  IMAD R4, R4, UR4, RZ ;  /* 0x0000000404047c24 */ /* 0x000fe4000f8e02ff */
[----:B------:R-:W-:Y:S02]  /*31860*/  IMAD.MOV.U32 R0, RZ, RZ, R5 ;  /* 0x000000ffff007224 */ /* 0x000fe400078e0005 */
[----:B------:R-:W-:-:S02]  /*31870*/  IMAD R4, R7, UR5, R4 ;  /* 0x0000000507047c24 */ /* 0x000fc4000f8e0204 */
        /* <DEDUP_REMOVED lines=11> */
[----:B------:R0:W-:Y:S03]  /*31930*/  STL [R1+0x410], R5 ;  /* 0x0004100501007387 */ /* 0x0001e60000100800 */
[C---:B--2---:R-:W-:Y:S02]  /*31940*/  IMAD R4, R20.reuse, UR5, R4 ;  /* 0x0000000514047c24 */ /* 0x044fe4000f8e0204 */
[----:B------:R-:W-:Y:S01]  /*31950*/  IMAD.WIDE.U32 R2, R20, UR4, R2 ;  /* 0x0000000414027c25 */ /* 0x000fe2000f8e0002 */
        /* <DEDUP_REMOVED lines=9> */
[----:B0-----:R-:W0:Y:S01]  /*319f0*/  S2R R5, SR_TID.X ;  /* 0x0000000000057919 */ /* 0x001e220000002100 */
[----:B------:R-:W-:Y:S02]  /*31a00*/  IMAD.IADD R3, R3, 0x1, R4 ;  /* 0x0000000103037824 */ /* 0x000fe400078e0204 */
[----:B------:R-:W-:-:S05]  /*31a10*/  SHF.R.S32.HI R4, RZ, 0x1f, R0 ;  /* 0x0000001fff047819 */ /* 0x000fca0000011400 */
        /* <DEDUP_REMOVED lines=9> */
[C---:B0-----:R-:W-:Y:S01]  /*31ab0*/  IMAD.SHL.U32 R7, R5.reuse, 0x8, RZ ;  /* 0x0000000805077824 */ /* 0x041fe200078e00ff */
[----:B------:R-:W-:-:S04]  /*31ac0*/  LOP3.LUT R20, R5, 0x7f, RZ, 0xc0, !PT ;  /* 0x0000007f05147812 */ /* 0x000fc800078ec0ff */
[----:B------:R-:W-:-:S04]  /*31ad0*/  LOP3.LUT R7, R7, 0x38, RZ, 0xc0, !PT ;  /* 0x0000003807077812 */ /* 0x000fc800078ec0ff */
[----:B------:R-:W-:Y:S02]  /*31ae0*/  ISETP.GE.AND P1, PT, R7, UR4, PT ;  /* 0x0000000407007c0c */ /* 0x000fe4000bf26270 */
[----:B------:R-:W-:Y:S01]  /*31af0*/  SHF.R.U32.HI R8, RZ, 0x3, R20 ;  /* 0x00000003ff087819 */ /* 0x000fe20000011614 */
[----:B------:R-:W-:Y:S10]  /*31b00*/  BRA.DIV UR5, `(.L_x_6994) ;  /* 0x0000005605fc7947 */ /* 0x000ff4000b800000 */
[----:B------:R-:W0:Y:S01]  /*31b10*/  SHFL.IDX PT, R4, R0, RZ, 0x181f ;  /* 0x00181fff00047589 */ /* 0x000e2200000e0000 */
[----:B-----5:R-:W-:Y:S02]  /*31b20*/  IMAD R2, R9, R6, RZ ;  /* 0x0000000609027224 */ /* 0x020fe400078e02ff */
[----:B------:R-:W-:Y:S01]  /*31b30*/  IMAD.IADD R33, R8, 0x1, R33 ;  /* 0x0000000108217824 */ /* 0x000fe200078e0221 */
        /* <DEDUP_REMOVED lines=30> */
.L_x_7124:
[----:B0-2---:R-:W-:-:S05]  /*31d20*/  VIADD R4, R33, 0x30 ;  /* 0x0000003021047836 */ /* 0x005fca0000000000 */
        /* <DEDUP_REMOVED lines=10> */
.L_x_6995:
        /* <DEDUP_REMOVED lines=28> */
.L_x_6997:
[----:B------:R-:W-:Y:S05]  /*31f90*/  BSYNC B6 ;  /* 0x0000000000067941 */ /* 0x000fea0003800000 */
.L_x_6996:
[----:B------:R-:W2:Y:S01]  /*31fa0*/  LDL.LU R0, [R1+0x434] ;  /* 0x0004340001007983 */ /* 0x000ea20000300800 */
[----:B------:R-:W1:Y:S01]  /*31fb0*/  LDC R6, c[0x0][0x448] ;  /* 0x00011200ff067b82 */ /* 0x000e620000000800 */
[----:B------:R-:W-:Y:S02]  /*31fc0*/  ULDC.64 UR4, c[0x0][0x398] ;  /* 0x0000e60000047ab9 */ /* 0x000fe40000000a00 */
[----:B0-----:R-:W3:Y:S04]  /*31fd0*/  LDL.LU R2, [R1+0x418] ;  /* 0x0004180001027983 */ /* 0x001ee80000300800 */
[----:B------:R-:W4:Y:S04]  /*31fe0*/  LDL.LU R4, [R1+0x43c] ;  /* 0x00043c0001047983 */ /* 0x000f280000300800 */
[----:B------:R-:W5:Y:S04]  /*31ff0*/  LDL.LU R21, [R1+0x424] ;  /* 0x0004240001157983 */ /* 0x000f680000300800 */
[----:B------:R-:W5:Y:S01]  /*32000*/  LDL.LU R20, [R1+0x410] ;  /* 0x0004100001147983 */ /* 0x000f620000300800 */
[----:B------:R-:W-:Y:S01]  /*32010*/  LOP3.LUT R22, R22, 0xfffffbff, RZ, 0xc0, !PT ;  /* 0xfffffbff16167812 */ /* 0x000fe200078ec0ff */
[----:B------:R-:W0:Y:S01]  /*32020*/  S2R R9, SR_TID.X ;  /* 0x0000000000097919 */ /* 0x000e220000002100 */
[----:B------:R-:W0:Y:S01]  /*32030*/  S2R R7, SR_TID.X ;  /* 0x0000000000077919 */ /* 0x000e220000002100 */
[----:B-1----:R-:W-:Y:S01]  /*32040*/  ISETP.NE.AND P0, PT, R6, 0x1, PT ;  /* 0x000000010600780c */ /* 0x002fe20003f05270 */
[----:B------:R-:W1:-:S12]  /*32050*/  S2R R8, SR_TID.X ;  /* 0x0000000000087919 */ /* 0x000e580000002100 */
[----:B------:R-:W1:Y:S01]  /*32060*/  @P0 LDC R5, c[0x0][0x450] ;  /* 0x00011400ff050b82 */ /* 0x000e620000000800 */
        /* <DEDUP_REMOVED lines=11> */
[----:B-----5:R-:W-:-:S04]  /*32120*/  IMAD.WIDE.U32 R2, R21, UR4, R2 ;  /* 0x0000000415027c25 */ /* 0x020fc8000f8e0002 */
[----:B------:R-:W-:Y:S01]  /*32130*/  IMAD R0, R21, UR5, R0 ;  /* 0x0000000515007c24 */ /* 0x000fe2000f8e0200 */
[----:B------:R-:W-:Y:S01]  /*32140*/  ULDC.64 UR4, c[0x0][0x3d0] ;  /* 0x0000f40000047ab9 */ /* 0x000fe20000000a00 */
[----:B------:R-:W-:Y:S02]  /*32150*/  IMAD.MOV.U32 R4, RZ, RZ, R20 ;  /* 0x000000ffff047224 */ /* 0x000fe400078e0014 */
[----:B------:R-:W-:Y:S02]  /*32160*/  IMAD.IADD R3, R3, 0x1, R0 ;  /* 0x0000000103037824 */ /* 0x000fe400078e0200 */
[----:B------:R-:W2:Y:S01]  /*32170*/  @P0 LDC R0, c[0x0][0x44c] ;  /* 0x00011300ff000b82 */ /* 0x000ea20000000800 */
[----:B0-----:R-:W-:-:S05]  /*32180*/  IMAD.SHL.U32 R21, R7, 0x8, RZ ;  /* 0x0000000807157824 */ /* 0x001fca00078e00ff */
[----:B------:R-:W-:-:S04]  /*32190*/  LOP3.LUT R21, R21, 0x38, RZ, 0xc0, !PT ;  /* 0x0000003815157812 */ /* 0x000fc800078ec0ff */
[----:B------:R-:W-:Y:S01]  /*321a0*/  LOP3.LUT R7, R21, 0x80, RZ, 0xfc, !PT ;  /* 0x0000008015077812 */ /* 0x000fe200078efcff */
[----:B-1----:R-:W-:-:S05]  /*321b0*/  IMAD.SHL.U32 R21, R8, 0x8, RZ ;  /* 0x0000000808157824 */ /* 0x002fca00078e00ff */
[----:B------:R-:W-:-:S04]  /*321c0*/  LOP3.LUT R21, R21, 0x38, RZ, 0xc0, !PT ;  /* 0x0000003815157812 */ /* 0x000fc800078ec0ff */
[----:B------:R-:W-:Y:S01]  /*321d0*/  LOP3.LUT R8, R21, 0x40, RZ, 0xfc, !PT ;  /* 0x0000004015087812 */ /* 0x000fe200078efcff */
[----:B--2---:R-:W-:-:S05]  /*321e0*/  @P0 IMAD.HI.U32 R0, R20, R0, RZ ;  /* 0x0000000014000227 */ /* 0x004fca00078e00ff */
[----:B------:R-:W-:-:S04]  /*321f0*/  @P0 SHF.R.U32.HI R4, RZ, R5, R0 ;  /* 0x00000005ff040219 */ /* 0x000fc80000011600 */
[--C-:B------:R-:W-:Y:S01]  /*32200*/  SHF.R.S32.HI R5, RZ, 0x1f, R4.reuse ;  /* 0x0000001fff057819 */ /* 0x100fe20000011404 */
[----:B------:R-:W-:Y:S02]  /*32210*/  IMAD.MOV R0, RZ, RZ, -R4 ;  /* 0x000000ffff007224 */ /* 0x000fe400078e0a04 */
[----:B------:R-:W-:-:S04]  /*32220*/  IMAD.WIDE.U32 R2, R4, UR4, R2 ;  /* 0x0000000404027c25 */ /* 0x000fc8000f8e0002 */
[----:B------:R-:W-:Y:S02]  /*32230*/  IMAD R0, R6, R0, R20 ;  /* 0x0000000006007224 */ /* 0x000fe400078e0214 */
[----:B------:R-:W-:Y:S02]  /*32240*/  IMAD R5, R5, UR4, RZ ;  /* 0x0000000405057c24 */ /* 0x000fe4000f8e02ff */
[----:B------:R-:W-:Y:S02]  /*32250*/  IMAD.SHL.U32 R20, R9, 0x8, RZ ;  /* 0x0000000809147824 */ /* 0x000fe400078e00ff */
[----:B------:R-:W-:Y:S01]  /*32260*/  IMAD R5, R4, UR5, R5 ;  /* 0x0000000504057c24 */ /* 0x000fe2000f8e0205 */
[----:B------:R-:W-:Y:S01]  /*32270*/  SHF.R.S32.HI R4, RZ, 0x1f, R0 ;  /* 0x0000001fff047819 */ /* 0x000fe20000011400 */
[----:B------:R-:W-:Y:S01]  /*32280*/  ULDC.64 UR4, c[0x0][0x3c8] ;  /* 0x0000f20000047ab9 */ /* 0x000fe20000000a00 */
[----:B------:R-:W-:Y:S01]  /*32290*/  LOP3.LUT R20, R20, 0x38, RZ, 0xc0, !PT ;  /* 0x0000003814147812 */ /* 0x000fe200078ec0ff */
[----:B------:R-:W-:-:S02]  /*322a0*/  IMAD.IADD R3, R3, 0x1, R5 ;  /* 0x0000000103037824 */ /* 0x000fc400078e0205 */
[----:B------:R-:W-:Y:S02]  /*322b0*/  IMAD R4, R4, UR4, RZ ;  /* 0x0000000404047c24 */ /* 0x000fe4000f8e02ff */
[----:B------:R-:W-:-:S04]  /*322c0*/  IMAD.WIDE.U32 R2, R0, UR4, R2 ;  /* 0x0000000400027c25 */ /* 0x000fc8000f8e0002 */
[----:B------:R-:W-:Y:S01]  /*322d0*/  IMAD R4, R0, UR5, R4 ;  /* 0x0000000500047c24 */ /* 0x000fe2000f8e0204 */
[----:B------:R-:W-:Y:S02]  /*322e0*/  ULDC.64 UR4, c[0x0][0x390] ;  /* 0x0000e40000047ab9 */ /* 0x000fe40000000a00 */
[----:B------:R-:W-:Y:S01]  /*322f0*/  LEA R5, P0, R2, UR4, 0x1 ;  /* 0x0000000402057c11 */ /* 0x000fe2000f8008ff */
[----:B------:R-:W-:Y:S01]  /*32300*/  ULDC UR4, c[0x0][0x3b8] ;  /* 0x0000ee0000047ab9 */ /* 0x000fe20000000800 */
[----:B------:R-:W-:Y:S01]  /*32310*/  IMAD.IADD R4, R3, 0x1, R4 ;  /* 0x0000000103047824 */ /* 0x000fe200078e0204 */
[----:B------:R-:W-:-:S04]  /*32320*/  ISETP.GE.AND P1, PT, R20, UR4, PT ;  /* 0x0000000414007c0c */ /* 0x000fc8000bf26270 */
[----:B------:R-:W-:Y:S02]  /*32330*/  LEA.HI.X R4, R2, UR5, R4, 0x1, P0 ;  /* 0x0000000502047c11 */ /* 0x000fe400080f0c04 */
[----:B------:R-:W-:Y:S02]  /*32340*/  ISETP.GE.AND P0, PT, R7, UR4, PT ;  /* 0x0000000407007c0c */ /* 0x000fe4000bf06270 */
[----:B------:R-:W0:Y:S01]  /*32350*/  S2R R7, SR_TID.X ;  /* 0x0000000000077919 */ /* 0x000e220000002100 */
[----:B------:R-:W-:Y:S02]  /*32360*/  SEL R0, RZ, 0x1, P1 ;  /* 0x00000001ff007807 */ /* 0x000fe40000800000 */
[----:B------:R-:W-:Y:S02]  /*32370*/  SEL R2, RZ, 0x4, P0 ;  /* 0x00000004ff027807 */ /* 0x000fe40000000000 */
[----:B------:R-:W-:-:S04]  /*32380*/  @P1 LOP3.LUT R22, R22, 0x400, RZ, 0xfc, !PT ;  /* 0x0000040016161812 */ /* 0x000fc800078efcff */
[----:B------:R-:W-:-:S04]  /*32390*/  LOP3.LUT R22, R22, 0xfffffeff, RZ, 0xc0, !PT ;  /* 0xfffffeff16167812 */ /* 0x000fc800078ec0ff */
[----:B------:R-:W-:Y:S02]  /*323a0*/  @P0 LOP3.LUT R22, R22, 0x100, RZ, 0xfc, !PT ;  /* 0x0000010016160812 */ /* 0x000fe400078efcff */
[----:B------:R-:W-:Y:S02]  /*323b0*/  ISETP.GE.AND P0, PT, R8, UR4, PT ;  /* 0x0000000408007c0c */ /* 0x000fe4000bf06270 */
[----:B------:R-:W1:Y:S01]  /*323c0*/  S2R R8, SR_TID.X ;  /* 0x0000000000087919 */ /* 0x000e620000002100 */
[----:B------:R-:W-:Y:S02]  /*323d0*/  LOP3.LUT R22, R22, 0xfffffdff, RZ, 0xc0, !PT ;  /* 0xfffffdff16167812 */ /* 0x000fe400078ec0ff */
[----:B------:R-:W-:-:S04]  /*323e0*/  SEL R3, RZ, 0x2, P0 ;  /* 0x00000002ff037807 */ /* 0x000fc80000000000 */
[----:B------:R-:W-:-:S04]  /*323f0*/  IADD3 R0, R2, R3, R0 ;  /* 0x0000000302007210 */ /* 0x000fc80007ffe000 */
[----:B------:R-:W-:Y:S01]  /*32400*/  @P0 LOP3.LUT R22, R22, 0x200, RZ, 0xfc, !PT ;  /* 0x0000020016160812 */ /* 0x000fe200078efcff */
[----:B0-----:R-:W-:-:S05]  /*32410*/  IMAD.SHL.U32 R21, R7, 0x8, RZ ;  /* 0x0000000807157824 */ /* 0x001fca00078e00ff */
[----:B------:R-:W-:-:S04]  /*32420*/  LOP3.LUT R21, R21, 0x38, RZ, 0xc0, !PT ;  /* 0x0000003815157812 */ /* 0x000fc800078ec0ff */
[----:B------:R-:W-:-:S04]  /*32430*/  LOP3.LUT R7, R21, 0x100, RZ, 0xfc, !PT ;  /* 0x0000010015077812 */ /* 0x000fc800078efcff */
[----:B------:R-:W-:Y:S01]  /*32440*/  ISETP.GE.AND P4, PT, R7, UR4, PT ;  /* 0x0000000407007c0c */ /* 0x000fe2000bf86270 */
[----:B------:R-:W-:Y:S02]  /*32450*/  IMAD.SHL.U32 R7, R9, 0x8, RZ ;  /* 0x0000000809077824 */ /* 0x000fe400078e00ff */
[----:B-1----:R-:W-:Y:S01]  /*32460*/  IMAD.SHL.U32 R21, R8, 0x8, RZ ;  /* 0x0000000808157824 */ /* 0x002fe200078e00ff */
[----:B------:R-:W-:Y:S02]  /*32470*/  SEL R2, RZ, 0x10, P4 ;  /* 0x00000010ff027807 */ /* 0x000fe40002000000 */
[----:B------:R-:W-:Y:S02]  /*32480*/  LOP3.LUT R7, R7, 0x38, RZ, 0xc0, !PT ;  /* 0x0000003807077812 */ /* 0x000fe400078ec0ff */
[----:B------:R-:W-:Y:S02]  /*32490*/  LOP3.LUT R21, R21, 0x38, RZ, 0xc0, !PT ;  /* 0x0000003815157812 */ /* 0x000fe400078ec0ff */
[----:B------:R-:W-:-:S02]  /*324a0*/  LOP3.LUT R7, R7, 0x180, RZ, 0xfc, !PT ;  /* 0x0000018007077812 */ /* 0x000fc400078efcff */
[----:B------:R-:W-:Y:S01]  /*324b0*/  LOP3.LUT R8, R21, 0xc0, RZ, 0xfc, !PT ;  /* 0x000000c015087812 */ /* 0x000fe200078efcff */
[----:B------:R-:W-:Y:S01]  /*324c0*/  IMAD.SHL.U32 R21, R9, 0x8, RZ ;  /* 0x0000000809157824 */ /* 0x000fe200078e00ff */
[----:B------:R-:W-:Y:S02]  /*324d0*/  ISETP.GE.AND P0, PT, R7, UR4, PT ;  /* 0x0000000407007c0c */ /* 0x000fe4000bf06270 */
[----:B------:R-:W-:Y:S02]  /*324e0*/  ISETP.GE.AND P5, PT, R8, UR4, PT ;  /* 0x0000000408007c0c */ /* 0x000fe4000bfa6270 */
[----:B------:R-:W-:Y:S02]  /*324f0*/  LOP3.LUT R21, R21, 0x38, RZ, 0xc0, !PT ;  /* 0x0000003815157812 */ /* 0x000fe400078ec0ff */
[----:B------:R-:W-:Y:S02]  /*32500*/  SEL R3, RZ, 0x8, P5 ;  /* 0x00000008ff037807 */ /* 0x000fe40002800000 */
[----:B------:R-:W-:-:S02]  /*32510*/  LOP3.LUT R8, R21, 0x140, RZ, 0xfc, !PT ;  /* 0x0000014015087812 */ /* 0x000fc400078efcff */
[----:B------:R-:W-:Y:S02]  /*32520*/  LOP3.LUT R7, R21, 0x1c0, RZ, 0xfc, !PT ;  /* 0x000001c015077812 */ /* 0x000fe400078efcff */
        /* <DEDUP_REMOVED lines=103> */
.L_x_7134:
        /* <DEDUP_REMOVED lines=26> */
.L_x_7000:
[----:B------:R-:W-:Y:S05]  /*32d40*/  BSYNC B0 ;  /* 0x0000000000007941 */ /* 0x000fea0003800000 */
.L_x_6999:
[----:B------:R-:W-:Y:S01]  /*32d50*/  NOP ;  /* 0x0000000000007918 */ /* 0x000fe20000000000 */
[----:B------:R-:W-:-:S13]  /*32d60*/  PLOP3.LUT P0, PT, PT, PT, PT, 0x80, 0x0 ;  /* 0x000000000000781c */ /* 0x000fda0003f0f070 */
.L_x_7001:
[----:B------:R-:W-:Y:S02]  /*32d70*/  PLOP3.LUT P1, PT, P1, P0, PT, 0xa2, 0x0 ;  /* 0x000000000000781c */ /* 0x000fe40000f21472 */
[----:B------:R-:W-:-:S08]  /*32d80*/  @P0 R2UR P1, UR4, R23 ;  /* 0x00000000170402ca */ /* 0x000fd00000020000 */
[----:B------:R-:W-:-:S05]  /*32d90*/  @P0 PLOP3.LUT P0, PT, P1, PT, PT, 0x80, 0x0 ;  /* 0x000000000000081c */ /* 0x000fca0000f0f070 */
[----:B------:R-:W-:Y:S01]  /*32da0*/  @!P1 SYNCS.ARRIVE.TRANS64.RED.A0T1 RZ, [UR4+0x38810], RZ ;  /* 0x038810ffffff99a7 */ /* 0x000fe20008200404 */
[----:B------:R-:W-:Y:S07]  /*32db0*/  @!P1 ARRIVES.LDGSTSBAR.64.TRANSCNT [UR4+0x38810] ;  /* 0x03881000ff0099b0 */ /* 0x000fee0008000a84 */
[----:B------:R-:W-:Y:S05]  /*32dc0*/  @P0 BRA.U.ANY `(.L_x_7001) ;  /* 0xfffffffd00e80947 */ /* 0x000fea000393ffff */
[----:B-12---:R-:W2:Y:S02]  /*32dd0*/  LDL.LU R2, [R1+0x438] ;  /* 0x0004380001027983 */ /* 0x006ea40000300800 */
        /* <DEDUP_REMOVED lines=11> */
.L_x_7135:
[----:B------:R-:W-:Y:S05]  /*32e90*/  BSYNC B0 ;  /* 0x0000000000007941 */ /* 0x000fea0003800000 */
.L_x_7002:
[----:B------:R-:W-:-:S05]  /*32ea0*/  IMAD.U32 R2, RZ, RZ, UR40 ;  /* 0x00000028ff027e24 */ /* 0x000fca000f8e00ff */
[----:B------:R-:W-:-:S13]  /*32eb0*/  ISETP.NE.AND P0, PT, R2, 0x3, PT ;  /* 0x000000030200780c */ /* 0x000fda0003f05270 */
[----:B------:R-:W-:Y:S05]  /*32ec0*/  @!P0 BRA `(.L_x_7004) ;  /* 0x0000000000048947 */ /* 0x000fea0003800000 */
[----:B------:R-:W-:Y:S01]  /*32ed0*/  BPT.TRAP 0x1 ;  /* 0x000000040000795c */ /* 0x000fe20000300000 */
.L_x_7004:
[----:B-1----:R-:W-:Y:S01]  /*32ee0*/  SHF.L.U32 R0, R28, 0x1f, RZ ;  /* 0x0000001f1c007819 */ /* 0x002fe200000006ff */
[----:B------:R-:W-:Y:S03]  /*32ef0*/  BSSY B0, `(.L_x_7005) ;  /* 0x0000003000007945 */ /* 0x000fe60003800000 */
[----:B------:R-:W1:Y:S02]  /*32f00*/  SYNCS.PHASECHK.TRANS64.TRYWAIT P0, [R17+URZ+0x38860], R0 ;  /* 0x03886000110075a7 */ /* 0x000e64000800017f */
[----:B-1----:R-:W-:Y:S05]  /*32f10*/  @!P0 BRA `(.L_x_7006) ;  /* 0x00000054000c8947 */ /* 0x002fea0003800000 */
.L_x_7136:
[----:B------:R-:W-:Y:S05]  /*32f20*/  BSYNC B0 ;  /* 0x0000000000007941 */ /* 0x000fea0003800000 */
.L_x_7005:
        /* <DEDUP_REMOVED lines=61> */
[----:B------:R-:W-:-:S13]  /*33300*/  ISETP.GT.AND P6, PT, R6, -0x1, PT ;  /* 0xffffffff0600780c */ /* 0x000fda0003fc4270 */
[----:B------:R-:W-:Y:S02]  /*33310*/  @P6 LOP3.LUT R22, R22, 0x200, RZ, 0xfc, !PT ;  /* 0x0000020016166812 */ /* 0x000fe400078efcff */
[----:B------:R-:W-:-:S13]  /*33320*/  ISETP.LT.OR P6, PT, R27, 0x1, P6 ;  /* 0x000000011b00780c */ /* 0x000fda00037c1670 */
[----:B------:R0:W-:Y:S04]  /*33330*/  LDGSTS.E.BYPASS.LTC128B.128 [R4+0xe400], desc[UR46][R2.64+0x380], !P6 ;  /* 0x0e40038002047fae */ /* 0x0001e8000f101d6e */
[----:B0-----:R-:W0:Y:S04]  /*33340*/  SHFL.IDX PT, R2, R5, 0x1, 0x181f ;  /* 0x00381f0005027f89 */ /* 0x001e2800000e0000 */
[----:B------:R-:W1:Y:S01]  /*33350*/  SHFL.IDX PT, R3, R8, 0x1, 0x181f ;  /* 0x00381f0008037f89 */ /* 0x000e6200000e0000 */
[----:B0-----:R-:W-:-:S03]  /*33360*/  IADD3 R6, P6, R2, R0, RZ ;  /* 0x0000000002067210 */ /* 0x001fc60007fde0ff */
[----:B------:R-:W0:Y:S02]  /*33370*/  SHFL.IDX PT, R2, R5, 0x2, 0x181f ;  /* 0x00581f0005027f89 */ /* 0x000e2400000e0000 */
[----:B-1----:R-:W-:Y:S01]  /*33380*/  IMAD.X R7, RZ, RZ, R3, P6 ;  /* 0x000000ffff077224 */ /* 0x002fe200030e0603 */
[----:B------:R-:W-:Y:S01]  /*33390*/  LOP3.LUT P6, RZ, R22, 0x100, RZ, 0xc0, !PT ;  /* 0x0000010016ff7812 */ /* 0x000fe200078cc0ff */
[----:B------:R-:W1:Y:S03]  /*333a0*/  SHFL.IDX PT, R3, R8, 0x2, 0x181f ;  /* 0x00581f0008037f89 */ /* 0x000e6600000e0000 */
[----:B------:R-:W-:Y:S01]  /*333b0*/  ISETP.LT.OR P6, PT, R27, 0x11, P6 ;  /* 0x000000111b00780c */ /* 0x000fe200037c1670 */
[----:B------:R-:W2:-:S12]  /*333c0*/  SHFL.IDX PT, R8, R8, 0x3, 0x181f ;  /* 0x00781f0008087f89 */ /* 0x000e9800000e0000 */
        /* <DEDUP_REMOVED lines=15> */
[----:B------:R-:W-:Y:S01]  /*334c0*/  LDGSTS.E.BYPASS.LTC128B.128 [R4+0xec00], desc[UR46][R6.64+0x380], !P6 ;  /* 0x0ec0038006047fae */ /* 0x000fe2000f101d6e */
        /* <DEDUP_REMOVED lines=20> */
[----:B0-2---:R0:W1:Y:S02]  /*33610*/  SHFL.IDX PT, R2, R5, 0x3, 0x181f ;  /* 0x00781f0005027f89 */ /* 0x00506400000e0000 */
.L_x_7146:
        /* <DEDUP_REMOVED lines=34> */
.L_x_7008:
        /* <DEDUP_REMOVED lines=11> */
.L_x_7009:
        /* <DEDUP_REMOVED lines=11> */
.L_x_7024:
        /* <DEDUP_REMOVED lines=42> */
.L_x_7012:
[----:B------:R-:W-:Y:S01]  /*33c40*/  IMAD R6, R25, 0x8, R23 ;  /* 0x0000000819067824 */ /* 0x000fe200078e0217 */
[----:B------:R-:W-:Y:S01]  /*33c50*/  SHF.L.U32 R21, R28, 0x1f, RZ ;  /* 0x0000001f1c157819 */ /* 0x000fe200000006ff */
[----:B------:R-:W-:Y:S01]  /*33c60*/  BSSY B1, `(.L_x_7013) ;  /* 0x0000004000017945 */ /* 0x000fe20003800000 */
[----:B------:R-:W-:Y:S02]  /*33c70*/  SHF.R.S32.HI R9, RZ, 0x1f, R5 ;  /* 0x0000001fff097819 */ /* 0x000fe40000011405 */
[----:B------:R-:W0:Y:S02]  /*33c80*/  SYNCS.PHASECHK.TRANS64.TRYWAIT P0, [R6+URZ+0x38840], R21 ;  /* 0x03884015060075a7 */ /* 0x000e24000800017f */
[----:B0-----:R-:W-:Y:S05]  /*33c90*/  @!P0 BRA `(.L_x_7014) ;  /* 0x0000004c00e88947 */ /* 0x001fea0003800000 */
.L_x_7147:
[----:B------:R-:W-:Y:S05]  /*33ca0*/  BSYNC B1 ;  /* 0x0000000000017941 */ /* 0x000fea0003800000 */
.L_x_7013:
        /* <DEDUP_REMOVED lines=42> */
.L_x_7157:
        /* <DEDUP_REMOVED lines=8> */
.L_x_7016:
        /* <DEDUP_REMOVED lines=11> */
.L_x_7017:
[----:B------:R2:W-:Y:S01]  /*34080*/  SYNCS.ARRIVE.TRANS64.A1T0 RZ, [R6+URZ+0x38830], RZ ;  /* 0x038830ff06ff79a7 */ /* 0x0005e2000810003f */
[----:B------:R-:W-:Y:S05]  /*34090*/  @!P2 BRA `(.L_x_7018) ;  /* 0x000000000004a947 */ /* 0x000fea0003800000 */
[----:B------:R-:W-:Y:S01]  /*340a0*/  BPT.TRAP 0x1 ;  /* 0x000000040000795c */ /* 0x000fe20000300000 */
.L_x_7018:
[----:B------:R-:W3:Y:S01]  /*340b0*/  SYNCS.PHASECHK.TRANS64.TRYWAIT P0, [R6+URZ+0x38860], R21 ;  /* 0x03886015060075a7 */ /* 0x000ee2000800017f */
[----:B------:R-:W-:Y:S04]  /*340c0*/  BSSY B1, `(.L_x_7019) ;  /* 0x0000002000017945 */ /* 0x000fe80003800000 */
[----:B---3--:R-:W-:Y:S05]  /*340d0*/  @!P0 BRA `(.L_x_7020) ;  /* 0x0000005000088947 */ /* 0x008fea0003800000 */
.L_x_7158:
[----:B------:R-:W-:Y:S05]  /*340e0*/  BSYNC B1 ;  /* 0x0000000000017941 */ /* 0x000fea0003800000 */
.L_x_7019:
        /* <DEDUP_REMOVED lines=81> */
.L_x_7168:
        /* <DEDUP_REMOVED lines=25> */
.L_x_7022:
        /* <DEDUP_REMOVED lines=11> */
.L_x_7023:
[----:B------:R1:W-:Y:S01]  /*34840*/  SYNCS.ARRIVE.TRANS64.A1T0 RZ, [R6+URZ+0x38850], RZ ;  /* 0x038850ff06ff79a7 */ /* 0x0003e2000810003f */
[----:B------:R-:W-:Y:S05]  /*34850*/  @P3 BRA `(.L_x_7024) ;  /* 0xfffffff000503947 */ /* 0x000fea000383ffff */
.L_x_7011:
[----:B------:R-:W-:Y:S05]  /*34860*/  BSYNC B0 ;  /* 0x0000000000007941 */ /* 0x000fea0003800000 */
.L_x_7010:
        /* <DEDUP_REMOVED lines=21> */
.L_x_7026:
[----:B------:R-:W-:Y:S05]  /*349c0*/  BSYNC B0 ;  /* 0x0000000000007941 */ /* 0x000fea0003800000 */
.L_x_7025:
[----:B------:R-:W-:-:S07]  /*349d0*/  SEL R25, R25, RZ, P0 ;  /* 0x000000ff19197207 */ /* 0x000fce0000000000 */
.L_x_6979:
[----:B------:R-:W-:Y:S05]  /*349e0*/  BSYNC B7 ;  /* 0x0000000000077941 */ /* 0x000fea0003800000 */
.L_x_6977:
        /* <DEDUP_REMOVED lines=11> */
.L_x_7027:
        /* <DEDUP_REMOVED lines=24> */
[----:B-123--:R-:W-:Y:S02]  /*34c20*/  IMAD.IADD R6, R4, 0x1, R5 ;  /* 0x0000000104067824 */ /* 0x00efe400078e0205 */
        /* <DEDUP_REMOVED lines=11> */
.L_x_7178:
[----:B------:R-:W-:Y:S02]  /*34ce0*/  ULDC UR4, c[0x0][0xd38] ;  /* 0x00034e0000047ab9 */ /* 0x000fe40000000800 */
[----:B------:R-:W-:-:S04]  /*34cf0*/  IMAD.U32 R4, RZ, RZ, UR4 ;  /* 0x00000004ff047e24 */ /* 0x000fc8000f8e00ff */
[----:B-1----:R-:W-:-:S04]  /*34d00*/  IMAD R14, R14, R4, RZ ;  /* 0x000000040e0e7224 */ /* 0x002fc800078e02ff */
[----:B------:R-:W-:-:S05]  /*34d10*/  IMAD.IADD R5, R5, 0x1, R14 ;  /* 0x0000000105057824 */ /* 0x000fca00078e020e */
[----:B------:R-:W-:-:S13]  /*34d20*/  ISETP.GT.AND P6, PT, R5, R0, PT ;  /* 0x000000000500720c */ /* 0x000fda0003fc4270 */
[----:B------:R-:W-:Y:S05]  /*34d30*/  @P6 BRA `(.L_x_7030) ;  /* 0x00000000009c6947 */ /* 0x000fea0003800000 */
.L_x_7035:
[----:B------:R-:W1:Y:S01]  /*34d40*/  LDC R2, c[0x0][0xd3c] ;  /* 0x00034f00ff027b82 */ /* 0x000e620000000800 */
[----:B------:R-:W-:-:S05]  /*34d50*/  VIADD R19, R19, 0x1f ;  /* 0x0000001f13137836 */ /* 0x000fca0000000000 */
[----:B-1----:R-:W-:-:S13]  /*34d60*/  ISETP.GE.AND P6, PT, R19, R2, PT ;  /* 0x000000021300720c */ /* 0x002fda0003fc6270 */
        /* <DEDUP_REMOVED lines=11> */
.L_x_7033:
[----:B------:R-:W-:Y:S05]  /*34e20*/  BSYNC B0 ;  /* 0x0000000000007941 */ /* 0x000fea0003800000 */
.L_x_7032:
[----:B------:R-:W-:-:S03]  /*34e30*/  UMOV UR4, 0xffffffff ;  /* 0xffffffff00047882 */ /* 0x000fc60000000000 */
[----:B------:R-:W-:Y:S05]  /*34e40*/  BRA.DIV UR4, `(.L_x_7034) ;  /* 0x0000004e04c07947 */ /* 0x000fea000b800000 */
[----:B-----5:R-:W1:Y:S02]  /*34e50*/  SHFL.UP PT, R14, R17, 0x1, RZ ;  /* 0x04200000110e7989 */ /* 0x020e6400000e00ff */
[----:B-1----:R-:W-:-:S05]  /*34e60*/  SEL R14, R14, RZ, P1 ;  /* 0x000000ff0e0e7207 */ /* 0x002fca0000800000 */
        /* <DEDUP_REMOVED lines=14> */
.L_x_7186:
[----:B------:R-:W-:Y:S02]  /*34f50*/  ULDC UR4, c[0x0][0xd38] ;  /* 0x00034e0000047ab9 */ /* 0x000fe40000000800 */
[----:B------:R-:W-:-:S04]  /*34f60*/  IMAD.U32 R4, RZ, RZ, UR4 ;  /* 0x00000004ff047e24 */ /* 0x000fc8000f8e00ff */
[----:B-1----:R-:W-:-:S04]  /*34f70*/  IMAD R14, R14, R4, RZ ;  /* 0x000000040e0e7224 */ /* 0x002fc800078e02ff */
[----:B------:R-:W-:-:S05]  /*34f80*/  IMAD.IADD R5, R14, 0x1, R5 ;  /* 0x000000010e057824 */ /* 0x000fca00078e0205 */
[----:B------:R-:W-:-:S13]  /*34f90*/  ISETP.GT.AND P6, PT, R5, R0, PT ;  /* 0x000000000500720c */ /* 0x000fda0003fc4270 */
[----:B------:R-:W-:Y:S05]  /*34fa0*/  @!P6 BRA `(.L_x_7035) ;  /* 0xfffffffc0064e947 */ /* 0x000fea000383ffff */
.L_x_7030:
        /* <DEDUP_REMOVED lines=8> */
.L_x_7190:
[----:B------:R-:W-:Y:S01]  /*35030*/  ISETP.NE.AND P0, PT, R2, RZ, PT ;  /* 0x000000ff0200720c */ /* 0x000fe20003f05270 */
[----:B------:R-:W-:-:S12]  /*35040*/  IMAD.MOV.U32 R14, RZ, RZ, RZ ;  /* 0x000000ffff0e7224 */ /* 0x000fd800078e00ff */
[----:B------:R-:W-:Y:S05]  /*35050*/  @!P0 BRA `(.L_x_7037) ;  /* 0x0000000000108947 */ /* 0x000fea0003800000 */
[----:B------:R-:W-:Y:S01]  /*35060*/  UMOV UR4, 0xffffffff ;  /* 0xffffffff00047882 */ /* 0x000fe20000000000 */
[----:B------:R-:W-:Y:S02]  /*35070*/  VIADD R12, R6, 0xffffffff ;  /* 0xffffffff060c7836 */ /* 0x000fe40000000000 */
[----:B------:R-:W-:Y:S05]  /*35080*/  BRA.DIV UR4, `(.L_x_7038) ;  /* 0x0000005204347947 */ /* 0x000fea000b800000 */
[----:B------:R3:W4:Y:S02]  /*35090*/  SHFL.IDX PT, R14, R3, R12, 0x1f ;  /* 0x00001f0c030e7589 */ /* 0x00072400000e0000 */
.L_x_7037:
[----:B0--3--:R-:W0:Y:S01]  /*350a0*/  LDC.64 R2, c[0x0][0xd90] ;  /* 0x00036400ff027b82 */ /* 0x009e220000000a00 */
[----:B------:R-:W-:-:S04]  /*350b0*/  IMAD.IADD R19, R6, 0x1, R19 ;  /* 0x0000000106137824 */ /* 0x000fc800078e0213 */
[----:B0-----:R-:W-:-:S05]  /*350c0*/  IMAD.WIDE R2, R19, 0x4, R2 ;  /* 0x0000000413027825 */ /* 0x001fca00078e0202 */
[----:B-1----:R0:W2:Y:S01]  /*350d0*/  LDG.E R6, desc[UR46][R2.64] ;  /* 0x0000002e02067981 */ /* 0x0020a2000c1e1900 */
[----:B----4-:R-:W-:-:S04]  /*350e0*/  IMAD R16, R14, R4, R16 ;  /* 0x000000040e107224 */ /* 0x010fc800078e0210 */
[----:B------:R-:W-:Y:S02]  /*350f0*/  IMAD.IADD R0, R0, 0x1, -R16 ;  /* 0x0000000100007824 */ /* 0x000fe400078e0a10 */
[----:B0-----:R-:W-:Y:S02]  /*35100*/  IMAD.MOV.U32 R2, RZ, RZ, RZ ;  /* 0x000000ffff027224 */ /* 0x001fe400078e00ff */
[----:B--2---:R-:W-:-:S05]  /*35110*/  IMAD R5, R17, R6, RZ ;  /* 0x0000000611057224 */ /* 0x004fca00078e02ff */
        /* <DEDUP_REMOVED lines=33> */
[----:B------:R0:W1:Y:S02]  /*35330*/  F2I.FTZ.U32.TRUNC.NTZ R3, R2 ;  /* 0x0000000200037305 */ /* 0x000064000021f000 */
[----:B0-----:R-:W-:Y:S02]  /*35340*/  IMAD.MOV.U32 R2, RZ, RZ, RZ ;  /* 0x000000ffff027224 */ /* 0x001fe400078e00ff */
[----:B-1----:R-:W-:-:S04]  /*35350*/  IMAD.MOV R5, RZ, RZ, -R3 ;  /* 0x000000ffff057224 */ /* 0x002fc800078e0a03 */
        /* <DEDUP_REMOVED lines=22> */
.L_x_7031:
[----:B------:R-:W-:Y:S01]  /*354c0*/  UMOV UR4, URZ ;  /* 0x0000003f00047c82 */ /* 0x000fe20008000000 */
[----:B------:R-:W-:Y:S01]  /*354d0*/  UMOV UR5, URZ ;  /* 0x0000003f00057c82 */ /* 0x000fe20008000000 */
[----:B------:R-:W-:Y:S01]  /*354e0*/  ULDC UR6, c[0x0][0xd3c] ;  /* 0x00034f0000067ab9 */ /* 0x000fe20000000800 */
[----:B------:R-:W-:Y:S02]  /*354f0*/  IMAD.MOV.U32 R16, RZ, RZ, R0 ;  /* 0x000000ffff107224 */ /* 0x000fe400078e0000 */
[----:B------:R-:W-:Y:S02]  /*35500*/  IMAD.U32 R17, RZ, RZ, UR4 ;  /* 0x00000004ff117e24 */ /* 0x000fe4000f8e00ff */
[----:B------:R-:W-:Y:S02]  /*35510*/  IMAD.U32 R18, RZ, RZ, UR5 ;  /* 0x00000005ff127e24 */ /* 0x000fe4000f8e00ff */
[----:B------:R-:W-:-:S07]  /*35520*/  IMAD.U32 R19, RZ, RZ, UR6 ;  /* 0x00000006ff137e24 */ /* 0x000fce000f8e00ff */
.L_x_7039:
        /* <DEDUP_REMOVED lines=10> */
.L_x_7028:
[----:B------:R-:W-:Y:S02]  /*355d0*/  ULDC UR4, c[0x0][0xd3c] ;  /* 0x00034f0000047ab9 */ /* 0x000fe40000000800 */
[----:B0-----:R-:W-:-:S13]  /*355e0*/  ISETP.GE.AND P0, PT, R19, UR4, PT ;  /* 0x0000000413007c0c */ /* 0x001fda000bf06270 */
[----:B------:R-:W-:Y:S05]  /*355f0*/  @!P0 BRA `(.L_x_7040) ;  /* 0xffffff8400588947 */ /* 0x000fea000383ffff */
[----:B------:R-:W-:Y:S05]  /*35600*/  BSYNC B8 ;  /* 0x0000000000087941 */ /* 0x000fea0003800000 */
.L_x_6911:
[----:B0-----:R-:W5:Y:S01]  /*35610*/  LDL.LU R0, [R1+0x438] ;  /* 0x0004380001007983 */ /* 0x001f620000300800 */
        /* <DEDUP_REMOVED lines=11> */
.L_x_7193:
[----:B------:R-:W-:Y:S05]  /*356d0*/  BSYNC B0 ;  /* 0x0000000000007941 */ /* 0x000fea0003800000 */
.L_x_7041:
[----:B------:R-:W-:-:S03]  /*356e0*/  UMOV UR4, 0xffffffff ;  /* 0xffffffff00047882 */ /* 0x000fc60000000000 */
[----:B------:R-:W-:Y:S05]  /*356f0*/  BRA.DIV UR4, `(.L_x_7043) ;  /* 0x0000004a04d07947 */ /* 0x000fea000b800000 */
[----:B------:R-:W0:Y:S02]  /*35700*/  S2R R0, SR_TID.X ;  /* 0x0000000000007919 */ /* 0x000e240000002100 */
[----:B0-----:R-:W-:-:S04]  /*35710*/  SHF.R.U32.HI R0, RZ, 0x5, R0 ;  /* 0x00000005ff007819 */ /* 0x001fc80000011600 */
[----:B------:R-:W-:-:S05]  /*35720*/  LOP3.LUT R0, R0, 0x3, RZ, 0xc0, !PT ;  /* 0x0000000300007812 */ /* 0x000fca00078ec0ff */
[----:B------:R0:W0:Y:S02]  /*35730*/  SHFL.IDX PT, R14, R0, RZ, 0x1f ;  /* 0x00001fff000e7589 */ /* 0x00002400000e0000 */
.L_x_7196:
[----:B0-----:R-:W-:-:S13]  /*35740*/  ISETP.NE.AND P0, PT, R14, RZ, PT ;  /* 0x000000ff0e00720c */ /* 0x001fda0003f05270 */
[----:B------:R-:W-:Y:S05]  /*35750*/  @P0 BRA `(.L_x_6680) ;  /* 0x0000000000880947 */ /* 0x000fea0003800000 */
[----:B------:R-:W-:-:S03]  /*35760*/  UMOV UR4, 0xffffffff ;  /* 0xffffffff00047882 */ /* 0x000fc60000000000 */
[----:B------:R-:W-:Y:S05]  /*35770*/  BRA.DIV UR4, `(.L_x_7044) ;  /* 0x0000004a04e47947 */ /* 0x000fea000b800000 */
[----:B------:R-:W-:-:S13]  /*35780*/  ELECT P6, URZ, PT ;  /* 0x00000000003f782f */ /* 0x000fda00038c0000 */
.L_x_7199:
[----:B------:R-:W-:Y:S05]  /*35790*/  @!P6 BRA `(.L_x_6680) ;  /* 0x000000000078e947 */ /* 0x000fea0003800000 */
[----:B------:R-:W-:-:S06]  /*357a0*/  ULOP3.LUT UR4, UR36, 0x2, URZ, 0xfc, !UPT ;  /* 0x0000000224047892 */ /* 0x000fcc000f8efc3f */
[----:B------:R-:W-:-:S05]  /*357b0*/  IMAD.U32 R0, RZ, RZ, UR4 ;  /* 0x00000004ff007e24 */ /* 0x000fca000f8e00ff */
[----:B------:R-:W-:-:S13]  /*357c0*/  ISETP.NE.AND P0, PT, R0, 0x3, PT ;  /* 0x000000030000780c */ /* 0x000fda0003f05270 */
[----:B------:R-:W-:Y:S05]  /*357d0*/  @!P0 BRA `(.L_x_7045) ;  /* 0x0000000000048947 */ /* 0x000fea0003800000 */
[----:B------:R-:W-:Y:S01]  /*357e0*/  BPT.TRAP 0x1 ;  /* 0x000000040000795c */ /* 0x000fe20000300000 */
.L_x_7045:
[C---:B------:R-:W-:Y:S01]  /*357f0*/  IMAD R5, R25.reuse, 0x8, R4 ;  /* 0x0000000819057824 */ /* 0x040fe200078e0204 */
[----:B------:R-:W-:Y:S01]  /*35800*/  SHF.L.U32 R0, R28, 0x1f, RZ ;  /* 0x0000001f1c007819 */ /* 0x000fe200000006ff */
[----:B------:R-:W-:-:S03]  /*35810*/  VIADD R25, R25, 0x1 ;  /* 0x0000000119197836 */ /* 0x000fc60000000000 */
[----:B------:R-:W0:Y:S02]  /*35820*/  SYNCS.PHASECHK.TRANS64.TRYWAIT P1, [R5+URZ+0x38840], R0 ;  /* 0x03884000050075a7 */ /* 0x000e24000802017f */
[----:B------:R-:W-:-:S04]  /*35830*/  ISETP.NE.AND P2, PT, R25, 0x2, PT ;  /* 0x000000021900780c */ /* 0x000fc80003f45270 */
[----:B------:R-:W-:Y:S01]  /*35840*/  SEL R3, RZ, 0x1, P2 ;  /* 0x00000001ff037807 */ /* 0x000fe20001000000 */
[----:B0-----:R-:W-:Y:S08]  /*35850*/  @!P1 BRA `(.L_x_7046) ;  /* 0x0000004800cc9947 */ /* 0x001ff00003800000 */
.L_x_7200:
[----:B------:R-:W-:Y:S02]  /*35860*/  SEL R25, R25, RZ, P2 ;  /* 0x000000ff19197207 */ /* 0x000fe40001000000 */
[----:B------:R-:W-:Y:S01]  /*35870*/  LOP3.LUT R2, R28, R3, RZ, 0x3c, !PT ;  /* 0x000000031c027212 */ /* 0x000fe200078e3cff */
[----:B------:R-:W-:Y:S06]  /*35880*/  @!P0 BRA `(.L_x_7047) ;  /* 0x0000000000048947 */ /* 0x000fec0003800000 */
[----:B------:R-:W-:Y:S01]  /*35890*/  BPT.TRAP 0x1 ;  /* 0x000000040000795c */ /* 0x000fe20000300000 */
.L_x_7047:
[----:B------:R-:W-:Y:S01]  /*358a0*/  IMAD R25, R25, 0x8, R4 ;  /* 0x0000000819197824 */ /* 0x000fe200078e0204 */
[----:B------:R-:W-:-:S04]  /*358b0*/  SHF.L.U32 R2, R2, 0x1f, RZ ;  /* 0x0000001f02027819 */ /* 0x000fc800000006ff */
[----:B------:R-:W0:Y:S02]  /*358c0*/  SYNCS.PHASECHK.TRANS64.TRYWAIT P1, [R25+URZ+0x38840], R2 ;  /* 0x03884002190075a7 */ /* 0x000e24000802017f */
[----:B0-----:R-:W-:Y:S05]  /*358d0*/  @!P1 BRA `(.L_x_7048) ;  /* 0x0000004800c09947 */ /* 0x001fea0003800000 */
.L_x_7201:
[----:B------:R-:W-:Y:S05]  /*358e0*/  @!P0 BRA `(.L_x_7049) ;  /* 0x0000000000048947 */ /* 0x000fea0003800000 */
[----:B------:R-:W-:Y:S01]  /*358f0*/  BPT.TRAP 0x1 ;  /* 0x000000040000795c */ /* 0x000fe20000300000 */
.L_x_7049:
[----:B------:R-:W0:Y:S02]  /*35900*/  SYNCS.PHASECHK.TRANS64.TRYWAIT P1, [R5+URZ+0x38860], R0 ;  /* 0x03886000050075a7 */ /* 0x000e24000802017f */
[----:B0-----:R-:W-:Y:S05]  /*35910*/  @!P1 BRA `(.L_x_7050) ;  /* 0x0000004800c49947 */ /* 0x001fea0003800000 */
.L_x_7202:
[----:B------:R-:W-:Y:S05]  /*35920*/  @!P0 BRA `(.L_x_7051) ;  /* 0x0000000000048947 */ /* 0x000fea0003800000 */
[----:B------:R-:W-:Y:S01]  /*35930*/  BPT.TRAP 0x1 ;  /* 0x000000040000795c */ /* 0x000fe20000300000 */
.L_x_7051:
[----:B------:R0:W0:Y:S02]  /*35940*/  SYNCS.PHASECHK.TRANS64.TRYWAIT P0, [R25+URZ+0x38860], R2 ;  /* 0x03886002190075a7 */ /* 0x000024000800017f */
[----:B0-----:R-:W-:Y:S05]  /*35950*/  @!P0 NANOSLEEP.SYNCS 0x989680 ;  /* 0x009896800000895d */ /* 0x001fea0003900000 */
[----:B------:R-:W0:Y:S02]  /*35960*/  @!P0 SYNCS.PHASECHK.TRANS64 P0, [R25+URZ+0x38860], R2 ;  /* 0x03886002190085a7 */ /* 0x000e24000800007f */
[----:B0-----:R-:W-:Y:S05]  /*35970*/  @!P0 BRA `(.L_x_7051) ;  /* 0xfffffffc00f08947 */ /* 0x001fea000383ffff */
.L_x_6680:
[----:B------:R-:W-:Y:S05]  /*35980*/  BSYNC B9 ;  /* 0x0000000000097941 */ /* 0x000fea0003800000 */
.L_x_6677:
[----:B------:R-:W-:Y:S05]  /*35990*/  EXIT ;  /* 0x000000000000794d */ /* 0x000fea0003800000 */
.L_x_6704:
[----:B0-----:R0:W1:Y:S02]  /*359a0*/  SYNCS.PHASECHK.TRANS64.TRYWAIT P5, [R61+URZ+0x38890], R70 ;  /* 0x038890463d0075a7 */ /* 0x00106400080a017f */
[----:B-1----:R-:W-:Y:S05]  /*359b0*/  @!P5 NANOSLEEP.SYNCS 0x989680 ;  /* 0x009896800000d95d */ /* 0x002fea0003900000 */
[----:B------:R-:W1:Y:S02]  /*359c0*/  @!P5 SYNCS.PHASECHK.TRANS64 P5, [R61+URZ+0x38890], R70 ;  /* 0x038890463d00d5a7 */ /* 0x000e6400080a007f */
[----:B-1----:R-:W-:Y:S05]  /*359d0*/  @!P5 BRA `(.L_x_6704) ;  /* 0xfffffffc00f0d947 */ /* 0x002fea000383ffff */
[----:B------:R-:W-:Y:S05]  /*359e0*/  BRA `(.L_x_7052) ;  /* 0xfffffcd000c87947 */ /* 0x000fea000383ffff */
.L_x_6705:
        /* <DEDUP_REMOVED lines=8> */
.L_x_7054:
[----:B------:R-:W-:Y:S05]  /*35a70*/  BSYNC B1 ;  /* 0x0000000000017941 */ /* 0x000fea0003800000 */
.L_x_7053:
        /* <DEDUP_REMOVED lines=8> */
.L_x_7055:
[----:B------:R-:W-:Y:S05]  /*35b00*/  BRA `(.L_x_7056) ;  /* 0xfffffcd000947947 */ /* 0x000fea000383ffff */
.L_x_6715:
[----:B0-----:R0:W1:Y:S02]  /*35b10*/  SYNCS.PHASECHK.TRANS64.TRYWAIT P6, [R61+URZ+0x38890], R70 ;  /* 0x038890463d0075a7 */ /* 0x00106400080c017f */
[----:B-1----:R-:W-:Y:S05]  /*35b20*/  @!P6 NANOSLEEP.SYNCS 0x989680 ;  /* 0x009896800000e95d */ /* 0x002fea0003900000 */
[----:B------:R-:W1:Y:S02]  /*35b30*/  @!P6 SYNCS.PHASECHK.TRANS64 P6, [R61+URZ+0x38890], R70 ;  /* 0x038890463d00e5a7 */ /* 0x000e6400080c007f */
[----:B-1----:R-:W-:Y:S05]  /*35b40*/  @!P6 BRA `(.L_x_6715) ;  /* 0xfffffffc00f0e947 */ /* 0x002fea000383ffff */
[----:B------:R-:W-:Y:S05]  /*35b50*/  BRA `(.L_x_7057) ;  /* 0xfffffcd800f87947 */ /* 0x000fea000383ffff */
.L_x_6716:
        /* <DEDUP_REMOVED lines=8> */
.L_x_7059:
[----:B------:R-:W-:Y:S05]  /*35be0*/  BSYNC B1 ;  /* 0x0000000000017941 */ /* 0x000fea0003800000 */
.L_x_7058:
        /* <DEDUP_REMOVED lines=8> */
.L_x_7060:
[----:B------:R-:W-:Y:S01]  /*35c70*/  IMAD.MOV.U32 R64, RZ, RZ, R14 ;  /* 0x000000ffff407224 */ /* 0x000fe200078e000e */
[----:B------:R-:W-:Y:S06]  /*35c80*/  BRA `(.L_x_7061) ;  /* 0xfffffcd800c07947 */ /* 0x000fec000383ffff */
.L_x_6721:
[----:B0-----:R0:W1:Y:S02]  /*35c90*/  SYNCS.PHASECHK.TRANS64.TRYWAIT P0, [R61+URZ+0x38890], R70 ;  /* 0x038890463d0075a7 */ /* 0x001064000800017f */
[----:B-1----:R-:W-:Y:S05]  /*35ca0*/  @!P0 NANOSLEEP.SYNCS 0x989680 ;  /* 0x009896800000895d */ /* 0x002fea0003900000 */
[----:B------:R-:W1:Y:S02]  /*35cb0*/  @!P0 SYNCS.PHASECHK.TRANS64 P0, [R61+URZ+0x38890], R70 ;  /* 0x038890463d0085a7 */ /* 0x000e64000800007f */
[----:B-1----:R-:W-:Y:S05]  /*35cc0*/  @!P0 BRA `(.L_x_6721) ;  /* 0xfffffffc00f08947 */ /* 0x002fea000383ffff */
[----:B------:R-:W-:Y:S05]  /*35cd0*/  BRA `(.L_x_7062) ;  /* 0xfffffce000a07947 */ /* 0x000fea000383ffff */
.L_x_6722:
[----:B------:R-:W-:Y:S01]  /*35ce0*/  BSSY B1, `(.L_x_7063) ;  /* 0x0000007000017945 */ /* 0x000fe20003800000 */
[----:B------:R-:W-:Y:S02]  /*35cf0*/  IMAD.MOV.U32 R12, RZ, RZ, RZ ;  /* 0x000000ffff0c7224 */ /* 0x000fe400078e00ff */
[----:B------:R-:W-:Y:S02]  /*35d00*/  IMAD.MOV.U32 R11, RZ, RZ, 0x1c1f ;  /* 0x00001c1fff0b7424 */ /* 0x000fe400078e00ff */
[----:B------:R-:W-:-:S07]  /*35d10*/  IMAD.MOV.U32 R15, RZ, RZ, -0x1 ;  /* 0xffffffffff0f7424 */ /* 0x000fce00078e00ff */
[----:B0-----:R-:W-:Y:S05]  /*35d20*/  WARPSYNC.COLLECTIVE R15, `(.L_x_7064) ;  /* 0x000000000f087348 */ /* 0x001fea0003c00000 */
[----:B------:R1:W2:Y:S02]  /*35d30*/  SHFL.IDX P6, R14, R13, R12, R11 ;  /* 0x0000000c0d0e7389 */ /* 0x0002a400000c000b */
[----:B012---:R-:W-:Y:S01]  /*35d40*/  ENDCOLLECTIVE ;  /* 0x000000000000791b */ /* 0x007fe20003800000 */
.L_x_7064:
[----:B------:R-:W-:Y:S05]  /*35d50*/  BSYNC B1 ;  /* 0x0000000000017941 */ /* 0x000fea0003800000 */
.L_x_7063:
        /* <DEDUP_REMOVED lines=8> */
.L_x_7065:
[----:B------:R-:W-:Y:S05]  /*35de0*/  BRA `(.L_x_7066) ;  /* 0xfffffce000c87947 */ /* 0x000fea000383ffff */
.L_x_6725:
[----:B-1----:R1:W4:Y:S02]  /*35df0*/  SYNCS.PHASECHK.TRANS64.TRYWAIT P5, [R61+URZ+0x388b0], R70 ;  /* 0x0388b0463d0075a7 */ /* 0x00232400080a017f */
[----:B----4-:R-:W-:Y:S05]  /*35e00*/  @!P5 NANOSLEEP.SYNCS 0x989680 ;  /* 0x009896800000d95d */ /* 0x010fea0003900000 */
[----:B------:R-:W4:Y:S02]  /*35e10*/  @!P5 SYNCS.PHASECHK.TRANS64 P5, [R61+URZ+0x388b0], R70 ;  /* 0x0388b0463d00d5a7 */ /* 0x000f2400080a007f */
[----:B----4-:R-:W-:Y:S05]  /*35e20*/  @!P5 BRA `(.L_x_6725) ;  /* 0xfffffffc00f0d947 */ /* 0x010fea000383ffff */
[----:B------:R-:W-:Y:S05]  /*35e30*/  BRA `(.L_x_7067) ;  /* 0xfffffce400507947 */ /* 0x000fea000383ffff */
.L_x_6767:
        /* <DEDUP_REMOVED lines=8> */
.L_x_7069:
[----:B------:R-:W-:Y:S05]  /*35ec0*/  BSYNC B1 ;  /* 0x0000000000017941 */ /* 0x000fea0003800000 */
.L_x_7068:
        /* <DEDUP_REMOVED lines=8> */
.L_x_7070:
[----:B------:R-:W-:Y:S02]  /*35f50*/  IMAD.MOV.U32 R13, RZ, RZ, R68 ;  /* 0x000000ffff0d7224 */ /* 0x000fe400078e0044 */
[----:B------:R-:W-:-:S07]  /*35f60*/  IMAD.MOV.U32 R6, RZ, RZ, R14 ;  /* 0x000000ffff067224 */ /* 0x000fce00078e000e */
[----:B------:R-:W-:Y:S05]  /*35f70*/  WARPSYNC.COLLECTIVE R15, `(.L_x_7071) ;  /* 0x000000000f087348 */ /* 0x000fea0003c00000 */
[----:B------:R0:W1:Y:S02]  /*35f80*/  SHFL.IDX P6, R14, R13, R12, R11 ;  /* 0x0000000c0d0e7389 */ /* 0x00006400000c000b */
[----:B01----:R-:W-:Y:S01]  /*35f90*/  ENDCOLLECTIVE ;  /* 0x000000000000791b */ /* 0x003fe20003800000 */
.L_x_7071:
[----:B------:R-:W-:Y:S02]  /*35fa0*/  IMAD.MOV.U32 R13, RZ, RZ, R65 ;  /* 0x000000ffff0d7224 */ /* 0x000fe400078e0041 */
[----:B------:R-:W-:-:S07]  /*35fb0*/  IMAD.MOV.U32 R7, RZ, RZ, R14 ;  /* 0x000000ffff077224 */ /* 0x000fce00078e000e */
[----:B------:R-:W-:Y:S05]  /*35fc0*/  WARPSYNC.COLLECTIVE R15, `(.L_x_7072) ;  /* 0x000000000f087348 */ /* 0x000fea0003c00000 */
[----:B------:R0:W1:Y:S02]  /*35fd0*/  SHFL.IDX P6, R14, R13, R12, R11 ;  /* 0x0000000c0d0e7389 */ /* 0x00006400000c000b */
[----:B01----:R-:W-:Y:S01]  /*35fe0*/  ENDCOLLECTIVE ;  /* 0x000000000000791b */ /* 0x003fe20003800000 */
.L_x_7072:
[----:B------:R-:W-:Y:S01]  /*35ff0*/  IMAD.MOV.U32 R8, RZ, RZ, R14 ;  /* 0x000000ffff087224 */ /* 0x000fe200078e000e */
[----:B------:R-:W-:Y:S06]  /*36000*/  BRA `(.L_x_7073) ;  /* 0xfffffd8400e87947 */ /* 0x000fec000383ffff */
.L_x_6770:
[----:B------:R-:W-:Y:S01]  /*36010*/  BSSY B1, `(.L_x_7074) ;  /* 0x0000008000017945 */ /* 0x000fe20003800000 */
[----:B------:R-:W-:Y:S02]  /*36020*/  IMAD.MOV.U32 R13, RZ, RZ, R36 ;  /* 0x000000ffff0d7224 */ /* 0x000fe400078e0024 */
[----:B------:R-:W-:Y:S02]  /*36030*/  IMAD.MOV.U32 R12, RZ, RZ, 0x1 ;  /* 0x00000001ff0c7424 */ /* 0x000fe400078e00ff */
[----:B------:R-:W-:Y:S02]  /*36040*/  IMAD.MOV.U32 R11, RZ, RZ, 0x1c1f ;  /* 0x00001c1fff0b7424 */ /* 0x000fe400078e00ff */
[----:B------:R-:W-:-:S07]  /*36050*/  IMAD.MOV.U32 R15, RZ, RZ, -0x1 ;  /* 0xffffffffff0f7424 */ /* 0x000fce00078e00ff */
[----:B0--34-:R-:W-:Y:S05]  /*36060*/  WARPSYNC.COLLECTIVE R15, `(.L_x_7075) ;  /* 0x000000000f087348 */ /* 0x019fea0003c00000 */
[----:B------:R1:W2:Y:S02]  /*36070*/  SHFL.IDX P6, R14, R13, R12, R11 ;  /* 0x0000000c0d0e7389 */ /* 0x0002a400000c000b */
[----:B01234-:R-:W-:Y:S01]  /*36080*/  ENDCOLLECTIVE ;  /* 0x000000000000791b */ /* 0x01ffe20003800000 */
.L_x_7075:
[----:B------:R-:W-:Y:S05]  /*36090*/  BSYNC B1 ;  /* 0x0000000000017941 */ /* 0x000fea0003800000 */
.L_x_7074:
[----:B------:R-:W-:Y:S02]  /*360a0*/  IMAD.MOV.U32 R13, RZ, RZ, R10 ;  /* 0x000000ffff0d7224 */ /* 0x000fe400078e000a */
[----:B------:R-:W-:Y:S02]  /*360b0*/  IMAD.MOV.U32 R12, RZ, RZ, 0x1 ;  /* 0x00000001ff0c7424 */ /* 0x000fe400078e00ff */
[----:B------:R-:W-:Y:S02]  /*360c0*/  IMAD.MOV.U32 R11, RZ, RZ, 0x1c1f ;  /* 0x00001c1fff0b7424 */ /* 0x000fe400078e00ff */
[----:B------:R-:W-:Y:S02]  /*360d0*/  IMAD.MOV.U32 R15, RZ, RZ, -0x1 ;  /* 0xffffffffff0f7424 */ /* 0x000fe400078e00ff */
[----:B------:R-:W-:-:S07]  /*360e0*/  IMAD.MOV.U32 R3, RZ, RZ, R14 ;  /* 0x000000ffff037224 */ /* 0x000fce00078e000e */
[----:B------:R-:W-:Y:S05]  /*360f0*/  WARPSYNC.COLLECTIVE R15, `(.L_x_7076) ;  /* 0x000000000f087348 */ /* 0x000fea0003c00000 */
[----:B------:R0:W1:Y:S02]  /*36100*/  SHFL.IDX P6, R14, R13, R12, R11 ;  /* 0x0000000c0d0e7389 */ /* 0x00006400000c000b */
[----:B01----:R-:W-:Y:S01]  /*36110*/  ENDCOLLECTIVE ;  /* 0x000000000000791b */ /* 0x003fe20003800000 */
.L_x_7076:
[----:B------:R-:W-:Y:S02]  /*36120*/  IMAD.MOV.U32 R13, RZ, RZ, R68 ;  /* 0x000000ffff0d7224 */ /* 0x000fe400078e0044 */
[----:B------:R-:W-:-:S07]  /*36130*/  IMAD.MOV.U32 R6, RZ, RZ, R14 ;  /* 0x000000ffff067224 */ /* 0x000fce00078e000e */
[----:B------:R-:W-:Y:S05]  /*36140*/  WARPSYNC.COLLECTIVE R15, `(.L_x_7077) ;  /* 0x000000000f087348 */ /* 0x000fea0003c00000 */
[----:B------:R0:W1:Y:S02]  /*36150*/  SHFL.IDX P6, R14, R13, R12, R11 ;  /* 0x0000000c0d0e7389 */ /* 0x00006400000c000b */
[----:B01----:R-:W-:Y:S01]  /*36160*/  ENDCOLLECTIVE ;  /* 0x000000000000791b */ /* 0x003fe20003800000 */
.L_x_7077:
[----:B------:R-:W-:Y:S02]  /*36170*/  IMAD.MOV.U32 R13, RZ, RZ, R65 ;  /* 0x000000ffff0d7224 */ /* 0x000fe400078e0041 */
[----:B------:R-:W-:-:S07]  /*36180*/  IMAD.MOV.U32 R7, RZ, RZ, R14 ;  /* 0x000000ffff077224 */ /* 0x000fce00078e000e */
[----:B------:R-:W-:Y:S05]  /*36190*/  WARPSYNC.COLLECTIVE R15, `(.L_x_7078) ;  /* 0x000000000f087348 */ /* 0x000fea0003c00000 */
[----:B------:R0:W1:Y:S02]  /*361a0*/  SHFL.IDX P6, R14, R13, R12, R11 ;  /* 0x0000000c0d0e7389 */ /* 0x00006400000c000b */
[----:B01----:R-:W-:Y:S01]  /*361b0*/  ENDCOLLECTIVE ;  /* 0x000000000000791b */ /* 0x003fe20003800000 */
.L_x_7078:
[----:B------:R-:W-:Y:S05]  /*361c0*/  BRA `(.L_x_7079) ;  /* 0xfffffd8800547947 */ /* 0x000fea000383ffff */
.L_x_6774:
[----:B-1----:R1:W4:Y:S02]  /*361d0*/  SYNCS.PHASECHK.TRANS64.TRYWAIT P0, [R2+URZ+0x38800], R65 ;  /* 0x03880041020075a7 */ /* 0x002324000800017f */
[----:B----4-:R-:W-:Y:S05]  /*361e0*/  @!P0 NANOSLEEP.SYNCS 0x989680 ;  /* 0x009896800000895d */ /* 0x010fea0003900000 */
[----:B------:R-:W4:Y:S02]  /*361f0*/  @!P0 SYNCS.PHASECHK.TRANS64 P0, [R2+URZ+0x38800], R65 ;  /* 0x03880041020085a7 */ /* 0x000f24000800007f */
[----:B----4-:R-:W-:Y:S05]  /*36200*/  @!P0 BRA `(.L_x_6774) ;  /* 0xfffffffc00f08947 */ /* 0x010fea000383ffff */
[----:B------:R-:W-:Y:S05]  /*36210*/  BRA `(.L_x_7080) ;  /* 0xfffffd8800e07947 */ /* 0x000fea000383ffff */
.L_x_6782:
        /* <DEDUP_REMOVED lines=9> */
.L_x_7082:
[----:B------:R-:W-:Y:S05]  /*362b0*/  BSYNC B1 ;  /* 0x0000000000017941 */ /* 0x000fea0003800000 */
.L_x_7081:
[----:B------:R-:W-:Y:S01]  /*362c0*/  IMAD.MOV.U32 R13, RZ, RZ, R36 ;  /* 0x000000ffff0d7224 */ /* 0x000fe200078e0024 */
[----:B------:R-:W-:Y:S01]  /*362d0*/  ISETP.GE.AND P0, PT, R16, R71, PT ;  /* 0x000000471000720c */ /* 0x000fe20003f06270 */
[----:B------:R-:W-:Y:S02]  /*362e0*/  IMAD.MOV.U32 R12, RZ, RZ, RZ ;  /* 0x000000ffff0c7224 */ /* 0x000fe400078e00ff */
[----:B------:R-:W-:Y:S02]  /*362f0*/  IMAD.MOV.U32 R11, RZ, RZ, 0x1c1f ;  /* 0x00001c1fff0b7424 */ /* 0x000fe400078e00ff */
[----:B------:R-:W-:Y:S02]  /*36300*/  IMAD.MOV.U32 R15, RZ, RZ, -0x1 ;  /* 0xffffffffff0f7424 */ /* 0x000fe400078e00ff */
[----:B------:R-:W-:Y:S02]  /*36310*/  IMAD.MOV.U32 R3, RZ, RZ, R14 ;  /* 0x000000ffff037224 */ /* 0x000fe400078e000e */
[----:B------:R-:W-:-:S07]  /*36320*/  IMAD R27, R24, R7, RZ ;  /* 0x00000007181b7224 */ /* 0x000fce00078e02ff */
[----:B------:R-:W-:Y:S05]  /*36330*/  WARPSYNC.COLLECTIVE R15, `(.L_x_7083) ;  /* 0x000000000f087348 */ /* 0x000fea0003c00000 */
[----:B------:R0:W1:Y:S02]  /*36340*/  SHFL.IDX P6, R14, R13, R12, R11 ;  /* 0x0000000c0d0e7389 */ /* 0x00006400000c000b */
[----:B01----:R-:W-:Y:S01]  /*36350*/  ENDCOLLECTIVE ;  /* 0x000000000000791b */ /* 0x003fe20003800000 */
.L_x_7083:
[----:B------:R-:W-:Y:S01]  /*36360*/  ISETP.GE.OR P1, PT, R0, R27, P0 ;  /* 0x0000001b0000720c */ /* 0x000fe20000726670 */
[----:B------:R-:W-:-:S12]  /*36370*/  IMAD.MOV.U32 R13, RZ, RZ, R25 ;  /* 0x000000ffff0d7224 */ /* 0x000fd800078e0019 */
[C---:B------:R-:W-:Y:S01]  /*36380*/  @!P1 IMAD.SHL.U32 R7, R16.reuse, 0x2, RZ ;  /* 0x0000000210079824 */ /* 0x040fe200078e00ff */
[----:B------:R-:W-:Y:S01]  /*36390*/  @!P1 SHF.L.U64.HI R6, R16, 0x1, R17 ;  /* 0x0000000110069819 */ /* 0x000fe20000010211 */
[----:B------:R-:W-:-:S07]  /*363a0*/  IMAD.MOV.U32 R4, RZ, RZ, R14 ;  /* 0x000000ffff047224 */ /* 0x000fce00078e000e */
[----:B------:R-:W-:Y:S05]  /*363b0*/  WARPSYNC.COLLECTIVE R15, `(.L_x_7084) ;  /* 0x000000000f087348 */ /* 0x000fea0003c00000 */
[----:B------:R0:W1:Y:S02]  /*363c0*/  SHFL.IDX P6, R14, R13, R12, R11 ;  /* 0x0000000c0d0e7389 */ /* 0x00006400000c000b */
[----:B01----:R-:W-:Y:S01]  /*363d0*/  ENDCOLLECTIVE ;  /* 0x000000000000791b */ /* 0x003fe20003800000 */
.L_x_7084:
[----:B------:R-:W-:-:S05]  /*363e0*/  @!P1 IADD3 R8, P2, R4, R7, RZ ;  /* 0x0000000704089210 */ /* 0x000fca0007f5e0ff */
[----:B------:R-:W-:Y:S02]  /*363f0*/  @!P1 IMAD.X R9, R3, 0x1, R6, P2 ;  /* 0x0000000103099824 */ /* 0x000fe400010e0606 */
[----:B------:R-:W-:Y:S02]  /*36400*/  IMAD.MOV.U32 R13, RZ, RZ, R65 ;  /* 0x000000ffff0d7224 */ /* 0x000fe400078e0041 */
[----:B------:R-:W-:-:S07]  /*36410*/  IMAD.MOV.U32 R5, RZ, RZ, R14 ;  /* 0x000000ffff057224 */ /* 0x000fce00078e000e */
[----:B------:R-:W-:Y:S05]  /*36420*/  WARPSYNC.COLLECTIVE R15, `(.L_x_7085) ;  /* 0x000000000f087348 */ /* 0x000fea0003c00000 */
[----:B------:R0:W1:Y:S02]  /*36430*/  SHFL.IDX P6, R14, R13, R12, R11 ;  /* 0x0000000c0d0e7389 */ /* 0x00006400000c000b */
[----:B01----:R-:W-:Y:S01]  /*36440*/  ENDCOLLECTIVE ;  /* 0x000000000000791b */ /* 0x003fe20003800000 */
.L_x_7085:
[----:B------:R-:W2:Y:S01]  /*36450*/  @!P1 LD.E.128 R8, desc[UR46][R8.64] ;  /* 0x0000002e08089980 */ /* 0x000ea2000c101d00 */
[----:B------:R-:W-:-:S05]  /*36460*/  @!P1 IADD3 R4, P2, R14, R7, RZ ;  /* 0x000000070e049210 */ /* 0x000fca0007f5e0ff */
[----:B------:R-:W-:-:S06]  /*36470*/  @!P1 IMAD.X R5, R5, 0x1, R6, P2 ;  /* 0x0000000105059824 */ /* 0x000fcc00010e0606 */
[----:B------:R-:W5:Y:S01]  /*36480*/  @!P1 LD.E.128 R4, desc[UR46][R4.64] ;  /* 0x0000002e04049980 */ /* 0x000f62000c101d00 */
[----:B------:R-:W-:Y:S01]  /*36490*/  CS2R R20, SRZ ;  /* 0x0000000000147805 */ /* 0x000fe2000001ff00 */
[----:B------:R-:W-:Y:S01]  /*364a0*/  IMAD.MOV.U32 R13, RZ, RZ, R26 ;  /* 0x000000ffff0d7224 */ /* 0x000fe200078e001a */
[----:B------:R-:W-:Y:S01]  /*364b0*/  CS2R R66, SRZ ;  /* 0x0000000000427805 */ /* 0x000fe2000001ff00 */
[----:B------:R-:W-:Y:S01]  /*364c0*/  IMAD.MOV.U32 R12, RZ, RZ, 0x1 ;  /* 0x00000001ff0c7424 */ /* 0x000fe200078e00ff */
[----:B------:R-:W-:Y:S02]  /*364d0*/  CS2R R68, SRZ ;  /* 0x0000000000447805 */ /* 0x000fe4000001ff00 */
[----:B------:R-:W-:Y:S01]  /*364e0*/  CS2R R54, SRZ ;  /* 0x0000000000367805 */ /* 0x000fe2000001ff00 */
[----:B--2---:R-:W-:Y:S02]  /*364f0*/  @!P1 IMAD.MOV.U32 R21, RZ, RZ, R11 ;  /* 0x000000ffff159224 */ /* 0x004fe400078e000b */
[----:B------:R-:W-:-:S02]  /*36500*/  IMAD.MOV.U32 R11, RZ, RZ, 0x1c1f ;  /* 0x00001c1fff0b7424 */ /* 0x000fc400078e00ff */
[----:B------:R-:W-:Y:S02]  /*36510*/  @!P1 IMAD.MOV.U32 R20, RZ, RZ, R10 ;  /* 0x000000ffff149224 */ /* 0x000fe400078e000a */
[----:B------:R-:W-:-:S07]  /*36520*/  IMAD.MOV.U32 R10, RZ, RZ, R21 ;  /* 0x000000ffff0a7224 */ /* 0x000fce00078e0015 */
[----:B-----5:R-:W-:Y:S05]  /*36530*/  WARPSYNC.COLLECTIVE R15, `(.L_x_7086) ;  /* 0x000000000f087348 */ /* 0x020fea0003c00000 */
[----:B------:R0:W1:Y:S02]  /*36540*/  SHFL.IDX P6, R14, R13, R12, R11 ;  /* 0x0000000c0d0e7389 */ /* 0x00006400000c000b */
[----:B01---5:R-:W-:Y:S01]  /*36550*/  ENDCOLLECTIVE ;  /* 0x000000000000791b */ /* 0x023fe20003800000 */
.L_x_7086:
[----:B------:R-:W-:Y:S02]  /*36560*/  IMAD.MOV.U32 R3, RZ, RZ, R20 ;  /* 0x000000ffff037224 */ /* 0x000fe400078e0014 */
[----:B------:R-:W-:Y:S02]  /*36570*/  @!P1 IMAD.MOV.U32 R54, RZ, RZ, R8 ;  /* 0x000000ffff369224 */ /* 0x000fe400078e0008 */
[----:B------:R-:W-:Y:S01]  /*36580*/  @!P1 IMAD.MOV.U32 R55, RZ, RZ, R9 ;  /* 0x000000ffff379224 */ /* 0x000fe200078e0009 */
[----:B------:R-:W-:Y:S01]  /*36590*/  PRMT R75, R3, 0x5410, R10 ;  /* 0x00005410034b7816 */ /* 0x000fe2000000000a */
[----:B------:R-:W-:Y:S02]  /*365a0*/  IMAD.MOV.U32 R8, RZ, RZ, R54 ;  /* 0x000000ffff087224 */ /* 0x000fe400078e0036 */
[----:B------:R-:W-:-:S03]  /*365b0*/  IMAD.MOV.U32 R9, RZ, RZ, R55 ;  /* 0x000000ffff097224 */ /* 0x000fc600078e0037 */
[----:B------:R-:W-:Y:S01]  /*365c0*/  PRMT R70, R8, 0x7610, R70 ;  /* 0x0000761008467816 */ /* 0x000fe20000000046 */
[--C-:B------:R-:W-:Y:S01]  /*365d0*/  IMAD.MOV.U32 R13, RZ, RZ, R36.reuse ;  /* 0x000000ffff0d7224 */ /* 0x100fe200078e0024 */
[----:B------:R-:W-:Y:S01]  /*365e0*/  PRMT R36, R9, 0x7610, R36 ;  /* 0x0000761009247816 */ /* 0x000fe20000000024 */
[----:B------:R-:W-:Y:S02]  /*365f0*/  @!P1 IMAD.MOV.U32 R67, RZ, RZ, R7 ;  /* 0x000000ffff439224 */ /* 0x000fe400078e0007 */
[----:B------:R-:W-:Y:S02]  /*36600*/  @!P1 IMAD.MOV.U32 R68, RZ, RZ, R4 ;  /* 0x000000ffff449224 */ /* 0x000fe400078e0004 */
[----:B------:R-:W-:Y:S02]  /*36610*/  @!P1 IMAD.MOV.U32 R69, RZ, RZ, R5 ;  /* 0x000000ffff459224 */ /* 0x000fe400078e0005 */
[----:B------:R-:W-:Y:S02]  /*36620*/  @!P1 IMAD.MOV.U32 R66, RZ, RZ, R6 ;  /* 0x000000ffff429224 */ /* 0x000fe400078e0006 */
[----:B------:R-:W-:-:S07]  /*36630*/  IMAD.MOV.U32 R3, RZ, RZ, R14 ;  /* 0x000000ffff037224 */ /* 0x000fce00078e000e */
[----:B------:R-:W-:Y:S05]  /*36640*/  WARPSYNC.COLLECTIVE R15, `(.L_x_7087) ;  /* 0x000000000f087348 */ /* 0x000fea0003c00000 */
[----:B------:R0:W1:Y:S02]  /*36650*/  SHFL.IDX P6, R14, R13, R12, R11 ;  /* 0x0000000c0d0e7389 */ /* 0x00006400000c000b */
[----:B01----:R-:W-:Y:S01]  /*36660*/  ENDCOLLECTIVE ;  /* 0x000000000000791b */ /* 0x003fe20003800000 */
.L_x_7087:
[----:B------:R-:W-:Y:S02]  /*36670*/  IMAD.MOV.U32 R5, RZ, RZ, R67 ;  /* 0x000000ffff057224 */ /* 0x000fe400078e0043 */
[----:B------:R-:W-:Y:S02]  /*36680*/  IMAD.MOV.U32 R6, RZ, RZ, R68 ;  /* 0x000000ffff067224 */ /* 0x000fe400078e0044 */
[----:B------:R-:W-:Y:S02]  /*36690*/  IMAD.MOV.U32 R7, RZ, RZ, R69 ;  /* 0x000000ffff077224 */ /* 0x000fe400078e0045 */
[----:B------:R-:W-:Y:S01]  /*366a0*/  IMAD.MOV.U32 R4, RZ, RZ, R66 ;  /* 0x000000ffff047224 */ /* 0x000fe200078e0042 */
[----:B------:R-:W-:Y:S02]  /*366b0*/  PRMT R86, R5, 0x5410, R6 ;  /* 0x0000541005567816 */ /* 0x000fe40000000006 */
[----:B------:R-:W-:Y:S02]  /*366c0*/  PRMT R79, R7, 0x7610, R79 ;  /* 0x00007610074f7816 */ /* 0x000fe4000000004f */
[----:B------:R-:W-:-:S02]  /*366d0*/  CS2R R6, SRZ ;  /* 0x0000000000067805 */ /* 0x000fc4000001ff00 */
[----:B------:R-:W-:Y:S01]  /*366e0*/  PRMT R90, R4, 0x7610, R90 ;  /* 0x00007610045a7816 */ /* 0x000fe2000000005a */
[----:B------:R-:W-:Y:S02]  /*366f0*/  IMAD.MOV.U32 R13, RZ, RZ, R25 ;  /* 0x000000ffff0d7224 */ /* 0x000fe400078e0019 */
[----:B------:R-:W-:-:S07]  /*36700*/  IMAD.MOV.U32 R24, RZ, RZ, R14 ;  /* 0x000000ffff187224 */ /* 0x000fce00078e000e */
[----:B------:R-:W-:Y:S05]  /*36710*/  WARPSYNC.COLLECTIVE R15, `(.L_x_7088) ;  /* 0x000000000f087348 */ /* 0x000fea0003c00000 */
[----:B------:R0:W1:Y:S02]  /*36720*/  SHFL.IDX P6, R14, R13, R12, R11 ;  /* 0x0000000c0d0e7389 */ /* 0x00006400000c000b */
[----:B01----:R-:W-:Y:S01]  /*36730*/  ENDCOLLECTIVE ;  /* 0x000000000000791b */ /* 0x003fe20003800000 */
.L_x_7088:
[----:B------:R-:W-:Y:S02]  /*36740*/  IMAD.MOV.U32 R13, RZ, RZ, R65 ;  /* 0x000000ffff0d7224 */ /* 0x000fe400078e0041 */
[----:B------:R-:W-:-:S07]  /*36750*/  IMAD.MOV.U32 R25, RZ, RZ, R14 ;  /* 0x000000ffff197224 */ /* 0x000fce00078e000e */
[----:B------:R-:W-:Y:S05]  /*36760*/  WARPSYNC.COLLECTIVE R15, `(.L_x_7089) ;  /* 0x000000000f087348 */ /* 0x000fea0003c00000 */
[----:B------:R0:W1:Y:S02]  /*36770*/  SHFL.IDX P6, R14, R13, R12, R11 ;  /* 0x0000000c0d0e7389 */ /* 0x00006400000c000b */
[----:B01----:R-:W-:Y:S01]  /*36780*/  ENDCOLLECTIVE ;  /* 0x000000000000791b */ /* 0x003fe20003800000 */
.L_x_7089:
[----:B------:R-:W-:Y:S05]  /*36790*/  BRA `(.L_x_7090) ;  /* 0xfffffd9800207947 */ /* 0x000fea000383ffff */
.L_x_6786:
[----:B0-----:R0:W1:Y:S02]  /*367a0*/  SYNCS.PHASECHK.TRANS64.TRYWAIT P1, [R2+URZ+0x38800], R13 ;  /* 0x0388000d020075a7 */ /* 0x001064000802017f */
[----:B-1----:R-:W-:Y:S05]  /*367b0*/  @!P1 NANOSLEEP.SYNCS 0x989680 ;  /* 0x009896800000995d */ /* 0x002fea0003900000 */
[----:B------:R-:W1:Y:S02]  /*367c0*/  @!P1 SYNCS.PHASECHK.TRANS64 P1, [R2+URZ+0x38800], R13 ;  /* 0x0388000d020095a7 */ /* 0x000e64000802007f */
[----:B-1----:R-:W-:Y:S05]  /*367d0*/  @!P1 BRA `(.L_x_6786) ;  /* 0xfffffffc00f09947 */ /* 0x002fea000383ffff */
[----:B------:R-:W-:Y:S05]  /*367e0*/  BRA `(.L_x_7091) ;  /* 0xfffffd98007c7947 */ /* 0x000fea000383ffff */
.L_x_6800:
[----:B-1----:R1:W2:Y:S02]  /*367f0*/  SYNCS.PHASECHK.TRANS64.TRYWAIT P0, [R6+URZ], R7 ;  /* 0x00000007060075a7 */ /* 0x0022a4000800017f */
[----:B--2---:R-:W-:Y:S05]  /*36800*/  @!P0 NANOSLEEP.SYNCS 0x989680 ;  /* 0x009896800000895d */ /* 0x004fea0003900000 */
[----:B------:R-:W2:Y:S02]  /*36810*/  @!P0 SYNCS.PHASECHK.TRANS64 P0, [R6+URZ], R7 ;  /* 0x00000007060085a7 */ /* 0x000ea4000800007f */
[----:B--2---:R-:W-:Y:S05]  /*36820*/  @!P0 BRA `(.L_x_6800) ;  /* 0xfffffffc00f08947 */ /* 0x004fea000383ffff */
[----:B------:R-:W-:Y:S05]  /*36830*/  BRA `(.L_x_6799) ;  /* 0xfffffdb000007947 */ /* 0x000fea000383ffff */
.L_x_6807:
[----:B-1----:R1:W2:Y:S02]  /*36840*/  SYNCS.PHASECHK.TRANS64.TRYWAIT P0, [R2+URZ], R3 ;  /* 0x00000003020075a7 */ /* 0x0022a4000800017f */
[----:B--2---:R-:W-:Y:S05]  /*36850*/  @!P0 NANOSLEEP.SYNCS 0x989680 ;  /* 0x009896800000895d */ /* 0x004fea0003900000 */
[----:B------:R-:W2:Y:S02]  /*36860*/  @!P0 SYNCS.PHASECHK.TRANS64 P0, [R2+URZ], R3 ;  /* 0x00000003020085a7 */ /* 0x000ea4000800007f */
[----:B--2---:R-:W-:Y:S05]  /*36870*/  @!P0 BRA `(.L_x_6807) ;  /* 0xfffffffc00f08947 */ /* 0x004fea000383ffff */
[----:B------:R-:W-:Y:S05]  /*36880*/  BRA `(.L_x_6806) ;  /* 0xfffffdb4000c7947 */ /* 0x000fea000383ffff */
.L_x_6838:
[----:B-1----:R1:W2:Y:S02]  /*36890*/  SYNCS.PHASECHK.TRANS64.TRYWAIT P0, [R6+URZ], R7 ;  /* 0x00000007060075a7 */ /* 0x0022a4000800017f */
[----:B--2---:R-:W-:Y:S05]  /*368a0*/  @!P0 NANOSLEEP.SYNCS 0x989680 ;  /* 0x009896800000895d */ /* 0x004fea0003900000 */
[----:B------:R-:W2:Y:S02]  /*368b0*/  @!P0 SYNCS.PHASECHK.TRANS64 P0, [R6+URZ], R7 ;  /* 0x00000007060085a7 */ /* 0x000ea4000800007f */
[----:B--2---:R-:W-:Y:S05]  /*368c0*/  @!P0 BRA `(.L_x_6838) ;  /* 0xfffffffc00f08947 */ /* 0x004fea000383ffff */
[----:B------:R-:W-:Y:S05]  /*368d0*/  BRA `(.L_x_6837) ;  /* 0xfffffe3000547947 */ /* 0x000fea000383ffff */
.L_x_6845:
[----:B-1----:R1:W2:Y:S02]  /*368e0*/  SYNCS.PHASECHK.TRANS64.TRYWAIT P0, [R14+URZ], R15 ;  /* 0x0000000f0e0075a7 */ /* 0x0022a4000800017f */
[----:B--2---:R-:W-:Y:S05]  /*368f0*/  @!P0 NANOSLEEP.SYNCS 0x989680 ;  /* 0x009896800000895d */ /* 0x004fea0003900000 */
[----:B------:R-:W2:Y:S02]  /*36900*/  @!P0 SYNCS.PHASECHK.TRANS64 P0, [R14+URZ], R15 ;  /* 0x0000000f0e0085a7 */ /* 0x000ea4000800007f */
[----:B--2---:R-:W-:Y:S05]  /*36910*/  @!P0 BRA `(.L_x_6845) ;  /* 0xfffffffc00f08947 */ /* 0x004fea000383ffff */
[----:B------:R-:W-:Y:S05]  /*36920*/  BRA `(.L_x_6844) ;  /* 0xfffffe3400607947 */ /* 0x000fea000383ffff */
.L_x_6862:
[----:B-1----:R1:W2:Y:S02]  /*36930*/  SYNCS.PHASECHK.TRANS64.TRYWAIT P0, [R6+URZ], R7 ;  /* 0x00000007060075a7 */ /* 0x0022a4000800017f */
[----:B--2---:R-:W-:Y:S05]  /*36940*/  @!P0 NANOSLEEP.SYNCS 0x989680 ;  /* 0x009896800000895d */ /* 0x004fea0003900000 */
[----:B------:R-:W2:Y:S02]  /*36950*/  @!P0 SYNCS.PHASECHK.TRANS64 P0, [R6+URZ], R7 ;  /* 0x00000007060085a7 */ /* 0x000ea4000800007f */
[----:B--2---:R-:W-:Y:S05]  /*36960*/  @!P0 BRA `(.L_x_6862) ;  /* 0xfffffffc00f08947 */ /* 0x004fea000383ffff */
[----:B------:R-:W-:Y:S05]  /*36970*/  BRA `(.L_x_6861) ;  /* 0xfffffea000787947 */ /* 0x000fea000383ffff */
.L_x_6869:
[----:B-1----:R1:W2:Y:S02]  /*36980*/  SYNCS.PHASECHK.TRANS64.TRYWAIT P0, [R12+URZ], R13 ;  /* 0x0000000d0c0075a7 */ /* 0x0022a4000800017f */
[----:B--2---:R-:W-:Y:S05]  /*36990*/  @!P0 NANOSLEEP.SYNCS 0x989680 ;  /* 0x009896800000895d */ /* 0x004fea0003900000 */
[----:B------:R-:W2:Y:S02]  /*369a0*/  @!P0 SYNCS.PHASECHK.TRANS64 P0, [R12+URZ], R13 ;  /* 0x0000000d0c0085a7 */ /* 0x000ea4000800007f */
[----:B--2---:R-:W-:Y:S05]  /*369b0*/  @!P0 BRA `(.L_x_6869) ;  /* 0xfffffffc00f08947 */ /* 0x004fea000383ffff */
[----:B------:R-:W-:Y:S05]  /*369c0*/  BRA `(.L_x_6868) ;  /* 0xfffffea400847947 */ /* 0x000fea000383ffff */
.L_x_6925:
        /* <DEDUP_REMOVED lines=11> */
.L_x_7093:
[----:B------:R-:W-:Y:S05]  /*36a80*/  BSYNC B1 ;  /* 0x0000000000017941 */ /* 0x000fea0003800000 */
.L_x_7092:
[----:B------:R-:W-:Y:S05]  /*36a90*/  BRA `(.L_x_7094) ;  /* 0xffffff7800c47947 */ /* 0x000fea000383ffff */
.L_x_6927:
[----:B------:R-:W-:Y:S01]  /*36aa0*/  BSSY B1, `(.L_x_7095) ;  /* 0x0000006000017945 */ /* 0x000fe20003800000 */
[----:B------:R-:W-:-:S07]  /*36ab0*/  IMAD.MOV.U32 R15, RZ, RZ, -0x1 ;  /* 0xffffffffff0f7424 */ /* 0x000fce00078e00ff */
[----:B0-----:R-:W-:Y:S05]  /*36ac0*/  WARPSYNC.COLLECTIVE R15, `(.L_x_7096) ;  /* 0x000000000f0c7348 */ /* 0x001fea0003c00000 */
[----:B------:R-:W-:Y:S02]  /*36ad0*/  ELECT P6, UR62, PT ;  /* 0x00000000003e782f */ /* 0x000fe400038c0000 */
[----:B------:R-:W-:Y:S01]  /*36ae0*/  MOV R14, UR62 ;  /* 0x0000003e000e7c02 */ /* 0x000fe20008000f00 */
[----:B0-----:R-:W-:Y:S10]  /*36af0*/  ENDCOLLECTIVE ;  /* 0x000000000000791b */ /* 0x001ff40003800000 */
.L_x_7096:
[----:B------:R-:W-:Y:S05]  /*36b00*/  BSYNC B1 ;  /* 0x0000000000017941 */ /* 0x000fea0003800000 */
.L_x_7095:
[----:B------:R-:W-:Y:S05]  /*36b10*/  BRA `(.L_x_6926) ;  /* 0xffffff7800bc7947 */ /* 0x000fea000383ffff */
.L_x_6929:
[----:B0-----:R0:W1:Y:S02]  /*36b20*/  SYNCS.PHASECHK.TRANS64.TRYWAIT P0, [R23+URZ+0x38820], R3 ;  /* 0x03882003170075a7 */ /* 0x001064000800017f */
[----:B-1----:R-:W-:Y:S05]  /*36b30*/  @!P0 NANOSLEEP.SYNCS 0x989680 ;  /* 0x009896800000895d */ /* 0x002fea0003900000 */
[----:B------:R-:W1:Y:S02]  /*36b40*/  @!P0 SYNCS.PHASECHK.TRANS64 P0, [R23+URZ+0x38820], R3 ;  /* 0x03882003170085a7 */ /* 0x000e64000800007f */
[----:B-1----:R-:W-:Y:S05]  /*36b50*/  @!P0 BRA `(.L_x_6929) ;  /* 0xfffffffc00f08947 */ /* 0x002fea000383ffff */
[----:B------:R-:W-:Y:S05]  /*36b60*/  BRA `(.L_x_7097) ;  /* 0xffffff7800cc7947 */ /* 0x000fea000383ffff */
.L_x_6933:
[----:B0-----:R0:W1:Y:S02]  /*36b70*/  SYNCS.PHASECHK.TRANS64.TRYWAIT P0, [R3+URZ+0x388a0], R7 ;  /* 0x0388a007030075a7 */ /* 0x001064000800017f */
[----:B-1----:R-:W-:Y:S05]  /*36b80*/  @!P0 NANOSLEEP.SYNCS 0x989680 ;  /* 0x009896800000895d */ /* 0x002fea0003900000 */
[----:B------:R-:W1:Y:S02]  /*36b90*/  @!P0 SYNCS.PHASECHK.TRANS64 P0, [R3+URZ+0x388a0], R7 ;  /* 0x0388a007030085a7 */ /* 0x000e64000800007f */
[----:B-1----:R-:W-:Y:S05]  /*36ba0*/  @!P0 BRA `(.L_x_6933) ;  /* 0xfffffffc00f08947 */ /* 0x002fea000383ffff */
[----:B------:R-:W-:Y:S05]  /*36bb0*/  BRA `(.L_x_7098) ;  /* 0xffffff7800e47947 */ /* 0x000fea000383ffff */
.L_x_6938:
[----:B-1----:R1:W2:Y:S02]  /*36bc0*/  SYNCS.PHASECHK.TRANS64.TRYWAIT P0, [R3+URZ+0x388c0], R7 ;  /* 0x0388c007030075a7 */ /* 0x0022a4000800017f */
[----:B--2---:R-:W-:Y:S05]  /*36bd0*/  @!P0 NANOSLEEP.SYNCS 0x989680 ;  /* 0x009896800000895d */ /* 0x004fea0003900000 */
[----:B------:R-:W2:Y:S02]  /*36be0*/  @!P0 SYNCS.PHASECHK.TRANS64 P0, [R3+URZ+0x388c0], R7 ;  /* 0x0388c007030085a7 */ /* 0x000ea4000800007f */
[----:B--2---:R-:W-:Y:S05]  /*36bf0*/  @!P0 BRA `(.L_x_6938) ;  /* 0xfffffffc00f08947 */ /* 0x004fea000383ffff */
[----:B------:R-:W-:Y:S05]  /*36c00*/  BRA `(.L_x_7099) ;  /* 0xffffff7c00607947 */ /* 0x000fea000383ffff */
.L_x_6952:
[----:B0-----:R0:W1:Y:S02]  /*36c10*/  SYNCS.PHASECHK.TRANS64.TRYWAIT P1, [R10+URZ+0x388a0], R2 ;  /* 0x0388a0020a0075a7 */ /* 0x001064000802017f */
[----:B-1----:R-:W-:Y:S05]  /*36c20*/  @!P1 NANOSLEEP.SYNCS 0x989680 ;  /* 0x009896800000995d */ /* 0x002fea0003900000 */
[----:B------:R-:W1:Y:S02]  /*36c30*/  @!P1 SYNCS.PHASECHK.TRANS64 P1, [R10+URZ+0x388a0], R2 ;  /* 0x0388a0020a0095a7 */ /* 0x000e64000802007f */
[----:B-1----:R-:W-:Y:S05]  /*36c40*/  @!P1 BRA `(.L_x_6952) ;  /* 0xfffffffc00f09947 */ /* 0x002fea000383ffff */
[----:B------:R-:W-:Y:S05]  /*36c50*/  BRA `(.L_x_7100) ;  /* 0xffffff8400c47947 */ /* 0x000fea000383ffff */
.L_x_6957:
[----:B-1----:R1:W2:Y:S02]  /*36c60*/  SYNCS.PHASECHK.TRANS64.TRYWAIT P1, [R10+URZ+0x388c0], R2 ;  /* 0x0388c0020a0075a7 */ /* 0x0022a4000802017f */
[----:B--2---:R-:W-:Y:S05]  /*36c70*/  @!P1 NANOSLEEP.SYNCS 0x989680 ;  /* 0x009896800000995d */ /* 0x004fea0003900000 */
[----:B------:R-:W2:Y:S02]  /*36c80*/  @!P1 SYNCS.PHASECHK.TRANS64 P1, [R10+URZ+0x388c0], R2 ;  /* 0x0388c0020a0095a7 */ /* 0x000ea4000802007f */
[----:B--2---:R-:W-:Y:S05]  /*36c90*/  @!P1 BRA `(.L_x_6957) ;  /* 0xfffffffc00f09947 */ /* 0x004fea000383ffff */
[----:B------:R-:W-:Y:S05]  /*36ca0*/  BRA `(.L_x_7101) ;  /* 0xffffff88003c7947 */ /* 0x000fea000383ffff */
.L_x_6985:
[----:B------:R-:W-:Y:S01]  /*36cb0*/  SHF.R.U32.HI R12, RZ, 0x5, R20 ;  /* 0x00000005ff0c7819 */ /* 0x000fe20000011614 */
[----:B------:R-:W-:Y:S01]  /*36cc0*/  BSSY B0, `(.L_x_7102) ;  /* 0x0000009000007945 */ /* 0x000fe20003800000 */
[----:B------:R-:W-:Y:S02]  /*36cd0*/  IMAD.MOV.U32 R11, RZ, RZ, 0x1f ;  /* 0x0000001fff0b7424 */ /* 0x000fe400078e00ff */
[----:B------:R-:W-:Y:S01]  /*36ce0*/  LOP3.LUT R12, R12, 0x3, RZ, 0xc0, !PT ;  /* 0x000000030c0c7812 */ /* 0x000fe200078ec0ff */
[----:B------:R-:W-:-:S04]  /*36cf0*/  IMAD.MOV.U32 R15, RZ, RZ, -0x1 ;  /* 0xffffffffff0f7424 */ /* 0x000fc800078e00ff */
[----:B------:R-:W-:Y:S02]  /*36d00*/  IMAD.MOV.U32 R13, RZ, RZ, R12 ;  /* 0x000000ffff0d7224 */ /* 0x000fe400078e000c */
[----:B------:R-:W-:-:S07]  /*36d10*/  IMAD.MOV.U32 R12, RZ, RZ, RZ ;  /* 0x000000ffff0c7224 */ /* 0x000fce00078e00ff */
[----:B0-----:R-:W-:Y:S05]  /*36d20*/  WARPSYNC.COLLECTIVE R15, `(.L_x_7103) ;  /* 0x000000000f087348 */ /* 0x001fea0003c00000 */
[----:B------:R1:W2:Y:S02]  /*36d30*/  SHFL.IDX P6, R14, R13, R12, R11 ;  /* 0x0000000c0d0e7389 */ /* 0x0002a400000c000b */
[----:B012---:R-:W-:Y:S01]  /*36d40*/  ENDCOLLECTIVE ;  /* 0x000000000000791b */ /* 0x007fe20003800000 */
.L_x_7103:
[----:B------:R-:W-:Y:S05]  /*36d50*/  BSYNC B0 ;  /* 0x0000000000007941 */ /* 0x000fea0003800000 */
.L_x_7102:
[----:B------:R-:W-:Y:S05]  /*36d60*/  BRA `(.L_x_7104) ;  /* 0xffffffa000387947 */ /* 0x000fea000383ffff */
.L_x_6988:
[----:B0-----:R0:W1:Y:S02]  /*36d70*/  SYNCS.PHASECHK.TRANS64.TRYWAIT P0, [R17+URZ+0x38840], R0 ;  /* 0x03884000110075a7 */ /* 0x001064000800017f */
[----:B-1----:R-:W-:Y:S05]  /*36d80*/  @!P0 NANOSLEEP.SYNCS 0x989680 ;  /* 0x009896800000895d */ /* 0x002fea0003900000 */
[----:B------:R-:W1:Y:S02]  /*36d90*/  @!P0 SYNCS.PHASECHK.TRANS64 P0, [R17+URZ+0x38840], R0 ;  /* 0x03884000110085a7 */ /* 0x000e64000800007f */
[----:B-1----:R-:W-:Y:S05]  /*36da0*/  @!P0 BRA `(.L_x_6988) ;  /* 0xfffffffc00f08947 */ /* 0x002fea000383ffff */
[----:B------:R-:W-:Y:S05]  /*36db0*/  BRA `(.L_x_7105) ;  /* 0xffffffa000747947 */ /* 0x000fea000383ffff */
.L_x_6989:
        /* <DEDUP_REMOVED lines=8> */
.L_x_7107:
[----:B------:R-:W-:Y:S05]  /*36e40*/  BSYNC B0 ;  /* 0x0000000000007941 */ /* 0x000fea0003800000 */
.L_x_7106:
        /* <DEDUP_REMOVED lines=9> */
.L_x_7108:
[----:B------:R-:W-:Y:S02]  /*36ee0*/  IMAD.MOV.U32 R13, RZ, RZ, R4 ;  /* 0x000000ffff0d7224 */ /* 0x000fe400078e0004 */
[----:B------:R-:W-:Y:S02]  /*36ef0*/  IMAD.MOV.U32 R12, RZ, RZ, 0x1 ;  /* 0x00000001ff0c7424 */ /* 0x000fe400078e00ff */
[----:B------:R-:W-:-:S07]  /*36f00*/  IMAD.MOV.U32 R3, RZ, RZ, R14 ;  /* 0x000000ffff037224 */ /* 0x000fce00078e000e */
[----:B------:R-:W-:Y:S05]  /*36f10*/  WARPSYNC.COLLECTIVE R15, `(.L_x_7109) ;  /* 0x000000000f087348 */ /* 0x000fea0003c00000 */
[----:B------:R0:W1:Y:S02]  /*36f20*/  SHFL.IDX P6, R14, R13, R12, R11 ;  /* 0x0000000c0d0e7389 */ /* 0x00006400000c000b */
[----:B01----:R-:W-:Y:S01]  /*36f30*/  ENDCOLLECTIVE ;  /* 0x000000000000791b */ /* 0x003fe20003800000 */
.L_x_7109:
        /* <DEDUP_REMOVED lines=15> */
.L_x_7110:
[----:B------:R-:W-:Y:S02]  /*37030*/  @P0 IMAD R6, R5, 0x2, R23 ;  /* 0x0000000205060824 */ /* 0x000fe400078e0217 */
[----:B------:R-:W-:Y:S02]  /*37040*/  IMAD.MOV.U32 R13, RZ, RZ, R4 ;  /* 0x000000ffff0d7224 */ /* 0x000fe400078e0004 */
[----:B------:R-:W-:Y:S02]  /*37050*/  IMAD.MOV.U32 R12, RZ, RZ, 0x2 ;  /* 0x00000002ff0c7424 */ /* 0x000fe400078e00ff */
[----:B------:R-:W-:-:S07]  /*37060*/  IMAD.MOV.U32 R3, RZ, RZ, R14 ;  /* 0x000000ffff037224 */ /* 0x000fce00078e000e */
[----:B------:R-:W-:Y:S05]  /*37070*/  WARPSYNC.COLLECTIVE R15, `(.L_x_7111) ;  /* 0x000000000f087348 */ /* 0x000fea0003c00000 */
[----:B------:R0:W1:Y:S02]  /*37080*/  SHFL.IDX P6, R14, R13, R12, R11 ;  /* 0x0000000c0d0e7389 */ /* 0x00006400000c000b */
[----:B01----:R-:W-:Y:S01]  /*37090*/  ENDCOLLECTIVE ;  /* 0x000000000000791b */ /* 0x003fe20003800000 */
.L_x_7111:
        /* <DEDUP_REMOVED lines=15> */
.L_x_7112:
[----:B------:R-:W-:Y:S02]  /*37190*/  @P0 IMAD R6, R5, 0x2, R23 ;  /* 0x0000000205060824 */ /* 0x000fe400078e0217 */
[----:B------:R-:W-:Y:S02]  /*371a0*/  IMAD.MOV.U32 R13, RZ, RZ, R4 ;  /* 0x000000ffff0d7224 */ /* 0x000fe400078e0004 */
[----:B------:R-:W-:Y:S02]  /*371b0*/  IMAD.MOV.U32 R12, RZ, RZ, 0x3 ;  /* 0x00000003ff0c7424 */ /* 0x000fe400078e00ff */
[----:B------:R-:W-:-:S07]  /*371c0*/  IMAD.MOV.U32 R3, RZ, RZ, R14 ;  /* 0x000000ffff037224 */ /* 0x000fce00078e000e */
[----:B------:R-:W-:Y:S05]  /*371d0*/  WARPSYNC.COLLECTIVE R15, `(.L_x_7113) ;  /* 0x000000000f087348 */ /* 0x000fea0003c00000 */
[----:B------:R0:W1:Y:S02]  /*371e0*/  SHFL.IDX P6, R14, R13, R12, R11 ;  /* 0x0000000c0d0e7389 */ /* 0x00006400000c000b */
[----:B01----:R-:W-:Y:S01]  /*371f0*/  ENDCOLLECTIVE ;  /* 0x000000000000791b */ /* 0x003fe20003800000 */
.L_x_7113:
        /* <DEDUP_REMOVED lines=10> */
.L_x_7114:
[----:B------:R-:W-:Y:S01]  /*372a0*/  @!PT LDS RZ, [RZ] ;  /* 0x00000000fffff984 */ /* 0x000fe20000000800 */
[----:B------:R-:W-:Y:S01]  /*372b0*/  @!PT LDS RZ, [RZ] ;  /* 0x00000000fffff984 */ /* 0x000fe20000000800 */
[----:B------:R-:W-:Y:S01]  /*372c0*/  @!PT LDS RZ, [RZ] ;  /* 0x00000000fffff984 */ /* 0x000fe20000000800 */
[----:B------:R0:W-:Y:S01]  /*372d0*/  @P0 LDGSTS.E.BYPASS.LTC128B.128 [R6+0x23400], desc[UR46][R2.64], !P2 ;  /* 0x2340000002060fae */ /* 0x0001e2000d101d6e */
[----:B------:R-:W-:Y:S01]  /*372e0*/  IMAD.MOV.U32 R0, RZ, RZ, R14 ;  /* 0x000000ffff007224 */ /* 0x000fe200078e000e */
[----:B------:R-:W-:Y:S06]  /*372f0*/  BRA `(.L_x_7115) ;  /* 0xffffffa000287947 */ /* 0x000fec000383ffff */
.L_x_6994:
[----:B------:R-:W-:Y:S02]  /*37300*/  IMAD.MOV.U32 R13, RZ, RZ, R3 ;  /* 0x000000ffff0d7224 */ /* 0x000fe400078e0003 */
        /* <DEDUP_REMOVED lines=8> */
.L_x_7116:
[C---:B------:R-:W-:Y:S01]  /*37390*/  VIADD R10, R33.reuse, 0x10 ;  /* 0x00000010210a7836 */ /* 0x040fe20000000000 */
[C---:B------:R-:W-:Y:S01]  /*373a0*/  ISETP.GE.AND P0, PT, R33.reuse, R2, PT ;  /* 0x000000022100720c */ /* 0x040fe20003f06270 */
[----:B------:R-:W-:-:S03]  /*373b0*/  VIADD R8, R33, 0x20 ;  /* 0x0000002021087836 */ /* 0x000fc60000000000 */
[----:B------:R0:W-:Y:S04]  /*373c0*/  STL [R1+0x42c], R10 ;  /* 0x00042c0a01007387 */ /* 0x0001e80000100800 */
[----:B------:R0:W-:Y:S01]  /*373d0*/  STL [R1+0x430], R8 ;  /* 0x0004300801007387 */ /* 0x0001e20000100800 */
[----:B------:R-:W-:Y:S02]  /*373e0*/  IMAD.MOV.U32 R13, RZ, RZ, R0 ;  /* 0x000000ffff0d7224 */ /* 0x000fe400078e0000 */
[----:B------:R-:W-:-:S07]  /*373f0*/  IMAD.MOV.U32 R5, RZ, RZ, R14 ;  /* 0x000000ffff057224 */ /* 0x000fce00078e000e */
[----:B0-----:R-:W-:Y:S05]  /*37400*/  WARPSYNC.COLLECTIVE R15, `(.L_x_7117) ;  /* 0x000000000f087348 */ /* 0x001fea0003c00000 */
[----:B------:R1:W2:Y:S02]  /*37410*/  SHFL.IDX P6, R14, R13, R12, R11 ;  /* 0x0000000c0d0e7389 */ /* 0x0002a400000c000b */
[----:B012---:R-:W-:Y:S01]  /*37420*/  ENDCOLLECTIVE ;  /* 0x000000000000791b */ /* 0x007fe20003800000 */
.L_x_7117:
[----:B------:R-:W-:Y:S02]  /*37430*/  IMAD.MOV.U32 R13, RZ, RZ, R3 ;  /* 0x000000ffff0d7224 */ /* 0x000fe400078e0003 */
[----:B------:R-:W-:Y:S02]  /*37440*/  IMAD.MOV.U32 R12, RZ, RZ, 0x1 ;  /* 0x00000001ff0c7424 */ /* 0x000fe400078e00ff */
[----:B------:R-:W-:-:S07]  /*37450*/  IMAD.MOV.U32 R4, RZ, RZ, R14 ;  /* 0x000000ffff047224 */ /* 0x000fce00078e000e */
[----:B------:R-:W-:Y:S05]  /*37460*/  WARPSYNC.COLLECTIVE R15, `(.L_x_7118) ;  /* 0x000000000f087348 */ /* 0x000fea0003c00000 */
[----:B------:R0:W1:Y:S02]  /*37470*/  SHFL.IDX P6, R14, R13, R12, R11 ;  /* 0x0000000c0d0e7389 */ /* 0x00006400000c000b */
[----:B01----:R-:W-:Y:S01]  /*37480*/  ENDCOLLECTIVE ;  /* 0x000000000000791b */ /* 0x003fe20003800000 */
.L_x_7118:
        /* <DEDUP_REMOVED lines=12> */
.L_x_7119:
[----:B------:R-:W-:Y:S02]  /*37550*/  IMAD.MOV.U32 R13, RZ, RZ, R3 ;  /* 0x000000ffff0d7224 */ /* 0x000fe400078e0003 */
[----:B------:R-:W-:Y:S02]  /*37560*/  IMAD.MOV.U32 R12, RZ, RZ, 0x2 ;  /* 0x00000002ff0c7424 */ /* 0x000fe400078e00ff */
[----:B------:R-:W-:-:S07]  /*37570*/  IMAD.MOV.U32 R5, RZ, RZ, R14 ;  /* 0x000000ffff057224 */ /* 0x000fce00078e000e */
[----:B------:R-:W-:Y:S05]  /*37580*/  WARPSYNC.COLLECTIVE R15, `(.L_x_7120) ;  /* 0x000000000f087348 */ /* 0x000fea0003c00000 */
[----:B------:R0:W1:Y:S02]  /*37590*/  SHFL.IDX P6, R14, R13, R12, R11 ;  /* 0x0000000c0d0e7389 */ /* 0x00006400000c000b */
[----:B01----:R-:W-:Y:S01]  /*375a0*/  ENDCOLLECTIVE ;  /* 0x000000000000791b */ /* 0x003fe20003800000 */
.L_x_7120:
        /* <DEDUP_REMOVED lines=10> */
.L_x_7121:
[----:B------:R-:W-:Y:S01]  /*37650*/  @!PT LDS RZ, [RZ] ;  /* 0x00000000fffff984 */ /* 0x000fe20000000800 */
[----:B------:R-:W-:Y:S01]  /*37660*/  @!PT LDS RZ, [RZ] ;  /* 0x00000000fffff984 */ /* 0x000fe20000000800 */
[----:B------:R-:W-:Y:S01]  /*37670*/  @!PT LDS RZ, [RZ] ;  /* 0x00000000fffff984 */ /* 0x000fe20000000800 */
[----:B------:R0:W-:Y:S01]  /*37680*/  @!P0 LDGSTS.E.BYPASS.LTC128B.128 [R26+0x20c00], desc[UR46][R4.64], !P1 ;  /* 0x20c00000041a8fae */ /* 0x0001e2000c901d6e */
[----:B------:R-:W-:Y:S01]  /*37690*/  ISETP.GE.AND P0, PT, R8, R2, PT ;  /* 0x000000020800720c */ /* 0x000fe20003f06270 */
[----:B------:R-:W-:Y:S02]  /*376a0*/  IMAD.MOV.U32 R13, RZ, RZ, R3 ;  /* 0x000000ffff0d7224 */ /* 0x000fe400078e0003 */
[----:B------:R-:W-:Y:S02]  /*376b0*/  IMAD.MOV.U32 R12, RZ, RZ, 0x3 ;  /* 0x00000003ff0c7424 */ /* 0x000fe400078e00ff */
[----:B0-----:R-:W-:-:S08]  /*376c0*/  IMAD.MOV.U32 R4, RZ, RZ, R14 ;  /* 0x000000ffff047224 */ /* 0x001fd000078e000e */
[----:B------:R-:W-:Y:S05]  /*376d0*/  WARPSYNC.COLLECTIVE R15, `(.L_x_7122) ;  /* 0x000000000f087348 */ /* 0x000fea0003c00000 */
[----:B------:R0:W1:Y:S02]  /*376e0*/  SHFL.IDX P6, R14, R13, R12, R11 ;  /* 0x0000000c0d0e7389 */ /* 0x00006400000c000b */
[----:B01----:R-:W-:Y:S01]  /*376f0*/  ENDCOLLECTIVE ;  /* 0x000000000000791b */ /* 0x003fe20003800000 */
.L_x_7122:
        /* <DEDUP_REMOVED lines=10> */
.L_x_7123:
[----:B------:R-:W-:Y:S01]  /*377a0*/  @!PT LDS RZ, [RZ] ;  /* 0x00000000fffff984 */ /* 0x000fe20000000800 */
[----:B------:R-:W-:Y:S01]  /*377b0*/  @!PT LDS RZ, [RZ] ;  /* 0x00000000fffff984 */ /* 0x000fe20000000800 */
[----:B------:R-:W-:Y:S01]  /*377c0*/  @!PT LDS RZ, [RZ] ;  /* 0x00000000fffff984 */ /* 0x000fe20000000800 */
[----:B------:R0:W-:Y:S01]  /*377d0*/  @!P0 LDGSTS.E.BYPASS.LTC128B.128 [R26+0x21400], desc[UR46][R4.64], !P1 ;  /* 0x21400000041a8fae */ /* 0x0001e2000c901d6e */
[----:B------:R-:W-:Y:S01]  /*377e0*/  IMAD.MOV.U32 R0, RZ, RZ, R14 ;  /* 0x000000ffff007224 */ /* 0x000fe200078e000e */
[----:B------:R-:W-:Y:S06]  /*377f0*/  BRA `(.L_x_7124) ;  /* 0xffffffa400487947 */ /* 0x000fec000383ffff */
.L_x_6998:
        /* <DEDUP_REMOVED lines=45> */
.L_x_7126:
[----:B------:R-:W-:Y:S05]  /*37ad0*/  BSYNC B0 ;  /* 0x0000000000007941 */ /* 0x000fea0003800000 */
.L_x_7125:
        /* <DEDUP_REMOVED lines=11> */
.L_x_7127:
        /* <DEDUP_REMOVED lines=39> */
.L_x_7128:
[----:B------:R-:W-:-:S04]  /*37e00*/  @P5 LOP3.LUT R22, R22, 0x800000, RZ, 0xfc, !PT ;  /* 0x0080000016165812 */ /* 0x000fc800078efcff */
[C---:B------:R-:W-:Y:S02]  /*37e10*/  LOP3.LUT P5, RZ, R22.reuse, 0x400, RZ, 0xc0, !PT ;  /* 0x0000040016ff7812 */ /* 0x040fe400078ac0ff */
[----:B------:R-:W-:Y:S01]  /*37e20*/  LOP3.LUT P0, RZ, R22, 0x4000, RZ, 0xc0, !PT ;  /* 0x0000400016ff7812 */ /* 0x000fe2000780c0ff */
[----:B------:R-:W-:Y:S02]  /*37e30*/  IMAD.MOV.U32 R13, RZ, RZ, R5 ;  /* 0x000000ffff0d7224 */ /* 0x000fe400078e0005 */
[----:B------:R-:W-:-:S10]  /*37e40*/  IMAD.MOV.U32 R2, RZ, RZ, R14 ;  /* 0x000000ffff027224 */ /* 0x000fd400078e000e */
[----:B------:R-:W-:Y:S05]  /*37e50*/  WARPSYNC.COLLECTIVE R15, `(.L_x_7129) ;  /* 0x000000000f087348 */ /* 0x000fea0003c00000 */
[----:B------:R0:W1:Y:S02]  /*37e60*/  SHFL.IDX P6, R14, R13, R12, R11 ;  /* 0x0000000c0d0e7389 */ /* 0x00006400000c000b */
[----:B01----:R-:W-:Y:S01]  /*37e70*/  ENDCOLLECTIVE ;  /* 0x000000000000791b */ /* 0x003fe20003800000 */
.L_x_7129:
        /* <DEDUP_REMOVED lines=33> */
.L_x_7130:
[----:B------:R-:W-:Y:S02]  /*38090*/  IMAD.MOV.U32 R13, RZ, RZ, R5 ;  /* 0x000000ffff0d7224 */ /* 0x000fe400078e0005 */
[----:B------:R-:W-:-:S07]  /*380a0*/  IMAD.MOV.U32 R8, RZ, RZ, R14 ;  /* 0x000000ffff087224 */ /* 0x000fce00078e000e */
[----:B------:R-:W-:Y:S05]  /*380b0*/  WARPSYNC.COLLECTIVE R15, `(.L_x_7131) ;  /* 0x000000000f087348 */ /* 0x000fea0003c00000 */
[----:B------:R0:W1:Y:S02]  /*380c0*/  SHFL.IDX P6, R14, R13, R12, R11 ;  /* 0x0000000c0d0e7389 */ /* 0x00006400000c000b */
[----:B01----:R-:W-:Y:S01]  /*380d0*/  ENDCOLLECTIVE ;  /* 0x000000000000791b */ /* 0x003fe20003800000 */
.L_x_7131:
        /* <DEDUP_REMOVED lines=23> */
.L_x_7132:
        /* <DEDUP_REMOVED lines=9> */
.L_x_7133:
[----:B------:R-:W-:Y:S01]  /*382e0*/  IMAD.MOV.U32 R2, RZ, RZ, R14 ;  /* 0x000000ffff027224 */ /* 0x000fe200078e000e */
[----:B------:R-:W-:Y:S06]  /*382f0*/  BRA `(.L_x_7134) ;  /* 0xffffffa800287947 */ /* 0x000fec000383ffff */
.L_x_7003:
[----:B-1----:R1:W2:Y:S02]  /*38300*/  SYNCS.PHASECHK.TRANS64.TRYWAIT P0, [R23+URZ+0x38820], R0 ;  /* 0x03882000170075a7 */ /* 0x0022a4000800017f */
[----:B--2---:R-:W-:Y:S05]  /*38310*/  @!P0 NANOSLEEP.SYNCS 0x989680 ;  /* 0x009896800000895d */ /* 0x004fea0003900000 */
[----:B------:R-:W2:Y:S02]  /*38320*/  @!P0 SYNCS.PHASECHK.TRANS64 P0, [R23+URZ+0x38820], R0 ;  /* 0x03882000170085a7 */ /* 0x000ea4000800007f */
[----:B--2---:R-:W-:Y:S05]  /*38330*/  @!P0 BRA `(.L_x_7003) ;  /* 0xfffffffc00f08947 */ /* 0x004fea000383ffff */
[----:B------:R-:W-:Y:S05]  /*38340*/  BRA `(.L_x_7135) ;  /* 0xffffffa800d07947 */ /* 0x000fea000383ffff */
.L_x_7006:
[----:B-1----:R1:W2:Y:S02]  /*38350*/  SYNCS.PHASECHK.TRANS64.TRYWAIT P0, [R17+URZ+0x38860], R0 ;  /* 0x03886000110075a7 */ /* 0x0022a4000800017f */
[----:B--2---:R-:W-:Y:S05]  /*38360*/  @!P0 NANOSLEEP.SYNCS 0x989680 ;  /* 0x009896800000895d */ /* 0x004fea0003900000 */
[----:B------:R-:W2:Y:S02]  /*38370*/  @!P0 SYNCS.PHASECHK.TRANS64 P0, [R17+URZ+0x38860], R0 ;  /* 0x03886000110085a7 */ /* 0x000ea4000800007f */
[----:B--2---:R-:W-:Y:S05]  /*38380*/  @!P0 BRA `(.L_x_7006) ;  /* 0xfffffffc00f08947 */ /* 0x004fea000383ffff */
[----:B------:R-:W-:Y:S05]  /*38390*/  BRA `(.L_x_7136) ;  /* 0xffffffa800e07947 */ /* 0x000fea000383ffff */
.L_x_7007:
        /* <DEDUP_REMOVED lines=8> */
.L_x_7138:
[----:B------:R-:W-:Y:S05]  /*38420*/  BSYNC B0 ;  /* 0x0000000000007941 */ /* 0x000fea0003800000 */
.L_x_7137:
        /* <DEDUP_REMOVED lines=15> */
.L_x_7139:
        /* <DEDUP_REMOVED lines=39> */
.L_x_7140:
[----:B------:R-:W-:Y:S02]  /*38790*/  IMAD.MOV.U32 R13, RZ, RZ, R5 ;  /* 0x000000ffff0d7224 */ /* 0x000fe400078e0005 */
[----:B------:R-:W-:-:S07]  /*387a0*/  IMAD.MOV.U32 R3, RZ, RZ, R14 ;  /* 0x000000ffff037224 */ /* 0x000fce00078e000e */
[----:B------:R-:W-:Y:S05]  /*387b0*/  WARPSYNC.COLLECTIVE R15, `(.L_x_7141) ;  /* 0x000000000f087348 */ /* 0x000fea0003c00000 */
[----:B------:R0:W1:Y:S02]  /*387c0*/  SHFL.IDX P6, R14, R13, R12, R11 ;  /* 0x0000000c0d0e7389 */ /* 0x00006400000c000b */
[----:B01----:R-:W-:Y:S01]  /*387d0*/  ENDCOLLECTIVE ;  /* 0x000000000000791b */ /* 0x003fe20003800000 */
.L_x_7141:
        /* <DEDUP_REMOVED lines=29> */
.L_x_7142:
[----:B------:R-:W-:Y:S02]  /*389b0*/  IMAD.MOV.U32 R13, RZ, RZ, R5 ;  /* 0x000000ffff0d7224 */ /* 0x000fe400078e0005 */
[----:B------:R-:W-:-:S07]  /*389c0*/  IMAD.MOV.U32 R3, RZ, RZ, R14 ;  /* 0x000000ffff037224 */ /* 0x000fce00078e000e */
[----:B------:R-:W-:Y:S05]  /*389d0*/  WARPSYNC.COLLECTIVE R15, `(.L_x_7143) ;  /* 0x000000000f087348 */ /* 0x000fea0003c00000 */
[----:B------:R0:W1:Y:S02]  /*389e0*/  SHFL.IDX P6, R14, R13, R12, R11 ;  /* 0x0000000c0d0e7389 */ /* 0x00006400000c000b */
[----:B01----:R-:W-:Y:S01]  /*389f0*/  ENDCOLLECTIVE ;  /* 0x000000000000791b */ /* 0x003fe20003800000 */
.L_x_7143:
        /* <DEDUP_REMOVED lines=29> */
.L_x_7144:
[----:B------:R-:W-:Y:S02]  /*38bd0*/  IMAD.MOV.U32 R13, RZ, RZ, R5 ;  /* 0x000000ffff0d7224 */ /* 0x000fe400078e0005 */
[----:B------:R-:W-:-:S07]  /*38be0*/  IMAD.MOV.U32 R8, RZ, RZ, R14 ;  /* 0x000000ffff087224 */ /* 0x000fce00078e000e */
[----:B------:R-:W-:Y:S05]  /*38bf0*/  WARPSYNC.COLLECTIVE R15, `(.L_x_7145) ;  /* 0x000000000f087348 */ /* 0x000fea0003c00000 */
[----:B------:R0:W1:Y:S02]  /*38c00*/  SHFL.IDX P6, R14, R13, R12, R11 ;  /* 0x0000000c0d0e7389 */ /* 0x00006400000c000b */
[----:B01----:R-:W-:Y:S01]  /*38c10*/  ENDCOLLECTIVE ;  /* 0x000000000000791b */ /* 0x003fe20003800000 */
.L_x_7145:
[----:B------:R-:W-:Y:S01]  /*38c20*/  IMAD.MOV.U32 R2, RZ, RZ, R14 ;  /* 0x000000ffff027224 */ /* 0x000fe200078e000e */
[----:B------:R-:W-:Y:S06]  /*38c30*/  BRA `(.L_x_7146) ;  /* 0xffffffa800787947 */ /* 0x000fec000383ffff */
.L_x_7014:
[----:B0-----:R0:W1:Y:S02]  /*38c40*/  SYNCS.PHASECHK.TRANS64.TRYWAIT P0, [R6+URZ+0x38840], R21 ;  /* 0x03884015060075a7 */ /* 0x001064000800017f */
[----:B-1----:R-:W-:Y:S05]  /*38c50*/  @!P0 NANOSLEEP.SYNCS 0x989680 ;  /* 0x009896800000895d */ /* 0x002fea0003900000 */
[----:B------:R-:W1:Y:S02]  /*38c60*/  @!P0 SYNCS.PHASECHK.TRANS64 P0, [R6+URZ+0x38840], R21 ;  /* 0x03884015060085a7 */ /* 0x000e64000800007f */
[----:B-1----:R-:W-:Y:S05]  /*38c70*/  @!P0 BRA `(.L_x_7014) ;  /* 0xfffffffc00f08947 */ /* 0x002fea000383ffff */
[----:B------:R-:W-:Y:S05]  /*38c80*/  BRA `(.L_x_7147) ;  /* 0xffffffb000047947 */ /* 0x000fea000383ffff */
.L_x_7015:
        /* <DEDUP_REMOVED lines=8> */
.L_x_7149:
[----:B------:R-:W-:Y:S05]  /*38d10*/  BSYNC B1 ;  /* 0x0000000000017941 */ /* 0x000fea0003800000 */
.L_x_7148:
        /* <DEDUP_REMOVED lines=9> */
.L_x_7150:
[----:B------:R-:W-:Y:S02]  /*38db0*/  IMAD.MOV.U32 R13, RZ, RZ, R27 ;  /* 0x000000ffff0d7224 */ /* 0x000fe400078e001b */
[----:B------:R-:W-:Y:S02]  /*38dc0*/  IMAD.MOV.U32 R12, RZ, RZ, 0x1 ;  /* 0x00000001ff0c7424 */ /* 0x000fe400078e00ff */
[----:B------:R-:W-:-:S07]  /*38dd0*/  IMAD.MOV.U32 R2, RZ, RZ, R14 ;  /* 0x000000ffff027224 */ /* 0x000fce00078e000e */
[----:B------:R-:W-:Y:S05]  /*38de0*/  WARPSYNC.COLLECTIVE R15, `(.L_x_7151) ;  /* 0x000000000f087348 */ /* 0x000fea0003c00000 */
[----:B------:R0:W1:Y:S02]  /*38df0*/  SHFL.IDX P6, R14, R13, R12, R11 ;  /* 0x0000000c0d0e7389 */ /* 0x00006400000c000b */
[----:B01----:R-:W-:Y:S01]  /*38e00*/  ENDCOLLECTIVE ;  /* 0x000000000000791b */ /* 0x003fe20003800000 */
.L_x_7151:
        /* <DEDUP_REMOVED lines=11> */
.L_x_7152:
[----:B------:R-:W-:Y:S02]  /*38ec0*/  IMAD.MOV.U32 R13, RZ, RZ, R27 ;  /* 0x000000ffff0d7224 */ /* 0x000fe400078e001b */
[----:B------:R-:W-:Y:S02]  /*38ed0*/  IMAD.MOV.U32 R12, RZ, RZ, 0x2 ;  /* 0x00000002ff0c7424 */ /* 0x000fe400078e00ff */
[----:B------:R-:W-:-:S07]  /*38ee0*/  IMAD.MOV.U32 R2, RZ, RZ, R14 ;  /* 0x000000ffff027224 */ /* 0x000fce00078e000e */
[----:B------:R-:W-:Y:S05]  /*38ef0*/  WARPSYNC.COLLECTIVE R15, `(.L_x_7153) ;  /* 0x000000000f087348 */ /* 0x000fea0003c00000 */
[----:B------:R0:W1:Y:S02]  /*38f00*/  SHFL.IDX P6, R14, R13, R12, R11 ;  /* 0x0000000c0d0e7389 */ /* 0x00006400000c000b */
[----:B01----:R-:W-:Y:S01]  /*38f10*/  ENDCOLLECTIVE ;  /* 0x000000000000791b */ /* 0x003fe20003800000 */
.L_x_7153:
        /* <DEDUP_REMOVED lines=11> */
.L_x_7154:
[----:B------:R-:W-:Y:S02]  /*38fd0*/  IMAD.MOV.U32 R13, RZ, RZ, R27 ;  /* 0x000000ffff0d7224 */ /* 0x000fe400078e001b */
[----:B------:R-:W-:Y:S02]  /*38fe0*/  IMAD.MOV.U32 R12, RZ, RZ, 0x3 ;  /* 0x00000003ff0c7424 */ /* 0x000fe400078e00ff */
[----:B------:R-:W-:-:S07]  /*38ff0*/  IMAD.MOV.U32 R2, RZ, RZ, R14 ;  /* 0x000000ffff027224 */ /* 0x000fce00078e000e */
[----:B------:R-:W-:Y:S05]  /*39000*/  WARPSYNC.COLLECTIVE R15, `(.L_x_7155) ;  /* 0x000000000f087348 */ /* 0x000fea0003c00000 */
[----:B------:R0:W1:Y:S02]  /*39010*/  SHFL.IDX P6, R14, R13, R12, R11 ;  /* 0x0000000c0d0e7389 */ /* 0x00006400000c000b */
[----:B01----:R-:W-:Y:S01]  /*39020*/  ENDCOLLECTIVE ;  /* 0x000000000000791b */ /* 0x003fe20003800000 */
.L_x_7155:
        /* <DEDUP_REMOVED lines=11> */
.L_x_7156:
[----:B------:R-:W-:Y:S01]  /*390e0*/  IMAD.MOV.U32 R2, RZ, RZ, R14 ;  /* 0x000000ffff027224 */ /* 0x000fe200078e000e */
[----:B------:R-:W-:Y:S06]  /*390f0*/  BRA `(.L_x_7157) ;  /* 0xffffffac00947947 */ /* 0x000fec000383ffff */
.L_x_7020:
[----:B---3--:R3:W4:Y:S02]  /*39100*/  SYNCS.PHASECHK.TRANS64.TRYWAIT P0, [R6+URZ+0x38860], R21 ;  /* 0x03886015060075a7 */ /* 0x008724000800017f */
[----:B----4-:R-:W-:Y:S05]  /*39110*/  @!P0 NANOSLEEP.SYNCS 0x989680 ;  /* 0x009896800000895d */ /* 0x010fea0003900000 */
[----:B------:R-:W4:Y:S02]  /*39120*/  @!P0 SYNCS.PHASECHK.TRANS64 P0, [R6+URZ+0x38860], R21 ;  /* 0x03886015060085a7 */ /* 0x000f24000800007f */
[----:B----4-:R-:W-:Y:S05]  /*39130*/  @!P0 BRA `(.L_x_7020) ;  /* 0xfffffffc00f08947 */ /* 0x010fea000383ffff */
[----:B------:R-:W-:Y:S05]  /*39140*/  BRA `(.L_x_7158) ;  /* 0xffffffac00e47947 */ /* 0x000fea000383ffff */
.L_x_7021:
        /* <DEDUP_REMOVED lines=8> */
.L_x_7160:
[----:B------:R-:W-:Y:S05]  /*391d0*/  BSYNC B1 ;  /* 0x0000000000017941 */ /* 0x000fea0003800000 */
.L_x_7159:
        /* <DEDUP_REMOVED lines=13> */
.L_x_7161:
        /* <DEDUP_REMOVED lines=17> */
.L_x_7162:
        /* <DEDUP_REMOVED lines=16> */
.L_x_7163:
        /* <DEDUP_REMOVED lines=19> */
.L_x_7164:
        /* <DEDUP_REMOVED lines=14> */
.L_x_7165:
        /* <DEDUP_REMOVED lines=16> */
.L_x_7166:
        /* <DEDUP_REMOVED lines=14> */
.L_x_7167:
[----:B------:R-:W-:Y:S05]  /*398b0*/  BRA `(.L_x_7168) ;  /* 0xffffffac00507947 */ /* 0x000fea000383ffff */
.L_x_7029:
        /* <DEDUP_REMOVED lines=8> */
.L_x_7170:
[----:B------:R-:W-:Y:S05]  /*39940*/  BSYNC B0 ;  /* 0x0000000000007941 */ /* 0x000fea0003800000 */
.L_x_7169:
        /* <DEDUP_REMOVED lines=9> */
.L_x_7171:
        /* <DEDUP_REMOVED lines=18> */
.L_x_7172:
[----:B------:R-:W-:Y:S01]  /*39b00*/  IMAD.MOV.U32 R12, RZ, RZ, 0x2 ;  /* 0x00000002ff0c7424 */ /* 0x000fe200078e00ff */
[----:B------:R-:W-:-:S05]  /*39b10*/  SEL R4, R14, RZ, P1 ;  /* 0x000000ff0e047207 */ /* 0x000fca0000800000 */
[----:B------:R-:W-:-:S04]  /*39b20*/  IMAD.IADD R4, R17, 0x1, R4 ;  /* 0x0000000111047824 */ /* 0x000fc800078e0204 */
[----:B------:R-:W-:-:S07]  /*39b30*/  IMAD.MOV.U32 R13, RZ, RZ, R4 ;  /* 0x000000ffff0d7224 */ /* 0x000fce00078e0004 */
[----:B------:R-:W-:Y:S05]  /*39b40*/  WARPSYNC.COLLECTIVE R15, `(.L_x_7173) ;  /* 0x000000000f087348 */ /* 0x000fea0003c00000 */
[----:B------:R0:W1:Y:S02]  /*39b50*/  SHFL.UP P6, R14, R13, R12, R11 ;  /* 0x0400000c0d0e7389 */ /* 0x00006400000c000b */
[----:B01----:R-:W-:Y:S01]  /*39b60*/  ENDCOLLECTIVE ;  /* 0x000000000000791b */ /* 0x003fe20003800000 */
.L_x_7173:
[----:B------:R-:W-:Y:S01]  /*39b70*/  IMAD.MOV.U32 R12, RZ, RZ, 0x4 ;  /* 0x00000004ff0c7424 */ /* 0x000fe200078e00ff */
[----:B------:R-:W-:-:S05]  /*39b80*/  SEL R3, R14, RZ, P2 ;  /* 0x000000ff0e037207 */ /* 0x000fca0001000000 */
[----:B------:R-:W-:-:S04]  /*39b90*/  IMAD.IADD R6, R4, 0x1, R3 ;  /* 0x0000000104067824 */ /* 0x000fc800078e0203 */
[----:B------:R-:W-:-:S07]  /*39ba0*/  IMAD.MOV.U32 R13, RZ, RZ, R6 ;  /* 0x000000ffff0d7224 */ /* 0x000fce00078e0006 */
[----:B------:R-:W-:Y:S05]  /*39bb0*/  WARPSYNC.COLLECTIVE R15, `(.L_x_7174) ;  /* 0x000000000f087348 */ /* 0x000fea0003c00000 */
[----:B------:R0:W1:Y:S02]  /*39bc0*/  SHFL.UP P6, R14, R13, R12, R11 ;  /* 0x0400000c0d0e7389 */ /* 0x00006400000c000b */
[----:B01----:R-:W-:Y:S01]  /*39bd0*/  ENDCOLLECTIVE ;  /* 0x000000000000791b */ /* 0x003fe20003800000 */
.L_x_7174:
[----:B------:R-:W-:Y:S01]  /*39be0*/  IMAD.MOV.U32 R12, RZ, RZ, 0x8 ;  /* 0x00000008ff0c7424 */ /* 0x000fe200078e00ff */
[----:B------:R-:W-:-:S05]  /*39bf0*/  SEL R3, R14, RZ, P3 ;  /* 0x000000ff0e037207 */ /* 0x000fca0001800000 */
[----:B------:R-:W-:-:S04]  /*39c00*/  IMAD.IADD R2, R6, 0x1, R3 ;  /* 0x0000000106027824 */ /* 0x000fc800078e0203 */
[----:B------:R-:W-:-:S07]  /*39c10*/  IMAD.MOV.U32 R13, RZ, RZ, R2 ;  /* 0x000000ffff0d7224 */ /* 0x000fce00078e0002 */
[----:B------:R-:W-:Y:S05]  /*39c20*/  WARPSYNC.COLLECTIVE R15, `(.L_x_7175) ;  /* 0x000000000f087348 */ /* 0x000fea0003c00000 */
[----:B------:R0:W1:Y:S02]  /*39c30*/  SHFL.UP P6, R14, R13, R12, R11 ;  /* 0x0400000c0d0e7389 */ /* 0x00006400000c000b */
[----:B01----:R-:W-:Y:S01]  /*39c40*/  ENDCOLLECTIVE ;  /* 0x000000000000791b */ /* 0x003fe20003800000 */
.L_x_7175:
[----:B------:R-:W-:Y:S01]  /*39c50*/  IMAD.MOV.U32 R12, RZ, RZ, 0x10 ;  /* 0x00000010ff0c7424 */ /* 0x000fe200078e00ff */
[----:B------:R-:W-:-:S05]  /*39c60*/  SEL R3, R14, RZ, P4 ;  /* 0x000000ff0e037207 */ /* 0x000fca0002000000 */
[----:B------:R-:W-:-:S04]  /*39c70*/  IMAD.IADD R3, R2, 0x1, R3 ;  /* 0x0000000102037824 */ /* 0x000fc800078e0203 */
[----:B------:R-:W-:-:S07]  /*39c80*/  IMAD.MOV.U32 R13, RZ, RZ, R3 ;  /* 0x000000ffff0d7224 */ /* 0x000fce00078e0003 */
[----:B------:R-:W-:Y:S05]  /*39c90*/  WARPSYNC.COLLECTIVE R15, `(.L_x_7176) ;  /* 0x000000000f087348 */ /* 0x000fea0003c00000 */
[----:B------:R0:W1:Y:S02]  /*39ca0*/  SHFL.UP P6, R14, R13, R12, R11 ;  /* 0x0400000c0d0e7389 */ /* 0x00006400000c000b */
[----:B01----:R-:W-:Y:S01]  /*39cb0*/  ENDCOLLECTIVE ;  /* 0x000000000000791b */ /* 0x003fe20003800000 */
.L_x_7176:
        /* <DEDUP_REMOVED lines=8> */
.L_x_7177:
[----:B------:R-:W-:Y:S05]  /*39d40*/  BRA `(.L_x_7178) ;  /* 0xffffffac00e47947 */ /* 0x000fea000383ffff */
.L_x_7034:
[----:B------:R-:W-:Y:S01]  /*39d50*/  BSSY B0, `(.L_x_7179) ;  /* 0x0000008000007945 */ /* 0x000fe20003800000 */
[----:B-----5:R-:W-:Y:S02]  /*39d60*/  IMAD.MOV.U32 R13, RZ, RZ, R17 ;  /* 0x000000ffff0d7224 */ /* 0x020fe400078e0011 */
[----:B------:R-:W-:Y:S02]  /*39d70*/  IMAD.MOV.U32 R12, RZ, RZ, 0x1 ;  /* 0x00000001ff0c7424 */ /* 0x000fe400078e00ff */
[----:B------:R-:W-:Y:S02]  /*39d80*/  IMAD.MOV.U32 R11, RZ, RZ, RZ ;  /* 0x000000ffff0b7224 */ /* 0x000fe400078e00ff */
[----:B------:R-:W-:-:S07]  /*39d90*/  IMAD.MOV.U32 R15, RZ, RZ, -0x1 ;  /* 0xffffffffff0f7424 */ /* 0x000fce00078e00ff */
[----:B0-----:R-:W-:Y:S05]  /*39da0*/  WARPSYNC.COLLECTIVE R15, `(.L_x_7180) ;  /* 0x000000000f087348 */ /* 0x001fea0003c00000 */
[----:B------:R1:W2:Y:S02]  /*39db0*/  SHFL.UP P6, R14, R13, R12, R11 ;  /* 0x0400000c0d0e7389 */ /* 0x0002a400000c000b */
[----:B012---:R-:W-:Y:S01]  /*39dc0*/  ENDCOLLECTIVE ;  /* 0x000000000000791b */ /* 0x007fe20003800000 */
.L_x_7180:
[----:B------:R-:W-:Y:S05]  /*39dd0*/  BSYNC B0 ;  /* 0x0000000000007941 */ /* 0x000fea0003800000 */
.L_x_7179:
        /* <DEDUP_REMOVED lines=8> */
.L_x_7181:
[----:B------:R-:W-:Y:S01]  /*39e60*/  IMAD.MOV.U32 R12, RZ, RZ, 0x4 ;  /* 0x00000004ff0c7424 */ /* 0x000fe200078e00ff */
[----:B------:R-:W-:-:S05]  /*39e70*/  SEL R2, R14, RZ, P2 ;  /* 0x000000ff0e027207 */ /* 0x000fca0001000000 */
[----:B------:R-:W-:-:S04]  /*39e80*/  IMAD.IADD R2, R13, 0x1, R2 ;  /* 0x000000010d027824 */ /* 0x000fc800078e0202 */
[----:B------:R-:W-:-:S07]  /*39e90*/  IMAD.MOV.U32 R13, RZ, RZ, R2 ;  /* 0x000000ffff0d7224 */ /* 0x000fce00078e0002 */
[----:B------:R-:W-:Y:S05]  /*39ea0*/  WARPSYNC.COLLECTIVE R15, `(.L_x_7182) ;  /* 0x000000000f087348 */ /* 0x000fea0003c00000 */
[----:B------:R0:W1:Y:S02]  /*39eb0*/  SHFL.UP P6, R14, R13, R12, R11 ;  /* 0x0400000c0d0e7389 */ /* 0x00006400000c000b */
[----:B01----:R-:W-:Y:S01]  /*39ec0*/  ENDCOLLECTIVE ;  /* 0x000000000000791b */ /* 0x003fe20003800000 */
.L_x_7182:
[----:B------:R-:W-:Y:S01]  /*39ed0*/  IMAD.MOV.U32 R12, RZ, RZ, 0x8 ;  /* 0x00000008ff0c7424 */ /* 0x000fe200078e00ff */
[----:B------:R-:W-:-:S05]  /*39ee0*/  SEL R3, R14, RZ, P3 ;  /* 0x000000ff0e037207 */ /* 0x000fca0001800000 */
[----:B------:R-:W-:-:S04]  /*39ef0*/  IMAD.IADD R3, R2, 0x1, R3 ;  /* 0x0000000102037824 */ /* 0x000fc800078e0203 */
[----:B------:R-:W-:-:S07]  /*39f00*/  IMAD.MOV.U32 R13, RZ, RZ, R3 ;  /* 0x000000ffff0d7224 */ /* 0x000fce00078e0003 */
[----:B------:R-:W-:Y:S05]  /*39f10*/  WARPSYNC.COLLECTIVE R15, `(.L_x_7183) ;  /* 0x000000000f087348 */ /* 0x000fea0003c00000 */
[----:B------:R0:W1:Y:S02]  /*39f20*/  SHFL.UP P6, R14, R13, R12, R11 ;  /* 0x0400000c0d0e7389 */ /* 0x00006400000c000b */
[----:B01----:R-:W-:Y:S01]  /*39f30*/  ENDCOLLECTIVE ;  /* 0x000000000000791b */ /* 0x003fe20003800000 */
.L_x_7183:
[----:B------:R-:W-:Y:S01]  /*39f40*/  IMAD.MOV.U32 R12, RZ, RZ, 0x10 ;  /* 0x00000010ff0c7424 */ /* 0x000fe200078e00ff */
[----:B------:R-:W-:-:S05]  /*39f50*/  SEL R4, R14, RZ, P4 ;  /* 0x000000ff0e047207 */ /* 0x000fca0002000000 */
[----:B------:R-:W-:-:S04]  /*39f60*/  IMAD.IADD R4, R3, 0x1, R4 ;  /* 0x0000000103047824 */ /* 0x000fc800078e0204 */
[----:B------:R-:W-:-:S07]  /*39f70*/  IMAD.MOV.U32 R13, RZ, RZ, R4 ;  /* 0x000000ffff0d7224 */ /* 0x000fce00078e0004 */
[----:B------:R-:W-:Y:S05]  /*39f80*/  WARPSYNC.COLLECTIVE R15, `(.L_x_7184) ;  /* 0x000000000f087348 */ /* 0x000fea0003c00000 */
[----:B------:R0:W1:Y:S02]  /*39f90*/  SHFL.UP P6, R14, R13, R12, R11 ;  /* 0x0400000c0d0e7389 */ /* 0x00006400000c000b */
[----:B01----:R-:W-:Y:S01]  /*39fa0*/  ENDCOLLECTIVE ;  /* 0x000000000000791b */ /* 0x003fe20003800000 */
.L_x_7184:
        /* <DEDUP_REMOVED lines=8> */
.L_x_7185:
[----:B------:R-:W-:Y:S05]  /*3a030*/  BRA `(.L_x_7186) ;  /* 0xffffffac00c47947 */ /* 0x000fea000383ffff */
.L_x_7036:
[----:B------:R-:W-:Y:S01]  /*3a040*/  BSSY B0, `(.L_x_7187) ;  /* 0x0000006000007945 */ /* 0x000fe20003800000 */
[----:B------:R-:W-:Y:S01]  /*3a050*/  PLOP3.LUT P6, PT, P6, PT, PT, 0x8, 0x0 ;  /* 0x000000000000781c */ /* 0x000fe200037ce170 */
[----:B------:R-:W-:-:S12]  /*3a060*/  IMAD.MOV.U32 R15, RZ, RZ, -0x1 ;  /* 0xffffffffff0f7424 */ /* 0x000fd800078e00ff */
[----:B0-----:R-:W-:Y:S05]  /*3a070*/  WARPSYNC.COLLECTIVE R15, `(.L_x_7188) ;  /* 0x000000000f087348 */ /* 0x001fea0003c00000 */
[----:B------:R-:W-:Y:S01]  /*3a080*/  VOTE.ANY R14, PT, P6 ;  /* 0x00000000000e7806 */ /* 0x000fe200030e0100 */
[----:B0-----:R-:W-:Y:S06]  /*3a090*/  ENDCOLLECTIVE ;  /* 0x000000000000791b */ /* 0x001fec0003800000 */
.L_x_7188:
[----:B------:R-:W-:Y:S05]  /*3a0a0*/  BSYNC B0 ;  /* 0x0000000000007941 */ /* 0x000fea0003800000 */
.L_x_7187:
        /* <DEDUP_REMOVED lines=9> */
.L_x_7189:
[----:B------:R-:W-:Y:S01]  /*3a140*/  IMAD.MOV.U32 R17, RZ, RZ, R14 ;  /* 0x000000ffff117224 */ /* 0x000fe200078e000e */
[----:B------:R-:W-:Y:S06]  /*3a150*/  BRA `(.L_x_7190) ;  /* 0xffffffac00b47947 */ /* 0x000fec000383ffff */
.L_x_7038:
[----:B------:R-:W-:Y:S01]  /*3a160*/  BSSY B0, `(.L_x_7191) ;  /* 0x0000007000007945 */ /* 0x000fe20003800000 */
[----:B------:R-:W-:Y:S02]  /*3a170*/  IMAD.MOV.U32 R13, RZ, RZ, R3 ;  /* 0x000000ffff0d7224 */ /* 0x000fe400078e0003 */
[----:B------:R-:W-:Y:S02]  /*3a180*/  IMAD.MOV.U32 R11, RZ, RZ, 0x1f ;  /* 0x0000001fff0b7424 */ /* 0x000fe400078e00ff */
[----:B------:R-:W-:-:S07]  /*3a190*/  IMAD.MOV.U32 R15, RZ, RZ, -0x1 ;  /* 0xffffffffff0f7424 */ /* 0x000fce00078e00ff */
[----:B012---:R-:W-:Y:S05]  /*3a1a0*/  WARPSYNC.COLLECTIVE R15, `(.L_x_7192) ;  /* 0x000000000f087348 */ /* 0x007fea0003c00000 */
[----:B------:R3:W4:Y:S02]  /*3a1b0*/  SHFL.IDX P6, R14, R13, R12, R11 ;  /* 0x0000000c0d0e7389 */ /* 0x00072400000c000b */
[----:B01234-:R-:W-:Y:S01]  /*3a1c0*/  ENDCOLLECTIVE ;  /* 0x000000000000791b */ /* 0x01ffe20003800000 */
.L_x_7192:
[----:B------:R-:W-:Y:S05]  /*3a1d0*/  BSYNC B0 ;  /* 0x0000000000007941 */ /* 0x000fea0003800000 */
.L_x_7191:
[----:B------:R-:W-:Y:S05]  /*3a1e0*/  BRA `(.L_x_7037) ;  /* 0xffffffac00ac7947 */ /* 0x000fea000383ffff */
.L_x_7042:
[----:B------:R0:W0:Y:S02]  /*3a1f0*/  SYNCS.PHASECHK.TRANS64.TRYWAIT P0, [R4+URZ+0x38820], R0 ;  /* 0x03882000040075a7 */ /* 0x000024000800017f */
[----:B0-----:R-:W-:Y:S05]  /*3a200*/  @!P0 NANOSLEEP.SYNCS 0x989680 ;  /* 0x009896800000895d */ /* 0x001fea0003900000 */
[----:B------:R-:W0:Y:S02]  /*3a210*/  @!P0 SYNCS.PHASECHK.TRANS64 P0, [R4+URZ+0x38820], R0 ;  /* 0x03882000040085a7 */ /* 0x000e24000800007f */
[----:B0-----:R-:W-:Y:S05]  /*3a220*/  @!P0 BRA `(.L_x_7042) ;  /* 0xfffffffc00f08947 */ /* 0x001fea000383ffff */
[----:B------:R-:W-:Y:S05]  /*3a230*/  BRA `(.L_x_7193) ;  /* 0xffffffb400247947 */ /* 0x000fea000383ffff */
.L_x_7043:
[----:B------:R-:W0:Y:S01]  /*3a240*/  S2R R2, SR_TID.X ;  /* 0x0000000000027919 */ /* 0x000e220000002100 */
[----:B------:R-:W-:Y:S01]  /*3a250*/  BSSY B0, `(.L_x_7194) ;  /* 0x000000a000007945 */ /* 0x000fe20003800000 */
[----:B------:R-:W-:Y:S02]  /*3a260*/  IMAD.MOV.U32 R12, RZ, RZ, RZ ;  /* 0x000000ffff0c7224 */ /* 0x000fe400078e00ff */
[----:B------:R-:W-:Y:S02]  /*3a270*/  IMAD.MOV.U32 R11, RZ, RZ, 0x1f ;  /* 0x0000001fff0b7424 */ /* 0x000fe400078e00ff */
[----:B------:R-:W-:Y:S01]  /*3a280*/  IMAD.MOV.U32 R15, RZ, RZ, -0x1 ;  /* 0xffffffffff0f7424 */ /* 0x000fe200078e00ff */
[----:B0-----:R-:W-:-:S04]  /*3a290*/  SHF.R.U32.HI R2, RZ, 0x5, R2 ;  /* 0x00000005ff027819 */ /* 0x001fc80000011602 */
[----:B------:R-:W-:-:S05]  /*3a2a0*/  LOP3.LUT R2, R2, 0x3, RZ, 0xc0, !PT ;  /* 0x0000000302027812 */ /* 0x000fca00078ec0ff */
[----:B------:R-:W-:-:S07]  /*3a2b0*/  IMAD.MOV.U32 R13, RZ, RZ, R2 ;  /* 0x000000ffff0d7224 */ /* 0x000fce00078e0002 */
[----:B-1234-:R-:W-:Y:S05]  /*3a2c0*/  WARPSYNC.COLLECTIVE R15, `(.L_x_7195) ;  /* 0x000000000f087348 */ /* 0x01efea0003c00000 */
[----:B------:R0:W0:Y:S02]  /*3a2d0*/  SHFL.IDX P6, R14, R13, R12, R11 ;  /* 0x0000000c0d0e7389 */ /* 0x00002400000c000b */
[----:B01234-:R-:W-:Y:S01]  /*3a2e0*/  ENDCOLLECTIVE ;  /* 0x000000000000791b */ /* 0x01ffe20003800000 */
.L_x_7195:
[----:B------:R-:W-:Y:S05]  /*3a2f0*/  BSYNC B0 ;  /* 0x0000000000007941 */ /* 0x000fea0003800000 */
.L_x_7194:
[----:B------:R-:W-:Y:S05]  /*3a300*/  BRA `(.L_x_7196) ;  /* 0xffffffb4000c7947 */ /* 0x000fea000383ffff */
.L_x_7044:
[----:B------:R-:W-:Y:S01]  /*3a310*/  BSSY B0, `(.L_x_7197) ;  /* 0x0000006000007945 */ /* 0x000fe20003800000 */
[----:B------:R-:W-:-:S07]  /*3a320*/  IMAD.MOV.U32 R15, RZ, RZ, -0x1 ;  /* 0xffffffffff0f7424 */ /* 0x000fce00078e00ff */
[----:B-1234-:R-:W-:Y:S05]  /*3a330*/  WARPSYNC.COLLECTIVE R15, `(.L_x_7198) ;  /* 0x000000000f0c7348 */ /* 0x01efea0003c00000 */
[----:B------:R-:W-:Y:S02]  /*3a340*/  ELECT P6, UR62, PT ;  /* 0x00000000003e782f */ /* 0x000fe400038c0000 */
[----:B------:R-:W-:Y:S01]  /*3a350*/  MOV R14, UR62 ;  /* 0x0000003e000e7c02 */ /* 0x000fe20008000f00 */
[----:B-1234-:R-:W-:Y:S10]  /*3a360*/  ENDCOLLECTIVE ;  /* 0x000000000000791b */ /* 0x01eff40003800000 */
.L_x_7198:
[----:B------:R-:W-:Y:S05]  /*3a370*/  BSYNC B0 ;  /* 0x0000000000007941 */ /* 0x000fea0003800000 */
.L_x_7197:
[----:B------:R-:W-:Y:S05]  /*3a380*/  BRA `(.L_x_7199) ;  /* 0xffffffb400007947 */ /* 0x000fea000383ffff */
.L_x_7046:
[----:B------:R0:W0:Y:S02]  /*3a390*/  SYNCS.PHASECHK.TRANS64.TRYWAIT P1, [R5+URZ+0x38840], R0 ;  /* 0x03884000050075a7 */ /* 0x000024000802017f */
[----:B0-----:R-:W-:Y:S05]  /*3a3a0*/  @!P1 NANOSLEEP.SYNCS 0x989680 ;  /* 0x009896800000995d */ /* 0x001fea0003900000 */
[----:B------:R-:W0:Y:S02]  /*3a3b0*/  @!P1 SYNCS.PHASECHK.TRANS64 P1, [R5+URZ+0x38840], R0 ;  /* 0x03884000050095a7 */ /* 0x000e24000802007f */
[----:B0-----:R-:W-:Y:S05]  /*3a3c0*/  @!P1 BRA `(.L_x_7046) ;  /* 0xfffffffc00f09947 */ /* 0x001fea000383ffff */
[----:B------:R-:W-:Y:S05]  /*3a3d0*/  BRA `(.L_x_7200) ;  /* 0xffffffb400207947 */ /* 0x000fea000383ffff */
.L_x_7048:
[----:B------:R0:W0:Y:S02]  /*3a3e0*/  SYNCS.PHASECHK.TRANS64.TRYWAIT P1, [R25+URZ+0x38840], R2 ;  /* 0x03884002190075a7 */ /* 0x000024000802017f */
[----:B0-----:R-:W-:Y:S05]  /*3a3f0*/  @!P1 NANOSLEEP.SYNCS 0x989680 ;  /* 0x009896800000995d */ /* 0x001fea0003900000 */
[----:B------:R-:W0:Y:S02]  /*3a400*/  @!P1 SYNCS.PHASECHK.TRANS64 P1, [R25+URZ+0x38840], R2 ;  /* 0x03884002190095a7 */ /* 0x000e24000802007f */
[----:B0-----:R-:W-:Y:S05]  /*3a410*/  @!P1 BRA `(.L_x_7048) ;  /* 0xfffffffc00f09947 */ /* 0x001fea000383ffff */
[----:B------:R-:W-:Y:S05]  /*3a420*/  BRA `(.L_x_7201) ;  /* 0xffffffb4002c7947 */ /* 0x000fea000383ffff */
.L_x_7050:
[----:B------:R0:W0:Y:S02]  /*3a430*/  SYNCS.PHASECHK.TRANS64.TRYWAIT P1, [R5+URZ+0x38860], R0 ;  /* 0x03886000050075a7 */ /* 0x000024000802017f */
[----:B0-----:R-:W-:Y:S05]  /*3a440*/  @!P1 NANOSLEEP.SYNCS 0x989680 ;  /* 0x009896800000995d */ /* 0x001fea0003900000 */
[----:B------:R-:W0:Y:S02]  /*3a450*/  @!P1 SYNCS.PHASECHK.TRANS64 P1, [R5+URZ+0x38860], R0 ;  /* 0x03886000050095a7 */ /* 0x000e24000802007f */
[----:B0-----:R-:W-:Y:S05]  /*3a460*/  @!P1 BRA `(.L_x_7050) ;  /* 0xfffffffc00f09947 */ /* 0x001fea000383ffff */
[----:B------:R-:W-:Y:S05]  /*3a470*/  BRA `(.L_x_7202) ;  /* 0xffffffb400287947 */ /* 0x000fea000383ffff */
        .type           $_ZN7cutlass13device_kernelIN5flash11enable_sm90INS1_16FlashAttnFwdSm90INS1_25CollectiveMainloopFwdSm90ILi2EN4cute5tupleIJNS5_1CILi1EEES8_S8_EEENS6_IJNS7_ILi64EEESA_SA_EEELi512ENS_6half_tEfNS_4arch4Sm90ELb0ELb1ELb1ELb1ELb1ELb1ELb1ELb0ELb0ELb1ELb0ELb0EEENS1_21CollectiveEpilogueFwdINS6_IJSA_NS7_ILi512EEESA_EEES9_SC_SE_Li256ELb1ELb1ELb0ELb0EEENS1_36VarlenDynamicPersistentTileSchedulerILi64ELi64ELi256ELi128ELb0ELb1ELb1ELb1ELb0ELb1EEEEEEEEEvNT_6ParamsE$_ZZN5flash25CollectiveMainloopFwdSm90ILi2EN4cute5tupleIJNS1_1CILi1EEES4_S4_EEENS2_IJNS3_ILi64EEES6_S6_EEELi512EN7cutlass6half_tEfNS8_4arch4Sm90ELb0ELb1ELb1ELb1ELb1ELb1ELb1ELb0ELb0ELb1ELb0ELb0EE3mmaINS_16FlashAttnFwdSm90ISC_NS_21CollectiveEpilogueFwdINS2_IJS6_NS3_ILi512EEES6_EEES5_S9_SB_Li256ELb1ELb1ELb0ELb0EEENS_36VarlenDynamicPersistentTileSchedulerILi64ELi64ELi256ELi128ELb0ELb1ELb1ELb1ELb0ELb1EEEE13SharedStorageENS1_6TensorINS1_11ArrayEngineIfLm128EEENS1_6LayoutINS2_IJNS2_IJNS3_ILi2EEESR_NS3_ILi32EEEEEES4_S4_EEENS2_IJNS2_IJS4_SR_NS3_ILi4EEEEEENS3_ILi0EEESX_EEEEEEENS_7SoftmaxILi2ELi0EEEEEbRKNSC_6ParamsENS8_13PipelineAsyncILi2EEES17_RNS8_13PipelineStateILj2EEERT0_RT1_iRiRKNS_16SeqlenInfoQKNewKILb1ELb1EEENS2_IJiiiiEEERT_ENKUliT_T0_T1_E_clIZSD_ISM_S10_S12_EbS15_S17_S17_S1A_S1C_S1E_iS1F_S1J_S1K_S1M_EUlRS1N_iE0_NS3_ILb1EEES1U_EEDaiS1N_S1O_S1P_,@function
        .size           $_ZN7cutlass13device_kernelIN5flash11enable_sm90INS1_16FlashAttnFwdSm90INS1_25CollectiveMainloopFwdSm90ILi2EN4cute5tupleIJNS5_1CILi1EEES8_S8_EEENS6_IJNS7_ILi64EEESA_SA_EEELi512ENS_6half_tEfNS_4arch4Sm90ELb0ELb1ELb1ELb1ELb1ELb1ELb1ELb0ELb0ELb1ELb0ELb0EEENS1_21CollectiveEpilogueFwdINS6_IJSA_NS7_ILi512EEESA_EEES9_SC_SE_Li256ELb1ELb1ELb0ELb0EEENS1_36VarlenDynamicPersistentTileSchedulerILi64ELi64ELi256ELi128ELb0ELb1ELb1ELb1ELb0ELb1EEEEEEEEEvNT_6ParamsE$_ZZN5flash25CollectiveMainloopFwdSm90ILi2EN4cute5tupleIJNS1_1CILi1EEES4_S4_EEENS2_IJNS3_ILi64EEES6_S6_EEELi512EN7cutlass6half_tEfNS8_4arch4Sm90ELb0ELb1ELb1ELb1ELb1ELb1ELb1ELb0ELb0ELb1ELb0ELb0EE3mmaINS_16FlashAttnFwdSm90ISC_NS_21CollectiveEpilogueFwdINS2_IJS6_NS3_ILi512EEES6_EEES5_S9_SB_Li256ELb1ELb1ELb0ELb0EEENS_36VarlenDynamicPersistentTileSchedulerILi64ELi64ELi256ELi128ELb0ELb1ELb1ELb1ELb0ELb1EEEE13SharedStorageENS1_6TensorINS1_11ArrayEngineIfLm128EEENS1_6LayoutINS2_IJNS2_IJNS3_ILi2EEESR_NS3_ILi32EEEEEES4_S4_EEENS2_IJNS2_IJS4_SR_NS3_ILi4EEEEEENS3_ILi0EEESX_EEEEEEENS_7SoftmaxILi2ELi0EEEEEbRKNSC_6ParamsENS8_13PipelineAsyncILi2EEES17_RNS8_13PipelineStateILj2EEERT0_RT1_iRiRKNS_16SeqlenInfoQKNewKILb1ELb1EEENS2_IJiiiiEEERT_ENKUliT_T0_T1_E_clIZSD_ISM_S10_S12_EbS15_S17_S17_S1A_S1C_S1E_iS1F_S1J_S1K_S1M_EUlRS1N_iE0_NS3_ILb1EEES1U_EEDaiS1N_S1O_S1P_,(.L_x_15654 - $_ZN7cutlass13device_kernelIN5flash11enable_sm90INS1_16FlashAttnFwdSm90INS1_25CollectiveMainloopFwdSm90ILi2EN4cute5tupleIJNS5_1CILi1EEES8_S8_EEENS6_IJNS7_ILi64EEESA_SA_EEELi512ENS_6half_tEfNS_4arch4Sm90ELb0ELb1ELb1ELb1ELb1ELb1ELb1ELb0ELb0ELb1ELb0ELb0EEENS1_21CollectiveEpilogueFwdINS6_IJSA_NS7_ILi512EEESA_EEES9_SC_SE_Li256ELb1ELb1ELb0ELb0EEENS1_36VarlenDynamicPersistentTileSchedulerILi64ELi64ELi256ELi128ELb0ELb1ELb1ELb1ELb0ELb1EEEEEEEEEvNT_6ParamsE$_ZZN5flash25CollectiveMainloopFwdSm90ILi2EN4cute5tupleIJNS1_1CILi1EEES4_S4_EEENS2_IJNS3_ILi64EEES6_S6_EEELi512EN7cutlass6half_tEfNS8_4arch4Sm90ELb0ELb1ELb1ELb1ELb1ELb1ELb1ELb0ELb0ELb1ELb0ELb0EE3mmaINS_16FlashAttnFwdSm90ISC_NS_21CollectiveEpilogueFwdINS2_IJS6_NS3_ILi512EEES6_EEES5_S9_SB_Li256ELb1ELb1ELb0ELb0EEENS_36VarlenDynamicPersistentTileSchedulerILi64ELi64ELi256ELi128ELb0ELb1ELb1ELb1ELb0ELb1EEEE13SharedStorageENS1_6TensorINS1_11ArrayEngineIfLm128EEENS1_6LayoutINS2_IJNS2_IJNS3_ILi2EEESR_NS3_ILi32EEEEEES4_S4_EEENS2_IJNS2_IJS4_SR_NS3_ILi4EEEEEENS3_ILi0EEESX_EEEEEEENS_7SoftmaxILi2ELi0EEEEEbRKNSC_6ParamsENS8_13PipelineAsyncILi2EEES17_RNS8_13PipelineStateILj2EEERT0_RT1_iRiRKNS_16SeqlenInfoQKNewKILb1ELb1EEENS2_IJiiiiEEERT_ENKUliT_T0_T1_E_clIZSD_ISM_S10_S12_EbS15_S17_S17_S1A_S1C_S1E_iS1F_S1J_S1K_S1M_EUlRS1N_iE0_NS3_ILb1EEES1U_EEDaiS1N_S1O_S1P_)
$_ZN7cutlass13device_kernelIN5flash11enable_sm90INS1_16FlashAttnFwdSm90INS1_25CollectiveMainloopFwdSm90ILi2EN4cute5tupleIJNS5_1CILi1EEES8_S8_EEENS6_IJNS7_ILi64EEESA_SA_EEELi512ENS_6half_tEfNS_4arch4Sm90ELb0ELb1ELb1ELb1ELb1ELb1ELb1ELb0ELb0ELb1ELb0ELb0EEENS1_21CollectiveEpilogueFwdINS6_IJSA_NS7_ILi512EEESA_EEES9_SC_SE_Li256ELb1ELb1ELb0ELb0EEENS1_36VarlenDynamicPersistentTileSchedulerILi64ELi64ELi256ELi128ELb0ELb1ELb1ELb1ELb0ELb1EEEEEEEEEvNT_6ParamsE$_ZZN5flash25CollectiveMainloopFwdSm90ILi2EN4cute5tupleIJNS1_1CILi1EEES4_S4_EEENS2_IJNS3_ILi64EEES6_S6_EEELi512EN7cutlass6half_tEfNS8_4arch4Sm90ELb0ELb1ELb1ELb1ELb1ELb1ELb1ELb0ELb0ELb1ELb0ELb0EE3mmaINS_16FlashAttnFwdSm90ISC_NS_21CollectiveEpilogueFwdINS2_IJS6_NS3_ILi512EEES6_EEES5_S9_SB_Li256ELb1ELb1ELb0ELb0EEENS_36VarlenDynamicPersistentTileSchedulerILi64ELi64ELi256ELi128ELb0ELb1ELb1ELb1ELb0ELb1EEEE13SharedStorageENS1_6TensorINS1_11ArrayEngineIfLm128EEENS1_6LayoutINS2_IJNS2_IJNS3_ILi2EEESR_NS3_ILi32EEEEEES4_S4_EEENS2_IJNS2_IJS4_SR_NS3_ILi4EEEEEENS3_ILi0EEESX_EEEEEEENS_7SoftmaxILi2ELi0EEEEEbRKNSC_6ParamsENS8_13PipelineAsyncILi2EEES17_RNS8_13PipelineStateILj2EEERT0_RT1_iRiRKNS_16SeqlenInfoQKNewKILb1ELb1EEENS2_IJiiiiEEERT_ENKUliT_T0_T1_E_clIZSD_ISM_S10_S12_EbS15_S17_S17_S1A_S1C_S1E_iS1F_S1J_S1K_S1M_EUlRS1N_iE0_NS3_ILb1EEES1U_EEDaiS1N_S1O_S1P_:
[----:B------:R-:W-:Y:S05]  /*3a480*/  YIELD ;  /* 0x0000000000007946 */ /* 0x000fea0003800000 */
[----:B------:R-:W-:Y:S02]  /*3a490*/  ULDC UR4, c[0x0][0x20] ;  /* 0x0000080000047ab9 */ /* 0x000fe40000000800 */
[----:B------:R-:W-:-:S05]  /*3a4a0*/  VIADD R0, R0, -UR4 ;  /* 0x8000000400007c36 */ /* 0x000fca0008000000 */
[----:B------:R-:W2:Y:S01]  /*3a4b0*/  LDL.64 R10, [R0+0x18] ;  /* 0x00001800000a7983 */ /* 0x000ea20000100a00 */
[----:B------:R-:W0:Y:S03]  /*3a4c0*/  LDC.64 R2, c[0x0][0x208] ;  /* 0x00008200ff027b82 */ /* 0x000e260000000a00 */
[----:B------:R-:W3:Y:S01]  /*3a4d0*/  LDL.64 R6, [R0] ;  /* 0x0000000000067983 */ /* 0x000ee20000100a00 */
[----:B0-----:R-:W-:Y:S02]  /*3a4e0*/  R2UR UR4, R2 ;  /* 0x00000000020472ca */ /* 0x001fe400000e0000 */
[----:B------:R-:W-:-:S13]  /*3a4f0*/  R2UR UR5, R3 ;  /* 0x00000000030572ca */ /* 0x000fda00000e0000 */
[----:B--2---:R-:W2:Y:S01]  /*3a500*/  LD.E R4, desc[UR4][R10.64] ;  /* 0x000000040a047980 */ /* 0x004ea2000c101900 */
[C---:B------:R-:W-:Y:S02]  /*3a510*/  R2UR UR4, R2.reuse ;  /* 0x00000000020472ca */ /* 0x040fe400000e0000 */
[C---:B------:R-:W-:Y:S02]  /*3a520*/  R2UR UR5, R3.reuse ;  /* 0x00000000030572ca */ /* 0x040fe400000e0000 */
[----:B------:R-:W-:Y:S02]  /*3a530*/  R2UR UR6, R2 ;  /* 0x00000000020672ca */ /* 0x000fe400000e0000 */
[----:B------:R-:W-:Y:S01]  /*3a540*/  R2UR UR7, R3 ;  /* 0x00000000030772ca */ /* 0x000fe200000e0000 */
[----:B------:R-:W-:Y:S01]  /*3a550*/  BSSY B0, `(.L_x_7203) ;  /* 0x0000009000007945 */ /* 0x000fe20003800000 */
[----:B------:R-:W-:-:S07]  /*3a560*/  IMAD.MOV.U32 R5, RZ, RZ, R46 ;  /* 0x000000ffff057224 */ /* 0x000fce00078e002e */
[----:B---3--:R0:W5:Y:S04]  /*3a570*/  LD.E R9, desc[UR4][R6.64] ;  /* 0x0000000406097980 */ /* 0x008168000c101900 */
[----:B------:R0:W5:Y:S01]  /*3a580*/  LD.E R14, desc[UR6][R6.64+0x4] ;  /* 0x00000406060e7980 */ /* 0x000162000c101900 */
[----:B--2---:R-:W-:-:S04]  /*3a590*/  LOP3.LUT R4, R4, 0x1, RZ, 0xfc, !PT ;  /* 0x0000000104047812 */ /* 0x004fc800078efcff */
[----:B------:R-:W-:Y:S01]  /*3a5a0*/  ISETP.NE.AND P0, PT, R4, 0x3, PT ;  /* 0x000000030400780c */ /* 0x000fe20003f05270 */
[----:B------:R-:W-:-:S12]  /*3a5b0*/  IMAD.MOV.U32 R4, RZ, RZ, R39 ;  /* 0x000000ffff047224 */ /* 0x000fd800078e0027 */
[----:B0-----:R-:W-:Y:S05]  /*3a5c0*/  @!P0 BRA `(.L_x_7204) ;  /* 0x0000000000048947 */ /* 0x001fea0003800000 */
[----:B------:R-:W-:Y:S01]  /*3a5d0*/  BPT.TRAP 0x1 ;  /* 0x000000040000795c */ /* 0x000fe20000300000 */
.L_x_7204:
[----:B------:R-:W-:Y:S05]  /*3a5e0*/  BSYNC B0 ;  /* 0x0000000000007941 */ /* 0x000fea0003800000 */
.L_x_7203:
        /* <DEDUP_REMOVED lines=17> */
.L_x_7206:
[----:B------:R-:W-:Y:S05]  /*3a700*/  BSYNC B0 ;  /* 0x0000000000007941 */ /* 0x000fea0003800000 */
.L_x_7205:
        /* <DEDUP_REMOVED lines=10> */
.L_x_7208:
[----:B------:R-:W-:Y:S05]  /*3a7b0*/  BSYNC B0 ;  /* 0x0000000000007941 */ /* 0x000fea0003800000 */
.L_x_7207:
[----:B------:R-:W2:Y:S04]  /*3a7c0*/  LDL.64 R14, [R0] ;  /* 0x00000000000e7983 */ /* 0x000ea80000100a00 */
[----:B------:R-:W3:Y:S01]  /*3a7d0*/  LDL.64 R10, [R0+0x28] ;  /* 0x00002800000a7983 */ /* 0x000ee20000100a00 */
[C---:B------:R-:W-:Y:S02]  /*3a7e0*/  R2UR UR6, R2.reuse ;  /* 0x00000000020672ca */ /* 0x040fe400000e0000 */
[C---:B------:R-:W-:Y:S01]  /*3a7f0*/  R2UR UR7, R3.reuse ;  /* 0x00000000030772ca */ /* 0x040fe200000e0000 */
[----:B0----5:R-:W4:Y:S01]  /*3a800*/  LDL.64 R12, [R0+0x20] ;  /* 0x00002000000c7983 */ /* 0x021f220000100a00 */
        /* <DEDUP_REMOVED lines=65> */
[----:B------:R-:W-:Y:S01]  /*3ac20*/  R2UR UR9, R3 ;  /* 0x00000000030972ca */ /* 0x000fe200000e0000 */
[----:B--2---:R-:W-:Y:S02]  /*3ac30*/  VIADD R10, R12, 0x6 ;  /* 0x000000060c0a7836 */ /* 0x004fe40000000000 */
[----:B------:R-:W-:-:S03]  /*3ac40*/  IMAD.MOV.U32 R11, RZ, RZ, R13 ;  /* 0x000000ffff0b7224 */ /* 0x000fc600078e000d */
        /* <DEDUP_REMOVED lines=8> */
[----:B------:R-:W3:-:S12]  /*3acd0*/  LDL.64 R12, [R0+0x30] ;  /* 0x00003000000c7983 */ /* 0x000ed80000100a00 */
[----:B--2---:R-:W2:Y:S01]  /*3ace0*/  LD.E R10, desc[UR4][R10.64] ;  /* 0x000000040a0a7980 */ /* 0x004ea2000c101900 */
[----:B---3--:R-:W-:Y:S01]  /*3acf0*/  MOV R12, R12 ;  /* 0x0000000c000c7202 */ /* 0x008fe20000000f00 */
[----:B------:R-:W-:Y:S01]  /*3ad00*/  BSSY B0, `(.L_x_7210) ;  /* 0x0000007000007945 */ /* 0x000fe20003800000 */
[----:B--2---:R-:W-:-:S04]  /*3ad10*/  LEA.HI R14, R10, R10, RZ, 0x1 ;  /* 0x0000000a0a0e7211 */ /* 0x004fc800078f08ff */
[----:B------:R-:W-:-:S05]  /*3ad20*/  LOP3.LUT R15, R14, 0xfffffffe, RZ, 0xc0, !PT ;  /* 0xfffffffe0e0f7812 */ /* 0x000fca00078ec0ff */
[----:B------:R-:W-:-:S05]  /*3ad30*/  IMAD.IADD R15, R10, 0x1, -R15 ;  /* 0x000000010a0f7824 */ /* 0x000fca00078e0a0f */
[----:B------:R-:W-:-:S04]  /*3ad40*/  SHF.L.U32 R15, R15, 0x1f, RZ ;  /* 0x0000001f0f0f7819 */ /* 0x000fc800000006ff */
[----:B------:R-:W1:Y:S02]  /*3ad50*/  SYNCS.PHASECHK.TRANS64.TRYWAIT P0, [R12+URZ+0x38810], R15 ;  /* 0x0388100f0c0075a7 */ /* 0x000e64000800017f */
[----:B01----:R-:W-:Y:S05]  /*3ad60*/  @!P0 BRA `(.L_x_7211) ;  /* 0x000000ec00908947 */ /* 0x003fea0003800000 */
.L_x_7237:
[----:B------:R-:W-:Y:S05]  /*3ad70*/  BSYNC B0 ;  /* 0x0000000000007941 */ /* 0x000fea0003800000 */
.L_x_7210:
[----:B------:R-:W0:Y:S01]  /*3ad80*/  LDL.64 R6, [R0+0x40] ;  /* 0x0000400000067983 */ /* 0x000e220000100a00 */
[----:B------:R-:W-:Y:S02]  /*3ad90*/  R2UR UR4, R2 ;  /* 0x00000000020472ca */ /* 0x000fe400000e0000 */
[----:B------:R-:W-:Y:S01]  /*3ada0*/  R2UR UR5, R3 ;  /* 0x00000000030572ca */ /* 0x000fe200000e0000 */
[----:B------:R-:W2:-:S12]  /*3adb0*/  LDL.64 R10, [R0] ;  /* 0x00000000000a7983 */ /* 0x000e980000100a00 */
[----:B0-----:R-:W3:Y:S01]  /*3adc0*/  LD.E R12, desc[UR4][R6.64] ;  /* 0x00000004060c7980 */ /* 0x001ee2000c101900 */
[----:B------:R-:W-:Y:S02]  /*3add0*/  R2UR UR6, R2 ;  /* 0x00000000020672ca */ /* 0x000fe400000e0000 */
[----:B------:R-:W-:Y:S01]  /*3ade0*/  R2UR UR7, R3 ;  /* 0x00000000030772ca */ /* 0x000fe200000e0000 */
[----:B--2---:R0:W5:Y:S01]  /*3adf0*/  LD.E R14, desc[UR4][R10.64] ;  /* 0x000000040a0e7980 */ /* 0x004162000c101900 */
[----:B------:R-:W-:Y:S11]  /*3ae00*/  BSSY B0, `(.L_x_7212) ;  /* 0x0000006000007945 */ /* 0x000ff60003800000 */
[----:B------:R0:W5:Y:S01]  /*3ae10*/  LD.E R15, desc[UR6][R10.64+0x4] ;  /* 0x000004060a0f7980 */ /* 0x000162000c101900 */
[----:B---3--:R-:W-:-:S04]  /*3ae20*/  LOP3.LUT R12, R12, 0x1, RZ, 0xfc, !PT ;  /* 0x000000010c0c7812 */ /* 0x008fc800078efcff */
[----:B------:R-:W-:-:S13]  /*3ae30*/  ISETP.NE.AND P0, PT, R12, 0x3, PT ;  /* 0x000000030c00780c */ /* 0x000fda0003f05270 */
[----:B0-----:R-:W-:Y:S05]  /*3ae40*/  @!P0 BRA `(.L_x_7213) ;  /* 0x0000000000048947 */ /* 0x001fea0003800000 */
[----:B------:R-:W-:Y:S01]  /*3ae50*/  BPT.TRAP 0x1 ;  /* 0x000000040000795c */ /* 0x000fe20000300000 */
.L_x_7213:
[----:B------:R-:W-:Y:S05]  /*3ae60*/  BSYNC B0 ;  /* 0x0000000000007941 */ /* 0x000fea0003800000 */
.L_x_7212:
        /* <DEDUP_REMOVED lines=17> */
.L_x_7215:
[----:B------:R-:W-:Y:S05]  /*3af80*/  BSYNC B0 ;  /* 0x0000000000007941 */ /* 0x000fea0003800000 */
.L_x_7214:
        /* <DEDUP_REMOVED lines=10> */
.L_x_7217:
[----:B------:R-:W-:Y:S05]  /*3b030*/  BSYNC B0 ;  /* 0x0000000000007941 */ /* 0x000fea0003800000 */
.L_x_7216:
        /* <DEDUP_REMOVED lines=338> */
[C---:B------:R-:W-:Y:S02]  /*3c560*/  R2UR UR9, R3.reuse ;  /* 0x00000000030972ca */ /* 0x040fe400000e0000 */
[----:B------:R-:W-:Y:S01]  /*3c570*/  R2UR UR10, R2 ;  /* 0x00000000020a72ca */ /* 0x000fe200000e0000 */
[----:B------:R-:W-:Y:S01]  /*3c580*/  IMAD.IADD R20, R20, 0x1, R21 ;  /* 0x0000000114147824 */ /* 0x000fe200078e0215 */
[----:B------:R-:W-:-:S04]  /*3c590*/  R2UR UR11, R3 ;  /* 0x00000000030b72ca */ /* 0x000fc800000e0000 */
[----:B------:R-:W-:-:S05]  /*3c5a0*/  LOP3.LUT R21, R20, 0xa06, RZ, 0xc0, !PT ;  /* 0x00000a0614157812 */ /* 0x000fca00078ec0ff */
[----:B------:R-:W-:-:S05]  /*3c5b0*/  IMAD.IADD R20, R12, 0x1, R21 ;  /* 0x000000010c147824 */ /* 0x000fca00078e0215 */
[----:B------:R-:W-:Y:S01]  /*3c5c0*/  R2UR UR6, R20 ;  /* 0x00000000140672ca */ /* 0x000fe200000e0000 */
[----:B--2---:R-:W-:Y:S01]  /*3c5d0*/  IMAD.IADD R14, R21, 0x1, R14 ;  /* 0x00000001150e7824 */ /* 0x004fe200078e020e */
[----:B------:R-:W-:Y:S01]  /*3c5e0*/  R2UR UR5, R15 ;  /* 0x000000000f0572ca */ /* 0x000fe200000e0000 */
        /* <DEDUP_REMOVED lines=199> */
[----:B------:R-:W-:Y:S01]  /*3d260*/  R2UR UR7, R13 ;  /* 0x000000000d0772ca */ /* 0x000fe200000e0000 */
[----:B------:R-:W-:Y:S01]  /*3d270*/  IMAD.MOV.U32 R15, RZ, RZ, 0x1000 ;  /* 0x00001000ff0f7424 */ /* 0x000fe200078e00ff */
[----:B------:R-:W-:Y:S01]  /*3d280*/  WARPGROUP.ARRIVE ;  /* 0x00000000000079c5 */ /* 0x000fe20000000000 */
        /* <DEDUP_REMOVED lines=8> */
[----:B--2---:R-:W-:Y:S01]  /*3d310*/  IMAD.IADD R10, R15, 0x1, R10 ;  /* 0x000000010f0a7824 */ /* 0x004fe200078e020a */
        /* <DEDUP_REMOVED lines=18> */
.L_x_7220:
[----:B------:R-:W-:Y:S05]  /*3d440*/  BSYNC B0 ;  /* 0x0000000000007941 */ /* 0x000fea0003800000 */
.L_x_7219:
        /* <DEDUP_REMOVED lines=13> */
[----:B------:R0:W3:Y:S04]  /*3d520*/  LD.E R62, desc[UR4][R56.64] ;  /* 0x00000004383e7980 */ /* 0x0000e8000c101900 */
        /* <DEDUP_REMOVED lines=10> */
[----:B------:R-:W3:Y:S01]  /*3d5d0*/  LD.E R9, desc[UR12][R4.64+0x18] ;  /* 0x0000180c04097980 */ /* 0x000ee2000c101900 */
[C---:B------:R-:W-:Y:S02]  /*3d5e0*/  R2UR UR9, R3.reuse ;  /* 0x00000000030972ca */ /* 0x040fe400000e0000 */
[----:B------:R-:W-:Y:S02]  /*3d5f0*/  R2UR UR10, R2 ;  /* 0x00000000020a72ca */ /* 0x000fe400000e0000 */
[----:B------:R-:W-:-:S07]  /*3d600*/  R2UR UR11, R3 ;  /* 0x00000000030b72ca */ /* 0x000fce00000e0000 */
[----:B------:R-:W4:Y:S04]  /*3d610*/  LD.E R10, desc[UR6][R4.64+0x4] ;  /* 0x00000406040a7980 */ /* 0x000f28000c101900 */
[----:B------:R-:W4:Y:S04]  /*3d620*/  LD.E R65, desc[UR8][R4.64+0xc] ;  /* 0x00000c0804417980 */ /* 0x000f28000c101900 */
[----:B------:R-:W4:Y:S04]  /*3d630*/  LD.E R59, desc[UR10][R4.64+0x14] ;  /* 0x0000140a043b7980 */ /* 0x000f28000c101900 */
[----:B--2---:R-:W2:Y:S01]  /*3d640*/  LD.E R60, desc[UR4][R6.64] ;  /* 0x00000004063c7980 */ /* 0x004ea2000c101900 */
[----:B------:R-:W-:-:S02]  /*3d650*/  @P0 R2UR UR4, R2 ;  /* 0x00000000020402ca */ /* 0x000fc400000e0000 */
[----:B------:R-:W-:-:S13]  /*3d660*/  @P0 R2UR UR5, R3 ;  /* 0x00000000030502ca */ /* 0x000fda00000e0000 */
[----:B------:R-:W4:Y:S01]  /*3d670*/  @P0 LD.E R64, desc[UR4][R4.64+0x28] ;  /* 0x0000280404400980 */ /* 0x000f22000c101900 */
[----:B------:R-:W-:Y:S02]  /*3d680*/  R2UR UR4, R2 ;  /* 0x00000000020472ca */ /* 0x000fe400000e0000 */
[----:B------:R-:W-:-:S13]  /*3d690*/  R2UR UR5, R3 ;  /* 0x00000000030572ca */ /* 0x000fda00000e0000 */
[----:B------:R-:W4:Y:S04]  /*3d6a0*/  LD.E R7, desc[UR4][R4.64+0x8] ;  /* 0x0000080404077980 */ /* 0x000f28000c101900 */
[----:B------:R-:W4:Y:S01]  /*3d6b0*/  LD.E R58, desc[UR4][R4.64+0x10] ;  /* 0x00001004043a7980 */ /* 0x000f22000c101900 */
[----:B---3--:R-:W-:Y:S01]  /*3d6c0*/  ISETP.GE.AND P1, PT, R9, 0x1, PT ;  /* 0x000000010900780c */ /* 0x008fe20003f26270 */
[----:B------:R-:W-:Y:S01]  /*3d6d0*/  BSSY B0, `(.L_x_7221) ;  /* 0x000008b000007945 */ /* 0x000fe20003800000 */
[-C--:B--2---:R-:W-:Y:S01]  /*3d6e0*/  FMUL.FTZ R15, R34, R60.reuse ;  /* 0x0000003c220f7220 */ /* 0x084fe20000410000 */
[----:B------:R-:W-:Y:S01]  /*3d6f0*/  SHF.R.S32.HI R34, RZ, 0x1f, R61 ;  /* 0x0000001fff227819 */ /* 0x000fe2000001143d */
[-C--:B------:R-:W-:Y:S01]  /*3d700*/  FMUL.FTZ R12, R27, R60.reuse ;  /* 0x0000003c1b0c7220 */ /* 0x080fe20000410000 */
[----:B------:R-:W-:-:S02]  /*3d710*/  FMUL.FTZ R11, R24, R60 ;  /* 0x0000003c180b7220 */ /* 0x000fc40000410000 */
[----:B------:R-:W-:Y:S01]  /*3d720*/  LEA.HI R27, R34, R61, RZ, 0x7 ;  /* 0x0000003d221b7211 */ /* 0x000fe200078f38ff */
[----:B------:R-:W-:-:S03]  /*3d730*/  FMUL.FTZ R24, R38, R60 ;  /* 0x0000003c26187220 */ /* 0x000fc60000410000 */
[----:B------:R-:W-:Y:S01]  /*3d740*/  LOP3.LUT R38, R27, 0xffffff80, RZ, 0xc0, !PT ;  /* 0xffffff801b267812 */ /* 0x000fe200078ec0ff */
[----:B------:R-:W-:-:S04]  /*3d750*/  FMUL.FTZ R14, R31, R60 ;  /* 0x0000003c1f0e7220 */ /* 0x000fc80000410000 */
[----:B------:R-:W-:Y:S02]  /*3d760*/  IMAD.IADD R38, R61, 0x1, -R38 ;  /* 0x000000013d267824 */ /* 0x000fe400078e0a26 */
[-C--:B------:R-:W-:Y:S01]  /*3d770*/  FMUL.FTZ R31, R33, R60.reuse ;  /* 0x0000003c211f7220 */ /* 0x080fe20000410000 */
[-C--:B------:R-:W-:Y:S01]  /*3d780*/  FMUL.FTZ R20, R35, R60.reuse ;  /* 0x0000003c23147220 */ /* 0x080fe20000410000 */
[----:B------:R-:W-:Y:S02]  /*3d790*/  LEA.HI R35, R34, R61, RZ, 0x2 ;  /* 0x0000003d22237211 */ /* 0x000fe400078f10ff */
[----:B------:R-:W-:Y:S01]  /*3d7a0*/  SHF.R.S32.HI R33, RZ, 0x1f, R38 ;  /* 0x0000001fff217819 */ /* 0x000fe20000011426 */
[-C--:B------:R-:W-:Y:S01]  /*3d7b0*/  FMUL.FTZ R40, R40, R60.reuse ;  /* 0x0000003c28287220 */ /* 0x080fe20000410000 */
[-C--:B0-----:R-:W-:Y:S01]  /*3d7c0*/  FMUL.FTZ R57, R28, R60.reuse ;  /* 0x0000003c1c397220 */ /* 0x081fe20000410000 */
[----:B------:R-:W-:Y:S01]  /*3d7d0*/  FMUL.FTZ R28, R42, R60 ;  /* 0x0000003c2a1c7220 */ /* 0x000fe20000410000 */
[----:B------:R-:W-:Y:S01]  /*3d7e0*/  LEA.HI R34, R33, R38, RZ, 0x2 ;  /* 0x0000002621227211 */ /* 0x000fe200078f10ff */
[----:B------:R0:W1:Y:S01]  /*3d7f0*/  MUFU.TANH R66, R40 ;  /* 0x0000002800427308 */ /* 0x0000620000002400 */
[----:B------:R-:W-:-:S02]  /*3d800*/  LOP3.LUT R42, R35, 0xfffffffc, RZ, 0xc0, !PT ;  /* 0xfffffffc232a7812 */ /* 0x000fc400078ec0ff */
[----:B------:R-:W-:Y:S01]  /*3d810*/  SHF.R.S32.HI R35, RZ, 0x2, R34 ;  /* 0x00000002ff237819 */ /* 0x000fe20000011422 */
[----:B------:R-:W-:Y:S01]  /*3d820*/  FMUL.FTZ R13, R30, R60 ;  /* 0x0000003c1e0d7220 */ /* 0x000fe20000410000 */
[----:B------:R-:W-:Y:S01]  /*3d830*/  LEA.HI R33, R33, R38, RZ, 0x5 ;  /* 0x0000002621217211 */ /* 0x000fe200078f28ff */
[----:B------:R-:W-:Y:S01]  /*3d840*/  IMAD.IADD R42, R61, 0x1, -R42 ;  /* 0x000000013d2a7824 */ /* 0x000fe200078e0a2a */
[----:B0-----:R-:W-:Y:S01]  /*3d850*/  SHF.R.S32.HI R40, RZ, 0x1f, R34 ;  /* 0x0000001fff287819 */ /* 0x001fe20000011422 */
[-C--:B------:R-:W-:Y:S01]  /*3d860*/  FMUL.FTZ R30, R32, R60.reuse ;  /* 0x0000003c201e7220 */ /* 0x080fe20000410000 */
[-C--:B------:R-:W-:Y:S02]  /*3d870*/  FMUL.FTZ R32, R36, R60.reuse ;  /* 0x0000003c24207220 */ /* 0x080fe40000410000 */
[----:B------:R-:W-:Y:S01]  /*3d880*/  LEA.HI R40, R40, R35, RZ, 0x3 ;  /* 0x0000002328287211 */ /* 0x000fe200078f18ff */
[----:B------:R-:W-:Y:S01]  /*3d890*/  FMUL.FTZ R36, R37, R60 ;  /* 0x0000003c25247220 */ /* 0x000fe20000410000 */
[----:B------:R-:W-:-:S02]  /*3d8a0*/  SHF.R.S32.HI R33, RZ, 0x5, R33 ;  /* 0x00000005ff217819 */ /* 0x000fc40000011421 */
[----:B------:R-:W-:Y:S02]  /*3d8b0*/  LEA.HI R37, R42, R42, RZ, 0x1 ;  /* 0x0000002a2a257211 */ /* 0x000fe400078f08ff */
[----:B------:R-:W-:Y:S01]  /*3d8c0*/  LOP3.LUT R40, R40, 0xfffffff8, RZ, 0xc0, !PT ;  /* 0xfffffff828287812 */ /* 0x000fe200078ec0ff */
[----:B------:R-:W-:Y:S01]  /*3d8d0*/  IMAD R33, R62, 0x4, R33 ;  /* 0x000000043e217824 */ /* 0x000fe200078e0221 */
[----:B------:R-:W-:-:S03]  /*3d8e0*/  LOP3.LUT R37, R37, 0x1ffffffe, RZ, 0xc0, !PT ;  /* 0x1ffffffe25257812 */ /* 0x000fc600078ec0ff */
[----:B------:R-:W-:Y:S02]  /*3d8f0*/  IMAD.IADD R40, R35, 0x1, -R40 ;  /* 0x0000000123287824 */ /* 0x000fe400078e0a28 */
[----:B------:R-:W-:Y:S02]  /*3d900*/  IMAD.IADD R37, R42, 0x1, -R37 ;  /* 0x000000012a257824 */ /* 0x000fe400078e0a25 */
[----:B------:R-:W-:Y:S02]  /*3d910*/  IMAD.U32 R40, R33, 0x10, R40 ;  /* 0x0000001021287824 */ /* 0x000fe400078e0028 */
[----:B------:R-:W-:Y:S02]  /*3d920*/  FMUL.FTZ R21, R43, R60 ;  /* 0x0000003c2b157220 */ /* 0x000fe40000410000 */
[----:B------:R-:W-:-:S04]  /*3d930*/  IMAD R43, R37, 0x8, R40 ;  /* 0x00000008252b7824 */ /* 0x000fc800078e0228 */
[----:B----4-:R-:W-:-:S04]  /*3d940*/  @P0 IMAD.HI.U32 R64, R43, R64, RZ ;  /* 0x000000402b400227 */ /* 0x010fc800078e00ff */
[-C--:B------:R-:W-:Y:S01]  /*3d950*/  FMUL.FTZ R56, R25, R60.reuse ;  /* 0x0000003c19387220 */ /* 0x080fe20000410000 */
[----:B------:R-:W-:Y:S01]  /*3d960*/  @P0 SHF.R.U32.HI R43, RZ, R63, R64 ;  /* 0x0000003fff2b0219 */ /* 0x000fe20000011640 */
[-C--:B------:R-:W-:Y:S01]  /*3d970*/  FMUL.FTZ R25, R46, R60.reuse ;  /* 0x0000003c2e197220 */ /* 0x080fe20000410000 */
[----:B------:R-:W-:Y:S01]  /*3d980*/  LOP3.LUT R33, R34, 0x7ffffffc, RZ, 0xc0, !PT ;  /* 0x7ffffffc22217812 */ /* 0x000fe200078ec0ff */
[-C--:B------:R-:W-:Y:S01]  /*3d990*/  FMUL.FTZ R41, R41, R60.reuse ;  /* 0x0000003c29297220 */ /* 0x080fe20000410000 */
[----:B------:R-:W-:Y:S01]  /*3d9a0*/  IMAD.SHL.U32 R46, R8, 0x40, RZ ;  /* 0x00000040082e7824 */ /* 0x000fe200078e00ff */
[----:B------:R-:W0:Y:S01]  /*3d9b0*/  SHFL.IDX PT, R37, R43, RZ, 0x1c1f ;  /* 0x001c1fff2b257589 */ /* 0x000e2200000e0000 */
[-C--:B------:R-:W-:Y:S01]  /*3d9c0*/  FMUL.FTZ R6, R26, R60.reuse ;  /* 0x0000003c1a067220 */ /* 0x080fe20000410000 */
[----:B------:R2:W3:Y:S01]  /*3d9d0*/  MUFU.TANH R67, R41 ;  /* 0x0000002900437308 */ /* 0x0004e20000002400 */
        /* <DEDUP_REMOVED lines=11> */
[--C-:B------:R-:W-:Y:S01]  /*3da90*/  IADD3 R33, R7, 0x1, -R46.reuse ;  /* 0x0000000107217810 */ /* 0x100fe20007ffe82e */
[----:B------:R-:W-:Y:S01]  /*3daa0*/  FMUL.FTZ R55, R55, R60 ;  /* 0x0000003c37377220 */ /* 0x000fe20000410000 */
[----:B------:R-:W2:Y:S03]  /*3dab0*/  MUFU.TANH R11, R11 ;  /* 0x0000000b000b7308 */ /* 0x000ea60000002400 */
[----:B------:R-:W-:Y:S01]  /*3dac0*/  IMAD R35, R8, -0x2, R33 ;  /* 0xfffffffe08237824 */ /* 0x000fe200078e0221 */
[----:B------:R-:W-:Y:S01]  /*3dad0*/  LOP3.LUT R34, RZ, R65, RZ, 0x33, !PT ;  /* 0x00000041ff227212 */ /* 0x000fe200078e33ff */
[----:B------:R-:W-:-:S03]  /*3dae0*/  IMAD.IADD R33, R7, 0x1, -R46 ;  /* 0x0000000107217824 */ /* 0x000fc600078e0a2e */
[----:B------:R-:W4:Y:S01]  /*3daf0*/  MUFU.TANH R56, R56 ;  /* 0x0000003800387308 */ /* 0x000f220000002400 */
[----:B------:R-:W-:-:S07]  /*3db00*/  IMAD.IADD R35, R35, 0x1, -R10 ;  /* 0x0000000123237824 */ /* 0x000fce00078e0a0a */
[----:B------:R-:W0:Y:S01]  /*3db10*/  MUFU.TANH R6, R6 ;  /* 0x0000000600067308 */ /* 0x000e220000002400 */
[----:B------:R-:W-:-:S07]  /*3db20*/  FMUL.FTZ R44, R44, R60 ;  /* 0x0000003c2c2c7220 */ /* 0x000fce0000410000 */
[----:B------:R-:W0:Y:S01]  /*3db30*/  MUFU.TANH R12, R12 ;  /* 0x0000000c000c7308 */ /* 0x000e220000002400 */
[----:B------:R-:W-:-:S07]  /*3db40*/  FMUL.FTZ R45, R45, R60 ;  /* 0x0000003c2d2d7220 */ /* 0x000fce0000410000 */
        /* <DEDUP_REMOVED lines=28> */
[----:B------:R0:W1:Y:S08]  /*3dd10*/  MUFU.TANH R68, R44 ;  /* 0x0000002c00447308 */ /* 0x0000700000002400 */
[----:B------:R3:W1:Y:S01]  /*3dd20*/  MUFU.TANH R69, R45 ;  /* 0x0000002d00457308 */ /* 0x0006620000002400 */
[----:B0-----:R-:W-:Y:S01]  /*3dd30*/  VIADDMNMX R44, R37, R58, R47, PT ;  /* 0x0000003a252c7246 */ /* 0x001fe2000380012f */
        /* <DEDUP_REMOVED lines=18> */
.L_x_7226:
[----:B------:R-:W-:Y:S05]  /*3de60*/  BSYNC B2 ;  /* 0x0000000000027941 */ /* 0x000fea0003800000 */
.L_x_7225:
[----:B------:R-:W-:Y:S01]  /*3de70*/  LOP3.LUT R34, RZ, R34, RZ, 0x33, !PT ;  /* 0x00000022ff227212 */ /* 0x000fe200078e33ff */
[----:B------:R-:W-:Y:S06]  /*3de80*/  BRA `(.L_x_7227) ;  /* 0x0000000000287947 */ /* 0x000fec0003800000 */
.L_x_7224:
        /* <DEDUP_REMOVED lines=10> */
.L_x_7227:
[----:B------:R-:W-:Y:S05]  /*3df30*/  BSYNC B1 ;  /* 0x0000000000017941 */ /* 0x000fea0003800000 */
.L_x_7223:
[----:B------:R-:W-:-:S04]  /*3df40*/  IMAD R33, R9, R34, -R46 ;  /* 0x0000002209217224 */ /* 0x000fc800078e0a2e */
[----:B------:R-:W-:-:S05]  /*3df50*/  IMAD R34, R8, -0x2, R33 ;  /* 0xfffffffe08227824 */ /* 0x000fca00078e0221 */
[----:B------:R-:W-:Y:S02]  /*3df60*/  VIMNMX R45, R45, R34, !PT ;  /* 0x000000222d2d7248 */ /* 0x000fe40007fe0100 */
[----:B------:R-:W-:-:S07]  /*3df70*/  VIADDMNMX R44, R34, R9, R44, PT ;  /* 0x00000009222c7246 */ /* 0x000fce000380012c */
.L_x_7222:
[----:B------:R-:W-:Y:S05]  /*3df80*/  BSYNC B0 ;  /* 0x0000000000007941 */ /* 0x000fea0003800000 */
.L_x_7221:
        /* <DEDUP_REMOVED lines=38> */
[----:B-1----:R-:W-:Y:S02]  /*3e1f0*/  FSEL R35, R66, -INF , !P2 ;  /* 0xff80000042237808 */ /* 0x002fe40005000000 */
        /* <DEDUP_REMOVED lines=57> */
.L_x_7233:
[----:B------:R-:W-:Y:S05]  /*3e590*/  BSYNC B2 ;  /* 0x0000000000027941 */ /* 0x000fea0003800000 */
.L_x_7232:
[----:B------:R-:W-:Y:S01]  /*3e5a0*/  LOP3.LUT R10, RZ, R10, RZ, 0x33, !PT ;  /* 0x0000000aff0a7212 */ /* 0x000fe200078e33ff */
[----:B------:R-:W-:Y:S06]  /*3e5b0*/  BRA `(.L_x_7234) ;  /* 0x0000000000287947 */ /* 0x000fec0003800000 */
.L_x_7231:
        /* <DEDUP_REMOVED lines=10> */
.L_x_7234:
[----:B------:R-:W-:Y:S05]  /*3e660*/  BSYNC B1 ;  /* 0x0000000000017941 */ /* 0x000fea0003800000 */
.L_x_7230:
[----:B------:R-:W-:-:S04]  /*3e670*/  IMAD R5, R9, R10, -R46 ;  /* 0x0000000a09057224 */ /* 0x000fc800078e0a2e */
[----:B------:R-:W-:-:S05]  /*3e680*/  IMAD R8, R8, -0x2, R5 ;  /* 0xfffffffe08087824 */ /* 0x000fca00078e0205 */
[----:B------:R-:W-:Y:S02]  /*3e690*/  VIADDMNMX R44, R8, R9, R44, PT ;  /* 0x00000009082c7246 */ /* 0x000fe4000380012c */
[----:B------:R-:W-:-:S07]  /*3e6a0*/  VIMNMX R45, R45, R8, !PT ;  /* 0x000000082d2d7248 */ /* 0x000fce0007fe0100 */
.L_x_7229:
[----:B------:R-:W-:Y:S05]  /*3e6b0*/  BSYNC B0 ;  /* 0x0000000000007941 */ /* 0x000fea0003800000 */
.L_x_7228:
[----:B------:R-:W2:Y:S01]  /*3e6c0*/  LDL.64 R4, [R0+0x70] ;  /* 0x0000700000047983 */ /* 0x000ea20000100a00 */
[C---:B------:R-:W-:Y:S02]  /*3e6d0*/  ISETP.GT.AND P0, PT, R45.reuse, 0x1, !P0 ;  /* 0x000000012d00780c */ /* 0x040fe40004704270 */
[----:B------:R-:W-:Y:S02]  /*3e6e0*/  ISETP.NE.AND P6, PT, R64, RZ, PT ;  /* 0x000000ff4000720c */ /* 0x000fe40003fc5270 */
[----:B------:R-:W-:Y:S02]  /*3e6f0*/  ISETP.LT.OR P0, PT, R44, 0x2, P0 ;  /* 0x000000022c00780c */ /* 0x000fe40000701670 */
[----:B------:R-:W-:Y:S02]  /*3e700*/  ISETP.GT.AND P1, PT, R45, 0x8, !P1 ;  /* 0x000000082d00780c */ /* 0x000fe40004f24270 */
[----:B------:R-:W-:Y:S02]  /*3e710*/  FSEL R12, R12, -INF , !P0 ;  /* 0xff8000000c0c7808 */ /* 0x000fe40004000000 */
[----:B------:R-:W-:-:S02]  /*3e720*/  ISETP.NE.AND P0, PT, R51, RZ, PT ;  /* 0x000000ff3300720c */ /* 0x000fc40003f05270 */
[C---:B------:R-:W-:Y:S02]  /*3e730*/  ISETP.LT.OR P1, PT, R44.reuse, 0x9, P1 ;  /* 0x000000092c00780c */ /* 0x040fe40000f21670 */
[----:B------:R-:W-:Y:S02]  /*3e740*/  ISETP.GT.AND P0, PT, R45, 0x9, !P0 ;  /* 0x000000092d00780c */ /* 0x000fe40004704270 */
[----:B------:R-:W-:Y:S02]  /*3e750*/  FSEL R13, R13, -INF , !P1 ;  /* 0xff8000000d0d7808 */ /* 0x000fe40004800000 */
[----:B------:R-:W-:Y:S02]  /*3e760*/  ISETP.LT.OR P0, PT, R44, 0xa, P0 ;  /* 0x0000000a2c00780c */ /* 0x000fe40000701670 */
[----:B------:R-:W-:Y:S02]  /*3e770*/  ISETP.NE.AND P1, PT, R66, RZ, PT ;  /* 0x000000ff4200720c */ /* 0x000fe40003f25270 */
[----:B------:R-:W-:-:S02]  /*3e780*/  FSEL R14, R14, -INF , !P0 ;  /* 0xff8000000e0e7808 */ /* 0x000fc40004000000 */
        /* <DEDUP_REMOVED lines=23> */
[C---:B------:R-:W-:Y:S02]  /*3e900*/  ISETP.GT.AND P0, PT, R45.reuse, RZ, !P0 ;  /* 0x000000ff2d00720c */ /* 0x040fe40004704270 */
[----:B------:R-:W-:Y:S02]  /*3e910*/  ISETP.GT.AND P4, PT, R45, 0x31, !P4 ;  /* 0x000000312d00780c */ /* 0x000fe40006784270 */
[----:B------:R-:W-:Y:S02]  /*3e920*/  ISETP.LT.OR P0, PT, R44, 0x1, P0 ;  /* 0x000000012c00780c */ /* 0x000fe40000701670 */
[----:B------:R-:W-:-:S02]  /*3e930*/  ISETP.NE.AND P6, PT, R49, RZ, PT ;  /* 0x000000ff3100720c */ /* 0x000fc40003fc5270 */
[----:B------:R-:W-:Y:S02]  /*3e940*/  FSEL R47, R6, -INF , !P0 ;  /* 0xff800000062f7808 */ /* 0x000fe40004000000 */
[----:B------:R-:W-:Y:S02]  /*3e950*/  ISETP.NE.AND P0, PT, R65, RZ, PT ;  /* 0x000000ff4100720c */ /* 0x000fe40003f05270 */
[----:B------:R-:W-:-:S04]  /*3e960*/  FMNMX.FTZ R6, R47, R12, !PT ;  /* 0x0000000c2f067209 */ /* 0x000fc80007810000 */
[----:B------:R-:W-:-:S04]  /*3e970*/  FMNMX.FTZ R7, R13, R6, !PT ;  /* 0x000000060d077209 */ /* 0x000fc80007810000 */
[----:B------:R-:W-:-:S04]  /*3e980*/  FMNMX.FTZ R6, R14, R7, !PT ;  /* 0x000000070e067209 */ /* 0x000fc80007810000 */
[----:B------:R-:W-:-:S04]  /*3e990*/  FMNMX.FTZ R7, R43, R6, !PT ;  /* 0x000000062b077209 */ /* 0x000fc80007810000 */
[----:B------:R-:W-:Y:S02]  /*3e9a0*/  FMNMX.FTZ R7, R20, R7, !PT ;  /* 0x0000000714077209 */ /* 0x000fe40007810000 */
[----:B------:R-:W-:Y:S02]  /*3e9b0*/  ISETP.GT.AND P0, PT, R45, 0x21, !P0 ;  /* 0x000000212d00780c */ /* 0x000fe40004704270 */
[----:B------:R-:W-:Y:S02]  /*3e9c0*/  FMNMX.FTZ R7, R24, R7, !PT ;  /* 0x0000000718077209 */ /* 0x000fe40007810000 */
[----:B------:R-:W-:Y:S02]  /*3e9d0*/  ISETP.LT.OR P0, PT, R44, 0x22, P0 ;  /* 0x000000222c00780c */ /* 0x000fe40000701670 */
[----:B------:R-:W-:Y:S02]  /*3e9e0*/  FMNMX.FTZ R7, R26, R7, !PT ;  /* 0x000000071a077209 */ /* 0x000fe40007810000 */
[----:B------:R-:W-:-:S02]  /*3e9f0*/  ISETP.LT.OR P1, PT, R44, 0x29, P1 ;  /* 0x000000292c00780c */ /* 0x000fc40000f21670 */
[----:B------:R-:W-:Y:S02]  /*3ea00*/  FSEL R21, R21, -INF , !P0 ;  /* 0xff80000015157808 */ /* 0x000fe40004000000 */
[----:B------:R-:W-:Y:S02]  /*3ea10*/  FMNMX.FTZ R6, R28, R7, !PT ;  /* 0x000000071c067209 */ /* 0x000fe40007810000 */
[C---:B------:R-:W-:Y:S02]  /*3ea20*/  ISETP.LT.OR P2, PT, R44.reuse, 0x2a, P2 ;  /* 0x0000002a2c00780c */ /* 0x040fe40001741670 */
[----:B------:R-:W-:Y:S02]  /*3ea30*/  FSEL R25, R25, -INF , !P1 ;  /* 0xff80000019197808 */ /* 0x000fe40004800000 */
[----:B------:R-:W-:Y:S02]  /*3ea40*/  FMNMX.FTZ R6, R21, R6, !PT ;  /* 0x0000000615067209 */ /* 0x000fe40007810000 */
[----:B------:R-:W-:-:S02]  /*3ea50*/  ISETP.LT.OR P3, PT, R44, 0x31, P3 ;  /* 0x000000312c00780c */ /* 0x000fc40001f61670 */
[----:B------:R-:W-:Y:S02]  /*3ea60*/  FSEL R27, R27, -INF , !P2 ;  /* 0xff8000001b1b7808 */ /* 0x000fe40005000000 */
[----:B------:R-:W-:Y:S02]  /*3ea70*/  FMNMX.FTZ R6, R25, R6, !PT ;  /* 0x0000000619067209 */ /* 0x000fe40007810000 */
[----:B------:R-:W-:Y:S02]  /*3ea80*/  ISETP.GT.AND P5, PT, R45, 0x38, !P5 ;  /* 0x000000382d00780c */ /* 0x000fe40006fa4270 */
[----:B------:R-:W-:Y:S02]  /*3ea90*/  ISETP.LT.OR P4, PT, R44, 0x32, P4 ;  /* 0x000000322c00780c */ /* 0x000fe40002781670 */
[----:B------:R-:W-:Y:S02]  /*3eaa0*/  FSEL R41, R41, -INF , !P3 ;  /* 0xff80000029297808 */ /* 0x000fe40005800000 */
[----:B------:R-:W-:-:S02]  /*3eab0*/  FMNMX.FTZ R6, R27, R6, !PT ;  /* 0x000000061b067209 */ /* 0x000fc40007810000 */
[----:B------:R-:W-:Y:S02]  /*3eac0*/  ISETP.GT.AND P0, PT, R45, 0x39, !P6 ;  /* 0x000000392d00780c */ /* 0x000fe40007704270 */
[----:B------:R-:W-:Y:S02]  /*3ead0*/  ISETP.LT.OR P5, PT, R44, 0x39, P5 ;  /* 0x000000392c00780c */ /* 0x000fe40002fa1670 */
[----:B------:R-:W-:Y:S02]  /*3eae0*/  FSEL R10, R42, -INF , !P4 ;  /* 0xff8000002a0a7808 */ /* 0x000fe40006000000 */
[----:B------:R-:W-:Y:S02]  /*3eaf0*/  FMNMX.FTZ R7, R41, R6, !PT ;  /* 0x0000000629077209 */ /* 0x000fe40007810000 */
[----:B------:R-:W-:Y:S02]  /*3eb00*/  ISETP.LT.OR P0, PT, R44, 0x3a, P0 ;  /* 0x0000003a2c00780c */ /* 0x000fe40000701670 */
[----:B------:R-:W-:-:S02]  /*3eb10*/  R2UR UR4, R2 ;  /* 0x00000000020472ca */ /* 0x000fc400000e0000 */
[C---:B------:R-:W-:Y:S02]  /*3eb20*/  R2UR UR5, R3.reuse ;  /* 0x00000000030572ca */ /* 0x040fe400000e0000 */
[----:B------:R-:W-:Y:S02]  /*3eb30*/  FSEL R9, R54, -INF , !P5 ;  /* 0xff80000036097808 */ /* 0x000fe40006800000 */
[----:B------:R-:W-:Y:S02]  /*3eb40*/  FMNMX.FTZ R6, R10, R7, !PT ;  /* 0x000000070a067209 */ /* 0x000fe40007810000 */
[----:B------:R-:W-:Y:S02]  /*3eb50*/  R2UR UR6, R2 ;  /* 0x00000000020672ca */ /* 0x000fe400000e0000 */
[----:B------:R-:W-:Y:S02]  /*3eb60*/  R2UR UR7, R3 ;  /* 0x00000000030772ca */ /* 0x000fe400000e0000 */
[----:B------:R-:W-:-:S02]  /*3eb70*/  FSEL R8, R55, -INF , !P0 ;  /* 0xff80000037087808 */ /* 0x000fc40004000000 */
[----:B------:R-:W-:-:S04]  /*3eb80*/  FMNMX.FTZ R7, R9, R6, !PT ;  /* 0x0000000609077209 */ /* 0x000fc80007810000 */
[----:B------:R-:W-:-:S05]  /*3eb90*/  FMNMX.FTZ R15, R8, R7, !PT ;  /* 0x00000007080f7209 */ /* 0x000fca0007810000 */
[----:B--2---:R0:W-:Y:S04]  /*3eba0*/  ST.E desc[UR4][R4.64+0x4], R15 ;  /* 0x0000040f04007985 */ /* 0x0041e8000c101904 */
[----:B------:R-:W2:Y:S01]  /*3ebb0*/  LD.E R44, desc[UR6][R4.64+0x4] ;  /* 0x00000406042c7980 */ /* 0x000ea2000c101900 */
[----:B------:R-:W-:-:S04]  /*3ebc0*/  FMNMX.FTZ R6, R164, R56, !PT ;  /* 0x00000038a4067209 */ /* 0x000fc80007810000 */
        /* <DEDUP_REMOVED lines=13> */
[----:B0-----:R-:W-:-:S05]  /*3eca0*/  FMNMX.FTZ R15, R11, R6, !PT ;  /* 0x000000060b0f7209 */ /* 0x001fca0007810000 */
[----:B------:R-:W0:Y:S01]  /*3ecb0*/  SHFL.BFLY PT, R6, R15, 0x2, 0x1f ;  /* 0x0c401f000f067f89 */ /* 0x000e2200000e0000 */
[----:B------:R-:W-:Y:S02]  /*3ecc0*/  R2UR UR8, R2 ;  /* 0x00000000020872ca */ /* 0x000fe400000e0000 */
[----:B------:R-:W-:Y:S02]  /*3ecd0*/  R2UR UR9, R3 ;  /* 0x00000000030972ca */ /* 0x000fe400000e0000 */
[----:B0-----:R-:W-:Y:S01]  /*3ece0*/  FMNMX.FTZ R42, R15, R6, !PT ;  /* 0x000000060f2a7209 */ /* 0x001fe20007810000 */
[----:B------:R-:W-:Y:S04]  /*3ecf0*/  ST.E desc[UR4][R4.64], R15 ;  /* 0x0000000f04007985 */ /* 0x000fe8000c101904 */
[----:B--2---:R-:W0:Y:S02]  /*3ed00*/  SHFL.BFLY PT, R7, R44, 0x2, 0x1f ;  /* 0x0c401f002c077f89 */ /* 0x004e2400000e0000 */
[----:B0-----:R-:W-:-:S02]  /*3ed10*/  FMNMX.FTZ R46, R44, R7, !PT ;  /* 0x000000072c2e7209 */ /* 0x001fc40007810000 */
[----:B------:R-:W0:Y:S04]  /*3ed20*/  SHFL.BFLY PT, R7, R42, 0x1, 0x1f ;  /* 0x0c201f002a077f89 */ /* 0x000e2800000e0000 */
[----:B------:R-:W1:Y:S01]  /*3ed30*/  SHFL.BFLY PT, R49, R46, 0x1, 0x1f ;  /* 0x0c201f002e317f89 */ /* 0x000e6200000e0000 */
[----:B0-----:R-:W-:Y:S02]  /*3ed40*/  FMNMX.FTZ R45, R42, R7, !PT ;  /* 0x000000072a2d7209 */ /* 0x001fe40007810000 */
[----:B-1----:R-:W-:-:S03]  /*3ed50*/  FMNMX.FTZ R49, R46, R49, !PT ;  /* 0x000000312e317209 */ /* 0x002fc60007810000 */
[----:B------:R-:W-:Y:S04]  /*3ed60*/  ST.E desc[UR6][R4.64], R45 ;  /* 0x0000002d04007985 */ /* 0x000fe8000c101906 */
[----:B------:R0:W-:Y:S04]  /*3ed70*/  ST.E desc[UR8][R4.64+0x4], R49 ;  /* 0x0000043104007985 */ /* 0x0001e8000c101908 */
[----:B------:R-:W2:Y:S04]  /*3ed80*/  LDL.64 R6, [R0+0x70] ;  /* 0x0000700000067983 */ /* 0x000ea80000100a00 */
[----:B--2---:R-:W2:Y:S04]  /*3ed90*/  LD.E R44, desc[UR6][R6.64+0x20] ;  /* 0x00002006062c7980 */ /* 0x004ea8000c101900 */
[----:B------:R-:W2:Y:S04]  /*3eda0*/  LD.E R42, desc[UR4][R6.64] ;  /* 0x00000004062a7980 */ /* 0x000ea8000c101900 */
[----:B------:R-:W0:Y:S01]  /*3edb0*/  LD.E R51, desc[UR4][R6.64+0x4] ;  /* 0x0000040406337980 */ /* 0x000e22000c101900 */
[C---:B--2---:R-:W-:Y:S01]  /*3edc0*/  FMUL.FTZ R46, R42.reuse, R44 ;  /* 0x0000002c2a2e7220 */ /* 0x044fe20000410000 */
[----:B------:R-:W-:Y:S01]  /*3edd0*/  FSETP.NEU.FTZ.AND P0, PT, R42, -INF , PT ;  /* 0xff8000002a00780b */ /* 0x000fe20003f1d000 */
[----:B0-----:R-:W-:-:S03]  /*3ede0*/  FMUL.FTZ R4, R44, R51 ;  /* 0x000000332c047220 */ /* 0x001fc60000410000 */
[----:B------:R-:W-:Y:S02]  /*3edf0*/  FSEL R45, R46, RZ, P0 ;  /* 0x000000ff2e2d7208 */ /* 0x000fe40000000000 */
[----:B------:R-:W-:-:S04]  /*3ee00*/  FSETP.NEU.FTZ.AND P0, PT, R51, -INF , PT ;  /* 0xff8000003300780b */ /* 0x000fc80003f1d000 */
[----:B------:R-:W-:Y:S01]  /*3ee10*/  FSEL R5, R4, RZ, P0 ;  /* 0x000000ff04057208 */ /* 0x000fe20000000000 */
[-CC-:B------:R-:W-:Y:S01]  /*3ee20*/  FFMA.FTZ R164, R164, R44.reuse, -R45.reuse ;  /* 0x0000002ca4a47223 */ /* 0x180fe2000001082d */
[-CC-:B------:R-:W-:Y:S01]  /*3ee30*/  FFMA.FTZ R15, R56, R44.reuse, -R45.reuse ;  /* 0x0000002c380f7223 */ /* 0x180fe2000001082d */
[-C--:B------:R-:W-:Y:S02]  /*3ee40*/  FFMA.FTZ R40, R40, R44.reuse, -R45 ;  /* 0x0000002c28287223 */ /* 0x080fe4000001082d */
[-CC-:B------:R-:W-:Y:S01]  /*3ee50*/  FFMA.FTZ R47, R47, R44.reuse, -R5.reuse ;  /* 0x0000002c2f2f7223 */ /* 0x180fe20000010805 */
[-C--:B------:R-:W-:Y:S01]  /*3ee60*/  FFMA.FTZ R12, R12, R44.reuse, -R5 ;  /* 0x0000002c0c0c7223 */ /* 0x080fe20000010805 */
[-C--:B------:R-:W-:Y:S01]  /*3ee70*/  FFMA.FTZ R166, R57, R44.reuse, -R45 ;  /* 0x0000002c39a67223 */ /* 0x080fe2000001082d */
[----:B------:R-:W-:Y:S01]  /*3ee80*/  MUFU.EX2 R164, R164 ;  /* 0x000000a400a47308 */ /* 0x000fe20000000800 */
[-CC-:B------:R-:W-:Y:S01]  /*3ee90*/  FFMA.FTZ R13, R13, R44.reuse, -R5.reuse ;  /* 0x0000002c0d0d7223 */ /* 0x180fe20000010805 */
[----:B------:R-:W-:-:S06]  /*3eea0*/  FFMA.FTZ R14, R14, R44, -R5 ;  /* 0x0000002c0e0e7223 */ /* 0x000fcc0000010805 */
[----:B------:R-:W-:Y:S01]  /*3eeb0*/  MUFU.EX2 R15, R15 ;  /* 0x0000000f000f7308 */ /* 0x000fe20000000800 */
[----:B------:R-:W-:-:S07]  /*3eec0*/  FFMA.FTZ R39, R39, R44, -R45 ;  /* 0x0000002c27277223 */ /* 0x000fce000001082d */
[----:B------:R-:W-:Y:S01]  /*3eed0*/  MUFU.EX2 R49, R40 ;  /* 0x0000002800317308 */ /* 0x000fe20000000800 */
[----:B------:R-:W-:-:S07]  /*3eee0*/  FFMA.FTZ R43, R43, R44, -R5 ;  /* 0x0000002c2b2b7223 */ /* 0x000fce0000010805 */
[----:B------:R-:W-:Y:S08]  /*3eef0*/  MUFU.EX2 R47, R47 ;  /* 0x0000002f002f7308 */ /* 0x000ff00000000800 */
[----:B------:R-:W0:Y:S01]  /*3ef00*/  MUFU.EX2 R40, R12 ;  /* 0x0000000c00287308 */ /* 0x000e220000000800 */
[----:B------:R-:W-:-:S07]  /*3ef10*/  FFMA.FTZ R38, R38, R44, -R45 ;  /* 0x0000002c26267223 */ /* 0x000fce000001082d */
[----:B------:R-:W1:Y:S01]  /*3ef20*/  MUFU.EX2 R166, R166 ;  /* 0x000000a600a67308 */ /* 0x000e620000000800 */
[----:B------:R-:W-:-:S07]  /*3ef30*/  FFMA.FTZ R20, R20, R44, -R5 ;  /* 0x0000002c14147223 */ /* 0x000fce0000010805 */
[----:B------:R-:W2:Y:S01]  /*3ef40*/  MUFU.EX2 R167, R13 ;  /* 0x0000000d00a77308 */ /* 0x000ea20000000800 */
[-CC-:B------:R-:W-:Y:S01]  /*3ef50*/  FFMA.FTZ R11, R11, R44.reuse, -R45.reuse ;  /* 0x0000002c0b0b7223 */ /* 0x180fe2000001082d */
[----:B------:R-:W-:-:S06]  /*3ef60*/  FFMA.FTZ R37, R37, R44, -R45 ;  /* 0x0000002c25257223 */ /* 0x000fcc000001082d */
[----:B------:R-:W3:Y:S01]  /*3ef70*/  MUFU.EX2 R14, R14 ;  /* 0x0000000e000e7308 */ /* 0x000ee20000000800 */
[-C--:B------:R-:W-:Y:S01]  /*3ef80*/  FFMA.FTZ R24, R24, R44.reuse, -R5 ;  /* 0x0000002c18187223 */ /* 0x080fe20000010805 */
[----:B------:R-:W-:-:S06]  /*3ef90*/  FFMA.FTZ R36, R36, R44, -R45 ;  /* 0x0000002c24247223 */ /* 0x000fcc000001082d */
[----:B------:R-:W4:Y:S01]  /*3efa0*/  MUFU.EX2 R39, R39 ;  /* 0x0000002700277308 */ /* 0x000f220000000800 */
[----:B0-----:R-:W-:-:S07]  /*3efb0*/  FADD.FTZ R4, R47, R40 ;  /* 0x000000282f047221 */ /* 0x001fce0000010000 */
[----:B------:R-:W0:Y:S01]  /*3efc0*/  MUFU.EX2 R43, R43 ;  /* 0x0000002b002b7308 */ /* 0x000e220000000800 */
[----:B------:R-:W-:-:S07]  /*3efd0*/  FFMA.FTZ R26, R26, R44, -R5 ;  /* 0x0000002c1a1a7223 */ /* 0x000fce0000010805 */
[----:B------:R-:W0:Y:S01]  /*3efe0*/  MUFU.EX2 R38, R38 ;  /* 0x0000002600267308 */ /* 0x000e220000000800 */
[----:B------:R-:W-:-:S07]  /*3eff0*/  FFMA.FTZ R35, R35, R44, -R45 ;  /* 0x0000002c23237223 */ /* 0x000fce000001082d */
[----:B------:R1:W-:Y:S01]  /*3f000*/  MUFU.EX2 R178, R11 ;  /* 0x0000000b00b27308 */ /* 0x0003e20000000800 */
[----:B------:R-:W-:-:S07]  /*3f010*/  FFMA.FTZ R28, R28, R44, -R5 ;  /* 0x0000002c1c1c7223 */ /* 0x000fce0000010805 */
[----:B------:R-:W0:Y:S01]  /*3f020*/  MUFU.EX2 R20, R20 ;  /* 0x0000001400147308 */ /* 0x000e220000000800 */
[----:B-1----:R-:W-:-:S04]  /*3f030*/  FADD.FTZ R11, R164, R15 ;  /* 0x0000000fa40b7221 */ /* 0x002fc80000010000 */
[----:B------:R-:W-:Y:S01]  /*3f040*/  FADD.FTZ R12, R166, R11 ;  /* 0x0000000ba60c7221 */ /* 0x000fe20000010000 */
[----:B--2---:R-:W-:Y:S02]  /*3f050*/  FADD.FTZ R11, R167, R4 ;  /* 0x00000004a70b7221 */ /* 0x004fe40000010000 */
[----:B------:R-:W1:Y:S01]  /*3f060*/  MUFU.EX2 R37, R37 ;  /* 0x0000002500257308 */ /* 0x000e620000000800 */
[----:B------:R-:W-:Y:S01]  /*3f070*/  FADD.FTZ R12, R49, R12 ;  /* 0x0000000c310c7221 */ /* 0x000fe20000010000 */
[----:B---3--:R-:W-:-:S06]  /*3f080*/  FADD.FTZ R4, R14, R11 ;  /* 0x0000000b0e047221 */ /* 0x008fcc0000010000 */
[----:B------:R-:W2:Y:S01]  /*3f090*/  MUFU.EX2 R24, R24 ;  /* 0x0000001800187308 */ /* 0x000ea20000000800 */
[-C--:B------:R-:W-:Y:S01]  /*3f0a0*/  FFMA.FTZ R34, R34, R44.reuse, -R45 ;  /* 0x0000002c22227223 */ /* 0x080fe2000001082d */
[----:B------:R-:W-:Y:S01]  /*3f0b0*/  FFMA.FTZ R21, R21, R44, -R5 ;  /* 0x0000002c15157223 */ /* 0x000fe20000010805 */
[----:B----4-:R-:W-:-:S05]  /*3f0c0*/  FADD.FTZ R11, R39, R12 ;  /* 0x0000000c270b7221 */ /* 0x010fca0000010000 */
[----:B------:R-:W3:Y:S01]  /*3f0d0*/  MUFU.EX2 R36, R36 ;  /* 0x0000002400247308 */ /* 0x000ee20000000800 */
[----:B0-----:R-:W-:Y:S01]  /*3f0e0*/  FADD.FTZ R13, R43, R4 ;  /* 0x000000042b0d7221 */ /* 0x001fe20000010000 */
[----:B------:R-:W-:-:S06]  /*3f0f0*/  FFMA.FTZ R33, R33, R44, -R45 ;  /* 0x0000002c21217223 */ /* 0x000fcc000001082d */
[----:B------:R-:W0:Y:S01]  /*3f100*/  MUFU.EX2 R171, R26 ;  /* 0x0000001a00ab7308 */ /* 0x000e220000000800 */
[----:B------:R-:W-:Y:S01]  /*3f110*/  FFMA.FTZ R25, R25, R44, -R5 ;  /* 0x0000002c19197223 */ /* 0x000fe20000010805 */
[----:B------:R-:W-:Y:S01]  /*3f120*/  FADD.FTZ R4, R38, R11 ;  /* 0x0000000b26047221 */ /* 0x000fe20000010000 */
[----:B------:R-:W-:-:S05]  /*3f130*/  FADD.FTZ R13, R20, R13 ;  /* 0x0000000d140d7221 */ /* 0x000fca0000010000 */
[----:B------:R-:W4:Y:S01]  /*3f140*/  MUFU.EX2 R35, R35 ;  /* 0x0000002300237308 */ /* 0x000f220000000800 */
[----:B------:R-:W-:-:S07]  /*3f150*/  FFMA.FTZ R32, R32, R44, -R45 ;  /* 0x0000002c20207223 */ /* 0x000fce000001082d */
[----:B------:R-:W4:Y:S01]  /*3f160*/  MUFU.EX2 R28, R28 ;  /* 0x0000001c001c7308 */ /* 0x000f220000000800 */
[----:B------:R-:W-:Y:S01]  /*3f170*/  FFMA.FTZ R27, R27, R44, -R5 ;  /* 0x0000002c1b1b7223 */ /* 0x000fe20000010805 */
[----:B-1----:R-:W-:Y:S01]  /*3f180*/  FADD.FTZ R11, R37, R4 ;  /* 0x00000004250b7221 */ /* 0x002fe20000010000 */
[----:B--2---:R-:W-:-:S05]  /*3f190*/  FADD.FTZ R4, R24, R13 ;  /* 0x0000000d18047221 */ /* 0x004fca0000010000 */
[----:B------:R-:W1:Y:S01]  /*3f1a0*/  MUFU.EX2 R34, R34 ;  /* 0x0000002200227308 */ /* 0x000e620000000800 */
[-C--:B------:R-:W-:Y:S01]  /*3f1b0*/  FFMA.FTZ R31, R31, R44.reuse, -R45 ;  /* 0x0000002c1f1f7223 */ /* 0x080fe2000001082d */
[----:B------:R-:W-:-:S06]  /*3f1c0*/  FFMA.FTZ R41, R41, R44, -R5 ;  /* 0x0000002c29297223 */ /* 0x000fcc0000010805 */
[----:B------:R-:W2:Y:S01]  /*3f1d0*/  MUFU.EX2 R21, R21 ;  /* 0x0000001500157308 */ /* 0x000ea20000000800 */
[----:B---3--:R-:W-:Y:S01]  /*3f1e0*/  FADD.FTZ R12, R36, R11 ;  /* 0x0000000b240c7221 */ /* 0x008fe20000010000 */
[----:B0-----:R-:W-:-:S06]  /*3f1f0*/  FADD.FTZ R11, R171, R4 ;  /* 0x00000004ab0b7221 */ /* 0x001fcc0000010000 */
[----:B------:R-:W0:Y:S01]  /*3f200*/  MUFU.EX2 R33, R33 ;  /* 0x0000002100217308 */ /* 0x000e220000000800 */
[----:B------:R-:W-:-:S07]  /*3f210*/  FFMA.FTZ R30, R30, R44, -R45 ;  /* 0x0000002c1e1e7223 */ /* 0x000fce000001082d */
[----:B------:R-:W3:Y:S01]  /*3f220*/  MUFU.EX2 R25, R25 ;  /* 0x0000001900197308 */ /* 0x000ee20000000800 */
[----:B------:R-:W-:Y:S01]  /*3f230*/  FFMA.FTZ R10, R10, R44, -R5 ;  /* 0x0000002c0a0a7223 */ /* 0x000fe20000010805 */
[----:B----4-:R-:W-:Y:S01]  /*3f240*/  FADD.FTZ R13, R35, R12 ;  /* 0x0000000c230d7221 */ /* 0x010fe20000010000 */
[----:B------:R-:W-:-:S05]  /*3f250*/  FADD.FTZ R4, R28, R11 ;  /* 0x0000000b1c047221 */ /* 0x000fca0000010000 */
[----:B------:R-:W4:Y:S01]  /*3f260*/  MUFU.EX2 R32, R32 ;  /* 0x0000002000207308 */ /* 0x000f220000000800 */
[----:B------:R-:W-:-:S07]  /*3f270*/  FFMA.FTZ R29, R29, R44, -R45 ;  /* 0x0000002c1d1d7223 */ /* 0x000fce000001082d */
[----:B------:R-:W4:Y:S01]  /*3f280*/  MUFU.EX2 R26, R27 ;  /* 0x0000001b001a7308 */ /* 0x000f220000000800 */
[----:B------:R-:W-:Y:S01]  /*3f290*/  FFMA.FTZ R9, R9, R44, -R5 ;  /* 0x0000002c09097223 */ /* 0x000fe20000010805 */
[----:B-1----:R-:W-:Y:S01]  /*3f2a0*/  FADD.FTZ R12, R34, R13 ;  /* 0x0000000d220c7221 */ /* 0x002fe20000010000 */
[----:B--2---:R-:W-:-:S05]  /*3f2b0*/  FADD.FTZ R4, R21, R4 ;  /* 0x0000000415047221 */ /* 0x004fca0000010000 */
[----:B------:R-:W1:Y:S08]  /*3f2c0*/  MUFU.EX2 R31, R31 ;  /* 0x0000001f001f7308 */ /* 0x000e700000000800 */
[----:B------:R-:W2:Y:S01]  /*3f2d0*/  MUFU.EX2 R41, R41 ;  /* 0x0000002900297308 */ /* 0x000ea20000000800 */
[----:B------:R-:W-:Y:S01]  /*3f2e0*/  FFMA.FTZ R5, R8, R44, -R5 ;  /* 0x0000002c08057223 */ /* 0x000fe20000010805 */
[----:B0-----:R-:W-:Y:S01]  /*3f2f0*/  FADD.FTZ R11, R33, R12 ;  /* 0x0000000c210b7221 */ /* 0x001fe20000010000 */
[----:B---3--:R-:W-:-:S05]  /*3f300*/  FADD.FTZ R13, R25, R4 ;  /* 0x00000004190d7221 */ /* 0x008fca0000010000 */
[----:B------:R-:W0:Y:S08]  /*3f310*/  MUFU.EX2 R30, R30 ;  /* 0x0000001e001e7308 */ /* 0x000e300000000800 */
[----:B------:R-:W3:Y:S01]  /*3f320*/  MUFU.EX2 R42, R10 ;  /* 0x0000000a002a7308 */ /* 0x000ee20000000800 */
[----:B----4-:R-:W-:Y:S01]  /*3f330*/  FADD.FTZ R4, R32, R11 ;  /* 0x0000000b20047221 */ /* 0x010fe20000010000 */
[----:B------:R-:W-:-:S06]  /*3f340*/  FADD.FTZ R8, R26, R13 ;  /* 0x0000000d1a087221 */ /* 0x000fcc0000010000 */
[----:B------:R-:W4:Y:S08]  /*3f350*/  MUFU.EX2 R29, R29 ;  /* 0x0000001d001d7308 */ /* 0x000f300000000800 */
[----:B------:R4:W4:Y:S01]  /*3f360*/  MUFU.EX2 R179, R9 ;  /* 0x0000000900b37308 */ /* 0x0009220000000800 */
[----:B-1----:R-:W-:Y:S01]  /*3f370*/  FADD.FTZ R11, R31, R4 ;  /* 0x000000041f0b7221 */ /* 0x002fe20000010000 */
[----:B--2---:R-:W-:-:S06]  /*3f380*/  FADD.FTZ R13, R41, R8 ;  /* 0x00000008290d7221 */ /* 0x004fcc0000010000 */
[----:B------:R-:W1:Y:S01]  /*3f390*/  MUFU.EX2 R44, R5 ;  /* 0x00000005002c7308 */ /* 0x000e620000000800 */
[----:B0-----:R-:W-:Y:S01]  /*3f3a0*/  FADD.FTZ R4, R30, R11 ;  /* 0x0000000b1e047221 */ /* 0x001fe20000010000 */
[----:B---3--:R-:W-:-:S03]  /*3f3b0*/  FADD.FTZ R8, R42, R13 ;  /* 0x0000000d2a087221 */ /* 0x008fc60000010000 */
[----:B----4-:R-:W-:Y:S01]  /*3f3c0*/  FADD.FTZ R9, R29, R4 ;  /* 0x000000041d097221 */ /* 0x010fe20000010000 */
[----:B------:R-:W-:-:S03]  /*3f3d0*/  FADD.FTZ R11, R179, R8 ;  /* 0x00000008b30b7221 */ /* 0x000fc60000010000 */
[----:B------:R-:W-:Y:S01]  /*3f3e0*/  FADD.FTZ R27, R178, R9 ;  /* 0x00000009b21b7221 */ /* 0x000fe20000010000 */
[----:B-1----:R-:W-:-:S04]  /*3f3f0*/  FADD.FTZ R45, R44, R11 ;  /* 0x0000000b2c2d7221 */ /* 0x002fc80000010000 */
[----:B------:R-:W-:Y:S04]  /*3f400*/  ST.E desc[UR4][R6.64+0x10], R27 ;  /* 0x0000101b06007985 */ /* 0x000fe8000c101904 */
[----:B------:R0:W-:Y:S04]  /*3f410*/  ST.E desc[UR6][R6.64+0x14], R45 ;  /* 0x0000142d06007985 */ /* 0x0001e8000c101906 */
[----:B------:R-:W2:Y:S01]  /*3f420*/  LDL.64 R12, [R0+0x80] ;  /* 0x00008000000c7983 */ /* 0x000ea20000100a00 */
[----:B------:R-:W-:Y:S06]  /*3f430*/  BAR.SYNC.DEFER_BLOCKING 0xf, 0x100 ;  /* 0x03c4000000007b1d */ /* 0x000fec0000010000 */
[----:B------:R-:W3:Y:S01]  /*3f440*/  LDL.64 R4, [R0+0x88] ;  /* 0x0000880000047983 */ /* 0x000ee20000100a00 */
[----:B------:R-:W-:-:S02]  /*3f450*/  R2UR UR10, R2 ;  /* 0x00000000020a72ca */ /* 0x000fc400000e0000 */
[C---:B------:R-:W-:Y:S01]  /*3f460*/  R2UR UR11, R3.reuse ;  /* 0x00000000030b72ca */ /* 0x040fe200000e0000 */
[----:B------:R-:W4:Y:S01]  /*3f470*/  LDL.64 R136, [R0] ;  /* 0x0000000000887983 */ /* 0x000f220000100a00 */
[----:B------:R-:W-:Y:S02]  /*3f480*/  R2UR UR12, R2 ;  /* 0x00000000020c72ca */ /* 0x000fe400000e0000 */
[----:B------:R-:W-:Y:S01]  /*3f490*/  R2UR UR13, R3 ;  /* 0x00000000030d72ca */ /* 0x000fe200000e0000 */
[----:B0-----:R-:W4:Y:S04]  /*3f4a0*/  LDL.64 R6, [R0+0x90] ;  /* 0x0000900000067983 */ /* 0x001f280000100a00 */
[----:B--2---:R-:W2:Y:S04]  /*3f4b0*/  LD.E.64 R12, desc[UR4][R12.64+0x10] ;  /* 0x000010040c0c7980 */ /* 0x004ea8000c101b00 */
[----:B--2---:R-:W2:Y:S04]  /*3f4c0*/  LD.E.64 R8, desc[UR6][R12.64+0x8] ;  /* 0x000008060c087980 */ /* 0x004ea8000c101b00 */
[----:B------:R-:W3:Y:S01]  /*3f4d0*/  LD.E.64 R10, desc[UR4][R12.64] ;  /* 0x000000040c0a7980 */ /* 0x000ee2000c101b00 */
        /* <DEDUP_REMOVED lines=17> */
[--C-:B---3--:R-:W-:Y:S02]  /*3f5f0*/  IMAD R11, R11, 0x2, R9.reuse ;  /* 0x000000020b0b7824 */ /* 0x108fe400078e0209 */
[C---:B------:R-:W-:Y:S02]  /*3f600*/  IMAD R8, R10.reuse, 0x2, R9 ;  /* 0x000000020a087824 */ /* 0x040fe400078e0209 */
[----:B------:R-:W-:Y:S01]  /*3f610*/  IMAD R10, R10, 0x2, R11 ;  /* 0x000000020a0a7824 */ /* 0x000fe200078e020b */
[----:B------:R-:W-:Y:S04]  /*3f620*/  STSM.16.M88.4 [R9], R164 ;  /* 0x000000a409007844 */ /* 0x000fe80000000200 */
[----:B------:R0:W-:Y:S04]  /*3f630*/  STSM.16.M88.4 [R8], R168 ;  /* 0x000000a808007844 */ /* 0x0001e80000000200 */
[----:B------:R-:W-:Y:S04]  /*3f640*/  STSM.16.M88.4 [R11], R172 ;  /* 0x000000ac0b007844 */ /* 0x000fe80000000200 */
[----:B------:R1:W-:Y:S04]  /*3f650*/  STSM.16.M88.4 [R10], R176 ;  /* 0x000000b00a007844 */ /* 0x0003e80000000200 */
[----:B------:R-:W2:Y:S04]  /*3f660*/  LD.E R13, desc[UR4][R4.64] ;  /* 0x00000004040d7980 */ /* 0x000ea8000c101900 */
[----:B------:R-:W3:Y:S04]  /*3f670*/  LD.E R15, desc[UR6][R4.64+0x4] ;  /* 0x00000406040f7980 */ /* 0x000ee8000c101900 */
[----:B------:R-:W3:Y:S04]  /*3f680*/  LD.E R21, desc[UR8][R4.64+0x8] ;  /* 0x0000080804157980 */ /* 0x000ee8000c101900 */
[----:B------:R-:W3:Y:S04]  /*3f690*/  LD.E R25, desc[UR10][R4.64+0xc] ;  /* 0x00000c0a04197980 */ /* 0x000ee8000c101900 */
[----:B------:R-:W3:Y:S04]  /*3f6a0*/  LD.E R27, desc[UR12][R4.64+0x10] ;  /* 0x0000100c041b7980 */ /* 0x000ee8000c101900 */
[----:B------:R-:W3:Y:S01]  /*3f6b0*/  LD.E R31, desc[UR4][R4.64+0x14] ;  /* 0x00001404041f7980 */ /* 0x000ee2000c101900 */
[----:B------:R-:W-:-:S02]  /*3f6c0*/  R2UR UR14, R2 ;  /* 0x00000000020e72ca */ /* 0x000fc400000e0000 */
[C---:B------:R-:W-:Y:S01]  /*3f6d0*/  R2UR UR15, R3.reuse ;  /* 0x00000000030f72ca */ /* 0x040fe200000e0000 */
[----:B----4-:R-:W4:Y:S01]  /*3f6e0*/  LD.E R136, desc[UR4][R136.64] ;  /* 0x0000000488887980 */ /* 0x010f22000c101900 */
[C---:B------:R-:W-:Y:S02]  /*3f6f0*/  R2UR UR16, R2.reuse ;  /* 0x00000000021072ca */ /* 0x040fe400000e0000 */
[C---:B------:R-:W-:Y:S01]  /*3f700*/  R2UR UR17, R3.reuse ;  /* 0x00000000031172ca */ /* 0x040fe200000e0000 */
[----:B------:R-:W4:Y:S01]  /*3f710*/  LD.E.64 R6, desc[UR4][R6.64] ;  /* 0x0000000406067980 */ /* 0x000f22000c101b00 */
[C---:B------:R-:W-:Y:S02]  /*3f720*/  R2UR UR18, R2.reuse ;  /* 0x00000000021272ca */ /* 0x040fe400000e0000 */
[----:B------:R-:W-:Y:S01]  /*3f730*/  R2UR UR19, R3 ;  /* 0x00000000031372ca */ /* 0x000fe200000e0000 */
[----:B------:R-:W4:Y:S01]  /*3f740*/  LD.E R20, desc[UR8][R4.64+0x38] ;  /* 0x0000380804147980 */ /* 0x000f22000c101900 */
[----:B------:R-:W-:-:S02]  /*3f750*/  R2UR UR20, R2 ;  /* 0x00000000021472ca */ /* 0x000fc400000e0000 */
[C---:B------:R-:W-:Y:S01]  /*3f760*/  R2UR UR21, R3.reuse ;  /* 0x00000000031572ca */ /* 0x040fe200000e0000 */
[----:B------:R-:W4:Y:S01]  /*3f770*/  LD.E R24, desc[UR12][R4.64+0x40] ;  /* 0x0000400c04187980 */ /* 0x000f22000c101900 */
[C---:B------:R-:W-:Y:S02]  /*3f780*/  R2UR UR22, R2.reuse ;  /* 0x00000000021672ca */ /* 0x040fe400000e0000 */
[C---:B------:R-:W-:Y:S01]  /*3f790*/  R2UR UR23, R3.reuse ;  /* 0x00000000031772ca */ /* 0x040fe200000e0000 */
[----:B0-----:R-:W4:Y:S01]  /*3f7a0*/  LD.E R8, desc[UR16][R4.64+0x18] ;  /* 0x0000181004087980 */ /* 0x001f22000c101900 */
[C---:B------:R-:W-:Y:S02]  /*3f7b0*/  R2UR UR24, R2.reuse ;  /* 0x00000000021872ca */ /* 0x040fe400000e0000 */
[----:B------:R-:W-:Y:S01]  /*3f7c0*/  R2UR UR25, R3 ;  /* 0x00000000031972ca */ /* 0x000fe200000e0000 */
[----:B------:R-:W4:Y:S01]  /*3f7d0*/  LD.E R9, desc[UR18][R4.64+0x1c] ;  /* 0x00001c1204097980 */ /* 0x000f22000c101900 */
[----:B------:R-:W-:-:S02]  /*3f7e0*/  R2UR UR26, R2 ;  /* 0x00000000021a72ca */ /* 0x000fc400000e0000 */
[C---:B------:R-:W-:Y:S01]  /*3f7f0*/  R2UR UR27, R3.reuse ;  /* 0x00000000031b72ca */ /* 0x040fe200000e0000 */
[----:B-1----:R-:W4:Y:S01]  /*3f800*/  LD.E R10, desc[UR20][R4.64+0x20] ;  /* 0x00002014040a7980 */ /* 0x002f22000c101900 */
[----:B------:R-:W-:Y:S02]  /*3f810*/  R2UR UR28, R2 ;  /* 0x00000000021c72ca */ /* 0x000fe400000e0000 */
        /* <DEDUP_REMOVED lines=63> */
[----:B--2---:R0:W-:Y:S04]  /*3fc10*/  ST.E desc[UR6][R4.64], R13 ;  /* 0x0000000d04007985 */ /* 0x0041e8000c101906 */
[----:B---3--:R1:W-:Y:S04]  /*3fc20*/  ST.E desc[UR8][R4.64+0x4], R15 ;  /* 0x0000040f04007985 */ /* 0x0083e8000c101908 */
[----:B------:R2:W-:Y:S04]  /*3fc30*/  ST.E desc[UR10][R4.64+0x8], R21 ;  /* 0x0000081504007985 */ /* 0x0005e8000c10190a */
[----:B------:R3:W-:Y:S04]  /*3fc40*/  ST.E desc[UR12][R4.64+0xc], R25 ;  /* 0x00000c1904007985 */ /* 0x0007e8000c10190c */
[----:B------:R3:W-:Y:S04]  /*3fc50*/  ST.E desc[UR14][R4.64+0x10], R27 ;  /* 0x0000101b04007985 */ /* 0x0007e8000c10190e */
[----:B------:R3:W-:Y:S04]  /*3fc60*/  ST.E desc[UR4][R4.64+0x14], R31 ;  /* 0x0000141f04007985 */ /* 0x0007e8000c101904 */
[----:B0-----:R-:W4:Y:S04]  /*3fc70*/  LD.E R13, desc[UR26][R4.64+0x2c] ;  /* 0x00002c1a040d7980 */ /* 0x001f28000c101900 */
[----:B-1----:R-:W4:Y:S04]  /*3fc80*/  LD.E R15, desc[UR6][R4.64+0x34] ;  /* 0x00003406040f7980 */ /* 0x002f28000c101900 */
[----:B--2---:R-:W2:Y:S04]  /*3fc90*/  LD.E R21, desc[UR10][R4.64+0x3c] ;  /* 0x00003c0a04157980 */ /* 0x004ea8000c101900 */
[----:B---3--:R-:W3:Y:S04]  /*3fca0*/  LD.E R25, desc[UR14][R4.64+0x44] ;  /* 0x0000440e04197980 */ /* 0x008ee8000c101900 */
[----:B------:R-:W3:Y:S04]  /*3fcb0*/  LD.E R27, desc[UR18][R4.64+0x4c] ;  /* 0x00004c12041b7980 */ /* 0x000ee8000c101900 */
        /* <DEDUP_REMOVED lines=50> */
[----:B----4-:R-:W-:Y:S04]  /*3ffe0*/  ST.E desc[UR4][R4.64+0x18], R8 ;  /* 0x0000180804007985 */ /* 0x010fe8000c101904 */
        /* <DEDUP_REMOVED lines=20> */
[----:B--2---:R-:W-:Y:S04]  /*40130*/  ST.E desc[UR8][R4.64+0x3c], R21 ;  /* 0x00003c1504007985 */ /* 0x004fe8000c101908 */
[----:B---3--:R-:W-:Y:S04]  /*40140*/  ST.E desc[UR12][R4.64+0x44], R25 ;  /* 0x0000441904007985 */ /* 0x008fe8000c10190c */
        /* <DEDUP_REMOVED lines=83> */
[----:B------:R-:W-:Y:S01]  /*40680*/  ST.E desc[UR22][R4.64+0x1c0], R120 ;  /* 0x0001c07804007985 */ /* 0x000fe2000c101916 */
[----:B------:R-:W-:-:S03]  /*40690*/  IMAD R6, R136, 0x1000, R6 ;  /* 0x0000100088067824 */ /* 0x000fc600078e0206 */
        /* <DEDUP_REMOVED lines=18> */
[----:B------:R-:W-:Y:S01]  /*407c0*/  HGMMA.64x256x16.F32 R24, R164, gdesc[UR4].tnspB, RZ, !UPT, gsb0 ;  /* 0x43e00004a4187df0 */ /* 0x000fe2000c0008ff */
        /* <DEDUP_REMOVED lines=1197> */
[C---:B------:R-:W-:Y:S01]  /*452a0*/  R2UR UR29, R3.reuse ;  /* 0x00000000031d72ca */ /* 0x040fe200000e0000 */
[----:B------:R-:W-:Y:S02]  /*452b0*/  WARPGROUP.DEPBAR.LE gsb0, 0x0 ;  /* 0x00008000000079c5 */ /* 0x000fe40000010000 */
[----:B------:R-:W-:Y:S01]  /*452c0*/  ST.E desc[UR4][R4.64], R24 ;  /* 0x0000001804007985 */ /* 0x000fe2000c101904 */
[C---:B------:R-:W-:Y:S02]  /*452d0*/  R2UR UR4, R2.reuse ;  /* 0x00000000020472ca */ /* 0x040fe400000e0000 */
[----:B------:R-:W-:Y:S01]  /*452e0*/  R2UR UR5, R3 ;  /* 0x00000000030572ca */ /* 0x000fe200000e0000 */
[----:B------:R0:W-:Y:S01]  /*452f0*/  ST.E desc[UR6][R4.64+0x4], R25 ;  /* 0x0000041904007985 */ /* 0x0001e2000c101906 */
[----:B------:R-:W-:-:S02]  /*45300*/  R2UR UR6, R2 ;  /* 0x00000000020672ca */ /* 0x000fc400000e0000 */
[C---:B------:R-:W-:Y:S01]  /*45310*/  R2UR UR7, R3.reuse ;  /* 0x00000000030772ca */ /* 0x040fe200000e0000 */
[----:B------:R-:W-:Y:S01]  /*45320*/  ST.E desc[UR8][R4.64+0x8], R26 ;  /* 0x0000081a04007985 */ /* 0x000fe2000c101908 */
[C---:B------:R-:W-:Y:S02]  /*45330*/  R2UR UR8, R2.reuse ;  /* 0x00000000020872ca */ /* 0x040fe400000e0000 */
[C---:B------:R-:W-:Y:S01]  /*45340*/  R2UR UR9, R3.reuse ;  /* 0x00000000030972ca */ /* 0x040fe200000e0000 */
[----:B------:R1:W-:Y:S01]  /*45350*/  ST.E desc[UR10][R4.64+0xc], R27 ;  /* 0x00000c1b04007985 */ /* 0x0003e2000c10190a */
[C---:B------:R-:W-:Y:S02]  /*45360*/  R2UR UR10, R2.reuse ;  /* 0x00000000020a72ca */ /* 0x040fe400000e0000 */
[----:B------:R-:W-:Y:S01]  /*45370*/  R2UR UR11, R3 ;  /* 0x00000000030b72ca */ /* 0x000fe200000e0000 */
[----:B------:R-:W-:Y:S01]  /*45380*/  ST.E desc[UR12][R4.64+0x10], R28 ;  /* 0x0000101c04007985 */ /* 0x000fe2000c10190c */
[----:B------:R-:W-:-:S02]  /*45390*/  R2UR UR12, R2 ;  /* 0x00000000020c72ca */ /* 0x000fc400000e0000 */
[C---:B------:R-:W-:Y:S01]  /*453a0*/  R2UR UR13, R3.reuse ;  /* 0x00000000030d72ca */ /* 0x040fe200000e0000 */
[----:B------:R2:W-:Y:S01]  /*453b0*/  ST.E desc[UR14][R4.64+0x14], R29 ;  /* 0x0000141d04007985 */ /* 0x0005e2000c10190e */
[C---:B------:R-:W-:Y:S02]  /*453c0*/  R2UR UR14, R2.reuse ;  /* 0x00000000020e72ca */ /* 0x040fe400000e0000 */
[C---:B------:R-:W-:Y:S01]  /*453d0*/  R2UR UR15, R3.reuse ;  /* 0x00000000030f72ca */ /* 0x040fe200000e0000 */
        /* <DEDUP_REMOVED lines=359> */
[----:B------:R-:W-:Y:S01]  /*46a50*/  R2UR UR29, R3 ;  /* 0x00000000031d72ca */ /* 0x000fe200000e0000 */
[----:B------:R-:W-:Y:S01]  /*46a60*/  ST.E desc[UR4][R4.64+0x1f8], R150 ;  /* 0x0001f89604007985 */ /* 0x000fe2000c101904 */
[----:B------:R-:W-:-:S03]  /*46a70*/  R2UR UR4, R2 ;  /* 0x00000000020472ca */ /* 0x000fc600000e0000 */
[----:B------:R4:W-:Y:S01]  /*46a80*/  ST.E desc[UR6][R4.64+0x1fc], R151 ;  /* 0x0001fc9704007985 */ /* 0x0009e2000c101906 */
[----:B------:R-:W-:-:S03]  /*46a90*/  R2UR UR5, R3 ;  /* 0x00000000030572ca */ /* 0x000fc600000e0000 */
[----:B------:R-:W4:Y:S01]  /*46aa0*/  LD.E R7, desc[UR8][R4.64] ;  /* 0x0000000804077980 */ /* 0x000f22000c101900 */
[C---:B------:R-:W-:Y:S02]  /*46ab0*/  R2UR UR6, R2.reuse ;  /* 0x00000000020672ca */ /* 0x040fe400000e0000 */
[C---:B------:R-:W-:Y:S01]  /*46ac0*/  R2UR UR7, R3.reuse ;  /* 0x00000000030772ca */ /* 0x040fe200000e0000 */
[----:B------:R-:W4:Y:S01]  /*46ad0*/  LD.E R9, desc[UR10][R4.64+0x4] ;  /* 0x0000040a04097980 */ /* 0x000f22000c101900 */
[C---:B------:R-:W-:Y:S02]  /*46ae0*/  R2UR UR8, R2.reuse ;  /* 0x00000000020872ca */ /* 0x040fe400000e0000 */
[C---:B------:R-:W-:Y:S01]  /*46af0*/  R2UR UR9, R3.reuse ;  /* 0x00000000030972ca */ /* 0x040fe200000e0000 */
[----:B------:R-:W4:Y:S01]  /*46b00*/  LD.E R11, desc[UR12][R4.64+0x8] ;  /* 0x0000080c040b7980 */ /* 0x000f22000c101900 */
        /* <DEDUP_REMOVED lines=10> */
[----:B------:R-:W-:Y:S01]  /*46bb0*/  R2UR UR17, R3 ;  /* 0x00000000031172ca */ /* 0x000fe200000e0000 */
[----:B0-----:R-:W4:Y:S01]  /*46bc0*/  LD.E R25, desc[UR20][R4.64+0x18] ;  /* 0x0000181404197980 */ /* 0x001f22000c101900 */
[----:B------:R-:W-:-:S02]  /*46bd0*/  R2UR UR18, R2 ;  /* 0x00000000021272ca */ /* 0x000fc400000e0000 */
[C---:B------:R-:W-:Y:S01]  /*46be0*/  R2UR UR19, R3.reuse ;  /* 0x00000000031372ca */ /* 0x040fe200000e0000 */
[----:B-1----:R-:W4:Y:S01]  /*46bf0*/  LD.E R27, desc[UR22][R4.64+0x1c] ;  /* 0x00001c16041b7980 */ /* 0x002f22000c101900 */
[C---:B------:R-:W-:Y:S02]  /*46c00*/  R2UR UR20, R2.reuse ;  /* 0x00000000021472ca */ /* 0x040fe400000e0000 */
[C---:B------:R-:W-:Y:S01]  /*46c10*/  R2UR UR21, R3.reuse ;  /* 0x00000000031572ca */ /* 0x040fe200000e0000 */
[----:B--2---:R-:W2:Y:S01]  /*46c20*/  LD.E R29, desc[UR24][R4.64+0x20] ;  /* 0x00002018041d7980 */ /* 0x004ea2000c101900 */
[C---:B------:R-:W-:Y:S02]  /*46c30*/  R2UR UR22, R2.reuse ;  /* 0x00000000021672ca */ /* 0x040fe400000e0000 */
[----:B------:R-:W-:Y:S01]  /*46c40*/  R2UR UR23, R3 ;  /* 0x00000000031772ca */ /* 0x000fe200000e0000 */
[----:B---3--:R-:W3:Y:S01]  /*46c50*/  LD.E R31, desc[UR26][R4.64+0x24] ;  /* 0x0000241a041f7980 */ /* 0x008ee2000c101900 */
[----:B------:R-:W-:-:S02]  /*46c60*/  R2UR UR24, R2 ;  /* 0x00000000021872ca */ /* 0x000fc400000e0000 */
[C---:B------:R-:W-:Y:S01]  /*46c70*/  R2UR UR25, R3.reuse ;  /* 0x00000000031972ca */ /* 0x040fe200000e0000 */
[----:B----4-:R-:W4:Y:S01]  /*46c80*/  LD.E R33, desc[UR28][R4.64+0x28] ;  /* 0x0000281c04217980 */ /* 0x010f22000c101900 */
        /* <DEDUP_REMOVED lines=375> */
[----:B--2---:R-:W-:Y:S01]  /*48400*/  ST.E desc[UR20][R4.64+0x20], R29 ;  /* 0x0000201d04007985 */ /* 0x004fe2000c101914 */
[C---:B------:R-:W-:Y:S02]  /*48410*/  R2UR UR20, R2.reuse ;  /* 0x00000000021472ca */ /* 0x040fe400000e0000 */
[C---:B------:R-:W-:Y:S01]  /*48420*/  R2UR UR21, R3.reuse ;  /* 0x00000000031572ca */ /* 0x040fe200000e0000 */
[----:B---3--:R-:W-:Y:S01]  /*48430*/  ST.E desc[UR22][R4.64+0x24], R31 ;  /* 0x0000241f04007985 */ /* 0x008fe2000c101916 */
[C---:B------:R-:W-:Y:S02]  /*48440*/  R2UR UR22, R2.reuse ;  /* 0x00000000021672ca */ /* 0x040fe400000e0000 */
[----:B------:R-:W-:Y:S01]  /*48450*/  R2UR UR23, R3 ;  /* 0x00000000031772ca */ /* 0x000fe200000e0000 */
[----:B----4-:R-:W-:Y:S01]  /*48460*/  ST.E desc[UR24][R4.64+0x28], R33 ;  /* 0x0000282104007985 */ /* 0x010fe2000c101918 */
        /* <DEDUP_REMOVED lines=211> */
[----:B------:R1:W-:Y:S01]  /*491a0*/  ST.E desc[UR12][R4.64+0x140], R10 ;  /* 0x0001400a04007985 */ /* 0x0003e2000c10190c */
[C---:B------:R-:W-:Y:S02]  /*491b0*/  R2UR UR10, R2.reuse ;  /* 0x00000000020a72ca */ /* 0x040fe400000e0000 */
[----:B------:R-:W-:Y:S01]  /*491c0*/  R2UR UR11, R3 ;  /* 0x00000000030b72ca */ /* 0x000fe200000e0000 */
[----:B------:R2:W-:Y:S01]  /*491d0*/  ST.E desc[UR14][R4.64+0x144], R12 ;  /* 0x0001440c04007985 */ /* 0x0005e2000c10190e */
        /* <DEDUP_REMOVED lines=102> */
[----:B------:R-:W-:Y:S02]  /*49840*/  R2UR UR28, R2 ;  /* 0x00000000021c72ca */ /* 0x000fe400000e0000 */
[----:B------:R-:W-:Y:S01]  /*49850*/  R2UR UR29, R3 ;  /* 0x00000000031d72ca */ /* 0x000fe200000e0000 */
[----:B------:R2:W-:Y:S04]  /*49860*/  ST.E desc[UR6][R4.64+0x1d0], R88 ;  /* 0x0001d05804007985 */ /* 0x0005e8000c101906 */
        /* <DEDUP_REMOVED lines=10> */
[----:B------:R2:W-:Y:S01]  /*49910*/  ST.E desc[UR28][R4.64+0x1fc], R110 ;  /* 0x0001fc6e04007985 */ /* 0x0005e2000c10191c */
[----:B------:R-:W-:Y:S01]  /*49920*/  @!PT LDS RZ, [RZ] ;  /* 0x00000000fffff984 */ /* 0x000fe20000000800 */
[----:B------:R-:W-:Y:S01]  /*49930*/  @!PT LDS RZ, [RZ] ;  /* 0x00000000fffff984 */ /* 0x000fe20000000800 */
[----:B------:R-:W-:Y:S01]  /*49940*/  @!PT LDS RZ, [RZ] ;  /* 0x00000000fffff984 */ /* 0x000fe20000000800 */
[----:B------:R-:W-:Y:S01]  /*49950*/  @!PT LDS RZ, [RZ] ;  /* 0x00000000fffff984 */ /* 0x000fe20000000800 */
[----:B------:R3:W-:Y:S06]  /*49960*/  MEMBAR.ALL.CTA ;  /* 0x0000000000007992 */ /* 0x0007ec0000008000 */
[----:B---3--:R-:W3:Y:S02]  /*49970*/  FENCE.VIEW.ASYNC.S ;  /* 0x00000000000073c6 */ /* 0x008ee40000000000 */
[----:B---3--:R-:W-:-:S02]  /*49980*/  NOP ;  /* 0x0000000000007918 */ /* 0x008fc40000000000 */
[----:B0-----:R-:W1:Y:S01]  /*49990*/  LDL.64 R8, [R0+0x40] ;  /* 0x0000400000087983 */ /* 0x001e620000100a00 */
[C---:B------:R-:W-:Y:S02]  /*499a0*/  R2UR UR4, R2.reuse ;  /* 0x00000000020472ca */ /* 0x040fe400000e0000 */
[----:B------:R-:W-:Y:S01]  /*499b0*/  R2UR UR5, R3 ;  /* 0x00000000030572ca */ /* 0x000fe200000e0000 */
[----:B------:R-:W3:Y:S01]  /*499c0*/  LDL.64 R6, [R0] ;  /* 0x0000000000067983 */ /* 0x000ee20000100a00 */
[----:B------:R-:W-:Y:S11]  /*499d0*/  BAR.ARV 0xe, 0x100 ;  /* 0x0384000000007b1d */ /* 0x000ff60000002000 */
[----:B-1----:R-:W4:Y:S01]  /*499e0*/  LD.E R10, desc[UR4][R8.64] ;  /* 0x00000004080a7980 */ /* 0x002f22000c101900 */
[----:B------:R-:W-:-:S02]  /*499f0*/  R2UR UR4, R2 ;  /* 0x00000000020472ca */ /* 0x000fc400000e0000 */
[----:B------:R-:W-:Y:S01]  /*49a00*/  R2UR UR5, R3 ;  /* 0x00000000030572ca */ /* 0x000fe200000e0000 */
[----:B------:R-:W-:-:S12]  /*49a10*/  BSSY B0, `(.L_x_7235) ;  /* 0x0000006000007945 */ /* 0x000fd80003800000 */
[----:B---3--:R2:W5:Y:S01]  /*49a20*/  LD.E R6, desc[UR4][R6.64] ;  /* 0x0000000406067980 */ /* 0x008562000c101900 */
[----:B----4-:R-:W-:-:S04]  /*49a30*/  LOP3.LUT R10, R10, 0x1, RZ, 0xfc, !PT ;  /* 0x000000010a0a7812 */ /* 0x010fc800078efcff */
[----:B------:R-:W-:-:S13]  /*49a40*/  ISETP.NE.AND P0, PT, R10, 0x3, PT ;  /* 0x000000030a00780c */ /* 0x000fda0003f05270 */
[----:B--2---:R-:W-:Y:S05]  /*49a50*/  @!P0 BRA `(.L_x_7236) ;  /* 0x0000000000048947 */ /* 0x004fea0003800000 */
[----:B------:R-:W-:Y:S01]  /*49a60*/  BPT.TRAP 0x1 ;  /* 0x000000040000795c */ /* 0x000fe20000300000 */
.L_x_7236:
[----:B------:R-:W-:Y:S05]  /*49a70*/  BSYNC B0 ;  /* 0x0000000000007941 */ /* 0x000fea0003800000 */
.L_x_7235:
[C---:B------:R-:W-:Y:S02]  /*49a80*/  R2UR UR6, R2.reuse ;  /* 0x00000000020672ca */ /* 0x040fe400000e0000 */
[C---:B------:R-:W-:Y:S02]  /*49a90*/  R2UR UR7, R3.reuse ;  /* 0x00000000030772ca */ /* 0x040fe400000e0000 */
[----:B------:R-:W-:Y:S02]  /*49aa0*/  R2UR UR4, R2 ;  /* 0x00000000020472ca */ /* 0x000fe400000e0000 */
[----:B------:R-:W-:-:S09]  /*49ab0*/  R2UR UR5, R3 ;  /* 0x00000000030572ca */ /* 0x000fd200000e0000 */
[----:B------:R-:W2:Y:S04]  /*49ac0*/  LD.E.64 R2, desc[UR6][R8.64+0x20] ;  /* 0x0000200608027980 */ /* 0x000ea8000c101b00 */
[----:B------:R-:W3:Y:S01]  /*49ad0*/  LD.E R0, desc[UR4][R8.64+0xc] ;  /* 0x00000c0408007980 */ /* 0x000ee2000c101900 */
[----:B------:R-:W-:Y:S02]  /*49ae0*/  MOV R4, 0x11380 ;  /* 0x0001138000047802 */ /* 0x000fe40000000f00 */
[----:B--2---:R-:W-:-:S03]  /*49af0*/  MOV R3, R2 ;  /* 0x0000000200037202 */ /* 0x004fc60000000f00 */
[----:B------:R-:W-:Y:S02]  /*49b00*/  IMAD.MOV.U32 R2, RZ, RZ, R4 ;  /* 0x000000ffff027224 */ /* 0x000fe400078e0004 */
[----:B-----5:R-:W-:-:S05]  /*49b10*/  IMAD R3, R6, 0x8, R3 ;  /* 0x0000000806037824 */ /* 0x020fca00078e0203 */
[----:B---3--:R-:W-:Y:S01]  /*49b20*/  PRMT R0, R0, 0x654, R3 ;  /* 0x0000065400007816 */ /* 0x008fe20000000003 */
[----:B------:R-:W-:-:S03]  /*49b30*/  IMAD.MOV.U32 R3, RZ, RZ, 0x0 ;  /* 0x00000000ff037424 */ /* 0x000fc600078e00ff */
[----:B------:R0:W-:Y:S02]  /*49b40*/  SYNCS.ARRIVE.TRANS64.RED.A1T0 RZ, [R0+URZ], RZ ;  /* 0x000000ff00ff79a7 */ /* 0x0001e4000810043f */
[----:B0-----:R-:W-:Y:S05]  /*49b50*/  RET.REL.NODEC R2 `(_ZN7cutlass13device_kernelIN5flash11enable_sm90INS1_16FlashAttnFwdSm90INS1_25CollectiveMainloopFwdSm90ILi2EN4cute5tupleIJNS5_1CILi1EEES8_S8_EEENS6_IJNS7_ILi64EEESA_SA_EEELi512ENS_6half_tEfNS_4arch4Sm90ELb0ELb1ELb1ELb1ELb1ELb1ELb1ELb0ELb0ELb1ELb0ELb0EEENS1_21CollectiveEpilogueFwdINS6_IJSA_NS7_ILi512EEESA_EEES9_SC_SE_Li256ELb1ELb1ELb0ELb0EEENS1_36VarlenDynamicPersistentTileSchedulerILi64ELi64ELi256ELi128ELb0ELb1ELb1ELb1ELb0ELb1EEEEEEEEEvNT_6ParamsE) ;  /* 0xfffffb6402287950 */ /* 0x001fea0003c3ffff */
.L_x_7209:
[----:B0-----:R0:W1:Y:S02]  /*49b60*/  SYNCS.PHASECHK.TRANS64.TRYWAIT P0, [R12+URZ], R13 ;  /* 0x0000000d0c0075a7 */ /* 0x001064000800017f */
[----:B-1----:R-:W-:Y:S05]  /*49b70*/  @!P0 NANOSLEEP.SYNCS 0x989680 ;  /* 0x009896800000895d */ /* 0x002fea0003900000 */
[----:B------:R-:W1:Y:S02]  /*49b80*/  @!P0 SYNCS.PHASECHK.TRANS64 P0, [R12+URZ], R13 ;  /* 0x0000000d0c0085a7 */ /* 0x000e64000800007f */
[----:B-1----:R-:W-:Y:S05]  /*49b90*/  @!P0 BRA `(.L_x_7209) ;  /* 0xfffffffc00f08947 */ /* 0x002fea000383ffff */
[----:B------:R-:W-:Y:S05]  /*49ba0*/  BRA `(.L_x_7208) ;  /* 0xffffff0c00007947 */ /* 0x000fea000383ffff */
.L_x_7211:
[----:B0-----:R0:W1:Y:S02]  /*49bb0*/  SYNCS.PHASECHK.TRANS64.TRYWAIT P0, [R12+URZ+0x38810], R15 ;  /* 0x0388100f0c0075a7 */ /* 0x001064000800017f */
[----:B-1----:R-:W-:Y:S05]  /*49bc0*/  @!P0 NANOSLEEP.SYNCS 0x989680 ;  /* 0x009896800000895d */ /* 0x002fea0003900000 */
[----:B------:R-:W1:Y:S02]  /*49bd0*/  @!P0 SYNCS.PHASECHK.TRANS64 P0, [R12+URZ+0x38810], R15 ;  /* 0x0388100f0c0085a7 */ /* 0x000e64000800007f */
[----:B-1----:R-:W-:Y:S05]  /*49be0*/  @!P0 BRA `(.L_x_7211) ;  /* 0xfffffffc00f08947 */ /* 0x002fea000383ffff */
[----:B------:R-:W-:Y:S05]  /*49bf0*/  BRA `(.L_x_7237) ;  /* 0xffffff10005c7947 */ /* 0x000fea000383ffff */
.L_x_7218:
[----:B0-----:R0:W1:Y:S02]  /*49c00*/  SYNCS.PHASECHK.TRANS64.TRYWAIT P0, [R12+URZ], R13 ;  /* 0x0000000d0c0075a7 */ /* 0x001064000800017f */
[----:B-1----:R-:W-:Y:S05]  /*49c10*/  @!P0 NANOSLEEP.SYNCS 0x989680 ;  /* 0x009896800000895d */ /* 0x002fea0003900000 */
[----:B------:R-:W1:Y:S02]  /*49c20*/  @!P0 SYNCS.PHASECHK.TRANS64 P0, [R12+URZ], R13 ;  /* 0x0000000d0c0085a7 */ /* 0x000e64000800007f */
[----:B-1----:R-:W-:Y:S05]  /*49c30*/  @!P0 BRA `(.L_x_7218) ;  /* 0xfffffffc00f08947 */ /* 0x002fea000383ffff */
[----:B------:R-:W-:Y:S05]  /*49c40*/  BRA `(.L_x_7217) ;  /* 0xffffff1000f87947 */ /* 0x000fea000383ffff */
.L_x_7238:
        /* <DEDUP_REMOVED lines=11> */
.L_x_15654:


//--------------------- .text._ZN7cutlass13device_kernelIN5flash11enable_sm90INS1_16FlashAttnFwdSm90INS1_25CollectiveMainloopFwdSm90ILi2EN4cute5tupleIJNS5_1CILi1EEES8_S8_EEENS6_IJNS7_ILi64EEESA_SA_EEELi512ENS_6half_tEfNS_4arch4Sm90ELb1ELb0ELb1ELb0ELb1ELb0ELb0ELb0ELb0ELb1ELb0ELb0EEENS1_21CollectiveEpilogueFwdINS6_IJSA_NS7_ILi512EEESA_EEES9_SC_SE_Li256ELb0ELb1ELb0ELb0EEENS1_30DynamicPersistentTileSchedulerILi256ELi128ELb0ELb1ELb1EEEEEEEEEvNT_6ParamsE --------------------------
	.section	.text._ZN7cutlass13device_kernelIN5flash11enable_sm90INS1_16FlashAttnFwdSm90INS1_25CollectiveMainloopFwdSm90ILi2EN4cute5tupleIJNS5_1CILi1EEES8_S8_EEENS6_IJNS7_ILi64EEESA_SA_EEELi512ENS_6half_tEfNS_4arch4Sm90ELb1ELb0ELb1ELb0ELb1ELb0ELb0ELb0ELb0ELb1ELb0ELb0EEENS1_21CollectiveEpilogueFwdINS6_IJSA_NS7_ILi512EEESA_EEES9_SC_SE_Li256ELb0ELb1ELb0ELb0EEENS1_30DynamicPersistentTileSchedulerILi256ELi128ELb0ELb1ELb1EEEEEEEEEvNT_6ParamsE,"ax",@progbits
	.align	128
.text._ZN7cutlass13device_kernelIN5flash11enable_sm90INS1_16FlashAttnFwdSm90INS1_25CollectiveMainloopFwdSm90ILi2EN4cute5tupleIJNS5_1CILi1EEES8_S8_EEENS6_IJNS7_ILi64EEESA_SA_EEELi512ENS_6half_tEfNS_4arch4Sm90ELb1ELb0ELb1ELb0ELb1ELb0ELb0ELb0ELb0ELb1ELb0ELb0EEENS1_21CollectiveEpilogueFwdINS6_IJSA_NS7_ILi512EEESA_EEES9_SC_SE_Li256ELb0ELb1ELb0ELb0EEENS1_30DynamicPersistentTileSchedulerILi256ELi128ELb0ELb1ELb1EEEEEEEEEvNT_6ParamsE:
        .type           _ZN7cutlass13device_kernelIN5flash11enable_sm90INS1_16FlashAttnFwdSm90INS1_25CollectiveMainloopFwdSm90ILi2EN4cute5tupleIJNS5_1CILi1EEES8_S8_EEENS6_IJNS7_ILi64EEESA_SA_EEELi512ENS_6half_tEfNS_4arch4Sm90ELb1ELb0ELb1ELb0ELb1ELb0ELb0ELb0ELb0ELb1ELb0ELb0EEENS1_21CollectiveEpilogueFwdINS6_IJSA_NS7_ILi512EEESA_EEES9_SC_SE_Li256ELb0ELb1ELb0ELb0EEENS1_30DynamicPersistentTileSchedulerILi256ELi128ELb0ELb1ELb1EEEEEEEEEvNT_6ParamsE,@function
        .size           _ZN7cutlass13device_kernelIN5flash11enable_sm90INS1_16FlashAttnFwdSm90INS1_25CollectiveMainloopFwdSm90ILi2EN4cute5tupleIJNS5_1CILi1EEES8_S8_EEENS6_IJNS7_ILi64EEESA_SA_EEELi512ENS_6half_tEfNS_4arch4Sm90ELb1ELb0ELb1ELb0ELb1ELb0ELb0ELb0ELb0ELb1ELb0ELb0EEENS1_21CollectiveEpilogueFwdINS6_IJSA_NS7_ILi512EEESA_EEES9_SC_SE_Li256ELb0ELb1ELb0ELb0EEENS1_30DynamicPersistentTileSchedulerILi256ELi128ELb0ELb1ELb1EEEEEEEEEvNT_6ParamsE,(.L_x_15656 - _ZN7cutlass13device_kernelIN5flash11enable_sm90INS1_16FlashAttnFwdSm90INS1_25CollectiveMainloopFwdSm90ILi2EN4cute5tupleIJNS5_1CILi1EEES8_S8_EEENS6_IJNS7_ILi64EEESA_SA_EEELi512ENS_6half_tEfNS_4arch4Sm90ELb1ELb0ELb1ELb0ELb1ELb0ELb0ELb0ELb0ELb1ELb0ELb0EEENS1_21CollectiveEpilogueFwdINS6_IJSA_NS7_ILi512EEESA_EEES9_SC_SE_Li256ELb0ELb1ELb0ELb0EEENS1_30DynamicPersistentTileSchedulerILi256ELi128ELb0ELb1ELb1EEEEEEEEEvNT_6ParamsE)
        .other          _ZN7cutlass13device_kernelIN5flash11enable_sm90INS1_16FlashAttnFwdSm90INS1_25CollectiveMainloopFwdSm90ILi2EN4cute5tupleIJNS5_1CILi1EEES8_S8_EEENS6_IJNS7_ILi64EEESA_SA_EEELi512ENS_6half_tEfNS_4arch4Sm90ELb1ELb0ELb1ELb0ELb1ELb0ELb0ELb0ELb0ELb1ELb0ELb0EEENS1_21CollectiveEpilogueFwdINS6_IJSA_NS7_ILi512EEESA_EEES9_SC_SE_Li256ELb0ELb1ELb0ELb0EEENS1_30DynamicPersistentTileSchedulerILi256ELi128ELb0ELb1ELb1EEEEEEEEEvNT_6ParamsE,@"STO_CUDA_ENTRY STV_DEFAULT"
_ZN7cutlass13device_kernelIN5flash11enable_sm90INS1_16FlashAttnFwdSm90INS1_25CollectiveMainloopFwdSm90ILi2EN4cute5tupleIJNS5_1CILi1EEES8_S8_EEENS6_IJNS7_ILi64EEESA_SA_EEELi512ENS_6half_tEfNS_4arch4Sm90ELb1ELb0ELb1ELb0ELb1ELb0ELb0ELb0ELb0ELb1ELb0ELb0EEENS1_21CollectiveEpilogueFwdINS6_IJSA_NS7_ILi512EEESA_EEES9_SC_SE_Li256ELb0ELb1ELb0ELb0EEENS1_30DynamicPersistentTileSchedulerILi256ELi128ELb0ELb1ELb1EEEEEEEEEvNT_6ParamsE:
        /* <DEDUP_REMOVED lines=41> */
.L_x_7239:
        /* <DEDUP_REMOVED lines=22> */
.L_x_7240:
        /* <DEDUP_REMOVED lines=18> */
.L_x_7241:
        /* <DEDUP_REMOVED lines=22> */
.L_x_7242:
        /* <DEDUP_REMOVED lines=23> */
.L_x_7243:
        /* <DEDUP_REMOVED lines=8> */
.L_x_7245:
        /* <DEDUP_REMOVED lines=26> */
[----:B------:R-:W-:Y:S02]  /*0a00*/  SHF.R.S32.HI R11, RZ, 0x5, R6 ;  /* 0x00000005ff0b7819 */ /* 0x000fe40000011406 */
[C---:B------:R-:W-:Y:S02]  /*0a10*/  LEA.HI R0, R2.reuse, R5, RZ, 0x1 ;  /* 0x0000000502007211 */ /* 0x040fe400078f08ff */
[----:B------:R-:W-:Y:S02]  /*0a20*/  LOP3.LUT R7, R2, 0xfffffff0, RZ, 0xc0, !PT ;  /* 0xfffffff002077812 */ /* 0x000fe400078ec0ff */
[----:B------:R-:W-:Y:S02]  /*0a30*/  LOP3.LUT R4, R0, 0x1ffffffe, RZ, 0xc0, !PT ;  /* 0x1ffffffe00047812 */ /* 0x000fe400078ec0ff */
[----:B------:R-:W-:-:S02]  /*0a40*/  LEA.HI R0, R3, R216, RZ, 0x7 ;  /* 0x000000d803007211 */ /* 0x000fc400078f38ff */
[----:B------:R-:W-:Y:S01]  /*0a50*/  SHF.R.S32.HI R6, RZ, 0x1f, R6 ;  /* 0x0000001fff067819 */ /* 0x000fe20000011406 */
[----:B------:R-:W-:Y:S01]  /*0a60*/  IMAD.IADD R8, R5, 0x1, -R4 ;  /* 0x0000000105087824 */ /* 0x000fe200078e0a04 */
[----:B------:R-:W-:Y:S01]  /*0a70*/  LEA.HI R4, R3, R216, RZ, 0x2 ;  /* 0x000000d803047211 */ /* 0x000fe200078f10ff */
[----:B0-----:R-:W-:Y:S01]  /*0a80*/  ULEA UR42, UR40, UR42, 0x18 ;  /* 0x0000002a282a7291 */ /* 0x001fe2000f8ec03f */
[----:B------:R-:W-:Y:S02]  /*0a90*/  LOP3.LUT R5, R0, 0xffffff80, RZ, 0xc0, !PT ;  /* 0xffffff8000057812 */ /* 0x000fe400078ec0ff */
[----:B------:R-:W-:Y:S02]  /*0aa0*/  LOP3.LUT R9, R4, 0xfffffffc, RZ, 0xc0, !PT ;  /* 0xfffffffc04097812 */ /* 0x000fe400078ec0ff */
[----:B------:R-:W-:Y:S01]  /*0ab0*/  LEA.HI R2, R6, R11, RZ, 0x2 ;  /* 0x0000000b06027211 */ /* 0x000fe200078f10ff */
[C---:B------:R-:W-:Y:S01]  /*0ac0*/  IMAD.IADD R6, R216.reuse, 0x1, -R7 ;  /* 0x00000001d8067824 */ /* 0x040fe200078e0a07 */
[C---:B------:R-:W-:Y:S01]  /*0ad0*/  IADD3 R5, R216.reuse, -R5, RZ ;  /* 0x80000005d8057210 */ /* 0x040fe20007ffe0ff */
[----:B------:R-:W-:Y:S01]  /*0ae0*/  IMAD.IADD R12, R216, 0x1, -R9 ;  /* 0x00000001d80c7824 */ /* 0x000fe200078e0a09 */
[----:B------:R-:W-:-:S02]  /*0af0*/  SHF.R.S32.HI R211, RZ, 0x7, R0 ;  /* 0x00000007ffd37819 */ /* 0x000fc40000011400 */
[----:B------:R-:W-:Y:S02]  /*0b00*/  LOP3.LUT R4, R2, 0x3ffffc, RZ, 0xc0, !PT ;  /* 0x003ffffc02047812 */ /* 0x000fe400078ec0ff */
[--C-:B------:R-:W-:Y:S01]  /*0b10*/  SHF.R.S32.HI R7, RZ, 0x1f, R6.reuse ;  /* 0x0000001fff077819 */ /* 0x100fe20000011406 */
[----:B------:R-:W-:Y:S01]  /*0b20*/  IMAD R15, R211, 0x100, R6 ;  /* 0x00000100d30f7824 */ /* 0x000fe200078e0206 */
[----:B------:R-:W-:Y:S01]  /*0b30*/  SHF.R.S32.HI R2, RZ, 0x1f, R5 ;  /* 0x0000001fff027819 */ /* 0x000fe20000011405 */
[----:B------:R-:W-:Y:S01]  /*0b40*/  IMAD.IADD R10, R11, 0x1, -R4 ;  /* 0x000000010b0a7824 */ /* 0x000fe200078e0a04 */
[----:B------:R-:W-:Y:S02]  /*0b50*/  LEA.HI R9, R12, R12, RZ, 0x1 ;  /* 0x0000000c0c097211 */ /* 0x000fe400078f08ff */
[----:B------:R-:W-:Y:S01]  /*0b60*/  LEA.HI R7, R7, R6, RZ, 0x3 ;  /* 0x0000000607077211 */ /* 0x000fe200078f18ff */
[----:B------:R-:W-:Y:S01]  /*0b70*/  IMAD R14, R10, 0x10, R15 ;  /* 0x000000100a0e7824 */ /* 0x000fe200078e020f */
[----:B------:R-:W-:-:S02]  /*0b80*/  LEA.HI R4, R2, R5, RZ, 0x2 ;  /* 0x0000000502047211 */ /* 0x000fc400078f10ff */
[----:B------:R-:W-:Y:S02]  /*0b90*/  LOP3.LUT R13, R9, 0x1ffffffe, RZ, 0xc0, !PT ;  /* 0x1ffffffe090d7812 */ /* 0x000fe400078ec0ff */
[----:B------:R-:W-:Y:S02]  /*0ba0*/  LOP3.LUT R9, R7, 0xfffffff8, RZ, 0xc0, !PT ;  /* 0xfffffff807097812 */ /* 0x000fe400078ec0ff */
[----:B------:R-:W-:Y:S02]  /*0bb0*/  LOP3.LUT R10, R4, 0x7ffffffc, RZ, 0xc0, !PT ;  /* 0x7ffffffc040a7812 */ /* 0x000fe400078ec0ff */
[----:B------:R-:W-:Y:S01]  /*0bc0*/  IADD3 R13, R12, -R13, RZ ;  /* 0x8000000d0c0d7210 */ /* 0x000fe20007ffe0ff */
[----:B------:R-:W-:Y:S01]  /*0bd0*/  IMAD.IADD R9, R6, 0x1, -R9 ;  /* 0x0000000106097824 */ /* 0x000fe200078e0a09 */
[----:B------:R-:W-:Y:S01]  /*0be0*/  LEA.HI R6, R2, R5, RZ, 0x5 ;  /* 0x0000000502067211 */ /* 0x000fe200078f28ff */
[----:B------:R-:W-:Y:S01]  /*0bf0*/  IMAD.IADD R12, R5, 0x1, -R10 ;  /* 0x00000001050c7824 */ /* 0x000fe200078e0a0a */
[--C-:B------:R-:W-:Y:S01]  /*0c00*/  SHF.R.S32.HI R2, RZ, 0x2, R4.reuse ;  /* 0x00000002ff027819 */ /* 0x100fe20000011404 */
[----:B------:R-:W-:Y:S01]  /*0c10*/  IMAD.SHL.U32 R10, R7, 0x40, RZ ;  /* 0x00000040070a7824 */ /* 0x000fe200078e00ff */
[----:B------:R-:W-:Y:S01]  /*0c20*/  SHF.R.S32.HI R5, RZ, 0x1f, R4 ;  /* 0x0000001fff057819 */ /* 0x000fe20000011404 */
[----:B------:R-:W-:Y:S01]  /*0c30*/  IMAD.SHL.U32 R4, R9, 0x40, RZ ;  /* 0x0000004009047824 */ /* 0x000fe200078e00ff */
[----:B------:R-:W-:-:S02]  /*0c40*/  SHF.L.U32 R7, R8, 0x3, RZ ;  /* 0x0000000308077819 */ /* 0x000fc400000006ff */
[----:B------:R-:W-:Y:S02]  /*0c50*/  LOP3.LUT R10, R10, 0x7ffffe00, RZ, 0xc0, !PT ;  /* 0x7ffffe000a0a7812 */ /* 0x000fe400078ec0ff */
[----:B------:R-:W-:Y:S01]  /*0c60*/  LOP3.LUT R4, R4, 0x1c0, RZ, 0xc0, !PT ;  /* 0x000001c004047812 */ /* 0x000fe200078ec0ff */
[--C-:B------:R-:W-:Y:S01]  /*0c70*/  IMAD.U32 R215, R14, 0x40, R7.reuse ;  /* 0x000000400ed77824 */ /* 0x100fe200078e0007 */
[----:B------:R-:W-:Y:S01]  /*0c80*/  LEA.HI R3, R3, R216, RZ, 0x3 ;  /* 0x000000d803037211 */ /* 0x000fe200078f18ff */
[----:B------:R-:W-:Y:S01]  /*0c90*/  IMAD R10, R11, 0x400, R10 ;  /* 0x000004000b0a7824 */ /* 0x000fe200078e020a */
[----:B------:R-:W-:Y:S02]  /*0ca0*/  LOP3.LUT R7, R4, 0x8, R7, 0xf8, !PT ;  /* 0x0000000804077812 */ /* 0x000fe400078ef807 */
[----:B------:R-:W-:Y:S02]  /*0cb0*/  SHF.R.U32.HI R4, RZ, 0x3, R4 ;  /* 0x00000003ff047819 */ /* 0x000fe40000011604 */
[----:B------:R-:W-:-:S02]  /*0cc0*/  R2P PR, R9, 0x6 ;  /* 0x0000000609007804 */ /* 0x000fc40000000000 */
[----:B------:R-:W-:Y:S02]  /*0cd0*/  LOP3.LUT R7, R7, R4, RZ, 0x3c, !PT ;  /* 0x0000000407077212 */ /* 0x000fe400078e3cff */
[----:B------:R-:W-:Y:S02]  /*0ce0*/  LOP3.LUT R209, R3, 0xfffffff8, RZ, 0xc0, !PT ;  /* 0xfffffff803d17812 */ /* 0x000fe400078ec0ff */
[----:B------:R-:W-:Y:S02]  /*0cf0*/  IADD3 R7, R10, R7, RZ ;  /* 0x000000070a077210 */ /* 0x000fe40007ffe0ff */
[----:B------:R-:W-:Y:S01]  /*0d00*/  LEA.HI R5, R5, R2, RZ, 0x3 ;  /* 0x0000000205057211 */ /* 0x000fe200078f18ff */
[----:B------:R-:W-:Y:S01]  /*0d10*/  IMAD.IADD R209, R216, 0x1, -R209 ;  /* 0x00000001d8d17824 */ /* 0x000fe200078e0ad1 */
[----:B------:R-:W-:Y:S02]  /*0d20*/  LEA R19, R7, UR42, 0x1 ;  /* 0x0000002a07137c11 */ /* 0x000fe4000f8e08ff */
[----:B------:R-:W-:Y:S01]  /*0d30*/  LOP3.LUT R5, R5, 0xfffffff8, RZ, 0xc0, !PT ;  /* 0xfffffff805057812 */ /* 0x000fe200078ec0ff */
[----:B------:R-:W-:Y:S01]  /*0d40*/  IMAD.SHL.U32 R17, R209, 0x8, RZ ;  /* 0x00000008d1117824 */ /* 0x000fe200078e00ff */
[----:B------:R-:W-:Y:S01]  /*0d50*/  LEA.HI R0, R0, R211, RZ, 0x1 ;  /* 0x000000d300007211 */ /* 0x000fe200078f08ff */
[C---:B------:R-:W-:Y:S01]  /*0d60*/  VIADD R184, R19.reuse, 0x26800 ;  /* 0x0002680013b87836 */ /* 0x040fe20000000000 */
[----:B------:R-:W-:Y:S01]  /*0d70*/  SHF.R.S32.HI R6, RZ, 0x5, R6 ;  /* 0x00000005ff067819 */ /* 0x000fe20000011406 */
[----:B------:R-:W-:Y:S01]  /*0d80*/  IMAD.IADD R5, R2, 0x1, -R5 ;  /* 0x0000000102057824 */ /* 0x000fe200078e0a05 */
[----:B------:R-:W-:Y:S01]  /*0d90*/  LOP3.LUT R0, R0, 0xfffffe, RZ, 0xc0, !PT ;  /* 0x00fffffe00007812 */ /* 0x000fe200078ec0ff */
[----:B------:R-:W-:Y:S01]  /*0da0*/  VIADD R22, R19, 0x26840 ;  /* 0x0002684013167836 */ /* 0x000fe20000000000 */
[----:B------:R-:W-:Y:S01]  /*0db0*/  SEL R23, R23, 0xffffffe0, !P1 ;  /* 0xffffffe017177807 */ /* 0x000fe20004800000 */
[C---:B------:R-:W-:Y:S01]  /*0dc0*/  VIADD R189, R17.reuse, 0x80 ;  /* 0x0000008011bd7836 */ /* 0x040fe20000000000 */
[----:B------:R-:W-:Y:S01]  /*0dd0*/  @P2 IADD3 R22, R184, -0x40, RZ ;  /* 0xffffffc0b8162810 */ /* 0x000fe20007ffe0ff */
[C---:B------:R-:W-:Y:S01]  /*0de0*/  VIADD R188, R17.reuse, 0xc0 ;  /* 0x000000c011bc7836 */ /* 0x040fe20000000000 */
[C---:B------:R-:W-:Y:S01]  /*0df0*/  IADD3 R190, R17.reuse, 0x40, RZ ;  /* 0x0000004011be7810 */ /* 0x040fe20007ffe0ff */
[C---:B------:R-:W-:Y:S01]  /*0e00*/  VIADD R187, R17.reuse, 0x100 ;  /* 0x0000010011bb7836 */ /* 0x040fe20000000000 */
[C---:B------:R-:W-:Y:S01]  /*0e10*/  IADD3 R214, R17.reuse, 0x180, RZ ;  /* 0x0000018011d67810 */ /* 0x040fe20007ffe0ff */
        /* <DEDUP_REMOVED lines=12> */
[----:B------:R-:W-:Y:S01]  /*0ee0*/  IMAD.SHL.U32 R2, R12, 0x2, RZ ;  /* 0x000000020c027824 */ /* 0x000fe200078e00ff */
[----:B------:R-:W-:Y:S01]  /*0ef0*/  SHF.R.S32.HI R218, RZ, 0x1f, R214 ;  /* 0x0000001fffda7819 */ /* 0x000fe200000114d6 */
[----:B------:R-:W-:Y:S01]  /*0f00*/  IMAD R185, R13, 0x8, R16 ;  /* 0x000000080db97824 */ /* 0x000fe200078e0210 */
[----:B------:R-:W-:Y:S01]  /*0f10*/  SHF.R.S32.HI R217, RZ, 0x1f, R212 ;  /* 0x0000001fffd97819 */ /* 0x000fe200000114d4 */
[----:B------:R-:W-:-:S07]  /*0f20*/  IMAD.IADD R23, R23, 0x1, R22 ;  /* 0x0000000117177824 */ /* 0x000fce00078e0216 */
.L_x_7306:
        /* <DEDUP_REMOVED lines=21> */
.L_x_7246:
[----:B------:R-:W-:Y:S01]  /*1080*/  ULDC UR7, c[0x0][0xc54] ;  /* 0x0003150000077ab9 */ /* 0x000fe20000000800 */
[----:B------:R-:W-:Y:S01]  /*1090*/  UMOV UR6, UR9 ;  /* 0x0000000900067c82 */ /* 0x000fe20008000000 */
[----:B------:R-:W-:-:S11]  /*10a0*/  UISETP.NE.AND UP0, UPT, UR7, 0x1, UPT ;  /* 0x000000010700788c */ /* 0x000fd6000bf05270 */
[----:B------:R-:W-:Y:S02]  /*10b0*/  @UP0 ULDC.64 UR10, c[0x0][0xc58] ;  /* 0x00031600000a0ab9 */ /* 0x000fe40000000a00 */
[----:B------:R-:W-:-:S04]  /*10c0*/  UIMAD.WIDE.U32 UR4, UR9, UR10, URZ ;  /* 0x0000000a090472a5 */ /* 0x000fc8000f8e003f */
[----:B------:R-:W-:-:S04]  /*10d0*/  @UP0 USHF.R.U32.HI UR6, URZ, UR11, UR5 ;  /* 0x0000000b3f060299 */ /* 0x000fc80008011605 */
[----:B------:R-:W-:-:S12]  /*10e0*/  UIMAD UR4, UR6, UR7, URZ ;  /* 0x00000007060472a4 */ /* 0x000fd8000f8e023f */
.L_x_7247:
[----:B------:R-:W-:Y:S01]  /*10f0*/  ULDC UR45, c[0x0][0xc48] ;  /* 0x00031200002d7ab9 */ /* 0x000fe20000000800 */
[----:B------:R-:W-:Y:S01]  /*1100*/  ULDC.64 UR10, c[0x0][0x418] ;  /* 0x00010600000a7ab9 */ /* 0x000fe20000000a00 */
[----:B------:R-:W-:Y:S02]  /*1110*/  UISETP.NE.AND UP1, UPT, UR45, 0x1, UPT ;  /* 0x000000012d00788c */ /* 0x000fe4000bf25270 */
[----:B------:R-:W-:Y:S02]  /*1120*/  UISETP.NE.U32.AND UP0, UPT, UR10, URZ, UPT ;  /* 0x0000003f0a00728c */ /* 0x000fe4000bf05070 */
[----:B------:R-:W-:Y:S02]  /*1130*/  UIADD3 UR4, UR9, -UR4, URZ ;  /* 0x8000000409047290 */ /* 0x000fe4000fffe03f */
[----:B------:R-:W-:Y:S02]  /*1140*/  ULOP3.LUT UR6, URZ, UR6, URZ, 0x33, !UPT ;  /* 0x000000063f067292 */ /* 0x000fe4000f8e333f */
[----:B------:R-:W-:Y:S01]  /*1150*/  UISETP.NE.AND.EX UP0, UPT, UR11, URZ, UPT, UP0 ;  /* 0x0000003f0b00728c */ /* 0x000fe2000bf05300 */
[----:B------:R-:W-:Y:S01]  /*1160*/  ULDC UR5, c[0x0][0xc3c] ;  /* 0x00030f0000057ab9 */ /* 0x000fe20000000800 */
[----:B------:R-:W-:Y:S01]  /*1170*/  ULDC UR9, c[0x0][0xc54] ;  /* 0x0003150000097ab9 */ /* 0x000fe20000000800 */
[----:B------:R-:W-:Y:S01]  /*1180*/  ULDC UR48, c[0x0][0x424] ;  /* 0x0001090000307ab9 */ /* 0x000fe20000000800 */
[----:B------:R-:W-:-:S02]  /*1190*/  UISETP.NE.AND UP2, UPT, UR46, 0x1, UPT ;  /* 0x000000012e00788c */ /* 0x000fc4000bf45270 */
[----:B------:R-:W-:Y:S02]  /*11a0*/  UIADD3 UR6, UR6, UR5, URZ ;  /* 0x0000000506067290 */ /* 0x000fe4000fffe03f */
[----:B------:R-:W-:Y:S02]  /*11b0*/  UIMAD UR8, UR8, UR9, UR4 ;  /* 0x00000009080872a4 */ /* 0x000fe4000f8e0204 */
[----:B------:R-:W-:Y:S01]  /*11c0*/  USEL UR48, UR48, 0x1, UP0 ;  /* 0x0000000130307887 */ /* 0x000fe20008000000 */
[----:B------:R-:W-:Y:S01]  /*11d0*/  PLOP3.LUT P0, PT, PT, PT, UP2, 0x80, 0x0 ;  /* 0x000000000000781c */ /* 0x000fe20003f0f028 */
[----:B------:R-:W-:Y:S01]  /*11e0*/  ULDC UR7, c[0x0][0x2f0] ;  /* 0x0000bc0000077ab9 */ /* 0x000fe20000000800 */
[----:B------:R-:W-:Y:S01]  /*11f0*/  @UP1 ULDC UR4, c[0x0][0xc4c] ;  /* 0x0003130000041ab9 */ /* 0x000fe20000000800 */
[----:B------:R-:W-:Y:S02]  /*1200*/  USHF.L.U32 UR44, UR6, 0x6, URZ ;  /* 0x00000006062c7899 */ /* 0x000fe4000800063f */
        /* <DEDUP_REMOVED lines=8> */
[----:B------:R-:W-:-:S02]  /*1290*/  UIMAD UR45, UR45, UR5, UR8 ;  /* 0x000000052d2d72a4 */ /* 0x000fc4000f8e0208 */
[----:B------:R-:W-:Y:S01]  /*12a0*/  USHF.R.S32.HI UR52, URZ, 0x6, UR4 ;  /* 0x000000063f347899 */ /* 0x000fe20008011404 */
[----:B------:R-:W-:Y:S11]  /*12b0*/  @!P0 BRA `(.L_x_7248) ;  /* 0x0000001c00708947 */ /* 0x000ff60003800000 */
[----:B------:R-:W0:Y:S01]  /*12c0*/  LDC R0, c[0x0][0x448] ;  /* 0x00011200ff007b82 */ /* 0x000e220000000800 */
[----:B------:R-:W-:Y:S01]  /*12d0*/  UIADD3 UR5, UR44, 0x3f, URZ ;  /* 0x0000003f2c057890 */ /* 0x000fe2000fffe03f */
[----:B------:R-:W-:Y:S01]  /*12e0*/  CS2R R150, SRZ ;  /* 0x0000000000967805 */ /* 0x000fe2000001ff00 */
[----:B------:R-:W-:Y:S01]  /*12f0*/  ULDC UR4, c[0x0][0x288] ;  /* 0x0000a20000047ab9 */ /* 0x000fe20000000800 */
[----:B------:R-:W-:Y:S01]  /*1300*/  CS2R R148, SRZ ;  /* 0x0000000000947805 */ /* 0x000fe2000001ff00 */
[----:B------:R-:W-:Y:S01]  /*1310*/  UIADD3 UR4, -UR4, 0x40, URZ ;  /* 0x0000004004047890 */ /* 0x000fe2000fffe13f */
[----:B------:R-:W-:Y:S02]  /*1320*/  CS2R R146, SRZ ;  /* 0x0000000000927805 */ /* 0x000fe4000001ff00 */
[----:B------:R-:W-:Y:S02]  /*1330*/  CS2R R144, SRZ ;  /* 0x0000000000907805 */ /* 0x000fe4000001ff00 */
[----:B------:R-:W-:Y:S01]  /*1340*/  CS2R R142, SRZ ;  /* 0x00000000008e7805 */ /* 0x000fe2000001ff00 */
[----:B------:R-:W-:Y:S01]  /*1350*/  UIMAD UR4, UR48, UR7, UR4 ;  /* 0x00000007300472a4 */ /* 0x000fe2000f8e0204 */
        /* <DEDUP_REMOVED lines=14> */
[----:B0-----:R-:W-:Y:S02]  /*1440*/  ISETP.NE.AND P0, PT, R0, 0x1, PT ;  /* 0x000000010000780c */ /* 0x001fe40003f05270 */
[----:B------:R-:W-:Y:S02]  /*1450*/  CS2R R116, SRZ ;  /* 0x0000000000747805 */ /* 0x000fe4000001ff00 */
[----:B------:R-:W-:Y:S02]  /*1460*/  MOV R0, UR5 ;  /* 0x0000000500007c02 */ /* 0x000fe40008000f00 */
        /* <DEDUP_REMOVED lines=10> */
[----:B------:R-:W0:Y:S01]  /*1510*/  @P0 LDC R3, c[0x0][0x44c] ;  /* 0x00011300ff030b82 */ /* 0x000e220000000800 */
[----:B------:R-:W-:Y:S02]  /*1520*/  CS2R R170, SRZ ;  /* 0x0000000000aa7805 */ /* 0x000fe4000001ff00 */
[----:B------:R-:W-:Y:S02]  /*1530*/  CS2R R90, SRZ ;  /* 0x00000000005a7805 */ /* 0x000fe4000001ff00 */
[----:B------:R-:W-:Y:S02]  /*1540*/  CS2R R172, SRZ ;  /* 0x0000000000ac7805 */ /* 0x000fe4000001ff00 */
[----:B------:R-:W-:-:S02]  /*1550*/  CS2R R86, SRZ ;  /* 0x0000000000567805 */ /* 0x000fc4000001ff00 */
        /* <DEDUP_REMOVED lines=18> */
[----:B------:R-:W-:Y:S01]  /*1680*/  CS2R R198, SRZ ;  /* 0x0000000000c67805 */ /* 0x000fe2000001ff00 */
[----:B0-----:R-:W-:Y:S01]  /*1690*/  @P0 IMAD.HI.U32 R3, R3, UR5, RZ ;  /* 0x0000000503030c27 */ /* 0x001fe2000f8e00ff */
[----:B------:R-:W-:-:S02]  /*16a0*/  CS2R R50, SRZ ;  /* 0x0000000000327805 */ /* 0x000fc4000001ff00 */
[----:B------:R-:W-:Y:S02]  /*16b0*/  CS2R R200, SRZ ;  /* 0x0000000000c87805 */ /* 0x000fe4000001ff00 */
[----:B------:R-:W-:Y:S02]  /*16c0*/  CS2R R46, SRZ ;  /* 0x00000000002e7805 */ /* 0x000fe4000001ff00 */
[----:B------:R-:W-:Y:S02]  /*16d0*/  CS2R R202, SRZ ;  /* 0x0000000000ca7805 */ /* 0x000fe4000001ff00 */
[----:B------:R-:W-:Y:S02]  /*16e0*/  CS2R R42, SRZ ;  /* 0x00000000002a7805 */ /* 0x000fe4000001ff00 */
[----:B------:R-:W-:Y:S02]  /*16f0*/  CS2R R204, SRZ ;  /* 0x0000000000cc7805 */ /* 0x000fe4000001ff00 */
[----:B------:R-:W-:-:S02]  /*1700*/  CS2R R38, SRZ ;  /* 0x0000000000267805 */ /* 0x000fc4000001ff00 */
[----:B-1----:R-:W-:Y:S02]  /*1710*/  @P0 SHF.R.U32.HI R0, RZ, R4, R3 ;  /* 0x00000004ff000219 */ /* 0x002fe40000011603 */
[----:B------:R-:W-:Y:S02]  /*1720*/  CS2R R206, SRZ ;  /* 0x0000000000ce7805 */ /* 0x000fe4000001ff00 */
[----:B------:R-:W-:Y:S02]  /*1730*/  PLOP3.LUT P0, PT, PT, PT, PT, 0x80, 0x0 ;  /* 0x000000000000781c */ /* 0x000fe40003f0f070 */
[----:B------:R-:W-:Y:S02]  /*1740*/  CS2R R34, SRZ ;  /* 0x0000000000227805 */ /* 0x000fe4000001ff00 */
[----:B------:R-:W-:Y:S01]  /*1750*/  MOV R208, RZ ;  /* 0x000000ff00d07202 */ /* 0x000fe20000000f00 */
[----:B------:R-:W-:Y:S01]  /*1760*/  VIADD R3, R0, UR4 ;  /* 0x0000000400037c36 */ /* 0x000fe20008000000 */
[----:B------:R-:W-:Y:S01]  /*1770*/  CS2R R30, SRZ ;  /* 0x00000000001e7805 */ /* 0x000fe2000001ff00 */
[----:B------:R-:W-:Y:S01]  /*1780*/  IMAD.MOV.U32 R0, RZ, RZ, RZ ;  /* 0x000000ffff007224 */ /* 0x000fe200078e00ff */
[----:B------:R-:W-:Y:S01]  /*1790*/  CS2R R26, SRZ ;  /* 0x00000000001a7805 */ /* 0x000fe2000001ff00 */
[----:B------:R-:W-:Y:S01]  /*17a0*/  IMAD.MOV.U32 R7, RZ, RZ, RZ ;  /* 0x000000ffff077224 */ /* 0x000fe200078e00ff */
[----:B------:R-:W-:Y:S01]  /*17b0*/  SHF.R.S32.HI R4, RZ, 0x1f, R3 ;  /* 0x0000001fff047819 */ /* 0x000fe20000011403 */
[----:B------:R-:W-:-:S03]  /*17c0*/  IMAD.MOV.U32 R21, RZ, RZ, RZ ;  /* 0x000000ffff157224 */ /* 0x000fc600078e00ff */
[----:B------:R-:W-:Y:S01]  /*17d0*/  LEA.HI R4, R4, R3, RZ, 0x6 ;  /* 0x0000000304047211 */ /* 0x000fe200078f30ff */
[----:B------:R-:W-:-:S03]  /*17e0*/  IMAD.MOV.U32 R3, RZ, RZ, RZ ;  /* 0x000000ffff037224 */ /* 0x000fc600078e00ff */
[----:B------:R-:W-:-:S04]  /*17f0*/  SHF.R.S32.HI R4, RZ, 0x6, R4 ;  /* 0x00000006ff047819 */ /* 0x000fc80000011404 */
[----:B------:R-:W-:-:S04]  /*1800*/  VIMNMX R4, R4, UR52, PT ;  /* 0x0000003404047c48 */ /* 0x000fc8000bfe0100 */
[----:B------:R-:W-:-:S13]  /*1810*/  ISETP.GE.AND P1, PT, R4, 0x1, PT ;  /* 0x000000010400780c */ /* 0x000fda0003f26270 */
        /* <DEDUP_REMOVED lines=15> */
.L_x_7250:
[----:B------:R-:W-:Y:S01]  /*1910*/  ULEA UR21, UR38, UR42, 0x3 ;  /* 0x0000002a26157291 */ /* 0x000fe2000f8e183f */
[----:B------:R-:W-:-:S05]  /*1920*/  IMAD.U32 R0, RZ, RZ, UR37 ;  /* 0x00000025ff007e24 */ /* 0x000fca000f8e00ff */
[----:B------:R-:W-:-:S04]  /*1930*/  SHF.L.U32 R0, R0, 0x1f, RZ ;  /* 0x0000001f00007819 */ /* 0x000fc800000006ff */
[----:B------:R-:W0:Y:S02]  /*1940*/  SYNCS.PHASECHK.TRANS64.TRYWAIT P1, [UR21+0x28c50], R0 ;  /* 0x028c5000ff0075a7 */ /* 0x000e240008020155 */
[----:B0-----:R-:W-:Y:S05]  /*1950*/  @!P1 BRA `(.L_x_7251) ;  /* 0x000000ec00b89947 */ /* 0x001fea0003800000 */
.L_x_7370:
        /* <DEDUP_REMOVED lines=38> */
.L_x_7252:
[----:B------:R-:W-:Y:S01]  /*1bc0*/  UIADD3 UR6, UR21, 0x28c60, URZ ;  /* 0x00028c6015067890 */ /* 0x000fe2000fffe03f */
[----:B------:R-:W-:-:S03]  /*1bd0*/  ISETP.GE.AND P1, PT, R4, 0x2, PT ;  /* 0x000000020400780c */ /* 0x000fc60003f26270 */
[----:B------:R-:W-:-:S09]  /*1be0*/  UPRMT UR6, UR40, 0x654, UR6 ;  /* 0x0000065428067896 */ /* 0x000fd20008000006 */
[----:B------:R-:W-:Y:S01]  /*1bf0*/  SYNCS.ARRIVE.TRANS64.RED.A1T0 RZ, [UR6], RZ ;  /* 0x000000ffffff79a7 */ /* 0x000fe20008100406 */
[----:B------:R-:W-:Y:S05]  /*1c00*/  @!P1 BRA `(.L_x_7253) ;  /* 0x0000000800dc9947 */ /* 0x000fea0003800000 */
[----:B------:R-:W-:-:S07]  /*1c10*/  VIADD R4, R4, 0xfffffffe ;  /* 0xfffffffe04047836 */ /* 0x000fce0000000000 */
.L_x_7259:
[----:B------:R-:W-:Y:S01]  /*1c20*/  BAR.SYNC.DEFER_BLOCKING 0xe, 0x100 ;  /* 0x0384000000007b1d */ /* 0x000fe20000010000 */
[----:B01----:R-:W-:Y:S01]  /*1c30*/  MOV R3, UR38 ;  /* 0x0000002600037c02 */ /* 0x003fe20008000f00 */
        /* <DEDUP_REMOVED lines=141> */
.L_x_7254:
[----:B------:R-:W-:Y:S01]  /*2510*/  ULEA UR21, UR38, UR42, 0x3 ;  /* 0x0000002a26157291 */ /* 0x000fe2000f8e183f */
[----:B------:R-:W-:-:S05]  /*2520*/  IMAD.U32 R0, RZ, RZ, UR37 ;  /* 0x00000025ff007e24 */ /* 0x000fca000f8e00ff */
[----:B------:R-:W-:-:S04]  /*2530*/  SHF.L.U32 R0, R0, 0x1f, RZ ;  /* 0x0000001f00007819 */ /* 0x000fc800000006ff */
[----:B------:R0:W1:Y:S01]  /*2540*/  SYNCS.PHASECHK.TRANS64.TRYWAIT P1, [UR21+0x28c50], R0 ;  /* 0x028c5000ff0075a7 */ /* 0x0000620008020155 */
[----:B------:R-:W-:Y:S05]  /*2550*/  @!P0 BRA `(.L_x_7255) ;  /* 0x0000000000048947 */ /* 0x000fea0003800000 */
[----:B------:R-:W-:Y:S01]  /*2560*/  BPT.TRAP 0x1 ;  /* 0x000000040000795c */ /* 0x000fe20000300000 */
.L_x_7255:
[----:B-1----:R-:W-:Y:S05]  /*2570*/  @P1 BRA `(.L_x_7256) ;  /* 0x0000000000081947 */ /* 0x002fea0003800000 */
[----:B------:R-:W1:Y:S02]  /*2580*/  SYNCS.PHASECHK.TRANS64.TRYWAIT P1, [UR21+0x28c50], R0 ;  /* 0x028c5000ff0075a7 */ /* 0x000e640008020155 */
[----:B-1----:R-:W-:Y:S05]  /*2590*/  @!P1 BRA `(.L_x_7257) ;  /* 0x000000e000c09947 */ /* 0x002fea0003800000 */
.L_x_7256:
        /* <DEDUP_REMOVED lines=26> */
.L_x_7258:
[----:B------:R-:W-:-:S04]  /*2740*/  UIADD3 UR6, UR21, 0x28c60, URZ ;  /* 0x00028c6015067890 */ /* 0x000fc8000fffe03f */
[----:B------:R-:W-:-:S09]  /*2750*/  UPRMT UR6, UR40, 0x654, UR6 ;  /* 0x0000065428067896 */ /* 0x000fd20008000006 */
[----:B------:R-:W-:Y:S01]  /*2760*/  SYNCS.ARRIVE.TRANS64.RED.A1T0 RZ, [UR6], RZ ;  /* 0x000000ffffff79a7 */ /* 0x000fe20008100406 */
[----:B------:R-:W-:Y:S05]  /*2770*/  @P2 BRA `(.L_x_7259) ;  /* 0xfffffff400282947 */ /* 0x000fea000383ffff */
.L_x_7253:
[----:B------:R-:W-:Y:S01]  /*2780*/  BAR.SYNC.DEFER_BLOCKING 0xe, 0x100 ;  /* 0x0384000000007b1d */ /* 0x000fe20000010000 */
[----:B01----:R-:W-:Y:S01]  /*2790*/  IMAD.U32 R3, RZ, RZ, UR38 ;  /* 0x00000026ff037e24 */ /* 0x003fe2000f8e00ff */
[----:B------:R-:W-:Y:S01]  /*27a0*/  UIADD3 UR38, UR38, 0x1, URZ ;  /* 0x0000000126267890 */ /* 0x000fe2000fffe03f */
[----:B------:R-:W-:-:S03]  /*27b0*/  PLOP3.LUT P0, PT, PT, PT, PT, 0x8, 0x0 ;  /* 0x000000000000781c */ /* 0x000fc60003f0e170 */
        /* <DEDUP_REMOVED lines=140> */
.L_x_7248:
[----:B------:R-:W-:Y:S01]  /*3080*/  ULDC UR4, c[0x0][0x448] ;  /* 0x0001120000047ab9 */ /* 0x000fe20000000800 */
[----:B------:R-:W-:Y:S01]  /*3090*/  UIADD3 UR6, UR44, 0x3f, URZ ;  /* 0x0000003f2c067890 */ /* 0x000fe2000fffe03f */
[----:B------:R-:W-:Y:S01]  /*30a0*/  PLOP3.LUT P0, PT, PT, PT, PT, 0x80, 0x0 ;  /* 0x000000000000781c */ /* 0x000fe20003f0f070 */
[----:B------:R-:W-:Y:S01]  /*30b0*/  UISETP.NE.AND UP0, UPT, UR4, 0x1, UPT ;  /* 0x000000010400788c */ /* 0x000fe2000bf05270 */
[----:B------:R-:W-:Y:S01]  /*30c0*/  IMAD.MOV.U32 R0, RZ, RZ, RZ ;  /* 0x000000ffff007224 */ /* 0x000fe200078e00ff */
[----:B------:R-:W-:Y:S01]  /*30d0*/  ULDC UR8, c[0x0][0x288] ;  /* 0x0000a20000087ab9 */ /* 0x000fe20000000800 */
[----:B------:R-:W-:Y:S01]  /*30e0*/  IMAD.MOV.U32 R3, RZ, RZ, RZ ;  /* 0x000000ffff037224 */ /* 0x000fe200078e00ff */
[----:B------:R-:W-:Y:S01]  /*30f0*/  UIADD3 UR8, -UR8, 0x40, URZ ;  /* 0x0000004008087890 */ /* 0x000fe2000fffe13f */
[----:B------:R-:W-:Y:S01]  /*3100*/  CS2R R150, SRZ ;  /* 0x0000000000967805 */ /* 0x000fe2000001ff00 */
[----:B------:R-:W-:Y:S01]  /*3110*/  UP2UR UR49, UPR, URZ, 0x1 ;  /* 0x000000013f317883 */ /* 0x000fe20008000000 */
[----:B------:R-:W-:Y:S01]  /*3120*/  CS2R R148, SRZ ;  /* 0x0000000000947805 */ /* 0x000fe2000001ff00 */
[----:B------:R-:W-:Y:S01]  /*3130*/  UIMAD UR8, UR48, UR7, UR8 ;  /* 0x00000007300872a4 */ /* 0x000fe2000f8e0208 */
[----:B------:R-:W-:-:S02]  /*3140*/  CS2R R146, SRZ ;  /* 0x0000000000927805 */ /* 0x000fc4000001ff00 */
[----:B------:R-:W-:Y:S01]  /*3150*/  CS2R R144, SRZ ;  /* 0x0000000000907805 */ /* 0x000fe2000001ff00 */
[----:B------:R-:W-:Y:S01]  /*3160*/  @UP0 ULDC UR4, c[0x0][0x44c] ;  /* 0x0001130000040ab9 */ /* 0x000fe20000000800 */
[----:B------:R-:W-:Y:S01]  /*3170*/  @UP0 ULDC UR9, c[0x0][0x450] ;  /* 0x0001140000090ab9 */ /* 0x000fe20000000800 */
[----:B------:R-:W-:Y:S01]  /*3180*/  UIMAD.WIDE.U32 UR4, UR6, UR4, URZ ;  /* 0x00000004060472a5 */ /* 0x000fe2000f8e003f */
[----:B------:R-:W-:Y:S02]  /*3190*/  CS2R R142, SRZ ;  /* 0x00000000008e7805 */ /* 0x000fe4000001ff00 */
[----:B------:R-:W-:Y:S02]  /*31a0*/  CS2R R140, SRZ ;  /* 0x00000000008c7805 */ /* 0x000fe4000001ff00 */
[----:B------:R-:W-:Y:S01]  /*31b0*/  CS2R R138, SRZ ;  /* 0x00000000008a7805 */ /* 0x000fe2000001ff00 */
[----:B------:R-:W-:Y:S01]  /*31c0*/  @UP0 USHF.R.U32.HI UR6, URZ, UR9, UR5 ;  /* 0x000000093f060299 */ /* 0x000fe20008011605 */
[----:B------:R-:W-:-:S02]  /*31d0*/  CS2R R136, SRZ ;  /* 0x0000000000887805 */ /* 0x000fc4000001ff00 */
[----:B------:R-:W-:Y:S02]  /*31e0*/  CS2R R134, SRZ ;  /* 0x0000000000867805 */ /* 0x000fe4000001ff00 */
[----:B------:R-:W-:Y:S01]  /*31f0*/  CS2R R132, SRZ ;  /* 0x0000000000847805 */ /* 0x000fe2000001ff00 */
[----:B------:R-:W-:Y:S01]  /*3200*/  UIADD3 UR6, UR8, UR6, URZ ;  /* 0x0000000608067290 */ /* 0x000fe2000fffe03f */
[----:B------:R-:W-:Y:S02]  /*3210*/  CS2R R160, SRZ ;  /* 0x0000000000a07805 */ /* 0x000fe4000001ff00 */
[----:B------:R-:W-:Y:S02]  /*3220*/  CS2R R128, SRZ ;  /* 0x0000000000807805 */ /* 0x000fe4000001ff00 */
[----:B------:R-:W-:Y:S01]  /*3230*/  CS2R R158, SRZ ;  /* 0x00000000009e7805 */ /* 0x000fe2000001ff00 */
[----:B------:R-:W-:Y:S01]  /*3240*/  USHF.R.S32.HI UR4, URZ, 0x1f, UR6 ;  /* 0x0000001f3f047899 */ /* 0x000fe20008011406 */
[----:B------:R-:W-:-:S02]  /*3250*/  CS2R R156, SRZ ;  /* 0x00000000009c7805 */ /* 0x000fc4000001ff00 */
[----:B------:R-:W-:Y:S02]  /*3260*/  CS2R R124, SRZ ;  /* 0x00000000007c7805 */ /* 0x000fe4000001ff00 */
[----:B------:R-:W-:Y:S01]  /*3270*/  CS2R R154, SRZ ;  /* 0x00000000009a7805 */ /* 0x000fe2000001ff00 */
        /* <DEDUP_REMOVED lines=8> */
[----:B------:R-:W-:Y:S01]  /*3300*/  UISETP.LT.AND UP0, UPT, UR52, UR4, UPT ;  /* 0x000000043400728c */ /* 0x000fe2000bf01270 */
[----:B------:R-:W-:Y:S02]  /*3310*/  CS2R R162, SRZ ;  /* 0x0000000000a27805 */ /* 0x000fe4000001ff00 */
[----:B------:R-:W-:Y:S02]  /*3320*/  CS2R R106, SRZ ;  /* 0x00000000006a7805 */ /* 0x000fe4000001ff00 */
[----:B------:R-:W-:Y:S01]  /*3330*/  CS2R R164, SRZ ;  /* 0x0000000000a47805 */ /* 0x000fe2000001ff00 */
[----:B------:R-:W-:Y:S01]  /*3340*/  USEL UR52, UR52, UR4, UP0 ;  /* 0x0000000434347287 */ /* 0x000fe20008000000 */
[----:B------:R-:W-:-:S02]  /*3350*/  CS2R R102, SRZ ;  /* 0x0000000000667805 */ /* 0x000fc4000001ff00 */
[----:B------:R-:W-:Y:S02]  /*3360*/  CS2R R166, SRZ ;  /* 0x0000000000a67805 */ /* 0x000fe4000001ff00 */
[----:B------:R-:W-:Y:S01]  /*3370*/  CS2R R98, SRZ ;  /* 0x0000000000627805 */ /* 0x000fe2000001ff00 */
[----:B------:R-:W-:Y:S01]  /*3380*/  UISETP.GE.AND UP0, UPT, UR52, 0x1, UPT ;  /* 0x000000013400788c */ /* 0x000fe2000bf06270 */
[----:B------:R-:W-:Y:S02]  /*3390*/  CS2R R168, SRZ ;  /* 0x0000000000a87805 */ /* 0x000fe4000001ff00 */
[----:B------:R-:W-:Y:S02]  /*33a0*/  CS2R R94, SRZ ;  /* 0x00000000005e7805 */ /* 0x000fe4000001ff00 */
[----:B------:R-:W-:Y:S02]  /*33b0*/  CS2R R170, SRZ ;  /* 0x0000000000aa7805 */ /* 0x000fe4000001ff00 */
[----:B------:R-:W-:-:S02]  /*33c0*/  CS2R R90, SRZ ;  /* 0x00000000005a7805 */ /* 0x000fc4000001ff00 */
[----:B------:R-:W-:Y:S02]  /*33d0*/  CS2R R172, SRZ ;  /* 0x0000000000ac7805 */ /* 0x000fe4000001ff00 */
[----:B------:R-:W-:Y:S02]  /*33e0*/  PLOP3.LUT P1, PT, PT, PT, UP0, 0x80, 0x0 ;  /* 0x000000000000781c */ /* 0x000fe40003f2f008 */
        /* <DEDUP_REMOVED lines=11> */
[----:B------:R-:W-:Y:S02]  /*34a0*/  MOV R191, RZ ;  /* 0x000000ff00bf7202 */ /* 0x000fe40000000f00 */
        /* <DEDUP_REMOVED lines=52> */
.L_x_7260:
        /* <DEDUP_REMOVED lines=9> */
.L_x_7371:
[----:B------:R-:W-:Y:S05]  /*3880*/  @!P0 BRA `(.L_x_7262) ;  /* 0x0000000000048947 */ /* 0x000fea0003800000 */
[----:B------:R-:W-:Y:S01]  /*3890*/  BPT.TRAP 0x1 ;  /* 0x000000040000795c */ /* 0x000fe20000300000 */
.L_x_7262:
[----:B------:R-:W-:Y:S01]  /*38a0*/  IMAD.U32 R8, RZ, RZ, UR37 ;  /* 0x00000025ff087e24 */ /* 0x000fe2000f8e00ff */
[----:B------:R-:W-:-:S04]  /*38b0*/  MOV R7, UR38 ;  /* 0x0000002600077c02 */ /* 0x000fc80008000f00 */
[----:B------:R-:W-:Y:S02]  /*38c0*/  LEA R7, R7, UR42, 0x3 ;  /* 0x0000002a07077c11 */ /* 0x000fe4000f8e18ff */
[----:B------:R-:W-:-:S04]  /*38d0*/  SHF.L.U32 R8, R8, 0x1f, RZ ;  /* 0x0000001f08087819 */ /* 0x000fc800000006ff */
[----:B------:R1:W2:Y:S01]  /*38e0*/  SYNCS.PHASECHK.TRANS64.TRYWAIT P1, [R7+URZ+0x28c30], R8 ;  /* 0x028c3008070075a7 */ /* 0x0002a2000802017f */
[----:B------:R-:W-:Y:S05]  /*38f0*/  @!P0 BRA `(.L_x_7263) ;  /* 0x0000000000048947 */ /* 0x000fea0003800000 */
[----:B------:R-:W-:Y:S01]  /*3900*/  BPT.TRAP 0x1 ;  /* 0x000000040000795c */ /* 0x000fe20000300000 */
.L_x_7263:
[----:B--2---:R-:W-:Y:S05]  /*3910*/  @P1 BRA `(.L_x_7264) ;  /* 0x0000000000081947 */ /* 0x004fea0003800000 */
[----:B------:R-:W2:Y:S02]  /*3920*/  SYNCS.PHASECHK.TRANS64.TRYWAIT P1, [R7+URZ+0x28c30], R8 ;  /* 0x028c3008070075a7 */ /* 0x000ea4000802017f */
[----:B--2---:R-:W-:Y:S05]  /*3930*/  @!P1 BRA `(.L_x_7265) ;  /* 0x000000d000089947 */ /* 0x004fea0003800000 */
.L_x_7264:
        /* <DEDUP_REMOVED lines=40> */
.L_x_7266:
[----:B------:R-:W-:Y:S01]  /*3bc0*/  UISETP.NE.AND UP0, UPT, UR49, URZ, UPT ;  /* 0x0000003f3100728c */ /* 0x000fe2000bf05270 */
[----:B------:R-:W-:Y:S01]  /*3bd0*/  VIADD R3, R185, UR44 ;  /* 0x0000002cb9037c36 */ /* 0x000fe20008000000 */
[----:B------:R-:W-:Y:S01]  /*3be0*/  ULDC UR10, c[0x0][0x9d8] ;  /* 0x00027600000a7ab9 */ /* 0x000fe20000000800 */
[----:B------:R-:W-:Y:S01]  /*3bf0*/  ULDC UR14, c[0x0][0x2f0] ;  /* 0x0000bc00000e7ab9 */ /* 0x000fe20000000800 */
[----:B------:R-:W-:Y:S01]  /*3c00*/  FMUL.FTZ R26, R26, UR10 ;  /* 0x0000000a1a1a7c20 */ /* 0x000fe20008410000 */
[----:B------:R-:W-:Y:S01]  /*3c10*/  FMUL.FTZ R27, R27, UR10 ;  /* 0x0000000a1b1b7c20 */ /* 0x000fe20008410000 */
[----:B------:R-:W-:Y:S01]  /*3c20*/  PLOP3.LUT P1, PT, PT, PT, UP0, 0x80, 0x0 ;  /* 0x000000000000781c */ /* 0x000fe20003f2f008 */
[----:B------:R-:W-:Y:S01]  /*3c30*/  FMUL.FTZ R30, R30, UR10 ;  /* 0x0000000a1e1e7c20 */ /* 0x000fe20008410000 */
[----:B------:R-:W-:Y:S01]  /*3c40*/  PLOP3.LUT P2, PT, PT, PT, UP0, 0x80, 0x0 ;  /* 0x000000000000781c */ /* 0x000fe20003f4f008 */
[----:B------:R-:W-:Y:S01]  /*3c50*/  MUFU.TANH R9, R27 ;  /* 0x0000001b00097308 */ /* 0x000fe20000002400 */
[----:B------:R-:W-:Y:S01]  /*3c60*/  FMUL.FTZ R31, R31, UR10 ;  /* 0x0000000a1f1f7c20 */ /* 0x000fe20008410000 */
[----:B------:R-:W-:Y:S01]  /*3c70*/  @UP0 ULDC UR6, c[0x0][0x44c] ;  /* 0x0001130000060ab9 */ /* 0x000fe20000000800 */
[----:B------:R-:W-:Y:S01]  /*3c80*/  ULDC UR15, c[0x0][0x288] ;  /* 0x0000a200000f7ab9 */ /* 0x000fe20000000800 */
[----:B------:R-:W-:Y:S01]  /*3c90*/  FMUL.FTZ R34, R34, UR10 ;  /* 0x0000000a22227c20 */ /* 0x000fe20008410000 */
[----:B------:R-:W-:Y:S01]  /*3ca0*/  FMUL.FTZ R35, R35, UR10 ;  /* 0x0000000a23237c20 */ /* 0x000fe20008410000 */
[----:B------:R-:W-:Y:S01]  /*3cb0*/  FMUL.FTZ R28, R28, UR10 ;  /* 0x0000000a1c1c7c20 */ /* 0x000fe20008410000 */
[----:B------:R-:W-:Y:S01]  /*3cc0*/  FMUL.FTZ R38, R38, UR10 ;  /* 0x0000000a26267c20 */ /* 0x000fe20008410000 */
[----:B------:R-:W0:Y:S01]  /*3cd0*/  MUFU.TANH R26, R26 ;  /* 0x0000001a001a7308 */ /* 0x000e220000002400 */
[----:B------:R-:W-:Y:S01]  /*3ce0*/  FMUL.FTZ R39, R39, UR10 ;  /* 0x0000000a27277c20 */ /* 0x000fe20008410000 */
[----:B------:R-:W-:Y:S01]  /*3cf0*/  @P1 IMAD.HI.U32 R4, R3, UR6, RZ ;  /* 0x0000000603041c27 */ /* 0x000fe2000f8e00ff */
[----:B------:R-:W-:-:S03]  /*3d00*/  @UP0 ULDC UR6, c[0x0][0x450] ;  /* 0x0001140000060ab9 */ /* 0x000fc60000000800 */
[----:B------:R-:W-:Y:S01]  /*3d10*/  FMUL.FTZ R42, R42, UR10 ;  /* 0x0000000a2a2a7c20 */ /* 0x000fe20008410000 */
[----:B------:R-:W-:Y:S01]  /*3d20*/  FMUL.FTZ R43, R43, UR10 ;  /* 0x0000000a2b2b7c20 */ /* 0x000fe20008410000 */
[----:B------:R-:W-:Y:S01]  /*3d30*/  FMUL.FTZ R46, R46, UR10 ;  /* 0x0000000a2e2e7c20 */ /* 0x000fe20008410000 */
[----:B------:R-:W-:Y:S01]  /*3d40*/  @P2 SHF.R.U32.HI R3, RZ, UR6, R4 ;  /* 0x00000006ff032c19 */ /* 0x000fe20008011604 */
[----:B------:R-:W-:Y:S01]  /*3d50*/  UMOV UR6, 0xffffffc0 ;  /* 0xffffffc000067882 */ /* 0x000fe20000000000 */
[----:B------:R-:W3:Y:S01]  /*3d60*/  MUFU.TANH R30, R30 ;  /* 0x0000001e001e7308 */ /* 0x000ee20000002400 */
[----:B------:R-:W-:Y:S01]  /*3d70*/  UIMAD UR7, UR52, UR6, 0x41 ;  /* 0x00000041340774a4 */ /* 0x000fe2000f8e0206 */
[----:B------:R-:W-:Y:S01]  /*3d80*/  FMUL.FTZ R47, R47, UR10 ;  /* 0x0000000a2f2f7c20 */ /* 0x000fe20008410000 */
[----:B------:R-:W4:Y:S01]  /*3d90*/  SHFL.IDX PT, R6, R3, 0x1, 0x1c1f ;  /* 0x003c1f0003067f89 */ /* 0x000f2200000e0000 */
[----:B------:R-:W-:Y:S01]  /*3da0*/  UIMAD UR6, UR52, UR6, 0x40 ;  /* 0x00000040340674a4 */ /* 0x000fe2000f8e0206 */
[----:B------:R-:W-:Y:S01]  /*3db0*/  FMUL.FTZ R50, R50, UR10 ;  /* 0x0000000a32327c20 */ /* 0x000fe20008410000 */
[----:B------:R-:W-:Y:S01]  /*3dc0*/  UIMAD UR7, UR48, UR14, UR7 ;  /* 0x0000000e300772a4 */ /* 0x000fe2000f8e0207 */
[----:B------:R-:W-:Y:S01]  /*3dd0*/  FMUL.FTZ R51, R51, UR10 ;  /* 0x0000000a33337c20 */ /* 0x000fe20008410000 */
[----:B------:R-:W-:Y:S01]  /*3de0*/  UIMAD UR6, UR48, UR14, UR6 ;  /* 0x0000000e300672a4 */ /* 0x000fe2000f8e0206 */
[----:B------:R-:W5:Y:S01]  /*3df0*/  MUFU.TANH R31, R31 ;  /* 0x0000001f001f7308 */ /* 0x000f620000002400 */
[----:B------:R-:W-:Y:S01]  /*3e00*/  FMUL.FTZ R54, R54, UR10 ;  /* 0x0000000a36367c20 */ /* 0x000fe20008410000 */
[----:B------:R-:W-:Y:S01]  /*3e10*/  FMUL.FTZ R55, R55, UR10 ;  /* 0x0000000a37377c20 */ /* 0x000fe20008410000 */
[----:B------:R-:W-:Y:S01]  /*3e20*/  IMAD.U32 R5, RZ, RZ, UR7 ;  /* 0x00000007ff057e24 */ /* 0x000fe2000f8e00ff */
[----:B------:R-:W1:Y:S01]  /*3e30*/  SHFL.IDX PT, R3, R3, RZ, 0x1c1f ;  /* 0x001c1fff03037589 */ /* 0x000e6200000e0000 */
[----:B------:R-:W-:Y:S01]  /*3e40*/  IADD3 R4, -R2, UR6, RZ ;  /* 0x0000000602047c10 */ /* 0x000fe2000fffe1ff */
[----:B------:R-:W-:Y:S01]  /*3e50*/  FMUL.FTZ R24, R24, UR10 ;  /* 0x0000000a18187c20 */ /* 0x000fe20008410000 */
[----:B------:R-:W-:Y:S01]  /*3e60*/  FMUL.FTZ R25, R25, UR10 ;  /* 0x0000000a19197c20 */ /* 0x000fe20008410000 */
[----:B------:R-:W-:Y:S01]  /*3e70*/  IADD3 R5, R5, -UR15, -R2 ;  /* 0x8000000f05057c10 */ /* 0x000fe2000fffe802 */
        /* <DEDUP_REMOVED lines=9> */
[----:B----4-:R-:W-:Y:S01]  /*3f10*/  VIADDMNMX R6, R6, R5, R4, PT ;  /* 0x0000000506067246 */ /* 0x010fe20003800104 */
[----:B------:R-:W-:Y:S01]  /*3f20*/  FMUL.FTZ R44, R44, UR10 ;  /* 0x0000000a2c2c7c20 */ /* 0x000fe20008410000 */
[----:B------:R-:W-:Y:S01]  /*3f30*/  FMUL.FTZ R45, R45, UR10 ;  /* 0x0000000a2d2d7c20 */ /* 0x000fe20008410000 */
[----:B------:R-:W-:Y:S01]  /*3f40*/  FMUL.FTZ R48, R48, UR10 ;  /* 0x0000000a30307c20 */ /* 0x000fe20008410000 */
[C---:B------:R-:W-:Y:S01]  /*3f50*/  ISETP.GT.AND P1, PT, R6.reuse, RZ, PT ;  /* 0x000000ff0600720c */ /* 0x040fe20003f24270 */
[----:B------:R-:W-:Y:S01]  /*3f60*/  FMUL.FTZ R49, R49, UR10 ;  /* 0x0000000a31317c20 */ /* 0x000fe20008410000 */
[C---:B------:R-:W-:Y:S01]  /*3f70*/  ISETP.GT.AND P2, PT, R6.reuse, 0x1, PT ;  /* 0x000000010600780c */ /* 0x040fe20003f44270 */
[----:B------:R-:W4:Y:S01]  /*3f80*/  MUFU.TANH R35, R35 ;  /* 0x0000002300237308 */ /* 0x000f220000002400 */
[----:B------:R-:W-:Y:S01]  /*3f90*/  ISETP.GT.AND P3, PT, R6, 0x8, PT ;  /* 0x000000080600780c */ /* 0x000fe20003f64270 */
[----:B------:R-:W-:Y:S01]  /*3fa0*/  FMUL.FTZ R52, R52, UR10 ;  /* 0x0000000a34347c20 */ /* 0x000fe20008410000 */
[----:B0-----:R-:W-:Y:S01]  /*3fb0*/  FSEL R27, R26, -INF , P1 ;  /* 0xff8000001a1b7808 */ /* 0x001fe20000800000 */
[----:B------:R-:W-:Y:S01]  /*3fc0*/  FMUL.FTZ R53, R53, UR10 ;  /* 0x0000000a35357c20 */ /* 0x000fe20008410000 */
[----:B---3--:R-:W-:Y:S01]  /*3fd0*/  FSEL R28, R9, -INF , P2 ;  /* 0xff800000091c7808 */ /* 0x008fe20001000000 */
[----:B------:R-:W-:Y:S01]  /*3fe0*/  ULDC UR10, c[0x0][0x988] ;  /* 0x00026200000a7ab9 */ /* 0x000fe20000000800 */
[----:B------:R-:W-:Y:S01]  /*3ff0*/  ISETP.GT.AND P1, PT, R6, 0x9, PT ;  /* 0x000000090600780c */ /* 0x000fe20003f24270 */
[----:B------:R-:W0:Y:S01]  /*4000*/  MUFU.TANH R38, R38 ;  /* 0x0000002600267308 */ /* 0x000e220000002400 */
[----:B------:R-:W-:-:S02]  /*4010*/  FSEL R30, R30, -INF , P3 ;  /* 0xff8000001e1e7808 */ /* 0x000fc40001800000 */
[----:B------:R-:W-:Y:S02]  /*4020*/  FMNMX.FTZ R9, R27, R28, !PT ;  /* 0x0000001c1b097209 */ /* 0x000fe40007810000 */
[----:B------:R-:W-:Y:S02]  /*4030*/  ISETP.GT.AND P2, PT, R6, 0x10, PT ;  /* 0x000000100600780c */ /* 0x000fe40003f44270 */
[----:B-----5:R-:W-:Y:S01]  /*4040*/  FSEL R31, R31, -INF , P1 ;  /* 0xff8000001f1f7808 */ /* 0x020fe20000800000 */
[----:B------:R-:W3:Y:S01]  /*4050*/  MUFU.TANH R39, R39 ;  /* 0x0000002700277308 */ /* 0x000ee20000002400 */
[----:B------:R-:W-:Y:S02]  /*4060*/  FMNMX.FTZ R10, R30, R9, !PT ;  /* 0x000000091e0a7209 */ /* 0x000fe40007810000 */
[----:B------:R-:W-:Y:S02]  /*4070*/  ISETP.GT.AND P1, PT, R6, 0x11, PT ;  /* 0x000000110600780c */ /* 0x000fe40003f24270 */
[----:B--2---:R-:W-:-:S02]  /*4080*/  FSEL R34, R34, -INF , P2 ;  /* 0xff80000022227808 */ /* 0x004fc40001000000 */
[----:B------:R-:W-:Y:S01]  /*4090*/  FMNMX.FTZ R9, R31, R10, !PT ;  /* 0x0000000a1f097209 */ /* 0x000fe20007810000 */
[----:B------:R-:W2:Y:S01]  /*40a0*/  MUFU.TANH R42, R42 ;  /* 0x0000002a002a7308 */ /* 0x000ea20000002400 */
[----:B------:R-:W-:Y:S02]  /*40b0*/  ISETP.GT.AND P2, PT, R6, 0x18, PT ;  /* 0x000000180600780c */ /* 0x000fe40003f44270 */
[----:B----4-:R-:W-:Y:S02]  /*40c0*/  FSEL R35, R35, -INF , P1 ;  /* 0xff80000023237808 */ /* 0x010fe40000800000 */
[----:B------:R-:W-:Y:S02]  /*40d0*/  FMNMX.FTZ R10, R34, R9, !PT ;  /* 0x00000009220a7209 */ /* 0x000fe40007810000 */
[----:B------:R-:W-:Y:S01]  /*40e0*/  ISETP.GT.AND P1, PT, R6, 0x19, PT ;  /* 0x000000190600780c */ /* 0x000fe20003f24270 */
[----:B------:R-:W4:Y:S01]  /*40f0*/  MUFU.TANH R43, R43 ;  /* 0x0000002b002b7308 */ /* 0x000f220000002400 */
[----:B0-----:R-:W-:-:S02]  /*4100*/  FSEL R38, R38, -INF , P2 ;  /* 0xff80000026267808 */ /* 0x001fc40001000000 */
[----:B------:R-:W-:Y:S02]  /*4110*/  FMNMX.FTZ R9, R35, R10, !PT ;  /* 0x0000000a23097209 */ /* 0x000fe40007810000 */
[----:B------:R-:W-:Y:S02]  /*4120*/  ISETP.GT.AND P2, PT, R6, 0x20, PT ;  /* 0x000000200600780c */ /* 0x000fe40003f44270 */
[----:B---3--:R-:W-:Y:S01]  /*4130*/  FSEL R39, R39, -INF , P1 ;  /* 0xff80000027277808 */ /* 0x008fe20000800000 */
[----:B------:R-:W0:Y:S01]  /*4140*/  MUFU.TANH R46, R46 ;  /* 0x0000002e002e7308 */ /* 0x000e220000002400 */
        /* <DEDUP_REMOVED lines=9> */
[----:B------:R-:W3:Y:S01]  /*41e0*/  MUFU.TANH R50, R50 ;  /* 0x0000003200327308 */ /* 0x000ee20000002400 */
[----:B0-----:R-:W-:-:S02]  /*41f0*/  FSEL R46, R46, -INF , P2 ;  /* 0xff8000002e2e7808 */ /* 0x001fc40001000000 */
[----:B------:R-:W-:Y:S02]  /*4200*/  FMNMX.FTZ R9, R43, R10, !PT ;  /* 0x0000000a2b097209 */ /* 0x000fe40007810000 */
[----:B------:R-:W-:Y:S02]  /*4210*/  ISETP.GT.AND P2, PT, R6, 0x30, PT ;  /* 0x000000300600780c */ /* 0x000fe40003f44270 */
[----:B------:R-:W-:Y:S01]  /*4220*/  FMNMX.FTZ R10, R46, R9, !PT ;  /* 0x000000092e0a7209 */ /* 0x000fe20007810000 */
[----:B------:R-:W0:Y:S01]  /*4230*/  MUFU.TANH R51, R51 ;  /* 0x0000003300337308 */ /* 0x000e220000002400 */
[----:B--2---:R-:W-:Y:S02]  /*4240*/  FSEL R47, R47, -INF , P1 ;  /* 0xff8000002f2f7808 */ /* 0x004fe40000800000 */
[----:B------:R-:W-:Y:S02]  /*4250*/  ISETP.GT.AND P1, PT, R6, 0x31, PT ;  /* 0x000000310600780c */ /* 0x000fe40003f24270 */
[----:B------:R-:W-:-:S02]  /*4260*/  FMNMX.FTZ R9, R47, R10, !PT ;  /* 0x0000000a2f097209 */ /* 0x000fc40007810000 */
[----:B-1----:R-:W-:Y:S01]  /*4270*/  VIADDMNMX R3, R3, R5, R4, PT ;  /* 0x0000000503037246 */ /* 0x002fe20003800104 */
[----:B------:R-:W1:Y:S01]  /*4280*/  MUFU.TANH R54, R54 ;  /* 0x0000003600367308 */ /* 0x000e620000002400 */
[----:B---3--:R-:W-:Y:S02]  /*4290*/  FSEL R50, R50, -INF , P2 ;  /* 0xff80000032327808 */ /* 0x008fe40001000000 */
[----:B------:R-:W-:Y:S02]  /*42a0*/  ISETP.GT.AND P2, PT, R6, 0x38, PT ;  /* 0x000000380600780c */ /* 0x000fe40003f44270 */
[----:B------:R-:W-:Y:S02]  /*42b0*/  FMNMX.FTZ R10, R50, R9, !PT ;  /* 0x00000009320a7209 */ /* 0x000fe40007810000 */
[----:B------:R-:W-:Y:S01]  /*42c0*/  ISETP.GT.AND P3, PT, R3, 0x8, PT ;  /* 0x000000080300780c */ /* 0x000fe20003f64270 */
[----:B------:R-:W2:Y:S01]  /*42d0*/  MUFU.TANH R55, R55 ;  /* 0x0000003700377308 */ /* 0x000ea20000002400 */
[----:B0-----:R-:W-:-:S02]  /*42e0*/  FSEL R51, R51, -INF , P1 ;  /* 0xff80000033337808 */ /* 0x001fc40000800000 */
[----:B------:R-:W-:Y:S02]  /*42f0*/  ISETP.GT.AND P1, PT, R6, 0x39, PT ;  /* 0x000000390600780c */ /* 0x000fe40003f24270 */
[----:B------:R-:W-:Y:S02]  /*4300*/  FMNMX.FTZ R9, R51, R10, !PT ;  /* 0x0000000a33097209 */ /* 0x000fe40007810000 */
[----:B------:R-:W-:Y:S01]  /*4310*/  FSEL R10, R11, -INF , P3 ;  /* 0xff8000000b0a7808 */ /* 0x000fe20001800000 */
[----:B------:R-:W0:Y:S01]  /*4320*/  MUFU.TANH R24, R24 ;  /* 0x0000001800187308 */ /* 0x000e220000002400 */
[----:B-1----:R-:W-:Y:S02]  /*4330*/  FSEL R54, R54, -INF , P2 ;  /* 0xff80000036367808 */ /* 0x002fe40001000000 */
[----:B------:R-:W-:Y:S02]  /*4340*/  ISETP.GT.AND P2, PT, R3, 0x1, PT ;  /* 0x000000010300780c */ /* 0x000fe40003f44270 */
[----:B------:R-:W-:-:S02]  /*4350*/  FMNMX.FTZ R6, R54, R9, !PT ;  /* 0x0000000936067209 */ /* 0x000fc40007810000 */
[----:B------:R-:W-:Y:S01]  /*4360*/  ISETP.GT.AND P3, PT, R3, 0x29, PT ;  /* 0x000000290300780c */ /* 0x000fe20003f64270 */
[----:B------:R-:W-:Y:S01]  /*4370*/  MUFU.TANH R25, R25 ;  /* 0x0000001900197308 */ /* 0x000fe20000002400 */
[----:B--2---:R-:W-:Y:S02]  /*4380*/  FSEL R55, R55, -INF , P1 ;  /* 0xff80000037377808 */ /* 0x004fe40000800000 */
[----:B------:R-:W-:Y:S02]  /*4390*/  ISETP.GT.AND P1, PT, R3, RZ, PT ;  /* 0x000000ff0300720c */ /* 0x000fe40003f24270 */
[----:B------:R-:W-:Y:S02]  /*43a0*/  FMNMX.FTZ R6, R55, R6, !PT ;  /* 0x0000000637067209 */ /* 0x000fe40007810000 */
[----:B------:R-:W-:Y:S01]  /*43b0*/  R2UR UR6, R7 ;  /* 0x00000000070672ca */ /* 0x000fe200000e0000 */
[----:B------:R-:W1:Y:S01]  /*43c0*/  MUFU.TANH R29, R29 ;  /* 0x0000001d001d7308 */ /* 0x000e620000002400 */
[----:B0-----:R-:W-:Y:S01]  /*43d0*/  FSEL R4, R24, -INF , P1 ;  /* 0xff80000018047808 */ /* 0x001fe20000800000 */
[----:B------:R-:W0:Y:S01]  /*43e0*/  SHFL.BFLY PT, R9, R6, 0x2, 0x1f ;  /* 0x0c401f0006097f89 */ /* 0x000e2200000e0000 */
[----:B------:R-:W-:-:S05]  /*43f0*/  ISETP.GT.AND P1, PT, R3, 0x9, PT ;  /* 0x000000090300780c */ /* 0x000fca0003f24270 */
[----:B------:R-:W2:Y:S04]  /*4400*/  MUFU.TANH R12, R32 ;  /* 0x00000020000c7308 */ /* 0x000ea80000002400 */
[----:B------:R-:W-:-:S04]  /*4410*/  UIADD3 UR6, UR6, 0x28c40, URZ ;  /* 0x00028c4006067890 */ /* 0x000fc8000fffe03f */
[----:B------:R-:W3:Y:S01]  /*4420*/  MUFU.TANH R33, R33 ;  /* 0x0000002100217308 */ /* 0x000ee20000002400 */
[----:B-1----:R-:W-:Y:S01]  /*4430*/  FSEL R11, R29, -INF , P1 ;  /* 0xff8000001d0b7808 */ /* 0x002fe20000800000 */
[----:B------:R-:W-:Y:S01]  /*4440*/  UPRMT UR6, UR40, 0x654, UR6 ;  /* 0x0000065428067896 */ /* 0x000fe20008000006 */
[----:B------:R-:W-:-:S05]  /*4450*/  ISETP.GT.AND P1, PT, R3, 0x11, PT ;  /* 0x000000110300780c */ /* 0x000fca0003f24270 */
[----:B------:R-:W1:Y:S01]  /*4460*/  MUFU.TANH R36, R36 ;  /* 0x0000002400247308 */ /* 0x000e620000002400 */
[----:B0-----:R-:W-:Y:S02]  /*4470*/  FMNMX.FTZ R13, R6, R9, !PT ;  /* 0x00000009060d7209 */ /* 0x001fe40007810000 */
[----:B------:R-:W-:Y:S01]  /*4480*/  SYNCS.ARRIVE.TRANS64.RED.A1T0 RZ, [UR6], RZ ;  /* 0x000000ffffff79a7 */ /* 0x000fe20008100406 */
[----:B------:R-:W-:Y:S02]  /*4490*/  FSEL R9, R25, -INF , P2 ;  /* 0xff80000019097808 */ /* 0x000fe40001000000 */
[----:B------:R-:W-:Y:S01]  /*44a0*/  ISETP.GT.AND P2, PT, R3, 0x10, PT ;  /* 0x000000100300780c */ /* 0x000fe20003f44270 */
[----:B------:R-:W0:Y:S01]  /*44b0*/  SHFL.BFLY PT, R14, R13, 0x1, 0x1f ;  /* 0x0c201f000d0e7f89 */ /* 0x000e2200000e0000 */
[----:B------:R-:W-:Y:S01]  /*44c0*/  FMNMX.FTZ R5, R4, R9, !PT ;  /* 0x0000000904057209 */ /* 0x000fe20007810000 */
[----:B------:R-:W4:Y:S01]  /*44d0*/  MUFU.TANH R37, R37 ;  /* 0x0000002500257308 */ /* 0x000f220000002400 */
[----:B--2---:R-:W-:-:S02]  /*44e0*/  FSEL R12, R12, -INF , P2 ;  /* 0xff8000000c0c7808 */ /* 0x004fc40001000000 */
[----:B------:R-:W-:Y:S02]  /*44f0*/  FMNMX.FTZ R6, R10, R5, !PT ;  /* 0x000000050a067209 */ /* 0x000fe40007810000 */
[----:B------:R-:W-:Y:S02]  /*4500*/  ISETP.GT.AND P2, PT, R3, 0x18, PT ;  /* 0x000000180300780c */ /* 0x000fe40003f44270 */
[----:B------:R-:W-:Y:S01]  /*4510*/  FMNMX.FTZ R15, R11, R6, !PT ;  /* 0x000000060b0f7209 */ /* 0x000fe20007810000 */
[----:B------:R-:W2:Y:S03]  /*4520*/  MUFU.TANH R20, R40 ;  /* 0x0000002800147308 */ /* 0x000ea60000002400 */
[----:B------:R-:W-:-:S05]  /*4530*/  FMNMX.FTZ R6, R12, R15, !PT ;  /* 0x0000000f0c067209 */ /* 0x000fca0007810000 */
[----:B------:R-:W5:Y:S01]  /*4540*/  MUFU.TANH R41, R41 ;  /* 0x0000002900297308 */ /* 0x000f620000002400 */
[----:B0-----:R-:W-:Y:S02]  /*4550*/  FMNMX.FTZ R5, R13, R14, !PT ;  /* 0x0000000e0d057209 */ /* 0x001fe40007810000 */
[----:B---3--:R-:W-:-:S05]  /*4560*/  FSEL R13, R33, -INF , P1 ;  /* 0xff800000210d7808 */ /* 0x008fca0000800000 */
[----:B------:R-:W0:Y:S01]  /*4570*/  MUFU.TANH R44, R44 ;  /* 0x0000002c002c7308 */ /* 0x000e220000002400 */
[----:B------:R-:W-:Y:S02]  /*4580*/  ISETP.GT.AND P1, PT, R3, 0x19, PT ;  /* 0x000000190300780c */ /* 0x000fe40003f24270 */
[----:B-1----:R-:W-:Y:S02]  /*4590*/  FSEL R14, R36, -INF , P2 ;  /* 0xff800000240e7808 */ /* 0x002fe40001000000 */
[----:B------:R-:W-:Y:S02]  /*45a0*/  FMNMX.FTZ R21, R13, R6, !PT ;  /* 0x000000060d157209 */ /* 0x000fe40007810000 */
[----:B------:R-:W-:Y:S01]  /*45b0*/  ISETP.GT.AND P2, PT, R3, 0x20, PT ;  /* 0x000000200300780c */ /* 0x000fe20003f44270 */
[----:B------:R-:W1:Y:S01]  /*45c0*/  MUFU.TANH R45, R45 ;  /* 0x0000002d002d7308 */ /* 0x000e620000002400 */
[----:B----4-:R-:W-:Y:S02]  /*45d0*/  FSEL R15, R37, -INF , P1 ;  /* 0xff800000250f7808 */ /* 0x010fe40000800000 */
[----:B------:R-:W-:-:S02]  /*45e0*/  FMNMX.FTZ R6, R14, R21, !PT ;  /* 0x000000150e067209 */ /* 0x000fc40007810000 */
[----:B------:R-:W-:Y:S02]  /*45f0*/  ISETP.GT.AND P1, PT, R3, 0x21, PT ;  /* 0x000000210300780c */ /* 0x000fe40003f24270 */
[----:B--2---:R-:W-:Y:S01]  /*4600*/  FSEL R20, R20, -INF , P2 ;  /* 0xff80000014147808 */ /* 0x004fe20001000000 */
[----:B------:R-:W2:Y:S01]  /*4610*/  MUFU.TANH R26, R48 ;  /* 0x00000030001a7308 */ /* 0x000ea20000002400 */
[----:B------:R-:W-:Y:S01]  /*4620*/  FMNMX.FTZ R25, R15, R6, !PT ;  /* 0x000000060f197209 */ /* 0x000fe20007810000 */
[----:B------:R-:W-:Y:S01]  /*4630*/  BAR.SYNC.DEFER_BLOCKING 0xf, 0x100 ;  /* 0x03c4000000007b1d */ /* 0x000fe20000010000 */
[----:B------:R-:W-:Y:S02]  /*4640*/  ISETP.GT.AND P2, PT, R3, 0x28, PT ;  /* 0x000000280300780c */ /* 0x000fe40003f44270 */
[----:B-----5:R-:W-:Y:S02]  /*4650*/  FSEL R21, R41, -INF , P1 ;  /* 0xff80000029157808 */ /* 0x020fe40000800000 */
[----:B------:R-:W-:Y:S01]  /*4660*/  FMNMX.FTZ R6, R20, R25, !PT ;  /* 0x0000001914067209 */ /* 0x000fe20007810000 */
[----:B------:R-:W3:Y:S01]  /*4670*/  MUFU.TANH R49, R49 ;  /* 0x0000003100317308 */ /* 0x000ee20000002400 */
[C---:B------:R-:W-:Y:S01]  /*4680*/  FMUL.FTZ R25, R5.reuse, UR10 ;  /* 0x0000000a05197c20 */ /* 0x040fe20008410000 */
[----:B------:R-:W-:-:S02]  /*4690*/  FSETP.NEU.FTZ.AND P4, PT, R5, -INF , PT ;  /* 0xff8000000500780b */ /* 0x000fc40003f9d000 */
[----:B0-----:R-:W-:Y:S02]  /*46a0*/  FSEL R24, R44, -INF , P2 ;  /* 0xff8000002c187808 */ /* 0x001fe40001000000 */
[----:B------:R-:W-:Y:S02]  /*46b0*/  FMNMX.FTZ R29, R21, R6, !PT ;  /* 0x00000006151d7209 */ /* 0x000fe40007810000 */
[----:B------:R-:W0:Y:S01]  /*46c0*/  MUFU.TANH R52, R52 ;  /* 0x0000003400347308 */ /* 0x000e220000002400 */
[----:B------:R-:W-:Y:S02]  /*46d0*/  FSEL R32, R25, RZ, P4 ;  /* 0x000000ff19207208 */ /* 0x000fe40002000000 */
[----:B------:R-:W-:Y:S02]  /*46e0*/  ISETP.GT.AND P1, PT, R3, 0x30, PT ;  /* 0x000000300300780c */ /* 0x000fe40003f24270 */
[----:B-1----:R-:W-:Y:S01]  /*46f0*/  FSEL R25, R45, -INF , P3 ;  /* 0xff8000002d197808 */ /* 0x002fe20001800000 */
[--C-:B------:R-:W-:Y:S01]  /*4700*/  FFMA.FTZ R33, R27, UR10, -R32.reuse ;  /* 0x0000000a1b217c23 */ /* 0x100fe20008010820 */
[----:B------:R-:W-:Y:S01]  /*4710*/  FMNMX.FTZ R6, R24, R29, !PT ;  /* 0x0000001d18067209 */ /* 0x000fe20007810000 */
[----:B------:R-:W1:Y:S01]  /*4720*/  MUFU.TANH R53, R53 ;  /* 0x0000003500357308 */ /* 0x000e620000002400 */
[----:B------:R-:W-:Y:S01]  /*4730*/  ISETP.GT.AND P2, PT, R3, 0x31, PT ;  /* 0x000000310300780c */ /* 0x000fe20003f44270 */
[--C-:B------:R-:W-:Y:S01]  /*4740*/  FFMA.FTZ R36, R28, UR10, -R32.reuse ;  /* 0x0000000a1c247c23 */ /* 0x100fe20008010820 */
[----:B--2---:R-:W-:Y:S01]  /*4750*/  FSEL R26, R26, -INF , P1 ;  /* 0xff8000001a1a7808 */ /* 0x004fe20000800000 */
[--C-:B------:R-:W-:Y:S01]  /*4760*/  FFMA.FTZ R30, R30, UR10, -R32.reuse ;  /* 0x0000000a1e1e7c23 */ /* 0x100fe20008010820 */
[----:B------:R-:W-:Y:S01]  /*4770*/  FMNMX.FTZ R29, R25, R6, !PT ;  /* 0x00000006191d7209 */ /* 0x000fe20007810000 */
[--C-:B------:R-:W-:Y:S01]  /*4780*/  FFMA.FTZ R31, R31, UR10, -R32.reuse ;  /* 0x0000000a1f1f7c23 */ /* 0x100fe20008010820 */
[----:B------:R-:W-:Y:S01]  /*4790*/  ISETP.GT.AND P1, PT, R3, 0x38, PT ;  /* 0x000000380300780c */ /* 0x000fe20003f24270 */
[----:B------:R-:W-:Y:S01]  /*47a0*/  MUFU.EX2 R155, R30 ;  /* 0x0000001e009b7308 */ /* 0x000fe20000000800 */
[----:B---3--:R-:W-:Y:S01]  /*47b0*/  FSEL R27, R49, -INF , P2 ;  /* 0xff800000311b7808 */ /* 0x008fe20001000000 */
[--C-:B------:R-:W-:Y:S01]  /*47c0*/  FFMA.FTZ R34, R34, UR10, -R32.reuse ;  /* 0x0000000a22227c23 */ /* 0x100fe20008010820 */
[----:B------:R-:W-:Y:S01]  /*47d0*/  FMNMX.FTZ R6, R26, R29, !PT ;  /* 0x0000001d1a067209 */ /* 0x000fe20007810000 */
[--C-:B------:R-:W-:Y:S01]  /*47e0*/  FFMA.FTZ R35, R35, UR10, -R32.reuse ;  /* 0x0000000a23237c23 */ /* 0x100fe20008010820 */
[----:B------:R-:W-:Y:S01]  /*47f0*/  ISETP.GT.AND P2, PT, R3, 0x39, PT ;  /* 0x000000390300780c */ /* 0x000fe20003f44270 */
[--C-:B------:R-:W-:Y:S01]  /*4800*/  FFMA.FTZ R38, R38, UR10, -R32.reuse ;  /* 0x0000000a26267c23 */ /* 0x100fe20008010820 */
[----:B0-----:R-:W-:Y:S01]  /*4810*/  FSEL R3, R52, -INF , P1 ;  /* 0xff80000034037808 */ /* 0x001fe20000800000 */
[----:B------:R-:W-:Y:S01]  /*4820*/  MUFU.EX2 R33, R33 ;  /* 0x0000002100217308 */ /* 0x000fe20000000800 */
[----:B------:R-:W-:Y:S01]  /*4830*/  FMNMX.FTZ R6, R27, R6, !PT ;  /* 0x000000061b067209 */ /* 0x000fe20007810000 */
[--C-:B------:R-:W-:Y:S01]  /*4840*/  FFMA.FTZ R39, R39, UR10, -R32.reuse ;  /* 0x0000000a27277c23 */ /* 0x100fe20008010820 */
[----:B-1----:R-:W-:Y:S01]  /*4850*/  FSEL R28, R53, -INF , P2 ;  /* 0xff800000351c7808 */ /* 0x002fe20001000000 */
[--C-:B------:R-:W-:Y:S01]  /*4860*/  FFMA.FTZ R42, R42, UR10, -R32.reuse ;  /* 0x0000000a2a2a7c23 */ /* 0x100fe20008010820 */
[----:B------:R-:W-:Y:S01]  /*4870*/  FMNMX.FTZ R29, R3, R6, !PT ;  /* 0x00000006031d7209 */ /* 0x000fe20007810000 */
[--C-:B------:R-:W-:Y:S01]  /*4880*/  FFMA.FTZ R43, R43, UR10, -R32.reuse ;  /* 0x0000000a2b2b7c23 */ /* 0x100fe20008010820 */
[--C-:B------:R-:W-:Y:S01]  /*4890*/  FFMA.FTZ R46, R46, UR10, -R32.reuse ;  /* 0x0000000a2e2e7c23 */ /* 0x100fe20008010820 */
[----:B------:R-:W0:Y:S01]  /*48a0*/  MUFU.EX2 R36, R36 ;  /* 0x0000002400247308 */ /* 0x000e220000000800 */
[----:B------:R-:W-:Y:S01]  /*48b0*/  FMNMX.FTZ R29, R28, R29, !PT ;  /* 0x0000001d1c1d7209 */ /* 0x000fe20007810000 */
[--C-:B------:R-:W-:Y:S01]  /*48c0*/  FFMA.FTZ R47, R47, UR10, -R32.reuse ;  /* 0x0000000a2f2f7c23 */ /* 0x100fe20008010820 */
[--C-:B------:R-:W-:Y:S01]  /*48d0*/  FFMA.FTZ R50, R50, UR10, -R32.reuse ;  /* 0x0000000a32327c23 */ /* 0x100fe20008010820 */
[--C-:B------:R-:W-:Y:S01]  /*48e0*/  FFMA.FTZ R51, R51, UR10, -R32.reuse ;  /* 0x0000000a33337c23 */ /* 0x100fe20008010820 */
[--C-:B------:R-:W-:Y:S01]  /*48f0*/  FFMA.FTZ R54, R54, UR10, -R32.reuse ;  /* 0x0000000a36367c23 */ /* 0x100fe20008010820 */
[----:B------:R-:W1:Y:S01]  /*4900*/  SHFL.BFLY PT, R6, R29, 0x2, 0x1f ;  /* 0x0c401f001d067f89 */ /* 0x000e6200000e0000 */
[----:B------:R-:W-:Y:S01]  /*4910*/  FFMA.FTZ R32, R55, UR10, -R32 ;  /* 0x0000000a37207c23 */ /* 0x000fe20008010820 */
[----:B------:R-:W-:Y:S08]  /*4920*/  MUFU.EX2 R40, R31 ;  /* 0x0000001f00287308 */ /* 0x000ff00000000800 */
[----:B------:R-:W-:Y:S01]  /*4930*/  MUFU.EX2 R34, R34 ;  /* 0x0000002200227308 */ /* 0x000fe20000000800 */
[----:B0-----:R-:W-:-:S07]  /*4940*/  F2FP.F16.F32.PACK_AB R153, R36, R33 ;  /* 0x000000212499723e */ /* 0x001fce00000000ff */
[----:B------:R-:W0:Y:S01]  /*4950*/  MUFU.EX2 R35, R35 ;  /* 0x0000002300237308 */ /* 0x000e220000000800 */
[----:B-1----:R-:W-:-:S07]  /*4960*/  FMNMX.FTZ R30, R29, R6, !PT ;  /* 0x000000061d1e7209 */ /* 0x002fce0007810000 */
[----:B------:R-:W-:Y:S01]  /*4970*/  MUFU.EX2 R38, R38 ;  /* 0x0000002600267308 */ /* 0x000fe20000000800 */
[----:B------:R-:W1:Y:S07]  /*4980*/  SHFL.BFLY PT, R29, R30, 0x1, 0x1f ;  /* 0x0c201f001e1d7f89 */ /* 0x000e6e00000e0000 */
[----:B------:R-:W2:Y:S01]  /*4990*/  MUFU.EX2 R39, R39 ;  /* 0x0000002700277308 */ /* 0x000ea20000000800 */
[----:B0-----:R-:W-:-:S07]  /*49a0*/  F2FP.F16.F32.PACK_AB R157, R35, R34 ;  /* 0x00000022239d723e */ /* 0x001fce00000000ff */
[----:B------:R-:W-:Y:S08]  /*49b0*/  MUFU.EX2 R42, R42 ;  /* 0x0000002a002a7308 */ /* 0x000ff00000000800 */
[----:B------:R0:W-:Y:S01]  /*49c0*/  MUFU.EX2 R31, R32 ;  /* 0x00000020001f7308 */ /* 0x0001e20000000800 */
[----:B--2---:R-:W-:Y:S02]  /*49d0*/  F2FP.F16.F32.PACK_AB R159, R39, R38 ;  /* 0x00000026279f723e */ /* 0x004fe400000000ff */
[----:B-1----:R-:W-:Y:S01]  /*49e0*/  FMNMX.FTZ R6, R30, R29, !PT ;  /* 0x0000001d1e067209 */ /* 0x002fe20007810000 */
[----:B------:R-:W-:-:S03]  /*49f0*/  FADD.FTZ R30, R33, R36 ;  /* 0x00000024211e7221 */ /* 0x000fc60000010000 */
[C---:B------:R-:W-:Y:S01]  /*4a00*/  FSETP.NEU.FTZ.AND P1, PT, R6.reuse, -INF , PT ;  /* 0xff8000000600780b */ /* 0x040fe20003f3d000 */
[----:B------:R-:W-:Y:S01]  /*4a10*/  FMUL.FTZ R29, R6, UR10 ;  /* 0x0000000a061d7c20 */ /* 0x000fe20008410000 */
[----:B------:R-:W-:Y:S01]  /*4a20*/  FADD.FTZ R41, R155, R30 ;  /* 0x0000001e9b297221 */ /* 0x000fe20000010000 */
[----:B------:R-:W1:Y:S01]  /*4a30*/  MUFU.EX2 R43, R43 ;  /* 0x0000002b002b7308 */ /* 0x000e620000000800 */
[C---:B------:R-:W-:Y:S02]  /*4a40*/  F2FP.F16.F32.PACK_AB R155, R40.reuse, R155 ;  /* 0x0000009b289b723e */ /* 0x040fe400000000ff */
[----:B------:R-:W-:Y:S01]  /*4a50*/  FSEL R29, R29, RZ, P1 ;  /* 0x000000ff1d1d7208 */ /* 0x000fe20000800000 */
[----:B------:R-:W-:-:S04]  /*4a60*/  FADD.FTZ R41, R40, R41 ;  /* 0x0000002928297221 */ /* 0x000fc80000010000 */
        /* <DEDUP_REMOVED lines=14> */
[----:B------:R-:W2:Y:S01]  /*4b50*/  MUFU.EX2 R9, R9 ;  /* 0x0000000900097308 */ /* 0x000ea20000000800 */
[--C-:B------:R-:W-:Y:S01]  /*4b60*/  FFMA.FTZ R27, R27, UR10, -R29.reuse ;  /* 0x0000000a1b1b7c23 */ /* 0x100fe2000801081d */
[--C-:B------:R-:W-:Y:S01]  /*4b70*/  FFMA.FTZ R3, R3, UR10, -R29.reuse ;  /* 0x0000000a03037c23 */ /* 0x100fe2000801081d */
[----:B------:R-:W-:Y:S01]  /*4b80*/  FFMA.FTZ R28, R28, UR10, -R29 ;  /* 0x0000000a1c1c7c23 */ /* 0x000fe2000801081d */
[----:B0-----:R-:W-:Y:S01]  /*4b90*/  FADD.FTZ R32, R34, R41 ;  /* 0x0000002922207221 */ /* 0x001fe20000010000 */
[----:B-1----:R-:W-:-:S03]  /*4ba0*/  F2FP.F16.F32.PACK_AB R161, R43, R42 ;  /* 0x0000002a2ba1723e */ /* 0x002fc600000000ff */
[----:B------:R-:W0:Y:S08]  /*4bb0*/  MUFU.EX2 R10, R10 ;  /* 0x0000000a000a7308 */ /* 0x000e300000000800 */
[----:B------:R-:W1:Y:S01]  /*4bc0*/  MUFU.EX2 R11, R11 ;  /* 0x0000000b000b7308 */ /* 0x000e620000000800 */
[----:B--2---:R-:W-:Y:S01]  /*4bd0*/  FADD.FTZ R37, R4, R9 ;  /* 0x0000000904257221 */ /* 0x004fe20000010000 */
[----:B------:R-:W-:-:S06]  /*4be0*/  F2FP.F16.F32.PACK_AB R152, R9, R4 ;  /* 0x000000040998723e */ /* 0x000fcc00000000ff */
[----:B------:R-:W2:Y:S01]  /*4bf0*/  MUFU.EX2 R12, R12 ;  /* 0x0000000c000c7308 */ /* 0x000ea20000000800 */
[----:B0-----:R-:W-:Y:S01]  /*4c00*/  FADD.FTZ R30, R10, R37 ;  /* 0x000000250a1e7221 */ /* 0x001fe20000010000 */
[----:B------:R-:W-:-:S04]  /*4c10*/  FADD.FTZ R37, R35, R32 ;  /* 0x0000002023257221 */ /* 0x000fc80000010000 */
[----:B------:R-:W-:Y:S02]  /*4c20*/  FADD.FTZ R32, R38, R37 ;  /* 0x0000002526207221 */ /* 0x000fe40000010000 */
[----:B------:R-:W0:Y:S01]  /*4c30*/  MUFU.EX2 R13, R13 ;  /* 0x0000000d000d7308 */ /* 0x000e220000000800 */
[----:B-1----:R-:W-:Y:S01]  /*4c40*/  FADD.FTZ R29, R11, R30 ;  /* 0x0000001e0b1d7221 */ /* 0x002fe20000010000 */
[----:B------:R-:W-:Y:S01]  /*4c50*/  FADD.FTZ R33, R39, R32 ;  /* 0x0000002027217221 */ /* 0x000fe20000010000 */
[----:B------:R-:W-:-:S03]  /*4c60*/  F2FP.F16.F32.PACK_AB R154, R11, R10 ;  /* 0x0000000a0b9a723e */ /* 0x000fc600000000ff */
[----:B------:R-:W-:Y:S02]  /*4c70*/  FADD.FTZ R32, R42, R33 ;  /* 0x000000212a207221 */ /* 0x000fe40000010000 */
[----:B------:R-:W1:Y:S01]  /*4c80*/  MUFU.EX2 R14, R14 ;  /* 0x0000000e000e7308 */ /* 0x000e620000000800 */
[----:B--2---:R-:W-:Y:S01]  /*4c90*/  FADD.FTZ R30, R12, R29 ;  /* 0x0000001d0c1e7221 */ /* 0x004fe20000010000 */
[----:B------:R-:W-:Y:S01]  /*4ca0*/  FADD.FTZ R33, R43, R32 ;  /* 0x000000202b217221 */ /* 0x000fe20000010000 */
[----:B------:R2:W-:Y:S05]  /*4cb0*/  STSM.16.M88.4 [R19+0x26800], R152 ;  /* 0x0268009813007844 */ /* 0x0005ea0000000200 */
[----:B------:R-:W3:Y:S01]  /*4cc0*/  MUFU.EX2 R15, R15 ;  /* 0x0000000f000f7308 */ /* 0x000ee20000000800 */
[C---:B0-----:R-:W-:Y:S01]  /*4cd0*/  FADD.FTZ R29, R13.reuse, R30 ;  /* 0x0000001e0d1d7221 */ /* 0x041fe20000010000 */
[----:B------:R-:W-:-:S06]  /*4ce0*/  F2FP.F16.F32.PACK_AB R156, R13, R12 ;  /* 0x0000000c0d9c723e */ /* 0x000fcc00000000ff */
[----:B------:R-:W0:Y:S01]  /*4cf0*/  MUFU.EX2 R20, R20 ;  /* 0x0000001400147308 */ /* 0x000e220000000800 */
[----:B-1----:R-:W-:-:S07]  /*4d00*/  FADD.FTZ R30, R14, R29 ;  /* 0x0000001d0e1e7221 */ /* 0x002fce0000010000 */
[----:B------:R-:W1:Y:S01]  /*4d10*/  MUFU.EX2 R21, R21 ;  /* 0x0000001500157308 */ /* 0x000e620000000800 */
[C---:B---3--:R-:W-:Y:S01]  /*4d20*/  FADD.FTZ R29, R15.reuse, R30 ;  /* 0x0000001e0f1d7221 */ /* 0x048fe20000010000 */
[----:B------:R-:W-:-:S05]  /*4d30*/  F2FP.F16.F32.PACK_AB R158, R15, R14 ;  /* 0x0000000e0f9e723e */ /* 0x000fca00000000ff */
[----:B------:R2:W-:Y:S01]  /*4d40*/  STSM.16.M88.4 [R184], R156 ;  /* 0x0000009cb8007844 */ /* 0x0005e20000000200 */
        /* <DEDUP_REMOVED lines=8> */
[----:B0-----:R-:W-:-:S07]  /*4dd0*/  FADD.FTZ R4, R24, R9 ;  /* 0x0000000918047221 */ /* 0x001fce0000010000 */
[----:B------:R-:W-:Y:S01]  /*4de0*/  MUFU.EX2 R50, R50 ;  /* 0x0000003200327308 */ /* 0x000fe20000000800 */
[C---:B-1----:R-:W-:Y:S01]  /*4df0*/  F2FP.F16.F32.PACK_AB R163, R47.reuse, R46 ;  /* 0x0000002e2fa3723e */ /* 0x042fe200000000ff */
[----:B------:R-:W-:-:S06]  /*4e00*/  FADD.FTZ R47, R47, R10 ;  /* 0x0000000a2f2f7221 */ /* 0x000fcc0000010000 */
[----:B------:R-:W0:Y:S01]  /*4e10*/  MUFU.EX2 R51, R51 ;  /* 0x0000003300337308 */ /* 0x000e220000000800 */
[C---:B---3--:R-:W-:Y:S01]  /*4e20*/  F2FP.F16.F32.PACK_AB R162, R25.reuse, R24 ;  /* 0x0000001819a2723e */ /* 0x048fe200000000ff */
[----:B------:R-:W-:-:S04]  /*4e30*/  FADD.FTZ R25, R25, R4 ;  /* 0x0000000419197221 */ /* 0x000fc80000010000 */
[----:B------:R2:W-:Y:S02]  /*4e40*/  STSM.16.M88.4 [R22], R160 ;  /* 0x000000a016007844 */ /* 0x0005e40000000200 */
[----:B------:R-:W-:Y:S08]  /*4e50*/  MUFU.EX2 R26, R26 ;  /* 0x0000001a001a7308 */ /* 0x000ff00000000800 */
[----:B------:R-:W1:Y:S01]  /*4e60*/  MUFU.EX2 R27, R27 ;  /* 0x0000001b001b7308 */ /* 0x000e620000000800 */
[----:B0-----:R-:W-:Y:S01]  /*4e70*/  F2FP.F16.F32.PACK_AB R165, R51, R50 ;  /* 0x0000003233a5723e */ /* 0x001fe200000000ff */
[----:B------:R-:W-:-:S04]  /*4e80*/  FADD.FTZ R50, R50, R47 ;  /* 0x0000002f32327221 */ /* 0x000fc80000010000 */
[----:B------:R-:W-:Y:S02]  /*4e90*/  FADD.FTZ R51, R51, R50 ;  /* 0x0000003233337221 */ /* 0x000fe40000010000 */
[----:B------:R-:W0:Y:S08]  /*4ea0*/  MUFU.EX2 R54, R54 ;  /* 0x0000003600367308 */ /* 0x000e300000000800 */
[----:B------:R-:W-:Y:S01]  /*4eb0*/  MUFU.EX2 R3, R3 ;  /* 0x0000000300037308 */ /* 0x000fe20000000800 */
[----:B-1----:R-:W-:Y:S01]  /*4ec0*/  F2FP.F16.F32.PACK_AB R164, R27, R26 ;  /* 0x0000001a1ba4723e */ /* 0x002fe200000000ff */
[----:B------:R-:W-:-:S04]  /*4ed0*/  FADD.FTZ R26, R26, R25 ;  /* 0x000000191a1a7221 */ /* 0x000fc80000010000 */
[----:B------:R-:W-:Y:S02]  /*4ee0*/  FADD.FTZ R26, R27, R26 ;  /* 0x0000001a1b1a7221 */ /* 0x000fe40000010000 */
[----:B------:R-:W1:Y:S01]  /*4ef0*/  MUFU.EX2 R28, R28 ;  /* 0x0000001c001c7308 */ /* 0x000e620000000800 */
[----:B0-----:R-:W-:Y:S01]  /*4f00*/  F2FP.F16.F32.PACK_AB R167, R31, R54 ;  /* 0x000000361fa7723e */ /* 0x001fe200000000ff */
[----:B------:R-:W-:-:S04]  /*4f10*/  FADD.FTZ R4, R54, R51 ;  /* 0x0000003336047221 */ /* 0x000fc80000010000 */
[----:B------:R-:W-:Y:S01]  /*4f20*/  FADD.FTZ R4, R31, R4 ;  /* 0x000000041f047221 */ /* 0x000fe20000010000 */
[----:B-1----:R-:W-:Y:S01]  /*4f30*/  F2FP.F16.F32.PACK_AB R166, R28, R3 ;  /* 0x000000031ca6723e */ /* 0x002fe200000000ff */
[----:B------:R-:W-:-:S04]  /*4f40*/  FADD.FTZ R3, R3, R26 ;  /* 0x0000001a03037221 */ /* 0x000fc80000010000 */
[----:B------:R2:W-:Y:S01]  /*4f50*/  STSM.16.M88.4 [R23], R164 ;  /* 0x000000a417007844 */ /* 0x0005e20000000200 */
[----:B------:R-:W-:Y:S01]  /*4f60*/  FADD.FTZ R3, R28, R3 ;  /* 0x000000031c037221 */ /* 0x000fe20000010000 */
[----:B------:R-:W-:Y:S06]  /*4f70*/  @!P0 BRA `(.L_x_7267) ;  /* 0x0000000000048947 */ /* 0x000fec0003800000 */
[----:B------:R-:W-:Y:S01]  /*4f80*/  BPT.TRAP 0x1 ;  /* 0x000000040000795c */ /* 0x000fe20000300000 */
.L_x_7267:
[----:B------:R0:W1:Y:S01]  /*4f90*/  SYNCS.PHASECHK.TRANS64.TRYWAIT P1, [R7+URZ+0x28c50], R8 ;  /* 0x028c5008070075a7 */ /* 0x000062000802017f */
[----:B------:R-:W-:Y:S05]  /*4fa0*/  @!P0 BRA `(.L_x_7268) ;  /* 0x0000000000048947 */ /* 0x000fea0003800000 */
[----:B------:R-:W-:Y:S01]  /*4fb0*/  BPT.TRAP 0x1 ;  /* 0x000000040000795c */ /* 0x000fe20000300000 */
.L_x_7268:
[----:B-1----:R-:W-:Y:S05]  /*4fc0*/  @P1 BRA `(.L_x_7269) ;  /* 0x0000000000081947 */ /* 0x002fea0003800000 */
[----:B------:R-:W1:Y:S02]  /*4fd0*/  SYNCS.PHASECHK.TRANS64.TRYWAIT P1, [R7+URZ+0x28c50], R8 ;  /* 0x028c5008070075a7 */ /* 0x000e64000802017f */
[----:B-1----:R-:W-:Y:S05]  /*4fe0*/  @!P1 BRA `(.L_x_7270) ;  /* 0x000000b800709947 */ /* 0x002fea0003800000 */
.L_x_7269:
        /* <DEDUP_REMOVED lines=34> */
.L_x_7271:
[----:B------:R-:W-:Y:S01]  /*5210*/  UISETP.NE.AND UP0, UPT, UR49, URZ, UPT ;  /* 0x0000003f3100728c */ /* 0x000fe2000bf05270 */
[----:B------:R-:W-:Y:S01]  /*5220*/  R2UR UR18, R7 ;  /* 0x00000000071272ca */ /* 0x000fe200000e0000 */
[----:B------:R-:W-:Y:S01]  /*5230*/  UMOV UR11, UR44 ;  /* 0x0000002c000b7c82 */ /* 0x000fe20008000000 */
[----:B------:R-:W-:Y:S02]  /*5240*/  UIMAD UR14, UR48, UR14, -UR15 ;  /* 0x0000000e300e72a4 */ /* 0x000fe4000f8e0a0f */
[----:B------:R-:W-:-:S06]  /*5250*/  UIADD3 UR21, UR52, -0x2, URZ ;  /* 0xfffffffe34157890 */ /* 0x000fcc000fffe03f */
[----:B------:R-:W-:Y:S01]  /*5260*/  @UP0 ULDC UR6, c[0x0][0x44c] ;  /* 0x0001130000060ab9 */ /* 0x000fe20000000800 */
[----:B------:R-:W-:Y:S01]  /*5270*/  @UP0 ULDC UR19, c[0x0][0x450] ;  /* 0x0001140000130ab9 */ /* 0x000fe20000000800 */
[----:B------:R-:W-:Y:S02]  /*5280*/  UIMAD.WIDE.U32 UR6, UR44, UR6, URZ ;  /* 0x000000062c0672a5 */ /* 0x000fe4000f8e003f */
[----:B------:R-:W-:Y:S02]  /*5290*/  UIADD3 UR6, UR18, 0x28c60, URZ ;  /* 0x00028c6012067890 */ /* 0x000fe4000fffe03f */
[----:B------:R-:W-:Y:S02]  /*52a0*/  @UP0 USHF.R.U32.HI UR11, URZ, UR19, UR7 ;  /* 0x000000133f0b0299 */ /* 0x000fe40008011607 */
[----:B------:R-:W-:Y:S02]  /*52b0*/  UPRMT UR6, UR40, 0x654, UR6 ;  /* 0x0000065428067896 */ /* 0x000fe40008000006 */
[----:B------:R-:W-:-:S04]  /*52c0*/  UIADD3 UR14, UR14, UR11, URZ ;  /* 0x0000000b0e0e7290 */ /* 0x000fc8000fffe03f */
[----:B------:R-:W-:-:S03]  /*52d0*/  USHF.R.S32.HI UR7, URZ, 0x1f, UR14 ;  /* 0x0000001f3f077899 */ /* 0x000fc6000801140e */
[----:B------:R-:W-:Y:S01]  /*52e0*/  SYNCS.ARRIVE.TRANS64.RED.A1T0 RZ, [UR6], RZ ;  /* 0x000000ffffff79a7 */ /* 0x000fe20008100406 */
[----:B------:R-:W-:-:S04]  /*52f0*/  ULEA.HI UR7, UR7, UR14, URZ, 0x6 ;  /* 0x0000000e07077291 */ /* 0x000fc8000f8f303f */
[----:B------:R-:W-:-:S04]  /*5300*/  USHF.R.S32.HI UR7, URZ, 0x6, UR7 ;  /* 0x000000063f077899 */ /* 0x000fc80008011407 */
[----:B------:R-:W-:-:S04]  /*5310*/  UISETP.LT.AND UP0, UPT, URZ, UR7, UPT ;  /* 0x000000073f00728c */ /* 0x000fc8000bf01270 */
[----:B------:R-:W-:-:S04]  /*5320*/  USEL UR20, URZ, UR7, !UP0 ;  /* 0x000000073f147287 */ /* 0x000fc8000c000000 */
[----:B------:R-:W-:-:S06]  /*5330*/  UISETP.GE.AND UP0, UPT, UR21, UR20, UPT ;  /* 0x000000141500728c */ /* 0x000fcc000bf06270 */
[----:B------:R-:W-:-:S13]  /*5340*/  PLOP3.LUT P1, PT, PT, PT, UP0, 0x80, 0x0 ;  /* 0x000000000000781c */ /* 0x000fda0003f2f008 */
[----:B------:R-:W-:Y:S05]  /*5350*/  @!P1 BRA `(.L_x_7272) ;  /* 0x0000002000a49947 */ /* 0x000fea0003800000 */
[----:B01----:R-:W-:Y:S01]  /*5360*/  MOV R8, R5 ;  /* 0x0000000500087202 */ /* 0x003fe20000000f00 */
[----:B------:R-:W-:Y:S01]  /*5370*/  IMAD.MOV.U32 R9, RZ, RZ, R6 ;  /* 0x000000ffff097224 */ /* 0x000fe200078e0006 */
[----:B------:R-:W-:Y:S01]  /*5380*/  UMOV UR24, UR38 ;  /* 0x0000002600187c82 */ /* 0x000fe20008000000 */
[----:B------:R-:W-:Y:S01]  /*5390*/  ULDC UR25, c[0x0][0x288] ;  /* 0x0000a20000197ab9 */ /* 0x000fe20000000800 */
[----:B------:R-:W-:Y:S01]  /*53a0*/  ULDC UR26, c[0x0][0x9d8] ;  /* 0x00027600001a7ab9 */ /* 0x000fe20000000800 */
[----:B------:R-:W-:-:S05]  /*53b0*/  ULDC UR22, c[0x0][0x988] ;  /* 0x0002620000167ab9 */ /* 0x000fca0000000800 */
.L_x_7283:
[----:B------:R-:W-:-:S04]  /*53c0*/  UIADD3 UR38, UR24, 0x1, URZ ;  /* 0x0000000118267890 */ /* 0x000fc8000fffe03f */
[----:B------:R-:W-:-:S04]  /*53d0*/  UISETP.NE.AND UP0, UPT, UR38, 0x2, UPT ;  /* 0x000000022600788c */ /* 0x000fc8000bf05270 */
[----:B------:R-:W-:Y:S02]  /*53e0*/  USEL UR6, URZ, 0x1, UP0 ;  /* 0x000000013f067887 */ /* 0x000fe40008000000 */
[----:B------:R-:W-:Y:S02]  /*53f0*/  USEL UR38, UR38, URZ, UP0 ;  /* 0x0000003f26267287 */ /* 0x000fe40008000000 */
[----:B------:R-:W-:Y:S01]  /*5400*/  ULOP3.LUT UR37, UR37, UR6, URZ, 0x3c, !UPT ;  /* 0x0000000625257292 */ /* 0x000fe2000f8e3c3f */
[----:B0--3--:R-:W-:Y:S11]  /*5410*/  @!P0 BRA `(.L_x_7273) ;  /* 0x0000000000048947 */ /* 0x009ff60003800000 */
[----:B------:R-:W-:Y:S01]  /*5420*/  BPT.TRAP 0x1 ;  /* 0x000000040000795c */ /* 0x000fe20000300000 */
.L_x_7273:
[----:B------:R-:W-:Y:S01]  /*5430*/  ULEA UR23, UR38, UR42, 0x3 ;  /* 0x0000002a26177291 */ /* 0x000fe2000f8e183f */
[----:B------:R-:W-:-:S05]  /*5440*/  IMAD.U32 R7, RZ, RZ, UR37 ;  /* 0x00000025ff077e24 */ /* 0x000fca000f8e00ff */
[----:B------:R-:W-:-:S04]  /*5450*/  SHF.L.U32 R7, R7, 0x1f, RZ ;  /* 0x0000001f07077819 */ /* 0x000fc800000006ff */
[----:B------:R0:W1:Y:S01]  /*5460*/  SYNCS.PHASECHK.TRANS64.TRYWAIT P1, [UR23+0x28c30], R7 ;  /* 0x028c3007ff0075a7 */ /* 0x0000620008020157 */
[----:B------:R-:W-:Y:S05]  /*5470*/  @!P0 BRA `(.L_x_7274) ;  /* 0x0000000000048947 */ /* 0x000fea0003800000 */
[----:B------:R-:W-:Y:S01]  /*5480*/  BPT.TRAP 0x1 ;  /* 0x000000040000795c */ /* 0x000fe20000300000 */
.L_x_7274:
[----:B-1----:R-:W-:Y:S05]  /*5490*/  @P1 BRA `(.L_x_7275) ;  /* 0x0000000000081947 */ /* 0x002fea0003800000 */
[----:B------:R-:W1:Y:S02]  /*54a0*/  SYNCS.PHASECHK.TRANS64.TRYWAIT P1, [UR23+0x28c30], R7 ;  /* 0x028c3007ff0075a7 */ /* 0x000e640008020157 */
[----:B-1----:R-:W-:Y:S05]  /*54b0*/  @!P1 BRA `(.L_x_7276) ;  /* 0x000000b400509947 */ /* 0x002fea0003800000 */
.L_x_7275:
[----:B------:R-:W-:Y:S01]  /*54c0*/  R2UR UR18, R0 ;  /* 0x00000000001272ca */ /* 0x000fe200000e0000 */
[----:B--2---:R-:W-:Y:S01]  /*54d0*/  WARPGROUP.ARRIVE ;  /* 0x00000000000079c5 */ /* 0x004fe20000000000 */
        /* <DEDUP_REMOVED lines=21> */
.L_x_7277:
[----:B------:R-:W-:Y:S01]  /*5630*/  UISETP.NE.AND UP0, UPT, UR49, URZ, UPT ;  /* 0x0000003f3100728c */ /* 0x000fe2000bf05270 */
[----:B------:R-:W-:Y:S02]  /*5640*/  VIADD R10, R185, UR44 ;  /* 0x0000002cb90a7c36 */ /* 0x000fe40008000000 */
[----:B-1----:R-:W-:Y:S01]  /*5650*/  FMUL.FTZ R6, R162, UR26 ;  /* 0x0000001aa2067c20 */ /* 0x002fe20008410000 */
[----:B------:R-:W1:Y:S01]  /*5660*/  LDC R15, c[0x0][0x2f0] ;  /* 0x0000bc00ff0f7b82 */ /* 0x000e620000000800 */
[----:B------:R-:W-:Y:S01]  /*5670*/  FMUL.FTZ R154, R154, UR26 ;  /* 0x0000001a9a9a7c20 */ /* 0x000fe20008410000 */
[----:B------:R-:W-:Y:S01]  /*5680*/  IMAD.MOV.U32 R162, RZ, RZ, R10 ;  /* 0x000000ffffa27224 */ /* 0x000fe200078e000a */
[----:B------:R-:W-:Y:S01]  /*5690*/  PLOP3.LUT P1, PT, PT, PT, UP0, 0x80, 0x0 ;  /* 0x000000000000781c */ /* 0x000fe20003f2f008 */
[----:B------:R-:W-:Y:S01]  /*56a0*/  FMUL.FTZ R155, R155, UR26 ;  /* 0x0000001a9b9b7c20 */ /* 0x000fe20008410000 */
[----:B------:R-:W-:Y:S01]  /*56b0*/  PLOP3.LUT P2, PT, PT, PT, UP0, 0x80, 0x0 ;  /* 0x000000000000781c */ /* 0x000fe20003f4f008 */
[----:B------:R-:W-:Y:S01]  /*56c0*/  FMUL.FTZ R158, R158, UR26 ;  /* 0x0000001a9e9e7c20 */ /* 0x000fe20008410000 */
[----:B------:R-:W2:Y:S01]  /*56d0*/  MUFU.TANH R154, R154 ;  /* 0x0000009a009a7308 */ /* 0x000ea20000002400 */
[----:B------:R-:W-:Y:S01]  /*56e0*/  @UP0 ULDC UR6, c[0x0][0x44c] ;  /* 0x0001130000060ab9 */ /* 0x000fe20000000800 */
[----:B------:R-:W-:Y:S01]  /*56f0*/  FMUL.FTZ R159, R159, UR26 ;  /* 0x0000001a9f9f7c20 */ /* 0x000fe20008410000 */
[----:B------:R-:W-:Y:S01]  /*5700*/  FMUL.FTZ R163, R163, UR26 ;  /* 0x0000001aa3a37c20 */ /* 0x000fe20008410000 */
[----:B------:R-:W-:Y:S01]  /*5710*/  FMUL.FTZ R191, R153, UR26 ;  /* 0x0000001a99bf7c20 */ /* 0x000fe20008410000 */
[----:B------:R-:W-:Y:S01]  /*5720*/  FMUL.FTZ R5, R152, UR26 ;  /* 0x0000001a98057c20 */ /* 0x000fe20008410000 */
[----:B------:R-:W-:Y:S01]  /*5730*/  FMUL.FTZ R167, R167, UR26 ;  /* 0x0000001aa7a77c20 */ /* 0x000fe20008410000 */
[----:B------:R-:W-:Y:S01]  /*5740*/  FMUL.FTZ R170, R170, UR26 ;  /* 0x0000001aaaaa7c20 */ /* 0x000fe20008410000 */
[----:B------:R-:W3:Y:S01]  /*5750*/  MUFU.TANH R155, R155 ;  /* 0x0000009b009b7308 */ /* 0x000ee20000002400 */
[----:B------:R-:W-:Y:S01]  /*5760*/  @P1 IMAD.HI.U32 R11, R10, UR6, RZ ;  /* 0x000000060a0b1c27 */ /* 0x000fe2000f8e00ff */
[----:B------:R-:W-:-:S03]  /*5770*/  @UP0 ULDC UR6, c[0x0][0x450] ;  /* 0x0001140000060ab9 */ /* 0x000fc60000000800 */
[----:B------:R-:W-:Y:S01]  /*5780*/  FMUL.FTZ R171, R171, UR26 ;  /* 0x0000001aabab7c20 */ /* 0x000fe20008410000 */
[----:B------:R-:W-:Y:S01]  /*5790*/  FMUL.FTZ R174, R174, UR26 ;  /* 0x0000001aaeae7c20 */ /* 0x000fe20008410000 */
[----:B------:R-:W-:Y:S01]  /*57a0*/  FMUL.FTZ R175, R175, UR26 ;  /* 0x0000001aafaf7c20 */ /* 0x000fe20008410000 */
[----:B------:R-:W-:Y:S01]  /*57b0*/  @P2 SHF.R.U32.HI R162, RZ, UR6, R11 ;  /* 0x00000006ffa22c19 */ /* 0x000fe2000801160b */
[----:B------:R-:W-:Y:S01]  /*57c0*/  UMOV UR6, 0xffffffc0 ;  /* 0xffffffc000067882 */ /* 0x000fe20000000000 */
[----:B------:R-:W-:Y:S01]  /*57d0*/  FMUL.FTZ R11, R166, UR26 ;  /* 0x0000001aa60b7c20 */ /* 0x000fe20008410000 */
[----:B------:R-:W-:Y:S01]  /*57e0*/  UIMAD UR6, UR21, UR6, 0x1 ;  /* 0x00000001150674a4 */ /* 0x000fe2000f8e0206 */
[----:B------:R-:W4:Y:S01]  /*57f0*/  MUFU.TANH R158, R158 ;  /* 0x0000009e009e7308 */ /* 0x000f220000002400 */
[----:B------:R-:W5:Y:S01]  /*5800*/  SHFL.IDX PT, R13, R162, 0x1, 0x1c1f ;  /* 0x003c1f00a20d7f89 */ /* 0x000f6200000e0000 */
[----:B------:R-:W-:Y:S01]  /*5810*/  FMUL.FTZ R178, R178, UR26 ;  /* 0x0000001ab2b27c20 */ /* 0x000fe20008410000 */
[----:B------:R-:W-:Y:S01]  /*5820*/  FMUL.FTZ R179, R179, UR26 ;  /* 0x0000001ab3b37c20 */ /* 0x000fe20008410000 */
[----:B------:R-:W-:Y:S01]  /*5830*/  FMUL.FTZ R182, R182, UR26 ;  /* 0x0000001ab6b67c20 */ /* 0x000fe20008410000 */
[----:B------:R-:W-:Y:S01]  /*5840*/  IADD3 R166, -R2, UR6, RZ ;  /* 0x0000000602a67c10 */ /* 0x000fe2000fffe1ff */
[----:B------:R-:W-:Y:S01]  /*5850*/  FMUL.FTZ R183, R183, UR26 ;  /* 0x0000001ab7b77c20 */ /* 0x000fe20008410000 */
[----:B------:R-:W-:Y:S01]  /*5860*/  FMUL.FTZ R157, R157, UR26 ;  /* 0x0000001a9d9d7c20 */ /* 0x000fe20008410000 */
[----:B------:R-:W0:Y:S01]  /*5870*/  MUFU.TANH R12, R159 ;  /* 0x0000009f000c7308 */ /* 0x000e220000002400 */
[----:B------:R-:W-:Y:S01]  /*5880*/  FMUL.FTZ R160, R160, UR26 ;  /* 0x0000001aa0a07c20 */ /* 0x000fe20008410000 */
[----:B-1----:R-:W-:-:S02]  /*5890*/  IMAD R166, R15, UR48, R166 ;  /* 0x000000300fa67c24 */ /* 0x002fc4000f8e02a6 */
        /* <DEDUP_REMOVED lines=12> */
[----:B------:R-:W-:Y:S01]  /*5960*/  UMOV UR10, UR22 ;  /* 0x00000016000a7c82 */ /* 0x000fe20008000000 */
[----:B------:R2:W1:Y:S01]  /*5970*/  MUFU.TANH R153, R163 ;  /* 0x000000a300997308 */ /* 0x0004620000002400 */
[----:B-----5:R-:W-:Y:S01]  /*5980*/  IADD3 R10, R13, -UR25, R166 ;  /* 0x800000190d0a7c10 */ /* 0x020fe2000fffe0a6 */
[----:B------:R-:W-:-:S03]  /*5990*/  UIADD3 UR6, UR23, 0x28c40, URZ ;  /* 0x00028c4017067890 */ /* 0x000fc6000fffe03f */
[C---:B------:R-:W-:Y:S01]  /*59a0*/  ISETP.GT.AND P1, PT, R10.reuse, RZ, PT ;  /* 0x000000ff0a00720c */ /* 0x040fe20003f24270 */
[----:B------:R-:W-:Y:S01]  /*59b0*/  UPRMT UR6, UR40, 0x654, UR6 ;  /* 0x0000065428067896 */ /* 0x000fe20008000006 */
[----:B------:R-:W-:Y:S01]  /*59c0*/  ISETP.GT.AND P2, PT, R10, 0x1, PT ;  /* 0x000000010a00780c */ /* 0x000fe20003f44270 */
[----:B------:R-:W5:Y:S01]  /*59d0*/  MUFU.TANH R152, R11 ;  /* 0x0000000b00987308 */ /* 0x000f620000002400 */
[----:B--2---:R-:W-:Y:S02]  /*59e0*/  FSEL R163, R154, -INF , P1 ;  /* 0xff8000009aa37808 */ /* 0x004fe40000800000 */
[C---:B------:R-:W-:Y:S02]  /*59f0*/  ISETP.GT.AND P1, PT, R10.reuse, 0x8, PT ;  /* 0x000000080a00780c */ /* 0x040fe40003f24270 */
[----:B---3--:R-:W-:Y:S02]  /*5a00*/  FSEL R159, R155, -INF , P2 ;  /* 0xff8000009b9f7808 */ /* 0x008fe40001000000 */
[----:B------:R-:W-:Y:S01]  /*5a10*/  FMNMX.FTZ R6, R163, R8, !PT ;  /* 0x00000008a3067209 */ /* 0x000fe20007810000 */
[----:B------:R2:W3:Y:S01]  /*5a20*/  MUFU.TANH R21, R167 ;  /* 0x000000a700157308 */ /* 0x0004e20000002400 */
[----:B------:R-:W-:Y:S01]  /*5a30*/  ISETP.GT.AND P2, PT, R10, 0x9, PT ;  /* 0x000000090a00780c */ /* 0x000fe20003f44270 */
[----:B------:R-:W-:Y:S01]  /*5a40*/  SYNCS.ARRIVE.TRANS64.RED.A1T0 RZ, [UR6], RZ ;  /* 0x000000ffffff79a7 */ /* 0x000fe20008100406 */
[----:B----4-:R-:W-:-:S02]  /*5a50*/  FSEL R155, R158, -INF , P1 ;  /* 0xff8000009e9b7808 */ /* 0x010fc40000800000 */
[----:B------:R-:W-:Y:S02]  /*5a60*/  FMNMX.FTZ R6, R159, R6, !PT ;  /* 0x000000069f067209 */ /* 0x000fe40007810000 */
[----:B------:R-:W-:Y:S01]  /*5a70*/  ISETP.GT.AND P1, PT, R10, 0x10, PT ;  /* 0x000000100a00780c */ /* 0x000fe20003f24270 */
[----:B------:R-:W4:Y:S01]  /*5a80*/  MUFU.TANH R20, R170 ;  /* 0x000000aa00147308 */ /* 0x000f220000002400 */
[----:B0-----:R-:W-:Y:S01]  /*5a90*/  FSEL R158, R12, -INF , P2 ;  /* 0xff8000000c9e7808 */ /* 0x001fe20001000000 */
[----:B--2---:R-:W-:Y:S01]  /*5aa0*/  FMUL.FTZ R167, R156, UR26 ;  /* 0x0000001a9ca77c20 */ /* 0x004fe20008410000 */
[----:B------:R-:W-:Y:S02]  /*5ab0*/  FMNMX.FTZ R11, R155, R6, !PT ;  /* 0x000000069b0b7209 */ /* 0x000fe40007810000 */
[----:B------:R-:W-:Y:S02]  /*5ac0*/  ISETP.GT.AND P2, PT, R10, 0x11, PT ;  /* 0x000000110a00780c */ /* 0x000fe40003f44270 */
[----:B-1----:R-:W-:Y:S01]  /*5ad0*/  FSEL R154, R14, -INF , P1 ;  /* 0xff8000000e9a7808 */ /* 0x002fe20000800000 */
[----:B------:R-:W0:Y:S01]  /*5ae0*/  MUFU.TANH R15, R171 ;  /* 0x000000ab000f7308 */ /* 0x000e220000002400 */
[----:B------:R-:W-:-:S02]  /*5af0*/  FMNMX.FTZ R11, R158, R11, !PT ;  /* 0x0000000b9e0b7209 */ /* 0x000fc40007810000 */
[----:B------:R-:W-:Y:S02]  /*5b00*/  ISETP.GT.AND P1, PT, R10, 0x18, PT ;  /* 0x000000180a00780c */ /* 0x000fe40003f24270 */
[----:B------:R-:W-:Y:S02]  /*5b10*/  FSEL R153, R153, -INF , P2 ;  /* 0xff80000099997808 */ /* 0x000fe40001000000 */
[----:B------:R-:W-:Y:S01]  /*5b20*/  FMNMX.FTZ R6, R154, R11, !PT ;  /* 0x0000000b9a067209 */ /* 0x000fe20007810000 */
[----:B------:R-:W1:Y:S01]  /*5b30*/  MUFU.TANH R174, R174 ;  /* 0x000000ae00ae7308 */ /* 0x000e620000002400 */
[----:B------:R-:W-:Y:S02]  /*5b40*/  ISETP.GT.AND P2, PT, R10, 0x19, PT ;  /* 0x000000190a00780c */ /* 0x000fe40003f44270 */
[----:B-----5:R-:W-:Y:S02]  /*5b50*/  FSEL R152, R152, -INF , P1 ;  /* 0xff80000098987808 */ /* 0x020fe40000800000 */
[----:B------:R-:W-:-:S02]  /*5b60*/  FMNMX.FTZ R11, R153, R6, !PT ;  /* 0x00000006990b7209 */ /* 0x000fc40007810000 */
[----:B------:R-:W-:Y:S01]  /*5b70*/  ISETP.GT.AND P1, PT, R10, 0x20, PT ;  /* 0x000000200a00780c */ /* 0x000fe20003f24270 */
[----:B------:R-:W2:Y:S01]  /*5b80*/  MUFU.TANH R175, R175 ;  /* 0x000000af00af7308 */ /* 0x000ea20000002400 */
[----:B---3--:R-:W-:Y:S02]  /*5b90*/  FSEL R21, R21, -INF , P2 ;  /* 0xff80000015157808 */ /* 0x008fe40001000000 */
[----:B------:R-:W-:Y:S02]  /*5ba0*/  FMNMX.FTZ R6, R152, R11, !PT ;  /* 0x0000000b98067209 */ /* 0x000fe40007810000 */
[----:B------:R-:W-:Y:S02]  /*5bb0*/  ISETP.GT.AND P2, PT, R10, 0x21, PT ;  /* 0x000000210a00780c */ /* 0x000fe40003f44270 */
[----:B----4-:R-:W-:Y:S01]  /*5bc0*/  FSEL R20, R20, -INF , P1 ;  /* 0xff80000014147808 */ /* 0x010fe20000800000 */
[----:B------:R-:W3:Y:S01]  /*5bd0*/  MUFU.TANH R13, R178 ;  /* 0x000000b2000d7308 */ /* 0x000ee20000002400 */
[----:B------:R-:W-:-:S02]  /*5be0*/  FMNMX.FTZ R11, R21, R6, !PT ;  /* 0x00000006150b7209 */ /* 0x000fc40007810000 */
[----:B------:R-:W-:Y:S02]  /*5bf0*/  ISETP.GT.AND P1, PT, R10, 0x28, PT ;  /* 0x000000280a00780c */ /* 0x000fe40003f24270 */
[----:B0-----:R-:W-:Y:S02]  /*5c00*/  FSEL R15, R15, -INF , P2 ;  /* 0xff8000000f0f7808 */ /* 0x001fe40001000000 */
[----:B------:R-:W-:Y:S01]  /*5c10*/  FMNMX.FTZ R6, R20, R11, !PT ;  /* 0x0000000b14067209 */ /* 0x000fe20007810000 */
[----:B------:R-:W0:Y:S01]  /*5c20*/  MUFU.TANH R179, R179 ;  /* 0x000000b300b37308 */ /* 0x000e220000002400 */
[----:B------:R-:W-:Y:S02]  /*5c30*/  ISETP.GT.AND P2, PT, R10, 0x29, PT ;  /* 0x000000290a00780c */ /* 0x000fe40003f44270 */
[----:B-1----:R-:W-:Y:S02]  /*5c40*/  FSEL R14, R174, -INF , P1 ;  /* 0xff800000ae0e7808 */ /* 0x002fe40000800000 */
[----:B------:R-:W-:-:S02]  /*5c50*/  FMNMX.FTZ R11, R15, R6, !PT ;  /* 0x000000060f0b7209 */ /* 0x000fc40007810000 */
[----:B------:R-:W-:Y:S01]  /*5c60*/  ISETP.GT.AND P1, PT, R10, 0x30, PT ;  /* 0x000000300a00780c */ /* 0x000fe20003f24270 */
[----:B------:R-:W1:Y:S01]  /*5c70*/  MUFU.TANH R182, R182 ;  /* 0x000000b600b67308 */ /* 0x000e620000002400 */
[----:B--2---:R-:W-:Y:S02]  /*5c80*/  FSEL R6, R175, -INF , P2 ;  /* 0xff800000af067808 */ /* 0x004fe40001000000 */
[----:B------:R-:W-:Y:S02]  /*5c90*/  FMNMX.FTZ R11, R14, R11, !PT ;  /* 0x0000000b0e0b7209 */ /* 0x000fe40007810000 */
[----:B------:R-:W-:Y:S02]  /*5ca0*/  ISETP.GT.AND P2, PT, R10, 0x31, PT ;  /* 0x000000310a00780c */ /* 0x000fe40003f44270 */
[----:B---3--:R-:W-:Y:S01]  /*5cb0*/  FSEL R13, R13, -INF , P1 ;  /* 0xff8000000d0d7808 */ /* 0x008fe20000800000 */
[----:B------:R-:W2:Y:S01]  /*5cc0*/  MUFU.TANH R183, R183 ;  /* 0x000000b700b77308 */ /* 0x000ea20000002400 */
[----:B------:R-:W-:-:S02]  /*5cd0*/  FMNMX.FTZ R12, R6, R11, !PT ;  /* 0x0000000b060c7209 */ /* 0x000fc40007810000 */
[----:B------:R-:W-:Y:S02]  /*5ce0*/  ISETP.GT.AND P1, PT, R10, 0x38, PT ;  /* 0x000000380a00780c */ /* 0x000fe40003f24270 */
[----:B0-----:R-:W-:Y:S02]  /*5cf0*/  FSEL R11, R179, -INF , P2 ;  /* 0xff800000b30b7808 */ /* 0x001fe40001000000 */
[----:B------:R-:W-:Y:S01]  /*5d00*/  FMNMX.FTZ R156, R13, R12, !PT ;  /* 0x0000000c0d9c7209 */ /* 0x000fe20007810000 */
[----:B------:R-:W0:Y:S01]  /*5d10*/  MUFU.TANH R5, R5 ;  /* 0x0000000500057308 */ /* 0x000e220000002400 */
[----:B-1----:R-:W-:Y:S02]  /*5d20*/  FSEL R12, R182, -INF , P1 ;  /* 0xff800000b60c7808 */ /* 0x002fe40000800000 */
[----:B------:R-:W-:Y:S02]  /*5d30*/  FMNMX.FTZ R171, R11, R156, !PT ;  /* 0x0000009c0bab7209 */ /* 0x000fe40007810000 */
[----:B------:R-:W-:-:S02]  /*5d40*/  ISETP.GT.AND P2, PT, R10, 0x39, PT ;  /* 0x000000390a00780c */ /* 0x000fc40003f44270 */
[----:B------:R-:W-:Y:S01]  /*5d50*/  FMNMX.FTZ R171, R12, R171, !PT ;  /* 0x000000ab0cab7209 */ /* 0x000fe20007810000 */
[----:B------:R-:W1:Y:S01]  /*5d60*/  MUFU.TANH R191, R191 ;  /* 0x000000bf00bf7308 */ /* 0x000e620000002400 */
[----:B--2---:R-:W-:-:S04]  /*5d70*/  FSEL R10, R183, -INF , P2 ;  /* 0xff800000b70a7808 */ /* 0x004fc80001000000 */
[----:B------:R-:W-:Y:S02]  /*5d80*/  FMNMX.FTZ R156, R10, R171, !PT ;  /* 0x000000ab0a9c7209 */ /* 0x000fe40007810000 */
[----:B------:R-:W2:Y:S01]  /*5d90*/  SHFL.IDX PT, R171, R162, RZ, 0x1c1f ;  /* 0x001c1fffa2ab7589 */ /* 0x000ea200000e0000 */
[----:B------:R-:W3:Y:S03]  /*5da0*/  MUFU.TANH R167, R167 ;  /* 0x000000a700a77308 */ /* 0x000ee60000002400 */
[----:B------:R-:W4:Y:S05]  /*5db0*/  SHFL.BFLY PT, R175, R156, 0x2, 0x1f ;  /* 0x0c401f009caf7f89 */ /* 0x000f2a00000e0000 */
[----:B------:R2:W5:Y:S08]  /*5dc0*/  MUFU.TANH R174, R157 ;  /* 0x0000009d00ae7308 */ /* 0x0005700000002400 */
[----:B------:R3:W5:Y:S01]  /*5dd0*/  MUFU.TANH R178, R160 ;  /* 0x000000a000b27308 */ /* 0x0007620000002400 */
[----:B--2---:R-:W-:-:S07]  /*5de0*/  IADD3 R157, R171, -UR25, R166 ;  /* 0x80000019ab9d7c10 */ /* 0x004fce000fffe0a6 */
[----:B------:R-:W2:Y:S01]  /*5df0*/  MUFU.TANH R161, R161 ;  /* 0x000000a100a17308 */ /* 0x000ea20000002400 */
[C---:B------:R-:W-:Y:S02]  /*5e00*/  ISETP.GT.AND P1, PT, R157.reuse, RZ, PT ;  /* 0x000000ff9d00720c */ /* 0x040fe40003f24270 */
[----:B----4-:R-:W-:Y:S02]  /*5e10*/  FMNMX.FTZ R175, R156, R175, !PT ;  /* 0x000000af9caf7209 */ /* 0x010fe40007810000 */
[----:B------:R-:W-:-:S03]  /*5e20*/  ISETP.GT.AND P2, PT, R157, 0x1, PT ;  /* 0x000000019d00780c */ /* 0x000fc60003f44270 */
[----:B------:R4:W2:Y:S01]  /*5e30*/  MUFU.TANH R179, R164 ;  /* 0x000000a400b37308 */ /* 0x0008a20000002400 */
[----:B0-----:R-:W-:Y:S01]  /*5e40*/  FSEL R156, R5, -INF , P1 ;  /* 0xff800000059c7808 */ /* 0x001fe20000800000 */
[----:B------:R-:W0:Y:S01]  /*5e50*/  SHFL.BFLY PT, R170, R175, 0x1, 0x1f ;  /* 0x0c201f00afaa7f89 */ /* 0x000e2200000e0000 */
[----:B------:R-:W-:Y:S02]  /*5e60*/  ISETP.GT.AND P1, PT, R157, 0x8, PT ;  /* 0x000000089d00780c */ /* 0x000fe40003f24270 */
[----:B-1----:R-:W-:Y:S02]  /*5e70*/  FSEL R191, R191, -INF , P2 ;  /* 0xff800000bfbf7808 */ /* 0x002fe40001000000 */
[----:B------:R-:W-:Y:S01]  /*5e80*/  FMNMX.FTZ R162, R156, R9, !PT ;  /* 0x000000099ca27209 */ /* 0x000fe20007810000 */
[----:B------:R-:W1:Y:S01]  /*5e90*/  MUFU.TANH R165, R165 ;  /* 0x000000a500a57308 */ /* 0x000e620000002400 */
[----:B------:R-:W-:Y:S02]  /*5ea0*/  ISETP.GT.AND P2, PT, R157, 0x9, PT ;  /* 0x000000099d00780c */ /* 0x000fe40003f44270 */
[----:B---3--:R-:W-:-:S02]  /*5eb0*/  FSEL R160, R167, -INF , P1 ;  /* 0xff800000a7a07808 */ /* 0x008fc40000800000 */
[----:B------:R-:W-:Y:S02]  /*5ec0*/  FMNMX.FTZ R5, R191, R162, !PT ;  /* 0x000000a2bf057209 */ /* 0x000fe40007810000 */
[C---:B------:R-:W-:Y:S01]  /*5ed0*/  ISETP.GT.AND P1, PT, R157.reuse, 0x10, PT ;  /* 0x000000109d00780c */ /* 0x040fe20003f24270 */
[----:B------:R-:W3:Y:S01]  /*5ee0*/  MUFU.TANH R182, R168 ;  /* 0x000000a800b67308 */ /* 0x000ee20000002400 */
[----:B-----5:R-:W-:Y:S02]  /*5ef0*/  FSEL R162, R174, -INF , P2 ;  /* 0xff800000aea27808 */ /* 0x020fe40001000000 */
[----:B------:R-:W-:Y:S02]  /*5f00*/  FMNMX.FTZ R5, R160, R5, !PT ;  /* 0x00000005a0057209 */ /* 0x000fe40007810000 */
[----:B------:R-:W-:Y:S02]  /*5f10*/  ISETP.GT.AND P2, PT, R157, 0x11, PT ;  /* 0x000000119d00780c */ /* 0x000fe40003f44270 */
[----:B----4-:R-:W-:Y:S01]  /*5f20*/  FSEL R164, R178, -INF , P1 ;  /* 0xff800000b2a47808 */ /* 0x010fe20000800000 */
[----:B------:R4:W5:Y:S01]  /*5f30*/  MUFU.TANH R171, R169 ;  /* 0x000000a900ab7308 */ /* 0x0009620000002400 */
[----:B------:R-:W-:-:S02]  /*5f40*/  FMNMX.FTZ R5, R162, R5, !PT ;  /* 0x00000005a2057209 */ /* 0x000fc40007810000 */
[----:B------:R-:W-:Y:S02]  /*5f50*/  ISETP.GT.AND P1, PT, R157, 0x18, PT ;  /* 0x000000189d00780c */ /* 0x000fe40003f24270 */
[----:B--2---:R-:W-:Y:S02]  /*5f60*/  FSEL R166, R161, -INF , P2 ;  /* 0xff800000a1a67808 */ /* 0x004fe40001000000 */
[----:B------:R-:W-:Y:S01]  /*5f70*/  FMNMX.FTZ R5, R164, R5, !PT ;  /* 0x00000005a4057209 */ /* 0x000fe20007810000 */
[----:B------:R-:W2:Y:S01]  /*5f80*/  MUFU.TANH R172, R172 ;  /* 0x000000ac00ac7308 */ /* 0x000ea20000002400 */
[----:B------:R-:W-:Y:S02]  /*5f90*/  ISETP.GT.AND P2, PT, R157, 0x19, PT ;  /* 0x000000199d00780c */ /* 0x000fe40003f44270 */
[----:B----4-:R-:W-:Y:S02]  /*5fa0*/  FSEL R169, R179, -INF , P1 ;  /* 0xff800000b3a97808 */ /* 0x010fe40000800000 */
[----:B------:R-:W-:-:S02]  /*5fb0*/  FMNMX.FTZ R168, R166, R5, !PT ;  /* 0x00000005a6a87209 */ /* 0x000fc40007810000 */
[----:B------:R-:W-:Y:S01]  /*5fc0*/  ISETP.GT.AND P1, PT, R157, 0x20, PT ;  /* 0x000000209d00780c */ /* 0x000fe20003f24270 */
[----:B------:R3:W4:Y:S01]  /*5fd0*/  MUFU.TANH R167, R173 ;  /* 0x000000ad00a77308 */ /* 0x0007220000002400 */
[----:B-1----:R-:W-:Y:S02]  /*5fe0*/  FSEL R174, R165, -INF , P2 ;  /* 0xff800000a5ae7808 */ /* 0x002fe40001000000 */
[----:B------:R-:W-:Y:S02]  /*5ff0*/  FMNMX.FTZ R161, R169, R168, !PT ;  /* 0x000000a8a9a17209 */ /* 0x000fe40007810000 */
[----:B0-----:R-:W-:Y:S02]  /*6000*/  FMNMX.FTZ R5, R175, R170, !PT ;  /* 0x000000aaaf057209 */ /* 0x001fe40007810000 */
[----:B------:R-:W-:Y:S01]  /*6010*/  ISETP.GT.AND P2, PT, R157, 0x21, PT ;  /* 0x000000219d00780c */ /* 0x000fe20003f44270 */
[----:B------:R0:W1:Y:S01]  /*6020*/  MUFU.TANH R178, R176 ;  /* 0x000000b000b27308 */ /* 0x0000620000002400 */
[----:B---3--:R-:W-:-:S02]  /*6030*/  FSEL R173, R182, -INF , P1 ;  /* 0xff800000b6ad7808 */ /* 0x008fc40000800000 */
        /* <DEDUP_REMOVED lines=8> */
[----:B------:R2:W5:Y:S01]  /*60c0*/  MUFU.TANH R165, R180 ;  /* 0x000000b400a57308 */ /* 0x0005620000002400 */
[----:B------:R-:W-:Y:S02]  /*60d0*/  ISETP.GT.AND P1, PT, R157, 0x30, PT ;  /* 0x000000309d00780c */ /* 0x000fe40003f24270 */
[----:B----4-:R-:W-:Y:S02]  /*60e0*/  FSEL R171, R167, -INF , P2 ;  /* 0xff800000a7ab7808 */ /* 0x010fe40001000000 */
[----:B0-----:R-:W-:Y:S02]  /*60f0*/  FMNMX.FTZ R176, R170, R161, !PT ;  /* 0x000000a1aab07209 */ /* 0x001fe40007810000 */
[----:B------:R-:W-:Y:S01]  /*6100*/  ISETP.GT.AND P2, PT, R157, 0x31, PT ;  /* 0x000000319d00780c */ /* 0x000fe20003f44270 */
[----:B------:R-:W0:Y:S01]  /*6110*/  MUFU.TANH R181, R181 ;  /* 0x000000b500b57308 */ /* 0x000e220000002400 */
[----:B-1----:R-:W-:Y:S01]  /*6120*/  FSEL R172, R178, -INF , P1 ;  /* 0xff800000b2ac7808 */ /* 0x002fe20000800000 */
[----:B--2---:R-:W-:Y:S01]  /*6130*/  FMUL.FTZ R180, R5, UR10 ;  /* 0x0000000a05b47c20 */ /* 0x004fe20008410000 */
[----:B------:R-:W-:-:S02]  /*6140*/  FMNMX.FTZ R161, R171, R176, !PT ;  /* 0x000000b0aba17209 */ /* 0x000fc40007810000 */
[----:B------:R-:W-:Y:S02]  /*6150*/  ISETP.GT.AND P3, PT, R157, 0x38, PT ;  /* 0x000000389d00780c */ /* 0x000fe40003f64270 */
[----:B---3--:R-:W-:Y:S02]  /*6160*/  FSEL R175, R177, -INF , P2 ;  /* 0xff800000b1af7808 */ /* 0x008fe40001000000 */
[----:B------:R-:W-:Y:S02]  /*6170*/  FMNMX.FTZ R178, R172, R161, !PT ;  /* 0x000000a1acb27209 */ /* 0x000fe40007810000 */
[----:B------:R-:W-:Y:S02]  /*6180*/  ISETP.GT.AND P1, PT, R157, 0x39, PT ;  /* 0x000000399d00780c */ /* 0x000fe40003f24270 */
[----:B-----5:R-:W-:Y:S02]  /*6190*/  FSEL R176, R165, -INF , P3 ;  /* 0xff800000a5b07808 */ /* 0x020fe40001800000 */
[----:B------:R-:W-:-:S02]  /*61a0*/  FMNMX.FTZ R157, R175, R178, !PT ;  /* 0x000000b2af9d7209 */ /* 0x000fc40007810000 */
[----:B0-----:R-:W-:Y:S02]  /*61b0*/  FSEL R177, R181, -INF , P1 ;  /* 0xff800000b5b17808 */ /* 0x001fe40000800000 */
[----:B------:R-:W-:Y:S02]  /*61c0*/  FMNMX.FTZ R178, R176, R157, !PT ;  /* 0x0000009db0b27209 */ /* 0x000fe40007810000 */
[----:B------:R-:W-:Y:S02]  /*61d0*/  FSETP.NEU.FTZ.AND P4, PT, R5, -INF , PT ;  /* 0xff8000000500780b */ /* 0x000fe40003f9d000 */
[----:B------:R-:W-:Y:S02]  /*61e0*/  FMNMX.FTZ R161, R177, R178, !PT ;  /* 0x000000b2b1a17209 */ /* 0x000fe40007810000 */
[----:B------:R-:W-:Y:S02]  /*61f0*/  FSEL R180, R180, RZ, P4 ;  /* 0x000000ffb4b47208 */ /* 0x000fe40002000000 */
[----:B------:R-:W-:Y:S01]  /*6200*/  IADD3 R181, -R18, RZ, RZ ;  /* 0x000000ff12b57210 */ /* 0x000fe20007ffe1ff */
[----:B------:R-:W0:Y:S02]  /*6210*/  SHFL.BFLY PT, R192, R161, 0x2, 0x1f ;  /* 0x0c401f00a1c07f89 */ /* 0x000e2400000e0000 */
[--C-:B------:R-:W-:Y:S01]  /*6220*/  FFMA.FTZ R182, R159, UR10, -R180.reuse ;  /* 0x0000000a9fb67c23 */ /* 0x100fe200080108b4 */
[--C-:B------:R-:W-:Y:S01]  /*6230*/  FFMA.FTZ R159, R152, UR10, -R180.reuse ;  /* 0x0000000a989f7c23 */ /* 0x100fe200080108b4 */
[--C-:B------:R-:W-:Y:S01]  /*6240*/  FFMA.FTZ R179, R163, UR10, -R180.reuse ;  /* 0x0000000aa3b37c23 */ /* 0x100fe200080108b4 */
[--C-:B------:R-:W-:Y:S01]  /*6250*/  FFMA.FTZ R163, R14, UR10, -R180.reuse ;  /* 0x0000000a0ea37c23 */ /* 0x100fe200080108b4 */
[--C-:B------:R-:W-:Y:S01]  /*6260*/  FFMA.FTZ R14, R6, UR10, -R180.reuse ;  /* 0x0000000a060e7c23 */ /* 0x100fe200080108b4 */
[--C-:B------:R-:W-:Y:S01]  /*6270*/  FFMA.FTZ R178, R153, UR10, -R180.reuse ;  /* 0x0000000a99b27c23 */ /* 0x100fe200080108b4 */
[----:B------:R-:W-:Y:S01]  /*6280*/  FSEL R153, R5, RZ, P4 ;  /* 0x000000ff05997208 */ /* 0x000fe20002000000 */
[--C-:B------:R-:W-:Y:S01]  /*6290*/  FFMA.FTZ R165, R13, UR10, -R180.reuse ;  /* 0x0000000a0da57c23 */ /* 0x100fe200080108b4 */
[--C-:B------:R-:W-:Y:S01]  /*62a0*/  FFMA.FTZ R194, R11, UR10, -R180.reuse ;  /* 0x0000000a0bc27c23 */ /* 0x100fe200080108b4 */
[----:B------:R-:W-:Y:S01]  /*62b0*/  MUFU.EX2 R179, R179 ;  /* 0x000000b300b37308 */ /* 0x000fe20000000800 */
[----:B------:R-:W-:Y:S01]  /*62c0*/  FFMA.FTZ R157, R154, UR10, -R180 ;  /* 0x0000000a9a9d7c23 */ /* 0x000fe200080108b4 */
[----:B------:R-:W-:Y:S01]  /*62d0*/  FADD.FTZ R153, -R153, R8 ;  /* 0x0000000899997221 */ /* 0x000fe20000010100 */
[--C-:B------:R-:W-:Y:S01]  /*62e0*/  FFMA.FTZ R155, R155, UR10, -R180.reuse ;  /* 0x0000000a9b9b7c23 */ /* 0x100fe200080108b4 */
[--C-:B------:R-:W-:Y:S01]  /*62f0*/  FFMA.FTZ R158, R158, UR10, -R180.reuse ;  /* 0x0000000a9e9e7c23 */ /* 0x100fe200080108b4 */
[--C-:B------:R-:W-:Y:S01]  /*6300*/  FFMA.FTZ R167, R12, UR10, -R180.reuse ;  /* 0x0000000a0ca77c23 */ /* 0x100fe200080108b4 */
[----:B------:R-:W-:Y:S01]  /*6310*/  FMUL.FTZ R153, R153, UR10 ;  /* 0x0000000a99997c20 */ /* 0x000fe20008410000 */
[--C-:B------:R-:W-:Y:S01]  /*6320*/  FFMA.FTZ R10, R10, UR10, -R180.reuse ;  /* 0x0000000a0a0a7c23 */ /* 0x100fe200080108b4 */
[----:B------:R-:W-:Y:S01]  /*6330*/  MUFU.EX2 R182, R182 ;  /* 0x000000b600b67308 */ /* 0x000fe20000000800 */
[----:B0-----:R-:W-:Y:S01]  /*6340*/  FMNMX.FTZ R152, R161, R192, !PT ;  /* 0x000000c0a1987209 */ /* 0x001fe20007810000 */
[--C-:B------:R-:W-:Y:S01]  /*6350*/  FFMA.FTZ R192, R21, UR10, -R180.reuse ;  /* 0x0000000a15c07c23 */ /* 0x100fe200080108b4 */
[--C-:B------:R-:W-:Y:S01]  /*6360*/  FFMA.FTZ R161, R20, UR10, -R180.reuse ;  /* 0x0000000a14a17c23 */ /* 0x100fe200080108b4 */
[----:B------:R-:W-:-:S04]  /*6370*/  FFMA.FTZ R20, R15, UR10, -R180 ;  /* 0x0000000a0f147c23 */ /* 0x000fc800080108b4 */
[----:B------:R-:W-:Y:S01]  /*6380*/  MUFU.EX2 R155, R155 ;  /* 0x0000009b009b7308 */ /* 0x000fe20000000800 */
[----:B------:R-:W0:Y:S07]  /*6390*/  SHFL.BFLY PT, R21, R152, 0x1, 0x1f ;  /* 0x0c201f0098157f89 */ /* 0x000e2e00000e0000 */
[----:B------:R-:W-:Y:S08]  /*63a0*/  MUFU.EX2 R158, R158 ;  /* 0x0000009e009e7308 */ /* 0x000ff00000000800 */
[----:B------:R-:W-:Y:S08]  /*63b0*/  MUFU.EX2 R157, R157 ;  /* 0x0000009d009d7308 */ /* 0x000ff00000000800 */
[----:B------:R-:W-:Y:S01]  /*63c0*/  MUFU.EX2 R178, R178 ;  /* 0x000000b200b27308 */ /* 0x000fe20000000800 */
[----:B0-----:R-:W-:-:S04]  /*63d0*/  FMNMX.FTZ R6, R152, R21, !PT ;  /* 0x0000001598067209 */ /* 0x001fc80007810000 */
[C---:B------:R-:W-:Y:S01]  /*63e0*/  FSETP.NEU.FTZ.AND P1, PT, R6.reuse, -INF , PT ;  /* 0xff8000000600780b */ /* 0x040fe20003f3d000 */
[C---:B------:R-:W-:Y:S02]  /*63f0*/  FMUL.FTZ R13, R6.reuse, UR10 ;  /* 0x0000000a060d7c20 */ /* 0x040fe40008410000 */
[----:B------:R-:W-:Y:S01]  /*6400*/  MUFU.EX2 R159, R159 ;  /* 0x0000009f009f7308 */ /* 0x000fe20000000800 */
[----:B------:R-:W-:Y:S02]  /*6410*/  FSEL R8, R6, RZ, P1 ;  /* 0x000000ff06087208 */ /* 0x000fe40000800000 */
[----:B------:R-:W-:Y:S02]  /*6420*/  FSEL R11, R13, RZ, P1 ;  /* 0x000000ff0d0b7208 */ /* 0x000fe40000800000 */
[----:B------:R-:W-:Y:S01]  /*6430*/  ISETP.NE.AND P1, PT, R2, R181, PT ;  /* 0x000000b50200720c */ /* 0x000fe20003f25270 */
[----:B------:R-:W-:Y:S01]  /*6440*/  FADD.FTZ R9, -R8, R9 ;  /* 0x0000000908097221 */ /* 0x000fe20000010100 */
[----:B------:R-:W-:-:S02]  /*6450*/  IMAD.U32 R181, RZ, RZ, UR24 ;  /* 0x00000018ffb57e24 */ /* 0x000fc4000f8e00ff */
[--C-:B------:R-:W-:Y:S01]  /*6460*/  FFMA.FTZ R152, R156, UR10, -R11.reuse ;  /* 0x0000000a9c987c23 */ /* 0x100fe2000801080b */
[--C-:B------:R-:W-:Y:S01]  /*6470*/  FFMA.FTZ R13, R191, UR10, -R11.reuse ;  /* 0x0000000abf0d7c23 */ /* 0x100fe2000801080b */
[----:B------:R-:W-:Y:S01]  /*6480*/  FMUL.FTZ R9, R9, UR10 ;  /* 0x0000000a09097c20 */ /* 0x000fe20008410000 */
[----:B------:R-:W0:Y:S01]  /*6490*/  MUFU.EX2 R8, R153 ;  /* 0x0000009900087308 */ /* 0x000e220000000800 */
        /* <DEDUP_REMOVED lines=12> */
[----:B------:R-:W-:-:S03]  /*6560*/  FFMA.FTZ R177, R177, UR10, -R11 ;  /* 0x0000000ab1b17c23 */ /* 0x000fc6000801080b */
[----:B------:R-:W1:Y:S01]  /*6570*/  MUFU.EX2 R9, R9 ;  /* 0x0000000900097308 */ /* 0x000e620000000800 */
[----:B0-----:R-:W-:Y:S01]  /*6580*/  FFMA.FTZ R153, R8, R4, R179 ;  /* 0x0000000408997223 */ /* 0x001fe200000100b3 */
[----:B------:R-:W-:Y:S02]  /*6590*/  @!P1 IMAD R4, R181, 0x40, R16 ;  /* 0x00000040b5049824 */ /* 0x000fe400078e0210 */
[-C--:B------:R-:W-:Y:S01]  /*65a0*/  FMUL.FTZ R26, R26, R8.reuse ;  /* 0x000000081a1a7220 */ /* 0x080fe20000410000 */
[-C--:B------:R-:W-:Y:S01]  /*65b0*/  FMUL.FTZ R27, R27, R8.reuse ;  /* 0x000000081b1b7220 */ /* 0x080fe20000410000 */
[----:B------:R-:W-:Y:S01]  /*65c0*/  FADD.FTZ R166, R182, R153 ;  /* 0x00000099b6a67221 */ /* 0x000fe20000010000 */
[-C--:B------:R-:W-:Y:S01]  /*65d0*/  FMUL.FTZ R30, R30, R8.reuse ;  /* 0x000000081e1e7220 */ /* 0x080fe20000410000 */
[----:B------:R-:W-:Y:S01]  /*65e0*/  @!P1 LEA R4, R4, UR42, 0x2 ;  /* 0x0000002a04049c11 */ /* 0x000fe2000f8e10ff */
[----:B------:R-:W0:Y:S01]  /*65f0*/  MUFU.EX2 R13, R13 ;  /* 0x0000000d000d7308 */ /* 0x000e220000000800 */
[----:B------:R-:W-:Y:S01]  /*6600*/  FADD.FTZ R153, R155, R166 ;  /* 0x000000a69b997221 */ /* 0x000fe20000010000 */
[C---:B------:R-:W-:Y:S01]  /*6610*/  F2FP.F16.F32.PACK_AB R155, R158.reuse, R155 ;  /* 0x0000009b9e9b723e */ /* 0x040fe200000000ff */
[-C--:B------:R-:W-:Y:S01]  /*6620*/  FMUL.FTZ R31, R31, R8.reuse ;  /* 0x000000081f1f7220 */ /* 0x080fe20000410000 */
[----:B------:R-:W-:Y:S01]  /*6630*/  @!P1 STS [R4+0x28820], R8 ;  /* 0x0288200804009388 */ /* 0x000fe20000000800 */
[----:B------:R-:W-:Y:S01]  /*6640*/  FADD.FTZ R166, R158, R153 ;  /* 0x000000999ea67221 */ /* 0x000fe20000010000 */
[-C--:B------:R-:W-:Y:S01]  /*6650*/  FMUL.FTZ R34, R34, R8.reuse ;  /* 0x0000000822227220 */ /* 0x080fe20000410000 */
[----:B------:R-:W-:Y:S01]  /*6660*/  FMUL.FTZ R35, R35, R8 ;  /* 0x0000000823237220 */ /* 0x000fe20000410000 */
[----:B------:R-:W2:Y:S01]  /*6670*/  MUFU.EX2 R154, R154 ;  /* 0x0000009a009a7308 */ /* 0x000ea20000000800 */
[----:B-1----:R-:W-:Y:S01]  /*6680*/  FFMA.FTZ R164, R9, R3, R152 ;  /* 0x0000000309a47223 */ /* 0x002fe20000010098 */
[----:B------:R-:W-:Y:S01]  /*6690*/  FFMA.FTZ R3, R171, UR10, -R11 ;  /* 0x0000000aab037c23 */ /* 0x000fe2000801080b */
[----:B------:R-:W-:Y:S01]  /*66a0*/  FADD.FTZ R153, R157, R166 ;  /* 0x000000a69d997221 */ /* 0x000fe20000010000 */
[----:B------:R1:W-:Y:S01]  /*66b0*/  @!P1 STS [R4+0x28800], R9 ;  /* 0x0288000904009388 */ /* 0x0003e20000000800 */
[----:B------:R-:W-:Y:S01]  /*66c0*/  F2FP.F16.F32.PACK_AB R157, R178, R157 ;  /* 0x0000009db29d723e */ /* 0x000fe200000000ff */
[----:B------:R-:W-:Y:S01]  /*66d0*/  FMUL.FTZ R24, R24, R9 ;  /* 0x0000000918187220 */ /* 0x000fe20000410000 */
[----:B------:R-:W-:Y:S01]  /*66e0*/  FADD.FTZ R166, R178, R153 ;  /* 0x00000099b2a67221 */ /* 0x000fe20000010000 */
[----:B------:R-:W3:Y:S01]  /*66f0*/  MUFU.EX2 R15, R15 ;  /* 0x0000000f000f7308 */ /* 0x000ee20000000800 */
[----:B0-----:R-:W-:Y:S01]  /*6700*/  FADD.FTZ R171, R13, R164 ;  /* 0x000000a40dab7221 */ /* 0x001fe20000010000 */
[----:B------:R-:W-:Y:S01]  /*6710*/  FFMA.FTZ R164, R172, UR10, -R11 ;  /* 0x0000000aaca47c23 */ /* 0x000fe2000801080b */
[----:B------:R-:W-:Y:S01]  /*6720*/  F2FP.F16.F32.PACK_AB R153, R182, R179 ;  /* 0x000000b3b699723e */ /* 0x000fe200000000ff */
[-C--:B------:R-:W-:Y:S01]  /*6730*/  FMUL.FTZ R25, R25, R9.reuse ;  /* 0x0000000919197220 */ /* 0x080fe20000410000 */
[----:B------:R-:W-:Y:S01]  /*6740*/  F2FP.F16.F32.PACK_AB R152, R13, R152 ;  /* 0x000000980d98723e */ /* 0x000fe200000000ff */
[-C--:B------:R-:W-:Y:S01]  /*6750*/  FMUL.FTZ R28, R28, R9.reuse ;  /* 0x000000091c1c7220 */ /* 0x080fe20000410000 */
[-C--:B------:R-:W-:Y:S01]  /*6760*/  FMUL.FTZ R29, R29, R9.reuse ;  /* 0x000000091d1d7220 */ /* 0x080fe20000410000 */
        /* <DEDUP_REMOVED lines=9> */
[C---:B---3--:R-:W-:Y:S01]  /*6800*/  FADD.FTZ R171, R15.reuse, R168 ;  /* 0x000000a80fab7221 */ /* 0x048fe20000010000 */
        /* <DEDUP_REMOVED lines=24> */
[----:B---3--:R-:W-:Y:S01]  /*6990*/  FADD.FTZ R168, R12, R171 ;  /* 0x000000ab0ca87221 */ /* 0x008fe20000010000 */
[----:B------:R-:W-:Y:S01]  /*69a0*/  FADD.FTZ R171, R159, R166 ;  /* 0x000000a69fab7221 */ /* 0x000fe20000010000 */
[----:B------:R3:W-:Y:S01]  /*69b0*/  STSM.16.M88.4 [R19+0x26800], R152 ;  /* 0x0268009813007844 */ /* 0x0007e20000000200 */
[-C--:B------:R-:W-:Y:S01]  /*69c0*/  FMUL.FTZ R76, R76, R9.reuse ;  /* 0x000000094c4c7220 */ /* 0x080fe20000410000 */
[-C--:B------:R-:W-:Y:S01]  /*69d0*/  FMUL.FTZ R77, R77, R9.reuse ;  /* 0x000000094d4d7220 */ /* 0x080fe20000410000 */
[-C--:B------:R-:W-:Y:S01]  /*69e0*/  FMUL.FTZ R80, R80, R9.reuse ;  /* 0x0000000950507220 */ /* 0x080fe20000410000 */
[-C--:B------:R-:W-:Y:S01]  /*69f0*/  FMUL.FTZ R81, R81, R9.reuse ;  /* 0x0000000951517220 */ /* 0x080fe20000410000 */
[----:B------:R-:W4:Y:S01]  /*6a00*/  MUFU.EX2 R161, R161 ;  /* 0x000000a100a17308 */ /* 0x000f220000000800 */
        /* <DEDUP_REMOVED lines=8> */
[C---:B--2---:R-:W-:Y:S01]  /*6a90*/  FADD.FTZ R168, R192.reuse, R171 ;  /* 0x000000abc0a87221 */ /* 0x044fe20000010000 */
[----:B------:R-:W-:Y:S01]  /*6aa0*/  F2FP.F16.F32.PACK_AB R159, R192, R159 ;  /* 0x0000009fc09f723e */ /* 0x000fe200000000ff */
[-C--:B------:R-:W-:Y:S01]  /*6ab0*/  FMUL.FTZ R93, R93, R9.reuse ;  /* 0x000000095d5d7220 */ /* 0x080fe20000410000 */
[-C--:B------:R-:W-:Y:S01]  /*6ac0*/  FMUL.FTZ R96, R96, R9.reuse ;  /* 0x0000000960607220 */ /* 0x080fe20000410000 */
[-C--:B------:R-:W-:Y:S01]  /*6ad0*/  FMUL.FTZ R97, R97, R9.reuse ;  /* 0x0000000961617220 */ /* 0x080fe20000410000 */
[-C--:B------:R-:W-:Y:S01]  /*6ae0*/  FMUL.FTZ R100, R100, R9.reuse ;  /* 0x0000000964647220 */ /* 0x080fe20000410000 */
[----:B------:R3:W-:Y:S01]  /*6af0*/  STSM.16.M88.4 [R184], R156 ;  /* 0x0000009cb8007844 */ /* 0x0007e20000000200 */
[----:B------:R-:W1:Y:S01]  /*6b00*/  MUFU.EX2 R20, R20 ;  /* 0x0000001400147308 */ /* 0x000e620000000800 */
[----:B----4-:R-:W-:Y:S01]  /*6b10*/  FADD.FTZ R13, R161, R168 ;  /* 0x000000a8a10d7221 */ /* 0x010fe20000010000 */
        /* <DEDUP_REMOVED lines=13> */
[----:B------:R-:W-:Y:S01]  /*6bf0*/  FMUL.FTZ R124, R124, R9 ;  /* 0x000000097c7c7220 */ /* 0x000fe20000410000 */
[----:B------:R-:W0:Y:S01]  /*6c00*/  MUFU.EX2 R163, R163 ;  /* 0x000000a300a37308 */ /* 0x000e220000000800 */
[C---:B-1----:R-:W-:Y:S01]  /*6c10*/  FADD.FTZ R4, R20.reuse, R13 ;  /* 0x0000000d14047221 */ /* 0x042fe20000010000 */
[----:B------:R-:W-:Y:S01]  /*6c20*/  F2FP.F16.F32.PACK_AB R161, R20, R161 ;  /* 0x000000a114a1723e */ /* 0x000fe200000000ff */
        /* <DEDUP_REMOVED lines=17> */
[----:B------:R-:W-:Y:S01]  /*6d40*/  FMUL.FTZ R149, R149, R9 ;  /* 0x0000000995957220 */ /* 0x000fe20000410000 */
        /* <DEDUP_REMOVED lines=26> */
[----:B------:R3:W-:Y:S01]  /*6ef0*/  STSM.16.M88.4 [R22], R160 ;  /* 0x000000a016007844 */ /* 0x0007e20000000200 */
        /* <DEDUP_REMOVED lines=48> */
[----:B------:R-:W-:Y:S01]  /*7200*/  FMUL.FTZ R142, R142, R8 ;  /* 0x000000088e8e7220 */ /* 0x000fe20000410000 */
[C---:B-1----:R-:W-:Y:S01]  /*7210*/  F2FP.F16.F32.PACK_AB R166, R177.reuse, R166 ;  /* 0x000000a6b1a6723e */ /* 0x042fe200000000ff */
[----:B------:R-:W-:Y:S01]  /*7220*/  FADD.FTZ R3, R177, R12 ;  /* 0x0000000cb1037221 */ /* 0x000fe20000010000 */
[-C--:B------:R-:W-:Y:S01]  /*7230*/  FMUL.FTZ R143, R143, R8.reuse ;  /* 0x000000088f8f7220 */ /* 0x080fe20000410000 */
[-C--:B------:R-:W-:Y:S01]  /*7240*/  FMUL.FTZ R146, R146, R8.reuse ;  /* 0x0000000892927220 */ /* 0x080fe20000410000 */
[-C--:B------:R-:W-:Y:S01]  /*7250*/  FMUL.FTZ R147, R147, R8.reuse ;  /* 0x0000000893937220 */ /* 0x080fe20000410000 */
[-C--:B------:R-:W-:Y:S01]  /*7260*/  FMUL.FTZ R150, R150, R8.reuse ;  /* 0x0000000896967220 */ /* 0x080fe20000410000 */
[----:B------:R-:W-:Y:S01]  /*7270*/  FMUL.FTZ R151, R151, R8 ;  /* 0x0000000897977220 */ /* 0x000fe20000410000 */
[C---:B--2---:R-:W-:Y:S01]  /*7280*/  F2FP.F16.F32.PACK_AB R167, R10.reuse, R167 ;  /* 0x000000a70aa7723e */ /* 0x044fe200000000ff */
[----:B------:R-:W-:-:S04]  /*7290*/  FADD.FTZ R4, R10, R11 ;  /* 0x0000000b0a047221 */ /* 0x000fc80000010000 */
[----:B------:R3:W-:Y:S01]  /*72a0*/  STSM.16.M88.4 [R23], R164 ;  /* 0x000000a417007844 */ /* 0x0007e20000000200 */
[----:B------:R-:W-:Y:S05]  /*72b0*/  @!P0 BRA `(.L_x_7278) ;  /* 0x0000000000048947 */ /* 0x000fea0003800000 */
[----:B------:R-:W-:Y:S01]  /*72c0*/  BPT.TRAP 0x1 ;  /* 0x000000040000795c */ /* 0x000fe20000300000 */
.L_x_7278:
[----:B------:R0:W1:Y:S01]  /*72d0*/  SYNCS.PHASECHK.TRANS64.TRYWAIT P1, [UR23+0x28c50], R7 ;  /* 0x028c5007ff0075a7 */ /* 0x0000620008020157 */
[----:B------:R-:W-:Y:S05]  /*72e0*/  @!P0 BRA `(.L_x_7279) ;  /* 0x0000000000048947 */ /* 0x000fea0003800000 */
[----:B------:R-:W-:Y:S01]  /*72f0*/  BPT.TRAP 0x1 ;  /* 0x000000040000795c */ /* 0x000fe20000300000 */
.L_x_7279:
[----:B-1----:R-:W-:Y:S05]  /*7300*/  @P1 BRA `(.L_x_7280) ;  /* 0x0000000000081947 */ /* 0x002fea0003800000 */
[----:B------:R-:W1:Y:S02]  /*7310*/  SYNCS.PHASECHK.TRANS64.TRYWAIT P1, [UR23+0x28c50], R7 ;  /* 0x028c5007ff0075a7 */ /* 0x000e640008020157 */
[----:B-1----:R-:W-:Y:S05]  /*7320*/  @!P1 BRA `(.L_x_7281) ;  /* 0x0000009400cc9947 */ /* 0x002fea0003800000 */
.L_x_7280:
        /* <DEDUP_REMOVED lines=34> */
.L_x_7282:
[----:B------:R-:W-:Y:S01]  /*7550*/  UISETP.GT.AND UP0, UPT, UR21, UR20, UPT ;  /* 0x000000141500728c */ /* 0x000fe2000bf04270 */
[----:B-1----:R-:W-:Y:S01]  /*7560*/  IMAD.MOV.U32 R8, RZ, RZ, R5 ;  /* 0x000000ffff087224 */ /* 0x002fe200078e0005 */
[----:B------:R-:W-:Y:S01]  /*7570*/  UIADD3 UR23, UR23, 0x28c60, URZ ;  /* 0x00028c6017177890 */ /* 0x000fe2000fffe03f */
[----:B------:R-:W-:Y:S01]  /*7580*/  IMAD.MOV.U32 R9, RZ, RZ, R6 ;  /* 0x000000ffff097224 */ /* 0x000fe200078e0006 */
[----:B------:R-:W-:Y:S02]  /*7590*/  UIADD3 UR21, UR21, -0x1, URZ ;  /* 0xffffffff15157890 */ /* 0x000fe4000fffe03f */
[----:B------:R-:W-:Y:S01]  /*75a0*/  PLOP3.LUT P1, PT, PT, PT, UP0, 0x80, 0x0 ;  /* 0x000000000000781c */ /* 0x000fe20003f2f008 */
[----:B------:R-:W-:Y:S01]  /*75b0*/  UPRMT UR23, UR40, 0x654, UR23 ;  /* 0x0000065428177896 */ /* 0x000fe20008000017 */
[----:B------:R-:W-:-:S08]  /*75c0*/  UMOV UR24, UR38 ;  /* 0x0000002600187c82 */ /* 0x000fd00008000000 */
[----:B------:R-:W-:Y:S03]  /*75d0*/  SYNCS.ARRIVE.TRANS64.RED.A1T0 RZ, [UR23], RZ ;  /* 0x000000ffffff79a7 */ /* 0x000fe60008100417 */
[----:B------:R-:W-:Y:S05]  /*75e0*/  @P1 BRA `(.L_x_7283) ;  /* 0xffffffdc00741947 */ /* 0x000fea000383ffff */
.L_x_7272:
[----:B------:R-:W-:-:S13]  /*75f0*/  ISETP.LE.AND P1, PT, RZ, UR21, PT ;  /* 0x00000015ff007c0c */ /* 0x000fda000bf23270 */
[----:B------:R-:W-:Y:S05]  /*7600*/  @!P1 BRA `(.L_x_7284) ;  /* 0x0000001c003c9947 */ /* 0x000fea0003800000 */
[----:B01----:R-:W-:Y:S01]  /*7610*/  MOV R8, R5 ;  /* 0x0000000500087202 */ /* 0x003fe20000000f00 */
[----:B------:R-:W-:Y:S01]  /*7620*/  IMAD.MOV.U32 R191, RZ, RZ, R6 ;  /* 0x000000ffffbf7224 */ /* 0x000fe200078e0006 */
[----:B------:R-:W-:Y:S01]  /*7630*/  UMOV UR23, UR38 ;  /* 0x0000002600177c82 */ /* 0x000fe20008000000 */
[----:B------:R-:W-:Y:S01]  /*7640*/  ULDC UR24, c[0x0][0x9d8] ;  /* 0x0002760000187ab9 */ /* 0x000fe20000000800 */
[----:B------:R-:W-:-:S05]  /*7650*/  ULDC UR20, c[0x0][0x988] ;  /* 0x0002620000147ab9 */ /* 0x000fca0000000800 */
.L_x_7295:
[----:B------:R-:W-:-:S04]  /*7660*/  UIADD3 UR38, UR23, 0x1, URZ ;  /* 0x0000000117267890 */ /* 0x000fc8000fffe03f */
[----:B------:R-:W-:-:S04]  /*7670*/  UISETP.NE.AND UP0, UPT, UR38, 0x2, UPT ;  /* 0x000000022600788c */ /* 0x000fc8000bf05270 */
[----:B------:R-:W-:Y:S02]  /*7680*/  USEL UR6, URZ, 0x1, UP0 ;  /* 0x000000013f067887 */ /* 0x000fe40008000000 */
[----:B------:R-:W-:Y:S02]  /*7690*/  USEL UR38, UR38, URZ, UP0 ;  /* 0x0000003f26267287 */ /* 0x000fe40008000000 */
[----:B------:R-:W-:Y:S01]  /*76a0*/  ULOP3.LUT UR37, UR37, UR6, URZ, 0x3c, !UPT ;  /* 0x0000000625257292 */ /* 0x000fe2000f8e3c3f */
[----:B01----:R-:W-:Y:S11]  /*76b0*/  @!P0 BRA `(.L_x_7285) ;  /* 0x0000000000048947 */ /* 0x003ff60003800000 */
[----:B------:R-:W-:Y:S01]  /*76c0*/  BPT.TRAP 0x1 ;  /* 0x000000040000795c */ /* 0x000fe20000300000 */
.L_x_7285:
[----:B------:R-:W-:Y:S01]  /*76d0*/  ULEA UR22, UR38, UR42, 0x3 ;  /* 0x0000002a26167291 */ /* 0x000fe2000f8e183f */
[----:B------:R-:W-:-:S05]  /*76e0*/  IMAD.U32 R7, RZ, RZ, UR37 ;  /* 0x00000025ff077e24 */ /* 0x000fca000f8e00ff */
[----:B------:R-:W-:-:S04]  /*76f0*/  SHF.L.U32 R7, R7, 0x1f, RZ ;  /* 0x0000001f07077819 */ /* 0x000fc800000006ff */
[----:B------:R0:W1:Y:S01]  /*7700*/  SYNCS.PHASECHK.TRANS64.TRYWAIT P1, [UR22+0x28c30], R7 ;  /* 0x028c3007ff0075a7 */ /* 0x0000620008020156 */
[----:B------:R-:W-:Y:S05]  /*7710*/  @!P0 BRA `(.L_x_7286) ;  /* 0x0000000000048947 */ /* 0x000fea0003800000 */
[----:B------:R-:W-:Y:S01]  /*7720*/  BPT.TRAP 0x1 ;  /* 0x000000040000795c */ /* 0x000fe20000300000 */
.L_x_7286:
[----:B-1----:R-:W-:Y:S05]  /*7730*/  @P1 BRA `(.L_x_7287) ;  /* 0x0000000000081947 */ /* 0x002fea0003800000 */
[----:B------:R-:W1:Y:S02]  /*7740*/  SYNCS.PHASECHK.TRANS64.TRYWAIT P1, [UR22+0x28c30], R7 ;  /* 0x028c3007ff0075a7 */ /* 0x000e640008020156 */
[----:B-1----:R-:W-:Y:S05]  /*7750*/  @!P1 BRA `(.L_x_7288) ;  /* 0x0000009000d89947 */ /* 0x002fea0003800000 */
.L_x_7287:
[----:B------:R-:W-:Y:S01]  /*7760*/  R2UR UR18, R0 ;  /* 0x00000000001272ca */ /* 0x000fe200000e0000 */
[----:B--23--:R-:W-:Y:S01]  /*7770*/  WARPGROUP.ARRIVE ;  /* 0x00000000000079c5 */ /* 0x00cfe20000000000 */
        /* <DEDUP_REMOVED lines=21> */
.L_x_7289:
        /* <DEDUP_REMOVED lines=29> */
[----:B------:R-:W-:Y:S01]  /*7aa0*/  UMOV UR10, UR20 ;  /* 0x00000014000a7c82 */ /* 0x000fe20008000000 */
[----:B------:R-:W1:Y:S01]  /*7ab0*/  MUFU.TANH R157, R157 ;  /* 0x0000009d009d7308 */ /* 0x000e620000002400 */
[----:B--2---:R-:W-:Y:S01]  /*7ac0*/  FMNMX.FTZ R6, R5, R6, !PT ;  /* 0x0000000605067209 */ /* 0x004fe20007810000 */
[----:B------:R-:W-:Y:S01]  /*7ad0*/  FMUL.FTZ R166, R183, UR24 ;  /* 0x00000018b7a67c20 */ /* 0x000fe20008410000 */
[----:B------:R-:W-:-:S04]  /*7ae0*/  UIADD3 UR6, UR22, 0x28c40, URZ ;  /* 0x00028c4016067890 */ /* 0x000fc8000fffe03f */
[----:B------:R-:W-:Y:S01]  /*7af0*/  UPRMT UR6, UR40, 0x654, UR6 ;  /* 0x0000065428067896 */ /* 0x000fe20008000006 */
[----:B------:R-:W2:Y:S01]  /*7b00*/  MUFU.TANH R158, R158 ;  /* 0x0000009e009e7308 */ /* 0x000ea20000002400 */
[----:B---3--:R-:W-:-:S07]  /*7b10*/  FMNMX.FTZ R6, R193, R6, !PT ;  /* 0x00000006c1067209 */ /* 0x008fce0007810000 */
[----:B------:R-:W3:Y:S01]  /*7b20*/  MUFU.TANH R159, R159 ;  /* 0x0000009f009f7308 */ /* 0x000ee20000002400 */
[----:B-1----:R-:W-:Y:S01]  /*7b30*/  FMNMX.FTZ R13, R157, R6, !PT ;  /* 0x000000069d0d7209 */ /* 0x002fe20007810000 */
[----:B------:R-:W-:Y:S06]  /*7b40*/  SYNCS.ARRIVE.TRANS64.RED.A1T0 RZ, [UR6], RZ ;  /* 0x000000ffffff79a7 */ /* 0x000fec0008100406 */
        /* <DEDUP_REMOVED lines=13> */
[----:B--2---:R-:W-:Y:S01]  /*7c20*/  FMNMX.FTZ R15, R168, R13, !PT ;  /* 0x0000000da80f7209 */ /* 0x004fe20007810000 */
[----:B------:R-:W-:Y:S01]  /*7c30*/  FMUL.FTZ R13, R162, UR24 ;  /* 0x00000018a20d7c20 */ /* 0x000fe20008410000 */
[----:B------:R-:W-:-:S05]  /*7c40*/  FMUL.FTZ R162, R179, UR24 ;  /* 0x00000018b3a27c20 */ /* 0x000fca0008410000 */
[----:B------:R-:W2:Y:S01]  /*7c50*/  MUFU.TANH R176, R176 ;  /* 0x000000b000b07308 */ /* 0x000ea20000002400 */
[----:B---3--:R-:W-:-:S07]  /*7c60*/  FMNMX.FTZ R15, R194, R15, !PT ;  /* 0x0000000fc20f7209 */ /* 0x008fce0007810000 */
[----:B------:R-:W3:Y:S01]  /*7c70*/  MUFU.TANH R173, R173 ;  /* 0x000000ad00ad7308 */ /* 0x000ee20000002400 */
[----:B-1----:R-:W-:Y:S01]  /*7c80*/  FMNMX.FTZ R21, R172, R15, !PT ;  /* 0x0000000fac157209 */ /* 0x002fe20007810000 */
[----:B------:R-:W-:-:S06]  /*7c90*/  FMUL.FTZ R15, R163, UR24 ;  /* 0x00000018a30f7c20 */ /* 0x000fcc0008410000 */
[----:B------:R-:W1:Y:S01]  /*7ca0*/  MUFU.TANH R165, R165 ;  /* 0x000000a500a57308 */ /* 0x000e620000002400 */
[----:B--2---:R-:W-:Y:S01]  /*7cb0*/  FMNMX.FTZ R6, R176, R21, !PT ;  /* 0x00000015b0067209 */ /* 0x004fe20007810000 */
[----:B------:R-:W-:-:S06]  /*7cc0*/  FMUL.FTZ R21, R167, UR24 ;  /* 0x00000018a7157c20 */ /* 0x000fcc0008410000 */
[----:B------:R-:W2:Y:S01]  /*7cd0*/  MUFU.TANH R9, R9 ;  /* 0x0000000900097308 */ /* 0x000ea20000002400 */
[----:B---3--:R-:W-:-:S07]  /*7ce0*/  FMNMX.FTZ R6, R173, R6, !PT ;  /* 0x00000006ad067209 */ /* 0x008fce0007810000 */
[----:B------:R-:W3:Y:S01]  /*7cf0*/  MUFU.TANH R10, R10 ;  /* 0x0000000a000a7308 */ /* 0x000ee20000002400 */
[----:B-1----:R-:W-:-:S05]  /*7d00*/  FMNMX.FTZ R6, R165, R6, !PT ;  /* 0x00000006a5067209 */ /* 0x002fca0007810000 */
[----:B------:R-:W1:Y:S02]  /*7d10*/  SHFL.BFLY PT, R155, R6, 0x2, 0x1f ;  /* 0x0c401f00069b7f89 */ /* 0x000e6400000e0000 */
[----:B------:R-:W4:Y:S01]  /*7d20*/  MUFU.TANH R11, R11 ;  /* 0x0000000b000b7308 */ /* 0x000f220000002400 */
[----:B--2---:R-:W-:-:S07]  /*7d30*/  FMNMX.FTZ R163, R9, R8, !PT ;  /* 0x0000000809a37209 */ /* 0x004fce0007810000 */
[----:B------:R-:W2:Y:S08]  /*7d40*/  MUFU.TANH R12, R12 ;  /* 0x0000000c000c7308 */ /* 0x000eb00000002400 */
[----:B------:R-:W5:Y:S01]  /*7d50*/  MUFU.TANH R13, R13 ;  /* 0x0000000d000d7308 */ /* 0x000f620000002400 */
[----:B-1----:R-:W-:Y:S01]  /*7d60*/  FMNMX.FTZ R170, R6, R155, !PT ;  /* 0x0000009b06aa7209 */ /* 0x002fe20007810000 */
[----:B------:R-:W-:-:S06]  /*7d70*/  FMUL.FTZ R155, R175, UR24 ;  /* 0x00000018af9b7c20 */ /* 0x000fcc0008410000 */
[----:B------:R-:W1:Y:S01]  /*7d80*/  MUFU.TANH R15, R15 ;  /* 0x0000000f000f7308 */ /* 0x000e620000002400 */
[----:B---3--:R-:W-:Y:S01]  /*7d90*/  FMNMX.FTZ R6, R10, R163, !PT ;  /* 0x000000a30a067209 */ /* 0x008fe20007810000 */
[----:B------:R-:W-:Y:S01]  /*7da0*/  FMUL.FTZ R163, R182, UR24 ;  /* 0x00000018b6a37c20 */ /* 0x000fe20008410000 */
[----:B------:R-:W3:Y:S02]  /*7db0*/  SHFL.BFLY PT, R171, R170, 0x1, 0x1f ;  /* 0x0c201f00aaab7f89 */ /* 0x000ee400000e0000 */
[----:B----4-:R-:W-:-:S03]  /*7dc0*/  FMNMX.FTZ R167, R11, R6, !PT ;  /* 0x000000060ba77209 */ /* 0x010fc60007810000 */
[----:B------:R-:W4:Y:S01]  /*7dd0*/  MUFU.TANH R20, R20 ;  /* 0x0000001400147308 */ /* 0x000f220000002400 */
[----:B--2---:R-:W-:-:S04]  /*7de0*/  FMNMX.FTZ R6, R12, R167, !PT ;  /* 0x000000a70c067209 */ /* 0x004fc80007810000 */
[----:B-----5:R-:W-:-:S03]  /*7df0*/  FMNMX.FTZ R14, R13, R6, !PT ;  /* 0x000000060d0e7209 */ /* 0x020fc60007810000 */
[----:B------:R-:W2:Y:S01]  /*7e00*/  MUFU.TANH R21, R21 ;  /* 0x0000001500157308 */ /* 0x000ea20000002400 */
[----:B-1----:R-:W-:-:S07]  /*7e10*/  FMNMX.FTZ R167, R15, R14, !PT ;  /* 0x0000000e0fa77209 */ /* 0x002fce0007810000 */
[----:B------:R-:W1:Y:S01]  /*7e20*/  MUFU.TANH R152, R152 ;  /* 0x0000009800987308 */ /* 0x000e620000002400 */
[----:B----4-:R-:W-:Y:S02]  /*7e30*/  FMNMX.FTZ R14, R20, R167, !PT ;  /* 0x000000a7140e7209 */ /* 0x010fe40007810000 */
[----:B---3--:R-:W-:-:S05]  /*7e40*/  FMNMX.FTZ R6, R170, R171, !PT ;  /* 0x000000abaa067209 */ /* 0x008fca0007810000 */
[----:B------:R-:W3:Y:S01]  /*7e50*/  MUFU.TANH R153, R153 ;  /* 0x0000009900997308 */ /* 0x000ee20000002400 */
[C---:B------:R-:W-:Y:S01]  /*7e60*/  FADD.FTZ R170, -R6.reuse, R191 ;  /* 0x000000bf06aa7221 */ /* 0x040fe20000010100 */
[----:B--2---:R-:W-:Y:S01]  /*7e70*/  FMNMX.FTZ R167, R21, R14, !PT ;  /* 0x0000000e15a77209 */ /* 0x004fe20007810000 */
[----:B------:R-:W-:Y:S02]  /*7e80*/  FMUL.FTZ R177, R6, UR10 ;  /* 0x0000000a06b17c20 */ /* 0x000fe40008410000 */
[----:B------:R-:W-:Y:S02]  /*7e90*/  FMUL.FTZ R174, R170, UR10 ;  /* 0x0000000aaaae7c20 */ /* 0x000fe40008410000 */
[--C-:B------:R-:W-:Y:S01]  /*7ea0*/  FFMA.FTZ R175, R5, UR10, -R177.reuse ;  /* 0x0000000a05af7c23 */ /* 0x100fe200080108b1 */
[----:B------:R-:W2:Y:S01]  /*7eb0*/  MUFU.TANH R154, R154 ;  /* 0x0000009a009a7308 */ /* 0x000ea20000002400 */
[----:B-1----:R-:W-:Y:S01]  /*7ec0*/  FMNMX.FTZ R170, R152, R167, !PT ;  /* 0x000000a798aa7209 */ /* 0x002fe20007810000 */
[--C-:B------:R-:W-:Y:S01]  /*7ed0*/  FFMA.FTZ R178, R157, UR10, -R177.reuse ;  /* 0x0000000a9db27c23 */ /* 0x100fe200080108b1 */
[--C-:B------:R-:W-:Y:S01]  /*7ee0*/  FFMA.FTZ R157, R158, UR10, -R177.reuse ;  /* 0x0000000a9e9d7c23 */ /* 0x100fe200080108b1 */
[--C-:B------:R-:W-:Y:S01]  /*7ef0*/  FFMA.FTZ R158, R160, UR10, -R177.reuse ;  /* 0x0000000aa09e7c23 */ /* 0x100fe200080108b1 */
[--C-:B------:R-:W-:Y:S01]  /*7f00*/  FFMA.FTZ R160, R164, UR10, -R177.reuse ;  /* 0x0000000aa4a07c23 */ /* 0x100fe200080108b1 */
[--C-:B------:R-:W-:Y:S01]  /*7f10*/  FFMA.FTZ R164, R172, UR10, -R177.reuse ;  /* 0x0000000aaca47c23 */ /* 0x100fe200080108b1 */
[--C-:B------:R-:W-:Y:S01]  /*7f20*/  FFMA.FTZ R172, R173, UR10, -R177.reuse ;  /* 0x0000000aadac7c23 */ /* 0x100fe200080108b1 */
[----:B------:R-:W1:Y:S01]  /*7f30*/  MUFU.TANH R155, R155 ;  /* 0x0000009b009b7308 */ /* 0x000e620000002400 */
[----:B---3--:R-:W-:Y:S01]  /*7f40*/  FMNMX.FTZ R171, R153, R170, !PT ;  /* 0x000000aa99ab7209 */ /* 0x008fe20007810000 */
[--C-:B------:R-:W-:Y:S01]  /*7f50*/  FFMA.FTZ R173, R165, UR10, -R177.reuse ;  /* 0x0000000aa5ad7c23 */ /* 0x100fe200080108b1 */
[--C-:B------:R-:W-:Y:S01]  /*7f60*/  FFMA.FTZ R167, R192, UR10, -R177.reuse ;  /* 0x0000000ac0a77c23 */ /* 0x100fe200080108b1 */
[----:B------:R-:W-:-:S04]  /*7f70*/  FFMA.FTZ R168, R168, UR10, -R177 ;  /* 0x0000000aa8a87c23 */ /* 0x000fc800080108b1 */
[----:B------:R-:W3:Y:S01]  /*7f80*/  MUFU.TANH R156, R156 ;  /* 0x0000009c009c7308 */ /* 0x000ee20000002400 */
[----:B--2---:R-:W-:Y:S01]  /*7f90*/  FMNMX.FTZ R170, R154, R171, !PT ;  /* 0x000000ab9aaa7209 */ /* 0x004fe20007810000 */
[----:B------:R-:W-:-:S06]  /*7fa0*/  FFMA.FTZ R171, R193, UR10, -R177 ;  /* 0x0000000ac1ab7c23 */ /* 0x000fcc00080108b1 */
[----:B------:R-:W2:Y:S01]  /*7fb0*/  MUFU.TANH R162, R162 ;  /* 0x000000a200a27308 */ /* 0x000ea20000002400 */
[----:B-1----:R-:W-:-:S07]  /*7fc0*/  FMNMX.FTZ R5, R155, R170, !PT ;  /* 0x000000aa9b057209 */ /* 0x002fce0007810000 */
[----:B------:R-:W1:Y:S01]  /*7fd0*/  MUFU.TANH R163, R163 ;  /* 0x000000a300a37308 */ /* 0x000e620000002400 */
[----:B---3--:R-:W-:-:S07]  /*7fe0*/  FMNMX.FTZ R5, R156, R5, !PT ;  /* 0x000000059c057209 */ /* 0x008fce0007810000 */
[----:B------:R-:W3:Y:S08]  /*7ff0*/  MUFU.TANH R166, R166 ;  /* 0x000000a600a67308 */ /* 0x000ef00000002400 */
[----:B------:R2:W4:Y:S08]  /*8000*/  MUFU.EX2 R14, R174 ;  /* 0x000000ae000e7308 */ /* 0x0005300000000800 */
[----:B------:R5:W-:Y:S01]  /*8010*/  MUFU.EX2 R170, R175 ;  /* 0x000000af00aa7308 */ /* 0x000be20000000800 */
[----:B--2---:R-:W-:-:S04]  /*8020*/  FMNMX.FTZ R174, R162, R5, !PT ;  /* 0x00000005a2ae7209 */ /* 0x004fc80007810000 */
[----:B-1----:R-:W-:Y:S01]  /*8030*/  FMNMX.FTZ R5, R163, R174, !PT ;  /* 0x000000aea3057209 */ /* 0x002fe20007810000 */
[--C-:B------:R-:W-:Y:S01]  /*8040*/  FFMA.FTZ R174, R159, UR10, -R177.reuse ;  /* 0x0000000a9fae7c23 */ /* 0x100fe200080108b1 */
[--C-:B------:R-:W-:Y:S01]  /*8050*/  FFMA.FTZ R159, R161, UR10, -R177.reuse ;  /* 0x0000000aa19f7c23 */ /* 0x100fe200080108b1 */
[--C-:B------:R-:W-:Y:S01]  /*8060*/  FFMA.FTZ R161, R169, UR10, -R177.reuse ;  /* 0x0000000aa9a17c23 */ /* 0x100fe200080108b1 */
[----:B---3--:R-:W-:Y:S01]  /*8070*/  FMNMX.FTZ R5, R166, R5, !PT ;  /* 0x00000005a6057209 */ /* 0x008fe20007810000 */
[--C-:B------:R-:W-:Y:S01]  /*8080*/  FFMA.FTZ R169, R194, UR10, -R177.reuse ;  /* 0x0000000ac2a97c23 */ /* 0x100fe200080108b1 */
[----:B-----5:R-:W-:Y:S01]  /*8090*/  FFMA.FTZ R175, R176, UR10, -R177 ;  /* 0x0000000ab0af7c23 */ /* 0x020fe200080108b1 */
[----:B------:R-:W1:Y:S01]  /*80a0*/  MUFU.EX2 R167, R167 ;  /* 0x000000a700a77308 */ /* 0x000e620000000800 */
[-C--:B----4-:R-:W-:Y:S01]  /*80b0*/  FMUL.FTZ R24, R24, R14.reuse ;  /* 0x0000000e18187220 */ /* 0x090fe20000410000 */
[----:B------:R-:W2:Y:S01]  /*80c0*/  SHFL.BFLY PT, R180, R5, 0x2, 0x1f ;  /* 0x0c401f0005b47f89 */ /* 0x000ea200000e0000 */
        /* <DEDUP_REMOVED lines=22> */
[----:B------:R-:W-:Y:S01]  /*8230*/  FMUL.FTZ R64, R64, R14 ;  /* 0x0000000e40407220 */ /* 0x000fe20000410000 */
[----:B--2---:R-:W-:Y:S01]  /*8240*/  FMNMX.FTZ R180, R5, R180, !PT ;  /* 0x000000b405b47209 */ /* 0x004fe20007810000 */
[-C--:B------:R-:W-:Y:S01]  /*8250*/  FMUL.FTZ R65, R65, R14.reuse ;  /* 0x0000000e41417220 */ /* 0x080fe20000410000 */
[-C--:B------:R-:W-:Y:S01]  /*8260*/  FMUL.FTZ R68, R68, R14.reuse ;  /* 0x0000000e44447220 */ /* 0x080fe20000410000 */
[-C--:B------:R-:W-:Y:S01]  /*8270*/  FMUL.FTZ R69, R69, R14.reuse ;  /* 0x0000000e45457220 */ /* 0x080fe20000410000 */
[-C--:B------:R-:W-:Y:S01]  /*8280*/  FMUL.FTZ R72, R72, R14.reuse ;  /* 0x0000000e48487220 */ /* 0x080fe20000410000 */
        /* <DEDUP_REMOVED lines=37> */
[--C-:B------:R-:W-:Y:S01]  /*84e0*/  FFMA.FTZ R179, R12, UR10, -R165.reuse ;  /* 0x0000000a0cb37c23 */ /* 0x100fe200080108a5 */
[--C-:B------:R-:W-:Y:S01]  /*84f0*/  FFMA.FTZ R176, R15, UR10, -R165.reuse ;  /* 0x0000000a0fb07c23 */ /* 0x100fe200080108a5 */
[----:B------:R-:W-:Y:S01]  /*8500*/  MUFU.EX2 R177, R177 ;  /* 0x000000b100b17308 */ /* 0x000fe20000000800 */
[----:B------:R-:W-:Y:S01]  /*8510*/  FFMA.FTZ R11, R13, UR10, -R165 ;  /* 0x0000000a0d0b7c23 */ /* 0x000fe200080108a5 */
[----:B------:R-:W-:-:S02]  /*8520*/  IMAD.MOV R15, RZ, RZ, -R18 ;  /* 0x000000ffff0f7224 */ /* 0x000fc400078e0a12 */
[--C-:B------:R-:W-:Y:S01]  /*8530*/  FFMA.FTZ R12, R20, UR10, -R165.reuse ;  /* 0x0000000a140c7c23 */ /* 0x100fe200080108a5 */
[----:B------:R-:W-:Y:S01]  /*8540*/  FFMA.FTZ R20, R153, UR10, -R165 ;  /* 0x0000000a99147c23 */ /* 0x000fe200080108a5 */
[----:B-1----:R-:W-:Y:S01]  /*8550*/  FFMA.FTZ R153, R14, R3, R167 ;  /* 0x000000030e997223 */ /* 0x002fe200000100a7 */
[--C-:B------:R-:W-:Y:S01]  /*8560*/  FFMA.FTZ R3, R154, UR10, -R165.reuse ;  /* 0x0000000a9a037c23 */ /* 0x100fe200080108a5 */
[----:B------:R-:W-:Y:S01]  /*8570*/  ISETP.NE.AND P1, PT, R2, R15, PT ;  /* 0x0000000f0200720c */ /* 0x000fe20003f25270 */
[----:B------:R-:W1:Y:S01]  /*8580*/  MUFU.EX2 R8, R8 ;  /* 0x0000000800087308 */ /* 0x000e620000000800 */
[----:B------:R-:W-:Y:S01]  /*8590*/  FFMA.FTZ R15, R152, UR10, -R165 ;  /* 0x0000000a980f7c23 */ /* 0x000fe200080108a5 */
[----:B------:R-:W-:Y:S01]  /*85a0*/  FADD.FTZ R154, R170, R153 ;  /* 0x00000099aa9a7221 */ /* 0x000fe20000010000 */
[--C-:B------:R-:W-:Y:S01]  /*85b0*/  FFMA.FTZ R13, R21, UR10, -R165.reuse ;  /* 0x0000000a150d7c23 */ /* 0x100fe200080108a5 */
[----:B------:R-:W-:Y:S02]  /*85c0*/  IMAD.U32 R21, RZ, RZ, UR23 ;  /* 0x00000017ff157e24 */ /* 0x000fe4000f8e00ff */
[--C-:B------:R-:W-:Y:S01]  /*85d0*/  FFMA.FTZ R156, R156, UR10, -R165.reuse ;  /* 0x0000000a9c9c7c23 */ /* 0x100fe200080108a5 */
[--C-:B------:R-:W-:Y:S01]  /*85e0*/  FFMA.FTZ R162, R162, UR10, -R165.reuse ;  /* 0x0000000aa2a27c23 */ /* 0x100fe200080108a5 */
[--C-:B------:R-:W-:Y:S01]  /*85f0*/  FFMA.FTZ R163, R163, UR10, -R165.reuse ;  /* 0x0000000aa3a37c23 */ /* 0x100fe200080108a5 */
[----:B------:R-:W2:Y:S01]  /*8600*/  MUFU.EX2 R9, R9 ;  /* 0x0000000900097308 */ /* 0x000ea20000000800 */
[--C-:B------:R-:W-:Y:S01]  /*8610*/  FFMA.FTZ R180, R166, UR10, -R165.reuse ;  /* 0x0000000aa6b47c23 */ /* 0x100fe200080108a5 */
[-C--:B------:R-:W-:Y:S01]  /*8620*/  FMUL.FTZ R124, R124, R14.reuse ;  /* 0x0000000e7c7c7220 */ /* 0x080fe20000410000 */
[----:B------:R-:W-:Y:S01]  /*8630*/  FMUL.FTZ R125, R125, R14 ;  /* 0x0000000e7d7d7220 */ /* 0x000fe20000410000 */
[----:B------:R-:W-:Y:S01]  /*8640*/  @!P1 LEA R21, R21, R16, 0x6 ;  /* 0x0000001015159211 */ /* 0x000fe200078e30ff */
[-C--:B------:R-:W-:Y:S01]  /*8650*/  FMUL.FTZ R128, R128, R14.reuse ;  /* 0x0000000e80807220 */ /* 0x080fe20000410000 */
[-C--:B------:R-:W-:Y:S01]  /*8660*/  FMUL.FTZ R129, R129, R14.reuse ;  /* 0x0000000e81817220 */ /* 0x080fe20000410000 */
[----:B------:R-:W-:Y:S01]  /*8670*/  FMUL.FTZ R132, R132, R14 ;  /* 0x0000000e84847220 */ /* 0x000fe20000410000 */
[----:B------:R-:W3:Y:S01]  /*8680*/  MUFU.EX2 R10, R10 ;  /* 0x0000000a000a7308 */ /* 0x000ee20000000800 */
[----:B-1----:R-:W-:Y:S01]  /*8690*/  FFMA.FTZ R152, R177, R4, R8 ;  /* 0x00000004b1987223 */ /* 0x002fe20000010008 */
[----:B------:R-:W-:Y:S01]  /*86a0*/  FFMA.FTZ R4, R155, UR10, -R165 ;  /* 0x0000000a9b047c23 */ /* 0x000fe200080108a5 */
[----:B------:R-:W-:Y:S01]  /*86b0*/  FADD.FTZ R155, R171, R154 ;  /* 0x0000009aab9b7221 */ /* 0x000fe20000010000 */
[----:B------:R-:W-:Y:S01]  /*86c0*/  @!P1 LEA R21, R21, UR42, 0x2 ;  /* 0x0000002a15159c11 */ /* 0x000fe2000f8e10ff */
[-C--:B------:R-:W-:Y:S01]  /*86d0*/  FMUL.FTZ R133, R133, R14.reuse ;  /* 0x0000000e85857220 */ /* 0x080fe20000410000 */
[-C--:B------:R-:W-:Y:S01]  /*86e0*/  FMUL.FTZ R136, R136, R14.reuse ;  /* 0x0000000e88887220 */ /* 0x080fe20000410000 */
[----:B------:R-:W-:Y:S01]  /*86f0*/  FADD.FTZ R154, R178, R155 ;  /* 0x0000009bb29a7221 */ /* 0x000fe20000010000 */
[----:B------:R-:W1:Y:S01]  /*8700*/  MUFU.EX2 R179, R179 ;  /* 0x000000b300b37308 */ /* 0x000e620000000800 */
[----:B--2---:R-:W-:Y:S01]  /*8710*/  FADD.FTZ R153, R9, R152 ;  /* 0x0000009809997221 */ /* 0x004fe20000010000 */
[----:B------:R-:W-:Y:S01]  /*8720*/  @!P1 STS [R21+0x28800], R14 ;  /* 0x0288000e15009388 */ /* 0x000fe20000000800 */
[-C--:B------:R-:W-:Y:S01]  /*8730*/  FMUL.FTZ R137, R137, R14.reuse ;  /* 0x0000000e89897220 */ /* 0x080fe20000410000 */
[-C--:B------:R-:W-:Y:S01]  /*8740*/  FMUL.FTZ R140, R140, R14.reuse ;  /* 0x0000000e8c8c7220 */ /* 0x080fe20000410000 */
[-C--:B------:R-:W-:Y:S01]  /*8750*/  FMUL.FTZ R141, R141, R14.reuse ;  /* 0x0000000e8d8d7220 */ /* 0x080fe20000410000 */
[----:B------:R2:W-:Y:S01]  /*8760*/  @!P1 STS [R21+0x28820], R177 ;  /* 0x028820b115009388 */ /* 0x0005e20000000800 */
[-C--:B------:R-:W-:Y:S01]  /*8770*/  FMUL.FTZ R144, R144, R14.reuse ;  /* 0x0000000e90907220 */ /* 0x080fe20000410000 */
[----:B------:R-:W4:Y:S01]  /*8780*/  MUFU.EX2 R11, R11 ;  /* 0x0000000b000b7308 */ /* 0x000f220000000800 */
[----:B---3--:R-:W-:Y:S01]  /*8790*/  FADD.FTZ R152, R10, R153 ;  /* 0x000000990a987221 */ /* 0x008fe20000010000 */
[----:B------:R-:W-:Y:S01]  /*87a0*/  FADD.FTZ R153, R157, R154 ;  /* 0x0000009a9d997221 */ /* 0x000fe20000010000 */
[-C--:B------:R-:W-:Y:S01]  /*87b0*/  FMUL.FTZ R145, R145, R14.reuse ;  /* 0x0000000e91917220 */ /* 0x080fe20000410000 */
[-C--:B------:R-:W-:Y:S01]  /*87c0*/  FMUL.FTZ R148, R148, R14.reuse ;  /* 0x0000000e94947220 */ /* 0x080fe20000410000 */
[----:B------:R-:W-:Y:S01]  /*87d0*/  FMUL.FTZ R149, R149, R14 ;  /* 0x0000000e95957220 */ /* 0x000fe20000410000 */
[----:B------:R-:W-:Y:S01]  /*87e0*/  FADD.FTZ R153, R174, R153 ;  /* 0x00000099ae997221 */ /* 0x000fe20000010000 */
[-C--:B------:R-:W-:Y:S01]  /*87f0*/  FMUL.FTZ R26, R26, R177.reuse ;  /* 0x000000b11a1a7220 */ /* 0x080fe20000410000 */
[----:B------:R-:W3:Y:S01]  /*8800*/  MUFU.EX2 R176, R176 ;  /* 0x000000b000b07308 */ /* 0x000ee20000000800 */
[----:B-1----:R-:W-:Y:S01]  /*8810*/  FADD.FTZ R152, R179, R152 ;  /* 0x00000098b3987221 */ /* 0x002fe20000010000 */
[----:B------:R-:W-:Y:S01]  /*8820*/  FADD.FTZ R154, R158, R153 ;  /* 0x000000999e9a7221 */ /* 0x000fe20000010000 */
[----:B------:R-:W-:Y:S01]  /*8830*/  F2FP.F16.F32.PACK_AB R158, R159, R158 ;  /* 0x0000009e9f9e723e */ /* 0x000fe200000000ff */
[-C--:B------:R-:W-:Y:S01]  /*8840*/  FMUL.FTZ R27, R27, R177.reuse ;  /* 0x000000b11b1b7220 */ /* 0x080fe20000410000 */
[----:B------:R-:W-:Y:S01]  /*8850*/  FMUL.FTZ R30, R30, R177 ;  /* 0x000000b11e1e7220 */ /* 0x000fe20000410000 */
[----:B------:R-:W-:Y:S01]  /*8860*/  FADD.FTZ R153, R159, R154 ;  /* 0x0000009a9f997221 */ /* 0x000fe20000010000 */
[----:B------:R-:W-:Y:S01]  /*8870*/  F2FP.F16.F32.PACK_AB R154, R178, R171 ;  /* 0x000000abb29a723e */ /* 0x000fe200000000ff */
[----:B------:R-:W1:Y:S01]  /*8880*/  MUFU.EX2 R12, R12 ;  /* 0x0000000c000c7308 */ /* 0x000e620000000800 */
[----:B----4-:R-:W-:Y:S01]  /*8890*/  FADD.FTZ R155, R11, R152 ;  /* 0x000000980b9b7221 */ /* 0x010fe20000010000 */
        /* <DEDUP_REMOVED lines=17> */
[-C--:B------:R-:W-:Y:S01]  /*89b0*/  FMUL.FTZ R54, R54, R177.reuse ;  /* 0x000000b136367220 */ /* 0x080fe20000410000 */
[-C--:B------:R-:W-:Y:S01]  /*89c0*/  FMUL.FTZ R55, R55, R177.reuse ;  /* 0x000000b137377220 */ /* 0x080fe20000410000 */
[-C--:B------:R-:W-:Y:S01]  /*89d0*/  FMUL.FTZ R58, R58, R177.reuse ;  /* 0x000000b13a3a7220 */ /* 0x080fe20000410000 */
[-C--:B------:R-:W-:Y:S01]  /*89e0*/  FMUL.FTZ R59, R59, R177.reuse ;  /* 0x000000b13b3b7220 */ /* 0x080fe20000410000 */
[-C--:B------:R-:W-:Y:S01]  /*89f0*/  FMUL.FTZ R62, R62, R177.reuse ;  /* 0x000000b13e3e7220 */ /* 0x080fe20000410000 */
[----:B------:R-:W-:Y:S01]  /*8a00*/  MUFU.EX2 R20, R20 ;  /* 0x0000001400147308 */ /* 0x000fe20000000800 */
[C---:B----4-:R-:W-:Y:S01]  /*8a10*/  FADD.FTZ R182, R13.reuse, R182 ;  /* 0x000000b60db67221 */ /* 0x050fe20000010000 */
[----:B------:R-:W-:Y:S01]  /*8a20*/  F2FP.F16.F32.PACK_AB R159, R13, R12 ;  /* 0x0000000c0d9f723e */ /* 0x000fe200000000ff */
[-C--:B------:R-:W-:Y:S01]  /*8a30*/  FMUL.FTZ R63, R63, R177.reuse ;  /* 0x000000b13f3f7220 */ /* 0x080fe20000410000 */
[-C--:B------:R-:W-:Y:S01]  /*8a40*/  FMUL.FTZ R66, R66, R177.reuse ;  /* 0x000000b142427220 */ /* 0x080fe20000410000 */
[-C--:B------:R-:W-:Y:S01]  /*8a50*/  FMUL.FTZ R67, R67, R177.reuse ;  /* 0x000000b143437220 */ /* 0x080fe20000410000 */
[-C--:B------:R-:W-:Y:S01]  /*8a60*/  FMUL.FTZ R70, R70, R177.reuse ;  /* 0x000000b146467220 */ /* 0x080fe20000410000 */
[-C--:B------:R-:W-:Y:S01]  /*8a70*/  FMUL.FTZ R71, R71, R177.reuse ;  /* 0x000000b147477220 */ /* 0x080fe20000410000 */
        /* <DEDUP_REMOVED lines=41> */
[----:B-----5:R-:W-:Y:S01]  /*8d10*/  FADD.FTZ R156, R160, R153 ;  /* 0x00000099a09c7221 */ /* 0x020fe20000010000 */
[----:B------:R-:W-:Y:S01]  /*8d20*/  F2FP.F16.F32.PACK_AB R153, R9, R8 ;  /* 0x000000080999723e */ /* 0x000fe200000000ff */
[----:B---3--:R-:W-:Y:S01]  /*8d30*/  FADD.FTZ R9, R15, R182 ;  /* 0x000000b60f097221 */ /* 0x008fe20000010000 */
[----:B------:R-:W-:Y:S01]  /*8d40*/  BAR.SYNC.DEFER_BLOCKING 0xf, 0x100 ;  /* 0x03c4000000007b1d */ /* 0x000fe20000010000 */
[----:B--2---:R-:W-:Y:S01]  /*8d50*/  FADD.FTZ R21, R161, R156 ;  /* 0x0000009ca1157221 */ /* 0x004fe20000010000 */
[----:B------:R-:W-:Y:S01]  /*8d60*/  F2FP.F16.F32.PACK_AB R156, R174, R157 ;  /* 0x0000009dae9c723e */ /* 0x000fe200000000ff */
[----:B------:R-:W-:Y:S01]  /*8d70*/  FADD.FTZ R8, R20, R9 ;  /* 0x0000000914087221 */ /* 0x000fe20000010000 */
[----:B------:R-:W-:Y:S01]  /*8d80*/  F2FP.F16.F32.PACK_AB R157, R176, R11 ;  /* 0x0000000bb09d723e */ /* 0x000fe200000000ff */
[----:B-1----:R-:W-:Y:S01]  /*8d90*/  FADD.FTZ R10, R168, R21 ;  /* 0x00000015a80a7221 */ /* 0x002fe20000010000 */
[----:B------:R-:W1:Y:S01]  /*8da0*/  MUFU.EX2 R164, R164 ;  /* 0x000000a400a47308 */ /* 0x000e620000000800 */
[----:B------:R-:W-:Y:S01]  /*8db0*/  FADD.FTZ R9, R3, R8 ;  /* 0x0000000803097221 */ /* 0x000fe20000010000 */
[----:B------:R-:W-:Y:S01]  /*8dc0*/  F2FP.F16.F32.PACK_AB R160, R161, R160 ;  /* 0x000000a0a1a0723e */ /* 0x000fe200000000ff */
[----:B------:R-:W-:Y:S01]  /*8dd0*/  FMUL.FTZ R143, R143, R177 ;  /* 0x000000b18f8f7220 */ /* 0x000fe20000410000 */
[----:B------:R-:W-:Y:S01]  /*8de0*/  F2FP.F16.F32.PACK_AB R161, R20, R15 ;  /* 0x0000000f14a1723e */ /* 0x000fe200000000ff */
[----:B----4-:R-:W-:Y:S01]  /*8df0*/  FADD.FTZ R8, R4, R9 ;  /* 0x0000000904087221 */ /* 0x010fe20000010000 */
[-C--:B------:R-:W-:Y:S01]  /*8e00*/  FMUL.FTZ R146, R146, R177.reuse ;  /* 0x000000b192927220 */ /* 0x080fe20000410000 */
[----:B0-----:R-:W-:Y:S01]  /*8e10*/  FADD.FTZ R11, R169, R10 ;  /* 0x0000000aa90b7221 */ /* 0x001fe20000010000 */
[----:B------:R0:W2:Y:S01]  /*8e20*/  MUFU.EX2 R166, R162 ;  /* 0x000000a200a67308 */ /* 0x0000a20000000800 */
[----:B------:R-:W-:Y:S01]  /*8e30*/  FADD.FTZ R9, R165, R8 ;  /* 0x00000008a5097221 */ /* 0x000fe20000010000 */
[-C--:B------:R-:W-:Y:S01]  /*8e40*/  FMUL.FTZ R147, R147, R177.reuse ;  /* 0x000000b193937220 */ /* 0x080fe20000410000 */
[-C--:B------:R-:W-:Y:S01]  /*8e50*/  FMUL.FTZ R150, R150, R177.reuse ;  /* 0x000000b196967220 */ /* 0x080fe20000410000 */
[----:B------:R-:W-:-:S04]  /*8e60*/  FMUL.FTZ R151, R151, R177 ;  /* 0x000000b197977220 */ /* 0x000fc80000410000 */
[----:B------:R-:W3:Y:S01]  /*8e70*/  MUFU.EX2 R175, R175 ;  /* 0x000000af00af7308 */ /* 0x000ee20000000800 */
[----:B-1----:R-:W-:Y:S01]  /*8e80*/  FADD.FTZ R10, R164, R11 ;  /* 0x0000000ba40a7221 */ /* 0x002fe20000010000 */
[----:B0-----:R-:W-:Y:S01]  /*8e90*/  F2FP.F16.F32.PACK_AB R162, R169, R168 ;  /* 0x000000a8a9a2723e */ /* 0x001fe200000000ff */
[----:B------:R0:W-:Y:S04]  /*8ea0*/  STSM.16.M88.4 [R19+0x26800], R152 ;  /* 0x0268009813007844 */ /* 0x0001e80000000200 */
[----:B------:R0:W-:Y:S01]  /*8eb0*/  STSM.16.M88.4 [R184], R156 ;  /* 0x0000009cb8007844 */ /* 0x0001e20000000200 */
[----:B------:R1:W4:Y:S01]  /*8ec0*/  MUFU.EX2 R167, R163 ;  /* 0x000000a300a77308 */ /* 0x0003220000000800 */
[C---:B--2---:R-:W-:Y:S01]  /*8ed0*/  FADD.FTZ R8, R166.reuse, R9 ;  /* 0x00000009a6087221 */ /* 0x044fe20000010000 */
[----:B------:R-:W-:-:S06]  /*8ee0*/  F2FP.F16.F32.PACK_AB R165, R166, R165 ;  /* 0x000000a5a6a5723e */ /* 0x000fcc00000000ff */
[----:B------:R-:W2:Y:S01]  /*8ef0*/  MUFU.EX2 R172, R172 ;  /* 0x000000ac00ac7308 */ /* 0x000ea20000000800 */
[C---:B---3--:R-:W-:Y:S01]  /*8f00*/  FADD.FTZ R11, R175.reuse, R10 ;  /* 0x0000000aaf0b7221 */ /* 0x048fe20000010000 */
[----:B-1----:R-:W-:Y:S02]  /*8f10*/  F2FP.F16.F32.PACK_AB R163, R4, R3 ;  /* 0x0000000304a3723e */ /* 0x002fe400000000ff */
[----:B------:R-:W-:-:S03]  /*8f20*/  F2FP.F16.F32.PACK_AB R164, R175, R164 ;  /* 0x000000a4afa4723e */ /* 0x000fc600000000ff */
[----:B------:R0:W-:Y:S01]  /*8f30*/  STSM.16.M88.4 [R22], R160 ;  /* 0x000000a016007844 */ /* 0x0001e20000000200 */
[----:B------:R-:W1:Y:S01]  /*8f40*/  MUFU.EX2 R173, R173 ;  /* 0x000000ad00ad7308 */ /* 0x000e620000000800 */
[----:B----4-:R-:W-:-:S07]  /*8f50*/  FADD.FTZ R9, R167, R8 ;  /* 0x00000008a7097221 */ /* 0x010fce0000010000 */
[----:B------:R-:W3:Y:S01]  /*8f60*/  MUFU.EX2 R180, R180 ;  /* 0x000000b400b47308 */ /* 0x000ee20000000800 */
[----:B--2---:R-:W-:Y:S01]  /*8f70*/  FADD.FTZ R4, R172, R11 ;  /* 0x0000000bac047221 */ /* 0x004fe20000010000 */
[----:B-1----:R-:W-:-:S03]  /*8f80*/  F2FP.F16.F32.PACK_AB R166, R173, R172 ;  /* 0x000000acada6723e */ /* 0x002fc600000000ff */
[----:B------:R-:W-:Y:S01]  /*8f90*/  FADD.FTZ R3, R173, R4 ;  /* 0x00000004ad037221 */ /* 0x000fe20000010000 */
[C---:B---3--:R-:W-:Y:S01]  /*8fa0*/  F2FP.F16.F32.PACK_AB R167, R180.reuse, R167 ;  /* 0x000000a7b4a7723e */ /* 0x048fe200000000ff */
[----:B------:R-:W-:-:S04]  /*8fb0*/  FADD.FTZ R4, R180, R9 ;  /* 0x00000009b4047221 */ /* 0x000fc80000010000 */
[----:B------:R0:W-:Y:S01]  /*8fc0*/  STSM.16.M88.4 [R23], R164 ;  /* 0x000000a417007844 */ /* 0x0001e20000000200 */
[----:B------:R-:W-:Y:S05]  /*8fd0*/  @!P0 BRA `(.L_x_7290) ;  /* 0x0000000000048947 */ /* 0x000fea0003800000 */
[----:B------:R-:W-:Y:S01]  /*8fe0*/  BPT.TRAP 0x1 ;  /* 0x000000040000795c */ /* 0x000fe20000300000 */
.L_x_7290:
[----:B------:R1:W2:Y:S01]  /*8ff0*/  SYNCS.PHASECHK.TRANS64.TRYWAIT P1, [UR22+0x28c50], R7 ;  /* 0x028c5007ff0075a7 */ /* 0x0002a20008020156 */
[----:B------:R-:W-:Y:S05]  /*9000*/  @!P0 BRA `(.L_x_7291) ;  /* 0x0000000000048947 */ /* 0x000fea0003800000 */
[----:B------:R-:W-:Y:S01]  /*9010*/  BPT.TRAP 0x1 ;  /* 0x000000040000795c */ /* 0x000fe20000300000 */
.L_x_7291:
[----:B--2---:R-:W-:Y:S05]  /*9020*/  @P1 BRA `(.L_x_7292) ;  /* 0x0000000000081947 */ /* 0x004fea0003800000 */
[----:B------:R-:W2:Y:S02]  /*9030*/  SYNCS.PHASECHK.TRANS64.TRYWAIT P1, [UR22+0x28c50], R7 ;  /* 0x028c5007ff0075a7 */ /* 0x000ea40008020156 */
[----:B--2---:R-:W-:Y:S05]  /*9040*/  @!P1 BRA `(.L_x_7293) ;  /* 0x0000007800b49947 */ /* 0x004fea0003800000 */
.L_x_7292:
        /* <DEDUP_REMOVED lines=34> */
.L_x_7294:
[----:B------:R-:W-:Y:S01]  /*9270*/  UIADD3 UR22, UR22, 0x28c60, URZ ;  /* 0x00028c6016167890 */ /* 0x000fe2000fffe03f */
[----:B------:R-:W-:Y:S01]  /*9280*/  ISETP.LT.AND P1, PT, RZ, UR21, PT ;  /* 0x00000015ff007c0c */ /* 0x000fe2000bf21270 */
[----:B------:R-:W-:Y:S01]  /*9290*/  UIADD3 UR21, UR21, -0x1, URZ ;  /* 0xffffffff15157890 */ /* 0x000fe2000fffe03f */
[----:B--2---:R-:W-:Y:S01]  /*92a0*/  IMAD.MOV.U32 R8, RZ, RZ, R5 ;  /* 0x000000ffff087224 */ /* 0x004fe200078e0005 */
[----:B------:R-:W-:Y:S01]  /*92b0*/  UPRMT UR22, UR40, 0x654, UR22 ;  /* 0x0000065428167896 */ /* 0x000fe20008000016 */
[----:B------:R-:W-:Y:S01]  /*92c0*/  IMAD.MOV.U32 R191, RZ, RZ, R6 ;  /* 0x000000ffffbf7224 */ /* 0x000fe200078e0006 */
[----:B------:R-:W-:-:S07]  /*92d0*/  UMOV UR23, UR38 ;  /* 0x0000002600177c82 */ /* 0x000fce0008000000 */
[----:B------:R-:W-:Y:S01]  /*92e0*/  SYNCS.ARRIVE.TRANS64.RED.A1T0 RZ, [UR22], RZ ;  /* 0x000000ffffff79a7 */ /* 0x000fe20008100416 */
[----:B------:R-:W-:Y:S05]  /*92f0*/  @P1 BRA `(.L_x_7295) ;  /* 0xffffffe000d81947 */ /* 0x000fea000383ffff */
.L_x_7284:
[----:B------:R-:W0:Y:S01]  /*9300*/  SHFL.BFLY PT, R0, R3, 0x2, 0x1f ;  /* 0x0c401f0003007f89 */ /* 0x000e2200000e0000 */
[----:B------:R-:W-:Y:S01]  /*9310*/  IMAD.MOV R13, RZ, RZ, -R18 ;  /* 0x000000ffff0d7224 */ /* 0x000fe200078e0a12 */
[----:B------:R-:W-:Y:S01]  /*9320*/  UIADD3 UR36, UR36, 0x1, URZ ;  /* 0x0000000124247890 */ /* 0x000fe2000fffe03f */
[----:B------:R-:W-:Y:S01]  /*9330*/  IMAD.U32 R10, RZ, RZ, UR10 ;  /* 0x0000000aff0a7e24 */ /* 0x000fe2000f8e00ff */
[----:B------:R-:W4:Y:S01]  /*9340*/  SHFL.BFLY PT, R9, R4, 0x2, 0x1f ;  /* 0x0c401f0004097f89 */ /* 0x000f2200000e0000 */
[----:B------:R-:W-:Y:S08]  /*9350*/  BAR.ARV 0x8, 0x100 ;  /* 0x0204000000007b1d */ /* 0x000ff00000002000 */
[----:B------:R-:W-:Y:S01]  /*9360*/  BAR.SYNC.DEFER_BLOCKING 0xf, 0x100 ;  /* 0x03c4000000007b1d */ /* 0x000fe20000010000 */
[----:B------:R-:W-:-:S02]  /*9370*/  ISETP.NE.AND P0, PT, R2, R13, PT ;  /* 0x0000000d0200720c */ /* 0x000fc40003f05270 */
[----:B------:R-:W-:Y:S01]  /*9380*/  MOV R13, UR10 ;  /* 0x0000000a000d7c02 */ /* 0x000fe20008000f00 */
[----:B01----:R-:W-:Y:S01]  /*9390*/  FADD.FTZ R7, R0, R3 ;  /* 0x0000000300077221 */ /* 0x003fe20000010000 */
[----:B------:R-:W-:Y:S01]  /*93a0*/  MOV R3, UR38 ;  /* 0x0000002600037c02 */ /* 0x000fe20008000f00 */
[----:B------:R-:W-:Y:S01]  /*93b0*/  UIADD3 UR38, UR38, 0x1, URZ ;  /* 0x0000000126267890 */ /* 0x000fe2000fffe03f */
[----:B----4-:R-:W-:Y:S02]  /*93c0*/  FADD.FTZ R9, R9, R4 ;  /* 0x0000000409097221 */ /* 0x010fe40000010000 */
[----:B------:R-:W0:Y:S01]  /*93d0*/  SHFL.BFLY PT, R0, R7, 0x1, 0x1f ;  /* 0x0c201f0007007f89 */ /* 0x000e2200000e0000 */
[----:B------:R-:W-:Y:S01]  /*93e0*/  IMAD.MOV.U32 R4, RZ, RZ, RZ ;  /* 0x000000ffff047224 */ /* 0x000fe200078e00ff */
[----:B------:R-:W-:-:S03]  /*93f0*/  UISETP.NE.AND UP0, UPT, UR38, 0x2, UPT ;  /* 0x000000022600788c */ /* 0x000fc6000bf05270 */
[----:B------:R-:W-:Y:S01]  /*9400*/  @!P0 IMAD R3, R3, 0x40, R16 ;  /* 0x0000004003038824 */ /* 0x000fe200078e0210 */
[----:B------:R-:W1:Y:S01]  /*9410*/  SHFL.BFLY PT, R8, R9, 0x1, 0x1f ;  /* 0x0c201f0009087f89 */ /* 0x000e6200000e0000 */
[----:B------:R-:W-:Y:S02]  /*9420*/  USEL UR4, URZ, 0x1, UP0 ;  /* 0x000000013f047887 */ /* 0x000fe40008000000 */
[----:B------:R-:W-:Y:S02]  /*9430*/  USEL UR38, UR38, URZ, UP0 ;  /* 0x0000003f26267287 */ /* 0x000fe40008000000 */
[----:B------:R-:W-:Y:S01]  /*9440*/  ULOP3.LUT UR37, UR37, UR4, URZ, 0x3c, !UPT ;  /* 0x0000000425257292 */ /* 0x000fe2000f8e3c3f */
[----:B0-----:R-:W-:Y:S01]  /*9450*/  FADD.FTZ R11, R7, R0 ;  /* 0x00000000070b7221 */ /* 0x001fe20000010000 */
[----:B------:R-:W-:Y:S02]  /*9460*/  IMAD.MOV.U32 R0, RZ, RZ, RZ ;  /* 0x000000ffff007224 */ /* 0x000fe400078e00ff */
[----:B-1----:R-:W-:-:S02]  /*9470*/  FADD.FTZ R8, R9, R8 ;  /* 0x0000000809087221 */ /* 0x002fc40000010000 */
[----:B------:R-:W-:Y:S02]  /*9480*/  FSETP.NE.FTZ.AND P1, PT, R11, RZ, PT ;  /* 0x000000ff0b00720b */ /* 0x000fe40003f35000 */
[----:B------:R-:W-:Y:S01]  /*9490*/  @!P0 LEA R9, R3, UR42, 0x2 ;  /* 0x0000002a03098c11 */ /* 0x000fe2000f8e10ff */
[----:B------:R-:W-:Y:S01]  /*94a0*/  IMAD.MOV.U32 R3, RZ, RZ, -0x800000 ;  /* 0xff800000ff037424 */ /* 0x000fe200078e00ff */
[----:B------:R-:W-:-:S09]  /*94b0*/  FSETP.NE.FTZ.AND P2, PT, R8, RZ, PT ;  /* 0x000000ff0800720b */ /* 0x000fd20003f55000 */
[----:B------:R-:W0:Y:S08]  /*94c0*/  @P1 MUFU.RCP R0, R11 ;  /* 0x0000000b00001308 */ /* 0x000e300000001000 */
[----:B------:R-:W1:Y:S08]  /*94d0*/  @P2 MUFU.RCP R4, R8 ;  /* 0x0000000800042308 */ /* 0x000e700000001000 */
[----:B------:R-:W4:Y:S01]  /*94e0*/  @P1 MUFU.LG2 R11, R11 ;  /* 0x0000000b000b1308 */ /* 0x000f220000000c00 */
[----:B0-----:R-:W-:Y:S01]  /*94f0*/  @!P0 STS [R9+0x28800], R0 ;  /* 0x0288000009008388 */ /* 0x001fe20000000800 */
[-C--:B------:R-:W-:Y:S01]  /*9500*/  FMUL.FTZ R195, R24, R0.reuse ;  /* 0x0000000018c37220 */ /* 0x080fe20000410000 */
[-C--:B------:R-:W-:Y:S01]  /*9510*/  FMUL.FTZ R21, R25, R0.reuse ;  /* 0x0000000019157220 */ /* 0x080fe20000410000 */
[-C--:B------:R-:W-:Y:S01]  /*9520*/  FMUL.FTZ R192, R28, R0.reuse ;  /* 0x000000001cc07220 */ /* 0x080fe20000410000 */
[-C--:B------:R-:W-:Y:S01]  /*9530*/  FMUL.FTZ R7, R29, R0.reuse ;  /* 0x000000001d077220 */ /* 0x080fe20000410000 */
[-C--:B------:R-:W-:Y:S01]  /*9540*/  FMUL.FTZ R208, R32, R0.reuse ;  /* 0x0000000020d07220 */ /* 0x080fe20000410000 */
[-C--:B------:R-:W-:Y:S01]  /*9550*/  FMUL.FTZ R206, R33, R0.reuse ;  /* 0x0000000021ce7220 */ /* 0x080fe20000410000 */
[----:B------:R4:W0:Y:S01]  /*9560*/  @P2 MUFU.LG2 R12, R8 ;  /* 0x00000008000c2308 */ /* 0x0008220000000c00 */
        /* <DEDUP_REMOVED lines=8> */
[----:B----4-:R-:W-:Y:S01]  /*95f0*/  @P1 FMUL.FTZ R8, R11, 0.69314718246459960938 ;  /* 0x3f3172180b081820 */ /* 0x010fe20000410000 */
[-C--:B------:R-:W-:Y:S01]  /*9600*/  FMUL.FTZ R198, R49, R0.reuse ;  /* 0x0000000031c67220 */ /* 0x080fe20000410000 */
[----:B-1----:R-:W-:Y:S01]  /*9610*/  @P1 FMUL.FTZ R9, R10, 0.69314718246459960938 ;  /* 0x3f3172180a091820 */ /* 0x002fe20000410000 */
[----:B------:R-:W-:Y:S01]  /*9620*/  @P2 FMUL.FTZ R10, R13, 0.69314718246459960938 ;  /* 0x3f3172180d0a2820 */ /* 0x000fe20000410000 */
        /* <DEDUP_REMOVED lines=22> */
[-C--:B--23--:R-:W-:Y:S01]  /*9790*/  FMUL.FTZ R167, R93, R0.reuse ;  /* 0x000000005da77220 */ /* 0x08cfe20000410000 */
        /* <DEDUP_REMOVED lines=97> */
.L_x_7249:
        /* <DEDUP_REMOVED lines=10> */
[----:B------:R-:W1:Y:S01]  /*9e50*/  SHFL.IDX PT, R6, R211, RZ, 0x1f ;  /* 0x00001fffd3067589 */ /* 0x000e6200000e0000 */
[----:B------:R-:W-:Y:S01]  /*9e60*/  IMAD R9, R210, 0x40, R17 ;  /* 0x00000040d2097824 */ /* 0x000fe200078e0211 */
[----:B------:R-:W-:Y:S01]  /*9e70*/  F2FP.F16.F32.PACK_AB R120, R121, R120 ;  /* 0x000000787978723e */ /* 0x000fe200000000ff */
[----:B------:R-:W-:-:S04]  /*9e80*/  USHF.R.S32.HI UR12, URZ, 0x1f, UR45 ;  /* 0x0000001f3f0c7899 */ /* 0x000fc8000801142d */
[----:B------:R-:W-:Y:S01]  /*9e90*/  BAR.SYNC.DEFER_BLOCKING 0x1, 0x100 ;  /* 0x0044000000007b1d */ /* 0x000fe20000010000 */
[----:B------:R-:W-:Y:S01]  /*9ea0*/  F2FP.F16.F32.PACK_AB R121, R156, R154 ;  /* 0x0000009a9c79723e */ /* 0x000fe200000000ff */
[----:B------:R-:W-:Y:S01]  /*9eb0*/  USHF.R.S32.HI UR13, URZ, 0x1f, UR43 ;  /* 0x0000001f3f0d7899 */ /* 0x000fe2000801142b */
        /* <DEDUP_REMOVED lines=10> */
[----:B-1----:R-:W-:Y:S01]  /*9f60*/  ISETP.NE.AND P0, PT, R6, RZ, PT ;  /* 0x000000ff0600720c */ /* 0x002fe20003f05270 */
[----:B------:R-:W-:Y:S01]  /*9f70*/  IMAD.U32 R96, RZ, RZ, UR6 ;  /* 0x00000006ff607e24 */ /* 0x000fe2000f8e00ff */
[----:B------:R-:W-:Y:S01]  /*9f80*/  F2FP.F16.F32.PACK_AB R146, R149, R148 ;  /* 0x000000949592723e */ /* 0x000fe200000000ff */
[----:B------:R-:W-:Y:S01]  /*9f90*/  IMAD.U32 R97, RZ, RZ, UR7 ;  /* 0x00000007ff617e24 */ /* 0x000fe2000f8e00ff */
[----:B------:R-:W-:Y:S01]  /*9fa0*/  F2FP.F16.F32.PACK_AB R147, R151, R150 ;  /* 0x000000969793723e */ /* 0x000fe200000000ff */
[----:B------:R-:W-:-:S04]  /*9fb0*/  IMAD.WIDE R4, R215, 0x2, R96 ;  /* 0x00000002d7047825 */ /* 0x000fc800078e0260 */
[----:B------:R-:W-:Y:S01]  /*9fc0*/  IMAD.WIDE R96, R9, 0x2, R96 ;  /* 0x0000000209607825 */ /* 0x000fe200078e0260 */
[C---:B------:R-:W-:Y:S02]  /*9fd0*/  IADD3 R45, P2, R4.reuse, 0x20, RZ ;  /* 0x00000020042d7810 */ /* 0x040fe40007f5e0ff */
[C---:B------:R-:W-:Y:S02]  /*9fe0*/  IADD3 R49, P3, R4.reuse, 0x40, RZ ;  /* 0x0000004004317810 */ /* 0x040fe40007f7e0ff */
[C---:B------:R-:W-:Y:S02]  /*9ff0*/  IADD3 R61, P5, R4.reuse, 0x2000, RZ ;  /* 0x00002000043d7810 */ /* 0x040fe40007fbe0ff */
[----:B------:R-:W-:Y:S01]  /*a000*/  LOP3.LUT R12, R45, 0x380, RZ, 0xc0, !PT ;  /* 0x000003802d0c7812 */ /* 0x000fe200078ec0ff */
[--C-:B------:R-:W-:Y:S01]  /*a010*/  IMAD.X R13, RZ, RZ, R5.reuse, P3 ;  /* 0x000000ffff0d7224 */ /* 0x100fe200018e0605 */
[----:B------:R-:W-:Y:S01]  /*a020*/  LOP3.LUT R14, R49, 0x380, RZ, 0xc0, !PT ;  /* 0x00000380310e7812 */ /* 0x000fe200078ec0ff */
[----:B------:R-:W-:Y:S01]  /*a030*/  IMAD.X R25, RZ, RZ, R5, P5 ;  /* 0x000000ffff197224 */ /* 0x000fe200028e0605 */
[----:B------:R-:W-:-:S02]  /*a040*/  IADD3 R53, P4, R4, 0x60, RZ ;  /* 0x0000006004357810 */ /* 0x000fc40007f9e0ff */
[----:B------:R-:W-:Y:S02]  /*a050*/  SHF.R.U64 R12, R12, 0x3, RZ ;  /* 0x000000030c0c7819 */ /* 0x000fe400000012ff */
[----:B------:R-:W-:Y:S01]  /*a060*/  SHF.R.U64 R14, R14, 0x3, RZ ;  /* 0x000000030e0e7819 */ /* 0x000fe200000012ff */
[--C-:B------:R-:W-:Y:S01]  /*a070*/  IMAD.X R15, RZ, RZ, R5.reuse, P4 ;  /* 0x000000ffff0f7224 */ /* 0x100fe200020e0605 */
[----:B------:R-:W-:Y:S02]  /*a080*/  IADD3 R36, P5, R4, 0x4040, RZ ;  /* 0x0000404004247810 */ /* 0x000fe40007fbe0ff */
[----:B------:R-:W-:Y:S02]  /*a090*/  LOP3.LUT R130, R12, R45, RZ, 0x3c, !PT ;  /* 0x0000002d0c827212 */ /* 0x000fe400078e3cff */
[----:B------:R-:W-:Y:S01]  /*a0a0*/  IADD3 R37, P4, R4, 0x4020, RZ ;  /* 0x0000402004257810 */ /* 0x000fe20007f9e0ff */
[----:B------:R-:W-:Y:S01]  /*a0b0*/  IMAD.X R109, RZ, RZ, R5, P5 ;  /* 0x000000ffff6d7224 */ /* 0x000fe200028e0605 */
[----:B------:R-:W-:-:S02]  /*a0c0*/  LOP3.LUT R12, R14, R49, RZ, 0x3c, !PT ;  /* 0x000000310e0c7212 */ /* 0x000fc400078e3cff */
[----:B------:R-:W-:Y:S01]  /*a0d0*/  LOP3.LUT R49, R36, 0x380, RZ, 0xc0, !PT ;  /* 0x0000038024317812 */ /* 0x000fe200078ec0ff */
[--C-:B------:R-:W-:Y:S01]  /*a0e0*/  IMAD.X R105, RZ, RZ, R5.reuse, P4 ;  /* 0x000000ffff697224 */ /* 0x100fe200020e0605 */
[C---:B------:R-:W-:Y:S02]  /*a0f0*/  IADD3 R65, P6, R4.reuse, 0x2020, RZ ;  /* 0x0000202004417810 */ /* 0x040fe40007fde0ff */
[----:B------:R-:W-:Y:S02]  /*a100*/  SHF.R.U64 R49, R49, 0x3, RZ ;  /* 0x0000000331317819 */ /* 0x000fe400000012ff */
[C---:B------:R-:W-:Y:S01]  /*a110*/  IADD3 R10, P4, R4.reuse, 0x6060, RZ ;  /* 0x00006060040a7810 */ /* 0x040fe20007f9e0ff */
[----:B------:R-:W-:Y:S01]  /*a120*/  IMAD.X R29, RZ, RZ, R5, P6 ;  /* 0x000000ffff1d7224 */ /* 0x000fe200030e0605 */
[----:B------:R-:W-:Y:S02]  /*a130*/  IADD3 R69, P1, R4, 0x2040, RZ ;  /* 0x0000204004457810 */ /* 0x000fe40007f3e0ff */
[----:B------:R-:W-:-:S02]  /*a140*/  LOP3.LUT R108, R49, R36, RZ, 0x3c, !PT ;  /* 0x00000024316c7212 */ /* 0x000fc400078e3cff */
[----:B------:R-:W-:Y:S02]  /*a150*/  IADD3 R33, P6, R4, 0x4060, RZ ;  /* 0x0000406004217810 */ /* 0x000fe40007fde0ff */
[----:B------:R-:W-:Y:S02]  /*a160*/  LOP3.LUT R49, R10, 0x380, RZ, 0xc0, !PT ;  /* 0x000003800a317812 */ /* 0x000fe400078ec0ff */
[-C--:B------:R-:W-:Y:S02]  /*a170*/  IADD3.X R41, RZ, R5.reuse, RZ, P1, !PT ;  /* 0x00000005ff297210 */ /* 0x080fe40000ffe4ff */
[----:B------:R-:W-:Y:S02]  /*a180*/  IADD3.X R131, RZ, R5, RZ, P2, !PT ;  /* 0x00000005ff837210 */ /* 0x000fe400017fe4ff */
[C---:B------:R-:W-:Y:S02]  /*a190*/  IADD3 R6, P1, R4.reuse, 0x6000, RZ ;  /* 0x0000600004067810 */ /* 0x040fe40007f3e0ff */
[----:B------:R-:W-:-:S02]  /*a1a0*/  IADD3 R73, P2, R4, 0x2060, RZ ;  /* 0x0000206004497810 */ /* 0x000fc40007f5e0ff */
[----:B------:R-:W-:Y:S01]  /*a1b0*/  LOP3.LUT R24, R53, 0x380, RZ, 0xc0, !PT ;  /* 0x0000038035187812 */ /* 0x000fe200078ec0ff */
[--C-:B------:R-:W-:Y:S01]  /*a1c0*/  IMAD.X R123, RZ, RZ, R5.reuse, P1 ;  /* 0x000000ffff7b7224 */ /* 0x100fe200008e0605 */
[----:B------:R-:W-:Y:S01]  /*a1d0*/  LOP3.LUT R48, R33, 0x380, RZ, 0xc0, !PT ;  /* 0x0000038021307812 */ /* 0x000fe200078ec0ff */
[----:B------:R-:W-:Y:S01]  /*a1e0*/  IMAD.X R57, RZ, RZ, R5, P2 ;  /* 0x000000ffff397224 */ /* 0x000fe200010e0605 */
[----:B------:R-:W-:Y:S02]  /*a1f0*/  SHF.R.U64 R49, R49, 0x3, RZ ;  /* 0x0000000331317819 */ /* 0x000fe400000012ff */
[----:B------:R-:W-:Y:S02]  /*a200*/  SHF.R.U64 R24, R24, 0x3, RZ ;  /* 0x0000000318187819 */ /* 0x000fe400000012ff */
[----:B------:R-:W-:Y:S02]  /*a210*/  LOP3.LUT R44, R73, 0x380, RZ, 0xc0, !PT ;  /* 0x00000380492c7812 */ /* 0x000fe400078ec0ff */
[----:B------:R-:W-:-:S02]  /*a220*/  SHF.R.U64 R48, R48, 0x3, RZ ;  /* 0x0000000330307819 */ /* 0x000fc400000012ff */
[----:B------:R-:W-:Y:S02]  /*a230*/  LOP3.LUT R10, R49, R10, RZ, 0x3c, !PT ;  /* 0x0000000a310a7212 */ /* 0x000fe400078e3cff */
[----:B------:R-:W-:Y:S02]  /*a240*/  IADD3 R49, P1, R96, 0x4000, RZ ;  /* 0x0000400060317810 */ /* 0x000fe40007f3e0ff */
[C---:B------:R-:W-:Y:S02]  /*a250*/  IADD3 R32, P3, R4.reuse, 0x4000, RZ ;  /* 0x0000400004207810 */ /* 0x040fe40007f7e0ff */
[----:B------:R-:W-:Y:S02]  /*a260*/  LOP3.LUT R11, R4, 0x380, RZ, 0xc0, !PT ;  /* 0x00000380040b7812 */ /* 0x000fe400078ec0ff */
[----:B------:R-:W-:Y:S01]  /*a270*/  LOP3.LUT R14, R24, R53, RZ, 0x3c, !PT ;  /* 0x00000035180e7212 */ /* 0x000fe200078e3cff */
[----:B------:R-:W-:Y:S01]  /*a280*/  IMAD.X R101, RZ, RZ, R5, P3 ;  /* 0x000000ffff657224 */ /* 0x000fe200018e0605 */
[----:B------:R-:W-:-:S02]  /*a290*/  SHF.R.U64 R44, R44, 0x3, RZ ;  /* 0x000000032c2c7819 */ /* 0x000fc400000012ff */
[----:B------:R-:W-:Y:S02]  /*a2a0*/  LOP3.LUT R118, R48, R33, RZ, 0x3c, !PT ;  /* 0x0000002130767212 */ /* 0x000fe400078e3cff */
[----:B------:R-:W-:Y:S02]  /*a2b0*/  LOP3.LUT R24, R61, 0x380, RZ, 0xc0, !PT ;  /* 0x000003803d187812 */ /* 0x000fe400078ec0ff */
[----:B------:R-:W-:Y:S02]  /*a2c0*/  LOP3.LUT R28, R65, 0x380, RZ, 0xc0, !PT ;  /* 0x00000380411c7812 */ /* 0x000fe400078ec0ff */
[----:B------:R-:W-:Y:S02]  /*a2d0*/  LOP3.LUT R48, R49, 0x380, RZ, 0xc0, !PT ;  /* 0x0000038031307812 */ /* 0x000fe400078ec0ff */
[C---:B------:R-:W-:Y:S02]  /*a2e0*/  IADD3 R8, P2, R4.reuse, 0x6020, RZ ;  /* 0x0000602004087810 */ /* 0x040fe40007f5e0ff */
[----:B------:R-:W-:-:S02]  /*a2f0*/  IADD3 R20, P3, R4, 0x6040, RZ ;  /* 0x0000604004147810 */ /* 0x000fc40007f7e0ff */
[----:B------:R-:W-:Y:S01]  /*a300*/  SHF.R.U64 R11, R11, 0x3, RZ ;  /* 0x000000030b0b7819 */ /* 0x000fe200000012ff */
[--C-:B------:R-:W-:Y:S01]  /*a310*/  IMAD.X R127, RZ, RZ, R5.reuse, P2 ;  /* 0x000000ffff7f7224 */ /* 0x100fe200010e0605 */
[----:B------:R-:W-:Y:S01]  /*a320*/  LOP3.LUT R56, R44, R73, RZ, 0x3c, !PT ;  /* 0x000000492c387212 */ /* 0x000fe200078e3cff */
[----:B------:R-:W-:Y:S01]  /*a330*/  IMAD.X R9, RZ, RZ, R5, P3 ;  /* 0x000000ffff097224 */ /* 0x000fe200018e0605 */
[----:B------:R-:W-:Y:S02]  /*a340*/  SHF.R.U64 R24, R24, 0x3, RZ ;  /* 0x0000000318187819 */ /* 0x000fe400000012ff */
[----:B------:R-:W-:Y:S02]  /*a350*/  SHF.R.U64 R28, R28, 0x3, RZ ;  /* 0x000000031c1c7819 */ /* 0x000fe400000012ff */
[----:B------:R-:W-:Y:S02]  /*a360*/  LOP3.LUT R44, R37, 0x380, RZ, 0xc0, !PT ;  /* 0x00000380252c7812 */ /* 0x000fe400078ec0ff */
[----:B------:R-:W-:-:S02]  /*a370*/  SHF.R.U64 R48, R48, 0x3, RZ ;  /* 0x0000000330307819 */ /* 0x000fc400000012ff */
[----:B------:R-:W-:Y:S02]  /*a380*/  LOP3.LUT R45, R32, 0x380, RZ, 0xc0, !PT ;  /* 0x00000380202d7812 */ /* 0x000fe400078ec0ff */
[----:B------:R-:W-:Y:S01]  /*a390*/  LOP3.LUT R4, R11, R4, RZ, 0x3c, !PT ;  /* 0x000000040b047212 */ /* 0x000fe200078e3cff */
[----:B------:R-:W-:Y:S01]  /*a3a0*/  IMAD.X R11, RZ, RZ, R5, P4 ;  /* 0x000000ffff0b7224 */ /* 0x000fe200020e0605 */
[----:B------:R-:W-:Y:S02]  /*a3b0*/  IADD3.X R119, RZ, R5, RZ, P6, !PT ;  /* 0x00000005ff777210 */ /* 0x000fe400037fe4ff */
[----:B------:R-:W-:Y:S02]  /*a3c0*/  LOP3.LUT R24, R24, R61, RZ, 0x3c, !PT ;  /* 0x0000003d18187212 */ /* 0x000fe400078e3cff */
[----:B------:R-:W-:Y:S02]  /*a3d0*/  LOP3.LUT R28, R28, R65, RZ, 0x3c, !PT ;  /* 0x000000411c1c7212 */ /* 0x000fe400078e3cff */
[----:B------:R-:W-:-:S02]  /*a3e0*/  SHF.R.U64 R44, R44, 0x3, RZ ;  /* 0x000000032c2c7819 */ /* 0x000fc400000012ff */
[----:B------:R-:W-:Y:S02]  /*a3f0*/  LOP3.LUT R48, R48, R49, RZ, 0x3c, !PT ;  /* 0x0000003130307212 */ /* 0x000fe400078e3cff */
[----:B------:R-:W-:Y:S02]  /*a400*/  SHF.R.U64 R45, R45, 0x3, RZ ;  /* 0x000000032d2d7819 */ /* 0x000fe400000012ff */
[C---:B------:R-:W-:Y:S02]  /*a410*/  IADD3 R65, P4, R96.reuse, 0x1000, RZ ;  /* 0x0000100060417810 */ /* 0x040fe40007f9e0ff */
[C---:B------:R-:W-:Y:S02]  /*a420*/  IADD3 R61, P3, R96.reuse, 0x2000, RZ ;  /* 0x00002000603d7810 */ /* 0x040fe40007f7e0ff */
[C---:B------:R-:W-:Y:S02]  /*a430*/  IADD3 R53, P2, R96.reuse, 0x3000, RZ ;  /* 0x0000300060357810 */ /* 0x040fe40007f5e0ff */
[----:B------:R-:W-:-:S02]  /*a440*/  IADD3 R49, P6, R96, 0x5000, RZ ;  /* 0x0000500060317810 */ /* 0x000fc40007fde0ff */
[----:B------:R-:W-:Y:S02]  /*a450*/  LOP3.LUT R104, R44, R37, RZ, 0x3c, !PT ;  /* 0x000000252c687212 */ /* 0x000fe400078e3cff */
[----:B------:R-:W-:Y:S02]  /*a460*/  LOP3.LUT R100, R45, R32, RZ, 0x3c, !PT ;  /* 0x000000202d647212 */ /* 0x000fe400078e3cff */
[----:B------:R-:W-:Y:S02]  /*a470*/  LOP3.LUT R37, R8, 0x380, RZ, 0xc0, !PT ;  /* 0x0000038008257812 */ /* 0x000fe400078ec0ff */
[----:B------:R-:W-:Y:S02]  /*a480*/  LOP3.LUT R64, R65, 0x380, RZ, 0xc0, !PT ;  /* 0x0000038041407812 */ /* 0x000fe400078ec0ff */
[----:B------:R-:W-:Y:S02]  /*a490*/  LOP3.LUT R60, R61, 0x380, RZ, 0xc0, !PT ;  /* 0x000003803d3c7812 */ /* 0x000fe400078ec0ff */
[----:B------:R-:W-:-:S02]  /*a4a0*/  LOP3.LUT R52, R53, 0x380, RZ, 0xc0, !PT ;  /* 0x0000038035347812 */ /* 0x000fc400078ec0ff */
[----:B------:R-:W-:Y:S02]  /*a4b0*/  LOP3.LUT R44, R49, 0x380, RZ, 0xc0, !PT ;  /* 0x00000380312c7812 */ /* 0x000fe400078ec0ff */
[----:B------:R-:W-:Y:S02]  /*a4c0*/  LOP3.LUT R40, R69, 0x380, RZ, 0xc0, !PT ;  /* 0x0000038045287812 */ /* 0x000fe400078ec0ff */
[----:B------:R-:W-:Y:S02]  /*a4d0*/  LOP3.LUT R33, R6, 0x380, RZ, 0xc0, !PT ;  /* 0x0000038006217812 */ /* 0x000fe400078ec0ff */
[----:B------:R-:W-:Y:S02]  /*a4e0*/  LOP3.LUT R45, R20, 0x380, RZ, 0xc0, !PT ;  /* 0x00000380142d7812 */ /* 0x000fe400078ec0ff */
[----:B------:R-:W-:Y:S02]  /*a4f0*/  SHF.R.U64 R37, R37, 0x3, RZ ;  /* 0x0000000325257819 */ /* 0x000fe400000012ff */
[----:B------:R-:W-:-:S02]  /*a500*/  SHF.R.U64 R64, R64, 0x3, RZ ;  /* 0x0000000340407819 */ /* 0x000fc400000012ff */
        /* <DEDUP_REMOVED lines=8> */
[----:B------:R-:W-:Y:S01]  /*a590*/  LOP3.LUT R60, R60, R61, RZ, 0x3c, !PT ;  /* 0x0000003d3c3c7212 */ /* 0x000fe200078e3cff */
[--C-:B------:R-:W-:Y:S01]  /*a5a0*/  IMAD.X R61, RZ, RZ, R97.reuse, P3 ;  /* 0x000000ffff3d7224 */ /* 0x100fe200018e0661 */
[----:B------:R-:W-:Y:S01]  /*a5b0*/  LOP3.LUT R52, R52, R53, RZ, 0x3c, !PT ;  /* 0x0000003534347212 */ /* 0x000fe200078e3cff */
[--C-:B------:R-:W-:Y:S01]  /*a5c0*/  IMAD.X R53, RZ, RZ, R97.reuse, P2 ;  /* 0x000000ffff357224 */ /* 0x100fe200010e0661 */
[----:B------:R-:W-:Y:S01]  /*a5d0*/  LOP3.LUT R44, R44, R49, RZ, 0x3c, !PT ;  /* 0x000000312c2c7212 */ /* 0x000fe200078e3cff */
[----:B------:R-:W-:Y:S01]  /*a5e0*/  IMAD.X R49, RZ, RZ, R97, P1 ;  /* 0x000000ffff317224 */ /* 0x000fe200008e0661 */
[----:B------:R-:W-:-:S02]  /*a5f0*/  MOV R73, R4 ;  /* 0x0000000400497202 */ /* 0x000fc40000000f00 */
[----:B------:R-:W-:Y:S02]  /*a600*/  LOP3.LUT R40, R40, R69, RZ, 0x3c, !PT ;  /* 0x0000004528287212 */ /* 0x000fe400078e3cff */
[----:B------:R-:W-:Y:S02]  /*a610*/  LOP3.LUT R122, R33, R6, RZ, 0x3c, !PT ;  /* 0x00000006217a7212 */ /* 0x000fe400078e3cff */
[----:B------:R-:W-:Y:S02]  /*a620*/  LOP3.LUT R8, R45, R20, RZ, 0x3c, !PT ;  /* 0x000000142d087212 */ /* 0x000fe400078e3cff */
[----:B------:R-:W-:Y:S02]  /*a630*/  IADD3.X R65, RZ, R97, RZ, P4, !PT ;  /* 0x00000061ff417210 */ /* 0x000fe400027fe4ff */
[----:B------:R-:W-:Y:S02]  /*a640*/  F2FP.F16.F32.PACK_AB R4, R21, R195 ;  /* 0x000000c31504723e */ /* 0x000fe400000000ff */
[----:B------:R-:W-:-:S02]  /*a650*/  IADD3 R45, P5, R96, 0x6000, RZ ;  /* 0x00006000602d7810 */ /* 0x000fc40007fbe0ff */
[C---:B------:R-:W-:Y:S02]  /*a660*/  IADD3 R37, P4, R96.reuse, 0x7000, RZ ;  /* 0x0000700060257810 */ /* 0x040fe40007f9e0ff */
[C---:B------:R-:W-:Y:S02]  /*a670*/  IADD3 R33, P3, R96.reuse, 0x8000, RZ ;  /* 0x0000800060217810 */ /* 0x040fe40007f7e0ff */
[C---:B------:R-:W-:Y:S02]  /*a680*/  IADD3 R69, P2, R96.reuse, 0x9000, RZ ;  /* 0x0000900060457810 */ /* 0x040fe40007f5e0ff */
[----:B------:R-:W-:Y:S02]  /*a690*/  IADD3 R21, P1, R96, 0xa000, RZ ;  /* 0x0000a00060157810 */ /* 0x000fe40007f3e0ff */
[----:B------:R-:W-:Y:S02]  /*a6a0*/  F2FP.F16.F32.PACK_AB R6, R7, R192 ;  /* 0x000000c00706723e */ /* 0x000fe400000000ff */
[----:B------:R-:W-:-:S02]  /*a6b0*/  F2FP.F16.F32.PACK_AB R5, R27, R26 ;  /* 0x0000001a1b05723e */ /* 0x000fc400000000ff */
[----:B------:R-:W-:Y:S02]  /*a6c0*/  F2FP.F16.F32.PACK_AB R7, R31, R30 ;  /* 0x0000001e1f07723e */ /* 0x000fe400000000ff */
[----:B------:R-:W-:Y:S02]  /*a6d0*/  LOP3.LUT R36, R45, 0x380, RZ, 0xc0, !PT ;  /* 0x000003802d247812 */ /* 0x000fe400078ec0ff */
[----:B------:R-:W-:Y:S01]  /*a6e0*/  LOP3.LUT R32, R37, 0x380, RZ, 0xc0, !PT ;  /* 0x0000038025207812 */ /* 0x000fe200078ec0ff */
[----:B------:R0:W-:Y:S01]  /*a6f0*/  STSM.16.M88.4 [R73], R4 ;  /* 0x0000000449007844 */ /* 0x0001e20000000200 */
[----:B------:R-:W-:Y:S02]  /*a700*/  LOP3.LUT R20, R33, 0x380, RZ, 0xc0, !PT ;  /* 0x0000038021147812 */ /* 0x000fe400078ec0ff */
[----:B------:R-:W-:Y:S02]  /*a710*/  LOP3.LUT R68, R69, 0x380, RZ, 0xc0, !PT ;  /* 0x0000038045447812 */ /* 0x000fe400078ec0ff */
[----:B------:R-:W-:-:S02]  /*a720*/  LOP3.LUT R72, R21, 0x380, RZ, 0xc0, !PT ;  /* 0x0000038015487812 */ /* 0x000fc400078ec0ff */
[----:B------:R-:W-:Y:S02]  /*a730*/  SHF.R.U64 R36, R36, 0x3, RZ ;  /* 0x0000000324247819 */ /* 0x000fe400000012ff */
[----:B------:R-:W-:Y:S02]  /*a740*/  SHF.R.U64 R32, R32, 0x3, RZ ;  /* 0x0000000320207819 */ /* 0x000fe400000012ff */
[----:B------:R-:W-:Y:S02]  /*a750*/  SHF.R.U64 R20, R20, 0x3, RZ ;  /* 0x0000000314147819 */ /* 0x000fe400000012ff */
[----:B------:R-:W-:Y:S02]  /*a760*/  SHF.R.U64 R68, R68, 0x3, RZ ;  /* 0x0000000344447819 */ /* 0x000fe400000012ff */
[----:B------:R-:W-:Y:S01]  /*a770*/  SHF.R.U64 R72, R72, 0x3, RZ ;  /* 0x0000000348487819 */ /* 0x000fe200000012ff */
[----:B0-----:R-:W-:Y:S01]  /*a780*/  IMAD.X R73, RZ, RZ, R97, P1 ;  /* 0x000000ffff497224 */ /* 0x001fe200008e0661 */
[----:B------:R-:W-:-:S02]  /*a790*/  LOP3.LUT R5, R96, 0x380, RZ, 0xc0, !PT ;  /* 0x0000038060057812 */ /* 0x000fc400078ec0ff */
[----:B------:R-:W-:Y:S01]  /*a7a0*/  LOP3.LUT R36, R36, R45, RZ, 0x3c, !PT ;  /* 0x0000002d24247212 */ /* 0x000fe200078e3cff */
[--C-:B------:R-:W-:Y:S01]  /*a7b0*/  IMAD.X R45, RZ, RZ, R97.reuse, P6 ;  /* 0x000000ffff2d7224 */ /* 0x100fe200030e0661 */
[----:B------:R-:W-:Y:S02]  /*a7c0*/  SHF.R.U64 R5, R5, 0x3, RZ ;  /* 0x0000000305057819 */ /* 0x000fe400000012ff */
[----:B------:R-:W-:Y:S02]  /*a7d0*/  LOP3.LUT R32, R32, R37, RZ, 0x3c, !PT ;  /* 0x0000002520207212 */ /* 0x000fe400078e3cff */
        /* <DEDUP_REMOVED lines=14> */
[----:B------:R-:W-:Y:S02]  /*a8c0*/  F2FP.F16.F32.PACK_AB R4, R206, R208 ;  /* 0x000000d0ce04723e */ /* 0x000fe400000000ff */
[----:B------:R-:W-:Y:S02]  /*a8d0*/  F2FP.F16.F32.PACK_AB R5, R35, R34 ;  /* 0x000000222305723e */ /* 0x000fe400000000ff */
[----:B------:R-:W-:Y:S02]  /*a8e0*/  F2FP.F16.F32.PACK_AB R6, R204, R207 ;  /* 0x000000cfcc06723e */ /* 0x000fe400000000ff */
[----:B------:R-:W-:Y:S02]  /*a8f0*/  F2FP.F16.F32.PACK_AB R7, R39, R38 ;  /* 0x000000262707723e */ /* 0x000fe400000000ff */
[----:B------:R-:W-:-:S02]  /*a900*/  MOV R34, R8 ;  /* 0x0000000800227202 */ /* 0x000fc40000000f00 */
[----:B------:R-:W-:Y:S01]  /*a910*/  MOV R35, R10 ;  /* 0x0000000a00237202 */ /* 0x000fe20000000f00 */
[----:B------:R0:W-:Y:S01]  /*a920*/  STSM.16.M88.4 [R26], R4 ;  /* 0x000000041a007844 */ /* 0x0001e20000000200 */
[----:B------:R-:W-:Y:S02]  /*a930*/  MOV R131, R12 ;  /* 0x0000000c00837202 */ /* 0x000fe40000000f00 */
[----:B------:R-:W-:Y:S02]  /*a940*/  MOV R192, R14 ;  /* 0x0000000e00c07202 */ /* 0x000fe40000000f00 */
[----:B------:R-:W-:Y:S02]  /*a950*/  F2FP.F16.F32.PACK_AB R8, R202, R205 ;  /* 0x000000cdca08723e */ /* 0x000fe400000000ff */
        /* <DEDUP_REMOVED lines=9> */
[----:B0-----:R-:W-:Y:S01]  /*a9f0*/  F2FP.F16.F32.PACK_AB R4, R193, R197 ;  /* 0x000000c5c104723e */ /* 0x001fe200000000ff */
[----:B------:R-:W-:Y:S01]  /*aa00*/  STSM.16.M88.4 [R192], R12 ;  /* 0x0000000cc0007844 */ /* 0x000fe20000000200 */
[----:B------:R-:W-:Y:S02]  /*aa10*/  F2FP.F16.F32.PACK_AB R5, R59, R58 ;  /* 0x0000003a3b05723e */ /* 0x000fe400000000ff */
[----:B------:R-:W-:Y:S02]  /*aa20*/  F2FP.F16.F32.PACK_AB R6, R183, R194 ;  /* 0x000000c2b706723e */ /* 0x000fe400000000ff */
[----:B------:R-:W-:Y:S02]  /*aa30*/  F2FP.F16.F32.PACK_AB R7, R63, R62 ;  /* 0x0000003e3f07723e */ /* 0x000fe400000000ff */
[----:B------:R-:W-:Y:S02]  /*aa40*/  MOV R213, R28 ;  /* 0x0000001c00d57202 */ /* 0x000fe40000000f00 */
[----:B------:R-:W-:Y:S01]  /*aa50*/  F2FP.F16.F32.PACK_AB R24, R181, R191 ;  /* 0x000000bfb518723e */ /* 0x000fe200000000ff */
[----:B------:R-:W-:Y:S01]  /*aa60*/  STSM.16.M88.4 [R195], R4 ;  /* 0x00000004c3007844 */ /* 0x000fe20000000200 */
[----:B------:R-:W-:-:S02]  /*aa70*/  F2FP.F16.F32.PACK_AB R25, R67, R66 ;  /* 0x000000424319723e */ /* 0x000fc400000000ff */
[----:B------:R-:W-:Y:S02]  /*aa80*/  F2FP.F16.F32.PACK_AB R26, R179, R182 ;  /* 0x000000b6b31a723e */ /* 0x000fe400000000ff */
[----:B------:R-:W-:Y:S02]  /*aa90*/  F2FP.F16.F32.PACK_AB R27, R71, R70 ;  /* 0x00000046471b723e */ /* 0x000fe400000000ff */
        /* <DEDUP_REMOVED lines=11> */
[----:B------:R-:W-:-:S02]  /*ab50*/  MOV R100, R100 ;  /* 0x0000006400647202 */ /* 0x000fc40000000f00 */
[----:B------:R-:W-:Y:S02]  /*ab60*/  F2FP.F16.F32.PACK_AB R56, R169, R172 ;  /* 0x000000aca938723e */ /* 0x000fe400000000ff */
[----:B------:R-:W-:Y:S02]  /*ab70*/  F2FP.F16.F32.PACK_AB R57, R91, R90 ;  /* 0x0000005a5b39723e */ /* 0x000fe400000000ff */
[----:B------:R-:W-:Y:S02]  /*ab80*/  F2FP.F16.F32.PACK_AB R58, R167, R170 ;  /* 0x000000aaa73a723e */ /* 0x000fe400000000ff */
[----:B------:R-:W-:Y:S02]  /*ab90*/  F2FP.F16.F32.PACK_AB R59, R95, R94 ;  /* 0x0000005e5f3b723e */ /* 0x000fe400000000ff */
[----:B------:R-:W-:Y:S02]  /*aba0*/  MOV R104, R104 ;  /* 0x0000006800687202 */ /* 0x000fe40000000f00 */
[----:B0-----:R-:W-:-:S02]  /*abb0*/  F2FP.F16.F32.PACK_AB R40, R173, R176 ;  /* 0x000000b0ad28723e */ /* 0x001fc400000000ff */
[----:B------:R-:W-:Y:S02]  /*abc0*/  F2FP.F16.F32.PACK_AB R4, R165, R168 ;  /* 0x000000a8a504723e */ /* 0x000fe400000000ff */
[----:B------:R-:W-:Y:S01]  /*abd0*/  F2FP.F16.F32.PACK_AB R5, R99, R98 ;  /* 0x000000626305723e */ /* 0x000fe200000000ff */
[----:B------:R0:W-:Y:S01]  /*abe0*/  STSM.16.M88.4 [R130], R40 ;  /* 0x0000002882007844 */ /* 0x0001e20000000200 */
[----:B------:R-:W-:Y:S02]  /*abf0*/  F2FP.F16.F32.PACK_AB R6, R163, R166 ;  /* 0x000000a6a306723e */ /* 0x000fe400000000ff */
[----:B------:R-:W-:Y:S01]  /*ac00*/  F2FP.F16.F32.PACK_AB R7, R103, R102 ;  /* 0x000000666707723e */ /* 0x000fe200000000ff */
[----:B------:R1:W-:Y:S01]  /*ac10*/  STSM.16.M88.4 [R100], R56 ;  /* 0x0000003864007844 */ /* 0x0003e20000000200 */
[----:B------:R-:W-:Y:S02]  /*ac20*/  MOV R108, R108 ;  /* 0x0000006c006c7202 */ /* 0x000fe40000000f00 */
[----:B------:R-:W-:Y:S01]  /*ac30*/  F2FP.F16.F32.PACK_AB R8, R159, R164 ;  /* 0x000000a49f08723e */ /* 0x000fe200000000ff */
[----:B------:R1:W-:Y:S01]  /*ac40*/  STSM.16.M88.4 [R104], R4 ;  /* 0x0000000468007844 */ /* 0x0003e20000000200 */
        /* <DEDUP_REMOVED lines=9> */
[----:B------:R-:W-:Y:S02]  /*ace0*/  F2FP.F16.F32.PACK_AB R15, R153, R112 ;  /* 0x00000070990f723e */ /* 0x000fe400000000ff */
[----:B------:R-:W-:Y:S02]  /*acf0*/  F2FP.F16.F32.PACK_AB R122, R125, R124 ;  /* 0x0000007c7d7a723e */ /* 0x000fe400000000ff */
[----:B------:R-:W-:Y:S01]  /*ad00*/  F2FP.F16.F32.PACK_AB R123, R158, R157 ;  /* 0x0000009d9e7b723e */ /* 0x000fe200000000ff */
[----:B------:R1:W-:Y:S01]  /*ad10*/  STSM.16.M88.4 [R118], R12 ;  /* 0x0000000c76007844 */ /* 0x0003e20000000200 */
[----:B------:R-:W-:Y:S02]  /*ad20*/  MOV R126, R126 ;  /* 0x0000007e007e7202 */ /* 0x000fe40000000f00 */
[----:B0-----:R-:W-:Y:S01]  /*ad30*/  F2FP.F16.F32.PACK_AB R130, R133, R132 ;  /* 0x000000848582723e */ /* 0x001fe200000000ff */
[----:B------:R1:W-:Y:S01]  /*ad40*/  STSM.16.M88.4 [R101], R120 ;  /* 0x0000007865007844 */ /* 0x0003e20000000200 */
[----:B------:R-:W-:-:S02]  /*ad50*/  F2FP.F16.F32.PACK_AB R131, R135, R134 ;  /* 0x000000868783723e */ /* 0x000fc400000000ff */
[----:B------:R-:W-:Y:S02]  /*ad60*/  LOP3.LUT R76, R77, 0x380, RZ, 0xc0, !PT ;  /* 0x000003804d4c7812 */ /* 0x000fe400078ec0ff */
[----:B------:R-:W-:Y:S01]  /*ad70*/  LOP3.LUT R80, R81, 0x380, RZ, 0xc0, !PT ;  /* 0x0000038051507812 */ /* 0x000fe200078ec0ff */
[----:B------:R1:W-:Y:S01]  /*ad80*/  STSM.16.M88.4 [R126], R128 ;  /* 0x000000807e007844 */ /* 0x0003e20000000200 */
[----:B------:R-:W-:Y:S02]  /*ad90*/  LOP3.LUT R84, R85, 0x380, RZ, 0xc0, !PT ;  /* 0x0000038055547812 */ /* 0x000fe400078ec0ff */
[----:B------:R-:W-:Y:S01]  /*ada0*/  LOP3.LUT R88, R89, 0x380, RZ, 0xc0, !PT ;  /* 0x0000038059587812 */ /* 0x000fe200078ec0ff */
[----:B------:R1:W-:Y:S01]  /*adb0*/  STSM.16.M88.4 [R34], R136 ;  /* 0x0000008822007844 */ /* 0x0003e20000000200 */
[----:B------:R-:W-:Y:S02]  /*adc0*/  LOP3.LUT R92, R93, 0x380, RZ, 0xc0, !PT ;  /* 0x000003805d5c7812 */ /* 0x000fe400078ec0ff */
[----:B------:R-:W-:Y:S01]  /*add0*/  SHF.R.U64 R76, R76, 0x3, RZ ;  /* 0x000000034c4c7819 */ /* 0x000fe200000012ff */
[----:B------:R1:W-:Y:S01]  /*ade0*/  STSM.16.M88.4 [R35], R144 ;  /* 0x0000009023007844 */ /* 0x0003e20000000200 */
[----:B------:R-:W-:-:S02]  /*adf0*/  SHF.R.U64 R80, R80, 0x3, RZ ;  /* 0x0000000350507819 */ /* 0x000fc400000012ff */
[----:B------:R-:W-:Y:S02]  /*ae00*/  SHF.R.U64 R84, R84, 0x3, RZ ;  /* 0x0000000354547819 */ /* 0x000fe400000012ff */
[----:B------:R-:W-:Y:S02]  /*ae10*/  SHF.R.U64 R88, R88, 0x3, RZ ;  /* 0x0000000358587819 */ /* 0x000fe400000012ff */
[----:B------:R-:W-:Y:S02]  /*ae20*/  SHF.R.U64 R92, R92, 0x3, RZ ;  /* 0x000000035c5c7819 */ /* 0x000fe400000012ff */
[----:B------:R-:W-:Y:S02]  /*ae30*/  LOP3.LUT R76, R76, R77, RZ, 0x3c, !PT ;  /* 0x0000004d4c4c7212 */ /* 0x000fe400078e3cff */
        /* <DEDUP_REMOVED lines=16> */
[----:B------:R-:W-:Y:S01]  /*af40*/  IADD3 R9, -R18, RZ, RZ ;  /* 0x000000ff12097210 */ /* 0x000fe20007ffe1ff */
[----:B------:R-:W-:Y:S01]  /*af50*/  UIMAD.WIDE.U32 UR6, UR45, UR8, URZ ;  /* 0x000000082d0672a5 */ /* 0x000fe2000f8e003f */
[----:B------:R-:W-:Y:S01]  /*af60*/  IMAD.MOV.U32 R4, RZ, RZ, R10 ;  /* 0x000000ffff047224 */ /* 0x000fe200078e000a */
[----:B------:R-:W-:Y:S01]  /*af70*/  UIMAD UR5, UR45, UR9, UR5 ;  /* 0x000000092d0572a4 */ /* 0x000fe2000f8e0205 */
[----:B------:R-:W-:Y:S01]  /*af80*/  VIADD R13, R16, UR44 ;  /* 0x0000002c100d7c36 */ /* 0x000fe20008000000 */
        /* <DEDUP_REMOVED lines=36> */
.L_x_7298:
        /* <DEDUP_REMOVED lines=21> */
[----:B------:R-:W0:Y:S01]  /*b320*/  @P2 LDC R9, c[0x0][0xbec] ;  /* 0x0002fb00ff092b82 */ /* 0x000e220000000800 */
[----:B------:R-:W-:Y:S01]  /*b330*/  ISETP.GE.AND P0, PT, R188, UR10, PT ;  /* 0x0000000abc007c0c */ /* 0x000fe2000bf06270 */
[----:B------:R1:W5:Y:S04]  /*b340*/  LD.E.128 R4, desc[UR50][R20.64] ;  /* 0x0000003214047980 */ /* 0x000368000c101d00 */
[----:B------:R-:W5:Y:S02]  /*b350*/  LD.E.128 R68, desc[UR50][R68.64] ;  /* 0x0000003244447980 */ /* 0x000f64000c101d00 */
[----:B------:R-:W2:Y:S01]  /*b360*/  @P2 LDC R11, c[0x0][0xbf0] ;  /* 0x0002fc00ff0b2b82 */ /* 0x000ea20000000800 */
[----:B------:R-:W-:Y:S01]  /*b370*/  LOP3.LUT R3, R3, 0x4, R0, 0xe2, !PT ;  /* 0x0000000403037812 */ /* 0x000fe200078ee200 */
[----:B------:R-:W5:Y:S01]  /*b380*/  LD.E.128 R72, desc[UR50][R72.64] ;  /* 0x0000003248487980 */ /* 0x000f62000c101d00 */
[----:B------:R-:W-:-:S02]  /*b390*/  LEA R0, R209, R210, 0x5 ;  /* 0x000000d2d1007211 */ /* 0x000fc400078e28ff */
[----:B------:R-:W-:Y:S01]  /*b3a0*/  SEL R8, RZ, 0xffffffff, P0 ;  /* 0xffffffffff087807 */ /* 0x000fe20000000000 */
[----:B------:R-:W5:Y:S01]  /*b3b0*/  LD.E.128 R76, desc[UR50][R76.64] ;  /* 0x000000324c4c7980 */ /* 0x000f62000c101d00 */
[----:B------:R-:W-:Y:S01]  /*b3c0*/  ISETP.GE.AND P0, PT, R187, UR10, PT ;  /* 0x0000000abb007c0c */ /* 0x000fe2000bf06270 */
[----:B------:R-:W-:Y:S01]  /*b3d0*/  UIMAD UR5, UR12, UR8, URZ ;  /* 0x000000080c0572a4 */ /* 0x000fe2000f8e023f */
[----:B------:R-:W-:Y:S01]  /*b3e0*/  VIADD R14, R0, UR44 ;  /* 0x0000002c000e7c36 */ /* 0x000fe20008000000 */
[----:B------:R-:W5:Y:S01]  /*b3f0*/  LD.E.128 R80, desc[UR50][R80.64] ;  /* 0x0000003250507980 */ /* 0x000f62000c101d00 */
[----:B------:R-:W-:Y:S01]  /*b400*/  SEL R0, RZ, 0xffffffff, P0 ;  /* 0xffffffffff007807 */ /* 0x000fe20000000000 */
[----:B------:R-:W-:Y:S02]  /*b410*/  UIMAD.WIDE.U32 UR6, UR45, UR8, URZ ;  /* 0x000000082d0672a5 */ /* 0x000fe4000f8e003f */
[----:B------:R-:W-:Y:S01]  /*b420*/  UIMAD UR5, UR45, UR9, UR5 ;  /* 0x000000092d0572a4 */ /* 0x000fe2000f8e0205 */
[----:B------:R-:W-:Y:S01]  /*b430*/  IMAD.SHL.U32 R8, R8, 0x8, RZ ;  /* 0x0000000808087824 */ /* 0x000fe200078e00ff */
[----:B------:R-:W5:Y:S01]  /*b440*/  LD.E.128 R84, desc[UR50][R84.64] ;  /* 0x0000003254547980 */ /* 0x000f62000c101d00 */
[----:B------:R-:W-:Y:S01]  /*b450*/  ULDC.64 UR8, c[0x0][0xaf0] ;  /* 0x0002bc0000087ab9 */ /* 0x000fe20000000a00 */
[----:B------:R-:W-:Y:S01]  /*b460*/  IMAD.SHL.U32 R13, R0, 0x10, RZ ;  /* 0x00000010000d7824 */ /* 0x000fe200078e00ff */
[----:B------:R-:W-:Y:S01]  /*b470*/  UIADD3 UR7, UR7, UR5, URZ ;  /* 0x0000000507077290 */ /* 0x000fe2000fffe03f */
[----:B0-----:R-:W-:Y:S01]  /*b480*/  @P2 IMAD.HI.U32 R0, R14, R9, RZ ;  /* 0x000000090e002227 */ /* 0x001fe200078e00ff */
[----:B------:R-:W-:Y:S01]  /*b490*/  UIMAD UR5, UR13, UR8, URZ ;  /* 0x000000080d0572a4 */ /* 0x000fe2000f8e023f */
[----:B------:R-:W-:Y:S01]  /*b4a0*/  LOP3.LUT R8, R8, 0x8, R3, 0xe2, !PT ;  /* 0x0000000808087812 */ /* 0x000fe200078ee203 */
[----:B------:R-:W-:Y:S01]  /*b4b0*/  UIMAD.WIDE.U32 UR6, UR43, UR8, UR6 ;  /* 0x000000082b0672a5 */ /* 0x000fe2000f8e0006 */
[----:B------:R-:W-:Y:S01]  /*b4c0*/  IMAD.MOV.U32 R3, RZ, RZ, R14 ;  /* 0x000000ffff037224 */ /* 0x000fe200078e000e */
[----:B------:R-:W-:Y:S01]  /*b4d0*/  UIMAD UR5, UR43, UR9, UR5 ;  /* 0x000000092b0572a4 */ /* 0x000fe2000f8e0205 */
[----:B--2---:R-:W-:Y:S01]  /*b4e0*/  @P2 SHF.R.U32.HI R3, RZ, R11, R0 ;  /* 0x0000000bff032219 */ /* 0x004fe20000011600 */
[----:B------:R-:W5:Y:S01]  /*b4f0*/  LD.E.128 R88, desc[UR50][R88.64] ;  /* 0x0000003258587980 */ /* 0x000f62000c101d00 */
[----:B------:R-:W-:Y:S01]  /*b500*/  LOP3.LUT R10, R13, 0x10, R8, 0xe2, !PT ;  /* 0x000000100d0a7812 */ /* 0x000fe200078ee208 */
[----:B------:R-:W-:Y:S01]  /*b510*/  UIADD3 UR5, UR7, UR5, URZ ;  /* 0x0000000507057290 */ /* 0x000fe2000fffe03f */
[--C-:B------:R-:W-:Y:S01]  /*b520*/  SHF.R.S32.HI R11, RZ, 0x1f, R3.reuse ;  /* 0x0000001fff0b7819 */ /* 0x100fe20000011403 */
[----:B------:R-:W-:Y:S01]  /*b530*/  IMAD.U32 R9, RZ, RZ, UR7 ;  /* 0x00000007ff097e24 */ /* 0x000fe2000f8e00ff */
[----:B------:R-:W-:Y:S01]  /*b540*/  ISETP.GE.AND P0, PT, R186, UR10, PT ;  /* 0x0000000aba007c0c */ /* 0x000fe2000bf06270 */
[----:B------:R-:W-:Y:S01]  /*b550*/  IMAD.MOV R13, RZ, RZ, -R3 ;  /* 0x000000ffff0d7224 */ /* 0x000fe200078e0a03 */
[----:B------:R-:W-:Y:S01]  /*b560*/  MOV R8, UR6 ;  /* 0x0000000600087c02 */ /* 0x000fe20008000f00 */
[----:B------:R-:W-:Y:S01]  /*b570*/  ULDC.64 UR6, c[0x0][0xae0] ;  /* 0x0002b80000067ab9 */ /* 0x000fe20000000a00 */
[----:B------:R-:W-:Y:S01]  /*b580*/  SEL R0, RZ, 0xffffffff, P0 ;  /* 0xffffffffff007807 */ /* 0x000fe20000000000 */
[----:B------:R-:W-:Y:S01]  /*b590*/  IMAD R12, R11, UR6, RZ ;  /* 0x000000060b0c7c24 */ /* 0x000fe2000f8e02ff */
[----:B------:R-:W5:Y:S01]  /*b5a0*/  LD.E.128 R92, desc[UR50][R92.64] ;  /* 0x000000325c5c7980 */ /* 0x000f62000c101d00 */
[----:B------:R-:W-:Y:S01]  /*b5b0*/  IMAD.U32 R9, RZ, RZ, UR5 ;  /* 0x00000005ff097e24 */ /* 0x000fe2000f8e00ff */
[----:B------:R-:W-:Y:S01]  /*b5c0*/  ISETP.GE.AND P0, PT, R214, UR10, PT ;  /* 0x0000000ad6007c0c */ /* 0x000fe2000bf06270 */
[----:B------:R-:W-:Y:S01]  /*b5d0*/  IMAD R11, R15, R13, R14 ;  /* 0x0000000d0f0b7224 */ /* 0x000fe200078e020e */
[----:B------:R-:W-:Y:S01]  /*b5e0*/  @!PT LDS RZ, [RZ] ;  /* 0x00000000fffff984 */ /* 0x000fe20000000800 */
[----:B------:R-:W-:Y:S01]  /*b5f0*/  @!PT LDS RZ, [RZ] ;  /* 0x00000000fffff984 */ /* 0x000fe20000000800 */
[----:B------:R-:W-:Y:S01]  /*b600*/  @!PT LDS RZ, [RZ] ;  /* 0x00000000fffff984 */ /* 0x000fe20000000800 */
[----:B------:R-:W-:Y:S01]  /*b610*/  @!PT LDS RZ, [RZ] ;  /* 0x00000000fffff984 */ /* 0x000fe20000000800 */
[----:B------:R0:W-:Y:S06]  /*b620*/  MEMBAR.ALL.CTA ;  /* 0x0000000000007992 */ /* 0x0001ec0000008000 */
[----:B0-----:R-:W0:Y:S01]  /*b630*/  FENCE.VIEW.ASYNC.S ;  /* 0x00000000000073c6 */ /* 0x001e220000000000 */
[----:B-1----:R-:W-:Y:S01]  /*b640*/  IMAD.SHL.U32 R21, R0, 0x20, RZ ;  /* 0x0000002000157824 */ /* 0x002fe200078e00ff */
[----:B------:R-:W-:Y:S01]  /*b650*/  ULDC UR8, c[0x0][0xa88] ;  /* 0x0002a20000087ab9 */ /* 0x000fe20000000800 */
[C---:B------:R-:W-:Y:S01]  /*b660*/  IMAD R13, R3.reuse, UR7, R12 ;  /* 0x00000007030d7c24 */ /* 0x040fe2000f8e020c */
[----:B------:R-:W-:Y:S01]  /*b670*/  SHF.R.S32.HI R0, RZ, 0x1f, R11 ;  /* 0x0000001fff007819 */ /* 0x000fe2000001140b */
[----:B------:R-:W-:Y:S01]  /*b680*/  IMAD.WIDE.U32 R8, R3, UR6, R8 ;  /* 0x0000000603087c25 */ /* 0x000fe2000f8e0008 */
[----:B------:R-:W-:Y:S01]  /*b690*/  ULDC.64 UR6, c[0x0][0xad8] ;  /* 0x0002b60000067ab9 */ /* 0x000fe20000000a00 */
[----:B------:R-:W-:Y:S01]  /*b6a0*/  SEL R3, RZ, 0x40, P0 ;  /* 0x00000040ff037807 */ /* 0x000fe20000000000 */
[----:B------:R-:W-:Y:S01]  /*b6b0*/  UIADD3 UR5, UR42, 0x28c20, URZ ;  /* 0x00028c202a057890 */ /* 0x000fe2000fffe03f */
[----:B------:R-:W-:Y:S01]  /*b6c0*/  IMAD R0, R0, UR6, RZ ;  /* 0x0000000600007c24 */ /* 0x000fe2000f8e02ff */
[----:B------:R-:W-:Y:S01]  /*b6d0*/  IADD3 R9, R9, R13, RZ ;  /* 0x0000000d09097210 */ /* 0x000fe20007ffe0ff */
[----:B------:R-:W-:Y:S01]  /*b6e0*/  VIADD R28, R210, UR44 ;  /* 0x0000002cd21c7c36 */ /* 0x000fe20008000000 */
[----:B------:R-:W-:Y:S01]  /*b6f0*/  ISETP.GE.AND P0, PT, R212, UR10, PT ;  /* 0x0000000ad4007c0c */ /* 0x000fe2000bf06270 */
[----:B------:R-:W-:Y:S01]  /*b700*/  IMAD R29, R15, UR8, RZ ;  /* 0x000000080f1d7c24 */ /* 0x000fe2000f8e02ff */
[----:B------:R-:W-:Y:S01]  /*b710*/  UPRMT UR5, URZ, 0x654, UR5 ;  /* 0x000006543f057896 */ /* 0x000fe20008000005 */
[C---:B------:R-:W-:Y:S01]  /*b720*/  IMAD R13, R11.reuse, UR7, R0 ;  /* 0x000000070b0d7c24 */ /* 0x040fe2000f8e0200 */
[----:B------:R-:W-:Y:S01]  /*b730*/  SEL R0, RZ, 0x80, P0 ;  /* 0x00000080ff007807 */ /* 0x000fe20000000000 */
[----:B------:R-:W-:Y:S01]  /*b740*/  IMAD.WIDE.U32 R8, R11, UR6, R8 ;  /* 0x000000060b087c25 */ /* 0x000fe2000f8e0008 */
[----:B------:R-:W-:Y:S01]  /*b750*/  ISETP.GE.AND P0, PT, R28, R29, PT ;  /* 0x0000001d1c00720c */ /* 0x000fe20003f06270 */
[----:B------:R-:W-:Y:S01]  /*b760*/  ULDC.64 UR6, c[0x0][0xa80] ;  /* 0x0002a00000067ab9 */ /* 0x000fe20000000a00 */
[----:B------:R-:W-:Y:S01]  /*b770*/  LOP3.LUT R10, R21, 0x20, R10, 0xe2, !PT ;  /* 0x00000020150a7812 */ /* 0x000fe200078ee20a */
[----:B------:R-:W-:Y:S01]  /*b780*/  IMAD.IADD R9, R9, 0x1, R13 ;  /* 0x0000000109097824 */ /* 0x000fe200078e020d */
[----:B------:R-:W-:Y:S01]  /*b790*/  LEA R26, P1, R8, UR6, 0x1 ;  /* 0x00000006081a7c11 */ /* 0x000fe2000f8208ff */
[----:B------:R-:W-:Y:S01]  /*b7a0*/  BSSY B1, `(.L_x_7299) ;  /* 0x0000027000017945 */ /* 0x000fe20003800000 */
[----:B------:R-:W-:Y:S01]  /*b7b0*/  LOP3.LUT R3, R10, R3, RZ, 0xfc, !PT ;  /* 0x000000030a037212 */ /* 0x000fe200078efcff */
[----:B0-----:R-:W-:Y:S01]  /*b7c0*/  SYNCS.ARRIVE.TRANS64.RED.A1T0 RZ, [UR5], RZ ;  /* 0x000000ffffff79a7 */ /* 0x001fe20008100405 */
[----:B------:R-:W-:Y:S01]  /*b7d0*/  LEA.HI.X R27, R8, UR7, R9, 0x1, P1 ;  /* 0x00000007081b7c11 */ /* 0x000fe200088f0c09 */
[----:B------:R0:W1:Y:S01]  /*b7e0*/  SHFL.IDX PT, R10, R26, RZ, 0x181f ;  /* 0x00181fff1a0a7589 */ /* 0x00006200000e0000 */
[----:B------:R-:W-:-:S03]  /*b7f0*/  LOP3.LUT R0, R3, R0, RZ, 0xfc, !PT ;  /* 0x0000000003007212 */ /* 0x000fc600078efcff */
        /* <DEDUP_REMOVED lines=33> */
.L_x_7300:
[----:B------:R-:W-:Y:S05]  /*ba10*/  BSYNC B1 ;  /* 0x0000000000017941 */ /* 0x000fea0003800000 */
.L_x_7299:
[----:B---3-5:R-:W-:Y:S01]  /*ba20*/  VIADD R4, R28, 0x20 ;  /* 0x000000201c047836 */ /* 0x028fe20000000000 */
        /* <DEDUP_REMOVED lines=20> */
[-C--:B------:R-:W-:Y:S02]  /*bb70*/  @!P2 LEA.HI.X R13, R188, R7.reuse, R221, 0x1, P5 ;  /* 0x00000007bc0da211 */ /* 0x080fe400028f0cdd */
[-C--:B------:R-:W-:Y:S02]  /*bb80*/  @!P0 LEA R14, P3, R186, R6.reuse, 0x1 ;  /* 0x00000006ba0e8211 */ /* 0x080fe400078608ff */
[CC--:B0-----:R-:W-:Y:S01]  /*bb90*/  @!P1 LEA R4, P6, R187.reuse, R6.reuse, 0x1 ;  /* 0x00000006bb049211 */ /* 0x0c1fe200078c08ff */
[----:B------:R4:W-:Y:S01]  /*bba0*/  @!P2 ST.E.128 desc[UR50][R12.64], R32 ;  /* 0x000000200c00a985 */ /* 0x0009e2000c101d32 */
[----:B------:R-:W-:Y:S02]  /*bbb0*/  @P4 LEA R20, P5, R214, R6, 0x1 ;  /* 0x00000006d6144211 */ /* 0x000fe400078a08ff */
[-C--:B------:R-:W-:Y:S02]  /*bbc0*/  @!P1 LEA.HI.X R5, R187, R7.reuse, R220, 0x1, P6 ;  /* 0x00000007bb059211 */ /* 0x080fe400030f0cdc */
[----:B------:R-:W-:-:S02]  /*bbd0*/  @!P0 LEA.HI.X R15, R186, R7, R219, 0x1, P3 ;  /* 0x00000007ba0f8211 */ /* 0x000fc400018f0cdb */
        /* <DEDUP_REMOVED lines=10> */
.L_x_7297:
[----:B------:R-:W0:Y:S01]  /*bc80*/  LDC R10, c[0x0][0xbe8] ;  /* 0x0002fa00ff0a7b82 */ /* 0x000e220000000800 */
[----:B------:R-:W-:Y:S01]  /*bc90*/  ISETP.GE.AND P2, PT, R216, 0x40, PT ;  /* 0x00000040d800780c */ /* 0x000fe20003f46270 */
[----:B------:R-:W-:Y:S01]  /*bca0*/  ULDC UR12, c[0x0][0xac8] ;  /* 0x0002b200000c7ab9 */ /* 0x000fe20000000800 */
[----:B------:R-:W-:Y:S01]  /*bcb0*/  IMAD R0, R209, 0x20, R210 ;  /* 0x00000020d1007824 */ /* 0x000fe200078e02d2 */
[----:B------:R-:W-:Y:S01]  /*bcc0*/  ISETP.GE.AND P4, PT, R17, UR12, PT ;  /* 0x0000000c11007c0c */ /* 0x000fe2000bf86270 */
[----:B------:R-:W-:Y:S01]  /*bcd0*/  USHF.R.S32.HI UR8, URZ, 0x1f, UR45 ;  /* 0x0000001f3f087899 */ /* 0x000fe2000801142d */
[----:B------:R-:W-:Y:S01]  /*bce0*/  ISETP.GE.AND P3, PT, R190, UR12, PT ;  /* 0x0000000cbe007c0c */ /* 0x000fe2000bf66270 */
[----:B------:R-:W-:Y:S01]  /*bcf0*/  USHF.R.S32.HI UR9, URZ, 0x1f, UR43 ;  /* 0x0000001f3f097899 */ /* 0x000fe2000801142b */
[----:B------:R-:W-:Y:S01]  /*bd00*/  BSSY B1, `(.L_x_7302) ;  /* 0x0000031000017945 */ /* 0x000fe20003800000 */
[----:B------:R-:W-:Y:S02]  /*bd10*/  ISETP.GE.AND P1, PT, R189, UR12, PT ;  /* 0x0000000cbd007c0c */ /* 0x000fe4000bf26270 */
[----:B------:R-:W-:-:S02]  /*bd20*/  IADD3 R8, R0, UR44, RZ ;  /* 0x0000002c00087c10 */ /* 0x000fc4000fffe0ff */
[----:B------:R-:W-:Y:S02]  /*bd30*/  SEL R12, RZ, 0x1, P4 ;  /* 0x00000001ff0c7807 */ /* 0x000fe40002000000 */
        /* <DEDUP_REMOVED lines=10> */
[----:B--2---:R-:W-:-:S04]  /*bde0*/  IADD3 R6, R7, -0x80, R6 ;  /* 0xffffff8007067810 */ /* 0x004fc80007ffe006 */
        /* <DEDUP_REMOVED lines=34> */
.L_x_7303:
[----:B------:R-:W-:Y:S05]  /*c010*/  BSYNC B1 ;  /* 0x0000000000017941 */ /* 0x000fea0003800000 */
.L_x_7302:
[----:B------:R-:W-:Y:S01]  /*c020*/  ULDC.64 UR10, c[0x0][0xae8] ;  /* 0x0002ba00000a7ab9 */ /* 0x000fe20000000a00 */
[----:B------:R-:W-:Y:S01]  /*c030*/  SEL R0, RZ, 0xffffffff, P1 ;  /* 0xffffffffff007807 */ /* 0x000fe20000800000 */
[----:B------:R-:W-:Y:S01]  /*c040*/  UIMAD UR5, UR8, UR10, URZ ;  /* 0x0000000a080572a4 */ /* 0x000fe2000f8e023f */
[----:B------:R-:W-:Y:S01]  /*c050*/  IMAD.SHL.U32 R13, R13, 0x2, RZ ;  /* 0x000000020d0d7824 */ /* 0x000fe200078e00ff */
[----:B------:R-:W-:Y:S01]  /*c060*/  UIMAD.WIDE.U32 UR6, UR45, UR10, URZ ;  /* 0x0000000a2d0672a5 */ /* 0x000fe2000f8e003f */
[----:B------:R-:W-:Y:S01]  /*c070*/  SHF.L.U32 R5, R0, 0x2, RZ ;  /* 0x0000000200057819 */ /* 0x000fe200000006ff */
[----:B0-----:R-:W-:Y:S01]  /*c080*/  @P0 IMAD.HI.U32 R0, R8, R9, RZ ;  /* 0x0000000908000227 */ /* 0x001fe200078e00ff */
[----:B------:R-:W-:Y:S01]  /*c090*/  UIMAD UR5, UR45, UR11, UR5 ;  /* 0x0000000b2d0572a4 */ /* 0x000fe2000f8e0205 */
[----:B------:R-:W-:Y:S01]  /*c0a0*/  ISETP.GE.AND P1, PT, R188, UR12, PT ;  /* 0x0000000cbc007c0c */ /* 0x000fe2000bf26270 */
[----:B------:R-:W-:Y:S01]  /*c0b0*/  BSSY B1, `(.L_x_7304) ;  /* 0x0000056000017945 */ /* 0x000fe20003800000 */
[----:B--2---:R-:W-:Y:S01]  /*c0c0*/  IMAD.MOV.U32 R3, RZ, RZ, R8 ;  /* 0x000000ffff037224 */ /* 0x004fe200078e0008 */
[----:B------:R-:W-:Y:S01]  /*c0d0*/  ULDC.64 UR10, c[0x0][0xaf0] ;  /* 0x0002bc00000a7ab9 */ /* 0x000fe20000000a00 */
[----:B------:R-:W-:Y:S01]  /*c0e0*/  UIADD3 UR7, UR7, UR5, URZ ;  /* 0x0000000507077290 */ /* 0x000fe2000fffe03f */
[----:B-1----:R-:W-:Y:S01]  /*c0f0*/  @P0 SHF.R.U32.HI R3, RZ, R11, R0 ;  /* 0x0000000bff030219 */ /* 0x002fe20000011600 */
[----:B------:R-:W-:Y:S01]  /*c100*/  UIMAD UR5, UR9, UR10, URZ ;  /* 0x0000000a090572a4 */ /* 0x000fe2000f8e023f */
[----:B------:R-:W-:Y:S01]  /*c110*/  LOP3.LUT R12, R13, 0x2, R12, 0xe2, !PT ;  /* 0x000000020d0c7812 */ /* 0x000fe200078ee20c */
[----:B------:R-:W-:Y:S01]  /*c120*/  UIMAD.WIDE.U32 UR6, UR43, UR10, UR6 ;  /* 0x0000000a2b0672a5 */ /* 0x000fe2000f8e0006 */
[----:B------:R-:W-:Y:S01]  /*c130*/  SEL R0, RZ, 0xffffffff, P1 ;  /* 0xffffffffff007807 */ /* 0x000fe20000800000 */
[----:B------:R-:W-:Y:S01]  /*c140*/  UIMAD UR5, UR43, UR11, UR5 ;  /* 0x0000000b2b0572a4 */ /* 0x000fe2000f8e0205 */
[----:B------:R-:W-:Y:S01]  /*c150*/  LOP3.LUT R12, R5, 0x4, R12, 0xe2, !PT ;  /* 0x00000004050c7812 */ /* 0x000fe200078ee20c */
[--C-:B------:R-:W-:Y:S01]  /*c160*/  IMAD.MOV R7, RZ, RZ, -R3.reuse ;  /* 0x000000ffff077224 */ /* 0x100fe200078e0a03 */
[----:B------:R-:W-:Y:S01]  /*c170*/  ISETP.GE.AND P1, PT, R187, UR12, PT ;  /* 0x0000000cbb007c0c */ /* 0x000fe2000bf26270 */
[----:B------:R-:W-:Y:S01]  /*c180*/  IMAD.SHL.U32 R5, R0, 0x8, RZ ;  /* 0x0000000800057824 */ /* 0x000fe200078e00ff */
[----:B------:R-:W-:Y:S01]  /*c190*/  UIADD3 UR5, UR7, UR5, URZ ;  /* 0x0000000507057290 */ /* 0x000fe2000fffe03f */
[----:B------:R-:W-:Y:S01]  /*c1a0*/  SHF.R.S32.HI R0, RZ, 0x1f, R3 ;  /* 0x0000001fff007819 */ /* 0x000fe20000011403 */
[----:B------:R-:W-:Y:S01]  /*c1b0*/  IMAD.U32 R4, RZ, RZ, UR6 ;  /* 0x00000006ff047e24 */ /* 0x000fe2000f8e00ff */
[----:B------:R-:W-:Y:S01]  /*c1c0*/  ISETP.GE.AND P0, PT, R186, UR12, PT ;  /* 0x0000000cba007c0c */ /* 0x000fe2000bf06270 */
[----:B------:R-:W-:Y:S01]  /*c1d0*/  IMAD R7, R10, R7, R8 ;  /* 0x000000070a077224 */ /* 0x000fe200078e0208 */
[----:B------:R-:W-:Y:S01]  /*c1e0*/  LOP3.LUT R12, R5, 0x8, R12, 0xe2, !PT ;  /* 0x00000008050c7812 */ /* 0x000fe200078ee20c */
[----:B------:R-:W-:Y:S01]  /*c1f0*/  VIADD R26, R210, UR44 ;  /* 0x0000002cd21a7c36 */ /* 0x000fe20008000000 */
[----:B------:R-:W-:Y:S01]  /*c200*/  MOV R5, UR7 ;  /* 0x0000000700057c02 */ /* 0x000fe20008000f00 */
[----:B------:R-:W-:Y:S01]  /*c210*/  ULDC.64 UR6, c[0x0][0xae0] ;  /* 0x0002b80000067ab9 */ /* 0x000fe20000000a00 */
[----:B------:R-:W-:Y:S01]  /*c220*/  SEL R6, RZ, 0xffffffff, P1 ;  /* 0xffffffffff067807 */ /* 0x000fe20000800000 */
[----:B------:R-:W-:Y:S01]  /*c230*/  IMAD.U32 R5, RZ, RZ, UR5 ;  /* 0x00000005ff057e24 */ /* 0x000fe2000f8e00ff */
[----:B------:R-:W-:Y:S01]  /*c240*/  SEL R8, RZ, 0xffffffff, P0 ;  /* 0xffffffffff087807 */ /* 0x000fe20000000000 */
[----:B------:R-:W-:Y:S01]  /*c250*/  IMAD R0, R0, UR6, RZ ;  /* 0x0000000600007c24 */ /* 0x000fe2000f8e02ff */
        /* <DEDUP_REMOVED lines=8> */
[----:B------:R-:W-:Y:S01]  /*c2e0*/  IMAD.SHL.U32 R3, R8, 0x20, RZ ;  /* 0x0000002008037824 */ /* 0x000fe200078e00ff */
[----:B------:R-:W-:Y:S01]  /*c2f0*/  IADD3 R5, R5, R9, RZ ;  /* 0x0000000905057210 */ /* 0x000fe20007ffe0ff */
[----:B------:R-:W-:Y:S01]  /*c300*/  IMAD R0, R0, UR6, RZ ;  /* 0x0000000600007c24 */ /* 0x000fe2000f8e02ff */
[----:B------:R-:W-:Y:S01]  /*c310*/  ISETP.GE.AND P2, PT, R212, UR12, PT ;  /* 0x0000000cd4007c0c */ /* 0x000fe2000bf46270 */
[----:B------:R-:W-:Y:S01]  /*c320*/  IMAD R25, R10, UR5, RZ ;  /* 0x000000050a197c24 */ /* 0x000fe2000f8e02ff */
[----:B------:R-:W-:Y:S01]  /*c330*/  LOP3.LUT R12, R3, 0x20, R12, 0xe2, !PT ;  /* 0x00000020030c7812 */ /* 0x000fe200078ee20c */
[C---:B------:R-:W-:Y:S01]  /*c340*/  IMAD R3, R7.reuse, UR7, R0 ;  /* 0x0000000707037c24 */ /* 0x040fe2000f8e0200 */
[----:B------:R-:W-:Y:S01]  /*c350*/  SEL R0, RZ, 0x80, P2 ;  /* 0x00000080ff007807 */ /* 0x000fe20001000000 */
[----:B------:R-:W-:Y:S01]  /*c360*/  IMAD.WIDE.U32 R4, R7, UR6, R4 ;  /* 0x0000000607047c25 */ /* 0x000fe2000f8e0004 */
[----:B------:R-:W-:Y:S01]  /*c370*/  SEL R7, RZ, 0x40, P0 ;  /* 0x00000040ff077807 */ /* 0x000fe20000000000 */
[----:B------:R-:W-:Y:S01]  /*c380*/  ULDC.64 UR6, c[0x0][0xa80] ;  /* 0x0002a00000067ab9 */ /* 0x000fe20000000a00 */
[----:B------:R-:W-:Y:S01]  /*c390*/  ISETP.GE.AND P0, PT, R26, R25, PT ;  /* 0x000000191a00720c */ /* 0x000fe20003f06270 */
[----:B------:R-:W-:Y:S01]  /*c3a0*/  IMAD.IADD R3, R5, 0x1, R3 ;  /* 0x0000000105037824 */ /* 0x000fe200078e0203 */
[----:B------:R-:W-:-:S02]  /*c3b0*/  LEA R20, P1, R4, UR6, 0x1 ;  /* 0x0000000604147c11 */ /* 0x000fc4000f8208ff */
[----:B------:R-:W-:Y:S02]  /*c3c0*/  LOP3.LUT R21, R12, R7, RZ, 0xfc, !PT ;  /* 0x000000070c157212 */ /* 0x000fe400078efcff */
[----:B------:R-:W-:Y:S01]  /*c3d0*/  LEA.HI.X R3, R4, UR7, R3, 0x1, P1 ;  /* 0x0000000704037c11 */ /* 0x000fe200088f0c03 */
[----:B------:R0:W1:Y:S01]  /*c3e0*/  SHFL.IDX PT, R6, R20, RZ, 0x181f ;  /* 0x00181fff14067589 */ /* 0x00006200000e0000 */
[----:B------:R-:W-:-:S03]  /*c3f0*/  LOP3.LUT R24, R21, R0, RZ, 0xfc, !PT ;  /* 0x0000000015187212 */ /* 0x000fc600078efcff */
[----:B------:R0:W2:Y:S02]  /*c400*/  SHFL.IDX PT, R7, R3, RZ, 0x181f ;  /* 0x00181fff03077589 */ /* 0x0000a400000e0000 */
        /* <DEDUP_REMOVED lines=32> */
.L_x_7305:
[----:B------:R-:W-:Y:S05]  /*c610*/  BSYNC B1 ;  /* 0x0000000000017941 */ /* 0x000fea0003800000 */
.L_x_7304:
        /* <DEDUP_REMOVED lines=36> */
.L_x_7301:
[----:B------:R-:W-:Y:S05]  /*c860*/  BSYNC B0 ;  /* 0x0000000000007941 */ /* 0x000fea0003800000 */
.L_x_7296:
[----:B------:R-:W-:Y:S02]  /*c870*/  ULDC UR5, c[0x0][0xc38] ;  /* 0x00030e0000057ab9 */ /* 0x000fe40000000800 */
[----:B------:R-:W-:-:S06]  /*c880*/  UISETP.GE.AND UP0, UPT, UR4, UR5, UPT ;  /* 0x000000050400728c */ /* 0x000fcc000bf06270 */
[----:B------:R-:W-:-:S13]  /*c890*/  PLOP3.LUT P0, PT, PT, PT, UP0, 0x80, 0x0 ;  /* 0x000000000000781c */ /* 0x000fda0003f0f008 */
[----:B------:R-:W-:Y:S05]  /*c8a0*/  @!P0 BRA `(.L_x_7306) ;  /* 0xffffff4400a08947 */ /* 0x000fea000383ffff */
[----:B------:R-:W-:Y:S05]  /*c8b0*/  EXIT ;  /* 0x000000000000794d */ /* 0x000fea0003800000 */
.L_x_7244:
[----:B------:R-:W-:-:S08]  /*c8c0*/  NOP ;  /* 0x0000000000007918 */ /* 0x000fd00000000000 */
[----:B------:R-:W0:-:S00]  /*c8d0*/  USETMAXREG.DEALLOC.CTAPOOL 0x28 ;  /* 0x00000028000079c8 */ /* 0x000e0000080e0500 */
[----:B0-----:R-:W-:-:S06]  /*c8e0*/  LOP3.LUT R2, R2, 0x3, RZ, 0xc0, !PT ;  /* 0x0000000302027812 */ /* 0x001fcc00078ec0ff */
[----:B------:R-:W0:Y:S01]  /*c8f0*/  S2UR UR10, SR_CTAID.X ;  /* 0x00000000000a79c3 */ /* 0x000e220000002500 */
[----:B------:R-:W-:Y:S01]  /*c900*/  LOP3.LUT R16, R16, 0xffffdfff, RZ, 0xc0, !PT ;  /* 0xffffdfff10107812 */ /* 0x000fe200078ec0ff */
[----:B------:R-:W-:Y:S01]  /*c910*/  STL [R1+0x4], RZ ;  /* 0x000004ff01007387 */ /* 0x000fe20000100800 */
        /* <DEDUP_REMOVED lines=28> */
[----:B------:R-:W-:Y:S01]  /*cae0*/  IMAD.MOV.U32 R18, RZ, RZ, RZ ;  /* 0x000000ffff127224 */ /* 0x000fe200078e00ff */
[----:B------:R-:W-:Y:S01]  /*caf0*/  ISETP.GE.AND P3, PT, R3, UR4, PT ;  /* 0x0000000403007c0c */ /* 0x000fe2000bf66270 */
[----:B------:R-:W-:Y:S01]  /*cb00*/  UIMAD UR37, UR37, UR38, URZ ;  /* 0x00000026252572a4 */ /* 0x000fe2000f8e023f */
[----:B------:R-:W-:Y:S01]  /*cb10*/  ISETP.GE.AND P2, PT, R4, UR4, PT ;  /* 0x0000000404007c0c */ /* 0x000fe2000bf46270 */
[----:B------:R-:W-:Y:S01]  /*cb20*/  ULDC UR45, c[0x0][0xc] ;  /* 0x00000300002d7ab9 */ /* 0x000fe20000000800 */
[----:B------:R-:W-:Y:S01]  /*cb30*/  SEL R3, RZ, 0xffffffff, P1 ;  /* 0xffffffffff037807 */ /* 0x000fe20000800000 */
[----:B------:R-:W-:Y:S01]  /*cb40*/  ULOP3.LUT UR46, UR39, 0x2, URZ, 0xfc, !UPT ;  /* 0x00000002272e7892 */ /* 0x000fe2000f8efc3f */
[----:B------:R-:W-:-:S02]  /*cb50*/  LOP3.LUT R5, R8, 0x180, RZ, 0xfc, !PT ;  /* 0x0000018008057812 */ /* 0x000fc400078efcff */
[----:B------:R-:W-:Y:S01]  /*cb60*/  @P1 LOP3.LUT R16, R16, 0x40, RZ, 0xfc, !PT ;  /* 0x0000004010101812 */ /* 0x000fe200078efcff */
[----:B------:R-:W-:Y:S01]  /*cb70*/  IMAD.SHL.U32 R3, R3, 0x2, RZ ;  /* 0x0000000203037824 */ /* 0x000fe200078e00ff */
[----:B------:R-:W-:Y:S02]  /*cb80*/  LOP3.LUT R6, R8, 0x1c0, RZ, 0xfc, !PT ;  /* 0x000001c008067812 */ /* 0x000fe400078efcff */
[----:B------:R-:W-:Y:S02]  /*cb90*/  LOP3.LUT R16, R16, 0xffffff7f, RZ, 0xc0, !PT ;  /* 0xffffff7f10107812 */ /* 0x000fe400078ec0ff */
[----:B------:R-:W-:Y:S02]  /*cba0*/  SEL R2, RZ, 0x1, P0 ;  /* 0x00000001ff027807 */ /* 0x000fe40000000000 */
[----:B------:R-:W-:Y:S02]  /*cbb0*/  @P0 LOP3.LUT R16, R16, 0x80, RZ, 0xfc, !PT ;  /* 0x0000008010100812 */ /* 0x000fe400078efcff */
[----:B------:R-:W-:-:S02]  /*cbc0*/  ISETP.GE.AND P1, PT, R5, UR4, PT ;  /* 0x0000000405007c0c */ /* 0x000fc4000bf26270 */
[----:B------:R-:W-:Y:S02]  /*cbd0*/  LOP3.LUT R16, R16, 0xffffffdf, RZ, 0xc0, !PT ;  /* 0xffffffdf10107812 */ /* 0x000fe400078ec0ff */
[----:B------:R-:W-:Y:S02]  /*cbe0*/  ISETP.GE.AND P0, PT, R6, UR4, PT ;  /* 0x0000000406007c0c */ /* 0x000fe4000bf06270 */
[----:B------:R-:W-:Y:S02]  /*cbf0*/  @P3 LOP3.LUT R16, R16, 0x20, RZ, 0xfc, !PT ;  /* 0x0000002010103812 */ /* 0x000fe400078efcff */
[----:B------:R-:W-:Y:S02]  /*cc00*/  LOP3.LUT R5, R8, 0x100, RZ, 0xfc, !PT ;  /* 0x0000010008057812 */ /* 0x000fe400078efcff */
[----:B------:R-:W-:Y:S02]  /*cc10*/  LOP3.LUT R16, R16, 0xffffffef, RZ, 0xc0, !PT ;  /* 0xffffffef10107812 */ /* 0x000fe400078ec0ff */
[----:B------:R-:W-:-:S02]  /*cc20*/  LOP3.LUT R6, R8, 0x140, RZ, 0xfc, !PT ;  /* 0x0000014008067812 */ /* 0x000fc400078efcff */
[----:B------:R-:W-:Y:S02]  /*cc30*/  LOP3.LUT R2, R3, 0x2, R2, 0xe2, !PT ;  /* 0x0000000203027812 */ /* 0x000fe400078ee202 */
[----:B------:R-:W-:Y:S02]  /*cc40*/  @P2 LOP3.LUT R16, R16, 0x10, RZ, 0xfc, !PT ;  /* 0x0000001010102812 */ /* 0x000fe400078efcff */
[----:B------:R-:W-:Y:S02]  /*cc50*/  SEL R3, RZ, 0x4, P3 ;  /* 0x00000004ff037807 */ /* 0x000fe40001800000 */
[----:B------:R-:W-:Y:S02]  /*cc60*/  SEL R4, RZ, 0x8, P2 ;  /* 0x00000008ff047807 */ /* 0x000fe40001000000 */
[----:B------:R-:W-:Y:S02]  /*cc70*/  ISETP.GE.AND P3, PT, R5, UR4, PT ;  /* 0x0000000405007c0c */ /* 0x000fe4000bf66270 */
[----:B------:R-:W-:Y:S01]  /*cc80*/  ISETP.GE.AND P2, PT, R6, UR4, PT ;  /* 0x0000000406007c0c */ /* 0x000fe2000bf46270 */
[----:B------:R-:W-:Y:S01]  /*cc90*/  ULDC.64 UR4, c[0x0][0x418] ;  /* 0x0001060000047ab9 */ /* 0x000fe20000000a00 */
[----:B------:R-:W-:Y:S01]  /*cca0*/  LOP3.LUT R4, R4, R2, R3, 0xfe, !PT ;  /* 0x0000000204047212 */ /* 0x000fe200078efe03 */
[----:B------:R-:W-:Y:S01]  /*ccb0*/  UISETP.NE.U32.AND UP0, UPT, UR4, URZ, UPT ;  /* 0x0000003f0400728c */ /* 0x000fe2000bf05070 */
[----:B------:R-:W-:-:S02]  /*ccc0*/  LOP3.LUT R3, R31, 0x1f8, RZ, 0xc0, !PT ;  /* 0x000001f81f037812 */ /* 0x000fc400078ec0ff */
[----:B------:R-:W-:Y:S01]  /*ccd0*/  LOP3.LUT R16, R16, 0xfffffff7, RZ, 0xc0, !PT ;  /* 0xfffffff710107812 */ /* 0x000fe200078ec0ff */
[----:B------:R-:W-:Y:S01]  /*cce0*/  UISETP.NE.AND.EX UP0, UPT, UR5, URZ, UPT, UP0 ;  /* 0x0000003f0500728c */ /* 0x000fe2000bf05300 */
[----:B------:R-:W-:Y:S01]  /*ccf0*/  LOP3.LUT R2, R3, 0x38, R0, 0x78, !PT ;  /* 0x0000003803027812 */ /* 0x000fe200078e7800 */
[----:B------:R-:W-:Y:S01]  /*cd00*/  ULDC UR4, c[0x0][0x424] ;  /* 0x0001090000047ab9 */ /* 0x000fe20000000800 */
[----:B------:R-:W-:Y:S01]  /*cd10*/  UMOV UR5, 0x400 ;  /* 0x0000040000057882 */ /* 0x000fe20000000000 */
[----:B------:R-:W-:Y:S01]  /*cd20*/  SHF.L.U32 R3, R0, 0x4, RZ ;  /* 0x0000000400037819 */ /* 0x000fe200000006ff */
[----:B0-----:R-:W-:Y:S01]  /*cd30*/  ULEA UR8, UR8, UR5, 0x18 ;  /* 0x0000000508087291 */ /* 0x001fe2000f8ec03f */
[----:B------:R-:W-:Y:S01]  /*cd40*/  LOP3.LUT R31, R2, 0x200, R31, 0xf8, !PT ;  /* 0x00000200021f7812 */ /* 0x000fe200078ef81f */
[----:B------:R-:W-:Y:S01]  /*cd50*/  USEL UR4, UR4, 0x1, UP0 ;  /* 0x0000000104047887 */ /* 0x000fe20008000000 */
[----:B------:R-:W-:Y:S02]  /*cd60*/  LOP3.LUT R0, R36, 0x70, R3, 0xf8, !PT ;  /* 0x0000007024007812 */ /* 0x000fe400078ef803 */
[----:B------:R-:W-:Y:S01]  /*cd70*/  @P3 LOP3.LUT R16, R16, 0x8, RZ, 0xfc, !PT ;  /* 0x0000000810103812 */ /* 0x000fe200078efcff */
[----:B------:R-:W-:Y:S01]  /*cd80*/  UIMAD UR36, UR4, UR6, URZ ;  /* 0x00000006042472a4 */ /* 0x000fe2000f8e023f */
[----:B------:R-:W-:-:S02]  /*cd90*/  MOV R17, UR8 ;  /* 0x0000000800117c02 */ /* 0x000fc40008000f00 */
[----:B------:R-:W-:Y:S01]  /*cda0*/  SEL R7, RZ, 0x40, P1 ;  /* 0x00000040ff077807 */ /* 0x000fe20000800000 */
[----:B------:R-:W-:Y:S01]  /*cdb0*/  UIADD3 UR4, UR36, 0x3f, URZ ;  /* 0x0000003f24047890 */ /* 0x000fe2000fffe03f */
[----:B------:R-:W-:Y:S01]  /*cdc0*/  ISETP.GE.AND P1, PT, R8, UR7, PT ;  /* 0x0000000708007c0c */ /* 0x000fe2000bf26270 */
[----:B------:R-:W-:Y:S01]  /*cdd0*/  IMAD R0, R31, 0x2, R17 ;  /* 0x000000021f007824 */ /* 0x000fe200078e0211 */
[----:B------:R-:W-:Y:S01]  /*cde0*/  LOP3.LUT R16, R16, 0xfffffffb, RZ, 0xc0, !PT ;  /* 0xfffffffb10107812 */ /* 0x000fe200078ec0ff */
[----:B------:R-:W-:Y:S01]  /*cdf0*/  USHF.R.S32.HI UR5, URZ, 0x1f, UR4 ;  /* 0x0000001f3f057899 */ /* 0x000fe20008011404 */
[----:B------:R-:W-:Y:S01]  /*ce00*/  SEL R5, RZ, 0x10, P3 ;  /* 0x00000010ff057807 */ /* 0x000fe20001800000 */
[----:B------:R-:W-:Y:S01]  /*ce10*/  UIADD3 UR38, UR36, 0x40, -UR38 ;  /* 0x0000004024267890 */ /* 0x000fe2000fffe826 */
[----:B------:R-:W-:Y:S01]  /*ce20*/  SEL R6, RZ, 0x20, P2 ;  /* 0x00000020ff067807 */ /* 0x000fe20001000000 */
[----:B------:R1:W-:Y:S01]  /*ce30*/  STL [R1+0x8], R0 ;  /* 0x0000080001007387 */ /* 0x0003e20000100800 */
[----:B------:R-:W-:Y:S01]  /*ce40*/  @P2 LOP3.LUT R16, R16, 0x4, RZ, 0xfc, !PT ;  /* 0x0000000410102812 */ /* 0x000fe200078efcff */
[----:B------:R-:W-:Y:S01]  /*ce50*/  ULEA.HI UR5, UR5, UR4, URZ, 0x6 ;  /* 0x0000000405057291 */ /* 0x000fe2000f8f303f */
[----:B------:R-:W-:-:S02]  /*ce60*/  LOP3.LUT R4, R6, R4, R5, 0xfe, !PT ;  /* 0x0000000406047212 */ /* 0x000fc400078efe05 */
[----:B------:R-:W-:Y:S01]  /*ce70*/  SEL R9, RZ, 0x80, P0 ;  /* 0x00000080ff097807 */ /* 0x000fe20000000000 */
[----:B------:R-:W-:Y:S01]  /*ce80*/  USHF.R.S32.HI UR40, URZ, 0x6, UR5 ;  /* 0x000000063f287899 */ /* 0x000fe20008011405 */
[----:B------:R-:W-:Y:S02]  /*ce90*/  ISETP.GE.AND P0, PT, R8, UR9, PT ;  /* 0x0000000908007c0c */ /* 0x000fe4000bf06270 */
[----:B------:R-:W-:Y:S02]  /*cea0*/  LOP3.LUT R4, R4, R7, RZ, 0xfc, !PT ;  /* 0x0000000704047212 */ /* 0x000fe400078efcff */
[----:B------:R-:W-:Y:S02]  /*ceb0*/  LOP3.LUT R16, R16, 0xfffffffd, RZ, 0xc0, !PT ;  /* 0xfffffffd10107812 */ /* 0x000fe400078ec0ff */
[----:B------:R-:W-:Y:S02]  /*cec0*/  LOP3.LUT R32, R4, R9, RZ, 0xfc, !PT ;  /* 0x0000000904207212 */ /* 0x000fe400078efcff */
[----:B------:R-:W-:-:S02]  /*ced0*/  @P1 LOP3.LUT R16, R16, 0x2, RZ, 0xfc, !PT ;  /* 0x0000000210101812 */ /* 0x000fc400078efcff */
[----:B------:R-:W-:Y:S02]  /*cee0*/  LOP3.LUT R28, R4, 0x40, RZ, 0xc0, !PT ;  /* 0x00000040041c7812 */ /* 0x000fe400078ec0ff */
[----:B------:R-:W-:Y:S02]  /*cef0*/  LOP3.LUT R26, R32, 0x80, RZ, 0xc0, !PT ;  /* 0x00000080201a7812 */ /* 0x000fe400078ec0ff */
[----:B------:R-:W-:Y:S02]  /*cf00*/  LOP3.LUT R16, R16, 0xffffefff, RZ, 0xc0, !PT ;  /* 0xffffefff10107812 */ /* 0x000fe400078ec0ff */
[----:B------:R-:W-:Y:S02]  /*cf10*/  SHF.R.U32.HI R28, RZ, 0x2, R28 ;  /* 0x00000002ff1c7819 */ /* 0x000fe4000001161c */
[----:B------:R-:W-:Y:S02]  /*cf20*/  SHF.R.U32.HI R26, RZ, 0x3, R26 ;  /* 0x00000003ff1a7819 */ /* 0x000fe4000001161a */
[----:B-1----:R-:W-:-:S07]  /*cf30*/  @P0 LOP3.LUT R16, R16, 0x1000, RZ, 0xfc, !PT ;  /* 0x0000100010100812 */ /* 0x002fce00078efcff */
.L_x_7356:
        /* <DEDUP_REMOVED lines=22> */
.L_x_7308:
[----:B------:R-:W-:Y:S01]  /*d0a0*/  ULDC UR8, c[0x0][0xc54] ;  /* 0x0003150000087ab9 */ /* 0x000fe20000000800 */
[----:B------:R-:W-:Y:S01]  /*d0b0*/  UMOV UR6, UR7 ;  /* 0x0000000700067c82 */ /* 0x000fe20008000000 */
[----:B------:R-:W-:-:S11]  /*d0c0*/  UISETP.NE.AND UP0, UPT, UR8, 0x1, UPT ;  /* 0x000000010800788c */ /* 0x000fd6000bf05270 */
[----:B------:R-:W-:Y:S02]  /*d0d0*/  @UP0 ULDC.64 UR10, c[0x0][0xc58] ;  /* 0x00031600000a0ab9 */ /* 0x000fe40000000a00 */
[----:B------:R-:W-:-:S04]  /*d0e0*/  UIMAD.WIDE.U32 UR4, UR7, UR10, URZ ;  /* 0x0000000a070472a5 */ /* 0x000fc8000f8e003f */
[----:B------:R-:W-:-:S04]  /*d0f0*/  @UP0 USHF.R.U32.HI UR6, URZ, UR11, UR5 ;  /* 0x0000000b3f060299 */ /* 0x000fc80008011605 */
[----:B------:R-:W-:-:S12]  /*d100*/  UIMAD UR4, UR6, UR8, URZ ;  /* 0x00000008060472a4 */ /* 0x000fd8000f8e023f */
.L_x_7309:
        /* <DEDUP_REMOVED lines=18> */
[----:B------:R-:W-:Y:S01]  /*d230*/  MOV R3, UR5 ;  /* 0x0000000500037c02 */ /* 0x000fe20008000f00 */
[----:B------:R-:W-:Y:S01]  /*d240*/  IMAD.U32 R2, RZ, RZ, UR4 ;  /* 0x00000004ff027e24 */ /* 0x000fe2000f8e00ff */
[----:B------:R-:W-:Y:S01]  /*d250*/  ULDC UR5, c[0x0][0x448] ;  /* 0x0001120000057ab9 */ /* 0x000fe20000000800 */
        /* <DEDUP_REMOVED lines=13> */
[----:B------:R-:W-:-:S04]  /*d330*/  USHF.R.S32.HI UR4, URZ, 0x1f, UR6 ;  /* 0x0000001f3f047899 */ /* 0x000fc80008011406 */
[----:B------:R-:W-:-:S04]  /*d340*/  ULEA.HI UR4, UR4, UR6, URZ, 0x6 ;  /* 0x0000000604047291 */ /* 0x000fc8000f8f303f */
[----:B------:R-:W-:-:S04]  /*d350*/  USHF.R.S32.HI UR4, URZ, 0x6, UR4 ;  /* 0x000000063f047899 */ /* 0x000fc80008011404 */
        /* <DEDUP_REMOVED lines=21> */
.L_x_7311:
        /* <DEDUP_REMOVED lines=20> */
.L_x_7314:
[----:B------:R-:W-:Y:S05]  /*d5f0*/  BSYNC B6 ;  /* 0x0000000000067941 */ /* 0x000fea0003800000 */
.L_x_7313:
        /* <DEDUP_REMOVED lines=9> */
[----:B------:R-:W-:Y:S01]  /*d690*/  MOV R4, UR6 ;  /* 0x0000000600047c02 */ /* 0x000fe20008000f00 */
[----:B------:R-:W-:Y:S01]  /*d6a0*/  IMAD.U32 R5, RZ, RZ, UR7 ;  /* 0x00000007ff057e24 */ /* 0x000fe2000f8e00ff */
        /* <DEDUP_REMOVED lines=8> */
[----:B-1---5:R-:W-:Y:S05]  /*d730*/  CALL.ABS.NOINC R2 ;  /* 0x0000000002007343 */ /* 0x022fea0003c00000 */
.L_x_7317:
        /* <DEDUP_REMOVED lines=15> */
.L_x_7316:
[----:B------:R-:W-:Y:S05]  /*d830*/  BSYNC B6 ;  /* 0x0000000000067941 */ /* 0x000fea0003800000 */
.L_x_7315:
        /* <DEDUP_REMOVED lines=9> */
[----:B------:R-:W-:Y:S01]  /*d8d0*/  MOV R3, UR5 ;  /* 0x0000000500037c02 */ /* 0x000fe20008000f00 */
[----:B------:R-:W-:Y:S01]  /*d8e0*/  IMAD.U32 R27, RZ, RZ, UR44 ;  /* 0x0000002cff1b7e24 */ /* 0x000fe2000f8e00ff */
[----:B------:R-:W-:-:S03]  /*d8f0*/  ULDC UR4, c[0x0][0xc48] ;  /* 0x0003120000047ab9 */ /* 0x000fc60000000800 */
[----:B------:R1:W5:Y:S01]  /*d900*/  @P0 LDG.E R24, desc[UR50][R2.64] ;  /* 0x0000003202180981 */ /* 0x000362000c1e1900 */
[----:B------:R-:W-:Y:S01]  /*d910*/  UMOV UR5, 0xffffffff ;  /* 0xffffffff00057882 */ /* 0x000fe20000000000 */
[----:B------:R-:W-:Y:S01]  /*d920*/  IMAD.U32 R19, RZ, RZ, UR4 ;  /* 0x00000004ff137e24 */ /* 0x000fe2000f8e00ff */
[----:B------:R-:W-:Y:S01]  /*d930*/  LEA R27, R27, 0xffffffc0, 0x6 ;  /* 0xffffffc01b1b7811 */ /* 0x000fe200078e30ff */
[----:B------:R-:W-:Y:S06]  /*d940*/  BRA.DIV UR5, `(.L_x_7318) ;  /* 0x00000032058c7947 */ /* 0x000fec000b800000 */
.L_x_7373:
        /* <DEDUP_REMOVED lines=9> */
[----:B------:R-:W-:-:S04]  /*d9e0*/  LOP3.LUT R8, R36, 0x70, R8, 0xf8, !PT ;  /* 0x0000007024087812 */ /* 0x000fc800078ef808 */
[----:B------:R-:W-:-:S04]  /*d9f0*/  IADD3 R35, R8, R27, RZ ;  /* 0x0000001b08237210 */ /* 0x000fc80007ffe0ff */
[C---:B------:R-:W-:Y:S01]  /*da00*/  ISETP.GE.AND P0, PT, R35.reuse, UR36, PT ;  /* 0x0000002423007c0c */ /* 0x040fe2000bf06270 */
[----:B------:R-:W-:-:S03]  /*da10*/  IMAD.IADD R35, R35, 0x1, R30 ;  /* 0x0000000123237824 */ /* 0x000fc600078e021e */
[----:B------:R-:W-:Y:S01]  /*da20*/  ISETP.GT.U32.OR P0, PT, R8, 0x3f, P0 ;  /* 0x0000003f0800780c */ /* 0x000fe20000704470 */
[----:B0-----:R-:W-:-:S04]  /*da30*/  @P1 IMAD.HI.U32 R0, R35, R0, RZ ;  /* 0x0000000023001227 */ /* 0x001fc800078e00ff */
[----:B------:R-:W-:Y:S01]  /*da40*/  IMAD.MOV.U32 R9, RZ, RZ, R35 ;  /* 0x000000ffff097224 */ /* 0x000fe200078e0023 */
[----:B-1----:R-:W-:-:S07]  /*da50*/  @P1 SHF.R.U32.HI R9, RZ, R3, R0 ;  /* 0x00000003ff091219 */ /* 0x002fce0000011600 */
[----:B------:R-:W0:Y:S01]  /*da60*/  @!P0 LDC.64 R6, c[0x0][0x428] ;  /* 0x00010a00ff068b82 */ /* 0x000e220000000a00 */
[--C-:B------:R-:W-:Y:S01]  /*da70*/  @!P0 SHF.R.S32.HI R3, RZ, 0x1f, R9.reuse ;  /* 0x0000001fff038819 */ /* 0x100fe20000011409 */
[----:B------:R-:W-:-:S06]  /*da80*/  @!P0 IMAD.MOV.U32 R2, RZ, RZ, R9 ;  /* 0x000000ffff028224 */ /* 0x000fcc00078e0009 */
[----:B------:R-:W1:Y:S01]  /*da90*/  @!P0 LDC.64 R4, c[0x0][0x418] ;  /* 0x00010600ff048b82 */ /* 0x000e620000000a00 */
[-C--:B0-----:R-:W-:Y:S02]  /*daa0*/  @!P0 IMAD R0, R29, R6.reuse, RZ ;  /* 0x000000061d008224 */ /* 0x081fe400078e02ff */
[----:B------:R-:W-:-:S04]  /*dab0*/  @!P0 IMAD.WIDE.U32 R2, R24, R6, R2 ;  /* 0x0000000618028225 */ /* 0x000fc800078e0002 */
[----:B------:R-:W-:Y:S01]  /*dac0*/  @!P0 IMAD R7, R24, R7, R0 ;  /* 0x0000000718078224 */ /* 0x000fe200078e0200 */
[----:B-1----:R-:W-:-:S04]  /*dad0*/  @!P0 LEA R4, P1, R2, R4, 0x2 ;  /* 0x0000000402048211 */ /* 0x002fc800078210ff */
[----:B------:R-:W-:-:S04]  /*dae0*/  @!P0 IADD3 R0, R3, R7, RZ ;  /* 0x0000000703008210 */ /* 0x000fc80007ffe0ff */
[----:B------:R-:W-:Y:S02]  /*daf0*/  @!P0 LEA.HI.X R5, R2, R5, R0, 0x2, P1 ;  /* 0x0000000502058211 */ /* 0x000fe400008f1400 */
[----:B------:R-:W-:Y:S01]  /*db00*/  MOV R2, UR46 ;  /* 0x0000002e00027c02 */ /* 0x000fe20008000f00 */
[----:B------:R-:W-:Y:S02]  /*db10*/  IMAD.MOV R0, RZ, RZ, -R9 ;  /* 0x000000ffff007224 */ /* 0x000fe400078e0a09 */
[----:B------:R0:W5:Y:S01]  /*db20*/  @!P0 LDG.E R34, desc[UR50][R4.64] ;  /* 0x0000003204228981 */ /* 0x000162000c1e1900 */
[----:B------:R-:W-:Y:S01]  /*db30*/  ISETP.NE.AND P2, PT, R2, 0x3, PT ;  /* 0x000000030200780c */ /* 0x000fe20003f45270 */
[----:B------:R-:W-:Y:S01]  /*db40*/  IMAD R35, R10, R0, R35 ;  /* 0x000000000a237224 */ /* 0x000fe200078e0223 */
[----:B------:R-:W-:Y:S01]  /*db50*/  ISETP.GT.U32.AND P0, PT, R8, 0x3f, PT ;  /* 0x0000003f0800780c */ /* 0x000fe20003f04070 */
[----:B------:R-:W-:Y:S01]  /*db60*/  IMAD R0, RZ, RZ, -UR42 ;  /* 0x8000002aff007e24 */ /* 0x000fe2000f8e02ff */
[----:B------:R-:W-:-:S03]  /*db70*/  LOP3.LUT R16, R16, 0xfffffeff, RZ, 0xc0, !PT ;  /* 0xfffffeff10107812 */ /* 0x000fc600078ec0ff */
[----:B------:R-:W-:-:S05]  /*db80*/  IMAD R19, R19, R0, UR41 ;  /* 0x0000002913137e24 */ /* 0x000fca000f8e0200 */
[----:B------:R-:W-:Y:S02]  /*db90*/  SHF.R.S32.HI R23, RZ, 0x1f, R19 ;  /* 0x0000001fff177819 */ /* 0x000fe40000011413 */
[----:B------:R-:W-:-:S04]  /*dba0*/  @P2 LOP3.LUT R16, R16, 0x100, RZ, 0xfc, !PT ;  /* 0x0000010010102812 */ /* 0x000fc800078efcff */
[----:B------:R-:W-:-:S04]  /*dbb0*/  LOP3.LUT R16, R16, 0xfffffffe, RZ, 0xc0, !PT ;  /* 0xfffffffe10107812 */ /* 0x000fc800078ec0ff */
[----:B------:R-:W-:Y:S01]  /*dbc0*/  @P0 LOP3.LUT R16, R16, 0x1, RZ, 0xfc, !PT ;  /* 0x0000000110100812 */ /* 0x000fe200078efcff */
[----:B0-----:R-:W-:Y:S06]  /*dbd0*/  @!P2 BRA `(.L_x_7319) ;  /* 0x000000000004a947 */ /* 0x001fec0003800000 */
[----:B------:R-:W-:Y:S01]  /*dbe0*/  BPT.TRAP 0x1 ;  /* 0x000000040000795c */ /* 0x000fe20000300000 */
.L_x_7319:
[----:B------:R-:W-:Y:S01]  /*dbf0*/  IMAD R25, R18, 0x8, R17 ;  /* 0x0000000812197824 */ /* 0x000fe200078e0211 */
[----:B------:R-:W-:Y:S01]  /*dc00*/  SHF.L.U32 R0, R22, 0x1f, RZ ;  /* 0x0000001f16007819 */ /* 0x000fe200000006ff */
[----:B------:R-:W-:Y:S03]  /*dc10*/  BSSY B0, `(.L_x_7320) ;  /* 0x0000003000007945 */ /* 0x000fe60003800000 */
[----:B------:R-:W0:Y:S02]  /*dc20*/  SYNCS.PHASECHK.TRANS64.TRYWAIT P0, [R25+URZ+0x28c40], R0 ;  /* 0x028c4000190075a7 */ /* 0x000e24000800017f */
[----:B0-----:R-:W-:Y:S05]  /*dc30*/  @!P0 BRA `(.L_x_7321) ;  /* 0x0000002c00fc8947 */ /* 0x001fea0003800000 */
.L_x_7374:
[----:B------:R-:W-:Y:S05]  /*dc40*/  BSYNC B0 ;  /* 0x0000000000007941 */ /* 0x000fea0003800000 */
.L_x_7320:
        /* <DEDUP_REMOVED lines=12> */
[----:B------:R-:W-:Y:S02]  /*dd10*/  IMAD R5, R4, UR4, RZ ;  /* 0x0000000404057c24 */ /* 0x000fe4000f8e02ff */
[----:B------:R-:W-:-:S04]  /*dd20*/  IMAD.WIDE.U32 R2, R34, UR4, R2 ;  /* 0x0000000422027c25 */ /* 0x000fc8000f8e0002 */
[----:B------:R-:W-:Y:S01]  /*dd30*/  IMAD R5, R34, UR5, R5 ;  /* 0x0000000522057c24 */ /* 0x000fe2000f8e0205 */
[----:B------:R-:W-:Y:S01]  /*dd40*/  ULDC.64 UR4, c[0x0][0x308] ;  /* 0x0000c20000047ab9 */ /* 0x000fe20000000a00 */
[----:B0-----:R-:W-:Y:S02]  /*dd50*/  IMAD R4, R18, 0x1000, R31 ;  /* 0x0000100012047824 */ /* 0x001fe400078e021f */
[----:B------:R-:W-:Y:S02]  /*dd60*/  IMAD.IADD R3, R3, 0x1, R5 ;  /* 0x0000000103037824 */ /* 0x000fe400078e0205 */
[----:B------:R-:W-:Y:S02]  /*dd70*/  IMAD R0, R23, UR4, RZ ;  /* 0x0000000417007c24 */ /* 0x000fe4000f8e02ff */
[----:B------:R-:W-:-:S04]  /*dd80*/  IMAD.WIDE.U32 R2, R19, UR4, R2 ;  /* 0x0000000413027c25 */ /* 0x000fc8000f8e0002 */
[----:B------:R-:W-:Y:S01]  /*dd90*/  IMAD R5, R19, UR5, R0 ;  /* 0x0000000513057c24 */ /* 0x000fe2000f8e0200 */
[----:B------:R-:W-:Y:S01]  /*dda0*/  ULDC.64 UR4, c[0x0][0x2e8] ;  /* 0x0000ba0000047ab9 */ /* 0x000fe20000000a00 */
[----:B-1----:R-:W-:Y:S01]  /*ddb0*/  IMAD.SHL.U32 R6, R6, 0x8, RZ ;  /* 0x0000000806067824 */ /* 0x002fe200078e00ff */
[----:B------:R-:W-:Y:S01]  /*ddc0*/  LEA R0, P0, R2, UR4, 0x1 ;  /* 0x0000000402007c11 */ /* 0x000fe2000f8008ff */
[----:B------:R-:W-:Y:S01]  /*ddd0*/  UMOV UR4, 0xffffffff ;  /* 0xffffffff00047882 */ /* 0x000fe20000000000 */
[----:B------:R-:W-:Y:S02]  /*dde0*/  IADD3 R5, R3, R5, RZ ;  /* 0x0000000503057210 */ /* 0x000fe40007ffe0ff */
[----:B------:R-:W-:Y:S02]  /*ddf0*/  LOP3.LUT R6, R6, 0x38, RZ, 0xc0, !PT ;  /* 0x0000003806067812 */ /* 0x000fe400078ec0ff */
[----:B------:R-:W-:Y:S02]  /*de00*/  LEA.HI.X R5, R2, UR5, R5, 0x1, P0 ;  /* 0x0000000502057c11 */ /* 0x000fe400080f0c05 */
[----:B------:R-:W-:Y:S01]  /*de10*/  ISETP.GE.AND P0, PT, R27, 0x1, PT ;  /* 0x000000011b00780c */ /* 0x000fe20003f06270 */
[----:B------:R-:W-:-:S12]  /*de20*/  BRA.DIV UR4, `(.L_x_7322) ;  /* 0x0000002e04947947 */ /* 0x000fd8000b800000 */
[----:B------:R-:W0:Y:S01]  /*de30*/  SHFL.IDX PT, R14, R0, RZ, 0x181f ;  /* 0x00181fff000e7589 */ /* 0x000e2200000e0000 */
[----:B------:R-:W-:-:S03]  /*de40*/  @P0 LEA R7, R4, R17, 0x1 ;  /* 0x0000001104070211 */ /* 0x000fc600078e08ff */
        /* <DEDUP_REMOVED lines=9> */
[----:B0-----:R-:W-:-:S05]  /*dee0*/  @P0 LEA R14, P1, R6, R14, 0x1 ;  /* 0x0000000e060e0211 */ /* 0x001fca00078208ff */
[----:B-1----:R-:W-:Y:S01]  /*def0*/  @P0 IMAD.X R3, RZ, RZ, R2, P1 ;  /* 0x000000ffff030224 */ /* 0x002fe200008e0602 */
[----:B------:R-:W-:Y:S02]  /*df00*/  @P0 MOV R2, R14 ;  /* 0x0000000e00020202 */ /* 0x000fe40000000f00 */
        /* <DEDUP_REMOVED lines=11> */
.L_x_7384:
[----:B------:R-:W-:-:S13]  /*dfc0*/  ISETP.GE.AND P0, PT, R27, 0x31, PT ;  /* 0x000000311b00780c */ /* 0x000fda0003f06270 */
[----:B01----:R-:W-:-:S04]  /*dfd0*/  @P0 LEA R2, P1, R6, R14, 0x1 ;  /* 0x0000000e06020211 */ /* 0x003fc800078208ff */
[----:B------:R-:W-:Y:S01]  /*dfe0*/  @P0 IADD3.X R3, RZ, R5, RZ, P1, !PT ;  /* 0x00000005ff030210 */ /* 0x000fe20000ffe4ff */
[----:B------:R-:W-:-:S05]  /*dff0*/  @P0 IMAD R5, R4, 0x2, R17 ;  /* 0x0000000204050824 */ /* 0x000fca00078e0211 */
[----:B------:R-:W-:Y:S01]  /*e000*/  @!PT LDS RZ, [RZ] ;  /* 0x00000000fffff984 */ /* 0x000fe20000000800 */
[----:B------:R-:W-:Y:S01]  /*e010*/  @!PT LDS RZ, [RZ] ;  /* 0x00000000fffff984 */ /* 0x000fe20000000800 */
[----:B------:R-:W-:Y:S01]  /*e020*/  @!PT LDS RZ, [RZ] ;  /* 0x00000000fffff984 */ /* 0x000fe20000000800 */
[----:B------:R0:W-:Y:S01]  /*e030*/  @P0 LDGSTS.E.BYPASS.LTC128B.128 [R5+0x23c00], desc[UR50][R2.64], !P2 ;  /* 0x23c0000002050fae */ /* 0x0001e2000d101d72 */
[----:B------:R-:W-:Y:S01]  /*e040*/  PLOP3.LUT P0, PT, PT, PT, PT, 0x80, 0x0 ;  /* 0x000000000000781c */ /* 0x000fe20003f0f070 */
[----:B------:R-:W-:-:S12]  /*e050*/  NOP ;  /* 0x0000000000007918 */ /* 0x000fd80000000000 */
.L_x_7323:
        /* <DEDUP_REMOVED lines=11> */
.L_x_7324:
        /* <DEDUP_REMOVED lines=23> */
.L_x_7326:
[----:B------:R-:W-:Y:S05]  /*e280*/  BSYNC B6 ;  /* 0x0000000000067941 */ /* 0x000fea0003800000 */
.L_x_7325:
[----:B------:R2:W5:Y:S01]  /*e290*/  LDL R8, [R1+0x8] ;  /* 0x0000080001087983 */ /* 0x0005620000100800 */
[----:B------:R-:W-:Y:S01]  /*e2a0*/  UISETP.NE.AND UP0, UPT, UR47, URZ, UPT ;  /* 0x0000003f2f00728c */ /* 0x000fe2000bf05270 */
[----:B------:R-:W-:Y:S01]  /*e2b0*/  IMAD.U32 R0, RZ, RZ, UR43 ;  /* 0x0000002bff007e24 */ /* 0x000fe2000f8e00ff */
[----:B------:R-:W-:Y:S01]  /*e2c0*/  LOP3.LUT P5, RZ, R16, 0x1000, RZ, 0xc0, !PT ;  /* 0x0000100010ff7812 */ /* 0x000fe200078ac0ff */
[----:B0-----:R-:W0:Y:S01]  /*e2d0*/  S2R R2, SR_TID.X ;  /* 0x0000000000027919 */ /* 0x001e220000002100 */
[----:B------:R-:W-:Y:S01]  /*e2e0*/  R2UR UR6, R23 ;  /* 0x00000000170672ca */ /* 0x000fe200000e0000 */
[----:B------:R-:W-:Y:S01]  /*e2f0*/  ULDC.64 UR8, c[0x0][0x2d8] ;  /* 0x0000b60000087ab9 */ /* 0x000fe20000000a00 */
[----:B------:R-:W-:-:S05]  /*e300*/  PLOP3.LUT P0, PT, PT, PT, UP0, 0x80, 0x0 ;  /* 0x000000000000781c */ /* 0x000fca0003f0f008 */
[----:B------:R-:W-:Y:S01]  /*e310*/  @UP0 ULDC UR4, c[0x0][0x44c] ;  /* 0x0001130000040ab9 */ /* 0x000fe20000000800 */
[----:B0-----:R-:W-:-:S05]  /*e320*/  IMAD.SHL.U32 R2, R2, 0x10, RZ ;  /* 0x0000001002027824 */ /* 0x001fca00078e00ff */
[----:B------:R-:W-:-:S05]  /*e330*/  LOP3.LUT R2, R36, 0x70, R2, 0xf8, !PT ;  /* 0x0000007024027812 */ /* 0x000fca00078ef802 */
[----:B------:R-:W-:-:S04]  /*e340*/  IMAD R0, R0, 0x40, R2 ;  /* 0x0000004000007824 */ /* 0x000fc800078e0202 */
[----:B------:R-:W-:Y:S01]  /*e350*/  @P0 IMAD.HI.U32 R3, R0, UR4, RZ ;  /* 0x0000000400030c27 */ /* 0x000fe2000f8e00ff */
[----:B------:R-:W-:Y:S01]  /*e360*/  PLOP3.LUT P0, PT, PT, PT, UP0, 0x80, 0x0 ;  /* 0x000000000000781c */ /* 0x000fe20003f0f008 */
[----:B------:R-:W-:Y:S01]  /*e370*/  @UP0 ULDC UR4, c[0x0][0x450] ;  /* 0x0001140000040ab9 */ /* 0x000fe20000000800 */
[----:B------:R-:W-:Y:S02]  /*e380*/  MOV R2, R0 ;  /* 0x0000000000027202 */ /* 0x000fe40000000f00 */
[----:B------:R-:W-:Y:S01]  /*e390*/  R2UR UR7, R19 ;  /* 0x00000000130772ca */ /* 0x000fe200000e0000 */
[----:B------:R-:W-:-:S08]  /*e3a0*/  UIMAD UR6, UR6, UR8, URZ ;  /* 0x00000008060672a4 */ /* 0x000fd0000f8e023f */
[----:B------:R-:W-:Y:S02]  /*e3b0*/  @P0 SHF.R.U32.HI R2, RZ, UR4, R3 ;  /* 0x00000004ff020c19 */ /* 0x000fe40008011603 */
[----:B------:R-:W-:Y:S02]  /*e3c0*/  R2UR UR4, R19 ;  /* 0x00000000130472ca */ /* 0x000fe400000e0000 */
[----:B------:R-:W-:Y:S01]  /*e3d0*/  UIMAD UR7, UR7, UR9, UR6 ;  /* 0x00000009070772a4 */ /* 0x000fe2000f8e0206 */
[----:B------:R-:W0:Y:S01]  /*e3e0*/  S2R R10, SR_TID.X ;  /* 0x00000000000a7919 */ /* 0x000e220000002100 */
[----:B------:R-:W-:Y:S01]  /*e3f0*/  USHF.R.S32.HI UR6, URZ, 0x1f, UR42 ;  /* 0x0000001f3f067899 */ /* 0x000fe2000801142a */
[----:B------:R-:W-:-:S08]  /*e400*/  IMAD.MOV R5, RZ, RZ, -R2 ;  /* 0x000000ffff057224 */ /* 0x000fd000078e0a02 */
        /* <DEDUP_REMOVED lines=30> */
[----:B------:R-:W-:-:S03]  /*e5f0*/  IMAD.U32 R3, RZ, RZ, UR43 ;  /* 0x0000002bff037e24 */ /* 0x000fc6000f8e00ff */
[----:B------:R-:W2:Y:S01]  /*e600*/  SHFL.IDX PT, R2, R5, RZ, 0x181f ;  /* 0x00181fff05027589 */ /* 0x000ea200000e0000 */
[----:B------:R-:W-:-:S04]  /*e610*/  IMAD R4, R3, 0x40, R36 ;  /* 0x0000004003047824 */ /* 0x000fc800078e0224 */
[C---:B------:R-:W-:Y:S01]  /*e620*/  VIADD R6, R4.reuse, 0x10 ;  /* 0x0000001004067836 */ /* 0x040fe20000000000 */
[----:B------:R-:W-:-:S13]  /*e630*/  ISETP.GE.AND P0, PT, R4, UR37, PT ;  /* 0x0000002504007c0c */ /* 0x000fda000bf06270 */
[----:B0-----:R-:W-:-:S04]  /*e640*/  @!P0 LEA R14, P1, R10, R14, 0x1 ;  /* 0x0000000e0a0e8211 */ /* 0x001fc800078208ff */
[----:B--2---:R-:W-:Y:S01]  /*e650*/  @!P0 IADD3.X R3, RZ, R2, RZ, P1, !PT ;  /* 0x00000002ff038210 */ /* 0x004fe20000ffe4ff */
[----:B------:R-:W-:Y:S02]  /*e660*/  @!P0 IMAD.MOV.U32 R2, RZ, RZ, R14 ;  /* 0x000000ffff028224 */ /* 0x000fe400078e000e */
[----:B------:R-:W0:Y:S04]  /*e670*/  SHFL.IDX PT, R14, R0, 0x1, 0x181f ;  /* 0x00381f00000e7f89 */ /* 0x000e2800000e0000 */
[----:B-----5:R2:W-:Y:S01]  /*e680*/  @!P0 LDGSTS.E.BYPASS.LTC128B.128 [R8+0x20400], desc[UR50][R2.64], !P5 ;  /* 0x2040000002088fae */ /* 0x0205e2000e901d72 */
[----:B------:R-:W-:Y:S01]  /*e690*/  ISETP.GE.AND P0, PT, R6, UR37, PT ;  /* 0x0000002506007c0c */ /* 0x000fe2000bf06270 */
[----:B------:R-:W-:Y:S02]  /*e6a0*/  VIADD R6, R4, 0x20 ;  /* 0x0000002004067836 */ /* 0x000fe40000000000 */
[----:B--2---:R-:W2:Y:S10]  /*e6b0*/  SHFL.IDX PT, R2, R5, 0x1, 0x181f ;  /* 0x00381f0005027f89 */ /* 0x004eb400000e0000 */
[----:B0-----:R-:W-:-:S05]  /*e6c0*/  @!P0 LEA R14, P1, R10, R14, 0x1 ;  /* 0x0000000e0a0e8211 */ /* 0x001fca00078208ff */
[----:B--2---:R-:W-:Y:S01]  /*e6d0*/  @!P0 IMAD.X R3, RZ, RZ, R2, P1 ;  /* 0x000000ffff038224 */ /* 0x004fe200008e0602 */
[----:B------:R-:W-:Y:S02]  /*e6e0*/  @!P0 MOV R2, R14 ;  /* 0x0000000e00028202 */ /* 0x000fe40000000f00 */
        /* <DEDUP_REMOVED lines=10> */
.L_x_7393:
[----:B------:R-:W-:-:S04]  /*e790*/  IADD3 R4, R4, 0x30, RZ ;  /* 0x0000003004047810 */ /* 0x000fc80007ffe0ff */
[----:B------:R-:W-:-:S13]  /*e7a0*/  ISETP.GE.AND P0, PT, R4, UR37, PT ;  /* 0x0000002504007c0c */ /* 0x000fda000bf06270 */
[----:B0-2---:R-:W-:-:S05]  /*e7b0*/  @!P0 LEA R2, P1, R10, R14, 0x1 ;  /* 0x0000000e0a028211 */ /* 0x005fca00078208ff */
[----:B------:R-:W-:-:S05]  /*e7c0*/  @!P0 IMAD.X R3, RZ, RZ, R5, P1 ;  /* 0x000000ffff038224 */ /* 0x000fca00008e0605 */
[----:B------:R-:W-:Y:S01]  /*e7d0*/  @!PT LDS RZ, [RZ] ;  /* 0x00000000fffff984 */ /* 0x000fe20000000800 */
[----:B------:R-:W-:Y:S01]  /*e7e0*/  @!PT LDS RZ, [RZ] ;  /* 0x00000000fffff984 */ /* 0x000fe20000000800 */
[----:B------:R-:W-:Y:S01]  /*e7f0*/  @!PT LDS RZ, [RZ] ;  /* 0x00000000fffff984 */ /* 0x000fe20000000800 */
[----:B------:R0:W-:Y:S01]  /*e800*/  @!P0 LDGSTS.E.BYPASS.LTC128B.128 [R8+0x21c00], desc[UR50][R2.64], !P5 ;  /* 0x21c0000002088fae */ /* 0x0001e2000e901d72 */
[----:B------:R-:W-:Y:S01]  /*e810*/  PLOP3.LUT P0, PT, PT, PT, PT, 0x80, 0x0 ;  /* 0x000000000000781c */ /* 0x000fe20003f0f070 */
[----:B------:R-:W-:-:S12]  /*e820*/  NOP ;  /* 0x0000000000007918 */ /* 0x000fd80000000000 */
.L_x_7328:
        /* <DEDUP_REMOVED lines=18> */
.L_x_7394:
[----:B------:R-:W-:Y:S05]  /*e950*/  BSYNC B0 ;  /* 0x0000000000007941 */ /* 0x000fea0003800000 */
.L_x_7329:
[----:B------:R-:W-:-:S04]  /*e960*/  MOV R2, UR46 ;  /* 0x0000002e00027c02 */ /* 0x000fc80008000f00 */
[----:B------:R-:W-:-:S13]  /*e970*/  ISETP.NE.AND P0, PT, R2, 0x3, PT ;  /* 0x000000030200780c */ /* 0x000fda0003f05270 */
[----:B------:R-:W-:Y:S05]  /*e980*/  @!P0 BRA `(.L_x_7331) ;  /* 0x0000000000048947 */ /* 0x000fea0003800000 */
[----:B------:R-:W-:Y:S01]  /*e990*/  BPT.TRAP 0x1 ;  /* 0x000000040000795c */ /* 0x000fe20000300000 */
.L_x_7331:
[----:B0-----:R-:W-:Y:S01]  /*e9a0*/  SHF.L.U32 R0, R22, 0x1f, RZ ;  /* 0x0000001f16007819 */ /* 0x001fe200000006ff */
[----:B------:R-:W-:Y:S03]  /*e9b0*/  BSSY B0, `(.L_x_7332) ;  /* 0x0000003000007945 */ /* 0x000fe60003800000 */
[----:B------:R-:W0:Y:S02]  /*e9c0*/  SYNCS.PHASECHK.TRANS64.TRYWAIT P0, [R25+URZ+0x28c60], R0 ;  /* 0x028c6000190075a7 */ /* 0x000e24000800017f */
[----:B0-----:R-:W-:Y:S05]  /*e9d0*/  @!P0 BRA `(.L_x_7333) ;  /* 0x0000002c00008947 */ /* 0x001fea0003800000 */
.L_x_7395:
[----:B------:R-:W-:Y:S05]  /*e9e0*/  BSYNC B0 ;  /* 0x0000000000007941 */ /* 0x000fea0003800000 */
.L_x_7332:
        /* <DEDUP_REMOVED lines=14> */
[----:B------:R-:W-:Y:S01]  /*ead0*/  IMAD.IADD R3, R3, 0x1, R5 ;  /* 0x0000000103037824 */ /* 0x000fe200078e0205 */
[----:B------:R-:W-:Y:S01]  /*eae0*/  LEA R5, R18, R31, 0xf ;  /* 0x0000001f12057211 */ /* 0x000fe200078e78ff */
[C---:B------:R-:W-:Y:S02]  /*eaf0*/  IMAD R7, R19.reuse, UR5, R0 ;  /* 0x0000000513077c24 */ /* 0x040fe4000f8e0200 */
[----:B------:R-:W-:Y:S01]  /*eb00*/  IMAD.WIDE.U32 R2, R19, UR4, R2 ;  /* 0x0000000413027c25 */ /* 0x000fe2000f8e0002 */
[----:B------:R-:W-:-:S03]  /*eb10*/  ULDC.64 UR4, c[0x0][0x318] ;  /* 0x0000c60000047ab9 */ /* 0x000fc60000000a00 */
[----:B------:R-:W-:Y:S01]  /*eb20*/  IMAD.IADD R7, R3, 0x1, R7 ;  /* 0x0000000103077824 */ /* 0x000fe200078e0207 */
[----:B------:R-:W-:Y:S01]  /*eb30*/  LEA R6, P0, R2, UR4, 0x1 ;  /* 0x0000000402067c11 */ /* 0x000fe2000f8008ff */
[----:B------:R-:W-:-:S03]  /*eb40*/  UMOV UR4, 0xffffffff ;  /* 0xffffffff00047882 */ /* 0x000fc60000000000 */
[----:B------:R-:W-:Y:S02]  /*eb50*/  LEA.HI.X R7, R2, UR5, R7, 0x1, P0 ;  /* 0x0000000502077c11 */ /* 0x000fe400080f0c07 */
[----:B------:R-:W-:-:S13]  /*eb60*/  ISETP.GT.AND P0, PT, R4, -0x1, PT ;  /* 0xffffffff0400780c */ /* 0x000fda0003f04270 */
[----:B------:R-:W-:Y:S01]  /*eb70*/  @P0 LOP3.LUT R16, R16, 0x800, RZ, 0xfc, !PT ;  /* 0x0000080010100812 */ /* 0x000fe200078efcff */
[----:B------:R-:W-:Y:S06]  /*eb80*/  BRA.DIV UR4, `(.L_x_7334) ;  /* 0x0000002a04a87947 */ /* 0x000fec000b800000 */
[----:B------:R-:W0:Y:S01]  /*eb90*/  S2R R2, SR_TID.X ;  /* 0x0000000000027919 */ /* 0x000e220000002100 */
[C---:B------:R-:W-:Y:S02]  /*eba0*/  LOP3.LUT P1, RZ, R32.reuse, 0x1, RZ, 0xc0, !PT ;  /* 0x0000000120ff7812 */ /* 0x040fe4000782c0ff */
[----:B------:R-:W-:Y:S01]  /*ebb0*/  LEA R5, R5, R17, 0x1 ;  /* 0x0000001105057211 */ /* 0x000fe200078e08ff */
[----:B------:R-:W2:Y:S01]  /*ebc0*/  SHFL.IDX PT, R14, R6, RZ, 0x181f ;  /* 0x00181fff060e7589 */ /* 0x000ea200000e0000 */
[C---:B------:R-:W-:Y:S02]  /*ebd0*/  LOP3.LUT P5, RZ, R32.reuse, 0x2, RZ, 0xc0, !PT ;  /* 0x0000000220ff7812 */ /* 0x040fe400078ac0ff */
[C---:B------:R-:W-:Y:S01]  /*ebe0*/  LOP3.LUT P4, RZ, R32.reuse, 0x4, RZ, 0xc0, !PT ;  /* 0x0000000420ff7812 */ /* 0x040fe2000788c0ff */
[----:B------:R-:W3:Y:S01]  /*ebf0*/  SHFL.IDX PT, R3, R7, RZ, 0x181f ;  /* 0x00181fff07037589 */ /* 0x000ee200000e0000 */
[C---:B------:R-:W-:Y:S02]  /*ec00*/  LOP3.LUT P3, RZ, R32.reuse, 0x8, RZ, 0xc0, !PT ;  /* 0x0000000820ff7812 */ /* 0x040fe4000786c0ff */
[----:B------:R-:W-:Y:S01]  /*ec10*/  LOP3.LUT P2, RZ, R32, 0x10, RZ, 0xc0, !PT ;  /* 0x0000001020ff7812 */ /* 0x000fe2000784c0ff */
[----:B------:R-:W-:Y:S01]  /*ec20*/  SHFL.IDX PT, R8, R7, 0x2, 0x181f ;  /* 0x00581f0007087f89 */ /* 0x000fe200000e0000 */
[----:B------:R-:W-:-:S04]  /*ec30*/  LOP3.LUT R16, R16, 0xfffffdff, RZ, 0xc0, !PT ;  /* 0xfffffdff10107812 */ /* 0x000fc800078ec0ff */
        /* <DEDUP_REMOVED lines=70> */
.L_x_7405:
        /* <DEDUP_REMOVED lines=25> */
.L_x_7335:
        /* <DEDUP_REMOVED lines=11> */
.L_x_7336:
[----:B------:R-:W-:Y:S01]  /*f2e0*/  UISETP.GE.AND UP0, UPT, UR44, 0x2, UPT ;  /* 0x000000022c00788c */ /* 0x000fe2000bf06270 */
[----:B------:R0:W-:Y:S05]  /*f2f0*/  SYNCS.ARRIVE.TRANS64.A1T0 RZ, [R25+URZ+0x28c50], RZ ;  /* 0x028c50ff19ff79a7 */ /* 0x0001ea000810003f */
[----:B------:R-:W-:-:S13]  /*f300*/  PLOP3.LUT P0, PT, PT, PT, UP0, 0x40, 0x0 ;  /* 0x000000000000781c */ /* 0x000fda0003f0e808 */
[----:B0-----:R-:W-:Y:S05]  /*f310*/  @P0 BRA `(.L_x_7337) ;  /* 0x0000000c009c0947 */ /* 0x001fea0003800000 */
[----:B------:R-:W-:Y:S01]  /*f320*/  UIADD3 UR4, UR44, -0x2, URZ ;  /* 0xfffffffe2c047890 */ /* 0x000fe2000fffe03f */
[----:B------:R-:W-:Y:S05]  /*f330*/  BSSY B0, `(.L_x_7337) ;  /* 0x00000e5000007945 */ /* 0x000fea0003800000 */
[----:B------:R-:W-:-:S07]  /*f340*/  IMAD.U32 R9, RZ, RZ, UR4 ;  /* 0x00000004ff097e24 */ /* 0x000fce000f8e00ff */
.L_x_7350:
[----:B0-----:R-:W0:Y:S01]  /*f350*/  S2R R2, SR_TID.X ;  /* 0x0000000000027919 */ /* 0x001e220000002100 */
[----:B------:R-:W2:Y:S01]  /*f360*/  LDC R3, c[0x0][0x430] ;  /* 0x00010c00ff037b82 */ /* 0x000ea20000000800 */
[----:B-1----:R-:W-:Y:S01]  /*f370*/  IMAD R8, R9, 0x40, R30 ;  /* 0x0000004009087824 */ /* 0x002fe200078e021e */
[----:B------:R-:W-:Y:S02]  /*f380*/  IADD3 R18, R18, 0x1, RZ ;  /* 0x0000000112127810 */ /* 0x000fe40007ffe0ff */
[----:B--2---:R-:W-:Y:S01]  /*f390*/  ISETP.NE.AND P0, PT, R3, 0x1, PT ;  /* 0x000000010300780c */ /* 0x004fe20003f05270 */
[----:B0-----:R-:W-:-:S05]  /*f3a0*/  IMAD.SHL.U32 R2, R2, 0x10, RZ ;  /* 0x0000001002027824 */ /* 0x001fca00078e00ff */
[----:B------:R-:W-:-:S07]  /*f3b0*/  LOP3.LUT R2, R36, 0x70, R2, 0xf8, !PT ;  /* 0x0000007024027812 */ /* 0x000fce00078ef802 */
[----:B------:R-:W0:Y:S01]  /*f3c0*/  @P0 LDC R3, c[0x0][0x434] ;  /* 0x00010d00ff030b82 */ /* 0x000e220000000800 */
[C---:B------:R-:W-:Y:S02]  /*f3d0*/  ISETP.GT.U32.AND P1, PT, R2.reuse, 0x3f, PT ;  /* 0x0000003f0200780c */ /* 0x040fe40003f24070 */
[----:B------:R-:W-:-:S05]  /*f3e0*/  IADD3 R8, R2, R8, RZ ;  /* 0x0000000802087210 */ /* 0x000fca0007ffe0ff */
        /* <DEDUP_REMOVED lines=10> */
[----:B------:R-:W-:-:S04]  /*f490*/  @!P1 IMAD.WIDE.U32 R2, R24, R4, R2 ;  /* 0x0000000418029225 */ /* 0x000fc800078e0002 */
[----:B------:R-:W-:Y:S02]  /*f4a0*/  @!P1 IMAD.IADD R3, R5, 0x1, R3 ;  /* 0x0000000105039824 */ /* 0x000fe400078e0203 */
[----:B------:R-:W-:Y:S01]  /*f4b0*/  IMAD.MOV.U32 R4, RZ, RZ, RZ ;  /* 0x000000ffff047224 */ /* 0x000fe200078e00ff */
        /* <DEDUP_REMOVED lines=9> */
[----:B------:R-:W-:Y:S01]  /*f550*/  SEL R3, RZ, 0x1, P0 ;  /* 0x00000001ff037807 */ /* 0x000fe20000000000 */
[----:B------:R-:W-:Y:S01]  /*f560*/  IMAD R5, R5, UR4, R8 ;  /* 0x0000000405057c24 */ /* 0x000fe2000f8e0208 */
[----:B------:R-:W-:Y:S01]  /*f570*/  MOV R2, R9 ;  /* 0x0000000900027202 */ /* 0x000fe20000000f00 */
[----:B------:R-:W-:Y:S01]  /*f580*/  VIADD R9, R9, 0xffffffff ;  /* 0xffffffff09097836 */ /* 0x000fe20000000000 */
[----:B------:R-:W-:-:S02]  /*f590*/  SEL R18, R18, RZ, P0 ;  /* 0x000000ff12127207 */ /* 0x000fc40000000000 */
[----:B------:R-:W-:Y:S02]  /*f5a0*/  LOP3.LUT R22, R22, R3, RZ, 0x3c, !PT ;  /* 0x0000000316167212 */ /* 0x000fe400078e3cff */
[----:B------:R-:W-:Y:S01]  /*f5b0*/  ISETP.GT.AND P3, PT, R2, RZ, PT ;  /* 0x000000ff0200720c */ /* 0x000fe20003f64270 */
[----:B0-----:R-:W-:-:S12]  /*f5c0*/  @!P1 BRA `(.L_x_7338) ;  /* 0x0000000000049947 */ /* 0x001fd80003800000 */
[----:B------:R-:W-:Y:S01]  /*f5d0*/  BPT.TRAP 0x1 ;  /* 0x000000040000795c */ /* 0x000fe20000300000 */
.L_x_7338:
[----:B------:R-:W-:Y:S01]  /*f5e0*/  IMAD R8, R18, 0x8, R17 ;  /* 0x0000000812087824 */ /* 0x000fe200078e0211 */
[----:B------:R-:W-:Y:S01]  /*f5f0*/  SHF.L.U32 R20, R22, 0x1f, RZ ;  /* 0x0000001f16147819 */ /* 0x000fe200000006ff */
[----:B------:R-:W-:Y:S01]  /*f600*/  BSSY B1, `(.L_x_7339) ;  /* 0x0000004000017945 */ /* 0x000fe20003800000 */
[----:B------:R-:W-:Y:S02]  /*f610*/  SHF.R.S32.HI R7, RZ, 0x1f, R5 ;  /* 0x0000001fff077819 */ /* 0x000fe40000011405 */
[----:B------:R-:W0:Y:S02]  /*f620*/  SYNCS.PHASECHK.TRANS64.TRYWAIT P0, [R8+URZ+0x28c40], R20 ;  /* 0x028c4014080075a7 */ /* 0x000e24000800017f */
[----:B0-----:R-:W-:Y:S05]  /*f630*/  @!P0 BRA `(.L_x_7340) ;  /* 0x0000002800048947 */ /* 0x001fea0003800000 */
.L_x_7406:
[----:B------:R-:W-:Y:S05]  /*f640*/  BSYNC B1 ;  /* 0x0000000000017941 */ /* 0x000fea0003800000 */
.L_x_7339:
        /* <DEDUP_REMOVED lines=15> */
[----:B------:R-:W-:Y:S02]  /*f740*/  IMAD R6, R18, 0x1000, R31 ;  /* 0x0000100012067824 */ /* 0x000fe400078e021f */
[----:B------:R-:W-:Y:S01]  /*f750*/  IMAD.WIDE.U32 R2, R19, UR4, R2 ;  /* 0x0000000413027c25 */ /* 0x000fe2000f8e0002 */
[----:B------:R-:W-:-:S03]  /*f760*/  ULDC.64 UR4, c[0x0][0x2e8] ;  /* 0x0000ba0000047ab9 */ /* 0x000fc60000000a00 */
[----:B------:R-:W-:Y:S01]  /*f770*/  IMAD.IADD R27, R27, 0x1, R3 ;  /* 0x000000011b1b7824 */ /* 0x000fe200078e0203 */
[----:B------:R-:W-:Y:S01]  /*f780*/  LEA R21, P0, R2, UR4, 0x1 ;  /* 0x0000000402157c11 */ /* 0x000fe2000f8008ff */
[----:B------:R-:W-:-:S03]  /*f790*/  UMOV UR4, 0xffffffff ;  /* 0xffffffff00047882 */ /* 0x000fc60000000000 */
[----:B------:R-:W-:Y:S01]  /*f7a0*/  LEA.HI.X R27, R2, UR5, R27, 0x1, P0 ;  /* 0x00000005021b7c11 */ /* 0x000fe200080f0c1b */
[----:B------:R-:W-:Y:S08]  /*f7b0*/  BRA.DIV UR4, `(.L_x_7341) ;  /* 0x0000002604b87947 */ /* 0x000ff0000b800000 */
[----:B------:R-:W2:Y:S01]  /*f7c0*/  SHFL.IDX PT, R14, R21, RZ, 0x181f ;  /* 0x00181fff150e7589 */ /* 0x000ea200000e0000 */
[----:B-1----:R-:W-:-:S03]  /*f7d0*/  LEA R25, R6, R17, 0x1 ;  /* 0x0000001106197211 */ /* 0x002fc600078e08ff */
[----:B------:R-:W1:Y:S01]  /*f7e0*/  SHFL.IDX PT, R3, R27, RZ, 0x181f ;  /* 0x00181fff1b037589 */ /* 0x000e6200000e0000 */
[----:B--2---:R-:W-:-:S03]  /*f7f0*/  IADD3 R2, P0, R14, R0, RZ ;  /* 0x000000000e027210 */ /* 0x004fc60007f1e0ff */
[----:B------:R-:W2:Y:S02]  /*f800*/  SHFL.IDX PT, R14, R21, 0x1, 0x181f ;  /* 0x00381f00150e7f89 */ /* 0x000ea400000e0000 */
[----:B-1----:R-:W-:-:S05]  /*f810*/  IMAD.X R3, RZ, RZ, R3, P0 ;  /* 0x000000ffff037224 */ /* 0x002fca00000e0603 */
[----:B------:R1:W-:Y:S04]  /*f820*/  LDGSTS.E.BYPASS.LTC128B.128 [R25+0x22400], desc[UR50][R2.64], !P1 ;  /* 0x2240000002197fae */ /* 0x0003e8000c901d72 */
[----:B-1----:R-:W1:Y:S01]  /*f830*/  SHFL.IDX PT, R3, R27, 0x1, 0x181f ;  /* 0x00381f001b037f89 */ /* 0x002e6200000e0000 */
[----:B--2---:R-:W-:-:S03]  /*f840*/  IADD3 R2, P0, R14, R0, RZ ;  /* 0x000000000e027210 */ /* 0x004fc60007f1e0ff */
[----:B------:R-:W2:Y:S02]  /*f850*/  SHFL.IDX PT, R14, R21, 0x2, 0x181f ;  /* 0x00581f00150e7f89 */ /* 0x000ea400000e0000 */
[----:B-1----:R-:W-:-:S05]  /*f860*/  IMAD.X R3, RZ, RZ, R3, P0 ;  /* 0x000000ffff037224 */ /* 0x002fca00000e0603 */
[----:B------:R1:W-:Y:S04]  /*f870*/  LDGSTS.E.BYPASS.LTC128B.128 [R25+0x22c00], desc[UR50][R2.64], !P1 ;  /* 0x22c0000002197fae */ /* 0x0003e8000c901d72 */
[----:B-1----:R-:W1:Y:S01]  /*f880*/  SHFL.IDX PT, R3, R27, 0x2, 0x181f ;  /* 0x00581f001b037f89 */ /* 0x002e6200000e0000 */
[----:B--2---:R-:W-:-:S03]  /*f890*/  IADD3 R2, P0, R14, R0, RZ ;  /* 0x000000000e027210 */ /* 0x004fc60007f1e0ff */
[----:B------:R2:W3:Y:S04]  /*f8a0*/  SHFL.IDX PT, R14, R21, 0x3, 0x181f ;  /* 0x00781f00150e7f89 */ /* 0x0004e800000e0000 */
[----:B------:R-:W4:Y:S01]  /*f8b0*/  SHFL.IDX PT, R27, R27, 0x3, 0x181f ;  /* 0x00781f001b1b7f89 */ /* 0x000f2200000e0000 */
[----:B-1----:R-:W-:-:S05]  /*f8c0*/  IMAD.X R3, RZ, RZ, R3, P0 ;  /* 0x000000ffff037224 */ /* 0x002fca00000e0603 */
[----:B---3--:R2:W-:Y:S02]  /*f8d0*/  LDGSTS.E.BYPASS.LTC128B.128 [R25+0x23400], desc[UR50][R2.64], !P1 ;  /* 0x2340000002197fae */ /* 0x0085e4000c901d72 */
.L_x_7416:
        /* <DEDUP_REMOVED lines=8> */
.L_x_7342:
[----:B------:R-:W-:Y:S02]  /*f960*/  PLOP3.LUT P1, PT, P1, P0, PT, 0xa2, 0x0 ;  /* 0x000000000000781c */ /* 0x000fe40000f21472 */
[----:B------:R-:W-:-:S08]  /*f970*/  @P0 R2UR P1, UR4, R8 ;  /* 0x00000000080402ca */ /* 0x000fd00000020000 */
[----:B------:R-:W-:-:S05]  /*f980*/  @P0 PLOP3.LUT P0, PT, P1, PT, PT, 0x80, 0x0 ;  /* 0x000000000000081c */ /* 0x000fca0000f0f070 */
[----:B------:R-:W-:Y:S01]  /*f990*/  @!P1 SYNCS.ARRIVE.TRANS64.RED.A0T1 RZ, [UR4+0x28c30], RZ ;  /* 0x028c30ffffff99a7 */ /* 0x000fe20008200404 */
[----:B------:R-:W-:Y:S07]  /*f9a0*/  @!P1 ARRIVES.LDGSTSBAR.64.TRANSCNT [UR4+0x28c30] ;  /* 0x028c3000ff0099b0 */ /* 0x000fee0008000a84 */
[----:B------:R-:W-:Y:S05]  /*f9b0*/  @P0 BRA.U.ANY `(.L_x_7342) ;  /* 0xfffffffd00e80947 */ /* 0x000fea000393ffff */
[----:B------:R-:W-:Y:S01]  /*f9c0*/  NOP ;  /* 0x0000000000007918 */ /* 0x000fe20000000000 */
[----:B-1----:R-:W-:-:S04]  /*f9d0*/  MOV R2, UR46 ;  /* 0x0000002e00027c02 */ /* 0x002fc80008000f00 */
[----:B------:R-:W-:-:S13]  /*f9e0*/  ISETP.NE.AND P2, PT, R2, 0x3, PT ;  /* 0x000000030200780c */ /* 0x000fda0003f45270 */
[----:B------:R-:W-:Y:S05]  /*f9f0*/  @!P2 BRA `(.L_x_7343) ;  /* 0x000000000004a947 */ /* 0x000fea0003800000 */
[----:B------:R-:W-:Y:S01]  /*fa00*/  BPT.TRAP 0x1 ;  /* 0x000000040000795c */ /* 0x000fe20000300000 */
.L_x_7343:
[----:B------:R1:W-:Y:S01]  /*fa10*/  SYNCS.ARRIVE.TRANS64.A1T0 RZ, [R8+URZ+0x28c30], RZ ;  /* 0x028c30ff08ff79a7 */ /* 0x0003e2000810003f */
[----:B------:R-:W-:Y:S05]  /*fa20*/  @!P2 BRA `(.L_x_7344) ;  /* 0x000000000004a947 */ /* 0x000fea0003800000 */
[----:B------:R-:W-:Y:S01]  /*fa30*/  BPT.TRAP 0x1 ;  /* 0x000000040000795c */ /* 0x000fe20000300000 */
.L_x_7344:
[----:B------:R-:W2:Y:S01]  /*fa40*/  SYNCS.PHASECHK.TRANS64.TRYWAIT P0, [R8+URZ+0x28c60], R20 ;  /* 0x028c6014080075a7 */ /* 0x000ea2000800017f */
[----:B------:R-:W-:Y:S04]  /*fa50*/  BSSY B1, `(.L_x_7345) ;  /* 0x0000002000017945 */ /* 0x000fe80003800000 */
[----:B--2---:R-:W-:Y:S05]  /*fa60*/  @!P0 BRA `(.L_x_7346) ;  /* 0x0000002800188947 */ /* 0x004fea0003800000 */
.L_x_7417:
[----:B------:R-:W-:Y:S05]  /*fa70*/  BSYNC B1 ;  /* 0x0000000000017941 */ /* 0x000fea0003800000 */
.L_x_7345:
        /* <DEDUP_REMOVED lines=34> */
[----:B------:R-:W0:Y:S02]  /*fca0*/  SHFL.IDX PT, R14, R10, 0x1, 0x181f ;  /* 0x00381f000a0e7f89 */ /* 0x000e2400000e0000 */
[----:B--2---:R-:W-:Y:S02]  /*fcb0*/  IADD3.X R7, RZ, R3, RZ, P0, !PT ;  /* 0x00000003ff077210 */ /* 0x004fe400007fe4ff */
        /* <DEDUP_REMOVED lines=40> */
.L_x_7427:
[----:B--2---:R-:W-:Y:S02]  /*ff40*/  P2R R4, PR, RZ, 0x2 ;  /* 0x00000002ff047803 */ /* 0x004fe40000000000 */
[----:B------:R-:W-:Y:S02]  /*ff50*/  LOP3.LUT P1, RZ, R16, 0x80, RZ, 0xc0, !PT ;  /* 0x0000008010ff7812 */ /* 0x000fe4000782c0ff */
[----:B------:R-:W-:Y:S02]  /*ff60*/  IADD3 R2, P2, R14, R0, RZ ;  /* 0x000000000e027210 */ /* 0x000fe40007f5e0ff */
[----:B------:R-:W-:Y:S02]  /*ff70*/  P2R R5, PR, RZ, 0x8 ;  /* 0x00000008ff057803 */ /* 0x000fe40000000000 */
[----:B------:R-:W-:Y:S02]  /*ff80*/  LOP3.LUT P3, RZ, R16, 0x40, RZ, 0xc0, !PT ;  /* 0x0000004010ff7812 */ /* 0x000fe4000786c0ff */
[----:B------:R-:W-:-:S02]  /*ff90*/  IADD3.X R3, RZ, R20, RZ, P2, !PT ;  /* 0x00000014ff037210 */ /* 0x000fc400017fe4ff */
[C---:B------:R-:W-:Y:S02]  /*ffa0*/  LOP3.LUT P2, RZ, R16.reuse, 0x20, RZ, 0xc0, !PT ;  /* 0x0000002010ff7812 */ /* 0x040fe4000784c0ff */
[----:B------:R-:W-:Y:S01]  /*ffb0*/  LOP3.LUT P6, RZ, R16, 0x10, RZ, 0xc0, !PT ;  /* 0x0000001010ff7812 */ /* 0x000fe200078cc0ff */
        /* <DEDUP_REMOVED lines=15> */
.L_x_7348:
        /* <DEDUP_REMOVED lines=11> */
.L_x_7349:
[----:B------:R0:W-:Y:S01]  /*10160*/  SYNCS.ARRIVE.TRANS64.A1T0 RZ, [R8+URZ+0x28c50], RZ ;  /* 0x028c50ff08ff79a7 */ /* 0x0001e2000810003f */
[----:B------:R-:W-:Y:S05]  /*10170*/  @P3 BRA `(.L_x_7350) ;  /* 0xfffffff000743947 */ /* 0x000fea000383ffff */
[----:B------:R-:W-:Y:S05]  /*10180*/  BSYNC B0 ;  /* 0x0000000000007941 */ /* 0x000fea0003800000 */
.L_x_7337:
        /* <DEDUP_REMOVED lines=21> */
.L_x_7352:
[----:B------:R-:W-:Y:S05]  /*102e0*/  BSYNC B0 ;  /* 0x0000000000007941 */ /* 0x000fea0003800000 */
.L_x_7351:
[----:B------:R-:W-:-:S07]  /*102f0*/  LOP3.LUT R22, R22, R5, RZ, 0x3c, !PT ;  /* 0x0000000516167212 */ /* 0x000fce00078e3cff */
.L_x_7312:
[----:B------:R-:W-:Y:S05]  /*10300*/  BSYNC B7 ;  /* 0x0000000000077941 */ /* 0x000fea0003800000 */
.L_x_7310:
        /* <DEDUP_REMOVED lines=11> */
.L_x_7353:
[----:B------:R-:W-:-:S03]  /*103c0*/  UMOV UR4, 0xffffffff ;  /* 0xffffffff00047882 */ /* 0x000fc60000000000 */
[----:B------:R-:W-:Y:S05]  /*103d0*/  BRA.DIV UR4, `(.L_x_7355) ;  /* 0x0000002604a07947 */ /* 0x000fea000b800000 */
[----:B------:R2:W3:Y:S02]  /*103e0*/  SHFL.IDX PT, R14, R33, RZ, 0x1f ;  /* 0x00001fff210e7589 */ /* 0x0004e400000e0000 */
.L_x_7430:
[----:B------:R-:W4:Y:S01]  /*103f0*/  @!P1 S2R R3, SR_CgaCtaId ;  /* 0x0000000000039919 */ /* 0x000f220000008800 */
[----:B------:R-:W-:Y:S05]  /*10400*/  WARPSYNC.ALL ;  /* 0x0000000000007948 */ /* 0x000fea0003800000 */
[----:B------:R-:W-:Y:S01]  /*10410*/  BAR.SYNC.DEFER_BLOCKING 0x4, 0x180 ;  /* 0x0106000000007b1d */ /* 0x000fe20000010000 */
[----:B------:R-:W-:-:S04]  /*10420*/  @!P1 MOV R0, 0x400 ;  /* 0x0000040000009802 */ /* 0x000fc80000000f00 */
[----:B----4-:R-:W-:-:S05]  /*10430*/  @!P1 LEA R17, R3, R0, 0x18 ;  /* 0x0000000003119211 */ /* 0x010fca00078ec0ff */
[----:B------:R2:W-:Y:S02]  /*10440*/  @!P1 STS [R17+0x28cd0], R33 ;  /* 0x028cd02111009388 */ /* 0x0005e40000000800 */
[----:B--23--:R-:W-:Y:S01]  /*10450*/  MOV R33, R14 ;  /* 0x0000000e00217202 */ /* 0x00cfe20000000f00 */
[----:B------:R-:W-:Y:S06]  /*10460*/  BAR.ARV 0x5, 0x180 ;  /* 0x0146000000007b1d */ /* 0x000fec0000002000 */
.L_x_7354:
[----:B------:R-:W-:Y:S02]  /*10470*/  ULDC UR4, c[0x0][0xc38] ;  /* 0x00030e0000047ab9 */ /* 0x000fe40000000800 */
[----:B---3--:R-:W-:-:S13]  /*10480*/  ISETP.GE.AND P0, PT, R33, UR4, PT ;  /* 0x0000000421007c0c */ /* 0x008fda000bf06270 */
[----:B------:R-:W-:Y:S05]  /*10490*/  @!P0 BRA `(.L_x_7356) ;  /* 0xffffffc800a88947 */ /* 0x000fea000383ffff */
.L_x_7307:
        /* <DEDUP_REMOVED lines=12> */
.L_x_7431:
[----:B------:R-:W-:Y:S05]  /*10560*/  BSYNC B0 ;  /* 0x0000000000007941 */ /* 0x000fea0003800000 */
.L_x_7357:
[----:B------:R-:W-:-:S03]  /*10570*/  UMOV UR4, 0xffffffff ;  /* 0xffffffff00047882 */ /* 0x000fc60000000000 */
[----:B------:R-:W-:Y:S05]  /*10580*/  BRA.DIV UR4, `(.L_x_7359) ;  /* 0x0000002604707947 */ /* 0x000fea000b800000 */
[----:B---3--:R-:W3:Y:S02]  /*10590*/  S2R R0, SR_TID.X ;  /* 0x0000000000007919 */ /* 0x008ee40000002100 */
[----:B---3--:R-:W-:-:S04]  /*105a0*/  SHF.R.U32.HI R0, RZ, 0x5, R0 ;  /* 0x00000005ff007819 */ /* 0x008fc80000011600 */
[----:B------:R-:W-:-:S05]  /*105b0*/  LOP3.LUT R0, R0, 0x3, RZ, 0xc0, !PT ;  /* 0x0000000300007812 */ /* 0x000fca00078ec0ff */
[----:B------:R3:W4:Y:S02]  /*105c0*/  SHFL.IDX PT, R14, R0, RZ, 0x1f ;  /* 0x00001fff000e7589 */ /* 0x00072400000e0000 */
.L_x_7434:
[----:B----4-:R-:W-:Y:S01]  /*105d0*/  ISETP.NE.AND P0, PT, R14, RZ, PT ;  /* 0x000000ff0e00720c */ /* 0x010fe20003f05270 */
[----:B------:R-:W-:-:S12]  /*105e0*/  BSSY B0, `(.L_x_7360) ;  /* 0x0000024000007945 */ /* 0x000fd80003800000 */
[----:B------:R-:W-:Y:S05]  /*105f0*/  @P0 BRA `(.L_x_7361) ;  /* 0x0000000000880947 */ /* 0x000fea0003800000 */
[----:B------:R-:W-:-:S03]  /*10600*/  UMOV UR4, 0xffffffff ;  /* 0xffffffff00047882 */ /* 0x000fc60000000000 */
[----:B------:R-:W-:Y:S05]  /*10610*/  BRA.DIV UR4, `(.L_x_7362) ;  /* 0x0000002604807947 */ /* 0x000fea000b800000 */
[----:B------:R-:W-:-:S13]  /*10620*/  ELECT P6, URZ, PT ;  /* 0x00000000003f782f */ /* 0x000fda00038c0000 */
.L_x_7437:
[----:B------:R-:W-:Y:S05]  /*10630*/  @!P6 BRA `(.L_x_7361) ;  /* 0x000000000078e947 */ /* 0x000fea0003800000 */
[----:B------:R-:W-:-:S06]  /*10640*/  ULOP3.LUT UR4, UR39, 0x2, URZ, 0xfc, !UPT ;  /* 0x0000000227047892 */ /* 0x000fcc000f8efc3f */
[----:B---3--:R-:W-:-:S05]  /*10650*/  IMAD.U32 R0, RZ, RZ, UR4 ;  /* 0x00000004ff007e24 */ /* 0x008fca000f8e00ff */
[----:B------:R-:W-:-:S13]  /*10660*/  ISETP.NE.AND P0, PT, R0, 0x3, PT ;  /* 0x000000030000780c */ /* 0x000fda0003f05270 */
[----:B------:R-:W-:Y:S05]  /*10670*/  @!P0 BRA `(.L_x_7363) ;  /* 0x0000000000048947 */ /* 0x000fea0003800000 */
[----:B------:R-:W-:Y:S01]  /*10680*/  BPT.TRAP 0x1 ;  /* 0x000000040000795c */ /* 0x000fe20000300000 */
.L_x_7363:
[C---:B------:R-:W-:Y:S01]  /*10690*/  LEA R5, R18.reuse, R7, 0x3 ;  /* 0x0000000712057211 */ /* 0x040fe200078e18ff */
[----:B------:R-:W-:Y:S01]  /*106a0*/  VIADD R18, R18, 0x1 ;  /* 0x0000000112127836 */ /* 0x000fe20000000000 */
[----:B------:R-:W-:-:S04]  /*106b0*/  SHF.L.U32 R0, R22, 0x1f, RZ ;  /* 0x0000001f16007819 */ /* 0x000fc800000006ff */
[----:B------:R-:W3:Y:S01]  /*106c0*/  SYNCS.PHASECHK.TRANS64.TRYWAIT P1, [R5+URZ+0x28c40], R0 ;  /* 0x028c4000050075a7 */ /* 0x000ee2000802017f */
[----:B------:R-:W-:-:S04]  /*106d0*/  ISETP.NE.AND P2, PT, R18, 0x2, PT ;  /* 0x000000021200780c */ /* 0x000fc80003f45270 */
[----:B------:R-:W-:Y:S01]  /*106e0*/  SEL R3, RZ, 0x1, P2 ;  /* 0x00000001ff037807 */ /* 0x000fe20001000000 */
[----:B---3--:R-:W-:Y:S08]  /*106f0*/  @!P1 BRA `(.L_x_7364) ;  /* 0x0000002400689947 */ /* 0x008ff00003800000 */
.L_x_7438:
[----:B------:R-:W-:Y:S02]  /*10700*/  SEL R18, R18, RZ, P2 ;  /* 0x000000ff12127207 */ /* 0x000fe40001000000 */
[----:B------:R-:W-:Y:S01]  /*10710*/  LOP3.LUT R2, R22, R3, RZ, 0x3c, !PT ;  /* 0x0000000316027212 */ /* 0x000fe200078e3cff */
[----:B------:R-:W-:Y:S06]  /*10720*/  @!P0 BRA `(.L_x_7365) ;  /* 0x0000000000048947 */ /* 0x000fec0003800000 */
[----:B------:R-:W-:Y:S01]  /*10730*/  BPT.TRAP 0x1 ;  /* 0x000000040000795c */ /* 0x000fe20000300000 */
.L_x_7365:
[----:B------:R-:W-:Y:S01]  /*10740*/  IMAD R3, R18, 0x8, R7 ;  /* 0x0000000812037824 */ /* 0x000fe200078e0207 */
[----:B------:R-:W-:-:S04]  /*10750*/  SHF.L.U32 R2, R2, 0x1f, RZ ;  /* 0x0000001f02027819 */ /* 0x000fc800000006ff */
[----:B------:R-:W4:Y:S02]  /*10760*/  SYNCS.PHASECHK.TRANS64.TRYWAIT P1, [R3+URZ+0x28c40], R2 ;  /* 0x028c4002030075a7 */ /* 0x000f24000802017f */
[----:B----4-:R-:W-:Y:S05]  /*10770*/  @!P1 BRA `(.L_x_7366) ;  /* 0x00000024005c9947 */ /* 0x010fea0003800000 */
.L_x_7439:
[----:B------:R-:W-:Y:S05]  /*10780*/  @!P0 BRA `(.L_x_7367) ;  /* 0x0000000000048947 */ /* 0x000fea0003800000 */
[----:B------:R-:W-:Y:S01]  /*10790*/  BPT.TRAP 0x1 ;  /* 0x000000040000795c */ /* 0x000fe20000300000 */
.L_x_7367:
[----:B------:R-:W0:Y:S02]  /*107a0*/  SYNCS.PHASECHK.TRANS64.TRYWAIT P1, [R5+URZ+0x28c60], R0 ;  /* 0x028c6000050075a7 */ /* 0x000e24000802017f */
[----:B0-----:R-:W-:Y:S05]  /*107b0*/  @!P1 BRA `(.L_x_7368) ;  /* 0x0000002400609947 */ /* 0x001fea0003800000 */
.L_x_7440:
[----:B------:R-:W-:Y:S05]  /*107c0*/  @!P0 BRA `(.L_x_7369) ;  /* 0x0000000000048947 */ /* 0x000fea0003800000 */
[----:B------:R-:W-:Y:S01]  /*107d0*/  BPT.TRAP 0x1 ;  /* 0x000000040000795c */ /* 0x000fe20000300000 */
.L_x_7369:
[----:B------:R0:W0:Y:S02]  /*107e0*/  SYNCS.PHASECHK.TRANS64.TRYWAIT P0, [R3+URZ+0x28c60], R2 ;  /* 0x028c6002030075a7 */ /* 0x000024000800017f */
[----:B0-----:R-:W-:Y:S05]  /*107f0*/  @!P0 NANOSLEEP.SYNCS 0x989680 ;  /* 0x009896800000895d */ /* 0x001fea0003900000 */
[----:B------:R-:W0:Y:S02]  /*10800*/  @!P0 SYNCS.PHASECHK.TRANS64 P0, [R3+URZ+0x28c60], R2 ;  /* 0x028c6002030085a7 */ /* 0x000e24000800007f */
[----:B0-----:R-:W-:Y:S05]  /*10810*/  @!P0 BRA `(.L_x_7369) ;  /* 0xfffffffc00f08947 */ /* 0x001fea000383ffff */
.L_x_7361:
[----:B------:R-:W-:Y:S05]  /*10820*/  BSYNC B0 ;  /* 0x0000000000007941 */ /* 0x000fea0003800000 */
.L_x_7360:
[----:B------:R-:W-:Y:S05]  /*10830*/  EXIT ;  /* 0x000000000000794d */ /* 0x000fea0003800000 */
.L_x_7251:
[----:B0-----:R-:W-:-:S04]  /*10840*/  IMAD.U32 R3, RZ, RZ, UR21 ;  /* 0x00000015ff037e24 */ /* 0x001fc8000f8e00ff */
[----:B------:R0:W1:Y:S03]  /*10850*/  SYNCS.PHASECHK.TRANS64.TRYWAIT P1, [R3+URZ+0x28c50], R0 ;  /* 0x028c5000030075a7 */ /* 0x000066000802017f */
[----:B-1----:R-:W-:Y:S05]  /*10860*/  @!P1 NANOSLEEP.SYNCS 0x989680 ;  /* 0x009896800000995d */ /* 0x002fea0003900000 */
[----:B------:R-:W1:Y:S02]  /*10870*/  @!P1 SYNCS.PHASECHK.TRANS64 P1, [R3+URZ+0x28c50], R0 ;  /* 0x028c5000030095a7 */ /* 0x000e64000802007f */
[----:B-1----:R-:W-:Y:S05]  /*10880*/  @!P1 BRA `(.L_x_7251) ;  /* 0xfffffffc00ec9947 */ /* 0x002fea000383ffff */
[----:B------:R-:W-:Y:S05]  /*10890*/  BRA `(.L_x_7370) ;  /* 0xffffff1000307947 */ /* 0x000fea000383ffff */
.L_x_7257:
[----:B-1----:R-:W-:-:S04]  /*108a0*/  MOV R3, UR21 ;  /* 0x0000001500037c02 */ /* 0x002fc80008000f00 */
[----:B------:R1:W2:Y:S03]  /*108b0*/  SYNCS.PHASECHK.TRANS64.TRYWAIT P1, [R3+URZ+0x28c50], R0 ;  /* 0x028c5000030075a7 */ /* 0x0002a6000802017f */
[----:B--2---:R-:W-:Y:S05]  /*108c0*/  @!P1 NANOSLEEP.SYNCS 0x989680 ;  /* 0x009896800000995d */ /* 0x004fea0003900000 */
[----:B------:R-:W2:Y:S02]  /*108d0*/  @!P1 SYNCS.PHASECHK.TRANS64 P1, [R3+URZ+0x28c50], R0 ;  /* 0x028c5000030095a7 */ /* 0x000ea4000802007f */
[----:B--2---:R-:W-:Y:S05]  /*108e0*/  @!P1 BRA `(.L_x_7257) ;  /* 0xfffffffc00ec9947 */ /* 0x004fea000383ffff */
[----:B------:R-:W-:Y:S05]  /*108f0*/  BRA `(.L_x_7256) ;  /* 0xffffff1c00287947 */ /* 0x000fea000383ffff */
.L_x_7261:
[----:B0-----:R-:W-:-:S04]  /*10900*/  IMAD.U32 R3, RZ, RZ, UR42 ;  /* 0x0000002aff037e24 */ /* 0x001fc8000f8e00ff */
[----:B------:R0:W1:Y:S03]  /*10910*/  SYNCS.PHASECHK.TRANS64.TRYWAIT P1, [R3+URZ+0x28c00], R0 ;  /* 0x028c0000030075a7 */ /* 0x000066000802017f */
[----:B-1----:R-:W-:Y:S05]  /*10920*/  @!P1 NANOSLEEP.SYNCS 0x989680 ;  /* 0x009896800000995d */ /* 0x002fea0003900000 */
[----:B------:R-:W1:Y:S02]  /*10930*/  @!P1 SYNCS.PHASECHK.TRANS64 P1, [R3+URZ+0x28c00], R0 ;  /* 0x028c0000030095a7 */ /* 0x000e64000802007f */
[----:B-1----:R-:W-:Y:S05]  /*10940*/  @!P1 BRA `(.L_x_7261) ;  /* 0xfffffffc00ec9947 */ /* 0x002fea000383ffff */
[----:B------:R-:W-:Y:S05]  /*10950*/  BRA `(.L_x_7371) ;  /* 0xffffff2c00c87947 */ /* 0x000fea000383ffff */
.L_x_7265:
[----:B--2---:R2:W3:Y:S02]  /*10960*/  SYNCS.PHASECHK.TRANS64.TRYWAIT P1, [R7+URZ+0x28c30], R8 ;  /* 0x028c3008070075a7 */ /* 0x0044e4000802017f */
[----:B---3--:R-:W-:Y:S05]  /*10970*/  @!P1 NANOSLEEP.SYNCS 0x989680 ;  /* 0x009896800000995d */ /* 0x008fea0003900000 */
[----:B------:R-:W3:Y:S02]  /*10980*/  @!P1 SYNCS.PHASECHK.TRANS64 P1, [R7+URZ+0x28c30], R8 ;  /* 0x028c3008070095a7 */ /* 0x000ee4000802007f */
[----:B---3--:R-:W-:Y:S05]  /*10990*/  @!P1 BRA `(.L_x_7265) ;  /* 0xfffffffc00f09947 */ /* 0x008fea000383ffff */
[----:B------:R-:W-:Y:S05]  /*109a0*/  BRA `(.L_x_7264) ;  /* 0xffffff2c00e47947 */ /* 0x000fea000383ffff */
.L_x_7270:
[----:B-1----:R1:W3:Y:S02]  /*109b0*/  SYNCS.PHASECHK.TRANS64.TRYWAIT P1, [R7+URZ+0x28c50], R8 ;  /* 0x028c5008070075a7 */ /* 0x0022e4000802017f */
[----:B---3--:R-:W-:Y:S05]  /*109c0*/  @!P1 NANOSLEEP.SYNCS 0x989680 ;  /* 0x009896800000995d */ /* 0x008fea0003900000 */
[----:B------:R-:W3:Y:S02]  /*109d0*/  @!P1 SYNCS.PHASECHK.TRANS64 P1, [R7+URZ+0x28c50], R8 ;  /* 0x028c5008070095a7 */ /* 0x000ee4000802007f */
[----:B---3--:R-:W-:Y:S05]  /*109e0*/  @!P1 BRA `(.L_x_7270) ;  /* 0xfffffffc00f09947 */ /* 0x008fea000383ffff */
[----:B------:R-:W-:Y:S05]  /*109f0*/  BRA `(.L_x_7269) ;  /* 0xffffff44007c7947 */ /* 0x000fea000383ffff */
.L_x_7276:
[----:B-1----:R-:W-:-:S04]  /*10a00*/  IMAD.U32 R6, RZ, RZ, UR23 ;  /* 0x00000017ff067e24 */ /* 0x002fc8000f8e00ff */
[----:B------:R1:W3:Y:S03]  /*10a10*/  SYNCS.PHASECHK.TRANS64.TRYWAIT P1, [R6+URZ+0x28c30], R7 ;  /* 0x028c3007060075a7 */ /* 0x0002e6000802017f */
[----:B---3--:R-:W-:Y:S05]  /*10a20*/  @!P1 NANOSLEEP.SYNCS 0x989680 ;  /* 0x009896800000995d */ /* 0x008fea0003900000 */
[----:B------:R-:W3:Y:S02]  /*10a30*/  @!P1 SYNCS.PHASECHK.TRANS64 P1, [R6+URZ+0x28c30], R7 ;  /* 0x028c3007060095a7 */ /* 0x000ee4000802007f */
[----:B---3--:R-:W-:Y:S05]  /*10a40*/  @!P1 BRA `(.L_x_7276) ;  /* 0xfffffffc00ec9947 */ /* 0x008fea000383ffff */
[----:B------:R-:W-:Y:S05]  /*10a50*/  BRA `(.L_x_7275) ;  /* 0xffffff4800987947 */ /* 0x000fea000383ffff */
.L_x_7281:
[----:B-1----:R-:W-:-:S04]  /*10a60*/  IMAD.U32 R8, RZ, RZ, UR23 ;  /* 0x00000017ff087e24 */ /* 0x002fc8000f8e00ff */
[----:B------:R1:W2:Y:S03]  /*10a70*/  SYNCS.PHASECHK.TRANS64.TRYWAIT P1, [R8+URZ+0x28c50], R7 ;  /* 0x028c5007080075a7 */ /* 0x0002a6000802017f */
[----:B--2---:R-:W-:Y:S05]  /*10a80*/  @!P1 NANOSLEEP.SYNCS 0x989680 ;  /* 0x009896800000995d */ /* 0x004fea0003900000 */
[----:B------:R-:W2:Y:S02]  /*10a90*/  @!P1 SYNCS.PHASECHK.TRANS64 P1, [R8+URZ+0x28c50], R7 ;  /* 0x028c5007080095a7 */ /* 0x000ea4000802007f */
[----:B--2---:R-:W-:Y:S05]  /*10aa0*/  @!P1 BRA `(.L_x_7281) ;  /* 0xfffffffc00ec9947 */ /* 0x004fea000383ffff */
[----:B------:R-:W-:Y:S05]  /*10ab0*/  BRA `(.L_x_7280) ;  /* 0xffffff68001c7947 */ /* 0x000fea000383ffff */
.L_x_7288:
[----:B-1----:R-:W-:-:S04]  /*10ac0*/  MOV R6, UR22 ;  /* 0x0000001600067c02 */ /* 0x002fc80008000f00 */
[----:B------:R1:W4:Y:S03]  /*10ad0*/  SYNCS.PHASECHK.TRANS64.TRYWAIT P1, [R6+URZ+0x28c30], R7 ;  /* 0x028c3007060075a7 */ /* 0x000326000802017f */
[----:B----4-:R-:W-:Y:S05]  /*10ae0*/  @!P1 NANOSLEEP.SYNCS 0x989680 ;  /* 0x009896800000995d */ /* 0x010fea0003900000 */
[----:B------:R-:W4:Y:S02]  /*10af0*/  @!P1 SYNCS.PHASECHK.TRANS64 P1, [R6+URZ+0x28c30], R7 ;  /* 0x028c3007060095a7 */ /* 0x000f24000802007f */
[----:B----4-:R-:W-:Y:S05]  /*10b00*/  @!P1 BRA `(.L_x_7288) ;  /* 0xfffffffc00ec9947 */ /* 0x010fea000383ffff */
[----:B------:R-:W-:Y:S05]  /*10b10*/  BRA `(.L_x_7287) ;  /* 0xffffff6c00107947 */ /* 0x000fea000383ffff */
.L_x_7293:
[----:B--2---:R-:W-:-:S04]  /*10b20*/  IMAD.U32 R8, RZ, RZ, UR22 ;  /* 0x00000016ff087e24 */ /* 0x004fc8000f8e00ff */
[----:B------:R2:W3:Y:S03]  /*10b30*/  SYNCS.PHASECHK.TRANS64.TRYWAIT P1, [R8+URZ+0x28c50], R7 ;  /* 0x028c5007080075a7 */ /* 0x0004e6000802017f */
[----:B---3--:R-:W-:Y:S05]  /*10b40*/  @!P1 NANOSLEEP.SYNCS 0x989680 ;  /* 0x009896800000995d */ /* 0x008fea0003900000 */
[----:B------:R-:W3:Y:S02]  /*10b50*/  @!P1 SYNCS.PHASECHK.TRANS64 P1, [R8+URZ+0x28c50], R7 ;  /* 0x028c5007080095a7 */ /* 0x000ee4000802007f */
[----:B---3--:R-:W-:Y:S05]  /*10b60*/  @!P1 BRA `(.L_x_7293) ;  /* 0xfffffffc00ec9947 */ /* 0x008fea000383ffff */
[----:B------:R-:W-:Y:S05]  /*10b70*/  BRA `(.L_x_7292) ;  /* 0xffffff8400347947 */ /* 0x000fea000383ffff */
.L_x_7318:
[----:B------:R-:W2:Y:S01]  /*10b80*/  S2R R20, SR_TID.X ;  /* 0x0000000000147919 */ /* 0x000ea20000002100 */
[----:B------:R-:W-:Y:S01]  /*10b90*/  IMAD.MOV.U32 R12, RZ, RZ, RZ ;  /* 0x000000ffff0c7224 */ /* 0x000fe200078e00ff */
[----:B------:R-:W-:Y:S01]  /*10ba0*/  MOV R11, 0x1f ;  /* 0x0000001f000b7802 */ /* 0x000fe20000000f00 */
[----:B------:R-:W-:Y:S01]  /*10bb0*/  IMAD.MOV.U32 R15, RZ, RZ, -0x1 ;  /* 0xffffffffff0f7424 */ /* 0x000fe200078e00ff */
[----:B--2---:R-:W-:-:S04]  /*10bc0*/  SHF.R.U32.HI R20, RZ, 0x5, R20 ;  /* 0x00000005ff147819 */ /* 0x004fc80000011614 */
[----:B------:R-:W-:-:S05]  /*10bd0*/  LOP3.LUT R20, R20, 0x3, RZ, 0xc0, !PT ;  /* 0x0000000314147812 */ /* 0x000fca00078ec0ff */
[----:B------:R-:W-:-:S07]  /*10be0*/  IMAD.MOV.U32 R13, RZ, RZ, R20 ;  /* 0x000000ffff0d7224 */ /* 0x000fce00078e0014 */
[----:B01---5:R-:W-:Y:S05]  /*10bf0*/  WARPSYNC.COLLECTIVE R15, `(.L_x_7372) ;  /* 0x000000000f087348 */ /* 0x023fea0003c00000 */
[----:B------:R2:W3:Y:S02]  /*10c00*/  SHFL.IDX P6, R14, R13, R12, R11 ;  /* 0x0000000c0d0e7389 */ /* 0x0004e400000c000b */
[----:B0123-5:R-:W-:Y:S01]  /*10c10*/  ENDCOLLECTIVE ;  /* 0x000000000000791b */ /* 0x02ffe20003800000 */
.L_x_7372:
[----:B------:R-:W-:Y:S05]  /*10c20*/  BRA `(.L_x_7373) ;  /* 0xffffffcc00487947 */ /* 0x000fea000383ffff */
.L_x_7321:
[----:B0-----:R0:W1:Y:S02]  /*10c30*/  SYNCS.PHASECHK.TRANS64.TRYWAIT P0, [R25+URZ+0x28c40], R0 ;  /* 0x028c4000190075a7 */ /* 0x001064000800017f */
[----:B-1----:R-:W-:Y:S05]  /*10c40*/  @!P0 NANOSLEEP.SYNCS 0x989680 ;  /* 0x009896800000895d */ /* 0x002fea0003900000 */
[----:B------:R-:W1:Y:S02]  /*10c50*/  @!P0 SYNCS.PHASECHK.TRANS64 P0, [R25+URZ+0x28c40], R0 ;  /* 0x028c4000190085a7 */ /* 0x000e64000800007f */
[----:B-1----:R-:W-:Y:S05]  /*10c60*/  @!P0 BRA `(.L_x_7321) ;  /* 0xfffffffc00f08947 */ /* 0x002fea000383ffff */
[----:B------:R-:W-:Y:S05]  /*10c70*/  BRA `(.L_x_7374) ;  /* 0xffffffcc00f07947 */ /* 0x000fea000383ffff */
.L_x_7322:
        /* <DEDUP_REMOVED lines=8> */
.L_x_7376:
[----:B------:R-:W-:Y:S05]  /*10d00*/  BSYNC B0 ;  /* 0x0000000000007941 */ /* 0x000fea0003800000 */
.L_x_7375:
[----:B------:R-:W-:Y:S01]  /*10d10*/  IMAD.MOV.U32 R13, RZ, RZ, R0 ;  /* 0x000000ffff0d7224 */ /* 0x000fe200078e0000 */
[----:B------:R-:W-:Y:S01]  /*10d20*/  MOV R12, RZ ;  /* 0x000000ff000c7202 */ /* 0x000fe20000000f00 */
[----:B------:R-:W-:Y:S01]  /*10d30*/  IMAD.MOV.U32 R11, RZ, RZ, 0x181f ;  /* 0x0000181fff0b7424 */ /* 0x000fe200078e00ff */
[----:B------:R-:W-:Y:S01]  /*10d40*/  @P0 LEA R7, R4, R17, 0x1 ;  /* 0x0000001104070211 */ /* 0x000fe200078e08ff */
[----:B------:R-:W-:Y:S02]  /*10d50*/  IMAD.MOV.U32 R15, RZ, RZ, -0x1 ;  /* 0xffffffffff0f7424 */ /* 0x000fe400078e00ff */
[----:B------:R-:W-:-:S07]  /*10d60*/  IMAD.MOV.U32 R2, RZ, RZ, R14 ;  /* 0x000000ffff027224 */ /* 0x000fce00078e000e */
[----:B------:R-:W-:Y:S05]  /*10d70*/  WARPSYNC.COLLECTIVE R15, `(.L_x_7377) ;  /* 0x000000000f087348 */ /* 0x000fea0003c00000 */
[----:B------:R0:W1:Y:S02]  /*10d80*/  SHFL.IDX P6, R14, R13, R12, R11 ;  /* 0x0000000c0d0e7389 */ /* 0x00006400000c000b */
[----:B01----:R-:W-:Y:S01]  /*10d90*/  ENDCOLLECTIVE ;  /* 0x000000000000791b */ /* 0x003fe20003800000 */
.L_x_7377:
        /* <DEDUP_REMOVED lines=8> */
.L_x_7378:
[----:B------:R-:W-:Y:S01]  /*10e20*/  @!PT LDS RZ, [RZ] ;  /* 0x00000000fffff984 */ /* 0x000fe20000000800 */
[----:B------:R-:W-:Y:S01]  /*10e30*/  @!PT LDS RZ, [RZ] ;  /* 0x00000000fffff984 */ /* 0x000fe20000000800 */
[----:B------:R-:W-:Y:S01]  /*10e40*/  @!PT LDS RZ, [RZ] ;  /* 0x00000000fffff984 */ /* 0x000fe20000000800 */
[----:B------:R0:W-:Y:S01]  /*10e50*/  @P0 LDGSTS.E.BYPASS.LTC128B.128 [R7+0x22400], desc[UR50][R2.64], !P2 ;  /* 0x2240000002070fae */ /* 0x0001e2000d101d72 */
[----:B------:R-:W-:Y:S01]  /*10e60*/  ISETP.GE.AND P0, PT, R27, 0x11, PT ;  /* 0x000000111b00780c */ /* 0x000fe20003f06270 */
[----:B------:R-:W-:-:S12]  /*10e70*/  IMAD.MOV.U32 R13, RZ, RZ, R0 ;  /* 0x000000ffff0d7224 */ /* 0x000fd800078e0000 */
[----:B------:R-:W-:Y:S01]  /*10e80*/  @P0 IMAD R9, R4, 0x2, R17 ;  /* 0x0000000204090824 */ /* 0x000fe200078e0211 */
[----:B0-----:R-:W-:-:S07]  /*10e90*/  MOV R2, R14 ;  /* 0x0000000e00027202 */ /* 0x001fce0000000f00 */
[----:B------:R-:W-:Y:S05]  /*10ea0*/  WARPSYNC.COLLECTIVE R15, `(.L_x_7379) ;  /* 0x000000000f087348 */ /* 0x000fea0003c00000 */
[----:B------:R0:W1:Y:S02]  /*10eb0*/  SHFL.IDX P6, R14, R13, R12, R11 ;  /* 0x0000000c0d0e7389 */ /* 0x00006400000c000b */
[----:B01----:R-:W-:Y:S01]  /*10ec0*/  ENDCOLLECTIVE ;  /* 0x000000000000791b */ /* 0x003fe20003800000 */
.L_x_7379:
        /* <DEDUP_REMOVED lines=8> */
.L_x_7380:
        /* <DEDUP_REMOVED lines=11> */
.L_x_7381:
        /* <DEDUP_REMOVED lines=8> */
.L_x_7382:
        /* <DEDUP_REMOVED lines=9> */
.L_x_7383:
[----:B------:R-:W-:Y:S05]  /*11110*/  BRA `(.L_x_7384) ;  /* 0xffffffcc00a87947 */ /* 0x000fea000383ffff */
.L_x_7327:
[----:B------:R-:W-:Y:S01]  /*11120*/  MOV R13, R5 ;  /* 0x00000005000d7202 */ /* 0x000fe20000000f00 */
[----:B------:R-:W-:Y:S02]  /*11130*/  IMAD.MOV.U32 R12, RZ, RZ, RZ ;  /* 0x000000ffff0c7224 */ /* 0x000fe400078e00ff */
[----:B------:R-:W-:Y:S02]  /*11140*/  IMAD.MOV.U32 R11, RZ, RZ, 0x181f ;  /* 0x0000181fff0b7424 */ /* 0x000fe400078e00ff */
[----:B------:R-:W-:Y:S02]  /*11150*/  IMAD.MOV.U32 R15, RZ, RZ, -0x1 ;  /* 0xffffffffff0f7424 */ /* 0x000fe400078e00ff */
[----:B------:R-:W-:-:S07]  /*11160*/  IMAD.U32 R3, RZ, RZ, UR43 ;  /* 0x0000002bff037e24 */ /* 0x000fce000f8e00ff */
[----:B-1---5:R-:W-:Y:S05]  /*11170*/  WARPSYNC.COLLECTIVE R15, `(.L_x_7385) ;  /* 0x000000000f087348 */ /* 0x022fea0003c00000 */
[----:B------:R0:W2:Y:S02]  /*11180*/  SHFL.IDX P6, R14, R13, R12, R11 ;  /* 0x0000000c0d0e7389 */ /* 0x0000a400000c000b */
[----:B012--5:R-:W-:Y:S01]  /*11190*/  ENDCOLLECTIVE ;  /* 0x000000000000791b */ /* 0x027fe20003800000 */
.L_x_7385:
[----:B------:R-:W-:-:S04]  /*111a0*/  IMAD R4, R3, 0x40, R36 ;  /* 0x0000004003047824 */ /* 0x000fc800078e0224 */
[C---:B------:R-:W-:Y:S01]  /*111b0*/  VIADD R6, R4.reuse, 0x10 ;  /* 0x0000001004067836 */ /* 0x040fe20000000000 */
[----:B------:R-:W-:Y:S01]  /*111c0*/  ISETP.GE.AND P0, PT, R4, UR37, PT ;  /* 0x0000002504007c0c */ /* 0x000fe2000bf06270 */
[----:B------:R-:W-:Y:S01]  /*111d0*/  IMAD.MOV.U32 R13, RZ, RZ, R0 ;  /* 0x000000ffff0d7224 */ /* 0x000fe200078e0000 */
[----:B------:R-:W-:-:S11]  /*111e0*/  MOV R2, R14 ;  /* 0x0000000e00027202 */ /* 0x000fd60000000f00 */
[----:B------:R-:W-:Y:S05]  /*111f0*/  WARPSYNC.COLLECTIVE R15, `(.L_x_7386) ;  /* 0x000000000f087348 */ /* 0x000fea0003c00000 */
[----:B------:R0:W1:Y:S02]  /*11200*/  SHFL.IDX P6, R14, R13, R12, R11 ;  /* 0x0000000c0d0e7389 */ /* 0x00006400000c000b */
[----:B01----:R-:W-:Y:S01]  /*11210*/  ENDCOLLECTIVE ;  /* 0x000000000000791b */ /* 0x003fe20003800000 */
.L_x_7386:
        /* <DEDUP_REMOVED lines=8> */
.L_x_7387:
        /* <DEDUP_REMOVED lines=11> */
.L_x_7388:
        /* <DEDUP_REMOVED lines=8> */
.L_x_7389:
[----:B------:R-:W-:Y:S01]  /*113d0*/  @!PT LDS RZ, [RZ] ;  /* 0x00000000fffff984 */ /* 0x000fe20000000800 */
[----:B------:R-:W-:Y:S01]  /*113e0*/  @!PT LDS RZ, [RZ] ;  /* 0x00000000fffff984 */ /* 0x000fe20000000800 */
[----:B------:R-:W-:Y:S01]  /*113f0*/  @!PT LDS RZ, [RZ] ;  /* 0x00000000fffff984 */ /* 0x000fe20000000800 */
[----:B------:R0:W-:Y:S01]  /*11400*/  @!P0 LDGSTS.E.BYPASS.LTC128B.128 [R8+0x20c00], desc[UR50][R2.64], !P5 ;  /* 0x20c0000002088fae */ /* 0x0001e2000e901d72 */
[----:B------:R-:W-:Y:S01]  /*11410*/  ISETP.GE.AND P0, PT, R6, UR37, PT ;  /* 0x0000002506007c0c */ /* 0x000fe2000bf06270 */
[----:B------:R-:W-:Y:S01]  /*11420*/  IMAD.MOV.U32 R13, RZ, RZ, R0 ;  /* 0x000000ffff0d7224 */ /* 0x000fe200078e0000 */
[----:B0-----:R-:W-:-:S11]  /*11430*/  MOV R2, R14 ;  /* 0x0000000e00027202 */ /* 0x001fd60000000f00 */
[----:B------:R-:W-:Y:S05]  /*11440*/  WARPSYNC.COLLECTIVE R15, `(.L_x_7390) ;  /* 0x000000000f087348 */ /* 0x000fea0003c00000 */
[----:B------:R0:W1:Y:S02]  /*11450*/  SHFL.IDX P6, R14, R13, R12, R11 ;  /* 0x0000000c0d0e7389 */ /* 0x00006400000c000b */
[----:B01----:R-:W-:Y:S01]  /*11460*/  ENDCOLLECTIVE ;  /* 0x000000000000791b */ /* 0x003fe20003800000 */
.L_x_7390:
        /* <DEDUP_REMOVED lines=8> */
.L_x_7391:
        /* <DEDUP_REMOVED lines=9> */
.L_x_7392:
[----:B------:R-:W-:Y:S05]  /*11580*/  BRA `(.L_x_7393) ;  /* 0xffffffd000807947 */ /* 0x000fea000383ffff */
.L_x_7330:
[----:B0-----:R0:W2:Y:S02]  /*11590*/  SYNCS.PHASECHK.TRANS64.TRYWAIT P0, [R17+URZ+0x28c20], R0 ;  /* 0x028c2000110075a7 */ /* 0x0010a4000800017f */
[----:B--2---:R-:W-:Y:S05]  /*115a0*/  @!P0 NANOSLEEP.SYNCS 0x989680 ;  /* 0x009896800000895d */ /* 0x004fea0003900000 */
[----:B------:R-:W2:Y:S02]  /*115b0*/  @!P0 SYNCS.PHASECHK.TRANS64 P0, [R17+URZ+0x28c20], R0 ;  /* 0x028c2000110085a7 */ /* 0x000ea4000800007f */
[----:B--2---:R-:W-:Y:S05]  /*115c0*/  @!P0 BRA `(.L_x_7330) ;  /* 0xfffffffc00f08947 */ /* 0x004fea000383ffff */
[----:B------:R-:W-:Y:S05]  /*115d0*/  BRA `(.L_x_7394) ;  /* 0xffffffd000dc7947 */ /* 0x000fea000383ffff */
.L_x_7333:
[----:B0-----:R0:W2:Y:S02]  /*115e0*/  SYNCS.PHASECHK.TRANS64.TRYWAIT P0, [R25+URZ+0x28c60], R0 ;  /* 0x028c6000190075a7 */ /* 0x0010a4000800017f */
[----:B--2---:R-:W-:Y:S05]  /*115f0*/  @!P0 NANOSLEEP.SYNCS 0x989680 ;  /* 0x009896800000895d */ /* 0x004fea0003900000 */
[----:B------:R-:W2:Y:S02]  /*11600*/  @!P0 SYNCS.PHASECHK.TRANS64 P0, [R25+URZ+0x28c60], R0 ;  /* 0x028c6000190085a7 */ /* 0x000ea4000800007f */
[----:B--2---:R-:W-:Y:S05]  /*11610*/  @!P0 BRA `(.L_x_7333) ;  /* 0xfffffffc00f08947 */ /* 0x004fea000383ffff */
[----:B------:R-:W-:Y:S05]  /*11620*/  BRA `(.L_x_7395) ;  /* 0xffffffd000ec7947 */ /* 0x000fea000383ffff */
.L_x_7334:
        /* <DEDUP_REMOVED lines=8> */
.L_x_7397:
[----:B------:R-:W-:Y:S05]  /*116b0*/  BSYNC B0 ;  /* 0x0000000000007941 */ /* 0x000fea0003800000 */
.L_x_7396:
[----:B------:R-:W0:Y:S01]  /*116c0*/  S2R R8, SR_TID.X ;  /* 0x0000000000087919 */ /* 0x000e220000002100 */
[----:B------:R-:W-:Y:S01]  /*116d0*/  IMAD.MOV.U32 R13, RZ, RZ, R6 ;  /* 0x000000ffff0d7224 */ /* 0x000fe200078e0006 */
[----:B------:R-:W-:Y:S01]  /*116e0*/  MOV R3, R14 ;  /* 0x0000000e00037202 */ /* 0x000fe20000000f00 */
[----:B------:R-:W-:Y:S01]  /*116f0*/  IMAD.MOV.U32 R12, RZ, RZ, RZ ;  /* 0x000000ffff0c7224 */ /* 0x000fe200078e00ff */
[C---:B------:R-:W-:Y:S01]  /*11700*/  LOP3.LUT P1, RZ, R32.reuse, 0x1, RZ, 0xc0, !PT ;  /* 0x0000000120ff7812 */ /* 0x040fe2000782c0ff */
[----:B------:R-:W-:Y:S01]  /*11710*/  IMAD.MOV.U32 R11, RZ, RZ, 0x181f ;  /* 0x0000181fff0b7424 */ /* 0x000fe200078e00ff */
[----:B------:R-:W-:Y:S01]  /*11720*/  LEA R5, R5, R17, 0x1 ;  /* 0x0000001105057211 */ /* 0x000fe200078e08ff */
[----:B------:R-:W-:Y:S01]  /*11730*/  IMAD.MOV.U32 R15, RZ, RZ, -0x1 ;  /* 0xffffffffff0f7424 */ /* 0x000fe200078e00ff */
[C---:B------:R-:W-:Y:S02]  /*11740*/  LOP3.LUT P5, RZ, R32.reuse, 0x2, RZ, 0xc0, !PT ;  /* 0x0000000220ff7812 */ /* 0x040fe400078ac0ff */
[----:B------:R-:W-:-:S13]  /*11750*/  LOP3.LUT P4, RZ, R32, 0x4, RZ, 0xc0, !PT ;  /* 0x0000000420ff7812 */ /* 0x000fda000788c0ff */
[----:B0-----:R-:W-:Y:S05]  /*11760*/  WARPSYNC.COLLECTIVE R15, `(.L_x_7398) ;  /* 0x000000000f087348 */ /* 0x001fea0003c00000 */
[----:B------:R1:W2:Y:S02]  /*11770*/  SHFL.IDX P6, R14, R13, R12, R11 ;  /* 0x0000000c0d0e7389 */ /* 0x0002a400000c000b */
[----:B012---:R-:W-:Y:S01]  /*11780*/  ENDCOLLECTIVE ;  /* 0x000000000000791b */ /* 0x007fe20003800000 */
.L_x_7398:
[C---:B------:R-:W-:Y:S02]  /*11790*/  LOP3.LUT P3, RZ, R32.reuse, 0x8, RZ, 0xc0, !PT ;  /* 0x0000000820ff7812 */ /* 0x040fe4000786c0ff */
[----:B------:R-:W-:Y:S02]  /*117a0*/  LOP3.LUT P2, RZ, R32, 0x10, RZ, 0xc0, !PT ;  /* 0x0000001020ff7812 */ /* 0x000fe4000784c0ff */
[----:B------:R-:W-:-:S04]  /*117b0*/  LOP3.LUT R16, R16, 0xfffffdff, RZ, 0xc0, !PT ;  /* 0xfffffdff10107812 */ /* 0x000fc800078ec0ff */
[----:B------:R-:W-:Y:S01]  /*117c0*/  @P1 LOP3.LUT R16, R16, 0x200, RZ, 0xfc, !PT ;  /* 0x0000020010101812 */ /* 0x000fe200078efcff */
[----:B------:R-:W-:Y:S02]  /*117d0*/  IMAD.MOV.U32 R13, RZ, RZ, R7 ;  /* 0x000000ffff0d7224 */ /* 0x000fe400078e0007 */
        /* <DEDUP_REMOVED lines=31> */
.L_x_7399:
[----:B------:R-:W-:Y:S01]  /*119d0*/  MOV R13, R6 ;  /* 0x00000006000d7202 */ /* 0x000fe20000000f00 */
[----:B------:R-:W-:-:S07]  /*119e0*/  IMAD.MOV.U32 R3, RZ, RZ, R14 ;  /* 0x000000ffff037224 */ /* 0x000fce00078e000e */
[----:B------:R-:W-:Y:S05]  /*119f0*/  WARPSYNC.COLLECTIVE R15, `(.L_x_7400) ;  /* 0x000000000f087348 */ /* 0x000fea0003c00000 */
[----:B------:R0:W1:Y:S02]  /*11a00*/  SHFL.IDX P6, R14, R13, R12, R11 ;  /* 0x0000000c0d0e7389 */ /* 0x00006400000c000b */
[----:B01----:R-:W-:Y:S01]  /*11a10*/  ENDCOLLECTIVE ;  /* 0x000000000000791b */ /* 0x003fe20003800000 */
.L_x_7400:
        /* <DEDUP_REMOVED lines=28> */
.L_x_7401:
[----:B------:R-:W-:Y:S01]  /*11be0*/  IMAD.MOV.U32 R13, RZ, RZ, R6 ;  /* 0x000000ffff0d7224 */ /* 0x000fe200078e0006 */
[----:B------:R-:W-:-:S07]  /*11bf0*/  MOV R8, R14 ;  /* 0x0000000e00087202 */ /* 0x000fce0000000f00 */
[----:B------:R-:W-:Y:S05]  /*11c00*/  WARPSYNC.COLLECTIVE R15, `(.L_x_7402) ;  /* 0x000000000f087348 */ /* 0x000fea0003c00000 */
[----:B------:R0:W1:Y:S02]  /*11c10*/  SHFL.IDX P6, R14, R13, R12, R11 ;  /* 0x0000000c0d0e7389 */ /* 0x00006400000c000b */
[----:B01----:R-:W-:Y:S01]  /*11c20*/  ENDCOLLECTIVE ;  /* 0x000000000000791b */ /* 0x003fe20003800000 */
.L_x_7402:
[----:B------:R-:W-:Y:S01]  /*11c30*/  IMAD.MOV.U32 R13, RZ, RZ, R7 ;  /* 0x000000ffff0d7224 */ /* 0x000fe200078e0007 */
[----:B------:R-:W-:Y:S02]  /*11c40*/  MOV R12, 0x3 ;  /* 0x00000003000c7802 */ /* 0x000fe40000000f00 */
        /* <DEDUP_REMOVED lines=26> */
.L_x_7403:
[----:B------:R-:W-:Y:S02]  /*11df0*/  IMAD.MOV.U32 R13, RZ, RZ, R6 ;  /* 0x000000ffff0d7224 */ /* 0x000fe400078e0006 */
[----:B------:R-:W-:-:S07]  /*11e00*/  IMAD.MOV.U32 R7, RZ, RZ, R14 ;  /* 0x000000ffff077224 */ /* 0x000fce00078e000e */
[----:B------:R-:W-:Y:S05]  /*11e10*/  WARPSYNC.COLLECTIVE R15, `(.L_x_7404) ;  /* 0x000000000f087348 */ /* 0x000fea0003c00000 */
[----:B------:R0:W1:Y:S02]  /*11e20*/  SHFL.IDX P6, R14, R13, R12, R11 ;  /* 0x0000000c0d0e7389 */ /* 0x00006400000c000b */
[----:B01----:R-:W-:Y:S01]  /*11e30*/  ENDCOLLECTIVE ;  /* 0x000000000000791b */ /* 0x003fe20003800000 */
.L_x_7404:
[----:B------:R-:W-:Y:S05]  /*11e40*/  BRA `(.L_x_7405) ;  /* 0xffffffd000947947 */ /* 0x000fea000383ffff */
.L_x_7340:
[----:B0-----:R0:W2:Y:S02]  /*11e50*/  SYNCS.PHASECHK.TRANS64.TRYWAIT P0, [R8+URZ+0x28c40], R20 ;  /* 0x028c4014080075a7 */ /* 0x0010a4000800017f */
[----:B--2---:R-:W-:Y:S05]  /*11e60*/  @!P0 NANOSLEEP.SYNCS 0x989680 ;  /* 0x009896800000895d */ /* 0x004fea0003900000 */
[----:B------:R-:W2:Y:S02]  /*11e70*/  @!P0 SYNCS.PHASECHK.TRANS64 P0, [R8+URZ+0x28c40], R20 ;  /* 0x028c4014080085a7 */ /* 0x000ea4000800007f */
[----:B--2---:R-:W-:Y:S05]  /*11e80*/  @!P0 BRA `(.L_x_7340) ;  /* 0xfffffffc00f08947 */ /* 0x004fea000383ffff */
[----:B------:R-:W-:Y:S05]  /*11e90*/  BRA `(.L_x_7406) ;  /* 0xffffffd400e87947 */ /* 0x000fea000383ffff */
.L_x_7341:
        /* <DEDUP_REMOVED lines=8> */
.L_x_7408:
[----:B------:R-:W-:Y:S05]  /*11f20*/  BSYNC B1 ;  /* 0x0000000000017941 */ /* 0x000fea0003800000 */
.L_x_7407:
[----:B------:R-:W-:Y:S01]  /*11f30*/  MOV R13, R21 ;  /* 0x00000015000d7202 */ /* 0x000fe20000000f00 */
        /* <DEDUP_REMOVED lines=8> */
.L_x_7409:
[----:B------:R-:W-:Y:S02]  /*11fc0*/  IMAD.MOV.U32 R13, RZ, RZ, R27 ;  /* 0x000000ffff0d7224 */ /* 0x000fe400078e001b */
[----:B------:R-:W-:Y:S01]  /*11fd0*/  IMAD.MOV.U32 R12, RZ, RZ, 0x1 ;  /* 0x00000001ff0c7424 */ /* 0x000fe200078e00ff */
[----:B------:R-:W-:-:S13]  /*11fe0*/  IADD3 R2, P0, R14, R0, RZ ;  /* 0x000000000e027210 */ /* 0x000fda0007f1e0ff */
[----:B------:R-:W-:Y:S05]  /*11ff0*/  WARPSYNC.COLLECTIVE R15, `(.L_x_7410) ;  /* 0x000000000f087348 */ /* 0x000fea0003c00000 */
[----:B------:R0:W1:Y:S02]  /*12000*/  SHFL.IDX P6, R14, R13, R12, R11 ;  /* 0x0000000c0d0e7389 */ /* 0x00006400000c000b */
[----:B01----:R-:W-:Y:S01]  /*12010*/  ENDCOLLECTIVE ;  /* 0x000000000000791b */ /* 0x003fe20003800000 */
.L_x_7410:
[----:B------:R-:W-:-:S05]  /*12020*/  IADD3.X R3, RZ, R3, RZ, P0, !PT ;  /* 0x00000003ff037210 */ /* 0x000fca00007fe4ff */
[----:B------:R-:W-:Y:S01]  /*12030*/  @!PT LDS RZ, [RZ] ;  /* 0x00000000fffff984 */ /* 0x000fe20000000800 */
[----:B------:R-:W-:Y:S01]  /*12040*/  @!PT LDS RZ, [RZ] ;  /* 0x00000000fffff984 */ /* 0x000fe20000000800 */
[----:B------:R-:W-:Y:S01]  /*12050*/  @!PT LDS RZ, [RZ] ;  /* 0x00000000fffff984 */ /* 0x000fe20000000800 */
[----:B------:R0:W-:Y:S01]  /*12060*/  LDGSTS.E.BYPASS.LTC128B.128 [R25+0x22400], desc[UR50][R2.64], !P1 ;  /* 0x2240000002197fae */ /* 0x0001e2000c901d72 */
[----:B------:R-:W-:Y:S01]  /*12070*/  IMAD.MOV.U32 R13, RZ, RZ, R21 ;  /* 0x000000ffff0d7224 */ /* 0x000fe200078e0015 */
[----:B0-----:R-:W-:-:S07]  /*12080*/  MOV R3, R14 ;  /* 0x0000000e00037202 */ /* 0x001fce0000000f00 */
[----:B------:R-:W-:Y:S05]  /*12090*/  WARPSYNC.COLLECTIVE R15, `(.L_x_7411) ;  /* 0x000000000f087348 */ /* 0x000fea0003c00000 */
[----:B------:R0:W1:Y:S02]  /*120a0*/  SHFL.IDX P6, R14, R13, R12, R11 ;  /* 0x0000000c0d0e7389 */ /* 0x00006400000c000b */
[----:B01----:R-:W-:Y:S01]  /*120b0*/  ENDCOLLECTIVE ;  /* 0x000000000000791b */ /* 0x003fe20003800000 */
.L_x_7411:
[----:B------:R-:W-:Y:S01]  /*120c0*/  IMAD.MOV.U32 R13, RZ, RZ, R27 ;  /* 0x000000ffff0d7224 */ /* 0x000fe200078e001b */
[----:B------:R-:W-:Y:S02]  /*120d0*/  MOV R12, 0x2 ;  /* 0x00000002000c7802 */ /* 0x000fe40000000f00 */
[----:B------:R-:W-:-:S13]  /*120e0*/  IADD3 R2, P0, R14, R0, RZ ;  /* 0x000000000e027210 */ /* 0x000fda0007f1e0ff */
[----:B------:R-:W-:Y:S05]  /*120f0*/  WARPSYNC.COLLECTIVE R15, `(.L_x_7412) ;  /* 0x000000000f087348 */ /* 0x000fea0003c00000 */
[----:B------:R0:W1:Y:S02]  /*12100*/  SHFL.IDX P6, R14, R13, R12, R11 ;  /* 0x0000000c0d0e7389 */ /* 0x00006400000c000b */
[----:B01----:R-:W-:Y:S01]  /*12110*/  ENDCOLLECTIVE ;  /* 0x000000000000791b */ /* 0x003fe20003800000 */
.L_x_7412:
        /* <DEDUP_REMOVED lines=10> */
.L_x_7413:
[----:B------:R-:W-:Y:S01]  /*121c0*/  MOV R13, R27 ;  /* 0x0000001b000d7202 */ /* 0x000fe20000000f00 */
[----:B------:R-:W-:Y:S01]  /*121d0*/  IMAD.MOV.U32 R12, RZ, RZ, 0x3 ;  /* 0x00000003ff0c7424 */ /* 0x000fe200078e00ff */
[----:B------:R-:W-:-:S13]  /*121e0*/  IADD3 R2, P0, R14, R0, RZ ;  /* 0x000000000e027210 */ /* 0x000fda0007f1e0ff */
[----:B------:R-:W-:Y:S05]  /*121f0*/  WARPSYNC.COLLECTIVE R15, `(.L_x_7414) ;  /* 0x000000000f087348 */ /* 0x000fea0003c00000 */
[----:B------:R0:W1:Y:S02]  /*12200*/  SHFL.IDX P6, R14, R13, R12, R11 ;  /* 0x0000000c0d0e7389 */ /* 0x00006400000c000b */
[----:B01----:R-:W-:Y:S01]  /*12210*/  ENDCOLLECTIVE ;  /* 0x000000000000791b */ /* 0x003fe20003800000 */
.L_x_7414:
        /* <DEDUP_REMOVED lines=10> */
.L_x_7415:
[----:B------:R-:W-:Y:S05]  /*122c0*/  BRA `(.L_x_7416) ;  /* 0xffffffd400847947 */ /* 0x000fea000383ffff */
.L_x_7346:
[----:B--2---:R2:W3:Y:S02]  /*122d0*/  SYNCS.PHASECHK.TRANS64.TRYWAIT P0, [R8+URZ+0x28c60], R20 ;  /* 0x028c6014080075a7 */ /* 0x0044e4000800017f */
[----:B---3--:R-:W-:Y:S05]  /*122e0*/  @!P0 NANOSLEEP.SYNCS 0x989680 ;  /* 0x009896800000895d */ /* 0x008fea0003900000 */
[----:B------:R-:W3:Y:S02]  /*122f0*/  @!P0 SYNCS.PHASECHK.TRANS64 P0, [R8+URZ+0x28c60], R20 ;  /* 0x028c6014080085a7 */ /* 0x000ee4000800007f */
[----:B---3--:R-:W-:Y:S05]  /*12300*/  @!P0 BRA `(.L_x_7346) ;  /* 0xfffffffc00f08947 */ /* 0x008fea000383ffff */
[----:B------:R-:W-:Y:S05]  /*12310*/  BRA `(.L_x_7417) ;  /* 0xffffffd400d47947 */ /* 0x000fea000383ffff */
.L_x_7347:
        /* <DEDUP_REMOVED lines=8> */
.L_x_7419:
[----:B------:R-:W-:Y:S05]  /*123a0*/  BSYNC B1 ;  /* 0x0000000000017941 */ /* 0x000fea0003800000 */
.L_x_7418:
[----:B------:R-:W-:Y:S01]  /*123b0*/  IMAD.MOV.U32 R13, RZ, RZ, R10 ;  /* 0x000000ffff0d7224 */ /* 0x000fe200078e000a */
[----:B------:R-:W-:Y:S01]  /*123c0*/  MOV R15, 0xffffffff ;  /* 0xffffffff000f7802 */ /* 0x000fe20000000f00 */
[----:B------:R-:W-:Y:S01]  /*123d0*/  IMAD.MOV.U32 R12, RZ, RZ, RZ ;  /* 0x000000ffff0c7224 */ /* 0x000fe200078e00ff */
[----:B------:R-:W-:Y:S01]  /*123e0*/  MOV R3, R14 ;  /* 0x0000000e00037202 */ /* 0x000fe20000000f00 */
[----:B------:R-:W-:Y:S01]  /*123f0*/  IMAD.MOV.U32 R11, RZ, RZ, 0x181f ;  /* 0x0000181fff0b7424 */ /* 0x000fe200078e00ff */
[C---:B------:R-:W-:Y:S01]  /*12400*/  LOP3.LUT P2, RZ, R16.reuse, 0x40, RZ, 0xc0, !PT ;  /* 0x0000004010ff7812 */ /* 0x040fe2000784c0ff */
[----:B------:R-:W-:Y:S01]  /*12410*/  IMAD R21, R21, 0x2, R17 ;  /* 0x0000000215157824 */ /* 0x000fe200078e0211 */
[----:B------:R-:W-:-:S13]  /*12420*/  LOP3.LUT P1, RZ, R16, 0x20, RZ, 0xc0, !PT ;  /* 0x0000002010ff7812 */ /* 0x000fda000782c0ff */
[----:B------:R-:W-:Y:S05]  /*12430*/  WARPSYNC.COLLECTIVE R15, `(.L_x_7420) ;  /* 0x000000000f087348 */ /* 0x000fea0003c00000 */
[----:B------:R0:W1:Y:S02]  /*12440*/  SHFL.IDX P6, R14, R13, R12, R11 ;  /* 0x0000000c0d0e7389 */ /* 0x00006400000c000b */
[----:B01----:R-:W-:Y:S01]  /*12450*/  ENDCOLLECTIVE ;  /* 0x000000000000791b */ /* 0x003fe20003800000 */
.L_x_7420:
[----:B------:R-:W-:Y:S02]  /*12460*/  P2R R4, PR, RZ, 0x8 ;  /* 0x00000008ff047803 */ /* 0x000fe40000000000 */
[----:B------:R-:W-:-:S04]  /*12470*/  LOP3.LUT P3, RZ, R16, 0x10, RZ, 0xc0, !PT ;  /* 0x0000001010ff7812 */ /* 0x000fc8000786c0ff */
[----:B------:R-:W-:Y:S01]  /*12480*/  P2R R5, PR, RZ, 0x8 ;  /* 0x00000008ff057803 */ /* 0x000fe20000000000 */
[----:B------:R-:W-:Y:S01]  /*12490*/  IMAD.MOV.U32 R13, RZ, RZ, R20 ;  /* 0x000000ffff0d7224 */ /* 0x000fe200078e0014 */
[----:B------:R-:W-:Y:S02]  /*124a0*/  MOV R12, 0x1 ;  /* 0x00000001000c7802 */ /* 0x000fe40000000f00 */
        /* <DEDUP_REMOVED lines=11> */
.L_x_7421:
        /* <DEDUP_REMOVED lines=17> */
.L_x_7422:
        /* <DEDUP_REMOVED lines=17> */
.L_x_7423:
        /* <DEDUP_REMOVED lines=14> */
.L_x_7424:
        /* <DEDUP_REMOVED lines=17> */
.L_x_7425:
        /* <DEDUP_REMOVED lines=14> */
.L_x_7426:
[----:B------:R-:W-:Y:S05]  /*12a50*/  BRA `(.L_x_7427) ;  /* 0xffffffd400387947 */ /* 0x000fea000383ffff */
.L_x_7355:
[----:B------:R-:W-:Y:S01]  /*12a60*/  BSSY B0, `(.L_x_7428) ;  /* 0x0000008000007945 */ /* 0x000fe20003800000 */
[----:B------:R-:W-:Y:S01]  /*12a70*/  IMAD.MOV.U32 R13, RZ, RZ, R33 ;  /* 0x000000ffff0d7224 */ /* 0x000fe200078e0021 */
[----:B------:R-:W-:Y:S01]  /*12a80*/  MOV R11, 0x1f ;  /* 0x0000001f000b7802 */ /* 0x000fe20000000f00 */
[----:B------:R-:W-:Y:S02]  /*12a90*/  IMAD.MOV.U32 R12, RZ, RZ, RZ ;  /* 0x000000ffff0c7224 */ /* 0x000fe400078e00ff */
[----:B------:R-:W-:-:S07]  /*12aa0*/  IMAD.MOV.U32 R15, RZ, RZ, -0x1 ;  /* 0xffffffffff0f7424 */ /* 0x000fce00078e00ff */
[----:B01---5:R-:W-:Y:S05]  /*12ab0*/  WARPSYNC.COLLECTIVE R15, `(.L_x_7429) ;  /* 0x000000000f087348 */ /* 0x023fea0003c00000 */
[----:B------:R2:W3:Y:S02]  /*12ac0*/  SHFL.IDX P6, R14, R13, R12, R11 ;  /* 0x0000000c0d0e7389 */ /* 0x0004e400000c000b */
[----:B0123-5:R-:W-:Y:S01]  /*12ad0*/  ENDCOLLECTIVE ;  /* 0x000000000000791b */ /* 0x02ffe20003800000 */
.L_x_7429:
[----:B------:R-:W-:Y:S05]  /*12ae0*/  BSYNC B0 ;  /* 0x0000000000007941 */ /* 0x000fea0003800000 */
.L_x_7428:
[----:B------:R-:W-:Y:S05]  /*12af0*/  BRA `(.L_x_7430) ;  /* 0xffffffd8003c7947 */ /* 0x000fea000383ffff */
.L_x_7358:
[----:B---3--:R3:W4:Y:S02]  /*12b00*/  SYNCS.PHASECHK.TRANS64.TRYWAIT P0, [R7+URZ+0x28c20], R0 ;  /* 0x028c2000070075a7 */ /* 0x008724000800017f */
[----:B----4-:R-:W-:Y:S05]  /*12b10*/  @!P0 NANOSLEEP.SYNCS 0x989680 ;  /* 0x009896800000895d */ /* 0x010fea0003900000 */
[----:B------:R-:W4:Y:S02]  /*12b20*/  @!P0 SYNCS.PHASECHK.TRANS64 P0, [R7+URZ+0x28c20], R0 ;  /* 0x028c2000070085a7 */ /* 0x000f24000800007f */
[----:B----4-:R-:W-:Y:S05]  /*12b30*/  @!P0 BRA `(.L_x_7358) ;  /* 0xfffffffc00f08947 */ /* 0x010fea000383ffff */
[----:B------:R-:W-:Y:S05]  /*12b40*/  BRA `(.L_x_7431) ;  /* 0xffffffd800847947 */ /* 0x000fea000383ffff */
.L_x_7359:
[----:B------:R-:W4:Y:S01]  /*12b50*/  S2R R2, SR_TID.X ;  /* 0x0000000000027919 */ /* 0x000f220000002100 */
[----:B------:R-:W-:Y:S01]  /*12b60*/  BSSY B0, `(.L_x_7432) ;  /* 0x000000a000007945 */ /* 0x000fe20003800000 */
[----:B------:R-:W-:Y:S01]  /*12b70*/  IMAD.MOV.U32 R12, RZ, RZ, RZ ;  /* 0x000000ffff0c7224 */ /* 0x000fe200078e00ff */
[----:B------:R-:W-:Y:S01]  /*12b80*/  MOV R11, 0x1f ;  /* 0x0000001f000b7802 */ /* 0x000fe20000000f00 */
[----:B------:R-:W-:Y:S01]  /*12b90*/  IMAD.MOV.U32 R15, RZ, RZ, -0x1 ;  /* 0xffffffffff0f7424 */ /* 0x000fe200078e00ff */
[----:B----4-:R-:W-:-:S04]  /*12ba0*/  SHF.R.U32.HI R2, RZ, 0x5, R2 ;  /* 0x00000005ff027819 */ /* 0x010fc80000011602 */
[----:B------:R-:W-:-:S05]  /*12bb0*/  LOP3.LUT R2, R2, 0x3, RZ, 0xc0, !PT ;  /* 0x0000000302027812 */ /* 0x000fca00078ec0ff */
[----:B------:R-:W-:-:S07]  /*12bc0*/  IMAD.MOV.U32 R13, RZ, RZ, R2 ;  /* 0x000000ffff0d7224 */ /* 0x000fce00078e0002 */
[----:B0123-5:R-:W-:Y:S05]  /*12bd0*/  WARPSYNC.COLLECTIVE R15, `(.L_x_7433) ;  /* 0x000000000f087348 */ /* 0x02ffea0003c00000 */
[----:B------:R4:W0:Y:S02]  /*12be0*/  SHFL.IDX P6, R14, R13, R12, R11 ;  /* 0x0000000c0d0e7389 */ /* 0x00082400000c000b */
[----:B012345:R-:W-:Y:S01]  /*12bf0*/  ENDCOLLECTIVE ;  /* 0x000000000000791b */ /* 0x03ffe20003800000 */
.L_x_7433:
[----:B------:R-:W-:Y:S05]  /*12c00*/  BSYNC B0 ;  /* 0x0000000000007941 */ /* 0x000fea0003800000 */
.L_x_7432:
[----:B------:R-:W-:Y:S05]  /*12c10*/  BRA `(.L_x_7434) ;  /* 0xffffffd8006c7947 */ /* 0x000fea000383ffff */
.L_x_7362:
[----:B------:R-:W-:Y:S01]  /*12c20*/  BSSY B1, `(.L_x_7435) ;  /* 0x0000006000017945 */ /* 0x000fe20003800000 */
[----:B------:R-:W-:-:S07]  /*12c30*/  IMAD.MOV.U32 R15, RZ, RZ, -0x1 ;  /* 0xffffffffff0f7424 */ /* 0x000fce00078e00ff */
[----:B0123-5:R-:W-:Y:S05]  /*12c40*/  WARPSYNC.COLLECTIVE R15, `(.L_x_7436) ;  /* 0x000000000f0c7348 */ /* 0x02ffea0003c00000 */
[----:B------:R-:W-:Y:S02]  /*12c50*/  ELECT P6, UR62, PT ;  /* 0x00000000003e782f */ /* 0x000fe400038c0000 */
[----:B------:R-:W-:Y:S01]  /*12c60*/  MOV R14, UR62 ;  /* 0x0000003e000e7c02 */ /* 0x000fe20008000f00 */
[----:B0123-5:R-:W-:Y:S10]  /*12c70*/  ENDCOLLECTIVE ;  /* 0x000000000000791b */ /* 0x02fff40003800000 */
.L_x_7436:
[----:B------:R-:W-:Y:S05]  /*12c80*/  BSYNC B1 ;  /* 0x0000000000017941 */ /* 0x000fea0003800000 */
.L_x_7435:
[----:B------:R-:W-:Y:S05]  /*12c90*/  BRA `(.L_x_7437) ;  /* 0xffffffd800647947 */ /* 0x000fea000383ffff */
.L_x_7364:
[----:B---3--:R3:W4:Y:S02]  /*12ca0*/  SYNCS.PHASECHK.TRANS64.TRYWAIT P1, [R5+URZ+0x28c40], R0 ;  /* 0x028c4000050075a7 */ /* 0x008724000802017f */
[----:B----4-:R-:W-:Y:S05]  /*12cb0*/  @!P1 NANOSLEEP.SYNCS 0x989680 ;  /* 0x009896800000995d */ /* 0x010fea0003900000 */
[----:B------:R-:W4:Y:S02]  /*12cc0*/  @!P1 SYNCS.PHASECHK.TRANS64 P1, [R5+URZ+0x28c40], R0 ;  /* 0x028c4000050095a7 */ /* 0x000f24000802007f */
[----:B----4-:R-:W-:Y:S05]  /*12cd0*/  @!P1 BRA `(.L_x_7364) ;  /* 0xfffffffc00f09947 */ /* 0x010fea000383ffff */
[----:B------:R-:W-:Y:S05]  /*12ce0*/  BRA `(.L_x_7438) ;  /* 0xffffffd800847947 */ /* 0x000fea000383ffff */
.L_x_7366:
[----:B----4-:R4:W0:Y:S02]  /*12cf0*/  SYNCS.PHASECHK.TRANS64.TRYWAIT P1, [R3+URZ+0x28c40], R2 ;  /* 0x028c4002030075a7 */ /* 0x010824000802017f */
[----:B0-----:R-:W-:Y:S05]  /*12d00*/  @!P1 NANOSLEEP.SYNCS 0x989680 ;  /* 0x009896800000995d */ /* 0x001fea0003900000 */
[----:B------:R-:W0:Y:S02]  /*12d10*/  @!P1 SYNCS.PHASECHK.TRANS64 P1, [R3+URZ+0x28c40], R2 ;  /* 0x028c4002030095a7 */ /* 0x000e24000802007f */
[----:B0-----:R-:W-:Y:S05]  /*12d20*/  @!P1 BRA `(.L_x_7366) ;  /* 0xfffffffc00f09947 */ /* 0x001fea000383ffff */
[----:B------:R-:W-:Y:S05]  /*12d30*/  BRA `(.L_x_7439) ;  /* 0xffffffd800907947 */ /* 0x000fea000383ffff */
.L_x_7368:
[----:B------:R0:W0:Y:S02]  /*12d40*/  SYNCS.PHASECHK.TRANS64.TRYWAIT P1, [R5+URZ+0x28c60], R0 ;  /* 0x028c6000050075a7 */ /* 0x000024000802017f */
[----:B0-----:R-:W-:Y:S05]  /*12d50*/  @!P1 NANOSLEEP.SYNCS 0x989680 ;  /* 0x009896800000995d */ /* 0x001fea0003900000 */
[----:B------:R-:W0:Y:S02]  /*12d60*/  @!P1 SYNCS.PHASECHK.TRANS64 P1, [R5+URZ+0x28c60], R0 ;  /* 0x028c6000050095a7 */ /* 0x000e24000802007f */
[----:B0-----:R-:W-:Y:S05]  /*12d70*/  @!P1 BRA `(.L_x_7368) ;  /* 0xfffffffc00f09947 */ /* 0x001fea000383ffff */
[----:B------:R-:W-:Y:S05]  /*12d80*/  BRA `(.L_x_7440) ;  /* 0xffffffd8008c7947 */ /* 0x000fea000383ffff */
.L_x_7441:
        /* <DEDUP_REMOVED lines=15> */
.L_x_15656:


//--------------------- .text._ZN7cutlass13device_kernelIN5flash11enable_sm90INS1_16FlashAttnFwdSm90INS1_25CollectiveMainloopFwdSm90ILi2EN4cute5tupleIJNS5_1CILi1EEES8_S8_EEENS6_IJNS7_ILi64EEESA_SA_EEELi512ENS_6half_tEfNS_4arch4Sm90ELb1ELb0ELb1ELb0ELb1ELb0ELb1ELb0ELb0ELb1ELb0ELb0EEENS1_21CollectiveEpilogueFwdINS6_IJSA_NS7_ILi512EEESA_EEES9_SC_SE_Li256ELb0ELb1ELb0ELb0EEENS1_30DynamicPersistentTileSchedulerILi256ELi128ELb0ELb1ELb1EEEEEEEEEvNT_6ParamsE --------------------------
	.section	.text._ZN7cutlass13device_kernelIN5flash11enable_sm90INS1_16FlashAttnFwdSm90INS1_25CollectiveMainloopFwdSm90ILi2EN4cute5tupleIJNS5_1CILi1EEES8_S8_EEENS6_IJNS7_ILi64EEESA_SA_EEELi512ENS_6half_tEfNS_4arch4Sm90ELb1ELb0ELb1ELb0ELb1ELb0ELb1ELb0ELb0ELb1ELb0ELb0EEENS1_21CollectiveEpilogueFwdINS6_IJSA_NS7_ILi512EEESA_EEES9_SC_SE_Li256ELb0ELb1ELb0ELb0EEENS1_30DynamicPersistentTileSchedulerILi256ELi128ELb0ELb1ELb1EEEEEEEEEvNT_6ParamsE,"ax",@progbits
	.align	128
.text._ZN7cutlass13device_kernelIN5flash11enable_sm90INS1_16FlashAttnFwdSm90INS1_25CollectiveMainloopFwdSm90ILi2EN4cute5tupleIJNS5_1CILi1EEES8_S8_EEENS6_IJNS7_ILi64EEESA_SA_EEELi512ENS_6half_tEfNS_4arch4Sm90ELb1ELb0ELb1ELb0ELb1ELb0ELb1ELb0ELb0ELb1ELb0ELb0EEENS1_21CollectiveEpilogueFwdINS6_IJSA_NS7_ILi512EEESA_EEES9_SC_SE_Li256ELb0ELb1ELb0ELb0EEENS1_30DynamicPersistentTileSchedulerILi256ELi128ELb0ELb1ELb1EEEEEEEEEvNT_6ParamsE:
        .type           _ZN7cutlass13device_kernelIN5flash11enable_sm90INS1_16FlashAttnFwdSm90INS1_25CollectiveMainloopFwdSm90ILi2EN4cute5tupleIJNS5_1CILi1EEES8_S8_EEENS6_IJNS7_ILi64EEESA_SA_EEELi512ENS_6half_tEfNS_4arch4Sm90ELb1ELb0ELb1ELb0ELb1ELb0ELb1ELb0ELb0ELb1ELb0ELb0EEENS1_21CollectiveEpilogueFwdINS6_IJSA_NS7_ILi512EEESA_EEES9_SC_SE_Li256ELb0ELb1ELb0ELb0EEENS1_30DynamicPersistentTileSchedulerILi256ELi128ELb0ELb1ELb1EEEEEEEEEvNT_6ParamsE,@function
        .size           _ZN7cutlass13device_kernelIN5flash11enable_sm90INS1_16FlashAttnFwdSm90INS1_25CollectiveMainloopFwdSm90ILi2EN4cute5tupleIJNS5_1CILi1EEES8_S8_EEENS6_IJNS7_ILi64EEESA_SA_EEELi512ENS_6half_tEfNS_4arch4Sm90ELb1ELb0ELb1ELb0ELb1ELb0ELb1ELb0ELb0ELb1ELb0ELb0EEENS1_21CollectiveEpilogueFwdINS6_IJSA_NS7_ILi512EEESA_EEES9_SC_SE_Li256ELb0ELb1ELb0ELb0EEENS1_30DynamicPersistentTileSchedulerILi256ELi128ELb0ELb1ELb1EEEEEEEEEvNT_6ParamsE,(.L_x_15657 - _ZN7cutlass13device_kernelIN5flash11enable_sm90INS1_16FlashAttnFwdSm90INS1_25CollectiveMainloopFwdSm90ILi2EN4cute5tupleIJNS5_1CILi1EEES8_S8_EEENS6_IJNS7_ILi64EEESA_SA_EEELi512ENS_6half_tEfNS_4arch4Sm90ELb1ELb0ELb1ELb0ELb1ELb0ELb1ELb0ELb0ELb1ELb0ELb0EEENS1_21CollectiveEpilogueFwdINS6_IJSA_NS7_ILi512EEESA_EEES9_SC_SE_Li256ELb0ELb1ELb0ELb0EEENS1_30DynamicPersistentTileSchedulerILi256ELi128ELb0ELb1ELb1EEEEEEEEEvNT_6ParamsE)
        .other          _ZN7cutlass13device_kernelIN5flash11enable_sm90INS1_16FlashAttnFwdSm90INS1_25CollectiveMainloopFwdSm90ILi2EN4cute5tupleIJNS5_1CILi1EEES8_S8_EEENS6_IJNS7_ILi64EEESA_SA_EEELi512ENS_6half_tEfNS_4arch4Sm90ELb1ELb0ELb1ELb0ELb1ELb0ELb1ELb0ELb0ELb1ELb0ELb0EEENS1_21CollectiveEpilogueFwdINS6_IJSA_NS7_ILi512EEESA_EEES9_SC_SE_Li256ELb0ELb1ELb0ELb0EEENS1_30DynamicPersistentTileSchedulerILi256ELi128ELb0ELb1ELb1EEEEEEEEEvNT_6ParamsE,@"STO_CUDA_ENTRY STV_DEFAULT"
_ZN7cutlass13device_kernelIN5flash11enable_sm90INS1_16FlashAttnFwdSm90INS1_25CollectiveMainloopFwdSm90ILi2EN4cute5tupleIJNS5_1CILi1EEES8_S8_EEENS6_IJNS7_ILi64EEESA_SA_EEELi512ENS_6half_tEfNS_4arch4Sm90ELb1ELb0ELb1ELb0ELb1ELb0ELb1ELb0ELb0ELb1ELb0ELb0EEENS1_21CollectiveEpilogueFwdINS6_IJSA_NS7_ILi512EEESA_EEES9_SC_SE_Li256ELb0ELb1ELb0ELb0EEENS1_30DynamicPersistentTileSchedulerILi256ELi128ELb0ELb1ELb1EEEEEEEEEvNT_6ParamsE:
        /* <DEDUP_REMOVED lines=43> */
.L_x_7442:
        /* <DEDUP_REMOVED lines=22> */
.L_x_7443:
        /* <DEDUP_REMOVED lines=18> */
.L_x_7444:
        /* <DEDUP_REMOVED lines=22> */
.L_x_7445:
        /* <DEDUP_REMOVED lines=23> */
.L_x_7446:
        /* <DEDUP_REMOVED lines=8> */
.L_x_7448:
[----:B------:R-:W-:-:S08]  /*0880*/  NOP ;  /* 0x0000000000007918 */ /* 0x000fd00000000000 */
[----:B------:R-:W0:Y:S02]  /*0890*/  USETMAXREG.TRY_ALLOC.CTAPOOL UP0, 0xe8 ;  /* 0x000000e8000079c8 */ /* 0x000e240008000600 */
[----:B0-----:R-:W-:-:S13]  /*08a0*/  PLOP3.LUT P0, PT, PT, PT, UP0, 0x80, 0x0 ;  /* 0x000000000000781c */ /* 0x001fda0003f0f008 */
[----:B------:R-:W-:Y:S05]  /*08b0*/  @!P0 BRA `(.L_x_7448) ;  /* 0xfffffffc00f08947 */ /* 0x000fea000383ffff */
[----:B------:R-:W0:Y:S01]  /*08c0*/  S2R R2, SR_TID.X ;  /* 0x0000000000027919 */ /* 0x000e220000002100 */
[----:B------:R-:W1:Y:S08]  /*08d0*/  S2UR UR4, SR_CTAID.X ;  /* 0x00000000000479c3 */ /* 0x000e700000002500 */
[----:B------:R-:W-:Y:S06]  /*08e0*/  BAR.ARV 0x4, 0x180 ;  /* 0x0106000000007b1d */ /* 0x000fec0000002000 */
[----:B0-----:R-:W-:-:S04]  /*08f0*/  LOP3.LUT R0, R2, 0xffffff80, RZ, 0xc0, !PT ;  /* 0xffffff8002007812 */ /* 0x001fc800078ec0ff */
[----:B------:R-:W-:Y:S02]  /*0900*/  ISETP.NE.AND P0, PT, R0, 0x80, PT ;  /* 0x000000800000780c */ /* 0x000fe40003f05270 */
[----:B------:R-:W1:Y:S11]  /*0910*/  LDC R0, c[0x0][0xd38] ;  /* 0x00034e00ff007b82 */ /* 0x000e760000000800 */
[----:B------:R-:W-:Y:S06]  /*0920*/  @!P0 BAR.ARV 0x8, 0x100 ;  /* 0x0204000000008b1d */ /* 0x000fec0000002000 */
[----:B------:R-:W-:-:S13]  /*0930*/  ISETP.GE.U32.AND P0, PT, R2, 0x100, PT ;  /* 0x000001000200780c */ /* 0x000fda0003f06070 */
[----:B------:R-:W-:Y:S06]  /*0940*/  @P0 BAR.ARV 0xf, 0x100 ;  /* 0x03c4000000000b1d */ /* 0x000fec0000002000 */
[----:B-1----:R-:W-:-:S13]  /*0950*/  ISETP.LE.AND P0, PT, R0, UR4, PT ;  /* 0x0000000400007c0c */ /* 0x002fda000bf03270 */
[----:B------:R-:W-:Y:S05]  /*0960*/  @P0 EXIT ;  /* 0x000000000000094d */ /* 0x000fea0003800000 */
[----:B------:R-:W-:Y:S01]  /*0970*/  VIADD R222, R2, 0xffffff80 ;  /* 0xffffff8002de7836 */ /* 0x000fe20000000000 */
[----:B------:R-:W0:Y:S01]  /*0980*/  S2R R219, SR_CgaCtaId ;  /* 0x0000000000db7919 */ /* 0x000e220000008800 */
[----:B------:R-:W-:Y:S01]  /*0990*/  IMAD.MOV.U32 R188, RZ, RZ, 0x20 ;  /* 0x00000020ffbc7424 */ /* 0x000fe200078e00ff */
[----:B------:R-:W-:Y:S01]  /*09a0*/  ULOP3.LUT UR40, UR41, 0x1, URZ, 0xfc, !UPT ;  /* 0x0000000129287892 */ /* 0x000fe2000f8efc3f */
[----:B------:R-:W-:Y:S01]  /*09b0*/  IMAD.MOV.U32 R16, RZ, RZ, RZ ;  /* 0x000000ffff107224 */ /* 0x000fe200078e00ff */
[----:B------:R-:W-:Y:S01]  /*09c0*/  SHF.R.S32.HI R3, RZ, 0x1f, R222 ;  /* 0x0000001fff037819 */ /* 0x000fe200000114de */
[----:B------:R-:W-:-:S03]  /*09d0*/  UMOV UR36, URZ ;  /* 0x0000003f00247c82 */ /* 0x000fc60008000000 */
[CC--:B------:R-:W-:Y:S02]  /*09e0*/  LEA.HI R0, R3.reuse, R222.reuse, RZ, 0x4 ;  /* 0x000000de03007211 */ /* 0x0c0fe400078f20ff */
[CC--:B------:R-:W-:Y:S02]  /*09f0*/  LEA.HI R4, R3.reuse, R222.reuse, RZ, 0x5 ;  /* 0x000000de03047211 */ /* 0x0c0fe400078f28ff */
[----:B------:R-:W-:Y:S02]  /*0a00*/  SHF.R.S32.HI R7, RZ, 0x4, R0 ;  /* 0x00000004ff077819 */ /* 0x000fe40000011400 */
[----:B------:R-:W-:Y:S02]  /*0a10*/  LEA.HI R5, R3, R222, RZ, 0x7 ;  /* 0x000000de03057211 */ /* 0x000fe400078f38ff */
[C---:B------:R-:W-:Y:S02]  /*0a20*/  LEA.HI R2, R0.reuse, R7, RZ, 0x1 ;  /* 0x0000000700027211 */ /* 0x040fe400078f08ff */
[----:B------:R-:W-:-:S02]  /*0a30*/  LOP3.LUT R9, R0, 0xfffffff0, RZ, 0xc0, !PT ;  /* 0xfffffff000097812 */ /* 0x000fc400078ec0ff */
[----:B------:R-:W-:Y:S02]  /*0a40*/  LOP3.LUT R2, R2, 0x1ffffffe, RZ, 0xc0, !PT ;  /* 0x1ffffffe02027812 */ /* 0x000fe400078ec0ff */
[--C-:B------:R-:W-:Y:S01]  /*0a50*/  SHF.R.S32.HI R13, RZ, 0x5, R4.reuse ;  /* 0x00000005ff0d7819 */ /* 0x100fe20000011404 */
[----:B------:R-:W-:Y:S01]  /*0a60*/  IMAD.IADD R9, R222, 0x1, -R9 ;  /* 0x00000001de097824 */ /* 0x000fe200078e0a09 */
[----:B------:R-:W-:Y:S01]  /*0a70*/  SHF.R.S32.HI R4, RZ, 0x1f, R4 ;  /* 0x0000001fff047819 */ /* 0x000fe20000011404 */
[----:B------:R-:W-:Y:S01]  /*0a80*/  IMAD.IADD R8, R7, 0x1, -R2 ;  /* 0x0000000107087824 */ /* 0x000fe200078e0a02 */
[----:B------:R-:W-:Y:S02]  /*0a90*/  LOP3.LUT R7, R5, 0xffffff80, RZ, 0xc0, !PT ;  /* 0xffffff8005077812 */ /* 0x000fe400078ec0ff */
[----:B------:R-:W-:Y:S02]  /*0aa0*/  LEA.HI R2, R3, R222, RZ, 0x2 ;  /* 0x000000de03027211 */ /* 0x000fe400078f10ff */
[----:B------:R-:W-:Y:S01]  /*0ab0*/  LEA.HI R4, R4, R13, RZ, 0x2 ;  /* 0x0000000d04047211 */ /* 0x000fe200078f10ff */
[----:B------:R-:W-:Y:S01]  /*0ac0*/  IMAD.IADD R7, R222, 0x1, -R7 ;  /* 0x00000001de077824 */ /* 0x000fe200078e0a07 */
[----:B------:R-:W-:-:S02]  /*0ad0*/  LOP3.LUT R11, R2, 0xfffffffc, RZ, 0xc0, !PT ;  /* 0xfffffffc020b7812 */ /* 0x000fc400078ec0ff */
[----:B------:R-:W-:Y:S02]  /*0ae0*/  SHF.R.S32.HI R216, RZ, 0x7, R5 ;  /* 0x00000007ffd87819 */ /* 0x000fe40000011405 */
[----:B------:R-:W-:Y:S01]  /*0af0*/  LOP3.LUT R4, R4, 0x3ffffc, RZ, 0xc0, !PT ;  /* 0x003ffffc04047812 */ /* 0x000fe200078ec0ff */
[----:B------:R-:W-:Y:S01]  /*0b00*/  IMAD.IADD R11, R222, 0x1, -R11 ;  /* 0x00000001de0b7824 */ /* 0x000fe200078e0a0b */
[--C-:B------:R-:W-:Y:S01]  /*0b10*/  SHF.R.S32.HI R2, RZ, 0x1f, R9.reuse ;  /* 0x0000001fff027819 */ /* 0x100fe20000011409 */
[----:B------:R-:W-:Y:S01]  /*0b20*/  IMAD R15, R216, 0x100, R9 ;  /* 0x00000100d80f7824 */ /* 0x000fe200078e0209 */
[----:B------:R-:W-:Y:S01]  /*0b30*/  SHF.R.S32.HI R0, RZ, 0x1f, R7 ;  /* 0x0000001fff007819 */ /* 0x000fe20000011407 */
[----:B------:R-:W-:Y:S01]  /*0b40*/  IMAD.IADD R10, R13, 0x1, -R4 ;  /* 0x000000010d0a7824 */ /* 0x000fe200078e0a04 */
[----:B------:R-:W-:Y:S02]  /*0b50*/  LEA.HI R6, R2, R9, RZ, 0x3 ;  /* 0x0000000902067211 */ /* 0x000fe400078f18ff */
[----:B------:R-:W-:Y:S01]  /*0b60*/  LEA.HI R2, R0, R7, RZ, 0x2 ;  /* 0x0000000700027211 */ /* 0x000fe200078f10ff */
[----:B------:R-:W-:Y:S01]  /*0b70*/  IMAD R14, R10, 0x10, R15 ;  /* 0x000000100a0e7824 */ /* 0x000fe200078e020f */
[C---:B------:R-:W-:Y:S01]  /*0b80*/  LOP3.LUT R4, R6.reuse, 0xfffffff8, RZ, 0xc0, !PT ;  /* 0xfffffff806047812 */ /* 0x040fe200078ec0ff */
[----:B------:R-:W-:Y:S01]  /*0b90*/  IMAD.SHL.U32 R6, R6, 0x40, RZ ;  /* 0x0000004006067824 */ /* 0x000fe200078e00ff */
[----:B------:R-:W-:-:S02]  /*0ba0*/  LOP3.LUT R10, R2, 0x7ffffffc, RZ, 0xc0, !PT ;  /* 0x7ffffffc020a7812 */ /* 0x000fc400078ec0ff */
[----:B------:R-:W-:Y:S01]  /*0bb0*/  LEA.HI R12, R11, R11, RZ, 0x1 ;  /* 0x0000000b0b0c7211 */ /* 0x000fe200078f08ff */
[----:B------:R-:W-:Y:S01]  /*0bc0*/  IMAD.IADD R9, R9, 0x1, -R4 ;  /* 0x0000000109097824 */ /* 0x000fe200078e0a04 */
[----:B------:R-:W-:Y:S01]  /*0bd0*/  LEA.HI R4, R0, R7, RZ, 0x5 ;  /* 0x0000000700047211 */ /* 0x000fe200078f28ff */
[----:B------:R-:W-:Y:S01]  /*0be0*/  IMAD.IADD R10, R7, 0x1, -R10 ;  /* 0x00000001070a7824 */ /* 0x000fe200078e0a0a */
[----:B------:R-:W-:Y:S02]  /*0bf0*/  LOP3.LUT R12, R12, 0x1ffffffe, RZ, 0xc0, !PT ;  /* 0x1ffffffe0c0c7812 */ /* 0x000fe400078ec0ff */
[--C-:B------:R-:W-:Y:S02]  /*0c00*/  SHF.R.S32.HI R0, RZ, 0x2, R2.reuse ;  /* 0x00000002ff007819 */ /* 0x100fe40000011402 */
[----:B------:R-:W-:Y:S01]  /*0c10*/  SHF.R.S32.HI R7, RZ, 0x1f, R2 ;  /* 0x0000001fff077819 */ /* 0x000fe20000011402 */
[----:B------:R-:W-:Y:S01]  /*0c20*/  IMAD.SHL.U32 R2, R9, 0x40, RZ ;  /* 0x0000004009027824 */ /* 0x000fe200078e00ff */
[----:B------:R-:W-:Y:S01]  /*0c30*/  LOP3.LUT R6, R6, 0x7ffffe00, RZ, 0xc0, !PT ;  /* 0x7ffffe0006067812 */ /* 0x000fe200078ec0ff */
[----:B------:R-:W-:Y:S01]  /*0c40*/  IMAD.IADD R15, R11, 0x1, -R12 ;  /* 0x000000010b0f7824 */ /* 0x000fe200078e0a0c */
[----:B------:R-:W-:Y:S01]  /*0c50*/  LEA.HI R7, R7, R0, RZ, 0x3 ;  /* 0x0000000007077211 */ /* 0x000fe200078f18ff */
[----:B------:R-:W-:Y:S01]  /*0c60*/  IMAD.SHL.U32 R11, R8, 0x8, RZ ;  /* 0x00000008080b7824 */ /* 0x000fe200078e00ff */
[----:B------:R-:W-:Y:S01]  /*0c70*/  LOP3.LUT R2, R2, 0x1c0, RZ, 0xc0, !PT ;  /* 0x000001c002027812 */ /* 0x000fe200078ec0ff */
[----:B------:R-:W-:Y:S01]  /*0c80*/  IMAD R6, R13, 0x400, R6 ;  /* 0x000004000d067824 */ /* 0x000fe200078e0206 */
[----:B------:R-:W-:Y:S01]  /*0c90*/  LOP3.LUT R7, R7, 0xfffffff8, RZ, 0xc0, !PT ;  /* 0xfffffff807077812 */ /* 0x000fe200078ec0ff */
[--C-:B------:R-:W-:Y:S01]  /*0ca0*/  IMAD.U32 R221, R14, 0x40, R11.reuse ;  /* 0x000000400edd7824 */ /* 0x100fe200078e000b */
[----:B------:R-:W-:-:S02]  /*0cb0*/  LOP3.LUT R11, R2, 0x8, R11, 0xf8, !PT ;  /* 0x00000008020b7812 */ /* 0x000fc400078ef80b */
[----:B------:R-:W-:Y:S01]  /*0cc0*/  SHF.R.U32.HI R2, RZ, 0x3, R2 ;  /* 0x00000003ff027819 */ /* 0x000fe20000011602 */
[----:B------:R-:W-:Y:S01]  /*0cd0*/  IMAD.IADD R7, R0, 0x1, -R7 ;  /* 0x0000000100077824 */ /* 0x000fe200078e0a07 */
[----:B------:R-:W-:Y:S02]  /*0ce0*/  SHF.R.S32.HI R4, RZ, 0x5, R4 ;  /* 0x00000005ff047819 */ /* 0x000fe40000011404 */
[----:B------:R-:W-:Y:S02]  /*0cf0*/  LEA.HI R3, R3, R222, RZ, 0x3 ;  /* 0x000000de03037211 */ /* 0x000fe400078f18ff */
[----:B------:R-:W-:Y:S01]  /*0d00*/  LOP3.LUT R11, R11, R2, RZ, 0x3c, !PT ;  /* 0x000000020b0b7212 */ /* 0x000fe200078e3cff */
[----:B------:R-:W-:Y:S01]  /*0d10*/  IMAD R22, R4, 0x10, R7 ;  /* 0x0000001004167824 */ /* 0x000fe200078e0207 */
[----:B------:R-:W-:Y:S01]  /*0d20*/  MOV R0, 0x400 ;  /* 0x0000040000007802 */ /* 0x000fe20000000f00 */
[----:B------:R-:W-:Y:S01]  /*0d30*/  IMAD.MOV.U32 R2, RZ, RZ, RZ ;  /* 0x000000ffff027224 */ /* 0x000fe200078e00ff */
[----:B------:R-:W-:Y:S01]  /*0d40*/  LOP3.LUT R7, R3, 0xfffffff8, RZ, 0xc0, !PT ;  /* 0xfffffff803077812 */ /* 0x000fe200078ec0ff */
[----:B------:R-:W-:Y:S01]  /*0d50*/  IMAD R190, R15, 0x8, R22 ;  /* 0x000000080fbe7824 */ /* 0x000fe200078e0216 */
[----:B------:R-:W-:-:S02]  /*0d60*/  R2P PR, R9, 0x6 ;  /* 0x0000000609007804 */ /* 0x000fc40000000000 */
[----:B------:R-:W-:Y:S01]  /*0d70*/  IADD3 R6, R6, R11, RZ ;  /* 0x0000000b06067210 */ /* 0x000fe20007ffe0ff */
[----:B------:R-:W-:Y:S01]  /*0d80*/  IMAD.IADD R214, R222, 0x1, -R7 ;  /* 0x00000001ded67824 */ /* 0x000fe200078e0a07 */
[----:B0-----:R-:W-:Y:S02]  /*0d90*/  LEA R17, R219, R0, 0x18 ;  /* 0x00000000db117211 */ /* 0x001fe400078ec0ff */
[----:B------:R-:W-:Y:S01]  /*0da0*/  LEA.HI R5, R5, R216, RZ, 0x1 ;  /* 0x000000d805057211 */ /* 0x000fe200078f08ff */
[----:B------:R-:W-:Y:S01]  /*0db0*/  IMAD.SHL.U32 R23, R214, 0x8, RZ ;  /* 0x00000008d6177824 */ /* 0x000fe200078e00ff */
[----:B------:R-:W-:Y:S01]  /*0dc0*/  SEL R188, R188, 0xffffffe0, !P1 ;  /* 0xffffffe0bcbc7807 */ /* 0x000fe20004800000 */
[----:B------:R-:W-:Y:S01]  /*0dd0*/  IMAD R185, R6, 0x2, R17 ;  /* 0x0000000206b97824 */ /* 0x000fe200078e0211 */
[----:B------:R-:W-:Y:S01]  /*0de0*/  LOP3.LUT R5, R5, 0xfffffe, RZ, 0xc0, !PT ;  /* 0x00fffffe05057812 */ /* 0x000fe200078ec0ff */
[----:B------:R-:W-:Y:S01]  /*0df0*/  VIADD R195, R23, 0x40 ;  /* 0x0000004017c37836 */ /* 0x000fe20000000000 */
[----:B------:R-:W-:Y:S01]  /*0e00*/  SHF.R.S32.HI R215, RZ, 0x3, R3 ;  /* 0x00000003ffd77819 */ /* 0x000fe20000011403 */
[----:B------:R-:W-:Y:S01]  /*0e10*/  VIADD R189, R185, 0x36400 ;  /* 0x00036400b9bd7836 */ /* 0x000fe20000000000 */
[----:B------:R-:W-:Y:S01]  /*0e20*/  SHF.L.U32 R18, R10, 0x1, RZ ;  /* 0x000000010a127819 */ /* 0x000fe200000006ff */
[C---:B------:R-:W-:Y:S01]  /*0e30*/  VIADD R194, R23.reuse, 0x80 ;  /* 0x0000008017c27836 */ /* 0x040fe20000000000 */
[----:B------:R-:W-:Y:S01]  /*0e40*/  SHF.R.S32.HI R229, RZ, 0x1f, R195 ;  /* 0x0000001fffe57819 */ /* 0x000fe200000114c3 */
[----:B------:R-:W-:-:S02]  /*0e50*/  VIADD R193, R23, 0xc0 ;  /* 0x000000c017c17836 */ /* 0x000fc40000000000 */
        /* <DEDUP_REMOVED lines=10> */
[----:B------:R-:W-:Y:S01]  /*0f00*/  IMAD.IADD R5, R216, 0x1, -R5 ;  /* 0x00000001d8057824 */ /* 0x000fe200078e0a05 */
[----:B------:R-:W-:Y:S01]  /*0f10*/  SHF.R.S32.HI R223, RZ, 0x1f, R217 ;  /* 0x0000001fffdf7819 */ /* 0x000fe200000114d9 */
[----:B------:R-:W-:-:S02]  /*0f20*/  @P2 VIADD R187, R189, 0xffffffc0 ;  /* 0xffffffc0bdbb2836 */ /* 0x000fc40000000000 */
[----:B------:R-:W-:Y:S02]  /*0f30*/  IMAD.IADD R189, R189, 0x1, R188 ;  /* 0x00000001bdbd7824 */ /* 0x000fe400078e02bc */
[----:B------:R-:W-:Y:S02]  /*0f40*/  IMAD.SHL.U32 R184, R5, 0x100, RZ ;  /* 0x0000010005b87824 */ /* 0x000fe400078e00ff */
[----:B------:R-:W-:-:S07]  /*0f50*/  IMAD.IADD R188, R188, 0x1, R187 ;  /* 0x00000001bcbc7824 */ /* 0x000fce00078e02bb */
.L_x_7504:
        /* <DEDUP_REMOVED lines=21> */
.L_x_7449:
[----:B------:R-:W-:Y:S01]  /*10b0*/  ULDC UR7, c[0x0][0xd54] ;  /* 0x0003550000077ab9 */ /* 0x000fe20000000800 */
[----:B------:R-:W-:Y:S01]  /*10c0*/  UMOV UR6, UR9 ;  /* 0x0000000900067c82 */ /* 0x000fe20008000000 */
[----:B------:R-:W-:-:S11]  /*10d0*/  UISETP.NE.AND UP0, UPT, UR7, 0x1, UPT ;  /* 0x000000010700788c */ /* 0x000fd6000bf05270 */
[----:B------:R-:W-:Y:S02]  /*10e0*/  @UP0 ULDC.64 UR10, c[0x0][0xd58] ;  /* 0x00035600000a0ab9 */ /* 0x000fe40000000a00 */
[----:B------:R-:W-:-:S04]  /*10f0*/  UIMAD.WIDE.U32 UR4, UR9, UR10, URZ ;  /* 0x0000000a090472a5 */ /* 0x000fc8000f8e003f */
[----:B------:R-:W-:-:S04]  /*1100*/  @UP0 USHF.R.U32.HI UR6, URZ, UR11, UR5 ;  /* 0x0000000b3f060299 */ /* 0x000fc80008011605 */
[----:B------:R-:W-:-:S12]  /*1110*/  UIMAD UR4, UR6, UR7, URZ ;  /* 0x00000007060472a4 */ /* 0x000fd8000f8e023f */
.L_x_7450:
[----:B------:R-:W0:Y:S01]  /*1120*/  LDC.64 R4, c[0x0][0x418] ;  /* 0x00010600ff047b82 */ /* 0x000e220000000a00 */
[----:B------:R-:W-:Y:S01]  /*1130*/  ULDC UR37, c[0x0][0xd48] ;  /* 0x0003520000257ab9 */ /* 0x000fe20000000800 */
[----:B------:R-:W-:Y:S02]  /*1140*/  UIADD3 UR4, UR9, -UR4, URZ ;  /* 0x8000000409047290 */ /* 0x000fe4000fffe03f */
[----:B------:R-:W-:Y:S01]  /*1150*/  UISETP.NE.AND UP0, UPT, UR37, 0x1, UPT ;  /* 0x000000012500788c */ /* 0x000fe2000bf05270 */
[----:B------:R-:W-:Y:S01]  /*1160*/  ULDC UR5, c[0x0][0xd54] ;  /* 0x0003550000057ab9 */ /* 0x000fe20000000800 */
[----:B------:R-:W-:Y:S02]  /*1170*/  UISETP.NE.AND UP1, UPT, UR42, 0x1, UPT ;  /* 0x000000012a00788c */ /* 0x000fe4000bf25270 */
[----:B------:R-:W1:Y:S01]  /*1180*/  LDC R186, c[0x0][0x424] ;  /* 0x00010900ffba7b82 */ /* 0x000e620000000800 */
[----:B------:R-:W-:Y:S02]  /*1190*/  UIMAD UR8, UR8, UR5, UR4 ;  /* 0x00000005080872a4 */ /* 0x000fe4000f8e0204 */
[----:B------:R-:W-:Y:S01]  /*11a0*/  ULOP3.LUT UR6, URZ, UR6, URZ, 0x33, !UPT ;  /* 0x000000063f067292 */ /* 0x000fe2000f8e333f */
[----:B------:R-:W-:-:S03]  /*11b0*/  ULDC UR7, c[0x0][0xd3c] ;  /* 0x00034f0000077ab9 */ /* 0x000fc60000000800 */
[----:B------:R-:W-:Y:S01]  /*11c0*/  @UP0 ULDC UR4, c[0x0][0xd4c] ;  /* 0x0003530000040ab9 */ /* 0x000fe20000000800 */
[----:B------:R-:W2:Y:S01]  /*11d0*/  LDC R7, c[0x0][0x2f0] ;  /* 0x0000bc00ff077b82 */ /* 0x000ea20000000800 */
[----:B------:R-:W-:Y:S01]  /*11e0*/  UIMAD.WIDE.U32 UR4, UR8, UR4, URZ ;  /* 0x00000004080472a5 */ /* 0x000fe2000f8e003f */
[----:B------:R-:W-:Y:S01]  /*11f0*/  @UP0 ULDC UR9, c[0x0][0xd50] ;  /* 0x0003540000090ab9 */ /* 0x000fe20000000800 */
[----:B------:R-:W-:Y:S02]  /*1200*/  UMOV UR39, UR8 ;  /* 0x0000000800277c82 */ /* 0x000fe40008000000 */
[----:B------:R-:W-:Y:S02]  /*1210*/  @UP0 USHF.R.U32.HI UR39, URZ, UR9, UR5 ;  /* 0x000000093f270299 */ /* 0x000fe40008011605 */
[----:B------:R-:W-:Y:S01]  /*1220*/  UIADD3 UR6, UR6, UR7, URZ ;  /* 0x0000000706067290 */ /* 0x000fe2000fffe03f */
[----:B0-----:R-:W-:Y:S01]  /*1230*/  ISETP.NE.U32.AND P0, PT, R4, RZ, PT ;  /* 0x000000ff0400720c */ /* 0x001fe20003f05070 */
[----:B------:R-:W-:-:S02]  /*1240*/  UIADD3 UR4, -UR39, URZ, URZ ;  /* 0x0000003f27047290 */ /* 0x000fc4000fffe13f */
[----:B------:R-:W-:Y:S01]  /*1250*/  USHF.L.U32 UR38, UR6, 0x6, URZ ;  /* 0x0000000606267899 */ /* 0x000fe2000800063f */
[----:B------:R-:W-:Y:S01]  /*1260*/  ISETP.NE.AND.EX P0, PT, R5, RZ, PT, P0 ;  /* 0x000000ff0500720c */ /* 0x000fe20003f05300 */
[----:B------:R-:W-:-:S03]  /*1270*/  UIMAD UR37, UR37, UR4, UR8 ;  /* 0x00000004252572a4 */ /* 0x000fc6000f8e0208 */
[----:B-1----:R-:W-:Y:S02]  /*1280*/  SEL R186, R186, 0x1, P0 ;  /* 0x00000001baba7807 */ /* 0x002fe40000000000 */
[----:B------:R-:W-:-:S03]  /*1290*/  PLOP3.LUT P0, PT, PT, PT, UP1, 0x80, 0x0 ;  /* 0x000000000000781c */ /* 0x000fc60003f0f018 */
[----:B--2---:R-:W-:-:S05]  /*12a0*/  IMAD R0, R186, R7, 0x3f ;  /* 0x0000003fba007424 */ /* 0x004fca00078e0207 */
[----:B------:R-:W-:-:S04]  /*12b0*/  SHF.R.S32.HI R3, RZ, 0x1f, R0 ;  /* 0x0000001fff037819 */ /* 0x000fc80000011400 */
[----:B------:R-:W-:-:S04]  /*12c0*/  LEA.HI R3, R3, R0, RZ, 0x6 ;  /* 0x0000000003037211 */ /* 0x000fc800078f30ff */
[----:B------:R-:W-:Y:S01]  /*12d0*/  SHF.R.S32.HI R3, RZ, 0x6, R3 ;  /* 0x00000006ff037819 */ /* 0x000fe20000011403 */
[----:B------:R-:W-:Y:S06]  /*12e0*/  @!P0 BRA `(.L_x_7451) ;  /* 0x0000001c00548947 */ /* 0x000fec0003800000 */
[----:B------:R-:W0:Y:S01]  /*12f0*/  LDC R0, c[0x0][0x448] ;  /* 0x00011200ff007b82 */ /* 0x000e220000000800 */
[----:B------:R-:W-:Y:S01]  /*1300*/  UIADD3 UR4, UR38, 0x3f, URZ ;  /* 0x0000003f26047890 */ /* 0x000fe2000fffe03f */
[----:B------:R-:W-:Y:S02]  /*1310*/  CS2R R150, SRZ ;  /* 0x0000000000967805 */ /* 0x000fe4000001ff00 */
[----:B------:R-:W-:Y:S02]  /*1320*/  CS2R R148, SRZ ;  /* 0x0000000000947805 */ /* 0x000fe4000001ff00 */
[----:B------:R-:W-:Y:S02]  /*1330*/  CS2R R146, SRZ ;  /* 0x0000000000927805 */ /* 0x000fe4000001ff00 */
[----:B------:R-:W-:Y:S02]  /*1340*/  CS2R R144, SRZ ;  /* 0x0000000000907805 */ /* 0x000fe4000001ff00 */
[----:B------:R-:W-:-:S02]  /*1350*/  CS2R R142, SRZ ;  /* 0x00000000008e7805 */ /* 0x000fc4000001ff00 */
[----:B------:R-:W-:Y:S01]  /*1360*/  CS2R R140, SRZ ;  /* 0x00000000008c7805 */ /* 0x000fe2000001ff00 */
[----:B------:R-:W1:Y:S01]  /*1370*/  LDC R5, c[0x0][0x288] ;  /* 0x0000a200ff057b82 */ /* 0x000e620000000800 */
        /* <DEDUP_REMOVED lines=15> */
[----:B0-----:R-:W-:Y:S01]  /*1470*/  ISETP.NE.AND P0, PT, R0, 0x1, PT ;  /* 0x000000010000780c */ /* 0x001fe20003f05270 */
[----:B------:R-:W-:Y:S01]  /*1480*/  IMAD.U32 R0, RZ, RZ, UR4 ;  /* 0x00000004ff007e24 */ /* 0x000fe2000f8e00ff */
[----:B------:R-:W-:Y:S02]  /*1490*/  CS2R R110, SRZ ;  /* 0x00000000006e7805 */ /* 0x000fe4000001ff00 */
[----:B------:R-:W-:-:S02]  /*14a0*/  CS2R R160, SRZ ;  /* 0x0000000000a07805 */ /* 0x000fc4000001ff00 */
[----:B------:R-:W-:Y:S02]  /*14b0*/  CS2R R106, SRZ ;  /* 0x00000000006a7805 */ /* 0x000fe4000001ff00 */
[----:B------:R-:W-:Y:S02]  /*14c0*/  CS2R R162, SRZ ;  /* 0x0000000000a27805 */ /* 0x000fe4000001ff00 */
[----:B------:R-:W-:Y:S02]  /*14d0*/  CS2R R102, SRZ ;  /* 0x0000000000667805 */ /* 0x000fe4000001ff00 */
[----:B------:R-:W-:Y:S02]  /*14e0*/  CS2R R164, SRZ ;  /* 0x0000000000a47805 */ /* 0x000fe4000001ff00 */
[----:B-1----:R-:W-:Y:S02]  /*14f0*/  IADD3 R5, -R5, 0x40, RZ ;  /* 0x0000004005057810 */ /* 0x002fe40007ffe1ff */
[----:B------:R-:W-:-:S02]  /*1500*/  CS2R R98, SRZ ;  /* 0x0000000000627805 */ /* 0x000fc4000001ff00 */
[----:B------:R-:W-:Y:S02]  /*1510*/  CS2R R166, SRZ ;  /* 0x0000000000a67805 */ /* 0x000fe4000001ff00 */
[----:B------:R-:W-:Y:S02]  /*1520*/  CS2R R94, SRZ ;  /* 0x00000000005e7805 */ /* 0x000fe4000001ff00 */
[----:B------:R-:W-:Y:S01]  /*1530*/  CS2R R170, SRZ ;  /* 0x0000000000aa7805 */ /* 0x000fe2000001ff00 */
[----:B------:R-:W0:Y:S01]  /*1540*/  @P0 LDC R4, c[0x0][0x44c] ;  /* 0x00011300ff040b82 */ /* 0x000e220000000800 */
[----:B------:R-:W-:Y:S01]  /*1550*/  IMAD R5, R186, R7, R5 ;  /* 0x00000007ba057224 */ /* 0x000fe200078e0205 */
[----:B------:R-:W-:Y:S01]  /*1560*/  CS2R R90, SRZ ;  /* 0x00000000005a7805 */ /* 0x000fe2000001ff00 */
[----:B------:R-:W-:Y:S01]  /*1570*/  IMAD.MOV.U32 R169, RZ, RZ, RZ ;  /* 0x000000ffffa97224 */ /* 0x000fe200078e00ff */
[----:B------:R-:W-:Y:S02]  /*1580*/  CS2R R172, SRZ ;  /* 0x0000000000ac7805 */ /* 0x000fe4000001ff00 */
[----:B------:R-:W-:-:S02]  /*1590*/  CS2R R86, SRZ ;  /* 0x0000000000567805 */ /* 0x000fc4000001ff00 */
[----:B------:R-:W-:Y:S02]  /*15a0*/  CS2R R174, SRZ ;  /* 0x0000000000ae7805 */ /* 0x000fe4000001ff00 */
[----:B------:R-:W-:Y:S01]  /*15b0*/  CS2R R82, SRZ ;  /* 0x0000000000527805 */ /* 0x000fe2000001ff00 */
[----:B------:R-:W1:Y:S01]  /*15c0*/  @P0 LDC R9, c[0x0][0x450] ;  /* 0x00011400ff090b82 */ /* 0x000e620000000800 */
        /* <DEDUP_REMOVED lines=27> */
[----:B------:R-:W-:Y:S01]  /*1780*/  CS2R R34, SRZ ;  /* 0x0000000000227805 */ /* 0x000fe2000001ff00 */
[----:B------:R-:W-:Y:S01]  /*1790*/  IMAD.IADD R0, R5, 0x1, R0 ;  /* 0x0000000105007824 */ /* 0x000fe200078e0200 */
[----:B------:R-:W-:Y:S01]  /*17a0*/  CS2R R30, SRZ ;  /* 0x00000000001e7805 */ /* 0x000fe2000001ff00 */
[----:B------:R-:W-:Y:S01]  /*17b0*/  IMAD.MOV.U32 R6, RZ, RZ, RZ ;  /* 0x000000ffff067224 */ /* 0x000fe200078e00ff */
[----:B------:R-:W-:Y:S01]  /*17c0*/  CS2R R26, SRZ ;  /* 0x00000000001a7805 */ /* 0x000fe2000001ff00 */
[----:B------:R-:W-:Y:S01]  /*17d0*/  IMAD.MOV.U32 R21, RZ, RZ, RZ ;  /* 0x000000ffff157224 */ /* 0x000fe200078e00ff */
[----:B------:R-:W-:-:S04]  /*17e0*/  SHF.R.S32.HI R5, RZ, 0x1f, R0 ;  /* 0x0000001fff057819 */ /* 0x000fc80000011400 */
[----:B------:R-:W-:Y:S01]  /*17f0*/  LEA.HI R5, R5, R0, RZ, 0x6 ;  /* 0x0000000005057211 */ /* 0x000fe200078f30ff */
[----:B------:R-:W-:-:S03]  /*1800*/  IMAD.MOV.U32 R0, RZ, RZ, RZ ;  /* 0x000000ffff007224 */ /* 0x000fc600078e00ff */
[----:B------:R-:W-:-:S04]  /*1810*/  SHF.R.S32.HI R4, RZ, 0x6, R5 ;  /* 0x00000006ff047819 */ /* 0x000fc80000011405 */
[----:B------:R-:W-:Y:S01]  /*1820*/  VIMNMX R4, R3, R4, PT ;  /* 0x0000000403047248 */ /* 0x000fe20003fe0100 */
[----:B------:R-:W-:-:S03]  /*1830*/  IMAD.MOV.U32 R3, RZ, RZ, RZ ;  /* 0x000000ffff037224 */ /* 0x000fc600078e00ff */
[----:B------:R-:W-:-:S13]  /*1840*/  ISETP.GE.AND P1, PT, R4, 0x1, PT ;  /* 0x000000010400780c */ /* 0x000fda0003f26270 */
[----:B------:R-:W-:Y:S05]  /*1850*/  @!P1 BRA `(.L_x_7452) ;  /* 0x000000c000909947 */ /* 0x000fea0003800000 */
[----:B------:R-:W0:Y:S01]  /*1860*/  SHFL.IDX PT, R0, R216, RZ, 0x1f ;  /* 0x00001fffd8007589 */ /* 0x000e2200000e0000 */
        /* <DEDUP_REMOVED lines=9> */
[----:B------:R-:W-:Y:S01]  /*1900*/  UMOV UR7, 0x40000040 ;  /* 0x4000004000077882 */ /* 0x000fe20000000000 */
[----:B------:R-:W-:Y:S02]  /*1910*/  PLOP3.LUT P2, PT, PT, PT, UP0, 0x80, 0x0 ;  /* 0x000000000000781c */ /* 0x000fe40003f4f008 */
[----:B0-----:R-:W-:-:S04]  /*1920*/  LEA.HI R3, R0, R0, RZ, 0x1 ;  /* 0x0000000000037211 */ /* 0x001fc800078f08ff */
[----:B------:R-:W-:Y:S01]  /*1930*/  LOP3.LUT R3, R3, 0x1fffe, RZ, 0xc0, !PT ;  /* 0x0001fffe03037812 */ /* 0x000fe200078ec0ff */
[----:B------:R-:W-:-:S04]  /*1940*/  WARPGROUP.ARRIVE ;  /* 0x00000000000079c5 */ /* 0x000fc80000000000 */
        /* <DEDUP_REMOVED lines=9> */
[C---:B------:R-:W-:Y:S01]  /*19e0*/  R2UR UR8, R3.reuse ;  /* 0x00000000030872ca */ /* 0x040fe200000e0000 */
[----:B------:R-:W-:Y:S01]  /*19f0*/  VIADD R6, R3, 0x2 ;  /* 0x0000000203067836 */ /* 0x000fe20000000000 */
[----:B------:R-:W-:-:S04]  /*1a00*/  LOP3.LUT R7, R0, 0x2000000, RZ, 0xfc, !PT ;  /* 0x0200000000077812 */ /* 0x000fc800078efcff */
[----:B------:R-:W-:Y:S01]  /*1a10*/  R2UR UR12, R6 ;  /* 0x00000000060c72ca */ /* 0x000fe200000e0000 */
[----:B------:R-:W-:Y:S01]  /*1a20*/  IMAD R0, R2, 0x1000, R7 ;  /* 0x0000100002007824 */ /* 0x000fe200078e0207 */
[C---:B------:R-:W-:Y:S01]  /*1a30*/  IADD3 R6, R3.reuse, 0x4, RZ ;  /* 0x0000000403067810 */ /* 0x040fe20007ffe0ff */
[----:B------:R-:W-:Y:S02]  /*1a40*/  VIADD R3, R3, 0x6 ;  /* 0x0000000603037836 */ /* 0x000fe40000000000 */
[C---:B------:R-:W-:Y:S01]  /*1a50*/  VIADD R5, R0.reuse, 0x80 ;  /* 0x0000008000057836 */ /* 0x040fe20000000000 */
[----:B------:R-:W-:Y:S02]  /*1a60*/  R2UR UR10, R0 ;  /* 0x00000000000a72ca */ /* 0x000fe400000e0000 */
[----:B------:R-:W-:Y:S02]  /*1a70*/  R2UR UR16, R6 ;  /* 0x00000000061072ca */ /* 0x000fe400000e0000 */
[----:B------:R-:W-:Y:S01]  /*1a80*/  R2UR UR14, R5 ;  /* 0x00000000050e72ca */ /* 0x000fe200000e0000 */
[C---:B------:R-:W-:Y:S01]  /*1a90*/  VIADD R5, R0.reuse, 0x100 ;  /* 0x0000010000057836 */ /* 0x040fe20000000000 */
[----:B------:R-:W-:Y:S01]  /*1aa0*/  R2UR UR4, R3 ;  /* 0x00000000030472ca */ /* 0x000fe200000e0000 */
[----:B------:R-:W-:-:S03]  /*1ab0*/  VIADD R0, R0, 0x180 ;  /* 0x0000018000007836 */ /* 0x000fc60000000000 */
[----:B------:R-:W-:Y:S02]  /*1ac0*/  R2UR UR18, R5 ;  /* 0x00000000051272ca */ /* 0x000fe400000e0000 */
[----:B------:R-:W-:Y:S01]  /*1ad0*/  R2UR UR6, R0 ;  /* 0x00000000000672ca */ /* 0x000fe200000e0000 */
[----:B------:R-:W-:Y:S03]  /*1ae0*/  HGMMA.64x256x16.F32 R24, gdesc[UR8].tnspB, RZ, !UPT, gsb0 ;  /* 0x43e00000081879f0 */ /* 0x000fe6000c0008ff */
        /* <DEDUP_REMOVED lines=16> */
.L_x_7453:
[----:B------:R-:W-:Y:S01]  /*1bf0*/  IMAD R0, R2, 0x8, R17 ;  /* 0x0000000802007824 */ /* 0x000fe200078e0211 */
[----:B------:R-:W-:-:S03]  /*1c00*/  ISETP.GE.AND P0, PT, R4, 0x2, PT ;  /* 0x000000020400780c */ /* 0x000fc60003f06270 */
[----:B------:R-:W-:-:S05]  /*1c10*/  VIADD R0, R0, 0x38860 ;  /* 0x0003886000007836 */ /* 0x000fca0000000000 */
[----:B------:R-:W-:-:S04]  /*1c20*/  PRMT R0, R219, 0x654, R0 ;  /* 0x00000654db007816 */ /* 0x000fc80000000000 */
[----:B------:R0:W-:Y:S01]  /*1c30*/  SYNCS.ARRIVE.TRANS64.RED.A1T0 RZ, [R0+URZ], RZ ;  /* 0x000000ff00ff79a7 */ /* 0x0001e2000810043f */
[----:B------:R-:W-:Y:S05]  /*1c40*/  @!P0 BRA `(.L_x_7454) ;  /* 0x0000000800c08947 */ /* 0x000fea0003800000 */
[----:B------:R-:W-:-:S07]  /*1c50*/  VIADD R4, R4, 0xfffffffe ;  /* 0xfffffffe04047836 */ /* 0x000fce0000000000 */
.L_x_7456:
[----:B------:R-:W-:Y:S01]  /*1c60*/  BAR.SYNC.DEFER_BLOCKING 0xe, 0x100 ;  /* 0x0384000000007b1d */ /* 0x000fe20000010000 */
[----:B01----:R-:W-:Y:S01]  /*1c70*/  IMAD R0, R2, 0x40, R22 ;  /* 0x0000004002007824 */ /* 0x003fe200078e0216 */
[----:B------:R-:W-:Y:S01]  /*1c80*/  ISETP.GT.AND P1, PT, R4, RZ, PT ;  /* 0x000000ff0400720c */ /* 0x000fe20003f24270 */
[----:B------:R-:W-:Y:S02]  /*1c90*/  VIADD R2, R2, 0x1 ;  /* 0x0000000102027836 */ /* 0x000fe40000000000 */
[----:B------:R-:W-:Y:S01]  /*1ca0*/  IMAD R0, R0, 0x4, R17 ;  /* 0x0000000400007824 */ /* 0x000fe200078e0211 */
[----:B------:R-:W-:Y:S01]  /*1cb0*/  UMOV UR11, 0x40000040 ;  /* 0x40000040000b7882 */ /* 0x000fe20000000000 */
[----:B------:R-:W-:Y:S01]  /*1cc0*/  UMOV UR15, 0x40000040 ;  /* 0x40000040000f7882 */ /* 0x000fe20000000000 */
[----:B------:R-:W-:Y:S01]  /*1cd0*/  ISETP.NE.AND P0, PT, R2, 0x2, PT ;  /* 0x000000020200780c */ /* 0x000fe20003f05270 */
[----:B------:R-:W-:Y:S01]  /*1ce0*/  UMOV UR19, 0x40000040 ;  /* 0x4000004000137882 */ /* 0x000fe20000000000 */
[----:B------:R-:W-:Y:S01]  /*1cf0*/  UMOV UR7, 0x40000040 ;  /* 0x4000004000077882 */ /* 0x000fe20000000000 */
[----:B------:R-:W-:Y:S01]  /*1d00*/  VIADD R4, R4, 0xffffffff ;  /* 0xffffffff04047836 */ /* 0x000fe20000000000 */
[----:B------:R-:W-:Y:S01]  /*1d10*/  SEL R2, R2, RZ, P0 ;  /* 0x000000ff02027207 */ /* 0x000fe20000000000 */
[----:B------:R-:W0:Y:S04]  /*1d20*/  LDS R3, [R0+0x38400] ;  /* 0x0384000000037984 */ /* 0x000e280000000800 */
[----:B------:R1:W2:Y:S02]  /*1d30*/  LDS R5, [R0+0x38420] ;  /* 0x0384200000057984 */ /* 0x0002a40000000800 */
[----:B-1----:R-:W-:-:S05]  /*1d40*/  IMAD R0, R2, 0x1000, R7 ;  /* 0x0000100002007824 */ /* 0x002fca00078e0207 */
[----:B------:R-:W-:Y:S01]  /*1d50*/  R2UR UR10, R0 ;  /* 0x00000000000a72ca */ /* 0x000fe200000e0000 */
        /* <DEDUP_REMOVED lines=128> */
[----:B------:R-:W-:-:S05]  /*2560*/  VIADD R3, R0, 0x80 ;  /* 0x0000008000037836 */ /* 0x000fca0000000000 */
[----:B------:R-:W-:Y:S01]  /*2570*/  WARPGROUP.ARRIVE ;  /* 0x00000000000079c5 */ /* 0x000fe20000000000 */
[----:B------:R-:W-:Y:S01]  /*2580*/  R2UR UR14, R3 ;  /* 0x00000000030e72ca */ /* 0x000fe200000e0000 */
[C---:B------:R-:W-:Y:S02]  /*2590*/  VIADD R3, R0.reuse, 0x100 ;  /* 0x0000010000037836 */ /* 0x040fe40000000000 */
[----:B------:R-:W-:Y:S02]  /*25a0*/  VIADD R0, R0, 0x180 ;  /* 0x0000018000007836 */ /* 0x000fe40000000000 */
[----:B------:R-:W-:Y:S01]  /*25b0*/  HGMMA.64x256x16.F32 R24, gdesc[UR8].tnspB, R24, gsb0 ;  /* 0x43e00000081879f0 */ /* 0x000fe20008000818 */
[----:B------:R-:W-:Y:S02]  /*25c0*/  R2UR UR18, R3 ;  /* 0x00000000031272ca */ /* 0x000fe400000e0000 */
[----:B------:R-:W-:Y:S02]  /*25d0*/  R2UR UR6, R0 ;  /* 0x00000000000672ca */ /* 0x000fe400000e0000 */
[----:B------:R-:W-:-:S04]  /*25e0*/  SEL R3, RZ, 0x1, P0 ;  /* 0x00000001ff037807 */ /* 0x000fc80000000000 */
[----:B------:R-:W-:Y:S01]  /*25f0*/  LOP3.LUT R16, R16, R3, RZ, 0x3c, !PT ;  /* 0x0000000310107212 */ /* 0x000fe200078e3cff */
        /* <DEDUP_REMOVED lines=16> */
.L_x_7455:
[----:B------:R-:W-:-:S04]  /*2700*/  IMAD R0, R2, 0x8, R17 ;  /* 0x0000000802007824 */ /* 0x000fc800078e0211 */
[----:B------:R-:W-:-:S05]  /*2710*/  VIADD R0, R0, 0x38860 ;  /* 0x0003886000007836 */ /* 0x000fca0000000000 */
[----:B------:R-:W-:-:S04]  /*2720*/  PRMT R0, R219, 0x654, R0 ;  /* 0x00000654db007816 */ /* 0x000fc80000000000 */
[----:B------:R1:W-:Y:S01]  /*2730*/  SYNCS.ARRIVE.TRANS64.RED.A1T0 RZ, [R0+URZ], RZ ;  /* 0x000000ff00ff79a7 */ /* 0x0003e2000810043f */
[----:B------:R-:W-:Y:S05]  /*2740*/  @P1 BRA `(.L_x_7456) ;  /* 0xfffffff400441947 */ /* 0x000fea000383ffff */
.L_x_7454:
[----:B------:R-:W-:Y:S01]  /*2750*/  BAR.SYNC.DEFER_BLOCKING 0xe, 0x100 ;  /* 0x0384000000007b1d */ /* 0x000fe20000010000 */
[C---:B01----:R-:W-:Y:S01]  /*2760*/  IMAD R0, R2.reuse, 0x40, R22 ;  /* 0x0000004002007824 */ /* 0x043fe200078e0216 */
[----:B------:R-:W-:Y:S02]  /*2770*/  IADD3 R2, R2, 0x1, RZ ;  /* 0x0000000102027810 */ /* 0x000fe40007ffe0ff */
[----:B------:R-:W-:Y:S01]  /*2780*/  PLOP3.LUT P0, PT, PT, PT, PT, 0x8, 0x0 ;  /* 0x000000000000781c */ /* 0x000fe20003f0e170 */
[----:B------:R-:W-:Y:S01]  /*2790*/  IMAD R17, R0, 0x4, R17 ;  /* 0x0000000400117824 */ /* 0x000fe200078e0211 */
[----:B------:R-:W-:-:S04]  /*27a0*/  ISETP.NE.AND P1, PT, R2, 0x2, PT ;  /* 0x000000020200780c */ /* 0x000fc80003f25270 */
[----:B------:R-:W-:Y:S02]  /*27b0*/  SEL R5, RZ, 0x1, P1 ;  /* 0x00000001ff057807 */ /* 0x000fe40000800000 */
[----:B------:R-:W-:Y:S02]  /*27c0*/  SEL R2, R2, RZ, P1 ;  /* 0x000000ff02027207 */ /* 0x000fe40000800000 */
[----:B------:R-:W-:Y:S01]  /*27d0*/  LOP3.LUT R16, R16, R5, RZ, 0x3c, !PT ;  /* 0x0000000510107212 */ /* 0x000fe200078e3cff */
        /* <DEDUP_REMOVED lines=134> */
.L_x_7451:
        /* <DEDUP_REMOVED lines=24> */
[----:B0-----:R-:W-:Y:S02]  /*31c0*/  ISETP.NE.AND P0, PT, R220, 0x1, PT ;  /* 0x00000001dc00780c */ /* 0x001fe40003f05270 */
[----:B------:R-:W-:Y:S02]  /*31d0*/  CS2R R110, SRZ ;  /* 0x00000000006e7805 */ /* 0x000fe4000001ff00 */
[----:B------:R-:W-:-:S02]  /*31e0*/  CS2R R160, SRZ ;  /* 0x0000000000a07805 */ /* 0x000fc4000001ff00 */
[----:B------:R-:W-:Y:S02]  /*31f0*/  CS2R R106, SRZ ;  /* 0x00000000006a7805 */ /* 0x000fe4000001ff00 */
[----:B------:R-:W-:Y:S02]  /*3200*/  CS2R R162, SRZ ;  /* 0x0000000000a27805 */ /* 0x000fe4000001ff00 */
[----:B------:R-:W-:Y:S02]  /*3210*/  CS2R R102, SRZ ;  /* 0x0000000000667805 */ /* 0x000fe4000001ff00 */
[----:B------:R-:W-:Y:S02]  /*3220*/  CS2R R164, SRZ ;  /* 0x0000000000a47805 */ /* 0x000fe4000001ff00 */
[----:B------:R-:W-:Y:S02]  /*3230*/  CS2R R98, SRZ ;  /* 0x0000000000627805 */ /* 0x000fe4000001ff00 */
[----:B-1----:R-:W-:-:S02]  /*3240*/  IADD3 R6, -R4, 0x40, RZ ;  /* 0x0000004004067810 */ /* 0x002fc40007ffe1ff */
[----:B------:R-:W-:Y:S02]  /*3250*/  CS2R R166, SRZ ;  /* 0x0000000000a67805 */ /* 0x000fe4000001ff00 */
[----:B------:R-:W-:Y:S02]  /*3260*/  CS2R R94, SRZ ;  /* 0x00000000005e7805 */ /* 0x000fe4000001ff00 */
[----:B------:R-:W-:Y:S02]  /*3270*/  CS2R R170, SRZ ;  /* 0x0000000000aa7805 */ /* 0x000fe4000001ff00 */
[----:B------:R-:W-:Y:S01]  /*3280*/  CS2R R90, SRZ ;  /* 0x00000000005a7805 */ /* 0x000fe2000001ff00 */
[----:B------:R-:W0:Y:S01]  /*3290*/  @P0 LDC R0, c[0x0][0x44c] ;  /* 0x00011300ff000b82 */ /* 0x000e220000000800 */
[----:B------:R-:W-:Y:S01]  /*32a0*/  IMAD R7, R186, R7, R6 ;  /* 0x00000007ba077224 */ /* 0x000fe200078e0206 */
[----:B------:R-:W-:Y:S01]  /*32b0*/  CS2R R172, SRZ ;  /* 0x0000000000ac7805 */ /* 0x000fe2000001ff00 */
[----:B------:R-:W-:Y:S01]  /*32c0*/  IMAD.MOV.U32 R169, RZ, RZ, RZ ;  /* 0x000000ffffa97224 */ /* 0x000fe200078e00ff */
        /* <DEDUP_REMOVED lines=23> */
[----:B------:R-:W-:Y:S01]  /*3440*/  CS2R R46, SRZ ;  /* 0x00000000002e7805 */ /* 0x000fe2000001ff00 */
[----:B------:R-:W-:Y:S01]  /*3450*/  IMAD.U32 R0, RZ, RZ, UR4 ;  /* 0x00000004ff007e24 */ /* 0x000fe2000f8e00ff */
[----:B------:R-:W-:Y:S02]  /*3460*/  CS2R R208, SRZ ;  /* 0x0000000000d07805 */ /* 0x000fe4000001ff00 */
[----:B------:R-:W-:Y:S02]  /*3470*/  CS2R R42, SRZ ;  /* 0x00000000002a7805 */ /* 0x000fe4000001ff00 */
[----:B------:R-:W-:Y:S02]  /*3480*/  CS2R R210, SRZ ;  /* 0x0000000000d27805 */ /* 0x000fe4000001ff00 */
[----:B-1----:R-:W-:-:S02]  /*3490*/  @P0 SHF.R.U32.HI R0, RZ, R5, R4 ;  /* 0x00000005ff000219 */ /* 0x002fc40000011604 */
        /* <DEDUP_REMOVED lines=45> */
.L_x_7457:
[----:B------:R-:W-:Y:S01]  /*3770*/  ULEA.HI UR4, UR36, UR36, URZ, 0x1 ;  /* 0x0000002424047291 */ /* 0x000fe2000f8f083f */
[----:B------:R-:W-:-:S03]  /*3780*/  IMAD.U32 R0, RZ, RZ, UR40 ;  /* 0x00000028ff007e24 */ /* 0x000fc6000f8e00ff */
[----:B------:R-:W-:Y:S02]  /*3790*/  ULOP3.LUT UR4, UR4, 0xfffffffe, URZ, 0xc0, !UPT ;  /* 0xfffffffe04047892 */ /* 0x000fe4000f8ec03f */
[----:B------:R-:W-:Y:S02]  /*37a0*/  ISETP.NE.AND P0, PT, R0, 0x3, PT ;  /* 0x000000030000780c */ /* 0x000fe40003f05270 */
[----:B------:R-:W-:-:S06]  /*37b0*/  UIADD3 UR4, UR36, -UR4, URZ ;  /* 0x8000000424047290 */ /* 0x000fcc000fffe03f */
[----:B------:R-:W-:-:S05]  /*37c0*/  IMAD.U32 R4, RZ, RZ, UR4 ;  /* 0x00000004ff047e24 */ /* 0x000fca000f8e00ff */
[----:B------:R-:W-:-:S04]  /*37d0*/  SHF.L.U32 R4, R4, 0x1f, RZ ;  /* 0x0000001f04047819 */ /* 0x000fc800000006ff */
[----:B------:R-:W0:Y:S02]  /*37e0*/  SYNCS.PHASECHK.TRANS64.TRYWAIT P1, [R17+URZ+0x38800], R4 ;  /* 0x03880004110075a7 */ /* 0x000e24000802017f */
[----:B0-----:R-:W-:Y:S05]  /*37f0*/  @!P1 BRA `(.L_x_7458) ;  /* 0x0000011800d49947 */ /* 0x001fea0003800000 */
.L_x_7572:
[----:B------:R-:W-:Y:S05]  /*3800*/  @!P0 BRA `(.L_x_7459) ;  /* 0x0000000000048947 */ /* 0x000fea0003800000 */
[----:B------:R-:W-:Y:S01]  /*3810*/  BPT.TRAP 0x1 ;  /* 0x000000040000795c */ /* 0x000fe20000300000 */
.L_x_7459:
[----:B------:R-:W-:Y:S01]  /*3820*/  IMAD R9, R2, 0x8, R17 ;  /* 0x0000000802097824 */ /* 0x000fe200078e0211 */
[----:B------:R-:W-:-:S04]  /*3830*/  SHF.L.U32 R6, R16, 0x1f, RZ ;  /* 0x0000001f10067819 */ /* 0x000fc800000006ff */
[----:B------:R1:W2:Y:S01]  /*3840*/  SYNCS.PHASECHK.TRANS64.TRYWAIT P1, [R9+URZ+0x38830], R6 ;  /* 0x03883006090075a7 */ /* 0x0002a2000802017f */
[----:B------:R-:W-:Y:S05]  /*3850*/  @!P0 BRA `(.L_x_7460) ;  /* 0x0000000000048947 */ /* 0x000fea0003800000 */
[----:B------:R-:W-:Y:S01]  /*3860*/  BPT.TRAP 0x1 ;  /* 0x000000040000795c */ /* 0x000fe20000300000 */
.L_x_7460:
[----:B------:R-:W-:-:S05]  /*3870*/  VIADD R0, R17, 0x22400 ;  /* 0x0002240011007836 */ /* 0x000fca0000000000 */
[----:B------:R-:W-:-:S04]  /*3880*/  SHF.R.U32.HI R0, RZ, 0x4, R0 ;  /* 0x00000004ff007819 */ /* 0x000fc80000011600 */
[----:B------:R-:W-:Y:S01]  /*3890*/  LOP3.LUT R0, R0, 0x3fff, RZ, 0xc0, !PT ;  /* 0x00003fff00007812 */ /* 0x000fe200078ec0ff */
[----:B--2---:R-:W-:Y:S06]  /*38a0*/  @P1 BRA `(.L_x_7461) ;  /* 0x0000000000081947 */ /* 0x004fec0003800000 */
[----:B------:R-:W2:Y:S02]  /*38b0*/  SYNCS.PHASECHK.TRANS64.TRYWAIT P1, [R9+URZ+0x38830], R6 ;  /* 0x03883006090075a7 */ /* 0x000ea4000802017f */
[----:B--2---:R-:W-:Y:S05]  /*38c0*/  @!P1 BRA `(.L_x_7462) ;  /* 0x0000011800b49947 */ /* 0x004fea0003800000 */
.L_x_7461:
[----:B------:R-:W-:Y:S05]  /*38d0*/  WARPSYNC.ALL ;  /* 0x0000000000007948 */ /* 0x000fea0003800000 */
[----:B------:R-:W-:Y:S01]  /*38e0*/  LOP3.LUT R0, R0, 0x10000, RZ, 0xfc, !PT ;  /* 0x0001000000007812 */ /* 0x000fe200078efcff */
[----:B------:R-:W-:Y:S01]  /*38f0*/  VIADD R3, R17, 0x20400 ;  /* 0x0002040011037836 */ /* 0x000fe20000000000 */
[----:B------:R-:W-:-:S03]  /*3900*/  WARPGROUP.ARRIVE ;  /* 0x00000000000079c5 */ /* 0x000fc60000000000 */
[----:B------:R-:W-:Y:S01]  /*3910*/  IMAD R5, R2, 0x200, R0 ;  /* 0x0000020002057824 */ /* 0x000fe200078e0200 */
[----:B------:R-:W-:Y:S01]  /*3920*/  UMOV UR11, 0x40000040 ;  /* 0x40000040000b7882 */ /* 0x000fe20000000000 */
[----:B------:R-:W-:Y:S01]  /*3930*/  UMOV UR9, 0x40000040 ;  /* 0x4000004000097882 */ /* 0x000fe20000000000 */
[----:B------:R-:W-:Y:S01]  /*3940*/  SHF.R.U32.HI R3, RZ, 0x4, R3 ;  /* 0x00000004ff037819 */ /* 0x000fe20000011603 */
[----:B------:R-:W-:Y:S01]  /*3950*/  UMOV UR15, 0x40000040 ;  /* 0x40000040000f7882 */ /* 0x000fe20000000000 */
[----:B------:R-:W-:Y:S01]  /*3960*/  R2UR UR10, R5 ;  /* 0x00000000050a72ca */ /* 0x000fe200000e0000 */
[----:B------:R-:W-:Y:S01]  /*3970*/  UMOV UR13, 0x40000040 ;  /* 0x40000040000d7882 */ /* 0x000fe20000000000 */
[----:B------:R-:W-:Y:S01]  /*3980*/  LOP3.LUT R3, R3, 0x3fff, RZ, 0xc0, !PT ;  /* 0x00003fff03037812 */ /* 0x000fe200078ec0ff */
[----:B------:R-:W-:Y:S01]  /*3990*/  UMOV UR19, 0x40000040 ;  /* 0x4000004000137882 */ /* 0x000fe20000000000 */
[----:B------:R-:W-:Y:S01]  /*39a0*/  UMOV UR17, 0x40000040 ;  /* 0x4000004000117882 */ /* 0x000fe20000000000 */
[----:B------:R-:W-:Y:S01]  /*39b0*/  UMOV UR23, 0x40000040 ;  /* 0x4000004000177882 */ /* 0x000fe20000000000 */
[----:B------:R-:W-:Y:S01]  /*39c0*/  LOP3.LUT R3, R3, 0x10000, RZ, 0xfc, !PT ;  /* 0x0001000003037812 */ /* 0x000fe200078efcff */
[----:B------:R-:W-:-:S03]  /*39d0*/  UMOV UR21, 0x40000040 ;  /* 0x4000004000157882 */ /* 0x000fc60000000000 */
[C---:B------:R-:W-:Y:S01]  /*39e0*/  R2UR UR8, R3.reuse ;  /* 0x00000000030872ca */ /* 0x040fe200000e0000 */
[----:B------:R-:W-:Y:S02]  /*39f0*/  VIADD R5, R3, 0x2 ;  /* 0x0000000203057836 */ /* 0x000fe40000000000 */
[----:B------:R-:W-:Y:S02]  /*3a00*/  UIADD3 UR14, UR10, 0x2, URZ ;  /* 0x000000020a0e7890 */ /* 0x000fe4000fffe03f */
[----:B------:R-:W-:Y:S01]  /*3a10*/  UIADD3 UR18, UR10, 0x4, URZ ;  /* 0x000000040a127890 */ /* 0x000fe2000fffe03f */
[----:B------:R-:W-:Y:S01]  /*3a20*/  R2UR UR12, R5 ;  /* 0x00000000050c72ca */ /* 0x000fe200000e0000 */
[C---:B------:R-:W-:Y:S01]  /*3a30*/  VIADD R5, R3.reuse, 0x4 ;  /* 0x0000000403057836 */ /* 0x040fe20000000000 */
[----:B------:R-:W-:Y:S01]  /*3a40*/  UIADD3 UR22, UR10, 0x6, URZ ;  /* 0x000000060a167890 */ /* 0x000fe2000fffe03f */
[----:B------:R-:W-:-:S03]  /*3a50*/  VIADD R3, R3, 0x6 ;  /* 0x0000000603037836 */ /* 0x000fc60000000000 */
[----:B------:R-:W-:Y:S01]  /*3a60*/  R2UR UR16, R5 ;  /* 0x00000000051072ca */ /* 0x000fe200000e0000 */
[----:B------:R-:W-:Y:S01]  /*3a70*/  HGMMA.64x64x16.F32 R24, gdesc[UR8], RZ, !UPT, gsb0 ;  /* 0x00e00000081879f0 */ /* 0x000fe2000c0008ff */
[----:B------:R-:W-:Y:S02]  /*3a80*/  R2UR UR20, R3 ;  /* 0x00000000031472ca */ /* 0x000fe400000e0000 */
        /* <DEDUP_REMOVED lines=10> */
[----:B------:R-:W3:Y:S02]  /*3b30*/  SYNCS.PHASECHK.TRANS64.TRYWAIT P1, [R17+URZ+0x38810], R4 ;  /* 0x03881004110075a7 */ /* 0x000ee4000802017f */
[----:B---3--:R-:W-:Y:S05]  /*3b40*/  @!P1 BRA `(.L_x_7463) ;  /* 0x0000011800289947 */ /* 0x008fea0003800000 */
.L_x_7573:
[----:B------:R-:W-:Y:S05]  /*3b50*/  @!P0 BRA `(.L_x_7464) ;  /* 0x0000000000048947 */ /* 0x000fea0003800000 */
[----:B------:R-:W-:Y:S01]  /*3b60*/  BPT.TRAP 0x1 ;  /* 0x000000040000795c */ /* 0x000fe20000300000 */
.L_x_7464:
[----:B------:R4:W0:Y:S01]  /*3b70*/  SYNCS.PHASECHK.TRANS64.TRYWAIT P1, [R9+URZ+0x38850], R6 ;  /* 0x03885006090075a7 */ /* 0x000822000802017f */
[----:B------:R-:W-:Y:S05]  /*3b80*/  @!P0 BRA `(.L_x_7465) ;  /* 0x0000000000048947 */ /* 0x000fea0003800000 */
[----:B------:R-:W-:Y:S01]  /*3b90*/  BPT.TRAP 0x1 ;  /* 0x000000040000795c */ /* 0x000fe20000300000 */
.L_x_7465:
[C---:B------:R-:W-:Y:S02]  /*3ba0*/  VIADD R3, R17.reuse, 0x400 ;  /* 0x0000040011037836 */ /* 0x040fe40000000000 */
[----:B0--3--:R-:W-:-:S03]  /*3bb0*/  VIADD R4, R17, 0x26400 ;  /* 0x0002640011047836 */ /* 0x009fc60000000000 */
[----:B------:R-:W-:Y:S02]  /*3bc0*/  SHF.R.U32.HI R3, RZ, 0x4, R3 ;  /* 0x00000004ff037819 */ /* 0x000fe40000011603 */
[----:B------:R-:W-:Y:S02]  /*3bd0*/  SHF.R.U32.HI R4, RZ, 0x4, R4 ;  /* 0x00000004ff047819 */ /* 0x000fe40000011604 */
[----:B------:R-:W-:Y:S02]  /*3be0*/  LOP3.LUT R3, R3, 0x3fff, RZ, 0xc0, !PT ;  /* 0x00003fff03037812 */ /* 0x000fe400078ec0ff */
[----:B------:R-:W-:Y:S02]  /*3bf0*/  LOP3.LUT R5, R4, 0x3fff, RZ, 0xc0, !PT ;  /* 0x00003fff04057812 */ /* 0x000fe400078ec0ff */
[----:B------:R-:W-:Y:S02]  /*3c00*/  LOP3.LUT R4, R3, 0x10000, RZ, 0xfc, !PT ;  /* 0x0001000003047812 */ /* 0x000fe400078efcff */
[----:B------:R-:W-:-:S03]  /*3c10*/  LOP3.LUT R3, R5, 0x10000, RZ, 0xfc, !PT ;  /* 0x0001000005037812 */ /* 0x000fc600078efcff */
[----:B------:R-:W-:Y:S01]  /*3c20*/  IMAD R5, R2, 0x1000, R4 ;  /* 0x0000100002057824 */ /* 0x000fe200078e0204 */
[----:B------:R-:W-:Y:S06]  /*3c30*/  @P1 BRA `(.L_x_7466) ;  /* 0x0000000000081947 */ /* 0x000fec0003800000 */
[----:B------:R-:W0:Y:S02]  /*3c40*/  SYNCS.PHASECHK.TRANS64.TRYWAIT P1, [R9+URZ+0x38850], R6 ;  /* 0x03885006090075a7 */ /* 0x000e24000802017f */
[----:B0-----:R-:W-:Y:S05]  /*3c50*/  @!P1 BRA `(.L_x_7467) ;  /* 0x0000011400f89947 */ /* 0x001fea0003800000 */
.L_x_7466:
[----:B------:R-:W-:Y:S01]  /*3c60*/  R2UR UR24, R3 ;  /* 0x00000000031872ca */ /* 0x000fe200000e0000 */
[----:B------:R-:W-:Y:S01]  /*3c70*/  WARPGROUP.ARRIVE ;  /* 0x00000000000079c5 */ /* 0x000fe20000000000 */
[----:B------:R-:W-:Y:S01]  /*3c80*/  R2UR UR26, R5 ;  /* 0x00000000051a72ca */ /* 0x000fe200000e0000 */
[----:B------:R-:W-:Y:S01]  /*3c90*/  UMOV UR25, 0x40000040 ;  /* 0x4000004000197882 */ /* 0x000fe20000000000 */
[----:B------:R-:W-:Y:S01]  /*3ca0*/  UMOV UR27, 0x40000040 ;  /* 0x40000040001b7882 */ /* 0x000fe20000000000 */
[----:B------:R-:W-:Y:S01]  /*3cb0*/  VIADD R7, R3, 0x2 ;  /* 0x0000000203077836 */ /* 0x000fe20000000000 */
[----:B------:R-:W-:Y:S01]  /*3cc0*/  UMOV UR5, 0x40000040 ;  /* 0x4000004000057882 */ /* 0x000fe20000000000 */
[----:B012-4-:R-:W-:Y:S01]  /*3cd0*/  VIADD R6, R5, 0x2 ;  /* 0x0000000205067836 */ /* 0x017fe20000000000 */
[----:B------:R-:W-:Y:S01]  /*3ce0*/  UMOV UR7, 0x40000040 ;  /* 0x4000004000077882 */ /* 0x000fe20000000000 */
[----:B------:R-:W0:Y:S01]  /*3cf0*/  S2R R8, SR_TID.X ;  /* 0x0000000000087919 */ /* 0x000e220000002100 */
[----:B------:R-:W-:Y:S01]  /*3d00*/  R2UR UR4, R7 ;  /* 0x00000000070472ca */ /* 0x000fe200000e0000 */
[C---:B------:R-:W-:Y:S01]  /*3d10*/  VIADD R11, R5.reuse, 0x800 ;  /* 0x00000800050b7836 */ /* 0x040fe20000000000 */
[----:B------:R-:W-:Y:S01]  /*3d20*/  R2UR UR6, R6 ;  /* 0x00000000060672ca */ /* 0x000fe200000e0000 */
[----:B------:R-:W-:Y:S01]  /*3d30*/  VIADD R6, R5, 0x4 ;  /* 0x0000000405067836 */ /* 0x000fe20000000000 */
[----:B------:R-:W-:Y:S01]  /*3d40*/  IADD3 R7, R3, 0x4, RZ ;  /* 0x0000000403077810 */ /* 0x000fe20007ffe0ff */
[----:B------:R-:W-:Y:S01]  /*3d50*/  HGMMA.64x64x16.F32 R24, gdesc[UR24], R24, gsb0 ;  /* 0x00e00000181879f0 */ /* 0x000fe20008000818 */
[----:B------:R-:W-:Y:S01]  /*3d60*/  IMAD.MOV.U32 R15, RZ, RZ, 0x40 ;  /* 0x00000040ff0f7424 */ /* 0x000fe200078e00ff */
[----:B0-----:R-:W-:Y:S01]  /*3d70*/  SHF.R.U32.HI R8, RZ, 0x7, R8 ;  /* 0x00000007ff087819 */ /* 0x001fe20000011608 */
[----:B------:R-:W-:-:S02]  /*3d80*/  WARPGROUP.DEPBAR.LE gsb0, 0x0 ;  /* 0x00008000000079c5 */ /* 0x000fc40000010000 */
[----:B------:R-:W-:-:S06]  /*3d90*/  WARPGROUP.ARRIVE ;  /* 0x00000000000079c5 */ /* 0x000fcc0000000000 */
[----:B------:R-:W-:Y:S01]  /*3da0*/  HGMMA.64x64x16.F32 R24, gdesc[UR4], R24, gsb0 ;  /* 0x00e00000041879f0 */ /* 0x000fe20008000818 */
[----:B------:R-:W-:Y:S01]  /*3db0*/  R2UR UR4, R7 ;  /* 0x00000000070472ca */ /* 0x000fe200000e0000 */
[----:B------:R-:W-:Y:S01]  /*3dc0*/  UMOV UR5, 0x40000040 ;  /* 0x4000004000057882 */ /* 0x000fe20000000000 */
[----:B------:R-:W-:Y:S01]  /*3dd0*/  R2UR UR6, R6 ;  /* 0x00000000060672ca */ /* 0x000fe200000e0000 */
[----:B------:R-:W-:Y:S01]  /*3de0*/  UMOV UR7, 0x40000040 ;  /* 0x4000004000077882 */ /* 0x000fe20000000000 */
[----:B------:R-:W-:Y:S02]  /*3df0*/  VIADD R7, R3, 0x6 ;  /* 0x0000000603077836 */ /* 0x000fe40000000000 */
[----:B------:R-:W-:Y:S01]  /*3e00*/  VIADD R6, R5, 0x6 ;  /* 0x0000000605067836 */ /* 0x000fe20000000000 */
[----:B------:R-:W-:Y:S02]  /*3e10*/  WARPGROUP.DEPBAR.LE gsb0, 0x0 ;  /* 0x00008000000079c5 */ /* 0x000fe40000010000 */
        /* <DEDUP_REMOVED lines=69> */
[----:B------:R-:W-:Y:S01]  /*4270*/  VIADD R7, R3, 0x406 ;  /* 0x0000040603077836 */ /* 0x000fe20000000000 */
[----:B------:R-:W-:Y:S01]  /*4280*/  IADD3 R6, R5, 0x406, RZ ;  /* 0x0000040605067810 */ /* 0x000fe20007ffe0ff */
[----:B------:R-:W-:Y:S02]  /*4290*/  WARPGROUP.DEPBAR.LE gsb0, 0x0 ;  /* 0x00008000000079c5 */ /* 0x000fe40000010000 */
[----:B------:R-:W-:-:S07]  /*42a0*/  WARPGROUP.ARRIVE ;  /* 0x00000000000079c5 */ /* 0x000fce0000000000 */
        /* <DEDUP_REMOVED lines=41> */
[----:B------:R-:W0:Y:S01]  /*4540*/  SHFL.IDX PT, R6, R8, RZ, 0x1f ;  /* 0x00001fff08067589 */ /* 0x000e2200000e0000 */
[----:B------:R-:W-:Y:S01]  /*4550*/  VIADD R7, R3, 0x800 ;  /* 0x0000080003077836 */ /* 0x000fe20000000000 */
[----:B0-----:R-:W-:-:S04]  /*4560*/  ISETP.GT.AND P1, PT, R6, 0x7f, PT ;  /* 0x0000007f0600780c */ /* 0x001fc80003f24270 */
[----:B------:R-:W-:-:S05]  /*4570*/  SEL R6, RZ, 0x2, !P1 ;  /* 0x00000002ff067807 */ /* 0x000fca0004800000 */
[C---:B------:R-:W-:Y:S02]  /*4580*/  IMAD.IADD R8, R6.reuse, 0x1, R7 ;  /* 0x0000000106087824 */ /* 0x040fe400078e0207 */
[----:B------:R-:W-:Y:S01]  /*4590*/  IMAD.IADD R10, R6, 0x1, R11 ;  /* 0x00000001060a7824 */ /* 0x000fe200078e020b */
[----:B------:R-:W-:Y:S02]  /*45a0*/  WARPGROUP.DEPBAR.LE gsb0, 0x0 ;  /* 0x00008000000079c5 */ /* 0x000fe40000010000 */
[----:B------:R-:W-:-:S06]  /*45b0*/  WARPGROUP.ARRIVE ;  /* 0x00000000000079c5 */ /* 0x000fcc0000000000 */
[----:B------:R-:W-:Y:S01]  /*45c0*/  HGMMA.64x64x16.F32 R24, gdesc[UR4], R24, gsb0 ;  /* 0x00e00000041879f0 */ /* 0x000fe20008000818 */
[----:B------:R-:W-:Y:S01]  /*45d0*/  R2UR UR4, R8 ;  /* 0x00000000080472ca */ /* 0x000fe200000e0000 */
[----:B------:R-:W-:Y:S01]  /*45e0*/  UMOV UR5, 0x40000040 ;  /* 0x4000004000057882 */ /* 0x000fe20000000000 */
[----:B------:R-:W-:Y:S01]  /*45f0*/  R2UR UR6, R10 ;  /* 0x000000000a0672ca */ /* 0x000fe200000e0000 */
[----:B------:R-:W-:Y:S01]  /*4600*/  UMOV UR7, 0x40000040 ;  /* 0x4000004000077882 */ /* 0x000fe20000000000 */
[----:B------:R-:W-:-:S05]  /*4610*/  IMAD.MOV.U32 R10, RZ, RZ, 0x4 ;  /* 0x00000004ff0a7424 */ /* 0x000fca00078e00ff */
[C---:B------:R-:W-:Y:S02]  /*4620*/  SEL R8, R10.reuse, 0x2, P1 ;  /* 0x000000020a087807 */ /* 0x040fe40000800000 */
[----:B------:R-:W-:-:S03]  /*4630*/  SEL R10, R10, 0x6, !P1 ;  /* 0x000000060a0a7807 */ /* 0x000fc60004800000 */
[--C-:B------:R-:W-:Y:S02]  /*4640*/  IMAD.IADD R12, R7, 0x1, R8.reuse ;  /* 0x00000001070c7824 */ /* 0x100fe400078e0208 */
[----:B------:R-:W-:Y:S02]  /*4650*/  IMAD.IADD R13, R11, 0x1, R8 ;  /* 0x000000010b0d7824 */ /* 0x000fe400078e0208 */
[--C-:B------:R-:W-:Y:S02]  /*4660*/  IMAD.IADD R7, R7, 0x1, R10.reuse ;  /* 0x0000000107077824 */ /* 0x100fe400078e020a */
        /* <DEDUP_REMOVED lines=8> */
[----:B------:R-:W-:Y:S02]  /*46f0*/  WARPGROUP.DEPBAR.LE gsb0, 0x0 ;  /* 0x00008000000079c5 */ /* 0x000fe40000010000 */
[----:B------:R-:W-:-:S09]  /*4700*/  WARPGROUP.ARRIVE ;  /* 0x00000000000079c5 */ /* 0x000fd20000000000 */
[----:B------:R-:W-:Y:S01]  /*4710*/  HGMMA.64x64x16.F32 R24, gdesc[UR4], R24, gsb0 ;  /* 0x00e00000041879f0 */ /* 0x000fe20008000818 */
[----:B------:R-:W-:Y:S01]  /*4720*/  R2UR UR4, R7 ;  /* 0x00000000070472ca */ /* 0x000fe200000e0000 */
[----:B------:R-:W-:Y:S01]  /*4730*/  UMOV UR5, 0x40000040 ;  /* 0x4000004000057882 */ /* 0x000fe20000000000 */
[----:B------:R-:W-:Y:S01]  /*4740*/  R2UR UR6, R11 ;  /* 0x000000000b0672ca */ /* 0x000fe200000e0000 */
[----:B------:R-:W-:Y:S01]  /*4750*/  UMOV UR7, 0x40000040 ;  /* 0x4000004000077882 */ /* 0x000fe20000000000 */
[----:B------:R-:W-:Y:S01]  /*4760*/  IMAD.MOV.U32 R7, RZ, RZ, 0x28 ;  /* 0x00000028ff077424 */ /* 0x000fe200078e00ff */
[----:B------:R-:W-:-:S04]  /*4770*/  MOV R11, 0xa00 ;  /* 0x00000a00000b7802 */ /* 0x000fc80000000f00 */
[----:B------:R-:W-:Y:S02]  /*4780*/  SEL R7, R7, 0x26, P1 ;  /* 0x0000002607077807 */ /* 0x000fe40000800000 */
[----:B------:R-:W-:Y:S02]  /*4790*/  SEL R11, R11, 0x980, P1 ;  /* 0x000009800b0b7807 */ /* 0x000fe40000800000 */
[----:B------:R-:W-:Y:S02]  /*47a0*/  LOP3.LUT R12, R7, 0x6, RZ, 0xc0, !PT ;  /* 0x00000006070c7812 */ /* 0x000fe400078ec0ff */
[----:B------:R-:W-:-:S04]  /*47b0*/  LOP3.LUT R11, R11, 0xa00, RZ, 0xc0, !PT ;  /* 0x00000a000b0b7812 */ /* 0x000fc800078ec0ff */
[CC--:B------:R-:W-:Y:S02]  /*47c0*/  IADD3 R7, R12.reuse, R11.reuse, R3 ;  /* 0x0000000b0c077210 */ /* 0x0c0fe40007ffe003 */
[----:B------:R-:W-:Y:S01]  /*47d0*/  IADD3 R11, R12, R11, R5 ;  /* 0x0000000b0c0b7210 */ /* 0x000fe20007ffe005 */
        /* <DEDUP_REMOVED lines=8> */
[----:B------:R-:W-:Y:S02]  /*4860*/  VIADD R11, R5, 0xa00 ;  /* 0x00000a00050b7836 */ /* 0x000fe40000000000 */
[C---:B------:R-:W-:Y:S02]  /*4870*/  IMAD.IADD R12, R6.reuse, 0x1, R7 ;  /* 0x00000001060c7824 */ /* 0x040fe400078e0207 */
[----:B------:R-:W-:Y:S01]  /*4880*/  IMAD.IADD R13, R6, 0x1, R11 ;  /* 0x00000001060d7824 */ /* 0x000fe200078e020b */
[----:B------:R-:W-:-:S02]  /*4890*/  WARPGROUP.DEPBAR.LE gsb0, 0x0 ;  /* 0x00008000000079c5 */ /* 0x000fc40000010000 */
[----:B------:R-:W-:-:S06]  /*48a0*/  WARPGROUP.ARRIVE ;  /* 0x00000000000079c5 */ /* 0x000fcc0000000000 */
[----:B------:R-:W-:Y:S01]  /*48b0*/  HGMMA.64x64x16.F32 R24, gdesc[UR4], R24, gsb0 ;  /* 0x00e00000041879f0 */ /* 0x000fe20008000818 */
[----:B------:R-:W-:Y:S01]  /*48c0*/  R2UR UR4, R12 ;  /* 0x000000000c0472ca */ /* 0x000fe200000e0000 */
[----:B------:R-:W-:Y:S01]  /*48d0*/  UMOV UR5, 0x40000040 ;  /* 0x4000004000057882 */ /* 0x000fe20000000000 */
[----:B------:R-:W-:Y:S01]  /*48e0*/  R2UR UR6, R13 ;  /* 0x000000000d0672ca */ /* 0x000fe200000e0000 */
[----:B------:R-:W-:Y:S01]  /*48f0*/  UMOV UR7, 0x40000040 ;  /* 0x4000004000077882 */ /* 0x000fe20000000000 */
[C---:B------:R-:W-:Y:S02]  /*4900*/  IMAD.IADD R12, R8.reuse, 0x1, R7 ;  /* 0x00000001080c7824 */ /* 0x040fe400078e0207 */
[----:B------:R-:W-:Y:S02]  /*4910*/  IMAD.IADD R13, R8, 0x1, R11 ;  /* 0x00000001080d7824 */ /* 0x000fe400078e020b */
        /* <DEDUP_REMOVED lines=16> */
[----:B------:R-:W-:Y:S02]  /*4a20*/  IMAD.MOV.U32 R7, RZ, RZ, 0x30 ;  /* 0x00000030ff077424 */ /* 0x000fe400078e00ff */
[----:B------:R-:W-:-:S03]  /*4a30*/  IMAD.MOV.U32 R11, RZ, RZ, 0xc00 ;  /* 0x00000c00ff0b7424 */ /* 0x000fc600078e00ff */
        /* <DEDUP_REMOVED lines=79> */
[----:B------:R-:W-:-:S04]  /*4f30*/  SEL R6, R15, 0x3e, P1 ;  /* 0x0000003e0f067807 */ /* 0x000fc80000800000 */
[----:B------:R-:W-:Y:S01]  /*4f40*/  LOP3.LUT R6, R6, 0x6, RZ, 0xc0, !PT ;  /* 0x0000000606067812 */ /* 0x000fe200078ec0ff */
        /* <DEDUP_REMOVED lines=8> */
[----:B------:R-:W-:-:S04]  /*4fd0*/  SEL R7, R7, 0xf80, P1 ;  /* 0x00000f8007077807 */ /* 0x000fc80000800000 */
        /* <DEDUP_REMOVED lines=12> */
[----:B------:R-:W-:Y:S03]  /*50a0*/  HGMMA.64x64x16.F32 R24, gdesc[UR4], R24, gsb0 ;  /* 0x00e00000041879f0 */ /* 0x000fe60008000818 */
[----:B------:R-:W-:Y:S02]  /*50b0*/  WARPGROUP.DEPBAR.LE gsb0, 0x0 ;  /* 0x00008000000079c5 */ /* 0x000fe40000010000 */
[----:B------:R-:W-:Y:S05]  /*50c0*/  @!P0 BRA `(.L_x_7468) ;  /* 0x0000000000048947 */ /* 0x000fea0003800000 */
[----:B------:R-:W-:Y:S01]  /*50d0*/  BPT.TRAP 0x1 ;  /* 0x000000040000795c */ /* 0x000fe20000300000 */
.L_x_7468:
[----:B------:R-:W-:Y:S01]  /*50e0*/  ISETP.NE.AND P5, PT, R220, 0x1, PT ;  /* 0x00000001dc00780c */ /* 0x000fe20003fa5270 */
[----:B------:R-:W-:Y:S01]  /*50f0*/  VIADD R6, R190, UR38 ;  /* 0x00000026be067c36 */ /* 0x000fe20008000000 */
[----:B------:R-:W0:Y:S01]  /*5100*/  LDC R11, c[0x0][0x2f0] ;  /* 0x0000bc00ff0b7b82 */ /* 0x000e220000000800 */
[----:B------:R-:W-:Y:S01]  /*5110*/  ULDC UR4, c[0x0][0xad0] ;  /* 0x0002b40000047ab9 */ /* 0x000fe20000000800 */
[----:B------:R-:W-:Y:S02]  /*5120*/  IMAD.MOV.U32 R7, RZ, RZ, -0x40 ;  /* 0xffffffc0ff077424 */ /* 0x000fe400078e00ff */
[----:B------:R-:W-:Y:S01]  /*5130*/  FMUL.FTZ R25, R25, UR4 ;  /* 0x0000000419197c20 */ /* 0x000fe20008410000 */
[----:B------:R-:W-:Y:S01]  /*5140*/  FMUL.FTZ R24, R24, UR4 ;  /* 0x0000000418187c20 */ /* 0x000fe20008410000 */
[----:B------:R-:W-:Y:S01]  /*5150*/  FMUL.FTZ R28, R28, UR4 ;  /* 0x000000041c1c7c20 */ /* 0x000fe20008410000 */
[----:B------:R-:W-:Y:S02]  /*5160*/  IMAD R7, R168, R7, 0x41 ;  /* 0x00000041a8077424 */ /* 0x000fe400078e0207 */
[----:B------:R-:W-:Y:S01]  /*5170*/  FMUL.FTZ R29, R29, UR4 ;  /* 0x000000041d1d7c20 */ /* 0x000fe20008410000 */
[----:B------:R-:W1:Y:S01]  /*5180*/  LDC R13, c[0x0][0x288] ;  /* 0x0000a200ff0d7b82 */ /* 0x000e620000000800 */
[----:B------:R-:W2:Y:S01]  /*5190*/  MUFU.TANH R12, R24 ;  /* 0x00000018000c7308 */ /* 0x000ea20000002400 */
[----:B------:R-:W-:Y:S01]  /*51a0*/  FMUL.FTZ R32, R32, UR4 ;  /* 0x0000000420207c20 */ /* 0x000fe20008410000 */
        /* <DEDUP_REMOVED lines=13> */
[----:B------:R-:W5:Y:S01]  /*5280*/  @P5 LDC R8, c[0x0][0x450] ;  /* 0x00011400ff085b82 */ /* 0x000f620000000800 */
[----:B0-----:R-:W-:Y:S01]  /*5290*/  IMAD R7, R186, R11, R7 ;  /* 0x0000000bba077224 */ /* 0x001fe200078e0207 */
        /* <DEDUP_REMOVED lines=14> */
[----:B---3--:R-:W-:-:S04]  /*5380*/  @P5 IMAD.HI.U32 R5, R6, R5, RZ ;  /* 0x0000000506055227 */ /* 0x008fc800078e00ff */
[----:B------:R-:W-:Y:S01]  /*5390*/  FMUL.FTZ R50, R50, UR4 ;  /* 0x0000000432327c20 */ /* 0x000fe20008410000 */
[----:B------:R-:W3:Y:S01]  /*53a0*/  MUFU.TANH R21, R32 ;  /* 0x0000002000157308 */ /* 0x000ee20000002400 */
[----:B------:R-:W-:Y:S01]  /*53b0*/  FMUL.FTZ R51, R51, UR4 ;  /* 0x0000000433337c20 */ /* 0x000fe20008410000 */
[----:B------:R-:W-:Y:S01]  /*53c0*/  FMUL.FTZ R54, R54, UR4 ;  /* 0x0000000436367c20 */ /* 0x000fe20008410000 */
[----:B------:R-:W-:Y:S01]  /*53d0*/  FMUL.FTZ R55, R55, UR4 ;  /* 0x0000000437377c20 */ /* 0x000fe20008410000 */
[----:B------:R-:W-:Y:S01]  /*53e0*/  ULDC UR4, c[0x0][0xa80] ;  /* 0x0002a00000047ab9 */ /* 0x000fe20000000800 */
[----:B------:R-:W-:Y:S01]  /*53f0*/  IMAD R202, R2, 0x1000, R19 ;  /* 0x0000100002ca7824 */ /* 0x000fe200078e0213 */
[----:B-----5:R-:W-:Y:S01]  /*5400*/  @P5 SHF.R.U32.HI R6, RZ, R8, R5 ;  /* 0x00000008ff065219 */ /* 0x020fe20000011605 */
[----:B------:R-:W-:Y:S01]  /*5410*/  IMAD R5, R168, -0x40, R15 ;  /* 0xffffffc0a8057824 */ /* 0x000fe200078e020f */
[--C-:B-1----:R-:W-:Y:S01]  /*5420*/  IADD3 R8, R7, -R13, -R18.reuse ;  /* 0x8000000d07087210 */ /* 0x102fe20007ffe812 */
[----:B------:R-:W1:Y:S01]  /*5430*/  MUFU.TANH R24, R33 ;  /* 0x0000002100187308 */ /* 0x000e620000002400 */
[----:B------:R-:W-:Y:S01]  /*5440*/  R2UR UR6, R202 ;  /* 0x00000000ca0672ca */ /* 0x000fe200000e0000 */
[----:B------:R-:W5:Y:S01]  /*5450*/  SHFL.IDX PT, R10, R6, RZ, 0x1c1f ;  /* 0x001c1fff060a7589 */ /* 0x000f6200000e0000 */
[----:B------:R-:W-:Y:S01]  /*5460*/  IMAD R5, R186, R11, R5 ;  /* 0x0000000bba057224 */ /* 0x000fe200078e0205 */
[----:B------:R-:W-:Y:S01]  /*5470*/  UMOV UR7, 0x40000040 ;  /* 0x4000004000077882 */ /* 0x000fe20000000000 */
[----:B------:R-:W-:Y:S01]  /*5480*/  VIADD R206, R202, 0x80 ;  /* 0x00000080cace7836 */ /* 0x000fe20000000000 */
[----:B------:R-:W1:Y:S01]  /*5490*/  SHFL.IDX PT, R6, R6, 0x1, 0x1c1f ;  /* 0x003c1f0006067f89 */ /* 0x000e6200000e0000 */
[----:B------:R-:W-:Y:S01]  /*54a0*/  IMAD.IADD R5, R5, 0x1, -R18 ;  /* 0x0000000105057824 */ /* 0x000fe200078e0a12 */
[----:B------:R-:W1:Y:S08]  /*54b0*/  MUFU.TANH R36, R36 ;  /* 0x0000002400247308 */ /* 0x000e700000002400 */
[----:B------:R-:W1:Y:S08]  /*54c0*/  MUFU.TANH R37, R37 ;  /* 0x0000002500257308 */ /* 0x000e700000002400 */
[----:B------:R-:W-:Y:S01]  /*54d0*/  MUFU.TANH R57, R27 ;  /* 0x0000001b00397308 */ /* 0x000fe20000002400 */
[----:B-----5:R-:W-:-:S04]  /*54e0*/  VIADDMNMX R10, R10, R8, R5, PT ;  /* 0x000000080a0a7246 */ /* 0x020fc80003800105 */
[C---:B------:R-:W-:Y:S02]  /*54f0*/  ISETP.GT.AND P1, PT, R10.reuse, RZ, PT ;  /* 0x000000ff0a00720c */ /* 0x040fe40003f24270 */
[C---:B------:R-:W-:Y:S01]  /*5500*/  ISETP.GT.AND P2, PT, R10.reuse, 0x1, PT ;  /* 0x000000010a00780c */ /* 0x040fe20003f44270 */
[----:B------:R5:W-:Y:S01]  /*5510*/  MUFU.TANH R56, R26 ;  /* 0x0000001a00387308 */ /* 0x000be20000002400 */
[----:B------:R-:W-:Y:S02]  /*5520*/  ISETP.GT.AND P3, PT, R10, 0x8, PT ;  /* 0x000000080a00780c */ /* 0x000fe40003f64270 */
[----:B--2---:R-:W-:Y:S02]  /*5530*/  FSEL R12, R12, -INF , P1 ;  /* 0xff8000000c0c7808 */ /* 0x004fe40000800000 */
[----:B----4-:R-:W-:Y:S02]  /*5540*/  FSEL R15, R25, -INF , P2 ;  /* 0xff800000190f7808 */ /* 0x010fe40001000000 */
[----:B------:R-:W-:Y:S01]  /*5550*/  ISETP.GT.AND P1, PT, R10, 0x9, PT ;  /* 0x000000090a00780c */ /* 0x000fe20003f24270 */
[----:B------:R-:W2:Y:S01]  /*5560*/  MUFU.TANH R27, R40 ;  /* 0x00000028001b7308 */ /* 0x000ea20000002400 */
[----:B0-----:R-:W-:-:S02]  /*5570*/  FSEL R14, R14, -INF , P3 ;  /* 0xff8000000e0e7808 */ /* 0x001fc40001800000 */
[----:B------:R-:W-:Y:S02]  /*5580*/  FMNMX.FTZ R7, R12, R15, !PT ;  /* 0x0000000f0c077209 */ /* 0x000fe40007810000 */
[----:B------:R-:W-:Y:S02]  /*5590*/  ISETP.GT.AND P2, PT, R10, 0x10, PT ;  /* 0x000000100a00780c */ /* 0x000fe40003f44270 */
[----:B------:R-:W-:Y:S01]  /*55a0*/  FSEL R20, R20, -INF , P1 ;  /* 0xff80000014147808 */ /* 0x000fe20000800000 */
[----:B------:R-:W0:Y:S01]  /*55b0*/  MUFU.TANH R41, R41 ;  /* 0x0000002900297308 */ /* 0x000e220000002400 */
[----:B------:R-:W-:Y:S02]  /*55c0*/  FMNMX.FTZ R7, R14, R7, !PT ;  /* 0x000000070e077209 */ /* 0x000fe40007810000 */
[----:B------:R-:W-:Y:S02]  /*55d0*/  ISETP.GT.AND P1, PT, R10, 0x11, PT ;  /* 0x000000110a00780c */ /* 0x000fe40003f24270 */
[----:B---3--:R-:W-:-:S02]  /*55e0*/  FSEL R21, R21, -INF , P2 ;  /* 0xff80000015157808 */ /* 0x008fc40001000000 */
[----:B-----5:R-:W-:Y:S01]  /*55f0*/  FMNMX.FTZ R26, R20, R7, !PT ;  /* 0x00000007141a7209 */ /* 0x020fe20007810000 */
[----:B------:R-:W3:Y:S01]  /*5600*/  MUFU.TANH R29, R44 ;  /* 0x0000002c001d7308 */ /* 0x000ee20000002400 */
[----:B------:R-:W-:Y:S02]  /*5610*/  ISETP.GT.AND P2, PT, R10, 0x18, PT ;  /* 0x000000180a00780c */ /* 0x000fe40003f44270 */
[----:B-1----:R-:W-:Y:S02]  /*5620*/  FSEL R24, R24, -INF , P1 ;  /* 0xff80000018187808 */ /* 0x002fe40000800000 */
[----:B------:R-:W-:Y:S02]  /*5630*/  FMNMX.FTZ R7, R21, R26, !PT ;  /* 0x0000001a15077209 */ /* 0x000fe40007810000 */
[----:B------:R-:W-:Y:S01]  /*5640*/  ISETP.GT.AND P1, PT, R10, 0x19, PT ;  /* 0x000000190a00780c */ /* 0x000fe20003f24270 */
[----:B------:R-:W1:Y:S01]  /*5650*/  MUFU.TANH R45, R45 ;  /* 0x0000002d002d7308 */ /* 0x000e620000002400 */
[----:B------:R-:W-:-:S02]  /*5660*/  FSEL R25, R36, -INF , P2 ;  /* 0xff80000024197808 */ /* 0x000fc40001000000 */
[----:B------:R-:W-:Y:S02]  /*5670*/  FMNMX.FTZ R28, R24, R7, !PT ;  /* 0x00000007181c7209 */ /* 0x000fe40007810000 */
[C---:B------:R-:W-:Y:S02]  /*5680*/  ISETP.GT.AND P2, PT, R10.reuse, 0x20, PT ;  /* 0x000000200a00780c */ /* 0x040fe40003f44270 */
[----:B------:R-:W-:Y:S01]  /*5690*/  FSEL R26, R37, -INF , P1 ;  /* 0xff800000251a7808 */ /* 0x000fe20000800000 */
[----:B------:R4:W-:Y:S01]  /*56a0*/  MUFU.TANH R58, R30 ;  /* 0x0000001e003a7308 */ /* 0x0009e20000002400 */
[----:B------:R-:W-:Y:S02]  /*56b0*/  FMNMX.FTZ R7, R25, R28, !PT ;  /* 0x0000001c19077209 */ /* 0x000fe40007810000 */
[----:B------:R-:W-:Y:S02]  /*56c0*/  ISETP.GT.AND P1, PT, R10, 0x21, PT ;  /* 0x000000210a00780c */ /* 0x000fe40003f24270 */
[----:B--2---:R-:W-:-:S02]  /*56d0*/  FSEL R27, R27, -INF , P2 ;  /* 0xff8000001b1b7808 */ /* 0x004fc40001000000 */
[----:B------:R-:W-:Y:S01]  /*56e0*/  ISETP.GT.AND P2, PT, R10, 0x28, PT ;  /* 0x000000280a00780c */ /* 0x000fe20003f44270 */
[----:B------:R-:W2:Y:S01]  /*56f0*/  MUFU.TANH R48, R48 ;  /* 0x0000003000307308 */ /* 0x000ea20000002400 */
[----:B----4-:R-:W-:Y:S02]  /*5700*/  FMNMX.FTZ R30, R26, R7, !PT ;  /* 0x000000071a1e7209 */ /* 0x010fe40007810000 */
[----:B0-----:R-:W-:Y:S02]  /*5710*/  FSEL R28, R41, -INF , P1 ;  /* 0xff800000291c7808 */ /* 0x001fe40000800000 */
[----:B------:R-:W-:Y:S02]  /*5720*/  FMNMX.FTZ R7, R27, R30, !PT ;  /* 0x0000001e1b077209 */ /* 0x000fe40007810000 */
[----:B------:R-:W-:Y:S01]  /*5730*/  ISETP.GT.AND P1, PT, R10, 0x29, PT ;  /* 0x000000290a00780c */ /* 0x000fe20003f24270 */
[----:B------:R-:W0:Y:S01]  /*5740*/  MUFU.TANH R33, R49 ;  /* 0x0000003100217308 */ /* 0x000e220000002400 */
[----:B---3--:R-:W-:-:S02]  /*5750*/  FSEL R29, R29, -INF , P2 ;  /* 0xff8000001d1d7808 */ /* 0x008fc40001000000 */
[----:B------:R-:W-:Y:S02]  /*5760*/  FMNMX.FTZ R32, R28, R7, !PT ;  /* 0x000000071c207209 */ /* 0x000fe40007810000 */
[C---:B------:R-:W-:Y:S02]  /*5770*/  ISETP.GT.AND P2, PT, R10.reuse, 0x30, PT ;  /* 0x000000300a00780c */ /* 0x040fe40003f44270 */
[----:B-1----:R-:W-:Y:S01]  /*5780*/  FSEL R30, R45, -INF , P1 ;  /* 0xff8000002d1e7808 */ /* 0x002fe20000800000 */
[----:B------:R-:W1:Y:S01]  /*5790*/  MUFU.TANH R36, R52 ;  /* 0x0000003400247308 */ /* 0x000e620000002400 */
[----:B------:R-:W-:Y:S02]  /*57a0*/  FMNMX.FTZ R7, R29, R32, !PT ;  /* 0x000000201d077209 */ /* 0x000fe40007810000 */
[----:B------:R-:W-:Y:S02]  /*57b0*/  ISETP.GT.AND P1, PT, R10, 0x31, PT ;  /* 0x000000310a00780c */ /* 0x000fe40003f24270 */
[----:B--2---:R-:W-:-:S02]  /*57c0*/  FSEL R32, R48, -INF , P2 ;  /* 0xff80000030207808 */ /* 0x004fc40001000000 */
[----:B------:R-:W-:Y:S01]  /*57d0*/  FMNMX.FTZ R7, R30, R7, !PT ;  /* 0x000000071e077209 */ /* 0x000fe20007810000 */
[----:B------:R-:W2:Y:S01]  /*57e0*/  MUFU.TANH R37, R53 ;  /* 0x0000003500257308 */ /* 0x000ea20000002400 */
[----:B------:R-:W-:Y:S02]  /*57f0*/  ISETP.GT.AND P2, PT, R10, 0x38, PT ;  /* 0x000000380a00780c */ /* 0x000fe40003f44270 */
[----:B0-----:R-:W-:Y:S02]  /*5800*/  FSEL R33, R33, -INF , P1 ;  /* 0xff80000021217808 */ /* 0x001fe40000800000 */
[----:B------:R-:W-:Y:S02]  /*5810*/  FMNMX.FTZ R40, R32, R7, !PT ;  /* 0x0000000720287209 */ /* 0x000fe40007810000 */
[----:B------:R-:W-:Y:S01]  /*5820*/  ISETP.GT.AND P1, PT, R10, 0x39, PT ;  /* 0x000000390a00780c */ /* 0x000fe20003f24270 */
[----:B------:R0:W3:Y:S01]  /*5830*/  MUFU.TANH R41, R31 ;  /* 0x0000001f00297308 */ /* 0x0000e20000002400 */
[----:B-1----:R-:W-:-:S02]  /*5840*/  FSEL R36, R36, -INF , P2 ;  /* 0xff80000024247808 */ /* 0x002fc40001000000 */
[----:B------:R-:W-:Y:S02]  /*5850*/  FMNMX.FTZ R7, R33, R40, !PT ;  /* 0x0000002821077209 */ /* 0x000fe40007810000 */
[----:B------:R-:W-:Y:S02]  /*5860*/  VIADDMNMX R6, R6, R8, R5, PT ;  /* 0x0000000806067246 */ /* 0x000fe40003800105 */
[----:B------:R-:W-:Y:S01]  /*5870*/  FMNMX.FTZ R10, R36, R7, !PT ;  /* 0x00000007240a7209 */ /* 0x000fe20007810000 */
[----:B------:R1:W4:Y:S01]  /*5880*/  MUFU.TANH R40, R34 ;  /* 0x0000002200287308 */ /* 0x0003220000002400 */
[----:B--2---:R-:W-:Y:S02]  /*5890*/  FSEL R37, R37, -INF , P1 ;  /* 0xff80000025257808 */ /* 0x004fe40000800000 */
[----:B------:R-:W-:Y:S02]  /*58a0*/  ISETP.GT.AND P1, PT, R6, RZ, PT ;  /* 0x000000ff0600720c */ /* 0x000fe40003f24270 */
[----:B------:R-:W-:-:S02]  /*58b0*/  FMNMX.FTZ R10, R37, R10, !PT ;  /* 0x0000000a250a7209 */ /* 0x000fc40007810000 */
[C---:B------:R-:W-:Y:S01]  /*58c0*/  ISETP.GT.AND P2, PT, R6.reuse, 0x1, PT ;  /* 0x000000010600780c */ /* 0x040fe20003f44270 */
[----:B------:R2:W5:Y:S01]  /*58d0*/  MUFU.TANH R44, R35 ;  /* 0x00000023002c7308 */ /* 0x0005620000002400 */
[----:B------:R-:W-:Y:S01]  /*58e0*/  ISETP.GT.AND P3, PT, R6, 0x8, PT ;  /* 0x000000080600780c */ /* 0x000fe20003f64270 */
[----:B------:R-:W5:Y:S01]  /*58f0*/  SHFL.BFLY PT, R7, R10, 0x2, 0x1f ;  /* 0x0c401f000a077f89 */ /* 0x000f6200000e0000 */
[----:B0-----:R-:W-:Y:S02]  /*5900*/  FSEL R31, R56, -INF , P1 ;  /* 0xff800000381f7808 */ /* 0x001fe40000800000 */
[----:B-1----:R-:W-:Y:S02]  /*5910*/  FSEL R34, R57, -INF , P2 ;  /* 0xff80000039227808 */ /* 0x002fe40001000000 */
[----:B------:R-:W-:Y:S01]  /*5920*/  ISETP.GT.AND P1, PT, R6, 0x9, PT ;  /* 0x000000090600780c */ /* 0x000fe20003f24270 */
[----:B------:R3:W0:Y:S01]  /*5930*/  MUFU.TANH R45, R38 ;  /* 0x00000026002d7308 */ /* 0x0006220000002400 */
[----:B--2---:R-:W-:-:S02]  /*5940*/  FSEL R35, R58, -INF , P3 ;  /* 0xff8000003a237808 */ /* 0x004fc40001800000 */
[----:B------:R-:W-:Y:S02]  /*5950*/  FMNMX.FTZ R8, R31, R34, !PT ;  /* 0x000000221f087209 */ /* 0x000fe40007810000 */
[C---:B------:R-:W-:Y:S02]  /*5960*/  ISETP.GT.AND P2, PT, R6.reuse, 0x10, PT ;  /* 0x000000100600780c */ /* 0x040fe40003f44270 */
[----:B------:R-:W-:Y:S01]  /*5970*/  FMNMX.FTZ R5, R35, R8, !PT ;  /* 0x0000000823057209 */ /* 0x000fe20007810000 */
[----:B------:R4:W1:Y:S01]  /*5980*/  MUFU.TANH R48, R39 ;  /* 0x0000002700307308 */ /* 0x0008620000002400 */
[----:B---3--:R-:W-:Y:S02]  /*5990*/  FSEL R38, R41, -INF , P1 ;  /* 0xff80000029267808 */ /* 0x008fe40000800000 */
[----:B------:R-:W-:Y:S02]  /*59a0*/  ISETP.GT.AND P1, PT, R6, 0x11, PT ;  /* 0x000000110600780c */ /* 0x000fe40003f24270 */
[----:B------:R-:W-:-:S02]  /*59b0*/  FMNMX.FTZ R8, R38, R5, !PT ;  /* 0x0000000526087209 */ /* 0x000fc40007810000 */
[----:B------:R-:W-:Y:S01]  /*59c0*/  ISETP.GT.AND P3, PT, R6, 0x29, PT ;  /* 0x000000290600780c */ /* 0x000fe20003f64270 */
[----:B------:R1:W2:Y:S01]  /*59d0*/  MUFU.TANH R49, R42 ;  /* 0x0000002a00317308 */ /* 0x0002a20000002400 */
[----:B----4-:R-:W-:Y:S02]  /*59e0*/  FSEL R39, R40, -INF , P2 ;  /* 0xff80000028277808 */ /* 0x010fe40001000000 */
[----:B-----5:R-:W-:Y:S02]  /*59f0*/  FMNMX.FTZ R7, R10, R7, !PT ;  /* 0x000000070a077209 */ /* 0x020fe40007810000 */
[----:B------:R-:W-:Y:S02]  /*5a00*/  ISETP.GT.AND P2, PT, R6, 0x18, PT ;  /* 0x000000180600780c */ /* 0x000fe40003f44270 */
[----:B------:R-:W-:Y:S01]  /*5a10*/  FSEL R40, R44, -INF , P1 ;  /* 0xff8000002c287808 */ /* 0x000fe20000800000 */
[----:B------:R2:W3:Y:S01]  /*5a20*/  MUFU.TANH R52, R43 ;  /* 0x0000002b00347308 */ /* 0x0004e20000002400 */
[----:B------:R-:W4:Y:S01]  /*5a30*/  SHFL.BFLY PT, R10, R7, 0x1, 0x1f ;  /* 0x0c201f00070a7f89 */ /* 0x000f2200000e0000 */
[----:B------:R-:W-:-:S02]  /*5a40*/  FMNMX.FTZ R5, R39, R8, !PT ;  /* 0x0000000827057209 */ /* 0x000fc40007810000 */
[----:B------:R-:W-:Y:S02]  /*5a50*/  ISETP.GT.AND P1, PT, R6, 0x19, PT ;  /* 0x000000190600780c */ /* 0x000fe40003f24270 */
[----:B0-----:R-:W-:Y:S02]  /*5a60*/  FSEL R41, R45, -INF , P2 ;  /* 0xff8000002d297808 */ /* 0x001fe40001000000 */
[----:B------:R-:W0:Y:S01]  /*5a70*/  MUFU.TANH R46, R46 ;  /* 0x0000002e002e7308 */ /* 0x000e220000002400 */
[----:B------:R-:W-:Y:S02]  /*5a80*/  FMNMX.FTZ R8, R40, R5, !PT ;  /* 0x0000000528087209 */ /* 0x000fe40007810000 */
[----:B------:R-:W-:Y:S02]  /*5a90*/  ISETP.GT.AND P2, PT, R6, 0x20, PT ;  /* 0x000000200600780c */ /* 0x000fe40003f44270 */
[----:B-1----:R-:W-:Y:S02]  /*5aa0*/  FSEL R42, R48, -INF , P1 ;  /* 0xff800000302a7808 */ /* 0x002fe40000800000 */
[----:B------:R-:W-:Y:S01]  /*5ab0*/  FMNMX.FTZ R5, R41, R8, !PT ;  /* 0x0000000829057209 */ /* 0x000fe20007810000 */
[----:B------:R-:W1:Y:S01]  /*5ac0*/  MUFU.TANH R47, R47 ;  /* 0x0000002f002f7308 */ /* 0x000e620000002400 */
[----:B------:R-:W-:-:S02]  /*5ad0*/  ISETP.GT.AND P1, PT, R6, 0x21, PT ;  /* 0x000000210600780c */ /* 0x000fc40003f24270 */
[----:B--2---:R-:W-:Y:S02]  /*5ae0*/  FSEL R43, R49, -INF , P2 ;  /* 0xff800000312b7808 */ /* 0x004fe40001000000 */
[----:B------:R-:W-:Y:S02]  /*5af0*/  FMNMX.FTZ R8, R42, R5, !PT ;  /* 0x000000052a087209 */ /* 0x000fe40007810000 */
[----:B------:R-:W-:Y:S01]  /*5b00*/  ISETP.GT.AND P2, PT, R6, 0x28, PT ;  /* 0x000000280600780c */ /* 0x000fe20003f44270 */
[----:B------:R-:W2:Y:S01]  /*5b10*/  MUFU.TANH R50, R50 ;  /* 0x0000003200327308 */ /* 0x000ea20000002400 */
[----:B---3--:R-:W-:Y:S02]  /*5b20*/  FSEL R44, R52, -INF , P1 ;  /* 0xff800000342c7808 */ /* 0x008fe40000800000 */
[----:B------:R-:W-:Y:S02]  /*5b30*/  FMNMX.FTZ R5, R43, R8, !PT ;  /* 0x000000082b057209 */ /* 0x000fe40007810000 */
[----:B0-----:R-:W-:-:S02]  /*5b40*/  FSEL R45, R46, -INF , P2 ;  /* 0xff8000002e2d7808 */ /* 0x001fc40001000000 */
[----:B------:R-:W-:Y:S01]  /*5b50*/  FMNMX.FTZ R8, R44, R5, !PT ;  /* 0x000000052c087209 */ /* 0x000fe20007810000 */
[----:B------:R-:W0:Y:S01]  /*5b60*/  MUFU.TANH R51, R51 ;  /* 0x0000003300337308 */ /* 0x000e220000002400 */
[----:B----4-:R-:W-:Y:S02]  /*5b70*/  FMNMX.FTZ R7, R7, R10, !PT ;  /* 0x0000000a07077209 */ /* 0x010fe40007810000 */
[C---:B------:R-:W-:Y:S02]  /*5b80*/  ISETP.GT.AND P1, PT, R6.reuse, 0x30, PT ;  /* 0x000000300600780c */ /* 0x040fe40003f24270 */
[----:B-1----:R-:W-:Y:S01]  /*5b90*/  FSEL R46, R47, -INF , P3 ;  /* 0xff8000002f2e7808 */ /* 0x002fe20001800000 */
[----:B------:R-:W-:Y:S01]  /*5ba0*/  FMUL.FTZ R10, R7, UR4 ;  /* 0x00000004070a7c20 */ /* 0x000fe20008410000 */
[----:B------:R-:W-:Y:S01]  /*5bb0*/  FMNMX.FTZ R5, R45, R8, !PT ;  /* 0x000000082d057209 */ /* 0x000fe20007810000 */
[----:B------:R-:W1:Y:S01]  /*5bc0*/  MUFU.TANH R54, R54 ;  /* 0x0000003600367308 */ /* 0x000e620000002400 */
[----:B------:R-:W-:-:S02]  /*5bd0*/  ISETP.GT.AND P2, PT, R6, 0x31, PT ;  /* 0x000000310600780c */ /* 0x000fc40003f44270 */
[----:B--2---:R-:W-:Y:S02]  /*5be0*/  FSEL R47, R50, -INF , P1 ;  /* 0xff800000322f7808 */ /* 0x004fe40000800000 */
[----:B------:R-:W-:Y:S02]  /*5bf0*/  FMNMX.FTZ R8, R46, R5, !PT ;  /* 0x000000052e087209 */ /* 0x000fe40007810000 */
[----:B------:R-:W-:Y:S01]  /*5c00*/  FSETP.NEU.FTZ.AND P4, PT, R7, -INF , PT ;  /* 0xff8000000700780b */ /* 0x000fe20003f9d000 */
[----:B------:R-:W2:Y:S01]  /*5c10*/  MUFU.TANH R55, R55 ;  /* 0x0000003700377308 */ /* 0x000ea20000002400 */
[----:B0-----:R-:W-:Y:S02]  /*5c20*/  FSEL R48, R51, -INF , P2 ;  /* 0xff80000033307808 */ /* 0x001fe40001000000 */
[----:B------:R-:W-:Y:S02]  /*5c30*/  ISETP.GT.AND P1, PT, R6, 0x38, PT ;  /* 0x000000380600780c */ /* 0x000fe40003f24270 */
[----:B------:R-:W-:-:S02]  /*5c40*/  FMNMX.FTZ R51, R47, R8, !PT ;  /* 0x000000082f337209 */ /* 0x000fc40007810000 */
[----:B------:R-:W-:Y:S02]  /*5c50*/  FSEL R53, R10, RZ, P4 ;  /* 0x000000ff0a357208 */ /* 0x000fe40002000000 */
[----:B------:R-:W-:Y:S02]  /*5c60*/  ISETP.GT.AND P2, PT, R6, 0x39, PT ;  /* 0x000000390600780c */ /* 0x000fe40003f44270 */
[----:B-1----:R-:W-:Y:S01]  /*5c70*/  FSEL R49, R54, -INF , P1 ;  /* 0xff80000036317808 */ /* 0x002fe20000800000 */
[--C-:B------:R-:W-:Y:S01]  /*5c80*/  FFMA.FTZ R6, R15, UR4, -R53.reuse ;  /* 0x000000040f067c23 */ /* 0x100fe20008010835 */
[----:B------:R-:W-:Y:S01]  /*5c90*/  FMNMX.FTZ R8, R48, R51, !PT ;  /* 0x0000003330087209 */ /* 0x000fe20007810000 */
[--C-:B------:R-:W-:Y:S01]  /*5ca0*/  FFMA.FTZ R12, R12, UR4, -R53.reuse ;  /* 0x000000040c0c7c23 */ /* 0x100fe20008010835 */
[--C-:B------:R-:W-:Y:S01]  /*5cb0*/  FFMA.FTZ R10, R14, UR4, -R53.reuse ;  /* 0x000000040e0a7c23 */ /* 0x100fe20008010835 */
[--C-:B------:R-:W-:Y:S01]  /*5cc0*/  FFMA.FTZ R14, R25, UR4, -R53.reuse ;  /* 0x00000004190e7c23 */ /* 0x100fe20008010835 */
[----:B--2---:R-:W-:Y:S01]  /*5cd0*/  FSEL R50, R55, -INF , P2 ;  /* 0xff80000037327808 */ /* 0x004fe20001000000 */
[----:B------:R0:W-:Y:S01]  /*5ce0*/  MUFU.EX2 R5, R12 ;  /* 0x0000000c00057308 */ /* 0x0001e20000000800 */
        /* <DEDUP_REMOVED lines=8> */
[--C-:B0-----:R-:W-:Y:S01]  /*5d70*/  FFMA.FTZ R12, R21, UR4, -R53.reuse ;  /* 0x00000004150c7c23 */ /* 0x101fe20008010835 */
[----:B------:R-:W0:Y:S01]  /*5d80*/  SHFL.BFLY PT, R51, R8, 0x2, 0x1f ;  /* 0x0c401f0008337f89 */ /* 0x000e2200000e0000 */
[--C-:B------:R-:W-:Y:S01]  /*5d90*/  FFMA.FTZ R21, R24, UR4, -R53.reuse ;  /* 0x0000000418157c23 */ /* 0x100fe20008010835 */
[--C-:B------:R-:W-:Y:S01]  /*5da0*/  FFMA.FTZ R172, R32, UR4, -R53.reuse ;  /* 0x0000000420ac7c23 */ /* 0x100fe20008010835 */
[--C-:B------:R-:W-:Y:S01]  /*5db0*/  FFMA.FTZ R175, R33, UR4, -R53.reuse ;  /* 0x0000000421af7c23 */ /* 0x100fe20008010835 */
[--C-:B------:R-:W-:Y:S01]  /*5dc0*/  FFMA.FTZ R174, R36, UR4, -R53.reuse ;  /* 0x0000000424ae7c23 */ /* 0x100fe20008010835 */
[----:B------:R-:W-:Y:S01]  /*5dd0*/  FFMA.FTZ R177, R37, UR4, -R53 ;  /* 0x0000000425b17c23 */ /* 0x000fe20008010835 */
[----:B------:R-:W1:Y:S08]  /*5de0*/  MUFU.EX2 R6, R6 ;  /* 0x0000000600067308 */ /* 0x000e700000000800 */
[----:B------:R-:W-:Y:S08]  /*5df0*/  MUFU.EX2 R10, R10 ;  /* 0x0000000a000a7308 */ /* 0x000ff00000000800 */
[----:B------:R-:W2:Y:S01]  /*5e00*/  MUFU.EX2 R15, R15 ;  /* 0x0000000f000f7308 */ /* 0x000ea20000000800 */
[----:B-1----:R-:W-:Y:S01]  /*5e10*/  F2FP.F16.F32.PACK_AB R152, R6, R5 ;  /* 0x000000050698723e */ /* 0x002fe200000000ff */
[----:B------:R-:W-:Y:S01]  /*5e20*/  FADD.FTZ R5, R5, R6 ;  /* 0x0000000605057221 */ /* 0x000fe20000010000 */
[----:B0-----:R-:W-:-:S05]  /*5e30*/  FMNMX.FTZ R51, R8, R51, !PT ;  /* 0x0000003308337209 */ /* 0x001fca0007810000 */
[----:B------:R-:W0:Y:S01]  /*5e40*/  SHFL.BFLY PT, R8, R51, 0x1, 0x1f ;  /* 0x0c201f0033087f89 */ /* 0x000e2200000e0000 */
[----:B------:R-:W-:Y:S08]  /*5e50*/  MUFU.EX2 R12, R12 ;  /* 0x0000000c000c7308 */ /* 0x000ff00000000800 */
[----:B------:R-:W1:Y:S01]  /*5e60*/  MUFU.EX2 R21, R21 ;  /* 0x0000001500157308 */ /* 0x000e620000000800 */
[----:B--2---:R-:W-:Y:S01]  /*5e70*/  F2FP.F16.F32.PACK_AB R154, R15, R10 ;  /* 0x0000000a0f9a723e */ /* 0x004fe200000000ff */
[----:B------:R-:W-:-:S04]  /*5e80*/  FADD.FTZ R10, R10, R5 ;  /* 0x000000050a0a7221 */ /* 0x000fc80000010000 */
[----:B------:R-:W-:Y:S02]  /*5e90*/  FADD.FTZ R15, R15, R10 ;  /* 0x0000000a0f0f7221 */ /* 0x000fe40000010000 */
[----:B------:R-:W-:Y:S01]  /*5ea0*/  MUFU.EX2 R14, R14 ;  /* 0x0000000e000e7308 */ /* 0x000fe20000000800 */
[----:B0-----:R-:W-:-:S07]  /*5eb0*/  FMNMX.FTZ R8, R51, R8, !PT ;  /* 0x0000000833087209 */ /* 0x001fce0007810000 */
[----:B------:R-:W0:Y:S01]  /*5ec0*/  MUFU.EX2 R169, R169 ;  /* 0x000000a900a97308 */ /* 0x000e220000000800 */
[C---:B-1----:R-:W-:Y:S01]  /*5ed0*/  F2FP.F16.F32.PACK_AB R156, R21.reuse, R12 ;  /* 0x0000000c159c723e */ /* 0x042fe200000000ff */
[----:B------:R-:W-:Y:S01]  /*5ee0*/  FADD.FTZ R12, R12, R15 ;  /* 0x0000000f0c0c7221 */ /* 0x000fe20000010000 */
[C---:B------:R-:W-:Y:S01]  /*5ef0*/  FSETP.NEU.FTZ.AND P1, PT, R8.reuse, -INF , PT ;  /* 0xff8000000800780b */ /* 0x040fe20003f3d000 */
[----:B------:R-:W-:Y:S02]  /*5f00*/  FMUL.FTZ R24, R8, UR4 ;  /* 0x0000000408187c20 */ /* 0x000fe40008410000 */
[----:B------:R-:W-:Y:S02]  /*5f10*/  FADD.FTZ R21, R21, R12 ;  /* 0x0000000c15157221 */ /* 0x000fe40000010000 */
[----:B------:R-:W-:Y:S01]  /*5f20*/  MUFU.EX2 R20, R20 ;  /* 0x0000001400147308 */ /* 0x000fe20000000800 */
[----:B------:R-:W-:Y:S01]  /*5f30*/  FSEL R25, R24, RZ, P1 ;  /* 0x000000ff18197208 */ /* 0x000fe20000800000 */
[----:B------:R-:W-:-:S04]  /*5f40*/  VIADD R24, R9, 0x38840 ;  /* 0x0003884009187836 */ /* 0x000fc80000000000 */
[--C-:B------:R-:W-:Y:S01]  /*5f50*/  FFMA.FTZ R176, R31, UR4, -R25.reuse ;  /* 0x000000041fb07c23 */ /* 0x100fe20008010819 */
[----:B------:R-:W-:Y:S01]  /*5f60*/  PRMT R24, R219, 0x654, R24 ;  /* 0x00000654db187816 */ /* 0x000fe20000000018 */
        /* <DEDUP_REMOVED lines=15> */
[----:B------:R1:W-:Y:S01]  /*6060*/  SYNCS.ARRIVE.TRANS64.RED.A1T0 RZ, [R24+URZ], RZ ;  /* 0x000000ff18ff79a7 */ /* 0x0003e2000810043f */
[----:B------:R-:W-:Y:S01]  /*6070*/  MUFU.EX2 R176, R176 ;  /* 0x000000b000b07308 */ /* 0x000fe20000000800 */
[----:B0-----:R-:W-:Y:S01]  /*6080*/  F2FP.F16.F32.PACK_AB R158, R169, R14 ;  /* 0x0000000ea99e723e */ /* 0x001fe200000000ff */
[----:B------:R-:W-:-:S04]  /*6090*/  FADD.FTZ R14, R14, R21 ;  /* 0x000000150e0e7221 */ /* 0x000fc80000010000 */
[----:B------:R-:W-:Y:S02]  /*60a0*/  FADD.FTZ R169, R169, R14 ;  /* 0x0000000ea9a97221 */ /* 0x000fe40000010000 */
[----:B------:R-:W0:Y:S08]  /*60b0*/  MUFU.EX2 R179, R179 ;  /* 0x000000b300b37308 */ /* 0x000e300000000800 */
[----:B------:R-:W-:Y:S08]  /*60c0*/  MUFU.EX2 R178, R178 ;  /* 0x000000b200b27308 */ /* 0x000ff00000000800 */
[----:B------:R-:W2:Y:S01]  /*60d0*/  MUFU.EX2 R181, R181 ;  /* 0x000000b500b57308 */ /* 0x000ea20000000800 */
[----:B0-----:R-:W-:Y:S01]  /*60e0*/  F2FP.F16.F32.PACK_AB R153, R179, R176 ;  /* 0x000000b0b399723e */ /* 0x001fe200000000ff */
[----:B------:R-:W-:-:S06]  /*60f0*/  FADD.FTZ R179, R176, R179 ;  /* 0x000000b3b0b37221 */ /* 0x000fcc0000010000 */
[----:B------:R-:W-:Y:S08]  /*6100*/  MUFU.EX2 R180, R180 ;  /* 0x000000b400b47308 */ /* 0x000ff00000000800 */
[----:B------:R-:W0:Y:S01]  /*6110*/  MUFU.EX2 R183, R183 ;  /* 0x000000b700b77308 */ /* 0x000e220000000800 */
[----:B--2---:R-:W-:Y:S01]  /*6120*/  F2FP.F16.F32.PACK_AB R155, R181, R178 ;  /* 0x000000b2b59b723e */ /* 0x004fe200000000ff */
[----:B------:R-:W-:Y:S01]  /*6130*/  BAR.SYNC.DEFER_BLOCKING 0xf, 0x100 ;  /* 0x03c4000000007b1d */ /* 0x000fe20000010000 */
[----:B------:R-:W-:-:S04]  /*6140*/  FADD.FTZ R178, R178, R179 ;  /* 0x000000b3b2b27221 */ /* 0x000fc80000010000 */
[----:B------:R-:W-:Y:S01]  /*6150*/  FADD.FTZ R181, R181, R178 ;  /* 0x000000b2b5b57221 */ /* 0x000fe20000010000 */
[----:B------:R-:W-:Y:S08]  /*6160*/  MUFU.EX2 R182, R182 ;  /* 0x000000b600b67308 */ /* 0x000ff00000000800 */
[----:B------:R-:W2:Y:S01]  /*6170*/  MUFU.EX2 R197, R197 ;  /* 0x000000c500c57308 */ /* 0x000ea20000000800 */
[----:B0-----:R-:W-:Y:S01]  /*6180*/  F2FP.F16.F32.PACK_AB R157, R183, R180 ;  /* 0x000000b4b79d723e */ /* 0x001fe200000000ff */
[----:B------:R-:W-:-:S04]  /*6190*/  FADD.FTZ R180, R180, R181 ;  /* 0x000000b5b4b47221 */ /* 0x000fc80000010000 */
[----:B------:R-:W-:Y:S02]  /*61a0*/  FADD.FTZ R183, R183, R180 ;  /* 0x000000b4b7b77221 */ /* 0x000fe40000010000 */
[----:B------:R-:W0:Y:S01]  /*61b0*/  MUFU.EX2 R171, R171 ;  /* 0x000000ab00ab7308 */ /* 0x000e220000000800 */
[----:B------:R3:W-:Y:S07]  /*61c0*/  STSM.16.M88.4 [R185+0x36400], R152 ;  /* 0x03640098b9007844 */ /* 0x0007ee0000000200 */
[----:B------:R-:W-:Y:S01]  /*61d0*/  MUFU.EX2 R170, R170 ;  /* 0x000000aa00aa7308 */ /* 0x000fe20000000800 */
[----:B--2---:R-:W-:Y:S01]  /*61e0*/  F2FP.F16.F32.PACK_AB R159, R197, R182 ;  /* 0x000000b6c59f723e */ /* 0x004fe200000000ff */
[----:B------:R-:W-:-:S04]  /*61f0*/  FADD.FTZ R182, R182, R183 ;  /* 0x000000b7b6b67221 */ /* 0x000fc80000010000 */
[----:B------:R3:W-:Y:S01]  /*6200*/  STSM.16.M88.4 [R189], R156 ;  /* 0x0000009cbd007844 */ /* 0x0007e20000000200 */
[----:B------:R-:W-:Y:S01]  /*6210*/  FADD.FTZ R197, R197, R182 ;  /* 0x000000b6c5c57221 */ /* 0x000fe20000010000 */
        /* <DEDUP_REMOVED lines=30> */
[----:B------:R-:W2:Y:S08]  /*6400*/  MUFU.EX2 R204, R204 ;  /* 0x000000cc00cc7308 */ /* 0x000eb00000000800 */
[----:B------:R-:W4:Y:S01]  /*6410*/  MUFU.EX2 R205, R205 ;  /* 0x000000cd00cd7308 */ /* 0x000f220000000800 */
[----:B0-----:R-:W-:Y:S01]  /*6420*/  F2FP.F16.F32.PACK_AB R165, R203, R200 ;  /* 0x000000c8cba5723e */ /* 0x001fe200000000ff */
[----:B------:R-:W-:-:S04]  /*6430*/  FADD.FTZ R200, R200, R201 ;  /* 0x000000c9c8c87221 */ /* 0x000fc80000010000 */
[----:B------:R-:W-:-:S04]  /*6440*/  FADD.FTZ R203, R203, R200 ;  /* 0x000000c8cbcb7221 */ /* 0x000fc80000010000 */
[----:B--2---:R-:W-:Y:S01]  /*6450*/  FADD.FTZ R6, R204, R203 ;  /* 0x000000cbcc067221 */ /* 0x004fe20000010000 */
[----:B----4-:R-:W-:-:S03]  /*6460*/  F2FP.F16.F32.PACK_AB R167, R205, R204 ;  /* 0x000000cccda7723e */ /* 0x010fc600000000ff */
[----:B------:R-:W-:Y:S02]  /*6470*/  FADD.FTZ R6, R205, R6 ;  /* 0x00000006cd067221 */ /* 0x000fe40000010000 */
[----:B------:R3:W-:Y:S01]  /*6480*/  STSM.16.M88.4 [R188], R164 ;  /* 0x000000a4bc007844 */ /* 0x0007e20000000200 */
[----:B-1----:R-:W-:-:S06]  /*6490*/  WARPGROUP.ARRIVE ;  /* 0x00000000000079c5 */ /* 0x002fcc0000000000 */
[----:B------:R-:W-:Y:S01]  /*64a0*/  HGMMA.64x256x16.F32 R24, R152, gdesc[UR4].tnspB, RZ, !UPT, gsb0 ;  /* 0x43e0000498187df0 */ /* 0x000fe2000c0008ff */
[----:B------:R-:W-:Y:S01]  /*64b0*/  R2UR UR6, R206 ;  /* 0x00000000ce0672ca */ /* 0x000fe200000e0000 */
[----:B------:R-:W-:Y:S01]  /*64c0*/  UMOV UR7, 0x40000040 ;  /* 0x4000004000077882 */ /* 0x000fe20000000000 */
[C---:B------:R-:W-:Y:S01]  /*64d0*/  VIADD R206, R202.reuse, 0x100 ;  /* 0x00000100cace7836 */ /* 0x040fe20000000000 */
[----:B------:R-:W-:Y:S01]  /*64e0*/  IADD3 R202, R202, 0x180, RZ ;  /* 0x00000180caca7810 */ /* 0x000fe20007ffe0ff */
[----:B------:R-:W-:Y:S02]  /*64f0*/  WARPGROUP.DEPBAR.LE gsb0, 0x0 ;  /* 0x00008000000079c5 */ /* 0x000fe40000010000 */
[----:B------:R-:W-:-:S15]  /*6500*/  WARPGROUP.ARRIVE ;  /* 0x00000000000079c5 */ /* 0x000fde0000000000 */
[----:B------:R-:W-:-:S06]  /*6510*/  NOP ;  /* 0x0000000000007918 */ /* 0x000fcc0000000000 */
[----:B------:R-:W-:Y:S01]  /*6520*/  HGMMA.64x256x16.F32 R24, R156, gdesc[UR4].tnspB, R24, gsb0 ;  /* 0x43e000049c187df0 */ /* 0x000fe20008000818 */
[----:B------:R-:W-:Y:S01]  /*6530*/  R2UR UR6, R206 ;  /* 0x00000000ce0672ca */ /* 0x000fe200000e0000 */
[----:B------:R-:W-:Y:S01]  /*6540*/  UMOV UR7, 0x40000040 ;  /* 0x4000004000077882 */ /* 0x000fe20000000000 */
[----:B------:R-:W-:Y:S02]  /*6550*/  WARPGROUP.DEPBAR.LE gsb0, 0x0 ;  /* 0x00008000000079c5 */ /* 0x000fe40000010000 */
[----:B------:R-:W-:-:S15]  /*6560*/  WARPGROUP.ARRIVE ;  /* 0x00000000000079c5 */ /* 0x000fde0000000000 */
[----:B------:R-:W-:-:S08]  /*6570*/  NOP ;  /* 0x0000000000007918 */ /* 0x000fd00000000000 */
[----:B------:R-:W-:Y:S01]  /*6580*/  HGMMA.64x256x16.F32 R24, R160, gdesc[UR4].tnspB, R24, gsb0 ;  /* 0x43e00004a0187df0 */ /* 0x000fe20008000818 */
[----:B------:R-:W-:Y:S01]  /*6590*/  R2UR UR6, R202 ;  /* 0x00000000ca0672ca */ /* 0x000fe200000e0000 */
        /* <DEDUP_REMOVED lines=14> */
[----:B---3--:R-:W-:Y:S05]  /*6680*/  @!P0 BRA `(.L_x_7469) ;  /* 0x0000000000048947 */ /* 0x008fea0003800000 */
[----:B------:R-:W-:Y:S01]  /*6690*/  BPT.TRAP 0x1 ;  /* 0x000000040000795c */ /* 0x000fe20000300000 */
.L_x_7469:
[----:B------:R-:W0:Y:S01]  /*66a0*/  @P5 LDC R12, c[0x0][0x44c] ;  /* 0x00011300ff0c5b82 */ /* 0x000e220000000800 */
[----:B------:R-:W-:Y:S02]  /*66b0*/  IMAD.U32 R10, RZ, RZ, UR38 ;  /* 0x00000026ff0a7e24 */ /* 0x000fe4000f8e00ff */
[----:B------:R-:W-:Y:S02]  /*66c0*/  IMAD R11, R186, R11, -R13 ;  /* 0x0000000bba0b7224 */ /* 0x000fe400078e0a0d */
[----:B------:R-:W-:-:S03]  /*66d0*/  VIADD R168, R168, 0xfffffffe ;  /* 0xfffffffea8a87836 */ /* 0x000fc60000000000 */
[----:B------:R-:W1:Y:S02]  /*66e0*/  @P5 LDC R15, c[0x0][0x450] ;  /* 0x00011400ff0f5b82 */ /* 0x000e640000000800 */
[----:B------:R-:W-:Y:S01]  /*66f0*/  R2UR UR33, R168 ;  /* 0x00000000a82172ca */ /* 0x000fe200000e0000 */
[----:B0-----:R-:W-:-:S05]  /*6700*/  @P5 IMAD.HI.U32 R12, R12, UR38, RZ ;  /* 0x000000260c0c5c27 */ /* 0x001fca000f8e00ff */
[----:B-1----:R-:W-:-:S05]  /*6710*/  @P5 SHF.R.U32.HI R10, RZ, R15, R12 ;  /* 0x0000000fff0a5219 */ /* 0x002fca000001160c */
[----:B------:R-:W-:-:S05]  /*6720*/  IMAD.IADD R10, R11, 0x1, R10 ;  /* 0x000000010b0a7824 */ /* 0x000fca00078e020a */
[----:B------:R-:W-:-:S04]  /*6730*/  SHF.R.S32.HI R11, RZ, 0x1f, R10 ;  /* 0x0000001fff0b7819 */ /* 0x000fc8000001140a */
[----:B------:R-:W-:Y:S01]  /*6740*/  LEA.HI R11, R11, R10, RZ, 0x6 ;  /* 0x0000000a0b0b7211 */ /* 0x000fe200078f30ff */
[----:B------:R-:W-:-:S03]  /*6750*/  VIADD R10, R9, 0x38860 ;  /* 0x00038860090a7836 */ /* 0x000fc60000000000 */
[----:B------:R-:W-:Y:S02]  /*6760*/  SHF.R.S32.HI R11, RZ, 0x6, R11 ;  /* 0x00000006ff0b7819 */ /* 0x000fe4000001140b */
[----:B------:R-:W-:Y:S02]  /*6770*/  PRMT R10, R219, 0x654, R10 ;  /* 0x00000654db0a7816 */ /* 0x000fe4000000000a */
[----:B------:R-:W-:Y:S02]  /*6780*/  R2UR UR32, R11 ;  /* 0x000000000b2072ca */ /* 0x000fe400000e0000 */
[----:B------:R0:W-:Y:S11]  /*6790*/  SYNCS.ARRIVE.TRANS64.RED.A1T0 RZ, [R10+URZ], RZ ;  /* 0x000000ff0aff79a7 */ /* 0x0001f6000810043f */
[----:B------:R-:W-:-:S04]  /*67a0*/  UISETP.LT.AND UP0, UPT, URZ, UR32, UPT ;  /* 0x000000203f00728c */ /* 0x000fc8000bf01270 */
[----:B------:R-:W-:-:S04]  /*67b0*/  USEL UR32, URZ, UR32, !UP0 ;  /* 0x000000203f207287 */ /* 0x000fc8000c000000 */
[----:B------:R-:W-:-:S06]  /*67c0*/  UISETP.GE.AND UP0, UPT, UR33, UR32, UPT ;  /* 0x000000202100728c */ /* 0x000fcc000bf06270 */
[----:B------:R-:W-:-:S13]  /*67d0*/  PLOP3.LUT P1, PT, PT, PT, UP0, 0x80, 0x0 ;  /* 0x000000000000781c */ /* 0x000fda0003f2f008 */
[----:B0-----:R-:W-:Y:S05]  /*67e0*/  @!P1 BRA `(.L_x_7470) ;  /* 0x0000003400a89947 */ /* 0x001fea0003800000 */
[----:B------:R-:W-:Y:S01]  /*67f0*/  IMAD.MOV.U32 R11, RZ, RZ, R8 ;  /* 0x000000ffff0b7224 */ /* 0x000fe200078e0008 */
[----:B------:R-:W-:Y:S01]  /*6800*/  ULDC UR5, c[0x0][0x288] ;  /* 0x0000a20000057ab9 */ /* 0x000fe20000000800 */
[----:B------:R-:W-:Y:S01]  /*6810*/  IMAD.MOV.U32 R10, RZ, RZ, R7 ;  /* 0x000000ffff0a7224 */ /* 0x000fe200078e0007 */
[----:B------:R-:W-:Y:S01]  /*6820*/  ULDC UR6, c[0x0][0x2f0] ;  /* 0x0000bc0000067ab9 */ /* 0x000fe20000000800 */
[----:B------:R-:W-:Y:S01]  /*6830*/  IMAD.MOV.U32 R13, RZ, RZ, R2 ;  /* 0x000000ffff0d7224 */ /* 0x000fe200078e0002 */
[----:B------:R-:W-:Y:S01]  /*6840*/  ULDC UR7, c[0x0][0xad0] ;  /* 0x0002b40000077ab9 */ /* 0x000fe20000000800 */
[----:B------:R-:W-:-:S05]  /*6850*/  ULDC UR4, c[0x0][0xa80] ;  /* 0x0002a00000047ab9 */ /* 0x000fca0000000800 */
.L_x_7481:
[----:B------:R-:W-:-:S05]  /*6860*/  VIADD R2, R13, 0x1 ;  /* 0x000000010d027836 */ /* 0x000fca0000000000 */
[----:B------:R-:W-:-:S04]  /*6870*/  ISETP.NE.AND P1, PT, R2, 0x2, PT ;  /* 0x000000020200780c */ /* 0x000fc80003f25270 */
[----:B------:R-:W-:Y:S02]  /*6880*/  SEL R7, RZ, 0x1, P1 ;  /* 0x00000001ff077807 */ /* 0x000fe40000800000 */
[----:B------:R-:W-:Y:S02]  /*6890*/  SEL R2, R2, RZ, P1 ;  /* 0x000000ff02027207 */ /* 0x000fe40000800000 */
[----:B------:R-:W-:Y:S01]  /*68a0*/  LOP3.LUT R16, R16, R7, RZ, 0x3c, !PT ;  /* 0x0000000710107212 */ /* 0x000fe200078e3cff */
[----:B------:R-:W-:Y:S06]  /*68b0*/  @!P0 BRA `(.L_x_7471) ;  /* 0x0000000000048947 */ /* 0x000fec0003800000 */
[----:B------:R-:W-:Y:S01]  /*68c0*/  BPT.TRAP 0x1 ;  /* 0x000000040000795c */ /* 0x000fe20000300000 */
.L_x_7471:
[----:B------:R-:W-:Y:S01]  /*68d0*/  IMAD R9, R2, 0x8, R17 ;  /* 0x0000000802097824 */ /* 0x000fe200078e0211 */
[----:B------:R-:W-:-:S04]  /*68e0*/  SHF.L.U32 R8, R16, 0x1f, RZ ;  /* 0x0000001f10087819 */ /* 0x000fc800000006ff */
[----:B------:R0:W1:Y:S01]  /*68f0*/  SYNCS.PHASECHK.TRANS64.TRYWAIT P1, [R9+URZ+0x38830], R8 ;  /* 0x03883008090075a7 */ /* 0x000062000802017f */
[----:B------:R-:W-:Y:S05]  /*6900*/  @!P0 BRA `(.L_x_7472) ;  /* 0x0000000000048947 */ /* 0x000fea0003800000 */
[----:B------:R-:W-:Y:S01]  /*6910*/  BPT.TRAP 0x1 ;  /* 0x000000040000795c */ /* 0x000fe20000300000 */
.L_x_7472:
[----:B------:R-:W-:Y:S01]  /*6920*/  IMAD R7, R2, 0x200, R0 ;  /* 0x0000020002077824 */ /* 0x000fe200078e0200 */
[----:B-1----:R-:W-:Y:S06]  /*6930*/  @P1 BRA `(.L_x_7473) ;  /* 0x0000000000081947 */ /* 0x002fec0003800000 */
[----:B------:R-:W1:Y:S02]  /*6940*/  SYNCS.PHASECHK.TRANS64.TRYWAIT P1, [R9+URZ+0x38830], R8 ;  /* 0x03883008090075a7 */ /* 0x000e64000802017f */
[----:B-1----:R-:W-:Y:S05]  /*6950*/  @!P1 BRA `(.L_x_7474) ;  /* 0x000000e800cc9947 */ /* 0x002fea0003800000 */
.L_x_7473:
[----:B------:R-:W-:Y:S01]  /*6960*/  R2UR UR10, R7 ;  /* 0x00000000070a72ca */ /* 0x000fe200000e0000 */
[----:B------:R-:W-:Y:S01]  /*6970*/  WARPGROUP.ARRIVE ;  /* 0x00000000000079c5 */ /* 0x000fe20000000000 */
[----:B------:R-:W-:Y:S01]  /*6980*/  UMOV UR11, 0x40000040 ;  /* 0x40000040000b7882 */ /* 0x000fe20000000000 */
[----:B------:R-:W-:Y:S01]  /*6990*/  UMOV UR15, 0x40000040 ;  /* 0x40000040000f7882 */ /* 0x000fe20000000000 */
[----:B------:R-:W-:Y:S01]  /*69a0*/  UMOV UR19, 0x40000040 ;  /* 0x4000004000137882 */ /* 0x000fe20000000000 */
[----:B------:R-:W-:-:S08]  /*69b0*/  UMOV UR23, 0x40000040 ;  /* 0x4000004000177882 */ /* 0x000fd00000000000 */
[----:B------:R-:W-:Y:S01]  /*69c0*/  HGMMA.64x64x16.F32 R152, gdesc[UR8], RZ, !UPT, gsb0 ;  /* 0x00e00000089879f0 */ /* 0x000fe2000c0008ff */
[----:B------:R-:W-:Y:S02]  /*69d0*/  UIADD3 UR14, UR10, 0x2, URZ ;  /* 0x000000020a0e7890 */ /* 0x000fe4000fffe03f */
[----:B------:R-:W-:Y:S02]  /*69e0*/  UIADD3 UR18, UR10, 0x4, URZ ;  /* 0x000000040a127890 */ /* 0x000fe4000fffe03f */
        /* <DEDUP_REMOVED lines=13> */
.L_x_7475:
[----:B------:R2:W3:Y:S01]  /*6ac0*/  SYNCS.PHASECHK.TRANS64.TRYWAIT P1, [R9+URZ+0x38850], R8 ;  /* 0x03885008090075a7 */ /* 0x0004e2000802017f */
[----:B------:R-:W-:Y:S05]  /*6ad0*/  @!P0 BRA `(.L_x_7476) ;  /* 0x0000000000048947 */ /* 0x000fea0003800000 */
[----:B------:R-:W-:Y:S01]  /*6ae0*/  BPT.TRAP 0x1 ;  /* 0x000000040000795c */ /* 0x000fe20000300000 */
.L_x_7476:
[----:B------:R-:W-:Y:S01]  /*6af0*/  IMAD R7, R2, 0x1000, R4 ;  /* 0x0000100002077824 */ /* 0x000fe200078e0204 */
[----:B---3--:R-:W-:Y:S06]  /*6b00*/  @P1 BRA `(.L_x_7477) ;  /* 0x0000000000081947 */ /* 0x008fec0003800000 */
[----:B------:R-:W3:Y:S02]  /*6b10*/  SYNCS.PHASECHK.TRANS64.TRYWAIT P1, [R9+URZ+0x38850], R8 ;  /* 0x03885008090075a7 */ /* 0x000ee4000802017f */
[----:B---3--:R-:W-:Y:S05]  /*6b20*/  @!P1 BRA `(.L_x_7478) ;  /* 0x000000e8006c9947 */ /* 0x008fea0003800000 */
.L_x_7477:
[----:B------:R-:W-:Y:S01]  /*6b30*/  R2UR UR26, R7 ;  /* 0x00000000071a72ca */ /* 0x000fe200000e0000 */
[----:B------:R-:W-:Y:S01]  /*6b40*/  WARPGROUP.ARRIVE ;  /* 0x00000000000079c5 */ /* 0x000fe20000000000 */
[----:B------:R-:W-:Y:S01]  /*6b50*/  UMOV UR27, 0x40000040 ;  /* 0x40000040001b7882 */ /* 0x000fe20000000000 */
[----:B------:R-:W-:Y:S01]  /*6b60*/  VIADD R12, R3, 0x2 ;  /* 0x00000002030c7836 */ /* 0x000fe20000000000 */
[----:B------:R-:W-:Y:S01]  /*6b70*/  UMOV UR29, 0x40000040 ;  /* 0x40000040001d7882 */ /* 0x000fe20000000000 */
[----:B0123--:R-:W-:Y:S01]  /*6b80*/  VIADD R8, R7, 0x2 ;  /* 0x0000000207087836 */ /* 0x00ffe20000000000 */
[----:B------:R-:W-:Y:S01]  /*6b90*/  UMOV UR31, 0x40000040 ;  /* 0x40000040001f7882 */ /* 0x000fe20000000000 */
[----:B------:R-:W0:Y:S01]  /*6ba0*/  S2R R14, SR_TID.X ;  /* 0x00000000000e7919 */ /* 0x000e220000002100 */
[----:B------:R-:W-:Y:S01]  /*6bb0*/  R2UR UR28, R12 ;  /* 0x000000000c1c72ca */ /* 0x000fe200000e0000 */
[----:B------:R-:W-:Y:S01]  /*6bc0*/  VIADD R12, R3, 0x4 ;  /* 0x00000004030c7836 */ /* 0x000fe20000000000 */
[----:B------:R-:W-:Y:S01]  /*6bd0*/  R2UR UR30, R8 ;  /* 0x00000000081e72ca */ /* 0x000fe200000e0000 */
[----:B------:R-:W-:-:S02]  /*6be0*/  VIADD R8, R7, 0x4 ;  /* 0x0000000407087836 */ /* 0x000fc40000000000 */
[----:B------:R-:W-:Y:S01]  /*6bf0*/  HGMMA.64x64x16.F32 R152, gdesc[UR24], R152, gsb0 ;  /* 0x00e00000189879f0 */ /* 0x000fe20008000898 */
[----:B------:R-:W-:Y:S02]  /*6c00*/  VIADD R21, R3, 0x800 ;  /* 0x0000080003157836 */ /* 0x000fe40000000000 */
[----:B------:R-:W-:Y:S01]  /*6c10*/  VIADD R15, R7, 0x800 ;  /* 0x00000800070f7836 */ /* 0x000fe20000000000 */
[----:B0-----:R-:W-:Y:S01]  /*6c20*/  SHF.R.U32.HI R14, RZ, 0x7, R14 ;  /* 0x00000007ff0e7819 */ /* 0x001fe2000001160e */
        /* <DEDUP_REMOVED lines=124> */
[----:B------:R-:W0:Y:S02]  /*73f0*/  SHFL.IDX PT, R8, R14, RZ, 0x1f ;  /* 0x00001fff0e087589 */ /* 0x000e2400000e0000 */
[----:B0-----:R-:W-:-:S04]  /*7400*/  ISETP.GT.AND P1, PT, R8, 0x7f, PT ;  /* 0x0000007f0800780c */ /* 0x001fc80003f24270 */
[----:B------:R-:W-:-:S05]  /*7410*/  SEL R8, RZ, 0x2, !P1 ;  /* 0x00000002ff087807 */ /* 0x000fca0004800000 */
[----:B------:R-:W-:Y:S02]  /*7420*/  IMAD.IADD R12, R21, 0x1, R8 ;  /* 0x00000001150c7824 */ /* 0x000fe400078e0208 */
        /* <DEDUP_REMOVED lines=11> */
[----:B------:R-:W-:Y:S01]  /*74e0*/  IMAD.IADD R20, R21, 0x1, R12 ;  /* 0x0000000115147824 */ /* 0x000fe200078e020c */
[----:B------:R-:W-:Y:S02]  /*74f0*/  WARPGROUP.DEPBAR.LE gsb0, 0x0 ;  /* 0x00008000000079c5 */ /* 0x000fe40000010000 */
[----:B------:R-:W-:-:S06]  /*7500*/  WARPGROUP.ARRIVE ;  /* 0x00000000000079c5 */ /* 0x000fcc0000000000 */
[----:B------:R-:W-:Y:S01]  /*7510*/  HGMMA.64x64x16.F32 R152, gdesc[UR28], R152, gsb0 ;  /* 0x00e000001c9879f0 */ /* 0x000fe20008000898 */
[----:B------:R-:W-:Y:S01]  /*7520*/  R2UR UR28, R20 ;  /* 0x00000000141c72ca */ /* 0x000fe200000e0000 */
[C---:B------:R-:W-:Y:S01]  /*7530*/  IMAD.IADD R20, R15.reuse, 0x1, R12 ;  /* 0x000000010f147824 */ /* 0x040fe200078e020c */
[----:B------:R-:W-:Y:S01]  /*7540*/  UMOV UR29, 0x40000040 ;  /* 0x40000040001d7882 */ /* 0x000fe20000000000 */
[----:B------:R-:W-:Y:S01]  /*7550*/  UMOV UR31, 0x40000040 ;  /* 0x40000040001f7882 */ /* 0x000fe20000000000 */
[--C-:B------:R-:W-:Y:S02]  /*7560*/  IMAD.IADD R15, R15, 0x1, R14.reuse ;  /* 0x000000010f0f7824 */ /* 0x100fe400078e020e */
[----:B------:R-:W-:Y:S01]  /*7570*/  R2UR UR30, R20 ;  /* 0x00000000141e72ca */ /* 0x000fe200000e0000 */
[----:B------:R-:W-:Y:S02]  /*7580*/  IMAD.IADD R20, R21, 0x1, R14 ;  /* 0x0000000115147824 */ /* 0x000fe400078e020e */
[----:B------:R-:W-:-:S05]  /*7590*/  IMAD.MOV.U32 R21, RZ, RZ, 0xa00 ;  /* 0x00000a00ff157424 */ /* 0x000fca00078e00ff */
        /* <DEDUP_REMOVED lines=22> */
[----:B------:R-:W-:Y:S02]  /*7700*/  IMAD.IADD R20, R21, 0x1, R8 ;  /* 0x0000000115147824 */ /* 0x000fe400078e0208 */
[----:B------:R-:W-:Y:S01]  /*7710*/  VIADD R15, R7, 0xa00 ;  /* 0x00000a00070f7836 */ /* 0x000fe20000000000 */
[----:B------:R-:W-:Y:S02]  /*7720*/  WARPGROUP.DEPBAR.LE gsb0, 0x0 ;  /* 0x00008000000079c5 */ /* 0x000fe40000010000 */
[----:B------:R-:W-:-:S06]  /*7730*/  WARPGROUP.ARRIVE ;  /* 0x00000000000079c5 */ /* 0x000fcc0000000000 */
[----:B------:R-:W-:Y:S01]  /*7740*/  HGMMA.64x64x16.F32 R152, gdesc[UR28], R152, gsb0 ;  /* 0x00e000001c9879f0 */ /* 0x000fe20008000898 */
[----:B------:R-:W-:Y:S01]  /*7750*/  R2UR UR28, R20 ;  /* 0x00000000141c72ca */ /* 0x000fe200000e0000 */
[----:B------:R-:W-:Y:S01]  /*7760*/  IMAD.IADD R20, R8, 0x1, R15 ;  /* 0x0000000108147824 */ /* 0x000fe200078e020f */
[----:B------:R-:W-:Y:S01]  /*7770*/  UMOV UR29, 0x40000040 ;  /* 0x40000040001d7882 */ /* 0x000fe20000000000 */
[----:B------:R-:W-:-:S03]  /*7780*/  UMOV UR31, 0x40000040 ;  /* 0x40000040001f7882 */ /* 0x000fc60000000000 */
[----:B------:R-:W-:Y:S02]  /*7790*/  R2UR UR30, R20 ;  /* 0x00000000141e72ca */ /* 0x000fe400000e0000 */
[----:B------:R-:W-:Y:S01]  /*77a0*/  IADD3 R20, R21, R12, RZ ;  /* 0x0000000c15147210 */ /* 0x000fe20007ffe0ff */
[----:B------:R-:W-:Y:S02]  /*77b0*/  WARPGROUP.DEPBAR.LE gsb0, 0x0 ;  /* 0x00008000000079c5 */ /* 0x000fe40000010000 */
[----:B------:R-:W-:-:S08]  /*77c0*/  WARPGROUP.ARRIVE ;  /* 0x00000000000079c5 */ /* 0x000fd00000000000 */
[----:B------:R-:W-:Y:S01]  /*77d0*/  HGMMA.64x64x16.F32 R152, gdesc[UR28], R152, gsb0 ;  /* 0x00e000001c9879f0 */ /* 0x000fe20008000898 */
[----:B------:R-:W-:Y:S01]  /*77e0*/  R2UR UR28, R20 ;  /* 0x00000000141c72ca */ /* 0x000fe200000e0000 */
[--C-:B------:R-:W-:Y:S01]  /*77f0*/  IMAD.IADD R20, R12, 0x1, R15.reuse ;  /* 0x000000010c147824 */ /* 0x100fe200078e020f */
[----:B------:R-:W-:Y:S01]  /*7800*/  UMOV UR29, 0x40000040 ;  /* 0x40000040001d7882 */ /* 0x000fe20000000000 */
[----:B------:R-:W-:Y:S01]  /*7810*/  UMOV UR31, 0x40000040 ;  /* 0x40000040001f7882 */ /* 0x000fe20000000000 */
[----:B------:R-:W-:Y:S02]  /*7820*/  IMAD.IADD R15, R14, 0x1, R15 ;  /* 0x000000010e0f7824 */ /* 0x000fe400078e020f */
        /* <DEDUP_REMOVED lines=34> */
[----:B------:R-:W-:Y:S01]  /*7a50*/  R2UR UR30, R20 ;  /* 0x00000000141e72ca */ /* 0x000fe200000e0000 */
[----:B------:R-:W-:Y:S01]  /*7a60*/  IMAD.IADD R20, R21, 0x1, R12 ;  /* 0x0000000115147824 */ /* 0x000fe200078e020c */
[----:B------:R-:W-:Y:S02]  /*7a70*/  WARPGROUP.DEPBAR.LE gsb0, 0x0 ;  /* 0x00008000000079c5 */ /* 0x000fe40000010000 */
[----:B------:R-:W-:-:S09]  /*7a80*/  WARPGROUP.ARRIVE ;  /* 0x00000000000079c5 */ /* 0x000fd20000000000 */
        /* <DEDUP_REMOVED lines=32> */
[----:B------:R-:W-:-:S03]  /*7c90*/  IMAD.IADD R20, R21, 0x1, R8 ;  /* 0x0000000115147824 */ /* 0x000fc600078e0208 */
[----:B------:R-:W-:Y:S01]  /*7ca0*/  IADD3 R8, R8, R15, RZ ;  /* 0x0000000f08087210 */ /* 0x000fe20007ffe0ff */
        /* <DEDUP_REMOVED lines=46> */
.L_x_7479:
[----:B------:R-:W-:Y:S01]  /*7f90*/  ISETP.NE.AND P1, PT, R220, 0x1, PT ;  /* 0x00000001dc00780c */ /* 0x000fe20003f25270 */
[----:B------:R-:W-:Y:S01]  /*7fa0*/  FMUL.FTZ R8, R152, UR7 ;  /* 0x0000000798087c20 */ /* 0x000fe20008410000 */
[----:B------:R-:W-:Y:S01]  /*7fb0*/  FMUL.FTZ R198, R153, UR7 ;  /* 0x0000000799c67c20 */ /* 0x000fe20008410000 */
[----:B------:R-:W-:Y:S01]  /*7fc0*/  FMUL.FTZ R12, R155, UR7 ;  /* 0x000000079b0c7c20 */ /* 0x000fe20008410000 */
[----:B------:R-:W-:Y:S02]  /*7fd0*/  VIADD R155, R190, UR38 ;  /* 0x00000026be9b7c36 */ /* 0x000fe40008000000 */
[----:B------:R-:W-:Y:S01]  /*7fe0*/  FMUL.FTZ R7, R154, UR7 ;  /* 0x000000079a077c20 */ /* 0x000fe20008410000 */
[----:B------:R-:W-:Y:S01]  /*7ff0*/  FMUL.FTZ R154, R163, UR7 ;  /* 0x00000007a39a7c20 */ /* 0x000fe20008410000 */
[----:B------:R-:W-:Y:S01]  /*8000*/  UMOV UR10, 0xffffffc0 ;  /* 0xffffffc0000a7882 */ /* 0x000fe20000000000 */
[----:B------:R-:W-:Y:S01]  /*8010*/  FMUL.FTZ R21, R159, UR7 ;  /* 0x000000079f157c20 */ /* 0x000fe20008410000 */
[----:B------:R-:W-:Y:S01]  /*8020*/  UIMAD UR10, UR33, UR10, 0x1 ;  /* 0x00000001210a74a4 */ /* 0x000fe2000f8e020a */
[----:B------:R-:W-:Y:S01]  /*8030*/  FMUL.FTZ R14, R158, UR7 ;  /* 0x000000079e0e7c20 */ /* 0x000fe20008410000 */
[----:B------:R-:W0:Y:S01]  /*8040*/  MUFU.TANH R7, R7 ;  /* 0x0000000700077308 */ /* 0x000e220000002400 */
[----:B------:R-:W-:Y:S01]  /*8050*/  FMUL.FTZ R15, R156, UR7 ;  /* 0x000000079c0f7c20 */ /* 0x000fe20008410000 */
[----:B------:R-:W1:Y:S01]  /*8060*/  @P1 LDC R152, c[0x0][0x44c] ;  /* 0x00011300ff981b82 */ /* 0x000e620000000800 */
[----:B------:R-:W-:Y:S01]  /*8070*/  FMUL.FTZ R20, R162, UR7 ;  /* 0x00000007a2147c20 */ /* 0x000fe20008410000 */
[----:B------:R-:W-:Y:S01]  /*8080*/  IADD3 R159, -R18, UR10, RZ ;  /* 0x0000000a129f7c10 */ /* 0x000fe2000fffe1ff */
[----:B------:R-:W-:Y:S01]  /*8090*/  FMUL.FTZ R158, R167, UR7 ;  /* 0x00000007a79e7c20 */ /* 0x000fe20008410000 */
[----:B------:R-:W-:Y:S01]  /*80a0*/  FMUL.FTZ R170, R170, UR7 ;  /* 0x00000007aaaa7c20 */ /* 0x000fe20008410000 */
[----:B------:R-:W-:Y:S01]  /*80b0*/  FMUL.FTZ R167, R171, UR7 ;  /* 0x00000007aba77c20 */ /* 0x000fe20008410000 */
[----:B------:R-:W2:Y:S01]  /*80c0*/  MUFU.TANH R12, R12 ;  /* 0x0000000c000c7308 */ /* 0x000ea20000002400 */
[----:B------:R-:W-:Y:S01]  /*80d0*/  IMAD R156, R186, UR6, R159 ;  /* 0x00000006ba9c7c24 */ /* 0x000fe2000f8e029f */
[----:B------:R-:W3:Y:S01]  /*80e0*/  @P1 LDC R153, c[0x0][0x450] ;  /* 0x00011400ff991b82 */ /* 0x000ee20000000800 */
[----:B------:R-:W-:Y:S01]  /*80f0*/  FMUL.FTZ R179, R179, UR7 ;  /* 0x00000007b3b37c20 */ /* 0x000fe20008410000 */
        /* <DEDUP_REMOVED lines=14> */
[----:B-1----:R-:W-:-:S04]  /*81e0*/  @P1 IMAD.HI.U32 R152, R155, R152, RZ ;  /* 0x000000989b981227 */ /* 0x002fc800078e00ff */
[----:B------:R-:W-:Y:S01]  /*81f0*/  FMUL.FTZ R181, R181, UR7 ;  /* 0x00000007b5b57c20 */ /* 0x000fe20008410000 */
[----:B------:R-:W-:Y:S01]  /*8200*/  UMOV UR11, 0x40000040 ;  /* 0x40000040000b7882 */ /* 0x000fe20000000000 */
[----:B------:R-:W-:Y:S01]  /*8210*/  IMAD R204, R2, 0x1000, R19 ;  /* 0x0000100002cc7824 */ /* 0x000fe200078e0213 */
[----:B------:R-:W1:Y:S01]  /*8220*/  MUFU.TANH R20, R20 ;  /* 0x0000001400147308 */ /* 0x000e620000002400 */
[----:B---3--:R-:W-:Y:S01]  /*8230*/  @P1 SHF.R.U32.HI R155, RZ, R153, R152 ;  /* 0x00000099ff9b1219 */ /* 0x008fe20000011698 */
[----:B------:R-:W-:Y:S01]  /*8240*/  FMUL.FTZ R153, R166, UR7 ;  /* 0x00000007a6997c20 */ /* 0x000fe20008410000 */
[----:B------:R-:W-:Y:S01]  /*8250*/  FMUL.FTZ R166, R175, UR7 ;  /* 0x00000007afa67c20 */ /* 0x000fe20008410000 */
[C---:B------:R-:W-:Y:S01]  /*8260*/  R2UR UR10, R204.reuse ;  /* 0x00000000cc0a72ca */ /* 0x040fe200000e0000 */
[----:B------:R-:W-:Y:S01]  /*8270*/  VIADD R207, R204, 0x80 ;  /* 0x00000080cccf7836 */ /* 0x000fe20000000000 */
[----:B------:R-:W3:Y:S02]  /*8280*/  SHFL.IDX PT, R163, R155, 0x1, 0x1c1f ;  /* 0x003c1f009ba37f89 */ /* 0x000ee400000e0000 */
[----:B------:R-:W1:Y:S02]  /*8290*/  MUFU.TANH R154, R154 ;  /* 0x0000009a009a7308 */ /* 0x000e640000002400 */
[----:B------:R-:W1:Y:S06]  /*82a0*/  SHFL.IDX PT, R155, R155, RZ, 0x1c1f ;  /* 0x001c1fff9b9b7589 */ /* 0x000e6c00000e0000 */
[----:B------:R-:W1:Y:S08]  /*82b0*/  MUFU.TANH R153, R153 ;  /* 0x0000009900997308 */ /* 0x000e700000002400 */
[----:B------:R-:W1:Y:S01]  /*82c0*/  MUFU.TANH R158, R158 ;  /* 0x0000009e009e7308 */ /* 0x000e620000002400 */
[----:B---3--:R-:W-:Y:S01]  /*82d0*/  IADD3 R152, R163, -UR5, R156 ;  /* 0x80000005a3987c10 */ /* 0x008fe2000fffe09c */
[----:B------:R-:W-:-:S06]  /*82e0*/  FMUL.FTZ R163, R174, UR7 ;  /* 0x00000007aea37c20 */ /* 0x000fcc0008410000 */
[----:B------:R-:W3:Y:S01]  /*82f0*/  MUFU.TANH R170, R170 ;  /* 0x000000aa00aa7308 */ /* 0x000ee20000002400 */
[C---:B------:R-:W-:Y:S02]  /*8300*/  ISETP.GT.AND P1, PT, R152.reuse, RZ, PT ;  /* 0x000000ff9800720c */ /* 0x040fe40003f24270 */
[C---:B------:R-:W-:Y:S02]  /*8310*/  ISETP.GT.AND P2, PT, R152.reuse, 0x1, PT ;  /* 0x000000019800780c */ /* 0x040fe40003f44270 */
[----:B0-----:R-:W-:Y:S02]  /*8320*/  FSEL R162, R7, -INF , P1 ;  /* 0xff80000007a27808 */ /* 0x001fe40000800000 */
[----:B------:R-:W-:Y:S01]  /*8330*/  ISETP.GT.AND P1, PT, R152, 0x8, PT ;  /* 0x000000089800780c */ /* 0x000fe20003f24270 */
[----:B------:R-:W0:Y:S01]  /*8340*/  MUFU.TANH R167, R167 ;  /* 0x000000a700a77308 */ /* 0x000e220000002400 */
[----:B--2---:R-:W-:Y:S02]  /*8350*/  FSEL R12, R12, -INF , P2 ;  /* 0xff8000000c0c7808 */ /* 0x004fe40001000000 */
[----:B------:R-:W-:-:S02]  /*8360*/  FMNMX.FTZ R7, R162, R11, !PT ;  /* 0x0000000ba2077209 */ /* 0x000fc40007810000 */
[----:B------:R-:W-:Y:S02]  /*8370*/  ISETP.GT.AND P2, PT, R152, 0x9, PT ;  /* 0x000000099800780c */ /* 0x000fe40003f44270 */
[----:B----4-:R-:W-:Y:S01]  /*8380*/  FSEL R14, R14, -INF , P1 ;  /* 0xff8000000e0e7808 */ /* 0x010fe20000800000 */
[----:B------:R-:W2:Y:S01]  /*8390*/  MUFU.TANH R163, R163 ;  /* 0x000000a300a37308 */ /* 0x000ea20000002400 */
[----:B------:R-:W-:Y:S01]  /*83a0*/  FMNMX.FTZ R159, R12, R7, !PT ;  /* 0x000000070c9f7209 */ /* 0x000fe20007810000 */
[----:B------:R-:W-:Y:S01]  /*83b0*/  FMUL.FTZ R7, R178, UR7 ;  /* 0x00000007b2077c20 */ /* 0x000fe20008410000 */
[----:B------:R-:W-:Y:S02]  /*83c0*/  ISETP.GT.AND P1, PT, R152, 0x10, PT ;  /* 0x000000109800780c */ /* 0x000fe40003f24270 */
[----:B-----5:R-:W-:Y:S02]  /*83d0*/  FSEL R21, R21, -INF , P2 ;  /* 0xff80000015157808 */ /* 0x020fe40001000000 */
[----:B------:R-:W-:Y:S01]  /*83e0*/  FMNMX.FTZ R174, R14, R159, !PT ;  /* 0x0000009f0eae7209 */ /* 0x000fe20007810000 */
[----:B------:R-:W4:Y:S01]  /*83f0*/  MUFU.TANH R166, R166 ;  /* 0x000000a600a67308 */ /* 0x000f220000002400 */
[----:B------:R-:W-:-:S02]  /*8400*/  ISETP.GT.AND P2, PT, R152, 0x11, PT ;  /* 0x000000119800780c */ /* 0x000fc40003f44270 */
[----:B-1----:R-:W-:Y:S02]  /*8410*/  FSEL R20, R20, -INF , P1 ;  /* 0xff80000014147808 */ /* 0x002fe40000800000 */
[----:B------:R-:W-:Y:S02]  /*8420*/  FMNMX.FTZ R159, R21, R174, !PT ;  /* 0x000000ae159f7209 */ /* 0x000fe40007810000 */
[----:B------:R-:W-:Y:S01]  /*8430*/  ISETP.GT.AND P1, PT, R152, 0x18, PT ;  /* 0x000000189800780c */ /* 0x000fe20003f24270 */
[----:B------:R-:W1:Y:S01]  /*8440*/  MUFU.TANH R7, R7 ;  /* 0x0000000700077308 */ /* 0x000e620000002400 */
[----:B------:R-:W-:Y:S02]  /*8450*/  FSEL R175, R154, -INF , P2 ;  /* 0xff8000009aaf7808 */ /* 0x000fe40001000000 */
[----:B------:R-:W-:Y:S02]  /*8460*/  FMNMX.FTZ R174, R20, R159, !PT ;  /* 0x0000009f14ae7209 */ /* 0x000fe40007810000 */
[----:B------:R-:W-:-:S02]  /*8470*/  ISETP.GT.AND P2, PT, R152, 0x19, PT ;  /* 0x000000199800780c */ /* 0x000fc40003f44270 */
[----:B------:R-:W-:Y:S01]  /*8480*/  FSEL R171, R153, -INF , P1 ;  /* 0xff80000099ab7808 */ /* 0x000fe20000800000 */
[----:B------:R-:W5:Y:S01]  /*8490*/  MUFU.TANH R154, R179 ;  /* 0x000000b3009a7308 */ /* 0x000f620000002400 */
[----:B------:R-:W-:Y:S02]  /*84a0*/  FMNMX.FTZ R178, R175, R174, !PT ;  /* 0x000000aeafb27209 */ /* 0x000fe40007810000 */
[----:B------:R-:W-:Y:S02]  /*84b0*/  ISETP.GT.AND P1, PT, R152, 0x20, PT ;  /* 0x000000209800780c */ /* 0x000fe40003f24270 */
[----:B------:R-:W-:Y:S02]  /*84c0*/  FSEL R174, R158, -INF , P2 ;  /* 0xff8000009eae7808 */ /* 0x000fe40001000000 */
[----:B------:R-:W-:Y:S01]  /*84d0*/  FMNMX.FTZ R153, R171, R178, !PT ;  /* 0x000000b2ab997209 */ /* 0x000fe20007810000 */
[----:B------:R-:W5:Y:S01]  /*84e0*/  MUFU.TANH R182, R182 ;  /* 0x000000b600b67308 */ /* 0x000f620000002400 */
[----:B------:R-:W-:-:S02]  /*84f0*/  ISETP.GT.AND P2, PT, R152, 0x21, PT ;  /* 0x000000219800780c */ /* 0x000fc40003f44270 */
[----:B---3--:R-:W-:Y:S02]  /*8500*/  FSEL R170, R170, -INF , P1 ;  /* 0xff800000aaaa7808 */ /* 0x008fe40000800000 */
[----:B------:R-:W-:Y:S02]  /*8510*/  FMNMX.FTZ R153, R174, R153, !PT ;  /* 0x00000099ae997209 */ /* 0x000fe40007810000 */
[----:B------:R-:W-:Y:S01]  /*8520*/  ISETP.GT.AND P1, PT, R152, 0x28, PT ;  /* 0x000000289800780c */ /* 0x000fe20003f24270 */
[----:B------:R-:W3:Y:S01]  /*8530*/  MUFU.TANH R183, R183 ;  /* 0x000000b700b77308 */ /* 0x000ee20000002400 */
[----:B0-----:R-:W-:Y:S02]  /*8540*/  FSEL R167, R167, -INF , P2 ;  /* 0xff800000a7a77808 */ /* 0x001fe40001000000 */
[----:B------:R-:W-:Y:S02]  /*8550*/  FMNMX.FTZ R158, R170, R153, !PT ;  /* 0x00000099aa9e7209 */ /* 0x000fe40007810000 */
[----:B------:R-:W-:-:S02]  /*8560*/  ISETP.GT.AND P2, PT, R152, 0x29, PT ;  /* 0x000000299800780c */ /* 0x000fc40003f44270 */
[----:B--2---:R-:W-:Y:S01]  /*8570*/  FSEL R163, R163, -INF , P1 ;  /* 0xff800000a3a37808 */ /* 0x004fe20000800000 */
[----:B------:R-:W0:Y:S01]  /*8580*/  MUFU.TANH R8, R8 ;  /* 0x0000000800087308 */ /* 0x000e220000002400 */
[----:B------:R-:W-:Y:S02]  /*8590*/  FMNMX.FTZ R158, R167, R158, !PT ;  /* 0x0000009ea79e7209 */ /* 0x000fe40007810000 */
[----:B------:R-:W-:Y:S02]  /*85a0*/  ISETP.GT.AND P1, PT, R152, 0x30, PT ;  /* 0x000000309800780c */ /* 0x000fe40003f24270 */
[----:B----4-:R-:W-:Y:S02]  /*85b0*/  FSEL R166, R166, -INF , P2 ;  /* 0xff800000a6a67808 */ /* 0x010fe40001000000 */
[----:B------:R-:W-:Y:S01]  /*85c0*/  FMNMX.FTZ R153, R163, R158, !PT ;  /* 0x0000009ea3997209 */ /* 0x000fe20007810000 */
[----:B------:R-:W2:Y:S01]  /*85d0*/  MUFU.TANH R198, R198 ;  /* 0x000000c600c67308 */ /* 0x000ea20000002400 */
[----:B------:R-:W-:-:S02]  /*85e0*/  ISETP.GT.AND P2, PT, R152, 0x31, PT ;  /* 0x000000319800780c */ /* 0x000fc40003f44270 */
[----:B-1----:R-:W-:Y:S02]  /*85f0*/  FSEL R7, R7, -INF , P1 ;  /* 0xff80000007077808 */ /* 0x002fe40000800000 */
[----:B------:R-:W-:Y:S02]  /*8600*/  FMNMX.FTZ R158, R166, R153, !PT ;  /* 0x00000099a69e7209 */ /* 0x000fe40007810000 */
[----:B------:R-:W-:Y:S01]  /*8610*/  ISETP.GT.AND P1, PT, R152, 0x38, PT ;  /* 0x000000389800780c */ /* 0x000fe20003f24270 */
[----:B------:R-:W1:Y:S01]  /*8620*/  MUFU.TANH R15, R15 ;  /* 0x0000000f000f7308 */ /* 0x000e620000002400 */
[----:B-----5:R-:W-:Y:S02]  /*8630*/  FSEL R154, R154, -INF , P2 ;  /* 0xff8000009a9a7808 */ /* 0x020fe40001000000 */
[----:B------:R-:W-:Y:S02]  /*8640*/  FMNMX.FTZ R153, R7, R158, !PT ;  /* 0x0000009e07997209 */ /* 0x000fe40007810000 */
[----:B------:R-:W-:-:S02]  /*8650*/  ISETP.GT.AND P2, PT, R152, 0x39, PT ;  /* 0x000000399800780c */ /* 0x000fc40003f44270 */
[----:B------:R-:W-:Y:S01]  /*8660*/  FSEL R152, R182, -INF , P1 ;  /* 0xff800000b6987808 */ /* 0x000fe20000800000 */
[----:B------:R-:W4:Y:S01]  /*8670*/  MUFU.TANH R197, R197 ;  /* 0x000000c500c57308 */ /* 0x000f220000002400 */
[----:B------:R-:W-:Y:S02]  /*8680*/  FMNMX.FTZ R159, R154, R153, !PT ;  /* 0x000000999a9f7209 */ /* 0x000fe40007810000 */
[----:B---3--:R-:W-:Y:S02]  /*8690*/  FSEL R153, R183, -INF , P2 ;  /* 0xff800000b7997808 */ /* 0x008fe40001000000 */
[----:B------:R-:W-:Y:S01]  /*86a0*/  FMNMX.FTZ R158, R152, R159, !PT ;  /* 0x0000009f989e7209 */ /* 0x000fe20007810000 */
[----:B------:R-:W-:Y:S01]  /*86b0*/  FMUL.FTZ R159, R168, UR7 ;  /* 0x00000007a89f7c20 */ /* 0x000fe20008410000 */
[----:B------:R-:W-:Y:S01]  /*86c0*/  IADD3 R168, R155, -UR5, R156 ;  /* 0x800000059ba87c10 */ /* 0x000fe2000fffe09c */
[----:B------:R-:W3:Y:S01]  /*86d0*/  MUFU.TANH R196, R196 ;  /* 0x000000c400c47308 */ /* 0x000ee20000002400 */
[----:B------:R-:W-:Y:S01]  /*86e0*/  FMNMX.FTZ R178, R153, R158, !PT ;  /* 0x0000009e99b27209 */ /* 0x000fe20007810000 */
[----:B------:R-:W-:Y:S01]  /*86f0*/  FMUL.FTZ R158, R165, UR7 ;  /* 0x00000007a59e7c20 */ /* 0x000fe20008410000 */
[----:B------:R-:W-:-:S02]  /*8700*/  ISETP.GT.AND P1, PT, R168, RZ, PT ;  /* 0x000000ffa800720c */ /* 0x000fc40003f24270 */
[----:B------:R-:W-:Y:S01]  /*8710*/  ISETP.GT.AND P2, PT, R168, 0x1, PT ;  /* 0x00000001a800780c */ /* 0x000fe20003f44270 */
[----:B------:R-:W5:Y:S01]  /*8720*/  SHFL.BFLY PT, R179, R178, 0x2, 0x1f ;  /* 0x0c401f00b2b37f89 */ /* 0x000f6200000e0000 */
[----:B0-----:R-:W-:Y:S01]  /*8730*/  FSEL R183, R8, -INF , P1 ;  /* 0xff80000008b77808 */ /* 0x001fe20000800000 */
[----:B------:R-:W-:Y:S01]  /*8740*/  MUFU.TANH R157, R157 ;  /* 0x0000009d009d7308 */ /* 0x000fe20000002400 */
[----:B------:R-:W-:Y:S02]  /*8750*/  ISETP.GT.AND P1, PT, R168, 0x8, PT ;  /* 0x00000008a800780c */ /* 0x000fe40003f24270 */
[----:B--2---:R-:W-:Y:S02]  /*8760*/  FSEL R198, R198, -INF , P2 ;  /* 0xff800000c6c67808 */ /* 0x004fe40001000000 */
[----:B------:R-:W-:Y:S02]  /*8770*/  FMNMX.FTZ R155, R183, R10, !PT ;  /* 0x0000000ab79b7209 */ /* 0x000fe40007810000 */
[----:B------:R-:W-:Y:S01]  /*8780*/  ISETP.GT.AND P2, PT, R168, 0x9, PT ;  /* 0x00000009a800780c */ /* 0x000fe20003f44270 */
[----:B------:R-:W0:Y:S01]  /*8790*/  MUFU.TANH R164, R164 ;  /* 0x000000a400a47308 */ /* 0x000e220000002400 */
[----:B-1----:R-:W-:-:S02]  /*87a0*/  FSEL R182, R15, -INF , P1 ;  /* 0xff8000000fb67808 */ /* 0x002fc40000800000 */
[----:B------:R-:W-:Y:S02]  /*87b0*/  FMNMX.FTZ R155, R198, R155, !PT ;  /* 0x0000009bc69b7209 */ /* 0x000fe40007810000 */
[----:B------:R-:W-:Y:S02]  /*87c0*/  ISETP.GT.AND P1, PT, R168, 0x10, PT ;  /* 0x00000010a800780c */ /* 0x000fe40003f24270 */
[----:B----4-:R-:W-:Y:S01]  /*87d0*/  FSEL R197, R197, -INF , P2 ;  /* 0xff800000c5c57808 */ /* 0x010fe20001000000 */
[----:B------:R-:W1:Y:S01]  /*87e0*/  MUFU.TANH R158, R158 ;  /* 0x0000009e009e7308 */ /* 0x000e620000002400 */
[----:B------:R-:W-:Y:S02]  /*87f0*/  FMNMX.FTZ R8, R182, R155, !PT ;  /* 0x0000009bb6087209 */ /* 0x000fe40007810000 */
[----:B------:R-:W-:Y:S02]  /*8800*/  ISETP.GT.AND P2, PT, R168, 0x11, PT ;  /* 0x00000011a800780c */ /* 0x000fe40003f44270 */
[----:B---3--:R-:W-:-:S02]  /*8810*/  FSEL R196, R196, -INF , P1 ;  /* 0xff800000c4c47808 */ /* 0x008fc40000800000 */
[----:B-----5:R-:W-:Y:S01]  /*8820*/  FMNMX.FTZ R165, R178, R179, !PT ;  /* 0x000000b3b2a57209 */ /* 0x020fe20007810000 */
[----:B------:R-:W2:Y:S01]  /*8830*/  MUFU.TANH R159, R159 ;  /* 0x0000009f009f7308 */ /* 0x000ea20000002400 */
[----:B------:R-:W-:Y:S02]  /*8840*/  FMNMX.FTZ R155, R197, R8, !PT ;  /* 0x00000008c59b7209 */ /* 0x000fe40007810000 */
[C---:B------:R-:W-:Y:S01]  /*8850*/  ISETP.GT.AND P1, PT, R168.reuse, 0x18, PT ;  /* 0x00000018a800780c */ /* 0x040fe20003f24270 */
[----:B------:R-:W3:Y:S01]  /*8860*/  SHFL.BFLY PT, R156, R165, 0x1, 0x1f ;  /* 0x0c201f00a59c7f89 */ /* 0x000ee200000e0000 */
[----:B------:R-:W-:Y:S02]  /*8870*/  ISETP.GT.AND P3, PT, R168, 0x28, PT ;  /* 0x00000028a800780c */ /* 0x000fe40003f64270 */
[----:B0-----:R-:W-:Y:S01]  /*8880*/  FSEL R164, R164, -INF , P1 ;  /* 0xff800000a4a47808 */ /* 0x001fe20000800000 */
[----:B------:R-:W0:Y:S01]  /*8890*/  MUFU.TANH R160, R160 ;  /* 0x000000a000a07308 */ /* 0x000e220000002400 */
[----:B------:R-:W-:-:S02]  /*88a0*/  ISETP.GT.AND P1, PT, R168, 0x20, PT ;  /* 0x00000020a800780c */ /* 0x000fc40003f24270 */
[----:B------:R-:W-:-:S05]  /*88b0*/  ISETP.GT.AND P4, PT, R168, 0x29, PT ;  /* 0x00000029a800780c */ /* 0x000fca0003f84270 */
[----:B------:R-:W4:Y:S08]  /*88c0*/  MUFU.TANH R161, R161 ;  /* 0x000000a100a17308 */ /* 0x000f300000002400 */
[----:B------:R-:W5:Y:S01]  /*88d0*/  MUFU.TANH R169, R169 ;  /* 0x000000a900a97308 */ /* 0x000f620000002400 */
[----:B---3--:R-:W-:Y:S02]  /*88e0*/  FMNMX.FTZ R8, R165, R156, !PT ;  /* 0x0000009ca5087209 */ /* 0x008fe40007810000 */
[----:B------:R-:W-:-:S02]  /*88f0*/  FSEL R165, R157, -INF , P2 ;  /* 0xff8000009da57808 */ /* 0x000fc40001000000 */
[----:B------:R-:W-:-:S03]  /*8900*/  FMNMX.FTZ R156, R196, R155, !PT ;  /* 0x0000009bc49c7209 */ /* 0x000fc60007810000 */
[----:B------:R-:W3:Y:S01]  /*8910*/  MUFU.TANH R172, R172 ;  /* 0x000000ac00ac7308 */ /* 0x000ee20000002400 */
[----:B------:R-:W-:Y:S01]  /*8920*/  ISETP.GT.AND P2, PT, R168, 0x19, PT ;  /* 0x00000019a800780c */ /* 0x000fe20003f44270 */
[----:B------:R-:W-:Y:S01]  /*8930*/  FMUL.FTZ R179, R8, UR4 ;  /* 0x0000000408b37c20 */ /* 0x000fe20008410000 */
[----:B------:R-:W-:Y:S02]  /*8940*/  FMNMX.FTZ R157, R165, R156, !PT ;  /* 0x0000009ca59d7209 */ /* 0x000fe40007810000 */
[----:B-1----:R-:W-:Y:S02]  /*8950*/  FSEL R155, R158, -INF , P2 ;  /* 0xff8000009e9b7808 */ /* 0x002fe40001000000 */
[----:B------:R-:W-:Y:S01]  /*8960*/  FMNMX.FTZ R158, R164, R157, !PT ;  /* 0x0000009da49e7209 */ /* 0x000fe20007810000 */
[----:B------:R-:W1:Y:S01]  /*8970*/  MUFU.TANH R15, R177 ;  /* 0x000000b1000f7308 */ /* 0x000e620000002400 */
[----:B------:R-:W-:Y:S02]  /*8980*/  ISETP.GT.AND P2, PT, R168, 0x21, PT ;  /* 0x00000021a800780c */ /* 0x000fe40003f44270 */
[----:B--2---:R-:W-:-:S02]  /*8990*/  FSEL R156, R159, -INF , P1 ;  /* 0xff8000009f9c7808 */ /* 0x004fc40000800000 */
[----:B------:R-:W-:Y:S02]  /*89a0*/  FMNMX.FTZ R159, R155, R158, !PT ;  /* 0x0000009e9b9f7209 */ /* 0x000fe40007810000 */
[----:B0-----:R-:W-:Y:S01]  /*89b0*/  FSEL R157, R160, -INF , P2 ;  /* 0xff800000a09d7808 */ /* 0x001fe20001000000 */
[----:B------:R-:W0:Y:S01]  /*89c0*/  MUFU.TANH R173, R173 ;  /* 0x000000ad00ad7308 */ /* 0x000e220000002400 */
[----:B------:R-:W-:Y:S02]  /*89d0*/  FMNMX.FTZ R160, R156, R159, !PT ;  /* 0x0000009f9ca07209 */ /* 0x000fe40007810000 */
[----:B----4-:R-:W-:Y:S02]  /*89e0*/  FSEL R158, R161, -INF , P3 ;  /* 0xff800000a19e7808 */ /* 0x010fe40001800000 */
[----:B------:R-:W-:Y:S02]  /*89f0*/  FMNMX.FTZ R161, R157, R160, !PT ;  /* 0x000000a09da17209 */ /* 0x000fe40007810000 */
[----:B------:R-:W-:Y:S01]  /*8a00*/  ISETP.GT.AND P2, PT, R168, 0x30, PT ;  /* 0x00000030a800780c */ /* 0x000fe20003f44270 */
[----:B------:R-:W2:Y:S01]  /*8a10*/  MUFU.TANH R180, R181 ;  /* 0x000000b500b47308 */ /* 0x000ea20000002400 */
[----:B-----5:R-:W-:-:S02]  /*8a20*/  FSEL R159, R169, -INF , P4 ;  /* 0xff800000a99f7808 */ /* 0x020fc40002000000 */
[----:B------:R-:W-:Y:S02]  /*8a30*/  FMNMX.FTZ R176, R158, R161, !PT ;  /* 0x000000a19eb07209 */ /* 0x000fe40007810000 */
[----:B------:R-:W-:Y:S02]  /*8a40*/  FSETP.NEU.FTZ.AND P1, PT, R8, -INF , PT ;  /* 0xff8000000800780b */ /* 0x000fe40003f3d000 */
[----:B------:R-:W-:Y:S02]  /*8a50*/  ISETP.GT.AND P3, PT, R168, 0x31, PT ;  /* 0x00000031a800780c */ /* 0x000fe40003f64270 */
[----:B---3--:R-:W-:Y:S02]  /*8a60*/  FSEL R160, R172, -INF , P2 ;  /* 0xff800000aca07808 */ /* 0x008fe40001000000 */
[----:B------:R-:W-:Y:S02]  /*8a70*/  FMNMX.FTZ R169, R159, R176, !PT ;  /* 0x000000b09fa97209 */ /* 0x000fe40007810000 */
[----:B------:R-:W-:-:S02]  /*8a80*/  FSEL R179, R179, RZ, P1 ;  /* 0x000000ffb3b37208 */ /* 0x000fc40000800000 */
[----:B------:R-:W-:Y:S02]  /*8a90*/  ISETP.GT.AND P2, PT, R168, 0x38, PT ;  /* 0x00000038a800780c */ /* 0x000fe40003f44270 */
[----:B-1----:R-:W-:Y:S01]  /*8aa0*/  FSEL R161, R15, -INF , P3 ;  /* 0xff8000000fa17808 */ /* 0x002fe20001800000 */
[--C-:B------:R-:W-:Y:S01]  /*8ab0*/  FFMA.FTZ R177, R162, UR4, -R179.reuse ;  /* 0x00000004a2b17c23 */ /* 0x100fe200080108b3 */
[----:B------:R-:W-:Y:S01]  /*8ac0*/  FMNMX.FTZ R172, R160, R169, !PT ;  /* 0x000000a9a0ac7209 */ /* 0x000fe20007810000 */
[--C-:B------:R-:W-:Y:S01]  /*8ad0*/  FFMA.FTZ R12, R12, UR4, -R179.reuse ;  /* 0x000000040c0c7c23 */ /* 0x100fe200080108b3 */
[----:B------:R-:W-:Y:S01]  /*8ae0*/  ISETP.GT.AND P3, PT, R168, 0x39, PT ;  /* 0x00000039a800780c */ /* 0x000fe20003f64270 */
[----:B------:R1:W-:Y:S01]  /*8af0*/  MUFU.EX2 R15, R177 ;  /* 0x000000b1000f7308 */ /* 0x0003e20000000800 */
[----:B0-----:R-:W-:Y:S01]  /*8b00*/  FSEL R162, R173, -INF , P2 ;  /* 0xff800000ada27808 */ /* 0x001fe20001000000 */
[--C-:B------:R-:W-:Y:S01]  /*8b10*/  FFMA.FTZ R168, R171, UR4, -R179.reuse ;  /* 0x00000004aba87c23 */ /* 0x100fe200080108b3 */
[----:B------:R-:W-:Y:S01]  /*8b20*/  FMNMX.FTZ R169, R161, R172, !PT ;  /* 0x000000aca1a97209 */ /* 0x000fe20007810000 */
[--C-:B------:R-:W-:Y:S01]  /*8b30*/  FFMA.FTZ R171, R174, UR4, -R179.reuse ;  /* 0x00000004aeab7c23 */ /* 0x100fe200080108b3 */
[----:B--2---:R-:W-:Y:S01]  /*8b40*/  FSEL R180, R180, -INF , P3 ;  /* 0xff800000b4b47808 */ /* 0x004fe20001800000 */
        /* <DEDUP_REMOVED lines=11> */
[----:B------:R-:W-:Y:S08]  /*8c00*/  MUFU.EX2 R12, R12 ;  /* 0x0000000c000c7308 */ /* 0x000ff00000000800 */
[----:B------:R-:W-:Y:S08]  /*8c10*/  MUFU.EX2 R14, R14 ;  /* 0x0000000e000e7308 */ /* 0x000ff00000000800 */
[----:B------:R-:W-:Y:S01]  /*8c20*/  MUFU.EX2 R21, R21 ;  /* 0x0000001500157308 */ /* 0x000fe20000000800 */
[----:B0-----:R-:W-:Y:S01]  /*8c30*/  FMNMX.FTZ R176, R172, R173, !PT ;  /* 0x000000adacb07209 */ /* 0x001fe20007810000 */
[--C-:B------:R-:W-:Y:S01]  /*8c40*/  FFMA.FTZ R173, R167, UR4, -R179.reuse ;  /* 0x00000004a7ad7c23 */ /* 0x100fe200080108b3 */
[----:B------:R-:W-:-:S05]  /*8c50*/  FFMA.FTZ R172, R163, UR4, -R179 ;  /* 0x00000004a3ac7c23 */ /* 0x000fca00080108b3 */
[----:B------:R-:W-:Y:S01]  /*8c60*/  MUFU.EX2 R20, R20 ;  /* 0x0000001400147308 */ /* 0x000fe20000000800 */
[----:B-1----:R-:W0:Y:S07]  /*8c70*/  SHFL.BFLY PT, R177, R176, 0x1, 0x1f ;  /* 0x0c201f00b0b17f89 */ /* 0x002e2e00000e0000 */
[----:B------:R-:W-:Y:S08]  /*8c80*/  MUFU.EX2 R169, R169 ;  /* 0x000000a900a97308 */ /* 0x000ff00000000800 */
[----:B------:R-:W-:Y:S08]  /*8c90*/  MUFU.EX2 R168, R168 ;  /* 0x000000a800a87308 */ /* 0x000ff00000000800 */
[----:B------:R-:W-:Y:S01]  /*8ca0*/  MUFU.EX2 R171, R171 ;  /* 0x000000ab00ab7308 */ /* 0x000fe20000000800 */
[----:B0-----:R-:W-:Y:S01]  /*8cb0*/  FMNMX.FTZ R7, R176, R177, !PT ;  /* 0x000000b1b0077209 */ /* 0x001fe20007810000 */
[--C-:B------:R-:W-:Y:S01]  /*8cc0*/  FFMA.FTZ R176, R152, UR4, -R179.reuse ;  /* 0x0000000498b07c23 */ /* 0x100fe200080108b3 */
[----:B------:R-:W-:-:S02]  /*8cd0*/  FFMA.FTZ R179, R153, UR4, -R179 ;  /* 0x0000000499b37c23 */ /* 0x000fc400080108b3 */
[C---:B------:R-:W-:Y:S01]  /*8ce0*/  FSETP.NEU.FTZ.AND P2, PT, R7.reuse, -INF , PT ;  /* 0xff8000000700780b */ /* 0x040fe20003f5d000 */
[----:B------:R-:W-:Y:S02]  /*8cf0*/  FMUL.FTZ R152, R7, UR4 ;  /* 0x0000000407987c20 */ /* 0x000fe40008410000 */
[----:B------:R0:W-:Y:S03]  /*8d00*/  MUFU.EX2 R177, R154 ;  /* 0x0000009a00b17308 */ /* 0x0001e60000000800 */
[----:B------:R-:W-:Y:S02]  /*8d10*/  FSEL R153, R152, RZ, P2 ;  /* 0x000000ff98997208 */ /* 0x000fe40001000000 */
[----:B------:R-:W-:-:S03]  /*8d20*/  FSEL R152, R8, RZ, P1 ;  /* 0x000000ff08987208 */ /* 0x000fc60000800000 */
[----:B------:R-:W-:Y:S01]  /*8d30*/  MUFU.EX2 R170, R170 ;  /* 0x000000aa00aa7308 */ /* 0x000fe20000000800 */
[--C-:B------:R-:W-:Y:S01]  /*8d40*/  FFMA.FTZ R199, R155, UR4, -R153.reuse ;  /* 0x000000049bc77c23 */ /* 0x100fe20008010899 */
[----:B------:R-:W-:Y:S01]  /*8d50*/  FSEL R155, R7, RZ, P2 ;  /* 0x000000ff079b7208 */ /* 0x000fe20001000000 */
[----:B------:R-:W-:Y:S01]  /*8d60*/  FFMA.FTZ R201, R157, UR4, -R153 ;  /* 0x000000049dc97c23 */ /* 0x000fe20008010899 */
[----:B------:R-:W-:Y:S02]  /*8d70*/  IMAD.MOV R157, RZ, RZ, -R184 ;  /* 0x000000ffff9d7224 */ /* 0x000fe400078e0ab8 */
[----:B------:R-:W-:Y:S01]  /*8d80*/  FADD.FTZ R152, -R152, R11 ;  /* 0x0000000b98987221 */ /* 0x000fe20000010100 */
[--C-:B------:R-:W-:Y:S01]  /*8d90*/  FFMA.FTZ R200, R156, UR4, -R153.reuse ;  /* 0x000000049cc87c23 */ /* 0x100fe20008010899 */
[----:B------:R-:W-:Y:S01]  /*8da0*/  FADD.FTZ R155, -R155, R10 ;  /* 0x0000000a9b9b7221 */ /* 0x000fe20000010100 */
[----:B------:R-:W-:Y:S01]  /*8db0*/  FFMA.FTZ R178, R183, UR4, -R153 ;  /* 0x00000004b7b27c23 */ /* 0x000fe20008010899 */
[----:B------:R-:W-:Y:S01]  /*8dc0*/  ISETP.NE.AND P1, PT, R18, R157, PT ;  /* 0x0000009d1200720c */ /* 0x000fe20003f25270 */
[----:B0-----:R-:W-:Y:S01]  /*8dd0*/  FMUL.FTZ R154, R152, UR4 ;  /* 0x00000004989a7c20 */ /* 0x001fe20008410000 */
[----:B------:R-:W-:Y:S01]  /*8de0*/  FMUL.FTZ R155, R155, UR4 ;  /* 0x000000049b9b7c20 */ /* 0x000fe20008410000 */
[----:B------:R-:W-:-:S02]  /*8df0*/  VIADD R152, R9, 0x38840 ;  /* 0x0003884009987836 */ /* 0x000fc40000000000 */
[--C-:B------:R-:W-:Y:S01]  /*8e00*/  FFMA.FTZ R181, R198, UR4, -R153.reuse ;  /* 0x00000004c6b57c23 */ /* 0x100fe20008010899 */
[----:B------:R-:W0:Y:S01]  /*8e10*/  MUFU.EX2 R10, R154 ;  /* 0x0000009a000a7308 */ /* 0x000e220000000800 */
[--C-:B------:R-:W-:Y:S01]  /*8e20*/  FFMA.FTZ R182, R182, UR4, -R153.reuse ;  /* 0x00000004b6b67c23 */ /* 0x100fe20008010899 */
[--C-:B------:R-:W-:Y:S01]  /*8e30*/  FFMA.FTZ R183, R197, UR4, -R153.reuse ;  /* 0x00000004c5b77c23 */ /* 0x100fe20008010899 */
[----:B------:R-:W-:Y:S01]  /*8e40*/  PRMT R152, R219, 0x654, R152 ;  /* 0x00000654db987816 */ /* 0x000fe20000000098 */
[--C-:B------:R-:W-:Y:S01]  /*8e50*/  FFMA.FTZ R196, R196, UR4, -R153.reuse ;  /* 0x00000004c4c47c23 */ /* 0x100fe20008010899 */
[--C-:B------:R-:W-:Y:S01]  /*8e60*/  FFMA.FTZ R197, R165, UR4, -R153.reuse ;  /* 0x00000004a5c57c23 */ /* 0x100fe20008010899 */
[--C-:B------:R-:W-:Y:S01]  /*8e70*/  FFMA.FTZ R198, R164, UR4, -R153.reuse ;  /* 0x00000004a4c67c23 */ /* 0x100fe20008010899 */
[----:B------:R-:W-:Y:S01]  /*8e80*/  FFMA.FTZ R202, R158, UR4, -R153 ;  /* 0x000000049eca7c23 */ /* 0x000fe20008010899 */
[----:B------:R1:W2:Y:S01]  /*8e90*/  MUFU.EX2 R205, R155 ;  /* 0x0000009b00cd7308 */ /* 0x0002a20000000800 */
[----:B------:R-:W-:-:S02]  /*8ea0*/  @!P1 IMAD R156, R13, 0x40, R22 ;  /* 0x000000400d9c9824 */ /* 0x000fc400078e0216 */
[--C-:B------:R-:W-:Y:S01]  /*8eb0*/  FFMA.FTZ R203, R159, UR4, -R153.reuse ;  /* 0x000000049fcb7c23 */ /* 0x100fe20008010899 */
[----:B------:R3:W-:Y:S01]  /*8ec0*/  SYNCS.ARRIVE.TRANS64.RED.A1T0 RZ, [R152+URZ], RZ ;  /* 0x000000ff98ff79a7 */ /* 0x0007e2000810043f */
[----:B------:R-:W-:Y:S01]  /*8ed0*/  FFMA.FTZ R206, R161, UR4, -R153 ;  /* 0x00000004a1ce7c23 */ /* 0x000fe20008010899 */
[----:B------:R-:W-:Y:S02]  /*8ee0*/  @!P1 IMAD R156, R156, 0x4, R17 ;  /* 0x000000049c9c9824 */ /* 0x000fe400078e0211 */
[--C-:B------:R-:W-:Y:S01]  /*8ef0*/  FFMA.FTZ R13, R162, UR4, -R153.reuse ;  /* 0x00000004a20d7c23 */ /* 0x100fe20008010899 */
[--C-:B------:R-:W-:Y:S01]  /*8f00*/  FFMA.FTZ R180, R180, UR4, -R153.reuse ;  /* 0x00000004b4b47c23 */ /* 0x100fe20008010899 */
[----:B------:R-:W-:Y:S01]  /*8f10*/  FFMA.FTZ R160, R160, UR4, -R153 ;  /* 0x00000004a0a07c23 */ /* 0x000fe20008010899 */
[----:B------:R-:W-:Y:S01]  /*8f20*/  MUFU.EX2 R178, R178 ;  /* 0x000000b200b27308 */ /* 0x000fe20000000800 */
[----:B0-----:R-:W-:Y:S01]  /*8f30*/  @!P1 STS [R156+0x38420], R10 ;  /* 0x0384200a9c009388 */ /* 0x001fe20000000800 */
[----:B------:R-:W-:Y:S01]  /*8f40*/  F2FP.F16.F32.PACK_AB R153, R12, R15 ;  /* 0x0000000f0c99723e */ /* 0x000fe200000000ff */
[----:B------:R-:W-:Y:S01]  /*8f50*/  FMUL.FTZ R26, R26, R10 ;  /* 0x0000000a1a1a7220 */ /* 0x000fe20000410000 */
[----:B-1----:R-:W-:Y:S01]  /*8f60*/  F2FP.F16.F32.PACK_AB R155, R21, R14 ;  /* 0x0000000e159b723e */ /* 0x002fe200000000ff */
[----:B------:R-:W-:Y:S01]  /*8f70*/  FMUL.FTZ R27, R27, R10 ;  /* 0x0000000a1b1b7220 */ /* 0x000fe20000410000 */
[----:B------:R-:W-:Y:S01]  /*8f80*/  F2FP.F16.F32.PACK_AB R157, R169, R20 ;  /* 0x00000014a99d723e */ /* 0x000fe200000000ff */
[----:B------:R-:W-:Y:S01]  /*8f90*/  FMUL.FTZ R30, R30, R10 ;  /* 0x0000000a1e1e7220 */ /* 0x000fe20000410000 */
[----:B--2---:R0:W-:Y:S01]  /*8fa0*/  @!P1 STS [R156+0x38400], R205 ;  /* 0x038400cd9c009388 */ /* 0x0041e20000000800 */
[----:B------:R-:W3:Y:S01]  /*8fb0*/  MUFU.EX2 R181, R181 ;  /* 0x000000b500b57308 */ /* 0x000ee20000000800 */
[----:B------:R-:W-:Y:S01]  /*8fc0*/  F2FP.F16.F32.PACK_AB R159, R171, R168 ;  /* 0x000000a8ab9f723e */ /* 0x000fe200000000ff */
        /* <DEDUP_REMOVED lines=14> */
[----:B------:R-:W1:Y:S01]  /*90b0*/  MUFU.EX2 R183, R183 ;  /* 0x000000b700b77308 */ /* 0x000e620000000800 */
[----:B---3--:R-:W-:Y:S01]  /*90c0*/  F2FP.F16.F32.PACK_AB R152, R181, R178 ;  /* 0x000000b2b598723e */ /* 0x008fe200000000ff */
        /* <DEDUP_REMOVED lines=44> */
[-C--:B------:R-:W-:Y:S01]  /*9390*/  FMUL.FTZ R76, R76, R205.reuse ;  /* 0x000000cd4c4c7220 */ /* 0x080fe20000410000 */
[-C--:B------:R-:W-:Y:S01]  /*93a0*/  FMUL.FTZ R77, R77, R205.reuse ;  /* 0x000000cd4d4d7220 */ /* 0x080fe20000410000 */
        /* <DEDUP_REMOVED lines=80> */
[----:B------:R-:W3:Y:S01]  /*98b0*/  MUFU.EX2 R206, R206 ;  /* 0x000000ce00ce7308 */ /* 0x000ee20000000800 */
[----:B--2---:R-:W-:Y:S01]  /*98c0*/  F2FP.F16.F32.PACK_AB R160, R201, R200 ;  /* 0x000000c8c9a0723e */ /* 0x004fe200000000ff */
[-C--:B------:R-:W-:Y:S01]  /*98d0*/  FMUL.FTZ R144, R144, R205.reuse ;  /* 0x000000cd90907220 */ /* 0x080fe20000410000 */
[-C--:B------:R-:W-:Y:S01]  /*98e0*/  FMUL.FTZ R145, R145, R205.reuse ;  /* 0x000000cd91917220 */ /* 0x080fe20000410000 */
[-C--:B------:R-:W-:Y:S01]  /*98f0*/  FMUL.FTZ R146, R146, R10.reuse ;  /* 0x0000000a92927220 */ /* 0x080fe20000410000 */
[-C--:B------:R-:W-:Y:S01]  /*9900*/  FMUL.FTZ R147, R147, R10.reuse ;  /* 0x0000000a93937220 */ /* 0x080fe20000410000 */
[-C--:B------:R-:W-:Y:S01]  /*9910*/  FMUL.FTZ R148, R148, R205.reuse ;  /* 0x000000cd94947220 */ /* 0x080fe20000410000 */
[----:B------:R-:W-:Y:S01]  /*9920*/  FMUL.FTZ R149, R149, R205 ;  /* 0x000000cd95957220 */ /* 0x000fe20000410000 */
[----:B------:R-:W-:Y:S01]  /*9930*/  MUFU.EX2 R13, R13 ;  /* 0x0000000d000d7308 */ /* 0x000fe20000000800 */
[-C--:B------:R-:W-:Y:S01]  /*9940*/  FMUL.FTZ R150, R150, R10.reuse ;  /* 0x0000000a96967220 */ /* 0x080fe20000410000 */
[----:B------:R-:W-:Y:S01]  /*9950*/  FMUL.FTZ R151, R151, R10 ;  /* 0x0000000a97977220 */ /* 0x000fe20000410000 */
[----:B-1----:R-:W-:Y:S01]  /*9960*/  F2FP.F16.F32.PACK_AB R165, R177, R174 ;  /* 0x000000aeb1a5723e */ /* 0x002fe200000000ff */
[----:B------:R1:W-:Y:S01]  /*9970*/  STSM.16.M88.4 [R185+0x36400], R152 ;  /* 0x03640098b9007844 */ /* 0x0003e20000000200 */
[----:B0-----:R-:W-:Y:S01]  /*9980*/  F2FP.F16.F32.PACK_AB R167, R179, R176 ;  /* 0x000000b0b3a7723e */ /* 0x001fe200000000ff */
[----:B------:R-:W-:Y:S01]  /*9990*/  FFMA.FTZ R15, R10, R6, R15 ;  /* 0x000000060a0f7223 */ /* 0x000fe2000001000f */
[----:B------:R-:W-:Y:S01]  /*99a0*/  FFMA.FTZ R178, R205, R5, R178 ;  /* 0x00000005cdb27223 */ /* 0x000fe200000100b2 */
[----:B------:R-:W0:Y:S01]  /*99b0*/  MUFU.EX2 R180, R180 ;  /* 0x000000b400b47308 */ /* 0x000e220000000800 */
[----:B---3--:R-:W-:Y:S01]  /*99c0*/  F2FP.F16.F32.PACK_AB R164, R206, R11 ;  /* 0x0000000bcea4723e */ /* 0x008fe200000000ff */
[----:B------:R1:W-:Y:S01]  /*99d0*/  STSM.16.M88.4 [R189], R156 ;  /* 0x0000009cbd007844 */ /* 0x0003e20000000200 */
[----:B------:R-:W-:Y:S01]  /*99e0*/  FADD.FTZ R15, R12, R15 ;  /* 0x0000000f0c0f7221 */ /* 0x000fe20000010000 */
[----:B------:R-:W-:-:S02]  /*99f0*/  FADD.FTZ R181, R181, R178 ;  /* 0x000000b2b5b57221 */ /* 0x000fc40000010000 */
[----:B------:R1:W-:Y:S01]  /*9a00*/  STSM.16.M88.4 [R187], R160 ;  /* 0x000000a0bb007844 */ /* 0x0003e20000000200 */
[----:B------:R-:W-:Y:S01]  /*9a10*/  FADD.FTZ R14, R14, R15 ;  /* 0x0000000f0e0e7221 */ /* 0x000fe20000010000 */
[----:B------:R-:W-:-:S03]  /*9a20*/  FADD.FTZ R182, R182, R181 ;  /* 0x000000b5b6b67221 */ /* 0x000fc60000010000 */
[----:B------:R-:W-:Y:S01]  /*9a30*/  FADD.FTZ R21, R21, R14 ;  /* 0x0000000e15157221 */ /* 0x000fe20000010000 */
[----:B------:R-:W-:-:S03]  /*9a40*/  FADD.FTZ R183, R183, R182 ;  /* 0x000000b6b7b77221 */ /* 0x000fc60000010000 */
[----:B------:R-:W-:Y:S01]  /*9a50*/  FADD.FTZ R20, R20, R21 ;  /* 0x0000001514147221 */ /* 0x000fe20000010000 */
[----:B------:R-:W-:Y:S01]  /*9a60*/  FADD.FTZ R196, R196, R183 ;  /* 0x000000b7c4c47221 */ /* 0x000fe20000010000 */
[----:B0-----:R-:W-:Y:S02]  /*9a70*/  F2FP.F16.F32.PACK_AB R166, R180, R13 ;  /* 0x0000000db4a6723e */ /* 0x001fe400000000ff */
[----:B------:R-:W-:Y:S01]  /*9a80*/  FADD.FTZ R169, R169, R20 ;  /* 0x00000014a9a97221 */ /* 0x000fe20000010000 */
[----:B------:R-:W-:Y:S02]  /*9a90*/  FADD.FTZ R197, R197, R196 ;  /* 0x000000c4c5c57221 */ /* 0x000fe40000010000 */
[----:B------:R1:W-:Y:S01]  /*9aa0*/  STSM.16.M88.4 [R188], R164 ;  /* 0x000000a4bc007844 */ /* 0x0003e20000000200 */
[----:B------:R-:W-:Y:S01]  /*9ab0*/  WARPGROUP.ARRIVE ;  /* 0x00000000000079c5 */ /* 0x000fe20000000000 */
[----:B------:R-:W-:Y:S01]  /*9ac0*/  FADD.FTZ R168, R168, R169 ;  /* 0x000000a9a8a87221 */ /* 0x000fe20000010000 */
[----:B------:R-:W-:-:S03]  /*9ad0*/  FADD.FTZ R198, R198, R197 ;  /* 0x000000c5c6c67221 */ /* 0x000fc60000010000 */
[----:B------:R-:W-:Y:S01]  /*9ae0*/  FADD.FTZ R171, R171, R168 ;  /* 0x000000a8abab7221 */ /* 0x000fe20000010000 */
[----:B------:R-:W-:Y:S01]  /*9af0*/  HGMMA.64x256x16.F32 R24, R152, gdesc[UR8].tnspB, R24, gsb0 ;  /* 0x43e0000898187df0 */ /* 0x000fe20008000818 */
[----:B------:R-:W-:Y:S01]  /*9b00*/  R2UR UR10, R207 ;  /* 0x00000000cf0a72ca */ /* 0x000fe200000e0000 */
[----:B------:R-:W-:Y:S01]  /*9b10*/  UMOV UR11, 0x40000040 ;  /* 0x40000040000b7882 */ /* 0x000fe20000000000 */
[C---:B------:R-:W-:Y:S02]  /*9b20*/  VIADD R207, R204.reuse, 0x100 ;  /* 0x00000100cccf7836 */ /* 0x040fe40000000000 */
[----:B------:R-:W-:Y:S01]  /*9b30*/  FADD.FTZ R199, R199, R198 ;  /* 0x000000c6c7c77221 */ /* 0x000fe20000010000 */
[----:B------:R-:W-:Y:S02]  /*9b40*/  VIADD R204, R204, 0x180 ;  /* 0x00000180cccc7836 */ /* 0x000fe40000000000 */
[----:B------:R-:W-:Y:S01]  /*9b50*/  FADD.FTZ R170, R170, R171 ;  /* 0x000000abaaaa7221 */ /* 0x000fe20000010000 */
[----:B------:R-:W-:-:S03]  /*9b60*/  FADD.FTZ R200, R200, R199 ;  /* 0x000000c7c8c87221 */ /* 0x000fc60000010000 */
        /* <DEDUP_REMOVED lines=13> */
[----:B------:R-:W-:Y:S01]  /*9c40*/  FADD.FTZ R5, R180, R5 ;  /* 0x00000005b4057221 */ /* 0x000fe20000010000 */
[----:B------:R-:W-:Y:S02]  /*9c50*/  WARPGROUP.DEPBAR.LE gsb0, 0x0 ;  /* 0x00008000000079c5 */ /* 0x000fe40000010000 */
[----:B------:R-:W-:-:S06]  /*9c60*/  WARPGROUP.ARRIVE ;  /* 0x00000000000079c5 */ /* 0x000fcc0000000000 */
        /* <DEDUP_REMOVED lines=24> */
.L_x_7480:
[----:B------:R-:W-:Y:S01]  /*9df0*/  UISETP.GT.AND UP0, UPT, UR33, UR32, UPT ;  /* 0x000000202100728c */ /* 0x000fe2000bf04270 */
[----:B------:R-:W-:Y:S01]  /*9e00*/  VIADD R10, R9, 0x38860 ;  /* 0x00038860090a7836 */ /* 0x000fe20000000000 */
[----:B------:R-:W-:Y:S01]  /*9e10*/  UIADD3 UR33, UR33, -0x1, URZ ;  /* 0xffffffff21217890 */ /* 0x000fe2000fffe03f */
[----:B------:R-:W-:Y:S01]  /*9e20*/  IMAD.MOV.U32 R11, RZ, RZ, R8 ;  /* 0x000000ffff0b7224 */ /* 0x000fe200078e0008 */
[----:B------:R-:W-:Y:S02]  /*9e30*/  MOV R13, R2 ;  /* 0x00000002000d7202 */ /* 0x000fe40000000f00 */
[----:B------:R-:W-:Y:S02]  /*9e40*/  PLOP3.LUT P1, PT, PT, PT, UP0, 0x80, 0x0 ;  /* 0x000000000000781c */ /* 0x000fe40003f2f008 */
[----:B------:R-:W-:-:S04]  /*9e50*/  PRMT R10, R219, 0x654, R10 ;  /* 0x00000654db0a7816 */ /* 0x000fc8000000000a */
[----:B------:R0:W-:Y:S02]  /*9e60*/  SYNCS.ARRIVE.TRANS64.RED.A1T0 RZ, [R10+URZ], RZ ;  /* 0x000000ff0aff79a7 */ /* 0x0001e4000810043f */
[----:B0-----:R-:W-:-:S05]  /*9e70*/  IMAD.MOV.U32 R10, RZ, RZ, R7 ;  /* 0x000000ffff0a7224 */ /* 0x001fca00078e0007 */
[----:B------:R-:W-:Y:S05]  /*9e80*/  @P1 BRA `(.L_x_7481) ;  /* 0xffffffc800741947 */ /* 0x000fea000383ffff */
.L_x_7470:
[----:B------:R-:W-:-:S13]  /*9e90*/  ISETP.LE.AND P1, PT, RZ, UR33, PT ;  /* 0x00000021ff007c0c */ /* 0x000fda000bf23270 */
[----:B------:R-:W-:Y:S05]  /*9ea0*/  @!P1 BRA `(.L_x_7482) ;  /* 0x0000003000549947 */ /* 0x000fea0003800000 */
[----:B------:R-:W-:Y:S01]  /*9eb0*/  IMAD.MOV.U32 R13, RZ, RZ, R8 ;  /* 0x000000ffff0d7224 */ /* 0x000fe200078e0008 */
[----:B------:R-:W-:Y:S01]  /*9ec0*/  ULDC UR29, c[0x0][0xad0] ;  /* 0x0002b400001d7ab9 */ /* 0x000fe20000000800 */
[----:B------:R-:W-:Y:S01]  /*9ed0*/  IMAD.MOV.U32 R14, RZ, RZ, R7 ;  /* 0x000000ffff0e7224 */ /* 0x000fe200078e0007 */
[----:B------:R-:W-:Y:S01]  /*9ee0*/  ULDC UR28, c[0x0][0xa80] ;  /* 0x0002a000001c7ab9 */ /* 0x000fe20000000800 */
[----:B------:R-:W-:-:S07]  /*9ef0*/  IMAD.MOV.U32 R11, RZ, RZ, R2 ;  /* 0x000000ffff0b7224 */ /* 0x000fce00078e0002 */
.L_x_7493:
[----:B------:R-:W-:-:S05]  /*9f00*/  VIADD R2, R11, 0x1 ;  /* 0x000000010b027836 */ /* 0x000fca0000000000 */
[----:B------:R-:W-:-:S04]  /*9f10*/  ISETP.NE.AND P1, PT, R2, 0x2, PT ;  /* 0x000000020200780c */ /* 0x000fc80003f25270 */
[----:B------:R-:W-:Y:S02]  /*9f20*/  SEL R7, RZ, 0x1, P1 ;  /* 0x00000001ff077807 */ /* 0x000fe40000800000 */
[----:B------:R-:W-:Y:S02]  /*9f30*/  SEL R2, R2, RZ, P1 ;  /* 0x000000ff02027207 */ /* 0x000fe40000800000 */
[----:B------:R-:W-:Y:S01]  /*9f40*/  LOP3.LUT R16, R16, R7, RZ, 0x3c, !PT ;  /* 0x0000000710107212 */ /* 0x000fe200078e3cff */
[----:B0-----:R-:W-:Y:S06]  /*9f50*/  @!P0 BRA `(.L_x_7483) ;  /* 0x0000000000048947 */ /* 0x001fec0003800000 */
[----:B------:R-:W-:Y:S01]  /*9f60*/  BPT.TRAP 0x1 ;  /* 0x000000040000795c */ /* 0x000fe20000300000 */
.L_x_7483:
[----:B------:R-:W-:Y:S01]  /*9f70*/  IMAD R9, R2, 0x8, R17 ;  /* 0x0000000802097824 */ /* 0x000fe200078e0211 */
[----:B------:R-:W-:-:S04]  /*9f80*/  SHF.L.U32 R8, R16, 0x1f, RZ ;  /* 0x0000001f10087819 */ /* 0x000fc800000006ff */
[----:B------:R0:W1:Y:S01]  /*9f90*/  SYNCS.PHASECHK.TRANS64.TRYWAIT P1, [R9+URZ+0x38830], R8 ;  /* 0x03883008090075a7 */ /* 0x000062000802017f */
[----:B------:R-:W-:Y:S05]  /*9fa0*/  @!P0 BRA `(.L_x_7484) ;  /* 0x0000000000048947 */ /* 0x000fea0003800000 */
[----:B------:R-:W-:Y:S01]  /*9fb0*/  BPT.TRAP 0x1 ;  /* 0x000000040000795c */ /* 0x000fe20000300000 */
.L_x_7484:
[----:B------:R-:W-:Y:S01]  /*9fc0*/  IMAD R7, R2, 0x200, R0 ;  /* 0x0000020002077824 */ /* 0x000fe200078e0200 */
[----:B-1----:R-:W-:Y:S06]  /*9fd0*/  @P1 BRA `(.L_x_7485) ;  /* 0x0000000000081947 */ /* 0x002fec0003800000 */
[----:B------:R-:W1:Y:S02]  /*9fe0*/  SYNCS.PHASECHK.TRANS64.TRYWAIT P1, [R9+URZ+0x38830], R8 ;  /* 0x03883008090075a7 */ /* 0x000e64000802017f */
[----:B-1----:R-:W-:Y:S05]  /*9ff0*/  @!P1 BRA `(.L_x_7486) ;  /* 0x000000b4004c9947 */ /* 0x002fea0003800000 */
.L_x_7485:
        /* <DEDUP_REMOVED lines=22> */
.L_x_7487:
[----:B------:R2:W3:Y:S01]  /*a160*/  SYNCS.PHASECHK.TRANS64.TRYWAIT P1, [R9+URZ+0x38850], R8 ;  /* 0x03885008090075a7 */ /* 0x0004e2000802017f */
[----:B------:R-:W-:Y:S05]  /*a170*/  @!P0 BRA `(.L_x_7488) ;  /* 0x0000000000048947 */ /* 0x000fea0003800000 */
[----:B------:R-:W-:Y:S01]  /*a180*/  BPT.TRAP 0x1 ;  /* 0x000000040000795c */ /* 0x000fe20000300000 */
.L_x_7488:
[----:B------:R-:W-:Y:S01]  /*a190*/  IMAD R7, R2, 0x1000, R4 ;  /* 0x0000100002077824 */ /* 0x000fe200078e0204 */
[----:B---3--:R-:W-:Y:S06]  /*a1a0*/  @P1 BRA `(.L_x_7489) ;  /* 0x0000000000081947 */ /* 0x008fec0003800000 */
[----:B------:R-:W3:Y:S02]  /*a1b0*/  SYNCS.PHASECHK.TRANS64.TRYWAIT P1, [R9+URZ+0x38850], R8 ;  /* 0x03885008090075a7 */ /* 0x000ee4000802017f */
[----:B---3--:R-:W-:Y:S05]  /*a1c0*/  @!P1 BRA `(.L_x_7490) ;  /* 0x000000b000ec9947 */ /* 0x008fea0003800000 */
.L_x_7489:
        /* <DEDUP_REMOVED lines=11> */
[----:B------:R-:W-:Y:S01]  /*a280*/  VIADD R8, R7, 0x4 ;  /* 0x0000000407087836 */ /* 0x000fe20000000000 */
[----:B------:R-:W-:Y:S01]  /*a290*/  IADD3 R21, R3, 0x800, RZ ;  /* 0x0000080003157810 */ /* 0x000fe20007ffe0ff */
[----:B------:R-:W-:Y:S01]  /*a2a0*/  HGMMA.64x64x16.F32 R152, gdesc[UR24], R152, gsb0 ;  /* 0x00e00000189879f0 */ /* 0x000fe20008000898 */
[----:B------:R-:W-:Y:S01]  /*a2b0*/  VIADD R15, R7, 0x800 ;  /* 0x00000800070f7836 */ /* 0x000fe20000000000 */
        /* <DEDUP_REMOVED lines=175> */
[----:B------:R-:W-:Y:S02]  /*adb0*/  IMAD.IADD R20, R21, 0x1, R8 ;  /* 0x0000000115147824 */ /* 0x000fe400078e0208 */
        /* <DEDUP_REMOVED lines=8> */
[----:B------:R-:W-:Y:S02]  /*ae40*/  IMAD.IADD R20, R21, 0x1, R10 ;  /* 0x0000000115147824 */ /* 0x000fe400078e020a */
[--C-:B------:R-:W-:Y:S02]  /*ae50*/  IMAD.IADD R186, R10, 0x1, R15.reuse ;  /* 0x000000010aba7824 */ /* 0x100fe400078e020f */
        /* <DEDUP_REMOVED lines=19> */
[----:B------:R-:W-:-:S04]  /*af90*/  MOV R15, 0x30 ;  /* 0x00000030000f7802 */ /* 0x000fc80000000f00 */
        /* <DEDUP_REMOVED lines=75> */
[----:B------:R-:W-:Y:S01]  /*b450*/  IMAD.IADD R8, R21, 0x1, R12 ;  /* 0x0000000115087824 */ /* 0x000fe200078e020c */
        /* <DEDUP_REMOVED lines=29> */
.L_x_7491:
        /* <DEDUP_REMOVED lines=81> */
[----:B------:R-:W3:Y:S08]  /*bb40*/  MUFU.TANH R167, R167 ;  /* 0x000000a700a77308 */ /* 0x000ef00000002400 */
[----:B------:R-:W4:Y:S01]  /*bb50*/  MUFU.TANH R176, R176 ;  /* 0x000000b000b07308 */ /* 0x000f220000002400 */
[----:B-1----:R-:W-:-:S02]  /*bb60*/  FMNMX.FTZ R7, R169, R170, !PT ;  /* 0x000000aaa9077209 */ /* 0x002fc40007810000 */
[----:B0-----:R-:W-:-:S03]  /*bb70*/  FMNMX.FTZ R169, R163, R168, !PT ;  /* 0x000000a8a3a97209 */ /* 0x001fc60007810000 */
[C---:B------:R-:W-:Y:S02]  /*bb80*/  FADD.FTZ R168, -R7.reuse, R14 ;  /* 0x0000000e07a87221 */ /* 0x040fe40000010100 */
[----:B------:R-:W0:Y:S01]  /*bb90*/  MUFU.TANH R180, R180 ;  /* 0x000000b400b47308 */ /* 0x000e220000002400 */
[----:B--2---:R-:W-:Y:S01]  /*bba0*/  FMNMX.FTZ R14, R166, R169, !PT ;  /* 0x000000a9a60e7209 */ /* 0x004fe20007810000 */
[----:B------:R-:W-:Y:S01]  /*bbb0*/  FMUL.FTZ R202, R7, UR4 ;  /* 0x0000000407ca7c20 */ /* 0x000fe20008410000 */
[----:B------:R-:W-:Y:S02]  /*bbc0*/  FMUL.FTZ R170, R168, UR4 ;  /* 0x00000004a8aa7c20 */ /* 0x000fe40008410000 */
[----:B---3--:R-:W-:Y:S01]  /*bbd0*/  FMNMX.FTZ R169, R167, R14, !PT ;  /* 0x0000000ea7a97209 */ /* 0x008fe20007810000 */
[----:B------:R-:W-:Y:S01]  /*bbe0*/  FFMA.FTZ R171, R155, UR4, -R202 ;  /* 0x000000049bab7c23 */ /* 0x000fe200080108ca */
[----:B------:R-:W-:Y:S01]  /*bbf0*/  IMAD.MOV R155, RZ, RZ, -R184 ;  /* 0x000000ffff9b7224 */ /* 0x000fe200078e0ab8 */
[----:B------:R-:W1:Y:S01]  /*bc00*/  MUFU.TANH R181, R181 ;  /* 0x000000b500b57308 */ /* 0x000e620000002400 */
[----:B----4-:R-:W-:Y:S01]  /*bc10*/  FMNMX.FTZ R169, R176, R169, !PT ;  /* 0x000000a9b0a97209 */ /* 0x010fe20007810000 */
[--C-:B------:R-:W-:Y:S01]  /*bc20*/  FFMA.FTZ R152, R152, UR4, -R202.reuse ;  /* 0x0000000498987c23 */ /* 0x100fe200080108ca */
[--C-:B------:R-:W-:Y:S01]  /*bc30*/  FFMA.FTZ R179, R154, UR4, -R202.reuse ;  /* 0x000000049ab37c23 */ /* 0x100fe200080108ca */
[----:B------:R-:W-:Y:S01]  /*bc40*/  ISETP.NE.AND P1, PT, R18, R155, PT ;  /* 0x0000009b1200720c */ /* 0x000fe20003f25270 */
[--C-:B------:R-:W-:Y:S01]  /*bc50*/  FFMA.FTZ R21, R21, UR4, -R202.reuse ;  /* 0x0000000415157c23 */ /* 0x100fe200080108ca */
[--C-:B------:R-:W-:Y:S01]  /*bc60*/  FFMA.FTZ R174, R156, UR4, -R202.reuse ;  /* 0x000000049cae7c23 */ /* 0x100fe200080108ca */
        /* <DEDUP_REMOVED lines=11> */
[----:B------:R-:W-:Y:S01]  /*bd20*/  FFMA.FTZ R168, R8, UR4, -R202 ;  /* 0x0000000408a87c23 */ /* 0x000fe200080108ca */
[----:B------:R-:W-:-:S02]  /*bd30*/  @!P1 IMAD R154, R11, 0x40, R22 ;  /* 0x000000400b9a9824 */ /* 0x000fc400078e0216 */
[--C-:B------:R-:W-:Y:S01]  /*bd40*/  FFMA.FTZ R172, R172, UR4, -R202.reuse ;  /* 0x00000004acac7c23 */ /* 0x100fe200080108ca */
[----:B------:R-:W-:Y:S01]  /*bd50*/  FFMA.FTZ R173, R173, UR4, -R202 ;  /* 0x00000004adad7c23 */ /* 0x000fe200080108ca */
[----:B------:R-:W-:Y:S01]  /*bd60*/  @!P1 IMAD R154, R154, 0x4, R17 ;  /* 0x000000049a9a9824 */ /* 0x000fe200078e0211 */
[----:B------:R-:W1:Y:S01]  /*bd70*/  MUFU.TANH R198, R198 ;  /* 0x000000c600c67308 */ /* 0x000e620000002400 */
[----:B--2---:R-:W-:-:S07]  /*bd80*/  FMNMX.FTZ R8, R186, R169, !PT ;  /* 0x000000a9ba087209 */ /* 0x004fce0007810000 */
[----:B------:R-:W2:Y:S01]  /*bd90*/  MUFU.TANH R199, R199 ;  /* 0x000000c700c77308 */ /* 0x000ea20000002400 */
[----:B0-----:R-:W-:-:S07]  /*bda0*/  FMNMX.FTZ R169, R197, R8, !PT ;  /* 0x00000008c5a97209 */ /* 0x001fce0007810000 */
[----:B------:R-:W0:Y:S01]  /*bdb0*/  MUFU.TANH R201, R201 ;  /* 0x000000c900c97308 */ /* 0x000e220000002400 */
[----:B-1----:R-:W-:-:S07]  /*bdc0*/  FMNMX.FTZ R8, R198, R169, !PT ;  /* 0x000000a9c6087209 */ /* 0x002fce0007810000 */
[----:B------:R1:W3:Y:S01]  /*bdd0*/  MUFU.EX2 R14, R170 ;  /* 0x000000aa000e7308 */ /* 0x0002e20000000800 */
[----:B--2---:R-:W-:-:S07]  /*bde0*/  FMNMX.FTZ R8, R199, R8, !PT ;  /* 0x00000008c7087209 */ /* 0x004fce0007810000 */
[----:B------:R2:W-:Y:S01]  /*bdf0*/  MUFU.EX2 R169, R152 ;  /* 0x0000009800a97308 */ /* 0x0005e20000000800 */
[----:B0-----:R-:W-:Y:S01]  /*be00*/  FMNMX.FTZ R8, R201, R8, !PT ;  /* 0x00000008c9087209 */ /* 0x001fe20007810000 */
[----:B-1----:R-:W-:-:S04]  /*be10*/  FFMA.FTZ R170, R153, UR4, -R202 ;  /* 0x0000000499aa7c23 */ /* 0x002fc800080108ca */
[----:B------:R-:W0:Y:S02]  /*be20*/  SHFL.BFLY PT, R153, R8, 0x2, 0x1f ;  /* 0x0c401f0008997f89 */ /* 0x000e2400000e0000 */
[----:B------:R-:W-:Y:S01]  /*be30*/  MUFU.EX2 R21, R21 ;  /* 0x0000001500157308 */ /* 0x000fe20000000800 */
[----:B--2---:R-:W-:Y:S02]  /*be40*/  VIADD R152, R9, 0x38840 ;  /* 0x0003884009987836 */ /* 0x004fe40000000000 */
[-C--:B---3--:R-:W-:Y:S01]  /*be50*/  FMUL.FTZ R24, R24, R14.reuse ;  /* 0x0000000e18187220 */ /* 0x088fe20000410000 */
[-C--:B------:R-:W-:Y:S01]  /*be60*/  FMUL.FTZ R25, R25, R14.reuse ;  /* 0x0000000e19197220 */ /* 0x080fe20000410000 */
[-C--:B------:R-:W-:Y:S01]  /*be70*/  FMUL.FTZ R28, R28, R14.reuse ;  /* 0x0000000e1c1c7220 */ /* 0x080fe20000410000 */
[-C--:B------:R-:W-:Y:S01]  /*be80*/  FMUL.FTZ R29, R29, R14.reuse ;  /* 0x0000000e1d1d7220 */ /* 0x080fe20000410000 */
[----:B------:R-:W-:Y:S01]  /*be90*/  PRMT R152, R219, 0x654, R152 ;  /* 0x00000654db987816 */ /* 0x000fe20000000098 */
[-C--:B------:R-:W-:Y:S01]  /*bea0*/  FMUL.FTZ R32, R32, R14.reuse ;  /* 0x0000000e20207220 */ /* 0x080fe20000410000 */
[----:B------:R-:W1:Y:S01]  /*beb0*/  MUFU.EX2 R168, R168 ;  /* 0x000000a800a87308 */ /* 0x000e620000000800 */
[-C--:B------:R-:W-:Y:S01]  /*bec0*/  FMUL.FTZ R33, R33, R14.reuse ;  /* 0x0000000e21217220 */ /* 0x080fe20000410000 */
[----:B------:R1:W-:Y:S01]  /*bed0*/  SYNCS.ARRIVE.TRANS64.RED.A1T0 RZ, [R152+URZ], RZ ;  /* 0x000000ff98ff79a7 */ /* 0x0003e2000810043f */
[----:B------:R-:W-:Y:S01]  /*bee0*/  @!P1 STS [R154+0x38400], R14 ;  /* 0x0384000e9a009388 */ /* 0x000fe20000000800 */
        /* <DEDUP_REMOVED lines=11> */
[-C--:B------:R-:W-:Y:S01]  /*bfa0*/  FMUL.FTZ R53, R53, R14.reuse ;  /* 0x0000000e35357220 */ /* 0x080fe20000410000 */
[----:B------:R-:W-:Y:S01]  /*bfb0*/  MUFU.EX2 R171, R171 ;  /* 0x000000ab00ab7308 */ /* 0x000fe20000000800 */
[----:B-1----:R-:W-:Y:S01]  /*bfc0*/  F2FP.F16.F32.PACK_AB R152, R168, R21 ;  /* 0x00000015a898723e */ /* 0x002fe200000000ff */
        /* <DEDUP_REMOVED lines=23> */
[----:B-1----:R-:W-:Y:S01]  /*c140*/  F2FP.F16.F32.PACK_AB R156, R174, R171 ;  /* 0x000000abae9c723e */ /* 0x002fe200000000ff */
[----:B------:R-:W-:Y:S01]  /*c150*/  FMUL.FTZ R93, R93, R14 ;  /* 0x0000000e5d5d7220 */ /* 0x000fe20000410000 */
[----:B0-----:R-:W-:Y:S01]  /*c160*/  FMNMX.FTZ R8, R153, R8, !PT ;  /* 0x0000000899087209 */ /* 0x001fe20007810000 */
[-C--:B------:R-:W-:Y:S01]  /*c170*/  FMUL.FTZ R96, R96, R14.reuse ;  /* 0x0000000e60607220 */ /* 0x080fe20000410000 */
[-C--:B------:R-:W-:Y:S01]  /*c180*/  FMUL.FTZ R97, R97, R14.reuse ;  /* 0x0000000e61617220 */ /* 0x080fe20000410000 */
[-C--:B------:R-:W-:Y:S01]  /*c190*/  FMUL.FTZ R100, R100, R14.reuse ;  /* 0x0000000e64647220 */ /* 0x080fe20000410000 */
[-C--:B------:R-:W-:Y:S01]  /*c1a0*/  FMUL.FTZ R101, R101, R14.reuse ;  /* 0x0000000e65657220 */ /* 0x080fe20000410000 */
[C---:B------:R-:W-:Y:S01]  /*c1b0*/  FADD.FTZ R13, -R8.reuse, R13 ;  /* 0x0000000d080d7221 */ /* 0x040fe20000010100 */
[----:B------:R-:W-:Y:S01]  /*c1c0*/  FMUL.FTZ R153, R8, UR4 ;  /* 0x0000000408997c20 */ /* 0x000fe20008410000 */
[----:B------:R-:W-:Y:S01]  /*c1d0*/  MUFU.EX2 R177, R177 ;  /* 0x000000b100b17308 */ /* 0x000fe20000000800 */
[-C--:B------:R-:W-:Y:S01]  /*c1e0*/  FMUL.FTZ R104, R104, R14.reuse ;  /* 0x0000000e68687220 */ /* 0x080fe20000410000 */
[----:B------:R-:W-:Y:S01]  /*c1f0*/  FMUL.FTZ R13, R13, UR4 ;  /* 0x000000040d0d7c20 */ /* 0x000fe20008410000 */
[--C-:B------:R-:W-:Y:S01]  /*c200*/  FFMA.FTZ R203, R12, UR4, -R153.reuse ;  /* 0x000000040ccb7c23 */ /* 0x100fe20008010899 */
[--C-:B------:R-:W-:Y:S01]  /*c210*/  FFMA.FTZ R12, R15, UR4, -R153.reuse ;  /* 0x000000040f0c7c23 */ /* 0x100fe20008010899 */
[--C-:B------:R-:W-:Y:S01]  /*c220*/  FFMA.FTZ R10, R10, UR4, -R153.reuse ;  /* 0x000000040a0a7c23 */ /* 0x100fe20008010899 */
[--C-:B------:R-:W-:Y:S01]  /*c230*/  FFMA.FTZ R15, R20, UR4, -R153.reuse ;  /* 0x00000004140f7c23 */ /* 0x100fe20008010899 */
[--C-:B------:R-:W-:Y:S01]  /*c240*/  FFMA.FTZ R209, R180, UR4, -R153.reuse ;  /* 0x00000004b4d17c23 */ /* 0x100fe20008010899 */
        /* <DEDUP_REMOVED lines=13> */
[----:B------:R-:W-:Y:S01]  /*c320*/  IMAD R197, R2, 0x1000, R19 ;  /* 0x0000100002c57824 */ /* 0x000fe200078e0213 */
[----:B--2---:R-:W-:Y:S01]  /*c330*/  F2FP.F16.F32.PACK_AB R158, R178, R175 ;  /* 0x000000afb29e723e */ /* 0x004fe200000000ff */
[-C--:B------:R-:W-:Y:S01]  /*c340*/  FMUL.FTZ R105, R105, R14.reuse ;  /* 0x0000000e69697220 */ /* 0x080fe20000410000 */
[----:B------:R-:W-:Y:S01]  /*c350*/  FMUL.FTZ R108, R108, R14 ;  /* 0x0000000e6c6c7220 */ /* 0x000fe20000410000 */
[----:B0-----:R0:W-:Y:S01]  /*c360*/  @!P1 STS [R154+0x38420], R13 ;  /* 0x0384200d9a009388 */ /* 0x0011e20000000800 */
[----:B------:R-:W-:Y:S01]  /*c370*/  R2UR UR6, R197 ;  /* 0x00000000c50672ca */ /* 0x000fe200000e0000 */
[-C--:B------:R-:W-:Y:S01]  /*c380*/  FMUL.FTZ R26, R26, R13.reuse ;  /* 0x0000000d1a1a7220 */ /* 0x080fe20000410000 */
[----:B------:R-:W1:Y:S01]  /*c390*/  MUFU.EX2 R203, R203 ;  /* 0x000000cb00cb7308 */ /* 0x000e620000000800 */
[-C--:B------:R-:W-:Y:S01]  /*c3a0*/  FMUL.FTZ R27, R27, R13.reuse ;  /* 0x0000000d1b1b7220 */ /* 0x080fe20000410000 */
[-C--:B------:R-:W-:Y:S01]  /*c3b0*/  FMUL.FTZ R30, R30, R13.reuse ;  /* 0x0000000d1e1e7220 */ /* 0x080fe20000410000 */
[-C--:B------:R-:W-:Y:S01]  /*c3c0*/  FMUL.FTZ R31, R31, R13.reuse ;  /* 0x0000000d1f1f7220 */ /* 0x080fe20000410000 */
[-C--:B------:R-:W-:Y:S01]  /*c3d0*/  FMUL.FTZ R34, R34, R13.reuse ;  /* 0x0000000d22227220 */ /* 0x080fe20000410000 */
[-C--:B------:R-:W-:Y:S01]  /*c3e0*/  FMUL.FTZ R35, R35, R13.reuse ;  /* 0x0000000d23237220 */ /* 0x080fe20000410000 */
[----:B------:R-:W-:Y:S01]  /*c3f0*/  FMUL.FTZ R38, R38, R13 ;  /* 0x0000000d26267220 */ /* 0x000fe20000410000 */
[----:B0-----:R-:W-:Y:S01]  /*c400*/  F2FP.F16.F32.PACK_AB R154, R170, R169 ;  /* 0x000000a9aa9a723e */ /* 0x001fe200000000ff */
        /* <DEDUP_REMOVED lines=57> */
[----:B0-----:R-:W-:Y:S01]  /*c7a0*/  F2FP.F16.F32.PACK_AB R159, R207, R202 ;  /* 0x000000cacf9f723e */ /* 0x001fe200000000ff */
        /* <DEDUP_REMOVED lines=40> */
[----:B------:R-:W-:Y:S01]  /*ca30*/  FMUL.FTZ R151, R151, R13 ;  /* 0x0000000d97977220 */ /* 0x000fe20000410000 */
[----:B------:R1:W-:Y:S01]  /*ca40*/  STSM.16.M88.4 [R185+0x36400], R152 ;  /* 0x03640098b9007844 */ /* 0x0003e20000000200 */
[----:B------:R-:W-:-:S02]  /*ca50*/  VIADD R199, R197, 0x80 ;  /* 0x00000080c5c77836 */ /* 0x000fc40000000000 */
[----:B------:R-:W-:Y:S01]  /*ca60*/  FFMA.FTZ R5, R14, R5, R21 ;  /* 0x000000050e057223 */ /* 0x000fe20000010015 */
[----:B------:R-:W-:Y:S01]  /*ca70*/  FFMA.FTZ R6, R13, R6, R10 ;  /* 0x000000060d067223 */ /* 0x000fe2000001000a */
[----:B------:R1:W-:Y:S01]  /*ca80*/  STSM.16.M88.4 [R189], R156 ;  /* 0x0000009cbd007844 */ /* 0x0003e20000000200 */
[----:B------:R-:W-:Y:S01]  /*ca90*/  MUFU.EX2 R183, R183 ;  /* 0x000000b700b77308 */ /* 0x000fe20000000800 */
[----:B------:R-:W-:Y:S01]  /*caa0*/  FADD.FTZ R168, R168, R5 ;  /* 0x00000005a8a87221 */ /* 0x000fe20000010000 */
[----:B------:R-:W-:-:S03]  /*cab0*/  FADD.FTZ R203, R203, R6 ;  /* 0x00000006cbcb7221 */ /* 0x000fc60000010000 */
[----:B------:R-:W-:Y:S01]  /*cac0*/  FADD.FTZ R169, R169, R168 ;  /* 0x000000a8a9a97221 */ /* 0x000fe20000010000 */
[----:B------:R-:W-:Y:S02]  /*cad0*/  FADD.FTZ R12, R12, R203 ;  /* 0x000000cb0c0c7221 */ /* 0x000fe40000010000 */
[----:B------:R-:W2:Y:S01]  /*cae0*/  MUFU.EX2 R200, R200 ;  /* 0x000000c800c87308 */ /* 0x000ea20000000800 */
[----:B0-----:R-:W-:Y:S01]  /*caf0*/  F2FP.F16.F32.PACK_AB R163, R181, R180 ;  /* 0x000000b4b5a3723e */ /* 0x001fe200000000ff */
        /* <DEDUP_REMOVED lines=9> */
[----:B------:R-:W0:Y:S01]  /*cb90*/  MUFU.EX2 R173, R173 ;  /* 0x000000ad00ad7308 */ /* 0x000e220000000800 */
[----:B--2---:R-:W-:Y:S01]  /*cba0*/  F2FP.F16.F32.PACK_AB R164, R200, R183 ;  /* 0x000000b7c8a4723e */ /* 0x004fe200000000ff */
        /* <DEDUP_REMOVED lines=9> */
[----:B------:R-:W2:Y:S01]  /*cc40*/  MUFU.EX2 R211, R211 ;  /* 0x000000d300d37308 */ /* 0x000ea20000000800 */
[----:B0-----:R-:W-:Y:S01]  /*cc50*/  F2FP.F16.F32.PACK_AB R166, R173, R172 ;  /* 0x000000acada6723e */ /* 0x001fe200000000ff */
[----:B------:R-:W-:Y:S01]  /*cc60*/  FADD.FTZ R180, R180, R209 ;  /* 0x000000d1b4b47221 */ /* 0x000fe20000010000 */
[----:B------:R-:W-:-:S03]  /*cc70*/  FADD.FTZ R196, R196, R179 ;  /* 0x000000b3c4c47221 */ /* 0x000fc60000010000 */
[----:B------:R-:W-:Y:S01]  /*cc80*/  FADD.FTZ R181, R181, R180 ;  /* 0x000000b4b5b57221 */ /* 0x000fe20000010000 */
[----:B------:R-:W-:Y:S01]  /*cc90*/  FADD.FTZ R183, R183, R196 ;  /* 0x000000c4b7b77221 */ /* 0x000fe20000010000 */
[----:B------:R-:W-:Y:S03]  /*cca0*/  MUFU.EX2 R11, R11 ;  /* 0x0000000b000b7308 */ /* 0x000fe60000000800 */
[----:B------:R-:W-:-:S04]  /*ccb0*/  FADD.FTZ R183, R200, R183 ;  /* 0x000000b7c8b77221 */ /* 0x000fc80000010000 */
[----:B------:R-:W-:Y:S01]  /*ccc0*/  FADD.FTZ R172, R172, R183 ;  /* 0x000000b7acac7221 */ /* 0x000fe20000010000 */
[----:B------:R-:W0:Y:S01]  /*ccd0*/  MUFU.EX2 R198, R198 ;  /* 0x000000c600c67308 */ /* 0x000e220000000800 */
[----:B--2---:R-:W-:Y:S01]  /*cce0*/  F2FP.F16.F32.PACK_AB R165, R211, R186 ;  /* 0x000000bad3a5723e */ /* 0x004fe200000000ff */
[----:B------:R-:W-:Y:S01]  /*ccf0*/  FADD.FTZ R186, R186, R181 ;  /* 0x000000b5baba7221 */ /* 0x000fe20000010000 */
[----:B------:R-:W-:-:S03]  /*cd00*/  FADD.FTZ R5, R173, R172 ;  /* 0x000000acad057221 */ /* 0x000fc60000010000 */
[----:B------:R-:W-:Y:S01]  /*cd10*/  FADD.FTZ R186, R211, R186 ;  /* 0x000000bad3ba7221 */ /* 0x000fe20000010000 */
[----:B0-----:R-:W-:-:S03]  /*cd20*/  F2FP.F16.F32.PACK_AB R167, R198, R11 ;  /* 0x0000000bc6a7723e */ /* 0x001fc600000000ff */
[----:B------:R-:W-:Y:S02]  /*cd30*/  FADD.FTZ R11, R11, R186 ;  /* 0x000000ba0b0b7221 */ /* 0x000fe40000010000 */
[----:B------:R1:W-:Y:S01]  /*cd40*/  STSM.16.M88.4 [R188], R164 ;  /* 0x000000a4bc007844 */ /* 0x0003e20000000200 */
[----:B------:R-:W-:Y:S01]  /*cd50*/  WARPGROUP.ARRIVE ;  /* 0x00000000000079c5 */ /* 0x000fe20000000000 */
[----:B------:R-:W-:-:S05]  /*cd60*/  FADD.FTZ R6, R198, R11 ;  /* 0x0000000bc6067221 */ /* 0x000fca0000010000 */
[----:B------:R-:W-:Y:S01]  /*cd70*/  HGMMA.64x256x16.F32 R24, R152, gdesc[UR4].tnspB, R24, gsb0 ;  /* 0x43e0000498187df0 */ /* 0x000fe20008000818 */
[----:B------:R-:W-:Y:S01]  /*cd80*/  R2UR UR6, R199 ;  /* 0x00000000c70672ca */ /* 0x000fe200000e0000 */
[----:B------:R-:W-:Y:S01]  /*cd90*/  UMOV UR7, 0x40000040 ;  /* 0x4000004000077882 */ /* 0x000fe20000000000 */
[C---:B------:R-:W-:Y:S02]  /*cda0*/  VIADD R199, R197.reuse, 0x100 ;  /* 0x00000100c5c77836 */ /* 0x040fe40000000000 */
[----:B------:R-:W-:Y:S01]  /*cdb0*/  VIADD R197, R197, 0x180 ;  /* 0x00000180c5c57836 */ /* 0x000fe20000000000 */
[----:B------:R-:W-:Y:S02]  /*cdc0*/  WARPGROUP.DEPBAR.LE gsb0, 0x0 ;  /* 0x00008000000079c5 */ /* 0x000fe40000010000 */
[----:B------:R-:W-:-:S15]  /*cdd0*/  WARPGROUP.ARRIVE ;  /* 0x00000000000079c5 */ /* 0x000fde0000000000 */
[----:B------:R-:W-:-:S05]  /*cde0*/  NOP ;  /* 0x0000000000007918 */ /* 0x000fca0000000000 */
        /* <DEDUP_REMOVED lines=24> */
.L_x_7492:
[----:B------:R-:W-:Y:S01]  /*cf70*/  ISETP.LT.AND P1, PT, RZ, UR33, PT ;  /* 0x00000021ff007c0c */ /* 0x000fe2000bf21270 */
[----:B------:R-:W-:Y:S01]  /*cf80*/  VIADD R10, R9, 0x38860 ;  /* 0x00038860090a7836 */ /* 0x000fe20000000000 */
[----:B------:R-:W-:Y:S01]  /*cf90*/  UIADD3 UR33, UR33, -0x1, URZ ;  /* 0xffffffff21217890 */ /* 0x000fe2000fffe03f */
[----:B------:R-:W-:Y:S02]  /*cfa0*/  IMAD.MOV.U32 R13, RZ, RZ, R8 ;  /* 0x000000ffff0d7224 */ /* 0x000fe400078e0008 */
[----:B------:R-:W-:Y:S01]  /*cfb0*/  IMAD.MOV.U32 R14, RZ, RZ, R7 ;  /* 0x000000ffff0e7224 */ /* 0x000fe200078e0007 */
[----:B------:R-:W-:Y:S01]  /*cfc0*/  PRMT R10, R219, 0x654, R10 ;  /* 0x00000654db0a7816 */ /* 0x000fe2000000000a */
[----:B------:R-:W-:-:S03]  /*cfd0*/  IMAD.MOV.U32 R11, RZ, RZ, R2 ;  /* 0x000000ffff0b7224 */ /* 0x000fc600078e0002 */
[----:B------:R0:W-:Y:S03]  /*cfe0*/  SYNCS.ARRIVE.TRANS64.RED.A1T0 RZ, [R10+URZ], RZ ;  /* 0x000000ff0aff79a7 */ /* 0x0001e6000810043f */
[----:B------:R-:W-:Y:S05]  /*cff0*/  @P1 BRA `(.L_x_7493) ;  /* 0xffffffcc00c01947 */ /* 0x000fea000383ffff */
.L_x_7482:
[----:B------:R-:W1:Y:S01]  /*d000*/  SHFL.BFLY PT, R0, R5, 0x2, 0x1f ;  /* 0x0c401f0005007f89 */ /* 0x000e6200000e0000 */
[----:B------:R-:W-:Y:S01]  /*d010*/  IMAD.U32 R12, RZ, RZ, UR4 ;  /* 0x00000004ff0c7e24 */ /* 0x000fe2000f8e00ff */
[----:B------:R-:W-:Y:S02]  /*d020*/  UIADD3 UR36, UR36, 0x1, URZ ;  /* 0x0000000124247890 */ /* 0x000fe4000fffe03f */
[----:B------:R-:W0:Y:S01]  /*d030*/  SHFL.BFLY PT, R9, R6, 0x2, 0x1f ;  /* 0x0c401f0006097f89 */ /* 0x000e2200000e0000 */
[----:B------:R-:W-:Y:S08]  /*d040*/  BAR.ARV 0x8, 0x100 ;  /* 0x0204000000007b1d */ /* 0x000ff00000002000 */
[----:B------:R-:W-:Y:S01]  /*d050*/  BAR.SYNC.DEFER_BLOCKING 0xf, 0x100 ;  /* 0x03c4000000007b1d */ /* 0x000fe20000010000 */
[----:B-1----:R-:W-:Y:S01]  /*d060*/  FADD.FTZ R4, R0, R5 ;  /* 0x0000000500047221 */ /* 0x002fe20000010000 */
[----:B------:R-:W-:-:S02]  /*d070*/  VIADD R5, R2, 0x1 ;  /* 0x0000000102057836 */ /* 0x000fc40000000000 */
[----:B0-----:R-:W-:Y:S02]  /*d080*/  FADD.FTZ R10, R9, R6 ;  /* 0x00000006090a7221 */ /* 0x001fe40000010000 */
[----:B------:R-:W0:Y:S01]  /*d090*/  SHFL.BFLY PT, R3, R4, 0x1, 0x1f ;  /* 0x0c201f0004037f89 */ /* 0x000e2200000e0000 */
[----:B------:R-:W-:-:S03]  /*d0a0*/  ISETP.NE.AND P1, PT, R5, 0x2, PT ;  /* 0x000000020500780c */ /* 0x000fc60003f25270 */
[----:B------:R-:W1:Y:S01]  /*d0b0*/  SHFL.BFLY PT, R9, R10, 0x1, 0x1f ;  /* 0x0c201f000a097f89 */ /* 0x000e6200000e0000 */
[----:B------:R-:W-:-:S04]  /*d0c0*/  SEL R11, RZ, 0x1, P1 ;  /* 0x00000001ff0b7807 */ /* 0x000fc80000800000 */
[----:B------:R-:W-:Y:S01]  /*d0d0*/  LOP3.LUT R16, R16, R11, RZ, 0x3c, !PT ;  /* 0x0000000b10107212 */ /* 0x000fe200078e3cff */
[----:B0-----:R-:W-:Y:S01]  /*d0e0*/  FADD.FTZ R0, R4, R3 ;  /* 0x0000000304007221 */ /* 0x001fe20000010000 */
[----:B------:R-:W-:Y:S02]  /*d0f0*/  IMAD.MOV R3, RZ, RZ, -R184 ;  /* 0x000000ffff037224 */ /* 0x000fe400078e0ab8 */
[----:B------:R-:W-:Y:S02]  /*d100*/  IMAD.MOV.U32 R4, RZ, RZ, RZ ;  /* 0x000000ffff047224 */ /* 0x000fe400078e00ff */
[----:B-1----:R-:W-:Y:S01]  /*d110*/  FADD.FTZ R9, R10, R9 ;  /* 0x000000090a097221 */ /* 0x002fe20000010000 */
[----:B------:R-:W-:Y:S02]  /*d120*/  FSETP.NE.FTZ.AND P2, PT, R0, RZ, PT ;  /* 0x000000ff0000720b */ /* 0x000fe40003f55000 */
[----:B------:R-:W-:Y:S01]  /*d130*/  ISETP.NE.AND P0, PT, R18, R3, PT ;  /* 0x000000031200720c */ /* 0x000fe20003f05270 */
[----:B------:R-:W-:Y:S01]  /*d140*/  IMAD.MOV.U32 R3, RZ, RZ, RZ ;  /* 0x000000ffff037224 */ /* 0x000fe200078e00ff */
[----:B------:R-:W-:-:S09]  /*d150*/  FSETP.NE.FTZ.AND P3, PT, R9, RZ, PT ;  /* 0x000000ff0900720b */ /* 0x000fd20003f75000 */
[----:B------:R-:W0:Y:S02]  /*d160*/  @P2 MUFU.RCP R3, R0 ;  /* 0x0000000000032308 */ /* 0x000e240000001000 */
[----:B------:R-:W-:-:S05]  /*d170*/  @!P0 LEA R2, R2, R22, 0x6 ;  /* 0x0000001602028211 */ /* 0x000fca00078e30ff */
[----:B------:R-:W-:Y:S01]  /*d180*/  @!P0 IMAD R2, R2, 0x4, R17 ;  /* 0x0000000402028824 */ /* 0x000fe200078e0211 */
        /* <DEDUP_REMOVED lines=17> */
[----:B------:R-:W-:Y:S01]  /*d2a0*/  FMUL.FTZ R206, R48, R3 ;  /* 0x0000000330ce7220 */ /* 0x000fe20000410000 */
[----:B--2---:R-:W-:Y:S01]  /*d2b0*/  @P2 FMUL.FTZ R13, R10, 0.69314718246459960938 ;  /* 0x3f3172180a0d2820 */ /* 0x004fe20000410000 */
[----:B0-----:R-:W-:Y:S01]  /*d2c0*/  @P3 FMUL.FTZ R9, R12, 0.69314718246459960938 ;  /* 0x3f3172180c093820 */ /* 0x001fe20000410000 */
[----:B-1----:R-:W-:-:S02]  /*d2d0*/  IMAD.U32 R2, RZ, RZ, UR4 ;  /* 0x00000004ff027e24 */ /* 0x002fc4000f8e00ff */
[-C--:B------:R-:W-:Y:S01]  /*d2e0*/  FMUL.FTZ R203, R49, R3.reuse ;  /* 0x0000000331cb7220 */ /* 0x080fe20000410000 */
[-C--:B------:R-:W-:Y:S01]  /*d2f0*/  FMUL.FTZ R204, R52, R3.reuse ;  /* 0x0000000334cc7220 */ /* 0x080fe20000410000 */
[-C--:B------:R-:W-:Y:S01]  /*d300*/  FMUL.FTZ R201, R53, R3.reuse ;  /* 0x0000000335c97220 */ /* 0x080fe20000410000 */
[----:B------:R-:W-:Y:S01]  /*d310*/  @P2 FMUL.FTZ R2, R2, 0.69314718246459960938 ;  /* 0x3f31721802022820 */ /* 0x000fe20000410000 */
        /* <DEDUP_REMOVED lines=50> */
[----:B------:R-:W-:Y:S01]  /*d640*/  @P2 FFMA.FTZ R3, R2, R7, R13 ;  /* 0x0000000702032223 */ /* 0x000fe2000001000d */
        /* <DEDUP_REMOVED lines=67> */
[----:B------:R-:W-:Y:S01]  /*da80*/  SEL R2, R5, RZ, P1 ;  /* 0x000000ff05027207 */ /* 0x000fe20000800000 */
[----:B------:R-:W-:Y:S06]  /*da90*/  BAR.ARV 0xe, 0x100 ;  /* 0x0384000000007b1d */ /* 0x000fec0000002000 */
.L_x_7452:
[----:B------:R-:W0:Y:S01]  /*daa0*/  S2R R219, SR_CgaCtaId ;  /* 0x0000000000db7919 */ /* 0x000e220000008800 */
[----:B------:R-:W-:Y:S01]  /*dab0*/  MOV R4, 0x400 ;  /* 0x0000040000047802 */ /* 0x000fe20000000f00 */
[----:B------:R-:W-:Y:S01]  /*dac0*/  BSSY B0, `(.L_x_7494) ;  /* 0x00002a7000007945 */ /* 0x000fe20003800000 */
[----:B------:R-:W-:Y:S02]  /*dad0*/  BAR.SYNC.DEFER_BLOCKING 0x5, 0x180 ;  /* 0x0146000000007b1d */ /* 0x000fe40000010000 */
[----:B0-----:R-:W-:-:S05]  /*dae0*/  LEA R17, R219, R4, 0x18 ;  /* 0x00000004db117211 */ /* 0x001fca00078ec0ff */
[----:B------:R-:W0:Y:S02]  /*daf0*/  LDS R4, [R17+0x388d0] ;  /* 0x0388d00011047984 */ /* 0x000e240000000800 */
[----:B0-----:R-:W-:Y:S01]  /*db00*/  R2UR UR4, R4 ;  /* 0x00000000040472ca */ /* 0x001fe200000e0000 */
[----:B------:R-:W-:Y:S06]  /*db10*/  BAR.ARV 0x4, 0x180 ;  /* 0x0106000000007b1d */ /* 0x000fec0000002000 */
[----:B------:R-:W-:Y:S08]  /*db20*/  @P0 BRA `(.L_x_7495) ;  /* 0x0000001c00880947 */ /* 0x000ff00003800000 */
[----:B------:R-:W0:Y:S01]  /*db30*/  S2R R4, SR_SWINHI ;  /* 0x0000000000047919 */ /* 0x000e220000002f00 */
[----:B------:R-:W-:Y:S01]  /*db40*/  IMAD R7, R215, 0x40, R23 ;  /* 0x00000040d7077824 */ /* 0x000fe200078e0217 */
[----:B------:R-:W-:Y:S01]  /*db50*/  F2FP.F16.F32.PACK_AB R6, R6, R197 ;  /* 0x000000c50606723e */ /* 0x000fe200000000ff */
[----:B------:R-:W-:Y:S01]  /*db60*/  USHF.R.S32.HI UR12, URZ, 0x1f, UR37 ;  /* 0x0000001f3f0c7899 */ /* 0x000fe20008011425 */
[----:B------:R-:W-:Y:S01]  /*db70*/  BAR.SYNC.DEFER_BLOCKING 0x1, 0x100 ;  /* 0x0044000000007b1d */ /* 0x000fe20000010000 */
[----:B------:R-:W-:Y:S01]  /*db80*/  F2FP.F16.F32.PACK_AB R128, R129, R128 ;  /* 0x000000808180723e */ /* 0x000fe200000000ff */
[----:B------:R-:W-:Y:S01]  /*db90*/  USHF.R.S32.HI UR13, URZ, 0x1f, UR39 ;  /* 0x0000001f3f0d7899 */ /* 0x000fe20008011427 */
        /* <DEDUP_REMOVED lines=12> */
[----:B0-----:R-:W-:-:S03]  /*dc60*/  MOV R97, R4 ;  /* 0x0000000400617202 */ /* 0x001fc60000000f00 */
        /* <DEDUP_REMOVED lines=8> */
[----:B------:R-:W-:Y:S02]  /*dcf0*/  LOP3.LUT R44, R49, 0x380, RZ, 0xc0, !PT ;  /* 0x00000380312c7812 */ /* 0x000fe400078ec0ff */
[----:B------:R-:W-:Y:S01]  /*dd00*/  SHF.R.U64 R40, R40, 0x3, RZ ;  /* 0x0000000328287819 */ /* 0x000fe200000012ff */
[----:B------:R-:W-:Y:S01]  /*dd10*/  IMAD.X R109, RZ, RZ, R5, P4 ;  /* 0x000000ffff6d7224 */ /* 0x000fe200020e0605 */
[----:B------:R-:W-:-:S02]  /*dd20*/  LOP3.LUT R48, R53, 0x380, RZ, 0xc0, !PT ;  /* 0x0000038035307812 */ /* 0x000fc400078ec0ff */
[----:B------:R-:W-:Y:S02]  /*dd30*/  SHF.R.U64 R44, R44, 0x3, RZ ;  /* 0x000000032c2c7819 */ /* 0x000fe400000012ff */
[C---:B------:R-:W-:Y:S02]  /*dd40*/  IADD3 R37, P6, R4.reuse, 0x2020, RZ ;  /* 0x0000202004257810 */ /* 0x040fe40007fde0ff */
[C---:B------:R-:W-:Y:S02]  /*dd50*/  IADD3 R36, P3, R4.reuse, 0x2000, RZ ;  /* 0x0000200004247810 */ /* 0x040fe40007f7e0ff */
[----:B------:R-:W-:Y:S01]  /*dd60*/  IADD3 R33, P5, R4, 0x2040, RZ ;  /* 0x0000204004217810 */ /* 0x000fe20007fbe0ff */
[--C-:B------:R-:W-:Y:S01]  /*dd70*/  IMAD.X R117, RZ, RZ, R5.reuse, P6 ;  /* 0x000000ffff757224 */ /* 0x100fe200030e0605 */
[----:B------:R-:W-:Y:S01]  /*dd80*/  LOP3.LUT R100, R40, R45, RZ, 0x3c, !PT ;  /* 0x0000002d28647212 */ /* 0x000fe200078e3cff */
[--C-:B------:R-:W-:Y:S01]  /*dd90*/  IMAD.X R113, RZ, RZ, R5.reuse, P3 ;  /* 0x000000ffff717224 */ /* 0x100fe200018e0605 */
[----:B------:R-:W-:Y:S01]  /*dda0*/  SHF.R.U64 R40, R48, 0x3, RZ ;  /* 0x0000000330287819 */ /* 0x000fe200000012ff */
[----:B------:R-:W-:Y:S01]  /*ddb0*/  IMAD.X R123, RZ, RZ, R5, P5 ;  /* 0x000000ffff7b7224 */ /* 0x000fe200028e0605 */
[----:B------:R-:W-:-:S02]  /*ddc0*/  LOP3.LUT R104, R44, R49, RZ, 0x3c, !PT ;  /* 0x000000312c687212 */ /* 0x000fc400078e3cff */
[----:B------:R-:W-:Y:S02]  /*ddd0*/  LOP3.LUT R44, R37, 0x380, RZ, 0xc0, !PT ;  /* 0x00000380252c7812 */ /* 0x000fe400078ec0ff */
[----:B------:R-:W-:Y:S02]  /*dde0*/  IADD3 R14, P2, R4, 0x2060, RZ ;  /* 0x00002060040e7810 */ /* 0x000fe40007f5e0ff */
[----:B------:R-:W-:Y:S02]  /*ddf0*/  LOP3.LUT R45, R36, 0x380, RZ, 0xc0, !PT ;  /* 0x00000380242d7812 */ /* 0x000fe400078ec0ff */
[----:B------:R-:W-:Y:S01]  /*de00*/  LOP3.LUT R48, R33, 0x380, RZ, 0xc0, !PT ;  /* 0x0000038021307812 */ /* 0x000fe200078ec0ff */
[----:B------:R-:W-:Y:S01]  /*de10*/  IMAD.X R127, RZ, RZ, R5, P2 ;  /* 0x000000ffff7f7224 */ /* 0x000fe200010e0605 */
[----:B------:R-:W-:Y:S02]  /*de20*/  LOP3.LUT R108, R40, R53, RZ, 0x3c, !PT ;  /* 0x00000035286c7212 */ /* 0x000fe400078e3cff */
[----:B------:R-:W-:-:S02]  /*de30*/  SHF.R.U64 R40, R44, 0x3, RZ ;  /* 0x000000032c287819 */ /* 0x000fc400000012ff */
[----:B------:R-:W-:Y:S02]  /*de40*/  SHF.R.U64 R45, R45, 0x3, RZ ;  /* 0x000000032d2d7819 */ /* 0x000fe400000012ff */
[----:B------:R-:W-:Y:S02]  /*de50*/  LOP3.LUT R49, R14, 0x380, RZ, 0xc0, !PT ;  /* 0x000003800e317812 */ /* 0x000fe400078ec0ff */
[----:B------:R-:W-:Y:S02]  /*de60*/  SHF.R.U64 R44, R48, 0x3, RZ ;  /* 0x00000003302c7819 */ /* 0x000fe400000012ff */
[C---:B------:R-:W-:Y:S02]  /*de70*/  IADD3 R12, P1, R4.reuse, 0x4000, RZ ;  /* 0x00004000040c7810 */ /* 0x040fe40007f3e0ff */
[C---:B------:R-:W-:Y:S02]  /*de80*/  IADD3 R24, P0, R4.reuse, 0x4020, RZ ;  /* 0x0000402004187810 */ /* 0x040fe40007f1e0ff */
[----:B------:R-:W-:Y:S01]  /*de90*/  IADD3 R20, P4, R4, 0x4040, RZ ;  /* 0x0000404004147810 */ /* 0x000fe20007f9e0ff */
[--C-:B------:R-:W-:Y:S01]  /*dea0*/  IMAD.X R13, RZ, RZ, R5.reuse, P1 ;  /* 0x000000ffff0d7224 */ /* 0x100fe200008e0605 */
[----:B------:R-:W-:Y:S01]  /*deb0*/  LOP3.LUT R116, R40, R37, RZ, 0x3c, !PT ;  /* 0x0000002528747212 */ /* 0x000fe200078e3cff */
[--C-:B------:R-:W-:Y:S01]  /*dec0*/  IMAD.X R15, RZ, RZ, R5.reuse, P0 ;  /* 0x000000ffff0f7224 */ /* 0x100fe200000e0605 */
[----:B------:R-:W-:Y:S01]  /*ded0*/  LOP3.LUT R112, R45, R36, RZ, 0x3c, !PT ;  /* 0x000000242d707212 */ /* 0x000fe200078e3cff */
[----:B------:R-:W-:Y:S01]  /*dee0*/  IMAD.X R25, RZ, RZ, R5, P4 ;  /* 0x000000ffff197224 */ /* 0x000fe200020e0605 */
[----:B------:R-:W-:-:S02]  /*def0*/  SHF.R.U64 R37, R49, 0x3, RZ ;  /* 0x0000000331257819 */ /* 0x000fc400000012ff */
[----:B------:R-:W-:Y:S02]  /*df00*/  LOP3.LUT R122, R44, R33, RZ, 0x3c, !PT ;  /* 0x000000212c7a7212 */ /* 0x000fe400078e3cff */
[----:B------:R-:W-:Y:S02]  /*df10*/  LOP3.LUT R9, R4, 0x380, RZ, 0xc0, !PT ;  /* 0x0000038004097812 */ /* 0x000fe400078ec0ff */
[----:B------:R-:W-:Y:S02]  /*df20*/  LOP3.LUT R33, R12, 0x380, RZ, 0xc0, !PT ;  /* 0x000003800c217812 */ /* 0x000fe400078ec0ff */
[----:B------:R-:W-:Y:S02]  /*df30*/  LOP3.LUT R36, R24, 0x380, RZ, 0xc0, !PT ;  /* 0x0000038018247812 */ /* 0x000fe400078ec0ff */
[----:B------:R-:W-:Y:S02]  /*df40*/  IADD3 R28, P3, R4, 0x4060, RZ ;  /* 0x00004060041c7810 */ /* 0x000fe40007f7e0ff */
[----:B------:R-:W-:-:S02]  /*df50*/  LOP3.LUT R45, R20, 0x380, RZ, 0xc0, !PT ;  /* 0x00000380142d7812 */ /* 0x000fc400078ec0ff */
[----:B------:R-:W-:Y:S01]  /*df60*/  LOP3.LUT R126, R37, R14, RZ, 0x3c, !PT ;  /* 0x0000000e257e7212 */ /* 0x000fe200078e3cff */
[----:B------:R-:W-:Y:S01]  /*df70*/  IMAD.X R29, RZ, RZ, R5, P3 ;  /* 0x000000ffff1d7224 */ /* 0x000fe200018e0605 */
[----:B------:R-:W-:Y:S02]  /*df80*/  IADD3 R8, P2, R4, 0x6040, RZ ;  /* 0x0000604004087810 */ /* 0x000fe40007f5e0ff */
[----:B------:R-:W-:Y:S02]  /*df90*/  SHF.R.U64 R9, R9, 0x3, RZ ;  /* 0x0000000309097819 */ /* 0x000fe400000012ff */
[----:B------:R-:W-:Y:S02]  /*dfa0*/  SHF.R.U64 R33, R33, 0x3, RZ ;  /* 0x0000000321217819 */ /* 0x000fe400000012ff */
[----:B------:R-:W-:Y:S02]  /*dfb0*/  SHF.R.U64 R37, R36, 0x3, RZ ;  /* 0x0000000324257819 */ /* 0x000fe400000012ff */
        /* <DEDUP_REMOVED lines=10> */
[----:B------:R-:W-:-:S02]  /*e060*/  LOP3.LUT R14, R37, R24, RZ, 0x3c, !PT ;  /* 0x00000018250e7212 */ /* 0x000fc400078e3cff */
[----:B------:R-:W-:Y:S02]  /*e070*/  SHF.R.U64 R33, R36, 0x3, RZ ;  /* 0x0000000324217819 */ /* 0x000fe400000012ff */
[----:B------:R-:W-:Y:S02]  /*e080*/  LOP3.LUT R24, R45, R20, RZ, 0x3c, !PT ;  /* 0x000000142d187212 */ /* 0x000fe400078e3cff */
[----:B------:R-:W-:Y:S02]  /*e090*/  LOP3.LUT R20, R10, 0x380, RZ, 0xc0, !PT ;  /* 0x000003800a147812 */ /* 0x000fe400078ec0ff */
[----:B------:R-:W-:Y:S02]  /*e0a0*/  IADD3 R65, P2, R96, 0x1000, RZ ;  /* 0x0000100060417810 */ /* 0x000fe40007f5e0ff */
[----:B------:R-:W-:Y:S02]  /*e0b0*/  LOP3.LUT R28, R33, R28, RZ, 0x3c, !PT ;  /* 0x0000001c211c7212 */ /* 0x000fe400078e3cff */
[----:B------:R-:W-:-:S02]  /*e0c0*/  SHF.R.U64 R33, R20, 0x3, RZ ;  /* 0x0000000314217819 */ /* 0x000fc400000012ff */
[----:B------:R-:W-:Y:S02]  /*e0d0*/  LOP3.LUT R64, R65, 0x380, RZ, 0xc0, !PT ;  /* 0x0000038041407812 */ /* 0x000fe400078ec0ff */
[----:B------:R-:W-:Y:S02]  /*e0e0*/  LOP3.LUT R20, R7, 0x380, RZ, 0xc0, !PT ;  /* 0x0000038007147812 */ /* 0x000fe400078ec0ff */
[----:B------:R-:W-:Y:S02]  /*e0f0*/  LOP3.LUT R37, R32, 0x380, RZ, 0xc0, !PT ;  /* 0x0000038020257812 */ /* 0x000fe400078ec0ff */
[----:B------:R-:W-:Y:S02]  /*e100*/  LOP3.LUT R40, R33, R10, RZ, 0x3c, !PT ;  /* 0x0000000a21287212 */ /* 0x000fe400078e3cff */
[----:B------:R-:W-:Y:S02]  /*e110*/  SHF.R.U64 R64, R64, 0x3, RZ ;  /* 0x0000000340407819 */ /* 0x000fe400000012ff */
[----:B------:R-:W-:-:S02]  /*e120*/  SHF.R.U64 R10, R20, 0x3, RZ ;  /* 0x00000003140a7819 */ /* 0x000fc400000012ff */
[----:B------:R-:W-:Y:S02]  /*e130*/  SHF.R.U64 R37, R37, 0x3, RZ ;  /* 0x0000000325257819 */ /* 0x000fe400000012ff */
[----:B------:R-:W-:Y:S01]  /*e140*/  LOP3.LUT R64, R64, R65, RZ, 0x3c, !PT ;  /* 0x0000004140407212 */ /* 0x000fe200078e3cff */
[----:B------:R-:W-:Y:S01]  /*e150*/  IMAD.X R65, RZ, RZ, R97, P2 ;  /* 0x000000ffff417224 */ /* 0x000fe200010e0661 */
[----:B------:R-:W-:Y:S02]  /*e160*/  LOP3.LUT R10, R10, R7, RZ, 0x3c, !PT ;  /* 0x000000070a0a7212 */ /* 0x000fe400078e3cff */
[C---:B------:R-:W-:Y:S02]  /*e170*/  IADD3 R33, P1, R96.reuse, 0x7000, RZ ;  /* 0x0000700060217810 */ /* 0x040fe40007f3e0ff */
[----:B------:R-:W-:Y:S02]  /*e180*/  IADD3 R7, P2, R96, 0x8000, RZ ;  /* 0x0000800060077810 */ /* 0x000fe40007f5e0ff */
[----:B------:R-:W-:-:S02]  /*e190*/  LOP3.LUT R56, R37, R32, RZ, 0x3c, !PT ;  /* 0x0000002025387212 */ /* 0x000fc400078e3cff */
[----:B------:R-:W-:Y:S02]  /*e1a0*/  LOP3.LUT R32, R33, 0x380, RZ, 0xc0, !PT ;  /* 0x0000038021207812 */ /* 0x000fe400078ec0ff */
[----:B------:R-:W-:Y:S02]  /*e1b0*/  LOP3.LUT R20, R7, 0x380, RZ, 0xc0, !PT ;  /* 0x0000038007147812 */ /* 0x000fe400078ec0ff */
[----:B------:R-:W-:Y:S02]  /*e1c0*/  SHF.R.U64 R32, R32, 0x3, RZ ;  /* 0x0000000320207819 */ /* 0x000fe400000012ff */
[----:B------:R-:W-:Y:S02]  /*e1d0*/  SHF.R.U64 R20, R20, 0x3, RZ ;  /* 0x0000000314147819 */ /* 0x000fe400000012ff */
[----:B------:R-:W-:Y:S02]  /*e1e0*/  LOP3.LUT R32, R32, R33, RZ, 0x3c, !PT ;  /* 0x0000002120207212 */ /* 0x000fe400078e3cff */
[----:B------:R-:W-:-:S02]  /*e1f0*/  IADD3.X R57, RZ, R5, RZ, P5, !PT ;  /* 0x00000005ff397210 */ /* 0x000fc40002ffe4ff */
[----:B------:R-:W-:Y:S02]  /*e200*/  LOP3.LUT R20, R20, R7, RZ, 0x3c, !PT ;  /* 0x0000000714147212 */ /* 0x000fe400078e3cff */
[----:B------:R-:W-:Y:S02]  /*e210*/  MOV R33, R4 ;  /* 0x0000000400217202 */ /* 0x000fe40000000f00 */
[----:B------:R-:W-:Y:S01]  /*e220*/  F2FP.F16.F32.PACK_AB R4, R21, R200 ;  /* 0x000000c81504723e */ /* 0x000fe200000000ff */
[----:B------:R-:W-:Y:S01]  /*e230*/  IMAD.X R21, RZ, RZ, R97, P2 ;  /* 0x000000ffff157224 */ /* 0x000fe200010e0661 */
[----:B------:R-:W-:Y:S02]  /*e240*/  F2FP.F16.F32.PACK_AB R5, R27, R26 ;  /* 0x0000001a1b05723e */ /* 0x000fe400000000ff */
[----:B------:R-:W-:Y:S02]  /*e250*/  F2FP.F16.F32.PACK_AB R7, R31, R30 ;  /* 0x0000001e1f07723e */ /* 0x000fe400000000ff */
[----:B------:R-:W-:-:S02]  /*e260*/  IADD3 R61, P3, R96, 0x2000, RZ ;  /* 0x00002000603d7810 */ /* 0x000fc40007f7e0ff */
[----:B------:R-:W-:Y:S01]  /*e270*/  LOP3.LUT R45, R8, 0x380, RZ, 0xc0, !PT ;  /* 0x00000380082d7812 */ /* 0x000fe200078ec0ff */
[----:B------:R0:W-:Y:S01]  /*e280*/  STSM.16.M88.4 [R33], R4 ;  /* 0x0000000421007844 */ /* 0x0001e20000000200 */
[----:B------:R-:W-:Y:S02]  /*e290*/  LOP3.LUT R60, R61, 0x380, RZ, 0xc0, !PT ;  /* 0x000003803d3c7812 */ /* 0x000fe400078ec0ff */
[----:B------:R-:W-:Y:S01]  /*e2a0*/  SHF.R.U64 R45, R45, 0x3, RZ ;  /* 0x000000032d2d7819 */ /* 0x000fe200000012ff */
[----:B------:R-:W1:Y:S01]  /*e2b0*/  SHFL.IDX PT, R4, R216, RZ, 0x1f ;  /* 0x00001fffd8047589 */ /* 0x000e6200000e0000 */
[----:B------:R-:W-:Y:S02]  /*e2c0*/  SHF.R.U64 R60, R60, 0x3, RZ ;  /* 0x000000033c3c7819 */ /* 0x000fe400000012ff */
[----:B------:R-:W-:Y:S02]  /*e2d0*/  LOP3.LUT R8, R45, R8, RZ, 0x3c, !PT ;  /* 0x000000082d087212 */ /* 0x000fe400078e3cff */
[----:B------:R-:W-:Y:S01]  /*e2e0*/  LOP3.LUT R60, R60, R61, RZ, 0x3c, !PT ;  /* 0x0000003d3c3c7212 */ /* 0x000fe200078e3cff */
[----:B------:R-:W-:Y:S01]  /*e2f0*/  IMAD.X R61, RZ, RZ, R97, P3 ;  /* 0x000000ffff3d7224 */ /* 0x000fe200018e0661 */
[----:B------:R-:W-:-:S02]  /*e300*/  IADD3 R53, P4, R96, 0x3000, RZ ;  /* 0x0000300060357810 */ /* 0x000fc40007f9e0ff */
[C---:B------:R-:W-:Y:S02]  /*e310*/  IADD3 R49, P5, R96.reuse, 0x4000, RZ ;  /* 0x0000400060317810 */ /* 0x040fe40007fbe0ff */
[C---:B------:R-:W-:Y:S01]  /*e320*/  IADD3 R45, P6, R96.reuse, 0x5000, RZ ;  /* 0x00005000602d7810 */ /* 0x040fe20007fde0ff */
[----:B0-----:R-:W-:Y:S01]  /*e330*/  IMAD.X R33, RZ, RZ, R97, P1 ;  /* 0x000000ffff217224 */ /* 0x001fe200008e0661 */
[C---:B------:R-:W-:Y:S02]  /*e340*/  IADD3 R37, P0, R96.reuse, 0x6000, RZ ;  /* 0x0000600060257810 */ /* 0x040fe40007f1e0ff */
[----:B------:R-:W-:Y:S02]  /*e350*/  IADD3 R69, P3, R96, 0x9000, RZ ;  /* 0x0000900060457810 */ /* 0x000fe40007f7e0ff */
        /* <DEDUP_REMOVED lines=23> */
[C---:B------:R-:W-:Y:S02]  /*e4d0*/  IADD3 R77, P5, R96.reuse, 0xb000, RZ ;  /* 0x0000b000604d7810 */ /* 0x040fe40007fbe0ff */
[C---:B------:R-:W-:Y:S02]  /*e4e0*/  IADD3 R81, P6, R96.reuse, 0xc000, RZ ;  /* 0x0000c00060517810 */ /* 0x040fe40007fde0ff */
[C---:B------:R-:W-:Y:S02]  /*e4f0*/  IADD3 R85, P0, R96.reuse, 0xd000, RZ ;  /* 0x0000d00060557810 */ /* 0x040fe40007f1e0ff */
[C---:B------:R-:W-:Y:S02]  /*e500*/  IADD3 R89, P1, R96.reuse, 0xe000, RZ ;  /* 0x0000e00060597810 */ /* 0x040fe40007f3e0ff */
[----:B------:R-:W-:Y:S02]  /*e510*/  IADD3 R93, P2, R96, 0xf000, RZ ;  /* 0x0000f000605d7810 */ /* 0x000fe40007f5e0ff */
[----:B-1----:R-:W-:-:S02]  /*e520*/  ISETP.NE.AND P3, PT, R4, RZ, PT ;  /* 0x000000ff0400720c */ /* 0x002fc40003f65270 */
[----:B------:R-:W-:Y:S02]  /*e530*/  LOP3.LUT R96, R5, R96, RZ, 0x3c, !PT ;  /* 0x0000006005607212 */ /* 0x000fe400078e3cff */
        /* <DEDUP_REMOVED lines=8> */
[----:B------:R-:W-:Y:S02]  /*e5c0*/  MOV R35, R10 ;  /* 0x0000000a00237202 */ /* 0x000fe40000000f00 */
[----:B------:R-:W-:Y:S02]  /*e5d0*/  MOV R105, R104 ;  /* 0x0000006800697202 */ /* 0x000fe40000000f00 */
[----:B------:R-:W-:Y:S02]  /*e5e0*/  MOV R109, R12 ;  /* 0x0000000c006d7202 */ /* 0x000fe40000000f00 */
[----:B------:R-:W-:-:S02]  /*e5f0*/  MOV R100, R14 ;  /* 0x0000000e00647202 */ /* 0x000fc40000000f00 */
[----:B------:R-:W-:Y:S02]  /*e600*/  F2FP.F16.F32.PACK_AB R8, R207, R210 ;  /* 0x000000d2cf08723e */ /* 0x000fe400000000ff */
        /* <DEDUP_REMOVED lines=8> */
[----:B------:R-:W-:Y:S02]  /*e690*/  MOV R112, R112 ;  /* 0x0000007000707202 */ /* 0x000fe40000000f00 */
[----:B0-----:R-:W-:Y:S01]  /*e6a0*/  F2FP.F16.F32.PACK_AB R4, R198, R202 ;  /* 0x000000cac604723e */ /* 0x001fe200000000ff */
[----:B------:R-:W-:Y:S01]  /*e6b0*/  STSM.16.M88.4 [R168], R12 ;  /* 0x0000000ca8007844 */ /* 0x000fe20000000200 */
[----:B------:R-:W-:Y:S02]  /*e6c0*/  F2FP.F16.F32.PACK_AB R5, R59, R58 ;  /* 0x0000003a3b05723e */ /* 0x000fe400000000ff */
[----:B------:R-:W-:Y:S02]  /*e6d0*/  F2FP.F16.F32.PACK_AB R6, R183, R199 ;  /* 0x000000c7b706723e */ /* 0x000fe400000000ff */
[----:B------:R-:W-:-:S02]  /*e6e0*/  F2FP.F16.F32.PACK_AB R7, R63, R62 ;  /* 0x0000003e3f07723e */ /* 0x000fc400000000ff */
[----:B------:R-:W-:Y:S02]  /*e6f0*/  MOV R104, R24 ;  /* 0x0000001800687202 */ /* 0x000fe40000000f00 */
[----:B------:R-:W-:Y:S01]  /*e700*/  MOV R116, R116 ;  /* 0x0000007400747202 */ /* 0x000fe20000000f00 */
[----:B------:R0:W-:Y:S01]  /*e710*/  STSM.16.M88.4 [R112], R4 ;  /* 0x0000000470007844 */ /* 0x0001e20000000200 */
[----:B------:R-:W-:Y:S02]  /*e720*/  MOV R108, R28 ;  /* 0x0000001c006c7202 */ /* 0x000fe40000000f00 */
[----:B------:R-:W-:Y:S02]  /*e730*/  F2FP.F16.F32.PACK_AB R24, R181, R196 ;  /* 0x000000c4b518723e */ /* 0x000fe400000000ff */
[----:B------:R-:W-:Y:S02]  /*e740*/  F2FP.F16.F32.PACK_AB R25, R67, R66 ;  /* 0x000000424319723e */ /* 0x000fe400000000ff */
[----:B------:R-:W-:-:S02]  /*e750*/  F2FP.F16.F32.PACK_AB R26, R179, R182 ;  /* 0x000000b6b31a723e */ /* 0x000fc400000000ff */
[----:B------:R-:W-:Y:S02]  /*e760*/  F2FP.F16.F32.PACK_AB R27, R71, R70 ;  /* 0x00000046471b723e */ /* 0x000fe400000000ff */
[----:B------:R-:W-:Y:S02]  /*e770*/  MOV R122, R122 ;  /* 0x0000007a007a7202 */ /* 0x000fe40000000f00 */
[----:B------:R-:W-:Y:S01]  /*e780*/  MOV R113, R40 ;  /* 0x0000002800717202 */ /* 0x000fe20000000f00 */
[----:B------:R1:W-:Y:S01]  /*e790*/  STSM.16.M88.4 [R116], R24 ;  /* 0x0000001874007844 */ /* 0x0003e20000000200 */
        /* <DEDUP_REMOVED lines=16> */
[----:B0-----:R-:W-:-:S02]  /*e8a0*/  F2FP.F16.F32.PACK_AB R4, R164, R167 ;  /* 0x000000a7a404723e */ /* 0x001fc400000000ff */
[----:B------:R-:W-:Y:S01]  /*e8b0*/  F2FP.F16.F32.PACK_AB R5, R99, R98 ;  /* 0x000000626305723e */ /* 0x000fe200000000ff */
[----:B------:R2:W-:Y:S01]  /*e8c0*/  STSM.16.M88.4 [R109], R56 ;  /* 0x000000386d007844 */ /* 0x0005e20000000200 */
[----:B------:R-:W-:Y:S02]  /*e8d0*/  F2FP.F16.F32.PACK_AB R6, R162, R165 ;  /* 0x000000a5a206723e */ /* 0x000fe400000000ff */
[----:B------:R-:W-:Y:S02]  /*e8e0*/  F2FP.F16.F32.PACK_AB R7, R103, R102 ;  /* 0x000000666707723e */ /* 0x000fe400000000ff */
[----:B------:R-:W-:Y:S02]  /*e8f0*/  F2FP.F16.F32.PACK_AB R8, R160, R163 ;  /* 0x000000a3a008723e */ /* 0x000fe400000000ff */
[----:B------:R-:W-:Y:S01]  /*e900*/  F2FP.F16.F32.PACK_AB R9, R107, R106 ;  /* 0x0000006a6b09723e */ /* 0x000fe200000000ff */
[----:B------:R2:W-:Y:S01]  /*e910*/  STSM.16.M88.4 [R100], R4 ;  /* 0x0000000464007844 */ /* 0x0005e20000000200 */
[----:B------:R-:W-:-:S02]  /*e920*/  F2FP.F16.F32.PACK_AB R10, R158, R161 ;  /* 0x000000a19e0a723e */ /* 0x000fc400000000ff */
[----:B------:R-:W-:Y:S02]  /*e930*/  F2FP.F16.F32.PACK_AB R11, R111, R110 ;  /* 0x0000006e6f0b723e */ /* 0x000fe400000000ff */
[----:B------:R-:W-:Y:S02]  /*e940*/  F2FP.F16.F32.PACK_AB R12, R156, R159 ;  /* 0x0000009f9c0c723e */ /* 0x000fe400000000ff */
[----:B------:R-:W-:Y:S01]  /*e950*/  F2FP.F16.F32.PACK_AB R13, R115, R114 ;  /* 0x00000072730d723e */ /* 0x000fe200000000ff */
[----:B------:R2:W-:Y:S01]  /*e960*/  STSM.16.M88.4 [R104], R8 ;  /* 0x0000000868007844 */ /* 0x0005e20000000200 */
[----:B------:R-:W-:Y:S02]  /*e970*/  F2FP.F16.F32.PACK_AB R14, R154, R157 ;  /* 0x0000009d9a0e723e */ /* 0x000fe400000000ff */
[----:B------:R-:W-:Y:S02]  /*e980*/  F2FP.F16.F32.PACK_AB R15, R119, R118 ;  /* 0x00000076770f723e */ /* 0x000fe400000000ff */
[----:B-1----:R-:W-:-:S02]  /*e990*/  F2FP.F16.F32.PACK_AB R24, R121, R155 ;  /* 0x0000009b7918723e */ /* 0x002fc400000000ff */
[----:B------:R-:W-:Y:S01]  /*e9a0*/  F2FP.F16.F32.PACK_AB R25, R120, R19 ;  /* 0x000000137819723e */ /* 0x000fe200000000ff */
[----:B------:R2:W-:Y:S01]  /*e9b0*/  STSM.16.M88.4 [R108], R12 ;  /* 0x0000000c6c007844 */ /* 0x0005e20000000200 */
[----:B------:R-:W-:Y:S02]  /*e9c0*/  F2FP.F16.F32.PACK_AB R26, R125, R124 ;  /* 0x0000007c7d1a723e */ /* 0x000fe400000000ff */
[----:B------:R-:W-:Y:S02]  /*e9d0*/  F2FP.F16.F32.PACK_AB R27, R153, R152 ;  /* 0x00000098991b723e */ /* 0x000fe400000000ff */
[----:B------:R-:W-:Y:S02]  /*e9e0*/  LOP3.LUT R72, R73, 0x380, RZ, 0xc0, !PT ;  /* 0x0000038049487812 */ /* 0x000fe400078ec0ff */
[----:B------:R-:W-:Y:S01]  /*e9f0*/  LOP3.LUT R76, R77, 0x380, RZ, 0xc0, !PT ;  /* 0x000003804d4c7812 */ /* 0x000fe200078ec0ff */
[----:B------:R2:W-:Y:S01]  /*ea00*/  STSM.16.M88.4 [R113], R24 ;  /* 0x0000001871007844 */ /* 0x0005e20000000200 */
[----:B------:R-:W-:-:S02]  /*ea10*/  LOP3.LUT R80, R81, 0x380, RZ, 0xc0, !PT ;  /* 0x0000038051507812 */ /* 0x000fc400078ec0ff */
[----:B------:R-:W-:Y:S01]  /*ea20*/  LOP3.LUT R84, R85, 0x380, RZ, 0xc0, !PT ;  /* 0x0000038055547812 */ /* 0x000fe200078ec0ff */
[----:B------:R2:W-:Y:S01]  /*ea30*/  STSM.16.M88.4 [R101], R128 ;  /* 0x0000008065007844 */ /* 0x0005e20000000200 */
[----:B------:R-:W-:Y:S02]  /*ea40*/  LOP3.LUT R88, R89, 0x380, RZ, 0xc0, !PT ;  /* 0x0000038059587812 */ /* 0x000fe400078ec0ff */
[----:B------:R-:W-:Y:S01]  /*ea50*/  LOP3.LUT R92, R93, 0x380, RZ, 0xc0, !PT ;  /* 0x000003805d5c7812 */ /* 0x000fe200078ec0ff */
[----:B------:R2:W-:Y:S01]  /*ea60*/  STSM.16.M88.4 [R34], R136 ;  /* 0x0000008822007844 */ /* 0x0005e20000000200 */
[----:B------:R-:W-:Y:S02]  /*ea70*/  SHF.R.U64 R72, R72, 0x3, RZ ;  /* 0x0000000348487819 */ /* 0x000fe400000012ff */
[----:B------:R-:W-:Y:S01]  /*ea80*/  SHF.R.U64 R76, R76, 0x3, RZ ;  /* 0x000000034c4c7819 */ /* 0x000fe200000012ff */
[----:B------:R2:W-:Y:S01]  /*ea90*/  STSM.16.M88.4 [R35], R144 ;  /* 0x0000009023007844 */ /* 0x0005e20000000200 */
[----:B------:R-:W-:-:S02]  /*eaa0*/  SHF.R.U64 R80, R80, 0x3, RZ ;  /* 0x0000000350507819 */ /* 0x000fc400000012ff */
        /* <DEDUP_REMOVED lines=15> */
[----:B------:R-:W-:Y:S06]  /*eba0*/  BAR.SYNC.DEFER_BLOCKING 0x1, 0x100 ;  /* 0x0044000000007b1d */ /* 0x000fec0000010000 */
[----:B--2---:R-:W-:Y:S05]  /*ebb0*/  @P3 BRA `(.L_x_7496) ;  /* 0x0000000000b83947 */ /* 0x004fea0003800000 */
[----:B------:R-:W0:Y:S01]  /*ebc0*/  LDC R8, c[0x0][0xce8] ;  /* 0x00033a00ff087b82 */ /* 0x000e220000000800 */
[----:B------:R-:W-:Y:S01]  /*ebd0*/  VIADD R10, R190, UR38 ;  /* 0x00000026be0a7c36 */ /* 0x000fe20008000000 */
[----:B------:R-:W-:Y:S01]  /*ebe0*/  ULDC.64 UR8, c[0x0][0xc90] ;  /* 0x0003240000087ab9 */ /* 0x000fe20000000a00 */
[----:B------:R-:W-:Y:S01]  /*ebf0*/  ULDC.64 UR10, c[0x0][0xc98] ;  /* 0x00032600000a7ab9 */ /* 0x000fe20000000a00 */
[----:B------:R-:W-:Y:S01]  /*ec00*/  UIMAD UR5, UR12, UR8, URZ ;  /* 0x000000080c0572a4 */ /* 0x000fe2000f8e023f */
[----:B------:R-:W-:Y:S01]  /*ec10*/  IMAD.MOV R9, RZ, RZ, -R184 ;  /* 0x000000ffff097224 */ /* 0x000fe200078e0ab8 */
[----:B------:R-:W-:Y:S01]  /*ec20*/  UIMAD.WIDE.U32 UR6, UR37, UR8, URZ ;  /* 0x00000008250672a5 */ /* 0x000fe2000f8e003f */
[----:B------:R-:W-:Y:S01]  /*ec30*/  MOV R4, R10 ;  /* 0x0000000a00047202 */ /* 0x000fe20000000f00 */
        /* <DEDUP_REMOVED lines=38> */
.L_x_7496:
        /* <DEDUP_REMOVED lines=18> */
[----:B------:R-:W5:Y:S04]  /*efc0*/  LD.E.128 R36, desc[UR44][R36.64] ;  /* 0x0000002c24247980 */ /* 0x000f68000c101d00 */
[----:B------:R-:W5:Y:S02]  /*efd0*/  LD.E.128 R32, desc[UR44][R32.64] ;  /* 0x0000002c20207980 */ /* 0x000f64000c101d00 */
[----:B------:R-:W0:Y:S01]  /*efe0*/  @P2 LDC R9, c[0x0][0xcec] ;  /* 0x00033b00ff092b82 */ /* 0x000e220000000800 */
[----:B------:R-:W-:Y:S01]  /*eff0*/  IMAD.SHL.U32 R3, R3, 0x4, RZ ;  /* 0x0000000403037824 */ /* 0x000fe200078e00ff */
[----:B------:R-:W-:Y:S01]  /*f000*/  ISETP.GE.AND P0, PT, R193, UR10, PT ;  /* 0x0000000ac1007c0c */ /* 0x000fe2000bf06270 */
[----:B------:R1:W5:Y:S04]  /*f010*/  LD.E.128 R4, desc[UR44][R20.64] ;  /* 0x0000002c14047980 */ /* 0x000368000c101d00 */
[----:B------:R-:W5:Y:S01]  /*f020*/  LD.E.128 R68, desc[UR44][R68.64] ;  /* 0x0000002c44447980 */ /* 0x000f62000c101d00 */
[----:B------:R-:W2:Y:S01]  /*f030*/  @P2 LDC R11, c[0x0][0xcf0] ;  /* 0x00033c00ff0b2b82 */ /* 0x000ea20000000800 */
[----:B------:R-:W-:Y:S01]  /*f040*/  LOP3.LUT R3, R3, 0x4, R0, 0xe2, !PT ;  /* 0x0000000403037812 */ /* 0x000fe200078ee200 */
[----:B------:R-:W-:Y:S01]  /*f050*/  IMAD R0, R214, 0x20, R215 ;  /* 0x00000020d6007824 */ /* 0x000fe200078e02d7 */
[----:B------:R-:W-:Y:S01]  /*f060*/  SEL R8, RZ, 0xffffffff, P0 ;  /* 0xffffffffff087807 */ /* 0x000fe20000000000 */
[----:B------:R-:W5:Y:S01]  /*f070*/  LD.E.128 R72, desc[UR44][R72.64] ;  /* 0x0000002c48487980 */ /* 0x000f62000c101d00 */
[----:B------:R-:W-:Y:S01]  /*f080*/  ISETP.GE.AND P0, PT, R192, UR10, PT ;  /* 0x0000000ac0007c0c */ /* 0x000fe2000bf06270 */
[----:B------:R-:W-:Y:S01]  /*f090*/  UIMAD UR5, UR12, UR8, URZ ;  /* 0x000000080c0572a4 */ /* 0x000fe2000f8e023f */
[----:B------:R-:W-:Y:S01]  /*f0a0*/  VIADD R14, R0, UR38 ;  /* 0x00000026000e7c36 */ /* 0x000fe20008000000 */
[----:B------:R-:W5:Y:S01]  /*f0b0*/  LD.E.128 R76, desc[UR44][R76.64] ;  /* 0x0000002c4c4c7980 */ /* 0x000f62000c101d00 */
[----:B------:R-:W-:Y:S01]  /*f0c0*/  SEL R0, RZ, 0xffffffff, P0 ;  /* 0xffffffffff007807 */ /* 0x000fe20000000000 */
[----:B------:R-:W-:-:S02]  /*f0d0*/  UIMAD.WIDE.U32 UR6, UR37, UR8, URZ ;  /* 0x00000008250672a5 */ /* 0x000fc4000f8e003f */
        /* <DEDUP_REMOVED lines=19> */
[----:B------:R-:W-:Y:S01]  /*f210*/  IMAD.U32 R9, RZ, RZ, UR7 ;  /* 0x00000007ff097e24 */ /* 0x000fe2000f8e00ff */
[----:B------:R-:W-:Y:S01]  /*f220*/  ULDC.64 UR6, c[0x0][0xbe0] ;  /* 0x0002f80000067ab9 */ /* 0x000fe20000000a00 */
[----:B------:R-:W-:Y:S01]  /*f230*/  IMAD.MOV R13, RZ, RZ, -R3 ;  /* 0x000000ffff0d7224 */ /* 0x000fe200078e0a03 */
[----:B------:R-:W-:Y:S01]  /*f240*/  SEL R0, RZ, 0xffffffff, P0 ;  /* 0xffffffffff007807 */ /* 0x000fe20000000000 */
[----:B------:R-:W-:Y:S01]  /*f250*/  IMAD R12, R11, UR6, RZ ;  /* 0x000000060b0c7c24 */ /* 0x000fe2000f8e02ff */
[----:B------:R-:W5:Y:S01]  /*f260*/  LD.E.128 R88, desc[UR44][R88.64] ;  /* 0x0000002c58587980 */ /* 0x000f62000c101d00 */
[----:B------:R-:W-:Y:S01]  /*f270*/  IMAD.U32 R9, RZ, RZ, UR5 ;  /* 0x00000005ff097e24 */ /* 0x000fe2000f8e00ff */
[----:B------:R-:W-:Y:S01]  /*f280*/  ULDC UR5, c[0x0][0xb88] ;  /* 0x0002e20000057ab9 */ /* 0x000fe20000000800 */
[----:B------:R-:W-:Y:S01]  /*f290*/  IMAD R11, R15, R13, R14 ;  /* 0x0000000d0f0b7224 */ /* 0x000fe200078e020e */
[----:B------:R-:W5:Y:S01]  /*f2a0*/  LD.E.128 R92, desc[UR44][R92.64] ;  /* 0x0000002c5c5c7980 */ /* 0x000f62000c101d00 */
[----:B------:R-:W-:Y:S01]  /*f2b0*/  IMAD.SHL.U32 R19, R0, 0x20, RZ ;  /* 0x0000002000137824 */ /* 0x000fe200078e00ff */
[----:B------:R-:W-:Y:S01]  /*f2c0*/  ISETP.GE.AND P0, PT, R218, UR10, PT ;  /* 0x0000000ada007c0c */ /* 0x000fe2000bf06270 */
[C---:B------:R-:W-:Y:S01]  /*f2d0*/  IMAD R13, R3.reuse, UR7, R12 ;  /* 0x00000007030d7c24 */ /* 0x040fe2000f8e020c */
[----:B------:R-:W-:Y:S01]  /*f2e0*/  @!PT LDS RZ, [RZ] ;  /* 0x00000000fffff984 */ /* 0x000fe20000000800 */
[----:B------:R-:W-:Y:S01]  /*f2f0*/  @!PT LDS RZ, [RZ] ;  /* 0x00000000fffff984 */ /* 0x000fe20000000800 */
[----:B------:R-:W-:Y:S01]  /*f300*/  @!PT LDS RZ, [RZ] ;  /* 0x00000000fffff984 */ /* 0x000fe20000000800 */
[----:B------:R-:W-:Y:S01]  /*f310*/  @!PT LDS RZ, [RZ] ;  /* 0x00000000fffff984 */ /* 0x000fe20000000800 */
[----:B------:R0:W-:Y:S06]  /*f320*/  MEMBAR.ALL.CTA ;  /* 0x0000000000007992 */ /* 0x0001ec0000008000 */
[----:B0-----:R-:W0:Y:S01]  /*f330*/  FENCE.VIEW.ASYNC.S ;  /* 0x00000000000073c6 */ /* 0x001e220000000000 */
[----:B------:R-:W-:Y:S01]  /*f340*/  IMAD.WIDE.U32 R8, R3, UR6, R8 ;  /* 0x0000000603087c25 */ /* 0x000fe2000f8e0008 */
[----:B------:R-:W-:Y:S01]  /*f350*/  SHF.R.S32.HI R0, RZ, 0x1f, R11 ;  /* 0x0000001fff007819 */ /* 0x000fe2000001140b */
[----:B------:R-:W-:Y:S01]  /*f360*/  ULDC.64 UR6, c[0x0][0xbd8] ;  /* 0x0002f60000067ab9 */ /* 0x000fe20000000a00 */
[----:B------:R-:W-:Y:S01]  /*f370*/  LOP3.LUT R10, R19, 0x20, R10, 0xe2, !PT ;  /* 0x00000020130a7812 */ /* 0x000fe200078ee20a */
[----:B------:R-:W-:Y:S01]  /*f380*/  VIADD R27, R215, UR38 ;  /* 0x00000026d71b7c36 */ /* 0x000fe20008000000 */
[----:B------:R-:W-:Y:S01]  /*f390*/  IADD3 R9, R9, R13, RZ ;  /* 0x0000000d09097210 */ /* 0x000fe20007ffe0ff */
[----:B------:R-:W-:Y:S01]  /*f3a0*/  IMAD R0, R0, UR6, RZ ;  /* 0x0000000600007c24 */ /* 0x000fe2000f8e02ff */
[----:B------:R-:W-:Y:S01]  /*f3b0*/  SEL R3, RZ, 0x40, P0 ;  /* 0x00000040ff037807 */ /* 0x000fe20000000000 */
[----:B------:R-:W-:Y:S01]  /*f3c0*/  IMAD R28, R15, UR5, RZ ;  /* 0x000000050f1c7c24 */ /* 0x000fe2000f8e02ff */
[----:B------:R-:W-:Y:S01]  /*f3d0*/  ISETP.GE.AND P0, PT, R217, UR10, PT ;  /* 0x0000000ad9007c0c */ /* 0x000fe2000bf06270 */
[C---:B------:R-:W-:Y:S01]  /*f3e0*/  IMAD R13, R11.reuse, UR7, R0 ;  /* 0x000000070b0d7c24 */ /* 0x040fe2000f8e0200 */
[----:B------:R-:W-:Y:S01]  /*f3f0*/  LOP3.LUT R3, R10, R3, RZ, 0xfc, !PT ;  /* 0x000000030a037212 */ /* 0x000fe200078efcff */
[----:B------:R-:W-:Y:S01]  /*f400*/  IMAD.WIDE.U32 R8, R11, UR6, R8 ;  /* 0x000000060b087c25 */ /* 0x000fe2000f8e0008 */
[----:B------:R-:W-:Y:S01]  /*f410*/  ISETP.GE.AND P1, PT, R27, R28, PT ;  /* 0x0000001c1b00720c */ /* 0x000fe20003f26270 */
[----:B------:R-:W-:Y:S01]  /*f420*/  ULDC.64 UR6, c[0x0][0xb80] ;  /* 0x0002e00000067ab9 */ /* 0x000fe20000000a00 */
[----:B------:R-:W-:Y:S01]  /*f430*/  SEL R10, RZ, 0x80, P0 ;  /* 0x00000080ff0a7807 */ /* 0x000fe20000000000 */
[----:B------:R-:W-:Y:S01]  /*f440*/  VIADD R0, R17, 0x38820 ;  /* 0x0003882011007836 */ /* 0x000fe20000000000 */
[----:B------:R-:W-:Y:S01]  /*f450*/  LEA R19, P2, R8, UR6, 0x1 ;  /* 0x0000000608137c11 */ /* 0x000fe2000f8408ff */
[----:B------:R-:W-:Y:S01]  /*f460*/  IMAD.IADD R9, R9, 0x1, R13 ;  /* 0x0000000109097824 */ /* 0x000fe200078e020d */
[----:B------:R-:W-:Y:S02]  /*f470*/  BSSY B1, `(.L_x_7497) ;  /* 0x0000027000017945 */ /* 0x000fe40003800000 */
[----:B------:R-:W-:-:S02]  /*f480*/  PRMT R0, RZ, 0x654, R0 ;  /* 0x00000654ff007816 */ /* 0x000fc40000000000 */
[----:B------:R-:W-:Y:S02]  /*f490*/  LEA.HI.X R26, R8, UR7, R9, 0x1, P2 ;  /* 0x00000007081a7c11 */ /* 0x000fe400090f0c09 */
[----:B0-----:R0:W-:Y:S03]  /*f4a0*/  SYNCS.ARRIVE.TRANS64.RED.A1T0 RZ, [R0+URZ], RZ ;  /* 0x000000ff00ff79a7 */ /* 0x0011e6000810043f */
[----:B------:R1:W2:Y:S01]  /*f4b0*/  SHFL.IDX PT, R11, R26, RZ, 0x181f ;  /* 0x00181fff1a0b7589 */ /* 0x0002a200000e0000 */
[----:B0-----:R-:W-:-:S03]  /*f4c0*/  LOP3.LUT R0, R3, R10, RZ, 0xfc, !PT ;  /* 0x0000000a03007212 */ /* 0x001fc600078efcff */
[----:B------:R1:W0:Y:S01]  /*f4d0*/  SHFL.IDX PT, R10, R19, RZ, 0x181f ;  /* 0x00181fff130a7589 */ /* 0x00022200000e0000 */
[----:B------:R-:W-:Y:S05]  /*f4e0*/  @P1 BRA `(.L_x_7498) ;  /* 0x00000000007c1947 */ /* 0x000fea0003800000 */
[----:B------:R-:W-:Y:S02]  /*f4f0*/  ISETP.GE.AND P1, PT, R195, UR10, PT ;  /* 0x0000000ac3007c0c */ /* 0x000fe4000bf26270 */
[----:B------:R-:W-:Y:S02]  /*f500*/  ISETP.GE.AND P0, PT, R23, UR10, PT ;  /* 0x0000000a17007c0c */ /* 0x000fe4000bf06270 */
[----:B------:R-:W-:Y:S02]  /*f510*/  ISETP.GE.AND P5, PT, R194, UR10, PT ;  /* 0x0000000ac2007c0c */ /* 0x000fe4000bfa6270 */
[----:B------:R-:W-:-:S07]  /*f520*/  ISETP.GE.AND P3, PT, R193, UR10, PT ;  /* 0x0000000ac1007c0c */ /* 0x000fce000bf66270 */
[-C--:B0-----:R-:W-:Y:S02]  /*f530*/  @!P1 LEA R12, P2, R195, R10.reuse, 0x1 ;  /* 0x0000000ac30c9211 */ /* 0x081fe400078408ff */
        /* <DEDUP_REMOVED lines=10> */
[CC--:B-1----:R-:W-:Y:S01]  /*f5e0*/  @!P3 LEA R20, P6, R193.reuse, R10.reuse, 0x1 ;  /* 0x0000000ac114b211 */ /* 0x0c2fe200078c08ff */
[----:B------:R3:W-:Y:S03]  /*f5f0*/  @!P5 ST.E.128 desc[UR44][R14.64], R48 ;  /* 0x000000300e00d985 */ /* 0x0007e6000c101d2c */
[----:B------:R-:W-:Y:S02]  /*f600*/  @!P3 LEA.HI.X R21, R193, R11, R227, 0x1, P6 ;  /* 0x0000000bc115b211 */ /* 0x000fe400030f0ce3 */
[----:B0-----:R-:W-:-:S03]  /*f610*/  @!P2 LEA R8, P5, R192, R10, 0x1 ;  /* 0x0000000ac008a211 */ /* 0x001fc600078a08ff */
        /* <DEDUP_REMOVED lines=12> */
.L_x_7498:
[----:B------:R-:W-:Y:S05]  /*f6e0*/  BSYNC B1 ;  /* 0x0000000000017941 */ /* 0x000fea0003800000 */
.L_x_7497:
        /* <DEDUP_REMOVED lines=22> */
[CC--:B------:R-:W-:Y:S02]  /*f850*/  @!P0 LEA R14, P3, R191.reuse, R6.reuse, 0x1 ;  /* 0x00000006bf0e8211 */ /* 0x0c0fe400078608ff */
[-C--:B0-----:R-:W-:Y:S01]  /*f860*/  @!P1 LEA R4, P6, R192, R6.reuse, 0x1 ;  /* 0x00000006c0049211 */ /* 0x081fe200078c08ff */
[----:B------:R4:W-:Y:S01]  /*f870*/  @!P2 ST.E.128 desc[UR44][R12.64], R32 ;  /* 0x000000200c00a985 */ /* 0x0009e2000c101d2c */
[----:B-1----:R-:W-:Y:S02]  /*f880*/  @P4 LEA R20, P5, R218, R6, 0x1 ;  /* 0x00000006da144211 */ /* 0x002fe400078a08ff */
        /* <DEDUP_REMOVED lines=12> */
.L_x_7495:
        /* <DEDUP_REMOVED lines=9> */
[----:B------:R-:W-:Y:S01]  /*f9e0*/  ISETP.GE.AND P1, PT, R194, UR12, PT ;  /* 0x0000000cc2007c0c */ /* 0x000fe2000bf26270 */
[----:B------:R-:W-:Y:S01]  /*f9f0*/  VIADD R8, R0, UR38 ;  /* 0x0000002600087c36 */ /* 0x000fe20008000000 */
        /* <DEDUP_REMOVED lines=46> */
.L_x_7501:
[----:B------:R-:W-:Y:S05]  /*fce0*/  BSYNC B1 ;  /* 0x0000000000017941 */ /* 0x000fea0003800000 */
.L_x_7500:
        /* <DEDUP_REMOVED lines=28> */
[----:B------:R-:W-:Y:S01]  /*feb0*/  MOV R5, UR7 ;  /* 0x0000000700057c02 */ /* 0x000fe20008000f00 */
[----:B------:R-:W-:Y:S01]  /*fec0*/  ULDC.64 UR6, c[0x0][0xbe0] ;  /* 0x0002f80000067ab9 */ /* 0x000fe20000000a00 */
[----:B------:R-:W-:Y:S01]  /*fed0*/  SEL R6, RZ, 0xffffffff, P1 ;  /* 0xffffffffff067807 */ /* 0x000fe20000800000 */
        /* <DEDUP_REMOVED lines=18> */
[----:B------:R-:W-:Y:S02]  /*10000*/  VIADD R0, R215, UR38 ;  /* 0x00000026d7007c36 */ /* 0x000fe40008000000 */
[----:B------:R-:W-:-:S02]  /*10010*/  IMAD R25, R10, UR5, RZ ;  /* 0x000000050a197c24 */ /* 0x000fc4000f8e02ff */
        /* <DEDUP_REMOVED lines=44> */
.L_x_7503:
[----:B------:R-:W-:Y:S05]  /*102e0*/  BSYNC B1 ;  /* 0x0000000000017941 */ /* 0x000fea0003800000 */
.L_x_7502:
        /* <DEDUP_REMOVED lines=36> */
.L_x_7499:
[----:B------:R-:W-:Y:S05]  /*10530*/  BSYNC B0 ;  /* 0x0000000000007941 */ /* 0x000fea0003800000 */
.L_x_7494:
[----:B------:R-:W-:Y:S02]  /*10540*/  ULDC UR5, c[0x0][0xd38] ;  /* 0x00034e0000057ab9 */ /* 0x000fe40000000800 */
[----:B------:R-:W-:-:S06]  /*10550*/  UISETP.GE.AND UP0, UPT, UR4, UR5, UPT ;  /* 0x000000050400728c */ /* 0x000fcc000bf06270 */
[----:B------:R-:W-:-:S13]  /*10560*/  PLOP3.LUT P0, PT, PT, PT, UP0, 0x80, 0x0 ;  /* 0x000000000000781c */ /* 0x000fda0003f0f008 */
[----:B------:R-:W-:Y:S05]  /*10570*/  @!P0 BRA `(.L_x_7504) ;  /* 0xffffff0800788947 */ /* 0x000fea000383ffff */
[----:B------:R-:W-:Y:S05]  /*10580*/  EXIT ;  /* 0x000000000000794d */ /* 0x000fea0003800000 */
.L_x_7447:
        /* <DEDUP_REMOVED lines=24> */
[----:B------:R-:W-:Y:S01]  /*10710*/  ULDC UR9, c[0x0][0x2b8] ;  /* 0x0000ae0000097ab9 */ /* 0x000fe20000000800 */
[----:B------:R-:W-:Y:S01]  /*10720*/  ULDC UR38, c[0x0][0x288] ;  /* 0x0000a20000267ab9 */ /* 0x000fe20000000800 */
[----:B------:R-:W-:Y:S01]  /*10730*/  UISETP.NE.AND.EX UP0, UPT, UR7, URZ, UPT, UP0 ;  /* 0x0000003f0700728c */ /* 0x000fe2000bf05300 */
[----:B------:R-:W-:Y:S01]  /*10740*/  IMAD.MOV.U32 R23, RZ, RZ, 0x1 ;  /* 0x00000001ff177424 */ /* 0x000fe200078e00ff */
[----:B------:R-:W-:Y:S01]  /*10750*/  ULDC UR39, c[0x0][0x448] ;  /* 0x0001120000277ab9 */ /* 0x000fe20000000800 */
[----:B------:R-:W-:Y:S01]  /*10760*/  ULDC.64 UR6, c[0x0][0x2f0] ;  /* 0x0000bc0000067ab9 */ /* 0x000fe20000000a00 */
        /* <DEDUP_REMOVED lines=77> */
[----:B------:R-:W-:Y:S02]  /*10c40*/  @P0 LOP3.LUT R16, R16, 0x4, RZ, 0xfc, !PT ;  /* 0x0000000410100812 */ /* 0x000fe400078efcff */
        /* <DEDUP_REMOVED lines=32> */
[----:B------:R2:W-:Y:S01]  /*10e50*/  STL [R1], R0 ;  /* 0x0000000001007387 */ /* 0x0005e20000100800 */
[----:B------:R-:W-:Y:S02]  /*10e60*/  @P1 LOP3.LUT R16, R16, 0x2, RZ, 0xfc, !PT ;  /* 0x0000000210101812 */ /* 0x000fe400078efcff */
[----:B------:R-:W-:-:S02]  /*10e70*/  SHF.R.U32.HI R29, RZ, 0x2, R29 ;  /* 0x00000002ff1d7819 */ /* 0x000fc4000001161d */
[----:B------:R-:W-:Y:S02]  /*10e80*/  LOP3.LUT R16, R16, 0xffefffff, RZ, 0xc0, !PT ;  /* 0xffefffff10107812 */ /* 0x000fe400078ec0ff */
[----:B------:R-:W-:Y:S02]  /*10e90*/  SHF.R.U32.HI R28, RZ, 0x3, R28 ;  /* 0x00000003ff1c7819 */ /* 0x000fe4000001161c */
[----:B------:R-:W-:-:S07]  /*10ea0*/  @P0 LOP3.LUT R16, R16, 0x100000, RZ, 0xfc, !PT ;  /* 0x0010000010100812 */ /* 0x000fce00078efcff */
.L_x_7558:
        /* <DEDUP_REMOVED lines=13> */
[----:B0123-5:R-:W-:Y:S05]  /*10f80*/  @P0 BRA `(.L_x_7506) ;  /* 0x0000000000200947 */ /* 0x02ffea0003800000 */
        /* <DEDUP_REMOVED lines=8> */
.L_x_7506:
[----:B------:R-:W-:Y:S01]  /*11010*/  ULDC UR8, c[0x0][0xd54] ;  /* 0x0003550000087ab9 */ /* 0x000fe20000000800 */
[----:B------:R-:W-:Y:S01]  /*11020*/  UMOV UR6, UR7 ;  /* 0x0000000700067c82 */ /* 0x000fe20008000000 */
[----:B------:R-:W-:-:S11]  /*11030*/  UISETP.NE.AND UP0, UPT, UR8, 0x1, UPT ;  /* 0x000000010800788c */ /* 0x000fd6000bf05270 */
[----:B------:R-:W-:Y:S02]  /*11040*/  @UP0 ULDC.64 UR10, c[0x0][0xd58] ;  /* 0x00035600000a0ab9 */ /* 0x000fe40000000a00 */
[----:B------:R-:W-:-:S04]  /*11050*/  UIMAD.WIDE.U32 UR4, UR7, UR10, URZ ;  /* 0x0000000a070472a5 */ /* 0x000fc8000f8e003f */
[----:B------:R-:W-:-:S04]  /*11060*/  @UP0 USHF.R.U32.HI UR6, URZ, UR11, UR5 ;  /* 0x0000000b3f060299 */ /* 0x000fc80008011605 */
[----:B------:R-:W-:-:S12]  /*11070*/  UIMAD UR4, UR6, UR8, URZ ;  /* 0x00000008060472a4 */ /* 0x000fd8000f8e023f */
.L_x_7507:
[----:B------:R-:W-:Y:S01]  /*11080*/  ULDC UR5, c[0x0][0xd48] ;  /* 0x0003520000057ab9 */ /* 0x000fe20000000800 */
[----:B------:R-:W-:Y:S01]  /*11090*/  ULDC.64 UR8, c[0x0][0xb20] ;  /* 0x0002c80000087ab9 */ /* 0x000fe20000000a00 */
[----:B------:R-:W-:Y:S01]  /*110a0*/  UISETP.NE.AND UP1, UPT, UR5, 0x1, UPT ;  /* 0x000000010500788c */ /* 0x000fe2000bf25270 */
[----:B------:R-:W-:Y:S01]  /*110b0*/  MOV R31, RZ ;  /* 0x000000ff001f7202 */ /* 0x000fe20000000f00 */
        /* <DEDUP_REMOVED lines=54> */
.L_x_7509:
        /* <DEDUP_REMOVED lines=20> */
.L_x_7512:
[----:B------:R-:W-:Y:S05]  /*11560*/  BSYNC B6 ;  /* 0x0000000000067941 */ /* 0x000fea0003800000 */
.L_x_7511:
        /* <DEDUP_REMOVED lines=20> */
.L_x_7515:
        /* <DEDUP_REMOVED lines=15> */
.L_x_7514:
[----:B------:R-:W-:Y:S05]  /*117a0*/  BSYNC B6 ;  /* 0x0000000000067941 */ /* 0x000fea0003800000 */
.L_x_7513:
        /* <DEDUP_REMOVED lines=12> */
[----:B------:R-:W-:Y:S01]  /*11870*/  IMAD.U32 R25, RZ, RZ, UR43 ;  /* 0x0000002bff197e24 */ /* 0x000fe2000f8e00ff */
[----:B------:R-:W-:Y:S01]  /*11880*/  UMOV UR5, 0xffffffff ;  /* 0xffffffff00057882 */ /* 0x000fe20000000000 */
[----:B------:R-:W-:-:S03]  /*11890*/  IMAD.U32 R19, RZ, RZ, UR4 ;  /* 0x00000004ff137e24 */ /* 0x000fc6000f8e00ff */
[----:B------:R-:W-:Y:S01]  /*118a0*/  LEA R25, R25, 0xffffffc0, 0x6 ;  /* 0xffffffc019197811 */ /* 0x000fe200078e30ff */
[----:B------:R-:W-:Y:S06]  /*118b0*/  BRA.DIV UR5, `(.L_x_7516) ;  /* 0x0000003e05447947 */ /* 0x000fec000b800000 */
.L_x_7575:
[----:B------:R-:W2:Y:S01]  /*118c0*/  S2R R0, SR_TID.X ;  /* 0x0000000000007919 */ /* 0x000ea20000002100 */
[----:B0-----:R-:W-:Y:S01]  /*118d0*/  ISETP.NE.AND P1, PT, R10, 0x1, PT ;  /* 0x000000010a00780c */ /* 0x001fe20003f25270 */
[----:B------:R-:W-:Y:S01]  /*118e0*/  IMAD.MOV.U32 R35, RZ, RZ, RZ ;  /* 0x000000ffff237224 */ /* 0x000fe200078e00ff */
[----:B-----5:R-:W-:Y:S01]  /*118f0*/  SHF.R.S32.HI R30, RZ, 0x1f, R26 ;  /* 0x0000001fff1e7819 */ /* 0x020fe2000001141a */
[----:B-1----:R-:W0:Y:S01]  /*11900*/  S2R R2, SR_TID.X ;  /* 0x0000000000027919 */ /* 0x002e220000002100 */
[----:B------:R-:W-:-:S09]  /*11910*/  LOP3.LUT R16, R16, 0xffffdfff, RZ, 0xc0, !PT ;  /* 0xffffdfff10107812 */ /* 0x000fd200078ec0ff */
[----:B------:R-:W1:Y:S01]  /*11920*/  @P1 LDC R5, c[0x0][0x438] ;  /* 0x00010e00ff051b82 */ /* 0x000e620000000800 */
[----:B------:R-:W-:Y:S02]  /*11930*/  @P1 LOP3.LUT R16, R16, 0x2000, RZ, 0xfc, !PT ;  /* 0x0000200010101812 */ /* 0x000fe400078efcff */
[----:B--2---:R-:W-:Y:S01]  /*11940*/  LOP3.LUT R0, R0, 0x7f, RZ, 0xc0, !PT ;  /* 0x0000007f00007812 */ /* 0x004fe200078ec0ff */
[----:B0-----:R-:W-:-:S03]  /*11950*/  IMAD.SHL.U32 R8, R2, 0x10, RZ ;  /* 0x0000001002087824 */ /* 0x001fc600078e00ff */
[----:B------:R-:W-:-:S04]  /*11960*/  SHF.R.U32.HI R0, RZ, 0x3, R0 ;  /* 0x00000003ff007819 */ /* 0x000fc80000011600 */
[----:B------:R-:W-:Y:S02]  /*11970*/  LOP3.LUT R8, R0, 0x70, R8, 0xf8, !PT ;  /* 0x0000007000087812 */ /* 0x000fe400078ef808 */
[----:B------:R-:W0:Y:S02]  /*11980*/  @P1 LDC R0, c[0x0][0x434] ;  /* 0x00010d00ff001b82 */ /* 0x000e240000000800 */
[----:B------:R-:W-:-:S04]  /*11990*/  IADD3 R2, R8, R25, RZ ;  /* 0x0000001908027210 */ /* 0x000fc80007ffe0ff */
[C---:B------:R-:W-:Y:S01]  /*119a0*/  ISETP.GE.AND P0, PT, R2.reuse, UR40, PT ;  /* 0x0000002802007c0c */ /* 0x040fe2000bf06270 */
[----:B------:R-:W-:-:S03]  /*119b0*/  IMAD.IADD R37, R2, 0x1, R31 ;  /* 0x0000000102257824 */ /* 0x000fc600078e021f */
[----:B------:R-:W-:Y:S01]  /*119c0*/  ISETP.GT.U32.OR P0, PT, R8, 0x3f, P0 ;  /* 0x0000003f0800780c */ /* 0x000fe20000704470 */
[----:B------:R-:W-:-:S12]  /*119d0*/  IMAD.MOV.U32 R6, RZ, RZ, R37 ;  /* 0x000000ffff067224 */ /* 0x000fd800078e0025 */
[----:B------:R-:W2:Y:S01]  /*119e0*/  @!P0 LDC.64 R2, c[0x0][0x428] ;  /* 0x00010a00ff028b82 */ /* 0x000ea20000000a00 */
[----:B0-----:R-:W-:-:S05]  /*119f0*/  @P1 IMAD.HI.U32 R0, R37, R0, RZ ;  /* 0x0000000025001227 */ /* 0x001fca00078e00ff */
[----:B-1----:R-:W-:Y:S02]  /*11a00*/  @P1 SHF.R.U32.HI R6, RZ, R5, R0 ;  /* 0x00000005ff061219 */ /* 0x002fe40000011600 */
[----:B------:R-:W0:Y:S02]  /*11a10*/  @!P0 LDC.64 R4, c[0x0][0x418] ;  /* 0x00010600ff048b82 */ /* 0x000e240000000a00 */
[----:B------:R-:W-:Y:S01]  /*11a20*/  @!P0 SHF.R.S32.HI R7, RZ, 0x1f, R6 ;  /* 0x0000001fff078819 */ /* 0x000fe20000011406 */
[----:B--2---:R-:W-:-:S04]  /*11a30*/  @!P0 IMAD R0, R30, R2, RZ ;  /* 0x000000021e008224 */ /* 0x004fc800078e02ff */
[C---:B------:R-:W-:Y:S02]  /*11a40*/  @!P0 IMAD R9, R26.reuse, R3, R0 ;  /* 0x000000031a098224 */ /* 0x040fe400078e0200 */
[----:B------:R-:W-:-:S04]  /*11a50*/  @!P0 IMAD.WIDE.U32 R2, R26, R2, R6 ;  /* 0x000000021a028225 */ /* 0x000fc800078e0006 */
[----:B------:R-:W-:Y:S01]  /*11a60*/  @!P0 IMAD.IADD R0, R3, 0x1, R9 ;  /* 0x0000000103008824 */ /* 0x000fe200078e0209 */
[----:B0-----:R-:W-:-:S04]  /*11a70*/  @!P0 LEA R4, P1, R2, R4, 0x2 ;  /* 0x0000000402048211 */ /* 0x001fc800078210ff */
[----:B------:R-:W-:Y:S01]  /*11a80*/  @!P0 LEA.HI.X R5, R2, R5, R0, 0x2, P1 ;  /* 0x0000000502058211 */ /* 0x000fe200008f1400 */
[----:B------:R-:W-:Y:S02]  /*11a90*/  IMAD.U32 R2, RZ, RZ, UR47 ;  /* 0x0000002fff027e24 */ /* 0x000fe4000f8e00ff */
        /* <DEDUP_REMOVED lines=14> */
.L_x_7517:
[----:B------:R-:W-:Y:S01]  /*11b80*/  IMAD R27, R18, 0x8, R17 ;  /* 0x00000008121b7824 */ /* 0x000fe200078e0211 */
[----:B------:R-:W-:Y:S01]  /*11b90*/  SHF.L.U32 R0, R23, 0x1f, RZ ;  /* 0x0000001f17007819 */ /* 0x000fe200000006ff */
[----:B------:R-:W-:Y:S03]  /*11ba0*/  BSSY B0, `(.L_x_7518) ;  /* 0x0000003000007945 */ /* 0x000fe60003800000 */
[----:B------:R-:W0:Y:S02]  /*11bb0*/  SYNCS.PHASECHK.TRANS64.TRYWAIT P0, [R27+URZ+0x38840], R0 ;  /* 0x038840001b0075a7 */ /* 0x000e24000800017f */
[----:B0-----:R-:W-:Y:S05]  /*11bc0*/  @!P0 BRA `(.L_x_7519) ;  /* 0x0000003800ac8947 */ /* 0x001fea0003800000 */
.L_x_7576:
[----:B------:R-:W-:Y:S05]  /*11bd0*/  BSYNC B0 ;  /* 0x0000000000007941 */ /* 0x000fea0003800000 */
.L_x_7518:
        /* <DEDUP_REMOVED lines=47> */
[----:B-1----:R-:W-:Y:S01]  /*11ed0*/  @P0 IMAD.X R3, RZ, RZ, R2, P1 ;  /* 0x000000ffff030224 */ /* 0x002fe200008e0602 */
[----:B------:R-:W-:-:S05]  /*11ee0*/  @P0 MOV R2, R6 ;  /* 0x0000000600020202 */ /* 0x000fca0000000f00 */
        /* <DEDUP_REMOVED lines=10> */
.L_x_7586:
        /* <DEDUP_REMOVED lines=10> */
.L_x_7521:
        /* <DEDUP_REMOVED lines=11> */
.L_x_7522:
        /* <DEDUP_REMOVED lines=24> */
.L_x_7524:
[----:B------:R-:W-:Y:S05]  /*12260*/  BSYNC B6 ;  /* 0x0000000000067941 */ /* 0x000fea0003800000 */
.L_x_7523:
[----:B------:R-:W2:Y:S01]  /*12270*/  S2R R20, SR_TID.X ;  /* 0x0000000000147919 */ /* 0x000ea20000002100 */
[----:B------:R-:W-:Y:S01]  /*12280*/  UISETP.NE.AND UP0, UPT, UR50, URZ, UPT ;  /* 0x0000003f3200728c */ /* 0x000fe2000bf05270 */
[----:B------:R-:W-:Y:S01]  /*12290*/  IMAD.U32 R34, RZ, RZ, UR42 ;  /* 0x0000002aff227e24 */ /* 0x000fe2000f8e00ff */
[----:B------:R-:W-:Y:S01]  /*122a0*/  R2UR UR6, R24 ;  /* 0x00000000180672ca */ /* 0x000fe200000e0000 */
[----:B------:R-:W-:Y:S01]  /*122b0*/  ULDC.64 UR8, c[0x0][0x2d8] ;  /* 0x0000b60000087ab9 */ /* 0x000fe20000000a00 */
[----:B------:R-:W-:Y:S02]  /*122c0*/  R2UR UR7, R19 ;  /* 0x00000000130772ca */ /* 0x000fe400000e0000 */
[----:B------:R-:W-:Y:S02]  /*122d0*/  PLOP3.LUT P0, PT, PT, PT, UP0, 0x80, 0x0 ;  /* 0x000000000000781c */ /* 0x000fe40003f0f008 */
[----:B------:R-:W-:-:S03]  /*122e0*/  LOP3.LUT P5, RZ, R16, 0x100000, RZ, 0xc0, !PT ;  /* 0x0010000010ff7812 */ /* 0x000fc600078ac0ff */
[----:B------:R-:W-:-:S04]  /*122f0*/  @UP0 ULDC UR4, c[0x0][0x44c] ;  /* 0x0001130000040ab9 */ /* 0x000fc80000000800 */
[----:B------:R-:W-:-:S04]  /*12300*/  UIMAD UR6, UR6, UR8, URZ ;  /* 0x00000008060672a4 */ /* 0x000fc8000f8e023f */
[----:B------:R-:W-:Y:S01]  /*12310*/  UIMAD UR6, UR7, UR9, UR6 ;  /* 0x00000009070672a4 */ /* 0x000fe2000f8e0206 */
[C---:B--2---:R-:W-:Y:S01]  /*12320*/  LOP3.LUT R21, R20.reuse, 0x7f, RZ, 0xc0, !PT ;  /* 0x0000007f14157812 */ /* 0x044fe200078ec0ff */
[----:B------:R-:W-:-:S03]  /*12330*/  IMAD.SHL.U32 R20, R20, 0x10, RZ ;  /* 0x0000001014147824 */ /* 0x000fc600078e00ff */
[----:B------:R-:W-:-:S04]  /*12340*/  SHF.R.U32.HI R21, RZ, 0x3, R21 ;  /* 0x00000003ff157819 */ /* 0x000fc80000011615 */
[----:B------:R-:W-:Y:S02]  /*12350*/  LOP3.LUT R20, R21, 0x70, R20, 0xf8, !PT ;  /* 0x0000007015147812 */ /* 0x000fe400078ef814 */
[----:B------:R-:W2:Y:S02]  /*12360*/  S2R R21, SR_TID.X ;  /* 0x0000000000157919 */ /* 0x000ea40000002100 */
[----:B------:R-:W-:-:S05]  /*12370*/  LEA R34, R34, R20, 0x6 ;  /* 0x0000001422227211 */ /* 0x000fca00078e30ff */
[----:B------:R-:W-:Y:S01]  /*12380*/  @P0 IMAD.HI.U32 R0, R34, UR4, RZ ;  /* 0x0000000422000c27 */ /* 0x000fe2000f8e00ff */
[----:B------:R-:W-:Y:S01]  /*12390*/  PLOP3.LUT P0, PT, PT, PT, UP0, 0x80, 0x0 ;  /* 0x000000000000781c */ /* 0x000fe20003f0f008 */
[----:B------:R-:W-:Y:S02]  /*123a0*/  @UP0 ULDC UR4, c[0x0][0x450] ;  /* 0x0001140000040ab9 */ /* 0x000fe40000000800 */
[----:B------:R-:W-:-:S10]  /*123b0*/  IMAD.MOV.U32 R6, RZ, RZ, R34 ;  /* 0x000000ffff067224 */ /* 0x000fd400078e0022 */
[----:B------:R-:W-:Y:S02]  /*123c0*/  @P0 SHF.R.U32.HI R6, RZ, UR4, R0 ;  /* 0x00000004ff060c19 */ /* 0x000fe40008011600 */
[----:B------:R-:W-:-:S03]  /*123d0*/  R2UR UR4, R19 ;  /* 0x00000000130472ca */ /* 0x000fc600000e0000 */
[----:B------:R-:W-:Y:S02]  /*123e0*/  IMAD.MOV R7, RZ, RZ, -R6 ;  /* 0x000000ffff077224 */ /* 0x000fe400078e0a06 */
[C---:B--2---:R-:W-:Y:S01]  /*123f0*/  IMAD.SHL.U32 R8, R21.reuse, 0x8, RZ ;  /* 0x0000000815087824 */ /* 0x044fe200078e00ff */
[----:B------:R-:W-:-:S07]  /*12400*/  LOP3.LUT R20, R21, 0x7f, RZ, 0xc0, !PT ;  /* 0x0000007f15147812 */ /* 0x000fce00078ec0ff */
[----:B------:R-:W-:Y:S01]  /*12410*/  UIMAD.WIDE.U32 UR4, UR4, UR8, URZ ;  /* 0x00000008040472a5 */ /* 0x000fe2000f8e003f */
[----:B------:R-:W-:Y:S02]  /*12420*/  LOP3.LUT R8, R8, 0x38, RZ, 0xc0, !PT ;  /* 0x0000003808087812 */ /* 0x000fe400078ec0ff */
[----:B------:R-:W-:Y:S01]  /*12430*/  ULDC.64 UR8, c[0x0][0x2e0] ;  /* 0x0000b80000087ab9 */ /* 0x000fe20000000a00 */
[----:B------:R-:W-:Y:S01]  /*12440*/  UIADD3 UR5, UR5, UR6, URZ ;  /* 0x0000000605057290 */ /* 0x000fe2000fffe03f */
[----:B------:R-:W-:Y:S01]  /*12450*/  SHF.R.U32.HI R9, RZ, 0x3, R20 ;  /* 0x00000003ff097819 */ /* 0x000fe20000011614 */
[----:B------:R-:W-:Y:S02]  /*12460*/  UIMAD UR6, UR49, UR8, URZ ;  /* 0x00000008310672a4 */ /* 0x000fe4000f8e023f */
[----:B------:R-:W-:Y:S02]  /*12470*/  UIMAD.WIDE.U32 UR4, UR36, UR8, UR4 ;  /* 0x00000008240472a5 */ /* 0x000fe4000f8e0004 */
[----:B------:R-:W-:-:S04]  /*12480*/  UIMAD UR6, UR36, UR9, UR6 ;  /* 0x00000009240672a4 */ /* 0x000fc8000f8e0206 */
[----:B------:R-:W-:Y:S02]  /*12490*/  UIADD3 UR6, UR5, UR6, URZ ;  /* 0x0000000605067290 */ /* 0x000fe4000fffe03f */
[----:B0-----:R-:W-:Y:S01]  /*124a0*/  IMAD.U32 R5, RZ, RZ, UR5 ;  /* 0x00000005ff057e24 */ /* 0x001fe2000f8e00ff */
[----:B------:R-:W-:Y:S01]  /*124b0*/  SHF.R.S32.HI R5, RZ, 0x1f, R6 ;  /* 0x0000001fff057819 */ /* 0x000fe20000011406 */
[----:B------:R-:W-:Y:S01]  /*124c0*/  IMAD.U32 R4, RZ, RZ, UR4 ;  /* 0x00000004ff047e24 */ /* 0x000fe2000f8e00ff */
[----:B------:R-:W-:Y:S01]  /*124d0*/  ULDC.64 UR4, c[0x0][0x2d0] ;  /* 0x0000b40000047ab9 */ /* 0x000fe20000000a00 */
[----:B------:R-:W-:Y:S01]  /*124e0*/  IMAD.U32 R3, RZ, RZ, UR6 ;  /* 0x00000006ff037e24 */ /* 0x000fe2000f8e00ff */
[----:B------:R-:W-:Y:S01]  /*124f0*/  ULDC UR6, c[0x0][0x448] ;  /* 0x0001120000067ab9 */ /* 0x000fe20000000800 */
[----:B------:R-:W-:Y:S02]  /*12500*/  IMAD R5, R5, UR4, RZ ;  /* 0x0000000405057c24 */ /* 0x000fe4000f8e02ff */
[----:B------:R-:W-:-:S02]  /*12510*/  IMAD R0, R7, UR6, R34 ;  /* 0x0000000607007c24 */ /* 0x000fc4000f8e0222 */
[----:B------:R-:W-:Y:S02]  /*12520*/  IMAD.MOV.U32 R2, RZ, RZ, R4 ;  /* 0x000000ffff027224 */ /* 0x000fe400078e0004 */
[C---:B------:R-:W-:Y:S01]  /*12530*/  IMAD R4, R6.reuse, UR5, R5 ;  /* 0x0000000506047c24 */ /* 0x040fe2000f8e0205 */
[----:B------:R-:W-:Y:S01]  /*12540*/  SHF.R.S32.HI R5, RZ, 0x1f, R0 ;  /* 0x0000001fff057819 */ /* 0x000fe20000011400 */
        /* <DEDUP_REMOVED lines=13> */
[----:B------:R-:W-:Y:S01]  /*12620*/  IMAD.U32 R4, RZ, RZ, UR42 ;  /* 0x0000002aff047e24 */ /* 0x000fe2000f8e00ff */
[----:B------:R-:W-:Y:S02]  /*12630*/  LOP3.LUT R16, R16, 0xfffffeff, RZ, 0xc0, !PT ;  /* 0xfffffeff10107812 */ /* 0x000fe400078ec0ff */
[----:B------:R-:W2:Y:S01]  /*12640*/  SHFL.IDX PT, R2, R5, RZ, 0x181f ;  /* 0x00181fff05027589 */ /* 0x000ea200000e0000 */
[----:B------:R-:W-:-:S05]  /*12650*/  IMAD R4, R4, 0x40, R9 ;  /* 0x0000004004047824 */ /* 0x000fca00078e0209 */
[----:B------:R-:W-:-:S13]  /*12660*/  ISETP.GE.AND P1, PT, R4, UR39, PT ;  /* 0x0000002704007c0c */ /* 0x000fda000bf26270 */
[----:B------:R-:W-:Y:S02]  /*12670*/  @P1 LOP3.LUT R16, R16, 0x100, RZ, 0xfc, !PT ;  /* 0x0000010010101812 */ /* 0x000fe400078efcff */
[----:B0-----:R-:W-:Y:S02]  /*12680*/  @!P1 LEA R6, P0, R8, R14, 0x1 ;  /* 0x0000000e08069211 */ /* 0x001fe400078008ff */
[----:B------:R-:W0:Y:S01]  /*12690*/  SHFL.IDX PT, R14, R0, 0x1, 0x181f ;  /* 0x00381f00000e7f89 */ /* 0x000e2200000e0000 */
[----:B------:R-:W-:Y:S02]  /*126a0*/  LOP3.LUT R16, R16, 0xffffff7f, RZ, 0xc0, !PT ;  /* 0xffffff7f10107812 */ /* 0x000fe400078ec0ff */
        /* <DEDUP_REMOVED lines=20> */
[----:B--2---:R-:W-:Y:S01]  /*127f0*/  @!P1 IADD3.X R3, RZ, R2, RZ, P0, !PT ;  /* 0x00000002ff039210 */ /* 0x004fe200007fe4ff */
[----:B------:R-:W-:-:S05]  /*12800*/  @!P1 IMAD.MOV.U32 R2, RZ, RZ, R6 ;  /* 0x000000ffff029224 */ /* 0x000fca00078e0006 */
[----:B0-----:R3:W-:Y:S02]  /*12810*/  @!P1 LDGSTS.E.BYPASS.LTC128B.128 [R22+0x21400], desc[UR44][R2.64], !P5 ;  /* 0x2140000002169fae */ /* 0x0017e4000e901d6c */
.L_x_7595:
        /* <DEDUP_REMOVED lines=12> */
.L_x_7526:
        /* <DEDUP_REMOVED lines=11> */
[----:B--2---:R-:W-:Y:S05]  /*12990*/  @!P0 BRA `(.L_x_7528) ;  /* 0x0000000000408947 */ /* 0x004fea0003800000 */
        /* <DEDUP_REMOVED lines=16> */
.L_x_7528:
[----:B------:R-:W-:Y:S05]  /*12aa0*/  BSYNC B6 ;  /* 0x0000000000067941 */ /* 0x000fea0003800000 */
.L_x_7527:
[----:B------:R2:W5:Y:S04]  /*12ab0*/  LDL R21, [R1+0x4] ;  /* 0x0000040001157983 */ /* 0x0005680000100800 */
[----:B------:R2:W5:Y:S01]  /*12ac0*/  LDL R20, [R1] ;  /* 0x0000000001147983 */ /* 0x0005620000100800 */
[----:B------:R-:W-:Y:S01]  /*12ad0*/  UISETP.NE.AND UP0, UPT, UR50, URZ, UPT ;  /* 0x0000003f3200728c */ /* 0x000fe2000bf05270 */
[----:B------:R-:W-:Y:S01]  /*12ae0*/  R2UR UR6, R24 ;  /* 0x00000000180672ca */ /* 0x000fe200000e0000 */
[----:B0-----:R-:W-:Y:S01]  /*12af0*/  IMAD.MOV.U32 R2, RZ, RZ, R34 ;  /* 0x000000ffff027224 */ /* 0x001fe200078e0022 */
[----:B------:R-:W-:Y:S01]  /*12b00*/  R2UR UR7, R19 ;  /* 0x00000000130772ca */ /* 0x000fe200000e0000 */
[----:B------:R-:W-:Y:S01]  /*12b10*/  ULDC.64 UR8, c[0x0][0x3d8] ;  /* 0x0000f60000087ab9 */ /* 0x000fe20000000a00 */
[----:B------:R-:W0:Y:S01]  /*12b20*/  S2R R6, SR_TID.X ;  /* 0x0000000000067919 */ /* 0x000e220000002100 */
[----:B------:R-:W-:-:S02]  /*12b30*/  PLOP3.LUT P0, PT, PT, PT, UP0, 0x80, 0x0 ;  /* 0x000000000000781c */ /* 0x000fc40003f0f008 */
[C---:B------:R-:W-:Y:S02]  /*12b40*/  LOP3.LUT P2, RZ, R16.reuse, 0x20000, RZ, 0xc0, !PT ;  /* 0x0002000010ff7812 */ /* 0x040fe4000784c0ff */
[C---:B------:R-:W-:Y:S01]  /*12b50*/  LOP3.LUT P3, RZ, R16.reuse, 0x10000, RZ, 0xc0, !PT ;  /* 0x0001000010ff7812 */ /* 0x040fe2000786c0ff */
[----:B------:R-:W-:Y:S01]  /*12b60*/  @UP0 ULDC UR4, c[0x0][0x44c] ;  /* 0x0001130000040ab9 */ /* 0x000fe20000000800 */
[C---:B------:R-:W-:Y:S02]  /*12b70*/  LOP3.LUT P4, RZ, R16.reuse, 0x8000, RZ, 0xc0, !PT ;  /* 0x0000800010ff7812 */ /* 0x040fe4000788c0ff */
[----:B------:R-:W-:Y:S01]  /*12b80*/  UIMAD UR6, UR6, UR8, URZ ;  /* 0x00000008060672a4 */ /* 0x000fe2000f8e023f */
[----:B------:R-:W-:-:S03]  /*12b90*/  LOP3.LUT P5, RZ, R16, 0x4000, RZ, 0xc0, !PT ;  /* 0x0000400010ff7812 */ /* 0x000fc600078ac0ff */
[----:B------:R-:W-:Y:S01]  /*12ba0*/  UIMAD UR6, UR7, UR9, UR6 ;  /* 0x00000009070672a4 */ /* 0x000fe2000f8e0206 */
[----:B------:R-:W-:Y:S01]  /*12bb0*/  @P0 IMAD.HI.U32 R0, R34, UR4, RZ ;  /* 0x0000000422000c27 */ /* 0x000fe2000f8e00ff */
[----:B------:R-:W-:Y:S01]  /*12bc0*/  PLOP3.LUT P0, PT, PT, PT, UP0, 0x80, 0x0 ;  /* 0x000000000000781c */ /* 0x000fe20003f0f008 */
[----:B------:R-:W-:Y:S01]  /*12bd0*/  @UP0 ULDC UR4, c[0x0][0x450] ;  /* 0x0001140000040ab9 */ /* 0x000fe20000000800 */
[----:B------:R-:W-:-:S11]  /*12be0*/  ULDC UR7, c[0x0][0x448] ;  /* 0x0001120000077ab9 */ /* 0x000fd60000000800 */
[----:B------:R-:W-:Y:S02]  /*12bf0*/  @P0 SHF.R.U32.HI R2, RZ, UR4, R0 ;  /* 0x00000004ff020c19 */ /* 0x000fe40008011600 */
[----:B------:R-:W-:Y:S02]  /*12c00*/  R2UR UR4, R19 ;  /* 0x00000000130472ca */ /* 0x000fe400000e0000 */
[--C-:B------:R-:W-:Y:S01]  /*12c10*/  SHF.R.S32.HI R0, RZ, 0x1f, R2.reuse ;  /* 0x0000001fff007819 */ /* 0x100fe20000011402 */
[----:B------:R-:W-:Y:S02]  /*12c20*/  IMAD.MOV R5, RZ, RZ, -R2 ;  /* 0x000000ffff057224 */ /* 0x000fe400078e0a02 */
[----:B0-----:R-:W-:Y:S02]  /*12c30*/  IMAD.SHL.U32 R8, R6, 0x8, RZ ;  /* 0x0000000806087824 */ /* 0x001fe400078e00ff */
[----:B------:R-:W-:-:S03]  /*12c40*/  IMAD R5, R5, UR7, R34 ;  /* 0x0000000705057c24 */ /* 0x000fc6000f8e0222 */
[----:B------:R-:W-:-:S03]  /*12c50*/  LOP3.LUT R8, R8, 0x38, RZ, 0xc0, !PT ;  /* 0x0000003808087812 */ /* 0x000fc600078ec0ff */
[----:B------:R-:W-:-:S03]  /*12c60*/  UIMAD.WIDE.U32 UR4, UR4, UR8, URZ ;  /* 0x00000008040472a5 */ /* 0x000fc6000f8e003f */
[----:B------:R-:W-:Y:S01]  /*12c70*/  ULDC.64 UR8, c[0x0][0x3e0] ;  /* 0x0000f80000087ab9 */ /* 0x000fe20000000a00 */
[----:B------:R-:W-:Y:S02]  /*12c80*/  UIADD3 UR5, UR5, UR6, URZ ;  /* 0x0000000605057290 */ /* 0x000fe4000fffe03f */
[----:B------:R-:W-:Y:S02]  /*12c90*/  UIMAD UR6, UR49, UR8, URZ ;  /* 0x00000008310672a4 */ /* 0x000fe4000f8e023f */
[----:B------:R-:W-:Y:S02]  /*12ca0*/  UIMAD.WIDE.U32 UR4, UR36, UR8, UR4 ;  /* 0x00000008240472a5 */ /* 0x000fe4000f8e0004 */
[----:B------:R-:W-:-:S03]  /*12cb0*/  UIMAD UR6, UR36, UR9, UR6 ;  /* 0x00000009240672a4 */ /* 0x000fc6000f8e0206 */
[----:B------:R-:W-:Y:S01]  /*12cc0*/  ULDC.64 UR8, c[0x0][0x3d0] ;  /* 0x0000f40000087ab9 */ /* 0x000fe20000000a00 */
[----:B------:R-:W-:Y:S01]  /*12cd0*/  UIADD3 UR5, UR5, UR6, URZ ;  /* 0x0000000605057290 */ /* 0x000fe2000fffe03f */
[----:B------:R-:W-:Y:S01]  /*12ce0*/  IMAD R7, R0, UR8, RZ ;  /* 0x0000000800077c24 */ /* 0x000fe2000f8e02ff */
[----:B------:R-:W-:Y:S01]  /*12cf0*/  SHF.R.S32.HI R0, RZ, 0x1f, R5 ;  /* 0x0000001fff007819 */ /* 0x000fe20000011405 */
[----:B------:R-:W-:Y:S02]  /*12d00*/  IMAD.U32 R3, RZ, RZ, UR8 ;  /* 0x00000008ff037e24 */ /* 0x000fe4000f8e00ff */
        /* <DEDUP_REMOVED lines=12> */
[----:B--2---:R-:W-:Y:S06]  /*12dd0*/  BRA.DIV UR4, `(.L_x_7529) ;  /* 0x0000003204987947 */ /* 0x004fec000b800000 */
[----:B------:R-:W0:Y:S01]  /*12de0*/  SHFL.IDX PT, R14, R0, RZ, 0x181f ;  /* 0x00181fff000e7589 */ /* 0x000e2200000e0000 */
[C---:B------:R-:W-:Y:S02]  /*12df0*/  LOP3.LUT P1, RZ, R16.reuse, 0x40, RZ, 0xc0, !PT ;  /* 0x0000004010ff7812 */ /* 0x040fe4000782c0ff */
[C---:B------:R-:W-:Y:S01]  /*12e00*/  LOP3.LUT P6, RZ, R16.reuse, 0x40000, RZ, 0xc0, !PT ;  /* 0x0004000010ff7812 */ /* 0x040fe200078cc0ff */
[----:B------:R-:W2:Y:S01]  /*12e10*/  SHFL.IDX PT, R2, R4, RZ, 0x181f ;  /* 0x00181fff04027589 */ /* 0x000ea200000e0000 */
[----:B------:R-:W-:Y:S02]  /*12e20*/  P2R R5, PR, RZ, 0x2 ;  /* 0x00000002ff057803 */ /* 0x000fe40000000000 */
[----:B------:R-:W-:-:S04]  /*12e30*/  LOP3.LUT P1, RZ, R16, 0x80, RZ, 0xc0, !PT ;  /* 0x0000008010ff7812 */ /* 0x000fc8000782c0ff */
[----:B------:R-:W-:Y:S02]  /*12e40*/  P2R R6, PR, RZ, 0x2 ;  /* 0x00000002ff067803 */ /* 0x000fe40000000000 */
[----:B------:R-:W-:-:S13]  /*12e50*/  LOP3.LUT P1, RZ, R16, 0x100, RZ, 0xc0, !PT ;  /* 0x0000010010ff7812 */ /* 0x000fda000782c0ff */
[----:B0-----:R-:W-:Y:S02]  /*12e60*/  @!P1 LEA R7, P0, R8, R14, 0x1 ;  /* 0x0000000e08079211 */ /* 0x001fe400078008ff */
[----:B------:R-:W0:Y:S03]  /*12e70*/  SHFL.IDX PT, R14, R0, 0x1, 0x181f ;  /* 0x00381f00000e7f89 */ /* 0x000e2600000e0000 */
[----:B--2---:R-:W-:Y:S01]  /*12e80*/  @!P1 IMAD.X R3, RZ, RZ, R2, P0 ;  /* 0x000000ffff039224 */ /* 0x004fe200000e0602 */
[----:B------:R-:W-:Y:S01]  /*12e90*/  LOP3.LUT P0, RZ, R16, 0x80000, RZ, 0xc0, !PT ;  /* 0x0008000010ff7812 */ /* 0x000fe2000780c0ff */
[----:B------:R-:W-:-:S12]  /*12ea0*/  @!P1 IMAD.MOV.U32 R2, RZ, RZ, R7 ;  /* 0x000000ffff029224 */ /* 0x000fd800078e0007 */
        /* <DEDUP_REMOVED lines=10> */
[----:B------:R-:W-:-:S03]  /*12f50*/  ISETP.NE.AND P1, PT, R6, RZ, PT ;  /* 0x000000ff0600720c */ /* 0x000fc60003f25270 */
[----:B------:R-:W3:Y:S10]  /*12f60*/  SHFL.IDX PT, R6, R4, 0x1, 0x181f ;  /* 0x00381f0004067f89 */ /* 0x000ef400000e0000 */
[----:B0-----:R-:W-:-:S02]  /*12f70*/  @!P1 LEA R7, P0, R8, R14, 0x1 ;  /* 0x0000000e08079211 */ /* 0x001fc400078008ff */
[----:B------:R-:W0:Y:S03]  /*12f80*/  SHFL.IDX PT, R14, R0, 0x2, 0x181f ;  /* 0x00581f00000e7f89 */ /* 0x000e2600000e0000 */
[----:B--2---:R-:W-:Y:S02]  /*12f90*/  @!P1 IMAD.MOV.U32 R2, RZ, RZ, R7 ;  /* 0x000000ffff029224 */ /* 0x004fe400078e0007 */
[----:B---3--:R-:W-:Y:S01]  /*12fa0*/  @!P1 IMAD.X R6, RZ, RZ, R6, P0 ;  /* 0x000000ffff069224 */ /* 0x008fe200000e0606 */
[----:B------:R-:W-:-:S03]  /*12fb0*/  LOP3.LUT P0, RZ, R16, 0x80000, RZ, 0xc0, !PT ;  /* 0x0008000010ff7812 */ /* 0x000fc6000780c0ff */
[----:B------:R-:W-:-:S10]  /*12fc0*/  @!P1 IMAD.MOV.U32 R3, RZ, RZ, R6 ;  /* 0x000000ffff039224 */ /* 0x000fd400078e0006 */
        /* <DEDUP_REMOVED lines=11> */
[----:B------:R-:W3:Y:S04]  /*13080*/  SHFL.IDX PT, R5, R4, 0x2, 0x181f ;  /* 0x00581f0004057f89 */ /* 0x000ee800000e0000 */
[----:B------:R-:W4:Y:S06]  /*13090*/  SHFL.IDX PT, R4, R4, 0x3, 0x181f ;  /* 0x00781f0004047f89 */ /* 0x000f2c00000e0000 */
[----:B0-----:R-:W-:-:S05]  /*130a0*/  @!P1 LEA R14, P0, R8, R14, 0x1 ;  /* 0x0000000e080e9211 */ /* 0x001fca00078008ff */
[----:B--2---:R-:W-:Y:S02]  /*130b0*/  @!P1 IMAD.MOV.U32 R2, RZ, RZ, R14 ;  /* 0x000000ffff029224 */ /* 0x004fe400078e000e */
[----:B------:R0:W2:Y:S01]  /*130c0*/  SHFL.IDX PT, R14, R0, 0x3, 0x181f ;  /* 0x00781f00000e7f89 */ /* 0x0000a200000e0000 */
[----:B---3--:R-:W-:Y:S01]  /*130d0*/  @!P1 IMAD.X R5, RZ, RZ, R5, P0 ;  /* 0x000000ffff059224 */ /* 0x008fe200000e0605 */
        /* <DEDUP_REMOVED lines=11> */
[----:B--2-4-:R0:W-:Y:S02]  /*13190*/  @!P1 LDGSTS.E.BYPASS.LTC128B.128 [R22+0x35400], desc[UR44][R2.64+0x380], P0 ;  /* 0x3540038002169fae */ /* 0x0141e40008101d6c */
.L_x_7605:
        /* <DEDUP_REMOVED lines=20> */
.L_x_7530:
        /* <DEDUP_REMOVED lines=18> */
.L_x_7606:
[----:B------:R-:W-:Y:S05]  /*13400*/  BSYNC B0 ;  /* 0x0000000000007941 */ /* 0x000fea0003800000 */
.L_x_7531:
[----:B------:R-:W-:-:S05]  /*13410*/  IMAD.U32 R2, RZ, RZ, UR47 ;  /* 0x0000002fff027e24 */ /* 0x000fca000f8e00ff */
[----:B------:R-:W-:-:S13]  /*13420*/  ISETP.NE.AND P0, PT, R2, 0x3, PT ;  /* 0x000000030200780c */ /* 0x000fda0003f05270 */
[----:B------:R-:W-:Y:S05]  /*13430*/  @!P0 BRA `(.L_x_7533) ;  /* 0x0000000000048947 */ /* 0x000fea0003800000 */
[----:B------:R-:W-:Y:S01]  /*13440*/  BPT.TRAP 0x1 ;  /* 0x000000040000795c */ /* 0x000fe20000300000 */
.L_x_7533:
[----:B0-----:R-:W-:Y:S01]  /*13450*/  SHF.L.U32 R0, R23, 0x1f, RZ ;  /* 0x0000001f17007819 */ /* 0x001fe200000006ff */
[----:B------:R-:W-:Y:S03]  /*13460*/  BSSY B0, `(.L_x_7534) ;  /* 0x0000003000007945 */ /* 0x000fe60003800000 */
[----:B------:R-:W0:Y:S02]  /*13470*/  SYNCS.PHASECHK.TRANS64.TRYWAIT P0, [R27+URZ+0x38860], R0 ;  /* 0x038860001b0075a7 */ /* 0x000e24000800017f */
[----:B0-----:R-:W-:Y:S05]  /*13480*/  @!P0 BRA `(.L_x_7535) ;  /* 0x0000003000d88947 */ /* 0x001fea0003800000 */
.L_x_7607:
[----:B------:R-:W-:Y:S05]  /*13490*/  BSYNC B0 ;  /* 0x0000000000007941 */ /* 0x000fea0003800000 */
.L_x_7534:
        /* <DEDUP_REMOVED lines=38> */
[----:B------:R-:W-:-:S02]  /*13700*/  @P1 LOP3.LUT R16, R16, 0x40, RZ, 0xfc, !PT ;  /* 0x0000004010101812 */ /* 0x000fc400078efcff */
[----:B0-----:R-:W-:-:S04]  /*13710*/  SHF.L.U32 R2, R2, 0x3, RZ ;  /* 0x0000000302027819 */ /* 0x001fc800000006ff */
        /* <DEDUP_REMOVED lines=68> */
.L_x_7617:
        /* <DEDUP_REMOVED lines=25> */
.L_x_7537:
        /* <DEDUP_REMOVED lines=11> */
.L_x_7538:
[----:B------:R-:W-:Y:S01]  /*13da0*/  UISETP.GE.AND UP0, UPT, UR43, 0x2, UPT ;  /* 0x000000022b00788c */ /* 0x000fe2000bf06270 */
[----:B------:R0:W-:Y:S05]  /*13db0*/  SYNCS.ARRIVE.TRANS64.A1T0 RZ, [R27+URZ+0x38850], RZ ;  /* 0x038850ff1bff79a7 */ /* 0x0001ea000810003f */
[----:B------:R-:W-:-:S13]  /*13dc0*/  PLOP3.LUT P0, PT, PT, PT, UP0, 0x40, 0x0 ;  /* 0x000000000000781c */ /* 0x000fda0003f0e808 */
[----:B0-----:R-:W-:Y:S05]  /*13dd0*/  @P0 BRA `(.L_x_7539) ;  /* 0x0000000c00b00947 */ /* 0x001fea0003800000 */
[----:B------:R-:W-:Y:S01]  /*13de0*/  UIADD3 UR4, UR43, -0x2, URZ ;  /* 0xfffffffe2b047890 */ /* 0x000fe2000fffe03f */
[----:B------:R-:W-:Y:S05]  /*13df0*/  BSSY B0, `(.L_x_7539) ;  /* 0x00000ea000007945 */ /* 0x000fea0003800000 */
[----:B------:R-:W-:-:S07]  /*13e00*/  IMAD.U32 R9, RZ, RZ, UR4 ;  /* 0x00000004ff097e24 */ /* 0x000fce000f8e00ff */
.L_x_7552:
[----:B0-----:R-:W0:Y:S01]  /*13e10*/  S2R R2, SR_TID.X ;  /* 0x0000000000027919 */ /* 0x001e220000002100 */
[----:B--2---:R-:W-:Y:S02]  /*13e20*/  IMAD R8, R9, 0x40, R31 ;  /* 0x0000004009087824 */ /* 0x004fe400078e021f */
        /* <DEDUP_REMOVED lines=23> */
[----:B------:R-:W-:Y:S02]  /*13fa0*/  MOV R11, UR47 ;  /* 0x0000002f000b7c02 */ /* 0x000fe40008000f00 */
[----:B0-----:R-:W-:-:S04]  /*13fb0*/  @!P1 LEA R6, P0, R2, R6, 0x2 ;  /* 0x0000000602069211 */ /* 0x001fc800078010ff */
[----:B------:R-:W-:Y:S02]  /*13fc0*/  @!P1 LEA.HI.X R7, R2, R7, R3, 0x2, P0 ;  /* 0x0000000702079211 */ /* 0x000fe400000f1403 */
[----:B------:R-:W-:-:S03]  /*13fd0*/  ISETP.NE.AND P0, PT, R18, 0x2, PT ;  /* 0x000000021200780c */ /* 0x000fc60003f05270 */
[----:B------:R0:W5:Y:S01]  /*13fe0*/  @!P1 LDG.E R4, desc[UR44][R6.64] ;  /* 0x0000002c06049981 */ /* 0x000162000c1e1900 */
[----:B------:R-:W-:Y:S02]  /*13ff0*/  ISETP.NE.AND P1, PT, R11, 0x3, PT ;  /* 0x000000030b00780c */ /* 0x000fe40003f25270 */
        /* <DEDUP_REMOVED lines=9> */
[----:B------:R-:W-:Y:S01]  /*14090*/  ISETP.GT.AND P3, PT, R2, RZ, PT ;  /* 0x000000ff0200720c */ /* 0x000fe20003f64270 */
[----:B0-----:R-:W-:-:S12]  /*140a0*/  @!P1 BRA `(.L_x_7540) ;  /* 0x0000000000049947 */ /* 0x001fd80003800000 */
[----:B------:R-:W-:Y:S01]  /*140b0*/  BPT.TRAP 0x1 ;  /* 0x000000040000795c */ /* 0x000fe20000300000 */
.L_x_7540:
[----:B------:R-:W-:Y:S01]  /*140c0*/  IMAD R8, R18, 0x8, R17 ;  /* 0x0000000812087824 */ /* 0x000fe200078e0211 */
[----:B------:R-:W-:Y:S01]  /*140d0*/  SHF.L.U32 R20, R23, 0x1f, RZ ;  /* 0x0000001f17147819 */ /* 0x000fe200000006ff */
[----:B------:R-:W-:Y:S01]  /*140e0*/  BSSY B1, `(.L_x_7541) ;  /* 0x0000004000017945 */ /* 0x000fe20003800000 */
[----:B------:R-:W-:Y:S02]  /*140f0*/  SHF.R.S32.HI R7, RZ, 0x1f, R5 ;  /* 0x0000001fff077819 */ /* 0x000fe40000011405 */
[----:B------:R-:W0:Y:S02]  /*14100*/  SYNCS.PHASECHK.TRANS64.TRYWAIT P0, [R8+URZ+0x38840], R20 ;  /* 0x03884014080075a7 */ /* 0x000e24000800017f */
[----:B0-----:R-:W-:Y:S05]  /*14110*/  @!P0 BRA `(.L_x_7542) ;  /* 0x0000002c00d08947 */ /* 0x001fea0003800000 */
.L_x_7618:
[----:B------:R-:W-:Y:S05]  /*14120*/  BSYNC B1 ;  /* 0x0000000000017941 */ /* 0x000fea0003800000 */
.L_x_7541:
        /* <DEDUP_REMOVED lines=18> */
[----:B-1----:R-:W-:Y:S01]  /*14250*/  IMAD.IADD R27, R6, 0x1, R3 ;  /* 0x00000001061b7824 */ /* 0x002fe200078e0203 */
[----:B------:R-:W-:Y:S01]  /*14260*/  UMOV UR4, 0xffffffff ;  /* 0xffffffff00047882 */ /* 0x000fe20000000000 */
[----:B------:R-:W-:-:S03]  /*14270*/  IMAD R6, R18, 0x1000, R32 ;  /* 0x0000100012067824 */ /* 0x000fc600078e0220 */
[----:B------:R-:W-:Y:S01]  /*14280*/  LEA.HI.X R27, R2, UR5, R27, 0x1, P0 ;  /* 0x00000005021b7c11 */ /* 0x000fe200080f0c1b */
        /* <DEDUP_REMOVED lines=20> */
.L_x_7628:
        /* <DEDUP_REMOVED lines=8> */
.L_x_7544:
        /* <DEDUP_REMOVED lines=11> */
.L_x_7545:
[----:B------:R2:W-:Y:S01]  /*14500*/  SYNCS.ARRIVE.TRANS64.A1T0 RZ, [R8+URZ+0x38830], RZ ;  /* 0x038830ff08ff79a7 */ /* 0x0005e2000810003f */
[----:B------:R-:W-:Y:S05]  /*14510*/  @!P2 BRA `(.L_x_7546) ;  /* 0x000000000004a947 */ /* 0x000fea0003800000 */
[----:B------:R-:W-:Y:S01]  /*14520*/  BPT.TRAP 0x1 ;  /* 0x000000040000795c */ /* 0x000fe20000300000 */
.L_x_7546:
[----:B------:R-:W3:Y:S01]  /*14530*/  SYNCS.PHASECHK.TRANS64.TRYWAIT P0, [R8+URZ+0x38860], R20 ;  /* 0x03886014080075a7 */ /* 0x000ee2000800017f */
[----:B------:R-:W-:Y:S04]  /*14540*/  BSSY B1, `(.L_x_7547) ;  /* 0x0000002000017945 */ /* 0x000fe80003800000 */
[----:B---3--:R-:W-:Y:S05]  /*14550*/  @!P0 BRA `(.L_x_7548) ;  /* 0x0000002c00f08947 */ /* 0x008fea0003800000 */
.L_x_7629:
[----:B------:R-:W-:Y:S05]  /*14560*/  BSYNC B1 ;  /* 0x0000000000017941 */ /* 0x000fea0003800000 */
.L_x_7547:
[----:B------:R-:W-:Y:S01]  /*14570*/  ULDC.64 UR4, c[0x0][0x328] ;  /* 0x0000ca0000047ab9 */ /* 0x000fe20000000a00 */
[C---:B------:R-:W-:Y:S01]  /*14580*/  LOP3.LUT P5, RZ, R16.reuse, 0x8, RZ, 0xc0, !PT ;  /* 0x0000000810ff7812 */ /* 0x040fe200078ac0ff */
[----:B------:R-:W-:Y:S01]  /*14590*/  IMAD R2, R7, UR4, RZ ;  /* 0x0000000407027c24 */ /* 0x000fe2000f8e02ff */
[----:B------:R-:W-:Y:S01]  /*145a0*/  LOP3.LUT P4, RZ, R16, 0x4, RZ, 0xc0, !PT ;  /* 0x0000000410ff7812 */ /* 0x000fe2000788c0ff */
[----:B-1----:R-:W-:Y:S02]  /*145b0*/  IMAD R21, R18, 0x7000, R6 ;  /* 0x0000700012157824 */ /* 0x002fe400078e0206 */
        /* <DEDUP_REMOVED lines=24> */
[----:B------:R-:W3:Y:S03]  /*14740*/  SHFL.IDX PT, R2, R10, 0x1, 0x181f ;  /* 0x00381f000a027f89 */ /* 0x000ee600000e0000 */
[----:B------:R-:W-:-:S02]  /*14750*/  LOP3.LUT P3, RZ, R16, 0x200, RZ, 0xc0, !PT ;  /* 0x0000020010ff7812 */ /* 0x000fc4000786c0ff */
[C---:B------:R-:W-:Y:S02]  /*14760*/  LOP3.LUT P6, RZ, R16.reuse, 0x20, RZ, 0xc0, !PT ;  /* 0x0000002010ff7812 */ /* 0x040fe400078cc0ff */
[C---:B------:R-:W-:Y:S02]  /*14770*/  LOP3.LUT P2, RZ, R16.reuse, 0x10, RZ, 0xc0, !PT ;  /* 0x0000001010ff7812 */ /* 0x040fe4000784c0ff */
[----:B------:R-:W-:Y:S02]  /*14780*/  LOP3.LUT R16, R16, 0xff7fffff, RZ, 0xc0, !PT ;  /* 0xff7fffff10107812 */ /* 0x000fe400078ec0ff */
[----:B0-----:R-:W-:-:S05]  /*14790*/  IADD3 R6, P0, R14, R0, RZ ;  /* 0x000000000e067210 */ /* 0x001fca0007f1e0ff */
[----:B------:R-:W-:Y:S01]  /*147a0*/  @P3 LOP3.LUT R16, R16, 0x800000, RZ, 0xfc, !PT ;  /* 0x0080000010103812 */ /* 0x000fe200078efcff */
[----:B------:R-:W-:Y:S01]  /*147b0*/  SHFL.IDX PT, R14, R10, 0x3, 0x181f ;  /* 0x00781f000a0e7f89 */ /* 0x000fe200000e0000 */
[----:B-1----:R-:W-:-:S03]  /*147c0*/  IMAD.X R7, RZ, RZ, R3, P0 ;  /* 0x000000ffff077224 */ /* 0x002fc600000e0603 */
[----:B------:R-:W0:Y:S01]  /*147d0*/  SHFL.IDX PT, R3, R20, 0x1, 0x181f ;  /* 0x00381f0014037f89 */ /* 0x000e2200000e0000 */
[----:B---3--:R-:W-:-:S03]  /*147e0*/  IADD3 R4, P0, R2, R0, RZ ;  /* 0x0000000002047210 */ /* 0x008fc60007f1e0ff */
[----:B------:R-:W1:Y:S04]  /*147f0*/  SHFL.IDX PT, R2, R10, 0x2, 0x181f ;  /* 0x00581f000a027f89 */ /* 0x000e6800000e0000 */
[----:B------:R-:W-:Y:S01]  /*14800*/  LDGSTS.E.BYPASS.LTC128B.128 [R21+0x400], desc[UR44][R6.64], !P1 ;  /* 0x0040000006157fae */ /* 0x000fe2000c901d6c */
[----:B------:R-:W-:-:S03]  /*14810*/  ISETP.NE.U32.AND P1, PT, R28, RZ, PT ;  /* 0x000000ff1c00720c */ /* 0x000fc60003f25070 */
[----:B------:R-:W-:Y:S01]  /*14820*/  LDGSTS.E.BYPASS.LTC128B.128 [R21+0x2400], desc[UR44][R6.64+0x80], !P3 ;  /* 0x0240008006157fae */ /* 0x000fe2000d901d6c */
[----:B------:R-:W-:-:S03]  /*14830*/  LOP3.LUT P3, RZ, R16, 0x400, RZ, 0xc0, !PT ;  /* 0x0000040010ff7812 */ /* 0x000fc6000786c0ff */
[----:B------:R-:W-:Y:S04]  /*14840*/  LDGSTS.E.BYPASS.LTC128B.128 [R21+0x4400], desc[UR44][R6.64+0x100], !P6 ;  /* 0x0440010006157fae */ /* 0x000fe8000f101d6c */
[----:B------:R-:W-:Y:S01]  /*14850*/  LDGSTS.E.BYPASS.LTC128B.128 [R21+0x6400], desc[UR44][R6.64+0x180], !P2 ;  /* 0x0640018006157fae */ /* 0x000fe2000d101d6c */
[----:B0-----:R-:W-:-:S03]  /*14860*/  IADD3.X R5, RZ, R3, RZ, P0, !PT ;  /* 0x00000003ff057210 */ /* 0x001fc600007fe4ff */
[----:B------:R-:W-:Y:S01]  /*14870*/  LDGSTS.E.BYPASS.LTC128B.128 [R21+0x8400], desc[UR44][R6.64+0x200], !P5 ;  /* 0x0840020006157fae */ /* 0x000fe2000e901d6c */
[----:B-1----:R-:W-:-:S03]  /*14880*/  IADD3 R2, P0, R2, R0, RZ ;  /* 0x0000000002027210 */ /* 0x002fc60007f1e0ff */
[----:B------:R-:W0:Y:S04]  /*14890*/  SHFL.IDX PT, R3, R20, 0x2, 0x181f ;  /* 0x00581f0014037f89 */ /* 0x000e2800000e0000 */
[----:B------:R-:W-:Y:S04]  /*148a0*/  LDGSTS.E.BYPASS.LTC128B.128 [R21+0xa400], desc[UR44][R6.64+0x280], !P4 ;  /* 0x0a40028006157fae */ /* 0x000fe8000e101d6c */
[----:B------:R-:W1:Y:S01]  /*148b0*/  SHFL.IDX PT, R20, R20, 0x3, 0x181f ;  /* 0x00781f0014147f89 */ /* 0x000e6200000e0000 */
        /* <DEDUP_REMOVED lines=24> */
[----:B-1----:R3:W-:Y:S02]  /*14a40*/  LDGSTS.E.BYPASS.LTC128B.128 [R21+0xf400], desc[UR44][R2.64+0x380], P1 ;  /* 0x0f40038002157fae */ /* 0x0027e40008901d6c */
.L_x_7639:
[----:B---3--:R-:W-:Y:S02]  /*14a50*/  P2R R4, PR, RZ, 0x2 ;  /* 0x00000002ff047803 */ /* 0x008fe40000000000 */
        /* <DEDUP_REMOVED lines=22> */
.L_x_7550:
        /* <DEDUP_REMOVED lines=11> */
.L_x_7551:
[----:B------:R0:W-:Y:S01]  /*14c70*/  SYNCS.ARRIVE.TRANS64.A1T0 RZ, [R8+URZ+0x38850], RZ ;  /* 0x038850ff08ff79a7 */ /* 0x0001e2000810003f */
[----:B------:R-:W-:Y:S05]  /*14c80*/  @P3 BRA `(.L_x_7552) ;  /* 0xfffffff000603947 */ /* 0x000fea000383ffff */
[----:B------:R-:W-:Y:S05]  /*14c90*/  BSYNC B0 ;  /* 0x0000000000007941 */ /* 0x000fea0003800000 */
.L_x_7539:
[----:B------:R-:W3:Y:S01]  /*14ca0*/  S2R R0, SR_TID.X ;  /* 0x0000000000007919 */ /* 0x000ee20000002100 */
[----:B------:R-:W-:Y:S01]  /*14cb0*/  VIADD R18, R18, 0x1 ;  /* 0x0000000112127836 */ /* 0x000fe20000000000 */
[----:B------:R-:W-:Y:S04]  /*14cc0*/  BSSY B0, `(.L_x_7553) ;  /* 0x0000013000007945 */ /* 0x000fe80003800000 */
[----:B------:R-:W-:-:S04]  /*14cd0*/  ISETP.NE.AND P0, PT, R18, 0x2, PT ;  /* 0x000000021200780c */ /* 0x000fc80003f05270 */
[----:B------:R-:W-:Y:S02]  /*14ce0*/  SEL R18, R18, RZ, P0 ;  /* 0x000000ff12127207 */ /* 0x000fe40000000000 */
[----:B---3--:R-:W-:Y:S02]  /*14cf0*/  LOP3.LUT R2, R0, 0x7f, RZ, 0xc0, !PT ;  /* 0x0000007f00027812 */ /* 0x008fe400078ec0ff */
[----:B------:R-:W-:Y:S02]  /*14d00*/  SEL R0, RZ, 0x1, P0 ;  /* 0x00000001ff007807 */ /* 0x000fe40000000000 */
[----:B------:R-:W-:-:S13]  /*14d10*/  ISETP.NE.AND P1, PT, R2, RZ, PT ;  /* 0x000000ff0200720c */ /* 0x000fda0003f25270 */
[----:B------:R-:W-:Y:S05]  /*14d20*/  @P1 BRA `(.L_x_7554) ;  /* 0x0000000000301947 */ /* 0x000fea0003800000 */
[----:B------:R-:W3:Y:S01]  /*14d30*/  S2R R7, SR_LANEID ;  /* 0x0000000000077919 */ /* 0x000ee20000000000 */
[----:B------:R-:W-:Y:S01]  /*14d40*/  VOTEU.ANY UR4, UPT, PT ;  /* 0x0000000000047886 */ /* 0x000fe200038e0100 */
[----:B------:R-:W4:Y:S01]  /*14d50*/  LDC.64 R2, c[0x0][0xd80] ;  /* 0x00036000ff027b82 */ /* 0x000f220000000a00 */
[----:B------:R-:W3:Y:S08]  /*14d60*/  FLO.U32 R4, UR4 ;  /* 0x0000000400047d00 */ /* 0x000ef000080e0000 */
[----:B------:R-:W4:Y:S01]  /*14d70*/  POPC R5, UR4 ;  /* 0x0000000400057d09 */ /* 0x000f220008000000 */
[----:B---3--:R-:W-:-:S13]  /*14d80*/  ISETP.EQ.U32.AND P0, PT, R4, R7, PT ;  /* 0x000000070400720c */ /* 0x008fda0003f02070 */
[----:B----4-:R-:W3:Y:S01]  /*14d90*/  @P0 ATOMG.E.ADD.STRONG.GPU PT, R3, desc[UR44][R2.64], R5 ;  /* 0x00000005020309a8 */ /* 0x010ee200081ee1ec */
[----:B------:R-:W4:Y:S02]  /*14da0*/  S2R R6, SR_LTMASK ;  /* 0x0000000000067919 */ /* 0x000f240000003900 */
[----:B----4-:R-:W-:-:S04]  /*14db0*/  LOP3.LUT R6, R6, UR4, RZ, 0xc0, !PT ;  /* 0x0000000406067c12 */ /* 0x010fc8000f8ec0ff */
[----:B------:R-:W4:Y:S01]  /*14dc0*/  POPC R7, R6 ;  /* 0x0000000600077309 */ /* 0x000f220000000000 */
[----:B---3--:R-:W4:Y:S02]  /*14dd0*/  SHFL.IDX PT, R4, R3, R4, 0x1f ;  /* 0x00001f0403047589 */ /* 0x008f2400000e0000 */
[----:B----4-:R-:W-:-:S07]  /*14de0*/  IADD3 R36, R4, UR48, R7 ;  /* 0x0000003004247c10 */ /* 0x010fce000fffe007 */
.L_x_7554:
[----:B------:R-:W-:Y:S05]  /*14df0*/  BSYNC B0 ;  /* 0x0000000000007941 */ /* 0x000fea0003800000 */
.L_x_7553:
[----:B------:R-:W-:-:S07]  /*14e00*/  LOP3.LUT R23, R23, R0, RZ, 0x3c, !PT ;  /* 0x0000000017177212 */ /* 0x000fce00078e3cff */
.L_x_7510:
[----:B------:R-:W-:Y:S05]  /*14e10*/  BSYNC B7 ;  /* 0x0000000000077941 */ /* 0x000fea0003800000 */
.L_x_7508:
[----:B------:R-:W-:-:S13]  /*14e20*/  LOP3.LUT P0, RZ, R16, 0x200000, RZ, 0xc0, !PT ;  /* 0x0020000010ff7812 */ /* 0x000fda000780c0ff */
[----:B------:R-:W-:Y:S05]  /*14e30*/  @!P0 BRA `(.L_x_7555) ;  /* 0x0000000000248947 */ /* 0x000fea0003800000 */
[----:B------:R-:W-:Y:S05]  /*14e40*/  WARPSYNC.ALL ;  /* 0x0000000000007948 */ /* 0x000fea0003800000 */
[----:B------:R-:W3:Y:S08]  /*14e50*/  S2UR UR5, SR_CgaCtaId ;  /* 0x00000000000579c3 */ /* 0x000ef00000008800 */
[----:B------:R-:W-:Y:S06]  /*14e60*/  BAR.SYNC.DEFER_BLOCKING 0x5, 0x180 ;  /* 0x0146000000007b1d */ /* 0x000fec0000010000 */
[----:B------:R-:W-:-:S02]  /*14e70*/  UMOV UR4, 0x400 ;  /* 0x0000040000047882 */ /* 0x000fc40000000000 */
[----:B---3--:R-:W-:-:S06]  /*14e80*/  ULEA UR4, UR5, UR4, 0x18 ;  /* 0x0000000405047291 */ /* 0x008fcc000f8ec03f */
[----:B------:R-:W-:-:S05]  /*14e90*/  IMAD.U32 R17, RZ, RZ, UR4 ;  /* 0x00000004ff117e24 */ /* 0x000fca000f8e00ff */
[----:B------:R3:W4:Y:S01]  /*14ea0*/  LDS R36, [R17+0x388d0] ;  /* 0x0388d00011247984 */ /* 0x0007220000000800 */
[----:B------:R-:W-:Y:S06]  /*14eb0*/  BAR.ARV 0x4, 0x180 ;  /* 0x0106000000007b1d */ /* 0x000fec0000002000 */
[----:B------:R-:W-:Y:S05]  /*14ec0*/  BRA `(.L_x_7556) ;  /* 0x00000000002c7947 */ /* 0x000fea0003800000 */
.L_x_7555:
[----:B------:R-:W-:-:S03]  /*14ed0*/  UMOV UR4, 0xffffffff ;  /* 0xffffffff00047882 */ /* 0x000fc60000000000 */
[----:B------:R-:W-:Y:S05]  /*14ee0*/  BRA.DIV UR4, `(.L_x_7557) ;  /* 0x0000002e04747947 */ /* 0x000fea000b800000 */
[----:B------:R3:W4:Y:S02]  /*14ef0*/  SHFL.IDX PT, R14, R36, RZ, 0x1f ;  /* 0x00001fff240e7589 */ /* 0x00072400000e0000 */
.L_x_7642:
[----:B------:R-:W0:Y:S01]  /*14f00*/  @!P1 S2R R3, SR_CgaCtaId ;  /* 0x0000000000039919 */ /* 0x000e220000008800 */
[----:B------:R-:W-:Y:S05]  /*14f10*/  WARPSYNC.ALL ;  /* 0x0000000000007948 */ /* 0x000fea0003800000 */
[----:B------:R-:W-:Y:S01]  /*14f20*/  BAR.SYNC.DEFER_BLOCKING 0x4, 0x180 ;  /* 0x0106000000007b1d */ /* 0x000fe20000010000 */
[----:B------:R-:W-:-:S04]  /*14f30*/  @!P1 MOV R0, 0x400 ;  /* 0x0000040000009802 */ /* 0x000fc80000000f00 */
[----:B0-----:R-:W-:-:S05]  /*14f40*/  @!P1 LEA R17, R3, R0, 0x18 ;  /* 0x0000000003119211 */ /* 0x001fca00078ec0ff */
[----:B------:R3:W-:Y:S02]  /*14f50*/  @!P1 STS [R17+0x388d0], R36 ;  /* 0x0388d02411009388 */ /* 0x0007e40000000800 */
[----:B---34-:R-:W-:Y:S01]  /*14f60*/  IMAD.MOV.U32 R36, RZ, RZ, R14 ;  /* 0x000000ffff247224 */ /* 0x018fe200078e000e */
[----:B------:R-:W-:Y:S06]  /*14f70*/  BAR.ARV 0x5, 0x180 ;  /* 0x0146000000007b1d */ /* 0x000fec0000002000 */
.L_x_7556:
[----:B------:R-:W-:Y:S02]  /*14f80*/  ULDC UR4, c[0x0][0xd38] ;  /* 0x00034e0000047ab9 */ /* 0x000fe40000000800 */
[----:B----4-:R-:W-:-:S13]  /*14f90*/  ISETP.GE.AND P0, PT, R36, UR4, PT ;  /* 0x0000000424007c0c */ /* 0x010fda000bf06270 */
[----:B------:R-:W-:Y:S05]  /*14fa0*/  @!P0 BRA `(.L_x_7558) ;  /* 0xffffffbc00c08947 */ /* 0x000fea000383ffff */
.L_x_7505:
[----:B------:R-:W4:Y:S01]  /*14fb0*/  LDL.LU R0, [R1+0x10] ;  /* 0x0000100001007983 */ /* 0x000f220000300800 */
[----:B------:R-:W-:Y:S01]  /*14fc0*/  BSSY B0, `(.L_x_7559) ;  /* 0x000000b000007945 */ /* 0x000fe20003800000 */
[----:B------:R-:W0:Y:S01]  /*14fd0*/  S2R R5, SR_CgaCtaId ;  /* 0x0000000000057919 */ /* 0x000e220000008800 */
[----:B----4-:R-:W-:-:S05]  /*14fe0*/  VIADD R0, R0, 0x1 ;  /* 0x0000000100007836 */ /* 0x010fca0000000000 */
        /* <DEDUP_REMOVED lines=8> */
.L_x_7643:
[----:B------:R-:W-:Y:S05]  /*15070*/  BSYNC B0 ;  /* 0x0000000000007941 */ /* 0x000fea0003800000 */
.L_x_7559:
[----:B------:R-:W-:-:S03]  /*15080*/  UMOV UR4, 0xffffffff ;  /* 0xffffffff00047882 */ /* 0x000fc60000000000 */
[----:B------:R-:W-:Y:S05]  /*15090*/  BRA.DIV UR4, `(.L_x_7561) ;  /* 0x0000002e04447947 */ /* 0x000fea000b800000 */
[----:B0-----:R-:W0:Y:S02]  /*150a0*/  S2R R0, SR_TID.X ;  /* 0x0000000000007919 */ /* 0x001e240000002100 */
[----:B0-----:R-:W-:-:S04]  /*150b0*/  SHF.R.U32.HI R0, RZ, 0x5, R0 ;  /* 0x00000005ff007819 */ /* 0x001fc80000011600 */
[----:B------:R-:W-:-:S05]  /*150c0*/  LOP3.LUT R0, R0, 0x3, RZ, 0xc0, !PT ;  /* 0x0000000300007812 */ /* 0x000fca00078ec0ff */
[----:B------:R0:W4:Y:S02]  /*150d0*/  SHFL.IDX PT, R14, R0, RZ, 0x1f ;  /* 0x00001fff000e7589 */ /* 0x00012400000e0000 */
.L_x_7646:
[----:B----4-:R-:W-:Y:S01]  /*150e0*/  ISETP.NE.AND P0, PT, R14, RZ, PT ;  /* 0x000000ff0e00720c */ /* 0x010fe20003f05270 */
[----:B------:R-:W-:-:S12]  /*150f0*/  BSSY B0, `(.L_x_7562) ;  /* 0x0000024000007945 */ /* 0x000fd80003800000 */
[----:B------:R-:W-:Y:S05]  /*15100*/  @P0 BRA `(.L_x_7563) ;  /* 0x0000000000880947 */ /* 0x000fea0003800000 */
[----:B------:R-:W-:-:S03]  /*15110*/  UMOV UR4, 0xffffffff ;  /* 0xffffffff00047882 */ /* 0x000fc60000000000 */
[----:B------:R-:W-:Y:S05]  /*15120*/  BRA.DIV UR4, `(.L_x_7564) ;  /* 0x0000002e04547947 */ /* 0x000fea000b800000 */
[----:B------:R-:W-:-:S13]  /*15130*/  ELECT P6, URZ, PT ;  /* 0x00000000003f782f */ /* 0x000fda00038c0000 */
.L_x_7649:
[----:B------:R-:W-:Y:S05]  /*15140*/  @!P6 BRA `(.L_x_7563) ;  /* 0x000000000078e947 */ /* 0x000fea0003800000 */
[----:B------:R-:W-:-:S06]  /*15150*/  ULOP3.LUT UR4, UR41, 0x2, URZ, 0xfc, !UPT ;  /* 0x0000000229047892 */ /* 0x000fcc000f8efc3f */
[----:B0-----:R-:W-:-:S05]  /*15160*/  IMAD.U32 R0, RZ, RZ, UR4 ;  /* 0x00000004ff007e24 */ /* 0x001fca000f8e00ff */
[----:B------:R-:W-:-:S13]  /*15170*/  ISETP.NE.AND P0, PT, R0, 0x3, PT ;  /* 0x000000030000780c */ /* 0x000fda0003f05270 */
[----:B------:R-:W-:Y:S05]  /*15180*/  @!P0 BRA `(.L_x_7565) ;  /* 0x0000000000048947 */ /* 0x000fea0003800000 */
[----:B------:R-:W-:Y:S01]  /*15190*/  BPT.TRAP 0x1 ;  /* 0x000000040000795c */ /* 0x000fe20000300000 */
.L_x_7565:
[C---:B------:R-:W-:Y:S01]  /*151a0*/  IMAD R3, R18.reuse, 0x8, R5 ;  /* 0x0000000812037824 */ /* 0x040fe200078e0205 */
[----:B------:R-:W-:Y:S01]  /*151b0*/  SHF.L.U32 R2, R23, 0x1f, RZ ;  /* 0x0000001f17027819 */ /* 0x000fe200000006ff */
[----:B------:R-:W-:-:S03]  /*151c0*/  VIADD R18, R18, 0x1 ;  /* 0x0000000112127836 */ /* 0x000fc60000000000 */
[----:B------:R-:W0:Y:S02]  /*151d0*/  SYNCS.PHASECHK.TRANS64.TRYWAIT P1, [R3+URZ+0x38840], R2 ;  /* 0x03884002030075a7 */ /* 0x000e24000802017f */
[----:B------:R-:W-:-:S04]  /*151e0*/  ISETP.NE.AND P2, PT, R18, 0x2, PT ;  /* 0x000000021200780c */ /* 0x000fc80003f45270 */
[----:B------:R-:W-:Y:S01]  /*151f0*/  SEL R0, RZ, 0x1, P2 ;  /* 0x00000001ff007807 */ /* 0x000fe20001000000 */
[----:B0-----:R-:W-:Y:S08]  /*15200*/  @!P1 BRA `(.L_x_7566) ;  /* 0x0000002c003c9947 */ /* 0x001ff00003800000 */
.L_x_7650:
[----:B------:R-:W-:Y:S02]  /*15210*/  SEL R18, R18, RZ, P2 ;  /* 0x000000ff12127207 */ /* 0x000fe40001000000 */
[----:B------:R-:W-:Y:S01]  /*15220*/  LOP3.LUT R0, R23, R0, RZ, 0x3c, !PT ;  /* 0x0000000017007212 */ /* 0x000fe200078e3cff */
[----:B------:R-:W-:Y:S06]  /*15230*/  @!P0 BRA `(.L_x_7567) ;  /* 0x0000000000048947 */ /* 0x000fec0003800000 */
[----:B------:R-:W-:Y:S01]  /*15240*/  BPT.TRAP 0x1 ;  /* 0x000000040000795c */ /* 0x000fe20000300000 */
.L_x_7567:
[----:B------:R-:W-:Y:S01]  /*15250*/  IMAD R5, R18, 0x8, R5 ;  /* 0x0000000812057824 */ /* 0x000fe200078e0205 */
[----:B------:R-:W-:-:S04]  /*15260*/  SHF.L.U32 R0, R0, 0x1f, RZ ;  /* 0x0000001f00007819 */ /* 0x000fc800000006ff */
[----:B------:R-:W4:Y:S02]  /*15270*/  SYNCS.PHASECHK.TRANS64.TRYWAIT P1, [R5+URZ+0x38840], R0 ;  /* 0x03884000050075a7 */ /* 0x000f24000802017f */
[----:B----4-:R-:W-:Y:S05]  /*15280*/  @!P1 BRA `(.L_x_7568) ;  /* 0x0000002c00309947 */ /* 0x010fea0003800000 */
.L_x_7651:
[----:B------:R-:W-:Y:S05]  /*15290*/  @!P0 BRA `(.L_x_7569) ;  /* 0x0000000000048947 */ /* 0x000fea0003800000 */
[----:B------:R-:W-:Y:S01]  /*152a0*/  BPT.TRAP 0x1 ;  /* 0x000000040000795c */ /* 0x000fe20000300000 */
.L_x_7569:
[----:B------:R-:W0:Y:S02]  /*152b0*/  SYNCS.PHASECHK.TRANS64.TRYWAIT P1, [R3+URZ+0x38860], R2 ;  /* 0x03886002030075a7 */ /* 0x000e24000802017f */
[----:B0-----:R-:W-:Y:S05]  /*152c0*/  @!P1 BRA `(.L_x_7570) ;  /* 0x0000002c00349947 */ /* 0x001fea0003800000 */
.L_x_7652:
[----:B------:R-:W-:Y:S05]  /*152d0*/  @!P0 BRA `(.L_x_7571) ;  /* 0x0000000000048947 */ /* 0x000fea0003800000 */
[----:B------:R-:W-:Y:S01]  /*152e0*/  BPT.TRAP 0x1 ;  /* 0x000000040000795c */ /* 0x000fe20000300000 */
.L_x_7571:
[----:B------:R0:W0:Y:S02]  /*152f0*/  SYNCS.PHASECHK.TRANS64.TRYWAIT P0, [R5+URZ+0x38860], R0 ;  /* 0x03886000050075a7 */ /* 0x000024000800017f */
[----:B0-----:R-:W-:Y:S05]  /*15300*/  @!P0 NANOSLEEP.SYNCS 0x989680 ;  /* 0x009896800000895d */ /* 0x001fea0003900000 */
[----:B------:R-:W0:Y:S02]  /*15310*/  @!P0 SYNCS.PHASECHK.TRANS64 P0, [R5+URZ+0x38860], R0 ;  /* 0x03886000050085a7 */ /* 0x000e24000800007f */
[----:B0-----:R-:W-:Y:S05]  /*15320*/  @!P0 BRA `(.L_x_7571) ;  /* 0xfffffffc00f08947 */ /* 0x001fea000383ffff */
.L_x_7563:
[----:B------:R-:W-:Y:S05]  /*15330*/  BSYNC B0 ;  /* 0x0000000000007941 */ /* 0x000fea0003800000 */
.L_x_7562:
[----:B------:R-:W-:Y:S05]  /*15340*/  EXIT ;  /* 0x000000000000794d */ /* 0x000fea0003800000 */
.L_x_7458:
[----:B0-----:R0:W1:Y:S02]  /*15350*/  SYNCS.PHASECHK.TRANS64.TRYWAIT P1, [R17+URZ+0x38800], R4 ;  /* 0x03880004110075a7 */ /* 0x001064000802017f */
[----:B-1----:R-:W-:Y:S05]  /*15360*/  @!P1 NANOSLEEP.SYNCS 0x989680 ;  /* 0x009896800000995d */ /* 0x002fea0003900000 */
[----:B------:R-:W1:Y:S02]  /*15370*/  @!P1 SYNCS.PHASECHK.TRANS64 P1, [R17+URZ+0x38800], R4 ;  /* 0x03880004110095a7 */ /* 0x000e64000802007f */
[----:B-1----:R-:W-:Y:S05]  /*15380*/  @!P1 BRA `(.L_x_7458) ;  /* 0xfffffffc00f09947 */ /* 0x002fea000383ffff */
[----:B------:R-:W-:Y:S05]  /*15390*/  BRA `(.L_x_7572) ;  /* 0xfffffee400187947 */ /* 0x000fea000383ffff */
.L_x_7462:
[----:B--2---:R2:W3:Y:S02]  /*153a0*/  SYNCS.PHASECHK.TRANS64.TRYWAIT P1, [R9+URZ+0x38830], R6 ;  /* 0x03883006090075a7 */ /* 0x0044e4000802017f */
[----:B---3--:R-:W-:Y:S05]  /*153b0*/  @!P1 NANOSLEEP.SYNCS 0x989680 ;  /* 0x009896800000995d */ /* 0x008fea0003900000 */
[----:B------:R-:W3:Y:S02]  /*153c0*/  @!P1 SYNCS.PHASECHK.TRANS64 P1, [R9+URZ+0x38830], R6 ;  /* 0x03883006090095a7 */ /* 0x000ee4000802007f */
[----:B---3--:R-:W-:Y:S05]  /*153d0*/  @!P1 BRA `(.L_x_7462) ;  /* 0xfffffffc00f09947 */ /* 0x008fea000383ffff */
[----:B------:R-:W-:Y:S05]  /*153e0*/  BRA `(.L_x_7461) ;  /* 0xfffffee400387947 */ /* 0x000fea000383ffff */
.L_x_7463:
[----:B---3--:R3:W4:Y:S02]  /*153f0*/  SYNCS.PHASECHK.TRANS64.TRYWAIT P1, [R17+URZ+0x38810], R4 ;  /* 0x03881004110075a7 */ /* 0x008724000802017f */
[----:B----4-:R-:W-:Y:S05]  /*15400*/  @!P1 NANOSLEEP.SYNCS 0x989680 ;  /* 0x009896800000995d */ /* 0x010fea0003900000 */
[----:B------:R-:W4:Y:S02]  /*15410*/  @!P1 SYNCS.PHASECHK.TRANS64 P1, [R17+URZ+0x38810], R4 ;  /* 0x03881004110095a7 */ /* 0x000f24000802007f */
[----:B----4-:R-:W-:Y:S05]  /*15420*/  @!P1 BRA `(.L_x_7463) ;  /* 0xfffffffc00f09947 */ /* 0x010fea000383ffff */
[----:B------:R-:W-:Y:S05]  /*15430*/  BRA `(.L_x_7573) ;  /* 0xfffffee400c47947 */ /* 0x000fea000383ffff */
.L_x_7467:
[----:B0-----:R0:W3:Y:S02]  /*15440*/  SYNCS.PHASECHK.TRANS64.TRYWAIT P1, [R9+URZ+0x38850], R6 ;  /* 0x03885006090075a7 */ /* 0x0010e4000802017f */
[----:B---3--:R-:W-:Y:S05]  /*15450*/  @!P1 NANOSLEEP.SYNCS 0x989680 ;  /* 0x009896800000995d */ /* 0x008fea0003900000 */
[----:B------:R-:W3:Y:S02]  /*15460*/  @!P1 SYNCS.PHASECHK.TRANS64 P1, [R9+URZ+0x38850], R6 ;  /* 0x03885006090095a7 */ /* 0x000ee4000802007f */
[----:B---3--:R-:W-:Y:S05]  /*15470*/  @!P1 BRA `(.L_x_7467) ;  /* 0xfffffffc00f09947 */ /* 0x008fea000383ffff */
[----:B------:R-:W-:Y:S05]  /*15480*/  BRA `(.L_x_7466) ;  /* 0xfffffee400f47947 */ /* 0x000fea000383ffff */
.L_x_7474:
[----:B-1----:R1:W2:Y:S02]  /*15490*/  SYNCS.PHASECHK.TRANS64.TRYWAIT P1, [R9+URZ+0x38830], R8 ;  /* 0x03883008090075a7 */ /* 0x0022a4000802017f */
[----:B--2---:R-:W-:Y:S05]  /*154a0*/  @!P1 NANOSLEEP.SYNCS 0x989680 ;  /* 0x009896800000995d */ /* 0x004fea0003900000 */
[----:B------:R-:W2:Y:S02]  /*154b0*/  @!P1 SYNCS.PHASECHK.TRANS64 P1, [R9+URZ+0x38830], R8 ;  /* 0x03883008090095a7 */ /* 0x000ea4000802007f */
[----:B--2---:R-:W-:Y:S05]  /*154c0*/  @!P1 BRA `(.L_x_7474) ;  /* 0xfffffffc00f09947 */ /* 0x004fea000383ffff */
[----:B------:R-:W-:Y:S05]  /*154d0*/  BRA `(.L_x_7473) ;  /* 0xffffff1400207947 */ /* 0x000fea000383ffff */
.L_x_7478:
[----:B---3--:R3:W4:Y:S02]  /*154e0*/  SYNCS.PHASECHK.TRANS64.TRYWAIT P1, [R9+URZ+0x38850], R8 ;  /* 0x03885008090075a7 */ /* 0x008724000802017f */
[----:B----4-:R-:W-:Y:S05]  /*154f0*/  @!P1 NANOSLEEP.SYNCS 0x989680 ;  /* 0x009896800000995d */ /* 0x010fea0003900000 */
[----:B------:R-:W4:Y:S02]  /*15500*/  @!P1 SYNCS.PHASECHK.TRANS64 P1, [R9+URZ+0x38850], R8 ;  /* 0x03885008090095a7 */ /* 0x000f24000802007f */
[----:B----4-:R-:W-:Y:S05]  /*15510*/  @!P1 BRA `(.L_x_7478) ;  /* 0xfffffffc00f09947 */ /* 0x010fea000383ffff */
[----:B------:R-:W-:Y:S05]  /*15520*/  BRA `(.L_x_7477) ;  /* 0xffffff1400807947 */ /* 0x000fea000383ffff */
.L_x_7486:
[----:B-1----:R1:W2:Y:S02]  /*15530*/  SYNCS.PHASECHK.TRANS64.TRYWAIT P1, [R9+URZ+0x38830], R8 ;  /* 0x03883008090075a7 */ /* 0x0022a4000802017f */
[----:B--2---:R-:W-:Y:S05]  /*15540*/  @!P1 NANOSLEEP.SYNCS 0x989680 ;  /* 0x009896800000995d */ /* 0x004fea0003900000 */
[----:B------:R-:W2:Y:S02]  /*15550*/  @!P1 SYNCS.PHASECHK.TRANS64 P1, [R9+URZ+0x38830], R8 ;  /* 0x03883008090095a7 */ /* 0x000ea4000802007f */
[----:B--2---:R-:W-:Y:S05]  /*15560*/  @!P1 BRA `(.L_x_7486) ;  /* 0xfffffffc00f09947 */ /* 0x004fea000383ffff */
[----:B------:R-:W-:Y:S05]  /*15570*/  BRA `(.L_x_7485) ;  /* 0xffffff4800a07947 */ /* 0x000fea000383ffff */
.L_x_7490:
[----:B---3--:R3:W4:Y:S02]  /*15580*/  SYNCS.PHASECHK.TRANS64.TRYWAIT P1, [R9+URZ+0x38850], R8 ;  /* 0x03885008090075a7 */ /* 0x008724000802017f */
[----:B----4-:R-:W-:Y:S05]  /*15590*/  @!P1 NANOSLEEP.SYNCS 0x989680 ;  /* 0x009896800000995d */ /* 0x010fea0003900000 */
[----:B------:R-:W4:Y:S02]  /*155a0*/  @!P1 SYNCS.PHASECHK.TRANS64 P1, [R9+URZ+0x38850], R8 ;  /* 0x03885008090095a7 */ /* 0x000f24000802007f */
[----:B----4-:R-:W-:Y:S05]  /*155b0*/  @!P1 BRA `(.L_x_7490) ;  /* 0xfffffffc00f09947 */ /* 0x010fea000383ffff */
[----:B------:R-:W-:Y:S05]  /*155c0*/  BRA `(.L_x_7489) ;  /* 0xffffff4c00007947 */ /* 0x000fea000383ffff */
.L_x_7516:
        /* <DEDUP_REMOVED lines=10> */
.L_x_7574:
[----:B------:R-:W-:Y:S05]  /*15670*/  BRA `(.L_x_7575) ;  /* 0xffffffc000907947 */ /* 0x000fea000383ffff */
.L_x_7519:
[----:B0-----:R0:W1:Y:S02]  /*15680*/  SYNCS.PHASECHK.TRANS64.TRYWAIT P0, [R27+URZ+0x38840], R0 ;  /* 0x038840001b0075a7 */ /* 0x001064000800017f */
[----:B-1----:R-:W-:Y:S05]  /*15690*/  @!P0 NANOSLEEP.SYNCS 0x989680 ;  /* 0x009896800000895d */ /* 0x002fea0003900000 */
[----:B------:R-:W1:Y:S02]  /*156a0*/  @!P0 SYNCS.PHASECHK.TRANS64 P0, [R27+URZ+0x38840], R0 ;  /* 0x038840001b0085a7 */ /* 0x000e64000800007f */
[----:B-1----:R-:W-:Y:S05]  /*156b0*/  @!P0 BRA `(.L_x_7519) ;  /* 0xfffffffc00f08947 */ /* 0x002fea000383ffff */
[----:B------:R-:W-:Y:S05]  /*156c0*/  BRA `(.L_x_7576) ;  /* 0xffffffc400407947 */ /* 0x000fea000383ffff */
.L_x_7520:
        /* <DEDUP_REMOVED lines=8> */
.L_x_7578:
[----:B------:R-:W-:Y:S05]  /*15750*/  BSYNC B0 ;  /* 0x0000000000007941 */ /* 0x000fea0003800000 */
.L_x_7577:
        /* <DEDUP_REMOVED lines=9> */
.L_x_7579:
[----:B------:R-:W-:Y:S02]  /*157f0*/  IMAD.MOV.U32 R13, RZ, RZ, R5 ;  /* 0x000000ffff0d7224 */ /* 0x000fe400078e0005 */
[----:B------:R-:W-:Y:S01]  /*15800*/  IMAD.MOV.U32 R12, RZ, RZ, 0x1 ;  /* 0x00000001ff0c7424 */ /* 0x000fe200078e00ff */
[----:B------:R-:W-:-:S13]  /*15810*/  @P0 LEA R6, P1, R8, R14, 0x1 ;  /* 0x0000000e08060211 */ /* 0x000fda00078208ff */
[----:B------:R-:W-:Y:S05]  /*15820*/  WARPSYNC.COLLECTIVE R15, `(.L_x_7580) ;  /* 0x000000000f087348 */ /* 0x000fea0003c00000 */
[----:B------:R0:W1:Y:S02]  /*15830*/  SHFL.IDX P6, R14, R13, R12, R11 ;  /* 0x0000000c0d0e7389 */ /* 0x00006400000c000b */
[----:B01----:R-:W-:Y:S01]  /*15840*/  ENDCOLLECTIVE ;  /* 0x000000000000791b */ /* 0x003fe20003800000 */
.L_x_7580:
        /* <DEDUP_REMOVED lines=12> */
.L_x_7581:
[----:B------:R-:W-:Y:S02]  /*15910*/  @P0 IMAD R9, R4, 0x2, R17 ;  /* 0x0000000204090824 */ /* 0x000fe400078e0211 */
[----:B------:R-:W-:Y:S02]  /*15920*/  IMAD.MOV.U32 R13, RZ, RZ, R5 ;  /* 0x000000ffff0d7224 */ /* 0x000fe400078e0005 */
[----:B------:R-:W-:Y:S01]  /*15930*/  IMAD.MOV.U32 R12, RZ, RZ, 0x2 ;  /* 0x00000002ff0c7424 */ /* 0x000fe200078e00ff */
[----:B------:R-:W-:-:S13]  /*15940*/  @P0 LEA R6, P1, R8, R14, 0x1 ;  /* 0x0000000e08060211 */ /* 0x000fda00078208ff */
[----:B------:R-:W-:Y:S05]  /*15950*/  WARPSYNC.COLLECTIVE R15, `(.L_x_7582) ;  /* 0x000000000f087348 */ /* 0x000fea0003c00000 */
[----:B------:R0:W1:Y:S02]  /*15960*/  SHFL.IDX P6, R14, R13, R12, R11 ;  /* 0x0000000c0d0e7389 */ /* 0x00006400000c000b */
[----:B01----:R-:W-:Y:S01]  /*15970*/  ENDCOLLECTIVE ;  /* 0x000000000000791b */ /* 0x003fe20003800000 */
.L_x_7582:
[----:B------:R-:W-:Y:S01]  /*15980*/  @P0 IMAD.X R3, RZ, RZ, R2, P1 ;  /* 0x000000ffff030224 */ /* 0x000fe200008e0602 */
[----:B------:R-:W-:-:S05]  /*15990*/  @P0 MOV R2, R6 ;  /* 0x0000000600020202 */ /* 0x000fca0000000f00 */
        /* <DEDUP_REMOVED lines=11> */
.L_x_7583:
[----:B------:R-:W-:Y:S02]  /*15a50*/  IMAD.MOV.U32 R13, RZ, RZ, R5 ;  /* 0x000000ffff0d7224 */ /* 0x000fe400078e0005 */
[----:B------:R-:W-:Y:S01]  /*15a60*/  IMAD.MOV.U32 R12, RZ, RZ, 0x3 ;  /* 0x00000003ff0c7424 */ /* 0x000fe200078e00ff */
[----:B------:R-:W-:-:S13]  /*15a70*/  @P0 LEA R6, P1, R8, R14, 0x1 ;  /* 0x0000000e08060211 */ /* 0x000fda00078208ff */
[----:B------:R-:W-:Y:S05]  /*15a80*/  WARPSYNC.COLLECTIVE R15, `(.L_x_7584) ;  /* 0x000000000f087348 */ /* 0x000fea0003c00000 */
[----:B------:R0:W1:Y:S02]  /*15a90*/  SHFL.IDX P6, R14, R13, R12, R11 ;  /* 0x0000000c0d0e7389 */ /* 0x00006400000c000b */
[----:B01----:R-:W-:Y:S01]  /*15aa0*/  ENDCOLLECTIVE ;  /* 0x000000000000791b */ /* 0x003fe20003800000 */
.L_x_7584:
        /* <DEDUP_REMOVED lines=11> */
.L_x_7585:
[----:B------:R-:W-:Y:S05]  /*15b60*/  BRA `(.L_x_7586) ;  /* 0xffffffc400087947 */ /* 0x000fea000383ffff */
.L_x_7525:
[----:B------:R-:W-:Y:S01]  /*15b70*/  IMAD.MOV.U32 R13, RZ, RZ, R5 ;  /* 0x000000ffff0d7224 */ /* 0x000fe200078e0005 */
[----:B------:R-:W-:Y:S01]  /*15b80*/  MOV R4, UR42 ;  /* 0x0000002a00047c02 */ /* 0x000fe20008000f00 */
[----:B------:R-:W-:Y:S01]  /*15b90*/  IMAD.MOV.U32 R12, RZ, RZ, RZ ;  /* 0x000000ffff0c7224 */ /* 0x000fe200078e00ff */
[----:B------:R-:W-:Y:S01]  /*15ba0*/  LOP3.LUT R16, R16, 0xfffffeff, RZ, 0xc0, !PT ;  /* 0xfffffeff10107812 */ /* 0x000fe200078ec0ff */
[----:B------:R-:W-:Y:S02]  /*15bb0*/  IMAD.MOV.U32 R11, RZ, RZ, 0x181f ;  /* 0x0000181fff0b7424 */ /* 0x000fe400078e00ff */
[----:B------:R-:W-:Y:S02]  /*15bc0*/  IMAD.MOV.U32 R15, RZ, RZ, -0x1 ;  /* 0xffffffffff0f7424 */ /* 0x000fe400078e00ff */
[----:B------:R-:W-:-:S07]  /*15bd0*/  IMAD R4, R4, 0x40, R9 ;  /* 0x0000004004047824 */ /* 0x000fce00078e0209 */
[----:B-1----:R-:W-:Y:S05]  /*15be0*/  WARPSYNC.COLLECTIVE R15, `(.L_x_7587) ;  /* 0x000000000f087348 */ /* 0x002fea0003c00000 */
[----:B------:R0:W2:Y:S02]  /*15bf0*/  SHFL.IDX P6, R14, R13, R12, R11 ;  /* 0x0000000c0d0e7389 */ /* 0x0000a400000c000b */
[----:B012---:R-:W-:Y:S01]  /*15c00*/  ENDCOLLECTIVE ;  /* 0x000000000000791b */ /* 0x007fe20003800000 */
.L_x_7587:
        /* <DEDUP_REMOVED lines=8> */
.L_x_7588:
[----:B------:R-:W-:Y:S02]  /*15c90*/  IMAD.MOV.U32 R13, RZ, RZ, R5 ;  /* 0x000000ffff0d7224 */ /* 0x000fe400078e0005 */
[----:B------:R-:W-:Y:S01]  /*15ca0*/  IMAD.MOV.U32 R12, RZ, RZ, 0x1 ;  /* 0x00000001ff0c7424 */ /* 0x000fe200078e00ff */
[----:B------:R-:W-:-:S13]  /*15cb0*/  @!P1 LEA R6, P0, R8, R14, 0x1 ;  /* 0x0000000e08069211 */ /* 0x000fda00078008ff */
[----:B------:R-:W-:Y:S05]  /*15cc0*/  WARPSYNC.COLLECTIVE R15, `(.L_x_7589) ;  /* 0x000000000f087348 */ /* 0x000fea0003c00000 */
[----:B------:R0:W1:Y:S02]  /*15cd0*/  SHFL.IDX P6, R14, R13, R12, R11 ;  /* 0x0000000c0d0e7389 */ /* 0x00006400000c000b */
[----:B01----:R-:W-:Y:S01]  /*15ce0*/  ENDCOLLECTIVE ;  /* 0x000000000000791b */ /* 0x003fe20003800000 */
.L_x_7589:
        /* <DEDUP_REMOVED lines=14> */
.L_x_7590:
[----:B------:R-:W-:Y:S01]  /*15dd0*/  LOP3.LUT R16, R16, 0xffffffbf, RZ, 0xc0, !PT ;  /* 0xffffffbf10107812 */ /* 0x000fe200078ec0ff */
[----:B------:R-:W-:Y:S02]  /*15de0*/  IMAD.MOV.U32 R13, RZ, RZ, R5 ;  /* 0x000000ffff0d7224 */ /* 0x000fe400078e0005 */
[----:B------:R-:W-:Y:S01]  /*15df0*/  IMAD.MOV.U32 R12, RZ, RZ, 0x2 ;  /* 0x00000002ff0c7424 */ /* 0x000fe200078e00ff */
[----:B------:R-:W-:-:S13]  /*15e00*/  @!P1 LEA R6, P0, R8, R14, 0x1 ;  /* 0x0000000e08069211 */ /* 0x000fda00078008ff */
[----:B------:R-:W-:Y:S05]  /*15e10*/  WARPSYNC.COLLECTIVE R15, `(.L_x_7591) ;  /* 0x000000000f087348 */ /* 0x000fea0003c00000 */
[----:B------:R0:W1:Y:S02]  /*15e20*/  SHFL.IDX P6, R14, R13, R12, R11 ;  /* 0x0000000c0d0e7389 */ /* 0x00006400000c000b */
[----:B01----:R-:W-:Y:S01]  /*15e30*/  ENDCOLLECTIVE ;  /* 0x000000000000791b */ /* 0x003fe20003800000 */
.L_x_7591:
        /* <DEDUP_REMOVED lines=14> */
.L_x_7592:
[----:B------:R-:W-:Y:S01]  /*15f20*/  MOV R13, R5 ;  /* 0x00000005000d7202 */ /* 0x000fe20000000f00 */
[----:B------:R-:W-:Y:S01]  /*15f30*/  IMAD.MOV.U32 R12, RZ, RZ, 0x3 ;  /* 0x00000003ff0c7424 */ /* 0x000fe200078e00ff */
[----:B------:R-:W-:-:S13]  /*15f40*/  @!P1 LEA R6, P0, R8, R14, 0x1 ;  /* 0x0000000e08069211 */ /* 0x000fda00078008ff */
[----:B------:R-:W-:Y:S05]  /*15f50*/  WARPSYNC.COLLECTIVE R15, `(.L_x_7593) ;  /* 0x000000000f087348 */ /* 0x000fea0003c00000 */
[----:B------:R0:W1:Y:S02]  /*15f60*/  SHFL.IDX P6, R14, R13, R12, R11 ;  /* 0x0000000c0d0e7389 */ /* 0x00006400000c000b */
[----:B01----:R-:W-:Y:S01]  /*15f70*/  ENDCOLLECTIVE ;  /* 0x000000000000791b */ /* 0x003fe20003800000 */
.L_x_7593:
        /* <DEDUP_REMOVED lines=11> */
.L_x_7594:
[----:B------:R-:W-:Y:S05]  /*16030*/  BRA `(.L_x_7595) ;  /* 0xffffffc400f87947 */ /* 0x000fea000383ffff */
.L_x_7529:
        /* <DEDUP_REMOVED lines=8> */
.L_x_7597:
[----:B------:R-:W-:Y:S05]  /*160c0*/  BSYNC B0 ;  /* 0x0000000000007941 */ /* 0x000fea0003800000 */
.L_x_7596:
[----:B------:R-:W-:Y:S01]  /*160d0*/  IMAD.MOV.U32 R13, RZ, RZ, R0 ;  /* 0x000000ffff0d7224 */ /* 0x000fe200078e0000 */
[----:B------:R-:W-:Y:S01]  /*160e0*/  LOP3.LUT P1, RZ, R16, 0x100, RZ, 0xc0, !PT ;  /* 0x0000010010ff7812 */ /* 0x000fe2000782c0ff */
[----:B------:R-:W-:Y:S01]  /*160f0*/  IMAD.MOV.U32 R12, RZ, RZ, RZ ;  /* 0x000000ffff0c7224 */ /* 0x000fe200078e00ff */
[----:B------:R-:W-:Y:S01]  /*16100*/  P2R R5, PR, RZ, 0x4 ;  /* 0x00000004ff057803 */ /* 0x000fe20000000000 */
[----:B------:R-:W-:Y:S02]  /*16110*/  IMAD.MOV.U32 R11, RZ, RZ, 0x181f ;  /* 0x0000181fff0b7424 */ /* 0x000fe400078e00ff */
[----:B------:R-:W-:Y:S02]  /*16120*/  IMAD.MOV.U32 R15, RZ, RZ, -0x1 ;  /* 0xffffffffff0f7424 */ /* 0x000fe400078e00ff */
[----:B------:R-:W-:-:S07]  /*16130*/  IMAD.MOV.U32 R2, RZ, RZ, R14 ;  /* 0x000000ffff027224 */ /* 0x000fce00078e000e */
[----:B------:R-:W-:Y:S05]  /*16140*/  WARPSYNC.COLLECTIVE R15, `(.L_x_7598) ;  /* 0x000000000f087348 */ /* 0x000fea0003c00000 */
[----:B------:R0:W1:Y:S02]  /*16150*/  SHFL.IDX P6, R14, R13, R12, R11 ;  /* 0x0000000c0d0e7389 */ /* 0x00006400000c000b */
[----:B01----:R-:W-:Y:S01]  /*16160*/  ENDCOLLECTIVE ;  /* 0x000000000000791b */ /* 0x003fe20003800000 */
.L_x_7598:
[----:B------:R-:W-:Y:S02]  /*16170*/  IMAD.MOV.U32 R13, RZ, RZ, R4 ;  /* 0x000000ffff0d7224 */ /* 0x000fe400078e0004 */
[----:B------:R-:W-:Y:S01]  /*16180*/  IMAD.MOV.U32 R12, RZ, RZ, 0x1 ;  /* 0x00000001ff0c7424 */ /* 0x000fe200078e00ff */
[----:B------:R-:W-:Y:S02]  /*16190*/  @!P1 LEA R7, P0, R8, R14, 0x1 ;  /* 0x0000000e08079211 */ /* 0x000fe400078008ff */
[----:B------:R-:W-:-:S03]  /*161a0*/  LOP3.LUT P6, RZ, R16, 0x40000, RZ, 0xc0, !PT ;  /* 0x0004000010ff7812 */ /* 0x000fc600078cc0ff */
[----:B------:R-:W-:Y:S01]  /*161b0*/  @!P1 IMAD.X R3, RZ, RZ, R2, P0 ;  /* 0x000000ffff039224 */ /* 0x000fe200000e0602 */
[----:B------:R-:W-:Y:S01]  /*161c0*/  LOP3.LUT P0, RZ, R16, 0x80000, RZ, 0xc0, !PT ;  /* 0x0008000010ff7812 */ /* 0x000fe2000780c0ff */
[----:B------:R-:W-:-:S12]  /*161d0*/  @!P1 IMAD.MOV.U32 R2, RZ, RZ, R7 ;  /* 0x000000ffff029224 */ /* 0x000fd800078e0007 */
        /* <DEDUP_REMOVED lines=9> */
.L_x_7599:
[----:B------:R-:W-:Y:S01]  /*16270*/  @!PT LDS RZ, [RZ] ;  /* 0x00000000fffff984 */ /* 0x000fe20000000800 */
[----:B------:R-:W-:Y:S01]  /*16280*/  @!PT LDS RZ, [RZ] ;  /* 0x00000000fffff984 */ /* 0x000fe20000000800 */
[----:B------:R-:W-:Y:S01]  /*16290*/  @!PT LDS RZ, [RZ] ;  /* 0x00000000fffff984 */ /* 0x000fe20000000800 */
[----:B------:R0:W-:Y:S01]  /*162a0*/  @!P1 LDGSTS.E.BYPASS.LTC128B.128 [R22+0x2a400], desc[UR44][R2.64+0x100], !P2 ;  /* 0x2a40010002169fae */ /* 0x0001e2000d101d6c */
[----:B------:R-:W-:-:S03]  /*162b0*/  LOP3.LUT P2, RZ, R16, 0x80000, RZ, 0xc0, !PT ;  /* 0x0008000010ff7812 */ /* 0x000fc6000784c0ff */
        /* <DEDUP_REMOVED lines=10> */
.L_x_7600:
        /* <DEDUP_REMOVED lines=14> */
[----:B------:R-:W-:-:S04]  /*16440*/  ISETP.NE.AND P2, PT, R5, RZ, PT ;  /* 0x000000ff0500720c */ /* 0x000fc80003f45270 */
        /* <DEDUP_REMOVED lines=12> */
.L_x_7601:
[----:B------:R-:W-:Y:S02]  /*16510*/  IMAD.MOV.U32 R13, RZ, RZ, R0 ;  /* 0x000000ffff0d7224 */ /* 0x000fe400078e0000 */
[----:B------:R-:W-:-:S07]  /*16520*/  IMAD.MOV.U32 R5, RZ, RZ, R14 ;  /* 0x000000ffff057224 */ /* 0x000fce00078e000e */
[----:B------:R-:W-:Y:S05]  /*16530*/  WARPSYNC.COLLECTIVE R15, `(.L_x_7602) ;  /* 0x000000000f087348 */ /* 0x000fea0003c00000 */
[----:B------:R0:W1:Y:S02]  /*16540*/  SHFL.IDX P6, R14, R13, R12, R11 ;  /* 0x0000000c0d0e7389 */ /* 0x00006400000c000b */
[----:B01----:R-:W-:Y:S01]  /*16550*/  ENDCOLLECTIVE ;  /* 0x000000000000791b */ /* 0x003fe20003800000 */
.L_x_7602:
        /* <DEDUP_REMOVED lines=17> */
.L_x_7603:
        /* <DEDUP_REMOVED lines=14> */
.L_x_7604:
[----:B------:R-:W-:Y:S01]  /*16750*/  @!PT LDS RZ, [RZ] ;  /* 0x00000000fffff984 */ /* 0x000fe20000000800 */
[----:B------:R-:W-:Y:S01]  /*16760*/  @!PT LDS RZ, [RZ] ;  /* 0x00000000fffff984 */ /* 0x000fe20000000800 */
[----:B------:R-:W-:Y:S01]  /*16770*/  @!PT LDS RZ, [RZ] ;  /* 0x00000000fffff984 */ /* 0x000fe20000000800 */
[----:B------:R2:W-:Y:S01]  /*16780*/  @!P1 LDGSTS.E.BYPASS.LTC128B.128 [R22+0x35400], desc[UR44][R2.64+0x380], P0 ;  /* 0x3540038002169fae */ /* 0x0005e20008101d6c */
[----:B------:R-:W-:Y:S05]  /*16790*/  BRA `(.L_x_7605) ;  /* 0xffffffc800807947 */ /* 0x000fea000383ffff */
.L_x_7532:
[----:B0-----:R0:W2:Y:S02]  /*167a0*/  SYNCS.PHASECHK.TRANS64.TRYWAIT P0, [R17+URZ+0x38820], R0 ;  /* 0x03882000110075a7 */ /* 0x0010a4000800017f */
[----:B--2---:R-:W-:Y:S05]  /*167b0*/  @!P0 NANOSLEEP.SYNCS 0x989680 ;  /* 0x009896800000895d */ /* 0x004fea0003900000 */
[----:B------:R-:W2:Y:S02]  /*167c0*/  @!P0 SYNCS.PHASECHK.TRANS64 P0, [R17+URZ+0x38820], R0 ;  /* 0x03882000110085a7 */ /* 0x000ea4000800007f */
[----:B--2---:R-:W-:Y:S05]  /*167d0*/  @!P0 BRA `(.L_x_7532) ;  /* 0xfffffffc00f08947 */ /* 0x004fea000383ffff */
[----:B------:R-:W-:Y:S05]  /*167e0*/  BRA `(.L_x_7606) ;  /* 0xffffffcc00047947 */ /* 0x000fea000383ffff */
.L_x_7535:
[----:B0-----:R0:W2:Y:S02]  /*167f0*/  SYNCS.PHASECHK.TRANS64.TRYWAIT P0, [R27+URZ+0x38860], R0 ;  /* 0x038860001b0075a7 */ /* 0x0010a4000800017f */
[----:B--2---:R-:W-:Y:S05]  /*16800*/  @!P0 NANOSLEEP.SYNCS 0x989680 ;  /* 0x009896800000895d */ /* 0x004fea0003900000 */
[----:B------:R-:W2:Y:S02]  /*16810*/  @!P0 SYNCS.PHASECHK.TRANS64 P0, [R27+URZ+0x38860], R0 ;  /* 0x038860001b0085a7 */ /* 0x000ea4000800007f */
[----:B--2---:R-:W-:Y:S05]  /*16820*/  @!P0 BRA `(.L_x_7535) ;  /* 0xfffffffc00f08947 */ /* 0x004fea000383ffff */
[----:B------:R-:W-:Y:S05]  /*16830*/  BRA `(.L_x_7607) ;  /* 0xffffffcc00147947 */ /* 0x000fea000383ffff */
.L_x_7536:
        /* <DEDUP_REMOVED lines=8> */
.L_x_7609:
[----:B------:R-:W-:Y:S05]  /*168c0*/  BSYNC B0 ;  /* 0x0000000000007941 */ /* 0x000fea0003800000 */
.L_x_7608:
        /* <DEDUP_REMOVED lines=15> */
.L_x_7610:
        /* <DEDUP_REMOVED lines=34> */
.L_x_7611:
[----:B------:R-:W-:Y:S02]  /*16be0*/  IMAD.MOV.U32 R13, RZ, RZ, R6 ;  /* 0x000000ffff0d7224 */ /* 0x000fe400078e0006 */
[----:B------:R-:W-:-:S07]  /*16bf0*/  IMAD.MOV.U32 R3, RZ, RZ, R14 ;  /* 0x000000ffff037224 */ /* 0x000fce00078e000e */
[----:B------:R-:W-:Y:S05]  /*16c00*/  WARPSYNC.COLLECTIVE R15, `(.L_x_7612) ;  /* 0x000000000f087348 */ /* 0x000fea0003c00000 */
[----:B------:R0:W1:Y:S02]  /*16c10*/  SHFL.IDX P6, R14, R13, R12, R11 ;  /* 0x0000000c0d0e7389 */ /* 0x00006400000c000b */
[----:B01----:R-:W-:Y:S01]  /*16c20*/  ENDCOLLECTIVE ;  /* 0x000000000000791b */ /* 0x003fe20003800000 */
.L_x_7612:
        /* <DEDUP_REMOVED lines=28> */
.L_x_7613:
[----:B------:R-:W-:Y:S01]  /*16df0*/  MOV R13, R6 ;  /* 0x00000006000d7202 */ /* 0x000fe20000000f00 */
[----:B------:R-:W-:-:S07]  /*16e00*/  IMAD.MOV.U32 R8, RZ, RZ, R14 ;  /* 0x000000ffff087224 */ /* 0x000fce00078e000e */
[----:B------:R-:W-:Y:S05]  /*16e10*/  WARPSYNC.COLLECTIVE R15, `(.L_x_7614) ;  /* 0x000000000f087348 */ /* 0x000fea0003c00000 */
[----:B------:R0:W1:Y:S02]  /*16e20*/  SHFL.IDX P6, R14, R13, R12, R11 ;  /* 0x0000000c0d0e7389 */ /* 0x00006400000c000b */
[----:B01----:R-:W-:Y:S01]  /*16e30*/  ENDCOLLECTIVE ;  /* 0x000000000000791b */ /* 0x003fe20003800000 */
.L_x_7614:
        /* <DEDUP_REMOVED lines=28> */
.L_x_7615:
[----:B------:R-:W-:Y:S02]  /*17000*/  IMAD.MOV.U32 R13, RZ, RZ, R6 ;  /* 0x000000ffff0d7224 */ /* 0x000fe400078e0006 */
[----:B------:R-:W-:-:S07]  /*17010*/  IMAD.MOV.U32 R7, RZ, RZ, R14 ;  /* 0x000000ffff077224 */ /* 0x000fce00078e000e */
[----:B------:R-:W-:Y:S05]  /*17020*/  WARPSYNC.COLLECTIVE R15, `(.L_x_7616) ;  /* 0x000000000f087348 */ /* 0x000fea0003c00000 */
[----:B------:R0:W1:Y:S02]  /*17030*/  SHFL.IDX P6, R14, R13, R12, R11 ;  /* 0x0000000c0d0e7389 */ /* 0x00006400000c000b */
[----:B01----:R-:W-:Y:S01]  /*17040*/  ENDCOLLECTIVE ;  /* 0x000000000000791b */ /* 0x003fe20003800000 */
.L_x_7616:
[----:B------:R-:W-:Y:S05]  /*17050*/  BRA `(.L_x_7617) ;  /* 0xffffffc800c07947 */ /* 0x000fea000383ffff */
.L_x_7542:
[----:B0-----:R0:W2:Y:S02]  /*17060*/  SYNCS.PHASECHK.TRANS64.TRYWAIT P0, [R8+URZ+0x38840], R20 ;  /* 0x03884014080075a7 */ /* 0x0010a4000800017f */
[----:B--2---:R-:W-:Y:S05]  /*17070*/  @!P0 NANOSLEEP.SYNCS 0x989680 ;  /* 0x009896800000895d */ /* 0x004fea0003900000 */
[----:B------:R-:W2:Y:S02]  /*17080*/  @!P0 SYNCS.PHASECHK.TRANS64 P0, [R8+URZ+0x38840], R20 ;  /* 0x03884014080085a7 */ /* 0x000ea4000800007f */
[----:B--2---:R-:W-:Y:S05]  /*17090*/  @!P0 BRA `(.L_x_7542) ;  /* 0xfffffffc00f08947 */ /* 0x004fea000383ffff */
[----:B------:R-:W-:Y:S05]  /*170a0*/  BRA `(.L_x_7618) ;  /* 0xffffffd0001c7947 */ /* 0x000fea000383ffff */
.L_x_7543:
        /* <DEDUP_REMOVED lines=8> */
.L_x_7620:
[----:B------:R-:W-:Y:S05]  /*17130*/  BSYNC B1 ;  /* 0x0000000000017941 */ /* 0x000fea0003800000 */
.L_x_7619:
        /* <DEDUP_REMOVED lines=9> */
.L_x_7621:
[----:B------:R-:W-:Y:S01]  /*171d0*/  MOV R13, R27 ;  /* 0x0000001b000d7202 */ /* 0x000fe20000000f00 */
[----:B------:R-:W-:Y:S02]  /*171e0*/  IMAD.MOV.U32 R12, RZ, RZ, 0x1 ;  /* 0x00000001ff0c7424 */ /* 0x000fe400078e00ff */
[----:B------:R-:W-:-:S07]  /*171f0*/  IMAD.MOV.U32 R2, RZ, RZ, R14 ;  /* 0x000000ffff027224 */ /* 0x000fce00078e000e */
[----:B------:R-:W-:Y:S05]  /*17200*/  WARPSYNC.COLLECTIVE R15, `(.L_x_7622) ;  /* 0x000000000f087348 */ /* 0x000fea0003c00000 */
[----:B------:R0:W1:Y:S02]  /*17210*/  SHFL.IDX P6, R14, R13, R12, R11 ;  /* 0x0000000c0d0e7389 */ /* 0x00006400000c000b */
[----:B01----:R-:W-:Y:S01]  /*17220*/  ENDCOLLECTIVE ;  /* 0x000000000000791b */ /* 0x003fe20003800000 */
.L_x_7622:
        /* <DEDUP_REMOVED lines=11> */
.L_x_7623:
[----:B------:R-:W-:Y:S02]  /*172e0*/  IMAD.MOV.U32 R13, RZ, RZ, R27 ;  /* 0x000000ffff0d7224 */ /* 0x000fe400078e001b */
[----:B------:R-:W-:Y:S02]  /*172f0*/  IMAD.MOV.U32 R12, RZ, RZ, 0x2 ;  /* 0x00000002ff0c7424 */ /* 0x000fe400078e00ff */
[----:B------:R-:W-:-:S07]  /*17300*/  IMAD.MOV.U32 R2, RZ, RZ, R14 ;  /* 0x000000ffff027224 */ /* 0x000fce00078e000e */
[----:B------:R-:W-:Y:S05]  /*17310*/  WARPSYNC.COLLECTIVE R15, `(.L_x_7624) ;  /* 0x000000000f087348 */ /* 0x000fea0003c00000 */
[----:B------:R0:W1:Y:S02]  /*17320*/  SHFL.IDX P6, R14, R13, R12, R11 ;  /* 0x0000000c0d0e7389 */ /* 0x00006400000c000b */
[----:B01----:R-:W-:Y:S01]  /*17330*/  ENDCOLLECTIVE ;  /* 0x000000000000791b */ /* 0x003fe20003800000 */
.L_x_7624:
        /* <DEDUP_REMOVED lines=11> */
.L_x_7625:
[----:B------:R-:W-:Y:S02]  /*173f0*/  IMAD.MOV.U32 R13, RZ, RZ, R27 ;  /* 0x000000ffff0d7224 */ /* 0x000fe400078e001b */
[----:B------:R-:W-:Y:S02]  /*17400*/  IMAD.MOV.U32 R12, RZ, RZ, 0x3 ;  /* 0x00000003ff0c7424 */ /* 0x000fe400078e00ff */
[----:B------:R-:W-:-:S07]  /*17410*/  IMAD.MOV.U32 R2, RZ, RZ, R14 ;  /* 0x000000ffff027224 */ /* 0x000fce00078e000e */
[----:B------:R-:W-:Y:S05]  /*17420*/  WARPSYNC.COLLECTIVE R15, `(.L_x_7626) ;  /* 0x000000000f087348 */ /* 0x000fea0003c00000 */
[----:B------:R0:W1:Y:S02]  /*17430*/  SHFL.IDX P6, R14, R13, R12, R11 ;  /* 0x0000000c0d0e7389 */ /* 0x00006400000c000b */
[----:B01----:R-:W-:Y:S01]  /*17440*/  ENDCOLLECTIVE ;  /* 0x000000000000791b */ /* 0x003fe20003800000 */
.L_x_7626:
        /* <DEDUP_REMOVED lines=11> */
.L_x_7627:
[----:B------:R-:W-:Y:S01]  /*17500*/  IMAD.MOV.U32 R2, RZ, RZ, R14 ;  /* 0x000000ffff027224 */ /* 0x000fe200078e000e */
[----:B------:R-:W-:Y:S06]  /*17510*/  BRA `(.L_x_7628) ;  /* 0xffffffcc00ac7947 */ /* 0x000fec000383ffff */
.L_x_7548:
[----:B---3--:R3:W4:Y:S02]  /*17520*/  SYNCS.PHASECHK.TRANS64.TRYWAIT P0, [R8+URZ+0x38860], R20 ;  /* 0x03886014080075a7 */ /* 0x008724000800017f */
[----:B----4-:R-:W-:Y:S05]  /*17530*/  @!P0 NANOSLEEP.SYNCS 0x989680 ;  /* 0x009896800000895d */ /* 0x010fea0003900000 */
[----:B------:R-:W4:Y:S02]  /*17540*/  @!P0 SYNCS.PHASECHK.TRANS64 P0, [R8+URZ+0x38860], R20 ;  /* 0x03886014080085a7 */ /* 0x000f24000800007f */
[----:B----4-:R-:W-:Y:S05]  /*17550*/  @!P0 BRA `(.L_x_7548) ;  /* 0xfffffffc00f08947 */ /* 0x010fea000383ffff */
[----:B------:R-:W-:Y:S05]  /*17560*/  BRA `(.L_x_7629) ;  /* 0xffffffcc00fc7947 */ /* 0x000fea000383ffff */
.L_x_7549:
[----:B------:R-:W-:Y:S01]  /*17570*/  BSSY B1, `(.L_x_7630) ;  /* 0x0000008000017945 */ /* 0x000fe20003800000 */
[----:B------:R-:W-:Y:S01]  /*17580*/  IMAD.MOV.U32 R13, RZ, RZ, R20 ;  /* 0x000000ffff0d7224 */ /* 0x000fe200078e0014 */
[----:B------:R-:W-:Y:S01]  /*17590*/  MOV R12, RZ ;  /* 0x000000ff000c7202 */ /* 0x000fe20000000f00 */
[----:B------:R-:W-:Y:S02]  /*175a0*/  IMAD.MOV.U32 R11, RZ, RZ, 0x181f ;  /* 0x0000181fff0b7424 */ /* 0x000fe400078e00ff */
[----:B------:R-:W-:-:S07]  /*175b0*/  IMAD.MOV.U32 R15, RZ, RZ, -0x1 ;  /* 0xffffffffff0f7424 */ /* 0x000fce00078e00ff */
[----:B--2---:R-:W-:Y:S05]  /*175c0*/  WARPSYNC.COLLECTIVE R15, `(.L_x_7631) ;  /* 0x000000000f087348 */ /* 0x004fea0003c00000 */
[----:B------:R0:W1:Y:S02]  /*175d0*/  SHFL.IDX P6, R14, R13, R12, R11 ;  /* 0x0000000c0d0e7389 */ /* 0x00006400000c000b */
[----:B012---:R-:W-:Y:S01]  /*175e0*/  ENDCOLLECTIVE ;  /* 0x000000000000791b */ /* 0x007fe20003800000 */
.L_x_7631:
[----:B------:R-:W-:Y:S05]  /*175f0*/  BSYNC B1 ;  /* 0x0000000000017941 */ /* 0x000fea0003800000 */
.L_x_7630:
        /* <DEDUP_REMOVED lines=13> */
.L_x_7632:
        /* <DEDUP_REMOVED lines=14> */
.L_x_7633:
        /* <DEDUP_REMOVED lines=17> */
.L_x_7634:
        /* <DEDUP_REMOVED lines=18> */
.L_x_7635:
        /* <DEDUP_REMOVED lines=10> */
[----:B0-----:R-:W-:-:S07]  /*17a80*/  MOV R3, R14 ;  /* 0x0000000e00037202 */ /* 0x001fce0000000f00 */
[----:B------:R-:W-:Y:S05]  /*17a90*/  WARPSYNC.COLLECTIVE R15, `(.L_x_7636) ;  /* 0x000000000f087348 */ /* 0x000fea0003c00000 */
[----:B------:R0:W1:Y:S02]  /*17aa0*/  SHFL.IDX P6, R14, R13, R12, R11 ;  /* 0x0000000c0d0e7389 */ /* 0x00006400000c000b */
[----:B01----:R-:W-:Y:S01]  /*17ab0*/  ENDCOLLECTIVE ;  /* 0x000000000000791b */ /* 0x003fe20003800000 */
.L_x_7636:
        /* <DEDUP_REMOVED lines=17> */
.L_x_7637:
        /* <DEDUP_REMOVED lines=14> */
.L_x_7638:
[----:B------:R-:W-:Y:S05]  /*17cb0*/  BRA `(.L_x_7639) ;  /* 0xffffffcc00647947 */ /* 0x000fea000383ffff */
.L_x_7557:
[----:B------:R-:W-:Y:S01]  /*17cc0*/  BSSY B0, `(.L_x_7640) ;  /* 0x0000008000007945 */ /* 0x000fe20003800000 */
[----:B------:R-:W-:Y:S02]  /*17cd0*/  IMAD.MOV.U32 R13, RZ, RZ, R36 ;  /* 0x000000ffff0d7224 */ /* 0x000fe400078e0024 */
[----:B------:R-:W-:Y:S02]  /*17ce0*/  IMAD.MOV.U32 R12, RZ, RZ, RZ ;  /* 0x000000ffff0c7224 */ /* 0x000fe400078e00ff */
[----:B------:R-:W-:Y:S02]  /*17cf0*/  IMAD.MOV.U32 R11, RZ, RZ, 0x1f ;  /* 0x0000001fff0b7424 */ /* 0x000fe400078e00ff */
[----:B------:R-:W-:-:S07]  /*17d00*/  IMAD.MOV.U32 R15, RZ, RZ, -0x1 ;  /* 0xffffffffff0f7424 */ /* 0x000fce00078e00ff */
[----:B012--5:R-:W-:Y:S05]  /*17d10*/  WARPSYNC.COLLECTIVE R15, `(.L_x_7641) ;  /* 0x000000000f087348 */ /* 0x027fea0003c00000 */
[----:B------:R3:W4:Y:S02]  /*17d20*/  SHFL.IDX P6, R14, R13, R12, R11 ;  /* 0x0000000c0d0e7389 */ /* 0x00072400000c000b */
[----:B012345:R-:W-:Y:S01]  /*17d30*/  ENDCOLLECTIVE ;  /* 0x000000000000791b */ /* 0x03ffe20003800000 */
.L_x_7641:
[----:B------:R-:W-:Y:S05]  /*17d40*/  BSYNC B0 ;  /* 0x0000000000007941 */ /* 0x000fea0003800000 */
.L_x_7640:
[----:B------:R-:W-:Y:S05]  /*17d50*/  BRA `(.L_x_7642) ;  /* 0xffffffd000687947 */ /* 0x000fea000383ffff */
.L_x_7560:
[----:B0-----:R0:W4:Y:S02]  /*17d60*/  SYNCS.PHASECHK.TRANS64.TRYWAIT P0, [R5+URZ+0x38820], R0 ;  /* 0x03882000050075a7 */ /* 0x001124000800017f */
[----:B----4-:R-:W-:Y:S05]  /*17d70*/  @!P0 NANOSLEEP.SYNCS 0x989680 ;  /* 0x009896800000895d */ /* 0x010fea0003900000 */
[----:B------:R-:W4:Y:S02]  /*17d80*/  @!P0 SYNCS.PHASECHK.TRANS64 P0, [R5+URZ+0x38820], R0 ;  /* 0x03882000050085a7 */ /* 0x000f24000800007f */
[----:B----4-:R-:W-:Y:S05]  /*17d90*/  @!P0 BRA `(.L_x_7560) ;  /* 0xfffffffc00f08947 */ /* 0x010fea000383ffff */
[----:B------:R-:W-:Y:S05]  /*17da0*/  BRA `(.L_x_7643) ;  /* 0xffffffd000b07947 */ /* 0x000fea000383ffff */
.L_x_7561:
[----:B------:R-:W4:Y:S01]  /*17db0*/  S2R R2, SR_TID.X ;  /* 0x0000000000027919 */ /* 0x000f220000002100 */
[----:B------:R-:W-:Y:S01]  /*17dc0*/  BSSY B0, `(.L_x_7644) ;  /* 0x000000a000007945 */ /* 0x000fe20003800000 */
[----:B------:R-:W-:Y:S02]  /*17dd0*/  IMAD.MOV.U32 R12, RZ, RZ, RZ ;  /* 0x000000ffff0c7224 */ /* 0x000fe400078e00ff */
        /* <DEDUP_REMOVED lines=8> */
.L_x_7645:
[----:B------:R-:W-:Y:S05]  /*17e60*/  BSYNC B0 ;  /* 0x0000000000007941 */ /* 0x000fea0003800000 */
.L_x_7644:
[----:B------:R-:W-:Y:S05]  /*17e70*/  BRA `(.L_x_7646) ;  /* 0xffffffd000987947 */ /* 0x000fea000383ffff */
.L_x_7564:
[----:B------:R-:W-:Y:S01]  /*17e80*/  BSSY B1, `(.L_x_7647) ;  /* 0x0000006000017945 */ /* 0x000fe20003800000 */
[----:B------:R-:W-:-:S07]  /*17e90*/  IMAD.MOV.U32 R15, RZ, RZ, -0x1 ;  /* 0xffffffffff0f7424 */ /* 0x000fce00078e00ff */
[----:B0123-5:R-:W-:Y:S05]  /*17ea0*/  WARPSYNC.COLLECTIVE R15, `(.L_x_7648) ;  /* 0x000000000f0c7348 */ /* 0x02ffea0003c00000 */
[----:B------:R-:W-:Y:S02]  /*17eb0*/  ELECT P6, UR62, PT ;  /* 0x00000000003e782f */ /* 0x000fe400038c0000 */
[----:B------:R-:W-:Y:S01]  /*17ec0*/  MOV R14, UR62 ;  /* 0x0000003e000e7c02 */ /* 0x000fe20008000f00 */
[----:B0123-5:R-:W-:Y:S10]  /*17ed0*/  ENDCOLLECTIVE ;  /* 0x000000000000791b */ /* 0x02fff40003800000 */
.L_x_7648:
[----:B------:R-:W-:Y:S05]  /*17ee0*/  BSYNC B1 ;  /* 0x0000000000017941 */ /* 0x000fea0003800000 */
.L_x_7647:
[----:B------:R-:W-:Y:S05]  /*17ef0*/  BRA `(.L_x_7649) ;  /* 0xffffffd000907947 */ /* 0x000fea000383ffff */
.L_x_7566:
[----:B0-----:R0:W4:Y:S02]  /*17f00*/  SYNCS.PHASECHK.TRANS64.TRYWAIT P1, [R3+URZ+0x38840], R2 ;  /* 0x03884002030075a7 */ /* 0x001124000802017f */
[----:B----4-:R-:W-:Y:S05]  /*17f10*/  @!P1 NANOSLEEP.SYNCS 0x989680 ;  /* 0x009896800000995d */ /* 0x010fea0003900000 */
[----:B------:R-:W4:Y:S02]  /*17f20*/  @!P1 SYNCS.PHASECHK.TRANS64 P1, [R3+URZ+0x38840], R2 ;  /* 0x03884002030095a7 */ /* 0x000f24000802007f */
[----:B----4-:R-:W-:Y:S05]  /*17f30*/  @!P1 BRA `(.L_x_7566) ;  /* 0xfffffffc00f09947 */ /* 0x010fea000383ffff */
[----:B------:R-:W-:Y:S05]  /*17f40*/  BRA `(.L_x_7650) ;  /* 0xffffffd000b07947 */ /* 0x000fea000383ffff */
.L_x_7568:
[----:B----4-:R4:W0:Y:S02]  /*17f50*/  SYNCS.PHASECHK.TRANS64.TRYWAIT P1, [R5+URZ+0x38840], R0 ;  /* 0x03884000050075a7 */ /* 0x010824000802017f */
[----:B0-----:R-:W-:Y:S05]  /*17f60*/  @!P1 NANOSLEEP.SYNCS 0x989680 ;  /* 0x009896800000995d */ /* 0x001fea0003900000 */
[----:B------:R-:W0:Y:S02]  /*17f70*/  @!P1 SYNCS.PHASECHK.TRANS64 P1, [R5+URZ+0x38840], R0 ;  /* 0x03884000050095a7 */ /* 0x000e24000802007f */
[----:B0-----:R-:W-:Y:S05]  /*17f80*/  @!P1 BRA `(.L_x_7568) ;  /* 0xfffffffc00f09947 */ /* 0x001fea000383ffff */
[----:B------:R-:W-:Y:S05]  /*17f90*/  BRA `(.L_x_7651) ;  /* 0xffffffd000bc7947 */ /* 0x000fea000383ffff */
.L_x_7570:
[----:B------:R0:W0:Y:S02]  /*17fa0*/  SYNCS.PHASECHK.TRANS64.TRYWAIT P1, [R3+URZ+0x38860], R2 ;  /* 0x03886002030075a7 */ /* 0x000024000802017f */
[----:B0-----:R-:W-:Y:S05]  /*17fb0*/  @!P1 NANOSLEEP.SYNCS 0x989680 ;  /* 0x009896800000995d */ /* 0x001fea0003900000 */
[----:B------:R-:W0:Y:S02]  /*17fc0*/  @!P1 SYNCS.PHASECHK.TRANS64 P1, [R3+URZ+0x38860], R2 ;  /* 0x03886002030095a7 */ /* 0x000e24000802007f */
[----:B0-----:R-:W-:Y:S05]  /*17fd0*/  @!P1 BRA `(.L_x_7570) ;  /* 0xfffffffc00f09947 */ /* 0x001fea000383ffff */
[----:B------:R-:W-:Y:S05]  /*17fe0*/  BRA `(.L_x_7652) ;  /* 0xffffffd000b87947 */ /* 0x000fea000383ffff */
.L_x_7653:
        /* <DEDUP_REMOVED lines=9> */
.L_x_15657:


//--------------------- .text._ZN7cutlass13device_kernelIN5flash11enable_sm90INS1_16FlashAttnFwdSm90INS1_25CollectiveMainloopFwdSm90ILi2EN4cute5tupleIJNS5_1CILi1EEES8_S8_EEENS6_IJNS7_ILi64EEESA_SA_EEELi512ENS_6half_tEfNS_4arch4Sm90ELb1ELb0ELb1ELb1ELb1ELb0ELb0ELb0ELb0ELb1ELb0ELb0EEENS1_21CollectiveEpilogueFwdINS6_IJSA_NS7_ILi512EEESA_EEES9_SC_SE_Li256ELb1ELb1ELb0ELb0EEENS1_36VarlenDynamicPersistentTileSchedulerILi64ELi64ELi256ELi128ELb0ELb1ELb1ELb1ELb1ELb1EEEEEEEEEvNT_6ParamsE --------------------------
	.section	.text._ZN7cutlass13device_kernelIN5flash11enable_sm90INS1_16FlashAttnFwdSm90INS1_25CollectiveMainloopFwdSm90ILi2EN4cute5tupleIJNS5_1CILi1EEES8_S8_EEENS6_IJNS7_ILi64EEESA_SA_EEELi512ENS_6half_tEfNS_4arch4Sm90ELb1ELb0ELb1ELb1ELb1ELb0ELb0ELb0ELb0ELb1ELb0ELb0EEENS1_21CollectiveEpilogueFwdINS6_IJSA_NS7_ILi512EEESA_EEES9_SC_SE_Li256ELb1ELb1ELb0ELb0EEENS1_36VarlenDynamicPersistentTileSchedulerILi64ELi64ELi256ELi128ELb0ELb1ELb1ELb1ELb1ELb1EEEEEEEEEvNT_6ParamsE,"ax",@progbits
	.align	128
.text._ZN7cutlass13device_kernelIN5flash11enable_sm90INS1_16FlashAttnFwdSm90INS1_25CollectiveMainloopFwdSm90ILi2EN4cute5tupleIJNS5_1CILi1EEES8_S8_EEENS6_IJNS7_ILi64EEESA_SA_EEELi512ENS_6half_tEfNS_4arch4Sm90ELb1ELb0ELb1ELb1ELb1ELb0ELb0ELb0ELb0ELb1ELb0ELb0EEENS1_21CollectiveEpilogueFwdINS6_IJSA_NS7_ILi512EEESA_EEES9_SC_SE_Li256ELb1ELb1ELb0ELb0EEENS1_36VarlenDynamicPersistentTileSchedulerILi64ELi64ELi256ELi128ELb0ELb1ELb1ELb1ELb1ELb1EEEEEEEEEvNT_6ParamsE:
        .type           _ZN7cutlass13device_kernelIN5flash11enable_sm90INS1_16FlashAttnFwdSm90INS1_25CollectiveMainloopFwdSm90ILi2EN4cute5tupleIJNS5_1CILi1EEES8_S8_EEENS6_IJNS7_ILi64EEESA_SA_EEELi512ENS_6half_tEfNS_4arch4Sm90ELb1ELb0ELb1ELb1ELb1ELb0ELb0ELb0ELb0ELb1ELb0ELb0EEENS1_21CollectiveEpilogueFwdINS6_IJSA_NS7_ILi512EEESA_EEES9_SC_SE_Li256ELb1ELb1ELb0ELb0EEENS1_36VarlenDynamicPersistentTileSchedulerILi64ELi64ELi256ELi128ELb0ELb1ELb1ELb1ELb1ELb1EEEEEEEEEvNT_6ParamsE,@function
        .size           _ZN7cutlass13device_kernelIN5flash11enable_sm90INS1_16FlashAttnFwdSm90INS1_25CollectiveMainloopFwdSm90ILi2EN4cute5tupleIJNS5_1CILi1EEES8_S8_EEENS6_IJNS7_ILi64EEESA_SA_EEELi512ENS_6half_tEfNS_4arch4Sm90ELb1ELb0ELb1ELb1ELb1ELb0ELb0ELb0ELb0ELb1ELb0ELb0EEENS1_21CollectiveEpilogueFwdINS6_IJSA_NS7_ILi512EEESA_EEES9_SC_SE_Li256ELb1ELb1ELb0ELb0EEENS1_36VarlenDynamicPersistentTileSchedulerILi64ELi64ELi256ELi128ELb0ELb1ELb1ELb1ELb1ELb1EEEEEEEEEvNT_6ParamsE,(.L_x_15658 - _ZN7cutlass13device_kernelIN5flash11enable_sm90INS1_16FlashAttnFwdSm90INS1_25CollectiveMainloopFwdSm90ILi2EN4cute5tupleIJNS5_1CILi1EEES8_S8_EEENS6_IJNS7_ILi64EEESA_SA_EEELi512ENS_6half_tEfNS_4arch4Sm90ELb1ELb0ELb1ELb1ELb1ELb0ELb0ELb0ELb0ELb1ELb0ELb0EEENS1_21CollectiveEpilogueFwdINS6_IJSA_NS7_ILi512EEESA_EEES9_SC_SE_Li256ELb1ELb1ELb0ELb0EEENS1_36VarlenDynamicPersistentTileSchedulerILi64ELi64ELi256ELi128ELb0ELb1ELb1ELb1ELb1ELb1EEEEEEEEEvNT_6ParamsE)
        .other          _ZN7cutlass13device_kernelIN5flash11enable_sm90INS1_16FlashAttnFwdSm90INS1_25CollectiveMainloopFwdSm90ILi2EN4cute5tupleIJNS5_1CILi1EEES8_S8_EEENS6_IJNS7_ILi64EEESA_SA_EEELi512ENS_6half_tEfNS_4arch4Sm90ELb1ELb0ELb1ELb1ELb1ELb0ELb0ELb0ELb0ELb1ELb0ELb0EEENS1_21CollectiveEpilogueFwdINS6_IJSA_NS7_ILi512EEESA_EEES9_SC_SE_Li256ELb1ELb1ELb0ELb0EEENS1_36VarlenDynamicPersistentTileSchedulerILi64ELi64ELi256ELi128ELb0ELb1ELb1ELb1ELb1ELb1EEEEEEEEEvNT_6ParamsE,@"STO_CUDA_ENTRY STV_DEFAULT"
_ZN7cutlass13device_kernelIN5flash11enable_sm90INS1_16FlashAttnFwdSm90INS1_25CollectiveMainloopFwdSm90ILi2EN4cute5tupleIJNS5_1CILi1EEES8_S8_EEENS6_IJNS7_ILi64EEESA_SA_EEELi512ENS_6half_tEfNS_4arch4Sm90ELb1ELb0ELb1ELb1ELb1ELb0ELb0ELb0ELb0ELb1ELb0ELb0EEENS1_21CollectiveEpilogueFwdINS6_IJSA_NS7_ILi512EEESA_EEES9_SC_SE_Li256ELb1ELb1ELb0ELb0EEENS1_36VarlenDynamicPersistentTileSchedulerILi64ELi64ELi256ELi128ELb0ELb1ELb1ELb1ELb1ELb1EEEEEEEEEvNT_6ParamsE:
        /* <DEDUP_REMOVED lines=41> */
.L_x_7654:
        /* <DEDUP_REMOVED lines=22> */
.L_x_7655:
        /* <DEDUP_REMOVED lines=18> */
.L_x_7656:
        /* <DEDUP_REMOVED lines=22> */
.L_x_7657:
        /* <DEDUP_REMOVED lines=23> */
.L_x_7658:
        /* <DEDUP_REMOVED lines=8> */
.L_x_7660:
        /* <DEDUP_REMOVED lines=27> */
[----:B------:R-:W-:Y:S01]  /*0a10*/  LEA.HI R3, R0, R197, RZ, 0x4 ;  /* 0x000000c500037211 */ /* 0x000fe200078f20ff */
[----:B------:R-:W-:-:S03]  /*0a20*/  UMOV UR38, URZ ;  /* 0x0000003f00267c82 */ /* 0x000fc60008000000 */
[----:B------:R-:W-:Y:S02]  /*0a30*/  SHF.R.S32.HI R2, RZ, 0x4, R3 ;  /* 0x00000004ff027819 */ /* 0x000fe40000011403 */
[C---:B------:R-:W-:Y:S02]  /*0a40*/  LOP3.LUT R6, R3.reuse, 0xfffffff0, RZ, 0xc0, !PT ;  /* 0xfffffff003067812 */ /* 0x040fe400078ec0ff */
[----:B------:R-:W-:-:S03]  /*0a50*/  LEA.HI R4, R3, R2, RZ, 0x1 ;  /* 0x0000000203047211 */ /* 0x000fc600078f08ff */
[----:B------:R-:W-:Y:S01]  /*0a60*/  IMAD.IADD R6, R197, 0x1, -R6 ;  /* 0x00000001c5067824 */ /* 0x000fe200078e0a06 */
[----:B------:R-:W-:Y:S02]  /*0a70*/  LOP3.LUT R5, R4, 0x1ffffffe, RZ, 0xc0, !PT ;  /* 0x1ffffffe04057812 */ /* 0x000fe400078ec0ff */
[----:B------:R-:W-:-:S03]  /*0a80*/  LEA.HI R4, R0, R197, RZ, 0x5 ;  /* 0x000000c500047211 */ /* 0x000fc600078f28ff */
[----:B------:R-:W-:Y:S01]  /*0a90*/  IMAD.IADD R10, R2, 0x1, -R5 ;  /* 0x00000001020a7824 */ /* 0x000fe200078e0a05 */
[CC--:B------:R-:W-:Y:S02]  /*0aa0*/  LEA.HI R5, R0.reuse, R197.reuse, RZ, 0x2 ;  /* 0x000000c500057211 */ /* 0x0c0fe400078f10ff */
[----:B------:R-:W-:Y:S02]  /*0ab0*/  LEA.HI R2, R0, R197, RZ, 0x7 ;  /* 0x000000c500027211 */ /* 0x000fe400078f38ff */
[--C-:B------:R-:W-:Y:S02]  /*0ac0*/  SHF.R.S32.HI R12, RZ, 0x5, R4.reuse ;  /* 0x00000005ff0c7819 */ /* 0x100fe40000011404 */
[----:B------:R-:W-:Y:S02]  /*0ad0*/  SHF.R.S32.HI R3, RZ, 0x1f, R4 ;  /* 0x0000001fff037819 */ /* 0x000fe40000011404 */
[----:B------:R-:W-:Y:S02]  /*0ae0*/  LOP3.LUT R8, R5, 0xfffffffc, RZ, 0xc0, !PT ;  /* 0xfffffffc05087812 */ /* 0x000fe400078ec0ff */
[----:B------:R-:W-:-:S02]  /*0af0*/  LOP3.LUT R4, R2, 0xffffff80, RZ, 0xc0, !PT ;  /* 0xffffff8002047812 */ /* 0x000fc400078ec0ff */
[----:B------:R-:W-:Y:S01]  /*0b00*/  LEA.HI R5, R3, R12, RZ, 0x2 ;  /* 0x0000000c03057211 */ /* 0x000fe200078f10ff */
[C---:B------:R-:W-:Y:S01]  /*0b10*/  IMAD.IADD R8, R197.reuse, 0x1, -R8 ;  /* 0x00000001c5087824 */ /* 0x040fe200078e0a08 */
[----:B------:R-:W-:Y:S01]  /*0b20*/  SHF.R.S32.HI R193, RZ, 0x7, R2 ;  /* 0x00000007ffc17819 */ /* 0x000fe20000011402 */
[----:B------:R-:W-:Y:S01]  /*0b30*/  IMAD.IADD R4, R197, 0x1, -R4 ;  /* 0x00000001c5047824 */ /* 0x000fe200078e0a04 */
[----:B------:R-:W-:Y:S02]  /*0b40*/  LOP3.LUT R5, R5, 0x3ffffc, RZ, 0xc0, !PT ;  /* 0x003ffffc05057812 */ /* 0x000fe400078ec0ff */
[----:B------:R-:W-:Y:S02]  /*0b50*/  SHF.R.S32.HI R3, RZ, 0x1f, R6 ;  /* 0x0000001fff037819 */ /* 0x000fe40000011406 */
[----:B------:R-:W-:Y:S01]  /*0b60*/  LEA R14, R193, R6, 0x8 ;  /* 0x00000006c10e7211 */ /* 0x000fe200078e40ff */
[----:B------:R-:W-:Y:S01]  /*0b70*/  IMAD.IADD R5, R12, 0x1, -R5 ;  /* 0x000000010c057824 */ /* 0x000fe200078e0a05 */
[----:B------:R-:W-:-:S02]  /*0b80*/  LEA.HI R9, R8, R8, RZ, 0x1 ;  /* 0x0000000808097211 */ /* 0x000fc400078f08ff */
[----:B------:R-:W-:Y:S01]  /*0b90*/  LEA.HI R7, R3, R6, RZ, 0x3 ;  /* 0x0000000603077211 */ /* 0x000fe200078f18ff */
[----:B------:R-:W-:Y:S01]  /*0ba0*/  IMAD R14, R5, 0x10, R14 ;  /* 0x00000010050e7824 */ /* 0x000fe200078e020e */
[----:B------:R-:W-:Y:S02]  /*0bb0*/  SHF.R.S32.HI R3, RZ, 0x1f, R4 ;  /* 0x0000001fff037819 */ /* 0x000fe40000011404 */
[----:B------:R-:W-:Y:S02]  /*0bc0*/  LOP3.LUT R11, R9, 0x1ffffffe, RZ, 0xc0, !PT ;  /* 0x1ffffffe090b7812 */ /* 0x000fe400078ec0ff */
[C---:B------:R-:W-:Y:S01]  /*0bd0*/  LOP3.LUT R9, R7.reuse, 0xfffffff8, RZ, 0xc0, !PT ;  /* 0xfffffff807097812 */ /* 0x040fe200078ec0ff */
[----:B------:R-:W-:Y:S01]  /*0be0*/  IMAD.SHL.U32 R7, R7, 0x40, RZ ;  /* 0x0000004007077824 */ /* 0x000fe200078e00ff */
[----:B------:R-:W-:Y:S01]  /*0bf0*/  LEA.HI R5, R3, R4, RZ, 0x2 ;  /* 0x0000000403057211 */ /* 0x000fe200078f10ff */
[----:B------:R-:W-:Y:S01]  /*0c00*/  IMAD.IADD R185, R8, 0x1, -R11 ;  /* 0x0000000108b97824 */ /* 0x000fe200078e0a0b */
[----:B------:R-:W-:Y:S01]  /*0c10*/  LEA.HI R0, R0, R197, RZ, 0x3 ;  /* 0x000000c500007211 */ /* 0x000fe200078f18ff */
[----:B------:R-:W-:Y:S01]  /*0c20*/  IMAD.IADD R9, R6, 0x1, -R9 ;  /* 0x0000000106097824 */ /* 0x000fe200078e0a09 */
[----:B------:R-:W-:-:S02]  /*0c30*/  LOP3.LUT R11, R5, 0x7ffffffc, RZ, 0xc0, !PT ;  /* 0x7ffffffc050b7812 */ /* 0x000fc400078ec0ff */
[----:B------:R-:W-:Y:S02]  /*0c40*/  LEA.HI R6, R3, R4, RZ, 0x5 ;  /* 0x0000000403067211 */ /* 0x000fe400078f28ff */
[----:B------:R-:W-:Y:S01]  /*0c50*/  SHF.R.S32.HI R3, RZ, 0x2, R5 ;  /* 0x00000002ff037819 */ /* 0x000fe20000011405 */
[----:B------:R-:W-:Y:S01]  /*0c60*/  IMAD.IADD R11, R4, 0x1, -R11 ;  /* 0x00000001040b7824 */ /* 0x000fe200078e0a0b */
[----:B------:R-:W-:Y:S02]  /*0c70*/  SHF.L.U32 R4, R9, 0x6, RZ ;  /* 0x0000000609047819 */ /* 0x000fe400000006ff */
[----:B------:R-:W-:Y:S01]  /*0c80*/  SHF.R.S32.HI R8, RZ, 0x1f, R5 ;  /* 0x0000001fff087819 */ /* 0x000fe20000011405 */
[----:B------:R-:W-:Y:S01]  /*0c90*/  IMAD.SHL.U32 R5, R10, 0x8, RZ ;  /* 0x000000080a057824 */ /* 0x000fe200078e00ff */
[----:B------:R-:W-:Y:S02]  /*0ca0*/  LOP3.LUT R4, R4, 0x1c0, RZ, 0xc0, !PT ;  /* 0x000001c004047812 */ /* 0x000fe400078ec0ff */
[----:B------:R-:W-:Y:S01]  /*0cb0*/  LOP3.LUT R7, R7, 0x7ffffe00, RZ, 0xc0, !PT ;  /* 0x7ffffe0007077812 */ /* 0x000fe200078ec0ff */
[--C-:B------:R-:W-:Y:S01]  /*0cc0*/  IMAD.U32 R196, R14, 0x40, R5.reuse ;  /* 0x000000400ec47824 */ /* 0x100fe200078e0005 */
[----:B------:R-:W-:-:S02]  /*0cd0*/  LOP3.LUT R5, R4, 0x8, R5, 0xf8, !PT ;  /* 0x0000000804057812 */ /* 0x000fc400078ef805 */
[----:B------:R-:W-:Y:S01]  /*0ce0*/  SHF.R.U32.HI R4, RZ, 0x3, R4 ;  /* 0x00000003ff047819 */ /* 0x000fe20000011604 */
[----:B------:R-:W-:Y:S01]  /*0cf0*/  IMAD R7, R12, 0x400, R7 ;  /* 0x000004000c077824 */ /* 0x000fe200078e0207 */
[----:B------:R-:W-:Y:S02]  /*0d00*/  LEA.HI R8, R8, R3, RZ, 0x3 ;  /* 0x0000000308087211 */ /* 0x000fe400078f18ff */
[----:B------:R-:W-:Y:S02]  /*0d10*/  LOP3.LUT R4, R5, R4, RZ, 0x3c, !PT ;  /* 0x0000000405047212 */ /* 0x000fe400078e3cff */
[----:B------:R-:W-:Y:S02]  /*0d20*/  LOP3.LUT R8, R8, 0xfffffff8, RZ, 0xc0, !PT ;  /* 0xfffffff808087812 */ /* 0x000fe400078ec0ff */
[----:B------:R-:W-:Y:S01]  /*0d30*/  R2P PR, R9, 0x6 ;  /* 0x0000000609007804 */ /* 0x000fe20000000000 */
[----:B------:R-:W-:Y:S01]  /*0d40*/  IMAD.IADD R4, R7, 0x1, R4 ;  /* 0x0000000107047824 */ /* 0x000fe200078e0204 */
[----:B------:R-:W-:Y:S01]  /*0d50*/  LEA.HI R2, R2, R193, RZ, 0x1 ;  /* 0x000000c102027211 */ /* 0x000fe200078f08ff */
[----:B------:R-:W-:Y:S01]  /*0d60*/  IMAD.IADD R3, R3, 0x1, -R8 ;  /* 0x0000000103037824 */ /* 0x000fe200078e0a08 */
[----:B------:R-:W-:-:S02]  /*0d70*/  LOP3.LUT R8, R0, 0xfffffff8, RZ, 0xc0, !PT ;  /* 0xfffffff800087812 */ /* 0x000fc400078ec0ff */
[----:B------:R-:W-:Y:S02]  /*0d80*/  LEA R19, R4, UR41, 0x1 ;  /* 0x0000002904137c11 */ /* 0x000fe4000f8e08ff */
[----:B------:R-:W-:Y:S02]  /*0d90*/  IADD3 R191, R197, -R8, RZ ;  /* 0x80000008c5bf7210 */ /* 0x000fe40007ffe0ff */
[----:B------:R-:W-:Y:S01]  /*0da0*/  LOP3.LUT R2, R2, 0xfffffe, RZ, 0xc0, !PT ;  /* 0x00fffffe02027812 */ /* 0x000fe200078ec0ff */
[----:B------:R-:W-:Y:S01]  /*0db0*/  VIADD R184, R19, 0x26800 ;  /* 0x0002680013b87836 */ /* 0x000fe20000000000 */
[----:B------:R-:W-:Y:S01]  /*0dc0*/  SHF.R.S32.HI R6, RZ, 0x5, R6 ;  /* 0x00000005ff067819 */ /* 0x000fe20000011406 */
[----:B------:R-:W-:Y:S01]  /*0dd0*/  IMAD.SHL.U32 R17, R191, 0x8, RZ ;  /* 0x00000008bf117824 */ /* 0x000fe200078e00ff */
[----:B------:R-:W-:Y:S01]  /*0de0*/  SEL R23, R23, 0xffffffe0, !P1 ;  /* 0xffffffe017177807 */ /* 0x000fe20004800000 */
[----:B------:R-:W-:Y:S01]  /*0df0*/  VIADD R22, R19, 0x26840 ;  /* 0x0002684013167836 */ /* 0x000fe20000000000 */
[----:B------:R-:W-:Y:S01]  /*0e00*/  @P2 IADD3 R22, R184, -0x40, RZ ;  /* 0xffffffc0b8162810 */ /* 0x000fe20007ffe0ff */
[----:B------:R-:W-:Y:S01]  /*0e10*/  IMAD.IADD R2, R193, 0x1, -R2 ;  /* 0x00000001c1027824 */ /* 0x000fe200078e0a02 */
        /* <DEDUP_REMOVED lines=17> */
[----:B------:R-:W-:-:S02]  /*0f30*/  IMAD.IADD R184, R184, 0x1, R23 ;  /* 0x00000001b8b87824 */ /* 0x000fc400078e0217 */
[----:B------:R-:W-:Y:S02]  /*0f40*/  IMAD.SHL.U32 R2, R11, 0x2, RZ ;  /* 0x000000020b027824 */ /* 0x000fe400078e00ff */
[----:B------:R-:W-:Y:S02]  /*0f50*/  IMAD R185, R185, 0x8, R16 ;  /* 0x00000008b9b97824 */ /* 0x000fe400078e0210 */
[----:B------:R-:W-:-:S07]  /*0f60*/  IMAD.IADD R23, R23, 0x1, R22 ;  /* 0x0000000117177824 */ /* 0x000fce00078e0216 */
.L_x_7724:
[----:B------:R-:W-:Y:S01]  /*0f70*/  ULDC.64 UR8, c[0x0][0xc88] ;  /* 0x0003220000087ab9 */ /* 0x000fe20000000a00 */
[----:B------:R-:W-:Y:S01]  /*0f80*/  ULDC.64 UR10, c[0x0][0xa18] ;  /* 0x00028600000a7ab9 */ /* 0x000fe20000000a00 */
[----:B------:R-:W-:Y:S02]  /*0f90*/  UIMAD.WIDE UR8, UR7, 0x4, UR8 ;  /* 0x00000004070878a5 */ /* 0x000fe4000f8e0208 */
[----:B------:R-:W-:Y:S01]  /*0fa0*/  UISETP.NE.U32.AND UP1, UPT, UR10, URZ, UPT ;  /* 0x0000003f0a00728c */ /* 0x000fe2000bf25070 */
[----:B------:R-:W-:Y:S01]  /*0fb0*/  ULDC UR4, c[0x0][0x424] ;  /* 0x0001090000047ab9 */ /* 0x000fe20000000800 */
[----:B------:R-:W-:Y:S02]  /*0fc0*/  ULDC UR7, c[0x0][0x2f0] ;  /* 0x0000bc0000077ab9 */ /* 0x000fe40000000800 */
[----:B0-2-4-:R-:W-:Y:S02]  /*0fd0*/  IMAD.U32 R4, RZ, RZ, UR8 ;  /* 0x00000008ff047e24 */ /* 0x015fe4000f8e00ff */
[----:B------:R-:W-:Y:S01]  /*0fe0*/  IMAD.U32 R5, RZ, RZ, UR9 ;  /* 0x00000009ff057e24 */ /* 0x000fe2000f8e00ff */
[----:B------:R-:W-:-:S04]  /*0ff0*/  ULDC.64 UR8, c[0x0][0xa28] ;  /* 0x00028a0000087ab9 */ /* 0x000fc80000000a00 */
[----:B------:R-:W2:Y:S01]  /*1000*/  LDG.E R4, desc[UR50][R4.64] ;  /* 0x0000003204047981 */ /* 0x000ea2000c1e1900 */
[----:B------:R-:W-:Y:S02]  /*1010*/  UISETP.NE.U32.AND UP0, UPT, UR8, URZ, UPT ;  /* 0x0000003f0800728c */ /* 0x000fe4000bf05070 */
[----:B------:R-:W-:Y:S02]  /*1020*/  UISETP.NE.AND.EX UP1, UPT, UR11, URZ, UPT, UP1 ;  /* 0x0000003f0b00728c */ /* 0x000fe4000bf25310 */
[----:B------:R-:W-:-:S04]  /*1030*/  UISETP.NE.AND.EX UP0, UPT, UR9, URZ, UPT, UP0 ;  /* 0x0000003f0900728c */ /* 0x000fc8000bf05300 */
[----:B------:R-:W-:Y:S02]  /*1040*/  PLOP3.LUT P2, PT, PT, PT, UP1, 0x80, 0x0 ;  /* 0x000000000000781c */ /* 0x000fe40003f4f018 */
[----:B------:R-:W-:Y:S02]  /*1050*/  PLOP3.LUT P0, PT, PT, PT, UP0, 0x80, 0x0 ;  /* 0x000000000000781c */ /* 0x000fe40003f0f008 */
[----:B--2---:R-:W-:-:S13]  /*1060*/  R2UR UR42, R4 ;  /* 0x00000000042a72ca */ /* 0x004fda00000e0000 */
[----:B------:R-:W-:Y:S02]  /*1070*/  USHF.R.S32.HI UR43, URZ, 0x1f, UR42 ;  /* 0x0000001f3f2b7899 */ /* 0x000fe4000801142a */
[----:B------:R-:W-:-:S04]  /*1080*/  @UP0 ULEA UR8, UP2, UR42, UR8, 0x2 ;  /* 0x000000082a080291 */ /* 0x000fc8000f84103f */
[----:B------:R-:W-:Y:S02]  /*1090*/  @UP0 ULEA.HI.X UR9, UR42, UR9, UR43, 0x2, UP2 ;  /* 0x000000092a090291 */ /* 0x000fe400090f142b */
[----:B------:R-:W-:Y:S01]  /*10a0*/  @UP1 ULEA UR10, UP0, UR42, UR10, 0x2 ;  /* 0x0000000a2a0a1291 */ /* 0x000fe2000f80103f */
[----:B------:R-:W-:-:S03]  /*10b0*/  MOV R4, UR8 ;  /* 0x0000000800047c02 */ /* 0x000fc60008000f00 */
[----:B------:R-:W-:Y:S01]  /*10c0*/  @UP1 ULEA.HI.X UR11, UR42, UR11, UR43, 0x2, UP0 ;  /* 0x0000000b2a0b1291 */ /* 0x000fe200080f142b */
[----:B------:R-:W-:Y:S01]  /*10d0*/  IMAD.U32 R5, RZ, RZ, UR9 ;  /* 0x00000009ff057e24 */ /* 0x000fe2000f8e00ff */
[----:B------:R-:W-:Y:S01]  /*10e0*/  ULDC.64 UR8, c[0x0][0x418] ;  /* 0x0001060000087ab9 */ /* 0x000fe20000000a00 */
[----:B-1----:R-:W-:-:S03]  /*10f0*/  IMAD.U32 R6, RZ, RZ, UR10 ;  /* 0x0000000aff067e24 */ /* 0x002fc6000f8e00ff */
[----:B---3--:R-:W-:Y:S01]  /*1100*/  IMAD.U32 R7, RZ, RZ, UR11 ;  /* 0x0000000bff077e24 */ /* 0x008fe2000f8e00ff */
[----:B------:R-:W2:Y:S04]  /*1110*/  @P0 LDG.E R4, desc[UR50][R4.64] ;  /* 0x0000003204040981 */ /* 0x000ea8000c1e1900 */
[----:B------:R-:W3:Y:S01]  /*1120*/  @P2 LDG.E R6, desc[UR50][R6.64] ;  /* 0x0000003206062981 */ /* 0x000ee2000c1e1900 */
[----:B------:R-:W-:Y:S01]  /*1130*/  UISETP.NE.U32.AND UP0, UPT, UR8, URZ, UPT ;  /* 0x0000003f0800728c */ /* 0x000fe2000bf05070 */
[----:B------:R-:W-:Y:S01]  /*1140*/  UMOV UR49, URZ ;  /* 0x0000003f00317c82 */ /* 0x000fe20008000000 */
[----:B------:R-:W-:Y:S02]  /*1150*/  UMOV UR44, UR6 ;  /* 0x00000006002c7c82 */ /* 0x000fe40008000000 */
[----:B------:R-:W-:-:S03]  /*1160*/  UISETP.NE.AND.EX UP0, UPT, UR9, URZ, UPT, UP0 ;  /* 0x0000003f0900728c */ /* 0x000fc6000bf05300 */
[----:B------:R-:W-:Y:S01]  /*1170*/  ULDC.64 UR8, c[0x0][0xa20] ;  /* 0x0002880000087ab9 */ /* 0x000fe20000000a00 */
[----:B------:R-:W-:Y:S01]  /*1180*/  USEL UR4, UR4, 0x1, UP0 ;  /* 0x0000000104047887 */ /* 0x000fe20008000000 */
[----:B------:R-:W-:-:S03]  /*1190*/  ISETP.NE.U32.AND P1, PT, RZ, UR8, PT ;  /* 0x00000008ff007c0c */ /* 0x000fc6000bf25070 */
        /* <DEDUP_REMOVED lines=19> */
.L_x_7661:
[----:B------:R-:W-:Y:S05]  /*12d0*/  @!P1 BRA `(.L_x_7662) ;  /* 0x00000000001c9947 */ /* 0x000fea0003800000 */
[----:B------:R-:W-:-:S04]  /*12e0*/  ULEA UR4, UP0, UR42, UR8, 0x2 ;  /* 0x000000082a047291 */ /* 0x000fc8000f80103f */
[----:B------:R-:W-:Y:S02]  /*12f0*/  ULEA.HI.X UR6, UR42, UR9, UR43, 0x2, UP0 ;  /* 0x000000092a067291 */ /* 0x000fe400080f142b */
[----:B------:R-:W-:-:S04]  /*1300*/  IMAD.U32 R4, RZ, RZ, UR4 ;  /* 0x00000004ff047e24 */ /* 0x000fc8000f8e00ff */
[----:B------:R-:W-:-:S05]  /*1310*/  MOV R5, UR6 ;  /* 0x0000000600057c02 */ /* 0x000fca0008000f00 */
[----:B------:R-:W2:Y:S02]  /*1320*/  LDG.E R4, desc[UR50][R4.64] ;  /* 0x0000003204047981 */ /* 0x000ea4000c1e1900 */
[----:B--2---:R-:W-:Y:S01]  /*1330*/  R2UR UR4, R4 ;  /* 0x00000000040472ca */ /* 0x004fe200000e0000 */
[----:B------:R-:W-:-:S14]  /*1340*/  BRA `(.L_x_7663) ;  /* 0x0000000000347947 */ /* 0x000fdc0003800000 */
.L_x_7662:
        /* <DEDUP_REMOVED lines=13> */
.L_x_7663:
        /* <DEDUP_REMOVED lines=9> */
[----:B------:R-:W0:Y:S01]  /*14b0*/  LDC R0, c[0x0][0x448] ;  /* 0x00011200ff007b82 */ /* 0x000e220000000800 */
[----:B------:R-:W-:Y:S01]  /*14c0*/  UIADD3 UR4, UR45, 0x3f, URZ ;  /* 0x0000003f2d047890 */ /* 0x000fe2000fffe03f */
[----:B------:R-:W-:Y:S01]  /*14d0*/  CS2R R20, SRZ ;  /* 0x0000000000147805 */ /* 0x000fe2000001ff00 */
[----:B------:R-:W-:Y:S01]  /*14e0*/  UIADD3 UR49, UR49, 0x40, -UR52 ;  /* 0x0000004031317890 */ /* 0x000fe2000fffe834 */
        /* <DEDUP_REMOVED lines=20> */
[----:B0-----:R-:W-:Y:S01]  /*1630*/  ISETP.NE.AND P0, PT, R0, 0x1, PT ;  /* 0x000000010000780c */ /* 0x001fe20003f05270 */
[----:B------:R-:W-:Y:S01]  /*1640*/  IMAD.U32 R0, RZ, RZ, UR4 ;  /* 0x00000004ff007e24 */ /* 0x000fe2000f8e00ff */
        /* <DEDUP_REMOVED lines=11> */
[----:B------:R-:W0:Y:S01]  /*1700*/  @P0 LDC R3, c[0x0][0x44c] ;  /* 0x00011300ff030b82 */ /* 0x000e220000000800 */
[----:B------:R-:W-:Y:S02]  /*1710*/  CS2R R42, SRZ ;  /* 0x00000000002a7805 */ /* 0x000fe4000001ff00 */
[----:B------:R-:W-:-:S02]  /*1720*/  CS2R R92, SRZ ;  /* 0x00000000005c7805 */ /* 0x000fc4000001ff00 */
[----:B------:R-:W-:Y:S02]  /*1730*/  CS2R R90, SRZ ;  /* 0x00000000005a7805 */ /* 0x000fe4000001ff00 */
[----:B------:R-:W-:Y:S02]  /*1740*/  CS2R R88, SRZ ;  /* 0x0000000000587805 */ /* 0x000fe4000001ff00 */
[----:B------:R-:W-:Y:S02]  /*1750*/  CS2R R86, SRZ ;  /* 0x0000000000567805 */ /* 0x000fe4000001ff00 */
[----:B------:R-:W-:Y:S02]  /*1760*/  CS2R R84, SRZ ;  /* 0x0000000000547805 */ /* 0x000fe4000001ff00 */
[----:B------:R-:W-:Y:S01]  /*1770*/  CS2R R82, SRZ ;  /* 0x0000000000527805 */ /* 0x000fe2000001ff00 */
[----:B------:R-:W1:Y:S01]  /*1780*/  @P0 LDC R4, c[0x0][0x450] ;  /* 0x00011400ff040b82 */ /* 0x000e620000000800 */
        /* <DEDUP_REMOVED lines=15> */
[----:B0-----:R-:W-:Y:S01]  /*1880*/  @P0 IMAD.HI.U32 R3, R3, UR4, RZ ;  /* 0x0000000403030c27 */ /* 0x001fe2000f8e00ff */
[----:B------:R-:W-:Y:S02]  /*1890*/  CS2R R10, SRZ ;  /* 0x00000000000a7805 */ /* 0x000fe4000001ff00 */
[----:B------:R-:W-:Y:S02]  /*18a0*/  CS2R R8, SRZ ;  /* 0x0000000000087805 */ /* 0x000fe4000001ff00 */
[----:B------:R-:W-:Y:S02]  /*18b0*/  CS2R R164, SRZ ;  /* 0x0000000000a47805 */ /* 0x000fe4000001ff00 */
[----:B------:R-:W-:-:S02]  /*18c0*/  CS2R R38, SRZ ;  /* 0x0000000000267805 */ /* 0x000fc4000001ff00 */
[----:B------:R-:W-:Y:S02]  /*18d0*/  CS2R R166, SRZ ;  /* 0x0000000000a67805 */ /* 0x000fe4000001ff00 */
[----:B------:R-:W-:Y:S02]  /*18e0*/  CS2R R34, SRZ ;  /* 0x0000000000227805 */ /* 0x000fe4000001ff00 */
[----:B------:R-:W-:Y:S02]  /*18f0*/  CS2R R168, SRZ ;  /* 0x0000000000a87805 */ /* 0x000fe4000001ff00 */
[----:B-1----:R-:W-:Y:S01]  /*1900*/  @P0 SHF.R.U32.HI R0, RZ, R4, R3 ;  /* 0x00000004ff000219 */ /* 0x002fe20000011603 */
[----:B------:R-:W-:Y:S01]  /*1910*/  IMAD.MOV.U32 R3, RZ, RZ, RZ ;  /* 0x000000ffff037224 */ /* 0x000fe200078e00ff */
[----:B------:R-:W-:Y:S02]  /*1920*/  PLOP3.LUT P0, PT, PT, PT, PT, 0x80, 0x0 ;  /* 0x000000000000781c */ /* 0x000fe40003f0f070 */
[----:B------:R-:W-:Y:S01]  /*1930*/  CS2R R30, SRZ ;  /* 0x00000000001e7805 */ /* 0x000fe2000001ff00 */
[----:B------:R-:W-:Y:S01]  /*1940*/  IMAD.MOV.U32 R28, RZ, RZ, RZ ;  /* 0x000000ffff1c7224 */ /* 0x000fe200078e00ff */
[----:B------:R-:W-:Y:S01]  /*1950*/  CS2R R170, SRZ ;  /* 0x0000000000aa7805 */ /* 0x000fe2000001ff00 */
[----:B------:R-:W-:Y:S01]  /*1960*/  VIADD R0, R0, UR49 ;  /* 0x0000003100007c36 */ /* 0x000fe20008000000 */
[----:B------:R-:W-:-:S04]  /*1970*/  CS2R R26, SRZ ;  /* 0x00000000001a7805 */ /* 0x000fc8000001ff00 */
[----:B------:R-:W-:-:S04]  /*1980*/  SHF.R.S32.HI R5, RZ, 0x1f, R0 ;  /* 0x0000001fff057819 */ /* 0x000fc80000011400 */
[----:B------:R-:W-:-:S04]  /*1990*/  LEA.HI R5, R5, R0, RZ, 0x6 ;  /* 0x0000000005057211 */ /* 0x000fc800078f30ff */
        /* <DEDUP_REMOVED lines=18> */
.L_x_7666:
[----:B------:R-:W-:Y:S01]  /*1ac0*/  ULEA UR21, UR38, UR41, 0x3 ;  /* 0x0000002926157291 */ /* 0x000fe2000f8e183f */
[----:B------:R-:W-:-:S04]  /*1ad0*/  MOV R3, UR37 ;  /* 0x0000002500037c02 */ /* 0x000fc80008000f00 */
[----:B------:R-:W-:-:S04]  /*1ae0*/  SHF.L.U32 R3, R3, 0x1f, RZ ;  /* 0x0000001f03037819 */ /* 0x000fc800000006ff */
[----:B------:R-:W0:Y:S02]  /*1af0*/  SYNCS.PHASECHK.TRANS64.TRYWAIT P1, [UR21+0x28c50], R3 ;  /* 0x028c5003ff0075a7 */ /* 0x000e240008020155 */
[----:B0-----:R-:W-:Y:S05]  /*1b00*/  @!P1 BRA `(.L_x_7667) ;  /* 0x0000010c00189947 */ /* 0x001fea0003800000 */
.L_x_7809:
        /* <DEDUP_REMOVED lines=38> */
.L_x_7668:
[----:B------:R-:W-:Y:S01]  /*1d70*/  UIADD3 UR6, UR21, 0x28c60, URZ ;  /* 0x00028c6015067890 */ /* 0x000fe2000fffe03f */
[----:B------:R-:W-:-:S03]  /*1d80*/  ISETP.GE.AND P1, PT, R0, 0x2, PT ;  /* 0x000000020000780c */ /* 0x000fc60003f26270 */
[----:B------:R-:W-:-:S09]  /*1d90*/  UPRMT UR6, UR40, 0x654, UR6 ;  /* 0x0000065428067896 */ /* 0x000fd20008000006 */
[----:B------:R-:W-:Y:S01]  /*1da0*/  SYNCS.ARRIVE.TRANS64.RED.A1T0 RZ, [UR6], RZ ;  /* 0x000000ffffff79a7 */ /* 0x000fe20008100406 */
[----:B------:R-:W-:Y:S05]  /*1db0*/  @!P1 BRA `(.L_x_7669) ;  /* 0x0000000800dc9947 */ /* 0x000fea0003800000 */
[----:B------:R-:W-:-:S07]  /*1dc0*/  VIADD R0, R0, 0xfffffffe ;  /* 0xfffffffe00007836 */ /* 0x000fce0000000000 */
.L_x_7675:
        /* <DEDUP_REMOVED lines=143> */
.L_x_7670:
[----:B------:R-:W-:Y:S01]  /*26c0*/  ULEA UR21, UR38, UR41, 0x3 ;  /* 0x0000002926157291 */ /* 0x000fe2000f8e183f */
[----:B------:R-:W-:-:S05]  /*26d0*/  IMAD.U32 R3, RZ, RZ, UR37 ;  /* 0x00000025ff037e24 */ /* 0x000fca000f8e00ff */
[----:B------:R-:W-:-:S04]  /*26e0*/  SHF.L.U32 R3, R3, 0x1f, RZ ;  /* 0x0000001f03037819 */ /* 0x000fc800000006ff */
[----:B------:R0:W1:Y:S01]  /*26f0*/  SYNCS.PHASECHK.TRANS64.TRYWAIT P1, [UR21+0x28c50], R3 ;  /* 0x028c5003ff0075a7 */ /* 0x0000620008020155 */
[----:B------:R-:W-:Y:S05]  /*2700*/  @!P0 BRA `(.L_x_7671) ;  /* 0x0000000000048947 */ /* 0x000fea0003800000 */
[----:B------:R-:W-:Y:S01]  /*2710*/  BPT.TRAP 0x1 ;  /* 0x000000040000795c */ /* 0x000fe20000300000 */
.L_x_7671:
[----:B-1----:R-:W-:Y:S05]  /*2720*/  @P1 BRA `(.L_x_7672) ;  /* 0x0000000000081947 */ /* 0x002fea0003800000 */
[----:B------:R-:W1:Y:S02]  /*2730*/  SYNCS.PHASECHK.TRANS64.TRYWAIT P1, [UR21+0x28c50], R3 ;  /* 0x028c5003ff0075a7 */ /* 0x000e640008020155 */
[----:B-1----:R-:W-:Y:S05]  /*2740*/  @!P1 BRA `(.L_x_7673) ;  /* 0x0000010000209947 */ /* 0x002fea0003800000 */
.L_x_7672:
        /* <DEDUP_REMOVED lines=26> */
.L_x_7674:
[----:B------:R-:W-:-:S04]  /*28f0*/  UIADD3 UR6, UR21, 0x28c60, URZ ;  /* 0x00028c6015067890 */ /* 0x000fc8000fffe03f */
[----:B------:R-:W-:-:S09]  /*2900*/  UPRMT UR6, UR40, 0x654, UR6 ;  /* 0x0000065428067896 */ /* 0x000fd20008000006 */
[----:B------:R-:W-:Y:S01]  /*2910*/  SYNCS.ARRIVE.TRANS64.RED.A1T0 RZ, [UR6], RZ ;  /* 0x000000ffffff79a7 */ /* 0x000fe20008100406 */
[----:B------:R-:W-:Y:S05]  /*2920*/  @P2 BRA `(.L_x_7675) ;  /* 0xfffffff400282947 */ /* 0x000fea000383ffff */
.L_x_7669:
[----:B------:R-:W-:Y:S01]  /*2930*/  BAR.SYNC.DEFER_BLOCKING 0xe, 0x100 ;  /* 0x0384000000007b1d */ /* 0x000fe20000010000 */
[----:B01----:R-:W-:Y:S01]  /*2940*/  IMAD.U32 R3, RZ, RZ, UR38 ;  /* 0x00000026ff037e24 */ /* 0x003fe2000f8e00ff */
[----:B------:R-:W-:Y:S01]  /*2950*/  UIADD3 UR38, UR38, 0x1, URZ ;  /* 0x0000000126267890 */ /* 0x000fe2000fffe03f */
[----:B------:R-:W-:Y:S01]  /*2960*/  PLOP3.LUT P0, PT, PT, PT, PT, 0x8, 0x0 ;  /* 0x000000000000781c */ /* 0x000fe20003f0e170 */
[----:B------:R-:W-:Y:S02]  /*2970*/  IMAD.MOV.U32 R20, RZ, RZ, RZ ;  /* 0x000000ffff147224 */ /* 0x000fe400078e00ff */
        /* <DEDUP_REMOVED lines=139> */
.L_x_7664:
[----:B------:R-:W-:Y:S01]  /*3230*/  ULDC UR4, c[0x0][0x448] ;  /* 0x0001120000047ab9 */ /* 0x000fe20000000800 */
[----:B------:R-:W-:Y:S01]  /*3240*/  UIADD3 UR6, UR45, 0x3f, URZ ;  /* 0x0000003f2d067890 */ /* 0x000fe2000fffe03f */
[----:B------:R-:W-:Y:S01]  /*3250*/  PLOP3.LUT P0, PT, PT, PT, PT, 0x80, 0x0 ;  /* 0x000000000000781c */ /* 0x000fe20003f0f070 */
[----:B------:R-:W-:Y:S01]  /*3260*/  UISETP.NE.AND UP0, UPT, UR4, 0x1, UPT ;  /* 0x000000010400788c */ /* 0x000fe2000bf05270 */
[----:B------:R-:W-:Y:S01]  /*3270*/  IMAD.MOV.U32 R3, RZ, RZ, RZ ;  /* 0x000000ffff037224 */ /* 0x000fe200078e00ff */
[----:B------:R-:W-:Y:S01]  /*3280*/  UIADD3 UR7, UR49, 0x40, -UR52 ;  /* 0x0000004031077890 */ /* 0x000fe2000fffe834 */
[----:B------:R-:W-:Y:S01]  /*3290*/  CS2R R20, SRZ ;  /* 0x0000000000147805 */ /* 0x000fe2000001ff00 */
[----:B------:R-:W-:Y:S01]  /*32a0*/  UP2UR UR53, UPR, URZ, 0x1 ;  /* 0x000000013f357883 */ /* 0x000fe20008000000 */
[----:B------:R-:W-:Y:S02]  /*32b0*/  CS2R R150, SRZ ;  /* 0x0000000000967805 */ /* 0x000fe4000001ff00 */
[----:B------:R-:W-:-:S02]  /*32c0*/  CS2R R148, SRZ ;  /* 0x0000000000947805 */ /* 0x000fc4000001ff00 */
[----:B------:R-:W-:Y:S02]  /*32d0*/  CS2R R146, SRZ ;  /* 0x0000000000927805 */ /* 0x000fe4000001ff00 */
[----:B------:R-:W-:Y:S02]  /*32e0*/  CS2R R144, SRZ ;  /* 0x0000000000907805 */ /* 0x000fe4000001ff00 */
[----:B------:R-:W-:Y:S02]  /*32f0*/  CS2R R142, SRZ ;  /* 0x00000000008e7805 */ /* 0x000fe4000001ff00 */
[----:B------:R-:W-:Y:S01]  /*3300*/  CS2R R140, SRZ ;  /* 0x00000000008c7805 */ /* 0x000fe2000001ff00 */
[----:B------:R-:W-:Y:S01]  /*3310*/  @UP0 ULDC UR4, c[0x0][0x44c] ;  /* 0x0001130000040ab9 */ /* 0x000fe20000000800 */
[----:B------:R-:W-:Y:S01]  /*3320*/  @UP0 ULDC UR8, c[0x0][0x450] ;  /* 0x0001140000080ab9 */ /* 0x000fe20000000800 */
[----:B------:R-:W-:Y:S01]  /*3330*/  UIMAD.WIDE.U32 UR4, UR6, UR4, URZ ;  /* 0x00000004060472a5 */ /* 0x000fe2000f8e003f */
[----:B------:R-:W-:-:S02]  /*3340*/  CS2R R138, SRZ ;  /* 0x00000000008a7805 */ /* 0x000fc4000001ff00 */
[----:B------:R-:W-:Y:S02]  /*3350*/  CS2R R136, SRZ ;  /* 0x0000000000887805 */ /* 0x000fe4000001ff00 */
[----:B------:R-:W-:Y:S01]  /*3360*/  CS2R R134, SRZ ;  /* 0x0000000000867805 */ /* 0x000fe2000001ff00 */
[----:B------:R-:W-:Y:S01]  /*3370*/  @UP0 USHF.R.U32.HI UR6, URZ, UR8, UR5 ;  /* 0x000000083f060299 */ /* 0x000fe20008011605 */
[----:B------:R-:W-:Y:S02]  /*3380*/  CS2R R132, SRZ ;  /* 0x0000000000847805 */ /* 0x000fe4000001ff00 */
[----:B------:R-:W-:Y:S02]  /*3390*/  CS2R R130, SRZ ;  /* 0x0000000000827805 */ /* 0x000fe4000001ff00 */
[----:B------:R-:W-:Y:S01]  /*33a0*/  CS2R R128, SRZ ;  /* 0x0000000000807805 */ /* 0x000fe2000001ff00 */
[----:B------:R-:W-:Y:S01]  /*33b0*/  UIADD3 UR6, UR7, UR6, URZ ;  /* 0x0000000607067290 */ /* 0x000fe2000fffe03f */
[----:B------:R-:W-:-:S02]  /*33c0*/  CS2R R126, SRZ ;  /* 0x00000000007e7805 */ /* 0x000fc4000001ff00 */
[----:B------:R-:W-:Y:S02]  /*33d0*/  CS2R R124, SRZ ;  /* 0x00000000007c7805 */ /* 0x000fe4000001ff00 */
[----:B------:R-:W-:Y:S01]  /*33e0*/  CS2R R160, SRZ ;  /* 0x0000000000a07805 */ /* 0x000fe2000001ff00 */
[----:B------:R-:W-:Y:S01]  /*33f0*/  USHF.R.S32.HI UR4, URZ, 0x1f, UR6 ;  /* 0x0000001f3f047899 */ /* 0x000fe20008011406 */
[----:B------:R-:W-:Y:S02]  /*3400*/  CS2R R120, SRZ ;  /* 0x0000000000787805 */ /* 0x000fe4000001ff00 */
[----:B------:R-:W-:Y:S02]  /*3410*/  CS2R R158, SRZ ;  /* 0x00000000009e7805 */ /* 0x000fe4000001ff00 */
[----:B------:R-:W-:Y:S01]  /*3420*/  CS2R R116, SRZ ;  /* 0x0000000000747805 */ /* 0x000fe2000001ff00 */
[----:B------:R-:W-:Y:S01]  /*3430*/  ULEA.HI UR4, UR4, UR6, URZ, 0x6 ;  /* 0x0000000604047291 */ /* 0x000fe2000f8f303f */
[----:B------:R-:W-:-:S02]  /*3440*/  CS2R R156, SRZ ;  /* 0x00000000009c7805 */ /* 0x000fc4000001ff00 */
[----:B------:R-:W-:Y:S02]  /*3450*/  CS2R R112, SRZ ;  /* 0x0000000000707805 */ /* 0x000fe4000001ff00 */
[----:B------:R-:W-:Y:S01]  /*3460*/  CS2R R154, SRZ ;  /* 0x00000000009a7805 */ /* 0x000fe2000001ff00 */
[----:B------:R-:W-:Y:S01]  /*3470*/  USHF.R.S32.HI UR4, URZ, 0x6, UR4 ;  /* 0x000000063f047899 */ /* 0x000fe20008011404 */
[----:B------:R-:W-:Y:S02]  /*3480*/  CS2R R152, SRZ ;  /* 0x0000000000987805 */ /* 0x000fe4000001ff00 */
[----:B------:R-:W-:Y:S02]  /*3490*/  CS2R R108, SRZ ;  /* 0x00000000006c7805 */ /* 0x000fe4000001ff00 */
[----:B------:R-:W-:Y:S01]  /*34a0*/  CS2R R58, SRZ ;  /* 0x00000000003a7805 */ /* 0x000fe2000001ff00 */
[----:B------:R-:W-:Y:S01]  /*34b0*/  UISETP.LT.AND UP0, UPT, UR54, UR4, UPT ;  /* 0x000000043600728c */ /* 0x000fe2000bf01270 */
[----:B------:R-:W-:-:S02]  /*34c0*/  CS2R R104, SRZ ;  /* 0x0000000000687805 */ /* 0x000fc4000001ff00 */
[----:B------:R-:W-:Y:S02]  /*34d0*/  CS2R R56, SRZ ;  /* 0x0000000000387805 */ /* 0x000fe4000001ff00 */
[----:B------:R-:W-:Y:S01]  /*34e0*/  CS2R R54, SRZ ;  /* 0x0000000000367805 */ /* 0x000fe2000001ff00 */
[----:B------:R-:W-:Y:S01]  /*34f0*/  USEL UR54, UR54, UR4, UP0 ;  /* 0x0000000436367287 */ /* 0x000fe20008000000 */
[----:B------:R-:W-:Y:S02]  /*3500*/  CS2R R100, SRZ ;  /* 0x0000000000647805 */ /* 0x000fe4000001ff00 */
[----:B------:R-:W-:Y:S02]  /*3510*/  CS2R R50, SRZ ;  /* 0x0000000000327805 */ /* 0x000fe4000001ff00 */
[----:B------:R-:W-:Y:S01]  /*3520*/  CS2R R46, SRZ ;  /* 0x00000000002e7805 */ /* 0x000fe2000001ff00 */
[----:B------:R-:W-:Y:S01]  /*3530*/  UISETP.GE.AND UP0, UPT, UR54, 0x1, UPT ;  /* 0x000000013600788c */ /* 0x000fe2000bf06270 */
[----:B------:R-:W-:-:S02]  /*3540*/  CS2R R96, SRZ ;  /* 0x0000000000607805 */ /* 0x000fc4000001ff00 */
[----:B------:R-:W-:Y:S02]  /*3550*/  CS2R R42, SRZ ;  /* 0x00000000002a7805 */ /* 0x000fe4000001ff00 */
[----:B------:R-:W-:Y:S02]  /*3560*/  CS2R R92, SRZ ;  /* 0x00000000005c7805 */ /* 0x000fe4000001ff00 */
[----:B------:R-:W-:Y:S02]  /*3570*/  CS2R R90, SRZ ;  /* 0x00000000005a7805 */ /* 0x000fe4000001ff00 */
[----:B------:R-:W-:Y:S02]  /*3580*/  CS2R R88, SRZ ;  /* 0x0000000000587805 */ /* 0x000fe4000001ff00 */
[----:B------:R-:W-:Y:S02]  /*3590*/  PLOP3.LUT P1, PT, PT, PT, UP0, 0x80, 0x0 ;  /* 0x000000000000781c */ /* 0x000fe40003f2f008 */
        /* <DEDUP_REMOVED lines=60> */
.L_x_7676:
        /* <DEDUP_REMOVED lines=9> */
.L_x_7810:
[----:B------:R-:W-:Y:S05]  /*39f0*/  @!P0 BRA `(.L_x_7678) ;  /* 0x0000000000048947 */ /* 0x000fea0003800000 */
[----:B------:R-:W-:Y:S01]  /*3a00*/  BPT.TRAP 0x1 ;  /* 0x000000040000795c */ /* 0x000fe20000300000 */
.L_x_7678:
[----:B------:R-:W-:Y:S02]  /*3a10*/  IMAD.U32 R7, RZ, RZ, UR38 ;  /* 0x00000026ff077e24 */ /* 0x000fe4000f8e00ff */
[----:B------:R-:W-:-:S03]  /*3a20*/  IMAD.U32 R8, RZ, RZ, UR37 ;  /* 0x00000025ff087e24 */ /* 0x000fc6000f8e00ff */
[----:B------:R-:W-:Y:S02]  /*3a30*/  LEA R7, R7, UR41, 0x3 ;  /* 0x0000002907077c11 */ /* 0x000fe4000f8e18ff */
[----:B------:R-:W-:-:S04]  /*3a40*/  SHF.L.U32 R8, R8, 0x1f, RZ ;  /* 0x0000001f08087819 */ /* 0x000fc800000006ff */
[----:B------:R1:W2:Y:S01]  /*3a50*/  SYNCS.PHASECHK.TRANS64.TRYWAIT P1, [R7+URZ+0x28c30], R8 ;  /* 0x028c3008070075a7 */ /* 0x0002a2000802017f */
[----:B------:R-:W-:Y:S05]  /*3a60*/  @!P0 BRA `(.L_x_7679) ;  /* 0x0000000000048947 */ /* 0x000fea0003800000 */
[----:B------:R-:W-:Y:S01]  /*3a70*/  BPT.TRAP 0x1 ;  /* 0x000000040000795c */ /* 0x000fe20000300000 */
.L_x_7679:
[----:B--2---:R-:W-:Y:S05]  /*3a80*/  @P1 BRA `(.L_x_7680) ;  /* 0x0000000000081947 */ /* 0x004fea0003800000 */
[----:B------:R-:W2:Y:S02]  /*3a90*/  SYNCS.PHASECHK.TRANS64.TRYWAIT P1, [R7+URZ+0x28c30], R8 ;  /* 0x028c3008070075a7 */ /* 0x000ea4000802017f */
[----:B--2---:R-:W-:Y:S05]  /*3aa0*/  @!P1 BRA `(.L_x_7681) ;  /* 0x000000ec00789947 */ /* 0x004fea0003800000 */
.L_x_7680:
        /* <DEDUP_REMOVED lines=40> */
.L_x_7682:
[----:B------:R-:W-:Y:S01]  /*3d30*/  UISETP.NE.AND UP0, UPT, UR53, URZ, UPT ;  /* 0x0000003f3500728c */ /* 0x000fe2000bf05270 */
[----:B------:R-:W-:Y:S01]  /*3d40*/  IADD3 R3, R185, UR45, RZ ;  /* 0x0000002db9037c10 */ /* 0x000fe2000fffe0ff */
[----:B------:R-:W-:Y:S02]  /*3d50*/  ULDC UR10, c[0x0][0x9d8] ;  /* 0x00027600000a7ab9 */ /* 0x000fe40000000800 */
        /* <DEDUP_REMOVED lines=8> */
[----:B------:R-:W-:Y:S01]  /*3de0*/  FMUL.FTZ R34, R34, UR10 ;  /* 0x0000000a22227c20 */ /* 0x000fe20008410000 */
        /* <DEDUP_REMOVED lines=17> */
[----:B------:R-:W-:Y:S01]  /*3f00*/  FMUL.FTZ R51, R51, UR10 ;  /* 0x0000000a33337c20 */ /* 0x000fe20008410000 */
[----:B------:R-:W-:Y:S01]  /*3f10*/  UIADD3 UR7, UR49, 0x1, UR6 ;  /* 0x0000000131077890 */ /* 0x000fe2000fffe006 */
[----:B------:R-:W-:Y:S01]  /*3f20*/  FMUL.FTZ R54, R54, UR10 ;  /* 0x0000000a36367c20 */ /* 0x000fe20008410000 */
[----:B------:R-:W-:Y:S01]  /*3f30*/  IMAD.U32 R5, RZ, RZ, UR6 ;  /* 0x00000006ff057e24 */ /* 0x000fe2000f8e00ff */
[----:B------:R-:W5:Y:S01]  /*3f40*/  MUFU.TANH R31, R31 ;  /* 0x0000001f001f7308 */ /* 0x000f620000002400 */
[----:B------:R-:W-:Y:S01]  /*3f50*/  FMUL.FTZ R55, R55, UR10 ;  /* 0x0000000a37377c20 */ /* 0x000fe20008410000 */
[----:B------:R-:W1:Y:S01]  /*3f60*/  SHFL.IDX PT, R3, R3, RZ, 0x1c1f ;  /* 0x001c1fff03037589 */ /* 0x000e6200000e0000 */
[----:B------:R-:W-:Y:S01]  /*3f70*/  IMAD.U32 R13, RZ, RZ, UR7 ;  /* 0x00000007ff0d7e24 */ /* 0x000fe2000f8e00ff */
[----:B------:R-:W-:Y:S01]  /*3f80*/  IADD3 R4, -R2, UR49, R5 ;  /* 0x0000003102047c10 */ /* 0x000fe2000fffe105 */
[----:B------:R-:W-:Y:S01]  /*3f90*/  FMUL.FTZ R24, R24, UR10 ;  /* 0x0000000a18187c20 */ /* 0x000fe20008410000 */
        /* <DEDUP_REMOVED lines=22> */
[----:B------:R-:W-:Y:S01]  /*4100*/  ULDC UR10, c[0x0][0x988] ;  /* 0x00026200000a7ab9 */ /* 0x000fe20000000800 */
[----:B0-----:R-:W-:-:S02]  /*4110*/  FSEL R27, R26, -INF , P1 ;  /* 0xff8000001a1b7808 */ /* 0x001fc40000800000 */
[----:B---3--:R-:W-:Y:S02]  /*4120*/  FSEL R28, R9, -INF , P2 ;  /* 0xff800000091c7808 */ /* 0x008fe40001000000 */
[----:B------:R-:W-:Y:S01]  /*4130*/  ISETP.GT.AND P1, PT, R6, 0x9, PT ;  /* 0x000000090600780c */ /* 0x000fe20003f24270 */
[----:B------:R-:W0:Y:S01]  /*4140*/  MUFU.TANH R38, R38 ;  /* 0x0000002600267308 */ /* 0x000e220000002400 */
[----:B------:R-:W-:Y:S02]  /*4150*/  FSEL R30, R30, -INF , P3 ;  /* 0xff8000001e1e7808 */ /* 0x000fe40001800000 */
[----:B------:R-:W-:Y:S02]  /*4160*/  FMNMX.FTZ R9, R27, R28, !PT ;  /* 0x0000001c1b097209 */ /* 0x000fe40007810000 */
[----:B------:R-:W-:Y:S02]  /*4170*/  ISETP.GT.AND P2, PT, R6, 0x10, PT ;  /* 0x000000100600780c */ /* 0x000fe40003f44270 */
[----:B-----5:R-:W-:Y:S01]  /*4180*/  FSEL R31, R31, -INF , P1 ;  /* 0xff8000001f1f7808 */ /* 0x020fe20000800000 */
[----:B------:R-:W3:Y:S01]  /*4190*/  MUFU.TANH R39, R39 ;  /* 0x0000002700277308 */ /* 0x000ee20000002400 */
        /* <DEDUP_REMOVED lines=9> */
[----:B------:R-:W4:Y:S01]  /*4230*/  MUFU.TANH R43, R43 ;  /* 0x0000002b002b7308 */ /* 0x000f220000002400 */
[----:B0-----:R-:W-:Y:S02]  /*4240*/  FSEL R38, R38, -INF , P2 ;  /* 0xff80000026267808 */ /* 0x001fe40001000000 */
[----:B------:R-:W-:Y:S02]  /*4250*/  FMNMX.FTZ R9, R35, R10, !PT ;  /* 0x0000000a23097209 */ /* 0x000fe40007810000 */
[----:B------:R-:W-:Y:S02]  /*4260*/  ISETP.GT.AND P2, PT, R6, 0x20, PT ;  /* 0x000000200600780c */ /* 0x000fe40003f44270 */
[----:B---3--:R-:W-:Y:S01]  /*4270*/  FSEL R39, R39, -INF , P1 ;  /* 0xff80000027277808 */ /* 0x008fe20000800000 */
[----:B------:R-:W0:Y:S01]  /*4280*/  MUFU.TANH R46, R46 ;  /* 0x0000002e002e7308 */ /* 0x000e220000002400 */
        /* <DEDUP_REMOVED lines=9> */
[----:B------:R-:W3:Y:S01]  /*4320*/  MUFU.TANH R50, R50 ;  /* 0x0000003200327308 */ /* 0x000ee20000002400 */
[----:B0-----:R-:W-:Y:S02]  /*4330*/  FSEL R46, R46, -INF , P2 ;  /* 0xff8000002e2e7808 */ /* 0x001fe40001000000 */
[----:B------:R-:W-:Y:S02]  /*4340*/  FMNMX.FTZ R9, R43, R10, !PT ;  /* 0x0000000a2b097209 */ /* 0x000fe40007810000 */
[----:B------:R-:W-:Y:S02]  /*4350*/  ISETP.GT.AND P2, PT, R6, 0x30, PT ;  /* 0x000000300600780c */ /* 0x000fe40003f44270 */
[----:B------:R-:W-:Y:S01]  /*4360*/  FMNMX.FTZ R10, R46, R9, !PT ;  /* 0x000000092e0a7209 */ /* 0x000fe20007810000 */
[----:B------:R-:W0:Y:S01]  /*4370*/  MUFU.TANH R51, R51 ;  /* 0x0000003300337308 */ /* 0x000e220000002400 */
[----:B--2---:R-:W-:-:S02]  /*4380*/  FSEL R47, R47, -INF , P1 ;  /* 0xff8000002f2f7808 */ /* 0x004fc40000800000 */
[----:B------:R-:W-:Y:S02]  /*4390*/  ISETP.GT.AND P1, PT, R6, 0x31, PT ;  /* 0x000000310600780c */ /* 0x000fe40003f24270 */
[----:B------:R-:W-:Y:S02]  /*43a0*/  FMNMX.FTZ R9, R47, R10, !PT ;  /* 0x0000000a2f097209 */ /* 0x000fe40007810000 */
[----:B-1----:R-:W-:Y:S01]  /*43b0*/  VIADDMNMX R3, R3, R5, R4, PT ;  /* 0x0000000503037246 */ /* 0x002fe20003800104 */
[----:B------:R-:W1:Y:S01]  /*43c0*/  MUFU.TANH R54, R54 ;  /* 0x0000003600367308 */ /* 0x000e620000002400 */
[----:B---3--:R-:W-:Y:S02]  /*43d0*/  FSEL R50, R50, -INF , P2 ;  /* 0xff80000032327808 */ /* 0x008fe40001000000 */
[----:B------:R-:W-:Y:S02]  /*43e0*/  ISETP.GT.AND P2, PT, R6, 0x38, PT ;  /* 0x000000380600780c */ /* 0x000fe40003f44270 */
[----:B------:R-:W-:-:S02]  /*43f0*/  FMNMX.FTZ R10, R50, R9, !PT ;  /* 0x00000009320a7209 */ /* 0x000fc40007810000 */
[----:B------:R-:W-:Y:S01]  /*4400*/  ISETP.GT.AND P3, PT, R3, 0x8, PT ;  /* 0x000000080300780c */ /* 0x000fe20003f64270 */
[----:B------:R-:W2:Y:S01]  /*4410*/  MUFU.TANH R55, R55 ;  /* 0x0000003700377308 */ /* 0x000ea20000002400 */
[----:B0-----:R-:W-:Y:S02]  /*4420*/  FSEL R51, R51, -INF , P1 ;  /* 0xff80000033337808 */ /* 0x001fe40000800000 */
[----:B------:R-:W-:Y:S02]  /*4430*/  ISETP.GT.AND P1, PT, R6, 0x39, PT ;  /* 0x000000390600780c */ /* 0x000fe40003f24270 */
[----:B------:R-:W-:Y:S02]  /*4440*/  FMNMX.FTZ R9, R51, R10, !PT ;  /* 0x0000000a33097209 */ /* 0x000fe40007810000 */
[----:B------:R-:W-:Y:S01]  /*4450*/  FSEL R10, R11, -INF , P3 ;  /* 0xff8000000b0a7808 */ /* 0x000fe20001800000 */
[----:B------:R-:W0:Y:S01]  /*4460*/  MUFU.TANH R24, R24 ;  /* 0x0000001800187308 */ /* 0x000e220000002400 */
[----:B-1----:R-:W-:-:S02]  /*4470*/  FSEL R54, R54, -INF , P2 ;  /* 0xff80000036367808 */ /* 0x002fc40001000000 */
[C---:B------:R-:W-:Y:S02]  /*4480*/  ISETP.GT.AND P2, PT, R3.reuse, 0x1, PT ;  /* 0x000000010300780c */ /* 0x040fe40003f44270 */
[----:B------:R-:W-:Y:S02]  /*4490*/  FMNMX.FTZ R6, R54, R9, !PT ;  /* 0x0000000936067209 */ /* 0x000fe40007810000 */
[----:B------:R-:W-:Y:S01]  /*44a0*/  ISETP.GT.AND P3, PT, R3, 0x29, PT ;  /* 0x000000290300780c */ /* 0x000fe20003f64270 */
[----:B------:R-:W-:Y:S01]  /*44b0*/  MUFU.TANH R25, R25 ;  /* 0x0000001900197308 */ /* 0x000fe20000002400 */
[----:B--2---:R-:W-:Y:S02]  /*44c0*/  FSEL R55, R55, -INF , P1 ;  /* 0xff80000037377808 */ /* 0x004fe40000800000 */
[----:B------:R-:W-:Y:S02]  /*44d0*/  ISETP.GT.AND P1, PT, R3, RZ, PT ;  /* 0x000000ff0300720c */ /* 0x000fe40003f24270 */
[----:B------:R-:W-:-:S02]  /*44e0*/  FMNMX.FTZ R6, R55, R6, !PT ;  /* 0x0000000637067209 */ /* 0x000fc40007810000 */
        /* <DEDUP_REMOVED lines=190> */
.L_x_7683:
[----:B------:R0:W1:Y:S01]  /*50d0*/  SYNCS.PHASECHK.TRANS64.TRYWAIT P1, [R7+URZ+0x28c50], R8 ;  /* 0x028c5008070075a7 */ /* 0x000062000802017f */
[----:B------:R-:W-:Y:S05]  /*50e0*/  @!P0 BRA `(.L_x_7684) ;  /* 0x0000000000048947 */ /* 0x000fea0003800000 */
[----:B------:R-:W-:Y:S01]  /*50f0*/  BPT.TRAP 0x1 ;  /* 0x000000040000795c */ /* 0x000fe20000300000 */
.L_x_7684:
[----:B-1----:R-:W-:Y:S05]  /*5100*/  @P1 BRA `(.L_x_7685) ;  /* 0x0000000000081947 */ /* 0x002fea0003800000 */
[----:B------:R-:W1:Y:S02]  /*5110*/  SYNCS.PHASECHK.TRANS64.TRYWAIT P1, [R7+URZ+0x28c50], R8 ;  /* 0x028c5008070075a7 */ /* 0x000e64000802017f */
[----:B-1----:R-:W-:Y:S05]  /*5120*/  @!P1 BRA `(.L_x_7686) ;  /* 0x000000d400ec9947 */ /* 0x002fea0003800000 */
.L_x_7685:
        /* <DEDUP_REMOVED lines=34> */
.L_x_7687:
[----:B------:R-:W-:Y:S01]  /*5350*/  UISETP.NE.AND UP0, UPT, UR53, URZ, UPT ;  /* 0x0000003f3500728c */ /* 0x000fe2000bf05270 */
[----:B------:R-:W-:Y:S01]  /*5360*/  R2UR UR14, R7 ;  /* 0x00000000070e72ca */ /* 0x000fe200000e0000 */
[----:B------:R-:W-:Y:S01]  /*5370*/  UMOV UR11, UR45 ;  /* 0x0000002d000b7c82 */ /* 0x000fe20008000000 */
[----:B------:R-:W-:-:S08]  /*5380*/  UIADD3 UR21, UR54, -0x2, URZ ;  /* 0xfffffffe36157890 */ /* 0x000fd0000fffe03f */
[----:B------:R-:W-:Y:S01]  /*5390*/  @UP0 ULDC UR6, c[0x0][0x44c] ;  /* 0x0001130000060ab9 */ /* 0x000fe20000000800 */
[----:B------:R-:W-:Y:S01]  /*53a0*/  @UP0 ULDC UR15, c[0x0][0x450] ;  /* 0x00011400000f0ab9 */ /* 0x000fe20000000800 */
[----:B------:R-:W-:Y:S02]  /*53b0*/  UIMAD.WIDE.U32 UR6, UR45, UR6, URZ ;  /* 0x000000062d0672a5 */ /* 0x000fe4000f8e003f */
[----:B------:R-:W-:Y:S02]  /*53c0*/  UIADD3 UR6, UR14, 0x28c60, URZ ;  /* 0x00028c600e067890 */ /* 0x000fe4000fffe03f */
[----:B------:R-:W-:Y:S02]  /*53d0*/  @UP0 USHF.R.U32.HI UR11, URZ, UR15, UR7 ;  /* 0x0000000f3f0b0299 */ /* 0x000fe40008011607 */
[----:B------:R-:W-:Y:S02]  /*53e0*/  UPRMT UR6, UR40, 0x654, UR6 ;  /* 0x0000065428067896 */ /* 0x000fe40008000006 */
[----:B------:R-:W-:-:S04]  /*53f0*/  UIADD3 UR7, UR11, UR49, -UR52 ;  /* 0x000000310b077290 */ /* 0x000fc8000fffe834 */
        /* <DEDUP_REMOVED lines=9> */
[----:B01----:R-:W-:Y:S01]  /*5490*/  IMAD.MOV.U32 R8, RZ, RZ, R5 ;  /* 0x000000ffff087224 */ /* 0x003fe200078e0005 */
[----:B------:R-:W-:Y:S01]  /*54a0*/  UMOV UR24, UR38 ;  /* 0x0000002600187c82 */ /* 0x000fe20008000000 */
[----:B------:R-:W-:Y:S01]  /*54b0*/  IMAD.MOV.U32 R9, RZ, RZ, R6 ;  /* 0x000000ffff097224 */ /* 0x000fe200078e0006 */
[----:B------:R-:W-:Y:S01]  /*54c0*/  ULDC UR25, c[0x0][0x9d8] ;  /* 0x0002760000197ab9 */ /* 0x000fe20000000800 */
[----:B------:R-:W-:-:S05]  /*54d0*/  ULDC UR22, c[0x0][0x988] ;  /* 0x0002620000167ab9 */ /* 0x000fca0000000800 */
.L_x_7699:
[----:B------:R-:W-:-:S04]  /*54e0*/  UIADD3 UR38, UR24, 0x1, URZ ;  /* 0x0000000118267890 */ /* 0x000fc8000fffe03f */
[----:B------:R-:W-:-:S04]  /*54f0*/  UISETP.NE.AND UP0, UPT, UR38, 0x2, UPT ;  /* 0x000000022600788c */ /* 0x000fc8000bf05270 */
[----:B------:R-:W-:Y:S02]  /*5500*/  USEL UR6, URZ, 0x1, UP0 ;  /* 0x000000013f067887 */ /* 0x000fe40008000000 */
[----:B------:R-:W-:Y:S02]  /*5510*/  USEL UR38, UR38, URZ, UP0 ;  /* 0x0000003f26267287 */ /* 0x000fe40008000000 */
[----:B------:R-:W-:Y:S01]  /*5520*/  ULOP3.LUT UR37, UR37, UR6, URZ, 0x3c, !UPT ;  /* 0x0000000625257292 */ /* 0x000fe2000f8e3c3f */
[----:B0--3--:R-:W-:Y:S11]  /*5530*/  @!P0 BRA `(.L_x_7689) ;  /* 0x0000000000048947 */ /* 0x009ff60003800000 */
[----:B------:R-:W-:Y:S01]  /*5540*/  BPT.TRAP 0x1 ;  /* 0x000000040000795c */ /* 0x000fe20000300000 */
.L_x_7689:
[----:B------:R-:W-:Y:S01]  /*5550*/  ULEA UR23, UR38, UR41, 0x3 ;  /* 0x0000002926177291 */ /* 0x000fe2000f8e183f */
[----:B------:R-:W-:-:S05]  /*5560*/  IMAD.U32 R7, RZ, RZ, UR37 ;  /* 0x00000025ff077e24 */ /* 0x000fca000f8e00ff */
[----:B------:R-:W-:-:S04]  /*5570*/  SHF.L.U32 R7, R7, 0x1f, RZ ;  /* 0x0000001f07077819 */ /* 0x000fc800000006ff */
[----:B------:R0:W1:Y:S01]  /*5580*/  SYNCS.PHASECHK.TRANS64.TRYWAIT P1, [UR23+0x28c30], R7 ;  /* 0x028c3007ff0075a7 */ /* 0x0000620008020157 */
[----:B------:R-:W-:Y:S05]  /*5590*/  @!P0 BRA `(.L_x_7690) ;  /* 0x0000000000048947 */ /* 0x000fea0003800000 */
[----:B------:R-:W-:Y:S01]  /*55a0*/  BPT.TRAP 0x1 ;  /* 0x000000040000795c */ /* 0x000fe20000300000 */
.L_x_7690:
[----:B-1----:R-:W-:Y:S05]  /*55b0*/  @P1 BRA `(.L_x_7691) ;  /* 0x0000000000081947 */ /* 0x002fea0003800000 */
[----:B------:R-:W1:Y:S02]  /*55c0*/  SYNCS.PHASECHK.TRANS64.TRYWAIT P1, [UR23+0x28c30], R7 ;  /* 0x028c3007ff0075a7 */ /* 0x000e640008020157 */
[----:B-1----:R-:W-:Y:S05]  /*55d0*/  @!P1 BRA `(.L_x_7692) ;  /* 0x000000d000d49947 */ /* 0x002fea0003800000 */
.L_x_7691:
        /* <DEDUP_REMOVED lines=23> */
.L_x_7693:
[----:B------:R-:W-:Y:S01]  /*5750*/  UISETP.NE.AND UP0, UPT, UR53, URZ, UPT ;  /* 0x0000003f3500728c */ /* 0x000fe2000bf05270 */
[----:B------:R-:W-:Y:S01]  /*5760*/  IADD3 R10, R185, UR45, RZ ;  /* 0x0000002db90a7c10 */ /* 0x000fe2000fffe0ff */
[----:B-1----:R-:W-:Y:S01]  /*5770*/  FMUL.FTZ R6, R162, UR25 ;  /* 0x00000019a2067c20 */ /* 0x002fe20008410000 */
[----:B------:R-:W-:Y:S01]  /*5780*/  FMUL.FTZ R154, R154, UR25 ;  /* 0x000000199a9a7c20 */ /* 0x000fe20008410000 */
[----:B------:R-:W-:Y:S02]  /*5790*/  IMAD.U32 R15, RZ, RZ, UR49 ;  /* 0x00000031ff0f7e24 */ /* 0x000fe4000f8e00ff */
[----:B------:R-:W-:Y:S01]  /*57a0*/  FMUL.FTZ R155, R155, UR25 ;  /* 0x000000199b9b7c20 */ /* 0x000fe20008410000 */
[----:B------:R-:W-:Y:S01]  /*57b0*/  PLOP3.LUT P1, PT, PT, PT, UP0, 0x80, 0x0 ;  /* 0x000000000000781c */ /* 0x000fe20003f2f008 */
[----:B------:R-:W-:Y:S01]  /*57c0*/  IMAD.MOV.U32 R162, RZ, RZ, R10 ;  /* 0x000000ffffa27224 */ /* 0x000fe200078e000a */
        /* <DEDUP_REMOVED lines=9> */
[----:B------:R-:W1:Y:S01]  /*5860*/  MUFU.TANH R155, R155 ;  /* 0x0000009b009b7308 */ /* 0x000e620000002400 */
        /* <DEDUP_REMOVED lines=8> */
[----:B------:R2:W-:Y:S01]  /*58f0*/  MUFU.TANH R152, R10 ;  /* 0x0000000a00987308 */ /* 0x0005e20000002400 */
[----:B------:R-:W-:Y:S01]  /*5900*/  UIMAD UR6, UR21, UR6, 0x1 ;  /* 0x00000001150674a4 */ /* 0x000fe2000f8e0206 */
[----:B------:R-:W-:Y:S01]  /*5910*/  FMUL.FTZ R175, R175, UR25 ;  /* 0x00000019afaf7c20 */ /* 0x000fe20008410000 */
[----:B------:R-:W2:Y:S01]  /*5920*/  SHFL.IDX PT, R11, R162, 0x1, 0x1c1f ;  /* 0x003c1f00a20b7f89 */ /* 0x000ea200000e0000 */
[----:B------:R-:W-:Y:S01]  /*5930*/  FMUL.FTZ R178, R178, UR25 ;  /* 0x00000019b2b27c20 */ /* 0x000fe20008410000 */
[----:B------:R-:W-:Y:S01]  /*5940*/  FMUL.FTZ R179, R179, UR25 ;  /* 0x00000019b3b37c20 */ /* 0x000fe20008410000 */
[----:B------:R-:W-:Y:S01]  /*5950*/  FMUL.FTZ R182, R182, UR25 ;  /* 0x00000019b6b67c20 */ /* 0x000fe20008410000 */
[----:B------:R-:W-:Y:S01]  /*5960*/  IADD3 R166, R15, UR6, -R2 ;  /* 0x000000060fa67c10 */ /* 0x000fe2000fffe802 */
[----:B------:R-:W3:Y:S01]  /*5970*/  MUFU.TANH R158, R158 ;  /* 0x0000009e009e7308 */ /* 0x000ee20000002400 */
[----:B------:R-:W-:Y:S01]  /*5980*/  FMUL.FTZ R183, R183, UR25 ;  /* 0x00000019b7b77c20 */ /* 0x000fe20008410000 */
[----:B------:R-:W-:Y:S01]  /*5990*/  FMUL.FTZ R157, R157, UR25 ;  /* 0x000000199d9d7c20 */ /* 0x000fe20008410000 */
[----:B------:R-:W-:Y:S01]  /*59a0*/  FMUL.FTZ R160, R160, UR25 ;  /* 0x00000019a0a07c20 */ /* 0x000fe20008410000 */
[----:B------:R-:W-:-:S02]  /*59b0*/  VIADD R166, R166, -UR52 ;  /* 0x80000034a6a67c36 */ /* 0x000fc40008000000 */
[----:B------:R-:W-:Y:S01]  /*59c0*/  FMUL.FTZ R161, R161, UR25 ;  /* 0x00000019a1a17c20 */ /* 0x000fe20008410000 */
        /* <DEDUP_REMOVED lines=12> */
[----:B------:R-:W-:Y:S01]  /*5a90*/  UMOV UR10, UR22 ;  /* 0x00000016000a7c82 */ /* 0x000fe20008000000 */
[----:B--2---:R-:W-:Y:S01]  /*5aa0*/  IMAD.IADD R10, R166, 0x1, R11 ;  /* 0x00000001a60a7824 */ /* 0x004fe200078e020b */
[----:B------:R-:W-:-:S04]  /*5ab0*/  UIADD3 UR6, UR23, 0x28c40, URZ ;  /* 0x00028c4017067890 */ /* 0x000fc8000fffe03f */
[C---:B------:R-:W-:Y:S01]  /*5ac0*/  ISETP.GT.AND P1, PT, R10.reuse, RZ, PT ;  /* 0x000000ff0a00720c */ /* 0x040fe20003f24270 */
[----:B------:R2:W0:Y:S01]  /*5ad0*/  MUFU.TANH R153, R163 ;  /* 0x000000a300997308 */ /* 0x0004220000002400 */
[----:B------:R-:W-:Y:S01]  /*5ae0*/  ISETP.GT.AND P2, PT, R10, 0x1, PT ;  /* 0x000000010a00780c */ /* 0x000fe20003f44270 */
[----:B------:R-:W-:-:S03]  /*5af0*/  UPRMT UR6, UR40, 0x654, UR6 ;  /* 0x0000065428067896 */ /* 0x000fc60008000006 */
[----:B-1----:R-:W-:Y:S02]  /*5b00*/  FSEL R159, R155, -INF , P2 ;  /* 0xff8000009b9f7808 */ /* 0x002fe40001000000 */
[----:B------:R-:W-:Y:S01]  /*5b10*/  ISETP.GT.AND P2, PT, R10, 0x9, PT ;  /* 0x000000090a00780c */ /* 0x000fe20003f44270 */
[----:B------:R1:W0:Y:S01]  /*5b20*/  MUFU.TANH R21, R167 ;  /* 0x000000a700157308 */ /* 0x0002220000002400 */
[----:B--2---:R-:W-:Y:S02]  /*5b30*/  FSEL R163, R154, -INF , P1 ;  /* 0xff8000009aa37808 */ /* 0x004fe40000800000 */
[----:B------:R-:W-:Y:S01]  /*5b40*/  ISETP.GT.AND P1, PT, R10, 0x8, PT ;  /* 0x000000080a00780c */ /* 0x000fe20003f24270 */
[----:B------:R-:W-:Y:S01]  /*5b50*/  SYNCS.ARRIVE.TRANS64.RED.A1T0 RZ, [UR6], RZ ;  /* 0x000000ffffff79a7 */ /* 0x000fe20008100406 */
[----:B------:R-:W-:Y:S02]  /*5b60*/  FMNMX.FTZ R6, R163, R8, !PT ;  /* 0x00000008a3067209 */ /* 0x000fe40007810000 */
[----:B---3--:R-:W-:Y:S01]  /*5b70*/  FSEL R155, R158, -INF , P1 ;  /* 0xff8000009e9b7808 */ /* 0x008fe20000800000 */
[----:B------:R-:W2:Y:S01]  /*5b80*/  MUFU.TANH R20, R170 ;  /* 0x000000aa00147308 */ /* 0x000ea20000002400 */
[----:B------:R-:W-:Y:S01]  /*5b90*/  FMNMX.FTZ R6, R159, R6, !PT ;  /* 0x000000069f067209 */ /* 0x000fe20007810000 */
[----:B-1----:R-:W-:Y:S01]  /*5ba0*/  FMUL.FTZ R167, R156, UR25 ;  /* 0x000000199ca77c20 */ /* 0x002fe20008410000 */
[----:B------:R-:W-:-:S02]  /*5bb0*/  ISETP.GT.AND P1, PT, R10, 0x10, PT ;  /* 0x000000100a00780c */ /* 0x000fc40003f24270 */
[----:B----4-:R-:W-:Y:S02]  /*5bc0*/  FSEL R158, R12, -INF , P2 ;  /* 0xff8000000c9e7808 */ /* 0x010fe40001000000 */
[----:B------:R-:W-:Y:S01]  /*5bd0*/  FMNMX.FTZ R11, R155, R6, !PT ;  /* 0x000000069b0b7209 */ /* 0x000fe20007810000 */
[----:B------:R-:W1:Y:S01]  /*5be0*/  MUFU.TANH R15, R171 ;  /* 0x000000ab000f7308 */ /* 0x000e620000002400 */
[----:B------:R-:W-:Y:S02]  /*5bf0*/  ISETP.GT.AND P2, PT, R10, 0x11, PT ;  /* 0x000000110a00780c */ /* 0x000fe40003f44270 */
[----:B-----5:R-:W-:Y:S02]  /*5c00*/  FSEL R154, R13, -INF , P1 ;  /* 0xff8000000d9a7808 */ /* 0x020fe40000800000 */
[----:B------:R-:W-:Y:S02]  /*5c10*/  FMNMX.FTZ R11, R158, R11, !PT ;  /* 0x0000000b9e0b7209 */ /* 0x000fe40007810000 */
[----:B------:R-:W-:Y:S01]  /*5c20*/  ISETP.GT.AND P1, PT, R10, 0x18, PT ;  /* 0x000000180a00780c */ /* 0x000fe20003f24270 */
[----:B------:R-:W3:Y:S01]  /*5c30*/  MUFU.TANH R14, R174 ;  /* 0x000000ae000e7308 */ /* 0x000ee20000002400 */
[----:B0-----:R-:W-:-:S02]  /*5c40*/  FSEL R153, R153, -INF , P2 ;  /* 0xff80000099997808 */ /* 0x001fc40001000000 */
[----:B------:R-:W-:Y:S02]  /*5c50*/  FMNMX.FTZ R6, R154, R11, !PT ;  /* 0x0000000b9a067209 */ /* 0x000fe40007810000 */
[----:B------:R-:W-:Y:S02]  /*5c60*/  ISETP.GT.AND P2, PT, R10, 0x19, PT ;  /* 0x000000190a00780c */ /* 0x000fe40003f44270 */
[----:B------:R-:W-:Y:S01]  /*5c70*/  FSEL R152, R152, -INF , P1 ;  /* 0xff80000098987808 */ /* 0x000fe20000800000 */
[----:B------:R-:W0:Y:S01]  /*5c80*/  MUFU.TANH R175, R175 ;  /* 0x000000af00af7308 */ /* 0x000e220000002400 */
[----:B------:R-:W-:Y:S02]  /*5c90*/  FMNMX.FTZ R11, R153, R6, !PT ;  /* 0x00000006990b7209 */ /* 0x000fe40007810000 */
[----:B------:R-:W-:Y:S02]  /*5ca0*/  ISETP.GT.AND P1, PT, R10, 0x20, PT ;  /* 0x000000200a00780c */ /* 0x000fe40003f24270 */
[----:B------:R-:W-:-:S02]  /*5cb0*/  FSEL R21, R21, -INF , P2 ;  /* 0xff80000015157808 */ /* 0x000fc40001000000 */
[----:B------:R-:W-:Y:S01]  /*5cc0*/  FMNMX.FTZ R6, R152, R11, !PT ;  /* 0x0000000b98067209 */ /* 0x000fe20007810000 */
[----:B------:R-:W4:Y:S01]  /*5cd0*/  MUFU.TANH R13, R178 ;  /* 0x000000b2000d7308 */ /* 0x000f220000002400 */
[----:B------:R-:W-:Y:S02]  /*5ce0*/  ISETP.GT.AND P2, PT, R10, 0x21, PT ;  /* 0x000000210a00780c */ /* 0x000fe40003f44270 */
[----:B--2---:R-:W-:Y:S02]  /*5cf0*/  FSEL R20, R20, -INF , P1 ;  /* 0xff80000014147808 */ /* 0x004fe40000800000 */
[----:B------:R-:W-:Y:S02]  /*5d00*/  FMNMX.FTZ R11, R21, R6, !PT ;  /* 0x00000006150b7209 */ /* 0x000fe40007810000 */
[----:B------:R-:W-:Y:S01]  /*5d10*/  ISETP.GT.AND P1, PT, R10, 0x28, PT ;  /* 0x000000280a00780c */ /* 0x000fe20003f24270 */
[----:B------:R-:W2:Y:S01]  /*5d20*/  MUFU.TANH R179, R179 ;  /* 0x000000b300b37308 */ /* 0x000ea20000002400 */
[----:B-1----:R-:W-:-:S02]  /*5d30*/  FSEL R15, R15, -INF , P2 ;  /* 0xff8000000f0f7808 */ /* 0x002fc40001000000 */
[----:B------:R-:W-:Y:S02]  /*5d40*/  FMNMX.FTZ R6, R20, R11, !PT ;  /* 0x0000000b14067209 */ /* 0x000fe40007810000 */
[----:B------:R-:W-:Y:S02]  /*5d50*/  ISETP.GT.AND P2, PT, R10, 0x29, PT ;  /* 0x000000290a00780c */ /* 0x000fe40003f44270 */
[----:B---3--:R-:W-:Y:S01]  /*5d60*/  FSEL R14, R14, -INF , P1 ;  /* 0xff8000000e0e7808 */ /* 0x008fe20000800000 */
[----:B------:R-:W1:Y:S01]  /*5d70*/  MUFU.TANH R182, R182 ;  /* 0x000000b600b67308 */ /* 0x000e620000002400 */
[----:B------:R-:W-:Y:S02]  /*5d80*/  FMNMX.FTZ R11, R15, R6, !PT ;  /* 0x000000060f0b7209 */ /* 0x000fe40007810000 */
[----:B------:R-:W-:Y:S02]  /*5d90*/  ISETP.GT.AND P1, PT, R10, 0x30, PT ;  /* 0x000000300a00780c */ /* 0x000fe40003f24270 */
[----:B0-----:R-:W-:-:S02]  /*5da0*/  FSEL R6, R175, -INF , P2 ;  /* 0xff800000af067808 */ /* 0x001fc40001000000 */
[----:B------:R-:W-:Y:S01]  /*5db0*/  FMNMX.FTZ R11, R14, R11, !PT ;  /* 0x0000000b0e0b7209 */ /* 0x000fe20007810000 */
[----:B------:R-:W0:Y:S01]  /*5dc0*/  MUFU.TANH R183, R183 ;  /* 0x000000b700b77308 */ /* 0x000e220000002400 */
[----:B------:R-:W-:Y:S02]  /*5dd0*/  ISETP.GT.AND P2, PT, R10, 0x31, PT ;  /* 0x000000310a00780c */ /* 0x000fe40003f44270 */
[----:B----4-:R-:W-:Y:S02]  /*5de0*/  FSEL R13, R13, -INF , P1 ;  /* 0xff8000000d0d7808 */ /* 0x010fe40000800000 */
[----:B------:R-:W-:Y:S02]  /*5df0*/  FMNMX.FTZ R12, R6, R11, !PT ;  /* 0x0000000b060c7209 */ /* 0x000fe40007810000 */
[----:B------:R-:W-:Y:S01]  /*5e00*/  ISETP.GT.AND P1, PT, R10, 0x38, PT ;  /* 0x000000380a00780c */ /* 0x000fe20003f24270 */
[----:B------:R-:W3:Y:S01]  /*5e10*/  MUFU.TANH R5, R5 ;  /* 0x0000000500057308 */ /* 0x000ee20000002400 */
[----:B--2---:R-:W-:-:S02]  /*5e20*/  FSEL R11, R179, -INF , P2 ;  /* 0xff800000b30b7808 */ /* 0x004fc40001000000 */
[----:B------:R-:W-:Y:S02]  /*5e30*/  FMNMX.FTZ R156, R13, R12, !PT ;  /* 0x0000000c0d9c7209 */ /* 0x000fe40007810000 */
[----:B-1----:R-:W-:Y:S02]  /*5e40*/  FSEL R12, R182, -INF , P1 ;  /* 0xff800000b60c7808 */ /* 0x002fe40000800000 */
[----:B------:R-:W-:Y:S01]  /*5e50*/  FMNMX.FTZ R171, R11, R156, !PT ;  /* 0x0000009c0bab7209 */ /* 0x000fe20007810000 */
[----:B------:R-:W1:Y:S01]  /*5e60*/  MUFU.TANH R205, R205 ;  /* 0x000000cd00cd7308 */ /* 0x000e620000002400 */
[----:B------:R-:W-:Y:S02]  /*5e70*/  ISETP.GT.AND P2, PT, R10, 0x39, PT ;  /* 0x000000390a00780c */ /* 0x000fe40003f44270 */
[----:B------:R-:W-:Y:S02]  /*5e80*/  FMNMX.FTZ R171, R12, R171, !PT ;  /* 0x000000ab0cab7209 */ /* 0x000fe40007810000 */
[----:B0-----:R-:W-:-:S03]  /*5e90*/  FSEL R10, R183, -INF , P2 ;  /* 0xff800000b70a7808 */ /* 0x001fc60001000000 */
[----:B------:R0:W-:Y:S01]  /*5ea0*/  MUFU.TANH R174, R157 ;  /* 0x0000009d00ae7308 */ /* 0x0001e20000002400 */
[----:B------:R-:W-:Y:S02]  /*5eb0*/  FMNMX.FTZ R156, R10, R171, !PT ;  /* 0x000000ab0a9c7209 */ /* 0x000fe40007810000 */
[----:B------:R-:W0:Y:S04]  /*5ec0*/  SHFL.IDX PT, R171, R162, RZ, 0x1c1f ;  /* 0x001c1fffa2ab7589 */ /* 0x000e2800000e0000 */
[----:B------:R-:W2:Y:S01]  /*5ed0*/  SHFL.BFLY PT, R175, R156, 0x2, 0x1f ;  /* 0x0c401f009caf7f89 */ /* 0x000ea200000e0000 */
[----:B------:R-:W4:Y:S08]  /*5ee0*/  MUFU.TANH R167, R167 ;  /* 0x000000a700a77308 */ /* 0x000f300000002400 */
[----:B------:R4:W5:Y:S08]  /*5ef0*/  MUFU.TANH R178, R160 ;  /* 0x000000a000b27308 */ /* 0x0009700000002400 */
[----:B------:R-:W5:Y:S01]  /*5f00*/  MUFU.TANH R161, R161 ;  /* 0x000000a100a17308 */ /* 0x000f620000002400 */
[----:B0-----:R-:W-:Y:S01]  /*5f10*/  IMAD.IADD R157, R166, 0x1, R171 ;  /* 0x00000001a69d7824 */ /* 0x001fe200078e02ab */
[----:B--2---:R-:W-:-:S06]  /*5f20*/  FMNMX.FTZ R175, R156, R175, !PT ;  /* 0x000000af9caf7209 */ /* 0x004fcc0007810000 */
[----:B------:R5:W0:Y:S01]  /*5f30*/  MUFU.TANH R179, R164 ;  /* 0x000000a400b37308 */ /* 0x000a220000002400 */
[C---:B------:R-:W-:Y:S02]  /*5f40*/  ISETP.GT.AND P1, PT, R157.reuse, RZ, PT ;  /* 0x000000ff9d00720c */ /* 0x040fe40003f24270 */
[----:B------:R-:W-:Y:S01]  /*5f50*/  ISETP.GT.AND P2, PT, R157, 0x1, PT ;  /* 0x000000019d00780c */ /* 0x000fe20003f44270 */
[----:B------:R-:W2:Y:S01]  /*5f60*/  SHFL.BFLY PT, R170, R175, 0x1, 0x1f ;  /* 0x0c201f00afaa7f89 */ /* 0x000ea200000e0000 */
[----:B---3--:R-:W-:Y:S02]  /*5f70*/  FSEL R156, R5, -INF , P1 ;  /* 0xff800000059c7808 */ /* 0x008fe40000800000 */
[----:B------:R-:W-:Y:S01]  /*5f80*/  ISETP.GT.AND P1, PT, R157, 0x8, PT ;  /* 0x000000089d00780c */ /* 0x000fe20003f24270 */
[----:B------:R-:W3:Y:S01]  /*5f90*/  MUFU.TANH R165, R165 ;  /* 0x000000a500a57308 */ /* 0x000ee20000002400 */
[----:B-1----:R-:W-:Y:S02]  /*5fa0*/  FSEL R205, R205, -INF , P2 ;  /* 0xff800000cdcd7808 */ /* 0x002fe40001000000 */
[----:B------:R-:W-:-:S02]  /*5fb0*/  FMNMX.FTZ R162, R156, R9, !PT ;  /* 0x000000099ca27209 */ /* 0x000fc40007810000 */
[----:B------:R-:W-:Y:S02]  /*5fc0*/  ISETP.GT.AND P2, PT, R157, 0x9, PT ;  /* 0x000000099d00780c */ /* 0x000fe40003f44270 */
[----:B----4-:R-:W-:Y:S01]  /*5fd0*/  FSEL R160, R167, -INF , P1 ;  /* 0xff800000a7a07808 */ /* 0x010fe20000800000 */
[----:B------:R-:W1:Y:S01]  /*5fe0*/  MUFU.TANH R182, R168 ;  /* 0x000000a800b67308 */ /* 0x000e620000002400 */
[----:B------:R-:W-:Y:S02]  /*5ff0*/  FMNMX.FTZ R5, R205, R162, !PT ;  /* 0x000000a2cd057209 */ /* 0x000fe40007810000 */
[C---:B------:R-:W-:Y:S02]  /*6000*/  ISETP.GT.AND P1, PT, R157.reuse, 0x10, PT ;  /* 0x000000109d00780c */ /* 0x040fe40003f24270 */
[----:B------:R-:W-:Y:S02]  /*6010*/  FSEL R162, R174, -INF , P2 ;  /* 0xff800000aea27808 */ /* 0x000fe40001000000 */
[----:B------:R-:W-:Y:S01]  /*6020*/  FMNMX.FTZ R5, R160, R5, !PT ;  /* 0x00000005a0057209 */ /* 0x000fe20007810000 */
[----:B------:R0:W4:Y:S01]  /*6030*/  MUFU.TANH R171, R169 ;  /* 0x000000a900ab7308 */ /* 0x0001220000002400 */
[----:B------:R-:W-:-:S02]  /*6040*/  ISETP.GT.AND P2, PT, R157, 0x11, PT ;  /* 0x000000119d00780c */ /* 0x000fc40003f44270 */
[----:B-----5:R-:W-:Y:S02]  /*6050*/  FSEL R164, R178, -INF , P1 ;  /* 0xff800000b2a47808 */ /* 0x020fe40000800000 */
[----:B------:R-:W-:Y:S02]  /*6060*/  FMNMX.FTZ R5, R162, R5, !PT ;  /* 0x00000005a2057209 */ /* 0x000fe40007810000 */
[----:B------:R-:W-:Y:S01]  /*6070*/  ISETP.GT.AND P1, PT, R157, 0x18, PT ;  /* 0x000000189d00780c */ /* 0x000fe20003f24270 */
[----:B------:R-:W5:Y:S01]  /*6080*/  MUFU.TANH R172, R172 ;  /* 0x000000ac00ac7308 */ /* 0x000f620000002400 */
[----:B------:R-:W-:Y:S02]  /*6090*/  FSEL R166, R161, -INF , P2 ;  /* 0xff800000a1a67808 */ /* 0x000fe40001000000 */
[----:B------:R-:W-:Y:S02]  /*60a0*/  FMNMX.FTZ R5, R164, R5, !PT ;  /* 0x00000005a4057209 */ /* 0x000fe40007810000 */
[----:B------:R-:W-:-:S02]  /*60b0*/  ISETP.GT.AND P2, PT, R157, 0x19, PT ;  /* 0x000000199d00780c */ /* 0x000fc40003f44270 */
[----:B0-----:R-:W-:Y:S01]  /*60c0*/  FSEL R169, R179, -INF , P1 ;  /* 0xff800000b3a97808 */ /* 0x001fe20000800000 */
[----:B------:R1:W0:Y:S01]  /*60d0*/  MUFU.TANH R167, R173 ;  /* 0x000000ad00a77308 */ /* 0x0002220000002400 */
[----:B------:R-:W-:Y:S02]  /*60e0*/  FMNMX.FTZ R168, R166, R5, !PT ;  /* 0x00000005a6a87209 */ /* 0x000fe40007810000 */
[----:B------:R-:W-:Y:S02]  /*60f0*/  ISETP.GT.AND P1, PT, R157, 0x20, PT ;  /* 0x000000209d00780c */ /* 0x000fe40003f24270 */
[----:B---3--:R-:W-:Y:S02]  /*6100*/  FSEL R174, R165, -INF , P2 ;  /* 0xff800000a5ae7808 */ /* 0x008fe40001000000 */
[----:B------:R-:W-:Y:S01]  /*6110*/  FMNMX.FTZ R161, R169, R168, !PT ;  /* 0x000000a8a9a17209 */ /* 0x000fe20007810000 */
[----:B------:R3:W3:Y:S01]  /*6120*/  MUFU.TANH R178, R176 ;  /* 0x000000b000b27308 */ /* 0x0006e20000002400 */
[----:B--2---:R-:W-:-:S02]  /*6130*/  FMNMX.FTZ R5, R175, R170, !PT ;  /* 0x000000aaaf057209 */ /* 0x004fc40007810000 */
[C---:B------:R-:W-:Y:S02]  /*6140*/  ISETP.GT.AND P2, PT, R157.reuse, 0x21, PT ;  /* 0x000000219d00780c */ /* 0x040fe40003f44270 */
[----:B-1----:R-:W-:Y:S02]  /*6150*/  FSEL R173, R182, -INF , P1 ;  /* 0xff800000b6ad7808 */ /* 0x002fe40000800000 */
[----:B------:R-:W-:Y:S01]  /*6160*/  FMNMX.FTZ R170, R174, R161, !PT ;  /* 0x000000a1aeaa7209 */ /* 0x000fe20007810000 */
[----:B------:R-:W1:Y:S01]  /*6170*/  MUFU.TANH R177, R177 ;  /* 0x000000b100b17308 */ /* 0x000e620000002400 */
[----:B------:R-:W-:Y:S02]  /*6180*/  ISETP.GT.AND P1, PT, R157, 0x28, PT ;  /* 0x000000289d00780c */ /* 0x000fe40003f24270 */
[----:B----4-:R-:W-:Y:S02]  /*6190*/  FSEL R168, R171, -INF , P2 ;  /* 0xff800000aba87808 */ /* 0x010fe40001000000 */
[----:B------:R-:W-:-:S02]  /*61a0*/  FMNMX.FTZ R161, R173, R170, !PT ;  /* 0x000000aaada17209 */ /* 0x000fc40007810000 */
[C---:B------:R-:W-:Y:S01]  /*61b0*/  ISETP.GT.AND P2, PT, R157.reuse, 0x29, PT ;  /* 0x000000299d00780c */ /* 0x040fe20003f44270 */
[----:B------:R2:W4:Y:S01]  /*61c0*/  MUFU.TANH R165, R180 ;  /* 0x000000b400a57308 */ /* 0x0005220000002400 */
[----:B-----5:R-:W-:Y:S02]  /*61d0*/  FSEL R170, R172, -INF , P1 ;  /* 0xff800000acaa7808 */ /* 0x020fe40000800000 */
[----:B------:R-:W-:Y:S02]  /*61e0*/  FMNMX.FTZ R161, R168, R161, !PT ;  /* 0x000000a1a8a17209 */ /* 0x000fe40007810000 */
[----:B------:R-:W-:Y:S02]  /*61f0*/  ISETP.GT.AND P1, PT, R157, 0x30, PT ;  /* 0x000000309d00780c */ /* 0x000fe40003f24270 */
[----:B0-----:R-:W-:Y:S01]  /*6200*/  FSEL R171, R167, -INF , P2 ;  /* 0xff800000a7ab7808 */ /* 0x001fe20001000000 */
[----:B------:R-:W0:Y:S01]  /*6210*/  MUFU.TANH R181, R181 ;  /* 0x000000b500b57308 */ /* 0x000e220000002400 */
[----:B---3--:R-:W-:Y:S01]  /*6220*/  FMNMX.FTZ R176, R170, R161, !PT ;  /* 0x000000a1aab07209 */ /* 0x008fe20007810000 */
[----:B--2---:R-:W-:Y:S01]  /*6230*/  FMUL.FTZ R180, R5, UR10 ;  /* 0x0000000a05b47c20 */ /* 0x004fe20008410000 */
[----:B------:R-:W-:-:S02]  /*6240*/  ISETP.GT.AND P2, PT, R157, 0x31, PT ;  /* 0x000000319d00780c */ /* 0x000fc40003f44270 */
[----:B------:R-:W-:Y:S02]  /*6250*/  FSEL R172, R178, -INF , P1 ;  /* 0xff800000b2ac7808 */ /* 0x000fe40000800000 */
[----:B------:R-:W-:Y:S02]  /*6260*/  FMNMX.FTZ R161, R171, R176, !PT ;  /* 0x000000b0aba17209 */ /* 0x000fe40007810000 */
[----:B------:R-:W-:Y:S02]  /*6270*/  ISETP.GT.AND P3, PT, R157, 0x38, PT ;  /* 0x000000389d00780c */ /* 0x000fe40003f64270 */
[----:B-1----:R-:W-:Y:S02]  /*6280*/  FSEL R175, R177, -INF , P2 ;  /* 0xff800000b1af7808 */ /* 0x002fe40001000000 */
[----:B------:R-:W-:Y:S02]  /*6290*/  FMNMX.FTZ R178, R172, R161, !PT ;  /* 0x000000a1acb27209 */ /* 0x000fe40007810000 */
[----:B------:R-:W-:-:S02]  /*62a0*/  ISETP.GT.AND P1, PT, R157, 0x39, PT ;  /* 0x000000399d00780c */ /* 0x000fc40003f24270 */
[----:B----4-:R-:W-:Y:S02]  /*62b0*/  FSEL R176, R165, -INF , P3 ;  /* 0xff800000a5b07808 */ /* 0x010fe40001800000 */
[----:B------:R-:W-:Y:S02]  /*62c0*/  FMNMX.FTZ R157, R175, R178, !PT ;  /* 0x000000b2af9d7209 */ /* 0x000fe40007810000 */
[----:B0-----:R-:W-:Y:S02]  /*62d0*/  FSEL R177, R181, -INF , P1 ;  /* 0xff800000b5b17808 */ /* 0x001fe40000800000 */
[----:B------:R-:W-:Y:S02]  /*62e0*/  FMNMX.FTZ R178, R176, R157, !PT ;  /* 0x0000009db0b27209 */ /* 0x000fe40007810000 */
[----:B------:R-:W-:Y:S02]  /*62f0*/  FSETP.NEU.FTZ.AND P4, PT, R5, -INF , PT ;  /* 0xff8000000500780b */ /* 0x000fe40003f9d000 */
[----:B------:R-:W-:-:S02]  /*6300*/  FMNMX.FTZ R161, R177, R178, !PT ;  /* 0x000000b2b1a17209 */ /* 0x000fc40007810000 */
        /* <DEDUP_REMOVED lines=270> */
.L_x_7694:
[----:B------:R0:W1:Y:S01]  /*73f0*/  SYNCS.PHASECHK.TRANS64.TRYWAIT P1, [UR23+0x28c50], R7 ;  /* 0x028c5007ff0075a7 */ /* 0x0000620008020157 */
[----:B------:R-:W-:Y:S05]  /*7400*/  @!P0 BRA `(.L_x_7695) ;  /* 0x0000000000048947 */ /* 0x000fea0003800000 */
[----:B------:R-:W-:Y:S01]  /*7410*/  BPT.TRAP 0x1 ;  /* 0x000000040000795c */ /* 0x000fe20000300000 */
.L_x_7695:
[----:B-1----:R-:W-:Y:S05]  /*7420*/  @P1 BRA `(.L_x_7696) ;  /* 0x0000000000081947 */ /* 0x002fea0003800000 */
[----:B------:R-:W1:Y:S02]  /*7430*/  SYNCS.PHASECHK.TRANS64.TRYWAIT P1, [UR23+0x28c50], R7 ;  /* 0x028c5007ff0075a7 */ /* 0x000e640008020157 */
[----:B-1----:R-:W-:Y:S05]  /*7440*/  @!P1 BRA `(.L_x_7697) ;  /* 0x000000b400509947 */ /* 0x002fea0003800000 */
.L_x_7696:
        /* <DEDUP_REMOVED lines=34> */
.L_x_7698:
        /* <DEDUP_REMOVED lines=10> */
.L_x_7688:
[----:B------:R-:W-:-:S13]  /*7710*/  ISETP.LE.AND P1, PT, RZ, UR21, PT ;  /* 0x00000015ff007c0c */ /* 0x000fda000bf23270 */
[----:B------:R-:W-:Y:S05]  /*7720*/  @!P1 BRA `(.L_x_7700) ;  /* 0x0000001c003c9947 */ /* 0x000fea0003800000 */
[----:B01----:R-:W-:Y:S01]  /*7730*/  IMAD.MOV.U32 R8, RZ, RZ, R5 ;  /* 0x000000ffff087224 */ /* 0x003fe200078e0005 */
[----:B------:R-:W-:Y:S01]  /*7740*/  MOV R205, R6 ;  /* 0x0000000600cd7202 */ /* 0x000fe20000000f00 */
[----:B------:R-:W-:Y:S01]  /*7750*/  UMOV UR23, UR38 ;  /* 0x0000002600177c82 */ /* 0x000fe20008000000 */
[----:B------:R-:W-:Y:S01]  /*7760*/  ULDC UR24, c[0x0][0x9d8] ;  /* 0x0002760000187ab9 */ /* 0x000fe20000000800 */
[----:B------:R-:W-:-:S05]  /*7770*/  ULDC UR20, c[0x0][0x988] ;  /* 0x0002620000147ab9 */ /* 0x000fca0000000800 */
.L_x_7711:
[----:B------:R-:W-:-:S04]  /*7780*/  UIADD3 UR38, UR23, 0x1, URZ ;  /* 0x0000000117267890 */ /* 0x000fc8000fffe03f */
[----:B------:R-:W-:-:S04]  /*7790*/  UISETP.NE.AND UP0, UPT, UR38, 0x2, UPT ;  /* 0x000000022600788c */ /* 0x000fc8000bf05270 */
[----:B------:R-:W-:Y:S02]  /*77a0*/  USEL UR6, URZ, 0x1, UP0 ;  /* 0x000000013f067887 */ /* 0x000fe40008000000 */
[----:B------:R-:W-:Y:S02]  /*77b0*/  USEL UR38, UR38, URZ, UP0 ;  /* 0x0000003f26267287 */ /* 0x000fe40008000000 */
[----:B------:R-:W-:Y:S01]  /*77c0*/  ULOP3.LUT UR37, UR37, UR6, URZ, 0x3c, !UPT ;  /* 0x0000000625257292 */ /* 0x000fe2000f8e3c3f */
[----:B01----:R-:W-:Y:S11]  /*77d0*/  @!P0 BRA `(.L_x_7701) ;  /* 0x0000000000048947 */ /* 0x003ff60003800000 */
[----:B------:R-:W-:Y:S01]  /*77e0*/  BPT.TRAP 0x1 ;  /* 0x000000040000795c */ /* 0x000fe20000300000 */
.L_x_7701:
[----:B------:R-:W-:Y:S01]  /*77f0*/  ULEA UR22, UR38, UR41, 0x3 ;  /* 0x0000002926167291 */ /* 0x000fe2000f8e183f */
[----:B------:R-:W-:-:S05]  /*7800*/  IMAD.U32 R7, RZ, RZ, UR37 ;  /* 0x00000025ff077e24 */ /* 0x000fca000f8e00ff */
[----:B------:R-:W-:-:S04]  /*7810*/  SHF.L.U32 R7, R7, 0x1f, RZ ;  /* 0x0000001f07077819 */ /* 0x000fc800000006ff */
[----:B------:R0:W1:Y:S01]  /*7820*/  SYNCS.PHASECHK.TRANS64.TRYWAIT P1, [UR22+0x28c30], R7 ;  /* 0x028c3007ff0075a7 */ /* 0x0000620008020156 */
[----:B------:R-:W-:Y:S05]  /*7830*/  @!P0 BRA `(.L_x_7702) ;  /* 0x0000000000048947 */ /* 0x000fea0003800000 */
[----:B------:R-:W-:Y:S01]  /*7840*/  BPT.TRAP 0x1 ;  /* 0x000000040000795c */ /* 0x000fe20000300000 */
.L_x_7702:
[----:B-1----:R-:W-:Y:S05]  /*7850*/  @P1 BRA `(.L_x_7703) ;  /* 0x0000000000081947 */ /* 0x002fea0003800000 */
[----:B------:R-:W1:Y:S02]  /*7860*/  SYNCS.PHASECHK.TRANS64.TRYWAIT P1, [UR22+0x28c30], R7 ;  /* 0x028c3007ff0075a7 */ /* 0x000e640008020156 */
[----:B-1----:R-:W-:Y:S05]  /*7870*/  @!P1 BRA `(.L_x_7704) ;  /* 0x000000b0005c9947 */ /* 0x002fea0003800000 */
.L_x_7703:
        /* <DEDUP_REMOVED lines=23> */
.L_x_7705:
        /* <DEDUP_REMOVED lines=212> */
[----:B------:R-:W-:Y:S01]  /*8730*/  FFMA.FTZ R180, R166, UR10, -R165 ;  /* 0x0000000aa6b47c23 */ /* 0x000fe200080108a5 */
[-C--:B------:R-:W-:Y:S01]  /*8740*/  FMUL.FTZ R124, R124, R14.reuse ;  /* 0x0000000e7c7c7220 */ /* 0x080fe20000410000 */
[----:B------:R-:W-:Y:S01]  /*8750*/  FMUL.FTZ R125, R125, R14 ;  /* 0x0000000e7d7d7220 */ /* 0x000fe20000410000 */
[----:B------:R-:W-:-:S02]  /*8760*/  @!P1 IMAD R21, R21, 0x40, R16 ;  /* 0x0000004015159824 */ /* 0x000fc400078e0210 */
        /* <DEDUP_REMOVED lines=154> */
.L_x_7706:
[----:B------:R1:W2:Y:S01]  /*9110*/  SYNCS.PHASECHK.TRANS64.TRYWAIT P1, [UR22+0x28c50], R7 ;  /* 0x028c5007ff0075a7 */ /* 0x0002a20008020156 */
[----:B------:R-:W-:Y:S05]  /*9120*/  @!P0 BRA `(.L_x_7707) ;  /* 0x0000000000048947 */ /* 0x000fea0003800000 */
[----:B------:R-:W-:Y:S01]  /*9130*/  BPT.TRAP 0x1 ;  /* 0x000000040000795c */ /* 0x000fe20000300000 */
.L_x_7707:
[----:B--2---:R-:W-:Y:S05]  /*9140*/  @P1 BRA `(.L_x_7708) ;  /* 0x0000000000081947 */ /* 0x004fea0003800000 */
[----:B------:R-:W2:Y:S02]  /*9150*/  SYNCS.PHASECHK.TRANS64.TRYWAIT P1, [UR22+0x28c50], R7 ;  /* 0x028c5007ff0075a7 */ /* 0x000ea40008020156 */
[----:B--2---:R-:W-:Y:S05]  /*9160*/  @!P1 BRA `(.L_x_7709) ;  /* 0x0000009800389947 */ /* 0x004fea0003800000 */
.L_x_7708:
        /* <DEDUP_REMOVED lines=34> */
.L_x_7710:
[----:B------:R-:W-:Y:S01]  /*9390*/  UIADD3 UR22, UR22, 0x28c60, URZ ;  /* 0x00028c6016167890 */ /* 0x000fe2000fffe03f */
[----:B------:R-:W-:Y:S01]  /*93a0*/  ISETP.LT.AND P1, PT, RZ, UR21, PT ;  /* 0x00000015ff007c0c */ /* 0x000fe2000bf21270 */
[----:B------:R-:W-:Y:S01]  /*93b0*/  UIADD3 UR21, UR21, -0x1, URZ ;  /* 0xffffffff15157890 */ /* 0x000fe2000fffe03f */
[----:B--2---:R-:W-:Y:S01]  /*93c0*/  IMAD.MOV.U32 R8, RZ, RZ, R5 ;  /* 0x000000ffff087224 */ /* 0x004fe200078e0005 */
[----:B------:R-:W-:Y:S01]  /*93d0*/  UPRMT UR22, UR40, 0x654, UR22 ;  /* 0x0000065428167896 */ /* 0x000fe20008000016 */
[----:B------:R-:W-:Y:S01]  /*93e0*/  MOV R205, R6 ;  /* 0x0000000600cd7202 */ /* 0x000fe20000000f00 */
[----:B------:R-:W-:-:S07]  /*93f0*/  UMOV UR23, UR38 ;  /* 0x0000002600177c82 */ /* 0x000fce0008000000 */
[----:B------:R-:W-:Y:S01]  /*9400*/  SYNCS.ARRIVE.TRANS64.RED.A1T0 RZ, [UR22], RZ ;  /* 0x000000ffffff79a7 */ /* 0x000fe20008100416 */
[----:B------:R-:W-:Y:S05]  /*9410*/  @P1 BRA `(.L_x_7711) ;  /* 0xffffffe000d81947 */ /* 0x000fea000383ffff */
.L_x_7700:
[----:B------:R-:W4:Y:S01]  /*9420*/  SHFL.BFLY PT, R0, R3, 0x2, 0x1f ;  /* 0x0c401f0003007f89 */ /* 0x000f2200000e0000 */
[----:B------:R-:W-:Y:S01]  /*9430*/  IMAD.MOV R11, RZ, RZ, -R18 ;  /* 0x000000ffff0b7224 */ /* 0x000fe200078e0a12 */
[----:B------:R-:W-:Y:S01]  /*9440*/  UIADD3 UR36, UR36, 0x1, URZ ;  /* 0x0000000124247890 */ /* 0x000fe2000fffe03f */
[----:B------:R-:W-:Y:S01]  /*9450*/  IMAD.U32 R13, RZ, RZ, UR10 ;  /* 0x0000000aff0d7e24 */ /* 0x000fe2000f8e00ff */
[----:B01----:R-:W0:Y:S01]  /*9460*/  SHFL.BFLY PT, R7, R4, 0x2, 0x1f ;  /* 0x0c401f0004077f89 */ /* 0x003e2200000e0000 */
        /* <DEDUP_REMOVED lines=19> */
[----:B------:R-:W-:Y:S02]  /*95a0*/  IMAD.MOV.U32 R0, RZ, RZ, RZ ;  /* 0x000000ffff007224 */ /* 0x000fe400078e00ff */
[----:B-1----:R-:W-:Y:S02]  /*95b0*/  FADD.FTZ R7, R8, R7 ;  /* 0x0000000708077221 */ /* 0x002fe40000010000 */
[----:B------:R-:W-:-:S03]  /*95c0*/  FSETP.NE.FTZ.AND P1, PT, R9, RZ, PT ;  /* 0x000000ff0900720b */ /* 0x000fc60003f35000 */
[----:B------:R-:W-:-:S10]  /*95d0*/  FSETP.NE.FTZ.AND P2, PT, R7, RZ, PT ;  /* 0x000000ff0700720b */ /* 0x000fd40003f55000 */
[----:B------:R-:W0:Y:S08]  /*95e0*/  @P1 MUFU.RCP R11, R9 ;  /* 0x00000009000b1308 */ /* 0x000e300000001000 */
[----:B------:R-:W1:Y:S08]  /*95f0*/  @P2 MUFU.RCP R0, R7 ;  /* 0x0000000700002308 */ /* 0x000e700000001000 */
[----:B------:R-:W4:Y:S01]  /*9600*/  @P2 MUFU.LG2 R7, R7 ;  /* 0x0000000700072308 */ /* 0x000f220000000c00 */
[-C--:B0-----:R-:W-:Y:S01]  /*9610*/  FMUL.FTZ R168, R32, R11.reuse ;  /* 0x0000000b20a87220 */ /* 0x081fe20000410000 */
[----:B------:R-:W-:Y:S01]  /*9620*/  @!P0 STS [R4+0x28800], R11 ;  /* 0x0288000b04008388 */ /* 0x000fe20000000800 */
[-C--:B------:R-:W-:Y:S01]  /*9630*/  FMUL.FTZ R170, R28, R11.reuse ;  /* 0x0000000b1caa7220 */ /* 0x080fe20000410000 */
[-C--:B------:R-:W-:Y:S01]  /*9640*/  FMUL.FTZ R28, R29, R11.reuse ;  /* 0x0000000b1d1c7220 */ /* 0x080fe20000410000 */
[----:B------:R-:W-:Y:S01]  /*9650*/  MOV R29, UR10 ;  /* 0x0000000a001d7c02 */ /* 0x000fe20008000f00 */
[-C--:B------:R-:W-:Y:S01]  /*9660*/  FMUL.FTZ R171, R24, R11.reuse ;  /* 0x0000000b18ab7220 */ /* 0x080fe20000410000 */
[-C--:B------:R-:W-:Y:S01]  /*9670*/  FMUL.FTZ R169, R25, R11.reuse ;  /* 0x0000000b19a97220 */ /* 0x080fe20000410000 */
[----:B------:R-:W0:Y:S01]  /*9680*/  @P1 MUFU.LG2 R32, R9 ;  /* 0x0000000900201308 */ /* 0x000e220000000c00 */
[----:B-1----:R1:W-:Y:S01]  /*9690*/  @!P0 STS [R4+0x28820], R0 ;  /* 0x0288200004008388 */ /* 0x0023e20000000800 */
[----:B------:R-:W-:Y:S01]  /*96a0*/  @P1 FMUL.FTZ R29, R29, 0.69314718246459960938 ;  /* 0x3f3172181d1d1820 */ /* 0x000fe20000410000 */
[-C--:B--23--:R-:W-:Y:S01]  /*96b0*/  FMUL.FTZ R166, R33, R11.reuse ;  /* 0x0000000b21a67220 */ /* 0x08cfe20000410000 */
        /* <DEDUP_REMOVED lines=129> */
.L_x_7665:
        /* <DEDUP_REMOVED lines=30> */
[----:B------:R-:W-:Y:S01]  /*a0b0*/  ULDC.64 UR8, c[0x0][0xc00] ;  /* 0x0003000000087ab9 */ /* 0x000fe20000000a00 */
[----:B------:R-:W-:Y:S01]  /*a0c0*/  F2FP.F16.F32.PACK_AB R66, R69, R68 ;  /* 0x000000444542723e */ /* 0x000fe200000000ff */
[----:B------:R-:W-:Y:S01]  /*a0d0*/  UISETP.NE.U32.AND UP0, UPT, UR8, URZ, UPT ;  /* 0x0000003f0800728c */ /* 0x000fe2000bf05070 */
[----:B------:R-:W-:Y:S01]  /*a0e0*/  IMAD.WIDE R4, R196, 0x2, R172 ;  /* 0x00000002c4047825 */ /* 0x000fe200078e02ac */
[----:B------:R-:W-:-:S02]  /*a0f0*/  F2FP.F16.F32.PACK_AB R67, R71, R70 ;  /* 0x000000464743723e */ /* 0x000fc400000000ff */
[----:B------:R-:W-:Y:S01]  /*a100*/  F2FP.F16.F32.PACK_AB R73, R75, R74 ;  /* 0x0000004a4b49723e */ /* 0x000fe200000000ff */
[----:B------:R-:W-:Y:S01]  /*a110*/  UISETP.NE.AND.EX UP0, UPT, UR9, URZ, UPT, UP0 ;  /* 0x0000003f0900728c */ /* 0x000fe2000bf05300 */
[C---:B------:R-:W-:Y:S02]  /*a120*/  IADD3 R175, P1, R4.reuse, 0x20, RZ ;  /* 0x0000002004af7810 */ /* 0x040fe40007f3e0ff */
[C---:B------:R-:W-:Y:S01]  /*a130*/  IADD3 R177, P0, R4.reuse, 0x40, RZ ;  /* 0x0000004004b17810 */ /* 0x040fe20007f1e0ff */
[----:B------:R-:W-:Y:S01]  /*a140*/  ULDC.64 UR8, c[0x0][0xc00] ;  /* 0x0003000000087ab9 */ /* 0x000fe20000000a00 */
[----:B------:R-:W-:Y:S01]  /*a150*/  LOP3.LUT R36, R175, 0x380, RZ, 0xc0, !PT ;  /* 0x00000380af247812 */ /* 0x000fe200078ec0ff */
[----:B------:R-:W-:Y:S01]  /*a160*/  UIMAD.WIDE UR8, UR42, 0x4, UR8 ;  /* 0x000000042a0878a5 */ /* 0x000fe2000f8e0208 */
[----:B------:R-:W-:Y:S01]  /*a170*/  IADD3 R183, P6, R4, 0x2020, RZ ;  /* 0x0000202004b77810 */ /* 0x000fe20007fde0ff */
[----:B------:R-:W-:Y:S01]  /*a180*/  IMAD.X R41, RZ, RZ, R5, P0 ;  /* 0x000000ffff297224 */ /* 0x000fe200000e0605 */
[----:B------:R-:W-:-:S02]  /*a190*/  SHF.R.U64 R36, R36, 0x3, RZ ;  /* 0x0000000324247819 */ /* 0x000fc400000012ff */
[C---:B------:R-:W-:Y:S01]  /*a1a0*/  IADD3 R6, P0, R4.reuse, 0x4020, RZ ;  /* 0x0000402004067810 */ /* 0x040fe20007f1e0ff */
[--C-:B------:R-:W-:Y:S01]  /*a1b0*/  IMAD.X R53, RZ, RZ, R5.reuse, P6 ;  /* 0x000000ffff357224 */ /* 0x100fe200030e0605 */
[C---:B------:R-:W-:Y:S02]  /*a1c0*/  LOP3.LUT R29, R4.reuse, 0x380, RZ, 0xc0, !PT ;  /* 0x00000380041d7812 */ /* 0x040fe400078ec0ff */
[----:B------:R-:W-:Y:S01]  /*a1d0*/  IADD3.X R37, RZ, R5, RZ, P1, !PT ;  /* 0x00000005ff257210 */ /* 0x000fe20000ffe4ff */
[--C-:B------:R-:W-:Y:S01]  /*a1e0*/  IMAD.X R107, RZ, RZ, R5.reuse, P0 ;  /* 0x000000ffff6b7224 */ /* 0x100fe200000e0605 */
[C---:B------:R-:W-:Y:S02]  /*a1f0*/  IADD3 R179, P4, R4.reuse, 0x60, RZ ;  /* 0x0000006004b37810 */ /* 0x040fe40007f9e0ff */
        /* <DEDUP_REMOVED lines=20> */
[----:B------:R-:W-:Y:S01]  /*a340*/  IMAD.X R115, RZ, RZ, R5, P3 ;  /* 0x000000ffff737224 */ /* 0x000fe200018e0605 */
[----:B------:R-:W-:-:S02]  /*a350*/  IADD3 R32, P1, R4, 0x6060, RZ ;  /* 0x0000606004207810 */ /* 0x000fc40007f3e0ff */
[----:B------:R-:W-:Y:S02]  /*a360*/  SHF.R.U64 R175, R175, 0x3, RZ ;  /* 0x00000003afaf7819 */ /* 0x000fe400000012ff */
[----:B------:R-:W-:Y:S01]  /*a370*/  LOP3.LUT R4, R29, R4, RZ, 0x3c, !PT ;  /* 0x000000041d047212 */ /* 0x000fe200078e3cff */
[--C-:B------:R-:W-:Y:S01]  /*a380*/  IMAD.X R29, RZ, RZ, R5.reuse, P2 ;  /* 0x000000ffff1d7224 */ /* 0x100fe200010e0605 */
[----:B------:R-:W-:Y:S01]  /*a390*/  LOP3.LUT R40, R177, 0x380, RZ, 0xc0, !PT ;  /* 0x00000380b1287812 */ /* 0x000fe200078ec0ff */
[----:B------:R-:W-:Y:S01]  /*a3a0*/  IMAD.X R33, RZ, RZ, R5, P1 ;  /* 0x000000ffff217224 */ /* 0x000fe200008e0605 */
[----:B------:R-:W-:Y:S02]  /*a3b0*/  LOP3.LUT R44, R179, 0x380, RZ, 0xc0, !PT ;  /* 0x00000380b32c7812 */ /* 0x000fe400078ec0ff */
[----:B------:R-:W-:Y:S02]  /*a3c0*/  SHF.R.U64 R118, R118, 0x3, RZ ;  /* 0x0000000376767819 */ /* 0x000fe400000012ff */
[----:B------:R-:W-:-:S02]  /*a3d0*/  LOP3.LUT R48, R181, 0x380, RZ, 0xc0, !PT ;  /* 0x00000380b5307812 */ /* 0x000fc400078ec0ff */
[----:B------:R-:W-:Y:S02]  /*a3e0*/  LOP3.LUT R106, R175, R6, RZ, 0x3c, !PT ;  /* 0x00000006af6a7212 */ /* 0x000fe400078e3cff */
[-C--:B------:R-:W-:Y:S02]  /*a3f0*/  IADD3.X R123, RZ, R5.reuse, RZ, P5, !PT ;  /* 0x00000005ff7b7210 */ /* 0x080fe40002ffe4ff */
[----:B------:R-:W-:Y:S02]  /*a400*/  SHF.R.U64 R40, R40, 0x3, RZ ;  /* 0x0000000328287819 */ /* 0x000fe400000012ff */
[----:B------:R-:W-:Y:S02]  /*a410*/  SHF.R.U64 R44, R44, 0x3, RZ ;  /* 0x000000032c2c7819 */ /* 0x000fe400000012ff */
[----:B------:R-:W-:Y:S02]  /*a420*/  LOP3.LUT R52, R183, 0x380, RZ, 0xc0, !PT ;  /* 0x00000380b7347812 */ /* 0x000fe400078ec0ff */
[----:B------:R-:W-:-:S02]  /*a430*/  MOV R175, R4 ;  /* 0x0000000400af7202 */ /* 0x000fc40000000f00 */
[----:B------:R-:W-:Y:S02]  /*a440*/  LOP3.LUT R94, R205, 0x380, RZ, 0xc0, !PT ;  /* 0x00000380cd5e7812 */ /* 0x000fe400078ec0ff */
[----:B------:R-:W-:Y:S02]  /*a450*/  LOP3.LUT R118, R118, R7, RZ, 0x3c, !PT ;  /* 0x0000000776767212 */ /* 0x000fe400078e3cff */
[----:B------:R-:W-:Y:S02]  /*a460*/  F2FP.F16.F32.PACK_AB R5, R27, R26 ;  /* 0x0000001a1b05723e */ /* 0x000fe400000000ff */
[----:B------:R-:W-:Y:S02]  /*a470*/  LOP3.LUT R98, R207, 0x380, RZ, 0xc0, !PT ;  /* 0x00000380cf627812 */ /* 0x000fe400078ec0ff */
[----:B------:R-:W-:Y:S02]  /*a480*/  F2FP.F16.F32.PACK_AB R4, R169, R171 ;  /* 0x000000aba904723e */ /* 0x000fe400000000ff */
[----:B------:R-:W-:-:S02]  /*a490*/  LOP3.LUT R27, R0, 0x380, RZ, 0xc0, !PT ;  /* 0x00000380001b7812 */ /* 0x000fc400078ec0ff */
[----:B------:R-:W-:Y:S02]  /*a4a0*/  F2FP.F16.F32.PACK_AB R6, R28, R170 ;  /* 0x000000aa1c06723e */ /* 0x000fe400000000ff */
[----:B------:R-:W-:Y:S02]  /*a4b0*/  F2FP.F16.F32.PACK_AB R7, R31, R30 ;  /* 0x0000001e1f07723e */ /* 0x000fe400000000ff */
[----:B------:R-:W-:Y:S02]  /*a4c0*/  SHF.R.U64 R48, R48, 0x3, RZ ;  /* 0x0000000330307819 */ /* 0x000fe400000012ff */
[----:B------:R-:W-:Y:S01]  /*a4d0*/  LOP3.LUT R102, R209, 0x380, RZ, 0xc0, !PT ;  /* 0x00000380d1667812 */ /* 0x000fe200078ec0ff */
[----:B------:R0:W-:Y:S01]  /*a4e0*/  STSM.16.M88.4 [R175], R4 ;  /* 0x00000004af007844 */ /* 0x0001e20000000200 */
[----:B------:R-:W-:Y:S02]  /*a4f0*/  LOP3.LUT R40, R40, R177, RZ, 0x3c, !PT ;  /* 0x000000b128287212 */ /* 0x000fe400078e3cff */
[----:B------:R-:W-:-:S02]  /*a500*/  LOP3.LUT R44, R44, R179, RZ, 0x3c, !PT ;  /* 0x000000b32c2c7212 */ /* 0x000fc400078e3cff */
[----:B------:R-:W-:Y:S02]  /*a510*/  SHF.R.U64 R52, R52, 0x3, RZ ;  /* 0x0000000334347819 */ /* 0x000fe400000012ff */
[----:B------:R-:W-:Y:S02]  /*a520*/  SHF.R.U64 R94, R94, 0x3, RZ ;  /* 0x000000035e5e7819 */ /* 0x000fe400000012ff */
[----:B------:R-:W-:Y:S02]  /*a530*/  LOP3.LUT R177, R110, 0x380, RZ, 0xc0, !PT ;  /* 0x000003806eb17812 */ /* 0x000fe400078ec0ff */
[----:B------:R-:W-:Y:S02]  /*a540*/  LOP3.LUT R179, R114, 0x380, RZ, 0xc0, !PT ;  /* 0x0000038072b37812 */ /* 0x000fe400078ec0ff */
        /* <DEDUP_REMOVED lines=13> */
[----:B------:R-:W-:Y:S02]  /*a620*/  SHF.R.U64 R179, R179, 0x3, RZ ;  /* 0x00000003b3b37819 */ /* 0x000fe400000012ff */
[----:B------:R-:W-:-:S02]  /*a630*/  LOP3.LUT R169, R174, 0x380, RZ, 0xc0, !PT ;  /* 0x00000380aea97812 */ /* 0x000fc400078ec0ff */
[----:B------:R-:W-:Y:S02]  /*a640*/  MOV R40, R40 ;  /* 0x0000002800287202 */ /* 0x000fe40000000f00 */
[----:B------:R-:W-:Y:S02]  /*a650*/  LOP3.LUT R98, R98, R207, RZ, 0x3c, !PT ;  /* 0x000000cf62627212 */ /* 0x000fe400078e3cff */
[----:B------:R-:W-:Y:S01]  /*a660*/  LOP3.LUT R171, R32, 0x380, RZ, 0xc0, !PT ;  /* 0x0000038020ab7812 */ /* 0x000fe200078ec0ff */
[----:B------:R-:W-:Y:S01]  /*a670*/  STSM.16.M88.4 [R40], R8 ;  /* 0x0000000828007844 */ /* 0x000fe20000000200 */
[----:B------:R-:W-:Y:S02]  /*a680*/  LOP3.LUT R122, R27, R0, RZ, 0x3c, !PT ;  /* 0x000000001b7a7212 */ /* 0x000fe400078e3cff */
[----:B------:R-:W-:Y:S02]  /*a690*/  MOV R44, R44 ;  /* 0x0000002c002c7202 */ /* 0x000fe40000000f00 */
[----:B------:R-:W-:Y:S01]  /*a6a0*/  LOP3.LUT R102, R102, R209, RZ, 0x3c, !PT ;  /* 0x000000d166667212 */ /* 0x000fe200078e3cff */
[----:B0-----:R-:W-:Y:S01]  /*a6b0*/  IMAD.U32 R4, RZ, RZ, UR8 ;  /* 0x00000008ff047e24 */ /* 0x001fe2000f8e00ff */
[----:B------:R-:W-:Y:S01]  /*a6c0*/  MOV R48, R48 ;  /* 0x0000003000307202 */ /* 0x000fe20000000f00 */
[----:B------:R0:W-:Y:S01]  /*a6d0*/  STSM.16.M88.4 [R44], R12 ;  /* 0x0000000c2c007844 */ /* 0x0001e20000000200 */
[----:B------:R-:W-:Y:S01]  /*a6e0*/  F2FP.F16.F32.PACK_AB R26, R61, R60 ;  /* 0x0000003c3d1a723e */ /* 0x000fe200000000ff */
[----:B------:R-:W-:Y:S01]  /*a6f0*/  IMAD.U32 R5, RZ, RZ, UR9 ;  /* 0x00000009ff057e24 */ /* 0x000fe2000f8e00ff */
[----:B------:R-:W-:Y:S01]  /*a700*/  F2FP.F16.F32.PACK_AB R27, R63, R62 ;  /* 0x0000003e3f1b723e */ /* 0x000fe200000000ff */
[----:B------:R-:W-:Y:S01]  /*a710*/  ULDC.64 UR8, c[0x0][0xc08] ;  /* 0x0003020000087ab9 */ /* 0x000fe20000000a00 */
[----:B------:R-:W-:-:S02]  /*a720*/  MOV R52, R52 ;  /* 0x0000003400347202 */ /* 0x000fc40000000f00 */
[----:B------:R-:W-:Y:S01]  /*a730*/  F2FP.F16.F32.PACK_AB R80, R81, R80 ;  /* 0x000000505150723e */ /* 0x000fe200000000ff */
[----:B------:R-:W-:Y:S01]  /*a740*/  STSM.16.M88.4 [R48], R24 ;  /* 0x0000001830007844 */ /* 0x000fe20000000200 */
[----:B------:R-:W-:Y:S02]  /*a750*/  LOP3.LUT R110, R177, R110, RZ, 0x3c, !PT ;  /* 0x0000006eb16e7212 */ /* 0x000fe400078e3cff */
[----:B------:R-:W-:Y:S01]  /*a760*/  LOP3.LUT R114, R179, R114, RZ, 0x3c, !PT ;  /* 0x00000072b3727212 */ /* 0x000fe200078e3cff */
[----:B------:R-:W-:Y:S01]  /*a770*/  STSM.16.M88.4 [R52], R64 ;  /* 0x0000004034007844 */ /* 0x000fe20000000200 */
[----:B------:R-:W-:Y:S02]  /*a780*/  SHF.R.U64 R169, R169, 0x3, RZ ;  /* 0x00000003a9a97819 */ /* 0x000fe400000012ff */
[----:B------:R-:W-:Y:S02]  /*a790*/  MOV R94, R94 ;  /* 0x0000005e005e7202 */ /* 0x000fe40000000f00 */
[----:B------:R-:W-:-:S02]  /*a7a0*/  F2FP.F16.F32.PACK_AB R74, R77, R76 ;  /* 0x0000004c4d4a723e */ /* 0x000fc400000000ff */
[----:B------:R-:W-:Y:S02]  /*a7b0*/  F2FP.F16.F32.PACK_AB R75, R79, R78 ;  /* 0x0000004e4f4b723e */ /* 0x000fe400000000ff */
[----:B------:R-:W-:Y:S02]  /*a7c0*/  F2FP.F16.F32.PACK_AB R81, R83, R82 ;  /* 0x000000525351723e */ /* 0x000fe400000000ff */
[----:B------:R-:W-:Y:S01]  /*a7d0*/  F2FP.F16.F32.PACK_AB R88, R89, R88 ;  /* 0x000000585958723e */ /* 0x000fe200000000ff */
[----:B------:R-:W-:Y:S01]  /*a7e0*/  STSM.16.M88.4 [R94], R72 ;  /* 0x000000485e007844 */ /* 0x000fe20000000200 */
[----:B------:R-:W-:Y:S02]  /*a7f0*/  SHF.R.U64 R171, R171, 0x3, RZ ;  /* 0x00000003abab7819 */ /* 0x000fe400000012ff */
[----:B------:R-:W-:Y:S02]  /*a800*/  MOV R36, R98 ;  /* 0x0000006200247202 */ /* 0x000fe40000000f00 */
        /* <DEDUP_REMOVED lines=8> */
[----:B------:R-:W-:Y:S01]  /*a890*/  MOV R31, R106 ;  /* 0x0000006a001f7202 */ /* 0x000fe20000000f00 */
[----:B------:R-:W-:Y:S01]  /*a8a0*/  STSM.16.M88.4 [R102], R88 ;  /* 0x0000005866007844 */ /* 0x000fe20000000200 */
[----:B------:R-:W-:Y:S02]  /*a8b0*/  F2FP.F16.F32.PACK_AB R97, R50, R46 ;  /* 0x0000002e3261723e */ /* 0x000fe400000000ff */
[----:B------:R-:W-:Y:S02]  /*a8c0*/  F2FP.F16.F32.PACK_AB R98, R101, R100 ;  /* 0x000000646562723e */ /* 0x000fe400000000ff */
[----:B------:R-:W-:Y:S02]  /*a8d0*/  F2FP.F16.F32.PACK_AB R99, R56, R54 ;  /* 0x000000363863723e */ /* 0x000fe400000000ff */
[----:B------:R-:W-:Y:S02]  /*a8e0*/  F2FP.F16.F32.PACK_AB R104, R105, R104 ;  /* 0x000000686968723e */ /* 0x000fe400000000ff */
[----:B------:R-:W-:Y:S01]  /*a8f0*/  LOP3.LUT R28, R169, R174, RZ, 0x3c, !PT ;  /* 0x000000aea91c7212 */ /* 0x000fe200078e3cff */
[----:B------:R-:W-:Y:S01]  /*a900*/  STSM.16.M88.4 [R31], R96 ;  /* 0x000000601f007844 */ /* 0x000fe20000000200 */
[----:B------:R-:W-:-:S02]  /*a910*/  MOV R110, R110 ;  /* 0x0000006e006e7202 */ /* 0x000fc40000000f00 */
[----:B------:R-:W-:Y:S02]  /*a920*/  MOV R30, R114 ;  /* 0x00000072001e7202 */ /* 0x000fe40000000f00 */
[----:B------:R-:W-:Y:S02]  /*a930*/  F2FP.F16.F32.PACK_AB R105, R152, R58 ;  /* 0x0000003a9869723e */ /* 0x000fe400000000ff */
[----:B------:R-:W-:Y:S02]  /*a940*/  F2FP.F16.F32.PACK_AB R106, R109, R108 ;  /* 0x0000006c6d6a723e */ /* 0x000fe400000000ff */
[----:B------:R-:W-:Y:S02]  /*a950*/  F2FP.F16.F32.PACK_AB R107, R154, R153 ;  /* 0x000000999a6b723e */ /* 0x000fe400000000ff */
[----:B------:R-:W-:Y:S02]  /*a960*/  F2FP.F16.F32.PACK_AB R112, R113, R112 ;  /* 0x000000707170723e */ /* 0x000fe400000000ff */
[----:B------:R-:W-:Y:S01]  /*a970*/  LOP3.LUT R32, R171, R32, RZ, 0x3c, !PT ;  /* 0x00000020ab207212 */ /* 0x000fe200078e3cff */
[----:B------:R-:W-:Y:S01]  /*a980*/  STSM.16.M88.4 [R110], R104 ;  /* 0x000000686e007844 */ /* 0x000fe20000000200 */
[----:B------:R-:W-:-:S02]  /*a990*/  MOV R0, R122 ;  /* 0x0000007a00007202 */ /* 0x000fc40000000f00 */
[----:B------:R-:W-:Y:S02]  /*a9a0*/  F2FP.F16.F32.PACK_AB R113, R157, R156 ;  /* 0x0000009c9d71723e */ /* 0x000fe400000000ff */
        /* <DEDUP_REMOVED lines=16> */
[----:B------:R1:W-:Y:S01]  /*aab0*/  STSM.16.M88.4 [R0], R128 ;  /* 0x0000008000007844 */ /* 0x0003e20000000200 */
[----:B------:R-:W-:Y:S02]  /*aac0*/  MOV R28, R28 ;  /* 0x0000001c001c7202 */ /* 0x000fe40000000f00 */
[----:B------:R-:W-:Y:S02]  /*aad0*/  F2FP.F16.F32.PACK_AB R138, R141, R140 ;  /* 0x0000008c8d8a723e */ /* 0x000fe400000000ff */
[----:B------:R-:W-:-:S02]  /*aae0*/  F2FP.F16.F32.PACK_AB R139, R143, R142 ;  /* 0x0000008e8f8b723e */ /* 0x000fc400000000ff */
        /* <DEDUP_REMOVED lines=14> */
[----:B0-----:R-:W-:Y:S01]  /*abd0*/  IMAD.U32 R14, RZ, RZ, UR8 ;  /* 0x00000008ff0e7e24 */ /* 0x001fe2000f8e00ff */
[----:B-1----:R-:W-:-:S03]  /*abe0*/  MOV R0, UR4 ;  /* 0x0000000400007c02 */ /* 0x002fc60008000f00 */
[----:B------:R-:W-:Y:S01]  /*abf0*/  IMAD.U32 R15, RZ, RZ, UR9 ;  /* 0x00000009ff0f7e24 */ /* 0x000fe2000f8e00ff */
[----:B------:R-:W4:Y:S01]  /*ac00*/  @P0 LDG.E R6, desc[UR50][R4.64] ;  /* 0x0000003204060981 */ /* 0x000f22000c1e1900 */
        /* <DEDUP_REMOVED lines=13> */
[----:B--2---:R-:W-:Y:S02]  /*ace0*/  LOP3.LUT R28, R29, 0x380, RZ, 0xc0, !PT ;  /* 0x000003801d1c7812 */ /* 0x004fe400078ec0ff */
[----:B---3--:R-:W-:-:S02]  /*acf0*/  LOP3.LUT R32, R33, 0x380, RZ, 0xc0, !PT ;  /* 0x0000038021207812 */ /* 0x008fc400078ec0ff */
        /* <DEDUP_REMOVED lines=14> */
[----:B----4-:R-:W-:Y:S01]  /*ade0*/  @P0 R2UR UR4, R6 ;  /* 0x00000000060402ca */ /* 0x010fe200000e0000 */
[----:B0-----:R-:W-:-:S14]  /*adf0*/  @P6 BRA `(.L_x_7714) ;  /* 0x0000000000106947 */ /* 0x001fdc0003800000 */
[----:B------:R-:W-:Y:S05]  /*ae00*/  @!P0 BRA `(.L_x_7714) ;  /* 0x00000000000c8947 */ /* 0x000fea0003800000 */
[----:B------:R-:W2:Y:S04]  /*ae10*/  LDG.E R7, desc[UR50][R4.64] ;  /* 0x0000003204077981 */ /* 0x000ea8000c1e1900 */
[----:B-----5:R-:W2:Y:S02]  /*ae20*/  LDG.E R0, desc[UR50][R4.64+0x4] ;  /* 0x0000043204007981 */ /* 0x020ea4000c1e1900 */
[----:B--2---:R-:W-:-:S07]  /*ae30*/  IMAD.IADD R0, R0, 0x1, -R7 ;  /* 0x0000000100007824 */ /* 0x004fce00078e0a07 */
.L_x_7714:
        /* <DEDUP_REMOVED lines=23> */
[----:B------:R-:W-:Y:S01]  /*afb0*/  IMAD.X R41, RZ, RZ, R173, P0 ;  /* 0x000000ffff297224 */ /* 0x000fe200000e06ad */
[----:B0-----:R-:W-:Y:S02]  /*afc0*/  ISETP.NE.AND P6, PT, R4, RZ, PT ;  /* 0x000000ff0400720c */ /* 0x001fe40003fc5270 */
[----:B------:R-:W-:Y:S02]  /*afd0*/  IADD3.X R25, RZ, R173, RZ, P2, !PT ;  /* 0x000000adff197210 */ /* 0x000fe400017fe4ff */
[----:B------:R-:W-:Y:S02]  /*afe0*/  LOP3.LUT R48, R48, R49, RZ, 0x3c, !PT ;  /* 0x0000003130307212 */ /* 0x000fe400078e3cff */
[----:B------:R-:W-:-:S02]  /*aff0*/  IADD3 R57, P2, R172, 0xa000, RZ ;  /* 0x0000a000ac397810 */ /* 0x000fc40007f5e0ff */
[C---:B------:R-:W-:Y:S02]  /*b000*/  IADD3 R53, P3, R172.reuse, 0xb000, RZ ;  /* 0x0000b000ac357810 */ /* 0x040fe40007f7e0ff */
[C---:B------:R-:W-:Y:S02]  /*b010*/  IADD3 R65, P4, R172.reuse, 0xc000, RZ ;  /* 0x0000c000ac417810 */ /* 0x040fe40007f9e0ff */
[C---:B------:R-:W-:Y:S02]  /*b020*/  IADD3 R61, P5, R172.reuse, 0xd000, RZ ;  /* 0x0000d000ac3d7810 */ /* 0x040fe40007fbe0ff */
[C---:B------:R-:W-:Y:S02]  /*b030*/  IADD3 R73, P0, R172.reuse, 0xe000, RZ ;  /* 0x0000e000ac497810 */ /* 0x040fe40007f1e0ff */
[----:B------:R-:W-:Y:S02]  /*b040*/  IADD3.X R49, RZ, R173, RZ, P1, !PT ;  /* 0x000000adff317210 */ /* 0x000fe40000ffe4ff */
        /* <DEDUP_REMOVED lines=27> */
[----:B------:R-:W-:Y:S01]  /*b200*/  LOP3.LUT R68, R4, R5, RZ, 0x3c, !PT ;  /* 0x0000000504447212 */ /* 0x000fe200078e3cff */
[----:B------:R-:W-:Y:S06]  /*b210*/  @P6 BRA `(.L_x_7715) ;  /* 0x0000000000bc6947 */ /* 0x000fec0003800000 */
[----:B------:R-:W0:Y:S01]  /*b220*/  LDC R11, c[0x0][0xbe8] ;  /* 0x0002fa00ff0b7b82 */ /* 0x000e220000000800 */
[----:B------:R-:W-:Y:S01]  /*b230*/  VIADD R10, R185, UR45 ;  /* 0x0000002db90a7c36 */ /* 0x000fe20008000000 */
[----:B------:R-:W-:Y:S01]  /*b240*/  ULDC.64 UR12, c[0x0][0xb90] ;  /* 0x0002e400000c7ab9 */ /* 0x000fe20000000a00 */
[----:B------:R-:W-:Y:S01]  /*b250*/  UMOV UR8, UR4 ;  /* 0x0000000400087c82 */ /* 0x000fe20008000000 */
[----:B------:R-:W-:Y:S01]  /*b260*/  UIMAD UR10, UR15, UR12, URZ ;  /* 0x0000000c0f0a72a4 */ /* 0x000fe2000f8e023f */
[----:B------:R-:W-:Y:S01]  /*b270*/  IMAD.MOV.U32 R4, RZ, RZ, R10 ;  /* 0x000000ffff047224 */ /* 0x000fe200078e000a */
[----:B------:R-:W-:Y:S01]  /*b280*/  UMOV UR9, UR14 ;  /* 0x0000000e00097c82 */ /* 0x000fe20008000000 */
[----:B------:R-:W-:Y:S01]  /*b290*/  IADD3 R21, -R18, RZ, RZ ;  /* 0x000000ff12157210 */ /* 0x000fe20007ffe1ff */
        /* <DEDUP_REMOVED lines=39> */
.L_x_7715:
        /* <DEDUP_REMOVED lines=9> */
[----:B------:R-:W-:Y:S01]  /*b5a0*/  IMAD.SHL.U32 R20, R20, 0x2, RZ ;  /* 0x0000000214147824 */ /* 0x000fe200078e00ff */
[----:B------:R-:W5:Y:S04]  /*b5b0*/  LD.E.128 R12, desc[UR50][R12.64] ;  /* 0x000000320c0c7980 */ /* 0x000f68000c101d00 */
[----:B------:R-:W5:Y:S04]  /*b5c0*/  LD.E.128 R24, desc[UR50][R24.64] ;  /* 0x0000003218187980 */ /* 0x000f68000c101d00 */
[----:B------:R-:W5:Y:S01]  /*b5d0*/  LD.E.128 R28, desc[UR50][R28.64] ;  /* 0x000000321c1c7980 */ /* 0x000f62000c101d00 */
[----:B-1----:R-:W-:-:S03]  /*b5e0*/  ISETP.NE.AND P2, PT, R81, 0x1, PT ;  /* 0x000000015100780c */ /* 0x002fc60003f45270 */
[----:B------:R-:W5:Y:S01]  /*b5f0*/  LD.E.128 R32, desc[UR50][R32.64] ;  /* 0x0000003220207980 */ /* 0x000f62000c101d00 */
[----:B------:R-:W-:Y:S02]  /*b600*/  ISETP.GE.AND P0, PT, R189, UR16, PT ;  /* 0x00000010bd007c0c */ /* 0x000fe4000bf06270 */
[----:B------:R-:W-:Y:S01]  /*b610*/  LOP3.LUT R3, R20, 0x2, R3, 0xe2, !PT ;  /* 0x0000000214037812 */ /* 0x000fe200078ee203 */
[----:B------:R-:W5:Y:S01]  /*b620*/  LD.E.128 R36, desc[UR50][R36.64] ;  /* 0x0000003224247980 */ /* 0x000f62000c101d00 */
[----:B------:R-:W-:-:S03]  /*b630*/  SEL R20, RZ, 0xffffffff, P0 ;  /* 0xffffffffff147807 */ /* 0x000fc60000000000 */
[----:B------:R-:W5:Y:S02]  /*b640*/  LD.E.128 R40, desc[UR50][R40.64] ;  /* 0x0000003228287980 */ /* 0x000f64000c101d00 */
[----:B------:R-:W1:Y:S01]  /*b650*/  @P2 LDC R77, c[0x0][0xbec] ;  /* 0x0002fb00ff4d2b82 */ /* 0x000e620000000800 */
[----:B------:R-:W-:Y:S01]  /*b660*/  UIMAD UR10, UR14, UR12, URZ ;  /* 0x0000000c0e0a72a4 */ /* 0x000fe2000f8e023f */
[----:B------:R-:W-:Y:S01]  /*b670*/  IMAD.SHL.U32 R20, R20, 0x4, RZ ;  /* 0x0000000414147824 */ /* 0x000fe200078e00ff */
[----:B------:R-:W5:Y:S04]  /*b680*/  LD.E.128 R44, desc[UR50][R44.64] ;  /* 0x000000322c2c7980 */ /* 0x000f68000c101d00 */
[----:B------:R-:W5:Y:S01]  /*b690*/  LD.E.128 R48, desc[UR50][R48.64] ;  /* 0x0000003230307980 */ /* 0x000f62000c101d00 */
[----:B------:R-:W2:Y:S01]  /*b6a0*/  @P2 LDC R79, c[0x0][0xbf0] ;  /* 0x0002fc00ff4f2b82 */ /* 0x000ea20000000800 */
[----:B------:R-:W-:Y:S01]  /*b6b0*/  ISETP.GE.AND P0, PT, R188, UR16, PT ;  /* 0x00000010bc007c0c */ /* 0x000fe2000bf06270 */
[----:B------:R-:W-:Y:S01]  /*b6c0*/  UIMAD.WIDE.U32 UR8, UR4, UR12, URZ ;  /* 0x0000000c040872a5 */ /* 0x000fe2000f8e003f */
[----:B------:R-:W-:Y:S01]  /*b6d0*/  LOP3.LUT R20, R20, 0x4, R3, 0xe2, !PT ;  /* 0x0000000414147812 */ /* 0x000fe200078ee203 */
[----:B------:R-:W-:Y:S01]  /*b6e0*/  UIMAD UR10, UR4, UR13, UR10 ;  /* 0x0000000d040a72a4 */ /* 0x000fe2000f8e020a */
[----:B------:R-:W-:Y:S01]  /*b6f0*/  SEL R21, RZ, 0xffffffff, P0 ;  /* 0xffffffffff157807 */ /* 0x000fe20000000000 */
[----:B------:R-:W-:Y:S01]  /*b700*/  IMAD R3, R191, 0x20, R192 ;  /* 0x00000020bf037824 */ /* 0x000fe200078e02c0 */
[----:B------:R-:W-:Y:S01]  /*b710*/  ULDC.64 UR12, c[0x0][0xae8] ;  /* 0x0002ba00000c7ab9 */ /* 0x000fe20000000a00 */
[----:B------:R-:W-:Y:S01]  /*b720*/  UIADD3 UR9, UR9, UR10, URZ ;  /* 0x0000000a09097290 */ /* 0x000fe2000fffe03f */
[----:B------:R-:W-:Y:S01]  /*b730*/  ISETP.GE.AND P0, PT, R187, UR16, PT ;  /* 0x00000010bb007c0c */ /* 0x000fe2000bf06270 */
[----:B------:R-:W-:Y:S01]  /*b740*/  UIMAD UR4, UR15, UR12, URZ ;  /* 0x0000000c0f0472a4 */ /* 0x000fe2000f8e023f */
[----:B------:R-:W-:Y:S01]  /*b750*/  SHF.L.U32 R21, R21, 0x3, RZ ;  /* 0x0000000315157819 */ /* 0x000fe200000006ff */
[----:B------:R-:W-:Y:S01]  /*b760*/  VIADD R82, R3, UR45 ;  /* 0x0000002d03527c36 */ /* 0x000fe20008000000 */
[----:B------:R-:W-:Y:S01]  /*b770*/  UIMAD.WIDE.U32 UR8, UR44, UR12, UR8 ;  /* 0x0000000c2c0872a5 */ /* 0x000fe2000f8e0008 */
[----:B------:R-:W-:Y:S01]  /*b780*/  SEL R3, RZ, 0xffffffff, P0 ;  /* 0xffffffffff037807 */ /* 0x000fe20000000000 */
[----:B------:R-:W-:Y:S01]  /*b790*/  UIMAD UR4, UR44, UR13, UR4 ;  /* 0x0000000d2c0472a4 */ /* 0x000fe2000f8e0204 */
[----:B------:R-:W-:Y:S01]  /*b7a0*/  LOP3.LUT R21, R21, 0x8, R20, 0xe2, !PT ;  /* 0x0000000815157812 */ /* 0x000fe200078ee214 */
[----:B------:R-:W-:Y:S01]  /*b7b0*/  ULDC.64 UR10, c[0x0][0xaf0] ;  /* 0x0002bc00000a7ab9 */ /* 0x000fe20000000a00 */
[----:B-1----:R-:W-:Y:S01]  /*b7c0*/  @P2 IMAD.HI.U32 R20, R82, R77, RZ ;  /* 0x0000004d52142227 */ /* 0x002fe200078e00ff */
[----:B------:R-:W-:Y:S01]  /*b7d0*/  UIMAD UR43, UR43, UR10, URZ ;  /* 0x0000000a2b2b72a4 */ /* 0x000fe2000f8e023f */
[----:B------:R-:W5:Y:S01]  /*b7e0*/  LD.E.128 R56, desc[UR50][R56.64] ;  /* 0x0000003238387980 */ /* 0x000f62000c101d00 */
[----:B------:R-:W-:Y:S01]  /*b7f0*/  UIADD3 UR9, UR9, UR4, URZ ;  /* 0x0000000409097290 */ /* 0x000fe2000fffe03f */
[----:B------:R-:W-:Y:S01]  /*b800*/  IMAD.SHL.U32 R76, R3, 0x10, RZ ;  /* 0x00000010034c7824 */ /* 0x000fe200078e00ff */
[----:B------:R-:W-:Y:S01]  /*b810*/  UIMAD UR4, UR42, UR11, UR43 ;  /* 0x0000000b2a0472a4 */ /* 0x000fe2000f8e022b */
[----:B------:R-:W-:Y:S01]  /*b820*/  IMAD.MOV.U32 R3, RZ, RZ, R82 ;  /* 0x000000ffff037224 */ /* 0x000fe200078e0052 */
[----:B--2---:R-:W-:Y:S01]  /*b830*/  @P2 SHF.R.U32.HI R3, RZ, R79, R20 ;  /* 0x0000004fff032219 */ /* 0x004fe20000011614 */
[----:B------:R-:W-:Y:S01]  /*b840*/  UIMAD.WIDE.U32 UR42, UR42, UR10, UR8 ;  /* 0x0000000a2a2a72a5 */ /* 0x000fe2000f8e0008 */
[----:B------:R-:W-:Y:S01]  /*b850*/  ISETP.GE.AND P0, PT, R186, UR16, PT ;  /* 0x00000010ba007c0c */ /* 0x000fe2000bf06270 */
[----:B------:R-:W5:Y:S01]  /*b860*/  LD.E.128 R52, desc[UR50][R52.64] ;  /* 0x0000003234347980 */ /* 0x000f62000c101d00 */
[--C-:B------:R-:W-:Y:S01]  /*b870*/  SHF.R.S32.HI R77, RZ, 0x1f, R3.reuse ;  /* 0x0000001fff4d7819 */ /* 0x100fe20000011403 */
[----:B------:R-:W-:Y:S01]  /*b880*/  UIADD3 UR4, UR43, UR4, URZ ;  /* 0x000000042b047290 */ /* 0x000fe2000fffe03f */
[----:B------:R-:W-:Y:S01]  /*b890*/  IMAD.MOV R79, RZ, RZ, -R3 ;  /* 0x000000ffff4f7224 */ /* 0x000fe200078e0a03 */
[----:B------:R-:W-:Y:S01]  /*b8a0*/  ULDC.64 UR8, c[0x0][0xae0] ;  /* 0x0002b80000087ab9 */ /* 0x000fe20000000a00 */
[----:B------:R-:W-:Y:S01]  /*b8b0*/  LOP3.LUT R76, R76, 0x10, R21, 0xe2, !PT ;  /* 0x000000104c4c7812 */ /* 0x000fe200078ee215 */
[----:B------:R-:W-:Y:S01]  /*b8c0*/  IMAD R80, R77, UR8, RZ ;  /* 0x000000084d507c24 */ /* 0x000fe2000f8e02ff */
[----:B------:R-:W-:Y:S01]  /*b8d0*/  SEL R78, RZ, 0xffffffff, P0 ;  /* 0xffffffffff4e7807 */ /* 0x000fe20000000000 */
[----:B------:R-:W-:Y:S01]  /*b8e0*/  IMAD.U32 R21, RZ, RZ, UR43 ;  /* 0x0000002bff157e24 */ /* 0x000fe2000f8e00ff */
[----:B------:R-:W-:Y:S01]  /*b8f0*/  MOV R21, UR4 ;  /* 0x0000000400157c02 */ /* 0x000fe20008000f00 */
[----:B------:R-:W-:Y:S01]  /*b900*/  IMAD R77, R81, R79, R82 ;  /* 0x0000004f514d7224 */ /* 0x000fe200078e0252 */
[----:B------:R-:W5:Y:S01]  /*b910*/  LD.E.128 R64, desc[UR50][R64.64] ;  /* 0x0000003240407980 */ /* 0x000f62000c101d00 */
[----:B------:R-:W-:-:S02]  /*b920*/  IMAD.U32 R20, RZ, RZ, UR42 ;  /* 0x0000002aff147e24 */ /* 0x000fc4000f8e00ff */
[----:B------:R-:W-:Y:S01]  /*b930*/  IMAD.SHL.U32 R83, R78, 0x20, RZ ;  /* 0x000000204e537824 */ /* 0x000fe200078e00ff */
[----:B------:R-:W5:Y:S01]  /*b940*/  LD.E.128 R60, desc[UR50][R60.64] ;  /* 0x000000323c3c7980 */ /* 0x000f62000c101d00 */
[----:B------:R-:W-:-:S03]  /*b950*/  SHF.R.S32.HI R78, RZ, 0x1f, R77 ;  /* 0x0000001fff4e7819 */ /* 0x000fc6000001144d */
        /* <DEDUP_REMOVED lines=67> */
.L_x_7717:
[----:B------:R-:W-:Y:S05]  /*bd90*/  BSYNC B1 ;  /* 0x0000000000017941 */ /* 0x000fea0003800000 */
.L_x_7716:
[----:B---3--:R-:W-:Y:S01]  /*bda0*/  IADD3 R4, R86, 0x20, RZ ;  /* 0x0000002056047810 */ /* 0x008fe20007ffe0ff */
[----:B------:R4:W3:Y:S03]  /*bdb0*/  SHFL.IDX PT, R7, R85, 0x1, 0x181f ;  /* 0x00381f0055077f89 */ /* 0x0008e600000e0000 */
        /* <DEDUP_REMOVED lines=36> */
.L_x_7713:
        /* <DEDUP_REMOVED lines=21> */
[----:B------:R-:W-:-:S05]  /*c150*/  IMAD.U32 R7, RZ, RZ, UR9 ;  /* 0x00000009ff077e24 */ /* 0x000fca000f8e00ff */
        /* <DEDUP_REMOVED lines=10> */
[----:B--2---:R-:W-:-:S07]  /*c200*/  IADD3 R0, -R3, R0, RZ ;  /* 0x0000000003007210 */ /* 0x004fce0007ffe1ff */
.L_x_7719:
[----:B------:R-:W-:Y:S01]  /*c210*/  USEL UR42, UR42, URZ, !UP0 ;  /* 0x0000003f2a2a7287 */ /* 0x000fe2000c000000 */
[----:B------:R-:W-:Y:S01]  /*c220*/  BSSY B1, `(.L_x_7720) ;  /* 0x000002c000017945 */ /* 0x000fe20003800000 */
[----:B------:R-:W-:-:S03]  /*c230*/  USEL UR43, UR43, URZ, !UP0 ;  /* 0x0000003f2b2b7287 */ /* 0x000fc6000c000000 */
[----:B------:R-:W-:Y:S09]  /*c240*/  @P0 BRA `(.L_x_7721) ;  /* 0x0000000000a40947 */ /* 0x000ff20003800000 */
        /* <DEDUP_REMOVED lines=38> */
[----:B------:R-:W-:Y:S02]  /*c4b0*/  LEA.HI.X R7, R4, UR9, R3, 0x2, P0 ;  /* 0x0000000904077c11 */ /* 0x000fe400080f1403 */
[----:B------:R-:W-:-:S05]  /*c4c0*/  MOV R3, 0xff800000 ;  /* 0xff80000000037802 */ /* 0x000fca0000000f00 */
[----:B------:R0:W-:Y:S02]  /*c4d0*/  STG.E desc[UR50][R6.64], R3 ;  /* 0x0000000306007986 */ /* 0x0001e4000c101932 */
.L_x_7721:
[----:B------:R-:W-:Y:S05]  /*c4e0*/  BSYNC B1 ;  /* 0x0000000000017941 */ /* 0x000fea0003800000 */
.L_x_7720:
        /* <DEDUP_REMOVED lines=23> */
[----:B------:R-:W-:Y:S01]  /*c660*/  VIADD R8, R3, UR45 ;  /* 0x0000002d03087c36 */ /* 0x000fe20008000000 */
[----:B------:R-:W-:Y:S01]  /*c670*/  UIMAD.WIDE.U32 UR8, UR44, UR14, UR8 ;  /* 0x0000000e2c0872a5 */ /* 0x000fe2000f8e0008 */
[----:B------:R-:W-:Y:S01]  /*c680*/  IMAD.SHL.U32 R9, R6, 0x4, RZ ;  /* 0x0000000406097824 */ /* 0x000fe200078e00ff */
[----:B------:R-:W-:Y:S01]  /*c690*/  ULDC.64 UR10, c[0x0][0xaf0] ;  /* 0x0002bc00000a7ab9 */ /* 0x000fe20000000a00 */
[----:B------:R-:W-:Y:S01]  /*c6a0*/  SEL R10, RZ, 0xffffffff, P1 ;  /* 0xffffffffff0a7807 */ /* 0x000fe20000800000 */
[----:B------:R-:W-:Y:S01]  /*c6b0*/  UIMAD UR43, UR43, UR10, URZ ;  /* 0x0000000a2b2b72a4 */ /* 0x000fe2000f8e023f */
[----:B------:R-:W-:Y:S01]  /*c6c0*/  IMAD.MOV.U32 R3, RZ, RZ, R8 ;  /* 0x000000ffff037224 */ /* 0x000fe200078e0008 */
[----:B------:R-:W-:Y:S01]  /*c6d0*/  UIADD3 UR9, UR9, UR4, URZ ;  /* 0x0000000409097290 */ /* 0x000fe2000fffe03f */
[----:B------:R-:W-:Y:S01]  /*c6e0*/  LOP3.LUT R9, R9, 0x4, R4, 0xe2, !PT ;  /* 0x0000000409097812 */ /* 0x000fe200078ee204 */
[----:B------:R-:W-:Y:S01]  /*c6f0*/  UIMAD UR4, UR42, UR11, UR43 ;  /* 0x0000000b2a0472a4 */ /* 0x000fe2000f8e022b */
[----:B------:R-:W-:Y:S01]  /*c700*/  SHF.L.U32 R10, R10, 0x3, RZ ;  /* 0x000000030a0a7819 */ /* 0x000fe200000006ff */
[----:B------:R-:W-:Y:S01]  /*c710*/  UIMAD.WIDE.U32 UR42, UR42, UR10, UR8 ;  /* 0x0000000a2a2a72a5 */ /* 0x000fe2000f8e0008 */
[----:B------:R-:W-:Y:S01]  /*c720*/  VIADD R26, R192, UR45 ;  /* 0x0000002dc01a7c36 */ /* 0x000fe20008000000 */
[----:B------:R-:W-:Y:S01]  /*c730*/  ISETP.GE.AND P2, PT, R194, UR13, PT ;  /* 0x0000000dc2007c0c */ /* 0x000fe2000bf46270 */
[----:B0-----:R-:W-:Y:S01]  /*c740*/  @P0 IMAD.HI.U32 R6, R8, R5, RZ ;  /* 0x0000000508060227 */ /* 0x001fe200078e00ff */
[----:B------:R-:W-:Y:S01]  /*c750*/  UIADD3 UR4, UR43, UR4, URZ ;  /* 0x000000042b047290 */ /* 0x000fe2000fffe03f */
[----:B------:R-:W-:Y:S01]  /*c760*/  LOP3.LUT R10, R10, 0x8, R9, 0xe2, !PT ;  /* 0x000000080a0a7812 */ /* 0x000fe200078ee209 */
[----:B------:R-:W-:Y:S01]  /*c770*/  ULDC.64 UR8, c[0x0][0xae0] ;  /* 0x0002b80000087ab9 */ /* 0x000fe20000000a00 */
[----:B------:R-:W-:Y:S01]  /*c780*/  IMAD.U32 R5, RZ, RZ, UR43 ;  /* 0x0000002bff057e24 */ /* 0x000fe2000f8e00ff */
[----:B------:R-:W-:Y:S01]  /*c790*/  SEL R0, RZ, 0x80, P2 ;  /* 0x00000080ff007807 */ /* 0x000fe20001000000 */
[----:B------:R-:W-:Y:S01]  /*c7a0*/  IMAD.U32 R4, RZ, RZ, UR42 ;  /* 0x0000002aff047e24 */ /* 0x000fe2000f8e00ff */
[----:B------:R-:W-:Y:S01]  /*c7b0*/  BSSY B1, `(.L_x_7722) ;  /* 0x0000042000017945 */ /* 0x000fe20003800000 */
[----:B-1----:R-:W-:Y:S01]  /*c7c0*/  @P0 SHF.R.U32.HI R3, RZ, R7, R6 ;  /* 0x00000007ff030219 */ /* 0x002fe20000011606 */
[----:B------:R-:W-:Y:S01]  /*c7d0*/  IMAD.U32 R5, RZ, RZ, UR4 ;  /* 0x00000004ff057e24 */ /* 0x000fe2000f8e00ff */
[----:B------:R-:W-:-:S02]  /*c7e0*/  ISETP.GE.AND P0, PT, R187, UR13, PT ;  /* 0x0000000dbb007c0c */ /* 0x000fc4000bf06270 */
        /* <DEDUP_REMOVED lines=13> */
[----:B------:R-:W-:Y:S01]  /*c8c0*/  LOP3.LUT R10, R13, 0x10, R10, 0xe2, !PT ;  /* 0x000000100d0a7812 */ /* 0x000fe200078ee20a */
[----:B------:R-:W-:Y:S01]  /*c8d0*/  IMAD.IADD R5, R5, 0x1, R9 ;  /* 0x0000000105057824 */ /* 0x000fe200078e0209 */
[----:B------:R-:W-:Y:S01]  /*c8e0*/  SHF.L.U32 R13, R8, 0x5, RZ ;  /* 0x00000005080d7819 */ /* 0x000fe200000006ff */
[----:B------:R-:W-:-:S02]  /*c8f0*/  IMAD R6, R3, UR8, RZ ;  /* 0x0000000803067c24 */ /* 0x000fc4000f8e02ff */
        /* <DEDUP_REMOVED lines=45> */
.L_x_7723:
[----:B------:R-:W-:Y:S05]  /*cbd0*/  BSYNC B1 ;  /* 0x0000000000017941 */ /* 0x000fea0003800000 */
.L_x_7722:
        /* <DEDUP_REMOVED lines=36> */
.L_x_7718:
[----:B------:R-:W-:Y:S05]  /*ce20*/  BSYNC B0 ;  /* 0x0000000000007941 */ /* 0x000fea0003800000 */
.L_x_7712:
[----:B------:R-:W-:Y:S02]  /*ce30*/  ULDC UR4, c[0x0][0xc3c] ;  /* 0x00030f0000047ab9 */ /* 0x000fe40000000800 */
[----:B------:R-:W-:-:S06]  /*ce40*/  UISETP.GE.AND UP0, UPT, UR7, UR4, UPT ;  /* 0x000000040700728c */ /* 0x000fcc000bf06270 */
[----:B------:R-:W-:-:S13]  /*ce50*/  PLOP3.LUT P0, PT, PT, PT, UP0, 0x80, 0x0 ;  /* 0x000000000000781c */ /* 0x000fda0003f0f008 */
[----:B------:R-:W-:Y:S05]  /*ce60*/  @!P0 BRA `(.L_x_7724) ;  /* 0xffffff4000408947 */ /* 0x000fea000383ffff */
[----:B------:R-:W-:Y:S05]  /*ce70*/  EXIT ;  /* 0x000000000000794d */ /* 0x000fea0003800000 */
.L_x_7659:
        /* <DEDUP_REMOVED lines=16> */
.L_x_7725:
        /* <DEDUP_REMOVED lines=36> */
[----:B------:R-:W-:Y:S01]  /*d1c0*/  IMAD.MOV.U32 R6, RZ, RZ, R3 ;  /* 0x000000ffff067224 */ /* 0x000fe200078e0003 */
[----:B------:R-:W-:Y:S01]  /*d1d0*/  UMOV UR4, URZ ;  /* 0x0000003f00047c82 */ /* 0x000fe20008000000 */
[----:B------:R-:W-:-:S05]  /*d1e0*/  ULDC UR5, c[0x0][0xc38] ;  /* 0x00030e0000057ab9 */ /* 0x000fca0000000800 */
.L_x_7731:
        /* <DEDUP_REMOVED lines=12> */
.L_x_7730:
[----:B------:R-:W-:Y:S05]  /*d2b0*/  BSYNC B0 ;  /* 0x0000000000007941 */ /* 0x000fea0003800000 */
.L_x_7729:
        /* <DEDUP_REMOVED lines=20> */
.L_x_7727:
        /* <DEDUP_REMOVED lines=20> */
.L_x_7732:
        /* <DEDUP_REMOVED lines=34> */
[----:B0-----:R-:W-:-:S06]  /*d760*/  IADD3 R3, R7, 0xffffffe, RZ ;  /* 0x0ffffffe07037810 */ /* 0x001fcc0007ffe0ff */
        /* <DEDUP_REMOVED lines=21> */
[----:B------:R-:W-:-:S03]  /*d8c0*/  IMAD R18, R2, R18, R3 ;  /* 0x0000001202127224 */ /* 0x000fc600078e0203 */
[----:B------:R-:W-:Y:S01]  /*d8d0*/  IADD3 R17, R4, R17, RZ ;  /* 0x0000001104117210 */ /* 0x000fe20007ffe0ff */
[----:B------:R-:W-:Y:S06]  /*d8e0*/  BRA `(.L_x_7733) ;  /* 0x0000000000147947 */ /* 0x000fec0003800000 */
.L_x_7728:
[----:B------:R-:W-:Y:S01]  /*d8f0*/  ULDC UR4, c[0x0][0xc3c] ;  /* 0x00030f0000047ab9 */ /* 0x000fe20000000800 */
[----:B------:R-:W-:Y:S02]  /*d900*/  IMAD.MOV.U32 R17, RZ, RZ, RZ ;  /* 0x000000ffff117224 */ /* 0x000fe400078e00ff */
[----:B------:R-:W-:Y:S02]  /*d910*/  IMAD.U32 R16, RZ, RZ, UR6 ;  /* 0x00000006ff107e24 */ /* 0x000fe4000f8e00ff */
[----:B------:R-:W-:Y:S02]  /*d920*/  IMAD.MOV.U32 R18, RZ, RZ, RZ ;  /* 0x000000ffff127224 */ /* 0x000fe400078e00ff */
[----:B------:R-:W-:-:S07]  /*d930*/  IMAD.U32 R19, RZ, RZ, UR4 ;  /* 0x00000004ff137e24 */ /* 0x000fce000f8e00ff */
.L_x_7733:
[----:B------:R-:W-:-:S13]  /*d940*/  ISETP.NE.AND P0, PT, R5, RZ, PT ;  /* 0x000000ff0500720c */ /* 0x000fda0003f05270 */
[----:B------:R-:W0:Y:S01]  /*d950*/  @!P0 S2R R3, SR_CgaCtaId ;  /* 0x0000000000038919 */ /* 0x000e220000008800 */
[----:B------:R-:W-:-:S04]  /*d960*/  @!P0 MOV R2, 0x400 ;  /* 0x0000040000028802 */ /* 0x000fc80000000f00 */
[----:B0-----:R-:W-:-:S05]  /*d970*/  @!P0 LEA R2, R3, R2, 0x18 ;  /* 0x0000000203028211 */ /* 0x001fca00078ec0ff */
[----:B------:R0:W-:Y:S01]  /*d980*/  @!P0 STS.128 [R2+0x28cd0], R16 ;  /* 0x028cd01002008388 */ /* 0x0001e20000000c00 */
[----:B------:R-:W-:Y:S06]  /*d990*/  BAR.ARV 0x5, 0x180 ;  /* 0x0146000000007b1d */ /* 0x000fec0000002000 */
.L_x_7726:
[----:B------:R2:W-:Y:S01]  /*d9a0*/  STL [R1+0x24], RZ ;  /* 0x000024ff01007387 */ /* 0x0005e20000100800 */
[----:B------:R-:W-:Y:S01]  /*d9b0*/  ULDC UR4, c[0x0][0xc3c] ;  /* 0x00030f0000047ab9 */ /* 0x000fe20000000800 */
[----:B------:R-:W-:Y:S01]  /*d9c0*/  IMAD.MOV.U32 R25, RZ, RZ, 0x1 ;  /* 0x00000001ff197424 */ /* 0x000fe200078e00ff */
[----:B-1----:R-:W-:Y:S02]  /*d9d0*/  ISETP.GE.AND P0, PT, R19, UR4, PT ;  /* 0x0000000413007c0c */ /* 0x002fe4000bf06270 */
[----:B------:R-:W-:-:S11]  /*d9e0*/  MOV R24, RZ ;  /* 0x000000ff00187202 */ /* 0x000fd60000000f00 */
[----:B--2---:R-:W-:Y:S05]  /*d9f0*/  @P0 BRA `(.L_x_7734) ;  /* 0x0000004800740947 */ /* 0x004fea0003800000 */
[----:B------:R-:W1:Y:S01]  /*da00*/  S2UR UR5, SR_CgaCtaId ;  /* 0x00000000000579c3 */ /* 0x000e620000008800 */
[C---:B0-----:R-:W-:Y:S01]  /*da10*/  IMAD.SHL.U32 R2, R0.reuse, 0x8, RZ ;  /* 0x0000000800027824 */ /* 0x041fe200078e00ff */
[----:B------:R-:W-:Y:S01]  /*da20*/  UMOV UR4, 0x400 ;  /* 0x0000040000047882 */ /* 0x000fe20000000000 */
[C---:B------:R-:W-:Y:S01]  /*da30*/  LOP3.LUT R4, R0.reuse, 0x7f, RZ, 0xc0, !PT ;  /* 0x0000007f00047812 */ /* 0x040fe200078ec0ff */
[----:B------:R-:W-:Y:S01]  /*da40*/  IMAD.SHL.U32 R5, R0, 0x10, RZ ;  /* 0x0000001000057824 */ /* 0x000fe200078e00ff */
[----:B------:R0:W-:Y:S01]  /*da50*/  STL [R1+0x24], RZ ;  /* 0x000024ff01007387 */ /* 0x0001e20000100800 */
[C---:B------:R-:W-:Y:S01]  /*da60*/  LOP3.LUT R3, R2.reuse, 0x1f8, RZ, 0xc0, !PT ;  /* 0x000001f802037812 */ /* 0x040fe200078ec0ff */
[----:B------:R-:W-:Y:S01]  /*da70*/  BSSY B8, `(.L_x_7734) ;  /* 0x0000495000087945 */ /* 0x000fe20003800000 */
[----:B------:R-:W-:Y:S01]  /*da80*/  SHF.R.U32.HI R36, RZ, 0x3, R4 ;  /* 0x00000003ff247819 */ /* 0x000fe20000011604 */
[----:B------:R-:W-:Y:S01]  /*da90*/  IMAD.MOV.U32 R25, RZ, RZ, 0x1 ;  /* 0x00000001ff197424 */ /* 0x000fe200078e00ff */
[----:B------:R-:W-:Y:S01]  /*daa0*/  LOP3.LUT R3, R3, 0x38, R0, 0x78, !PT ;  /* 0x0000003803037812 */ /* 0x000fe200078e7800 */
[----:B------:R-:W-:Y:S01]  /*dab0*/  IMAD.MOV.U32 R24, RZ, RZ, RZ ;  /* 0x000000ffff187224 */ /* 0x000fe200078e00ff */
        /* <DEDUP_REMOVED lines=13> */
[----:B------:R-:W-:-:S04]  /*db90*/  LOP3.LUT R2, R0, 0x1c0, RZ, 0xfc, !PT ;  /* 0x000001c000027812 */ /* 0x000fc800078efcff */
[----:B------:R-:W-:-:S05]  /*dba0*/  LEA R0, R33, R23, 0x1 ;  /* 0x0000001721007211 */ /* 0x000fca00078e08ff */
[----:B------:R0:W-:Y:S02]  /*dbb0*/  STL [R1+0x2c], R0 ;  /* 0x00002c0001007387 */ /* 0x0001e40000100800 */
.L_x_7795:
[----:B-1----:R-:W1:Y:S02]  /*dbc0*/  LDC.64 R30, c[0x0][0xc88] ;  /* 0x00032200ff1e7b82 */ /* 0x002e640000000a00 */
[----:B-1----:R-:W-:-:S06]  /*dbd0*/  IMAD.WIDE R30, R19, 0x4, R30 ;  /* 0x00000004131e7825 */ /* 0x002fcc00078e021e */
[----:B------:R1:W0:Y:S01]  /*dbe0*/  LDG.E R30, desc[UR50][R30.64] ;  /* 0x000000321e1e7981 */ /* 0x000222000c1e1900 */
[----:B------:R-:W-:Y:S05]  /*dbf0*/  YIELD ;  /* 0x0000000000007946 */ /* 0x000fea0003800000 */
[----:B------:R-:W-:Y:S01]  /*dc00*/  ULDC.64 UR4, c[0x0][0xa28] ;  /* 0x00028a0000047ab9 */ /* 0x000fe20000000a00 */
[----:B------:R-:W-:Y:S01]  /*dc10*/  ULDC.64 UR6, c[0x0][0xa18] ;  /* 0x0002860000067ab9 */ /* 0x000fe20000000a00 */
[----:B------:R-:W-:Y:S01]  /*dc20*/  ISETP.NE.U32.AND P0, PT, RZ, UR4, PT ;  /* 0x00000004ff007c0c */ /* 0x000fe2000bf05070 */
[----:B-1----:R-:W-:-:S03]  /*dc30*/  IMAD.MOV.U32 R31, RZ, RZ, RZ ;  /* 0x000000ffff1f7224 */ /* 0x002fc600078e00ff */
[----:B------:R-:W-:Y:S01]  /*dc40*/  ISETP.NE.AND.EX P0, PT, RZ, UR5, PT, P0 ;  /* 0x00000005ff007c0c */ /* 0x000fe2000bf05300 */
[----:B------:R-:W-:Y:S01]  /*dc50*/  IMAD.MOV.U32 R37, RZ, RZ, RZ ;  /* 0x000000ffff257224 */ /* 0x000fe200078e00ff */
[----:B0-----:R-:W-:-:S11]  /*dc60*/  SHF.R.S32.HI R0, RZ, 0x1f, R30 ;  /* 0x0000001fff007819 */ /* 0x001fd6000001141e */
        /* <DEDUP_REMOVED lines=19> */
[----:B--2---:R-:W2:Y:S01]  /*dda0*/  @P0 LDG.E R4, desc[UR50][R4.64] ;  /* 0x0000003204040981 */ /* 0x004ea2000c1e1900 */
[----:B------:R-:W-:-:S03]  /*ddb0*/  UISETP.NE.U32.AND UP0, UPT, UR4, URZ, UPT ;  /* 0x0000003f0400728c */ /* 0x000fc6000bf05070 */
[----:B------:R-:W-:Y:S01]  /*ddc0*/  ULDC UR4, c[0x0][0x424] ;  /* 0x0001090000047ab9 */ /* 0x000fe20000000800 */
[----:B------:R-:W-:-:S03]  /*ddd0*/  UISETP.NE.AND.EX UP0, UPT, UR5, URZ, UPT, UP0 ;  /* 0x0000003f0500728c */ /* 0x000fc6000bf05300 */
[----:B------:R-:W-:Y:S01]  /*dde0*/  ULDC UR5, c[0x0][0x2f0] ;  /* 0x0000bc0000057ab9 */ /* 0x000fe20000000800 */
[----:B------:R-:W-:-:S04]  /*ddf0*/  USEL UR4, UR4, 0x1, UP0 ;  /* 0x0000000104047887 */ /* 0x000fc80008000000 */
[----:B------:R-:W-:-:S06]  /*de00*/  UIMAD UR4, UR4, UR5, URZ ;  /* 0x00000005040472a4 */ /* 0x000fcc000f8e023f */
[----:B0-----:R-:W-:Y:S01]  /*de10*/  IMAD.U32 R0, RZ, RZ, UR4 ;  /* 0x00000004ff007e24 */ /* 0x001fe2000f8e00ff */
[----:B--2---:R1:W-:Y:S01]  /*de20*/  @P0 STL [R1], R4 ;  /* 0x0000000401000387 */ /* 0x0043e20000100800 */
[----:B---34-:R-:W-:Y:S05]  /*de30*/  @P0 BRA `(.L_x_7735) ;  /* 0x0000000000200947 */ /* 0x018fea0003800000 */
[----:B------:R-:W-:Y:S02]  /*de40*/  ULDC UR4, c[0x0][0x288] ;  /* 0x0000a20000047ab9 */ /* 0x000fe40000000800 */
[----:B-1----:R-:W-:-:S05]  /*de50*/  IMAD.U32 R4, RZ, RZ, UR4 ;  /* 0x00000004ff047e24 */ /* 0x002fca000f8e00ff */
[----:B------:R0:W-:Y:S01]  /*de60*/  STL [R1], R4 ;  /* 0x0000000401007387 */ /* 0x0001e20000100800 */
[----:B------:R-:W-:Y:S05]  /*de70*/  @!P2 BRA `(.L_x_7735) ;  /* 0x000000000010a947 */ /* 0x000fea0003800000 */
[----:B------:R-:W2:Y:S04]  /*de80*/  LDG.E R5, desc[UR50][R2.64] ;  /* 0x0000003202057981 */ /* 0x000ea8000c1e1900 */
[----:B0-----:R-:W2:Y:S02]  /*de90*/  LDG.E R4, desc[UR50][R2.64+0x4] ;  /* 0x0000043202047981 */ /* 0x001ea4000c1e1900 */
[----:B--2---:R-:W-:-:S05]  /*dea0*/  IADD3 R2, -R5, R4, RZ ;  /* 0x0000000405027210 */ /* 0x004fca0007ffe1ff */
[----:B------:R2:W-:Y:S02]  /*deb0*/  STL [R1], R2 ;  /* 0x0000000201007387 */ /* 0x0005e40000100800 */
.L_x_7735:
[----:B------:R-:W-:Y:S01]  /*dec0*/  ULDC.64 UR4, c[0x0][0xa20] ;  /* 0x0002880000047ab9 */ /* 0x000fe20000000a00 */
[----:B------:R-:W-:Y:S01]  /*ded0*/  IMAD.MOV.U32 R28, RZ, RZ, R30 ;  /* 0x000000ffff1c7224 */ /* 0x000fe200078e001e */
[----:B------:R-:W-:-:S04]  /*dee0*/  ISETP.NE.U32.AND P0, PT, RZ, UR4, PT ;  /* 0x00000004ff007c0c */ /* 0x000fc8000bf05070 */
[----:B------:R-:W-:-:S13]  /*def0*/  ISETP.NE.AND.EX P0, PT, RZ, UR5, PT, P0 ;  /* 0x00000005ff007c0c */ /* 0x000fda000bf05300 */
[----:B------:R-:W-:Y:S05]  /*df00*/  @!P0 BRA `(.L_x_7736) ;  /* 0x0000000000108947 */ /* 0x000fea0003800000 */
[----:B-12---:R-:W-:-:S04]  /*df10*/  IADD3 R2, P0, R26, UR4, RZ ;  /* 0x000000041a027c10 */ /* 0x006fc8000ff1e0ff */
[----:B------:R-:W-:-:S05]  /*df20*/  IADD3.X R3, R27, UR5, RZ, P0, !PT ;  /* 0x000000051b037c10 */ /* 0x000fca00087fe4ff */
[----:B------:R1:W5:Y:S01]  /*df30*/  LDG.E R0, desc[UR50][R2.64] ;  /* 0x0000003202007981 */ /* 0x000362000c1e1900 */
[----:B------:R-:W-:Y:S05]  /*df40*/  BRA `(.L_x_7737) ;  /* 0x0000000000247947 */ /* 0x000fea0003800000 */
.L_x_7736:
[----:B------:R-:W-:Y:S02]  /*df50*/  ULDC.64 UR4, c[0x0][0xa08] ;  /* 0x0002820000047ab9 */ /* 0x000fe40000000a00 */
[----:B------:R-:W-:-:S04]  /*df60*/  ISETP.NE.U32.AND P0, PT, RZ, UR4, PT ;  /* 0x00000004ff007c0c */ /* 0x000fc8000bf05070 */
[----:B------:R-:W-:-:S13]  /*df70*/  ISETP.NE.AND.EX P0, PT, RZ, UR5, PT, P0 ;  /* 0x00000005ff007c0c */ /* 0x000fda000bf05300 */
[----:B------:R-:W-:Y:S05]  /*df80*/  @!P0 BRA `(.L_x_7737) ;  /* 0x0000000000148947 */ /* 0x000fea0003800000 */
[----:B-12---:R-:W1:Y:S02]  /*df90*/  LDC.64 R2, c[0x0][0xa08] ;  /* 0x00028200ff027b82 */ /* 0x006e640000000a00 */
[----:B-1----:R-:W-:-:S05]  /*dfa0*/  IMAD.WIDE R2, R28, 0x4, R2 ;  /* 0x000000041c027825 */ /* 0x002fca00078e0202 */
[----:B------:R-:W2:Y:S04]  /*dfb0*/  LDG.E R0, desc[UR50][R2.64] ;  /* 0x0000003202007981 */ /* 0x000ea8000c1e1900 */
[----:B------:R-:W2:Y:S02]  /*dfc0*/  LDG.E R5, desc[UR50][R2.64+0x4] ;  /* 0x0000043202057981 */ /* 0x000ea4000c1e1900 */
[----:B--2---:R-:W-:-:S07]  /*dfd0*/  IMAD.IADD R0, R5, 0x1, -R0 ;  /* 0x0000000105007824 */ /* 0x004fce00078e0a00 */
.L_x_7737:
[----:B------:R-:W3:Y:S01]  /*dfe0*/  LDL R6, [R1] ;  /* 0x0000000001067983 */ /* 0x000ee20000100800 */
[----:B-12---:R-:W1:Y:S01]  /*dff0*/  LDC R2, c[0x0][0x448] ;  /* 0x00011200ff027b82 */ /* 0x006e620000000800 */
[----:B-----5:R-:W-:Y:S01]  /*e000*/  IMAD.IADD R29, R0, 0x1, -R31 ;  /* 0x00000001001d7824 */ /* 0x020fe200078e0a1f */
[----:B------:R-:W-:Y:S01]  /*e010*/  LOP3.LUT R22, R22, 0xfffffdff, RZ, 0xc0, !PT ;  /* 0xfffffdff16167812 */ /* 0x000fe200078ec0ff */
[----:B------:R-:W-:Y:S01]  /*e020*/  BSSY B7, `(.L_x_7738) ;  /* 0x0000378000077945 */ /* 0x000fe20003800000 */
[----:B-1----:R-:W-:Y:S01]  /*e030*/  ISETP.NE.AND P0, PT, R2, 0x1, PT ;  /* 0x000000010200780c */ /* 0x002fe20003f05270 */
[----:B------:R-:W-:-:S04]  /*e040*/  IMAD.SHL.U32 R2, R17, 0x40, RZ ;  /* 0x0000004011027824 */ /* 0x000fc800078e00ff */
[----:B------:R-:W-:-:S08]  /*e050*/  VIADD R2, R2, 0x3f ;  /* 0x0000003f02027836 */ /* 0x000fd00000000000 */
[----:B------:R-:W0:Y:S01]  /*e060*/  @P0 LDC R5, c[0x0][0x44c] ;  /* 0x00011300ff050b82 */ /* 0x000e220000000800 */
[----:B------:R-:W-:-:S07]  /*e070*/  @P0 LOP3.LUT R22, R22, 0x200, RZ, 0xfc, !PT ;  /* 0x0000020016160812 */ /* 0x000fce00078efcff */
[----:B------:R-:W1:Y:S01]  /*e080*/  @P0 LDC R3, c[0x0][0x450] ;  /* 0x00011400ff030b82 */ /* 0x000e620000000800 */
[----:B0-----:R-:W-:-:S05]  /*e090*/  @P0 IMAD.HI.U32 R4, R2, R5, RZ ;  /* 0x0000000502040227 */ /* 0x001fca00078e00ff */
[----:B-1----:R-:W-:Y:S02]  /*e0a0*/  @P0 SHF.R.U32.HI R2, RZ, R3, R4 ;  /* 0x00000003ff020219 */ /* 0x002fe40000011604 */
[----:B---3--:R-:W-:-:S04]  /*e0b0*/  IADD3 R3, R29, 0x40, -R6 ;  /* 0x000000401d037810 */ /* 0x008fc80007ffe806 */
[----:B------:R-:W-:-:S04]  /*e0c0*/  IADD3 R2, R3, R2, RZ ;  /* 0x0000000203027210 */ /* 0x000fc80007ffe0ff */
[----:B------:R-:W-:-:S04]  /*e0d0*/  SHF.R.S32.HI R3, RZ, 0x1f, R2 ;  /* 0x0000001fff037819 */ /* 0x000fc80000011402 */
[----:B------:R-:W-:Y:S01]  /*e0e0*/  LEA.HI R0, R3, R2, RZ, 0x6 ;  /* 0x0000000203007211 */ /* 0x000fe200078f30ff */
[----:B------:R-:W-:-:S03]  /*e0f0*/  VIADD R2, R29, 0x3f ;  /* 0x0000003f1d027836 */ /* 0x000fc60000000000 */
[----:B------:R-:W-:Y:S02]  /*e100*/  SHF.R.S32.HI R0, RZ, 0x6, R0 ;  /* 0x00000006ff007819 */ /* 0x000fe40000011400 */
[----:B------:R-:W-:-:S04]  /*e110*/  SHF.R.S32.HI R3, RZ, 0x1f, R2 ;  /* 0x0000001fff037819 */ /* 0x000fc80000011402 */
[----:B------:R-:W-:-:S04]  /*e120*/  LEA.HI R3, R3, R2, RZ, 0x6 ;  /* 0x0000000203037211 */ /* 0x000fc800078f30ff */
[----:B------:R-:W-:-:S04]  /*e130*/  SHF.R.S32.HI R3, RZ, 0x6, R3 ;  /* 0x00000006ff037819 */ /* 0x000fc80000011403 */
        /* <DEDUP_REMOVED lines=21> */
.L_x_7739:
        /* <DEDUP_REMOVED lines=20> */
.L_x_7742:
[----:B------:R-:W-:Y:S05]  /*e3d0*/  BSYNC B6 ;  /* 0x0000000000067941 */ /* 0x000fea0003800000 */
.L_x_7741:
        /* <DEDUP_REMOVED lines=20> */
.L_x_7745:
        /* <DEDUP_REMOVED lines=15> */
.L_x_7744:
[----:B------:R-:W-:Y:S05]  /*e610*/  BSYNC B6 ;  /* 0x0000000000067941 */ /* 0x000fea0003800000 */
.L_x_7743:
[----:B------:R-:W0:Y:S01]  /*e620*/  S2R R20, SR_TID.X ;  /* 0x0000000000147919 */ /* 0x000e220000002100 */
[----:B------:R-:W-:Y:S01]  /*e630*/  ULDC.64 UR4, c[0x0][0x9f8] ;  /* 0x00027e0000047ab9 */ /* 0x000fe20000000a00 */
[----:B------:R-:W1:Y:S01]  /*e640*/  LDC R10, c[0x0][0x430] ;  /* 0x00010c00ff0a7b82 */ /* 0x000e620000000800 */
[----:B------:R-:W-:-:S04]  /*e650*/  ISETP.NE.U32.AND P0, PT, RZ, UR4, PT ;  /* 0x00000004ff007c0c */ /* 0x000fc8000bf05070 */
[----:B------:R-:W-:-:S13]  /*e660*/  ISETP.NE.AND.EX P0, PT, RZ, UR5, PT, P0 ;  /* 0x00000005ff007c0c */ /* 0x000fda000bf05300 */
[----:B------:R-:W-:Y:S01]  /*e670*/  @P0 IADD3 R26, P1, R26, UR4, RZ ;  /* 0x000000041a1a0c10 */ /* 0x000fe2000ff3e0ff */
[----:B------:R-:W-:-:S03]  /*e680*/  ULDC UR4, c[0x0][0x320] ;  /* 0x0000c80000047ab9 */ /* 0x000fc60000000800 */
[----:B------:R-:W-:-:S05]  /*e690*/  @P0 IADD3.X R27, R27, UR5, RZ, P1, !PT ;  /* 0x000000051b1b0c10 */ /* 0x000fca0008ffe4ff */
[----:B------:R2:W5:Y:S01]  /*e6a0*/  @P0 LDG.E R28, desc[UR50][R26.64] ;  /* 0x000000321a1c0981 */ /* 0x000562000c1e1900 */
[----:B------:R-:W-:Y:S01]  /*e6b0*/  LOP3.LUT R22, R22, 0xffffffbf, RZ, 0xc0, !PT ;  /* 0xffffffbf16167812 */ /* 0x000fe200078ec0ff */
[----:B------:R-:W-:Y:S01]  /*e6c0*/  UMOV UR5, 0xffffffff ;  /* 0xffffffff00057882 */ /* 0x000fe20000000000 */
[----:B0-----:R-:W-:Y:S01]  /*e6d0*/  IMAD.SHL.U32 R20, R20, 0x8, RZ ;  /* 0x0000000814147824 */ /* 0x001fe200078e00ff */
[----:B------:R-:W0:Y:S01]  /*e6e0*/  S2R R2, SR_TID.X ;  /* 0x0000000000027919 */ /* 0x000e220000002100 */
[----:B------:R-:W-:-:S03]  /*e6f0*/  LEA R0, R34, 0xffffffc0, 0x6 ;  /* 0xffffffc022007811 */ /* 0x000fc600078e30ff */
[----:B------:R-:W-:-:S04]  /*e700*/  LOP3.LUT R20, R20, 0x38, RZ, 0xc0, !PT ;  /* 0x0000003814147812 */ /* 0x000fc800078ec0ff */
[C---:B------:R-:W-:Y:S02]  /*e710*/  LOP3.LUT R32, R20.reuse, 0x180, RZ, 0xfc, !PT ;  /* 0x0000018014207812 */ /* 0x040fe400078efcff */
[C---:B------:R-:W-:Y:S02]  /*e720*/  LOP3.LUT R21, R20.reuse, 0x40, RZ, 0xfc, !PT ;  /* 0x0000004014157812 */ /* 0x040fe400078efcff */
[----:B------:R-:W-:Y:S02]  /*e730*/  LOP3.LUT R20, R20, 0x1c0, RZ, 0xfc, !PT ;  /* 0x000001c014147812 */ /* 0x000fe400078efcff */
[----:B------:R-:W-:Y:S02]  /*e740*/  ISETP.GE.AND P3, PT, R21, UR4, PT ;  /* 0x0000000415007c0c */ /* 0x000fe4000bf66270 */
[----:B------:R-:W-:Y:S02]  /*e750*/  ISETP.GE.AND P0, PT, R20, UR4, PT ;  /* 0x0000000414007c0c */ /* 0x000fe4000bf06270 */
[----:B------:R-:W3:Y:S01]  /*e760*/  S2R R20, SR_TID.X ;  /* 0x0000000000147919 */ /* 0x000ee20000002100 */
[----:B------:R-:W-:-:S02]  /*e770*/  ISETP.GE.AND P1, PT, R32, UR4, PT ;  /* 0x0000000420007c0c */ /* 0x000fc4000bf26270 */
[----:B------:R-:W-:Y:S02]  /*e780*/  SEL R8, RZ, 0x80, P0 ;  /* 0x00000080ff087807 */ /* 0x000fe40000000000 */
[----:B------:R-:W-:-:S04]  /*e790*/  SEL R6, RZ, 0x40, P1 ;  /* 0x00000040ff067807 */ /* 0x000fc80000800000 */
[----:B------:R-:W-:-:S04]  /*e7a0*/  @P3 LOP3.LUT R22, R22, 0x40, RZ, 0xfc, !PT ;  /* 0x0000004016163812 */ /* 0x000fc800078efcff */
[----:B------:R-:W-:Y:S01]  /*e7b0*/  LOP3.LUT R22, R22, 0xffffff7f, RZ, 0xc0, !PT ;  /* 0xffffff7f16167812 */ /* 0x000fe200078ec0ff */
[----:B0-----:R-:W-:-:S05]  /*e7c0*/  IMAD.SHL.U32 R2, R2, 0x8, RZ ;  /* 0x0000000802027824 */ /* 0x001fca00078e00ff */
[----:B------:R-:W-:-:S04]  /*e7d0*/  LOP3.LUT R2, R2, 0x38, RZ, 0xc0, !PT ;  /* 0x0000003802027812 */ /* 0x000fc800078ec0ff */
[----:B------:R-:W-:Y:S01]  /*e7e0*/  ISETP.GE.AND P2, PT, R2, UR4, PT ;  /* 0x0000000402007c0c */ /* 0x000fe2000bf46270 */
[----:B---3--:R-:W-:-:S12]  /*e7f0*/  IMAD.SHL.U32 R20, R20, 0x8, RZ ;  /* 0x0000000814147824 */ /* 0x008fd800078e00ff */
[----:B------:R-:W-:Y:S02]  /*e800*/  @P2 LOP3.LUT R22, R22, 0x80, RZ, 0xfc, !PT ;  /* 0x0000008016162812 */ /* 0x000fe400078efcff */
[----:B------:R-:W-:Y:S02]  /*e810*/  LOP3.LUT R20, R20, 0x38, RZ, 0xc0, !PT ;  /* 0x0000003814147812 */ /* 0x000fe400078ec0ff */
[----:B------:R-:W-:Y:S02]  /*e820*/  LOP3.LUT R22, R22, 0xffffffdf, RZ, 0xc0, !PT ;  /* 0xffffffdf16167812 */ /* 0x000fe400078ec0ff */
[----:B------:R-:W-:Y:S02]  /*e830*/  LOP3.LUT R21, R20, 0x80, RZ, 0xfc, !PT ;  /* 0x0000008014157812 */ /* 0x000fe400078efcff */
[----:B------:R-:W0:Y:S02]  /*e840*/  S2R R20, SR_TID.X ;  /* 0x0000000000147919 */ /* 0x000e240000002100 */
[----:B------:R-:W-:-:S13]  /*e850*/  ISETP.GE.AND P5, PT, R21, UR4, PT ;  /* 0x0000000415007c0c */ /* 0x000fda000bfa6270 */
[----:B------:R-:W-:-:S04]  /*e860*/  @P5 LOP3.LUT R22, R22, 0x20, RZ, 0xfc, !PT ;  /* 0x0000002016165812 */ /* 0x000fc800078efcff */
[----:B------:R-:W-:Y:S01]  /*e870*/  LOP3.LUT R22, R22, 0xffffffef, RZ, 0xc0, !PT ;  /* 0xffffffef16167812 */ /* 0x000fe200078ec0ff */
[----:B0-----:R-:W-:-:S05]  /*e880*/  IMAD.SHL.U32 R20, R20, 0x8, RZ ;  /* 0x0000000814147824 */ /* 0x001fca00078e00ff */
[----:B------:R-:W-:-:S04]  /*e890*/  LOP3.LUT R20, R20, 0x38, RZ, 0xc0, !PT ;  /* 0x0000003814147812 */ /* 0x000fc800078ec0ff */
[----:B------:R-:W-:Y:S02]  /*e8a0*/  LOP3.LUT R21, R20, 0xc0, RZ, 0xfc, !PT ;  /* 0x000000c014157812 */ /* 0x000fe400078efcff */
[----:B------:R-:W0:Y:S02]  /*e8b0*/  S2R R20, SR_TID.X ;  /* 0x0000000000147919 */ /* 0x000e240000002100 */
[----:B------:R-:W-:Y:S02]  /*e8c0*/  ISETP.GE.AND P4, PT, R21, UR4, PT ;  /* 0x0000000415007c0c */ /* 0x000fe4000bf86270 */
[C---:B------:R-:W-:Y:S02]  /*e8d0*/  LOP3.LUT R21, R2.reuse, 0x100, RZ, 0xfc, !PT ;  /* 0x0000010002157812 */ /* 0x040fe400078efcff */
[----:B------:R-:W-:Y:S02]  /*e8e0*/  LOP3.LUT R2, R2, 0x140, RZ, 0xfc, !PT ;  /* 0x0000014002027812 */ /* 0x000fe400078efcff */
[----:B------:R-:W-:-:S02]  /*e8f0*/  ISETP.GE.AND P3, PT, R21, UR4, PT ;  /* 0x0000000415007c0c */ /* 0x000fc4000bf66270 */
[----:B------:R-:W-:-:S05]  /*e900*/  ISETP.GE.AND P2, PT, R2, UR4, PT ;  /* 0x0000000402007c0c */ /* 0x000fca000bf46270 */
[----:B------:R-:W-:-:S04]  /*e910*/  @P4 LOP3.LUT R22, R22, 0x10, RZ, 0xfc, !PT ;  /* 0x0000001016164812 */ /* 0x000fc800078efcff */
[----:B------:R-:W-:-:S04]  /*e920*/  LOP3.LUT R22, R22, 0xfffffffb, RZ, 0xc0, !PT ;  /* 0xfffffffb16167812 */ /* 0x000fc800078ec0ff */
[----:B------:R-:W-:-:S04]  /*e930*/  @P2 LOP3.LUT R22, R22, 0x4, RZ, 0xfc, !PT ;  /* 0x0000000416162812 */ /* 0x000fc800078efcff */
[----:B------:R-:W-:-:S04]  /*e940*/  LOP3.LUT R22, R22, 0xfffffff7, RZ, 0xc0, !PT ;  /* 0xfffffff716167812 */ /* 0x000fc800078ec0ff */
[----:B------:R-:W-:Y:S01]  /*e950*/  @P3 LOP3.LUT R22, R22, 0x8, RZ, 0xfc, !PT ;  /* 0x0000000816163812 */ /* 0x000fe200078efcff */
[----:B0-----:R-:W-:-:S05]  /*e960*/  IMAD.SHL.U32 R20, R20, 0x10, RZ ;  /* 0x0000001014147824 */ /* 0x001fca00078e00ff */
[----:B------:R-:W-:-:S04]  /*e970*/  LOP3.LUT R20, R36, 0x70, R20, 0xf8, !PT ;  /* 0x0000007024147812 */ /* 0x000fc800078ef814 */
[----:B------:R-:W-:Y:S01]  /*e980*/  IADD3 R35, R20, R0, RZ ;  /* 0x0000000014237210 */ /* 0x000fe20007ffe0ff */
[----:B-12---:R-:W-:Y:S06]  /*e990*/  BRA.DIV UR5, `(.L_x_7746) ;  /* 0x0000004205447947 */ /* 0x006fec000b800000 */
.L_x_7813:
        /* <DEDUP_REMOVED lines=38> */
[----:B------:R-:W-:Y:S01]  /*ec00*/  LOP3.LUT R2, R4, R2, R3, 0xfe, !PT ;  /* 0x0000000204027212 */ /* 0x000fe200078efe03 */
[----:B------:R-:W-:-:S03]  /*ec10*/  IMAD.U32 R3, RZ, RZ, UR36 ;  /* 0x00000024ff037e24 */ /* 0x000fc6000f8e00ff */
[----:B------:R-:W-:Y:S01]  /*ec20*/  LOP3.LUT R6, R2, R6, RZ, 0xfc, !PT ;  /* 0x0000000602067212 */ /* 0x000fe200078efcff */
[----:B------:R-:W-:Y:S01]  /*ec30*/  IMAD.MOV R2, RZ, RZ, -R7 ;  /* 0x000000ffff027224 */ /* 0x000fe200078e0a07 */
[----:B------:R-:W-:-:S03]  /*ec40*/  ISETP.NE.AND P0, PT, R3, 0x3, PT ;  /* 0x000000030300780c */ /* 0x000fc60003f05270 */
[----:B------:R-:W-:Y:S01]  /*ec50*/  IMAD R35, R10, R2, R35 ;  /* 0x000000020a237224 */ /* 0x000fe200078e0223 */
[----:B------:R-:W-:Y:S01]  /*ec60*/  LOP3.LUT R2, R6, R8, RZ, 0xfc, !PT ;  /* 0x0000000806027212 */ /* 0x000fe200078efcff */
[----:B------:R0:W-:Y:S04]  /*ec70*/  STL [R1+0x28], R6 ;  /* 0x0000280601007387 */ /* 0x0001e80000100800 */
[----:B------:R0:W-:Y:S04]  /*ec80*/  STL [R1+0x4], R2 ;  /* 0x0000040201007387 */ /* 0x0001e80000100800 */
[----:B------:R-:W-:-:S04]  /*ec90*/  @P0 LOP3.LUT R22, R22, 0x400, RZ, 0xfc, !PT ;  /* 0x0000040016160812 */ /* 0x000fc800078efcff */
[----:B------:R-:W-:-:S04]  /*eca0*/  LOP3.LUT R22, R22, 0xfffffffe, RZ, 0xc0, !PT ;  /* 0xfffffffe16167812 */ /* 0x000fc800078ec0ff */
[----:B------:R-:W-:Y:S01]  /*ecb0*/  @P1 LOP3.LUT R22, R22, 0x1, RZ, 0xfc, !PT ;  /* 0x0000000116161812 */ /* 0x000fe200078efcff */
[----:B0-----:R-:W-:Y:S06]  /*ecc0*/  @!P0 BRA `(.L_x_7747) ;  /* 0x0000000000048947 */ /* 0x001fec0003800000 */
[----:B------:R-:W-:Y:S01]  /*ecd0*/  BPT.TRAP 0x1 ;  /* 0x000000040000795c */ /* 0x000fe20000300000 */
.L_x_7747:
[----:B------:R-:W-:Y:S01]  /*ece0*/  IADD3 R29, -R36, R29, -R0 ;  /* 0x0000001d241d7210 */ /* 0x000fe20007ffe900 */
[----:B------:R-:W-:Y:S01]  /*ecf0*/  IMAD R27, R24, 0x8, R23 ;  /* 0x00000008181b7824 */ /* 0x000fe200078e0217 */
[----:B------:R-:W-:Y:S01]  /*ed00*/  SHF.L.U32 R0, R25, 0x1f, RZ ;  /* 0x0000001f19007819 */ /* 0x000fe200000006ff */
[----:B------:R-:W-:Y:S03]  /*ed10*/  BSSY B0, `(.L_x_7748) ;  /* 0x0000003000007945 */ /* 0x000fe60003800000 */
[----:B------:R-:W0:Y:S02]  /*ed20*/  SYNCS.PHASECHK.TRANS64.TRYWAIT P0, [R27+URZ+0x28c40], R0 ;  /* 0x028c40001b0075a7 */ /* 0x000e24000800017f */
[----:B0-----:R-:W-:Y:S05]  /*ed30*/  @!P0 BRA `(.L_x_7749) ;  /* 0x0000003c00908947 */ /* 0x001fea0003800000 */
.L_x_7814:
[----:B------:R-:W-:Y:S05]  /*ed40*/  BSYNC B0 ;  /* 0x0000000000007941 */ /* 0x000fea0003800000 */
.L_x_7748:
[----:B------:R-:W1:Y:S01]  /*ed50*/  S2R R7, SR_TID.X ;  /* 0x0000000000077919 */ /* 0x000e620000002100 */
[----:B0-----:R-:W-:Y:S01]  /*ed60*/  SHF.R.S32.HI R0, RZ, 0x1f, R35 ;  /* 0x0000001fff007819 */ /* 0x001fe20000011423 */
[----:B------:R-:W-:Y:S01]  /*ed70*/  ULDC.64 UR4, c[0x0][0x300] ;  /* 0x0000c00000047ab9 */ /* 0x000fe20000000a00 */
[----:B-----5:R-:W-:Y:S01]  /*ed80*/  SHF.R.S32.HI R4, RZ, 0x1f, R34 ;  /* 0x0000001fff047819 */ /* 0x020fe20000011422 */
[----:B------:R-:W-:Y:S01]  /*ed90*/  IMAD.WIDE.U32 R2, R35, UR4, RZ ;  /* 0x0000000423027c25 */ /* 0x000fe2000f8e00ff */
[----:B------:R-:W-:Y:S01]  /*eda0*/  LOP3.LUT R22, R22, 0xfffffffd, RZ, 0xc0, !PT ;  /* 0xfffffffd16167812 */ /* 0x000fe200078ec0ff */
[----:B------:R0:W-:Y:S02]  /*edb0*/  STL [R1+0x1c], R0 ;  /* 0x00001c0001007387 */ /* 0x0001e40000100800 */
[----:B------:R-:W-:Y:S02]  /*edc0*/  IMAD R5, R24, 0x1000, R33 ;  /* 0x0000100018057824 */ /* 0x000fe400078e0221 */
[----:B------:R2:W-:Y:S01]  /*edd0*/  STL [R1+0x20], R4 ;  /* 0x0000200401007387 */ /* 0x0005e20000100800 */
[----:B0-----:R-:W-:-:S04]  /*ede0*/  IMAD R0, R0, UR4, RZ ;  /* 0x0000000400007c24 */ /* 0x001fc8000f8e02ff */
[----:B------:R-:W-:Y:S01]  /*edf0*/  IMAD R0, R35, UR5, R0 ;  /* 0x0000000523007c24 */ /* 0x000fe2000f8e0200 */
[----:B------:R-:W-:-:S03]  /*ee00*/  ULDC.64 UR4, c[0x0][0x310] ;  /* 0x0000c40000047ab9 */ /* 0x000fc60000000a00 */
[----:B------:R-:W-:Y:S02]  /*ee10*/  IMAD.IADD R3, R3, 0x1, R0 ;  /* 0x0000000103037824 */ /* 0x000fe400078e0200 */
[----:B------:R-:W-:Y:S02]  /*ee20*/  IMAD R0, R4, UR4, RZ ;  /* 0x0000000404007c24 */ /* 0x000fe4000f8e02ff */
[----:B------:R-:W-:-:S04]  /*ee30*/  IMAD.WIDE.U32 R2, R34, UR4, R2 ;  /* 0x0000000422027c25 */ /* 0x000fc8000f8e0002 */
[----:B------:R-:W-:Y:S01]  /*ee40*/  IMAD R0, R34, UR5, R0 ;  /* 0x0000000522007c24 */ /* 0x000fe2000f8e0200 */
[----:B------:R-:W-:Y:S01]  /*ee50*/  ULDC.64 UR4, c[0x0][0x308] ;  /* 0x0000c20000047ab9 */ /* 0x000fe20000000a00 */
[----:B-1----:R-:W-:Y:S02]  /*ee60*/  IMAD.SHL.U32 R7, R7, 0x8, RZ ;  /* 0x0000000807077824 */ /* 0x002fe400078e00ff */
[----:B------:R-:W-:Y:S02]  /*ee70*/  IMAD.IADD R3, R3, 0x1, R0 ;  /* 0x0000000103037824 */ /* 0x000fe400078e0200 */
[----:B------:R-:W-:Y:S01]  /*ee80*/  IMAD R0, R26, UR4, RZ ;  /* 0x000000041a007c24 */ /* 0x000fe2000f8e02ff */
[----:B------:R-:W-:Y:S01]  /*ee90*/  LOP3.LUT R7, R7, 0x38, RZ, 0xc0, !PT ;  /* 0x0000003807077812 */ /* 0x000fe200078ec0ff */
[----:B------:R-:W-:-:S04]  /*eea0*/  IMAD.WIDE.U32 R2, R18, UR4, R2 ;  /* 0x0000000412027c25 */ /* 0x000fc8000f8e0002 */
[----:B------:R-:W-:Y:S01]  /*eeb0*/  IMAD R0, R18, UR5, R0 ;  /* 0x0000000512007c24 */ /* 0x000fe2000f8e0200 */
[----:B------:R-:W-:-:S04]  /*eec0*/  ULDC.64 UR4, c[0x0][0x2e8] ;  /* 0x0000ba0000047ab9 */ /* 0x000fc80000000a00 */
[----:B--2---:R-:W-:Y:S02]  /*eed0*/  IADD3 R4, R3, R0, RZ ;  /* 0x0000000003047210 */ /* 0x004fe40007ffe0ff */
        /* <DEDUP_REMOVED lines=40> */
.L_x_7824:
        /* <DEDUP_REMOVED lines=10> */
.L_x_7751:
        /* <DEDUP_REMOVED lines=11> */
.L_x_7752:
[----:B------:R1:W5:Y:S01]  /*f2b0*/  LDL.LU R0, [R1+0xc] ;  /* 0x00000c0001007983 */ /* 0x0003620000300800 */
[----:B------:R-:W-:Y:S01]  /*f2c0*/  LOP3.LUT P0, RZ, R22, 0x100, RZ, 0xc0, !PT ;  /* 0x0000010016ff7812 */ /* 0x000fe2000780c0ff */
[----:B------:R1:W-:Y:S02]  /*f2d0*/  SYNCS.ARRIVE.TRANS64.A1T0 RZ, [R27+URZ+0x28c30], RZ ;  /* 0x028c30ff1bff79a7 */ /* 0x0003e4000810003f */
[----:B0-----:R1:W5:Y:S10]  /*f2e0*/  LDL R3, [R1+0x4] ;  /* 0x0000040001037983 */ /* 0x0013740000100800 */
[----:B------:R-:W-:Y:S05]  /*f2f0*/  WARPSYNC.ALL ;  /* 0x0000000000007948 */ /* 0x000fea0003800000 */
[----:B------:R-:W-:Y:S01]  /*f300*/  SEL R2, R30, RZ, !P0 ;  /* 0x000000ff1e027207 */ /* 0x000fe20004000000 */
[----:B------:R-:W-:Y:S01]  /*f310*/  ULDC.64 UR4, c[0x0][0x298] ;  /* 0x0000a60000047ab9 */ /* 0x000fe20000000a00 */
[----:B------:R-:W-:Y:S01]  /*f320*/  BSSY B6, `(.L_x_7753) ;  /* 0x0000020000067945 */ /* 0x000fe20003800000 */
[----:B------:R-:W-:Y:S02]  /*f330*/  IMAD.WIDE.U32 R4, R37, UR4, RZ ;  /* 0x0000000425047c25 */ /* 0x000fe4000f8e00ff */
[----:B------:R0:W-:Y:S02]  /*f340*/  STL [R1+0x18], R2 ;  /* 0x0000180201007387 */ /* 0x0001e40000100800 */
[----:B0-----:R-:W-:Y:S01]  /*f350*/  IADD3 R2, R23, 0x20400, RZ ;  /* 0x0002040017027810 */ /* 0x001fe20007ffe0ff */
[----:B------:R-:W-:Y:S01]  /*f360*/  BAR.SYNC.DEFER_BLOCKING 0x8, 0x100 ;  /* 0x0204000000007b1d */ /* 0x000fe20000010000 */
[----:B-----5:R-:W-:-:S02]  /*f370*/  SEL R0, R0, RZ, !P0 ;  /* 0x000000ff00007207 */ /* 0x020fc40004000000 */
[----:B------:R-:W-:Y:S02]  /*f380*/  LOP3.LUT P0, RZ, R2, 0x3ff, RZ, 0xc0, !PT ;  /* 0x000003ff02ff7812 */ /* 0x000fe4000780c0ff */
[----:B------:R-:W-:Y:S01]  /*f390*/  PRMT R30, R3, 0x8880, RZ ;  /* 0x00008880031e7816 */ /* 0x000fe200000000ff */
[----:B------:R0:W-:Y:S03]  /*f3a0*/  STL [R1+0xc], R0 ;  /* 0x00000c0001007387 */ /* 0x0001e60000100800 */
[----:B------:R-:W-:Y:S01]  /*f3b0*/  PRMT R30, R30, 0x7710, RZ ;  /* 0x000077101e1e7816 */ /* 0x000fe200000000ff */
[----:B------:R2:W-:Y:S01]  /*f3c0*/  STL.64 [R1+0x10], R4 ;  /* 0x0000100401007387 */ /* 0x0005e20000100a00 */
[----:B0-----:R-:W-:-:S05]  /*f3d0*/  SHF.R.S32.HI R0, RZ, 0x1f, R37 ;  /* 0x0000001fff007819 */ /* 0x001fca0000011425 */
[----:B------:R-:W-:-:S04]  /*f3e0*/  IMAD R0, R0, UR4, RZ ;  /* 0x0000000400007c24 */ /* 0x000fc8000f8e02ff */
[----:B------:R-:W-:-:S04]  /*f3f0*/  IMAD R0, R37, UR5, R0 ;  /* 0x0000000525007c24 */ /* 0x000fc8000f8e0200 */
[----:B------:R-:W-:Y:S01]  /*f400*/  IMAD.IADD R37, R5, 0x1, R0 ;  /* 0x0000000105257824 */ /* 0x000fe200078e0200 */
[----:B--2---:R-:W-:Y:S06]  /*f410*/  @!P0 BRA `(.L_x_7754) ;  /* 0x0000000000408947 */ /* 0x004fec0003800000 */
        /* <DEDUP_REMOVED lines=16> */
.L_x_7754:
[----:B------:R-:W-:Y:S05]  /*f520*/  BSYNC B6 ;  /* 0x0000000000067941 */ /* 0x000fea0003800000 */
.L_x_7753:
[----:B------:R-:W2:Y:S01]  /*f530*/  LDL.LU.64 R2, [R1+0x10] ;  /* 0x0000100001027983 */ /* 0x000ea20000300a00 */
[----:B------:R-:W-:Y:S01]  /*f540*/  ULDC.64 UR4, c[0x0][0x2d8] ;  /* 0x0000b60000047ab9 */ /* 0x000fe20000000a00 */
[----:B------:R-:W0:Y:S02]  /*f550*/  LDC R21, c[0x0][0x448] ;  /* 0x00011200ff157b82 */ /* 0x000e240000000800 */
[----:B------:R-:W3:Y:S04]  /*f560*/  LDL.LU R4, [R1+0xc] ;  /* 0x00000c0001047983 */ /* 0x000ee80000300800 */
[----:B------:R-:W4:Y:S01]  /*f570*/  LDL.LU R20, [R1+0x18] ;  /* 0x0000180001147983 */ /* 0x000f220000300800 */
[----:B------:R-:W-:-:S03]  /*f580*/  IMAD R0, R26, UR4, RZ ;  /* 0x000000041a007c24 */ /* 0x000fc6000f8e02ff */
[----:B------:R0:W5:Y:S01]  /*f590*/  LDL R9, [R1] ;  /* 0x0000000001097983 */ /* 0x0001620000100800 */
[----:B------:R-:W-:-:S03]  /*f5a0*/  IMAD R0, R18, UR5, R0 ;  /* 0x0000000512007c24 */ /* 0x000fc6000f8e0200 */
[----:B------:R0:W5:Y:S02]  /*f5b0*/  LDL R7, [R1+0x2c] ;  /* 0x00002c0001077983 */ /* 0x0001640000100800 */
[----:B0-----:R-:W-:-:S13]  /*f5c0*/  ISETP.NE.AND P6, PT, R21, 0x1, PT ;  /* 0x000000011500780c */ /* 0x001fda0003fc5270 */
[----:B------:R-:W0:Y:S01]  /*f5d0*/  @P6 LDC R6, c[0x0][0x44c] ;  /* 0x00011300ff066b82 */ /* 0x000e220000000800 */
[----:B------:R-:W1:Y:S02]  /*f5e0*/  S2R R8, SR_TID.X ;  /* 0x0000000000087919 */ /* 0x000e640000002100 */
[----:B-1----:R-:W-:-:S05]  /*f5f0*/  IMAD.SHL.U32 R8, R8, 0x8, RZ ;  /* 0x0000000808087824 */ /* 0x002fca00078e00ff */
[----:B------:R-:W-:Y:S01]  /*f600*/  LOP3.LUT R8, R8, 0x38, RZ, 0xc0, !PT ;  /* 0x0000003808087812 */ /* 0x000fe200078ec0ff */
[----:B--2---:R-:W-:Y:S02]  /*f610*/  IMAD.MOV.U32 R3, RZ, RZ, R37 ;  /* 0x000000ffff037224 */ /* 0x004fe400078e0025 */
[----:B------:R-:W-:Y:S01]  /*f620*/  IMAD.WIDE.U32 R2, R18, UR4, R2 ;  /* 0x0000000412027c25 */ /* 0x000fe2000f8e0002 */
[----:B------:R-:W-:-:S04]  /*f630*/  ULDC.64 UR4, c[0x0][0x2e0] ;  /* 0x0000b80000047ab9 */ /* 0x000fc80000000a00 */
[----:B------:R-:W-:Y:S01]  /*f640*/  IADD3 R3, R3, R0, RZ ;  /* 0x0000000003037210 */ /* 0x000fe20007ffe0ff */
        /* <DEDUP_REMOVED lines=12> */
[----:B--2---:R-:W-:Y:S02]  /*f710*/  @P6 SHF.R.U32.HI R4, RZ, R0, R6 ;  /* 0x00000000ff046219 */ /* 0x004fe40000011606 */
[----:B------:R-:W0:Y:S03]  /*f720*/  LDC R6, c[0x0][0x448] ;  /* 0x00011200ff067b82 */ /* 0x000e260000000800 */
[----:B------:R-:W-:Y:S02]  /*f730*/  IMAD.MOV R0, RZ, RZ, -R4 ;  /* 0x000000ffff007224 */ /* 0x000fe400078e0a04 */
[----:B------:R-:W-:-:S04]  /*f740*/  IMAD.WIDE.U32 R2, R4, UR4, R2 ;  /* 0x0000000404027c25 */ /* 0x000fc8000f8e0002 */
[----:B0-----:R-:W-:Y:S01]  /*f750*/  IMAD R0, R6, R0, R5 ;  /* 0x0000000006007224 */ /* 0x001fe200078e0205 */
[----:B------:R-:W-:-:S05]  /*f760*/  SHF.R.S32.HI R5, RZ, 0x1f, R4 ;  /* 0x0000001fff057819 */ /* 0x000fca0000011404 */
        /* <DEDUP_REMOVED lines=32> */
[----:B0-----:R-:W-:-:S04]  /*f970*/  @!P0 LEA R3, P2, R8, R3, 0x1 ;  /* 0x0000000308038211 */ /* 0x001fc800078408ff */
[----:B-1----:R-:W-:-:S04]  /*f980*/  @!P0 IADD3.X R2, RZ, R2, RZ, P2, !PT ;  /* 0x00000002ff028210 */ /* 0x002fc800017fe4ff */
        /* <DEDUP_REMOVED lines=16> */
.L_x_7833:
        /* <DEDUP_REMOVED lines=10> */
.L_x_7756:
        /* <DEDUP_REMOVED lines=18> */
.L_x_7834:
[----:B------:R-:W-:Y:S05]  /*fc50*/  BSYNC B0 ;  /* 0x0000000000007941 */ /* 0x000fea0003800000 */
.L_x_7757:
[----:B------:R-:W-:-:S05]  /*fc60*/  IMAD.U32 R2, RZ, RZ, UR36 ;  /* 0x00000024ff027e24 */ /* 0x000fca000f8e00ff */
[----:B------:R-:W-:-:S13]  /*fc70*/  ISETP.NE.AND P0, PT, R2, 0x3, PT ;  /* 0x000000030200780c */ /* 0x000fda0003f05270 */
[----:B------:R-:W-:Y:S05]  /*fc80*/  @!P0 BRA `(.L_x_7759) ;  /* 0x0000000000048947 */ /* 0x000fea0003800000 */
[----:B------:R-:W-:Y:S01]  /*fc90*/  BPT.TRAP 0x1 ;  /* 0x000000040000795c */ /* 0x000fe20000300000 */
.L_x_7759:
[----:B0-----:R-:W-:Y:S01]  /*fca0*/  SHF.L.U32 R0, R25, 0x1f, RZ ;  /* 0x0000001f19007819 */ /* 0x001fe200000006ff */
[----:B------:R-:W-:Y:S03]  /*fcb0*/  BSSY B0, `(.L_x_7760) ;  /* 0x0000003000007945 */ /* 0x000fe60003800000 */
[----:B------:R-:W0:Y:S02]  /*fcc0*/  SYNCS.PHASECHK.TRANS64.TRYWAIT P0, [R27+URZ+0x28c60], R0 ;  /* 0x028c60001b0075a7 */ /* 0x000e24000800017f */
[----:B0-----:R-:W-:Y:S05]  /*fcd0*/  @!P0 BRA `(.L_x_7761) ;  /* 0x0000003800648947 */ /* 0x001fea0003800000 */
.L_x_7835:
[----:B------:R-:W-:Y:S05]  /*fce0*/  BSYNC B0 ;  /* 0x0000000000007941 */ /* 0x000fea0003800000 */
.L_x_7760:
[----:B------:R-:W0:Y:S01]  /*fcf0*/  LDL.LU R2, [R1+0x1c] ;  /* 0x00001c0001027983 */ /* 0x000e220000300800 */
[----:B------:R-:W-:-:S03]  /*fd00*/  ULDC.64 UR4, c[0x0][0x328] ;  /* 0x0000ca0000047ab9 */ /* 0x000fc60000000a00 */
[----:B------:R-:W2:Y:S01]  /*fd10*/  LDL.LU R4, [R1+0x20] ;  /* 0x0000200001047983 */ /* 0x000ea20000300800 */
[----:B------:R-:W-:Y:S02]  /*fd20*/  IMAD R5, R24, 0x8000, R33 ;  /* 0x0000800018057824 */ /* 0x000fe400078e0221 */
        /* <DEDUP_REMOVED lines=107> */
.L_x_7845:
        /* <DEDUP_REMOVED lines=34> */
.L_x_7763:
        /* <DEDUP_REMOVED lines=11> */
.L_x_7764:
[----:B------:R-:W2:Y:S01]  /*106b0*/  LDL R2, [R1+0x8] ;  /* 0x0000080001027983 */ /* 0x000ea20000100800 */
[----:B------:R1:W-:Y:S01]  /*106c0*/  SYNCS.ARRIVE.TRANS64.A1T0 RZ, [R27+URZ+0x28c50], RZ ;  /* 0x028c50ff1bff79a7 */ /* 0x0003e2000810003f */
[----:B------:R-:W-:Y:S01]  /*106d0*/  BSSY B0, `(.L_x_7765) ;  /* 0x00000f5000007945 */ /* 0x000fe20003800000 */
[----:B--2---:R-:W-:-:S13]  /*106e0*/  ISETP.GE.AND P0, PT, R2, 0x2, PT ;  /* 0x000000020200780c */ /* 0x004fda0003f06270 */
[----:B-1----:R-:W-:Y:S05]  /*106f0*/  @!P0 BRA `(.L_x_7766) ;  /* 0x0000000c00c88947 */ /* 0x002fea0003800000 */
[----:B0-----:R-:W2:Y:S04]  /*10700*/  LDL.LU R4, [R1+0x28] ;  /* 0x0000280001047983 */ /* 0x001ea80000300800 */
[----:B------:R-:W3:Y:S01]  /*10710*/  LDL.LU R3, [R1+0x4] ;  /* 0x0000040001037983 */ /* 0x000ee20000300800 */
[----:B------:R-:W-:Y:S01]  /*10720*/  VIADD R7, R2, 0xfffffffe ;  /* 0xfffffffe02077836 */ /* 0x000fe20000000000 */
[----:B--2---:R-:W-:Y:S02]  /*10730*/  LOP3.LUT R30, R4, 0x40, RZ, 0xc0, !PT ;  /* 0x00000040041e7812 */ /* 0x004fe400078ec0ff */
[----:B---3--:R-:W-:Y:S02]  /*10740*/  LOP3.LUT R29, R3, 0x80, RZ, 0xc0, !PT ;  /* 0x00000080031d7812 */ /* 0x008fe400078ec0ff */
[----:B------:R-:W-:-:S02]  /*10750*/  SHF.R.U32.HI R30, RZ, 0x2, R30 ;  /* 0x00000002ff1e7819 */ /* 0x000fc4000001161e */
[----:B------:R-:W-:-:S07]  /*10760*/  SHF.R.U32.HI R29, RZ, 0x3, R29 ;  /* 0x00000003ff1d7819 */ /* 0x000fce000001161d */
.L_x_7779:
[----:B------:R-:W0:Y:S01]  /*10770*/  S2R R4, SR_TID.X ;  /* 0x0000000000047919 */ /* 0x000e220000002100 */
[----:B-1----:R-:W1:Y:S01]  /*10780*/  LDC R2, c[0x0][0x430] ;  /* 0x00010c00ff027b82 */ /* 0x002e620000000800 */
[----:B--23--:R-:W-:Y:S01]  /*10790*/  IMAD R6, R7, 0x40, R31 ;  /* 0x0000004007067824 */ /* 0x00cfe200078e021f */
[----:B------:R-:W-:Y:S01]  /*107a0*/  MOV R11, UR36 ;  /* 0x00000024000b7c02 */ /* 0x000fe20008000f00 */
[----:B------:R-:W-:Y:S01]  /*107b0*/  VIADD R24, R24, 0x1 ;  /* 0x0000000118187836 */ /* 0x000fe20000000000 */
[----:B------:R-:W-:Y:S05]  /*107c0*/  YIELD ;  /* 0x0000000000007946 */ /* 0x000fea0003800000 */
[----:B------:R-:W-:Y:S01]  /*107d0*/  ULDC UR4, c[0x0][0x430] ;  /* 0x00010c0000047ab9 */ /* 0x000fe20000000800 */
[----:B-1----:R-:W-:Y:S01]  /*107e0*/  ISETP.NE.AND P0, PT, R2, 0x1, PT ;  /* 0x000000010200780c */ /* 0x002fe20003f05270 */
[----:B0-----:R-:W-:-:S05]  /*107f0*/  IMAD.SHL.U32 R4, R4, 0x10, RZ ;  /* 0x0000001004047824 */ /* 0x001fca00078e00ff */
[----:B------:R-:W-:-:S07]  /*10800*/  LOP3.LUT R4, R36, 0x70, R4, 0xf8, !PT ;  /* 0x0000007024047812 */ /* 0x000fce00078ef804 */
[----:B------:R-:W0:Y:S01]  /*10810*/  @P0 LDC R3, c[0x0][0x434] ;  /* 0x00010d00ff030b82 */ /* 0x000e220000000800 */
[C---:B------:R-:W-:Y:S02]  /*10820*/  ISETP.GT.U32.AND P1, PT, R4.reuse, 0x3f, PT ;  /* 0x0000003f0400780c */ /* 0x040fe40003f24070 */
[----:B------:R-:W-:-:S05]  /*10830*/  IADD3 R6, R4, R6, RZ ;  /* 0x0000000604067210 */ /* 0x000fca0007ffe0ff */
        /* <DEDUP_REMOVED lines=28> */
.L_x_7767:
[----:B------:R-:W-:Y:S01]  /*10a00*/  IMAD R6, R24, 0x8, R23 ;  /* 0x0000000818067824 */ /* 0x000fe200078e0217 */
[----:B------:R-:W-:Y:S01]  /*10a10*/  SHF.L.U32 R17, R25, 0x1f, RZ ;  /* 0x0000001f19117819 */ /* 0x000fe200000006ff */
[----:B------:R-:W-:Y:S01]  /*10a20*/  BSSY B1, `(.L_x_7768) ;  /* 0x0000004000017945 */ /* 0x000fe20003800000 */
[----:B------:R-:W-:Y:S02]  /*10a30*/  SHF.R.S32.HI R9, RZ, 0x1f, R5 ;  /* 0x0000001fff097819 */ /* 0x000fe40000011405 */
[----:B------:R-:W0:Y:S02]  /*10a40*/  SYNCS.PHASECHK.TRANS64.TRYWAIT P0, [R6+URZ+0x28c40], R17 ;  /* 0x028c4011060075a7 */ /* 0x000e24000800017f */
[----:B0-----:R-:W-:Y:S05]  /*10a50*/  @!P0 BRA `(.L_x_7769) ;  /* 0x0000003400448947 */ /* 0x001fea0003800000 */
.L_x_7846:
[----:B------:R-:W-:Y:S05]  /*10a60*/  BSYNC B1 ;  /* 0x0000000000017941 */ /* 0x000fea0003800000 */
.L_x_7768:
        /* <DEDUP_REMOVED lines=38> */
[----:B-1----:R-:W-:-:S04]  /*10cd0*/  IADD3 R2, P0, R2, R0, RZ ;  /* 0x0000000002027210 */ /* 0x002fc80007f1e0ff */
[----:B--2---:R-:W-:-:S05]  /*10ce0*/  IADD3.X R3, RZ, R3, RZ, P0, !PT ;  /* 0x00000003ff037210 */ /* 0x004fca00007fe4ff */
[----:B------:R1:W-:Y:S04]  /*10cf0*/  LDGSTS.E.BYPASS.LTC128B.128 [R21+0x23400], desc[UR50][R2.64], !P1 ;  /* 0x2340000002157fae */ /* 0x0003e8000c901d72 */
[----:B-1-3--:R1:W2:Y:S02]  /*10d00*/  SHFL.IDX PT, R2, R20, 0x3, 0x181f ;  /* 0x00781f0014027f89 */ /* 0x00a2a400000e0000 */
.L_x_7856:
        /* <DEDUP_REMOVED lines=8> */
.L_x_7771:
        /* <DEDUP_REMOVED lines=11> */
.L_x_7772:
[----:B------:R2:W-:Y:S01]  /*10e40*/  SYNCS.ARRIVE.TRANS64.A1T0 RZ, [R6+URZ+0x28c30], RZ ;  /* 0x028c30ff06ff79a7 */ /* 0x0005e2000810003f */
[----:B------:R-:W-:Y:S05]  /*10e50*/  @!P2 BRA `(.L_x_7773) ;  /* 0x000000000004a947 */ /* 0x000fea0003800000 */
[----:B------:R-:W-:Y:S01]  /*10e60*/  BPT.TRAP 0x1 ;  /* 0x000000040000795c */ /* 0x000fe20000300000 */
.L_x_7773:
[----:B------:R-:W3:Y:S01]  /*10e70*/  SYNCS.PHASECHK.TRANS64.TRYWAIT P0, [R6+URZ+0x28c60], R17 ;  /* 0x028c6011060075a7 */ /* 0x000ee2000800017f */
[----:B------:R-:W-:Y:S04]  /*10e80*/  BSSY B1, `(.L_x_7774) ;  /* 0x0000002000017945 */ /* 0x000fe80003800000 */
[----:B---3--:R-:W-:Y:S05]  /*10e90*/  @!P0 BRA `(.L_x_7775) ;  /* 0x0000003400648947 */ /* 0x008fea0003800000 */
.L_x_7857:
[----:B------:R-:W-:Y:S05]  /*10ea0*/  BSYNC B1 ;  /* 0x0000000000017941 */ /* 0x000fea0003800000 */
.L_x_7774:
        /* <DEDUP_REMOVED lines=38> */
[----:B------:R-:W-:Y:S02]  /*11110*/  @P3 LOP3.LUT R22, R22, 0x10000, RZ, 0xfc, !PT ;  /* 0x0001000016163812 */ /* 0x000fe400078efcff */
[----:B---3--:R-:W-:Y:S02]  /*11120*/  IADD3.X R3, RZ, R3, RZ, P0, !PT ;  /* 0x00000003ff037210 */ /* 0x008fe400007fe4ff */
[----:B------:R-:W-:-:S03]  /*11130*/  ISETP.NE.U32.AND P0, PT, R30, RZ, PT ;  /* 0x000000ff1e00720c */ /* 0x000fc60003f05070 */
        /* <DEDUP_REMOVED lines=40> */
.L_x_7867:
        /* <DEDUP_REMOVED lines=25> */
.L_x_7777:
        /* <DEDUP_REMOVED lines=11> */
.L_x_7778:
[----:B------:R3:W-:Y:S01]  /*11600*/  SYNCS.ARRIVE.TRANS64.A1T0 RZ, [R6+URZ+0x28c50], RZ ;  /* 0x028c50ff06ff79a7 */ /* 0x0007e2000810003f */
[----:B------:R-:W-:Y:S05]  /*11610*/  @P3 BRA `(.L_x_7779) ;  /* 0xfffffff000543947 */ /* 0x000fea000383ffff */
.L_x_7766:
[----:B------:R-:W-:Y:S05]  /*11620*/  BSYNC B0 ;  /* 0x0000000000007941 */ /* 0x000fea0003800000 */
.L_x_7765:
        /* <DEDUP_REMOVED lines=21> */
.L_x_7781:
[----:B------:R-:W-:Y:S05]  /*11780*/  BSYNC B0 ;  /* 0x0000000000007941 */ /* 0x000fea0003800000 */
.L_x_7780:
[----:B------:R-:W-:-:S07]  /*11790*/  SEL R24, R24, RZ, P0 ;  /* 0x000000ff18187207 */ /* 0x000fce0000000000 */
.L_x_7740:
[----:B------:R-:W-:Y:S05]  /*117a0*/  BSYNC B7 ;  /* 0x0000000000077941 */ /* 0x000fea0003800000 */
.L_x_7738:
        /* <DEDUP_REMOVED lines=11> */
.L_x_7782:
        /* <DEDUP_REMOVED lines=23> */
[----:B0-----:R-:W-:-:S04]  /*119d0*/  SEL R5, R14, RZ, P2 ;  /* 0x000000ff0e057207 */ /* 0x001fc80001000000 */
[----:B--23--:R-:W-:Y:S02]  /*119e0*/  IADD3 R6, R4, R5, RZ ;  /* 0x0000000504067210 */ /* 0x00cfe40007ffe0ff */
        /* <DEDUP_REMOVED lines=11> */
.L_x_7877:
[----:B------:R-:W-:Y:S02]  /*11aa0*/  ULDC UR4, c[0x0][0xc38] ;  /* 0x00030e0000047ab9 */ /* 0x000fe40000000800 */
[----:B------:R-:W-:-:S04]  /*11ab0*/  IMAD.U32 R4, RZ, RZ, UR4 ;  /* 0x00000004ff047e24 */ /* 0x000fc8000f8e00ff */
[----:B--2---:R-:W-:-:S04]  /*11ac0*/  IMAD R14, R14, R4, RZ ;  /* 0x000000040e0e7224 */ /* 0x004fc800078e02ff */
[----:B------:R-:W-:-:S05]  /*11ad0*/  IMAD.IADD R5, R5, 0x1, R14 ;  /* 0x0000000105057824 */ /* 0x000fca00078e020e */
[----:B------:R-:W-:-:S13]  /*11ae0*/  ISETP.GT.AND P6, PT, R5, R0, PT ;  /* 0x000000000500720c */ /* 0x000fda0003fc4270 */
[----:B------:R-:W-:Y:S05]  /*11af0*/  @P6 BRA `(.L_x_7785) ;  /* 0x00000000009c6947 */ /* 0x000fea0003800000 */
.L_x_7790:
        /* <DEDUP_REMOVED lines=14> */
.L_x_7788:
[----:B------:R-:W-:Y:S05]  /*11be0*/  BSYNC B0 ;  /* 0x0000000000007941 */ /* 0x000fea0003800000 */
.L_x_7787:
        /* <DEDUP_REMOVED lines=18> */
.L_x_7885:
[----:B------:R-:W-:Y:S02]  /*11d10*/  ULDC UR4, c[0x0][0xc38] ;  /* 0x00030e0000047ab9 */ /* 0x000fe40000000800 */
[----:B------:R-:W-:-:S04]  /*11d20*/  IMAD.U32 R4, RZ, RZ, UR4 ;  /* 0x00000004ff047e24 */ /* 0x000fc8000f8e00ff */
[----:B--2---:R-:W-:-:S04]  /*11d30*/  IMAD R14, R14, R4, RZ ;  /* 0x000000040e0e7224 */ /* 0x004fc800078e02ff */
[----:B------:R-:W-:-:S05]  /*11d40*/  IMAD.IADD R5, R14, 0x1, R5 ;  /* 0x000000010e057824 */ /* 0x000fca00078e0205 */
[----:B------:R-:W-:-:S13]  /*11d50*/  ISETP.GT.AND P6, PT, R5, R0, PT ;  /* 0x000000000500720c */ /* 0x000fda0003fc4270 */
[----:B------:R-:W-:Y:S05]  /*11d60*/  @!P6 BRA `(.L_x_7790) ;  /* 0xfffffffc0064e947 */ /* 0x000fea000383ffff */
.L_x_7785:
        /* <DEDUP_REMOVED lines=8> */
.L_x_7889:
[----:B------:R-:W-:Y:S01]  /*11df0*/  ISETP.NE.AND P0, PT, R3, RZ, PT ;  /* 0x000000ff0300720c */ /* 0x000fe20003f05270 */
[----:B------:R-:W-:-:S12]  /*11e00*/  IMAD.MOV.U32 R14, RZ, RZ, RZ ;  /* 0x000000ffff0e7224 */ /* 0x000fd800078e00ff */
[----:B------:R-:W-:Y:S05]  /*11e10*/  @!P0 BRA `(.L_x_7792) ;  /* 0x0000000000108947 */ /* 0x000fea0003800000 */
[----:B------:R-:W-:Y:S01]  /*11e20*/  UMOV UR4, 0xffffffff ;  /* 0xffffffff00047882 */ /* 0x000fe20000000000 */
[----:B------:R-:W-:Y:S02]  /*11e30*/  IADD3 R12, R6, -0x1, RZ ;  /* 0xffffffff060c7810 */ /* 0x000fe40007ffe0ff */
[----:B------:R-:W-:Y:S05]  /*11e40*/  BRA.DIV UR4, `(.L_x_7793) ;  /* 0x0000003604907947 */ /* 0x000fea000b800000 */
[----:B------:R4:W0:Y:S02]  /*11e50*/  SHFL.IDX PT, R14, R2, R12, 0x1f ;  /* 0x00001f0c020e7589 */ /* 0x00082400000e0000 */
.L_x_7792:
        /* <DEDUP_REMOVED lines=54> */
[----:B------:R-:W-:Y:S01]  /*121c0*/  @!P1 IMAD.IADD R6, R6, 0x1, -R7 ;  /* 0x0000000106069824 */ /* 0x000fe200078e0a07 */
[----:B------:R-:W-:Y:S02]  /*121d0*/  @!P1 IADD3 R2, R2, 0x1, RZ ;  /* 0x0000000102029810 */ /* 0x000fe40007ffe0ff */
        /* <DEDUP_REMOVED lines=10> */
.L_x_7786:
[----:B------:R-:W-:Y:S01]  /*12280*/  UMOV UR4, URZ ;  /* 0x0000003f00047c82 */ /* 0x000fe20008000000 */
[----:B------:R-:W-:Y:S01]  /*12290*/  UMOV UR5, URZ ;  /* 0x0000003f00057c82 */ /* 0x000fe20008000000 */
[----:B------:R-:W-:Y:S01]  /*122a0*/  ULDC UR6, c[0x0][0xc3c] ;  /* 0x00030f0000067ab9 */ /* 0x000fe20000000800 */
[----:B------:R-:W-:Y:S01]  /*122b0*/  MOV R16, R0 ;  /* 0x0000000000107202 */ /* 0x000fe20000000f00 */
[----:B------:R-:W-:Y:S02]  /*122c0*/  IMAD.U32 R17, RZ, RZ, UR4 ;  /* 0x00000004ff117e24 */ /* 0x000fe4000f8e00ff */
[----:B------:R-:W-:Y:S02]  /*122d0*/  IMAD.U32 R18, RZ, RZ, UR5 ;  /* 0x00000005ff127e24 */ /* 0x000fe4000f8e00ff */
[----:B------:R-:W-:-:S07]  /*122e0*/  IMAD.U32 R19, RZ, RZ, UR6 ;  /* 0x00000006ff137e24 */ /* 0x000fce000f8e00ff */
.L_x_7794:
        /* <DEDUP_REMOVED lines=10> */
.L_x_7783:
[----:B------:R-:W-:Y:S02]  /*12390*/  ULDC UR4, c[0x0][0xc3c] ;  /* 0x00030f0000047ab9 */ /* 0x000fe40000000800 */
[----:B0-----:R-:W-:-:S13]  /*123a0*/  ISETP.GE.AND P0, PT, R19, UR4, PT ;  /* 0x0000000413007c0c */ /* 0x001fda000bf06270 */
[----:B------:R-:W-:Y:S05]  /*123b0*/  @!P0 BRA `(.L_x_7795) ;  /* 0xffffffb800008947 */ /* 0x000fea000383ffff */
[----:B------:R-:W-:Y:S05]  /*123c0*/  BSYNC B8 ;  /* 0x0000000000087941 */ /* 0x000fea0003800000 */
.L_x_7734:
[----:B------:R-:W5:Y:S01]  /*123d0*/  LDL.LU R0, [R1+0x24] ;  /* 0x0000240001007983 */ /* 0x000f620000300800 */
[----:B------:R-:W-:Y:S01]  /*123e0*/  BSSY B0, `(.L_x_7796) ;  /* 0x000000b000007945 */ /* 0x000fe20003800000 */
[----:B------:R-:W1:Y:S01]  /*123f0*/  S2R R5, SR_CgaCtaId ;  /* 0x0000000000057919 */ /* 0x000e620000008800 */
[----:B-----5:R-:W-:-:S05]  /*12400*/  VIADD R0, R0, 0x1 ;  /* 0x0000000100007836 */ /* 0x020fca0000000000 */
        /* <DEDUP_REMOVED lines=8> */
.L_x_7892:
[----:B------:R-:W-:Y:S05]  /*12490*/  BSYNC B0 ;  /* 0x0000000000007941 */ /* 0x000fea0003800000 */
.L_x_7796:
[----:B------:R-:W-:-:S03]  /*124a0*/  UMOV UR4, 0xffffffff ;  /* 0xffffffff00047882 */ /* 0x000fc60000000000 */
[----:B------:R-:W-:Y:S05]  /*124b0*/  BRA.DIV UR4, `(.L_x_7798) ;  /* 0x00000032042c7947 */ /* 0x000fea000b800000 */
[----:B0-----:R-:W0:Y:S02]  /*124c0*/  S2R R0, SR_TID.X ;  /* 0x0000000000007919 */ /* 0x001e240000002100 */
[----:B0-----:R-:W-:-:S04]  /*124d0*/  SHF.R.U32.HI R0, RZ, 0x5, R0 ;  /* 0x00000005ff007819 */ /* 0x001fc80000011600 */
[----:B------:R-:W-:-:S05]  /*124e0*/  LOP3.LUT R0, R0, 0x3, RZ, 0xc0, !PT ;  /* 0x0000000300007812 */ /* 0x000fca00078ec0ff */
[----:B------:R0:W1:Y:S02]  /*124f0*/  SHFL.IDX PT, R14, R0, RZ, 0x1f ;  /* 0x00001fff000e7589 */ /* 0x00006400000e0000 */
.L_x_7895:
[----:B-1----:R-:W-:Y:S01]  /*12500*/  ISETP.NE.AND P0, PT, R14, RZ, PT ;  /* 0x000000ff0e00720c */ /* 0x002fe20003f05270 */
[----:B------:R-:W-:-:S12]  /*12510*/  BSSY B0, `(.L_x_7799) ;  /* 0x0000024000007945 */ /* 0x000fd80003800000 */
[----:B------:R-:W-:Y:S05]  /*12520*/  @P0 BRA `(.L_x_7800) ;  /* 0x0000000000880947 */ /* 0x000fea0003800000 */
[----:B------:R-:W-:-:S03]  /*12530*/  UMOV UR4, 0xffffffff ;  /* 0xffffffff00047882 */ /* 0x000fc60000000000 */
[----:B------:R-:W-:Y:S05]  /*12540*/  BRA.DIV UR4, `(.L_x_7801) ;  /* 0x00000032043c7947 */ /* 0x000fea000b800000 */
[----:B------:R-:W-:-:S13]  /*12550*/  ELECT P6, URZ, PT ;  /* 0x00000000003f782f */ /* 0x000fda00038c0000 */
.L_x_7898:
[----:B------:R-:W-:Y:S05]  /*12560*/  @!P6 BRA `(.L_x_7800) ;  /* 0x000000000078e947 */ /* 0x000fea0003800000 */
[----:B------:R-:W-:-:S06]  /*12570*/  ULOP3.LUT UR4, UR39, 0x2, URZ, 0xfc, !UPT ;  /* 0x0000000227047892 */ /* 0x000fcc000f8efc3f */
[----:B0-----:R-:W-:-:S04]  /*12580*/  MOV R0, UR4 ;  /* 0x0000000400007c02 */ /* 0x001fc80008000f00 */
[----:B------:R-:W-:-:S13]  /*12590*/  ISETP.NE.AND P0, PT, R0, 0x3, PT ;  /* 0x000000030000780c */ /* 0x000fda0003f05270 */
[----:B------:R-:W-:Y:S05]  /*125a0*/  @!P0 BRA `(.L_x_7802) ;  /* 0x0000000000048947 */ /* 0x000fea0003800000 */
[----:B------:R-:W-:Y:S01]  /*125b0*/  BPT.TRAP 0x1 ;  /* 0x000000040000795c */ /* 0x000fe20000300000 */
.L_x_7802:
[C---:B------:R-:W-:Y:S01]  /*125c0*/  IMAD R3, R24.reuse, 0x8, R5 ;  /* 0x0000000818037824 */ /* 0x040fe200078e0205 */
[----:B------:R-:W-:Y:S01]  /*125d0*/  SHF.L.U32 R2, R25, 0x1f, RZ ;  /* 0x0000001f19027819 */ /* 0x000fe200000006ff */
[----:B------:R-:W-:-:S03]  /*125e0*/  VIADD R24, R24, 0x1 ;  /* 0x0000000118187836 */ /* 0x000fc60000000000 */
[----:B------:R-:W0:Y:S02]  /*125f0*/  SYNCS.PHASECHK.TRANS64.TRYWAIT P1, [R3+URZ+0x28c40], R2 ;  /* 0x028c4002030075a7 */ /* 0x000e24000802017f */
[----:B------:R-:W-:-:S04]  /*12600*/  ISETP.NE.AND P2, PT, R24, 0x2, PT ;  /* 0x000000021800780c */ /* 0x000fc80003f45270 */
[----:B------:R-:W-:Y:S01]  /*12610*/  SEL R0, RZ, 0x1, P2 ;  /* 0x00000001ff007807 */ /* 0x000fe20001000000 */
[----:B0-----:R-:W-:Y:S08]  /*12620*/  @!P1 BRA `(.L_x_7803) ;  /* 0x0000003000249947 */ /* 0x001ff00003800000 */
.L_x_7899:
[----:B------:R-:W-:Y:S02]  /*12630*/  SEL R24, R24, RZ, P2 ;  /* 0x000000ff18187207 */ /* 0x000fe40001000000 */
[----:B------:R-:W-:Y:S01]  /*12640*/  LOP3.LUT R0, R25, R0, RZ, 0x3c, !PT ;  /* 0x0000000019007212 */ /* 0x000fe200078e3cff */
[----:B------:R-:W-:Y:S06]  /*12650*/  @!P0 BRA `(.L_x_7804) ;  /* 0x0000000000048947 */ /* 0x000fec0003800000 */
[----:B------:R-:W-:Y:S01]  /*12660*/  BPT.TRAP 0x1 ;  /* 0x000000040000795c */ /* 0x000fe20000300000 */
.L_x_7804:
[----:B------:R-:W-:Y:S01]  /*12670*/  IMAD R5, R24, 0x8, R5 ;  /* 0x0000000818057824 */ /* 0x000fe200078e0205 */
[----:B------:R-:W-:-:S04]  /*12680*/  SHF.L.U32 R0, R0, 0x1f, RZ ;  /* 0x0000001f00007819 */ /* 0x000fc800000006ff */
[----:B------:R-:W1:Y:S02]  /*12690*/  SYNCS.PHASECHK.TRANS64.TRYWAIT P1, [R5+URZ+0x28c40], R0 ;  /* 0x028c4000050075a7 */ /* 0x000e64000802017f */
[----:B-1----:R-:W-:Y:S05]  /*126a0*/  @!P1 BRA `(.L_x_7805) ;  /* 0x0000003000189947 */ /* 0x002fea0003800000 */
.L_x_7900:
[----:B------:R-:W-:Y:S05]  /*126b0*/  @!P0 BRA `(.L_x_7806) ;  /* 0x0000000000048947 */ /* 0x000fea0003800000 */
[----:B------:R-:W-:Y:S01]  /*126c0*/  BPT.TRAP 0x1 ;  /* 0x000000040000795c */ /* 0x000fe20000300000 */
.L_x_7806:
[----:B------:R-:W5:Y:S02]  /*126d0*/  SYNCS.PHASECHK.TRANS64.TRYWAIT P1, [R3+URZ+0x28c60], R2 ;  /* 0x028c6002030075a7 */ /* 0x000f64000802017f */
[----:B-----5:R-:W-:Y:S05]  /*126e0*/  @!P1 BRA `(.L_x_7807) ;  /* 0x00000030001c9947 */ /* 0x020fea0003800000 */
.L_x_7901:
[----:B------:R-:W-:Y:S05]  /*126f0*/  @!P0 BRA `(.L_x_7808) ;  /* 0x0000000000048947 */ /* 0x000fea0003800000 */
[----:B------:R-:W-:Y:S01]  /*12700*/  BPT.TRAP 0x1 ;  /* 0x000000040000795c */ /* 0x000fe20000300000 */
.L_x_7808:
[----:B------:R0:W0:Y:S02]  /*12710*/  SYNCS.PHASECHK.TRANS64.TRYWAIT P0, [R5+URZ+0x28c60], R0 ;  /* 0x028c6000050075a7 */ /* 0x000024000800017f */
[----:B0-----:R-:W-:Y:S05]  /*12720*/  @!P0 NANOSLEEP.SYNCS 0x989680 ;  /* 0x009896800000895d */ /* 0x001fea0003900000 */
[----:B------:R-:W0:Y:S02]  /*12730*/  @!P0 SYNCS.PHASECHK.TRANS64 P0, [R5+URZ+0x28c60], R0 ;  /* 0x028c6000050085a7 */ /* 0x000e24000800007f */
[----:B0-----:R-:W-:Y:S05]  /*12740*/  @!P0 BRA `(.L_x_7808) ;  /* 0xfffffffc00f08947 */ /* 0x001fea000383ffff */
.L_x_7800:
[----:B------:R-:W-:Y:S05]  /*12750*/  BSYNC B0 ;  /* 0x0000000000007941 */ /* 0x000fea0003800000 */
.L_x_7799:
[----:B------:R-:W-:Y:S05]  /*12760*/  EXIT ;  /* 0x000000000000794d */ /* 0x000fea0003800000 */
.L_x_7667:
[----:B0-----:R-:W-:-:S04]  /*12770*/  IMAD.U32 R4, RZ, RZ, UR21 ;  /* 0x00000015ff047e24 */ /* 0x001fc8000f8e00ff */
[----:B------:R0:W1:Y:S03]  /*12780*/  SYNCS.PHASECHK.TRANS64.TRYWAIT P1, [R4+URZ+0x28c50], R3 ;  /* 0x028c5003040075a7 */ /* 0x000066000802017f */
[----:B-1----:R-:W-:Y:S05]  /*12790*/  @!P1 NANOSLEEP.SYNCS 0x989680 ;  /* 0x009896800000995d */ /* 0x002fea0003900000 */
[----:B------:R-:W1:Y:S02]  /*127a0*/  @!P1 SYNCS.PHASECHK.TRANS64 P1, [R4+URZ+0x28c50], R3 ;  /* 0x028c5003040095a7 */ /* 0x000e64000802007f */
[----:B-1----:R-:W-:Y:S05]  /*127b0*/  @!P1 BRA `(.L_x_7667) ;  /* 0xfffffffc00ec9947 */ /* 0x002fea000383ffff */
[----:B------:R-:W-:Y:S05]  /*127c0*/  BRA `(.L_x_7809) ;  /* 0xfffffef000d07947 */ /* 0x000fea000383ffff */
.L_x_7673:
[----:B-1----:R-:W-:-:S04]  /*127d0*/  IMAD.U32 R4, RZ, RZ, UR21 ;  /* 0x00000015ff047e24 */ /* 0x002fc8000f8e00ff */
[----:B------:R1:W2:Y:S03]  /*127e0*/  SYNCS.PHASECHK.TRANS64.TRYWAIT P1, [R4+URZ+0x28c50], R3 ;  /* 0x028c5003040075a7 */ /* 0x0002a6000802017f */
[----:B--2---:R-:W-:Y:S05]  /*127f0*/  @!P1 NANOSLEEP.SYNCS 0x989680 ;  /* 0x009896800000995d */ /* 0x004fea0003900000 */
[----:B------:R-:W2:Y:S02]  /*12800*/  @!P1 SYNCS.PHASECHK.TRANS64 P1, [R4+URZ+0x28c50], R3 ;  /* 0x028c5003040095a7 */ /* 0x000ea4000802007f */
[----:B--2---:R-:W-:Y:S05]  /*12810*/  @!P1 BRA `(.L_x_7673) ;  /* 0xfffffffc00ec9947 */ /* 0x004fea000383ffff */
[----:B------:R-:W-:Y:S05]  /*12820*/  BRA `(.L_x_7672) ;  /* 0xfffffefc00c87947 */ /* 0x000fea000383ffff */
.L_x_7677:
[----:B0-----:R-:W-:-:S04]  /*12830*/  MOV R3, UR41 ;  /* 0x0000002900037c02 */ /* 0x001fc80008000f00 */
[----:B------:R0:W1:Y:S03]  /*12840*/  SYNCS.PHASECHK.TRANS64.TRYWAIT P1, [R3+URZ+0x28c00], R0 ;  /* 0x028c0000030075a7 */ /* 0x000066000802017f */
[----:B-1----:R-:W-:Y:S05]  /*12850*/  @!P1 NANOSLEEP.SYNCS 0x989680 ;  /* 0x009896800000995d */ /* 0x002fea0003900000 */
[----:B------:R-:W1:Y:S02]  /*12860*/  @!P1 SYNCS.PHASECHK.TRANS64 P1, [R3+URZ+0x28c00], R0 ;  /* 0x028c0000030095a7 */ /* 0x000e64000802007f */
[----:B-1----:R-:W-:Y:S05]  /*12870*/  @!P1 BRA `(.L_x_7677) ;  /* 0xfffffffc00ec9947 */ /* 0x002fea000383ffff */
[----:B------:R-:W-:Y:S05]  /*12880*/  BRA `(.L_x_7810) ;  /* 0xffffff1000587947 */ /* 0x000fea000383ffff */
.L_x_7681:
[----:B--2---:R2:W3:Y:S02]  /*12890*/  SYNCS.PHASECHK.TRANS64.TRYWAIT P1, [R7+URZ+0x28c30], R8 ;  /* 0x028c3008070075a7 */ /* 0x0044e4000802017f */
[----:B---3--:R-:W-:Y:S05]  /*128a0*/  @!P1 NANOSLEEP.SYNCS 0x989680 ;  /* 0x009896800000995d */ /* 0x008fea0003900000 */
[----:B------:R-:W3:Y:S02]  /*128b0*/  @!P1 SYNCS.PHASECHK.TRANS64 P1, [R7+URZ+0x28c30], R8 ;  /* 0x028c3008070095a7 */ /* 0x000ee4000802007f */
[----:B---3--:R-:W-:Y:S05]  /*128c0*/  @!P1 BRA `(.L_x_7681) ;  /* 0xfffffffc00f09947 */ /* 0x008fea000383ffff */
[----:B------:R-:W-:Y:S05]  /*128d0*/  BRA `(.L_x_7680) ;  /* 0xffffff1000747947 */ /* 0x000fea000383ffff */
.L_x_7686:
[----:B-1----:R1:W3:Y:S02]  /*128e0*/  SYNCS.PHASECHK.TRANS64.TRYWAIT P1, [R7+URZ+0x28c50], R8 ;  /* 0x028c5008070075a7 */ /* 0x0022e4000802017f */
[----:B---3--:R-:W-:Y:S05]  /*128f0*/  @!P1 NANOSLEEP.SYNCS 0x989680 ;  /* 0x009896800000995d */ /* 0x008fea0003900000 */
[----:B------:R-:W3:Y:S02]  /*12900*/  @!P1 SYNCS.PHASECHK.TRANS64 P1, [R7+URZ+0x28c50], R8 ;  /* 0x028c5008070095a7 */ /* 0x000ee4000802007f */
[----:B---3--:R-:W-:Y:S05]  /*12910*/  @!P1 BRA `(.L_x_7686) ;  /* 0xfffffffc00f09947 */ /* 0x008fea000383ffff */
[----:B------:R-:W-:Y:S05]  /*12920*/  BRA `(.L_x_7685) ;  /* 0xffffff2800007947 */ /* 0x000fea000383ffff */
.L_x_7692:
[----:B-1----:R-:W-:-:S04]  /*12930*/  IMAD.U32 R6, RZ, RZ, UR23 ;  /* 0x00000017ff067e24 */ /* 0x002fc8000f8e00ff */
[----:B------:R1:W3:Y:S03]  /*12940*/  SYNCS.PHASECHK.TRANS64.TRYWAIT P1, [R6+URZ+0x28c30], R7 ;  /* 0x028c3007060075a7 */ /* 0x0002e6000802017f */
[----:B---3--:R-:W-:Y:S05]  /*12950*/  @!P1 NANOSLEEP.SYNCS 0x989680 ;  /* 0x009896800000995d */ /* 0x008fea0003900000 */
[----:B------:R-:W3:Y:S02]  /*12960*/  @!P1 SYNCS.PHASECHK.TRANS64 P1, [R6+URZ+0x28c30], R7 ;  /* 0x028c3007060095a7 */ /* 0x000ee4000802007f */
[----:B---3--:R-:W-:Y:S05]  /*12970*/  @!P1 BRA `(.L_x_7692) ;  /* 0xfffffffc00ec9947 */ /* 0x008fea000383ffff */
[----:B------:R-:W-:Y:S05]  /*12980*/  BRA `(.L_x_7691) ;  /* 0xffffff2c00147947 */ /* 0x000fea000383ffff */
.L_x_7697:
[----:B-1----:R-:W-:-:S04]  /*12990*/  IMAD.U32 R8, RZ, RZ, UR23 ;  /* 0x00000017ff087e24 */ /* 0x002fc8000f8e00ff */
[----:B------:R1:W2:Y:S03]  /*129a0*/  SYNCS.PHASECHK.TRANS64.TRYWAIT P1, [R8+URZ+0x28c50], R7 ;  /* 0x028c5007080075a7 */ /* 0x0002a6000802017f */
[----:B--2---:R-:W-:Y:S05]  /*129b0*/  @!P1 NANOSLEEP.SYNCS 0x989680 ;  /* 0x009896800000995d */ /* 0x004fea0003900000 */
[----:B------:R-:W2:Y:S02]  /*129c0*/  @!P1 SYNCS.PHASECHK.TRANS64 P1, [R8+URZ+0x28c50], R7 ;  /* 0x028c5007080095a7 */ /* 0x000ea4000802007f */
[----:B--2---:R-:W-:Y:S05]  /*129d0*/  @!P1 BRA `(.L_x_7697) ;  /* 0xfffffffc00ec9947 */ /* 0x004fea000383ffff */
[----:B------:R-:W-:Y:S05]  /*129e0*/  BRA `(.L_x_7696) ;  /* 0xffffff4800987947 */ /* 0x000fea000383ffff */
.L_x_7704:
[----:B-1----:R-:W-:-:S04]  /*129f0*/  IMAD.U32 R6, RZ, RZ, UR22 ;  /* 0x00000016ff067e24 */ /* 0x002fc8000f8e00ff */
[----:B------:R1:W4:Y:S03]  /*12a00*/  SYNCS.PHASECHK.TRANS64.TRYWAIT P1, [R6+URZ+0x28c30], R7 ;  /* 0x028c3007060075a7 */ /* 0x000326000802017f */
[----:B----4-:R-:W-:Y:S05]  /*12a10*/  @!P1 NANOSLEEP.SYNCS 0x989680 ;  /* 0x009896800000995d */ /* 0x010fea0003900000 */
[----:B------:R-:W4:Y:S02]  /*12a20*/  @!P1 SYNCS.PHASECHK.TRANS64 P1, [R6+URZ+0x28c30], R7 ;  /* 0x028c3007060095a7 */ /* 0x000f24000802007f */
[----:B----4-:R-:W-:Y:S05]  /*12a30*/  @!P1 BRA `(.L_x_7704) ;  /* 0xfffffffc00ec9947 */ /* 0x010fea000383ffff */
[----:B------:R-:W-:Y:S05]  /*12a40*/  BRA `(.L_x_7703) ;  /* 0xffffff4c008c7947 */ /* 0x000fea000383ffff */
.L_x_7709:
[----:B--2---:R-:W-:-:S04]  /*12a50*/  IMAD.U32 R8, RZ, RZ, UR22 ;  /* 0x00000016ff087e24 */ /* 0x004fc8000f8e00ff */
[----:B------:R2:W3:Y:S03]  /*12a60*/  SYNCS.PHASECHK.TRANS64.TRYWAIT P1, [R8+URZ+0x28c50], R7 ;  /* 0x028c5007080075a7 */ /* 0x0004e6000802017f */
[----:B---3--:R-:W-:Y:S05]  /*12a70*/  @!P1 NANOSLEEP.SYNCS 0x989680 ;  /* 0x009896800000995d */ /* 0x008fea0003900000 */
[----:B------:R-:W3:Y:S02]  /*12a80*/  @!P1 SYNCS.PHASECHK.TRANS64 P1, [R8+URZ+0x28c50], R7 ;  /* 0x028c5007080095a7 */ /* 0x000ee4000802007f */
[----:B---3--:R-:W-:Y:S05]  /*12a90*/  @!P1 BRA `(.L_x_7709) ;  /* 0xfffffffc00ec9947 */ /* 0x008fea000383ffff */
[----:B------:R-:W-:Y:S05]  /*12aa0*/  BRA `(.L_x_7708) ;  /* 0xffffff6400b07947 */ /* 0x000fea000383ffff */
.L_x_7746:
        /* <DEDUP_REMOVED lines=11> */
.L_x_7812:
[----:B------:R-:W-:Y:S05]  /*12b60*/  BSYNC B0 ;  /* 0x0000000000007941 */ /* 0x000fea0003800000 */
.L_x_7811:
[----:B------:R-:W-:Y:S05]  /*12b70*/  BRA `(.L_x_7813) ;  /* 0xffffffbc00887947 */ /* 0x000fea000383ffff */
.L_x_7749:
[----:B0-----:R0:W1:Y:S02]  /*12b80*/  SYNCS.PHASECHK.TRANS64.TRYWAIT P0, [R27+URZ+0x28c40], R0 ;  /* 0x028c40001b0075a7 */ /* 0x001064000800017f */
[----:B-1----:R-:W-:Y:S05]  /*12b90*/  @!P0 NANOSLEEP.SYNCS 0x989680 ;  /* 0x009896800000895d */ /* 0x002fea0003900000 */
[----:B------:R-:W1:Y:S02]  /*12ba0*/  @!P0 SYNCS.PHASECHK.TRANS64 P0, [R27+URZ+0x28c40], R0 ;  /* 0x028c40001b0085a7 */ /* 0x000e64000800007f */
[----:B-1----:R-:W-:Y:S05]  /*12bb0*/  @!P0 BRA `(.L_x_7749) ;  /* 0xfffffffc00f08947 */ /* 0x002fea000383ffff */
[----:B------:R-:W-:Y:S05]  /*12bc0*/  BRA `(.L_x_7814) ;  /* 0xffffffc0005c7947 */ /* 0x000fea000383ffff */
.L_x_7750:
        /* <DEDUP_REMOVED lines=8> */
.L_x_7816:
[----:B------:R-:W-:Y:S05]  /*12c50*/  BSYNC B0 ;  /* 0x0000000000007941 */ /* 0x000fea0003800000 */
.L_x_7815:
        /* <DEDUP_REMOVED lines=9> */
.L_x_7817:
[----:B------:R-:W-:Y:S02]  /*12cf0*/  IMAD.MOV.U32 R13, RZ, RZ, R4 ;  /* 0x000000ffff0d7224 */ /* 0x000fe400078e0004 */
[----:B------:R-:W-:Y:S01]  /*12d00*/  IMAD.MOV.U32 R12, RZ, RZ, 0x1 ;  /* 0x00000001ff0c7424 */ /* 0x000fe200078e00ff */
[----:B------:R-:W-:-:S07]  /*12d10*/  MOV R3, R14 ;  /* 0x0000000e00037202 */ /* 0x000fce0000000f00 */
[----:B------:R-:W-:Y:S05]  /*12d20*/  WARPSYNC.COLLECTIVE R15, `(.L_x_7818) ;  /* 0x000000000f087348 */ /* 0x000fea0003c00000 */
[----:B------:R0:W1:Y:S02]  /*12d30*/  SHFL.IDX P6, R14, R13, R12, R11 ;  /* 0x0000000c0d0e7389 */ /* 0x00006400000c000b */
[----:B01----:R-:W-:Y:S01]  /*12d40*/  ENDCOLLECTIVE ;  /* 0x000000000000791b */ /* 0x003fe20003800000 */
.L_x_7818:
        /* <DEDUP_REMOVED lines=15> */
.L_x_7819:
[----:B------:R-:W-:Y:S02]  /*12e40*/  @P0 IMAD R6, R5, 0x2, R23 ;  /* 0x0000000205060824 */ /* 0x000fe400078e0217 */
[----:B------:R-:W-:Y:S02]  /*12e50*/  IMAD.MOV.U32 R13, RZ, RZ, R4 ;  /* 0x000000ffff0d7224 */ /* 0x000fe400078e0004 */
[----:B------:R-:W-:Y:S02]  /*12e60*/  IMAD.MOV.U32 R12, RZ, RZ, 0x2 ;  /* 0x00000002ff0c7424 */ /* 0x000fe400078e00ff */
[----:B------:R-:W-:-:S07]  /*12e70*/  IMAD.MOV.U32 R3, RZ, RZ, R14 ;  /* 0x000000ffff037224 */ /* 0x000fce00078e000e */
[----:B------:R-:W-:Y:S05]  /*12e80*/  WARPSYNC.COLLECTIVE R15, `(.L_x_7820) ;  /* 0x000000000f087348 */ /* 0x000fea0003c00000 */
[----:B------:R0:W1:Y:S02]  /*12e90*/  SHFL.IDX P6, R14, R13, R12, R11 ;  /* 0x0000000c0d0e7389 */ /* 0x00006400000c000b */
[----:B01----:R-:W-:Y:S01]  /*12ea0*/  ENDCOLLECTIVE ;  /* 0x000000000000791b */ /* 0x003fe20003800000 */
.L_x_7820:
        /* <DEDUP_REMOVED lines=15> */
.L_x_7821:
[----:B------:R-:W-:Y:S02]  /*12fa0*/  @P0 IMAD R6, R5, 0x2, R23 ;  /* 0x0000000205060824 */ /* 0x000fe400078e0217 */
[----:B------:R-:W-:Y:S01]  /*12fb0*/  IMAD.MOV.U32 R13, RZ, RZ, R4 ;  /* 0x000000ffff0d7224 */ /* 0x000fe200078e0004 */
[----:B------:R-:W-:Y:S01]  /*12fc0*/  MOV R12, 0x3 ;  /* 0x00000003000c7802 */ /* 0x000fe20000000f00 */
[----:B------:R-:W-:-:S07]  /*12fd0*/  IMAD.MOV.U32 R3, RZ, RZ, R14 ;  /* 0x000000ffff037224 */ /* 0x000fce00078e000e */
[----:B------:R-:W-:Y:S05]  /*12fe0*/  WARPSYNC.COLLECTIVE R15, `(.L_x_7822) ;  /* 0x000000000f087348 */ /* 0x000fea0003c00000 */
[----:B------:R0:W1:Y:S02]  /*12ff0*/  SHFL.IDX P6, R14, R13, R12, R11 ;  /* 0x0000000c0d0e7389 */ /* 0x00006400000c000b */
[----:B01----:R-:W-:Y:S01]  /*13000*/  ENDCOLLECTIVE ;  /* 0x000000000000791b */ /* 0x003fe20003800000 */
.L_x_7822:
        /* <DEDUP_REMOVED lines=10> */
.L_x_7823:
[----:B------:R-:W-:Y:S01]  /*130b0*/  @!PT LDS RZ, [RZ] ;  /* 0x00000000fffff984 */ /* 0x000fe20000000800 */
[----:B------:R-:W-:Y:S01]  /*130c0*/  @!PT LDS RZ, [RZ] ;  /* 0x00000000fffff984 */ /* 0x000fe20000000800 */
[----:B------:R-:W-:Y:S01]  /*130d0*/  @!PT LDS RZ, [RZ] ;  /* 0x00000000fffff984 */ /* 0x000fe20000000800 */
[----:B------:R0:W-:Y:S01]  /*130e0*/  @P0 LDGSTS.E.BYPASS.LTC128B.128 [R6+0x23400], desc[UR50][R2.64], !P2 ;  /* 0x2340000002060fae */ /* 0x0001e2000d101d72 */
[----:B------:R-:W-:Y:S01]  /*130f0*/  IMAD.MOV.U32 R0, RZ, RZ, R14 ;  /* 0x000000ffff007224 */ /* 0x000fe200078e000e */
[----:B------:R-:W-:Y:S06]  /*13100*/  BRA `(.L_x_7824) ;  /* 0xffffffc000147947 */ /* 0x000fec000383ffff */
.L_x_7755:
        /* <DEDUP_REMOVED lines=9> */
.L_x_7825:
[C---:B------:R-:W-:Y:S01]  /*131a0*/  VIADD R6, R17.reuse, 0x10 ;  /* 0x0000001011067836 */ /* 0x040fe20000000000 */
[----:B------:R-:W-:Y:S01]  /*131b0*/  ISETP.GE.AND P0, PT, R17, R5, PT ;  /* 0x000000051100720c */ /* 0x000fe20003f06270 */
[----:B------:R-:W-:Y:S02]  /*131c0*/  IMAD.MOV.U32 R13, RZ, RZ, R0 ;  /* 0x000000ffff0d7224 */ /* 0x000fe400078e0000 */
[----:B------:R-:W-:-:S10]  /*131d0*/  IMAD.MOV.U32 R2, RZ, RZ, R14 ;  /* 0x000000ffff027224 */ /* 0x000fd400078e000e */
[----:B------:R-:W-:Y:S05]  /*131e0*/  WARPSYNC.COLLECTIVE R15, `(.L_x_7826) ;  /* 0x000000000f087348 */ /* 0x000fea0003c00000 */
[----:B------:R0:W1:Y:S02]  /*131f0*/  SHFL.IDX P6, R14, R13, R12, R11 ;  /* 0x0000000c0d0e7389 */ /* 0x00006400000c000b */
[----:B01----:R-:W-:Y:S01]  /*13200*/  ENDCOLLECTIVE ;  /* 0x000000000000791b */ /* 0x003fe20003800000 */
.L_x_7826:
[----:B------:R-:W-:Y:S02]  /*13210*/  IMAD.MOV.U32 R13, RZ, RZ, R4 ;  /* 0x000000ffff0d7224 */ /* 0x000fe400078e0004 */
[----:B------:R-:W-:Y:S02]  /*13220*/  IMAD.MOV.U32 R12, RZ, RZ, 0x1 ;  /* 0x00000001ff0c7424 */ /* 0x000fe400078e00ff */
[----:B------:R-:W-:-:S07]  /*13230*/  IMAD.MOV.U32 R3, RZ, RZ, R14 ;  /* 0x000000ffff037224 */ /* 0x000fce00078e000e */
[----:B------:R-:W-:Y:S05]  /*13240*/  WARPSYNC.COLLECTIVE R15, `(.L_x_7827) ;  /* 0x000000000f087348 */ /* 0x000fea0003c00000 */
[----:B------:R0:W1:Y:S02]  /*13250*/  SHFL.IDX P6, R14, R13, R12, R11 ;  /* 0x0000000c0d0e7389 */ /* 0x00006400000c000b */
[----:B01----:R-:W-:Y:S01]  /*13260*/  ENDCOLLECTIVE ;  /* 0x000000000000791b */ /* 0x003fe20003800000 */
.L_x_7827:
        /* <DEDUP_REMOVED lines=15> */
.L_x_7828:
[----:B------:R-:W-:Y:S02]  /*13360*/  IMAD.MOV.U32 R13, RZ, RZ, R4 ;  /* 0x000000ffff0d7224 */ /* 0x000fe400078e0004 */
[----:B------:R-:W-:Y:S01]  /*13370*/  IMAD.MOV.U32 R12, RZ, RZ, 0x2 ;  /* 0x00000002ff0c7424 */ /* 0x000fe200078e00ff */
[----:B------:R-:W-:-:S07]  /*13380*/  MOV R3, R14 ;  /* 0x0000000e00037202 */ /* 0x000fce0000000f00 */
[----:B------:R-:W-:Y:S05]  /*13390*/  WARPSYNC.COLLECTIVE R15, `(.L_x_7829) ;  /* 0x000000000f087348 */ /* 0x000fea0003c00000 */
[----:B------:R0:W1:Y:S02]  /*133a0*/  SHFL.IDX P6, R14, R13, R12, R11 ;  /* 0x0000000c0d0e7389 */ /* 0x00006400000c000b */
[----:B01----:R-:W-:Y:S01]  /*133b0*/  ENDCOLLECTIVE ;  /* 0x000000000000791b */ /* 0x003fe20003800000 */
.L_x_7829:
        /* <DEDUP_REMOVED lines=16> */
.L_x_7830:
[----:B------:R-:W-:Y:S02]  /*134c0*/  IMAD.MOV.U32 R13, RZ, RZ, R4 ;  /* 0x000000ffff0d7224 */ /* 0x000fe400078e0004 */
[----:B------:R-:W-:Y:S02]  /*134d0*/  IMAD.MOV.U32 R12, RZ, RZ, 0x3 ;  /* 0x00000003ff0c7424 */ /* 0x000fe400078e00ff */
[----:B------:R-:W-:-:S07]  /*134e0*/  IMAD.MOV.U32 R3, RZ, RZ, R14 ;  /* 0x000000ffff037224 */ /* 0x000fce00078e000e */
[----:B------:R-:W-:Y:S05]  /*134f0*/  WARPSYNC.COLLECTIVE R15, `(.L_x_7831) ;  /* 0x000000000f087348 */ /* 0x000fea0003c00000 */
[----:B------:R0:W1:Y:S02]  /*13500*/  SHFL.IDX P6, R14, R13, R12, R11 ;  /* 0x0000000c0d0e7389 */ /* 0x00006400000c000b */
[----:B01----:R-:W-:Y:S01]  /*13510*/  ENDCOLLECTIVE ;  /* 0x000000000000791b */ /* 0x003fe20003800000 */
.L_x_7831:
        /* <DEDUP_REMOVED lines=10> */
.L_x_7832:
[----:B------:R-:W-:Y:S01]  /*135c0*/  @!PT LDS RZ, [RZ] ;  /* 0x00000000fffff984 */ /* 0x000fe20000000800 */
[----:B------:R-:W-:Y:S01]  /*135d0*/  @!PT LDS RZ, [RZ] ;  /* 0x00000000fffff984 */ /* 0x000fe20000000800 */
[----:B------:R-:W-:Y:S01]  /*135e0*/  @!PT LDS RZ, [RZ] ;  /* 0x00000000fffff984 */ /* 0x000fe20000000800 */
[----:B------:R1:W-:Y:S01]  /*135f0*/  @!P0 LDGSTS.E.BYPASS.LTC128B.128 [R7+0x21400], desc[UR50][R2.64], !P1 ;  /* 0x2140000002078fae */ /* 0x0003e2000c901d72 */
[----:B------:R-:W-:Y:S01]  /*13600*/  IMAD.MOV.U32 R0, RZ, RZ, R14 ;  /* 0x000000ffff007224 */ /* 0x000fe200078e000e */
[----:B------:R-:W-:Y:S06]  /*13610*/  BRA `(.L_x_7833) ;  /* 0xffffffc4001c7947 */ /* 0x000fec000383ffff */
.L_x_7758:
[----:B0-----:R0:W1:Y:S02]  /*13620*/  SYNCS.PHASECHK.TRANS64.TRYWAIT P0, [R23+URZ+0x28c20], R0 ;  /* 0x028c2000170075a7 */ /* 0x001064000800017f */
[----:B-1----:R-:W-:Y:S05]  /*13630*/  @!P0 NANOSLEEP.SYNCS 0x989680 ;  /* 0x009896800000895d */ /* 0x002fea0003900000 */
[----:B------:R-:W1:Y:S02]  /*13640*/  @!P0 SYNCS.PHASECHK.TRANS64 P0, [R23+URZ+0x28c20], R0 ;  /* 0x028c2000170085a7 */ /* 0x000e64000800007f */
[----:B-1----:R-:W-:Y:S05]  /*13650*/  @!P0 BRA `(.L_x_7758) ;  /* 0xfffffffc00f08947 */ /* 0x002fea000383ffff */
[----:B------:R-:W-:Y:S05]  /*13660*/  BRA `(.L_x_7834) ;  /* 0xffffffc400787947 */ /* 0x000fea000383ffff */
.L_x_7761:
[----:B0-----:R0:W1:Y:S02]  /*13670*/  SYNCS.PHASECHK.TRANS64.TRYWAIT P0, [R27+URZ+0x28c60], R0 ;  /* 0x028c60001b0075a7 */ /* 0x001064000800017f */
[----:B-1----:R-:W-:Y:S05]  /*13680*/  @!P0 NANOSLEEP.SYNCS 0x989680 ;  /* 0x009896800000895d */ /* 0x002fea0003900000 */
[----:B------:R-:W1:Y:S02]  /*13690*/  @!P0 SYNCS.PHASECHK.TRANS64 P0, [R27+URZ+0x28c60], R0 ;  /* 0x028c60001b0085a7 */ /* 0x000e64000800007f */
[----:B-1----:R-:W-:Y:S05]  /*136a0*/  @!P0 BRA `(.L_x_7761) ;  /* 0xfffffffc00f08947 */ /* 0x002fea000383ffff */
[----:B------:R-:W-:Y:S05]  /*136b0*/  BRA `(.L_x_7835) ;  /* 0xffffffc400887947 */ /* 0x000fea000383ffff */
.L_x_7762:
        /* <DEDUP_REMOVED lines=8> */
.L_x_7837:
[----:B------:R-:W-:Y:S05]  /*13740*/  BSYNC B0 ;  /* 0x0000000000007941 */ /* 0x000fea0003800000 */
.L_x_7836:
        /* <DEDUP_REMOVED lines=14> */
.L_x_7838:
        /* <DEDUP_REMOVED lines=41> */
.L_x_7839:
[----:B------:R-:W-:Y:S01]  /*13ac0*/  IMAD.MOV.U32 R13, RZ, RZ, R4 ;  /* 0x000000ffff0d7224 */ /* 0x000fe200078e0004 */
[----:B------:R-:W-:-:S07]  /*13ad0*/  MOV R3, R14 ;  /* 0x0000000e00037202 */ /* 0x000fce0000000f00 */
[----:B------:R-:W-:Y:S05]  /*13ae0*/  WARPSYNC.COLLECTIVE R15, `(.L_x_7840) ;  /* 0x000000000f087348 */ /* 0x000fea0003c00000 */
[----:B------:R0:W1:Y:S02]  /*13af0*/  SHFL.IDX P6, R14, R13, R12, R11 ;  /* 0x0000000c0d0e7389 */ /* 0x00006400000c000b */
[----:B01----:R-:W-:Y:S01]  /*13b00*/  ENDCOLLECTIVE ;  /* 0x000000000000791b */ /* 0x003fe20003800000 */
.L_x_7840:
        /* <DEDUP_REMOVED lines=29> */
.L_x_7841:
[----:B------:R-:W-:Y:S01]  /*13ce0*/  IMAD.MOV.U32 R13, RZ, RZ, R4 ;  /* 0x000000ffff0d7224 */ /* 0x000fe200078e0004 */
[----:B------:R-:W-:-:S07]  /*13cf0*/  MOV R7, R14 ;  /* 0x0000000e00077202 */ /* 0x000fce0000000f00 */
[----:B------:R-:W-:Y:S05]  /*13d00*/  WARPSYNC.COLLECTIVE R15, `(.L_x_7842) ;  /* 0x000000000f087348 */ /* 0x000fea0003c00000 */
[----:B------:R0:W1:Y:S02]  /*13d10*/  SHFL.IDX P6, R14, R13, R12, R11 ;  /* 0x0000000c0d0e7389 */ /* 0x00006400000c000b */
[----:B01----:R-:W-:Y:S01]  /*13d20*/  ENDCOLLECTIVE ;  /* 0x000000000000791b */ /* 0x003fe20003800000 */
.L_x_7842:
        /* <DEDUP_REMOVED lines=29> */
.L_x_7843:
[----:B------:R-:W-:Y:S01]  /*13f00*/  IMAD.MOV.U32 R13, RZ, RZ, R4 ;  /* 0x000000ffff0d7224 */ /* 0x000fe200078e0004 */
[----:B------:R-:W-:-:S07]  /*13f10*/  MOV R6, R14 ;  /* 0x0000000e00067202 */ /* 0x000fce0000000f00 */
[----:B------:R-:W-:Y:S05]  /*13f20*/  WARPSYNC.COLLECTIVE R15, `(.L_x_7844) ;  /* 0x000000000f087348 */ /* 0x000fea0003c00000 */
[----:B------:R0:W1:Y:S02]  /*13f30*/  SHFL.IDX P6, R14, R13, R12, R11 ;  /* 0x0000000c0d0e7389 */ /* 0x00006400000c000b */
[----:B01----:R-:W-:Y:S01]  /*13f40*/  ENDCOLLECTIVE ;  /* 0x000000000000791b */ /* 0x003fe20003800000 */
.L_x_7844:
[----:B------:R-:W-:Y:S01]  /*13f50*/  IMAD.MOV.U32 R2, RZ, RZ, R14 ;  /* 0x000000ffff027224 */ /* 0x000fe200078e000e */
[----:B------:R-:W-:Y:S06]  /*13f60*/  BRA `(.L_x_7845) ;  /* 0xffffffc4001c7947 */ /* 0x000fec000383ffff */
.L_x_7769:
[----:B0-----:R0:W1:Y:S02]  /*13f70*/  SYNCS.PHASECHK.TRANS64.TRYWAIT P0, [R6+URZ+0x28c40], R17 ;  /* 0x028c4011060075a7 */ /* 0x001064000800017f */
[----:B-1----:R-:W-:Y:S05]  /*13f80*/  @!P0 NANOSLEEP.SYNCS 0x989680 ;  /* 0x009896800000895d */ /* 0x002fea0003900000 */
[----:B------:R-:W1:Y:S02]  /*13f90*/  @!P0 SYNCS.PHASECHK.TRANS64 P0, [R6+URZ+0x28c40], R17 ;  /* 0x028c4011060085a7 */ /* 0x000e64000800007f */
[----:B-1----:R-:W-:Y:S05]  /*13fa0*/  @!P0 BRA `(.L_x_7769) ;  /* 0xfffffffc00f08947 */ /* 0x002fea000383ffff */
[----:B------:R-:W-:Y:S05]  /*13fb0*/  BRA `(.L_x_7846) ;  /* 0xffffffc800a87947 */ /* 0x000fea000383ffff */
.L_x_7770:
        /* <DEDUP_REMOVED lines=8> */
.L_x_7848:
[----:B------:R-:W-:Y:S05]  /*14040*/  BSYNC B1 ;  /* 0x0000000000017941 */ /* 0x000fea0003800000 */
.L_x_7847:
        /* <DEDUP_REMOVED lines=9> */
.L_x_7849:
[----:B------:R-:W-:Y:S02]  /*140e0*/  IMAD.MOV.U32 R13, RZ, RZ, R27 ;  /* 0x000000ffff0d7224 */ /* 0x000fe400078e001b */
[----:B------:R-:W-:Y:S01]  /*140f0*/  IMAD.MOV.U32 R12, RZ, RZ, 0x1 ;  /* 0x00000001ff0c7424 */ /* 0x000fe200078e00ff */
[----:B------:R-:W-:-:S07]  /*14100*/  MOV R2, R14 ;  /* 0x0000000e00027202 */ /* 0x000fce0000000f00 */
[----:B------:R-:W-:Y:S05]  /*14110*/  WARPSYNC.COLLECTIVE R15, `(.L_x_7850) ;  /* 0x000000000f087348 */ /* 0x000fea0003c00000 */
[----:B------:R0:W1:Y:S02]  /*14120*/  SHFL.IDX P6, R14, R13, R12, R11 ;  /* 0x0000000c0d0e7389 */ /* 0x00006400000c000b */
[----:B01----:R-:W-:Y:S01]  /*14130*/  ENDCOLLECTIVE ;  /* 0x000000000000791b */ /* 0x003fe20003800000 */
.L_x_7850:
        /* <DEDUP_REMOVED lines=11> */
.L_x_7851:
[----:B------:R-:W-:Y:S02]  /*141f0*/  IMAD.MOV.U32 R13, RZ, RZ, R27 ;  /* 0x000000ffff0d7224 */ /* 0x000fe400078e001b */
[----:B------:R-:W-:Y:S02]  /*14200*/  IMAD.MOV.U32 R12, RZ, RZ, 0x2 ;  /* 0x00000002ff0c7424 */ /* 0x000fe400078e00ff */
[----:B------:R-:W-:-:S07]  /*14210*/  IMAD.MOV.U32 R2, RZ, RZ, R14 ;  /* 0x000000ffff027224 */ /* 0x000fce00078e000e */
[----:B------:R-:W-:Y:S05]  /*14220*/  WARPSYNC.COLLECTIVE R15, `(.L_x_7852) ;  /* 0x000000000f087348 */ /* 0x000fea0003c00000 */
[----:B------:R0:W1:Y:S02]  /*14230*/  SHFL.IDX P6, R14, R13, R12, R11 ;  /* 0x0000000c0d0e7389 */ /* 0x00006400000c000b */
[----:B01----:R-:W-:Y:S01]  /*14240*/  ENDCOLLECTIVE ;  /* 0x000000000000791b */ /* 0x003fe20003800000 */
.L_x_7852:
        /* <DEDUP_REMOVED lines=11> */
.L_x_7853:
[----:B------:R-:W-:Y:S02]  /*14300*/  IMAD.MOV.U32 R13, RZ, RZ, R27 ;  /* 0x000000ffff0d7224 */ /* 0x000fe400078e001b */
[----:B------:R-:W-:Y:S02]  /*14310*/  IMAD.MOV.U32 R12, RZ, RZ, 0x3 ;  /* 0x00000003ff0c7424 */ /* 0x000fe400078e00ff */
[----:B------:R-:W-:-:S07]  /*14320*/  IMAD.MOV.U32 R2, RZ, RZ, R14 ;  /* 0x000000ffff027224 */ /* 0x000fce00078e000e */
[----:B------:R-:W-:Y:S05]  /*14330*/  WARPSYNC.COLLECTIVE R15, `(.L_x_7854) ;  /* 0x000000000f087348 */ /* 0x000fea0003c00000 */
[----:B------:R0:W1:Y:S02]  /*14340*/  SHFL.IDX P6, R14, R13, R12, R11 ;  /* 0x0000000c0d0e7389 */ /* 0x00006400000c000b */
[----:B01----:R-:W-:Y:S01]  /*14350*/  ENDCOLLECTIVE ;  /* 0x000000000000791b */ /* 0x003fe20003800000 */
.L_x_7854:
        /* <DEDUP_REMOVED lines=11> */
.L_x_7855:
[----:B------:R-:W-:Y:S01]  /*14410*/  IMAD.MOV.U32 R2, RZ, RZ, R14 ;  /* 0x000000ffff027224 */ /* 0x000fe200078e000e */
[----:B------:R-:W-:Y:S06]  /*14420*/  BRA `(.L_x_7856) ;  /* 0xffffffc800387947 */ /* 0x000fec000383ffff */
.L_x_7775:
[----:B---3--:R3:W4:Y:S02]  /*14430*/  SYNCS.PHASECHK.TRANS64.TRYWAIT P0, [R6+URZ+0x28c60], R17 ;  /* 0x028c6011060075a7 */ /* 0x008724000800017f */
[----:B----4-:R-:W-:Y:S05]  /*14440*/  @!P0 NANOSLEEP.SYNCS 0x989680 ;  /* 0x009896800000895d */ /* 0x010fea0003900000 */
[----:B------:R-:W4:Y:S02]  /*14450*/  @!P0 SYNCS.PHASECHK.TRANS64 P0, [R6+URZ+0x28c60], R17 ;  /* 0x028c6011060085a7 */ /* 0x000f24000800007f */
[----:B----4-:R-:W-:Y:S05]  /*14460*/  @!P0 BRA `(.L_x_7775) ;  /* 0xfffffffc00f08947 */ /* 0x010fea000383ffff */
[----:B------:R-:W-:Y:S05]  /*14470*/  BRA `(.L_x_7857) ;  /* 0xffffffc800887947 */ /* 0x000fea000383ffff */
.L_x_7776:
        /* <DEDUP_REMOVED lines=8> */
.L_x_7859:
[----:B------:R-:W-:Y:S05]  /*14500*/  BSYNC B1 ;  /* 0x0000000000017941 */ /* 0x000fea0003800000 */
.L_x_7858:
        /* <DEDUP_REMOVED lines=12> */
.L_x_7860:
        /* <DEDUP_REMOVED lines=18> */
.L_x_7861:
        /* <DEDUP_REMOVED lines=16> */
.L_x_7862:
        /* <DEDUP_REMOVED lines=19> */
.L_x_7863:
        /* <DEDUP_REMOVED lines=14> */
.L_x_7864:
        /* <DEDUP_REMOVED lines=16> */
.L_x_7865:
        /* <DEDUP_REMOVED lines=14> */
.L_x_7866:
[----:B------:R-:W-:Y:S05]  /*14be0*/  BRA `(.L_x_7867) ;  /* 0xffffffc400f47947 */ /* 0x000fea000383ffff */
.L_x_7784:
        /* <DEDUP_REMOVED lines=8> */
.L_x_7869:
[----:B------:R-:W-:Y:S05]  /*14c70*/  BSYNC B0 ;  /* 0x0000000000007941 */ /* 0x000fea0003800000 */
.L_x_7868:
        /* <DEDUP_REMOVED lines=9> */
.L_x_7870:
        /* <DEDUP_REMOVED lines=18> */
.L_x_7871:
[----:B------:R-:W-:Y:S01]  /*14e30*/  IMAD.MOV.U32 R12, RZ, RZ, 0x2 ;  /* 0x00000002ff0c7424 */ /* 0x000fe200078e00ff */
[----:B------:R-:W-:-:S05]  /*14e40*/  SEL R4, R14, RZ, P1 ;  /* 0x000000ff0e047207 */ /* 0x000fca0000800000 */
[----:B------:R-:W-:-:S04]  /*14e50*/  IMAD.IADD R4, R17, 0x1, R4 ;  /* 0x0000000111047824 */ /* 0x000fc800078e0204 */
[----:B------:R-:W-:-:S07]  /*14e60*/  IMAD.MOV.U32 R13, RZ, RZ, R4 ;  /* 0x000000ffff0d7224 */ /* 0x000fce00078e0004 */
[----:B------:R-:W-:Y:S05]  /*14e70*/  WARPSYNC.COLLECTIVE R15, `(.L_x_7872) ;  /* 0x000000000f087348 */ /* 0x000fea0003c00000 */
[----:B------:R0:W1:Y:S02]  /*14e80*/  SHFL.UP P6, R14, R13, R12, R11 ;  /* 0x0400000c0d0e7389 */ /* 0x00006400000c000b */
[----:B01----:R-:W-:Y:S01]  /*14e90*/  ENDCOLLECTIVE ;  /* 0x000000000000791b */ /* 0x003fe20003800000 */
.L_x_7872:
[----:B------:R-:W-:Y:S02]  /*14ea0*/  MOV R12, 0x4 ;  /* 0x00000004000c7802 */ /* 0x000fe40000000f00 */
[----:B------:R-:W-:-:S05]  /*14eb0*/  SEL R3, R14, RZ, P2 ;  /* 0x000000ff0e037207 */ /* 0x000fca0001000000 */
[----:B------:R-:W-:-:S04]  /*14ec0*/  IMAD.IADD R6, R4, 0x1, R3 ;  /* 0x0000000104067824 */ /* 0x000fc800078e0203 */
[----:B------:R-:W-:-:S07]  /*14ed0*/  IMAD.MOV.U32 R13, RZ, RZ, R6 ;  /* 0x000000ffff0d7224 */ /* 0x000fce00078e0006 */
[----:B------:R-:W-:Y:S05]  /*14ee0*/  WARPSYNC.COLLECTIVE R15, `(.L_x_7873) ;  /* 0x000000000f087348 */ /* 0x000fea0003c00000 */
[----:B------:R0:W1:Y:S02]  /*14ef0*/  SHFL.UP P6, R14, R13, R12, R11 ;  /* 0x0400000c0d0e7389 */ /* 0x00006400000c000b */
[----:B01----:R-:W-:Y:S01]  /*14f00*/  ENDCOLLECTIVE ;  /* 0x000000000000791b */ /* 0x003fe20003800000 */
.L_x_7873:
[----:B------:R-:W-:Y:S01]  /*14f10*/  IMAD.MOV.U32 R12, RZ, RZ, 0x8 ;  /* 0x00000008ff0c7424 */ /* 0x000fe200078e00ff */
[----:B------:R-:W-:-:S05]  /*14f20*/  SEL R3, R14, RZ, P3 ;  /* 0x000000ff0e037207 */ /* 0x000fca0001800000 */
[----:B------:R-:W-:-:S04]  /*14f30*/  IMAD.IADD R2, R6, 0x1, R3 ;  /* 0x0000000106027824 */ /* 0x000fc800078e0203 */
[----:B------:R-:W-:-:S07]  /*14f40*/  IMAD.MOV.U32 R13, RZ, RZ, R2 ;  /* 0x000000ffff0d7224 */ /* 0x000fce00078e0002 */
[----:B------:R-:W-:Y:S05]  /*14f50*/  WARPSYNC.COLLECTIVE R15, `(.L_x_7874) ;  /* 0x000000000f087348 */ /* 0x000fea0003c00000 */
[----:B------:R0:W1:Y:S02]  /*14f60*/  SHFL.UP P6, R14, R13, R12, R11 ;  /* 0x0400000c0d0e7389 */ /* 0x00006400000c000b */
[----:B01----:R-:W-:Y:S01]  /*14f70*/  ENDCOLLECTIVE ;  /* 0x000000000000791b */ /* 0x003fe20003800000 */
.L_x_7874:
[----:B------:R-:W-:Y:S02]  /*14f80*/  MOV R12, 0x10 ;  /* 0x00000010000c7802 */ /* 0x000fe40000000f00 */
[----:B------:R-:W-:-:S05]  /*14f90*/  SEL R3, R14, RZ, P4 ;  /* 0x000000ff0e037207 */ /* 0x000fca0002000000 */
[----:B------:R-:W-:-:S04]  /*14fa0*/  IMAD.IADD R3, R2, 0x1, R3 ;  /* 0x0000000102037824 */ /* 0x000fc800078e0203 */
[----:B------:R-:W-:-:S07]  /*14fb0*/  IMAD.MOV.U32 R13, RZ, RZ, R3 ;  /* 0x000000ffff0d7224 */ /* 0x000fce00078e0003 */
[----:B------:R-:W-:Y:S05]  /*14fc0*/  WARPSYNC.COLLECTIVE R15, `(.L_x_7875) ;  /* 0x000000000f087348 */ /* 0x000fea0003c00000 */
[----:B------:R0:W1:Y:S02]  /*14fd0*/  SHFL.UP P6, R14, R13, R12, R11 ;  /* 0x0400000c0d0e7389 */ /* 0x00006400000c000b */
[----:B01----:R-:W-:Y:S01]  /*14fe0*/  ENDCOLLECTIVE ;  /* 0x000000000000791b */ /* 0x003fe20003800000 */
.L_x_7875:
        /* <DEDUP_REMOVED lines=8> */
.L_x_7876:
[----:B------:R-:W-:Y:S05]  /*15070*/  BRA `(.L_x_7877) ;  /* 0xffffffc800887947 */ /* 0x000fea000383ffff */
.L_x_7789:
        /* <DEDUP_REMOVED lines=8> */
.L_x_7879:
[----:B------:R-:W-:Y:S05]  /*15100*/  BSYNC B0 ;  /* 0x0000000000007941 */ /* 0x000fea0003800000 */
.L_x_7878:
        /* <DEDUP_REMOVED lines=8> */
.L_x_7880:
[----:B------:R-:W-:Y:S01]  /*15190*/  IMAD.MOV.U32 R12, RZ, RZ, 0x4 ;  /* 0x00000004ff0c7424 */ /* 0x000fe200078e00ff */
[----:B------:R-:W-:-:S05]  /*151a0*/  SEL R2, R14, RZ, P2 ;  /* 0x000000ff0e027207 */ /* 0x000fca0001000000 */
[----:B------:R-:W-:-:S04]  /*151b0*/  IMAD.IADD R2, R13, 0x1, R2 ;  /* 0x000000010d027824 */ /* 0x000fc800078e0202 */
[----:B------:R-:W-:-:S07]  /*151c0*/  IMAD.MOV.U32 R13, RZ, RZ, R2 ;  /* 0x000000ffff0d7224 */ /* 0x000fce00078e0002 */
[----:B------:R-:W-:Y:S05]  /*151d0*/  WARPSYNC.COLLECTIVE R15, `(.L_x_7881) ;  /* 0x000000000f087348 */ /* 0x000fea0003c00000 */
[----:B------:R0:W1:Y:S02]  /*151e0*/  SHFL.UP P6, R14, R13, R12, R11 ;  /* 0x0400000c0d0e7389 */ /* 0x00006400000c000b */
[----:B01----:R-:W-:Y:S01]  /*151f0*/  ENDCOLLECTIVE ;  /* 0x000000000000791b */ /* 0x003fe20003800000 */
.L_x_7881:
[----:B------:R-:W-:Y:S02]  /*15200*/  MOV R12, 0x8 ;  /* 0x00000008000c7802 */ /* 0x000fe40000000f00 */
[----:B------:R-:W-:-:S05]  /*15210*/  SEL R3, R14, RZ, P3 ;  /* 0x000000ff0e037207 */ /* 0x000fca0001800000 */
[----:B------:R-:W-:-:S04]  /*15220*/  IMAD.IADD R3, R2, 0x1, R3 ;  /* 0x0000000102037824 */ /* 0x000fc800078e0203 */
[----:B------:R-:W-:-:S07]  /*15230*/  IMAD.MOV.U32 R13, RZ, RZ, R3 ;  /* 0x000000ffff0d7224 */ /* 0x000fce00078e0003 */
[----:B------:R-:W-:Y:S05]  /*15240*/  WARPSYNC.COLLECTIVE R15, `(.L_x_7882) ;  /* 0x000000000f087348 */ /* 0x000fea0003c00000 */
[----:B------:R0:W1:Y:S02]  /*15250*/  SHFL.UP P6, R14, R13, R12, R11 ;  /* 0x0400000c0d0e7389 */ /* 0x00006400000c000b */
[----:B01----:R-:W-:Y:S01]  /*15260*/  ENDCOLLECTIVE ;  /* 0x000000000000791b */ /* 0x003fe20003800000 */
.L_x_7882:
[----:B------:R-:W-:Y:S01]  /*15270*/  IMAD.MOV.U32 R12, RZ, RZ, 0x10 ;  /* 0x00000010ff0c7424 */ /* 0x000fe200078e00ff */
[----:B------:R-:W-:-:S05]  /*15280*/  SEL R4, R14, RZ, P4 ;  /* 0x000000ff0e047207 */ /* 0x000fca0002000000 */
[----:B------:R-:W-:-:S04]  /*15290*/  IMAD.IADD R4, R3, 0x1, R4 ;  /* 0x0000000103047824 */ /* 0x000fc800078e0204 */
[----:B------:R-:W-:-:S07]  /*152a0*/  IMAD.MOV.U32 R13, RZ, RZ, R4 ;  /* 0x000000ffff0d7224 */ /* 0x000fce00078e0004 */
[----:B------:R-:W-:Y:S05]  /*152b0*/  WARPSYNC.COLLECTIVE R15, `(.L_x_7883) ;  /* 0x000000000f087348 */ /* 0x000fea0003c00000 */
[----:B------:R0:W1:Y:S02]  /*152c0*/  SHFL.UP P6, R14, R13, R12, R11 ;  /* 0x0400000c0d0e7389 */ /* 0x00006400000c000b */
[----:B01----:R-:W-:Y:S01]  /*152d0*/  ENDCOLLECTIVE ;  /* 0x000000000000791b */ /* 0x003fe20003800000 */
.L_x_7883:
        /* <DEDUP_REMOVED lines=8> */
.L_x_7884:
[----:B------:R-:W-:Y:S05]  /*15360*/  BRA `(.L_x_7885) ;  /* 0xffffffc800687947 */ /* 0x000fea000383ffff */
.L_x_7791:
[----:B------:R-:W-:Y:S01]  /*15370*/  BSSY B0, `(.L_x_7886) ;  /* 0x0000006000007945 */ /* 0x000fe20003800000 */
[----:B------:R-:W-:Y:S01]  /*15380*/  PLOP3.LUT P6, PT, P6, PT, PT, 0x8, 0x0 ;  /* 0x000000000000781c */ /* 0x000fe200037ce170 */
[----:B------:R-:W-:-:S12]  /*15390*/  IMAD.MOV.U32 R15, RZ, RZ, -0x1 ;  /* 0xffffffffff0f7424 */ /* 0x000fd800078e00ff */
[----:B01----:R-:W-:Y:S05]  /*153a0*/  WARPSYNC.COLLECTIVE R15, `(.L_x_7887) ;  /* 0x000000000f087348 */ /* 0x003fea0003c00000 */
[----:B------:R-:W-:Y:S01]  /*153b0*/  VOTE.ANY R14, PT, P6 ;  /* 0x00000000000e7806 */ /* 0x000fe200030e0100 */
[----:B01----:R-:W-:Y:S06]  /*153c0*/  ENDCOLLECTIVE ;  /* 0x000000000000791b */ /* 0x003fec0003800000 */
.L_x_7887:
[----:B------:R-:W-:Y:S05]  /*153d0*/  BSYNC B0 ;  /* 0x0000000000007941 */ /* 0x000fea0003800000 */
.L_x_7886:
        /* <DEDUP_REMOVED lines=9> */
.L_x_7888:
[----:B------:R-:W-:Y:S01]  /*15470*/  IMAD.MOV.U32 R17, RZ, RZ, R14 ;  /* 0x000000ffff117224 */ /* 0x000fe200078e000e */
[----:B------:R-:W-:Y:S06]  /*15480*/  BRA `(.L_x_7889) ;  /* 0xffffffc800587947 */ /* 0x000fec000383ffff */
.L_x_7793:
[----:B------:R-:W-:Y:S01]  /*15490*/  BSSY B0, `(.L_x_7890) ;  /* 0x0000007000007945 */ /* 0x000fe20003800000 */
[----:B------:R-:W-:Y:S02]  /*154a0*/  IMAD.MOV.U32 R13, RZ, RZ, R2 ;  /* 0x000000ffff0d7224 */ /* 0x000fe400078e0002 */
[----:B------:R-:W-:Y:S02]  /*154b0*/  IMAD.MOV.U32 R11, RZ, RZ, 0x1f ;  /* 0x0000001fff0b7424 */ /* 0x000fe400078e00ff */
[----:B------:R-:W-:-:S07]  /*154c0*/  IMAD.MOV.U32 R15, RZ, RZ, -0x1 ;  /* 0xffffffffff0f7424 */ /* 0x000fce00078e00ff */
[----:B0123--:R-:W-:Y:S05]  /*154d0*/  WARPSYNC.COLLECTIVE R15, `(.L_x_7891) ;  /* 0x000000000f087348 */ /* 0x00ffea0003c00000 */
[----:B------:R4:W0:Y:S02]  /*154e0*/  SHFL.IDX P6, R14, R13, R12, R11 ;  /* 0x0000000c0d0e7389 */ /* 0x00082400000c000b */
[----:B01234-:R-:W-:Y:S01]  /*154f0*/  ENDCOLLECTIVE ;  /* 0x000000000000791b */ /* 0x01ffe20003800000 */
.L_x_7891:
[----:B------:R-:W-:Y:S05]  /*15500*/  BSYNC B0 ;  /* 0x0000000000007941 */ /* 0x000fea0003800000 */
.L_x_7890:
[----:B------:R-:W-:Y:S05]  /*15510*/  BRA `(.L_x_7792) ;  /* 0xffffffc800507947 */ /* 0x000fea000383ffff */
.L_x_7797:
[----:B0-----:R0:W1:Y:S02]  /*15520*/  SYNCS.PHASECHK.TRANS64.TRYWAIT P0, [R5+URZ+0x28c20], R0 ;  /* 0x028c2000050075a7 */ /* 0x001064000800017f */
[----:B-1----:R-:W-:Y:S05]  /*15530*/  @!P0 NANOSLEEP.SYNCS 0x989680 ;  /* 0x009896800000895d */ /* 0x002fea0003900000 */
[----:B------:R-:W1:Y:S02]  /*15540*/  @!P0 SYNCS.PHASECHK.TRANS64 P0, [R5+URZ+0x28c20], R0 ;  /* 0x028c2000050085a7 */ /* 0x000e64000800007f */
[----:B-1----:R-:W-:Y:S05]  /*15550*/  @!P0 BRA `(.L_x_7797) ;  /* 0xfffffffc00f08947 */ /* 0x002fea000383ffff */
[----:B------:R-:W-:Y:S05]  /*15560*/  BRA `(.L_x_7892) ;  /* 0xffffffcc00c87947 */ /* 0x000fea000383ffff */
.L_x_7798:
        /* <DEDUP_REMOVED lines=11> */
.L_x_7894:
[----:B------:R-:W-:Y:S05]  /*15620*/  BSYNC B0 ;  /* 0x0000000000007941 */ /* 0x000fea0003800000 */
.L_x_7893:
[----:B------:R-:W-:Y:S05]  /*15630*/  BRA `(.L_x_7895) ;  /* 0xffffffcc00b07947 */ /* 0x000fea000383ffff */
.L_x_7801:
[----:B------:R-:W-:Y:S01]  /*15640*/  BSSY B1, `(.L_x_7896) ;  /* 0x0000006000017945 */ /* 0x000fe20003800000 */
[----:B------:R-:W-:-:S07]  /*15650*/  IMAD.MOV.U32 R15, RZ, RZ, -0x1 ;  /* 0xffffffffff0f7424 */ /* 0x000fce00078e00ff */
[----:B0-234-:R-:W-:Y:S05]  /*15660*/  WARPSYNC.COLLECTIVE R15, `(.L_x_7897) ;  /* 0x000000000f0c7348 */ /* 0x01dfea0003c00000 */
[----:B------:R-:W-:Y:S02]  /*15670*/  ELECT P6, UR62, PT ;  /* 0x00000000003e782f */ /* 0x000fe400038c0000 */
[----:B------:R-:W-:Y:S01]  /*15680*/  MOV R14, UR62 ;  /* 0x0000003e000e7c02 */ /* 0x000fe20008000f00 */
[----:B0-234-:R-:W-:Y:S10]  /*15690*/  ENDCOLLECTIVE ;  /* 0x000000000000791b */ /* 0x01dff40003800000 */
.L_x_7897:
[----:B------:R-:W-:Y:S05]  /*156a0*/  BSYNC B1 ;  /* 0x0000000000017941 */ /* 0x000fea0003800000 */
.L_x_7896:
[----:B------:R-:W-:Y:S05]  /*156b0*/  BRA `(.L_x_7898) ;  /* 0xffffffcc00a87947 */ /* 0x000fea000383ffff */
.L_x_7803:
[----:B0-----:R0:W1:Y:S02]  /*156c0*/  SYNCS.PHASECHK.TRANS64.TRYWAIT P1, [R3+URZ+0x28c40], R2 ;  /* 0x028c4002030075a7 */ /* 0x001064000802017f */
[----:B-1----:R-:W-:Y:S05]  /*156d0*/  @!P1 NANOSLEEP.SYNCS 0x989680 ;  /* 0x009896800000995d */ /* 0x002fea0003900000 */
[----:B------:R-:W1:Y:S02]  /*156e0*/  @!P1 SYNCS.PHASECHK.TRANS64 P1, [R3+URZ+0x28c40], R2 ;  /* 0x028c4002030095a7 */ /* 0x000e64000802007f */
[----:B-1----:R-:W-:Y:S05]  /*156f0*/  @!P1 BRA `(.L_x_7803) ;  /* 0xfffffffc00f09947 */ /* 0x002fea000383ffff */
[----:B------:R-:W-:Y:S05]  /*15700*/  BRA `(.L_x_7899) ;  /* 0xffffffcc00c87947 */ /* 0x000fea000383ffff */
.L_x_7805:
[----:B-1----:R1:W0:Y:S02]  /*15710*/  SYNCS.PHASECHK.TRANS64.TRYWAIT P1, [R5+URZ+0x28c40], R0 ;  /* 0x028c4000050075a7 */ /* 0x002224000802017f */
[----:B0-----:R-:W-:Y:S05]  /*15720*/  @!P1 NANOSLEEP.SYNCS 0x989680 ;  /* 0x009896800000995d */ /* 0x001fea0003900000 */
[----:B------:R-:W0:Y:S02]  /*15730*/  @!P1 SYNCS.PHASECHK.TRANS64 P1, [R5+URZ+0x28c40], R0 ;  /* 0x028c4000050095a7 */ /* 0x000e24000802007f */
[----:B0-----:R-:W-:Y:S05]  /*15740*/  @!P1 BRA `(.L_x_7805) ;  /* 0xfffffffc00f09947 */ /* 0x001fea000383ffff */
[----:B------:R-:W-:Y:S05]  /*15750*/  BRA `(.L_x_7900) ;  /* 0xffffffcc00d47947 */ /* 0x000fea000383ffff */
.L_x_7807:
[----:B------:R0:W0:Y:S02]  /*15760*/  SYNCS.PHASECHK.TRANS64.TRYWAIT P1, [R3+URZ+0x28c60], R2 ;  /* 0x028c6002030075a7 */ /* 0x000024000802017f */
[----:B0-----:R-:W-:Y:S05]  /*15770*/  @!P1 NANOSLEEP.SYNCS 0x989680 ;  /* 0x009896800000995d */ /* 0x001fea0003900000 */
[----:B------:R-:W0:Y:S02]  /*15780*/  @!P1 SYNCS.PHASECHK.TRANS64 P1, [R3+URZ+0x28c60], R2 ;  /* 0x028c6002030095a7 */ /* 0x000e24000802007f */
[----:B0-----:R-:W-:Y:S05]  /*15790*/  @!P1 BRA `(.L_x_7807) ;  /* 0xfffffffc00f09947 */ /* 0x001fea000383ffff */
[----:B------:R-:W-:Y:S05]  /*157a0*/  BRA `(.L_x_7901) ;  /* 0xffffffcc00d07947 */ /* 0x000fea000383ffff */
.L_x_7902:
        /* <DEDUP_REMOVED lines=13> */
.L_x_15658:


//--------------------- .text._ZN7cutlass13device_kernelIN5flash11enable_sm90INS1_16FlashAttnFwdSm90INS1_25CollectiveMainloopFwdSm90ILi2EN4cute5tupleIJNS5_1CILi1EEES8_S8_EEENS6_IJNS7_ILi64EEESA_SA_EEELi512ENS_6half_tEfNS_4arch4Sm90ELb1ELb0ELb1ELb1ELb1ELb1ELb0ELb0ELb0ELb1ELb0ELb0EEENS1_21CollectiveEpilogueFwdINS6_IJSA_NS7_ILi512EEESA_EEES9_SC_SE_Li256ELb1ELb1ELb0ELb0EEENS1_36VarlenDynamicPersistentTileSchedulerILi64ELi64ELi256ELi128ELb0ELb1ELb1ELb1ELb1ELb1EEEEEEEEEvNT_6ParamsE --------------------------
	.section	.text._ZN7cutlass13device_kernelIN5flash11enable_sm90INS1_16FlashAttnFwdSm90INS1_25CollectiveMainloopFwdSm90ILi2EN4cute5tupleIJNS5_1CILi1EEES8_S8_EEENS6_IJNS7_ILi64EEESA_SA_EEELi512ENS_6half_tEfNS_4arch4Sm90ELb1ELb0ELb1ELb1ELb1ELb1ELb0ELb0ELb0ELb1ELb0ELb0EEENS1_21CollectiveEpilogueFwdINS6_IJSA_NS7_ILi512EEESA_EEES9_SC_SE_Li256ELb1ELb1ELb0ELb0EEENS1_36VarlenDynamicPersistentTileSchedulerILi64ELi64ELi256ELi128ELb0ELb1ELb1ELb1ELb1ELb1EEEEEEEEEvNT_6ParamsE,"ax",@progbits
	.align	128
.text._ZN7cutlass13device_kernelIN5flash11enable_sm90INS1_16FlashAttnFwdSm90INS1_25CollectiveMainloopFwdSm90ILi2EN4cute5tupleIJNS5_1CILi1EEES8_S8_EEENS6_IJNS7_ILi64EEESA_SA_EEELi512ENS_6half_tEfNS_4arch4Sm90ELb1ELb0ELb1ELb1ELb1ELb1ELb0ELb0ELb0ELb1ELb0ELb0EEENS1_21CollectiveEpilogueFwdINS6_IJSA_NS7_ILi512EEESA_EEES9_SC_SE_Li256ELb1ELb1ELb0ELb0EEENS1_36VarlenDynamicPersistentTileSchedulerILi64ELi64ELi256ELi128ELb0ELb1ELb1ELb1ELb1ELb1EEEEEEEEEvNT_6ParamsE:
        .type           _ZN7cutlass13device_kernelIN5flash11enable_sm90INS1_16FlashAttnFwdSm90INS1_25CollectiveMainloopFwdSm90ILi2EN4cute5tupleIJNS5_1CILi1EEES8_S8_EEENS6_IJNS7_ILi64EEESA_SA_EEELi512ENS_6half_tEfNS_4arch4Sm90ELb1ELb0ELb1ELb1ELb1ELb1ELb0ELb0ELb0ELb1ELb0ELb0EEENS1_21CollectiveEpilogueFwdINS6_IJSA_NS7_ILi512EEESA_EEES9_SC_SE_Li256ELb1ELb1ELb0ELb0EEENS1_36VarlenDynamicPersistentTileSchedulerILi64ELi64ELi256ELi128ELb0ELb1ELb1ELb1ELb1ELb1EEEEEEEEEvNT_6ParamsE,@function
        .size           _ZN7cutlass13device_kernelIN5flash11enable_sm90INS1_16FlashAttnFwdSm90INS1_25CollectiveMainloopFwdSm90ILi2EN4cute5tupleIJNS5_1CILi1EEES8_S8_EEENS6_IJNS7_ILi64EEESA_SA_EEELi512ENS_6half_tEfNS_4arch4Sm90ELb1ELb0ELb1ELb1ELb1ELb1ELb0ELb0ELb0ELb1ELb0ELb0EEENS1_21CollectiveEpilogueFwdINS6_IJSA_NS7_ILi512EEESA_EEES9_SC_SE_Li256ELb1ELb1ELb0ELb0EEENS1_36VarlenDynamicPersistentTileSchedulerILi64ELi64ELi256ELi128ELb0ELb1ELb1ELb1ELb1ELb1EEEEEEEEEvNT_6ParamsE,(.L_x_15659 - _ZN7cutlass13device_kernelIN5flash11enable_sm90INS1_16FlashAttnFwdSm90INS1_25CollectiveMainloopFwdSm90ILi2EN4cute5tupleIJNS5_1CILi1EEES8_S8_EEENS6_IJNS7_ILi64EEESA_SA_EEELi512ENS_6half_tEfNS_4arch4Sm90ELb1ELb0ELb1ELb1ELb1ELb1ELb0ELb0ELb0ELb1ELb0ELb0EEENS1_21CollectiveEpilogueFwdINS6_IJSA_NS7_ILi512EEESA_EEES9_SC_SE_Li256ELb1ELb1ELb0ELb0EEENS1_36VarlenDynamicPersistentTileSchedulerILi64ELi64ELi256ELi128ELb0ELb1ELb1ELb1ELb1ELb1EEEEEEEEEvNT_6ParamsE)
        .other          _ZN7cutlass13device_kernelIN5flash11enable_sm90INS1_16FlashAttnFwdSm90INS1_25CollectiveMainloopFwdSm90ILi2EN4cute5tupleIJNS5_1CILi1EEES8_S8_EEENS6_IJNS7_ILi64EEESA_SA_EEELi512ENS_6half_tEfNS_4arch4Sm90ELb1ELb0ELb1ELb1ELb1ELb1ELb0ELb0ELb0ELb1ELb0ELb0EEENS1_21CollectiveEpilogueFwdINS6_IJSA_NS7_ILi512EEESA_EEES9_SC_SE_Li256ELb1ELb1ELb0ELb0EEENS1_36VarlenDynamicPersistentTileSchedulerILi64ELi64ELi256ELi128ELb0ELb1ELb1ELb1ELb1ELb1EEEEEEEEEvNT_6ParamsE,@"STO_CUDA_ENTRY STV_DEFAULT"
_ZN7cutlass13device_kernelIN5flash11enable_sm90INS1_16FlashAttnFwdSm90INS1_25CollectiveMainloopFwdSm90ILi2EN4cute5tupleIJNS5_1CILi1EEES8_S8_EEENS6_IJNS7_ILi64EEESA_SA_EEELi512ENS_6half_tEfNS_4arch4Sm90ELb1ELb0ELb1ELb1ELb1ELb1ELb0ELb0ELb0ELb1ELb0ELb0EEENS1_21CollectiveEpilogueFwdINS6_IJSA_NS7_ILi512EEESA_EEES9_SC_SE_Li256ELb1ELb1ELb0ELb0EEENS1_36VarlenDynamicPersistentTileSchedulerILi64ELi64ELi256ELi128ELb0ELb1ELb1ELb1ELb1ELb1EEEEEEEEEvNT_6ParamsE:
        /* <DEDUP_REMOVED lines=17> */
.L_x_7904:
[----:B------:R-:W-:Y:S05]  /*0110*/  BSYNC B0 ;  /* 0x0000000000007941 */ /* 0x000fea0003800000 */
.L_x_7903:
[----:B------:R-:W0:Y:S01]  /*0120*/  SHFL.IDX PT, R3, R2, RZ, 0x1f ;  /* 0x00001fff02037589 */ /* 0x000e2200000e0000 */
[----:B------:R-:W-:Y:S01]  /*0130*/  VOTEU.ANY UP0, P0 ;  /* 0x00000000003f7886 */ /* 0x000fe20000000100 */
[----:B------:R-:W-:Y:S01]  /*0140*/  UMOV UR4, 0x80 ;  /* 0x0000008000047882 */ /* 0x000fe20000000000 */
[----:B------:R-:W-:Y:S01]  /*0150*/  UMOV UR7, 0x100 ;  /* 0x0000010000077882 */ /* 0x000fe20000000000 */
[----:B------:R-:W-:Y:S02]  /*0160*/  VOTEU.ANY UP1, P0 ;  /* 0x00000000003f7886 */ /* 0x000fe40000020100 */
[----:B------:R-:W1:Y:S01]  /*0170*/  @UP0 S2UR UR8, SR_CgaCtaId ;  /* 0x00000000000809c3 */ /* 0x000e620000008800 */
[----:B------:R-:W-:Y:S01]  /*0180*/  @UP0 UMOV UR6, 0x400 ;  /* 0x0000040000060882 */ /* 0x000fe20000000000 */
[----:B------:R-:W-:-:S04]  /*0190*/  @UP0 UIADD3 UR4, -UR4, 0x100000, URZ ;  /* 0x0010000004040890 */ /* 0x000fc8000fffe13f */
[----:B------:R-:W-:Y:S02]  /*01a0*/  @UP0 USHF.L.U32 UR5, UR4, 0xb, URZ ;  /* 0x0000000b04050899 */ /* 0x000fe4000800063f */
[----:B------:R-:W-:Y:S01]  /*01b0*/  @UP0 USHF.L.U32 UR4, UR4, 0x1, URZ ;  /* 0x0000000104040899 */ /* 0x000fe2000800063f */
[----:B0-----:R-:W-:Y:S02]  /*01c0*/  ISETP.NE.AND P1, PT, R3, RZ, PT ;  /* 0x000000ff0300720c */ /* 0x001fe40003f25270 */
[----:B------:R-:W-:Y:S01]  /*01d0*/  SHF.R.U32.HI R3, RZ, 0x7, R0 ;  /* 0x00000007ff037819 */ /* 0x000fe20000011600 */
[----:B-1----:R-:W-:-:S04]  /*01e0*/  @UP0 ULEA UR8, UR8, UR6, 0x18 ;  /* 0x0000000608080291 */ /* 0x002fc8000f8ec03f */
[----:B------:R-:W0:Y:S01]  /*01f0*/  SHFL.IDX PT, R5, R3, RZ, 0x1f ;  /* 0x00001fff03057589 */ /* 0x000e2200000e0000 */
[----:B------:R-:W-:-:S04]  /*0200*/  @UP0 UIADD3 UR6, -UR7, 0x100000, URZ ;  /* 0x0010000007060890 */ /* 0x000fc8000fffe13f */
[----:B------:R-:W-:Y:S02]  /*0210*/  @UP0 USHF.L.U32 UR7, UR6, 0xb, URZ ;  /* 0x0000000b06070899 */ /* 0x000fe4000800063f */
[----:B------:R-:W-:Y:S01]  /*0220*/  @UP0 USHF.L.U32 UR6, UR6, 0x1, URZ ;  /* 0x0000000106060899 */ /* 0x000fe2000800063f */
[----:B------:R-:W-:Y:S01]  /*0230*/  VOTEU.ANY UP0, P0 ;  /* 0x00000000003f7886 */ /* 0x000fe20000000100 */
[----:B------:R-:W1:Y:S04]  /*0240*/  FENCE.VIEW.ASYNC.S ;  /* 0x00000000000073c6 */ /* 0x000e680000000000 */
[----:B-1----:R1:W2:Y:S01]  /*0250*/  @UP0 SYNCS.EXCH.64 URZ, [UR8+0x28c00], UR4 ;  /* 0x028c0004083f05b2 */ /* 0x0022a20008000100 */
[----:B0-----:R1:W-:Y:S05]  /*0260*/  STL [R1+0x58], R5 ;  /* 0x0000580501007387 */ /* 0x0013ea0000100800 */
[----:B------:R1:W0:Y:S01]  /*0270*/  @UP1 SYNCS.EXCH.64 URZ, [UR8+0x28c20], UR6 ;  /* 0x028c2006083f15b2 */ /* 0x0002220008000100 */
[----:B------:R-:W-:Y:S05]  /*0280*/  @P1 BRA `(.L_x_7905) ;  /* 0x0000000000381947 */ /* 0x000fea0003800000 */
[----:B-1----:R-:W1:Y:S01]  /*0290*/  S2UR UR5, SR_CgaCtaId ;  /* 0x00000000000579c3 */ /* 0x002e620000008800 */
[----:B------:R-:W-:Y:S01]  /*02a0*/  UMOV UR4, 0x400 ;  /* 0x0000040000047882 */ /* 0x000fe20000000000 */
[----:B------:R-:W-:Y:S01]  /*02b0*/  UMOV UR7, 0x80 ;  /* 0x0000008000077882 */ /* 0x000fe20000000000 */
[----:B------:R-:W-:Y:S01]  /*02c0*/  ELECT P0, URZ, PT ;  /* 0x00000000003f782f */ /* 0x000fe20003800000 */
[----:B-1----:R-:W-:Y:S02]  /*02d0*/  ULEA UR6, UR5, UR4, 0x18 ;  /* 0x0000000405067291 */ /* 0x002fe4000f8ec03f */
[----:B------:R-:W-:-:S04]  /*02e0*/  UIADD3 UR4, -UR7, 0x100000, URZ ;  /* 0x0010000007047890 */ /* 0x000fc8000fffe13f */
[----:B------:R-:W-:Y:S02]  /*02f0*/  USHF.L.U32 UR5, UR4, 0xb, URZ ;  /* 0x0000000b04057899 */ /* 0x000fe4000800063f */
[----:B------:R-:W-:Y:S01]  /*0300*/  USHF.L.U32 UR4, UR4, 0x1, URZ ;  /* 0x0000000104047899 */ /* 0x000fe2000800063f */
[----:B------:R-:W1:Y:S11]  /*0310*/  FENCE.VIEW.ASYNC.S ;  /* 0x00000000000073c6 */ /* 0x000e760000000000 */
[----:B-1----:R3:W4:Y:S01]  /*0320*/  SYNCS.EXCH.64 URZ, [UR6+0x28c30], UR4 ;  /* 0x028c3004063f75b2 */ /* 0x0027220008000100 */
[----:B------:R3:W1:Y:S01]  /*0330*/  SYNCS.EXCH.64 URZ, [UR6+0x28c40], UR4 ;  /* 0x028c4004063f75b2 */ /* 0x0006620008000100 */
[----:B------:R3:W0:Y:S01]  /*0340*/  SYNCS.EXCH.64 URZ, [UR6+0x28c38], UR4 ;  /* 0x028c3804063f75b2 */ /* 0x0006220008000100 */
[----:B------:R3:W0:Y:S02]  /*0350*/  SYNCS.EXCH.64 URZ, [UR6+0x28c48], UR4 ;  /* 0x028c4804063f75b2 */ /* 0x0006240008000100 */
[----:B---3--:R-:W-:Y:S01]  /*0360*/  NOP ;  /* 0x0000000000007918 */ /* 0x008fe20000000000 */
.L_x_7905:
[----:B------:R-:W3:Y:S01]  /*0370*/  SHFL.IDX PT, R4, R2, RZ, 0x1f ;  /* 0x00001fff02047589 */ /* 0x000ee200000e0000 */
[----:B------:R-:W-:Y:S01]  /*0380*/  NOP ;  /* 0x0000000000007918 */ /* 0x000fe20000000000 */
[----:B---3--:R-:W-:-:S13]  /*0390*/  ISETP.NE.AND P0, PT, R4, RZ, PT ;  /* 0x000000ff0400720c */ /* 0x008fda0003f05270 */
[----:B------:R-:W-:Y:S05]  /*03a0*/  @P0 BRA `(.L_x_7906) ;  /* 0x0000000000480947 */ /* 0x000fea0003800000 */
[----:B-1----:R-:W1:Y:S01]  /*03b0*/  S2UR UR5, SR_CgaCtaId ;  /* 0x00000000000579c3 */ /* 0x002e620000008800 */
[----:B------:R-:W-:Y:S01]  /*03c0*/  UMOV UR4, 0x400 ;  /* 0x0000040000047882 */ /* 0x000fe20000000000 */
[----:B------:R-:W-:Y:S01]  /*03d0*/  UMOV UR6, 0x80 ;  /* 0x0000008000067882 */ /* 0x000fe20000000000 */
[----:B------:R-:W-:Y:S01]  /*03e0*/  UMOV UR7, 0x100 ;  /* 0x0000010000077882 */ /* 0x000fe20000000000 */
[----:B------:R-:W-:Y:S01]  /*03f0*/  ELECT P0, URZ, PT ;  /* 0x00000000003f782f */ /* 0x000fe20003800000 */
[----:B-1----:R-:W-:Y:S02]  /*0400*/  ULEA UR8, UR5, UR4, 0x18 ;  /* 0x0000000405087291 */ /* 0x002fe4000f8ec03f */
[----:B------:R-:W-:-:S04]  /*0410*/  UIADD3 UR4, -UR6, 0x100000, URZ ;  /* 0x0010000006047890 */ /* 0x000fc8000fffe13f */
[----:B------:R-:W-:Y:S02]  /*0420*/  USHF.L.U32 UR5, UR4, 0xb, URZ ;  /* 0x0000000b04057899 */ /* 0x000fe4000800063f */
[----:B------:R-:W-:Y:S02]  /*0430*/  USHF.L.U32 UR4, UR4, 0x1, URZ ;  /* 0x0000000104047899 */ /* 0x000fe4000800063f */
[----:B------:R-:W-:-:S04]  /*0440*/  UIADD3 UR6, -UR7, 0x100000, URZ ;  /* 0x0010000007067890 */ /* 0x000fc8000fffe13f */
[----:B------:R-:W-:Y:S02]  /*0450*/  USHF.L.U32 UR7, UR6, 0xb, URZ ;  /* 0x0000000b06077899 */ /* 0x000fe4000800063f */
[----:B------:R-:W-:Y:S01]  /*0460*/  USHF.L.U32 UR6, UR6, 0x1, URZ ;  /* 0x0000000106067899 */ /* 0x000fe2000800063f */
[----:B------:R-:W1:Y:S03]  /*0470*/  FENCE.VIEW.ASYNC.S ;  /* 0x00000000000073c6 */ /* 0x000e660000000000 */
[----:B-1----:R3:W1:Y:S08]  /*0480*/  SYNCS.EXCH.64 URZ, [UR8+0x28c50], UR4 ;  /* 0x028c5004083f75b2 */ /* 0x0026700008000100 */
[----:B------:R3:W0:Y:S01]  /*0490*/  SYNCS.EXCH.64 URZ, [UR8+0x28c60], UR6 ;  /* 0x028c6006083f75b2 */ /* 0x0006220008000100 */
[----:B------:R3:W0:Y:S01]  /*04a0*/  SYNCS.EXCH.64 URZ, [UR8+0x28c58], UR4 ;  /* 0x028c5804083f75b2 */ /* 0x0006220008000100 */
[----:B------:R3:W0:Y:S02]  /*04b0*/  SYNCS.EXCH.64 URZ, [UR8+0x28c68], UR6 ;  /* 0x028c6806083f75b2 */ /* 0x0006240008000100 */
[----:B---3--:R-:W-:Y:S01]  /*04c0*/  NOP ;  /* 0x0000000000007918 */ /* 0x008fe20000000000 */
.L_x_7906:
[----:B------:R-:W3:Y:S01]  /*04d0*/  SHFL.IDX PT, R4, R2, RZ, 0x1f ;  /* 0x00001fff02047589 */ /* 0x000ee200000e0000 */
[----:B------:R-:W-:Y:S01]  /*04e0*/  NOP ;  /* 0x0000000000007918 */ /* 0x000fe20000000000 */
[----:B---3--:R-:W-:-:S13]  /*04f0*/  ISETP.NE.AND P0, PT, R4, RZ, PT ;  /* 0x000000ff0400720c */ /* 0x008fda0003f05270 */
        /* <DEDUP_REMOVED lines=10> */
[----:B-1----:R3:W1:Y:S01]  /*05a0*/  SYNCS.EXCH.64 URZ, [UR6+0x28c70], UR4 ;  /* 0x028c7004063f75b2 */ /* 0x0026620008000100 */
[----:B------:R3:W0:Y:S01]  /*05b0*/  SYNCS.EXCH.64 URZ, [UR6+0x28c80], UR4 ;  /* 0x028c8004063f75b2 */ /* 0x0006220008000100 */
[----:B------:R3:W0:Y:S01]  /*05c0*/  SYNCS.EXCH.64 URZ, [UR6+0x28c78], UR4 ;  /* 0x028c7804063f75b2 */ /* 0x0006220008000100 */
[----:B------:R3:W0:Y:S02]  /*05d0*/  SYNCS.EXCH.64 URZ, [UR6+0x28c88], UR4 ;  /* 0x028c8804063f75b2 */ /* 0x0006240008000100 */
[----:B---3--:R-:W-:Y:S01]  /*05e0*/  NOP ;  /* 0x0000000000007918 */ /* 0x008fe20000000000 */
.L_x_7907:
        /* <DEDUP_REMOVED lines=22> */
.L_x_7908:
        /* <DEDUP_REMOVED lines=22> */
.L_x_7909:
[----:B------:R-:W-:Y:S01]  /*08b0*/  ISETP.NE.AND P0, PT, R5, RZ, PT ;  /* 0x000000ff0500720c */ /* 0x000fe20003f05270 */
[----:B------:R-:W-:Y:S01]  /*08c0*/  IMAD.MOV.U32 R37, RZ, RZ, 0x1 ;  /* 0x00000001ff257424 */ /* 0x000fe200078e00ff */
[----:B------:R-:W-:Y:S01]  /*08d0*/  NOP ;  /* 0x0000000000007918 */ /* 0x000fe20000000000 */
[----:B------:R-:W-:Y:S01]  /*08e0*/  ULDC.64 UR40, c[0x0][0x208] ;  /* 0x0000820000287ab9 */ /* 0x000fe20000000a00 */
[----:B------:R-:W-:Y:S02]  /*08f0*/  BSSY B9, `(.L_x_7910) ;  /* 0x0001a99000097945 */ /* 0x000fe40003800000 */
[----:B------:R-:W-:Y:S01]  /*0900*/  SEL R37, R37, 0x2, !P0 ;  /* 0x0000000225257807 */ /* 0x000fe20004000000 */
[----:B012-4-:R-:W-:Y:S06]  /*0910*/  BAR.SYNC.DEFER_BLOCKING 0x0 ;  /* 0x0000000000007b1d */ /* 0x017fec0000010000 */
[----:B------:R-:W-:Y:S05]  /*0920*/  @!P0 BRA `(.L_x_7911) ;  /* 0x0000013000cc8947 */ /* 0x000fea0003800000 */
.L_x_7912:
        /* <DEDUP_REMOVED lines=20> */
[----:B------:R-:W-:Y:S01]  /*0a70*/  IMAD.MOV.U32 R184, RZ, RZ, RZ ;  /* 0x000000ffffb87224 */ /* 0x000fe200078e00ff */
[----:B------:R-:W-:Y:S01]  /*0a80*/  MOV R221, 0x20 ;  /* 0x0000002000dd7802 */ /* 0x000fe20000000f00 */
[----:B------:R-:W-:Y:S01]  /*0a90*/  IMAD.MOV.U32 R189, RZ, RZ, RZ ;  /* 0x000000ffffbd7224 */ /* 0x000fe200078e00ff */
[----:B------:R-:W-:Y:S02]  /*0aa0*/  SHF.R.S32.HI R0, RZ, 0x1f, R20 ;  /* 0x0000001fff007819 */ /* 0x000fe40000011414 */
[----:B------:R-:W-:Y:S02]  /*0ab0*/  CS2R R18, SRZ ;  /* 0x0000000000127805 */ /* 0x000fe4000001ff00 */
[CC--:B------:R-:W-:Y:S02]  /*0ac0*/  LEA.HI R3, R0.reuse, R20.reuse, RZ, 0x7 ;  /* 0x0000001400037211 */ /* 0x0c0fe400078f38ff */
[----:B------:R-:W-:-:S02]  /*0ad0*/  LEA.HI R6, R0, R20, RZ, 0x4 ;  /* 0x0000001400067211 */ /* 0x000fc400078f20ff */
[----:B------:R-:W-:Y:S02]  /*0ae0*/  LOP3.LUT R4, R3, 0xffffff80, RZ, 0xc0, !PT ;  /* 0xffffff8003047812 */ /* 0x000fe400078ec0ff */
[----:B------:R-:W-:Y:S02]  /*0af0*/  LOP3.LUT R5, R6, 0xfffffff0, RZ, 0xc0, !PT ;  /* 0xfffffff006057812 */ /* 0x000fe400078ec0ff */
[----:B------:R-:W-:Y:S01]  /*0b00*/  LEA.HI R7, R0, R20, RZ, 0x5 ;  /* 0x0000001400077211 */ /* 0x000fe200078f28ff */
[C---:B------:R-:W-:Y:S01]  /*0b10*/  IMAD.IADD R4, R20.reuse, 0x1, -R4 ;  /* 0x0000000114047824 */ /* 0x040fe200078e0a04 */
[----:B------:R-:W-:Y:S01]  /*0b20*/  SHF.R.S32.HI R11, RZ, 0x4, R6 ;  /* 0x00000004ff0b7819 */ /* 0x000fe20000011406 */
[----:B------:R-:W-:Y:S01]  /*0b30*/  IMAD.IADD R9, R20, 0x1, -R5 ;  /* 0x0000000114097824 */ /* 0x000fe200078e0a05 */
[----:B------:R-:W-:Y:S02]  /*0b40*/  SHF.R.S32.HI R228, RZ, 0x5, R7 ;  /* 0x00000005ffe47819 */ /* 0x000fe40000011407 */
[----:B------:R-:W-:-:S02]  /*0b50*/  SHF.R.S32.HI R5, RZ, 0x1f, R4 ;  /* 0x0000001fff057819 */ /* 0x000fc40000011404 */
[----:B------:R-:W-:Y:S02]  /*0b60*/  SHF.R.S32.HI R13, RZ, 0x1f, R7 ;  /* 0x0000001fff0d7819 */ /* 0x000fe40000011407 */
[----:B------:R-:W-:Y:S02]  /*0b70*/  SHF.R.S32.HI R8, RZ, 0x1f, R9 ;  /* 0x0000001fff087819 */ /* 0x000fe40000011409 */
[----:B------:R-:W-:Y:S02]  /*0b80*/  LEA.HI R7, R6, R11, RZ, 0x1 ;  /* 0x0000000b06077211 */ /* 0x000fe400078f08ff */
[----:B------:R-:W-:Y:S02]  /*0b90*/  LEA.HI R6, R5, R4, RZ, 0x2 ;  /* 0x0000000405067211 */ /* 0x000fe400078f10ff */
[----:B------:R-:W-:Y:S02]  /*0ba0*/  LEA.HI R10, R8, R9, RZ, 0x3 ;  /* 0x00000009080a7211 */ /* 0x000fe400078f18ff */
[----:B------:R-:W-:-:S02]  /*0bb0*/  LOP3.LUT R14, R7, 0x1ffffffe, RZ, 0xc0, !PT ;  /* 0x1ffffffe070e7812 */ /* 0x000fc400078ec0ff */
[--C-:B------:R-:W-:Y:S02]  /*0bc0*/  SHF.R.S32.HI R7, RZ, 0x2, R6.reuse ;  /* 0x00000002ff077819 */ /* 0x100fe40000011406 */
[----:B------:R-:W-:Y:S01]  /*0bd0*/  SHF.R.S32.HI R8, RZ, 0x1f, R6 ;  /* 0x0000001fff087819 */ /* 0x000fe20000011406 */
[----:B------:R-:W-:Y:S01]  /*0be0*/  IMAD.IADD R14, R11, 0x1, -R14 ;  /* 0x000000010b0e7824 */ /* 0x000fe200078e0a0e */
[----:B------:R-:W-:Y:S02]  /*0bf0*/  LEA.HI R13, R13, R228, RZ, 0x2 ;  /* 0x000000e40d0d7211 */ /* 0x000fe400078f10ff */
[----:B------:R-:W-:Y:S01]  /*0c00*/  LOP3.LUT R12, R10, 0xfffffff8, RZ, 0xc0, !PT ;  /* 0xfffffff80a0c7812 */ /* 0x000fe200078ec0ff */
[----:B------:R-:W-:Y:S01]  /*0c10*/  IMAD.SHL.U32 R14, R14, 0x8, RZ ;  /* 0x000000080e0e7824 */ /* 0x000fe200078e00ff */
[----:B------:R-:W-:Y:S01]  /*0c20*/  LEA.HI R8, R8, R7, RZ, 0x3 ;  /* 0x0000000708087211 */ /* 0x000fe200078f18ff */
[----:B------:R-:W-:Y:S01]  /*0c30*/  IMAD.SHL.U32 R10, R10, 0x40, RZ ;  /* 0x000000400a0a7824 */ /* 0x000fe200078e00ff */
[----:B------:R-:W-:-:S02]  /*0c40*/  SHF.R.S32.HI R15, RZ, 0x7, R3 ;  /* 0x00000007ff0f7819 */ /* 0x000fc40000011403 */
[----:B------:R-:W-:Y:S02]  /*0c50*/  LOP3.LUT R13, R13, 0x3ffffc, RZ, 0xc0, !PT ;  /* 0x003ffffc0d0d7812 */ /* 0x000fe400078ec0ff */
[----:B------:R-:W-:Y:S01]  /*0c60*/  IADD3 R12, R9, -R12, RZ ;  /* 0x8000000c090c7210 */ /* 0x000fe20007ffe0ff */
[----:B------:R-:W-:Y:S01]  /*0c70*/  IMAD R16, R15, 0x100, R9 ;  /* 0x000001000f107824 */ /* 0x000fe200078e0209 */
[----:B------:R-:W-:Y:S01]  /*0c80*/  LOP3.LUT R8, R8, 0xfffffff8, RZ, 0xc0, !PT ;  /* 0xfffffff808087812 */ /* 0x000fe200078ec0ff */
[----:B------:R-:W-:Y:S01]  /*0c90*/  IMAD.IADD R13, R228, 0x1, -R13 ;  /* 0x00000001e40d7824 */ /* 0x000fe200078e0a0d */
[----:B------:R-:W-:Y:S01]  /*0ca0*/  LEA.HI R5, R5, R4, RZ, 0x5 ;  /* 0x0000000405057211 */ /* 0x000fe200078f28ff */
[----:B------:R-:W-:Y:S01]  /*0cb0*/  IMAD.SHL.U32 R9, R12, 0x40, RZ ;  /* 0x000000400c097824 */ /* 0x000fe200078e00ff */
[----:B------:R-:W-:Y:S01]  /*0cc0*/  LOP3.LUT R11, R6, 0x7ffffffc, RZ, 0xc0, !PT ;  /* 0x7ffffffc060b7812 */ /* 0x000fe200078ec0ff */
[----:B------:R-:W-:Y:S01]  /*0cd0*/  IMAD R13, R13, 0x10, R16 ;  /* 0x000000100d0d7824 */ /* 0x000fe200078e0210 */
[----:B------:R-:W-:-:S02]  /*0ce0*/  IADD3 R8, R7, -R8, RZ ;  /* 0x8000000807087210 */ /* 0x000fc40007ffe0ff */
[----:B------:R-:W-:Y:S01]  /*0cf0*/  SHF.R.S32.HI R5, RZ, 0x5, R5 ;  /* 0x00000005ff057819 */ /* 0x000fe20000011405 */
[----:B------:R-:W-:Y:S01]  /*0d00*/  IMAD.IADD R11, R4, 0x1, -R11 ;  /* 0x00000001040b7824 */ /* 0x000fe200078e0a0b */
[CC--:B------:R-:W-:Y:S01]  /*0d10*/  LEA.HI R4, R0.reuse, R20.reuse, RZ, 0x3 ;  /* 0x0000001400047211 */ /* 0x0c0fe200078f18ff */
[----:B------:R-:W-:Y:S01]  /*0d20*/  IMAD.U32 R7, R13, 0x40, R14 ;  /* 0x000000400d077824 */ /* 0x000fe200078e000e */
[----:B------:R-:W-:Y:S01]  /*0d30*/  LEA.HI R0, R0, R20, RZ, 0x2 ;  /* 0x0000001400007211 */ /* 0x000fe200078f10ff */
[----:B------:R-:W-:Y:S01]  /*0d40*/  IMAD R193, R5, 0x10, R8 ;  /* 0x0000001005c17824 */ /* 0x000fe200078e0208 */
[----:B------:R-:W-:Y:S01]  /*0d50*/  LOP3.LUT R9, R9, 0x1c0, RZ, 0xc0, !PT ;  /* 0x000001c009097812 */ /* 0x000fe200078ec0ff */
[----:B------:R-:W-:Y:S01]  /*0d60*/  IMAD.SHL.U32 R192, R11, 0x2, RZ ;  /* 0x000000020bc07824 */ /* 0x000fe200078e00ff */
[----:B------:R-:W-:Y:S01]  /*0d70*/  SHF.R.S32.HI R5, RZ, 0x3, R4 ;  /* 0x00000003ff057819 */ /* 0x000fe20000011404 */
[----:B------:R0:W-:Y:S01]  /*0d80*/  STL [R1+0x60], R7 ;  /* 0x0000600701007387 */ /* 0x0001e20000100800 */
[----:B------:R-:W-:-:S02]  /*0d90*/  SHF.R.S32.HI R190, RZ, 0x2, R0 ;  /* 0x00000002ffbe7819 */ /* 0x000fc40000011400 */
[----:B------:R-:W-:Y:S01]  /*0da0*/  SHF.R.S32.HI R5, RZ, 0x1f, R0 ;  /* 0x0000001fff057819 */ /* 0x000fe20000011400 */
[----:B------:R-:W-:Y:S01]  /*0db0*/  STL [R1+0x48], RZ ;  /* 0x000048ff01007387 */ /* 0x000fe20000100800 */
[----:B------:R-:W-:Y:S02]  /*0dc0*/  LOP3.LUT R14, R9, 0x8, R14, 0xf8, !PT ;  /* 0x00000008090e7812 */ /* 0x000fe400078ef80e */
[----:B------:R-:W-:Y:S02]  /*0dd0*/  LOP3.LUT R4, R4, 0xfffffff8, RZ, 0xc0, !PT ;  /* 0xfffffff804047812 */ /* 0x000fe400078ec0ff */
[----:B------:R-:W-:Y:S02]  /*0de0*/  LOP3.LUT R0, R0, 0xfffffffc, RZ, 0xc0, !PT ;  /* 0xfffffffc00007812 */ /* 0x000fe400078ec0ff */
[----:B------:R-:W-:Y:S02]  /*0df0*/  SHF.R.U32.HI R9, RZ, 0x3, R9 ;  /* 0x00000003ff097819 */ /* 0x000fe40000011609 */
[----:B0-----:R-:W-:Y:S01]  /*0e00*/  LOP3.LUT R7, R10, 0x7ffffe00, RZ, 0xc0, !PT ;  /* 0x7ffffe000a077812 */ /* 0x001fe200078ec0ff */
[----:B------:R-:W-:Y:S01]  /*0e10*/  IMAD.IADD R10, R20, 0x1, -R4 ;  /* 0x00000001140a7824 */ /* 0x000fe200078e0a04 */
[----:B------:R-:W-:Y:S01]  /*0e20*/  LOP3.LUT R14, R14, R9, RZ, 0x3c, !PT ;  /* 0x000000090e0e7212 */ /* 0x000fe200078e3cff */
[----:B------:R-:W-:Y:S01]  /*0e30*/  IMAD.IADD R8, R20, 0x1, -R0 ;  /* 0x0000000114087824 */ /* 0x000fe200078e0a00 */
[----:B------:R-:W-:Y:S01]  /*0e40*/  LEA.HI R3, R3, R15, RZ, 0x1 ;  /* 0x0000000f03037211 */ /* 0x000fe200078f08ff */
[----:B------:R-:W-:Y:S01]  /*0e50*/  VIADD R9, R190, 0x20 ;  /* 0x00000020be097836 */ /* 0x000fe20000000000 */
[----:B------:R-:W-:Y:S01]  /*0e60*/  LEA.HI R5, R5, R190, RZ, 0x3 ;  /* 0x000000be05057211 */ /* 0x000fe200078f18ff */
[----:B------:R-:W-:Y:S01]  /*0e70*/  IMAD.SHL.U32 R196, R10, 0x8, RZ ;  /* 0x000000080ac47824 */ /* 0x000fe200078e00ff */
[C---:B------:R-:W-:Y:S01]  /*0e80*/  SHF.L.U32 R16, R8.reuse, 0x3, RZ ;  /* 0x0000000308107819 */ /* 0x040fe200000006ff */
[----:B------:R-:W-:Y:S01]  /*0e90*/  IMAD.SHL.U32 R4, R9, 0x40, RZ ;  /* 0x0000004009047824 */ /* 0x000fe200078e00ff */
[----:B------:R-:W-:Y:S01]  /*0ea0*/  LOP3.LUT R3, R3, 0xfffffe, RZ, 0xc0, !PT ;  /* 0x00fffffe03037812 */ /* 0x000fe200078ec0ff */
[----:B------:R-:W-:Y:S01]  /*0eb0*/  IMAD.SHL.U32 R186, R8, 0x4, RZ ;  /* 0x0000000408ba7824 */ /* 0x000fe200078e00ff */
[----:B------:R-:W-:Y:S01]  /*0ec0*/  SHF.R.S32.HI R6, RZ, 0x1f, R9 ;  /* 0x0000001fff067819 */ /* 0x000fe20000011409 */
[----:B------:R-:W-:Y:S01]  /*0ed0*/  VIADD R34, R196, 0xc0 ;  /* 0x000000c0c4227836 */ /* 0x000fe20000000000 */
[----:B------:R-:W-:Y:S01]  /*0ee0*/  LOP3.LUT R5, R5, 0xfffffff8, RZ, 0xc0, !PT ;  /* 0xfffffff805057812 */ /* 0x000fe200078ec0ff */
[----:B------:R-:W-:Y:S01]  /*0ef0*/  VIADD R214, R16, 0x40 ;  /* 0x0000004010d67836 */ /* 0x000fe20000000000 */
[C---:B------:R-:W-:Y:S01]  /*0f00*/  IADD3 R35, R196.reuse, 0x80, RZ ;  /* 0x00000080c4237810 */ /* 0x040fe20007ffe0ff */
[----:B------:R-:W-:Y:S01]  /*0f10*/  VIADD R33, R196, 0x100 ;  /* 0x00000100c4217836 */ /* 0x000fe20000000000 */
[----:B------:R-:W-:Y:S01]  /*0f20*/  LEA.HI R6, R6, R9, RZ, 0x3 ;  /* 0x0000000906067211 */ /* 0x000fe200078f18ff */
[----:B------:R-:W-:Y:S01]  /*0f30*/  IMAD.IADD R3, R15, 0x1, -R3 ;  /* 0x000000010f037824 */ /* 0x000fe200078e0a03 */
[----:B------:R-:W-:Y:S01]  /*0f40*/  LOP3.LUT R4, R4, 0x1c0, RZ, 0xc0, !PT ;  /* 0x000001c004047812 */ /* 0x000fe200078ec0ff */
[----:B------:R-:W-:Y:S01]  /*0f50*/  VIADD R32, R196, 0x140 ;  /* 0x00000140c4207836 */ /* 0x000fe20000000000 */
[----:B------:R-:W-:Y:S01]  /*0f60*/  SHF.R.S32.HI R37, RZ, 0x1f, R35 ;  /* 0x0000001fff257819 */ /* 0x000fe20000011423 */
[----:B------:R-:W-:Y:S01]  /*0f70*/  VIADD R212, R16, 0x60 ;  /* 0x0000006010d47836 */ /* 0x000fe20000000000 */
[----:B------:R-:W-:Y:S01]  /*0f80*/  LEA.HI R0, R8, R8, RZ, 0x1 ;  /* 0x0000000808007211 */ /* 0x000fe200078f08ff */
[----:B------:R-:W-:Y:S01]  /*0f90*/  VIADD R36, R196, 0x40 ;  /* 0x00000040c4247836 */ /* 0x000fe20000000000 */
[----:B------:R-:W-:Y:S01]  /*0fa0*/  IADD3 R211, R16, 0x80, RZ ;  /* 0x0000008010d37810 */ /* 0x000fe20007ffe0ff */
[----:B------:R-:W-:Y:S01]  /*0fb0*/  VIADD R30, R196, 0x180 ;  /* 0x00000180c41e7836 */ /* 0x000fe20000000000 */
[----:B------:R-:W-:Y:S01]  /*0fc0*/  SHF.R.S32.HI R35, RZ, 0x1f, R34 ;  /* 0x0000001fff237819 */ /* 0x000fe20000011422 */
[----:B------:R-:W-:Y:S01]  /*0fd0*/  VIADD R195, R186, 0x10 ;  /* 0x00000010bac37836 */ /* 0x000fe20000000000 */
[----:B------:R-:W-:Y:S01]  /*0fe0*/  SHF.R.S32.HI R34, RZ, 0x1f, R33 ;  /* 0x0000001fff227819 */ /* 0x000fe20000011421 */
[----:B------:R-:W-:Y:S01]  /*0ff0*/  VIADD R28, R196, 0x1c0 ;  /* 0x000001c0c41c7836 */ /* 0x000fe20000000000 */
[----:B------:R-:W-:Y:S01]  /*1000*/  SHF.L.U32 R215, R3, 0x8, RZ ;  /* 0x0000000803d77819 */ /* 0x000fe200000006ff */
[----:B------:R-:W-:Y:S01]  /*1010*/  IMAD.IADD R191, R190, 0x1, -R5 ;  /* 0x00000001bebf7824 */ /* 0x000fe200078e0a05 */
[----:B------:R-:W-:Y:S01]  /*1020*/  SHF.R.S32.HI R5, RZ, 0x1f, R214 ;  /* 0x0000001fff057819 */ /* 0x000fe200000114d6 */
[----:B------:R-:W-:Y:S01]  /*1030*/  IMAD.SHL.U32 R6, R6, 0x40, RZ ;  /* 0x0000004006067824 */ /* 0x000fe200078e00ff */
[----:B------:R-:W-:Y:S01]  /*1040*/  SHF.R.S32.HI R33, RZ, 0x1f, R32 ;  /* 0x0000001fff217819 */ /* 0x000fe20000011420 */
[----:B------:R-:W-:Y:S01]  /*1050*/  VIADD R210, R16, 0xa0 ;  /* 0x000000a010d27836 */ /* 0x000fe20000000000 */
[----:B------:R-:W-:Y:S01]  /*1060*/  LOP3.LUT R3, R4, 0x38, R16, 0xf8, !PT ;  /* 0x0000003804037812 */ /* 0x000fe200078ef810 */
[C---:B------:R-:W-:Y:S01]  /*1070*/  VIADD R207, R16.reuse, 0xc0 ;  /* 0x000000c010cf7836 */ /* 0x040fe20000000000 */
[----:B------:R-:W-:Y:S01]  /*1080*/  SHF.R.U32.HI R24, RZ, 0x3, R4 ;  /* 0x00000003ff187819 */ /* 0x000fe20000011604 */
[C---:B------:R-:W-:Y:S01]  /*1090*/  VIADD R206, R16.reuse, 0xe0 ;  /* 0x000000e010ce7836 */ /* 0x040fe20000000000 */
[----:B------:R-:W-:Y:S01]  /*10a0*/  SHF.R.S32.HI R9, RZ, 0x1f, R212 ;  /* 0x0000001fff097819 */ /* 0x000fe200000114d4 */
[C---:B------:R-:W-:Y:S01]  /*10b0*/  VIADD R205, R16.reuse, 0x100 ;  /* 0x0000010010cd7836 */ /* 0x040fe20000000000 */
[----:B------:R-:W-:Y:S01]  /*10c0*/  SHF.R.S32.HI R38, RZ, 0x1f, R36 ;  /* 0x0000001fff267819 */ /* 0x000fe20000011424 */
[C---:B------:R-:W-:Y:S01]  /*10d0*/  VIADD R204, R16.reuse, 0x120 ;  /* 0x0000012010cc7836 */ /* 0x040fe20000000000 */
[----:B------:R-:W-:Y:S01]  /*10e0*/  SHF.R.S32.HI R32, RZ, 0x1f, R30 ;  /* 0x0000001fff207819 */ /* 0x000fe2000001141e */
[----:B------:R-:W-:Y:S01]  /*10f0*/  VIADD R203, R16, 0x140 ;  /* 0x0000014010cb7836 */ /* 0x000fe20000000000 */
[----:B------:R-:W-:Y:S01]  /*1100*/  LOP3.LUT R0, R0, 0x1ffffffe, RZ, 0xc0, !PT ;  /* 0x1ffffffe00007812 */ /* 0x000fe200078ec0ff */
[----:B------:R-:W-:Y:S01]  /*1110*/  IMAD R7, R228, 0x400, R7 ;  /* 0x00000400e4077824 */ /* 0x000fe200078e0207 */
[----:B------:R-:W-:Y:S01]  /*1120*/  SHF.R.S32.HI R4, RZ, 0x1f, R211 ;  /* 0x0000001fff047819 */ /* 0x000fe200000114d3 */
[----:B------:R-:W-:Y:S01]  /*1130*/  VIADD R201, R16, 0x180 ;  /* 0x0000018010c97836 */ /* 0x000fe20000000000 */
[----:B------:R-:W-:Y:S01]  /*1140*/  SHF.R.S32.HI R36, RZ, 0x1f, R195 ;  /* 0x0000001fff247819 */ /* 0x000fe200000114c3 */
[----:B------:R-:W-:Y:S01]  /*1150*/  IMAD.IADD R0, R8, 0x1, -R0 ;  /* 0x0000000108007824 */ /* 0x000fe200078e0a00 */
[----:B------:R-:W-:Y:S01]  /*1160*/  SHF.R.S32.HI R30, RZ, 0x1f, R28 ;  /* 0x0000001fff1e7819 */ /* 0x000fe2000001141c */
[----:B------:R-:W-:Y:S01]  /*1170*/  IMAD.IADD R7, R7, 0x1, R14 ;  /* 0x0000000107077824 */ /* 0x000fe200078e020e */
        /* <DEDUP_REMOVED lines=12> */
[----:B------:R-:W-:Y:S01]  /*1240*/  SHF.R.S32.HI R15, RZ, 0x1f, R206 ;  /* 0x0000001fff0f7819 */ /* 0x000fe200000114ce */
[----:B------:R0:W-:Y:S01]  /*1250*/  STL [R1+0x4], R5 ;  /* 0x0000040501007387 */ /* 0x0001e20000100800 */
[----:B------:R-:W-:Y:S01]  /*1260*/  SHF.R.S32.HI R10, RZ, 0x1f, R205 ;  /* 0x0000001fff0a7819 */ /* 0x000fe200000114cd */
[----:B------:R-:W-:Y:S01]  /*1270*/  IMAD R216, R7, 0x2, R2 ;  /* 0x0000000207d87824 */ /* 0x000fe200078e0202 */
[----:B------:R-:W-:Y:S01]  /*1280*/  SHF.R.S32.HI R21, RZ, 0x1f, R204 ;  /* 0x0000001fff157819 */ /* 0x000fe200000114cc */
[----:B------:R1:W-:Y:S01]  /*1290*/  STL [R1+0x8], R4 ;  /* 0x0000080401007387 */ /* 0x0003e20000100800 */
[----:B------:R-:W-:Y:S01]  /*12a0*/  IADD3 R202, R16, 0x160, RZ ;  /* 0x0000016010ca7810 */ /* 0x000fe20007ffe0ff */
[----:B------:R-:W-:Y:S01]  /*12b0*/  VIADD R222, R216, 0x26800 ;  /* 0x00026800d8de7836 */ /* 0x000fe20000000000 */
[----:B------:R-:W-:Y:S01]  /*12c0*/  R2P PR, R12, 0x6 ;  /* 0x000000060c007804 */ /* 0x000fe20000000000 */
[----:B------:R-:W-:Y:S01]  /*12d0*/  VIADD R217, R216, 0x26840 ;  /* 0x00026840d8d97836 */ /* 0x000fe20000000000 */
[----:B------:R-:W-:Y:S01]  /*12e0*/  SHF.R.S32.HI R12, RZ, 0x1f, R203 ;  /* 0x0000001fff0c7819 */ /* 0x000fe200000114cb */
[----:B------:R-:W-:Y:S01]  /*12f0*/  VIADD R23, R16, 0x20 ;  /* 0x0000002010177836 */ /* 0x000fe20000000000 */
[----:B0-----:R-:W-:Y:S01]  /*1300*/  SHF.L.U64.HI R5, R210, 0x1, R13 ;  /* 0x00000001d2057819 */ /* 0x001fe2000001020d */
[----:B------:R-:W-:Y:S01]  /*1310*/  IMAD R229, R0, 0x8, R193 ;  /* 0x0000000800e57824 */ /* 0x000fe200078e02c1 */
[----:B------:R-:W-:-:S02]  /*1320*/  SHF.R.S32.HI R29, RZ, 0x1f, R202 ;  /* 0x0000001fff1d7819 */ /* 0x000fc400000114ca */
[----:B-1----:R-:W-:Y:S01]  /*1330*/  SHF.L.U64.HI R4, R207, 0x1, R8 ;  /* 0x00000001cf047819 */ /* 0x002fe20000010208 */
[----:B------:R0:W-:Y:S01]  /*1340*/  STL [R1+0xc], R5 ;  /* 0x00000c0501007387 */ /* 0x0001e20000100800 */
[----:B------:R-:W-:Y:S02]  /*1350*/  SHF.L.U64.HI R8, R206, 0x1, R15 ;  /* 0x00000001ce087819 */ /* 0x000fe4000001020f */
[----:B------:R-:W-:Y:S01]  /*1360*/  SHF.R.S32.HI R14, RZ, 0x1f, R201 ;  /* 0x0000001fff0e7819 */ /* 0x000fe200000114c9 */
[----:B------:R1:W-:Y:S01]  /*1370*/  STL [R1+0x10], R4 ;  /* 0x0000100401007387 */ /* 0x0003e20000100800 */
[----:B------:R-:W-:Y:S02]  /*1380*/  SHF.R.S32.HI R31, RZ, 0x1f, R200 ;  /* 0x0000001fff1f7819 */ /* 0x000fe400000114c8 */
[----:B------:R-:W-:Y:S01]  /*1390*/  SHF.R.S32.HI R20, RZ, 0x1f, R227 ;  /* 0x0000001fff147819 */ /* 0x000fe200000114e3 */
[----:B------:R2:W-:Y:S01]  /*13a0*/  STL [R1+0x14], R8 ;  /* 0x0000140801007387 */ /* 0x0005e20000100800 */
[----:B------:R-:W-:-:S02]  /*13b0*/  SHF.R.S32.HI R22, RZ, 0x1f, R223 ;  /* 0x0000001fff167819 */ /* 0x000fc400000114df */
[----:B0-----:R-:W-:Y:S02]  /*13c0*/  SHF.L.U64.HI R5, R205, 0x1, R10 ;  /* 0x00000001cd057819 */ /* 0x001fe4000001020a */
[----:B------:R-:W-:Y:S02]  /*13d0*/  LOP3.LUT R3, R6, R3, R24, 0xf6, !PT ;  /* 0x0000000306037212 */ /* 0x000fe400078ef618 */
[----:B-1----:R-:W-:Y:S01]  /*13e0*/  SHF.L.U64.HI R4, R204, 0x1, R21 ;  /* 0x00000001cc047819 */ /* 0x002fe20000010215 */
[----:B------:R0:W-:Y:S01]  /*13f0*/  STL [R1+0x18], R5 ;  /* 0x0000180501007387 */ /* 0x0001e20000100800 */
[----:B------:R-:W-:Y:S01]  /*1400*/  SHF.L.U64.HI R7, R200, 0x1, R31 ;  /* 0x00000001c8077819 */ /* 0x000fe2000001021f */
[----:B------:R-:W-:Y:S01]  /*1410*/  IMAD R3, R3, 0x2, R2 ;  /* 0x0000000203037824 */ /* 0x000fe200078e0202 */
[----:B--2---:R-:W-:Y:S01]  /*1420*/  SHF.L.U64.HI R8, R203, 0x1, R12 ;  /* 0x00000001cb087819 */ /* 0x004fe2000001020c */
[----:B------:R1:W-:Y:S01]  /*1430*/  STL [R1+0x1c], R4 ;  /* 0x00001c0401007387 */ /* 0x0003e20000100800 */
[----:B------:R-:W-:-:S02]  /*1440*/  SEL R221, R221, 0xffffffe0, !P1 ;  /* 0xffffffe0dddd7807 */ /* 0x000fc40004800000 */
[C---:B------:R-:W-:Y:S01]  /*1450*/  @P2 IADD3 R217, R222.reuse, -0x40, RZ ;  /* 0xffffffc0ded92810 */ /* 0x040fe20007ffe0ff */
[----:B------:R-:W-:Y:S01]  /*1460*/  STL [R1+0x20], R8 ;  /* 0x0000200801007387 */ /* 0x000fe20000100800 */
[----:B------:R-:W-:Y:S01]  /*1470*/  SHF.R.S32.HI R17, RZ, 0x1f, R16 ;  /* 0x0000001fff117819 */ /* 0x000fe20000011410 */
[----:B------:R-:W-:Y:S01]  /*1480*/  IMAD.IADD R222, R222, 0x1, R221 ;  /* 0x00000001dede7824 */ /* 0x000fe200078e02dd */
[----:B0-----:R-:W-:Y:S01]  /*1490*/  SHF.L.U64.HI R5, R202, 0x1, R29 ;  /* 0x00000001ca057819 */ /* 0x001fe2000001021d */
[----:B------:R-:W-:Y:S01]  /*14a0*/  IMAD.IADD R221, R221, 0x1, R217 ;  /* 0x00000001dddd7824 */ /* 0x000fe200078e02d9 */
[----:B------:R-:W-:Y:S02]  /*14b0*/  SHF.R.S32.HI R194, RZ, 0x1f, R23 ;  /* 0x0000001fffc27819 */ /* 0x000fe40000011417 */
[----:B-1----:R-:W-:Y:S01]  /*14c0*/  SHF.L.U64.HI R4, R201, 0x1, R14 ;  /* 0x00000001c9047819 */ /* 0x002fe2000001020e */
[----:B------:R0:W-:Y:S04]  /*14d0*/  STL [R1+0x24], R5 ;  /* 0x0000240501007387 */ /* 0x0001e80000100800 */
[----:B------:R1:W-:Y:S04]  /*14e0*/  STL [R1+0x28], R4 ;  /* 0x0000280401007387 */ /* 0x0003e80000100800 */
[----:B------:R2:W-:Y:S01]  /*14f0*/  STL [R1+0x2c], R7 ;  /* 0x00002c0701007387 */ /* 0x0005e20000100800 */
[----:B0-----:R-:W-:-:S02]  /*1500*/  SHF.L.U64.HI R5, R227, 0x1, R20 ;  /* 0x00000001e3057819 */ /* 0x001fc40000010214 */
[----:B-1----:R-:W-:-:S03]  /*1510*/  SHF.L.U64.HI R4, R223, 0x1, R22 ;  /* 0x00000001df047819 */ /* 0x002fc60000010216 */
[----:B------:R2:W-:Y:S04]  /*1520*/  STL [R1+0x30], R5 ;  /* 0x0000300501007387 */ /* 0x0005e80000100800 */
[----:B------:R2:W-:Y:S04]  /*1530*/  STL [R1+0x34], R4 ;  /* 0x0000340401007387 */ /* 0x0005e80000100800 */
[----:B------:R2:W-:Y:S02]  /*1540*/  STL [R1+0x54], R3 ;  /* 0x0000540301007387 */ /* 0x0005e40000100800 */
.L_x_8059:
[----:B0-23--:R-:W0:Y:S01]  /*1550*/  LDC.64 R4, c[0x0][0xc88] ;  /* 0x00032200ff047b82 */ /* 0x00de220000000a00 */
[----:B------:R-:W-:Y:S01]  /*1560*/  ULDC.64 UR4, c[0x0][0xa28] ;  /* 0x00028a0000047ab9 */ /* 0x000fe20000000a00 */
[----:B------:R-:W-:Y:S01]  /*1570*/  ULDC.64 UR8, c[0x0][0xa18] ;  /* 0x0002860000087ab9 */ /* 0x000fe20000000a00 */
[----:B------:R-:W-:Y:S01]  /*1580*/  ULDC.64 UR6, c[0x0][0xa08] ;  /* 0x0002820000067ab9 */ /* 0x000fe20000000a00 */
[----:B0-----:R-:W-:-:S05]  /*1590*/  IMAD.WIDE R4, R27, 0x4, R4 ;  /* 0x000000041b047825 */ /* 0x001fca00078e0204 */
[----:B------:R-:W2:Y:S01]  /*15a0*/  LDG.E R0, desc[UR40][R4.64] ;  /* 0x0000002804007981 */ /* 0x000ea2000c1e1900 */
[----:B------:R-:W-:Y:S02]  /*15b0*/  ISETP.NE.U32.AND P2, PT, RZ, UR4, PT ;  /* 0x00000004ff007c0c */ /* 0x000fe4000bf45070 */
[----:B------:R-:W-:Y:S02]  /*15c0*/  ISETP.NE.U32.AND P1, PT, RZ, UR8, PT ;  /* 0x00000008ff007c0c */ /* 0x000fe4000bf25070 */
[----:B------:R-:W-:Y:S02]  /*15d0*/  ISETP.NE.AND.EX P2, PT, RZ, UR5, PT, P2 ;  /* 0x00000005ff007c0c */ /* 0x000fe4000bf45320 */
[----:B------:R-:W-:Y:S02]  /*15e0*/  ISETP.NE.AND.EX P1, PT, RZ, UR9, PT, P1 ;  /* 0x00000009ff007c0c */ /* 0x000fe4000bf25310 */
[----:B------:R-:W-:Y:S02]  /*15f0*/  ISETP.NE.U32.AND P0, PT, RZ, UR6, PT ;  /* 0x00000006ff007c0c */ /* 0x000fe4000bf05070 */
[----:B------:R-:W-:-:S02]  /*1600*/  MOV R29, RZ ;  /* 0x000000ff001d7202 */ /* 0x000fc40000000f00 */
        /* <DEDUP_REMOVED lines=11> */
[----:B0-----:R-:W-:-:S02]  /*16c0*/  IMAD.MOV.U32 R3, RZ, RZ, RZ ;  /* 0x000000ffff037224 */ /* 0x001fc400078e00ff */
[----:B------:R-:W-:Y:S01]  /*16d0*/  IADD3.X R9, R30, UR7, RZ, P4, !PT ;  /* 0x000000071e097c10 */ /* 0x000fe2000a7fe4ff */
[----:B------:R-:W-:Y:S01]  /*16e0*/  IMAD.U32 R197, RZ, RZ, UR4 ;  /* 0x00000004ffc57e24 */ /* 0x000fe2000f8e00ff */
[----:B------:R1:W-:Y:S01]  /*16f0*/  STL [R1+0x40], R30 ;  /* 0x0000401e01007387 */ /* 0x0003e20000100800 */
[----:B------:R-:W-:-:S03]  /*1700*/  ULDC.64 UR4, c[0x0][0x418] ;  /* 0x0001060000047ab9 */ /* 0x000fc60000000a00 */
[----:B------:R1:W5:Y:S01]  /*1710*/  @P2 LDG.E R3, desc[UR40][R4.64] ;  /* 0x0000002804032981 */ /* 0x000362000c1e1900 */
[----:B----4-:R-:W-:-:S03]  /*1720*/  @P1 IADD3 R6, P2, R31, UR8, RZ ;  /* 0x000000081f061c10 */ /* 0x010fc6000ff5e0ff */
[----:B------:R1:W5:Y:S01]  /*1730*/  @P0 LDG.E R29, desc[UR40][R8.64] ;  /* 0x00000028081d0981 */ /* 0x000362000c1e1900 */
[----:B------:R-:W-:-:S03]  /*1740*/  @P1 IADD3.X R7, R30, UR9, RZ, P2, !PT ;  /* 0x000000091e071c10 */ /* 0x000fc600097fe4ff */
[----:B------:R1:W-:Y:S01]  /*1750*/  STL [R1+0x38], R26 ;  /* 0x0000381a01007387 */ /* 0x0003e20000100800 */
[----:B------:R-:W-:Y:S01]  /*1760*/  UISETP.NE.U32.AND UP0, UPT, UR4, URZ, UPT ;  /* 0x0000003f0400728c */ /* 0x000fe2000bf05070 */
[----:B------:R-:W-:Y:S02]  /*1770*/  ULDC.64 UR8, c[0x0][0xa20] ;  /* 0x0002880000087ab9 */ /* 0x000fe40000000a00 */
[----:B------:R1:W5:Y:S01]  /*1780*/  @P1 LDG.E R197, desc[UR40][R6.64] ;  /* 0x0000002806c51981 */ /* 0x000362000c1e1900 */
[----:B------:R-:W-:Y:S01]  /*1790*/  UISETP.NE.AND.EX UP0, UPT, UR5, URZ, UPT, UP0 ;  /* 0x0000003f0500728c */ /* 0x000fe2000bf05300 */
[----:B------:R-:W-:Y:S01]  /*17a0*/  ISETP.NE.U32.AND P2, PT, RZ, UR8, PT ;  /* 0x00000008ff007c0c */ /* 0x000fe2000bf45070 */
[----:B------:R-:W-:Y:S01]  /*17b0*/  ULDC UR4, c[0x0][0x424] ;  /* 0x0001090000047ab9 */ /* 0x000fe20000000800 */
[----:B------:R-:W-:Y:S01]  /*17c0*/  ULDC UR5, c[0x0][0x2f0] ;  /* 0x0000bc0000057ab9 */ /* 0x000fe20000000800 */
[----:B------:R-:W-:Y:S01]  /*17d0*/  USEL UR4, UR4, 0x1, UP0 ;  /* 0x0000000104047887 */ /* 0x000fe20008000000 */
[----:B------:R-:W-:Y:S01]  /*17e0*/  ISETP.NE.AND.EX P2, PT, RZ, UR9, PT, P2 ;  /* 0x00000009ff007c0c */ /* 0x000fe2000bf45320 */
[----:B------:R-:W-:-:S02]  /*17f0*/  IMAD.MOV.U32 R38, RZ, RZ, R0 ;  /* 0x000000ffff267224 */ /* 0x000fc400078e0000 */
[----:B------:R-:W-:-:S03]  /*1800*/  UIMAD UR4, UR4, UR5, URZ ;  /* 0x00000005040472a4 */ /* 0x000fc6000f8e023f */
[----:B------:R-:W-:Y:S01]  /*1810*/  ULDC UR5, c[0x0][0x348] ;  /* 0x0000d20000057ab9 */ /* 0x000fe20000000800 */
[----:B-1----:R-:W-:Y:S08]  /*1820*/  @P1 BRA `(.L_x_7914) ;  /* 0x0000000000241947 */ /* 0x002ff00003800000 */
        /* <DEDUP_REMOVED lines=9> */
.L_x_7914:
[----:B------:R-:W-:Y:S02]  /*18c0*/  IMAD.U32 R27, RZ, RZ, UR5 ;  /* 0x00000005ff1b7e24 */ /* 0x000fe4000f8e00ff */
[----:B------:R-:W-:Y:S01]  /*18d0*/  IMAD.U32 R28, RZ, RZ, UR4 ;  /* 0x00000004ff1c7e24 */ /* 0x000fe2000f8e00ff */
[----:B------:R-:W-:Y:S06]  /*18e0*/  @!P2 BRA `(.L_x_7915) ;  /* 0x000000000010a947 */ /* 0x000fec0003800000 */
[----:B------:R-:W-:-:S04]  /*18f0*/  IADD3 R4, P0, R31, UR8, RZ ;  /* 0x000000081f047c10 */ /* 0x000fc8000ff1e0ff */
[----:B------:R-:W-:-:S05]  /*1900*/  IADD3.X R5, R30, UR9, RZ, P0, !PT ;  /* 0x000000091e057c10 */ /* 0x000fca00087fe4ff */
[----:B------:R0:W5:Y:S01]  /*1910*/  LDG.E R28, desc[UR40][R4.64] ;  /* 0x00000028041c7981 */ /* 0x000162000c1e1900 */
[----:B------:R-:W-:Y:S05]  /*1920*/  BRA `(.L_x_7916) ;  /* 0x0000000000107947 */ /* 0x000fea0003800000 */
.L_x_7915:
[----:B------:R-:W-:Y:S05]  /*1930*/  @!P0 BRA `(.L_x_7916) ;  /* 0x00000000000c8947 */ /* 0x000fea0003800000 */
[----:B------:R-:W2:Y:S04]  /*1940*/  LDG.E R5, desc[UR40][R8.64] ;  /* 0x0000002808057981 */ /* 0x000ea8000c1e1900 */
[----:B------:R-:W2:Y:S02]  /*1950*/  LDG.E R28, desc[UR40][R8.64+0x4] ;  /* 0x00000428081c7981 */ /* 0x000ea4000c1e1900 */
[----:B--2---:R-:W-:-:S07]  /*1960*/  IMAD.IADD R28, R28, 0x1, -R5 ;  /* 0x000000011c1c7824 */ /* 0x004fce00078e0a05 */
.L_x_7916:
        /* <DEDUP_REMOVED lines=9> */
[----:B------:R-:W-:Y:S02]  /*1a00*/  ISETP.NE.U32.AND P1, PT, RZ, UR4, PT ;  /* 0x00000004ff007c0c */ /* 0x000fe4000bf25070 */
[----:B-----5:R-:W-:Y:S02]  /*1a10*/  MOV R24, R28 ;  /* 0x0000001c00187202 */ /* 0x020fe40000000f00 */
[----:B------:R-:W-:-:S13]  /*1a20*/  ISETP.NE.AND.EX P1, PT, RZ, UR5, PT, P1 ;  /* 0x00000005ff007c0c */ /* 0x000fda000bf25310 */
[----:B------:R-:W-:-:S04]  /*1a30*/  @P1 IADD3 R6, P2, R31, UR4, RZ ;  /* 0x000000041f061c10 */ /* 0x000fc8000ff5e0ff */
[----:B------:R-:W-:-:S05]  /*1a40*/  @P1 IADD3.X R7, R30, UR5, RZ, P2, !PT ;  /* 0x000000051e071c10 */ /* 0x000fca00097fe4ff */
[----:B------:R3:W5:Y:S01]  /*1a50*/  @P1 LDG.E R24, desc[UR40][R6.64] ;  /* 0x0000002806181981 */ /* 0x000762000c1e1900 */
[----:B-1----:R-:W-:Y:S01]  /*1a60*/  ISETP.NE.AND P1, PT, R8, 0x1, PT ;  /* 0x000000010800780c */ /* 0x002fe20003f25270 */
[----:B------:R-:W-:Y:S01]  /*1a70*/  IMAD.SHL.U32 R199, R25, 0x40, RZ ;  /* 0x0000004019c77824 */ /* 0x000fe200078e00ff */
[----:B------:R-:W-:Y:S01]  /*1a80*/  PLOP3.LUT P3, PT, PT, PT, PT, 0x80, 0x0 ;  /* 0x000000000000781c */ /* 0x000fe20003f6f070 */
[----:B------:R-:W-:Y:S02]  /*1a90*/  IMAD.IADD R8, R28, 0x1, -R3 ;  /* 0x000000011c087824 */ /* 0x000fe400078e0a03 */
[----:B0-----:R-:W-:Y:S02]  /*1aa0*/  VIADD R4, R199, 0x3f ;  /* 0x0000003fc7047836 */ /* 0x001fe40000000000 */
[----:B------:R-:W-:-:S05]  /*1ab0*/  IMAD.MOV R39, RZ, RZ, -R8 ;  /* 0x000000ffff277224 */ /* 0x000fca00078e0a08 */
[----:B------:R-:W-:Y:S01]  /*1ac0*/  VIMNMX R39, RZ, R39, !PT ;  /* 0x00000027ff277248 */ /* 0x000fe20007fe0100 */
[----:B------:R-:W0:Y:S08]  /*1ad0*/  @P1 LDC R11, c[0x0][0x44c] ;  /* 0x00011300ff0b1b82 */ /* 0x000e300000000800 */
[----:B------:R-:W1:Y:S01]  /*1ae0*/  @P1 LDC R5, c[0x0][0x450] ;  /* 0x00011400ff051b82 */ /* 0x000e620000000800 */
[----:B--2---:R-:W-:-:S02]  /*1af0*/  @P0 IMAD.IADD R27, R9, 0x1, -R0 ;  /* 0x00000001091b0824 */ /* 0x004fc400078e0a00 */
[----:B0-----:R-:W-:-:S04]  /*1b00*/  @P1 IMAD.HI.U32 R0, R4, R11, RZ ;  /* 0x0000000b04001227 */ /* 0x001fc800078e00ff */
[----:B------:R-:W-:Y:S01]  /*1b10*/  IMAD.IADD R198, R8, 0x1, R27 ;  /* 0x0000000108c67824 */ /* 0x000fe200078e021b */
[----:B-1----:R-:W-:-:S03]  /*1b20*/  @P1 SHF.R.U32.HI R4, RZ, R5, R0 ;  /* 0x00000005ff041219 */ /* 0x002fc60000011600 */
[C---:B------:R-:W-:Y:S01]  /*1b30*/  VIADD R0, R198.reuse, 0x3f ;  /* 0x0000003fc6007836 */ /* 0x040fe20000000000 */
[----:B------:R-:W-:-:S04]  /*1b40*/  IADD3 R40, R198, 0x40, -R197 ;  /* 0x00000040c6287810 */ /* 0x000fc80007ffe8c5 */
[----:B------:R-:W-:Y:S02]  /*1b50*/  IADD3 R4, R40, R4, RZ ;  /* 0x0000000428047210 */ /* 0x000fe40007ffe0ff */
[----:B------:R-:W-:Y:S02]  /*1b60*/  SHF.R.S32.HI R3, RZ, 0x1f, R0 ;  /* 0x0000001fff037819 */ /* 0x000fe40000011400 */
[----:B------:R-:W-:Y:S02]  /*1b70*/  SHF.R.S32.HI R5, RZ, 0x1f, R4 ;  /* 0x0000001fff057819 */ /* 0x000fe40000011404 */
[----:B------:R-:W-:Y:S02]  /*1b80*/  LEA.HI R3, R3, R0, RZ, 0x6 ;  /* 0x0000000003037211 */ /* 0x000fe400078f30ff */
[----:B------:R-:W-:Y:S02]  /*1b90*/  LEA.HI R5, R5, R4, RZ, 0x6 ;  /* 0x0000000405057211 */ /* 0x000fe400078f30ff */
[----:B------:R-:W-:-:S02]  /*1ba0*/  SHF.R.S32.HI R208, RZ, 0x6, R3 ;  /* 0x00000006ffd07819 */ /* 0x000fc40000011403 */
[----:B------:R-:W-:-:S04]  /*1bb0*/  SHF.R.S32.HI R5, RZ, 0x6, R5 ;  /* 0x00000006ff057819 */ /* 0x000fc80000011405 */
[----:B------:R-:W-:-:S05]  /*1bc0*/  VIMNMX R5, R208, R5, PT ;  /* 0x00000005d0057248 */ /* 0x000fca0003fe0100 */
[----:B------:R-:W-:-:S05]  /*1bd0*/  IMAD R0, R5, 0x40, -R8 ;  /* 0x0000004005007824 */ /* 0x000fca00078e0a08 */
[----:B------:R-:W-:-:S04]  /*1be0*/  VIMNMX R0, R0, R27, PT ;  /* 0x0000001b00007248 */ /* 0x000fc80003fe0100 */
        /* <DEDUP_REMOVED lines=29> */
.L_x_7919:
[----:B------:R-:W-:Y:S05]  /*1dc0*/  BSYNC B6 ;  /* 0x0000000000067941 */ /* 0x000fea0003800000 */
.L_x_7918:
        /* <DEDUP_REMOVED lines=20> */
.L_x_7921:
[----:B------:R-:W-:Y:S05]  /*1f10*/  BSYNC B6 ;  /* 0x0000000000067941 */ /* 0x000fea0003800000 */
.L_x_7920:
        /* <DEDUP_REMOVED lines=13> */
[----:B------:R-:W-:Y:S01]  /*1ff0*/  SHF.L.U64.HI R41, R42, 0x6, R43 ;  /* 0x000000062a297819 */ /* 0x000fe2000001022b */
[----:B------:R-:W-:Y:S01]  /*2000*/  IMAD.WIDE.U32 R32, R190, R42, R16 ;  /* 0x0000002abe207225 */ /* 0x000fe200078e0010 */
[----:B------:R-:W0:Y:S01]  /*2010*/  S2R R30, SR_TID.X ;  /* 0x00000000001e7919 */ /* 0x000e220000002100 */
[----:B-1----:R-:W-:Y:S02]  /*2020*/  SHF.L.U64.HI R44, R4, 0x6, R5 ;  /* 0x00000006042c7819 */ /* 0x002fe40000010205 */
[-C--:B------:R-:W-:Y:S01]  /*2030*/  IMAD R3, R3, R4.reuse, RZ ;  /* 0x0000000403037224 */ /* 0x080fe200078e02ff */
[----:B------:R-:W-:Y:S01]  /*2040*/  SHF.R.S32.HI R187, RZ, 0x1f, R186 ;  /* 0x0000001fffbb7819 */ /* 0x000fe200000114ba */
[C---:B------:R-:W-:Y:S01]  /*2050*/  IMAD R9, R190.reuse, R43, R0 ;  /* 0x0000002bbe097224 */ /* 0x040fe200078e0200 */
[----:B----45:R-:W-:Y:S01]  /*2060*/  SHF.R.S32.HI R7, RZ, 0x1f, R24 ;  /* 0x0000001fff077819 */ /* 0x030fe20000011418 */
[----:B------:R-:W-:Y:S01]  /*2070*/  IMAD R11, R190, R5, R3 ;  /* 0x00000005be0b7224 */ /* 0x000fe200078e0203 */
[----:B------:R-:W-:Y:S01]  /*2080*/  ISETP.GE.AND P2, PT, R16, UR4, PT ;  /* 0x0000000410007c0c */ /* 0x000fe2000bf46270 */
[----:B------:R-:W-:Y:S01]  /*2090*/  IMAD.WIDE.U32 R34, R190, R4, R186 ;  /* 0x00000004be227225 */ /* 0x000fe200078e00ba */
[----:B--2---:R-:W-:-:S02]  /*20a0*/  ISETP.GE.AND P0, PT, R16, R13, PT ;  /* 0x0000000d1000720c */ /* 0x004fc40003f06270 */
[----:B------:R-:W-:Y:S01]  /*20b0*/  SHF.R.S32.HI R47, RZ, 0x1f, R26 ;  /* 0x0000001fff2f7819 */ /* 0x000fe2000001141a */
[----:B------:R-:W-:Y:S01]  /*20c0*/  IMAD R8, R7, R42, RZ ;  /* 0x0000002a07087224 */ /* 0x000fe200078e02ff */
[----:B------:R-:W-:Y:S01]  /*20d0*/  SEL R3, R13, RZ, P0 ;  /* 0x000000ff0d037207 */ /* 0x000fe20000000000 */
[----:B------:R-:W-:Y:S01]  /*20e0*/  IMAD R7, R7, R4, RZ ;  /* 0x0000000407077224 */ /* 0x000fe200078e02ff */
[----:B------:R-:W-:Y:S01]  /*20f0*/  IADD3 R35, R35, R11, RZ ;  /* 0x0000000b23237210 */ /* 0x000fe20007ffe0ff */
[----:B------:R-:W-:Y:S01]  /*2100*/  IMAD R53, R24, R43, R8 ;  /* 0x0000002b18357224 */ /* 0x000fe200078e0208 */
[----:B------:R-:W-:Y:S01]  /*2110*/  ISETP.GE.AND P1, PT, R23, UR4, PT ;  /* 0x0000000417007c0c */ /* 0x000fe2000bf26270 */
[----:B------:R-:W-:Y:S01]  /*2120*/  IMAD.IADD R3, R16, 0x1, R3 ;  /* 0x0000000110037824 */ /* 0x000fe200078e0203 */
[----:B------:R-:W-:Y:S01]  /*2130*/  P2R R62, PR, RZ, 0x4 ;  /* 0x00000004ff3e7803 */ /* 0x000fe20000000000 */
[----:B------:R-:W-:Y:S01]  /*2140*/  IMAD R7, R24, R5, R7 ;  /* 0x0000000518077224 */ /* 0x000fe200078e0207 */
[----:B---3--:R-:W-:Y:S01]  /*2150*/  LEA.HI R49, R49, 0x8, RZ, 0x19 ;  /* 0x0000000831317811 */ /* 0x008fe200078fc8ff */
[----:B------:R-:W-:Y:S01]  /*2160*/  IMAD.WIDE.U32 R20, R190, R42, R186 ;  /* 0x0000002abe147225 */ /* 0x000fe200078e00ba */
[----:B------:R-:W-:-:S03]  /*2170*/  SHF.R.S32.HI R6, RZ, 0x1f, R3 ;  /* 0x0000001fff067819 */ /* 0x000fc60000011403 */
[----:B------:R-:W-:Y:S01]  /*2180*/  IMAD.WIDE.U32 R36, R190, R4, R16 ;  /* 0x00000004be247225 */ /* 0x000fe200078e0010 */
[----:B------:R-:W-:-:S03]  /*2190*/  LEA.HI R3, R6, R3, RZ, 0x3 ;  /* 0x0000000306037211 */ /* 0x000fc600078f18ff */
[----:B------:R-:W-:Y:S01]  /*21a0*/  IMAD.SHL.U32 R6, R191, 0x40, RZ ;  /* 0x00000040bf067824 */ /* 0x000fe200078e00ff */
[----:B------:R-:W-:Y:S01]  /*21b0*/  LOP3.LUT R55, R3, 0xfffffff8, RZ, 0xc0, !PT ;  /* 0xfffffff803377812 */ /* 0x000fe200078ec0ff */
[----:B0-----:R-:W-:Y:S02]  /*21c0*/  VIADD R30, R30, 0xffffff80 ;  /* 0xffffff801e1e7836 */ /* 0x001fe40000000000 */
[----:B------:R-:W-:Y:S01]  /*21d0*/  IMAD.IADD R21, R21, 0x1, R9 ;  /* 0x0000000115157824 */ /* 0x000fe200078e0209 */
[----:B------:R-:W-:Y:S01]  /*21e0*/  LOP3.LUT R43, R6, 0x1c0, RZ, 0xc0, !PT ;  /* 0x000001c0062b7812 */ /* 0x000fe200078ec0ff */
[----:B------:R-:W-:Y:S01]  /*21f0*/  IMAD.IADD R37, R11, 0x1, R37 ;  /* 0x000000010b257824 */ /* 0x000fe200078e0225 */
[----:B------:R-:W-:Y:S01]  /*2200*/  SHF.R.S32.HI R10, RZ, 0x1f, R30 ;  /* 0x0000001fff0a7819 */ /* 0x000fe2000001141e */
[----:B------:R-:W-:Y:S01]  /*2210*/  IMAD.IADD R33, R9, 0x1, R33 ;  /* 0x0000000109217824 */ /* 0x000fe200078e0221 */
[----:B------:R-:W-:Y:S01]  /*2220*/  SHF.R.U32.HI R46, RZ, 0x3, R43 ;  /* 0x00000003ff2e7819 */ /* 0x000fe2000001162b */
[----:B------:R-:W-:Y:S01]  /*2230*/  IMAD.WIDE.U32 R20, R24, R42, R20 ;  /* 0x0000002a18147225 */ /* 0x000fe200078e0014 */
[----:B------:R-:W-:-:S02]  /*2240*/  LOP3.LUT R5, R43, 0x18, R16, 0xf8, !PT ;  /* 0x000000182b057812 */ /* 0x000fc400078ef810 */
[----:B------:R-:W-:Y:S01]  /*2250*/  LEA.HI R10, R10, R30, RZ, 0x2 ;  /* 0x0000001e0a0a7211 */ /* 0x000fe200078f10ff */
[----:B------:R-:W-:Y:S01]  /*2260*/  IMAD.WIDE.U32 R36, R24, R4, R36 ;  /* 0x0000000418247225 */ /* 0x000fe200078e0024 */
[----:B------:R-:W-:Y:S02]  /*2270*/  LOP3.LUT R5, R5, R46, RZ, 0x3c, !PT ;  /* 0x0000002e05057212 */ /* 0x000fe400078e3cff */
[----:B------:R-:W-:Y:S01]  /*2280*/  LOP3.LUT R10, R10, 0xfffffffc, RZ, 0xc0, !PT ;  /* 0xfffffffc0a0a7812 */ /* 0x000fe200078ec0ff */
[----:B------:R-:W-:Y:S01]  /*2290*/  IMAD.WIDE.U32 R32, R24, R42, R32 ;  /* 0x0000002a18207225 */ /* 0x000fe200078e0020 */
[----:B------:R-:W-:Y:S02]  /*22a0*/  IADD3 R58, R7, R37, RZ ;  /* 0x00000025073a7210 */ /* 0x000fe40007ffe0ff */
[----:B------:R-:W-:Y:S01]  /*22b0*/  IADD3 R10, R30, -R10, RZ ;  /* 0x8000000a1e0a7210 */ /* 0x000fe20007ffe0ff */
[----:B------:R-:W-:Y:S01]  /*22c0*/  IMAD R51, R228, 0x200, R5 ;  /* 0x00000200e4337824 */ /* 0x000fe200078e0205 */
[----:B------:R-:W-:Y:S01]  /*22d0*/  LOP3.LUT R5, R43, 0x38, R3, 0xf8, !PT ;  /* 0x000000382b057812 */ /* 0x000fe200078ef803 */
[----:B------:R-:W-:Y:S01]  /*22e0*/  IMAD.WIDE.U32 R34, R24, R4, R34 ;  /* 0x0000000418227225 */ /* 0x000fe200078e0022 */
[----:B------:R-:W-:-:S02]  /*22f0*/  SHF.R.S32.HI R60, RZ, 0x1f, R55 ;  /* 0x0000001fff3c7819 */ /* 0x000fc40000011437 */
[----:B------:R-:W-:Y:S01]  /*2300*/  LOP3.LUT R5, R5, R46, RZ, 0x3c, !PT ;  /* 0x0000002e05057212 */ /* 0x000fe200078e3cff */
[----:B------:R-:W-:Y:S02]  /*2310*/  IMAD.IADD R52, R21, 0x1, R53 ;  /* 0x0000000115347824 */ /* 0x000fe400078e0235 */
[----:B------:R-:W-:Y:S02]  /*2320*/  IMAD.IADD R0, R29, 0x1, R28 ;  /* 0x000000011d007824 */ /* 0x000fe400078e021c */
[----:B------:R-:W-:Y:S02]  /*2330*/  IMAD.SHL.U32 R42, R42, 0x40, RZ ;  /* 0x000000402a2a7824 */ /* 0x000fe400078e00ff */
[----:B------:R-:W-:Y:S02]  /*2340*/  IMAD.SHL.U32 R45, R4, 0x40, RZ ;  /* 0x00000040042d7824 */ /* 0x000fe400078e00ff */
[----:B------:R-:W-:Y:S02]  /*2350*/  IMAD R48, R10, 0x40, R190 ;  /* 0x000000400a307824 */ /* 0x000fe400078e02be */
[----:B------:R-:W-:-:S02]  /*2360*/  IMAD.SHL.U32 R50, R13, 0x2, RZ ;  /* 0x000000020d327824 */ /* 0x000fc400078e00ff */
[----:B------:R-:W-:Y:S02]  /*2370*/  IMAD.IADD R53, R53, 0x1, R33 ;  /* 0x0000000135357824 */ /* 0x000fe400078e0221 */
[----:B------:R-:W-:Y:S02]  /*2380*/  IMAD.IADD R54, R35, 0x1, R7 ;  /* 0x0000000123367824 */ /* 0x000fe400078e0207 */
[----:B------:R-:W-:Y:S01]  /*2390*/  IMAD R61, R228, 0x200, R5 ;  /* 0x00000200e43d7824 */ /* 0x000fe200078e0205 */
[----:B------:R-:W-:-:S07]  /*23a0*/  SHF.R.S32.HI R59, RZ, 0x1f, R38 ;  /* 0x0000001fff3b7819 */ /* 0x000fce0000011426 */
.L_x_7954:
[----:B0-----:R-:W0:Y:S01]  /*23b0*/  LDC R65, c[0x0][0x430] ;  /* 0x00010c00ff417b82 */ /* 0x001e220000000800 */
[----:B------:R-:W-:Y:S01]  /*23c0*/  VIADD R25, R25, 0xffffffff ;  /* 0xffffffff19197836 */ /* 0x000fe20000000000 */
[----:B------:R-:W-:-:S03]  /*23d0*/  MOV R64, RZ ;  /* 0x000000ff00407202 */ /* 0x000fc60000000f00 */
        /* <DEDUP_REMOVED lines=9> */
[----:B---3--:R-:W3:Y:S08]  /*2470*/  @P3 LDC R9, c[0x0][0x434] ;  /* 0x00010d00ff093b82 */ /* 0x008ef00000000800 */
        /* <DEDUP_REMOVED lines=28> */
[----:B------:R-:W-:-:S03]  /*2640*/  ISETP.NE.AND P3, PT, RZ, UR6, PT ;  /* 0x00000006ff007c0c */ /* 0x000fc6000bf65270 */
        /* <DEDUP_REMOVED lines=12> */
[-C--:B------:R-:W-:Y:S01]  /*2710*/  IMAD R9, R41, R25.reuse, RZ ;  /* 0x0000001929097224 */ /* 0x080fe200078e02ff */
[----:B------:R-:W-:Y:S01]  /*2720*/  LEA R70, P4, R6, UR4, 0x1 ;  /* 0x0000000406467c11 */ /* 0x000fe2000f8808ff */
[----:B------:R-:W-:Y:S01]  /*2730*/  IMAD.WIDE.U32 R4, R42, R25, RZ ;  /* 0x000000192a047225 */ /* 0x000fe200078e00ff */
[----:B------:R-:W-:-:S03]  /*2740*/  IADD3 R69, R7, R69, RZ ;  /* 0x0000004507457210 */ /* 0x000fc60007ffe0ff */
[----:B------:R-:W-:Y:S01]  /*2750*/  IMAD R9, R10, R42, R9 ;  /* 0x0000002a0a097224 */ /* 0x000fe200078e0209 */
[----:B------:R-:W-:-:S03]  /*2760*/  LEA.HI.X R69, R6, UR5, R69, 0x1, P4 ;  /* 0x0000000506457c11 */ /* 0x000fc6000a0f0c45 */
[----:B------:R-:W-:Y:S01]  /*2770*/  IMAD.IADD R11, R5, 0x1, R9 ;  /* 0x00000001050b7824 */ /* 0x000fe200078e0209 */
        /* <DEDUP_REMOVED lines=16> */
[-C--:B------:R-:W-:Y:S02]  /*2880*/  IMAD R5, R10, R45.reuse, R8 ;  /* 0x0000002d0a057224 */ /* 0x080fe400078e0208 */
[----:B------:R-:W-:Y:S01]  /*2890*/  IMAD.WIDE.U32 R8, R25, R45, R6 ;  /* 0x0000002d19087225 */ /* 0x000fe200078e0006 */
[----:B------:R-:W-:-:S03]  /*28a0*/  IADD3 R7, P3, R20, R4, RZ ;  /* 0x0000000414077210 */ /* 0x000fc60007f7e0ff */
[----:B------:R-:W-:Y:S01]  /*28b0*/  IMAD.IADD R5, R9, 0x1, R5 ;  /* 0x0000000109057824 */ /* 0x000fe200078e0205 */
[C---:B------:R-:W-:Y:S01]  /*28c0*/  LEA R4, P5, R8.reuse, UR6, 0x1 ;  /* 0x0000000608047c11 */ /* 0x040fe2000f8a08ff */
        /* <DEDUP_REMOVED lines=11> */
.L_x_7926:
[----:B------:R-:W-:Y:S05]  /*2980*/  BSYNC B1 ;  /* 0x0000000000017941 */ /* 0x000fea0003800000 */
.L_x_7925:
        /* <DEDUP_REMOVED lines=15> */
.L_x_7927:
[----:B------:R-:W-:Y:S01]  /*2a80*/  LEA R63, R184, R2, 0x3 ;  /* 0x00000002b83f7211 */ /* 0x000fe200078e18ff */
[----:B------:R-:W-:Y:S01]  /*2a90*/  BSSY B1, `(.L_x_7928) ;  /* 0x0000004000017945 */ /* 0x000fe20003800000 */
[----:B------:R-:W-:-:S04]  /*2aa0*/  SHF.L.U32 R74, R189, 0x1f, RZ ;  /* 0x0000001fbd4a7819 */ /* 0x000fc800000006ff */
[----:B------:R-:W0:Y:S02]  /*2ab0*/  SYNCS.PHASECHK.TRANS64.TRYWAIT P5, [R63+URZ+0x28c90], R74 ;  /* 0x028c904a3f0075a7 */ /* 0x000e2400080a017f */
[----:B0-----:R-:W-:Y:S05]  /*2ac0*/  @!P5 BRA `(.L_x_7929) ;  /* 0x0000018400f4d947 */ /* 0x001fea0003800000 */
.L_x_8188:
[----:B------:R-:W-:Y:S05]  /*2ad0*/  BSYNC B1 ;  /* 0x0000000000017941 */ /* 0x000fea0003800000 */
.L_x_7928:
[----:B------:R-:W-:-:S03]  /*2ae0*/  UMOV UR4, 0xffffffff ;  /* 0xffffffff00047882 */ /* 0x000fc60000000000 */
[----:B------:R-:W-:Y:S05]  /*2af0*/  BRA.DIV UR4, `(.L_x_7930) ;  /* 0x0000018604fc7947 */ /* 0x000fea000b800000 */
[----:B------:R-:W1:Y:S04]  /*2b00*/  SHFL.IDX PT, R69, R69, RZ, 0x1c1f ;  /* 0x001c1fff45457589 */ /* 0x000e6800000e0000 */
[----:B------:R2:W3:Y:S02]  /*2b10*/  SHFL.IDX PT, R14, R70, RZ, 0x1c1f ;  /* 0x001c1fff460e7589 */ /* 0x0004e400000e0000 */
.L_x_8192:
        /* <DEDUP_REMOVED lines=51> */
.L_x_7935:
[----:B------:R-:W-:Y:S05]  /*2e50*/  BSYNC B2 ;  /* 0x0000000000027941 */ /* 0x000fea0003800000 */
.L_x_7934:
[----:B0-----:R4:W-:Y:S02]  /*2e60*/  ST.E.128 desc[UR40][R10.64], R4 ;  /* 0x000000040a007985 */ /* 0x0019e4000c101d28 */
.L_x_7933:
[----:B------:R-:W-:Y:S05]  /*2e70*/  BSYNC B1 ;  /* 0x0000000000017941 */ /* 0x000fea0003800000 */
.L_x_7932:
        /* <DEDUP_REMOVED lines=53> */
.L_x_7937:
[----:B------:R-:W-:Y:S05]  /*31d0*/  BSYNC B1 ;  /* 0x0000000000017941 */ /* 0x000fea0003800000 */
.L_x_7936:
[----:B-1----:R1:W-:Y:S01]  /*31e0*/  ST.E.128 desc[UR40][R10.64], R4 ;  /* 0x000000040a007985 */ /* 0x0023e2000c101d28 */
[----:B------:R-:W-:Y:S05]  /*31f0*/  BRA `(.L_x_7931) ;  /* 0x0000000c00787947 */ /* 0x000fea0003800000 */
.L_x_7924:
[----:B------:R-:W-:-:S05]  /*3200*/  IMAD R68, R25, -0x40, R27 ;  /* 0xffffffc019447824 */ /* 0x000fca00078e021b */
[----:B------:R-:W-:-:S04]  /*3210*/  VIMNMX R68, R68, 0x40, PT ;  /* 0x0000004044447848 */ /* 0x000fc80003fe0100 */
[----:B------:R-:W-:-:S04]  /*3220*/  ISETP.GE.AND P4, PT, R190, R68, PT ;  /* 0x00000044be00720c */ /* 0x000fc80003f86270 */
[----:B------:R-:W-:-:S13]  /*3230*/  ISETP.GE.OR P3, PT, R16, R71, P4 ;  /* 0x000000471000720c */ /* 0x000fda0002766670 */
[----:B------:R-:W0:Y:S01]  /*3240*/  @!P3 LDC.64 R12, c[0x0][0x3e8] ;  /* 0x0000fa00ff0cbb82 */ /* 0x000e220000000a00 */
[----:B------:R-:W-:Y:S01]  /*3250*/  @!P3 IADD3 R6, P5, R32, R4, RZ ;  /* 0x000000042006b210 */ /* 0x000fe20007fbe0ff */
[----:B------:R-:W-:Y:S01]  /*3260*/  @!P3 IMAD R4, R44, R25, RZ ;  /* 0x000000192c04b224 */ /* 0x000fe200078e02ff */
[----:B------:R-:W-:-:S03]  /*3270*/  @!P3 MOV R5, R58 ;  /* 0x0000003a0005b202 */ /* 0x000fc60000000f00 */
        /* <DEDUP_REMOVED lines=36> */
.L_x_7938:
[----:B------:R-:W-:Y:S01]  /*34c0*/  IMAD R63, R184, 0x8, R2 ;  /* 0x00000008b83f7824 */ /* 0x000fe200078e0202 */
[----:B------:R-:W-:Y:S01]  /*34d0*/  SHF.L.U32 R74, R189, 0x1f, RZ ;  /* 0x0000001fbd4a7819 */ /* 0x000fe200000006ff */
[----:B------:R-:W-:Y:S03]  /*34e0*/  BSSY B1, `(.L_x_7939) ;  /* 0x0000003000017945 */ /* 0x000fe60003800000 */
[----:B------:R-:W0:Y:S02]  /*34f0*/  SYNCS.PHASECHK.TRANS64.TRYWAIT P6, [R63+URZ+0x28c90], R74 ;  /* 0x028c904a3f0075a7 */ /* 0x000e2400080c017f */
[----:B0-----:R-:W-:Y:S05]  /*3500*/  @!P6 BRA `(.L_x_7940) ;  /* 0x0000017c00c0e947 */ /* 0x001fea0003800000 */
.L_x_8193:
[----:B------:R-:W-:Y:S05]  /*3510*/  BSYNC B1 ;  /* 0x0000000000017941 */ /* 0x000fea0003800000 */
.L_x_7939:
[----:B------:R-:W-:-:S03]  /*3520*/  UMOV UR4, 0xffffffff ;  /* 0xffffffff00047882 */ /* 0x000fc60000000000 */
[----:B------:R-:W-:Y:S05]  /*3530*/  BRA.DIV UR4, `(.L_x_7941) ;  /* 0x0000017e04c87947 */ /* 0x000fea000b800000 */
[----:B------:R-:W1:Y:S04]  /*3540*/  SHFL.IDX PT, R69, R69, RZ, 0x1c1f ;  /* 0x001c1fff45457589 */ /* 0x000e6800000e0000 */
[----:B------:R-:W2:Y:S02]  /*3550*/  SHFL.IDX PT, R70, R70, RZ, 0x1c1f ;  /* 0x001c1fff46467589 */ /* 0x000ea400000e0000 */
.L_x_8197:
        /* <DEDUP_REMOVED lines=15> */
[----:B------:R-:W-:Y:S01]  /*3650*/  IMAD R11, R228, 0x200, R9 ;  /* 0x00000200e40b7824 */ /* 0x000fe200078e0209 */
[----:B------:R-:W-:-:S03]  /*3660*/  IADD3 R9, R61, R72, RZ ;  /* 0x000000483d097210 */ /* 0x000fc60007ffe0ff */
[----:B------:R-:W-:Y:S02]  /*3670*/  IMAD.IADD R11, R72, 0x1, R11 ;  /* 0x00000001480b7824 */ /* 0x000fe400078e020b */
[--C-:B------:R-:W-:Y:S02]  /*3680*/  IMAD R9, R9, 0x2, R2.reuse ;  /* 0x0000000209097824 */ /* 0x100fe400078e0202 */
[----:B------:R-:W-:-:S04]  /*3690*/  IMAD R12, R11, 0x2, R2 ;  /* 0x000000020b0c7824 */ /* 0x000fc800078e0202 */
[----:B------:R-:W1:Y:S04]  /*36a0*/  LDS.128 R8, [R9+0x22400] ;  /* 0x0224000009087984 */ /* 0x000e680000000c00 */
[----:B------:R-:W2:Y:S01]  /*36b0*/  LDS.128 R12, [R12+0x22400] ;  /* 0x022400000c0c7984 */ /* 0x000ea20000000c00 */
[----:B------:R-:W-:Y:S05]  /*36c0*/  @P5 BRA `(.L_x_7943) ;  /* 0x0000000400485947 */ /* 0x000fea0003800000 */
[--C-:B------:R-:W-:Y:S02]  /*36d0*/  SHF.R.U64 R83, R28, 0x10, R29.reuse ;  /* 0x000000101c537819 */ /* 0x100fe4000000121d */
[----:B------:R-:W-:Y:S01]  /*36e0*/  SHF.R.U32.HI R28, RZ, 0x10, R29 ;  /* 0x00000010ff1c7819 */ /* 0x000fe2000001161d */
[----:B------:R-:W-:Y:S01]  /*36f0*/  HADD2.F32 R29, -RZ, R73.H1_H1 ;  /* 0x30000049ff1d7230 */ /* 0x000fe20000004100 */
[--C-:B------:R-:W-:Y:S02]  /*3700*/  SHF.R.U64 R85, R4, 0x10, R5.reuse ;  /* 0x0000001004557819 */ /* 0x100fe40000001205 */
[----:B------:R-:W-:Y:S01]  /*3710*/  SHF.R.U32.HI R72, RZ, 0x10, R5 ;  /* 0x00000010ff487819 */ /* 0x000fe20000011605 */
[----:B-1----:R-:W-:Y:S01]  /*3720*/  HADD2.F32 R5, -RZ, R9.H0_H0 ;  /* 0x20000009ff057230 */ /* 0x002fe20000004100 */
[----:B------:R-:W-:Y:S01]  /*3730*/  SHF.R.U64 R4, R6, 0x10, R7 ;  /* 0x0000001006047819 */ /* 0x000fe20000001207 */
[--C-:B--2---:R-:W-:Y:S01]  /*3740*/  HADD2.F32 R6, -RZ, R13.reuse.H0_H0 ;  /* 0x2000000dff067230 */ /* 0x104fe20000004100 */
[----:B------:R-:W-:Y:S01]  /*3750*/  SHF.R.U64 R81, R30, 0x10, R31 ;  /* 0x000000101e517819 */ /* 0x000fe2000000121f */
[----:B------:R-:W-:Y:S01]  /*3760*/  HADD2.F32 R13, -RZ, R13.H1_H1 ;  /* 0x3000000dff0d7230 */ /* 0x000fe20000004100 */
        /* <DEDUP_REMOVED lines=9> */
[C---:B------:R-:W-:Y:S02]  /*3800*/  FMUL.FTZ R30, R9.reuse, R30 ;  /* 0x0000001e091e7220 */ /* 0x040fe40000410000 */
[-C--:B------:R-:W-:Y:S01]  /*3810*/  FFMA.FTZ R31, R6, R7.reuse, R29 ;  /* 0x00000007061f7223 */ /* 0x080fe2000001001d */
[-C--:B------:R-:W-:Y:S01]  /*3820*/  FFMA.FTZ R73, R9, R28.reuse, -R78 ;  /* 0x0000001c09497223 */ /* 0x080fe2000001084e */
[----:B------:R-:W-:Y:S01]  /*3830*/  FFMA.FTZ R72, R5, R7, -R72 ;  /* 0x0000000705487223 */ /* 0x000fe20000010848 */
[----:B------:R-:W-:Y:S01]  /*3840*/  FFMA.FTZ R78, R13, R28, R30 ;  /* 0x0000001c0d4e7223 */ /* 0x000fe2000001001e */
[----:B------:R-:W-:-:S02]  /*3850*/  HADD2.F32 R9, -RZ, R79.H0_H0 ;  /* 0x2000004fff097230 */ /* 0x000fc40000004100 */
[--C-:B------:R-:W-:Y:S02]  /*3860*/  HADD2.F32 R6, -RZ, R15.reuse.H0_H0 ;  /* 0x2000000fff067230 */ /* 0x100fe40000004100 */
[----:B------:R-:W-:Y:S01]  /*3870*/  HADD2.F32 R15, -RZ, R15.H1_H1 ;  /* 0x3000000fff0f7230 */ /* 0x000fe20000004100 */
[----:B------:R-:W-:Y:S01]  /*3880*/  F2FP.F16.F32.PACK_AB R31, R78, R31 ;  /* 0x0000001f4e1f723e */ /* 0x000fe200000000ff */
[----:B------:R-:W-:Y:S02]  /*3890*/  HADD2.F32 R5, -RZ, R11.H0_H0 ;  /* 0x2000000bff057230 */ /* 0x000fe40000004100 */
[-C--:B------:R-:W-:Y:S01]  /*38a0*/  FMUL.FTZ R80, R6, R9.reuse ;  /* 0x0000000906507220 */ /* 0x080fe20000410000 */
[----:B------:R-:W-:Y:S02]  /*38b0*/  HADD2.F32 R30, -RZ, R75.H0_H0 ;  /* 0x2000004bff1e7230 */ /* 0x000fe40000004100 */
[----:B------:R-:W-:Y:S02]  /*38c0*/  HADD2.F32 R11, -RZ, R11.H1_H1 ;  /* 0x3000000bff0b7230 */ /* 0x000fe40000004100 */
[----:B------:R-:W-:Y:S01]  /*38d0*/  FMUL.FTZ R9, R5, R9 ;  /* 0x0000000905097220 */ /* 0x000fe20000410000 */
[----:B------:R-:W-:-:S02]  /*38e0*/  HADD2.F32 R7, -RZ, R79.H1_H1 ;  /* 0x3000004fff077230 */ /* 0x000fc40000004100 */
[-C--:B------:R-:W-:Y:S01]  /*38f0*/  FMUL.FTZ R82, R15, R30.reuse ;  /* 0x0000001e0f527220 */ /* 0x080fe20000410000 */
[----:B------:R-:W-:Y:S02]  /*3900*/  HADD2.F32 R28, -RZ, R77.H0_H0 ;  /* 0x2000004dff1c7230 */ /* 0x000fe40000004100 */
[----:B------:R-:W-:Y:S01]  /*3910*/  FMUL.FTZ R84, R11, R30 ;  /* 0x0000001e0b547220 */ /* 0x000fe20000410000 */
[----:B------:R-:W-:Y:S02]  /*3920*/  HADD2.F32 R13, -RZ, R83.H0_H0 ;  /* 0x20000053ff0d7230 */ /* 0x000fe40000004100 */
[-C--:B------:R-:W-:Y:S01]  /*3930*/  FFMA.FTZ R30, R6, R7.reuse, R9 ;  /* 0x00000007061e7223 */ /* 0x080fe20000010009 */
[----:B------:R-:W-:Y:S01]  /*3940*/  FFMA.FTZ R80, R5, R7, -R80 ;  /* 0x0000000705507223 */ /* 0x000fe20000010850 */
[-C--:B------:R-:W-:Y:S01]  /*3950*/  FFMA.FTZ R77, R11, R28.reuse, -R82 ;  /* 0x0000001c0b4d7223 */ /* 0x080fe20000010852 */
[----:B------:R-:W-:Y:S02]  /*3960*/  HADD2.F32 R11, -RZ, R87.H0_H0 ;  /* 0x20000057ff0b7230 */ /* 0x000fe40000004100 */
[----:B------:R-:W-:Y:S01]  /*3970*/  FFMA.FTZ R79, R15, R28, R84 ;  /* 0x0000001c0f4f7223 */ /* 0x000fe20000010054 */
[----:B------:R-:W-:-:S02]  /*3980*/  HADD2.F32 R6, -RZ, R12.H0_H0 ;  /* 0x2000000cff067230 */ /* 0x000fc40000004100 */
[----:B------:R-:W-:Y:S02]  /*3990*/  HADD2.F32 R5, -RZ, R8.H0_H0 ;  /* 0x20000008ff057230 */ /* 0x000fe40000004100 */
[----:B------:R-:W-:Y:S02]  /*39a0*/  HADD2.F32 R12, -RZ, R12.H1_H1 ;  /* 0x3000000cff0c7230 */ /* 0x000fe40000004100 */
[-C--:B------:R-:W-:Y:S01]  /*39b0*/  FMUL.FTZ R28, R6, R11.reuse ;  /* 0x0000000b061c7220 */ /* 0x080fe20000410000 */
[----:B------:R-:W-:Y:S02]  /*39c0*/  HADD2.F32 R8, -RZ, R8.H1_H1 ;  /* 0x30000008ff087230 */ /* 0x000fe40000004100 */
[----:B------:R-:W-:Y:S01]  /*39d0*/  FMUL.FTZ R11, R5, R11 ;  /* 0x0000000b050b7220 */ /* 0x000fe20000410000 */
[----:B------:R-:W-:Y:S02]  /*39e0*/  HADD2.F32 R7, -RZ, R86.H0_H0 ;  /* 0x20000056ff077230 */ /* 0x000fe40000004100 */
[----:B------:R-:W-:Y:S01]  /*39f0*/  FMUL.FTZ R15, R12, R13 ;  /* 0x0000000d0c0f7220 */ /* 0x000fe20000410000 */
[----:B------:R-:W-:-:S02]  /*3a00*/  HADD2.F32 R9, -RZ, R85.H0_H0 ;  /* 0x20000055ff097230 */ /* 0x000fc40000004100 */
[----:B------:R-:W-:Y:S01]  /*3a10*/  FMUL.FTZ R29, R8, R13 ;  /* 0x0000000d081d7220 */ /* 0x000fe20000410000 */
[----:B------:R-:W-:Y:S01]  /*3a20*/  F2FP.F16.F32.PACK_AB R30, R79, R30 ;  /* 0x0000001e4f1e723e */ /* 0x000fe200000000ff */
        /* <DEDUP_REMOVED lines=28> */
.L_x_7943:
[----:B------:R-:W-:Y:S05]  /*3bf0*/  BSYNC B1 ;  /* 0x0000000000017941 */ /* 0x000fea0003800000 */
.L_x_7942:
[----:B-1----:R1:W-:Y:S01]  /*3c00*/  ST.E.128 desc[UR40][R56.64], R8 ;  /* 0x0000000838007985 */ /* 0x0023e2000c101d28 */
[----:B------:R-:W-:Y:S01]  /*3c10*/  ISETP.GE.AND P4, PT, R76, R71, PT ;  /* 0x000000474c00720c */ /* 0x000fe20003f86270 */
[----:B------:R-:W-:Y:S01]  /*3c20*/  IMAD.MOV.U32 R4, RZ, RZ, R70 ;  /* 0x000000ffff047224 */ /* 0x000fe200078e0046 */
[----:B------:R-:W-:-:S11]  /*3c30*/  MOV R5, R69 ;  /* 0x0000004500057202 */ /* 0x000fd60000000f00 */
[----:B------:R-:W-:Y:S05]  /*3c40*/  @P4 BRA `(.L_x_7931) ;  /* 0x0000000000e44947 */ /* 0x000fea0003800000 */
[----:B------:R-:W-:-:S05]  /*3c50*/  IMAD.WIDE R4, R76, 0x2, R4 ;  /* 0x000000024c047825 */ /* 0x000fca00078e0204 */
[----:B--2---:R2:W-:Y:S01]  /*3c60*/  ST.E.128 desc[UR40][R4.64], R12 ;  /* 0x0000000c04007985 */ /* 0x0045e2000c101d28 */
[----:B------:R-:W-:Y:S05]  /*3c70*/  BRA `(.L_x_7931) ;  /* 0x0000000000d87947 */ /* 0x000fea0003800000 */
.L_x_7923:
[----:B------:R-:W-:-:S13]  /*3c80*/  ISETP.NE.AND P3, PT, R185, 0x3, PT ;  /* 0x00000003b900780c */ /* 0x000fda0003f65270 */
[----:B------:R-:W-:Y:S05]  /*3c90*/  @!P3 BRA `(.L_x_7944) ;  /* 0x000000000004b947 */ /* 0x000fea0003800000 */
[----:B------:R-:W-:Y:S01]  /*3ca0*/  BPT.TRAP 0x1 ;  /* 0x000000040000795c */ /* 0x000fe20000300000 */
.L_x_7944:
[----:B------:R-:W-:Y:S01]  /*3cb0*/  IMAD R63, R184, 0x8, R2 ;  /* 0x00000008b83f7824 */ /* 0x000fe200078e0202 */
[----:B------:R-:W-:Y:S01]  /*3cc0*/  SHF.L.U32 R74, R189, 0x1f, RZ ;  /* 0x0000001fbd4a7819 */ /* 0x000fe200000006ff */
[----:B------:R-:W-:Y:S01]  /*3cd0*/  BSSY B1, `(.L_x_7945) ;  /* 0x0000004000017945 */ /* 0x000fe20003800000 */
[----:B------:R-:W-:Y:S02]  /*3ce0*/  SHF.R.S32.HI R67, RZ, 0x1f, R65 ;  /* 0x0000001fff437819 */ /* 0x000fe40000011441 */
[----:B------:R-:W1:Y:S02]  /*3cf0*/  SYNCS.PHASECHK.TRANS64.TRYWAIT P4, [R63+URZ+0x28c90], R74 ;  /* 0x028c904a3f0075a7 */ /* 0x000e64000808017f */
[----:B-1----:R-:W-:Y:S05]  /*3d00*/  @!P4 BRA `(.L_x_7946) ;  /* 0x000001780020c947 */ /* 0x002fea0003800000 */
.L_x_8198:
[----:B------:R-:W-:Y:S05]  /*3d10*/  BSYNC B1 ;  /* 0x0000000000017941 */ /* 0x000fea0003800000 */
.L_x_7945:
        /* <DEDUP_REMOVED lines=26> */
.L_x_8202:
        /* <DEDUP_REMOVED lines=12> */
[----:B------:R-:W-:-:S04]  /*3f80*/  LEA R8, P4, R23, R14, 0x1 ;  /* 0x0000000e17087211 */ /* 0x000fc800078808ff */
[----:B------:R-:W-:Y:S02]  /*3f90*/  IADD3 R5, R72, R5, RZ ;  /* 0x0000000548057210 */ /* 0x000fe40007ffe0ff */
[----:B------:R-:W-:-:S03]  /*3fa0*/  LEA.HI.X R9, R23, R29, R194, 0x1, P4 ;  /* 0x0000001d17097211 */ /* 0x000fc600020f0cc2 */
[----:B------:R-:W-:-:S06]  /*3fb0*/  IMAD R5, R5, 0x2, R2 ;  /* 0x0000000205057824 */ /* 0x000fcc00078e0202 */
[----:B------:R-:W0:Y:S04]  /*3fc0*/  LDS.128 R4, [R5+0x22400] ;  /* 0x0224000005047984 */ /* 0x000e280000000c00 */
[----:B0-----:R0:W-:Y:S02]  /*3fd0*/  ST.E.128 desc[UR40][R8.64], R4 ;  /* 0x0000000408007985 */ /* 0x0011e4000c101d28 */
.L_x_7931:
[----:B------:R-:W-:Y:S05]  /*3fe0*/  BSYNC B0 ;  /* 0x0000000000007941 */ /* 0x000fea0003800000 */
.L_x_7922:
        /* <DEDUP_REMOVED lines=17> */
.L_x_7949:
[----:B------:R-:W-:Y:S05]  /*4100*/  BSYNC B0 ;  /* 0x0000000000007941 */ /* 0x000fea0003800000 */
.L_x_7948:
[----:B------:R-:W1:Y:S01]  /*4110*/  SYNCS.PHASECHK.TRANS64.TRYWAIT P3, [R63+URZ+0x28cb0], R74 ;  /* 0x028cb04a3f0075a7 */ /* 0x000e62000806017f */
[----:B------:R-:W-:Y:S04]  /*4120*/  BSSY B0, `(.L_x_7950) ;  /* 0x0000002000007945 */ /* 0x000fe80003800000 */
[----:B-1----:R-:W-:Y:S05]  /*4130*/  @!P3 BRA `(.L_x_7951) ;  /* 0x00000174006cb947 */ /* 0x002fea0003800000 */
.L_x_8203:
[----:B------:R-:W-:Y:S05]  /*4140*/  BSYNC B0 ;  /* 0x0000000000007941 */ /* 0x000fea0003800000 */
.L_x_7950:
        /* <DEDUP_REMOVED lines=18> */
[----:B------:R-:W-:Y:S02]  /*4270*/  LEA.HI.X R11, R4, UR5, R11, 0x1, P3 ;  /* 0x00000005040b7c11 */ /* 0x000fe400098f0c0b */
[----:B------:R-:W-:Y:S01]  /*4280*/  ISETP.GT.AND P3, PT, R68, R190, PT ;  /* 0x000000be4400720c */ /* 0x000fe20003f64270 */
[----:B------:R-:W0:Y:S04]  /*4290*/  SHFL.IDX PT, R10, R10, RZ, 0x1c1f ;  /* 0x001c1fff0a0a7589 */ /* 0x000e2800000e0000 */
[----:B------:R-:W2:Y:S08]  /*42a0*/  SHFL.IDX PT, R11, R11, RZ, 0x1c1f ;  /* 0x001c1fff0b0b7589 */ /* 0x000eb000000e0000 */
[----:B------:R-:W-:Y:S05]  /*42b0*/  @!P3 BRA `(.L_x_7953) ;  /* 0x000000040094b947 */ /* 0x000fea0003800000 */
[----:B---3--:R-:W3:Y:S01]  /*42c0*/  LDL R14, [R1] ;  /* 0x00000000010e7983 */ /* 0x008ee20000100800 */
[----:B------:R-:W-:-:S03]  /*42d0*/  ULDC UR4, c[0x0][0x320] ;  /* 0x0000c80000047ab9 */ /* 0x000fc60000000800 */
[----:B------:R-:W4:Y:S04]  /*42e0*/  LDL R31, [R1+0x4] ;  /* 0x00000400011f7983 */ /* 0x000f280000100800 */
[----:B------:R-:W5:Y:S04]  /*42f0*/  LDL R30, [R1+0x8] ;  /* 0x00000800011e7983 */ /* 0x000f680000100800 */
[----:B------:R-:W5:Y:S01]  /*4300*/  LDL R29, [R1+0xc] ;  /* 0x00000c00011d7983 */ /* 0x000f620000100800 */
[----:B------:R-:W-:Y:S01]  /*4310*/  ISETP.GE.AND P5, PT, R16, UR4, PT ;  /* 0x0000000410007c0c */ /* 0x000fe2000bfa6270 */
[----:B------:R-:W-:-:S02]  /*4320*/  IMAD R9, R184, 0x8000, R51 ;  /* 0x00008000b8097824 */ /* 0x000fc400078e0233 */
[----:B------:R-:W5:Y:S03]  /*4330*/  LDL R28, [R1+0x10] ;  /* 0x00001000011c7983 */ /* 0x000f660000100800 */
[----:B------:R-:W-:Y:S01]  /*4340*/  LEA R12, R9, R2, 0x1 ;  /* 0x00000002090c7211 */ /* 0x000fe200078e08ff */
[----:B------:R-:W5:Y:S01]  /*4350*/  LDL R15, [R1+0x14] ;  /* 0x00001400010f7983 */ /* 0x000f620000100800 */
[----:B------:R-:W-:Y:S01]  /*4360*/  LOP3.LUT P3, RZ, R191, 0x4, RZ, 0xc0, !PT ;  /* 0x00000004bfff7812 */ /* 0x000fe2000786c0ff */
[C---:B------:R-:W-:Y:S02]  /*4370*/  VIADD R13, R9.reuse, 0x20 ;  /* 0x00000020090d7836 */ /* 0x040fe40000000000 */
[----:B------:R-:W5:Y:S04]  /*4380*/  LDL R56, [R1+0x1c] ;  /* 0x00001c0001387983 */ /* 0x000f680000100800 */
[----:B------:R-:W1:Y:S06]  /*4390*/  @!P5 LDS.128 R4, [R12+0x400] ;  /* 0x000400000c04d984 */ /* 0x000e6c0000000c00 */
        /* <DEDUP_REMOVED lines=12> */
[----:B0-----:R-:W-:-:S05]  /*4460*/  @!P5 LEA R8, P3, R214, R10, 0x1 ;  /* 0x0000000ad608d211 */ /* 0x001fca00078608ff */
[----:B---3--:R-:W-:Y:S02]  /*4470*/  @!P5 IMAD.X R9, R11, 0x1, R14, P3 ;  /* 0x000000010b09d824 */ /* 0x008fe400018e060e */
[----:B------:R-:W2:Y:S01]  /*4480*/  LDL R14, [R1+0x18] ;  /* 0x00001800010e7983 */ /* 0x000ea20000100800 */
[----:B------:R-:W-:-:S03]  /*4490*/  ISETP.GE.AND P3, PT, R212, UR4, PT ;  /* 0x00000004d4007c0c */ /* 0x000fc6000bf66270 */
[----:B-1----:R0:W-:Y:S10]  /*44a0*/  @!P5 ST.E.128 desc[UR40][R8.64], R4 ;  /* 0x000000040800d985 */ /* 0x0021f4000c101d28 */
[----:B------:R-:W1:Y:S01]  /*44b0*/  @!P3 LDS.128 R4, [R13+0x2400] ;  /* 0x002400000d04b984 */ /* 0x000e620000000c00 */
[----:B0-----:R-:W-:-:S05]  /*44c0*/  @!P3 LEA R8, P5, R212, R10, 0x1 ;  /* 0x0000000ad408b211 */ /* 0x001fca00078a08ff */
[----:B----4-:R-:W-:Y:S01]  /*44d0*/  @!P3 IMAD.X R9, R11, 0x1, R31, P5 ;  /* 0x000000010b09b824 */ /* 0x010fe200028e061f */
[C---:B------:R-:W-:Y:S01]  /*44e0*/  ISETP.GE.AND P5, PT, R211.reuse, UR4, PT ;  /* 0x00000004d3007c0c */ /* 0x040fe2000bfa6270 */
[----:B------:R-:W3:Y:S04]  /*44f0*/  LDL R31, [R1+0x20] ;  /* 0x00002000011f7983 */ /* 0x000ee80000100800 */
[----:B-1----:R0:W-:Y:S08]  /*4500*/  @!P3 ST.E.128 desc[UR40][R8.64], R4 ;  /* 0x000000040800b985 */ /* 0x0021f0000c101d28 */
[----:B------:R-:W1:Y:S01]  /*4510*/  @!P5 LDS.128 R4, [R12+0x4400] ;  /* 0x004400000c04d984 */ /* 0x000e620000000c00 */
[----:B0-----:R-:W-:-:S05]  /*4520*/  @!P5 LEA R8, P3, R211, R10, 0x1 ;  /* 0x0000000ad308d211 */ /* 0x001fca00078608ff */
[----:B-----5:R-:W-:Y:S02]  /*4530*/  @!P5 IMAD.X R9, R11, 0x1, R30, P3 ;  /* 0x000000010b09d824 */ /* 0x020fe400018e061e */
[----:B------:R-:W4:Y:S01]  /*4540*/  LDL R30, [R1+0x24] ;  /* 0x00002400011e7983 */ /* 0x000f220000100800 */
[----:B------:R-:W-:-:S03]  /*4550*/  ISETP.GE.AND P3, PT, R210, UR4, PT ;  /* 0x00000004d2007c0c */ /* 0x000fc6000bf66270 */
[----:B-1----:R0:W-:Y:S10]  /*4560*/  @!P5 ST.E.128 desc[UR40][R8.64], R4 ;  /* 0x000000040800d985 */ /* 0x0021f4000c101d28 */
[----:B------:R-:W1:Y:S01]  /*4570*/  @!P3 LDS.128 R4, [R13+0x4400] ;  /* 0x004400000d04b984 */ /* 0x000e620000000c00 */
[----:B0-----:R-:W-:-:S04]  /*4580*/  @!P3 LEA R8, P5, R210, R10, 0x1 ;  /* 0x0000000ad208b211 */ /* 0x001fc800078a08ff */
[----:B------:R-:W-:Y:S02]  /*4590*/  @!P3 IADD3.X R9, R11, R29, RZ, P5, !PT ;  /* 0x0000001d0b09b210 */ /* 0x000fe40002ffe4ff */
        /* <DEDUP_REMOVED lines=53> */
[----:B--2---:R-:W-:-:S05]  /*48f0*/  @!P3 IMAD.X R9, R11, 0x1, R14, P5 ;  /* 0x000000010b09b824 */ /* 0x004fca00028e060e */
[----:B-1----:R4:W-:Y:S03]  /*4900*/  @!P3 ST.E.128 desc[UR40][R8.64], R4 ;  /* 0x000000040800b985 */ /* 0x0029e6000c101d28 */
.L_x_7953:
[----:B------:R-:W-:Y:S05]  /*4910*/  BSYNC B0 ;  /* 0x0000000000007941 */ /* 0x000fea0003800000 */
.L_x_7952:
[----:B------:R-:W-:Y:S01]  /*4920*/  @!PT LDS RZ, [RZ] ;  /* 0x00000000fffff984 */ /* 0x000fe20000000800 */
[----:B------:R-:W-:Y:S01]  /*4930*/  @!PT LDS RZ, [RZ] ;  /* 0x00000000fffff984 */ /* 0x000fe20000000800 */
[----:B------:R-:W-:Y:S01]  /*4940*/  @!PT LDS RZ, [RZ] ;  /* 0x00000000fffff984 */ /* 0x000fe20000000800 */
[----:B------:R-:W-:Y:S01]  /*4950*/  @!PT LDS RZ, [RZ] ;  /* 0x00000000fffff984 */ /* 0x000fe20000000800 */
[----:B------:R5:W-:Y:S06]  /*4960*/  MEMBAR.ALL.CTA ;  /* 0x0000000000007992 */ /* 0x000bec0000008000 */
[----:B-----5:R-:W5:Y:S01]  /*4970*/  FENCE.VIEW.ASYNC.S ;  /* 0x00000000000073c6 */ /* 0x020f620000000000 */
[----:B-1----:R-:W-:Y:S01]  /*4980*/  @!P4 VIADD R63, R63, 0x28cc0 ;  /* 0x00028cc03f3fc836 */ /* 0x002fe20000000000 */
[----:B-----5:R1:W-:Y:S04]  /*4990*/  BAR.SYNC.DEFER_BLOCKING R49, 0x80 ;  /* 0x000200310000751d */ /* 0x0203e80000010000 */
[----:B------:R-:W-:Y:S01]  /*49a0*/  @!P4 PRMT R63, RZ, 0x654, R63 ;  /* 0x00000654ff3fc816 */ /* 0x000fe2000000003f */
[----:B------:R-:W-:Y:S01]  /*49b0*/  VIADD R184, R184, 0x1 ;  /* 0x00000001b8b87836 */ /* 0x000fe20000000000 */
[----:B------:R-:W-:-:S02]  /*49c0*/  PLOP3.LUT P3, PT, PT, PT, PT, 0x8, 0x0 ;  /* 0x000000000000781c */ /* 0x000fc40003f6e170 */
[----:B------:R1:W-:Y:S02]  /*49d0*/  @!P4 SYNCS.ARRIVE.TRANS64.RED.A1T0 RZ, [R63+URZ], RZ ;  /* 0x000000ff3fffc9a7 */ /* 0x0003e4000810043f */
[----:B------:R-:W-:-:S04]  /*49e0*/  ISETP.NE.AND P4, PT, R184, 0x2, PT ;  /* 0x00000002b800780c */ /* 0x000fc80003f85270 */
[----:B----4-:R-:W-:Y:S02]  /*49f0*/  SEL R4, RZ, 0x1, P4 ;  /* 0x00000001ff047807 */ /* 0x010fe40002000000 */
[----:B------:R-:W-:Y:S02]  /*4a00*/  SEL R184, R184, RZ, P4 ;  /* 0x000000ffb8b87207 */ /* 0x000fe40002000000 */
[----:B------:R-:W-:Y:S01]  /*4a10*/  LOP3.LUT R189, R189, R4, RZ, 0x3c, !PT ;  /* 0x00000004bdbd7212 */ /* 0x000fe200078e3cff */
[----:B-1----:R-:W-:Y:S06]  /*4a20*/  @P2 BRA `(.L_x_7954) ;  /* 0xffffffd800602947 */ /* 0x002fec000383ffff */
.L_x_7917:
[----:B------:R-:W4:Y:S01]  /*4a30*/  LDL R4, [R1+0x58] ;  /* 0x0000580001047983 */ /* 0x000f220000100800 */
[----:B------:R-:W-:Y:S01]  /*4a40*/  BSSY B0, `(.L_x_7955) ;  /* 0x0000005000007945 */ /* 0x000fe20003800000 */
[----:B----4-:R-:W-:-:S03]  /*4a50*/  ISETP.NE.AND P0, PT, R4, 0x1, PT ;  /* 0x000000010400780c */ /* 0x010fc60003f05270 */
[----:B------:R-:W-:Y:S10]  /*4a60*/  @P3 BRA `(.L_x_7956) ;  /* 0x0000000000083947 */ /* 0x000ff40003800000 */
[----:B------:R-:W1:Y:S02]  /*4a70*/  FENCE.VIEW.ASYNC.G ;  /* 0x00000000000073c6 */ /* 0x000e640000000100 */
[----:B-1----:R-:W-:Y:S06]  /*4a80*/  BAR.ARV 0xc, 0x180 ;  /* 0x0306000000007b1d */ /* 0x002fec0000002000 */
.L_x_7956:
[----:B------:R-:W-:Y:S05]  /*4a90*/  BSYNC B0 ;  /* 0x0000000000007941 */ /* 0x000fea0003800000 */
.L_x_7955:
[----:B------:R-:W-:Y:S04]  /*4aa0*/  BSSY B7, `(.L_x_7957) ;  /* 0x0000bf0000077945 */ /* 0x000fe80003800000 */
[----:B------:R-:W-:Y:S05]  /*4ab0*/  @!P0 BRA `(.L_x_7958) ;  /* 0x0000002000008947 */ /* 0x000fea0003800000 */
[----:B------:R-:W1:Y:S01]  /*4ac0*/  LDC R0, c[0x0][0x448] ;  /* 0x00011200ff007b82 */ /* 0x000e620000000800 */
[----:B------:R-:W-:Y:S01]  /*4ad0*/  VIADD R3, R199, 0x3f ;  /* 0x0000003fc7037836 */ /* 0x000fe20000000000 */
        /* <DEDUP_REMOVED lines=22> */
[----:B-1----:R-:W-:Y:S02]  /*4c40*/  ISETP.NE.AND P0, PT, R0, 0x1, PT ;  /* 0x000000010000780c */ /* 0x002fe40003f05270 */
        /* <DEDUP_REMOVED lines=10> */
[----:B------:R-:W-:-:S02]  /*4cf0*/  CS2R R36, SRZ ;  /* 0x0000000000247805 */ /* 0x000fc4000001ff00 */
[----:B------:R-:W-:Y:S01]  /*4d00*/  CS2R R88, SRZ ;  /* 0x0000000000587805 */ /* 0x000fe2000001ff00 */
[----:B------:R-:W1:Y:S01]  /*4d10*/  @P0 LDC R0, c[0x0][0x44c] ;  /* 0x00011300ff000b82 */ /* 0x000e620000000800 */
[----:B------:R-:W-:Y:S02]  /*4d20*/  CS2R R86, SRZ ;  /* 0x0000000000567805 */ /* 0x000fe4000001ff00 */
[----:B------:R-:W-:Y:S02]  /*4d30*/  CS2R R84, SRZ ;  /* 0x0000000000547805 */ /* 0x000fe4000001ff00 */
[----:B------:R-:W-:Y:S02]  /*4d40*/  MOV R83, RZ ;  /* 0x000000ff00537202 */ /* 0x000fe40000000f00 */
[----:B------:R-:W-:Y:S02]  /*4d50*/  CS2R R32, SRZ ;  /* 0x0000000000207805 */ /* 0x000fe4000001ff00 */
[----:B------:R-:W-:-:S02]  /*4d60*/  CS2R R80, SRZ ;  /* 0x0000000000507805 */ /* 0x000fc4000001ff00 */
[----:B------:R-:W-:Y:S02]  /*4d70*/  CS2R R78, SRZ ;  /* 0x00000000004e7805 */ /* 0x000fe4000001ff00 */
[----:B------:R-:W-:Y:S01]  /*4d80*/  CS2R R76, SRZ ;  /* 0x00000000004c7805 */ /* 0x000fe2000001ff00 */
[----:B------:R-:W4:Y:S01]  /*4d90*/  @P0 LDC R5, c[0x0][0x450] ;  /* 0x00011400ff050b82 */ /* 0x000f220000000800 */
[----:B------:R-:W-:Y:S01]  /*4da0*/  IMAD.MOV.U32 R75, RZ, RZ, RZ ;  /* 0x000000ffff4b7224 */ /* 0x000fe200078e00ff */
[----:B------:R-:W-:Y:S02]  /*4db0*/  CS2R R28, SRZ ;  /* 0x00000000001c7805 */ /* 0x000fe4000001ff00 */
[----:B------:R-:W-:Y:S01]  /*4dc0*/  CS2R R72, SRZ ;  /* 0x0000000000487805 */ /* 0x000fe2000001ff00 */
[----:B------:R-:W-:Y:S01]  /*4dd0*/  IMAD.MOV.U32 R71, RZ, RZ, RZ ;  /* 0x000000ffff477224 */ /* 0x000fe200078e00ff */
[----:B---3--:R-:W-:Y:S02]  /*4de0*/  CS2R R14, SRZ ;  /* 0x00000000000e7805 */ /* 0x008fe4000001ff00 */
[----:B------:R-:W-:Y:S01]  /*4df0*/  CS2R R68, SRZ ;  /* 0x0000000000447805 */ /* 0x000fe2000001ff00 */
[----:B------:R-:W-:Y:S01]  /*4e00*/  IMAD.MOV.U32 R67, RZ, RZ, RZ ;  /* 0x000000ffff437224 */ /* 0x000fe200078e00ff */
[----:B------:R-:W-:Y:S01]  /*4e10*/  CS2R R64, SRZ ;  /* 0x0000000000407805 */ /* 0x000fe2000001ff00 */
[----:B------:R-:W-:Y:S01]  /*4e20*/  IMAD.MOV.U32 R13, RZ, RZ, RZ ;  /* 0x000000ffff0d7224 */ /* 0x000fe200078e00ff */
[----:B------:R-:W-:-:S02]  /*4e30*/  CS2R R62, SRZ ;  /* 0x00000000003e7805 */ /* 0x000fc4000001ff00 */
[----:B------:R-:W-:Y:S02]  /*4e40*/  CS2R R158, SRZ ;  /* 0x00000000009e7805 */ /* 0x000fe4000001ff00 */
[----:B------:R-:W-:Y:S02]  /*4e50*/  CS2R R58, SRZ ;  /* 0x00000000003a7805 */ /* 0x000fe4000001ff00 */
[----:B------:R-:W-:Y:S02]  /*4e60*/  CS2R R160, SRZ ;  /* 0x0000000000a07805 */ /* 0x000fe4000001ff00 */
[----:B------:R-:W-:Y:S02]  /*4e70*/  CS2R R54, SRZ ;  /* 0x0000000000367805 */ /* 0x000fe4000001ff00 */
[----:B------:R-:W-:Y:S01]  /*4e80*/  CS2R R162, SRZ ;  /* 0x0000000000a27805 */ /* 0x000fe2000001ff00 */
[----:B-1----:R-:W-:Y:S01]  /*4e90*/  @P0 IMAD.HI.U32 R0, R3, R0, RZ ;  /* 0x0000000003000227 */ /* 0x002fe200078e00ff */
[----:B------:R-:W-:-:S02]  /*4ea0*/  CS2R R50, SRZ ;  /* 0x0000000000327805 */ /* 0x000fc4000001ff00 */
[----:B------:R-:W-:Y:S02]  /*4eb0*/  CS2R R46, SRZ ;  /* 0x00000000002e7805 */ /* 0x000fe4000001ff00 */
[----:B------:R-:W-:Y:S01]  /*4ec0*/  CS2R R152, SRZ ;  /* 0x0000000000987805 */ /* 0x000fe2000001ff00 */
[----:B------:R-:W-:Y:S01]  /*4ed0*/  IMAD.MOV.U32 R164, RZ, RZ, RZ ;  /* 0x000000ffffa47224 */ /* 0x000fe200078e00ff */
[----:B------:R-:W-:Y:S02]  /*4ee0*/  CS2R R156, SRZ ;  /* 0x00000000009c7805 */ /* 0x000fe4000001ff00 */
[----:B------:R-:W-:Y:S02]  /*4ef0*/  CS2R R42, SRZ ;  /* 0x00000000002a7805 */ /* 0x000fe4000001ff00 */
[----:B------:R-:W-:Y:S02]  /*4f00*/  CS2R R154, SRZ ;  /* 0x00000000009a7805 */ /* 0x000fe4000001ff00 */
[----:B----4-:R-:W-:Y:S01]  /*4f10*/  @P0 SHF.R.U32.HI R3, RZ, R5, R0 ;  /* 0x00000005ff030219 */ /* 0x010fe20000011600 */
[----:B------:R-:W-:Y:S01]  /*4f20*/  IMAD.MOV.U32 R39, RZ, RZ, RZ ;  /* 0x000000ffff277224 */ /* 0x000fe200078e00ff */
[----:B------:R-:W-:-:S02]  /*4f30*/  PLOP3.LUT P0, PT, PT, PT, PT, 0x80, 0x0 ;  /* 0x000000000000781c */ /* 0x000fc40003f0f070 */
[----:B0-2---:R-:W-:Y:S02]  /*4f40*/  CS2R R10, SRZ ;  /* 0x00000000000a7805 */ /* 0x005fe4000001ff00 */
[----:B------:R-:W-:Y:S02]  /*4f50*/  IADD3 R3, R40, R3, RZ ;  /* 0x0000000328037210 */ /* 0x000fe40007ffe0ff */
[----:B------:R-:W-:Y:S02]  /*4f60*/  CS2R R40, SRZ ;  /* 0x0000000000287805 */ /* 0x000fe4000001ff00 */
[----:B------:R-:W-:Y:S02]  /*4f70*/  MOV R35, RZ ;  /* 0x000000ff00237202 */ /* 0x000fe40000000f00 */
[----:B------:R-:W-:Y:S02]  /*4f80*/  CS2R R8, SRZ ;  /* 0x0000000000087805 */ /* 0x000fe4000001ff00 */
[----:B------:R-:W-:Y:S01]  /*4f90*/  SHF.R.S32.HI R0, RZ, 0x1f, R3 ;  /* 0x0000001fff007819 */ /* 0x000fe20000011403 */
[----:B------:R-:W-:Y:S01]  /*4fa0*/  IMAD.MOV.U32 R31, RZ, RZ, RZ ;  /* 0x000000ffff1f7224 */ /* 0x000fe200078e00ff */
[----:B------:R-:W-:-:S02]  /*4fb0*/  CS2R R6, SRZ ;  /* 0x0000000000067805 */ /* 0x000fc4000001ff00 */
[----:B------:R-:W-:Y:S01]  /*4fc0*/  LEA.HI R0, R0, R3, RZ, 0x6 ;  /* 0x0000000300007211 */ /* 0x000fe200078f30ff */
[----:B------:R-:W-:-:S03]  /*4fd0*/  IMAD.MOV.U32 R3, RZ, RZ, RZ ;  /* 0x000000ffff037224 */ /* 0x000fc600078e00ff */
[----:B------:R-:W-:Y:S01]  /*4fe0*/  SHF.R.S32.HI R5, RZ, 0x6, R0 ;  /* 0x00000006ff057819 */ /* 0x000fe20000011400 */
[----:B------:R-:W-:-:S03]  /*4ff0*/  IMAD.MOV.U32 R0, RZ, RZ, RZ ;  /* 0x000000ffff007224 */ /* 0x000fc600078e00ff */
[----:B------:R-:W-:Y:S01]  /*5000*/  VIMNMX R12, R208, R5, PT ;  /* 0x00000005d00c7248 */ /* 0x000fe20003fe0100 */
[----:B------:R-:W-:-:S03]  /*5010*/  IMAD.MOV.U32 R5, RZ, RZ, RZ ;  /* 0x000000ffff057224 */ /* 0x000fc600078e00ff */
[----:B------:R-:W-:-:S13]  /*5020*/  ISETP.GE.AND P1, PT, R12, 0x1, PT ;  /* 0x000000010c00780c */ /* 0x000fda0003f26270 */
        /* <DEDUP_REMOVED lines=10> */
[----:B------:R-:W-:-:S04]  /*50d0*/  IMAD.IADD R3, R0, 0x1, -R3 ;  /* 0x0000000100037824 */ /* 0x000fc800078e0a03 */
[----:B------:R-:W-:-:S04]  /*50e0*/  IMAD R3, R3, 0x8000, R2 ;  /* 0x0000800003037824 */ /* 0x000fc800078e0202 */
[----:B------:R-:W-:-:S05]  /*50f0*/  VIADD R3, R3, 0x400 ;  /* 0x0000040003037836 */ /* 0x000fca0000000000 */
[----:B------:R-:W-:-:S04]  /*5100*/  SHF.R.U32.HI R3, RZ, 0x4, R3 ;  /* 0x00000004ff037819 */ /* 0x000fc80000011603 */
[----:B------:R-:W-:-:S04]  /*5110*/  LOP3.LUT R0, R3, 0x3fff, RZ, 0xc0, !PT ;  /* 0x00003fff03007812 */ /* 0x000fc800078ec0ff */
[----:B------:R-:W-:Y:S01]  /*5120*/  LOP3.LUT R0, R0, 0x2000000, RZ, 0xfc, !PT ;  /* 0x0200000000007812 */ /* 0x000fe200078efcff */
[----:B------:R-:W-:Y:S06]  /*5130*/  @!P0 BRA `(.L_x_7960) ;  /* 0x0000000000048947 */ /* 0x000fec0003800000 */
[----:B------:R-:W-:Y:S01]  /*5140*/  BPT.TRAP 0x1 ;  /* 0x000000040000795c */ /* 0x000fe20000300000 */
.L_x_7960:
        /* <DEDUP_REMOVED lines=11> */
.L_x_8204:
[----:B------:R-:W-:Y:S05]  /*5200*/  BSYNC B0 ;  /* 0x0000000000007941 */ /* 0x000fea0003800000 */
.L_x_7961:
[----:B------:R-:W-:Y:S01]  /*5210*/  BAR.SYNC.DEFER_BLOCKING 0xe, 0x100 ;  /* 0x0384000000007b1d */ /* 0x000fe20000010000 */
[----:B------:R-:W-:Y:S01]  /*5220*/  IMAD.MOV.U32 R5, RZ, RZ, 0x40000040 ;  /* 0x40000040ff057424 */ /* 0x000fe200078e00ff */
[C---:B------:R-:W-:Y:S01]  /*5230*/  R2UR UR6, R6.reuse ;  /* 0x00000000060672ca */ /* 0x040fe200000e0000 */
[----:B0-----:R-:W-:Y:S01]  /*5240*/  VIADD R8, R6, 0x80 ;  /* 0x0000008006087836 */ /* 0x001fe20000000000 */
[----:B------:R-:W-:Y:S01]  /*5250*/  R2UR UR7, R7 ;  /* 0x00000000070772ca */ /* 0x000fe200000e0000 */
[----:B------:R-:W-:Y:S01]  /*5260*/  IMAD.MOV.U32 R9, RZ, RZ, 0x40000040 ;  /* 0x40000040ff097424 */ /* 0x000fe200078e00ff */
[C---:B------:R-:W-:Y:S01]  /*5270*/  R2UR UR4, R4.reuse ;  /* 0x00000000040472ca */ /* 0x040fe200000e0000 */
[----:B------:R-:W-:Y:S01]  /*5280*/  VIADD R10, R4, 0x2 ;  /* 0x00000002040a7836 */ /* 0x000fe20000000000 */
[----:B------:R-:W-:Y:S01]  /*5290*/  R2UR UR5, R5 ;  /* 0x00000000050572ca */ /* 0x000fe200000e0000 */
[----:B------:R-:W-:Y:S02]  /*52a0*/  IMAD.MOV.U32 R11, RZ, RZ, 0x40000040 ;  /* 0x40000040ff0b7424 */ /* 0x000fe400078e00ff */
[----:B------:R-:W-:Y:S01]  /*52b0*/  IMAD.MOV.U32 R7, RZ, RZ, 0x40000040 ;  /* 0x40000040ff077424 */ /* 0x000fe200078e00ff */
[----:B-----5:R-:W-:-:S09]  /*52c0*/  WARPGROUP.ARRIVE ;  /* 0x00000000000079c5 */ /* 0x020fd20000000000 */
[----:B------:R-:W-:Y:S01]  /*52d0*/  HGMMA.64x256x16.F32 R24, gdesc[UR4].tnspB, RZ, !UPT, gsb0 ;  /* 0x43e00000041879f0 */ /* 0x000fe2000c0008ff */
[----:B------:R-:W-:Y:S02]  /*52e0*/  R2UR UR6, R8 ;  /* 0x00000000080672ca */ /* 0x000fe400000e0000 */
[----:B------:R-:W-:Y:S01]  /*52f0*/  R2UR UR7, R9 ;  /* 0x00000000090772ca */ /* 0x000fe200000e0000 */
[----:B------:R-:W-:Y:S01]  /*5300*/  IMAD.MOV.U32 R9, RZ, RZ, 0x40000040 ;  /* 0x40000040ff097424 */ /* 0x000fe200078e00ff */
[----:B------:R-:W-:Y:S02]  /*5310*/  R2UR UR4, R10 ;  /* 0x000000000a0472ca */ /* 0x000fe400000e0000 */
[----:B------:R-:W-:Y:S02]  /*5320*/  R2UR UR5, R11 ;  /* 0x000000000b0572ca */ /* 0x000fe400000e0000 */
[C---:B------:R-:W-:Y:S01]  /*5330*/  IADD3 R8, R6.reuse, 0x100, RZ ;  /* 0x0000010006087810 */ /* 0x040fe20007ffe0ff */
[----:B------:R-:W-:Y:S01]  /*5340*/  VIADD R6, R6, 0x180 ;  /* 0x0000018006067836 */ /* 0x000fe20000000000 */
[----:B------:R-:W-:-:S02]  /*5350*/  R2UR UR11, R9 ;  /* 0x00000000090b72ca */ /* 0x000fc400000e0000 */
[----:B------:R-:W-:Y:S01]  /*5360*/  R2UR UR10, R8 ;  /* 0x00000000080a72ca */ /* 0x000fe200000e0000 */
[----:B------:R-:W-:Y:S01]  /*5370*/  VIADD R8, R4, 0x4 ;  /* 0x0000000404087836 */ /* 0x000fe20000000000 */
[----:B------:R-:W-:-:S04]  /*5380*/  MOV R9, 0x40000040 ;  /* 0x4000004000097802 */ /* 0x000fc80000000f00 */
[----:B------:R-:W-:Y:S02]  /*5390*/  R2UR UR8, R8 ;  /* 0x00000000080872ca */ /* 0x000fe400000e0000 */
[----:B------:R-:W-:Y:S01]  /*53a0*/  R2UR UR9, R9 ;  /* 0x00000000090972ca */ /* 0x000fe200000e0000 */
[----:B------:R-:W-:Y:S02]  /*53b0*/  WARPGROUP.DEPBAR.LE gsb0, 0x0 ;  /* 0x00008000000079c5 */ /* 0x000fe40000010000 */
[----:B------:R-:W-:-:S06]  /*53c0*/  WARPGROUP.ARRIVE ;  /* 0x00000000000079c5 */ /* 0x000fcc0000000000 */
        /* <DEDUP_REMOVED lines=19> */
.L_x_7963:
[----:B------:R-:W-:Y:S01]  /*5500*/  ISETP.GE.AND P1, PT, R12, 0x2, PT ;  /* 0x000000020c00780c */ /* 0x000fe20003f26270 */
[----:B------:R-:W-:Y:S01]  /*5510*/  VIADD R3, R3, 0x28c60 ;  /* 0x00028c6003037836 */ /* 0x000fe20000000000 */
[----:B------:R-:W-:Y:S04]  /*5520*/  BSSY B0, `(.L_x_7964) ;  /* 0x00000ca000007945 */ /* 0x000fe80003800000 */
[----:B------:R-:W-:-:S04]  /*5530*/  PRMT R3, R188, 0x654, R3 ;  /* 0x00000654bc037816 */ /* 0x000fc80000000003 */
[----:B------:R0:W-:Y:S03]  /*5540*/  SYNCS.ARRIVE.TRANS64.RED.A1T0 RZ, [R3+URZ], RZ ;  /* 0x000000ff03ff79a7 */ /* 0x0001e6000810043f */
[----:B------:R-:W-:Y:S05]  /*5550*/  @!P1 BRA `(.L_x_7965) ;  /* 0x0000000c00189947 */ /* 0x000fea0003800000 */
[----:B0-----:R-:W-:-:S07]  /*5560*/  VIADD R3, R12, 0xfffffffe ;  /* 0xfffffffe0c037836 */ /* 0x001fce0000000000 */
.L_x_7972:
[----:B------:R-:W-:Y:S01]  /*5570*/  BAR.SYNC.DEFER_BLOCKING 0xe, 0x100 ;  /* 0x0384000000007b1d */ /* 0x000fe20000010000 */
[C---:B-1----:R-:W-:Y:S01]  /*5580*/  IMAD R13, R18.reuse, 0x40, R193 ;  /* 0x00000040120d7824 */ /* 0x042fe200078e02c1 */
[----:B------:R-:W-:Y:S02]  /*5590*/  IADD3 R18, R18, 0x1, RZ ;  /* 0x0000000112127810 */ /* 0x000fe40007ffe0ff */
[----:B------:R-:W-:Y:S01]  /*55a0*/  ISETP.GT.AND P2, PT, R3, RZ, PT ;  /* 0x000000ff0300720c */ /* 0x000fe20003f44270 */
[----:B------:R-:W-:Y:S01]  /*55b0*/  IMAD R12, R13, 0x4, R2 ;  /* 0x000000040d0c7824 */ /* 0x000fe200078e0202 */
[----:B------:R-:W-:Y:S01]  /*55c0*/  ISETP.NE.AND P1, PT, R18, 0x2, PT ;  /* 0x000000021200780c */ /* 0x000fe20003f25270 */
[----:B------:R-:W-:-:S03]  /*55d0*/  VIADD R3, R3, 0xffffffff ;  /* 0xffffffff03037836 */ /* 0x000fc60000000000 */
[----:B------:R-:W-:Y:S01]  /*55e0*/  SEL R18, R18, RZ, P1 ;  /* 0x000000ff12127207 */ /* 0x000fe20000800000 */
        /* <DEDUP_REMOVED lines=134> */
.L_x_7966:
[----:B------:R-:W-:Y:S01]  /*5e50*/  IMAD R20, R18, 0x8, R2 ;  /* 0x0000000812147824 */ /* 0x000fe200078e0202 */
[----:B------:R-:W-:-:S04]  /*5e60*/  SHF.L.U32 R12, R19, 0x1f, RZ ;  /* 0x0000001f130c7819 */ /* 0x000fc800000006ff */
[----:B------:R0:W1:Y:S01]  /*5e70*/  SYNCS.PHASECHK.TRANS64.TRYWAIT P1, [R20+URZ+0x28c50], R12 ;  /* 0x028c500c140075a7 */ /* 0x000062000802017f */
[----:B------:R-:W-:Y:S05]  /*5e80*/  @!P0 BRA `(.L_x_7967) ;  /* 0x0000000000048947 */ /* 0x000fea0003800000 */
[----:B------:R-:W-:Y:S01]  /*5e90*/  BPT.TRAP 0x1 ;  /* 0x000000040000795c */ /* 0x000fe20000300000 */
.L_x_7967:
[----:B------:R-:W-:Y:S04]  /*5ea0*/  BSSY B1, `(.L_x_7968) ;  /* 0x0000004000017945 */ /* 0x000fe80003800000 */
[----:B-1----:R-:W-:Y:S05]  /*5eb0*/  @P1 BRA `(.L_x_7969) ;  /* 0x0000000000081947 */ /* 0x002fea0003800000 */
[----:B------:R-:W1:Y:S02]  /*5ec0*/  SYNCS.PHASECHK.TRANS64.TRYWAIT P1, [R20+URZ+0x28c50], R12 ;  /* 0x028c500c140075a7 */ /* 0x000e64000802017f */
[----:B-1----:R-:W-:Y:S05]  /*5ed0*/  @!P1 BRA `(.L_x_7970) ;  /* 0x00000158002c9947 */ /* 0x002fea0003800000 */
.L_x_7969:
[----:B------:R-:W-:Y:S05]  /*5ee0*/  BSYNC B1 ;  /* 0x0000000000017941 */ /* 0x000fea0003800000 */
.L_x_7968:
[----:B01----:R-:W-:Y:S01]  /*5ef0*/  IMAD R12, R18, 0x1000, R0 ;  /* 0x00001000120c7824 */ /* 0x003fe200078e0200 */
[----:B------:R-:W-:Y:S01]  /*5f00*/  R2UR UR4, R4 ;  /* 0x00000000040472ca */ /* 0x000fe200000e0000 */
[----:B------:R-:W-:Y:S01]  /*5f10*/  IMAD.MOV.U32 R13, RZ, RZ, 0x40000040 ;  /* 0x40000040ff0d7424 */ /* 0x000fe200078e00ff */
[----:B------:R-:W-:Y:S01]  /*5f20*/  R2UR UR5, R5 ;  /* 0x00000000050572ca */ /* 0x000fe200000e0000 */
[----:B------:R-:W-:Y:S01]  /*5f30*/  WARPGROUP.ARRIVE ;  /* 0x00000000000079c5 */ /* 0x000fe20000000000 */
[C---:B------:R-:W-:Y:S01]  /*5f40*/  R2UR UR6, R12.reuse ;  /* 0x000000000c0672ca */ /* 0x040fe200000e0000 */
[----:B------:R-:W-:Y:S01]  /*5f50*/  VIADD R14, R12, 0x80 ;  /* 0x000000800c0e7836 */ /* 0x000fe20000000000 */
[----:B------:R-:W-:Y:S01]  /*5f60*/  R2UR UR7, R13 ;  /* 0x000000000d0772ca */ /* 0x000fe200000e0000 */
[----:B------:R-:W-:Y:S02]  /*5f70*/  IMAD.MOV.U32 R15, RZ, RZ, 0x40000040 ;  /* 0x40000040ff0f7424 */ /* 0x000fe400078e00ff */
[----:B------:R-:W-:-:S10]  /*5f80*/  IMAD.MOV.U32 R13, RZ, RZ, 0x40000040 ;  /* 0x40000040ff0d7424 */ /* 0x000fd400078e00ff */
[----:B------:R-:W-:Y:S01]  /*5f90*/  HGMMA.64x256x16.F32 R24, gdesc[UR4].tnspB, R24, gsb0 ;  /* 0x43e00000041879f0 */ /* 0x000fe20008000818 */
[----:B------:R-:W-:Y:S02]  /*5fa0*/  R2UR UR6, R14 ;  /* 0x000000000e0672ca */ /* 0x000fe400000e0000 */
[----:B------:R-:W-:Y:S01]  /*5fb0*/  R2UR UR7, R15 ;  /* 0x000000000f0772ca */ /* 0x000fe200000e0000 */
[----:B------:R-:W-:Y:S01]  /*5fc0*/  IMAD.MOV.U32 R15, RZ, RZ, 0x40000040 ;  /* 0x40000040ff0f7424 */ /* 0x000fe200078e00ff */
[----:B------:R-:W-:Y:S02]  /*5fd0*/  R2UR UR4, R10 ;  /* 0x000000000a0472ca */ /* 0x000fe400000e0000 */
[----:B------:R-:W-:Y:S02]  /*5fe0*/  R2UR UR5, R11 ;  /* 0x000000000b0572ca */ /* 0x000fe400000e0000 */
[C---:B------:R-:W-:Y:S01]  /*5ff0*/  IADD3 R14, R12.reuse, 0x100, RZ ;  /* 0x000001000c0e7810 */ /* 0x040fe20007ffe0ff */
[----:B------:R-:W-:Y:S01]  /*6000*/  VIADD R12, R12, 0x180 ;  /* 0x000001800c0c7836 */ /* 0x000fe20000000000 */
[----:B------:R-:W-:-:S02]  /*6010*/  WARPGROUP.DEPBAR.LE gsb0, 0x0 ;  /* 0x00008000000079c5 */ /* 0x000fc40000010000 */
[----:B------:R-:W-:-:S15]  /*6020*/  WARPGROUP.ARRIVE ;  /* 0x00000000000079c5 */ /* 0x000fde0000000000 */
        /* <DEDUP_REMOVED lines=21> */
.L_x_7971:
[----:B------:R-:W-:-:S05]  /*6180*/  VIADD R13, R20, 0x28c60 ;  /* 0x00028c60140d7836 */ /* 0x000fca0000000000 */
[----:B------:R-:W-:-:S04]  /*6190*/  PRMT R13, R188, 0x654, R13 ;  /* 0x00000654bc0d7816 */ /* 0x000fc8000000000d */
[----:B------:R1:W-:Y:S01]  /*61a0*/  SYNCS.ARRIVE.TRANS64.RED.A1T0 RZ, [R13+URZ], RZ ;  /* 0x000000ff0dff79a7 */ /* 0x0003e2000810043f */
[----:B------:R-:W-:Y:S05]  /*61b0*/  @P2 BRA `(.L_x_7972) ;  /* 0xfffffff000ec2947 */ /* 0x000fea000383ffff */
.L_x_7965:
[----:B------:R-:W-:Y:S05]  /*61c0*/  BSYNC B0 ;  /* 0x0000000000007941 */ /* 0x000fea0003800000 */
.L_x_7964:
[----:B------:R-:W-:Y:S01]  /*61d0*/  BAR.SYNC.DEFER_BLOCKING 0xe, 0x100 ;  /* 0x0384000000007b1d */ /* 0x000fe20000010000 */
[C---:B0-----:R-:W-:Y:S01]  /*61e0*/  IMAD R3, R18.reuse, 0x40, R193 ;  /* 0x0000004012037824 */ /* 0x041fe200078e02c1 */
[----:B------:R-:W-:Y:S02]  /*61f0*/  IADD3 R18, R18, 0x1, RZ ;  /* 0x0000000112127810 */ /* 0x000fe40007ffe0ff */
[----:B------:R-:W-:Y:S01]  /*6200*/  PLOP3.LUT P0, PT, PT, PT, PT, 0x8, 0x0 ;  /* 0x000000000000781c */ /* 0x000fe20003f0e170 */
[----:B------:R-:W-:Y:S01]  /*6210*/  IMAD R3, R3, 0x4, R2 ;  /* 0x0000000403037824 */ /* 0x000fe200078e0202 */
[----:B------:R-:W-:-:S04]  /*6220*/  ISETP.NE.AND P1, PT, R18, 0x2, PT ;  /* 0x000000021200780c */ /* 0x000fc80003f25270 */
[----:B------:R-:W-:Y:S01]  /*6230*/  SEL R18, R18, RZ, P1 ;  /* 0x000000ff12127207 */ /* 0x000fe20000800000 */
[----:B------:R-:W0:Y:S04]  /*6240*/  LDS R2, [R3+0x28800] ;  /* 0x0288000003027984 */ /* 0x000e280000000800 */
[----:B------:R2:W3:Y:S02]  /*6250*/  LDS R0, [R3+0x28820] ;  /* 0x0288200003007984 */ /* 0x0004e40000000800 */
[----:B--2---:R-:W-:Y:S02]  /*6260*/  IMAD.MOV.U32 R3, RZ, RZ, RZ ;  /* 0x000000ffff037224 */ /* 0x004fe400078e00ff */
[-C--:B0-----:R-:W-:Y:S01]  /*6270*/  FMUL.FTZ R154, R28, R2.reuse ;  /* 0x000000021c9a7220 */ /* 0x081fe20000410000 */
[-C--:B------:R-:W-:Y:S01]  /*6280*/  FMUL.FTZ R159, R60, R2.reuse ;  /* 0x000000023c9f7220 */ /* 0x080fe20000410000 */
[-C--:B------:R-:W-:Y:S01]  /*6290*/  FMUL.FTZ R152, R29, R2.reuse ;  /* 0x000000021d987220 */ /* 0x080fe20000410000 */
        /* <DEDUP_REMOVED lines=70> */
[----:B------:R-:W-:Y:S01]  /*6700*/  FMUL.FTZ R8, R25, R2 ;  /* 0x0000000219087220 */ /* 0x000fe20000410000 */
        /* <DEDUP_REMOVED lines=59> */
.L_x_7958:
[----:B------:R-:W1:Y:S01]  /*6ac0*/  LDC R0, c[0x0][0x448] ;  /* 0x00011200ff007b82 */ /* 0x000e620000000800 */
[----:B------:R-:W-:Y:S01]  /*6ad0*/  VIADD R3, R199, 0x3f ;  /* 0x0000003fc7037836 */ /* 0x000fe20000000000 */
        /* <DEDUP_REMOVED lines=22> */
[----:B-1----:R-:W-:-:S02]  /*6c40*/  ISETP.NE.AND P0, PT, R0, 0x1, PT ;  /* 0x000000010000780c */ /* 0x002fc40003f05270 */
        /* <DEDUP_REMOVED lines=14> */
[----:B------:R-:W-:Y:S01]  /*6d30*/  CS2R R84, SRZ ;  /* 0x0000000000547805 */ /* 0x000fe2000001ff00 */
[----:B------:R-:W-:Y:S01]  /*6d40*/  IMAD.MOV.U32 R83, RZ, RZ, RZ ;  /* 0x000000ffff537224 */ /* 0x000fe200078e00ff */
[----:B------:R-:W-:Y:S02]  /*6d50*/  CS2R R32, SRZ ;  /* 0x0000000000207805 */ /* 0x000fe4000001ff00 */
[----:B------:R-:W-:Y:S02]  /*6d60*/  CS2R R80, SRZ ;  /* 0x0000000000507805 */ /* 0x000fe4000001ff00 */
[----:B------:R-:W-:-:S02]  /*6d70*/  CS2R R78, SRZ ;  /* 0x00000000004e7805 */ /* 0x000fc4000001ff00 */
[----:B------:R-:W-:Y:S01]  /*6d80*/  CS2R R76, SRZ ;  /* 0x00000000004c7805 */ /* 0x000fe2000001ff00 */
[----:B------:R-:W4:Y:S01]  /*6d90*/  @P0 LDC R5, c[0x0][0x450] ;  /* 0x00011400ff050b82 */ /* 0x000f220000000800 */
[----:B------:R-:W-:Y:S01]  /*6da0*/  IMAD.MOV.U32 R75, RZ, RZ, RZ ;  /* 0x000000ffff4b7224 */ /* 0x000fe200078e00ff */
[----:B------:R-:W-:Y:S02]  /*6db0*/  CS2R R28, SRZ ;  /* 0x00000000001c7805 */ /* 0x000fe4000001ff00 */
[----:B------:R-:W-:Y:S01]  /*6dc0*/  CS2R R72, SRZ ;  /* 0x0000000000487805 */ /* 0x000fe2000001ff00 */
[----:B------:R-:W-:Y:S01]  /*6dd0*/  IMAD.MOV.U32 R71, RZ, RZ, RZ ;  /* 0x000000ffff477224 */ /* 0x000fe200078e00ff */
[----:B---3--:R-:W-:Y:S02]  /*6de0*/  CS2R R14, SRZ ;  /* 0x00000000000e7805 */ /* 0x008fe4000001ff00 */
[----:B------:R-:W-:Y:S02]  /*6df0*/  CS2R R68, SRZ ;  /* 0x0000000000447805 */ /* 0x000fe4000001ff00 */
[----:B------:R-:W-:Y:S01]  /*6e00*/  MOV R67, RZ ;  /* 0x000000ff00437202 */ /* 0x000fe20000000f00 */
[----:B------:R-:W-:Y:S01]  /*6e10*/  IMAD.MOV.U32 R13, RZ, RZ, RZ ;  /* 0x000000ffff0d7224 */ /* 0x000fe200078e00ff */
[----:B------:R-:W-:-:S02]  /*6e20*/  CS2R R64, SRZ ;  /* 0x0000000000407805 */ /* 0x000fc4000001ff00 */
[----:B------:R-:W-:Y:S02]  /*6e30*/  CS2R R62, SRZ ;  /* 0x00000000003e7805 */ /* 0x000fe4000001ff00 */
        /* <DEDUP_REMOVED lines=16> */
[----:B0-2---:R-:W-:Y:S01]  /*6f40*/  CS2R R10, SRZ ;  /* 0x00000000000a7805 */ /* 0x005fe2000001ff00 */
[----:B------:R-:W-:Y:S01]  /*6f50*/  IMAD.MOV.U32 R35, RZ, RZ, RZ ;  /* 0x000000ffff237224 */ /* 0x000fe200078e00ff */
[----:B------:R-:W-:Y:S01]  /*6f60*/  CS2R R8, SRZ ;  /* 0x0000000000087805 */ /* 0x000fe2000001ff00 */
[----:B------:R-:W-:Y:S01]  /*6f70*/  IMAD.IADD R3, R40, 0x1, R3 ;  /* 0x0000000128037824 */ /* 0x000fe200078e0203 */
[----:B------:R-:W-:Y:S01]  /*6f80*/  CS2R R40, SRZ ;  /* 0x0000000000287805 */ /* 0x000fe2000001ff00 */
[----:B------:R-:W-:Y:S01]  /*6f90*/  IMAD.MOV.U32 R31, RZ, RZ, RZ ;  /* 0x000000ffff1f7224 */ /* 0x000fe200078e00ff */
[----:B------:R-:W-:Y:S02]  /*6fa0*/  CS2R R6, SRZ ;  /* 0x0000000000067805 */ /* 0x000fe4000001ff00 */
[----:B------:R-:W-:-:S04]  /*6fb0*/  SHF.R.S32.HI R0, RZ, 0x1f, R3 ;  /* 0x0000001fff007819 */ /* 0x000fc80000011403 */
        /* <DEDUP_REMOVED lines=9> */
[----:B------:R-:W-:Y:S01]  /*7050*/  BSSY B6, `(.L_x_7973) ;  /* 0x0000020000067945 */ /* 0x000fe20003800000 */
[----:B0-----:R-:W-:-:S04]  /*7060*/  IADD3 R12, R12, -0x80, RZ ;  /* 0xffffff800c0c7810 */ /* 0x001fc80007ffe0ff */
        /* <DEDUP_REMOVED lines=30> */
.L_x_7974:
[----:B------:R-:W-:Y:S05]  /*7250*/  BSYNC B6 ;  /* 0x0000000000067941 */ /* 0x000fea0003800000 */
.L_x_7973:
[----:B------:R-:W-:Y:S02]  /*7260*/  ULDC UR4, c[0x0][0x3f4] ;  /* 0x0000fd0000047ab9 */ /* 0x000fe40000000800 */
[----:B------:R-:W-:-:S13]  /*7270*/  ISETP.LT.AND P0, PT, RZ, UR4, PT ;  /* 0x00000004ff007c0c */ /* 0x000fda000bf01270 */
[----:B------:R-:W-:Y:S05]  /*7280*/  @P0 BRA `(.L_x_7975) ;  /* 0x0000000000400947 */ /* 0x000fea0003800000 */
[----:B------:R-:W2:Y:S02]  /*7290*/  LDL R20, [R1+0x48] ;  /* 0x0000480001147983 */ /* 0x000ea40000100800 */
[----:B--2---:R-:W-:-:S04]  /*72a0*/  LEA.HI R0, R20, R20, RZ, 0x1 ;  /* 0x0000001414007211 */ /* 0x004fc800078f08ff */
        /* <DEDUP_REMOVED lines=8> */
.L_x_7978:
[----:B-1----:R1:W2:Y:S02]  /*7330*/  SYNCS.PHASECHK.TRANS64.TRYWAIT P0, [R2+URZ+0x28c00], R3 ;  /* 0x028c0003020075a7 */ /* 0x0022a4000800017f */
[----:B--2---:R-:W-:Y:S05]  /*7340*/  @!P0 NANOSLEEP.SYNCS 0x989680 ;  /* 0x009896800000895d */ /* 0x004fea0003900000 */
[----:B------:R-:W2:Y:S02]  /*7350*/  @!P0 SYNCS.PHASECHK.TRANS64 P0, [R2+URZ+0x28c00], R3 ;  /* 0x028c0003020085a7 */ /* 0x000ea4000800007f */
[----:B--2---:R-:W-:Y:S05]  /*7360*/  @!P0 BRA `(.L_x_7978) ;  /* 0xfffffffc00f08947 */ /* 0x004fea000383ffff */
.L_x_7977:
[----:B------:R-:W-:Y:S05]  /*7370*/  BSYNC B0 ;  /* 0x0000000000007941 */ /* 0x000fea0003800000 */
.L_x_7976:
[----:B------:R-:W-:Y:S05]  /*7380*/  BRA `(.L_x_7979) ;  /* 0x0000002c00407947 */ /* 0x000fea0003800000 */
.L_x_7975:
        /* <DEDUP_REMOVED lines=31> */
.L_x_7981:
[----:B------:R-:W-:Y:S05]  /*7580*/  BSYNC B6 ;  /* 0x0000000000067941 */ /* 0x000fea0003800000 */
.L_x_7980:
        /* <DEDUP_REMOVED lines=13> */
[----:B0-----:R-:W-:-:S02]  /*7660*/  ISETP.NE.AND P0, PT, R34, 0x1, PT ;  /* 0x000000012200780c */ /* 0x001fc40003f05270 */
[----:B-1----:R-:W-:-:S11]  /*7670*/  IADD3 R21, R21, -0x80, RZ ;  /* 0xffffff8015157810 */ /* 0x002fd60007ffe0ff */
        /* <DEDUP_REMOVED lines=30> */
.L_x_8210:
        /* <DEDUP_REMOVED lines=25> */
[----:B------:R-:W-:-:S04]  /*79f0*/  @!P3 SHF.L.U64.HI R24, R195, 0x1, R11 ;  /* 0x00000001c318b819 */ /* 0x000fc8000001020b */
[----:B------:R-:W-:Y:S01]  /*7a00*/  @!P3 IADD3.X R33, R5, R24, RZ, P1, !PT ;  /* 0x000000180521b210 */ /* 0x000fe20000ffe4ff */
[----:B------:R-:W-:Y:S01]  /*7a10*/  @!P3 IMAD.X R31, R3, 0x1, R24, P0 ;  /* 0x00000001031fb824 */ /* 0x000fe200000e0618 */
[----:B------:R-:W-:-:S04]  /*7a20*/  CS2R R24, SRZ ;  /* 0x0000000000187805 */ /* 0x000fc8000001ff00 */
[----:B------:R1:W5:Y:S04]  /*7a30*/  @!P3 LD.E.64 R20, desc[UR40][R30.64] ;  /* 0x000000281e14b980 */ /* 0x000368000c101b00 */
[----:B------:R1:W5:Y:S02]  /*7a40*/  @!P3 LD.E.64 R24, desc[UR40][R32.64] ;  /* 0x000000282018b980 */ /* 0x000364000c101b00 */
.L_x_7986:
[----:B------:R-:W-:Y:S05]  /*7a50*/  BSYNC B1 ;  /* 0x0000000000017941 */ /* 0x000fea0003800000 */
.L_x_7985:
[----:B--2--5:R-:W-:Y:S01]  /*7a60*/  IMAD.MOV.U32 R0, RZ, RZ, R20 ;  /* 0x000000ffff007224 */ /* 0x024fe200078e0014 */
[----:B------:R-:W-:Y:S01]  /*7a70*/  UMOV UR4, 0xffffffff ;  /* 0xffffffff00047882 */ /* 0x000fe20000000000 */
[----:B-1----:R-:W-:Y:S02]  /*7a80*/  IMAD.MOV.U32 R3, RZ, RZ, R21 ;  /* 0x000000ffff037224 */ /* 0x002fe400078e0015 */
[----:B------:R-:W-:Y:S02]  /*7a90*/  IMAD.MOV.U32 R8, RZ, RZ, R27 ;  /* 0x000000ffff087224 */ /* 0x000fe400078e001b */
[----:B---3--:R-:W-:Y:S01]  /*7aa0*/  IMAD.MOV.U32 R5, RZ, RZ, R26 ;  /* 0x000000ffff057224 */ /* 0x008fe200078e001a */
[----:B------:R-:W-:Y:S01]  /*7ab0*/  PRMT R42, R0, 0x5410, R3 ;  /* 0x00005410002a7816 */ /* 0x000fe20000000003 */
[----:B------:R-:W-:Y:S01]  /*7ac0*/  IMAD.MOV.U32 R3, RZ, RZ, R25 ;  /* 0x000000ffff037224 */ /* 0x000fe200078e0019 */
[----:B------:R-:W-:Y:S01]  /*7ad0*/  PRMT R44, R8, 0x7610, R44 ;  /* 0x00007610082c7816 */ /* 0x000fe2000000002c */
[----:B------:R-:W-:Y:S01]  /*7ae0*/  IMAD.MOV.U32 R8, RZ, RZ, R29 ;  /* 0x000000ffff087224 */ /* 0x000fe200078e001d */
[----:B------:R-:W-:Y:S01]  /*7af0*/  PRMT R38, R5, 0x7610, R38 ;  /* 0x0000761005267816 */ /* 0x000fe20000000026 */
[----:B------:R-:W-:Y:S01]  /*7b00*/  IMAD.MOV.U32 R0, RZ, RZ, R24 ;  /* 0x000000ffff007224 */ /* 0x000fe200078e0018 */
[----:B------:R-:W-:-:S02]  /*7b10*/  MOV R5, R28 ;  /* 0x0000001c00057202 */ /* 0x000fc40000000f00 */
[----:B------:R-:W-:Y:S02]  /*7b20*/  PRMT R45, R3, 0x5410, R8 ;  /* 0x00005410032d7816 */ /* 0x000fe40000000008 */
[----:B------:R-:W-:Y:S02]  /*7b30*/  CS2R R8, SRZ ;  /* 0x0000000000087805 */ /* 0x000fe4000001ff00 */
[----:B------:R-:W-:Y:S02]  /*7b40*/  PRMT R44, R44, 0x5410, R0 ;  /* 0x000054102c2c7816 */ /* 0x000fe40000000000 */
[----:B------:R-:W-:Y:S01]  /*7b50*/  PRMT R38, R38, 0x5410, R5 ;  /* 0x0000541026267816 */ /* 0x000fe20000000005 */
[----:B------:R-:W-:Y:S06]  /*7b60*/  BRA.DIV UR4, `(.L_x_7987) ;  /* 0x0000013e048c7947 */ /* 0x000fec000b800000 */
[----:B------:R1:W2:Y:S04]  /*7b70*/  SHFL.IDX PT, R3, R6, 0x1, 0x1c1f ;  /* 0x003c1f0006037f89 */ /* 0x0002a800000e0000 */
[----:B------:R1:W3:Y:S04]  /*7b80*/  SHFL.IDX PT, R0, R4, 0x1, 0x1c1f ;  /* 0x003c1f0004007f89 */ /* 0x0002e800000e0000 */
[----:B------:R1:W0:Y:S04]  /*7b90*/  SHFL.IDX PT, R5, R10, 0x1, 0x1c1f ;  /* 0x003c1f000a057f89 */ /* 0x00022800000e0000 */
[----:B----4-:R1:W4:Y:S02]  /*7ba0*/  SHFL.IDX PT, R14, R7, 0x1, 0x1c1f ;  /* 0x003c1f00070e7f89 */ /* 0x01032400000e0000 */
.L_x_8216:
[----:B01----:R-:W5:Y:S01]  /*7bb0*/  LDL R6, [R1+0x48] ;  /* 0x0000480001067983 */ /* 0x003f620000100800 */
[----:B------:R-:W-:Y:S01]  /*7bc0*/  VIADD R37, R37, 0x20 ;  /* 0x0000002025257836 */ /* 0x000fe20000000000 */
[----:B------:R-:W-:Y:S01]  /*7bd0*/  BSSY B1, `(.L_x_7988) ;  /* 0x0000022000017945 */ /* 0x000fe20003800000 */
[----:B------:R-:W-:Y:S01]  /*7be0*/  IMAD.SHL.U32 R36, R191, 0x40, RZ ;  /* 0x00000040bf247824 */ /* 0x000fe200078e00ff */
        /* <DEDUP_REMOVED lines=16> */
[----:B------:R-:W-:Y:S02]  /*7cf0*/  @!P2 IMAD.WIDE R32, R186, 0x2, R6 ;  /* 0x00000002ba20a825 */ /* 0x000fe400078e0206 */
[----:B------:R-:W-:Y:S02]  /*7d00*/  @!P3 SHF.L.U32 R7, R195, 0x1, RZ ;  /* 0x00000001c307b819 */ /* 0x000fe400000006ff */
[----:B------:R-:W-:Y:S02]  /*7d10*/  CS2R R12, SRZ ;  /* 0x00000000000c7805 */ /* 0x000fe4000001ff00 */
[----:B------:R-:W-:Y:S01]  /*7d20*/  CS2R R8, SRZ ;  /* 0x0000000000087805 */ /* 0x000fe2000001ff00 */
[----:B------:R0:W5:Y:S01]  /*7d30*/  @!P2 LD.E.64 R30, desc[UR40][R32.64] ;  /* 0x00000028201ea980 */ /* 0x000162000c101b00 */
[-C--:B------:R-:W-:Y:S02]  /*7d40*/  @!P3 IADD3 R6, P0, R0, R7.reuse, RZ ;  /* 0x000000070006b210 */ /* 0x080fe40007f1e0ff */
[----:B----4-:R-:W-:-:S02]  /*7d50*/  @!P3 IADD3 R4, P1, R14, R7, RZ ;  /* 0x000000070e04b210 */ /* 0x010fc40007f3e0ff */
        /* <DEDUP_REMOVED lines=9> */
.L_x_7989:
[----:B------:R-:W-:Y:S05]  /*7df0*/  BSYNC B1 ;  /* 0x0000000000017941 */ /* 0x000fea0003800000 */
.L_x_7988:
[----:B------:R-:W1:Y:S01]  /*7e00*/  SYNCS.PHASECHK.TRANS64.TRYWAIT P0, [R2+URZ+0x28c00], R35 ;  /* 0x028c0023020075a7 */ /* 0x000e62000800017f */
[----:B--2---:R-:W-:Y:S01]  /*7e10*/  LOP3.LUT R3, R36, 0x1c0, RZ, 0xc0, !PT ;  /* 0x000001c024037812 */ /* 0x004fe200078ec0ff */
[----:B0----5:R-:W-:Y:S01]  /*7e20*/  IMAD.MOV.U32 R4, RZ, RZ, R8 ;  /* 0x000000ffff047224 */ /* 0x021fe200078e0008 */
[----:B------:R-:W-:Y:S01]  /*7e30*/  MOV R5, R31 ;  /* 0x0000001f00057202 */ /* 0x000fe20000000f00 */
[----:B------:R-:W-:Y:S01]  /*7e40*/  IMAD.MOV.U32 R6, RZ, RZ, R10 ;  /* 0x000000ffff067224 */ /* 0x000fe200078e000a */
[----:B---3--:R-:W-:Y:S01]  /*7e50*/  LOP3.LUT R0, R3, 0x18, R16, 0xf8, !PT ;  /* 0x0000001803007812 */ /* 0x008fe200078ef810 */
[----:B------:R-:W-:Y:S01]  /*7e60*/  BSSY B1, `(.L_x_7990) ;  /* 0x0000016000017945 */ /* 0x000fe20003800000 */
[----:B------:R-:W-:Y:S02]  /*7e70*/  SHF.R.U32.HI R3, RZ, 0x3, R3 ;  /* 0x00000003ff037819 */ /* 0x000fe40000011603 */
[----:B------:R-:W-:Y:S01]  /*7e80*/  PRMT R15, R4, 0x7610, R15 ;  /* 0x00007610040f7816 */ /* 0x000fe2000000000f */
[----:B------:R-:W-:Y:S01]  /*7e90*/  IMAD.MOV.U32 R4, RZ, RZ, R30 ;  /* 0x000000ffff047224 */ /* 0x000fe200078e001e */
[----:B------:R-:W-:Y:S01]  /*7ea0*/  LOP3.LUT R3, R0, R3, RZ, 0x3c, !PT ;  /* 0x0000000300037212 */ /* 0x000fe200078e3cff */
[----:B------:R-:W-:Y:S01]  /*7eb0*/  IMAD.MOV.U32 R0, RZ, RZ, R9 ;  /* 0x000000ffff007224 */ /* 0x000fe200078e0009 */
[----:B------:R-:W-:-:S02]  /*7ec0*/  VIADDMNMX R43, R34, -R199, 0x40, PT ;  /* 0x00000040222b7446 */ /* 0x000fc400038009c7 */
[----:B------:R-:W-:Y:S01]  /*7ed0*/  PRMT R46, R4, 0x5410, R5 ;  /* 0x00005410042e7816 */ /* 0x000fe20000000005 */
[----:B------:R-:W-:Y:S01]  /*7ee0*/  IMAD R3, R228, 0x200, R3 ;  /* 0x00000200e4037824 */ /* 0x000fe200078e0203 */
[----:B----4-:R-:W-:Y:S01]  /*7ef0*/  PRMT R14, R0, 0x7610, R14 ;  /* 0x00007610000e7816 */ /* 0x010fe2000000000e */
[----:B------:R-:W-:Y:S01]  /*7f00*/  IMAD.MOV.U32 R0, RZ, RZ, R11 ;  /* 0x000000ffff007224 */ /* 0x000fe200078e000b */
[----:B------:R-:W-:Y:S01]  /*7f10*/  PRMT R15, R15, 0x5410, R6 ;  /* 0x000054100f0f7816 */ /* 0x000fe20000000006 */
[----:B------:R-:W-:Y:S01]  /*7f20*/  IMAD.MOV.U32 R4, RZ, RZ, R12 ;  /* 0x000000ffff047224 */ /* 0x000fe200078e000c */
[----:B------:R-:W-:Y:S01]  /*7f30*/  LOP3.LUT P2, RZ, R191, 0x4, RZ, 0xc0, !PT ;  /* 0x00000004bfff7812 */ /* 0x000fe2000784c0ff */
[----:B------:R-:W-:Y:S01]  /*7f40*/  IMAD R3, R3, 0x2, R2 ;  /* 0x0000000203037824 */ /* 0x000fe200078e0202 */
[----:B------:R-:W-:Y:S01]  /*7f50*/  PRMT R14, R14, 0x5410, R0 ;  /* 0x000054100e0e7816 */ /* 0x000fe20000000000 */
[----:B------:R-:W-:Y:S01]  /*7f60*/  IMAD.MOV.U32 R5, RZ, RZ, R13 ;  /* 0x000000ffff057224 */ /* 0x000fe200078e000d */
[----:B------:R-:W-:Y:S01]  /*7f70*/  PRMT R47, R4, 0x7610, R47 ;  /* 0x00007610042f7816 */ /* 0x000fe2000000002f */
[----:B------:R-:W-:Y:S01]  /*7f80*/  VIADD R0, R3, 0x20440 ;  /* 0x0002044003007836 */ /* 0x000fe20000000000 */
[----:B------:R-:W-:-:S02]  /*7f90*/  ISETP.GE.AND P1, PT, R190, R43, PT ;  /* 0x0000002bbe00720c */ /* 0x000fc40003f26270 */
[----:B------:R-:W-:Y:S01]  /*7fa0*/  IADD3 R4, R3, 0x20400, RZ ;  /* 0x0002040003047810 */ /* 0x000fe20007ffe0ff */
[----:B-1----:R-:W-:Y:S10]  /*7fb0*/  @!P0 BRA `(.L_x_7991) ;  /* 0x0000013800e88947 */ /* 0x002ff40003800000 */
.L_x_8217:
[----:B------:R-:W-:Y:S05]  /*7fc0*/  BSYNC B1 ;  /* 0x0000000000017941 */ /* 0x000fea0003800000 */
.L_x_7990:
        /* <DEDUP_REMOVED lines=11> */
[--C-:B------:R-:W-:Y:S01]  /*8080*/  HADD2.F32 R34, -RZ, R38.reuse.H1_H1 ;  /* 0x30000026ff227230 */ /* 0x100fe20000004100 */
[--C-:B0-----:R-:W-:Y:S01]  /*8090*/  SHF.R.U32.HI R35, RZ, 0x10, R29.reuse ;  /* 0x00000010ff237819 */ /* 0x101fe2000001161d */
[----:B------:R-:W-:Y:S01]  /*80a0*/  HADD2.F32 R32, -RZ, R38.H0_H0 ;  /* 0x20000026ff207230 */ /* 0x000fe20000004100 */
        /* <DEDUP_REMOVED lines=16> */
[----:B------:R-:W-:Y:S02]  /*81b0*/  HADD2.F32 R6, -RZ, R5.H0_H0 ;  /* 0x20000005ff067230 */ /* 0x000fe40000004100 */
[----:B------:R-:W-:Y:S01]  /*81c0*/  FFMA.FTZ R37, R28, R33, -R37 ;  /* 0x000000211c257223 */ /* 0x000fe20000010825 */
[----:B------:R-:W-:Y:S02]  /*81d0*/  HADD2.F32 R32, -RZ, R45.H1_H1 ;  /* 0x3000002dff207230 */ /* 0x000fe40000004100 */
        /* <DEDUP_REMOVED lines=18> */
.L_x_7995:
[----:B------:R-:W-:Y:S05]  /*8300*/  BSYNC B2 ;  /* 0x0000000000027941 */ /* 0x000fea0003800000 */
.L_x_7994:
[----:B------:R-:W-:Y:S05]  /*8310*/  @P1 BRA `(.L_x_7993) ;  /* 0x0000000000a81947 */ /* 0x000fea0003800000 */
[----:B-1----:R-:W1:Y:S01]  /*8320*/  LDS.128 R4, [R0] ;  /* 0x0000000000047984 */ /* 0x002e620000000c00 */
[----:B------:R-:W-:Y:S01]  /*8330*/  SHF.R.U32.HI R27, RZ, 0x10, R21 ;  /* 0x00000010ff1b7819 */ /* 0x000fe20000011615 */
[----:B------:R-:W-:Y:S01]  /*8340*/  HADD2.F32 R28, -RZ, R44.H1_H1 ;  /* 0x3000002cff1c7230 */ /* 0x000fe20000004100 */
[--C-:B------:R-:W-:Y:S01]  /*8350*/  SHF.R.U32.HI R29, RZ, 0x10, R25.reuse ;  /* 0x00000010ff1d7819 */ /* 0x100fe20000011619 */
[----:B------:R-:W-:Y:S01]  /*8360*/  HADD2.F32 R26, -RZ, R42.H0_H0 ;  /* 0x2000002aff1a7230 */ /* 0x000fe20000004100 */
[----:B0-----:R-:W-:Y:S01]  /*8370*/  SHF.R.U64 R35, R24, 0x10, R25 ;  /* 0x0000001018237819 */ /* 0x001fe20000001219 */
        /* <DEDUP_REMOVED lines=17> */
[----:B------:R-:W-:Y:S02]  /*8490*/  HADD2.F32 R26, -RZ, R45.H0_H0 ;  /* 0x2000002dff1a7230 */ /* 0x000fe40000004100 */
[----:B------:R-:W-:Y:S01]  /*84a0*/  FFMA.FTZ R27, R7, R28, R34 ;  /* 0x0000001c071b7223 */ /* 0x000fe20000010022 */
[----:B------:R-:W-:Y:S02]  /*84b0*/  HADD2.F32 R5, -RZ, R5.H1_H1 ;  /* 0x30000005ff057230 */ /* 0x000fe40000004100 */
[----:B------:R-:W-:-:S02]  /*84c0*/  HADD2.F32 R24, -RZ, R42.H1_H1 ;  /* 0x3000002aff187230 */ /* 0x000fc40000004100 */
        /* <DEDUP_REMOVED lines=14> */
[----:B------:R2:W-:Y:S02]  /*85b0*/  STS.128 [R0], R4 ;  /* 0x0000000400007388 */ /* 0x0005e40000000c00 */
.L_x_7993:
[----:B------:R-:W-:Y:S05]  /*85c0*/  BSYNC B1 ;  /* 0x0000000000017941 */ /* 0x000fea0003800000 */
.L_x_7992:
        /* <DEDUP_REMOVED lines=50> */
.L_x_7998:
[----:B------:R-:W-:Y:S05]  /*88f0*/  BSYNC B1 ;  /* 0x0000000000017941 */ /* 0x000fea0003800000 */
.L_x_7997:
[----:B------:R-:W-:Y:S05]  /*8900*/  @P1 BRA `(.L_x_7996) ;  /* 0x0000001400bc1947 */ /* 0x000fea0003800000 */
[----:B-1----:R-:W1:Y:S01]  /*8910*/  LDS.128 R4, [R0+0x1000] ;  /* 0x0010000000047984 */ /* 0x002e620000000c00 */
[----:B------:R-:W-:Y:S02]  /*8920*/  SHF.R.U32.HI R13, RZ, 0x10, R11 ;  /* 0x00000010ff0d7819 */ /* 0x000fe4000001160b */
[----:B------:R-:W-:Y:S02]  /*8930*/  SHF.R.U32.HI R12, RZ, 0x10, R9 ;  /* 0x00000010ff0c7819 */ /* 0x000fe40000011609 */
[----:B------:R-:W-:Y:S01]  /*8940*/  SHF.R.U64 R25, R10, 0x10, R11 ;  /* 0x000000100a197819 */ /* 0x000fe2000000120b */
[----:B------:R-:W-:Y:S01]  /*8950*/  HADD2.F32 R13, -RZ, R13.H0_H0 ;  /* 0x2000000dff0d7230 */ /* 0x000fe20000004100 */
[----:B------:R-:W-:Y:S01]  /*8960*/  SHF.R.U64 R26, R8, 0x10, R9 ;  /* 0x00000010081a7819 */ /* 0x000fe20000001209 */
[----:B------:R-:W-:Y:S02]  /*8970*/  HADD2.F32 R11, -RZ, R15.H0_H0 ;  /* 0x2000000fff0b7230 */ /* 0x000fe40000004100 */
[----:B------:R-:W-:-:S02]  /*8980*/  HADD2.F32 R12, -RZ, R12.H0_H0 ;  /* 0x2000000cff0c7230 */ /* 0x000fc40000004100 */
[----:B------:R-:W-:Y:S02]  /*8990*/  HADD2.F32 R15, -RZ, R15.H1_H1 ;  /* 0x3000000fff0f7230 */ /* 0x000fe40000004100 */
        /* <DEDUP_REMOVED lines=34> */
.L_x_7983:
[----:B------:R-:W0:Y:S01]  /*8bc0*/  S2R R0, SR_TID.X ;  /* 0x0000000000007919 */ /* 0x000e220000002100 */
[----:B------:R-:W1:Y:S01]  /*8bd0*/  LDC R34, c[0x0][0x448] ;  /* 0x00011200ff227b82 */ /* 0x000e620000000800 */
[----:B------:R-:W-:Y:S01]  /*8be0*/  ULDC.64 UR4, c[0x0][0x3f8] ;  /* 0x0000fe0000047ab9 */ /* 0x000fe20000000a00 */
[----:B------:R-:W-:Y:S01]  /*8bf0*/  MOV R27, R29 ;  /* 0x0000001d001b7202 */ /* 0x000fe20000000f00 */
[----:B------:R-:W-:Y:S01]  /*8c00*/  ULDC.64 UR6, c[0x0][0x408] ;  /* 0x0001020000067ab9 */ /* 0x000fe20000000a00 */
        /* <DEDUP_REMOVED lines=11> */
[----:B0-----:R-:W-:Y:S01]  /*8cc0*/  @P0 SHF.R.U32.HI R3, RZ, R5, R0 ;  /* 0x00000005ff030219 */ /* 0x001fe20000011600 */
        /* <DEDUP_REMOVED lines=31> */
[----:B---3--:R-:W-:-:S04]  /*8ec0*/  @!P1 IADD3 R14, P2, R14, R5, RZ ;  /* 0x000000050e0e9210 */ /* 0x008fc80007f5e0ff */
[----:B----4-:R-:W-:-:S05]  /*8ed0*/  @!P1 IADD3.X R3, R4, R21, RZ, P2, !PT ;  /* 0x0000001504039210 */ /* 0x010fca00017fe4ff */
        /* <DEDUP_REMOVED lines=8> */
[----:B--2---:R-:W-:Y:S01]  /*8f60*/  @!P1 IMAD.MOV.U32 R30, RZ, RZ, R8 ;  /* 0x000000ffff1e9224 */ /* 0x004fe200078e0008 */
[----:B------:R-:W-:Y:S01]  /*8f70*/  @!P1 MOV R33, R11 ;  /* 0x0000000b00219202 */ /* 0x000fe20000000f00 */
[----:B------:R-:W-:Y:S02]  /*8f80*/  @!P1 IMAD.MOV.U32 R31, RZ, RZ, R9 ;  /* 0x000000ffff1f9224 */ /* 0x000fe400078e0009 */
[----:B------:R-:W-:Y:S02]  /*8f90*/  IMAD.MOV.U32 R0, RZ, RZ, R30 ;  /* 0x000000ffff007224 */ /* 0x000fe400078e001e */
[----:B------:R-:W-:Y:S02]  /*8fa0*/  IMAD.MOV.U32 R3, RZ, RZ, R31 ;  /* 0x000000ffff037224 */ /* 0x000fe400078e001f */
[----:B------:R-:W-:Y:S01]  /*8fb0*/  @!P1 IMAD.MOV.U32 R32, RZ, RZ, R10 ;  /* 0x000000ffff209224 */ /* 0x000fe200078e000a */
[----:B------:R-:W-:Y:S01]  /*8fc0*/  PRMT R51, R51, 0x5410, R0 ;  /* 0x0000541033337816 */ /* 0x000fe20000000000 */
[----:B------:R-:W-:Y:S01]  /*8fd0*/  IMAD.MOV.U32 R9, RZ, RZ, R33 ;  /* 0x000000ffff097224 */ /* 0x000fe200078e0021 */
[----:B------:R-:W-:Y:S01]  /*8fe0*/  PRMT R38, R38, 0x5410, R3 ;  /* 0x0000541026267816 */ /* 0x000fe20000000003 */
[----:B------:R0:W2:Y:S01]  /*8ff0*/  SHFL.IDX PT, R0, R26, 0x1, 0x1c1f ;  /* 0x003c1f001a007f89 */ /* 0x0000a200000e0000 */
[----:B------:R-:W-:-:S02]  /*9000*/  IMAD.MOV.U32 R8, RZ, RZ, R32 ;  /* 0x000000ffff087224 */ /* 0x000fc400078e0020 */
[----:B---3--:R-:W-:Y:S01]  /*9010*/  @!P1 IMAD.MOV.U32 R20, RZ, RZ, R4 ;  /* 0x000000ffff149224 */ /* 0x008fe200078e0004 */
[----:B------:R0:W3:Y:S01]  /*9020*/  SHFL.IDX PT, R3, R25, 0x1, 0x1c1f ;  /* 0x003c1f0019037f89 */ /* 0x0000e200000e0000 */
[----:B------:R-:W-:Y:S01]  /*9030*/  @!P1 IMAD.MOV.U32 R21, RZ, RZ, R5 ;  /* 0x000000ffff159224 */ /* 0x000fe200078e0005 */
[----:B------:R-:W-:Y:S01]  /*9040*/  PRMT R35, R8, 0x5410, R9 ;  /* 0x0000541008237816 */ /* 0x000fe20000000009 */
[----:B------:R-:W-:Y:S01]  /*9050*/  @!P1 IMAD.MOV.U32 R29, RZ, RZ, R7 ;  /* 0x000000ffff1d9224 */ /* 0x000fe200078e0007 */
[----:B------:R-:W-:Y:S01]  /*9060*/  MOV R4, R20 ;  /* 0x0000001400047202 */ /* 0x000fe20000000f00 */
[----:B------:R-:W-:Y:S02]  /*9070*/  @!P1 IMAD.MOV.U32 R28, RZ, RZ, R6 ;  /* 0x000000ffff1c9224 */ /* 0x000fe400078e0006 */
[----:B------:R-:W-:Y:S02]  /*9080*/  IMAD.MOV.U32 R5, RZ, RZ, R21 ;  /* 0x000000ffff057224 */ /* 0x000fe400078e0015 */
[----:B------:R-:W-:-:S02]  /*9090*/  IMAD.MOV.U32 R7, RZ, RZ, R29 ;  /* 0x000000ffff077224 */ /* 0x000fc400078e001d */
[----:B------:R-:W-:Y:S01]  /*90a0*/  IMAD.MOV.U32 R6, RZ, RZ, R28 ;  /* 0x000000ffff067224 */ /* 0x000fe200078e001c */
[----:B------:R-:W-:Y:S02]  /*90b0*/  PRMT R38, R5, 0x7610, R38 ;  /* 0x0000761005267816 */ /* 0x000fe40000000026 */
[----:B------:R-:W-:Y:S02]  /*90c0*/  PRMT R44, R4, 0x5410, R7 ;  /* 0x00005410042c7816 */ /* 0x000fe40000000007 */
[----:B------:R-:W-:Y:S02]  /*90d0*/  CS2R R4, SRZ ;  /* 0x0000000000047805 */ /* 0x000fe4000001ff00 */
[----:B01--4-:R-:W-:-:S07]  /*90e0*/  PRMT R51, R6, 0x7610, R51 ;  /* 0x0000761006337816 */ /* 0x013fce0000000033 */
.L_x_8227:
[----:B------:R-:W4:Y:S01]  /*90f0*/  LDL R7, [R1+0x48] ;  /* 0x0000480001077983 */ /* 0x000f220000100800 */
[----:B------:R-:W-:Y:S01]  /*9100*/  VIADD R37, R37, 0x20 ;  /* 0x0000002025257836 */ /* 0x000fe20000000000 */
[----:B------:R-:W-:Y:S01]  /*9110*/  BSSY B1, `(.L_x_8000) ;  /* 0x0000016000017945 */ /* 0x000fe20003800000 */
[----:B------:R-:W-:Y:S02]  /*9120*/  CS2R R8, SRZ ;  /* 0x0000000000087805 */ /* 0x000fe4000001ff00 */
[----:B------:R-:W-:Y:S02]  /*9130*/  CS2R R10, SRZ ;  /* 0x00000000000a7805 */ /* 0x000fe4000001ff00 */
[----:B------:R-:W-:Y:S02]  /*9140*/  ISETP.GE.AND P1, PT, R37, R34, PT ;  /* 0x000000222500720c */ /* 0x000fe40003f26270 */
[----:B----4-:R-:W-:-:S04]  /*9150*/  LEA.HI R6, R7, R7, RZ, 0x1 ;  /* 0x0000000707067211 */ /* 0x010fc800078f08ff */
        /* <DEDUP_REMOVED lines=12> */
[----:B------:R-:W-:Y:S02]  /*9220*/  IADD3 R4, P2, R14, R4, RZ ;  /* 0x000000040e047210 */ /* 0x000fe40007f5e0ff */
[----:B--2---:R-:W-:-:S03]  /*9230*/  IADD3.X R9, R0, R5, RZ, P1, !PT ;  /* 0x0000000500097210 */ /* 0x004fc60000ffe4ff */
[----:B------:R-:W-:-:S03]  /*9240*/  IMAD.X R5, R24, 0x1, R5, P2 ;  /* 0x0000000118057824 */ /* 0x000fc600010e0605 */
[----:B------:R-:W5:Y:S04]  /*9250*/  LD.E.128 R8, desc[UR40][R8.64] ;  /* 0x0000002808087980 */ /* 0x000f68000c101d00 */
[----:B------:R-:W5:Y:S02]  /*9260*/  LD.E.128 R4, desc[UR40][R4.64] ;  /* 0x0000002804047980 */ /* 0x000f64000c101d00 */
.L_x_8001:
[----:B------:R-:W-:Y:S05]  /*9270*/  BSYNC B1 ;  /* 0x0000000000017941 */ /* 0x000fea0003800000 */
.L_x_8000:
[----:B------:R-:W0:Y:S01]  /*9280*/  SYNCS.PHASECHK.TRANS64.TRYWAIT P1, [R2+URZ+0x28c00], R13 ;  /* 0x028c000d020075a7 */ /* 0x000e22000802017f */
[----:B---3--:R-:W-:Y:S01]  /*9290*/  VIADDMNMX R3, R34, -R199, 0x40, PT ;  /* 0x0000004022037446 */ /* 0x008fe200038009c7 */
[C---:B------:R-:W-:Y:S01]  /*92a0*/  VIADD R14, R190.reuse, 0x20 ;  /* 0x00000020be0e7836 */ /* 0x040fe20000000000 */
[----:B------:R-:W-:Y:S01]  /*92b0*/  BSSY B1, `(.L_x_8002) ;  /* 0x000000e000017945 */ /* 0x000fe20003800000 */
[----:B--2--5:R-:W-:Y:S01]  /*92c0*/  IMAD.MOV.U32 R0, RZ, RZ, R4 ;  /* 0x000000ffff007224 */ /* 0x024fe200078e0004 */
[-C--:B------:R-:W-:Y:S01]  /*92d0*/  ISETP.GE.OR P2, PT, R190, R3.reuse, P0 ;  /* 0x00000003be00720c */ /* 0x080fe20000746670 */
[----:B------:R-:W-:Y:S01]  /*92e0*/  IMAD.MOV.U32 R12, RZ, RZ, R5 ;  /* 0x000000ffff0c7224 */ /* 0x000fe200078e0005 */
[----:B------:R-:W-:Y:S01]  /*92f0*/  ISETP.GE.OR P0, PT, R14, R3, P0 ;  /* 0x000000030e00720c */ /* 0x000fe20000706670 */
[----:B------:R-:W-:Y:S02]  /*9300*/  IMAD.MOV.U32 R3, RZ, RZ, R7 ;  /* 0x000000ffff037224 */ /* 0x000fe400078e0007 */
[----:B------:R-:W-:Y:S01]  /*9310*/  IMAD.MOV.U32 R14, RZ, RZ, R9 ;  /* 0x000000ffff0e7224 */ /* 0x000fe200078e0009 */
[----:B------:R-:W-:Y:S01]  /*9320*/  PRMT R52, R0, 0x5410, R12 ;  /* 0x0000541000347816 */ /* 0x000fe2000000000c */
[----:B------:R-:W-:Y:S01]  /*9330*/  IMAD.MOV.U32 R0, RZ, RZ, R6 ;  /* 0x000000ffff007224 */ /* 0x000fe200078e0006 */
[----:B------:R-:W-:-:S04]  /*9340*/  MOV R12, R8 ;  /* 0x00000008000c7202 */ /* 0x000fc80000000f00 */
[----:B------:R-:W-:Y:S01]  /*9350*/  PRMT R0, R3, 0x5410, R0 ;  /* 0x0000541003007816 */ /* 0x000fe20000000000 */
[----:B------:R-:W-:Y:S01]  /*9360*/  IMAD.IADD R3, R16, 0x1, R39 ;  /* 0x0000000110037824 */ /* 0x000fe200078e0227 */
[----:B------:R-:W-:Y:S01]  /*9370*/  PRMT R53, R12, 0x5410, R14 ;  /* 0x000054100c357816 */ /* 0x000fe2000000000e */
[----:B0-----:R-:W-:Y:S06]  /*9380*/  @!P1 BRA `(.L_x_8003) ;  /* 0x0000012c00709947 */ /* 0x001fec0003800000 */
.L_x_8228:
[----:B------:R-:W-:Y:S05]  /*9390*/  BSYNC B1 ;  /* 0x0000000000017941 */ /* 0x000fea0003800000 */
.L_x_8002:
[----:B------:R-:W-:Y:S01]  /*93a0*/  BSSY B1, `(.L_x_8004) ;  /* 0x0000063000017945 */ /* 0x000fe20003800000 */
[----:B------:R-:W-:Y:S01]  /*93b0*/  IMAD.MOV.U32 R54, RZ, RZ, R10 ;  /* 0x000000ffff367224 */ /* 0x000fe200078e000a */
[----:B------:R-:W-:Y:S01]  /*93c0*/  LOP3.LUT R3, R3, 0x38, RZ, 0xc0, !PT ;  /* 0x0000003803037812 */ /* 0x000fe200078ec0ff */
[----:B------:R-:W-:Y:S01]  /*93d0*/  IMAD.MOV.U32 R55, RZ, RZ, R11 ;  /* 0x000000ffff377224 */ /* 0x000fe200078e000b */
[----:B------:R-:W-:Y:S06]  /*93e0*/  @P2 BRA `(.L_x_8005) ;  /* 0x0000000400782947 */ /* 0x000fec0003800000 */
        /* <DEDUP_REMOVED lines=8> */
[----:B------:R-:W-:Y:S02]  /*9470*/  SHF.R.U32.HI R14, RZ, 0x3, R25 ;  /* 0x00000003ff0e7819 */ /* 0x000fe40000011619 */
[----:B------:R-:W-:-:S02]  /*9480*/  LOP3.LUT R12, R25, 0x38, R16, 0xf8, !PT ;  /* 0x00000038190c7812 */ /* 0x000fc400078ef810 */
[----:B------:R-:W-:Y:S02]  /*9490*/  LOP3.LUT R25, R14, R3, R25, 0x1e, !PT ;  /* 0x000000030e197212 */ /* 0x000fe400078e1e19 */
[----:B0-----:R-:W-:Y:S02]  /*94a0*/  LOP3.LUT R13, R12, R14, RZ, 0x3c, !PT ;  /* 0x0000000e0c0d7212 */ /* 0x001fe400078e3cff */
[----:B------:R-:W-:Y:S01]  /*94b0*/  SHF.R.U32.HI R36, RZ, 0x10, R31 ;  /* 0x00000010ff247819 */ /* 0x000fe2000001161f */
[----:B------:R-:W-:Y:S01]  /*94c0*/  IMAD R25, R228, 0x200, R25 ;  /* 0x00000200e4197824 */ /* 0x000fe200078e0219 */
[----:B------:R-:W-:Y:S01]  /*94d0*/  SHF.R.U64 R49, R32, 0x10, R33 ;  /* 0x0000001020317819 */ /* 0x000fe20000001221 */
[----:B------:R-:W-:Y:S01]  /*94e0*/  IMAD R13, R228, 0x200, R13 ;  /* 0x00000200e40d7824 */ /* 0x000fe200078e020d */
[--C-:B------:R-:W-:Y:S01]  /*94f0*/  SHF.R.U32.HI R40, RZ, 0x10, R29.reuse ;  /* 0x00000010ff287819 */ /* 0x100fe2000001161d */
[----:B------:R-:W-:Y:S01]  /*9500*/  IMAD R46, R25, 0x2, R2 ;  /* 0x00000002192e7824 */ /* 0x000fe200078e0202 */
[----:B------:R-:W-:-:S02]  /*9510*/  SHF.R.U64 R47, R28, 0x10, R29 ;  /* 0x000000101c2f7819 */ /* 0x000fc4000000121d */
[----:B------:R-:W-:Y:S02]  /*9520*/  LEA R45, R13, R2, 0x1 ;  /* 0x000000020d2d7211 */ /* 0x000fe400078e08ff */
[----:B------:R-:W0:Y:S01]  /*9530*/  LDS.128 R24, [R46+0x20400] ;  /* 0x020400002e187984 */ /* 0x000e220000000c00 */
[----:B------:R-:W-:-:S03]  /*9540*/  SHF.R.U32.HI R42, RZ, 0x10, R33 ;  /* 0x00000010ff2a7819 */ /* 0x000fc60000011621 */
[----:B------:R-:W1:Y:S01]  /*9550*/  LDS.128 R12, [R45+0x20400] ;  /* 0x020400002d0c7984 */ /* 0x000e620000000c00 */
[--C-:B0-----:R-:W-:Y:S02]  /*9560*/  HADD2.F32 R30, -RZ, R25.reuse.H0_H0 ;  /* 0x20000019ff1e7230 */ /* 0x101fe40000004100 */
[----:B------:R-:W-:Y:S02]  /*9570*/  HADD2.F32 R31, -RZ, R25.H1_H1 ;  /* 0x30000019ff1f7230 */ /* 0x000fe40000004100 */
[--C-:B-1----:R-:W-:Y:S02]  /*9580*/  HADD2.F32 R20, -RZ, R13.reuse.H0_H0 ;  /* 0x2000000dff147230 */ /* 0x102fe40000004100 */
[C---:B------:R-:W-:Y:S01]  /*9590*/  FMUL.FTZ R41, R30.reuse, R39 ;  /* 0x000000271e297220 */ /* 0x040fe20000410000 */
[-C--:B------:R-:W-:Y:S01]  /*95a0*/  FMUL.FTZ R43, R30, R37.reuse ;  /* 0x000000251e2b7220 */ /* 0x080fe20000410000 */
[----:B------:R-:W-:Y:S02]  /*95b0*/  HADD2.F32 R30, -RZ, R36.H0_H0 ;  /* 0x20000024ff1e7230 */ /* 0x000fe40000004100 */
[----:B------:R-:W-:Y:S01]  /*95c0*/  FMUL.FTZ R36, R31, R34 ;  /* 0x000000221f247220 */ /* 0x000fe20000410000 */
[----:B------:R-:W-:Y:S01]  /*95d0*/  FFMA.FTZ R38, R20, R37, -R41 ;  /* 0x0000002514267223 */ /* 0x000fe20000010829 */
[----:B------:R-:W-:-:S02]  /*95e0*/  HADD2.F32 R21, -RZ, R13.H1_H1 ;  /* 0x3000000dff157230 */ /* 0x000fc40000004100 */
[----:B------:R-:W-:Y:S01]  /*95f0*/  FFMA.FTZ R43, R20, R39, R43 ;  /* 0x00000027142b7223 */ /* 0x000fe2000001002b */
[----:B------:R-:W-:Y:S02]  /*9600*/  HADD2.F32 R32, -RZ, R27.H0_H0 ;  /* 0x2000001bff207230 */ /* 0x000fe40000004100 */
[-C--:B------:R-:W-:Y:S01]  /*9610*/  FMUL.FTZ R20, R31, R30.reuse ;  /* 0x0000001e1f147220 */ /* 0x080fe20000410000 */
[----:B------:R-:W-:Y:S02]  /*9620*/  HADD2.F32 R41, -RZ, R44.H1_H1 ;  /* 0x3000002cff297230 */ /* 0x000fe40000004100 */
[----:B------:R-:W-:Y:S01]  /*9630*/  FFMA.FTZ R39, R21, R30, -R36 ;  /* 0x0000001e15277223 */ /* 0x000fe20000010824 */
[----:B------:R-:W-:Y:S02]  /*9640*/  HADD2.F32 R37, -RZ, R35.H1_H1 ;  /* 0x30000023ff257230 */ /* 0x000fe40000004100 */
[----:B------:R-:W-:Y:S02]  /*9650*/  HADD2.F32 R28, -RZ, R15.H0_H0 ;  /* 0x2000000fff1c7230 */ /* 0x000fe40000004100 */
[----:B------:R-:W-:Y:S01]  /*9660*/  FMUL.FTZ R31, R32, R41 ;  /* 0x00000029201f7220 */ /* 0x000fe20000410000 */
[----:B------:R-:W-:-:S02]  /*9670*/  HADD2.F32 R33, -RZ, R27.H1_H1 ;  /* 0x3000001bff217230 */ /* 0x000fc40000004100 */
[-C--:B------:R-:W-:Y:S01]  /*9680*/  FMUL.FTZ R32, R32, R37.reuse ;  /* 0x0000002520207220 */ /* 0x080fe20000410000 */
[----:B------:R-:W-:Y:S02]  /*9690*/  HADD2.F32 R36, -RZ, R40.H0_H0 ;  /* 0x20000028ff247230 */ /* 0x000fe40000004100 */
[C---:B------:R-:W-:Y:S01]  /*96a0*/  FFMA.FTZ R37, R28.reuse, R37, -R31 ;  /* 0x000000251c257223 */ /* 0x040fe2000001081f */
[----:B------:R-:W-:Y:S02]  /*96b0*/  HADD2.F32 R29, -RZ, R15.H1_H1 ;  /* 0x3000000fff1d7230 */ /* 0x000fe40000004100 */
[----:B------:R-:W-:Y:S01]  /*96c0*/  FFMA.FTZ R41, R28, R41, R32 ;  /* 0x000000291c297223 */ /* 0x000fe20000010020 */
[----:B------:R-:W-:Y:S02]  /*96d0*/  HADD2.F32 R30, -RZ, R42.H0_H0 ;  /* 0x2000002aff1e7230 */ /* 0x000fe40000004100 */
[----:B------:R-:W-:Y:S01]  /*96e0*/  FFMA.FTZ R40, R21, R34, R20 ;  /* 0x0000002215287223 */ /* 0x000fe20000010014 */
[----:B------:R-:W-:-:S02]  /*96f0*/  HADD2.F32 R25, -RZ, R24.H0_H0 ;  /* 0x20000018ff197230 */ /* 0x000fc40000004100 */
[C---:B------:R-:W-:Y:S01]  /*9700*/  FMUL.FTZ R28, R33.reuse, R36 ;  /* 0x00000024211c7220 */ /* 0x040fe20000410000 */
[----:B------:R-:W-:Y:S02]  /*9710*/  HADD2.F32 R32, -RZ, R44.H0_H0 ;  /* 0x2000002cff207230 */ /* 0x000fe40000004100 */
[-C--:B------:R-:W-:Y:S01]  /*9720*/  FMUL.FTZ R44, R33, R30.reuse ;  /* 0x0000001e212c7220 */ /* 0x080fe20000410000 */
[----:B------:R-:W-:Y:S02]  /*9730*/  HADD2.F32 R20, -RZ, R51.H1_H1 ;  /* 0x30000033ff147230 */ /* 0x000fe40000004100 */
[----:B------:R-:W-:Y:S01]  /*9740*/  FFMA.FTZ R42, R29, R30, -R28 ;  /* 0x0000001e1d2a7223 */ /* 0x000fe2000001081c */
[----:B------:R-:W-:Y:S02]  /*9750*/  HADD2.F32 R13, -RZ, R12.H0_H0 ;  /* 0x2000000cff0d7230 */ /* 0x000fe40000004100 */
[----:B------:R-:W-:Y:S01]  /*9760*/  FMUL.FTZ R34, R25, R32 ;  /* 0x0000002019227220 */ /* 0x000fe20000410000 */
[----:B------:R-:W-:-:S02]  /*9770*/  HADD2.F32 R27, -RZ, R26.H0_H0 ;  /* 0x2000001aff1b7230 */ /* 0x000fc40000004100 */
[----:B------:R-:W-:Y:S01]  /*9780*/  FMUL.FTZ R25, R25, R20 ;  /* 0x0000001419197220 */ /* 0x000fe20000410000 */
[----:B------:R-:W-:Y:S02]  /*9790*/  HADD2.F32 R30, -RZ, R51.H0_H0 ;  /* 0x20000033ff1e7230 */ /* 0x000fe40000004100 */
[----:B------:R-:W-:Y:S01]  /*97a0*/  FFMA.FTZ R44, R29, R36, R44 ;  /* 0x000000241d2c7223 */ /* 0x000fe2000001002c */
[----:B------:R-:W-:Y:S02]  /*97b0*/  HADD2.F32 R28, -RZ, R35.H0_H0 ;  /* 0x20000023ff1c7230 */ /* 0x000fe40000004100 */
[----:B------:R-:W-:Y:S01]  /*97c0*/  FFMA.FTZ R34, R13, R20, -R34 ;  /* 0x000000140d227223 */ /* 0x000fe20000010822 */
[----:B------:R-:W-:Y:S02]  /*97d0*/  HADD2.F32 R15, -RZ, R14.H0_H0 ;  /* 0x2000000eff0f7230 */ /* 0x000fe40000004100 */
[----:B------:R-:W-:Y:S01]  /*97e0*/  FMUL.FTZ R36, R27, R30 ;  /* 0x0000001e1b247220 */ /* 0x000fe20000410000 */
[----:B------:R-:W-:Y:S01]  /*97f0*/  FFMA.FTZ R32, R13, R32, R25 ;  /* 0x000000200d207223 */ /* 0x000fe20000010019 */
[----:B------:R-:W-:Y:S01]  /*9800*/  FMUL.FTZ R20, R27, R28 ;  /* 0x0000001c1b147220 */ /* 0x000fe20000410000 */
[----:B------:R-:W-:-:S02]  /*9810*/  HADD2.F32 R24, -RZ, R24.H1_H1 ;  /* 0x30000018ff187230 */ /* 0x000fc40000004100 */
[C---:B------:R-:W-:Y:S01]  /*9820*/  FFMA.FTZ R36, R15.reuse, R28, -R36 ;  /* 0x0000001c0f247223 */ /* 0x040fe20000010824 */
[----:B------:R-:W-:Y:S02]  /*9830*/  HADD2.F32 R26, -RZ, R26.H1_H1 ;  /* 0x3000001aff1a7230 */ /* 0x000fe40000004100 */
[----:B------:R-:W-:Y:S01]  /*9840*/  FFMA.FTZ R20, R15, R30, R20 ;  /* 0x0000001e0f147223 */ /* 0x000fe20000010014 */
[----:B------:R-:W-:Y:S02]  /*9850*/  HADD2.F32 R25, -RZ, R48.H0_H0 ;  /* 0x20000030ff197230 */ /* 0x000fe40000004100 */
[----:B------:R-:W-:Y:S02]  /*9860*/  HADD2.F32 R27, -RZ, R47.H0_H0 ;  /* 0x2000002fff1b7230 */ /* 0x000fe40000004100 */
        /* <DEDUP_REMOVED lines=18> */
[----:B------:R1:W-:Y:S01]  /*9990*/  STS.128 [R45+0x20400], R12 ;  /* 0x0204000c2d007388 */ /* 0x0003e20000000c00 */
[----:B------:R-:W-:-:S02]  /*99a0*/  F2FP.F16.F32.PACK_AB R24, R31, R32 ;  /* 0x000000201f18723e */ /* 0x000fc400000000ff */
[----:B------:R-:W-:-:S05]  /*99b0*/  F2FP.F16.F32.PACK_AB R26, R21, R20 ;  /* 0x00000014151a723e */ /* 0x000fca00000000ff */
[----:B------:R1:W-:Y:S02]  /*99c0*/  STS.128 [R46+0x20400], R24 ;  /* 0x020400182e007388 */ /* 0x0003e40000000c00 */
.L_x_8005:
[----:B------:R-:W-:Y:S05]  /*99d0*/  BSYNC B1 ;  /* 0x0000000000017941 */ /* 0x000fea0003800000 */
.L_x_8004:
[----:B------:R-:W-:Y:S01]  /*99e0*/  PRMT R33, R54, 0x5410, R55 ;  /* 0x0000541036217816 */ /* 0x000fe20000000037 */
[----:B------:R-:W-:Y:S06]  /*99f0*/  @P0 BRA `(.L_x_7996) ;  /* 0x0000000400800947 */ /* 0x000fec0003800000 */
[----:B------:R-:W2:Y:S01]  /*9a00*/  LDL R20, [R1+0x5c] ;  /* 0x00005c0001147983 */ /* 0x000ea20000100800 */
[C---:B-1----:R-:W-:Y:S02]  /*9a10*/  VIADD R12, R190.reuse, 0x20 ;  /* 0x00000020be0c7836 */ /* 0x042fe40000000000 */
[----:B0-----:R-:W-:Y:S01]  /*9a20*/  VIADD R13, R190, 0x20 ;  /* 0x00000020be0d7836 */ /* 0x001fe20000000000 */
[----:B------:R-:W3:Y:S01]  /*9a30*/  LDL R42, [R1+0x54] ;  /* 0x00005400012a7983 */ /* 0x000ee20000100800 */
[----:B------:R-:W-:Y:S02]  /*9a40*/  IMAD.SHL.U32 R12, R12, 0x40, RZ ;  /* 0x000000400c0c7824 */ /* 0x000fe400078e00ff */
[----:B------:R-:W-:-:S03]  /*9a50*/  IMAD.SHL.U32 R13, R13, 0x40, RZ ;  /* 0x000000400d0d7824 */ /* 0x000fc600078e00ff */
[----:B------:R-:W-:Y:S02]  /*9a60*/  LOP3.LUT R12, R12, 0x1c0, RZ, 0xc0, !PT ;  /* 0x000001c00c0c7812 */ /* 0x000fe400078ec0ff */
[----:B------:R-:W-:Y:S02]  /*9a70*/  LOP3.LUT R13, R13, 0x1c0, RZ, 0xc0, !PT ;  /* 0x000001c00d0d7812 */ /* 0x000fe400078ec0ff */
[----:B------:R-:W-:-:S04]  /*9a80*/  SHF.R.U32.HI R12, RZ, 0x3, R12 ;  /* 0x00000003ff0c7819 */ /* 0x000fc8000001160c */
[----:B------:R-:W-:Y:S01]  /*9a90*/  LOP3.LUT R3, R12, R3, R13, 0x1e, !PT ;  /* 0x000000030c037212 */ /* 0x000fe200078e1e0d */
[----:B------:R-:W-:Y:S01]  /*9aa0*/  HADD2.F32 R28, -RZ, R52.H1_H1 ;  /* 0x30000034ff1c7230 */ /* 0x000fe20000004100 */
        /* <DEDUP_REMOVED lines=8> */
[----:B------:R-:W-:Y:S02]  /*9b30*/  SHF.R.U64 R37, R6, 0x10, R7 ;  /* 0x0000001006257819 */ /* 0x000fe40000001207 */
[----:B--2---:R-:W-:Y:S01]  /*9b40*/  IADD3 R3, R20, R3, RZ ;  /* 0x0000000314037210 */ /* 0x004fe20007ffe0ff */
[----:B---3--:R-:W0:Y:S04]  /*9b50*/  LDS.128 R12, [R42+0x20400] ;  /* 0x020400002a0c7984 */ /* 0x008e280000000c00 */
[----:B------:R-:W-:-:S05]  /*9b60*/  IMAD R3, R3, 0x2, R2 ;  /* 0x0000000203037824 */ /* 0x000fca00078e0202 */
        /* <DEDUP_REMOVED lines=11> */
[----:B------:R-:W-:-:S02]  /*9c20*/  HADD2.F32 R9, -RZ, R52.H0_H0 ;  /* 0x20000034ff097230 */ /* 0x000fc40000004100 */
        /* <DEDUP_REMOVED lines=13> */
[--C-:B------:R-:W-:Y:S02]  /*9d00*/  HADD2.F32 R21, -RZ, R0.reuse.H1_H1 ;  /* 0x30000000ff157230 */ /* 0x100fe40000004100 */
        /* <DEDUP_REMOVED lines=47> */
.L_x_7996:
[----:B------:R-:W-:Y:S05]  /*a000*/  BSYNC B0 ;  /* 0x0000000000007941 */ /* 0x000fea0003800000 */
.L_x_7982:
        /* <DEDUP_REMOVED lines=8> */
.L_x_7979:
[----:B------:R-:W-:-:S13]  /*a090*/  ISETP.NE.AND P0, PT, R185, 0x3, PT ;  /* 0x00000003b900780c */ /* 0x000fda0003f05270 */
[----:B------:R-:W-:Y:S05]  /*a0a0*/  @!P0 BRA `(.L_x_8006) ;  /* 0x0000000000048947 */ /* 0x000fea0003800000 */
[----:B------:R-:W-:Y:S01]  /*a0b0*/  BPT.TRAP 0x1 ;  /* 0x000000040000795c */ /* 0x000fe20000300000 */
.L_x_8006:
[----:B------:R-:W-:Y:S01]  /*a0c0*/  IMAD R21, R18, 0x8, R2 ;  /* 0x0000000812157824 */ /* 0x000fe200078e0202 */
[----:B------:R-:W-:-:S04]  /*a0d0*/  SHF.L.U32 R58, R19, 0x1f, RZ ;  /* 0x0000001f133a7819 */ /* 0x000fc800000006ff */
[----:B------:R4:W0:Y:S01]  /*a0e0*/  SYNCS.PHASECHK.TRANS64.TRYWAIT P1, [R21+URZ+0x28c30], R58 ;  /* 0x028c303a150075a7 */ /* 0x000822000802017f */
[----:B------:R-:W-:Y:S05]  /*a0f0*/  @!P0 BRA `(.L_x_8007) ;  /* 0x0000000000048947 */ /* 0x000fea0003800000 */
[----:B------:R-:W-:Y:S01]  /*a100*/  BPT.TRAP 0x1 ;  /* 0x000000040000795c */ /* 0x000fe20000300000 */
.L_x_8007:
[C---:B--2---:R-:W-:Y:S02]  /*a110*/  VIADD R0, R2.reuse, 0x22400 ;  /* 0x0002240002007836 */ /* 0x044fe40000000000 */
[----:B01-3--:R-:W-:-:S03]  /*a120*/  VIADD R3, R2, 0x20400 ;  /* 0x0002040002037836 */ /* 0x00bfc60000000000 */
        /* <DEDUP_REMOVED lines=8> */
.L_x_8008:
[----:B------:R-:W-:Y:S01]  /*a1b0*/  IMAD R14, R18, 0x200, R13 ;  /* 0x00000200120e7824 */ /* 0x000fe200078e020d */
[----:B------:R-:W-:Y:S01]  /*a1c0*/  LOP3.LUT R4, R3, 0x10000, RZ, 0xfc, !PT ;  /* 0x0001000003047812 */ /* 0x000fe200078efcff */
[----:B------:R-:W-:Y:S01]  /*a1d0*/  IMAD.MOV.U32 R5, RZ, RZ, 0x40000040 ;  /* 0x40000040ff057424 */ /* 0x000fe200078e00ff */
[----:B------:R-:W-:Y:S01]  /*a1e0*/  MOV R15, 0x40000040 ;  /* 0x40000040000f7802 */ /* 0x000fe20000000f00 */
        /* <DEDUP_REMOVED lines=43> */
.L_x_8010:
[----:B------:R-:W1:Y:S01]  /*a4a0*/  LDC R3, c[0x0][0x448] ;  /* 0x00011200ff037b82 */ /* 0x000e620000000800 */
[----:B------:R-:W-:Y:S01]  /*a4b0*/  ULDC UR4, c[0x0][0x9d8] ;  /* 0x0002760000047ab9 */ /* 0x000fe20000000800 */
[----:B------:R-:W-:Y:S01]  /*a4c0*/  LOP3.LUT R22, R22, 0xfffffffd, RZ, 0xc0, !PT ;  /* 0xfffffffd16167812 */ /* 0x000fe200078ec0ff */
[----:B------:R-:W-:Y:S01]  /*a4d0*/  FMUL.FTZ R27, R27, UR4 ;  /* 0x000000041b1b7c20 */ /* 0x000fe20008410000 */
[----:B------:R-:W-:Y:S01]  /*a4e0*/  FMUL.FTZ R26, R26, UR4 ;  /* 0x000000041a1a7c20 */ /* 0x000fe20008410000 */
[----:B------:R-:W-:Y:S01]  /*a4f0*/  FMUL.FTZ R30, R30, UR4 ;  /* 0x000000041e1e7c20 */ /* 0x000fe20008410000 */
[----:B------:R-:W-:Y:S01]  /*a500*/  FMUL.FTZ R0, R24, UR4 ;  /* 0x0000000418007c20 */ /* 0x000fe20008410000 */
[----:B------:R-:W-:Y:S01]  /*a510*/  FMUL.FTZ R31, R31, UR4 ;  /* 0x000000041f1f7c20 */ /* 0x000fe20008410000 */
[----:B------:R2:W3:Y:S01]  /*a520*/  MUFU.TANH R24, R26 ;  /* 0x0000001a00187308 */ /* 0x0004e20000002400 */
        /* <DEDUP_REMOVED lines=15> */
[----:B-1----:R-:W-:Y:S01]  /*a620*/  ISETP.NE.AND P1, PT, R3, 0x1, PT ;  /* 0x000000010300780c */ /* 0x002fe20003f25270 */
[----:B------:R-:W-:Y:S01]  /*a630*/  IMAD.IADD R3, R229, 0x1, R199 ;  /* 0x00000001e5037824 */ /* 0x000fe200078e02c7 */
[----:B------:R-:W1:Y:S01]  /*a640*/  MUFU.TANH R30, R30 ;  /* 0x0000001e001e7308 */ /* 0x000e620000002400 */
[----:B------:R-:W-:Y:S01]  /*a650*/  FMUL.FTZ R36, R36, UR4 ;  /* 0x0000000424247c20 */ /* 0x000fe20008410000 */
[----:B------:R-:W-:Y:S01]  /*a660*/  FMUL.FTZ R37, R37, UR4 ;  /* 0x0000000425257c20 */ /* 0x000fe20008410000 */
[----:B------:R-:W-:Y:S01]  /*a670*/  FMUL.FTZ R41, R41, UR4 ;  /* 0x0000000429297c20 */ /* 0x000fe20008410000 */
[----:B------:R-:W-:Y:S01]  /*a680*/  MOV R20, R3 ;  /* 0x0000000300147202 */ /* 0x000fe20000000f00 */
[----:B------:R-:W-:Y:S01]  /*a690*/  FMUL.FTZ R40, R40, UR4 ;  /* 0x0000000428287c20 */ /* 0x000fe20008410000 */
[----:B------:R-:W-:Y:S01]  /*a6a0*/  FMUL.FTZ R45, R45, UR4 ;  /* 0x000000042d2d7c20 */ /* 0x000fe20008410000 */
[----:B------:R-:W-:Y:S01]  /*a6b0*/  FMUL.FTZ R44, R44, UR4 ;  /* 0x000000042c2c7c20 */ /* 0x000fe20008410000 */
[----:B------:R-:W0:Y:S01]  /*a6c0*/  MUFU.TANH R31, R31 ;  /* 0x0000001f001f7308 */ /* 0x000e220000002400 */
[----:B------:R-:W-:Y:S01]  /*a6d0*/  FMUL.FTZ R49, R49, UR4 ;  /* 0x0000000431317c20 */ /* 0x000fe20008410000 */
[----:B------:R-:W-:Y:S01]  /*a6e0*/  FMUL.FTZ R48, R48, UR4 ;  /* 0x0000000430307c20 */ /* 0x000fe20008410000 */
[----:B------:R-:W4:Y:S01]  /*a6f0*/  @P1 LDC R14, c[0x0][0x44c] ;  /* 0x00011300ff0e1b82 */ /* 0x000f220000000800 */
[----:B------:R-:W-:Y:S01]  /*a700*/  @P1 LOP3.LUT R22, R22, 0x2, RZ, 0xfc, !PT ;  /* 0x0000000216161812 */ /* 0x000fe200078efcff */
[----:B------:R-:W-:Y:S01]  /*a710*/  FMUL.FTZ R52, R52, UR4 ;  /* 0x0000000434347c20 */ /* 0x000fe20008410000 */
[----:B------:R-:W-:-:S02]  /*a720*/  FMUL.FTZ R53, R53, UR4 ;  /* 0x0000000435357c20 */ /* 0x000fc40008410000 */
[----:B------:R-:W0:Y:S03]  /*a730*/  MUFU.TANH R34, R34 ;  /* 0x0000002200227308 */ /* 0x000e260000002400 */
[----:B------:R-:W2:Y:S05]  /*a740*/  @P1 LDC R15, c[0x0][0x450] ;  /* 0x00011400ff0f1b82 */ /* 0x000eaa0000000800 */
[----:B------:R-:W0:Y:S08]  /*a750*/  MUFU.TANH R35, R35 ;  /* 0x0000002300237308 */ /* 0x000e300000002400 */
[----:B------:R-:W0:Y:S01]  /*a760*/  MUFU.TANH R38, R38 ;  /* 0x0000002600267308 */ /* 0x000e220000002400 */
[----:B----4-:R-:W-:-:S04]  /*a770*/  @P1 IMAD.HI.U32 R14, R3, R14, RZ ;  /* 0x0000000e030e1227 */ /* 0x010fc800078e00ff */
[----:B------:R-:W-:-:S03]  /*a780*/  IMAD.MOV.U32 R3, RZ, RZ, -0x40 ;  /* 0xffffffc0ff037424 */ /* 0x000fc600078e00ff */
[----:B------:R-:W4:Y:S01]  /*a790*/  MUFU.TANH R39, R39 ;  /* 0x0000002700277308 */ /* 0x000f220000002400 */
[----:B--2---:R-:W-:Y:S01]  /*a7a0*/  @P1 SHF.R.U32.HI R20, RZ, R15, R14 ;  /* 0x0000000fff141219 */ /* 0x004fe2000001160e */
[----:B------:R-:W-:-:S04]  /*a7b0*/  IMAD R3, R208, R3, 0x40 ;  /* 0x00000040d0037424 */ /* 0x000fc800078e0203 */
[----:B------:R-:W2:Y:S01]  /*a7c0*/  SHFL.IDX PT, R15, R20, 0x1, 0x1c1f ;  /* 0x003c1f00140f7f89 */ /* 0x000ea200000e0000 */
[----:B------:R-:W-:Y:S01]  /*a7d0*/  IADD3 R14, R198, 0x1, R3 ;  /* 0x00000001c60e7810 */ /* 0x000fe20007ffe003 */
[----:B------:R-:W4:Y:S01]  /*a7e0*/  MUFU.TANH R42, R42 ;  /* 0x0000002a002a7308 */ /* 0x000f220000002400 */
[----:B------:R-:W-:Y:S01]  /*a7f0*/  IADD3 R26, -R192, R3, R198 ;  /* 0x00000003c01a7210 */ /* 0x000fe20007ffe1c6 */
[----:B------:R-:W-:Y:S01]  /*a800*/  FMUL.FTZ R3, R47, UR4 ;  /* 0x000000042f037c20 */ /* 0x000fe20008410000 */
[----:B------:R-:W-:Y:S01]  /*a810*/  IADD3 R65, -R197, R14, -R192 ;  /* 0x0000000ec5417210 */ /* 0x000fe20007ffe9c0 */
[----:B------:R-:W4:Y:S04]  /*a820*/  SHFL.IDX PT, R20, R20, RZ, 0x1c1f ;  /* 0x001c1fff14147589 */ /* 0x000f2800000e0000 */
[----:B------:R-:W4:Y:S08]  /*a830*/  MUFU.TANH R25, R43 ;  /* 0x0000002b00197308 */ /* 0x000f300000002400 */
[----:B------:R-:W4:Y:S01]  /*a840*/  MUFU.TANH R46, R46 ;  /* 0x0000002e002e7308 */ /* 0x000f220000002400 */
[----:B--2---:R-:W-:-:S07]  /*a850*/  VIADDMNMX R14, R15, R65, R26, PT ;  /* 0x000000410f0e7246 */ /* 0x004fce000380011a */
[----:B------:R-:W-:Y:S01]  /*a860*/  MUFU.TANH R54, R54 ;  /* 0x0000003600367308 */ /* 0x000fe20000002400 */
[C---:B------:R-:W-:Y:S02]  /*a870*/  ISETP.GT.AND P1, PT, R14.reuse, RZ, PT ;  /* 0x000000ff0e00720c */ /* 0x040fe40003f24270 */
[C---:B------:R-:W-:Y:S02]  /*a880*/  ISETP.GT.AND P2, PT, R14.reuse, 0x1, PT ;  /* 0x000000010e00780c */ /* 0x040fe40003f44270 */
[----:B------:R-:W-:Y:S02]  /*a890*/  ISETP.GT.AND P3, PT, R14, 0x8, PT ;  /* 0x000000080e00780c */ /* 0x000fe40003f64270 */
[----:B---3--:R-:W-:Y:S01]  /*a8a0*/  FSEL R24, R24, -INF , P1 ;  /* 0xff80000018187808 */ /* 0x008fe20000800000 */
[----:B------:R-:W-:Y:S01]  /*a8b0*/  MUFU.TANH R55, R55 ;  /* 0x0000003700377308 */ /* 0x000fe20000002400 */
[----:B-----5:R-:W-:Y:S02]  /*a8c0*/  FSEL R63, R27, -INF , P2 ;  /* 0xff8000001b3f7808 */ /* 0x020fe40001000000 */
[----:B-1----:R-:W-:-:S02]  /*a8d0*/  FSEL R61, R30, -INF , P3 ;  /* 0xff8000001e3d7808 */ /* 0x002fc40001800000 */
[----:B------:R-:W-:Y:S02]  /*a8e0*/  ISETP.GT.AND P1, PT, R14, 0x9, PT ;  /* 0x000000090e00780c */ /* 0x000fe40003f24270 */
[----:B------:R-:W-:Y:S01]  /*a8f0*/  FMNMX.FTZ R30, R24, R63, !PT ;  /* 0x0000003f181e7209 */ /* 0x000fe20007810000 */
[----:B------:R1:W2:Y:S01]  /*a900*/  MUFU.TANH R27, R3 ;  /* 0x00000003001b7308 */ /* 0x0002a20000002400 */
[C---:B------:R-:W-:Y:S02]  /*a910*/  ISETP.GT.AND P2, PT, R14.reuse, 0x10, PT ;  /* 0x000000100e00780c */ /* 0x040fe40003f44270 */
[----:B0-----:R-:W-:Y:S02]  /*a920*/  FSEL R59, R31, -INF , P1 ;  /* 0xff8000001f3b7808 */ /* 0x001fe40000800000 */
[----:B------:R-:W-:Y:S02]  /*a930*/  FMNMX.FTZ R30, R61, R30, !PT ;  /* 0x0000001e3d1e7209 */ /* 0x000fe40007810000 */
[----:B------:R-:W-:Y:S01]  /*a940*/  ISETP.GT.AND P1, PT, R14, 0x11, PT ;  /* 0x000000110e00780c */ /* 0x000fe20003f24270 */
[----:B------:R-:W0:Y:S01]  /*a950*/  MUFU.TANH R31, R50 ;  /* 0x00000032001f7308 */ /* 0x000e220000002400 */
[----:B------:R-:W-:Y:S01]  /*a960*/  FSEL R47, R34, -INF , P2 ;  /* 0xff800000222f7808 */ /* 0x000fe20001000000 */
[----:B-1----:R-:W-:Y:S01]  /*a970*/  FMUL.FTZ R3, R51, UR4 ;  /* 0x0000000433037c20 */ /* 0x002fe20008410000 */
[----:B------:R-:W-:-:S02]  /*a980*/  FMNMX.FTZ R30, R59, R30, !PT ;  /* 0x0000001e3b1e7209 */ /* 0x000fc40007810000 */
[C---:B------:R-:W-:Y:S02]  /*a990*/  ISETP.GT.AND P2, PT, R14.reuse, 0x18, PT ;  /* 0x000000180e00780c */ /* 0x040fe40003f44270 */
[----:B------:R-:W-:Y:S01]  /*a9a0*/  FSEL R57, R35, -INF , P1 ;  /* 0xff80000023397808 */ /* 0x000fe20000800000 */
[----:B------:R-:W1:Y:S01]  /*a9b0*/  MUFU.TANH R3, R3 ;  /* 0x0000000300037308 */ /* 0x000e620000002400 */
[----:B------:R-:W-:Y:S02]  /*a9c0*/  FMNMX.FTZ R30, R47, R30, !PT ;  /* 0x0000001e2f1e7209 */ /* 0x000fe40007810000 */
[----:B------:R-:W-:Y:S02]  /*a9d0*/  ISETP.GT.AND P1, PT, R14, 0x19, PT ;  /* 0x000000190e00780c */ /* 0x000fe40003f24270 */
[----:B------:R-:W-:Y:S02]  /*a9e0*/  FSEL R43, R38, -INF , P2 ;  /* 0xff800000262b7808 */ /* 0x000fe40001000000 */
[----:B------:R-:W-:Y:S01]  /*a9f0*/  FMNMX.FTZ R30, R57, R30, !PT ;  /* 0x0000001e391e7209 */ /* 0x000fe20007810000 */
[----:B------:R-:W3:Y:S01]  /*aa00*/  MUFU.TANH R0, R0 ;  /* 0x0000000000007308 */ /* 0x000ee20000002400 */
[----:B------:R-:W-:-:S02]  /*aa10*/  ISETP.GT.AND P2, PT, R14, 0x20, PT ;  /* 0x000000200e00780c */ /* 0x000fc40003f44270 */
[----:B----4-:R-:W-:Y:S02]  /*aa20*/  FSEL R51, R39, -INF , P1 ;  /* 0xff80000027337808 */ /* 0x010fe40000800000 */
[----:B------:R-:W-:Y:S02]  /*aa30*/  FMNMX.FTZ R30, R43, R30, !PT ;  /* 0x0000001e2b1e7209 */ /* 0x000fe40007810000 */
[----:B------:R-:W-:Y:S01]  /*aa40*/  ISETP.GT.AND P1, PT, R14, 0x21, PT ;  /* 0x000000210e00780c */ /* 0x000fe20003f24270 */
[----:B------:R-:W4:Y:S01]  /*aa50*/  MUFU.TANH R12, R12 ;  /* 0x0000000c000c7308 */ /* 0x000f220000002400 */
        /* <DEDUP_REMOVED lines=9> */
[----:B------:R-:W-:Y:S01]  /*aaf0*/  MUFU.TANH R32, R32 ;  /* 0x0000002000207308 */ /* 0x000fe20000002400 */
[----:B------:R-:W-:-:S02]  /*ab00*/  ISETP.GT.AND P2, PT, R14, 0x30, PT ;  /* 0x000000300e00780c */ /* 0x000fc40003f44270 */
[----:B--2---:R-:W-:Y:S02]  /*ab10*/  FSEL R35, R27, -INF , P1 ;  /* 0xff8000001b237808 */ /* 0x004fe40000800000 */
[----:B------:R-:W-:Y:S02]  /*ab20*/  FMNMX.FTZ R30, R25, R30, !PT ;  /* 0x0000001e191e7209 */ /* 0x000fe40007810000 */
[C---:B------:R-:W-:Y:S01]  /*ab30*/  ISETP.GT.AND P1, PT, R14.reuse, 0x31, PT ;  /* 0x000000310e00780c */ /* 0x040fe20003f24270 */
[----:B------:R3:W-:Y:S01]  /*ab40*/  MUFU.TANH R38, R33 ;  /* 0x0000002100267308 */ /* 0x0007e20000002400 */
[----:B0-----:R-:W-:Y:S02]  /*ab50*/  FSEL R31, R31, -INF , P2 ;  /* 0xff8000001f1f7808 */ /* 0x001fe40001000000 */
[----:B------:R-:W-:Y:S02]  /*ab60*/  FMNMX.FTZ R30, R35, R30, !PT ;  /* 0x0000001e231e7209 */ /* 0x000fe40007810000 */
[----:B------:R-:W-:-:S02]  /*ab70*/  ISETP.GT.AND P2, PT, R14, 0x38, PT ;  /* 0x000000380e00780c */ /* 0x000fc40003f44270 */
[----:B-1----:R-:W-:Y:S01]  /*ab80*/  FSEL R27, R3, -INF , P1 ;  /* 0xff800000031b7808 */ /* 0x002fe20000800000 */
[----:B------:R-:W-:Y:S01]  /*ab90*/  MUFU.TANH R36, R36 ;  /* 0x0000002400247308 */ /* 0x000fe20000002400 */
[----:B------:R-:W-:Y:S02]  /*aba0*/  FMNMX.FTZ R30, R31, R30, !PT ;  /* 0x0000001e1f1e7209 */ /* 0x000fe40007810000 */
[----:B------:R-:W-:Y:S01]  /*abb0*/  ISETP.GT.AND P1, PT, R14, 0x39, PT ;  /* 0x000000390e00780c */ /* 0x000fe20003f24270 */
[----:B------:R-:W-:Y:S01]  /*abc0*/  FMUL.FTZ R14, R29, UR4 ;  /* 0x000000041d0e7c20 */ /* 0x000fe20008410000 */
[----:B------:R-:W-:Y:S01]  /*abd0*/  FSEL R29, R54, -INF , P2 ;  /* 0xff800000361d7808 */ /* 0x000fe20001000000 */
[----:B------:R-:W-:Y:S01]  /*abe0*/  ULDC UR4, c[0x0][0x988] ;  /* 0x0002620000047ab9 */ /* 0x000fe20000000800 */
[----:B------:R-:W-:Y:S01]  /*abf0*/  FMNMX.FTZ R30, R27, R30, !PT ;  /* 0x0000001e1b1e7209 */ /* 0x000fe20007810000 */
[----:B------:R-:W0:Y:S01]  /*ac00*/  MUFU.TANH R34, R14 ;  /* 0x0000000e00227308 */ /* 0x000e220000002400 */
[----:B------:R-:W-:-:S02]  /*ac10*/  FSEL R3, R55, -INF , P1 ;  /* 0xff80000037037808 */ /* 0x000fc40000800000 */
[----:B------:R-:W-:Y:S02]  /*ac20*/  FMNMX.FTZ R30, R29, R30, !PT ;  /* 0x0000001e1d1e7209 */ /* 0x000fe40007810000 */
[----:B------:R-:W-:Y:S02]  /*ac30*/  VIADDMNMX R26, R20, R65, R26, PT ;  /* 0x00000041141a7246 */ /* 0x000fe4000380011a */
[----:B------:R-:W-:Y:S01]  /*ac40*/  FMNMX.FTZ R30, R3, R30, !PT ;  /* 0x0000001e031e7209 */ /* 0x000fe20007810000 */
[----:B------:R5:W-:Y:S01]  /*ac50*/  MUFU.TANH R42, R37 ;  /* 0x00000025002a7308 */ /* 0x000be20000002400 */
[C---:B------:R-:W-:Y:S02]  /*ac60*/  ISETP.GT.AND P1, PT, R26.reuse, RZ, PT ;  /* 0x000000ff1a00720c */ /* 0x040fe40003f24270 */
[C---:B------:R-:W-:Y:S01]  /*ac70*/  ISETP.GT.AND P2, PT, R26.reuse, 0x1, PT ;  /* 0x000000011a00780c */ /* 0x040fe20003f44270 */
[----:B------:R-:W1:Y:S01]  /*ac80*/  SHFL.BFLY PT, R55, R30, 0x2, 0x1f ;  /* 0x0c401f001e377f89 */ /* 0x000e6200000e0000 */
[----:B------:R-:W-:-:S02]  /*ac90*/  ISETP.GT.AND P3, PT, R26, 0x8, PT ;  /* 0x000000081a00780c */ /* 0x000fc40003f64270 */
[----:B---3--:R-:W-:Y:S01]  /*aca0*/  FSEL R33, R0, -INF , P1 ;  /* 0xff80000000217808 */ /* 0x008fe20000800000 */
[----:B------:R0:W-:Y:S01]  /*acb0*/  MUFU.TANH R69, R41 ;  /* 0x0000002900457308 */ /* 0x0001e20000002400 */
[----:B----4-:R-:W-:Y:S02]  /*acc0*/  FSEL R12, R12, -INF , P2 ;  /* 0xff8000000c0c7808 */ /* 0x010fe40001000000 */
[----:B------:R-:W-:Y:S02]  /*acd0*/  ISETP.GT.AND P1, PT, R26, 0x9, PT ;  /* 0x000000091a00780c */ /* 0x000fe40003f24270 */
[----:B-----5:R-:W-:Y:S02]  /*ace0*/  FSEL R37, R28, -INF , P3 ;  /* 0xff8000001c257808 */ /* 0x020fe40001800000 */
[----:B------:R-:W-:Y:S01]  /*acf0*/  FMNMX.FTZ R0, R33, R12, !PT ;  /* 0x0000000c21007209 */ /* 0x000fe20007810000 */
[----:B------:R-:W2:Y:S01]  /*ad00*/  MUFU.TANH R40, R40 ;  /* 0x0000002800287308 */ /* 0x000ea20000002400 */
[----:B------:R-:W-:-:S02]  /*ad10*/  ISETP.GT.AND P2, PT, R26, 0x10, PT ;  /* 0x000000101a00780c */ /* 0x000fc40003f44270 */
[----:B0-----:R-:W-:Y:S02]  /*ad20*/  FSEL R41, R34, -INF , P1 ;  /* 0xff80000022297808 */ /* 0x001fe40000800000 */
[----:B------:R-:W-:Y:S02]  /*ad30*/  FMNMX.FTZ R0, R37, R0, !PT ;  /* 0x0000000025007209 */ /* 0x000fe40007810000 */
[C---:B------:R-:W-:Y:S01]  /*ad40*/  ISETP.GT.AND P1, PT, R26.reuse, 0x11, PT ;  /* 0x000000111a00780c */ /* 0x040fe20003f24270 */
[----:B------:R-:W0:Y:S01]  /*ad50*/  MUFU.TANH R44, R44 ;  /* 0x0000002c002c7308 */ /* 0x000e220000002400 */
[----:B------:R-:W-:Y:S02]  /*ad60*/  FMNMX.FTZ R0, R41, R0, !PT ;  /* 0x0000000029007209 */ /* 0x000fe40007810000 */
[----:B------:R-:W-:Y:S02]  /*ad70*/  ISETP.GT.AND P3, PT, R26, 0x29, PT ;  /* 0x000000291a00780c */ /* 0x000fe40003f64270 */
[----:B-1----:R-:W-:-:S03]  /*ad80*/  FMNMX.FTZ R55, R30, R55, !PT ;  /* 0x000000371e377209 */ /* 0x002fc60007810000 */
[----:B------:R1:W3:Y:S02]  /*ad90*/  MUFU.TANH R30, R45 ;  /* 0x0000002d001e7308 */ /* 0x0002e40000002400 */
[----:B------:R-:W4:Y:S06]  /*ada0*/  SHFL.BFLY PT, R14, R55, 0x1, 0x1f ;  /* 0x0c201f00370e7f89 */ /* 0x000f2c00000e0000 */
[----:B------:R5:W-:Y:S01]  /*adb0*/  MUFU.TANH R75, R49 ;  /* 0x00000031004b7308 */ /* 0x000be20000002400 */
[----:B-1----:R-:W-:Y:S02]  /*adc0*/  FSEL R45, R32, -INF , P2 ;  /* 0xff800000202d7808 */ /* 0x002fe40001000000 */
[----:B------:R-:W-:-:S02]  /*add0*/  ISETP.GT.AND P2, PT, R26, 0x18, PT ;  /* 0x000000181a00780c */ /* 0x000fc40003f44270 */
[----:B------:R-:W-:Y:S02]  /*ade0*/  FMNMX.FTZ R0, R45, R0, !PT ;  /* 0x000000002d007209 */ /* 0x000fe40007810000 */
[----:B------:R-:W-:Y:S01]  /*adf0*/  FSEL R65, R36, -INF , P2 ;  /* 0xff80000024417808 */ /* 0x000fe20001000000 */
[----:B------:R-:W1:Y:S01]  /*ae00*/  MUFU.TANH R48, R48 ;  /* 0x0000003000307308 */ /* 0x000e620000002400 */
[----:B------:R-:W-:-:S04]  /*ae10*/  ISETP.GT.AND P2, PT, R26, 0x20, PT ;  /* 0x000000201a00780c */ /* 0x000fc80003f44270 */
[----:B--2---:R-:W-:Y:S02]  /*ae20*/  FSEL R67, R40, -INF , P2 ;  /* 0xff80000028437808 */ /* 0x004fe40001000000 */
[----:B------:R-:W-:Y:S01]  /*ae30*/  ISETP.GT.AND P2, PT, R26, 0x28, PT ;  /* 0x000000281a00780c */ /* 0x000fe20003f44270 */
[----:B------:R-:W2:Y:S01]  /*ae40*/  MUFU.TANH R52, R52 ;  /* 0x0000003400347308 */ /* 0x000ea20000002400 */
[----:B----4-:R-:W-:Y:S01]  /*ae50*/  FMNMX.FTZ R20, R55, R14, !PT ;  /* 0x0000000e37147209 */ /* 0x010fe20007810000 */
[----:B------:R-:W-:Y:S01]  /*ae60*/  IMAD.U32 R14, RZ, RZ, UR4 ;  /* 0x00000004ff0e7e24 */ /* 0x000fe2000f8e00ff */
[----:B------:R-:W-:Y:S02]  /*ae70*/  FSEL R55, R38, -INF , P1 ;  /* 0xff80000026377808 */ /* 0x000fe40000800000 */
[----:B------:R-:W-:Y:S01]  /*ae80*/  ISETP.GT.AND P1, PT, R26, 0x19, PT ;  /* 0x000000191a00780c */ /* 0x000fe20003f24270 */
[----:B------:R-:W-:Y:S01]  /*ae90*/  FMUL.FTZ R28, R20, R14 ;  /* 0x0000000e141c7220 */ /* 0x000fe20000410000 */
[----:B------:R-:W-:Y:S01]  /*aea0*/  FMNMX.FTZ R0, R55, R0, !PT ;  /* 0x0000000037007209 */ /* 0x000fe20007810000 */
[----:B------:R3:W4:Y:S01]  /*aeb0*/  MUFU.TANH R32, R53 ;  /* 0x0000003500207308 */ /* 0x0007220000002400 */
[----:B-----5:R-:W-:-:S02]  /*aec0*/  FSEL R49, R42, -INF , P1 ;  /* 0xff8000002a317808 */ /* 0x020fc40000800000 */
[----:B------:R-:W-:Y:S02]  /*aed0*/  FMNMX.FTZ R0, R65, R0, !PT ;  /* 0x0000000041007209 */ /* 0x000fe40007810000 */
[----:B------:R-:W-:Y:S02]  /*aee0*/  ISETP.GT.AND P1, PT, R26, 0x21, PT ;  /* 0x000000211a00780c */ /* 0x000fe40003f24270 */
[----:B------:R-:W-:Y:S02]  /*aef0*/  FMNMX.FTZ R0, R49, R0, !PT ;  /* 0x0000000031007209 */ /* 0x000fe40007810000 */
[----:B------:R-:W-:Y:S02]  /*af00*/  FSEL R69, R69, -INF , P1 ;  /* 0xff80000045457808 */ /* 0x000fe40000800000 */
[----:B------:R-:W-:Y:S02]  /*af10*/  FMNMX.FTZ R0, R67, R0, !PT ;  /* 0x0000000043007209 */ /* 0x000fe40007810000 */
[----:B0-----:R-:W-:-:S02]  /*af20*/  FSEL R71, R44, -INF , P2 ;  /* 0xff8000002c477808 */ /* 0x001fc40001000000 */
[----:B------:R-:W-:Y:S02]  /*af30*/  FMNMX.FTZ R0, R69, R0, !PT ;  /* 0x0000000045007209 */ /* 0x000fe40007810000 */
[----:B------:R-:W-:Y:S02]  /*af40*/  ISETP.GT.AND P1, PT, R26, 0x30, PT ;  /* 0x000000301a00780c */ /* 0x000fe40003f24270 */
[----:B---3--:R-:W-:Y:S02]  /*af50*/  FSEL R53, R30, -INF , P3 ;  /* 0xff8000001e357808 */ /* 0x008fe40001800000 */
[----:B------:R-:W-:Y:S02]  /*af60*/  FMNMX.FTZ R0, R71, R0, !PT ;  /* 0x0000000047007209 */ /* 0x000fe40007810000 */
[----:B------:R-:W-:Y:S02]  /*af70*/  ISETP.GT.AND P2, PT, R26, 0x31, PT ;  /* 0x000000311a00780c */ /* 0x000fe40003f44270 */
[----:B-1----:R-:W-:-:S02]  /*af80*/  FSEL R73, R48, -INF , P1 ;  /* 0xff80000030497808 */ /* 0x002fc40000800000 */
[----:B------:R-:W-:Y:S02]  /*af90*/  FMNMX.FTZ R0, R53, R0, !PT ;  /* 0x0000000035007209 */ /* 0x000fe40007810000 */
[----:B------:R-:W-:Y:S02]  /*afa0*/  FSETP.NEU.FTZ.AND P4, PT, R20, -INF , PT ;  /* 0xff8000001400780b */ /* 0x000fe40003f9d000 */
[----:B------:R-:W-:Y:S02]  /*afb0*/  ISETP.GT.AND P1, PT, R26, 0x38, PT ;  /* 0x000000381a00780c */ /* 0x000fe40003f24270 */
[----:B------:R-:W-:Y:S02]  /*afc0*/  FSEL R75, R75, -INF , P2 ;  /* 0xff8000004b4b7808 */ /* 0x000fe40001000000 */
[----:B------:R-:W-:Y:S02]  /*afd0*/  FMNMX.FTZ R0, R73, R0, !PT ;  /* 0x0000000049007209 */ /* 0x000fe40007810000 */
[----:B------:R-:W-:-:S02]  /*afe0*/  FSEL R28, R28, RZ, P4 ;  /* 0x000000ff1c1c7208 */ /* 0x000fc40002000000 */
[----:B------:R-:W-:Y:S02]  /*aff0*/  ISETP.GT.AND P2, PT, R26, 0x39, PT ;  /* 0x000000391a00780c */ /* 0x000fe40003f44270 */
[----:B--2---:R-:W-:Y:S01]  /*b000*/  FSEL R77, R52, -INF , P1 ;  /* 0xff800000344d7808 */ /* 0x004fe20000800000 */
[--C-:B------:R-:W-:Y:S01]  /*b010*/  FFMA.FTZ R26, R63, R14, -R28.reuse ;  /* 0x0000000e3f1a7223 */ /* 0x100fe2000001081c */
[----:B------:R-:W-:Y:S01]  /*b020*/  FMNMX.FTZ R0, R75, R0, !PT ;  /* 0x000000004b007209 */ /* 0x000fe20007810000 */
[-CC-:B------:R-:W-:Y:S01]  /*b030*/  FFMA.FTZ R24, R24, R14.reuse, -R28.reuse ;  /* 0x0000000e18187223 */ /* 0x180fe2000001081c */
[----:B----4-:R-:W-:Y:S01]  /*b040*/  FSEL R63, R32, -INF , P2 ;  /* 0xff800000203f7808 */ /* 0x010fe20001000000 */
[--C-:B------:R-:W-:Y:S01]  /*b050*/  FFMA.FTZ R61, R61, R14, -R28.reuse ;  /* 0x0000000e3d3d7223 */ /* 0x100fe2000001081c */
[----:B------:R-:W-:Y:S01]  /*b060*/  FMNMX.FTZ R0, R77, R0, !PT ;  /* 0x000000004d007209 */ /* 0x000fe20007810000 */
[----:B------:R0:W-:Y:S01]  /*b070*/  MUFU.EX2 R165, R24 ;  /* 0x0000001800a57308 */ /* 0x0001e20000000800 */
[-CC-:B------:R-:W-:Y:S01]  /*b080*/  FFMA.FTZ R47, R47, R14.reuse, -R28.reuse ;  /* 0x0000000e2f2f7223 */ /* 0x180fe2000001081c */
[--C-:B------:R-:W-:Y:S01]  /*b090*/  FFMA.FTZ R27, R27, R14, -R28.reuse ;  /* 0x0000000e1b1b7223 */ /* 0x100fe2000001081c */
[----:B------:R-:W-:Y:S01]  /*b0a0*/  FMNMX.FTZ R0, R63, R0, !PT ;  /* 0x000000003f007209 */ /* 0x000fe20007810000 */
[-CC-:B------:R-:W-:Y:S01]  /*b0b0*/  FFMA.FTZ R57, R57, R14.reuse, -R28.reuse ;  /* 0x0000000e39397223 */ /* 0x180fe2000001081c */
[-CC-:B------:R-:W-:Y:S01]  /*b0c0*/  FFMA.FTZ R43, R43, R14.reuse, -R28.reuse ;  /* 0x0000000e2b2b7223 */ /* 0x180fe2000001081c */
[-CC-:B------:R-:W-:Y:S01]  /*b0d0*/  FFMA.FTZ R3, R3, R14.reuse, -R28.reuse ;  /* 0x0000000e03037223 */ /* 0x180fe2000001081c */
[-CC-:B------:R-:W-:Y:S01]  /*b0e0*/  FFMA.FTZ R51, R51, R14.reuse, -R28.reuse ;  /* 0x0000000e33337223 */ /* 0x180fe2000001081c */
[----:B------:R-:W1:Y:S01]  /*b0f0*/  MUFU.EX2 R30, R26 ;  /* 0x0000001a001e7308 */ /* 0x000e620000000800 */
[-CC-:B0-----:R-:W-:Y:S01]  /*b100*/  FFMA.FTZ R24, R59, R14.reuse, -R28.reuse ;  /* 0x0000000e3b187223 */ /* 0x181fe2000001081c */
[-CC-:B------:R-:W-:Y:S01]  /*b110*/  FFMA.FTZ R39, R39, R14.reuse, -R28.reuse ;  /* 0x0000000e27277223 */ /* 0x180fe2000001081c */
[----:B------:R-:W0:Y:S01]  /*b120*/  SHFL.BFLY PT, R59, R0, 0x2, 0x1f ;  /* 0x0c401f00003b7f89 */ /* 0x000e2200000e0000 */
[-CC-:B------:R-:W-:Y:S01]  /*b130*/  FFMA.FTZ R25, R25, R14.reuse, -R28.reuse ;  /* 0x0000000e19197223 */ /* 0x180fe2000001081c */
[-CC-:B------:R-:W-:Y:S01]  /*b140*/  FFMA.FTZ R35, R35, R14.reuse, -R28.reuse ;  /* 0x0000000e23237223 */ /* 0x180fe2000001081c */
[-CC-:B------:R-:W-:Y:S01]  /*b150*/  FFMA.FTZ R31, R31, R14.reuse, -R28.reuse ;  /* 0x0000000e1f1f7223 */ /* 0x180fe2000001081c */
[-CC-:B------:R-:W-:Y:S01]  /*b160*/  FFMA.FTZ R29, R29, R14.reuse, -R28.reuse ;  /* 0x0000000e1d1d7223 */ /* 0x180fe2000001081c */
[----:B------:R2:W-:Y:S08]  /*b170*/  MUFU.EX2 R32, R24 ;  /* 0x0000001800207308 */ /* 0x0005f00000000800 */
[----:B------:R-:W3:Y:S01]  /*b180*/  MUFU.EX2 R61, R61 ;  /* 0x0000003d003d7308 */ /* 0x000ee20000000800 */
[----:B--2---:R-:W-:Y:S01]  /*b190*/  FFMA.FTZ R24, R15, R14, -R28 ;  /* 0x0000000e0f187223 */ /* 0x004fe2000001081c */
[----:B-1----:R-:W-:Y:S01]  /*b1a0*/  FADD.FTZ R26, R165, R30 ;  /* 0x0000001ea51a7221 */ /* 0x002fe20000010000 */
[----:B------:R-:W-:-:S05]  /*b1b0*/  F2FP.F16.F32.PACK_AB R165, R30, R165 ;  /* 0x000000a51ea5723e */ /* 0x000fca00000000ff */
[----:B------:R-:W-:Y:S01]  /*b1c0*/  MUFU.EX2 R47, R47 ;  /* 0x0000002f002f7308 */ /* 0x000fe20000000800 */
[----:B0-----:R-:W-:-:S05]  /*b1d0*/  FMNMX.FTZ R59, R0, R59, !PT ;  /* 0x0000003b003b7209 */ /* 0x001fca0007810000 */
[----:B------:R-:W0:Y:S02]  /*b1e0*/  SHFL.BFLY PT, R0, R59, 0x1, 0x1f ;  /* 0x0c201f003b007f89 */ /* 0x000e2400000e0000 */
[----:B------:R1:W-:Y:S01]  /*b1f0*/  MUFU.EX2 R42, R27 ;  /* 0x0000001b002a7308 */ /* 0x0003e20000000800 */
[----:B---3--:R-:W-:-:S07]  /*b200*/  F2FP.F16.F32.PACK_AB R167, R32, R61 ;  /* 0x0000003d20a7723e */ /* 0x008fce00000000ff */
[----:B------:R-:W2:Y:S01]  /*b210*/  MUFU.EX2 R34, R57 ;  /* 0x0000003900227308 */ /* 0x000ea20000000800 */
[----:B-1----:R-:W-:-:S04]  /*b220*/  FADD.FTZ R27, R61, R26 ;  /* 0x0000001a3d1b7221 */ /* 0x002fc80000010000 */
[----:B------:R-:W-:-:S03]  /*b230*/  FADD.FTZ R44, R32, R27 ;  /* 0x0000001b202c7221 */ /* 0x000fc60000010000 */
[----:B------:R1:W-:Y:S01]  /*b240*/  MUFU.EX2 R28, R3 ;  /* 0x00000003001c7308 */ /* 0x0003e20000000800 */
[----:B0-----:R-:W-:-:S07]  /*b250*/  FMNMX.FTZ R15, R59, R0, !PT ;  /* 0x000000003b0f7209 */ /* 0x001fce0007810000 */
[----:B------:R-:W-:Y:S01]  /*b260*/  MUFU.EX2 R43, R43 ;  /* 0x0000002b002b7308 */ /* 0x000fe20000000800 */
[----:B-1----:R-:W-:Y:S01]  /*b270*/  VIADD R3, R21, 0x28c40 ;  /* 0x00028c4015037836 */ /* 0x002fe20000000000 */
[----:B--2---:R-:W-:Y:S01]  /*b280*/  F2FP.F16.F32.PACK_AB R161, R34, R47 ;  /* 0x0000002f22a1723e */ /* 0x004fe200000000ff */
[CC--:B------:R-:W-:Y:S01]  /*b290*/  FMUL.FTZ R0, R15.reuse, R14.reuse ;  /* 0x0000000e0f007220 */ /* 0x0c0fe20000410000 */
[----:B------:R-:W-:Y:S02]  /*b2a0*/  FSETP.NEU.FTZ.AND P1, PT, R15, -INF , PT ;  /* 0xff8000000f00780b */ /* 0x000fe40003f3d000 */
[----:B------:R-:W-:Y:S02]  /*b2b0*/  PRMT R3, R188, 0x654, R3 ;  /* 0x00000654bc037816 */ /* 0x000fe40000000003 */
[----:B------:R0:W-:Y:S01]  /*b2c0*/  MUFU.EX2 R40, R35 ;  /* 0x0000002300287308 */ /* 0x0001e20000000800 */
[----:B------:R-:W-:Y:S01]  /*b2d0*/  FSEL R0, R0, RZ, P1 ;  /* 0x000000ff00007208 */ /* 0x000fe20000800000 */
[----:B------:R1:W-:Y:S04]  /*b2e0*/  SYNCS.ARRIVE.TRANS64.RED.A1T0 RZ, [R3+URZ], RZ ;  /* 0x000000ff03ff79a7 */ /* 0x0003e8000810043f */
        /* <DEDUP_REMOVED lines=9> */
[-C--:B------:R-:W-:Y:S01]  /*b380*/  FFMA.FTZ R67, R67, R14.reuse, -R0 ;  /* 0x0000000e43437223 */ /* 0x080fe20000010800 */
[----:B0-----:R-:W-:Y:S01]  /*b390*/  FADD.FTZ R35, R47, R44 ;  /* 0x0000002c2f237221 */ /* 0x001fe20000010000 */
[-CC-:B------:R-:W-:Y:S01]  /*b3a0*/  FFMA.FTZ R69, R69, R14.reuse, -R0.reuse ;  /* 0x0000000e45457223 */ /* 0x180fe20000010800 */
[-CC-:B------:R-:W-:Y:S01]  /*b3b0*/  FFMA.FTZ R71, R71, R14.reuse, -R0.reuse ;  /* 0x0000000e47477223 */ /* 0x180fe20000010800 */
[-CC-:B------:R-:W-:Y:S01]  /*b3c0*/  FFMA.FTZ R53, R53, R14.reuse, -R0.reuse ;  /* 0x0000000e35357223 */ /* 0x180fe20000010800 */
[----:B------:R-:W0:Y:S01]  /*b3d0*/  MUFU.EX2 R12, R12 ;  /* 0x0000000c000c7308 */ /* 0x000e220000000800 */
[----:B------:R-:W-:Y:S01]  /*b3e0*/  FADD.FTZ R46, R34, R35 ;  /* 0x00000023222e7221 */ /* 0x000fe20000010000 */
[-CC-:B------:R-:W-:Y:S01]  /*b3f0*/  FFMA.FTZ R73, R73, R14.reuse, -R0.reuse ;  /* 0x0000000e49497223 */ /* 0x180fe20000010800 */
[-CC-:B------:R-:W-:Y:S01]  /*b400*/  FFMA.FTZ R75, R75, R14.reuse, -R0.reuse ;  /* 0x0000000e4b4b7223 */ /* 0x180fe20000010800 */
[-CC-:B------:R-:W-:Y:S01]  /*b410*/  FFMA.FTZ R77, R77, R14.reuse, -R0.reuse ;  /* 0x0000000e4d4d7223 */ /* 0x180fe20000010800 */
[----:B------:R-:W-:-:S03]  /*b420*/  FFMA.FTZ R0, R63, R14, -R0 ;  /* 0x0000000e3f007223 */ /* 0x000fc60000010800 */
[----:B------:R-:W2:Y:S08]  /*b430*/  MUFU.EX2 R37, R37 ;  /* 0x0000002500257308 */ /* 0x000eb00000000800 */
[----:B------:R-:W3:Y:S01]  /*b440*/  MUFU.EX2 R166, R41 ;  /* 0x0000002900a67308 */ /* 0x000ee20000000800 */
[----:B0-----:R-:W-:Y:S01]  /*b450*/  FADD.FTZ R26, R33, R12 ;  /* 0x0000000c211a7221 */ /* 0x001fe20000010000 */
[----:B------:R-:W-:-:S06]  /*b460*/  F2FP.F16.F32.PACK_AB R164, R12, R33 ;  /* 0x000000210ca4723e */ /* 0x000fcc00000000ff */
[----:B------:R-:W1:Y:S01]  /*b470*/  MUFU.EX2 R45, R45 ;  /* 0x0000002d002d7308 */ /* 0x000e620000000800 */
[----:B--2---:R-:W-:-:S07]  /*b480*/  FADD.FTZ R27, R37, R26 ;  /* 0x0000001a251b7221 */ /* 0x004fce0000010000 */
[----:B------:R-:W0:Y:S01]  /*b490*/  MUFU.EX2 R160, R55 ;  /* 0x0000003700a07308 */ /* 0x000e220000000800 */
[C---:B---3--:R-:W-:Y:S01]  /*b4a0*/  FADD.FTZ R44, R166.reuse, R27 ;  /* 0x0000001ba62c7221 */ /* 0x048fe20000010000 */
[----:B------:R-:W-:Y:S01]  /*b4b0*/  FADD.FTZ R27, R43, R46 ;  /* 0x0000002e2b1b7221 */ /* 0x000fe20000010000 */
[----:B------:R-:W-:Y:S01]  /*b4c0*/  F2FP.F16.F32.PACK_AB R166, R166, R37 ;  /* 0x00000025a6a6723e */ /* 0x000fe200000000ff */
[----:B------:R-:W-:Y:S01]  /*b4d0*/  BAR.SYNC.DEFER_BLOCKING 0xf, 0x100 ;  /* 0x03c4000000007b1d */ /* 0x000fe20000010000 */
[----:B-1----:R-:W-:-:S05]  /*b4e0*/  FADD.FTZ R3, R45, R44 ;  /* 0x0000002c2d037221 */ /* 0x002fca0000010000 */
[----:B------:R-:W1:Y:S01]  /*b4f0*/  MUFU.EX2 R65, R65 ;  /* 0x0000004100417308 */ /* 0x000e620000000800 */
[----:B0-----:R-:W-:-:S07]  /*b500*/  FADD.FTZ R30, R160, R3 ;  /* 0x00000003a01e7221 */ /* 0x001fce0000010000 */
[----:B------:R-:W0:Y:S01]  /*b510*/  MUFU.EX2 R36, R51 ;  /* 0x0000003300247308 */ /* 0x000e220000000800 */
[----:B------:R-:W-:-:S07]  /*b520*/  F2FP.F16.F32.PACK_AB R160, R160, R45 ;  /* 0x0000002da0a0723e */ /* 0x000fce00000000ff */
[----:B------:R-:W2:Y:S01]  /*b530*/  MUFU.EX2 R162, R49 ;  /* 0x0000003100a27308 */ /* 0x000ea20000000800 */
[----:B-1----:R-:W-:Y:S01]  /*b540*/  FADD.FTZ R3, R65, R30 ;  /* 0x0000001e41037221 */ /* 0x002fe20000010000 */
[----:B------:R1:W-:Y:S06]  /*b550*/  STSM.16.M88.4 [R216+0x26800], R164 ;  /* 0x026800a4d8007844 */ /* 0x0003ec0000000200 */
[----:B------:R-:W3:Y:S01]  /*b560*/  MUFU.EX2 R39, R39 ;  /* 0x0000002700277308 */ /* 0x000ee20000000800 */
[C---:B0-----:R-:W-:Y:S01]  /*b570*/  FADD.FTZ R44, R36.reuse, R27 ;  /* 0x0000001b242c7221 */ /* 0x041fe20000010000 */
[----:B------:R-:W-:-:S06]  /*b580*/  F2FP.F16.F32.PACK_AB R163, R36, R43 ;  /* 0x0000002b24a3723e */ /* 0x000fcc00000000ff */
[----:B------:R-:W0:Y:S01]  /*b590*/  MUFU.EX2 R67, R67 ;  /* 0x0000004300437308 */ /* 0x000e220000000800 */
[C---:B--2---:R-:W-:Y:S01]  /*b5a0*/  FADD.FTZ R30, R162.reuse, R3 ;  /* 0x00000003a21e7221 */ /* 0x044fe20000010000 */
[----:B------:R-:W-:-:S05]  /*b5b0*/  F2FP.F16.F32.PACK_AB R162, R162, R65 ;  /* 0x00000041a2a2723e */ /* 0x000fca00000000ff */
[----:B------:R1:W-:Y:S01]  /*b5c0*/  STSM.16.M88.4 [R222], R160 ;  /* 0x000000a0de007844 */ /* 0x0003e20000000200 */
[----:B------:R-:W2:Y:S01]  /*b5d0*/  MUFU.EX2 R38, R24 ;  /* 0x0000001800267308 */ /* 0x000ea20000000800 */
[----:B---3--:R-:W-:-:S07]  /*b5e0*/  FADD.FTZ R27, R39, R44 ;  /* 0x0000002c271b7221 */ /* 0x008fce0000010000 */
[----:B------:R-:W3:Y:S01]  /*b5f0*/  MUFU.EX2 R156, R69 ;  /* 0x00000045009c7308 */ /* 0x000ee20000000800 */
[----:B0-----:R-:W-:-:S07]  /*b600*/  FADD.FTZ R3, R67, R30 ;  /* 0x0000001e43037221 */ /* 0x001fce0000010000 */
[----:B------:R-:W0:Y:S01]  /*b610*/  MUFU.EX2 R25, R25 ;  /* 0x0000001900197308 */ /* 0x000e220000000800 */
[C---:B--2---:R-:W-:Y:S01]  /*b620*/  FADD.FTZ R32, R38.reuse, R27 ;  /* 0x0000001b26207221 */ /* 0x044fe20000010000 */
[----:B------:R-:W-:-:S06]  /*b630*/  F2FP.F16.F32.PACK_AB R157, R38, R39 ;  /* 0x00000027269d723e */ /* 0x000fcc00000000ff */
[----:B------:R-:W2:Y:S01]  /*b640*/  MUFU.EX2 R71, R71 ;  /* 0x0000004700477308 */ /* 0x000ea20000000800 */
[C---:B---3--:R-:W-:Y:S01]  /*b650*/  FADD.FTZ R12, R156.reuse, R3 ;  /* 0x000000039c0c7221 */ /* 0x048fe20000010000 */
[----:B------:R-:W-:-:S06]  /*b660*/  F2FP.F16.F32.PACK_AB R156, R156, R67 ;  /* 0x000000439c9c723e */ /* 0x000fcc00000000ff */
[----:B------:R-:W3:Y:S01]  /*b670*/  MUFU.EX2 R24, R53 ;  /* 0x0000003500187308 */ /* 0x000ee20000000800 */
[----:B0-----:R-:W-:Y:S01]  /*b680*/  FADD.FTZ R27, R25, R32 ;  /* 0x00000020191b7221 */ /* 0x001fe20000010000 */
[----:B------:R-:W-:-:S03]  /*b690*/  F2FP.F16.F32.PACK_AB R159, R40, R25 ;  /* 0x00000019289f723e */ /* 0x000fc600000000ff */
[----:B------:R-:W-:-:S03]  /*b6a0*/  FADD.FTZ R40, R40, R27 ;  /* 0x0000001b28287221 */ /* 0x000fc60000010000 */
[----:B------:R-:W0:Y:S01]  /*b6b0*/  MUFU.EX2 R31, R31 ;  /* 0x0000001f001f7308 */ /* 0x000e220000000800 */
[----:B--2---:R-:W-:-:S07]  /*b6c0*/  FADD.FTZ R3, R71, R12 ;  /* 0x0000000c47037221 */ /* 0x004fce0000010000 */
[----:B------:R-:W-:Y:S01]  /*b6d0*/  MUFU.EX2 R73, R73 ;  /* 0x0000004900497308 */ /* 0x000fe20000000800 */
[C---:B---3--:R-:W-:Y:S01]  /*b6e0*/  F2FP.F16.F32.PACK_AB R158, R24.reuse, R71 ;  /* 0x00000047189e723e */ /* 0x048fe200000000ff */
[----:B------:R-:W-:-:S04]  /*b6f0*/  FADD.FTZ R24, R24, R3 ;  /* 0x0000000318187221 */ /* 0x000fc80000010000 */
[----:B------:R1:W-:Y:S02]  /*b700*/  STSM.16.M88.4 [R217], R156 ;  /* 0x0000009cd9007844 */ /* 0x0003e40000000200 */
        /* <DEDUP_REMOVED lines=19> */
.L_x_8011:
[----:B------:R0:W2:Y:S01]  /*b840*/  SYNCS.PHASECHK.TRANS64.TRYWAIT P1, [R21+URZ+0x28c50], R58 ;  /* 0x028c503a150075a7 */ /* 0x0000a2000802017f */
[----:B------:R-:W-:Y:S05]  /*b850*/  @!P0 BRA `(.L_x_8012) ;  /* 0x0000000000048947 */ /* 0x000fea0003800000 */
[----:B------:R-:W-:Y:S01]  /*b860*/  BPT.TRAP 0x1 ;  /* 0x000000040000795c */ /* 0x000fe20000300000 */
.L_x_8012:
[----:B------:R-:W-:Y:S01]  /*b870*/  LOP3.LUT R12, R56, 0x2000000, RZ, 0xfc, !PT ;  /* 0x02000000380c7812 */ /* 0x000fe200078efcff */
        /* <DEDUP_REMOVED lines=10> */
.L_x_8014:
[----:B------:R-:W-:Y:S05]  /*b920*/  BSYNC B0 ;  /* 0x0000000000007941 */ /* 0x000fea0003800000 */
.L_x_8013:
[C---:B------:R-:W-:Y:S01]  /*b930*/  R2UR UR6, R28.reuse ;  /* 0x000000001c0672ca */ /* 0x040fe200000e0000 */
[C---:B------:R-:W-:Y:S01]  /*b940*/  VIADD R26, R28.reuse, 0x80 ;  /* 0x000000801c1a7836 */ /* 0x040fe20000000000 */
[----:B------:R-:W-:Y:S01]  /*b950*/  R2UR UR7, R29 ;  /* 0x000000001d0772ca */ /* 0x000fe200000e0000 */
[----:B------:R-:W-:Y:S01]  /*b960*/  IMAD.MOV.U32 R27, RZ, RZ, 0x40000040 ;  /* 0x40000040ff1b7424 */ /* 0x000fe200078e00ff */
[C---:B------:R-:W-:Y:S01]  /*b970*/  IADD3 R24, R28.reuse, 0x100, RZ ;  /* 0x000001001c187810 */ /* 0x040fe20007ffe0ff */
        /* <DEDUP_REMOVED lines=9> */
[----:B0-2---:R-:W-:-:S06]  /*ba10*/  WARPGROUP.ARRIVE ;  /* 0x00000000000079c5 */ /* 0x005fcc0000000000 */
        /* <DEDUP_REMOVED lines=24> */
.L_x_8016:
[----:B-1----:R-:W0:Y:S01]  /*bba0*/  LDC R152, c[0x0][0x448] ;  /* 0x00011200ff987b82 */ /* 0x002e220000000800 */
[----:B------:R-:W-:Y:S01]  /*bbb0*/  VIADD R21, R21, 0x28c60 ;  /* 0x00028c6015157836 */ /* 0x000fe20000000000 */
[----:B------:R-:W-:Y:S01]  /*bbc0*/  IADD3 R208, R208, -0x2, RZ ;  /* 0xfffffffed0d07810 */ /* 0x000fe20007ffe0ff */
[----:B------:R-:W-:Y:S01]  /*bbd0*/  IMAD.MOV.U32 R153, RZ, RZ, R199 ;  /* 0x000000ffff997224 */ /* 0x000fe200078e00c7 */
[----:B------:R-:W-:Y:S02]  /*bbe0*/  BSSY B1, `(.L_x_8017) ;  /* 0x000024a000017945 */ /* 0x000fe40003800000 */
[----:B------:R-:W-:-:S04]  /*bbf0*/  PRMT R21, R188, 0x654, R21 ;  /* 0x00000654bc157816 */ /* 0x000fc80000000015 */
[----:B------:R1:W-:Y:S01]  /*bc00*/  SYNCS.ARRIVE.TRANS64.RED.A1T0 RZ, [R21+URZ], RZ ;  /* 0x000000ff15ff79a7 */ /* 0x0003e2000810043f */
[----:B0-----:R-:W-:-:S13]  /*bc10*/  ISETP.NE.AND P1, PT, R152, 0x1, PT ;  /* 0x000000019800780c */ /* 0x001fda0003f25270 */
[----:B------:R-:W0:Y:S08]  /*bc20*/  @P1 LDC R152, c[0x0][0x44c] ;  /* 0x00011300ff981b82 */ /* 0x000e300000000800 */
[----:B-1----:R-:W1:Y:S01]  /*bc30*/  @P1 LDC R21, c[0x0][0x450] ;  /* 0x00011400ff151b82 */ /* 0x002e620000000800 */
[----:B0-----:R-:W-:-:S05]  /*bc40*/  @P1 IMAD.HI.U32 R152, R199, R152, RZ ;  /* 0x00000098c7981227 */ /* 0x001fca00078e00ff */
[----:B-1----:R-:W-:-:S04]  /*bc50*/  @P1 SHF.R.U32.HI R153, RZ, R21, R152 ;  /* 0x00000015ff991219 */ /* 0x002fc80000011698 */
[----:B------:R-:W-:-:S04]  /*bc60*/  IADD3 R21, R153, R198, -R197 ;  /* 0x000000c699157210 */ /* 0x000fc80007ffe8c5 */
[----:B------:R-:W-:-:S04]  /*bc70*/  SHF.R.S32.HI R152, RZ, 0x1f, R21 ;  /* 0x0000001fff987819 */ /* 0x000fc80000011415 */
[----:B------:R-:W-:-:S04]  /*bc80*/  LEA.HI R21, R152, R21, RZ, 0x6 ;  /* 0x0000001598157211 */ /* 0x000fc800078f30ff */
[----:B------:R-:W-:-:S04]  /*bc90*/  SHF.R.S32.HI R21, RZ, 0x6, R21 ;  /* 0x00000006ff157819 */ /* 0x000fc80000011415 */
[----:B------:R-:W-:-:S04]  /*bca0*/  VIMNMX R21, RZ, R21, !PT ;  /* 0x00000015ff157248 */ /* 0x000fc80007fe0100 */
[----:B------:R-:W-:-:S13]  /*bcb0*/  ISETP.GE.AND P1, PT, R208, R21, PT ;  /* 0x00000015d000720c */ /* 0x000fda0003f26270 */
[----:B------:R-:W-:Y:S05]  /*bcc0*/  @!P1 BRA `(.L_x_8018) ;  /* 0x0000002000ec9947 */ /* 0x000fea0003800000 */
[----:B------:R-:W-:Y:S01]  /*bcd0*/  BSSY B0, `(.L_x_8018) ;  /* 0x000023a000007945 */ /* 0x000fe20003800000 */
[----:B------:R-:W-:Y:S02]  /*bce0*/  IMAD.MOV.U32 R220, RZ, RZ, R20 ;  /* 0x000000ffffdc7224 */ /* 0x000fe400078e0014 */
[----:B------:R-:W-:Y:S02]  /*bcf0*/  IMAD.MOV.U32 R218, RZ, RZ, R15 ;  /* 0x000000ffffda7224 */ /* 0x000fe400078e000f */
[----:B------:R-:W-:-:S07]  /*bd00*/  IMAD.MOV.U32 R219, RZ, RZ, R18 ;  /* 0x000000ffffdb7224 */ /* 0x000fce00078e0012 */
.L_x_8031:
[----:B------:R-:W-:-:S05]  /*bd10*/  VIADD R18, R219, 0x1 ;  /* 0x00000001db127836 */ /* 0x000fca0000000000 */
[----:B------:R-:W-:-:S04]  /*bd20*/  ISETP.NE.AND P1, PT, R18, 0x2, PT ;  /* 0x000000021200780c */ /* 0x000fc80003f25270 */
[----:B------:R-:W-:Y:S02]  /*bd30*/  SEL R14, RZ, 0x1, P1 ;  /* 0x00000001ff0e7807 */ /* 0x000fe40000800000 */
[----:B------:R-:W-:Y:S02]  /*bd40*/  SEL R18, R18, RZ, P1 ;  /* 0x000000ff12127207 */ /* 0x000fe40000800000 */
[----:B------:R-:W-:Y:S01]  /*bd50*/  LOP3.LUT R19, R19, R14, RZ, 0x3c, !PT ;  /* 0x0000000e13137212 */ /* 0x000fe200078e3cff */
[----:B0-----:R-:W-:Y:S06]  /*bd60*/  @!P0 BRA `(.L_x_8019) ;  /* 0x0000000000048947 */ /* 0x001fec0003800000 */
[----:B------:R-:W-:Y:S01]  /*bd70*/  BPT.TRAP 0x1 ;  /* 0x000000040000795c */ /* 0x000fe20000300000 */
.L_x_8019:
[----:B------:R-:W-:Y:S01]  /*bd80*/  IMAD R209, R18, 0x8, R2 ;  /* 0x0000000812d17824 */ /* 0x000fe200078e0202 */
[----:B------:R-:W-:-:S04]  /*bd90*/  SHF.L.U32 R213, R19, 0x1f, RZ ;  /* 0x0000001f13d57819 */ /* 0x000fc800000006ff */
[----:B------:R0:W1:Y:S01]  /*bda0*/  SYNCS.PHASECHK.TRANS64.TRYWAIT P1, [R209+URZ+0x28c30], R213 ;  /* 0x028c30d5d10075a7 */ /* 0x000062000802017f */
[----:B------:R-:W-:Y:S05]  /*bdb0*/  @!P0 BRA `(.L_x_8020) ;  /* 0x0000000000048947 */ /* 0x000fea0003800000 */
[----:B------:R-:W-:Y:S01]  /*bdc0*/  BPT.TRAP 0x1 ;  /* 0x000000040000795c */ /* 0x000fe20000300000 */
.L_x_8020:
[----:B------:R-:W-:Y:S01]  /*bdd0*/  BSSY B2, `(.L_x_8021) ;  /* 0x0000006000027945 */ /* 0x000fe20003800000 */
[----:B------:R-:W-:Y:S01]  /*bde0*/  IMAD R154, R18, 0x200, R13 ;  /* 0x00000200129a7824 */ /* 0x000fe200078e020d */
[----:B------:R-:W-:Y:S02]  /*bdf0*/  MOV R155, 0x40000040 ;  /* 0x40000040009b7802 */ /* 0x000fe40000000f00 */
[----:B-1----:R-:W-:Y:S05]  /*be00*/  @P1 BRA `(.L_x_8022) ;  /* 0x0000000000081947 */ /* 0x002fea0003800000 */
[----:B------:R-:W1:Y:S02]  /*be10*/  SYNCS.PHASECHK.TRANS64.TRYWAIT P1, [R209+URZ+0x28c30], R213 ;  /* 0x028c30d5d10075a7 */ /* 0x000e64000802017f */
[----:B-1----:R-:W-:Y:S05]  /*be20*/  @!P1 BRA `(.L_x_8023) ;  /* 0x0000010400049947 */ /* 0x002fea0003800000 */
.L_x_8022:
[----:B------:R-:W-:Y:S05]  /*be30*/  BSYNC B2 ;  /* 0x0000000000027941 */ /* 0x000fea0003800000 */
.L_x_8021:
        /* <DEDUP_REMOVED lines=14> */
[----:B------:R-:W-:Y:S01]  /*bf20*/  WARPGROUP.ARRIVE ;  /* 0x00000000000079c5 */ /* 0x000fe20000000000 */
[----:B------:R-:W-:Y:S02]  /*bf30*/  R2UR UR8, R10 ;  /* 0x000000000a0872ca */ /* 0x000fe400000e0000 */
[----:B------:R-:W-:Y:S02]  /*bf40*/  R2UR UR9, R11 ;  /* 0x000000000b0972ca */ /* 0x000fe400000e0000 */
[----:B------:R-:W-:Y:S01]  /*bf50*/  R2UR UR14, R14 ;  /* 0x000000000e0e72ca */ /* 0x000fe200000e0000 */
[----:B------:R-:W-:Y:S01]  /*bf60*/  HGMMA.64x64x16.F32 R152, gdesc[UR4], RZ, !UPT, gsb0 ;  /* 0x00e00000049879f0 */ /* 0x000fe2000c0008ff */
[----:B------:R-:W-:Y:S02]  /*bf70*/  R2UR UR15, R15 ;  /* 0x000000000f0f72ca */ /* 0x000fe400000e0000 */
[----:B------:R-:W-:-:S02]  /*bf80*/  R2UR UR12, R8 ;  /* 0x00000000080c72ca */ /* 0x000fc400000e0000 */
        /* <DEDUP_REMOVED lines=15> */
.L_x_8024:
[----:B------:R-:W2:Y:S01]  /*c080*/  LDC R14, c[0x0][0x448] ;  /* 0x00011200ff0e7b82 */ /* 0x000ea20000000800 */
        /* <DEDUP_REMOVED lines=21> */
[----:B--2---:R-:W-:-:S02]  /*c1e0*/  ISETP.NE.AND P1, PT, R14, 0x1, PT ;  /* 0x000000010e00780c */ /* 0x004fc40003f25270 */
[----:B------:R-:W-:Y:S02]  /*c1f0*/  IADD3 R14, R229, R199, RZ ;  /* 0x000000c7e50e7210 */ /* 0x000fe40007ffe0ff */
[----:B------:R-:W-:Y:S08]  /*c200*/  MUFU.TANH R169, R169 ;  /* 0x000000a900a97308 */ /* 0x000ff00000002400 */
[----:B------:R-:W-:Y:S01]  /*c210*/  MUFU.TANH R173, R173 ;  /* 0x000000ad00ad7308 */ /* 0x000fe20000002400 */
[----:B------:R-:W2:Y:S07]  /*c220*/  @P1 LDC R20, c[0x0][0x44c] ;  /* 0x00011300ff141b82 */ /* 0x000eae0000000800 */
[----:B------:R-:W-:Y:S01]  /*c230*/  MUFU.TANH R177, R177 ;  /* 0x000000b100b17308 */ /* 0x000fe20000002400 */
[----:B------:R-:W3:Y:S01]  /*c240*/  @P1 LDC R15, c[0x0][0x450] ;  /* 0x00011400ff0f1b82 */ /* 0x000ee20000000800 */
[----:B--2---:R-:W-:-:S05]  /*c250*/  @P1 IMAD.HI.U32 R20, R14, R20, RZ ;  /* 0x000000140e141227 */ /* 0x004fca00078e00ff */
[----:B---3--:R-:W-:Y:S01]  /*c260*/  @P1 SHF.R.U32.HI R14, RZ, R15, R20 ;  /* 0x0000000fff0e1219 */ /* 0x008fe20000011614 */
[----:B------:R-:W-:Y:S01]  /*c270*/  FMUL.FTZ R15, R152, UR39 ;  /* 0x00000027980f7c20 */ /* 0x000fe20008410000 */
[----:B------:R-:W-:Y:S01]  /*c280*/  FMUL.FTZ R152, R154, UR39 ;  /* 0x000000279a987c20 */ /* 0x000fe20008410000 */
[----:B------:R-:W-:Y:S01]  /*c290*/  FMUL.FTZ R154, R157, UR39 ;  /* 0x000000279d9a7c20 */ /* 0x000fe20008410000 */
[----:B------:R-:W-:Y:S01]  /*c2a0*/  FMUL.FTZ R157, R161, UR39 ;  /* 0x00000027a19d7c20 */ /* 0x000fe20008410000 */
[----:B------:R-:W-:Y:S01]  /*c2b0*/  FMUL.FTZ R20, R153, UR39 ;  /* 0x0000002799147c20 */ /* 0x000fe20008410000 */
[----:B------:R-:W2:Y:S01]  /*c2c0*/  SHFL.IDX PT, R161, R14, RZ, 0x1c1f ;  /* 0x001c1fff0ea17589 */ /* 0x000ea200000e0000 */
[----:B------:R-:W-:Y:S01]  /*c2d0*/  FMUL.FTZ R153, R156, UR39 ;  /* 0x000000279c997c20 */ /* 0x000fe20008410000 */
[----:B------:R-:W-:Y:S01]  /*c2e0*/  FMUL.FTZ R156, R160, UR39 ;  /* 0x00000027a09c7c20 */ /* 0x000fe20008410000 */
[----:B------:R-:W-:Y:S01]  /*c2f0*/  FMUL.FTZ R160, R164, UR39 ;  /* 0x00000027a4a07c20 */ /* 0x000fe20008410000 */
[----:B------:R-:W-:Y:S01]  /*c300*/  IMAD.MOV.U32 R164, RZ, RZ, -0x40 ;  /* 0xffffffc0ffa47424 */ /* 0x000fe200078e00ff */
[----:B------:R3:W4:Y:S01]  /*c310*/  SHFL.IDX PT, R225, R14, 0x1, 0x1c1f ;  /* 0x003c1f000ee17f89 */ /* 0x00072200000e0000 */
[----:B------:R-:W5:Y:S02]  /*c320*/  MUFU.TANH R15, R15 ;  /* 0x0000000f000f7308 */ /* 0x000f640000002400 */
[----:B------:R-:W-:-:S05]  /*c330*/  IMAD R164, R208, R164, 0x1 ;  /* 0x00000001d0a47424 */ /* 0x000fca00078e02a4 */
[----:B------:R-:W-:Y:S01]  /*c340*/  IADD3 R164, R198, R164, -R192 ;  /* 0x000000a4c6a47210 */ /* 0x000fe20007ffe8c0 */
[----:B------:R-:W0:Y:S01]  /*c350*/  MUFU.TANH R153, R153 ;  /* 0x0000009900997308 */ /* 0x000e220000002400 */
[----:B---3--:R-:W-:-:S03]  /*c360*/  FMUL.FTZ R14, R165, UR39 ;  /* 0x00000027a50e7c20 */ /* 0x008fc60008410000 */
[----:B------:R-:W-:-:S04]  /*c370*/  IMAD.IADD R164, R164, 0x1, -R197 ;  /* 0x00000001a4a47824 */ /* 0x000fc800078e0ac5 */
[----:B------:R-:W3:Y:S01]  /*c380*/  MUFU.TANH R152, R152 ;  /* 0x0000009800987308 */ /* 0x000ee20000002400 */
[----:B--2---:R-:W-:-:S05]  /*c390*/  IMAD.IADD R168, R164, 0x1, R161 ;  /* 0x00000001a4a87824 */ /* 0x004fca00078e02a1 */
[----:B------:R-:W-:Y:S01]  /*c3a0*/  ISETP.GT.AND P5, PT, R168, RZ, PT ;  /* 0x000000ffa800720c */ /* 0x000fe20003fa4270 */
[----:B----4-:R-:W-:Y:S01]  /*c3b0*/  IMAD.IADD R225, R164, 0x1, R225 ;  /* 0x00000001a4e17824 */ /* 0x010fe200078e02e1 */
[C---:B------:R-:W-:Y:S01]  /*c3c0*/  ISETP.GT.AND P3, PT, R168.reuse, 0x8, PT ;  /* 0x00000008a800780c */ /* 0x040fe20003f64270 */
[----:B------:R-:W2:Y:S01]  /*c3d0*/  MUFU.TANH R14, R14 ;  /* 0x0000000e000e7308 */ /* 0x000ea20000002400 */
[----:B-----5:R-:W-:Y:S02]  /*c3e0*/  FSEL R161, R15, -INF , P5 ;  /* 0xff8000000fa17808 */ /* 0x020fe40002800000 */
[----:B0-----:R-:W-:Y:S02]  /*c3f0*/  FSEL R165, R153, -INF , P3 ;  /* 0xff80000099a57808 */ /* 0x001fe40001800000 */
[----:B------:R-:W-:Y:S02]  /*c400*/  ISETP.GT.AND P6, PT, R225, RZ, PT ;  /* 0x000000ffe100720c */ /* 0x000fe40003fc4270 */
[----:B------:R-:W-:Y:S01]  /*c410*/  ISETP.GT.AND P3, PT, R168, 0x19, PT ;  /* 0x00000019a800780c */ /* 0x000fe20003f64270 */
[----:B------:R-:W0:Y:S01]  /*c420*/  MUFU.TANH R15, R155 ;  /* 0x0000009b000f7308 */ /* 0x000e220000002400 */
[----:B---3--:R-:W-:-:S02]  /*c430*/  FSEL R152, R152, -INF , P6 ;  /* 0xff80000098987808 */ /* 0x008fc40003000000 */
[----:B------:R-:W-:Y:S02]  /*c440*/  ISETP.GT.AND P6, PT, R225, 0x1, PT ;  /* 0x00000001e100780c */ /* 0x000fe40003fc4270 */
[C---:B------:R-:W-:Y:S02]  /*c450*/  ISETP.GT.AND P4, PT, R168.reuse, 0x1, PT ;  /* 0x00000001a800780c */ /* 0x040fe40003f84270 */
[----:B------:R-:W-:Y:S01]  /*c460*/  ISETP.GT.AND P2, PT, R168, 0x9, PT ;  /* 0x00000009a800780c */ /* 0x000fe20003f44270 */
[----:B------:R-:W3:Y:S01]  /*c470*/  MUFU.TANH R153, R158 ;  /* 0x0000009e00997308 */ /* 0x000ee20000002400 */
[----:B--2---:R-:W-:Y:S02]  /*c480*/  FSEL R226, R14, -INF , P3 ;  /* 0xff8000000ee27808 */ /* 0x004fe40001800000 */
[----:B------:R-:W-:Y:S02]  /*c490*/  FMNMX.FTZ R14, R152, R220, !PT ;  /* 0x000000dc980e7209 */ /* 0x000fe40007810000 */
[----:B------:R-:W-:-:S02]  /*c4a0*/  ISETP.GT.AND P1, PT, R168, 0x10, PT ;  /* 0x00000010a800780c */ /* 0x000fc40003f24270 */
[C---:B------:R-:W-:Y:S01]  /*c4b0*/  ISETP.GT.AND P5, PT, R168.reuse, 0x11, PT ;  /* 0x00000011a800780c */ /* 0x040fe20003fa4270 */
[----:B------:R-:W2:Y:S01]  /*c4c0*/  MUFU.TANH R155, R159 ;  /* 0x0000009f009b7308 */ /* 0x000ea20000002400 */
[----:B0-----:R-:W-:Y:S02]  /*c4d0*/  FSEL R15, R15, -INF , P6 ;  /* 0xff8000000f0f7808 */ /* 0x001fe40003000000 */
[----:B------:R-:W-:Y:S02]  /*c4e0*/  ISETP.GT.AND P6, PT, R225, 0x8, PT ;  /* 0x00000008e100780c */ /* 0x000fe40003fc4270 */
[----:B------:R-:W-:Y:S02]  /*c4f0*/  FMNMX.FTZ R14, R15, R14, !PT ;  /* 0x0000000e0f0e7209 */ /* 0x000fe40007810000 */
[----:B------:R-:W-:Y:S01]  /*c500*/  ISETP.GT.AND P3, PT, R168, 0x31, PT ;  /* 0x00000031a800780c */ /* 0x000fe20003f64270 */
[----:B------:R-:W0:Y:S01]  /*c510*/  MUFU.TANH R158, R162 ;  /* 0x000000a2009e7308 */ /* 0x000e220000002400 */
[----:B---3--:R-:W-:-:S02]  /*c520*/  FSEL R153, R153, -INF , P6 ;  /* 0xff80000099997808 */ /* 0x008fc40003000000 */
[----:B------:R-:W-:Y:S02]  /*c530*/  ISETP.GT.AND P6, PT, R225, 0x9, PT ;  /* 0x00000009e100780c */ /* 0x000fe40003fc4270 */
[----:B------:R-:W-:Y:S02]  /*c540*/  FMNMX.FTZ R14, R153, R14, !PT ;  /* 0x0000000e990e7209 */ /* 0x000fe40007810000 */
[----:B------:R-:W-:Y:S01]  /*c550*/  FSEL R177, R177, -INF , P3 ;  /* 0xff800000b1b17808 */ /* 0x000fe20001800000 */
[----:B------:R-:W3:Y:S01]  /*c560*/  MUFU.TANH R159, R163 ;  /* 0x000000a3009f7308 */ /* 0x000ee20000002400 */
        /* <DEDUP_REMOVED lines=8> */
[----:B---3--:R-:W-:Y:S02]  /*c5f0*/  FSEL R159, R159, -INF , P6 ;  /* 0xff8000009f9f7808 */ /* 0x008fe40003000000 */
[----:B------:R-:W-:Y:S02]  /*c600*/  ISETP.GT.AND P6, PT, R225, 0x18, PT ;  /* 0x00000018e100780c */ /* 0x000fe40003fc4270 */
[----:B------:R-:W-:-:S03]  /*c610*/  FMNMX.FTZ R14, R159, R14, !PT ;  /* 0x0000000e9f0e7209 */ /* 0x000fc60007810000 */
        /* <DEDUP_REMOVED lines=37> */
[----:B--2---:R-:W-:-:S04]  /*c870*/  FSEL R179, R179, -INF , P6 ;  /* 0xff800000b3b37808 */ /* 0x004fc80003000000 */
[----:B------:R-:W-:-:S03]  /*c880*/  FMNMX.FTZ R14, R179, R14, !PT ;  /* 0x0000000eb30e7209 */ /* 0x000fc60007810000 */
[----:B------:R-:W2:Y:S01]  /*c890*/  MUFU.TANH R156, R156 ;  /* 0x0000009c009c7308 */ /* 0x000ea20000002400 */
[----:B0-----:R-:W-:Y:S02]  /*c8a0*/  FSEL R164, R20, -INF , P4 ;  /* 0xff80000014a47808 */ /* 0x001fe40002000000 */
[----:B------:R-:W0:Y:S01]  /*c8b0*/  SHFL.BFLY PT, R20, R14, 0x2, 0x1f ;  /* 0x0c401f000e147f89 */ /* 0x000e2200000e0000 */
[----:B------:R-:W-:-:S04]  /*c8c0*/  ISETP.GT.AND P4, PT, R168, 0x18, PT ;  /* 0x00000018a800780c */ /* 0x000fc80003f84270 */
[----:B------:R-:W4:Y:S01]  /*c8d0*/  MUFU.TANH R157, R157 ;  /* 0x0000009d009d7308 */ /* 0x000f220000002400 */
[----:B---3--:R-:W-:Y:S02]  /*c8e0*/  FSEL R154, R154, -INF , P2 ;  /* 0xff8000009a9a7808 */ /* 0x008fe40001000000 */
[----:B------:R-:W-:-:S04]  /*c8f0*/  ISETP.GT.AND P2, PT, R168, 0x20, PT ;  /* 0x00000020a800780c */ /* 0x000fc80003f44270 */
[----:B------:R-:W-:Y:S01]  /*c900*/  FSEL R224, R224, -INF , P2 ;  /* 0xff800000e0e07808 */ /* 0x000fe20001000000 */
[----:B------:R-:W3:Y:S01]  /*c910*/  MUFU.TANH R160, R160 ;  /* 0x000000a000a07308 */ /* 0x000ee20000002400 */
[----:B--2---:R-:W-:Y:S02]  /*c920*/  FSEL R156, R156, -INF , P1 ;  /* 0xff8000009c9c7808 */ /* 0x004fe40000800000 */
[C---:B------:R-:W-:Y:S02]  /*c930*/  ISETP.GT.AND P1, PT, R168.reuse, 0x21, PT ;  /* 0x00000021a800780c */ /* 0x040fe40003f24270 */
[----:B------:R-:W-:Y:S02]  /*c940*/  ISETP.GT.AND P2, PT, R168, 0x38, PT ;  /* 0x00000038a800780c */ /* 0x000fe40003f44270 */
[----:B------:R-:W-:Y:S02]  /*c950*/  FSEL R169, R169, -INF , P1 ;  /* 0xff800000a9a97808 */ /* 0x000fe40000800000 */
[----:B----4-:R-:W-:-:S02]  /*c960*/  FSEL R157, R157, -INF , P5 ;  /* 0xff8000009d9d7808 */ /* 0x010fc40002800000 */
[----:B0-----:R-:W-:Y:S02]  /*c970*/  FMNMX.FTZ R20, R14, R20, !PT ;  /* 0x000000140e147209 */ /* 0x001fe40007810000 */
[C---:B------:R-:W-:Y:S02]  /*c980*/  ISETP.GT.AND P5, PT, R168.reuse, 0x29, PT ;  /* 0x00000029a800780c */ /* 0x040fe40003fa4270 */
[----:B------:R-:W-:Y:S01]  /*c990*/  ISETP.GT.AND P1, PT, R168, 0x39, PT ;  /* 0x00000039a800780c */ /* 0x000fe20003f24270 */
[----:B------:R-:W0:Y:S01]  /*c9a0*/  SHFL.BFLY PT, R14, R20, 0x1, 0x1f ;  /* 0x0c201f00140e7f89 */ /* 0x000e2200000e0000 */
[----:B---3--:R-:W-:Y:S02]  /*c9b0*/  FSEL R160, R160, -INF , P4 ;  /* 0xff800000a0a07808 */ /* 0x008fe40002000000 */
[----:B------:R-:W-:Y:S02]  /*c9c0*/  ISETP.GT.AND P4, PT, R168, 0x30, PT ;  /* 0x00000030a800780c */ /* 0x000fe40003f84270 */
[----:B------:R-:W-:-:S02]  /*c9d0*/  FSEL R173, R173, -INF , P5 ;  /* 0xff800000adad7808 */ /* 0x000fc40002800000 */
[----:B0-----:R-:W-:Y:S01]  /*c9e0*/  FMNMX.FTZ R20, R20, R14, !PT ;  /* 0x0000000e14147209 */ /* 0x001fe20007810000 */
[----:B------:R-:W-:-:S03]  /*c9f0*/  IMAD.U32 R14, RZ, RZ, UR37 ;  /* 0x00000025ff0e7e24 */ /* 0x000fc6000f8e00ff */
[C---:B------:R-:W-:Y:S01]  /*ca00*/  FSETP.NEU.FTZ.AND P6, PT, R20.reuse, -INF , PT ;  /* 0xff8000001400780b */ /* 0x040fe20003fdd000 */
[----:B------:R-:W-:-:S03]  /*ca10*/  FMUL.FTZ R182, R20, R14 ;  /* 0x0000000e14b67220 */ /* 0x000fc60000410000 */
[----:B------:R-:W-:Y:S02]  /*ca20*/  FSEL R183, R20, RZ, P6 ;  /* 0x000000ff14b77208 */ /* 0x000fe40003000000 */
[----:B------:R-:W-:Y:S02]  /*ca30*/  FSEL R182, R182, RZ, P6 ;  /* 0x000000ffb6b67208 */ /* 0x000fe40003000000 */
[----:B------:R-:W-:Y:S01]  /*ca40*/  ISETP.GT.AND P6, PT, R168, 0x28, PT ;  /* 0x00000028a800780c */ /* 0x000fe20003fc4270 */
[----:B------:R-:W-:Y:S01]  /*ca50*/  FADD.FTZ R183, -R183, R220 ;  /* 0x000000dcb7b77221 */ /* 0x000fe20000010100 */
[----:B------:R0:W2:Y:S01]  /*ca60*/  MUFU.TANH R168, R172 ;  /* 0x000000ac00a87308 */ /* 0x0000a20000002400 */
        /* <DEDUP_REMOVED lines=8> */
[-CC-:B0-----:R-:W-:Y:S01]  /*caf0*/  FFMA.FTZ R172, R153, R14.reuse, -R182.reuse ;  /* 0x0000000e99ac7223 */ /* 0x181fe200000108b6 */
[-CC-:B------:R-:W-:Y:S01]  /*cb00*/  FFMA.FTZ R159, R159, R14.reuse, -R182.reuse ;  /* 0x0000000e9f9f7223 */ /* 0x180fe200000108b6 */
[-CC-:B------:R-:W-:Y:S01]  /*cb10*/  FFMA.FTZ R162, R162, R14.reuse, -R182.reuse ;  /* 0x0000000ea2a27223 */ /* 0x180fe200000108b6 */
[-CC-:B------:R-:W-:Y:S01]  /*cb20*/  FFMA.FTZ R166, R166, R14.reuse, -R182.reuse ;  /* 0x0000000ea6a67223 */ /* 0x180fe200000108b6 */
[-CC-:B------:R-:W-:Y:S01]  /*cb30*/  FFMA.FTZ R167, R167, R14.reuse, -R182.reuse ;  /* 0x0000000ea7a77223 */ /* 0x180fe200000108b6 */
[-CC-:B------:R-:W-:Y:S01]  /*cb40*/  FFMA.FTZ R171, R171, R14.reuse, -R182.reuse ;  /* 0x0000000eabab7223 */ /* 0x180fe200000108b6 */
[-CC-:B------:R-:W-:Y:S01]  /*cb50*/  FFMA.FTZ R174, R174, R14.reuse, -R182.reuse ;  /* 0x0000000eaeae7223 */ /* 0x180fe200000108b6 */
[----:B------:R-:W0:Y:S01]  /*cb60*/  MUFU.EX2 R170, R170 ;  /* 0x000000aa00aa7308 */ /* 0x000e220000000800 */
[----:B--2---:R-:W-:Y:S01]  /*cb70*/  FSEL R168, R168, -INF , P6 ;  /* 0xff800000a8a87808 */ /* 0x004fe20003000000 */
[-CC-:B------:R-:W-:Y:S01]  /*cb80*/  FFMA.FTZ R175, R175, R14.reuse, -R182.reuse ;  /* 0x0000000eafaf7223 */ /* 0x180fe200000108b6 */
[-CC-:B------:R-:W-:Y:S01]  /*cb90*/  FFMA.FTZ R178, R178, R14.reuse, -R182.reuse ;  /* 0x0000000eb2b27223 */ /* 0x180fe200000108b6 */
[----:B------:R-:W-:-:S04]  /*cba0*/  FFMA.FTZ R179, R179, R14, -R182 ;  /* 0x0000000eb3b37223 */ /* 0x000fc800000108b6 */
[----:B------:R-:W2:Y:S08]  /*cbb0*/  MUFU.EX2 R15, R15 ;  /* 0x0000000f000f7308 */ /* 0x000eb00000000800 */
[----:B------:R-:W3:Y:S01]  /*cbc0*/  MUFU.EX2 R172, R172 ;  /* 0x000000ac00ac7308 */ /* 0x000ee20000000800 */
[----:B0-----:R-:W-:Y:S01]  /*cbd0*/  FFMA.FTZ R3, R170, R3, R152 ;  /* 0x00000003aa037223 */ /* 0x001fe20000010098 */
[-C--:B------:R-:W-:Y:S01]  /*cbe0*/  FMUL.FTZ R26, R26, R170.reuse ;  /* 0x000000aa1a1a7220 */ /* 0x080fe20000410000 */
        /* <DEDUP_REMOVED lines=8> */
[----:B------:R-:W-:-:S02]  /*cc70*/  VIADD R15, R209, 0x28c40 ;  /* 0x00028c40d10f7836 */ /* 0x000fc40000000000 */
[----:B------:R-:W-:Y:S01]  /*cc80*/  FMUL.FTZ R152, R176, UR39 ;  /* 0x00000027b0987c20 */ /* 0x000fe20008410000 */
[----:B------:R-:W-:Y:S01]  /*cc90*/  FMUL.FTZ R176, R180, UR39 ;  /* 0x00000027b4b07c20 */ /* 0x000fe20008410000 */
[----:B------:R-:W-:Y:S01]  /*cca0*/  FMUL.FTZ R180, R181, UR39 ;  /* 0x00000027b5b47c20 */ /* 0x000fe20008410000 */
[-C--:B------:R-:W-:Y:S01]  /*ccb0*/  FMUL.FTZ R38, R38, R170.reuse ;  /* 0x000000aa26267220 */ /* 0x080fe20000410000 */
[----:B------:R-:W-:Y:S01]  /*ccc0*/  PRMT R15, R188, 0x654, R15 ;  /* 0x00000654bc0f7816 */ /* 0x000fe2000000000f */
[----:B---3--:R-:W-:Y:S01]  /*ccd0*/  FADD.FTZ R3, R172, R3 ;  /* 0x00000003ac037221 */ /* 0x008fe20000010000 */
[----:B------:R-:W2:Y:S01]  /*cce0*/  MUFU.TANH R152, R152 ;  /* 0x0000009800987308 */ /* 0x000ea20000002400 */
[-C--:B------:R-:W-:Y:S01]  /*ccf0*/  FMUL.FTZ R39, R39, R170.reuse ;  /* 0x000000aa27277220 */ /* 0x080fe20000410000 */
[----:B------:R3:W-:Y:S01]  /*cd00*/  SYNCS.ARRIVE.TRANS64.RED.A1T0 RZ, [R15+URZ], RZ ;  /* 0x000000ff0fff79a7 */ /* 0x0007e2000810043f */
[-C--:B------:R-:W-:Y:S01]  /*cd10*/  FMUL.FTZ R42, R42, R170.reuse ;  /* 0x000000aa2a2a7220 */ /* 0x080fe20000410000 */
[-C--:B------:R-:W-:Y:S01]  /*cd20*/  FMUL.FTZ R43, R43, R170.reuse ;  /* 0x000000aa2b2b7220 */ /* 0x080fe20000410000 */
[-C--:B------:R-:W-:Y:S01]  /*cd30*/  FMUL.FTZ R46, R46, R170.reuse ;  /* 0x000000aa2e2e7220 */ /* 0x080fe20000410000 */
[----:B------:R-:W-:Y:S01]  /*cd40*/  FMUL.FTZ R47, R47, R170 ;  /* 0x000000aa2f2f7220 */ /* 0x000fe20000410000 */
[C---:B0-----:R-:W-:Y:S01]  /*cd50*/  FADD.FTZ R3, R155.reuse, R3 ;  /* 0x000000039b037221 */ /* 0x041fe20000010000 */
[----:B------:R-:W0:Y:S01]  /*cd60*/  MUFU.TANH R176, R176 ;  /* 0x000000b000b07308 */ /* 0x000e220000002400 */
[----:B------:R-:W-:Y:S01]  /*cd70*/  F2FP.F16.F32.PACK_AB R155, R155, R172 ;  /* 0x000000ac9b9b723e */ /* 0x000fe200000000ff */
[----:B------:R-:W-:Y:S01]  /*cd80*/  FMUL.FTZ R50, R50, R170 ;  /* 0x000000aa32327220 */ /* 0x000fe20000410000 */
[----:B---3--:R-:W-:Y:S01]  /*cd90*/  FMNMX.FTZ R15, R161, R218, !PT ;  /* 0x000000daa10f7209 */ /* 0x008fe20007810000 */
[-C--:B------:R-:W-:Y:S01]  /*cda0*/  FMUL.FTZ R51, R51, R170.reuse ;  /* 0x000000aa33337220 */ /* 0x080fe20000410000 */
[-C--:B------:R-:W-:Y:S01]  /*cdb0*/  FMUL.FTZ R54, R54, R170.reuse ;  /* 0x000000aa36367220 */ /* 0x080fe20000410000 */
[-C--:B------:R-:W-:Y:S01]  /*cdc0*/  FMUL.FTZ R55, R55, R170.reuse ;  /* 0x000000aa37377220 */ /* 0x080fe20000410000 */
[----:B------:R-:W-:Y:S01]  /*cdd0*/  FMNMX.FTZ R15, R164, R15, !PT ;  /* 0x0000000fa40f7209 */ /* 0x000fe20007810000 */
[----:B------:R-:W3:Y:S01]  /*cde0*/  MUFU.TANH R180, R180 ;  /* 0x000000b400b47308 */ /* 0x000ee20000002400 */
[----:B--2---:R-:W-:Y:S01]  /*cdf0*/  FSEL R152, R152, -INF , P4 ;  /* 0xff80000098987808 */ /* 0x004fe20002000000 */
[-C--:B------:R-:W-:Y:S01]  /*ce00*/  FMUL.FTZ R58, R58, R170.reuse ;  /* 0x000000aa3a3a7220 */ /* 0x080fe20000410000 */
[----:B------:R-:W-:Y:S01]  /*ce10*/  FMNMX.FTZ R15, R165, R15, !PT ;  /* 0x0000000fa50f7209 */ /* 0x000fe20007810000 */
[-C--:B------:R-:W-:Y:S01]  /*ce20*/  FMUL.FTZ R59, R59, R170.reuse ;  /* 0x000000aa3b3b7220 */ /* 0x080fe20000410000 */
[-C--:B------:R-:W-:Y:S01]  /*ce30*/  FMUL.FTZ R62, R62, R170.reuse ;  /* 0x000000aa3e3e7220 */ /* 0x080fe20000410000 */
[-C--:B------:R-:W-:Y:S01]  /*ce40*/  FMUL.FTZ R63, R63, R170.reuse ;  /* 0x000000aa3f3f7220 */ /* 0x080fe20000410000 */
[----:B------:R-:W-:Y:S01]  /*ce50*/  FMNMX.FTZ R15, R154, R15, !PT ;  /* 0x0000000f9a0f7209 */ /* 0x000fe20007810000 */
[----:B------:R-:W-:Y:S01]  /*ce60*/  MUFU.EX2 R181, R163 ;  /* 0x000000a300b57308 */ /* 0x000fe20000000800 */
[----:B0-----:R-:W-:Y:S01]  /*ce70*/  FSEL R176, R176, -INF , P2 ;  /* 0xff800000b0b07808 */ /* 0x001fe20001000000 */
[-C--:B------:R-:W-:Y:S01]  /*ce80*/  FMUL.FTZ R66, R66, R170.reuse ;  /* 0x000000aa42427220 */ /* 0x080fe20000410000 */
[----:B------:R-:W-:Y:S01]  /*ce90*/  FMNMX.FTZ R15, R156, R15, !PT ;  /* 0x0000000f9c0f7209 */ /* 0x000fe20007810000 */
[-C--:B------:R-:W-:Y:S01]  /*cea0*/  FMUL.FTZ R67, R67, R170.reuse ;  /* 0x000000aa43437220 */ /* 0x080fe20000410000 */
[-C--:B------:R-:W-:Y:S01]  /*ceb0*/  FMUL.FTZ R70, R70, R170.reuse ;  /* 0x000000aa46467220 */ /* 0x080fe20000410000 */
[-C--:B------:R-:W-:Y:S01]  /*cec0*/  FMUL.FTZ R71, R71, R170.reuse ;  /* 0x000000aa47477220 */ /* 0x080fe20000410000 */
[----:B------:R-:W-:Y:S01]  /*ced0*/  FMNMX.FTZ R15, R157, R15, !PT ;  /* 0x0000000f9d0f7209 */ /* 0x000fe20007810000 */
[----:B------:R-:W0:Y:S01]  /*cee0*/  MUFU.EX2 R158, R158 ;  /* 0x0000009e009e7308 */ /* 0x000e220000000800 */
[----:B---3--:R-:W-:Y:S01]  /*cef0*/  FSEL R180, R180, -INF , P1 ;  /* 0xff800000b4b47808 */ /* 0x008fe20000800000 */
[-C--:B------:R-:W-:Y:S01]  /*cf00*/  FMUL.FTZ R74, R74, R170.reuse ;  /* 0x000000aa4a4a7220 */ /* 0x080fe20000410000 */
[----:B------:R-:W-:Y:S01]  /*cf10*/  FMNMX.FTZ R15, R160, R15, !PT ;  /* 0x0000000fa00f7209 */ /* 0x000fe20007810000 */
[-C--:B------:R-:W-:Y:S01]  /*cf20*/  FMUL.FTZ R75, R75, R170.reuse ;  /* 0x000000aa4b4b7220 */ /* 0x080fe20000410000 */
[-C--:B------:R-:W-:Y:S01]  /*cf30*/  FMUL.FTZ R78, R78, R170.reuse ;  /* 0x000000aa4e4e7220 */ /* 0x080fe20000410000 */
[-C--:B------:R-:W-:Y:S01]  /*cf40*/  FMUL.FTZ R79, R79, R170.reuse ;  /* 0x000000aa4f4f7220 */ /* 0x080fe20000410000 */
[----:B------:R-:W-:Y:S01]  /*cf50*/  FMNMX.FTZ R15, R226, R15, !PT ;  /* 0x0000000fe20f7209 */ /* 0x000fe20007810000 */
[----:B------:R-:W2:Y:S01]  /*cf60*/  MUFU.EX2 R159, R159 ;  /* 0x0000009f009f7308 */ /* 0x000ea20000000800 */
[-C--:B------:R-:W-:Y:S01]  /*cf70*/  FMUL.FTZ R82, R82, R170.reuse ;  /* 0x000000aa52527220 */ /* 0x080fe20000410000 */
[-C--:B------:R-:W-:Y:S01]  /*cf80*/  FMUL.FTZ R83, R83, R170.reuse ;  /* 0x000000aa53537220 */ /* 0x080fe20000410000 */
[----:B------:R-:W-:Y:S01]  /*cf90*/  FMNMX.FTZ R15, R224, R15, !PT ;  /* 0x0000000fe00f7209 */ /* 0x000fe20007810000 */
[-C--:B------:R-:W-:Y:S01]  /*cfa0*/  FMUL.FTZ R86, R86, R170.reuse ;  /* 0x000000aa56567220 */ /* 0x080fe20000410000 */
[-C--:B------:R-:W-:Y:S01]  /*cfb0*/  FMUL.FTZ R87, R87, R170.reuse ;  /* 0x000000aa57577220 */ /* 0x080fe20000410000 */
[-C--:B------:R-:W-:Y:S01]  /*cfc0*/  FMUL.FTZ R90, R90, R170.reuse ;  /* 0x000000aa5a5a7220 */ /* 0x080fe20000410000 */
[----:B------:R-:W-:Y:S01]  /*cfd0*/  FMNMX.FTZ R15, R169, R15, !PT ;  /* 0x0000000fa90f7209 */ /* 0x000fe20007810000 */
[----:B------:R-:W3:Y:S01]  /*cfe0*/  MUFU.EX2 R162, R162 ;  /* 0x000000a200a27308 */ /* 0x000ee20000000800 */
[----:B0-----:R-:W-:Y:S01]  /*cff0*/  FADD.FTZ R3, R158, R3 ;  /* 0x000000039e037221 */ /* 0x001fe20000010000 */
[-C--:B------:R-:W-:Y:S01]  /*d000*/  FMUL.FTZ R91, R91, R170.reuse ;  /* 0x000000aa5b5b7220 */ /* 0x080fe20000410000 */
[----:B------:R-:W-:Y:S01]  /*d010*/  FMNMX.FTZ R15, R168, R15, !PT ;  /* 0x0000000fa80f7209 */ /* 0x000fe20007810000 */
[-C--:B------:R-:W-:Y:S01]  /*d020*/  FMUL.FTZ R94, R94, R170.reuse ;  /* 0x000000aa5e5e7220 */ /* 0x080fe20000410000 */
[-C--:B------:R-:W-:Y:S01]  /*d030*/  FMUL.FTZ R95, R95, R170.reuse ;  /* 0x000000aa5f5f7220 */ /* 0x080fe20000410000 */
[-C--:B------:R-:W-:Y:S01]  /*d040*/  FMUL.FTZ R98, R98, R170.reuse ;  /* 0x000000aa62627220 */ /* 0x080fe20000410000 */
[----:B------:R-:W-:Y:S01]  /*d050*/  FMNMX.FTZ R15, R173, R15, !PT ;  /* 0x0000000fad0f7209 */ /* 0x000fe20007810000 */
[----:B------:R-:W-:Y:S01]  /*d060*/  MUFU.EX2 R166, R166 ;  /* 0x000000a600a67308 */ /* 0x000fe20000000800 */
[----:B--2---:R-:W-:Y:S01]  /*d070*/  FADD.FTZ R3, R159, R3 ;  /* 0x000000039f037221 */ /* 0x004fe20000010000 */
[-C--:B------:R-:W-:Y:S01]  /*d080*/  FMUL.FTZ R99, R99, R170.reuse ;  /* 0x000000aa63637220 */ /* 0x080fe20000410000 */
[----:B------:R-:W-:Y:S01]  /*d090*/  FMNMX.FTZ R15, R152, R15, !PT ;  /* 0x0000000f980f7209 */ /* 0x000fe20007810000 */
[-C--:B------:R-:W-:Y:S01]  /*d0a0*/  FMUL.FTZ R102, R102, R170.reuse ;  /* 0x000000aa66667220 */ /* 0x080fe20000410000 */
[-C--:B------:R-:W-:Y:S01]  /*d0b0*/  FMUL.FTZ R103, R103, R170.reuse ;  /* 0x000000aa67677220 */ /* 0x080fe20000410000 */
[-C--:B------:R-:W-:Y:S01]  /*d0c0*/  FMUL.FTZ R106, R106, R170.reuse ;  /* 0x000000aa6a6a7220 */ /* 0x080fe20000410000 */
[----:B------:R-:W-:Y:S01]  /*d0d0*/  FMNMX.FTZ R15, R177, R15, !PT ;  /* 0x0000000fb10f7209 */ /* 0x000fe20007810000 */
[----:B------:R-:W-:Y:S01]  /*d0e0*/  MUFU.EX2 R167, R167 ;  /* 0x000000a700a77308 */ /* 0x000fe20000000800 */
[----:B---3--:R-:W-:Y:S01]  /*d0f0*/  FADD.FTZ R3, R162, R3 ;  /* 0x00000003a2037221 */ /* 0x008fe20000010000 */
[-C--:B------:R-:W-:Y:S01]  /*d100*/  FMUL.FTZ R107, R107, R170.reuse ;  /* 0x000000aa6b6b7220 */ /* 0x080fe20000410000 */
[----:B------:R-:W-:Y:S01]  /*d110*/  FMNMX.FTZ R15, R176, R15, !PT ;  /* 0x0000000fb00f7209 */ /* 0x000fe20007810000 */
[-C--:B------:R-:W-:Y:S01]  /*d120*/  FMUL.FTZ R110, R110, R170.reuse ;  /* 0x000000aa6e6e7220 */ /* 0x080fe20000410000 */
[-C--:B------:R-:W-:Y:S01]  /*d130*/  FMUL.FTZ R111, R111, R170.reuse ;  /* 0x000000aa6f6f7220 */ /* 0x080fe20000410000 */
[-C--:B------:R-:W-:Y:S01]  /*d140*/  FMUL.FTZ R114, R114, R170.reuse ;  /* 0x000000aa72727220 */ /* 0x080fe20000410000 */
[----:B------:R-:W-:Y:S01]  /*d150*/  FMNMX.FTZ R15, R180, R15, !PT ;  /* 0x0000000fb40f7209 */ /* 0x000fe20007810000 */
[----:B------:R-:W-:Y:S01]  /*d160*/  MUFU.EX2 R171, R171 ;  /* 0x000000ab00ab7308 */ /* 0x000fe20000000800 */
[-C--:B------:R-:W-:Y:S01]  /*d170*/  FMUL.FTZ R115, R115, R170.reuse ;  /* 0x000000aa73737220 */ /* 0x080fe20000410000 */
[-C--:B------:R-:W-:Y:S01]  /*d180*/  FMUL.FTZ R118, R118, R170.reuse ;  /* 0x000000aa76767220 */ /* 0x080fe20000410000 */
[-C--:B------:R-:W-:Y:S01]  /*d190*/  FMUL.FTZ R119, R119, R170.reuse ;  /* 0x000000aa77777220 */ /* 0x080fe20000410000 */
[----:B------:R-:W0:Y:S01]  /*d1a0*/  SHFL.BFLY PT, R172, R15, 0x2, 0x1f ;  /* 0x0c401f000fac7f89 */ /* 0x000e2200000e0000 */
        /* <DEDUP_REMOVED lines=17> */
[----:B------:R-:W-:-:S02]  /*d2c0*/  FMUL.FTZ R151, R151, R170 ;  /* 0x000000aa97977220 */ /* 0x000fc40000410000 */
[----:B------:R-:W-:Y:S01]  /*d2d0*/  MUFU.EX2 R178, R178 ;  /* 0x000000b200b27308 */ /* 0x000fe20000000800 */
[----:B0-----:R-:W-:-:S05]  /*d2e0*/  FMNMX.FTZ R15, R15, R172, !PT ;  /* 0x000000ac0f0f7209 */ /* 0x001fca0007810000 */
[----:B------:R-:W0:Y:S02]  /*d2f0*/  SHFL.BFLY PT, R172, R15, 0x1, 0x1f ;  /* 0x0c201f000fac7f89 */ /* 0x000e2400000e0000 */
[----:B0-----:R-:W-:Y:S02]  /*d300*/  FMNMX.FTZ R15, R15, R172, !PT ;  /* 0x000000ac0f0f7209 */ /* 0x001fe40007810000 */
[----:B------:R-:W-:Y:S02]  /*d310*/  IADD3 R172, -R215, RZ, RZ ;  /* 0x000000ffd7ac7210 */ /* 0x000fe40007ffe1ff */
[C---:B------:R-:W-:Y:S01]  /*d320*/  FSETP.NEU.FTZ.AND P2, PT, R15.reuse, -INF , PT ;  /* 0xff8000000f00780b */ /* 0x040fe20003f5d000 */
[C---:B------:R-:W-:Y:S01]  /*d330*/  FMUL.FTZ R183, R15.reuse, R14 ;  /* 0x0000000e0fb77220 */ /* 0x040fe20000410000 */
[----:B------:R-:W-:Y:S02]  /*d340*/  ISETP.NE.AND P1, PT, R192, R172, PT ;  /* 0x000000acc000720c */ /* 0x000fe40003f25270 */
[----:B------:R-:W-:-:S02]  /*d350*/  FSEL R163, R15, RZ, P2 ;  /* 0x000000ff0fa37208 */ /* 0x000fc40001000000 */
[----:B------:R-:W-:-:S03]  /*d360*/  FSEL R183, R183, RZ, P2 ;  /* 0x000000ffb7b77208 */ /* 0x000fc60001000000 */
[----:B------:R-:W-:Y:S02]  /*d370*/  FADD.FTZ R163, -R163, R218 ;  /* 0x000000daa3a37221 */ /* 0x000fe40000010100 */
[-CC-:B------:R-:W-:Y:S01]  /*d380*/  FFMA.FTZ R161, R161, R14.reuse, -R183.reuse ;  /* 0x0000000ea1a17223 */ /* 0x180fe200000108b7 */
[-CC-:B------:R-:W-:Y:S01]  /*d390*/  FFMA.FTZ R164, R164, R14.reuse, -R183.reuse ;  /* 0x0000000ea4a47223 */ /* 0x180fe200000108b7 */
[-C--:B------:R-:W-:Y:S01]  /*d3a0*/  FMUL.FTZ R163, R163, R14.reuse ;  /* 0x0000000ea3a37220 */ /* 0x080fe20000410000 */
[-C--:B------:R-:W-:Y:S01]  /*d3b0*/  FFMA.FTZ R165, R165, R14.reuse, -R183 ;  /* 0x0000000ea5a57223 */ /* 0x080fe200000108b7 */
[----:B------:R-:W-:Y:S02]  /*d3c0*/  @!P1 IMAD R182, R219, 0x40, R193 ;  /* 0x00000040dbb69824 */ /* 0x000fe400078e02c1 */
[-CC-:B------:R-:W-:Y:S01]  /*d3d0*/  FFMA.FTZ R154, R154, R14.reuse, -R183.reuse ;  /* 0x0000000e9a9a7223 */ /* 0x180fe200000108b7 */
[----:B------:R-:W0:Y:S01]  /*d3e0*/  MUFU.EX2 R172, R163 ;  /* 0x000000a300ac7308 */ /* 0x000e220000000800 */
[----:B------:R-:W-:Y:S01]  /*d3f0*/  FFMA.FTZ R156, R156, R14, -R183 ;  /* 0x0000000e9c9c7223 */ /* 0x000fe200000108b7 */
[----:B------:R-:W-:-:S02]  /*d400*/  @!P1 IMAD R182, R182, 0x4, R2 ;  /* 0x00000004b6b69824 */ /* 0x000fc400078e0202 */
[-CC-:B------:R-:W-:Y:S01]  /*d410*/  FFMA.FTZ R157, R157, R14.reuse, -R183.reuse ;  /* 0x0000000e9d9d7223 */ /* 0x180fe200000108b7 */
[-CC-:B------:R-:W-:Y:S01]  /*d420*/  FFMA.FTZ R160, R160, R14.reuse, -R183.reuse ;  /* 0x0000000ea0a07223 */ /* 0x180fe200000108b7 */
[-CC-:B------:R-:W-:Y:S01]  /*d430*/  FFMA.FTZ R226, R226, R14.reuse, -R183.reuse ;  /* 0x0000000ee2e27223 */ /* 0x180fe200000108b7 */
[-CC-:B------:R-:W-:Y:S01]  /*d440*/  FFMA.FTZ R224, R224, R14.reuse, -R183.reuse ;  /* 0x0000000ee0e07223 */ /* 0x180fe200000108b7 */
[----:B------:R-:W-:Y:S01]  /*d450*/  @!P1 STS [R182+0x28820], R170 ;  /* 0x028820aab6009388 */ /* 0x000fe20000000800 */
[----:B------:R-:W-:Y:S01]  /*d460*/  MUFU.EX2 R164, R164 ;  /* 0x000000a400a47308 */ /* 0x000fe20000000800 */
[-CC-:B------:R-:W-:Y:S01]  /*d470*/  FFMA.FTZ R169, R169, R14.reuse, -R183.reuse ;  /* 0x0000000ea9a97223 */ /* 0x180fe200000108b7 */
[-CC-:B------:R-:W-:Y:S01]  /*d480*/  FFMA.FTZ R168, R168, R14.reuse, -R183.reuse ;  /* 0x0000000ea8a87223 */ /* 0x180fe200000108b7 */
[-CC-:B------:R-:W-:Y:S01]  /*d490*/  FFMA.FTZ R173, R173, R14.reuse, -R183.reuse ;  /* 0x0000000eadad7223 */ /* 0x180fe200000108b7 */
[-CC-:B------:R-:W-:Y:S01]  /*d4a0*/  FFMA.FTZ R177, R177, R14.reuse, -R183.reuse ;  /* 0x0000000eb1b17223 */ /* 0x180fe200000108b7 */
[-CC-:B------:R-:W-:Y:S01]  /*d4b0*/  FFMA.FTZ R176, R176, R14.reuse, -R183.reuse ;  /* 0x0000000eb0b07223 */ /* 0x180fe200000108b7 */
[----:B------:R-:W-:-:S02]  /*d4c0*/  FFMA.FTZ R180, R180, R14, -R183 ;  /* 0x0000000eb4b47223 */ /* 0x000fc400000108b7 */
[----:B------:R-:W-:Y:S01]  /*d4d0*/  MUFU.EX2 R165, R165 ;  /* 0x000000a500a57308 */ /* 0x000fe20000000800 */
[----:B0-----:R0:W-:Y:S01]  /*d4e0*/  @!P1 STS [R182+0x28800], R172 ;  /* 0x028800acb6009388 */ /* 0x0011e20000000800 */
        /* <DEDUP_REMOVED lines=8> */
[----:B------:R-:W-:Y:S01]  /*d570*/  FMUL.FTZ R37, R37, R172 ;  /* 0x000000ac25257220 */ /* 0x000fe20000410000 */
[----:B0-----:R-:W-:Y:S01]  /*d580*/  FFMA.FTZ R182, R152, R14, -R183 ;  /* 0x0000000e98b67223 */ /* 0x001fe200000108b7 */
        /* <DEDUP_REMOVED lines=22> */
[----:B0-----:R-:W-:Y:S01]  /*d6f0*/  FFMA.FTZ R158, R172, R0, R152 ;  /* 0x00000000ac9e7223 */ /* 0x001fe20000010098 */
[C---:B------:R-:W-:Y:S01]  /*d700*/  FADD.FTZ R0, R181.reuse, R3 ;  /* 0x00000003b5007221 */ /* 0x040fe20000010000 */
[----:B------:R-:W-:Y:S01]  /*d710*/  F2FP.F16.F32.PACK_AB R159, R181, R162 ;  /* 0x000000a2b59f723e */ /* 0x000fe200000000ff */
[----:B------:R-:W-:Y:S01]  /*d720*/  FMUL.FTZ R76, R76, R172 ;  /* 0x000000ac4c4c7220 */ /* 0x000fe20000410000 */
[C---:B------:R-:W-:Y:S01]  /*d730*/  FADD.FTZ R158, R164.reuse, R158 ;  /* 0x0000009ea49e7221 */ /* 0x040fe20000010000 */
[----:B------:R-:W-:Y:S01]  /*d740*/  F2FP.F16.F32.PACK_AB R152, R164, R152 ;  /* 0x00000098a498723e */ /* 0x000fe200000000ff */
[----:B------:R-:W0:Y:S01]  /*d750*/  MUFU.EX2 R160, R160 ;  /* 0x000000a000a07308 */ /* 0x000e220000000800 */
[-C--:B------:R-:W-:Y:S01]  /*d760*/  FMUL.FTZ R77, R77, R172.reuse ;  /* 0x000000ac4d4d7220 */ /* 0x080fe20000410000 */
[----:B------:R-:W-:Y:S01]  /*d770*/  FADD.FTZ R158, R165, R158 ;  /* 0x0000009ea59e7221 */ /* 0x000fe20000010000 */
[-C--:B------:R-:W-:Y:S01]  /*d780*/  FMUL.FTZ R80, R80, R172.reuse ;  /* 0x000000ac50507220 */ /* 0x080fe20000410000 */
[-C--:B------:R-:W-:Y:S01]  /*d790*/  FMUL.FTZ R81, R81, R172.reuse ;  /* 0x000000ac51517220 */ /* 0x080fe20000410000 */
[----:B------:R-:W-:Y:S01]  /*d7a0*/  FMUL.FTZ R84, R84, R172 ;  /* 0x000000ac54547220 */ /* 0x000fe20000410000 */
[C---:B------:R-:W-:Y:S01]  /*d7b0*/  FADD.FTZ R158, R154.reuse, R158 ;  /* 0x0000009e9a9e7221 */ /* 0x040fe20000010000 */
[----:B------:R-:W-:Y:S01]  /*d7c0*/  F2FP.F16.F32.PACK_AB R154, R154, R165 ;  /* 0x000000a59a9a723e */ /* 0x000fe200000000ff */
[----:B------:R-:W2:Y:S01]  /*d7d0*/  MUFU.EX2 R226, R226 ;  /* 0x000000e200e27308 */ /* 0x000ea20000000800 */
[----:B------:R-:W-:Y:S01]  /*d7e0*/  BAR.SYNC.DEFER_BLOCKING 0xf, 0x100 ;  /* 0x03c4000000007b1d */ /* 0x000fe20000010000 */
[----:B---3--:R-:W-:Y:S01]  /*d7f0*/  FADD.FTZ R158, R156, R158 ;  /* 0x0000009e9c9e7221 */ /* 0x008fe20000010000 */
[----:B------:R-:W-:Y:S01]  /*d800*/  F2FP.F16.F32.PACK_AB R156, R161, R156 ;  /* 0x0000009ca19c723e */ /* 0x000fe200000000ff */
[----:B------:R-:W-:Y:S01]  /*d810*/  FMUL.FTZ R85, R85, R172 ;  /* 0x000000ac55557220 */ /* 0x000fe20000410000 */
[----:B------:R-:W-:Y:S01]  /*d820*/  F2FP.F16.F32.PACK_AB R165, R175, R174 ;  /* 0x000000aeafa5723e */ /* 0x000fe200000000ff */
[----:B------:R-:W-:Y:S01]  /*d830*/  FADD.FTZ R158, R161, R158 ;  /* 0x0000009ea19e7221 */ /* 0x000fe20000010000 */
[----:B------:R-:W-:Y:S01]  /*d840*/  F2FP.F16.F32.PACK_AB R161, R167, R166 ;  /* 0x000000a6a7a1723e */ /* 0x000fe200000000ff */
[----:B------:R-:W3:Y:S01]  /*d850*/  MUFU.EX2 R224, R224 ;  /* 0x000000e000e07308 */ /* 0x000ee20000000800 */
[-C--:B------:R-:W-:Y:S01]  /*d860*/  FMUL.FTZ R88, R88, R172.reuse ;  /* 0x000000ac58587220 */ /* 0x080fe20000410000 */
[----:B0-----:R-:W-:Y:S01]  /*d870*/  FADD.FTZ R158, R160, R158 ;  /* 0x0000009ea09e7221 */ /* 0x001fe20000010000 */
        /* <DEDUP_REMOVED lines=18> */
[----:B------:R-:W-:Y:S01]  /*d9a0*/  FMUL.FTZ R112, R112, R172 ;  /* 0x000000ac70707220 */ /* 0x000fe20000410000 */
[----:B------:R-:W-:Y:S01]  /*d9b0*/  FADD.FTZ R3, R167, R3 ;  /* 0x00000003a7037221 */ /* 0x000fe20000010000 */
[----:B------:R3:W-:Y:S01]  /*d9c0*/  STSM.16.M88.4 [R222], R156 ;  /* 0x0000009cde007844 */ /* 0x0007e20000000200 */
[----:B------:R-:W4:Y:S01]  /*d9d0*/  MUFU.EX2 R168, R168 ;  /* 0x000000a800a87308 */ /* 0x000f220000000800 */
        /* <DEDUP_REMOVED lines=10> */
[-C--:B------:R-:W-:Y:S01]  /*da80*/  FMUL.FTZ R124, R124, R172.reuse ;  /* 0x000000ac7c7c7220 */ /* 0x080fe20000410000 */
[-C--:B------:R-:W-:Y:S01]  /*da90*/  FMUL.FTZ R125, R125, R172.reuse ;  /* 0x000000ac7d7d7220 */ /* 0x080fe20000410000 */
[----:B------:R-:W-:Y:S01]  /*daa0*/  FADD.FTZ R3, R171, R3 ;  /* 0x00000003ab037221 */ /* 0x000fe20000010000 */
[-C--:B------:R-:W-:Y:S01]  /*dab0*/  FMUL.FTZ R128, R128, R172.reuse ;  /* 0x000000ac80807220 */ /* 0x080fe20000410000 */
[-C--:B------:R-:W-:Y:S01]  /*dac0*/  FMUL.FTZ R129, R129, R172.reuse ;  /* 0x000000ac81817220 */ /* 0x080fe20000410000 */
[----:B------:R-:W2:Y:S01]  /*dad0*/  MUFU.EX2 R164, R182 ;  /* 0x000000b600a47308 */ /* 0x000ea20000000800 */
[----:B----4-:R-:W-:Y:S01]  /*dae0*/  FADD.FTZ R0, R168, R0 ;  /* 0x00000000a8007221 */ /* 0x010fe20000010000 */
[----:B------:R-:W-:Y:S01]  /*daf0*/  FADD.FTZ R3, R174, R3 ;  /* 0x00000003ae037221 */ /* 0x000fe20000010000 */
[-C--:B------:R-:W-:Y:S01]  /*db00*/  FMUL.FTZ R132, R132, R172.reuse ;  /* 0x000000ac84847220 */ /* 0x080fe20000410000 */
[-C--:B------:R-:W-:Y:S01]  /*db10*/  FMUL.FTZ R133, R133, R172.reuse ;  /* 0x000000ac85857220 */ /* 0x080fe20000410000 */
[-C--:B------:R-:W-:Y:S01]  /*db20*/  FMUL.FTZ R136, R136, R172.reuse ;  /* 0x000000ac88887220 */ /* 0x080fe20000410000 */
[----:B------:R-:W-:Y:S01]  /*db30*/  FADD.FTZ R3, R175, R3 ;  /* 0x00000003af037221 */ /* 0x000fe20000010000 */
[----:B------:R-:W-:Y:S01]  /*db40*/  FMUL.FTZ R137, R137, R172 ;  /* 0x000000ac89897220 */ /* 0x000fe20000410000 */
[----:B------:R-:W4:Y:S01]  /*db50*/  MUFU.EX2 R177, R177 ;  /* 0x000000b100b17308 */ /* 0x000f220000000800 */
[----:B0-----:R-:W-:Y:S01]  /*db60*/  FADD.FTZ R0, R162, R0 ;  /* 0x00000000a2007221 */ /* 0x001fe20000010000 */
[----:B------:R-:W-:Y:S01]  /*db70*/  FADD.FTZ R3, R178, R3 ;  /* 0x00000003b2037221 */ /* 0x000fe20000010000 */
[----:B------:R-:W-:Y:S01]  /*db80*/  F2FP.F16.F32.PACK_AB R162, R162, R168 ;  /* 0x000000a8a2a2723e */ /* 0x000fe200000000ff */
[-C--:B------:R-:W-:Y:S01]  /*db90*/  FMUL.FTZ R140, R140, R172.reuse ;  /* 0x000000ac8c8c7220 */ /* 0x080fe20000410000 */
[-C--:B------:R-:W-:Y:S01]  /*dba0*/  FMUL.FTZ R141, R141, R172.reuse ;  /* 0x000000ac8d8d7220 */ /* 0x080fe20000410000 */
[-C--:B------:R-:W-:Y:S01]  /*dbb0*/  FMUL.FTZ R144, R144, R172.reuse ;  /* 0x000000ac90907220 */ /* 0x080fe20000410000 */
[-C--:B------:R-:W-:Y:S01]  /*dbc0*/  FMUL.FTZ R145, R145, R172.reuse ;  /* 0x000000ac91917220 */ /* 0x080fe20000410000 */
[----:B------:R-:W0:Y:S01]  /*dbd0*/  MUFU.EX2 R176, R176 ;  /* 0x000000b000b07308 */ /* 0x000e220000000800 */
[----:B--2---:R-:W-:Y:S01]  /*dbe0*/  FADD.FTZ R0, R164, R0 ;  /* 0x00000000a4007221 */ /* 0x004fe20000010000 */
[----:B------:R3:W-:Y:S01]  /*dbf0*/  STSM.16.M88.4 [R217], R160 ;  /* 0x000000a0d9007844 */ /* 0x0007e20000000200 */
[-C--:B------:R-:W-:Y:S01]  /*dc00*/  FMUL.FTZ R148, R148, R172.reuse ;  /* 0x000000ac94947220 */ /* 0x080fe20000410000 */
[----:B------:R-:W-:-:S04]  /*dc10*/  FMUL.FTZ R149, R149, R172 ;  /* 0x000000ac95957220 */ /* 0x000fc80000410000 */
[----:B------:R-:W2:Y:S01]  /*dc20*/  MUFU.EX2 R166, R180 ;  /* 0x000000b400a67308 */ /* 0x000ea20000000800 */
[C---:B----4-:R-:W-:Y:S01]  /*dc30*/  FADD.FTZ R0, R177.reuse, R0 ;  /* 0x00000000b1007221 */ /* 0x050fe20000010000 */
[----:B------:R-:W-:-:S06]  /*dc40*/  F2FP.F16.F32.PACK_AB R164, R177, R164 ;  /* 0x000000a4b1a4723e */ /* 0x000fcc00000000ff */
[----:B------:R-:W4:Y:S01]  /*dc50*/  MUFU.EX2 R167, R179 ;  /* 0x000000b300a77308 */ /* 0x000f220000000800 */
[----:B0-----:R-:W-:-:S04]  /*dc60*/  FADD.FTZ R0, R176, R0 ;  /* 0x00000000b0007221 */ /* 0x001fc80000010000 */
[C---:B--2---:R-:W-:Y:S01]  /*dc70*/  FADD.FTZ R0, R166.reuse, R0 ;  /* 0x00000000a6007221 */ /* 0x044fe20000010000 */
[----:B------:R-:W-:Y:S01]  /*dc80*/  F2FP.F16.F32.PACK_AB R166, R166, R176 ;  /* 0x000000b0a6a6723e */ /* 0x000fe200000000ff */
[C---:B----4-:R-:W-:Y:S01]  /*dc90*/  FADD.FTZ R3, R167.reuse, R3 ;  /* 0x00000003a7037221 */ /* 0x050fe20000010000 */
[----:B------:R-:W-:-:S05]  /*dca0*/  F2FP.F16.F32.PACK_AB R167, R167, R178 ;  /* 0x000000b2a7a7723e */ /* 0x000fca00000000ff */
[----:B------:R3:W-:Y:S01]  /*dcb0*/  STSM.16.M88.4 [R221], R164 ;  /* 0x000000a4dd007844 */ /* 0x0007e20000000200 */
[----:B------:R-:W-:Y:S05]  /*dcc0*/  @!P0 BRA `(.L_x_8025) ;  /* 0x0000000000048947 */ /* 0x000fea0003800000 */
[----:B------:R-:W-:Y:S01]  /*dcd0*/  BPT.TRAP 0x1 ;  /* 0x000000040000795c */ /* 0x000fe20000300000 */
.L_x_8025:
[----:B------:R0:W2:Y:S01]  /*dce0*/  SYNCS.PHASECHK.TRANS64.TRYWAIT P1, [R209+URZ+0x28c50], R213 ;  /* 0x028c50d5d10075a7 */ /* 0x0000a2000802017f */
[----:B------:R-:W-:Y:S05]  /*dcf0*/  @!P0 BRA `(.L_x_8026) ;  /* 0x0000000000048947 */ /* 0x000fea0003800000 */
[----:B------:R-:W-:Y:S01]  /*dd00*/  BPT.TRAP 0x1 ;  /* 0x000000040000795c */ /* 0x000fe20000300000 */
.L_x_8026:
[----:B------:R-:W-:Y:S04]  /*dd10*/  BSSY B2, `(.L_x_8027) ;  /* 0x0000004000027945 */ /* 0x000fe80003800000 */
[----:B--2---:R-:W-:Y:S05]  /*dd20*/  @P1 BRA `(.L_x_8028) ;  /* 0x0000000000081947 */ /* 0x004fea0003800000 */
[----:B------:R-:W2:Y:S02]  /*dd30*/  SYNCS.PHASECHK.TRANS64.TRYWAIT P1, [R209+URZ+0x28c50], R213 ;  /* 0x028c50d5d10075a7 */ /* 0x000ea4000802017f */
[----:B--2---:R-:W-:Y:S05]  /*dd40*/  @!P1 BRA `(.L_x_8029) ;  /* 0x000000e400509947 */ /* 0x004fea0003800000 */
.L_x_8028:
[----:B------:R-:W-:Y:S05]  /*dd50*/  BSYNC B2 ;  /* 0x0000000000027941 */ /* 0x000fea0003800000 */
.L_x_8027:
        /* <DEDUP_REMOVED lines=8> */
[----:B---3--:R-:W-:Y:S01]  /*dde0*/  VIADD R152, R168, 0x80 ;  /* 0x00000080a8987836 */ /* 0x008fe20000000000 */
[----:B------:R-:W-:Y:S01]  /*ddf0*/  WARPGROUP.ARRIVE ;  /* 0x00000000000079c5 */ /* 0x000fe20000000000 */
[----:B------:R-:W-:-:S03]  /*de00*/  IMAD.MOV.U32 R153, RZ, RZ, 0x40000040 ;  /* 0x40000040ff997424 */ /* 0x000fc600078e00ff */
[----:B------:R-:W-:Y:S02]  /*de10*/  R2UR UR6, R152 ;  /* 0x00000000980672ca */ /* 0x000fe400000e0000 */
[----:B------:R-:W-:Y:S01]  /*de20*/  R2UR UR7, R153 ;  /* 0x00000000990772ca */ /* 0x000fe200000e0000 */
[----:B------:R-:W-:Y:S01]  /*de30*/  IMAD.MOV.U32 R153, RZ, RZ, 0x40000040 ;  /* 0x40000040ff997424 */ /* 0x000fe200078e00ff */
[C---:B------:R-:W-:Y:S01]  /*de40*/  IADD3 R152, R168.reuse, 0x100, RZ ;  /* 0x00000100a8987810 */ /* 0x040fe20007ffe0ff */
        /* <DEDUP_REMOVED lines=25> */
.L_x_8030:
[C---:B------:R-:W-:Y:S01]  /*dfe0*/  ISETP.GT.AND P1, PT, R208.reuse, R21, PT ;  /* 0x00000015d000720c */ /* 0x040fe20003f24270 */
[----:B012---:R-:W-:Y:S01]  /*dff0*/  VIADD R209, R209, 0x28c60 ;  /* 0x00028c60d1d17836 */ /* 0x007fe20000000000 */
[----:B------:R-:W-:Y:S01]  /*e000*/  MOV R218, R15 ;  /* 0x0000000f00da7202 */ /* 0x000fe20000000f00 */
[----:B------:R-:W-:Y:S02]  /*e010*/  VIADD R208, R208, 0xffffffff ;  /* 0xffffffffd0d07836 */ /* 0x000fe40000000000 */
[----:B------:R-:W-:Y:S01]  /*e020*/  IMAD.MOV.U32 R220, RZ, RZ, R20 ;  /* 0x000000ffffdc7224 */ /* 0x000fe200078e0014 */
[----:B------:R-:W-:Y:S01]  /*e030*/  PRMT R209, R188, 0x654, R209 ;  /* 0x00000654bcd17816 */ /* 0x000fe200000000d1 */
[----:B------:R-:W-:-:S03]  /*e040*/  IMAD.MOV.U32 R219, RZ, RZ, R18 ;  /* 0x000000ffffdb7224 */ /* 0x000fc600078e0012 */
[----:B------:R0:W-:Y:S03]  /*e050*/  SYNCS.ARRIVE.TRANS64.RED.A1T0 RZ, [R209+URZ], RZ ;  /* 0x000000ffd1ff79a7 */ /* 0x0001e6000810043f */
[----:B------:R-:W-:Y:S05]  /*e060*/  @P1 BRA `(.L_x_8031) ;  /* 0xffffffdc00281947 */ /* 0x000fea000383ffff */
[----:B------:R-:W-:Y:S05]  /*e070*/  BSYNC B0 ;  /* 0x0000000000007941 */ /* 0x000fea0003800000 */
.L_x_8018:
[----:B------:R-:W-:Y:S05]  /*e080*/  BSYNC B1 ;  /* 0x0000000000017941 */ /* 0x000fea0003800000 */
.L_x_8017:
[----:B------:R-:W-:Y:S01]  /*e090*/  ISETP.GE.AND P1, PT, R208, RZ, PT ;  /* 0x000000ffd000720c */ /* 0x000fe20003f26270 */
[----:B------:R-:W-:-:S12]  /*e0a0*/  BSSY B0, `(.L_x_8032) ;  /* 0x00001e6000007945 */ /* 0x000fd80003800000 */
[----:B------:R-:W-:Y:S05]  /*e0b0*/  @!P1 BRA `(.L_x_8033) ;  /* 0x0000001c00909947 */ /* 0x000fea0003800000 */
[----:B------:R-:W-:Y:S02]  /*e0c0*/  IMAD.MOV.U32 R198, RZ, RZ, R20 ;  /* 0x000000ffffc67224 */ /* 0x000fe400078e0014 */
[----:B------:R-:W-:Y:S02]  /*e0d0*/  IMAD.MOV.U32 R213, RZ, RZ, R15 ;  /* 0x000000ffffd57224 */ /* 0x000fe400078e000f */
[----:B0-----:R-:W-:-:S07]  /*e0e0*/  IMAD.MOV.U32 R209, RZ, RZ, R18 ;  /* 0x000000ffffd17224 */ /* 0x001fce00078e0012 */
.L_x_8046:
[----:B------:R-:W-:-:S05]  /*e0f0*/  VIADD R18, R209, 0x1 ;  /* 0x00000001d1127836 */ /* 0x000fca0000000000 */
[----:B------:R-:W-:-:S04]  /*e100*/  ISETP.NE.AND P1, PT, R18, 0x2, PT ;  /* 0x000000021200780c */ /* 0x000fc80003f25270 */
[----:B------:R-:W-:Y:S02]  /*e110*/  SEL R14, RZ, 0x1, P1 ;  /* 0x00000001ff0e7807 */ /* 0x000fe40000800000 */
[----:B------:R-:W-:Y:S02]  /*e120*/  SEL R18, R18, RZ, P1 ;  /* 0x000000ff12127207 */ /* 0x000fe40000800000 */
[----:B------:R-:W-:Y:S01]  /*e130*/  LOP3.LUT R19, R19, R14, RZ, 0x3c, !PT ;  /* 0x0000000e13137212 */ /* 0x000fe200078e3cff */
[----:B-1----:R-:W-:Y:S06]  /*e140*/  @!P0 BRA `(.L_x_8034) ;  /* 0x0000000000048947 */ /* 0x002fec0003800000 */
[----:B------:R-:W-:Y:S01]  /*e150*/  BPT.TRAP 0x1 ;  /* 0x000000040000795c */ /* 0x000fe20000300000 */
.L_x_8034:
[----:B------:R-:W-:Y:S01]  /*e160*/  IMAD R21, R18, 0x8, R2 ;  /* 0x0000000812157824 */ /* 0x000fe200078e0202 */
[----:B------:R-:W-:-:S04]  /*e170*/  SHF.L.U32 R197, R19, 0x1f, RZ ;  /* 0x0000001f13c57819 */ /* 0x000fc800000006ff */
[----:B------:R0:W1:Y:S01]  /*e180*/  SYNCS.PHASECHK.TRANS64.TRYWAIT P1, [R21+URZ+0x28c30], R197 ;  /* 0x028c30c5150075a7 */ /* 0x000062000802017f */
[----:B------:R-:W-:Y:S05]  /*e190*/  @!P0 BRA `(.L_x_8035) ;  /* 0x0000000000048947 */ /* 0x000fea0003800000 */
[----:B------:R-:W-:Y:S01]  /*e1a0*/  BPT.TRAP 0x1 ;  /* 0x000000040000795c */ /* 0x000fe20000300000 */
.L_x_8035:
[----:B------:R-:W-:Y:S01]  /*e1b0*/  BSSY B1, `(.L_x_8036) ;  /* 0x0000006000017945 */ /* 0x000fe20003800000 */
[----:B------:R-:W-:Y:S01]  /*e1c0*/  LEA R154, R18, R13, 0x9 ;  /* 0x0000000d129a7211 */ /* 0x000fe200078e48ff */
[----:B------:R-:W-:Y:S02]  /*e1d0*/  IMAD.MOV.U32 R155, RZ, RZ, 0x40000040 ;  /* 0x40000040ff9b7424 */ /* 0x000fe400078e00ff */
[----:B-1----:R-:W-:Y:S05]  /*e1e0*/  @P1 BRA `(.L_x_8037) ;  /* 0x0000000000081947 */ /* 0x002fea0003800000 */
[----:B------:R-:W1:Y:S02]  /*e1f0*/  SYNCS.PHASECHK.TRANS64.TRYWAIT P1, [R21+URZ+0x28c30], R197 ;  /* 0x028c30c5150075a7 */ /* 0x000e64000802017f */
[----:B-1----:R-:W-:Y:S05]  /*e200*/  @!P1 BRA `(.L_x_8038) ;  /* 0x000000e000349947 */ /* 0x002fea0003800000 */
.L_x_8037:
[----:B------:R-:W-:Y:S05]  /*e210*/  BSYNC B1 ;  /* 0x0000000000017941 */ /* 0x000fea0003800000 */
.L_x_8036:
        /* <DEDUP_REMOVED lines=36> */
.L_x_8039:
        /* <DEDUP_REMOVED lines=93> */
[----:B---3--:R-:W-:Y:S01]  /*ea30*/  FFMA.FTZ R154, R173, R0, R20 ;  /* 0x00000000ad9a7223 */ /* 0x008fe20000010014 */
[----:B------:R-:W-:Y:S01]  /*ea40*/  FMUL.FTZ R0, R163, UR38 ;  /* 0x00000026a3007c20 */ /* 0x000fe20008410000 */
[----:B------:R-:W-:Y:S01]  /*ea50*/  FMUL.FTZ R163, R170, UR38 ;  /* 0x00000026aaa37c20 */ /* 0x000fe20008410000 */
[----:B------:R-:W-:Y:S01]  /*ea60*/  FMUL.FTZ R170, R175, UR38 ;  /* 0x00000026afaa7c20 */ /* 0x000fe20008410000 */
[----:B------:R-:W-:Y:S01]  /*ea70*/  FMUL.FTZ R175, R182, UR38 ;  /* 0x00000026b6af7c20 */ /* 0x000fe20008410000 */
[-C--:B------:R-:W-:Y:S01]  /*ea80*/  FMUL.FTZ R37, R37, R173.reuse ;  /* 0x000000ad25257220 */ /* 0x080fe20000410000 */
[-C--:B------:R-:W-:Y:S01]  /*ea90*/  FMUL.FTZ R40, R40, R173.reuse ;  /* 0x000000ad28287220 */ /* 0x080fe20000410000 */
        /* <DEDUP_REMOVED lines=28> */
[-C--:B------:R-:W-:Y:S01]  /*ec60*/  FMUL.FTZ R77, R77, R173.reuse ;  /* 0x000000ad4d4d7220 */ /* 0x080fe20000410000 */
        /* <DEDUP_REMOVED lines=42> */
[-C--:B------:R-:W-:Y:S01]  /*ef10*/  FMUL.FTZ R129, R129, R173.reuse ;  /* 0x000000ad81817220 */ /* 0x080fe20000410000 */
[C---:B-----5:R-:W-:Y:S01]  /*ef20*/  FADD.FTZ R160, R213.reuse, R156 ;  /* 0x0000009cd5a07221 */ /* 0x060fe20000010000 */
[----:B------:R-:W-:Y:S01]  /*ef30*/  F2FP.F16.F32.PACK_AB R156, R213, R20 ;  /* 0x00000014d59c723e */ /* 0x000fe200000000ff */
[----:B------:R-:W5:Y:S01]  /*ef40*/  MUFU.TANH R170, R170 ;  /* 0x000000aa00aa7308 */ /* 0x000f620000002400 */
[----:B------:R-:W-:Y:S01]  /*ef50*/  FMNMX.FTZ R20, R177, R198, !PT ;  /* 0x000000c6b1147209 */ /* 0x000fe20007810000 */
[-C--:B------:R-:W-:Y:S01]  /*ef60*/  FMUL.FTZ R132, R132, R173.reuse ;  /* 0x000000ad84847220 */ /* 0x080fe20000410000 */
[-C--:B------:R-:W-:Y:S01]  /*ef70*/  FMUL.FTZ R133, R133, R173.reuse ;  /* 0x000000ad85857220 */ /* 0x080fe20000410000 */
[-C--:B------:R-:W-:Y:S01]  /*ef80*/  FMUL.FTZ R136, R136, R173.reuse ;  /* 0x000000ad88887220 */ /* 0x080fe20000410000 */
[----:B------:R-:W-:Y:S01]  /*ef90*/  FMNMX.FTZ R20, R155, R20, !PT ;  /* 0x000000149b147209 */ /* 0x000fe20007810000 */
[-C--:B------:R-:W-:Y:S01]  /*efa0*/  FMUL.FTZ R137, R137, R173.reuse ;  /* 0x000000ad89897220 */ /* 0x080fe20000410000 */
[-C--:B------:R-:W-:Y:S01]  /*efb0*/  FMUL.FTZ R140, R140, R173.reuse ;  /* 0x000000ad8c8c7220 */ /* 0x080fe20000410000 */
[----:B------:R-:W0:Y:S01]  /*efc0*/  MUFU.TANH R171, R171 ;  /* 0x000000ab00ab7308 */ /* 0x000e220000002400 */
[----:B------:R-:W-:Y:S01]  /*efd0*/  FMNMX.FTZ R20, R158, R20, !PT ;  /* 0x000000149e147209 */ /* 0x000fe20007810000 */
[-C--:B------:R-:W-:Y:S01]  /*efe0*/  FMUL.FTZ R141, R141, R173.reuse ;  /* 0x000000ad8d8d7220 */ /* 0x080fe20000410000 */
[-C--:B------:R-:W-:Y:S01]  /*eff0*/  FMUL.FTZ R144, R144, R173.reuse ;  /* 0x000000ad90907220 */ /* 0x080fe20000410000 */
[-C--:B------:R-:W-:Y:S01]  /*f000*/  FMUL.FTZ R145, R145, R173.reuse ;  /* 0x000000ad91917220 */ /* 0x080fe20000410000 */
        /* <DEDUP_REMOVED lines=132> */
[----:B------:R-:W-:Y:S01]  /*f850*/  FMUL.FTZ R130, R130, R168 ;  /* 0x000000a882827220 */ /* 0x000fe20000410000 */
        /* <DEDUP_REMOVED lines=22> */
[-C--:B------:R-:W-:Y:S01]  /*f9c0*/  FMUL.FTZ R143, R143, R168.reuse ;  /* 0x000000a88f8f7220 */ /* 0x080fe20000410000 */
[----:B------:R-:W-:Y:S01]  /*f9d0*/  FADD.FTZ R0, R218, R0 ;  /* 0x00000000da007221 */ /* 0x000fe20000010000 */
[----:B------:R-:W3:Y:S01]  /*f9e0*/  MUFU.EX2 R171, R171 ;  /* 0x000000ab00ab7308 */ /* 0x000ee20000000800 */
[----:B-1----:R-:W-:Y:S01]  /*f9f0*/  FADD.FTZ R163, R3, R162 ;  /* 0x000000a203a37221 */ /* 0x002fe20000010000 */
[----:B------:R-:W-:Y:S01]  /*fa00*/  F2FP.F16.F32.PACK_AB R162, R172, R169 ;  /* 0x000000a9aca2723e */ /* 0x000fe200000000ff */
[----:B------:R-:W-:Y:S01]  /*fa10*/  FADD.FTZ R0, R180, R0 ;  /* 0x00000000b4007221 */ /* 0x000fe20000010000 */
[-C--:B------:R-:W-:Y:S01]  /*fa20*/  FMUL.FTZ R146, R146, R168.reuse ;  /* 0x000000a892927220 */ /* 0x080fe20000410000 */
[-C--:B------:R-:W-:Y:S01]  /*fa30*/  FMUL.FTZ R147, R147, R168.reuse ;  /* 0x000000a893937220 */ /* 0x080fe20000410000 */
[-C--:B------:R-:W-:Y:S01]  /*fa40*/  FMUL.FTZ R150, R150, R168.reuse ;  /* 0x000000a896967220 */ /* 0x080fe20000410000 */
[----:B------:R-:W-:Y:S01]  /*fa50*/  FADD.FTZ R0, R181, R0 ;  /* 0x00000000b5007221 */ /* 0x000fe20000010000 */
[----:B------:R-:W1:Y:S01]  /*fa60*/  MUFU.EX2 R174, R174 ;  /* 0x000000ae00ae7308 */ /* 0x000e620000000800 */
[C---:B--2---:R-:W-:Y:S01]  /*fa70*/  FADD.FTZ R164, R170.reuse, R163 ;  /* 0x000000a3aaa47221 */ /* 0x044fe20000010000 */
[----:B------:R-:W-:Y:S01]  /*fa80*/  F2FP.F16.F32.PACK_AB R163, R170, R3 ;  /* 0x00000003aaa3723e */ /* 0x000fe200000000ff */
[----:B------:R-:W-:-:S04]  /*fa90*/  FMUL.FTZ R151, R151, R168 ;  /* 0x000000a897977220 */ /* 0x000fc80000410000 */
[----:B------:R0:W-:Y:S01]  /*faa0*/  STSM.16.M88.4 [R217], R160 ;  /* 0x000000a0d9007844 */ /* 0x0001e20000000200 */
[----:B------:R-:W2:Y:S01]  /*fab0*/  MUFU.EX2 R167, R175 ;  /* 0x000000af00a77308 */ /* 0x000ea20000000800 */
[----:B---3--:R-:W-:Y:S01]  /*fac0*/  FADD.FTZ R3, R171, R164 ;  /* 0x000000a4ab037221 */ /* 0x008fe20000010000 */
[----:B------:R-:W-:-:S06]  /*fad0*/  F2FP.F16.F32.PACK_AB R164, R218, R176 ;  /* 0x000000b0daa4723e */ /* 0x000fcc00000000ff */
        /* <DEDUP_REMOVED lines=9> */
.L_x_8040:
[----:B------:R1:W2:Y:S01]  /*fb70*/  SYNCS.PHASECHK.TRANS64.TRYWAIT P1, [R21+URZ+0x28c50], R197 ;  /* 0x028c50c5150075a7 */ /* 0x0002a2000802017f */
[----:B------:R-:W-:Y:S05]  /*fb80*/  @!P0 BRA `(.L_x_8041) ;  /* 0x0000000000048947 */ /* 0x000fea0003800000 */
[----:B------:R-:W-:Y:S01]  /*fb90*/  BPT.TRAP 0x1 ;  /* 0x000000040000795c */ /* 0x000fe20000300000 */
.L_x_8041:
[----:B------:R-:W-:Y:S04]  /*fba0*/  BSSY B1, `(.L_x_8042) ;  /* 0x0000004000017945 */ /* 0x000fe80003800000 */
[----:B--2---:R-:W-:Y:S05]  /*fbb0*/  @P1 BRA `(.L_x_8043) ;  /* 0x0000000000081947 */ /* 0x004fea0003800000 */
[----:B------:R-:W2:Y:S02]  /*fbc0*/  SYNCS.PHASECHK.TRANS64.TRYWAIT P1, [R21+URZ+0x28c50], R197 ;  /* 0x028c50c5150075a7 */ /* 0x000ea4000802017f */
[----:B--2---:R-:W-:Y:S05]  /*fbd0*/  @!P1 BRA `(.L_x_8044) ;  /* 0x000000c400d49947 */ /* 0x004fea0003800000 */
.L_x_8043:
[----:B------:R-:W-:Y:S05]  /*fbe0*/  BSYNC B1 ;  /* 0x0000000000017941 */ /* 0x000fea0003800000 */
.L_x_8042:
[----:B------:R-:W-:Y:S01]  /*fbf0*/  IMAD R168, R18, 0x1000, R12 ;  /* 0x0000100012a87824 */ /* 0x000fe200078e020c */
[----:B------:R-:W-:Y:S01]  /*fc00*/  MOV R169, 0x40000040 ;  /* 0x4000004000a97802 */ /* 0x000fe20000000f00 */
[----:B------:R-:W-:-:S03]  /*fc10*/  WARPGROUP.ARRIVE ;  /* 0x00000000000079c5 */ /* 0x000fc60000000000 */
[----:B------:R-:W-:Y:S02]  /*fc20*/  R2UR UR6, R168 ;  /* 0x00000000a80672ca */ /* 0x000fe400000e0000 */
[----:B------:R-:W-:Y:S01]  /*fc30*/  R2UR UR7, R169 ;  /* 0x00000000a90772ca */ /* 0x000fe200000e0000 */
[----:B------:R-:W-:-:S12]  /*fc40*/  IMAD.MOV.U32 R169, RZ, RZ, 0x40000040 ;  /* 0x40000040ffa97424 */ /* 0x000fd800078e00ff */
        /* <DEDUP_REMOVED lines=34> */
.L_x_8045:
[C---:B------:R-:W-:Y:S01]  /*fe70*/  ISETP.GT.AND P1, PT, R208.reuse, RZ, PT ;  /* 0x000000ffd000720c */ /* 0x040fe20003f24270 */
[----:B------:R-:W-:Y:S01]  /*fe80*/  VIADD R208, R208, 0xffffffff ;  /* 0xffffffffd0d07836 */ /* 0x000fe20000000000 */
[----:B-12---:R-:W-:Y:S01]  /*fe90*/  IADD3 R21, R21, 0x28c60, RZ ;  /* 0x00028c6015157810 */ /* 0x006fe20007ffe0ff */
[----:B------:R-:W-:Y:S02]  /*fea0*/  IMAD.MOV.U32 R198, RZ, RZ, R20 ;  /* 0x000000ffffc67224 */ /* 0x000fe400078e0014 */
[----:B------:R-:W-:Y:S01]  /*feb0*/  IMAD.MOV.U32 R213, RZ, RZ, R15 ;  /* 0x000000ffffd57224 */ /* 0x000fe200078e000f */
[----:B------:R-:W-:Y:S01]  /*fec0*/  PRMT R21, R188, 0x654, R21 ;  /* 0x00000654bc157816 */ /* 0x000fe20000000015 */
[----:B------:R-:W-:-:S03]  /*fed0*/  IMAD.MOV.U32 R209, RZ, RZ, R18 ;  /* 0x000000ffffd17224 */ /* 0x000fc600078e0012 */
[----:B------:R1:W-:Y:S03]  /*fee0*/  SYNCS.ARRIVE.TRANS64.RED.A1T0 RZ, [R21+URZ], RZ ;  /* 0x000000ff15ff79a7 */ /* 0x0003e6000810043f */
[----:B------:R-:W-:Y:S05]  /*fef0*/  @P1 BRA `(.L_x_8046) ;  /* 0xffffffe0007c1947 */ /* 0x000fea000383ffff */
.L_x_8033:
[----:B------:R-:W-:Y:S05]  /*ff00*/  BSYNC B0 ;  /* 0x0000000000007941 */ /* 0x000fea0003800000 */
.L_x_8032:
[----:B-1----:R-:W2:Y:S04]  /*ff10*/  LDL.LU R21, [R1+0x48] ;  /* 0x0000480001157983 */ /* 0x002ea80000300800 */
[----:B------:R-:W1:Y:S04]  /*ff20*/  SHFL.BFLY PT, R5, R0, 0x2, 0x1f ;  /* 0x0c401f0000057f89 */ /* 0x000e6800000e0000 */
[----:B------:R-:W3:Y:S01]  /*ff30*/  SHFL.BFLY PT, R4, R3, 0x2, 0x1f ;  /* 0x0c401f0003047f89 */ /* 0x000ee200000e0000 */
[----:B-1----:R-:W-:Y:S01]  /*ff40*/  FADD.FTZ R5, R5, R0 ;  /* 0x0000000005057221 */ /* 0x002fe20000010000 */
[----:B------:R-:W-:-:S02]  /*ff50*/  IMAD.MOV.U32 R0, RZ, RZ, -0x800000 ;  /* 0xff800000ff007424 */ /* 0x000fc400078e00ff */
[----:B---3--:R-:W-:Y:S02]  /*ff60*/  FADD.FTZ R4, R4, R3 ;  /* 0x0000000304047221 */ /* 0x008fe40000010000 */
[----:B------:R-:W1:Y:S04]  /*ff70*/  SHFL.BFLY PT, R6, R5, 0x1, 0x1f ;  /* 0x0c201f0005067f89 */ /* 0x000e6800000e0000 */
[----:B------:R-:W3:Y:S01]  /*ff80*/  SHFL.BFLY PT, R7, R4, 0x1, 0x1f ;  /* 0x0c201f0004077f89 */ /* 0x000ee200000e0000 */
[----:B-1----:R-:W-:Y:S01]  /*ff90*/  FADD.FTZ R6, R5, R6 ;  /* 0x0000000605067221 */ /* 0x002fe20000010000 */
[----:B------:R-:W-:Y:S01]  /*ffa0*/  IADD3 R5, -R215, RZ, RZ ;  /* 0x000000ffd7057210 */ /* 0x000fe20007ffe1ff */
[----:B---3--:R-:W-:Y:S01]  /*ffb0*/  FADD.FTZ R7, R4, R7 ;  /* 0x0000000704077221 */ /* 0x008fe20000010000 */
[----:B------:R-:W-:Y:S08]  /*ffc0*/  BAR.ARV 0x8, 0x100 ;  /* 0x0204000000007b1d */ /* 0x000ff00000002000 */
[----:B------:R-:W-:Y:S01]  /*ffd0*/  BAR.SYNC.DEFER_BLOCKING 0xf, 0x100 ;  /* 0x03c4000000007b1d */ /* 0x000fe20000010000 */
[----:B------:R-:W-:-:S02]  /*ffe0*/  FSETP.NE.FTZ.AND P0, PT, R6, RZ, PT ;  /* 0x000000ff0600720b */ /* 0x000fc40003f15000 */
[----:B------:R-:W-:Y:S02]  /*fff0*/  FSETP.NE.FTZ.AND P1, PT, R7, RZ, PT ;  /* 0x000000ff0700720b */ /* 0x000fe40003f35000 */
[----:B------:R-:W-:Y:S02]  /*10000*/  ISETP.NE.AND P2, PT, R192, R5, PT ;  /* 0x00000005c000720c */ /* 0x000fe40003f45270 */
[----:B------:R-:W-:-:S07]  /*10010*/  CS2R R4, SRZ ;  /* 0x0000000000047805 */ /* 0x000fce000001ff00 */
[----:B------:R-:W1:Y:S08]  /*10020*/  @P0 MUFU.LG2 R8, R6 ;  /* 0x0000000600080308 */ /* 0x000e700000000c00 */
[----:B------:R-:W3:Y:S08]  /*10030*/  @P1 MUFU.LG2 R9, R7 ;  /* 0x0000000700091308 */ /* 0x000ef00000000c00 */
[----:B------:R-:W4:Y:S01]  /*10040*/  @P0 MUFU.RCP R5, R6 ;  /* 0x0000000600050308 */ /* 0x000f220000001000 */
[----:B-1----:R-:W-:Y:S01]  /*10050*/  @P0 FMUL.FTZ R3, R8, 0.69314718246459960938 ;  /* 0x3f31721808030820 */ /* 0x002fe20000410000 */
[C---:B------:R-:W-:Y:S01]  /*10060*/  @P0 FMUL.FTZ R8, R14.reuse, 0.69314718246459960938 ;  /* 0x3f3172180e080820 */ /* 0x040fe20000410000 */
[----:B------:R-:W-:-:S03]  /*10070*/  @P1 FMUL.FTZ R14, R14, 0.69314718246459960938 ;  /* 0x3f3172180e0e1820 */ /* 0x000fc60000410000 */
[----:B------:R-:W-:Y:S01]  /*10080*/  @P0 FFMA.FTZ R0, R8, R15, R3 ;  /* 0x0000000f08000223 */ /* 0x000fe20000010003 */
[----:B------:R-:W-:Y:S01]  /*10090*/  IMAD.MOV.U32 R3, RZ, RZ, -0x800000 ;  /* 0xff800000ff037424 */ /* 0x000fe200078e00ff */
[----:B------:R-:W1:Y:S01]  /*100a0*/  @P1 MUFU.RCP R4, R7 ;  /* 0x0000000700041308 */ /* 0x000e620000001000 */
[----:B---3--:R-:W-:Y:S01]  /*100b0*/  @P1 FMUL.FTZ R9, R9, 0.69314718246459960938 ;  /* 0x3f31721809091820 */ /* 0x008fe20000410000 */
[----:B------:R-:W-:-:S03]  /*100c0*/  PLOP3.LUT P0, PT, PT, PT, PT, 0x8, 0x0 ;  /* 0x000000000000781c */ /* 0x000fc60003f0e170 */
[----:B------:R-:W-:Y:S01]  /*100d0*/  @P1 FFMA.FTZ R3, R14, R20, R9 ;  /* 0x000000140e031223 */ /* 0x000fe20000010009 */
[C---:B------:R-:W-:Y:S02]  /*100e0*/  @!P2 IMAD R9, R18.reuse, 0x40, R193 ;  /* 0x000000401209a824 */ /* 0x040fe400078e02c1 */
[----:B------:R-:W-:Y:S02]  /*100f0*/  VIADD R18, R18, 0x1 ;  /* 0x0000000112127836 */ /* 0x000fe40000000000 */
[-C--:B----4-:R-:W-:Y:S01]  /*10100*/  FMUL.FTZ R154, R28, R5.reuse ;  /* 0x000000051c9a7220 */ /* 0x090fe20000410000 */
[----:B------:R-:W-:Y:S02]  /*10110*/  @!P2 IMAD R9, R9, 0x4, R2 ;  /* 0x000000040909a824 */ /* 0x000fe400078e0202 */
[-C--:B------:R-:W-:Y:S01]  /*10120*/  FMUL.FTZ R157, R40, R5.reuse ;  /* 0x00000005289d7220 */ /* 0x080fe20000410000 */
[-C--:B------:R-:W-:Y:S01]  /*10130*/  FMUL.FTZ R159, R60, R5.reuse ;  /* 0x000000053c9f7220 */ /* 0x080fe20000410000 */
[----:B------:R-:W-:Y:S01]  /*10140*/  ISETP.NE.AND P1, PT, R18, 0x2, PT ;  /* 0x000000021200780c */ /* 0x000fe20003f25270 */
[-C--:B------:R-:W-:Y:S01]  /*10150*/  FMUL.FTZ R10, R24, R5.reuse ;  /* 0x00000005180a7220 */ /* 0x080fe20000410000 */
[----:B------:R3:W-:Y:S01]  /*10160*/  @!P2 STS [R9+0x28800], R5 ;  /* 0x028800050900a388 */ /* 0x0007e20000000800 */
[-C--:B------:R-:W-:Y:S01]  /*10170*/  FMUL.FTZ R8, R25, R5.reuse ;  /* 0x0000000519087220 */ /* 0x080fe20000410000 */
[----:B------:R-:W-:Y:S01]  /*10180*/  SEL R2, RZ, 0x1, P1 ;  /* 0x00000001ff027807 */ /* 0x000fe20000800000 */
        /* <DEDUP_REMOVED lines=129> */
.L_x_7959:
[----:B------:R-:W-:Y:S05]  /*109a0*/  BSYNC B7 ;  /* 0x0000000000077941 */ /* 0x000fea0003800000 */
.L_x_7957:
[----:B------:R-:W2:Y:S08]  /*109b0*/  S2UR UR4, SR_CgaCtaId ;  /* 0x00000000000479c3 */ /* 0x000eb00000008800 */
[----:B------:R-:W-:Y:S01]  /*109c0*/  BAR.SYNC.DEFER_BLOCKING 0x5, 0x180 ;  /* 0x0146000000007b1d */ /* 0x000fe20000010000 */
[----:B-1----:R-:W-:-:S05]  /*109d0*/  MOV R21, 0x400 ;  /* 0x0000040000157802 */ /* 0x002fca0000000f00 */
[----:B------:R-:W-:Y:S01]  /*109e0*/  BSSY B0, `(.L_x_8047) ;  /* 0x0000323000007945 */ /* 0x000fe20003800000 */
[----:B--2---:R-:W-:-:S05]  /*109f0*/  IMAD.U32 R188, RZ, RZ, UR4 ;  /* 0x00000004ffbc7e24 */ /* 0x004fca000f8e00ff */
        /* <DEDUP_REMOVED lines=9> */
[----:B------:R-:W2:Y:S04]  /*10a90*/  LDL.LU R82, [R1+0x3c] ;  /* 0x00003c0001527983 */ /* 0x000ea80000300800 */
[----:B------:R-:W2:Y:S01]  /*10aa0*/  LDL.LU R74, [R1+0x40] ;  /* 0x00004000014a7983 */ /* 0x000ea20000300800 */
[----:B------:R-:W-:-:S02]  /*10ab0*/  MOV R20, R2 ;  /* 0x0000000200147202 */ /* 0x000fc40000000f00 */
[----:B----4-:R-:W-:Y:S02]  /*10ac0*/  MOV R21, R45 ;  /* 0x0000002d00157202 */ /* 0x010fe40000000f00 */
[----:B------:R-:W-:Y:S02]  /*10ad0*/  F2FP.F16.F32.PACK_AB R5, R6, R5 ;  /* 0x000000050605723e */ /* 0x000fe400000000ff */
[----:B------:R-:W-:Y:S02]  /*10ae0*/  F2FP.F16.F32.PACK_AB R6, R152, R154 ;  /* 0x0000009a9806723e */ /* 0x000fe400000000ff */
[----:B------:R-:W-:Y:S02]  /*10af0*/  F2FP.F16.F32.PACK_AB R8, R14, R32 ;  /* 0x000000200e08723e */ /* 0x000fe400000000ff */
[----:B------:R-:W-:Y:S02]  /*10b00*/  F2FP.F16.F32.PACK_AB R9, R35, R9 ;  /* 0x000000092309723e */ /* 0x000fe400000000ff */
[----:B------:R-:W-:Y:S01]  /*10b10*/  F2FP.F16.F32.PACK_AB R11, R39, R11 ;  /* 0x0000000b270b723e */ /* 0x000fe200000000ff */
[----:B------:R-:W4:Y:S01]  /*10b20*/  S2R R90, SR_TID.X ;  /* 0x00000000005a7919 */ /* 0x000f220000002100 */
        /* <DEDUP_REMOVED lines=12> */
[----:B----4-:R-:W-:-:S05]  /*10bf0*/  VIADD R90, R90, 0xffffff80 ;  /* 0xffffff805a5a7836 */ /* 0x010fca0000000000 */
[----:B------:R-:W-:-:S04]  /*10c00*/  SHF.R.S32.HI R98, RZ, 0x1f, R90 ;  /* 0x0000001fff627819 */ /* 0x000fc8000001145a */
[----:B------:R-:W-:-:S04]  /*10c10*/  LEA.HI R98, R98, R90, RZ, 0x3 ;  /* 0x0000005a62627211 */ /* 0x000fc800078f18ff */
[----:B------:R-:W-:Y:S01]  /*10c20*/  SHF.R.S32.HI R98, RZ, 0x3, R98 ;  /* 0x00000003ff627819 */ /* 0x000fe20000011462 */
[----:B------:R-:W-:Y:S01]  /*10c30*/  IMAD.MOV.U32 R80, RZ, RZ, RZ ;  /* 0x000000ffff507224 */ /* 0x000fe200078e00ff */
[----:B------:R-:W-:Y:S01]  /*10c40*/  BAR.SYNC.DEFER_BLOCKING 0x1, 0x100 ;  /* 0x0044000000007b1d */ /* 0x000fe20000010000 */
[----:B---3--:R-:W-:-:S03]  /*10c50*/  IMAD.WIDE R44, R12, 0x2, R20 ;  /* 0x000000020c2c7825 */ /* 0x008fc600078e0214 */
[----:B------:R-:W-:Y:S01]  /*10c60*/  LOP3.LUT R49, R44, 0x380, RZ, 0xc0, !PT ;  /* 0x000003802c317812 */ /* 0x000fe200078ec0ff */
[----:B------:R-:W-:-:S03]  /*10c70*/  IMAD.MOV.U32 R31, RZ, RZ, R45 ;  /* 0x000000ffff1f7224 */ /* 0x000fc600078e002d */
[----:B------:R-:W-:-:S04]  /*10c80*/  SHF.R.U64 R49, R49, 0x3, RZ ;  /* 0x0000000331317819 */ /* 0x000fc800000012ff */
[----:B------:R-:W-:-:S04]  /*10c90*/  LOP3.LUT R30, R49, R44, RZ, 0x3c, !PT ;  /* 0x0000002c311e7212 */ /* 0x000fc800078e3cff */
[----:B------:R-:W-:Y:S02]  /*10ca0*/  MOV R30, R30 ;  /* 0x0000001e001e7202 */ /* 0x000fe40000000f00 */
[----:B------:R-:W-:-:S04]  /*10cb0*/  IADD3 R31, P0, R44, 0x20, RZ ;  /* 0x000000202c1f7810 */ /* 0x000fc80007f1e0ff */
[----:B------:R-:W-:Y:S01]  /*10cc0*/  LOP3.LUT R10, R31, 0x380, RZ, 0xc0, !PT ;  /* 0x000003801f0a7812 */ /* 0x000fe200078ec0ff */
[----:B------:R3:W-:Y:S03]  /*10cd0*/  STSM.16.M88.4 [R30], R4 ;  /* 0x000000041e007844 */ /* 0x0007e60000000200 */
[----:B------:R-:W-:-:S04]  /*10ce0*/  SHF.R.U64 R10, R10, 0x3, RZ ;  /* 0x000000030a0a7819 */ /* 0x000fc800000012ff */
[----:B---3--:R-:W-:Y:S02]  /*10cf0*/  LOP3.LUT R4, R10, R31, RZ, 0x3c, !PT ;  /* 0x0000001f0a047212 */ /* 0x008fe400078e3cff */
[----:B------:R-:W-:-:S04]  /*10d00*/  IADD3.X R5, RZ, R45, RZ, P0, !PT ;  /* 0x0000002dff057210 */ /* 0x000fc800007fe4ff */
[----:B------:R-:W-:Y:S02]  /*10d10*/  MOV R12, R4 ;  /* 0x00000004000c7202 */ /* 0x000fe40000000f00 */
[----:B------:R-:W-:-:S04]  /*10d20*/  IADD3 R5, P0, R44, 0x40, RZ ;  /* 0x000000402c057810 */ /* 0x000fc80007f1e0ff */
[----:B------:R-:W-:Y:S02]  /*10d30*/  LOP3.LUT R4, R5, 0x380, RZ, 0xc0, !PT ;  /* 0x0000038005047812 */ /* 0x000fe400078ec0ff */
[----:B------:R-:W-:Y:S02]  /*10d40*/  IADD3 R6, P4, R44, 0x60, RZ ;  /* 0x000000602c067810 */ /* 0x000fe40007f9e0ff */
[----:B------:R-:W-:-:S04]  /*10d50*/  SHF.R.U64 R4, R4, 0x3, RZ ;  /* 0x0000000304047819 */ /* 0x000fc800000012ff */
[----:B------:R-:W-:Y:S02]  /*10d60*/  LOP3.LUT R4, R4, R5, RZ, 0x3c, !PT ;  /* 0x0000000504047212 */ /* 0x000fe400078e3cff */
[----:B------:R-:W-:Y:S02]  /*10d70*/  LOP3.LUT R5, R6, 0x380, RZ, 0xc0, !PT ;  /* 0x0000038006057812 */ /* 0x000fe400078ec0ff */
[----:B------:R-:W-:Y:S02]  /*10d80*/  F2FP.F16.F32.PACK_AB R10, R28, R36 ;  /* 0x000000241c0a723e */ /* 0x000fe400000000ff */
[----:B------:R-:W-:Y:S02]  /*10d90*/  SHF.R.U64 R5, R5, 0x3, RZ ;  /* 0x0000000305057819 */ /* 0x000fe400000012ff */
[----:B------:R-:W-:Y:S01]  /*10da0*/  IADD3 R14, P5, R44, 0x2000, RZ ;  /* 0x000020002c0e7810 */ /* 0x000fe20007fbe0ff */
[----:B------:R3:W-:Y:S03]  /*10db0*/  STSM.16.M88.4 [R12], R8 ;  /* 0x000000080c007844 */ /* 0x0007e60000000200 */
[----:B------:R-:W-:-:S04]  /*10dc0*/  LOP3.LUT R7, R14, 0x380, RZ, 0xc0, !PT ;  /* 0x000003800e077812 */ /* 0x000fc800078ec0ff */
[----:B------:R-:W-:Y:S02]  /*10dd0*/  SHF.R.U64 R7, R7, 0x3, RZ ;  /* 0x0000000307077819 */ /* 0x000fe400000012ff */
[----:B---3--:R-:W-:Y:S01]  /*10de0*/  LOP3.LUT R8, R5, R6, RZ, 0x3c, !PT ;  /* 0x0000000605087212 */ /* 0x008fe200078e3cff */
[----:B------:R-:W-:Y:S01]  /*10df0*/  IMAD.X R5, RZ, RZ, R45, P0 ;  /* 0x000000ffff057224 */ /* 0x000fe200000e062d */
[----:B------:R-:W-:-:S04]  /*10e00*/  IADD3 R57, P0, R44, 0x2040, RZ ;  /* 0x000020402c397810 */ /* 0x000fc80007f1e0ff */
[----:B------:R-:W-:Y:S02]  /*10e10*/  LOP3.LUT R56, R57, 0x380, RZ, 0xc0, !PT ;  /* 0x0000038039387812 */ /* 0x000fe400078ec0ff */
[----:B------:R-:W-:Y:S02]  /*10e20*/  LOP3.LUT R10, R7, R14, RZ, 0x3c, !PT ;  /* 0x0000000e070a7212 */ /* 0x000fe400078e3cff */
[----:B------:R-:W-:Y:S02]  /*10e30*/  MOV R9, R4 ;  /* 0x0000000400097202 */ /* 0x000fe40000000f00 */
[----:B------:R-:W-:Y:S02]  /*10e40*/  F2FP.F16.F32.PACK_AB R4, R155, R157 ;  /* 0x0000009d9b04723e */ /* 0x000fe400000000ff */
[----:B------:R-:W-:Y:S02]  /*10e50*/  IADD3 R31, P6, R44, 0x2020, RZ ;  /* 0x000020202c1f7810 */ /* 0x000fe40007fde0ff */
[----:B------:R-:W-:-:S02]  /*10e60*/  F2FP.F16.F32.PACK_AB R5, R43, R42 ;  /* 0x0000002a2b05723e */ /* 0x000fc400000000ff */
[----:B------:R-:W-:Y:S02]  /*10e70*/  F2FP.F16.F32.PACK_AB R6, R153, R156 ;  /* 0x0000009c9906723e */ /* 0x000fe400000000ff */
[----:B------:R-:W-:Y:S02]  /*10e80*/  F2FP.F16.F32.PACK_AB R7, R47, R46 ;  /* 0x0000002e2f07723e */ /* 0x000fe400000000ff */
[----:B------:R-:W-:Y:S02]  /*10e90*/  SHF.R.U64 R56, R56, 0x3, RZ ;  /* 0x0000000338387819 */ /* 0x000fe400000012ff */
[C---:B------:R-:W-:Y:S02]  /*10ea0*/  IADD3 R53, P1, R44.reuse, 0x2060, RZ ;  /* 0x000020602c357810 */ /* 0x040fe40007f3e0ff */
[----:B------:R-:W-:Y:S01]  /*10eb0*/  IADD3 R49, P2, R44, 0x4000, RZ ;  /* 0x000040002c317810 */ /* 0x000fe20007f5e0ff */
[----:B------:R3:W-:Y:S01]  /*10ec0*/  STSM.16.M88.4 [R9], R4 ;  /* 0x0000000409007844 */ /* 0x0007e20000000200 */
[----:B------:R-:W-:-:S02]  /*10ed0*/  LOP3.LUT R30, R31, 0x380, RZ, 0xc0, !PT ;  /* 0x000003801f1e7812 */ /* 0x000fc400078ec0ff */
[----:B------:R-:W-:Y:S01]  /*10ee0*/  LOP3.LUT R56, R56, R57, RZ, 0x3c, !PT ;  /* 0x0000003938387212 */ /* 0x000fe200078e3cff */
[----:B------:R-:W-:Y:S01]  /*10ef0*/  IMAD.X R57, RZ, RZ, R45, P0 ;  /* 0x000000ffff397224 */ /* 0x000fe200000e062d */
[----:B------:R-:W-:Y:S02]  /*10f00*/  LOP3.LUT R52, R53, 0x380, RZ, 0xc0, !PT ;  /* 0x0000038035347812 */ /* 0x000fe400078ec0ff */
[----:B------:R-:W-:Y:S02]  /*10f10*/  LOP3.LUT R48, R49, 0x380, RZ, 0xc0, !PT ;  /* 0x0000038031307812 */ /* 0x000fe400078ec0ff */
[----:B------:R-:W-:Y:S02]  /*10f20*/  SHF.R.U64 R30, R30, 0x3, RZ ;  /* 0x000000031e1e7819 */ /* 0x000fe400000012ff */
[----:B------:R-:W-:Y:S02]  /*10f30*/  SHF.R.U64 R52, R52, 0x3, RZ ;  /* 0x0000000334347819 */ /* 0x000fe400000012ff */
[----:B------:R-:W-:-:S02]  /*10f40*/  SHF.R.U64 R48, R48, 0x3, RZ ;  /* 0x0000000330307819 */ /* 0x000fc400000012ff */
[----:B---3--:R-:W-:Y:S01]  /*10f50*/  IADD3 R7, P0, R44, 0x6020, RZ ;  /* 0x000060202c077810 */ /* 0x008fe20007f1e0ff */
[--C-:B------:R-:W-:Y:S01]  /*10f60*/  IMAD.X R9, RZ, RZ, R45.reuse, P4 ;  /* 0x000000ffff097224 */ /* 0x100fe200020e062d */
[----:B------:R-:W-:Y:S02]  /*10f70*/  LOP3.LUT R30, R30, R31, RZ, 0x3c, !PT ;  /* 0x0000001f1e1e7212 */ /* 0x000fe400078e3cff */
[----:B------:R-:W-:Y:S01]  /*10f80*/  LOP3.LUT R6, R7, 0x380, RZ, 0xc0, !PT ;  /* 0x0000038007067812 */ /* 0x000fe200078ec0ff */
        /* <DEDUP_REMOVED lines=8> */
[----:B------:R-:W-:Y:S02]  /*11010*/  IADD3 R39, P6, R44, 0x6000, RZ ;  /* 0x000060002c277810 */ /* 0x000fe40007fde0ff */
[----:B------:R-:W-:Y:S02]  /*11020*/  SHF.R.U64 R6, R6, 0x3, RZ ;  /* 0x0000000306067819 */ /* 0x000fe400000012ff */
[----:B------:R-:W-:Y:S02]  /*11030*/  IADD3 R4, P1, R44, 0x6040, RZ ;  /* 0x000060402c047810 */ /* 0x000fe40007f3e0ff */
[----:B------:R-:W-:-:S02]  /*11040*/  IADD3.X R49, RZ, R45, RZ, P2, !PT ;  /* 0x0000002dff317210 */ /* 0x000fc400017fe4ff */
[----:B------:R-:W-:Y:S02]  /*11050*/  IADD3 R44, P2, R44, 0x6060, RZ ;  /* 0x000060602c2c7810 */ /* 0x000fe40007f5e0ff */
[----:B------:R-:W-:Y:S02]  /*11060*/  LOP3.LUT R46, R47, 0x380, RZ, 0xc0, !PT ;  /* 0x000003802f2e7812 */ /* 0x000fe400078ec0ff */
[----:B------:R-:W-:Y:S02]  /*11070*/  LOP3.LUT R6, R6, R7, RZ, 0x3c, !PT ;  /* 0x0000000706067212 */ /* 0x000fe400078e3cff */
[----:B------:R-:W-:Y:S02]  /*11080*/  LOP3.LUT R7, R4, 0x380, RZ, 0xc0, !PT ;  /* 0x0000038004077812 */ /* 0x000fe400078ec0ff */
[----:B------:R-:W-:Y:S02]  /*11090*/  LOP3.LUT R5, R44, 0x380, RZ, 0xc0, !PT ;  /* 0x000003802c057812 */ /* 0x000fe400078ec0ff */
[----:B------:R-:W-:-:S02]  /*110a0*/  SHF.R.U64 R46, R46, 0x3, RZ ;  /* 0x000000032e2e7819 */ /* 0x000fc400000012ff */
[----:B------:R-:W-:Y:S02]  /*110b0*/  SHF.R.U64 R7, R7, 0x3, RZ ;  /* 0x0000000307077819 */ /* 0x000fe400000012ff */
[----:B------:R-:W-:Y:S02]  /*110c0*/  SHF.R.U64 R5, R5, 0x3, RZ ;  /* 0x0000000305057819 */ /* 0x000fe400000012ff */
[----:B------:R-:W-:Y:S02]  /*110d0*/  LOP3.LUT R34, R35, 0x380, RZ, 0xc0, !PT ;  /* 0x0000038023227812 */ /* 0x000fe400078ec0ff */
[----:B------:R-:W-:Y:S02]  /*110e0*/  LOP3.LUT R38, R39, 0x380, RZ, 0xc0, !PT ;  /* 0x0000038027267812 */ /* 0x000fe400078ec0ff */
[----:B------:R-:W-:Y:S02]  /*110f0*/  LOP3.LUT R42, R43, 0x380, RZ, 0xc0, !PT ;  /* 0x000003802b2a7812 */ /* 0x000fe400078ec0ff */
[----:B------:R-:W-:Y:S01]  /*11100*/  LOP3.LUT R46, R46, R47, RZ, 0x3c, !PT ;  /* 0x0000002f2e2e7212 */ /* 0x000fe200078e3cff */
        /* <DEDUP_REMOVED lines=8> */
[----:B------:R-:W-:Y:S01]  /*11190*/  LOP3.LUT R34, R34, R35, RZ, 0x3c, !PT ;  /* 0x0000002322227212 */ /* 0x000fe200078e3cff */
[--C-:B------:R-:W-:Y:S01]  /*111a0*/  IMAD.X R35, RZ, RZ, R45.reuse, P3 ;  /* 0x000000ffff237224 */ /* 0x100fe200018e062d */
[----:B------:R-:W-:Y:S02]  /*111b0*/  MOV R47, R46 ;  /* 0x0000002e002f7202 */ /* 0x000fe40000000f00 */
[----:B------:R-:W-:Y:S01]  /*111c0*/  LOP3.LUT R38, R38, R39, RZ, 0x3c, !PT ;  /* 0x0000002726267212 */ /* 0x000fe200078e3cff */
[----:B------:R-:W-:Y:S01]  /*111d0*/  IMAD.X R39, RZ, RZ, R45, P6 ;  /* 0x000000ffff277224 */ /* 0x000fe200030e062d */
[----:B--2---:R-:W-:-:S02]  /*111e0*/  MOV R24, R6 ;  /* 0x0000000600187202 */ /* 0x004fc40000000f00 */
[----:B------:R-:W-:Y:S02]  /*111f0*/  MOV R46, R4 ;  /* 0x00000004002e7202 */ /* 0x000fe40000000f00 */
[----:B------:R-:W-:Y:S01]  /*11200*/  LOP3.LUT R42, R42, R43, RZ, 0x3c, !PT ;  /* 0x0000002b2a2a7212 */ /* 0x000fe200078e3cff */
[----:B------:R-:W-:Y:S01]  /*11210*/  IMAD.X R43, RZ, RZ, R45, P5 ;  /* 0x000000ffff2b7224 */ /* 0x000fe200028e062d */
[----:B------:R-:W-:Y:S02]  /*11220*/  MOV R36, R8 ;  /* 0x0000000800247202 */ /* 0x000fe40000000f00 */
        /* <DEDUP_REMOVED lines=9> */
[----:B------:R-:W-:Y:S02]  /*112c0*/  MOV R70, R30 ;  /* 0x0000001e00467202 */ /* 0x000fe40000000f00 */
[----:B------:R-:W-:Y:S02]  /*112d0*/  MOV R56, R56 ;  /* 0x0000003800387202 */ /* 0x000fe40000000f00 */
[----:B------:R-:W-:Y:S02]  /*112e0*/  MOV R48, R48 ;  /* 0x0000003000307202 */ /* 0x000fe40000000f00 */
[----:B------:R-:W-:Y:S02]  /*112f0*/  F2FP.F16.F32.PACK_AB R12, R65, R64 ;  /* 0x00000040410c723e */ /* 0x000fe400000000ff */
[----:B------:R-:W-:Y:S01]  /*11300*/  F2FP.F16.F32.PACK_AB R14, R69, R68 ;  /* 0x00000044450e723e */ /* 0x000fe200000000ff */
[----:B------:R2:W-:Y:S01]  /*11310*/  STSM.16.M88.4 [R36], R4 ;  /* 0x0000000424007844 */ /* 0x0005e20000000200 */
[----:B------:R-:W-:-:S02]  /*11320*/  MOV R57, R52 ;  /* 0x0000003400397202 */ /* 0x000fc40000000f00 */
[----:B------:R-:W-:Y:S02]  /*11330*/  MOV R49, R34 ;  /* 0x0000002200317202 */ /* 0x000fe40000000f00 */
[----:B------:R-:W-:Y:S02]  /*11340*/  F2FP.F16.F32.PACK_AB R28, R73, R72 ;  /* 0x00000048491c723e */ /* 0x000fe400000000ff */
[----:B------:R-:W-:Y:S02]  /*11350*/  F2FP.F16.F32.PACK_AB R30, R77, R76 ;  /* 0x0000004c4d1e723e */ /* 0x000fe400000000ff */
[----:B------:R-:W-:Y:S02]  /*11360*/  F2FP.F16.F32.PACK_AB R31, R79, R78 ;  /* 0x0000004e4f1f723e */ /* 0x000fe400000000ff */
[----:B------:R-:W-:Y:S02]  /*11370*/  MOV R53, R38 ;  /* 0x0000002600357202 */ /* 0x000fe40000000f00 */
[----:B------:R-:W-:-:S02]  /*11380*/  F2FP.F16.F32.PACK_AB R34, R85, R84 ;  /* 0x000000545522723e */ /* 0x000fc400000000ff */
[----:B------:R-:W-:Y:S01]  /*11390*/  F2FP.F16.F32.PACK_AB R35, R87, R86 ;  /* 0x000000565723723e */ /* 0x000fe200000000ff */
[----:B------:R3:W-:Y:S01]  /*113a0*/  STSM.16.M88.4 [R66], R8 ;  /* 0x0000000842007844 */ /* 0x0007e20000000200 */
[----:B------:R-:W-:Y:S02]  /*113b0*/  MOV R52, R42 ;  /* 0x0000002a00347202 */ /* 0x000fe40000000f00 */
[----:B--2---:R-:W-:Y:S02]  /*113c0*/  F2FP.F16.F32.PACK_AB R36, R89, R88 ;  /* 0x000000585924723e */ /* 0x004fe400000000ff */
[----:B------:R-:W-:Y:S02]  /*113d0*/  F2FP.F16.F32.PACK_AB R38, R93, R92 ;  /* 0x0000005c5d26723e */ /* 0x000fe400000000ff */
[----:B------:R-:W-:Y:S01]  /*113e0*/  F2FP.F16.F32.PACK_AB R39, R95, R94 ;  /* 0x0000005e5f27723e */ /* 0x000fe200000000ff */
[----:B------:R2:W-:Y:S01]  /*113f0*/  STSM.16.M88.4 [R70], R12 ;  /* 0x0000000c46007844 */ /* 0x0005e20000000200 */
[----:B------:R-:W-:-:S02]  /*11400*/  F2FP.F16.F32.PACK_AB R42, R101, R100 ;  /* 0x00000064652a723e */ /* 0x000fc400000000ff */
[----:B------:R-:W-:Y:S01]  /*11410*/  F2FP.F16.F32.PACK_AB R43, R103, R102 ;  /* 0x00000066672b723e */ /* 0x000fe200000000ff */
[----:B------:R4:W-:Y:S01]  /*11420*/  STSM.16.M88.4 [R56], R28 ;  /* 0x0000001c38007844 */ /* 0x0009e20000000200 */
[----:B------:R-:W-:Y:S02]  /*11430*/  F2FP.F16.F32.PACK_AB R4, R105, R104 ;  /* 0x000000686904723e */ /* 0x000fe400000000ff */
[----:B------:R-:W-:Y:S02]  /*11440*/  F2FP.F16.F32.PACK_AB R5, R107, R106 ;  /* 0x0000006a6b05723e */ /* 0x000fe400000000ff */
[----:B------:R-:W-:Y:S02]  /*11450*/  F2FP.F16.F32.PACK_AB R6, R109, R108 ;  /* 0x0000006c6d06723e */ /* 0x000fe400000000ff */
[----:B------:R-:W-:Y:S01]  /*11460*/  F2FP.F16.F32.PACK_AB R7, R111, R110 ;  /* 0x0000006e6f07723e */ /* 0x000fe200000000ff */
[----:B------:R-:W-:Y:S01]  /*11470*/  STSM.16.M88.4 [R57], R32 ;  /* 0x0000002039007844 */ /* 0x000fe20000000200 */
[----:B------:R-:W-:-:S03]  /*11480*/  IADD3.X R45, RZ, R45, RZ, P2, !PT ;  /* 0x0000002dff2d7210 */ /* 0x000fc600017fe4ff */
[----:B------:R-:W-:Y:S01]  /*11490*/  STSM.16.M88.4 [R48], R36 ;  /* 0x0000002430007844 */ /* 0x000fe20000000200 */
[----:B---3--:R-:W-:Y:S02]  /*114a0*/  F2FP.F16.F32.PACK_AB R8, R113, R112 ;  /* 0x000000707108723e */ /* 0x008fe400000000ff */
[----:B------:R-:W-:Y:S01]  /*114b0*/  F2FP.F16.F32.PACK_AB R9, R115, R114 ;  /* 0x000000727309723e */ /* 0x000fe200000000ff */
[----:B------:R-:W-:Y:S01]  /*114c0*/  STSM.16.M88.4 [R49], R40 ;  /* 0x0000002831007844 */ /* 0x000fe20000000200 */
[----:B------:R-:W-:Y:S02]  /*114d0*/  F2FP.F16.F32.PACK_AB R10, R117, R116 ;  /* 0x00000074750a723e */ /* 0x000fe400000000ff */
[----:B------:R-:W-:Y:S01]  /*114e0*/  F2FP.F16.F32.PACK_AB R11, R119, R118 ;  /* 0x00000076770b723e */ /* 0x000fe200000000ff */
[----:B------:R3:W-:Y:S01]  /*114f0*/  STSM.16.M88.4 [R47], R4 ;  /* 0x000000042f007844 */ /* 0x0007e20000000200 */
[----:B--2---:R-:W-:Y:S02]  /*11500*/  F2FP.F16.F32.PACK_AB R12, R121, R120 ;  /* 0x00000078790c723e */ /* 0x004fe400000000ff */
[----:B------:R-:W-:-:S02]  /*11510*/  F2FP.F16.F32.PACK_AB R13, R123, R122 ;  /* 0x0000007a7b0d723e */ /* 0x000fc400000000ff */
[----:B------:R-:W-:Y:S02]  /*11520*/  F2FP.F16.F32.PACK_AB R14, R125, R124 ;  /* 0x0000007c7d0e723e */ /* 0x000fe400000000ff */
[----:B------:R-:W-:Y:S02]  /*11530*/  F2FP.F16.F32.PACK_AB R15, R127, R126 ;  /* 0x0000007e7f0f723e */ /* 0x000fe400000000ff */
[----:B------:R-:W-:Y:S02]  /*11540*/  ISETP.NE.U32.AND P0, PT, RZ, UR4, PT ;  /* 0x00000004ff007c0c */ /* 0x000fe4000bf05070 */
[----:B----4-:R-:W-:Y:S02]  /*11550*/  F2FP.F16.F32.PACK_AB R28, R129, R128 ;  /* 0x00000080811c723e */ /* 0x010fe400000000ff */
[----:B------:R-:W-:Y:S02]  /*11560*/  F2FP.F16.F32.PACK_AB R29, R131, R130 ;  /* 0x00000082831d723e */ /* 0x000fe400000000ff */
[----:B------:R-:W-:-:S02]  /*11570*/  F2FP.F16.F32.PACK_AB R30, R133, R132 ;  /* 0x00000084851e723e */ /* 0x000fc400000000ff */
[----:B---3--:R-:W-:Y:S02]  /*11580*/  IADD3 R4, P1, R82, UR4, RZ ;  /* 0x0000000452047c10 */ /* 0x008fe4000ff3e0ff */
[----:B------:R-:W-:Y:S02]  /*11590*/  F2FP.F16.F32.PACK_AB R31, R135, R134 ;  /* 0x00000086871f723e */ /* 0x000fe400000000ff */
[----:B------:R-:W-:Y:S02]  /*115a0*/  F2FP.F16.F32.PACK_AB R32, R137, R136 ;  /* 0x000000888920723e */ /* 0x000fe400000000ff */
[----:B------:R-:W-:Y:S02]  /*115b0*/  F2FP.F16.F32.PACK_AB R33, R139, R138 ;  /* 0x0000008a8b21723e */ /* 0x000fe400000000ff */
[----:B------:R-:W-:Y:S02]  /*115c0*/  F2FP.F16.F32.PACK_AB R34, R141, R140 ;  /* 0x0000008c8d22723e */ /* 0x000fe400000000ff */
[----:B------:R-:W-:Y:S01]  /*115d0*/  F2FP.F16.F32.PACK_AB R35, R143, R142 ;  /* 0x0000008e8f23723e */ /* 0x000fe200000000ff */
[----:B------:R-:W-:Y:S01]  /*115e0*/  STSM.16.M88.4 [R52], R8 ;  /* 0x0000000834007844 */ /* 0x000fe20000000200 */
[----:B------:R-:W-:-:S02]  /*115f0*/  MOV R44, R44 ;  /* 0x0000002c002c7202 */ /* 0x000fc40000000f00 */
[----:B------:R-:W-:Y:S01]  /*11600*/  ISETP.NE.AND.EX P0, PT, RZ, UR5, PT, P0 ;  /* 0x00000005ff007c0c */ /* 0x000fe2000bf05300 */
[----:B------:R-:W-:Y:S01]  /*11610*/  STSM.16.M88.4 [R53], R12 ;  /* 0x0000000c35007844 */ /* 0x000fe20000000200 */
[----:B------:R-:W-:Y:S01]  /*11620*/  IADD3.X R5, R74, UR5, RZ, P1, !PT ;  /* 0x000000054a057c10 */ /* 0x000fe20008ffe4ff */
[----:B------:R-:W-:Y:S02]  /*11630*/  ULDC.64 UR4, c[0x0][0xc08] ;  /* 0x0003020000047ab9 */ /* 0x000fe40000000a00 */
[----:B------:R2:W-:Y:S01]  /*11640*/  STSM.16.M88.4 [R24], R28 ;  /* 0x0000001c18007844 */ /* 0x0005e20000000200 */
[----:B------:R-:W-:-:S03]  /*11650*/  ISETP.NE.U32.AND P6, PT, RZ, UR4, PT ;  /* 0x00000004ff007c0c */ /* 0x000fc6000bfc5070 */
[----:B------:R3:W-:Y:S01]  /*11660*/  STSM.16.M88.4 [R46], R32 ;  /* 0x000000202e007844 */ /* 0x0007e20000000200 */
[----:B------:R-:W-:-:S03]  /*11670*/  ISETP.NE.AND.EX P6, PT, RZ, UR5, PT, P6 ;  /* 0x00000005ff007c0c */ /* 0x000fc6000bfc5360 */
[----:B------:R4:W-:Y:S01]  /*11680*/  STSM.16.M88.4 [R44], R144 ;  /* 0x000000902c007844 */ /* 0x0009e20000000200 */
[----:B------:R-:W-:Y:S01]  /*11690*/  BAR.SYNC.DEFER_BLOCKING 0x1, 0x100 ;  /* 0x0044000000007b1d */ /* 0x000fe20000010000 */
[----:B------:R-:W-:-:S08]  /*116a0*/  IMAD R7, R98, 0x40, R196 ;  /* 0x0000004062077824 */ /* 0x000fd000078e02c4 */
[----:B------:R-:W-:Y:S01]  /*116b0*/  @P6 IADD3 R6, P4, R82, UR4, RZ ;  /* 0x0000000452066c10 */ /* 0x000fe2000ff9e0ff */
[----:B------:R-:W-:Y:S01]  /*116c0*/  ULDC UR4, c[0x0][0xa88] ;  /* 0x0002a20000047ab9 */ /* 0x000fe20000000800 */
[----:B------:R-:W-:Y:S02]  /*116d0*/  IMAD.WIDE R20, R7, 0x2, R20 ;  /* 0x0000000207147825 */ /* 0x000fe400078e0214 */
[----:B------:R-:W-:Y:S02]  /*116e0*/  @P6 IADD3.X R7, R74, UR5, RZ, P4, !PT ;  /* 0x000000054a076c10 */ /* 0x000fe4000a7fe4ff */
[----:B--2---:R-:W-:Y:S01]  /*116f0*/  IMAD.U32 R24, RZ, RZ, UR4 ;  /* 0x00000004ff187e24 */ /* 0x004fe2000f8e00ff */
[----:B------:R2:W5:Y:S05]  /*11700*/  @P0 LDG.E R80, desc[UR40][R4.64] ;  /* 0x0000002804500981 */ /* 0x00056a000c1e1900 */
[----:B------:R2:W5:Y:S01]  /*11710*/  @P6 LDG.E R24, desc[UR40][R6.64] ;  /* 0x0000002806186981 */ /* 0x000562000c1e1900 */
[----:B------:R-:W-:-:S02]  /*11720*/  IADD3 R9, P1, R20, 0x1000, RZ ;  /* 0x0000100014097810 */ /* 0x000fc40007f3e0ff */
[C---:B------:R-:W-:Y:S02]  /*11730*/  IADD3 R13, P2, R20.reuse, 0x2000, RZ ;  /* 0x00002000140d7810 */ /* 0x040fe40007f5e0ff */
[C---:B------:R-:W-:Y:S02]  /*11740*/  IADD3 R29, P3, R20.reuse, 0x3000, RZ ;  /* 0x00003000141d7810 */ /* 0x040fe40007f7e0ff */
[----:B---3--:R-:W-:Y:S02]  /*11750*/  IADD3 R33, P4, R20, 0x4000, RZ ;  /* 0x0000400014217810 */ /* 0x008fe40007f9e0ff */
        /* <DEDUP_REMOVED lines=8> */
[----:B------:R-:W-:-:S02]  /*117e0*/  IADD3 R37, P5, R20, 0x5000, RZ ;  /* 0x0000500014257810 */ /* 0x000fc40007fbe0ff */
[----:B------:R-:W-:Y:S01]  /*117f0*/  LOP3.LUT R8, R8, R9, RZ, 0x3c, !PT ;  /* 0x0000000908087212 */ /* 0x000fe200078e3cff */
[--C-:B------:R-:W-:Y:S01]  /*11800*/  IMAD.X R9, RZ, RZ, R21.reuse, P1 ;  /* 0x000000ffff097224 */ /* 0x100fe200008e0615 */
[----:B------:R-:W-:Y:S01]  /*11810*/  LOP3.LUT R12, R12, R13, RZ, 0x3c, !PT ;  /* 0x0000000d0c0c7212 */ /* 0x000fe200078e3cff */
[--C-:B------:R-:W-:Y:S01]  /*11820*/  IMAD.X R13, RZ, RZ, R21.reuse, P2 ;  /* 0x000000ffff0d7224 */ /* 0x100fe200010e0615 */
[----:B------:R-:W-:Y:S01]  /*11830*/  LOP3.LUT R28, R28, R29, RZ, 0x3c, !PT ;  /* 0x0000001d1c1c7212 */ /* 0x000fe200078e3cff */
[----:B------:R-:W-:Y:S01]  /*11840*/  IMAD.X R29, RZ, RZ, R21, P3 ;  /* 0x000000ffff1d7224 */ /* 0x000fe200018e0615 */
[----:B------:R-:W-:Y:S02]  /*11850*/  LOP3.LUT R32, R32, R33, RZ, 0x3c, !PT ;  /* 0x0000002120207212 */ /* 0x000fe400078e3cff */
[----:B------:R-:W-:Y:S02]  /*11860*/  P2R R10, PR, RZ, 0x20 ;  /* 0x00000020ff0a7803 */ /* 0x000fe40000000000 */
[----:B------:R-:W-:-:S02]  /*11870*/  IADD3.X R33, RZ, R21, RZ, P4, !PT ;  /* 0x00000015ff217210 */ /* 0x000fc400027fe4ff */
[C---:B------:R-:W-:Y:S02]  /*11880*/  IADD3 R41, P1, R20.reuse, 0x6000, RZ ;  /* 0x0000600014297810 */ /* 0x040fe40007f3e0ff */
[C---:B------:R-:W-:Y:S02]  /*11890*/  IADD3 R45, P2, R20.reuse, 0x7000, RZ ;  /* 0x00007000142d7810 */ /* 0x040fe40007f5e0ff */
[C---:B------:R-:W-:Y:S02]  /*118a0*/  IADD3 R49, P3, R20.reuse, 0x8000, RZ ;  /* 0x0000800014317810 */ /* 0x040fe40007f7e0ff */
[C---:B------:R-:W-:Y:S02]  /*118b0*/  IADD3 R53, P4, R20.reuse, 0x9000, RZ ;  /* 0x0000900014357810 */ /* 0x040fe40007f9e0ff */
[----:B------:R-:W-:Y:S02]  /*118c0*/  IADD3 R57, P5, R20, 0xa000, RZ ;  /* 0x0000a00014397810 */ /* 0x000fe40007fbe0ff */
[----:B------:R-:W-:-:S02]  /*118d0*/  LOP3.LUT R36, R37, 0x380, RZ, 0xc0, !PT ;  /* 0x0000038025247812 */ /* 0x000fc400078ec0ff */
[----:B------:R-:W-:Y:S02]  /*118e0*/  LOP3.LUT R40, R41, 0x380, RZ, 0xc0, !PT ;  /* 0x0000038029287812 */ /* 0x000fe400078ec0ff */
[----:B----4-:R-:W-:Y:S02]  /*118f0*/  LOP3.LUT R44, R45, 0x380, RZ, 0xc0, !PT ;  /* 0x000003802d2c7812 */ /* 0x010fe400078ec0ff */
        /* <DEDUP_REMOVED lines=20> */
.L_x_8049:
[----:B------:R-:W-:Y:S01]  /*11a40*/  ISETP.NE.AND P6, PT, R10, RZ, PT ;  /* 0x000000ff0a00720c */ /* 0x000fe20003fc5270 */
[----:B------:R-:W2:Y:S04]  /*11a50*/  LDL.LU R11, [R1+0x44] ;  /* 0x00004400010b7983 */ /* 0x000ea80000300800 */
[----:B------:R-:W3:Y:S01]  /*11a60*/  LDL.LU R10, [R1+0x4c] ;  /* 0x00004c00010a7983 */ /* 0x000ee20000300800 */
[----:B------:R-:W4:Y:S01]  /*11a70*/  S2R R5, SR_TID.X ;  /* 0x0000000000057919 */ /* 0x000f220000002100 */
[--C-:B------:R-:W-:Y:S01]  /*11a80*/  IMAD.X R57, RZ, RZ, R21.reuse, P5 ;  /* 0x000000ffff397224 */ /* 0x100fe200028e0615 */
[----:B------:R-:W-:Y:S01]  /*11a90*/  IADD3.X R49, RZ, R21, RZ, P3, !PT ;  /* 0x00000015ff317210 */ /* 0x000fe20001ffe4ff */
[----:B------:R-:W-:Y:S01]  /*11aa0*/  IMAD.X R37, RZ, RZ, R21, P6 ;  /* 0x000000ffff257224 */ /* 0x000fe200030e0615 */
[----:B------:R-:W3:Y:S01]  /*11ab0*/  LDL R84, [R1+0x38] ;  /* 0x0000380001547983 */ /* 0x000ee20000100800 */
        /* <DEDUP_REMOVED lines=41> */
[----:B------:R-:W-:Y:S01]  /*11d50*/  SHF.R.S32.HI R83, RZ, 0x1f, R84 ;  /* 0x0000001fff537819 */ /* 0x000fe20000011454 */
[----:B------:R-:W-:Y:S06]  /*11d60*/  @P5 BRA `(.L_x_8050) ;  /* 0x0000000000b85947 */ /* 0x000fec0003800000 */
[----:B------:R-:W2:Y:S01]  /*11d70*/  LDC R35, c[0x0][0xbe8] ;  /* 0x0002fa00ff237b82 */ /* 0x000ea20000000800 */
[----:B------:R-:W-:Y:S01]  /*11d80*/  ULDC.64 UR4, c[0x0][0xb90] ;  /* 0x0002e40000047ab9 */ /* 0x000fe20000000a00 */
[----:B------:R-:W-:Y:S02]  /*11d90*/  IMAD.IADD R20, R229, 0x1, R199 ;  /* 0x00000001e5147824 */ /* 0x000fe400078e02c7 */
[----:B------:R-:W-:Y:S02]  /*11da0*/  IMAD R10, R83, UR4, RZ ;  /* 0x00000004530a7c24 */ /* 0x000fe4000f8e02ff */
[----:B------:R-:W-:Y:S02]  /*11db0*/  IMAD.MOV.U32 R6, RZ, RZ, R80 ;  /* 0x000000ffff067224 */ /* 0x000fe400078e0050 */
[----:B------:R-:W-:Y:S02]  /*11dc0*/  IMAD R15, R84, UR5, R10 ;  /* 0x00000005540f7c24 */ /* 0x000fe4000f8e020a */
[----:B------:R-:W-:-:S02]  /*11dd0*/  IMAD.MOV.U32 R7, RZ, RZ, R21 ;  /* 0x000000ffff077224 */ /* 0x000fc400078e0015 */
[----:B------:R-:W-:Y:S02]  /*11de0*/  IMAD.IADD R30, R193, 0x1, R199 ;  /* 0x00000001c11e7824 */ /* 0x000fe400078e02c7 */
[----:B------:R-:W-:Y:S01]  /*11df0*/  IMAD.WIDE.U32 R6, R84, UR4, R6 ;  /* 0x0000000454067c25 */ /* 0x000fe2000f8e0006 */
[----:B------:R-:W-:-:S03]  /*11e00*/  ULDC.64 UR4, c[0x0][0xb98] ;  /* 0x0002e60000047ab9 */ /* 0x000fc60000000a00 */
[----:B------:R-:W-:Y:S02]  /*11e10*/  IMAD.IADD R7, R7, 0x1, R15 ;  /* 0x0000000107077824 */ /* 0x000fe400078e020f */
[----:B------:R-:W-:Y:S01]  /*11e20*/  IMAD.WIDE.U32 R6, R81, UR4, R6 ;  /* 0x0000000451067c25 */ /* 0x000fe2000f8e0006 */
[----:B--2---:R-:W-:-:S13]  /*11e30*/  ISETP.NE.AND P0, PT, R35, 0x1, PT ;  /* 0x000000012300780c */ /* 0x004fda0003f05270 */
[----:B------:R-:W2:Y:S08]  /*11e40*/  @P0 LDC R11, c[0x0][0xbec] ;  /* 0x0002fb00ff0b0b82 */ /* 0x000eb00000000800 */
[----:B------:R-:W3:Y:S01]  /*11e50*/  @P0 LDC R31, c[0x0][0xbf0] ;  /* 0x0002fc00ff1f0b82 */ /* 0x000ee20000000800 */
[----:B--2---:R-:W-:-:S04]  /*11e60*/  @P0 IMAD.HI.U32 R10, R20, R11, RZ ;  /* 0x0000000b140a0227 */ /* 0x004fc800078e00ff */
[----:B------:R-:W-:Y:S01]  /*11e70*/  IMAD.MOV.U32 R11, RZ, RZ, R20 ;  /* 0x000000ffff0b7224 */ /* 0x000fe200078e0014 */
[----:B---3--:R-:W-:Y:S01]  /*11e80*/  @P0 SHF.R.U32.HI R11, RZ, R31, R10 ;  /* 0x0000001fff0b0219 */ /* 0x008fe2000001160a */
[----:B------:R-:W-:-:S03]  /*11e90*/  IMAD R10, R82, UR4, RZ ;  /* 0x00000004520a7c24 */ /* 0x000fc6000f8e02ff */
[C---:B------:R-:W-:Y:S02]  /*11ea0*/  IADD3 R14, -R11.reuse, RZ, RZ ;  /* 0x000000ff0b0e7210 */ /* 0x040fe40007ffe1ff */
[----:B------:R-:W-:Y:S02]  /*11eb0*/  SHF.R.S32.HI R31, RZ, 0x1f, R11 ;  /* 0x0000001fff1f7819 */ /* 0x000fe4000001140b */
[----:B------:R-:W-:Y:S01]  /*11ec0*/  IADD3 R6, P0, R11, R6, RZ ;  /* 0x000000060b067210 */ /* 0x000fe20007f1e0ff */
[----:B------:R-:W-:Y:S02]  /*11ed0*/  IMAD R15, R35, R14, R20 ;  /* 0x0000000e230f7224 */ /* 0x000fe400078e0214 */
[----:B------:R-:W-:Y:S01]  /*11ee0*/  IMAD R14, R81, UR5, R10 ;  /* 0x00000005510e7c24 */ /* 0x000fe2000f8e020a */
[----:B------:R-:W-:Y:S01]  /*11ef0*/  ULDC.64 UR4, c[0x0][0xb88] ;  /* 0x0002e20000047ab9 */ /* 0x000fe20000000a00 */
[----:B------:R-:W-:Y:S01]  /*11f00*/  IMAD R35, R24, R35, RZ ;  /* 0x0000002318237224 */ /* 0x000fe200078e02ff */
[----:B------:R-:W-:-:S02]  /*11f10*/  SHF.R.S32.HI R10, RZ, 0x1f, R15 ;  /* 0x0000001fff0a7819 */ /* 0x000fc4000001140f */
[----:B------:R-:W-:Y:S01]  /*11f20*/  IADD3.X R7, R31, R7, R14, P0, !PT ;  /* 0x000000071f077210 */ /* 0x000fe200007fe40e */
[----:B------:R-:W-:Y:S02]  /*11f30*/  IMAD.MOV R31, RZ, RZ, -R215 ;  /* 0x000000ffff1f7224 */ /* 0x000fe400078e0ad7 */
[----:B------:R-:W-:Y:S02]  /*11f40*/  IMAD R10, R10, UR4, RZ ;  /* 0x000000040a0a7c24 */ /* 0x000fe4000f8e02ff */
[----:B------:R-:W-:-:S04]  /*11f50*/  IMAD.WIDE.U32 R6, R15, UR4, R6 ;  /* 0x000000040f067c25 */ /* 0x000fc8000f8e0006 */
[----:B------:R-:W-:Y:S01]  /*11f60*/  IMAD R15, R15, UR5, R10 ;  /* 0x000000050f0f7c24 */ /* 0x000fe2000f8e020a */
[----:B------:R-:W-:Y:S01]  /*11f70*/  ULDC.64 UR4, c[0x0][0xb50] ;  /* 0x0002d40000047ab9 */ /* 0x000fe20000000a00 */
[----:B------:R-:W-:Y:S02]  /*11f80*/  VIADD R14, R30, 0x8 ;  /* 0x000000081e0e7836 */ /* 0x000fe40000000000 */
        /* <DEDUP_REMOVED lines=8> */
[----:B------:R-:W2:Y:S04]  /*12010*/  SHFL.IDX PT, R7, R20, RZ, 0x1c1f ;  /* 0x001c1fff14077589 */ /* 0x000ea800000e0000 */
[----:B------:R-:W3:Y:S06]  /*12020*/  SHFL.IDX PT, R11, R20, 0x1, 0x1c1f ;  /* 0x003c1f00140b7f89 */ /* 0x000eec00000e0000 */
[----:B--2---:R2:W-:Y:S04]  /*12030*/  @!P1 ST.E desc[UR40][R6.64], R0 ;  /* 0x0000000006009985 */ /* 0x0045e8000c101928 */
[----:B---3--:R2:W-:Y:S02]  /*12040*/  @!P0 ST.E desc[UR40][R10.64], R3 ;  /* 0x000000030a008985 */ /* 0x0085e4000c101928 */
.L_x_8050:
[----:B------:R-:W3:Y:S01]  /*12050*/  LDC R87, c[0x0][0xbe8] ;  /* 0x0002fa00ff577b82 */ /* 0x000ee20000000800 */
[----:B------:R-:W-:Y:S01]  /*12060*/  ULDC.64 UR4, c[0x0][0xaa0] ;  /* 0x0002a80000047ab9 */ /* 0x000fe20000000a00 */
[----:B--2---:R-:W5:Y:S01]  /*12070*/  LD.E.128 R4, desc[UR40][R4.64] ;  /* 0x0000002804047980 */ /* 0x004f62000c101d00 */
        /* <DEDUP_REMOVED lines=9> */
[----:B---3--:R-:W-:Y:S01]  /*12110*/  ISETP.NE.AND P1, PT, R87, 0x1, PT ;  /* 0x000000015700780c */ /* 0x008fe20003f25270 */
[----:B------:R-:W-:-:S02]  /*12120*/  IMAD.IADD R21, R21, 0x1, R3 ;  /* 0x0000000115157824 */ /* 0x000fc400078e0203 */
[----:B------:R-:W5:Y:S01]  /*12130*/  LD.E.128 R36, desc[UR40][R36.64] ;  /* 0x0000002824247980 */ /* 0x000f62000c101d00 */
[----:B------:R-:W2:Y:S01]  /*12140*/  LDC R3, c[0x0][0xac8] ;  /* 0x0002b200ff037b82 */ /* 0x000ea20000000800 */
[----:B------:R-:W-:Y:S01]  /*12150*/  LEA.HI R0, R0, R90, RZ, 0x3 ;  /* 0x0000005a00007211 */ /* 0x000fe200078f18ff */
[----:B------:R-:W-:Y:S01]  /*12160*/  IMAD R83, R83, UR4, RZ ;  /* 0x0000000453537c24 */ /* 0x000fe2000f8e02ff */
[----:B------:R-:W5:Y:S04]  /*12170*/  LD.E.128 R40, desc[UR40][R40.64] ;  /* 0x0000002828287980 */ /* 0x000f68000c101d00 */
[----:B------:R-:W5:Y:S02]  /*12180*/  LD.E.128 R44, desc[UR40][R44.64] ;  /* 0x000000282c2c7980 */ /* 0x000f64000c101d00 */
[----:B------:R-:W3:Y:S01]  /*12190*/  @P1 LDC R85, c[0x0][0xbec] ;  /* 0x0002fb00ff551b82 */ /* 0x000ee20000000800 */
[----:B------:R-:W-:Y:S01]  /*121a0*/  LOP3.LUT R0, R0, 0xfffffff8, RZ, 0xc0, !PT ;  /* 0xfffffff800007812 */ /* 0x000fe200078ec0ff */
[----:B------:R-:W5:Y:S04]  /*121b0*/  LD.E.128 R48, desc[UR40][R48.64] ;  /* 0x0000002830307980 */ /* 0x000f68000c101d00 */
[----:B------:R-:W5:Y:S02]  /*121c0*/  LD.E.128 R52, desc[UR40][R52.64] ;  /* 0x0000002834347980 */ /* 0x000f64000c101d00 */
[----:B------:R-:W4:Y:S01]  /*121d0*/  @P1 LDC R89, c[0x0][0xbf0] ;  /* 0x0002fc00ff591b82 */ /* 0x000f220000000800 */
        /* <DEDUP_REMOVED lines=8> */
[----:B------:R-:W-:Y:S01]  /*12260*/  IMAD R0, R0, 0x20, R98 ;  /* 0x0000002000007824 */ /* 0x000fe200078e0262 */
[----:B------:R-:W-:Y:S01]  /*12270*/  IADD3 R21, R21, R83, RZ ;  /* 0x0000005315157210 */ /* 0x000fe20007ffe0ff */
[----:B------:R-:W-:Y:S01]  /*12280*/  IMAD R83, R81, UR5, R82 ;  /* 0x0000000551537c24 */ /* 0x000fe2000f8e0252 */
[----:B------:R-:W5:Y:S01]  /*12290*/  LD.E.128 R68, desc[UR40][R68.64] ;  /* 0x0000002844447980 */ /* 0x000f62000c101d00 */
[C---:B------:R-:W-:Y:S02]  /*122a0*/  VIADD R99, R196.reuse, 0x40 ;  /* 0x00000040c4637836 */ /* 0x040fe40000000000 */
[----:B------:R-:W-:Y:S01]  /*122b0*/  IMAD.IADD R82, R199, 0x1, R0 ;  /* 0x00000001c7527824 */ /* 0x000fe200078e0200 */
[----:B------:R-:W5:Y:S01]  /*122c0*/  LD.E.128 R72, desc[UR40][R72.64] ;  /* 0x0000002848487980 */ /* 0x000f62000c101d00 */
[----:B------:R-:W-:Y:S01]  /*122d0*/  VIADD R97, R196, 0x80 ;  /* 0x00000080c4617836 */ /* 0x000fe20000000000 */
[----:B--2---:R-:W-:Y:S01]  /*122e0*/  ISETP.GE.AND P0, PT, R99, R3, PT ;  /* 0x000000036300720c */ /* 0x004fe20003f06270 */
[----:B---3--:R-:W-:Y:S01]  /*122f0*/  @P1 IMAD.HI.U32 R0, R82, R85, RZ ;  /* 0x0000005552001227 */ /* 0x008fe200078e00ff */
        /* <DEDUP_REMOVED lines=8> */
[----:B----4-:R-:W-:Y:S01]  /*12380*/  @P1 SHF.R.U32.HI R81, RZ, R89, R0 ;  /* 0x00000059ff511219 */ /* 0x010fe20000011600 */
[C---:B------:R-:W-:Y:S01]  /*12390*/  VIADD R95, R196.reuse, 0xc0 ;  /* 0x000000c0c45f7836 */ /* 0x040fe20000000000 */
[-C--:B------:R-:W-:Y:S01]  /*123a0*/  ISETP.GE.AND P1, PT, R196, R3.reuse, PT ;  /* 0x00000003c400720c */ /* 0x080fe20003f26270 */
[----:B------:R-:W-:Y:S01]  /*123b0*/  IMAD.SHL.U32 R85, R80, 0x2, RZ ;  /* 0x0000000250557824 */ /* 0x000fe200078e00ff */
[----:B------:R-:W-:Y:S01]  /*123c0*/  SEL R80, RZ, 0xffffffff, P0 ;  /* 0xffffffffff507807 */ /* 0x000fe20000000000 */
[----:B------:R-:W-:Y:S01]  /*123d0*/  IMAD.IADD R21, R21, 0x1, R83 ;  /* 0x0000000115157824 */ /* 0x000fe200078e0253 */
[----:B------:R-:W-:Y:S01]  /*123e0*/  SEL R0, RZ, 0x1, P1 ;  /* 0x00000001ff007807 */ /* 0x000fe20000800000 */
[C---:B------:R-:W-:Y:S01]  /*123f0*/  VIADD R93, R196.reuse, 0x100 ;  /* 0x00000100c45d7836 */ /* 0x040fe20000000000 */
[----:B------:R-:W-:Y:S01]  /*12400*/  ISETP.GE.AND P0, PT, R95, R3, PT ;  /* 0x000000035f00720c */ /* 0x000fe20003f06270 */
[----:B------:R-:W-:Y:S01]  /*12410*/  VIADD R91, R196, 0x140 ;  /* 0x00000140c45b7836 */ /* 0x000fe20000000000 */
[----:B------:R-:W-:Y:S01]  /*12420*/  IADD3 R83, -R81, RZ, RZ ;  /* 0x000000ff51537210 */ /* 0x000fe20007ffe1ff */
[----:B------:R-:W-:Y:S01]  /*12430*/  @!PT LDS RZ, [RZ] ;  /* 0x00000000fffff984 */ /* 0x000fe20000000800 */
[----:B------:R-:W-:Y:S01]  /*12440*/  @!PT LDS RZ, [RZ] ;  /* 0x00000000fffff984 */ /* 0x000fe20000000800 */
[----:B------:R-:W-:Y:S01]  /*12450*/  @!PT LDS RZ, [RZ] ;  /* 0x00000000fffff984 */ /* 0x000fe20000000800 */
[----:B------:R-:W-:Y:S01]  /*12460*/  @!PT LDS RZ, [RZ] ;  /* 0x00000000fffff984 */ /* 0x000fe20000000800 */
[----:B------:R2:W-:Y:S06]  /*12470*/  MEMBAR.ALL.CTA ;  /* 0x0000000000007992 */ /* 0x0005ec0000008000 */
[----:B--2---:R-:W2:Y:S01]  /*12480*/  FENCE.VIEW.ASYNC.S ;  /* 0x00000000000073c6 */ /* 0x004ea20000000000 */
[----:B------:R-:W-:Y:S01]  /*12490*/  LOP3.LUT R0, R85, 0x2, R0, 0xe2, !PT ;  /* 0x0000000255007812 */ /* 0x000fe200078ee200 */
[----:B------:R-:W-:Y:S01]  /*124a0*/  IMAD.SHL.U32 R85, R80, 0x4, RZ ;  /* 0x0000000450557824 */ /* 0x000fe200078e00ff */
[----:B------:R-:W-:Y:S01]  /*124b0*/  SEL R80, RZ, 0xffffffff, P0 ;  /* 0xffffffffff507807 */ /* 0x000fe20000000000 */
[----:B------:R-:W-:Y:S01]  /*124c0*/  IMAD R83, R87, R83, R82 ;  /* 0x0000005357537224 */ /* 0x000fe200078e0252 */
[----:B------:R-:W-:Y:S01]  /*124d0*/  ISETP.GE.AND P0, PT, R93, R3, PT ;  /* 0x000000035d00720c */ /* 0x000fe20003f06270 */
[----:B------:R-:W-:Y:S01]  /*124e0*/  VIADD R90, R196, 0x180 ;  /* 0x00000180c45a7836 */ /* 0x000fe20000000000 */
[----:B------:R-:W-:Y:S01]  /*124f0*/  SHF.R.S32.HI R82, RZ, 0x1f, R81 ;  /* 0x0000001fff527819 */ /* 0x000fe20000011451 */
[----:B------:R-:W-:Y:S01]  /*12500*/  IMAD.WIDE.U32 R20, R81, UR4, R20 ;  /* 0x0000000451147c25 */ /* 0x000fe2000f8e0014 */
[----:B------:R-:W-:-:S02]  /*12510*/  LOP3.LUT R0, R85, 0x4, R0, 0xe2, !PT ;  /* 0x0000000455007812 */ /* 0x000fc400078ee200 */
[----:B------:R-:W-:Y:S01]  /*12520*/  SHF.R.S32.HI R100, RZ, 0x1f, R100 ;  /* 0x0000001fff647819 */ /* 0x000fe20000011464 */
[----:B------:R-:W-:Y:S01]  /*12530*/  IMAD.SHL.U32 R85, R80, 0x8, RZ ;  /* 0x0000000850557824 */ /* 0x000fe200078e00ff */
[----:B------:R-:W-:Y:S01]  /*12540*/  SEL R80, RZ, 0xffffffff, P0 ;  /* 0xffffffffff507807 */ /* 0x000fe20000000000 */
[----:B------:R-:W-:Y:S01]  /*12550*/  IMAD R82, R82, UR4, RZ ;  /* 0x0000000452527c24 */ /* 0x000fe2000f8e02ff */
[----:B------:R-:W-:Y:S01]  /*12560*/  ISETP.GE.AND P0, PT, R91, R3, PT ;  /* 0x000000035b00720c */ /* 0x000fe20003f06270 */
[----:B------:R-:W-:Y:S01]  /*12570*/  IMAD R87, R24, R87, RZ ;  /* 0x0000005718577224 */ /* 0x000fe200078e02ff */
[----:B------:R-:W-:Y:S01]  /*12580*/  SHF.L.U32 R89, R80, 0x4, RZ ;  /* 0x0000000450597819 */ /* 0x000fe200000006ff */
[----:B------:R-:W-:Y:S01]  /*12590*/  IMAD.IADD R199, R98, 0x1, R199 ;  /* 0x0000000162c77824 */ /* 0x000fe200078e02c7 */
[----:B------:R-:W-:Y:S01]  /*125a0*/  LOP3.LUT R0, R85, 0x8, R0, 0xe2, !PT ;  /* 0x0000000855007812 */ /* 0x000fe200078ee200 */
[----:B------:R-:W-:Y:S01]  /*125b0*/  IMAD R85, R81, UR5, R82 ;  /* 0x0000000551557c24 */ /* 0x000fe2000f8e0252 */
[----:B------:R-:W-:Y:S01]  /*125c0*/  SEL R80, RZ, 0xffffffff, P0 ;  /* 0xffffffffff507807 */ /* 0x000fe20000000000 */
[----:B------:R-:W-:Y:S01]  /*125d0*/  ULDC.64 UR4, c[0x0][0xad8] ;  /* 0x0002b60000047ab9 */ /* 0x000fe20000000a00 */
[----:B------:R-:W-:Y:S01]  /*125e0*/  SHF.R.S32.HI R81, RZ, 0x1f, R83 ;  /* 0x0000001fff517819 */ /* 0x000fe20000011453 */
[----:B------:R-:W-:Y:S01]  /*125f0*/  IMAD.IADD R21, R21, 0x1, R85 ;  /* 0x0000000115157824 */ /* 0x000fe200078e0255 */
[----:B------:R-:W-:Y:S01]  /*12600*/  LOP3.LUT R0, R89, 0x10, R0, 0xe2, !PT ;  /* 0x0000001059007812 */ /* 0x000fe200078ee200 */
[----:B------:R-:W-:Y:S01]  /*12610*/  IMAD.SHL.U32 R89, R80, 0x20, RZ ;  /* 0x0000002050597824 */ /* 0x000fe200078e00ff */
[----:B------:R-:W-:Y:S01]  /*12620*/  ISETP.GE.AND P0, PT, R90, R3, PT ;  /* 0x000000035a00720c */ /* 0x000fe20003f06270 */
[----:B------:R-:W-:Y:S01]  /*12630*/  IMAD R24, R81, UR4, RZ ;  /* 0x0000000451187c24 */ /* 0x000fe2000f8e02ff */
[----:B------:R-:W-:Y:S01]  /*12640*/  ISETP.GE.AND P1, PT, R199, R87, PT ;  /* 0x00000057c700720c */ /* 0x000fe20003f26270 */
[----:B------:R-:W-:Y:S01]  /*12650*/  VIADD R86, R196, 0x1c0 ;  /* 0x000001c0c4567836 */ /* 0x000fe20000000000 */
[----:B------:R-:W-:Y:S01]  /*12660*/  LOP3.LUT R0, R89, 0x20, R0, 0xe2, !PT ;  /* 0x0000002059007812 */ /* 0x000fe200078ee200 */
[C---:B------:R-:W-:Y:S01]  /*12670*/  IMAD R85, R83.reuse, UR5, R24 ;  /* 0x0000000553557c24 */ /* 0x040fe2000f8e0218 */
[----:B------:R-:W-:Y:S01]  /*12680*/  SEL R81, RZ, 0x40, P0 ;  /* 0x00000040ff517807 */ /* 0x000fe20000000000 */
[----:B------:R-:W-:Y:S01]  /*12690*/  IMAD.WIDE.U32 R20, R83, UR4, R20 ;  /* 0x0000000453147c25 */ /* 0x000fe2000f8e0014 */
[----:B------:R-:W-:Y:S01]  /*126a0*/  ULDC.64 UR4, c[0x0][0xa80] ;  /* 0x0002a00000047ab9 */ /* 0x000fe20000000a00 */
[----:B------:R-:W-:-:S02]  /*126b0*/  ISETP.GE.AND P0, PT, R86, R3, PT ;  /* 0x000000035600720c */ /* 0x000fc40003f06270 */
[----:B------:R-:W-:Y:S01]  /*126c0*/  LOP3.LUT R24, R0, R81, RZ, 0xfc, !PT ;  /* 0x0000005100187212 */ /* 0x000fe200078efcff */
[----:B------:R-:W-:Y:S01]  /*126d0*/  VIADD R0, R2, 0x28c20 ;  /* 0x00028c2002007836 */ /* 0x000fe20000000000 */
[----:B------:R-:W-:Y:S01]  /*126e0*/  IADD3 R81, R21, R85, RZ ;  /* 0x0000005515517210 */ /* 0x000fe20007ffe0ff */
[----:B------:R-:W-:Y:S01]  /*126f0*/  VIADD R88, R196, 0x1c0 ;  /* 0x000001c0c4587836 */ /* 0x000fe20000000000 */
[----:B------:R-:W-:Y:S01]  /*12700*/  LEA R84, P2, R20, UR4, 0x1 ;  /* 0x0000000414547c11 */ /* 0x000fe2000f8408ff */
[C---:B------:R-:W-:Y:S01]  /*12710*/  VIADD R89, R196.reuse, 0x180 ;  /* 0x00000180c4597836 */ /* 0x040fe20000000000 */
[----:B------:R-:W-:Y:S01]  /*12720*/  PRMT R0, RZ, 0x654, R0 ;  /* 0x00000654ff007816 */ /* 0x000fe20000000000 */
[C---:B------:R-:W-:Y:S01]  /*12730*/  VIADD R92, R196.reuse, 0x140 ;  /* 0x00000140c45c7836 */ /* 0x040fe20000000000 */
[----:B------:R-:W-:Y:S01]  /*12740*/  SEL R21, RZ, 0x80, P0 ;  /* 0x00000080ff157807 */ /* 0x000fe20000000000 */
[----:B------:R-:W-:Y:S01]  /*12750*/  VIADD R94, R196, 0x100 ;  /* 0x00000100c45e7836 */ /* 0x000fe20000000000 */
[----:B------:R-:W-:Y:S01]  /*12760*/  LEA.HI.X R85, R20, UR5, R81, 0x1, P2 ;  /* 0x0000000514557c11 */ /* 0x000fe200090f0c51 */
[----:B--2---:R2:W-:Y:S01]  /*12770*/  SYNCS.ARRIVE.TRANS64.RED.A1T0 RZ, [R0+URZ], RZ ;  /* 0x000000ff00ff79a7 */ /* 0x0045e2000810043f */
[C---:B------:R-:W-:Y:S01]  /*12780*/  VIADD R96, R196.reuse, 0xc0 ;  /* 0x000000c0c4607836 */ /* 0x040fe20000000000 */
[----:B------:R3:W4:Y:S01]  /*12790*/  SHFL.IDX PT, R20, R84, RZ, 0x181f ;  /* 0x00181fff54147589 */ /* 0x00072200000e0000 */
[----:B------:R-:W-:Y:S01]  /*127a0*/  VIADD R98, R196, 0x80 ;  /* 0x00000080c4627836 */ /* 0x000fe20000000000 */
[----:B------:R-:W-:-:S02]  /*127b0*/  SHF.R.S32.HI R88, RZ, 0x1f, R88 ;  /* 0x0000001fff587819 */ /* 0x000fc40000011458 */
[----:B------:R-:W-:Y:S02]  /*127c0*/  SHF.R.S32.HI R89, RZ, 0x1f, R89 ;  /* 0x0000001fff597819 */ /* 0x000fe40000011459 */
[----:B--2---:R-:W-:Y:S02]  /*127d0*/  LOP3.LUT R0, R24, R21, RZ, 0xfc, !PT ;  /* 0x0000001518007212 */ /* 0x004fe400078efcff */
[----:B------:R3:W2:Y:S01]  /*127e0*/  SHFL.IDX PT, R21, R85, RZ, 0x181f ;  /* 0x00181fff55157589 */ /* 0x0006a200000e0000 */
[----:B------:R-:W-:Y:S02]  /*127f0*/  SHF.R.S32.HI R92, RZ, 0x1f, R92 ;  /* 0x0000001fff5c7819 */ /* 0x000fe4000001145c */
[----:B------:R-:W-:Y:S02]  /*12800*/  SHF.R.S32.HI R94, RZ, 0x1f, R94 ;  /* 0x0000001fff5e7819 */ /* 0x000fe4000001145e */
[----:B------:R-:W-:Y:S02]  /*12810*/  SHF.R.S32.HI R96, RZ, 0x1f, R96 ;  /* 0x0000001fff607819 */ /* 0x000fe40000011460 */
[----:B------:R-:W-:Y:S01]  /*12820*/  SHF.R.S32.HI R98, RZ, 0x1f, R98 ;  /* 0x0000001fff627819 */ /* 0x000fe20000011462 */
[----:B---3--:R-:W-:Y:S06]  /*12830*/  @P1 BRA `(.L_x_8052) ;  /* 0x00000000007c1947 */ /* 0x008fec0003800000 */
[-C--:B------:R-:W-:Y:S02]  /*12840*/  ISETP.GE.AND P1, PT, R99, R3.reuse, PT ;  /* 0x000000036300720c */ /* 0x080fe40003f26270 */
[-C--:B------:R-:W-:Y:S02]  /*12850*/  ISETP.GE.AND P0, PT, R196, R3.reuse, PT ;  /* 0x00000003c400720c */ /* 0x080fe40003f06270 */
[-C--:B------:R-:W-:Y:S02]  /*12860*/  ISETP.GE.AND P5, PT, R97, R3.reuse, PT ;  /* 0x000000036100720c */ /* 0x080fe40003fa6270 */
[----:B------:R-:W-:-:S07]  /*12870*/  ISETP.GE.AND P3, PT, R95, R3, PT ;  /* 0x000000035f00720c */ /* 0x000fce0003f66270 */
[C---:B----4-:R-:W-:Y:S02]  /*12880*/  @!P1 LEA R80, P2, R99.reuse, R20, 0x1 ;  /* 0x0000001463509211 */ /* 0x050fe400078408ff */
[----:B--2---:R-:W-:Y:S02]  /*12890*/  @!P0 IMAD.WIDE R82, R196, 0x2, R20 ;  /* 0x00000002c4528825 */ /* 0x004fe400078e0214 */
[----:B------:R-:W-:Y:S02]  /*128a0*/  @!P1 LEA.HI.X R81, R99, R21, R100, 0x1, P2 ;  /* 0x0000001563519211 */ /* 0x000fe400010f0c64 */
[----:B------:R-:W-:Y:S01]  /*128b0*/  ISETP.GE.AND P2, PT, R93, R3, PT ;  /* 0x000000035d00720c */ /* 0x000fe20003f46270 */
[----:B-----5:R2:W-:Y:S01]  /*128c0*/  @!P0 ST.E.128 desc[UR40][R82.64], R4 ;  /* 0x0000000452008985 */ /* 0x0205e2000c101d28 */
[----:B------:R-:W-:-:S03]  /*128d0*/  LOP3.LUT P0, RZ, R24, 0x40, RZ, 0xc0, !PT ;  /* 0x0000004018ff7812 */ /* 0x000fc6000780c0ff */
[----:B------:R3:W-:Y:S01]  /*128e0*/  @!P1 ST.E.128 desc[UR40][R80.64], R12 ;  /* 0x0000000c50009985 */ /* 0x0007e2000c101d28 */
[----:B------:R-:W-:Y:S02]  /*128f0*/  ISETP.GE.AND P1, PT, R91, R3, PT ;  /* 0x000000035b00720c */ /* 0x000fe40003f26270 */
[-C--:B--2---:R-:W-:Y:S02]  /*12900*/  @!P5 LEA R4, P4, R97, R20.reuse, 0x1 ;  /* 0x000000146104d211 */ /* 0x084fe400078808ff */
[-C--:B------:R-:W-:Y:S02]  /*12910*/  @!P3 LEA R6, P6, R95, R20.reuse, 0x1 ;  /* 0x000000145f06b211 */ /* 0x080fe400078c08ff */
[-C--:B------:R-:W-:Y:S02]  /*12920*/  @!P5 LEA.HI.X R5, R97, R21.reuse, R98, 0x1, P4 ;  /* 0x000000156105d211 */ /* 0x080fe400020f0c62 */
[----:B------:R-:W-:Y:S02]  /*12930*/  LOP3.LUT P4, RZ, R0, 0x80, RZ, 0xc0, !PT ;  /* 0x0000008000ff7812 */ /* 0x000fe4000788c0ff */
[----:B------:R-:W-:Y:S01]  /*12940*/  @!P3 LEA.HI.X R7, R95, R21, R96, 0x1, P6 ;  /* 0x000000155f07b211 */ /* 0x000fe200030f0c60 */
[----:B------:R2:W-:Y:S01]  /*12950*/  @!P5 ST.E.128 desc[UR40][R4.64], R32 ;  /* 0x000000200400d985 */ /* 0x0005e2000c101d28 */
[----:B------:R-:W-:-:S02]  /*12960*/  @!P2 LEA R82, P5, R93, R20, 0x1 ;  /* 0x000000145d52a211 */ /* 0x000fc400078a08ff */
[-C--:B---3--:R-:W-:Y:S01]  /*12970*/  @!P1 LEA R12, P6, R91, R20.reuse, 0x1 ;  /* 0x000000145b0c9211 */ /* 0x088fe200078c08ff */
        /* <DEDUP_REMOVED lines=11> */
.L_x_8052:
[----:B------:R-:W-:Y:S05]  /*12a30*/  BSYNC B1 ;  /* 0x0000000000017941 */ /* 0x000fea0003800000 */
.L_x_8051:
[----:B--2--5:R-:W-:Y:S01]  /*12a40*/  VIADD R6, R199, 0x20 ;  /* 0x00000020c7067836 */ /* 0x024fe20000000000 */
[----:B------:R2:W3:Y:S04]  /*12a50*/  SHFL.IDX PT, R5, R85, 0x1, 0x181f ;  /* 0x00381f0055057f89 */ /* 0x0004e800000e0000 */
        /* <DEDUP_REMOVED lines=9> */
[CC--:B0-----:R-:W-:Y:S02]  /*12af0*/  @!P5 LEA R12, P4, R99.reuse, R4.reuse, 0x1 ;  /* 0x00000004630cd211 */ /* 0x0c1fe400078808ff */
[----:B---3--:R-:W-:Y:S02]  /*12b00*/  @!P6 IMAD.WIDE R6, R196, 0x2, R4 ;  /* 0x00000002c406e825 */ /* 0x008fe400078e0204 */
[----:B------:R-:W-:Y:S02]  /*12b10*/  @!P5 LEA.HI.X R13, R99, R5, R100, 0x1, P4 ;  /* 0x00000005630dd211 */ /* 0x000fe400020f0c64 */
[----:B------:R-:W-:Y:S01]  /*12b20*/  LOP3.LUT P4, RZ, R24, 0x40, RZ, 0xc0, !PT ;  /* 0x0000004018ff7812 */ /* 0x000fe2000788c0ff */
[----:B------:R0:W-:Y:S01]  /*12b30*/  @!P6 ST.E.128 desc[UR40][R6.64], R8 ;  /* 0x000000080600e985 */ /* 0x0001e2000c101d28 */
[----:B------:R-:W-:-:S03]  /*12b40*/  @!P3 LEA R14, P6, R97, R4, 0x1 ;  /* 0x00000004610eb211 */ /* 0x000fc600078c08ff */
[----:B------:R2:W-:Y:S01]  /*12b50*/  @!P5 ST.E.128 desc[UR40][R12.64], R28 ;  /* 0x0000001c0c00d985 */ /* 0x0005e2000c101d28 */
[-C--:B------:R-:W-:Y:S02]  /*12b60*/  @!P3 LEA.HI.X R15, R97, R5.reuse, R98, 0x1, P6 ;  /* 0x00000005610fb211 */ /* 0x080fe400030f0c62 */
[-C--:B----4-:R-:W-:Y:S02]  /*12b70*/  @!P2 LEA R20, P5, R95, R4.reuse, 0x1 ;  /* 0x000000045f14a211 */ /* 0x090fe400078a08ff */
        /* <DEDUP_REMOVED lines=18> */
.L_x_8048:
        /* <DEDUP_REMOVED lines=26> */
.L_x_8054:
[----:B------:R-:W2:Y:S04]  /*12e40*/  LDL.LU R5, [R1+0x44] ;  /* 0x0000440001057983 */ /* 0x000ea80000300800 */
[----:B------:R-:W3:Y:S04]  /*12e50*/  LDL.LU R4, [R1+0x4c] ;  /* 0x00004c0001047983 */ /* 0x000ee80000300800 */
[----:B------:R-:W4:Y:S01]  /*12e60*/  LDL R28, [R1+0x38] ;  /* 0x00003800011c7983 */ /* 0x000f220000100800 */
[----:B------:R-:W-:Y:S01]  /*12e70*/  BSSY B1, `(.L_x_8055) ;  /* 0x000002d000017945 */ /* 0x000fe20003800000 */
[----:B-----5:R-:W-:-:S02]  /*12e80*/  SHF.R.S32.HI R10, RZ, 0x1f, R3 ;  /* 0x0000001fff0a7819 */ /* 0x020fc40000011403 */
[----:B--2---:R-:W-:Y:S02]  /*12e90*/  SEL R13, R5, RZ, !P0 ;  /* 0x000000ff050d7207 */ /* 0x004fe40004000000 */
[----:B---3--:R-:W-:Y:S02]  /*12ea0*/  SEL R14, R4, RZ, !P0 ;  /* 0x000000ff040e7207 */ /* 0x008fe40004000000 */
[----:B----4-:R-:W-:Y:S01]  /*12eb0*/  SHF.R.S32.HI R12, RZ, 0x1f, R28 ;  /* 0x0000001fff0c7819 */ /* 0x010fe2000001141c */
[----:B------:R-:W-:Y:S06]  /*12ec0*/  @P2 BRA `(.L_x_8056) ;  /* 0x00000000009c2947 */ /* 0x000fec0003800000 */
[----:B------:R-:W2:Y:S01]  /*12ed0*/  S2R R6, SR_TID.X ;  /* 0x0000000000067919 */ /* 0x000ea20000002100 */
[----:B------:R-:W3:Y:S02]  /*12ee0*/  LDC R20, c[0x0][0xbe8] ;  /* 0x0002fa00ff147b82 */ /* 0x000ee40000000800 */
[----:B---3--:R-:W-:Y:S01]  /*12ef0*/  IMAD R4, R0, R20, RZ ;  /* 0x0000001400047224 */ /* 0x008fe200078e02ff */
        /* <DEDUP_REMOVED lines=36> */
.L_x_8056:
[----:B------:R-:W-:Y:S05]  /*13140*/  BSYNC B1 ;  /* 0x0000000000017941 */ /* 0x000fea0003800000 */
.L_x_8055:
[----:B------:R-:W-:Y:S01]  /*13150*/  ISETP.NE.AND P0, PT, R21, 0x1, PT ;  /* 0x000000011500780c */ /* 0x000fe20003f05270 */
[----:B------:R-:W3:Y:S01]  /*13160*/  LDC R29, c[0x0][0xac8] ;  /* 0x0002b200ff1d7b82 */ /* 0x000ee20000000800 */
[----:B------:R-:W-:Y:S01]  /*13170*/  ULDC.64 UR4, c[0x0][0xaa0] ;  /* 0x0002a80000047ab9 */ /* 0x000fe20000000a00 */
[--C-:B------:R-:W-:Y:S01]  /*13180*/  SHF.R.S32.HI R8, RZ, 0x1f, R24.reuse ;  /* 0x0000001fff087819 */ /* 0x100fe20000011418 */
[----:B--2---:R-:W-:Y:S01]  /*13190*/  IMAD R6, R10, UR4, RZ ;  /* 0x000000040a067c24 */ /* 0x004fe2000f8e02ff */
        /* <DEDUP_REMOVED lines=8> */
[----:B------:R-:W2:Y:S01]  /*13220*/  @P0 LDC R7, c[0x0][0xbec] ;  /* 0x0002fb00ff070b82 */ /* 0x000ea20000000800 */
[----:B------:R-:W-:Y:S01]  /*13230*/  IMAD.IADD R5, R5, 0x1, R3 ;  /* 0x0000000105057824 */ /* 0x000fe200078e0203 */
[----:B------:R-:W-:Y:S01]  /*13240*/  SHF.R.S32.HI R15, RZ, 0x3, R15 ;  /* 0x00000003ff0f7819 */ /* 0x000fe2000001140f */
[----:B------:R-:W-:Y:S01]  /*13250*/  IMAD R3, R12, UR4, RZ ;  /* 0x000000040c037c24 */ /* 0x000fe2000f8e02ff */
[C---:B------:R-:W-:Y:S01]  /*13260*/  IADD3 R41, R196.reuse, 0x80, RZ ;  /* 0x00000080c4297810 */ /* 0x040fe20007ffe0ff */
[C---:B------:R-:W-:Y:S01]  /*13270*/  VIADD R43, R196.reuse, 0x40 ;  /* 0x00000040c42b7836 */ /* 0x040fe20000000000 */
[----:B------:R-:W-:Y:S01]  /*13280*/  IADD3 R35, R196, 0x140, RZ ;  /* 0x00000140c4237810 */ /* 0x000fe20007ffe0ff */
[----:B------:R-:W-:Y:S01]  /*13290*/  IMAD.IADD R8, R24, 0x1, -R8 ;  /* 0x0000000118087824 */ /* 0x000fe200078e0a08 */
[----:B------:R-:W4:Y:S01]  /*132a0*/  @P0 LDC R9, c[0x0][0xbf0] ;  /* 0x0002fc00ff090b82 */ /* 0x000f220000000800 */
[----:B------:R-:W-:Y:S01]  /*132b0*/  IMAD R3, R28, UR5, R3 ;  /* 0x000000051c037c24 */ /* 0x000fe2000f8e0203 */
[----:B------:R-:W-:Y:S01]  /*132c0*/  IADD3 R44, R196, 0x40, RZ ;  /* 0x00000040c42c7810 */ /* 0x000fe20007ffe0ff */
[----:B------:R-:W-:Y:S01]  /*132d0*/  IMAD.WIDE.U32 R4, R28, UR4, R4 ;  /* 0x000000041c047c25 */ /* 0x000fe2000f8e0004 */
[-C--:B---3--:R-:W-:Y:S01]  /*132e0*/  ISETP.GE.AND P1, PT, R43, R29.reuse, PT ;  /* 0x0000001d2b00720c */ /* 0x088fe20003f26270 */
[----:B------:R-:W-:Y:S01]  /*132f0*/  ULDC.64 UR4, c[0x0][0xaf0] ;  /* 0x0002bc0000047ab9 */ /* 0x000fe20000000a00 */
[----:B------:R-:W-:Y:S01]  /*13300*/  ISETP.GE.AND P2, PT, R196, R29, PT ;  /* 0x0000001dc400720c */ /* 0x000fe20003f46270 */
[----:B------:R-:W-:Y:S01]  /*13310*/  IMAD R6, R8, 0x20, R15 ;  /* 0x0000002008067824 */ /* 0x000fe200078e020f */
[----:B------:R-:W-:Y:S01]  /*13320*/  IADD3 R5, R5, R3, RZ ;  /* 0x0000000305057210 */ /* 0x000fe20007ffe0ff */
[----:B------:R-:W-:Y:S01]  /*13330*/  IMAD R3, R14, UR4, RZ ;  /* 0x000000040e037c24 */ /* 0x000fe2000f8e02ff */
[----:B------:R-:W-:Y:S01]  /*13340*/  SEL R10, RZ, 0xffffffff, P1 ;  /* 0xffffffffff0a7807 */ /* 0x000fe20000800000 */
[----:B------:R-:W-:Y:S01]  /*13350*/  IMAD.IADD R8, R199, 0x1, R6 ;  /* 0x00000001c7087824 */ /* 0x000fe200078e0206 */
[----:B------:R-:W-:Y:S01]  /*13360*/  SHF.R.S32.HI R44, RZ, 0x1f, R44 ;  /* 0x0000001fff2c7819 */ /* 0x000fe2000001142c */
[----:B------:R-:W-:-:S02]  /*13370*/  IMAD R3, R13, UR5, R3 ;  /* 0x000000050d037c24 */ /* 0x000fc4000f8e0203 */
[----:B------:R-:W-:Y:S01]  /*13380*/  IMAD.WIDE.U32 R4, R13, UR4, R4 ;  /* 0x000000040d047c25 */ /* 0x000fe2000f8e0004 */
[----:B------:R-:W-:-:S03]  /*13390*/  ULDC.64 UR4, c[0x0][0xae0] ;  /* 0x0002b80000047ab9 */ /* 0x000fc60000000a00 */
[----:B--2---:R-:W-:Y:S01]  /*133a0*/  @P0 IMAD.HI.U32 R6, R8, R7, RZ ;  /* 0x0000000708060227 */ /* 0x004fe200078e00ff */
[----:B------:R-:W-:Y:S02]  /*133b0*/  SEL R7, RZ, 0x1, P2 ;  /* 0x00000001ff077807 */ /* 0x000fe40001000000 */
[----:B------:R-:W-:Y:S01]  /*133c0*/  ISETP.GE.AND P2, PT, R41, R29, PT ;  /* 0x0000001d2900720c */ /* 0x000fe20003f46270 */
[----:B------:R-:W-:Y:S02]  /*133d0*/  IMAD.SHL.U32 R10, R10, 0x2, RZ ;  /* 0x000000020a0a7824 */ /* 0x000fe400078e00ff */
[C---:B------:R-:W-:Y:S02]  /*133e0*/  VIADD R39, R196.reuse, 0xc0 ;  /* 0x000000c0c4277836 */ /* 0x040fe40000000000 */
[----:B------:R-:W-:Y:S02]  /*133f0*/  IMAD.IADD R5, R5, 0x1, R3 ;  /* 0x0000000105057824 */ /* 0x000fe400078e0203 */
[----:B------:R-:W-:Y:S01]  /*13400*/  IMAD.MOV.U32 R3, RZ, RZ, R8 ;  /* 0x000000ffff037224 */ /* 0x000fe200078e0008 */
[----:B----4-:R-:W-:Y:S01]  /*13410*/  @P0 SHF.R.U32.HI R3, RZ, R9, R6 ;  /* 0x00000009ff030219 */ /* 0x010fe20000011606 */
        /* <DEDUP_REMOVED lines=35> */
[C---:B------:R-:W-:Y:S01]  /*13650*/  VIADD R30, R196.reuse, 0x1c0 ;  /* 0x000001c0c41e7836 */ /* 0x040fe20000000000 */
        /* <DEDUP_REMOVED lines=11> */
[----:B------:R-:W-:Y:S01]  /*13710*/  VIADD R42, R196, 0x80 ;  /* 0x00000080c42a7836 */ /* 0x000fe20000000000 */
[----:B------:R-:W-:Y:S01]  /*13720*/  SEL R0, RZ, 0x80, P2 ;  /* 0x00000080ff007807 */ /* 0x000fe20001000000 */
[----:B------:R2:W3:Y:S01]  /*13730*/  SHFL.IDX PT, R6, R20, RZ, 0x181f ;  /* 0x00181fff14067589 */ /* 0x0004e200000e0000 */
[----:B------:R-:W-:-:S02]  /*13740*/  SHF.R.S32.HI R32, RZ, 0x1f, R32 ;  /* 0x0000001fff207819 */ /* 0x000fc40000011420 */
[----:B------:R-:W-:Y:S01]  /*13750*/  LOP3.LUT R24, R21, R0, RZ, 0xfc, !PT ;  /* 0x0000000015187212 */ /* 0x000fe200078efcff */
[----:B------:R2:W4:Y:S01]  /*13760*/  SHFL.IDX PT, R7, R3, RZ, 0x181f ;  /* 0x00181fff03077589 */ /* 0x00052200000e0000 */
[----:B------:R-:W-:Y:S02]  /*13770*/  SHF.R.S32.HI R34, RZ, 0x1f, R34 ;  /* 0x0000001fff227819 */ /* 0x000fe40000011422 */
[----:B------:R-:W-:Y:S02]  /*13780*/  SHF.R.S32.HI R36, RZ, 0x1f, R36 ;  /* 0x0000001fff247819 */ /* 0x000fe40000011424 */
[----:B------:R-:W-:Y:S02]  /*13790*/  SHF.R.S32.HI R38, RZ, 0x1f, R38 ;  /* 0x0000001fff267819 */ /* 0x000fe40000011426 */
[----:B------:R-:W-:Y:S02]  /*137a0*/  SHF.R.S32.HI R40, RZ, 0x1f, R40 ;  /* 0x0000001fff287819 */ /* 0x000fe40000011428 */
[----:B------:R-:W-:Y:S01]  /*137b0*/  SHF.R.S32.HI R42, RZ, 0x1f, R42 ;  /* 0x0000001fff2a7819 */ /* 0x000fe2000001142a */
[----:B--2---:R-:W-:Y:S06]  /*137c0*/  @P0 BRA `(.L_x_8058) ;  /* 0x00000000007c0947 */ /* 0x004fec0003800000 */
[-C--:B------:R-:W-:Y:S02]  /*137d0*/  ISETP.GE.AND P2, PT, R43, R29.reuse, PT ;  /* 0x0000001d2b00720c */ /* 0x080fe40003f46270 */
[-C--:B------:R-:W-:Y:S02]  /*137e0*/  ISETP.GE.AND P1, PT, R196, R29.reuse, PT ;  /* 0x0000001dc400720c */ /* 0x080fe40003f26270 */
[-C--:B------:R-:W-:Y:S02]  /*137f0*/  ISETP.GE.AND P5, PT, R41, R29.reuse, PT ;  /* 0x0000001d2900720c */ /* 0x080fe40003fa6270 */
[----:B------:R-:W-:-:S07]  /*13800*/  ISETP.GE.AND P3, PT, R39, R29, PT ;  /* 0x0000001d2700720c */ /* 0x000fce0003f66270 */
[CC--:B---3--:R-:W-:Y:S02]  /*13810*/  @!P2 LEA R8, P0, R43.reuse, R6.reuse, 0x1 ;  /* 0x000000062b08a211 */ /* 0x0c8fe400078008ff */
[----:B----4-:R-:W-:Y:S02]  /*13820*/  @!P1 IMAD.WIDE R4, R196, 0x2, R6 ;  /* 0x00000002c4049825 */ /* 0x010fe400078e0206 */
        /* <DEDUP_REMOVED lines=12> */
[----:B--2---:R-:W-:-:S02]  /*138f0*/  @!P1 LEA R8, P6, R35, R6, 0x1 ;  /* 0x0000000623089211 */ /* 0x004fc400078c08ff */
        /* <DEDUP_REMOVED lines=12> */
.L_x_8058:
[----:B------:R-:W-:Y:S05]  /*139c0*/  BSYNC B1 ;  /* 0x0000000000017941 */ /* 0x000fea0003800000 */
.L_x_8057:
[----:B------:R-:W-:Y:S01]  /*139d0*/  VIADD R0, R28, 0x20 ;  /* 0x000000201c007836 */ /* 0x000fe20000000000 */
[----:B---34-:R2:W3:Y:S04]  /*139e0*/  SHFL.IDX PT, R7, R3, 0x1, 0x181f ;  /* 0x00381f0003077f89 */ /* 0x0184e800000e0000 */
[----:B------:R-:W-:Y:S01]  /*139f0*/  ISETP.GE.AND P0, PT, R0, R31, PT ;  /* 0x0000001f0000720c */ /* 0x000fe20003f06270 */
[----:B------:R2:W4:-:S12]  /*13a00*/  SHFL.IDX PT, R6, R20, 0x1, 0x181f ;  /* 0x00381f0014067f89 */ /* 0x00051800000e0000 */
[----:B--2---:R-:W-:Y:S05]  /*13a10*/  @P0 BRA `(.L_x_8053) ;  /* 0x00000000007c0947 */ /* 0x004fea0003800000 */
[-C--:B------:R-:W-:Y:S02]  /*13a20*/  ISETP.GE.AND P6, PT, R196, R29.reuse, PT ;  /* 0x0000001dc400720c */ /* 0x080fe40003fc6270 */
[-C--:B------:R-:W-:Y:S02]  /*13a30*/  ISETP.GE.AND P5, PT, R43, R29.reuse, PT ;  /* 0x0000001d2b00720c */ /* 0x080fe40003fa6270 */
[-C--:B------:R-:W-:Y:S02]  /*13a40*/  ISETP.GE.AND P4, PT, R41, R29.reuse, PT ;  /* 0x0000001d2900720c */ /* 0x080fe40003f86270 */
[-C--:B------:R-:W-:Y:S02]  /*13a50*/  ISETP.GE.AND P3, PT, R39, R29.reuse, PT ;  /* 0x0000001d2700720c */ /* 0x080fe40003f66270 */
[-C--:B------:R-:W-:Y:S02]  /*13a60*/  ISETP.GE.AND P2, PT, R37, R29.reuse, PT ;  /* 0x0000001d2500720c */ /* 0x080fe40003f46270 */
[----:B------:R-:W-:-:S03]  /*13a70*/  ISETP.GE.AND P1, PT, R35, R29, PT ;  /* 0x0000001d2300720c */ /* 0x000fc60003f26270 */
[----:B---34-:R-:W-:Y:S02]  /*13a80*/  @!P6 IMAD.WIDE R4, R196, 0x2, R6 ;  /* 0x00000002c404e825 */ /* 0x018fe400078e0206 */
        /* <DEDUP_REMOVED lines=12> */
[-C--:B--2---:R-:W-:Y:S02]  /*13b50*/  @!P1 LEA R4, P5, R35, R6.reuse, 0x1 ;  /* 0x0000000623049211 */ /* 0x084fe400078a08ff */
        /* <DEDUP_REMOVED lines=11> */
.L_x_8053:
[----:B------:R-:W-:Y:S05]  /*13c10*/  BSYNC B0 ;  /* 0x0000000000007941 */ /* 0x000fea0003800000 */
.L_x_8047:
[----:B------:R-:W-:Y:S02]  /*13c20*/  ULDC UR4, c[0x0][0xc3c] ;  /* 0x00030f0000047ab9 */ /* 0x000fe40000000800 */
[----:B------:R-:W-:-:S13]  /*13c30*/  ISETP.GE.AND P0, PT, R27, UR4, PT ;  /* 0x000000041b007c0c */ /* 0x000fda000bf06270 */
[----:B------:R-:W-:Y:S05]  /*13c40*/  @!P0 BRA `(.L_x_8059) ;  /* 0xfffffed800408947 */ /* 0x000fea000383ffff */
[----:B------:R-:W-:Y:S05]  /*13c50*/  BRA `(.L_x_7913) ;  /* 0x0000007400887947 */ /* 0x000fea0003800000 */
.L_x_7911:
        /* <DEDUP_REMOVED lines=16> */
.L_x_8060:
        /* <DEDUP_REMOVED lines=41> */
.L_x_8066:
        /* <DEDUP_REMOVED lines=12> */
.L_x_8065:
[----:B------:R-:W-:Y:S05]  /*140b0*/  BSYNC B0 ;  /* 0x0000000000007941 */ /* 0x000fea0003800000 */
.L_x_8064:
        /* <DEDUP_REMOVED lines=20> */
.L_x_8062:
[----:B------:R-:W-:-:S04]  /*14200*/  IMAD.IADD R13, R6, 0x1, -R3 ;  /* 0x00000001060d7824 */ /* 0x000fc800078e0a03 */
[----:B------:R-:W-:-:S05]  /*14210*/  IMAD R2, R8, UR5, R13 ;  /* 0x0000000508027c24 */ /* 0x000fca000f8e020d */
[----:B------:R-:W-:Y:S02]  /*14220*/  ISETP.GT.AND P0, PT, R2, UR6, PT ;  /* 0x0000000602007c0c */ /* 0x000fe4000bf04270 */
[----:B------:R-:W0:Y:S11]  /*14230*/  LDC.64 R2, c[0x0][0xc90] ;  /* 0x00032400ff027b82 */ /* 0x000e360000000a00 */
[----:B------:R-:W-:-:S04]  /*14240*/  VOTE.ANY R9, PT, !P0 ;  /* 0x0000000000097806 */ /* 0x000fc800040e0100 */
[----:B------:R-:W1:Y:S02]  /*14250*/  POPC R15, R9 ;  /* 0x00000009000f7309 */ /* 0x000e640000000000 */
[----:B-1----:R-:W-:-:S05]  /*14260*/  IADD3 R19, R15, UR4, RZ ;  /* 0x000000040f137c10 */ /* 0x002fca000fffe0ff */
        /* <DEDUP_REMOVED lines=13> */
.L_x_8067:
[----:B---3--:R-:W-:Y:S01]  /*14340*/  IMAD R16, R16, UR5, R13 ;  /* 0x0000000510107c24 */ /* 0x008fe2000f8e020d */
[----:B------:R-:W-:Y:S01]  /*14350*/  IABS R2, R6 ;  /* 0x0000000600027213 */ /* 0x000fe20000000000 */
[----:B01----:R-:W-:-:S03]  /*14360*/  IMAD.MOV R11, RZ, RZ, -R3 ;  /* 0x000000ffff0b7224 */ /* 0x003fc600078e0a03 */
        /* <DEDUP_REMOVED lines=48> */
[----:B------:R-:W-:-:S06]  /*14670*/  @P0 IADD3 R2, R2, 0x1, RZ ;  /* 0x0000000102020810 */ /* 0x000fcc0007ffe0ff */
[----:B------:R-:W-:Y:S01]  /*14680*/  @!P2 IMAD.MOV R2, RZ, RZ, -R2 ;  /* 0x000000ffff02a224 */ /* 0x000fe200078e0a02 */
[----:B------:R-:W-:Y:S01]  /*14690*/  @!P1 LOP3.LUT R2, RZ, R18, RZ, 0x33, !PT ;  /* 0x00000012ff029212 */ /* 0x000fe200078e33ff */
[----:B------:R-:W-:-:S03]  /*146a0*/  IMAD.MOV R18, RZ, RZ, -R18 ;  /* 0x000000ffff127224 */ /* 0x000fc600078e0a12 */
[----:B------:R-:W-:Y:S01]  /*146b0*/  LOP3.LUT R17, RZ, R2, RZ, 0x33, !PT ;  /* 0x00000002ff117212 */ /* 0x000fe200078e33ff */
[----:B------:R-:W-:-:S04]  /*146c0*/  IMAD R18, R2, R18, R3 ;  /* 0x0000001202127224 */ /* 0x000fc800078e0203 */
[----:B------:R-:W-:Y:S01]  /*146d0*/  IMAD.IADD R17, R4, 0x1, R17 ;  /* 0x0000000104117824 */ /* 0x000fe200078e0211 */
[----:B------:R-:W-:Y:S06]  /*146e0*/  BRA `(.L_x_8068) ;  /* 0x00000000000c7947 */ /* 0x000fec0003800000 */
.L_x_8063:
[----:B------:R-:W-:Y:S01]  /*146f0*/  IMAD.MOV.U32 R17, RZ, RZ, RZ ;  /* 0x000000ffff117224 */ /* 0x000fe200078e00ff */
[----:B------:R-:W-:Y:S01]  /*14700*/  MOV R18, RZ ;  /* 0x000000ff00127202 */ /* 0x000fe20000000f00 */
[----:B------:R-:W-:-:S07]  /*14710*/  IMAD.U32 R16, RZ, RZ, UR6 ;  /* 0x00000006ff107e24 */ /* 0x000fce000f8e00ff */
.L_x_8068:
[----:B------:R-:W-:-:S13]  /*14720*/  ISETP.NE.AND P0, PT, R5, RZ, PT ;  /* 0x000000ff0500720c */ /* 0x000fda0003f05270 */
[----:B------:R-:W0:Y:S01]  /*14730*/  @!P0 S2R R3, SR_CgaCtaId ;  /* 0x0000000000038919 */ /* 0x000e220000008800 */
[----:B------:R-:W-:-:S04]  /*14740*/  @!P0 MOV R2, 0x400 ;  /* 0x0000040000028802 */ /* 0x000fc80000000f00 */
[----:B0-----:R-:W-:-:S05]  /*14750*/  @!P0 LEA R2, R3, R2, 0x18 ;  /* 0x0000000203028211 */ /* 0x001fca00078ec0ff */
[----:B------:R1:W-:Y:S01]  /*14760*/  @!P0 STS.128 [R2+0x28cd0], R16 ;  /* 0x028cd01002008388 */ /* 0x0003e20000000c00 */
[----:B------:R-:W-:Y:S06]  /*14770*/  BAR.ARV 0x5, 0x180 ;  /* 0x0146000000007b1d */ /* 0x000fec0000002000 */
.L_x_8061:
        /* <DEDUP_REMOVED lines=14> */
[----:B------:R-:W-:Y:S01]  /*14860*/  LOP3.LUT R2, R2, 0x38, RZ, 0xc0, !PT ;  /* 0x0000003802027812 */ /* 0x000fe200078ec0ff */
[----:B------:R-:W-:Y:S01]  /*14870*/  IMAD.MOV.U32 R28, RZ, RZ, 0x1 ;  /* 0x00000001ff1c7424 */ /* 0x000fe200078e00ff */
[----:B------:R-:W-:Y:S01]  /*14880*/  LOP3.LUT R4, R3, 0x38, R0, 0x78, !PT ;  /* 0x0000003803047812 */ /* 0x000fe200078e7800 */
[----:B------:R-:W-:Y:S01]  /*14890*/  IMAD.SHL.U32 R0, R0, 0x10, RZ ;  /* 0x0000001000007824 */ /* 0x000fe200078e00ff */
[----:B------:R-:W-:-:S02]  /*148a0*/  SHF.R.U32.HI R3, RZ, 0x3, R5 ;  /* 0x00000003ff037819 */ /* 0x000fc40000011605 */
[----:B------:R-:W-:Y:S02]  /*148b0*/  CS2R R24, SRZ ;  /* 0x0000000000187805 */ /* 0x000fe4000001ff00 */
[----:B------:R-:W-:Y:S01]  /*148c0*/  LOP3.LUT R35, R4, 0x200, R35, 0xf8, !PT ;  /* 0x0000020004237812 */ /* 0x000fe200078ef823 */
[----:B------:R-:W-:Y:S01]  /*148d0*/  ULDC.64 UR38, c[0x0][0x198] ;  /* 0x0000660000267ab9 */ /* 0x000fe20000000a00 */
[----:B------:R-:W-:Y:S01]  /*148e0*/  LOP3.LUT R0, R3, 0x70, R0, 0xf8, !PT ;  /* 0x0000007003007812 */ /* 0x000fe200078ef800 */
[----:B------:R-:W-:Y:S01]  /*148f0*/  ULDC UR36, c[0x0][0xc] ;  /* 0x0000030000247ab9 */ /* 0x000fe20000000800 */
[C---:B------:R-:W-:Y:S02]  /*14900*/  LOP3.LUT R0, R2.reuse, 0xc0, RZ, 0xfc, !PT ;  /* 0x000000c002007812 */ /* 0x040fe400078efcff */
[C---:B------:R-:W-:Y:S02]  /*14910*/  LOP3.LUT R0, R2.reuse, 0x140, RZ, 0xfc, !PT ;  /* 0x0000014002007812 */ /* 0x040fe400078efcff */
[----:B------:R-:W-:Y:S01]  /*14920*/  LOP3.LUT R3, R2, 0x40, RZ, 0xfc, !PT ;  /* 0x0000004002037812 */ /* 0x000fe200078efcff */
[----:B0-----:R-:W-:Y:S01]  /*14930*/  ULEA UR4, UR5, UR4, 0x18 ;  /* 0x0000000405047291 */ /* 0x001fe2000f8ec03f */
[----:B------:R-:W-:-:S02]  /*14940*/  LOP3.LUT R4, R37, 0x2, RZ, 0xfc, !PT ;  /* 0x0000000225047812 */ /* 0x000fc400078efcff */
        /* <DEDUP_REMOVED lines=8> */
.L_x_8176:
[----:B------:R-:W0:Y:S02]  /*149d0*/  LDC.64 R32, c[0x0][0xc88] ;  /* 0x00032200ff207b82 */ /* 0x000e240000000a00 */
        /* <DEDUP_REMOVED lines=30> */
[----:B------:R-:W-:Y:S02]  /*14bc0*/  IADD3.X R5, R29, UR7, RZ, P4, !PT ;  /* 0x000000071d057c10 */ /* 0x000fe4000a7fe4ff */
[----:B------:R-:W-:Y:S01]  /*14bd0*/  MOV R8, UR4 ;  /* 0x0000000400087c02 */ /* 0x000fe20008000f00 */
[----:B------:R-:W-:Y:S02]  /*14be0*/  ULDC.64 UR4, c[0x0][0x418] ;  /* 0x0001060000047ab9 */ /* 0x000fe40000000a00 */
        /* <DEDUP_REMOVED lines=18> */
[----:B0-----:R-:W2:Y:S04]  /*14d10*/  LDG.E R8, desc[UR40][R2.64] ;  /* 0x0000002802087981 */ /* 0x001ea8000c1e1900 */
[----:B------:R-:W2:Y:S02]  /*14d20*/  LDG.E R2, desc[UR40][R2.64+0x4] ;  /* 0x0000042802027981 */ /* 0x000ea4000c1e1900 */
[----:B--2---:R-:W-:-:S05]  /*14d30*/  IMAD.IADD R9, R2, 0x1, -R8 ;  /* 0x0000000102097824 */ /* 0x004fca00078e0a08 */
[----:B------:R1:W-:Y:S02]  /*14d40*/  STL [R1+0x10], R9 ;  /* 0x0000100901007387 */ /* 0x0003e40000100800 */
.L_x_8070:
        /* <DEDUP_REMOVED lines=9> */
.L_x_8071:
        /* <DEDUP_REMOVED lines=9> */
.L_x_8072:
[----:B--2---:R-:W2:Y:S01]  /*14e70*/  @P1 LDG.E R2, desc[UR40][R4.64] ;  /* 0x0000002804021981 */ /* 0x004ea2000c1e1900 */
[----:B------:R-:W3:Y:S03]  /*14e80*/  LDC R3, c[0x0][0x448] ;  /* 0x00011200ff037b82 */ /* 0x000ee60000000800 */
[----:B------:R4:W2:Y:S01]  /*14e90*/  @P1 LDG.E R5, desc[UR40][R4.64+0x4] ;  /* 0x0000042804051981 */ /* 0x0008a2000c1e1900 */
[----:B-----5:R-:W-:Y:S01]  /*14ea0*/  IMAD.IADD R7, R7, 0x1, -R33 ;  /* 0x0000000107077824 */ /* 0x020fe200078e0a21 */
[----:B------:R-:W-:Y:S01]  /*14eb0*/  BSSY B0, `(.L_x_8073) ;  /* 0x00001ba000007945 */ /* 0x000fe20003800000 */
[----:B---3--:R-:W-:-:S13]  /*14ec0*/  ISETP.NE.AND P0, PT, R3, 0x1, PT ;  /* 0x000000010300780c */ /* 0x008fda0003f05270 */
[----:B----4-:R-:W3:Y:S08]  /*14ed0*/  @P0 LDC R4, c[0x0][0x44c] ;  /* 0x00011300ff040b82 */ /* 0x010ef00000000800 */
[----:B------:R-:W4:Y:S01]  /*14ee0*/  @P0 LDC R3, c[0x0][0x450] ;  /* 0x00011400ff030b82 */ /* 0x000f220000000800 */
[----:B--2---:R-:W-:Y:S01]  /*14ef0*/  @P1 IADD3 R6, -R2, R5, RZ ;  /* 0x0000000502061210 */ /* 0x004fe20007ffe1ff */
[----:B------:R-:W-:-:S04]  /*14f00*/  IMAD.SHL.U32 R2, R17, 0x40, RZ ;  /* 0x0000004011027824 */ /* 0x000fc800078e00ff */
[----:B------:R-:W-:Y:S02]  /*14f10*/  VIADD R2, R2, 0x3f ;  /* 0x0000003f02027836 */ /* 0x000fe40000000000 */
[----:B------:R-:W-:Y:S02]  /*14f20*/  IMAD.IADD R31, R7, 0x1, R6 ;  /* 0x00000001071f7824 */ /* 0x000fe400078e0206 */
[----:B---3--:R-:W-:-:S04]  /*14f30*/  @P0 IMAD.HI.U32 R4, R2, R4, RZ ;  /* 0x0000000402040227 */ /* 0x008fc800078e00ff */
[C---:B------:R-:W-:Y:S01]  /*14f40*/  VIADD R5, R31.reuse, 0x3f ;  /* 0x0000003f1f057836 */ /* 0x040fe20000000000 */
[----:B----4-:R-:W-:Y:S02]  /*14f50*/  @P0 SHF.R.U32.HI R2, RZ, R3, R4 ;  /* 0x00000003ff020219 */ /* 0x010fe40000011604 */
[----:B------:R-:W-:Y:S02]  /*14f60*/  IADD3 R4, R31, 0x40, -R9 ;  /* 0x000000401f047810 */ /* 0x000fe40007ffe809 */
[----:B------:R-:W-:-:S03]  /*14f70*/  SHF.R.S32.HI R3, RZ, 0x1f, R5 ;  /* 0x0000001fff037819 */ /* 0x000fc60000011405 */
[----:B------:R-:W-:Y:S01]  /*14f80*/  IMAD.IADD R2, R4, 0x1, R2 ;  /* 0x0000000104027824 */ /* 0x000fe200078e0202 */
[----:B------:R-:W-:-:S04]  /*14f90*/  LEA.HI R5, R3, R5, RZ, 0x6 ;  /* 0x0000000503057211 */ /* 0x000fc800078f30ff */
[----:B------:R-:W-:Y:S02]  /*14fa0*/  SHF.R.S32.HI R3, RZ, 0x1f, R2 ;  /* 0x0000001fff037819 */ /* 0x000fe40000011402 */
[----:B------:R-:W-:Y:S02]  /*14fb0*/  SHF.R.S32.HI R5, RZ, 0x6, R5 ;  /* 0x00000006ff057819 */ /* 0x000fe40000011405 */
[----:B------:R-:W-:-:S04]  /*14fc0*/  LEA.HI R3, R3, R2, RZ, 0x6 ;  /* 0x0000000203037211 */ /* 0x000fc800078f30ff */
[----:B------:R-:W-:-:S04]  /*14fd0*/  SHF.R.S32.HI R3, RZ, 0x6, R3 ;  /* 0x00000006ff037819 */ /* 0x000fc80000011403 */
[----:B------:R-:W-:-:S04]  /*14fe0*/  VIMNMX R2, R5, R3, PT ;  /* 0x0000000305027248 */ /* 0x000fc80003fe0100 */
[----:B------:R-:W-:Y:S01]  /*14ff0*/  LEA R2, R2, -R7, 0x6 ;  /* 0x8000000702027211 */ /* 0x000fe200078e30ff */
[----:B------:R-:W-:-:S03]  /*15000*/  IMAD.MOV R7, RZ, RZ, -R7 ;  /* 0x000000ffff077224 */ /* 0x000fc600078e0a07 */
[----:B------:R-:W-:Y:S02]  /*15010*/  VIMNMX R2, R2, R6, PT ;  /* 0x0000000602027248 */ /* 0x000fe40003fe0100 */
[----:B------:R-:W-:-:S04]  /*15020*/  VIMNMX R7, RZ, R7, !PT ;  /* 0x00000007ff077248 */ /* 0x000fc80007fe0100 */
        /* <DEDUP_REMOVED lines=13> */
[----:B------:R-:W2:Y:S02]  /*15100*/  S2R R3, SR_TID.X ;  /* 0x0000000000037919 */ /* 0x000ea40000002100 */
[----:B--2---:R-:W-:-:S04]  /*15110*/  SHF.R.U32.HI R3, RZ, 0x5, R3 ;  /* 0x00000005ff037819 */ /* 0x004fc80000011603 */
[----:B------:R-:W-:-:S05]  /*15120*/  LOP3.LUT R3, R3, 0x3, RZ, 0xc0, !PT ;  /* 0x0000000303037812 */ /* 0x000fca00078ec0ff */
[----:B------:R2:W3:Y:S02]  /*15130*/  SHFL.IDX PT, R14, R3, RZ, 0x1f ;  /* 0x00001fff030e7589 */ /* 0x0004e400000e0000 */
.L_x_8231:
[----:B---3--:R-:W-:Y:S02]  /*15140*/  ISETP.NE.AND P0, PT, R14, RZ, PT ;  /* 0x000000ff0e00720c */ /* 0x008fe40003f05270 */
[----:B------:R-:W-:-:S11]  /*15150*/  PLOP3.LUT P6, PT, PT, PT, PT, 0x8, 0x0 ;  /* 0x000000000000781c */ /* 0x000fd60003fce170 */
[----:B------:R-:W-:Y:S05]  /*15160*/  @P0 BRA `(.L_x_8076) ;  /* 0x00000000000c0947 */ /* 0x000fea0003800000 */
[----:B------:R-:W-:-:S03]  /*15170*/  UMOV UR4, 0xffffffff ;  /* 0xffffffff00047882 */ /* 0x000fc60000000000 */
[----:B------:R-:W-:Y:S05]  /*15180*/  BRA.DIV UR4, `(.L_x_8077) ;  /* 0x0000007204b07947 */ /* 0x000fea000b800000 */
[----:B------:R-:W-:-:S13]  /*15190*/  ELECT P6, URZ, PT ;  /* 0x00000000003f782f */ /* 0x000fda00038c0000 */
.L_x_8076:
[----:B--2---:R-:W2:Y:S01]  /*151a0*/  LDL R3, [R1+0x20] ;  /* 0x0000200001037983 */ /* 0x004ea20000100800 */
[----:B------:R-:W-:Y:S01]  /*151b0*/  BSSY B1, `(.L_x_8078) ;  /* 0x0000008000017945 */ /* 0x000fe20003800000 */
[----:B--2---:R-:W-:-:S05]  /*151c0*/  VIADD R3, R3, 0x1 ;  /* 0x0000000103037836 */ /* 0x004fca0000000000 */
[----:B0-----:R-:W-:-:S04]  /*151d0*/  LEA.HI R8, R3, R3, RZ, 0x1 ;  /* 0x0000000303087211 */ /* 0x001fc800078f08ff */
[----:B------:R-:W-:-:S05]  /*151e0*/  LOP3.LUT R8, R8, 0xfffffffe, RZ, 0xc0, !PT ;  /* 0xfffffffe08087812 */ /* 0x000fca00078ec0ff */
[----:B------:R-:W-:-:S05]  /*151f0*/  IMAD.IADD R3, R3, 0x1, -R8 ;  /* 0x0000000103037824 */ /* 0x000fca00078e0a08 */
[----:B------:R-:W-:-:S04]  /*15200*/  SHF.L.U32 R3, R3, 0x1f, RZ ;  /* 0x0000001f03037819 */ /* 0x000fc800000006ff */
[----:B------:R-:W0:Y:S02]  /*15210*/  SYNCS.PHASECHK.TRANS64.TRYWAIT P0, [R23+URZ+0x28c20], R3 ;  /* 0x028c2003170075a7 */ /* 0x000e24000800017f */
[----:B0-----:R-:W-:Y:S05]  /*15220*/  @!P0 BRA `(.L_x_8079) ;  /* 0x0000007000a88947 */ /* 0x001fea0003800000 */
.L_x_8234:
[----:B------:R-:W-:Y:S05]  /*15230*/  BSYNC B1 ;  /* 0x0000000000017941 */ /* 0x000fea0003800000 */
.L_x_8078:
[----:B------:R-:W-:Y:S04]  /*15240*/  BSSY B1, `(.L_x_8080) ;  /* 0x00000b7000017945 */ /* 0x000fe80003800000 */
[----:B------:R-:W-:Y:S05]  /*15250*/  @!P6 BRA `(.L_x_8081) ;  /* 0x0000000800d4e947 */ /* 0x000fea0003800000 */
[----:B0-----:R-:W-:Y:S01]  /*15260*/  IMAD R3, R24, 0x8, R23 ;  /* 0x0000000818037824 */ /* 0x001fe200078e0217 */
[----:B------:R-:W-:Y:S01]  /*15270*/  SHF.L.U32 R8, R28, 0x1f, RZ ;  /* 0x0000001f1c087819 */ /* 0x000fe200000006ff */
[----:B-1----:R-:W0:Y:S01]  /*15280*/  S2R R9, SR_TID.X ;  /* 0x0000000000097919 */ /* 0x002e220000002100 */
[----:B------:R-:W-:Y:S02]  /*15290*/  BSSY B2, `(.L_x_8082) ;  /* 0x0000005000027945 */ /* 0x000fe40003800000 */
[----:B------:R-:W1:Y:S01]  /*152a0*/  SYNCS.PHASECHK.TRANS64.TRYWAIT P0, [R3+URZ+0x28ca0], R8 ;  /* 0x028ca008030075a7 */ /* 0x000e62000800017f */
[----:B0-----:R-:W-:-:S04]  /*152b0*/  LOP3.LUT R9, R9, 0x7f, RZ, 0xc0, !PT ;  /* 0x0000007f09097812 */ /* 0x001fc800078ec0ff */
[----:B------:R-:W-:Y:S01]  /*152c0*/  ISETP.NE.AND P1, PT, R9, RZ, PT ;  /* 0x000000ff0900720c */ /* 0x000fe20003f25270 */
[----:B-1----:R-:W-:-:S12]  /*152d0*/  @!P0 BRA `(.L_x_8083) ;  /* 0x0000007000908947 */ /* 0x002fd80003800000 */
.L_x_8235:
[----:B------:R-:W-:Y:S05]  /*152e0*/  BSYNC B2 ;  /* 0x0000000000027941 */ /* 0x000fea0003800000 */
.L_x_8082:
[----:B------:R-:W-:Y:S04]  /*152f0*/  BSSY B2, `(.L_x_8084) ;  /* 0x0000009000027945 */ /* 0x000fe80003800000 */
[----:B------:R-:W-:Y:S05]  /*15300*/  @P1 BRA `(.L_x_8085) ;  /* 0x00000000001c1947 */ /* 0x000fea0003800000 */
[----:B------:R-:W1:Y:S01]  /*15310*/  S2R R10, SR_TID.X ;  /* 0x00000000000a7919 */ /* 0x000e620000002100 */
[----:B------:R-:W-:-:S04]  /*15320*/  MOV R9, 0x2000 ;  /* 0x0000200000097802 */ /* 0x000fc80000000f00 */
[----:B------:R2:W-:Y:S01]  /*15330*/  SYNCS.ARRIVE.TRANS64 RZ, [R3+URZ+0x28c90], R9 ;  /* 0x028c900903ff79a7 */ /* 0x0005e2000800003f */
[----:B-1----:R-:W-:-:S04]  /*15340*/  LOP3.LUT R10, R10, 0x1f, RZ, 0xc0, !PT ;  /* 0x0000001f0a0a7812 */ /* 0x002fc800078ec0ff */
[----:B------:R-:W-:-:S13]  /*15350*/  ISETP.NE.AND P0, PT, R10, RZ, PT ;  /* 0x000000ff0a00720c */ /* 0x000fda0003f05270 */
[----:B--2---:R-:W-:Y:S05]  /*15360*/  @!P0 BRA `(.L_x_8085) ;  /* 0x0000000000048947 */ /* 0x004fea0003800000 */
[----:B------:R-:W-:Y:S01]  /*15370*/  BPT.TRAP 0x1 ;  /* 0x000000040000795c */ /* 0x000fe20000300000 */
.L_x_8085:
[----:B------:R-:W-:Y:S05]  /*15380*/  BSYNC B2 ;  /* 0x0000000000027941 */ /* 0x000fea0003800000 */
.L_x_8084:
        /* <DEDUP_REMOVED lines=12> */
.L_x_8086:
        /* <DEDUP_REMOVED lines=13> */
.L_x_8236:
[----:B------:R-:W-:Y:S05]  /*15520*/  BSYNC B2 ;  /* 0x0000000000027941 */ /* 0x000fea0003800000 */
.L_x_8087:
[----:B------:R-:W-:Y:S01]  /*15530*/  BSSY B2, `(.L_x_8089) ;  /* 0x000000b000027945 */ /* 0x000fe20003800000 */
[----:B------:R-:W-:Y:S01]  /*15540*/  MOV R12, 0x0 ;  /* 0x00000000000c7802 */ /* 0x000fe20000000f00 */
[----:B------:R-:W-:Y:S02]  /*15550*/  IMAD.MOV.U32 R13, RZ, RZ, 0x12f00000 ;  /* 0x12f00000ff0d7424 */ /* 0x000fe400078e00ff */
        /* <DEDUP_REMOVED lines=8> */
.L_x_8090:
[----:B------:R-:W-:Y:S05]  /*155e0*/  BSYNC B2 ;  /* 0x0000000000027941 */ /* 0x000fea0003800000 */
.L_x_8089:
        /* <DEDUP_REMOVED lines=9> */
.L_x_8091:
        /* <DEDUP_REMOVED lines=15> */
.L_x_8092:
        /* <DEDUP_REMOVED lines=15> */
.L_x_8093:
        /* <DEDUP_REMOVED lines=15> */
.L_x_8094:
        /* <DEDUP_REMOVED lines=15> */
.L_x_8095:
        /* <DEDUP_REMOVED lines=15> */
.L_x_8096:
        /* <DEDUP_REMOVED lines=15> */
.L_x_8097:
        /* <DEDUP_REMOVED lines=15> */
.L_x_8098:
        /* <DEDUP_REMOVED lines=10> */
.L_x_8081:
[----:B------:R-:W-:Y:S05]  /*15db0*/  BSYNC B1 ;  /* 0x0000000000017941 */ /* 0x000fea0003800000 */
.L_x_8080:
        /* <DEDUP_REMOVED lines=9> */
.L_x_8118:
[----:B------:R-:W-:Y:S05]  /*15e50*/  YIELD ;  /* 0x0000000000007946 */ /* 0x000fea0003800000 */
[----:B------:R-:W-:Y:S04]  /*15e60*/  BSSY B1, `(.L_x_8099) ;  /* 0x00000b6000017945 */ /* 0x000fe80003800000 */
[----:B------:R-:W-:Y:S05]  /*15e70*/  @!P6 BRA `(.L_x_8100) ;  /* 0x0000000800d0e947 */ /* 0x000fea0003800000 */
[----:B------:R-:W-:Y:S01]  /*15e80*/  IMAD R8, R24, 0x8, R23 ;  /* 0x0000000818087824 */ /* 0x000fe200078e0217 */
[----:B------:R-:W-:Y:S01]  /*15e90*/  SHF.L.U32 R2, R28, 0x1f, RZ ;  /* 0x0000001f1c027819 */ /* 0x000fe200000006ff */
[----:B0-----:R-:W0:Y:S01]  /*15ea0*/  S2R R3, SR_TID.X ;  /* 0x0000000000037919 */ /* 0x001e220000002100 */
[----:B------:R-:W-:Y:S02]  /*15eb0*/  BSSY B2, `(.L_x_8101) ;  /* 0x0000005000027945 */ /* 0x000fe40003800000 */
[----:B------:R-:W2:Y:S01]  /*15ec0*/  SYNCS.PHASECHK.TRANS64.TRYWAIT P1, [R8+URZ+0x28ca0], R2 ;  /* 0x028ca002080075a7 */ /* 0x000ea2000802017f */
[----:B0-----:R-:W-:-:S04]  /*15ed0*/  LOP3.LUT R3, R3, 0x7f, RZ, 0xc0, !PT ;  /* 0x0000007f03037812 */ /* 0x001fc800078ec0ff */
[----:B------:R-:W-:Y:S01]  /*15ee0*/  ISETP.NE.AND P2, PT, R3, RZ, PT ;  /* 0x000000ff0300720c */ /* 0x000fe20003f45270 */
[----:B--2---:R-:W-:-:S12]  /*15ef0*/  @!P1 BRA `(.L_x_8102) ;  /* 0x0000006400b09947 */ /* 0x004fd80003800000 */
.L_x_8237:
[----:B------:R-:W-:Y:S05]  /*15f00*/  BSYNC B2 ;  /* 0x0000000000027941 */ /* 0x000fea0003800000 */
.L_x_8101:
[----:B------:R-:W-:Y:S04]  /*15f10*/  BSSY B2, `(.L_x_8103) ;  /* 0x0000009000027945 */ /* 0x000fe80003800000 */
[----:B------:R-:W-:Y:S05]  /*15f20*/  @P2 BRA `(.L_x_8104) ;  /* 0x00000000001c2947 */ /* 0x000fea0003800000 */
[----:B-1----:R-:W1:Y:S01]  /*15f30*/  S2R R9, SR_TID.X ;  /* 0x0000000000097919 */ /* 0x002e620000002100 */
[----:B------:R-:W-:-:S04]  /*15f40*/  IMAD.MOV.U32 R3, RZ, RZ, 0x2000 ;  /* 0x00002000ff037424 */ /* 0x000fc800078e00ff */
[----:B------:R2:W-:Y:S01]  /*15f50*/  SYNCS.ARRIVE.TRANS64 RZ, [R8+URZ+0x28c90], R3 ;  /* 0x028c900308ff79a7 */ /* 0x0005e2000800003f */
[----:B-1----:R-:W-:-:S04]  /*15f60*/  LOP3.LUT R9, R9, 0x1f, RZ, 0xc0, !PT ;  /* 0x0000001f09097812 */ /* 0x002fc800078ec0ff */
[----:B------:R-:W-:-:S13]  /*15f70*/  ISETP.NE.AND P1, PT, R9, RZ, PT ;  /* 0x000000ff0900720c */ /* 0x000fda0003f25270 */
[----:B--2---:R-:W-:Y:S05]  /*15f80*/  @!P1 BRA `(.L_x_8104) ;  /* 0x0000000000049947 */ /* 0x004fea0003800000 */
[----:B------:R-:W-:Y:S01]  /*15f90*/  BPT.TRAP 0x1 ;  /* 0x000000040000795c */ /* 0x000fe20000300000 */
.L_x_8104:
[----:B------:R-:W-:Y:S05]  /*15fa0*/  BSYNC B2 ;  /* 0x0000000000027941 */ /* 0x000fea0003800000 */
.L_x_8103:
[----:B------:R-:W-:Y:S01]  /*15fb0*/  IMAD.MOV.U32 R12, RZ, RZ, RZ ;  /* 0x000000ffff0c7224 */ /* 0x000fe200078e00ff */
[----:B------:R-:W-:Y:S01]  /*15fc0*/  UIADD3 UR4, UP0, UR38, 0x570, URZ ;  /* 0x0000057026047890 */ /* 0x000fe2000ff1e03f */
[----:B------:R-:W-:Y:S01]  /*15fd0*/  IMAD R3, R24, 0x2000, R23 ;  /* 0x0000200018037824 */ /* 0x000fe200078e0217 */
[----:B------:R-:W-:Y:S01]  /*15fe0*/  PLOP3.LUT P1, PT, PT, PT, PT, 0x80, 0x0 ;  /* 0x000000000000781c */ /* 0x000fe20003f2f070 */
[----:B------:R-:W-:Y:S01]  /*15ff0*/  IMAD R10, R11, 0x40, R0 ;  /* 0x000000400b0a7824 */ /* 0x000fe200078e0200 */
[----:B------:R-:W-:Y:S01]  /*16000*/  R2UR UR10, R12 ;  /* 0x000000000c0a72ca */ /* 0x000fe200000e0000 */
[----:B------:R-:W-:Y:S01]  /*16010*/  VIADD R3, R3, 0x22400 ;  /* 0x0002240003037836 */ /* 0x000fe20000000000 */
[----:B-1----:R-:W-:Y:S01]  /*16020*/  IADD3 R9, R8, 0x28c90, RZ ;  /* 0x00028c9008097810 */ /* 0x002fe20007ffe0ff */
[----:B------:R-:W-:Y:S01]  /*16030*/  UIADD3.X UR5, URZ, UR39, URZ, UP0, !UPT ;  /* 0x000000273f057290 */ /* 0x000fe200087fe43f */
[----:B------:R-:W-:Y:S01]  /*16040*/  UMOV UR6, 0x0 ;  /* 0x0000000000067882 */ /* 0x000fe20000000000 */
[----:B------:R-:W-:-:S10]  /*16050*/  UMOV UR7, 0x12f00000 ;  /* 0x12f0000000077882 */ /* 0x000fd40000000000 */
.L_x_8105:
        /* <DEDUP_REMOVED lines=13> */
.L_x_8238:
[----:B------:R-:W-:Y:S05]  /*16130*/  BSYNC B2 ;  /* 0x0000000000027941 */ /* 0x000fea0003800000 */
.L_x_8106:
        /* <DEDUP_REMOVED lines=11> */
.L_x_8109:
[----:B------:R-:W-:Y:S05]  /*161f0*/  BSYNC B2 ;  /* 0x0000000000027941 */ /* 0x000fea0003800000 */
.L_x_8108:
        /* <DEDUP_REMOVED lines=9> */
.L_x_8110:
        /* <DEDUP_REMOVED lines=15> */
.L_x_8111:
        /* <DEDUP_REMOVED lines=15> */
.L_x_8112:
        /* <DEDUP_REMOVED lines=15> */
.L_x_8113:
        /* <DEDUP_REMOVED lines=15> */
.L_x_8114:
        /* <DEDUP_REMOVED lines=15> */
.L_x_8115:
        /* <DEDUP_REMOVED lines=15> */
.L_x_8116:
        /* <DEDUP_REMOVED lines=15> */
.L_x_8117:
        /* <DEDUP_REMOVED lines=10> */
.L_x_8100:
[----:B------:R-:W-:Y:S05]  /*169c0*/  BSYNC B1 ;  /* 0x0000000000017941 */ /* 0x000fea0003800000 */
.L_x_8099:
        /* <DEDUP_REMOVED lines=8> */
.L_x_8074:
[----:B------:R-:W-:Y:S05]  /*16a50*/  BSYNC B0 ;  /* 0x0000000000007941 */ /* 0x000fea0003800000 */
.L_x_8073:
[----:B------:R-:W2:Y:S01]  /*16a60*/  LDC R0, c[0x0][0x448] ;  /* 0x00011200ff007b82 */ /* 0x000ea20000000800 */
[----:B------:R-:W-:Y:S01]  /*16a70*/  LEA R2, R17, 0x3f, 0x6 ;  /* 0x0000003f11027811 */ /* 0x000fe200078e30ff */
[----:B------:R-:W-:Y:S05]  /*16a80*/  @!P0 WARPSYNC.ALL ;  /* 0x0000000000008948 */ /* 0x000fea0003800000 */
[----:B------:R-:W-:Y:S01]  /*16a90*/  BSSY B7, `(.L_x_8119) ;  /* 0x0000386000077945 */ /* 0x000fe20003800000 */
[----:B------:R-:W-:Y:S01]  /*16aa0*/  @!P0 BAR.SYNC.DEFER_BLOCKING 0xc, 0x180 ;  /* 0x0306000000008b1d */ /* 0x000fe20000010000 */
[----:B--2---:R-:W-:-:S13]  /*16ab0*/  ISETP.NE.AND P1, PT, R0, 0x1, PT ;  /* 0x000000010000780c */ /* 0x004fda0003f25270 */
[----:B0-----:R-:W0:Y:S08]  /*16ac0*/  @P1 LDC R3, c[0x0][0x44c] ;  /* 0x00011300ff031b82 */ /* 0x001e300000000800 */
[----:B------:R-:W2:Y:S01]  /*16ad0*/  @P1 LDC R0, c[0x0][0x450] ;  /* 0x00011400ff001b82 */ /* 0x000ea20000000800 */
[----:B0-----:R-:W-:-:S05]  /*16ae0*/  @P1 IMAD.HI.U32 R3, R2, R3, RZ ;  /* 0x0000000302031227 */ /* 0x001fca00078e00ff */
[----:B--2---:R-:W-:-:S05]  /*16af0*/  @P1 SHF.R.U32.HI R2, RZ, R0, R3 ;  /* 0x00000000ff021219 */ /* 0x004fca0000011603 */
[----:B------:R-:W-:-:S05]  /*16b00*/  IMAD.IADD R2, R4, 0x1, R2 ;  /* 0x0000000104027824 */ /* 0x000fca00078e0202 */
        /* <DEDUP_REMOVED lines=24> */
.L_x_8120:
        /* <DEDUP_REMOVED lines=20> */
.L_x_8123:
[----:B------:R-:W-:Y:S05]  /*16dd0*/  BSYNC B6 ;  /* 0x0000000000067941 */ /* 0x000fea0003800000 */
.L_x_8122:
        /* <DEDUP_REMOVED lines=10> */
[----:B------:R-:W-:Y:S01]  /*16e80*/  IMAD.U32 R5, RZ, RZ, UR7 ;  /* 0x00000007ff057e24 */ /* 0x000fe2000f8e00ff */
[----:B------:R-:W-:Y:S01]  /*16e90*/  MOV R12, 0x1 ;  /* 0x00000001000c7802 */ /* 0x000fe20000000f00 */
[----:B------:R-:W-:Y:S02]  /*16ea0*/  IMAD.U32 R6, RZ, RZ, UR8 ;  /* 0x00000008ff067e24 */ /* 0x000fe4000f8e00ff */
[----:B------:R-:W-:-:S02]  /*16eb0*/  IMAD.U32 R7, RZ, RZ, UR9 ;  /* 0x00000009ff077e24 */ /* 0x000fc4000f8e00ff */
[----:B------:R-:W-:Y:S02]  /*16ec0*/  IMAD.U32 R10, RZ, RZ, UR4 ;  /* 0x00000004ff0a7e24 */ /* 0x000fe4000f8e00ff */
[----:B------:R-:W-:Y:S02]  /*16ed0*/  IMAD.U32 R11, RZ, RZ, UR5 ;  /* 0x00000005ff0b7e24 */ /* 0x000fe4000f8e00ff */
[----:B------:R-:W-:Y:S02]  /*16ee0*/  IMAD.MOV.U32 R8, RZ, RZ, 0x70 ;  /* 0x00000070ff087424 */ /* 0x000fe400078e00ff */
[----:B0-----:R-:W-:-:S07]  /*16ef0*/  IMAD.MOV.U32 R13, RZ, RZ, RZ ;  /* 0x000000ffff0d7224 */ /* 0x001fce00078e00ff */
[----:B------:R-:W-:-:S07]  /*16f00*/  LEPC R20, `(.L_x_8126) ;  /* 0x000000001014794e */ /* 0x000fce0000000000 */
[----:B-12---:R-:W-:Y:S05]  /*16f10*/  CALL.ABS.NOINC R2 ;  /* 0x0000000002007343 */ /* 0x006fea0003c00000 */
.L_x_8126:
        /* <DEDUP_REMOVED lines=15> */
.L_x_8125:
[----:B------:R-:W-:Y:S05]  /*17010*/  BSYNC B6 ;  /* 0x0000000000067941 */ /* 0x000fea0003800000 */
.L_x_8124:
[----:B------:R-:W2:Y:S01]  /*17020*/  LDL R21, [R1+0x14] ;  /* 0x0000140001157983 */ /* 0x000ea20000100800 */
[----:B------:R-:W-:Y:S01]  /*17030*/  ULDC.64 UR4, c[0x0][0x9f8] ;  /* 0x00027e0000047ab9 */ /* 0x000fe20000000a00 */
[----:B------:R-:W0:Y:S01]  /*17040*/  LDC R10, c[0x0][0x430] ;  /* 0x00010c00ff0a7b82 */ /* 0x000e220000000800 */
[----:B------:R-:W-:Y:S01]  /*17050*/  ISETP.NE.U32.AND P0, PT, RZ, UR4, PT ;  /* 0x00000004ff007c0c */ /* 0x000fe2000bf05070 */
[----:B------:R-:W3:Y:S03]  /*17060*/  S2R R20, SR_TID.X ;  /* 0x0000000000147919 */ /* 0x000ee60000002100 */
[----:B------:R-:W-:-:S13]  /*17070*/  ISETP.NE.AND.EX P0, PT, RZ, UR5, PT, P0 ;  /* 0x00000005ff007c0c */ /* 0x000fda000bf05300 */
[----:B------:R-:W-:Y:S01]  /*17080*/  @P0 IADD3 R2, P1, R27, UR4, RZ ;  /* 0x000000041b020c10 */ /* 0x000fe2000ff3e0ff */
[----:B------:R-:W4:Y:S01]  /*17090*/  S2R R11, SR_TID.X ;  /* 0x00000000000b7919 */ /* 0x000f220000002100 */
[----:B------:R-:W-:Y:S02]  /*170a0*/  ULDC UR4, c[0x0][0x320] ;  /* 0x0000c80000047ab9 */ /* 0x000fe40000000800 */
[----:B------:R-:W-:-:S05]  /*170b0*/  @P0 IADD3.X R3, R29, UR5, RZ, P1, !PT ;  /* 0x000000051d030c10 */ /* 0x000fca0008ffe4ff */
[----:B------:R1:W2:Y:S01]  /*170c0*/  @P0 LDG.E R30, desc[UR40][R2.64] ;  /* 0x00000028021e0981 */ /* 0x0002a2000c1e1900 */
[----:B---3--:R-:W-:-:S04]  /*170d0*/  LOP3.LUT R20, R20, 0x7f, RZ, 0xc0, !PT ;  /* 0x0000007f14147812 */ /* 0x008fc800078ec0ff */
[----:B------:R-:W-:Y:S02]  /*170e0*/  SHF.R.U32.HI R34, RZ, 0x3, R20 ;  /* 0x00000003ff227819 */ /* 0x000fe40000011614 */
[----:B------:R-:W3:Y:S01]  /*170f0*/  S2R R20, SR_TID.X ;  /* 0x0000000000147919 */ /* 0x000ee20000002100 */
[----:B0-----:R-:W-:-:S13]  /*17100*/  ISETP.NE.AND P1, PT, R10, 0x1, PT ;  /* 0x000000010a00780c */ /* 0x001fda0003f25270 */
[----:B-1----:R-:W0:Y:S08]  /*17110*/  @P1 LDC R3, c[0x0][0x434] ;  /* 0x00010d00ff031b82 */ /* 0x002e300000000800 */
[----:B------:R-:W1:Y:S01]  /*17120*/  @P1 LDC R2, c[0x0][0x438] ;  /* 0x00010e00ff021b82 */ /* 0x000e620000000800 */
[----:B---3--:R-:W-:-:S05]  /*17130*/  IMAD.SHL.U32 R20, R20, 0x10, RZ ;  /* 0x0000001014147824 */ /* 0x008fca00078e00ff */
[----:B------:R-:W-:Y:S01]  /*17140*/  LOP3.LUT R20, R34, 0x70, R20, 0xf8, !PT ;  /* 0x0000007022147812 */ /* 0x000fe200078ef814 */
[----:B----4-:R-:W-:-:S05]  /*17150*/  IMAD.SHL.U32 R11, R11, 0x8, RZ ;  /* 0x000000080b0b7824 */ /* 0x010fca00078e00ff */
[----:B------:R-:W-:Y:S02]  /*17160*/  LOP3.LUT R11, R11, 0x38, RZ, 0xc0, !PT ;  /* 0x000000380b0b7812 */ /* 0x000fe400078ec0ff */
[----:B------:R-:W-:Y:S01]  /*17170*/  LOP3.LUT R22, R22, 0xffffffbf, RZ, 0xc0, !PT ;  /* 0xffffffbf16167812 */ /* 0x000fe200078ec0ff */
[----:B------:R-:W3:Y:S01]  /*17180*/  S2R R12, SR_TID.X ;  /* 0x00000000000c7919 */ /* 0x000ee20000002100 */
[----:B------:R-:W-:Y:S01]  /*17190*/  IMAD.MOV.U32 R36, RZ, RZ, RZ ;  /* 0x000000ffff247224 */ /* 0x000fe200078e00ff */
[----:B---3--:R-:W-:-:S04]  /*171a0*/  SHF.L.U32 R12, R12, 0x3, RZ ;  /* 0x000000030c0c7819 */ /* 0x008fc800000006ff */
[----:B------:R-:W-:-:S04]  /*171b0*/  LOP3.LUT R12, R12, 0x38, RZ, 0xc0, !PT ;  /* 0x000000380c0c7812 */ /* 0x000fc800078ec0ff */
[----:B------:R-:W-:Y:S02]  /*171c0*/  LOP3.LUT R12, R12, 0x180, RZ, 0xfc, !PT ;  /* 0x000001800c0c7812 */ /* 0x000fe400078efcff */
[----:B--2---:R-:W-:Y:S02]  /*171d0*/  LEA R27, R21, 0xffffffc0, 0x6 ;  /* 0xffffffc0151b7811 */ /* 0x004fe400078e30ff */
[----:B------:R-:W2:Y:S02]  /*171e0*/  S2R R21, SR_TID.X ;  /* 0x0000000000157919 */ /* 0x000ea40000002100 */
[----:B--2---:R-:W-:-:S04]  /*171f0*/  SHF.L.U32 R21, R21, 0x3, RZ ;  /* 0x0000000315157819 */ /* 0x004fc800000006ff */
[----:B------:R-:W-:-:S04]  /*17200*/  LOP3.LUT R21, R21, 0x38, RZ, 0xc0, !PT ;  /* 0x0000003815157812 */ /* 0x000fc800078ec0ff */
[----:B------:R-:W-:-:S04]  /*17210*/  LOP3.LUT R21, R21, 0x40, RZ, 0xfc, !PT ;  /* 0x0000004015157812 */ /* 0x000fc800078efcff */
[----:B------:R-:W-:Y:S02]  /*17220*/  ISETP.GE.AND P2, PT, R21, UR4, PT ;  /* 0x0000000415007c0c */ /* 0x000fe4000bf46270 */
[----:B------:R-:W2:Y:S01]  /*17230*/  S2R R21, SR_TID.X ;  /* 0x0000000000157919 */ /* 0x000ea20000002100 */
[----:B------:R-:W-:-:S04]  /*17240*/  IMAD.IADD R4, R20, 0x1, R27 ;  /* 0x0000000114047824 */ /* 0x000fc800078e021b */
[C---:B------:R-:W-:Y:S01]  /*17250*/  IMAD.IADD R0, R4.reuse, 0x1, R33 ;  /* 0x0000000104007824 */ /* 0x040fe200078e0221 */
[----:B------:R-:W-:-:S03]  /*17260*/  ISETP.GE.AND P0, PT, R4, R31, PT ;  /* 0x0000001f0400720c */ /* 0x000fc60003f06270 */
[----:B0-----:R-:W-:Y:S01]  /*17270*/  @P1 IMAD.HI.U32 R3, R0, R3, RZ ;  /* 0x0000000300031227 */ /* 0x001fe200078e00ff */
[----:B------:R-:W-:-:S03]  /*17280*/  ISETP.GT.U32.OR P0, PT, R20, 0x3f, P0 ;  /* 0x0000003f1400780c */ /* 0x000fc60000704470 */
[----:B------:R-:W-:Y:S01]  /*17290*/  IMAD.MOV.U32 R8, RZ, RZ, R0 ;  /* 0x000000ffff087224 */ /* 0x000fe200078e0000 */
[----:B-1----:R-:W-:Y:S02]  /*172a0*/  @P1 SHF.R.U32.HI R8, RZ, R2, R3 ;  /* 0x00000002ff081219 */ /* 0x002fe40000011603 */
[----:B------:R-:W-:Y:S02]  /*172b0*/  ISETP.GE.AND P1, PT, R11, UR4, PT ;  /* 0x000000040b007c0c */ /* 0x000fe4000bf26270 */
[----:B------:R-:W-:Y:S02]  /*172c0*/  @P2 LOP3.LUT R22, R22, 0x40, RZ, 0xfc, !PT ;  /* 0x0000004016162812 */ /* 0x000fe400078efcff */
[----:B------:R-:W-:Y:S02]  /*172d0*/  SEL R9, RZ, 0xffffffff, P2 ;  /* 0xffffffffff097807 */ /* 0x000fe40001000000 */
[----:B------:R-:W-:Y:S01]  /*172e0*/  LOP3.LUT R22, R22, 0xffffff7f, RZ, 0xc0, !PT ;  /* 0xffffff7f16167812 */ /* 0x000fe200078ec0ff */
[----:B------:R-:W0:Y:S01]  /*172f0*/  @!P0 LDC.64 R2, c[0x0][0x428] ;  /* 0x00010a00ff028b82 */ /* 0x000e220000000a00 */
[----:B--2---:R-:W-:-:S05]  /*17300*/  IMAD.SHL.U32 R21, R21, 0x8, RZ ;  /* 0x0000000815157824 */ /* 0x004fca00078e00ff */
[----:B------:R-:W-:-:S04]  /*17310*/  LOP3.LUT R21, R21, 0x38, RZ, 0xc0, !PT ;  /* 0x0000003815157812 */ /* 0x000fc800078ec0ff */
[C---:B------:R-:W-:Y:S02]  /*17320*/  LOP3.LUT R34, R21.reuse, 0x80, RZ, 0xfc, !PT ;  /* 0x0000008015227812 */ /* 0x040fe400078efcff */
[----:B------:R-:W-:Y:S02]  /*17330*/  LOP3.LUT R21, R21, 0xc0, RZ, 0xfc, !PT ;  /* 0x000000c015157812 */ /* 0x000fe400078efcff */
[----:B------:R-:W-:Y:S02]  /*17340*/  @P1 LOP3.LUT R22, R22, 0x80, RZ, 0xfc, !PT ;  /* 0x0000008016161812 */ /* 0x000fe400078efcff */
[----:B------:R-:W-:Y:S01]  /*17350*/  SEL R4, RZ, 0x1, P1 ;  /* 0x00000001ff047807 */ /* 0x000fe20000800000 */
[----:B------:R-:W-:Y:S01]  /*17360*/  IMAD.SHL.U32 R9, R9, 0x2, RZ ;  /* 0x0000000209097824 */ /* 0x000fe200078e00ff */
[----:B------:R-:W-:Y:S02]  /*17370*/  ISETP.GE.AND P1, PT, R21, UR4, PT ;  /* 0x0000000415007c0c */ /* 0x000fe4000bf26270 */
[----:B------:R-:W1:Y:S01]  /*17380*/  S2R R21, SR_TID.X ;  /* 0x0000000000157919 */ /* 0x000e620000002100 */
[----:B------:R-:W-:-:S02]  /*17390*/  ISETP.GE.AND P2, PT, R34, UR4, PT ;  /* 0x0000000422007c0c */ /* 0x000fc4000bf46270 */
[----:B------:R-:W-:Y:S02]  /*173a0*/  LOP3.LUT R9, R9, 0x2, R4, 0xe2, !PT ;  /* 0x0000000209097812 */ /* 0x000fe400078ee204 */
[----:B------:R-:W2:Y:S01]  /*173b0*/  @!P0 LDC.64 R4, c[0x0][0x418] ;  /* 0x00010600ff048b82 */ /* 0x000ea20000000a00 */
[----:B------:R-:W-:Y:S02]  /*173c0*/  SEL R6, RZ, 0x4, P2 ;  /* 0x00000004ff067807 */ /* 0x000fe40001000000 */
[----:B------:R-:W-:Y:S02]  /*173d0*/  SEL R7, RZ, 0x8, P1 ;  /* 0x00000008ff077807 */ /* 0x000fe40000800000 */
[----:B------:R-:W-:Y:S02]  /*173e0*/  SHF.R.S32.HI R34, RZ, 0x1f, R30 ;  /* 0x0000001fff227819 */ /* 0x000fe4000001141e */
[----:B------:R-:W-:Y:S01]  /*173f0*/  LOP3.LUT R9, R7, R9, R6, 0xfe, !PT ;  /* 0x0000000907097212 */ /* 0x000fe200078efe06 */
[--C-:B------:R-:W-:Y:S01]  /*17400*/  @!P0 IMAD.MOV.U32 R6, RZ, RZ, R8.reuse ;  /* 0x000000ffff068224 */ /* 0x100fe200078e0008 */
[----:B------:R-:W-:-:S02]  /*17410*/  @!P0 SHF.R.S32.HI R7, RZ, 0x1f, R8 ;  /* 0x0000001fff078819 */ /* 0x000fc40000011408 */
        /* <DEDUP_REMOVED lines=19> */
[----:B------:R-:W-:Y:S02]  /*17550*/  SEL R5, RZ, 0x20, P2 ;  /* 0x00000020ff057807 */ /* 0x000fe40001000000 */
[----:B------:R-:W-:Y:S02]  /*17560*/  SEL R3, RZ, 0x40, P0 ;  /* 0x00000040ff037807 */ /* 0x000fe40000000000 */
[----:B------:R-:W-:-:S04]  /*17570*/  LOP3.LUT R4, R5, R9, R4, 0xfe, !PT ;  /* 0x0000000905047212 */ /* 0x000fc800078efe04 */
[----:B------:R-:W-:Y:S01]  /*17580*/  LOP3.LUT R6, R4, R3, RZ, 0xfc, !PT ;  /* 0x0000000304067212 */ /* 0x000fe200078efcff */
[----:B------:R-:W-:Y:S01]  /*17590*/  IMAD.MOV R3, RZ, RZ, -R8 ;  /* 0x000000ffff037224 */ /* 0x000fe200078e0a08 */
[----:B------:R-:W-:-:S03]  /*175a0*/  LOP3.LUT R14, R21, 0x1c0, RZ, 0xfc, !PT ;  /* 0x000001c0150e7812 */ /* 0x000fc600078efcff */
[----:B------:R-:W-:Y:S01]  /*175b0*/  IMAD R0, R10, R3, R0 ;  /* 0x000000030a007224 */ /* 0x000fe200078e0200 */
[----:B------:R0:W-:Y:S01]  /*175c0*/  STL [R1+0x34], R6 ;  /* 0x0000340601007387 */ /* 0x0001e20000100800 */
[----:B------:R-:W-:-:S03]  /*175d0*/  LOP3.LUT R22, R22, 0xfffffff7, RZ, 0xc0, !PT ;  /* 0xfffffff716167812 */ /* 0x000fc600078ec0ff */
[----:B------:R0:W-:Y:S01]  /*175e0*/  STL [R1], R0 ;  /* 0x0000000001007387 */ /* 0x0001e20000100800 */
[----:B------:R-:W-:Y:S01]  /*175f0*/  ISETP.GE.AND P0, PT, R14, UR4, PT ;  /* 0x000000040e007c0c */ /* 0x000fe2000bf06270 */
[----:B------:R-:W-:Y:S01]  /*17600*/  ULDC UR4, c[0x0][0x2f4] ;  /* 0x0000bd0000047ab9 */ /* 0x000fe20000000800 */
[----:B------:R-:W-:Y:S02]  /*17610*/  @P3 LOP3.LUT R22, R22, 0x8, RZ, 0xfc, !PT ;  /* 0x0000000816163812 */ /* 0x000fe400078efcff */
[----:B------:R-:W-:Y:S02]  /*17620*/  SEL R2, RZ, 0x80, P0 ;  /* 0x00000080ff027807 */ /* 0x000fe40000000000 */
[----:B------:R-:W-:Y:S02]  /*17630*/  ISETP.GE.AND P0, PT, R11, UR4, PT ;  /* 0x000000040b007c0c */ /* 0x000fe4000bf06270 */
[----:B------:R-:W-:Y:S01]  /*17640*/  LOP3.LUT R22, R22, 0xfffffffb, RZ, 0xc0, !PT ;  /* 0xfffffffb16167812 */ /* 0x000fe200078ec0ff */
[----:B------:R-:W-:-:S03]  /*17650*/  UMOV UR5, 0xffffffff ;  /* 0xffffffff00057882 */ /* 0x000fc60000000000 */
[----:B------:R-:W-:-:S04]  /*17660*/  @P2 LOP3.LUT R22, R22, 0x4, RZ, 0xfc, !PT ;  /* 0x0000000416162812 */ /* 0x000fc800078efcff */
[----:B------:R-:W-:-:S04]  /*17670*/  LOP3.LUT R22, R22, 0xfffffffd, RZ, 0xc0, !PT ;  /* 0xfffffffd16167812 */ /* 0x000fc800078ec0ff */
[----:B------:R-:W-:Y:S01]  /*17680*/  @P0 LOP3.LUT R22, R22, 0x2, RZ, 0xfc, !PT ;  /* 0x0000000216160812 */ /* 0x000fe200078efcff */
[----:B0-----:R-:W-:Y:S06]  /*17690*/  BRA.DIV UR5, `(.L_x_8127) ;  /* 0x0000004e05f07947 */ /* 0x001fec000b800000 */
.L_x_8241:
        /* <DEDUP_REMOVED lines=12> */
.L_x_8128:
[----:B------:R-:W0:Y:S01]  /*17760*/  S2R R0, SR_TID.X ;  /* 0x0000000000007919 */ /* 0x000e220000002100 */
[----:B------:R-:W-:Y:S01]  /*17770*/  BSSY B0, `(.L_x_8129) ;  /* 0x0000008000007945 */ /* 0x000fe20003800000 */
[----:B0-----:R-:W-:-:S04]  /*17780*/  LOP3.LUT R0, R0, 0x7f, RZ, 0xc0, !PT ;  /* 0x0000007f00007812 */ /* 0x001fc800078ec0ff */
[----:B------:R-:W-:-:S04]  /*17790*/  SHF.R.U32.HI R0, RZ, 0x3, R0 ;  /* 0x00000003ff007819 */ /* 0x000fc80000011600 */
[----:B------:R-:W-:Y:S01]  /*177a0*/  IADD3 R27, -R0, R31, -R27 ;  /* 0x0000001f001b7210 */ /* 0x000fe20007ffe91b */
[----:B------:R-:W-:Y:S01]  /*177b0*/  IMAD R31, R25, 0x8, R23 ;  /* 0x00000008191f7824 */ /* 0x000fe200078e0217 */
[----:B------:R-:W-:-:S04]  /*177c0*/  SHF.L.U32 R0, R26, 0x1f, RZ ;  /* 0x0000001f1a007819 */ /* 0x000fc800000006ff */
[----:B------:R-:W0:Y:S02]  /*177d0*/  SYNCS.PHASECHK.TRANS64.TRYWAIT P0, [R31+URZ+0x28c40], R0 ;  /* 0x028c40001f0075a7 */ /* 0x000e24000800017f */
[----:B0-----:R-:W-:Y:S05]  /*177e0*/  @!P0 BRA `(.L_x_8130) ;  /* 0x0000004c00d08947 */ /* 0x001fea0003800000 */
.L_x_8242:
[----:B------:R-:W-:Y:S05]  /*177f0*/  BSYNC B0 ;  /* 0x0000000000007941 */ /* 0x000fea0003800000 */
.L_x_8129:
        /* <DEDUP_REMOVED lines=24> */
[----:B------:R-:W-:-:S04]  /*17980*/  ULDC.64 UR4, c[0x0][0x2e8] ;  /* 0x0000ba0000047ab9 */ /* 0x000fc80000000a00 */
[----:B-1----:R-:W-:Y:S02]  /*17990*/  IADD3 R4, R3, R0, RZ ;  /* 0x0000000003047210 */ /* 0x002fe40007ffe0ff */
        /* <DEDUP_REMOVED lines=37> */
.L_x_8252:
        /* <DEDUP_REMOVED lines=10> */
.L_x_8132:
        /* <DEDUP_REMOVED lines=11> */
.L_x_8133:
        /* <DEDUP_REMOVED lines=20> */
[----:B0-----:R-:W-:-:S04]  /*17e80*/  IMAD.WIDE.U32 R4, R4, UR4, RZ ;  /* 0x0000000404047c25 */ /* 0x001fc8000f8e00ff */
[----:B------:R-:W-:Y:S01]  /*17e90*/  IMAD.IADD R0, R5, 0x1, R0 ;  /* 0x0000000105007824 */ /* 0x000fe200078e0200 */
[----:B------:R0:W-:Y:S01]  /*17ea0*/  STL.64 [R1+0x18], R4 ;  /* 0x0000180401007387 */ /* 0x0001e20000100a00 */
[----:B--2---:R-:W-:-:S03]  /*17eb0*/  VIADD R2, R23, 0x20400 ;  /* 0x0002040017027836 */ /* 0x004fc60000000000 */
[----:B------:R0:W-:Y:S02]  /*17ec0*/  STL [R1+0x8], R0 ;  /* 0x0000080001007387 */ /* 0x0001e40000100800 */
[----:B------:R-:W-:-:S13]  /*17ed0*/  LOP3.LUT P0, RZ, R2, 0x3ff, RZ, 0xc0, !PT ;  /* 0x000003ff02ff7812 */ /* 0x000fda000780c0ff */
        /* <DEDUP_REMOVED lines=9> */
[----:B------:R-:W-:Y:S01]  /*17f70*/  MOV R13, RZ ;  /* 0x000000ff000d7202 */ /* 0x000fe20000000f00 */
[----:B------:R-:W-:Y:S02]  /*17f80*/  IMAD.U32 R7, RZ, RZ, UR7 ;  /* 0x00000007ff077e24 */ /* 0x000fe4000f8e00ff */
[----:B------:R-:W-:-:S02]  /*17f90*/  IMAD.U32 R10, RZ, RZ, UR8 ;  /* 0x00000008ff0a7e24 */ /* 0x000fc4000f8e00ff */
[----:B------:R-:W-:Y:S02]  /*17fa0*/  IMAD.U32 R11, RZ, RZ, UR9 ;  /* 0x00000009ff0b7e24 */ /* 0x000fe4000f8e00ff */
[----:B------:R-:W-:Y:S02]  /*17fb0*/  IMAD.MOV.U32 R8, RZ, RZ, 0x70 ;  /* 0x00000070ff087424 */ /* 0x000fe400078e00ff */
[----:B------:R-:W-:-:S07]  /*17fc0*/  IMAD.MOV.U32 R12, RZ, RZ, 0x1 ;  /* 0x00000001ff0c7424 */ /* 0x000fce00078e00ff */
[----:B------:R-:W-:-:S07]  /*17fd0*/  LEPC R20, `(.L_x_8135) ;  /* 0x000000001014794e */ /* 0x000fce0000000000 */
[----:B01----:R-:W-:Y:S05]  /*17fe0*/  CALL.ABS.NOINC R2 ;  /* 0x0000000002007343 */ /* 0x003fea0003c00000 */
.L_x_8135:
[----:B------:R-:W-:Y:S05]  /*17ff0*/  BSYNC B6 ;  /* 0x0000000000067941 */ /* 0x000fea0003800000 */
.L_x_8134:
        /* <DEDUP_REMOVED lines=28> */
[----:B------:R-:W-:Y:S02]  /*181c0*/  IMAD R0, R17, 0x40, R20 ;  /* 0x0000004011007824 */ /* 0x000fe400078e0214 */
[----:B------:R2:W5:Y:S02]  /*181d0*/  LDL R20, [R1+0x10] ;  /* 0x0000100001147983 */ /* 0x0005640000100800 */
[----:B0-----:R-:W-:-:S04]  /*181e0*/  @P0 IMAD.HI.U32 R5, R0, R5, RZ ;  /* 0x0000000500050227 */ /* 0x001fc800078e00ff */
[----:B------:R-:W-:Y:S01]  /*181f0*/  IMAD.MOV.U32 R4, RZ, RZ, R0 ;  /* 0x000000ffff047224 */ /* 0x000fe200078e0000 */
[----:B-1----:R-:W-:-:S04]  /*18200*/  @P0 SHF.R.U32.HI R4, RZ, R6, R5 ;  /* 0x00000006ff040219 */ /* 0x002fc80000011605 */
[C---:B------:R-:W-:Y:S01]  /*18210*/  IADD3 R5, -R4.reuse, RZ, RZ ;  /* 0x000000ff04057210 */ /* 0x040fe20007ffe1ff */
[----:B------:R-:W0:Y:S04]  /*18220*/  S2R R21, SR_TID.X ;  /* 0x0000000000157919 */ /* 0x000e280000002100 */
        /* <DEDUP_REMOVED lines=57> */
.L_x_8261:
        /* <DEDUP_REMOVED lines=10> */
.L_x_8137:
        /* <DEDUP_REMOVED lines=18> */
.L_x_8262:
[----:B------:R-:W-:Y:S05]  /*18780*/  BSYNC B0 ;  /* 0x0000000000007941 */ /* 0x000fea0003800000 */
.L_x_8138:
[----:B------:R-:W-:-:S04]  /*18790*/  LOP3.LUT R2, R37, 0x2, RZ, 0xfc, !PT ;  /* 0x0000000225027812 */ /* 0x000fc800078efcff */
[----:B------:R-:W-:-:S13]  /*187a0*/  ISETP.NE.AND P0, PT, R2, 0x3, PT ;  /* 0x000000030200780c */ /* 0x000fda0003f05270 */
[----:B------:R-:W-:Y:S05]  /*187b0*/  @!P0 BRA `(.L_x_8140) ;  /* 0x0000000000048947 */ /* 0x000fea0003800000 */
[----:B------:R-:W-:Y:S01]  /*187c0*/  BPT.TRAP 0x1 ;  /* 0x000000040000795c */ /* 0x000fe20000300000 */
.L_x_8140:
[----:B0-----:R-:W-:Y:S01]  /*187d0*/  SHF.L.U32 R0, R26, 0x1f, RZ ;  /* 0x0000001f1a007819 */ /* 0x001fe200000006ff */
[----:B------:R-:W-:Y:S03]  /*187e0*/  BSSY B0, `(.L_x_8141) ;  /* 0x0000003000007945 */ /* 0x000fe60003800000 */
[----:B------:R-:W0:Y:S02]  /*187f0*/  SYNCS.PHASECHK.TRANS64.TRYWAIT P0, [R31+URZ+0x28c60], R0 ;  /* 0x028c60001f0075a7 */ /* 0x000e24000800017f */
[----:B0-----:R-:W-:Y:S05]  /*18800*/  @!P0 BRA `(.L_x_8142) ;  /* 0x0000004800848947 */ /* 0x001fea0003800000 */
.L_x_8263:
[----:B------:R-:W-:Y:S05]  /*18810*/  BSYNC B0 ;  /* 0x0000000000007941 */ /* 0x000fea0003800000 */
.L_x_8141:
[----:B------:R-:W0:Y:S01]  /*18820*/  LDL.LU R3, [R1+0x28] ;  /* 0x0000280001037983 */ /* 0x000e220000300800 */
[----:B------:R-:W-:-:S03]  /*18830*/  ULDC.64 UR4, c[0x0][0x328] ;  /* 0x0000ca0000047ab9 */ /* 0x000fc60000000a00 */
[----:B------:R-:W2:Y:S04]  /*18840*/  LDL.LU R2, [R1] ;  /* 0x0000000001027983 */ /* 0x000ea80000300800 */
[----:B------:R-:W3:Y:S01]  /*18850*/  LDL.LU R4, [R1+0x2c] ;  /* 0x00002c0001047983 */ /* 0x000ee20000300800 */
[----:B0-----:R-:W-:-:S04]  /*18860*/  IMAD R0, R3, UR4, RZ ;  /* 0x0000000403007c24 */ /* 0x001fc8000f8e02ff */
[C---:B--2---:R-:W-:Y:S02]  /*18870*/  IMAD R0, R2.reuse, UR5, R0 ;  /* 0x0000000502007c24 */ /* 0x044fe4000f8e0200 */
[----:B------:R-:W-:Y:S01]  /*18880*/  IMAD.WIDE.U32 R2, R2, UR4, RZ ;  /* 0x0000000402027c25 */ /* 0x000fe2000f8e00ff */
[----:B------:R-:W-:-:S04]  /*18890*/  ULDC.64 UR4, c[0x0][0x338] ;  /* 0x0000ce0000047ab9 */ /* 0x000fc80000000a00 */
[----:B------:R-:W-:Y:S01]  /*188a0*/  IADD3 R3, R3, R0, RZ ;  /* 0x0000000003037210 */ /* 0x000fe20007ffe0ff */
[----:B---3--:R-:W-:Y:S02]  /*188b0*/  IMAD R0, R4, UR4, RZ ;  /* 0x0000000404007c24 */ /* 0x008fe4000f8e02ff */
[----:B------:R-:W-:Y:S02]  /*188c0*/  IMAD R4, R25, 0x8000, R35 ;  /* 0x0000800019047824 */ /* 0x000fe400078e0223 */
        /* <DEDUP_REMOVED lines=101> */
.L_x_8273:
        /* <DEDUP_REMOVED lines=34> */
.L_x_8144:
        /* <DEDUP_REMOVED lines=11> */
.L_x_8145:
[----:B------:R-:W2:Y:S01]  /*191f0*/  LDL R2, [R1+0x14] ;  /* 0x0000140001027983 */ /* 0x000ea20000100800 */
[----:B------:R1:W-:Y:S01]  /*19200*/  SYNCS.ARRIVE.TRANS64.A1T0 RZ, [R31+URZ+0x28c50], RZ ;  /* 0x028c50ff1fff79a7 */ /* 0x0003e2000810003f */
[----:B------:R-:W-:Y:S01]  /*19210*/  BSSY B0, `(.L_x_8146) ;  /* 0x00000f6000007945 */ /* 0x000fe20003800000 */
[----:B--2---:R-:W-:-:S13]  /*19220*/  ISETP.GE.AND P0, PT, R2, 0x2, PT ;  /* 0x000000020200780c */ /* 0x004fda0003f06270 */
[----:B-1----:R-:W-:Y:S05]  /*19230*/  @!P0 BRA `(.L_x_8147) ;  /* 0x0000000c00cc8947 */ /* 0x002fea0003800000 */
[----:B------:R-:W2:Y:S04]  /*19240*/  LDL.LU R4, [R1+0x34] ;  /* 0x0000340001047983 */ /* 0x000ea80000300800 */
[----:B------:R-:W3:Y:S01]  /*19250*/  LDL.LU R3, [R1+0xc] ;  /* 0x00000c0001037983 */ /* 0x000ee20000300800 */
[----:B------:R-:W-:Y:S01]  /*19260*/  VIADD R7, R2, 0xfffffffe ;  /* 0xfffffffe02077836 */ /* 0x000fe20000000000 */
[----:B--2---:R-:W-:Y:S02]  /*19270*/  LOP3.LUT R32, R4, 0x40, RZ, 0xc0, !PT ;  /* 0x0000004004207812 */ /* 0x004fe400078ec0ff */
[----:B---3--:R-:W-:Y:S02]  /*19280*/  LOP3.LUT R31, R3, 0x80, RZ, 0xc0, !PT ;  /* 0x00000080031f7812 */ /* 0x008fe400078ec0ff */
[----:B------:R-:W-:-:S02]  /*19290*/  SHF.R.U32.HI R32, RZ, 0x2, R32 ;  /* 0x00000002ff207819 */ /* 0x000fc40000011620 */
[----:B------:R-:W-:-:S07]  /*192a0*/  SHF.R.U32.HI R31, RZ, 0x3, R31 ;  /* 0x00000003ff1f7819 */ /* 0x000fce000001161f */
.L_x_8160:
[----:B-1----:R-:W1:Y:S01]  /*192b0*/  S2R R2, SR_TID.X ;  /* 0x0000000000027919 */ /* 0x002e620000002100 */
[----:B0-----:R-:W0:Y:S01]  /*192c0*/  LDC R5, c[0x0][0x430] ;  /* 0x00010c00ff057b82 */ /* 0x001e220000000800 */
[----:B------:R-:W-:Y:S01]  /*192d0*/  LEA R4, R7, R33, 0x6 ;  /* 0x0000002107047211 */ /* 0x000fe200078e30ff */
[----:B------:R-:W-:Y:S01]  /*192e0*/  VIADD R25, R25, 0x1 ;  /* 0x0000000119197836 */ /* 0x000fe20000000000 */
[----:B--2---:R-:W2:Y:S01]  /*192f0*/  S2R R8, SR_TID.X ;  /* 0x0000000000087919 */ /* 0x004ea20000002100 */
[----:B------:R-:W-:Y:S02]  /*19300*/  LOP3.LUT R10, R37, 0x2, RZ, 0xfc, !PT ;  /* 0x00000002250a7812 */ /* 0x000fe400078efcff */
        /* <DEDUP_REMOVED lines=29> */
[----:B------:R-:W-:Y:S02]  /*194e0*/  LOP3.LUT R26, R26, R2, RZ, 0x3c, !PT ;  /* 0x000000021a1a7212 */ /* 0x000fe400078e3cff */
[----:B------:R-:W-:Y:S01]  /*194f0*/  MOV R2, R7 ;  /* 0x0000000700027202 */ /* 0x000fe20000000f00 */
[----:B------:R-:W-:Y:S01]  /*19500*/  VIADD R7, R7, 0xffffffff ;  /* 0xffffffff07077836 */ /* 0x000fe20000000000 */
[----:B------:R-:W-:-:S02]  /*19510*/  SEL R25, R25, RZ, P0 ;  /* 0x000000ff19197207 */ /* 0x000fc40000000000 */
[----:B------:R-:W-:Y:S01]  /*19520*/  ISETP.GT.AND P3, PT, R2, RZ, PT ;  /* 0x000000ff0200720c */ /* 0x000fe20003f64270 */
[----:B0-----:R-:W-:-:S12]  /*19530*/  @!P1 BRA `(.L_x_8148) ;  /* 0x0000000000049947 */ /* 0x001fd80003800000 */
[----:B------:R-:W-:Y:S01]  /*19540*/  BPT.TRAP 0x1 ;  /* 0x000000040000795c */ /* 0x000fe20000300000 */
.L_x_8148:
[----:B------:R-:W-:Y:S01]  /*19550*/  IMAD R6, R25, 0x8, R23 ;  /* 0x0000000819067824 */ /* 0x000fe200078e0217 */
[----:B------:R-:W-:Y:S01]  /*19560*/  SHF.L.U32 R17, R26, 0x1f, RZ ;  /* 0x0000001f1a117819 */ /* 0x000fe200000006ff */
[----:B------:R-:W-:Y:S01]  /*19570*/  BSSY B1, `(.L_x_8149) ;  /* 0x0000004000017945 */ /* 0x000fe20003800000 */
[----:B------:R-:W-:Y:S02]  /*19580*/  SHF.R.S32.HI R9, RZ, 0x1f, R5 ;  /* 0x0000001fff097819 */ /* 0x000fe40000011405 */
[----:B------:R-:W0:Y:S02]  /*19590*/  SYNCS.PHASECHK.TRANS64.TRYWAIT P0, [R6+URZ+0x28c40], R17 ;  /* 0x028c4011060075a7 */ /* 0x000e24000800017f */
[----:B0-----:R-:W-:Y:S05]  /*195a0*/  @!P0 BRA `(.L_x_8150) ;  /* 0x00000044005c8947 */ /* 0x001fea0003800000 */
.L_x_8274:
[----:B------:R-:W-:Y:S05]  /*195b0*/  BSYNC B1 ;  /* 0x0000000000017941 */ /* 0x000fea0003800000 */
.L_x_8149:
        /* <DEDUP_REMOVED lines=26> */
[----:B-1----:R-:W-:-:S04]  /*19760*/  IADD3 R2, P0, R2, R0, RZ ;  /* 0x0000000002027210 */ /* 0x002fc80007f1e0ff */
[----:B--2---:R-:W-:-:S05]  /*19770*/  IADD3.X R3, RZ, R3, RZ, P0, !PT ;  /* 0x00000003ff037210 */ /* 0x004fca00007fe4ff */
        /* <DEDUP_REMOVED lines=14> */
.L_x_8284:
        /* <DEDUP_REMOVED lines=8> */
.L_x_8152:
        /* <DEDUP_REMOVED lines=11> */
.L_x_8153:
[----:B------:R2:W-:Y:S01]  /*19990*/  SYNCS.ARRIVE.TRANS64.A1T0 RZ, [R6+URZ+0x28c30], RZ ;  /* 0x028c30ff06ff79a7 */ /* 0x0005e2000810003f */
[----:B------:R-:W-:Y:S05]  /*199a0*/  @!P2 BRA `(.L_x_8154) ;  /* 0x000000000004a947 */ /* 0x000fea0003800000 */
[----:B------:R-:W-:Y:S01]  /*199b0*/  BPT.TRAP 0x1 ;  /* 0x000000040000795c */ /* 0x000fe20000300000 */
.L_x_8154:
[----:B------:R-:W3:Y:S01]  /*199c0*/  SYNCS.PHASECHK.TRANS64.TRYWAIT P0, [R6+URZ+0x28c60], R17 ;  /* 0x028c6011060075a7 */ /* 0x000ee2000800017f */
[----:B------:R-:W-:Y:S04]  /*199d0*/  BSSY B1, `(.L_x_8155) ;  /* 0x0000002000017945 */ /* 0x000fe80003800000 */
[----:B---3--:R-:W-:Y:S05]  /*199e0*/  @!P0 BRA `(.L_x_8156) ;  /* 0x00000044007c8947 */ /* 0x008fea0003800000 */
.L_x_8285:
[----:B------:R-:W-:Y:S05]  /*199f0*/  BSYNC B1 ;  /* 0x0000000000017941 */ /* 0x000fea0003800000 */
.L_x_8155:
        /* <DEDUP_REMOVED lines=81> */
.L_x_8295:
        /* <DEDUP_REMOVED lines=25> */
.L_x_8158:
        /* <DEDUP_REMOVED lines=11> */
.L_x_8159:
[----:B------:R3:W-:Y:S01]  /*1a150*/  SYNCS.ARRIVE.TRANS64.A1T0 RZ, [R6+URZ+0x28c50], RZ ;  /* 0x028c50ff06ff79a7 */ /* 0x0007e2000810003f */
[----:B------:R-:W-:Y:S05]  /*1a160*/  @P3 BRA `(.L_x_8160) ;  /* 0xfffffff000503947 */ /* 0x000fea000383ffff */
.L_x_8147:
[----:B------:R-:W-:Y:S05]  /*1a170*/  BSYNC B0 ;  /* 0x0000000000007941 */ /* 0x000fea0003800000 */
.L_x_8146:
        /* <DEDUP_REMOVED lines=21> */
.L_x_8162:
[----:B------:R-:W-:Y:S05]  /*1a2d0*/  BSYNC B0 ;  /* 0x0000000000007941 */ /* 0x000fea0003800000 */
.L_x_8161:
[----:B------:R-:W-:-:S07]  /*1a2e0*/  SEL R25, R25, RZ, P0 ;  /* 0x000000ff19197207 */ /* 0x000fce0000000000 */
.L_x_8121:
[----:B------:R-:W-:Y:S05]  /*1a2f0*/  BSYNC B7 ;  /* 0x0000000000077941 */ /* 0x000fea0003800000 */
.L_x_8119:
[----:B------:R-:W-:-:S13]  /*1a300*/  LOP3.LUT P0, RZ, R22, 0x1000, RZ, 0xc0, !PT ;  /* 0x0000100016ff7812 */ /* 0x000fda000780c0ff */
[----:B------:R-:W-:Y:S05]  /*1a310*/  @!P0 BRA `(.L_x_8163) ;  /* 0x0000000000248947 */ /* 0x000fea0003800000 */
[----:B------:R-:W-:Y:S05]  /*1a320*/  WARPSYNC.ALL ;  /* 0x0000000000007948 */ /* 0x000fea0003800000 */
[----:B------:R-:W4:Y:S08]  /*1a330*/  S2UR UR5, SR_CgaCtaId ;  /* 0x00000000000579c3 */ /* 0x000f300000008800 */
[----:B------:R-:W-:Y:S06]  /*1a340*/  BAR.SYNC.DEFER_BLOCKING 0x5, 0x180 ;  /* 0x0146000000007b1d */ /* 0x000fec0000010000 */
[----:B------:R-:W-:-:S02]  /*1a350*/  UMOV UR4, 0x400 ;  /* 0x0000040000047882 */ /* 0x000fc40000000000 */
[----:B----4-:R-:W-:-:S06]  /*1a360*/  ULEA UR4, UR5, UR4, 0x18 ;  /* 0x0000000405047291 */ /* 0x010fcc000f8ec03f */
[----:B------:R-:W-:-:S05]  /*1a370*/  MOV R23, UR4 ;  /* 0x0000000400177c02 */ /* 0x000fca0008000f00 */
[----:B------:R4:W0:Y:S01]  /*1a380*/  LDS.128 R16, [R23+0x28cd0] ;  /* 0x028cd00017107984 */ /* 0x0008220000000c00 */
[----:B------:R-:W-:Y:S06]  /*1a390*/  BAR.ARV 0x4, 0x180 ;  /* 0x0106000000007b1d */ /* 0x000fec0000002000 */
[----:B------:R-:W-:Y:S05]  /*1a3a0*/  BRA `(.L_x_8164) ;  /* 0x0000000800cc7947 */ /* 0x000fea0003800000 */
.L_x_8163:
        /* <DEDUP_REMOVED lines=23> */
[----:B------:R-:W0:Y:S02]  /*1a520*/  SHFL.UP PT, R14, R4, 0x2, RZ ;  /* 0x04400000040e7989 */ /* 0x000e2400000e00ff */
[----:B0-----:R-:W-:-:S05]  /*1a530*/  SEL R5, R14, RZ, P2 ;  /* 0x000000ff0e057207 */ /* 0x001fca0001000000 */
[----:B------:R-:W-:-:S05]  /*1a540*/  IMAD.IADD R5, R4, 0x1, R5 ;  /* 0x0000000104057824 */ /* 0x000fca00078e0205 */
[----:B------:R-:W2:Y:S02]  /*1a550*/  SHFL.UP PT, R14, R5, 0x4, RZ ;  /* 0x04800000050e7989 */ /* 0x000ea400000e00ff */
[----:B--23--:R-:W-:-:S05]  /*1a560*/  SEL R6, R14, RZ, P3 ;  /* 0x000000ff0e067207 */ /* 0x00cfca0001800000 */
        /* <DEDUP_REMOVED lines=8> */
.L_x_8305:
[----:B------:R-:W-:Y:S02]  /*1a5f0*/  ULDC UR4, c[0x0][0xc38] ;  /* 0x00030e0000047ab9 */ /* 0x000fe40000000800 */
[----:B------:R-:W-:-:S04]  /*1a600*/  IMAD.U32 R4, RZ, RZ, UR4 ;  /* 0x00000004ff047e24 */ /* 0x000fc8000f8e00ff */
[----:B--2---:R-:W-:-:S04]  /*1a610*/  IMAD R5, R14, R4, RZ ;  /* 0x000000040e057224 */ /* 0x004fc800078e02ff */
[----:B------:R-:W-:-:S05]  /*1a620*/  IMAD.IADD R16, R16, 0x1, R5 ;  /* 0x0000000110107824 */ /* 0x000fca00078e0205 */
[----:B------:R-:W-:-:S13]  /*1a630*/  ISETP.GT.AND P6, PT, R16, R0, PT ;  /* 0x000000001000720c */ /* 0x000fda0003fc4270 */
[----:B------:R-:W-:Y:S05]  /*1a640*/  @P6 BRA `(.L_x_8166) ;  /* 0x00000000009c6947 */ /* 0x000fea0003800000 */
.L_x_8171:
[----:B------:R-:W2:Y:S01]  /*1a650*/  LDC R4, c[0x0][0xc3c] ;  /* 0x00030f00ff047b82 */ /* 0x000ea20000000800 */
[----:B------:R-:W-:-:S05]  /*1a660*/  VIADD R19, R19, 0x1f ;  /* 0x0000001f13137836 */ /* 0x000fca0000000000 */
[----:B--2---:R-:W-:-:S13]  /*1a670*/  ISETP.GE.AND P6, PT, R19, R4, PT ;  /* 0x000000041300720c */ /* 0x004fda0003fc6270 */
[----:B------:R-:W-:Y:S05]  /*1a680*/  @P6 BRA `(.L_x_8167) ;  /* 0x0000000400d06947 */ /* 0x000fea0003800000 */
[----:B------:R-:W2:Y:S01]  /*1a690*/  S2R R2, SR_TID.X ;  /* 0x0000000000027919 */ /* 0x000ea20000002100 */
[----:B------:R-:W-:Y:S01]  /*1a6a0*/  BSSY B0, `(.L_x_8168) ;  /* 0x0000009000007945 */ /* 0x000fe20003800000 */
[----:B--2---:R-:W-:-:S05]  /*1a6b0*/  LOP3.LUT R2, R2, 0x1f, RZ, 0xc0, !PT ;  /* 0x0000001f02027812 */ /* 0x004fca00078ec0ff */
[----:B------:R-:W-:Y:S02]  /*1a6c0*/  IMAD.IADD R5, R19, 0x1, R2 ;  /* 0x0000000113057824 */ /* 0x000fe400078e0202 */
[----:B------:R-:W-:-:S03]  /*1a6d0*/  IMAD.MOV.U32 R2, RZ, RZ, RZ ;  /* 0x000000ffff027224 */ /* 0x000fc600078e00ff */
[----:B------:R-:W-:-:S13]  /*1a6e0*/  ISETP.GE.OR P6, PT, R5, R4, !P0 ;  /* 0x000000040500720c */ /* 0x000fda00047c6670 */
[----:B------:R-:W-:Y:S05]  /*1a6f0*/  @P6 BRA `(.L_x_8169) ;  /* 0x00000000000c6947 */ /* 0x000fea0003800000 */
[----:B0-----:R-:W0:Y:S02]  /*1a700*/  LDC.64 R2, c[0x0][0xc80] ;  /* 0x00032000ff027b82 */ /* 0x001e240000000a00 */
[----:B0-----:R-:W-:-:S06]  /*1a710*/  IMAD.WIDE R2, R5, 0x4, R2 ;  /* 0x0000000405027825 */ /* 0x001fcc00078e0202 */
[----:B------:R2:W5:Y:S02]  /*1a720*/  LDG.E R2, desc[UR40][R2.64] ;  /* 0x0000002802027981 */ /* 0x000564000c1e1900 */
.L_x_8169:
[----:B------:R-:W-:Y:S05]  /*1a730*/  BSYNC B0 ;  /* 0x0000000000007941 */ /* 0x000fea0003800000 */
.L_x_8168:
[----:B------:R-:W-:-:S03]  /*1a740*/  UMOV UR4, 0xffffffff ;  /* 0xffffffff00047882 */ /* 0x000fc60000000000 */
[----:B------:R-:W-:Y:S05]  /*1a750*/  BRA.DIV UR4, `(.L_x_8170) ;  /* 0x0000004604347947 */ /* 0x000fea000b800000 */
[----:B-----5:R-:W3:Y:S02]  /*1a760*/  SHFL.UP PT, R14, R2, 0x1, RZ ;  /* 0x04200000020e7989 */ /* 0x020ee400000e00ff */
[----:B---3--:R-:W-:-:S04]  /*1a770*/  SEL R13, R14, RZ, P1 ;  /* 0x000000ff0e0d7207 */ /* 0x008fc80000800000 */
[----:B------:R-:W-:-:S05]  /*1a780*/  IADD3 R13, R2, R13, RZ ;  /* 0x0000000d020d7210 */ /* 0x000fca0007ffe0ff */
[----:B------:R-:W3:Y:S02]  /*1a790*/  SHFL.UP PT, R14, R13, 0x2, RZ ;  /* 0x044000000d0e7989 */ /* 0x000ee400000e00ff */
[----:B---3--:R-:W-:-:S05]  /*1a7a0*/  SEL R14, R14, RZ, P2 ;  /* 0x000000ff0e0e7207 */ /* 0x008fca0001000000 */
[----:B0-2---:R-:W-:-:S05]  /*1a7b0*/  IMAD.IADD R3, R13, 0x1, R14 ;  /* 0x000000010d037824 */ /* 0x005fca00078e020e */
        /* <DEDUP_REMOVED lines=10> */
.L_x_8313:
[----:B------:R-:W-:Y:S02]  /*1a860*/  ULDC UR4, c[0x0][0xc38] ;  /* 0x00030e0000047ab9 */ /* 0x000fe40000000800 */
[----:B------:R-:W-:-:S04]  /*1a870*/  IMAD.U32 R4, RZ, RZ, UR4 ;  /* 0x00000004ff047e24 */ /* 0x000fc8000f8e00ff */
[----:B--2---:R-:W-:-:S04]  /*1a880*/  IMAD R5, R14, R4, RZ ;  /* 0x000000040e057224 */ /* 0x004fc800078e02ff */
[----:B------:R-:W-:-:S05]  /*1a890*/  IMAD.IADD R16, R5, 0x1, R16 ;  /* 0x0000000105107824 */ /* 0x000fca00078e0210 */
[----:B------:R-:W-:-:S13]  /*1a8a0*/  ISETP.GT.AND P6, PT, R16, R0, PT ;  /* 0x000000001000720c */ /* 0x000fda0003fc4270 */
[----:B------:R-:W-:Y:S05]  /*1a8b0*/  @!P6 BRA `(.L_x_8171) ;  /* 0xfffffffc0064e947 */ /* 0x000fea000383ffff */
.L_x_8166:
        /* <DEDUP_REMOVED lines=8> */
.L_x_8317:
[----:B------:R-:W-:Y:S01]  /*1a940*/  ISETP.NE.AND P0, PT, R6, RZ, PT ;  /* 0x000000ff0600720c */ /* 0x000fe20003f05270 */
[----:B------:R-:W-:-:S12]  /*1a950*/  IMAD.MOV.U32 R6, RZ, RZ, RZ ;  /* 0x000000ffff067224 */ /* 0x000fd800078e00ff */
[----:B------:R-:W-:Y:S05]  /*1a960*/  @!P0 BRA `(.L_x_8173) ;  /* 0x0000000000108947 */ /* 0x000fea0003800000 */
[----:B------:R-:W-:Y:S01]  /*1a970*/  UMOV UR4, 0xffffffff ;  /* 0xffffffff00047882 */ /* 0x000fe20000000000 */
[----:B------:R-:W-:Y:S02]  /*1a980*/  VIADD R12, R5, 0xffffffff ;  /* 0xffffffff050c7836 */ /* 0x000fe40000000000 */
[----:B------:R-:W-:Y:S05]  /*1a990*/  BRA.DIV UR4, `(.L_x_8174) ;  /* 0x0000004604a87947 */ /* 0x000fea000b800000 */
[----:B------:R4:W0:Y:S02]  /*1a9a0*/  SHFL.IDX PT, R6, R3, R12, 0x1f ;  /* 0x00001f0c03067589 */ /* 0x00082400000e0000 */
.L_x_8173:
[----:B0-2-4-:R-:W0:Y:S01]  /*1a9b0*/  LDC.64 R2, c[0x0][0xc90] ;  /* 0x00032400ff027b82 */ /* 0x015e220000000a00 */
[----:B------:R-:W-:-:S04]  /*1a9c0*/  IMAD.IADD R19, R5, 0x1, R19 ;  /* 0x0000000105137824 */ /* 0x000fc800078e0213 */
[----:B0-----:R-:W-:-:S05]  /*1a9d0*/  IMAD.WIDE R2, R19, 0x4, R2 ;  /* 0x0000000413027825 */ /* 0x001fca00078e0202 */
[----:B------:R0:W3:Y:S01]  /*1a9e0*/  LDG.E R7, desc[UR40][R2.64] ;  /* 0x0000002802077981 */ /* 0x0000e2000c1e1900 */
[----:B------:R-:W-:-:S05]  /*1a9f0*/  IMAD R16, R6, R4, R16 ;  /* 0x0000000406107224 */ /* 0x000fca00078e0210 */
[----:B------:R-:W-:Y:S01]  /*1aa00*/  IADD3 R0, R0, -R16, RZ ;  /* 0x8000001000007210 */ /* 0x000fe20007ffe0ff */
[----:B0-----:R-:W-:Y:S02]  /*1aa10*/  IMAD.MOV.U32 R2, RZ, RZ, RZ ;  /* 0x000000ffff027224 */ /* 0x001fe400078e00ff */
[----:B---3--:R-:W-:-:S05]  /*1aa20*/  IMAD R5, R17, R7, RZ ;  /* 0x0000000711057224 */ /* 0x008fca00078e02ff */
[-C--:B------:R-:W-:Y:S02]  /*1aa30*/  IABS R8, R5.reuse ;  /* 0x0000000500087213 */ /* 0x080fe40000000000 */
[----:B------:R-:W-:Y:S02]  /*1aa40*/  IABS R6, R5 ;  /* 0x0000000500067213 */ /* 0x000fe40000000000 */
[----:B-1----:R-:W0:Y:S03]  /*1aa50*/  I2F.RP R9, R8 ;  /* 0x0000000800097306 */ /* 0x002e260000209400 */
[----:B------:R-:W-:-:S05]  /*1aa60*/  IMAD.MOV R6, RZ, RZ, -R6 ;  /* 0x000000ffff067224 */ /* 0x000fca00078e0a06 */
[----:B0-----:R-:W0:Y:S02]  /*1aa70*/  MUFU.RCP R9, R9 ;  /* 0x0000000900097308 */ /* 0x001e240000001000 */
[----:B0-----:R-:W-:-:S06]  /*1aa80*/  VIADD R10, R9, 0xffffffe ;  /* 0x0ffffffe090a7836 */ /* 0x001fcc0000000000 */
[----:B------:R-:W0:Y:S02]  /*1aa90*/  F2I.FTZ.U32.TRUNC.NTZ R3, R10 ;  /* 0x0000000a00037305 */ /* 0x000e24000021f000 */
        /* <DEDUP_REMOVED lines=21> */
[----:B------:R-:W-:-:S04]  /*1abf0*/  VIADDMNMX R4, R3, R4, R7, PT ;  /* 0x0000000403047246 */ /* 0x000fc80003800107 */
[----:B------:R-:W-:-:S04]  /*1ac00*/  IABS R7, R4 ;  /* 0x0000000400077213 */ /* 0x000fc80000000000 */
[----:B------:R-:W0:Y:S08]  /*1ac10*/  I2F.RP R8, R7 ;  /* 0x0000000700087306 */ /* 0x000e300000209400 */
[----:B0-----:R-:W0:Y:S02]  /*1ac20*/  MUFU.RCP R8, R8 ;  /* 0x0000000800087308 */ /* 0x001e240000001000 */
[----:B0-----:R-:W-:-:S06]  /*1ac30*/  IADD3 R3, R8, 0xffffffe, RZ ;  /* 0x0ffffffe08037810 */ /* 0x001fcc0007ffe0ff */
        /* <DEDUP_REMOVED lines=14> */
[C---:B------:R-:W-:Y:S01]  /*1ad20*/  LOP3.LUT R0, R5.reuse, R4, RZ, 0x3c, !PT ;  /* 0x0000000405007212 */ /* 0x040fe200078e3cff */
[----:B------:R-:W-:-:S03]  /*1ad30*/  IMAD.IADD R5, R5, 0x1, R6 ;  /* 0x0000000105057824 */ /* 0x000fc600078e0206 */
[----:B------:R-:W-:-:S07]  /*1ad40*/  ISETP.GE.AND P2, PT, R0, RZ, PT ;  /* 0x000000ff0000720c */ /* 0x000fce0003f46270 */
[----:B------:R-:W-:-:S06]  /*1ad50*/  @P0 IADD3 R2, R2, 0x1, RZ ;  /* 0x0000000102020810 */ /* 0x000fcc0007ffe0ff */
[----:B------:R-:W-:Y:S01]  /*1ad60*/  @!P2 IMAD.MOV R2, RZ, RZ, -R2 ;  /* 0x000000ffff02a224 */ /* 0x000fe200078e0a02 */
[----:B------:R-:W-:Y:S01]  /*1ad70*/  @!P1 LOP3.LUT R2, RZ, R4, RZ, 0x33, !PT ;  /* 0x00000004ff029212 */ /* 0x000fe200078e33ff */
[----:B------:R-:W-:-:S04]  /*1ad80*/  IMAD.MOV R4, RZ, RZ, -R4 ;  /* 0x000000ffff047224 */ /* 0x000fc800078e0a04 */
[----:B------:R-:W-:Y:S01]  /*1ad90*/  IMAD R18, R2, R4, R5 ;  /* 0x0000000402127224 */ /* 0x000fe200078e0205 */
[----:B------:R-:W-:-:S05]  /*1ada0*/  LOP3.LUT R2, RZ, R2, RZ, 0x33, !PT ;  /* 0x00000002ff027212 */ /* 0x000fca00078e33ff */
[----:B------:R-:W-:Y:S01]  /*1adb0*/  IMAD.IADD R17, R17, 0x1, R2 ;  /* 0x0000000111117824 */ /* 0x000fe200078e0202 */
[----:B------:R-:W-:Y:S06]  /*1adc0*/  BRA `(.L_x_8175) ;  /* 0x00000000001c7947 */ /* 0x000fec0003800000 */
.L_x_8167:
[----:B------:R-:W-:Y:S01]  /*1add0*/  UMOV UR4, URZ ;  /* 0x0000003f00047c82 */ /* 0x000fe20008000000 */
[----:B------:R-:W-:Y:S01]  /*1ade0*/  UMOV UR5, URZ ;  /* 0x0000003f00057c82 */ /* 0x000fe20008000000 */
[----:B------:R-:W-:Y:S01]  /*1adf0*/  ULDC UR6, c[0x0][0xc3c] ;  /* 0x00030f0000067ab9 */ /* 0x000fe20000000800 */
[----:B------:R-:W-:Y:S01]  /*1ae00*/  IMAD.MOV.U32 R16, RZ, RZ, R0 ;  /* 0x000000ffff107224 */ /* 0x000fe200078e0000 */
[----:B------:R-:W-:Y:S01]  /*1ae10*/  MOV R18, UR5 ;  /* 0x0000000500127c02 */ /* 0x000fe20008000f00 */
[----:B------:R-:W-:Y:S02]  /*1ae20*/  IMAD.U32 R17, RZ, RZ, UR4 ;  /* 0x00000004ff117e24 */ /* 0x000fe4000f8e00ff */
[----:B------:R-:W-:-:S07]  /*1ae30*/  IMAD.U32 R19, RZ, RZ, UR6 ;  /* 0x00000006ff137e24 */ /* 0x000fce000f8e00ff */
.L_x_8175:
        /* <DEDUP_REMOVED lines=10> */
.L_x_8164:
[----:B------:R-:W-:Y:S02]  /*1aee0*/  ULDC UR4, c[0x0][0xc3c] ;  /* 0x00030f0000047ab9 */ /* 0x000fe40000000800 */
[----:B0-----:R-:W-:-:S13]  /*1aef0*/  ISETP.GE.AND P0, PT, R19, UR4, PT ;  /* 0x0000000413007c0c */ /* 0x001fda000bf06270 */
[----:B------:R-:W-:Y:S05]  /*1af00*/  @!P0 BRA `(.L_x_8176) ;  /* 0xffffff9800b08947 */ /* 0x000fea000383ffff */
[----:B------:R-:W-:Y:S05]  /*1af10*/  BSYNC B8 ;  /* 0x0000000000087941 */ /* 0x000fea0003800000 */
.L_x_8069:
[----:B------:R-:W5:Y:S01]  /*1af20*/  LDL.LU R0, [R1+0x20] ;  /* 0x0000200001007983 */ /* 0x000f620000300800 */
[----:B------:R-:W-:Y:S01]  /*1af30*/  BSSY B0, `(.L_x_8177) ;  /* 0x000000b000007945 */ /* 0x000fe20003800000 */
[----:B------:R-:W0:Y:S01]  /*1af40*/  S2R R5, SR_CgaCtaId ;  /* 0x0000000000057919 */ /* 0x000e220000008800 */
[----:B-----5:R-:W-:-:S05]  /*1af50*/  VIADD R0, R0, 0x1 ;  /* 0x0000000100007836 */ /* 0x020fca0000000000 */
        /* <DEDUP_REMOVED lines=8> */
.L_x_8320:
[----:B------:R-:W-:Y:S05]  /*1afe0*/  BSYNC B0 ;  /* 0x0000000000007941 */ /* 0x000fea0003800000 */
.L_x_8177:
[----:B------:R-:W-:-:S03]  /*1aff0*/  UMOV UR4, 0xffffffff ;  /* 0xffffffff00047882 */ /* 0x000fc60000000000 */
[----:B------:R-:W-:Y:S05]  /*1b000*/  BRA.DIV UR4, `(.L_x_8179) ;  /* 0x0000004204487947 */ /* 0x000fea000b800000 */
[----:B0-----:R-:W0:Y:S02]  /*1b010*/  S2R R0, SR_TID.X ;  /* 0x0000000000007919 */ /* 0x001e240000002100 */
[----:B0-----:R-:W-:-:S04]  /*1b020*/  SHF.R.U32.HI R0, RZ, 0x5, R0 ;  /* 0x00000005ff007819 */ /* 0x001fc80000011600 */
[----:B------:R-:W-:-:S05]  /*1b030*/  LOP3.LUT R0, R0, 0x3, RZ, 0xc0, !PT ;  /* 0x0000000300007812 */ /* 0x000fca00078ec0ff */
[----:B------:R0:W1:Y:S02]  /*1b040*/  SHFL.IDX PT, R14, R0, RZ, 0x1f ;  /* 0x00001fff000e7589 */ /* 0x00006400000e0000 */
.L_x_8323:
[----:B-1----:R-:W-:-:S13]  /*1b050*/  ISETP.NE.AND P0, PT, R14, RZ, PT ;  /* 0x000000ff0e00720c */ /* 0x002fda0003f05270 */
[----:B------:R-:W-:Y:S05]  /*1b060*/  @P0 BRA `(.L_x_7913) ;  /* 0x0000000000840947 */ /* 0x000fea0003800000 */
[----:B------:R-:W-:-:S03]  /*1b070*/  UMOV UR4, 0xffffffff ;  /* 0xffffffff00047882 */ /* 0x000fc60000000000 */
[----:B------:R-:W-:Y:S05]  /*1b080*/  BRA.DIV UR4, `(.L_x_8180) ;  /* 0x00000042045c7947 */ /* 0x000fea000b800000 */
[----:B------:R-:W-:-:S13]  /*1b090*/  ELECT P6, URZ, PT ;  /* 0x00000000003f782f */ /* 0x000fda00038c0000 */
.L_x_8326:
[----:B------:R-:W-:Y:S05]  /*1b0a0*/  @!P6 BRA `(.L_x_7913) ;  /* 0x000000000074e947 */ /* 0x000fea0003800000 */
[----:B------:R-:W-:-:S04]  /*1b0b0*/  LOP3.LUT R37, R37, 0x2, RZ, 0xfc, !PT ;  /* 0x0000000225257812 */ /* 0x000fc800078efcff */
[----:B------:R-:W-:-:S13]  /*1b0c0*/  ISETP.NE.AND P0, PT, R37, 0x3, PT ;  /* 0x000000032500780c */ /* 0x000fda0003f05270 */
[----:B------:R-:W-:Y:S05]  /*1b0d0*/  @!P0 BRA `(.L_x_8181) ;  /* 0x0000000000048947 */ /* 0x000fea0003800000 */
[----:B------:R-:W-:Y:S01]  /*1b0e0*/  BPT.TRAP 0x1 ;  /* 0x000000040000795c */ /* 0x000fe20000300000 */
.L_x_8181:
[C---:B------:R-:W-:Y:S01]  /*1b0f0*/  IMAD R5, R25.reuse, 0x8, R4 ;  /* 0x0000000819057824 */ /* 0x040fe200078e0204 */
[----:B0-----:R-:W-:Y:S01]  /*1b100*/  SHF.L.U32 R0, R26, 0x1f, RZ ;  /* 0x0000001f1a007819 */ /* 0x001fe200000006ff */
[----:B------:R-:W-:-:S03]  /*1b110*/  VIADD R25, R25, 0x1 ;  /* 0x0000000119197836 */ /* 0x000fc60000000000 */
[----:B------:R-:W0:Y:S02]  /*1b120*/  SYNCS.PHASECHK.TRANS64.TRYWAIT P1, [R5+URZ+0x28c40], R0 ;  /* 0x028c4000050075a7 */ /* 0x000e24000802017f */
[----:B------:R-:W-:-:S04]  /*1b130*/  ISETP.NE.AND P2, PT, R25, 0x2, PT ;  /* 0x000000021900780c */ /* 0x000fc80003f45270 */
[----:B------:R-:W-:Y:S01]  /*1b140*/  SEL R3, RZ, 0x1, P2 ;  /* 0x00000001ff037807 */ /* 0x000fe20001000000 */
[----:B0-----:R-:W-:Y:S08]  /*1b150*/  @!P1 BRA `(.L_x_8182) ;  /* 0x0000004000489947 */ /* 0x001ff00003800000 */
.L_x_8327:
[----:B------:R-:W-:Y:S02]  /*1b160*/  SEL R25, R25, RZ, P2 ;  /* 0x000000ff19197207 */ /* 0x000fe40001000000 */
[----:B------:R-:W-:Y:S01]  /*1b170*/  LOP3.LUT R2, R26, R3, RZ, 0x3c, !PT ;  /* 0x000000031a027212 */ /* 0x000fe200078e3cff */
[----:B------:R-:W-:Y:S06]  /*1b180*/  @!P0 BRA `(.L_x_8183) ;  /* 0x0000000000048947 */ /* 0x000fec0003800000 */
[----:B------:R-:W-:Y:S01]  /*1b190*/  BPT.TRAP 0x1 ;  /* 0x000000040000795c */ /* 0x000fe20000300000 */
.L_x_8183:
[----:B------:R-:W-:Y:S01]  /*1b1a0*/  IMAD R25, R25, 0x8, R4 ;  /* 0x0000000819197824 */ /* 0x000fe200078e0204 */
[----:B------:R-:W-:-:S04]  /*1b1b0*/  SHF.L.U32 R2, R2, 0x1f, RZ ;  /* 0x0000001f02027819 */ /* 0x000fc800000006ff */
[----:B------:R-:W1:Y:S02]  /*1b1c0*/  SYNCS.PHASECHK.TRANS64.TRYWAIT P1, [R25+URZ+0x28c40], R2 ;  /* 0x028c4002190075a7 */ /* 0x000e64000802017f */
[----:B-1----:R-:W-:Y:S05]  /*1b1d0*/  @!P1 BRA `(.L_x_8184) ;  /* 0x00000040003c9947 */ /* 0x002fea0003800000 */
.L_x_8328:
[----:B------:R-:W-:Y:S05]  /*1b1e0*/  @!P0 BRA `(.L_x_8185) ;  /* 0x0000000000048947 */ /* 0x000fea0003800000 */
[----:B------:R-:W-:Y:S01]  /*1b1f0*/  BPT.TRAP 0x1 ;  /* 0x000000040000795c */ /* 0x000fe20000300000 */
.L_x_8185:
[----:B------:R-:W5:Y:S02]  /*1b200*/  SYNCS.PHASECHK.TRANS64.TRYWAIT P1, [R5+URZ+0x28c60], R0 ;  /* 0x028c6000050075a7 */ /* 0x000f64000802017f */
[----:B-----5:R-:W-:Y:S05]  /*1b210*/  @!P1 BRA `(.L_x_8186) ;  /* 0x0000004000409947 */ /* 0x020fea0003800000 */
.L_x_8329:
[----:B------:R-:W-:Y:S05]  /*1b220*/  @!P0 BRA `(.L_x_8187) ;  /* 0x0000000000048947 */ /* 0x000fea0003800000 */
[----:B------:R-:W-:Y:S01]  /*1b230*/  BPT.TRAP 0x1 ;  /* 0x000000040000795c */ /* 0x000fe20000300000 */
.L_x_8187:
[----:B------:R0:W0:Y:S02]  /*1b240*/  SYNCS.PHASECHK.TRANS64.TRYWAIT P0, [R25+URZ+0x28c60], R2 ;  /* 0x028c6002190075a7 */ /* 0x000024000800017f */
[----:B0-----:R-:W-:Y:S05]  /*1b250*/  @!P0 NANOSLEEP.SYNCS 0x989680 ;  /* 0x009896800000895d */ /* 0x001fea0003900000 */
[----:B------:R-:W0:Y:S02]  /*1b260*/  @!P0 SYNCS.PHASECHK.TRANS64 P0, [R25+URZ+0x28c60], R2 ;  /* 0x028c6002190085a7 */ /* 0x000e24000800007f */
[----:B0-----:R-:W-:Y:S05]  /*1b270*/  @!P0 BRA `(.L_x_8187) ;  /* 0xfffffffc00f08947 */ /* 0x001fea000383ffff */
.L_x_7913:
[----:B------:R-:W-:Y:S05]  /*1b280*/  BSYNC B9 ;  /* 0x0000000000097941 */ /* 0x000fea0003800000 */
.L_x_7910:
[----:B------:R-:W-:Y:S05]  /*1b290*/  EXIT ;  /* 0x000000000000794d */ /* 0x000fea0003800000 */
.L_x_7929:
[----:B0-----:R0:W1:Y:S02]  /*1b2a0*/  SYNCS.PHASECHK.TRANS64.TRYWAIT P5, [R63+URZ+0x28c90], R74 ;  /* 0x028c904a3f0075a7 */ /* 0x00106400080a017f */
[----:B-1----:R-:W-:Y:S05]  /*1b2b0*/  @!P5 NANOSLEEP.SYNCS 0x989680 ;  /* 0x009896800000d95d */ /* 0x002fea0003900000 */
[----:B------:R-:W1:Y:S02]  /*1b2c0*/  @!P5 SYNCS.PHASECHK.TRANS64 P5, [R63+URZ+0x28c90], R74 ;  /* 0x028c904a3f00d5a7 */ /* 0x000e6400080a007f */
[----:B-1----:R-:W-:Y:S05]  /*1b2d0*/  @!P5 BRA `(.L_x_7929) ;  /* 0xfffffffc00f0d947 */ /* 0x002fea000383ffff */
[----:B------:R-:W-:Y:S05]  /*1b2e0*/  BRA `(.L_x_8188) ;  /* 0xfffffe7400f87947 */ /* 0x000fea000383ffff */
.L_x_7930:
        /* <DEDUP_REMOVED lines=8> */
.L_x_8190:
[----:B------:R-:W-:Y:S05]  /*1b370*/  BSYNC B1 ;  /* 0x0000000000017941 */ /* 0x000fea0003800000 */
.L_x_8189:
        /* <DEDUP_REMOVED lines=8> */
.L_x_8191:
[----:B------:R-:W-:Y:S05]  /*1b400*/  BRA `(.L_x_8192) ;  /* 0xfffffe7400c47947 */ /* 0x000fea000383ffff */
.L_x_7940:
[----:B0-----:R0:W1:Y:S02]  /*1b410*/  SYNCS.PHASECHK.TRANS64.TRYWAIT P6, [R63+URZ+0x28c90], R74 ;  /* 0x028c904a3f0075a7 */ /* 0x00106400080c017f */
[----:B-1----:R-:W-:Y:S05]  /*1b420*/  @!P6 NANOSLEEP.SYNCS 0x989680 ;  /* 0x009896800000e95d */ /* 0x002fea0003900000 */
[----:B------:R-:W1:Y:S02]  /*1b430*/  @!P6 SYNCS.PHASECHK.TRANS64 P6, [R63+URZ+0x28c90], R74 ;  /* 0x028c904a3f00e5a7 */ /* 0x000e6400080c007f */
[----:B-1----:R-:W-:Y:S05]  /*1b440*/  @!P6 BRA `(.L_x_7940) ;  /* 0xfffffffc00f0e947 */ /* 0x002fea000383ffff */
[----:B------:R-:W-:Y:S05]  /*1b450*/  BRA `(.L_x_8193) ;  /* 0xfffffe80002c7947 */ /* 0x000fea000383ffff */
.L_x_7941:
        /* <DEDUP_REMOVED lines=8> */
.L_x_8195:
[----:B------:R-:W-:Y:S05]  /*1b4e0*/  BSYNC B1 ;  /* 0x0000000000017941 */ /* 0x000fea0003800000 */
.L_x_8194:
        /* <DEDUP_REMOVED lines=8> */
.L_x_8196:
[----:B------:R-:W-:Y:S01]  /*1b570*/  IMAD.MOV.U32 R70, RZ, RZ, R14 ;  /* 0x000000ffff467224 */ /* 0x000fe200078e000e */
[----:B------:R-:W-:Y:S06]  /*1b580*/  BRA `(.L_x_8197) ;  /* 0xfffffe7c00f47947 */ /* 0x000fec000383ffff */
.L_x_7946:
[----:B-1----:R1:W2:Y:S02]  /*1b590*/  SYNCS.PHASECHK.TRANS64.TRYWAIT P4, [R63+URZ+0x28c90], R74 ;  /* 0x028c904a3f0075a7 */ /* 0x0022a4000808017f */
[----:B--2---:R-:W-:Y:S05]  /*1b5a0*/  @!P4 NANOSLEEP.SYNCS 0x989680 ;  /* 0x009896800000c95d */ /* 0x004fea0003900000 */
[----:B------:R-:W2:Y:S02]  /*1b5b0*/  @!P4 SYNCS.PHASECHK.TRANS64 P4, [R63+URZ+0x28c90], R74 ;  /* 0x028c904a3f00c5a7 */ /* 0x000ea4000808007f */
[----:B--2---:R-:W-:Y:S05]  /*1b5c0*/  @!P4 BRA `(.L_x_7946) ;  /* 0xfffffffc00f0c947 */ /* 0x004fea000383ffff */
[----:B------:R-:W-:Y:S05]  /*1b5d0*/  BRA `(.L_x_8198) ;  /* 0xfffffe8400cc7947 */ /* 0x000fea000383ffff */
.L_x_7947:
[----:B------:R-:W-:Y:S01]  /*1b5e0*/  BSSY B1, `(.L_x_8199) ;  /* 0x0000007000017945 */ /* 0x000fe20003800000 */
[----:B------:R-:W-:Y:S01]  /*1b5f0*/  IMAD.MOV.U32 R12, RZ, RZ, RZ ;  /* 0x000000ffff0c7224 */ /* 0x000fe200078e00ff */
[----:B------:R-:W-:Y:S01]  /*1b600*/  MOV R15, 0xffffffff ;  /* 0xffffffff000f7802 */ /* 0x000fe20000000f00 */
[----:B------:R-:W-:-:S07]  /*1b610*/  IMAD.MOV.U32 R11, RZ, RZ, 0x1c1f ;  /* 0x00001c1fff0b7424 */ /* 0x000fce00078e00ff */
[----:B-1----:R-:W-:Y:S05]  /*1b620*/  WARPSYNC.COLLECTIVE R15, `(.L_x_8200) ;  /* 0x000000000f087348 */ /* 0x002fea0003c00000 */
[----:B------:R0:W2:Y:S02]  /*1b630*/  SHFL.IDX P6, R14, R13, R12, R11 ;  /* 0x0000000c0d0e7389 */ /* 0x0000a400000c000b */
[----:B012---:R-:W-:Y:S01]  /*1b640*/  ENDCOLLECTIVE ;  /* 0x000000000000791b */ /* 0x007fe20003800000 */
.L_x_8200:
[----:B------:R-:W-:Y:S05]  /*1b650*/  BSYNC B1 ;  /* 0x0000000000017941 */ /* 0x000fea0003800000 */
.L_x_8199:
        /* <DEDUP_REMOVED lines=8> */
.L_x_8201:
[----:B------:R-:W-:Y:S05]  /*1b6e0*/  BRA `(.L_x_8202) ;  /* 0xfffffe8400f47947 */ /* 0x000fea000383ffff */
.L_x_7951:
[----:B-1----:R1:W2:Y:S02]  /*1b6f0*/  SYNCS.PHASECHK.TRANS64.TRYWAIT P3, [R63+URZ+0x28cb0], R74 ;  /* 0x028cb04a3f0075a7 */ /* 0x0022a4000806017f */
[----:B--2---:R-:W-:Y:S05]  /*1b700*/  @!P3 NANOSLEEP.SYNCS 0x989680 ;  /* 0x009896800000b95d */ /* 0x004fea0003900000 */
[----:B------:R-:W2:Y:S02]  /*1b710*/  @!P3 SYNCS.PHASECHK.TRANS64 P3, [R63+URZ+0x28cb0], R74 ;  /* 0x028cb04a3f00b5a7 */ /* 0x000ea4000806007f */
[----:B--2---:R-:W-:Y:S05]  /*1b720*/  @!P3 BRA `(.L_x_7951) ;  /* 0xfffffffc00f0b947 */ /* 0x004fea000383ffff */
[----:B------:R-:W-:Y:S05]  /*1b730*/  BRA `(.L_x_8203) ;  /* 0xfffffe8800807947 */ /* 0x000fea000383ffff */
.L_x_7962:
[----:B0-----:R0:W1:Y:S02]  /*1b740*/  SYNCS.PHASECHK.TRANS64.TRYWAIT P1, [R3+URZ+0x28c50], R8 ;  /* 0x028c5008030075a7 */ /* 0x001064000802017f */
[----:B-1----:R-:W-:Y:S05]  /*1b750*/  @!P1 NANOSLEEP.SYNCS 0x989680 ;  /* 0x009896800000995d */ /* 0x002fea0003900000 */
[----:B------:R-:W1:Y:S02]  /*1b760*/  @!P1 SYNCS.PHASECHK.TRANS64 P1, [R3+URZ+0x28c50], R8 ;  /* 0x028c5008030095a7 */ /* 0x000e64000802007f */
[----:B-1----:R-:W-:Y:S05]  /*1b770*/  @!P1 BRA `(.L_x_7962) ;  /* 0xfffffffc00f09947 */ /* 0x002fea000383ffff */
[----:B------:R-:W-:Y:S05]  /*1b780*/  BRA `(.L_x_8204) ;  /* 0xfffffe98009c7947 */ /* 0x000fea000383ffff */
.L_x_7970:
[----:B-1----:R1:W2:Y:S02]  /*1b790*/  SYNCS.PHASECHK.TRANS64.TRYWAIT P1, [R20+URZ+0x28c50], R12 ;  /* 0x028c500c140075a7 */ /* 0x0022a4000802017f */
[----:B--2---:R-:W-:Y:S05]  /*1b7a0*/  @!P1 NANOSLEEP.SYNCS 0x989680 ;  /* 0x009896800000995d */ /* 0x004fea0003900000 */
[----:B------:R-:W2:Y:S02]  /*1b7b0*/  @!P1 SYNCS.PHASECHK.TRANS64 P1, [R20+URZ+0x28c50], R12 ;  /* 0x028c500c140095a7 */ /* 0x000ea4000802007f */
[----:B--2---:R-:W-:Y:S05]  /*1b7c0*/  @!P1 BRA `(.L_x_7970) ;  /* 0xfffffffc00f09947 */ /* 0x004fea000383ffff */
[----:B------:R-:W-:Y:S05]  /*1b7d0*/  BRA `(.L_x_7969) ;  /* 0xfffffea400c07947 */ /* 0x000fea000383ffff */
.L_x_7984:
        /* <DEDUP_REMOVED lines=8> */
.L_x_8206:
[----:B------:R-:W-:Y:S05]  /*1b860*/  BSYNC B1 ;  /* 0x0000000000017941 */ /* 0x000fea0003800000 */
.L_x_8205:
[----:B------:R-:W-:Y:S01]  /*1b870*/  IMAD.MOV.U32 R13, RZ, RZ, R4 ;  /* 0x000000ffff0d7224 */ /* 0x000fe200078e0004 */
[----:B------:R-:W-:Y:S01]  /*1b880*/  MOV R15, 0xffffffff ;  /* 0xffffffff000f7802 */ /* 0x000fe20000000f00 */
[----:B------:R-:W-:Y:S02]  /*1b890*/  IMAD.MOV.U32 R12, RZ, RZ, RZ ;  /* 0x000000ffff0c7224 */ /* 0x000fe400078e00ff */
[----:B------:R-:W-:Y:S02]  /*1b8a0*/  IMAD.MOV.U32 R11, RZ, RZ, 0x1c1f ;  /* 0x00001c1fff0b7424 */ /* 0x000fe400078e00ff */
[----:B------:R-:W-:-:S07]  /*1b8b0*/  IMAD.MOV.U32 R3, RZ, RZ, R14 ;  /* 0x000000ffff037224 */ /* 0x000fce00078e000e */
[----:B------:R-:W-:Y:S05]  /*1b8c0*/  WARPSYNC.COLLECTIVE R15, `(.L_x_8207) ;  /* 0x000000000f087348 */ /* 0x000fea0003c00000 */
[----:B------:R0:W1:Y:S02]  /*1b8d0*/  SHFL.IDX P6, R14, R13, R12, R11 ;  /* 0x0000000c0d0e7389 */ /* 0x00006400000c000b */
[----:B01----:R-:W-:Y:S01]  /*1b8e0*/  ENDCOLLECTIVE ;  /* 0x000000000000791b */ /* 0x003fe20003800000 */
.L_x_8207:
[----:B------:R-:W-:Y:S02]  /*1b8f0*/  IMAD.MOV.U32 R13, RZ, RZ, R10 ;  /* 0x000000ffff0d7224 */ /* 0x000fe400078e000a */
[----:B------:R-:W-:-:S07]  /*1b900*/  IMAD.MOV.U32 R0, RZ, RZ, R14 ;  /* 0x000000ffff007224 */ /* 0x000fce00078e000e */
[----:B------:R-:W-:Y:S05]  /*1b910*/  WARPSYNC.COLLECTIVE R15, `(.L_x_8208) ;  /* 0x000000000f087348 */ /* 0x000fea0003c00000 */
[----:B------:R0:W1:Y:S02]  /*1b920*/  SHFL.IDX P6, R14, R13, R12, R11 ;  /* 0x0000000c0d0e7389 */ /* 0x00006400000c000b */
[----:B01----:R-:W-:Y:S01]  /*1b930*/  ENDCOLLECTIVE ;  /* 0x000000000000791b */ /* 0x003fe20003800000 */
.L_x_8208:
[----:B------:R-:W-:Y:S02]  /*1b940*/  IMAD.MOV.U32 R13, RZ, RZ, R7 ;  /* 0x000000ffff0d7224 */ /* 0x000fe400078e0007 */
[----:B------:R-:W-:-:S07]  /*1b950*/  IMAD.MOV.U32 R5, RZ, RZ, R14 ;  /* 0x000000ffff057224 */ /* 0x000fce00078e000e */
[----:B------:R-:W-:Y:S05]  /*1b960*/  WARPSYNC.COLLECTIVE R15, `(.L_x_8209) ;  /* 0x000000000f087348 */ /* 0x000fea0003c00000 */
[----:B------:R0:W1:Y:S02]  /*1b970*/  SHFL.IDX P6, R14, R13, R12, R11 ;  /* 0x0000000c0d0e7389 */ /* 0x00006400000c000b */
[----:B01----:R-:W-:Y:S01]  /*1b980*/  ENDCOLLECTIVE ;  /* 0x000000000000791b */ /* 0x003fe20003800000 */
.L_x_8209:
[----:B------:R-:W-:Y:S05]  /*1b990*/  BRA `(.L_x_8210) ;  /* 0xfffffebc00b07947 */ /* 0x000fea000383ffff */
.L_x_7987:
        /* <DEDUP_REMOVED lines=8> */
.L_x_8212:
[----:B------:R-:W-:Y:S05]  /*1ba20*/  BSYNC B1 ;  /* 0x0000000000017941 */ /* 0x000fea0003800000 */
.L_x_8211:
        /* <DEDUP_REMOVED lines=8> */
.L_x_8213:
[----:B------:R-:W-:Y:S01]  /*1bab0*/  IMAD.MOV.U32 R13, RZ, RZ, R10 ;  /* 0x000000ffff0d7224 */ /* 0x000fe200078e000a */
[----:B------:R-:W-:-:S07]  /*1bac0*/  MOV R0, R14 ;  /* 0x0000000e00007202 */ /* 0x000fce0000000f00 */
[----:B------:R-:W-:Y:S05]  /*1bad0*/  WARPSYNC.COLLECTIVE R15, `(.L_x_8214) ;  /* 0x000000000f087348 */ /* 0x000fea0003c00000 */
[----:B------:R0:W1:Y:S02]  /*1bae0*/  SHFL.IDX P6, R14, R13, R12, R11 ;  /* 0x0000000c0d0e7389 */ /* 0x00006400000c000b */
[----:B01----:R-:W-:Y:S01]  /*1baf0*/  ENDCOLLECTIVE ;  /* 0x000000000000791b */ /* 0x003fe20003800000 */
.L_x_8214:
[----:B------:R-:W-:Y:S02]  /*1bb00*/  IMAD.MOV.U32 R13, RZ, RZ, R7 ;  /* 0x000000ffff0d7224 */ /* 0x000fe400078e0007 */
[----:B------:R-:W-:-:S07]  /*1bb10*/  IMAD.MOV.U32 R5, RZ, RZ, R14 ;  /* 0x000000ffff057224 */ /* 0x000fce00078e000e */
[----:B------:R-:W-:Y:S05]  /*1bb20*/  WARPSYNC.COLLECTIVE R15, `(.L_x_8215) ;  /* 0x000000000f087348 */ /* 0x000fea0003c00000 */
[----:B------:R0:W1:Y:S02]  /*1bb30*/  SHFL.IDX P6, R14, R13, R12, R11 ;  /* 0x0000000c0d0e7389 */ /* 0x00006400000c000b */
[----:B01----:R-:W-:Y:S01]  /*1bb40*/  ENDCOLLECTIVE ;  /* 0x000000000000791b */ /* 0x003fe20003800000 */
.L_x_8215:
[----:B------:R-:W-:Y:S05]  /*1bb50*/  BRA `(.L_x_8216) ;  /* 0xfffffec000147947 */ /* 0x000fea000383ffff */
.L_x_7991:
[----:B0-----:R0:W1:Y:S02]  /*1bb60*/  SYNCS.PHASECHK.TRANS64.TRYWAIT P0, [R2+URZ+0x28c00], R35 ;  /* 0x028c0023020075a7 */ /* 0x001064000800017f */
[----:B-1----:R-:W-:Y:S05]  /*1bb70*/  @!P0 NANOSLEEP.SYNCS 0x989680 ;  /* 0x009896800000895d */ /* 0x002fea0003900000 */
[----:B------:R-:W1:Y:S02]  /*1bb80*/  @!P0 SYNCS.PHASECHK.TRANS64 P0, [R2+URZ+0x28c00], R35 ;  /* 0x028c0023020085a7 */ /* 0x000e64000800007f */
[----:B-1----:R-:W-:Y:S05]  /*1bb90*/  @!P0 BRA `(.L_x_7991) ;  /* 0xfffffffc00f08947 */ /* 0x002fea000383ffff */
[----:B------:R-:W-:Y:S05]  /*1bba0*/  BRA `(.L_x_8217) ;  /* 0xfffffec400047947 */ /* 0x000fea000383ffff */
.L_x_7999:
[----:B------:R-:W0:Y:S01]  /*1bbb0*/  LDC R39, c[0x0][0x3f4] ;  /* 0x0000fd00ff277b82 */ /* 0x000e220000000800 */
        /* <DEDUP_REMOVED lines=8> */
.L_x_8219:
[----:B------:R-:W-:Y:S05]  /*1bc40*/  BSYNC B1 ;  /* 0x0000000000017941 */ /* 0x000fea0003800000 */
.L_x_8218:
        /* <DEDUP_REMOVED lines=10> */
.L_x_8220:
[----:B------:R-:W-:Y:S02]  /*1bcf0*/  ISETP.GE.OR P1, PT, R37, R34, P0 ;  /* 0x000000222500720c */ /* 0x000fe40000726670 */
[----:B------:R-:W-:-:S11]  /*1bd00*/  MOV R13, R24 ;  /* 0x00000018000d7202 */ /* 0x000fd60000000f00 */
[C---:B------:R-:W-:Y:S01]  /*1bd10*/  @!P1 IMAD.SHL.U32 R5, R16.reuse, 0x2, RZ ;  /* 0x0000000210059824 */ /* 0x040fe200078e00ff */
[----:B------:R-:W-:Y:S01]  /*1bd20*/  @!P1 SHF.L.U64.HI R21, R16, 0x1, R17 ;  /* 0x0000000110159819 */ /* 0x000fe20000010211 */
[----:B------:R-:W-:-:S07]  /*1bd30*/  IMAD.MOV.U32 R3, RZ, RZ, R14 ;  /* 0x000000ffff037224 */ /* 0x000fce00078e000e */
[----:B------:R-:W-:Y:S05]  /*1bd40*/  WARPSYNC.COLLECTIVE R15, `(.L_x_8221) ;  /* 0x000000000f087348 */ /* 0x000fea0003c00000 */
[----:B------:R0:W1:Y:S02]  /*1bd50*/  SHFL.IDX P6, R14, R13, R12, R11 ;  /* 0x0000000c0d0e7389 */ /* 0x00006400000c000b */
[----:B01----:R-:W-:Y:S01]  /*1bd60*/  ENDCOLLECTIVE ;  /* 0x000000000000791b */ /* 0x003fe20003800000 */
.L_x_8221:
[----:B------:R-:W-:-:S05]  /*1bd70*/  @!P1 IADD3 R6, P2, R3, R5, RZ ;  /* 0x0000000503069210 */ /* 0x000fca0007f5e0ff */
[----:B------:R-:W-:Y:S02]  /*1bd80*/  @!P1 IMAD.X R7, R0, 0x1, R21, P2 ;  /* 0x0000000100079824 */ /* 0x000fe400010e0615 */
[----:B------:R-:W-:Y:S02]  /*1bd90*/  IMAD.MOV.U32 R13, RZ, RZ, R27 ;  /* 0x000000ffff0d7224 */ /* 0x000fe400078e001b */
[----:B------:R-:W-:-:S07]  /*1bda0*/  IMAD.MOV.U32 R4, RZ, RZ, R14 ;  /* 0x000000ffff047224 */ /* 0x000fce00078e000e */
[----:B------:R-:W-:Y:S05]  /*1bdb0*/  WARPSYNC.COLLECTIVE R15, `(.L_x_8222) ;  /* 0x000000000f087348 */ /* 0x000fea0003c00000 */
[----:B------:R0:W1:Y:S02]  /*1bdc0*/  SHFL.IDX P6, R14, R13, R12, R11 ;  /* 0x0000000c0d0e7389 */ /* 0x00006400000c000b */
[----:B01----:R-:W-:Y:S01]  /*1bdd0*/  ENDCOLLECTIVE ;  /* 0x000000000000791b */ /* 0x003fe20003800000 */
.L_x_8222:
[----:B------:R-:W2:Y:S01]  /*1bde0*/  @!P1 LD.E.128 R8, desc[UR40][R6.64] ;  /* 0x0000002806089980 */ /* 0x000ea2000c101d00 */
[----:B------:R-:W-:-:S05]  /*1bdf0*/  @!P1 IADD3 R14, P2, R14, R5, RZ ;  /* 0x000000050e0e9210 */ /* 0x000fca0007f5e0ff */
[----:B------:R-:W-:-:S04]  /*1be00*/  @!P1 IMAD.X R3, R4, 0x1, R21, P2 ;  /* 0x0000000104039824 */ /* 0x000fc800010e0615 */
[----:B------:R-:W-:-:S05]  /*1be10*/  @!P1 IMAD.MOV.U32 R15, RZ, RZ, R3 ;  /* 0x000000ffff0f9224 */ /* 0x000fca00078e0003 */
[----:B------:R0:W5:Y:S01]  /*1be20*/  @!P1 LD.E.128 R4, desc[UR40][R14.64] ;  /* 0x000000280e049980 */ /* 0x000162000c101d00 */
[----:B------:R-:W-:Y:S01]  /*1be30*/  CS2R R32, SRZ ;  /* 0x0000000000207805 */ /* 0x000fe2000001ff00 */
[----:B------:R-:W-:Y:S01]  /*1be40*/  IMAD.MOV.U32 R13, RZ, RZ, R26 ;  /* 0x000000ffff0d7224 */ /* 0x000fe200078e001a */
[----:B------:R-:W-:Y:S02]  /*1be50*/  MOV R12, 0x1 ;  /* 0x00000001000c7802 */ /* 0x000fe40000000f00 */
[----:B------:R-:W-:Y:S02]  /*1be60*/  CS2R R30, SRZ ;  /* 0x00000000001e7805 */ /* 0x000fe4000001ff00 */
[----:B------:R-:W-:Y:S02]  /*1be70*/  CS2R R28, SRZ ;  /* 0x00000000001c7805 */ /* 0x000fe4000001ff00 */
[----:B------:R-:W-:Y:S01]  /*1be80*/  CS2R R20, SRZ ;  /* 0x0000000000147805 */ /* 0x000fe2000001ff00 */
[----:B0-----:R-:W-:-:S02]  /*1be90*/  IMAD.MOV.U32 R15, RZ, RZ, -0x1 ;  /* 0xffffffffff0f7424 */ /* 0x001fc400078e00ff */
[----:B--2---:R-:W-:Y:S01]  /*1bea0*/  @!P1 IMAD.MOV.U32 R33, RZ, RZ, R11 ;  /* 0x000000ffff219224 */ /* 0x004fe200078e000b */
[----:B------:R-:W-:Y:S01]  /*1beb0*/  @!P1 MOV R30, R8 ;  /* 0x00000008001e9202 */ /* 0x000fe20000000f00 */
[----:B------:R-:W-:Y:S02]  /*1bec0*/  IMAD.MOV.U32 R11, RZ, RZ, 0x1c1f ;  /* 0x00001c1fff0b7424 */ /* 0x000fe400078e00ff */
[----:B------:R-:W-:Y:S02]  /*1bed0*/  @!P1 IMAD.MOV.U32 R31, RZ, RZ, R9 ;  /* 0x000000ffff1f9224 */ /* 0x000fe400078e0009 */
[----:B------:R-:W-:-:S07]  /*1bee0*/  IMAD.MOV.U32 R0, RZ, RZ, R30 ;  /* 0x000000ffff007224 */ /* 0x000fce00078e001e */
[----:B-----5:R-:W-:Y:S05]  /*1bef0*/  WARPSYNC.COLLECTIVE R15, `(.L_x_8223) ;  /* 0x000000000f087348 */ /* 0x020fea0003c00000 */
[----:B------:R0:W1:Y:S02]  /*1bf00*/  SHFL.IDX P6, R14, R13, R12, R11 ;  /* 0x0000000c0d0e7389 */ /* 0x00006400000c000b */
[----:B01---5:R-:W-:Y:S01]  /*1bf10*/  ENDCOLLECTIVE ;  /* 0x000000000000791b */ /* 0x023fe20003800000 */
.L_x_8223:
[----:B------:R-:W-:Y:S02]  /*1bf20*/  IMAD.MOV.U32 R3, RZ, RZ, R31 ;  /* 0x000000ffff037224 */ /* 0x000fe400078e001f */
[----:B------:R-:W-:Y:S01]  /*1bf30*/  @!P1 IMAD.MOV.U32 R32, RZ, RZ, R10 ;  /* 0x000000ffff209224 */ /* 0x000fe200078e000a */
[----:B------:R-:W-:Y:S01]  /*1bf40*/  PRMT R51, R51, 0x5410, R0 ;  /* 0x0000541033337816 */ /* 0x000fe20000000000 */
[----:B------:R-:W-:Y:S01]  /*1bf50*/  IMAD.MOV.U32 R9, RZ, RZ, R33 ;  /* 0x000000ffff097224 */ /* 0x000fe200078e0021 */
[----:B------:R-:W-:Y:S01]  /*1bf60*/  PRMT R38, R38, 0x5410, R3 ;  /* 0x0000541026267816 */ /* 0x000fe20000000003 */
[----:B------:R-:W-:-:S05]  /*1bf70*/  IMAD.MOV.U32 R8, RZ, RZ, R32 ;  /* 0x000000ffff087224 */ /* 0x000fca00078e0020 */
[----:B------:R-:W-:Y:S01]  /*1bf80*/  PRMT R35, R8, 0x5410, R9 ;  /* 0x0000541008237816 */ /* 0x000fe20000000009 */
[----:B------:R-:W-:Y:S01]  /*1bf90*/  IMAD.MOV.U32 R13, RZ, RZ, R25 ;  /* 0x000000ffff0d7224 */ /* 0x000fe200078e0019 */
[----:B------:R-:W-:Y:S01]  /*1bfa0*/  @!P1 MOV R29, R7 ;  /* 0x00000007001d9202 */ /* 0x000fe20000000f00 */
[----:B------:R-:W-:Y:S02]  /*1bfb0*/  @!P1 IMAD.MOV.U32 R20, RZ, RZ, R4 ;  /* 0x000000ffff149224 */ /* 0x000fe400078e0004 */
[----:B------:R-:W-:Y:S02]  /*1bfc0*/  @!P1 IMAD.MOV.U32 R21, RZ, RZ, R5 ;  /* 0x000000ffff159224 */ /* 0x000fe400078e0005 */
[----:B------:R-:W-:Y:S02]  /*1bfd0*/  @!P1 IMAD.MOV.U32 R28, RZ, RZ, R6 ;  /* 0x000000ffff1c9224 */ /* 0x000fe400078e0006 */
[----:B------:R-:W-:-:S07]  /*1bfe0*/  IMAD.MOV.U32 R0, RZ, RZ, R14 ;  /* 0x000000ffff007224 */ /* 0x000fce00078e000e */
[----:B------:R-:W-:Y:S05]  /*1bff0*/  WARPSYNC.COLLECTIVE R15, `(.L_x_8224) ;  /* 0x000000000f087348 */ /* 0x000fea0003c00000 */
[----:B------:R0:W1:Y:S02]  /*1c000*/  SHFL.IDX P6, R14, R13, R12, R11 ;  /* 0x0000000c0d0e7389 */ /* 0x00006400000c000b */
[----:B01----:R-:W-:Y:S01]  /*1c010*/  ENDCOLLECTIVE ;  /* 0x000000000000791b */ /* 0x003fe20003800000 */
.L_x_8224:
        /* <DEDUP_REMOVED lines=13> */
.L_x_8225:
[----:B------:R-:W-:Y:S01]  /*1c0f0*/  IMAD.MOV.U32 R13, RZ, RZ, R27 ;  /* 0x000000ffff0d7224 */ /* 0x000fe200078e001b */
[----:B------:R-:W-:-:S07]  /*1c100*/  MOV R24, R14 ;  /* 0x0000000e00187202 */ /* 0x000fce0000000f00 */
[----:B------:R-:W-:Y:S05]  /*1c110*/  WARPSYNC.COLLECTIVE R15, `(.L_x_8226) ;  /* 0x000000000f087348 */ /* 0x000fea0003c00000 */
[----:B------:R0:W1:Y:S02]  /*1c120*/  SHFL.IDX P6, R14, R13, R12, R11 ;  /* 0x0000000c0d0e7389 */ /* 0x00006400000c000b */
[----:B01----:R-:W-:Y:S01]  /*1c130*/  ENDCOLLECTIVE ;  /* 0x000000000000791b */ /* 0x003fe20003800000 */
.L_x_8226:
[----:B------:R-:W-:Y:S05]  /*1c140*/  BRA `(.L_x_8227) ;  /* 0xfffffecc00e87947 */ /* 0x000fea000383ffff */
.L_x_8003:
[----:B0-----:R0:W1:Y:S02]  /*1c150*/  SYNCS.PHASECHK.TRANS64.TRYWAIT P1, [R2+URZ+0x28c00], R13 ;  /* 0x028c000d020075a7 */ /* 0x001064000802017f */
[----:B-1----:R-:W-:Y:S05]  /*1c160*/  @!P1 NANOSLEEP.SYNCS 0x989680 ;  /* 0x009896800000995d */ /* 0x002fea0003900000 */
[----:B------:R-:W1:Y:S02]  /*1c170*/  @!P1 SYNCS.PHASECHK.TRANS64 P1, [R2+URZ+0x28c00], R13 ;  /* 0x028c000d020095a7 */ /* 0x000e64000802007f */
[----:B-1----:R-:W-:Y:S05]  /*1c180*/  @!P1 BRA `(.L_x_8003) ;  /* 0xfffffffc00f09947 */ /* 0x002fea000383ffff */
[----:B------:R-:W-:Y:S05]  /*1c190*/  BRA `(.L_x_8228) ;  /* 0xfffffed0007c7947 */ /* 0x000fea000383ffff */
.L_x_8009:
[----:B0-----:R0:W1:Y:S02]  /*1c1a0*/  SYNCS.PHASECHK.TRANS64.TRYWAIT P1, [R21+URZ+0x28c30], R58 ;  /* 0x028c303a150075a7 */ /* 0x001064000802017f */
[----:B-1----:R-:W-:Y:S05]  /*1c1b0*/  @!P1 NANOSLEEP.SYNCS 0x989680 ;  /* 0x009896800000995d */ /* 0x002fea0003900000 */
[----:B------:R-:W1:Y:S02]  /*1c1c0*/  @!P1 SYNCS.PHASECHK.TRANS64 P1, [R21+URZ+0x28c30], R58 ;  /* 0x028c303a150095a7 */ /* 0x000e64000802007f */
[----:B-1----:R-:W-:Y:S05]  /*1c1d0*/  @!P1 BRA `(.L_x_8009) ;  /* 0xfffffffc00f09947 */ /* 0x002fea000383ffff */
[----:B------:R-:W-:Y:S05]  /*1c1e0*/  BRA `(.L_x_8008) ;  /* 0xfffffedc00f07947 */ /* 0x000fea000383ffff */
.L_x_8015:
[----:B--2---:R2:W3:Y:S02]  /*1c1f0*/  SYNCS.PHASECHK.TRANS64.TRYWAIT P1, [R21+URZ+0x28c50], R58 ;  /* 0x028c503a150075a7 */ /* 0x0044e4000802017f */
[----:B---3--:R-:W-:Y:S05]  /*1c200*/  @!P1 NANOSLEEP.SYNCS 0x989680 ;  /* 0x009896800000995d */ /* 0x008fea0003900000 */
[----:B------:R-:W3:Y:S02]  /*1c210*/  @!P1 SYNCS.PHASECHK.TRANS64 P1, [R21+URZ+0x28c50], R58 ;  /* 0x028c503a150095a7 */ /* 0x000ee4000802007f */
[----:B---3--:R-:W-:Y:S05]  /*1c220*/  @!P1 BRA `(.L_x_8015) ;  /* 0xfffffffc00f09947 */ /* 0x008fea000383ffff */
[----:B------:R-:W-:Y:S05]  /*1c230*/  BRA `(.L_x_8014) ;  /* 0xfffffef400b87947 */ /* 0x000fea000383ffff */
.L_x_8023:
[----:B-1----:R1:W2:Y:S02]  /*1c240*/  SYNCS.PHASECHK.TRANS64.TRYWAIT P1, [R209+URZ+0x28c30], R213 ;  /* 0x028c30d5d10075a7 */ /* 0x0022a4000802017f */
[----:B--2---:R-:W-:Y:S05]  /*1c250*/  @!P1 NANOSLEEP.SYNCS 0x989680 ;  /* 0x009896800000995d */ /* 0x004fea0003900000 */
[----:B------:R-:W2:Y:S02]  /*1c260*/  @!P1 SYNCS.PHASECHK.TRANS64 P1, [R209+URZ+0x28c30], R213 ;  /* 0x028c30d5d10095a7 */ /* 0x000ea4000802007f */
[----:B--2---:R-:W-:Y:S05]  /*1c270*/  @!P1 BRA `(.L_x_8023) ;  /* 0xfffffffc00f09947 */ /* 0x004fea000383ffff */
[----:B------:R-:W-:Y:S05]  /*1c280*/  BRA `(.L_x_8022) ;  /* 0xfffffef800e87947 */ /* 0x000fea000383ffff */
.L_x_8029:
[----:B--2---:R2:W4:Y:S02]  /*1c290*/  SYNCS.PHASECHK.TRANS64.TRYWAIT P1, [R209+URZ+0x28c50], R213 ;  /* 0x028c50d5d10075a7 */ /* 0x004524000802017f */
[----:B----4-:R-:W-:Y:S05]  /*1c2a0*/  @!P1 NANOSLEEP.SYNCS 0x989680 ;  /* 0x009896800000995d */ /* 0x010fea0003900000 */
[----:B------:R-:W4:Y:S02]  /*1c2b0*/  @!P1 SYNCS.PHASECHK.TRANS64 P1, [R209+URZ+0x28c50], R213 ;  /* 0x028c50d5d10095a7 */ /* 0x000f24000802007f */
[----:B----4-:R-:W-:Y:S05]  /*1c2c0*/  @!P1 BRA `(.L_x_8029) ;  /* 0xfffffffc00f09947 */ /* 0x010fea000383ffff */
[----:B------:R-:W-:Y:S05]  /*1c2d0*/  BRA `(.L_x_8028) ;  /* 0xffffff18009c7947 */ /* 0x000fea000383ffff */
.L_x_8038:
[----:B-1----:R1:W2:Y:S02]  /*1c2e0*/  SYNCS.PHASECHK.TRANS64.TRYWAIT P1, [R21+URZ+0x28c30], R197 ;  /* 0x028c30c5150075a7 */ /* 0x0022a4000802017f */
[----:B--2---:R-:W-:Y:S05]  /*1c2f0*/  @!P1 NANOSLEEP.SYNCS 0x989680 ;  /* 0x009896800000995d */ /* 0x004fea0003900000 */
[----:B------:R-:W2:Y:S02]  /*1c300*/  @!P1 SYNCS.PHASECHK.TRANS64 P1, [R21+URZ+0x28c30], R197 ;  /* 0x028c30c5150095a7 */ /* 0x000ea4000802007f */
[----:B--2---:R-:W-:Y:S05]  /*1c310*/  @!P1 BRA `(.L_x_8038) ;  /* 0xfffffffc00f09947 */ /* 0x004fea000383ffff */
[----:B------:R-:W-:Y:S05]  /*1c320*/  BRA `(.L_x_8037) ;  /* 0xffffff1c00b87947 */ /* 0x000fea000383ffff */
.L_x_8044:
[----:B--2---:R2:W3:Y:S02]  /*1c330*/  SYNCS.PHASECHK.TRANS64.TRYWAIT P1, [R21+URZ+0x28c50], R197 ;  /* 0x028c50c5150075a7 */ /* 0x0044e4000802017f */
[----:B---3--:R-:W-:Y:S05]  /*1c340*/  @!P1 NANOSLEEP.SYNCS 0x989680 ;  /* 0x009896800000995d */ /* 0x008fea0003900000 */
[----:B------:R-:W3:Y:S02]  /*1c350*/  @!P1 SYNCS.PHASECHK.TRANS64 P1, [R21+URZ+0x28c50], R197 ;  /* 0x028c50c5150095a7 */ /* 0x000ee4000802007f */
[----:B---3--:R-:W-:Y:S05]  /*1c360*/  @!P1 BRA `(.L_x_8044) ;  /* 0xfffffffc00f09947 */ /* 0x008fea000383ffff */
[----:B------:R-:W-:Y:S05]  /*1c370*/  BRA `(.L_x_8043) ;  /* 0xffffff3800187947 */ /* 0x000fea000383ffff */
.L_x_8075:
[----:B0-----:R-:W0:Y:S01]  /*1c380*/  S2R R8, SR_TID.X ;  /* 0x0000000000087919 */ /* 0x001e220000002100 */
[----:B------:R-:W-:Y:S01]  /*1c390*/  BSSY B1, `(.L_x_8229) ;  /* 0x000000a000017945 */ /* 0x000fe20003800000 */
[----:B------:R-:W-:Y:S01]  /*1c3a0*/  MOV R12, RZ ;  /* 0x000000ff000c7202 */ /* 0x000fe20000000f00 */
[----:B------:R-:W-:Y:S02]  /*1c3b0*/  IMAD.MOV.U32 R11, RZ, RZ, 0x1f ;  /* 0x0000001fff0b7424 */ /* 0x000fe400078e00ff */
[----:B------:R-:W-:Y:S01]  /*1c3c0*/  IMAD.MOV.U32 R15, RZ, RZ, -0x1 ;  /* 0xffffffffff0f7424 */ /* 0x000fe200078e00ff */
[----:B0-----:R-:W-:-:S04]  /*1c3d0*/  SHF.R.U32.HI R8, RZ, 0x5, R8 ;  /* 0x00000005ff087819 */ /* 0x001fc80000011608 */
[----:B------:R-:W-:-:S05]  /*1c3e0*/  LOP3.LUT R8, R8, 0x3, RZ, 0xc0, !PT ;  /* 0x0000000308087812 */ /* 0x000fca00078ec0ff */
[----:B------:R-:W-:-:S07]  /*1c3f0*/  IMAD.MOV.U32 R13, RZ, RZ, R8 ;  /* 0x000000ffff0d7224 */ /* 0x000fce00078e0008 */
[----:B-1----:R-:W-:Y:S05]  /*1c400*/  WARPSYNC.COLLECTIVE R15, `(.L_x_8230) ;  /* 0x000000000f087348 */ /* 0x002fea0003c00000 */
[----:B------:R0:W2:Y:S02]  /*1c410*/  SHFL.IDX P6, R14, R13, R12, R11 ;  /* 0x0000000c0d0e7389 */ /* 0x0000a400000c000b */
[----:B012---:R-:W-:Y:S01]  /*1c420*/  ENDCOLLECTIVE ;  /* 0x000000000000791b */ /* 0x007fe20003800000 */
.L_x_8230:
[----:B------:R-:W-:Y:S05]  /*1c430*/  BSYNC B1 ;  /* 0x0000000000017941 */ /* 0x000fea0003800000 */
.L_x_8229:
[----:B------:R-:W-:Y:S05]  /*1c440*/  BRA `(.L_x_8231) ;  /* 0xffffff8c003c7947 */ /* 0x000fea000383ffff */
.L_x_8077:
[----:B------:R-:W-:Y:S01]  /*1c450*/  BSSY B1, `(.L_x_8232) ;  /* 0x0000006000017945 */ /* 0x000fe20003800000 */
[----:B------:R-:W-:-:S07]  /*1c460*/  IMAD.MOV.U32 R15, RZ, RZ, -0x1 ;  /* 0xffffffffff0f7424 */ /* 0x000fce00078e00ff */
[----:B012---:R-:W-:Y:S05]  /*1c470*/  WARPSYNC.COLLECTIVE R15, `(.L_x_8233) ;  /* 0x000000000f0c7348 */ /* 0x007fea0003c00000 */
[----:B------:R-:W-:Y:S02]  /*1c480*/  ELECT P6, UR62, PT ;  /* 0x00000000003e782f */ /* 0x000fe400038c0000 */
[----:B------:R-:W-:Y:S01]  /*1c490*/  MOV R14, UR62 ;  /* 0x0000003e000e7c02 */ /* 0x000fe20008000f00 */
[----:B012---:R-:W-:Y:S10]  /*1c4a0*/  ENDCOLLECTIVE ;  /* 0x000000000000791b */ /* 0x007ff40003800000 */
.L_x_8233:
[----:B------:R-:W-:Y:S05]  /*1c4b0*/  BSYNC B1 ;  /* 0x0000000000017941 */ /* 0x000fea0003800000 */
.L_x_8232:
[----:B------:R-:W-:Y:S05]  /*1c4c0*/  BRA `(.L_x_8076) ;  /* 0xffffff8c00347947 */ /* 0x000fea000383ffff */
.L_x_8079:
[----:B0-----:R0:W2:Y:S02]  /*1c4d0*/  SYNCS.PHASECHK.TRANS64.TRYWAIT P0, [R23+URZ+0x28c20], R3 ;  /* 0x028c2003170075a7 */ /* 0x0010a4000800017f */
[----:B--2---:R-:W-:Y:S05]  /*1c4e0*/  @!P0 NANOSLEEP.SYNCS 0x989680 ;  /* 0x009896800000895d */ /* 0x004fea0003900000 */
[----:B------:R-:W2:Y:S02]  /*1c4f0*/  @!P0 SYNCS.PHASECHK.TRANS64 P0, [R23+URZ+0x28c20], R3 ;  /* 0x028c2003170085a7 */ /* 0x000ea4000800007f */
[----:B--2---:R-:W-:Y:S05]  /*1c500*/  @!P0 BRA `(.L_x_8079) ;  /* 0xfffffffc00f08947 */ /* 0x004fea000383ffff */
[----:B------:R-:W-:Y:S05]  /*1c510*/  BRA `(.L_x_8234) ;  /* 0xffffff8c00447947 */ /* 0x000fea000383ffff */
.L_x_8083:
[----:B0-----:R0:W1:Y:S02]  /*1c520*/  SYNCS.PHASECHK.TRANS64.TRYWAIT P0, [R3+URZ+0x28ca0], R8 ;  /* 0x028ca008030075a7 */ /* 0x001064000800017f */
[----:B-1----:R-:W-:Y:S05]  /*1c530*/  @!P0 NANOSLEEP.SYNCS 0x989680 ;  /* 0x009896800000895d */ /* 0x002fea0003900000 */
[----:B------:R-:W1:Y:S02]  /*1c540*/  @!P0 SYNCS.PHASECHK.TRANS64 P0, [R3+URZ+0x28ca0], R8 ;  /* 0x028ca008030085a7 */ /* 0x000e64000800007f */
[----:B-1----:R-:W-:Y:S05]  /*1c550*/  @!P0 BRA `(.L_x_8083) ;  /* 0xfffffffc00f08947 */ /* 0x002fea000383ffff */
[----:B------:R-:W-:Y:S05]  /*1c560*/  BRA `(.L_x_8235) ;  /* 0xffffff8c005c7947 */ /* 0x000fea000383ffff */
.L_x_8088:
[----:B-1----:R1:W2:Y:S02]  /*1c570*/  SYNCS.PHASECHK.TRANS64.TRYWAIT P0, [R3+URZ+0x28cc0], R8 ;  /* 0x028cc008030075a7 */ /* 0x0022a4000800017f */
[----:B--2---:R-:W-:Y:S05]  /*1c580*/  @!P0 NANOSLEEP.SYNCS 0x989680 ;  /* 0x009896800000895d */ /* 0x004fea0003900000 */
[----:B------:R-:W2:Y:S02]  /*1c590*/  @!P0 SYNCS.PHASECHK.TRANS64 P0, [R3+URZ+0x28cc0], R8 ;  /* 0x028cc008030085a7 */ /* 0x000ea4000800007f */
[----:B--2---:R-:W-:Y:S05]  /*1c5a0*/  @!P0 BRA `(.L_x_8088) ;  /* 0xfffffffc00f08947 */ /* 0x004fea000383ffff */
[----:B------:R-:W-:Y:S05]  /*1c5b0*/  BRA `(.L_x_8236) ;  /* 0xffffff8c00d87947 */ /* 0x000fea000383ffff */
.L_x_8102:
[----:B0-----:R0:W2:Y:S02]  /*1c5c0*/  SYNCS.PHASECHK.TRANS64.TRYWAIT P1, [R8+URZ+0x28ca0], R2 ;  /* 0x028ca002080075a7 */ /* 0x0010a4000802017f */
[----:B--2---:R-:W-:Y:S05]  /*1c5d0*/  @!P1 NANOSLEEP.SYNCS 0x989680 ;  /* 0x009896800000995d */ /* 0x004fea0003900000 */
[----:B------:R-:W2:Y:S02]  /*1c5e0*/  @!P1 SYNCS.PHASECHK.TRANS64 P1, [R8+URZ+0x28ca0], R2 ;  /* 0x028ca002080095a7 */ /* 0x000ea4000802007f */
[----:B--2---:R-:W-:Y:S05]  /*1c5f0*/  @!P1 BRA `(.L_x_8102) ;  /* 0xfffffffc00f09947 */ /* 0x004fea000383ffff */
[----:B------:R-:W-:Y:S05]  /*1c600*/  BRA `(.L_x_8237) ;  /* 0xffffff98003c7947 */ /* 0x000fea000383ffff */
.L_x_8107:
[----:B-1----:R1:W2:Y:S02]  /*1c610*/  SYNCS.PHASECHK.TRANS64.TRYWAIT P1, [R8+URZ+0x28cc0], R2 ;  /* 0x028cc002080075a7 */ /* 0x0022a4000802017f */
[----:B--2---:R-:W-:Y:S05]  /*1c620*/  @!P1 NANOSLEEP.SYNCS 0x989680 ;  /* 0x009896800000995d */ /* 0x004fea0003900000 */
[----:B------:R-:W2:Y:S02]  /*1c630*/  @!P1 SYNCS.PHASECHK.TRANS64 P1, [R8+URZ+0x28cc0], R2 ;  /* 0x028cc002080095a7 */ /* 0x000ea4000802007f */
[----:B--2---:R-:W-:Y:S05]  /*1c640*/  @!P1 BRA `(.L_x_8107) ;  /* 0xfffffffc00f09947 */ /* 0x004fea000383ffff */
[----:B------:R-:W-:Y:S05]  /*1c650*/  BRA `(.L_x_8238) ;  /* 0xffffff9800b47947 */ /* 0x000fea000383ffff */
.L_x_8127:
[----:B------:R-:W0:Y:S01]  /*1c660*/  S2R R11, SR_TID.X ;  /* 0x00000000000b7919 */ /* 0x000e220000002100 */
[----:B------:R-:W-:Y:S01]  /*1c670*/  BSSY B0, `(.L_x_8239) ;  /* 0x000000a000007945 */ /* 0x000fe20003800000 */
[----:B------:R-:W-:Y:S02]  /*1c680*/  IMAD.MOV.U32 R12, RZ, RZ, RZ ;  /* 0x000000ffff0c7224 */ /* 0x000fe400078e00ff */
[----:B------:R-:W-:Y:S01]  /*1c690*/  IMAD.MOV.U32 R15, RZ, RZ, -0x1 ;  /* 0xffffffffff0f7424 */ /* 0x000fe200078e00ff */
[----:B0-----:R-:W-:-:S04]  /*1c6a0*/  SHF.R.U32.HI R11, RZ, 0x5, R11 ;  /* 0x00000005ff0b7819 */ /* 0x001fc8000001160b */
[----:B------:R-:W-:-:S05]  /*1c6b0*/  LOP3.LUT R11, R11, 0x3, RZ, 0xc0, !PT ;  /* 0x000000030b0b7812 */ /* 0x000fca00078ec0ff */
[----:B------:R-:W-:Y:S01]  /*1c6c0*/  IMAD.MOV.U32 R13, RZ, RZ, R11 ;  /* 0x000000ffff0d7224 */ /* 0x000fe200078e000b */
[----:B------:R-:W-:-:S07]  /*1c6d0*/  MOV R11, 0x1f ;  /* 0x0000001f000b7802 */ /* 0x000fce0000000f00 */
[----:B-----5:R-:W-:Y:S05]  /*1c6e0*/  WARPSYNC.COLLECTIVE R15, `(.L_x_8240) ;  /* 0x000000000f087348 */ /* 0x020fea0003c00000 */
[----:B------:R0:W1:Y:S02]  /*1c6f0*/  SHFL.IDX P6, R14, R13, R12, R11 ;  /* 0x0000000c0d0e7389 */ /* 0x00006400000c000b */
[----:B01---5:R-:W-:Y:S01]  /*1c700*/  ENDCOLLECTIVE ;  /* 0x000000000000791b */ /* 0x023fe20003800000 */
.L_x_8240:
[----:B------:R-:W-:Y:S05]  /*1c710*/  BSYNC B0 ;  /* 0x0000000000007941 */ /* 0x000fea0003800000 */
.L_x_8239:
[----:B------:R-:W-:Y:S05]  /*1c720*/  BRA `(.L_x_8241) ;  /* 0xffffffac00dc7947 */ /* 0x000fea000383ffff */
.L_x_8130:
[----:B0-----:R0:W1:Y:S02]  /*1c730*/  SYNCS.PHASECHK.TRANS64.TRYWAIT P0, [R31+URZ+0x28c40], R0 ;  /* 0x028c40001f0075a7 */ /* 0x001064000800017f */
[----:B-1----:R-:W-:Y:S05]  /*1c740*/  @!P0 NANOSLEEP.SYNCS 0x989680 ;  /* 0x009896800000895d */ /* 0x002fea0003900000 */
[----:B------:R-:W1:Y:S02]  /*1c750*/  @!P0 SYNCS.PHASECHK.TRANS64 P0, [R31+URZ+0x28c40], R0 ;  /* 0x028c40001f0085a7 */ /* 0x000e64000800007f */
[----:B-1----:R-:W-:Y:S05]  /*1c760*/  @!P0 BRA `(.L_x_8130) ;  /* 0xfffffffc00f08947 */ /* 0x002fea000383ffff */
[----:B------:R-:W-:Y:S05]  /*1c770*/  BRA `(.L_x_8242) ;  /* 0xffffffb0001c7947 */ /* 0x000fea000383ffff */
.L_x_8131:
        /* <DEDUP_REMOVED lines=8> */
.L_x_8244:
[----:B------:R-:W-:Y:S05]  /*1c800*/  BSYNC B0 ;  /* 0x0000000000007941 */ /* 0x000fea0003800000 */
.L_x_8243:
        /* <DEDUP_REMOVED lines=9> */
.L_x_8245:
[----:B------:R-:W-:Y:S02]  /*1c8a0*/  IMAD.MOV.U32 R13, RZ, RZ, R4 ;  /* 0x000000ffff0d7224 */ /* 0x000fe400078e0004 */
[----:B------:R-:W-:Y:S02]  /*1c8b0*/  IMAD.MOV.U32 R12, RZ, RZ, 0x1 ;  /* 0x00000001ff0c7424 */ /* 0x000fe400078e00ff */
[----:B------:R-:W-:-:S07]  /*1c8c0*/  IMAD.MOV.U32 R3, RZ, RZ, R14 ;  /* 0x000000ffff037224 */ /* 0x000fce00078e000e */
[----:B------:R-:W-:Y:S05]  /*1c8d0*/  WARPSYNC.COLLECTIVE R15, `(.L_x_8246) ;  /* 0x000000000f087348 */ /* 0x000fea0003c00000 */
[----:B------:R0:W1:Y:S02]  /*1c8e0*/  SHFL.IDX P6, R14, R13, R12, R11 ;  /* 0x0000000c0d0e7389 */ /* 0x00006400000c000b */
[----:B01----:R-:W-:Y:S01]  /*1c8f0*/  ENDCOLLECTIVE ;  /* 0x000000000000791b */ /* 0x003fe20003800000 */
.L_x_8246:
        /* <DEDUP_REMOVED lines=15> */
.L_x_8247:
[----:B------:R-:W-:Y:S02]  /*1c9f0*/  @P0 IMAD R6, R5, 0x2, R23 ;  /* 0x0000000205060824 */ /* 0x000fe400078e0217 */
[----:B------:R-:W-:Y:S02]  /*1ca00*/  IMAD.MOV.U32 R13, RZ, RZ, R4 ;  /* 0x000000ffff0d7224 */ /* 0x000fe400078e0004 */
[----:B------:R-:W-:Y:S01]  /*1ca10*/  IMAD.MOV.U32 R12, RZ, RZ, 0x2 ;  /* 0x00000002ff0c7424 */ /* 0x000fe200078e00ff */
[----:B------:R-:W-:-:S07]  /*1ca20*/  MOV R3, R14 ;  /* 0x0000000e00037202 */ /* 0x000fce0000000f00 */
[----:B------:R-:W-:Y:S05]  /*1ca30*/  WARPSYNC.COLLECTIVE R15, `(.L_x_8248) ;  /* 0x000000000f087348 */ /* 0x000fea0003c00000 */
[----:B------:R0:W1:Y:S02]  /*1ca40*/  SHFL.IDX P6, R14, R13, R12, R11 ;  /* 0x0000000c0d0e7389 */ /* 0x00006400000c000b */
[----:B01----:R-:W-:Y:S01]  /*1ca50*/  ENDCOLLECTIVE ;  /* 0x000000000000791b */ /* 0x003fe20003800000 */
.L_x_8248:
        /* <DEDUP_REMOVED lines=15> */
.L_x_8249:
[----:B------:R-:W-:Y:S02]  /*1cb50*/  @P0 IMAD R6, R5, 0x2, R23 ;  /* 0x0000000205060824 */ /* 0x000fe400078e0217 */
[----:B------:R-:W-:Y:S02]  /*1cb60*/  IMAD.MOV.U32 R13, RZ, RZ, R4 ;  /* 0x000000ffff0d7224 */ /* 0x000fe400078e0004 */
[----:B------:R-:W-:Y:S02]  /*1cb70*/  IMAD.MOV.U32 R12, RZ, RZ, 0x3 ;  /* 0x00000003ff0c7424 */ /* 0x000fe400078e00ff */
[----:B------:R-:W-:-:S07]  /*1cb80*/  IMAD.MOV.U32 R3, RZ, RZ, R14 ;  /* 0x000000ffff037224 */ /* 0x000fce00078e000e */
[----:B------:R-:W-:Y:S05]  /*1cb90*/  WARPSYNC.COLLECTIVE R15, `(.L_x_8250) ;  /* 0x000000000f087348 */ /* 0x000fea0003c00000 */
[----:B------:R0:W1:Y:S02]  /*1cba0*/  SHFL.IDX P6, R14, R13, R12, R11 ;  /* 0x0000000c0d0e7389 */ /* 0x00006400000c000b */
[----:B01----:R-:W-:Y:S01]  /*1cbb0*/  ENDCOLLECTIVE ;  /* 0x000000000000791b */ /* 0x003fe20003800000 */
.L_x_8250:
[----:B------:R-:W-:-:S05]  /*1cbc0*/  @P0 LEA R3, P1, R7, R3, 0x1 ;  /* 0x0000000307030211 */ /* 0x000fca00078208ff */
[----:B------:R-:W-:-:S05]  /*1cbd0*/  @P0 IMAD.X R2, RZ, RZ, R2, P1 ;  /* 0x000000ffff020224 */ /* 0x000fca00008e0602 */
[----:B------:R-:W-:Y:S01]  /*1cbe0*/  @P0 LOP3.LUT R3, R3, R2, RZ, 0x3c, !PT ;  /* 0x0000000203030212 */ /* 0x000fe200078e3cff */
[----:B------:R-:W-:-:S03]  /*1cbf0*/  IMAD.MOV.U32 R13, RZ, RZ, R0 ;  /* 0x000000ffff0d7224 */ /* 0x000fc600078e0000 */
[----:B------:R-:W-:-:S04]  /*1cc00*/  @P0 LOP3.LUT R2, R3, R2, RZ, 0x3c, !PT ;  /* 0x0000000203020212 */ /* 0x000fc800078e3cff */
[----:B------:R-:W-:Y:S02]  /*1cc10*/  @P0 LOP3.LUT R3, R3, R2, RZ, 0x3c, !PT ;  /* 0x0000000203030212 */ /* 0x000fe400078e3cff */
[----:B------:R-:W-:-:S07]  /*1cc20*/  MOV R4, R14 ;  /* 0x0000000e00047202 */ /* 0x000fce0000000f00 */
[----:B------:R-:W-:Y:S05]  /*1cc30*/  WARPSYNC.COLLECTIVE R15, `(.L_x_8251) ;  /* 0x000000000f087348 */ /* 0x000fea0003c00000 */
[----:B------:R0:W1:Y:S02]  /*1cc40*/  SHFL.IDX P6, R14, R13, R12, R11 ;  /* 0x0000000c0d0e7389 */ /* 0x00006400000c000b */
[----:B01----:R-:W-:Y:S01]  /*1cc50*/  ENDCOLLECTIVE ;  /* 0x000000000000791b */ /* 0x003fe20003800000 */
.L_x_8251:
[----:B------:R-:W-:Y:S01]  /*1cc60*/  @!PT LDS RZ, [RZ] ;  /* 0x00000000fffff984 */ /* 0x000fe20000000800 */
[----:B------:R-:W-:Y:S01]  /*1cc70*/  @!PT LDS RZ, [RZ] ;  /* 0x00000000fffff984 */ /* 0x000fe20000000800 */
[----:B------:R-:W-:Y:S01]  /*1cc80*/  @!PT LDS RZ, [RZ] ;  /* 0x00000000fffff984 */ /* 0x000fe20000000800 */
[----:B------:R1:W-:Y:S01]  /*1cc90*/  @P0 LDGSTS.E.BYPASS.LTC128B.128 [R6+0x23400], desc[UR40][R2.64], !P2 ;  /* 0x2340000002060fae */ /* 0x0003e2000d101d68 */
[----:B------:R-:W-:Y:S01]  /*1cca0*/  IMAD.MOV.U32 R0, RZ, RZ, R14 ;  /* 0x000000ffff007224 */ /* 0x000fe200078e000e */
[----:B------:R-:W-:Y:S06]  /*1ccb0*/  BRA `(.L_x_8252) ;  /* 0xffffffac00cc7947 */ /* 0x000fec000383ffff */
.L_x_8136:
        /* <DEDUP_REMOVED lines=9> */
.L_x_8253:
[C---:B------:R-:W-:Y:S02]  /*1cd50*/  ISETP.GE.AND P0, PT, R17.reuse, R3, PT ;  /* 0x000000031100720c */ /* 0x040fe40003f06270 */
[----:B------:R-:W-:Y:S01]  /*1cd60*/  IADD3 R6, R17, 0x10, RZ ;  /* 0x0000001011067810 */ /* 0x000fe20007ffe0ff */
[----:B------:R-:W-:Y:S02]  /*1cd70*/  IMAD.MOV.U32 R13, RZ, RZ, R0 ;  /* 0x000000ffff0d7224 */ /* 0x000fe400078e0000 */
[----:B------:R-:W-:-:S08]  /*1cd80*/  IMAD.MOV.U32 R4, RZ, RZ, R14 ;  /* 0x000000ffff047224 */ /* 0x000fd000078e000e */
[----:B------:R-:W-:Y:S05]  /*1cd90*/  WARPSYNC.COLLECTIVE R15, `(.L_x_8254) ;  /* 0x000000000f087348 */ /* 0x000fea0003c00000 */
[----:B------:R0:W1:Y:S02]  /*1cda0*/  SHFL.IDX P6, R14, R13, R12, R11 ;  /* 0x0000000c0d0e7389 */ /* 0x00006400000c000b */
[----:B01----:R-:W-:Y:S01]  /*1cdb0*/  ENDCOLLECTIVE ;  /* 0x000000000000791b */ /* 0x003fe20003800000 */
.L_x_8254:
[----:B------:R-:W-:Y:S02]  /*1cdc0*/  IMAD.MOV.U32 R13, RZ, RZ, R2 ;  /* 0x000000ffff0d7224 */ /* 0x000fe400078e0002 */
[----:B------:R-:W-:Y:S02]  /*1cdd0*/  IMAD.MOV.U32 R12, RZ, RZ, 0x1 ;  /* 0x00000001ff0c7424 */ /* 0x000fe400078e00ff */
[----:B------:R-:W-:-:S07]  /*1cde0*/  IMAD.MOV.U32 R5, RZ, RZ, R14 ;  /* 0x000000ffff057224 */ /* 0x000fce00078e000e */
[----:B------:R-:W-:Y:S05]  /*1cdf0*/  WARPSYNC.COLLECTIVE R15, `(.L_x_8255) ;  /* 0x000000000f087348 */ /* 0x000fea0003c00000 */
[----:B------:R0:W1:Y:S02]  /*1ce00*/  SHFL.IDX P6, R14, R13, R12, R11 ;  /* 0x0000000c0d0e7389 */ /* 0x00006400000c000b */
[----:B01----:R-:W-:Y:S01]  /*1ce10*/  ENDCOLLECTIVE ;  /* 0x000000000000791b */ /* 0x003fe20003800000 */
.L_x_8255:
        /* <DEDUP_REMOVED lines=15> */
.L_x_8256:
[----:B------:R-:W-:Y:S02]  /*1cf10*/  IMAD.MOV.U32 R13, RZ, RZ, R2 ;  /* 0x000000ffff0d7224 */ /* 0x000fe400078e0002 */
[----:B------:R-:W-:Y:S02]  /*1cf20*/  IMAD.MOV.U32 R12, RZ, RZ, 0x2 ;  /* 0x00000002ff0c7424 */ /* 0x000fe400078e00ff */
[----:B------:R-:W-:-:S07]  /*1cf30*/  IMAD.MOV.U32 R5, RZ, RZ, R14 ;  /* 0x000000ffff057224 */ /* 0x000fce00078e000e */
[----:B------:R-:W-:Y:S05]  /*1cf40*/  WARPSYNC.COLLECTIVE R15, `(.L_x_8257) ;  /* 0x000000000f087348 */ /* 0x000fea0003c00000 */
[----:B------:R0:W1:Y:S02]  /*1cf50*/  SHFL.IDX P6, R14, R13, R12, R11 ;  /* 0x0000000c0d0e7389 */ /* 0x00006400000c000b */
[----:B01----:R-:W-:Y:S01]  /*1cf60*/  ENDCOLLECTIVE ;  /* 0x000000000000791b */ /* 0x003fe20003800000 */
.L_x_8257:
        /* <DEDUP_REMOVED lines=16> */
.L_x_8258:
[----:B------:R-:W-:Y:S02]  /*1d070*/  IMAD.MOV.U32 R13, RZ, RZ, R2 ;  /* 0x000000ffff0d7224 */ /* 0x000fe400078e0002 */
[----:B------:R-:W-:Y:S01]  /*1d080*/  IMAD.MOV.U32 R12, RZ, RZ, 0x3 ;  /* 0x00000003ff0c7424 */ /* 0x000fe200078e00ff */
[----:B------:R-:W-:-:S07]  /*1d090*/  MOV R5, R14 ;  /* 0x0000000e00057202 */ /* 0x000fce0000000f00 */
[----:B------:R-:W-:Y:S05]  /*1d0a0*/  WARPSYNC.COLLECTIVE R15, `(.L_x_8259) ;  /* 0x000000000f087348 */ /* 0x000fea0003c00000 */
[----:B------:R0:W1:Y:S02]  /*1d0b0*/  SHFL.IDX P6, R14, R13, R12, R11 ;  /* 0x0000000c0d0e7389 */ /* 0x00006400000c000b */
[----:B01----:R-:W-:Y:S01]  /*1d0c0*/  ENDCOLLECTIVE ;  /* 0x000000000000791b */ /* 0x003fe20003800000 */
.L_x_8259:
        /* <DEDUP_REMOVED lines=14> */
.L_x_8260:
[----:B------:R-:W-:Y:S01]  /*1d1b0*/  MOV R0, R14 ;  /* 0x0000000e00007202 */ /* 0x000fe20000000f00 */
[----:B------:R-:W-:Y:S06]  /*1d1c0*/  BRA `(.L_x_8261) ;  /* 0xffffffb000fc7947 */ /* 0x000fec000383ffff */
.L_x_8139:
[----:B0-----:R0:W1:Y:S02]  /*1d1d0*/  SYNCS.PHASECHK.TRANS64.TRYWAIT P0, [R23+URZ+0x28c20], R0 ;  /* 0x028c2000170075a7 */ /* 0x001064000800017f */
[----:B-1----:R-:W-:Y:S05]  /*1d1e0*/  @!P0 NANOSLEEP.SYNCS 0x989680 ;  /* 0x009896800000895d */ /* 0x002fea0003900000 */
[----:B------:R-:W1:Y:S02]  /*1d1f0*/  @!P0 SYNCS.PHASECHK.TRANS64 P0, [R23+URZ+0x28c20], R0 ;  /* 0x028c2000170085a7 */ /* 0x000e64000800007f */
[----:B-1----:R-:W-:Y:S05]  /*1d200*/  @!P0 BRA `(.L_x_8139) ;  /* 0xfffffffc00f08947 */ /* 0x002fea000383ffff */
[----:B------:R-:W-:Y:S05]  /*1d210*/  BRA `(.L_x_8262) ;  /* 0xffffffb400587947 */ /* 0x000fea000383ffff */
.L_x_8142:
[----:B0-----:R0:W1:Y:S02]  /*1d220*/  SYNCS.PHASECHK.TRANS64.TRYWAIT P0, [R31+URZ+0x28c60], R0 ;  /* 0x028c60001f0075a7 */ /* 0x001064000800017f */
[----:B-1----:R-:W-:Y:S05]  /*1d230*/  @!P0 NANOSLEEP.SYNCS 0x989680 ;  /* 0x009896800000895d */ /* 0x002fea0003900000 */
[----:B------:R-:W1:Y:S02]  /*1d240*/  @!P0 SYNCS.PHASECHK.TRANS64 P0, [R31+URZ+0x28c60], R0 ;  /* 0x028c60001f0085a7 */ /* 0x000e64000800007f */
[----:B-1----:R-:W-:Y:S05]  /*1d250*/  @!P0 BRA `(.L_x_8142) ;  /* 0xfffffffc00f08947 */ /* 0x002fea000383ffff */
[----:B------:R-:W-:Y:S05]  /*1d260*/  BRA `(.L_x_8263) ;  /* 0xffffffb400687947 */ /* 0x000fea000383ffff */
.L_x_8143:
        /* <DEDUP_REMOVED lines=8> */
.L_x_8265:
[----:B------:R-:W-:Y:S05]  /*1d2f0*/  BSYNC B0 ;  /* 0x0000000000007941 */ /* 0x000fea0003800000 */
.L_x_8264:
[----:B------:R0:W5:Y:S01]  /*1d300*/  LDL R8, [R1+0xc] ;  /* 0x00000c0001087983 */ /* 0x0001620000100800 */
[----:B------:R-:W-:Y:S01]  /*1d310*/  MOV R13, R5 ;  /* 0x00000005000d7202 */ /* 0x000fe20000000f00 */
[----:B------:R-:W-:Y:S01]  /*1d320*/  IMAD.MOV.U32 R12, RZ, RZ, RZ ;  /* 0x000000ffff0c7224 */ /* 0x000fe200078e00ff */
[C---:B------:R-:W-:Y:S01]  /*1d330*/  LOP3.LUT P5, RZ, R32.reuse, 0x2, RZ, 0xc0, !PT ;  /* 0x0000000220ff7812 */ /* 0x040fe200078ac0ff */
        /* <DEDUP_REMOVED lines=11> */
.L_x_8266:
[----:B------:R-:W-:Y:S01]  /*1d3f0*/  LOP3.LUT P2, RZ, R32, 0x10, RZ, 0xc0, !PT ;  /* 0x0000001020ff7812 */ /* 0x000fe2000784c0ff */
[----:B------:R-:W-:Y:S02]  /*1d400*/  IMAD.MOV.U32 R13, RZ, RZ, R6 ;  /* 0x000000ffff0d7224 */ /* 0x000fe400078e0006 */
[----:B------:R-:W-:Y:S02]  /*1d410*/  IMAD.MOV.U32 R12, RZ, RZ, 0x1 ;  /* 0x00000001ff0c7424 */ /* 0x000fe400078e00ff */
[----:B------:R-:W-:Y:S02]  /*1d420*/  IMAD.SHL.U32 R7, R7, 0x8, RZ ;  /* 0x0000000807077824 */ /* 0x000fe400078e00ff */
[----:B------:R-:W-:-:S03]  /*1d430*/  IMAD.MOV.U32 R2, RZ, RZ, R14 ;  /* 0x000000ffff027224 */ /* 0x000fc600078e000e */
[----:B------:R-:W-:-:S04]  /*1d440*/  LOP3.LUT R7, R7, 0x38, RZ, 0xc0, !PT ;  /* 0x0000003807077812 */ /* 0x000fc800078ec0ff */
[----:B------:R-:W-:Y:S02]  /*1d450*/  SHF.L.U32 R0, R7, 0x1, RZ ;  /* 0x0000000107007819 */ /* 0x000fe400000006ff */
[----:B------:R-:W-:Y:S02]  /*1d460*/  LOP3.LUT R7, R32, 0x1, RZ, 0xc0, !PT ;  /* 0x0000000120077812 */ /* 0x000fe400078ec0ff */
        /* <DEDUP_REMOVED lines=32> */
.L_x_8267:
[----:B------:R-:W-:Y:S01]  /*1d670*/  MOV R13, R5 ;  /* 0x00000005000d7202 */ /* 0x000fe20000000f00 */
[----:B------:R-:W-:-:S07]  /*1d680*/  IMAD.MOV.U32 R3, RZ, RZ, R14 ;  /* 0x000000ffff037224 */ /* 0x000fce00078e000e */
[----:B------:R-:W-:Y:S05]  /*1d690*/  WARPSYNC.COLLECTIVE R15, `(.L_x_8268) ;  /* 0x000000000f087348 */ /* 0x000fea0003c00000 */
[----:B------:R0:W1:Y:S02]  /*1d6a0*/  SHFL.IDX P6, R14, R13, R12, R11 ;  /* 0x0000000c0d0e7389 */ /* 0x00006400000c000b */
[----:B01----:R-:W-:Y:S01]  /*1d6b0*/  ENDCOLLECTIVE ;  /* 0x000000000000791b */ /* 0x003fe20003800000 */
.L_x_8268:
        /* <DEDUP_REMOVED lines=29> */
.L_x_8269:
[----:B------:R-:W-:Y:S01]  /*1d890*/  MOV R13, R5 ;  /* 0x00000005000d7202 */ /* 0x000fe20000000f00 */
[----:B------:R-:W-:-:S07]  /*1d8a0*/  IMAD.MOV.U32 R7, RZ, RZ, R14 ;  /* 0x000000ffff077224 */ /* 0x000fce00078e000e */
[----:B------:R-:W-:Y:S05]  /*1d8b0*/  WARPSYNC.COLLECTIVE R15, `(.L_x_8270) ;  /* 0x000000000f087348 */ /* 0x000fea0003c00000 */
[----:B------:R0:W1:Y:S02]  /*1d8c0*/  SHFL.IDX P6, R14, R13, R12, R11 ;  /* 0x0000000c0d0e7389 */ /* 0x00006400000c000b */
[----:B01----:R-:W-:Y:S01]  /*1d8d0*/  ENDCOLLECTIVE ;  /* 0x000000000000791b */ /* 0x003fe20003800000 */
.L_x_8270:
        /* <DEDUP_REMOVED lines=29> */
.L_x_8271:
[----:B------:R-:W-:Y:S01]  /*1dab0*/  MOV R13, R5 ;  /* 0x00000005000d7202 */ /* 0x000fe20000000f00 */
[----:B------:R-:W-:-:S07]  /*1dac0*/  IMAD.MOV.U32 R6, RZ, RZ, R14 ;  /* 0x000000ffff067224 */ /* 0x000fce00078e000e */
[----:B------:R-:W-:Y:S05]  /*1dad0*/  WARPSYNC.COLLECTIVE R15, `(.L_x_8272) ;  /* 0x000000000f087348 */ /* 0x000fea0003c00000 */
[----:B------:R0:W1:Y:S02]  /*1dae0*/  SHFL.IDX P6, R14, R13, R12, R11 ;  /* 0x0000000c0d0e7389 */ /* 0x00006400000c000b */
[----:B01----:R-:W-:Y:S01]  /*1daf0*/  ENDCOLLECTIVE ;  /* 0x000000000000791b */ /* 0x003fe20003800000 */
.L_x_8272:
[----:B------:R-:W-:Y:S01]  /*1db00*/  IMAD.MOV.U32 R2, RZ, RZ, R14 ;  /* 0x000000ffff027224 */ /* 0x000fe200078e000e */
[----:B------:R-:W-:Y:S06]  /*1db10*/  BRA `(.L_x_8273) ;  /* 0xffffffb400007947 */ /* 0x000fec000383ffff */
.L_x_8150:
[----:B0-----:R0:W1:Y:S02]  /*1db20*/  SYNCS.PHASECHK.TRANS64.TRYWAIT P0, [R6+URZ+0x28c40], R17 ;  /* 0x028c4011060075a7 */ /* 0x001064000800017f */
[----:B-1----:R-:W-:Y:S05]  /*1db30*/  @!P0 NANOSLEEP.SYNCS 0x989680 ;  /* 0x009896800000895d */ /* 0x002fea0003900000 */
[----:B------:R-:W1:Y:S02]  /*1db40*/  @!P0 SYNCS.PHASECHK.TRANS64 P0, [R6+URZ+0x28c40], R17 ;  /* 0x028c4011060085a7 */ /* 0x000e64000800007f */
[----:B-1----:R-:W-:Y:S05]  /*1db50*/  @!P0 BRA `(.L_x_8150) ;  /* 0xfffffffc00f08947 */ /* 0x002fea000383ffff */
[----:B------:R-:W-:Y:S05]  /*1db60*/  BRA `(.L_x_8274) ;  /* 0xffffffb800907947 */ /* 0x000fea000383ffff */
.L_x_8151:
        /* <DEDUP_REMOVED lines=8> */
.L_x_8276:
[----:B------:R-:W-:Y:S05]  /*1dbf0*/  BSYNC B1 ;  /* 0x0000000000017941 */ /* 0x000fea0003800000 */
.L_x_8275:
        /* <DEDUP_REMOVED lines=9> */
.L_x_8277:
[----:B------:R-:W-:Y:S02]  /*1dc90*/  IMAD.MOV.U32 R13, RZ, RZ, R27 ;  /* 0x000000ffff0d7224 */ /* 0x000fe400078e001b */
[----:B------:R-:W-:Y:S02]  /*1dca0*/  IMAD.MOV.U32 R12, RZ, RZ, 0x1 ;  /* 0x00000001ff0c7424 */ /* 0x000fe400078e00ff */
[----:B------:R-:W-:-:S07]  /*1dcb0*/  IMAD.MOV.U32 R2, RZ, RZ, R14 ;  /* 0x000000ffff027224 */ /* 0x000fce00078e000e */
[----:B------:R-:W-:Y:S05]  /*1dcc0*/  WARPSYNC.COLLECTIVE R15, `(.L_x_8278) ;  /* 0x000000000f087348 */ /* 0x000fea0003c00000 */
[----:B------:R0:W1:Y:S02]  /*1dcd0*/  SHFL.IDX P6, R14, R13, R12, R11 ;  /* 0x0000000c0d0e7389 */ /* 0x00006400000c000b */
[----:B01----:R-:W-:Y:S01]  /*1dce0*/  ENDCOLLECTIVE ;  /* 0x000000000000791b */ /* 0x003fe20003800000 */
.L_x_8278:
[----:B------:R-:W-:-:S04]  /*1dcf0*/  IADD3 R2, P0, R2, R0, RZ ;  /* 0x0000000002027210 */ /* 0x000fc80007f1e0ff */
[----:B------:R-:W-:-:S05]  /*1dd00*/  IADD3.X R3, RZ, R3, RZ, P0, !PT ;  /* 0x00000003ff037210 */ /* 0x000fca00007fe4ff */
        /* <DEDUP_REMOVED lines=9> */
.L_x_8279:
[----:B------:R-:W-:Y:S02]  /*1dda0*/  IMAD.MOV.U32 R13, RZ, RZ, R27 ;  /* 0x000000ffff0d7224 */ /* 0x000fe400078e001b */
[----:B------:R-:W-:Y:S01]  /*1ddb0*/  IMAD.MOV.U32 R12, RZ, RZ, 0x2 ;  /* 0x00000002ff0c7424 */ /* 0x000fe200078e00ff */
[----:B------:R-:W-:-:S07]  /*1ddc0*/  MOV R2, R14 ;  /* 0x0000000e00027202 */ /* 0x000fce0000000f00 */
[----:B------:R-:W-:Y:S05]  /*1ddd0*/  WARPSYNC.COLLECTIVE R15, `(.L_x_8280) ;  /* 0x000000000f087348 */ /* 0x000fea0003c00000 */
[----:B------:R0:W1:Y:S02]  /*1dde0*/  SHFL.IDX P6, R14, R13, R12, R11 ;  /* 0x0000000c0d0e7389 */ /* 0x00006400000c000b */
[----:B01----:R-:W-:Y:S01]  /*1ddf0*/  ENDCOLLECTIVE ;  /* 0x000000000000791b */ /* 0x003fe20003800000 */
.L_x_8280:
        /* <DEDUP_REMOVED lines=11> */
.L_x_8281:
[----:B------:R-:W-:Y:S02]  /*1deb0*/  IMAD.MOV.U32 R13, RZ, RZ, R27 ;  /* 0x000000ffff0d7224 */ /* 0x000fe400078e001b */
[----:B------:R-:W-:Y:S01]  /*1dec0*/  IMAD.MOV.U32 R12, RZ, RZ, 0x3 ;  /* 0x00000003ff0c7424 */ /* 0x000fe200078e00ff */
[----:B------:R-:W-:-:S07]  /*1ded0*/  MOV R2, R14 ;  /* 0x0000000e00027202 */ /* 0x000fce0000000f00 */
[----:B------:R-:W-:Y:S05]  /*1dee0*/  WARPSYNC.COLLECTIVE R15, `(.L_x_8282) ;  /* 0x000000000f087348 */ /* 0x000fea0003c00000 */
[----:B------:R0:W1:Y:S02]  /*1def0*/  SHFL.IDX P6, R14, R13, R12, R11 ;  /* 0x0000000c0d0e7389 */ /* 0x00006400000c000b */
[----:B01----:R-:W-:Y:S01]  /*1df00*/  ENDCOLLECTIVE ;  /* 0x000000000000791b */ /* 0x003fe20003800000 */
.L_x_8282:
        /* <DEDUP_REMOVED lines=11> */
.L_x_8283:
[----:B------:R-:W-:Y:S01]  /*1dfc0*/  MOV R2, R14 ;  /* 0x0000000e00027202 */ /* 0x000fe20000000f00 */
[----:B------:R-:W-:Y:S06]  /*1dfd0*/  BRA `(.L_x_8284) ;  /* 0xffffffb800207947 */ /* 0x000fec000383ffff */
.L_x_8156:
[----:B---3--:R3:W4:Y:S02]  /*1dfe0*/  SYNCS.PHASECHK.TRANS64.TRYWAIT P0, [R6+URZ+0x28c60], R17 ;  /* 0x028c6011060075a7 */ /* 0x008724000800017f */
[----:B----4-:R-:W-:Y:S05]  /*1dff0*/  @!P0 NANOSLEEP.SYNCS 0x989680 ;  /* 0x009896800000895d */ /* 0x010fea0003900000 */
[----:B------:R-:W4:Y:S02]  /*1e000*/  @!P0 SYNCS.PHASECHK.TRANS64 P0, [R6+URZ+0x28c60], R17 ;  /* 0x028c6011060085a7 */ /* 0x000f24000800007f */
[----:B----4-:R-:W-:Y:S05]  /*1e010*/  @!P0 BRA `(.L_x_8156) ;  /* 0xfffffffc00f08947 */ /* 0x010fea000383ffff */
[----:B------:R-:W-:Y:S05]  /*1e020*/  BRA `(.L_x_8285) ;  /* 0xffffffb800707947 */ /* 0x000fea000383ffff */
.L_x_8157:
        /* <DEDUP_REMOVED lines=8> */
.L_x_8287:
[----:B------:R-:W-:Y:S05]  /*1e0b0*/  BSYNC B1 ;  /* 0x0000000000017941 */ /* 0x000fea0003800000 */
.L_x_8286:
[----:B------:R-:W-:Y:S01]  /*1e0c0*/  MOV R13, R9 ;  /* 0x00000009000d7202 */ /* 0x000fe20000000f00 */
[----:B------:R-:W-:Y:S01]  /*1e0d0*/  IMAD.MOV.U32 R12, RZ, RZ, RZ ;  /* 0x000000ffff0c7224 */ /* 0x000fe200078e00ff */
[C---:B------:R-:W-:Y:S01]  /*1e0e0*/  LOP3.LUT P2, RZ, R22.reuse, 0x40, RZ, 0xc0, !PT ;  /* 0x0000004016ff7812 */ /* 0x040fe2000784c0ff */
[----:B------:R-:W-:Y:S01]  /*1e0f0*/  IMAD.MOV.U32 R11, RZ, RZ, 0x181f ;  /* 0x0000181fff0b7424 */ /* 0x000fe200078e00ff */
[C---:B------:R-:W-:Y:S01]  /*1e100*/  LOP3.LUT P1, RZ, R22.reuse, 0x20, RZ, 0xc0, !PT ;  /* 0x0000002016ff7812 */ /* 0x040fe2000782c0ff */
[----:B------:R-:W-:Y:S01]  /*1e110*/  IMAD.MOV.U32 R15, RZ, RZ, -0x1 ;  /* 0xffffffffff0f7424 */ /* 0x000fe200078e00ff */
[----:B------:R-:W-:Y:S01]  /*1e120*/  LOP3.LUT R22, R22, 0xffffdfff, RZ, 0xc0, !PT ;  /* 0xffffdfff16167812 */ /* 0x000fe200078ec0ff */
[----:B------:R-:W-:Y:S01]  /*1e130*/  IMAD.MOV.U32 R3, RZ, RZ, R14 ;  /* 0x000000ffff037224 */ /* 0x000fe200078e000e */
[----:B------:R-:W-:-:S09]  /*1e140*/  LEA R17, R17, R23, 0x1 ;  /* 0x0000001711117211 */ /* 0x000fd200078e08ff */
[----:B------:R-:W-:Y:S05]  /*1e150*/  WARPSYNC.COLLECTIVE R15, `(.L_x_8288) ;  /* 0x000000000f087348 */ /* 0x000fea0003c00000 */
[----:B------:R0:W1:Y:S02]  /*1e160*/  SHFL.IDX P6, R14, R13, R12, R11 ;  /* 0x0000000c0d0e7389 */ /* 0x00006400000c000b */
[----:B01----:R-:W-:Y:S01]  /*1e170*/  ENDCOLLECTIVE ;  /* 0x000000000000791b */ /* 0x003fe20003800000 */
.L_x_8288:
        /* <DEDUP_REMOVED lines=18> */
.L_x_8289:
        /* <DEDUP_REMOVED lines=16> */
.L_x_8290:
        /* <DEDUP_REMOVED lines=19> */
.L_x_8291:
        /* <DEDUP_REMOVED lines=14> */
.L_x_8292:
[----:B------:R-:W-:Y:S01]  /*1e5b0*/  IMAD.MOV.U32 R13, RZ, RZ, R10 ;  /* 0x000000ffff0d7224 */ /* 0x000fe200078e000a */
[----:B------:R-:W-:Y:S02]  /*1e5c0*/  MOV R12, 0x3 ;  /* 0x00000003000c7802 */ /* 0x000fe40000000f00 */
        /* <DEDUP_REMOVED lines=14> */
.L_x_8293:
        /* <DEDUP_REMOVED lines=14> */
.L_x_8294:
[----:B------:R-:W-:Y:S05]  /*1e790*/  BRA `(.L_x_8295) ;  /* 0xffffffb400dc7947 */ /* 0x000fea000383ffff */
.L_x_8165:
[----:B------:R-:W-:Y:S01]  /*1e7a0*/  BSSY B0, `(.L_x_8296) ;  /* 0x0000008000007945 */ /* 0x000fe20003800000 */
[----:B------:R-:W-:Y:S01]  /*1e7b0*/  IMAD.MOV.U32 R13, RZ, RZ, R16 ;  /* 0x000000ffff0d7224 */ /* 0x000fe200078e0010 */
[----:B------:R-:W-:Y:S01]  /*1e7c0*/  MOV R15, 0xffffffff ;  /* 0xffffffff000f7802 */ /* 0x000fe20000000f00 */
[----:B------:R-:W-:Y:S02]  /*1e7d0*/  IMAD.MOV.U32 R12, RZ, RZ, RZ ;  /* 0x000000ffff0c7224 */ /* 0x000fe400078e00ff */
[----:B------:R-:W-:-:S07]  /*1e7e0*/  IMAD.MOV.U32 R11, RZ, RZ, 0x1f ;  /* 0x0000001fff0b7424 */ /* 0x000fce00078e00ff */
[----:B0123--:R-:W-:Y:S05]  /*1e7f0*/  WARPSYNC.COLLECTIVE R15, `(.L_x_8297) ;  /* 0x000000000f087348 */ /* 0x00ffea0003c00000 */
[----:B------:R4:W0:Y:S02]  /*1e800*/  SHFL.IDX P6, R14, R13, R12, R11 ;  /* 0x0000000c0d0e7389 */ /* 0x00082400000c000b */
[----:B01234-:R-:W-:Y:S01]  /*1e810*/  ENDCOLLECTIVE ;  /* 0x000000000000791b */ /* 0x01ffe20003800000 */
.L_x_8297:
[----:B------:R-:W-:Y:S05]  /*1e820*/  BSYNC B0 ;  /* 0x0000000000007941 */ /* 0x000fea0003800000 */
.L_x_8296:
        /* <DEDUP_REMOVED lines=9> */
.L_x_8298:
[----:B------:R-:W-:Y:S02]  /*1e8c0*/  ULDC UR4, c[0x0][0xc3c] ;  /* 0x00030f0000047ab9 */ /* 0x000fe40000000800 */
[----:B------:R-:W-:-:S13]  /*1e8d0*/  ISETP.GE.OR P1, PT, R5, UR4, !P0 ;  /* 0x0000000405007c0c */ /* 0x000fda000c726670 */
[----:B------:R-:W0:Y:S01]  /*1e8e0*/  @!P1 LDC.64 R2, c[0x0][0xc80] ;  /* 0x00032000ff029b82 */ /* 0x000e220000000a00 */
[----:B------:R-:W-:Y:S01]  /*1e8f0*/  IMAD.MOV.U32 R11, RZ, RZ, RZ ;  /* 0x000000ffff0b7224 */ /* 0x000fe200078e00ff */
[----:B------:R-:W-:Y:S01]  /*1e900*/  MOV R16, R14 ;  /* 0x0000000e00107202 */ /* 0x000fe20000000f00 */
        /* <DEDUP_REMOVED lines=13> */
.L_x_8299:
[----:B------:R-:W-:Y:S01]  /*1e9e0*/  IMAD.MOV.U32 R12, RZ, RZ, 0x2 ;  /* 0x00000002ff0c7424 */ /* 0x000fe200078e00ff */
[----:B------:R-:W-:-:S04]  /*1e9f0*/  SEL R5, R14, RZ, P1 ;  /* 0x000000ff0e057207 */ /* 0x000fc80000800000 */
[----:B------:R-:W-:-:S05]  /*1ea00*/  IADD3 R4, R2, R5, RZ ;  /* 0x0000000502047210 */ /* 0x000fca0007ffe0ff */
[----:B------:R-:W-:-:S07]  /*1ea10*/  IMAD.MOV.U32 R13, RZ, RZ, R4 ;  /* 0x000000ffff0d7224 */ /* 0x000fce00078e0004 */
[----:B------:R-:W-:Y:S05]  /*1ea20*/  WARPSYNC.COLLECTIVE R15, `(.L_x_8300) ;  /* 0x000000000f087348 */ /* 0x000fea0003c00000 */
[----:B------:R0:W1:Y:S02]  /*1ea30*/  SHFL.UP P6, R14, R13, R12, R11 ;  /* 0x0400000c0d0e7389 */ /* 0x00006400000c000b */
[----:B01----:R-:W-:Y:S01]  /*1ea40*/  ENDCOLLECTIVE ;  /* 0x000000000000791b */ /* 0x003fe20003800000 */
.L_x_8300:
[----:B------:R-:W-:Y:S01]  /*1ea50*/  IMAD.MOV.U32 R12, RZ, RZ, 0x4 ;  /* 0x00000004ff0c7424 */ /* 0x000fe200078e00ff */
[----:B------:R-:W-:-:S05]  /*1ea60*/  SEL R5, R14, RZ, P2 ;  /* 0x000000ff0e057207 */ /* 0x000fca0001000000 */
[----:B------:R-:W-:-:S04]  /*1ea70*/  IMAD.IADD R5, R4, 0x1, R5 ;  /* 0x0000000104057824 */ /* 0x000fc800078e0205 */
[----:B------:R-:W-:-:S07]  /*1ea80*/  IMAD.MOV.U32 R13, RZ, RZ, R5 ;  /* 0x000000ffff0d7224 */ /* 0x000fce00078e0005 */
[----:B------:R-:W-:Y:S05]  /*1ea90*/  WARPSYNC.COLLECTIVE R15, `(.L_x_8301) ;  /* 0x000000000f087348 */ /* 0x000fea0003c00000 */
[----:B------:R0:W1:Y:S02]  /*1eaa0*/  SHFL.UP P6, R14, R13, R12, R11 ;  /* 0x0400000c0d0e7389 */ /* 0x00006400000c000b */
[----:B01----:R-:W-:Y:S01]  /*1eab0*/  ENDCOLLECTIVE ;  /* 0x000000000000791b */ /* 0x003fe20003800000 */
.L_x_8301:
[----:B------:R-:W-:Y:S01]  /*1eac0*/  IMAD.MOV.U32 R12, RZ, RZ, 0x8 ;  /* 0x00000008ff0c7424 */ /* 0x000fe200078e00ff */
[----:B------:R-:W-:-:S04]  /*1ead0*/  SEL R6, R14, RZ, P3 ;  /* 0x000000ff0e067207 */ /* 0x000fc80001800000 */
[----:B------:R-:W-:-:S05]  /*1eae0*/  IADD3 R6, R5, R6, RZ ;  /* 0x0000000605067210 */ /* 0x000fca0007ffe0ff */
[----:B------:R-:W-:-:S07]  /*1eaf0*/  IMAD.MOV.U32 R13, RZ, RZ, R6 ;  /* 0x000000ffff0d7224 */ /* 0x000fce00078e0006 */
[----:B------:R-:W-:Y:S05]  /*1eb00*/  WARPSYNC.COLLECTIVE R15, `(.L_x_8302) ;  /* 0x000000000f087348 */ /* 0x000fea0003c00000 */
[----:B------:R0:W1:Y:S02]  /*1eb10*/  SHFL.UP P6, R14, R13, R12, R11 ;  /* 0x0400000c0d0e7389 */ /* 0x00006400000c000b */
[----:B01----:R-:W-:Y:S01]  /*1eb20*/  ENDCOLLECTIVE ;  /* 0x000000000000791b */ /* 0x003fe20003800000 */
.L_x_8302:
[----:B------:R-:W-:Y:S01]  /*1eb30*/  IMAD.MOV.U32 R12, RZ, RZ, 0x10 ;  /* 0x00000010ff0c7424 */ /* 0x000fe200078e00ff */
[----:B------:R-:W-:-:S05]  /*1eb40*/  SEL R3, R14, RZ, P4 ;  /* 0x000000ff0e037207 */ /* 0x000fca0002000000 */
[----:B------:R-:W-:-:S04]  /*1eb50*/  IMAD.IADD R4, R6, 0x1, R3 ;  /* 0x0000000106047824 */ /* 0x000fc800078e0203 */
[----:B------:R-:W-:-:S07]  /*1eb60*/  IMAD.MOV.U32 R13, RZ, RZ, R4 ;  /* 0x000000ffff0d7224 */ /* 0x000fce00078e0004 */
[----:B------:R-:W-:Y:S05]  /*1eb70*/  WARPSYNC.COLLECTIVE R15, `(.L_x_8303) ;  /* 0x000000000f087348 */ /* 0x000fea0003c00000 */
[----:B------:R0:W1:Y:S02]  /*1eb80*/  SHFL.UP P6, R14, R13, R12, R11 ;  /* 0x0400000c0d0e7389 */ /* 0x00006400000c000b */
[----:B01----:R-:W-:Y:S01]  /*1eb90*/  ENDCOLLECTIVE ;  /* 0x000000000000791b */ /* 0x003fe20003800000 */
.L_x_8303:
        /* <DEDUP_REMOVED lines=8> */
.L_x_8304:
[----:B------:R-:W-:Y:S05]  /*1ec20*/  BRA `(.L_x_8305) ;  /* 0xffffffb800707947 */ /* 0x000fea000383ffff */
.L_x_8170:
[----:B------:R-:W-:Y:S01]  /*1ec30*/  BSSY B0, `(.L_x_8306) ;  /* 0x0000008000007945 */ /* 0x000fe20003800000 */
[----:B-----5:R-:W-:Y:S01]  /*1ec40*/  IMAD.MOV.U32 R13, RZ, RZ, R2 ;  /* 0x000000ffff0d7224 */ /* 0x020fe200078e0002 */
[----:B------:R-:W-:Y:S01]  /*1ec50*/  MOV R11, RZ ;  /* 0x000000ff000b7202 */ /* 0x000fe20000000f00 */
[----:B------:R-:W-:Y:S02]  /*1ec60*/  IMAD.MOV.U32 R12, RZ, RZ, 0x1 ;  /* 0x00000001ff0c7424 */ /* 0x000fe400078e00ff */
[----:B------:R-:W-:-:S07]  /*1ec70*/  IMAD.MOV.U32 R15, RZ, RZ, -0x1 ;  /* 0xffffffffff0f7424 */ /* 0x000fce00078e00ff */
[----:B012---:R-:W-:Y:S05]  /*1ec80*/  WARPSYNC.COLLECTIVE R15, `(.L_x_8307) ;  /* 0x000000000f087348 */ /* 0x007fea0003c00000 */
[----:B------:R3:W4:Y:S02]  /*1ec90*/  SHFL.UP P6, R14, R13, R12, R11 ;  /* 0x0400000c0d0e7389 */ /* 0x00072400000c000b */
[----:B01234-:R-:W-:Y:S01]  /*1eca0*/  ENDCOLLECTIVE ;  /* 0x000000000000791b */ /* 0x01ffe20003800000 */
.L_x_8307:
[----:B------:R-:W-:Y:S05]  /*1ecb0*/  BSYNC B0 ;  /* 0x0000000000007941 */ /* 0x000fea0003800000 */
.L_x_8306:
        /* <DEDUP_REMOVED lines=8> */
.L_x_8308:
[----:B------:R-:W-:Y:S01]  /*1ed40*/  IMAD.MOV.U32 R12, RZ, RZ, 0x4 ;  /* 0x00000004ff0c7424 */ /* 0x000fe200078e00ff */
[----:B------:R-:W-:-:S04]  /*1ed50*/  SEL R14, R14, RZ, P2 ;  /* 0x000000ff0e0e7207 */ /* 0x000fc80001000000 */
[----:B------:R-:W-:-:S05]  /*1ed60*/  IADD3 R3, R13, R14, RZ ;  /* 0x0000000e0d037210 */ /* 0x000fca0007ffe0ff */
[----:B------:R-:W-:-:S07]  /*1ed70*/  IMAD.MOV.U32 R13, RZ, RZ, R3 ;  /* 0x000000ffff0d7224 */ /* 0x000fce00078e0003 */
[----:B------:R-:W-:Y:S05]  /*1ed80*/  WARPSYNC.COLLECTIVE R15, `(.L_x_8309) ;  /* 0x000000000f087348 */ /* 0x000fea0003c00000 */
[----:B------:R0:W1:Y:S02]  /*1ed90*/  SHFL.UP P6, R14, R13, R12, R11 ;  /* 0x0400000c0d0e7389 */ /* 0x00006400000c000b */
[----:B01----:R-:W-:Y:S01]  /*1eda0*/  ENDCOLLECTIVE ;  /* 0x000000000000791b */ /* 0x003fe20003800000 */
.L_x_8309:
[----:B------:R-:W-:Y:S01]  /*1edb0*/  IMAD.MOV.U32 R12, RZ, RZ, 0x8 ;  /* 0x00000008ff0c7424 */ /* 0x000fe200078e00ff */
[----:B------:R-:W-:-:S05]  /*1edc0*/  SEL R4, R14, RZ, P3 ;  /* 0x000000ff0e047207 */ /* 0x000fca0001800000 */
[----:B------:R-:W-:-:S04]  /*1edd0*/  IMAD.IADD R4, R3, 0x1, R4 ;  /* 0x0000000103047824 */ /* 0x000fc800078e0204 */
[----:B------:R-:W-:-:S07]  /*1ede0*/  IMAD.MOV.U32 R13, RZ, RZ, R4 ;  /* 0x000000ffff0d7224 */ /* 0x000fce00078e0004 */
[----:B------:R-:W-:Y:S05]  /*1edf0*/  WARPSYNC.COLLECTIVE R15, `(.L_x_8310) ;  /* 0x000000000f087348 */ /* 0x000fea0003c00000 */
[----:B------:R0:W1:Y:S02]  /*1ee00*/  SHFL.UP P6, R14, R13, R12, R11 ;  /* 0x0400000c0d0e7389 */ /* 0x00006400000c000b */
[----:B01----:R-:W-:Y:S01]  /*1ee10*/  ENDCOLLECTIVE ;  /* 0x000000000000791b */ /* 0x003fe20003800000 */
.L_x_8310:
[----:B------:R-:W-:Y:S01]  /*1ee20*/  IMAD.MOV.U32 R12, RZ, RZ, 0x10 ;  /* 0x00000010ff0c7424 */ /* 0x000fe200078e00ff */
[----:B------:R-:W-:-:S04]  /*1ee30*/  SEL R5, R14, RZ, P4 ;  /* 0x000000ff0e057207 */ /* 0x000fc80002000000 */
[----:B------:R-:W-:-:S05]  /*1ee40*/  IADD3 R5, R4, R5, RZ ;  /* 0x0000000504057210 */ /* 0x000fca0007ffe0ff */
[----:B------:R-:W-:-:S07]  /*1ee50*/  IMAD.MOV.U32 R13, RZ, RZ, R5 ;  /* 0x000000ffff0d7224 */ /* 0x000fce00078e0005 */
[----:B------:R-:W-:Y:S05]  /*1ee60*/  WARPSYNC.COLLECTIVE R15, `(.L_x_8311) ;  /* 0x000000000f087348 */ /* 0x000fea0003c00000 */
[----:B------:R0:W1:Y:S02]  /*1ee70*/  SHFL.UP P6, R14, R13, R12, R11 ;  /* 0x0400000c0d0e7389 */ /* 0x00006400000c000b */
[----:B01----:R-:W-:Y:S01]  /*1ee80*/  ENDCOLLECTIVE ;  /* 0x000000000000791b */ /* 0x003fe20003800000 */
.L_x_8311:
        /* <DEDUP_REMOVED lines=8> */
.L_x_8312:
[----:B------:R-:W-:Y:S05]  /*1ef10*/  BRA `(.L_x_8313) ;  /* 0xffffffb800507947 */ /* 0x000fea000383ffff */
.L_x_8172:
[----:B------:R-:W-:Y:S01]  /*1ef20*/  BSSY B0, `(.L_x_8314) ;  /* 0x0000006000007945 */ /* 0x000fe20003800000 */
[----:B------:R-:W-:Y:S01]  /*1ef30*/  PLOP3.LUT P6, PT, P6, PT, PT, 0x8, 0x0 ;  /* 0x000000000000781c */ /* 0x000fe200037ce170 */
[----:B------:R-:W-:-:S12]  /*1ef40*/  IMAD.MOV.U32 R15, RZ, RZ, -0x1 ;  /* 0xffffffffff0f7424 */ /* 0x000fd800078e00ff */
[----:B01----:R-:W-:Y:S05]  /*1ef50*/  WARPSYNC.COLLECTIVE R15, `(.L_x_8315) ;  /* 0x000000000f087348 */ /* 0x003fea0003c00000 */
[----:B------:R-:W-:Y:S01]  /*1ef60*/  VOTE.ANY R14, PT, P6 ;  /* 0x00000000000e7806 */ /* 0x000fe200030e0100 */
[----:B01----:R-:W-:Y:S06]  /*1ef70*/  ENDCOLLECTIVE ;  /* 0x000000000000791b */ /* 0x003fec0003800000 */
.L_x_8315:
[----:B------:R-:W-:Y:S05]  /*1ef80*/  BSYNC B0 ;  /* 0x0000000000007941 */ /* 0x000fea0003800000 */
.L_x_8314:
[----:B------:R-:W-:Y:S01]  /*1ef90*/  IMAD.MOV.U32 R6, RZ, RZ, R14 ;  /* 0x000000ffff067224 */ /* 0x000fe200078e000e */
[----:B------:R-:W-:Y:S01]  /*1efa0*/  MOV R15, 0xffffffff ;  /* 0xffffffff000f7802 */ /* 0x000fe20000000f00 */
[----:B------:R-:W-:Y:S02]  /*1efb0*/  IMAD.MOV.U32 R13, RZ, RZ, R2 ;  /* 0x000000ffff0d7224 */ /* 0x000fe400078e0002 */
[----:B------:R-:W0:Y:S01]  /*1efc0*/  POPC R5, R6 ;  /* 0x0000000600057309 */ /* 0x000e220000000000 */
[----:B------:R-:W-:Y:S02]  /*1efd0*/  IMAD.MOV.U32 R11, RZ, RZ, 0x1f ;  /* 0x0000001fff0b7424 */ /* 0x000fe400078e00ff */
[----:B0-----:R-:W-:-:S07]  /*1efe0*/  IMAD.MOV.U32 R12, RZ, RZ, R5 ;  /* 0x000000ffff0c7224 */ /* 0x001fce00078e0005 */
[----:B------:R-:W-:Y:S05]  /*1eff0*/  WARPSYNC.COLLECTIVE R15, `(.L_x_8316) ;  /* 0x000000000f087348 */ /* 0x000fea0003c00000 */
[----:B------:R0:W1:Y:S02]  /*1f000*/  SHFL.IDX P6, R14, R13, R12, R11 ;  /* 0x0000000c0d0e7389 */ /* 0x00006400000c000b */
[----:B01----:R-:W-:Y:S01]  /*1f010*/  ENDCOLLECTIVE ;  /* 0x000000000000791b */ /* 0x003fe20003800000 */
.L_x_8316:
[----:B------:R-:W-:Y:S01]  /*1f020*/  IMAD.MOV.U32 R17, RZ, RZ, R14 ;  /* 0x000000ffff117224 */ /* 0x000fe200078e000e */
[----:B------:R-:W-:Y:S06]  /*1f030*/  BRA `(.L_x_8317) ;  /* 0xffffffb800407947 */ /* 0x000fec000383ffff */
.L_x_8174:
[----:B------:R-:W-:Y:S01]  /*1f040*/  BSSY B0, `(.L_x_8318) ;  /* 0x0000007000007945 */ /* 0x000fe20003800000 */
[----:B------:R-:W-:Y:S02]  /*1f050*/  IMAD.MOV.U32 R13, RZ, RZ, R3 ;  /* 0x000000ffff0d7224 */ /* 0x000fe400078e0003 */
[----:B------:R-:W-:Y:S02]  /*1f060*/  IMAD.MOV.U32 R11, RZ, RZ, 0x1f ;  /* 0x0000001fff0b7424 */ /* 0x000fe400078e00ff */
[----:B------:R-:W-:-:S07]  /*1f070*/  IMAD.MOV.U32 R15, RZ, RZ, -0x1 ;  /* 0xffffffffff0f7424 */ /* 0x000fce00078e00ff */
[----:B0123--:R-:W-:Y:S05]  /*1f080*/  WARPSYNC.COLLECTIVE R15, `(.L_x_8319) ;  /* 0x000000000f087348 */ /* 0x00ffea0003c00000 */
[----:B------:R4:W0:Y:S02]  /*1f090*/  SHFL.IDX P6, R14, R13, R12, R11 ;  /* 0x0000000c0d0e7389 */ /* 0x00082400000c000b */
[----:B01234-:R-:W-:Y:S01]  /*1f0a0*/  ENDCOLLECTIVE ;  /* 0x000000000000791b */ /* 0x01ffe20003800000 */
.L_x_8319:
[----:B------:R-:W-:Y:S05]  /*1f0b0*/  BSYNC B0 ;  /* 0x0000000000007941 */ /* 0x000fea0003800000 */
.L_x_8318:
[----:B------:R-:W-:Y:S01]  /*1f0c0*/  IMAD.MOV.U32 R6, RZ, RZ, R14 ;  /* 0x000000ffff067224 */ /* 0x000fe200078e000e */
[----:B------:R-:W-:Y:S06]  /*1f0d0*/  BRA `(.L_x_8173) ;  /* 0xffffffb800347947 */ /* 0x000fec000383ffff */
.L_x_8178:
[----:B0-----:R0:W1:Y:S02]  /*1f0e0*/  SYNCS.PHASECHK.TRANS64.TRYWAIT P0, [R4+URZ+0x28c20], R0 ;  /* 0x028c2000040075a7 */ /* 0x001064000800017f */
[----:B-1----:R-:W-:Y:S05]  /*1f0f0*/  @!P0 NANOSLEEP.SYNCS 0x989680 ;  /* 0x009896800000895d */ /* 0x002fea0003900000 */
[----:B------:R-:W1:Y:S02]  /*1f100*/  @!P0 SYNCS.PHASECHK.TRANS64 P0, [R4+URZ+0x28c20], R0 ;  /* 0x028c2000040085a7 */ /* 0x000e64000800007f */
[----:B-1----:R-:W-:Y:S05]  /*1f110*/  @!P0 BRA `(.L_x_8178) ;  /* 0xfffffffc00f08947 */ /* 0x002fea000383ffff */
[----:B------:R-:W-:Y:S05]  /*1f120*/  BRA `(.L_x_8320) ;  /* 0xffffffbc00ac7947 */ /* 0x000fea000383ffff */
.L_x_8179:
        /* <DEDUP_REMOVED lines=11> */
.L_x_8322:
[----:B------:R-:W-:Y:S05]  /*1f1e0*/  BSYNC B0 ;  /* 0x0000000000007941 */ /* 0x000fea0003800000 */
.L_x_8321:
[----:B------:R-:W-:Y:S05]  /*1f1f0*/  BRA `(.L_x_8323) ;  /* 0xffffffbc00947947 */ /* 0x000fea000383ffff */
.L_x_8180:
[----:B------:R-:W-:Y:S01]  /*1f200*/  BSSY B0, `(.L_x_8324) ;  /* 0x0000006000007945 */ /* 0x000fe20003800000 */
[----:B------:R-:W-:-:S07]  /*1f210*/  IMAD.MOV.U32 R15, RZ, RZ, -0x1 ;  /* 0xffffffffff0f7424 */ /* 0x000fce00078e00ff */
[----:B0-234-:R-:W-:Y:S05]  /*1f220*/  WARPSYNC.COLLECTIVE R15, `(.L_x_8325) ;  /* 0x000000000f0c7348 */ /* 0x01dfea0003c00000 */
[----:B------:R-:W-:Y:S02]  /*1f230*/  ELECT P6, UR62, PT ;  /* 0x00000000003e782f */ /* 0x000fe400038c0000 */
[----:B------:R-:W-:Y:S01]  /*1f240*/  MOV R14, UR62 ;  /* 0x0000003e000e7c02 */ /* 0x000fe20008000f00 */
[----:B0-234-:R-:W-:Y:S10]  /*1f250*/  ENDCOLLECTIVE ;  /* 0x000000000000791b */ /* 0x01dff40003800000 */
.L_x_8325:
[----:B------:R-:W-:Y:S05]  /*1f260*/  BSYNC B0 ;  /* 0x0000000000007941 */ /* 0x000fea0003800000 */
.L_x_8324:
[----:B------:R-:W-:Y:S05]  /*1f270*/  BRA `(.L_x_8326) ;  /* 0xffffffbc00887947 */ /* 0x000fea000383ffff */
.L_x_8182:
[----:B0-----:R0:W1:Y:S02]  /*1f280*/  SYNCS.PHASECHK.TRANS64.TRYWAIT P1, [R5+URZ+0x28c40], R0 ;  /* 0x028c4000050075a7 */ /* 0x001064000802017f */
[----:B-1----:R-:W-:Y:S05]  /*1f290*/  @!P1 NANOSLEEP.SYNCS 0x989680 ;  /* 0x009896800000995d */ /* 0x002fea0003900000 */
[----:B------:R-:W1:Y:S02]  /*1f2a0*/  @!P1 SYNCS.PHASECHK.TRANS64 P1, [R5+URZ+0x28c40], R0 ;  /* 0x028c4000050095a7 */ /* 0x000e64000802007f */
[----:B-1----:R-:W-:Y:S05]  /*1f2b0*/  @!P1 BRA `(.L_x_8182) ;  /* 0xfffffffc00f09947 */ /* 0x002fea000383ffff */
[----:B------:R-:W-:Y:S05]  /*1f2c0*/  BRA `(.L_x_8327) ;  /* 0xffffffbc00a47947 */ /* 0x000fea000383ffff */
.L_x_8184:
[----:B-1----:R1:W0:Y:S02]  /*1f2d0*/  SYNCS.PHASECHK.TRANS64.TRYWAIT P1, [R25+URZ+0x28c40], R2 ;  /* 0x028c4002190075a7 */ /* 0x002224000802017f */
[----:B0-----:R-:W-:Y:S05]  /*1f2e0*/  @!P1 NANOSLEEP.SYNCS 0x989680 ;  /* 0x009896800000995d */ /* 0x001fea0003900000 */
[----:B------:R-:W0:Y:S02]  /*1f2f0*/  @!P1 SYNCS.PHASECHK.TRANS64 P1, [R25+URZ+0x28c40], R2 ;  /* 0x028c4002190095a7 */ /* 0x000e24000802007f */
[----:B0-----:R-:W-:Y:S05]  /*1f300*/  @!P1 BRA `(.L_x_8184) ;  /* 0xfffffffc00f09947 */ /* 0x001fea000383ffff */
[----:B------:R-:W-:Y:S05]  /*1f310*/  BRA `(.L_x_8328) ;  /* 0xffffffbc00b07947 */ /* 0x000fea000383ffff */
.L_x_8186:
[----:B------:R0:W0:Y:S02]  /*1f320*/  SYNCS.PHASECHK.TRANS64.TRYWAIT P1, [R5+URZ+0x28c60], R0 ;  /* 0x028c6000050075a7 */ /* 0x000024000802017f */
[----:B0-----:R-:W-:Y:S05]  /*1f330*/  @!P1 NANOSLEEP.SYNCS 0x989680 ;  /* 0x009896800000995d */ /* 0x001fea0003900000 */
[----:B------:R-:W0:Y:S02]  /*1f340*/  @!P1 SYNCS.PHASECHK.TRANS64 P1, [R5+URZ+0x28c60], R0 ;  /* 0x028c6000050095a7 */ /* 0x000e24000802007f */
[----:B0-----:R-:W-:Y:S05]  /*1f350*/  @!P1 BRA `(.L_x_8186) ;  /* 0xfffffffc00f09947 */ /* 0x001fea000383ffff */
[----:B------:R-:W-:Y:S05]  /*1f360*/  BRA `(.L_x_8329) ;  /* 0xffffffbc00ac7947 */ /* 0x000fea000383ffff */
.L_x_8330:
        /* <DEDUP_REMOVED lines=9> */
.L_x_15659:


//--------------------- .text._ZN7cutlass13device_kernelIN5flash11enable_sm90INS1_16FlashAttnFwdSm90INS1_25CollectiveMainloopFwdSm90ILi2EN4cute5tupleIJNS5_1CILi1EEES8_S8_EEENS6_IJNS7_ILi64EEESA_SA_EEELi512ENS_6half_tEfNS_4arch4Sm90ELb1ELb0ELb1ELb1ELb1ELb0ELb1ELb0ELb0ELb1ELb0ELb0EEENS1_21CollectiveEpilogueFwdINS6_IJSA_NS7_ILi512EEESA_EEES9_SC_SE_Li256ELb1ELb1ELb0ELb0EEENS1_36VarlenDynamicPersistentTileSchedulerILi64ELi64ELi256ELi128ELb0ELb1ELb1ELb1ELb1ELb1EEEEEEEEEvNT_6ParamsE --------------------------
	.section	.text._ZN7cutlass13device_kernelIN5flash11enable_sm90INS1_16FlashAttnFwdSm90INS1_25CollectiveMainloopFwdSm90ILi2EN4cute5tupleIJNS5_1CILi1EEES8_S8_EEENS6_IJNS7_ILi64EEESA_SA_EEELi512ENS_6half_tEfNS_4arch4Sm90ELb1ELb0ELb1ELb1ELb1ELb0ELb1ELb0ELb0ELb1ELb0ELb0EEENS1_21CollectiveEpilogueFwdINS6_IJSA_NS7_ILi512EEESA_EEES9_SC_SE_Li256ELb1ELb1ELb0ELb0EEENS1_36VarlenDynamicPersistentTileSchedulerILi64ELi64ELi256ELi128ELb0ELb1ELb1ELb1ELb1ELb1EEEEEEEEEvNT_6ParamsE,"ax",@progbits
	.align	128
.text._ZN7cutlass13device_kernelIN5flash11enable_sm90INS1_16FlashAttnFwdSm90INS1_25CollectiveMainloopFwdSm90ILi2EN4cute5tupleIJNS5_1CILi1EEES8_S8_EEENS6_IJNS7_ILi64EEESA_SA_EEELi512ENS_6half_tEfNS_4arch4Sm90ELb1ELb0ELb1ELb1ELb1ELb0ELb1ELb0ELb0ELb1ELb0ELb0EEENS1_21CollectiveEpilogueFwdINS6_IJSA_NS7_ILi512EEESA_EEES9_SC_SE_Li256ELb1ELb1ELb0ELb0EEENS1_36VarlenDynamicPersistentTileSchedulerILi64ELi64ELi256ELi128ELb0ELb1ELb1ELb1ELb1ELb1EEEEEEEEEvNT_6ParamsE:
        .type           _ZN7cutlass13device_kernelIN5flash11enable_sm90INS1_16FlashAttnFwdSm90INS1_25CollectiveMainloopFwdSm90ILi2EN4cute5tupleIJNS5_1CILi1EEES8_S8_EEENS6_IJNS7_ILi64EEESA_SA_EEELi512ENS_6half_tEfNS_4arch4Sm90ELb1ELb0ELb1ELb1ELb1ELb0ELb1ELb0ELb0ELb1ELb0ELb0EEENS1_21CollectiveEpilogueFwdINS6_IJSA_NS7_ILi512EEESA_EEES9_SC_SE_Li256ELb1ELb1ELb0ELb0EEENS1_36VarlenDynamicPersistentTileSchedulerILi64ELi64ELi256ELi128ELb0ELb1ELb1ELb1ELb1ELb1EEEEEEEEEvNT_6ParamsE,@function
        .size           _ZN7cutlass13device_kernelIN5flash11enable_sm90INS1_16FlashAttnFwdSm90INS1_25CollectiveMainloopFwdSm90ILi2EN4cute5tupleIJNS5_1CILi1EEES8_S8_EEENS6_IJNS7_ILi64EEESA_SA_EEELi512ENS_6half_tEfNS_4arch4Sm90ELb1ELb0ELb1ELb1ELb1ELb0ELb1ELb0ELb0ELb1ELb0ELb0EEENS1_21CollectiveEpilogueFwdINS6_IJSA_NS7_ILi512EEESA_EEES9_SC_SE_Li256ELb1ELb1ELb0ELb0EEENS1_36VarlenDynamicPersistentTileSchedulerILi64ELi64ELi256ELi128ELb0ELb1ELb1ELb1ELb1ELb1EEEEEEEEEvNT_6ParamsE,(.L_x_15660 - _ZN7cutlass13device_kernelIN5flash11enable_sm90INS1_16FlashAttnFwdSm90INS1_25CollectiveMainloopFwdSm90ILi2EN4cute5tupleIJNS5_1CILi1EEES8_S8_EEENS6_IJNS7_ILi64EEESA_SA_EEELi512ENS_6half_tEfNS_4arch4Sm90ELb1ELb0ELb1ELb1ELb1ELb0ELb1ELb0ELb0ELb1ELb0ELb0EEENS1_21CollectiveEpilogueFwdINS6_IJSA_NS7_ILi512EEESA_EEES9_SC_SE_Li256ELb1ELb1ELb0ELb0EEENS1_36VarlenDynamicPersistentTileSchedulerILi64ELi64ELi256ELi128ELb0ELb1ELb1ELb1ELb1ELb1EEEEEEEEEvNT_6ParamsE)
        .other          _ZN7cutlass13device_kernelIN5flash11enable_sm90INS1_16FlashAttnFwdSm90INS1_25CollectiveMainloopFwdSm90ILi2EN4cute5tupleIJNS5_1CILi1EEES8_S8_EEENS6_IJNS7_ILi64EEESA_SA_EEELi512ENS_6half_tEfNS_4arch4Sm90ELb1ELb0ELb1ELb1ELb1ELb0ELb1ELb0ELb0ELb1ELb0ELb0EEENS1_21CollectiveEpilogueFwdINS6_IJSA_NS7_ILi512EEESA_EEES9_SC_SE_Li256ELb1ELb1ELb0ELb0EEENS1_36VarlenDynamicPersistentTileSchedulerILi64ELi64ELi256ELi128ELb0ELb1ELb1ELb1ELb1ELb1EEEEEEEEEvNT_6ParamsE,@"STO_CUDA_ENTRY STV_DEFAULT"
_ZN7cutlass13device_kernelIN5flash11enable_sm90INS1_16FlashAttnFwdSm90INS1_25CollectiveMainloopFwdSm90ILi2EN4cute5tupleIJNS5_1CILi1EEES8_S8_EEENS6_IJNS7_ILi64EEESA_SA_EEELi512ENS_6half_tEfNS_4arch4Sm90ELb1ELb0ELb1ELb1ELb1ELb0ELb1ELb0ELb0ELb1ELb0ELb0EEENS1_21CollectiveEpilogueFwdINS6_IJSA_NS7_ILi512EEESA_EEES9_SC_SE_Li256ELb1ELb1ELb0ELb0EEENS1_36VarlenDynamicPersistentTileSchedulerILi64ELi64ELi256ELi128ELb0ELb1ELb1ELb1ELb1ELb1EEEEEEEEEvNT_6ParamsE:
        /* <DEDUP_REMOVED lines=43> */
.L_x_8331:
        /* <DEDUP_REMOVED lines=22> */
.L_x_8332:
        /* <DEDUP_REMOVED lines=18> */
.L_x_8333:
        /* <DEDUP_REMOVED lines=22> */
.L_x_8334:
        /* <DEDUP_REMOVED lines=23> */
.L_x_8335:
        /* <DEDUP_REMOVED lines=8> */
.L_x_8337:
[----:B------:R-:W-:-:S08]  /*0880*/  NOP ;  /* 0x0000000000007918 */ /* 0x000fd00000000000 */
[----:B------:R-:W0:Y:S02]  /*0890*/  USETMAXREG.TRY_ALLOC.CTAPOOL UP0, 0xe8 ;  /* 0x000000e8000079c8 */ /* 0x000e240008000600 */
[----:B0-----:R-:W-:-:S13]  /*08a0*/  PLOP3.LUT P0, PT, PT, PT, UP0, 0x80, 0x0 ;  /* 0x000000000000781c */ /* 0x001fda0003f0f008 */
[----:B------:R-:W-:Y:S05]  /*08b0*/  @!P0 BRA `(.L_x_8337) ;  /* 0xfffffffc00f08947 */ /* 0x000fea000383ffff */
[----:B------:R-:W0:Y:S01]  /*08c0*/  S2R R2, SR_TID.X ;  /* 0x0000000000027919 */ /* 0x000e220000002100 */
[----:B------:R-:W-:Y:S01]  /*08d0*/  MOV R17, 0x400 ;  /* 0x0000040000117802 */ /* 0x000fe20000000f00 */
[----:B------:R-:W-:Y:S01]  /*08e0*/  ULDC UR4, c[0x0][0xd3c] ;  /* 0x00034f0000047ab9 */ /* 0x000fe20000000800 */
[----:B------:R-:W1:Y:S01]  /*08f0*/  S2R R202, SR_CgaCtaId ;  /* 0x0000000000ca7919 */ /* 0x000e620000008800 */
[----:B0-----:R-:W-:-:S04]  /*0900*/  LOP3.LUT R0, R2, 0xffffff80, RZ, 0xc0, !PT ;  /* 0xffffff8002007812 */ /* 0x001fc800078ec0ff */
[----:B------:R-:W-:Y:S02]  /*0910*/  ISETP.NE.AND P0, PT, R0, 0x80, PT ;  /* 0x000000800000780c */ /* 0x000fe40003f05270 */
[----:B-1----:R-:W-:-:S11]  /*0920*/  LEA R17, R202, R17, 0x18 ;  /* 0x00000011ca117211 */ /* 0x002fd600078ec0ff */
[----:B------:R-:W-:Y:S06]  /*0930*/  @!P0 BAR.ARV 0x8, 0x100 ;  /* 0x0204000000008b1d */ /* 0x000fec0000002000 */
[----:B------:R-:W-:-:S13]  /*0940*/  ISETP.GE.U32.AND P0, PT, R2, 0x100, PT ;  /* 0x000001000200780c */ /* 0x000fda0003f06070 */
[----:B------:R-:W-:Y:S08]  /*0950*/  @P0 BAR.ARV 0xf, 0x100 ;  /* 0x03c4000000000b1d */ /* 0x000ff00000002000 */
[----:B------:R-:W-:Y:S06]  /*0960*/  BAR.SYNC.DEFER_BLOCKING 0x5, 0x180 ;  /* 0x0146000000007b1d */ /* 0x000fec0000010000 */
[----:B------:R-:W0:Y:S02]  /*0970*/  LDS.128 R12, [R17+0x388d0] ;  /* 0x0388d000110c7984 */ /* 0x000e240000000c00 */
[----:B------:R-:W-:Y:S06]  /*0980*/  BAR.ARV 0x4, 0x180 ;  /* 0x0106000000007b1d */ /* 0x000fec0000002000 */
[----:B0-----:R-:W-:-:S13]  /*0990*/  ISETP.GE.AND P0, PT, R15, UR4, PT ;  /* 0x000000040f007c0c */ /* 0x001fda000bf06270 */
[----:B------:R-:W-:Y:S05]  /*09a0*/  @P0 EXIT ;  /* 0x000000000000094d */ /* 0x000fea0003800000 */
[----:B------:R-:W-:Y:S01]  /*09b0*/  VIADD R205, R2, 0xffffff80 ;  /* 0xffffff8002cd7836 */ /* 0x000fe20000000000 */
[----:B------:R-:W-:Y:S01]  /*09c0*/  R2UR UR6, R14 ;  /* 0x000000000e0672ca */ /* 0x000fe200000e0000 */
[----:B------:R-:W-:Y:S01]  /*09d0*/  IMAD.MOV.U32 R189, RZ, RZ, 0x20 ;  /* 0x00000020ffbd7424 */ /* 0x000fe200078e00ff */
[----:B------:R-:W-:Y:S01]  /*09e0*/  R2UR UR5, R13 ;  /* 0x000000000d0572ca */ /* 0x000fe200000e0000 */
[----:B------:R-:W-:Y:S01]  /*09f0*/  IMAD.MOV.U32 R16, RZ, RZ, RZ ;  /* 0x000000ffff107224 */ /* 0x000fe200078e00ff */
[----:B------:R-:W-:Y:S01]  /*0a00*/  SHF.R.S32.HI R0, RZ, 0x1f, R205 ;  /* 0x0000001fff007819 */ /* 0x000fe200000114cd */
[----:B------:R-:W-:Y:S01]  /*0a10*/  ULOP3.LUT UR41, UR42, 0x1, URZ, 0xfc, !UPT ;  /* 0x000000012a297892 */ /* 0x000fe2000f8efc3f */
[----:B------:R-:W-:Y:S02]  /*0a20*/  UMOV UR36, URZ ;  /* 0x0000003f00247c82 */ /* 0x000fe40008000000 */
[CC--:B------:R-:W-:Y:S02]  /*0a30*/  LEA.HI R3, R0.reuse, R205.reuse, RZ, 0x4 ;  /* 0x000000cd00037211 */ /* 0x0c0fe400078f20ff */
[----:B------:R-:W-:-:S02]  /*0a40*/  LEA.HI R198, R0, R205, RZ, 0x3 ;  /* 0x000000cd00c67211 */ /* 0x000fc400078f18ff */
[----:B------:R-:W-:Y:S02]  /*0a50*/  SHF.R.S32.HI R2, RZ, 0x4, R3 ;  /* 0x00000004ff027819 */ /* 0x000fe40000011403 */
[C---:B------:R-:W-:Y:S02]  /*0a60*/  LOP3.LUT R6, R3.reuse, 0xfffffff0, RZ, 0xc0, !PT ;  /* 0xfffffff003067812 */ /* 0x040fe400078ec0ff */
[----:B------:R-:W-:-:S03]  /*0a70*/  LEA.HI R4, R3, R2, RZ, 0x1 ;  /* 0x0000000203047211 */ /* 0x000fc600078f08ff */
[----:B------:R-:W-:Y:S01]  /*0a80*/  IMAD.IADD R6, R205, 0x1, -R6 ;  /* 0x00000001cd067824 */ /* 0x000fe200078e0a06 */
[----:B------:R-:W-:Y:S02]  /*0a90*/  LOP3.LUT R5, R4, 0x1ffffffe, RZ, 0xc0, !PT ;  /* 0x1ffffffe04057812 */ /* 0x000fe400078ec0ff */
[----:B------:R-:W-:-:S03]  /*0aa0*/  LEA.HI R4, R0, R205, RZ, 0x5 ;  /* 0x000000cd00047211 */ /* 0x000fc600078f28ff */
[----:B------:R-:W-:Y:S01]  /*0ab0*/  IMAD.IADD R8, R2, 0x1, -R5 ;  /* 0x0000000102087824 */ /* 0x000fe200078e0a05 */
[-C--:B------:R-:W-:Y:S02]  /*0ac0*/  LEA.HI R2, R0, R205.reuse, RZ, 0x7 ;  /* 0x000000cd00027211 */ /* 0x080fe400078f38ff */
[--C-:B------:R-:W-:Y:S01]  /*0ad0*/  SHF.R.S32.HI R10, RZ, 0x5, R4.reuse ;  /* 0x00000005ff0a7819 */ /* 0x100fe20000011404 */
[----:B------:R-:W-:Y:S01]  /*0ae0*/  IMAD.SHL.U32 R8, R8, 0x8, RZ ;  /* 0x0000000808087824 */ /* 0x000fe200078e00ff */
[----:B------:R-:W-:Y:S02]  /*0af0*/  SHF.R.S32.HI R3, RZ, 0x1f, R4 ;  /* 0x0000001fff037819 */ /* 0x000fe40000011404 */
        /* <DEDUP_REMOVED lines=13> */
[-C--:B------:R-:W-:Y:S01]  /*0bd0*/  LEA.HI R5, R3, R4.reuse, RZ, 0x2 ;  /* 0x0000000403057211 */ /* 0x080fe200078f10ff */
[----:B------:R-:W-:Y:S01]  /*0be0*/  IMAD R203, R11, 0x10, R14 ;  /* 0x000000100bcb7824 */ /* 0x000fe200078e020e */
[C---:B------:R-:W-:Y:S01]  /*0bf0*/  LOP3.LUT R9, R7.reuse, 0xfffffff8, RZ, 0xc0, !PT ;  /* 0xfffffff807097812 */ /* 0x040fe200078ec0ff */
[----:B------:R-:W-:Y:S01]  /*0c00*/  IMAD.SHL.U32 R7, R7, 0x40, RZ ;  /* 0x0000004007077824 */ /* 0x000fe200078e00ff */
[----:B------:R-:W-:Y:S01]  /*0c10*/  LOP3.LUT R11, R5, 0x7ffffffc, RZ, 0xc0, !PT ;  /* 0x7ffffffc050b7812 */ /* 0x000fe200078ec0ff */
[----:B------:R-:W-:Y:S01]  /*0c20*/  IMAD.U32 R203, R203, 0x40, R8 ;  /* 0x00000040cbcb7824 */ /* 0x000fe200078e0008 */
[----:B------:R-:W-:Y:S01]  /*0c30*/  LOP3.LUT R0, R198, 0xfffffff8, RZ, 0xc0, !PT ;  /* 0xfffffff8c6007812 */ /* 0x000fe200078ec0ff */
[----:B------:R-:W-:Y:S01]  /*0c40*/  IMAD.IADD R9, R6, 0x1, -R9 ;  /* 0x0000000106097824 */ /* 0x000fe200078e0a09 */
[----:B------:R-:W-:Y:S01]  /*0c50*/  LEA.HI R6, R3, R4, RZ, 0x5 ;  /* 0x0000000403067211 */ /* 0x000fe200078f28ff */
[----:B------:R-:W-:Y:S01]  /*0c60*/  IMAD.IADD R11, R4, 0x1, -R11 ;  /* 0x00000001040b7824 */ /* 0x000fe200078e0a0b */
[--C-:B------:R-:W-:Y:S01]  /*0c70*/  SHF.R.S32.HI R3, RZ, 0x2, R5.reuse ;  /* 0x00000002ff037819 */ /* 0x100fe20000011405 */
[----:B------:R-:W-:Y:S01]  /*0c80*/  IMAD.IADD R197, R205, 0x1, -R0 ;  /* 0x00000001cdc57824 */ /* 0x000fe200078e0a00 */
[----:B------:R-:W-:Y:S01]  /*0c90*/  SHF.R.S32.HI R4, RZ, 0x1f, R5 ;  /* 0x0000001fff047819 */ /* 0x000fe20000011405 */
[----:B------:R-:W-:Y:S01]  /*0ca0*/  IMAD.SHL.U32 R5, R9, 0x40, RZ ;  /* 0x0000004009057824 */ /* 0x000fe200078e00ff */
[----:B------:R-:W-:Y:S01]  /*0cb0*/  LOP3.LUT R7, R7, 0x7ffffe00, RZ, 0xc0, !PT ;  /* 0x7ffffe0007077812 */ /* 0x000fe200078ec0ff */
[----:B------:R-:W-:Y:S01]  /*0cc0*/  IMAD.SHL.U32 R23, R197, 0x8, RZ ;  /* 0x00000008c5177824 */ /* 0x000fe200078e00ff */
[----:B------:R-:W-:Y:S01]  /*0cd0*/  LEA.HI R4, R4, R3, RZ, 0x3 ;  /* 0x0000000304047211 */ /* 0x000fe200078f18ff */
[----:B------:R-:W-:Y:S01]  /*0ce0*/  IMAD.SHL.U32 R18, R11, 0x2, RZ ;  /* 0x000000020b127824 */ /* 0x000fe200078e00ff */
[----:B------:R-:W-:Y:S01]  /*0cf0*/  LOP3.LUT R5, R5, 0x1c0, RZ, 0xc0, !PT ;  /* 0x000001c005057812 */ /* 0x000fe200078ec0ff */
[----:B------:R-:W-:Y:S01]  /*0d00*/  IMAD R7, R10, 0x400, R7 ;  /* 0x000004000a077824 */ /* 0x000fe200078e0207 */
[----:B------:R-:W-:Y:S01]  /*0d10*/  R2P PR, R9, 0x6 ;  /* 0x0000000609007804 */ /* 0x000fe20000000000 */
[----:B------:R-:W-:Y:S01]  /*0d20*/  VIADD R196, R23, 0x40 ;  /* 0x0000004017c47836 */ /* 0x000fe20000000000 */
[----:B------:R-:W-:Y:S01]  /*0d30*/  LOP3.LUT R8, R5, 0x8, R8, 0xf8, !PT ;  /* 0x0000000805087812 */ /* 0x000fe200078ef808 */
[C---:B------:R-:W-:Y:S01]  /*0d40*/  VIADD R195, R23.reuse, 0x80 ;  /* 0x0000008017c37836 */ /* 0x040fe20000000000 */
[----:B------:R-:W-:Y:S01]  /*0d50*/  SHF.R.U32.HI R5, RZ, 0x3, R5 ;  /* 0x00000003ff057819 */ /* 0x000fe20000011605 */
[C---:B------:R-:W-:Y:S01]  /*0d60*/  VIADD R194, R23.reuse, 0xc0 ;  /* 0x000000c017c27836 */ /* 0x040fe20000000000 */
[----:B------:R-:W-:Y:S01]  /*0d70*/  LEA.HI R13, R12, R12, RZ, 0x1 ;  /* 0x0000000c0c0d7211 */ /* 0x000fe200078f08ff */
[C---:B------:R-:W-:Y:S01]  /*0d80*/  VIADD R193, R23.reuse, 0x100 ;  /* 0x0000010017c17836 */ /* 0x040fe20000000000 */
[----:B------:R-:W-:Y:S01]  /*0d90*/  LOP3.LUT R8, R8, R5, RZ, 0x3c, !PT ;  /* 0x0000000508087212 */ /* 0x000fe200078e3cff */
[C---:B------:R-:W-:Y:S01]  /*0da0*/  VIADD R192, R23.reuse, 0x140 ;  /* 0x0000014017c07836 */ /* 0x040fe20000000000 */
[----:B------:R-:W-:Y:S01]  /*0db0*/  LOP3.LUT R4, R4, 0xfffffff8, RZ, 0xc0, !PT ;  /* 0xfffffff804047812 */ /* 0x000fe200078ec0ff */
[----:B------:R-:W-:Y:S01]  /*0dc0*/  VIADD R201, R23, 0x180 ;  /* 0x0000018017c97836 */ /* 0x000fe20000000000 */
[----:B------:R-:W-:Y:S01]  /*0dd0*/  LEA.HI R2, R2, R199, RZ, 0x1 ;  /* 0x000000c702027211 */ /* 0x000fe200078f08ff */
[----:B------:R-:W-:Y:S01]  /*0de0*/  IMAD.IADD R8, R7, 0x1, R8 ;  /* 0x0000000107087824 */ /* 0x000fe200078e0208 */
[----:B------:R-:W-:Y:S01]  /*0df0*/  LOP3.LUT R13, R13, 0x1ffffffe, RZ, 0xc0, !PT ;  /* 0x1ffffffe0d0d7812 */ /* 0x000fe200078ec0ff */
[----:B------:R-:W-:Y:S01]  /*0e00*/  IMAD.IADD R3, R3, 0x1, -R4 ;  /* 0x0000000103037824 */ /* 0x000fe200078e0a04 */
[----:B------:R-:W-:Y:S01]  /*0e10*/  SHF.R.S32.HI R6, RZ, 0x5, R6 ;  /* 0x00000005ff067819 */ /* 0x000fe20000011406 */
[----:B------:R-:W-:Y:S01]  /*0e20*/  IMAD R185, R8, 0x2, R17 ;  /* 0x0000000208b97824 */ /* 0x000fe200078e0211 */
[----:B------:R-:W-:Y:S01]  /*0e30*/  LOP3.LUT R0, R2, 0xfffffe, RZ, 0xc0, !PT ;  /* 0x00fffffe02007812 */ /* 0x000fe200078ec0ff */
[----:B------:R-:W-:Y:S01]  /*0e40*/  VIADD R200, R23, 0x1c0 ;  /* 0x000001c017c87836 */ /* 0x000fe20000000000 */
[----:B------:R-:W-:Y:S01]  /*0e50*/  SEL R189, R189, 0xffffffe0, !P1 ;  /* 0xffffffe0bdbd7807 */ /* 0x000fe20004800000 */
        /* <DEDUP_REMOVED lines=8> */
[----:B------:R-:W-:Y:S01]  /*0ee0*/  IMAD.IADD R0, R199, 0x1, -R0 ;  /* 0x00000001c7007824 */ /* 0x000fe200078e0a00 */
[----:B------:R-:W-:Y:S01]  /*0ef0*/  SHF.R.S32.HI R209, RZ, 0x1f, R193 ;  /* 0x0000001fffd17819 */ /* 0x000fe200000114c1 */
[C---:B------:R-:W-:Y:S01]  /*0f00*/  @P2 VIADD R188, R190.reuse, 0xffffffc0 ;  /* 0xffffffc0bebc2836 */ /* 0x040fe20000000000 */
[----:B------:R-:W-:Y:S01]  /*0f10*/  SHF.R.S32.HI R208, RZ, 0x1f, R192 ;  /* 0x0000001fffd07819 */ /* 0x000fe200000114c0 */
[----:B------:R-:W-:Y:S01]  /*0f20*/  IMAD.IADD R190, R190, 0x1, R189 ;  /* 0x00000001bebe7824 */ /* 0x000fe200078e02bd */
[----:B------:R-:W-:Y:S01]  /*0f30*/  SHF.R.S32.HI R207, RZ, 0x1f, R201 ;  /* 0x0000001fffcf7819 */ /* 0x000fe200000114c9 */
[----:B------:R-:W-:Y:S01]  /*0f40*/  IMAD.MOV.U32 R7, RZ, RZ, R15 ;  /* 0x000000ffff077224 */ /* 0x000fe200078e000f */
[----:B------:R-:W-:Y:S01]  /*0f50*/  SHF.R.S32.HI R206, RZ, 0x1f, R200 ;  /* 0x0000001fffce7819 */ /* 0x000fe200000114c8 */
[----:B------:R-:W-:-:S02]  /*0f60*/  IMAD.MOV.U32 R2, RZ, RZ, RZ ;  /* 0x000000ffff027224 */ /* 0x000fc400078e00ff */
[----:B------:R-:W-:Y:S02]  /*0f70*/  IMAD.SHL.U32 R184, R0, 0x100, RZ ;  /* 0x0000010000b87824 */ /* 0x000fe400078e00ff */
[----:B------:R-:W-:Y:S02]  /*0f80*/  IMAD R191, R13, 0x8, R22 ;  /* 0x000000080dbf7824 */ /* 0x000fe400078e0216 */
[----:B------:R-:W-:-:S07]  /*0f90*/  IMAD.IADD R189, R189, 0x1, R188 ;  /* 0x00000001bdbd7824 */ /* 0x000fce00078e02bc */
.L_x_8396:
[----:B0-2-4-:R-:W0:Y:S01]  /*0fa0*/  LDC.64 R4, c[0x0][0xd88] ;  /* 0x00036200ff047b82 */ /* 0x015e220000000a00 */
[----:B------:R-:W-:Y:S01]  /*0fb0*/  ULDC.64 UR8, c[0x0][0xb20] ;  /* 0x0002c80000087ab9 */ /* 0x000fe20000000a00 */
[----:B------:R-:W-:-:S06]  /*0fc0*/  ULDC.64 UR10, c[0x0][0xb10] ;  /* 0x0002c400000a7ab9 */ /* 0x000fcc0000000a00 */
[----:B-1-3--:R-:W1:Y:S08]  /*0fd0*/  LDC.64 R8, c[0x0][0x418] ;  /* 0x00010600ff087b82 */ /* 0x00ae700000000a00 */
[----:B------:R-:W2:Y:S01]  /*0fe0*/  LDC R0, c[0x0][0x424] ;  /* 0x00010900ff007b82 */ /* 0x000ea20000000800 */
[----:B0-----:R-:W-:Y:S01]  /*0ff0*/  IMAD.WIDE R4, R7, 0x4, R4 ;  /* 0x0000000407047825 */ /* 0x001fe200078e0204 */
[----:B------:R-:W-:-:S06]  /*1000*/  UISETP.NE.U32.AND UP0, UPT, UR8, URZ, UPT ;  /* 0x0000003f0800728c */ /* 0x000fcc000bf05070 */
[----:B------:R-:W0:Y:S01]  /*1010*/  LDC R7, c[0x0][0x2f0] ;  /* 0x0000bc00ff077b82 */ /* 0x000e220000000800 */
[----:B------:R-:W3:Y:S01]  /*1020*/  LDG.E R4, desc[UR44][R4.64] ;  /* 0x0000002c04047981 */ /* 0x000ee2000c1e1900 */
[----:B------:R-:W-:Y:S01]  /*1030*/  UISETP.NE.AND.EX UP0, UPT, UR9, URZ, UPT, UP0 ;  /* 0x0000003f0900728c */ /* 0x000fe2000bf05300 */
[----:B------:R-:W-:Y:S01]  /*1040*/  IMAD.MOV.U32 R6, RZ, RZ, RZ ;  /* 0x000000ffff067224 */ /* 0x000fe200078e00ff */
[----:B------:R-:W-:-:S04]  /*1050*/  UISETP.NE.U32.AND UP1, UPT, UR10, URZ, UPT ;  /* 0x0000003f0a00728c */ /* 0x000fc8000bf25070 */
[----:B------:R-:W-:Y:S01]  /*1060*/  UISETP.NE.AND.EX UP1, UPT, UR11, URZ, UPT, UP1 ;  /* 0x0000003f0b00728c */ /* 0x000fe2000bf25310 */
[----:B------:R-:W-:-:S05]  /*1070*/  PLOP3.LUT P0, PT, PT, PT, UP0, 0x80, 0x0 ;  /* 0x000000000000781c */ /* 0x000fca0003f0f008 */
[----:B------:R-:W-:Y:S02]  /*1080*/  PLOP3.LUT P2, PT, PT, PT, UP1, 0x80, 0x0 ;  /* 0x000000000000781c */ /* 0x000fe40003f4f018 */
[----:B---3--:R-:W-:-:S13]  /*1090*/  R2UR UR40, R4 ;  /* 0x00000000042872ca */ /* 0x008fda00000e0000 */
[----:B------:R-:W-:Y:S02]  /*10a0*/  USHF.R.S32.HI UR39, URZ, 0x1f, UR40 ;  /* 0x0000001f3f277899 */ /* 0x000fe40008011428 */
[----:B------:R-:W-:-:S04]  /*10b0*/  @UP0 ULEA UR8, UP2, UR40, UR8, 0x2 ;  /* 0x0000000828080291 */ /* 0x000fc8000f84103f */
[----:B------:R-:W-:Y:S02]  /*10c0*/  @UP0 ULEA.HI.X UR9, UR40, UR9, UR39, 0x2, UP2 ;  /* 0x0000000928090291 */ /* 0x000fe400090f1427 */
[----:B------:R-:W-:Y:S01]  /*10d0*/  @UP1 ULEA UR10, UP0, UR40, UR10, 0x2 ;  /* 0x0000000a280a1291 */ /* 0x000fe2000f80103f */
[----:B------:R-:W-:-:S03]  /*10e0*/  IMAD.U32 R4, RZ, RZ, UR8 ;  /* 0x00000008ff047e24 */ /* 0x000fc6000f8e00ff */
[----:B------:R-:W-:Y:S01]  /*10f0*/  @UP1 ULEA.HI.X UR11, UR40, UR11, UR39, 0x2, UP0 ;  /* 0x0000000b280b1291 */ /* 0x000fe200080f1427 */
[----:B------:R-:W-:Y:S01]  /*1100*/  IMAD.U32 R5, RZ, RZ, UR9 ;  /* 0x00000009ff057e24 */ /* 0x000fe2000f8e00ff */
[----:B------:R-:W-:Y:S01]  /*1110*/  ULDC.64 UR8, c[0x0][0xb18] ;  /* 0x0002c60000087ab9 */ /* 0x000fe20000000a00 */
[----:B------:R-:W-:-:S03]  /*1120*/  IMAD.U32 R186, RZ, RZ, UR10 ;  /* 0x0000000affba7e24 */ /* 0x000fc6000f8e00ff */
[----:B------:R-:W-:Y:S01]  /*1130*/  IMAD.U32 R187, RZ, RZ, UR11 ;  /* 0x0000000bffbb7e24 */ /* 0x000fe2000f8e00ff */
[----:B------:R3:W5:Y:S04]  /*1140*/  @P0 LDG.E R6, desc[UR44][R4.64] ;  /* 0x0000002c04060981 */ /* 0x000768000c1e1900 */
[----:B------:R3:W5:Y:S01]  /*1150*/  @P2 LDG.E R186, desc[UR44][R186.64] ;  /* 0x0000002cbaba2981 */ /* 0x000762000c1e1900 */
[----:B-1----:R-:W-:Y:S01]  /*1160*/  ISETP.NE.U32.AND P0, PT, R8, RZ, PT ;  /* 0x000000ff0800720c */ /* 0x002fe20003f05070 */
[----:B------:R-:W-:Y:S01]  /*1170*/  UMOV UR38, UR6 ;  /* 0x0000000600267c82 */ /* 0x000fe20008000000 */
[----:B------:R-:W-:Y:S02]  /*1180*/  ISETP.NE.U32.AND P1, PT, RZ, UR8, PT ;  /* 0x00000008ff007c0c */ /* 0x000fe4000bf25070 */
[----:B------:R-:W-:-:S02]  /*1190*/  ISETP.NE.AND.EX P0, PT, R9, RZ, PT, P0 ;  /* 0x000000ff0900720c */ /* 0x000fc40003f05300 */
[----:B------:R-:W-:Y:S02]  /*11a0*/  ISETP.NE.AND.EX P1, PT, RZ, UR9, PT, P1 ;  /* 0x00000009ff007c0c */ /* 0x000fe4000bf25310 */
[----:B--2---:R-:W-:Y:S01]  /*11b0*/  SEL R0, R0, 0x1, P0 ;  /* 0x0000000100007807 */ /* 0x004fe20000000000 */
[----:B0--3--:R-:W-:Y:S10]  /*11c0*/  @P2 BRA `(.L_x_8338) ;  /* 0x0000000000302947 */ /* 0x009ff40003800000 */
[----:B------:R-:W-:Y:S01]  /*11d0*/  ULDC.64 UR6, c[0x0][0xaf8] ;  /* 0x0002be0000067ab9 */ /* 0x000fe20000000a00 */
[----:B-----5:R-:W0:Y:S01]  /*11e0*/  LDC R186, c[0x0][0x288] ;  /* 0x0000a200ffba7b82 */ /* 0x020e220000000800 */
[----:B------:R-:W-:-:S04]  /*11f0*/  ISETP.NE.U32.AND P0, PT, RZ, UR6, PT ;  /* 0x00000006ff007c0c */ /* 0x000fc8000bf05070 */
[----:B------:R-:W-:-:S13]  /*1200*/  ISETP.NE.AND.EX P0, PT, RZ, UR7, PT, P0 ;  /* 0x00000007ff007c0c */ /* 0x000fda000bf05300 */
[----:B------:R-:W-:Y:S05]  /*1210*/  @!P0 BRA `(.L_x_8338) ;  /* 0x00000000001c8947 */ /* 0x000fea0003800000 */
[----:B------:R-:W-:Y:S02]  /*1220*/  ULDC.64 UR6, c[0x0][0xaf8] ;  /* 0x0002be0000067ab9 */ /* 0x000fe40000000a00 */
[----:B------:R-:W-:-:S06]  /*1230*/  UIMAD.WIDE UR6, UR40, 0x4, UR6 ;  /* 0x00000004280678a5 */ /* 0x000fcc000f8e0206 */
[----:B------:R-:W-:Y:S02]  /*1240*/  IMAD.U32 R4, RZ, RZ, UR6 ;  /* 0x00000006ff047e24 */ /* 0x000fe4000f8e00ff */
[----:B------:R-:W-:-:S05]  /*1250*/  IMAD.U32 R5, RZ, RZ, UR7 ;  /* 0x00000007ff057e24 */ /* 0x000fca000f8e00ff */
[----:B0-----:R-:W2:Y:S04]  /*1260*/  LDG.E R186, desc[UR44][R4.64] ;  /* 0x0000002c04ba7981 */ /* 0x001ea8000c1e1900 */
[----:B------:R-:W2:Y:S02]  /*1270*/  LDG.E R3, desc[UR44][R4.64+0x4] ;  /* 0x0000042c04037981 */ /* 0x000ea4000c1e1900 */
[----:B--2---:R-:W-:-:S07]  /*1280*/  IMAD.IADD R186, R3, 0x1, -R186 ;  /* 0x0000000103ba7824 */ /* 0x004fce00078e0aba */
.L_x_8338:
[----:B------:R-:W-:Y:S01]  /*1290*/  IMAD R187, R0, R7, RZ ;  /* 0x0000000700bb7224 */ /* 0x000fe200078e02ff */
[----:B------:R-:W-:Y:S06]  /*12a0*/  @!P1 BRA `(.L_x_8339) ;  /* 0x0000000000189947 */ /* 0x000fec0003800000 */
[----:B------:R-:W-:-:S04]  /*12b0*/  ULEA UR4, UP0, UR40, UR8, 0x2 ;  /* 0x0000000828047291 */ /* 0x000fc8000f80103f */
[----:B------:R-:W-:Y:S02]  /*12c0*/  ULEA.HI.X UR6, UR40, UR9, UR39, 0x2, UP0 ;  /* 0x0000000928067291 */ /* 0x000fe400080f1427 */
[----:B------:R-:W-:-:S04]  /*12d0*/  IMAD.U32 R4, RZ, RZ, UR4 ;  /* 0x00000004ff047e24 */ /* 0x000fc8000f8e00ff */
[----:B------:R-:W-:-:S05]  /*12e0*/  IMAD.U32 R5, RZ, RZ, UR6 ;  /* 0x00000006ff057e24 */ /* 0x000fca000f8e00ff */
[----:B------:R1:W5:Y:S01]  /*12f0*/  LDG.E R187, desc[UR44][R4.64] ;  /* 0x0000002c04bb7981 */ /* 0x000362000c1e1900 */
[----:B------:R-:W-:Y:S05]  /*1300*/  BRA `(.L_x_8340) ;  /* 0x00000000002c7947 */ /* 0x000fea0003800000 */
.L_x_8339:
[----:B------:R-:W-:Y:S02]  /*1310*/  ULDC.64 UR6, c[0x0][0xb00] ;  /* 0x0002c00000067ab9 */ /* 0x000fe40000000a00 */
        /* <DEDUP_REMOVED lines=8> */
[----:B------:R-:W2:Y:S02]  /*13a0*/  LDG.E R0, desc[UR44][R4.64+0x4] ;  /* 0x0000042c04007981 */ /* 0x000ea4000c1e1900 */
[----:B--2---:R-:W-:-:S07]  /*13b0*/  IMAD.IADD R187, R0, 0x1, -R187 ;  /* 0x0000000100bb7824 */ /* 0x004fce00078e0abb */
.L_x_8340:
[----:B------:R-:W-:Y:S01]  /*13c0*/  UISETP.NE.AND UP0, UPT, UR43, 0x1, UPT ;  /* 0x000000012b00788c */ /* 0x000fe2000bf05270 */
[----:B-----5:R-:W-:Y:S01]  /*13d0*/  IMAD.IADD R187, R187, 0x1, -R6 ;  /* 0x00000001bbbb7824 */ /* 0x020fe200078e0a06 */
[----:B------:R-:W-:-:S03]  /*13e0*/  USHF.L.U32 UR37, UR5, 0x6, URZ ;  /* 0x0000000605257899 */ /* 0x000fc6000800063f */
[----:B------:R-:W-:Y:S01]  /*13f0*/  VIADD R0, R187, 0x3f ;  /* 0x0000003fbb007836 */ /* 0x000fe20000000000 */
[----:B------:R-:W-:-:S04]  /*1400*/  PLOP3.LUT P0, PT, PT, PT, UP0, 0x80, 0x0 ;  /* 0x000000000000781c */ /* 0x000fc80003f0f008 */
[----:B------:R-:W-:-:S04]  /*1410*/  SHF.R.S32.HI R3, RZ, 0x1f, R0 ;  /* 0x0000001fff037819 */ /* 0x000fc80000011400 */
[----:B------:R-:W-:-:S04]  /*1420*/  LEA.HI R3, R3, R0, RZ, 0x6 ;  /* 0x0000000003037211 */ /* 0x000fc800078f30ff */
[----:B------:R-:W-:Y:S01]  /*1430*/  SHF.R.S32.HI R168, RZ, 0x6, R3 ;  /* 0x00000006ffa87819 */ /* 0x000fe20000011403 */
[----:B------:R-:W-:Y:S06]  /*1440*/  @!P0 BRA `(.L_x_8341) ;  /* 0x0000001c00548947 */ /* 0x000fec0003800000 */
[----:B------:R-:W2:Y:S01]  /*1450*/  LDC R0, c[0x0][0x448] ;  /* 0x00011200ff007b82 */ /* 0x000ea20000000800 */
[----:B------:R-:W-:Y:S01]  /*1460*/  UIADD3 UR4, UR37, 0x3f, URZ ;  /* 0x0000003f25047890 */ /* 0x000fe2000fffe03f */
[----:B0-----:R-:W-:Y:S02]  /*1470*/  IADD3 R187, R187, 0x40, -R186 ;  /* 0x00000040bbbb7810 */ /* 0x001fe40007ffe8ba */
        /* <DEDUP_REMOVED lines=21> */
[----:B--2---:R-:W-:Y:S01]  /*15d0*/  ISETP.NE.AND P0, PT, R0, 0x1, PT ;  /* 0x000000010000780c */ /* 0x004fe20003f05270 */
[----:B------:R-:W-:Y:S01]  /*15e0*/  IMAD.U32 R0, RZ, RZ, UR4 ;  /* 0x00000004ff007e24 */ /* 0x000fe2000f8e00ff */
        /* <DEDUP_REMOVED lines=19> */
[----:B-1----:R-:W1:Y:S01]  /*1720*/  @P0 LDC R4, c[0x0][0x450] ;  /* 0x00011400ff040b82 */ /* 0x002e620000000800 */
        /* <DEDUP_REMOVED lines=16> */
[----:B0-----:R-:W-:Y:S01]  /*1830*/  @P0 IMAD.HI.U32 R3, R3, UR4, RZ ;  /* 0x0000000403030c27 */ /* 0x001fe2000f8e00ff */
[----:B------:R-:W-:-:S02]  /*1840*/  CS2R R170, SRZ ;  /* 0x0000000000aa7805 */ /* 0x000fc4000001ff00 */
[----:B------:R-:W-:Y:S02]  /*1850*/  CS2R R32, SRZ ;  /* 0x0000000000207805 */ /* 0x000fe4000001ff00 */
[----:B------:R-:W-:Y:S02]  /*1860*/  CS2R R172, SRZ ;  /* 0x0000000000ac7805 */ /* 0x000fe4000001ff00 */
[----:B------:R-:W-:Y:S01]  /*1870*/  CS2R R38, SRZ ;  /* 0x0000000000267805 */ /* 0x000fe2000001ff00 */
[----:B------:R-:W-:Y:S01]  /*1880*/  IMAD.MOV.U32 R35, RZ, RZ, RZ ;  /* 0x000000ffff237224 */ /* 0x000fe200078e00ff */
[----:B------:R-:W-:Y:S02]  /*1890*/  CS2R R28, SRZ ;  /* 0x00000000001c7805 */ /* 0x000fe4000001ff00 */
[----:B-1----:R-:W-:Y:S02]  /*18a0*/  @P0 SHF.R.U32.HI R0, RZ, R4, R3 ;  /* 0x00000004ff000219 */ /* 0x002fe40000011603 */
[----:B------:R-:W-:-:S02]  /*18b0*/  CS2R R174, SRZ ;  /* 0x0000000000ae7805 */ /* 0x000fc4000001ff00 */
[----:B------:R-:W-:Y:S01]  /*18c0*/  PLOP3.LUT P0, PT, PT, PT, PT, 0x80, 0x0 ;  /* 0x000000000000781c */ /* 0x000fe20003f0f070 */
[----:B------:R-:W-:Y:S01]  /*18d0*/  IMAD.MOV.U32 R31, RZ, RZ, RZ ;  /* 0x000000ffff1f7224 */ /* 0x000fe200078e00ff */
[----:B------:R-:W-:Y:S01]  /*18e0*/  CS2R R10, SRZ ;  /* 0x00000000000a7805 */ /* 0x000fe2000001ff00 */
[----:B------:R-:W-:Y:S02]  /*18f0*/  IMAD.IADD R0, R187, 0x1, R0 ;  /* 0x00000001bb007824 */ /* 0x000fe400078e0200 */
[----:B------:R-:W-:Y:S02]  /*1900*/  IMAD.MOV.U32 R27, RZ, RZ, RZ ;  /* 0x000000ffff1b7224 */ /* 0x000fe400078e00ff */
[----:B------:R-:W-:Y:S01]  /*1910*/  IMAD.MOV.U32 R9, RZ, RZ, RZ ;  /* 0x000000ffff097224 */ /* 0x000fe200078e00ff */
[----:B------:R-:W-:Y:S01]  /*1920*/  SHF.R.S32.HI R3, RZ, 0x1f, R0 ;  /* 0x0000001fff037819 */ /* 0x000fe20000011400 */
[----:B------:R-:W-:Y:S02]  /*1930*/  IMAD.MOV.U32 R20, RZ, RZ, RZ ;  /* 0x000000ffff147224 */ /* 0x000fe400078e00ff */
[----:B------:R-:W-:Y:S01]  /*1940*/  IMAD.MOV.U32 R176, RZ, RZ, RZ ;  /* 0x000000ffffb07224 */ /* 0x000fe200078e00ff */
        /* <DEDUP_REMOVED lines=35> */
[----:B------:R-:W-:Y:S02]  /*1b80*/  IMAD R0, R2, 0x1000, R7 ;  /* 0x0000100002007824 */ /* 0x000fe400078e0207 */
[C---:B------:R-:W-:Y:S02]  /*1b90*/  VIADD R6, R3.reuse, 0x4 ;  /* 0x0000000403067836 */ /* 0x040fe40000000000 */
[C---:B------:R-:W-:Y:S01]  /*1ba0*/  VIADD R5, R0.reuse, 0x80 ;  /* 0x0000008000057836 */ /* 0x040fe20000000000 */
[----:B------:R-:W-:Y:S01]  /*1bb0*/  R2UR UR14, R0 ;  /* 0x00000000000e72ca */ /* 0x000fe200000e0000 */
[----:B------:R-:W-:Y:S01]  /*1bc0*/  VIADD R3, R3, 0x6 ;  /* 0x0000000603037836 */ /* 0x000fe20000000000 */
        /* <DEDUP_REMOVED lines=24> */
.L_x_8343:
[----:B------:R-:W-:Y:S01]  /*1d50*/  IMAD R0, R2, 0x8, R17 ;  /* 0x0000000802007824 */ /* 0x000fe200078e0211 */
[----:B------:R-:W-:-:S03]  /*1d60*/  ISETP.GE.AND P0, PT, R4, 0x2, PT ;  /* 0x000000020400780c */ /* 0x000fc60003f06270 */
[----:B------:R-:W-:-:S05]  /*1d70*/  VIADD R3, R0, 0x38860 ;  /* 0x0003886000037836 */ /* 0x000fca0000000000 */
[----:B------:R-:W-:-:S04]  /*1d80*/  PRMT R3, R202, 0x654, R3 ;  /* 0x00000654ca037816 */ /* 0x000fc80000000003 */
[----:B------:R0:W-:Y:S01]  /*1d90*/  SYNCS.ARRIVE.TRANS64.RED.A1T0 RZ, [R3+URZ], RZ ;  /* 0x000000ff03ff79a7 */ /* 0x0001e2000810043f */
[----:B------:R-:W-:Y:S05]  /*1da0*/  @!P0 BRA `(.L_x_8344) ;  /* 0x0000000800c08947 */ /* 0x000fea0003800000 */
[----:B------:R-:W-:-:S07]  /*1db0*/  VIADD R4, R4, 0xfffffffe ;  /* 0xfffffffe04047836 */ /* 0x000fce0000000000 */
.L_x_8346:
[----:B------:R-:W-:Y:S01]  /*1dc0*/  BAR.SYNC.DEFER_BLOCKING 0xe, 0x100 ;  /* 0x0384000000007b1d */ /* 0x000fe20000010000 */
[----:B------:R-:W-:Y:S01]  /*1dd0*/  IMAD R0, R2, 0x40, R22 ;  /* 0x0000004002007824 */ /* 0x000fe200078e0216 */
        /* <DEDUP_REMOVED lines=10> */
[----:B01----:R-:W0:Y:S04]  /*1e80*/  LDS R3, [R0+0x38400] ;  /* 0x0384000000037984 */ /* 0x003e280000000800 */
        /* <DEDUP_REMOVED lines=157> */
.L_x_8345:
[----:B------:R-:W-:-:S04]  /*2860*/  IMAD R0, R2, 0x8, R17 ;  /* 0x0000000802007824 */ /* 0x000fc800078e0211 */
[----:B------:R-:W-:-:S05]  /*2870*/  VIADD R3, R0, 0x38860 ;  /* 0x0003886000037836 */ /* 0x000fca0000000000 */
[----:B------:R-:W-:-:S04]  /*2880*/  PRMT R3, R202, 0x654, R3 ;  /* 0x00000654ca037816 */ /* 0x000fc80000000003 */
[----:B------:R1:W-:Y:S01]  /*2890*/  SYNCS.ARRIVE.TRANS64.RED.A1T0 RZ, [R3+URZ], RZ ;  /* 0x000000ff03ff79a7 */ /* 0x0003e2000810043f */
[----:B------:R-:W-:Y:S05]  /*28a0*/  @P1 BRA `(.L_x_8346) ;  /* 0xfffffff400441947 */ /* 0x000fea000383ffff */
.L_x_8344:
[----:B------:R-:W-:Y:S01]  /*28b0*/  BAR.SYNC.DEFER_BLOCKING 0xe, 0x100 ;  /* 0x0384000000007b1d */ /* 0x000fe20000010000 */
[C---:B------:R-:W-:Y:S01]  /*28c0*/  IMAD R0, R2.reuse, 0x40, R22 ;  /* 0x0000004002007824 */ /* 0x040fe200078e0216 */
[----:B------:R-:W-:Y:S01]  /*28d0*/  PLOP3.LUT P0, PT, PT, PT, PT, 0x8, 0x0 ;  /* 0x000000000000781c */ /* 0x000fe20003f0e170 */
[----:B------:R-:W-:Y:S02]  /*28e0*/  VIADD R2, R2, 0x1 ;  /* 0x0000000102027836 */ /* 0x000fe40000000000 */
[----:B------:R-:W-:-:S03]  /*28f0*/  IMAD R17, R0, 0x4, R17 ;  /* 0x0000000400117824 */ /* 0x000fc600078e0211 */
[----:B------:R-:W-:-:S04]  /*2900*/  ISETP.NE.AND P1, PT, R2, 0x2, PT ;  /* 0x000000020200780c */ /* 0x000fc80003f25270 */
[----:B------:R-:W-:Y:S02]  /*2910*/  SEL R5, RZ, 0x1, P1 ;  /* 0x00000001ff057807 */ /* 0x000fe40000800000 */
[----:B------:R-:W-:Y:S02]  /*2920*/  SEL R2, R2, RZ, P1 ;  /* 0x000000ff02027207 */ /* 0x000fe40000800000 */
[----:B------:R-:W-:Y:S01]  /*2930*/  LOP3.LUT R16, R16, R5, RZ, 0x3c, !PT ;  /* 0x0000000510107212 */ /* 0x000fe200078e3cff */
        /* <DEDUP_REMOVED lines=134> */
.L_x_8341:
[----:B------:R-:W2:Y:S01]  /*31a0*/  LDC R204, c[0x0][0x448] ;  /* 0x00011200ffcc7b82 */ /* 0x000ea20000000800 */
[----:B------:R-:W-:Y:S01]  /*31b0*/  UIADD3 UR4, UR37, 0x3f, URZ ;  /* 0x0000003f25047890 */ /* 0x000fe2000fffe03f */
[----:B01----:R-:W-:Y:S02]  /*31c0*/  IADD3 R5, R187, 0x40, -R186 ;  /* 0x00000040bb057810 */ /* 0x003fe40007ffe8ba */
        /* <DEDUP_REMOVED lines=21> */
[----:B--2---:R-:W-:-:S02]  /*3320*/  ISETP.NE.AND P0, PT, R204, 0x1, PT ;  /* 0x00000001cc00780c */ /* 0x004fc40003f05270 */
        /* <DEDUP_REMOVED lines=9> */
[----:B------:R-:W-:Y:S02]  /*33c0*/  CS2R R98, SRZ ;  /* 0x0000000000627805 */ /* 0x000fe4000001ff00 */
[----:B------:R-:W-:Y:S02]  /*33d0*/  CS2R R96, SRZ ;  /* 0x0000000000607805 */ /* 0x000fe4000001ff00 */
[----:B------:R-:W-:Y:S01]  /*33e0*/  CS2R R94, SRZ ;  /* 0x00000000005e7805 */ /* 0x000fe2000001ff00 */
[----:B------:R-:W0:Y:S01]  /*33f0*/  @P0 LDC R0, c[0x0][0x44c] ;  /* 0x00011300ff000b82 */ /* 0x000e220000000800 */
[----:B------:R-:W-:-:S02]  /*3400*/  CS2R R92, SRZ ;  /* 0x00000000005c7805 */ /* 0x000fc4000001ff00 */
[----:B------:R-:W-:Y:S02]  /*3410*/  CS2R R90, SRZ ;  /* 0x00000000005a7805 */ /* 0x000fe4000001ff00 */
        /* <DEDUP_REMOVED lines=24> */
[----:B------:R-:W-:Y:S01]  /*35a0*/  CS2R R172, SRZ ;  /* 0x0000000000ac7805 */ /* 0x000fe2000001ff00 */
[----:B------:R-:W-:Y:S01]  /*35b0*/  IMAD.U32 R0, RZ, RZ, UR4 ;  /* 0x00000004ff007e24 */ /* 0x000fe2000f8e00ff */
[----:B------:R-:W-:Y:S01]  /*35c0*/  CS2R R38, SRZ ;  /* 0x0000000000267805 */ /* 0x000fe2000001ff00 */
[----:B------:R-:W-:Y:S01]  /*35d0*/  IMAD.MOV.U32 R35, RZ, RZ, RZ ;  /* 0x000000ffff237224 */ /* 0x000fe200078e00ff */
[----:B------:R-:W-:Y:S02]  /*35e0*/  CS2R R28, SRZ ;  /* 0x00000000001c7805 */ /* 0x000fe4000001ff00 */
[----:B-1----:R-:W-:Y:S02]  /*35f0*/  @P0 SHF.R.U32.HI R0, RZ, R4, R3 ;  /* 0x00000004ff000219 */ /* 0x002fe40000011603 */
[----:B------:R-:W-:-:S02]  /*3600*/  CS2R R174, SRZ ;  /* 0x0000000000ae7805 */ /* 0x000fc4000001ff00 */
[----:B------:R-:W-:Y:S02]  /*3610*/  PLOP3.LUT P0, PT, PT, PT, PT, 0x80, 0x0 ;  /* 0x000000000000781c */ /* 0x000fe40003f0f070 */
[----:B------:R-:W-:Y:S02]  /*3620*/  CS2R R10, SRZ ;  /* 0x00000000000a7805 */ /* 0x000fe4000001ff00 */
[----:B------:R-:W-:Y:S01]  /*3630*/  MOV R31, RZ ;  /* 0x000000ff001f7202 */ /* 0x000fe20000000f00 */
[----:B------:R-:W-:Y:S02]  /*3640*/  IMAD.IADD R0, R5, 0x1, R0 ;  /* 0x0000000105007824 */ /* 0x000fe400078e0200 */
[----:B------:R-:W-:Y:S02]  /*3650*/  IMAD.MOV.U32 R27, RZ, RZ, RZ ;  /* 0x000000ffff1b7224 */ /* 0x000fe400078e00ff */
[----:B------:R-:W-:Y:S01]  /*3660*/  IMAD.MOV.U32 R9, RZ, RZ, RZ ;  /* 0x000000ffff097224 */ /* 0x000fe200078e00ff */
[----:B------:R-:W-:Y:S01]  /*3670*/  SHF.R.S32.HI R3, RZ, 0x1f, R0 ;  /* 0x0000001fff037819 */ /* 0x000fe20000011400 */
[----:B------:R-:W-:-:S02]  /*3680*/  IMAD.MOV.U32 R20, RZ, RZ, RZ ;  /* 0x000000ffff147224 */ /* 0x000fc400078e00ff */
        /* <DEDUP_REMOVED lines=36> */
.L_x_8347:
        /* <DEDUP_REMOVED lines=9> */
.L_x_8487:
[----:B------:R-:W-:Y:S05]  /*3960*/  @!P0 BRA `(.L_x_8349) ;  /* 0x0000000000048947 */ /* 0x000fea0003800000 */
[----:B------:R-:W-:Y:S01]  /*3970*/  BPT.TRAP 0x1 ;  /* 0x000000040000795c */ /* 0x000fe20000300000 */
.L_x_8349:
[----:B------:R-:W-:Y:S01]  /*3980*/  IMAD R9, R2, 0x8, R17 ;  /* 0x0000000802097824 */ /* 0x000fe200078e0211 */
[----:B------:R-:W-:-:S04]  /*3990*/  SHF.L.U32 R6, R16, 0x1f, RZ ;  /* 0x0000001f10067819 */ /* 0x000fc800000006ff */
[----:B------:R1:W2:Y:S01]  /*39a0*/  SYNCS.PHASECHK.TRANS64.TRYWAIT P1, [R9+URZ+0x38830], R6 ;  /* 0x03883006090075a7 */ /* 0x0002a2000802017f */
[----:B------:R-:W-:Y:S05]  /*39b0*/  @!P0 BRA `(.L_x_8350) ;  /* 0x0000000000048947 */ /* 0x000fea0003800000 */
[----:B------:R-:W-:Y:S01]  /*39c0*/  BPT.TRAP 0x1 ;  /* 0x000000040000795c */ /* 0x000fe20000300000 */
.L_x_8350:
[----:B------:R-:W-:-:S05]  /*39d0*/  VIADD R0, R17, 0x22400 ;  /* 0x0002240011007836 */ /* 0x000fca0000000000 */
[----:B------:R-:W-:-:S04]  /*39e0*/  SHF.R.U32.HI R0, RZ, 0x4, R0 ;  /* 0x00000004ff007819 */ /* 0x000fc80000011600 */
[----:B------:R-:W-:Y:S01]  /*39f0*/  LOP3.LUT R0, R0, 0x3fff, RZ, 0xc0, !PT ;  /* 0x00003fff00007812 */ /* 0x000fe200078ec0ff */
[----:B--2---:R-:W-:Y:S06]  /*3a00*/  @P1 BRA `(.L_x_8351) ;  /* 0x0000000000081947 */ /* 0x004fec0003800000 */
[----:B------:R-:W2:Y:S02]  /*3a10*/  SYNCS.PHASECHK.TRANS64.TRYWAIT P1, [R9+URZ+0x38830], R6 ;  /* 0x03883006090075a7 */ /* 0x000ea4000802017f */
[----:B--2---:R-:W-:Y:S05]  /*3a20*/  @!P1 BRA `(.L_x_8352) ;  /* 0x00000138002c9947 */ /* 0x004fea0003800000 */
.L_x_8351:
        /* <DEDUP_REMOVED lines=40> */
.L_x_8488:
[----:B------:R-:W-:Y:S05]  /*3cb0*/  @!P0 BRA `(.L_x_8354) ;  /* 0x0000000000048947 */ /* 0x000fea0003800000 */
[----:B------:R-:W-:Y:S01]  /*3cc0*/  BPT.TRAP 0x1 ;  /* 0x000000040000795c */ /* 0x000fe20000300000 */
.L_x_8354:
[----:B------:R4:W0:Y:S01]  /*3cd0*/  SYNCS.PHASECHK.TRANS64.TRYWAIT P1, [R9+URZ+0x38850], R6 ;  /* 0x03885006090075a7 */ /* 0x000822000802017f */
[----:B------:R-:W-:Y:S05]  /*3ce0*/  @!P0 BRA `(.L_x_8355) ;  /* 0x0000000000048947 */ /* 0x000fea0003800000 */
[----:B------:R-:W-:Y:S01]  /*3cf0*/  BPT.TRAP 0x1 ;  /* 0x000000040000795c */ /* 0x000fe20000300000 */
.L_x_8355:
        /* <DEDUP_REMOVED lines=12> */
.L_x_8356:
        /* <DEDUP_REMOVED lines=11> */
[----:B------:R-:W-:Y:S01]  /*3e70*/  VIADD R7, R3, 0x4 ;  /* 0x0000000403077836 */ /* 0x000fe20000000000 */
[----:B------:R-:W-:Y:S01]  /*3e80*/  R2UR UR26, R6 ;  /* 0x00000000061a72ca */ /* 0x000fe200000e0000 */
[----:B------:R-:W-:-:S02]  /*3e90*/  VIADD R6, R5, 0x4 ;  /* 0x0000000405067836 */ /* 0x000fc40000000000 */
[----:B------:R-:W-:Y:S01]  /*3ea0*/  HGMMA.64x64x16.F32 R24, gdesc[UR20], R24, gsb0 ;  /* 0x00e00000141879f0 */ /* 0x000fe20008000818 */
        /* <DEDUP_REMOVED lines=277> */
[----:B------:R-:W-:-:S02]  /*5000*/  IMAD.IADD R10, R10, 0x1, R11 ;  /* 0x000000010a0a7824 */ /* 0x000fc400078e020b */
[----:B------:R-:W-:Y:S01]  /*5010*/  IMAD.MOV.U32 R11, RZ, RZ, 0x40 ;  /* 0x00000040ff0b7424 */ /* 0x000fe200078e00ff */
[----:B------:R-:W-:Y:S02]  /*5020*/  WARPGROUP.DEPBAR.LE gsb0, 0x0 ;  /* 0x00008000000079c5 */ /* 0x000fe40000010000 */
        /* <DEDUP_REMOVED lines=33> */
.L_x_8358:
[----:B------:R-:W-:Y:S01]  /*5240*/  ISETP.NE.AND P5, PT, R204, 0x1, PT ;  /* 0x00000001cc00780c */ /* 0x000fe20003fa5270 */
[----:B------:R-:W-:Y:S01]  /*5250*/  VIADD R5, R191, UR37 ;  /* 0x00000025bf057c36 */ /* 0x000fe20008000000 */
[----:B------:R-:W-:Y:S01]  /*5260*/  ULDC UR6, c[0x0][0xad0] ;  /* 0x0002b40000067ab9 */ /* 0x000fe20000000800 */
[----:B------:R-:W-:Y:S01]  /*5270*/  ULDC UR28, c[0x0][0xa80] ;  /* 0x0002a000001c7ab9 */ /* 0x000fe20000000800 */
        /* <DEDUP_REMOVED lines=9> */
[----:B------:R-:W1:Y:S01]  /*5310*/  @P5 LDC R6, c[0x0][0x44c] ;  /* 0x00011300ff065b82 */ /* 0x000e620000000800 */
[----:B------:R-:W-:Y:S01]  /*5320*/  FMUL.FTZ R40, R40, UR6 ;  /* 0x0000000628287c20 */ /* 0x000fe20008410000 */
[----:B------:R-:W-:Y:S01]  /*5330*/  FMUL.FTZ R41, R41, UR6 ;  /* 0x0000000629297c20 */ /* 0x000fe20008410000 */
[----:B------:R-:W-:Y:S01]  /*5340*/  FMUL.FTZ R44, R44, UR6 ;  /* 0x000000062c2c7c20 */ /* 0x000fe20008410000 */
[----:B------:R-:W2:Y:S01]  /*5350*/  MUFU.TANH R25, R25 ;  /* 0x0000001900197308 */ /* 0x000ea20000002400 */
[----:B------:R-:W-:Y:S01]  /*5360*/  FMUL.FTZ R45, R45, UR6 ;  /* 0x000000062d2d7c20 */ /* 0x000fe20008410000 */
[----:B------:R-:W-:Y:S01]  /*5370*/  FMUL.FTZ R26, R26, UR6 ;  /* 0x000000061a1a7c20 */ /* 0x000fe20008410000 */
[----:B------:R-:W-:Y:S01]  /*5380*/  FMUL.FTZ R48, R48, UR6 ;  /* 0x0000000630307c20 */ /* 0x000fe20008410000 */
[----:B------:R-:W3:Y:S01]  /*5390*/  @P5 LDC R7, c[0x0][0x450] ;  /* 0x00011400ff075b82 */ /* 0x000ee20000000800 */
        /* <DEDUP_REMOVED lines=15> */
[----:B-1----:R-:W-:-:S04]  /*5490*/  @P5 IMAD.HI.U32 R6, R5, R6, RZ ;  /* 0x0000000605065227 */ /* 0x002fc800078e00ff */
[----:B------:R-:W-:Y:S01]  /*54a0*/  FMUL.FTZ R47, R47, UR6 ;  /* 0x000000062f2f7c20 */ /* 0x000fe20008410000 */
[----:B------:R-:W-:Y:S01]  /*54b0*/  FMUL.FTZ R50, R50, UR6 ;  /* 0x0000000632327c20 */ /* 0x000fe20008410000 */
[----:B------:R-:W-:Y:S01]  /*54c0*/  FMUL.FTZ R51, R51, UR6 ;  /* 0x0000000633337c20 */ /* 0x000fe20008410000 */
[----:B------:R-:W1:Y:S01]  /*54d0*/  MUFU.TANH R14, R32 ;  /* 0x00000020000e7308 */ /* 0x000e620000002400 */
[----:B------:R-:W-:Y:S01]  /*54e0*/  FMUL.FTZ R54, R54, UR6 ;  /* 0x0000000636367c20 */ /* 0x000fe20008410000 */
[----:B------:R-:W-:Y:S01]  /*54f0*/  FMUL.FTZ R55, R55, UR6 ;  /* 0x0000000637377c20 */ /* 0x000fe20008410000 */
[----:B------:R-:W-:Y:S01]  /*5500*/  IMAD R217, R2, 0x1000, R19 ;  /* 0x0000100002d97824 */ /* 0x000fe200078e0213 */
[----:B---3--:R-:W-:Y:S01]  /*5510*/  @P5 SHF.R.U32.HI R5, RZ, R7, R6 ;  /* 0x00000007ff055219 */ /* 0x008fe20000011606 */
[----:B------:R-:W-:Y:S01]  /*5520*/  IMAD R6, R168, -0x40, R11 ;  /* 0xffffffc0a8067824 */ /* 0x000fe200078e020b */
[----:B------:R-:W-:Y:S02]  /*5530*/  UMOV UR7, 0x40000040 ;  /* 0x4000004000077882 */ /* 0x000fe40000000000 */
[----:B------:R-:W3:Y:S01]  /*5540*/  MUFU.TANH R33, R33 ;  /* 0x0000002100217308 */ /* 0x000ee20000002400 */
[----:B------:R-:W0:Y:S01]  /*5550*/  SHFL.IDX PT, R8, R5, RZ, 0x1c1f ;  /* 0x001c1fff05087589 */ /* 0x000e2200000e0000 */
[----:B------:R-:W-:-:S02]  /*5560*/  IADD3 R7, R187, 0x1, R6 ;  /* 0x00000001bb077810 */ /* 0x000fc40007ffe006 */
[----:B------:R-:W-:Y:S01]  /*5570*/  IADD3 R6, -R18, R6, R187 ;  /* 0x0000000612067210 */ /* 0x000fe20007ffe1bb */
[----:B------:R-:W3:Y:S01]  /*5580*/  SHFL.IDX PT, R5, R5, 0x1, 0x1c1f ;  /* 0x003c1f0005057f89 */ /* 0x000ee200000e0000 */
[----:B------:R-:W-:Y:S02]  /*5590*/  IADD3 R7, -R186, R7, -R18 ;  /* 0x00000007ba077210 */ /* 0x000fe40007ffe912 */
[----:B------:R-:W3:Y:S01]  /*55a0*/  MUFU.TANH R36, R36 ;  /* 0x0000002400247308 */ /* 0x000ee20000002400 */
[C---:B------:R-:W-:Y:S02]  /*55b0*/  R2UR UR6, R217.reuse ;  /* 0x00000000d90672ca */ /* 0x040fe400000e0000 */
[----:B------:R-:W-:-:S05]  /*55c0*/  IADD3 R221, R217, 0x80, RZ ;  /* 0x00000080d9dd7810 */ /* 0x000fca0007ffe0ff */
[----:B------:R-:W3:Y:S08]  /*55d0*/  MUFU.TANH R37, R37 ;  /* 0x0000002500257308 */ /* 0x000ef00000002400 */
[----:B------:R-:W3:Y:S01]  /*55e0*/  MUFU.TANH R40, R40 ;  /* 0x0000002800287308 */ /* 0x000ee20000002400 */
[----:B0-----:R-:W-:-:S04]  /*55f0*/  VIADDMNMX R8, R8, R7, R6, PT ;  /* 0x0000000708087246 */ /* 0x001fc80003800106 */
[C---:B------:R-:W-:Y:S02]  /*5600*/  ISETP.GT.AND P1, PT, R8.reuse, RZ, PT ;  /* 0x000000ff0800720c */ /* 0x040fe40003f24270 */
[C---:B------:R-:W-:Y:S01]  /*5610*/  ISETP.GT.AND P2, PT, R8.reuse, 0x1, PT ;  /* 0x000000010800780c */ /* 0x040fe20003f44270 */
[----:B------:R-:W0:Y:S01]  /*5620*/  MUFU.TANH R41, R41 ;  /* 0x0000002900297308 */ /* 0x000e220000002400 */
[----:B------:R-:W-:Y:S02]  /*5630*/  ISETP.GT.AND P3, PT, R8, 0x8, PT ;  /* 0x000000080800780c */ /* 0x000fe40003f64270 */
[----:B------:R-:W-:Y:S02]  /*5640*/  FSEL R10, R10, -INF , P1 ;  /* 0xff8000000a0a7808 */ /* 0x000fe40000800000 */
[----:B--2---:R-:W-:Y:S02]  /*5650*/  FSEL R11, R25, -INF , P2 ;  /* 0xff800000190b7808 */ /* 0x004fe40001000000 */
[----:B------:R-:W-:Y:S01]  /*5660*/  ISETP.GT.AND P1, PT, R8, 0x9, PT ;  /* 0x000000090800780c */ /* 0x000fe20003f24270 */
[----:B------:R-:W2:Y:S01]  /*5670*/  MUFU.TANH R44, R44 ;  /* 0x0000002c002c7308 */ /* 0x000ea20000002400 */
[----:B----4-:R-:W-:-:S02]  /*5680*/  FSEL R12, R12, -INF , P3 ;  /* 0xff8000000c0c7808 */ /* 0x010fc40001800000 */
[----:B------:R-:W-:Y:S02]  /*5690*/  FMNMX.FTZ R15, R10, R11, !PT ;  /* 0x0000000b0a0f7209 */ /* 0x000fe40007810000 */
[----:B------:R-:W-:Y:S02]  /*56a0*/  ISETP.GT.AND P2, PT, R8, 0x10, PT ;  /* 0x000000100800780c */ /* 0x000fe40003f44270 */
[----:B-----5:R-:W-:Y:S01]  /*56b0*/  FSEL R13, R13, -INF , P1 ;  /* 0xff8000000d0d7808 */ /* 0x020fe20000800000 */
[----:B------:R4:W-:Y:S01]  /*56c0*/  MUFU.TANH R56, R26 ;  /* 0x0000001a00387308 */ /* 0x0009e20000002400 */
[----:B------:R-:W-:Y:S02]  /*56d0*/  FMNMX.FTZ R20, R12, R15, !PT ;  /* 0x0000000f0c147209 */ /* 0x000fe40007810000 */
[----:B------:R-:W-:Y:S02]  /*56e0*/  ISETP.GT.AND P1, PT, R8, 0x11, PT ;  /* 0x000000110800780c */ /* 0x000fe40003f24270 */
[----:B-1----:R-:W-:-:S02]  /*56f0*/  FSEL R14, R14, -INF , P2 ;  /* 0xff8000000e0e7808 */ /* 0x002fc40001000000 */
[----:B------:R-:W-:Y:S01]  /*5700*/  FMNMX.FTZ R21, R13, R20, !PT ;  /* 0x000000140d157209 */ /* 0x000fe20007810000 */
[----:B------:R-:W1:Y:S01]  /*5710*/  MUFU.TANH R45, R45 ;  /* 0x0000002d002d7308 */ /* 0x000e620000002400 */
[----:B------:R-:W-:Y:S02]  /*5720*/  ISETP.GT.AND P2, PT, R8, 0x18, PT ;  /* 0x000000180800780c */ /* 0x000fe40003f44270 */
[----:B---3--:R-:W-:Y:S02]  /*5730*/  FSEL R15, R33, -INF , P1 ;  /* 0xff800000210f7808 */ /* 0x008fe40000800000 */
[----:B------:R-:W-:Y:S02]  /*5740*/  FMNMX.FTZ R24, R14, R21, !PT ;  /* 0x000000150e187209 */ /* 0x000fe40007810000 */
[----:B------:R-:W-:Y:S01]  /*5750*/  ISETP.GT.AND P1, PT, R8, 0x19, PT ;  /* 0x000000190800780c */ /* 0x000fe20003f24270 */
[----:B------:R3:W-:Y:S01]  /*5760*/  MUFU.TANH R57, R27 ;  /* 0x0000001b00397308 */ /* 0x0007e20000002400 */
[----:B------:R-:W-:-:S02]  /*5770*/  FSEL R20, R36, -INF , P2 ;  /* 0xff80000024147808 */ /* 0x000fc40001000000 */
[----:B------:R-:W-:Y:S02]  /*5780*/  FMNMX.FTZ R25, R15, R24, !PT ;  /* 0x000000180f197209 */ /* 0x000fe40007810000 */
[----:B------:R-:W-:Y:S02]  /*5790*/  ISETP.GT.AND P2, PT, R8, 0x20, PT ;  /* 0x000000200800780c */ /* 0x000fe40003f44270 */
[----:B------:R-:W-:Y:S01]  /*57a0*/  FSEL R21, R37, -INF , P1 ;  /* 0xff80000025157808 */ /* 0x000fe20000800000 */
[----:B------:R-:W5:Y:S01]  /*57b0*/  MUFU.TANH R48, R48 ;  /* 0x0000003000307308 */ /* 0x000f620000002400 */
[----:B----4-:R-:W-:Y:S02]  /*57c0*/  FMNMX.FTZ R26, R20, R25, !PT ;  /* 0x00000019141a7209 */ /* 0x010fe40007810000 */
[----:B------:R-:W-:Y:S02]  /*57d0*/  ISETP.GT.AND P1, PT, R8, 0x21, PT ;  /* 0x000000210800780c */ /* 0x000fe40003f24270 */
[----:B------:R-:W-:-:S02]  /*57e0*/  FSEL R24, R40, -INF , P2 ;  /* 0xff80000028187808 */ /* 0x000fc40001000000 */
[----:B---3--:R-:W-:Y:S01]  /*57f0*/  FMNMX.FTZ R27, R21, R26, !PT ;  /* 0x0000001a151b7209 */ /* 0x008fe20007810000 */
[----:B------:R-:W3:Y:S01]  /*5800*/  MUFU.TANH R49, R49 ;  /* 0x0000003100317308 */ /* 0x000ee20000002400 */
[----:B------:R-:W-:Y:S02]  /*5810*/  ISETP.GT.AND P2, PT, R8, 0x28, PT ;  /* 0x000000280800780c */ /* 0x000fe40003f44270 */
[----:B0-----:R-:W-:Y:S02]  /*5820*/  FSEL R25, R41, -INF , P1 ;  /* 0xff80000029197808 */ /* 0x001fe40000800000 */
[----:B------:R-:W-:Y:S02]  /*5830*/  FMNMX.FTZ R28, R24, R27, !PT ;  /* 0x0000001b181c7209 */ /* 0x000fe40007810000 */
[----:B------:R-:W-:Y:S01]  /*5840*/  ISETP.GT.AND P1, PT, R8, 0x29, PT ;  /* 0x000000290800780c */ /* 0x000fe20003f24270 */
[----:B------:R-:W0:Y:S01]  /*5850*/  MUFU.TANH R52, R52 ;  /* 0x0000003400347308 */ /* 0x000e220000002400 */
[----:B--2---:R-:W-:-:S02]  /*5860*/  FSEL R26, R44, -INF , P2 ;  /* 0xff8000002c1a7808 */ /* 0x004fc40001000000 */
[----:B------:R-:W-:Y:S02]  /*5870*/  FMNMX.FTZ R29, R25, R28, !PT ;  /* 0x0000001c191d7209 */ /* 0x000fe40007810000 */
[C---:B------:R-:W-:Y:S02]  /*5880*/  ISETP.GT.AND P2, PT, R8.reuse, 0x30, PT ;  /* 0x000000300800780c */ /* 0x040fe40003f44270 */
[----:B-1----:R-:W-:Y:S01]  /*5890*/  FSEL R27, R45, -INF , P1 ;  /* 0xff8000002d1b7808 */ /* 0x002fe20000800000 */
[----:B------:R1:W-:Y:S01]  /*58a0*/  MUFU.TANH R58, R30 ;  /* 0x0000001e003a7308 */ /* 0x0003e20000002400 */
[----:B------:R-:W-:Y:S02]  /*58b0*/  ISETP.GT.AND P1, PT, R8, 0x31, PT ;  /* 0x000000310800780c */ /* 0x000fe40003f24270 */
[----:B-----5:R-:W-:Y:S02]  /*58c0*/  FSEL R28, R48, -INF , P2 ;  /* 0xff800000301c7808 */ /* 0x020fe40001000000 */
[----:B------:R-:W-:-:S02]  /*58d0*/  ISETP.GT.AND P2, PT, R8, 0x38, PT ;  /* 0x000000380800780c */ /* 0x000fc40003f44270 */
[----:B------:R-:W-:Y:S01]  /*58e0*/  VIADDMNMX R6, R5, R7, R6, PT ;  /* 0x0000000705067246 */ /* 0x000fe20003800106 */
[----:B------:R-:W2:Y:S01]  /*58f0*/  MUFU.TANH R53, R53 ;  /* 0x0000003500357308 */ /* 0x000ea20000002400 */
[----:B-1----:R-:W-:Y:S02]  /*5900*/  FMNMX.FTZ R30, R26, R29, !PT ;  /* 0x0000001d1a1e7209 */ /* 0x002fe40007810000 */
[----:B---3--:R-:W-:Y:S02]  /*5910*/  FSEL R29, R49, -INF , P1 ;  /* 0xff800000311d7808 */ /* 0x008fe40000800000 */
[----:B------:R-:W-:Y:S02]  /*5920*/  FMNMX.FTZ R33, R27, R30, !PT ;  /* 0x0000001e1b217209 */ /* 0x000fe40007810000 */
[----:B------:R-:W-:Y:S01]  /*5930*/  ISETP.GT.AND P1, PT, R8, 0x39, PT ;  /* 0x000000390800780c */ /* 0x000fe20003f24270 */
[----:B------:R-:W-:Y:S01]  /*5940*/  MUFU.TANH R44, R38 ;  /* 0x00000026002c7308 */ /* 0x000fe20000002400 */
[----:B------:R-:W-:-:S02]  /*5950*/  FMNMX.FTZ R32, R28, R33, !PT ;  /* 0x000000211c207209 */ /* 0x000fc40007810000 */
[----:B0-----:R-:W-:Y:S02]  /*5960*/  FSEL R30, R52, -INF , P2 ;  /* 0xff800000341e7808 */ /* 0x001fe40001000000 */
[----:B------:R-:W-:Y:S02]  /*5970*/  FMNMX.FTZ R33, R29, R32, !PT ;  /* 0x000000201d217209 */ /* 0x000fe40007810000 */
[----:B------:R-:W-:Y:S01]  /*5980*/  ISETP.GT.AND P2, PT, R6, 0x1, PT ;  /* 0x000000010600780c */ /* 0x000fe20003f44270 */
[----:B------:R0:W1:Y:S01]  /*5990*/  MUFU.TANH R36, R31 ;  /* 0x0000001f00247308 */ /* 0x0000620000002400 */
[----:B--2---:R-:W-:Y:S02]  /*59a0*/  FSEL R32, R53, -INF , P1 ;  /* 0xff80000035207808 */ /* 0x004fe40000800000 */
[----:B------:R-:W-:Y:S02]  /*59b0*/  FMNMX.FTZ R33, R30, R33, !PT ;  /* 0x000000211e217209 */ /* 0x000fe40007810000 */
[----:B------:R-:W-:-:S02]  /*59c0*/  ISETP.GT.AND P1, PT, R6, RZ, PT ;  /* 0x000000ff0600720c */ /* 0x000fc40003f24270 */
[----:B------:R-:W-:Y:S01]  /*59d0*/  FMNMX.FTZ R33, R32, R33, !PT ;  /* 0x0000002120217209 */ /* 0x000fe20007810000 */
[----:B------:R2:W3:Y:S01]  /*59e0*/  MUFU.TANH R40, R34 ;  /* 0x0000002200287308 */ /* 0x0004e20000002400 */
[----:B------:R-:W-:Y:S02]  /*59f0*/  ISETP.GT.AND P3, PT, R6, 0x8, PT ;  /* 0x000000080600780c */ /* 0x000fe40003f64270 */
[----:B0-----:R-:W-:Y:S01]  /*5a00*/  FSEL R31, R56, -INF , P1 ;  /* 0xff800000381f7808 */ /* 0x001fe20000800000 */
[----:B------:R-:W0:Y:S01]  /*5a10*/  SHFL.BFLY PT, R8, R33, 0x2, 0x1f ;  /* 0x0c401f0021087f89 */ /* 0x000e2200000e0000 */
[----:B------:R-:W-:-:S03]  /*5a20*/  ISETP.GT.AND P1, PT, R6, 0x9, PT ;  /* 0x000000090600780c */ /* 0x000fc60003f24270 */
[----:B------:R1:W4:Y:S01]  /*5a30*/  MUFU.TANH R41, R35 ;  /* 0x0000002300297308 */ /* 0x0003220000002400 */
[----:B--2---:R-:W-:Y:S02]  /*5a40*/  FSEL R34, R57, -INF , P2 ;  /* 0xff80000039227808 */ /* 0x004fe40001000000 */
[----:B------:R-:W-:-:S05]  /*5a50*/  ISETP.GT.AND P2, PT, R6, 0x10, PT ;  /* 0x000000100600780c */ /* 0x000fca0003f44270 */
[----:B------:R-:W2:Y:S01]  /*5a60*/  MUFU.TANH R39, R39 ;  /* 0x0000002700277308 */ /* 0x000ea20000002400 */
[----:B-1----:R-:W-:Y:S02]  /*5a70*/  FSEL R35, R36, -INF , P1 ;  /* 0xff80000024237808 */ /* 0x002fe40000800000 */
[----:B------:R-:W-:Y:S02]  /*5a80*/  ISETP.GT.AND P1, PT, R6, 0x11, PT ;  /* 0x000000110600780c */ /* 0x000fe40003f24270 */
[----:B---3--:R-:W-:Y:S02]  /*5a90*/  FSEL R36, R40, -INF , P2 ;  /* 0xff80000028247808 */ /* 0x008fe40001000000 */
[----:B------:R-:W-:Y:S01]  /*5aa0*/  ISETP.GT.AND P2, PT, R6, 0x18, PT ;  /* 0x000000180600780c */ /* 0x000fe20003f44270 */
[----:B------:R-:W1:Y:S01]  /*5ab0*/  MUFU.TANH R42, R42 ;  /* 0x0000002a002a7308 */ /* 0x000e620000002400 */
[----:B0-----:R-:W-:Y:S02]  /*5ac0*/  FMNMX.FTZ R37, R33, R8, !PT ;  /* 0x0000000821257209 */ /* 0x001fe40007810000 */
[----:B------:R-:W-:-:S02]  /*5ad0*/  FSEL R33, R58, -INF , P3 ;  /* 0xff8000003a217808 */ /* 0x000fc40001800000 */
[----:B------:R-:W-:Y:S01]  /*5ae0*/  FMNMX.FTZ R8, R31, R34, !PT ;  /* 0x000000221f087209 */ /* 0x000fe20007810000 */
[----:B------:R-:W0:Y:S02]  /*5af0*/  SHFL.BFLY PT, R38, R37, 0x1, 0x1f ;  /* 0x0c201f0025267f89 */ /* 0x000e2400000e0000 */
[----:B------:R-:W3:Y:S01]  /*5b00*/  MUFU.TANH R43, R43 ;  /* 0x0000002b002b7308 */ /* 0x000ee20000002400 */
[----:B------:R-:W-:Y:S02]  /*5b10*/  ISETP.GT.AND P3, PT, R6, 0x29, PT ;  /* 0x000000290600780c */ /* 0x000fe40003f64270 */
[----:B------:R-:W-:-:S04]  /*5b20*/  FMNMX.FTZ R8, R33, R8, !PT ;  /* 0x0000000821087209 */ /* 0x000fc80007810000 */
[----:B------:R-:W-:Y:S01]  /*5b30*/  FMNMX.FTZ R5, R35, R8, !PT ;  /* 0x0000000823057209 */ /* 0x000fe20007810000 */
[----:B------:R-:W5:Y:S03]  /*5b40*/  MUFU.TANH R46, R46 ;  /* 0x0000002e002e7308 */ /* 0x000f660000002400 */
[----:B------:R-:W-:-:S05]  /*5b50*/  FMNMX.FTZ R8, R36, R5, !PT ;  /* 0x0000000524087209 */ /* 0x000fca0007810000 */
[----:B------:R-:W5:Y:S01]  /*5b60*/  MUFU.TANH R47, R47 ;  /* 0x0000002f002f7308 */ /* 0x000f620000002400 */
[----:B0-----:R-:W-:-:S07]  /*5b70*/  FMNMX.FTZ R7, R37, R38, !PT ;  /* 0x0000002625077209 */ /* 0x001fce0007810000 */
[----:B------:R-:W0:Y:S01]  /*5b80*/  MUFU.TANH R50, R50 ;  /* 0x0000003200327308 */ /* 0x000e220000002400 */
[----:B----4-:R-:W-:Y:S02]  /*5b90*/  FSEL R37, R41, -INF , P1 ;  /* 0xff80000029257808 */ /* 0x010fe40000800000 */
[----:B------:R-:W-:Y:S02]  /*5ba0*/  ISETP.GT.AND P1, PT, R6, 0x19, PT ;  /* 0x000000190600780c */ /* 0x000fe40003f24270 */
[----:B------:R-:W-:Y:S02]  /*5bb0*/  FSEL R38, R44, -INF , P2 ;  /* 0xff8000002c267808 */ /* 0x000fe40001000000 */
[----:B------:R-:W-:Y:S01]  /*5bc0*/  FMNMX.FTZ R5, R37, R8, !PT ;  /* 0x0000000825057209 */ /* 0x000fe20007810000 */
[----:B------:R4:W0:Y:S01]  /*5bd0*/  MUFU.TANH R45, R51 ;  /* 0x00000033002d7308 */ /* 0x0008220000002400 */
[----:B------:R-:W-:Y:S02]  /*5be0*/  ISETP.GT.AND P2, PT, R6, 0x20, PT ;  /* 0x000000200600780c */ /* 0x000fe40003f44270 */
[----:B--2---:R-:W-:-:S02]  /*5bf0*/  FSEL R39, R39, -INF , P1 ;  /* 0xff80000027277808 */ /* 0x004fc40000800000 */
[----:B------:R-:W-:Y:S02]  /*5c00*/  FMNMX.FTZ R8, R38, R5, !PT ;  /* 0x0000000526087209 */ /* 0x000fe40007810000 */
[----:B------:R-:W-:Y:S01]  /*5c10*/  ISETP.GT.AND P1, PT, R6, 0x21, PT ;  /* 0x000000210600780c */ /* 0x000fe20003f24270 */
[----:B------:R-:W2:Y:S01]  /*5c20*/  MUFU.TANH R54, R54 ;  /* 0x0000003600367308 */ /* 0x000ea20000002400 */
[----:B-1----:R-:W-:Y:S02]  /*5c30*/  FSEL R40, R42, -INF , P2 ;  /* 0xff8000002a287808 */ /* 0x002fe40001000000 */
[----:B------:R-:W-:Y:S02]  /*5c40*/  FMNMX.FTZ R5, R39, R8, !PT ;  /* 0x0000000827057209 */ /* 0x000fe40007810000 */
[----:B------:R-:W-:Y:S02]  /*5c50*/  ISETP.GT.AND P2, PT, R6, 0x28, PT ;  /* 0x000000280600780c */ /* 0x000fe40003f44270 */
[----:B---3--:R-:W-:Y:S01]  /*5c60*/  FSEL R41, R43, -INF , P1 ;  /* 0xff8000002b297808 */ /* 0x008fe20000800000 */
[C---:B------:R-:W-:Y:S01]  /*5c70*/  FMUL.FTZ R43, R7.reuse, UR28 ;  /* 0x0000001c072b7c20 */ /* 0x040fe20008410000 */
[----:B------:R-:W-:Y:S01]  /*5c80*/  FMNMX.FTZ R8, R40, R5, !PT ;  /* 0x0000000528087209 */ /* 0x000fe20007810000 */
[----:B------:R-:W1:Y:S01]  /*5c90*/  MUFU.TANH R55, R55 ;  /* 0x0000003700377308 */ /* 0x000e620000002400 */
[----:B------:R-:W-:-:S02]  /*5ca0*/  FSETP.NEU.FTZ.AND P4, PT, R7, -INF , PT ;  /* 0xff8000000700780b */ /* 0x000fc40003f9d000 */
[----:B-----5:R-:W-:Y:S02]  /*5cb0*/  FSEL R42, R46, -INF , P2 ;  /* 0xff8000002e2a7808 */ /* 0x020fe40001000000 */
[----:B------:R-:W-:Y:S02]  /*5cc0*/  FMNMX.FTZ R5, R41, R8, !PT ;  /* 0x0000000829057209 */ /* 0x000fe40007810000 */
[----:B----4-:R-:W-:Y:S02]  /*5cd0*/  FSEL R51, R43, RZ, P4 ;  /* 0x000000ff2b337208 */ /* 0x010fe40002000000 */
[----:B------:R-:W-:Y:S02]  /*5ce0*/  ISETP.GT.AND P1, PT, R6, 0x30, PT ;  /* 0x000000300600780c */ /* 0x000fe40003f24270 */
[----:B------:R-:W-:Y:S01]  /*5cf0*/  FSEL R43, R47, -INF , P3 ;  /* 0xff8000002f2b7808 */ /* 0x000fe20001800000 */
[--C-:B------:R-:W-:Y:S01]  /*5d00*/  FFMA.FTZ R169, R26, UR28, -R51.reuse ;  /* 0x0000001c1aa97c23 */ /* 0x100fe20008010833 */
[----:B------:R-:W-:Y:S01]  /*5d10*/  FMNMX.FTZ R8, R42, R5, !PT ;  /* 0x000000052a087209 */ /* 0x000fe20007810000 */
[--C-:B------:R-:W-:Y:S01]  /*5d20*/  FFMA.FTZ R5, R10, UR28, -R51.reuse ;  /* 0x0000001c0a057c23 */ /* 0x100fe20008010833 */
[----:B------:R-:W-:Y:S01]  /*5d30*/  ISETP.GT.AND P2, PT, R6, 0x31, PT ;  /* 0x000000310600780c */ /* 0x000fe20003f44270 */
[--C-:B------:R-:W-:Y:S01]  /*5d40*/  FFMA.FTZ R10, R12, UR28, -R51.reuse ;  /* 0x0000001c0c0a7c23 */ /* 0x100fe20008010833 */
[----:B0-----:R-:W-:Y:S01]  /*5d50*/  FSEL R44, R50, -INF , P1 ;  /* 0xff800000322c7808 */ /* 0x001fe20000800000 */
[--C-:B------:R-:W-:Y:S01]  /*5d60*/  FFMA.FTZ R12, R14, UR28, -R51.reuse ;  /* 0x0000001c0e0c7c23 */ /* 0x100fe20008010833 */
[----:B------:R-:W-:Y:S01]  /*5d70*/  FMNMX.FTZ R47, R43, R8, !PT ;  /* 0x000000082b2f7209 */ /* 0x000fe20007810000 */
[--C-:B------:R-:W-:Y:S01]  /*5d80*/  FFMA.FTZ R14, R20, UR28, -R51.reuse ;  /* 0x0000001c140e7c23 */ /* 0x100fe20008010833 */
[----:B------:R-:W-:Y:S01]  /*5d90*/  ISETP.GT.AND P1, PT, R6, 0x38, PT ;  /* 0x000000380600780c */ /* 0x000fe20003f24270 */
[--C-:B------:R-:W-:Y:S01]  /*5da0*/  FFMA.FTZ R20, R24, UR28, -R51.reuse ;  /* 0x0000001c18147c23 */ /* 0x100fe20008010833 */
[----:B------:R-:W-:Y:S01]  /*5db0*/  FSEL R45, R45, -INF , P2 ;  /* 0xff8000002d2d7808 */ /* 0x000fe20001000000 */
[--C-:B------:R-:W-:Y:S01]  /*5dc0*/  FFMA.FTZ R170, R27, UR28, -R51.reuse ;  /* 0x0000001c1baa7c23 */ /* 0x100fe20008010833 */
[----:B------:R-:W-:Y:S01]  /*5dd0*/  FMNMX.FTZ R8, R44, R47, !PT ;  /* 0x0000002f2c087209 */ /* 0x000fe20007810000 */
[--C-:B------:R-:W-:Y:S01]  /*5de0*/  FFMA.FTZ R171, R28, UR28, -R51.reuse ;  /* 0x0000001c1cab7c23 */ /* 0x100fe20008010833 */
[----:B------:R-:W-:Y:S01]  /*5df0*/  ISETP.GT.AND P2, PT, R6, 0x39, PT ;  /* 0x000000390600780c */ /* 0x000fe20003f44270 */
[--C-:B------:R-:W-:Y:S01]  /*5e00*/  FFMA.FTZ R6, R11, UR28, -R51.reuse ;  /* 0x0000001c0b067c23 */ /* 0x100fe20008010833 */
[----:B--2---:R-:W-:Y:S01]  /*5e10*/  FSEL R46, R54, -INF , P1 ;  /* 0xff800000362e7808 */ /* 0x004fe20000800000 */
[--C-:B------:R-:W-:Y:S01]  /*5e20*/  FFMA.FTZ R172, R29, UR28, -R51.reuse ;  /* 0x0000001c1dac7c23 */ /* 0x100fe20008010833 */
[----:B------:R-:W-:Y:S01]  /*5e30*/  FMNMX.FTZ R11, R45, R8, !PT ;  /* 0x000000082d0b7209 */ /* 0x000fe20007810000 */
[--C-:B------:R-:W-:Y:S01]  /*5e40*/  FFMA.FTZ R173, R30, UR28, -R51.reuse ;  /* 0x0000001c1ead7c23 */ /* 0x100fe20008010833 */
[----:B-1----:R-:W-:Y:S01]  /*5e50*/  FSEL R47, R55, -INF , P2 ;  /* 0xff800000372f7808 */ /* 0x002fe20001000000 */
[--C-:B------:R-:W-:Y:S01]  /*5e60*/  FFMA.FTZ R174, R32, UR28, -R51.reuse ;  /* 0x0000001c20ae7c23 */ /* 0x100fe20008010833 */
[----:B------:R-:W-:Y:S01]  /*5e70*/  FMNMX.FTZ R8, R46, R11, !PT ;  /* 0x0000000b2e087209 */ /* 0x000fe20007810000 */
[--C-:B------:R-:W-:Y:S01]  /*5e80*/  FFMA.FTZ R11, R13, UR28, -R51.reuse ;  /* 0x0000001c0d0b7c23 */ /* 0x100fe20008010833 */
[--C-:B------:R-:W-:Y:S01]  /*5e90*/  FFMA.FTZ R13, R15, UR28, -R51.reuse ;  /* 0x0000001c0f0d7c23 */ /* 0x100fe20008010833 */
[--C-:B------:R-:W-:Y:S01]  /*5ea0*/  FFMA.FTZ R15, R21, UR28, -R51.reuse ;  /* 0x0000001c150f7c23 */ /* 0x100fe20008010833 */
[----:B------:R-:W-:Y:S01]  /*5eb0*/  FMNMX.FTZ R8, R47, R8, !PT ;  /* 0x000000082f087209 */ /* 0x000fe20007810000 */
[----:B------:R-:W-:Y:S01]  /*5ec0*/  FFMA.FTZ R21, R25, UR28, -R51 ;  /* 0x0000001c19157c23 */ /* 0x000fe20008010833 */
[----:B------:R-:W-:Y:S01]  /*5ed0*/  VIADD R25, R9, 0x38840 ;  /* 0x0003884009197836 */ /* 0x000fe20000000000 */
[----:B------:R-:W-:Y:S02]  /*5ee0*/  MUFU.EX2 R5, R5 ;  /* 0x0000000500057308 */ /* 0x000fe40000000800 */
[----:B------:R-:W0:Y:S02]  /*5ef0*/  SHFL.BFLY PT, R49, R8, 0x2, 0x1f ;  /* 0x0c401f0008317f89 */ /* 0x000e2400000e0000 */
[----:B------:R-:W-:-:S04]  /*5f00*/  PRMT R25, R202, 0x654, R25 ;  /* 0x00000654ca197816 */ /* 0x000fc80000000019 */
[----:B------:R1:W-:Y:S01]  /*5f10*/  SYNCS.ARRIVE.TRANS64.RED.A1T0 RZ, [R25+URZ], RZ ;  /* 0x000000ff19ff79a7 */ /* 0x0003e2000810043f */
[----:B------:R-:W2:Y:S08]  /*5f20*/  MUFU.EX2 R6, R6 ;  /* 0x0000000600067308 */ /* 0x000eb00000000800 */
[----:B------:R-:W-:Y:S08]  /*5f30*/  MUFU.EX2 R10, R10 ;  /* 0x0000000a000a7308 */ /* 0x000ff00000000800 */
[----:B------:R-:W3:Y:S01]  /*5f40*/  MUFU.EX2 R11, R11 ;  /* 0x0000000b000b7308 */ /* 0x000ee20000000800 */
[----:B0-----:R-:W-:-:S02]  /*5f50*/  FMNMX.FTZ R49, R8, R49, !PT ;  /* 0x0000003108317209 */ /* 0x001fc40007810000 */
[----:B--2---:R-:W-:Y:S01]  /*5f60*/  F2FP.F16.F32.PACK_AB R152, R6, R5 ;  /* 0x000000050698723e */ /* 0x004fe200000000ff */
[----:B------:R-:W-:Y:S02]  /*5f70*/  FADD.FTZ R5, R5, R6 ;  /* 0x0000000605057221 */ /* 0x000fe40000010000 */
[----:B------:R-:W0:Y:S02]  /*5f80*/  SHFL.BFLY PT, R8, R49, 0x1, 0x1f ;  /* 0x0c201f0031087f89 */ /* 0x000e2400000e0000 */
[----:B------:R-:W-:Y:S08]  /*5f90*/  MUFU.EX2 R12, R12 ;  /* 0x0000000c000c7308 */ /* 0x000ff00000000800 */
[----:B------:R-:W2:Y:S01]  /*5fa0*/  MUFU.EX2 R13, R13 ;  /* 0x0000000d000d7308 */ /* 0x000ea20000000800 */
[----:B---3--:R-:W-:Y:S01]  /*5fb0*/  F2FP.F16.F32.PACK_AB R154, R11, R10 ;  /* 0x0000000a0b9a723e */ /* 0x008fe200000000ff */
[----:B------:R-:W-:-:S04]  /*5fc0*/  FADD.FTZ R10, R10, R5 ;  /* 0x000000050a0a7221 */ /* 0x000fc80000010000 */
[----:B------:R-:W-:Y:S02]  /*5fd0*/  FADD.FTZ R11, R11, R10 ;  /* 0x0000000a0b0b7221 */ /* 0x000fe40000010000 */
[----:B------:R-:W-:Y:S01]  /*5fe0*/  MUFU.EX2 R14, R14 ;  /* 0x0000000e000e7308 */ /* 0x000fe20000000800 */
[----:B0-----:R-:W-:-:S07]  /*5ff0*/  FMNMX.FTZ R8, R49, R8, !PT ;  /* 0x0000000831087209 */ /* 0x001fce0007810000 */
[----:B------:R-:W0:Y:S01]  /*6000*/  MUFU.EX2 R15, R15 ;  /* 0x0000000f000f7308 */ /* 0x000e220000000800 */
[C---:B--2---:R-:W-:Y:S01]  /*6010*/  F2FP.F16.F32.PACK_AB R156, R13.reuse, R12 ;  /* 0x0000000c0d9c723e */ /* 0x044fe200000000ff */
[----:B------:R-:W-:Y:S01]  /*6020*/  FADD.FTZ R12, R12, R11 ;  /* 0x0000000b0c0c7221 */ /* 0x000fe20000010000 */
[C---:B------:R-:W-:Y:S01]  /*6030*/  FMUL.FTZ R24, R8.reuse, UR28 ;  /* 0x0000001c08187c20 */ /* 0x040fe20008410000 */
[----:B------:R-:W-:Y:S02]  /*6040*/  FSETP.NEU.FTZ.AND P1, PT, R8, -INF , PT ;  /* 0xff8000000800780b */ /* 0x000fe40003f3d000 */
[----:B------:R-:W-:Y:S02]  /*6050*/  FADD.FTZ R13, R13, R12 ;  /* 0x0000000c0d0d7221 */ /* 0x000fe40000010000 */
[----:B------:R-:W-:Y:S01]  /*6060*/  FSEL R24, R24, RZ, P1 ;  /* 0x000000ff18187208 */ /* 0x000fe20000800000 */
[----:B------:R-:W-:Y:S04]  /*6070*/  MUFU.EX2 R20, R20 ;  /* 0x0000001400147308 */ /* 0x000fe80000000800 */
        /* <DEDUP_REMOVED lines=64> */
[----:B------:R-:W4:Y:S01]  /*6480*/  MUFU.EX2 R174, R174 ;  /* 0x000000ae00ae7308 */ /* 0x000f220000000800 */
[----:B0-----:R-:W-:Y:S01]  /*6490*/  F2FP.F16.F32.PACK_AB R164, R172, R171 ;  /* 0x000000abaca4723e */ /* 0x001fe200000000ff */
[----:B------:R-:W-:-:S04]  /*64a0*/  FADD.FTZ R171, R171, R170 ;  /* 0x000000aaabab7221 */ /* 0x000fc80000010000 */
[----:B------:R-:W-:Y:S02]  /*64b0*/  FADD.FTZ R172, R172, R171 ;  /* 0x000000abacac7221 */ /* 0x000fe40000010000 */
[----:B------:R-:W-:Y:S02]  /*64c0*/  MUFU.EX2 R215, R215 ;  /* 0x000000d700d77308 */ /* 0x000fe40000000800 */
[----:B--2---:R-:W-:-:S06]  /*64d0*/  FADD.FTZ R5, R173, R172 ;  /* 0x000000acad057221 */ /* 0x004fcc0000010000 */
[----:B------:R-:W0:Y:S01]  /*64e0*/  MUFU.EX2 R218, R218 ;  /* 0x000000da00da7308 */ /* 0x000e220000000800 */
[C---:B----4-:R-:W-:Y:S01]  /*64f0*/  F2FP.F16.F32.PACK_AB R166, R174.reuse, R173 ;  /* 0x000000adaea6723e */ /* 0x050fe200000000ff */
        /* <DEDUP_REMOVED lines=9> */
[----:B-1----:R-:W-:Y:S01]  /*6590*/  WARPGROUP.ARRIVE ;  /* 0x00000000000079c5 */ /* 0x002fe20000000000 */
[----:B------:R-:W-:-:S05]  /*65a0*/  FADD.FTZ R6, R220, R219 ;  /* 0x000000dbdc067221 */ /* 0x000fca0000010000 */
[----:B------:R-:W-:Y:S01]  /*65b0*/  HGMMA.64x256x16.F32 R24, R152, gdesc[UR4].tnspB, RZ, !UPT, gsb0 ;  /* 0x43e0000498187df0 */ /* 0x000fe2000c0008ff */
        /* <DEDUP_REMOVED lines=31> */
.L_x_8359:
[----:B------:R-:W0:Y:S01]  /*67b0*/  @P5 LDC R11, c[0x0][0x44c] ;  /* 0x00011300ff0b5b82 */ /* 0x000e220000000800 */
[----:B------:R-:W-:Y:S02]  /*67c0*/  IMAD.U32 R10, RZ, RZ, UR37 ;  /* 0x00000025ff0a7e24 */ /* 0x000fe4000f8e00ff */
[----:B------:R-:W-:Y:S02]  /*67d0*/  VIADD R168, R168, 0xfffffffe ;  /* 0xfffffffea8a87836 */ /* 0x000fe40000000000 */
[----:B------:R-:W-:-:S03]  /*67e0*/  VIADD R9, R9, 0x38860 ;  /* 0x0003886009097836 */ /* 0x000fc60000000000 */
[----:B------:R-:W1:Y:S01]  /*67f0*/  @P5 LDC R12, c[0x0][0x450] ;  /* 0x00011400ff0c5b82 */ /* 0x000e620000000800 */
[----:B------:R-:W-:Y:S02]  /*6800*/  R2UR UR31, R168 ;  /* 0x00000000a81f72ca */ /* 0x000fe400000e0000 */
[----:B------:R-:W-:-:S04]  /*6810*/  PRMT R9, R202, 0x654, R9 ;  /* 0x00000654ca097816 */ /* 0x000fc80000000009 */
[----:B------:R2:W-:Y:S01]  /*6820*/  SYNCS.ARRIVE.TRANS64.RED.A1T0 RZ, [R9+URZ], RZ ;  /* 0x000000ff09ff79a7 */ /* 0x0005e2000810043f */
[----:B0-----:R-:W-:-:S05]  /*6830*/  @P5 IMAD.HI.U32 R11, R11, UR37, RZ ;  /* 0x000000250b0b5c27 */ /* 0x001fca000f8e00ff */
[----:B-1----:R-:W-:-:S04]  /*6840*/  @P5 SHF.R.U32.HI R10, RZ, R12, R11 ;  /* 0x0000000cff0a5219 */ /* 0x002fc8000001160b */
[----:B------:R-:W-:-:S04]  /*6850*/  IADD3 R10, R10, R187, -R186 ;  /* 0x000000bb0a0a7210 */ /* 0x000fc80007ffe8ba */
[----:B------:R-:W-:-:S04]  /*6860*/  SHF.R.S32.HI R11, RZ, 0x1f, R10 ;  /* 0x0000001fff0b7819 */ /* 0x000fc8000001140a */
[----:B------:R-:W-:-:S04]  /*6870*/  LEA.HI R11, R11, R10, RZ, 0x6 ;  /* 0x0000000a0b0b7211 */ /* 0x000fc800078f30ff */
[----:B------:R-:W-:-:S04]  /*6880*/  SHF.R.S32.HI R11, RZ, 0x6, R11 ;  /* 0x00000006ff0b7819 */ /* 0x000fc8000001140b */
[----:B------:R-:W-:-:S13]  /*6890*/  R2UR UR30, R11 ;  /* 0x000000000b1e72ca */ /* 0x000fda00000e0000 */
[----:B------:R-:W-:-:S04]  /*68a0*/  UISETP.LT.AND UP0, UPT, URZ, UR30, UPT ;  /* 0x0000001e3f00728c */ /* 0x000fc8000bf01270 */
[----:B------:R-:W-:-:S04]  /*68b0*/  USEL UR30, URZ, UR30, !UP0 ;  /* 0x0000001e3f1e7287 */ /* 0x000fc8000c000000 */
[----:B------:R-:W-:-:S06]  /*68c0*/  UISETP.GE.AND UP0, UPT, UR31, UR30, UPT ;  /* 0x0000001e1f00728c */ /* 0x000fcc000bf06270 */
[----:B------:R-:W-:-:S13]  /*68d0*/  PLOP3.LUT P1, PT, PT, PT, UP0, 0x80, 0x0 ;  /* 0x000000000000781c */ /* 0x000fda0003f2f008 */
[----:B--2---:R-:W-:Y:S05]  /*68e0*/  @!P1 BRA `(.L_x_8360) ;  /* 0x0000003400a09947 */ /* 0x004fea0003800000 */
[----:B------:R-:W-:Y:S01]  /*68f0*/  IMAD.MOV.U32 R11, RZ, RZ, R8 ;  /* 0x000000ffff0b7224 */ /* 0x000fe200078e0008 */
[----:B------:R-:W-:Y:S01]  /*6900*/  ULDC UR29, c[0x0][0xad0] ;  /* 0x0002b400001d7ab9 */ /* 0x000fe20000000800 */
[----:B------:R-:W-:Y:S01]  /*6910*/  IMAD.MOV.U32 R10, RZ, RZ, R7 ;  /* 0x000000ffff0a7224 */ /* 0x000fe200078e0007 */
[----:B------:R-:W-:Y:S01]  /*6920*/  ULDC UR28, c[0x0][0xa80] ;  /* 0x0002a000001c7ab9 */ /* 0x000fe20000000800 */
[----:B------:R-:W-:-:S07]  /*6930*/  IMAD.MOV.U32 R13, RZ, RZ, R2 ;  /* 0x000000ffff0d7224 */ /* 0x000fce00078e0002 */
.L_x_8371:
[----:B------:R-:W-:-:S05]  /*6940*/  VIADD R2, R13, 0x1 ;  /* 0x000000010d027836 */ /* 0x000fca0000000000 */
[----:B------:R-:W-:-:S04]  /*6950*/  ISETP.NE.AND P1, PT, R2, 0x2, PT ;  /* 0x000000020200780c */ /* 0x000fc80003f25270 */
[----:B------:R-:W-:Y:S02]  /*6960*/  SEL R7, RZ, 0x1, P1 ;  /* 0x00000001ff077807 */ /* 0x000fe40000800000 */
[----:B------:R-:W-:Y:S02]  /*6970*/  SEL R2, R2, RZ, P1 ;  /* 0x000000ff02027207 */ /* 0x000fe40000800000 */
[----:B------:R-:W-:Y:S01]  /*6980*/  LOP3.LUT R16, R16, R7, RZ, 0x3c, !PT ;  /* 0x0000000710107212 */ /* 0x000fe200078e3cff */
[----:B0-----:R-:W-:Y:S06]  /*6990*/  @!P0 BRA `(.L_x_8361) ;  /* 0x0000000000048947 */ /* 0x001fec0003800000 */
[----:B------:R-:W-:Y:S01]  /*69a0*/  BPT.TRAP 0x1 ;  /* 0x000000040000795c */ /* 0x000fe20000300000 */
.L_x_8361:
[----:B------:R-:W-:Y:S01]  /*69b0*/  IMAD R9, R2, 0x8, R17 ;  /* 0x0000000802097824 */ /* 0x000fe200078e0211 */
[----:B------:R-:W-:-:S04]  /*69c0*/  SHF.L.U32 R8, R16, 0x1f, RZ ;  /* 0x0000001f10087819 */ /* 0x000fc800000006ff */
[----:B------:R0:W1:Y:S01]  /*69d0*/  SYNCS.PHASECHK.TRANS64.TRYWAIT P1, [R9+URZ+0x38830], R8 ;  /* 0x03883008090075a7 */ /* 0x000062000802017f */
[----:B------:R-:W-:Y:S05]  /*69e0*/  @!P0 BRA `(.L_x_8362) ;  /* 0x0000000000048947 */ /* 0x000fea0003800000 */
[----:B------:R-:W-:Y:S01]  /*69f0*/  BPT.TRAP 0x1 ;  /* 0x000000040000795c */ /* 0x000fe20000300000 */
.L_x_8362:
[----:B------:R-:W-:Y:S01]  /*6a00*/  IMAD R7, R2, 0x200, R0 ;  /* 0x0000020002077824 */ /* 0x000fe200078e0200 */
[----:B-1----:R-:W-:Y:S06]  /*6a10*/  @P1 BRA `(.L_x_8363) ;  /* 0x0000000000081947 */ /* 0x002fec0003800000 */
[----:B------:R-:W1:Y:S02]  /*6a20*/  SYNCS.PHASECHK.TRANS64.TRYWAIT P1, [R9+URZ+0x38830], R8 ;  /* 0x03883008090075a7 */ /* 0x000e64000802017f */
[----:B-1----:R-:W-:Y:S05]  /*6a30*/  @!P1 BRA `(.L_x_8364) ;  /* 0x0000010800649947 */ /* 0x002fea0003800000 */
.L_x_8363:
        /* <DEDUP_REMOVED lines=22> */
.L_x_8365:
[----:B------:R2:W3:Y:S01]  /*6ba0*/  SYNCS.PHASECHK.TRANS64.TRYWAIT P1, [R9+URZ+0x38850], R8 ;  /* 0x03885008090075a7 */ /* 0x0004e2000802017f */
[----:B------:R-:W-:Y:S05]  /*6bb0*/  @!P0 BRA `(.L_x_8366) ;  /* 0x0000000000048947 */ /* 0x000fea0003800000 */
[----:B------:R-:W-:Y:S01]  /*6bc0*/  BPT.TRAP 0x1 ;  /* 0x000000040000795c */ /* 0x000fe20000300000 */
.L_x_8366:
[----:B------:R-:W-:Y:S01]  /*6bd0*/  IMAD R7, R2, 0x1000, R4 ;  /* 0x0000100002077824 */ /* 0x000fe200078e0204 */
[----:B---3--:R-:W-:Y:S06]  /*6be0*/  @P1 BRA `(.L_x_8367) ;  /* 0x0000000000081947 */ /* 0x008fec0003800000 */
[----:B------:R-:W3:Y:S02]  /*6bf0*/  SYNCS.PHASECHK.TRANS64.TRYWAIT P1, [R9+URZ+0x38850], R8 ;  /* 0x03885008090075a7 */ /* 0x000ee4000802017f */
[----:B---3--:R-:W-:Y:S05]  /*6c00*/  @!P1 BRA `(.L_x_8368) ;  /* 0x0000010800049947 */ /* 0x008fea0003800000 */
.L_x_8367:
        /* <DEDUP_REMOVED lines=190> */
[----:B------:R-:W-:Y:S02]  /*77f0*/  WARPGROUP.DEPBAR.LE gsb0, 0x0 ;  /* 0x00008000000079c5 */ /* 0x000fe40000010000 */
[----:B------:R-:W-:-:S08]  /*7800*/  WARPGROUP.ARRIVE ;  /* 0x00000000000079c5 */ /* 0x000fd00000000000 */
[----:B------:R-:W-:Y:S01]  /*7810*/  HGMMA.64x64x16.F32 R152, gdesc[UR24], R152, gsb0 ;  /* 0x00e00000189879f0 */ /* 0x000fe20008000898 */
[----:B------:R-:W-:Y:S01]  /*7820*/  R2UR UR24, R15 ;  /* 0x000000000f1872ca */ /* 0x000fe200000e0000 */
[----:B------:R-:W-:Y:S01]  /*7830*/  VIADD R15, R7, 0xa00 ;  /* 0x00000a00070f7836 */ /* 0x000fe20000000000 */
[----:B------:R-:W-:Y:S01]  /*7840*/  UMOV UR25, 0x40000040 ;  /* 0x4000004000197882 */ /* 0x000fe20000000000 */
[----:B------:R-:W-:Y:S02]  /*7850*/  UMOV UR27, 0x40000040 ;  /* 0x40000040001b7882 */ /* 0x000fe40000000000 */
[----:B------:R-:W-:-:S05]  /*7860*/  IMAD.IADD R20, R8, 0x1, R15 ;  /* 0x0000000108147824 */ /* 0x000fca00078e020f */
        /* <DEDUP_REMOVED lines=128> */
.L_x_8369:
[----:B------:R-:W-:Y:S01]  /*8070*/  ISETP.NE.AND P1, PT, R204, 0x1, PT ;  /* 0x00000001cc00780c */ /* 0x000fe20003f25270 */
[----:B------:R-:W-:Y:S01]  /*8080*/  FMUL.FTZ R12, R155, UR29 ;  /* 0x0000001d9b0c7c20 */ /* 0x000fe20008410000 */
[----:B------:R-:W-:Y:S01]  /*8090*/  FMUL.FTZ R7, R154, UR29 ;  /* 0x0000001d9a077c20 */ /* 0x000fe20008410000 */
[----:B------:R-:W-:Y:S02]  /*80a0*/  VIADD R154, R191, UR37 ;  /* 0x00000025bf9a7c36 */ /* 0x000fe40008000000 */
[----:B------:R-:W-:Y:S01]  /*80b0*/  FMUL.FTZ R8, R152, UR29 ;  /* 0x0000001d98087c20 */ /* 0x000fe20008410000 */
[----:B------:R-:W-:Y:S01]  /*80c0*/  UMOV UR6, 0xffffffc0 ;  /* 0xffffffc000067882 */ /* 0x000fe20000000000 */
[----:B------:R-:W-:Y:S01]  /*80d0*/  FMUL.FTZ R14, R158, UR29 ;  /* 0x0000001d9e0e7c20 */ /* 0x000fe20008410000 */
[----:B------:R-:W-:Y:S01]  /*80e0*/  UIMAD UR6, UR31, UR6, 0x1 ;  /* 0x000000011f0674a4 */ /* 0x000fe2000f8e0206 */
[----:B------:R-:W0:Y:S01]  /*80f0*/  MUFU.TANH R7, R7 ;  /* 0x0000000700077308 */ /* 0x000e220000002400 */
[----:B------:R-:W-:Y:S01]  /*8100*/  FMUL.FTZ R21, R159, UR29 ;  /* 0x0000001d9f157c20 */ /* 0x000fe20008410000 */
[----:B------:R-:W-:Y:S01]  /*8110*/  FMUL.FTZ R20, R162, UR29 ;  /* 0x0000001da2147c20 */ /* 0x000fe20008410000 */
[----:B------:R-:W-:Y:S01]  /*8120*/  FMUL.FTZ R15, R153, UR29 ;  /* 0x0000001d990f7c20 */ /* 0x000fe20008410000 */
[----:B------:R-:W-:Y:S01]  /*8130*/  FMUL.FTZ R153, R163, UR29 ;  /* 0x0000001da3997c20 */ /* 0x000fe20008410000 */
[----:B------:R-:W1:Y:S01]  /*8140*/  @P1 LDC R155, c[0x0][0x44c] ;  /* 0x00011300ff9b1b82 */ /* 0x000e620000000800 */
[----:B------:R-:W-:Y:S01]  /*8150*/  FMUL.FTZ R213, R156, UR29 ;  /* 0x0000001d9cd57c20 */ /* 0x000fe20008410000 */
[----:B------:R-:W-:Y:S01]  /*8160*/  FMUL.FTZ R156, R166, UR29 ;  /* 0x0000001da69c7c20 */ /* 0x000fe20008410000 */
[----:B------:R-:W2:Y:S01]  /*8170*/  MUFU.TANH R12, R12 ;  /* 0x0000000c000c7308 */ /* 0x000ea20000002400 */
[----:B------:R-:W-:Y:S01]  /*8180*/  FMUL.FTZ R159, R167, UR29 ;  /* 0x0000001da79f7c20 */ /* 0x000fe20008410000 */
[----:B------:R-:W-:Y:S01]  /*8190*/  FMUL.FTZ R170, R170, UR29 ;  /* 0x0000001daaaa7c20 */ /* 0x000fe20008410000 */
[----:B------:R-:W-:Y:S01]  /*81a0*/  FMUL.FTZ R166, R174, UR29 ;  /* 0x0000001daea67c20 */ /* 0x000fe20008410000 */
[----:B------:R-:W-:Y:S01]  /*81b0*/  FMUL.FTZ R162, R171, UR29 ;  /* 0x0000001daba27c20 */ /* 0x000fe20008410000 */
[----:B------:R-:W3:Y:S01]  /*81c0*/  @P1 LDC R215, c[0x0][0x450] ;  /* 0x00011400ffd71b82 */ /* 0x000ee20000000800 */
[----:B------:R-:W-:Y:S01]  /*81d0*/  FMUL.FTZ R167, R175, UR29 ;  /* 0x0000001dafa77c20 */ /* 0x000fe20008410000 */
[----:B------:R-:W-:Y:S01]  /*81e0*/  FMUL.FTZ R179, R179, UR29 ;  /* 0x0000001db3b37c20 */ /* 0x000fe20008410000 */
[----:B------:R-:W4:Y:S01]  /*81f0*/  MUFU.TANH R14, R14 ;  /* 0x0000000e000e7308 */ /* 0x000f220000002400 */
[----:B------:R-:W-:Y:S01]  /*8200*/  FMUL.FTZ R183, R183, UR29 ;  /* 0x0000001db7b77c20 */ /* 0x000fe20008410000 */
[----:B------:R-:W-:Y:S01]  /*8210*/  FMUL.FTZ R214, R157, UR29 ;  /* 0x0000001d9dd67c20 */ /* 0x000fe20008410000 */
[----:B------:R-:W-:Y:S01]  /*8220*/  FMUL.FTZ R164, R164, UR29 ;  /* 0x0000001da4a47c20 */ /* 0x000fe20008410000 */
[----:B------:R-:W-:Y:S01]  /*8230*/  FMUL.FTZ R176, R176, UR29 ;  /* 0x0000001db0b07c20 */ /* 0x000fe20008410000 */
[----:B------:R-:W-:Y:S01]  /*8240*/  IMAD R221, R2, 0x1000, R19 ;  /* 0x0000100002dd7824 */ /* 0x000fe200078e0213 */
[----:B------:R-:W-:-:S02]  /*8250*/  UMOV UR7, 0x40000040 ;  /* 0x4000004000077882 */ /* 0x000fc40000000000 */
[----:B------:R-:W5:Y:S01]  /*8260*/  MUFU.TANH R21, R21 ;  /* 0x0000001500157308 */ /* 0x000f620000002400 */
[----:B------:R-:W-:Y:S02]  /*8270*/  VIADD R223, R221, 0x80 ;  /* 0x00000080dddf7836 */ /* 0x000fe40000000000 */
[----:B-1----:R-:W-:Y:S01]  /*8280*/  @P1 IMAD.HI.U32 R152, R154, R155, RZ ;  /* 0x0000009b9a981227 */ /* 0x002fe200078e00ff */
[----:B------:R-:W-:-:S04]  /*8290*/  IADD3 R155, R187, UR6, -R18 ;  /* 0x00000006bb9b7c10 */ /* 0x000fc8000fffe812 */
[----:B------:R-:W1:Y:S01]  /*82a0*/  MUFU.TANH R20, R20 ;  /* 0x0000001400147308 */ /* 0x000e620000002400 */
[----:B------:R-:W-:Y:S01]  /*82b0*/  R2UR UR6, R221 ;  /* 0x00000000dd0672ca */ /* 0x000fe200000e0000 */
[----:B------:R-:W-:Y:S01]  /*82c0*/  IMAD.IADD R155, R155, 0x1, -R186 ;  /* 0x000000019b9b7824 */ /* 0x000fe200078e0aba */
[----:B---3--:R-:W-:-:S05]  /*82d0*/  @P1 SHF.R.U32.HI R154, RZ, R215, R152 ;  /* 0x000000d7ff9a1219 */ /* 0x008fca0000011698 */
[----:B------:R-:W3:Y:S01]  /*82e0*/  MUFU.TANH R153, R153 ;  /* 0x0000009900997308 */ /* 0x000ee20000002400 */
[----:B------:R-:W0:Y:S04]  /*82f0*/  SHFL.IDX PT, R152, R154, 0x1, 0x1c1f ;  /* 0x003c1f009a987f89 */ /* 0x000e2800000e0000 */
[----:B------:R-:W-:Y:S03]  /*8300*/  SHFL.IDX PT, R154, R154, RZ, 0x1c1f ;  /* 0x001c1fff9a9a7589 */ /* 0x000fe600000e0000 */
[----:B------:R-:W3:Y:S08]  /*8310*/  MUFU.TANH R156, R156 ;  /* 0x0000009c009c7308 */ /* 0x000ef00000002400 */
[----:B------:R-:W3:Y:S08]  /*8320*/  MUFU.TANH R159, R159 ;  /* 0x0000009f009f7308 */ /* 0x000ef00000002400 */
[----:B------:R-:W3:Y:S01]  /*8330*/  MUFU.TANH R170, R170 ;  /* 0x000000aa00aa7308 */ /* 0x000ee20000002400 */
[----:B0-----:R-:W-:-:S05]  /*8340*/  IMAD.IADD R152, R155, 0x1, R152 ;  /* 0x000000019b987824 */ /* 0x001fca00078e0298 */
[C---:B------:R-:W-:Y:S02]  /*8350*/  ISETP.GT.AND P1, PT, R152.reuse, RZ, PT ;  /* 0x000000ff9800720c */ /* 0x040fe40003f24270 */
[----:B------:R-:W0:Y:S01]  /*8360*/  MUFU.TANH R162, R162 ;  /* 0x000000a200a27308 */ /* 0x000e220000002400 */
[C---:B------:R-:W-:Y:S02]  /*8370*/  ISETP.GT.AND P2, PT, R152.reuse, 0x1, PT ;  /* 0x000000019800780c */ /* 0x040fe40003f44270 */
[----:B------:R-:W-:Y:S02]  /*8380*/  FSEL R158, R7, -INF , P1 ;  /* 0xff800000079e7808 */ /* 0x000fe40000800000 */
[----:B------:R-:W-:Y:S02]  /*8390*/  ISETP.GT.AND P1, PT, R152, 0x8, PT ;  /* 0x000000089800780c */ /* 0x000fe40003f24270 */
[----:B--2---:R-:W-:Y:S01]  /*83a0*/  FSEL R12, R12, -INF , P2 ;  /* 0xff8000000c0c7808 */ /* 0x004fe20001000000 */
[----:B------:R-:W2:Y:S01]  /*83b0*/  MUFU.TANH R166, R166 ;  /* 0x000000a600a67308 */ /* 0x000ea20000002400 */
[----:B------:R-:W-:-:S02]  /*83c0*/  FMNMX.FTZ R7, R158, R11, !PT ;  /* 0x0000000b9e077209 */ /* 0x000fc40007810000 */
[----:B------:R-:W-:Y:S02]  /*83d0*/  ISETP.GT.AND P2, PT, R152, 0x9, PT ;  /* 0x000000099800780c */ /* 0x000fe40003f44270 */
[----:B----4-:R-:W-:Y:S02]  /*83e0*/  FSEL R14, R14, -INF , P1 ;  /* 0xff8000000e0e7808 */ /* 0x010fe40000800000 */
[----:B------:R-:W-:Y:S01]  /*83f0*/  FMNMX.FTZ R163, R12, R7, !PT ;  /* 0x000000070ca37209 */ /* 0x000fe20007810000 */
[----:B------:R-:W-:Y:S01]  /*8400*/  FMUL.FTZ R7, R178, UR29 ;  /* 0x0000001db2077c20 */ /* 0x000fe20008410000 */
[----:B------:R-:W-:Y:S01]  /*8410*/  ISETP.GT.AND P1, PT, R152, 0x10, PT ;  /* 0x000000109800780c */ /* 0x000fe20003f24270 */
[----:B------:R-:W4:Y:S01]  /*8420*/  MUFU.TANH R167, R167 ;  /* 0x000000a700a77308 */ /* 0x000f220000002400 */
[----:B-----5:R-:W-:Y:S02]  /*8430*/  FSEL R21, R21, -INF , P2 ;  /* 0xff80000015157808 */ /* 0x020fe40001000000 */
[----:B------:R-:W-:-:S02]  /*8440*/  FMNMX.FTZ R174, R14, R163, !PT ;  /* 0x000000a30eae7209 */ /* 0x000fc40007810000 */
[----:B------:R-:W-:Y:S02]  /*8450*/  ISETP.GT.AND P2, PT, R152, 0x11, PT ;  /* 0x000000119800780c */ /* 0x000fe40003f44270 */
[----:B-1----:R-:W-:Y:S01]  /*8460*/  FSEL R20, R20, -INF , P1 ;  /* 0xff80000014147808 */ /* 0x002fe20000800000 */
[----:B------:R-:W1:Y:S01]  /*8470*/  MUFU.TANH R7, R7 ;  /* 0x0000000700077308 */ /* 0x000e620000002400 */
[----:B------:R-:W-:Y:S02]  /*8480*/  FMNMX.FTZ R163, R21, R174, !PT ;  /* 0x000000ae15a37209 */ /* 0x000fe40007810000 */
[----:B------:R-:W-:Y:S02]  /*8490*/  ISETP.GT.AND P1, PT, R152, 0x18, PT ;  /* 0x000000189800780c */ /* 0x000fe40003f24270 */
[----:B---3--:R-:W-:Y:S02]  /*84a0*/  FSEL R178, R153, -INF , P2 ;  /* 0xff80000099b27808 */ /* 0x008fe40001000000 */
[----:B------:R-:W-:Y:S01]  /*84b0*/  FMNMX.FTZ R163, R20, R163, !PT ;  /* 0x000000a314a37209 */ /* 0x000fe20007810000 */
[----:B------:R-:W3:Y:S01]  /*84c0*/  MUFU.TANH R153, R179 ;  /* 0x000000b300997308 */ /* 0x000ee20000002400 */
[----:B------:R-:W-:-:S02]  /*84d0*/  ISETP.GT.AND P2, PT, R152, 0x19, PT ;  /* 0x000000199800780c */ /* 0x000fc40003f44270 */
[----:B------:R-:W-:Y:S01]  /*84e0*/  FSEL R171, R156, -INF , P1 ;  /* 0xff8000009cab7808 */ /* 0x000fe20000800000 */
[----:B------:R-:W-:Y:S01]  /*84f0*/  FMUL.FTZ R156, R182, UR29 ;  /* 0x0000001db69c7c20 */ /* 0x000fe20008410000 */
[----:B------:R-:W-:Y:S02]  /*8500*/  FMNMX.FTZ R174, R178, R163, !PT ;  /* 0x000000a3b2ae7209 */ /* 0x000fe40007810000 */
[C---:B------:R-:W-:Y:S01]  /*8510*/  ISETP.GT.AND P1, PT, R152.reuse, 0x20, PT ;  /* 0x000000209800780c */ /* 0x040fe20003f24270 */
[----:B------:R5:W-:Y:S01]  /*8520*/  MUFU.TANH R163, R183 ;  /* 0x000000b700a37308 */ /* 0x000be20000002400 */
[----:B------:R-:W-:Y:S02]  /*8530*/  FSEL R175, R159, -INF , P2 ;  /* 0xff8000009faf7808 */ /* 0x000fe40001000000 */
[----:B------:R-:W-:Y:S02]  /*8540*/  FMNMX.FTZ R174, R171, R174, !PT ;  /* 0x000000aeabae7209 */ /* 0x000fe40007810000 */
[----:B------:R-:W-:-:S02]  /*8550*/  ISETP.GT.AND P2, PT, R152, 0x21, PT ;  /* 0x000000219800780c */ /* 0x000fc40003f44270 */
[----:B------:R-:W-:Y:S01]  /*8560*/  FSEL R170, R170, -INF , P1 ;  /* 0xff800000aaaa7808 */ /* 0x000fe20000800000 */
[----:B------:R-:W3:Y:S01]  /*8570*/  MUFU.TANH R156, R156 ;  /* 0x0000009c009c7308 */ /* 0x000ee20000002400 */
[----:B------:R-:W-:Y:S01]  /*8580*/  FMNMX.FTZ R159, R175, R174, !PT ;  /* 0x000000aeaf9f7209 */ /* 0x000fe20007810000 */
[----:B-----5:R-:W-:Y:S01]  /*8590*/  FMUL.FTZ R183, R160, UR29 ;  /* 0x0000001da0b77c20 */ /* 0x020fe20008410000 */
[----:B------:R-:W-:Y:S02]  /*85a0*/  ISETP.GT.AND P1, PT, R152, 0x28, PT ;  /* 0x000000289800780c */ /* 0x000fe40003f24270 */
[----:B0-----:R-:W-:Y:S02]  /*85b0*/  FSEL R174, R162, -INF , P2 ;  /* 0xff800000a2ae7808 */ /* 0x001fe40001000000 */
[----:B------:R-:W-:Y:S01]  /*85c0*/  FMNMX.FTZ R159, R170, R159, !PT ;  /* 0x0000009faa9f7209 */ /* 0x000fe20007810000 */
[----:B------:R-:W0:Y:S01]  /*85d0*/  MUFU.TANH R8, R8 ;  /* 0x0000000800087308 */ /* 0x000e220000002400 */
[----:B------:R-:W-:-:S02]  /*85e0*/  ISETP.GT.AND P2, PT, R152, 0x29, PT ;  /* 0x000000299800780c */ /* 0x000fc40003f44270 */
[----:B--2---:R-:W-:Y:S02]  /*85f0*/  FSEL R166, R166, -INF , P1 ;  /* 0xff800000a6a67808 */ /* 0x004fe40000800000 */
[----:B------:R-:W-:Y:S02]  /*8600*/  FMNMX.FTZ R159, R174, R159, !PT ;  /* 0x0000009fae9f7209 */ /* 0x000fe40007810000 */
[----:B------:R-:W-:Y:S01]  /*8610*/  ISETP.GT.AND P1, PT, R152, 0x30, PT ;  /* 0x000000309800780c */ /* 0x000fe20003f24270 */
[----:B------:R-:W2:Y:S01]  /*8620*/  MUFU.TANH R15, R15 ;  /* 0x0000000f000f7308 */ /* 0x000ea20000002400 */
[----:B----4-:R-:W-:Y:S02]  /*8630*/  FSEL R167, R167, -INF , P2 ;  /* 0xff800000a7a77808 */ /* 0x010fe40001000000 */
[----:B------:R-:W-:Y:S02]  /*8640*/  FMNMX.FTZ R162, R166, R159, !PT ;  /* 0x0000009fa6a27209 */ /* 0x000fe40007810000 */
[----:B------:R-:W-:-:S02]  /*8650*/  ISETP.GT.AND P2, PT, R152, 0x31, PT ;  /* 0x000000319800780c */ /* 0x000fc40003f44270 */
[----:B-1----:R-:W-:Y:S01]  /*8660*/  FSEL R7, R7, -INF , P1 ;  /* 0xff80000007077808 */ /* 0x002fe20000800000 */
[----:B------:R-:W1:Y:S01]  /*8670*/  MUFU.TANH R213, R213 ;  /* 0x000000d500d57308 */ /* 0x000e620000002400 */
[----:B------:R-:W-:Y:S02]  /*8680*/  FMNMX.FTZ R182, R167, R162, !PT ;  /* 0x000000a2a7b67209 */ /* 0x000fe40007810000 */
[----:B---3--:R-:W-:Y:S02]  /*8690*/  FSEL R162, R153, -INF , P2 ;  /* 0xff80000099a27808 */ /* 0x008fe40001000000 */
[C---:B------:R-:W-:Y:S02]  /*86a0*/  ISETP.GT.AND P1, PT, R152.reuse, 0x38, PT ;  /* 0x000000389800780c */ /* 0x040fe40003f24270 */
[----:B------:R-:W-:Y:S01]  /*86b0*/  FMNMX.FTZ R153, R7, R182, !PT ;  /* 0x000000b607997209 */ /* 0x000fe20007810000 */
[----:B------:R-:W3:Y:S01]  /*86c0*/  MUFU.TANH R214, R214 ;  /* 0x000000d600d67308 */ /* 0x000ee20000002400 */
[----:B------:R-:W-:-:S02]  /*86d0*/  ISETP.GT.AND P2, PT, R152, 0x39, PT ;  /* 0x000000399800780c */ /* 0x000fc40003f44270 */
[----:B------:R-:W-:Y:S01]  /*86e0*/  FSEL R152, R156, -INF , P1 ;  /* 0xff8000009c987808 */ /* 0x000fe20000800000 */
[----:B------:R-:W-:Y:S01]  /*86f0*/  FMUL.FTZ R156, R161, UR29 ;  /* 0x0000001da19c7c20 */ /* 0x000fe20008410000 */
[----:B------:R-:W-:Y:S01]  /*8700*/  FMNMX.FTZ R157, R162, R153, !PT ;  /* 0x00000099a29d7209 */ /* 0x000fe20007810000 */
[----:B------:R-:W-:Y:S01]  /*8710*/  FMUL.FTZ R161, R168, UR29 ;  /* 0x0000001da8a17c20 */ /* 0x000fe20008410000 */
[----:B------:R-:W-:Y:S01]  /*8720*/  FSEL R153, R163, -INF , P2 ;  /* 0xff800000a3997808 */ /* 0x000fe20001000000 */
[----:B------:R-:W-:Y:S01]  /*8730*/  FMUL.FTZ R163, R165, UR29 ;  /* 0x0000001da5a37c20 */ /* 0x000fe20008410000 */
[----:B------:R-:W-:Y:S01]  /*8740*/  FMNMX.FTZ R160, R152, R157, !PT ;  /* 0x0000009d98a07209 */ /* 0x000fe20007810000 */
[----:B------:R-:W4:Y:S01]  /*8750*/  MUFU.TANH R183, R183 ;  /* 0x000000b700b77308 */ /* 0x000f220000002400 */
[----:B------:R-:W-:Y:S01]  /*8760*/  FMUL.FTZ R157, R169, UR29 ;  /* 0x0000001da99d7c20 */ /* 0x000fe20008410000 */
[----:B------:R-:W-:Y:S01]  /*8770*/  FMUL.FTZ R168, R173, UR29 ;  /* 0x0000001dada87c20 */ /* 0x000fe20008410000 */
[----:B------:R-:W-:Y:S01]  /*8780*/  FMNMX.FTZ R159, R153, R160, !PT ;  /* 0x000000a0999f7209 */ /* 0x000fe20007810000 */
[----:B------:R-:W-:Y:S01]  /*8790*/  FMUL.FTZ R160, R172, UR29 ;  /* 0x0000001daca07c20 */ /* 0x000fe20008410000 */
[----:B------:R-:W-:Y:S01]  /*87a0*/  FMUL.FTZ R172, R180, UR29 ;  /* 0x0000001db4ac7c20 */ /* 0x000fe20008410000 */
[----:B------:R-:W-:Y:S01]  /*87b0*/  FMUL.FTZ R169, R177, UR29 ;  /* 0x0000001db1a97c20 */ /* 0x000fe20008410000 */
[----:B------:R-:W-:Y:S01]  /*87c0*/  FMUL.FTZ R173, R181, UR29 ;  /* 0x0000001db5ad7c20 */ /* 0x000fe20008410000 */
[----:B------:R-:W5:Y:S01]  /*87d0*/  SHFL.BFLY PT, R182, R159, 0x2, 0x1f ;  /* 0x0c401f009fb67f89 */ /* 0x000f6200000e0000 */
[----:B------:R-:W4:Y:S08]  /*87e0*/  MUFU.TANH R156, R156 ;  /* 0x0000009c009c7308 */ /* 0x000f300000002400 */
[----:B------:R-:W4:Y:S08]  /*87f0*/  MUFU.TANH R164, R164 ;  /* 0x000000a400a47308 */ /* 0x000f300000002400 */
[----:B------:R-:W4:Y:S01]  /*8800*/  MUFU.TANH R163, R163 ;  /* 0x000000a300a37308 */ /* 0x000f220000002400 */
[----:B-----5:R-:W-:Y:S01]  /*8810*/  FMNMX.FTZ R165, R159, R182, !PT ;  /* 0x000000b69fa57209 */ /* 0x020fe20007810000 */
[----:B------:R-:W-:-:S06]  /*8820*/  IMAD.IADD R159, R155, 0x1, R154 ;  /* 0x000000019b9f7824 */ /* 0x000fcc00078e029a */
[----:B------:R-:W5:Y:S01]  /*8830*/  MUFU.TANH R161, R161 ;  /* 0x000000a100a17308 */ /* 0x000f620000002400 */
[----:B------:R-:W5:Y:S01]  /*8840*/  SHFL.BFLY PT, R182, R165, 0x1, 0x1f ;  /* 0x0c201f00a5b67f89 */ /* 0x000f6200000e0000 */
[C---:B------:R-:W-:Y:S02]  /*8850*/  ISETP.GT.AND P1, PT, R159.reuse, RZ, PT ;  /* 0x000000ff9f00720c */ /* 0x040fe40003f24270 */
[C---:B------:R-:W-:Y:S02]  /*8860*/  ISETP.GT.AND P2, PT, R159.reuse, 0x1, PT ;  /* 0x000000019f00780c */ /* 0x040fe40003f44270 */
[----:B0-----:R-:W-:Y:S02]  /*8870*/  FSEL R179, R8, -INF , P1 ;  /* 0xff80000008b37808 */ /* 0x001fe40000800000 */
[----:B------:R-:W0:Y:S01]  /*8880*/  MUFU.TANH R157, R157 ;  /* 0x0000009d009d7308 */ /* 0x000e220000002400 */
        /* <DEDUP_REMOVED lines=9> */
[----:B------:R-:W1:Y:S01]  /*8920*/  MUFU.TANH R168, R168 ;  /* 0x000000a800a87308 */ /* 0x000e620000002400 */
[----:B------:R-:W-:-:S02]  /*8930*/  FMNMX.FTZ R155, R213, R8, !PT ;  /* 0x00000008d59b7209 */ /* 0x000fc40007810000 */
[----:B------:R-:W-:Y:S02]  /*8940*/  ISETP.GT.AND P2, PT, R159, 0x11, PT ;  /* 0x000000119f00780c */ /* 0x000fe40003f44270 */
[----:B----4-:R-:W-:Y:S02]  /*8950*/  FSEL R183, R183, -INF , P1 ;  /* 0xff800000b7b77808 */ /* 0x010fe40000800000 */
[----:B------:R-:W-:Y:S01]  /*8960*/  FMNMX.FTZ R154, R214, R155, !PT ;  /* 0x0000009bd69a7209 */ /* 0x000fe20007810000 */
[----:B------:R-:W3:Y:S01]  /*8970*/  MUFU.TANH R15, R176 ;  /* 0x000000b0000f7308 */ /* 0x000ee20000002400 */
[----:B-----5:R-:W-:Y:S02]  /*8980*/  FMNMX.FTZ R8, R165, R182, !PT ;  /* 0x000000b6a5087209 */ /* 0x020fe40007810000 */
[----:B------:R-:W-:Y:S02]  /*8990*/  ISETP.GT.AND P1, PT, R159, 0x18, PT ;  /* 0x000000189f00780c */ /* 0x000fe40003f24270 */
[----:B------:R-:W-:Y:S01]  /*89a0*/  FSEL R165, R156, -INF , P2 ;  /* 0xff8000009ca57808 */ /* 0x000fe20001000000 */
[----:B------:R-:W-:Y:S01]  /*89b0*/  FMUL.FTZ R181, R8, UR28 ;  /* 0x0000001c08b57c20 */ /* 0x000fe20008410000 */
[----:B------:R-:W-:Y:S01]  /*89c0*/  FMNMX.FTZ R154, R183, R154, !PT ;  /* 0x0000009ab79a7209 */ /* 0x000fe20007810000 */
[----:B------:R-:W4:Y:S01]  /*89d0*/  MUFU.TANH R169, R169 ;  /* 0x000000a900a97308 */ /* 0x000f220000002400 */
[----:B------:R-:W-:-:S02]  /*89e0*/  ISETP.GT.AND P2, PT, R159, 0x19, PT ;  /* 0x000000199f00780c */ /* 0x000fc40003f44270 */
[----:B------:R-:W-:Y:S02]  /*89f0*/  FSEL R164, R164, -INF , P1 ;  /* 0xff800000a4a47808 */ /* 0x000fe40000800000 */
[----:B------:R-:W-:Y:S02]  /*8a00*/  FMNMX.FTZ R155, R165, R154, !PT ;  /* 0x0000009aa59b7209 */ /* 0x000fe40007810000 */
[----:B------:R-:W-:Y:S01]  /*8a10*/  ISETP.GT.AND P1, PT, R159, 0x20, PT ;  /* 0x000000209f00780c */ /* 0x000fe20003f24270 */
[----:B------:R-:W5:Y:S01]  /*8a20*/  MUFU.TANH R172, R172 ;  /* 0x000000ac00ac7308 */ /* 0x000f620000002400 */
[----:B------:R-:W-:Y:S02]  /*8a30*/  FSEL R163, R163, -INF , P2 ;  /* 0xff800000a3a37808 */ /* 0x000fe40001000000 */
[----:B------:R-:W-:Y:S02]  /*8a40*/  FMNMX.FTZ R154, R164, R155, !PT ;  /* 0x0000009ba49a7209 */ /* 0x000fe40007810000 */
[----:B------:R-:W-:-:S02]  /*8a50*/  ISETP.GT.AND P2, PT, R159, 0x21, PT ;  /* 0x000000219f00780c */ /* 0x000fc40003f44270 */
[----:B------:R-:W-:Y:S01]  /*8a60*/  FSEL R161, R161, -INF , P1 ;  /* 0xff800000a1a17808 */ /* 0x000fe20000800000 */
[----:B------:R-:W5:Y:S01]  /*8a70*/  MUFU.TANH R173, R173 ;  /* 0x000000ad00ad7308 */ /* 0x000f620000002400 */
[----:B------:R-:W-:Y:S02]  /*8a80*/  FMNMX.FTZ R156, R163, R154, !PT ;  /* 0x0000009aa39c7209 */ /* 0x000fe40007810000 */
[----:B------:R-:W-:Y:S02]  /*8a90*/  ISETP.GT.AND P3, PT, R159, 0x28, PT ;  /* 0x000000289f00780c */ /* 0x000fe40003f64270 */
[----:B0-----:R-:W-:Y:S02]  /*8aa0*/  FSEL R154, R157, -INF , P2 ;  /* 0xff8000009d9a7808 */ /* 0x001fe40001000000 */
[----:B------:R-:W-:Y:S02]  /*8ab0*/  FMNMX.FTZ R157, R161, R156, !PT ;  /* 0x0000009ca19d7209 */ /* 0x000fe40007810000 */
[----:B--2---:R-:W-:-:S02]  /*8ac0*/  FSEL R155, R160, -INF , P3 ;  /* 0xff800000a09b7808 */ /* 0x004fc40001800000 */
[C---:B------:R-:W-:Y:S02]  /*8ad0*/  ISETP.GT.AND P4, PT, R159.reuse, 0x29, PT ;  /* 0x000000299f00780c */ /* 0x040fe40003f84270 */
[----:B------:R-:W-:Y:S02]  /*8ae0*/  FMNMX.FTZ R160, R154, R157, !PT ;  /* 0x0000009d9aa07209 */ /* 0x000fe40007810000 */
[----:B------:R-:W-:Y:S02]  /*8af0*/  FSETP.NEU.FTZ.AND P1, PT, R8, -INF , PT ;  /* 0xff8000000800780b */ /* 0x000fe40003f3d000 */
[----:B------:R-:W-:Y:S02]  /*8b00*/  ISETP.GT.AND P2, PT, R159, 0x30, PT ;  /* 0x000000309f00780c */ /* 0x000fe40003f44270 */
[----:B-1----:R-:W-:Y:S02]  /*8b10*/  FSEL R156, R168, -INF , P4 ;  /* 0xff800000a89c7808 */ /* 0x002fe40002000000 */
[----:B------:R-:W-:-:S02]  /*8b20*/  FMNMX.FTZ R177, R155, R160, !PT ;  /* 0x000000a09bb17209 */ /* 0x000fc40007810000 */
[----:B------:R-:W-:Y:S02]  /*8b30*/  FSEL R181, R181, RZ, P1 ;  /* 0x000000ffb5b57208 */ /* 0x000fe40000800000 */
[----:B------:R-:W-:Y:S02]  /*8b40*/  ISETP.GT.AND P3, PT, R159, 0x31, PT ;  /* 0x000000319f00780c */ /* 0x000fe40003f64270 */
[----:B---3--:R-:W-:Y:S01]  /*8b50*/  FSEL R157, R15, -INF , P2 ;  /* 0xff8000000f9d7808 */ /* 0x008fe20001000000 */
[--C-:B------:R-:W-:Y:S01]  /*8b60*/  FFMA.FTZ R15, R158, UR28, -R181.reuse ;  /* 0x0000001c9e0f7c23 */ /* 0x100fe200080108b5 */
[----:B------:R-:W-:Y:S01]  /*8b70*/  FMNMX.FTZ R160, R156, R177, !PT ;  /* 0x000000b19ca07209 */ /* 0x000fe20007810000 */
[--C-:B------:R-:W-:Y:S01]  /*8b80*/  FFMA.FTZ R12, R12, UR28, -R181.reuse ;  /* 0x0000001c0c0c7c23 */ /* 0x100fe200080108b5 */
[----:B----4-:R-:W-:Y:S01]  /*8b90*/  FSEL R158, R169, -INF , P3 ;  /* 0xff800000a99e7808 */ /* 0x010fe20001800000 */
[--C-:B------:R-:W-:Y:S01]  /*8ba0*/  FFMA.FTZ R14, R14, UR28, -R181.reuse ;  /* 0x0000001c0e0e7c23 */ /* 0x100fe200080108b5 */
[----:B------:R-:W-:Y:S01]  /*8bb0*/  ISETP.GT.AND P2, PT, R159, 0x38, PT ;  /* 0x000000389f00780c */ /* 0x000fe20003f44270 */
[--C-:B------:R-:W-:Y:S01]  /*8bc0*/  FFMA.FTZ R21, R21, UR28, -R181.reuse ;  /* 0x0000001c15157c23 */ /* 0x100fe200080108b5 */
[----:B------:R-:W-:Y:S01]  /*8bd0*/  FMNMX.FTZ R169, R157, R160, !PT ;  /* 0x000000a09da97209 */ /* 0x000fe20007810000 */
[--C-:B------:R-:W-:Y:S01]  /*8be0*/  FFMA.FTZ R20, R20, UR28, -R181.reuse ;  /* 0x0000001c14147c23 */ /* 0x100fe200080108b5 */
[----:B------:R-:W-:Y:S01]  /*8bf0*/  ISETP.GT.AND P3, PT, R159, 0x39, PT ;  /* 0x000000399f00780c */ /* 0x000fe20003f64270 */
[--C-:B------:R-:W-:Y:S01]  /*8c00*/  FFMA.FTZ R170, R170, UR28, -R181.reuse ;  /* 0x0000001caaaa7c23 */ /* 0x100fe200080108b5 */
[----:B-----5:R-:W-:Y:S01]  /*8c10*/  FSEL R159, R172, -INF , P2 ;  /* 0xff800000ac9f7808 */ /* 0x020fe20001000000 */
[----:B------:R-:W-:Y:S01]  /*8c20*/  FFMA.FTZ R162, R162, UR28, -R181 ;  /* 0x0000001ca2a27c23 */ /* 0x000fe200080108b5 */
[----:B------:R-:W-:Y:S01]  /*8c30*/  FMNMX.FTZ R168, R158, R169, !PT ;  /* 0x000000a99ea87209 */ /* 0x000fe20007810000 */
[----:B------:R-:W-:Y:S01]  /*8c40*/  MUFU.EX2 R15, R15 ;  /* 0x0000000f000f7308 */ /* 0x000fe20000000800 */
[----:B------:R-:W-:-:S02]  /*8c50*/  FSEL R160, R173, -INF , P3 ;  /* 0xff800000ada07808 */ /* 0x000fc40001800000 */
[----:B------:R-:W-:Y:S01]  /*8c60*/  FMNMX.FTZ R169, R159, R168, !PT ;  /* 0x000000a89fa97209 */ /* 0x000fe20007810000 */
[--C-:B------:R-:W-:Y:S01]  /*8c70*/  FFMA.FTZ R168, R171, UR28, -R181.reuse ;  /* 0x0000001caba87c23 */ /* 0x100fe200080108b5 */
[--C-:B------:R-:W-:Y:S01]  /*8c80*/  FFMA.FTZ R171, R175, UR28, -R181.reuse ;  /* 0x0000001cafab7c23 */ /* 0x100fe200080108b5 */
[--C-:B------:R-:W-:Y:S01]  /*8c90*/  FFMA.FTZ R175, R167, UR28, -R181.reuse ;  /* 0x0000001ca7af7c23 */ /* 0x100fe200080108b5 */
[----:B------:R-:W-:Y:S01]  /*8ca0*/  FMNMX.FTZ R172, R160, R169, !PT ;  /* 0x000000a9a0ac7209 */ /* 0x000fe20007810000 */
[--C-:B------:R-:W-:Y:S01]  /*8cb0*/  FFMA.FTZ R169, R178, UR28, -R181.reuse ;  /* 0x0000001cb2a97c23 */ /* 0x100fe200080108b5 */
[----:B------:R-:W-:Y:S03]  /*8cc0*/  MUFU.EX2 R12, R12 ;  /* 0x0000000c000c7308 */ /* 0x000fe60000000800 */
[----:B------:R-:W0:Y:S05]  /*8cd0*/  SHFL.BFLY PT, R173, R172, 0x2, 0x1f ;  /* 0x0c401f00acad7f89 */ /* 0x000e2a00000e0000 */
[----:B------:R-:W-:Y:S08]  /*8ce0*/  MUFU.EX2 R14, R14 ;  /* 0x0000000e000e7308 */ /* 0x000ff00000000800 */
[----:B------:R-:W-:Y:S08]  /*8cf0*/  MUFU.EX2 R21, R21 ;  /* 0x0000001500157308 */ /* 0x000ff00000000800 */
[----:B------:R-:W-:Y:S01]  /*8d00*/  MUFU.EX2 R20, R20 ;  /* 0x0000001400147308 */ /* 0x000fe20000000800 */
[----:B0-----:R-:W-:Y:S01]  /*8d10*/  FMNMX.FTZ R176, R172, R173, !PT ;  /* 0x000000adacb07209 */ /* 0x001fe20007810000 */
[--C-:B------:R-:W-:Y:S01]  /*8d20*/  FFMA.FTZ R173, R174, UR28, -R181.reuse ;  /* 0x0000001caead7c23 */ /* 0x100fe200080108b5 */
[--C-:B------:R-:W-:Y:S01]  /*8d30*/  FFMA.FTZ R174, R7, UR28, -R181.reuse ;  /* 0x0000001c07ae7c23 */ /* 0x100fe200080108b5 */
[----:B------:R-:W-:-:S02]  /*8d40*/  FFMA.FTZ R172, R166, UR28, -R181 ;  /* 0x0000001ca6ac7c23 */ /* 0x000fc400080108b5 */
[----:B------:R-:W0:Y:S02]  /*8d50*/  SHFL.BFLY PT, R177, R176, 0x1, 0x1f ;  /* 0x0c201f00b0b17f89 */ /* 0x000e2400000e0000 */
[----:B------:R-:W-:Y:S08]  /*8d60*/  MUFU.EX2 R169, R169 ;  /* 0x000000a900a97308 */ /* 0x000ff00000000800 */
[----:B------:R-:W-:Y:S08]  /*8d70*/  MUFU.EX2 R168, R168 ;  /* 0x000000a800a87308 */ /* 0x000ff00000000800 */
[----:B------:R-:W-:Y:S01]  /*8d80*/  MUFU.EX2 R171, R171 ;  /* 0x000000ab00ab7308 */ /* 0x000fe20000000800 */
[----:B0-----:R-:W-:Y:S01]  /*8d90*/  FMNMX.FTZ R7, R176, R177, !PT ;  /* 0x000000b1b0077209 */ /* 0x001fe20007810000 */
[--C-:B------:R-:W-:Y:S01]  /*8da0*/  FFMA.FTZ R176, R152, UR28, -R181.reuse ;  /* 0x0000001c98b07c23 */ /* 0x100fe200080108b5 */
[----:B------:R-:W-:-:S05]  /*8db0*/  FFMA.FTZ R181, R153, UR28, -R181 ;  /* 0x0000001c99b57c23 */ /* 0x000fca00080108b5 */
[----:B------:R-:W-:Y:S01]  /*8dc0*/  MUFU.EX2 R170, R170 ;  /* 0x000000aa00aa7308 */ /* 0x000fe20000000800 */
[C---:B------:R-:W-:Y:S01]  /*8dd0*/  FSETP.NEU.FTZ.AND P2, PT, R7.reuse, -INF , PT ;  /* 0xff8000000700780b */ /* 0x040fe20003f5d000 */
[----:B------:R-:W-:-:S03]  /*8de0*/  FMUL.FTZ R152, R7, UR28 ;  /* 0x0000001c07987c20 */ /* 0x000fc60008410000 */
[----:B------:R-:W-:Y:S02]  /*8df0*/  FSEL R153, R7, RZ, P2 ;  /* 0x000000ff07997208 */ /* 0x000fe40001000000 */
[----:B------:R-:W-:Y:S01]  /*8e00*/  FSEL R152, R152, RZ, P2 ;  /* 0x000000ff98987208 */ /* 0x000fe20001000000 */
[----:B------:R-:W-:Y:S02]  /*8e10*/  MUFU.EX2 R173, R173 ;  /* 0x000000ad00ad7308 */ /* 0x000fe40000000800 */
[----:B------:R-:W-:Y:S02]  /*8e20*/  FADD.FTZ R153, -R153, R10 ;  /* 0x0000000a99997221 */ /* 0x000fe40000010100 */
[--C-:B------:R-:W-:Y:S01]  /*8e30*/  FFMA.FTZ R218, R154, UR28, -R152.reuse ;  /* 0x0000001c9ada7c23 */ /* 0x100fe20008010898 */
[----:B------:R-:W-:Y:S01]  /*8e40*/  FSEL R154, R8, RZ, P1 ;  /* 0x000000ff089a7208 */ /* 0x000fe20000800000 */
[----:B------:R-:W-:Y:S01]  /*8e50*/  FFMA.FTZ R217, R155, UR28, -R152 ;  /* 0x0000001c9bd97c23 */ /* 0x000fe20008010898 */
[----:B------:R-:W-:-:S02]  /*8e60*/  IMAD.MOV R155, RZ, RZ, -R184 ;  /* 0x000000ffff9b7224 */ /* 0x000fc400078e0ab8 */
[----:B------:R-:W-:Y:S01]  /*8e70*/  FMUL.FTZ R219, R153, UR28 ;  /* 0x0000001c99db7c20 */ /* 0x000fe20008410000 */
[--C-:B------:R-:W-:Y:S01]  /*8e80*/  FFMA.FTZ R220, R156, UR28, -R152.reuse ;  /* 0x0000001c9cdc7c23 */ /* 0x100fe20008010898 */
[----:B------:R-:W-:Y:S01]  /*8e90*/  FADD.FTZ R154, -R154, R11 ;  /* 0x0000000b9a9a7221 */ /* 0x000fe20000010100 */
[----:B------:R-:W-:Y:S01]  /*8ea0*/  VIADD R153, R9, 0x38840 ;  /* 0x0003884009997836 */ /* 0x000fe20000000000 */
[----:B------:R-:W-:Y:S01]  /*8eb0*/  ISETP.NE.AND P1, PT, R18, R155, PT ;  /* 0x0000009b1200720c */ /* 0x000fe20003f25270 */
[--C-:B------:R-:W-:Y:S01]  /*8ec0*/  FFMA.FTZ R182, R179, UR28, -R152.reuse ;  /* 0x0000001cb3b67c23 */ /* 0x100fe20008010898 */
[----:B------:R-:W-:Y:S01]  /*8ed0*/  FMUL.FTZ R154, R154, UR28 ;  /* 0x0000001c9a9a7c20 */ /* 0x000fe20008410000 */
[----:B------:R-:W0:Y:S01]  /*8ee0*/  MUFU.EX2 R219, R219 ;  /* 0x000000db00db7308 */ /* 0x000e220000000800 */
[----:B------:R-:W-:Y:S01]  /*8ef0*/  PRMT R153, R202, 0x654, R153 ;  /* 0x00000654ca997816 */ /* 0x000fe20000000099 */
[--C-:B------:R-:W-:Y:S01]  /*8f00*/  FFMA.FTZ R178, R180, UR28, -R152.reuse ;  /* 0x0000001cb4b27c23 */ /* 0x100fe20008010898 */
[--C-:B------:R-:W-:Y:S01]  /*8f10*/  FFMA.FTZ R179, R213, UR28, -R152.reuse ;  /* 0x0000001cd5b37c23 */ /* 0x100fe20008010898 */
[--C-:B------:R-:W-:Y:S01]  /*8f20*/  FFMA.FTZ R180, R214, UR28, -R152.reuse ;  /* 0x0000001cd6b47c23 */ /* 0x100fe20008010898 */
[--C-:B------:R-:W-:Y:S01]  /*8f30*/  FFMA.FTZ R183, R183, UR28, -R152.reuse ;  /* 0x0000001cb7b77c23 */ /* 0x100fe20008010898 */
[--C-:B------:R-:W-:Y:S01]  /*8f40*/  FFMA.FTZ R214, R165, UR28, -R152.reuse ;  /* 0x0000001ca5d67c23 */ /* 0x100fe20008010898 */
[--C-:B------:R-:W-:Y:S01]  /*8f50*/  FFMA.FTZ R213, R164, UR28, -R152.reuse ;  /* 0x0000001ca4d57c23 */ /* 0x100fe20008010898 */
[----:B------:R-:W1:Y:S01]  /*8f60*/  MUFU.EX2 R10, R154 ;  /* 0x0000009a000a7308 */ /* 0x000e620000000800 */
[----:B------:R-:W-:Y:S01]  /*8f70*/  FFMA.FTZ R216, R163, UR28, -R152 ;  /* 0x0000001ca3d87c23 */ /* 0x000fe20008010898 */
[----:B------:R-:W-:-:S02]  /*8f80*/  @!P1 IMAD R156, R13, 0x40, R22 ;  /* 0x000000400d9c9824 */ /* 0x000fc400078e0216 */
[--C-:B------:R-:W-:Y:S01]  /*8f90*/  FFMA.FTZ R215, R161, UR28, -R152.reuse ;  /* 0x0000001ca1d77c23 */ /* 0x100fe20008010898 */
[----:B------:R2:W-:Y:S01]  /*8fa0*/  SYNCS.ARRIVE.TRANS64.RED.A1T0 RZ, [R153+URZ], RZ ;  /* 0x000000ff99ff79a7 */ /* 0x0005e2000810043f */
[--C-:B------:R-:W-:Y:S01]  /*8fb0*/  FFMA.FTZ R222, R158, UR28, -R152.reuse ;  /* 0x0000001c9ede7c23 */ /* 0x100fe20008010898 */
[----:B------:R-:W-:Y:S02]  /*8fc0*/  @!P1 IMAD R156, R156, 0x4, R17 ;  /* 0x000000049c9c9824 */ /* 0x000fe400078e0211 */
[--C-:B------:R-:W-:Y:S01]  /*8fd0*/  FFMA.FTZ R13, R159, UR28, -R152.reuse ;  /* 0x0000001c9f0d7c23 */ /* 0x100fe20008010898 */
[--C-:B------:R-:W-:Y:S01]  /*8fe0*/  FFMA.FTZ R224, R160, UR28, -R152.reuse ;  /* 0x0000001ca0e07c23 */ /* 0x100fe20008010898 */
[----:B------:R-:W-:Y:S01]  /*8ff0*/  FFMA.FTZ R157, R157, UR28, -R152 ;  /* 0x0000001c9d9d7c23 */ /* 0x000fe20008010898 */
[----:B------:R-:W-:Y:S01]  /*9000*/  MUFU.EX2 R182, R182 ;  /* 0x000000b600b67308 */ /* 0x000fe20000000800 */
[----:B0-----:R-:W-:Y:S01]  /*9010*/  @!P1 STS [R156+0x38400], R219 ;  /* 0x038400db9c009388 */ /* 0x001fe20000000800 */
[----:B--2---:R-:W-:Y:S01]  /*9020*/  F2FP.F16.F32.PACK_AB R153, R12, R15 ;  /* 0x0000000f0c99723e */ /* 0x004fe200000000ff */
[-C--:B------:R-:W-:Y:S01]  /*9030*/  FMUL.FTZ R24, R24, R219.reuse ;  /* 0x000000db18187220 */ /* 0x080fe20000410000 */
[----:B------:R-:W-:Y:S01]  /*9040*/  F2FP.F16.F32.PACK_AB R155, R21, R14 ;  /* 0x0000000e159b723e */ /* 0x000fe200000000ff */
[-C--:B------:R-:W-:Y:S01]  /*9050*/  FMUL.FTZ R25, R25, R219.reuse ;  /* 0x000000db19197220 */ /* 0x080fe20000410000 */
[----:B------:R-:W-:Y:S01]  /*9060*/  F2FP.F16.F32.PACK_AB R159, R171, R168 ;  /* 0x000000a8ab9f723e */ /* 0x000fe200000000ff */
[----:B-1----:R0:W-:Y:S01]  /*9070*/  @!P1 STS [R156+0x38420], R10 ;  /* 0x0384200a9c009388 */ /* 0x0021e20000000800 */
[----:B------:R-:W1:Y:S01]  /*9080*/  MUFU.EX2 R178, R178 ;  /* 0x000000b200b27308 */ /* 0x000e620000000800 */
        /* <DEDUP_REMOVED lines=31> */
[----:B------:R-:W0:Y:S01]  /*9280*/  MUFU.EX2 R214, R214 ;  /* 0x000000d600d67308 */ /* 0x000e220000000800 */
[----:B--2---:R-:W-:Y:S01]  /*9290*/  F2FP.F16.F32.PACK_AB R154, R180, R179 ;  /* 0x000000b3b49a723e */ /* 0x004fe200000000ff */
        /* <DEDUP_REMOVED lines=120> */
[-C--:B------:R-:W-:Y:S01]  /*9a20*/  FMUL.FTZ R150, R150, R10.reuse ;  /* 0x0000000a96967220 */ /* 0x080fe20000410000 */
[----:B------:R-:W-:Y:S01]  /*9a30*/  FMUL.FTZ R151, R151, R10 ;  /* 0x0000000a97977220 */ /* 0x000fe20000410000 */
[----:B-1----:R-:W-:Y:S01]  /*9a40*/  F2FP.F16.F32.PACK_AB R165, R177, R174 ;  /* 0x000000aeb1a5723e */ /* 0x002fe200000000ff */
[----:B------:R1:W-:Y:S01]  /*9a50*/  STSM.16.M88.4 [R185+0x36400], R152 ;  /* 0x03640098b9007844 */ /* 0x0003e20000000200 */
[----:B0-----:R-:W-:Y:S01]  /*9a60*/  F2FP.F16.F32.PACK_AB R167, R181, R176 ;  /* 0x000000b0b5a7723e */ /* 0x001fe200000000ff */
[----:B------:R-:W-:Y:S01]  /*9a70*/  FFMA.FTZ R15, R10, R6, R15 ;  /* 0x000000060a0f7223 */ /* 0x000fe2000001000f */
[----:B------:R-:W0:Y:S01]  /*9a80*/  MUFU.EX2 R224, R224 ;  /* 0x000000e000e07308 */ /* 0x000e220000000800 */
[----:B---3--:R-:W-:Y:S01]  /*9a90*/  F2FP.F16.F32.PACK_AB R164, R222, R11 ;  /* 0x0000000bdea4723e */ /* 0x008fe200000000ff */
[----:B------:R1:W-:Y:S01]  /*9aa0*/  STSM.16.M88.4 [R190], R156 ;  /* 0x0000009cbe007844 */ /* 0x0003e20000000200 */
[----:B------:R-:W-:Y:S01]  /*9ab0*/  FFMA.FTZ R5, R219, R5, R182 ;  /* 0x00000005db057223 */ /* 0x000fe200000100b6 */
        /* <DEDUP_REMOVED lines=19> */
[----:B------:R-:W-:Y:S02]  /*9bf0*/  VIADD R223, R221, 0x100 ;  /* 0x00000100dddf7836 */ /* 0x000fe40000000000 */
        /* <DEDUP_REMOVED lines=45> */
.L_x_8370:
[----:B------:R-:W-:Y:S01]  /*9ed0*/  UISETP.GT.AND UP0, UPT, UR31, UR30, UPT ;  /* 0x0000001e1f00728c */ /* 0x000fe2000bf04270 */
[----:B------:R-:W-:Y:S01]  /*9ee0*/  VIADD R9, R9, 0x38860 ;  /* 0x0003886009097836 */ /* 0x000fe20000000000 */
[----:B------:R-:W-:Y:S01]  /*9ef0*/  UIADD3 UR31, UR31, -0x1, URZ ;  /* 0xffffffff1f1f7890 */ /* 0x000fe2000fffe03f */
[----:B------:R-:W-:Y:S02]  /*9f00*/  IMAD.MOV.U32 R11, RZ, RZ, R8 ;  /* 0x000000ffff0b7224 */ /* 0x000fe400078e0008 */
[----:B------:R-:W-:Y:S01]  /*9f10*/  IMAD.MOV.U32 R10, RZ, RZ, R7 ;  /* 0x000000ffff0a7224 */ /* 0x000fe200078e0007 */
[----:B------:R-:W-:Y:S01]  /*9f20*/  PLOP3.LUT P1, PT, PT, PT, UP0, 0x80, 0x0 ;  /* 0x000000000000781c */ /* 0x000fe20003f2f008 */
[----:B------:R-:W-:Y:S01]  /*9f30*/  IMAD.MOV.U32 R13, RZ, RZ, R2 ;  /* 0x000000ffff0d7224 */ /* 0x000fe200078e0002 */
[----:B------:R-:W-:-:S04]  /*9f40*/  PRMT R9, R202, 0x654, R9 ;  /* 0x00000654ca097816 */ /* 0x000fc80000000009 */
[----:B------:R0:W-:Y:S07]  /*9f50*/  SYNCS.ARRIVE.TRANS64.RED.A1T0 RZ, [R9+URZ], RZ ;  /* 0x000000ff09ff79a7 */ /* 0x0001ee000810043f */
[----:B------:R-:W-:Y:S05]  /*9f60*/  @P1 BRA `(.L_x_8371) ;  /* 0xffffffc800741947 */ /* 0x000fea000383ffff */
.L_x_8360:
[----:B------:R-:W-:-:S13]  /*9f70*/  ISETP.LE.AND P1, PT, RZ, UR31, PT ;  /* 0x0000001fff007c0c */ /* 0x000fda000bf23270 */
[----:B------:R-:W-:Y:S05]  /*9f80*/  @!P1 BRA `(.L_x_8372) ;  /* 0x0000003000509947 */ /* 0x000fea0003800000 */
[----:B------:R-:W-:Y:S01]  /*9f90*/  IMAD.MOV.U32 R13, RZ, RZ, R8 ;  /* 0x000000ffff0d7224 */ /* 0x000fe200078e0008 */
[----:B------:R-:W-:Y:S01]  /*9fa0*/  ULDC UR29, c[0x0][0xad0] ;  /* 0x0002b400001d7ab9 */ /* 0x000fe20000000800 */
[----:B------:R-:W-:Y:S01]  /*9fb0*/  IMAD.MOV.U32 R14, RZ, RZ, R7 ;  /* 0x000000ffff0e7224 */ /* 0x000fe200078e0007 */
[----:B------:R-:W-:Y:S01]  /*9fc0*/  ULDC UR28, c[0x0][0xa80] ;  /* 0x0002a000001c7ab9 */ /* 0x000fe20000000800 */
[----:B------:R-:W-:-:S07]  /*9fd0*/  IMAD.MOV.U32 R11, RZ, RZ, R2 ;  /* 0x000000ffff0b7224 */ /* 0x000fce00078e0002 */
.L_x_8383:
[----:B------:R-:W-:-:S05]  /*9fe0*/  VIADD R2, R11, 0x1 ;  /* 0x000000010b027836 */ /* 0x000fca0000000000 */
[----:B------:R-:W-:-:S04]  /*9ff0*/  ISETP.NE.AND P1, PT, R2, 0x2, PT ;  /* 0x000000020200780c */ /* 0x000fc80003f25270 */
[----:B------:R-:W-:Y:S02]  /*a000*/  SEL R7, RZ, 0x1, P1 ;  /* 0x00000001ff077807 */ /* 0x000fe40000800000 */
[----:B------:R-:W-:Y:S02]  /*a010*/  SEL R2, R2, RZ, P1 ;  /* 0x000000ff02027207 */ /* 0x000fe40000800000 */
[----:B------:R-:W-:Y:S01]  /*a020*/  LOP3.LUT R16, R16, R7, RZ, 0x3c, !PT ;  /* 0x0000000710107212 */ /* 0x000fe200078e3cff */
[----:B-1----:R-:W-:Y:S06]  /*a030*/  @!P0 BRA `(.L_x_8373) ;  /* 0x0000000000048947 */ /* 0x002fec0003800000 */
[----:B------:R-:W-:Y:S01]  /*a040*/  BPT.TRAP 0x1 ;  /* 0x000000040000795c */ /* 0x000fe20000300000 */
.L_x_8373:
[----:B0-----:R-:W-:Y:S02]  /*a050*/  LEA R9, R2, R17, 0x3 ;  /* 0x0000001102097211 */ /* 0x001fe400078e18ff */
[----:B------:R-:W-:-:S04]  /*a060*/  SHF.L.U32 R8, R16, 0x1f, RZ ;  /* 0x0000001f10087819 */ /* 0x000fc800000006ff */
[----:B------:R0:W1:Y:S01]  /*a070*/  SYNCS.PHASECHK.TRANS64.TRYWAIT P1, [R9+URZ+0x38830], R8 ;  /* 0x03883008090075a7 */ /* 0x000062000802017f */
[----:B------:R-:W-:Y:S05]  /*a080*/  @!P0 BRA `(.L_x_8374) ;  /* 0x0000000000048947 */ /* 0x000fea0003800000 */
[----:B------:R-:W-:Y:S01]  /*a090*/  BPT.TRAP 0x1 ;  /* 0x000000040000795c */ /* 0x000fe20000300000 */
.L_x_8374:
[----:B------:R-:W-:Y:S01]  /*a0a0*/  IMAD R7, R2, 0x200, R0 ;  /* 0x0000020002077824 */ /* 0x000fe200078e0200 */
[----:B-1----:R-:W-:Y:S06]  /*a0b0*/  @P1 BRA `(.L_x_8375) ;  /* 0x0000000000081947 */ /* 0x002fec0003800000 */
[----:B------:R-:W1:Y:S02]  /*a0c0*/  SYNCS.PHASECHK.TRANS64.TRYWAIT P1, [R9+URZ+0x38830], R8 ;  /* 0x03883008090075a7 */ /* 0x000e64000802017f */
[----:B-1----:R-:W-:Y:S05]  /*a0d0*/  @!P1 BRA `(.L_x_8376) ;  /* 0x000000d000e49947 */ /* 0x002fea0003800000 */
.L_x_8375:
        /* <DEDUP_REMOVED lines=22> */
.L_x_8377:
[----:B------:R2:W3:Y:S01]  /*a240*/  SYNCS.PHASECHK.TRANS64.TRYWAIT P1, [R9+URZ+0x38850], R8 ;  /* 0x03885008090075a7 */ /* 0x0004e2000802017f */
[----:B------:R-:W-:Y:S05]  /*a250*/  @!P0 BRA `(.L_x_8378) ;  /* 0x0000000000048947 */ /* 0x000fea0003800000 */
[----:B------:R-:W-:Y:S01]  /*a260*/  BPT.TRAP 0x1 ;  /* 0x000000040000795c */ /* 0x000fe20000300000 */
.L_x_8378:
[----:B------:R-:W-:Y:S01]  /*a270*/  IMAD R7, R2, 0x1000, R4 ;  /* 0x0000100002077824 */ /* 0x000fe200078e0204 */
[----:B---3--:R-:W-:Y:S06]  /*a280*/  @P1 BRA `(.L_x_8379) ;  /* 0x0000000000081947 */ /* 0x008fec0003800000 */
[----:B------:R-:W3:Y:S02]  /*a290*/  SYNCS.PHASECHK.TRANS64.TRYWAIT P1, [R9+URZ+0x38850], R8 ;  /* 0x03885008090075a7 */ /* 0x000ee4000802017f */
[----:B---3--:R-:W-:Y:S05]  /*a2a0*/  @!P1 BRA `(.L_x_8380) ;  /* 0x000000d000849947 */ /* 0x008fea0003800000 */
.L_x_8379:
        /* <DEDUP_REMOVED lines=326> */
.L_x_8381:
        /* <DEDUP_REMOVED lines=40> */
[----:B------:R-:W-:-:S06]  /*b990*/  UMOV UR7, 0x40000040 ;  /* 0x4000004000077882 */ /* 0x000fcc0000000000 */
        /* <DEDUP_REMOVED lines=49> */
[--C-:B------:R-:W-:Y:S01]  /*bcb0*/  FFMA.FTZ R21, R21, UR28, -R217.reuse ;  /* 0x0000001c15157c23 */ /* 0x100fe200080108d9 */
[--C-:B------:R-:W-:Y:S01]  /*bcc0*/  FFMA.FTZ R174, R156, UR28, -R217.reuse ;  /* 0x0000001c9cae7c23 */ /* 0x100fe200080108d9 */
[----:B------:R-:W1:Y:S01]  /*bcd0*/  MUFU.TANH R181, R181 ;  /* 0x000000b500b57308 */ /* 0x000e620000002400 */
[----:B----4-:R-:W-:Y:S01]  /*bce0*/  FMNMX.FTZ R169, R176, R169, !PT ;  /* 0x000000a9b0a97209 */ /* 0x010fe20007810000 */
[--C-:B------:R-:W-:Y:S01]  /*bcf0*/  FFMA.FTZ R175, R157, UR28, -R217.reuse ;  /* 0x0000001c9daf7c23 */ /* 0x100fe200080108d9 */
[--C-:B------:R-:W-:Y:S01]  /*bd00*/  FFMA.FTZ R178, R158, UR28, -R217.reuse ;  /* 0x0000001c9eb27c23 */ /* 0x100fe200080108d9 */
[--C-:B------:R-:W-:Y:S01]  /*bd10*/  FFMA.FTZ R177, R159, UR28, -R217.reuse ;  /* 0x0000001c9fb17c23 */ /* 0x100fe200080108d9 */
        /* <DEDUP_REMOVED lines=8> */
[----:B------:R-:W-:-:S03]  /*bda0*/  FFMA.FTZ R173, R173, UR28, -R217 ;  /* 0x0000001cadad7c23 */ /* 0x000fc600080108d9 */
[----:B------:R-:W0:Y:S01]  /*bdb0*/  MUFU.TANH R187, R187 ;  /* 0x000000bb00bb7308 */ /* 0x000e220000002400 */
[----:B-1----:R-:W-:Y:S01]  /*bdc0*/  FMNMX.FTZ R169, R181, R168, !PT ;  /* 0x000000a8b5a97209 */ /* 0x002fe20007810000 */
[----:B------:R-:W-:-:S06]  /*bdd0*/  FFMA.FTZ R168, R8, UR28, -R217 ;  /* 0x0000001c08a87c23 */ /* 0x000fcc00080108d9 */
[----:B------:R-:W1:Y:S01]  /*bde0*/  MUFU.TANH R213, R213 ;  /* 0x000000d500d57308 */ /* 0x000e620000002400 */
[----:B--2---:R-:W-:Y:S01]  /*bdf0*/  FMNMX.FTZ R8, R186, R169, !PT ;  /* 0x000000a9ba087209 */ /* 0x004fe20007810000 */
[----:B------:R-:W-:-:S06]  /*be00*/  FFMA.FTZ R169, R152, UR28, -R217 ;  /* 0x0000001c98a97c23 */ /* 0x000fcc00080108d9 */
[----:B------:R-:W2:Y:S01]  /*be10*/  MUFU.TANH R215, R215 ;  /* 0x000000d700d77308 */ /* 0x000ea20000002400 */
[----:B0-----:R-:W-:-:S07]  /*be20*/  FMNMX.FTZ R8, R187, R8, !PT ;  /* 0x00000008bb087209 */ /* 0x001fce0007810000 */
[----:B------:R-:W0:Y:S01]  /*be30*/  MUFU.TANH R216, R216 ;  /* 0x000000d800d87308 */ /* 0x000e220000002400 */
[----:B-1----:R-:W-:-:S07]  /*be40*/  FMNMX.FTZ R8, R213, R8, !PT ;  /* 0x00000008d5087209 */ /* 0x002fce0007810000 */
[----:B------:R1:W3:Y:S01]  /*be50*/  MUFU.EX2 R14, R170 ;  /* 0x000000aa000e7308 */ /* 0x0002e20000000800 */
[----:B--2---:R-:W-:-:S07]  /*be60*/  FMNMX.FTZ R171, R215, R8, !PT ;  /* 0x00000008d7ab7209 */ /* 0x004fce0007810000 */
[----:B------:R-:W-:Y:S01]  /*be70*/  MUFU.EX2 R21, R21 ;  /* 0x0000001500157308 */ /* 0x000fe20000000800 */
[----:B0-----:R-:W-:Y:S01]  /*be80*/  FMNMX.FTZ R8, R216, R171, !PT ;  /* 0x000000abd8087209 */ /* 0x001fe20007810000 */
[--C-:B-1----:R-:W-:Y:S01]  /*be90*/  FFMA.FTZ R170, R153, UR28, -R217.reuse ;  /* 0x0000001c99aa7c23 */ /* 0x102fe200080108d9 */
[----:B------:R-:W-:Y:S01]  /*bea0*/  FFMA.FTZ R171, R155, UR28, -R217 ;  /* 0x0000001c9bab7c23 */ /* 0x000fe200080108d9 */
[----:B------:R-:W-:Y:S02]  /*beb0*/  IMAD.MOV R155, RZ, RZ, -R184 ;  /* 0x000000ffff9b7224 */ /* 0x000fe400078e0ab8 */
[----:B------:R-:W0:Y:S02]  /*bec0*/  SHFL.BFLY PT, R153, R8, 0x2, 0x1f ;  /* 0x0c401f0008997f89 */ /* 0x000e2400000e0000 */
[----:B------:R-:W-:Y:S01]  /*bed0*/  MUFU.EX2 R168, R168 ;  /* 0x000000a800a87308 */ /* 0x000fe20000000800 */
[----:B------:R-:W-:Y:S01]  /*bee0*/  ISETP.NE.AND P1, PT, R18, R155, PT ;  /* 0x0000009b1200720c */ /* 0x000fe20003f25270 */
[----:B------:R-:W-:-:S02]  /*bef0*/  VIADD R155, R9, 0x38840 ;  /* 0x00038840099b7836 */ /* 0x000fc40000000000 */
[-C--:B---3--:R-:W-:Y:S01]  /*bf00*/  FMUL.FTZ R24, R24, R14.reuse ;  /* 0x0000000e18187220 */ /* 0x088fe20000410000 */
[-C--:B------:R-:W-:Y:S01]  /*bf10*/  FMUL.FTZ R25, R25, R14.reuse ;  /* 0x0000000e19197220 */ /* 0x080fe20000410000 */
[-C--:B------:R-:W-:Y:S01]  /*bf20*/  FMUL.FTZ R28, R28, R14.reuse ;  /* 0x0000000e1c1c7220 */ /* 0x080fe20000410000 */
[-C--:B------:R-:W-:Y:S01]  /*bf30*/  FMUL.FTZ R29, R29, R14.reuse ;  /* 0x0000000e1d1d7220 */ /* 0x080fe20000410000 */
[----:B------:R-:W-:Y:S01]  /*bf40*/  PRMT R155, R202, 0x654, R155 ;  /* 0x00000654ca9b7816 */ /* 0x000fe2000000009b */
[----:B------:R-:W-:Y:S01]  /*bf50*/  MUFU.EX2 R169, R169 ;  /* 0x000000a900a97308 */ /* 0x000fe20000000800 */
[-C--:B------:R-:W-:Y:S01]  /*bf60*/  FMUL.FTZ R32, R32, R14.reuse ;  /* 0x0000000e20207220 */ /* 0x080fe20000410000 */
[-C--:B------:R-:W-:Y:S01]  /*bf70*/  FMUL.FTZ R33, R33, R14.reuse ;  /* 0x0000000e21217220 */ /* 0x080fe20000410000 */
[----:B------:R1:W-:Y:S01]  /*bf80*/  SYNCS.ARRIVE.TRANS64.RED.A1T0 RZ, [R155+URZ], RZ ;  /* 0x000000ff9bff79a7 */ /* 0x0003e2000810043f */
[-C--:B------:R-:W-:Y:S01]  /*bf90*/  FMUL.FTZ R36, R36, R14.reuse ;  /* 0x0000000e24247220 */ /* 0x080fe20000410000 */
[----:B------:R-:W-:Y:S01]  /*bfa0*/  FMUL.FTZ R37, R37, R14 ;  /* 0x0000000e25257220 */ /* 0x000fe20000410000 */
[----:B------:R-:W-:-:S02]  /*bfb0*/  @!P1 IMAD R152, R11, 0x40, R22 ;  /* 0x000000400b989824 */ /* 0x000fc400078e0216 */
[-C--:B------:R-:W-:Y:S01]  /*bfc0*/  FMUL.FTZ R40, R40, R14.reuse ;  /* 0x0000000e28287220 */ /* 0x080fe20000410000 */
[----:B------:R-:W2:Y:S01]  /*bfd0*/  MUFU.EX2 R170, R170 ;  /* 0x000000aa00aa7308 */ /* 0x000ea20000000800 */
[-C--:B------:R-:W-:Y:S01]  /*bfe0*/  FMUL.FTZ R41, R41, R14.reuse ;  /* 0x0000000e29297220 */ /* 0x080fe20000410000 */
[----:B------:R-:W-:Y:S02]  /*bff0*/  @!P1 IMAD R152, R152, 0x4, R17 ;  /* 0x0000000498989824 */ /* 0x000fe400078e0211 */
[-C--:B------:R-:W-:Y:S01]  /*c000*/  FMUL.FTZ R44, R44, R14.reuse ;  /* 0x0000000e2c2c7220 */ /* 0x080fe20000410000 */
[-C--:B------:R-:W-:Y:S01]  /*c010*/  FMUL.FTZ R45, R45, R14.reuse ;  /* 0x0000000e2d2d7220 */ /* 0x080fe20000410000 */
[-C--:B------:R-:W-:Y:S01]  /*c020*/  FMUL.FTZ R48, R48, R14.reuse ;  /* 0x0000000e30307220 */ /* 0x080fe20000410000 */
[----:B0-----:R-:W-:Y:S01]  /*c030*/  FMNMX.FTZ R153, R8, R153, !PT ;  /* 0x0000009908997209 */ /* 0x001fe20007810000 */
[----:B------:R-:W-:Y:S01]  /*c040*/  @!P1 STS [R152+0x38400], R14 ;  /* 0x0384000e98009388 */ /* 0x000fe20000000800 */
        /* <DEDUP_REMOVED lines=25> */
[----:B---3--:R-:W-:Y:S01]  /*c1e0*/  F2FP.F16.F32.PACK_AB R156, R174, R171 ;  /* 0x000000abae9c723e */ /* 0x008fe200000000ff */
        /* <DEDUP_REMOVED lines=36> */
[----:B------:R-:W2:Y:S01]  /*c430*/  MUFU.EX2 R217, R217 ;  /* 0x000000d900d97308 */ /* 0x000ea20000000800 */
        /* <DEDUP_REMOVED lines=106> */
[----:B------:R-:W-:Y:S01]  /*cae0*/  FMUL.FTZ R149, R149, R14 ;  /* 0x0000000e95957220 */ /* 0x000fe20000410000 */
[-C--:B------:R-:W-:Y:S01]  /*caf0*/  FMUL.FTZ R150, R150, R13.reuse ;  /* 0x0000000d96967220 */ /* 0x080fe20000410000 */
[----:B------:R-:W-:Y:S01]  /*cb00*/  FMUL.FTZ R151, R151, R13 ;  /* 0x0000000d97977220 */ /* 0x000fe20000410000 */
[----:B------:R0:W-:Y:S01]  /*cb10*/  STSM.16.M88.4 [R185+0x36400], R152 ;  /* 0x03640098b9007844 */ /* 0x0001e20000000200 */
[----:B------:R-:W-:Y:S01]  /*cb20*/  VIADD R215, R187, 0x80 ;  /* 0x00000080bbd77836 */ /* 0x000fe20000000000 */
[----:B------:R-:W-:Y:S01]  /*cb30*/  MUFU.EX2 R183, R183 ;  /* 0x000000b700b77308 */ /* 0x000fe20000000800 */
[----:B------:R-:W-:Y:S01]  /*cb40*/  FFMA.FTZ R5, R14, R5, R21 ;  /* 0x000000050e057223 */ /* 0x000fe20000010015 */
[----:B------:R0:W-:Y:S01]  /*cb50*/  STSM.16.M88.4 [R190], R156 ;  /* 0x0000009cbe007844 */ /* 0x0001e20000000200 */
[----:B------:R-:W-:-:S02]  /*cb60*/  FFMA.FTZ R6, R13, R6, R10 ;  /* 0x000000060d067223 */ /* 0x000fc4000001000a */
[----:B------:R-:W-:Y:S02]  /*cb70*/  FADD.FTZ R168, R168, R5 ;  /* 0x00000005a8a87221 */ /* 0x000fe40000010000 */
[----:B------:R-:W-:Y:S01]  /*cb80*/  FADD.FTZ R217, R217, R6 ;  /* 0x00000006d9d97221 */ /* 0x000fe20000010000 */
[----:B------:R-:W2:Y:S01]  /*cb90*/  MUFU.EX2 R214, R214 ;  /* 0x000000d600d67308 */ /* 0x000ea20000000800 */
[----:B-1----:R-:W-:Y:S01]  /*cba0*/  F2FP.F16.F32.PACK_AB R163, R181, R180 ;  /* 0x000000b4b5a3723e */ /* 0x002fe200000000ff */
        /* <DEDUP_REMOVED lines=9> */
[----:B------:R-:W1:Y:S01]  /*cc40*/  MUFU.EX2 R173, R173 ;  /* 0x000000ad00ad7308 */ /* 0x000e620000000800 */
        /* <DEDUP_REMOVED lines=11> */
[----:B-1----:R-:W-:Y:S01]  /*cd00*/  F2FP.F16.F32.PACK_AB R166, R173, R172 ;  /* 0x000000acada6723e */ /* 0x002fe200000000ff */
[----:B------:R-:W-:Y:S01]  /*cd10*/  FADD.FTZ R223, R223, R176 ;  /* 0x000000b0dfdf7221 */ /* 0x000fe20000010000 */
[----:B------:R-:W-:-:S03]  /*cd20*/  FADD.FTZ R179, R179, R182 ;  /* 0x000000b6b3b37221 */ /* 0x000fc60000010000 */
[----:B------:R-:W-:Y:S01]  /*cd30*/  FADD.FTZ R180, R180, R223 ;  /* 0x000000dfb4b47221 */ /* 0x000fe20000010000 */
[----:B------:R-:W-:Y:S01]  /*cd40*/  FADD.FTZ R204, R204, R179 ;  /* 0x000000b3cccc7221 */ /* 0x000fe20000010000 */
[----:B------:R-:W-:Y:S02]  /*cd50*/  MUFU.EX2 R11, R11 ;  /* 0x0000000b000b7308 */ /* 0x000fe40000000800 */
[----:B------:R-:W-:Y:S01]  /*cd60*/  FADD.FTZ R181, R181, R180 ;  /* 0x000000b4b5b57221 */ /* 0x000fe20000010000 */
[----:B------:R-:W-:-:S04]  /*cd70*/  FADD.FTZ R183, R183, R204 ;  /* 0x000000ccb7b77221 */ /* 0x000fc80000010000 */
[----:B------:R-:W-:Y:S01]  /*cd80*/  FADD.FTZ R183, R214, R183 ;  /* 0x000000b7d6b77221 */ /* 0x000fe20000010000 */
[----:B------:R-:W1:Y:S01]  /*cd90*/  MUFU.EX2 R216, R216 ;  /* 0x000000d800d87308 */ /* 0x000e620000000800 */
[----:B--2---:R-:W-:Y:S01]  /*cda0*/  F2FP.F16.F32.PACK_AB R165, R213, R186 ;  /* 0x000000bad5a5723e */ /* 0x004fe200000000ff */
[----:B------:R-:W-:Y:S01]  /*cdb0*/  FADD.FTZ R186, R186, R181 ;  /* 0x000000b5baba7221 */ /* 0x000fe20000010000 */
[----:B------:R-:W-:-:S03]  /*cdc0*/  FADD.FTZ R172, R172, R183 ;  /* 0x000000b7acac7221 */ /* 0x000fc60000010000 */
[----:B------:R-:W-:Y:S01]  /*cdd0*/  FADD.FTZ R186, R213, R186 ;  /* 0x000000bad5ba7221 */ /* 0x000fe20000010000 */
[----:B------:R-:W-:Y:S01]  /*cde0*/  FADD.FTZ R5, R173, R172 ;  /* 0x000000acad057221 */ /* 0x000fe20000010000 */
[----:B-1----:R-:W-:Y:S02]  /*cdf0*/  F2FP.F16.F32.PACK_AB R167, R216, R11 ;  /* 0x0000000bd8a7723e */ /* 0x002fe400000000ff */
[----:B------:R-:W-:-:S03]  /*ce00*/  FADD.FTZ R11, R11, R186 ;  /* 0x000000ba0b0b7221 */ /* 0x000fc60000010000 */
        /* <DEDUP_REMOVED lines=35> */
.L_x_8382:
        /* <DEDUP_REMOVED lines=9> */
.L_x_8372:
[----:B------:R-:W2:Y:S01]  /*d0d0*/  SHFL.BFLY PT, R0, R5, 0x2, 0x1f ;  /* 0x0c401f0005007f89 */ /* 0x000ea200000e0000 */
[----:B------:R-:W-:-:S03]  /*d0e0*/  UIADD3 UR36, UR36, 0x1, URZ ;  /* 0x0000000124247890 */ /* 0x000fc6000fffe03f */
[----:B01----:R-:W0:Y:S01]  /*d0f0*/  SHFL.BFLY PT, R9, R6, 0x2, 0x1f ;  /* 0x0c401f0006097f89 */ /* 0x003e2200000e0000 */
[----:B------:R-:W-:Y:S08]  /*d100*/  BAR.ARV 0x8, 0x100 ;  /* 0x0204000000007b1d */ /* 0x000ff00000002000 */
[----:B------:R-:W-:Y:S01]  /*d110*/  BAR.SYNC.DEFER_BLOCKING 0xf, 0x100 ;  /* 0x03c4000000007b1d */ /* 0x000fe20000010000 */
[----:B--2---:R-:W-:Y:S01]  /*d120*/  FADD.FTZ R4, R0, R5 ;  /* 0x0000000500047221 */ /* 0x004fe20000010000 */
[----:B------:R-:W-:-:S02]  /*d130*/  VIADD R5, R2, 0x1 ;  /* 0x0000000102057836 */ /* 0x000fc40000000000 */
[----:B0-----:R-:W-:Y:S02]  /*d140*/  FADD.FTZ R9, R9, R6 ;  /* 0x0000000609097221 */ /* 0x001fe40000010000 */
[----:B------:R-:W0:Y:S01]  /*d150*/  SHFL.BFLY PT, R3, R4, 0x1, 0x1f ;  /* 0x0c201f0004037f89 */ /* 0x000e2200000e0000 */
[----:B------:R-:W-:-:S03]  /*d160*/  ISETP.NE.AND P1, PT, R5, 0x2, PT ;  /* 0x000000020500780c */ /* 0x000fc60003f25270 */
[----:B------:R-:W1:Y:S01]  /*d170*/  SHFL.BFLY PT, R10, R9, 0x1, 0x1f ;  /* 0x0c201f00090a7f89 */ /* 0x000e6200000e0000 */
[----:B0-----:R-:W-:Y:S01]  /*d180*/  FADD.FTZ R0, R4, R3 ;  /* 0x0000000304007221 */ /* 0x001fe20000010000 */
[----:B------:R-:W-:Y:S02]  /*d190*/  IMAD.MOV R3, RZ, RZ, -R184 ;  /* 0x000000ffff037224 */ /* 0x000fe400078e0ab8 */
[----:B------:R-:W-:Y:S02]  /*d1a0*/  IMAD.MOV.U32 R4, RZ, RZ, RZ ;  /* 0x000000ffff047224 */ /* 0x000fe400078e00ff */
[----:B-1----:R-:W-:Y:S01]  /*d1b0*/  FADD.FTZ R6, R9, R10 ;  /* 0x0000000a09067221 */ /* 0x002fe20000010000 */
[----:B------:R-:W-:Y:S02]  /*d1c0*/  FSETP.NE.FTZ.AND P2, PT, R0, RZ, PT ;  /* 0x000000ff0000720b */ /* 0x000fe40003f55000 */
[----:B------:R-:W-:Y:S01]  /*d1d0*/  ISETP.NE.AND P0, PT, R18, R3, PT ;  /* 0x000000031200720c */ /* 0x000fe20003f05270 */
[----:B------:R-:W-:Y:S01]  /*d1e0*/  IMAD.MOV.U32 R3, RZ, RZ, RZ ;  /* 0x000000ffff037224 */ /* 0x000fe200078e00ff */
[----:B------:R-:W-:-:S02]  /*d1f0*/  FSETP.NE.FTZ.AND P3, PT, R6, RZ, PT ;  /* 0x000000ff0600720b */ /* 0x000fc40003f75000 */
[----:B------:R-:W-:-:S04]  /*d200*/  SEL R9, RZ, 0x1, P1 ;  /* 0x00000001ff097807 */ /* 0x000fc80000800000 */
[----:B------:R-:W-:Y:S01]  /*d210*/  LOP3.LUT R16, R16, R9, RZ, 0x3c, !PT ;  /* 0x0000000910107212 */ /* 0x000fe200078e3cff */
[----:B------:R-:W-:Y:S02]  /*d220*/  IMAD.U32 R9, RZ, RZ, UR28 ;  /* 0x0000001cff097e24 */ /* 0x000fe4000f8e00ff */
[----:B------:R-:W0:Y:S02]  /*d230*/  @P2 MUFU.RCP R3, R0 ;  /* 0x0000000000032308 */ /* 0x000e240000001000 */
[----:B------:R-:W-:-:S04]  /*d240*/  @!P0 IMAD R2, R2, 0x40, R22 ;  /* 0x0000004002028824 */ /* 0x000fc800078e0216 */
[----:B------:R-:W-:Y:S02]  /*d250*/  @!P0 IMAD R2, R2, 0x4, R17 ;  /* 0x0000000402028824 */ /* 0x000fe400078e0211 */
        /* <DEDUP_REMOVED lines=76> */
[----:B------:R-:W-:Y:S02]  /*d720*/  IMAD.MOV.U32 R0, RZ, RZ, -0x800000 ;  /* 0xff800000ff007424 */ /* 0x000fe400078e00ff */
[-C--:B------:R-:W-:Y:S01]  /*d730*/  FMUL.FTZ R25, R50, R4.reuse ;  /* 0x0000000432197220 */ /* 0x080fe20000410000 */
[-C--:B------:R-:W-:Y:S01]  /*d740*/  FMUL.FTZ R13, R58, R4.reuse ;  /* 0x000000043a0d7220 */ /* 0x080fe20000410000 */
[-C--:B------:R-:W-:Y:S01]  /*d750*/  FMUL.FTZ R15, R62, R4.reuse ;  /* 0x000000043e0f7220 */ /* 0x080fe20000410000 */
[----:B------:R-:W-:Y:S01]  /*d760*/  @P2 FFMA.FTZ R3, R2, R7, R17 ;  /* 0x0000000702032223 */ /* 0x000fe20000010011 */
        /* <DEDUP_REMOVED lines=64> */
.L_x_8342:
[----:B------:R-:W0:Y:S01]  /*db70*/  S2R R202, SR_CgaCtaId ;  /* 0x0000000000ca7919 */ /* 0x000e220000008800 */
[----:B------:R-:W-:Y:S01]  /*db80*/  MOV R17, 0x400 ;  /* 0x0000040000117802 */ /* 0x000fe20000000f00 */
[----:B------:R-:W-:Y:S01]  /*db90*/  BSSY B0, `(.L_x_8384) ;  /* 0x00002f1000007945 */ /* 0x000fe20003800000 */
[----:B------:R-:W-:Y:S02]  /*dba0*/  BAR.SYNC.DEFER_BLOCKING 0x5, 0x180 ;  /* 0x0146000000007b1d */ /* 0x000fe40000010000 */
[----:B0-----:R-:W-:-:S05]  /*dbb0*/  LEA R17, R202, R17, 0x18 ;  /* 0x00000011ca117211 */ /* 0x001fca00078ec0ff */
[----:B------:R-:W0:Y:S02]  /*dbc0*/  LDS.128 R4, [R17+0x388d0] ;  /* 0x0388d00011047984 */ /* 0x000e240000000c00 */
[----:B0-----:R-:W-:Y:S02]  /*dbd0*/  R2UR UR5, R5 ;  /* 0x00000000050572ca */ /* 0x001fe400000e0000 */
[----:B------:R-:W-:Y:S01]  /*dbe0*/  R2UR UR6, R6 ;  /* 0x00000000060672ca */ /* 0x000fe200000e0000 */
[----:B------:R-:W-:Y:S06]  /*dbf0*/  BAR.ARV 0x4, 0x180 ;  /* 0x0106000000007b1d */ /* 0x000fec0000002000 */
[----:B------:R-:W-:Y:S08]  /*dc00*/  @P0 BRA `(.L_x_8385) ;  /* 0x00000020001c0947 */ /* 0x000ff00003800000 */
[----:B------:R-:W0:Y:S01]  /*dc10*/  S2R R6, SR_SWINHI ;  /* 0x0000000000067919 */ /* 0x000e220000002f00 */
[----:B------:R-:W-:Y:S01]  /*dc20*/  F2FP.F16.F32.PACK_AB R9, R27, R9 ;  /* 0x000000091b09723e */ /* 0x000fe200000000ff */
[----:B------:R-:W-:Y:S01]  /*dc30*/  ULDC.64 UR8, c[0x0][0xd00] ;  /* 0x0003400000087ab9 */ /* 0x000fe20000000a00 */
[----:B------:R-:W-:Y:S01]  /*dc40*/  F2FP.F16.F32.PACK_AB R10, R10, R175 ;  /* 0x000000af0a0a723e */ /* 0x000fe200000000ff */
[----:B------:R-:W-:Y:S01]  /*dc50*/  UISETP.NE.U32.AND UP0, UPT, UR8, URZ, UPT ;  /* 0x0000003f0800728c */ /* 0x000fe2000bf05070 */
[----:B------:R-:W-:Y:S02]  /*dc60*/  F2FP.F16.F32.PACK_AB R11, R31, R11 ;  /* 0x0000000b1f0b723e */ /* 0x000fe400000000ff */
[----:B------:R-:W-:Y:S01]  /*dc70*/  F2FP.F16.F32.PACK_AB R28, R28, R174 ;  /* 0x000000ae1c1c723e */ /* 0x000fe200000000ff */
[----:B------:R-:W-:Y:S01]  /*dc80*/  UISETP.NE.AND.EX UP0, UPT, UR9, URZ, UPT, UP0 ;  /* 0x0000003f0900728c */ /* 0x000fe2000bf05300 */
[----:B------:R-:W-:Y:S02]  /*dc90*/  F2FP.F16.F32.PACK_AB R29, R35, R29 ;  /* 0x0000001d231d723e */ /* 0x000fe400000000ff */
[----:B------:R-:W-:Y:S01]  /*dca0*/  F2FP.F16.F32.PACK_AB R31, R39, R38 ;  /* 0x00000026271f723e */ /* 0x000fe200000000ff */
[----:B------:R-:W-:Y:S01]  /*dcb0*/  ULDC.64 UR8, c[0x0][0xd00] ;  /* 0x0003400000087ab9 */ /* 0x000fe20000000a00 */
[----:B------:R-:W-:Y:S01]  /*dcc0*/  F2FP.F16.F32.PACK_AB R32, R32, R172 ;  /* 0x000000ac2020723e */ /* 0x000fe200000000ff */
[----:B------:R-:W-:Y:S01]  /*dcd0*/  UIMAD.WIDE UR8, UR40, 0x4, UR8 ;  /* 0x00000004280878a5 */ /* 0x000fe2000f8e0208 */
        /* <DEDUP_REMOVED lines=10> */
[----:B0-----:R-:W-:Y:S02]  /*dd80*/  MOV R5, R6 ;  /* 0x0000000600057202 */ /* 0x001fe40000000f00 */
[----:B------:R-:W-:Y:S02]  /*dd90*/  F2FP.F16.F32.PACK_AB R81, R83, R82 ;  /* 0x000000525351723e */ /* 0x000fe400000000ff */
        /* <DEDUP_REMOVED lines=15> */
[----:B------:R-:W-:Y:S01]  /*de90*/  IMAD.X R57, RZ, RZ, R123, P6 ;  /* 0x000000ffff397224 */ /* 0x000fe200030e067b */
[----:B------:R-:W-:Y:S02]  /*dea0*/  LOP3.LUT R52, R183, 0x380, RZ, 0xc0, !PT ;  /* 0x00000380b7347812 */ /* 0x000fe400078ec0ff */
[----:B------:R-:W-:Y:S02]  /*deb0*/  LOP3.LUT R177, R56, 0x380, RZ, 0xc0, !PT ;  /* 0x0000038038b17812 */ /* 0x000fe400078ec0ff */
[----:B------:R-:W-:-:S02]  /*dec0*/  IADD3 R181, P4, R122, 0x60, RZ ;  /* 0x000000607ab57810 */ /* 0x000fc40007f9e0ff */
[C---:B------:R-:W-:Y:S02]  /*ded0*/  LOP3.LUT R21, R122.reuse, 0x380, RZ, 0xc0, !PT ;  /* 0x000003807a157812 */ /* 0x040fe400078ec0ff */
[C---:B------:R-:W-:Y:S01]  /*dee0*/  IADD3 R60, P5, R122.reuse, 0x2040, RZ ;  /* 0x000020407a3c7810 */ /* 0x040fe20007fbe0ff */
[--C-:B------:R-:W-:Y:S01]  /*def0*/  IMAD.X R49, RZ, RZ, R123.reuse, P4 ;  /* 0x000000ffff317224 */ /* 0x100fe200020e067b */
[C---:B------:R-:W-:Y:S02]  /*df00*/  IADD3 R64, P2, R122.reuse, 0x2060, RZ ;  /* 0x000020607a407810 */ /* 0x040fe40007f5e0ff */
[----:B------:R-:W-:Y:S01]  /*df10*/  IADD3 R68, P1, R122, 0x4000, RZ ;  /* 0x000040007a447810 */ /* 0x000fe20007f3e0ff */
[--C-:B------:R-:W-:Y:S01]  /*df20*/  IMAD.X R61, RZ, RZ, R123.reuse, P5 ;  /* 0x000000ffff3d7224 */ /* 0x100fe200028e067b */
[----:B------:R-:W-:Y:S01]  /*df30*/  SHF.R.U64 R44, R44, 0x3, RZ ;  /* 0x000000032c2c7819 */ /* 0x000fe200000012ff */
[--C-:B------:R-:W-:Y:S01]  /*df40*/  IMAD.X R65, RZ, RZ, R123.reuse, P2 ;  /* 0x000000ffff417224 */ /* 0x100fe200010e067b */
[----:B------:R-:W-:Y:S01]  /*df50*/  SHF.R.U64 R52, R52, 0x3, RZ ;  /* 0x0000000334347819 */ /* 0x000fe200000012ff */
[----:B------:R-:W-:Y:S01]  /*df60*/  IMAD.X R69, RZ, RZ, R123, P1 ;  /* 0x000000ffff457224 */ /* 0x000fe200008e067b */
[----:B------:R-:W-:-:S02]  /*df70*/  SHF.R.U64 R177, R177, 0x3, RZ ;  /* 0x00000003b1b17819 */ /* 0x000fc400000012ff */
[----:B------:R-:W-:Y:S02]  /*df80*/  IADD3 R8, P0, R122, 0x4020, RZ ;  /* 0x000040207a087810 */ /* 0x000fe40007f1e0ff */
[----:B------:R-:W-:Y:S02]  /*df90*/  LOP3.LUT R48, R181, 0x380, RZ, 0xc0, !PT ;  /* 0x00000380b5307812 */ /* 0x000fe400078ec0ff */
[----:B------:R-:W-:Y:S02]  /*dfa0*/  SHF.R.U64 R21, R21, 0x3, RZ ;  /* 0x0000000315157819 */ /* 0x000fe400000012ff */
[----:B------:R-:W-:Y:S02]  /*dfb0*/  LOP3.LUT R44, R44, R179, RZ, 0x3c, !PT ;  /* 0x000000b32c2c7212 */ /* 0x000fe400078e3cff */
[----:B------:R-:W-:Y:S02]  /*dfc0*/  LOP3.LUT R52, R52, R183, RZ, 0x3c, !PT ;  /* 0x000000b734347212 */ /* 0x000fe400078e3cff */
[----:B------:R-:W-:-:S02]  /*dfd0*/  LOP3.LUT R56, R177, R56, RZ, 0x3c, !PT ;  /* 0x00000038b1387212 */ /* 0x000fc400078e3cff */
[----:B------:R-:W-:Y:S02]  /*dfe0*/  LOP3.LUT R179, R60, 0x380, RZ, 0xc0, !PT ;  /* 0x000003803cb37812 */ /* 0x000fe400078ec0ff */
[----:B------:R-:W-:Y:S02]  /*dff0*/  LOP3.LUT R183, R68, 0x380, RZ, 0xc0, !PT ;  /* 0x0000038044b77812 */ /* 0x000fe400078ec0ff */
[----:B------:R-:W-:Y:S02]  /*e000*/  LOP3.LUT R177, R8, 0x380, RZ, 0xc0, !PT ;  /* 0x0000038008b17812 */ /* 0x000fe400078ec0ff */
        /* <DEDUP_REMOVED lines=12> */
[--C-:B------:R-:W-:Y:S01]  /*e0d0*/  IMAD.X R21, RZ, RZ, R123.reuse, P2 ;  /* 0x000000ffff157224 */ /* 0x100fe200010e067b */
[----:B------:R-:W-:Y:S01]  /*e0e0*/  SHF.R.U64 R179, R179, 0x3, RZ ;  /* 0x00000003b3b37819 */ /* 0x000fe200000012ff */
[----:B------:R-:W-:Y:S01]  /*e0f0*/  IMAD.X R37, RZ, RZ, R123, P1 ;  /* 0x000000ffff257224 */ /* 0x000fe200008e067b */
[----:B------:R-:W-:Y:S02]  /*e100*/  SHF.R.U64 R183, R183, 0x3, RZ ;  /* 0x00000003b7b77819 */ /* 0x000fe400000012ff */
[----:B------:R-:W-:Y:S02]  /*e110*/  SHF.R.U64 R177, R177, 0x3, RZ ;  /* 0x00000003b1b17819 */ /* 0x000fe400000012ff */
[----:B------:R-:W-:Y:S02]  /*e120*/  LOP3.LUT R48, R48, R181, RZ, 0x3c, !PT ;  /* 0x000000b530307212 */ /* 0x000fe400078e3cff */
[----:B------:R-:W-:-:S02]  /*e130*/  IADD3.X R103, RZ, R123, RZ, P0, !PT ;  /* 0x0000007bff677210 */ /* 0x000fc400007fe4ff */
[----:B------:R-:W-:Y:S02]  /*e140*/  LOP3.LUT R181, R64, 0x380, RZ, 0xc0, !PT ;  /* 0x0000038040b57812 */ /* 0x000fe400078ec0ff */
[----:B------:R-:W-:Y:S02]  /*e150*/  MOV R122, R122 ;  /* 0x0000007a007a7202 */ /* 0x000fe40000000f00 */
[----:B------:R-:W-:Y:S02]  /*e160*/  LOP3.LUT R123, R30, 0x380, RZ, 0xc0, !PT ;  /* 0x000003801e7b7812 */ /* 0x000fe400078ec0ff */
[----:B------:R-:W-:Y:S02]  /*e170*/  LOP3.LUT R60, R179, R60, RZ, 0x3c, !PT ;  /* 0x0000003cb33c7212 */ /* 0x000fe400078e3cff */
[----:B------:R-:W-:Y:S02]  /*e180*/  LOP3.LUT R68, R183, R68, RZ, 0x3c, !PT ;  /* 0x00000044b7447212 */ /* 0x000fe400078e3cff */
[----:B------:R-:W-:-:S02]  /*e190*/  LOP3.LUT R102, R177, R8, RZ, 0x3c, !PT ;  /* 0x00000008b1667212 */ /* 0x000fc400078e3cff */
[----:B------:R-:W-:Y:S02]  /*e1a0*/  LOP3.LUT R179, R36, 0x380, RZ, 0xc0, !PT ;  /* 0x0000038024b37812 */ /* 0x000fe400078ec0ff */
[----:B------:R-:W-:Y:S02]  /*e1b0*/  LOP3.LUT R183, R34, 0x380, RZ, 0xc0, !PT ;  /* 0x0000038022b77812 */ /* 0x000fe400078ec0ff */
[----:B------:R-:W-:Y:S01]  /*e1c0*/  F2FP.F16.F32.PACK_AB R8, R20, R176 ;  /* 0x000000b01408723e */ /* 0x000fe200000000ff */
[----:B------:R-:W-:Y:S01]  /*e1d0*/  BAR.SYNC.DEFER_BLOCKING 0x1, 0x100 ;  /* 0x0044000000007b1d */ /* 0x000fe20000010000 */
[----:B------:R-:W-:Y:S02]  /*e1e0*/  SHF.R.U64 R181, R181, 0x3, RZ ;  /* 0x00000003b5b57819 */ /* 0x000fe400000012ff */
[----:B------:R-:W-:Y:S02]  /*e1f0*/  LOP3.LUT R27, R6, 0x380, RZ, 0xc0, !PT ;  /* 0x00000380061b7812 */ /* 0x000fe400078ec0ff */
[----:B------:R-:W-:-:S02]  /*e200*/  LOP3.LUT R20, R26, 0x380, RZ, 0xc0, !PT ;  /* 0x000003801a147812 */ /* 0x000fc400078ec0ff */
[----:B------:R-:W-:Y:S02]  /*e210*/  SHF.R.U64 R123, R123, 0x3, RZ ;  /* 0x000000037b7b7819 */ /* 0x000fe400000012ff */
[----:B------:R-:W-:Y:S02]  /*e220*/  SHF.R.U64 R179, R179, 0x3, RZ ;  /* 0x00000003b3b37819 */ /* 0x000fe400000012ff */
[----:B------:R-:W-:Y:S02]  /*e230*/  SHF.R.U64 R183, R183, 0x3, RZ ;  /* 0x00000003b7b77819 */ /* 0x000fe400000012ff */
[----:B------:R-:W-:Y:S02]  /*e240*/  LOP3.LUT R64, R181, R64, RZ, 0x3c, !PT ;  /* 0x00000040b5407212 */ /* 0x000fe400078e3cff */
[----:B------:R-:W-:Y:S02]  /*e250*/  SHF.R.U64 R27, R27, 0x3, RZ ;  /* 0x000000031b1b7819 */ /* 0x000fe400000012ff */
[----:B------:R-:W-:-:S02]  /*e260*/  SHF.R.U64 R175, R20, 0x3, RZ ;  /* 0x0000000314af7819 */ /* 0x000fc400000012ff */
[----:B------:R-:W-:Y:S02]  /*e270*/  LOP3.LUT R181, R110, 0x380, RZ, 0xc0, !PT ;  /* 0x000003806eb57812 */ /* 0x000fe400078ec0ff */
[----:B------:R-:W-:Y:S02]  /*e280*/  LOP3.LUT R20, R123, R30, RZ, 0x3c, !PT ;  /* 0x0000001e7b147212 */ /* 0x000fe400078e3cff */
[----:B------:R-:W-:Y:S01]  /*e290*/  MOV R41, R40 ;  /* 0x0000002800297202 */ /* 0x000fe20000000f00 */
[----:B------:R0:W-:Y:S01]  /*e2a0*/  STSM.16.M88.4 [R122], R8 ;  /* 0x000000087a007844 */ /* 0x0001e20000000200 */
[----:B------:R-:W-:Y:S02]  /*e2b0*/  F2FP.F16.F32.PACK_AB R30, R171, R173 ;  /* 0x000000adab1e723e */ /* 0x000fe400000000ff */
[----:B------:R-:W-:Y:S02]  /*e2c0*/  LOP3.LUT R106, R179, R36, RZ, 0x3c, !PT ;  /* 0x00000024b36a7212 */ /* 0x000fe400078e3cff */
[----:B------:R-:W-:Y:S01]  /*e2d0*/  LOP3.LUT R114, R183, R34, RZ, 0x3c, !PT ;  /* 0x00000022b7727212 */ /* 0x000fe200078e3cff */
[----:B------:R1:W-:Y:S01]  /*e2e0*/  STSM.16.M88.4 [R41], R28 ;  /* 0x0000001c29007844 */ /* 0x0003e20000000200 */
[----:B------:R-:W-:-:S02]  /*e2f0*/  LOP3.LUT R118, R27, R6, RZ, 0x3c, !PT ;  /* 0x000000061b767212 */ /* 0x000fc400078e3cff */
[----:B------:R-:W-:Y:S02]  /*e300*/  LOP3.LUT R36, R175, R26, RZ, 0x3c, !PT ;  /* 0x0000001aaf247212 */ /* 0x000fe400078e3cff */
[----:B------:R-:W-:Y:S02]  /*e310*/  MOV R44, R44 ;  /* 0x0000002c002c7202 */ /* 0x000fe40000000f00 */
[----:B------:R-:W-:Y:S02]  /*e320*/  F2FP.F16.F32.PACK_AB R34, R167, R170 ;  /* 0x000000aaa722723e */ /* 0x000fe400000000ff */
[----:B------:R-:W-:Y:S02]  /*e330*/  SHF.R.U64 R181, R181, 0x3, RZ ;  /* 0x00000003b5b57819 */ /* 0x000fe400000012ff */
[----:B------:R-:W-:Y:S01]  /*e340*/  MOV R48, R48 ;  /* 0x0000003000307202 */ /* 0x000fe20000000f00 */
[----:B------:R-:W-:Y:S01]  /*e350*/  STSM.16.M88.4 [R44], R32 ;  /* 0x000000202c007844 */ /* 0x000fe20000000200 */
[----:B------:R-:W-:-:S02]  /*e360*/  F2FP.F16.F32.PACK_AB R26, R164, R166 ;  /* 0x000000a6a41a723e */ /* 0x000fc400000000ff */
[----:B------:R-:W-:Y:S02]  /*e370*/  F2FP.F16.F32.PACK_AB R27, R55, R54 ;  /* 0x00000036371b723e */ /* 0x000fe400000000ff */
[----:B------:R-:W-:Y:S02]  /*e380*/  MOV R52, R52 ;  /* 0x0000003400347202 */ /* 0x000fe40000000f00 */
[----:B------:R-:W-:Y:S01]  /*e390*/  MOV R56, R56 ;  /* 0x0000003800387202 */ /* 0x000fe20000000f00 */
[----:B------:R-:W-:Y:S01]  /*e3a0*/  STSM.16.M88.4 [R48], R24 ;  /* 0x0000001830007844 */ /* 0x000fe20000000200 */
[----:B0-----:R-:W-:Y:S02]  /*e3b0*/  F2FP.F16.F32.PACK_AB R8, R160, R162 ;  /* 0x000000a2a008723e */ /* 0x001fe400000000ff */
[----:B------:R-:W-:Y:S01]  /*e3c0*/  F2FP.F16.F32.PACK_AB R9, R67, R66 ;  /* 0x000000424309723e */ /* 0x000fe200000000ff */
[----:B------:R-:W-:Y:S01]  /*e3d0*/  STSM.16.M88.4 [R52], R12 ;  /* 0x0000000c34007844 */ /* 0x000fe20000000200 */
[----:B------:R-:W-:-:S02]  /*e3e0*/  F2FP.F16.F32.PACK_AB R10, R152, R161 ;  /* 0x000000a1980a723e */ /* 0x000fc400000000ff */
[----:B------:R-:W-:Y:S02]  /*e3f0*/  F2FP.F16.F32.PACK_AB R11, R71, R70 ;  /* 0x00000046470b723e */ /* 0x000fe400000000ff */
[----:B------:R-:W-:Y:S02]  /*e400*/  MOV R60, R60 ;  /* 0x0000003c003c7202 */ /* 0x000fe40000000f00 */
[----:B-1----:R-:W-:Y:S01]  /*e410*/  F2FP.F16.F32.PACK_AB R28, R73, R155 ;  /* 0x0000009b491c723e */ /* 0x002fe200000000ff */
[----:B------:R0:W-:Y:S01]  /*e420*/  STSM.16.M88.4 [R56], R8 ;  /* 0x0000000838007844 */ /* 0x0001e20000000200 */
[----:B------:R-:W-:Y:S02]  /*e430*/  F2FP.F16.F32.PACK_AB R29, R75, R74 ;  /* 0x0000004a4b1d723e */ /* 0x000fe400000000ff */
[----:B------:R-:W-:Y:S02]  /*e440*/  F2FP.F16.F32.PACK_AB R30, R77, R76 ;  /* 0x0000004c4d1e723e */ /* 0x000fe400000000ff */
[----:B------:R-:W-:-:S02]  /*e450*/  F2FP.F16.F32.PACK_AB R31, R79, R78 ;  /* 0x0000004e4f1f723e */ /* 0x000fc400000000ff */
[----:B------:R-:W-:Y:S02]  /*e460*/  LOP3.LUT R110, R181, R110, RZ, 0x3c, !PT ;  /* 0x0000006eb56e7212 */ /* 0x000fe400078e3cff */
[----:B------:R-:W-:Y:S01]  /*e470*/  MOV R64, R64 ;  /* 0x0000004000407202 */ /* 0x000fe20000000f00 */
[----:B------:R-:W-:Y:S01]  /*e480*/  STSM.16.M88.4 [R60], R28 ;  /* 0x0000001c3c007844 */ /* 0x000fe20000000200 */
[----:B------:R-:W-:Y:S02]  /*e490*/  F2FP.F16.F32.PACK_AB R89, R91, R90 ;  /* 0x0000005a5b59723e */ /* 0x000fe400000000ff */
[----:B------:R-:W-:Y:S01]  /*e4a0*/  F2FP.F16.F32.PACK_AB R96, R97, R96 ;  /* 0x000000606160723e */ /* 0x000fe200000000ff */
[----:B------:R-:W-:Y:S01]  /*e4b0*/  STSM.16.M88.4 [R64], R80 ;  /* 0x0000005040007844 */ /* 0x000fe20000000200 */
[----:B------:R-:W-:Y:S01]  /*e4c0*/  MOV R68, R68 ;  /* 0x0000004400447202 */ /* 0x000fe20000000f00 */
[----:B0-----:R-:W-:Y:S01]  /*e4d0*/  IMAD.U32 R10, RZ, RZ, UR8 ;  /* 0x00000008ff0a7e24 */ /* 0x001fe2000f8e00ff */
[----:B------:R-:W-:Y:S01]  /*e4e0*/  F2FP.F16.F32.PACK_AB R90, R93, R92 ;  /* 0x0000005c5d5a723e */ /* 0x000fe200000000ff */
[----:B------:R-:W-:Y:S01]  /*e4f0*/  IMAD.U32 R11, RZ, RZ, UR9 ;  /* 0x00000009ff0b7e24 */ /* 0x000fe2000f8e00ff */
[----:B------:R-:W-:Y:S01]  /*e500*/  F2FP.F16.F32.PACK_AB R91, R95, R94 ;  /* 0x0000005e5f5b723e */ /* 0x000fe200000000ff */
[----:B------:R-:W-:Y:S01]  /*e510*/  ULDC.64 UR8, c[0x0][0xd08] ;  /* 0x0003420000087ab9 */ /* 0x000fe20000000a00 */
[----:B------:R-:W-:-:S02]  /*e520*/  F2FP.F16.F32.PACK_AB R97, R99, R98 ;  /* 0x000000626361723e */ /* 0x000fc400000000ff */
[----:B------:R-:W-:Y:S01]  /*e530*/  MOV R102, R102 ;  /* 0x0000006600667202 */ /* 0x000fe20000000f00 */
[----:B------:R-:W-:Y:S01]  /*e540*/  STSM.16.M88.4 [R68], R88 ;  /* 0x0000005844007844 */ /* 0x000fe20000000200 */
        /* <DEDUP_REMOVED lines=21> */
[----:B------:R-:W-:Y:S02]  /*e6a0*/  F2FP.F16.F32.PACK_AB R129, R131, R130 ;  /* 0x000000828381723e */ /* 0x000fe400000000ff */
[----:B------:R-:W-:Y:S01]  /*e6b0*/  F2FP.F16.F32.PACK_AB R136, R137, R136 ;  /* 0x000000888988723e */ /* 0x000fe200000000ff */
[----:B------:R0:W-:Y:S01]  /*e6c0*/  STSM.16.M88.4 [R6], R120 ;  /* 0x0000007806007844 */ /* 0x0001e20000000200 */
        /* <DEDUP_REMOVED lines=13> */
[----:B------:R-:W-:Y:S01]  /*e7a0*/  F2FP.F16.F32.PACK_AB R147, R151, R150 ;  /* 0x000000969793723e */ /* 0x000fe200000000ff */
[----:B------:R-:W-:Y:S01]  /*e7b0*/  UISETP.NE.U32.AND UP1, UPT, UR8, URZ, UPT ;  /* 0x0000003f0800728c */ /* 0x000fe2000bf25070 */
[----:B------:R-:W-:-:S03]  /*e7c0*/  PLOP3.LUT P0, PT, PT, PT, UP0, 0x80, 0x0 ;  /* 0x000000000000781c */ /* 0x000fc60003f0f008 */
[----:B------:R1:W-:Y:S01]  /*e7d0*/  STSM.16.M88.4 [R36], R144 ;  /* 0x0000009024007844 */ /* 0x0003e20000000200 */
[----:B------:R-:W-:Y:S01]  /*e7e0*/  BAR.SYNC.DEFER_BLOCKING 0x1, 0x100 ;  /* 0x0044000000007b1d */ /* 0x000fe20000010000 */
[----:B------:R-:W-:Y:S01]  /*e7f0*/  UISETP.NE.AND.EX UP1, UPT, UR9, URZ, UPT, UP1 ;  /* 0x0000003f0900728c */ /* 0x000fe2000bf25310 */
[----:B------:R-:W-:-:S05]  /*e800*/  IMAD R9, R198, 0x40, R23 ;  /* 0x00000040c6097824 */ /* 0x000fca00078e0217 */
[----:B------:R-:W-:-:S05]  /*e810*/  PLOP3.LUT P6, PT, PT, PT, UP1, 0x80, 0x0 ;  /* 0x000000000000781c */ /* 0x000fca0003fcf018 */
[----:B------:R-:W-:-:S04]  /*e820*/  @UP1 ULEA UR8, UP2, UR40, UR8, 0x2 ;  /* 0x0000000828081291 */ /* 0x000fc8000f84103f */
[----:B------:R-:W-:Y:S01]  /*e830*/  @UP1 ULEA.HI.X UR9, UR40, UR9, UR39, 0x2, UP2 ;  /* 0x0000000928091291 */ /* 0x000fe200090f1427 */
[----:B------:R-:W-:Y:S01]  /*e840*/  IMAD.WIDE R8, R9, 0x2, R4 ;  /* 0x0000000209087825 */ /* 0x000fe200078e0204 */
[----:B------:R-:W-:-:S03]  /*e850*/  ULDC UR4, c[0x0][0xb88] ;  /* 0x0002e20000047ab9 */ /* 0x000fc60000000800 */
[----:B------:R-:W-:Y:S01]  /*e860*/  IMAD.U32 R4, RZ, RZ, UR4 ;  /* 0x00000004ff047e24 */ /* 0x000fe2000f8e00ff */
[----:B------:R-:W2:Y:S01]  /*e870*/  @P0 LDG.E R13, desc[UR44][R10.64] ;  /* 0x0000002c0a0d0981 */ /* 0x000ea2000c1e1900 */
[----:B------:R-:W-:Y:S01]  /*e880*/  IMAD.U32 R14, RZ, RZ, UR8 ;  /* 0x00000008ff0e7e24 */ /* 0x000fe2000f8e00ff */
[C---:B------:R-:W-:Y:S01]  /*e890*/  IADD3 R5, P2, R8.reuse, 0x1000, RZ ;  /* 0x0000100008057810 */ /* 0x040fe20007f5e0ff */
[----:B------:R-:W-:Y:S01]  /*e8a0*/  IMAD.U32 R15, RZ, RZ, UR9 ;  /* 0x00000009ff0f7e24 */ /* 0x000fe2000f8e00ff */
[C---:B------:R-:W-:Y:S02]  /*e8b0*/  IADD3 R25, P1, R8.reuse, 0x2000, RZ ;  /* 0x0000200008197810 */ /* 0x040fe40007f3e0ff */
[----:B0-----:R-:W-:Y:S02]  /*e8c0*/  P2R R6, PR, RZ, 0x4 ;  /* 0x00000004ff067803 */ /* 0x001fe40000000000 */
[----:B------:R0:W5:Y:S01]  /*e8d0*/  @P6 LDG.E R4, desc[UR44][R14.64] ;  /* 0x0000002c0e046981 */ /* 0x000162000c1e1900 */
[----:B------:R-:W-:-:S02]  /*e8e0*/  IADD3 R29, P2, R8, 0x3000, RZ ;  /* 0x00003000081d7810 */ /* 0x000fc40007f5e0ff */
[C---:B------:R-:W-:Y:S02]  /*e8f0*/  IADD3 R33, P3, R8.reuse, 0x4000, RZ ;  /* 0x0000400008217810 */ /* 0x040fe40007f7e0ff */
[C---:B------:R-:W-:Y:S02]  /*e900*/  IADD3 R37, P4, R8.reuse, 0x5000, RZ ;  /* 0x0000500008257810 */ /* 0x040fe40007f9e0ff */
[----:B------:R-:W-:Y:S02]  /*e910*/  IADD3 R41, P5, R8, 0x6000, RZ ;  /* 0x0000600008297810 */ /* 0x000fe40007fbe0ff */
[----:B------:R-:W-:Y:S02]  /*e920*/  LOP3.LUT R12, R5, 0x380, RZ, 0xc0, !PT ;  /* 0x00000380050c7812 */ /* 0x000fe400078ec0ff */
[----:B------:R-:W-:Y:S02]  /*e930*/  LOP3.LUT R24, R25, 0x380, RZ, 0xc0, !PT ;  /* 0x0000038019187812 */ /* 0x000fe400078ec0ff */
[----:B------:R-:W-:-:S02]  /*e940*/  LOP3.LUT R28, R29, 0x380, RZ, 0xc0, !PT ;  /* 0x000003801d1c7812 */ /* 0x000fc400078ec0ff */
[----:B------:R-:W-:Y:S02]  /*e950*/  LOP3.LUT R32, R33, 0x380, RZ, 0xc0, !PT ;  /* 0x0000038021207812 */ /* 0x000fe400078ec0ff */
[----:B-1----:R-:W-:Y:S02]  /*e960*/  LOP3.LUT R36, R37, 0x380, RZ, 0xc0, !PT ;  /* 0x0000038025247812 */ /* 0x002fe400078ec0ff */
[----:B------:R-:W-:Y:S01]  /*e970*/  LOP3.LUT R40, R41, 0x380, RZ, 0xc0, !PT ;  /* 0x0000038029287812 */ /* 0x000fe200078ec0ff */
[----:B------:R-:W-:Y:S01]  /*e980*/  UMOV UR4, URZ ;  /* 0x0000003f00047c82 */ /* 0x000fe20008000000 */
[----:B------:R-:W-:Y:S02]  /*e990*/  SHF.R.U64 R12, R12, 0x3, RZ ;  /* 0x000000030c0c7819 */ /* 0x000fe400000012ff */
[----:B------:R-:W-:Y:S02]  /*e9a0*/  SHF.R.U64 R24, R24, 0x3, RZ ;  /* 0x0000000318187819 */ /* 0x000fe400000012ff */
[----:B------:R-:W-:-:S02]  /*e9b0*/  SHF.R.U64 R28, R28, 0x3, RZ ;  /* 0x000000031c1c7819 */ /* 0x000fc400000012ff */
[----:B------:R-:W-:Y:S02]  /*e9c0*/  SHF.R.U64 R32, R32, 0x3, RZ ;  /* 0x0000000320207819 */ /* 0x000fe400000012ff */
[----:B------:R-:W-:Y:S02]  /*e9d0*/  SHF.R.U64 R36, R36, 0x3, RZ ;  /* 0x0000000324247819 */ /* 0x000fe400000012ff */
[----:B------:R-:W-:Y:S02]  /*e9e0*/  SHF.R.U64 R40, R40, 0x3, RZ ;  /* 0x0000000328287819 */ /* 0x000fe400000012ff */
[----:B------:R-:W-:Y:S02]  /*e9f0*/  LOP3.LUT R12, R12, R5, RZ, 0x3c, !PT ;  /* 0x000000050c0c7212 */ /* 0x000fe400078e3cff */
[----:B------:R-:W-:Y:S02]  /*ea00*/  LOP3.LUT R24, R24, R25, RZ, 0x3c, !PT ;  /* 0x0000001918187212 */ /* 0x000fe400078e3cff */
[----:B------:R-:W-:-:S02]  /*ea10*/  LOP3.LUT R28, R28, R29, RZ, 0x3c, !PT ;  /* 0x0000001d1c1c7212 */ /* 0x000fc400078e3cff */
[----:B------:R-:W-:Y:S02]  /*ea20*/  LOP3.LUT R32, R32, R33, RZ, 0x3c, !PT ;  /* 0x0000002120207212 */ /* 0x000fe400078e3cff */
[----:B------:R-:W-:Y:S02]  /*ea30*/  LOP3.LUT R36, R36, R37, RZ, 0x3c, !PT ;  /* 0x0000002524247212 */ /* 0x000fe400078e3cff */
[----:B------:R-:W-:Y:S02]  /*ea40*/  LOP3.LUT R40, R40, R41, RZ, 0x3c, !PT ;  /* 0x0000002928287212 */ /* 0x000fe400078e3cff */
[----:B--2---:R-:W-:Y:S01]  /*ea50*/  @P0 R2UR UR4, R13 ;  /* 0x000000000d0402ca */ /* 0x004fe200000e0000 */
[----:B0-----:R-:W-:-:S14]  /*ea60*/  @P6 BRA `(.L_x_8386) ;  /* 0x0000000000106947 */ /* 0x001fdc0003800000 */
[----:B------:R-:W-:Y:S05]  /*ea70*/  @!P0 BRA `(.L_x_8386) ;  /* 0x00000000000c8947 */ /* 0x000fea0003800000 */
[----:B------:R-:W2:Y:S04]  /*ea80*/  LDG.E R5, desc[UR44][R10.64] ;  /* 0x0000002c0a057981 */ /* 0x000ea8000c1e1900 */
[----:B-----5:R-:W2:Y:S02]  /*ea90*/  LDG.E R4, desc[UR44][R10.64+0x4] ;  /* 0x0000042c0a047981 */ /* 0x020ea4000c1e1900 */
[----:B--2---:R-:W-:-:S07]  /*eaa0*/  IMAD.IADD R4, R4, 0x1, -R5 ;  /* 0x0000000104047824 */ /* 0x004fce00078e0a05 */
.L_x_8386:
        /* <DEDUP_REMOVED lines=26> */
[----:B------:R-:W-:Y:S01]  /*ec50*/  LOP3.LUT R52, R52, R53, RZ, 0x3c, !PT ;  /* 0x0000003534347212 */ /* 0x000fe200078e3cff */
[----:B------:R-:W-:Y:S01]  /*ec60*/  IMAD.X R53, RZ, RZ, R9, P1 ;  /* 0x000000ffff357224 */ /* 0x000fe200008e0609 */
[C---:B------:R-:W-:Y:S02]  /*ec70*/  IADD3 R57, P2, R8.reuse, 0xa000, RZ ;  /* 0x0000a00008397810 */ /* 0x040fe40007f5e0ff */
[C---:B------:R-:W-:Y:S02]  /*ec80*/  IADD3 R61, P3, R8.reuse, 0xb000, RZ ;  /* 0x0000b000083d7810 */ /* 0x040fe40007f7e0ff */
[C---:B------:R-:W-:Y:S02]  /*ec90*/  IADD3 R65, P4, R8.reuse, 0xc000, RZ ;  /* 0x0000c00008417810 */ /* 0x040fe40007f9e0ff */
[C---:B------:R-:W-:Y:S02]  /*eca0*/  IADD3 R69, P5, R8.reuse, 0xd000, RZ ;  /* 0x0000d00008457810 */ /* 0x040fe40007fbe0ff */
[----:B------:R-:W-:-:S02]  /*ecb0*/  IADD3 R73, P0, R8, 0xe000, RZ ;  /* 0x0000e00008497810 */ /* 0x000fc40007f1e0ff */
[----:B------:R-:W-:Y:S02]  /*ecc0*/  IADD3 R6, P1, R8, 0xf000, RZ ;  /* 0x0000f00008067810 */ /* 0x000fe40007f3e0ff */
[----:B------:R-:W-:Y:S02]  /*ecd0*/  LOP3.LUT R56, R57, 0x380, RZ, 0xc0, !PT ;  /* 0x0000038039387812 */ /* 0x000fe400078ec0ff */
[----:B------:R-:W-:Y:S01]  /*ece0*/  LOP3.LUT R60, R61, 0x380, RZ, 0xc0, !PT ;  /* 0x000003803d3c7812 */ /* 0x000fe200078ec0ff */
[----:B------:R-:W-:Y:S01]  /*ecf0*/  IMAD.X R77, RZ, RZ, R9, P1 ;  /* 0x000000ffff4d7224 */ /* 0x000fe200008e0609 */
[----:B------:R-:W-:Y:S02]  /*ed00*/  LOP3.LUT R64, R65, 0x380, RZ, 0xc0, !PT ;  /* 0x0000038041407812 */ /* 0x000fe400078ec0ff */
        /* <DEDUP_REMOVED lines=32> */
[----:B------:R-:W-:Y:S01]  /*ef10*/  ULDC.64 UR12, c[0x0][0xc98] ;  /* 0x00032600000c7ab9 */ /* 0x000fe20000000a00 */
[----:B------:R-:W-:Y:S01]  /*ef20*/  UIMAD.WIDE.U32 UR8, UR38, UR10, UR8 ;  /* 0x0000000a260872a5 */ /* 0x000fe2000f8e0008 */
[----:B------:R-:W-:Y:S01]  /*ef30*/  VIADD R21, R22, UR37 ;  /* 0x0000002516157c36 */ /* 0x000fe20008000000 */
[----:B------:R-:W-:-:S02]  /*ef40*/  UIMAD UR7, UR38, UR11, UR7 ;  /* 0x0000000b260772a4 */ /* 0x000fc4000f8e0207 */
[----:B------:R-:W-:Y:S02]  /*ef50*/  UIMAD UR10, UR39, UR12, URZ ;  /* 0x0000000c270a72a4 */ /* 0x000fe4000f8e023f */
[----:B------:R-:W-:Y:S02]  /*ef60*/  UIADD3 UR9, UR9, UR7, URZ ;  /* 0x0000000709097290 */ /* 0x000fe4000fffe03f */
[----:B------:R-:W-:Y:S02]  /*ef70*/  UIMAD UR10, UR40, UR13, UR10 ;  /* 0x0000000d280a72a4 */ /* 0x000fe4000f8e020a */
[----:B------:R-:W-:Y:S01]  /*ef80*/  UIMAD.WIDE.U32 UR8, UR40, UR12, UR8 ;  /* 0x0000000c280872a5 */ /* 0x000fe2000f8e0008 */
        /* <DEDUP_REMOVED lines=10> */
[----:B------:R-:W-:-:S03]  /*f030*/  IMAD.U32 R14, RZ, RZ, UR10 ;  /* 0x0000000aff0e7e24 */ /* 0x000fc6000f8e00ff */
        /* <DEDUP_REMOVED lines=21> */
.L_x_8387:
[----:B------:R-:W1:Y:S01]  /*f190*/  LDC R81, c[0x0][0xce8] ;  /* 0x00033a00ff517b82 */ /* 0x000e620000000800 */
[----:B------:R-:W-:Y:S01]  /*f1a0*/  ULDC UR12, c[0x0][0xbc8] ;  /* 0x0002f200000c7ab9 */ /* 0x000fe20000000800 */
[----:B------:R-:W-:Y:S01]  /*f1b0*/  ULDC.64 UR10, c[0x0][0xba0] ;  /* 0x0002e800000a7ab9 */ /* 0x000fe20000000a00 */
[----:B------:R-:W-:Y:S01]  /*f1c0*/  ISETP.GE.AND P0, PT, R196, UR12, PT ;  /* 0x0000000cc4007c0c */ /* 0x000fe2000bf06270 */
[----:B0-----:R-:W5:Y:S01]  /*f1d0*/  LD.E.128 R8, desc[UR44][R10.64] ;  /* 0x0000002c0a087980 */ /* 0x001f62000c101d00 */
[----:B------:R-:W-:Y:S02]  /*f1e0*/  ISETP.GE.AND P1, PT, R23, UR12, PT ;  /* 0x0000000c17007c0c */ /* 0x000fe4000bf26270 */
[----:B------:R-:W-:Y:S01]  /*f1f0*/  SEL R3, RZ, 0xffffffff, P0 ;  /* 0xffffffffff037807 */ /* 0x000fe20000000000 */
        /* <DEDUP_REMOVED lines=10> */
[----:B------:R-:W-:-:S03]  /*f2a0*/  SEL R3, RZ, 0xffffffff, P0 ;  /* 0xffffffffff037807 */ /* 0x000fc60000000000 */
[----:B------:R-:W5:Y:S04]  /*f2b0*/  LD.E.128 R40, desc[UR44][R40.64] ;  /* 0x0000002c28287980 */ /* 0x000f68000c101d00 */
[----:B------:R-:W5:Y:S02]  /*f2c0*/  LD.E.128 R44, desc[UR44][R44.64] ;  /* 0x0000002c2c2c7980 */ /* 0x000f64000c101d00 */
[----:B------:R-:W0:Y:S01]  /*f2d0*/  @P2 LDC R19, c[0x0][0xcec] ;  /* 0x00033b00ff132b82 */ /* 0x000e220000000800 */
[----:B------:R-:W-:Y:S01]  /*f2e0*/  IMAD.SHL.U32 R3, R3, 0x4, RZ ;  /* 0x0000000403037824 */ /* 0x000fe200078e00ff */
[----:B------:R-:W-:Y:S01]  /*f2f0*/  ISETP.GE.AND P0, PT, R194, UR12, PT ;  /* 0x0000000cc2007c0c */ /* 0x000fe2000bf06270 */
[----:B------:R-:W-:Y:S01]  /*f300*/  UIMAD UR7, UR14, UR10, URZ ;  /* 0x0000000a0e0772a4 */ /* 0x000fe2000f8e023f */
[----:B------:R-:W5:Y:S04]  /*f310*/  LD.E.128 R48, desc[UR44][R48.64] ;  /* 0x0000002c30307980 */ /* 0x000f68000c101d00 */
[----:B------:R-:W1:Y:S01]  /*f320*/  @P2 LDC R21, c[0x0][0xcf0] ;  /* 0x00033c00ff152b82 */ /* 0x000e620000000800 */
[----:B------:R-:W-:Y:S01]  /*f330*/  LOP3.LUT R3, R3, 0x4, R0, 0xe2, !PT ;  /* 0x0000000403037812 */ /* 0x000fe200078ee200 */
[----:B------:R-:W-:Y:S01]  /*f340*/  UIMAD.WIDE.U32 UR8, UR4, UR10, URZ ;  /* 0x0000000a040872a5 */ /* 0x000fe2000f8e003f */
[----:B------:R-:W-:Y:S01]  /*f350*/  SEL R5, RZ, 0xffffffff, P0 ;  /* 0xffffffffff057807 */ /* 0x000fe20000000000 */
[----:B------:R-:W-:Y:S01]  /*f360*/  UIMAD UR7, UR4, UR11, UR7 ;  /* 0x0000000b040772a4 */ /* 0x000fe2000f8e0207 */
[----:B------:R-:W-:Y:S01]  /*f370*/  IMAD R0, R197, 0x20, R198 ;  /* 0x00000020c5007824 */ /* 0x000fe200078e02c6 */
[----:B------:R-:W-:Y:S01]  /*f380*/  ISETP.GE.AND P0, PT, R193, UR12, PT ;  /* 0x0000000cc1007c0c */ /* 0x000fe2000bf06270 */
[----:B------:R-:W-:Y:S01]  /*f390*/  ULDC.64 UR10, c[0x0][0xbe8] ;  /* 0x0002fa00000a7ab9 */ /* 0x000fe20000000a00 */
[----:B------:R-:W-:Y:S01]  /*f3a0*/  UIADD3 UR9, UR9, UR7, URZ ;  /* 0x0000000709097290 */ /* 0x000fe2000fffe03f */
[----:B------:R-:W-:Y:S01]  /*f3b0*/  IMAD.SHL.U32 R6, R5, 0x8, RZ ;  /* 0x0000000805067824 */ /* 0x000fe200078e00ff */
[----:B------:R-:W-:Y:S01]  /*f3c0*/  UIMAD UR4, UR15, UR10, URZ ;  /* 0x0000000a0f0472a4 */ /* 0x000fe2000f8e023f */
[----:B------:R-:W-:Y:S01]  /*f3d0*/  VIADD R82, R0, UR37 ;  /* 0x0000002500527c36 */ /* 0x000fe20008000000 */
[----:B------:R-:W-:Y:S01]  /*f3e0*/  SEL R0, RZ, 0xffffffff, P0 ;  /* 0xffffffffff007807 */ /* 0x000fe20000000000 */
[----:B------:R-:W-:Y:S01]  /*f3f0*/  UIMAD.WIDE.U32 UR8, UR38, UR10, UR8 ;  /* 0x0000000a260872a5 */ /* 0x000fe2000f8e0008 */
[----:B------:R-:W-:Y:S01]  /*f400*/  LOP3.LUT R5, R6, 0x8, R3, 0xe2, !PT ;  /* 0x0000000806057812 */ /* 0x000fe200078ee203 */
[----:B------:R-:W-:Y:S01]  /*f410*/  UIMAD UR4, UR38, UR11, UR4 ;  /* 0x0000000b260472a4 */ /* 0x000fe2000f8e0204 */
[----:B------:R-:W5:Y:S01]  /*f420*/  LD.E.128 R52, desc[UR44][R52.64] ;  /* 0x0000002c34347980 */ /* 0x000f62000c101d00 */
[----:B------:R-:W-:Y:S01]  /*f430*/  IMAD.SHL.U32 R6, R0, 0x10, RZ ;  /* 0x0000001000067824 */ /* 0x000fe200078e00ff */
[----:B------:R-:W-:Y:S01]  /*f440*/  ULDC.64 UR10, c[0x0][0xbf0] ;  /* 0x0002fc00000a7ab9 */ /* 0x000fe20000000a00 */
[----:B0-----:R-:W-:Y:S01]  /*f450*/  @P2 IMAD.HI.U32 R0, R82, R19, RZ ;  /* 0x0000001352002227 */ /* 0x001fe200078e00ff */
[----:B------:R-:W-:Y:S01]  /*f460*/  UIADD3 UR9, UR9, UR4, URZ ;  /* 0x0000000409097290 */ /* 0x000fe2000fffe03f */
[----:B------:R-:W5:Y:S01]  /*f470*/  LD.E.128 R56, desc[UR44][R56.64] ;  /* 0x0000002c38387980 */ /* 0x000f62000c101d00 */
[----:B------:R-:W-:Y:S01]  /*f480*/  UIMAD UR4, UR39, UR10, URZ ;  /* 0x0000000a270472a4 */ /* 0x000fe2000f8e023f */
[----:B------:R-:W-:Y:S01]  /*f490*/  IMAD.MOV.U32 R3, RZ, RZ, R82 ;  /* 0x000000ffff037224 */ /* 0x000fe200078e0052 */
[----:B------:R-:W-:Y:S01]  /*f4a0*/  UIMAD.WIDE.U32 UR8, UR40, UR10, UR8 ;  /* 0x0000000a280872a5 */ /* 0x000fe2000f8e0008 */
[----:B-1----:R-:W-:Y:S01]  /*f4b0*/  @P2 SHF.R.U32.HI R3, RZ, R21, R0 ;  /* 0x00000015ff032219 */ /* 0x002fe20000011600 */
[----:B------:R-:W-:Y:S01]  /*f4c0*/  UIMAD UR4, UR40, UR11, UR4 ;  /* 0x0000000b280472a4 */ /* 0x000fe2000f8e0204 */
[----:B------:R-:W-:Y:S01]  /*f4d0*/  LOP3.LUT R6, R6, 0x10, R5, 0xe2, !PT ;  /* 0x0000001006067812 */ /* 0x000fe200078ee205 */
[----:B------:R-:W5:Y:S01]  /*f4e0*/  LD.E.128 R60, desc[UR44][R60.64] ;  /* 0x0000002c3c3c7980 */ /* 0x000f62000c101d00 */
        /* <DEDUP_REMOVED lines=17> */
[C---:B------:R-:W-:Y:S01]  /*f600*/  IMAD R19, R3.reuse, UR9, R80 ;  /* 0x0000000903137c24 */ /* 0x040fe2000f8e0250 */
[----:B------:R-:W-:Y:S01]  /*f610*/  IADD3 R87, R198, UR37, RZ ;  /* 0x00000025c6577c10 */ /* 0x000fe2000fffe0ff */
[----:B------:R-:W-:Y:S01]  /*f620*/  IMAD.WIDE.U32 R20, R3, UR8, R20 ;  /* 0x0000000803147c25 */ /* 0x000fe2000f8e0014 */
[----:B------:R-:W-:Y:S01]  /*f630*/  @!PT LDS RZ, [RZ] ;  /* 0x00000000fffff984 */ /* 0x000fe20000000800 */
[----:B------:R-:W-:Y:S01]  /*f640*/  @!PT LDS RZ, [RZ] ;  /* 0x00000000fffff984 */ /* 0x000fe20000000800 */
[----:B------:R-:W-:Y:S01]  /*f650*/  @!PT LDS RZ, [RZ] ;  /* 0x00000000fffff984 */ /* 0x000fe20000000800 */
[----:B------:R-:W-:Y:S01]  /*f660*/  @!PT LDS RZ, [RZ] ;  /* 0x00000000fffff984 */ /* 0x000fe20000000800 */
[----:B------:R0:W-:Y:S06]  /*f670*/  MEMBAR.ALL.CTA ;  /* 0x0000000000007992 */ /* 0x0001ec0000008000 */
[----:B0-----:R-:W0:Y:S01]  /*f680*/  FENCE.VIEW.ASYNC.S ;  /* 0x00000000000073c6 */ /* 0x001e220000000000 */
[----:B------:R-:W-:Y:S01]  /*f690*/  ULDC.64 UR8, c[0x0][0xbd8] ;  /* 0x0002f60000087ab9 */ /* 0x000fe20000000a00 */
[----:B------:R-:W-:Y:S01]  /*f6a0*/  ISETP.GE.AND P0, PT, R201, UR12, PT ;  /* 0x0000000cc9007c0c */ /* 0x000fe2000bf06270 */
[----:B------:R-:W-:Y:S01]  /*f6b0*/  IMAD R0, R0, UR8, RZ ;  /* 0x0000000800007c24 */ /* 0x000fe2000f8e02ff */
[----:B------:R-:W-:Y:S01]  /*f6c0*/  LOP3.LUT R6, R83, 0x20, R6, 0xe2, !PT ;  /* 0x0000002053067812 */ /* 0x000fe200078ee206 */
[----:B------:R-:W-:Y:S01]  /*f6d0*/  IMAD.IADD R21, R21, 0x1, R19 ;  /* 0x0000000115157824 */ /* 0x000fe200078e0213 */
[----:B------:R-:W-:Y:S01]  /*f6e0*/  SEL R3, RZ, 0x40, P0 ;  /* 0x00000040ff037807 */ /* 0x000fe20000000000 */
[----:B-----5:R-:W-:Y:S01]  /*f6f0*/  IMAD R88, R4, R81, RZ ;  /* 0x0000005104587224 */ /* 0x020fe200078e02ff */
[----:B------:R-:W-:Y:S01]  /*f700*/  ISETP.GE.AND P0, PT, R200, UR12, PT ;  /* 0x0000000cc8007c0c */ /* 0x000fe2000bf06270 */
[C---:B------:R-:W-:Y:S01]  /*f710*/  IMAD R19, R5.reuse, UR9, R0 ;  /* 0x0000000905137c24 */ /* 0x040fe2000f8e0200 */
[----:B------:R-:W-:Y:S01]  /*f720*/  LOP3.LUT R3, R6, R3, RZ, 0xfc, !PT ;  /* 0x0000000306037212 */ /* 0x000fe200078efcff */
[----:B------:R-:W-:Y:S01]  /*f730*/  IMAD.WIDE.U32 R4, R5, UR8, R20 ;  /* 0x0000000805047c25 */ /* 0x000fe2000f8e0014 */
[----:B------:R-:W-:Y:S01]  /*f740*/  ISETP.GE.AND P1, PT, R87, R88, PT ;  /* 0x000000585700720c */ /* 0x000fe20003f26270 */
[----:B------:R-:W-:Y:S01]  /*f750*/  ULDC.64 UR8, c[0x0][0xb80] ;  /* 0x0002e00000087ab9 */ /* 0x000fe20000000a00 */
[----:B------:R-:W-:Y:S01]  /*f760*/  SEL R6, RZ, 0x80, P0 ;  /* 0x00000080ff067807 */ /* 0x000fe20000000000 */
[----:B------:R-:W-:Y:S01]  /*f770*/  IMAD.IADD R5, R5, 0x1, R19 ;  /* 0x0000000105057824 */ /* 0x000fe200078e0213 */
[----:B------:R-:W-:Y:S01]  /*f780*/  LEA R19, P2, R4, UR8, 0x1 ;  /* 0x0000000804137c11 */ /* 0x000fe2000f8408ff */
[----:B------:R-:W-:Y:S01]  /*f790*/  VIADD R0, R17, 0x38820 ;  /* 0x0003882011007836 */ /* 0x000fe20000000000 */
[----:B------:R-:W-:Y:S01]  /*f7a0*/  BSSY B1, `(.L_x_8388) ;  /* 0x0000027000017945 */ /* 0x000fe20003800000 */
[----:B------:R-:W-:-:S02]  /*f7b0*/  LOP3.LUT R6, R3, R6, RZ, 0xfc, !PT ;  /* 0x0000000603067212 */ /* 0x000fc400078efcff */
[----:B------:R-:W-:Y:S01]  /*f7c0*/  LEA.HI.X R86, R4, UR9, R5, 0x1, P2 ;  /* 0x0000000904567c11 */ /* 0x000fe200090f0c05 */
[----:B0-----:R0:W1:Y:S01]  /*f7d0*/  SHFL.IDX PT, R20, R19, RZ, 0x181f ;  /* 0x00181fff13147589 */ /* 0x00106200000e0000 */
[----:B------:R-:W-:-:S03]  /*f7e0*/  PRMT R0, RZ, 0x654, R0 ;  /* 0x00000654ff007816 */ /* 0x000fc60000000000 */
[----:B------:R0:W2:Y:S01]  /*f7f0*/  SHFL.IDX PT, R21, R86, RZ, 0x181f ;  /* 0x00181fff56157589 */ /* 0x0000a200000e0000 */
[----:B------:R0:W-:Y:S01]  /*f800*/  SYNCS.ARRIVE.TRANS64.RED.A1T0 RZ, [R0+URZ], RZ ;  /* 0x000000ff00ff79a7 */ /* 0x0001e2000810043f */
        /* <DEDUP_REMOVED lines=32> */
.L_x_8389:
[----:B------:R-:W-:Y:S05]  /*fa10*/  BSYNC B1 ;  /* 0x0000000000017941 */ /* 0x000fea0003800000 */
.L_x_8388:
[----:B0-----:R-:W-:Y:S01]  /*fa20*/  VIADD R0, R87, 0x20 ;  /* 0x0000002057007836 */ /* 0x001fe20000000000 */
[----:B---3--:R4:W0:Y:S04]  /*fa30*/  SHFL.IDX PT, R9, R86, 0x1, 0x181f ;  /* 0x00381f0056097f89 */ /* 0x00882800000e0000 */
[----:B------:R-:W-:Y:S01]  /*fa40*/  ISETP.GE.AND P0, PT, R0, R88, PT ;  /* 0x000000580000720c */ /* 0x000fe20003f06270 */
[----:B------:R4:W3:-:S12]  /*fa50*/  SHFL.IDX PT, R8, R19, 0x1, 0x181f ;  /* 0x00381f0013087f89 */ /* 0x0008d800000e0000 */
        /* <DEDUP_REMOVED lines=34> */
.L_x_8385:
        /* <DEDUP_REMOVED lines=33> */
.L_x_8391:
        /* <DEDUP_REMOVED lines=45> */
.L_x_8393:
[----:B------:R-:W-:Y:S05]  /*10160*/  BSYNC B1 ;  /* 0x0000000000017941 */ /* 0x000fea0003800000 */
.L_x_8392:
        /* <DEDUP_REMOVED lines=28> */
[----:B------:R-:W-:Y:S01]  /*10330*/  UIADD3 UR9, UR9, UR4, URZ ;  /* 0x0000000409097290 */ /* 0x000fe2000fffe03f */
[----:B------:R-:W-:Y:S01]  /*10340*/  IMAD.MOV.U32 R3, RZ, RZ, R8 ;  /* 0x000000ffff037224 */ /* 0x000fe200078e0008 */
[----:B------:R-:W-:Y:S01]  /*10350*/  UIMAD UR4, UR39, UR10, URZ ;  /* 0x0000000a270472a4 */ /* 0x000fe2000f8e023f */
[----:B------:R-:W-:Y:S01]  /*10360*/  LOP3.LUT R10, R15, 0x4, R4, 0xe2, !PT ;  /* 0x000000040f0a7812 */ /* 0x000fe200078ee204 */
[----:B------:R-:W-:Y:S01]  /*10370*/  UIMAD.WIDE.U32 UR8, UR40, UR10, UR8 ;  /* 0x0000000a280872a5 */ /* 0x000fe2000f8e0008 */
[----:B------:R-:W-:Y:S01]  /*10380*/  IMAD.SHL.U32 R11, R11, 0x8, RZ ;  /* 0x000000080b0b7824 */ /* 0x000fe200078e00ff */
[----:B------:R-:W-:Y:S01]  /*10390*/  UIMAD UR4, UR40, UR11, UR4 ;  /* 0x0000000b280472a4 */ /* 0x000fe2000f8e0204 */
[----:B------:R-:W-:Y:S01]  /*103a0*/  VIADD R26, R198, UR37 ;  /* 0x00000025c61a7c36 */ /* 0x000fe20008000000 */
[----:B------:R-:W-:Y:S01]  /*103b0*/  ISETP.GE.AND P2, PT, R200, UR14, PT ;  /* 0x0000000ec8007c0c */ /* 0x000fe2000bf46270 */
[----:B0-----:R-:W-:Y:S01]  /*103c0*/  @P0 IMAD.HI.U32 R6, R8, R5, RZ ;  /* 0x0000000508060227 */ /* 0x001fe200078e00ff */
[----:B------:R-:W-:Y:S01]  /*103d0*/  UIADD3 UR4, UR9, UR4, URZ ;  /* 0x0000000409047290 */ /* 0x000fe2000fffe03f */
[----:B------:R-:W-:Y:S01]  /*103e0*/  LOP3.LUT R10, R11, 0x8, R10, 0xe2, !PT ;  /* 0x000000080b0a7812 */ /* 0x000fe200078ee20a */
[----:B------:R-:W-:Y:S01]  /*103f0*/  BSSY B1, `(.L_x_8394) ;  /* 0x0000046000017945 */ /* 0x000fe20003800000 */
[----:B------:R-:W-:Y:S01]  /*10400*/  IMAD.U32 R4, RZ, RZ, UR8 ;  /* 0x00000008ff047e24 */ /* 0x000fe2000f8e00ff */
[----:B------:R-:W-:Y:S01]  /*10410*/  SEL R0, RZ, 0x80, P2 ;  /* 0x00000080ff007807 */ /* 0x000fe20001000000 */
[----:B------:R-:W-:Y:S01]  /*10420*/  IMAD.U32 R5, RZ, RZ, UR9 ;  /* 0x00000009ff057e24 */ /* 0x000fe2000f8e00ff */
[----:B------:R-:W-:Y:S01]  /*10430*/  ULDC.64 UR8, c[0x0][0xbe0] ;  /* 0x0002f80000087ab9 */ /* 0x000fe20000000a00 */
        /* <DEDUP_REMOVED lines=17> */
[----:B------:R-:W-:-:S02]  /*10550*/  IMAD.IADD R5, R5, 0x1, R11 ;  /* 0x0000000105057824 */ /* 0x000fc400078e020b */
[----:B------:R-:W-:Y:S02]  /*10560*/  IMAD R6, R3, UR8, RZ ;  /* 0x0000000803067c24 */ /* 0x000fe4000f8e02ff */
        /* <DEDUP_REMOVED lines=46> */
.L_x_8395:
[----:B------:R-:W-:Y:S05]  /*10850*/  BSYNC B1 ;  /* 0x0000000000017941 */ /* 0x000fea0003800000 */
.L_x_8394:
        /* <DEDUP_REMOVED lines=36> */
.L_x_8390:
[----:B------:R-:W-:Y:S05]  /*10aa0*/  BSYNC B0 ;  /* 0x0000000000007941 */ /* 0x000fea0003800000 */
.L_x_8384:
[----:B------:R-:W-:Y:S02]  /*10ab0*/  ULDC UR4, c[0x0][0xd3c] ;  /* 0x00034f0000047ab9 */ /* 0x000fe40000000800 */
[----:B------:R-:W-:-:S13]  /*10ac0*/  ISETP.GE.AND P0, PT, R7, UR4, PT ;  /* 0x0000000407007c0c */ /* 0x000fda000bf06270 */
[----:B------:R-:W-:Y:S05]  /*10ad0*/  @!P0 BRA `(.L_x_8396) ;  /* 0xffffff0400308947 */ /* 0x000fea000383ffff */
[----:B------:R-:W-:Y:S05]  /*10ae0*/  EXIT ;  /* 0x000000000000794d */ /* 0x000fea0003800000 */
.L_x_8336:
        /* <DEDUP_REMOVED lines=16> */
.L_x_8397:
        /* <DEDUP_REMOVED lines=40> */
.L_x_8403:
        /* <DEDUP_REMOVED lines=12> */
.L_x_8402:
[----:B------:R-:W-:Y:S05]  /*10f30*/  BSYNC B0 ;  /* 0x0000000000007941 */ /* 0x000fea0003800000 */
.L_x_8401:
        /* <DEDUP_REMOVED lines=20> */
.L_x_8399:
        /* <DEDUP_REMOVED lines=20> */
.L_x_8404:
        /* <DEDUP_REMOVED lines=59> */
.L_x_8400:
[----:B------:R-:W-:Y:S01]  /*11570*/  ULDC UR4, c[0x0][0xd3c] ;  /* 0x00034f0000047ab9 */ /* 0x000fe20000000800 */
[----:B------:R-:W-:Y:S02]  /*11580*/  IMAD.MOV.U32 R17, RZ, RZ, RZ ;  /* 0x000000ffff117224 */ /* 0x000fe400078e00ff */
[----:B------:R-:W-:Y:S02]  /*11590*/  IMAD.U32 R16, RZ, RZ, UR6 ;  /* 0x00000006ff107e24 */ /* 0x000fe4000f8e00ff */
[----:B------:R-:W-:Y:S02]  /*115a0*/  IMAD.MOV.U32 R18, RZ, RZ, RZ ;  /* 0x000000ffff127224 */ /* 0x000fe400078e00ff */
[----:B------:R-:W-:-:S07]  /*115b0*/  IMAD.U32 R19, RZ, RZ, UR4 ;  /* 0x00000004ff137e24 */ /* 0x000fce000f8e00ff */
.L_x_8405:
[----:B------:R-:W-:-:S13]  /*115c0*/  ISETP.NE.AND P0, PT, R5, RZ, PT ;  /* 0x000000ff0500720c */ /* 0x000fda0003f05270 */
[----:B------:R-:W0:Y:S01]  /*115d0*/  @!P0 S2R R3, SR_CgaCtaId ;  /* 0x0000000000038919 */ /* 0x000e220000008800 */
[----:B------:R-:W-:-:S04]  /*115e0*/  @!P0 MOV R0, 0x400 ;  /* 0x0000040000008802 */ /* 0x000fc80000000f00 */
[----:B0-----:R-:W-:-:S05]  /*115f0*/  @!P0 LEA R0, R3, R0, 0x18 ;  /* 0x0000000003008211 */ /* 0x001fca00078ec0ff */
[----:B------:R0:W-:Y:S01]  /*11600*/  @!P0 STS.128 [R0+0x388d0], R16 ;  /* 0x0388d01000008388 */ /* 0x0001e20000000c00 */
[----:B------:R-:W-:Y:S06]  /*11610*/  BAR.ARV 0x5, 0x180 ;  /* 0x0146000000007b1d */ /* 0x000fec0000002000 */
.L_x_8398:
[----:B------:R2:W-:Y:S01]  /*11620*/  STL [R1+0x20], RZ ;  /* 0x000020ff01007387 */ /* 0x0005e20000100800 */
[----:B------:R-:W-:Y:S01]  /*11630*/  ULDC UR4, c[0x0][0xd3c] ;  /* 0x00034f0000047ab9 */ /* 0x000fe20000000800 */
[----:B------:R-:W-:Y:S01]  /*11640*/  IMAD.MOV.U32 R26, RZ, RZ, 0x1 ;  /* 0x00000001ff1a7424 */ /* 0x000fe200078e00ff */
[----:B-1----:R-:W-:Y:S01]  /*11650*/  ISETP.GE.AND P0, PT, R19, UR4, PT ;  /* 0x0000000413007c0c */ /* 0x002fe2000bf06270 */
[----:B------:R-:W-:-:S12]  /*11660*/  IMAD.MOV.U32 R24, RZ, RZ, RZ ;  /* 0x000000ffff187224 */ /* 0x000fd800078e00ff */
[----:B--2---:R-:W-:Y:S05]  /*11670*/  @P0 BRA `(.L_x_8406) ;  /* 0x00000058001c0947 */ /* 0x004fea0003800000 */
[----:B------:R-:W1:Y:S01]  /*11680*/  S2R R5, SR_TID.X ;  /* 0x0000000000057919 */ /* 0x000e620000002100 */
        /* <DEDUP_REMOVED lines=10> */
[C---:B-1----:R-:W-:Y:S01]  /*11730*/  LOP3.LUT R4, R5.reuse, 0x7f, RZ, 0xc0, !PT ;  /* 0x0000007f05047812 */ /* 0x042fe200078ec0ff */
[----:B0-----:R-:W-:-:S05]  /*11740*/  IMAD.SHL.U32 R0, R5, 0x8, RZ ;  /* 0x0000000805007824 */ /* 0x001fca00078e00ff */
        /* <DEDUP_REMOVED lines=15> */
.L_x_8473:
        /* <DEDUP_REMOVED lines=48> */
.L_x_8407:
        /* <DEDUP_REMOVED lines=9> */
.L_x_8408:
        /* <DEDUP_REMOVED lines=9> */
.L_x_8409:
[----:B------:R-:W3:Y:S01]  /*11c60*/  LDL R4, [R1+0x8] ;  /* 0x0000080001047983 */ /* 0x000ee20000100800 */
[----:B012---:R-:W0:Y:S01]  /*11c70*/  LDC R0, c[0x0][0x448] ;  /* 0x00011200ff007b82 */ /* 0x007e220000000800 */
[----:B-----5:R-:W-:Y:S01]  /*11c80*/  IMAD.IADD R30, R7, 0x1, -R32 ;  /* 0x00000001071e7824 */ /* 0x020fe200078e0a20 */
[----:B------:R-:W-:Y:S01]  /*11c90*/  LOP3.LUT R22, R22, 0xfffff7ff, RZ, 0xc0, !PT ;  /* 0xfffff7ff16167812 */ /* 0x000fe200078ec0ff */
[----:B------:R-:W-:Y:S01]  /*11ca0*/  BSSY B7, `(.L_x_8410) ;  /* 0x0000462000077945 */ /* 0x000fe20003800000 */
        /* <DEDUP_REMOVED lines=8> */
[C---:B------:R-:W-:Y:S01]  /*11d30*/  VIADD R2, R30.reuse, 0x3f ;  /* 0x0000003f1e027836 */ /* 0x040fe20000000000 */
[----:B---3--:R-:W-:-:S05]  /*11d40*/  IADD3 R3, R30, 0x40, -R4 ;  /* 0x000000401e037810 */ /* 0x008fca0007ffe804 */
[----:B------:R-:W-:-:S05]  /*11d50*/  IMAD.IADD R0, R3, 0x1, R0 ;  /* 0x0000000103007824 */ /* 0x000fca00078e0200 */
[----:B------:R-:W-:-:S04]  /*11d60*/  SHF.R.S32.HI R3, RZ, 0x1f, R0 ;  /* 0x0000001fff037819 */ /* 0x000fc80000011400 */
[----:B------:R-:W-:Y:S02]  /*11d70*/  LEA.HI R0, R3, R0, RZ, 0x6 ;  /* 0x0000000003007211 */ /* 0x000fe400078f30ff */
[----:B------:R-:W-:Y:S02]  /*11d80*/  SHF.R.S32.HI R3, RZ, 0x1f, R2 ;  /* 0x0000001fff037819 */ /* 0x000fe40000011402 */
[----:B------:R-:W-:Y:S02]  /*11d90*/  SHF.R.S32.HI R0, RZ, 0x6, R0 ;  /* 0x00000006ff007819 */ /* 0x000fe40000011400 */
        /* <DEDUP_REMOVED lines=23> */
.L_x_8411:
        /* <DEDUP_REMOVED lines=20> */
.L_x_8414:
[----:B------:R-:W-:Y:S05]  /*12050*/  BSYNC B6 ;  /* 0x0000000000067941 */ /* 0x000fea0003800000 */
.L_x_8413:
        /* <DEDUP_REMOVED lines=20> */
.L_x_8417:
        /* <DEDUP_REMOVED lines=15> */
.L_x_8416:
[----:B------:R-:W-:Y:S05]  /*12290*/  BSYNC B6 ;  /* 0x0000000000067941 */ /* 0x000fea0003800000 */
.L_x_8415:
        /* <DEDUP_REMOVED lines=17> */
[C---:B------:R-:W-:Y:S02]  /*123b0*/  LOP3.LUT R21, R20.reuse, 0x40, RZ, 0xfc, !PT ;  /* 0x0000004014157812 */ /* 0x040fe400078efcff */
[----:B------:R-:W-:Y:S02]  /*123c0*/  LOP3.LUT R20, R20, 0x1c0, RZ, 0xfc, !PT ;  /* 0x000001c014147812 */ /* 0x000fe400078efcff */
[----:B------:R-:W-:Y:S02]  /*123d0*/  ISETP.GE.AND P3, PT, R21, UR4, PT ;  /* 0x0000000415007c0c */ /* 0x000fe4000bf66270 */
[----:B------:R-:W-:Y:S01]  /*123e0*/  ISETP.GE.AND P0, PT, R20, UR4, PT ;  /* 0x0000000414007c0c */ /* 0x000fe2000bf06270 */
[----:B------:R-:W1:Y:S01]  /*123f0*/  S2R R21, SR_TID.X ;  /* 0x0000000000157919 */ /* 0x000e620000002100 */
[----:B------:R-:W-:-:S02]  /*12400*/  LOP3.LUT R33, R33, 0x38, RZ, 0xc0, !PT ;  /* 0x0000003821217812 */ /* 0x000fc400078ec0ff */
[----:B------:R-:W-:Y:S01]  /*12410*/  ISETP.GE.AND P1, PT, R4, UR4, PT ;  /* 0x0000000404007c0c */ /* 0x000fe2000bf26270 */
[----:B------:R-:W3:Y:S01]  /*12420*/  S2R R20, SR_TID.X ;  /* 0x0000000000147919 */ /* 0x000ee20000002100 */
[----:B------:R-:W-:Y:S02]  /*12430*/  ISETP.GE.AND P2, PT, R33, UR4, PT ;  /* 0x0000000421007c0c */ /* 0x000fe4000bf46270 */
[----:B------:R-:W-:-:S03]  /*12440*/  SEL R6, RZ, 0x40, P1 ;  /* 0x00000040ff067807 */ /* 0x000fc60000800000 */
[----:B------:R-:W-:-:S04]  /*12450*/  @P3 LOP3.LUT R22, R22, 0x200, RZ, 0xfc, !PT ;  /* 0x0000020016163812 */ /* 0x000fc800078efcff */
[----:B------:R-:W-:-:S04]  /*12460*/  LOP3.LUT R22, R22, 0xfffffbff, RZ, 0xc0, !PT ;  /* 0xfffffbff16167812 */ /* 0x000fc800078ec0ff */
[----:B------:R-:W-:-:S04]  /*12470*/  @P2 LOP3.LUT R22, R22, 0x400, RZ, 0xfc, !PT ;  /* 0x0000040016162812 */ /* 0x000fc800078efcff */
[----:B------:R-:W-:Y:S01]  /*12480*/  LOP3.LUT R22, R22, 0xffffffdf, RZ, 0xc0, !PT ;  /* 0xffffffdf16167812 */ /* 0x000fe200078ec0ff */
[----:B---3--:R-:W-:-:S05]  /*12490*/  IMAD.SHL.U32 R20, R20, 0x8, RZ ;  /* 0x0000000814147824 */ /* 0x008fca00078e00ff */
        /* <DEDUP_REMOVED lines=8> */
[----:B-1----:R-:W-:Y:S01]  /*12520*/  IMAD.SHL.U32 R20, R21, 0x10, RZ ;  /* 0x0000001015147824 */ /* 0x002fe200078e00ff */
[----:B------:R-:W-:-:S02]  /*12530*/  SEL R31, RZ, 0x80, P0 ;  /* 0x00000080ff1f7807 */ /* 0x000fc40000000000 */
        /* <DEDUP_REMOVED lines=9> */
[----:B------:R-:W-:-:S04]  /*125d0*/  LOP3.LUT R22, R22, 0xfffffffb, RZ, 0xc0, !PT ;  /* 0xfffffffb16167812 */ /* 0x000fc800078ec0ff */
[----:B------:R-:W-:-:S04]  /*125e0*/  @P2 LOP3.LUT R22, R22, 0x4, RZ, 0xfc, !PT ;  /* 0x0000000416162812 */ /* 0x000fc800078efcff */
[----:B------:R-:W-:-:S04]  /*125f0*/  LOP3.LUT R22, R22, 0xfffffff7, RZ, 0xc0, !PT ;  /* 0xfffffff716167812 */ /* 0x000fc800078ec0ff */
[----:B------:R-:W-:Y:S02]  /*12600*/  @P3 LOP3.LUT R22, R22, 0x8, RZ, 0xfc, !PT ;  /* 0x0000000816163812 */ /* 0x000fe400078efcff */
[----:B--2---:R-:W-:-:S05]  /*12610*/  LEA R0, R0, 0xffffffc0, 0x6 ;  /* 0xffffffc000007811 */ /* 0x004fca00078e30ff */
[----:B------:R-:W-:Y:S01]  /*12620*/  IMAD.IADD R7, R20, 0x1, R0 ;  /* 0x0000000114077824 */ /* 0x000fe200078e0200 */
[----:B0---4-:R-:W-:Y:S06]  /*12630*/  BRA.DIV UR5, `(.L_x_8418) ;  /* 0x0000004e05b47947 */ /* 0x011fec000b800000 */
.L_x_8491:
        /* <DEDUP_REMOVED lines=46> */
[----:B------:R0:W-:Y:S05]  /*12920*/  STL [R1], R2 ;  /* 0x0000000201007387 */ /* 0x0001ea0000100800 */
[----:B------:R-:W-:-:S04]  /*12930*/  @P0 LOP3.LUT R22, R22, 0x1000, RZ, 0xfc, !PT ;  /* 0x0000100016160812 */ /* 0x000fc800078efcff */
[----:B------:R-:W-:-:S04]  /*12940*/  LOP3.LUT R22, R22, 0xfffffffe, RZ, 0xc0, !PT ;  /* 0xfffffffe16167812 */ /* 0x000fc800078ec0ff */
[----:B------:R-:W-:Y:S01]  /*12950*/  @P1 LOP3.LUT R22, R22, 0x1, RZ, 0xfc, !PT ;  /* 0x0000000116161812 */ /* 0x000fe200078efcff */
[----:B0-----:R-:W-:Y:S06]  /*12960*/  @!P0 BRA `(.L_x_8419) ;  /* 0x0000000000048947 */ /* 0x001fec0003800000 */
[----:B------:R-:W-:Y:S01]  /*12970*/  BPT.TRAP 0x1 ;  /* 0x000000040000795c */ /* 0x000fe20000300000 */
.L_x_8419:
        /* <DEDUP_REMOVED lines=9> */
.L_x_8492:
[----:B------:R-:W-:Y:S05]  /*12a10*/  BSYNC B0 ;  /* 0x0000000000007941 */ /* 0x000fea0003800000 */
.L_x_8420:
[----:B------:R-:W0:Y:S01]  /*12a20*/  LDL R2, [R1] ;  /* 0x0000000001027983 */ /* 0x000e220000100800 */
[----:B------:R-:W-:Y:S01]  /*12a30*/  ULDC.64 UR4, c[0x0][0x300] ;  /* 0x0000c00000047ab9 */ /* 0x000fe20000000a00 */
[----:B-----5:R-:W-:Y:S01]  /*12a40*/  SHF.R.S32.HI R4, RZ, 0x1f, R37 ;  /* 0x0000001fff047819 */ /* 0x020fe20000011425 */
[----:B------:R-:W1:Y:S01]  /*12a50*/  S2R R5, SR_TID.X ;  /* 0x0000000000057919 */ /* 0x000e620000002100 */
[----:B------:R-:W-:Y:S01]  /*12a60*/  LOP3.LUT R22, R22, 0xfffffffd, RZ, 0xc0, !PT ;  /* 0xfffffffd16167812 */ /* 0x000fe200078ec0ff */
[----:B-1----:R-:W-:Y:S02]  /*12a70*/  IMAD.SHL.U32 R7, R5, 0x8, RZ ;  /* 0x0000000805077824 */ /* 0x002fe400078e00ff */
[----:B------:R-:W-:-:S03]  /*12a80*/  IMAD R5, R24, 0x1000, R34 ;  /* 0x0000100018057824 */ /* 0x000fc600078e0222 */
        /* <DEDUP_REMOVED lines=59> */
.L_x_8502:
        /* <DEDUP_REMOVED lines=10> */
.L_x_8423:
        /* <DEDUP_REMOVED lines=11> */
.L_x_8424:
        /* <DEDUP_REMOVED lines=31> */
.L_x_8426:
[----:B------:R-:W-:Y:S05]  /*13180*/  BSYNC B6 ;  /* 0x0000000000067941 */ /* 0x000fea0003800000 */
.L_x_8425:
[----:B------:R-:W2:Y:S01]  /*13190*/  LDL R4, [R1+0x10] ;  /* 0x0000100001047983 */ /* 0x000ea20000100800 */
[----:B0-----:R-:W0:Y:S01]  /*131a0*/  S2R R2, SR_TID.X ;  /* 0x0000000000027919 */ /* 0x001e220000002100 */
[----:B------:R-:W-:Y:S01]  /*131b0*/  IMAD.MOV.U32 R21, RZ, RZ, R35 ;  /* 0x000000ffff157224 */ /* 0x000fe200078e0023 */
[----:B------:R-:W-:Y:S01]  /*131c0*/  ULDC.64 UR4, c[0x0][0x298] ;  /* 0x0000a60000047ab9 */ /* 0x000fe20000000a00 */
[----:B------:R-:W3:Y:S01]  /*131d0*/  LDC R5, c[0x0][0x448] ;  /* 0x00011200ff057b82 */ /* 0x000ee20000000800 */
[----:B------:R-:W4:Y:S04]  /*131e0*/  LDL R20, [R1+0x4] ;  /* 0x0000040001147983 */ /* 0x000f280000100800 */
[----:B------:R0:W5:Y:S02]  /*131f0*/  LDL R9, [R1+0x8] ;  /* 0x0000080001097983 */ /* 0x0001640000100800 */
[----:B0-----:R-:W-:-:S04]  /*13200*/  LOP3.LUT R2, R2, 0x7f, RZ, 0xc0, !PT ;  /* 0x0000007f02027812 */ /* 0x001fc800078ec0ff */
[----:B------:R-:W-:Y:S02]  /*13210*/  SHF.R.U32.HI R0, RZ, 0x3, R2 ;  /* 0x00000003ff007819 */ /* 0x000fe40000011602 */
[----:B------:R-:W0:Y:S01]  /*13220*/  LDC R2, c[0x0][0x448] ;  /* 0x00011200ff027b82 */ /* 0x000e220000000800 */
[----:B------:R-:W1:Y:S01]  /*13230*/  S2R R35, SR_TID.X ;  /* 0x0000000000237919 */ /* 0x000e620000002100 */
[----:B0-----:R-:W-:-:S13]  /*13240*/  ISETP.NE.AND P6, PT, R2, 0x1, PT ;  /* 0x000000010200780c */ /* 0x001fda0003fc5270 */
[----:B------:R-:W0:Y:S01]  /*13250*/  @P6 LDC R3, c[0x0][0x44c] ;  /* 0x00011300ff036b82 */ /* 0x000e220000000800 */
[----:B-1----:R-:W-:-:S07]  /*13260*/  IMAD.SHL.U32 R35, R35, 0x10, RZ ;  /* 0x0000001023237824 */ /* 0x002fce00078e00ff */
[----:B------:R-:W1:Y:S01]  /*13270*/  @P6 LDC R2, c[0x0][0x450] ;  /* 0x00011400ff026b82 */ /* 0x000e620000000800 */
[----:B------:R-:W-:-:S05]  /*13280*/  LOP3.LUT R35, R0, 0x70, R35, 0xf8, !PT ;  /* 0x0000007000237812 */ /* 0x000fca00078ef823 */
[----:B------:R-:W-:-:S04]  /*13290*/  IMAD R35, R17, 0x40, R35 ;  /* 0x0000004011237824 */ /* 0x000fc800078e0223 */
[----:B------:R-:W-:Y:S02]  /*132a0*/  IMAD.MOV.U32 R0, RZ, RZ, R35 ;  /* 0x000000ffff007224 */ /* 0x000fe400078e0023 */
[----:B0-----:R-:W-:-:S05]  /*132b0*/  @P6 IMAD.HI.U32 R3, R35, R3, RZ ;  /* 0x0000000323036227 */ /* 0x001fca00078e00ff */
[----:B-1----:R-:W-:Y:S01]  /*132c0*/  @P6 SHF.R.U32.HI R0, RZ, R2, R3 ;  /* 0x00000002ff006219 */ /* 0x002fe20000011603 */
[----:B------:R-:W-:Y:S01]  /*132d0*/  IMAD.WIDE.U32 R2, R36, UR4, RZ ;  /* 0x0000000424027c25 */ /* 0x000fe2000f8e00ff */
[----:B------:R-:W0:Y:S03]  /*132e0*/  S2R R6, SR_TID.X ;  /* 0x0000000000067919 */ /* 0x000e260000002100 */
[----:B0-----:R-:W-:-:S05]  /*132f0*/  IMAD.SHL.U32 R7, R6, 0x8, RZ ;  /* 0x0000000806077824 */ /* 0x001fca00078e00ff */
        /* <DEDUP_REMOVED lines=21> */
[----:B---3--:R-:W-:Y:S02]  /*13450*/  IMAD R0, R5, R0, R35 ;  /* 0x0000000005007224 */ /* 0x008fe400078e0223 */
        /* <DEDUP_REMOVED lines=15> */
[----:B-----5:R-:W-:Y:S01]  /*13550*/  IMAD R3, R9, R5, RZ ;  /* 0x0000000509037224 */ /* 0x020fe200078e02ff */
[----:B------:R-:W-:Y:S01]  /*13560*/  SHFL.IDX PT, R4, R2, RZ, 0x181f ;  /* 0x00181fff02047589 */ /* 0x000fe200000e0000 */
[----:B------:R-:W-:Y:S01]  /*13570*/  IMAD R17, R17, 0x40, R8 ;  /* 0x0000004011117824 */ /* 0x000fe200078e0208 */
[----:B------:R-:W-:Y:S02]  /*13580*/  LOP3.LUT R22, R22, 0xfffffeff, RZ, 0xc0, !PT ;  /* 0xfffffeff16167812 */ /* 0x000fe400078ec0ff */
[----:B------:R-:W0:Y:S02]  /*13590*/  SHFL.IDX PT, R5, R0, RZ, 0x181f ;  /* 0x00181fff00057589 */ /* 0x000e2400000e0000 */
[----:B------:R-:W-:-:S13]  /*135a0*/  ISETP.GE.AND P2, PT, R17, R3, PT ;  /* 0x000000031100720c */ /* 0x000fda0003f46270 */
[----:B------:R-:W-:-:S04]  /*135b0*/  @P2 LOP3.LUT R22, R22, 0x100, RZ, 0xfc, !PT ;  /* 0x0000010016162812 */ /* 0x000fc800078efcff */
[----:B------:R-:W-:Y:S02]  /*135c0*/  LOP3.LUT R22, R22, 0xffffff7f, RZ, 0xc0, !PT ;  /* 0xffffff7f16167812 */ /* 0x000fe400078ec0ff */
[----:B0-----:R-:W-:-:S05]  /*135d0*/  @!P2 LEA R5, P1, R7, R5, 0x1 ;  /* 0x000000050705a211 */ /* 0x001fca00078208ff */
[----:B------:R-:W-:-:S05]  /*135e0*/  @!P2 IMAD.X R4, RZ, RZ, R4, P1 ;  /* 0x000000ffff04a224 */ /* 0x000fca00008e0604 */
        /* <DEDUP_REMOVED lines=30> */
.L_x_8511:
        /* <DEDUP_REMOVED lines=12> */
.L_x_8428:
        /* <DEDUP_REMOVED lines=28> */
.L_x_8430:
[----:B------:R-:W-:Y:S05]  /*13a50*/  BSYNC B6 ;  /* 0x0000000000067941 */ /* 0x000fea0003800000 */
.L_x_8429:
        /* <DEDUP_REMOVED lines=59> */
[----:B------:R-:W-:Y:S02]  /*13e10*/  LOP3.LUT R7, R17, 0x100, RZ, 0xfc, !PT ;  /* 0x0000010011077812 */ /* 0x000fe400078efcff */
[----:B------:R-:W-:-:S04]  /*13e20*/  SHF.L.U32 R17, R10, 0x3, RZ ;  /* 0x000000030a117819 */ /* 0x000fc800000006ff */
[----:B------:R-:W-:Y:S01]  /*13e30*/  LOP3.LUT R17, R17, 0x38, RZ, 0xc0, !PT ;  /* 0x0000003811117812 */ /* 0x000fe200078ec0ff */
[----:B------:R-:W-:Y:S01]  /*13e40*/  IMAD.SHL.U32 R20, R9, 0x8, RZ ;  /* 0x0000000809147824 */ /* 0x000fe200078e00ff */
[----:B------:R-:W-:Y:S02]  /*13e50*/  ISETP.GE.AND P2, PT, R7, UR4, PT ;  /* 0x0000000407007c0c */ /* 0x000fe4000bf46270 */
[----:B------:R-:W-:Y:S02]  /*13e60*/  ISETP.GE.AND P1, PT, R8, UR4, PT ;  /* 0x0000000408007c0c */ /* 0x000fe4000bf26270 */
[----:B------:R-:W-:Y:S01]  /*13e70*/  LOP3.LUT R7, R17, 0xc0, RZ, 0xfc, !PT ;  /* 0x000000c011077812 */ /* 0x000fe200078efcff */
[----:B------:R-:W-:Y:S01]  /*13e80*/  IMAD.SHL.U32 R17, R9, 0x8, RZ ;  /* 0x0000000809117824 */ /* 0x000fe200078e00ff */
[----:B------:R-:W-:Y:S02]  /*13e90*/  LOP3.LUT R20, R20, 0x38, RZ, 0xc0, !PT ;  /* 0x0000003814147812 */ /* 0x000fe400078ec0ff */
[----:B------:R-:W-:-:S02]  /*13ea0*/  LEA.HI.X R6, R2, UR5, R6, 0x1, P0 ;  /* 0x0000000502067c11 */ /* 0x000fc400080f0c06 */
[----:B------:R-:W-:Y:S02]  /*13eb0*/  LOP3.LUT R17, R17, 0x38, RZ, 0xc0, !PT ;  /* 0x0000003811117812 */ /* 0x000fe400078ec0ff */
[----:B------:R-:W-:Y:S02]  /*13ec0*/  SEL R2, RZ, 0x1, P1 ;  /* 0x00000001ff027807 */ /* 0x000fe40000800000 */
[----:B------:R-:W-:Y:S02]  /*13ed0*/  SEL R3, RZ, 0x4, P4 ;  /* 0x00000004ff037807 */ /* 0x000fe40002000000 */
[----:B------:R-:W-:Y:S02]  /*13ee0*/  SEL R4, RZ, 0x2, P5 ;  /* 0x00000002ff047807 */ /* 0x000fe40002800000 */
[----:B------:R-:W-:Y:S02]  /*13ef0*/  ISETP.GE.AND P3, PT, R7, UR4, PT ;  /* 0x0000000407007c0c */ /* 0x000fe4000bf66270 */
[----:B------:R-:W-:-:S02]  /*13f00*/  LOP3.LUT R7, R20, 0x180, RZ, 0xfc, !PT ;  /* 0x0000018014077812 */ /* 0x000fc400078efcff */
[----:B------:R-:W-:Y:S02]  /*13f10*/  LOP3.LUT R9, R17, 0x140, RZ, 0xfc, !PT ;  /* 0x0000014011097812 */ /* 0x000fe400078efcff */
[----:B------:R-:W-:Y:S02]  /*13f20*/  IADD3 R2, R3, R4, R2 ;  /* 0x0000000403027210 */ /* 0x000fe40007ffe002 */
[----:B------:R-:W-:Y:S02]  /*13f30*/  SEL R3, RZ, 0x10, P2 ;  /* 0x00000010ff037807 */ /* 0x000fe40001000000 */
[----:B------:R-:W-:Y:S02]  /*13f40*/  SEL R4, RZ, 0x8, P3 ;  /* 0x00000008ff047807 */ /* 0x000fe40001800000 */
[----:B------:R-:W-:Y:S02]  /*13f50*/  @P1 LOP3.LUT R22, R22, 0x800, RZ, 0xfc, !PT ;  /* 0x0000080016161812 */ /* 0x000fe400078efcff */
[----:B------:R-:W-:-:S02]  /*13f60*/  ISETP.GE.AND P0, PT, R7, UR4, PT ;  /* 0x0000000407007c0c */ /* 0x000fc4000bf06270 */
        /* <DEDUP_REMOVED lines=83> */
.L_x_8521:
        /* <DEDUP_REMOVED lines=23> */
.L_x_8433:
[----:B------:R-:W-:Y:S05]  /*14610*/  BSYNC B0 ;  /* 0x0000000000007941 */ /* 0x000fea0003800000 */
.L_x_8432:
[----:B------:R-:W-:Y:S01]  /*14620*/  NOP ;  /* 0x0000000000007918 */ /* 0x000fe20000000000 */
[----:B------:R-:W-:-:S13]  /*14630*/  PLOP3.LUT P0, PT, PT, PT, PT, 0x80, 0x0 ;  /* 0x000000000000781c */ /* 0x000fda0003f0f070 */
.L_x_8434:
        /* <DEDUP_REMOVED lines=18> */
.L_x_8522:
[----:B------:R-:W-:Y:S05]  /*14760*/  BSYNC B0 ;  /* 0x0000000000007941 */ /* 0x000fea0003800000 */
.L_x_8435:
[----:B------:R-:W-:-:S05]  /*14770*/  IMAD.U32 R2, RZ, RZ, UR36 ;  /* 0x00000024ff027e24 */ /* 0x000fca000f8e00ff */
[----:B------:R-:W-:-:S13]  /*14780*/  ISETP.NE.AND P0, PT, R2, 0x3, PT ;  /* 0x000000030200780c */ /* 0x000fda0003f05270 */
[----:B------:R-:W-:Y:S05]  /*14790*/  @!P0 BRA `(.L_x_8437) ;  /* 0x0000000000048947 */ /* 0x000fea0003800000 */
[----:B------:R-:W-:Y:S01]  /*147a0*/  BPT.TRAP 0x1 ;  /* 0x000000040000795c */ /* 0x000fe20000300000 */
.L_x_8437:
[----:B0-----:R-:W-:Y:S01]  /*147b0*/  SHF.L.U32 R0, R26, 0x1f, RZ ;  /* 0x0000001f1a007819 */ /* 0x001fe200000006ff */
[----:B------:R-:W-:Y:S03]  /*147c0*/  BSSY B0, `(.L_x_8438) ;  /* 0x0000003000007945 */ /* 0x000fe60003800000 */
[----:B------:R-:W0:Y:S02]  /*147d0*/  SYNCS.PHASECHK.TRANS64.TRYWAIT P0, [R27+URZ+0x38860], R0 ;  /* 0x038860001b0075a7 */ /* 0x000e24000800017f */
[----:B0-----:R-:W-:Y:S05]  /*147e0*/  @!P0 BRA `(.L_x_8439) ;  /* 0x0000004400088947 */ /* 0x001fea0003800000 */
.L_x_8523:
[----:B------:R-:W-:Y:S05]  /*147f0*/  BSYNC B0 ;  /* 0x0000000000007941 */ /* 0x000fea0003800000 */
.L_x_8438:
        /* <DEDUP_REMOVED lines=110> */
.L_x_8533:
[C---:B------:R-:W-:Y:S02]  /*14ee0*/  LOP3.LUT P6, RZ, R22.reuse, 0x40, RZ, 0xc0, !PT ;  /* 0x0000004016ff7812 */ /* 0x040fe400078cc0ff */
[----:B------:R-:W-:Y:S02]  /*14ef0*/  LOP3.LUT R22, R22, 0xfffffeff, RZ, 0xc0, !PT ;  /* 0xfffffeff16167812 */ /* 0x000fe400078ec0ff */
[C---:B------:R-:W-:Y:S02]  /*14f00*/  ISETP.LT.OR P6, PT, R30.reuse, 0x31, P6 ;  /* 0x000000311e00780c */ /* 0x040fe400037c1670 */
[----:B------:R-:W-:-:S11]  /*14f10*/  ISETP.LT.OR P5, PT, R30, 0x31, !P5 ;  /* 0x000000311e00780c */ /* 0x000fd60006fa1670 */
[----:B------:R-:W-:Y:S02]  /*14f20*/  @P6 LOP3.LUT R22, R22, 0x100, RZ, 0xfc, !PT ;  /* 0x0000010016166812 */ /* 0x000fe400078efcff */
[----:B------:R-:W-:Y:S02]  /*14f30*/  ISETP.LT.OR P6, PT, R30, 0x31, !P4 ;  /* 0x000000311e00780c */ /* 0x000fe400067c1670 */
[----:B------:R-:W-:Y:S02]  /*14f40*/  LOP3.LUT R22, R22, 0xffbfffff, RZ, 0xc0, !PT ;  /* 0xffbfffff16167812 */ /* 0x000fe400078ec0ff */
[----:B------:R-:W-:Y:S02]  /*14f50*/  ISETP.LT.OR P4, PT, R30, 0x31, !P2 ;  /* 0x000000311e00780c */ /* 0x000fe40005781670 */
        /* <DEDUP_REMOVED lines=26> */
.L_x_8441:
        /* <DEDUP_REMOVED lines=11> */
.L_x_8442:
[----:B------:R-:W2:Y:S01]  /*151b0*/  LDL R3, [R1+0xc] ;  /* 0x00000c0001037983 */ /* 0x000ea20000100800 */
[----:B------:R1:W-:Y:S01]  /*151c0*/  SYNCS.ARRIVE.TRANS64.A1T0 RZ, [R27+URZ+0x38850], RZ ;  /* 0x038850ff1bff79a7 */ /* 0x0003e2000810003f */
[----:B------:R-:W-:Y:S01]  /*151d0*/  BSSY B0, `(.L_x_8443) ;  /* 0x00000f7000007945 */ /* 0x000fe20003800000 */
[----:B--2---:R-:W-:-:S13]  /*151e0*/  ISETP.GE.AND P0, PT, R3, 0x2, PT ;  /* 0x000000020300780c */ /* 0x004fda0003f06270 */
[----:B-1----:R-:W-:Y:S05]  /*151f0*/  @!P0 BRA `(.L_x_8444) ;  /* 0x0000000c00d08947 */ /* 0x002fea0003800000 */
[----:B------:R-:W2:Y:S01]  /*15200*/  LDL.LU R2, [R1+0x24] ;  /* 0x0000240001027983 */ /* 0x000ea20000300800 */
[----:B------:R-:W-:Y:S01]  /*15210*/  LOP3.LUT R30, R31, 0x80, RZ, 0xc0, !PT ;  /* 0x000000801f1e7812 */ /* 0x000fe200078ec0ff */
[----:B------:R-:W-:-:S03]  /*15220*/  VIADD R7, R3, 0xfffffffe ;  /* 0xfffffffe03077836 */ /* 0x000fc60000000000 */
[----:B------:R-:W-:Y:S02]  /*15230*/  SHF.R.U32.HI R30, RZ, 0x3, R30 ;  /* 0x00000003ff1e7819 */ /* 0x000fe4000001161e */
[----:B--2---:R-:W-:-:S04]  /*15240*/  LOP3.LUT R2, R2, 0x40, RZ, 0xc0, !PT ;  /* 0x0000004002027812 */ /* 0x004fc800078ec0ff */
[----:B------:R-:W-:-:S07]  /*15250*/  SHF.R.U32.HI R31, RZ, 0x2, R2 ;  /* 0x00000002ff1f7819 */ /* 0x000fce0000011602 */
.L_x_8457:
        /* <DEDUP_REMOVED lines=16> */
[----:B------:R-:W-:-:S04]  /*15360*/  IMAD.IADD R6, R4, 0x1, R6 ;  /* 0x0000000104067824 */ /* 0x000fc800078e0206 */
[----:B------:R-:W-:-:S05]  /*15370*/  IMAD.MOV.U32 R10, RZ, RZ, R6 ;  /* 0x000000ffff0a7224 */ /* 0x000fca00078e0006 */
        /* <DEDUP_REMOVED lines=26> */
.L_x_8445:
[----:B------:R-:W-:Y:S01]  /*15520*/  IMAD R6, R24, 0x8, R23 ;  /* 0x0000000818067824 */ /* 0x000fe200078e0217 */
[----:B------:R-:W-:Y:S01]  /*15530*/  SHF.L.U32 R17, R26, 0x1f, RZ ;  /* 0x0000001f1a117819 */ /* 0x000fe200000006ff */
[----:B------:R-:W-:Y:S01]  /*15540*/  BSSY B1, `(.L_x_8446) ;  /* 0x0000004000017945 */ /* 0x000fe20003800000 */
[----:B------:R-:W-:Y:S02]  /*15550*/  SHF.R.S32.HI R9, RZ, 0x1f, R5 ;  /* 0x0000001fff097819 */ /* 0x000fe40000011405 */
[----:B------:R-:W0:Y:S02]  /*15560*/  SYNCS.PHASECHK.TRANS64.TRYWAIT P0, [R6+URZ+0x38840], R17 ;  /* 0x03884011060075a7 */ /* 0x000e24000800017f */
[----:B0-----:R-:W-:Y:S05]  /*15570*/  @!P0 BRA `(.L_x_8447) ;  /* 0x0000003c00e08947 */ /* 0x001fea0003800000 */
.L_x_8534:
[----:B------:R-:W-:Y:S05]  /*15580*/  BSYNC B1 ;  /* 0x0000000000017941 */ /* 0x000fea0003800000 */
.L_x_8446:
        /* <DEDUP_REMOVED lines=42> */
.L_x_8544:
        /* <DEDUP_REMOVED lines=8> */
.L_x_8449:
        /* <DEDUP_REMOVED lines=11> */
.L_x_8450:
[----:B------:R2:W-:Y:S01]  /*15960*/  SYNCS.ARRIVE.TRANS64.A1T0 RZ, [R6+URZ+0x38830], RZ ;  /* 0x038830ff06ff79a7 */ /* 0x0005e2000810003f */
[----:B------:R-:W-:Y:S05]  /*15970*/  @!P2 BRA `(.L_x_8451) ;  /* 0x000000000004a947 */ /* 0x000fea0003800000 */
[----:B------:R-:W-:Y:S01]  /*15980*/  BPT.TRAP 0x1 ;  /* 0x000000040000795c */ /* 0x000fe20000300000 */
.L_x_8451:
[----:B------:R-:W3:Y:S01]  /*15990*/  SYNCS.PHASECHK.TRANS64.TRYWAIT P0, [R6+URZ+0x38860], R17 ;  /* 0x03886011060075a7 */ /* 0x000ee2000800017f */
[----:B------:R-:W-:Y:S04]  /*159a0*/  BSSY B1, `(.L_x_8452) ;  /* 0x0000002000017945 */ /* 0x000fe80003800000 */
[----:B---3--:R-:W-:Y:S05]  /*159b0*/  @!P0 BRA `(.L_x_8453) ;  /* 0x0000004000008947 */ /* 0x008fea0003800000 */
.L_x_8545:
[----:B------:R-:W-:Y:S05]  /*159c0*/  BSYNC B1 ;  /* 0x0000000000017941 */ /* 0x000fea0003800000 */
.L_x_8452:
        /* <DEDUP_REMOVED lines=46> */
[C---:B------:R-:W-:Y:S02]  /*15cb0*/  LOP3.LUT P3, RZ, R22.reuse, 0x400, RZ, 0xc0, !PT ;  /* 0x0000040016ff7812 */ /* 0x040fe4000786c0ff */
[----:B-----5:R-:W-:Y:S01]  /*15cc0*/  IADD3.X R5, RZ, R5, RZ, P2, !PT ;  /* 0x00000005ff057210 */ /* 0x020fe200017fe4ff */
[----:B------:R-:W-:Y:S01]  /*15cd0*/  LDGSTS.E.BYPASS.LTC128B.128 [R17+0x6400], desc[UR44][R2.64+0x180], !P6 ;  /* 0x0640018002117fae */ /* 0x000fe2000f101d6c */
[----:B------:R-:W-:-:S03]  /*15ce0*/  LOP3.LUT P2, RZ, R22, 0x200, RZ, 0xc0, !PT ;  /* 0x0000020016ff7812 */ /* 0x000fc6000784c0ff */
        /* <DEDUP_REMOVED lines=31> */
.L_x_8555:
        /* <DEDUP_REMOVED lines=25> */
.L_x_8455:
        /* <DEDUP_REMOVED lines=11> */
.L_x_8456:
[----:B------:R3:W-:Y:S01]  /*16120*/  SYNCS.ARRIVE.TRANS64.A1T0 RZ, [R6+URZ+0x38850], RZ ;  /* 0x038850ff06ff79a7 */ /* 0x0007e2000810003f */
[----:B------:R-:W-:Y:S05]  /*16130*/  @P3 BRA `(.L_x_8457) ;  /* 0xfffffff000483947 */ /* 0x000fea000383ffff */
.L_x_8444:
[----:B------:R-:W-:Y:S05]  /*16140*/  BSYNC B0 ;  /* 0x0000000000007941 */ /* 0x000fea0003800000 */
.L_x_8443:
        /* <DEDUP_REMOVED lines=21> */
.L_x_8459:
[----:B------:R-:W-:Y:S05]  /*162a0*/  BSYNC B0 ;  /* 0x0000000000007941 */ /* 0x000fea0003800000 */
.L_x_8458:
[----:B------:R-:W-:-:S07]  /*162b0*/  SEL R24, R24, RZ, P0 ;  /* 0x000000ff18187207 */ /* 0x000fce0000000000 */
.L_x_8412:
[----:B------:R-:W-:Y:S05]  /*162c0*/  BSYNC B7 ;  /* 0x0000000000077941 */ /* 0x000fea0003800000 */
.L_x_8410:
        /* <DEDUP_REMOVED lines=11> */
.L_x_8460:
        /* <DEDUP_REMOVED lines=36> */
.L_x_8565:
[----:B------:R-:W-:Y:S02]  /*165c0*/  ULDC UR4, c[0x0][0xd38] ;  /* 0x00034e0000047ab9 */ /* 0x000fe40000000800 */
[----:B------:R-:W-:-:S04]  /*165d0*/  IMAD.U32 R4, RZ, RZ, UR4 ;  /* 0x00000004ff047e24 */ /* 0x000fc8000f8e00ff */
[----:B--2---:R-:W-:-:S04]  /*165e0*/  IMAD R14, R14, R4, RZ ;  /* 0x000000040e0e7224 */ /* 0x004fc800078e02ff */
[----:B------:R-:W-:-:S05]  /*165f0*/  IMAD.IADD R5, R5, 0x1, R14 ;  /* 0x0000000105057824 */ /* 0x000fca00078e020e */
[----:B------:R-:W-:-:S13]  /*16600*/  ISETP.GT.AND P6, PT, R5, R0, PT ;  /* 0x000000000500720c */ /* 0x000fda0003fc4270 */
[----:B------:R-:W-:Y:S05]  /*16610*/  @P6 BRA `(.L_x_8463) ;  /* 0x00000000009c6947 */ /* 0x000fea0003800000 */
.L_x_8468:
        /* <DEDUP_REMOVED lines=14> */
.L_x_8466:
[----:B------:R-:W-:Y:S05]  /*16700*/  BSYNC B0 ;  /* 0x0000000000007941 */ /* 0x000fea0003800000 */
.L_x_8465:
        /* <DEDUP_REMOVED lines=18> */
.L_x_8573:
[----:B------:R-:W-:Y:S02]  /*16830*/  ULDC UR4, c[0x0][0xd38] ;  /* 0x00034e0000047ab9 */ /* 0x000fe40000000800 */
[----:B------:R-:W-:-:S04]  /*16840*/  IMAD.U32 R4, RZ, RZ, UR4 ;  /* 0x00000004ff047e24 */ /* 0x000fc8000f8e00ff */
[----:B--2---:R-:W-:-:S04]  /*16850*/  IMAD R14, R14, R4, RZ ;  /* 0x000000040e0e7224 */ /* 0x004fc800078e02ff */
[----:B------:R-:W-:-:S05]  /*16860*/  IMAD.IADD R5, R14, 0x1, R5 ;  /* 0x000000010e057824 */ /* 0x000fca00078e0205 */
[----:B------:R-:W-:-:S13]  /*16870*/  ISETP.GT.AND P6, PT, R5, R0, PT ;  /* 0x000000000500720c */ /* 0x000fda0003fc4270 */
[----:B------:R-:W-:Y:S05]  /*16880*/  @!P6 BRA `(.L_x_8468) ;  /* 0xfffffffc0064e947 */ /* 0x000fea000383ffff */
.L_x_8463:
        /* <DEDUP_REMOVED lines=8> */
.L_x_8577:
[----:B------:R-:W-:Y:S01]  /*16910*/  ISETP.NE.AND P0, PT, R3, RZ, PT ;  /* 0x000000ff0300720c */ /* 0x000fe20003f05270 */
[----:B------:R-:W-:-:S12]  /*16920*/  IMAD.MOV.U32 R14, RZ, RZ, RZ ;  /* 0x000000ffff0e7224 */ /* 0x000fd800078e00ff */
[----:B------:R-:W-:Y:S05]  /*16930*/  @!P0 BRA `(.L_x_8470) ;  /* 0x0000000000108947 */ /* 0x000fea0003800000 */
[----:B------:R-:W-:Y:S01]  /*16940*/  UMOV UR4, 0xffffffff ;  /* 0xffffffff00047882 */ /* 0x000fe20000000000 */
[----:B------:R-:W-:Y:S02]  /*16950*/  VIADD R12, R6, 0xffffffff ;  /* 0xffffffff060c7836 */ /* 0x000fe40000000000 */
[----:B------:R-:W-:Y:S05]  /*16960*/  BRA.DIV UR4, `(.L_x_8471) ;  /* 0x00000042042c7947 */ /* 0x000fea000b800000 */
[----:B------:R4:W0:Y:S02]  /*16970*/  SHFL.IDX PT, R14, R2, R12, 0x1f ;  /* 0x00001f0c020e7589 */ /* 0x00082400000e0000 */
.L_x_8470:
        /* <DEDUP_REMOVED lines=66> */
.L_x_8464:
[----:B------:R-:W-:Y:S01]  /*16da0*/  UMOV UR4, URZ ;  /* 0x0000003f00047c82 */ /* 0x000fe20008000000 */
[----:B------:R-:W-:Y:S01]  /*16db0*/  UMOV UR5, URZ ;  /* 0x0000003f00057c82 */ /* 0x000fe20008000000 */
[----:B------:R-:W-:Y:S01]  /*16dc0*/  ULDC UR6, c[0x0][0xd3c] ;  /* 0x00034f0000067ab9 */ /* 0x000fe20000000800 */
[----:B------:R-:W-:Y:S01]  /*16dd0*/  MOV R16, R0 ;  /* 0x0000000000107202 */ /* 0x000fe20000000f00 */
[----:B------:R-:W-:Y:S02]  /*16de0*/  IMAD.U32 R17, RZ, RZ, UR4 ;  /* 0x00000004ff117e24 */ /* 0x000fe4000f8e00ff */
[----:B------:R-:W-:Y:S02]  /*16df0*/  IMAD.U32 R18, RZ, RZ, UR5 ;  /* 0x00000005ff127e24 */ /* 0x000fe4000f8e00ff */
[----:B------:R-:W-:-:S07]  /*16e00*/  IMAD.U32 R19, RZ, RZ, UR6 ;  /* 0x00000006ff137e24 */ /* 0x000fce000f8e00ff */
.L_x_8472:
        /* <DEDUP_REMOVED lines=10> */
.L_x_8461:
[----:B------:R-:W-:Y:S02]  /*16eb0*/  ULDC UR4, c[0x0][0xd3c] ;  /* 0x00034f0000047ab9 */ /* 0x000fe40000000800 */
[----:B0-----:R-:W-:-:S13]  /*16ec0*/  ISETP.GE.AND P0, PT, R19, UR4, PT ;  /* 0x0000000413007c0c */ /* 0x001fda000bf06270 */
[----:B------:R-:W-:Y:S05]  /*16ed0*/  @!P0 BRA `(.L_x_8473) ;  /* 0xffffffa800588947 */ /* 0x000fea000383ffff */
[----:B------:R-:W-:Y:S05]  /*16ee0*/  BSYNC B8 ;  /* 0x0000000000087941 */ /* 0x000fea0003800000 */
.L_x_8406:
        /* <DEDUP_REMOVED lines=12> */
.L_x_8580:
[----:B------:R-:W-:Y:S05]  /*16fb0*/  BSYNC B0 ;  /* 0x0000000000007941 */ /* 0x000fea0003800000 */
.L_x_8474:
[----:B------:R-:W-:-:S03]  /*16fc0*/  UMOV UR4, 0xffffffff ;  /* 0xffffffff00047882 */ /* 0x000fc60000000000 */
[----:B------:R-:W-:Y:S05]  /*16fd0*/  BRA.DIV UR4, `(.L_x_8476) ;  /* 0x0000003a04c87947 */ /* 0x000fea000b800000 */
[----:B------:R-:W0:Y:S02]  /*16fe0*/  S2R R0, SR_TID.X ;  /* 0x0000000000007919 */ /* 0x000e240000002100 */
[----:B0-----:R-:W-:-:S04]  /*16ff0*/  SHF.R.U32.HI R0, RZ, 0x5, R0 ;  /* 0x00000005ff007819 */ /* 0x001fc80000011600 */
[----:B------:R-:W-:-:S05]  /*17000*/  LOP3.LUT R0, R0, 0x3, RZ, 0xc0, !PT ;  /* 0x0000000300007812 */ /* 0x000fca00078ec0ff */
[----:B------:R0:W0:Y:S02]  /*17010*/  SHFL.IDX PT, R14, R0, RZ, 0x1f ;  /* 0x00001fff000e7589 */ /* 0x00002400000e0000 */
.L_x_8583:
[----:B0-----:R-:W-:Y:S01]  /*17020*/  ISETP.NE.AND P0, PT, R14, RZ, PT ;  /* 0x000000ff0e00720c */ /* 0x001fe20003f05270 */
[----:B------:R-:W-:-:S12]  /*17030*/  BSSY B0, `(.L_x_8477) ;  /* 0x0000024000007945 */ /* 0x000fd80003800000 */
[----:B------:R-:W-:Y:S05]  /*17040*/  @P0 BRA `(.L_x_8478) ;  /* 0x0000000000880947 */ /* 0x000fea0003800000 */
[----:B------:R-:W-:-:S03]  /*17050*/  UMOV UR4, 0xffffffff ;  /* 0xffffffff00047882 */ /* 0x000fc60000000000 */
[----:B------:R-:W-:Y:S05]  /*17060*/  BRA.DIV UR4, `(.L_x_8479) ;  /* 0x0000003a04d87947 */ /* 0x000fea000b800000 */
[----:B------:R-:W-:-:S13]  /*17070*/  ELECT P6, URZ, PT ;  /* 0x00000000003f782f */ /* 0x000fda00038c0000 */
.L_x_8586:
[----:B------:R-:W-:Y:S05]  /*17080*/  @!P6 BRA `(.L_x_8478) ;  /* 0x000000000078e947 */ /* 0x000fea0003800000 */
[----:B------:R-:W-:-:S06]  /*17090*/  ULOP3.LUT UR4, UR42, 0x2, URZ, 0xfc, !UPT ;  /* 0x000000022a047892 */ /* 0x000fcc000f8efc3f */
[----:B------:R-:W-:-:S05]  /*170a0*/  IMAD.U32 R0, RZ, RZ, UR4 ;  /* 0x00000004ff007e24 */ /* 0x000fca000f8e00ff */
[----:B------:R-:W-:-:S13]  /*170b0*/  ISETP.NE.AND P0, PT, R0, 0x3, PT ;  /* 0x000000030000780c */ /* 0x000fda0003f05270 */
[----:B------:R-:W-:Y:S05]  /*170c0*/  @!P0 BRA `(.L_x_8480) ;  /* 0x0000000000048947 */ /* 0x000fea0003800000 */
[----:B------:R-:W-:Y:S01]  /*170d0*/  BPT.TRAP 0x1 ;  /* 0x000000040000795c */ /* 0x000fe20000300000 */
.L_x_8480:
[----:B------:R-:W-:Y:S01]  /*170e0*/  IMAD R5, R24, 0x8, R7 ;  /* 0x0000000818057824 */ /* 0x000fe200078e0207 */
[----:B------:R-:W-:Y:S01]  /*170f0*/  SHF.L.U32 R0, R26, 0x1f, RZ ;  /* 0x0000001f1a007819 */ /* 0x000fe200000006ff */
[----:B------:R-:W-:-:S03]  /*17100*/  VIADD R24, R24, 0x1 ;  /* 0x0000000118187836 */ /* 0x000fc60000000000 */
[----:B------:R-:W0:Y:S02]  /*17110*/  SYNCS.PHASECHK.TRANS64.TRYWAIT P1, [R5+URZ+0x38840], R0 ;  /* 0x03884000050075a7 */ /* 0x000e24000802017f */
[----:B------:R-:W-:-:S04]  /*17120*/  ISETP.NE.AND P2, PT, R24, 0x2, PT ;  /* 0x000000021800780c */ /* 0x000fc80003f45270 */
[----:B------:R-:W-:Y:S01]  /*17130*/  SEL R3, RZ, 0x1, P2 ;  /* 0x00000001ff037807 */ /* 0x000fe20001000000 */
[----:B0-----:R-:W-:Y:S08]  /*17140*/  @!P1 BRA `(.L_x_8481) ;  /* 0x0000003800c09947 */ /* 0x001ff00003800000 */
.L_x_8587:
[----:B------:R-:W-:Y:S02]  /*17150*/  SEL R24, R24, RZ, P2 ;  /* 0x000000ff18187207 */ /* 0x000fe40001000000 */
[----:B------:R-:W-:Y:S01]  /*17160*/  LOP3.LUT R2, R26, R3, RZ, 0x3c, !PT ;  /* 0x000000031a027212 */ /* 0x000fe200078e3cff */
[----:B------:R-:W-:Y:S06]  /*17170*/  @!P0 BRA `(.L_x_8482) ;  /* 0x0000000000048947 */ /* 0x000fec0003800000 */
[----:B------:R-:W-:Y:S01]  /*17180*/  BPT.TRAP 0x1 ;  /* 0x000000040000795c */ /* 0x000fe20000300000 */
.L_x_8482:
[----:B------:R-:W-:Y:S01]  /*17190*/  IMAD R3, R24, 0x8, R7 ;  /* 0x0000000818037824 */ /* 0x000fe200078e0207 */
[----:B------:R-:W-:-:S04]  /*171a0*/  SHF.L.U32 R2, R2, 0x1f, RZ ;  /* 0x0000001f02027819 */ /* 0x000fc800000006ff */
[----:B------:R-:W0:Y:S02]  /*171b0*/  SYNCS.PHASECHK.TRANS64.TRYWAIT P1, [R3+URZ+0x38840], R2 ;  /* 0x03884002030075a7 */ /* 0x000e24000802017f */
[----:B0-----:R-:W-:Y:S05]  /*171c0*/  @!P1 BRA `(.L_x_8483) ;  /* 0x0000003800b49947 */ /* 0x001fea0003800000 */
.L_x_8588:
[----:B------:R-:W-:Y:S05]  /*171d0*/  @!P0 BRA `(.L_x_8484) ;  /* 0x0000000000048947 */ /* 0x000fea0003800000 */
[----:B------:R-:W-:Y:S01]  /*171e0*/  BPT.TRAP 0x1 ;  /* 0x000000040000795c */ /* 0x000fe20000300000 */
.L_x_8484:
[----:B------:R-:W0:Y:S02]  /*171f0*/  SYNCS.PHASECHK.TRANS64.TRYWAIT P1, [R5+URZ+0x38860], R0 ;  /* 0x03886000050075a7 */ /* 0x000e24000802017f */
[----:B0-----:R-:W-:Y:S05]  /*17200*/  @!P1 BRA `(.L_x_8485) ;  /* 0x0000003800b89947 */ /* 0x001fea0003800000 */
.L_x_8589:
[----:B------:R-:W-:Y:S05]  /*17210*/  @!P0 BRA `(.L_x_8486) ;  /* 0x0000000000048947 */ /* 0x000fea0003800000 */
[----:B------:R-:W-:Y:S01]  /*17220*/  BPT.TRAP 0x1 ;  /* 0x000000040000795c */ /* 0x000fe20000300000 */
.L_x_8486:
[----:B------:R0:W0:Y:S02]  /*17230*/  SYNCS.PHASECHK.TRANS64.TRYWAIT P0, [R3+URZ+0x38860], R2 ;  /* 0x03886002030075a7 */ /* 0x000024000800017f */
[----:B0-----:R-:W-:Y:S05]  /*17240*/  @!P0 NANOSLEEP.SYNCS 0x989680 ;  /* 0x009896800000895d */ /* 0x001fea0003900000 */
[----:B------:R-:W0:Y:S02]  /*17250*/  @!P0 SYNCS.PHASECHK.TRANS64 P0, [R3+URZ+0x38860], R2 ;  /* 0x03886002030085a7 */ /* 0x000e24000800007f */
[----:B0-----:R-:W-:Y:S05]  /*17260*/  @!P0 BRA `(.L_x_8486) ;  /* 0xfffffffc00f08947 */ /* 0x001fea000383ffff */
.L_x_8478:
[----:B------:R-:W-:Y:S05]  /*17270*/  BSYNC B0 ;  /* 0x0000000000007941 */ /* 0x000fea0003800000 */
.L_x_8477:
[----:B------:R-:W-:Y:S05]  /*17280*/  EXIT ;  /* 0x000000000000794d */ /* 0x000fea0003800000 */
.L_x_8348:
[----:B0-----:R0:W1:Y:S02]  /*17290*/  SYNCS.PHASECHK.TRANS64.TRYWAIT P1, [R17+URZ+0x38800], R4 ;  /* 0x03880004110075a7 */ /* 0x001064000802017f */
[----:B-1----:R-:W-:Y:S05]  /*172a0*/  @!P1 NANOSLEEP.SYNCS 0x989680 ;  /* 0x009896800000995d */ /* 0x002fea0003900000 */
[----:B------:R-:W1:Y:S02]  /*172b0*/  @!P1 SYNCS.PHASECHK.TRANS64 P1, [R17+URZ+0x38800], R4 ;  /* 0x03880004110095a7 */ /* 0x000e64000802007f */
[----:B-1----:R-:W-:Y:S05]  /*172c0*/  @!P1 BRA `(.L_x_8348) ;  /* 0xfffffffc00f09947 */ /* 0x002fea000383ffff */
[----:B------:R-:W-:Y:S05]  /*172d0*/  BRA `(.L_x_8487) ;  /* 0xfffffec400a07947 */ /* 0x000fea000383ffff */
.L_x_8352:
[----:B--2---:R2:W3:Y:S02]  /*172e0*/  SYNCS.PHASECHK.TRANS64.TRYWAIT P1, [R9+URZ+0x38830], R6 ;  /* 0x03883006090075a7 */ /* 0x0044e4000802017f */
[----:B---3--:R-:W-:Y:S05]  /*172f0*/  @!P1 NANOSLEEP.SYNCS 0x989680 ;  /* 0x009896800000995d */ /* 0x008fea0003900000 */
[----:B------:R-:W3:Y:S02]  /*17300*/  @!P1 SYNCS.PHASECHK.TRANS64 P1, [R9+URZ+0x38830], R6 ;  /* 0x03883006090095a7 */ /* 0x000ee4000802007f */
[----:B---3--:R-:W-:Y:S05]  /*17310*/  @!P1 BRA `(.L_x_8352) ;  /* 0xfffffffc00f09947 */ /* 0x008fea000383ffff */
[----:B------:R-:W-:Y:S05]  /*17320*/  BRA `(.L_x_8351) ;  /* 0xfffffec400c07947 */ /* 0x000fea000383ffff */
.L_x_8353:
[----:B---3--:R3:W4:Y:S02]  /*17330*/  SYNCS.PHASECHK.TRANS64.TRYWAIT P1, [R17+URZ+0x38810], R4 ;  /* 0x03881004110075a7 */ /* 0x008724000802017f */
[----:B----4-:R-:W-:Y:S05]  /*17340*/  @!P1 NANOSLEEP.SYNCS 0x989680 ;  /* 0x009896800000995d */ /* 0x010fea0003900000 */
[----:B------:R-:W4:Y:S02]  /*17350*/  @!P1 SYNCS.PHASECHK.TRANS64 P1, [R17+URZ+0x38810], R4 ;  /* 0x03881004110095a7 */ /* 0x000f24000802007f */
[----:B----4-:R-:W-:Y:S05]  /*17360*/  @!P1 BRA `(.L_x_8353) ;  /* 0xfffffffc00f09947 */ /* 0x010fea000383ffff */
[----:B------:R-:W-:Y:S05]  /*17370*/  BRA `(.L_x_8488) ;  /* 0xfffffec8004c7947 */ /* 0x000fea000383ffff */
.L_x_8357:
[----:B0-----:R0:W3:Y:S02]  /*17380*/  SYNCS.PHASECHK.TRANS64.TRYWAIT P1, [R9+URZ+0x38850], R6 ;  /* 0x03885006090075a7 */ /* 0x0010e4000802017f */
[----:B---3--:R-:W-:Y:S05]  /*17390*/  @!P1 NANOSLEEP.SYNCS 0x989680 ;  /* 0x009896800000995d */ /* 0x008fea0003900000 */
[----:B------:R-:W3:Y:S02]  /*173a0*/  @!P1 SYNCS.PHASECHK.TRANS64 P1, [R9+URZ+0x38850], R6 ;  /* 0x03885006090095a7 */ /* 0x000ee4000802007f */
[----:B---3--:R-:W-:Y:S05]  /*173b0*/  @!P1 BRA `(.L_x_8357) ;  /* 0xfffffffc00f09947 */ /* 0x008fea000383ffff */
[----:B------:R-:W-:Y:S05]  /*173c0*/  BRA `(.L_x_8356) ;  /* 0xfffffec8007c7947 */ /* 0x000fea000383ffff */
.L_x_8364:
[----:B-1----:R1:W2:Y:S02]  /*173d0*/  SYNCS.PHASECHK.TRANS64.TRYWAIT P1, [R9+URZ+0x38830], R8 ;  /* 0x03883008090075a7 */ /* 0x0022a4000802017f */
[----:B--2---:R-:W-:Y:S05]  /*173e0*/  @!P1 NANOSLEEP.SYNCS 0x989680 ;  /* 0x009896800000995d */ /* 0x004fea0003900000 */
[----:B------:R-:W2:Y:S02]  /*173f0*/  @!P1 SYNCS.PHASECHK.TRANS64 P1, [R9+URZ+0x38830], R8 ;  /* 0x03883008090095a7 */ /* 0x000ea4000802007f */
[----:B--2---:R-:W-:Y:S05]  /*17400*/  @!P1 BRA `(.L_x_8364) ;  /* 0xfffffffc00f09947 */ /* 0x004fea000383ffff */
[----:B------:R-:W-:Y:S05]  /*17410*/  BRA `(.L_x_8363) ;  /* 0xfffffef400887947 */ /* 0x000fea000383ffff */
.L_x_8368:
[----:B---3--:R3:W4:Y:S02]  /*17420*/  SYNCS.PHASECHK.TRANS64.TRYWAIT P1, [R9+URZ+0x38850], R8 ;  /* 0x03885008090075a7 */ /* 0x008724000802017f */
[----:B----4-:R-:W-:Y:S05]  /*17430*/  @!P1 NANOSLEEP.SYNCS 0x989680 ;  /* 0x009896800000995d */ /* 0x010fea0003900000 */
[----:B------:R-:W4:Y:S02]  /*17440*/  @!P1 SYNCS.PHASECHK.TRANS64 P1, [R9+URZ+0x38850], R8 ;  /* 0x03885008090095a7 */ /* 0x000f24000802007f */
[----:B----4-:R-:W-:Y:S05]  /*17450*/  @!P1 BRA `(.L_x_8368) ;  /* 0xfffffffc00f09947 */ /* 0x010fea000383ffff */
[----:B------:R-:W-:Y:S05]  /*17460*/  BRA `(.L_x_8367) ;  /* 0xfffffef400e87947 */ /* 0x000fea000383ffff */
.L_x_8376:
[----:B-1----:R1:W2:Y:S02]  /*17470*/  SYNCS.PHASECHK.TRANS64.TRYWAIT P1, [R9+URZ+0x38830], R8 ;  /* 0x03883008090075a7 */ /* 0x0022a4000802017f */
[----:B--2---:R-:W-:Y:S05]  /*17480*/  @!P1 NANOSLEEP.SYNCS 0x989680 ;  /* 0x009896800000995d */ /* 0x004fea0003900000 */
[----:B------:R-:W2:Y:S02]  /*17490*/  @!P1 SYNCS.PHASECHK.TRANS64 P1, [R9+URZ+0x38830], R8 ;  /* 0x03883008090095a7 */ /* 0x000ea4000802007f */
[----:B--2---:R-:W-:Y:S05]  /*174a0*/  @!P1 BRA `(.L_x_8376) ;  /* 0xfffffffc00f09947 */ /* 0x004fea000383ffff */
[----:B------:R-:W-:Y:S05]  /*174b0*/  BRA `(.L_x_8375) ;  /* 0xffffff2c00087947 */ /* 0x000fea000383ffff */
.L_x_8380:
[----:B---3--:R3:W4:Y:S02]  /*174c0*/  SYNCS.PHASECHK.TRANS64.TRYWAIT P1, [R9+URZ+0x38850], R8 ;  /* 0x03885008090075a7 */ /* 0x008724000802017f */
[----:B----4-:R-:W-:Y:S05]  /*174d0*/  @!P1 NANOSLEEP.SYNCS 0x989680 ;  /* 0x009896800000995d */ /* 0x010fea0003900000 */
[----:B------:R-:W4:Y:S02]  /*174e0*/  @!P1 SYNCS.PHASECHK.TRANS64 P1, [R9+URZ+0x38850], R8 ;  /* 0x03885008090095a7 */ /* 0x000f24000802007f */
[----:B----4-:R-:W-:Y:S05]  /*174f0*/  @!P1 BRA `(.L_x_8380) ;  /* 0xfffffffc00f09947 */ /* 0x010fea000383ffff */
[----:B------:R-:W-:Y:S05]  /*17500*/  BRA `(.L_x_8379) ;  /* 0xffffff2c00687947 */ /* 0x000fea000383ffff */
.L_x_8418:
        /* <DEDUP_REMOVED lines=10> */
.L_x_8490:
[----:B------:R-:W-:Y:S05]  /*175b0*/  BSYNC B0 ;  /* 0x0000000000007941 */ /* 0x000fea0003800000 */
.L_x_8489:
[----:B------:R-:W-:Y:S05]  /*175c0*/  BRA `(.L_x_8491) ;  /* 0xffffffb0001c7947 */ /* 0x000fea000383ffff */
.L_x_8421:
[----:B0-----:R0:W1:Y:S02]  /*175d0*/  SYNCS.PHASECHK.TRANS64.TRYWAIT P0, [R27+URZ+0x38840], R0 ;  /* 0x038840001b0075a7 */ /* 0x001064000800017f */
[----:B-1----:R-:W-:Y:S05]  /*175e0*/  @!P0 NANOSLEEP.SYNCS 0x989680 ;  /* 0x009896800000895d */ /* 0x002fea0003900000 */
[----:B------:R-:W1:Y:S02]  /*175f0*/  @!P0 SYNCS.PHASECHK.TRANS64 P0, [R27+URZ+0x38840], R0 ;  /* 0x038840001b0085a7 */ /* 0x000e64000800007f */
[----:B-1----:R-:W-:Y:S05]  /*17600*/  @!P0 BRA `(.L_x_8421) ;  /* 0xfffffffc00f08947 */ /* 0x002fea000383ffff */
[----:B------:R-:W-:Y:S05]  /*17610*/  BRA `(.L_x_8492) ;  /* 0xffffffb000fc7947 */ /* 0x000fea000383ffff */
.L_x_8422:
        /* <DEDUP_REMOVED lines=8> */
.L_x_8494:
[----:B------:R-:W-:Y:S05]  /*176a0*/  BSYNC B0 ;  /* 0x0000000000007941 */ /* 0x000fea0003800000 */
.L_x_8493:
        /* <DEDUP_REMOVED lines=9> */
.L_x_8495:
[----:B------:R-:W-:Y:S02]  /*17740*/  IMAD.MOV.U32 R13, RZ, RZ, R4 ;  /* 0x000000ffff0d7224 */ /* 0x000fe400078e0004 */
[----:B------:R-:W-:Y:S02]  /*17750*/  IMAD.MOV.U32 R12, RZ, RZ, 0x1 ;  /* 0x00000001ff0c7424 */ /* 0x000fe400078e00ff */
[----:B------:R-:W-:-:S07]  /*17760*/  IMAD.MOV.U32 R3, RZ, RZ, R14 ;  /* 0x000000ffff037224 */ /* 0x000fce00078e000e */
[----:B------:R-:W-:Y:S05]  /*17770*/  WARPSYNC.COLLECTIVE R15, `(.L_x_8496) ;  /* 0x000000000f087348 */ /* 0x000fea0003c00000 */
[----:B------:R0:W1:Y:S02]  /*17780*/  SHFL.IDX P6, R14, R13, R12, R11 ;  /* 0x0000000c0d0e7389 */ /* 0x00006400000c000b */
[----:B01----:R-:W-:Y:S01]  /*17790*/  ENDCOLLECTIVE ;  /* 0x000000000000791b */ /* 0x003fe20003800000 */
.L_x_8496:
        /* <DEDUP_REMOVED lines=15> */
.L_x_8497:
[----:B------:R-:W-:Y:S02]  /*17890*/  @P0 IMAD R6, R5, 0x2, R23 ;  /* 0x0000000205060824 */ /* 0x000fe400078e0217 */
[----:B------:R-:W-:Y:S02]  /*178a0*/  IMAD.MOV.U32 R13, RZ, RZ, R4 ;  /* 0x000000ffff0d7224 */ /* 0x000fe400078e0004 */
[----:B------:R-:W-:Y:S02]  /*178b0*/  IMAD.MOV.U32 R12, RZ, RZ, 0x2 ;  /* 0x00000002ff0c7424 */ /* 0x000fe400078e00ff */
[----:B------:R-:W-:-:S07]  /*178c0*/  IMAD.MOV.U32 R3, RZ, RZ, R14 ;  /* 0x000000ffff037224 */ /* 0x000fce00078e000e */
[----:B------:R-:W-:Y:S05]  /*178d0*/  WARPSYNC.COLLECTIVE R15, `(.L_x_8498) ;  /* 0x000000000f087348 */ /* 0x000fea0003c00000 */
[----:B------:R0:W1:Y:S02]  /*178e0*/  SHFL.IDX P6, R14, R13, R12, R11 ;  /* 0x0000000c0d0e7389 */ /* 0x00006400000c000b */
[----:B01----:R-:W-:Y:S01]  /*178f0*/  ENDCOLLECTIVE ;  /* 0x000000000000791b */ /* 0x003fe20003800000 */
.L_x_8498:
        /* <DEDUP_REMOVED lines=15> */
.L_x_8499:
[----:B------:R-:W-:Y:S02]  /*179f0*/  @P0 IMAD R6, R5, 0x2, R23 ;  /* 0x0000000205060824 */ /* 0x000fe400078e0217 */
[----:B------:R-:W-:Y:S02]  /*17a00*/  IMAD.MOV.U32 R13, RZ, RZ, R4 ;  /* 0x000000ffff0d7224 */ /* 0x000fe400078e0004 */
[----:B------:R-:W-:Y:S02]  /*17a10*/  IMAD.MOV.U32 R12, RZ, RZ, 0x3 ;  /* 0x00000003ff0c7424 */ /* 0x000fe400078e00ff */
[----:B------:R-:W-:-:S07]  /*17a20*/  IMAD.MOV.U32 R3, RZ, RZ, R14 ;  /* 0x000000ffff037224 */ /* 0x000fce00078e000e */
[----:B------:R-:W-:Y:S05]  /*17a30*/  WARPSYNC.COLLECTIVE R15, `(.L_x_8500) ;  /* 0x000000000f087348 */ /* 0x000fea0003c00000 */
[----:B------:R0:W1:Y:S02]  /*17a40*/  SHFL.IDX P6, R14, R13, R12, R11 ;  /* 0x0000000c0d0e7389 */ /* 0x00006400000c000b */
[----:B01----:R-:W-:Y:S01]  /*17a50*/  ENDCOLLECTIVE ;  /* 0x000000000000791b */ /* 0x003fe20003800000 */
.L_x_8500:
        /* <DEDUP_REMOVED lines=10> */
.L_x_8501:
[----:B------:R-:W-:Y:S01]  /*17b00*/  @!PT LDS RZ, [RZ] ;  /* 0x00000000fffff984 */ /* 0x000fe20000000800 */
[----:B------:R-:W-:Y:S01]  /*17b10*/  @!PT LDS RZ, [RZ] ;  /* 0x00000000fffff984 */ /* 0x000fe20000000800 */
[----:B------:R-:W-:Y:S01]  /*17b20*/  @!PT LDS RZ, [RZ] ;  /* 0x00000000fffff984 */ /* 0x000fe20000000800 */
[----:B------:R0:W-:Y:S01]  /*17b30*/  @P0 LDGSTS.E.BYPASS.LTC128B.128 [R6+0x23400], desc[UR44][R2.64], !P2 ;  /* 0x2340000002060fae */ /* 0x0001e2000d101d6c */
[----:B------:R-:W-:Y:S01]  /*17b40*/  IMAD.MOV.U32 R0, RZ, RZ, R14 ;  /* 0x000000ffff007224 */ /* 0x000fe200078e000e */
[----:B------:R-:W-:Y:S06]  /*17b50*/  BRA `(.L_x_8502) ;  /* 0xffffffb000b87947 */ /* 0x000fec000383ffff */
.L_x_8427:
        /* <DEDUP_REMOVED lines=10> */
.L_x_8503:
        /* <DEDUP_REMOVED lines=9> */
.L_x_8504:
[----:B------:R-:W-:Y:S02]  /*17c90*/  IMAD.MOV.U32 R13, RZ, RZ, R2 ;  /* 0x000000ffff0d7224 */ /* 0x000fe400078e0002 */
[----:B------:R-:W-:Y:S01]  /*17ca0*/  IMAD.MOV.U32 R12, RZ, RZ, 0x1 ;  /* 0x00000001ff0c7424 */ /* 0x000fe200078e00ff */
[----:B------:R-:W-:-:S07]  /*17cb0*/  MOV R5, R14 ;  /* 0x0000000e00057202 */ /* 0x000fce0000000f00 */
[----:B------:R-:W-:Y:S05]  /*17cc0*/  WARPSYNC.COLLECTIVE R15, `(.L_x_8505) ;  /* 0x000000000f087348 */ /* 0x000fea0003c00000 */
[----:B------:R0:W1:Y:S02]  /*17cd0*/  SHFL.IDX P6, R14, R13, R12, R11 ;  /* 0x0000000c0d0e7389 */ /* 0x00006400000c000b */
[----:B01----:R-:W-:Y:S01]  /*17ce0*/  ENDCOLLECTIVE ;  /* 0x000000000000791b */ /* 0x003fe20003800000 */
.L_x_8505:
        /* <DEDUP_REMOVED lines=15> */
.L_x_8506:
        /* <DEDUP_REMOVED lines=8> */
.L_x_8507:
        /* <DEDUP_REMOVED lines=16> */
.L_x_8508:
[----:B------:R-:W-:Y:S01]  /*17f60*/  @P2 LOP3.LUT R22, R22, 0x40, RZ, 0xfc, !PT ;  /* 0x0000004016162812 */ /* 0x000fe200078efcff */
[----:B------:R-:W-:Y:S02]  /*17f70*/  IMAD.MOV.U32 R13, RZ, RZ, R2 ;  /* 0x000000ffff0d7224 */ /* 0x000fe400078e0002 */
[----:B------:R-:W-:Y:S02]  /*17f80*/  IMAD.MOV.U32 R12, RZ, RZ, 0x3 ;  /* 0x00000003ff0c7424 */ /* 0x000fe400078e00ff */
[----:B------:R-:W-:-:S07]  /*17f90*/  IMAD.MOV.U32 R5, RZ, RZ, R14 ;  /* 0x000000ffff057224 */ /* 0x000fce00078e000e */
[----:B------:R-:W-:Y:S05]  /*17fa0*/  WARPSYNC.COLLECTIVE R15, `(.L_x_8509) ;  /* 0x000000000f087348 */ /* 0x000fea0003c00000 */
[----:B------:R0:W1:Y:S02]  /*17fb0*/  SHFL.IDX P6, R14, R13, R12, R11 ;  /* 0x0000000c0d0e7389 */ /* 0x00006400000c000b */
[----:B01----:R-:W-:Y:S01]  /*17fc0*/  ENDCOLLECTIVE ;  /* 0x000000000000791b */ /* 0x003fe20003800000 */
.L_x_8509:
        /* <DEDUP_REMOVED lines=14> */
.L_x_8510:
[----:B------:R-:W-:Y:S01]  /*180b0*/  IMAD.MOV.U32 R0, RZ, RZ, R14 ;  /* 0x000000ffff007224 */ /* 0x000fe200078e000e */
[----:B------:R-:W-:Y:S06]  /*180c0*/  BRA `(.L_x_8511) ;  /* 0xffffffb400c07947 */ /* 0x000fec000383ffff */
.L_x_8431:
        /* <DEDUP_REMOVED lines=47> */
.L_x_8513:
[----:B------:R-:W-:Y:S05]  /*183c0*/  BSYNC B0 ;  /* 0x0000000000007941 */ /* 0x000fea0003800000 */
.L_x_8512:
        /* <DEDUP_REMOVED lines=11> */
.L_x_8514:
        /* <DEDUP_REMOVED lines=39> */
.L_x_8515:
[----:B------:R-:W-:Y:S02]  /*186f0*/  IMAD.MOV.U32 R13, RZ, RZ, R0 ;  /* 0x000000ffff0d7224 */ /* 0x000fe400078e0000 */
[----:B------:R-:W-:-:S07]  /*18700*/  IMAD.MOV.U32 R7, RZ, RZ, R14 ;  /* 0x000000ffff077224 */ /* 0x000fce00078e000e */
[----:B------:R-:W-:Y:S05]  /*18710*/  WARPSYNC.COLLECTIVE R15, `(.L_x_8516) ;  /* 0x000000000f087348 */ /* 0x000fea0003c00000 */
[----:B------:R0:W1:Y:S02]  /*18720*/  SHFL.IDX P6, R14, R13, R12, R11 ;  /* 0x0000000c0d0e7389 */ /* 0x00006400000c000b */
[----:B01----:R-:W-:Y:S01]  /*18730*/  ENDCOLLECTIVE ;  /* 0x000000000000791b */ /* 0x003fe20003800000 */
.L_x_8516:
        /* <DEDUP_REMOVED lines=33> */
.L_x_8517:
[----:B------:R-:W-:Y:S02]  /*18950*/  IMAD.MOV.U32 R13, RZ, RZ, R0 ;  /* 0x000000ffff0d7224 */ /* 0x000fe400078e0000 */
[----:B------:R-:W-:-:S07]  /*18960*/  IMAD.MOV.U32 R7, RZ, RZ, R14 ;  /* 0x000000ffff077224 */ /* 0x000fce00078e000e */
[----:B------:R-:W-:Y:S05]  /*18970*/  WARPSYNC.COLLECTIVE R15, `(.L_x_8518) ;  /* 0x000000000f087348 */ /* 0x000fea0003c00000 */
[----:B------:R0:W1:Y:S02]  /*18980*/  SHFL.IDX P6, R14, R13, R12, R11 ;  /* 0x0000000c0d0e7389 */ /* 0x00006400000c000b */
[----:B01----:R-:W-:Y:S01]  /*18990*/  ENDCOLLECTIVE ;  /* 0x000000000000791b */ /* 0x003fe20003800000 */
.L_x_8518:
        /* <DEDUP_REMOVED lines=27> */
.L_x_8519:
[----:B------:R-:W-:Y:S02]  /*18b50*/  IMAD.MOV.U32 R13, RZ, RZ, R0 ;  /* 0x000000ffff0d7224 */ /* 0x000fe400078e0000 */
[----:B------:R-:W-:-:S07]  /*18b60*/  IMAD.MOV.U32 R6, RZ, RZ, R14 ;  /* 0x000000ffff067224 */ /* 0x000fce00078e000e */
[----:B------:R-:W-:Y:S05]  /*18b70*/  WARPSYNC.COLLECTIVE R15, `(.L_x_8520) ;  /* 0x000000000f087348 */ /* 0x000fea0003c00000 */
[----:B------:R0:W1:Y:S02]  /*18b80*/  SHFL.IDX P6, R14, R13, R12, R11 ;  /* 0x0000000c0d0e7389 */ /* 0x00006400000c000b */
[----:B01----:R-:W-:Y:S01]  /*18b90*/  ENDCOLLECTIVE ;  /* 0x000000000000791b */ /* 0x003fe20003800000 */
.L_x_8520:
[----:B------:R-:W-:Y:S01]  /*18ba0*/  IMAD.MOV.U32 R0, RZ, RZ, R14 ;  /* 0x000000ffff007224 */ /* 0x000fe200078e000e */
[----:B------:R-:W-:Y:S06]  /*18bb0*/  BRA `(.L_x_8521) ;  /* 0xffffffb800387947 */ /* 0x000fec000383ffff */
.L_x_8436:
[----:B0-----:R0:W1:Y:S02]  /*18bc0*/  SYNCS.PHASECHK.TRANS64.TRYWAIT P0, [R23+URZ+0x38820], R0 ;  /* 0x03882000170075a7 */ /* 0x001064000800017f */
[----:B-1----:R-:W-:Y:S05]  /*18bd0*/  @!P0 NANOSLEEP.SYNCS 0x989680 ;  /* 0x009896800000895d */ /* 0x002fea0003900000 */
[----:B------:R-:W1:Y:S02]  /*18be0*/  @!P0 SYNCS.PHASECHK.TRANS64 P0, [R23+URZ+0x38820], R0 ;  /* 0x03882000170085a7 */ /* 0x000e64000800007f */
[----:B-1----:R-:W-:Y:S05]  /*18bf0*/  @!P0 BRA `(.L_x_8436) ;  /* 0xfffffffc00f08947 */ /* 0x002fea000383ffff */
[----:B------:R-:W-:Y:S05]  /*18c00*/  BRA `(.L_x_8522) ;  /* 0xffffffb800d47947 */ /* 0x000fea000383ffff */
.L_x_8439:
[----:B0-----:R0:W1:Y:S02]  /*18c10*/  SYNCS.PHASECHK.TRANS64.TRYWAIT P0, [R27+URZ+0x38860], R0 ;  /* 0x038860001b0075a7 */ /* 0x001064000800017f */
[----:B-1----:R-:W-:Y:S05]  /*18c20*/  @!P0 NANOSLEEP.SYNCS 0x989680 ;  /* 0x009896800000895d */ /* 0x002fea0003900000 */
[----:B------:R-:W1:Y:S02]  /*18c30*/  @!P0 SYNCS.PHASECHK.TRANS64 P0, [R27+URZ+0x38860], R0 ;  /* 0x038860001b0085a7 */ /* 0x000e64000800007f */
[----:B-1----:R-:W-:Y:S05]  /*18c40*/  @!P0 BRA `(.L_x_8439) ;  /* 0xfffffffc00f08947 */ /* 0x002fea000383ffff */
[----:B------:R-:W-:Y:S05]  /*18c50*/  BRA `(.L_x_8523) ;  /* 0xffffffb800e47947 */ /* 0x000fea000383ffff */
.L_x_8440:
        /* <DEDUP_REMOVED lines=8> */
.L_x_8525:
[----:B------:R-:W-:Y:S05]  /*18ce0*/  BSYNC B0 ;  /* 0x0000000000007941 */ /* 0x000fea0003800000 */
.L_x_8524:
        /* <DEDUP_REMOVED lines=15> */
.L_x_8526:
        /* <DEDUP_REMOVED lines=39> */
.L_x_8527:
[----:B------:R-:W-:Y:S02]  /*19050*/  IMAD.MOV.U32 R13, RZ, RZ, R4 ;  /* 0x000000ffff0d7224 */ /* 0x000fe400078e0004 */
[----:B------:R-:W-:-:S07]  /*19060*/  IMAD.MOV.U32 R3, RZ, RZ, R14 ;  /* 0x000000ffff037224 */ /* 0x000fce00078e000e */
[----:B------:R-:W-:Y:S05]  /*19070*/  WARPSYNC.COLLECTIVE R15, `(.L_x_8528) ;  /* 0x000000000f087348 */ /* 0x000fea0003c00000 */
[----:B------:R0:W1:Y:S02]  /*19080*/  SHFL.IDX P6, R14, R13, R12, R11 ;  /* 0x0000000c0d0e7389 */ /* 0x00006400000c000b */
[----:B01----:R-:W-:Y:S01]  /*19090*/  ENDCOLLECTIVE ;  /* 0x000000000000791b */ /* 0x003fe20003800000 */
.L_x_8528:
        /* <DEDUP_REMOVED lines=29> */
.L_x_8529:
[----:B------:R-:W-:Y:S02]  /*19270*/  IMAD.MOV.U32 R13, RZ, RZ, R4 ;  /* 0x000000ffff0d7224 */ /* 0x000fe400078e0004 */
[----:B------:R-:W-:-:S07]  /*19280*/  IMAD.MOV.U32 R7, RZ, RZ, R14 ;  /* 0x000000ffff077224 */ /* 0x000fce00078e000e */
[----:B------:R-:W-:Y:S05]  /*19290*/  WARPSYNC.COLLECTIVE R15, `(.L_x_8530) ;  /* 0x000000000f087348 */ /* 0x000fea0003c00000 */
[----:B------:R0:W1:Y:S02]  /*192a0*/  SHFL.IDX P6, R14, R13, R12, R11 ;  /* 0x0000000c0d0e7389 */ /* 0x00006400000c000b */
[----:B01----:R-:W-:Y:S01]  /*192b0*/  ENDCOLLECTIVE ;  /* 0x000000000000791b */ /* 0x003fe20003800000 */
.L_x_8530:
        /* <DEDUP_REMOVED lines=29> */
.L_x_8531:
[----:B------:R-:W-:Y:S02]  /*19490*/  IMAD.MOV.U32 R13, RZ, RZ, R4 ;  /* 0x000000ffff0d7224 */ /* 0x000fe400078e0004 */
[----:B------:R-:W-:-:S07]  /*194a0*/  IMAD.MOV.U32 R6, RZ, RZ, R14 ;  /* 0x000000ffff067224 */ /* 0x000fce00078e000e */
[----:B------:R-:W-:Y:S05]  /*194b0*/  WARPSYNC.COLLECTIVE R15, `(.L_x_8532) ;  /* 0x000000000f087348 */ /* 0x000fea0003c00000 */
[----:B------:R0:W1:Y:S02]  /*194c0*/  SHFL.IDX P6, R14, R13, R12, R11 ;  /* 0x0000000c0d0e7389 */ /* 0x00006400000c000b */
[----:B01----:R-:W-:Y:S01]  /*194d0*/  ENDCOLLECTIVE ;  /* 0x000000000000791b */ /* 0x003fe20003800000 */
.L_x_8532:
[----:B------:R-:W-:Y:S01]  /*194e0*/  IMAD.MOV.U32 R2, RZ, RZ, R14 ;  /* 0x000000ffff027224 */ /* 0x000fe200078e000e */
[----:B------:R-:W-:Y:S06]  /*194f0*/  BRA `(.L_x_8533) ;  /* 0xffffffb800787947 */ /* 0x000fec000383ffff */
.L_x_8447:
[----:B0-----:R0:W1:Y:S02]  /*19500*/  SYNCS.PHASECHK.TRANS64.TRYWAIT P0, [R6+URZ+0x38840], R17 ;  /* 0x03884011060075a7 */ /* 0x001064000800017f */
[----:B-1----:R-:W-:Y:S05]  /*19510*/  @!P0 NANOSLEEP.SYNCS 0x989680 ;  /* 0x009896800000895d */ /* 0x002fea0003900000 */
[----:B------:R-:W1:Y:S02]  /*19520*/  @!P0 SYNCS.PHASECHK.TRANS64 P0, [R6+URZ+0x38840], R17 ;  /* 0x03884011060085a7 */ /* 0x000e64000800007f */
[----:B-1----:R-:W-:Y:S05]  /*19530*/  @!P0 BRA `(.L_x_8447) ;  /* 0xfffffffc00f08947 */ /* 0x002fea000383ffff */
[----:B------:R-:W-:Y:S05]  /*19540*/  BRA `(.L_x_8534) ;  /* 0xffffffc0000c7947 */ /* 0x000fea000383ffff */
.L_x_8448:
        /* <DEDUP_REMOVED lines=8> */
.L_x_8536:
[----:B------:R-:W-:Y:S05]  /*195d0*/  BSYNC B1 ;  /* 0x0000000000017941 */ /* 0x000fea0003800000 */
.L_x_8535:
        /* <DEDUP_REMOVED lines=9> */
.L_x_8537:
[----:B------:R-:W-:Y:S02]  /*19670*/  IMAD.MOV.U32 R13, RZ, RZ, R27 ;  /* 0x000000ffff0d7224 */ /* 0x000fe400078e001b */
[----:B------:R-:W-:Y:S02]  /*19680*/  IMAD.MOV.U32 R12, RZ, RZ, 0x1 ;  /* 0x00000001ff0c7424 */ /* 0x000fe400078e00ff */
[----:B------:R-:W-:-:S07]  /*19690*/  IMAD.MOV.U32 R2, RZ, RZ, R14 ;  /* 0x000000ffff027224 */ /* 0x000fce00078e000e */
[----:B------:R-:W-:Y:S05]  /*196a0*/  WARPSYNC.COLLECTIVE R15, `(.L_x_8538) ;  /* 0x000000000f087348 */ /* 0x000fea0003c00000 */
[----:B------:R0:W1:Y:S02]  /*196b0*/  SHFL.IDX P6, R14, R13, R12, R11 ;  /* 0x0000000c0d0e7389 */ /* 0x00006400000c000b */
[----:B01----:R-:W-:Y:S01]  /*196c0*/  ENDCOLLECTIVE ;  /* 0x000000000000791b */ /* 0x003fe20003800000 */
.L_x_8538:
        /* <DEDUP_REMOVED lines=11> */
.L_x_8539:
[----:B------:R-:W-:Y:S02]  /*19780*/  IMAD.MOV.U32 R13, RZ, RZ, R27 ;  /* 0x000000ffff0d7224 */ /* 0x000fe400078e001b */
[----:B------:R-:W-:Y:S02]  /*19790*/  IMAD.MOV.U32 R12, RZ, RZ, 0x2 ;  /* 0x00000002ff0c7424 */ /* 0x000fe400078e00ff */
[----:B------:R-:W-:-:S07]  /*197a0*/  IMAD.MOV.U32 R2, RZ, RZ, R14 ;  /* 0x000000ffff027224 */ /* 0x000fce00078e000e */
[----:B------:R-:W-:Y:S05]  /*197b0*/  WARPSYNC.COLLECTIVE R15, `(.L_x_8540) ;  /* 0x000000000f087348 */ /* 0x000fea0003c00000 */
[----:B------:R0:W1:Y:S02]  /*197c0*/  SHFL.IDX P6, R14, R13, R12, R11 ;  /* 0x0000000c0d0e7389 */ /* 0x00006400000c000b */
[----:B01----:R-:W-:Y:S01]  /*197d0*/  ENDCOLLECTIVE ;  /* 0x000000000000791b */ /* 0x003fe20003800000 */
.L_x_8540:
        /* <DEDUP_REMOVED lines=11> */
.L_x_8541:
[----:B------:R-:W-:Y:S02]  /*19890*/  IMAD.MOV.U32 R13, RZ, RZ, R27 ;  /* 0x000000ffff0d7224 */ /* 0x000fe400078e001b */
[----:B------:R-:W-:Y:S02]  /*198a0*/  IMAD.MOV.U32 R12, RZ, RZ, 0x3 ;  /* 0x00000003ff0c7424 */ /* 0x000fe400078e00ff */
[----:B------:R-:W-:-:S07]  /*198b0*/  IMAD.MOV.U32 R2, RZ, RZ, R14 ;  /* 0x000000ffff027224 */ /* 0x000fce00078e000e */
[----:B------:R-:W-:Y:S05]  /*198c0*/  WARPSYNC.COLLECTIVE R15, `(.L_x_8542) ;  /* 0x000000000f087348 */ /* 0x000fea0003c00000 */
[----:B------:R0:W1:Y:S02]  /*198d0*/  SHFL.IDX P6, R14, R13, R12, R11 ;  /* 0x0000000c0d0e7389 */ /* 0x00006400000c000b */
[----:B01----:R-:W-:Y:S01]  /*198e0*/  ENDCOLLECTIVE ;  /* 0x000000000000791b */ /* 0x003fe20003800000 */
.L_x_8542:
        /* <DEDUP_REMOVED lines=11> */
.L_x_8543:
[----:B------:R-:W-:Y:S01]  /*199a0*/  IMAD.MOV.U32 R2, RZ, RZ, R14 ;  /* 0x000000ffff027224 */ /* 0x000fe200078e000e */
[----:B------:R-:W-:Y:S06]  /*199b0*/  BRA `(.L_x_8544) ;  /* 0xffffffbc009c7947 */ /* 0x000fec000383ffff */
.L_x_8453:
[----:B---3--:R3:W4:Y:S02]  /*199c0*/  SYNCS.PHASECHK.TRANS64.TRYWAIT P0, [R6+URZ+0x38860], R17 ;  /* 0x03886011060075a7 */ /* 0x008724000800017f */
[----:B----4-:R-:W-:Y:S05]  /*199d0*/  @!P0 NANOSLEEP.SYNCS 0x989680 ;  /* 0x009896800000895d */ /* 0x010fea0003900000 */
[----:B------:R-:W4:Y:S02]  /*199e0*/  @!P0 SYNCS.PHASECHK.TRANS64 P0, [R6+URZ+0x38860], R17 ;  /* 0x03886011060085a7 */ /* 0x000f24000800007f */
[----:B----4-:R-:W-:Y:S05]  /*199f0*/  @!P0 BRA `(.L_x_8453) ;  /* 0xfffffffc00f08947 */ /* 0x010fea000383ffff */
[----:B------:R-:W-:Y:S05]  /*19a00*/  BRA `(.L_x_8545) ;  /* 0xffffffbc00ec7947 */ /* 0x000fea000383ffff */
.L_x_8454:
        /* <DEDUP_REMOVED lines=8> */
.L_x_8547:
[----:B------:R-:W-:Y:S05]  /*19a90*/  BSYNC B1 ;  /* 0x0000000000017941 */ /* 0x000fea0003800000 */
.L_x_8546:
        /* <DEDUP_REMOVED lines=13> */
.L_x_8548:
        /* <DEDUP_REMOVED lines=17> */
.L_x_8549:
        /* <DEDUP_REMOVED lines=16> */
.L_x_8550:
        /* <DEDUP_REMOVED lines=19> */
.L_x_8551:
        /* <DEDUP_REMOVED lines=14> */
.L_x_8552:
        /* <DEDUP_REMOVED lines=16> */
.L_x_8553:
        /* <DEDUP_REMOVED lines=14> */
.L_x_8554:
[----:B------:R-:W-:Y:S05]  /*1a170*/  BRA `(.L_x_8555) ;  /* 0xffffffbc00587947 */ /* 0x000fea000383ffff */
.L_x_8462:
        /* <DEDUP_REMOVED lines=8> */
.L_x_8557:
[----:B------:R-:W-:Y:S05]  /*1a200*/  BSYNC B0 ;  /* 0x0000000000007941 */ /* 0x000fea0003800000 */
.L_x_8556:
        /* <DEDUP_REMOVED lines=9> */
.L_x_8558:
        /* <DEDUP_REMOVED lines=18> */
.L_x_8559:
[----:B------:R-:W-:Y:S02]  /*1a3c0*/  MOV R12, 0x2 ;  /* 0x00000002000c7802 */ /* 0x000fe40000000f00 */
[----:B------:R-:W-:-:S05]  /*1a3d0*/  SEL R4, R14, RZ, P1 ;  /* 0x000000ff0e047207 */ /* 0x000fca0000800000 */
[----:B------:R-:W-:-:S04]  /*1a3e0*/  IMAD.IADD R4, R17, 0x1, R4 ;  /* 0x0000000111047824 */ /* 0x000fc800078e0204 */
[----:B------:R-:W-:-:S07]  /*1a3f0*/  IMAD.MOV.U32 R13, RZ, RZ, R4 ;  /* 0x000000ffff0d7224 */ /* 0x000fce00078e0004 */
[----:B------:R-:W-:Y:S05]  /*1a400*/  WARPSYNC.COLLECTIVE R15, `(.L_x_8560) ;  /* 0x000000000f087348 */ /* 0x000fea0003c00000 */
[----:B------:R0:W1:Y:S02]  /*1a410*/  SHFL.UP P6, R14, R13, R12, R11 ;  /* 0x0400000c0d0e7389 */ /* 0x00006400000c000b */
[----:B01----:R-:W-:Y:S01]  /*1a420*/  ENDCOLLECTIVE ;  /* 0x000000000000791b */ /* 0x003fe20003800000 */
.L_x_8560:
[----:B------:R-:W-:Y:S01]  /*1a430*/  IMAD.MOV.U32 R12, RZ, RZ, 0x4 ;  /* 0x00000004ff0c7424 */ /* 0x000fe200078e00ff */
[----:B------:R-:W-:-:S05]  /*1a440*/  SEL R3, R14, RZ, P2 ;  /* 0x000000ff0e037207 */ /* 0x000fca0001000000 */
[----:B------:R-:W-:-:S04]  /*1a450*/  IMAD.IADD R6, R4, 0x1, R3 ;  /* 0x0000000104067824 */ /* 0x000fc800078e0203 */
[----:B------:R-:W-:-:S07]  /*1a460*/  IMAD.MOV.U32 R13, RZ, RZ, R6 ;  /* 0x000000ffff0d7224 */ /* 0x000fce00078e0006 */
[----:B------:R-:W-:Y:S05]  /*1a470*/  WARPSYNC.COLLECTIVE R15, `(.L_x_8561) ;  /* 0x000000000f087348 */ /* 0x000fea0003c00000 */
[----:B------:R0:W1:Y:S02]  /*1a480*/  SHFL.UP P6, R14, R13, R12, R11 ;  /* 0x0400000c0d0e7389 */ /* 0x00006400000c000b */
[----:B01----:R-:W-:Y:S01]  /*1a490*/  ENDCOLLECTIVE ;  /* 0x000000000000791b */ /* 0x003fe20003800000 */
.L_x_8561:
[----:B------:R-:W-:Y:S01]  /*1a4a0*/  IMAD.MOV.U32 R12, RZ, RZ, 0x8 ;  /* 0x00000008ff0c7424 */ /* 0x000fe200078e00ff */
[----:B------:R-:W-:-:S05]  /*1a4b0*/  SEL R3, R14, RZ, P3 ;  /* 0x000000ff0e037207 */ /* 0x000fca0001800000 */
[----:B------:R-:W-:-:S04]  /*1a4c0*/  IMAD.IADD R2, R6, 0x1, R3 ;  /* 0x0000000106027824 */ /* 0x000fc800078e0203 */
[----:B------:R-:W-:-:S07]  /*1a4d0*/  IMAD.MOV.U32 R13, RZ, RZ, R2 ;  /* 0x000000ffff0d7224 */ /* 0x000fce00078e0002 */
[----:B------:R-:W-:Y:S05]  /*1a4e0*/  WARPSYNC.COLLECTIVE R15, `(.L_x_8562) ;  /* 0x000000000f087348 */ /* 0x000fea0003c00000 */
[----:B------:R0:W1:Y:S02]  /*1a4f0*/  SHFL.UP P6, R14, R13, R12, R11 ;  /* 0x0400000c0d0e7389 */ /* 0x00006400000c000b */
[----:B01----:R-:W-:Y:S01]  /*1a500*/  ENDCOLLECTIVE ;  /* 0x000000000000791b */ /* 0x003fe20003800000 */
.L_x_8562:
[----:B------:R-:W-:Y:S01]  /*1a510*/  IMAD.MOV.U32 R12, RZ, RZ, 0x10 ;  /* 0x00000010ff0c7424 */ /* 0x000fe200078e00ff */
[----:B------:R-:W-:-:S05]  /*1a520*/  SEL R3, R14, RZ, P4 ;  /* 0x000000ff0e037207 */ /* 0x000fca0002000000 */
[----:B------:R-:W-:-:S04]  /*1a530*/  IMAD.IADD R3, R2, 0x1, R3 ;  /* 0x0000000102037824 */ /* 0x000fc800078e0203 */
[----:B------:R-:W-:-:S07]  /*1a540*/  IMAD.MOV.U32 R13, RZ, RZ, R3 ;  /* 0x000000ffff0d7224 */ /* 0x000fce00078e0003 */
[----:B------:R-:W-:Y:S05]  /*1a550*/  WARPSYNC.COLLECTIVE R15, `(.L_x_8563) ;  /* 0x000000000f087348 */ /* 0x000fea0003c00000 */
[----:B------:R0:W1:Y:S02]  /*1a560*/  SHFL.UP P6, R14, R13, R12, R11 ;  /* 0x0400000c0d0e7389 */ /* 0x00006400000c000b */
[----:B01----:R-:W-:Y:S01]  /*1a570*/  ENDCOLLECTIVE ;  /* 0x000000000000791b */ /* 0x003fe20003800000 */
.L_x_8563:
        /* <DEDUP_REMOVED lines=8> */
.L_x_8564:
[----:B------:R-:W-:Y:S05]  /*1a600*/  BRA `(.L_x_8565) ;  /* 0xffffffbc00ec7947 */ /* 0x000fea000383ffff */
.L_x_8467:
        /* <DEDUP_REMOVED lines=8> */
.L_x_8567:
[----:B------:R-:W-:Y:S05]  /*1a690*/  BSYNC B0 ;  /* 0x0000000000007941 */ /* 0x000fea0003800000 */
.L_x_8566:
        /* <DEDUP_REMOVED lines=8> */
.L_x_8568:
[----:B------:R-:W-:Y:S01]  /*1a720*/  IMAD.MOV.U32 R12, RZ, RZ, 0x4 ;  /* 0x00000004ff0c7424 */ /* 0x000fe200078e00ff */
[----:B------:R-:W-:-:S05]  /*1a730*/  SEL R2, R14, RZ, P2 ;  /* 0x000000ff0e027207 */ /* 0x000fca0001000000 */
[----:B------:R-:W-:-:S04]  /*1a740*/  IMAD.IADD R2, R13, 0x1, R2 ;  /* 0x000000010d027824 */ /* 0x000fc800078e0202 */
[----:B------:R-:W-:-:S07]  /*1a750*/  IMAD.MOV.U32 R13, RZ, RZ, R2 ;  /* 0x000000ffff0d7224 */ /* 0x000fce00078e0002 */
[----:B------:R-:W-:Y:S05]  /*1a760*/  WARPSYNC.COLLECTIVE R15, `(.L_x_8569) ;  /* 0x000000000f087348 */ /* 0x000fea0003c00000 */
[----:B------:R0:W1:Y:S02]  /*1a770*/  SHFL.UP P6, R14, R13, R12, R11 ;  /* 0x0400000c0d0e7389 */ /* 0x00006400000c000b */
[----:B01----:R-:W-:Y:S01]  /*1a780*/  ENDCOLLECTIVE ;  /* 0x000000000000791b */ /* 0x003fe20003800000 */
.L_x_8569:
[----:B------:R-:W-:Y:S01]  /*1a790*/  IMAD.MOV.U32 R12, RZ, RZ, 0x8 ;  /* 0x00000008ff0c7424 */ /* 0x000fe200078e00ff */
[----:B------:R-:W-:-:S05]  /*1a7a0*/  SEL R3, R14, RZ, P3 ;  /* 0x000000ff0e037207 */ /* 0x000fca0001800000 */
[----:B------:R-:W-:-:S04]  /*1a7b0*/  IMAD.IADD R3, R2, 0x1, R3 ;  /* 0x0000000102037824 */ /* 0x000fc800078e0203 */
[----:B------:R-:W-:-:S07]  /*1a7c0*/  IMAD.MOV.U32 R13, RZ, RZ, R3 ;  /* 0x000000ffff0d7224 */ /* 0x000fce00078e0003 */
[----:B------:R-:W-:Y:S05]  /*1a7d0*/  WARPSYNC.COLLECTIVE R15, `(.L_x_8570) ;  /* 0x000000000f087348 */ /* 0x000fea0003c00000 */
[----:B------:R0:W1:Y:S02]  /*1a7e0*/  SHFL.UP P6, R14, R13, R12, R11 ;  /* 0x0400000c0d0e7389 */ /* 0x00006400000c000b */
[----:B01----:R-:W-:Y:S01]  /*1a7f0*/  ENDCOLLECTIVE ;  /* 0x000000000000791b */ /* 0x003fe20003800000 */
.L_x_8570:
[----:B------:R-:W-:Y:S01]  /*1a800*/  IMAD.MOV.U32 R12, RZ, RZ, 0x10 ;  /* 0x00000010ff0c7424 */ /* 0x000fe200078e00ff */
[----:B------:R-:W-:-:S05]  /*1a810*/  SEL R4, R14, RZ, P4 ;  /* 0x000000ff0e047207 */ /* 0x000fca0002000000 */
[----:B------:R-:W-:-:S04]  /*1a820*/  IMAD.IADD R4, R3, 0x1, R4 ;  /* 0x0000000103047824 */ /* 0x000fc800078e0204 */
[----:B------:R-:W-:-:S07]  /*1a830*/  IMAD.MOV.U32 R13, RZ, RZ, R4 ;  /* 0x000000ffff0d7224 */ /* 0x000fce00078e0004 */
[----:B------:R-:W-:Y:S05]  /*1a840*/  WARPSYNC.COLLECTIVE R15, `(.L_x_8571) ;  /* 0x000000000f087348 */ /* 0x000fea0003c00000 */
[----:B------:R0:W1:Y:S02]  /*1a850*/  SHFL.UP P6, R14, R13, R12, R11 ;  /* 0x0400000c0d0e7389 */ /* 0x00006400000c000b */
[----:B01----:R-:W-:Y:S01]  /*1a860*/  ENDCOLLECTIVE ;  /* 0x000000000000791b */ /* 0x003fe20003800000 */
.L_x_8571:
        /* <DEDUP_REMOVED lines=8> */
.L_x_8572:
[----:B------:R-:W-:Y:S05]  /*1a8f0*/  BRA `(.L_x_8573) ;  /* 0xffffffbc00cc7947 */ /* 0x000fea000383ffff */
.L_x_8469:
[----:B------:R-:W-:Y:S01]  /*1a900*/  BSSY B0, `(.L_x_8574) ;  /* 0x0000006000007945 */ /* 0x000fe20003800000 */
[----:B------:R-:W-:Y:S01]  /*1a910*/  PLOP3.LUT P6, PT, P6, PT, PT, 0x8, 0x0 ;  /* 0x000000000000781c */ /* 0x000fe200037ce170 */
[----:B------:R-:W-:-:S12]  /*1a920*/  IMAD.MOV.U32 R15, RZ, RZ, -0x1 ;  /* 0xffffffffff0f7424 */ /* 0x000fd800078e00ff */
[----:B01----:R-:W-:Y:S05]  /*1a930*/  WARPSYNC.COLLECTIVE R15, `(.L_x_8575) ;  /* 0x000000000f087348 */ /* 0x003fea0003c00000 */
[----:B------:R-:W-:Y:S01]  /*1a940*/  VOTE.ANY R14, PT, P6 ;  /* 0x00000000000e7806 */ /* 0x000fe200030e0100 */
[----:B01----:R-:W-:Y:S06]  /*1a950*/  ENDCOLLECTIVE ;  /* 0x000000000000791b */ /* 0x003fec0003800000 */
.L_x_8575:
[----:B------:R-:W-:Y:S05]  /*1a960*/  BSYNC B0 ;  /* 0x0000000000007941 */ /* 0x000fea0003800000 */
.L_x_8574:
        /* <DEDUP_REMOVED lines=9> */
.L_x_8576:
[----:B------:R-:W-:Y:S01]  /*1aa00*/  IMAD.MOV.U32 R17, RZ, RZ, R14 ;  /* 0x000000ffff117224 */ /* 0x000fe200078e000e */
[----:B------:R-:W-:Y:S06]  /*1aa10*/  BRA `(.L_x_8577) ;  /* 0xffffffbc00bc7947 */ /* 0x000fec000383ffff */
.L_x_8471:
[----:B------:R-:W-:Y:S01]  /*1aa20*/  BSSY B0, `(.L_x_8578) ;  /* 0x0000007000007945 */ /* 0x000fe20003800000 */
[----:B------:R-:W-:Y:S02]  /*1aa30*/  IMAD.MOV.U32 R13, RZ, RZ, R2 ;  /* 0x000000ffff0d7224 */ /* 0x000fe400078e0002 */
[----:B------:R-:W-:Y:S02]  /*1aa40*/  IMAD.MOV.U32 R11, RZ, RZ, 0x1f ;  /* 0x0000001fff0b7424 */ /* 0x000fe400078e00ff */
[----:B------:R-:W-:-:S07]  /*1aa50*/  IMAD.MOV.U32 R15, RZ, RZ, -0x1 ;  /* 0xffffffffff0f7424 */ /* 0x000fce00078e00ff */
[----:B0123--:R-:W-:Y:S05]  /*1aa60*/  WARPSYNC.COLLECTIVE R15, `(.L_x_8579) ;  /* 0x000000000f087348 */ /* 0x00ffea0003c00000 */
[----:B------:R4:W0:Y:S02]  /*1aa70*/  SHFL.IDX P6, R14, R13, R12, R11 ;  /* 0x0000000c0d0e7389 */ /* 0x00082400000c000b */
[----:B01234-:R-:W-:Y:S01]  /*1aa80*/  ENDCOLLECTIVE ;  /* 0x000000000000791b */ /* 0x01ffe20003800000 */
.L_x_8579:
[----:B------:R-:W-:Y:S05]  /*1aa90*/  BSYNC B0 ;  /* 0x0000000000007941 */ /* 0x000fea0003800000 */
.L_x_8578:
[----:B------:R-:W-:Y:S05]  /*1aaa0*/  BRA `(.L_x_8470) ;  /* 0xffffffbc00b47947 */ /* 0x000fea000383ffff */
.L_x_8475:
[----:B------:R0:W0:Y:S02]  /*1aab0*/  SYNCS.PHASECHK.TRANS64.TRYWAIT P0, [R7+URZ+0x38820], R0 ;  /* 0x03882000070075a7 */ /* 0x000024000800017f */
[----:B0-----:R-:W-:Y:S05]  /*1aac0*/  @!P0 NANOSLEEP.SYNCS 0x989680 ;  /* 0x009896800000895d */ /* 0x001fea0003900000 */
[----:B------:R-:W0:Y:S02]  /*1aad0*/  @!P0 SYNCS.PHASECHK.TRANS64 P0, [R7+URZ+0x38820], R0 ;  /* 0x03882000070085a7 */ /* 0x000e24000800007f */
[----:B0-----:R-:W-:Y:S05]  /*1aae0*/  @!P0 BRA `(.L_x_8475) ;  /* 0xfffffffc00f08947 */ /* 0x001fea000383ffff */
[----:B------:R-:W-:Y:S05]  /*1aaf0*/  BRA `(.L_x_8580) ;  /* 0xffffffc4002c7947 */ /* 0x000fea000383ffff */
.L_x_8476:
        /* <DEDUP_REMOVED lines=11> */
.L_x_8582:
[----:B------:R-:W-:Y:S05]  /*1abb0*/  BSYNC B0 ;  /* 0x0000000000007941 */ /* 0x000fea0003800000 */
.L_x_8581:
[----:B------:R-:W-:Y:S05]  /*1abc0*/  BRA `(.L_x_8583) ;  /* 0xffffffc400147947 */ /* 0x000fea000383ffff */
.L_x_8479:
[----:B------:R-:W-:Y:S01]  /*1abd0*/  BSSY B1, `(.L_x_8584) ;  /* 0x0000006000017945 */ /* 0x000fe20003800000 */
[----:B------:R-:W-:-:S07]  /*1abe0*/  IMAD.MOV.U32 R15, RZ, RZ, -0x1 ;  /* 0xffffffffff0f7424 */ /* 0x000fce00078e00ff */
[----:B-1234-:R-:W-:Y:S05]  /*1abf0*/  WARPSYNC.COLLECTIVE R15, `(.L_x_8585) ;  /* 0x000000000f0c7348 */ /* 0x01efea0003c00000 */
[----:B------:R-:W-:Y:S02]  /*1ac00*/  ELECT P6, UR62, PT ;  /* 0x00000000003e782f */ /* 0x000fe400038c0000 */
[----:B------:R-:W-:Y:S01]  /*1ac10*/  MOV R14, UR62 ;  /* 0x0000003e000e7c02 */ /* 0x000fe20008000f00 */
[----:B-1234-:R-:W-:Y:S10]  /*1ac20*/  ENDCOLLECTIVE ;  /* 0x000000000000791b */ /* 0x01eff40003800000 */
.L_x_8585:
[----:B------:R-:W-:Y:S05]  /*1ac30*/  BSYNC B1 ;  /* 0x0000000000017941 */ /* 0x000fea0003800000 */
.L_x_8584:
[----:B------:R-:W-:Y:S05]  /*1ac40*/  BRA `(.L_x_8586) ;  /* 0xffffffc4000c7947 */ /* 0x000fea000383ffff */
.L_x_8481:
[----:B------:R0:W0:Y:S02]  /*1ac50*/  SYNCS.PHASECHK.TRANS64.TRYWAIT P1, [R5+URZ+0x38840], R0 ;  /* 0x03884000050075a7 */ /* 0x000024000802017f */
[----:B0-----:R-:W-:Y:S05]  /*1ac60*/  @!P1 NANOSLEEP.SYNCS 0x989680 ;  /* 0x009896800000995d */ /* 0x001fea0003900000 */
[----:B------:R-:W0:Y:S02]  /*1ac70*/  @!P1 SYNCS.PHASECHK.TRANS64 P1, [R5+URZ+0x38840], R0 ;  /* 0x03884000050095a7 */ /* 0x000e24000802007f */
[----:B0-----:R-:W-:Y:S05]  /*1ac80*/  @!P1 BRA `(.L_x_8481) ;  /* 0xfffffffc00f09947 */ /* 0x001fea000383ffff */
[----:B------:R-:W-:Y:S05]  /*1ac90*/  BRA `(.L_x_8587) ;  /* 0xffffffc4002c7947 */ /* 0x000fea000383ffff */
.L_x_8483:
[----:B------:R0:W0:Y:S02]  /*1aca0*/  SYNCS.PHASECHK.TRANS64.TRYWAIT P1, [R3+URZ+0x38840], R2 ;  /* 0x03884002030075a7 */ /* 0x000024000802017f */
[----:B0-----:R-:W-:Y:S05]  /*1acb0*/  @!P1 NANOSLEEP.SYNCS 0x989680 ;  /* 0x009896800000995d */ /* 0x001fea0003900000 */
[----:B------:R-:W0:Y:S02]  /*1acc0*/  @!P1 SYNCS.PHASECHK.TRANS64 P1, [R3+URZ+0x38840], R2 ;  /* 0x03884002030095a7 */ /* 0x000e24000802007f */
[----:B0-----:R-:W-:Y:S05]  /*1acd0*/  @!P1 BRA `(.L_x_8483) ;  /* 0xfffffffc00f09947 */ /* 0x001fea000383ffff */
[----:B------:R-:W-:Y:S05]  /*1ace0*/  BRA `(.L_x_8588) ;  /* 0xffffffc400387947 */ /* 0x000fea000383ffff */
.L_x_8485:
[----:B------:R0:W0:Y:S02]  /*1acf0*/  SYNCS.PHASECHK.TRANS64.TRYWAIT P1, [R5+URZ+0x38860], R0 ;  /* 0x03886000050075a7 */ /* 0x000024000802017f */
[----:B0-----:R-:W-:Y:S05]  /*1ad00*/  @!P1 NANOSLEEP.SYNCS 0x989680 ;  /* 0x009896800000995d */ /* 0x001fea0003900000 */
[----:B------:R-:W0:Y:S02]  /*1ad10*/  @!P1 SYNCS.PHASECHK.TRANS64 P1, [R5+URZ+0x38860], R0 ;  /* 0x03886000050095a7 */ /* 0x000e24000802007f */
[----:B0-----:R-:W-:Y:S05]  /*1ad20*/  @!P1 BRA `(.L_x_8485) ;  /* 0xfffffffc00f09947 */ /* 0x001fea000383ffff */
[----:B------:R-:W-:Y:S05]  /*1ad30*/  BRA `(.L_x_8589) ;  /* 0xffffffc400347947 */ /* 0x000fea000383ffff */
.L_x_8590:
        /* <DEDUP_REMOVED lines=12> */
.L_x_15660:


//--------------------- .text._ZN7cutlass13device_kernelIN5flash11enable_sm90INS1_16FlashAttnFwdSm90INS1_25CollectiveMainloopFwdSm90ILi2EN4cute5tupleIJNS5_1CILi1EEES8_S8_EEENS6_IJNS7_ILi64EEESA_SA_EEELi512ENS_6half_tEfNS_4arch4Sm90ELb1ELb0ELb1ELb1ELb1ELb1ELb1ELb0ELb0ELb1ELb0ELb0EEENS1_21CollectiveEpilogueFwdINS6_IJSA_NS7_ILi512EEESA_EEES9_SC_SE_Li256ELb1ELb1ELb0ELb0EEENS1_36VarlenDynamicPersistentTileSchedulerILi64ELi64ELi256ELi128ELb0ELb1ELb1ELb1ELb1ELb1EEEEEEEEEvNT_6ParamsE --------------------------
	.section	.text._ZN7cutlass13device_kernelIN5flash11enable_sm90INS1_16FlashAttnFwdSm90INS1_25CollectiveMainloopFwdSm90ILi2EN4cute5tupleIJNS5_1CILi1EEES8_S8_EEENS6_IJNS7_ILi64EEESA_SA_EEELi512ENS_6half_tEfNS_4arch4Sm90ELb1ELb0ELb1ELb1ELb1ELb1ELb1ELb0ELb0ELb1ELb0ELb0EEENS1_21CollectiveEpilogueFwdINS6_IJSA_NS7_ILi512EEESA_EEES9_SC_SE_Li256ELb1ELb1ELb0ELb0EEENS1_36VarlenDynamicPersistentTileSchedulerILi64ELi64ELi256ELi128ELb0ELb1ELb1ELb1ELb1ELb1EEEEEEEEEvNT_6ParamsE,"ax",@progbits
	.align	128
.text._ZN7cutlass13device_kernelIN5flash11enable_sm90INS1_16FlashAttnFwdSm90INS1_25CollectiveMainloopFwdSm90ILi2EN4cute5tupleIJNS5_1CILi1EEES8_S8_EEENS6_IJNS7_ILi64EEESA_SA_EEELi512ENS_6half_tEfNS_4arch4Sm90ELb1ELb0ELb1ELb1ELb1ELb1ELb1ELb0ELb0ELb1ELb0ELb0EEENS1_21CollectiveEpilogueFwdINS6_IJSA_NS7_ILi512EEESA_EEES9_SC_SE_Li256ELb1ELb1ELb0ELb0EEENS1_36VarlenDynamicPersistentTileSchedulerILi64ELi64ELi256ELi128ELb0ELb1ELb1ELb1ELb1ELb1EEEEEEEEEvNT_6ParamsE:
        .type           _ZN7cutlass13device_kernelIN5flash11enable_sm90INS1_16FlashAttnFwdSm90INS1_25CollectiveMainloopFwdSm90ILi2EN4cute5tupleIJNS5_1CILi1EEES8_S8_EEENS6_IJNS7_ILi64EEESA_SA_EEELi512ENS_6half_tEfNS_4arch4Sm90ELb1ELb0ELb1ELb1ELb1ELb1ELb1ELb0ELb0ELb1ELb0ELb0EEENS1_21CollectiveEpilogueFwdINS6_IJSA_NS7_ILi512EEESA_EEES9_SC_SE_Li256ELb1ELb1ELb0ELb0EEENS1_36VarlenDynamicPersistentTileSchedulerILi64ELi64ELi256ELi128ELb0ELb1ELb1ELb1ELb1ELb1EEEEEEEEEvNT_6ParamsE,@function
        .size           _ZN7cutlass13device_kernelIN5flash11enable_sm90INS1_16FlashAttnFwdSm90INS1_25CollectiveMainloopFwdSm90ILi2EN4cute5tupleIJNS5_1CILi1EEES8_S8_EEENS6_IJNS7_ILi64EEESA_SA_EEELi512ENS_6half_tEfNS_4arch4Sm90ELb1ELb0ELb1ELb1ELb1ELb1ELb1ELb0ELb0ELb1ELb0ELb0EEENS1_21CollectiveEpilogueFwdINS6_IJSA_NS7_ILi512EEESA_EEES9_SC_SE_Li256ELb1ELb1ELb0ELb0EEENS1_36VarlenDynamicPersistentTileSchedulerILi64ELi64ELi256ELi128ELb0ELb1ELb1ELb1ELb1ELb1EEEEEEEEEvNT_6ParamsE,(.L_x_15661 - _ZN7cutlass13device_kernelIN5flash11enable_sm90INS1_16FlashAttnFwdSm90INS1_25CollectiveMainloopFwdSm90ILi2EN4cute5tupleIJNS5_1CILi1EEES8_S8_EEENS6_IJNS7_ILi64EEESA_SA_EEELi512ENS_6half_tEfNS_4arch4Sm90ELb1ELb0ELb1ELb1ELb1ELb1ELb1ELb0ELb0ELb1ELb0ELb0EEENS1_21CollectiveEpilogueFwdINS6_IJSA_NS7_ILi512EEESA_EEES9_SC_SE_Li256ELb1ELb1ELb0ELb0EEENS1_36VarlenDynamicPersistentTileSchedulerILi64ELi64ELi256ELi128ELb0ELb1ELb1ELb1ELb1ELb1EEEEEEEEEvNT_6ParamsE)
        .other          _ZN7cutlass13device_kernelIN5flash11enable_sm90INS1_16FlashAttnFwdSm90INS1_25CollectiveMainloopFwdSm90ILi2EN4cute5tupleIJNS5_1CILi1EEES8_S8_EEENS6_IJNS7_ILi64EEESA_SA_EEELi512ENS_6half_tEfNS_4arch4Sm90ELb1ELb0ELb1ELb1ELb1ELb1ELb1ELb0ELb0ELb1ELb0ELb0EEENS1_21CollectiveEpilogueFwdINS6_IJSA_NS7_ILi512EEESA_EEES9_SC_SE_Li256ELb1ELb1ELb0ELb0EEENS1_36VarlenDynamicPersistentTileSchedulerILi64ELi64ELi256ELi128ELb0ELb1ELb1ELb1ELb1ELb1EEEEEEEEEvNT_6ParamsE,@"STO_CUDA_ENTRY STV_DEFAULT"
_ZN7cutlass13device_kernelIN5flash11enable_sm90INS1_16FlashAttnFwdSm90INS1_25CollectiveMainloopFwdSm90ILi2EN4cute5tupleIJNS5_1CILi1EEES8_S8_EEENS6_IJNS7_ILi64EEESA_SA_EEELi512ENS_6half_tEfNS_4arch4Sm90ELb1ELb0ELb1ELb1ELb1ELb1ELb1ELb0ELb0ELb1ELb0ELb0EEENS1_21CollectiveEpilogueFwdINS6_IJSA_NS7_ILi512EEESA_EEES9_SC_SE_Li256ELb1ELb1ELb0ELb0EEENS1_36VarlenDynamicPersistentTileSchedulerILi64ELi64ELi256ELi128ELb0ELb1ELb1ELb1ELb1ELb1EEEEEEEEEvNT_6ParamsE:
        /* <DEDUP_REMOVED lines=17> */
.L_x_8592:
[----:B------:R-:W-:Y:S05]  /*0110*/  BSYNC B0 ;  /* 0x0000000000007941 */ /* 0x000fea0003800000 */
.L_x_8591:
        /* <DEDUP_REMOVED lines=39> */
.L_x_8593:
        /* <DEDUP_REMOVED lines=22> */
.L_x_8594:
        /* <DEDUP_REMOVED lines=18> */
.L_x_8595:
        /* <DEDUP_REMOVED lines=22> */
.L_x_8596:
        /* <DEDUP_REMOVED lines=22> */
.L_x_8597:
        /* <DEDUP_REMOVED lines=9> */
.L_x_8600:
[----:B------:R-:W-:-:S08]  /*0960*/  NOP ;  /* 0x0000000000007918 */ /* 0x000fd00000000000 */
[----:B------:R-:W0:Y:S02]  /*0970*/  USETMAXREG.TRY_ALLOC.CTAPOOL UP0, 0xe8 ;  /* 0x000000e8000079c8 */ /* 0x000e240008000600 */
[----:B0-----:R-:W-:-:S13]  /*0980*/  PLOP3.LUT P0, PT, PT, PT, UP0, 0x80, 0x0 ;  /* 0x000000000000781c */ /* 0x001fda0003f0f008 */
[----:B------:R-:W-:Y:S05]  /*0990*/  @!P0 BRA `(.L_x_8600) ;  /* 0xfffffffc00f08947 */ /* 0x000fea000383ffff */
[----:B------:R-:W-:Y:S01]  /*09a0*/  SHF.R.U32.HI R2, RZ, 0x7, R0 ;  /* 0x00000007ff027819 */ /* 0x000fe20000011600 */
[----:B------:R-:W0:Y:S01]  /*09b0*/  S2UR UR4, SR_CgaCtaId ;  /* 0x00000000000479c3 */ /* 0x000e220000008800 */
[----:B------:R-:W-:Y:S02]  /*09c0*/  MOV R18, 0x400 ;  /* 0x0000040000127802 */ /* 0x000fe40000000f00 */
[----:B------:R-:W-:-:S13]  /*09d0*/  ISETP.NE.AND P0, PT, R2, 0x1, PT ;  /* 0x000000010200780c */ /* 0x000fda0003f05270 */
        /* <DEDUP_REMOVED lines=12> */
[----:B------:R-:W-:Y:S02]  /*0aa0*/  VIADD R16, R0, 0xffffff80 ;  /* 0xffffff8000107836 */ /* 0x000fe40000000000 */
[----:B------:R-:W-:Y:S02]  /*0ab0*/  IMAD.MOV.U32 R229, RZ, RZ, 0x20 ;  /* 0x00000020ffe57424 */ /* 0x000fe400078e00ff */
[----:B------:R-:W-:Y:S01]  /*0ac0*/  IMAD.MOV.U32 R185, RZ, RZ, RZ ;  /* 0x000000ffffb97224 */ /* 0x000fe200078e00ff */
[----:B------:R-:W-:Y:S01]  /*0ad0*/  SHF.R.S32.HI R0, RZ, 0x1f, R16 ;  /* 0x0000001fff007819 */ /* 0x000fe20000011410 */
[----:B------:R-:W-:Y:S02]  /*0ae0*/  IMAD.MOV.U32 R190, RZ, RZ, RZ ;  /* 0x000000ffffbe7224 */ /* 0x000fe400078e00ff */
[----:B------:R-:W-:Y:S01]  /*0af0*/  IMAD.MOV.U32 R23, RZ, RZ, RZ ;  /* 0x000000ffff177224 */ /* 0x000fe200078e00ff */
[----:B------:R-:W-:-:S02]  /*0b00*/  LEA.HI R2, R0, R16, RZ, 0x7 ;  /* 0x0000001000027211 */ /* 0x000fc400078f38ff */
        /* <DEDUP_REMOVED lines=14> */
[----:B------:R-:W-:Y:S02]  /*0bf0*/  LEA.HI R9, R7, R8, RZ, 0x3 ;  /* 0x0000000807097211 */ /* 0x000fe400078f18ff */
[----:B------:R-:W-:Y:S02]  /*0c00*/  LOP3.LUT R13, R6, 0x1ffffffe, RZ, 0xc0, !PT ;  /* 0x1ffffffe060d7812 */ /* 0x000fe400078ec0ff */
[--C-:B------:R-:W-:Y:S02]  /*0c10*/  SHF.R.S32.HI R6, RZ, 0x2, R5.reuse ;  /* 0x00000002ff067819 */ /* 0x100fe40000011405 */
[----:B------:R-:W-:Y:S01]  /*0c20*/  SHF.R.S32.HI R7, RZ, 0x1f, R5 ;  /* 0x0000001fff077819 */ /* 0x000fe20000011405 */
[----:B------:R-:W-:Y:S01]  /*0c30*/  IMAD.IADD R13, R10, 0x1, -R13 ;  /* 0x000000010a0d7824 */ /* 0x000fe200078e0a0d */
[----:B------:R-:W-:Y:S02]  /*0c40*/  SHF.R.S32.HI R14, RZ, 0x7, R2 ;  /* 0x00000007ff0e7819 */ /* 0x000fe40000011402 */
[----:B------:R-:W-:Y:S01]  /*0c50*/  LOP3.LUT R12, R12, 0x3ffffc, RZ, 0xc0, !PT ;  /* 0x003ffffc0c0c7812 */ /* 0x000fe200078ec0ff */
[----:B------:R-:W-:Y:S01]  /*0c60*/  IMAD.SHL.U32 R13, R13, 0x8, RZ ;  /* 0x000000080d0d7824 */ /* 0x000fe200078e00ff */
[----:B------:R-:W-:Y:S01]  /*0c70*/  LEA.HI R7, R7, R6, RZ, 0x3 ;  /* 0x0000000607077211 */ /* 0x000fe200078f18ff */
[----:B------:R-:W-:Y:S01]  /*0c80*/  IMAD R15, R14, 0x100, R8 ;  /* 0x000001000e0f7824 */ /* 0x000fe200078e0208 */
[----:B------:R-:W-:Y:S01]  /*0c90*/  LOP3.LUT R11, R9, 0xfffffff8, RZ, 0xc0, !PT ;  /* 0xfffffff8090b7812 */ /* 0x000fe200078ec0ff */
[----:B------:R-:W-:Y:S01]  /*0ca0*/  IMAD.IADD R12, R20, 0x1, -R12 ;  /* 0x00000001140c7824 */ /* 0x000fe200078e0a0c */
[----:B------:R-:W-:Y:S01]  /*0cb0*/  LOP3.LUT R7, R7, 0xfffffff8, RZ, 0xc0, !PT ;  /* 0xfffffff807077812 */ /* 0x000fe200078ec0ff */
[----:B------:R-:W-:Y:S01]  /*0cc0*/  IMAD.SHL.U32 R9, R9, 0x40, RZ ;  /* 0x0000004009097824 */ /* 0x000fe200078e00ff */
[----:B------:R-:W-:Y:S01]  /*0cd0*/  LEA.HI R4, R4, R3, RZ, 0x5 ;  /* 0x0000000304047211 */ /* 0x000fe200078f28ff */
[----:B------:R-:W-:Y:S01]  /*0ce0*/  IMAD R12, R12, 0x10, R15 ;  /* 0x000000100c0c7824 */ /* 0x000fe200078e020f */
[----:B------:R-:W-:Y:S01]  /*0cf0*/  LEA.HI R2, R2, R14, RZ, 0x1 ;  /* 0x0000000e02027211 */ /* 0x000fe200078f08ff */
[----:B------:R-:W-:Y:S01]  /*0d00*/  IMAD.IADD R7, R6, 0x1, -R7 ;  /* 0x0000000106077824 */ /* 0x000fe200078e0a07 */
[----:B------:R-:W-:Y:S01]  /*0d10*/  SHF.R.S32.HI R4, RZ, 0x5, R4 ;  /* 0x00000005ff047819 */ /* 0x000fe20000011404 */
[----:B------:R-:W-:Y:S01]  /*0d20*/  IMAD.IADD R11, R8, 0x1, -R11 ;  /* 0x00000001080b7824 */ /* 0x000fe200078e0a0b */
[----:B------:R-:W-:Y:S01]  /*0d30*/  LOP3.LUT R9, R9, 0x7ffffe00, RZ, 0xc0, !PT ;  /* 0x7ffffe0009097812 */ /* 0x000fe200078ec0ff */
[----:B------:R-:W-:Y:S01]  /*0d40*/  IMAD.U32 R6, R12, 0x40, R13 ;  /* 0x000000400c067824 */ /* 0x000fe200078e000d */
[----:B------:R-:W-:Y:S01]  /*0d50*/  LEA R194, R4, R7, 0x4 ;  /* 0x0000000704c27211 */ /* 0x000fe200078e20ff */
[C---:B------:R-:W-:Y:S01]  /*0d60*/  IMAD.SHL.U32 R8, R11.reuse, 0x40, RZ ;  /* 0x000000400b087824 */ /* 0x040fe200078e00ff */
[----:B------:R-:W-:Y:S01]  /*0d70*/  LOP3.LUT R2, R2, 0xfffffe, RZ, 0xc0, !PT ;  /* 0x00fffffe02027812 */ /* 0x000fe200078ec0ff */
[----:B------:R-:W-:Y:S01]  /*0d80*/  IMAD R9, R20, 0x400, R9 ;  /* 0x0000040014097824 */ /* 0x000fe200078e0209 */
[----:B------:R0:W-:Y:S01]  /*0d90*/  STL [R1+0x74], R6 ;  /* 0x0000740601007387 */ /* 0x0001e20000100800 */
[----:B------:R-:W-:-:S02]  /*0da0*/  R2P PR, R11, 0x6 ;  /* 0x000000060b007804 */ /* 0x000fc40000000000 */
[----:B------:R-:W-:Y:S01]  /*0db0*/  LOP3.LUT R8, R8, 0x1c0, RZ, 0xc0, !PT ;  /* 0x000001c008087812 */ /* 0x000fe200078ec0ff */
[----:B------:R-:W-:Y:S01]  /*0dc0*/  IMAD.IADD R2, R14, 0x1, -R2 ;  /* 0x000000010e027824 */ /* 0x000fe200078e0a02 */
[----:B------:R-:W-:Y:S01]  /*0dd0*/  STL [R1+0x5c], RZ ;  /* 0x00005cff01007387 */ /* 0x000fe20000100800 */
[----:B------:R-:W-:Y:S02]  /*0de0*/  SEL R229, R229, 0xffffffe0, !P1 ;  /* 0xffffffe0e5e57807 */ /* 0x000fe40004800000 */
[----:B------:R-:W-:Y:S01]  /*0df0*/  LOP3.LUT R13, R8, 0x8, R13, 0xf8, !PT ;  /* 0x00000008080d7812 */ /* 0x000fe200078ef80d */
[----:B------:R-:W-:Y:S01]  /*0e00*/  IMAD.SHL.U32 R226, R2, 0x100, RZ ;  /* 0x0000010002e27824 */ /* 0x000fe200078e00ff */
[----:B0-----:R-:W-:Y:S02]  /*0e10*/  LOP3.LUT R6, R5, 0x7ffffffc, RZ, 0xc0, !PT ;  /* 0x7ffffffc05067812 */ /* 0x001fe400078ec0ff */
[----:B------:R-:W-:-:S03]  /*0e20*/  SHF.R.U32.HI R8, RZ, 0x3, R8 ;  /* 0x00000003ff087819 */ /* 0x000fc60000011608 */
[----:B------:R-:W-:Y:S01]  /*0e30*/  IMAD.IADD R6, R3, 0x1, -R6 ;  /* 0x0000000103067824 */ /* 0x000fe200078e0a06 */
[CC--:B------:R-:W-:Y:S02]  /*0e40*/  LEA.HI R3, R0.reuse, R16.reuse, RZ, 0x3 ;  /* 0x0000001000037211 */ /* 0x0c0fe400078f18ff */
[----:B------:R-:W-:Y:S01]  /*0e50*/  LEA.HI R0, R0, R16, RZ, 0x2 ;  /* 0x0000001000007211 */ /* 0x000fe200078f10ff */
[----:B------:R-:W-:Y:S01]  /*0e60*/  IMAD.SHL.U32 R193, R6, 0x2, RZ ;  /* 0x0000000206c17824 */ /* 0x000fe200078e00ff */
[----:B------:R-:W-:Y:S02]  /*0e70*/  SHF.R.S32.HI R4, RZ, 0x3, R3 ;  /* 0x00000003ff047819 */ /* 0x000fe40000011403 */
[--C-:B------:R-:W-:Y:S02]  /*0e80*/  SHF.R.S32.HI R191, RZ, 0x2, R0.reuse ;  /* 0x00000002ffbf7819 */ /* 0x100fe40000011400 */
[----:B------:R-:W-:Y:S02]  /*0e90*/  SHF.R.S32.HI R4, RZ, 0x1f, R0 ;  /* 0x0000001fff047819 */ /* 0x000fe40000011400 */
[----:B------:R-:W-:-:S02]  /*0ea0*/  LOP3.LUT R8, R13, R8, RZ, 0x3c, !PT ;  /* 0x000000080d087212 */ /* 0x000fc400078e3cff */
[----:B------:R-:W-:Y:S02]  /*0eb0*/  LOP3.LUT R3, R3, 0xfffffff8, RZ, 0xc0, !PT ;  /* 0xfffffff803037812 */ /* 0x000fe400078ec0ff */
[----:B------:R-:W-:Y:S01]  /*0ec0*/  LOP3.LUT R0, R0, 0xfffffffc, RZ, 0xc0, !PT ;  /* 0xfffffffc00007812 */ /* 0x000fe200078ec0ff */
[----:B------:R-:W-:Y:S01]  /*0ed0*/  IMAD.IADD R9, R9, 0x1, R8 ;  /* 0x0000000109097824 */ /* 0x000fe200078e0208 */
[----:B------:R-:W-:Y:S01]  /*0ee0*/  LEA.HI R4, R4, R191, RZ, 0x3 ;  /* 0x000000bf04047211 */ /* 0x000fe200078f18ff */
[C---:B------:R-:W-:Y:S02]  /*0ef0*/  IMAD.IADD R10, R16.reuse, 0x1, -R3 ;  /* 0x00000001100a7824 */ /* 0x040fe400078e0a03 */
[----:B------:R-:W-:Y:S01]  /*0f00*/  IMAD.IADD R7, R16, 0x1, -R0 ;  /* 0x0000000110077824 */ /* 0x000fe200078e0a00 */
[----:B------:R-:W-:Y:S01]  /*0f10*/  LOP3.LUT R4, R4, 0xfffffff8, RZ, 0xc0, !PT ;  /* 0xfffffff804047812 */ /* 0x000fe200078ec0ff */
[----:B------:R-:W-:Y:S02]  /*0f20*/  VIADD R8, R191, 0x20 ;  /* 0x00000020bf087836 */ /* 0x000fe40000000000 */
[----:B------:R-:W-:Y:S01]  /*0f30*/  IMAD.SHL.U32 R210, R10, 0x8, RZ ;  /* 0x000000080ad27824 */ /* 0x000fe200078e00ff */
[C---:B------:R-:W-:Y:S01]  /*0f40*/  LEA.HI R0, R7.reuse, R7, RZ, 0x1 ;  /* 0x0000000707007211 */ /* 0x040fe200078f08ff */
[----:B------:R-:W-:Y:S01]  /*0f50*/  IMAD.SHL.U32 R16, R7, 0x8, RZ ;  /* 0x0000000807107824 */ /* 0x000fe200078e00ff */
[----:B------:R-:W-:Y:S01]  /*0f60*/  SHF.R.S32.HI R5, RZ, 0x1f, R8 ;  /* 0x0000001fff057819 */ /* 0x000fe20000011408 */
[----:B------:R-:W-:Y:S01]  /*0f70*/  IMAD.SHL.U32 R3, R8, 0x40, RZ ;  /* 0x0000004008037824 */ /* 0x000fe200078e00ff */
[----:B------:R-:W-:Y:S01]  /*0f80*/  LOP3.LUT R0, R0, 0x1ffffffe, RZ, 0xc0, !PT ;  /* 0x1ffffffe00007812 */ /* 0x000fe200078ec0ff */
[C---:B------:R-:W-:Y:S01]  /*0f90*/  VIADD R36, R210.reuse, 0x80 ;  /* 0x00000080d2247836 */ /* 0x040fe20000000000 */
[----:B------:R-:W-:Y:S01]  /*0fa0*/  LEA.HI R5, R5, R8, RZ, 0x3 ;  /* 0x0000000805057211 */ /* 0x000fe200078f18ff */
[----:B------:R-:W-:Y:S01]  /*0fb0*/  IMAD.SHL.U32 R188, R7, 0x4, RZ ;  /* 0x0000000407bc7824 */ /* 0x000fe200078e00ff */
[C---:B------:R-:W-:Y:S01]  /*0fc0*/  IADD3 R33, R210.reuse, 0x140, RZ ;  /* 0x00000140d2217810 */ /* 0x040fe20007ffe0ff */
[----:B------:R-:W-:Y:S01]  /*0fd0*/  VIADD R35, R210, 0xc0 ;  /* 0x000000c0d2237836 */ /* 0x000fe20000000000 */
[----:B------:R-:W-:Y:S01]  /*0fe0*/  SHF.R.S32.HI R38, RZ, 0x1f, R36 ;  /* 0x0000001fff267819 */ /* 0x000fe20000011424 */
[C---:B------:R-:W-:Y:S01]  /*0ff0*/  VIADD R225, R16.reuse, 0x40 ;  /* 0x0000004010e17836 */ /* 0x040fe20000000000 */
[----:B------:R-:W-:Y:S01]  /*1000*/  IADD3 R223, R16, 0x80, RZ ;  /* 0x0000008010df7810 */ /* 0x000fe20007ffe0ff */
[----:B------:R-:W-:Y:S01]  /*1010*/  VIADD R34, R210, 0x100 ;  /* 0x00000100d2227836 */ /* 0x000fe20000000000 */
[----:B------:R-:W-:Y:S01]  /*1020*/  SHF.R.S32.HI R36, RZ, 0x1f, R35 ;  /* 0x0000001fff247819 */ /* 0x000fe20000011423 */
[----:B------:R-:W-:Y:S01]  /*1030*/  IMAD.IADD R192, R191, 0x1, -R4 ;  /* 0x00000001bfc07824 */ /* 0x000fe200078e0a04 */
[----:B------:R-:W-:Y:S01]  /*1040*/  LOP3.LUT R4, R3, 0x1c0, RZ, 0xc0, !PT ;  /* 0x000001c003047812 */ /* 0x000fe200078ec0ff */
[----:B------:R-:W-:Y:S01]  /*1050*/  VIADD R224, R16, 0x60 ;  /* 0x0000006010e07836 */ /* 0x000fe20000000000 */
[----:B------:R-:W-:Y:S01]  /*1060*/  SHF.R.S32.HI R35, RZ, 0x1f, R34 ;  /* 0x0000001fff237819 */ /* 0x000fe20000011422 */
[C---:B------:R-:W-:Y:S01]  /*1070*/  VIADD R37, R210.reuse, 0x40 ;  /* 0x00000040d2257836 */ /* 0x040fe20000000000 */
[----:B------:R-:W-:Y:S01]  /*1080*/  SHF.R.S32.HI R34, RZ, 0x1f, R33 ;  /* 0x0000001fff227819 */ /* 0x000fe20000011421 */
[----:B------:R-:W-:Y:S01]  /*1090*/  VIADD R32, R210, 0x180 ;  /* 0x00000180d2207836 */ /* 0x000fe20000000000 */
[----:B------:R-:W-:Y:S01]  /*10a0*/  LOP3.LUT R2, R4, 0x38, R16, 0xf8, !PT ;  /* 0x0000003804027812 */ /* 0x000fe200078ef810 */
[----:B------:R-:W-:Y:S01]  /*10b0*/  VIADD R209, R188, 0x10 ;  /* 0x00000010bcd17836 */ /* 0x000fe20000000000 */
[----:B------:R-:W-:Y:S01]  /*10c0*/  SHF.R.S32.HI R39, RZ, 0x1f, R37 ;  /* 0x0000001fff277819 */ /* 0x000fe20000011425 */
[----:B------:R-:W-:Y:S01]  /*10d0*/  VIADD R31, R210, 0x1c0 ;  /* 0x000001c0d21f7836 */ /* 0x000fe20000000000 */
[----:B------:R-:W-:Y:S01]  /*10e0*/  SHF.R.S32.HI R33, RZ, 0x1f, R32 ;  /* 0x0000001fff217819 */ /* 0x000fe20000011420 */
[----:B------:R-:W-:Y:S01]  /*10f0*/  IMAD.IADD R3, R7, 0x1, -R0 ;  /* 0x0000000107037824 */ /* 0x000fe200078e0a00 */
[----:B------:R-:W-:Y:S01]  /*1100*/  SHF.R.S32.HI R0, RZ, 0x1f, R225 ;  /* 0x0000001fff007819 */ /* 0x000fe200000114e1 */
[----:B------:R-:W-:Y:S01]  /*1110*/  IMAD.SHL.U32 R5, R5, 0x40, RZ ;  /* 0x0000004005057824 */ /* 0x000fe200078e00ff */
[----:B------:R-:W-:Y:S01]  /*1120*/  SHF.R.S32.HI R7, RZ, 0x1f, R224 ;  /* 0x0000001fff077819 */ /* 0x000fe200000114e0 */
[C---:B------:R-:W-:Y:S01]  /*1130*/  VIADD R30, R16.reuse, 0x1c0 ;  /* 0x000001c0101e7836 */ /* 0x040fe20000000000 */
[----:B------:R-:W-:Y:S01]  /*1140*/  SHF.R.S32.HI R37, RZ, 0x1f, R209 ;  /* 0x0000001fff257819 */ /* 0x000fe200000114d1 */
[C---:B------:R-:W-:Y:S01]  /*1150*/  VIADD R28, R16.reuse, 0x1e0 ;  /* 0x000001e0101c7836 */ /* 0x040fe20000000000 */
[----:B------:R-:W-:Y:S01]  /*1160*/  SHF.R.S32.HI R32, RZ, 0x1f, R31 ;  /* 0x0000001fff207819 */ /* 0x000fe2000001141f */
[C---:B------:R-:W-:Y:S01]  /*1170*/  VIADD R222, R16.reuse, 0xa0 ;  /* 0x000000a010de7836 */ /* 0x040fe20000000000 */
[----:B------:R-:W-:Y:S01]  /*1180*/  SHF.R.U32.HI R24, RZ, 0x3, R4 ;  /* 0x00000003ff187819 */ /* 0x000fe20000011604 */
[C---:B------:R-:W-:Y:S01]  /*1190*/  VIADD R221, R16.reuse, 0xc0 ;  /* 0x000000c010dd7836 */ /* 0x040fe20000000000 */
[----:B------:R-:W-:Y:S01]  /*11a0*/  SHF.L.U64.HI R31, R225, 0x1, R0 ;  /* 0x00000001e11f7819 */ /* 0x000fe20000010200 */
[----:B------:R-:W-:Y:S01]  /*11b0*/  STL [R1+0x8], R30 ;  /* 0x0000081e01007387 */ /* 0x000fe20000100800 */
[----:B------:R-:W-:Y:S01]  /*11c0*/  SHF.R.S32.HI R4, RZ, 0x1f, R223 ;  /* 0x0000001fff047819 */ /* 0x000fe200000114df */
[----:B------:R-:W-:Y:S01]  /*11d0*/  VIADD R220, R16, 0xe0 ;  /* 0x000000e010dc7836 */ /* 0x000fe20000000000 */
[----:B------:R-:W-:Y:S01]  /*11e0*/  LOP3.LUT R5, R5, 0xfffffe00, RZ, 0xc0, !PT ;  /* 0xfffffe0005057812 */ /* 0x000fe200078ec0ff */
[----:B------:R-:W-:Y:S01]  /*11f0*/  STL [R1+0x4], R28 ;  /* 0x0000041c01007387 */ /* 0x000fe20000100800 */
[----:B------:R-:W-:Y:S01]  /*1200*/  SHF.L.U64.HI R0, R224, 0x1, R7 ;  /* 0x00000001e0007819 */ /* 0x000fe20000010207 */
[C---:B------:R-:W-:Y:S01]  /*1210*/  VIADD R219, R16.reuse, 0x100 ;  /* 0x0000010010db7836 */ /* 0x040fe20000000000 */
[----:B------:R-:W-:Y:S01]  /*1220*/  SHF.R.S32.HI R11, RZ, 0x1f, R222 ;  /* 0x0000001fff0b7819 */ /* 0x000fe200000114de */
[----:B------:R-:W-:Y:S01]  /*1230*/  STL [R1+0x64], R37 ;  /* 0x0000642501007387 */ /* 0x000fe20000100800 */
[----:B------:R-:W-:Y:S01]  /*1240*/  SHF.L.U64.HI R4, R223, 0x1, R4 ;  /* 0x00000001df047819 */ /* 0x000fe20000010204 */
[C---:B------:R-:W-:Y:S01]  /*1250*/  VIADD R218, R16.reuse, 0x120 ;  /* 0x0000012010da7836 */ /* 0x040fe20000000000 */
[----:B------:R-:W-:Y:S01]  /*1260*/  SHF.R.S32.HI R8, RZ, 0x1f, R221 ;  /* 0x0000001fff087819 */ /* 0x000fe200000114dd */
[----:B------:R-:W-:Y:S01]  /*1270*/  STL [R1+0x14], R31 ;  /* 0x0000141f01007387 */ /* 0x000fe20000100800 */
[----:B------:R-:W-:Y:S01]  /*1280*/  SHF.R.S32.HI R13, RZ, 0x1f, R220 ;  /* 0x0000001fff0d7819 */ /* 0x000fe200000114dc */
[C---:B------:R-:W-:Y:S01]  /*1290*/  VIADD R217, R16.reuse, 0x140 ;  /* 0x0000014010d97836 */ /* 0x040fe20000000000 */
[----:B------:R-:W-:Y:S01]  /*12a0*/  SHF.R.S32.HI R10, RZ, 0x1f, R219 ;  /* 0x0000001fff0a7819 */ /* 0x000fe200000114db */
[----:B------:R-:W-:Y:S01]  /*12b0*/  STL [R1+0x70], R5 ;  /* 0x0000700501007387 */ /* 0x000fe20000100800 */
[C---:B------:R-:W-:Y:S01]  /*12c0*/  VIADD R216, R16.reuse, 0x160 ;  /* 0x0000016010d87836 */ /* 0x040fe20000000000 */
[----:B------:R-:W-:Y:S01]  /*12d0*/  SHF.R.S32.HI R15, RZ, 0x1f, R218 ;  /* 0x0000001fff0f7819 */ /* 0x000fe200000114da */
[----:B------:R-:W-:Y:S01]  /*12e0*/  VIADD R215, R16, 0x180 ;  /* 0x0000018010d77836 */ /* 0x000fe20000000000 */
[----:B------:R0:W-:Y:S01]  /*12f0*/  STL [R1+0x18], R0 ;  /* 0x0000180001007387 */ /* 0x0001e20000100800 */
[----:B------:R-:W-:Y:S01]  /*1300*/  SHF.L.U64.HI R7, R220, 0x1, R13 ;  /* 0x00000001dc077819 */ /* 0x000fe2000001020d */
[C---:B------:R-:W-:Y:S01]  /*1310*/  VIADD R214, R16.reuse, 0x1a0 ;  /* 0x000001a010d67836 */ /* 0x040fe20000000000 */
[----:B------:R-:W-:Y:S01]  /*1320*/  SHF.R.S32.HI R12, RZ, 0x1f, R217 ;  /* 0x0000001fff0c7819 */ /* 0x000fe200000114d9 */
[----:B------:R1:W-:Y:S01]  /*1330*/  STL [R1+0x1c], R4 ;  /* 0x00001c0401007387 */ /* 0x0003e20000100800 */
[----:B------:R-:W-:Y:S01]  /*1340*/  SHF.R.S32.HI R21, RZ, 0x1f, R216 ;  /* 0x0000001fff157819 */ /* 0x000fe200000114d8 */
[----:B------:R-:W-:Y:S01]  /*1350*/  IMAD R227, R9, 0x2, R18 ;  /* 0x0000000209e37824 */ /* 0x000fe200078e0212 */
[----:B------:R-:W-:Y:S01]  /*1360*/  SHF.R.S32.HI R14, RZ, 0x1f, R215 ;  /* 0x0000001fff0e7819 */ /* 0x000fe200000114d7 */
[----:B------:R-:W-:Y:S01]  /*1370*/  VIADD R184, R16, 0x20 ;  /* 0x0000002010b87836 */ /* 0x000fe20000000000 */
[----:B------:R-:W-:Y:S01]  /*1380*/  SHF.R.S32.HI R29, RZ, 0x1f, R214 ;  /* 0x0000001fff1d7819 */ /* 0x000fe200000114d6 */
[----:B------:R-:W-:Y:S01]  /*1390*/  VIADD R228, R227, 0x36440 ;  /* 0x00036440e3e47836 */ /* 0x000fe20000000000 */
[----:B0-----:R-:W-:-:S02]  /*13a0*/  SHF.L.U64.HI R0, R222, 0x1, R11 ;  /* 0x00000001de007819 */ /* 0x001fc4000001020b */
[----:B------:R-:W-:Y:S02]  /*13b0*/  SHF.R.S32.HI R20, RZ, 0x1f, R30 ;  /* 0x0000001fff147819 */ /* 0x000fe4000001141e */
[----:B-1----:R-:W-:Y:S01]  /*13c0*/  SHF.L.U64.HI R4, R221, 0x1, R8 ;  /* 0x00000001dd047819 */ /* 0x002fe20000010208 */
[----:B------:R0:W-:Y:S01]  /*13d0*/  STL [R1+0x20], R0 ;  /* 0x0000200001007387 */ /* 0x0001e20000100800 */
[----:B------:R-:W-:Y:S02]  /*13e0*/  SHF.R.S32.HI R22, RZ, 0x1f, R28 ;  /* 0x0000001fff167819 */ /* 0x000fe4000001141c */
[----:B------:R-:W-:Y:S01]  /*13f0*/  LOP3.LUT R5, R5, R2, R24, 0xf6, !PT ;  /* 0x0000000205057212 */ /* 0x000fe200078ef618 */
[----:B------:R1:W-:Y:S01]  /*1400*/  STL [R1+0x24], R4 ;  /* 0x0000240401007387 */ /* 0x0003e20000100800 */
[----:B------:R-:W-:Y:S01]  /*1410*/  IMAD R2, R3, 0x8, R194 ;  /* 0x0000000803027824 */ /* 0x000fe200078e02c2 */
[----:B------:R-:W-:Y:S02]  /*1420*/  SHF.R.S32.HI R17, RZ, 0x1f, R16 ;  /* 0x0000001fff117819 */ /* 0x000fe40000011410 */
[----:B------:R3:W-:Y:S01]  /*1430*/  STL [R1+0x28], R7 ;  /* 0x0000280701007387 */ /* 0x0007e20000100800 */
[----:B------:R-:W-:-:S02]  /*1440*/  SHF.R.S32.HI R195, RZ, 0x1f, R184 ;  /* 0x0000001fffc37819 */ /* 0x000fc400000114b8 */
[----:B0-----:R-:W-:Y:S02]  /*1450*/  SHF.L.U64.HI R0, R219, 0x1, R10 ;  /* 0x00000001db007819 */ /* 0x001fe4000001020a */
[----:B-1----:R-:W-:-:S03]  /*1460*/  SHF.L.U64.HI R4, R218, 0x1, R15 ;  /* 0x00000001da047819 */ /* 0x002fc6000001020f */
[----:B------:R0:W-:Y:S01]  /*1470*/  STL [R1+0x2c], R0 ;  /* 0x00002c0001007387 */ /* 0x0001e20000100800 */
[----:B---3--:R-:W-:-:S03]  /*1480*/  SHF.L.U64.HI R7, R217, 0x1, R12 ;  /* 0x00000001d9077819 */ /* 0x008fc6000001020c */
[----:B------:R1:W-:Y:S04]  /*1490*/  STL [R1+0x30], R4 ;  /* 0x0000300401007387 */ /* 0x0003e80000100800 */
[----:B------:R3:W-:Y:S01]  /*14a0*/  STL [R1+0x34], R7 ;  /* 0x0000340701007387 */ /* 0x0007e20000100800 */
[----:B0-----:R-:W-:Y:S02]  /*14b0*/  SHF.L.U64.HI R0, R216, 0x1, R21 ;  /* 0x00000001d8007819 */ /* 0x001fe40000010215 */
[----:B-1----:R-:W-:-:S03]  /*14c0*/  SHF.L.U64.HI R4, R215, 0x1, R14 ;  /* 0x00000001d7047819 */ /* 0x002fc6000001020e */
[----:B------:R0:W-:Y:S01]  /*14d0*/  STL [R1+0x38], R0 ;  /* 0x0000380001007387 */ /* 0x0001e20000100800 */
[----:B---3--:R-:W-:-:S03]  /*14e0*/  SHF.L.U64.HI R7, R30, 0x1, R20 ;  /* 0x000000011e077819 */ /* 0x008fc60000010214 */
[----:B------:R1:W-:Y:S01]  /*14f0*/  STL [R1+0x3c], R4 ;  /* 0x00003c0401007387 */ /* 0x0003e20000100800 */
[----:B0-----:R-:W-:Y:S02]  /*1500*/  SHF.L.U64.HI R0, R214, 0x1, R29 ;  /* 0x00000001d6007819 */ /* 0x001fe4000001021d */
[----:B-1----:R-:W-:-:S03]  /*1510*/  SHF.L.U64.HI R4, R28, 0x1, R22 ;  /* 0x000000011c047819 */ /* 0x002fc60000010216 */
[----:B------:R0:W-:Y:S04]  /*1520*/  STL [R1+0x40], R0 ;  /* 0x0000400001007387 */ /* 0x0001e80000100800 */
[----:B------:R-:W-:Y:S04]  /*1530*/  STL [R1+0x44], R7 ;  /* 0x0000440701007387 */ /* 0x000fe80000100800 */
[----:B------:R1:W-:Y:S01]  /*1540*/  STL [R1+0x48], R4 ;  /* 0x0000480401007387 */ /* 0x0003e20000100800 */
[----:B0-----:R-:W-:-:S04]  /*1550*/  VIADD R0, R227, 0x36400 ;  /* 0x00036400e3007836 */ /* 0x001fc80000000000 */
[C---:B------:R-:W-:Y:S02]  /*1560*/  @P2 VIADD R228, R0.reuse, 0xffffffc0 ;  /* 0xffffffc000e42836 */ /* 0x040fe40000000000 */
[----:B------:R-:W-:Y:S02]  /*1570*/  IMAD.IADD R0, R0, 0x1, R229 ;  /* 0x0000000100007824 */ /* 0x000fe400078e02e5 */
[----:B-1----:R-:W-:Y:S02]  /*1580*/  IMAD R4, R5, 0x2, R18 ;  /* 0x0000000205047824 */ /* 0x002fe400078e0212 */
[----:B------:R-:W-:-:S03]  /*1590*/  IMAD.IADD R229, R229, 0x1, R228 ;  /* 0x00000001e5e57824 */ /* 0x000fc600078e02e4 */
[----:B------:R0:W-:Y:S04]  /*15a0*/  STL [R1+0x68], R4 ;  /* 0x0000680401007387 */ /* 0x0001e80000100800 */
[----:B------:R0:W-:Y:S04]  /*15b0*/  STL [R1+0x10], R2 ;  /* 0x0000100201007387 */ /* 0x0001e80000100800 */
[----:B------:R0:W-:Y:S01]  /*15c0*/  STL [R1], R0 ;  /* 0x0000000001007387 */ /* 0x0001e20000100800 */
[----:B--2---:R-:W-:Y:S01]  /*15d0*/  LOP3.LUT R186, R19, 0x1, RZ, 0xfc, !PT ;  /* 0x0000000113ba7812 */ /* 0x004fe200078efcff */
[----:B0-----:R-:W-:-:S07]  /*15e0*/  IMAD.MOV.U32 R19, RZ, RZ, RZ ;  /* 0x000000ffff137224 */ /* 0x001fce00078e00ff */
.L_x_8740:
[----:B01-34-:R-:W0:Y:S01]  /*15f0*/  LDC.64 R2, c[0x0][0xd88] ;  /* 0x00036200ff027b82 */ /* 0x01be220000000a00 */
[----:B------:R-:W-:Y:S01]  /*1600*/  ULDC.64 UR4, c[0x0][0xb20] ;  /* 0x0002c80000047ab9 */ /* 0x000fe20000000a00 */
[----:B------:R-:W-:Y:S01]  /*1610*/  ULDC.64 UR8, c[0x0][0xb10] ;  /* 0x0002c40000087ab9 */ /* 0x000fe20000000a00 */
[----:B------:R-:W-:Y:S01]  /*1620*/  ULDC.64 UR6, c[0x0][0xb00] ;  /* 0x0002c00000067ab9 */ /* 0x000fe20000000a00 */
[----:B0-----:R-:W-:-:S05]  /*1630*/  IMAD.WIDE R2, R27, 0x4, R2 ;  /* 0x000000041b027825 */ /* 0x001fca00078e0202 */
[----:B--2---:R-:W2:Y:S01]  /*1640*/  LDG.E R0, desc[UR40][R2.64] ;  /* 0x0000002802007981 */ /* 0x004ea2000c1e1900 */
[----:B------:R-:W-:Y:S01]  /*1650*/  ISETP.NE.U32.AND P2, PT, RZ, UR4, PT ;  /* 0x00000004ff007c0c */ /* 0x000fe2000bf45070 */
[----:B------:R-:W-:Y:S01]  /*1660*/  IMAD.MOV.U32 R9, RZ, RZ, RZ ;  /* 0x000000ffff097224 */ /* 0x000fe200078e00ff */
[----:B------:R-:W-:Y:S01]  /*1670*/  ISETP.NE.U32.AND P1, PT, RZ, UR8, PT ;  /* 0x00000008ff007c0c */ /* 0x000fe2000bf25070 */
[----:B------:R-:W-:Y:S01]  /*1680*/  IMAD.MOV.U32 R29, RZ, RZ, RZ ;  /* 0x000000ffff1d7224 */ /* 0x000fe200078e00ff */
[----:B------:R-:W-:Y:S02]  /*1690*/  ISETP.NE.AND.EX P2, PT, RZ, UR5, PT, P2 ;  /* 0x00000005ff007c0c */ /* 0x000fe4000bf45320 */
[----:B------:R-:W-:Y:S02]  /*16a0*/  ISETP.NE.AND.EX P1, PT, RZ, UR9, PT, P1 ;  /* 0x00000009ff007c0c */ /* 0x000fe4000bf25310 */
[----:B------:R-:W-:-:S04]  /*16b0*/  ISETP.NE.U32.AND P0, PT, RZ, UR6, PT ;  /* 0x00000006ff007c0c */ /* 0x000fc8000bf05070 */
[----:B------:R-:W-:Y:S02]  /*16c0*/  ISETP.NE.AND.EX P0, PT, RZ, UR7, PT, P0 ;  /* 0x00000007ff007c0c */ /* 0x000fe4000bf05300 */
[----:B--2---:R-:W-:Y:S01]  /*16d0*/  SHF.R.S32.HI R4, RZ, 0x1f, R0 ;  /* 0x0000001fff047819 */ /* 0x004fe20000011400 */
[C---:B------:R-:W-:Y:S02]  /*16e0*/  IMAD.SHL.U32 R31, R0.reuse, 0x4, RZ ;  /* 0x00000004001f7824 */ /* 0x040fe400078e00ff */
[C---:B------:R-:W-:Y:S01]  /*16f0*/  @P2 LEA R2, P3, R0.reuse, UR4, 0x2 ;  /* 0x0000000400022c11 */ /* 0x040fe2000f8610ff */
[----:B------:R-:W-:Y:S01]  /*1700*/  STL [R1+0x58], R0 ;  /* 0x0000580001007387 */ /* 0x000fe20000100800 */
[C-C-:B------:R-:W-:Y:S02]  /*1710*/  SHF.L.U64.HI R30, R0.reuse, 0x2, R4.reuse ;  /* 0x00000002001e7819 */ /* 0x140fe40000010204 */
[----:B------:R-:W-:Y:S01]  /*1720*/  @P2 LEA.HI.X R3, R0, UR5, R4, 0x2, P3 ;  /* 0x0000000500032c11 */ /* 0x000fe200098f1404 */
[----:B------:R0:W-:Y:S01]  /*1730*/  STL [R1+0x60], R4 ;  /* 0x0000600401007387 */ /* 0x0001e20000100800 */
[----:B------:R-:W-:Y:S01]  /*1740*/  IADD3 R6, P4, R31, UR6, RZ ;  /* 0x000000061f067c10 */ /* 0x000fe2000ff9e0ff */
[----:B------:R-:W-:-:S02]  /*1750*/  ULDC UR4, c[0x0][0x288] ;  /* 0x0000a20000047ab9 */ /* 0x000fc40000000800 */
[----:B------:R1:W5:Y:S01]  /*1760*/  @P2 LDG.E R9, desc[UR40][R2.64] ;  /* 0x0000002802092981 */ /* 0x000362000c1e1900 */
[----:B------:R-:W-:Y:S01]  /*1770*/  MOV R208, UR4 ;  /* 0x0000000400d07c02 */ /* 0x000fe20008000f00 */
[----:B------:R-:W-:Y:S01]  /*1780*/  ULDC.64 UR4, c[0x0][0x418] ;  /* 0x0001060000047ab9 */ /* 0x000fe20000000a00 */
[----:B------:R-:W-:Y:S01]  /*1790*/  IADD3.X R7, R30, UR7, RZ, P4, !PT ;  /* 0x000000071e077c10 */ /* 0x000fe2000a7fe4ff */
[----:B------:R1:W-:Y:S01]  /*17a0*/  STL [R1+0x50], R31 ;  /* 0x0000501f01007387 */ /* 0x0003e20000100800 */
[----:B0-----:R-:W-:-:S03]  /*17b0*/  @P1 IADD3 R4, P2, R31, UR8, RZ ;  /* 0x000000081f041c10 */ /* 0x001fc6000ff5e0ff */
[----:B------:R1:W5:Y:S01]  /*17c0*/  @P0 LDG.E R29, desc[UR40][R6.64] ;  /* 0x00000028061d0981 */ /* 0x000362000c1e1900 */
[----:B------:R-:W-:Y:S01]  /*17d0*/  @P1 IADD3.X R5, R30, UR9, RZ, P2, !PT ;  /* 0x000000091e051c10 */ /* 0x000fe200097fe4ff */
[----:B------:R-:W-:Y:S02]  /*17e0*/  UISETP.NE.U32.AND UP0, UPT, UR4, URZ, UPT ;  /* 0x0000003f0400728c */ /* 0x000fe4000bf05070 */
[----:B------:R1:W-:Y:S01]  /*17f0*/  STL [R1+0x54], R30 ;  /* 0x0000541e01007387 */ /* 0x0003e20000100800 */
[----:B------:R-:W-:Y:S01]  /*1800*/  ULDC.64 UR8, c[0x0][0xb18] ;  /* 0x0002c60000087ab9 */ /* 0x000fe20000000a00 */
[----:B------:R-:W-:Y:S02]  /*1810*/  ULDC UR4, c[0x0][0x424] ;  /* 0x0001090000047ab9 */ /* 0x000fe40000000800 */
[----:B------:R1:W5:Y:S04]  /*1820*/  @P1 LDG.E R208, desc[UR40][R4.64] ;  /* 0x0000002804d01981 */ /* 0x000368000c1e1900 */
[----:B------:R1:W-:Y:S01]  /*1830*/  STL [R1+0x4c], R26 ;  /* 0x00004c1a01007387 */ /* 0x0003e20000100800 */
[----:B------:R-:W-:Y:S01]  /*1840*/  UISETP.NE.AND.EX UP0, UPT, UR5, URZ, UPT, UP0 ;  /* 0x0000003f0500728c */ /* 0x000fe2000bf05300 */
[----:B------:R-:W-:-:S02]  /*1850*/  ISETP.NE.U32.AND P2, PT, RZ, UR8, PT ;  /* 0x00000008ff007c0c */ /* 0x000fc4000bf45070 */
[----:B------:R-:W-:Y:S01]  /*1860*/  ULDC UR5, c[0x0][0x2f0] ;  /* 0x0000bc0000057ab9 */ /* 0x000fe20000000800 */
[----:B------:R-:W-:Y:S01]  /*1870*/  USEL UR4, UR4, 0x1, UP0 ;  /* 0x0000000104047887 */ /* 0x000fe20008000000 */
[----:B------:R-:W-:-:S03]  /*1880*/  ISETP.NE.AND.EX P2, PT, RZ, UR9, PT, P2 ;  /* 0x00000009ff007c0c */ /* 0x000fc6000bf45320 */
[----:B------:R-:W-:-:S03]  /*1890*/  UIMAD UR4, UR4, UR5, URZ ;  /* 0x00000005040472a4 */ /* 0x000fc6000f8e023f */
[----:B------:R-:W-:Y:S01]  /*18a0*/  ULDC UR5, c[0x0][0x348] ;  /* 0x0000d20000057ab9 */ /* 0x000fe20000000800 */
[----:B------:R-:W-:Y:S01]  /*18b0*/  IMAD.MOV.U32 R36, RZ, RZ, R0 ;  /* 0x000000ffff247224 */ /* 0x000fe200078e0000 */
[----:B-1----:R-:W-:Y:S07]  /*18c0*/  @P1 BRA `(.L_x_8602) ;  /* 0x0000000000241947 */ /* 0x002fee0003800000 */
        /* <DEDUP_REMOVED lines=9> */
.L_x_8602:
[----:B------:R-:W-:Y:S02]  /*1960*/  IMAD.U32 R27, RZ, RZ, UR5 ;  /* 0x00000005ff1b7e24 */ /* 0x000fe4000f8e00ff */
[----:B------:R-:W-:Y:S01]  /*1970*/  IMAD.U32 R28, RZ, RZ, UR4 ;  /* 0x00000004ff1c7e24 */ /* 0x000fe2000f8e00ff */
[----:B------:R-:W-:Y:S06]  /*1980*/  @!P2 BRA `(.L_x_8603) ;  /* 0x000000000010a947 */ /* 0x000fec0003800000 */
[----:B------:R-:W-:-:S04]  /*1990*/  IADD3 R2, P0, R31, UR8, RZ ;  /* 0x000000081f027c10 */ /* 0x000fc8000ff1e0ff */
[----:B------:R-:W-:-:S05]  /*19a0*/  IADD3.X R3, R30, UR9, RZ, P0, !PT ;  /* 0x000000091e037c10 */ /* 0x000fca00087fe4ff */
[----:B------:R0:W5:Y:S01]  /*19b0*/  LDG.E R28, desc[UR40][R2.64] ;  /* 0x00000028021c7981 */ /* 0x000162000c1e1900 */
[----:B------:R-:W-:Y:S05]  /*19c0*/  BRA `(.L_x_8604) ;  /* 0x0000000000107947 */ /* 0x000fea0003800000 */
.L_x_8603:
[----:B------:R-:W-:Y:S05]  /*19d0*/  @!P0 BRA `(.L_x_8604) ;  /* 0x00000000000c8947 */ /* 0x000fea0003800000 */
[----:B------:R-:W2:Y:S04]  /*19e0*/  LDG.E R3, desc[UR40][R6.64] ;  /* 0x0000002806037981 */ /* 0x000ea8000c1e1900 */
[----:B------:R-:W2:Y:S02]  /*19f0*/  LDG.E R28, desc[UR40][R6.64+0x4] ;  /* 0x00000428061c7981 */ /* 0x000ea4000c1e1900 */
[----:B--2---:R-:W-:-:S07]  /*1a00*/  IMAD.IADD R28, R28, 0x1, -R3 ;  /* 0x000000011c1c7824 */ /* 0x004fce00078e0a03 */
.L_x_8604:
        /* <DEDUP_REMOVED lines=30> */
[----:B------:R-:W-:Y:S01]  /*1bf0*/  SHF.R.S32.HI R3, RZ, 0x1f, R0 ;  /* 0x0000001fff037819 */ /* 0x000fe20000011400 */
[----:B------:R-:W-:-:S03]  /*1c00*/  IMAD.IADD R2, R38, 0x1, R2 ;  /* 0x0000000126027824 */ /* 0x000fc600078e0202 */
[----:B------:R-:W-:Y:S02]  /*1c10*/  LEA.HI R3, R3, R0, RZ, 0x6 ;  /* 0x0000000003037211 */ /* 0x000fe400078f30ff */
[----:B---3--:R-:W-:Y:S02]  /*1c20*/  SHF.R.S32.HI R5, RZ, 0x1f, R2 ;  /* 0x0000001fff057819 */ /* 0x008fe40000011402 */
[----:B------:R-:W-:Y:S02]  /*1c30*/  SHF.R.S32.HI R170, RZ, 0x6, R3 ;  /* 0x00000006ffaa7819 */ /* 0x000fe40000011403 */
[----:B------:R-:W-:-:S04]  /*1c40*/  LEA.HI R5, R5, R2, RZ, 0x6 ;  /* 0x0000000205057211 */ /* 0x000fc800078f30ff */
        /* <DEDUP_REMOVED lines=12> */
[----:B------:R-:W-:Y:S05]  /*1d10*/  @!P0 BRA `(.L_x_8605) ;  /* 0x0000002c00a48947 */ /* 0x000fea0003800000 */
        /* <DEDUP_REMOVED lines=20> */
.L_x_8607:
[----:B------:R-:W-:Y:S05]  /*1e60*/  BSYNC B6 ;  /* 0x0000000000067941 */ /* 0x000fea0003800000 */
.L_x_8606:
        /* <DEDUP_REMOVED lines=20> */
.L_x_8609:
[----:B------:R-:W-:Y:S05]  /*1fb0*/  BSYNC B6 ;  /* 0x0000000000067941 */ /* 0x000fea0003800000 */
.L_x_8608:
[----:B------:R-:W-:Y:S01]  /*1fc0*/  ULDC.64 UR4, c[0x0][0xaf0] ;  /* 0x0002bc0000047ab9 */ /* 0x000fe20000000a00 */
[----:B------:R-:W0:Y:S01]  /*1fd0*/  LDC.64 R4, c[0x0][0x3f8] ;  /* 0x0000fe00ff047b82 */ /* 0x000e220000000a00 */
[----:B------:R-:W-:-:S04]  /*1fe0*/  ISETP.NE.U32.AND P0, PT, RZ, UR4, PT ;  /* 0x00000004ff007c0c */ /* 0x000fc8000bf05070 */
[----:B------:R-:W-:-:S03]  /*1ff0*/  ISETP.NE.AND.EX P0, PT, RZ, UR5, PT, P0 ;  /* 0x00000005ff007c0c */ /* 0x000fc6000bf05300 */
[----:B------:R-:W1:Y:S08]  /*2000*/  LDC R49, c[0x0][0x3f4] ;  /* 0x0000fd00ff317b82 */ /* 0x000e700000000800 */
[----:B------:R-:W2:Y:S02]  /*2010*/  LDC.64 R44, c[0x0][0x408] ;  /* 0x00010200ff2c7b82 */ /* 0x000ea40000000a00 */
[----:B------:R-:W-:-:S02]  /*2020*/  @P0 IADD3 R2, P1, R31, UR4, RZ ;  /* 0x000000041f020c10 */ /* 0x000fc4000ff3e0ff */
[----:B------:R-:W-:Y:S01]  /*2030*/  SHF.R.S32.HI R9, RZ, 0x1f, R191 ;  /* 0x0000001fff097819 */ /* 0x000fe200000114bf */
[----:B------:R-:W3:Y:S01]  /*2040*/  S2R R12, SR_TID.X ;  /* 0x00000000000c7919 */ /* 0x000ee20000002100 */
[----:B------:R-:W-:Y:S02]  /*2050*/  @P0 IADD3.X R3, R30, UR5, RZ, P1, !PT ;  /* 0x000000051e030c10 */ /* 0x000fe40008ffe4ff */
[----:B------:R-:W-:Y:S01]  /*2060*/  SHF.R.S32.HI R189, RZ, 0x1f, R188 ;  /* 0x0000001fffbd7819 */ /* 0x000fe200000114bc */
[----:B0-----:R-:W-:-:S04]  /*2070*/  IMAD.WIDE.U32 R20, R191, R4, R16 ;  /* 0x00000004bf147225 */ /* 0x001fc800078e0010 */
[----:B------:R-:W-:Y:S01]  /*2080*/  IMAD.SHL.U32 R42, R192, 0x40, RZ ;  /* 0x00000040c02a7824 */ /* 0x000fe200078e00ff */
[----:B------:R0:W4:Y:S01]  /*2090*/  @P0 LDG.E R36, desc[UR40][R2.64] ;  /* 0x0000002802240981 */ /* 0x000122000c1e1900 */
[-C--:B------:R-:W-:Y:S01]  /*20a0*/  IMAD R0, R9, R4.reuse, RZ ;  /* 0x0000000409007224 */ /* 0x080fe200078e02ff */
[----:B-1----:R-:W-:Y:S01]  /*20b0*/  ISETP.GE.AND P0, PT, R16, R49, PT ;  /* 0x000000311000720c */ /* 0x002fe20003f06270 */
[C---:B------:R-:W-:Y:S01]  /*20c0*/  IMAD.WIDE.U32 R6, R191.reuse, R4, R188 ;  /* 0x00000004bf067225 */ /* 0x040fe200078e00bc */
[----:B------:R-:W1:Y:S01]  /*20d0*/  S2R R30, SR_TID.X ;  /* 0x00000000001e7919 */ /* 0x000e620000002100 */
[----:B------:R-:W-:Y:S01]  /*20e0*/  LOP3.LUT R42, R42, 0x1c0, RZ, 0xc0, !PT ;  /* 0x000001c02a2a7812 */ /* 0x000fe200078ec0ff */
[----:B------:R-:W-:Y:S01]  /*20f0*/  ULDC UR4, c[0x0][0x2f4] ;  /* 0x0000bd0000047ab9 */ /* 0x000fe20000000800 */
[----:B------:R-:W-:Y:S01]  /*2100*/  IMAD R11, R191, R5, R0 ;  /* 0x00000005bf0b7224 */ /* 0x000fe200078e0200 */
[C---:B------:R-:W-:Y:S01]  /*2110*/  SHF.L.U64.HI R40, R4.reuse, 0x6, R5 ;  /* 0x0000000604287819 */ /* 0x040fe20000010205 */
[----:B------:R-:W-:Y:S01]  /*2120*/  IMAD.SHL.U32 R41, R4, 0x40, RZ ;  /* 0x0000004004297824 */ /* 0x000fe200078e00ff */
[----:B--2---:R-:W-:Y:S01]  /*2130*/  SHF.L.U64.HI R43, R44, 0x6, R45 ;  /* 0x000000062c2b7819 */ /* 0x004fe2000001022d */
[----:B------:R-:W-:Y:S01]  /*2140*/  IMAD R8, R9, R44, RZ ;  /* 0x0000002c09087224 */ /* 0x000fe200078e02ff */
[----:B-----5:R-:W-:Y:S01]  /*2150*/  SHF.R.S32.HI R9, RZ, 0x1f, R24 ;  /* 0x0000001fff097819 */ /* 0x020fe20000011418 */
[----:B0-----:R-:W-:Y:S01]  /*2160*/  IMAD.IADD R3, R7, 0x1, R11 ;  /* 0x0000000107037824 */ /* 0x001fe200078e020b */
[----:B------:R-:W-:Y:S01]  /*2170*/  SEL R7, R49, RZ, P0 ;  /* 0x000000ff31077207 */ /* 0x000fe20000000000 */
[----:B------:R-:W-:Y:S01]  /*2180*/  IMAD R13, R191, R45, R8 ;  /* 0x0000002dbf0d7224 */ /* 0x000fe200078e0208 */
[----:B------:R-:W-:Y:S01]  /*2190*/  ISETP.GE.AND P2, PT, R16, UR4, PT ;  /* 0x0000000410007c0c */ /* 0x000fe2000bf46270 */
[----:B------:R-:W-:Y:S01]  /*21a0*/  IMAD R8, R9, R4, RZ ;  /* 0x0000000409087224 */ /* 0x000fe200078e02ff */
[----:B------:R-:W-:Y:S01]  /*21b0*/  SHF.R.S32.HI R46, RZ, 0x1f, R26 ;  /* 0x0000001fff2e7819 */ /* 0x000fe2000001141a */
[----:B------:R-:W-:Y:S01]  /*21c0*/  IMAD.MOV.U32 R2, RZ, RZ, R6 ;  /* 0x000000ffff027224 */ /* 0x000fe200078e0006 */
[----:B------:R-:W-:Y:S01]  /*21d0*/  ISETP.GE.AND P1, PT, R184, UR4, PT ;  /* 0x00000004b8007c0c */ /* 0x000fe2000bf26270 */
[----:B------:R-:W-:Y:S01]  /*21e0*/  IMAD.IADD R21, R11, 0x1, R21 ;  /* 0x000000010b157824 */ /* 0x000fe200078e0215 */
[----:B------:R-:W-:Y:S01]  /*21f0*/  P2R R61, PR, RZ, 0x4 ;  /* 0x00000004ff3d7803 */ /* 0x000fe20000000000 */
[----:B------:R-:W-:Y:S01]  /*2200*/  IMAD R9, R9, R44, RZ ;  /* 0x0000002c09097224 */ /* 0x000fe200078e02ff */
[----:B---3--:R-:W-:Y:S01]  /*2210*/  SHF.R.U32.HI R12, RZ, 0x7, R12 ;  /* 0x00000007ff0c7819 */ /* 0x008fe2000001160c */
[----:B------:R-:W-:-:S02]  /*2220*/  IMAD.IADD R7, R16, 0x1, R7 ;  /* 0x0000000110077824 */ /* 0x000fc400078e0207 */
[----:B------:R-:W-:-:S03]  /*2230*/  IMAD.WIDE.U32 R2, R24, R4, R2 ;  /* 0x0000000418027225 */ /* 0x000fc600078e0002 */
[----:B------:R-:W-:Y:S01]  /*2240*/  SHF.R.S32.HI R6, RZ, 0x1f, R7 ;  /* 0x0000001fff067819 */ /* 0x000fe20000011407 */
[----:B------:R-:W-:Y:S01]  /*2250*/  IMAD.WIDE.U32 R20, R24, R4, R20 ;  /* 0x0000000418147225 */ /* 0x000fe200078e0014 */
[----:B------:R-:W-:Y:S02]  /*2260*/  LOP3.LUT R4, R42, 0x18, R16, 0xf8, !PT ;  /* 0x000000182a047812 */ /* 0x000fe400078ef810 */
[----:B------:R-:W-:Y:S01]  /*2270*/  LEA.HI R39, R6, R7, RZ, 0x3 ;  /* 0x0000000706277211 */ /* 0x000fe200078f18ff */
[----:B------:R-:W-:Y:S01]  /*2280*/  IMAD R9, R24, R45, R9 ;  /* 0x0000002d18097224 */ /* 0x000fe200078e0209 */
[----:B------:R-:W-:Y:S01]  /*2290*/  SHF.R.U32.HI R45, RZ, 0x3, R42 ;  /* 0x00000003ff2d7819 */ /* 0x000fe2000001162a */
[----:B-1----:R-:W-:Y:S01]  /*22a0*/  VIADD R30, R30, 0xffffff80 ;  /* 0xffffff801e1e7836 */ /* 0x002fe20000000000 */
[----:B------:R-:W-:Y:S01]  /*22b0*/  LOP3.LUT R54, R39, 0xfffffff8, RZ, 0xc0, !PT ;  /* 0xfffffff827367812 */ /* 0x000fe200078ec0ff */
[----:B------:R-:W-:Y:S01]  /*22c0*/  IMAD.WIDE.U32 R32, R191, R44, R188 ;  /* 0x0000002cbf207225 */ /* 0x000fe200078e00bc */
[----:B------:R-:W-:-:S02]  /*22d0*/  LOP3.LUT R4, R4, R45, RZ, 0x3c, !PT ;  /* 0x0000002d04047212 */ /* 0x000fc400078e3cff */
[----:B------:R-:W-:Y:S01]  /*22e0*/  SHF.R.S32.HI R10, RZ, 0x1f, R30 ;  /* 0x0000001fff0a7819 */ /* 0x000fe2000001141e */
[----:B------:R-:W-:Y:S01]  /*22f0*/  IMAD.WIDE.U32 R34, R191, R44, R16 ;  /* 0x0000002cbf227225 */ /* 0x000fe200078e0010 */
[----:B------:R-:W-:Y:S02]  /*2300*/  SHF.R.S32.HI R59, RZ, 0x1f, R54 ;  /* 0x0000001fff3b7819 */ /* 0x000fe40000011436 */
[----:B------:R-:W-:Y:S01]  /*2310*/  LEA.HI R10, R10, R30, RZ, 0x2 ;  /* 0x0000001e0a0a7211 */ /* 0x000fe200078f10ff */
[----:B------:R-:W-:Y:S02]  /*2320*/  IMAD.IADD R33, R33, 0x1, R13 ;  /* 0x0000000121217824 */ /* 0x000fe400078e020d */
[----:B------:R-:W-:Y:S01]  /*2330*/  IMAD.IADD R35, R13, 0x1, R35 ;  /* 0x000000010d237824 */ /* 0x000fe200078e0223 */
[----:B------:R-:W-:Y:S01]  /*2340*/  LOP3.LUT R10, R10, 0xfffffffc, RZ, 0xc0, !PT ;  /* 0xfffffffc0a0a7812 */ /* 0x000fe200078ec0ff */
[C---:B------:R-:W-:Y:S02]  /*2350*/  IMAD R7, R24.reuse, R5, R8 ;  /* 0x0000000518077224 */ /* 0x040fe400078e0208 */
[----:B------:R-:W-:-:S04]  /*2360*/  IMAD.WIDE.U32 R32, R24, R44, R32 ;  /* 0x0000002c18207225 */ /* 0x000fc800078e0020 */
[----:B------:R-:W-:Y:S02]  /*2370*/  IMAD.IADD R10, R30, 0x1, -R10 ;  /* 0x000000011e0a7824 */ /* 0x000fe400078e0a0a */
[----:B------:R-:W0:Y:S01]  /*2380*/  S2R R30, SR_TID.X ;  /* 0x00000000001e7919 */ /* 0x000e220000002100 */
[----:B------:R-:W-:-:S04]  /*2390*/  IMAD.WIDE.U32 R34, R24, R44, R34 ;  /* 0x0000002c18227225 */ /* 0x000fc800078e0022 */
[----:B------:R-:W-:Y:S02]  /*23a0*/  IMAD R48, R10, 0x40, R191 ;  /* 0x000000400a307824 */ /* 0x000fe400078e02bf */
[----:B------:R-:W-:Y:S02]  /*23b0*/  IMAD.IADD R0, R29, 0x1, R28 ;  /* 0x000000011d007824 */ /* 0x000fe400078e021c */
[----:B------:R-:W-:Y:S02]  /*23c0*/  IMAD.SHL.U32 R44, R44, 0x40, RZ ;  /* 0x000000402c2c7824 */ /* 0x000fe400078e00ff */
[----:B------:R-:W-:Y:S02]  /*23d0*/  VIADD R47, R12, 0x8 ;  /* 0x000000080c2f7836 */ /* 0x000fe40000000000 */
[----:B------:R-:W-:Y:S02]  /*23e0*/  IMAD.SHL.U32 R49, R49, 0x2, RZ ;  /* 0x0000000231317824 */ /* 0x000fe400078e00ff */
[----:B------:R-:W-:-:S02]  /*23f0*/  IMAD.IADD R51, R3, 0x1, R7 ;  /* 0x0000000103337824 */ /* 0x000fc400078e0207 */
[----:B------:R-:W-:Y:S02]  /*2400*/  IMAD.IADD R52, R7, 0x1, R21 ;  /* 0x0000000107347824 */ /* 0x000fe400078e0215 */
[----:B------:R-:W-:Y:S02]  /*2410*/  IMAD.IADD R53, R33, 0x1, R9 ;  /* 0x0000000121357824 */ /* 0x000fe400078e0209 */
[----:B------:R-:W-:Y:S02]  /*2420*/  IMAD.IADD R55, R9, 0x1, R35 ;  /* 0x0000000109377824 */ /* 0x000fe400078e0223 */
[----:B0-----:R-:W-:-:S05]  /*2430*/  VIADD R30, R30, 0xffffff80 ;  /* 0xffffff801e1e7836 */ /* 0x001fca0000000000 */
[----:B------:R-:W-:-:S04]  /*2440*/  SHF.R.S32.HI R10, RZ, 0x1f, R30 ;  /* 0x0000001fff0a7819 */ /* 0x000fc8000001141e */
[----:B------:R-:W-:-:S04]  /*2450*/  LEA.HI R10, R10, R30, RZ, 0x5 ;  /* 0x0000001e0a0a7211 */ /* 0x000fc800078f28ff */
[----:B------:R-:W-:-:S04]  /*2460*/  SHF.R.S32.HI R10, RZ, 0x5, R10 ;  /* 0x00000005ff0a7819 */ /* 0x000fc8000001140a */
[----:B------:R-:W-:Y:S02]  /*2470*/  LEA R50, R10, R4, 0x9 ;  /* 0x000000040a327211 */ /* 0x000fe400078e48ff */
[----:B------:R-:W-:-:S04]  /*2480*/  LOP3.LUT R4, R42, 0x38, R39, 0xf8, !PT ;  /* 0x000000382a047812 */ /* 0x000fc800078ef827 */
[----:B------:R-:W-:-:S05]  /*2490*/  LOP3.LUT R4, R4, R45, RZ, 0x3c, !PT ;  /* 0x0000002d04047212 */ /* 0x000fca00078e3cff */
[----:B------:R-:W-:Y:S01]  /*24a0*/  IMAD R60, R10, 0x200, R4 ;  /* 0x000002000a3c7824 */ /* 0x000fe200078e0204 */
[----:B----4-:R-:W-:-:S07]  /*24b0*/  SHF.R.S32.HI R58, RZ, 0x1f, R36 ;  /* 0x0000001fff3a7819 */ /* 0x010fce0000011424 */
.L_x_8642:
[----:B0-----:R-:W0:Y:S01]  /*24c0*/  LDC R64, c[0x0][0x430] ;  /* 0x00010c00ff407b82 */ /* 0x001e220000000800 */
[----:B------:R-:W-:Y:S02]  /*24d0*/  VIADD R25, R25, 0xffffffff ;  /* 0xffffffff19197836 */ /* 0x000fe40000000000 */
[----:B------:R-:W-:Y:S02]  /*24e0*/  IMAD.MOV.U32 R63, RZ, RZ, RZ ;  /* 0x000000ffff3f7224 */ /* 0x000fe400078e00ff */
        /* <DEDUP_REMOVED lines=53> */
[----:B------:R-:W-:Y:S01]  /*2840*/  IMAD.WIDE.U32 R4, R41, R25, RZ ;  /* 0x0000001929047225 */ /* 0x000fe200078e00ff */
[----:B------:R-:W-:Y:S02]  /*2850*/  LEA R69, P4, R6, UR4, 0x1 ;  /* 0x0000000406457c11 */ /* 0x000fe4000f8808ff */
[----:B------:R-:W-:Y:S01]  /*2860*/  IADD3 R7, R7, R9, RZ ;  /* 0x0000000907077210 */ /* 0x000fe20007ffe0ff */
[----:B------:R-:W-:-:S03]  /*2870*/  IMAD.IADD R11, R5, 0x1, R11 ;  /* 0x00000001050b7824 */ /* 0x000fc600078e020b */
        /* <DEDUP_REMOVED lines=33> */
.L_x_8614:
[----:B------:R-:W-:Y:S05]  /*2a90*/  BSYNC B1 ;  /* 0x0000000000017941 */ /* 0x000fea0003800000 */
.L_x_8613:
[----:B------:R-:W-:Y:S01]  /*2aa0*/  ISETP.NE.AND P3, PT, R186, 0x3, PT ;  /* 0x00000003ba00780c */ /* 0x000fe20003f65270 */
        /* <DEDUP_REMOVED lines=14> */
.L_x_8615:
[----:B------:R-:W-:Y:S01]  /*2b90*/  IMAD R62, R185, 0x8, R18 ;  /* 0x00000008b93e7824 */ /* 0x000fe200078e0212 */
[----:B------:R-:W-:Y:S01]  /*2ba0*/  SHF.L.U32 R75, R190, 0x1f, RZ ;  /* 0x0000001fbe4b7819 */ /* 0x000fe200000006ff */
[----:B------:R-:W-:Y:S03]  /*2bb0*/  BSSY B1, `(.L_x_8616) ;  /* 0x0000003000017945 */ /* 0x000fe60003800000 */
[----:B------:R-:W0:Y:S02]  /*2bc0*/  SYNCS.PHASECHK.TRANS64.TRYWAIT P5, [R62+URZ+0x38890], R75 ;  /* 0x0388904b3e0075a7 */ /* 0x000e2400080a017f */
[----:B0-----:R-:W-:Y:S05]  /*2bd0*/  @!P5 BRA `(.L_x_8617) ;  /* 0x000001e0003cd947 */ /* 0x001fea0003800000 */
.L_x_8875:
[----:B------:R-:W-:Y:S05]  /*2be0*/  BSYNC B1 ;  /* 0x0000000000017941 */ /* 0x000fea0003800000 */
.L_x_8616:
[----:B------:R-:W-:-:S03]  /*2bf0*/  UMOV UR4, 0xffffffff ;  /* 0xffffffff00047882 */ /* 0x000fc60000000000 */
[----:B------:R-:W-:Y:S05]  /*2c00*/  BRA.DIV UR4, `(.L_x_8618) ;  /* 0x000001e204447947 */ /* 0x000fea000b800000 */
[----:B------:R1:W2:Y:S04]  /*2c10*/  SHFL.IDX PT, R71, R68, RZ, 0x1c1f ;  /* 0x001c1fff44477589 */ /* 0x0002a800000e0000 */
[----:B------:R1:W3:Y:S02]  /*2c20*/  SHFL.IDX PT, R14, R69, RZ, 0x1c1f ;  /* 0x001c1fff450e7589 */ /* 0x0002e400000e0000 */
.L_x_8879:
        /* <DEDUP_REMOVED lines=51> */
.L_x_8623:
[----:B------:R-:W-:Y:S05]  /*2f60*/  BSYNC B2 ;  /* 0x0000000000027941 */ /* 0x000fea0003800000 */
.L_x_8622:
[----:B0-----:R4:W-:Y:S02]  /*2f70*/  ST.E.128 desc[UR40][R10.64], R4 ;  /* 0x000000040a007985 */ /* 0x0019e4000c101d28 */
.L_x_8621:
[----:B------:R-:W-:Y:S05]  /*2f80*/  BSYNC B1 ;  /* 0x0000000000017941 */ /* 0x000fea0003800000 */
.L_x_8620:
        /* <DEDUP_REMOVED lines=8> */
[----:B--2---:R-:W-:-:S03]  /*3010*/  LEA.HI.X R11, R184, R71, R195, 0x1, P4 ;  /* 0x00000047b80b7211 */ /* 0x004fc600020f0cc3 */
[----:B------:R-:W-:-:S06]  /*3020*/  IMAD R4, R73, 0x2, R18 ;  /* 0x0000000249047824 */ /* 0x000fcc00078e0212 */
[----:B------:R-:W2:Y:S01]  /*3030*/  LDS.128 R4, [R4+0x22400] ;  /* 0x0224000004047984 */ /* 0x000ea20000000c00 */
[----:B------:R-:W-:Y:S05]  /*3040*/  @P5 BRA `(.L_x_8625) ;  /* 0x0000000000a45947 */ /* 0x000fea0003800000 */
[----:B------:R-:W-:Y:S02]  /*3050*/  SHF.R.U64 R13, R28, 0x10, R29 ;  /* 0x000000101c0d7819 */ /* 0x000fe4000000121d */
[----:B------:R-:W-:Y:S02]  /*3060*/  SHF.R.U64 R12, R8, 0x10, R9 ;  /* 0x00000010080c7819 */ /* 0x000fe40000001209 */
[----:B--2---:R-:W-:Y:S01]  /*3070*/  MOV R8, R6 ;  /* 0x0000000600087202 */ /* 0x004fe20000000f00 */
[----:B------:R-:W-:Y:S01]  /*3080*/  HADD2.F32 R13, -RZ, R13.H0_H0 ;  /* 0x2000000dff0d7230 */ /* 0x000fe20000004100 */
[----:B------:R-:W-:Y:S01]  /*3090*/  SHF.R.U32.HI R28, RZ, 0x10, R29 ;  /* 0x00000010ff1c7819 */ /* 0x000fe2000001161d */
[--C-:B------:R-:W-:Y:S01]  /*30a0*/  HADD2.F32 R6, -RZ, R5.reuse.H1_H1 ;  /* 0x30000005ff067230 */ /* 0x100fe20000004100 */
[----:B------:R-:W-:Y:S01]  /*30b0*/  SHF.R.U32.HI R14, RZ, 0x10, R9 ;  /* 0x00000010ff0e7819 */ /* 0x000fe20000011609 */
        /* <DEDUP_REMOVED lines=34> */
.L_x_8625:
[----:B------:R-:W-:Y:S05]  /*32e0*/  BSYNC B1 ;  /* 0x0000000000017941 */ /* 0x000fea0003800000 */
.L_x_8624:
[----:B--2---:R2:W-:Y:S01]  /*32f0*/  ST.E.128 desc[UR40][R10.64], R4 ;  /* 0x000000040a007985 */ /* 0x0045e2000c101d28 */
[----:B------:R-:W-:Y:S05]  /*3300*/  BRA `(.L_x_8619) ;  /* 0x0000000c008c7947 */ /* 0x000fea0003800000 */
.L_x_8612:
        /* <DEDUP_REMOVED lines=42> */
[----:B------:R-:W-:Y:S06]  /*35b0*/  @!P3 BRA `(.L_x_8626) ;  /* 0x000000000004b947 */ /* 0x000fec0003800000 */
[----:B------:R-:W-:Y:S01]  /*35c0*/  BPT.TRAP 0x1 ;  /* 0x000000040000795c */ /* 0x000fe20000300000 */
.L_x_8626:
[----:B------:R-:W-:Y:S01]  /*35d0*/  IMAD R62, R185, 0x8, R18 ;  /* 0x00000008b93e7824 */ /* 0x000fe200078e0212 */
[----:B------:R-:W-:Y:S01]  /*35e0*/  SHF.L.U32 R75, R190, 0x1f, RZ ;  /* 0x0000001fbe4b7819 */ /* 0x000fe200000006ff */
[----:B------:R-:W-:Y:S03]  /*35f0*/  BSSY B1, `(.L_x_8627) ;  /* 0x0000003000017945 */ /* 0x000fe60003800000 */
[----:B------:R-:W0:Y:S02]  /*3600*/  SYNCS.PHASECHK.TRANS64.TRYWAIT P6, [R62+URZ+0x38890], R75 ;  /* 0x0388904b3e0075a7 */ /* 0x000e2400080c017f */
[----:B0-----:R-:W-:Y:S05]  /*3610*/  @!P6 BRA `(.L_x_8628) ;  /* 0x000001d80008e947 */ /* 0x001fea0003800000 */
.L_x_8880:
[----:B------:R-:W-:Y:S05]  /*3620*/  BSYNC B1 ;  /* 0x0000000000017941 */ /* 0x000fea0003800000 */
.L_x_8627:
[----:B------:R-:W-:-:S03]  /*3630*/  UMOV UR4, 0xffffffff ;  /* 0xffffffff00047882 */ /* 0x000fc60000000000 */
[----:B------:R-:W-:Y:S05]  /*3640*/  BRA.DIV UR4, `(.L_x_8629) ;  /* 0x000001da04107947 */ /* 0x000fea000b800000 */
[----:B------:R-:W1:Y:S04]  /*3650*/  SHFL.IDX PT, R68, R68, RZ, 0x1c1f ;  /* 0x001c1fff44447589 */ /* 0x000e6800000e0000 */
[----:B------:R-:W2:Y:S02]  /*3660*/  SHFL.IDX PT, R69, R69, RZ, 0x1c1f ;  /* 0x001c1fff45457589 */ /* 0x000ea400000e0000 */
.L_x_8884:
        /* <DEDUP_REMOVED lines=11> */
[----:B------:R-:W-:Y:S02]  /*3720*/  SHF.R.S32.HI R8, RZ, 0x4, R9 ;  /* 0x00000004ff087819 */ /* 0x000fe40000011409 */
[----:B------:R-:W-:Y:S02]  /*3730*/  IADD3 R9, R60, R73, RZ ;  /* 0x000000493c097210 */ /* 0x000fe40007ffe0ff */
[----:B------:R-:W-:-:S03]  /*3740*/  LEA.HI.SX32 R8, R39, R8, 0x1d ;  /* 0x0000000827087211 */ /* 0x000fc600078feaff */
[----:B------:R-:W-:Y:S02]  /*3750*/  IMAD R9, R9, 0x2, R18 ;  /* 0x0000000209097824 */ /* 0x000fe400078e0212 */
[----:B------:R-:W-:Y:S02]  /*3760*/  IMAD.SHL.U32 R71, R8, 0x8, RZ ;  /* 0x0000000808477824 */ /* 0x000fe400078e00ff */
[----:B---3--:R-:W-:-:S03]  /*3770*/  VIADD R11, R11, 0xffffff80 ;  /* 0xffffff800b0b7836 */ /* 0x008fc60000000000 */
[----:B------:R-:W-:Y:S02]  /*3780*/  LOP3.LUT R8, R42, 0x38, R71, 0xf8, !PT ;  /* 0x000000382a087812 */ /* 0x000fe400078ef847 */
[----:B------:R-:W-:Y:S02]  /*3790*/  SHF.R.S32.HI R10, RZ, 0x1f, R11 ;  /* 0x0000001fff0a7819 */ /* 0x000fe4000001140b */
[----:B------:R-:W-:Y:S02]  /*37a0*/  LOP3.LUT R8, R8, R45, RZ, 0x3c, !PT ;  /* 0x0000002d08087212 */ /* 0x000fe400078e3cff */
[----:B------:R-:W-:-:S04]  /*37b0*/  LEA.HI R10, R10, R11, RZ, 0x5 ;  /* 0x0000000b0a0a7211 */ /* 0x000fc800078f28ff */
[----:B------:R-:W-:-:S05]  /*37c0*/  SHF.R.S32.HI R10, RZ, 0x5, R10 ;  /* 0x00000005ff0a7819 */ /* 0x000fca000001140a */
[----:B------:R-:W-:-:S04]  /*37d0*/  IMAD R8, R10, 0x200, R8 ;  /* 0x000002000a087824 */ /* 0x000fc800078e0208 */
[----:B------:R-:W-:Y:S02]  /*37e0*/  IMAD.IADD R73, R73, 0x1, R8 ;  /* 0x0000000149497824 */ /* 0x000fe400078e0208 */
[----:B------:R-:W1:Y:S02]  /*37f0*/  LDS.128 R8, [R9+0x22400] ;  /* 0x0224000009087984 */ /* 0x000e640000000c00 */
[----:B------:R-:W-:-:S05]  /*3800*/  IMAD R73, R73, 0x2, R18 ;  /* 0x0000000249497824 */ /* 0x000fca00078e0212 */
[----:B------:R2:W3:Y:S01]  /*3810*/  LDS.128 R12, [R73+0x22400] ;  /* 0x02240000490c7984 */ /* 0x0004e20000000c00 */
        /* <DEDUP_REMOVED lines=8> */
[--C-:B---3--:R-:W-:Y:S01]  /*38a0*/  HADD2.F32 R6, -RZ, R13.reuse.H0_H0 ;  /* 0x2000000dff067230 */ /* 0x108fe20000004100 */
        /* <DEDUP_REMOVED lines=13> */
[-C--:B--2---:R-:W-:Y:S01]  /*3980*/  FFMA.FTZ R73, R9, R28.reuse, -R74 ;  /* 0x0000001c09497223 */ /* 0x084fe2000001084a */
[----:B------:R-:W-:Y:S01]  /*3990*/  FFMA.FTZ R72, R5, R7, -R72 ;  /* 0x0000000705487223 */ /* 0x000fe20000010848 */
        /* <DEDUP_REMOVED lines=59> */
.L_x_8631:
[----:B------:R-:W-:Y:S05]  /*3d50*/  BSYNC B1 ;  /* 0x0000000000017941 */ /* 0x000fea0003800000 */
.L_x_8630:
        /* <DEDUP_REMOVED lines=8> */
.L_x_8611:
[----:B------:R-:W-:-:S13]  /*3de0*/  ISETP.NE.AND P3, PT, R186, 0x3, PT ;  /* 0x00000003ba00780c */ /* 0x000fda0003f65270 */
[----:B------:R-:W-:Y:S05]  /*3df0*/  @!P3 BRA `(.L_x_8632) ;  /* 0x000000000004b947 */ /* 0x000fea0003800000 */
[----:B------:R-:W-:Y:S01]  /*3e00*/  BPT.TRAP 0x1 ;  /* 0x000000040000795c */ /* 0x000fe20000300000 */
.L_x_8632:
[----:B------:R-:W-:Y:S01]  /*3e10*/  IMAD R62, R185, 0x8, R18 ;  /* 0x00000008b93e7824 */ /* 0x000fe200078e0212 */
[----:B------:R-:W-:Y:S01]  /*3e20*/  SHF.L.U32 R75, R190, 0x1f, RZ ;  /* 0x0000001fbe4b7819 */ /* 0x000fe200000006ff */
[----:B------:R-:W-:Y:S01]  /*3e30*/  BSSY B1, `(.L_x_8633) ;  /* 0x0000004000017945 */ /* 0x000fe20003800000 */
[----:B------:R-:W-:Y:S02]  /*3e40*/  SHF.R.S32.HI R66, RZ, 0x1f, R64 ;  /* 0x0000001fff427819 */ /* 0x000fe40000011440 */
[----:B------:R-:W1:Y:S02]  /*3e50*/  SYNCS.PHASECHK.TRANS64.TRYWAIT P4, [R62+URZ+0x38890], R75 ;  /* 0x0388904b3e0075a7 */ /* 0x000e64000808017f */
[----:B-1----:R-:W-:Y:S05]  /*3e60*/  @!P4 BRA `(.L_x_8634) ;  /* 0x000001d00054c947 */ /* 0x002fea0003800000 */
.L_x_8885:
[----:B------:R-:W-:Y:S05]  /*3e70*/  BSYNC B1 ;  /* 0x0000000000017941 */ /* 0x000fea0003800000 */
.L_x_8633:
        /* <DEDUP_REMOVED lines=26> */
.L_x_8889:
        /* <DEDUP_REMOVED lines=18> */
.L_x_8619:
[----:B------:R-:W-:Y:S05]  /*4140*/  BSYNC B0 ;  /* 0x0000000000007941 */ /* 0x000fea0003800000 */
.L_x_8610:
[----:B0-234-:R-:W0:Y:S01]  /*4150*/  S2R R4, SR_TID.X ;  /* 0x0000000000047919 */ /* 0x01de220000002100 */
        /* <DEDUP_REMOVED lines=16> */
.L_x_8637:
[----:B------:R-:W-:Y:S05]  /*4260*/  BSYNC B0 ;  /* 0x0000000000007941 */ /* 0x000fea0003800000 */
.L_x_8636:
[----:B------:R-:W2:Y:S01]  /*4270*/  SYNCS.PHASECHK.TRANS64.TRYWAIT P3, [R62+URZ+0x388b0], R75 ;  /* 0x0388b04b3e0075a7 */ /* 0x000ea2000806017f */
[----:B------:R-:W-:Y:S04]  /*4280*/  BSSY B0, `(.L_x_8638) ;  /* 0x0000002000007945 */ /* 0x000fe80003800000 */
[----:B--2---:R-:W-:Y:S05]  /*4290*/  @!P3 BRA `(.L_x_8639) ;  /* 0x000001cc00a0b947 */ /* 0x004fea0003800000 */
.L_x_8890:
[----:B------:R-:W-:Y:S05]  /*42a0*/  BSYNC B0 ;  /* 0x0000000000007941 */ /* 0x000fea0003800000 */
.L_x_8638:
        /* <DEDUP_REMOVED lines=11> */
[----:B-1----:R-:W-:Y:S01]  /*4360*/  IMAD R9, R46, UR4, RZ ;  /* 0x000000042e097c24 */ /* 0x002fe2000f8e02ff */
[----:B------:R-:W-:-:S03]  /*4370*/  IADD3 R5, R5, R7, RZ ;  /* 0x0000000705057210 */ /* 0x000fc60007ffe0ff */
        /* <DEDUP_REMOVED lines=8> */
[----:B------:R-:W1:Y:S08]  /*4400*/  SHFL.IDX PT, R10, R10, RZ, 0x1c1f ;  /* 0x001c1fff0a0a7589 */ /* 0x000e7000000e0000 */
[----:B------:R-:W-:Y:S05]  /*4410*/  @!P3 BRA `(.L_x_8641) ;  /* 0x00000004009cb947 */ /* 0x000fea0003800000 */
[----:B------:R-:W3:Y:S01]  /*4420*/  LDL R31, [R1+0x14] ;  /* 0x00001400011f7983 */ /* 0x000ee20000100800 */
[----:B------:R-:W-:-:S03]  /*4430*/  ULDC UR4, c[0x0][0x320] ;  /* 0x0000c80000047ab9 */ /* 0x000fc60000000800 */
[----:B------:R-:W4:Y:S04]  /*4440*/  LDL R14, [R1+0x18] ;  /* 0x00001800010e7983 */ /* 0x000f280000100800 */
[----:B------:R-:W5:Y:S01]  /*4450*/  LDL R30, [R1+0x1c] ;  /* 0x00001c00011e7983 */ /* 0x000f620000100800 */
[----:B------:R-:W-:Y:S01]  /*4460*/  ISETP.GE.AND P5, PT, R16, UR4, PT ;  /* 0x0000000410007c0c */ /* 0x000fe2000bfa6270 */
[----:B------:R-:W-:Y:S01]  /*4470*/  IMAD R9, R185, 0x8000, R50 ;  /* 0x00008000b9097824 */ /* 0x000fe200078e0232 */
[----:B------:R-:W-:Y:S01]  /*4480*/  LOP3.LUT P3, RZ, R192, 0x4, RZ, 0xc0, !PT ;  /* 0x00000004c0ff7812 */ /* 0x000fe2000786c0ff */
[----:B------:R-:W2:Y:S02]  /*4490*/  LDL R29, [R1+0x20] ;  /* 0x00002000011d7983 */ /* 0x000ea40000100800 */
[----:B------:R-:W-:-:S02]  /*44a0*/  IMAD R12, R9, 0x2, R18 ;  /* 0x00000002090c7824 */ /* 0x000fc400078e0212 */
[----:B------:R-:W2:Y:S04]  /*44b0*/  LDL R28, [R1+0x24] ;  /* 0x00002400011c7983 */ /* 0x000ea80000100800 */
[----:B------:R-:W2:Y:S01]  /*44c0*/  LDL R15, [R1+0x28] ;  /* 0x00002800010f7983 */ /* 0x000ea20000100800 */
[----:B------:R-:W-:-:S03]  /*44d0*/  VIADD R13, R9, 0x20 ;  /* 0x00000020090d7836 */ /* 0x000fc60000000000 */
[----:B------:R-:W1:Y:S01]  /*44e0*/  @!P5 LDS.128 R4, [R12+0x400] ;  /* 0x000400000c04d984 */ /* 0x000e620000000c00 */
[----:B------:R-:W-:Y:S01]  /*44f0*/  @P3 VIADD R13, R9, 0xffffffe0 ;  /* 0xffffffe0090d3836 */ /* 0x000fe20000000000 */
[CC--:B0-----:R-:W-:Y:S02]  /*4500*/  @!P5 LEA R8, P3, R16.reuse, R11.reuse, 0x1 ;  /* 0x0000000b1008d211 */ /* 0x0c1fe400078608ff */
[----:B------:R-:W2:Y:S01]  /*4510*/  LDL R63, [R1+0x30] ;  /* 0x00003000013f7983 */ /* 0x000ea20000100800 */
[----:B------:R-:W-:Y:S01]  /*4520*/  IMAD R13, R13, 0x2, R18 ;  /* 0x000000020d0d7824 */ /* 0x000fe200078e0212 */
[----:B-1----:R-:W-:Y:S02]  /*4530*/  @!P5 LEA.HI.X R9, R16, R10, R17, 0x1, P3 ;  /* 0x0000000a1009d211 */ /* 0x002fe400018f0c11 */
[C---:B------:R-:W-:Y:S01]  /*4540*/  ISETP.GE.AND P3, PT, R184.reuse, UR4, PT ;  /* 0x00000004b8007c0c */ /* 0x040fe2000bf66270 */
[----:B------:R-:W2:Y:S04]  /*4550*/  LDL R57, [R1+0x34] ;  /* 0x0000340001397983 */ /* 0x000ea80000100800 */
[----:B------:R-:W2:Y:S04]  /*4560*/  LDL R56, [R1+0x38] ;  /* 0x0000380001387983 */ /* 0x000ea80000100800 */
[----:B------:R0:W-:Y:S04]  /*4570*/  @!P5 ST.E.128 desc[UR40][R8.64], R4 ;  /* 0x000000040800d985 */ /* 0x0001e8000c101d28 */
[----:B------:R-:W1:Y:S01]  /*4580*/  @!P3 LDS.128 R4, [R13+0x400] ;  /* 0x000400000d04b984 */ /* 0x000e620000000c00 */
[----:B0-----:R-:W-:-:S04]  /*4590*/  @!P3 LEA R8, P5, R184, R11, 0x1 ;  /* 0x0000000bb808b211 */ /* 0x001fc800078a08ff */
[----:B------:R-:W-:Y:S02]  /*45a0*/  @!P3 LEA.HI.X R9, R184, R10, R195, 0x1, P5 ;  /* 0x0000000ab809b211 */ /* 0x000fe400028f0cc3 */
[----:B------:R-:W-:-:S03]  /*45b0*/  ISETP.GE.AND P5, PT, R225, UR4, PT ;  /* 0x00000004e1007c0c */ /* 0x000fc6000bfa6270 */
[----:B-1----:R0:W-:Y:S10]  /*45c0*/  @!P3 ST.E.128 desc[UR40][R8.64], R4 ;  /* 0x000000040800b985 */ /* 0x0021f4000c101d28 */
[----:B------:R-:W1:Y:S01]  /*45d0*/  @!P5 LDS.128 R4, [R12+0x2400] ;  /* 0x002400000c04d984 */ /* 0x000e620000000c00 */
[----:B0-----:R-:W-:-:S05]  /*45e0*/  @!P5 LEA R8, P3, R225, R11, 0x1 ;  /* 0x0000000be108d211 */ /* 0x001fca00078608ff */
[----:B---3--:R-:W-:Y:S01]  /*45f0*/  @!P5 IMAD.X R9, R10, 0x1, R31, P3 ;  /* 0x000000010a09d824 */ /* 0x008fe200018e061f */
[C---:B------:R-:W-:Y:S01]  /*4600*/  ISETP.GE.AND P3, PT, R224.reuse, UR4, PT ;  /* 0x00000004e0007c0c */ /* 0x040fe2000bf66270 */
[----:B------:R-:W3:Y:S04]  /*4610*/  LDL R31, [R1+0x3c] ;  /* 0x00003c00011f7983 */ /* 0x000ee80000100800 */
[----:B-1----:R0:W-:Y:S08]  /*4620*/  @!P5 ST.E.128 desc[UR40][R8.64], R4 ;  /* 0x000000040800d985 */ /* 0x0021f0000c101d28 */
        /* <DEDUP_REMOVED lines=13> */
[----:B0-----:R-:W-:-:S05]  /*4700*/  @!P3 LEA R8, P5, R222, R11, 0x1 ;  /* 0x0000000bde08b211 */ /* 0x001fca00078a08ff */
[----:B--2---:R-:W-:Y:S01]  /*4710*/  @!P3 IMAD.X R9, R10, 0x1, R29, P5 ;  /* 0x000000010a09b824 */ /* 0x004fe200028e061d */
[C---:B------:R-:W-:Y:S01]  /*4720*/  ISETP.GE.AND P5, PT, R221.reuse, UR4, PT ;  /* 0x00000004dd007c0c */ /* 0x040fe2000bfa6270 */
[----:B------:R-:W2:Y:S04]  /*4730*/  LDL R29, [R1+0x8] ;  /* 0x00000800011d7983 */ /* 0x000ea80000100800 */
[----:B-1----:R0:W-:Y:S08]  /*4740*/  @!P3 ST.E.128 desc[UR40][R8.64], R4 ;  /* 0x000000040800b985 */ /* 0x0021f0000c101d28 */
[----:B------:R-:W1:Y:S01]  /*4750*/  @!P5 LDS.128 R4, [R12+0x6400] ;  /* 0x006400000c04d984 */ /* 0x000e620000000c00 */
[----:B0-----:R-:W-:-:S05]  /*4760*/  @!P5 LEA R8, P3, R221, R11, 0x1 ;  /* 0x0000000bdd08d211 */ /* 0x001fca00078608ff */
[----:B------:R-:W-:Y:S01]  /*4770*/  @!P5 IMAD.X R9, R10, 0x1, R28, P3 ;  /* 0x000000010a09d824 */ /* 0x000fe200018e061c */
[C---:B------:R-:W-:Y:S01]  /*4780*/  ISETP.GE.AND P3, PT, R220.reuse, UR4, PT ;  /* 0x00000004dc007c0c */ /* 0x040fe2000bf66270 */
[----:B------:R-:W2:Y:S04]  /*4790*/  LDL R28, [R1+0x44] ;  /* 0x00004400011c7983 */ /* 0x000ea80000100800 */
[----:B-1----:R0:W-:Y:S08]  /*47a0*/  @!P5 ST.E.128 desc[UR40][R8.64], R4 ;  /* 0x000000040800d985 */ /* 0x0021f0000c101d28 */
[----:B------:R-:W1:Y:S01]  /*47b0*/  @!P3 LDS.128 R4, [R13+0x6400] ;  /* 0x006400000d04b984 */ /* 0x000e620000000c00 */
[----:B0-----:R-:W-:-:S05]  /*47c0*/  @!P3 LEA R8, P5, R220, R11, 0x1 ;  /* 0x0000000bdc08b211 */ /* 0x001fca00078a08ff */
[----:B------:R-:W-:Y:S02]  /*47d0*/  @!P3 IMAD.X R9, R10, 0x1, R15, P5 ;  /* 0x000000010a09b824 */ /* 0x000fe400028e060f */
[----:B------:R-:W2:Y:S01]  /*47e0*/  LDL R15, [R1+0x4] ;  /* 0x00000400010f7983 */ /* 0x000ea20000100800 */
        /* <DEDUP_REMOVED lines=29> */
[----:B0-----:R-:W-:-:S04]  /*49c0*/  @!P3 LEA R8, P5, R214, R11, 0x1 ;  /* 0x0000000bd608b211 */ /* 0x001fc800078a08ff */
[----:B-----5:R-:W-:Y:S02]  /*49d0*/  @!P3 IADD3.X R9, R10, R30, RZ, P5, !PT ;  /* 0x0000001e0a09b210 */ /* 0x020fe40002ffe4ff */
[----:B--2---:R-:W-:-:S03]  /*49e0*/  ISETP.GE.AND P5, PT, R29, UR4, PT ;  /* 0x000000041d007c0c */ /* 0x004fc6000bfa6270 */
        /* <DEDUP_REMOVED lines=8> */
[----:B----4-:R-:W-:-:S05]  /*4a70*/  @!P3 IMAD.X R9, R10, 0x1, R14, P5 ;  /* 0x000000010a09b824 */ /* 0x010fca00028e060e */
[----:B-1----:R3:W-:Y:S03]  /*4a80*/  @!P3 ST.E.128 desc[UR40][R8.64], R4 ;  /* 0x000000040800b985 */ /* 0x0027e6000c101d28 */
.L_x_8641:
[----:B------:R-:W-:Y:S05]  /*4a90*/  BSYNC B0 ;  /* 0x0000000000007941 */ /* 0x000fea0003800000 */
.L_x_8640:
[----:B------:R-:W-:Y:S01]  /*4aa0*/  @!PT LDS RZ, [RZ] ;  /* 0x00000000fffff984 */ /* 0x000fe20000000800 */
[----:B------:R-:W-:Y:S01]  /*4ab0*/  @!PT LDS RZ, [RZ] ;  /* 0x00000000fffff984 */ /* 0x000fe20000000800 */
[----:B------:R-:W-:Y:S01]  /*4ac0*/  @!PT LDS RZ, [RZ] ;  /* 0x00000000fffff984 */ /* 0x000fe20000000800 */
[----:B------:R-:W-:Y:S01]  /*4ad0*/  @!PT LDS RZ, [RZ] ;  /* 0x00000000fffff984 */ /* 0x000fe20000000800 */
[----:B------:R4:W-:Y:S06]  /*4ae0*/  MEMBAR.ALL.CTA ;  /* 0x0000000000007992 */ /* 0x0009ec0000008000 */
[----:B----4-:R-:W4:Y:S01]  /*4af0*/  FENCE.VIEW.ASYNC.S ;  /* 0x00000000000073c6 */ /* 0x010f220000000000 */
[----:B--2---:R-:W-:Y:S01]  /*4b00*/  @!P4 VIADD R62, R62, 0x388c0 ;  /* 0x000388c03e3ec836 */ /* 0x004fe20000000000 */
        /* <DEDUP_REMOVED lines=9> */
[----:B--2---:R-:W-:Y:S06]  /*4ba0*/  @P2 BRA `(.L_x_8642) ;  /* 0xffffffd800442947 */ /* 0x004fec000383ffff */
.L_x_8605:
[----:B------:R-:W2:Y:S01]  /*4bb0*/  LDL R4, [R1+0x6c] ;  /* 0x00006c0001047983 */ /* 0x000ea20000100800 */
[----:B------:R-:W-:Y:S01]  /*4bc0*/  BSSY B0, `(.L_x_8643) ;  /* 0x0000005000007945 */ /* 0x000fe20003800000 */
[----:B--2---:R-:W-:-:S03]  /*4bd0*/  ISETP.NE.AND P0, PT, R4, 0x1, PT ;  /* 0x000000010400780c */ /* 0x004fc60003f05270 */
[----:B------:R-:W-:Y:S10]  /*4be0*/  @P3 BRA `(.L_x_8644) ;  /* 0x0000000000083947 */ /* 0x000ff40003800000 */
[----:B------:R-:W2:Y:S02]  /*4bf0*/  FENCE.VIEW.ASYNC.G ;  /* 0x00000000000073c6 */ /* 0x000ea40000000100 */
[----:B--2---:R-:W-:Y:S06]  /*4c00*/  BAR.ARV 0xc, 0x180 ;  /* 0x0306000000007b1d */ /* 0x004fec0000002000 */
.L_x_8644:
[----:B------:R-:W-:Y:S05]  /*4c10*/  BSYNC B0 ;  /* 0x0000000000007941 */ /* 0x000fea0003800000 */
.L_x_8643:
[----:B------:R-:W-:Y:S04]  /*4c20*/  BSSY B7, `(.L_x_8645) ;  /* 0x0001084000077945 */ /* 0x000fe80003800000 */
[----:B------:R-:W-:Y:S05]  /*4c30*/  @!P0 BRA `(.L_x_8646) ;  /* 0x0000001c00b08947 */ /* 0x000fea0003800000 */
[----:B------:R-:W2:Y:S01]  /*4c40*/  LDC R0, c[0x0][0x448] ;  /* 0x00011200ff007b82 */ /* 0x000ea20000000800 */
[----:B------:R-:W-:Y:S01]  /*4c50*/  VIADD R3, R213, 0x3f ;  /* 0x0000003fd5037836 */ /* 0x000fe20000000000 */
        /* <DEDUP_REMOVED lines=35> */
[----:B------:R-:W2:Y:S01]  /*4e90*/  @P0 LDC R0, c[0x0][0x44c] ;  /* 0x00011300ff000b82 */ /* 0x000ea20000000800 */
[----:B------:R-:W-:Y:S02]  /*4ea0*/  CS2R R86, SRZ ;  /* 0x0000000000567805 */ /* 0x000fe4000001ff00 */
[----:B------:R-:W-:Y:S01]  /*4eb0*/  CS2R R84, SRZ ;  /* 0x0000000000547805 */ /* 0x000fe2000001ff00 */
[----:B------:R-:W-:Y:S01]  /*4ec0*/  IMAD.MOV.U32 R83, RZ, RZ, RZ ;  /* 0x000000ffff537224 */ /* 0x000fe200078e00ff */
[----:B------:R-:W-:-:S02]  /*4ed0*/  CS2R R32, SRZ ;  /* 0x0000000000207805 */ /* 0x000fc4000001ff00 */
[----:B------:R-:W-:Y:S02]  /*4ee0*/  CS2R R80, SRZ ;  /* 0x0000000000507805 */ /* 0x000fe4000001ff00 */
[----:B------:R-:W-:Y:S02]  /*4ef0*/  CS2R R78, SRZ ;  /* 0x00000000004e7805 */ /* 0x000fe4000001ff00 */
[----:B------:R-:W-:Y:S01]  /*4f00*/  CS2R R76, SRZ ;  /* 0x00000000004c7805 */ /* 0x000fe2000001ff00 */
[----:B------:R-:W3:Y:S01]  /*4f10*/  @P0 LDC R5, c[0x0][0x450] ;  /* 0x00011400ff050b82 */ /* 0x000ee20000000800 */
[----:B------:R-:W-:Y:S01]  /*4f20*/  IMAD.MOV.U32 R75, RZ, RZ, RZ ;  /* 0x000000ffff4b7224 */ /* 0x000fe200078e00ff */
[----:B------:R-:W-:Y:S02]  /*4f30*/  CS2R R28, SRZ ;  /* 0x00000000001c7805 */ /* 0x000fe4000001ff00 */
[----:B------:R-:W-:Y:S01]  /*4f40*/  CS2R R72, SRZ ;  /* 0x0000000000487805 */ /* 0x000fe2000001ff00 */
[----:B------:R-:W-:Y:S01]  /*4f50*/  IMAD.MOV.U32 R71, RZ, RZ, RZ ;  /* 0x000000ffff477224 */ /* 0x000fe200078e00ff */
[----:B------:R-:W-:-:S02]  /*4f60*/  CS2R R14, SRZ ;  /* 0x00000000000e7805 */ /* 0x000fc4000001ff00 */
[----:B------:R-:W-:Y:S01]  /*4f70*/  CS2R R68, SRZ ;  /* 0x0000000000447805 */ /* 0x000fe2000001ff00 */
[----:B------:R-:W-:Y:S01]  /*4f80*/  IMAD.MOV.U32 R67, RZ, RZ, RZ ;  /* 0x000000ffff437224 */ /* 0x000fe200078e00ff */
        /* <DEDUP_REMOVED lines=8> */
[----:B--2---:R-:W-:Y:S01]  /*5010*/  @P0 IMAD.HI.U32 R0, R3, R0, RZ ;  /* 0x0000000003000227 */ /* 0x004fe200078e00ff */
[----:B------:R-:W-:Y:S02]  /*5020*/  CS2R R160, SRZ ;  /* 0x0000000000a07805 */ /* 0x000fe4000001ff00 */
[----:B------:R-:W-:Y:S02]  /*5030*/  CS2R R50, SRZ ;  /* 0x0000000000327805 */ /* 0x000fe4000001ff00 */
[----:B------:R-:W-:-:S02]  /*5040*/  CS2R R46, SRZ ;  /* 0x00000000002e7805 */ /* 0x000fc4000001ff00 */
[----:B------:R-:W-:Y:S02]  /*5050*/  CS2R R42, SRZ ;  /* 0x00000000002a7805 */ /* 0x000fe4000001ff00 */
[----:B------:R-:W-:Y:S01]  /*5060*/  CS2R R154, SRZ ;  /* 0x00000000009a7805 */ /* 0x000fe2000001ff00 */
[----:B------:R-:W-:Y:S01]  /*5070*/  IMAD.MOV.U32 R39, RZ, RZ, RZ ;  /* 0x000000ffff277224 */ /* 0x000fe200078e00ff */
[----:B01----:R-:W-:Y:S02]  /*5080*/  CS2R R10, SRZ ;  /* 0x00000000000a7805 */ /* 0x003fe4000001ff00 */
[----:B---3--:R-:W-:Y:S01]  /*5090*/  @P0 SHF.R.U32.HI R3, RZ, R5, R0 ;  /* 0x00000005ff030219 */ /* 0x008fe20000011600 */
[----:B------:R-:W-:Y:S01]  /*50a0*/  IMAD.MOV.U32 R35, RZ, RZ, RZ ;  /* 0x000000ffff237224 */ /* 0x000fe200078e00ff */
[----:B------:R-:W-:Y:S02]  /*50b0*/  PLOP3.LUT P0, PT, PT, PT, PT, 0x80, 0x0 ;  /* 0x000000000000781c */ /* 0x000fe40003f0f070 */
[----:B------:R-:W-:-:S02]  /*50c0*/  CS2R R8, SRZ ;  /* 0x0000000000087805 */ /* 0x000fc4000001ff00 */
[----:B------:R-:W-:Y:S01]  /*50d0*/  CS2R R152, SRZ ;  /* 0x0000000000987805 */ /* 0x000fe2000001ff00 */
[----:B------:R-:W-:Y:S01]  /*50e0*/  IMAD.IADD R3, R38, 0x1, R3 ;  /* 0x0000000126037824 */ /* 0x000fe200078e0203 */
[----:B------:R-:W-:Y:S01]  /*50f0*/  CS2R R6, SRZ ;  /* 0x0000000000067805 */ /* 0x000fe2000001ff00 */
[----:B------:R-:W-:Y:S01]  /*5100*/  IMAD.MOV.U32 R31, RZ, RZ, RZ ;  /* 0x000000ffff1f7224 */ /* 0x000fe200078e00ff */
[----:B------:R-:W-:Y:S02]  /*5110*/  MOV R5, RZ ;  /* 0x000000ff00057202 */ /* 0x000fe40000000f00 */
[----:B------:R-:W-:-:S04]  /*5120*/  SHF.R.S32.HI R0, RZ, 0x1f, R3 ;  /* 0x0000001fff007819 */ /* 0x000fc80000011403 */
[----:B------:R-:W-:-:S04]  /*5130*/  LEA.HI R0, R0, R3, RZ, 0x6 ;  /* 0x0000000300007211 */ /* 0x000fc800078f30ff */
[----:B------:R-:W-:Y:S01]  /*5140*/  SHF.R.S32.HI R3, RZ, 0x6, R0 ;  /* 0x00000006ff037819 */ /* 0x000fe20000011400 */
[----:B------:R-:W-:-:S03]  /*5150*/  IMAD.MOV.U32 R0, RZ, RZ, RZ ;  /* 0x000000ffff007224 */ /* 0x000fc600078e00ff */
[----:B------:R-:W-:Y:S02]  /*5160*/  VIMNMX R4, R170, R3, PT ;  /* 0x00000003aa047248 */ /* 0x000fe40003fe0100 */
[----:B------:R-:W-:Y:S02]  /*5170*/  CS2R R2, SRZ ;  /* 0x0000000000027805 */ /* 0x000fe4000001ff00 */
[----:B------:R-:W-:-:S13]  /*5180*/  ISETP.GE.AND P1, PT, R4, 0x1, PT ;  /* 0x000000010400780c */ /* 0x000fda0003f26270 */
        /* <DEDUP_REMOVED lines=25> */
[----:B------:R-:W-:Y:S01]  /*5320*/  LOP3.LUT R0, R3, 0x3fff, RZ, 0xc0, !PT ;  /* 0x00003fff03007812 */ /* 0x000fe200078ec0ff */
[----:B------:R-:W-:Y:S01]  /*5330*/  IMAD.MOV.U32 R3, RZ, RZ, 0x40000040 ;  /* 0x40000040ff037424 */ /* 0x000fe200078e00ff */
[C---:B------:R-:W-:Y:S01]  /*5340*/  R2UR UR4, R2.reuse ;  /* 0x00000000020472ca */ /* 0x040fe200000e0000 */
[----:B------:R-:W-:Y:S01]  /*5350*/  VIADD R10, R2, 0x2 ;  /* 0x00000002020a7836 */ /* 0x000fe20000000000 */
[----:B------:R-:W-:-:S02]  /*5360*/  LOP3.LUT R0, R0, 0x2000000, RZ, 0xfc, !PT ;  /* 0x0200000000007812 */ /* 0x000fc400078efcff */
[----:B------:R-:W-:-:S03]  /*5370*/  R2UR UR5, R3 ;  /* 0x00000000030572ca */ /* 0x000fc600000e0000 */
[----:B------:R-:W-:-:S04]  /*5380*/  IMAD R6, R19, 0x1000, R0 ;  /* 0x0000100013067824 */ /* 0x000fc800078e0200 */
[C---:B------:R-:W-:Y:S01]  /*5390*/  VIADD R8, R6.reuse, 0x80 ;  /* 0x0000008006087836 */ /* 0x040fe20000000000 */
[----:B------:R-:W-:-:S13]  /*53a0*/  R2UR UR6, R6 ;  /* 0x00000000060672ca */ /* 0x000fda00000e0000 */
        /* <DEDUP_REMOVED lines=10> */
[----:B------:R-:W-:-:S02]  /*5450*/  R2UR UR11, R9 ;  /* 0x00000000090b72ca */ /* 0x000fc400000e0000 */
[----:B------:R-:W-:Y:S02]  /*5460*/  MOV R9, 0x40000040 ;  /* 0x4000004000097802 */ /* 0x000fe40000000f00 */
[----:B------:R-:W-:Y:S02]  /*5470*/  R2UR UR8, R8 ;  /* 0x00000000080872ca */ /* 0x000fe400000e0000 */
[----:B------:R-:W-:Y:S01]  /*5480*/  R2UR UR9, R9 ;  /* 0x00000000090972ca */ /* 0x000fe200000e0000 */
[----:B------:R-:W-:Y:S02]  /*5490*/  WARPGROUP.DEPBAR.LE gsb0, 0x0 ;  /* 0x00008000000079c5 */ /* 0x000fe40000010000 */
[----:B------:R-:W-:-:S08]  /*54a0*/  WARPGROUP.ARRIVE ;  /* 0x00000000000079c5 */ /* 0x000fd00000000000 */
        /* <DEDUP_REMOVED lines=19> */
.L_x_8648:
        /* <DEDUP_REMOVED lines=8> */
.L_x_8652:
[----:B------:R-:W-:Y:S01]  /*5660*/  BAR.SYNC.DEFER_BLOCKING 0xe, 0x100 ;  /* 0x0384000000007b1d */ /* 0x000fe20000010000 */
[C---:B-1----:R-:W-:Y:S01]  /*5670*/  IMAD R4, R19.reuse, 0x40, R194 ;  /* 0x0000004013047824 */ /* 0x042fe200078e02c2 */
[----:B------:R-:W-:Y:S01]  /*5680*/  R2UR UR4, R2 ;  /* 0x00000000020472ca */ /* 0x000fe200000e0000 */
[----:B------:R-:W-:Y:S01]  /*5690*/  VIADD R19, R19, 0x1 ;  /* 0x0000000113137836 */ /* 0x000fe20000000000 */
[----:B------:R-:W-:Y:S01]  /*56a0*/  R2UR UR5, R3 ;  /* 0x00000000030572ca */ /* 0x000fe200000e0000 */
[----:B------:R-:W-:Y:S01]  /*56b0*/  IMAD R4, R4, 0x4, R18 ;  /* 0x0000000404047824 */ /* 0x000fe200078e0212 */
[C---:B------:R-:W-:Y:S01]  /*56c0*/  ISETP.GT.AND P1, PT, R14.reuse, RZ, PT ;  /* 0x000000ff0e00720c */ /* 0x040fe20003f24270 */
[----:B------:R-:W-:Y:S01]  /*56d0*/  IMAD.MOV.U32 R13, RZ, RZ, 0x40000040 ;  /* 0x40000040ff0d7424 */ /* 0x000fe200078e00ff */
[----:B------:R-:W-:Y:S01]  /*56e0*/  ISETP.NE.AND P0, PT, R19, 0x2, PT ;  /* 0x000000021300780c */ /* 0x000fe20003f05270 */
[----:B------:R-:W-:-:S03]  /*56f0*/  VIADD R14, R14, 0xffffffff ;  /* 0xffffffff0e0e7836 */ /* 0x000fc60000000000 */
        /* <DEDUP_REMOVED lines=132> */
[----:B------:R-:W-:Y:S02]  /*5f40*/  IMAD.MOV.U32 R5, RZ, RZ, 0x40000040 ;  /* 0x40000040ff057424 */ /* 0x000fe400078e00ff */
[C---:B------:R-:W-:Y:S01]  /*5f50*/  VIADD R12, R4.reuse, 0x80 ;  /* 0x00000080040c7836 */ /* 0x040fe20000000000 */
[----:B------:R-:W-:Y:S01]  /*5f60*/  R2UR UR6, R4 ;  /* 0x00000000040672ca */ /* 0x000fe200000e0000 */
[----:B------:R-:W-:Y:S01]  /*5f70*/  WARPGROUP.ARRIVE ;  /* 0x00000000000079c5 */ /* 0x000fe20000000000 */
[----:B------:R-:W-:Y:S01]  /*5f80*/  R2UR UR7, R5 ;  /* 0x00000000050772ca */ /* 0x000fe200000e0000 */
[----:B------:R-:W-:-:S12]  /*5f90*/  IMAD.MOV.U32 R5, RZ, RZ, 0x40000040 ;  /* 0x40000040ff057424 */ /* 0x000fd800078e00ff */
        /* <DEDUP_REMOVED lines=23> */
[----:B------:R-:W-:Y:S02]  /*6110*/  R2UR UR5, R7 ;  /* 0x00000000070572ca */ /* 0x000fe400000e0000 */
[----:B------:R-:W-:-:S04]  /*6120*/  SEL R4, RZ, 0x1, P0 ;  /* 0x00000001ff047807 */ /* 0x000fc80000000000 */
[----:B------:R-:W-:Y:S01]  /*6130*/  LOP3.LUT R23, R23, R4, RZ, 0x3c, !PT ;  /* 0x0000000417177212 */ /* 0x000fe200078e3cff */
[----:B------:R-:W-:Y:S02]  /*6140*/  WARPGROUP.DEPBAR.LE gsb0, 0x0 ;  /* 0x00008000000079c5 */ /* 0x000fe40000010000 */
[----:B------:R-:W-:-:S12]  /*6150*/  WARPGROUP.ARRIVE ;  /* 0x00000000000079c5 */ /* 0x000fd80000000000 */
[----:B------:R-:W-:Y:S03]  /*6160*/  HGMMA.64x256x16.F32 R24, gdesc[UR4].tnspB, R24, gsb0 ;  /* 0x43e00000041879f0 */ /* 0x000fe60008000818 */
[----:B------:R-:W-:Y:S02]  /*6170*/  WARPGROUP.DEPBAR.LE gsb0, 0x0 ;  /* 0x00008000000079c5 */ /* 0x000fe40000010000 */
[----:B------:R-:W-:Y:S06]  /*6180*/  BAR.ARV 0xf, 0x100 ;  /* 0x03c4000000007b1d */ /* 0x000fec0000002000 */
[----:B------:R-:W-:Y:S05]  /*6190*/  @!P2 BRA `(.L_x_8651) ;  /* 0x000000000004a947 */ /* 0x000fea0003800000 */
[----:B------:R-:W-:Y:S01]  /*61a0*/  BPT.TRAP 0x1 ;  /* 0x000000040000795c */ /* 0x000fe20000300000 */
.L_x_8651:
[----:B------:R-:W-:-:S05]  /*61b0*/  LEA R4, R19, R18, 0x3 ;  /* 0x0000001213047211 */ /* 0x000fca00078e18ff */
[----:B------:R-:W-:-:S05]  /*61c0*/  VIADD R4, R4, 0x38860 ;  /* 0x0003886004047836 */ /* 0x000fca0000000000 */
[----:B------:R-:W-:-:S04]  /*61d0*/  PRMT R4, R187, 0x654, R4 ;  /* 0x00000654bb047816 */ /* 0x000fc80000000004 */
[----:B------:R1:W-:Y:S01]  /*61e0*/  SYNCS.ARRIVE.TRANS64.RED.A1T0 RZ, [R4+URZ], RZ ;  /* 0x000000ff04ff79a7 */ /* 0x0003e2000810043f */
[----:B------:R-:W-:Y:S05]  /*61f0*/  @P1 BRA `(.L_x_8652) ;  /* 0xfffffff400181947 */ /* 0x000fea000383ffff */
.L_x_8650:
[----:B------:R-:W-:Y:S05]  /*6200*/  BSYNC B0 ;  /* 0x0000000000007941 */ /* 0x000fea0003800000 */
.L_x_8649:
[----:B------:R-:W-:Y:S01]  /*6210*/  BAR.SYNC.DEFER_BLOCKING 0xe, 0x100 ;  /* 0x0384000000007b1d */ /* 0x000fe20000010000 */
[C---:B------:R-:W-:Y:S01]  /*6220*/  IMAD R3, R19.reuse, 0x40, R194 ;  /* 0x0000004013037824 */ /* 0x040fe200078e02c2 */
[----:B------:R-:W-:Y:S01]  /*6230*/  PLOP3.LUT P0, PT, PT, PT, PT, 0x8, 0x0 ;  /* 0x000000000000781c */ /* 0x000fe20003f0e170 */
[----:B------:R-:W-:Y:S02]  /*6240*/  VIADD R19, R19, 0x1 ;  /* 0x0000000113137836 */ /* 0x000fe40000000000 */
[----:B------:R-:W-:-:S03]  /*6250*/  IMAD R3, R3, 0x4, R18 ;  /* 0x0000000403037824 */ /* 0x000fc600078e0212 */
[----:B------:R-:W-:-:S04]  /*6260*/  ISETP.NE.AND P1, PT, R19, 0x2, PT ;  /* 0x000000021300780c */ /* 0x000fc80003f25270 */
[----:B------:R-:W-:Y:S01]  /*6270*/  SEL R19, R19, RZ, P1 ;  /* 0x000000ff13137207 */ /* 0x000fe20000800000 */
[----:B------:R-:W2:Y:S04]  /*6280*/  LDS R2, [R3+0x38400] ;  /* 0x0384000003027984 */ /* 0x000ea80000000800 */
[----:B------:R-:W0:Y:S01]  /*6290*/  LDS R0, [R3+0x38420] ;  /* 0x0384200003007984 */ /* 0x000e220000000800 */
[-C--:B--2---:R-:W-:Y:S01]  /*62a0*/  FMUL.FTZ R155, R28, R2.reuse ;  /* 0x000000021c9b7220 */ /* 0x084fe20000410000 */
[-C--:B------:R-:W-:Y:S01]  /*62b0*/  FMUL.FTZ R152, R29, R2.reuse ;  /* 0x000000021d987220 */ /* 0x080fe20000410000 */
[-C--:B------:R-:W-:Y:S01]  /*62c0*/  FMUL.FTZ R10, R33, R2.reuse ;  /* 0x00000002210a7220 */ /* 0x080fe20000410000 */
[-C--:B------:R-:W-:Y:S01]  /*62d0*/  FMUL.FTZ R14, R37, R2.reuse ;  /* 0x00000002250e7220 */ /* 0x080fe20000410000 */
[----:B------:R-:W-:Y:S01]  /*62e0*/  FMUL.FTZ R28, R41, R2 ;  /* 0x00000002291c7220 */ /* 0x000fe20000410000 */
        /* <DEDUP_REMOVED lines=125> */
[----:B------:R-:W-:-:S02]  /*6ac0*/  IMAD.MOV.U32 R2, RZ, RZ, RZ ;  /* 0x000000ffff027224 */ /* 0x000fc400078e00ff */
[----:B------:R-:W-:Y:S01]  /*6ad0*/  IMAD.MOV.U32 R0, RZ, RZ, RZ ;  /* 0x000000ffff007224 */ /* 0x000fe200078e00ff */
[----:B------:R-:W-:Y:S06]  /*6ae0*/  BAR.ARV 0xf, 0x100 ;  /* 0x03c4000000007b1d */ /* 0x000fec0000002000 */
[----:B------:R-:W-:Y:S05]  /*6af0*/  BRA `(.L_x_8647) ;  /* 0x000000e800587947 */ /* 0x000fea0003800000 */
.L_x_8646:
        /* <DEDUP_REMOVED lines=69> */
[----:B---3--:R-:W-:Y:S02]  /*6f50*/  @P0 SHF.R.U32.HI R3, RZ, R5, R0 ;  /* 0x00000005ff030219 */ /* 0x008fe40000011600 */
[----:B------:R-:W-:Y:S02]  /*6f60*/  CS2R R8, SRZ ;  /* 0x0000000000087805 */ /* 0x000fe4000001ff00 */
[----:B------:R-:W-:-:S02]  /*6f70*/  PLOP3.LUT P0, PT, PT, PT, PT, 0x80, 0x0 ;  /* 0x000000000000781c */ /* 0x000fc40003f0f070 */
[----:B------:R-:W-:Y:S02]  /*6f80*/  CS2R R152, SRZ ;  /* 0x0000000000987805 */ /* 0x000fe4000001ff00 */
[----:B------:R-:W-:Y:S01]  /*6f90*/  MOV R35, RZ ;  /* 0x000000ff00237202 */ /* 0x000fe20000000f00 */
[----:B------:R-:W-:Y:S01]  /*6fa0*/  IMAD.IADD R3, R38, 0x1, R3 ;  /* 0x0000000126037824 */ /* 0x000fe200078e0203 */
[----:B------:R-:W-:Y:S01]  /*6fb0*/  CS2R R6, SRZ ;  /* 0x0000000000067805 */ /* 0x000fe2000001ff00 */
[----:B------:R-:W-:Y:S02]  /*6fc0*/  IMAD.MOV.U32 R31, RZ, RZ, RZ ;  /* 0x000000ffff1f7224 */ /* 0x000fe400078e00ff */
[----:B------:R-:W-:Y:S01]  /*6fd0*/  IMAD.MOV.U32 R5, RZ, RZ, RZ ;  /* 0x000000ffff057224 */ /* 0x000fe200078e00ff */
        /* <DEDUP_REMOVED lines=41> */
.L_x_8654:
[----:B------:R-:W-:Y:S05]  /*7270*/  BSYNC B6 ;  /* 0x0000000000067941 */ /* 0x000fea0003800000 */
.L_x_8653:
        /* <DEDUP_REMOVED lines=13> */
.L_x_8658:
[----:B-1----:R1:W2:Y:S02]  /*7350*/  SYNCS.PHASECHK.TRANS64.TRYWAIT P0, [R18+URZ+0x38800], R3 ;  /* 0x03880003120075a7 */ /* 0x0022a4000800017f */
[----:B--2---:R-:W-:Y:S05]  /*7360*/  @!P0 NANOSLEEP.SYNCS 0x989680 ;  /* 0x009896800000895d */ /* 0x004fea0003900000 */
[----:B------:R-:W2:Y:S02]  /*7370*/  @!P0 SYNCS.PHASECHK.TRANS64 P0, [R18+URZ+0x38800], R3 ;  /* 0x03880003120085a7 */ /* 0x000ea4000800007f */
[----:B--2---:R-:W-:Y:S05]  /*7380*/  @!P0 BRA `(.L_x_8658) ;  /* 0xfffffffc00f08947 */ /* 0x004fea000383ffff */
.L_x_8657:
[----:B------:R-:W-:Y:S05]  /*7390*/  BSYNC B0 ;  /* 0x0000000000007941 */ /* 0x000fea0003800000 */
.L_x_8656:
[----:B------:R-:W-:Y:S05]  /*73a0*/  BRA `(.L_x_8659) ;  /* 0x0000002c00687947 */ /* 0x000fea0003800000 */
.L_x_8655:
[----:B------:R-:W-:Y:S01]  /*73b0*/  IADD3 R2, R18, 0x20400, RZ ;  /* 0x0002040012027810 */ /* 0x000fe20007ffe0ff */
[----:B------:R-:W-:Y:S01]  /*73c0*/  ULDC.64 UR4, c[0x0][0x3f8] ;  /* 0x0000fe0000047ab9 */ /* 0x000fe20000000a00 */
[----:B-----5:R-:W-:Y:S01]  /*73d0*/  SHF.R.S32.HI R0, RZ, 0x1f, R24 ;  /* 0x0000001fff007819 */ /* 0x020fe20000011418 */
[----:B------:R-:W-:Y:S01]  /*73e0*/  ULDC.64 UR6, c[0x0][0x408] ;  /* 0x0001020000067ab9 */ /* 0x000fe20000000a00 */
[----:B------:R-:W-:Y:S01]  /*73f0*/  LOP3.LUT P0, RZ, R2, 0x3ff, RZ, 0xc0, !PT ;  /* 0x000003ff02ff7812 */ /* 0x000fe2000780c0ff */
        /* <DEDUP_REMOVED lines=26> */
.L_x_8661:
[----:B------:R-:W-:Y:S05]  /*75a0*/  BSYNC B6 ;  /* 0x0000000000067941 */ /* 0x000fea0003800000 */
.L_x_8660:
        /* <DEDUP_REMOVED lines=19> */
[----:B------:R-:W-:Y:S01]  /*76e0*/  IMAD R5, R2, 0x20, R35 ;  /* 0x0000002002057824 */ /* 0x000fe200078e0223 */
[----:B------:R-:W-:-:S03]  /*76f0*/  MOV R2, R24 ;  /* 0x0000001800027202 */ /* 0x000fc60000000f00 */
        /* <DEDUP_REMOVED lines=9> */
[----:B------:R-:W-:-:S04]  /*7790*/  IMAD.WIDE.U32 R2, R5, UR6, R2 ;  /* 0x0000000605027c25 */ /* 0x000fc8000f8e0002 */
[----:B------:R-:W-:Y:S01]  /*77a0*/  IMAD R11, R5, UR7, R0 ;  /* 0x00000007050b7c24 */ /* 0x000fe2000f8e0200 */
[----:B------:R-:W-:Y:S01]  /*77b0*/  ULDC.64 UR6, c[0x0][0x400] ;  /* 0x0001000000067ab9 */ /* 0x000fe20000000a00 */
[----:B------:R-:W-:Y:S01]  /*77c0*/  IMAD.IADD R5, R7, 0x1, R9 ;  /* 0x0000000107057824 */ /* 0x000fe200078e0209 */
[----:B------:R-:W-:Y:S01]  /*77d0*/  LEA R0, P0, R6, UR4, 0x1 ;  /* 0x0000000406007c11 */ /* 0x000fe2000f8008ff */
[----:B------:R-:W-:Y:S01]  /*77e0*/  IMAD.IADD R7, R3, 0x1, R11 ;  /* 0x0000000103077824 */ /* 0x000fe200078e020b */
[----:B------:R-:W-:Y:S01]  /*77f0*/  LEA R4, P1, R2, UR6, 0x1 ;  /* 0x0000000602047c11 */ /* 0x000fe2000f8208ff */
[----:B------:R-:W-:Y:S01]  /*7800*/  UMOV UR4, 0xffffffff ;  /* 0xffffffff00047882 */ /* 0x000fe20000000000 */
[----:B------:R-:W-:Y:S02]  /*7810*/  LEA.HI.X R6, R6, UR5, R5, 0x1, P0 ;  /* 0x0000000506067c11 */ /* 0x000fe400080f0c05 */
[----:B------:R-:W-:Y:S01]  /*7820*/  LEA.HI.X R7, R2, UR7, R7, 0x1, P1 ;  /* 0x0000000702077c11 */ /* 0x000fe200088f0c07 */
[----:B------:R-:W-:Y:S08]  /*7830*/  BRA.DIV UR4, `(.L_x_8664) ;  /* 0x0000019a044c7947 */ /* 0x000ff0000b800000 */
[----:B------:R0:W1:Y:S04]  /*7840*/  SHFL.IDX PT, R3, R6, RZ, 0x1c1f ;  /* 0x001c1fff06037589 */ /* 0x00006800000e0000 */
[----:B------:R0:W2:Y:S04]  /*7850*/  SHFL.IDX PT, R2, R0, RZ, 0x1c1f ;  /* 0x001c1fff00027589 */ /* 0x0000a800000e0000 */
[----:B------:R0:W3:Y:S04]  /*7860*/  SHFL.IDX PT, R5, R7, RZ, 0x1c1f ;  /* 0x001c1fff07057589 */ /* 0x0000e800000e0000 */
[----:B------:R0:W4:Y:S02]  /*7870*/  SHFL.IDX PT, R14, R4, RZ, 0x1c1f ;  /* 0x001c1fff040e7589 */ /* 0x00012400000e0000 */
.L_x_8896:
        /* <DEDUP_REMOVED lines=10> */
[----:B------:R-:W-:Y:S02]  /*7920*/  CS2R R28, SRZ ;  /* 0x00000000001c7805 */ /* 0x000fe4000001ff00 */
[----:B------:R-:W-:Y:S02]  /*7930*/  ISETP.GE.AND P3, PT, R209, UR4, PT ;  /* 0x00000004d1007c0c */ /* 0x000fe4000bf66270 */
[----:B------:R-:W-:Y:S01]  /*7940*/  ISETP.GE.AND P2, PT, R188, UR4, PT ;  /* 0x00000004bc007c0c */ /* 0x000fe2000bf46270 */
[----:B---3--:R-:W-:-:S10]  /*7950*/  IMAD.MOV.U32 R15, RZ, RZ, R5 ;  /* 0x000000ffff0f7224 */ /* 0x008fd400078e0005 */
[----:B------:R-:W-:Y:S02]  /*7960*/  @!P3 IMAD.SHL.U32 R13, R209, 0x2, RZ ;  /* 0x00000002d10db824 */ /* 0x000fe400078e00ff */
[----:B-12---:R-:W-:-:S03]  /*7970*/  @!P2 IMAD.WIDE R8, R188, 0x2, R2 ;  /* 0x00000002bc08a825 */ /* 0x006fc600078e0202 */
[-C--:B------:R-:W-:Y:S02]  /*7980*/  @!P3 IADD3 R2, P0, R2, R13.reuse, RZ ;  /* 0x0000000d0202b210 */ /* 0x080fe40007f1e0ff */
[----:B----4-:R-:W-:Y:S02]  /*7990*/  @!P3 IADD3 R12, P1, R14, R13, RZ ;  /* 0x0000000d0e0cb210 */ /* 0x010fe40007f3e0ff */
[----:B------:R-:W-:Y:S02]  /*79a0*/  CS2R R26, SRZ ;  /* 0x00000000001a7805 */ /* 0x000fe4000001ff00 */
[----:B------:R-:W-:Y:S01]  /*79b0*/  CS2R R24, SRZ ;  /* 0x0000000000187805 */ /* 0x000fe2000001ff00 */
[----:B------:R1:W5:Y:S01]  /*79c0*/  @!P2 LD.E.64 R28, desc[UR40][R8.64] ;  /* 0x00000028081ca980 */ /* 0x000362000c101b00 */
[----:B------:R-:W-:Y:S01]  /*79d0*/  @!P3 SHF.L.U64.HI R20, R209, 0x1, R10 ;  /* 0x00000001d114b819 */ /* 0x000fe2000001020a */
[----:B------:R-:W-:-:S04]  /*79e0*/  @!P2 IMAD.WIDE R10, R188, 0x2, R14 ;  /* 0x00000002bc0aa825 */ /* 0x000fc800078e020e */
[--C-:B------:R-:W-:Y:S01]  /*79f0*/  @!P3 IMAD.X R3, R3, 0x1, R20.reuse, P0 ;  /* 0x000000010303b824 */ /* 0x100fe200000e0614 */
[----:B------:R1:W5:Y:S01]  /*7a00*/  @!P2 LD.E.64 R26, desc[UR40][R10.64] ;  /* 0x000000280a1aa980 */ /* 0x000362000c101b00 */
[----:B------:R-:W-:Y:S01]  /*7a10*/  @!P3 IMAD.X R13, R5, 0x1, R20, P1 ;  /* 0x00000001050db824 */ /* 0x000fe200008e0614 */
[----:B------:R-:W-:Y:S02]  /*7a20*/  CS2R R20, SRZ ;  /* 0x0000000000147805 */ /* 0x000fe4000001ff00 */
[----:B------:R1:W5:Y:S04]  /*7a30*/  @!P3 LD.E.64 R24, desc[UR40][R2.64] ;  /* 0x000000280218b980 */ /* 0x000368000c101b00 */
[----:B------:R1:W5:Y:S02]  /*7a40*/  @!P3 LD.E.64 R20, desc[UR40][R12.64] ;  /* 0x000000280c14b980 */ /* 0x000364000c101b00 */
.L_x_8666:
[----:B------:R-:W-:Y:S05]  /*7a50*/  BSYNC B1 ;  /* 0x0000000000017941 */ /* 0x000fea0003800000 */
.L_x_8665:
[----:B-12--5:R-:W-:Y:S01]  /*7a60*/  IMAD.MOV.U32 R2, RZ, RZ, R24 ;  /* 0x000000ffff027224 */ /* 0x026fe200078e0018 */
[----:B------:R-:W-:Y:S01]  /*7a70*/  UMOV UR4, 0xffffffff ;  /* 0xffffffff00047882 */ /* 0x000fe20000000000 */
[----:B------:R-:W-:Y:S02]  /*7a80*/  IMAD.MOV.U32 R3, RZ, RZ, R25 ;  /* 0x000000ffff037224 */ /* 0x000fe400078e0019 */
[----:B------:R-:W-:Y:S02]  /*7a90*/  IMAD.MOV.U32 R8, RZ, RZ, R29 ;  /* 0x000000ffff087224 */ /* 0x000fe400078e001d */
[----:B---3--:R-:W-:Y:S01]  /*7aa0*/  IMAD.MOV.U32 R5, RZ, RZ, R28 ;  /* 0x000000ffff057224 */ /* 0x008fe200078e001c */
[----:B------:R-:W-:Y:S01]  /*7ab0*/  PRMT R41, R2, 0x5410, R3 ;  /* 0x0000541002297816 */ /* 0x000fe20000000003 */
[----:B------:R-:W-:Y:S01]  /*7ac0*/  IMAD.MOV.U32 R3, RZ, RZ, R21 ;  /* 0x000000ffff037224 */ /* 0x000fe200078e0015 */
[----:B------:R-:W-:Y:S01]  /*7ad0*/  PRMT R43, R8, 0x7610, R43 ;  /* 0x00007610082b7816 */ /* 0x000fe2000000002b */
[----:B------:R-:W-:Y:S01]  /*7ae0*/  IMAD.MOV.U32 R8, RZ, RZ, R27 ;  /* 0x000000ffff087224 */ /* 0x000fe200078e001b */
[----:B------:R-:W-:Y:S01]  /*7af0*/  PRMT R37, R5, 0x7610, R37 ;  /* 0x0000761005257816 */ /* 0x000fe20000000025 */
[----:B------:R-:W-:-:S02]  /*7b00*/  IMAD.MOV.U32 R2, RZ, RZ, R20 ;  /* 0x000000ffff027224 */ /* 0x000fc400078e0014 */
[----:B------:R-:W-:Y:S01]  /*7b10*/  IMAD.MOV.U32 R5, RZ, RZ, R26 ;  /* 0x000000ffff057224 */ /* 0x000fe200078e001a */
[----:B------:R-:W-:Y:S02]  /*7b20*/  PRMT R44, R3, 0x5410, R8 ;  /* 0x00005410032c7816 */ /* 0x000fe40000000008 */
[----:B------:R-:W-:Y:S02]  /*7b30*/  CS2R R8, SRZ ;  /* 0x0000000000087805 */ /* 0x000fe4000001ff00 */
[----:B------:R-:W-:Y:S02]  /*7b40*/  PRMT R43, R43, 0x5410, R2 ;  /* 0x000054102b2b7816 */ /* 0x000fe40000000002 */
[----:B------:R-:W-:Y:S01]  /*7b50*/  PRMT R37, R37, 0x5410, R5 ;  /* 0x0000541025257816 */ /* 0x000fe20000000005 */
[----:B------:R-:W-:Y:S06]  /*7b60*/  BRA.DIV UR4, `(.L_x_8667) ;  /* 0x0000019604f07947 */ /* 0x000fec000b800000 */
[----:B------:R1:W2:Y:S04]  /*7b70*/  SHFL.IDX PT, R3, R6, 0x1, 0x1c1f ;  /* 0x003c1f0006037f89 */ /* 0x0002a800000e0000 */
[----:B------:R1:W3:Y:S04]  /*7b80*/  SHFL.IDX PT, R2, R0, 0x1, 0x1c1f ;  /* 0x003c1f0000027f89 */ /* 0x0002e800000e0000 */
[----:B------:R1:W1:Y:S04]  /*7b90*/  SHFL.IDX PT, R5, R7, 0x1, 0x1c1f ;  /* 0x003c1f0007057f89 */ /* 0x00026800000e0000 */
[----:B0-----:R-:W0:Y:S02]  /*7ba0*/  SHFL.IDX PT, R4, R4, 0x1, 0x1c1f ;  /* 0x003c1f0004047f89 */ /* 0x001e2400000e0000 */
.L_x_8902:
[----:B-1----:R-:W5:Y:S01]  /*7bb0*/  LDL R6, [R1+0x5c] ;  /* 0x00005c0001067983 */ /* 0x002f620000100800 */
[----:B------:R-:W-:Y:S01]  /*7bc0*/  VIADD R35, R35, 0x20 ;  /* 0x0000002023237836 */ /* 0x000fe20000000000 */
[----:B------:R-:W-:Y:S01]  /*7bd0*/  BSSY B1, `(.L_x_8668) ;  /* 0x000001f000017945 */ /* 0x000fe20003800000 */
[----:B------:R-:W-:Y:S02]  /*7be0*/  SHF.L.U32 R36, R192, 0x6, RZ ;  /* 0x00000006c0247819 */ /* 0x000fe400000006ff */
[----:B------:R-:W-:Y:S02]  /*7bf0*/  CS2R R12, SRZ ;  /* 0x00000000000c7805 */ /* 0x000fe4000001ff00 */
[----:B------:R-:W-:Y:S02]  /*7c00*/  CS2R R10, SRZ ;  /* 0x00000000000a7805 */ /* 0x000fe4000001ff00 */
[----:B------:R-:W-:Y:S02]  /*7c10*/  ISETP.GE.AND P0, PT, R35, R34, PT ;  /* 0x000000222300720c */ /* 0x000fe40003f06270 */
[----:B----4-:R-:W-:-:S02]  /*7c20*/  CS2R R14, SRZ ;  /* 0x00000000000e7805 */ /* 0x010fc4000001ff00 */
[----:B-----5:R-:W-:-:S04]  /*7c30*/  LEA.HI R0, R6, R6, RZ, 0x1 ;  /* 0x0000000606007211 */ /* 0x020fc800078f08ff */
[----:B------:R-:W-:-:S05]  /*7c40*/  LOP3.LUT R0, R0, 0xfffffffe, RZ, 0xc0, !PT ;  /* 0xfffffffe00007812 */ /* 0x000fca00078ec0ff */
[----:B------:R-:W-:-:S05]  /*7c50*/  IMAD.IADD R0, R6, 0x1, -R0 ;  /* 0x0000000106007824 */ /* 0x000fca00078e0a00 */
[----:B------:R-:W-:Y:S01]  /*7c60*/  SHF.L.U32 R35, R0, 0x1f, RZ ;  /* 0x0000001f00237819 */ /* 0x000fe200000006ff */
[----:B------:R-:W-:Y:S06]  /*7c70*/  @P0 BRA `(.L_x_8669) ;  /* 0x0000000000500947 */ /* 0x000fec0003800000 */
[----:B------:R-:W4:Y:S01]  /*7c80*/  LDL R6, [R1+0x64] ;  /* 0x0000640001067983 */ /* 0x000f220000100800 */
[----:B------:R-:W-:Y:S01]  /*7c90*/  ULDC UR4, c[0x0][0x3f4] ;  /* 0x0000fd0000047ab9 */ /* 0x000fe20000000800 */
[----:B------:R-:W-:Y:S02]  /*7ca0*/  CS2R R12, SRZ ;  /* 0x00000000000c7805 */ /* 0x000fe4000001ff00 */
[----:B------:R-:W-:Y:S02]  /*7cb0*/  ISETP.GE.AND P3, PT, R209, UR4, PT ;  /* 0x00000004d1007c0c */ /* 0x000fe4000bf66270 */
[----:B------:R-:W-:-:S11]  /*7cc0*/  ISETP.GE.AND P2, PT, R188, UR4, PT ;  /* 0x00000004bc007c0c */ /* 0x000fd6000bf46270 */
[----:B------:R-:W-:Y:S02]  /*7cd0*/  @!P3 IMAD.SHL.U32 R7, R209, 0x2, RZ ;  /* 0x00000002d107b824 */ /* 0x000fe400078e00ff */
[----:B--23--:R-:W-:-:S03]  /*7ce0*/  @!P2 IMAD.WIDE R32, R188, 0x2, R2 ;  /* 0x00000002bc20a825 */ /* 0x00cfc600078e0202 */
[----:B------:R-:W-:Y:S02]  /*7cf0*/  @!P3 IADD3 R2, P0, R2, R7, RZ ;  /* 0x000000070202b210 */ /* 0x000fe40007f1e0ff */
[----:B------:R-:W-:Y:S02]  /*7d00*/  CS2R R14, SRZ ;  /* 0x00000000000e7805 */ /* 0x000fe4000001ff00 */
[----:B------:R-:W-:Y:S01]  /*7d10*/  CS2R R8, SRZ ;  /* 0x0000000000087805 */ /* 0x000fe2000001ff00 */
[----:B0-----:R-:W-:Y:S01]  /*7d20*/  @!P2 IMAD.WIDE R30, R188, 0x2, R4 ;  /* 0x00000002bc1ea825 */ /* 0x001fe200078e0204 */
[----:B------:R1:W5:Y:S04]  /*7d30*/  @!P2 LD.E.64 R12, desc[UR40][R32.64] ;  /* 0x00000028200ca980 */ /* 0x000368000c101b00 */
[----:B------:R1:W5:Y:S01]  /*7d40*/  @!P2 LD.E.64 R14, desc[UR40][R30.64] ;  /* 0x000000281e0ea980 */ /* 0x000362000c101b00 */
[----:B----4-:R-:W-:-:S02]  /*7d50*/  @!P3 SHF.L.U64.HI R10, R209, 0x1, R6 ;  /* 0x00000001d10ab819 */ /* 0x010fc40000010206 */
[----:B------:R-:W-:-:S03]  /*7d60*/  @!P3 IADD3 R6, P1, R4, R7, RZ ;  /* 0x000000070406b210 */ /* 0x000fc60007f3e0ff */
[--C-:B------:R-:W-:Y:S02]  /*7d70*/  @!P3 IMAD.X R3, R3, 0x1, R10.reuse, P0 ;  /* 0x000000010303b824 */ /* 0x100fe400000e060a */
[----:B------:R-:W-:Y:S01]  /*7d80*/  @!P3 IMAD.X R7, R5, 0x1, R10, P1 ;  /* 0x000000010507b824 */ /* 0x000fe200008e060a */
[----:B------:R-:W-:Y:S02]  /*7d90*/  CS2R R10, SRZ ;  /* 0x00000000000a7805 */ /* 0x000fe4000001ff00 */
[----:B------:R1:W5:Y:S04]  /*7da0*/  @!P3 LD.E.64 R8, desc[UR40][R2.64] ;  /* 0x000000280208b980 */ /* 0x000368000c101b00 */
[----:B------:R1:W5:Y:S02]  /*7db0*/  @!P3 LD.E.64 R10, desc[UR40][R6.64] ;  /* 0x00000028060ab980 */ /* 0x000364000c101b00 */
.L_x_8669:
[----:B------:R-:W-:Y:S05]  /*7dc0*/  BSYNC B1 ;  /* 0x0000000000017941 */ /* 0x000fea0003800000 */
.L_x_8668:
[----:B-1----:R-:W1:Y:S01]  /*7dd0*/  S2R R31, SR_TID.X ;  /* 0x00000000001f7919 */ /* 0x002e620000002100 */
[----:B------:R-:W4:Y:S01]  /*7de0*/  SYNCS.PHASECHK.TRANS64.TRYWAIT P0, [R18+URZ+0x38800], R35 ;  /* 0x03880023120075a7 */ /* 0x000f22000800017f */
[----:B--2---:R-:W-:Y:S01]  /*7df0*/  LOP3.LUT R3, R36, 0x1c0, RZ, 0xc0, !PT ;  /* 0x000001c024037812 */ /* 0x004fe200078ec0ff */
[----:B0----5:R-:W-:Y:S01]  /*7e00*/  IMAD.MOV.U32 R4, RZ, RZ, R8 ;  /* 0x000000ffff047224 */ /* 0x021fe200078e0008 */
[----:B------:R-:W-:Y:S01]  /*7e10*/  VIADDMNMX R42, R34, -R213, 0x40, PT ;  /* 0x00000040222a7446 */ /* 0x000fe200038009d5 */
[----:B------:R-:W-:Y:S01]  /*7e20*/  IMAD.MOV.U32 R5, RZ, RZ, R13 ;  /* 0x000000ffff057224 */ /* 0x000fe200078e000d */
[----:B---3--:R-:W-:Y:S01]  /*7e30*/  LOP3.LUT R2, R3, 0x18, R16, 0xf8, !PT ;  /* 0x0000001803027812 */ /* 0x008fe200078ef810 */
[----:B------:R-:W-:Y:S01]  /*7e40*/  IMAD.MOV.U32 R6, RZ, RZ, R10 ;  /* 0x000000ffff067224 */ /* 0x000fe200078e000a */
[----:B------:R-:W-:Y:S01]  /*7e50*/  SHF.R.U32.HI R3, RZ, 0x3, R3 ;  /* 0x00000003ff037819 */ /* 0x000fe20000011603 */
[----:B------:R-:W-:Y:S01]  /*7e60*/  BSSY B1, `(.L_x_8670) ;  /* 0x0000018000017945 */ /* 0x000fe20003800000 */
[----:B------:R-:W-:Y:S01]  /*7e70*/  PRMT R45, R4, 0x7610, R45 ;  /* 0x00007610042d7816 */ /* 0x000fe2000000002d */
[----:B------:R-:W-:Y:S01]  /*7e80*/  IMAD.MOV.U32 R4, RZ, RZ, R12 ;  /* 0x000000ffff047224 */ /* 0x000fe200078e000c */
[----:B------:R-:W-:Y:S01]  /*7e90*/  LOP3.LUT R2, R2, R3, RZ, 0x3c, !PT ;  /* 0x0000000302027212 */ /* 0x000fe200078e3cff */
[----:B------:R-:W-:Y:S01]  /*7ea0*/  IMAD.MOV.U32 R3, RZ, RZ, R9 ;  /* 0x000000ffff037224 */ /* 0x000fe200078e0009 */
[----:B------:R-:W-:Y:S01]  /*7eb0*/  PRMT R46, R5, 0x5410, R6 ;  /* 0x00005410052e7816 */ /* 0x000fe20000000006 */
[----:B------:R-:W-:Y:S01]  /*7ec0*/  IMAD.MOV.U32 R5, RZ, RZ, R15 ;  /* 0x000000ffff057224 */ /* 0x000fe200078e000f */
[----:B------:R-:W-:Y:S01]  /*7ed0*/  PRMT R45, R45, 0x5410, R4 ;  /* 0x000054102d2d7816 */ /* 0x000fe20000000004 */
[----:B------:R-:W-:Y:S01]  /*7ee0*/  IMAD.MOV.U32 R4, RZ, RZ, R14 ;  /* 0x000000ffff047224 */ /* 0x000fe200078e000e */
[----:B------:R-:W-:-:S02]  /*7ef0*/  PRMT R30, R3, 0x7610, R30 ;  /* 0x00007610031e7816 */ /* 0x000fc4000000001e */
[----:B------:R-:W-:Y:S02]  /*7f00*/  LOP3.LUT P2, RZ, R192, 0x4, RZ, 0xc0, !PT ;  /* 0x00000004c0ff7812 */ /* 0x000fe4000784c0ff */
[----:B------:R-:W-:Y:S02]  /*7f10*/  PRMT R47, R4, 0x7610, R47 ;  /* 0x00007610042f7816 */ /* 0x000fe4000000002f */
[----:B------:R-:W-:Y:S01]  /*7f20*/  ISETP.GE.AND P1, PT, R191, R42, PT ;  /* 0x0000002abf00720c */ /* 0x000fe20003f26270 */
[----:B-1----:R-:W-:-:S05]  /*7f30*/  VIADD R31, R31, 0xffffff80 ;  /* 0xffffff801f1f7836 */ /* 0x002fca0000000000 */
[----:B------:R-:W-:-:S04]  /*7f40*/  SHF.R.S32.HI R7, RZ, 0x1f, R31 ;  /* 0x0000001fff077819 */ /* 0x000fc8000001141f */
[----:B------:R-:W-:-:S04]  /*7f50*/  LEA.HI R7, R7, R31, RZ, 0x5 ;  /* 0x0000001f07077211 */ /* 0x000fc800078f28ff */
[----:B------:R-:W-:-:S05]  /*7f60*/  SHF.R.S32.HI R7, RZ, 0x5, R7 ;  /* 0x00000005ff077819 */ /* 0x000fca0000011407 */
[----:B------:R-:W-:Y:S02]  /*7f70*/  IMAD R3, R7, 0x200, R2 ;  /* 0x0000020007037824 */ /* 0x000fe400078e0202 */
[----:B------:R-:W-:Y:S02]  /*7f80*/  IMAD.MOV.U32 R2, RZ, RZ, R11 ;  /* 0x000000ffff027224 */ /* 0x000fe400078e000b */
[----:B------:R-:W-:-:S03]  /*7f90*/  IMAD R3, R3, 0x2, R18 ;  /* 0x0000000203037824 */ /* 0x000fc600078e0212 */
[----:B------:R-:W-:Y:S01]  /*7fa0*/  PRMT R30, R30, 0x5410, R2 ;  /* 0x000054101e1e7816 */ /* 0x000fe20000000002 */
[C---:B------:R-:W-:Y:S02]  /*7fb0*/  VIADD R4, R3.reuse, 0x20400 ;  /* 0x0002040003047836 */ /* 0x040fe40000000000 */
[----:B------:R-:W-:Y:S01]  /*7fc0*/  VIADD R2, R3, 0x20440 ;  /* 0x0002044003027836 */ /* 0x000fe20000000000 */
[----:B----4-:R-:W-:Y:S06]  /*7fd0*/  @!P0 BRA `(.L_x_8671) ;  /* 0x0000019400488947 */ /* 0x010fec0003800000 */
.L_x_8903:
[----:B------:R-:W-:Y:S05]  /*7fe0*/  BSYNC B1 ;  /* 0x0000000000017941 */ /* 0x000fea0003800000 */
.L_x_8670:
        /* <DEDUP_REMOVED lines=12> */
[--C-:B------:R-:W-:Y:S01]  /*80b0*/  SHF.R.U32.HI R32, RZ, 0x10, R29.reuse ;  /* 0x00000010ff207819 */ /* 0x100fe2000001161d */
        /* <DEDUP_REMOVED lines=9> */
[C---:B0-----:R-:W-:Y:S01]  /*8150*/  FMUL.FTZ R35, R29.reuse, R34 ;  /* 0x000000221d237220 */ /* 0x041fe20000410000 */
[----:B------:R-:W-:Y:S01]  /*8160*/  FMUL.FTZ R29, R29, R32 ;  /* 0x000000201d1d7220 */ /* 0x000fe20000410000 */
[--C-:B------:R-:W-:Y:S02]  /*8170*/  HADD2.F32 R26, -RZ, R6.reuse.H0_H0 ;  /* 0x20000006ff1a7230 */ /* 0x100fe40000004100 */
[----:B------:R-:W-:Y:S01]  /*8180*/  FMUL.FTZ R36, R4, R33 ;  /* 0x0000002104247220 */ /* 0x000fe20000410000 */
[----:B------:R-:W-:-:S02]  /*8190*/  HADD2.F32 R27, -RZ, R6.H1_H1 ;  /* 0x30000006ff1b7230 */ /* 0x000fc40000004100 */
[C---:B------:R-:W-:Y:S01]  /*81a0*/  FFMA.FTZ R37, R28.reuse, R32, -R35 ;  /* 0x000000201c257223 */ /* 0x040fe20000010823 */
[--C-:B------:R-:W-:Y:S02]  /*81b0*/  HADD2.F32 R6, -RZ, R5.reuse.H0_H0 ;  /* 0x20000005ff067230 */ /* 0x100fe40000004100 */
[----:B------:R-:W-:Y:S01]  /*81c0*/  FFMA.FTZ R38, R28, R34, R29 ;  /* 0x000000221c267223 */ /* 0x000fe2000001001d */
[-C--:B------:R-:W-:Y:S01]  /*81d0*/  FMUL.FTZ R32, R4, R31.reuse ;  /* 0x0000001f04207220 */ /* 0x080fe20000410000 */
[C---:B------:R-:W-:Y:S01]  /*81e0*/  FFMA.FTZ R36, R7.reuse, R31, -R36 ;  /* 0x0000001f07247223 */ /* 0x040fe20000010824 */
[----:B------:R-:W-:Y:S02]  /*81f0*/  HADD2.F32 R5, -RZ, R5.H1_H1 ;  /* 0x30000005ff057230 */ /* 0x000fe40000004100 */
[----:B------:R-:W-:Y:S02]  /*8200*/  HADD2.F32 R31, -RZ, R44.H1_H1 ;  /* 0x3000002cff1f7230 */ /* 0x000fe40000004100 */
[----:B------:R-:W-:Y:S01]  /*8210*/  FFMA.FTZ R33, R7, R33, R32 ;  /* 0x0000002107217223 */ /* 0x000fe20000010020 */
[----:B------:R-:W-:-:S02]  /*8220*/  HADD2.F32 R28, -RZ, R43.H0_H0 ;  /* 0x2000002bff1c7230 */ /* 0x000fc40000004100 */
        /* <DEDUP_REMOVED lines=15> */
.L_x_8675:
[----:B------:R-:W-:Y:S05]  /*8320*/  BSYNC B2 ;  /* 0x0000000000027941 */ /* 0x000fea0003800000 */
.L_x_8674:
[----:B------:R-:W-:Y:S05]  /*8330*/  @P1 BRA `(.L_x_8673) ;  /* 0x0000000000a81947 */ /* 0x000fea0003800000 */
[----:B-1----:R-:W1:Y:S01]  /*8340*/  LDS.128 R4, [R2] ;  /* 0x0000000002047984 */ /* 0x002e620000000c00 */
[----:B------:R-:W-:Y:S01]  /*8350*/  SHF.R.U32.HI R27, RZ, 0x10, R25 ;  /* 0x00000010ff1b7819 */ /* 0x000fe20000011619 */
[----:B------:R-:W-:Y:S01]  /*8360*/  HADD2.F32 R28, -RZ, R43.H1_H1 ;  /* 0x3000002bff1c7230 */ /* 0x000fe20000004100 */
[----:B------:R-:W-:Y:S01]  /*8370*/  SHF.R.U32.HI R29, RZ, 0x10, R21 ;  /* 0x00000010ff1d7819 */ /* 0x000fe20000011615 */
        /* <DEDUP_REMOVED lines=38> */
.L_x_8673:
[----:B------:R-:W-:Y:S05]  /*85e0*/  BSYNC B1 ;  /* 0x0000000000017941 */ /* 0x000fea0003800000 */
.L_x_8672:
[----:B-12---:R-:W-:-:S04]  /*85f0*/  IADD3 R4, R191, 0x20, RZ ;  /* 0x00000020bf047810 */ /* 0x006fc80007ffe0ff */
        /* <DEDUP_REMOVED lines=10> */
[--C-:B------:R-:W-:Y:S01]  /*86a0*/  SHF.R.U32.HI R25, RZ, 0x10, R15.reuse ;  /* 0x00000010ff197819 */ /* 0x100fe2000001160f */
        /* <DEDUP_REMOVED lines=38> */
.L_x_8678:
[----:B------:R-:W-:Y:S05]  /*8910*/  BSYNC B1 ;  /* 0x0000000000017941 */ /* 0x000fea0003800000 */
.L_x_8677:
        /* <DEDUP_REMOVED lines=35> */
[----:B------:R-:W-:Y:S01]  /*8b50*/  FMUL.FTZ R8, R5, R4 ;  /* 0x0000000405087220 */ /* 0x000fe20000410000 */
        /* <DEDUP_REMOVED lines=8> */
.L_x_8663:
        /* <DEDUP_REMOVED lines=14> */
[----:B------:R-:W-:Y:S02]  /*8cc0*/  IMAD R7, R2, 0x20, R35 ;  /* 0x0000002002077824 */ /* 0x000fe400078e0223 */
[----:B------:R-:W-:Y:S02]  /*8cd0*/  IMAD.MOV.U32 R2, RZ, RZ, R26 ;  /* 0x000000ffff027224 */ /* 0x000fe400078e001a */
        /* <DEDUP_REMOVED lines=31> */
[----:B--2---:R-:W-:Y:S02]  /*8ed0*/  @!P1 IMAD.X R5, R0, 0x1, R4, P2 ;  /* 0x0000000100059824 */ /* 0x004fe400010e0604 */
[----:B------:R-:W-:Y:S02]  /*8ee0*/  @!P1 IMAD.MOV.U32 R8, RZ, RZ, R2 ;  /* 0x000000ffff089224 */ /* 0x000fe400078e0002 */
[----:B------:R-:W-:Y:S01]  /*8ef0*/  @!P1 IMAD.MOV.U32 R9, RZ, RZ, R5 ;  /* 0x000000ffff099224 */ /* 0x000fe200078e0005 */
[----:B---3--:R-:W-:-:S05]  /*8f00*/  @!P1 IADD3 R14, P2, R14, R7, RZ ;  /* 0x000000070e0e9210 */ /* 0x008fca0007f5e0ff */
[----:B------:R-:W2:Y:S01]  /*8f10*/  @!P1 LD.E.128 R8, desc[UR40][R8.64] ;  /* 0x0000002808089980 */ /* 0x000ea2000c101d00 */
[----:B----4-:R-:W-:-:S04]  /*8f20*/  @!P1 IMAD.X R3, R3, 0x1, R4, P2 ;  /* 0x0000000103039824 */ /* 0x010fc800010e0604 */
[----:B------:R-:W-:-:S05]  /*8f30*/  @!P1 IMAD.MOV.U32 R15, RZ, RZ, R3 ;  /* 0x000000ffff0f9224 */ /* 0x000fca00078e0003 */
[----:B------:R0:W3:Y:S01]  /*8f40*/  @!P1 LD.E.128 R4, desc[UR40][R14.64] ;  /* 0x000000280e049980 */ /* 0x0000e2000c101d00 */
[----:B------:R-:W-:Y:S02]  /*8f50*/  CS2R R28, SRZ ;  /* 0x00000000001c7805 */ /* 0x000fe4000001ff00 */
[----:B------:R-:W-:Y:S02]  /*8f60*/  CS2R R30, SRZ ;  /* 0x00000000001e7805 */ /* 0x000fe4000001ff00 */
[----:B------:R-:W-:Y:S01]  /*8f70*/  CS2R R20, SRZ ;  /* 0x0000000000147805 */ /* 0x000fe2000001ff00 */
[----:B------:R-:W1:Y:S04]  /*8f80*/  SHFL.IDX PT, R25, R25, 0x1, 0x1c1f ;  /* 0x003c1f0019197f89 */ /* 0x000e6800000e0000 */
[----:B------:R-:W4:Y:S04]  /*8f90*/  SHFL.IDX PT, R24, R24, 0x1, 0x1c1f ;  /* 0x003c1f0018187f89 */ /* 0x000f2800000e0000 */
[----:B0-----:R0:W0:Y:S04]  /*8fa0*/  SHFL.IDX PT, R14, R27, 0x1, 0x1c1f ;  /* 0x003c1f001b0e7f89 */ /* 0x00102800000e0000 */
[----:B------:R-:W0:Y:S01]  /*8fb0*/  SHFL.IDX PT, R26, R26, 0x1, 0x1c1f ;  /* 0x003c1f001a1a7f89 */ /* 0x000e2200000e0000 */
[----:B--2---:R-:W-:-:S02]  /*8fc0*/  @!P1 IMAD.MOV.U32 R28, RZ, RZ, R8 ;  /* 0x000000ffff1c9224 */ /* 0x004fc400078e0008 */
[----:B------:R-:W-:Y:S02]  /*8fd0*/  @!P1 IMAD.MOV.U32 R29, RZ, RZ, R9 ;  /* 0x000000ffff1d9224 */ /* 0x000fe400078e0009 */
[----:B------:R-:W-:Y:S01]  /*8fe0*/  @!P1 IMAD.MOV.U32 R30, RZ, RZ, R10 ;  /* 0x000000ffff1e9224 */ /* 0x000fe200078e000a */
[----:B------:R-:W-:Y:S01]  /*8ff0*/  MOV R0, R28 ;  /* 0x0000001c00007202 */ /* 0x000fe20000000f00 */
[----:B------:R-:W-:Y:S02]  /*9000*/  IMAD.MOV.U32 R2, RZ, RZ, R29 ;  /* 0x000000ffff027224 */ /* 0x000fe400078e001d */
[----:B------:R-:W-:Y:S01]  /*9010*/  @!P1 IMAD.MOV.U32 R31, RZ, RZ, R11 ;  /* 0x000000ffff1f9224 */ /* 0x000fe200078e000b */
[----:B------:R-:W-:Y:S01]  /*9020*/  PRMT R52, R0, 0x7610, R52 ;  /* 0x0000761000347816 */ /* 0x000fe20000000034 */
[----:B------:R-:W-:Y:S01]  /*9030*/  IMAD.MOV.U32 R0, RZ, RZ, R30 ;  /* 0x000000ffff007224 */ /* 0x000fe200078e001e */
[----:B------:R-:W-:Y:S02]  /*9040*/  PRMT R36, R36, 0x5410, R2 ;  /* 0x0000541024247816 */ /* 0x000fe40000000002 */
[----:B------:R-:W-:Y:S01]  /*9050*/  CS2R R2, SRZ ;  /* 0x0000000000027805 */ /* 0x000fe2000001ff00 */
[----:B------:R-:W-:-:S02]  /*9060*/  IMAD.MOV.U32 R8, RZ, RZ, R31 ;  /* 0x000000ffff087224 */ /* 0x000fc400078e001f */
[----:B---3--:R-:W-:Y:S02]  /*9070*/  @!P1 IMAD.MOV.U32 R20, RZ, RZ, R4 ;  /* 0x000000ffff149224 */ /* 0x008fe400078e0004 */
[----:B------:R-:W-:Y:S01]  /*9080*/  @!P1 IMAD.MOV.U32 R21, RZ, RZ, R5 ;  /* 0x000000ffff159224 */ /* 0x000fe200078e0005 */
[----:B------:R-:W-:Y:S01]  /*9090*/  PRMT R33, R0, 0x5410, R8 ;  /* 0x0000541000217816 */ /* 0x000fe20000000008 */
[----:B------:R-:W-:Y:S02]  /*90a0*/  @!P1 IMAD.MOV.U32 R2, RZ, RZ, R6 ;  /* 0x000000ffff029224 */ /* 0x000fe400078e0006 */
[----:B------:R-:W-:Y:S02]  /*90b0*/  @!P1 IMAD.MOV.U32 R3, RZ, RZ, R7 ;  /* 0x000000ffff039224 */ /* 0x000fe400078e0007 */
[----:B------:R-:W-:Y:S02]  /*90c0*/  IMAD.MOV.U32 R0, RZ, RZ, R20 ;  /* 0x000000ffff007224 */ /* 0x000fe400078e0014 */
[----:B------:R-:W-:-:S02]  /*90d0*/  IMAD.MOV.U32 R4, RZ, RZ, R21 ;  /* 0x000000ffff047224 */ /* 0x000fc400078e0015 */
[----:B------:R-:W-:Y:S02]  /*90e0*/  IMAD.MOV.U32 R5, RZ, RZ, R2 ;  /* 0x000000ffff057224 */ /* 0x000fe400078e0002 */
[----:B------:R-:W-:Y:S01]  /*90f0*/  IMAD.MOV.U32 R6, RZ, RZ, R3 ;  /* 0x000000ffff067224 */ /* 0x000fe200078e0003 */
[----:B------:R-:W-:Y:S02]  /*9100*/  PRMT R36, R4, 0x7610, R36 ;  /* 0x0000761004247816 */ /* 0x000fe40000000024 */
[----:B------:R-:W-:Y:S02]  /*9110*/  PRMT R51, R0, 0x5410, R5 ;  /* 0x0000541000337816 */ /* 0x000fe40000000005 */
[----:B------:R-:W-:Y:S02]  /*9120*/  CS2R R4, SRZ ;  /* 0x0000000000047805 */ /* 0x000fe4000001ff00 */
[----:B01--4-:R-:W-:-:S07]  /*9130*/  PRMT R44, R6, 0x7610, R44 ;  /* 0x00007610062c7816 */ /* 0x013fce000000002c */
.L_x_8913:
        /* <DEDUP_REMOVED lines=20> */
[----:B------:R-:W-:Y:S01]  /*9280*/  IMAD.X R9, R24, 0x1, R5, P1 ;  /* 0x0000000118097824 */ /* 0x000fe200008e0605 */
[----:B------:R-:W-:-:S05]  /*9290*/  IADD3.X R5, R26, R5, RZ, P2, !PT ;  /* 0x000000051a057210 */ /* 0x000fca00017fe4ff */
[----:B------:R-:W5:Y:S04]  /*92a0*/  LD.E.128 R8, desc[UR40][R8.64] ;  /* 0x0000002808087980 */ /* 0x000f68000c101d00 */
[----:B------:R-:W5:Y:S02]  /*92b0*/  LD.E.128 R4, desc[UR40][R4.64] ;  /* 0x0000002804047980 */ /* 0x000f64000c101d00 */
.L_x_8681:
[----:B------:R-:W-:Y:S05]  /*92c0*/  BSYNC B1 ;  /* 0x0000000000017941 */ /* 0x000fea0003800000 */
.L_x_8680:
[----:B------:R-:W0:Y:S01]  /*92d0*/  SYNCS.PHASECHK.TRANS64.TRYWAIT P1, [R18+URZ+0x38800], R13 ;  /* 0x0388000d120075a7 */ /* 0x000e22000802017f */
[----:B------:R-:W-:Y:S01]  /*92e0*/  VIADDMNMX R32, R32, -R213, 0x40, PT ;  /* 0x0000004020207446 */ /* 0x000fe200038009d5 */
        /* <DEDUP_REMOVED lines=10> */
[----:B------:R-:W-:-:S02]  /*9390*/  IMAD.MOV.U32 R14, RZ, RZ, R7 ;  /* 0x000000ffff0e7224 */ /* 0x000fc400078e0007 */
[----:B------:R-:W-:Y:S01]  /*93a0*/  IMAD.MOV.U32 R24, RZ, RZ, R9 ;  /* 0x000000ffff187224 */ /* 0x000fe200078e0009 */
[----:B------:R-:W-:Y:S01]  /*93b0*/  PRMT R53, R12, 0x5410, R15 ;  /* 0x000054100c357816 */ /* 0x000fe2000000000f */
[----:B------:R-:W-:Y:S01]  /*93c0*/  IMAD.IADD R12, R16, 0x1, R37 ;  /* 0x00000001100c7824 */ /* 0x000fe200078e0225 */
[----:B------:R-:W-:Y:S02]  /*93d0*/  PRMT R32, R14, 0x7610, R32 ;  /* 0x000076100e207816 */ /* 0x000fe40000000020 */
[----:B------:R-:W-:Y:S01]  /*93e0*/  PRMT R54, R24, 0x7610, R54 ;  /* 0x0000761018367816 */ /* 0x000fe20000000036 */
[----:B0-----:R-:W-:Y:S06]  /*93f0*/  @!P1 BRA `(.L_x_8683) ;  /* 0x0000018400c49947 */ /* 0x001fec0003800000 */
.L_x_8914:
[----:B------:R-:W-:Y:S05]  /*9400*/  BSYNC B1 ;  /* 0x0000000000017941 */ /* 0x000fea0003800000 */
.L_x_8682:
[----:B------:R-:W-:Y:S01]  /*9410*/  BSSY B1, `(.L_x_8684) ;  /* 0x0000068000017945 */ /* 0x000fe20003800000 */
[----:B------:R-:W-:Y:S01]  /*9420*/  IMAD.MOV.U32 R55, RZ, RZ, R10 ;  /* 0x000000ffff377224 */ /* 0x000fe200078e000a */
[----:B------:R-:W-:Y:S01]  /*9430*/  LOP3.LUT R34, R12, 0x38, RZ, 0xc0, !PT ;  /* 0x000000380c227812 */ /* 0x000fe200078ec0ff */
[----:B------:R-:W-:Y:S01]  /*9440*/  IMAD.MOV.U32 R57, RZ, RZ, R11 ;  /* 0x000000ffff397224 */ /* 0x000fe200078e000b */
[----:B------:R-:W-:Y:S06]  /*9450*/  @P2 BRA `(.L_x_8685) ;  /* 0x00000004008c2947 */ /* 0x000fec0003800000 */
[----:B------:R-:W1:Y:S01]  /*9460*/  S2R R14, SR_TID.X ;  /* 0x00000000000e7919 */ /* 0x000e620000002100 */
[----:B------:R-:W-:Y:S01]  /*9470*/  IMAD.SHL.U32 R12, R192, 0x40, RZ ;  /* 0x00000040c00c7824 */ /* 0x000fe200078e00ff */
[----:B------:R-:W-:Y:S01]  /*9480*/  SHF.R.U64 R50, R28, 0x10, R29 ;  /* 0x000000101c327819 */ /* 0x000fe2000000121d */
[--C-:B------:R-:W-:Y:S01]  /*9490*/  HADD2.F32 R35, -RZ, R36.reuse.H1_H1 ;  /* 0x30000024ff237230 */ /* 0x100fe20000004100 */
[--C-:B------:R-:W-:Y:S01]  /*94a0*/  SHF.R.U64 R47, R2, 0x10, R3.reuse ;  /* 0x00000010022f7819 */ /* 0x100fe20000001203 */
[----:B------:R-:W-:Y:S01]  /*94b0*/  HADD2.F32 R36, -RZ, R36.H0_H0 ;  /* 0x20000024ff247230 */ /* 0x000fe20000004100 */
[----:B------:R-:W-:Y:S02]  /*94c0*/  LOP3.LUT R15, R12, 0x1c0, RZ, 0xc0, !PT ;  /* 0x000001c00c0f7812 */ /* 0x000fe400078ec0ff */
[----:B------:R-:W-:Y:S02]  /*94d0*/  SHF.R.U32.HI R39, RZ, 0x10, R3 ;  /* 0x00000010ff277819 */ /* 0x000fe40000011603 */
[----:B------:R-:W-:-:S02]  /*94e0*/  SHF.R.U32.HI R25, RZ, 0x3, R15 ;  /* 0x00000003ff197819 */ /* 0x000fc4000001160f */
[----:B------:R-:W-:Y:S02]  /*94f0*/  LOP3.LUT R12, R15, 0x38, R16, 0xf8, !PT ;  /* 0x000000380f0c7812 */ /* 0x000fe400078ef810 */
[----:B------:R-:W-:Y:S02]  /*9500*/  LOP3.LUT R24, R25, R34, R15, 0x1e, !PT ;  /* 0x0000002219187212 */ /* 0x000fe400078e1e0f */
[----:B------:R-:W-:Y:S02]  /*9510*/  LOP3.LUT R12, R12, R25, RZ, 0x3c, !PT ;  /* 0x000000190c0c7212 */ /* 0x000fe400078e3cff */
[----:B------:R-:W-:Y:S02]  /*9520*/  SHF.R.U32.HI R37, RZ, 0x10, R29 ;  /* 0x00000010ff257819 */ /* 0x000fe4000001161d */
[----:B------:R-:W-:Y:S02]  /*9530*/  SHF.R.U32.HI R38, RZ, 0x10, R21 ;  /* 0x00000010ff267819 */ /* 0x000fe40000011615 */
[----:B------:R-:W-:-:S02]  /*9540*/  SHF.R.U64 R49, R30, 0x10, R31 ;  /* 0x000000101e317819 */ /* 0x000fc4000000121f */
[----:B------:R-:W-:Y:S01]  /*9550*/  SHF.R.U64 R48, R20, 0x10, R21 ;  /* 0x0000001014307819 */ /* 0x000fe20000001215 */
[----:B------:R-:W-:Y:S01]  /*9560*/  HADD2.F32 R38, -RZ, R38.H0_H0 ;  /* 0x20000026ff267230 */ /* 0x000fe20000004100 */
[----:B------:R-:W-:Y:S01]  /*9570*/  SHF.R.U32.HI R41, RZ, 0x10, R31 ;  /* 0x00000010ff297819 */ /* 0x000fe2000001161f */
[----:B-1----:R-:W-:-:S05]  /*9580*/  VIADD R14, R14, 0xffffff80 ;  /* 0xffffff800e0e7836 */ /* 0x002fca0000000000 */
[----:B------:R-:W-:-:S04]  /*9590*/  SHF.R.S32.HI R26, RZ, 0x1f, R14 ;  /* 0x0000001fff1a7819 */ /* 0x000fc8000001140e */
[----:B------:R-:W-:-:S04]  /*95a0*/  LEA.HI R26, R26, R14, RZ, 0x5 ;  /* 0x0000000e1a1a7211 */ /* 0x000fc800078f28ff */
[----:B------:R-:W-:-:S05]  /*95b0*/  SHF.R.S32.HI R26, RZ, 0x5, R26 ;  /* 0x00000005ff1a7819 */ /* 0x000fca000001141a */
[C---:B------:R-:W-:Y:S02]  /*95c0*/  IMAD R25, R26.reuse, 0x200, R24 ;  /* 0x000002001a197824 */ /* 0x040fe400078e0218 */
[----:B0-----:R-:W-:Y:S02]  /*95d0*/  IMAD R13, R26, 0x200, R12 ;  /* 0x000002001a0d7824 */ /* 0x001fe400078e020c */
[--C-:B------:R-:W-:Y:S02]  /*95e0*/  IMAD R45, R25, 0x2, R18.reuse ;  /* 0x00000002192d7824 */ /* 0x100fe400078e0212 */
[----:B------:R-:W-:-:S03]  /*95f0*/  IMAD R43, R13, 0x2, R18 ;  /* 0x000000020d2b7824 */ /* 0x000fc600078e0212 */
[----:B------:R-:W0:Y:S04]  /*9600*/  LDS.128 R24, [R45+0x20400] ;  /* 0x020400002d187984 */ /* 0x000e280000000c00 */
[----:B------:R-:W1:Y:S01]  /*9610*/  LDS.128 R12, [R43+0x20400] ;  /* 0x020400002b0c7984 */ /* 0x000e620000000c00 */
[--C-:B0-----:R-:W-:Y:S02]  /*9620*/  HADD2.F32 R28, -RZ, R25.reuse.H0_H0 ;  /* 0x20000019ff1c7230 */ /* 0x101fe40000004100 */
[----:B------:R-:W-:Y:S02]  /*9630*/  HADD2.F32 R29, -RZ, R25.H1_H1 ;  /* 0x30000019ff1d7230 */ /* 0x000fe40000004100 */
[----:B-1----:R-:W-:Y:S02]  /*9640*/  HADD2.F32 R3, -RZ, R13.H0_H0 ;  /* 0x2000000dff037230 */ /* 0x002fe40000004100 */
[C---:B------:R-:W-:Y:S01]  /*9650*/  FMUL.FTZ R40, R28.reuse, R36 ;  /* 0x000000241c287220 */ /* 0x040fe20000410000 */
[----:B------:R-:W-:Y:S01]  /*9660*/  FMUL.FTZ R42, R28, R35 ;  /* 0x000000231c2a7220 */ /* 0x000fe20000410000 */
[----:B------:R-:W-:-:S02]  /*9670*/  HADD2.F32 R28, -RZ, R37.H0_H0 ;  /* 0x20000025ff1c7230 */ /* 0x000fc40000004100 */
[C---:B------:R-:W-:Y:S01]  /*9680*/  FFMA.FTZ R40, R3.reuse, R35, -R40 ;  /* 0x0000002303287223 */ /* 0x040fe20000010828 */
[----:B------:R-:W-:Y:S02]  /*9690*/  HADD2.F32 R30, -RZ, R27.H0_H0 ;  /* 0x2000001bff1e7230 */ /* 0x000fe40000004100 */
[----:B------:R-:W-:Y:S01]  /*96a0*/  FFMA.FTZ R42, R3, R36, R42 ;  /* 0x00000024032a7223 */ /* 0x000fe2000001002a */
[----:B------:R-:W-:Y:S02]  /*96b0*/  HADD2.F32 R35, -RZ, R44.H0_H0 ;  /* 0x2000002cff237230 */ /* 0x000fe40000004100 */
[C---:B------:R-:W-:Y:S01]  /*96c0*/  FMUL.FTZ R44, R29.reuse, R38 ;  /* 0x000000261d2c7220 */ /* 0x040fe20000410000 */
        /* <DEDUP_REMOVED lines=16> */
[----:B------:R-:W-:Y:S02]  /*97d0*/  HADD2.F32 R3, -RZ, R52.H0_H0 ;  /* 0x20000034ff037230 */ /* 0x000fe40000004100 */
[----:B------:R-:W-:Y:S01]  /*97e0*/  FMUL.FTZ R44, R31, R28 ;  /* 0x0000001c1f2c7220 */ /* 0x000fe20000410000 */
[----:B------:R-:W-:-:S02]  /*97f0*/  HADD2.F32 R13, -RZ, R51.H0_H0 ;  /* 0x20000033ff0d7230 */ /* 0x000fc40000004100 */
[----:B------:R-:W-:Y:S01]  /*9800*/  FFMA.FTZ R41, R21, R28, -R20 ;  /* 0x0000001c15297223 */ /* 0x000fe20000010814 */
[----:B------:R-:W-:Y:S02]  /*9810*/  HADD2.F32 R2, -RZ, R12.H0_H0 ;  /* 0x2000000cff027230 */ /* 0x000fe40000004100 */
[C---:B------:R-:W-:Y:S01]  /*9820*/  FMUL.FTZ R30, R25.reuse, R3 ;  /* 0x00000003191e7220 */ /* 0x040fe20000410000 */
[----:B------:R-:W-:Y:S02]  /*9830*/  HADD2.F32 R27, -RZ, R26.H0_H0 ;  /* 0x2000001aff1b7230 */ /* 0x000fe40000004100 */
[----:B------:R-:W-:Y:S01]  /*9840*/  FMUL.FTZ R29, R25, R13 ;  /* 0x0000000d191d7220 */ /* 0x000fe20000410000 */
[----:B------:R-:W-:Y:S02]  /*9850*/  HADD2.F32 R28, -RZ, R51.H1_H1 ;  /* 0x30000033ff1c7230 */ /* 0x000fe40000004100 */
[----:B------:R-:W-:Y:S01]  /*9860*/  FFMA.FTZ R44, R21, R36, R44 ;  /* 0x00000024152c7223 */ /* 0x000fe2000001002c */
[----:B------:R-:W-:-:S02]  /*9870*/  HADD2.F32 R20, -RZ, R33.H0_H0 ;  /* 0x20000021ff147230 */ /* 0x000fc40000004100 */
[C---:B------:R-:W-:Y:S01]  /*9880*/  FFMA.FTZ R29, R2.reuse, R3, -R29 ;  /* 0x00000003021d7223 */ /* 0x040fe2000001081d */
[----:B------:R-:W-:Y:S02]  /*9890*/  HADD2.F32 R15, -RZ, R14.H0_H0 ;  /* 0x2000000eff0f7230 */ /* 0x000fe40000004100 */
[----:B------:R-:W-:Y:S01]  /*98a0*/  FFMA.FTZ R30, R2, R13, R30 ;  /* 0x0000000d021e7223 */ /* 0x000fe2000001001e */
[----:B------:R-:W-:Y:S02]  /*98b0*/  HADD2.F32 R24, -RZ, R24.H1_H1 ;  /* 0x30000018ff187230 */ /* 0x000fe40000004100 */
[C---:B------:R-:W-:Y:S01]  /*98c0*/  FMUL.FTZ R36, R27.reuse, R28 ;  /* 0x0000001c1b247220 */ /* 0x040fe20000410000 */
[----:B------:R-:W-:Y:S01]  /*98d0*/  FMUL.FTZ R2, R27, R20 ;  /* 0x000000141b027220 */ /* 0x000fe20000410000 */
[----:B------:R-:W-:Y:S02]  /*98e0*/  HADD2.F32 R21, -RZ, R48.H0_H0 ;  /* 0x20000030ff157230 */ /* 0x000fe40000004100 */
[----:B------:R-:W-:-:S02]  /*98f0*/  HADD2.F32 R26, -RZ, R26.H1_H1 ;  /* 0x3000001aff1a7230 */ /* 0x000fc40000004100 */
[C---:B------:R-:W-:Y:S01]  /*9900*/  FFMA.FTZ R36, R15.reuse, R20, -R36 ;  /* 0x000000140f247223 */ /* 0x040fe20000010824 */
[----:B------:R-:W-:Y:S02]  /*9910*/  HADD2.F32 R25, -RZ, R47.H0_H0 ;  /* 0x2000002fff197230 */ /* 0x000fe40000004100 */
[----:B------:R-:W-:Y:S01]  /*9920*/  FFMA.FTZ R28, R15, R28, R2 ;  /* 0x0000001c0f1c7223 */ /* 0x000fe20000010002 */
[----:B------:R-:W-:Y:S02]  /*9930*/  HADD2.F32 R3, -RZ, R50.H0_H0 ;  /* 0x20000032ff037230 */ /* 0x000fe40000004100 */
[----:B------:R-:W-:Y:S01]  /*9940*/  FMUL.FTZ R15, R24, R21 ;  /* 0x00000015180f7220 */ /* 0x000fe20000410000 */
[----:B------:R-:W-:Y:S02]  /*9950*/  HADD2.F32 R13, -RZ, R49.H0_H0 ;  /* 0x20000031ff0d7230 */ /* 0x000fe40000004100 */
[----:B------:R-:W-:Y:S01]  /*9960*/  FMUL.FTZ R27, R26, R25 ;  /* 0x000000191a1b7220 */ /* 0x000fe20000410000 */
[----:B------:R-:W-:-:S02]  /*9970*/  HADD2.F32 R12, -RZ, R12.H1_H1 ;  /* 0x3000000cff0c7230 */ /* 0x000fc40000004100 */
[----:B------:R-:W-:Y:S01]  /*9980*/  FMUL.FTZ R24, R24, R3 ;  /* 0x0000000318187220 */ /* 0x000fe20000410000 */
[----:B------:R-:W-:Y:S02]  /*9990*/  HADD2.F32 R14, -RZ, R14.H1_H1 ;  /* 0x3000000eff0e7230 */ /* 0x000fe40000004100 */
[----:B------:R-:W-:Y:S01]  /*99a0*/  FMUL.FTZ R26, R26, R13 ;  /* 0x0000000d1a1a7220 */ /* 0x000fe20000410000 */
        /* <DEDUP_REMOVED lines=14> */
.L_x_8685:
[----:B------:R-:W-:Y:S05]  /*9a90*/  BSYNC B1 ;  /* 0x0000000000017941 */ /* 0x000fea0003800000 */
.L_x_8684:
[----:B------:R-:W-:Y:S01]  /*9aa0*/  PRMT R40, R55, 0x5410, R57 ;  /* 0x0000541037287816 */ /* 0x000fe20000000039 */
[----:B------:R-:W-:Y:S06]  /*9ab0*/  @P0 BRA `(.L_x_8676) ;  /* 0x0000000400800947 */ /* 0x000fec0003800000 */
[----:B------:R-:W2:Y:S01]  /*9ac0*/  LDL R2, [R1+0x70] ;  /* 0x0000700001027983 */ /* 0x000ea20000100800 */
[C---:B------:R-:W-:Y:S02]  /*9ad0*/  VIADD R3, R191.reuse, 0x20 ;  /* 0x00000020bf037836 */ /* 0x040fe40000000000 */
[----:B-1----:R-:W-:Y:S01]  /*9ae0*/  VIADD R12, R191, 0x20 ;  /* 0x00000020bf0c7836 */ /* 0x002fe20000000000 */
[----:B------:R-:W0:Y:S02]  /*9af0*/  LDL R41, [R1+0x68] ;  /* 0x0000680001297983 */ /* 0x000e240000100800 */
[----:B------:R-:W-:Y:S01]  /*9b00*/  SHF.L.U32 R3, R3, 0x6, RZ ;  /* 0x0000000603037819 */ /* 0x000fe200000006ff */
[----:B------:R-:W-:-:S03]  /*9b10*/  IMAD.SHL.U32 R12, R12, 0x40, RZ ;  /* 0x000000400c0c7824 */ /* 0x000fc600078e00ff */
[----:B------:R-:W-:Y:S02]  /*9b20*/  LOP3.LUT R3, R3, 0x1c0, RZ, 0xc0, !PT ;  /* 0x000001c003037812 */ /* 0x000fe400078ec0ff */
[----:B------:R-:W-:Y:S02]  /*9b30*/  LOP3.LUT R12, R12, 0x1c0, RZ, 0xc0, !PT ;  /* 0x000001c00c0c7812 */ /* 0x000fe400078ec0ff */
[----:B------:R-:W-:-:S04]  /*9b40*/  SHF.R.U32.HI R3, RZ, 0x3, R3 ;  /* 0x00000003ff037819 */ /* 0x000fc80000011603 */
[----:B------:R-:W-:Y:S01]  /*9b50*/  LOP3.LUT R34, R3, R34, R12, 0x1e, !PT ;  /* 0x0000002203227212 */ /* 0x000fe200078e1e0c */
[----:B------:R-:W-:Y:S01]  /*9b60*/  HADD2.F32 R21, -RZ, R52.H1_H1 ;  /* 0x30000034ff157230 */ /* 0x000fe20000004100 */
[----:B------:R-:W-:Y:S02]  /*9b70*/  SHF.R.U64 R39, R8, 0x10, R9 ;  /* 0x0000001008277819 */ /* 0x000fe40000001209 */
[--C-:B------:R-:W-:Y:S02]  /*9b80*/  SHF.R.U64 R38, R10, 0x10, R11.reuse ;  /* 0x000000100a267819 */ /* 0x100fe4000000120b */
[----:B------:R-:W-:Y:S01]  /*9b90*/  SHF.R.U32.HI R36, RZ, 0x10, R11 ;  /* 0x00000010ff247819 */ /* 0x000fe2000001160b */
[----:B------:R-:W-:Y:S01]  /*9ba0*/  HADD2.F32 R11, -RZ, R54.H0_H0 ;  /* 0x20000036ff0b7230 */ /* 0x000fe20000004100 */
[--C-:B------:R-:W-:Y:S02]  /*9bb0*/  SHF.R.U32.HI R20, RZ, 0x10, R5.reuse ;  /* 0x00000010ff147819 */ /* 0x100fe40000011605 */
[----:B------:R-:W-:-:S02]  /*9bc0*/  SHF.R.U64 R37, R4, 0x10, R5 ;  /* 0x0000001004257819 */ /* 0x000fc40000001205 */
[----:B------:R-:W-:Y:S01]  /*9bd0*/  SHF.R.U32.HI R28, RZ, 0x10, R9 ;  /* 0x00000010ff1c7819 */ /* 0x000fe20000011609 */
[----:B------:R-:W-:Y:S01]  /*9be0*/  HADD2.F32 R20, -RZ, R20.H0_H0 ;  /* 0x20000014ff147230 */ /* 0x000fe20000004100 */
[--C-:B------:R-:W-:Y:S02]  /*9bf0*/  SHF.R.U64 R35, R6, 0x10, R7.reuse ;  /* 0x0000001006237819 */ /* 0x100fe40000001207 */
[----:B------:R-:W-:Y:S01]  /*9c00*/  SHF.R.U32.HI R33, RZ, 0x10, R7 ;  /* 0x00000010ff217819 */ /* 0x000fe20000011607 */
[----:B--2---:R-:W-:-:S04]  /*9c10*/  IMAD.IADD R3, R2, 0x1, R34 ;  /* 0x0000000102037824 */ /* 0x004fc800078e0222 */
[----:B------:R-:W-:Y:S01]  /*9c20*/  IMAD R3, R3, 0x2, R18 ;  /* 0x0000000203037824 */ /* 0x000fe200078e0212 */
[----:B0-----:R-:W0:Y:S04]  /*9c30*/  LDS.128 R12, [R41+0x20400] ;  /* 0x02040000290c7984 */ /* 0x001e280000000c00 */
[----:B------:R-:W1:Y:S01]  /*9c40*/  LDS.128 R24, [R3+0x20400] ;  /* 0x0204000003187984 */ /* 0x000e620000000c00 */
[----:B0-----:R-:W-:Y:S02]  /*9c50*/  HADD2.F32 R4, -RZ, R13.H0_H0 ;  /* 0x2000000dff047230 */ /* 0x001fe40000004100 */
[--C-:B-1----:R-:W-:Y:S02]  /*9c60*/  HADD2.F32 R8, -RZ, R25.reuse.H0_H0 ;  /* 0x20000019ff087230 */ /* 0x102fe40000004100 */
[----:B------:R-:W-:-:S03]  /*9c70*/  HADD2.F32 R25, -RZ, R25.H1_H1 ;  /* 0x30000019ff197230 */ /* 0x000fc60000004100 */
[C---:B------:R-:W-:Y:S01]  /*9c80*/  FMUL.FTZ R29, R8.reuse, R21 ;  /* 0x00000015081d7220 */ /* 0x040fe20000410000 */
[-C--:B------:R-:W-:Y:S01]  /*9c90*/  FMUL.FTZ R31, R8, R11.reuse ;  /* 0x0000000b081f7220 */ /* 0x080fe20000410000 */
[----:B------:R-:W-:Y:S02]  /*9ca0*/  HADD2.F32 R13, -RZ, R13.H1_H1 ;  /* 0x3000000dff0d7230 */ /* 0x000fe40000004100 */
[C---:B------:R-:W-:Y:S01]  /*9cb0*/  FFMA.FTZ R29, R4.reuse, R11, -R29 ;  /* 0x0000000b041d7223 */ /* 0x040fe2000001081d */
[----:B------:R-:W-:Y:S02]  /*9cc0*/  HADD2.F32 R7, -RZ, R24.H0_H0 ;  /* 0x20000018ff077230 */ /* 0x000fe40000004100 */
[----:B------:R-:W-:Y:S01]  /*9cd0*/  FFMA.FTZ R31, R4, R21, R31 ;  /* 0x00000015041f7223 */ /* 0x000fe2000001001f */
[----:B------:R-:W-:Y:S02]  /*9ce0*/  HADD2.F32 R8, -RZ, R28.H0_H0 ;  /* 0x2000001cff087230 */ /* 0x000fe40000004100 */
[----:B------:R-:W-:Y:S01]  /*9cf0*/  FMUL.FTZ R28, R25, R20 ;  /* 0x00000014191c7220 */ /* 0x000fe20000410000 */
[----:B------:R-:W-:-:S02]  /*9d00*/  HADD2.F32 R11, -RZ, R32.H1_H1 ;  /* 0x30000020ff0b7230 */ /* 0x000fc40000004100 */
[--C-:B------:R-:W-:Y:S02]  /*9d10*/  HADD2.F32 R4, -RZ, R53.reuse.H1_H1 ;  /* 0x30000035ff047230 */ /* 0x100fe40000004100 */
[-C--:B------:R-:W-:Y:S01]  /*9d20*/  FMUL.FTZ R34, R25, R8.reuse ;  /* 0x0000000819227220 */ /* 0x080fe20000410000 */
[----:B------:R-:W-:Y:S02]  /*9d30*/  HADD2.F32 R2, -RZ, R12.H0_H0 ;  /* 0x2000000cff027230 */ /* 0x000fe40000004100 */
[----:B------:R-:W-:Y:S01]  /*9d40*/  FFMA.FTZ R30, R13, R8, -R28 ;  /* 0x000000080d1e7223 */ /* 0x000fe2000001081c */
[C---:B------:R-:W-:Y:S01]  /*9d50*/  FMUL.FTZ R21, R7.reuse, R11 ;  /* 0x0000000b07157220 */ /* 0x040fe20000410000 */
[----:B------:R-:W-:Y:S02]  /*9d60*/  HADD2.F32 R9, -RZ, R26.H0_H0 ;  /* 0x2000001aff097230 */ /* 0x000fe40000004100 */
[----:B------:R-:W-:Y:S01]  /*9d70*/  FMUL.FTZ R28, R7, R4 ;  /* 0x00000004071c7220 */ /* 0x000fe20000410000 */
[----:B------:R-:W-:-:S02]  /*9d80*/  HADD2.F32 R8, -RZ, R53.H0_H0 ;  /* 0x20000035ff087230 */ /* 0x000fc40000004100 */
[C---:B------:R-:W-:Y:S01]  /*9d90*/  FFMA.FTZ R21, R2.reuse, R4, -R21 ;  /* 0x0000000402157223 */ /* 0x040fe20000010815 */
[----:B------:R-:W-:Y:S02]  /*9da0*/  HADD2.F32 R5, -RZ, R14.H0_H0 ;  /* 0x2000000eff057230 */ /* 0x000fe40000004100 */
[----:B------:R-:W-:Y:S01]  /*9db0*/  FFMA.FTZ R28, R2, R11, R28 ;  /* 0x0000000b021c7223 */ /* 0x000fe2000001001c */
[--C-:B------:R-:W-:Y:S02]  /*9dc0*/  HADD2.F32 R4, -RZ, R40.reuse.H0_H0 ;  /* 0x20000028ff047230 */ /* 0x100fe40000004100 */
[----:B------:R-:W-:Y:S01]  /*9dd0*/  FMUL.FTZ R2, R9, R8 ;  /* 0x0000000809027220 */ /* 0x000fe20000410000 */
[----:B------:R-:W-:Y:S02]  /*9de0*/  HADD2.F32 R10, -RZ, R27.H0_H0 ;  /* 0x2000001bff0a7230 */ /* 0x000fe40000004100 */
[----:B------:R-:W-:Y:S02]  /*9df0*/  HADD2.F32 R7, -RZ, R40.H1_H1 ;  /* 0x30000028ff077230 */ /* 0x000fe40000004100 */
[----:B------:R-:W-:-:S02]  /*9e00*/  HADD2.F32 R11, -RZ, R32.H0_H0 ;  /* 0x20000020ff0b7230 */ /* 0x000fc40000004100 */
[----:B------:R-:W-:Y:S01]  /*9e10*/  FFMA.FTZ R34, R13, R20, R34 ;  /* 0x000000140d227223 */ /* 0x000fe20000010022 */
[-C--:B------:R-:W-:Y:S01]  /*9e20*/  FFMA.FTZ R20, R5, R4.reuse, -R2 ;  /* 0x0000000405147223 */ /* 0x080fe20000010802 */
[----:B------:R-:W-:Y:S02]  /*9e30*/  HADD2.F32 R6, -RZ, R15.H0_H0 ;  /* 0x2000000fff067230 */ /* 0x000fe40000004100 */
[----:B------:R-:W-:Y:S01]  /*9e40*/  FMUL.FTZ R32, R9, R4 ;  /* 0x0000000409207220 */ /* 0x000fe20000410000 */
[----:B------:R-:W-:Y:S02]  /*9e50*/  HADD2.F32 R2, -RZ, R36.H0_H0 ;  /* 0x20000024ff027230 */ /* 0x000fe40000004100 */
[C---:B------:R-:W-:Y:S01]  /*9e60*/  FMUL.FTZ R9, R10.reuse, R11 ;  /* 0x0000000b0a097220 */ /* 0x040fe20000410000 */
[----:B------:R-:W-:Y:S02]  /*9e70*/  HADD2.F32 R27, -RZ, R27.H1_H1 ;  /* 0x3000001bff1b7230 */ /* 0x000fe40000004100 */
[----:B------:R-:W-:Y:S01]  /*9e80*/  FMUL.FTZ R36, R10, R7 ;  /* 0x000000070a247220 */ /* 0x000fe20000410000 */
[----:B------:R-:W-:-:S02]  /*9e90*/  HADD2.F32 R4, -RZ, R33.H0_H0 ;  /* 0x20000021ff047230 */ /* 0x000fc40000004100 */
[----:B------:R-:W-:Y:S01]  /*9ea0*/  FFMA.FTZ R10, R5, R8, R32 ;  /* 0x00000008050a7223 */ /* 0x000fe20000010020 */
[----:B------:R-:W-:Y:S02]  /*9eb0*/  HADD2.F32 R15, -RZ, R15.H1_H1 ;  /* 0x3000000fff0f7230 */ /* 0x000fe40000004100 */
[C---:B------:R-:W-:Y:S01]  /*9ec0*/  FFMA.FTZ R8, R6.reuse, R7, -R9 ;  /* 0x0000000706087223 */ /* 0x040fe20000010809 */
[----:B------:R-:W-:Y:S01]  /*9ed0*/  FFMA.FTZ R36, R6, R11, R36 ;  /* 0x0000000b06247223 */ /* 0x000fe20000010024 */
[----:B------:R-:W-:Y:S02]  /*9ee0*/  HADD2.F32 R24, -RZ, R24.H1_H1 ;  /* 0x30000018ff187230 */ /* 0x000fe40000004100 */
[C---:B------:R-:W-:Y:S01]  /*9ef0*/  FMUL.FTZ R32, R27.reuse, R4 ;  /* 0x000000041b207220 */ /* 0x040fe20000410000 */
[----:B------:R-:W-:Y:S02]  /*9f00*/  HADD2.F32 R26, -RZ, R26.H1_H1 ;  /* 0x3000001aff1a7230 */ /* 0x000fe40000004100 */
[----:B------:R-:W-:Y:S01]  /*9f10*/  FMUL.FTZ R6, R27, R2 ;  /* 0x000000021b067220 */ /* 0x000fe20000410000 */
[----:B------:R-:W-:-:S02]  /*9f20*/  HADD2.F32 R9, -RZ, R37.H0_H0 ;  /* 0x20000025ff097230 */ /* 0x000fc40000004100 */
[----:B------:R-:W-:Y:S02]  /*9f30*/  HADD2.F32 R11, -RZ, R35.H0_H0 ;  /* 0x20000023ff0b7230 */ /* 0x000fe40000004100 */
[----:B------:R-:W-:Y:S02]  /*9f40*/  HADD2.F32 R5, -RZ, R39.H0_H0 ;  /* 0x20000027ff057230 */ /* 0x000fe40000004100 */
[----:B------:R-:W-:Y:S02]  /*9f50*/  HADD2.F32 R7, -RZ, R38.H0_H0 ;  /* 0x20000026ff077230 */ /* 0x000fe40000004100 */
[C---:B------:R-:W-:Y:S01]  /*9f60*/  FFMA.FTZ R27, R15.reuse, R2, -R32 ;  /* 0x000000020f1b7223 */ /* 0x040fe20000010820 */
[----:B------:R-:W-:Y:S02]  /*9f70*/  HADD2.F32 R12, -RZ, R12.H1_H1 ;  /* 0x3000000cff0c7230 */ /* 0x000fe40000004100 */
        /* <DEDUP_REMOVED lines=15> */
[----:B------:R-:W-:Y:S02]  /*a070*/  F2FP.F16.F32.PACK_AB R9, R34, R31 ;  /* 0x0000001f2209723e */ /* 0x000fe400000000ff */
[----:B------:R-:W-:Y:S02]  /*a080*/  F2FP.F16.F32.PACK_AB R8, R13, R28 ;  /* 0x0000001c0d08723e */ /* 0x000fe400000000ff */
[----:B------:R-:W-:Y:S01]  /*a090*/  F2FP.F16.F32.PACK_AB R10, R25, R10 ;  /* 0x0000000a190a723e */ /* 0x000fe200000000ff */
[----:B------:R3:W-:Y:S04]  /*a0a0*/  STS.128 [R41+0x20400], R4 ;  /* 0x0204000429007388 */ /* 0x0007e80000000c00 */
[----:B------:R3:W-:Y:S02]  /*a0b0*/  STS.128 [R3+0x20400], R8 ;  /* 0x0204000803007388 */ /* 0x0007e40000000c00 */
.L_x_8676:
[----:B------:R-:W-:Y:S05]  /*a0c0*/  BSYNC B0 ;  /* 0x0000000000007941 */ /* 0x000fea0003800000 */
.L_x_8662:
        /* <DEDUP_REMOVED lines=8> */
.L_x_8659:
[----:B------:R-:W-:-:S13]  /*a150*/  ISETP.NE.AND P0, PT, R186, 0x3, PT ;  /* 0x00000003ba00780c */ /* 0x000fda0003f05270 */
[----:B------:R-:W-:Y:S05]  /*a160*/  @!P0 BRA `(.L_x_8686) ;  /* 0x0000000000048947 */ /* 0x000fea0003800000 */
[----:B------:R-:W-:Y:S01]  /*a170*/  BPT.TRAP 0x1 ;  /* 0x000000040000795c */ /* 0x000fe20000300000 */
.L_x_8686:
[----:B-1----:R-:W-:Y:S01]  /*a180*/  IMAD R15, R19, 0x8, R18 ;  /* 0x00000008130f7824 */ /* 0x002fe200078e0212 */
[----:B------:R-:W-:-:S04]  /*a190*/  SHF.L.U32 R12, R23, 0x1f, RZ ;  /* 0x0000001f170c7819 */ /* 0x000fc800000006ff */
[----:B------:R1:W4:Y:S01]  /*a1a0*/  SYNCS.PHASECHK.TRANS64.TRYWAIT P1, [R15+URZ+0x38830], R12 ;  /* 0x0388300c0f0075a7 */ /* 0x000322000802017f */
[----:B------:R-:W-:Y:S05]  /*a1b0*/  @!P0 BRA `(.L_x_8687) ;  /* 0x0000000000048947 */ /* 0x000fea0003800000 */
[----:B------:R-:W-:Y:S01]  /*a1c0*/  BPT.TRAP 0x1 ;  /* 0x000000040000795c */ /* 0x000fe20000300000 */
.L_x_8687:
[C---:B--2---:R-:W-:Y:S02]  /*a1d0*/  VIADD R2, R18.reuse, 0x22400 ;  /* 0x0002240012027836 */ /* 0x044fe40000000000 */
[----:B0--3--:R-:W-:-:S03]  /*a1e0*/  VIADD R3, R18, 0x20400 ;  /* 0x0002040012037836 */ /* 0x009fc60000000000 */
        /* <DEDUP_REMOVED lines=8> */
.L_x_8688:
[----:B------:R-:W-:Y:S01]  /*a270*/  LOP3.LUT R4, R3, 0x10000, RZ, 0xfc, !PT ;  /* 0x0001000003047812 */ /* 0x000fe200078efcff */
[----:B------:R-:W-:Y:S01]  /*a280*/  IMAD R2, R19, 0x200, R206 ;  /* 0x0000020013027824 */ /* 0x000fe200078e02ce */
[----:B------:R-:W-:Y:S05]  /*a290*/  WARPSYNC.ALL ;  /* 0x0000000000007948 */ /* 0x000fea0003800000 */
[----:B------:R-:W-:Y:S01]  /*a2a0*/  IMAD.MOV.U32 R5, RZ, RZ, 0x40000040 ;  /* 0x40000040ff057424 */ /* 0x000fe200078e00ff */
[----:B------:R-:W-:Y:S01]  /*a2b0*/  R2UR UR4, R4 ;  /* 0x00000000040472ca */ /* 0x000fe200000e0000 */
[----:B------:R-:W-:Y:S01]  /*a2c0*/  IMAD.MOV.U32 R3, RZ, RZ, 0x40000040 ;  /* 0x40000040ff037424 */ /* 0x000fe200078e00ff */
[----:B------:R-:W-:Y:S01]  /*a2d0*/  R2UR UR6, R2 ;  /* 0x00000000020672ca */ /* 0x000fe200000e0000 */
[----:B-----5:R-:W-:Y:S01]  /*a2e0*/  WARPGROUP.ARRIVE ;  /* 0x00000000000079c5 */ /* 0x020fe20000000000 */
[----:B------:R-:W-:Y:S01]  /*a2f0*/  R2UR UR5, R5 ;  /* 0x00000000050572ca */ /* 0x000fe200000e0000 */
[----:B------:R-:W-:Y:S01]  /*a300*/  VIADD R10, R4, 0x2 ;  /* 0x00000002040a7836 */ /* 0x000fe20000000000 */
[----:B------:R-:W-:Y:S01]  /*a310*/  R2UR UR7, R3 ;  /* 0x00000000030772ca */ /* 0x000fe200000e0000 */
[----:B------:R-:W-:Y:S01]  /*a320*/  VIADD R6, R2, 0x2 ;  /* 0x0000000202067836 */ /* 0x000fe20000000000 */
[----:B------:R-:W-:Y:S01]  /*a330*/  BSSY B0, `(.L_x_8690) ;  /* 0x0000025000007945 */ /* 0x000fe20003800000 */
[----:B------:R-:W-:-:S02]  /*a340*/  IMAD.MOV.U32 R11, RZ, RZ, 0x40000040 ;  /* 0x40000040ff0b7424 */ /* 0x000fc400078e00ff */
[----:B------:R-:W-:Y:S02]  /*a350*/  IMAD.MOV.U32 R7, RZ, RZ, 0x40000040 ;  /* 0x40000040ff077424 */ /* 0x000fe400078e00ff */
[----:B------:R-:W-:Y:S02]  /*a360*/  VIADD R8, R4, 0x4 ;  /* 0x0000000404087836 */ /* 0x000fe40000000000 */
[----:B------:R-:W-:Y:S02]  /*a370*/  IMAD.MOV.U32 R9, RZ, RZ, 0x40000040 ;  /* 0x40000040ff097424 */ /* 0x000fe400078e00ff */
[----:B------:R-:W-:Y:S02]  /*a380*/  IMAD.MOV.U32 R3, RZ, RZ, 0x40000040 ;  /* 0x40000040ff037424 */ /* 0x000fe400078e00ff */
[----:B------:R-:W-:Y:S01]  /*a390*/  HGMMA.64x64x16.F32 R24, gdesc[UR4], RZ, !UPT, gsb0 ;  /* 0x00e00000041879f0 */ /* 0x000fe2000c0008ff */
[----:B------:R-:W-:Y:S02]  /*a3a0*/  R2UR UR4, R10 ;  /* 0x000000000a0472ca */ /* 0x000fe400000e0000 */
[----:B------:R-:W-:-:S02]  /*a3b0*/  R2UR UR5, R11 ;  /* 0x000000000b0572ca */ /* 0x000fc400000e0000 */
[----:B------:R-:W-:Y:S01]  /*a3c0*/  R2UR UR6, R6 ;  /* 0x00000000060672ca */ /* 0x000fe200000e0000 */
[C---:B------:R-:W-:Y:S01]  /*a3d0*/  VIADD R6, R2.reuse, 0x4 ;  /* 0x0000000402067836 */ /* 0x040fe20000000000 */
[----:B------:R-:W-:Y:S01]  /*a3e0*/  R2UR UR7, R7 ;  /* 0x00000000070772ca */ /* 0x000fe200000e0000 */
[----:B------:R-:W-:Y:S01]  /*a3f0*/  VIADD R2, R2, 0x6 ;  /* 0x0000000602027836 */ /* 0x000fe20000000000 */
[----:B------:R-:W-:Y:S01]  /*a400*/  MOV R7, 0x40000040 ;  /* 0x4000004000077802 */ /* 0x000fe20000000f00 */
[----:B------:R-:W-:Y:S02]  /*a410*/  WARPGROUP.DEPBAR.LE gsb0, 0x0 ;  /* 0x00008000000079c5 */ /* 0x000fe40000010000 */
[----:B------:R-:W-:-:S08]  /*a420*/  WARPGROUP.ARRIVE ;  /* 0x00000000000079c5 */ /* 0x000fd00000000000 */
        /* <DEDUP_REMOVED lines=13> */
[----:B------:R-:W-:Y:S02]  /*a500*/  R2UR UR7, R3 ;  /* 0x00000000030772ca */ /* 0x000fe400000e0000 */
[----:B------:R-:W-:Y:S01]  /*a510*/  SHF.L.U32 R3, R0, 0x1f, RZ ;  /* 0x0000001f00037819 */ /* 0x000fe200000006ff */
[----:B------:R-:W-:-:S02]  /*a520*/  WARPGROUP.DEPBAR.LE gsb0, 0x0 ;  /* 0x00008000000079c5 */ /* 0x000fc40000010000 */
[----:B------:R-:W-:-:S08]  /*a530*/  WARPGROUP.ARRIVE ;  /* 0x00000000000079c5 */ /* 0x000fd00000000000 */
[----:B------:R-:W-:Y:S03]  /*a540*/  HGMMA.64x64x16.F32 R24, gdesc[UR4], R24, gsb0 ;  /* 0x00e00000041879f0 */ /* 0x000fe60008000818 */
[----:B------:R-:W-:Y:S02]  /*a550*/  WARPGROUP.DEPBAR.LE gsb0, 0x0 ;  /* 0x00008000000079c5 */ /* 0x000fe40000010000 */
[----:B------:R-:W2:Y:S02]  /*a560*/  SYNCS.PHASECHK.TRANS64.TRYWAIT P1, [R18+URZ+0x38810], R3 ;  /* 0x03881003120075a7 */ /* 0x000ea4000802017f */
[----:B--2---:R-:W-:Y:S05]  /*a570*/  @!P1 BRA `(.L_x_8691) ;  /* 0x00000174008c9947 */ /* 0x004fea0003800000 */
.L_x_8915:
[----:B------:R-:W-:Y:S05]  /*a580*/  BSYNC B0 ;  /* 0x0000000000007941 */ /* 0x000fea0003800000 */
.L_x_8690:
[----:B------:R-:W-:Y:S05]  /*a590*/  @!P0 BRA `(.L_x_8692) ;  /* 0x0000000000048947 */ /* 0x000fea0003800000 */
[----:B------:R-:W-:Y:S01]  /*a5a0*/  BPT.TRAP 0x1 ;  /* 0x000000040000795c */ /* 0x000fe20000300000 */
.L_x_8692:
[----:B------:R3:W4:Y:S01]  /*a5b0*/  SYNCS.PHASECHK.TRANS64.TRYWAIT P1, [R15+URZ+0x38850], R12 ;  /* 0x0388500c0f0075a7 */ /* 0x000722000802017f */
[----:B------:R-:W-:Y:S05]  /*a5c0*/  @!P0 BRA `(.L_x_8693) ;  /* 0x0000000000048947 */ /* 0x000fea0003800000 */
[----:B------:R-:W-:Y:S01]  /*a5d0*/  BPT.TRAP 0x1 ;  /* 0x000000040000795c */ /* 0x000fe20000300000 */
.L_x_8693:
[----:B------:R-:W-:-:S05]  /*a5e0*/  VIADD R0, R18, 0x400 ;  /* 0x0000040012007836 */ /* 0x000fca0000000000 */
[----:B------:R-:W-:-:S04]  /*a5f0*/  SHF.R.U32.HI R0, RZ, 0x4, R0 ;  /* 0x00000004ff007819 */ /* 0x000fc80000011600 */
[----:B------:R-:W-:Y:S01]  /*a600*/  LOP3.LUT R0, R0, 0x3fff, RZ, 0xc0, !PT ;  /* 0x00003fff00007812 */ /* 0x000fe200078ec0ff */
[----:B----4-:R-:W-:Y:S06]  /*a610*/  @P1 BRA `(.L_x_8694) ;  /* 0x0000000000081947 */ /* 0x010fec0003800000 */
[----:B------:R-:W4:Y:S02]  /*a620*/  SYNCS.PHASECHK.TRANS64.TRYWAIT P1, [R15+URZ+0x38850], R12 ;  /* 0x0388500c0f0075a7 */ /* 0x000f24000802017f */
[----:B----4-:R-:W-:Y:S05]  /*a630*/  @!P1 BRA `(.L_x_8695) ;  /* 0x0000017400709947 */ /* 0x010fea0003800000 */
.L_x_8694:
[----:B------:R-:W-:Y:S05]  /*a640*/  WARPSYNC.ALL ;  /* 0x0000000000007948 */ /* 0x000fea0003800000 */
[----:B------:R-:W-:Y:S01]  /*a650*/  LOP3.LUT R207, R0, 0x10000, RZ, 0xfc, !PT ;  /* 0x0001000000cf7812 */ /* 0x000fe200078efcff */
[----:B------:R-:W-:Y:S01]  /*a660*/  VIADD R0, R18, 0x26400 ;  /* 0x0002640012007836 */ /* 0x000fe20000000000 */
[----:B------:R-:W-:-:S03]  /*a670*/  WARPGROUP.ARRIVE ;  /* 0x00000000000079c5 */ /* 0x000fc60000000000 */
[----:B01-34-:R-:W-:-:S03]  /*a680*/  IMAD R12, R19, 0x1000, R207 ;  /* 0x00001000130c7824 */ /* 0x01bfc600078e02cf */
[----:B------:R-:W0:Y:S01]  /*a690*/  S2R R14, SR_TID.X ;  /* 0x00000000000e7919 */ /* 0x000e220000002100 */
[----:B------:R-:W-:Y:S01]  /*a6a0*/  IMAD.MOV.U32 R13, RZ, RZ, 0x40000040 ;  /* 0x40000040ff0d7424 */ /* 0x000fe200078e00ff */
[----:B------:R-:W-:Y:S01]  /*a6b0*/  SHF.R.U32.HI R0, RZ, 0x4, R0 ;  /* 0x00000004ff007819 */ /* 0x000fe20000011600 */
[----:B--2---:R-:W-:Y:S01]  /*a6c0*/  IMAD.MOV.U32 R3, RZ, RZ, 0x40000040 ;  /* 0x40000040ff037424 */ /* 0x004fe200078e00ff */
[C---:B------:R-:W-:Y:S01]  /*a6d0*/  R2UR UR6, R12.reuse ;  /* 0x000000000c0672ca */ /* 0x040fe200000e0000 */
[----:B------:R-:W-:Y:S01]  /*a6e0*/  VIADD R20, R12, 0x2 ;  /* 0x000000020c147836 */ /* 0x000fe20000000000 */
[----:B------:R-:W-:Y:S01]  /*a6f0*/  LOP3.LUT R0, R0, 0x3fff, RZ, 0xc0, !PT ;  /* 0x00003fff00007812 */ /* 0x000fe200078ec0ff */
[----:B------:R-:W-:Y:S01]  /*a700*/  IMAD.MOV.U32 R21, RZ, RZ, 0x40000040 ;  /* 0x40000040ff157424 */ /* 0x000fe200078e00ff */
[----:B------:R-:W-:Y:S01]  /*a710*/  R2UR UR7, R13 ;  /* 0x000000000d0772ca */ /* 0x000fe200000e0000 */
[----:B------:R-:W-:Y:S01]  /*a720*/  IMAD.MOV.U32 R59, RZ, RZ, 0x40000040 ;  /* 0x40000040ff3b7424 */ /* 0x000fe200078e00ff */
[----:B------:R-:W-:Y:S01]  /*a730*/  LOP3.LUT R2, R0, 0x10000, RZ, 0xfc, !PT ;  /* 0x0001000000027812 */ /* 0x000fe200078efcff */
[----:B------:R-:W-:Y:S01]  /*a740*/  VIADD R57, R12, 0x800 ;  /* 0x000008000c397836 */ /* 0x000fe20000000000 */
[----:B------:R-:W-:Y:S01]  /*a750*/  R2UR UR5, R3 ;  /* 0x00000000030572ca */ /* 0x000fe200000e0000 */
[----:B------:R-:W-:Y:S01]  /*a760*/  IMAD.MOV.U32 R60, RZ, RZ, 0x4 ;  /* 0x00000004ff3c7424 */ /* 0x000fe200078e00ff */
[C---:B------:R-:W-:Y:S01]  /*a770*/  R2UR UR4, R2.reuse ;  /* 0x00000000020472ca */ /* 0x040fe200000e0000 */
[----:B------:R-:W-:-:S02]  /*a780*/  VIADD R58, R2, 0x2 ;  /* 0x00000002023a7836 */ /* 0x000fc40000000000 */
[----:B------:R-:W-:-:S10]  /*a790*/  VIADD R13, R2, 0x800 ;  /* 0x00000800020d7836 */ /* 0x000fd40000000000 */
        /* <DEDUP_REMOVED lines=10> */
[----:B------:R-:W0:Y:S02]  /*a840*/  SHFL.IDX PT, R0, R14, RZ, 0x1f ;  /* 0x00001fff0e007589 */ /* 0x000e2400000e0000 */
[----:B0-----:R-:W-:-:S04]  /*a850*/  ISETP.GT.AND P1, PT, R0, 0x7f, PT ;  /* 0x0000007f0000780c */ /* 0x001fc80003f24270 */
[----:B------:R-:W-:Y:S02]  /*a860*/  SEL R0, RZ, 0x2, !P1 ;  /* 0x00000002ff007807 */ /* 0x000fe40004800000 */
[C---:B------:R-:W-:Y:S02]  /*a870*/  SEL R14, R60.reuse, 0x2, P1 ;  /* 0x000000023c0e7807 */ /* 0x040fe40000800000 */
[----:B------:R-:W-:Y:S01]  /*a880*/  SEL R60, R60, 0x6, !P1 ;  /* 0x000000063c3c7807 */ /* 0x000fe20004800000 */
        /* <DEDUP_REMOVED lines=150> */
[C---:B------:R-:W-:Y:S01]  /*b1f0*/  IMAD.IADD R58, R0.reuse, 0x1, R13 ;  /* 0x00000001003a7824 */ /* 0x040fe200078e020d */
        /* <DEDUP_REMOVED lines=27> */
[----:B------:R-:W-:-:S04]  /*b3b0*/  SEL R13, R13, 0x26, P1 ;  /* 0x000000260d0d7807 */ /* 0x000fc80000800000 */
[----:B------:R-:W-:Y:S01]  /*b3c0*/  LOP3.LUT R13, R13, 0x6, RZ, 0xc0, !PT ;  /* 0x000000060d0d7812 */ /* 0x000fe200078ec0ff */
        /* <DEDUP_REMOVED lines=8> */
[----:B------:R-:W-:Y:S01]  /*b450*/  R2UR UR5, R59 ;  /* 0x000000003b0572ca */ /* 0x000fe200000e0000 */
[----:B------:R-:W-:Y:S01]  /*b460*/  IMAD.MOV.U32 R59, RZ, RZ, 0x40000040 ;  /* 0x40000040ff3b7424 */ /* 0x000fe200078e00ff */
[----:B------:R-:W-:-:S04]  /*b470*/  SEL R20, R20, 0x980, P1 ;  /* 0x0000098014147807 */ /* 0x000fc80000800000 */
[----:B------:R-:W-:-:S04]  /*b480*/  LOP3.LUT R58, R20, 0xa00, RZ, 0xc0, !PT ;  /* 0x00000a00143a7812 */ /* 0x000fc800078ec0ff */
[CC--:B------:R-:W-:Y:S02]  /*b490*/  IADD3 R20, R13.reuse, R58.reuse, R2 ;  /* 0x0000003a0d147210 */ /* 0x0c0fe40007ffe002 */
[----:B------:R-:W-:Y:S02]  /*b4a0*/  IADD3 R58, R13, R58, R12 ;  /* 0x0000003a0d3a7210 */ /* 0x000fe40007ffe00c */
[----:B------:R-:W-:Y:S01]  /*b4b0*/  IADD3 R13, R2, 0xa00, RZ ;  /* 0x00000a00020d7810 */ /* 0x000fe20007ffe0ff */
        /* <DEDUP_REMOVED lines=138> */
[----:B------:R-:W-:-:S03]  /*bd60*/  IMAD.MOV.U32 R57, RZ, RZ, 0x40 ;  /* 0x00000040ff397424 */ /* 0x000fc600078e00ff */
[----:B------:R-:W-:Y:S02]  /*bd70*/  SEL R13, R13, 0xf80, P1 ;  /* 0x00000f800d0d7807 */ /* 0x000fe40000800000 */
[----:B------:R-:W-:Y:S02]  /*bd80*/  SEL R0, R57, 0x3e, P1 ;  /* 0x0000003e39007807 */ /* 0x000fe40000800000 */
[----:B------:R-:W-:Y:S02]  /*bd90*/  LOP3.LUT R14, R13, 0x1e00, RZ, 0xc0, !PT ;  /* 0x00001e000d0e7812 */ /* 0x000fe400078ec0ff */
        /* <DEDUP_REMOVED lines=25> */
.L_x_8696:
[----:B------:R-:W2:Y:S01]  /*bf30*/  LDL R12, [R1+0x10] ;  /* 0x00001000010c7983 */ /* 0x000ea20000100800 */
[----:B------:R-:W0:Y:S01]  /*bf40*/  LDC R0, c[0x0][0x448] ;  /* 0x00011200ff007b82 */ /* 0x000e220000000800 */
[----:B------:R-:W-:Y:S01]  /*bf50*/  ULDC UR4, c[0x0][0xad0] ;  /* 0x0002b40000047ab9 */ /* 0x000fe20000000800 */
[----:B------:R-:W-:Y:S01]  /*bf60*/  LOP3.LUT R22, R22, 0xfffffffd, RZ, 0xc0, !PT ;  /* 0xfffffffd16167812 */ /* 0x000fe200078ec0ff */
[----:B------:R-:W-:Y:S01]  /*bf70*/  FMUL.FTZ R24, R24, UR4 ;  /* 0x0000000418187c20 */ /* 0x000fe20008410000 */
[----:B------:R-:W-:Y:S01]  /*bf80*/  FMUL.FTZ R25, R25, UR4 ;  /* 0x0000000419197c20 */ /* 0x000fe20008410000 */
[----:B------:R-:W-:Y:S01]  /*bf90*/  FMUL.FTZ R28, R28, UR4 ;  /* 0x000000041c1c7c20 */ /* 0x000fe20008410000 */
[----:B------:R-:W-:Y:S01]  /*bfa0*/  FMUL.FTZ R29, R29, UR4 ;  /* 0x000000041d1d7c20 */ /* 0x000fe20008410000 */
[----:B------:R1:W3:Y:S01]  /*bfb0*/  MUFU.TANH R21, R24 ;  /* 0x0000001800157308 */ /* 0x0002e20000002400 */
[----:B------:R-:W4:Y:S01]  /*bfc0*/  LDL R58, [R1] ;  /* 0x00000000013a7983 */ /* 0x000f220000100800 */
[----:B0-----:R-:W-:-:S06]  /*bfd0*/  ISETP.NE.AND P5, PT, R0, 0x1, PT ;  /* 0x000000010000780c */ /* 0x001fcc0003fa5270 */
        /* <DEDUP_REMOVED lines=8> */
[----:B------:R5:W0:Y:S01]  /*c060*/  MUFU.TANH R61, R28 ;  /* 0x0000001c003d7308 */ /* 0x000a220000002400 */
[----:B------:R-:W-:Y:S01]  /*c070*/  FMUL.FTZ R44, R44, UR4 ;  /* 0x000000042c2c7c20 */ /* 0x000fe20008410000 */
[----:B------:R-:W-:Y:S01]  /*c080*/  FMUL.FTZ R45, R45, UR4 ;  /* 0x000000042d2d7c20 */ /* 0x000fe20008410000 */
[----:B------:R-:W-:Y:S01]  /*c090*/  FMUL.FTZ R14, R27, UR4 ;  /* 0x000000041b0e7c20 */ /* 0x000fe20008410000 */
[----:B------:R-:W1:Y:S01]  /*c0a0*/  @P5 LDC R13, c[0x0][0x44c] ;  /* 0x00011300ff0d5b82 */ /* 0x000e620000000800 */
[----:B------:R-:W-:Y:S01]  /*c0b0*/  FMUL.FTZ R48, R48, UR4 ;  /* 0x0000000430307c20 */ /* 0x000fe20008410000 */
[----:B------:R-:W-:Y:S01]  /*c0c0*/  FMUL.FTZ R52, R52, UR4 ;  /* 0x0000000434347c20 */ /* 0x000fe20008410000 */
[----:B------:R-:W-:Y:S01]  /*c0d0*/  FMUL.FTZ R53, R53, UR4 ;  /* 0x0000000435357c20 */ /* 0x000fe20008410000 */
[----:B------:R-:W0:Y:S01]  /*c0e0*/  MUFU.TANH R29, R29 ;  /* 0x0000001d001d7308 */ /* 0x000e220000002400 */
[----:B------:R-:W-:Y:S01]  /*c0f0*/  FMUL.FTZ R30, R30, UR4 ;  /* 0x000000041e1e7c20 */ /* 0x000fe20008410000 */
[----:B------:R-:W-:Y:S01]  /*c100*/  FMUL.FTZ R34, R34, UR4 ;  /* 0x0000000422227c20 */ /* 0x000fe20008410000 */
[----:B------:R-:W-:Y:S01]  /*c110*/  FMUL.FTZ R35, R35, UR4 ;  /* 0x0000000423237c20 */ /* 0x000fe20008410000 */
[----:B------:R-:W3:Y:S01]  /*c120*/  @P5 LDC R20, c[0x0][0x450] ;  /* 0x00011400ff145b82 */ /* 0x000ee20000000800 */
        /* <DEDUP_REMOVED lines=12> */
[----:B------:R-:W-:-:S07]  /*c1f0*/  @P5 LOP3.LUT R22, R22, 0x2, RZ, 0xfc, !PT ;  /* 0x0000000216165812 */ /* 0x000fce00078efcff */
[----:B------:R-:W0:Y:S08]  /*c200*/  MUFU.TANH R36, R36 ;  /* 0x0000002400247308 */ /* 0x000e300000002400 */
[----:B------:R-:W0:Y:S08]  /*c210*/  MUFU.TANH R37, R37 ;  /* 0x0000002500257308 */ /* 0x000e300000002400 */
[----:B------:R-:W0:Y:S08]  /*c220*/  MUFU.TANH R40, R40 ;  /* 0x0000002800287308 */ /* 0x000e300000002400 */
[----:B------:R-:W-:Y:S08]  /*c230*/  MUFU.TANH R44, R44 ;  /* 0x0000002c002c7308 */ /* 0x000ff00000002400 */
[----:B------:R-:W-:Y:S08]  /*c240*/  MUFU.TANH R27, R45 ;  /* 0x0000002d001b7308 */ /* 0x000ff00000002400 */
[----:B------:R-:W-:Y:S08]  /*c250*/  MUFU.TANH R52, R52 ;  /* 0x0000003400347308 */ /* 0x000ff00000002400 */
[----:B------:R-:W-:Y:S08]  /*c260*/  MUFU.TANH R0, R0 ;  /* 0x0000000000007308 */ /* 0x000ff00000002400 */
[----:B------:R-:W-:Y:S08]  /*c270*/  MUFU.TANH R14, R14 ;  /* 0x0000000e000e7308 */ /* 0x000ff00000002400 */
[----:B------:R-:W-:Y:S08]  /*c280*/  MUFU.TANH R30, R30 ;  /* 0x0000001e001e7308 */ /* 0x000ff00000002400 */
[----:B------:R-:W-:Y:S08]  /*c290*/  MUFU.TANH R34, R34 ;  /* 0x0000002200227308 */ /* 0x000ff00000002400 */
[----:B------:R-:W-:Y:S08]  /*c2a0*/  MUFU.TANH R69, R35 ;  /* 0x0000002300457308 */ /* 0x000ff00000002400 */
[----:B------:R-:W-:Y:S01]  /*c2b0*/  MUFU.TANH R38, R38 ;  /* 0x0000002600267308 */ /* 0x000fe20000002400 */
[----:B--2---:R-:W-:-:S04]  /*c2c0*/  IMAD.IADD R12, R12, 0x1, R213 ;  /* 0x000000010c0c7824 */ /* 0x004fc800078e02d5 */
[----:B-1----:R-:W-:Y:S01]  /*c2d0*/  @P5 IMAD.HI.U32 R13, R12, R13, RZ ;  /* 0x0000000d0c0d5227 */ /* 0x002fe200078e00ff */
[----:B------:R-:W-:-:S04]  /*c2e0*/  MOV R24, R12 ;  /* 0x0000000c00187202 */ /* 0x000fc80000000f00 */
[----:B---3--:R-:W-:-:S05]  /*c2f0*/  @P5 SHF.R.U32.HI R24, RZ, R20, R13 ;  /* 0x00000014ff185219 */ /* 0x008fca000001160d */
[----:B------:R-:W5:Y:S01]  /*c300*/  SHFL.IDX PT, R20, R24, RZ, 0x1c1f ;  /* 0x001c1fff18147589 */ /* 0x000f6200000e0000 */
[----:B------:R-:W-:-:S05]  /*c310*/  IMAD R12, R170, -0x40, R57 ;  /* 0xffffffc0aa0c7824 */ /* 0x000fca00078e0239 */
[----:B------:R-:W-:Y:S02]  /*c320*/  IADD3 R13, R211, 0x1, R12 ;  /* 0x00000001d30d7810 */ /* 0x000fe40007ffe00c */
[----:B------:R-:W-:Y:S02]  /*c330*/  IADD3 R26, -R193, R12, R211 ;  /* 0x0000000cc11a7210 */ /* 0x000fe40007ffe1d3 */
[----:B------:R-:W-:-:S04]  /*c340*/  IADD3 R65, -R208, R13, -R193 ;  /* 0x0000000dd0417210 */ /* 0x000fc80007ffe9c1 */
[----:B-----5:R-:W-:-:S04]  /*c350*/  VIADDMNMX R28, R20, R65, R26, PT ;  /* 0x00000041141c7246 */ /* 0x020fc8000380011a */
[C---:B------:R-:W-:Y:S02]  /*c360*/  ISETP.GT.AND P1, PT, R28.reuse, RZ, PT ;  /* 0x000000ff1c00720c */ /* 0x040fe40003f24270 */
[C---:B------:R-:W-:Y:S02]  /*c370*/  ISETP.GT.AND P2, PT, R28.reuse, 0x1, PT ;  /* 0x000000011c00780c */ /* 0x040fe40003f44270 */
[C---:B------:R-:W-:Y:S02]  /*c380*/  ISETP.GT.AND P3, PT, R28.reuse, 0x8, PT ;  /* 0x000000081c00780c */ /* 0x040fe40003f64270 */
[----:B------:R-:W-:Y:S02]  /*c390*/  FSEL R12, R21, -INF , P1 ;  /* 0xff800000150c7808 */ /* 0x000fe40000800000 */
[----:B0-----:R-:W-:Y:S02]  /*c3a0*/  FSEL R63, R25, -INF , P2 ;  /* 0xff800000193f7808 */ /* 0x001fe40001000000 */
[----:B------:R-:W-:-:S02]  /*c3b0*/  ISETP.GT.AND P1, PT, R28, 0x9, PT ;  /* 0x000000091c00780c */ /* 0x000fc40003f24270 */
[----:B------:R-:W-:Y:S02]  /*c3c0*/  FSEL R61, R61, -INF , P3 ;  /* 0xff8000003d3d7808 */ /* 0x000fe40001800000 */
[----:B------:R-:W-:Y:S02]  /*c3d0*/  FMNMX.FTZ R20, R12, R63, !PT ;  /* 0x0000003f0c147209 */ /* 0x000fe40007810000 */
[C---:B------:R-:W-:Y:S02]  /*c3e0*/  ISETP.GT.AND P2, PT, R28.reuse, 0x10, PT ;  /* 0x000000101c00780c */ /* 0x040fe40003f44270 */
[----:B------:R-:W-:Y:S02]  /*c3f0*/  FSEL R59, R29, -INF , P1 ;  /* 0xff8000001d3b7808 */ /* 0x000fe40000800000 */
[----:B------:R-:W-:Y:S01]  /*c400*/  FMNMX.FTZ R20, R61, R20, !PT ;  /* 0x000000143d147209 */ /* 0x000fe20007810000 */
[----:B------:R0:W1:Y:S01]  /*c410*/  MUFU.TANH R13, R41 ;  /* 0x00000029000d7308 */ /* 0x0000620000002400 */
[----:B------:R-:W-:-:S02]  /*c420*/  ISETP.GT.AND P1, PT, R28, 0x11, PT ;  /* 0x000000111c00780c */ /* 0x000fc40003f24270 */
[----:B------:R-:W-:Y:S02]  /*c430*/  FMNMX.FTZ R20, R59, R20, !PT ;  /* 0x000000143b147209 */ /* 0x000fe40007810000 */
[----:B------:R-:W-:Y:S02]  /*c440*/  FSEL R57, R33, -INF , P1 ;  /* 0xff80000021397808 */ /* 0x000fe40000800000 */
[----:B0-----:R-:W-:Y:S02]  /*c450*/  FSEL R41, R32, -INF , P2 ;  /* 0xff80000020297808 */ /* 0x001fe40001000000 */
[C---:B------:R-:W-:Y:S02]  /*c460*/  ISETP.GT.AND P2, PT, R28.reuse, 0x18, PT ;  /* 0x000000181c00780c */ /* 0x040fe40003f44270 */
[----:B------:R-:W-:Y:S02]  /*c470*/  FMNMX.FTZ R32, R41, R20, !PT ;  /* 0x0000001429207209 */ /* 0x000fe40007810000 */
[----:B------:R-:W-:-:S02]  /*c480*/  ISETP.GT.AND P1, PT, R28, 0x19, PT ;  /* 0x000000191c00780c */ /* 0x000fc40003f24270 */
[----:B------:R-:W-:Y:S02]  /*c490*/  FSEL R45, R36, -INF , P2 ;  /* 0xff800000242d7808 */ /* 0x000fe40001000000 */
[----:B------:R-:W-:Y:S01]  /*c4a0*/  FMNMX.FTZ R32, R57, R32, !PT ;  /* 0x0000002039207209 */ /* 0x000fe20007810000 */
[----:B------:R-:W-:Y:S01]  /*c4b0*/  FMUL.FTZ R20, R49, UR4 ;  /* 0x0000000431147c20 */ /* 0x000fe20008410000 */
[C---:B------:R-:W-:Y:S02]  /*c4c0*/  ISETP.GT.AND P2, PT, R28.reuse, 0x20, PT ;  /* 0x000000201c00780c */ /* 0x040fe40003f44270 */
[----:B------:R-:W-:Y:S02]  /*c4d0*/  FSEL R49, R37, -INF , P1 ;  /* 0xff80000025317808 */ /* 0x000fe40000800000 */
[----:B------:R-:W-:Y:S01]  /*c4e0*/  FMNMX.FTZ R32, R45, R32, !PT ;  /* 0x000000202d207209 */ /* 0x000fe20007810000 */
[----:B------:R-:W0:Y:S01]  /*c4f0*/  MUFU.TANH R29, R48 ;  /* 0x00000030001d7308 */ /* 0x000e220000002400 */
[----:B------:R-:W-:-:S02]  /*c500*/  ISETP.GT.AND P1, PT, R28, 0x21, PT ;  /* 0x000000211c00780c */ /* 0x000fc40003f24270 */
[----:B------:R-:W-:Y:S02]  /*c510*/  FSEL R21, R40, -INF , P2 ;  /* 0xff80000028157808 */ /* 0x000fe40001000000 */
[----:B------:R-:W-:Y:S02]  /*c520*/  FMNMX.FTZ R32, R49, R32, !PT ;  /* 0x0000002031207209 */ /* 0x000fe40007810000 */
[C---:B------:R-:W-:Y:S01]  /*c530*/  ISETP.GT.AND P2, PT, R28.reuse, 0x28, PT ;  /* 0x000000281c00780c */ /* 0x040fe20003f44270 */
[----:B------:R-:W2:Y:S01]  /*c540*/  MUFU.TANH R20, R20 ;  /* 0x0000001400147308 */ /* 0x000ea20000002400 */
[----:B-1----:R-:W-:Y:S02]  /*c550*/  FSEL R13, R13, -INF , P1 ;  /* 0xff8000000d0d7808 */ /* 0x002fe40000800000 */
[----:B------:R-:W-:Y:S02]  /*c560*/  FMNMX.FTZ R32, R21, R32, !PT ;  /* 0x0000002015207209 */ /* 0x000fe40007810000 */
[----:B------:R-:W-:-:S02]  /*c570*/  ISETP.GT.AND P1, PT, R28, 0x29, PT ;  /* 0x000000291c00780c */ /* 0x000fc40003f24270 */
[----:B------:R-:W-:Y:S02]  /*c580*/  FSEL R25, R44, -INF , P2 ;  /* 0xff8000002c197808 */ /* 0x000fe40001000000 */
[----:B------:R-:W-:Y:S01]  /*c590*/  FMNMX.FTZ R32, R13, R32, !PT ;  /* 0x000000200d207209 */ /* 0x000fe20007810000 */
[----:B------:R-:W1:Y:S01]  /*c5a0*/  MUFU.TANH R37, R53 ;  /* 0x0000003500257308 */ /* 0x000e620000002400 */
[C---:B------:R-:W-:Y:S02]  /*c5b0*/  ISETP.GT.AND P2, PT, R28.reuse, 0x30, PT ;  /* 0x000000301c00780c */ /* 0x040fe40003f44270 */
[----:B------:R-:W-:Y:S02]  /*c5c0*/  FSEL R27, R27, -INF , P1 ;  /* 0xff8000001b1b7808 */ /* 0x000fe40000800000 */
[----:B------:R-:W-:Y:S02]  /*c5d0*/  FMNMX.FTZ R32, R25, R32, !PT ;  /* 0x0000002019207209 */ /* 0x000fe40007810000 */
[----:B------:R-:W-:-:S02]  /*c5e0*/  ISETP.GT.AND P1, PT, R28, 0x31, PT ;  /* 0x000000311c00780c */ /* 0x000fc40003f24270 */
[----:B0-----:R-:W-:Y:S02]  /*c5f0*/  FSEL R29, R29, -INF , P2 ;  /* 0xff8000001d1d7808 */ /* 0x001fe40001000000 */
[----:B------:R-:W-:Y:S02]  /*c600*/  FMNMX.FTZ R32, R27, R32, !PT ;  /* 0x000000201b207209 */ /* 0x000fe40007810000 */
[----:B------:R-:W-:Y:S02]  /*c610*/  ISETP.GT.AND P2, PT, R28, 0x38, PT ;  /* 0x000000381c00780c */ /* 0x000fe40003f44270 */
[----:B--2---:R-:W-:Y:S02]  /*c620*/  FSEL R33, R20, -INF , P1 ;  /* 0xff80000014217808 */ /* 0x004fe40000800000 */
[----:B------:R-:W-:Y:S01]  /*c630*/  FMNMX.FTZ R32, R29, R32, !PT ;  /* 0x000000201d207209 */ /* 0x000fe20007810000 */
[----:B------:R-:W-:Y:S01]  /*c640*/  FMUL.FTZ R20, R31, UR4 ;  /* 0x000000041f147c20 */ /* 0x000fe20008410000 */
[----:B------:R-:W-:Y:S01]  /*c650*/  ISETP.GT.AND P1, PT, R28, 0x39, PT ;  /* 0x000000391c00780c */ /* 0x000fe20003f24270 */
[----:B------:R-:W0:Y:S01]  /*c660*/  SHFL.IDX PT, R24, R24, 0x1, 0x1c1f ;  /* 0x003c1f0018187f89 */ /* 0x000e2200000e0000 */
[----:B------:R-:W-:Y:S01]  /*c670*/  FSEL R31, R52, -INF , P2 ;  /* 0xff800000341f7808 */ /* 0x000fe20001000000 */
[----:B------:R-:W-:Y:S01]  /*c680*/  MUFU.TANH R39, R39 ;  /* 0x0000002700277308 */ /* 0x000fe20000002400 */
[----:B------:R-:W-:Y:S01]  /*c690*/  FMNMX.FTZ R32, R33, R32, !PT ;  /* 0x0000002021207209 */ /* 0x000fe20007810000 */
[----:B------:R-:W-:Y:S01]  /*c6a0*/  ULDC UR4, c[0x0][0xa80] ;  /* 0x0002a00000047ab9 */ /* 0x000fe20000000800 */
[----:B-1----:R-:W-:-:S02]  /*c6b0*/  FSEL R37, R37, -INF , P1 ;  /* 0xff80000025257808 */ /* 0x002fc40000800000 */
[----:B------:R-:W-:-:S04]  /*c6c0*/  FMNMX.FTZ R32, R31, R32, !PT ;  /* 0x000000201f207209 */ /* 0x000fc80007810000 */
[----:B------:R-:W-:-:S05]  /*c6d0*/  FMNMX.FTZ R32, R37, R32, !PT ;  /* 0x0000002025207209 */ /* 0x000fca0007810000 */
[----:B------:R-:W1:Y:S01]  /*c6e0*/  SHFL.BFLY PT, R53, R32, 0x2, 0x1f ;  /* 0x0c401f0020357f89 */ /* 0x000e6200000e0000 */
[----:B------:R-:W2:Y:S01]  /*c6f0*/  MUFU.TANH R20, R20 ;  /* 0x0000001400147308 */ /* 0x000ea20000002400 */
[----:B0-----:R-:W-:-:S04]  /*c700*/  VIADDMNMX R26, R24, R65, R26, PT ;  /* 0x00000041181a7246 */ /* 0x001fc8000380011a */
[C---:B------:R-:W-:Y:S02]  /*c710*/  ISETP.GT.AND P1, PT, R26.reuse, RZ, PT ;  /* 0x000000ff1a00720c */ /* 0x040fe40003f24270 */
[C---:B------:R-:W-:Y:S02]  /*c720*/  ISETP.GT.AND P2, PT, R26.reuse, 0x1, PT ;  /* 0x000000011a00780c */ /* 0x040fe40003f44270 */
[----:B------:R-:W-:Y:S02]  /*c730*/  ISETP.GT.AND P3, PT, R26, 0x8, PT ;  /* 0x000000081a00780c */ /* 0x000fe40003f64270 */
[----:B-1----:R-:W-:Y:S02]  /*c740*/  FMNMX.FTZ R168, R32, R53, !PT ;  /* 0x0000003520a87209 */ /* 0x002fe40007810000 */
[----:B------:R-:W-:Y:S02]  /*c750*/  FSEL R53, R0, -INF , P1 ;  /* 0xff80000000357808 */ /* 0x000fe40000800000 */
[----:B------:R-:W-:-:S02]  /*c760*/  FSEL R0, R14, -INF , P2 ;  /* 0xff8000000e007808 */ /* 0x000fc40001000000 */
[----:B------:R-:W-:Y:S02]  /*c770*/  ISETP.GT.AND P1, PT, R26, 0x9, PT ;  /* 0x000000091a00780c */ /* 0x000fe40003f24270 */
[----:B------:R-:W-:Y:S02]  /*c780*/  FSEL R65, R30, -INF , P3 ;  /* 0xff8000001e417808 */ /* 0x000fe40001800000 */
[----:B------:R-:W-:Y:S01]  /*c790*/  FMNMX.FTZ R14, R53, R0, !PT ;  /* 0x00000000350e7209 */ /* 0x000fe20007810000 */
[----:B------:R2:W-:Y:S01]  /*c7a0*/  MUFU.TANH R28, R47 ;  /* 0x0000002f001c7308 */ /* 0x0005e20000002400 */
[----:B------:R-:W-:Y:S02]  /*c7b0*/  ISETP.GT.AND P2, PT, R26, 0x10, PT ;  /* 0x000000101a00780c */ /* 0x000fe40003f44270 */
[----:B------:R-:W-:Y:S02]  /*c7c0*/  FMNMX.FTZ R14, R65, R14, !PT ;  /* 0x0000000e410e7209 */ /* 0x000fe40007810000 */
[----:B------:R-:W-:-:S02]  /*c7d0*/  FSEL R67, R34, -INF , P2 ;  /* 0xff80000022437808 */ /* 0x000fc40001000000 */
[----:B--2---:R-:W-:Y:S01]  /*c7e0*/  FSEL R47, R20, -INF , P1 ;  /* 0xff800000142f7808 */ /* 0x004fe20000800000 */
[----:B------:R-:W0:Y:S01]  /*c7f0*/  MUFU.TANH R42, R42 ;  /* 0x0000002a002a7308 */ /* 0x000e220000002400 */
[C---:B------:R-:W-:Y:S02]  /*c800*/  ISETP.GT.AND P1, PT, R26.reuse, 0x11, PT ;  /* 0x000000111a00780c */ /* 0x040fe40003f24270 */
[----:B------:R-:W-:Y:S01]  /*c810*/  FMNMX.FTZ R14, R47, R14, !PT ;  /* 0x0000000e2f0e7209 */ /* 0x000fe20007810000 */
[----:B------:R-:W1:Y:S01]  /*c820*/  SHFL.BFLY PT, R35, R168, 0x1, 0x1f ;  /* 0x0c201f00a8237f89 */ /* 0x000e6200000e0000 */
[----:B------:R-:W-:Y:S02]  /*c830*/  ISETP.GT.AND P2, PT, R26, 0x18, PT ;  /* 0x000000181a00780c */ /* 0x000fe40003f44270 */
[----:B------:R-:W-:Y:S01]  /*c840*/  FSEL R69, R69, -INF , P1 ;  /* 0xff80000045457808 */ /* 0x000fe20000800000 */
[----:B------:R-:W2:Y:S01]  /*c850*/  MUFU.TANH R43, R43 ;  /* 0x0000002b002b7308 */ /* 0x000ea20000002400 */
[----:B------:R-:W-:-:S02]  /*c860*/  FMNMX.FTZ R14, R67, R14, !PT ;  /* 0x0000000e430e7209 */ /* 0x000fc40007810000 */
[----:B------:R-:W-:Y:S02]  /*c870*/  ISETP.GT.AND P1, PT, R26, 0x19, PT ;  /* 0x000000191a00780c */ /* 0x000fe40003f24270 */
[----:B------:R-:W-:Y:S02]  /*c880*/  FSEL R71, R38, -INF , P2 ;  /* 0xff80000026477808 */ /* 0x000fe40001000000 */
[----:B------:R-:W-:Y:S01]  /*c890*/  FMNMX.FTZ R20, R69, R14, !PT ;  /* 0x0000000e45147209 */ /* 0x000fe20007810000 */
[----:B------:R-:W3:Y:S01]  /*c8a0*/  MUFU.TANH R46, R46 ;  /* 0x0000002e002e7308 */ /* 0x000ee20000002400 */
[----:B------:R-:W-:Y:S02]  /*c8b0*/  ISETP.GT.AND P2, PT, R26, 0x20, PT ;  /* 0x000000201a00780c */ /* 0x000fe40003f44270 */
[----:B------:R-:W-:-:S05]  /*c8c0*/  FMNMX.FTZ R20, R71, R20, !PT ;  /* 0x0000001447147209 */ /* 0x000fca0007810000 */
[----:B------:R5:W-:Y:S01]  /*c8d0*/  MUFU.TANH R81, R51 ;  /* 0x0000003300517308 */ /* 0x000be20000002400 */
[----:B0-----:R-:W-:Y:S02]  /*c8e0*/  FSEL R73, R42, -INF , P2 ;  /* 0xff8000002a497808 */ /* 0x001fe40001000000 */
[----:B-----5:R-:W-:-:S05]  /*c8f0*/  FSEL R51, R39, -INF , P1 ;  /* 0xff80000027337808 */ /* 0x020fca0000800000 */
[----:B------:R-:W0:Y:S01]  /*c900*/  MUFU.TANH R50, R50 ;  /* 0x0000003200327308 */ /* 0x000e220000002400 */
[C---:B------:R-:W-:Y:S02]  /*c910*/  ISETP.GT.AND P1, PT, R26.reuse, 0x21, PT ;  /* 0x000000211a00780c */ /* 0x040fe40003f24270 */
[----:B------:R-:W-:Y:S02]  /*c920*/  FMNMX.FTZ R20, R51, R20, !PT ;  /* 0x0000001433147209 */ /* 0x000fe40007810000 */
[C---:B------:R-:W-:Y:S02]  /*c930*/  ISETP.GT.AND P2, PT, R26.reuse, 0x28, PT ;  /* 0x000000281a00780c */ /* 0x040fe40003f44270 */
[----:B--2---:R-:W-:Y:S02]  /*c940*/  FSEL R75, R43, -INF , P1 ;  /* 0xff8000002b4b7808 */ /* 0x004fe40000800000 */
[----:B------:R-:W-:Y:S01]  /*c950*/  FMNMX.FTZ R20, R73, R20, !PT ;  /* 0x0000001449147209 */ /* 0x000fe20007810000 */
[----:B------:R-:W2:Y:S01]  /*c960*/  MUFU.TANH R54, R54 ;  /* 0x0000003600367308 */ /* 0x000ea20000002400 */
[----:B------:R-:W-:-:S02]  /*c970*/  ISETP.GT.AND P3, PT, R26, 0x29, PT ;  /* 0x000000291a00780c */ /* 0x000fc40003f64270 */
[----:B---3--:R-:W-:Y:S02]  /*c980*/  FSEL R77, R46, -INF , P2 ;  /* 0xff8000002e4d7808 */ /* 0x008fe40001000000 */
[----:B------:R-:W-:Y:S01]  /*c990*/  FMNMX.FTZ R20, R75, R20, !PT ;  /* 0x000000144b147209 */ /* 0x000fe20007810000 */
[----:B------:R-:W-:Y:S01]  /*c9a0*/  IMAD.U32 R14, RZ, RZ, UR4 ;  /* 0x00000004ff0e7e24 */ /* 0x000fe2000f8e00ff */
[----:B-1----:R-:W-:Y:S01]  /*c9b0*/  FMNMX.FTZ R168, R168, R35, !PT ;  /* 0x00000023a8a87209 */ /* 0x002fe20007810000 */
[----:B------:R1:W3:Y:S01]  /*c9c0*/  MUFU.TANH R30, R55 ;  /* 0x00000037001e7308 */ /* 0x0002e20000002400 */
[----:B------:R-:W-:Y:S02]  /*c9d0*/  ISETP.GT.AND P1, PT, R26, 0x30, PT ;  /* 0x000000301a00780c */ /* 0x000fe40003f24270 */
[----:B------:R-:W-:Y:S01]  /*c9e0*/  FMNMX.FTZ R20, R77, R20, !PT ;  /* 0x000000144d147209 */ /* 0x000fe20007810000 */
[----:B------:R-:W-:Y:S01]  /*c9f0*/  FMUL.FTZ R24, R168, R14 ;  /* 0x0000000ea8187220 */ /* 0x000fe20000410000 */
[----:B------:R-:W-:-:S02]  /*ca00*/  ISETP.GT.AND P2, PT, R26, 0x31, PT ;  /* 0x000000311a00780c */ /* 0x000fc40003f44270 */
[----:B-1----:R-:W-:Y:S02]  /*ca10*/  FSEL R55, R28, -INF , P3 ;  /* 0xff8000001c377808 */ /* 0x002fe40001800000 */
[----:B0-----:R-:W-:Y:S02]  /*ca20*/  FSEL R79, R50, -INF , P1 ;  /* 0xff800000324f7808 */ /* 0x001fe40000800000 */
[----:B------:R-:W-:Y:S02]  /*ca30*/  FMNMX.FTZ R20, R55, R20, !PT ;  /* 0x0000001437147209 */ /* 0x000fe40007810000 */
[----:B------:R-:W-:Y:S02]  /*ca40*/  FSETP.NEU.FTZ.AND P4, PT, R168, -INF , PT ;  /* 0xff800000a800780b */ /* 0x000fe40003f9d000 */
[----:B------:R-:W-:Y:S02]  /*ca50*/  ISETP.GT.AND P1, PT, R26, 0x38, PT ;  /* 0x000000381a00780c */ /* 0x000fe40003f24270 */
[----:B------:R-:W-:-:S02]  /*ca60*/  FSEL R81, R81, -INF , P2 ;  /* 0xff80000051517808 */ /* 0x000fc40001000000 */
[----:B------:R-:W-:Y:S02]  /*ca70*/  FMNMX.FTZ R20, R79, R20, !PT ;  /* 0x000000144f147209 */ /* 0x000fe40007810000 */
[----:B------:R-:W-:Y:S02]  /*ca80*/  FSEL R24, R24, RZ, P4 ;  /* 0x000000ff18187208 */ /* 0x000fe40002000000 */
[----:B------:R-:W-:Y:S02]  /*ca90*/  ISETP.GT.AND P2, PT, R26, 0x39, PT ;  /* 0x000000391a00780c */ /* 0x000fe40003f44270 */
[----:B--2---:R-:W-:Y:S02]  /*caa0*/  FSEL R83, R54, -INF , P1 ;  /* 0xff80000036537808 */ /* 0x004fe40000800000 */
[----:B------:R-:W-:Y:S01]  /*cab0*/  FMNMX.FTZ R20, R81, R20, !PT ;  /* 0x0000001451147209 */ /* 0x000fe20007810000 */
[----:B------:R-:W-:Y:S01]  /*cac0*/  FFMA.FTZ R35, R63, R14, -R24 ;  /* 0x0000000e3f237223 */ /* 0x000fe20000010818 */
[----:B---3--:R-:W-:-:S02]  /*cad0*/  FSEL R63, R30, -INF , P2 ;  /* 0xff8000001e3f7808 */ /* 0x008fc40001000000 */
[----:B------:R-:W-:-:S04]  /*cae0*/  FMNMX.FTZ R20, R83, R20, !PT ;  /* 0x0000001453147209 */ /* 0x000fc80007810000 */
[----:B------:R-:W-:-:S05]  /*caf0*/  FMNMX.FTZ R20, R63, R20, !PT ;  /* 0x000000143f147209 */ /* 0x000fca0007810000 */
[----:B------:R-:W0:Y:S01]  /*cb00*/  SHFL.BFLY PT, R43, R20, 0x2, 0x1f ;  /* 0x0c401f00142b7f89 */ /* 0x000e2200000e0000 */
[----:B------:R-:W-:Y:S01]  /*cb10*/  FFMA.FTZ R164, R12, R14, -R24 ;  /* 0x0000000e0ca47223 */ /* 0x000fe20000010818 */
[----:B0-----:R-:W-:-:S05]  /*cb20*/  FMNMX.FTZ R12, R20, R43, !PT ;  /* 0x0000002b140c7209 */ /* 0x001fca0007810000 */
[----:B------:R-:W0:Y:S01]  /*cb30*/  SHFL.BFLY PT, R169, R12, 0x1, 0x1f ;  /* 0x0c201f000ca97f89 */ /* 0x000e2200000e0000 */
[----:B------:R-:W-:Y:S01]  /*cb40*/  FFMA.FTZ R166, R61, R14, -R24 ;  /* 0x0000000e3da67223 */ /* 0x000fe20000010818 */
[----:B------:R-:W-:Y:S01]  /*cb50*/  MUFU.EX2 R164, R164 ;  /* 0x000000a400a47308 */ /* 0x000fe20000000800 */
[----:B0-----:R-:W-:-:S04]  /*cb60*/  FMNMX.FTZ R169, R12, R169, !PT ;  /* 0x000000a90ca97209 */ /* 0x001fc80007810000 */
[C---:B------:R-:W-:Y:S01]  /*cb70*/  FSETP.NEU.FTZ.AND P1, PT, R169.reuse, -INF , PT ;  /* 0xff800000a900780b */ /* 0x040fe20003f3d000 */
[----:B------:R-:W-:-:S05]  /*cb80*/  FMUL.FTZ R12, R169, R14 ;  /* 0x0000000ea90c7220 */ /* 0x000fca0000410000 */
[----:B------:R-:W-:-:S05]  /*cb90*/  FSEL R12, R12, RZ, P1 ;  /* 0x000000ff0c0c7208 */ /* 0x000fca0000800000 */
[-CC-:B------:R-:W-:Y:S01]  /*cba0*/  FFMA.FTZ R53, R53, R14.reuse, -R12.reuse ;  /* 0x0000000e35357223 */ /* 0x180fe2000001080c */
[-CC-:B------:R-:W-:Y:S01]  /*cbb0*/  FFMA.FTZ R0, R0, R14.reuse, -R12.reuse ;  /* 0x0000000e00007223 */ /* 0x180fe2000001080c */
[-C--:B------:R-:W-:Y:S01]  /*cbc0*/  FFMA.FTZ R65, R65, R14.reuse, -R12 ;  /* 0x0000000e41417223 */ /* 0x080fe2000001080c */
[----:B------:R-:W0:Y:S01]  /*cbd0*/  MUFU.EX2 R35, R35 ;  /* 0x0000002300237308 */ /* 0x000e220000000800 */
[-C--:B------:R-:W-:Y:S01]  /*cbe0*/  FFMA.FTZ R39, R59, R14.reuse, -R24 ;  /* 0x0000000e3b277223 */ /* 0x080fe20000010818 */
[----:B------:R-:W-:-:S06]  /*cbf0*/  FFMA.FTZ R47, R47, R14, -R12 ;  /* 0x0000000e2f2f7223 */ /* 0x000fcc000001080c */
[----:B------:R-:W-:Y:S01]  /*cc00*/  MUFU.EX2 R53, R53 ;  /* 0x0000003500357308 */ /* 0x000fe20000000800 */
[----:B------:R-:W-:-:S07]  /*cc10*/  FFMA.FTZ R67, R67, R14, -R12 ;  /* 0x0000000e43437223 */ /* 0x000fce000001080c */
[----:B------:R-:W1:Y:S01]  /*cc20*/  MUFU.EX2 R26, R0 ;  /* 0x00000000001a7308 */ /* 0x000e620000000800 */
[-CC-:B------:R-:W-:Y:S01]  /*cc30*/  FFMA.FTZ R160, R41, R14.reuse, -R24.reuse ;  /* 0x0000000e29a07223 */ /* 0x180fe20000010818 */
[----:B------:R-:W-:-:S06]  /*cc40*/  FFMA.FTZ R156, R21, R14, -R24 ;  /* 0x0000000e159c7223 */ /* 0x000fcc0000010818 */
[----:B------:R-:W2:Y:S01]  /*cc50*/  MUFU.EX2 R166, R166 ;  /* 0x000000a600a67308 */ /* 0x000ea20000000800 */
[----:B------:R-:W-:-:S07]  /*cc60*/  IMAD.MOV.U32 R21, RZ, RZ, 0x40000040 ;  /* 0x40000040ff157424 */ /* 0x000fce00078e00ff */
[----:B------:R-:W3:Y:S01]  /*cc70*/  MUFU.EX2 R65, R65 ;  /* 0x0000004100417308 */ /* 0x000ee20000000800 */
[-C--:B------:R-:W-:Y:S01]  /*cc80*/  FFMA.FTZ R43, R13, R14.reuse, -R24 ;  /* 0x0000000e0d2b7223 */ /* 0x080fe20000010818 */
[----:B------:R-:W-:Y:S01]  /*cc90*/  FFMA.FTZ R69, R69, R14, -R12 ;  /* 0x0000000e45457223 */ /* 0x000fe2000001080c */
[----:B------:R-:W-:-:S05]  /*cca0*/  LOP3.LUT R13, R56, 0x2000000, RZ, 0xfc, !PT ;  /* 0x02000000380d7812 */ /* 0x000fca00078efcff */
[----:B------:R-:W5:Y:S01]  /*ccb0*/  MUFU.EX2 R39, R39 ;  /* 0x0000002700277308 */ /* 0x000f620000000800 */
[----:B------:R-:W-:-:S07]  /*ccc0*/  FFMA.FTZ R57, R57, R14, -R24 ;  /* 0x0000000e39397223 */ /* 0x000fce0000010818 */
[----:B------:R-:W4:Y:S01]  /*ccd0*/  MUFU.EX2 R28, R47 ;  /* 0x0000002f001c7308 */ /* 0x000f220000000800 */
[----:B------:R-:W-:Y:S01]  /*cce0*/  R2UR UR7, R21 ;  /* 0x00000000150772ca */ /* 0x000fe200000e0000 */
[-CC-:B------:R-:W-:Y:S01]  /*ccf0*/  FFMA.FTZ R71, R71, R14.reuse, -R12.reuse ;  /* 0x0000000e47477223 */ /* 0x180fe2000001080c */
[-CC-:B------:R-:W-:Y:S01]  /*cd00*/  FFMA.FTZ R51, R51, R14.reuse, -R12.reuse ;  /* 0x0000000e33337223 */ /* 0x180fe2000001080c */
[----:B------:R-:W-:-:S04]  /*cd10*/  FFMA.FTZ R73, R73, R14, -R12 ;  /* 0x0000000e49497223 */ /* 0x000fc8000001080c */
[----:B------:R-:W4:Y:S01]  /*cd20*/  MUFU.EX2 R67, R67 ;  /* 0x0000004300437308 */ /* 0x000f220000000800 */
[-CC-:B------:R-:W-:Y:S01]  /*cd30*/  FFMA.FTZ R75, R75, R14.reuse, -R12.reuse ;  /* 0x0000000e4b4b7223 */ /* 0x180fe2000001080c */
[-CC-:B------:R-:W-:Y:S01]  /*cd40*/  FFMA.FTZ R77, R77, R14.reuse, -R12.reuse ;  /* 0x0000000e4d4d7223 */ /* 0x180fe2000001080c */
[-CC-:B------:R-:W-:Y:S01]  /*cd50*/  FFMA.FTZ R55, R55, R14.reuse, -R12.reuse ;  /* 0x0000000e37377223 */ /* 0x180fe2000001080c */
[-CC-:B------:R-:W-:Y:S01]  /*cd60*/  FFMA.FTZ R79, R79, R14.reuse, -R12.reuse ;  /* 0x0000000e4f4f7223 */ /* 0x180fe2000001080c */
[-CC-:B------:R-:W-:Y:S01]  /*cd70*/  FFMA.FTZ R81, R81, R14.reuse, -R12.reuse ;  /* 0x0000000e51517223 */ /* 0x180fe2000001080c */
[-CC-:B------:R-:W-:Y:S02]  /*cd80*/  FFMA.FTZ R83, R83, R14.reuse, -R12.reuse ;  /* 0x0000000e53537223 */ /* 0x180fe4000001080c */
[----:B------:R-:W4:Y:S01]  /*cd90*/  MUFU.EX2 R160, R160 ;  /* 0x000000a000a07308 */ /* 0x000f220000000800 */
[-C--:B------:R-:W-:Y:S01]  /*cda0*/  FFMA.FTZ R63, R63, R14.reuse, -R12 ;  /* 0x0000000e3f3f7223 */ /* 0x080fe2000001080c */
[----:B0-----:R-:W-:Y:S01]  /*cdb0*/  FADD.FTZ R21, R164, R35 ;  /* 0x00000023a4157221 */ /* 0x001fe20000010000 */
[----:B------:R-:W-:Y:S01]  /*cdc0*/  FFMA.FTZ R158, R25, R14, -R24 ;  /* 0x0000000e199e7223 */ /* 0x000fe20000010818 */
[----:B------:R-:W-:-:S02]  /*cdd0*/  IMAD R20, R19, 0x1000, R13 ;  /* 0x0000100013147824 */ /* 0x000fc400078e020d */
[----:B-1----:R-:W-:Y:S01]  /*cde0*/  FADD.FTZ R12, R53, R26 ;  /* 0x0000001a350c7221 */ /* 0x002fe20000010000 */
[----:B------:R-:W-:Y:S01]  /*cdf0*/  IMAD.MOV.U32 R25, RZ, RZ, 0x40000040 ;  /* 0x40000040ff197424 */ /* 0x000fe200078e00ff */
        /* <DEDUP_REMOVED lines=8> */
[----:B--2---:R-:W-:Y:S01]  /*ce80*/  FADD.FTZ R34, R166, R21 ;  /* 0x00000015a6227221 */ /* 0x004fe20000010000 */
[----:B------:R-:W1:Y:S01]  /*ce90*/  MUFU.EX2 R57, R57 ;  /* 0x0000003900397308 */ /* 0x000e620000000800 */
[----:B------:R-:W-:-:S02]  /*cea0*/  VIADD R24, R20, 0x80 ;  /* 0x0000008014187836 */ /* 0x000fc40000000000 */
[----:B---3--:R-:W-:Y:S01]  /*ceb0*/  FADD.FTZ R21, R65, R12 ;  /* 0x0000000c41157221 */ /* 0x008fe20000010000 */
[----:B------:R-:W-:Y:S01]  /*cec0*/  R2UR UR11, R25 ;  /* 0x00000000190b72ca */ /* 0x000fe200000e0000 */
[----:B------:R-:W-:Y:S02]  /*ced0*/  VIADD R0, R15, 0x38840 ;  /* 0x000388400f007836 */ /* 0x000fe40000000000 */
[----:B-----5:R-:W-:Y:S01]  /*cee0*/  FADD.FTZ R25, R39, R34 ;  /* 0x0000002227197221 */ /* 0x020fe20000010000 */
[----:B----4-:R-:W-:Y:S01]  /*cef0*/  FADD.FTZ R34, R28, R21 ;  /* 0x000000151c227221 */ /* 0x010fe20000010000 */
[----:B------:R-:W2:Y:S01]  /*cf00*/  MUFU.EX2 R71, R71 ;  /* 0x0000004700477308 */ /* 0x000ea20000000800 */
[----:B------:R-:W-:Y:S01]  /*cf10*/  R2UR UR10, R24 ;  /* 0x00000000180a72ca */ /* 0x000fe200000e0000 */
[----:B------:R-:W-:Y:S01]  /*cf20*/  VIADD R24, R20, 0x100 ;  /* 0x0000010014187836 */ /* 0x000fe20000000000 */
[----:B------:R-:W-:Y:S01]  /*cf30*/  PRMT R0, R187, 0x654, R0 ;  /* 0x00000654bb007816 */ /* 0x000fe20000000000 */
[----:B------:R-:W-:-:S04]  /*cf40*/  FADD.FTZ R21, R67, R34 ;  /* 0x0000002243157221 */ /* 0x000fc80000010000 */
[----:B------:R-:W3:Y:S01]  /*cf50*/  MUFU.EX2 R162, R162 ;  /* 0x000000a200a27308 */ /* 0x000ee20000000800 */
[----:B------:R-:W-:Y:S01]  /*cf60*/  FADD.FTZ R36, R160, R25 ;  /* 0x00000019a0247221 */ /* 0x000fe20000010000 */
[----:B------:R-:W-:Y:S01]  /*cf70*/  IMAD.MOV.U32 R25, RZ, RZ, 0x40000040 ;  /* 0x40000040ff197424 */ /* 0x000fe200078e00ff */
[----:B------:R-:W-:-:S05]  /*cf80*/  R2UR UR14, R24 ;  /* 0x00000000180e72ca */ /* 0x000fca00000e0000 */
[----:B------:R-:W4:Y:S01]  /*cf90*/  MUFU.EX2 R32, R51 ;  /* 0x0000003300207308 */ /* 0x000f220000000800 */
[----:B0-----:R-:W-:Y:S01]  /*cfa0*/  FADD.FTZ R24, R30, R21 ;  /* 0x000000151e187221 */ /* 0x001fe20000010000 */
[----:B------:R0:W-:Y:S01]  /*cfb0*/  SYNCS.ARRIVE.TRANS64.RED.A1T0 RZ, [R0+URZ], RZ ;  /* 0x000000ff00ff79a7 */ /* 0x0001e2000810043f */
[----:B------:R-:W-:-:S05]  /*cfc0*/  IMAD.MOV.U32 R21, RZ, RZ, 0x40000040 ;  /* 0x40000040ff157424 */ /* 0x000fca00078e00ff */
[----:B------:R-:W5:Y:S01]  /*cfd0*/  MUFU.EX2 R41, R41 ;  /* 0x0000002900297308 */ /* 0x000f620000000800 */
[----:B------:R-:W-:-:S07]  /*cfe0*/  R2UR UR15, R25 ;  /* 0x00000000190f72ca */ /* 0x000fce00000e0000 */
[----:B------:R-:W5:Y:S01]  /*cff0*/  MUFU.EX2 R73, R73 ;  /* 0x0000004900497308 */ /* 0x000f620000000800 */
[----:B-1----:R-:W-:Y:S01]  /*d000*/  FADD.FTZ R25, R57, R36 ;  /* 0x0000002439197221 */ /* 0x002fe20000010000 */
[----:B------:R-:W-:-:S06]  /*d010*/  R2UR UR19, R21 ;  /* 0x00000000151372ca */ /* 0x000fcc00000e0000 */
[----:B------:R-:W1:Y:S01]  /*d020*/  MUFU.EX2 R156, R156 ;  /* 0x0000009c009c7308 */ /* 0x000e620000000800 */
[----:B--2---:R-:W-:-:S07]  /*d030*/  FADD.FTZ R21, R71, R24 ;  /* 0x0000001847157221 */ /* 0x004fce0000010000 */
[----:B0-----:R-:W0:Y:S01]  /*d040*/  MUFU.EX2 R0, R75 ;  /* 0x0000004b00007308 */ /* 0x001e220000000800 */
[----:B---3--:R-:W-:-:S07]  /*d050*/  FADD.FTZ R34, R162, R25 ;  /* 0x00000019a2227221 */ /* 0x008fce0000010000 */
[----:B------:R-:W2:Y:S01]  /*d060*/  MUFU.EX2 R43, R43 ;  /* 0x0000002b002b7308 */ /* 0x000ea20000000800 */
[----:B----4-:R-:W-:Y:S01]  /*d070*/  FADD.FTZ R24, R32, R21 ;  /* 0x0000001520187221 */ /* 0x010fe20000010000 */
[----:B-----5:R-:W-:-:S06]  /*d080*/  FADD.FTZ R25, R41, R34 ;  /* 0x0000002229197221 */ /* 0x020fcc0000010000 */
[----:B------:R-:W3:Y:S01]  /*d090*/  MUFU.EX2 R77, R77 ;  /* 0x0000004d004d7308 */ /* 0x000ee20000000800 */
[----:B------:R-:W-:-:S07]  /*d0a0*/  R2UR UR6, R20 ;  /* 0x00000000140672ca */ /* 0x000fce00000e0000 */
[----:B------:R-:W4:Y:S01]  /*d0b0*/  MUFU.EX2 R158, R158 ;  /* 0x0000009e009e7308 */ /* 0x000f220000000800 */
[----:B------:R-:W-:Y:S01]  /*d0c0*/  FADD.FTZ R21, R73, R24 ;  /* 0x0000001849157221 */ /* 0x000fe20000010000 */
[----:B------:R-:W-:Y:S02]  /*d0d0*/  VIADD R20, R20, 0x180 ;  /* 0x0000018014147836 */ /* 0x000fe40000000000 */
[----:B-1----:R-:W-:-:S04]  /*d0e0*/  FADD.FTZ R34, R156, R25 ;  /* 0x000000199c227221 */ /* 0x002fc80000010000 */
[----:B------:R-:W1:Y:S01]  /*d0f0*/  MUFU.EX2 R27, R27 ;  /* 0x0000001b001b7308 */ /* 0x000e620000000800 */
[----:B0-----:R-:W-:-:S07]  /*d100*/  FADD.FTZ R24, R0, R21 ;  /* 0x0000001500187221 */ /* 0x001fce0000010000 */
[----:B------:R-:W0:Y:S01]  /*d110*/  MUFU.EX2 R12, R55 ;  /* 0x00000037000c7308 */ /* 0x000e220000000800 */
[----:B------:R-:W-:Y:S01]  /*d120*/  R2UR UR18, R20 ;  /* 0x00000000141272ca */ /* 0x000fe200000e0000 */
[----:B--2---:R-:W-:-:S06]  /*d130*/  FADD.FTZ R25, R43, R34 ;  /* 0x000000222b197221 */ /* 0x004fcc0000010000 */
[----:B------:R-:W2:Y:S01]  /*d140*/  MUFU.EX2 R152, R152 ;  /* 0x0000009800987308 */ /* 0x000ea20000000800 */
[----:B------:R-:W-:Y:S01]  /*d150*/  F2FP.F16.F32.PACK_AB R165, R26, R53 ;  /* 0x000000351aa5723e */ /* 0x000fe200000000ff */
[----:B---3--:R-:W-:-:S06]  /*d160*/  FADD.FTZ R21, R77, R24 ;  /* 0x000000184d157221 */ /* 0x008fcc0000010000 */
[----:B------:R-:W3:Y:S01]  /*d170*/  MUFU.EX2 R79, R79 ;  /* 0x0000004f004f7308 */ /* 0x000ee20000000800 */
[----:B----4-:R-:W-:-:S07]  /*d180*/  FADD.FTZ R26, R158, R25 ;  /* 0x000000199e1a7221 */ /* 0x010fce0000010000 */
[----:B------:R-:W4:Y:S01]  /*d190*/  MUFU.EX2 R29, R29 ;  /* 0x0000001d001d7308 */ /* 0x000f220000000800 */
[----:B-1----:R-:W-:-:S07]  /*d1a0*/  FADD.FTZ R25, R27, R26 ;  /* 0x0000001a1b197221 */ /* 0x002fce0000010000 */
[----:B------:R-:W1:Y:S01]  /*d1b0*/  MUFU.EX2 R20, R81 ;  /* 0x0000005100147308 */ /* 0x000e620000000800 */
[----:B0-----:R-:W-:-:S07]  /*d1c0*/  FADD.FTZ R26, R12, R21 ;  /* 0x000000150c1a7221 */ /* 0x001fce0000010000 */
[----:B------:R-:W0:Y:S01]  /*d1d0*/  MUFU.EX2 R154, R154 ;  /* 0x0000009a009a7308 */ /* 0x000e220000000800 */
[----:B------:R-:W-:-:S07]  /*d1e0*/  F2FP.F16.F32.PACK_AB R167, R28, R65 ;  /* 0x000000411ca7723e */ /* 0x000fce00000000ff */
[----:B------:R-:W-:Y:S08]  /*d1f0*/  MUFU.EX2 R31, R31 ;  /* 0x0000001f001f7308 */ /* 0x000ff00000000800 */
[----:B------:R-:W5:Y:S08]  /*d200*/  MUFU.EX2 R83, R83 ;  /* 0x0000005300537308 */ /* 0x000f700000000800 */
[----:B------:R-:W5:Y:S01]  /*d210*/  MUFU.EX2 R24, R63 ;  /* 0x0000003f00187308 */ /* 0x000f620000000800 */
[----:B--2---:R-:W-:Y:S01]  /*d220*/  FADD.FTZ R28, R152, R25 ;  /* 0x00000019981c7221 */ /* 0x004fe20000010000 */
[----:B---3--:R-:W-:Y:S01]  /*d230*/  FADD.FTZ R21, R79, R26 ;  /* 0x0000001a4f157221 */ /* 0x008fe20000010000 */
[----:B------:R-:W-:-:S02]  /*d240*/  F2FP.F16.F32.PACK_AB R157, R0, R73 ;  /* 0x00000049009d723e */ /* 0x000fc400000000ff */
[----:B----4-:R-:W-:Y:S01]  /*d250*/  FADD.FTZ R25, R29, R28 ;  /* 0x0000001c1d197221 */ /* 0x010fe20000010000 */
[----:B------:R-:W-:Y:S01]  /*d260*/  F2FP.F16.F32.PACK_AB R164, R35, R164 ;  /* 0x000000a423a4723e */ /* 0x000fe200000000ff */
[----:B-1----:R-:W-:Y:S01]  /*d270*/  FADD.FTZ R0, R20, R21 ;  /* 0x0000001514007221 */ /* 0x002fe20000010000 */
[----:B------:R-:W-:Y:S01]  /*d280*/  F2FP.F16.F32.PACK_AB R166, R39, R166 ;  /* 0x000000a627a6723e */ /* 0x000fe200000000ff */
[----:B------:R-:W-:Y:S01]  /*d290*/  BAR.SYNC.DEFER_BLOCKING 0xf, 0x100 ;  /* 0x03c4000000007b1d */ /* 0x000fe20000010000 */
[----:B------:R-:W-:Y:S02]  /*d2a0*/  F2FP.F16.F32.PACK_AB R160, R57, R160 ;  /* 0x000000a039a0723e */ /* 0x000fe400000000ff */
[----:B------:R-:W-:Y:S02]  /*d2b0*/  F2FP.F16.F32.PACK_AB R161, R30, R67 ;  /* 0x000000431ea1723e */ /* 0x000fe400000000ff */
[----:B------:R-:W-:Y:S02]  /*d2c0*/  F2FP.F16.F32.PACK_AB R162, R41, R162 ;  /* 0x000000a229a2723e */ /* 0x000fe400000000ff */
[----:B------:R-:W-:-:S02]  /*d2d0*/  F2FP.F16.F32.PACK_AB R163, R32, R71 ;  /* 0x0000004720a3723e */ /* 0x000fc400000000ff */
[----:B------:R-:W-:Y:S01]  /*d2e0*/  F2FP.F16.F32.PACK_AB R159, R12, R77 ;  /* 0x0000004d0c9f723e */ /* 0x000fe200000000ff */
[----:B0-----:R-:W-:Y:S01]  /*d2f0*/  FADD.FTZ R12, R154, R25 ;  /* 0x000000199a0c7221 */ /* 0x001fe20000010000 */
[----:B------:R-:W-:Y:S02]  /*d300*/  F2FP.F16.F32.PACK_AB R156, R43, R156 ;  /* 0x0000009c2b9c723e */ /* 0x000fe400000000ff */
[----:B------:R-:W-:Y:S01]  /*d310*/  F2FP.F16.F32.PACK_AB R158, R27, R158 ;  /* 0x0000009e1b9e723e */ /* 0x000fe200000000ff */
[----:B-----5:R-:W-:Y:S01]  /*d320*/  FADD.FTZ R21, R83, R0 ;  /* 0x0000000053157221 */ /* 0x020fe20000010000 */
[----:B------:R-:W-:Y:S02]  /*d330*/  F2FP.F16.F32.PACK_AB R152, R29, R152 ;  /* 0x000000981d98723e */ /* 0x000fe400000000ff */
[----:B------:R-:W-:Y:S02]  /*d340*/  F2FP.F16.F32.PACK_AB R153, R20, R79 ;  /* 0x0000004f1499723e */ /* 0x000fe400000000ff */
[----:B------:R-:W-:-:S02]  /*d350*/  F2FP.F16.F32.PACK_AB R154, R31, R154 ;  /* 0x0000009a1f9a723e */ /* 0x000fc400000000ff */
[C---:B------:R-:W-:Y:S01]  /*d360*/  F2FP.F16.F32.PACK_AB R155, R24.reuse, R83 ;  /* 0x00000053189b723e */ /* 0x040fe200000000ff */
[----:B------:R-:W-:Y:S01]  /*d370*/  FADD.FTZ R0, R31, R12 ;  /* 0x0000000c1f007221 */ /* 0x000fe20000010000 */
[----:B------:R-:W-:Y:S01]  /*d380*/  STSM.16.M88.4 [R227+0x36400], R164 ;  /* 0x036400a4e3007844 */ /* 0x000fe20000000200 */
[----:B------:R-:W-:-:S03]  /*d390*/  FADD.FTZ R12, R24, R21 ;  /* 0x00000015180c7221 */ /* 0x000fc60000010000 */
[----:B------:R0:W-:Y:S04]  /*d3a0*/  STSM.16.M88.4 [R58], R160 ;  /* 0x000000a03a007844 */ /* 0x0001e80000000200 */
[----:B------:R1:W-:Y:S04]  /*d3b0*/  STSM.16.M88.4 [R228], R156 ;  /* 0x0000009ce4007844 */ /* 0x0003e80000000200 */
[----:B------:R1:W-:Y:S01]  /*d3c0*/  STSM.16.M88.4 [R229], R152 ;  /* 0x00000098e5007844 */ /* 0x0003e20000000200 */
[----:B0-----:R-:W-:-:S06]  /*d3d0*/  WARPGROUP.ARRIVE ;  /* 0x00000000000079c5 */ /* 0x001fcc0000000000 */
        /* <DEDUP_REMOVED lines=24> */
.L_x_8697:
[----:B------:R-:W-:Y:S01]  /*d560*/  VIADD R15, R15, 0x38860 ;  /* 0x000388600f0f7836 */ /* 0x000fe20000000000 */
[----:B------:R-:W0:Y:S01]  /*d570*/  @P5 LDC R20, c[0x0][0x44c] ;  /* 0x00011300ff145b82 */ /* 0x000e220000000800 */
[----:B------:R-:W-:Y:S01]  /*d580*/  IMAD.MOV.U32 R21, RZ, RZ, R213 ;  /* 0x000000ffff157224 */ /* 0x000fe200078e00d5 */
[----:B------:R-:W-:Y:S01]  /*d590*/  ULDC UR38, c[0x0][0xad0] ;  /* 0x0002b40000267ab9 */ /* 0x000fe20000000800 */
[----:B------:R-:W-:Y:S01]  /*d5a0*/  ULDC UR39, c[0x0][0xad0] ;  /* 0x0002b40000277ab9 */ /* 0x000fe20000000800 */
[----:B------:R-:W-:Y:S01]  /*d5b0*/  PRMT R15, R187, 0x654, R15 ;  /* 0x00000654bb0f7816 */ /* 0x000fe2000000000f */
[----:B------:R-:W-:Y:S01]  /*d5c0*/  ULDC UR36, c[0x0][0xa80] ;  /* 0x0002a00000247ab9 */ /* 0x000fe20000000800 */
[----:B------:R-:W-:Y:S01]  /*d5d0*/  ULDC UR37, c[0x0][0xa80] ;  /* 0x0002a00000257ab9 */ /* 0x000fe20000000800 */
[----:B------:R-:W-:Y:S01]  /*d5e0*/  BSSY B1, `(.L_x_8698) ;  /* 0x00003ce000017945 */ /* 0x000fe20003800000 */
[----:B------:R1:W-:Y:S02]  /*d5f0*/  SYNCS.ARRIVE.TRANS64.RED.A1T0 RZ, [R15+URZ], RZ ;  /* 0x000000ff0fff79a7 */ /* 0x0003e4000810043f */
[----:B-1----:R-:W1:Y:S01]  /*d600*/  @P5 LDC R15, c[0x0][0x450] ;  /* 0x00011400ff0f5b82 */ /* 0x002e620000000800 */
[----:B0-----:R-:W-:-:S05]  /*d610*/  @P5 IMAD.HI.U32 R20, R213, R20, RZ ;  /* 0x00000014d5145227 */ /* 0x001fca00078e00ff */
[----:B-1----:R-:W-:-:S04]  /*d620*/  @P5 SHF.R.U32.HI R21, RZ, R15, R20 ;  /* 0x0000000fff155219 */ /* 0x002fc80000011614 */
[----:B------:R-:W-:-:S04]  /*d630*/  IADD3 R15, R21, R211, -R208 ;  /* 0x000000d3150f7210 */ /* 0x000fc80007ffe8d0 */
[----:B------:R-:W-:-:S04]  /*d640*/  SHF.R.S32.HI R20, RZ, 0x1f, R15 ;  /* 0x0000001fff147819 */ /* 0x000fc8000001140f */
[----:B------:R-:W-:Y:S01]  /*d650*/  LEA.HI R20, R20, R15, RZ, 0x6 ;  /* 0x0000000f14147211 */ /* 0x000fe200078f30ff */
[----:B------:R-:W-:-:S03]  /*d660*/  VIADD R15, R170, 0xfffffffe ;  /* 0xfffffffeaa0f7836 */ /* 0x000fc60000000000 */
        /* <DEDUP_REMOVED lines=8> */
.L_x_8712:
[----:B------:R-:W-:-:S05]  /*d6f0*/  VIADD R19, R196, 0x1 ;  /* 0x00000001c4137836 */ /* 0x000fca0000000000 */
[----:B------:R-:W-:-:S04]  /*d700*/  ISETP.NE.AND P1, PT, R19, 0x2, PT ;  /* 0x000000021300780c */ /* 0x000fc80003f25270 */
[----:B------:R-:W-:Y:S02]  /*d710*/  SEL R14, RZ, 0x1, P1 ;  /* 0x00000001ff0e7807 */ /* 0x000fe40000800000 */
[----:B------:R-:W-:Y:S02]  /*d720*/  SEL R19, R19, RZ, P1 ;  /* 0x000000ff13137207 */ /* 0x000fe40000800000 */
[----:B------:R-:W-:Y:S01]  /*d730*/  LOP3.LUT R23, R23, R14, RZ, 0x3c, !PT ;  /* 0x0000000e17177212 */ /* 0x000fe200078e3cff */
[----:B0-----:R-:W-:Y:S06]  /*d740*/  @!P0 BRA `(.L_x_8700) ;  /* 0x0000000000048947 */ /* 0x001fec0003800000 */
[----:B------:R-:W-:Y:S01]  /*d750*/  BPT.TRAP 0x1 ;  /* 0x000000040000795c */ /* 0x000fe20000300000 */
.L_x_8700:
[----:B------:R-:W-:Y:S02]  /*d760*/  LEA R20, R19, R18, 0x3 ;  /* 0x0000001213147211 */ /* 0x000fe400078e18ff */
[----:B------:R-:W-:-:S04]  /*d770*/  SHF.L.U32 R14, R23, 0x1f, RZ ;  /* 0x0000001f170e7819 */ /* 0x000fc800000006ff */
[----:B------:R0:W1:Y:S01]  /*d780*/  SYNCS.PHASECHK.TRANS64.TRYWAIT P1, [R20+URZ+0x38830], R14 ;  /* 0x0388300e140075a7 */ /* 0x000062000802017f */
[----:B------:R-:W-:Y:S05]  /*d790*/  @!P0 BRA `(.L_x_8701) ;  /* 0x0000000000048947 */ /* 0x000fea0003800000 */
[----:B------:R-:W-:Y:S01]  /*d7a0*/  BPT.TRAP 0x1 ;  /* 0x000000040000795c */ /* 0x000fe20000300000 */
.L_x_8701:
[----:B------:R-:W-:Y:S01]  /*d7b0*/  BSSY B2, `(.L_x_8702) ;  /* 0x0000006000027945 */ /* 0x000fe20003800000 */
[----:B------:R-:W-:Y:S02]  /*d7c0*/  IMAD R156, R19, 0x200, R206 ;  /* 0x00000200139c7824 */ /* 0x000fe400078e02ce */
[----:B------:R-:W-:Y:S01]  /*d7d0*/  IMAD.MOV.U32 R157, RZ, RZ, 0x40000040 ;  /* 0x40000040ff9d7424 */ /* 0x000fe200078e00ff */
[----:B-1----:R-:W-:Y:S06]  /*d7e0*/  @P1 BRA `(.L_x_8703) ;  /* 0x0000000000081947 */ /* 0x002fec0003800000 */
[----:B------:R-:W1:Y:S02]  /*d7f0*/  SYNCS.PHASECHK.TRANS64.TRYWAIT P1, [R20+URZ+0x38830], R14 ;  /* 0x0388300e140075a7 */ /* 0x000e64000802017f */
[----:B-1----:R-:W-:Y:S05]  /*d800*/  @!P1 BRA `(.L_x_8704) ;  /* 0x0000014400109947 */ /* 0x002fea0003800000 */
.L_x_8703:
[----:B------:R-:W-:Y:S05]  /*d810*/  BSYNC B2 ;  /* 0x0000000000027941 */ /* 0x000fea0003800000 */
.L_x_8702:
        /* <DEDUP_REMOVED lines=36> */
.L_x_8705:
[----:B------:R2:W3:Y:S01]  /*da60*/  SYNCS.PHASECHK.TRANS64.TRYWAIT P1, [R20+URZ+0x38850], R14 ;  /* 0x0388500e140075a7 */ /* 0x0004e2000802017f */
[----:B------:R-:W-:Y:S05]  /*da70*/  @!P0 BRA `(.L_x_8706) ;  /* 0x0000000000048947 */ /* 0x000fea0003800000 */
[----:B------:R-:W-:Y:S01]  /*da80*/  BPT.TRAP 0x1 ;  /* 0x000000040000795c */ /* 0x000fe20000300000 */
.L_x_8706:
[----:B------:R-:W-:Y:S04]  /*da90*/  BSSY B2, `(.L_x_8707) ;  /* 0x0000004000027945 */ /* 0x000fe80003800000 */
[----:B---3--:R-:W-:Y:S05]  /*daa0*/  @P1 BRA `(.L_x_8708) ;  /* 0x0000000000081947 */ /* 0x008fea0003800000 */
[----:B------:R-:W3:Y:S02]  /*dab0*/  SYNCS.PHASECHK.TRANS64.TRYWAIT P1, [R20+URZ+0x38850], R14 ;  /* 0x0388500e140075a7 */ /* 0x000ee4000802017f */
[----:B---3--:R-:W-:Y:S05]  /*dac0*/  @!P1 BRA `(.L_x_8709) ;  /* 0x0000014000749947 */ /* 0x008fea0003800000 */
.L_x_8708:
[----:B------:R-:W-:Y:S05]  /*dad0*/  BSYNC B2 ;  /* 0x0000000000027941 */ /* 0x000fea0003800000 */
.L_x_8707:
[----:B------:R-:W-:Y:S01]  /*dae0*/  IMAD R198, R19, 0x1000, R207 ;  /* 0x0000100013c67824 */ /* 0x000fe200078e02cf */
[----:B------:R-:W-:Y:S01]  /*daf0*/  R2UR UR4, R2 ;  /* 0x00000000020472ca */ /* 0x000fe200000e0000 */
[----:B------:R-:W-:Y:S01]  /*db00*/  IMAD.MOV.U32 R199, RZ, RZ, 0x40000040 ;  /* 0x40000040ffc77424 */ /* 0x000fe200078e00ff */
[----:B------:R-:W-:Y:S01]  /*db10*/  R2UR UR5, R3 ;  /* 0x00000000030572ca */ /* 0x000fe200000e0000 */
[----:B------:R-:W-:Y:S01]  /*db20*/  WARPGROUP.ARRIVE ;  /* 0x00000000000079c5 */ /* 0x000fe20000000000 */
[----:B------:R-:W-:Y:S01]  /*db30*/  R2UR UR6, R198 ;  /* 0x00000000c60672ca */ /* 0x000fe200000e0000 */
[C---:B------:R-:W-:Y:S01]  /*db40*/  VIADD R200, R2.reuse, 0x2 ;  /* 0x0000000202c87836 */ /* 0x040fe20000000000 */
[----:B------:R-:W-:Y:S01]  /*db50*/  R2UR UR7, R199 ;  /* 0x00000000c70772ca */ /* 0x000fe200000e0000 */
[----:B------:R-:W-:Y:S02]  /*db60*/  IMAD.MOV.U32 R201, RZ, RZ, 0x40000040 ;  /* 0x40000040ffc97424 */ /* 0x000fe400078e00ff */
[----:B------:R-:W4:Y:S01]  /*db70*/  S2R R202, SR_TID.X ;  /* 0x0000000000ca7919 */ /* 0x000f220000002100 */
[----:B------:R-:W-:-:S02]  /*db80*/  VIADD R203, R2, 0x800 ;  /* 0x0000080002cb7836 */ /* 0x000fc40000000000 */
[----:B------:R-:W-:-:S07]  /*db90*/  IMAD.MOV.U32 R205, RZ, RZ, 0x40000040 ;  /* 0x40000040ffcd7424 */ /* 0x000fce00078e00ff */
        /* <DEDUP_REMOVED lines=9> */
[----:B----4-:R-:W-:-:S05]  /*dc30*/  SHF.R.U32.HI R202, RZ, 0x7, R202 ;  /* 0x00000007ffca7819 */ /* 0x010fca00000116ca */
[----:B0123--:R0:W1:Y:S02]  /*dc40*/  SHFL.IDX PT, R14, R202, RZ, 0x1f ;  /* 0x00001fffca0e7589 */ /* 0x00f06400000e0000 */
[----:B0-----:R-:W-:Y:S01]  /*dc50*/  VIADD R202, R198, 0x800 ;  /* 0x00000800c6ca7836 */ /* 0x001fe20000000000 */
[----:B-1----:R-:W-:Y:S01]  /*dc60*/  ISETP.GT.AND P1, PT, R14, 0x7f, PT ;  /* 0x0000007f0e00780c */ /* 0x002fe20003f24270 */
[----:B------:R-:W-:-:S03]  /*dc70*/  IMAD.MOV.U32 R14, RZ, RZ, 0x4 ;  /* 0x00000004ff0e7424 */ /* 0x000fc600078e00ff */
        /* <DEDUP_REMOVED lines=8> */
[----:B------:R-:W-:Y:S02]  /*dd00*/  R2UR UR5, R201 ;  /* 0x00000000c90572ca */ /* 0x000fe400000e0000 */
[----:B------:R-:W-:Y:S02]  /*dd10*/  MOV R201, 0x40000040 ;  /* 0x4000004000c97802 */ /* 0x000fe40000000f00 */
[----:B------:R-:W-:Y:S01]  /*dd20*/  R2UR UR6, R200 ;  /* 0x00000000c80672ca */ /* 0x000fe200000e0000 */
[----:B------:R-:W-:Y:S01]  /*dd30*/  VIADD R200, R2, 0x6 ;  /* 0x0000000602c87836 */ /* 0x000fe20000000000 */
[----:B------:R-:W-:Y:S01]  /*dd40*/  R2UR UR7, R201 ;  /* 0x00000000c90772ca */ /* 0x000fe200000e0000 */
[----:B------:R-:W-:Y:S01]  /*dd50*/  IMAD.MOV.U32 R201, RZ, RZ, 0x40000040 ;  /* 0x40000040ffc97424 */ /* 0x000fe200078e00ff */
        /* <DEDUP_REMOVED lines=142> */
[----:B------:R-:W-:Y:S01]  /*e640*/  IADD3 R200, R204, R202, RZ ;  /* 0x000000caccc87210 */ /* 0x000fe20007ffe0ff */
[----:B------:R-:W-:Y:S02]  /*e650*/  WARPGROUP.DEPBAR.LE gsb0, 0x0 ;  /* 0x00008000000079c5 */ /* 0x000fe40000010000 */
[----:B------:R-:W-:-:S08]  /*e660*/  WARPGROUP.ARRIVE ;  /* 0x00000000000079c5 */ /* 0x000fd00000000000 */
        /* <DEDUP_REMOVED lines=19> */
[----:B------:R-:W-:Y:S02]  /*e7a0*/  IMAD.MOV.U32 R201, RZ, RZ, 0x40000040 ;  /* 0x40000040ffc97424 */ /* 0x000fe400078e00ff */
        /* <DEDUP_REMOVED lines=22> */
[----:B------:R-:W-:Y:S02]  /*e910*/  R2UR UR4, R200 ;  /* 0x00000000c80472ca */ /* 0x000fe400000e0000 */
[----:B------:R-:W-:Y:S01]  /*e920*/  R2UR UR5, R201 ;  /* 0x00000000c90572ca */ /* 0x000fe200000e0000 */
[----:B------:R-:W-:Y:S01]  /*e930*/  IMAD.MOV.U32 R201, RZ, RZ, 0x40000040 ;  /* 0x40000040ffc97424 */ /* 0x000fe200078e00ff */
[----:B------:R-:W-:Y:S02]  /*e940*/  R2UR UR6, R202 ;  /* 0x00000000ca0672ca */ /* 0x000fe400000e0000 */
[----:B------:R-:W-:Y:S01]  /*e950*/  R2UR UR7, R203 ;  /* 0x00000000cb0772ca */ /* 0x000fe200000e0000 */
[----:B------:R-:W-:Y:S01]  /*e960*/  VIADD R203, R198, 0xa00 ;  /* 0x00000a00c6cb7836 */ /* 0x000fe20000000000 */
[----:B------:R-:W-:-:S05]  /*e970*/  IADD3 R202, R2, 0xa00, RZ ;  /* 0x00000a0002ca7810 */ /* 0x000fca0007ffe0ff */
        /* <DEDUP_REMOVED lines=104> */
[----:B------:R-:W-:Y:S02]  /*f000*/  IMAD.IADD R200, R204, 0x1, R202 ;  /* 0x00000001ccc87824 */ /* 0x000fe400078e02ca */
[----:B------:R-:W-:Y:S01]  /*f010*/  IMAD.IADD R204, R203, 0x1, R204 ;  /* 0x00000001cbcc7824 */ /* 0x000fe200078e02cc */
        /* <DEDUP_REMOVED lines=9> */
[----:B------:R-:W-:Y:S02]  /*f0b0*/  WARPGROUP.DEPBAR.LE gsb0, 0x0 ;  /* 0x00008000000079c5 */ /* 0x000fe40000010000 */
[----:B------:R-:W-:-:S10]  /*f0c0*/  WARPGROUP.ARRIVE ;  /* 0x00000000000079c5 */ /* 0x000fd40000000000 */
[----:B------:R-:W-:Y:S01]  /*f0d0*/  HGMMA.64x64x16.F32 R152, gdesc[UR4], R152, gsb0 ;  /* 0x00e00000049879f0 */ /* 0x000fe20008000898 */
[----:B------:R-:W-:Y:S01]  /*f0e0*/  R2UR UR4, R200 ;  /* 0x00000000c80472ca */ /* 0x000fe200000e0000 */
[--C-:B------:R-:W-:Y:S01]  /*f0f0*/  IMAD.IADD R200, R199, 0x1, R202.reuse ;  /* 0x00000001c7c87824 */ /* 0x100fe200078e02ca */
[----:B------:R-:W-:Y:S01]  /*f100*/  R2UR UR5, R201 ;  /* 0x00000000c90572ca */ /* 0x000fe200000e0000 */
[----:B------:R-:W-:Y:S02]  /*f110*/  IMAD.MOV.U32 R201, RZ, RZ, 0x40000040 ;  /* 0x40000040ffc97424 */ /* 0x000fe400078e00ff */
[----:B------:R-:W-:Y:S01]  /*f120*/  IMAD.IADD R202, R14, 0x1, R202 ;  /* 0x000000010eca7824 */ /* 0x000fe200078e02ca */
[----:B------:R-:W-:Y:S01]  /*f130*/  R2UR UR6, R200 ;  /* 0x00000000c80672ca */ /* 0x000fe200000e0000 */
[----:B------:R-:W-:Y:S01]  /*f140*/  IMAD.IADD R200, R203, 0x1, R14 ;  /* 0x00000001cbc87824 */ /* 0x000fe200078e020e */
[----:B------:R-:W-:Y:S01]  /*f150*/  R2UR UR7, R201 ;  /* 0x00000000c90772ca */ /* 0x000fe200000e0000 */
[----:B------:R-:W-:-:S02]  /*f160*/  IMAD.MOV.U32 R201, RZ, RZ, 0x40000040 ;  /* 0x40000040ffc97424 */ /* 0x000fc400078e00ff */
[----:B------:R-:W-:Y:S02]  /*f170*/  IMAD.MOV.U32 R203, RZ, RZ, 0x40000040 ;  /* 0x40000040ffcb7424 */ /* 0x000fe400078e00ff */
[----:B------:R-:W-:Y:S02]  /*f180*/  IMAD.MOV.U32 R199, RZ, RZ, 0x40 ;  /* 0x00000040ffc77424 */ /* 0x000fe400078e00ff */
        /* <DEDUP_REMOVED lines=29> */
.L_x_8710:
[----:B------:R-:W2:Y:S01]  /*f360*/  LDL R14, [R1+0x10] ;  /* 0x00001000010e7983 */ /* 0x000ea20000100800 */
[----:B------:R-:W0:Y:S03]  /*f370*/  LDC R198, c[0x0][0x448] ;  /* 0x00011200ffc67b82 */ /* 0x000e260000000800 */
[----:B------:R-:W3:Y:S01]  /*f380*/  LDL R203, [R1] ;  /* 0x0000000001cb7983 */ /* 0x000ee20000100800 */
[----:B0-----:R-:W-:-:S13]  /*f390*/  ISETP.NE.AND P1, PT, R198, 0x1, PT ;  /* 0x00000001c600780c */ /* 0x001fda0003f25270 */
[----:B------:R-:W0:Y:S08]  /*f3a0*/  @P1 LDC R199, c[0x0][0x44c] ;  /* 0x00011300ffc71b82 */ /* 0x000e300000000800 */
[----:B------:R-:W1:Y:S01]  /*f3b0*/  @P1 LDC R198, c[0x0][0x450] ;  /* 0x00011400ffc61b82 */ /* 0x000e620000000800 */
[----:B------:R-:W-:Y:S01]  /*f3c0*/  FMUL.FTZ R155, R155, UR39 ;  /* 0x000000279b9b7c20 */ /* 0x000fe20008410000 */
[----:B------:R-:W-:Y:S01]  /*f3d0*/  FMUL.FTZ R158, R158, UR39 ;  /* 0x000000279e9e7c20 */ /* 0x000fe20008410000 */
[----:B------:R-:W-:-:S04]  /*f3e0*/  FMUL.FTZ R159, R159, UR39 ;  /* 0x000000279f9f7c20 */ /* 0x000fc80008410000 */
[----:B------:R-:W-:Y:S01]  /*f3f0*/  MUFU.TANH R155, R155 ;  /* 0x0000009b009b7308 */ /* 0x000fe20000002400 */
[----:B------:R-:W-:-:S07]  /*f400*/  FMUL.FTZ R162, R162, UR39 ;  /* 0x00000027a2a27c20 */ /* 0x000fce0008410000 */
        /* <DEDUP_REMOVED lines=20> */
[----:B------:R-:W-:Y:S08]  /*f550*/  MUFU.TANH R178, R178 ;  /* 0x000000b200b27308 */ /* 0x000ff00000002400 */
[----:B------:R-:W-:Y:S08]  /*f560*/  MUFU.TANH R179, R179 ;  /* 0x000000b300b37308 */ /* 0x000ff00000002400 */
[----:B------:R-:W-:Y:S01]  /*f570*/  MUFU.TANH R182, R182 ;  /* 0x000000b600b67308 */ /* 0x000fe20000002400 */
[----:B--2---:R-:W-:-:S05]  /*f580*/  IADD3 R14, R14, R213, RZ ;  /* 0x000000d50e0e7210 */ /* 0x004fca0007ffe0ff */
[----:B0-----:R-:W-:-:S05]  /*f590*/  @P1 IMAD.HI.U32 R199, R14, R199, RZ ;  /* 0x000000c70ec71227 */ /* 0x001fca00078e00ff */
[----:B-1----:R-:W-:Y:S01]  /*f5a0*/  @P1 SHF.R.U32.HI R14, RZ, R198, R199 ;  /* 0x000000c6ff0e1219 */ /* 0x002fe200000116c7 */
[----:B------:R-:W-:Y:S01]  /*f5b0*/  FMUL.FTZ R198, R152, UR39 ;  /* 0x0000002798c67c20 */ /* 0x000fe20008410000 */
[----:B------:R-:W-:Y:S01]  /*f5c0*/  FMUL.FTZ R152, R153, UR39 ;  /* 0x0000002799987c20 */ /* 0x000fe20008410000 */
[----:B------:R-:W-:Y:S01]  /*f5d0*/  FMUL.FTZ R153, R154, UR39 ;  /* 0x000000279a997c20 */ /* 0x000fe20008410000 */
[----:B------:R-:W-:Y:S02]  /*f5e0*/  FMUL.FTZ R154, R156, UR39 ;  /* 0x000000279c9a7c20 */ /* 0x000fe40008410000 */
[----:B------:R-:W-:Y:S04]  /*f5f0*/  SHFL.IDX PT, R156, R14, RZ, 0x1c1f ;  /* 0x001c1fff0e9c7589 */ /* 0x000fe800000e0000 */
[----:B------:R-:W0:Y:S01]  /*f600*/  SHFL.IDX PT, R14, R14, 0x1, 0x1c1f ;  /* 0x003c1f000e0e7f89 */ /* 0x000e2200000e0000 */
[----:B------:R-:W-:Y:S01]  /*f610*/  FMUL.FTZ R199, R160, UR39 ;  /* 0x00000027a0c77c20 */ /* 0x000fe20008410000 */
[----:B------:R-:W-:-:S04]  /*f620*/  IMAD.MOV.U32 R160, RZ, RZ, -0x40 ;  /* 0xffffffc0ffa07424 */ /* 0x000fc800078e00ff */
[----:B------:R-:W-:Y:S01]  /*f630*/  IMAD R160, R15, R160, 0x1 ;  /* 0x000000010fa07424 */ /* 0x000fe200078e02a0 */
[----:B------:R-:W1:Y:S04]  /*f640*/  MUFU.TANH R153, R153 ;  /* 0x0000009900997308 */ /* 0x000e680000002400 */
[----:B------:R-:W-:-:S05]  /*f650*/  IADD3 R160, R211, R160, -R193 ;  /* 0x000000a0d3a07210 */ /* 0x000fca0007ffe8c1 */
[----:B------:R-:W-:-:S04]  /*f660*/  IMAD.IADD R160, R160, 0x1, -R208 ;  /* 0x00000001a0a07824 */ /* 0x000fc800078e0ad0 */
[----:B0-----:R-:W-:-:S05]  /*f670*/  IMAD.IADD R14, R160, 0x1, R14 ;  /* 0x00000001a00e7824 */ /* 0x001fca00078e020e */
[----:B------:R-:W-:-:S04]  /*f680*/  ISETP.GT.AND P6, PT, R14, RZ, PT ;  /* 0x000000ff0e00720c */ /* 0x000fc80003fc4270 */
[----:B-1----:R-:W-:Y:S02]  /*f690*/  FSEL R153, R153, -INF , P6 ;  /* 0xff80000099997808 */ /* 0x002fe40003000000 */
[----:B------:R-:W-:-:S04]  /*f6a0*/  ISETP.GT.AND P6, PT, R14, 0x1, PT ;  /* 0x000000010e00780c */ /* 0x000fc80003fc4270 */
[----:B------:R-:W-:Y:S02]  /*f6b0*/  FSEL R155, R155, -INF , P6 ;  /* 0xff8000009b9b7808 */ /* 0x000fe40003000000 */
        /* <DEDUP_REMOVED lines=26> */
[----:B------:R-:W-:Y:S02]  /*f860*/  ISETP.GT.AND P6, PT, R14, 0x39, PT ;  /* 0x000000390e00780c */ /* 0x000fe40003fc4270 */
[----:B------:R-:W-:-:S04]  /*f870*/  FMNMX.FTZ R14, R153, R197, !PT ;  /* 0x000000c5990e7209 */ /* 0x000fc80007810000 */
[----:B------:R-:W-:-:S04]  /*f880*/  FMNMX.FTZ R14, R155, R14, !PT ;  /* 0x0000000e9b0e7209 */ /* 0x000fc80007810000 */
[----:B------:R-:W-:-:S04]  /*f890*/  FMNMX.FTZ R14, R158, R14, !PT ;  /* 0x0000000e9e0e7209 */ /* 0x000fc80007810000 */
[----:B------:R-:W-:-:S04]  /*f8a0*/  FMNMX.FTZ R14, R159, R14, !PT ;  /* 0x0000000e9f0e7209 */ /* 0x000fc80007810000 */
[----:B------:R-:W-:-:S04]  /*f8b0*/  FMNMX.FTZ R14, R162, R14, !PT ;  /* 0x0000000ea20e7209 */ /* 0x000fc80007810000 */
[----:B------:R-:W-:-:S04]  /*f8c0*/  FMNMX.FTZ R14, R163, R14, !PT ;  /* 0x0000000ea30e7209 */ /* 0x000fc80007810000 */
[----:B------:R-:W-:-:S04]  /*f8d0*/  FMNMX.FTZ R14, R166, R14, !PT ;  /* 0x0000000ea60e7209 */ /* 0x000fc80007810000 */
[----:B------:R-:W-:Y:S01]  /*f8e0*/  FMNMX.FTZ R14, R167, R14, !PT ;  /* 0x0000000ea70e7209 */ /* 0x000fe20007810000 */
[----:B------:R-:W-:-:S03]  /*f8f0*/  FMUL.FTZ R183, R183, UR39 ;  /* 0x00000027b7b77c20 */ /* 0x000fc60008410000 */
[----:B------:R-:W-:-:S04]  /*f900*/  FMNMX.FTZ R14, R170, R14, !PT ;  /* 0x0000000eaa0e7209 */ /* 0x000fc80007810000 */
[----:B------:R-:W-:Y:S01]  /*f910*/  FMNMX.FTZ R14, R171, R14, !PT ;  /* 0x0000000eab0e7209 */ /* 0x000fe20007810000 */
[----:B------:R-:W0:Y:S01]  /*f920*/  MUFU.TANH R183, R183 ;  /* 0x000000b700b77308 */ /* 0x000e220000002400 */
[----:B------:R-:W-:Y:S02]  /*f930*/  FMUL.FTZ R169, R169, UR39 ;  /* 0x00000027a9a97c20 */ /* 0x000fe40008410000 */
[----:B------:R-:W-:-:S05]  /*f940*/  FMNMX.FTZ R14, R174, R14, !PT ;  /* 0x0000000eae0e7209 */ /* 0x000fca0007810000 */
[----:B------:R-:W1:Y:S01]  /*f950*/  MUFU.TANH R199, R199 ;  /* 0x000000c700c77308 */ /* 0x000e620000002400 */
[----:B------:R-:W-:Y:S01]  /*f960*/  FMNMX.FTZ R14, R175, R14, !PT ;  /* 0x0000000eaf0e7209 */ /* 0x000fe20007810000 */
[----:B------:R-:W-:Y:S01]  /*f970*/  FMUL.FTZ R202, R168, UR39 ;  /* 0x00000027a8ca7c20 */ /* 0x000fe20008410000 */
[----:B------:R-:W-:Y:S02]  /*f980*/  IMAD.IADD R168, R160, 0x1, R156 ;  /* 0x00000001a0a87824 */ /* 0x000fe400078e029c */
[----:B------:R-:W-:-:S03]  /*f990*/  FMNMX.FTZ R14, R178, R14, !PT ;  /* 0x0000000eb20e7209 */ /* 0x000fc60007810000 */
[----:B------:R-:W2:Y:S01]  /*f9a0*/  MUFU.TANH R152, R152 ;  /* 0x0000009800987308 */ /* 0x000ea20000002400 */
[----:B------:R-:W-:-:S07]  /*f9b0*/  FMNMX.FTZ R14, R179, R14, !PT ;  /* 0x0000000eb30e7209 */ /* 0x000fce0007810000 */
[----:B------:R-:W4:Y:S08]  /*f9c0*/  MUFU.TANH R154, R154 ;  /* 0x0000009a009a7308 */ /* 0x000f300000002400 */
[----:B------:R-:W5:Y:S01]  /*f9d0*/  MUFU.TANH R169, R169 ;  /* 0x000000a900a97308 */ /* 0x000f620000002400 */
[----:B------:R-:W-:Y:S02]  /*f9e0*/  ISETP.GT.AND P1, PT, R168, 0x10, PT ;  /* 0x00000010a800780c */ /* 0x000fe40003f24270 */
[----:B0-----:R-:W-:-:S02]  /*f9f0*/  FSEL R183, R183, -INF , P6 ;  /* 0xff800000b7b77808 */ /* 0x001fc40003000000 */
[----:B------:R-:W-:Y:S02]  /*fa00*/  FMNMX.FTZ R14, R182, R14, !PT ;  /* 0x0000000eb60e7209 */ /* 0x000fe40007810000 */
[C---:B------:R-:W-:Y:S02]  /*fa10*/  ISETP.GT.AND P4, PT, R168.reuse, 0x1, PT ;  /* 0x00000001a800780c */ /* 0x040fe40003f84270 */
[C---:B------:R-:W-:Y:S02]  /*fa20*/  ISETP.GT.AND P3, PT, R168.reuse, 0x8, PT ;  /* 0x00000008a800780c */ /* 0x040fe40003f64270 */
[----:B-1----:R-:W-:Y:S02]  /*fa30*/  FSEL R199, R199, -INF , P1 ;  /* 0xff800000c7c77808 */ /* 0x002fe40000800000 */
[----:B------:R-:W-:Y:S02]  /*fa40*/  ISETP.GT.AND P1, PT, R168, 0x21, PT ;  /* 0x00000021a800780c */ /* 0x000fe40003f24270 */
[----:B------:R-:W-:-:S02]  /*fa50*/  FMNMX.FTZ R14, R183, R14, !PT ;  /* 0x0000000eb70e7209 */ /* 0x000fc40007810000 */
[----:B--2---:R-:W-:Y:S02]  /*fa60*/  FSEL R156, R152, -INF , P4 ;  /* 0xff800000989c7808 */ /* 0x004fe40002000000 */
[----:B----4-:R-:W-:Y:S02]  /*fa70*/  FSEL R152, R154, -INF , P3 ;  /* 0xff8000009a987808 */ /* 0x010fe40001800000 */
[----:B-----5:R-:W-:Y:S02]  /*fa80*/  FSEL R154, R169, -INF , P1 ;  /* 0xff800000a99a7808 */ /* 0x020fe40000800000 */
[----:B------:R-:W0:Y:S01]  /*fa90*/  SHFL.BFLY PT, R169, R14, 0x2, 0x1f ;  /* 0x0c401f000ea97f89 */ /* 0x000e2200000e0000 */
[----:B------:R-:W-:Y:S01]  /*faa0*/  FMUL.FTZ R200, R161, UR39 ;  /* 0x00000027a1c87c20 */ /* 0x000fe20008410000 */
[----:B------:R-:W1:Y:S01]  /*fab0*/  MUFU.TANH R198, R198 ;  /* 0x000000c600c67308 */ /* 0x000e620000002400 */
[----:B0-----:R-:W-:-:S05]  /*fac0*/  FMNMX.FTZ R169, R14, R169, !PT ;  /* 0x000000a90ea97209 */ /* 0x001fca0007810000 */
[----:B------:R-:W0:Y:S02]  /*fad0*/  SHFL.BFLY PT, R14, R169, 0x1, 0x1f ;  /* 0x0c201f00a90e7f89 */ /* 0x000e2400000e0000 */
[----:B------:R-:W2:Y:S01]  /*fae0*/  MUFU.TANH R200, R200 ;  /* 0x000000c800c87308 */ /* 0x000ea20000002400 */
[----:B------:R-:W-:Y:S01]  /*faf0*/  ISETP.GT.AND P5, PT, R168, RZ, PT ;  /* 0x000000ffa800720c */ /* 0x000fe20003fa4270 */
[----:B------:R-:W-:-:S03]  /*fb00*/  FMUL.FTZ R201, R164, UR39 ;  /* 0x00000027a4c97c20 */ /* 0x000fc60008410000 */
[----:B-1----:R-:W-:Y:S02]  /*fb10*/  FSEL R160, R198, -INF , P5 ;  /* 0xff800000c6a07808 */ /* 0x002fe40002800000 */
[----:B------:R-:W-:Y:S01]  /*fb20*/  ISETP.GT.AND P5, PT, R168, 0x11, PT ;  /* 0x00000011a800780c */ /* 0x000fe20003fa4270 */
[----:B------:R-:W1:Y:S01]  /*fb30*/  MUFU.TANH R201, R201 ;  /* 0x000000c900c97308 */ /* 0x000e620000002400 */
[----:B0-----:R-:W-:-:S04]  /*fb40*/  FMNMX.FTZ R169, R169, R14, !PT ;  /* 0x0000000ea9a97209 */ /* 0x001fc80007810000 */
[C---:B------:R-:W-:Y:S02]  /*fb50*/  FSETP.NEU.FTZ.AND P6, PT, R169.reuse, -INF , PT ;  /* 0xff800000a900780b */ /* 0x040fe40003fdd000 */
[----:B--2---:R-:W-:Y:S02]  /*fb60*/  FSEL R164, R200, -INF , P5 ;  /* 0xff800000c8a47808 */ /* 0x004fe40002800000 */
[----:B------:R-:W-:Y:S01]  /*fb70*/  FSEL R200, R169, RZ, P6 ;  /* 0x000000ffa9c87208 */ /* 0x000fe20003000000 */
[----:B------:R-:W-:-:S04]  /*fb80*/  IMAD.U32 R14, RZ, RZ, UR37 ;  /* 0x00000025ff0e7e24 */ /* 0x000fc8000f8e00ff */
[----:B------:R-:W-:Y:S01]  /*fb90*/  FADD.FTZ R200, -R200, R197 ;  /* 0x000000c5c8c87221 */ /* 0x000fe20000010100 */
[----:B------:R-:W-:Y:S01]  /*fba0*/  FMUL.FTZ R197, R169, R14 ;  /* 0x0000000ea9c57220 */ /* 0x000fe20000410000 */
[----:B------:R-:W-:-:S04]  /*fbb0*/  ISETP.GT.AND P4, PT, R168, 0x18, PT ;  /* 0x00000018a800780c */ /* 0x000fc80003f84270 */
[----:B------:R-:W-:Y:S02]  /*fbc0*/  FSEL R197, R197, RZ, P6 ;  /* 0x000000ffc5c57208 */ /* 0x000fe40003000000 */
[----:B-1----:R-:W-:-:S03]  /*fbd0*/  FSEL R198, R201, -INF , P4 ;  /* 0xff800000c9c67808 */ /* 0x002fc60002000000 */
[-CC-:B------:R-:W-:Y:S01]  /*fbe0*/  FFMA.FTZ R201, R174, R14.reuse, -R197.reuse ;  /* 0x0000000eaec97223 */ /* 0x180fe200000108c5 */
[-CC-:B------:R-:W-:Y:S01]  /*fbf0*/  FFMA.FTZ R153, R153, R14.reuse, -R197.reuse ;  /* 0x0000000e99997223 */ /* 0x180fe200000108c5 */
[-C--:B------:R-:W-:Y:S01]  /*fc00*/  FMUL.FTZ R174, R200, R14.reuse ;  /* 0x0000000ec8ae7220 */ /* 0x080fe20000410000 */
[----:B------:R-:W-:-:S04]  /*fc10*/  FFMA.FTZ R155, R155, R14, -R197 ;  /* 0x0000000e9b9b7223 */ /* 0x000fc800000108c5 */
[----:B------:R-:W-:Y:S08]  /*fc20*/  MUFU.EX2 R153, R153 ;  /* 0x0000009900997308 */ /* 0x000ff00000000800 */
[----:B------:R-:W0:Y:S08]  /*fc30*/  MUFU.EX2 R174, R174 ;  /* 0x000000ae00ae7308 */ /* 0x000e300000000800 */
[----:B------:R-:W1:Y:S01]  /*fc40*/  MUFU.EX2 R155, R155 ;  /* 0x0000009b009b7308 */ /* 0x000e620000000800 */
[-CC-:B------:R-:W-:Y:S01]  /*fc50*/  FFMA.FTZ R158, R158, R14.reuse, -R197.reuse ;  /* 0x0000000e9e9e7223 */ /* 0x180fe200000108c5 */
[----:B------:R-:W-:Y:S01]  /*fc60*/  FFMA.FTZ R159, R159, R14, -R197 ;  /* 0x0000000e9f9f7223 */ /* 0x000fe200000108c5 */
[----:B0-----:R-:W-:-:S05]  /*fc70*/  FFMA.FTZ R12, R174, R12, R153 ;  /* 0x0000000cae0c7223 */ /* 0x001fca0000010099 */
[----:B------:R-:W-:Y:S01]  /*fc80*/  MUFU.EX2 R159, R159 ;  /* 0x0000009f009f7308 */ /* 0x000fe20000000800 */
[C---:B-1----:R-:W-:Y:S01]  /*fc90*/  FADD.FTZ R12, R155.reuse, R12 ;  /* 0x0000000c9b0c7221 */ /* 0x042fe20000010000 */
[----:B------:R-:W-:-:S06]  /*fca0*/  F2FP.F16.F32.PACK_AB R153, R155, R153 ;  /* 0x000000999b99723e */ /* 0x000fcc00000000ff */
[----:B------:R-:W0:Y:S01]  /*fcb0*/  MUFU.EX2 R155, R158 ;  /* 0x0000009e009b7308 */ /* 0x000e220000000800 */
[----:B------:R-:W-:-:S07]  /*fcc0*/  FMUL.FTZ R157, R157, UR39 ;  /* 0x000000279d9d7c20 */ /* 0x000fce0008410000 */
[----:B------:R-:W1:Y:S01]  /*fcd0*/  MUFU.TANH R157, R157 ;  /* 0x0000009d009d7308 */ /* 0x000e620000002400 */
[----:B0-----:R-:W-:-:S04]  /*fce0*/  FADD.FTZ R12, R155, R12 ;  /* 0x0000000c9b0c7221 */ /* 0x001fc80000010000 */
[----:B------:R-:W-:Y:S01]  /*fcf0*/  FADD.FTZ R158, R159, R12 ;  /* 0x0000000c9f9e7221 */ /* 0x000fe20000010000 */
[----:B------:R-:W-:-:S05]  /*fd00*/  VIADD R12, R20, 0x38840 ;  /* 0x00038840140c7836 */ /* 0x000fca0000000000 */
[----:B------:R-:W-:Y:S01]  /*fd10*/  PRMT R12, R187, 0x654, R12 ;  /* 0x00000654bb0c7816 */ /* 0x000fe2000000000c */
[----:B------:R-:W-:-:S03]  /*fd20*/  FMUL.FTZ R165, R165, UR39 ;  /* 0x00000027a5a57c20 */ /* 0x000fc60008410000 */
[----:B------:R0:W-:Y:S01]  /*fd30*/  SYNCS.ARRIVE.TRANS64.RED.A1T0 RZ, [R12+URZ], RZ ;  /* 0x000000ff0cff79a7 */ /* 0x0001e2000810043f */
[----:B------:R-:W-:Y:S02]  /*fd40*/  F2FP.F16.F32.PACK_AB R155, R159, R155 ;  /* 0x0000009b9f9b723e */ /* 0x000fe400000000ff */
[----:B------:R-:W-:Y:S02]  /*fd50*/  ISETP.GT.AND P2, PT, R168, 0x9, PT ;  /* 0x00000009a800780c */ /* 0x000fe40003f44270 */
[----:B0-----:R-:W-:Y:S01]  /*fd60*/  FMNMX.FTZ R12, R160, R21, !PT ;  /* 0x00000015a00c7209 */ /* 0x001fe20007810000 */
[----:B------:R-:W0:Y:S03]  /*fd70*/  MUFU.TANH R165, R165 ;  /* 0x000000a500a57308 */ /* 0x000e260000002400 */
[----:B------:R-:W-:Y:S02]  /*fd80*/  FMNMX.FTZ R159, R156, R12, !PT ;  /* 0x0000000c9c9f7209 */ /* 0x000fe40007810000 */
[----:B-1----:R-:W-:-:S02]  /*fd90*/  FSEL R161, R157, -INF , P2 ;  /* 0xff8000009da17808 */ /* 0x002fc40001000000 */
[----:B------:R-:W-:Y:S01]  /*fda0*/  FMNMX.FTZ R159, R152, R159, !PT ;  /* 0x0000009f989f7209 */ /* 0x000fe20007810000 */
[----:B------:R-:W1:Y:S01]  /*fdb0*/  MUFU.TANH R202, R202 ;  /* 0x000000ca00ca7308 */ /* 0x000e620000002400 */
[----:B------:R-:W-:Y:S02]  /*fdc0*/  FMUL.FTZ R172, R172, UR39 ;  /* 0x00000027acac7c20 */ /* 0x000fe40008410000 */
[----:B------:R-:W-:Y:S01]  /*fdd0*/  FMNMX.FTZ R159, R161, R159, !PT ;  /* 0x0000009fa19f7209 */ /* 0x000fe20007810000 */
[----:B------:R-:W-:-:S03]  /*fde0*/  FMUL.FTZ R173, R173, UR39 ;  /* 0x00000027adad7c20 */ /* 0x000fc60008410000 */
[----:B------:R-:W-:Y:S01]  /*fdf0*/  FMNMX.FTZ R159, R199, R159, !PT ;  /* 0x0000009fc79f7209 */ /* 0x000fe20007810000 */
[----:B------:R-:W2:Y:S01]  /*fe00*/  MUFU.TANH R172, R172 ;  /* 0x000000ac00ac7308 */ /* 0x000ea20000002400 */
[----:B------:R-:W-:Y:S02]  /*fe10*/  ISETP.GT.AND P3, PT, R168, 0x19, PT ;  /* 0x00000019a800780c */ /* 0x000fe40003f64270 */
[----:B------:R-:W-:-:S05]  /*fe20*/  FMNMX.FTZ R159, R164, R159, !PT ;  /* 0x0000009fa49f7209 */ /* 0x000fca0007810000 */
[----:B------:R4:W5:Y:S01]  /*fe30*/  MUFU.TANH R12, R173 ;  /* 0x000000ad000c7308 */ /* 0x0009620000002400 */
[----:B------:R-:W-:Y:S02]  /*fe40*/  ISETP.GT.AND P2, PT, R168, 0x20, PT ;  /* 0x00000020a800780c */ /* 0x000fe40003f44270 */
[----:B0-----:R-:W-:Y:S02]  /*fe50*/  FSEL R157, R165, -INF , P3 ;  /* 0xff800000a59d7808 */ /* 0x001fe40001800000 */
[----:B------:R-:W-:Y:S01]  /*fe60*/  FMNMX.FTZ R159, R198, R159, !PT ;  /* 0x0000009fc69f7209 */ /* 0x000fe20007810000 */
[----:B----4-:R-:W-:Y:S01]  /*fe70*/  FMUL.FTZ R173, R176, UR39 ;  /* 0x00000027b0ad7c20 */ /* 0x010fe20008410000 */
[----:B------:R-:W-:Y:S01]  /*fe80*/  FMUL.FTZ R176, R177, UR39 ;  /* 0x00000027b1b07c20 */ /* 0x000fe20008410000 */
[----:B-1----:R-:W-:Y:S01]  /*fe90*/  FSEL R165, R202, -INF , P2 ;  /* 0xff800000caa57808 */ /* 0x002fe20001000000 */
[----:B------:R-:W-:Y:S01]  /*fea0*/  FMUL.FTZ R177, R180, UR39 ;  /* 0x00000027b4b17c20 */ /* 0x000fe20008410000 */
[----:B------:R-:W-:-:S02]  /*feb0*/  FMNMX.FTZ R159, R157, R159, !PT ;  /* 0x0000009f9d9f7209 */ /* 0x000fc40007810000 */
[----:B------:R-:W0:Y:S01]  /*fec0*/  MUFU.TANH R173, R173 ;  /* 0x000000ad00ad7308 */ /* 0x000e220000002400 */
[----:B------:R-:W-:Y:S01]  /*fed0*/  ISETP.GT.AND P6, PT, R168, 0x28, PT ;  /* 0x00000028a800780c */ /* 0x000fe20003fc4270 */
[----:B------:R-:W-:Y:S01]  /*fee0*/  FMUL.FTZ R181, R181, UR39 ;  /* 0x00000027b5b57c20 */ /* 0x000fe20008410000 */
[----:B------:R-:W-:-:S05]  /*fef0*/  FMNMX.FTZ R159, R165, R159, !PT ;  /* 0x0000009fa59f7209 */ /* 0x000fca0007810000 */
[----:B------:R-:W1:Y:S01]  /*ff00*/  MUFU.TANH R176, R176 ;  /* 0x000000b000b07308 */ /* 0x000e620000002400 */
[----:B------:R-:W-:Y:S02]  /*ff10*/  ISETP.GT.AND P5, PT, R168, 0x29, PT ;  /* 0x00000029a800780c */ /* 0x000fe40003fa4270 */
[----:B--2---:R-:W-:Y:S02]  /*ff20*/  FSEL R172, R172, -INF , P6 ;  /* 0xff800000acac7808 */ /* 0x004fe40003000000 */
[----:B------:R-:W-:-:S03]  /*ff30*/  FMNMX.FTZ R159, R154, R159, !PT ;  /* 0x0000009f9a9f7209 */ /* 0x000fc60007810000 */
[----:B------:R-:W2:Y:S01]  /*ff40*/  MUFU.TANH R177, R177 ;  /* 0x000000b100b17308 */ /* 0x000ea20000002400 */
[----:B------:R-:W-:Y:S02]  /*ff50*/  ISETP.GT.AND P4, PT, R168, 0x30, PT ;  /* 0x00000030a800780c */ /* 0x000fe40003f84270 */
[----:B-----5:R-:W-:Y:S02]  /*ff60*/  FSEL R180, R12, -INF , P5 ;  /* 0xff8000000cb47808 */ /* 0x020fe40002800000 */
[----:B------:R-:W-:-:S03]  /*ff70*/  FMNMX.FTZ R159, R172, R159, !PT ;  /* 0x0000009fac9f7209 */ /* 0x000fc60007810000 */
[----:B------:R-:W4:Y:S01]  /*ff80*/  MUFU.TANH R181, R181 ;  /* 0x000000b500b57308 */ /* 0x000f220000002400 */
[----:B------:R-:W-:Y:S02]  /*ff90*/  ISETP.GT.AND P3, PT, R168, 0x31, PT ;  /* 0x00000031a800780c */ /* 0x000fe40003f64270 */
[----:B0-----:R-:W-:Y:S02]  /*ffa0*/  FSEL R173, R173, -INF , P4 ;  /* 0xff800000adad7808 */ /* 0x001fe40002000000 */
[----:B------:R-:W-:Y:S02]  /*ffb0*/  FMNMX.FTZ R159, R180, R159, !PT ;  /* 0x0000009fb49f7209 */ /* 0x000fe40007810000 */
[----:B------:R-:W-:Y:S02]  /*ffc0*/  ISETP.GT.AND P2, PT, R168, 0x38, PT ;  /* 0x00000038a800780c */ /* 0x000fe40003f44270 */
[----:B-1----:R-:W-:Y:S02]  /*ffd0*/  FSEL R176, R176, -INF , P3 ;  /* 0xff800000b0b07808 */ /* 0x002fe40001800000 */
[----:B------:R-:W-:-:S02]  /*ffe0*/  FMNMX.FTZ R159, R173, R159, !PT ;  /* 0x0000009fad9f7209 */ /* 0x000fc40007810000 */
[----:B------:R-:W-:Y:S02]  /*fff0*/  ISETP.GT.AND P1, PT, R168, 0x39, PT ;  /* 0x00000039a800780c */ /* 0x000fe40003f24270 */
[----:B--2---:R-:W-:Y:S02]  /*10000*/  FSEL R177, R177, -INF , P2 ;  /* 0xff800000b1b17808 */ /* 0x004fe40001000000 */
[----:B------:R-:W-:Y:S02]  /*10010*/  FMNMX.FTZ R159, R176, R159, !PT ;  /* 0x0000009fb09f7209 */ /* 0x000fe40007810000 */
[----:B----4-:R-:W-:Y:S02]  /*10020*/  FSEL R181, R181, -INF , P1 ;  /* 0xff800000b5b57808 */ /* 0x010fe40000800000 */
[----:B------:R-:W-:-:S04]  /*10030*/  FMNMX.FTZ R159, R177, R159, !PT ;  /* 0x0000009fb19f7209 */ /* 0x000fc80007810000 */
[----:B------:R-:W-:-:S05]  /*10040*/  FMNMX.FTZ R168, R181, R159, !PT ;  /* 0x0000009fb5a87209 */ /* 0x000fca0007810000 */
[----:B------:R-:W0:Y:S02]  /*10050*/  SHFL.BFLY PT, R12, R168, 0x2, 0x1f ;  /* 0x0c401f00a80c7f89 */ /* 0x000e2400000e0000 */
[----:B0-----:R-:W-:-:S05]  /*10060*/  FMNMX.FTZ R168, R168, R12, !PT ;  /* 0x0000000ca8a87209 */ /* 0x001fca0007810000 */
[----:B------:R-:W0:Y:S02]  /*10070*/  SHFL.BFLY PT, R12, R168, 0x1, 0x1f ;  /* 0x0c201f00a80c7f89 */ /* 0x000e2400000e0000 */
[----:B0-----:R-:W-:Y:S01]  /*10080*/  FMNMX.FTZ R168, R168, R12, !PT ;  /* 0x0000000ca8a87209 */ /* 0x001fe20007810000 */
[----:B------:R-:W-:-:S03]  /*10090*/  IMAD.MOV R12, RZ, RZ, -R226 ;  /* 0x000000ffff0c7224 */ /* 0x000fc600078e0ae2 */
[C---:B------:R-:W-:Y:S02]  /*100a0*/  FSETP.NEU.FTZ.AND P2, PT, R168.reuse, -INF , PT ;  /* 0xff800000a800780b */ /* 0x040fe40003f5d000 */
[----:B------:R-:W-:Y:S02]  /*100b0*/  ISETP.NE.AND P1, PT, R193, R12, PT ;  /* 0x0000000cc100720c */ /* 0x000fe40003f25270 */
[----:B------:R-:W-:-:S05]  /*100c0*/  FSEL R12, R168, RZ, P2 ;  /* 0x000000ffa80c7208 */ /* 0x000fca0001000000 */
[----:B------:R-:W-:-:S04]  /*100d0*/  FADD.FTZ R21, -R12, R21 ;  /* 0x000000150c157221 */ /* 0x000fc80000010100 */
[-C--:B------:R-:W-:Y:S01]  /*100e0*/  FMUL.FTZ R21, R21, R14.reuse ;  /* 0x0000000e15157220 */ /* 0x080fe20000410000 */
[-CC-:B------:R-:W-:Y:S01]  /*100f0*/  FFMA.FTZ R162, R162, R14.reuse, -R197.reuse ;  /* 0x0000000ea2a27223 */ /* 0x180fe200000108c5 */
[----:B------:R-:W-:-:S04]  /*10100*/  FFMA.FTZ R170, R170, R14, -R197 ;  /* 0x0000000eaaaa7223 */ /* 0x000fc800000108c5 */
[----:B------:R-:W0:Y:S08]  /*10110*/  MUFU.EX2 R21, R21 ;  /* 0x0000001500157308 */ /* 0x000e300000000800 */
[----:B------:R-:W-:Y:S08]  /*10120*/  MUFU.EX2 R159, R162 ;  /* 0x000000a2009f7308 */ /* 0x000ff00000000800 */
[----:B------:R1:W-:Y:S02]  /*10130*/  MUFU.EX2 R162, R170 ;  /* 0x000000aa00a27308 */ /* 0x0003e40000000800 */
[----:B-1----:R-:W-:-:S04]  /*10140*/  @!P1 IMAD R170, R196, 0x40, R194 ;  /* 0x00000040c4aa9824 */ /* 0x002fc800078e02c2 */
[----:B------:R-:W-:-:S05]  /*10150*/  @!P1 IMAD R170, R170, 0x4, R18 ;  /* 0x00000004aaaa9824 */ /* 0x000fca00078e0212 */
[----:B0-----:R-:W-:Y:S04]  /*10160*/  @!P1 STS [R170+0x38400], R21 ;  /* 0x03840015aa009388 */ /* 0x001fe80000000800 */
[----:B------:R0:W-:Y:S02]  /*10170*/  @!P1 STS [R170+0x38420], R174 ;  /* 0x038420aeaa009388 */ /* 0x0001e40000000800 */
[----:B0-----:R-:W-:-:S05]  /*10180*/  FMUL.FTZ R170, R168, R14 ;  /* 0x0000000ea8aa7220 */ /* 0x001fca0000410000 */
[----:B------:R-:W-:-:S05]  /*10190*/  FSEL R170, R170, RZ, P2 ;  /* 0x000000ffaaaa7208 */ /* 0x000fca0001000000 */
[-CC-:B------:R-:W-:Y:S01]  /*101a0*/  FFMA.FTZ R160, R160, R14.reuse, -R170.reuse ;  /* 0x0000000ea0a07223 */ /* 0x180fe200000108aa */
[-CC-:B------:R-:W-:Y:S01]  /*101b0*/  FFMA.FTZ R156, R156, R14.reuse, -R170.reuse ;  /* 0x0000000e9c9c7223 */ /* 0x180fe200000108aa */
[----:B------:R-:W-:-:S04]  /*101c0*/  FFMA.FTZ R152, R152, R14, -R170 ;  /* 0x0000000e98987223 */ /* 0x000fc800000108aa */
[----:B------:R-:W0:Y:S01]  /*101d0*/  MUFU.EX2 R160, R160 ;  /* 0x000000a000a07308 */ /* 0x000e220000000800 */
[-C--:B------:R-:W-:Y:S01]  /*101e0*/  FFMA.FTZ R161, R161, R14.reuse, -R170 ;  /* 0x0000000ea1a17223 */ /* 0x080fe200000108aa */
[-CC-:B------:R-:W-:Y:S01]  /*101f0*/  FFMA.FTZ R163, R163, R14.reuse, -R197.reuse ;  /* 0x0000000ea3a37223 */ /* 0x180fe200000108c5 */
[-CC-:B------:R-:W-:Y:S01]  /*10200*/  FFMA.FTZ R166, R166, R14.reuse, -R197.reuse ;  /* 0x0000000ea6a67223 */ /* 0x180fe200000108c5 */
[-CC-:B------:R-:W-:Y:S01]  /*10210*/  FFMA.FTZ R167, R167, R14.reuse, -R197.reuse ;  /* 0x0000000ea7a77223 */ /* 0x180fe200000108c5 */
[----:B------:R-:W-:-:S03]  /*10220*/  FFMA.FTZ R171, R171, R14, -R197 ;  /* 0x0000000eabab7223 */ /* 0x000fc600000108c5 */
[----:B------:R-:W1:Y:S01]  /*10230*/  MUFU.EX2 R156, R156 ;  /* 0x0000009c009c7308 */ /* 0x000e620000000800 */
[-CC-:B------:R-:W-:Y:S01]  /*10240*/  FFMA.FTZ R175, R175, R14.reuse, -R197.reuse ;  /* 0x0000000eafaf7223 */ /* 0x180fe200000108c5 */
[-CC-:B------:R-:W-:Y:S01]  /*10250*/  FFMA.FTZ R178, R178, R14.reuse, -R197.reuse ;  /* 0x0000000eb2b27223 */ /* 0x180fe200000108c5 */
[-CC-:B------:R-:W-:Y:S01]  /*10260*/  FFMA.FTZ R179, R179, R14.reuse, -R197.reuse ;  /* 0x0000000eb3b37223 */ /* 0x180fe200000108c5 */
[-CC-:B------:R-:W-:Y:S01]  /*10270*/  FFMA.FTZ R182, R182, R14.reuse, -R197.reuse ;  /* 0x0000000eb6b67223 */ /* 0x180fe200000108c5 */
[-C--:B------:R-:W-:Y:S01]  /*10280*/  FFMA.FTZ R183, R183, R14.reuse, -R197 ;  /* 0x0000000eb7b77223 */ /* 0x080fe200000108c5 */
[-CC-:B------:R-:W-:Y:S02]  /*10290*/  FFMA.FTZ R199, R199, R14.reuse, -R170.reuse ;  /* 0x0000000ec7c77223 */ /* 0x180fe400000108aa */
[----:B------:R0:W2:Y:S01]  /*102a0*/  MUFU.EX2 R197, R152 ;  /* 0x0000009800c57308 */ /* 0x0000a20000000800 */
[-CC-:B------:R-:W-:Y:S01]  /*102b0*/  FFMA.FTZ R164, R164, R14.reuse, -R170.reuse ;  /* 0x0000000ea4a47223 */ /* 0x180fe200000108aa */
[----:B------:R-:W-:-:S06]  /*102c0*/  FFMA.FTZ R198, R198, R14, -R170 ;  /* 0x0000000ec6c67223 */ /* 0x000fcc00000108aa */
[----:B------:R-:W4:Y:S01]  /*102d0*/  MUFU.EX2 R161, R161 ;  /* 0x000000a100a17308 */ /* 0x000f220000000800 */
[----:B0-----:R-:W-:Y:S01]  /*102e0*/  FFMA.FTZ R152, R21, R0, R160 ;  /* 0x0000000015987223 */ /* 0x001fe200000100a0 */
[-CC-:B------:R-:W-:Y:S01]  /*102f0*/  FFMA.FTZ R196, R154, R14.reuse, -R170.reuse ;  /* 0x0000000e9ac47223 */ /* 0x180fe200000108aa */
[----:B------:R-:W-:-:S05]  /*10300*/  FFMA.FTZ R154, R172, R14, -R170 ;  /* 0x0000000eac9a7223 */ /* 0x000fca00000108aa */
[----:B------:R-:W0:Y:S01]  /*10310*/  MUFU.EX2 R199, R199 ;  /* 0x000000c700c77308 */ /* 0x000e220000000800 */
[----:B-1----:R-:W-:Y:S01]  /*10320*/  FADD.FTZ R152, R156, R152 ;  /* 0x000000989c987221 */ /* 0x002fe20000010000 */
[----:B------:R-:W-:-:S06]  /*10330*/  FFMA.FTZ R157, R157, R14, -R170 ;  /* 0x0000000e9d9d7223 */ /* 0x000fcc00000108aa */
[----:B------:R-:W1:Y:S01]  /*10340*/  MUFU.EX2 R163, R163 ;  /* 0x000000a300a37308 */ /* 0x000e620000000800 */
[----:B------:R-:W-:-:S07]  /*10350*/  FFMA.FTZ R165, R165, R14, -R170 ;  /* 0x0000000ea5a57223 */ /* 0x000fce00000108aa */
[----:B------:R-:W5:Y:S01]  /*10360*/  MUFU.EX2 R164, R164 ;  /* 0x000000a400a47308 */ /* 0x000f620000000800 */
[-CC-:B------:R-:W-:Y:S01]  /*10370*/  FFMA.FTZ R180, R180, R14.reuse, -R170.reuse ;  /* 0x0000000eb4b47223 */ /* 0x180fe200000108aa */
[-CC-:B------:R-:W-:Y:S01]  /*10380*/  FFMA.FTZ R173, R173, R14.reuse, -R170.reuse ;  /* 0x0000000eadad7223 */ /* 0x180fe200000108aa */
[----:B------:R-:W-:-:S05]  /*10390*/  FFMA.FTZ R176, R176, R14, -R170 ;  /* 0x0000000eb0b07223 */ /* 0x000fca00000108aa */
[----:B------:R-:W-:Y:S01]  /*103a0*/  MUFU.EX2 R172, R196 ;  /* 0x000000c400ac7308 */ /* 0x000fe20000000800 */
[-CC-:B------:R-:W-:Y:S01]  /*103b0*/  FFMA.FTZ R177, R177, R14.reuse, -R170.reuse ;  /* 0x0000000eb1b17223 */ /* 0x180fe200000108aa */
[----:B------:R-:W-:-:S06]  /*103c0*/  FFMA.FTZ R181, R181, R14, -R170 ;  /* 0x0000000eb5b57223 */ /* 0x000fcc00000108aa */
[----:B------:R-:W3:Y:S08]  /*103d0*/  MUFU.EX2 R166, R166 ;  /* 0x000000a600a67308 */ /* 0x000ef00000000800 */
[----:B------:R-:W3:Y:S08]  /*103e0*/  MUFU.EX2 R198, R198 ;  /* 0x000000c600c67308 */ /* 0x000ef00000000800 */
[----:B------:R2:W-:Y:S01]  /*103f0*/  MUFU.EX2 R196, R154 ;  /* 0x0000009a00c47308 */ /* 0x0005e20000000800 */
[----:B------:R-:W-:Y:S01]  /*10400*/  FADD.FTZ R158, R159, R158 ;  /* 0x0000009e9f9e7221 */ /* 0x000fe20000010000 */
[----:B--2---:R-:W-:-:S06]  /*10410*/  FADD.FTZ R154, R197, R152 ;  /* 0x00000098c59a7221 */ /* 0x004fcc0000010000 */
[----:B------:R-:W2:Y:S01]  /*10420*/  MUFU.EX2 R167, R167 ;  /* 0x000000a700a77308 */ /* 0x000ea20000000800 */
[----:B----4-:R-:W-:Y:S01]  /*10430*/  FADD.FTZ R154, R161, R154 ;  /* 0x0000009aa19a7221 */ /* 0x010fe20000010000 */
[----:B------:R-:W-:-:S06]  /*10440*/  F2FP.F16.F32.PACK_AB R152, R156, R160 ;  /* 0x000000a09c98723e */ /* 0x000fcc00000000ff */
[----:B------:R-:W4:Y:S01]  /*10450*/  MUFU.EX2 R200, R157 ;  /* 0x0000009d00c87308 */ /* 0x000f220000000800 */
[----:B0-----:R-:W-:Y:S01]  /*10460*/  FADD.FTZ R156, R199, R154 ;  /* 0x0000009ac79c7221 */ /* 0x001fe20000010000 */
[----:B-1----:R-:W-:-:S06]  /*10470*/  FADD.FTZ R158, R163, R158 ;  /* 0x0000009ea39e7221 */ /* 0x002fcc0000010000 */
[----:B------:R0:W-:Y:S01]  /*10480*/  MUFU.EX2 R12, R171 ;  /* 0x000000ab000c7308 */ /* 0x0001e20000000800 */
[----:B-----5:R-:W-:-:S07]  /*10490*/  FADD.FTZ R156, R164, R156 ;  /* 0x0000009ca49c7221 */ /* 0x020fce0000010000 */
[----:B------:R-:W1:Y:S08]  /*104a0*/  MUFU.EX2 R165, R165 ;  /* 0x000000a500a57308 */ /* 0x000e700000000800 */
[----:B------:R-:W-:Y:S08]  /*104b0*/  MUFU.EX2 R201, R201 ;  /* 0x000000c900c97308 */ /* 0x000ff00000000800 */
[----:B------:R-:W-:Y:S08]  /*104c0*/  MUFU.EX2 R175, R175 ;  /* 0x000000af00af7308 */ /* 0x000ff00000000800 */
[----:B------:R-:W5:Y:S01]  /*104d0*/  MUFU.EX2 R180, R180 ;  /* 0x000000b400b47308 */ /* 0x000f620000000800 */
[----:B---3--:R-:W-:-:S07]  /*104e0*/  FADD.FTZ R158, R166, R158 ;  /* 0x0000009ea69e7221 */ /* 0x008fce0000010000 */
[----:B------:R-:W-:Y:S01]  /*104f0*/  MUFU.EX2 R178, R178 ;  /* 0x000000b200b27308 */ /* 0x000fe20000000800 */
[----:B------:R-:W-:-:S07]  /*10500*/  FADD.FTZ R160, R198, R156 ;  /* 0x0000009cc6a07221 */ /* 0x000fce0000010000 */
[----:B------:R-:W-:Y:S08]  /*10510*/  MUFU.EX2 R179, R179 ;  /* 0x000000b300b37308 */ /* 0x000ff00000000800 */
[----:B------:R-:W-:Y:S08]  /*10520*/  MUFU.EX2 R182, R182 ;  /* 0x000000b600b67308 */ /* 0x000ff00000000800 */
[----:B------:R-:W-:Y:S08]  /*10530*/  MUFU.EX2 R183, R183 ;  /* 0x000000b700b77308 */ /* 0x000ff00000000800 */
[----:B------:R-:W-:Y:S08]  /*10540*/  MUFU.EX2 R173, R173 ;  /* 0x000000ad00ad7308 */ /* 0x000ff00000000800 */
[----:B------:R-:W3:Y:S08]  /*10550*/  MUFU.EX2 R176, R176 ;  /* 0x000000b000b07308 */ /* 0x000ef00000000800 */
[----:B------:R-:W-:Y:S08]  /*10560*/  MUFU.EX2 R177, R177 ;  /* 0x000000b100b17308 */ /* 0x000ff00000000800 */
[----:B------:R-:W3:Y:S01]  /*10570*/  MUFU.EX2 R181, R181 ;  /* 0x000000b500b57308 */ /* 0x000ee20000000800 */
[----:B------:R-:W-:-:S02]  /*10580*/  IMAD R170, R19, 0x1000, R13 ;  /* 0x0000100013aa7824 */ /* 0x000fc400078e020d */
[----:B--2---:R-:W-:Y:S01]  /*10590*/  FADD.FTZ R0, R167, R158 ;  /* 0x0000009ea7007221 */ /* 0x004fe20000010000 */
[----:B0-----:R-:W-:Y:S02]  /*105a0*/  IMAD.MOV.U32 R171, RZ, RZ, 0x40000040 ;  /* 0x40000040ffab7424 */ /* 0x001fe400078e00ff */
[----:B----4-:R-:W-:Y:S01]  /*105b0*/  FADD.FTZ R160, R200, R160 ;  /* 0x000000a0c8a07221 */ /* 0x010fe20000010000 */
[----:B------:R-:W-:Y:S01]  /*105c0*/  F2FP.F16.F32.PACK_AB R157, R163, R159 ;  /* 0x0000009fa39d723e */ /* 0x000fe200000000ff */
[----:B------:R-:W-:Y:S01]  /*105d0*/  FMUL.FTZ R24, R24, R21 ;  /* 0x0000001518187220 */ /* 0x000fe20000410000 */
[----:B------:R-:W-:Y:S01]  /*105e0*/  F2FP.F16.F32.PACK_AB R154, R161, R197 ;  /* 0x000000c5a19a723e */ /* 0x000fe200000000ff */
[----:B------:R-:W-:Y:S01]  /*105f0*/  BAR.SYNC.DEFER_BLOCKING 0xf, 0x100 ;  /* 0x03c4000000007b1d */ /* 0x000fe20000010000 */
        /* <DEDUP_REMOVED lines=63> */
[----:B------:R-:W-:Y:S01]  /*109f0*/  F2FP.F16.F32.PACK_AB R159, R167, R166 ;  /* 0x000000a6a79f723e */ /* 0x000fe200000000ff */
[----:B-1----:R-:W-:Y:S01]  /*10a00*/  FADD.FTZ R21, R165, R160 ;  /* 0x000000a0a5157221 */ /* 0x002fe20000010000 */
[----:B------:R-:W-:Y:S01]  /*10a10*/  F2FP.F16.F32.PACK_AB R156, R164, R199 ;  /* 0x000000c7a49c723e */ /* 0x000fe200000000ff */
[----:B------:R-:W-:Y:S01]  /*10a20*/  FADD.FTZ R0, R162, R0 ;  /* 0x00000000a2007221 */ /* 0x000fe20000010000 */
[----:B------:R-:W-:-:S02]  /*10a30*/  F2FP.F16.F32.PACK_AB R158, R200, R198 ;  /* 0x000000c6c89e723e */ /* 0x000fc400000000ff */
[----:B------:R-:W-:Y:S01]  /*10a40*/  F2FP.F16.F32.PACK_AB R161, R12, R162 ;  /* 0x000000a20ca1723e */ /* 0x000fe200000000ff */
[-C--:B------:R-:W-:Y:S01]  /*10a50*/  FMUL.FTZ R26, R26, R174.reuse ;  /* 0x000000ae1a1a7220 */ /* 0x080fe20000410000 */
[----:B------:R-:W-:Y:S01]  /*10a60*/  R2UR UR6, R170 ;  /* 0x00000000aa0672ca */ /* 0x000fe200000e0000 */
[-C--:B------:R-:W-:Y:S01]  /*10a70*/  FMUL.FTZ R27, R27, R174.reuse ;  /* 0x000000ae1b1b7220 */ /* 0x080fe20000410000 */
[----:B------:R-:W-:Y:S01]  /*10a80*/  R2UR UR7, R171 ;  /* 0x00000000ab0772ca */ /* 0x000fe200000e0000 */
[-C--:B------:R-:W-:Y:S01]  /*10a90*/  FMUL.FTZ R30, R30, R174.reuse ;  /* 0x000000ae1e1e7220 */ /* 0x080fe20000410000 */
[----:B------:R-:W-:Y:S01]  /*10aa0*/  F2FP.F16.F32.PACK_AB R160, R172, R165 ;  /* 0x000000a5aca0723e */ /* 0x000fe200000000ff */
[----:B------:R-:W-:Y:S01]  /*10ab0*/  FMUL.FTZ R31, R31, R174 ;  /* 0x000000ae1f1f7220 */ /* 0x000fe20000410000 */
[----:B-----5:R-:W-:Y:S01]  /*10ac0*/  F2FP.F16.F32.PACK_AB R162, R180, R196 ;  /* 0x000000c4b4a2723e */ /* 0x020fe200000000ff */
[-C--:B------:R-:W-:Y:S01]  /*10ad0*/  FMUL.FTZ R34, R34, R174.reuse ;  /* 0x000000ae22227220 */ /* 0x080fe20000410000 */
[----:B------:R-:W-:Y:S01]  /*10ae0*/  F2FP.F16.F32.PACK_AB R163, R175, R201 ;  /* 0x000000c9afa3723e */ /* 0x000fe200000000ff */
        /* <DEDUP_REMOVED lines=59> */
[----:B---3--:R-:W-:-:S02]  /*10ea0*/  F2FP.F16.F32.PACK_AB R164, R176, R173 ;  /* 0x000000adb0a4723e */ /* 0x008fc400000000ff */
[----:B------:R-:W-:Y:S02]  /*10eb0*/  F2FP.F16.F32.PACK_AB R165, R179, R178 ;  /* 0x000000b2b3a5723e */ /* 0x000fe400000000ff */
[----:B------:R-:W-:Y:S02]  /*10ec0*/  F2FP.F16.F32.PACK_AB R166, R181, R177 ;  /* 0x000000b1b5a6723e */ /* 0x000fe400000000ff */
[----:B------:R-:W-:Y:S01]  /*10ed0*/  F2FP.F16.F32.PACK_AB R167, R183, R182 ;  /* 0x000000b6b7a7723e */ /* 0x000fe200000000ff */
[----:B------:R0:W-:Y:S04]  /*10ee0*/  STSM.16.M88.4 [R227+0x36400], R152 ;  /* 0x03640098e3007844 */ /* 0x0001e80000000200 */
[----:B------:R1:W-:Y:S04]  /*10ef0*/  STSM.16.M88.4 [R203], R156 ;  /* 0x0000009ccb007844 */ /* 0x0003e80000000200 */
[----:B------:R1:W-:Y:S04]  /*10f00*/  STSM.16.M88.4 [R228], R160 ;  /* 0x000000a0e4007844 */ /* 0x0003e80000000200 */
[----:B------:R1:W-:Y:S01]  /*10f10*/  STSM.16.M88.4 [R229], R164 ;  /* 0x000000a4e5007844 */ /* 0x0003e20000000200 */
[----:B------:R-:W-:-:S06]  /*10f20*/  WARPGROUP.ARRIVE ;  /* 0x00000000000079c5 */ /* 0x000fcc0000000000 */
[----:B------:R-:W-:Y:S03]  /*10f30*/  HGMMA.64x256x16.F32 R24, R152, gdesc[UR4].tnspB, R24, gsb0 ;  /* 0x43e0000498187df0 */ /* 0x000fe60008000818 */
[----:B------:R-:W-:Y:S02]  /*10f40*/  WARPGROUP.DEPBAR.LE gsb0, 0x0 ;  /* 0x00008000000079c5 */ /* 0x000fe40000010000 */
[----:B0-----:R-:W-:Y:S02]  /*10f50*/  VIADD R152, R170, 0x80 ;  /* 0x00000080aa987836 */ /* 0x001fe40000000000 */
[----:B------:R-:W-:-:S03]  /*10f60*/  IMAD.MOV.U32 R153, RZ, RZ, 0x40000040 ;  /* 0x40000040ff997424 */ /* 0x000fc600078e00ff */
[----:B------:R-:W-:Y:S02]  /*10f70*/  R2UR UR6, R152 ;  /* 0x00000000980672ca */ /* 0x000fe400000e0000 */
[----:B------:R-:W-:Y:S01]  /*10f80*/  R2UR UR7, R153 ;  /* 0x00000000990772ca */ /* 0x000fe200000e0000 */
[----:B------:R-:W-:-:S15]  /*10f90*/  WARPGROUP.ARRIVE ;  /* 0x00000000000079c5 */ /* 0x000fde0000000000 */
[----:B------:R-:W-:Y:S01]  /*10fa0*/  HGMMA.64x256x16.F32 R24, R156, gdesc[UR4].tnspB, R24, gsb0 ;  /* 0x43e000049c187df0 */ /* 0x000fe20008000818 */
[----:B------:R-:W-:Y:S02]  /*10fb0*/  VIADD R152, R170, 0x100 ;  /* 0x00000100aa987836 */ /* 0x000fe40000000000 */
[----:B------:R-:W-:-:S03]  /*10fc0*/  IMAD.MOV.U32 R153, RZ, RZ, 0x40000040 ;  /* 0x40000040ff997424 */ /* 0x000fc600078e00ff */
[----:B------:R-:W-:Y:S02]  /*10fd0*/  R2UR UR6, R152 ;  /* 0x00000000980672ca */ /* 0x000fe400000e0000 */
[----:B------:R-:W-:Y:S01]  /*10fe0*/  R2UR UR7, R153 ;  /* 0x00000000990772ca */ /* 0x000fe200000e0000 */
[----:B------:R-:W-:Y:S02]  /*10ff0*/  VIADD R170, R170, 0x180 ;  /* 0x00000180aaaa7836 */ /* 0x000fe40000000000 */
[----:B------:R-:W-:Y:S01]  /*11000*/  IMAD.MOV.U32 R171, RZ, RZ, 0x40000040 ;  /* 0x40000040ffab7424 */ /* 0x000fe200078e00ff */
[----:B------:R-:W-:Y:S02]  /*11010*/  WARPGROUP.DEPBAR.LE gsb0, 0x0 ;  /* 0x00008000000079c5 */ /* 0x000fe40000010000 */
[----:B------:R-:W-:-:S14]  /*11020*/  WARPGROUP.ARRIVE ;  /* 0x00000000000079c5 */ /* 0x000fdc0000000000 */
[----:B------:R-:W-:Y:S01]  /*11030*/  HGMMA.64x256x16.F32 R24, R160, gdesc[UR4].tnspB, R24, gsb0 ;  /* 0x43e00004a0187df0 */ /* 0x000fe20008000818 */
[----:B------:R-:W-:Y:S02]  /*11040*/  R2UR UR6, R170 ;  /* 0x00000000aa0672ca */ /* 0x000fe400000e0000 */
[----:B------:R-:W-:Y:S01]  /*11050*/  R2UR UR7, R171 ;  /* 0x00000000ab0772ca */ /* 0x000fe200000e0000 */
        /* <DEDUP_REMOVED lines=28> */
.L_x_8711:
[C---:B------:R-:W-:Y:S01]  /*11220*/  ISETP.GT.AND P1, PT, R15.reuse, R212, PT ;  /* 0x000000d40f00720c */ /* 0x040fe20003f24270 */
[----:B------:R-:W-:Y:S01]  /*11230*/  VIADD R15, R15, 0xffffffff ;  /* 0xffffffff0f0f7836 */ /* 0x000fe20000000000 */
[----:B------:R-:W-:Y:S01]  /*11240*/  IADD3 R20, R20, 0x38860, RZ ;  /* 0x0003886014147810 */ /* 0x000fe20007ffe0ff */
[----:B------:R-:W-:Y:S02]  /*11250*/  IMAD.MOV.U32 R197, RZ, RZ, R169 ;  /* 0x000000ffffc57224 */ /* 0x000fe400078e00a9 */
[----:B------:R-:W-:Y:S01]  /*11260*/  IMAD.MOV.U32 R21, RZ, RZ, R168 ;  /* 0x000000ffff157224 */ /* 0x000fe200078e00a8 */
[----:B------:R-:W-:Y:S01]  /*11270*/  PRMT R20, R187, 0x654, R20 ;  /* 0x00000654bb147816 */ /* 0x000fe20000000014 */
[----:B------:R-:W-:-:S03]  /*11280*/  IMAD.MOV.U32 R196, RZ, RZ, R19 ;  /* 0x000000ffffc47224 */ /* 0x000fc600078e0013 */
[----:B------:R0:W-:Y:S03]  /*11290*/  SYNCS.ARRIVE.TRANS64.RED.A1T0 RZ, [R20+URZ], RZ ;  /* 0x000000ff14ff79a7 */ /* 0x0001e6000810043f */
[----:B------:R-:W-:Y:S05]  /*112a0*/  @P1 BRA `(.L_x_8712) ;  /* 0xffffffc400101947 */ /* 0x000fea000383ffff */
[----:B------:R-:W-:Y:S05]  /*112b0*/  BSYNC B0 ;  /* 0x0000000000007941 */ /* 0x000fea0003800000 */
.L_x_8699:
[----:B------:R-:W-:Y:S05]  /*112c0*/  BSYNC B1 ;  /* 0x0000000000017941 */ /* 0x000fea0003800000 */
.L_x_8698:
[----:B------:R-:W-:Y:S01]  /*112d0*/  ISETP.GE.AND P1, PT, R15, RZ, PT ;  /* 0x000000ff0f00720c */ /* 0x000fe20003f26270 */
[----:B------:R-:W-:-:S12]  /*112e0*/  BSSY B0, `(.L_x_8713) ;  /* 0x000036d000007945 */ /* 0x000fd80003800000 */
[----:B------:R-:W-:Y:S05]  /*112f0*/  @!P1 BRA `(.L_x_8714) ;  /* 0x0000003400ac9947 */ /* 0x000fea0003800000 */
[----:B------:R-:W-:Y:S02]  /*11300*/  IMAD.MOV.U32 R21, RZ, RZ, R169 ;  /* 0x000000ffff157224 */ /* 0x000fe400078e00a9 */
[----:B------:R-:W-:Y:S02]  /*11310*/  IMAD.MOV.U32 R197, RZ, RZ, R168 ;  /* 0x000000ffffc57224 */ /* 0x000fe400078e00a8 */
[----:B------:R-:W-:-:S07]  /*11320*/  IMAD.MOV.U32 R196, RZ, RZ, R19 ;  /* 0x000000ffffc47224 */ /* 0x000fce00078e0013 */
.L_x_8727:
[----:B------:R-:W-:-:S05]  /*11330*/  VIADD R19, R196, 0x1 ;  /* 0x00000001c4137836 */ /* 0x000fca0000000000 */
[----:B------:R-:W-:-:S04]  /*11340*/  ISETP.NE.AND P1, PT, R19, 0x2, PT ;  /* 0x000000021300780c */ /* 0x000fc80003f25270 */
[----:B------:R-:W-:Y:S02]  /*11350*/  SEL R14, RZ, 0x1, P1 ;  /* 0x00000001ff0e7807 */ /* 0x000fe40000800000 */
[----:B------:R-:W-:Y:S02]  /*11360*/  SEL R19, R19, RZ, P1 ;  /* 0x000000ff13137207 */ /* 0x000fe40000800000 */
[----:B------:R-:W-:Y:S01]  /*11370*/  LOP3.LUT R23, R23, R14, RZ, 0x3c, !PT ;  /* 0x0000000e17177212 */ /* 0x000fe200078e3cff */
[----:B-1----:R-:W-:Y:S06]  /*11380*/  @!P0 BRA `(.L_x_8715) ;  /* 0x0000000000048947 */ /* 0x002fec0003800000 */
[----:B------:R-:W-:Y:S01]  /*11390*/  BPT.TRAP 0x1 ;  /* 0x000000040000795c */ /* 0x000fe20000300000 */
.L_x_8715:
[----:B0-----:R-:W-:Y:S01]  /*113a0*/  IMAD R20, R19, 0x8, R18 ;  /* 0x0000000813147824 */ /* 0x001fe200078e0212 */
[----:B------:R-:W-:-:S04]  /*113b0*/  SHF.L.U32 R14, R23, 0x1f, RZ ;  /* 0x0000001f170e7819 */ /* 0x000fc800000006ff */
[----:B------:R0:W1:Y:S01]  /*113c0*/  SYNCS.PHASECHK.TRANS64.TRYWAIT P1, [R20+URZ+0x38830], R14 ;  /* 0x0388300e140075a7 */ /* 0x000062000802017f */
[----:B------:R-:W-:Y:S05]  /*113d0*/  @!P0 BRA `(.L_x_8716) ;  /* 0x0000000000048947 */ /* 0x000fea0003800000 */
[----:B------:R-:W-:Y:S01]  /*113e0*/  BPT.TRAP 0x1 ;  /* 0x000000040000795c */ /* 0x000fe20000300000 */
.L_x_8716:
[----:B------:R-:W-:Y:S01]  /*113f0*/  BSSY B1, `(.L_x_8717) ;  /* 0x0000006000017945 */ /* 0x000fe20003800000 */
[----:B------:R-:W-:Y:S02]  /*11400*/  IMAD R156, R19, 0x200, R206 ;  /* 0x00000200139c7824 */ /* 0x000fe400078e02ce */
[----:B------:R-:W-:Y:S01]  /*11410*/  IMAD.MOV.U32 R157, RZ, RZ, 0x40000040 ;  /* 0x40000040ff9d7424 */ /* 0x000fe200078e00ff */
[----:B-1----:R-:W-:Y:S06]  /*11420*/  @P1 BRA `(.L_x_8718) ;  /* 0x0000000000081947 */ /* 0x002fec0003800000 */
[----:B------:R-:W1:Y:S02]  /*11430*/  SYNCS.PHASECHK.TRANS64.TRYWAIT P1, [R20+URZ+0x38830], R14 ;  /* 0x0388300e140075a7 */ /* 0x000e64000802017f */
[----:B-1----:R-:W-:Y:S05]  /*11440*/  @!P1 BRA `(.L_x_8719) ;  /* 0x0000010800289947 */ /* 0x002fea0003800000 */
.L_x_8718:
[----:B------:R-:W-:Y:S05]  /*11450*/  BSYNC B1 ;  /* 0x0000000000017941 */ /* 0x000fea0003800000 */
.L_x_8717:
        /* <DEDUP_REMOVED lines=36> */
.L_x_8720:
[----:B------:R2:W3:Y:S01]  /*116a0*/  SYNCS.PHASECHK.TRANS64.TRYWAIT P1, [R20+URZ+0x38850], R14 ;  /* 0x0388500e140075a7 */ /* 0x0004e2000802017f */
[----:B------:R-:W-:Y:S05]  /*116b0*/  @!P0 BRA `(.L_x_8721) ;  /* 0x0000000000048947 */ /* 0x000fea0003800000 */
[----:B------:R-:W-:Y:S01]  /*116c0*/  BPT.TRAP 0x1 ;  /* 0x000000040000795c */ /* 0x000fe20000300000 */
.L_x_8721:
[----:B------:R-:W-:Y:S04]  /*116d0*/  BSSY B1, `(.L_x_8722) ;  /* 0x0000004000017945 */ /* 0x000fe80003800000 */
[----:B---3--:R-:W-:Y:S05]  /*116e0*/  @P1 BRA `(.L_x_8723) ;  /* 0x0000000000081947 */ /* 0x008fea0003800000 */
[----:B------:R-:W3:Y:S02]  /*116f0*/  SYNCS.PHASECHK.TRANS64.TRYWAIT P1, [R20+URZ+0x38850], R14 ;  /* 0x0388500e140075a7 */ /* 0x000ee4000802017f */
[----:B---3--:R-:W-:Y:S05]  /*11700*/  @!P1 BRA `(.L_x_8724) ;  /* 0x00000104008c9947 */ /* 0x008fea0003800000 */
.L_x_8723:
[----:B------:R-:W-:Y:S05]  /*11710*/  BSYNC B1 ;  /* 0x0000000000017941 */ /* 0x000fea0003800000 */
.L_x_8722:
[----:B------:R-:W-:Y:S01]  /*11720*/  IMAD.MOV.U32 R199, RZ, RZ, 0x40000040 ;  /* 0x40000040ffc77424 */ /* 0x000fe200078e00ff */
[----:B------:R-:W-:Y:S01]  /*11730*/  LEA R198, R19, R207, 0xc ;  /* 0x000000cf13c67211 */ /* 0x000fe200078e60ff */
[----:B------:R-:W-:Y:S01]  /*11740*/  WARPGROUP.ARRIVE ;  /* 0x00000000000079c5 */ /* 0x000fe20000000000 */
[C---:B------:R-:W-:Y:S01]  /*11750*/  R2UR UR4, R2.reuse ;  /* 0x00000000020472ca */ /* 0x040fe200000e0000 */
[----:B------:R-:W-:Y:S01]  /*11760*/  VIADD R200, R2, 0x2 ;  /* 0x0000000202c87836 */ /* 0x000fe20000000000 */
[----:B------:R-:W-:Y:S01]  /*11770*/  R2UR UR6, R198 ;  /* 0x00000000c60672ca */ /* 0x000fe200000e0000 */
[----:B------:R-:W-:Y:S01]  /*11780*/  IMAD.MOV.U32 R201, RZ, RZ, 0x40000040 ;  /* 0x40000040ffc97424 */ /* 0x000fe200078e00ff */
[----:B------:R-:W-:Y:S01]  /*11790*/  R2UR UR7, R199 ;  /* 0x00000000c70772ca */ /* 0x000fe200000e0000 */
[----:B------:R-:W4:Y:S01]  /*117a0*/  S2R R202, SR_TID.X ;  /* 0x0000000000ca7919 */ /* 0x000f220000002100 */
[----:B------:R-:W-:Y:S01]  /*117b0*/  R2UR UR5, R3 ;  /* 0x00000000030572ca */ /* 0x000fe200000e0000 */
[----:B------:R-:W-:-:S02]  /*117c0*/  VIADD R203, R2, 0x800 ;  /* 0x0000080002cb7836 */ /* 0x000fc40000000000 */
[----:B------:R-:W-:-:S10]  /*117d0*/  IMAD.MOV.U32 R205, RZ, RZ, 0x40000040 ;  /* 0x40000040ffcd7424 */ /* 0x000fd400078e00ff */
        /* <DEDUP_REMOVED lines=221> */
[----:B------:R-:W-:Y:S02]  /*125b0*/  VIADD R203, R198, 0xa00 ;  /* 0x00000a00c6cb7836 */ /* 0x000fe40000000000 */
[----:B------:R-:W-:Y:S01]  /*125c0*/  IMAD.IADD R200, R202, 0x1, R204 ;  /* 0x00000001cac87824 */ /* 0x000fe200078e02cc */
[----:B------:R-:W-:-:S02]  /*125d0*/  WARPGROUP.DEPBAR.LE gsb0, 0x0 ;  /* 0x00008000000079c5 */ /* 0x000fc40000010000 */
[----:B------:R-:W-:-:S07]  /*125e0*/  WARPGROUP.ARRIVE ;  /* 0x00000000000079c5 */ /* 0x000fce0000000000 */
        /* <DEDUP_REMOVED lines=101> */
[----:B------:R-:W-:-:S02]  /*12c40*/  IMAD.IADD R200, R204, 0x1, R202 ;  /* 0x00000001ccc87824 */ /* 0x000fc400078e02ca */
        /* <DEDUP_REMOVED lines=16> */
[----:B------:R-:W-:Y:S01]  /*12d50*/  IMAD.IADD R202, R14, 0x1, R202 ;  /* 0x000000010eca7824 */ /* 0x000fe200078e02ca */
[----:B------:R-:W-:Y:S01]  /*12d60*/  MOV R201, 0x40000040 ;  /* 0x4000004000c97802 */ /* 0x000fe20000000f00 */
[----:B------:R-:W-:Y:S01]  /*12d70*/  IMAD.MOV.U32 R199, RZ, RZ, 0x40 ;  /* 0x00000040ffc77424 */ /* 0x000fe200078e00ff */
[----:B------:R-:W-:Y:S01]  /*12d80*/  R2UR UR6, R200 ;  /* 0x00000000c80672ca */ /* 0x000fe200000e0000 */
[----:B------:R-:W-:Y:S01]  /*12d90*/  IMAD.IADD R200, R203, 0x1, R14 ;  /* 0x00000001cbc87824 */ /* 0x000fe200078e020e */
[----:B------:R-:W-:Y:S01]  /*12da0*/  R2UR UR7, R201 ;  /* 0x00000000c90772ca */ /* 0x000fe200000e0000 */
[----:B------:R-:W-:Y:S01]  /*12db0*/  IMAD.MOV.U32 R201, RZ, RZ, 0x40000040 ;  /* 0x40000040ffc97424 */ /* 0x000fe200078e00ff */
[----:B------:R-:W-:Y:S01]  /*12dc0*/  SEL R199, R199, 0x3e, P1 ;  /* 0x0000003ec7c77807 */ /* 0x000fe20000800000 */
[----:B------:R-:W-:-:S02]  /*12dd0*/  IMAD.MOV.U32 R203, RZ, RZ, 0x40000040 ;  /* 0x40000040ffcb7424 */ /* 0x000fc400078e00ff */
[----:B------:R-:W-:Y:S01]  /*12de0*/  IMAD.MOV.U32 R14, RZ, RZ, 0x1000 ;  /* 0x00001000ff0e7424 */ /* 0x000fe200078e00ff */
[----:B------:R-:W-:-:S04]  /*12df0*/  LOP3.LUT R199, R199, 0x6, RZ, 0xc0, !PT ;  /* 0x00000006c7c77812 */ /* 0x000fc800078ec0ff */
        /* <DEDUP_REMOVED lines=26> */
.L_x_8725:
[----:B------:R-:W-:Y:S01]  /*12fa0*/  FMUL.FTZ R152, R152, UR38 ;  /* 0x0000002698987c20 */ /* 0x000fe20008410000 */
[----:B------:R-:W-:Y:S01]  /*12fb0*/  FMUL.FTZ R153, R153, UR38 ;  /* 0x0000002699997c20 */ /* 0x000fe20008410000 */
[----:B------:R-:W-:Y:S01]  /*12fc0*/  FMUL.FTZ R156, R156, UR38 ;  /* 0x000000269c9c7c20 */ /* 0x000fe20008410000 */
[----:B------:R-:W2:Y:S01]  /*12fd0*/  LDL R211, [R1] ;  /* 0x0000000001d37983 */ /* 0x000ea20000100800 */
        /* <DEDUP_REMOVED lines=21> */
[----:B------:R-:W-:-:S05]  /*13130*/  FMUL.FTZ R162, R162, UR38 ;  /* 0x00000026a2a27c20 */ /* 0x000fca0008410000 */
[----:B------:R-:W0:Y:S01]  /*13140*/  MUFU.TANH R157, R157 ;  /* 0x0000009d009d7308 */ /* 0x000e220000002400 */
[----:B-1----:R-:W-:-:S07]  /*13150*/  FMNMX.FTZ R14, R153, R14, !PT ;  /* 0x0000000e990e7209 */ /* 0x002fce0007810000 */
[----:B------:R-:W1:Y:S01]  /*13160*/  MUFU.TANH R160, R160 ;  /* 0x000000a000a07308 */ /* 0x000e620000002400 */
[----:B---3--:R-:W-:-:S07]  /*13170*/  FMNMX.FTZ R14, R156, R14, !PT ;  /* 0x0000000e9c0e7209 */ /* 0x008fce0007810000 */
[----:B------:R-:W3:Y:S01]  /*13180*/  MUFU.TANH R161, R161 ;  /* 0x000000a100a17308 */ /* 0x000ee20000002400 */
[----:B0-----:R-:W-:-:S07]  /*13190*/  FMNMX.FTZ R14, R157, R14, !PT ;  /* 0x0000000e9d0e7209 */ /* 0x001fce0007810000 */
        /* <DEDUP_REMOVED lines=20> */
[----:B------:R-:W-:Y:S01]  /*132e0*/  MUFU.TANH R154, R154 ;  /* 0x0000009a009a7308 */ /* 0x000fe20000002400 */
[----:B---3--:R-:W-:-:S07]  /*132f0*/  FMNMX.FTZ R14, R180, R14, !PT ;  /* 0x0000000eb40e7209 */ /* 0x008fce0007810000 */
        /* <DEDUP_REMOVED lines=25> */
[-CC-:B0-----:R-:W-:Y:S01]  /*13490*/  FFMA.FTZ R200, R169, R14.reuse, -R197.reuse ;  /* 0x0000000ea9c87223 */ /* 0x181fe200000108c5 */
[-CC-:B------:R-:W-:Y:S01]  /*134a0*/  FFMA.FTZ R173, R173, R14.reuse, -R197.reuse ;  /* 0x0000000eadad7223 */ /* 0x180fe200000108c5 */
[-CC-:B------:R-:W-:Y:S01]  /*134b0*/  FFMA.FTZ R176, R176, R14.reuse, -R197.reuse ;  /* 0x0000000eb0b07223 */ /* 0x180fe200000108c5 */
[-CC-:B------:R-:W-:Y:S01]  /*134c0*/  FFMA.FTZ R177, R177, R14.reuse, -R197.reuse ;  /* 0x0000000eb1b17223 */ /* 0x180fe200000108c5 */
[-CC-:B------:R-:W-:Y:S01]  /*134d0*/  FFMA.FTZ R180, R180, R14.reuse, -R197.reuse ;  /* 0x0000000eb4b47223 */ /* 0x180fe200000108c5 */
[----:B------:R-:W-:-:S02]  /*134e0*/  FFMA.FTZ R181, R181, R14, -R197 ;  /* 0x0000000eb5b57223 */ /* 0x000fc400000108c5 */
[----:B------:R0:W4:Y:S01]  /*134f0*/  MUFU.EX2 R169, R153 ;  /* 0x0000009900a97308 */ /* 0x0001220000000800 */
[-C--:B-1----:R-:W-:Y:S01]  /*13500*/  FMUL.FTZ R24, R24, R157.reuse ;  /* 0x0000009d18187220 */ /* 0x082fe20000410000 */
[-C--:B------:R-:W-:Y:S01]  /*13510*/  FMUL.FTZ R25, R25, R157.reuse ;  /* 0x0000009d19197220 */ /* 0x080fe20000410000 */
[-C--:B------:R-:W-:Y:S01]  /*13520*/  FMUL.FTZ R28, R28, R157.reuse ;  /* 0x0000009d1c1c7220 */ /* 0x080fe20000410000 */
[-C--:B------:R-:W-:Y:S01]  /*13530*/  FMUL.FTZ R29, R29, R157.reuse ;  /* 0x0000009d1d1d7220 */ /* 0x080fe20000410000 */
[-C--:B------:R-:W-:Y:S01]  /*13540*/  FMUL.FTZ R32, R32, R157.reuse ;  /* 0x0000009d20207220 */ /* 0x080fe20000410000 */
[-C--:B------:R-:W-:Y:S01]  /*13550*/  FMUL.FTZ R33, R33, R157.reuse ;  /* 0x0000009d21217220 */ /* 0x080fe20000410000 */
[----:B------:R-:W-:Y:S01]  /*13560*/  FMUL.FTZ R36, R36, R157 ;  /* 0x0000009d24247220 */ /* 0x000fe20000410000 */
[----:B------:R-:W1:Y:S01]  /*13570*/  MUFU.EX2 R156, R156 ;  /* 0x0000009c009c7308 */ /* 0x000e620000000800 */
[----:B---3--:R-:W-:Y:S01]  /*13580*/  FFMA.FTZ R0, R157, R0, R152 ;  /* 0x000000009d007223 */ /* 0x008fe20000010098 */
[----:B0-----:R-:W-:Y:S01]  /*13590*/  FMUL.FTZ R153, R163, UR38 ;  /* 0x00000026a3997c20 */ /* 0x001fe20008410000 */
[----:B------:R-:W-:Y:S01]  /*135a0*/  FMUL.FTZ R163, R166, UR38 ;  /* 0x00000026a6a37c20 */ /* 0x000fe20008410000 */
[----:B------:R-:W-:Y:S01]  /*135b0*/  FMUL.FTZ R166, R167, UR38 ;  /* 0x00000026a7a67c20 */ /* 0x000fe20008410000 */
[----:B------:R-:W-:Y:S01]  /*135c0*/  FMUL.FTZ R167, R170, UR38 ;  /* 0x00000026aaa77c20 */ /* 0x000fe20008410000 */
[----:B------:R-:W-:Y:S01]  /*135d0*/  FMUL.FTZ R170, R171, UR38 ;  /* 0x00000026abaa7c20 */ /* 0x000fe20008410000 */
[----:B------:R-:W-:Y:S01]  /*135e0*/  FMUL.FTZ R171, R174, UR38 ;  /* 0x00000026aeab7c20 */ /* 0x000fe20008410000 */
[----:B------:R-:W0:Y:S01]  /*135f0*/  MUFU.TANH R153, R153 ;  /* 0x0000009900997308 */ /* 0x000e220000002400 */
[C---:B----4-:R-:W-:Y:S01]  /*13600*/  FADD.FTZ R0, R169.reuse, R0 ;  /* 0x00000000a9007221 */ /* 0x050fe20000010000 */
        /* <DEDUP_REMOVED lines=8> */
[----:B------:R-:W3:Y:S01]  /*13690*/  MUFU.TANH R163, R163 ;  /* 0x000000a300a37308 */ /* 0x000ee20000002400 */
[----:B------:R-:W-:Y:S01]  /*136a0*/  FMUL.FTZ R182, R183, UR38 ;  /* 0x00000026b7b67c20 */ /* 0x000fe20008410000 */
[----:B-1----:R-:W-:Y:S01]  /*136b0*/  FADD.FTZ R0, R156, R0 ;  /* 0x000000009c007221 */ /* 0x002fe20000010000 */
        /* <DEDUP_REMOVED lines=13> */
[----:B-1----:R-:W-:Y:S01]  /*13790*/  FMNMX.FTZ R169, R154, R21, !PT ;  /* 0x000000159aa97209 */ /* 0x002fe20007810000 */
[----:B------:R-:W1:Y:S01]  /*137a0*/  MUFU.TANH R167, R167 ;  /* 0x000000a700a77308 */ /* 0x000e620000002400 */
[-C--:B------:R-:W-:Y:S01]  /*137b0*/  FMUL.FTZ R57, R57, R157.reuse ;  /* 0x0000009d39397220 */ /* 0x080fe20000410000 */
[----:B------:R-:W-:Y:S01]  /*137c0*/  FMUL.FTZ R60, R60, R157 ;  /* 0x0000009d3c3c7220 */ /* 0x000fe20000410000 */
[----:B------:R-:W-:Y:S01]  /*137d0*/  FMNMX.FTZ R169, R155, R169, !PT ;  /* 0x000000a99ba97209 */ /* 0x000fe20007810000 */
[-C--:B------:R-:W-:Y:S01]  /*137e0*/  FMUL.FTZ R61, R61, R157.reuse ;  /* 0x0000009d3d3d7220 */ /* 0x080fe20000410000 */
[-C--:B------:R-:W-:Y:S01]  /*137f0*/  FMUL.FTZ R64, R64, R157.reuse ;  /* 0x0000009d40407220 */ /* 0x080fe20000410000 */
[----:B------:R-:W-:Y:S01]  /*13800*/  FMUL.FTZ R65, R65, R157 ;  /* 0x0000009d41417220 */ /* 0x000fe20000410000 */
[----:B------:R-:W-:Y:S01]  /*13810*/  FMNMX.FTZ R169, R158, R169, !PT ;  /* 0x000000a99ea97209 */ /* 0x000fe20007810000 */
[----:B------:R-:W5:Y:S01]  /*13820*/  MUFU.TANH R170, R170 ;  /* 0x000000aa00aa7308 */ /* 0x000f620000002400 */
[-C--:B------:R-:W-:Y:S01]  /*13830*/  FMUL.FTZ R68, R68, R157.reuse ;  /* 0x0000009d44447220 */ /* 0x080fe20000410000 */
[----:B------:R-:W-:Y:S01]  /*13840*/  FMUL.FTZ R69, R69, R157 ;  /* 0x0000009d45457220 */ /* 0x000fe20000410000 */
[----:B------:R-:W-:Y:S01]  /*13850*/  FMNMX.FTZ R169, R159, R169, !PT ;  /* 0x000000a99fa97209 */ /* 0x000fe20007810000 */
[-C--:B------:R-:W-:Y:S01]  /*13860*/  FMUL.FTZ R72, R72, R157.reuse ;  /* 0x0000009d48487220 */ /* 0x080fe20000410000 */
[-C--:B------:R-:W-:Y:S01]  /*13870*/  FMUL.FTZ R73, R73, R157.reuse ;  /* 0x0000009d49497220 */ /* 0x080fe20000410000 */
[----:B------:R-:W-:Y:S01]  /*13880*/  FMUL.FTZ R76, R76, R157 ;  /* 0x0000009d4c4c7220 */ /* 0x000fe20000410000 */
[----:B------:R-:W-:Y:S01]  /*13890*/  FMNMX.FTZ R169, R162, R169, !PT ;  /* 0x000000a9a2a97209 */ /* 0x000fe20007810000 */
[----:B------:R-:W2:Y:S01]  /*138a0*/  MUFU.TANH R171, R171 ;  /* 0x000000ab00ab7308 */ /* 0x000ea20000002400 */
[-C--:B------:R-:W-:Y:S01]  /*138b0*/  FMUL.FTZ R77, R77, R157.reuse ;  /* 0x0000009d4d4d7220 */ /* 0x080fe20000410000 */
[----:B------:R-:W-:Y:S01]  /*138c0*/  FMUL.FTZ R80, R80, R157 ;  /* 0x0000009d50507220 */ /* 0x000fe20000410000 */
[----:B0-----:R-:W-:Y:S01]  /*138d0*/  FMNMX.FTZ R169, R153, R169, !PT ;  /* 0x000000a999a97209 */ /* 0x001fe20007810000 */
[-C--:B------:R-:W-:Y:S01]  /*138e0*/  FMUL.FTZ R81, R81, R157.reuse ;  /* 0x0000009d51517220 */ /* 0x080fe20000410000 */
[-C--:B------:R-:W-:Y:S01]  /*138f0*/  FMUL.FTZ R84, R84, R157.reuse ;  /* 0x0000009d54547220 */ /* 0x080fe20000410000 */
[----:B------:R-:W-:Y:S01]  /*13900*/  FMUL.FTZ R85, R85, R157 ;  /* 0x0000009d55557220 */ /* 0x000fe20000410000 */
[----:B---3--:R-:W-:Y:S01]  /*13910*/  FMNMX.FTZ R169, R163, R169, !PT ;  /* 0x000000a9a3a97209 */ /* 0x008fe20007810000 */
[----:B------:R-:W0:Y:S01]  /*13920*/  MUFU.TANH R174, R174 ;  /* 0x000000ae00ae7308 */ /* 0x000e220000002400 */
[-C--:B------:R-:W-:Y:S01]  /*13930*/  FMUL.FTZ R88, R88, R157.reuse ;  /* 0x0000009d58587220 */ /* 0x080fe20000410000 */
[----:B------:R-:W-:Y:S01]  /*13940*/  FMUL.FTZ R89, R89, R157 ;  /* 0x0000009d59597220 */ /* 0x000fe20000410000 */
[----:B----4-:R-:W-:Y:S01]  /*13950*/  FMNMX.FTZ R169, R166, R169, !PT ;  /* 0x000000a9a6a97209 */ /* 0x010fe20007810000 */
[-C--:B------:R-:W-:Y:S01]  /*13960*/  FMUL.FTZ R92, R92, R157.reuse ;  /* 0x0000009d5c5c7220 */ /* 0x080fe20000410000 */
[-C--:B------:R-:W-:Y:S01]  /*13970*/  FMUL.FTZ R93, R93, R157.reuse ;  /* 0x0000009d5d5d7220 */ /* 0x080fe20000410000 */
[----:B------:R-:W-:Y:S01]  /*13980*/  FMUL.FTZ R96, R96, R157 ;  /* 0x0000009d60607220 */ /* 0x000fe20000410000 */
[----:B-1----:R-:W-:Y:S01]  /*13990*/  FMNMX.FTZ R169, R167, R169, !PT ;  /* 0x000000a9a7a97209 */ /* 0x002fe20007810000 */
[----:B------:R-:W1:Y:S01]  /*139a0*/  MUFU.TANH R175, R175 ;  /* 0x000000af00af7308 */ /* 0x000e620000002400 */
[-C--:B------:R-:W-:Y:S01]  /*139b0*/  FMUL.FTZ R97, R97, R157.reuse ;  /* 0x0000009d61617220 */ /* 0x080fe20000410000 */
[----:B------:R-:W-:Y:S01]  /*139c0*/  FMUL.FTZ R100, R100, R157 ;  /* 0x0000009d64647220 */ /* 0x000fe20000410000 */
[----:B-----5:R-:W-:Y:S01]  /*139d0*/  FMNMX.FTZ R169, R170, R169, !PT ;  /* 0x000000a9aaa97209 */ /* 0x020fe20007810000 */
[-C--:B------:R-:W-:Y:S01]  /*139e0*/  FMUL.FTZ R101, R101, R157.reuse ;  /* 0x0000009d65657220 */ /* 0x080fe20000410000 */
[-C--:B------:R-:W-:Y:S01]  /*139f0*/  FMUL.FTZ R104, R104, R157.reuse ;  /* 0x0000009d68687220 */ /* 0x080fe20000410000 */
[----:B------:R-:W-:Y:S01]  /*13a00*/  FMUL.FTZ R105, R105, R157 ;  /* 0x0000009d69697220 */ /* 0x000fe20000410000 */
[----:B--2---:R-:W-:Y:S01]  /*13a10*/  FMNMX.FTZ R169, R171, R169, !PT ;  /* 0x000000a9aba97209 */ /* 0x004fe20007810000 */
[----:B------:R-:W2:Y:S01]  /*13a20*/  MUFU.TANH R178, R178 ;  /* 0x000000b200b27308 */ /* 0x000ea20000002400 */
[-C--:B------:R-:W-:Y:S01]  /*13a30*/  FMUL.FTZ R108, R108, R157.reuse ;  /* 0x0000009d6c6c7220 */ /* 0x080fe20000410000 */
[----:B------:R-:W-:Y:S01]  /*13a40*/  FMUL.FTZ R109, R109, R157 ;  /* 0x0000009d6d6d7220 */ /* 0x000fe20000410000 */
[----:B0-----:R-:W-:Y:S01]  /*13a50*/  FMNMX.FTZ R169, R174, R169, !PT ;  /* 0x000000a9aea97209 */ /* 0x001fe20007810000 */
[-C--:B------:R-:W-:Y:S01]  /*13a60*/  FMUL.FTZ R112, R112, R157.reuse ;  /* 0x0000009d70707220 */ /* 0x080fe20000410000 */
[-C--:B------:R-:W-:Y:S01]  /*13a70*/  FMUL.FTZ R113, R113, R157.reuse ;  /* 0x0000009d71717220 */ /* 0x080fe20000410000 */
[-C--:B------:R-:W-:Y:S01]  /*13a80*/  FMUL.FTZ R116, R116, R157.reuse ;  /* 0x0000009d74747220 */ /* 0x080fe20000410000 */
[----:B------:R-:W-:Y:S01]  /*13a90*/  FMUL.FTZ R117, R117, R157 ;  /* 0x0000009d75757220 */ /* 0x000fe20000410000 */
[----:B------:R-:W0:Y:S01]  /*13aa0*/  MUFU.TANH R179, R179 ;  /* 0x000000b300b37308 */ /* 0x000e220000002400 */
[----:B-1----:R-:W-:Y:S01]  /*13ab0*/  FMNMX.FTZ R169, R175, R169, !PT ;  /* 0x000000a9afa97209 */ /* 0x002fe20007810000 */
[-C--:B------:R-:W-:Y:S01]  /*13ac0*/  FMUL.FTZ R120, R120, R157.reuse ;  /* 0x0000009d78787220 */ /* 0x080fe20000410000 */
[-C--:B------:R-:W-:Y:S01]  /*13ad0*/  FMUL.FTZ R121, R121, R157.reuse ;  /* 0x0000009d79797220 */ /* 0x080fe20000410000 */
[-C--:B------:R-:W-:Y:S01]  /*13ae0*/  FMUL.FTZ R124, R124, R157.reuse ;  /* 0x0000009d7c7c7220 */ /* 0x080fe20000410000 */
[-C--:B------:R-:W-:Y:S01]  /*13af0*/  FMUL.FTZ R125, R125, R157.reuse ;  /* 0x0000009d7d7d7220 */ /* 0x080fe20000410000 */
[-C--:B------:R-:W-:Y:S01]  /*13b00*/  FMUL.FTZ R128, R128, R157.reuse ;  /* 0x0000009d80807220 */ /* 0x080fe20000410000 */
[----:B------:R-:W-:Y:S01]  /*13b10*/  FMUL.FTZ R129, R129, R157 ;  /* 0x0000009d81817220 */ /* 0x000fe20000410000 */
[----:B------:R-:W1:Y:S01]  /*13b20*/  MUFU.TANH R182, R182 ;  /* 0x000000b600b67308 */ /* 0x000e620000002400 */
[----:B--2---:R-:W-:Y:S01]  /*13b30*/  FMNMX.FTZ R169, R178, R169, !PT ;  /* 0x000000a9b2a97209 */ /* 0x004fe20007810000 */
[-C--:B------:R-:W-:Y:S01]  /*13b40*/  FMUL.FTZ R132, R132, R157.reuse ;  /* 0x0000009d84847220 */ /* 0x080fe20000410000 */
[-C--:B------:R-:W-:Y:S01]  /*13b50*/  FMUL.FTZ R133, R133, R157.reuse ;  /* 0x0000009d85857220 */ /* 0x080fe20000410000 */
[-C--:B------:R-:W-:Y:S01]  /*13b60*/  FMUL.FTZ R136, R136, R157.reuse ;  /* 0x0000009d88887220 */ /* 0x080fe20000410000 */
[-C--:B------:R-:W-:Y:S01]  /*13b70*/  FMUL.FTZ R137, R137, R157.reuse ;  /* 0x0000009d89897220 */ /* 0x080fe20000410000 */
[-C--:B------:R-:W-:Y:S01]  /*13b80*/  FMUL.FTZ R140, R140, R157.reuse ;  /* 0x0000009d8c8c7220 */ /* 0x080fe20000410000 */
[----:B------:R-:W-:Y:S01]  /*13b90*/  FMUL.FTZ R141, R141, R157 ;  /* 0x0000009d8d8d7220 */ /* 0x000fe20000410000 */
[----:B------:R-:W2:Y:S01]  /*13ba0*/  MUFU.EX2 R199, R199 ;  /* 0x000000c700c77308 */ /* 0x000ea20000000800 */
[----:B0-----:R-:W-:Y:S01]  /*13bb0*/  FMNMX.FTZ R169, R179, R169, !PT ;  /* 0x000000a9b3a97209 */ /* 0x001fe20007810000 */
[-C--:B------:R-:W-:Y:S01]  /*13bc0*/  FMUL.FTZ R144, R144, R157.reuse ;  /* 0x0000009d90907220 */ /* 0x080fe20000410000 */
[-C--:B------:R-:W-:Y:S01]  /*13bd0*/  FMUL.FTZ R145, R145, R157.reuse ;  /* 0x0000009d91917220 */ /* 0x080fe20000410000 */
[-C--:B------:R-:W-:Y:S01]  /*13be0*/  FMUL.FTZ R148, R148, R157.reuse ;  /* 0x0000009d94947220 */ /* 0x080fe20000410000 */
[----:B------:R-:W-:-:S03]  /*13bf0*/  FMUL.FTZ R149, R149, R157 ;  /* 0x0000009d95957220 */ /* 0x000fc60000410000 */
[----:B------:R-:W0:Y:S01]  /*13c00*/  MUFU.EX2 R160, R160 ;  /* 0x000000a000a07308 */ /* 0x000e220000000800 */
[----:B-1----:R-:W-:-:S05]  /*13c10*/  FMNMX.FTZ R169, R182, R169, !PT ;  /* 0x000000a9b6a97209 */ /* 0x002fca0007810000 */
[----:B------:R-:W1:Y:S02]  /*13c20*/  SHFL.BFLY PT, R183, R169, 0x2, 0x1f ;  /* 0x0c401f00a9b77f89 */ /* 0x000e6400000e0000 */
[----:B------:R-:W3:Y:S01]  /*13c30*/  MUFU.EX2 R161, R161 ;  /* 0x000000a100a17308 */ /* 0x000ee20000000800 */
[----:B--2---:R-:W-:-:S07]  /*13c40*/  FADD.FTZ R0, R199, R0 ;  /* 0x00000000c7007221 */ /* 0x004fce0000010000 */
[----:B------:R-:W2:Y:S01]  /*13c50*/  MUFU.EX2 R164, R164 ;  /* 0x000000a400a47308 */ /* 0x000ea20000000800 */
[----:B0-----:R-:W-:-:S07]  /*13c60*/  FADD.FTZ R0, R160, R0 ;  /* 0x00000000a0007221 */ /* 0x001fce0000010000 */
[----:B------:R-:W0:Y:S01]  /*13c70*/  MUFU.EX2 R165, R165 ;  /* 0x000000a500a57308 */ /* 0x000e220000000800 */
[----:B---3--:R-:W-:Y:S01]  /*13c80*/  FADD.FTZ R0, R161, R0 ;  /* 0x00000000a1007221 */ /* 0x008fe20000010000 */
[----:B-1----:R-:W-:-:S06]  /*13c90*/  FMNMX.FTZ R169, R169, R183, !PT ;  /* 0x000000b7a9a97209 */ /* 0x002fcc0007810000 */
[----:B------:R-:W1:Y:S01]  /*13ca0*/  MUFU.EX2 R198, R198 ;  /* 0x000000c600c67308 */ /* 0x000e620000000800 */
[----:B--2---:R-:W-:Y:S01]  /*13cb0*/  FADD.FTZ R0, R164, R0 ;  /* 0x00000000a4007221 */ /* 0x004fe20000010000 */
[----:B------:R-:W2:Y:S06]  /*13cc0*/  SHFL.BFLY PT, R183, R169, 0x1, 0x1f ;  /* 0x0c201f00a9b77f89 */ /* 0x000eac00000e0000 */
[----:B------:R-:W3:Y:S01]  /*13cd0*/  MUFU.EX2 R200, R200 ;  /* 0x000000c800c87308 */ /* 0x000ee20000000800 */
[----:B0-----:R-:W-:-:S07]  /*13ce0*/  FADD.FTZ R0, R165, R0 ;  /* 0x00000000a5007221 */ /* 0x001fce0000010000 */
[----:B------:R-:W0:Y:S01]  /*13cf0*/  MUFU.EX2 R172, R172 ;  /* 0x000000ac00ac7308 */ /* 0x000e220000000800 */
[----:B-1----:R-:W-:-:S07]  /*13d00*/  FADD.FTZ R0, R198, R0 ;  /* 0x00000000c6007221 */ /* 0x002fce0000010000 */
[----:B------:R-:W1:Y:S01]  /*13d10*/  MUFU.EX2 R173, R173 ;  /* 0x000000ad00ad7308 */ /* 0x000e620000000800 */
[----:B---3--:R-:W-:Y:S01]  /*13d20*/  FADD.FTZ R0, R200, R0 ;  /* 0x00000000c8007221 */ /* 0x008fe20000010000 */
[----:B--2---:R-:W-:Y:S01]  /*13d30*/  FMNMX.FTZ R169, R169, R183, !PT ;  /* 0x000000b7a9a97209 */ /* 0x004fe20007810000 */
[----:B------:R-:W-:-:S04]  /*13d40*/  @!P1 IMAD R183, R196, 0x40, R194 ;  /* 0x00000040c4b79824 */ /* 0x000fc800078e02c2 */
[----:B------:R-:W-:Y:S01]  /*13d50*/  FADD.FTZ R21, -R169, R21 ;  /* 0x00000015a9157221 */ /* 0x000fe20000010100 */
[----:B------:R-:W2:Y:S01]  /*13d60*/  MUFU.EX2 R176, R176 ;  /* 0x000000b000b07308 */ /* 0x000ea20000000800 */
[----:B------:R-:W-:Y:S02]  /*13d70*/  @!P1 IMAD R183, R183, 0x4, R18 ;  /* 0x00000004b7b79824 */ /* 0x000fe400078e0212 */
[-C--:B------:R-:W-:Y:S01]  /*13d80*/  FMUL.FTZ R197, R169, R14.reuse ;  /* 0x0000000ea9c57220 */ /* 0x080fe20000410000 */
[-C--:B------:R-:W-:Y:S01]  /*13d90*/  FMUL.FTZ R21, R21, R14.reuse ;  /* 0x0000000e15157220 */ /* 0x080fe20000410000 */
[----:B0-----:R-:W-:Y:S01]  /*13da0*/  FADD.FTZ R0, R172, R0 ;  /* 0x00000000ac007221 */ /* 0x001fe20000010000 */
[----:B------:R-:W-:Y:S01]  /*13db0*/  @!P1 STS [R183+0x38400], R157 ;  /* 0x0384009db7009388 */ /* 0x000fe20000000800 */
        /* <DEDUP_REMOVED lines=15> */
[----:B------:R-:W-:Y:S01]  /*13eb0*/  FFMA.FTZ R159, R182, R14, -R197 ;  /* 0x0000000eb69f7223 */ /* 0x000fe200000108c5 */
[----:B-1----:R-:W-:Y:S01]  /*13ec0*/  FADD.FTZ R0, R173, R0 ;  /* 0x00000000ad007221 */ /* 0x002fe20000010000 */
[----:B------:R-:W1:Y:S01]  /*13ed0*/  MUFU.EX2 R166, R180 ;  /* 0x000000b400a67308 */ /* 0x000e620000000800 */
[----:B------:R-:W-:-:S02]  /*13ee0*/  IMAD R170, R19, 0x1000, R13 ;  /* 0x0000100013aa7824 */ /* 0x000fc400078e020d */
[----:B--2---:R-:W-:Y:S01]  /*13ef0*/  FADD.FTZ R0, R176, R0 ;  /* 0x00000000b0007221 */ /* 0x004fe20000010000 */
[----:B------:R-:W-:Y:S02]  /*13f00*/  IMAD.MOV.U32 R171, RZ, RZ, 0x40000040 ;  /* 0x40000040ffab7424 */ /* 0x000fe400078e00ff */
[----:B------:R-:W-:Y:S01]  /*13f10*/  R2UR UR6, R170 ;  /* 0x00000000aa0672ca */ /* 0x000fe200000e0000 */
[----:B0-----:R-:W-:Y:S01]  /*13f20*/  FADD.FTZ R0, R177, R0 ;  /* 0x00000000b1007221 */ /* 0x001fe20000010000 */
[----:B------:R-:W-:Y:S01]  /*13f30*/  MUFU.EX2 R201, R201 ;  /* 0x000000c900c97308 */ /* 0x000fe20000000800 */
[----:B---3--:R0:W-:Y:S01]  /*13f40*/  @!P1 STS [R183+0x38420], R21 ;  /* 0x03842015b7009388 */ /* 0x0081e20000000800 */
[----:B------:R-:W-:Y:S01]  /*13f50*/  R2UR UR7, R171 ;  /* 0x00000000ab0772ca */ /* 0x000fe200000e0000 */
[-C--:B------:R-:W-:Y:S01]  /*13f60*/  FMUL.FTZ R26, R26, R21.reuse ;  /* 0x000000151a1a7220 */ /* 0x080fe20000410000 */
[-C--:B------:R-:W-:Y:S01]  /*13f70*/  FMUL.FTZ R27, R27, R21.reuse ;  /* 0x000000151b1b7220 */ /* 0x080fe20000410000 */
[-C--:B------:R-:W-:Y:S01]  /*13f80*/  FMUL.FTZ R30, R30, R21.reuse ;  /* 0x000000151e1e7220 */ /* 0x080fe20000410000 */
[-C--:B------:R-:W-:Y:S01]  /*13f90*/  FMUL.FTZ R31, R31, R21.reuse ;  /* 0x000000151f1f7220 */ /* 0x080fe20000410000 */
[-C--:B------:R-:W-:Y:S01]  /*13fa0*/  FMUL.FTZ R34, R34, R21.reuse ;  /* 0x0000001522227220 */ /* 0x080fe20000410000 */
[----:B------:R-:W-:Y:S01]  /*13fb0*/  MUFU.EX2 R203, R203 ;  /* 0x000000cb00cb7308 */ /* 0x000fe20000000800 */
[----:B-1----:R-:W-:Y:S01]  /*13fc0*/  FADD.FTZ R0, R166, R0 ;  /* 0x00000000a6007221 */ /* 0x002fe20000010000 */
[-C--:B------:R-:W-:Y:S01]  /*13fd0*/  FMUL.FTZ R35, R35, R21.reuse ;  /* 0x0000001523237220 */ /* 0x080fe20000410000 */
[-CC-:B0-----:R-:W-:Y:S01]  /*13fe0*/  FFMA.FTZ R183, R167, R14.reuse, -R197.reuse ;  /* 0x0000000ea7b77223 */ /* 0x181fe200000108c5 */
[----:B------:R-:W-:Y:S01]  /*13ff0*/  FFMA.FTZ R167, R178, R14, -R197 ;  /* 0x0000000eb2a77223 */ /* 0x000fe200000108c5 */
        /* <DEDUP_REMOVED lines=62> */
[----:B------:R-:W-:Y:S01]  /*143e0*/  F2FP.F16.F32.PACK_AB R164, R177, R176 ;  /* 0x000000b0b1a4723e */ /* 0x000fe200000000ff */
        /* <DEDUP_REMOVED lines=11> */
[----:B------:R-:W-:Y:S01]  /*144a0*/  IMAD.MOV.U32 R171, RZ, RZ, 0x40000040 ;  /* 0x40000040ffab7424 */ /* 0x000fe200078e00ff */
[----:B------:R-:W-:Y:S01]  /*144b0*/  MUFU.EX2 R180, R202 ;  /* 0x000000ca00b47308 */ /* 0x000fe20000000800 */
[----:B0-----:R-:W-:Y:S01]  /*144c0*/  F2FP.F16.F32.PACK_AB R153, R203, R201 ;  /* 0x000000c9cb99723e */ /* 0x001fe200000000ff */
[----:B------:R-:W-:Y:S01]  /*144d0*/  FFMA.FTZ R12, R21, R12, R201 ;  /* 0x0000000c150c7223 */ /* 0x000fe200000100c9 */
[----:B------:R-:W-:-:S03]  /*144e0*/  FADD.FTZ R0, R197, R0 ;  /* 0x00000000c5007221 */ /* 0x000fc60000010000 */
[----:B------:R-:W-:Y:S02]  /*144f0*/  FADD.FTZ R12, R203, R12 ;  /* 0x0000000ccb0c7221 */ /* 0x000fe40000010000 */
[----:B------:R0:W2:Y:S01]  /*14500*/  MUFU.EX2 R199, R162 ;  /* 0x000000a200c77308 */ /* 0x0000a20000000800 */
[----:B-1----:R-:W-:Y:S01]  /*14510*/  F2FP.F16.F32.PACK_AB R157, R179, R178 ;  /* 0x000000b2b39d723e */ /* 0x002fe200000000ff */
[----:B------:R-:W-:-:S04]  /*14520*/  FADD.FTZ R12, R174, R12 ;  /* 0x0000000cae0c7221 */ /* 0x000fc80000010000 */
[----:B------:R-:W-:Y:S02]  /*14530*/  FADD.FTZ R12, R175, R12 ;  /* 0x0000000caf0c7221 */ /* 0x000fe40000010000 */
[----:B------:R2:W-:Y:S01]  /*14540*/  MUFU.EX2 R198, R163 ;  /* 0x000000a300c67308 */ /* 0x0005e20000000800 */
[----:B0-----:R-:W-:Y:S01]  /*14550*/  F2FP.F16.F32.PACK_AB R162, R173, R172 ;  /* 0x000000acada2723e */ /* 0x001fe200000000ff */
[----:B------:R-:W-:-:S04]  /*14560*/  FADD.FTZ R12, R178, R12 ;  /* 0x0000000cb20c7221 */ /* 0x000fc80000010000 */
[----:B------:R-:W-:Y:S02]  /*14570*/  FADD.FTZ R12, R179, R12 ;  /* 0x0000000cb30c7221 */ /* 0x000fe40000010000 */
[----:B------:R-:W0:Y:S01]  /*14580*/  MUFU.EX2 R172, R167 ;  /* 0x000000a700ac7308 */ /* 0x000e220000000800 */
[----:B--2---:R-:W-:Y:S01]  /*14590*/  F2FP.F16.F32.PACK_AB R163, R199, R196 ;  /* 0x000000c4c7a3723e */ /* 0x004fe200000000ff */
[----:B------:R-:W-:-:S04]  /*145a0*/  FADD.FTZ R12, R180, R12 ;  /* 0x0000000cb40c7221 */ /* 0x000fc80000010000 */
[----:B------:R-:W-:Y:S02]  /*145b0*/  FADD.FTZ R12, R181, R12 ;  /* 0x0000000cb50c7221 */ /* 0x000fe40000010000 */
[----:B------:R1:W-:Y:S02]  /*145c0*/  MUFU.EX2 R173, R155 ;  /* 0x0000009b00ad7308 */ /* 0x0003e40000000800 */
[----:B------:R-:W-:-:S04]  /*145d0*/  FADD.FTZ R12, R182, R12 ;  /* 0x0000000cb60c7221 */ /* 0x000fc80000010000 */
[----:B------:R-:W-:Y:S02]  /*145e0*/  FADD.FTZ R12, R183, R12 ;  /* 0x0000000cb70c7221 */ /* 0x000fe40000010000 */
[----:B------:R2:W3:Y:S01]  /*145f0*/  MUFU.EX2 R176, R159 ;  /* 0x0000009f00b07308 */ /* 0x0004e20000000800 */
[----:B-1----:R-:W-:Y:S01]  /*14600*/  F2FP.F16.F32.PACK_AB R155, R175, R174 ;  /* 0x000000aeaf9b723e */ /* 0x002fe200000000ff */
[----:B------:R-:W-:Y:S01]  /*14610*/  BAR.SYNC.DEFER_BLOCKING 0xf, 0x100 ;  /* 0x03c4000000007b1d */ /* 0x000fe20000010000 */
[----:B0-----:R-:W-:Y:S01]  /*14620*/  F2FP.F16.F32.PACK_AB R165, R172, R198 ;  /* 0x000000c6aca5723e */ /* 0x001fe200000000ff */
[----:B------:R-:W-:-:S04]  /*14630*/  FADD.FTZ R12, R196, R12 ;  /* 0x0000000cc40c7221 */ /* 0x000fc80000010000 */
[----:B------:R-:W-:Y:S01]  /*14640*/  FADD.FTZ R12, R199, R12 ;  /* 0x0000000cc70c7221 */ /* 0x000fe20000010000 */
[----:B--2---:R-:W-:-:S03]  /*14650*/  F2FP.F16.F32.PACK_AB R159, R181, R180 ;  /* 0x000000b4b59f723e */ /* 0x004fc600000000ff */
[----:B------:R-:W-:-:S04]  /*14660*/  FADD.FTZ R12, R198, R12 ;  /* 0x0000000cc60c7221 */ /* 0x000fc80000010000 */
[----:B------:R-:W-:Y:S01]  /*14670*/  FADD.FTZ R12, R172, R12 ;  /* 0x0000000cac0c7221 */ /* 0x000fe20000010000 */
[----:B---3--:R-:W-:-:S03]  /*14680*/  F2FP.F16.F32.PACK_AB R167, R176, R173 ;  /* 0x000000adb0a7723e */ /* 0x008fc600000000ff */
[----:B------:R-:W-:-:S04]  /*14690*/  FADD.FTZ R12, R173, R12 ;  /* 0x0000000cad0c7221 */ /* 0x000fc80000010000 */
        /* <DEDUP_REMOVED lines=40> */
.L_x_8726:
[C---:B------:R-:W-:Y:S01]  /*14920*/  ISETP.GT.AND P1, PT, R15.reuse, RZ, PT ;  /* 0x000000ff0f00720c */ /* 0x040fe20003f24270 */
[----:B------:R-:W-:Y:S02]  /*14930*/  VIADD R20, R20, 0x38860 ;  /* 0x0003886014147836 */ /* 0x000fe40000000000 */
[----:B------:R-:W-:Y:S02]  /*14940*/  VIADD R15, R15, 0xffffffff ;  /* 0xffffffff0f0f7836 */ /* 0x000fe40000000000 */
[----:B------:R-:W-:Y:S01]  /*14950*/  IMAD.MOV.U32 R21, RZ, RZ, R169 ;  /* 0x000000ffff157224 */ /* 0x000fe200078e00a9 */
[----:B------:R-:W-:Y:S01]  /*14960*/  PRMT R20, R187, 0x654, R20 ;  /* 0x00000654bb147816 */ /* 0x000fe20000000014 */
[----:B------:R-:W-:Y:S02]  /*14970*/  IMAD.MOV.U32 R197, RZ, RZ, R168 ;  /* 0x000000ffffc57224 */ /* 0x000fe400078e00a8 */
[----:B------:R-:W-:Y:S01]  /*14980*/  IMAD.MOV.U32 R196, RZ, RZ, R19 ;  /* 0x000000ffffc47224 */ /* 0x000fe200078e0013 */
[----:B------:R1:W-:Y:S03]  /*14990*/  SYNCS.ARRIVE.TRANS64.RED.A1T0 RZ, [R20+URZ], RZ ;  /* 0x000000ff14ff79a7 */ /* 0x0003e6000810043f */
[----:B------:R-:W-:Y:S05]  /*149a0*/  @P1 BRA `(.L_x_8727) ;  /* 0xffffffc800601947 */ /* 0x000fea000383ffff */
.L_x_8714:
[----:B------:R-:W-:Y:S05]  /*149b0*/  BSYNC B0 ;  /* 0x0000000000007941 */ /* 0x000fea0003800000 */
.L_x_8713:
[----:B01----:R-:W2:Y:S04]  /*149c0*/  LDL.LU R20, [R1+0x5c] ;  /* 0x00005c0001147983 */ /* 0x003ea80000300800 */
[----:B------:R-:W0:Y:S04]  /*149d0*/  SHFL.BFLY PT, R3, R0, 0x2, 0x1f ;  /* 0x0c401f0000037f89 */ /* 0x000e2800000e0000 */
[----:B------:R-:W1:Y:S01]  /*149e0*/  SHFL.BFLY PT, R5, R12, 0x2, 0x1f ;  /* 0x0c401f000c057f89 */ /* 0x000e6200000e0000 */
[----:B0-----:R-:W-:Y:S01]  /*149f0*/  FADD.FTZ R3, R3, R0 ;  /* 0x0000000003037221 */ /* 0x001fe20000010000 */
[----:B------:R-:W-:-:S02]  /*14a00*/  IMAD.MOV.U32 R0, RZ, RZ, -0x800000 ;  /* 0xff800000ff007424 */ /* 0x000fc400078e00ff */
[----:B-1----:R-:W-:Y:S02]  /*14a10*/  FADD.FTZ R4, R5, R12 ;  /* 0x0000000c05047221 */ /* 0x002fe40000010000 */
[----:B------:R-:W0:Y:S04]  /*14a20*/  SHFL.BFLY PT, R2, R3, 0x1, 0x1f ;  /* 0x0c201f0003027f89 */ /* 0x000e2800000e0000 */
[----:B------:R-:W1:Y:S01]  /*14a30*/  SHFL.BFLY PT, R7, R4, 0x1, 0x1f ;  /* 0x0c201f0004077f89 */ /* 0x000e6200000e0000 */
[----:B0-----:R-:W-:Y:S01]  /*14a40*/  FADD.FTZ R5, R3, R2 ;  /* 0x0000000203057221 */ /* 0x001fe20000010000 */
[----:B-1----:R-:W-:Y:S01]  /*14a50*/  FADD.FTZ R7, R4, R7 ;  /* 0x0000000704077221 */ /* 0x002fe20000010000 */
[----:B------:R-:W-:Y:S08]  /*14a60*/  BAR.ARV 0x8, 0x100 ;  /* 0x0204000000007b1d */ /* 0x000ff00000002000 */
[----:B------:R-:W-:Y:S01]  /*14a70*/  BAR.SYNC.DEFER_BLOCKING 0xf, 0x100 ;  /* 0x03c4000000007b1d */ /* 0x000fe20000010000 */
[----:B------:R-:W-:Y:S01]  /*14a80*/  FSETP.NE.FTZ.AND P0, PT, R5, RZ, PT ;  /* 0x000000ff0500720b */ /* 0x000fe20003f15000 */
[----:B------:R-:W-:Y:S01]  /*14a90*/  IMAD.MOV R4, RZ, RZ, -R226 ;  /* 0x000000ffff047224 */ /* 0x000fe200078e0ae2 */
[----:B------:R-:W-:-:S04]  /*14aa0*/  FSETP.NE.FTZ.AND P1, PT, R7, RZ, PT ;  /* 0x000000ff0700720b */ /* 0x000fc80003f35000 */
[----:B------:R-:W-:Y:S01]  /*14ab0*/  ISETP.NE.AND P2, PT, R193, R4, PT ;  /* 0x00000004c100720c */ /* 0x000fe20003f45270 */
[----:B------:R-:W-:-:S06]  /*14ac0*/  IMAD.MOV.U32 R4, RZ, RZ, RZ ;  /* 0x000000ffff047224 */ /* 0x000fcc00078e00ff */
[----:B------:R-:W0:Y:S01]  /*14ad0*/  @P0 MUFU.LG2 R2, R5 ;  /* 0x0000000500020308 */ /* 0x000e220000000c00 */
[C---:B------:R-:W-:Y:S01]  /*14ae0*/  @P0 FMUL.FTZ R9, R14.reuse, 0.69314718246459960938 ;  /* 0x3f3172180e090820 */ /* 0x040fe20000410000 */
[----:B------:R-:W-:-:S06]  /*14af0*/  @P1 FMUL.FTZ R3, R14, 0.69314718246459960938 ;  /* 0x3f3172180e031820 */ /* 0x000fcc0000410000 */
[----:B------:R-:W1:Y:S08]  /*14b00*/  @P1 MUFU.LG2 R6, R7 ;  /* 0x0000000700061308 */ /* 0x000e700000000c00 */
[----:B------:R-:W3:Y:S01]  /*14b10*/  @P1 MUFU.RCP R4, R7 ;  /* 0x0000000700041308 */ /* 0x000ee20000001000 */
[----:B0-----:R-:W-:-:S04]  /*14b20*/  @P0 FMUL.FTZ R2, R2, 0.69314718246459960938 ;  /* 0x3f31721802020820 */ /* 0x001fc80000410000 */
[----:B------:R-:W-:Y:S01]  /*14b30*/  @P0 FFMA.FTZ R0, R9, R168, R2 ;  /* 0x000000a809000223 */ /* 0x000fe20000010002 */
[----:B------:R-:W-:Y:S02]  /*14b40*/  IMAD.MOV.U32 R2, RZ, RZ, -0x800000 ;  /* 0xff800000ff027424 */ /* 0x000fe400078e00ff */
[C---:B------:R-:W-:Y:S02]  /*14b50*/  @!P2 IMAD R9, R19.reuse, 0x40, R194 ;  /* 0x000000401309a824 */ /* 0x040fe400078e02c2 */
[----:B-1----:R-:W-:Y:S01]  /*14b60*/  @P1 FMUL.FTZ R6, R6, 0.69314718246459960938 ;  /* 0x3f31721806061820 */ /* 0x002fe20000410000 */
[----:B------:R-:W-:Y:S02]  /*14b70*/  VIADD R19, R19, 0x1 ;  /* 0x0000000113137836 */ /* 0x000fe40000000000 */
[----:B------:R-:W-:Y:S02]  /*14b80*/  @!P2 IMAD R9, R9, 0x4, R18 ;  /* 0x000000040909a824 */ /* 0x000fe400078e0212 */
[----:B------:R-:W-:Y:S01]  /*14b90*/  @P1 FFMA.FTZ R2, R3, R169, R6 ;  /* 0x000000a903021223 */ /* 0x000fe20000010006 */
[----:B------:R-:W-:Y:S01]  /*14ba0*/  IMAD.MOV.U32 R3, RZ, RZ, RZ ;  /* 0x000000ffff037224 */ /* 0x000fe200078e00ff */
[----:B------:R-:W-:Y:S01]  /*14bb0*/  ISETP.NE.AND P1, PT, R19, 0x2, PT ;  /* 0x000000021300780c */ /* 0x000fe20003f25270 */
[----:B---3--:R-:W-:Y:S01]  /*14bc0*/  @!P2 STS [R9+0x38420], R4 ;  /* 0x038420040900a388 */ /* 0x008fe20000000800 */
[-C--:B------:R-:W-:Y:S01]  /*14bd0*/  FMUL.FTZ R7, R30, R4.reuse ;  /* 0x000000041e077220 */ /* 0x080fe20000410000 */
[----:B------:R-:W-:-:S02]  /*14be0*/  FMUL.FTZ R31, R31, R4 ;  /* 0x000000041f1f7220 */ /* 0x000fc40000410000 */
[----:B------:R0:W1:Y:S01]  /*14bf0*/  @P0 MUFU.RCP R3, R5 ;  /* 0x0000000500030308 */ /* 0x0000620000001000 */
        /* <DEDUP_REMOVED lines=128> */
[----:B------:R-:W-:Y:S06]  /*15400*/  BAR.ARV 0xe, 0x100 ;  /* 0x0384000000007b1d */ /* 0x000fec0000002000 */
[----:B------:R-:W-:-:S02]  /*15410*/  PLOP3.LUT P0, PT, PT, PT, PT, 0x8, 0x0 ;  /* 0x000000000000781c */ /* 0x000fc40003f0e170 */
[----:B------:R-:W-:Y:S02]  /*15420*/  LOP3.LUT R23, R23, R4, RZ, 0x3c, !PT ;  /* 0x0000000417177212 */ /* 0x000fe400078e3cff */
[----:B------:R-:W-:Y:S01]  /*15430*/  SEL R19, R19, RZ, P1 ;  /* 0x000000ff13137207 */ /* 0x000fe20000800000 */
[----:B--2---:R-:W-:-:S05]  /*15440*/  VIADD R20, R20, 0x1 ;  /* 0x0000000114147836 */ /* 0x004fca0000000000 */
[----:B------:R0:W-:Y:S03]  /*15450*/  STL [R1+0x5c], R20 ;  /* 0x00005c1401007387 */ /* 0x0001e60000100800 */
.L_x_8647:
[----:B------:R-:W-:Y:S05]  /*15460*/  BSYNC B7 ;  /* 0x0000000000077941 */ /* 0x000fea0003800000 */
.L_x_8645:
[----:B------:R-:W2:Y:S08]  /*15470*/  S2UR UR4, SR_CgaCtaId ;  /* 0x00000000000479c3 */ /* 0x000eb00000008800 */
[----:B------:R-:W-:Y:S01]  /*15480*/  BAR.SYNC.DEFER_BLOCKING 0x5, 0x180 ;  /* 0x0146000000007b1d */ /* 0x000fe20000010000 */
[----:B------:R-:W-:-:S05]  /*15490*/  MOV R18, 0x400 ;  /* 0x0000040000127802 */ /* 0x000fca0000000f00 */
[----:B------:R-:W-:Y:S01]  /*154a0*/  BSSY B0, `(.L_x_8728) ;  /* 0x0000324000007945 */ /* 0x000fe20003800000 */
[----:B--2---:R-:W-:-:S04]  /*154b0*/  MOV R187, UR4 ;  /* 0x0000000400bb7c02 */ /* 0x004fc80008000f00 */
[----:B------:R-:W-:-:S05]  /*154c0*/  LEA R18, R187, R18, 0x18 ;  /* 0x00000012bb127211 */ /* 0x000fca00078ec0ff */
[----:B-----5:R2:W3:Y:S01]  /*154d0*/  LDS.128 R24, [R18+0x388d0] ;  /* 0x0388d00012187984 */ /* 0x0204e20000000c00 */
[----:B------:R-:W-:Y:S06]  /*154e0*/  BAR.ARV 0x4, 0x180 ;  /* 0x0106000000007b1d */ /* 0x000fec0000002000 */
[----:B------:R-:W-:Y:S05]  /*154f0*/  @P0 BRA `(.L_x_8729) ;  /* 0x00000020009c0947 */ /* 0x000fea0003800000 */
[----:B------:R-:W4:Y:S01]  /*15500*/  LDL R30, [R1+0x74] ;  /* 0x00007400011e7983 */ /* 0x000f220000100800 */
[----:B------:R-:W2:Y:S01]  /*15510*/  S2R R45, SR_SWINHI ;  /* 0x00000000002d7919 */ /* 0x000ea20000002f00 */
[----:B------:R-:W-:Y:S01]  /*15520*/  F2FP.F16.F32.PACK_AB R7, R31, R7 ;  /* 0x000000071f07723e */ /* 0x000fe200000000ff */
[----:B------:R-:W-:Y:S01]  /*15530*/  ULDC.64 UR4, c[0x0][0xd00] ;  /* 0x0003400000047ab9 */ /* 0x000fe20000000a00 */
[----:B-1----:R-:W-:Y:S01]  /*15540*/  F2FP.F16.F32.PACK_AB R4, R6, R8 ;  /* 0x000000080604723e */ /* 0x002fe200000000ff */
[----:B------:R-:W3:Y:S04]  /*15550*/  LDL.LU R70, [R1+0x50] ;  /* 0x0000500001467983 */ /* 0x000ee80000300800 */
[----:B------:R-:W3:Y:S01]  /*15560*/  LDL.LU R66, [R1+0x54] ;  /* 0x0000540001427983 */ /* 0x000ee20000300800 */
[----:B------:R-:W-:-:S02]  /*15570*/  F2FP.F16.F32.PACK_AB R5, R3, R5 ;  /* 0x000000050305723e */ /* 0x000fc400000000ff */
[----:B0-----:R-:W-:Y:S02]  /*15580*/  MOV R20, R18 ;  /* 0x0000001200147202 */ /* 0x001fe40000000f00 */
[----:B--2---:R-:W-:Y:S02]  /*15590*/  MOV R21, R45 ;  /* 0x0000002d00157202 */ /* 0x004fe40000000f00 */
[----:B------:R-:W-:Y:S02]  /*155a0*/  F2FP.F16.F32.PACK_AB R6, R152, R155 ;  /* 0x0000009b9806723e */ /* 0x000fe400000000ff */
[----:B------:R-:W-:Y:S02]  /*155b0*/  F2FP.F16.F32.PACK_AB R11, R39, R11 ;  /* 0x0000000b270b723e */ /* 0x000fe400000000ff */
[----:B------:R-:W-:Y:S02]  /*155c0*/  F2FP.F16.F32.PACK_AB R8, R10, R153 ;  /* 0x000000990a08723e */ /* 0x000fe400000000ff */
[----:B------:R-:W-:-:S02]  /*155d0*/  F2FP.F16.F32.PACK_AB R9, R35, R9 ;  /* 0x000000092309723e */ /* 0x000fc400000000ff */
[----:B------:R-:W-:Y:S01]  /*155e0*/  F2FP.F16.F32.PACK_AB R10, R14, R36 ;  /* 0x000000240e0a723e */ /* 0x000fe200000000ff */
[----:B------:R-:W0:Y:S01]  /*155f0*/  S2R R90, SR_TID.X ;  /* 0x00000000005a7919 */ /* 0x000e220000002100 */
        /* <DEDUP_REMOVED lines=18> */
[----:B0-----:R-:W-:Y:S01]  /*15720*/  VIADD R90, R90, 0xffffff80 ;  /* 0xffffff805a5a7836 */ /* 0x001fe20000000000 */
[----:B------:R-:W-:Y:S02]  /*15730*/  F2FP.F16.F32.PACK_AB R146, R149, R148 ;  /* 0x000000949592723e */ /* 0x000fe400000000ff */
[----:B------:R-:W-:Y:S02]  /*15740*/  F2FP.F16.F32.PACK_AB R147, R151, R150 ;  /* 0x000000969793723e */ /* 0x000fe400000000ff */
[----:B------:R-:W-:-:S04]  /*15750*/  SHF.R.S32.HI R82, RZ, 0x1f, R90 ;  /* 0x0000001fff527819 */ /* 0x000fc8000001145a */
[----:B------:R-:W-:-:S04]  /*15760*/  LEA.HI R82, R82, R90, RZ, 0x3 ;  /* 0x0000005a52527211 */ /* 0x000fc800078f18ff */
[----:B------:R-:W-:Y:S01]  /*15770*/  SHF.R.S32.HI R82, RZ, 0x3, R82 ;  /* 0x00000003ff527819 */ /* 0x000fe20000011452 */
[----:B------:R-:W-:Y:S01]  /*15780*/  BAR.SYNC.DEFER_BLOCKING 0x1, 0x100 ;  /* 0x0044000000007b1d */ /* 0x000fe20000010000 */
[----:B----4-:R-:W-:-:S03]  /*15790*/  IMAD.WIDE R44, R30, 0x2, R20 ;  /* 0x000000021e2c7825 */ /* 0x010fc600078e0214 */
[----:B------:R-:W-:Y:S01]  /*157a0*/  LOP3.LUT R49, R44, 0x380, RZ, 0xc0, !PT ;  /* 0x000003802c317812 */ /* 0x000fe200078ec0ff */
[----:B------:R-:W-:-:S03]  /*157b0*/  IMAD.MOV.U32 R31, RZ, RZ, R45 ;  /* 0x000000ffff1f7224 */ /* 0x000fc600078e002d */
[----:B------:R-:W-:-:S04]  /*157c0*/  SHF.R.U64 R49, R49, 0x3, RZ ;  /* 0x0000000331317819 */ /* 0x000fc800000012ff */
[----:B------:R-:W-:Y:S02]  /*157d0*/  LOP3.LUT R30, R49, R44, RZ, 0x3c, !PT ;  /* 0x0000002c311e7212 */ /* 0x000fe400078e3cff */
[----:B---3--:R-:W-:Y:S02]  /*157e0*/  IADD3 R24, P0, R44, 0x20, RZ ;  /* 0x000000202c187810 */ /* 0x008fe40007f1e0ff */
[----:B------:R-:W-:-:S05]  /*157f0*/  MOV R30, R30 ;  /* 0x0000001e001e7202 */ /* 0x000fca0000000f00 */
[----:B------:R0:W-:Y:S01]  /*15800*/  STSM.16.M88.4 [R30], R4 ;  /* 0x000000041e007844 */ /* 0x0001e20000000200 */
[----:B------:R-:W-:Y:S01]  /*15810*/  LOP3.LUT R3, R24, 0x380, RZ, 0xc0, !PT ;  /* 0x0000038018037812 */ /* 0x000fe200078ec0ff */
        /* <DEDUP_REMOVED lines=8> */
[----:B------:R-:W-:Y:S02]  /*158a0*/  IADD3 R49, P6, R44, 0x2040, RZ ;  /* 0x000020402c317810 */ /* 0x000fe40007fde0ff */
[----:B------:R-:W-:-:S02]  /*158b0*/  MOV R3, R6 ;  /* 0x0000000600037202 */ /* 0x000fc40000000f00 */
[----:B------:R-:W-:Y:S02]  /*158c0*/  F2FP.F16.F32.PACK_AB R7, R47, R46 ;  /* 0x0000002e2f07723e */ /* 0x000fe400000000ff */
[C---:B------:R-:W-:Y:S02]  /*158d0*/  IADD3 R47, P5, R44.reuse, 0x2060, RZ ;  /* 0x000020602c2f7810 */ /* 0x040fe40007fbe0ff */
[C---:B------:R-:W-:Y:S02]  /*158e0*/  IADD3 R53, P2, R44.reuse, 0x2020, RZ ;  /* 0x000020202c357810 */ /* 0x040fe40007f5e0ff */
[C---:B------:R-:W-:Y:S02]  /*158f0*/  IADD3 R39, P3, R44.reuse, 0x2000, RZ ;  /* 0x000020002c277810 */ /* 0x040fe40007f7e0ff */
[----:B------:R-:W-:Y:S02]  /*15900*/  IADD3 R57, P4, R44, 0x60, RZ ;  /* 0x000000602c397810 */ /* 0x000fe40007f9e0ff */
[----:B------:R-:W-:-:S02]  /*15910*/  LOP3.LUT R48, R49, 0x380, RZ, 0xc0, !PT ;  /* 0x0000038031307812 */ /* 0x000fc400078ec0ff */
[----:B------:R-:W-:Y:S02]  /*15920*/  LOP3.LUT R46, R47, 0x380, RZ, 0xc0, !PT ;  /* 0x000003802f2e7812 */ /* 0x000fe400078ec0ff */
[----:B------:R-:W-:Y:S02]  /*15930*/  LOP3.LUT R52, R53, 0x380, RZ, 0xc0, !PT ;  /* 0x0000038035347812 */ /* 0x000fe400078ec0ff */
[----:B------:R-:W-:Y:S02]  /*15940*/  MOV R24, R4 ;  /* 0x0000000400187202 */ /* 0x000fe40000000f00 */
[----:B------:R-:W-:Y:S02]  /*15950*/  LOP3.LUT R38, R39, 0x380, RZ, 0xc0, !PT ;  /* 0x0000038027267812 */ /* 0x000fe400078ec0ff */
[----:B------:R-:W-:Y:S02]  /*15960*/  F2FP.F16.F32.PACK_AB R4, R28, R154 ;  /* 0x0000009a1c04723e */ /* 0x000fe400000000ff */
[----:B------:R-:W-:-:S02]  /*15970*/  F2FP.F16.F32.PACK_AB R5, R43, R42 ;  /* 0x0000002a2b05723e */ /* 0x000fc400000000ff */
[----:B------:R-:W-:Y:S02]  /*15980*/  F2FP.F16.F32.PACK_AB R6, R12, R32 ;  /* 0x000000200c06723e */ /* 0x000fe400000000ff */
[----:B------:R-:W-:Y:S02]  /*15990*/  LOP3.LUT R56, R57, 0x380, RZ, 0xc0, !PT ;  /* 0x0000038039387812 */ /* 0x000fe400078ec0ff */
[----:B------:R-:W-:Y:S02]  /*159a0*/  SHF.R.U64 R48, R48, 0x3, RZ ;  /* 0x0000000330307819 */ /* 0x000fe400000012ff */
        /* <DEDUP_REMOVED lines=17> */
[C---:B0-----:R-:W-:Y:S02]  /*15ac0*/  IADD3 R9, P0, R44.reuse, 0x4020, RZ ;  /* 0x000040202c097810 */ /* 0x041fe40007f1e0ff */
[C---:B------:R-:W-:Y:S02]  /*15ad0*/  IADD3 R11, P2, R44.reuse, 0x6000, RZ ;  /* 0x000060002c0b7810 */ /* 0x040fe40007f5e0ff */
[C---:B-1----:R-:W-:Y:S02]  /*15ae0*/  IADD3 R6, P6, R44.reuse, 0x6020, RZ ;  /* 0x000060202c067810 */ /* 0x042fe40007fde0ff */
        /* <DEDUP_REMOVED lines=32> */
[----:B------:R-:W-:Y:S02]  /*15cf0*/  MOV R38, R38 ;  /* 0x0000002600267202 */ /* 0x000fe40000000f00 */
[----:B------:R-:W-:Y:S02]  /*15d00*/  MOV R39, R46 ;  /* 0x0000002e00277202 */ /* 0x000fe40000000f00 */
[----:B------:R-:W-:Y:S02]  /*15d10*/  MOV R53, R52 ;  /* 0x0000003400357202 */ /* 0x000fe40000000f00 */
[----:B------:R-:W-:Y:S02]  /*15d20*/  MOV R24, R6 ;  /* 0x0000000600187202 */ /* 0x000fe40000000f00 */
[----:B------:R-:W-:Y:S02]  /*15d30*/  MOV R47, R4 ;  /* 0x00000004002f7202 */ /* 0x000fe40000000f00 */
[----:B------:R-:W-:-:S02]  /*15d40*/  MOV R56, R56 ;  /* 0x0000003800387202 */ /* 0x000fc40000000f00 */
[----:B------:R-:W-:Y:S02]  /*15d50*/  MOV R46, R8 ;  /* 0x00000008002e7202 */ /* 0x000fe40000000f00 */
[----:B------:R-:W-:Y:S02]  /*15d60*/  MOV R52, R10 ;  /* 0x0000000a00347202 */ /* 0x000fe40000000f00 */
[----:B------:R-:W-:Y:S02]  /*15d70*/  F2FP.F16.F32.PACK_AB R4, R159, R161 ;  /* 0x000000a19f04723e */ /* 0x000fe400000000ff */
[----:B------:R-:W-:Y:S02]  /*15d80*/  F2FP.F16.F32.PACK_AB R5, R51, R50 ;  /* 0x000000323305723e */ /* 0x000fe400000000ff */
[----:B------:R-:W-:Y:S02]  /*15d90*/  F2FP.F16.F32.PACK_AB R6, R157, R160 ;  /* 0x000000a09d06723e */ /* 0x000fe400000000ff */
[----:B------:R-:W-:-:S02]  /*15da0*/  F2FP.F16.F32.PACK_AB R7, R55, R54 ;  /* 0x000000363707723e */ /* 0x000fc400000000ff */
[----:B------:R-:W-:Y:S02]  /*15db0*/  LOP3.LUT R3, R44, 0x380, RZ, 0xc0, !PT ;  /* 0x000003802c037812 */ /* 0x000fe400078ec0ff */
[----:B------:R-:W-:Y:S02]  /*15dc0*/  MOV R36, R48 ;  /* 0x0000003000247202 */ /* 0x000fe40000000f00 */
[----:B------:R-:W-:Y:S02]  /*15dd0*/  F2FP.F16.F32.PACK_AB R8, R156, R158 ;  /* 0x0000009e9c08723e */ /* 0x000fe400000000ff */
[----:B------:R-:W-:Y:S02]  /*15de0*/  F2FP.F16.F32.PACK_AB R9, R59, R58 ;  /* 0x0000003a3b09723e */ /* 0x000fe400000000ff */
[----:B------:R-:W-:Y:S02]  /*15df0*/  F2FP.F16.F32.PACK_AB R10, R61, R60 ;  /* 0x0000003c3d0a723e */ /* 0x000fe400000000ff */
[----:B------:R-:W-:-:S02]  /*15e00*/  F2FP.F16.F32.PACK_AB R11, R63, R62 ;  /* 0x0000003e3f0b723e */ /* 0x000fc400000000ff */
[----:B------:R-:W-:Y:S02]  /*15e10*/  MOV R49, R30 ;  /* 0x0000001e00317202 */ /* 0x000fe40000000f00 */
[----:B------:R-:W-:Y:S02]  /*15e20*/  F2FP.F16.F32.PACK_AB R12, R65, R64 ;  /* 0x00000040410c723e */ /* 0x000fe400000000ff */
[----:B------:R-:W-:Y:S02]  /*15e30*/  MOV R48, R34 ;  /* 0x0000002200307202 */ /* 0x000fe40000000f00 */
[----:B------:R-:W-:Y:S02]  /*15e40*/  F2FP.F16.F32.PACK_AB R28, R73, R72 ;  /* 0x00000048491c723e */ /* 0x000fe400000000ff */
[----:B------:R-:W-:Y:S02]  /*15e50*/  F2FP.F16.F32.PACK_AB R30, R77, R76 ;  /* 0x0000004c4d1e723e */ /* 0x000fe400000000ff */
[----:B------:R-:W-:Y:S01]  /*15e60*/  F2FP.F16.F32.PACK_AB R31, R79, R78 ;  /* 0x0000004e4f1f723e */ /* 0x000fe200000000ff */
[----:B------:R-:W-:Y:S01]  /*15e70*/  STSM.16.M88.4 [R56], R4 ;  /* 0x0000000438007844 */ /* 0x000fe20000000200 */
[----:B------:R-:W-:-:S02]  /*15e80*/  F2FP.F16.F32.PACK_AB R32, R81, R80 ;  /* 0x000000505120723e */ /* 0x000fc400000000ff */
[----:B------:R-:W-:Y:S02]  /*15e90*/  F2FP.F16.F32.PACK_AB R34, R85, R84 ;  /* 0x000000545522723e */ /* 0x000fe400000000ff */
        /* <DEDUP_REMOVED lines=10> */
[----:B0-----:R-:W-:Y:S02]  /*15f40*/  F2FP.F16.F32.PACK_AB R38, R93, R92 ;  /* 0x0000005c5d26723e */ /* 0x001fe400000000ff */
[----:B------:R-:W-:Y:S02]  /*15f50*/  F2FP.F16.F32.PACK_AB R4, R105, R104 ;  /* 0x000000686904723e */ /* 0x000fe400000000ff */
[----:B------:R-:W-:Y:S02]  /*15f60*/  F2FP.F16.F32.PACK_AB R5, R107, R106 ;  /* 0x0000006a6b05723e */ /* 0x000fe400000000ff */
[----:B-1----:R-:W-:-:S02]  /*15f70*/  F2FP.F16.F32.PACK_AB R36, R89, R88 ;  /* 0x000000585924723e */ /* 0x002fc400000000ff */
[----:B------:R-:W-:Y:S02]  /*15f80*/  F2FP.F16.F32.PACK_AB R6, R109, R108 ;  /* 0x0000006c6d06723e */ /* 0x000fe400000000ff */
[----:B--2---:R-:W-:Y:S02]  /*15f90*/  F2FP.F16.F32.PACK_AB R39, R95, R94 ;  /* 0x0000005e5f27723e */ /* 0x004fe400000000ff */
[----:B------:R-:W-:Y:S01]  /*15fa0*/  F2FP.F16.F32.PACK_AB R7, R111, R110 ;  /* 0x0000006e6f07723e */ /* 0x000fe200000000ff */
[----:B------:R-:W-:Y:S02]  /*15fb0*/  IMAD.X R45, RZ, RZ, R45, P1 ;  /* 0x000000ffff2d7224 */ /* 0x000fe400008e062d */
[----:B------:R-:W-:Y:S01]  /*15fc0*/  STSM.16.M88.4 [R3], R36 ;  /* 0x0000002403007844 */ /* 0x000fe20000000200 */
[----:B------:R-:W-:Y:S02]  /*15fd0*/  F2FP.F16.F32.PACK_AB R8, R113, R112 ;  /* 0x000000707108723e */ /* 0x000fe400000000ff */
[----:B------:R-:W-:Y:S01]  /*15fe0*/  F2FP.F16.F32.PACK_AB R9, R115, R114 ;  /* 0x000000727309723e */ /* 0x000fe200000000ff */
[----:B------:R-:W-:Y:S01]  /*15ff0*/  STSM.16.M88.4 [R46], R40 ;  /* 0x000000282e007844 */ /* 0x000fe20000000200 */
[----:B------:R-:W-:-:S02]  /*16000*/  F2FP.F16.F32.PACK_AB R10, R117, R116 ;  /* 0x00000074750a723e */ /* 0x000fc400000000ff */
[----:B------:R-:W-:Y:S01]  /*16010*/  F2FP.F16.F32.PACK_AB R11, R119, R118 ;  /* 0x00000076770b723e */ /* 0x000fe200000000ff */
[----:B------:R0:W-:Y:S01]  /*16020*/  STSM.16.M88.4 [R48], R4 ;  /* 0x0000000430007844 */ /* 0x0001e20000000200 */
[----:B------:R-:W-:Y:S02]  /*16030*/  F2FP.F16.F32.PACK_AB R12, R121, R120 ;  /* 0x00000078790c723e */ /* 0x000fe400000000ff */
[----:B------:R-:W-:Y:S02]  /*16040*/  F2FP.F16.F32.PACK_AB R13, R123, R122 ;  /* 0x0000007a7b0d723e */ /* 0x000fe400000000ff */
[----:B------:R-:W-:Y:S02]  /*16050*/  F2FP.F16.F32.PACK_AB R14, R125, R124 ;  /* 0x0000007c7d0e723e */ /* 0x000fe400000000ff */
[----:B------:R-:W-:Y:S02]  /*16060*/  F2FP.F16.F32.PACK_AB R15, R127, R126 ;  /* 0x0000007e7f0f723e */ /* 0x000fe400000000ff */
[----:B------:R-:W-:Y:S01]  /*16070*/  ISETP.NE.U32.AND P0, PT, RZ, UR4, PT ;  /* 0x00000004ff007c0c */ /* 0x000fe2000bf05070 */
[----:B------:R1:W-:Y:S01]  /*16080*/  STSM.16.M88.4 [R49], R8 ;  /* 0x0000000831007844 */ /* 0x0003e20000000200 */
[----:B------:R-:W-:-:S02]  /*16090*/  MOV R44, R44 ;  /* 0x0000002c002c7202 */ /* 0x000fc40000000f00 */
[----:B0-----:R-:W-:Y:S01]  /*160a0*/  IADD3 R4, P1, R70, UR4, RZ ;  /* 0x0000000446047c10 */ /* 0x001fe2000ff3e0ff */
[----:B------:R0:W-:Y:S01]  /*160b0*/  STSM.16.M88.4 [R52], R12 ;  /* 0x0000000c34007844 */ /* 0x0001e20000000200 */
[----:B------:R-:W-:Y:S02]  /*160c0*/  ISETP.NE.AND.EX P0, PT, RZ, UR5, PT, P0 ;  /* 0x00000005ff007c0c */ /* 0x000fe4000bf05300 */
[----:B------:R-:W-:Y:S01]  /*160d0*/  IADD3.X R5, R66, UR5, RZ, P1, !PT ;  /* 0x0000000542057c10 */ /* 0x000fe20008ffe4ff */
[----:B------:R-:W-:Y:S01]  /*160e0*/  ULDC.64 UR4, c[0x0][0xd08] ;  /* 0x0003420000047ab9 */ /* 0x000fe20000000a00 */
[----:B------:R-:W-:Y:S01]  /*160f0*/  STSM.16.M88.4 [R24], R128 ;  /* 0x0000008018007844 */ /* 0x000fe20000000200 */
[----:B------:R-:W-:-:S03]  /*16100*/  ISETP.NE.U32.AND P6, PT, RZ, UR4, PT ;  /* 0x00000004ff007c0c */ /* 0x000fc6000bfc5070 */
[----:B------:R-:W-:Y:S01]  /*16110*/  STSM.16.M88.4 [R47], R136 ;  /* 0x000000882f007844 */ /* 0x000fe20000000200 */
[----:B------:R-:W-:-:S03]  /*16120*/  ISETP.NE.AND.EX P6, PT, RZ, UR5, PT, P6 ;  /* 0x00000005ff007c0c */ /* 0x000fc6000bfc5360 */
[----:B------:R2:W-:Y:S01]  /*16130*/  STSM.16.M88.4 [R44], R144 ;  /* 0x000000902c007844 */ /* 0x0005e20000000200 */
[----:B------:R-:W-:Y:S01]  /*16140*/  IMAD R7, R82, 0x40, R210 ;  /* 0x0000004052077824 */ /* 0x000fe200078e02d2 */
[----:B------:R-:W-:Y:S01]  /*16150*/  MOV R80, RZ ;  /* 0x000000ff00507202 */ /* 0x000fe20000000f00 */
[----:B------:R-:W-:Y:S02]  /*16160*/  BAR.SYNC.DEFER_BLOCKING 0x1, 0x100 ;  /* 0x0044000000007b1d */ /* 0x000fe40000010000 */
[----:B------:R-:W-:-:S05]  /*16170*/  IMAD.WIDE R6, R7, 0x2, R20 ;  /* 0x0000000207067825 */ /* 0x000fca00078e0214 */
[----:B-1----:R-:W-:Y:S01]  /*16180*/  @P6 IADD3 R10, P4, R70, UR4, RZ ;  /* 0x00000004460a6c10 */ /* 0x002fe2000ff9e0ff */
[----:B------:R-:W-:Y:S02]  /*16190*/  ULDC UR4, c[0x0][0xb88] ;  /* 0x0002e20000047ab9 */ /* 0x000fe40000000800 */
[----:B------:R-:W-:Y:S01]  /*161a0*/  IMAD.U32 R20, RZ, RZ, UR4 ;  /* 0x00000004ff147e24 */ /* 0x000fe2000f8e00ff */
[----:B------:R-:W-:Y:S01]  /*161b0*/  @P6 IADD3.X R11, R66, UR5, RZ, P4, !PT ;  /* 0x00000005420b6c10 */ /* 0x000fe2000a7fe4ff */
[----:B------:R1:W5:Y:S04]  /*161c0*/  @P0 LDG.E R80, desc[UR40][R4.64] ;  /* 0x0000002804500981 */ /* 0x000368000c1e1900 */
[----:B------:R1:W5:Y:S01]  /*161d0*/  @P6 LDG.E R20, desc[UR40][R10.64] ;  /* 0x000000280a146981 */ /* 0x000362000c1e1900 */
[----:B------:R-:W-:-:S02]  /*161e0*/  IADD3 R9, P1, R6, 0x1000, RZ ;  /* 0x0000100006097810 */ /* 0x000fc40007f3e0ff */
[C---:B0-----:R-:W-:Y:S02]  /*161f0*/  IADD3 R13, P2, R6.reuse, 0x2000, RZ ;  /* 0x00002000060d7810 */ /* 0x041fe40007f5e0ff */
[C---:B------:R-:W-:Y:S02]  /*16200*/  IADD3 R29, P3, R6.reuse, 0x3000, RZ ;  /* 0x00003000061d7810 */ /* 0x040fe40007f7e0ff */
[----:B------:R-:W-:Y:S02]  /*16210*/  IADD3 R33, P4, R6, 0x4000, RZ ;  /* 0x0000400006217810 */ /* 0x000fe40007f9e0ff */
        /* <DEDUP_REMOVED lines=17> */
[----:B------:R-:W-:Y:S02]  /*16330*/  P2R R14, PR, RZ, 0x20 ;  /* 0x00000020ff0e7803 */ /* 0x000fe40000000000 */
[----:B------:R-:W-:-:S02]  /*16340*/  IADD3 R41, P1, R6, 0x6000, RZ ;  /* 0x0000600006297810 */ /* 0x000fc40007f3e0ff */
[C---:B------:R-:W-:Y:S02]  /*16350*/  IADD3 R45, P2, R6.reuse, 0x7000, RZ ;  /* 0x00007000062d7810 */ /* 0x040fe40007f5e0ff */
[C---:B------:R-:W-:Y:S02]  /*16360*/  IADD3 R49, P3, R6.reuse, 0x8000, RZ ;  /* 0x0000800006317810 */ /* 0x040fe40007f7e0ff */
[C---:B------:R-:W-:Y:S02]  /*16370*/  IADD3 R53, P4, R6.reuse, 0x9000, RZ ;  /* 0x0000900006357810 */ /* 0x040fe40007f9e0ff */
[----:B------:R-:W-:Y:S02]  /*16380*/  IADD3 R57, P5, R6, 0xa000, RZ ;  /* 0x0000a00006397810 */ /* 0x000fe40007fbe0ff */
[----:B------:R-:W-:Y:S02]  /*16390*/  LOP3.LUT R36, R37, 0x380, RZ, 0xc0, !PT ;  /* 0x0000038025247812 */ /* 0x000fe400078ec0ff */
[----:B------:R-:W-:-:S02]  /*163a0*/  LOP3.LUT R40, R41, 0x380, RZ, 0xc0, !PT ;  /* 0x0000038029287812 */ /* 0x000fc400078ec0ff */
[----:B--2---:R-:W-:Y:S02]  /*163b0*/  LOP3.LUT R44, R45, 0x380, RZ, 0xc0, !PT ;  /* 0x000003802d2c7812 */ /* 0x004fe400078ec0ff */
        /* <DEDUP_REMOVED lines=14> */
[----:B------:R-:W-:Y:S01]  /*164a0*/  LOP3.LUT R56, R56, R57, RZ, 0x3c, !PT ;  /* 0x0000003938387212 */ /* 0x000fe200078e3cff */
[----:B-1----:R-:W-:Y:S06]  /*164b0*/  @P6 BRA `(.L_x_8730) ;  /* 0x0000000000106947 */ /* 0x002fec0003800000 */
[----:B------:R-:W-:Y:S05]  /*164c0*/  @!P0 BRA `(.L_x_8730) ;  /* 0x00000000000c8947 */ /* 0x000fea0003800000 */
[----:B------:R-:W2:Y:S04]  /*164d0*/  LDG.E R3, desc[UR40][R4.64] ;  /* 0x0000002804037981 */ /* 0x000ea8000c1e1900 */
[----:B-----5:R-:W2:Y:S02]  /*164e0*/  LDG.E R20, desc[UR40][R4.64+0x4] ;  /* 0x0000042804147981 */ /* 0x020ea4000c1e1900 */
[----:B--2---:R-:W-:-:S07]  /*164f0*/  IMAD.IADD R20, R20, 0x1, -R3 ;  /* 0x0000000114147824 */ /* 0x004fce00078e0a03 */
.L_x_8730:
[----:B------:R-:W-:Y:S01]  /*16500*/  ISETP.NE.AND P6, PT, R14, RZ, PT ;  /* 0x000000ff0e00720c */ /* 0x000fe20003fc5270 */
[----:B------:R-:W0:Y:S01]  /*16510*/  S2R R4, SR_TID.X ;  /* 0x0000000000047919 */ /* 0x000e220000002100 */
[----:B------:R-:W2:Y:S01]  /*16520*/  LDL.LU R14, [R1+0x58] ;  /* 0x00005800010e7983 */ /* 0x000ea20000300800 */
[--C-:B------:R-:W-:Y:S02]  /*16530*/  IMAD.X R57, RZ, RZ, R7.reuse, P5 ;  /* 0x000000ffff397224 */ /* 0x100fe400028e0607 */
[----:B------:R-:W-:Y:S01]  /*16540*/  IMAD.X R37, RZ, RZ, R7, P6 ;  /* 0x000000ffff257224 */ /* 0x000fe200030e0607 */
[----:B------:R-:W3:Y:S04]  /*16550*/  LDL.LU R11, [R1+0x60] ;  /* 0x00006000010b7983 */ /* 0x000ee80000300800 */
[----:B------:R-:W4:Y:S01]  /*16560*/  LDL R84, [R1+0x4c] ;  /* 0x00004c0001547983 */ /* 0x000f220000100800 */
        /* <DEDUP_REMOVED lines=36> */
[----:B------:R-:W-:Y:S01]  /*167b0*/  IMAD.MOV.U32 R5, RZ, RZ, R7 ;  /* 0x000000ffff057224 */ /* 0x000fe200078e0007 */
[----:B------:R-:W-:-:S02]  /*167c0*/  LOP3.LUT R76, R3, R10, RZ, 0x3c, !PT ;  /* 0x0000000a034c7212 */ /* 0x000fc400078e3cff */
[----:B------:R-:W-:Y:S02]  /*167d0*/  IADD3.X R73, RZ, R7, RZ, P3, !PT ;  /* 0x00000007ff497210 */ /* 0x000fe40001ffe4ff */
        /* <DEDUP_REMOVED lines=8> */
[----:B------:R-:W-:Y:S02]  /*16860*/  IMAD.MOV.U32 R6, RZ, RZ, R80 ;  /* 0x000000ffff067224 */ /* 0x000fe400078e0050 */
        /* <DEDUP_REMOVED lines=10> */
[----:B------:R-:W1:Y:S01]  /*16910*/  @P0 LDC R31, c[0x0][0xcf0] ;  /* 0x00033c00ff1f0b82 */ /* 0x000e620000000800 */
[----:B--2---:R-:W-:-:S04]  /*16920*/  IMAD.IADD R30, R14, 0x1, R213 ;  /* 0x000000010e1e7824 */ /* 0x004fc800078e02d5 */
        /* <DEDUP_REMOVED lines=22> */
[----:B------:R-:W-:Y:S01]  /*16a90*/  ISETP.NE.AND P0, PT, R193, R14, PT ;  /* 0x0000000ec100720c */ /* 0x000fe20003f05270 */
[C---:B------:R-:W-:Y:S02]  /*16aa0*/  VIADD R14, R34.reuse, 0x8 ;  /* 0x00000008220e7836 */ /* 0x040fe40000000000 */
[----:B------:R-:W-:Y:S01]  /*16ab0*/  SHFL.IDX PT, R6, R15, RZ, 0x1c1f ;  /* 0x001c1fff0f067589 */ /* 0x000fe200000e0000 */
[-C--:B------:R-:W-:Y:S02]  /*16ac0*/  ISETP.GE.OR P1, PT, R34, R35.reuse, P0 ;  /* 0x000000232200720c */ /* 0x080fe40000726670 */
[----:B------:R-:W-:Y:S01]  /*16ad0*/  ISETP.GE.OR P0, PT, R14, R35, P0 ;  /* 0x000000230e00720c */ /* 0x000fe20000706670 */
[----:B------:R-:W0:Y:S04]  /*16ae0*/  SHFL.IDX PT, R7, R30, RZ, 0x1c1f ;  /* 0x001c1fff1e077589 */ /* 0x000e2800000e0000 */
[----:B------:R-:W1:Y:S06]  /*16af0*/  SHFL.IDX PT, R11, R30, 0x1, 0x1c1f ;  /* 0x003c1f001e0b7f89 */ /* 0x000e6c00000e0000 */
[----:B0-----:R0:W-:Y:S04]  /*16b00*/  @!P1 ST.E desc[UR40][R6.64], R0 ;  /* 0x0000000006009985 */ /* 0x0011e8000c101928 */
[----:B-1----:R0:W-:Y:S02]  /*16b10*/  @!P0 ST.E desc[UR40][R10.64], R2 ;  /* 0x000000020a008985 */ /* 0x0021e4000c101928 */
.L_x_8731:
[----:B------:R-:W1:Y:S01]  /*16b20*/  LDC R87, c[0x0][0xce8] ;  /* 0x00033a00ff577b82 */ /* 0x000e620000000800 */
        /* <DEDUP_REMOVED lines=11> */
[----:B-1----:R-:W-:Y:S01]  /*16be0*/  ISETP.NE.AND P1, PT, R87, 0x1, PT ;  /* 0x000000015700780c */ /* 0x002fe20003f25270 */
[----:B------:R-:W-:-:S02]  /*16bf0*/  IMAD.IADD R3, R3, 0x1, R83 ;  /* 0x0000000103037824 */ /* 0x000fc400078e0253 */
[----:B------:R-:W5:Y:S01]  /*16c00*/  LD.E.128 R36, desc[UR40][R36.64] ;  /* 0x0000002824247980 */ /* 0x000f62000c101d00 */
[----:B------:R-:W0:Y:S01]  /*16c10*/  LDC R83, c[0x0][0xbc8] ;  /* 0x0002f200ff537b82 */ /* 0x000e220000000800 */
[----:B------:R-:W-:Y:S02]  /*16c20*/  LEA.HI R0, R0, R90, RZ, 0x3 ;  /* 0x0000005a00007211 */ /* 0x000fe400078f18ff */
[----:B------:R-:W5:Y:S04]  /*16c30*/  LD.E.128 R40, desc[UR40][R40.64] ;  /* 0x0000002828287980 */ /* 0x000f68000c101d00 */
[----:B------:R-:W5:Y:S02]  /*16c40*/  LD.E.128 R44, desc[UR40][R44.64] ;  /* 0x000000282c2c7980 */ /* 0x000f64000c101d00 */
[----:B------:R-:W1:Y:S01]  /*16c50*/  @P1 LDC R85, c[0x0][0xcec] ;  /* 0x00033b00ff551b82 */ /* 0x000e620000000800 */
[----:B------:R-:W-:Y:S01]  /*16c60*/  LOP3.LUT R0, R0, 0xfffffff8, RZ, 0xc0, !PT ;  /* 0xfffffff800007812 */ /* 0x000fe200078ec0ff */
[----:B------:R-:W5:Y:S04]  /*16c70*/  LD.E.128 R48, desc[UR40][R48.64] ;  /* 0x0000002830307980 */ /* 0x000f68000c101d00 */
[----:B------:R-:W5:Y:S02]  /*16c80*/  LD.E.128 R52, desc[UR40][R52.64] ;  /* 0x0000002834347980 */ /* 0x000f64000c101d00 */
[----:B------:R-:W2:Y:S01]  /*16c90*/  @P1 LDC R89, c[0x0][0xcf0] ;  /* 0x00033c00ff591b82 */ /* 0x000ea20000000800 */
[----:B------:R-:W-:Y:S01]  /*16ca0*/  IMAD.IADD R0, R90, 0x1, -R0 ;  /* 0x000000015a007824 */ /* 0x000fe200078e0a00 */
[----:B------:R-:W5:Y:S01]  /*16cb0*/  LD.E.128 R56, desc[UR40][R56.64] ;  /* 0x0000002838387980 */ /* 0x000f62000c101d00 */
[----:B------:R-:W-:-:S02]  /*16cc0*/  IMAD R81, R81, UR4, RZ ;  /* 0x0000000451517c24 */ /* 0x000fc4000f8e02ff */
[----:B------:R-:W-:Y:S01]  /*16cd0*/  IMAD R0, R0, 0x20, R82 ;  /* 0x0000002000007824 */ /* 0x000fe200078e0252 */
[----:B------:R-:W-:Y:S01]  /*16ce0*/  IADD3 R99, R210, 0x40, RZ ;  /* 0x00000040d2637810 */ /* 0x000fe20007ffe0ff */
[C---:B------:R-:W-:Y:S01]  /*16cf0*/  IMAD R81, R84.reuse, UR5, R81 ;  /* 0x0000000554517c24 */ /* 0x040fe2000f8e0251 */
[----:B------:R-:W5:Y:S01]  /*16d00*/  LD.E.128 R60, desc[UR40][R60.64] ;  /* 0x000000283c3c7980 */ /* 0x000f62000c101d00 */
[----:B------:R-:W-:Y:S01]  /*16d10*/  IMAD.WIDE.U32 R2, R84, UR4, R2 ;  /* 0x0000000454027c25 */ /* 0x000fe2000f8e0002 */
[----:B------:R-:W-:Y:S02]  /*16d20*/  ULDC.64 UR4, c[0x0][0xbf0] ;  /* 0x0002fc0000047ab9 */ /* 0x000fe40000000a00 */
[----:B------:R-:W5:Y:S01]  /*16d30*/  LD.E.128 R64, desc[UR40][R64.64] ;  /* 0x0000002840407980 */ /* 0x000f62000c101d00 */
[----:B------:R-:W-:Y:S01]  /*16d40*/  IMAD.IADD R80, R213, 0x1, R0 ;  /* 0x00000001d5507824 */ /* 0x000fe200078e0200 */
[----:B0-----:R-:W-:Y:S01]  /*16d50*/  ISETP.GE.AND P0, PT, R99, R83, PT ;  /* 0x000000536300720c */ /* 0x001fe20003f06270 */
[----:B------:R-:W-:Y:S01]  /*16d60*/  IMAD.IADD R3, R3, 0x1, R81 ;  /* 0x0000000103037824 */ /* 0x000fe200078e0251 */
[----:B------:R-:W5:Y:S01]  /*16d70*/  LD.E.128 R68, desc[UR40][R68.64] ;  /* 0x0000002844447980 */ /* 0x000f62000c101d00 */
[----:B------:R-:W-:-:S02]  /*16d80*/  IMAD R24, R24, UR4, RZ ;  /* 0x0000000418187c24 */ /* 0x000fc4000f8e02ff */
[----:B-1----:R-:W-:Y:S01]  /*16d90*/  @P1 IMAD.HI.U32 R0, R80, R85, RZ ;  /* 0x0000005550001227 */ /* 0x002fe200078e00ff */
[----:B------:R-:W5:Y:S03]  /*16da0*/  LD.E.128 R72, desc[UR40][R72.64] ;  /* 0x0000002848487980 */ /* 0x000f66000c101d00 */
[C---:B------:R-:W-:Y:S01]  /*16db0*/  VIADD R97, R210.reuse, 0x80 ;  /* 0x00000080d2617836 */ /* 0x040fe20000000000 */
[----:B------:R-:W5:Y:S01]  /*16dc0*/  LD.E.128 R76, desc[UR40][R76.64] ;  /* 0x000000284c4c7980 */ /* 0x000f62000c101d00 */
[C---:B------:R-:W-:Y:S01]  /*16dd0*/  IMAD R81, R21.reuse, UR5, R24 ;  /* 0x0000000515517c24 */ /* 0x040fe2000f8e0218 */
[----:B------:R-:W-:Y:S01]  /*16de0*/  SEL R24, RZ, 0xffffffff, P0 ;  /* 0xffffffffff187807 */ /* 0x000fe20000000000 */
[----:B------:R-:W-:Y:S01]  /*16df0*/  IMAD.WIDE.U32 R2, R21, UR4, R2 ;  /* 0x0000000415027c25 */ /* 0x000fe2000f8e0002 */
[----:B------:R-:W-:Y:S01]  /*16e00*/  ISETP.GE.AND P0, PT, R97, R83, PT ;  /* 0x000000536100720c */ /* 0x000fe20003f06270 */
[----:B------:R-:W-:Y:S01]  /*16e10*/  ULDC.64 UR4, c[0x0][0xbe0] ;  /* 0x0002f80000047ab9 */ /* 0x000fe20000000a00 */
[----:B------:R-:W-:Y:S01]  /*16e20*/  @!PT LDS RZ, [RZ] ;  /* 0x00000000fffff984 */ /* 0x000fe20000000800 */
[----:B------:R-:W-:Y:S01]  /*16e30*/  @!PT LDS RZ, [RZ] ;  /* 0x00000000fffff984 */ /* 0x000fe20000000800 */
[----:B------:R-:W-:Y:S01]  /*16e40*/  @!PT LDS RZ, [RZ] ;  /* 0x00000000fffff984 */ /* 0x000fe20000000800 */
[----:B------:R-:W-:Y:S01]  /*16e50*/  @!PT LDS RZ, [RZ] ;  /* 0x00000000fffff984 */ /* 0x000fe20000000800 */
[----:B------:R0:W-:Y:S06]  /*16e60*/  MEMBAR.ALL.CTA ;  /* 0x0000000000007992 */ /* 0x0001ec0000008000 */
[----:B0-----:R-:W0:Y:S01]  /*16e70*/  FENCE.VIEW.ASYNC.S ;  /* 0x00000000000073c6 */ /* 0x001e220000000000 */
[----:B------:R-:W-:Y:S01]  /*16e80*/  IMAD.MOV.U32 R21, RZ, RZ, R80 ;  /* 0x000000ffff157224 */ /* 0x000fe200078e0050 */
[----:B--2---:R-:W-:Y:S01]  /*16e90*/  @P1 SHF.R.U32.HI R21, RZ, R89, R0 ;  /* 0x00000059ff151219 */ /* 0x004fe20000011600 */
[C---:B------:R-:W-:Y:S01]  /*16ea0*/  VIADD R95, R210.reuse, 0xc0 ;  /* 0x000000c0d25f7836 */ /* 0x040fe20000000000 */
[-C--:B------:R-:W-:Y:S01]  /*16eb0*/  ISETP.GE.AND P1, PT, R210, R83.reuse, PT ;  /* 0x00000053d200720c */ /* 0x080fe20003f26270 */
[----:B------:R-:W-:Y:S01]  /*16ec0*/  IMAD.SHL.U32 R85, R24, 0x2, RZ ;  /* 0x0000000218557824 */ /* 0x000fe200078e00ff */
[----:B------:R-:W-:Y:S01]  /*16ed0*/  SEL R24, RZ, 0xffffffff, P0 ;  /* 0xffffffffff187807 */ /* 0x000fe20000000000 */
[----:B------:R-:W-:Y:S01]  /*16ee0*/  IMAD.IADD R3, R3, 0x1, R81 ;  /* 0x0000000103037824 */ /* 0x000fe200078e0251 */
[----:B------:R-:W-:Y:S01]  /*16ef0*/  SEL R0, RZ, 0x1, P1 ;  /* 0x00000001ff007807 */ /* 0x000fe20000800000 */
[--C-:B------:R-:W-:Y:S01]  /*16f00*/  IMAD.MOV R81, RZ, RZ, -R21.reuse ;  /* 0x000000ffff517224 */ /* 0x100fe200078e0a15 */
[----:B------:R-:W-:Y:S01]  /*16f10*/  ISETP.GE.AND P0, PT, R95, R83, PT ;  /* 0x000000535f00720c */ /* 0x000fe20003f06270 */
[----:B------:R-:W-:Y:S01]  /*16f20*/  VIADD R93, R210, 0x100 ;  /* 0x00000100d25d7836 */ /* 0x000fe20000000000 */
[----:B------:R-:W-:Y:S01]  /*16f30*/  LOP3.LUT R0, R85, 0x2, R0, 0xe2, !PT ;  /* 0x0000000255007812 */ /* 0x000fe200078ee200 */
[----:B------:R-:W-:Y:S01]  /*16f40*/  IMAD.SHL.U32 R85, R24, 0x4, RZ ;  /* 0x0000000418557824 */ /* 0x000fe200078e00ff */
[----:B------:R-:W-:Y:S01]  /*16f50*/  SEL R24, RZ, 0xffffffff, P0 ;  /* 0xffffffffff187807 */ /* 0x000fe20000000000 */
[----:B------:R-:W-:Y:S01]  /*16f60*/  IMAD R81, R87, R81, R80 ;  /* 0x0000005157517224 */ /* 0x000fe200078e0250 */
[----:B------:R-:W-:Y:S01]  /*16f70*/  SHF.R.S32.HI R80, RZ, 0x1f, R21 ;  /* 0x0000001fff507819 */ /* 0x000fe20000011415 */
[----:B------:R-:W-:Y:S01]  /*16f80*/  VIADD R91, R210, 0x140 ;  /* 0x00000140d25b7836 */ /* 0x000fe20000000000 */
[-C--:B------:R-:W-:Y:S01]  /*16f90*/  ISETP.GE.AND P0, PT, R93, R83.reuse, PT ;  /* 0x000000535d00720c */ /* 0x080fe20003f06270 */
[----:B------:R-:W-:Y:S01]  /*16fa0*/  IMAD.WIDE.U32 R2, R21, UR4, R2 ;  /* 0x0000000415027c25 */ /* 0x000fe2000f8e0002 */
[----:B------:R-:W-:Y:S01]  /*16fb0*/  LOP3.LUT R0, R85, 0x4, R0, 0xe2, !PT ;  /* 0x0000000455007812 */ /* 0x000fe200078ee200 */
[----:B------:R-:W-:Y:S02]  /*16fc0*/  BSSY B1, `(.L_x_8732) ;  /* 0x0000054000017945 */ /* 0x000fe40003800000 */
[----:B------:R-:W-:Y:S01]  /*16fd0*/  IMAD.SHL.U32 R85, R24, 0x8, RZ ;  /* 0x0000000818557824 */ /* 0x000fe200078e00ff */
[----:B------:R-:W-:Y:S01]  /*16fe0*/  SEL R24, RZ, 0xffffffff, P0 ;  /* 0xffffffffff187807 */ /* 0x000fe20000000000 */
[----:B------:R-:W-:Y:S01]  /*16ff0*/  IMAD R80, R80, UR4, RZ ;  /* 0x0000000450507c24 */ /* 0x000fe2000f8e02ff */
[-C--:B------:R-:W-:Y:S01]  /*17000*/  ISETP.GE.AND P0, PT, R91, R83.reuse, PT ;  /* 0x000000535b00720c */ /* 0x080fe20003f06270 */
[----:B------:R-:W-:Y:S01]  /*17010*/  VIADD R90, R210, 0x180 ;  /* 0x00000180d25a7836 */ /* 0x000fe20000000000 */
        /* <DEDUP_REMOVED lines=12> */
[----:B------:R-:W-:Y:S01]  /*170e0*/  IMAD R87, R20, R87, RZ ;  /* 0x0000005714577224 */ /* 0x000fe200078e02ff */
[----:B------:R-:W-:Y:S01]  /*170f0*/  SEL R21, RZ, 0x40, P0 ;  /* 0x00000040ff157807 */ /* 0x000fe20000000000 */
[----:B------:R-:W-:Y:S02]  /*17100*/  IMAD.IADD R213, R82, 0x1, R213 ;  /* 0x0000000152d57824 */ /* 0x000fe400078e02d5 */
[----:B------:R-:W-:Y:S02]  /*17110*/  VIADD R86, R210, 0x1c0 ;  /* 0x000001c0d2567836 */ /* 0x000fe40000000000 */
[C---:B------:R-:W-:Y:S01]  /*17120*/  IMAD R85, R81.reuse, UR5, R24 ;  /* 0x0000000551557c24 */ /* 0x040fe2000f8e0218 */
[----:B------:R-:W-:Y:S01]  /*17130*/  LOP3.LUT R24, R0, R21, RZ, 0xfc, !PT ;  /* 0x0000001500187212 */ /* 0x000fe200078efcff */
[----:B------:R-:W-:Y:S01]  /*17140*/  IMAD.WIDE.U32 R2, R81, UR4, R2 ;  /* 0x0000000451027c25 */ /* 0x000fe2000f8e0002 */
[----:B------:R-:W-:Y:S01]  /*17150*/  ISETP.GE.AND P1, PT, R213, R87, PT ;  /* 0x00000057d500720c */ /* 0x000fe20003f26270 */
[----:B------:R-:W-:Y:S01]  /*17160*/  ULDC.64 UR4, c[0x0][0xb80] ;  /* 0x0002e00000047ab9 */ /* 0x000fe20000000a00 */
[----:B------:R-:W-:Y:S01]  /*17170*/  ISETP.GE.AND P0, PT, R86, R83, PT ;  /* 0x000000535600720c */ /* 0x000fe20003f06270 */
        /* <DEDUP_REMOVED lines=12> */
[----:B------:R1:W2:Y:S01]  /*17240*/  SHFL.IDX PT, R2, R82, RZ, 0x181f ;  /* 0x00181fff52027589 */ /* 0x0002a200000e0000 */
[C---:B------:R-:W-:Y:S01]  /*17250*/  VIADD R98, R210.reuse, 0x80 ;  /* 0x00000080d2627836 */ /* 0x040fe20000000000 */
[----:B------:R-:W-:Y:S01]  /*17260*/  SHF.R.S32.HI R88, RZ, 0x1f, R88 ;  /* 0x0000001fff587819 */ /* 0x000fe20000011458 */
[----:B------:R-:W-:Y:S01]  /*17270*/  VIADD R100, R210, 0x40 ;  /* 0x00000040d2647836 */ /* 0x000fe20000000000 */
[----:B------:R-:W-:-:S02]  /*17280*/  SHF.R.S32.HI R89, RZ, 0x1f, R89 ;  /* 0x0000001fff597819 */ /* 0x000fc40000011459 */
[----:B0-----:R-:W-:Y:S02]  /*17290*/  LOP3.LUT R0, R24, R3, RZ, 0xfc, !PT ;  /* 0x0000000318007212 */ /* 0x001fe400078efcff */
[----:B------:R1:W0:Y:S01]  /*172a0*/  SHFL.IDX PT, R3, R84, RZ, 0x181f ;  /* 0x00181fff54037589 */ /* 0x00022200000e0000 */
[----:B------:R-:W-:Y:S02]  /*172b0*/  SHF.R.S32.HI R92, RZ, 0x1f, R92 ;  /* 0x0000001fff5c7819 */ /* 0x000fe4000001145c */
[----:B------:R-:W-:Y:S02]  /*172c0*/  SHF.R.S32.HI R94, RZ, 0x1f, R94 ;  /* 0x0000001fff5e7819 */ /* 0x000fe4000001145e */
[----:B------:R-:W-:Y:S02]  /*172d0*/  SHF.R.S32.HI R96, RZ, 0x1f, R96 ;  /* 0x0000001fff607819 */ /* 0x000fe40000011460 */
[----:B------:R-:W-:Y:S02]  /*172e0*/  SHF.R.S32.HI R98, RZ, 0x1f, R98 ;  /* 0x0000001fff627819 */ /* 0x000fe40000011462 */
[----:B------:R-:W-:Y:S01]  /*172f0*/  SHF.R.S32.HI R100, RZ, 0x1f, R100 ;  /* 0x0000001fff647819 */ /* 0x000fe20000011464 */
[----:B-1----:R-:W-:Y:S06]  /*17300*/  @P1 BRA `(.L_x_8733) ;  /* 0x00000000007c1947 */ /* 0x002fec0003800000 */
[-C--:B------:R-:W-:Y:S02]  /*17310*/  ISETP.GE.AND P1, PT, R99, R83.reuse, PT ;  /* 0x000000536300720c */ /* 0x080fe40003f26270 */
[-C--:B------:R-:W-:Y:S02]  /*17320*/  ISETP.GE.AND P0, PT, R210, R83.reuse, PT ;  /* 0x00000053d200720c */ /* 0x080fe40003f06270 */
[-C--:B------:R-:W-:Y:S02]  /*17330*/  ISETP.GE.AND P5, PT, R97, R83.reuse, PT ;  /* 0x000000536100720c */ /* 0x080fe40003fa6270 */
[----:B------:R-:W-:-:S07]  /*17340*/  ISETP.GE.AND P3, PT, R95, R83, PT ;  /* 0x000000535f00720c */ /* 0x000fce0003f66270 */
[C---:B--2---:R-:W-:Y:S02]  /*17350*/  @!P1 LEA R20, P2, R99.reuse, R2, 0x1 ;  /* 0x0000000263149211 */ /* 0x044fe400078408ff */
        /* <DEDUP_REMOVED lines=14> */
[-C--:B-1----:R-:W-:Y:S01]  /*17440*/  @!P1 LEA R12, P6, R91, R2.reuse, 0x1 ;  /* 0x000000025b0c9211 */ /* 0x082fe200078c08ff */
        /* <DEDUP_REMOVED lines=11> */
.L_x_8733:
[----:B------:R-:W-:Y:S05]  /*17500*/  BSYNC B1 ;  /* 0x0000000000017941 */ /* 0x000fea0003800000 */
.L_x_8732:
[----:B---3-5:R-:W-:Y:S01]  /*17510*/  VIADD R4, R213, 0x20 ;  /* 0x00000020d5047836 */ /* 0x028fe20000000000 */
[----:B0-----:R0:W4:Y:S04]  /*17520*/  SHFL.IDX PT, R3, R84, 0x1, 0x181f ;  /* 0x00381f0054037f89 */ /* 0x00112800000e0000 */
[----:B------:R-:W-:Y:S01]  /*17530*/  ISETP.GE.AND P0, PT, R4, R87, PT ;  /* 0x000000570400720c */ /* 0x000fe20003f06270 */
[----:B--2---:R0:W1:-:S12]  /*17540*/  SHFL.IDX PT, R2, R82, 0x1, 0x181f ;  /* 0x00381f0052027f89 */ /* 0x00405800000e0000 */
[----:B0-----:R-:W-:Y:S05]  /*17550*/  @P0 BRA `(.L_x_8734) ;  /* 0x0000001000600947 */ /* 0x001fea0003800000 */
[-C--:B------:R-:W-:Y:S02]  /*17560*/  ISETP.GE.AND P5, PT, R99, R83.reuse, PT ;  /* 0x000000536300720c */ /* 0x080fe40003fa6270 */
[-C--:B------:R-:W-:Y:S02]  /*17570*/  ISETP.GE.AND P6, PT, R210, R83.reuse, PT ;  /* 0x00000053d200720c */ /* 0x080fe40003fc6270 */
[-C--:B------:R-:W-:Y:S02]  /*17580*/  ISETP.GE.AND P3, PT, R97, R83.reuse, PT ;  /* 0x000000536100720c */ /* 0x080fe40003f66270 */
[-C--:B------:R-:W-:Y:S02]  /*17590*/  ISETP.GE.AND P2, PT, R95, R83.reuse, PT ;  /* 0x000000535f00720c */ /* 0x080fe40003f46270 */
[-C--:B------:R-:W-:Y:S02]  /*175a0*/  ISETP.GE.AND P1, PT, R93, R83.reuse, PT ;  /* 0x000000535d00720c */ /* 0x080fe40003f26270 */
[----:B------:R-:W-:-:S03]  /*175b0*/  ISETP.GE.AND P0, PT, R91, R83, PT ;  /* 0x000000535b00720c */ /* 0x000fc60003f06270 */
[CC--:B-1----:R-:W-:Y:S02]  /*175c0*/  @!P5 LEA R6, P4, R99.reuse, R2.reuse, 0x1 ;  /* 0x000000026306d211 */ /* 0x0c2fe400078808ff */
[----:B----4-:R-:W-:Y:S02]  /*175d0*/  @!P6 IMAD.WIDE R4, R210, 0x2, R2 ;  /* 0x00000002d204e825 */ /* 0x010fe400078e0202 */
[----:B------:R-:W-:Y:S02]  /*175e0*/  @!P5 LEA.HI.X R7, R99, R3, R100, 0x1, P4 ;  /* 0x000000036307d211 */ /* 0x000fe400020f0c64 */
[----:B------:R-:W-:Y:S01]  /*175f0*/  LOP3.LUT P4, RZ, R24, 0x40, RZ, 0xc0, !PT ;  /* 0x0000004018ff7812 */ /* 0x000fe2000788c0ff */
[----:B------:R0:W-:Y:S01]  /*17600*/  @!P6 ST.E.128 desc[UR40][R4.64], R8 ;  /* 0x000000080400e985 */ /* 0x0001e2000c101d28 */
[----:B------:R-:W-:-:S03]  /*17610*/  @!P3 LEA R12, P6, R97, R2, 0x1 ;  /* 0x00000002610cb211 */ /* 0x000fc600078c08ff */
[----:B------:R1:W-:Y:S01]  /*17620*/  @!P5 ST.E.128 desc[UR40][R6.64], R28 ;  /* 0x0000001c0600d985 */ /* 0x0003e2000c101d28 */
[-C--:B------:R-:W-:Y:S02]  /*17630*/  @!P3 LEA.HI.X R13, R97, R3.reuse, R98, 0x1, P6 ;  /* 0x00000003610db211 */ /* 0x080fe400030f0c62 */
[-C--:B------:R-:W-:Y:S02]  /*17640*/  @!P2 LEA R14, P5, R95, R2.reuse, 0x1 ;  /* 0x000000025f0ea211 */ /* 0x080fe400078a08ff */
        /* <DEDUP_REMOVED lines=18> */
.L_x_8729:
[----:B-1----:R-:W4:Y:S01]  /*17770*/  LDL.LU R4, [R1+0x50] ;  /* 0x0000500001047983 */ /* 0x002f220000300800 */
[----:B------:R-:W-:Y:S01]  /*17780*/  ULDC.64 UR4, c[0x0][0xd00] ;  /* 0x0003400000047ab9 */ /* 0x000fe20000000a00 */
[----:B------:R-:W-:Y:S01]  /*17790*/  IMAD.MOV.U32 R6, RZ, RZ, RZ ;  /* 0x000000ffff067224 */ /* 0x000fe200078e00ff */
[----:B------:R-:W1:Y:S01]  /*177a0*/  LDC R29, c[0x0][0xce8] ;  /* 0x00033a00ff1d7b82 */ /* 0x000e620000000800 */
[----:B------:R-:W2:Y:S01]  /*177b0*/  LDL.LU R0, [R1+0x54] ;  /* 0x0000540001007983 */ /* 0x000ea20000300800 */
[----:B------:R-:W-:-:S04]  /*177c0*/  ISETP.NE.U32.AND P0, PT, RZ, UR4, PT ;  /* 0x00000004ff007c0c */ /* 0x000fc8000bf05070 */
[----:B------:R-:W-:Y:S02]  /*177d0*/  ISETP.NE.AND.EX P0, PT, RZ, UR5, PT, P0 ;  /* 0x00000005ff007c0c */ /* 0x000fe4000bf05300 */
[----:B----4-:R-:W-:-:S04]  /*177e0*/  IADD3 R2, P1, R4, UR4, RZ ;  /* 0x0000000404027c10 */ /* 0x010fc8000ff3e0ff */
[----:B--2---:R-:W-:Y:S01]  /*177f0*/  IADD3.X R3, R0, UR5, RZ, P1, !PT ;  /* 0x0000000500037c10 */ /* 0x004fe20008ffe4ff */
[----:B------:R-:W-:Y:S02]  /*17800*/  ULDC.64 UR4, c[0x0][0xd08] ;  /* 0x0003420000047ab9 */ /* 0x000fe40000000a00 */
[----:B------:R-:W-:-:S04]  /*17810*/  ISETP.NE.U32.AND P1, PT, RZ, UR4, PT ;  /* 0x00000004ff007c0c */ /* 0x000fc8000bf25070 */
[----:B------:R2:W5:Y:S01]  /*17820*/  @P0 LDG.E R6, desc[UR40][R2.64] ;  /* 0x0000002802060981 */ /* 0x000562000c1e1900 */
[----:B------:R-:W-:Y:S01]  /*17830*/  ISETP.NE.AND.EX P1, PT, RZ, UR5, PT, P1 ;  /* 0x00000005ff007c0c */ /* 0x000fe2000bf25310 */
[----:B0-----:R-:W0:-:S12]  /*17840*/  S2R R20, SR_TID.X ;  /* 0x0000000000147919 */ /* 0x001e180000002100 */
[----:B------:R-:W-:Y:S01]  /*17850*/  @P1 IADD3 R4, P2, R4, UR4, RZ ;  /* 0x0000000404041c10 */ /* 0x000fe2000ff5e0ff */
[----:B------:R-:W-:-:S03]  /*17860*/  ULDC UR4, c[0x0][0xb88] ;  /* 0x0002e20000047ab9 */ /* 0x000fc60000000800 */
[----:B------:R-:W-:Y:S01]  /*17870*/  @P1 IADD3.X R5, R0, UR5, RZ, P2, !PT ;  /* 0x0000000500051c10 */ /* 0x000fe200097fe4ff */
[----:B------:R-:W-:-:S06]  /*17880*/  IMAD.U32 R0, RZ, RZ, UR4 ;  /* 0x00000004ff007e24 */ /* 0x000fcc000f8e00ff */
[----:B------:R2:W5:Y:S01]  /*17890*/  @P1 LDG.E R0, desc[UR40][R4.64] ;  /* 0x0000002804001981 */ /* 0x000562000c1e1900 */
[----:B0-----:R-:W-:-:S05]  /*178a0*/  VIADD R20, R20, 0xffffff80 ;  /* 0xffffff8014147836 */ /* 0x001fca0000000000 */
[----:B------:R-:W-:Y:S01]  /*178b0*/  ISETP.GE.AND P2, PT, R20, 0x40, PT ;  /* 0x000000401400780c */ /* 0x000fe20003f46270 */
[----:B-12---:R-:W-:-:S12]  /*178c0*/  @P1 BRA `(.L_x_8735) ;  /* 0x0000000000101947 */ /* 0x006fd80003800000 */
[----:B------:R-:W-:Y:S05]  /*178d0*/  @!P0 BRA `(.L_x_8735) ;  /* 0x00000000000c8947 */ /* 0x000fea0003800000 */
[----:B------:R-:W2:Y:S04]  /*178e0*/  LDG.E R5, desc[UR40][R2.64] ;  /* 0x0000002802057981 */ /* 0x000ea8000c1e1900 */
[----:B-----5:R-:W2:Y:S02]  /*178f0*/  LDG.E R0, desc[UR40][R2.64+0x4] ;  /* 0x0000042802007981 */ /* 0x020ea4000c1e1900 */
[----:B--2---:R-:W-:-:S07]  /*17900*/  IMAD.IADD R0, R0, 0x1, -R5 ;  /* 0x0000000100007824 */ /* 0x004fce00078e0a05 */
.L_x_8735:
[----:B------:R-:W2:Y:S04]  /*17910*/  LDL.LU R3, [R1+0x58] ;  /* 0x0000580001037983 */ /* 0x000ea80000300800 */
[----:B------:R-:W4:Y:S04]  /*17920*/  LDL.LU R2, [R1+0x60] ;  /* 0x0000600001027983 */ /* 0x000f280000300800 */
[----:B------:R-:W3:Y:S01]  /*17930*/  LDL R14, [R1+0x4c] ;  /* 0x00004c00010e7983 */ /* 0x000ee20000100800 */
[----:B------:R-:W-:Y:S01]  /*17940*/  BSSY B1, `(.L_x_8736) ;  /* 0x000002d000017945 */ /* 0x000fe20003800000 */
[----:B-----5:R-:W-:-:S02]  /*17950*/  SHF.R.S32.HI R11, RZ, 0x1f, R6 ;  /* 0x0000001fff0b7819 */ /* 0x020fc40000011406 */
[----:B--2---:R-:W-:Y:S02]  /*17960*/  SEL R13, R3, RZ, !P0 ;  /* 0x000000ff030d7207 */ /* 0x004fe40004000000 */
[----:B----4-:R-:W-:Y:S02]  /*17970*/  SEL R12, R2, RZ, !P0 ;  /* 0x000000ff020c7207 */ /* 0x010fe40004000000 */
[----:B---3--:R-:W-:Y:S01]  /*17980*/  SHF.R.S32.HI R10, RZ, 0x1f, R14 ;  /* 0x0000001fff0a7819 */ /* 0x008fe2000001140e */
[----:B------:R-:W-:Y:S06]  /*17990*/  @P2 BRA `(.L_x_8737) ;  /* 0x00000000009c2947 */ /* 0x000fec0003800000 */
[----:B------:R-:W0:Y:S01]  /*179a0*/  S2R R8, SR_TID.X ;  /* 0x0000000000087919 */ /* 0x000e220000002100 */
[----:B------:R-:W1:Y:S02]  /*179b0*/  LDC R9, c[0x0][0xce8] ;  /* 0x00033a00ff097b82 */ /* 0x000e640000000800 */
[----:B-1----:R-:W-:Y:S01]  /*179c0*/  IMAD R2, R0, R9, RZ ;  /* 0x0000000900027224 */ /* 0x002fe200078e02ff */
        /* <DEDUP_REMOVED lines=36> */
.L_x_8737:
[----:B------:R-:W-:Y:S05]  /*17c10*/  BSYNC B1 ;  /* 0x0000000000017941 */ /* 0x000fea0003800000 */
.L_x_8736:
[----:B------:R-:W-:Y:S01]  /*17c20*/  ISETP.NE.AND P0, PT, R29, 0x1, PT ;  /* 0x000000011d00780c */ /* 0x000fe20003f05270 */
[----:B------:R-:W-:Y:S01]  /*17c30*/  ULDC.64 UR4, c[0x0][0xba0] ;  /* 0x0002e80000047ab9 */ /* 0x000fe20000000a00 */
[----:B------:R-:W1:Y:S01]  /*17c40*/  LDC R21, c[0x0][0xbc8] ;  /* 0x0002f200ff157b82 */ /* 0x000e620000000800 */
[----:B0-----:R-:W-:Y:S01]  /*17c50*/  IMAD R5, R11, UR4, RZ ;  /* 0x000000040b057c24 */ /* 0x001fe2000f8e02ff */
[----:B------:R-:W-:Y:S01]  /*17c60*/  SHF.R.S32.HI R8, RZ, 0x1f, R20 ;  /* 0x0000001fff087819 */ /* 0x000fe20000011414 */
[----:B------:R-:W-:Y:S01]  /*17c70*/  IMAD.WIDE.U32 R2, R6, UR4, RZ ;  /* 0x0000000406027c25 */ /* 0x000fe2000f8e00ff */
[----:B------:R-:W-:Y:S02]  /*17c80*/  BSSY B1, `(.L_x_8738) ;  /* 0x0000081000017945 */ /* 0x000fe40003800000 */
[----:B------:R-:W-:Y:S01]  /*17c90*/  LEA.HI R8, R8, R20, RZ, 0x3 ;  /* 0x0000001408087211 */ /* 0x000fe200078f18ff */
[----:B------:R-:W-:Y:S01]  /*17ca0*/  IMAD R5, R6, UR5, R5 ;  /* 0x0000000506057c24 */ /* 0x000fe2000f8e0205 */
[----:B------:R-:W-:Y:S01]  /*17cb0*/  ULDC.64 UR4, c[0x0][0xbe8] ;  /* 0x0002fa0000047ab9 */ /* 0x000fe20000000a00 */
[----:B------:R-:W-:Y:S01]  /*17cc0*/  VIADD R42, R210, 0x40 ;  /* 0x00000040d22a7836 */ /* 0x000fe20000000000 */
[----:B------:R-:W-:Y:S01]  /*17cd0*/  LOP3.LUT R8, R8, 0xfffffff8, RZ, 0xc0, !PT ;  /* 0xfffffff808087812 */ /* 0x000fe200078ec0ff */
[----:B------:R-:W-:Y:S01]  /*17ce0*/  IMAD.IADD R3, R3, 0x1, R5 ;  /* 0x0000000103037824 */ /* 0x000fe200078e0205 */
[----:B------:R-:W0:Y:S01]  /*17cf0*/  @P0 LDC R7, c[0x0][0xcec] ;  /* 0x00033b00ff070b82 */ /* 0x000e220000000800 */
[----:B------:R-:W-:-:S02]  /*17d00*/  IMAD R4, R10, UR4, RZ ;  /* 0x000000040a047c24 */ /* 0x000fc4000f8e02ff */
[----:B------:R-:W-:-:S04]  /*17d10*/  IMAD.WIDE.U32 R2, R14, UR4, R2 ;  /* 0x000000040e027c25 */ /* 0x000fc8000f8e0002 */
[----:B------:R-:W-:Y:S01]  /*17d20*/  IMAD R5, R14, UR5, R4 ;  /* 0x000000050e057c24 */ /* 0x000fe2000f8e0204 */
[----:B------:R-:W-:Y:S01]  /*17d30*/  SHF.R.S32.HI R14, RZ, 0x1f, R20 ;  /* 0x0000001fff0e7819 */ /* 0x000fe20000011414 */
[----:B------:R-:W2:Y:S01]  /*17d40*/  @P0 LDC R9, c[0x0][0xcf0] ;  /* 0x00033c00ff090b82 */ /* 0x000ea20000000800 */
[----:B------:R-:W-:Y:S01]  /*17d50*/  ULDC.64 UR4, c[0x0][0xbf0] ;  /* 0x0002fc0000047ab9 */ /* 0x000fe20000000a00 */
[----:B------:R-:W-:Y:S01]  /*17d60*/  IMAD.IADD R8, R20, 0x1, -R8 ;  /* 0x0000000114087824 */ /* 0x000fe200078e0a08 */
[----:B------:R-:W-:Y:S01]  /*17d70*/  LEA.HI R14, R14, R20, RZ, 0x3 ;  /* 0x000000140e0e7211 */ /* 0x000fe200078f18ff */
[----:B------:R-:W-:Y:S01]  /*17d80*/  IMAD R4, R12, UR4, RZ ;  /* 0x000000040c047c24 */ /* 0x000fe2000f8e02ff */
[-C--:B-1----:R-:W-:Y:S01]  /*17d90*/  ISETP.GE.AND P1, PT, R42, R21.reuse, PT ;  /* 0x000000152a00720c */ /* 0x082fe20003f26270 */
[----:B------:R-:W-:Y:S01]  /*17da0*/  IMAD.IADD R3, R3, 0x1, R5 ;  /* 0x0000000103037824 */ /* 0x000fe200078e0205 */
[----:B------:R-:W-:Y:S01]  /*17db0*/  SHF.R.S32.HI R14, RZ, 0x3, R14 ;  /* 0x00000003ff0e7819 */ /* 0x000fe2000001140e */
[----:B------:R-:W-:Y:S01]  /*17dc0*/  IMAD R5, R13, UR5, R4 ;  /* 0x000000050d057c24 */ /* 0x000fe2000f8e0204 */
[C---:B------:R-:W-:Y:S01]  /*17dd0*/  ISETP.GE.AND P2, PT, R210.reuse, R21, PT ;  /* 0x00000015d200720c */ /* 0x040fe20003f46270 */
[----:B------:R-:W-:-:S02]  /*17de0*/  VIADD R40, R210, 0x80 ;  /* 0x00000080d2287836 */ /* 0x000fc40000000000 */
[----:B------:R-:W-:Y:S01]  /*17df0*/  IMAD R4, R8, 0x20, R14 ;  /* 0x0000002008047824 */ /* 0x000fe200078e020e */
[----:B------:R-:W-:Y:S01]  /*17e00*/  SEL R8, RZ, 0xffffffff, P1 ;  /* 0xffffffffff087807 */ /* 0x000fe20000800000 */
[----:B------:R-:W-:Y:S01]  /*17e10*/  IMAD.WIDE.U32 R2, R13, UR4, R2 ;  /* 0x000000040d027c25 */ /* 0x000fe2000f8e0002 */
[----:B------:R-:W-:-:S03]  /*17e20*/  ULDC.64 UR4, c[0x0][0xbe0] ;  /* 0x0002f80000047ab9 */ /* 0x000fc60000000a00 */
[----:B------:R-:W-:Y:S02]  /*17e30*/  IMAD.IADD R6, R213, 0x1, R4 ;  /* 0x00000001d5067824 */ /* 0x000fe400078e0204 */
[----:B------:R-:W-:Y:S02]  /*17e40*/  IMAD.IADD R3, R3, 0x1, R5 ;  /* 0x0000000103037824 */ /* 0x000fe400078e0205 */
[----:B0-----:R-:W-:Y:S01]  /*17e50*/  @P0 IMAD.HI.U32 R4, R6, R7, RZ ;  /* 0x0000000706040227 */ /* 0x001fe200078e00ff */
[----:B------:R-:W-:Y:S02]  /*17e60*/  SEL R7, RZ, 0x1, P2 ;  /* 0x00000001ff077807 */ /* 0x000fe40001000000 */
[----:B------:R-:W-:Y:S01]  /*17e70*/  ISETP.GE.AND P2, PT, R40, R21, PT ;  /* 0x000000152800720c */ /* 0x000fe20003f46270 */
[----:B------:R-:W-:Y:S01]  /*17e80*/  IMAD.MOV.U32 R5, RZ, RZ, R6 ;  /* 0x000000ffff057224 */ /* 0x000fe200078e0006 */
[----:B--2---:R-:W-:Y:S01]  /*17e90*/  @P0 SHF.R.U32.HI R5, RZ, R9, R4 ;  /* 0x00000009ff050219 */ /* 0x004fe20000011604 */
[----:B------:R-:W-:Y:S01]  /*17ea0*/  VIADD R38, R210, 0xc0 ;  /* 0x000000c0d2267836 */ /* 0x000fe20000000000 */
[----:B------:R-:W-:Y:S01]  /*17eb0*/  SEL R9, RZ, 0xffffffff, P2 ;  /* 0xffffffffff097807 */ /* 0x000fe20001000000 */
[----:B------:R-:W-:Y:S01]  /*17ec0*/  IMAD.SHL.U32 R8, R8, 0x2, RZ ;  /* 0x0000000208087824 */ /* 0x000fe200078e00ff */
[----:B------:R-:W-:Y:S01]  /*17ed0*/  SHF.R.S32.HI R4, RZ, 0x1f, R5 ;  /* 0x0000001fff047819 */ /* 0x000fe20000011405 */
[----:B------:R-:W-:Y:S01]  /*17ee0*/  VIADD R36, R210, 0x100 ;  /* 0x00000100d2247836 */ /* 0x000fe20000000000 */
[-C--:B------:R-:W-:Y:S01]  /*17ef0*/  ISETP.GE.AND P1, PT, R38, R21.reuse, PT ;  /* 0x000000152600720c */ /* 0x080fe20003f26270 */
[----:B------:R-:W-:Y:S01]  /*17f00*/  IMAD.SHL.U32 R9, R9, 0x4, RZ ;  /* 0x0000000409097824 */ /* 0x000fe200078e00ff */
[----:B------:R-:W-:Y:S01]  /*17f10*/  LOP3.LUT R8, R8, 0x2, R7, 0xe2, !PT ;  /* 0x0000000208087812 */ /* 0x000fe200078ee207 */
[----:B------:R-:W-:Y:S01]  /*17f20*/  IMAD.MOV R7, RZ, RZ, -R5 ;  /* 0x000000ffff077224 */ /* 0x000fe200078e0a05 */
[----:B------:R-:W-:Y:S01]  /*17f30*/  SEL R10, RZ, 0xffffffff, P1 ;  /* 0xffffffffff0a7807 */ /* 0x000fe20000800000 */
[----:B------:R-:W-:Y:S01]  /*17f40*/  IMAD R4, R4, UR4, RZ ;  /* 0x0000000404047c24 */ /* 0x000fe2000f8e02ff */
[----:B------:R-:W-:Y:S01]  /*17f50*/  ISETP.GE.AND P0, PT, R36, R21, PT ;  /* 0x000000152400720c */ /* 0x000fe20003f06270 */
[----:B------:R-:W-:Y:S01]  /*17f60*/  IMAD R7, R29, R7, R6 ;  /* 0x000000071d077224 */ /* 0x000fe200078e0206 */
[----:B------:R-:W-:Y:S01]  /*17f70*/  LOP3.LUT R8, R9, 0x4, R8, 0xe2, !PT ;  /* 0x0000000409087812 */ /* 0x000fe200078ee208 */
[----:B------:R-:W-:Y:S01]  /*17f80*/  IMAD R9, R5, UR5, R4 ;  /* 0x0000000505097c24 */ /* 0x000fe2000f8e0204 */
[----:B------:R-:W-:Y:S01]  /*17f90*/  SEL R4, RZ, 0xffffffff, P0 ;  /* 0xffffffffff047807 */ /* 0x000fe20000000000 */
[----:B------:R-:W-:Y:S01]  /*17fa0*/  IMAD R31, R0, R29, RZ ;  /* 0x0000001d001f7224 */ /* 0x000fe200078e02ff */
[----:B------:R-:W-:Y:S01]  /*17fb0*/  SHF.R.S32.HI R0, RZ, 0x1f, R7 ;  /* 0x0000001fff007819 */ /* 0x000fe20000011407 */
[----:B------:R-:W-:-:S02]  /*17fc0*/  IMAD.SHL.U32 R11, R10, 0x8, RZ ;  /* 0x000000080a0b7824 */ /* 0x000fc400078e00ff */
[----:B------:R-:W-:Y:S02]  /*17fd0*/  VIADD R34, R210, 0x140 ;  /* 0x00000140d2227836 */ /* 0x000fe40000000000 */
[----:B------:R-:W-:Y:S01]  /*17fe0*/  IMAD.WIDE.U32 R2, R5, UR4, R2 ;  /* 0x0000000405027c25 */ /* 0x000fe2000f8e0002 */
[----:B------:R-:W-:Y:S01]  /*17ff0*/  ULDC.64 UR4, c[0x0][0xbd8] ;  /* 0x0002f60000047ab9 */ /* 0x000fe20000000a00 */
[----:B------:R-:W-:Y:S02]  /*18000*/  LOP3.LUT R8, R11, 0x8, R8, 0xe2, !PT ;  /* 0x000000080b087812 */ /* 0x000fe400078ee208 */
[----:B------:R-:W-:Y:S01]  /*18010*/  IMAD.SHL.U32 R5, R4, 0x10, RZ ;  /* 0x0000001004057824 */ /* 0x000fe200078e00ff */
[----:B------:R-:W-:Y:S01]  /*18020*/  ISETP.GE.AND P0, PT, R34, R21, PT ;  /* 0x000000152200720c */ /* 0x000fe20003f06270 */
[----:B------:R-:W-:Y:S01]  /*18030*/  IMAD R0, R0, UR4, RZ ;  /* 0x0000000400007c24 */ /* 0x000fe2000f8e02ff */
[----:B------:R-:W-:Y:S01]  /*18040*/  IADD3 R3, R3, R9, RZ ;  /* 0x0000000903037210 */ /* 0x000fe20007ffe0ff */
[C---:B------:R-:W-:Y:S01]  /*18050*/  VIADD R32, R210.reuse, 0x180 ;  /* 0x00000180d2207836 */ /* 0x040fe20000000000 */
[----:B------:R-:W-:Y:S01]  /*18060*/  SEL R4, RZ, 0xffffffff, P0 ;  /* 0xffffffffff047807 */ /* 0x000fe20000000000 */
[----:B------:R-:W-:Y:S01]  /*18070*/  VIADD R28, R210, 0x1c0 ;  /* 0x000001c0d21c7836 */ /* 0x000fe20000000000 */
[----:B------:R-:W-:Y:S01]  /*18080*/  LOP3.LUT R8, R5, 0x10, R8, 0xe2, !PT ;  /* 0x0000001005087812 */ /* 0x000fe200078ee208 */
[----:B------:R-:W-:Y:S01]  /*18090*/  IMAD R5, R7, UR5, R0 ;  /* 0x0000000507057c24 */ /* 0x000fe2000f8e0200 */
[-C--:B------:R-:W-:Y:S01]  /*180a0*/  ISETP.GE.AND P0, PT, R32, R21.reuse, PT ;  /* 0x000000152000720c */ /* 0x080fe20003f06270 */
[----:B------:R-:W-:Y:S01]  /*180b0*/  IMAD.IADD R0, R14, 0x1, R213 ;  /* 0x000000010e007824 */ /* 0x000fe200078e02d5 */
[----:B------:R-:W-:Y:S01]  /*180c0*/  ISETP.GE.AND P2, PT, R28, R21, PT ;  /* 0x000000151c00720c */ /* 0x000fe20003f46270 */
[----:B------:R-:W-:-:S02]  /*180d0*/  IMAD.SHL.U32 R9, R4, 0x20, RZ ;  /* 0x0000002004097824 */ /* 0x000fc400078e00ff */
[----:B------:R-:W-:Y:S01]  /*180e0*/  IMAD.WIDE.U32 R2, R7, UR4, R2 ;  /* 0x0000000407027c25 */ /* 0x000fe2000f8e0002 */
[----:B------:R-:W-:Y:S01]  /*180f0*/  SEL R7, RZ, 0x40, P0 ;  /* 0x00000040ff077807 */ /* 0x000fe20000000000 */
[----:B------:R-:W-:Y:S01]  /*18100*/  ULDC.64 UR4, c[0x0][0xb80] ;  /* 0x0002e00000047ab9 */ /* 0x000fe20000000a00 */
[----:B------:R-:W-:Y:S01]  /*18110*/  ISETP.GE.AND P0, PT, R0, R31, PT ;  /* 0x0000001f0000720c */ /* 0x000fe20003f06270 */
[----:B------:R-:W-:Y:S01]  /*18120*/  IMAD.IADD R3, R3, 0x1, R5 ;  /* 0x0000000103037824 */ /* 0x000fe200078e0205 */
[----:B------:R-:W-:Y:S01]  /*18130*/  LOP3.LUT R8, R9, 0x20, R8, 0xe2, !PT ;  /* 0x0000002009087812 */ /* 0x000fe200078ee208 */
[----:B------:R-:W-:Y:S01]  /*18140*/  VIADD R30, R210, 0x1c0 ;  /* 0x000001c0d21e7836 */ /* 0x000fe20000000000 */
[----:B------:R-:W-:Y:S01]  /*18150*/  LEA R14, P1, R2, UR4, 0x1 ;  /* 0x00000004020e7c11 */ /* 0x000fe2000f8208ff */
[C---:B------:R-:W-:Y:S01]  /*18160*/  VIADD R33, R210.reuse, 0x180 ;  /* 0x00000180d2217836 */ /* 0x040fe20000000000 */
[----:B------:R-:W-:Y:S01]  /*18170*/  SEL R5, RZ, 0x80, P2 ;  /* 0x00000080ff057807 */ /* 0x000fe20001000000 */
[----:B------:R-:W-:Y:S01]  /*18180*/  VIADD R35, R210, 0x140 ;  /* 0x00000140d2237836 */ /* 0x000fe20000000000 */
[----:B------:R-:W-:Y:S01]  /*18190*/  LOP3.LUT R20, R8, R7, RZ, 0xfc, !PT ;  /* 0x0000000708147212 */ /* 0x000fe200078efcff */
[----:B------:R-:W-:Y:S01]  /*181a0*/  VIADD R37, R210, 0x100 ;  /* 0x00000100d2257836 */ /* 0x000fe20000000000 */
[----:B------:R-:W-:Y:S01]  /*181b0*/  LEA.HI.X R15, R2, UR5, R3, 0x1, P1 ;  /* 0x00000005020f7c11 */ /* 0x000fe200088f0c03 */
[----:B------:R-:W-:Y:S01]  /*181c0*/  VIADD R39, R210, 0xc0 ;  /* 0x000000c0d2277836 */ /* 0x000fe20000000000 */
[----:B------:R-:W-:Y:S01]  /*181d0*/  LOP3.LUT R24, R20, R5, RZ, 0xfc, !PT ;  /* 0x0000000514187212 */ /* 0x000fe200078efcff */
[C---:B------:R-:W-:Y:S01]  /*181e0*/  VIADD R41, R210.reuse, 0x80 ;  /* 0x00000080d2297836 */ /* 0x040fe20000000000 */
[----:B------:R0:W1:Y:S01]  /*181f0*/  SHFL.IDX PT, R4, R14, RZ, 0x181f ;  /* 0x00181fff0e047589 */ /* 0x00006200000e0000 */
[----:B------:R-:W-:Y:S01]  /*18200*/  VIADD R43, R210, 0x40 ;  /* 0x00000040d22b7836 */ /* 0x000fe20000000000 */
[----:B------:R-:W-:-:S02]  /*18210*/  SHF.R.S32.HI R30, RZ, 0x1f, R30 ;  /* 0x0000001fff1e7819 */ /* 0x000fc4000001141e */
[----:B------:R0:W2:Y:S01]  /*18220*/  SHFL.IDX PT, R5, R15, RZ, 0x181f ;  /* 0x00181fff0f057589 */ /* 0x0000a200000e0000 */
        /* <DEDUP_REMOVED lines=11> */
[-C--:B-1----:R-:W-:Y:S02]  /*182e0*/  @!P2 LEA R6, P0, R42, R4.reuse, 0x1 ;  /* 0x000000042a06a211 */ /* 0x082fe400078008ff */
        /* <DEDUP_REMOVED lines=26> */
.L_x_8739:
[----:B------:R-:W-:Y:S05]  /*18490*/  BSYNC B1 ;  /* 0x0000000000017941 */ /* 0x000fea0003800000 */
.L_x_8738:
[----:B------:R-:W-:Y:S01]  /*184a0*/  VIADD R0, R0, 0x20 ;  /* 0x0000002000007836 */ /* 0x000fe20000000000 */
[----:B--23--:R0:W2:Y:S04]  /*184b0*/  SHFL.IDX PT, R5, R15, 0x1, 0x181f ;  /* 0x00381f000f057f89 */ /* 0x00c0a800000e0000 */
[----:B------:R-:W-:Y:S01]  /*184c0*/  ISETP.GE.AND P0, PT, R0, R31, PT ;  /* 0x0000001f0000720c */ /* 0x000fe20003f06270 */
[----:B-1----:R0:W1:-:S12]  /*184d0*/  SHFL.IDX PT, R4, R14, 0x1, 0x181f ;  /* 0x00381f000e047f89 */ /* 0x00205800000e0000 */
[----:B0-----:R-:W-:Y:S05]  /*184e0*/  @P0 BRA `(.L_x_8734) ;  /* 0x00000000007c0947 */ /* 0x001fea0003800000 */
[-C--:B------:R-:W-:Y:S02]  /*184f0*/  ISETP.GE.AND P6, PT, R210, R21.reuse, PT ;  /* 0x00000015d200720c */ /* 0x080fe40003fc6270 */
[-C--:B------:R-:W-:Y:S02]  /*18500*/  ISETP.GE.AND P5, PT, R42, R21.reuse, PT ;  /* 0x000000152a00720c */ /* 0x080fe40003fa6270 */
[-C--:B------:R-:W-:Y:S02]  /*18510*/  ISETP.GE.AND P4, PT, R40, R21.reuse, PT ;  /* 0x000000152800720c */ /* 0x080fe40003f86270 */
[-C--:B------:R-:W-:Y:S02]  /*18520*/  ISETP.GE.AND P3, PT, R38, R21.reuse, PT ;  /* 0x000000152600720c */ /* 0x080fe40003f66270 */
[-C--:B------:R-:W-:Y:S02]  /*18530*/  ISETP.GE.AND P2, PT, R36, R21.reuse, PT ;  /* 0x000000152400720c */ /* 0x080fe40003f46270 */
[----:B------:R-:W-:-:S03]  /*18540*/  ISETP.GE.AND P1, PT, R34, R21, PT ;  /* 0x000000152200720c */ /* 0x000fc60003f26270 */
[----:B-12---:R-:W-:Y:S02]  /*18550*/  @!P6 IMAD.WIDE R2, R210, 0x2, R4 ;  /* 0x00000002d202e825 */ /* 0x006fe400078e0204 */
        /* <DEDUP_REMOVED lines=24> */
.L_x_8734:
[----:B------:R-:W-:Y:S05]  /*186e0*/  BSYNC B0 ;  /* 0x0000000000007941 */ /* 0x000fea0003800000 */
.L_x_8728:
[----:B------:R-:W-:Y:S02]  /*186f0*/  ULDC UR4, c[0x0][0xd3c] ;  /* 0x00034f0000047ab9 */ /* 0x000fe40000000800 */
[----:B------:R-:W-:-:S13]  /*18700*/  ISETP.GE.AND P0, PT, R27, UR4, PT ;  /* 0x000000041b007c0c */ /* 0x000fda000bf06270 */
[----:B------:R-:W-:Y:S05]  /*18710*/  @!P0 BRA `(.L_x_8740) ;  /* 0xfffffe8c00b48947 */ /* 0x000fea000383ffff */
[----:B------:R-:W-:Y:S05]  /*18720*/  BRA `(.L_x_8601) ;  /* 0x0000008400607947 */ /* 0x000fea0003800000 */
.L_x_8599:
        /* <DEDUP_REMOVED lines=16> */
.L_x_8741:
        /* <DEDUP_REMOVED lines=41> */
.L_x_8747:
        /* <DEDUP_REMOVED lines=12> */
.L_x_8746:
[----:B------:R-:W-:Y:S05]  /*18b80*/  BSYNC B0 ;  /* 0x0000000000007941 */ /* 0x000fea0003800000 */
.L_x_8745:
        /* <DEDUP_REMOVED lines=20> */
.L_x_8743:
        /* <DEDUP_REMOVED lines=20> */
.L_x_8748:
        /* <DEDUP_REMOVED lines=59> */
.L_x_8744:
[----:B------:R-:W-:Y:S02]  /*191c0*/  IMAD.MOV.U32 R17, RZ, RZ, RZ ;  /* 0x000000ffff117224 */ /* 0x000fe400078e00ff */
[----:B------:R-:W-:Y:S02]  /*191d0*/  IMAD.U32 R16, RZ, RZ, UR6 ;  /* 0x00000006ff107e24 */ /* 0x000fe4000f8e00ff */
[----:B------:R-:W-:-:S07]  /*191e0*/  IMAD.MOV.U32 R18, RZ, RZ, RZ ;  /* 0x000000ffff127224 */ /* 0x000fce00078e00ff */
.L_x_8749:
[----:B------:R-:W-:-:S13]  /*191f0*/  ISETP.NE.AND P0, PT, R5, RZ, PT ;  /* 0x000000ff0500720c */ /* 0x000fda0003f05270 */
[----:B------:R-:W0:Y:S01]  /*19200*/  @!P0 S2R R3, SR_CgaCtaId ;  /* 0x0000000000038919 */ /* 0x000e220000008800 */
[----:B------:R-:W-:-:S04]  /*19210*/  @!P0 MOV R2, 0x400 ;  /* 0x0000040000028802 */ /* 0x000fc80000000f00 */
[----:B0-----:R-:W-:-:S05]  /*19220*/  @!P0 LEA R2, R3, R2, 0x18 ;  /* 0x0000000203028211 */ /* 0x001fca00078ec0ff */
[----:B------:R0:W-:Y:S01]  /*19230*/  @!P0 STS.128 [R2+0x388d0], R16 ;  /* 0x0388d01002008388 */ /* 0x0001e20000000c00 */
[----:B------:R-:W-:Y:S06]  /*19240*/  BAR.ARV 0x5, 0x180 ;  /* 0x0146000000007b1d */ /* 0x000fec0000002000 */
.L_x_8742:
[----:B------:R2:W-:Y:S01]  /*19250*/  STL [R1+0x2c], RZ ;  /* 0x00002cff01007387 */ /* 0x0005e20000100800 */
[----:B------:R-:W-:Y:S01]  /*19260*/  ULDC UR4, c[0x0][0xd3c] ;  /* 0x00034f0000047ab9 */ /* 0x000fe20000000800 */
[----:B------:R-:W-:Y:S01]  /*19270*/  IMAD.MOV.U32 R28, RZ, RZ, 0x1 ;  /* 0x00000001ff1c7424 */ /* 0x000fe200078e00ff */
[----:B-1----:R-:W-:Y:S01]  /*19280*/  ISETP.GE.AND P0, PT, R19, UR4, PT ;  /* 0x0000000413007c0c */ /* 0x002fe2000bf06270 */
[----:B------:R-:W-:-:S12]  /*19290*/  IMAD.MOV.U32 R25, RZ, RZ, RZ ;  /* 0x000000ffff197224 */ /* 0x000fd800078e00ff */
[----:B--2---:R-:W-:Y:S05]  /*192a0*/  @P0 BRA `(.L_x_8750) ;  /* 0x0000007400a40947 */ /* 0x004fea0003800000 */
[----:B------:R-:W2:Y:S01]  /*192b0*/  LDL R4, [R1+0x8] ;  /* 0x0000080001047983 */ /* 0x000ea20000100800 */
[----:B------:R-:W1:Y:S01]  /*192c0*/  S2UR UR5, SR_CgaCtaId ;  /* 0x00000000000579c3 */ /* 0x000e620000008800 */
[C---:B0-----:R-:W-:Y:S01]  /*192d0*/  IMAD.SHL.U32 R2, R0.reuse, 0x8, RZ ;  /* 0x0000000800027824 */ /* 0x041fe200078e00ff */
[----:B------:R-:W-:Y:S01]  /*192e0*/  LOP3.LUT R5, R0, 0x7f, RZ, 0xc0, !PT ;  /* 0x0000007f00057812 */ /* 0x000fe200078ec0ff */
[----:B------:R-:W-:Y:S01]  /*192f0*/  UMOV UR4, 0x400 ;  /* 0x0000040000047882 */ /* 0x000fe20000000000 */
[----:B------:R-:W-:Y:S01]  /*19300*/  BSSY B8, `(.L_x_8750) ;  /* 0x0000763000087945 */ /* 0x000fe20003800000 */
[----:B------:R-:W-:Y:S01]  /*19310*/  IMAD.MOV.U32 R29, RZ, RZ, 0x1 ;  /* 0x00000001ff1d7424 */ /* 0x000fe200078e00ff */
[C---:B------:R-:W-:Y:S01]  /*19320*/  LOP3.LUT R3, R2.reuse, 0x1f8, RZ, 0xc0, !PT ;  /* 0x000001f802037812 */ /* 0x040fe200078ec0ff */
[----:B------:R-:W-:Y:S01]  /*19330*/  IMAD.SHL.U32 R36, R5, 0x8, RZ ;  /* 0x0000000805247824 */ /* 0x000fe200078e00ff */
[----:B------:R-:W-:Y:S02]  /*19340*/  LOP3.LUT R2, R2, 0x38, RZ, 0xc0, !PT ;  /* 0x0000003802027812 */ /* 0x000fe400078ec0ff */
[----:B------:R-:W-:-:S02]  /*19350*/  CS2R R24, SRZ ;  /* 0x0000000000187805 */ /* 0x000fc4000001ff00 */
[----:B------:R-:W-:Y:S01]  /*19360*/  LOP3.LUT R3, R3, 0x38, R0, 0x78, !PT ;  /* 0x0000003803037812 */ /* 0x000fe200078e7800 */
[----:B------:R-:W-:Y:S01]  /*19370*/  IMAD.SHL.U32 R0, R0, 0x10, RZ ;  /* 0x0000001000007824 */ /* 0x000fe200078e00ff */
[----:B------:R-:W-:Y:S01]  /*19380*/  ULDC.64 UR38, c[0x0][0x198] ;  /* 0x0000660000267ab9 */ /* 0x000fe20000000a00 */
[----:B------:R-:W-:Y:S01]  /*19390*/  IMAD.MOV.U32 R28, RZ, RZ, 0x1 ;  /* 0x00000001ff1c7424 */ /* 0x000fe200078e00ff */
[----:B------:R-:W-:Y:S01]  /*193a0*/  LOP3.LUT R36, R3, 0x200, R36, 0xf8, !PT ;  /* 0x0000020003247812 */ /* 0x000fe200078ef824 */
[----:B------:R-:W-:Y:S01]  /*193b0*/  ULDC UR36, c[0x0][0xc] ;  /* 0x0000030000247ab9 */ /* 0x000fe20000000800 */
[----:B------:R-:W-:-:S04]  /*193c0*/  SHF.R.U32.HI R3, RZ, 0x3, R5 ;  /* 0x00000003ff037819 */ /* 0x000fc80000011605 */
[----:B------:R-:W-:Y:S02]  /*193d0*/  LOP3.LUT R3, R3, 0x70, R0, 0xf8, !PT ;  /* 0x0000007003037812 */ /* 0x000fe400078ef800 */
[C---:B------:R-:W-:Y:S01]  /*193e0*/  LOP3.LUT R0, R2.reuse, 0x40, RZ, 0xfc, !PT ;  /* 0x0000004002007812 */ /* 0x040fe200078efcff */
[----:B-1----:R-:W-:Y:S01]  /*193f0*/  ULEA UR4, UR5, UR4, 0x18 ;  /* 0x0000000405047291 */ /* 0x002fe2000f8ec03f */
        /* <DEDUP_REMOVED lines=11> */
.L_x_8863:
[----:B------:R-:W0:Y:S02]  /*194b0*/  LDC.64 R2, c[0x0][0xd88] ;  /* 0x00036200ff027b82 */ /* 0x000e240000000a00 */
[----:B0-----:R-:W-:-:S05]  /*194c0*/  IMAD.WIDE R2, R19, 0x4, R2 ;  /* 0x0000000413027825 */ /* 0x001fca00078e0202 */
[----:B--2---:R-:W2:Y:S01]  /*194d0*/  LDG.E R37, desc[UR40][R2.64] ;  /* 0x0000002802257981 */ /* 0x004ea2000c1e1900 */
[----:B------:R-:W-:Y:S05]  /*194e0*/  YIELD ;  /* 0x0000000000007946 */ /* 0x000fea0003800000 */
[----:B------:R-:W-:Y:S01]  /*194f0*/  ULDC.64 UR4, c[0x0][0xb20] ;  /* 0x0002c80000047ab9 */ /* 0x000fe20000000a00 */
[----:B------:R-:W-:Y:S01]  /*19500*/  MOV R34, RZ ;  /* 0x000000ff00227202 */ /* 0x000fe20000000f00 */
[----:B-1-3--:R-:W-:Y:S01]  /*19510*/  IMAD.MOV.U32 R6, RZ, RZ, RZ ;  /* 0x000000ffff067224 */ /* 0x00afe200078e00ff */
[----:B------:R-:W-:Y:S01]  /*19520*/  ISETP.NE.U32.AND P0, PT, RZ, UR4, PT ;  /* 0x00000004ff007c0c */ /* 0x000fe2000bf05070 */
[----:B------:R-:W-:Y:S01]  /*19530*/  ULDC.64 UR8, c[0x0][0xb10] ;  /* 0x0002c40000087ab9 */ /* 0x000fe20000000a00 */
[----:B------:R-:W-:-:S02]  /*19540*/  ULDC.64 UR6, c[0x0][0xb08] ;  /* 0x0002c20000067ab9 */ /* 0x000fc40000000a00 */
[----:B------:R-:W-:Y:S02]  /*19550*/  ISETP.NE.AND.EX P0, PT, RZ, UR5, PT, P0 ;  /* 0x00000005ff007c0c */ /* 0x000fe4000bf05300 */
        /* <DEDUP_REMOVED lines=45> */
.L_x_8751:
        /* <DEDUP_REMOVED lines=9> */
.L_x_8752:
        /* <DEDUP_REMOVED lines=9> */
.L_x_8753:
        /* <DEDUP_REMOVED lines=8> */
[----:B--2---:R-:W-:Y:S02]  /*199d0*/  @P1 IMAD.IADD R6, R5, 0x1, -R2 ;  /* 0x0000000105061824 */ /* 0x004fe400078e0a02 */
[----:B------:R-:W-:-:S02]  /*199e0*/  IMAD.SHL.U32 R2, R17, 0x40, RZ ;  /* 0x0000004011027824 */ /* 0x000fc400078e00ff */
[----:B------:R-:W-:Y:S02]  /*199f0*/  IMAD.IADD R31, R7, 0x1, R6 ;  /* 0x00000001071f7824 */ /* 0x000fe400078e0206 */
[----:B------:R-:W-:Y:S02]  /*19a00*/  VIADD R2, R2, 0x3f ;  /* 0x0000003f02027836 */ /* 0x000fe40000000000 */
[----:B------:R-:W-:Y:S02]  /*19a10*/  VIADD R5, R31, 0x3f ;  /* 0x0000003f1f057836 */ /* 0x000fe40000000000 */
[----:B---3--:R-:W-:-:S05]  /*19a20*/  @P0 IMAD.HI.U32 R4, R2, R4, RZ ;  /* 0x0000000402040227 */ /* 0x008fca00078e00ff */
        /* <DEDUP_REMOVED lines=31> */
.L_x_8918:
[----:B---3--:R-:W-:Y:S02]  /*19c20*/  ISETP.NE.AND P0, PT, R14, RZ, PT ;  /* 0x000000ff0e00720c */ /* 0x008fe40003f05270 */
[----:B------:R-:W-:-:S11]  /*19c30*/  PLOP3.LUT P6, PT, PT, PT, PT, 0x8, 0x0 ;  /* 0x000000000000781c */ /* 0x000fd60003fce170 */
[----:B------:R-:W-:Y:S05]  /*19c40*/  @P0 BRA `(.L_x_8757) ;  /* 0x00000000000c0947 */ /* 0x000fea0003800000 */
[----:B------:R-:W-:-:S03]  /*19c50*/  UMOV UR4, 0xffffffff ;  /* 0xffffffff00047882 */ /* 0x000fc60000000000 */
[----:B------:R-:W-:Y:S05]  /*19c60*/  BRA.DIV UR4, `(.L_x_8758) ;  /* 0x00000082047c7947 */ /* 0x000fea000b800000 */
[----:B------:R-:W-:-:S13]  /*19c70*/  ELECT P6, URZ, PT ;  /* 0x00000000003f782f */ /* 0x000fda00038c0000 */
.L_x_8757:
        /* <DEDUP_REMOVED lines=9> */
.L_x_8921:
[----:B------:R-:W-:Y:S05]  /*19d10*/  BSYNC B1 ;  /* 0x0000000000017941 */ /* 0x000fea0003800000 */
.L_x_8759:
        /* <DEDUP_REMOVED lines=10> */
.L_x_8922:
[----:B------:R-:W-:Y:S05]  /*19dc0*/  BSYNC B2 ;  /* 0x0000000000027941 */ /* 0x000fea0003800000 */
.L_x_8763:
        /* <DEDUP_REMOVED lines=9> */
.L_x_8766:
[----:B------:R-:W-:Y:S05]  /*19e60*/  BSYNC B2 ;  /* 0x0000000000027941 */ /* 0x000fea0003800000 */
.L_x_8765:
        /* <DEDUP_REMOVED lines=12> */
.L_x_8767:
        /* <DEDUP_REMOVED lines=13> */
.L_x_8923:
[----:B------:R-:W-:Y:S05]  /*1a000*/  BSYNC B2 ;  /* 0x0000000000027941 */ /* 0x000fea0003800000 */
.L_x_8768:
        /* <DEDUP_REMOVED lines=11> */
.L_x_8771:
[----:B------:R-:W-:Y:S05]  /*1a0c0*/  BSYNC B2 ;  /* 0x0000000000027941 */ /* 0x000fea0003800000 */
.L_x_8770:
        /* <DEDUP_REMOVED lines=9> */
.L_x_8772:
        /* <DEDUP_REMOVED lines=15> */
.L_x_8773:
        /* <DEDUP_REMOVED lines=15> */
.L_x_8774:
        /* <DEDUP_REMOVED lines=15> */
.L_x_8775:
        /* <DEDUP_REMOVED lines=15> */
.L_x_8776:
        /* <DEDUP_REMOVED lines=15> */
.L_x_8777:
        /* <DEDUP_REMOVED lines=15> */
.L_x_8778:
        /* <DEDUP_REMOVED lines=15> */
.L_x_8779:
        /* <DEDUP_REMOVED lines=10> */
.L_x_8762:
[----:B------:R-:W-:Y:S05]  /*1a890*/  BSYNC B1 ;  /* 0x0000000000017941 */ /* 0x000fea0003800000 */
.L_x_8761:
        /* <DEDUP_REMOVED lines=9> */
.L_x_8799:
        /* <DEDUP_REMOVED lines=11> */
.L_x_8924:
[----:B------:R-:W-:Y:S05]  /*1a9e0*/  BSYNC B2 ;  /* 0x0000000000027941 */ /* 0x000fea0003800000 */
.L_x_8782:
        /* <DEDUP_REMOVED lines=9> */
.L_x_8785:
[----:B------:R-:W-:Y:S05]  /*1aa80*/  BSYNC B2 ;  /* 0x0000000000027941 */ /* 0x000fea0003800000 */
.L_x_8784:
        /* <DEDUP_REMOVED lines=8> */
[----:B-1----:R-:W-:Y:S01]  /*1ab10*/  VIADD R9, R8, 0x38890 ;  /* 0x0003889008097836 */ /* 0x002fe20000000000 */
[----:B------:R-:W-:Y:S01]  /*1ab20*/  UMOV UR6, 0x0 ;  /* 0x0000000000067882 */ /* 0x000fe20000000000 */
[----:B------:R-:W-:-:S10]  /*1ab30*/  UMOV UR7, 0x12f00000 ;  /* 0x12f0000000077882 */ /* 0x000fd40000000000 */
.L_x_8786:
        /* <DEDUP_REMOVED lines=13> */
.L_x_8925:
[----:B------:R-:W-:Y:S05]  /*1ac10*/  BSYNC B2 ;  /* 0x0000000000027941 */ /* 0x000fea0003800000 */
.L_x_8787:
[----:B------:R-:W-:Y:S01]  /*1ac20*/  BSSY B2, `(.L_x_8789) ;  /* 0x000000b000027945 */ /* 0x000fe20003800000 */
[----:B01----:R-:W-:Y:S01]  /*1ac30*/  MOV R2, 0x0 ;  /* 0x0000000000027802 */ /* 0x003fe20000000f00 */
[----:B------:R-:W-:Y:S02]  /*1ac40*/  IMAD.MOV.U32 R3, RZ, RZ, 0x12f00000 ;  /* 0x12f00000ff037424 */ /* 0x000fe400078e00ff */
        /* <DEDUP_REMOVED lines=8> */
.L_x_8790:
[----:B------:R-:W-:Y:S05]  /*1acd0*/  BSYNC B2 ;  /* 0x0000000000027941 */ /* 0x000fea0003800000 */
.L_x_8789:
        /* <DEDUP_REMOVED lines=9> */
.L_x_8791:
        /* <DEDUP_REMOVED lines=15> */
.L_x_8792:
        /* <DEDUP_REMOVED lines=15> */
.L_x_8793:
        /* <DEDUP_REMOVED lines=15> */
.L_x_8794:
        /* <DEDUP_REMOVED lines=15> */
.L_x_8795:
        /* <DEDUP_REMOVED lines=15> */
.L_x_8796:
        /* <DEDUP_REMOVED lines=15> */
.L_x_8797:
        /* <DEDUP_REMOVED lines=15> */
.L_x_8798:
        /* <DEDUP_REMOVED lines=10> */
.L_x_8781:
[----:B------:R-:W-:Y:S05]  /*1b4a0*/  BSYNC B1 ;  /* 0x0000000000017941 */ /* 0x000fea0003800000 */
.L_x_8780:
        /* <DEDUP_REMOVED lines=8> */
.L_x_8755:
[----:B------:R-:W-:Y:S05]  /*1b530*/  BSYNC B0 ;  /* 0x0000000000007941 */ /* 0x000fea0003800000 */
.L_x_8754:
        /* <DEDUP_REMOVED lines=35> */
.L_x_8801:
        /* <DEDUP_REMOVED lines=20> */
.L_x_8804:
[----:B------:R-:W-:Y:S05]  /*1b8b0*/  BSYNC B6 ;  /* 0x0000000000067941 */ /* 0x000fea0003800000 */
.L_x_8803:
        /* <DEDUP_REMOVED lines=19> */
[----:B-12---:R-:W-:Y:S05]  /*1b9f0*/  CALL.ABS.NOINC R2 ;  /* 0x0000000002007343 */ /* 0x006fea0003c00000 */
.L_x_8807:
[----:B------:R0:W1:Y:S01]  /*1ba00*/  LDC.64 R2, c[0x4][R33] ;  /* 0x0100000021027b82 */ /* 0x0000620000000a00 */
[----:B------:R-:W-:Y:S01]  /*1ba10*/  ULDC.64 UR4, c[0x4][0xf0] ;  /* 0x01003c0000047ab9 */ /* 0x000fe20000000a00 */
[----:B------:R-:W-:Y:S01]  /*1ba20*/  ULDC.64 UR6, c[0x4][0xf8] ;  /* 0x01003e0000067ab9 */ /* 0x000fe20000000a00 */
[----:B------:R-:W-:Y:S01]  /*1ba30*/  ULDC.64 UR8, c[0x4][0x50] ;  /* 0x0100140000087ab9 */ /* 0x000fe20000000a00 */
[----:B------:R-:W-:Y:S01]  /*1ba40*/  MOV R4, UR4 ;  /* 0x0000000400047c02 */ /* 0x000fe20008000f00 */
[----:B------:R-:W-:Y:S02]  /*1ba50*/  IMAD.U32 R5, RZ, RZ, UR5 ;  /* 0x00000005ff057e24 */ /* 0x000fe4000f8e00ff */
        /* <DEDUP_REMOVED lines=9> */
.L_x_8806:
[----:B------:R-:W-:Y:S05]  /*1baf0*/  BSYNC B6 ;  /* 0x0000000000067941 */ /* 0x000fea0003800000 */
.L_x_8805:
[----:B------:R-:W-:Y:S01]  /*1bb00*/  ULDC.64 UR4, c[0x0][0xaf0] ;  /* 0x0002bc0000047ab9 */ /* 0x000fe20000000a00 */
[----:B------:R-:W0:Y:S01]  /*1bb10*/  S2R R20, SR_TID.X ;  /* 0x0000000000147919 */ /* 0x000e220000002100 */
[----:B------:R-:W-:Y:S01]  /*1bb20*/  ISETP.NE.U32.AND P0, PT, RZ, UR4, PT ;  /* 0x00000004ff007c0c */ /* 0x000fe2000bf05070 */
[----:B------:R-:W2:Y:S03]  /*1bb30*/  LDC R10, c[0x0][0x430] ;  /* 0x00010c00ff0a7b82 */ /* 0x000ea60000000800 */
[----:B------:R-:W-:-:S13]  /*1bb40*/  ISETP.NE.AND.EX P0, PT, RZ, UR5, PT, P0 ;  /* 0x00000005ff007c0c */ /* 0x000fda000bf05300 */
[----:B------:R-:W-:Y:S01]  /*1bb50*/  @P0 IADD3 R2, P1, R27, UR4, RZ ;  /* 0x000000041b020c10 */ /* 0x000fe2000ff3e0ff */
[----:B------:R-:W3:Y:S01]  /*1bb60*/  S2R R11, SR_TID.X ;  /* 0x00000000000b7919 */ /* 0x000ee20000002100 */
[----:B------:R-:W-:Y:S02]  /*1bb70*/  ULDC UR4, c[0x0][0x320] ;  /* 0x0000c80000047ab9 */ /* 0x000fe40000000800 */
[----:B------:R-:W-:-:S05]  /*1bb80*/  @P0 IADD3.X R3, R30, UR5, RZ, P1, !PT ;  /* 0x000000051e030c10 */ /* 0x000fca0008ffe4ff */
[----:B------:R4:W5:Y:S01]  /*1bb90*/  @P0 LDG.E R32, desc[UR40][R2.64] ;  /* 0x0000002802200981 */ /* 0x000962000c1e1900 */
[----:B0-----:R-:W-:-:S04]  /*1bba0*/  LOP3.LUT R20, R20, 0x7f, RZ, 0xc0, !PT ;  /* 0x0000007f14147812 */ /* 0x001fc800078ec0ff */
[----:B------:R-:W-:Y:S02]  /*1bbb0*/  SHF.R.U32.HI R21, RZ, 0x3, R20 ;  /* 0x00000003ff157819 */ /* 0x000fe40000011614 */
[----:B------:R-:W0:Y:S02]  /*1bbc0*/  S2R R20, SR_TID.X ;  /* 0x0000000000147919 */ /* 0x000e240000002100 */
[----:B0-----:R-:W-:-:S05]  /*1bbd0*/  IMAD.SHL.U32 R20, R20, 0x10, RZ ;  /* 0x0000001014147824 */ /* 0x001fca00078e00ff */
[----:B------:R-:W-:Y:S02]  /*1bbe0*/  LOP3.LUT R20, R21, 0x70, R20, 0xf8, !PT ;  /* 0x0000007015147812 */ /* 0x000fe400078ef814 */
[----:B------:R-:W0:Y:S01]  /*1bbf0*/  S2R R21, SR_TID.X ;  /* 0x0000000000157919 */ /* 0x000e220000002100 */
[----:B--2---:R-:W-:Y:S02]  /*1bc00*/  ISETP.NE.AND P1, PT, R10, 0x1, PT ;  /* 0x000000010a00780c */ /* 0x004fe40003f25270 */
[----:B------:R-:W-:-:S11]  /*1bc10*/  LEA R27, R35, 0xffffffc0, 0x6 ;  /* 0xffffffc0231b7811 */ /* 0x000fd600078e30ff */
[----:B----4-:R-:W2:Y:S01]  /*1bc20*/  @P1 LDC R3, c[0x0][0x434] ;  /* 0x00010d00ff031b82 */ /* 0x010ea20000000800 */
[----:B0-----:R-:W-:-:S07]  /*1bc30*/  IMAD.SHL.U32 R21, R21, 0x8, RZ ;  /* 0x0000000815157824 */ /* 0x001fce00078e00ff */
[----:B------:R-:W0:Y:S01]  /*1bc40*/  @P1 LDC R2, c[0x0][0x438] ;  /* 0x00010e00ff021b82 */ /* 0x000e220000000800 */
[----:B------:R-:W-:-:S04]  /*1bc50*/  LOP3.LUT R21, R21, 0x38, RZ, 0xc0, !PT ;  /* 0x0000003815157812 */ /* 0x000fc800078ec0ff */
[----:B------:R-:W-:-:S04]  /*1bc60*/  LOP3.LUT R21, R21, 0x40, RZ, 0xfc, !PT ;  /* 0x0000004015157812 */ /* 0x000fc800078efcff */
[----:B------:R-:W-:Y:S02]  /*1bc70*/  ISETP.GE.AND P2, PT, R21, UR4, PT ;  /* 0x0000000415007c0c */ /* 0x000fe4000bf46270 */
[----:B------:R-:W4:Y:S01]  /*1bc80*/  S2R R21, SR_TID.X ;  /* 0x0000000000157919 */ /* 0x000f220000002100 */
[----:B------:R-:W-:-:S05]  /*1bc90*/  IMAD.IADD R4, R20, 0x1, R27 ;  /* 0x0000000114047824 */ /* 0x000fca00078e021b */
[C---:B------:R-:W-:Y:S01]  /*1bca0*/  ISETP.GE.AND P0, PT, R4.reuse, R31, PT ;  /* 0x0000001f0400720c */ /* 0x040fe20003f06270 */
[----:B------:R-:W-:Y:S02]  /*1bcb0*/  IMAD.IADD R0, R4, 0x1, R34 ;  /* 0x0000000104007824 */ /* 0x000fe400078e0222 */
[----:B---3--:R-:W-:Y:S01]  /*1bcc0*/  IMAD.SHL.U32 R11, R11, 0x8, RZ ;  /* 0x000000080b0b7824 */ /* 0x008fe200078e00ff */
[----:B------:R-:W-:Y:S01]  /*1bcd0*/  ISETP.GT.U32.OR P0, PT, R20, 0x3f, P0 ;  /* 0x0000003f1400780c */ /* 0x000fe20000704470 */
[----:B--2---:R-:W-:-:S03]  /*1bce0*/  @P1 IMAD.HI.U32 R3, R0, R3, RZ ;  /* 0x0000000300031227 */ /* 0x004fc600078e00ff */
[----:B------:R-:W-:Y:S01]  /*1bcf0*/  LOP3.LUT R11, R11, 0x38, RZ, 0xc0, !PT ;  /* 0x000000380b0b7812 */ /* 0x000fe200078ec0ff */
[----:B------:R-:W-:Y:S01]  /*1bd00*/  IMAD.MOV.U32 R8, RZ, RZ, R0 ;  /* 0x000000ffff087224 */ /* 0x000fe200078e0000 */
[----:B0-----:R-:W-:Y:S02]  /*1bd10*/  @P1 SHF.R.U32.HI R8, RZ, R2, R3 ;  /* 0x00000002ff081219 */ /* 0x001fe40000011603 */
[----:B------:R-:W-:Y:S02]  /*1bd20*/  ISETP.GE.AND P1, PT, R11, UR4, PT ;  /* 0x000000040b007c0c */ /* 0x000fe4000bf26270 */
[----:B------:R-:W-:Y:S02]  /*1bd30*/  LOP3.LUT R22, R22, 0xffffffbf, RZ, 0xc0, !PT ;  /* 0xffffffbf16167812 */ /* 0x000fe400078ec0ff */
[----:B-1----:R-:W-:Y:S01]  /*1bd40*/  SEL R9, RZ, 0xffffffff, P2 ;  /* 0xffffffffff097807 */ /* 0x002fe20001000000 */
[----:B------:R-:W0:Y:S01]  /*1bd50*/  @!P0 LDC.64 R2, c[0x0][0x428] ;  /* 0x00010a00ff028b82 */ /* 0x000e220000000a00 */
[----:B------:R-:W-:Y:S01]  /*1bd60*/  @P2 LOP3.LUT R22, R22, 0x40, RZ, 0xfc, !PT ;  /* 0x0000004016162812 */ /* 0x000fe200078efcff */
[----:B----4-:R-:W-:Y:S01]  /*1bd70*/  IMAD.SHL.U32 R21, R21, 0x8, RZ ;  /* 0x0000000815157824 */ /* 0x010fe200078e00ff */
        /* <DEDUP_REMOVED lines=24> */
[----:B-1----:R-:W-:Y:S01]  /*1bf00*/  @!P0 LEA R4, P1, R6, R4, 0x2 ;  /* 0x0000000406048211 */ /* 0x002fe200078210ff */
[----:B------:R-:W-:-:S03]  /*1bf10*/  IMAD.MOV.U32 R2, RZ, RZ, RZ ;  /* 0x000000ffff027224 */ /* 0x000fc600078e00ff */
[----:B------:R-:W-:-:S04]  /*1bf20*/  @!P0 IADD3 R3, R7, R3, RZ ;  /* 0x0000000307038210 */ /* 0x000fc80007ffe0ff */
        /* <DEDUP_REMOVED lines=37> */
.L_x_8928:
        /* <DEDUP_REMOVED lines=11> */
.L_x_8809:
        /* <DEDUP_REMOVED lines=9> */
.L_x_8929:
[----:B------:R-:W-:Y:S05]  /*1c2c0*/  BSYNC B0 ;  /* 0x0000000000007941 */ /* 0x000fea0003800000 */
.L_x_8810:
        /* <DEDUP_REMOVED lines=64> */
.L_x_8939:
        /* <DEDUP_REMOVED lines=10> */
.L_x_8813:
        /* <DEDUP_REMOVED lines=11> */
.L_x_8814:
        /* <DEDUP_REMOVED lines=34> */
.L_x_8816:
[----:B------:R-:W-:Y:S05]  /*1ca40*/  BSYNC B6 ;  /* 0x0000000000067941 */ /* 0x000fea0003800000 */
.L_x_8815:
        /* <DEDUP_REMOVED lines=12> */
[----:B0-----:R-:W-:Y:S02]  /*1cb10*/  IMAD.SHL.U32 R0, R0, 0x10, RZ ;  /* 0x0000001000007824 */ /* 0x001fe400078e00ff */
[----:B--2---:R-:W-:Y:S02]  /*1cb20*/  IMAD.MOV.U32 R21, RZ, RZ, R20 ;  /* 0x000000ffff157224 */ /* 0x004fe400078e0014 */
[----:B------:R-:W2:Y:S01]  /*1cb30*/  LDL R20, [R1+0x14] ;  /* 0x0000140001147983 */ /* 0x000ea20000100800 */
        /* <DEDUP_REMOVED lines=28> */
[C---:B------:R-:W-:Y:S01]  /*1cd00*/  IMAD R4, R0.reuse, UR5, R4 ;  /* 0x0000000500047c24 */ /* 0x040fe2000f8e0204 */
[----:B------:R-:W-:Y:S01]  /*1cd10*/  IADD3 R0, -R0, RZ, RZ ;  /* 0x000000ff00007210 */ /* 0x000fe20007ffe1ff */
[----:B------:R-:W-:-:S04]  /*1cd20*/  ULDC.64 UR4, c[0x0][0x2c8] ;  /* 0x0000b20000047ab9 */ /* 0x000fc80000000a00 */
        /* <DEDUP_REMOVED lines=49> */
.L_x_8948:
        /* <DEDUP_REMOVED lines=11> */
.L_x_8818:
        /* <DEDUP_REMOVED lines=28> */
.L_x_8820:
[----:B------:R-:W-:Y:S05]  /*1d2b0*/  BSYNC B6 ;  /* 0x0000000000067941 */ /* 0x000fea0003800000 */
.L_x_8819:
        /* <DEDUP_REMOVED lines=55> */
[----:B------:R-:W-:Y:S02]  /*1d630*/  ULDC UR4, c[0x0][0x3b8] ;  /* 0x0000ee0000047ab9 */ /* 0x000fe40000000800 */
[----:B------:R-:W-:Y:S02]  /*1d640*/  ISETP.GE.AND P1, PT, R20, UR4, PT ;  /* 0x0000000414007c0c */ /* 0x000fe4000bf26270 */
[----:B------:R-:W-:Y:S01]  /*1d650*/  LEA.HI.X R4, R2, UR5, R4, 0x1, P0 ;  /* 0x0000000502047c11 */ /* 0x000fe200080f0c04 */
[----:B0-----:R-:W-:Y:S01]  /*1d660*/  IMAD.SHL.U32 R21, R21, 0x8, RZ ;  /* 0x0000000815157824 */ /* 0x001fe200078e00ff */
[----:B------:R-:W-:-:S02]  /*1d670*/  ISETP.GE.AND P0, PT, R7, UR4, PT ;  /* 0x0000000407007c0c */ /* 0x000fc4000bf06270 */
[----:B------:R-:W0:Y:S01]  /*1d680*/  S2R R7, SR_TID.X ;  /* 0x0000000000077919 */ /* 0x000e220000002100 */
[----:B------:R-:W-:Y:S02]  /*1d690*/  SEL R0, RZ, 0x1, P1 ;  /* 0x00000001ff007807 */ /* 0x000fe40000800000 */
[----:B------:R-:W-:Y:S02]  /*1d6a0*/  LOP3.LUT R21, R21, 0x38, RZ, 0xc0, !PT ;  /* 0x0000003815157812 */ /* 0x000fe400078ec0ff */
        /* <DEDUP_REMOVED lines=34> */
[----:B------:R-:W-:-:S04]  /*1d8d0*/  SEL R7, RZ, 0x80, P0 ;  /* 0x00000080ff077807 */ /* 0x000fc80000000000 */
[----:B------:R-:W-:Y:S01]  /*1d8e0*/  IADD3 R7, R0, R7, RZ ;  /* 0x0000000700077210 */ /* 0x000fe20007ffe0ff */
        /* <DEDUP_REMOVED lines=94> */
.L_x_8958:
        /* <DEDUP_REMOVED lines=26> */
.L_x_8823:
[----:B------:R-:W-:Y:S05]  /*1e070*/  BSYNC B0 ;  /* 0x0000000000007941 */ /* 0x000fea0003800000 */
.L_x_8822:
[----:B------:R-:W-:Y:S01]  /*1e080*/  NOP ;  /* 0x0000000000007918 */ /* 0x000fe20000000000 */
[----:B------:R-:W-:-:S13]  /*1e090*/  PLOP3.LUT P0, PT, PT, PT, PT, 0x80, 0x0 ;  /* 0x000000000000781c */ /* 0x000fda0003f0f070 */
.L_x_8824:
        /* <DEDUP_REMOVED lines=18> */
.L_x_8959:
[----:B------:R-:W-:Y:S05]  /*1e1c0*/  BSYNC B0 ;  /* 0x0000000000007941 */ /* 0x000fea0003800000 */
.L_x_8825:
[----:B------:R-:W2:Y:S02]  /*1e1d0*/  LDL R2, [R1+0x50] ;  /* 0x0000500001027983 */ /* 0x000ea40000100800 */
[----:B--2---:R-:W-:-:S13]  /*1e1e0*/  ISETP.NE.AND P0, PT, R2, 0x3, PT ;  /* 0x000000030200780c */ /* 0x004fda0003f05270 */
[----:B------:R-:W-:Y:S05]  /*1e1f0*/  @!P0 BRA `(.L_x_8827) ;  /* 0x0000000000048947 */ /* 0x000fea0003800000 */
[----:B------:R-:W-:Y:S01]  /*1e200*/  BPT.TRAP 0x1 ;  /* 0x000000040000795c */ /* 0x000fe20000300000 */
.L_x_8827:
[----:B-1----:R-:W-:Y:S01]  /*1e210*/  SHF.L.U32 R0, R28, 0x1f, RZ ;  /* 0x0000001f1c007819 */ /* 0x002fe200000006ff */
[----:B------:R-:W-:Y:S03]  /*1e220*/  BSSY B0, `(.L_x_8828) ;  /* 0x0000003000007945 */ /* 0x000fe60003800000 */
[----:B------:R-:W1:Y:S02]  /*1e230*/  SYNCS.PHASECHK.TRANS64.TRYWAIT P0, [R31+URZ+0x38860], R0 ;  /* 0x038860001f0075a7 */ /* 0x000e64000800017f */
[----:B-1----:R-:W-:Y:S05]  /*1e240*/  @!P0 BRA `(.L_x_8829) ;  /* 0x0000005400348947 */ /* 0x002fea0003800000 */
.L_x_8960:
[----:B------:R-:W-:Y:S05]  /*1e250*/  BSYNC B0 ;  /* 0x0000000000007941 */ /* 0x000fea0003800000 */
.L_x_8828:
        /* <DEDUP_REMOVED lines=111> */
.L_x_8970:
        /* <DEDUP_REMOVED lines=34> */
.L_x_8831:
        /* <DEDUP_REMOVED lines=11> */
.L_x_8832:
        /* <DEDUP_REMOVED lines=11> */
.L_x_8847:
        /* <DEDUP_REMOVED lines=17> */
[----:B-1----:R-:W-:-:S05]  /*1ede0*/  @P0 SHF.R.U32.HI R2, RZ, R3, R6 ;  /* 0x00000003ff020219 */ /* 0x002fca0000011606 */
[----:B------:R-:W-:-:S04]  /*1edf0*/  IMAD.MOV R3, RZ, RZ, -R2 ;  /* 0x000000ffff037224 */ /* 0x000fc800078e0a02 */
        /* <DEDUP_REMOVED lines=23> */
.L_x_8835:
[----:B------:R-:W-:Y:S01]  /*1ef70*/  IMAD R6, R25, 0x8, R23 ;  /* 0x0000000819067824 */ /* 0x000fe200078e0217 */
[----:B------:R-:W-:Y:S01]  /*1ef80*/  SHF.L.U32 R21, R28, 0x1f, RZ ;  /* 0x0000001f1c157819 */ /* 0x000fe200000006ff */
[----:B------:R-:W-:Y:S01]  /*1ef90*/  BSSY B1, `(.L_x_8836) ;  /* 0x0000004000017945 */ /* 0x000fe20003800000 */
[----:B------:R-:W-:Y:S02]  /*1efa0*/  SHF.R.S32.HI R9, RZ, 0x1f, R5 ;  /* 0x0000001fff097819 */ /* 0x000fe40000011405 */
[----:B------:R-:W0:Y:S02]  /*1efb0*/  SYNCS.PHASECHK.TRANS64.TRYWAIT P0, [R6+URZ+0x38840], R21 ;  /* 0x03884015060075a7 */ /* 0x000e24000800017f */
[----:B0-----:R-:W-:Y:S05]  /*1efc0*/  @!P0 BRA `(.L_x_8837) ;  /* 0x0000005000108947 */ /* 0x001fea0003800000 */
.L_x_8971:
[----:B------:R-:W-:Y:S05]  /*1efd0*/  BSYNC B1 ;  /* 0x0000000000017941 */ /* 0x000fea0003800000 */
.L_x_8836:
        /* <DEDUP_REMOVED lines=42> */
.L_x_8981:
        /* <DEDUP_REMOVED lines=8> */
.L_x_8839:
        /* <DEDUP_REMOVED lines=11> */
.L_x_8840:
[----:B------:R2:W-:Y:S01]  /*1f3b0*/  SYNCS.ARRIVE.TRANS64.A1T0 RZ, [R6+URZ+0x38830], RZ ;  /* 0x038830ff06ff79a7 */ /* 0x0005e2000810003f */
[----:B------:R-:W-:Y:S05]  /*1f3c0*/  @!P2 BRA `(.L_x_8841) ;  /* 0x000000000004a947 */ /* 0x000fea0003800000 */
[----:B------:R-:W-:Y:S01]  /*1f3d0*/  BPT.TRAP 0x1 ;  /* 0x000000040000795c */ /* 0x000fe20000300000 */
.L_x_8841:
[----:B------:R-:W3:Y:S01]  /*1f3e0*/  SYNCS.PHASECHK.TRANS64.TRYWAIT P0, [R6+URZ+0x38860], R21 ;  /* 0x03886015060075a7 */ /* 0x000ee2000800017f */
[----:B------:R-:W-:Y:S04]  /*1f3f0*/  BSSY B1, `(.L_x_8842) ;  /* 0x0000002000017945 */ /* 0x000fe80003800000 */
[----:B---3--:R-:W-:Y:S05]  /*1f400*/  @!P0 BRA `(.L_x_8843) ;  /* 0x0000005000308947 */ /* 0x008fea0003800000 */
.L_x_8982:
[----:B------:R-:W-:Y:S05]  /*1f410*/  BSYNC B1 ;  /* 0x0000000000017941 */ /* 0x000fea0003800000 */
.L_x_8842:
        /* <DEDUP_REMOVED lines=81> */
.L_x_8992:
        /* <DEDUP_REMOVED lines=25> */
.L_x_8845:
        /* <DEDUP_REMOVED lines=11> */
.L_x_8846:
[----:B------:R1:W-:Y:S01]  /*1fb70*/  SYNCS.ARRIVE.TRANS64.A1T0 RZ, [R6+URZ+0x38850], RZ ;  /* 0x038850ff06ff79a7 */ /* 0x0003e2000810003f */
[----:B------:R-:W-:Y:S05]  /*1fb80*/  @P3 BRA `(.L_x_8847) ;  /* 0xfffffff000503947 */ /* 0x000fea000383ffff */
.L_x_8834:
[----:B------:R-:W-:Y:S05]  /*1fb90*/  BSYNC B0 ;  /* 0x0000000000007941 */ /* 0x000fea0003800000 */
.L_x_8833:
        /* <DEDUP_REMOVED lines=21> */
.L_x_8849:
[----:B------:R-:W-:Y:S05]  /*1fcf0*/  BSYNC B0 ;  /* 0x0000000000007941 */ /* 0x000fea0003800000 */
.L_x_8848:
[----:B------:R-:W-:-:S07]  /*1fd00*/  SEL R25, R25, RZ, P0 ;  /* 0x000000ff19197207 */ /* 0x000fce0000000000 */
.L_x_8802:
[----:B------:R-:W-:Y:S05]  /*1fd10*/  BSYNC B7 ;  /* 0x0000000000077941 */ /* 0x000fea0003800000 */
.L_x_8800:
        /* <DEDUP_REMOVED lines=11> */
.L_x_8850:
        /* <DEDUP_REMOVED lines=15> */
[----:B------:R-:W-:Y:S01]  /*1fec0*/  ISETP.GE.U32.AND P5, PT, R7, 0x10, PT ;  /* 0x000000100700780c */ /* 0x000fe20003fa6070 */
[----:B------:R-:W-:Y:S01]  /*1fed0*/  SHFL.IDX PT, R16, R16, 0x1, 0x1f ;  /* 0x00201f0010107f89 */ /* 0x000fe200000e0000 */
[----:B0-----:R-:W-:Y:S01]  /*1fee0*/  IMAD.MOV.U32 R2, RZ, RZ, RZ ;  /* 0x000000ffff027224 */ /* 0x001fe200078e00ff */
[----:B----4-:R-:W-:-:S02]  /*1fef0*/  @!P1 MOV R2, R3 ;  /* 0x0000000300029202 */ /* 0x010fc40000000f00 */
[----:B------:R-:W-:-:S03]  /*1ff00*/  ISETP.NE.AND P1, PT, R7, RZ, PT ;  /* 0x000000ff0700720c */ /* 0x000fc60003f25270 */
[----:B------:R-:W0:Y:S02]  /*1ff10*/  SHFL.UP PT, R14, R2, 0x1, RZ ;  /* 0x04200000020e7989 */ /* 0x000e2400000e00ff */
[----:B0-----:R-:W-:-:S05]  /*1ff20*/  SEL R5, R14, RZ, P1 ;  /* 0x000000ff0e057207 */ /* 0x001fca0000800000 */
[----:B------:R-:W-:-:S05]  /*1ff30*/  IMAD.IADD R4, R2, 0x1, R5 ;  /* 0x0000000102047824 */ /* 0x000fca00078e0205 */
[----:B------:R-:W0:Y:S02]  /*1ff40*/  SHFL.UP PT, R14, R4, 0x2, RZ ;  /* 0x04400000040e7989 */ /* 0x000e2400000e00ff */
[----:B0-----:R-:W-:-:S05]  /*1ff50*/  SEL R5, R14, RZ, P2 ;  /* 0x000000ff0e057207 */ /* 0x001fca0001000000 */
[----:B------:R-:W-:-:S05]  /*1ff60*/  IMAD.IADD R5, R4, 0x1, R5 ;  /* 0x0000000104057824 */ /* 0x000fca00078e0205 */
[----:B------:R-:W1:Y:S02]  /*1ff70*/  SHFL.UP PT, R14, R5, 0x4, RZ ;  /* 0x04800000050e7989 */ /* 0x000e6400000e00ff */
[----:B-123--:R-:W-:-:S05]  /*1ff80*/  SEL R6, R14, RZ, P3 ;  /* 0x000000ff0e067207 */ /* 0x00efca0001800000 */
        /* <DEDUP_REMOVED lines=8> */
.L_x_9002:
[----:B------:R-:W-:Y:S02]  /*20010*/  ULDC UR4, c[0x0][0xd38] ;  /* 0x00034e0000047ab9 */ /* 0x000fe40000000800 */
[----:B------:R-:W-:-:S04]  /*20020*/  IMAD.U32 R4, RZ, RZ, UR4 ;  /* 0x00000004ff047e24 */ /* 0x000fc8000f8e00ff */
[----:B-1----:R-:W-:-:S04]  /*20030*/  IMAD R5, R14, R4, RZ ;  /* 0x000000040e057224 */ /* 0x002fc800078e02ff */
[----:B------:R-:W-:-:S05]  /*20040*/  IMAD.IADD R16, R16, 0x1, R5 ;  /* 0x0000000110107824 */ /* 0x000fca00078e0205 */
[----:B------:R-:W-:-:S13]  /*20050*/  ISETP.GT.AND P6, PT, R16, R0, PT ;  /* 0x000000001000720c */ /* 0x000fda0003fc4270 */
[----:B------:R-:W-:Y:S05]  /*20060*/  @P6 BRA `(.L_x_8853) ;  /* 0x00000000009c6947 */ /* 0x000fea0003800000 */
.L_x_8858:
        /* <DEDUP_REMOVED lines=14> */
.L_x_8856:
[----:B------:R-:W-:Y:S05]  /*20150*/  BSYNC B0 ;  /* 0x0000000000007941 */ /* 0x000fea0003800000 */
.L_x_8855:
        /* <DEDUP_REMOVED lines=18> */
.L_x_9010:
[----:B------:R-:W-:Y:S02]  /*20280*/  ULDC UR4, c[0x0][0xd38] ;  /* 0x00034e0000047ab9 */ /* 0x000fe40000000800 */
[----:B------:R-:W-:-:S04]  /*20290*/  IMAD.U32 R4, RZ, RZ, UR4 ;  /* 0x00000004ff047e24 */ /* 0x000fc8000f8e00ff */
[----:B-1----:R-:W-:-:S04]  /*202a0*/  IMAD R5, R14, R4, RZ ;  /* 0x000000040e057224 */ /* 0x002fc800078e02ff */
[----:B------:R-:W-:-:S05]  /*202b0*/  IMAD.IADD R16, R5, 0x1, R16 ;  /* 0x0000000105107824 */ /* 0x000fca00078e0210 */
[----:B------:R-:W-:-:S13]  /*202c0*/  ISETP.GT.AND P6, PT, R16, R0, PT ;  /* 0x000000001000720c */ /* 0x000fda0003fc4270 */
[----:B------:R-:W-:Y:S05]  /*202d0*/  @!P6 BRA `(.L_x_8858) ;  /* 0xfffffffc0064e947 */ /* 0x000fea000383ffff */
.L_x_8853:
        /* <DEDUP_REMOVED lines=8> */
.L_x_9014:
[----:B------:R-:W-:Y:S01]  /*20360*/  ISETP.NE.AND P0, PT, R6, RZ, PT ;  /* 0x000000ff0600720c */ /* 0x000fe20003f05270 */
[----:B------:R-:W-:-:S12]  /*20370*/  IMAD.MOV.U32 R6, RZ, RZ, RZ ;  /* 0x000000ffff067224 */ /* 0x000fd800078e00ff */
[----:B------:R-:W-:Y:S05]  /*20380*/  @!P0 BRA `(.L_x_8860) ;  /* 0x0000000000108947 */ /* 0x000fea0003800000 */
[----:B------:R-:W-:Y:S01]  /*20390*/  UMOV UR4, 0xffffffff ;  /* 0xffffffff00047882 */ /* 0x000fe20000000000 */
[----:B------:R-:W-:Y:S02]  /*203a0*/  VIADD R12, R5, 0xffffffff ;  /* 0xffffffff050c7836 */ /* 0x000fe40000000000 */
[----:B------:R-:W-:Y:S05]  /*203b0*/  BRA.DIV UR4, `(.L_x_8861) ;  /* 0x00000052045c7947 */ /* 0x000fea000b800000 */
[----:B------:R3:W4:Y:S02]  /*203c0*/  SHFL.IDX PT, R6, R3, R12, 0x1f ;  /* 0x00001f0c03067589 */ /* 0x00072400000e0000 */
.L_x_8860:
[----:B01-3--:R-:W0:Y:S01]  /*203d0*/  LDC.64 R2, c[0x0][0xd90] ;  /* 0x00036400ff027b82 */ /* 0x00be220000000a00 */
[----:B------:R-:W-:-:S04]  /*203e0*/  IMAD.IADD R19, R5, 0x1, R19 ;  /* 0x0000000105137824 */ /* 0x000fc800078e0213 */
[----:B0-----:R-:W-:-:S05]  /*203f0*/  IMAD.WIDE R2, R19, 0x4, R2 ;  /* 0x0000000413027825 */ /* 0x001fca00078e0202 */
[----:B------:R0:W2:Y:S01]  /*20400*/  LDG.E R7, desc[UR40][R2.64] ;  /* 0x0000002802077981 */ /* 0x0000a2000c1e1900 */
[----:B----4-:R-:W-:-:S04]  /*20410*/  IMAD R16, R6, R4, R16 ;  /* 0x0000000406107224 */ /* 0x010fc800078e0210 */
[----:B------:R-:W-:Y:S02]  /*20420*/  IMAD.IADD R0, R0, 0x1, -R16 ;  /* 0x0000000100007824 */ /* 0x000fe400078e0a10 */
[----:B0-----:R-:W-:Y:S02]  /*20430*/  IMAD.MOV.U32 R2, RZ, RZ, RZ ;  /* 0x000000ffff027224 */ /* 0x001fe400078e00ff */
[----:B--2---:R-:W-:-:S05]  /*20440*/  IMAD R5, R17, R7, RZ ;  /* 0x0000000711057224 */ /* 0x004fca00078e02ff */
        /* <DEDUP_REMOVED lines=38> */
[----:B------:R-:W-:Y:S02]  /*206b0*/  IABS R9, R5 ;  /* 0x0000000500097213 */ /* 0x000fe40000000000 */
[----:B------:R-:W-:-:S03]  /*206c0*/  IADD3 R0, RZ, -R0, RZ ;  /* 0x80000000ff007210 */ /* 0x000fc60007ffe0ff */
        /* <DEDUP_REMOVED lines=10> */
[----:B------:R-:W-:-:S06]  /*20770*/  @P0 VIADD R2, R2, 0x1 ;  /* 0x0000000102020836 */ /* 0x000fcc0000000000 */
[----:B------:R-:W-:Y:S01]  /*20780*/  @!P2 IMAD.MOV R2, RZ, RZ, -R2 ;  /* 0x000000ffff02a224 */ /* 0x000fe200078e0a02 */
[----:B------:R-:W-:Y:S01]  /*20790*/  @!P1 LOP3.LUT R2, RZ, R4, RZ, 0x33, !PT ;  /* 0x00000004ff029212 */ /* 0x000fe200078e33ff */
[----:B------:R-:W-:-:S04]  /*207a0*/  IMAD.MOV R4, RZ, RZ, -R4 ;  /* 0x000000ffff047224 */ /* 0x000fc800078e0a04 */
[----:B------:R-:W-:Y:S01]  /*207b0*/  IMAD R18, R2, R4, R5 ;  /* 0x0000000402127224 */ /* 0x000fe200078e0205 */
[----:B------:R-:W-:-:S05]  /*207c0*/  LOP3.LUT R2, RZ, R2, RZ, 0x33, !PT ;  /* 0x00000002ff027212 */ /* 0x000fca00078e33ff */
[----:B------:R-:W-:Y:S01]  /*207d0*/  IMAD.IADD R17, R17, 0x1, R2 ;  /* 0x0000000111117824 */ /* 0x000fe200078e0202 */
[----:B------:R-:W-:Y:S06]  /*207e0*/  BRA `(.L_x_8862) ;  /* 0x00000000001c7947 */ /* 0x000fec0003800000 */
.L_x_8854:
[----:B------:R-:W-:Y:S01]  /*207f0*/  UMOV UR4, URZ ;  /* 0x0000003f00047c82 */ /* 0x000fe20008000000 */
[----:B------:R-:W-:Y:S01]  /*20800*/  UMOV UR5, URZ ;  /* 0x0000003f00057c82 */ /* 0x000fe20008000000 */
[----:B------:R-:W-:Y:S01]  /*20810*/  ULDC UR6, c[0x0][0xd3c] ;  /* 0x00034f0000067ab9 */ /* 0x000fe20000000800 */
[----:B------:R-:W-:Y:S02]  /*20820*/  IMAD.MOV.U32 R16, RZ, RZ, R0 ;  /* 0x000000ffff107224 */ /* 0x000fe400078e0000 */
[----:B------:R-:W-:Y:S02]  /*20830*/  IMAD.U32 R17, RZ, RZ, UR4 ;  /* 0x00000004ff117e24 */ /* 0x000fe4000f8e00ff */
[----:B------:R-:W-:Y:S02]  /*20840*/  IMAD.U32 R18, RZ, RZ, UR5 ;  /* 0x00000005ff127e24 */ /* 0x000fe4000f8e00ff */
[----:B------:R-:W-:-:S07]  /*20850*/  IMAD.U32 R19, RZ, RZ, UR6 ;  /* 0x00000006ff137e24 */ /* 0x000fce000f8e00ff */
.L_x_8862:
        /* <DEDUP_REMOVED lines=10> */
.L_x_8851:
[----:B------:R-:W-:Y:S02]  /*20900*/  ULDC UR4, c[0x0][0xd3c] ;  /* 0x00034f0000047ab9 */ /* 0x000fe40000000800 */
[----:B0-----:R-:W-:-:S13]  /*20910*/  ISETP.GE.AND P0, PT, R19, UR4, PT ;  /* 0x0000000413007c0c */ /* 0x001fda000bf06270 */
[----:B------:R-:W-:Y:S05]  /*20920*/  @!P0 BRA `(.L_x_8863) ;  /* 0xffffff8800e08947 */ /* 0x000fea000383ffff */
[----:B------:R-:W-:Y:S05]  /*20930*/  BSYNC B8 ;  /* 0x0000000000087941 */ /* 0x000fea0003800000 */
.L_x_8750:
        /* <DEDUP_REMOVED lines=12> */
.L_x_9017:
[----:B------:R-:W-:Y:S05]  /*20a00*/  BSYNC B0 ;  /* 0x0000000000007941 */ /* 0x000fea0003800000 */
.L_x_8864:
[----:B------:R-:W-:-:S03]  /*20a10*/  UMOV UR4, 0xffffffff ;  /* 0xffffffff00047882 */ /* 0x000fc60000000000 */
[----:B------:R-:W-:Y:S05]  /*20a20*/  BRA.DIV UR4, `(.L_x_8866) ;  /* 0x0000004a04fc7947 */ /* 0x000fea000b800000 */
[----:B0-----:R-:W0:Y:S02]  /*20a30*/  S2R R0, SR_TID.X ;  /* 0x0000000000007919 */ /* 0x001e240000002100 */
[----:B0-----:R-:W-:-:S04]  /*20a40*/  SHF.R.U32.HI R0, RZ, 0x5, R0 ;  /* 0x00000005ff007819 */ /* 0x001fc80000011600 */
[----:B------:R-:W-:-:S05]  /*20a50*/  LOP3.LUT R0, R0, 0x3, RZ, 0xc0, !PT ;  /* 0x0000000300007812 */ /* 0x000fca00078ec0ff */
[----:B------:R0:W1:Y:S02]  /*20a60*/  SHFL.IDX PT, R14, R0, RZ, 0x1f ;  /* 0x00001fff000e7589 */ /* 0x00006400000e0000 */
.L_x_9020:
[----:B-1----:R-:W-:-:S13]  /*20a70*/  ISETP.NE.AND P0, PT, R14, RZ, PT ;  /* 0x000000ff0e00720c */ /* 0x002fda0003f05270 */
[----:B------:R-:W-:Y:S05]  /*20a80*/  @P0 BRA `(.L_x_8601) ;  /* 0x0000000000880947 */ /* 0x000fea0003800000 */
[----:B------:R-:W-:-:S03]  /*20a90*/  UMOV UR4, 0xffffffff ;  /* 0xffffffff00047882 */ /* 0x000fc60000000000 */
[----:B------:R-:W-:Y:S05]  /*20aa0*/  BRA.DIV UR4, `(.L_x_8867) ;  /* 0x0000004e04107947 */ /* 0x000fea000b800000 */
[----:B------:R-:W-:-:S13]  /*20ab0*/  ELECT P6, URZ, PT ;  /* 0x00000000003f782f */ /* 0x000fda00038c0000 */
.L_x_9023:
[----:B------:R-:W-:Y:S05]  /*20ac0*/  @!P6 BRA `(.L_x_8601) ;  /* 0x000000000078e947 */ /* 0x000fea0003800000 */
[----:B0-----:R-:W5:Y:S02]  /*20ad0*/  LDL.LU R0, [R1+0x8] ;  /* 0x0000080001007983 */ /* 0x001f640000300800 */
[----:B-----5:R-:W-:-:S04]  /*20ae0*/  LOP3.LUT R0, R0, 0x2, RZ, 0xfc, !PT ;  /* 0x0000000200007812 */ /* 0x020fc800078efcff */
[----:B------:R-:W-:-:S13]  /*20af0*/  ISETP.NE.AND P0, PT, R0, 0x3, PT ;  /* 0x000000030000780c */ /* 0x000fda0003f05270 */
[----:B------:R-:W-:Y:S05]  /*20b00*/  @!P0 BRA `(.L_x_8868) ;  /* 0x0000000000048947 */ /* 0x000fea0003800000 */
[----:B------:R-:W-:Y:S01]  /*20b10*/  BPT.TRAP 0x1 ;  /* 0x000000040000795c */ /* 0x000fe20000300000 */
.L_x_8868:
[C---:B------:R-:W-:Y:S01]  /*20b20*/  IMAD R5, R25.reuse, 0x8, R4 ;  /* 0x0000000819057824 */ /* 0x040fe200078e0204 */
[----:B------:R-:W-:Y:S01]  /*20b30*/  SHF.L.U32 R0, R28, 0x1f, RZ ;  /* 0x0000001f1c007819 */ /* 0x000fe200000006ff */
[----:B------:R-:W-:-:S03]  /*20b40*/  VIADD R25, R25, 0x1 ;  /* 0x0000000119197836 */ /* 0x000fc60000000000 */
[----:B------:R-:W0:Y:S02]  /*20b50*/  SYNCS.PHASECHK.TRANS64.TRYWAIT P1, [R5+URZ+0x38840], R0 ;  /* 0x03884000050075a7 */ /* 0x000e24000802017f */
[----:B------:R-:W-:-:S04]  /*20b60*/  ISETP.NE.AND P2, PT, R25, 0x2, PT ;  /* 0x000000021900780c */ /* 0x000fc80003f45270 */
[----:B------:R-:W-:Y:S01]  /*20b70*/  SEL R3, RZ, 0x1, P2 ;  /* 0x00000001ff037807 */ /* 0x000fe20001000000 */
[----:B0-----:R-:W-:Y:S08]  /*20b80*/  @!P1 BRA `(.L_x_8869) ;  /* 0x0000004800f89947 */ /* 0x001ff00003800000 */
.L_x_9024:
[----:B------:R-:W-:Y:S02]  /*20b90*/  SEL R25, R25, RZ, P2 ;  /* 0x000000ff19197207 */ /* 0x000fe40001000000 */
[----:B------:R-:W-:Y:S01]  /*20ba0*/  LOP3.LUT R2, R28, R3, RZ, 0x3c, !PT ;  /* 0x000000031c027212 */ /* 0x000fe200078e3cff */
[----:B------:R-:W-:Y:S06]  /*20bb0*/  @!P0 BRA `(.L_x_8870) ;  /* 0x0000000000048947 */ /* 0x000fec0003800000 */
[----:B------:R-:W-:Y:S01]  /*20bc0*/  BPT.TRAP 0x1 ;  /* 0x000000040000795c */ /* 0x000fe20000300000 */
.L_x_8870:
[----:B------:R-:W-:Y:S01]  /*20bd0*/  IMAD R25, R25, 0x8, R4 ;  /* 0x0000000819197824 */ /* 0x000fe200078e0204 */
[----:B------:R-:W-:-:S04]  /*20be0*/  SHF.L.U32 R2, R2, 0x1f, RZ ;  /* 0x0000001f02027819 */ /* 0x000fc800000006ff */
[----:B------:R-:W1:Y:S02]  /*20bf0*/  SYNCS.PHASECHK.TRANS64.TRYWAIT P1, [R25+URZ+0x38840], R2 ;  /* 0x03884002190075a7 */ /* 0x000e64000802017f */
[----:B-1----:R-:W-:Y:S05]  /*20c00*/  @!P1 BRA `(.L_x_8871) ;  /* 0x0000004800ec9947 */ /* 0x002fea0003800000 */
.L_x_9025:
[----:B------:R-:W-:Y:S05]  /*20c10*/  @!P0 BRA `(.L_x_8872) ;  /* 0x0000000000048947 */ /* 0x000fea0003800000 */
[----:B------:R-:W-:Y:S01]  /*20c20*/  BPT.TRAP 0x1 ;  /* 0x000000040000795c */ /* 0x000fe20000300000 */
.L_x_8872:
[----:B------:R-:W5:Y:S02]  /*20c30*/  SYNCS.PHASECHK.TRANS64.TRYWAIT P1, [R5+URZ+0x38860], R0 ;  /* 0x03886000050075a7 */ /* 0x000f64000802017f */
[----:B-----5:R-:W-:Y:S05]  /*20c40*/  @!P1 BRA `(.L_x_8873) ;  /* 0x0000004800f09947 */ /* 0x020fea0003800000 */
.L_x_9026:
[----:B------:R-:W-:Y:S05]  /*20c50*/  @!P0 BRA `(.L_x_8874) ;  /* 0x0000000000048947 */ /* 0x000fea0003800000 */
[----:B------:R-:W-:Y:S01]  /*20c60*/  BPT.TRAP 0x1 ;  /* 0x000000040000795c */ /* 0x000fe20000300000 */
.L_x_8874:
[----:B------:R0:W0:Y:S02]  /*20c70*/  SYNCS.PHASECHK.TRANS64.TRYWAIT P0, [R25+URZ+0x38860], R2 ;  /* 0x03886002190075a7 */ /* 0x000024000800017f */
[----:B0-----:R-:W-:Y:S05]  /*20c80*/  @!P0 NANOSLEEP.SYNCS 0x989680 ;  /* 0x009896800000895d */ /* 0x001fea0003900000 */
[----:B------:R-:W0:Y:S02]  /*20c90*/  @!P0 SYNCS.PHASECHK.TRANS64 P0, [R25+URZ+0x38860], R2 ;  /* 0x03886002190085a7 */ /* 0x000e24000800007f */
[----:B0-----:R-:W-:Y:S05]  /*20ca0*/  @!P0 BRA `(.L_x_8874) ;  /* 0xfffffffc00f08947 */ /* 0x001fea000383ffff */
.L_x_8601:
[----:B------:R-:W-:Y:S05]  /*20cb0*/  BSYNC B9 ;  /* 0x0000000000097941 */ /* 0x000fea0003800000 */
.L_x_8598:
[----:B------:R-:W-:Y:S05]  /*20cc0*/  EXIT ;  /* 0x000000000000794d */ /* 0x000fea0003800000 */
.L_x_8617:
[----:B0-----:R0:W1:Y:S02]  /*20cd0*/  SYNCS.PHASECHK.TRANS64.TRYWAIT P5, [R62+URZ+0x38890], R75 ;  /* 0x0388904b3e0075a7 */ /* 0x00106400080a017f */
[----:B-1----:R-:W-:Y:S05]  /*20ce0*/  @!P5 NANOSLEEP.SYNCS 0x989680 ;  /* 0x009896800000d95d */ /* 0x002fea0003900000 */
[----:B------:R-:W1:Y:S02]  /*20cf0*/  @!P5 SYNCS.PHASECHK.TRANS64 P5, [R62+URZ+0x38890], R75 ;  /* 0x0388904b3e00d5a7 */ /* 0x000e6400080a007f */
[----:B-1----:R-:W-:Y:S05]  /*20d00*/  @!P5 BRA `(.L_x_8617) ;  /* 0xfffffffc00f0d947 */ /* 0x002fea000383ffff */
[----:B------:R-:W-:Y:S05]  /*20d10*/  BRA `(.L_x_8875) ;  /* 0xfffffe1c00b07947 */ /* 0x000fea000383ffff */
.L_x_8618:
        /* <DEDUP_REMOVED lines=8> */
.L_x_8877:
[----:B------:R-:W-:Y:S05]  /*20da0*/  BSYNC B1 ;  /* 0x0000000000017941 */ /* 0x000fea0003800000 */
.L_x_8876:
        /* <DEDUP_REMOVED lines=8> */
.L_x_8878:
[----:B------:R-:W-:Y:S05]  /*20e30*/  BRA `(.L_x_8879) ;  /* 0xfffffe1c007c7947 */ /* 0x000fea000383ffff */
.L_x_8628:
[----:B0-----:R0:W1:Y:S02]  /*20e40*/  SYNCS.PHASECHK.TRANS64.TRYWAIT P6, [R62+URZ+0x38890], R75 ;  /* 0x0388904b3e0075a7 */ /* 0x00106400080c017f */
[----:B-1----:R-:W-:Y:S05]  /*20e50*/  @!P6 NANOSLEEP.SYNCS 0x989680 ;  /* 0x009896800000e95d */ /* 0x002fea0003900000 */
[----:B------:R-:W1:Y:S02]  /*20e60*/  @!P6 SYNCS.PHASECHK.TRANS64 P6, [R62+URZ+0x38890], R75 ;  /* 0x0388904b3e00e5a7 */ /* 0x000e6400080c007f */
[----:B-1----:R-:W-:Y:S05]  /*20e70*/  @!P6 BRA `(.L_x_8628) ;  /* 0xfffffffc00f0e947 */ /* 0x002fea000383ffff */
[----:B------:R-:W-:Y:S05]  /*20e80*/  BRA `(.L_x_8880) ;  /* 0xfffffe2400e47947 */ /* 0x000fea000383ffff */
.L_x_8629:
        /* <DEDUP_REMOVED lines=8> */
.L_x_8882:
[----:B------:R-:W-:Y:S05]  /*20f10*/  BSYNC B1 ;  /* 0x0000000000017941 */ /* 0x000fea0003800000 */
.L_x_8881:
        /* <DEDUP_REMOVED lines=8> */
.L_x_8883:
[----:B------:R-:W-:Y:S01]  /*20fa0*/  IMAD.MOV.U32 R69, RZ, RZ, R14 ;  /* 0x000000ffff457224 */ /* 0x000fe200078e000e */
[----:B------:R-:W-:Y:S06]  /*20fb0*/  BRA `(.L_x_8884) ;  /* 0xfffffe2400ac7947 */ /* 0x000fec000383ffff */
.L_x_8634:
[----:B-1----:R1:W2:Y:S02]  /*20fc0*/  SYNCS.PHASECHK.TRANS64.TRYWAIT P4, [R62+URZ+0x38890], R75 ;  /* 0x0388904b3e0075a7 */ /* 0x0022a4000808017f */
[----:B--2---:R-:W-:Y:S05]  /*20fd0*/  @!P4 NANOSLEEP.SYNCS 0x989680 ;  /* 0x009896800000c95d */ /* 0x004fea0003900000 */
[----:B------:R-:W2:Y:S02]  /*20fe0*/  @!P4 SYNCS.PHASECHK.TRANS64 P4, [R62+URZ+0x38890], R75 ;  /* 0x0388904b3e00c5a7 */ /* 0x000ea4000808007f */
[----:B--2---:R-:W-:Y:S05]  /*20ff0*/  @!P4 BRA `(.L_x_8634) ;  /* 0xfffffffc00f0c947 */ /* 0x004fea000383ffff */
[----:B------:R-:W-:Y:S05]  /*21000*/  BRA `(.L_x_8885) ;  /* 0xfffffe2c00987947 */ /* 0x000fea000383ffff */
.L_x_8635:
[----:B------:R-:W-:Y:S01]  /*21010*/  BSSY B1, `(.L_x_8886) ;  /* 0x0000007000017945 */ /* 0x000fe20003800000 */
[----:B------:R-:W-:Y:S01]  /*21020*/  MOV R12, RZ ;  /* 0x000000ff000c7202 */ /* 0x000fe20000000f00 */
[----:B------:R-:W-:Y:S02]  /*21030*/  IMAD.MOV.U32 R11, RZ, RZ, 0x1c1f ;  /* 0x00001c1fff0b7424 */ /* 0x000fe400078e00ff */
[----:B------:R-:W-:-:S07]  /*21040*/  IMAD.MOV.U32 R15, RZ, RZ, -0x1 ;  /* 0xffffffffff0f7424 */ /* 0x000fce00078e00ff */
[----:B-1----:R-:W-:Y:S05]  /*21050*/  WARPSYNC.COLLECTIVE R15, `(.L_x_8887) ;  /* 0x000000000f087348 */ /* 0x002fea0003c00000 */
[----:B------:R0:W2:Y:S02]  /*21060*/  SHFL.IDX P6, R14, R13, R12, R11 ;  /* 0x0000000c0d0e7389 */ /* 0x0000a400000c000b */
[----:B012---:R-:W-:Y:S01]  /*21070*/  ENDCOLLECTIVE ;  /* 0x000000000000791b */ /* 0x007fe20003800000 */
.L_x_8887:
[----:B------:R-:W-:Y:S05]  /*21080*/  BSYNC B1 ;  /* 0x0000000000017941 */ /* 0x000fea0003800000 */
.L_x_8886:
        /* <DEDUP_REMOVED lines=8> */
.L_x_8888:
[----:B------:R-:W-:Y:S05]  /*21110*/  BRA `(.L_x_8889) ;  /* 0xfffffe2c00c07947 */ /* 0x000fea000383ffff */
.L_x_8639:
[----:B--2---:R2:W3:Y:S02]  /*21120*/  SYNCS.PHASECHK.TRANS64.TRYWAIT P3, [R62+URZ+0x388b0], R75 ;  /* 0x0388b04b3e0075a7 */ /* 0x0044e4000806017f */
[----:B---3--:R-:W-:Y:S05]  /*21130*/  @!P3 NANOSLEEP.SYNCS 0x989680 ;  /* 0x009896800000b95d */ /* 0x008fea0003900000 */
[----:B------:R-:W3:Y:S02]  /*21140*/  @!P3 SYNCS.PHASECHK.TRANS64 P3, [R62+URZ+0x388b0], R75 ;  /* 0x0388b04b3e00b5a7 */ /* 0x000ee4000806007f */
[----:B---3--:R-:W-:Y:S05]  /*21150*/  @!P3 BRA `(.L_x_8639) ;  /* 0xfffffffc00f0b947 */ /* 0x008fea000383ffff */
[----:B------:R-:W-:Y:S05]  /*21160*/  BRA `(.L_x_8890) ;  /* 0xfffffe30004c7947 */ /* 0x000fea000383ffff */
.L_x_8664:
        /* <DEDUP_REMOVED lines=8> */
.L_x_8892:
[----:B------:R-:W-:Y:S05]  /*211f0*/  BSYNC B1 ;  /* 0x0000000000017941 */ /* 0x000fea0003800000 */
.L_x_8891:
        /* <DEDUP_REMOVED lines=8> */
.L_x_8893:
[----:B------:R-:W-:Y:S01]  /*21280*/  MOV R13, R7 ;  /* 0x00000007000d7202 */ /* 0x000fe20000000f00 */
[----:B------:R-:W-:-:S07]  /*21290*/  IMAD.MOV.U32 R2, RZ, RZ, R14 ;  /* 0x000000ffff027224 */ /* 0x000fce00078e000e */
[----:B------:R-:W-:Y:S05]  /*212a0*/  WARPSYNC.COLLECTIVE R15, `(.L_x_8894) ;  /* 0x000000000f087348 */ /* 0x000fea0003c00000 */
[----:B------:R0:W1:Y:S02]  /*212b0*/  SHFL.IDX P6, R14, R13, R12, R11 ;  /* 0x0000000c0d0e7389 */ /* 0x00006400000c000b */
[----:B01----:R-:W-:Y:S01]  /*212c0*/  ENDCOLLECTIVE ;  /* 0x000000000000791b */ /* 0x003fe20003800000 */
.L_x_8894:
[----:B------:R-:W-:Y:S02]  /*212d0*/  IMAD.MOV.U32 R13, RZ, RZ, R4 ;  /* 0x000000ffff0d7224 */ /* 0x000fe400078e0004 */
[----:B------:R-:W-:-:S07]  /*212e0*/  IMAD.MOV.U32 R5, RZ, RZ, R14 ;  /* 0x000000ffff057224 */ /* 0x000fce00078e000e */
[----:B------:R-:W-:Y:S05]  /*212f0*/  WARPSYNC.COLLECTIVE R15, `(.L_x_8895) ;  /* 0x000000000f087348 */ /* 0x000fea0003c00000 */
[----:B------:R0:W1:Y:S02]  /*21300*/  SHFL.IDX P6, R14, R13, R12, R11 ;  /* 0x0000000c0d0e7389 */ /* 0x00006400000c000b */
[----:B01----:R-:W-:Y:S01]  /*21310*/  ENDCOLLECTIVE ;  /* 0x000000000000791b */ /* 0x003fe20003800000 */
.L_x_8895:
[----:B------:R-:W-:Y:S05]  /*21320*/  BRA `(.L_x_8896) ;  /* 0xfffffe6400547947 */ /* 0x000fea000383ffff */
.L_x_8667:
        /* <DEDUP_REMOVED lines=8> */
.L_x_8898:
[----:B------:R-:W-:Y:S05]  /*213b0*/  BSYNC B1 ;  /* 0x0000000000017941 */ /* 0x000fea0003800000 */
.L_x_8897:
        /* <DEDUP_REMOVED lines=8> */
.L_x_8899:
[----:B------:R-:W-:Y:S02]  /*21440*/  IMAD.MOV.U32 R13, RZ, RZ, R7 ;  /* 0x000000ffff0d7224 */ /* 0x000fe400078e0007 */
[----:B------:R-:W-:-:S07]  /*21450*/  IMAD.MOV.U32 R2, RZ, RZ, R14 ;  /* 0x000000ffff027224 */ /* 0x000fce00078e000e */
[----:B------:R-:W-:Y:S05]  /*21460*/  WARPSYNC.COLLECTIVE R15, `(.L_x_8900) ;  /* 0x000000000f087348 */ /* 0x000fea0003c00000 */
[----:B------:R0:W1:Y:S02]  /*21470*/  SHFL.IDX P6, R14, R13, R12, R11 ;  /* 0x0000000c0d0e7389 */ /* 0x00006400000c000b */
[----:B01----:R-:W-:Y:S01]  /*21480*/  ENDCOLLECTIVE ;  /* 0x000000000000791b */ /* 0x003fe20003800000 */
.L_x_8900:
[----:B------:R-:W-:Y:S02]  /*21490*/  IMAD.MOV.U32 R13, RZ, RZ, R4 ;  /* 0x000000ffff0d7224 */ /* 0x000fe400078e0004 */
[----:B------:R-:W-:-:S07]  /*214a0*/  IMAD.MOV.U32 R5, RZ, RZ, R14 ;  /* 0x000000ffff057224 */ /* 0x000fce00078e000e */
[----:B------:R-:W-:Y:S05]  /*214b0*/  WARPSYNC.COLLECTIVE R15, `(.L_x_8901) ;  /* 0x000000000f087348 */ /* 0x000fea0003c00000 */
[----:B------:R0:W1:Y:S02]  /*214c0*/  SHFL.IDX P6, R14, R13, R12, R11 ;  /* 0x0000000c0d0e7389 */ /* 0x00006400000c000b */
[----:B01----:R-:W-:Y:S01]  /*214d0*/  ENDCOLLECTIVE ;  /* 0x000000000000791b */ /* 0x003fe20003800000 */
.L_x_8901:
[----:B------:R-:W-:Y:S01]  /*214e0*/  IMAD.MOV.U32 R4, RZ, RZ, R14 ;  /* 0x000000ffff047224 */ /* 0x000fe200078e000e */
[----:B------:R-:W-:Y:S06]  /*214f0*/  BRA `(.L_x_8902) ;  /* 0xfffffe6400ac7947 */ /* 0x000fec000383ffff */
.L_x_8671:
[----:B0-----:R0:W1:Y:S02]  /*21500*/  SYNCS.PHASECHK.TRANS64.TRYWAIT P0, [R18+URZ+0x38800], R35 ;  /* 0x03880023120075a7 */ /* 0x001064000800017f */
[----:B-1----:R-:W-:Y:S05]  /*21510*/  @!P0 NANOSLEEP.SYNCS 0x989680 ;  /* 0x009896800000895d */ /* 0x002fea0003900000 */
[----:B------:R-:W1:Y:S02]  /*21520*/  @!P0 SYNCS.PHASECHK.TRANS64 P0, [R18+URZ+0x38800], R35 ;  /* 0x03880023120085a7 */ /* 0x000e64000800007f */
[----:B-1----:R-:W-:Y:S05]  /*21530*/  @!P0 BRA `(.L_x_8671) ;  /* 0xfffffffc00f08947 */ /* 0x002fea000383ffff */
[----:B------:R-:W-:Y:S05]  /*21540*/  BRA `(.L_x_8903) ;  /* 0xfffffe6800a47947 */ /* 0x000fea000383ffff */
.L_x_8679:
[----:B------:R-:W0:Y:S01]  /*21550*/  LDC R37, c[0x0][0x3f4] ;  /* 0x0000fd00ff257b82 */ /* 0x000e220000000800 */
        /* <DEDUP_REMOVED lines=8> */
.L_x_8905:
[----:B------:R-:W-:Y:S05]  /*215e0*/  BSYNC B1 ;  /* 0x0000000000017941 */ /* 0x000fea0003800000 */
.L_x_8904:
        /* <DEDUP_REMOVED lines=10> */
.L_x_8906:
        /* <DEDUP_REMOVED lines=8> */
.L_x_8907:
[----:B------:R-:W-:-:S05]  /*21710*/  @!P1 IADD3 R2, P2, R2, R7, RZ ;  /* 0x0000000702029210 */ /* 0x000fca0007f5e0ff */
[----:B------:R-:W-:Y:S02]  /*21720*/  @!P1 IMAD.X R5, R0, 0x1, R4, P2 ;  /* 0x0000000100059824 */ /* 0x000fe400010e0604 */
[----:B------:R-:W-:Y:S02]  /*21730*/  @!P1 IMAD.MOV.U32 R8, RZ, RZ, R2 ;  /* 0x000000ffff089224 */ /* 0x000fe400078e0002 */
[----:B------:R-:W-:Y:S02]  /*21740*/  @!P1 IMAD.MOV.U32 R9, RZ, RZ, R5 ;  /* 0x000000ffff099224 */ /* 0x000fe400078e0005 */
[----:B------:R-:W-:Y:S02]  /*21750*/  IMAD.MOV.U32 R13, RZ, RZ, R27 ;  /* 0x000000ffff0d7224 */ /* 0x000fe400078e001b */
[----:B------:R-:W-:-:S07]  /*21760*/  IMAD.MOV.U32 R3, RZ, RZ, R14 ;  /* 0x000000ffff037224 */ /* 0x000fce00078e000e */
[----:B------:R-:W-:Y:S05]  /*21770*/  WARPSYNC.COLLECTIVE R15, `(.L_x_8908) ;  /* 0x000000000f087348 */ /* 0x000fea0003c00000 */
[----:B------:R0:W1:Y:S02]  /*21780*/  SHFL.IDX P6, R14, R13, R12, R11 ;  /* 0x0000000c0d0e7389 */ /* 0x00006400000c000b */
[----:B01----:R-:W-:Y:S01]  /*21790*/  ENDCOLLECTIVE ;  /* 0x000000000000791b */ /* 0x003fe20003800000 */
.L_x_8908:
        /* <DEDUP_REMOVED lines=9> */
[----:B------:R-:W-:Y:S01]  /*21830*/  CS2R R20, SRZ ;  /* 0x0000000000147805 */ /* 0x000fe2000001ff00 */
[----:B0-----:R-:W-:Y:S02]  /*21840*/  IMAD.MOV.U32 R15, RZ, RZ, -0x1 ;  /* 0xffffffffff0f7424 */ /* 0x001fe400078e00ff */
[----:B--2---:R-:W-:Y:S01]  /*21850*/  @!P1 IMAD.MOV.U32 R31, RZ, RZ, R11 ;  /* 0x000000ffff1f9224 */ /* 0x004fe200078e000b */
[----:B------:R-:W-:Y:S01]  /*21860*/  @!P1 MOV R28, R8 ;  /* 0x00000008001c9202 */ /* 0x000fe20000000f00 */
[----:B------:R-:W-:-:S02]  /*21870*/  IMAD.MOV.U32 R11, RZ, RZ, 0x1c1f ;  /* 0x00001c1fff0b7424 */ /* 0x000fc400078e00ff */
[----:B------:R-:W-:Y:S02]  /*21880*/  @!P1 IMAD.MOV.U32 R29, RZ, RZ, R9 ;  /* 0x000000ffff1d9224 */ /* 0x000fe400078e0009 */
[----:B------:R-:W-:-:S07]  /*21890*/  IMAD.MOV.U32 R0, RZ, RZ, R28 ;  /* 0x000000ffff007224 */ /* 0x000fce00078e001c */
[----:B-----5:R-:W-:Y:S05]  /*218a0*/  WARPSYNC.COLLECTIVE R15, `(.L_x_8909) ;  /* 0x000000000f087348 */ /* 0x020fea0003c00000 */
[----:B------:R0:W1:Y:S02]  /*218b0*/  SHFL.IDX P6, R14, R13, R12, R11 ;  /* 0x0000000c0d0e7389 */ /* 0x00006400000c000b */
[----:B01---5:R-:W-:Y:S01]  /*218c0*/  ENDCOLLECTIVE ;  /* 0x000000000000791b */ /* 0x023fe20003800000 */
.L_x_8909:
[----:B------:R-:W-:Y:S02]  /*218d0*/  IMAD.MOV.U32 R2, RZ, RZ, R29 ;  /* 0x000000ffff027224 */ /* 0x000fe400078e001d */
[----:B------:R-:W-:Y:S01]  /*218e0*/  @!P1 IMAD.MOV.U32 R30, RZ, RZ, R10 ;  /* 0x000000ffff1e9224 */ /* 0x000fe200078e000a */
[----:B------:R-:W-:Y:S01]  /*218f0*/  PRMT R52, R0, 0x7610, R52 ;  /* 0x0000761000347816 */ /* 0x000fe20000000034 */
[----:B------:R-:W-:Y:S01]  /*21900*/  IMAD.MOV.U32 R8, RZ, RZ, R31 ;  /* 0x000000ffff087224 */ /* 0x000fe200078e001f */
[----:B------:R-:W-:Y:S01]  /*21910*/  PRMT R36, R36, 0x5410, R2 ;  /* 0x0000541024247816 */ /* 0x000fe20000000002 */
[----:B------:R-:W-:Y:S01]  /*21920*/  IMAD.MOV.U32 R0, RZ, RZ, R30 ;  /* 0x000000ffff007224 */ /* 0x000fe200078e001e */
[----:B------:R-:W-:-:S04]  /*21930*/  CS2R R2, SRZ ;  /* 0x0000000000027805 */ /* 0x000fc8000001ff00 */
        /* <DEDUP_REMOVED lines=10> */
.L_x_8910:
        /* <DEDUP_REMOVED lines=13> */
.L_x_8911:
[----:B------:R-:W-:Y:S02]  /*21ab0*/  IMAD.MOV.U32 R13, RZ, RZ, R27 ;  /* 0x000000ffff0d7224 */ /* 0x000fe400078e001b */
[----:B------:R-:W-:-:S07]  /*21ac0*/  IMAD.MOV.U32 R26, RZ, RZ, R14 ;  /* 0x000000ffff1a7224 */ /* 0x000fce00078e000e */
[----:B------:R-:W-:Y:S05]  /*21ad0*/  WARPSYNC.COLLECTIVE R15, `(.L_x_8912) ;  /* 0x000000000f087348 */ /* 0x000fea0003c00000 */
[----:B------:R0:W1:Y:S02]  /*21ae0*/  SHFL.IDX P6, R14, R13, R12, R11 ;  /* 0x0000000c0d0e7389 */ /* 0x00006400000c000b */
[----:B01----:R-:W-:Y:S01]  /*21af0*/  ENDCOLLECTIVE ;  /* 0x000000000000791b */ /* 0x003fe20003800000 */
.L_x_8912:
[----:B------:R-:W-:Y:S05]  /*21b00*/  BRA `(.L_x_8913) ;  /* 0xfffffe74008c7947 */ /* 0x000fea000383ffff */
.L_x_8683:
[----:B0-----:R0:W1:Y:S02]  /*21b10*/  SYNCS.PHASECHK.TRANS64.TRYWAIT P1, [R18+URZ+0x38800], R13 ;  /* 0x0388000d120075a7 */ /* 0x001064000802017f */
[----:B-1----:R-:W-:Y:S05]  /*21b20*/  @!P1 NANOSLEEP.SYNCS 0x989680 ;  /* 0x009896800000995d */ /* 0x002fea0003900000 */
[----:B------:R-:W1:Y:S02]  /*21b30*/  @!P1 SYNCS.PHASECHK.TRANS64 P1, [R18+URZ+0x38800], R13 ;  /* 0x0388000d120095a7 */ /* 0x000e64000802007f */
[----:B-1----:R-:W-:Y:S05]  /*21b40*/  @!P1 BRA `(.L_x_8683) ;  /* 0xfffffffc00f09947 */ /* 0x002fea000383ffff */
[----:B------:R-:W-:Y:S05]  /*21b50*/  BRA `(.L_x_8914) ;  /* 0xfffffe7800287947 */ /* 0x000fea000383ffff */
.L_x_8689:
[----:B0-----:R0:W2:Y:S02]  /*21b60*/  SYNCS.PHASECHK.TRANS64.TRYWAIT P1, [R15+URZ+0x38830], R12 ;  /* 0x0388300c0f0075a7 */ /* 0x0010a4000802017f */
[----:B--2---:R-:W-:Y:S05]  /*21b70*/  @!P1 NANOSLEEP.SYNCS 0x989680 ;  /* 0x009896800000995d */ /* 0x004fea0003900000 */
[----:B------:R-:W2:Y:S02]  /*21b80*/  @!P1 SYNCS.PHASECHK.TRANS64 P1, [R15+URZ+0x38830], R12 ;  /* 0x0388300c0f0095a7 */ /* 0x000ea4000802007f */
[----:B--2---:R-:W-:Y:S05]  /*21b90*/  @!P1 BRA `(.L_x_8689) ;  /* 0xfffffffc00f09947 */ /* 0x004fea000383ffff */
[----:B------:R-:W-:Y:S05]  /*21ba0*/  BRA `(.L_x_8688) ;  /* 0xfffffe8400b07947 */ /* 0x000fea000383ffff */
.L_x_8691:
[----:B--2---:R2:W3:Y:S02]  /*21bb0*/  SYNCS.PHASECHK.TRANS64.TRYWAIT P1, [R18+URZ+0x38810], R3 ;  /* 0x03881003120075a7 */ /* 0x0044e4000802017f */
[----:B---3--:R-:W-:Y:S05]  /*21bc0*/  @!P1 NANOSLEEP.SYNCS 0x989680 ;  /* 0x009896800000995d */ /* 0x008fea0003900000 */
[----:B------:R-:W3:Y:S02]  /*21bd0*/  @!P1 SYNCS.PHASECHK.TRANS64 P1, [R18+URZ+0x38810], R3 ;  /* 0x03881003120095a7 */ /* 0x000ee4000802007f */
[----:B---3--:R-:W-:Y:S05]  /*21be0*/  @!P1 BRA `(.L_x_8691) ;  /* 0xfffffffc00f09947 */ /* 0x008fea000383ffff */
[----:B------:R-:W-:Y:S05]  /*21bf0*/  BRA `(.L_x_8915) ;  /* 0xfffffe8800607947 */ /* 0x000fea000383ffff */
.L_x_8695:
[----:B----4-:R4:W0:Y:S02]  /*21c00*/  SYNCS.PHASECHK.TRANS64.TRYWAIT P1, [R15+URZ+0x38850], R12 ;  /* 0x0388500c0f0075a7 */ /* 0x010824000802017f */
[----:B0-----:R-:W-:Y:S05]  /*21c10*/  @!P1 NANOSLEEP.SYNCS 0x989680 ;  /* 0x009896800000995d */ /* 0x001fea0003900000 */
[----:B------:R-:W0:Y:S02]  /*21c20*/  @!P1 SYNCS.PHASECHK.TRANS64 P1, [R15+URZ+0x38850], R12 ;  /* 0x0388500c0f0095a7 */ /* 0x000e24000802007f */
[----:B0-----:R-:W-:Y:S05]  /*21c30*/  @!P1 BRA `(.L_x_8695) ;  /* 0xfffffffc00f09947 */ /* 0x001fea000383ffff */
[----:B------:R-:W-:Y:S05]  /*21c40*/  BRA `(.L_x_8694) ;  /* 0xfffffe88007c7947 */ /* 0x000fea000383ffff */
.L_x_8704:
[----:B-1----:R1:W2:Y:S02]  /*21c50*/  SYNCS.PHASECHK.TRANS64.TRYWAIT P1, [R20+URZ+0x38830], R14 ;  /* 0x0388300e140075a7 */ /* 0x0022a4000802017f */
[----:B--2---:R-:W-:Y:S05]  /*21c60*/  @!P1 NANOSLEEP.SYNCS 0x989680 ;  /* 0x009896800000995d */ /* 0x004fea0003900000 */
[----:B------:R-:W2:Y:S02]  /*21c70*/  @!P1 SYNCS.PHASECHK.TRANS64 P1, [R20+URZ+0x38830], R14 ;  /* 0x0388300e140095a7 */ /* 0x000ea4000802007f */
[----:B--2---:R-:W-:Y:S05]  /*21c80*/  @!P1 BRA `(.L_x_8704) ;  /* 0xfffffffc00f09947 */ /* 0x004fea000383ffff */
[----:B------:R-:W-:Y:S05]  /*21c90*/  BRA `(.L_x_8703) ;  /* 0xfffffeb800dc7947 */ /* 0x000fea000383ffff */
.L_x_8709:
[----:B---3--:R3:W4:Y:S02]  /*21ca0*/  SYNCS.PHASECHK.TRANS64.TRYWAIT P1, [R20+URZ+0x38850], R14 ;  /* 0x0388500e140075a7 */ /* 0x008724000802017f */
[----:B----4-:R-:W-:Y:S05]  /*21cb0*/  @!P1 NANOSLEEP.SYNCS 0x989680 ;  /* 0x009896800000995d */ /* 0x010fea0003900000 */
[----:B------:R-:W4:Y:S02]  /*21cc0*/  @!P1 SYNCS.PHASECHK.TRANS64 P1, [R20+URZ+0x38850], R14 ;  /* 0x0388500e140095a7 */ /* 0x000f24000802007f */
[----:B----4-:R-:W-:Y:S05]  /*21cd0*/  @!P1 BRA `(.L_x_8709) ;  /* 0xfffffffc00f09947 */ /* 0x010fea000383ffff */
[----:B------:R-:W-:Y:S05]  /*21ce0*/  BRA `(.L_x_8708) ;  /* 0xfffffebc00787947 */ /* 0x000fea000383ffff */
.L_x_8719:
[----:B-1----:R1:W2:Y:S02]  /*21cf0*/  SYNCS.PHASECHK.TRANS64.TRYWAIT P1, [R20+URZ+0x38830], R14 ;  /* 0x0388300e140075a7 */ /* 0x0022a4000802017f */
[----:B--2---:R-:W-:Y:S05]  /*21d00*/  @!P1 NANOSLEEP.SYNCS 0x989680 ;  /* 0x009896800000995d */ /* 0x004fea0003900000 */
[----:B------:R-:W2:Y:S02]  /*21d10*/  @!P1 SYNCS.PHASECHK.TRANS64 P1, [R20+URZ+0x38830], R14 ;  /* 0x0388300e140095a7 */ /* 0x000ea4000802007f */
[----:B--2---:R-:W-:Y:S05]  /*21d20*/  @!P1 BRA `(.L_x_8719) ;  /* 0xfffffffc00f09947 */ /* 0x004fea000383ffff */
[----:B------:R-:W-:Y:S05]  /*21d30*/  BRA `(.L_x_8718) ;  /* 0xfffffef400c47947 */ /* 0x000fea000383ffff */
.L_x_8724:
[----:B---3--:R3:W4:Y:S02]  /*21d40*/  SYNCS.PHASECHK.TRANS64.TRYWAIT P1, [R20+URZ+0x38850], R14 ;  /* 0x0388500e140075a7 */ /* 0x008724000802017f */
[----:B----4-:R-:W-:Y:S05]  /*21d50*/  @!P1 NANOSLEEP.SYNCS 0x989680 ;  /* 0x009896800000995d */ /* 0x010fea0003900000 */
[----:B------:R-:W4:Y:S02]  /*21d60*/  @!P1 SYNCS.PHASECHK.TRANS64 P1, [R20+URZ+0x38850], R14 ;  /* 0x0388500e140095a7 */ /* 0x000f24000802007f */
[----:B----4-:R-:W-:Y:S05]  /*21d70*/  @!P1 BRA `(.L_x_8724) ;  /* 0xfffffffc00f09947 */ /* 0x010fea000383ffff */
[----:B------:R-:W-:Y:S05]  /*21d80*/  BRA `(.L_x_8723) ;  /* 0xfffffef800607947 */ /* 0x000fea000383ffff */
.L_x_8756:
        /* <DEDUP_REMOVED lines=11> */
.L_x_8917:
[----:B------:R-:W-:Y:S05]  /*21e40*/  BSYNC B1 ;  /* 0x0000000000017941 */ /* 0x000fea0003800000 */
.L_x_8916:
[----:B------:R-:W-:Y:S05]  /*21e50*/  BRA `(.L_x_8918) ;  /* 0xffffff7c00707947 */ /* 0x000fea000383ffff */
.L_x_8758:
[----:B------:R-:W-:Y:S01]  /*21e60*/  BSSY B1, `(.L_x_8919) ;  /* 0x0000006000017945 */ /* 0x000fe20003800000 */
[----:B------:R-:W-:-:S07]  /*21e70*/  IMAD.MOV.U32 R15, RZ, RZ, -0x1 ;  /* 0xffffffffff0f7424 */ /* 0x000fce00078e00ff */
[----:B012---:R-:W-:Y:S05]  /*21e80*/  WARPSYNC.COLLECTIVE R15, `(.L_x_8920) ;  /* 0x000000000f0c7348 */ /* 0x007fea0003c00000 */
[----:B------:R-:W-:Y:S02]  /*21e90*/  ELECT P6, UR62, PT ;  /* 0x00000000003e782f */ /* 0x000fe400038c0000 */
[----:B------:R-:W-:Y:S01]  /*21ea0*/  MOV R14, UR62 ;  /* 0x0000003e000e7c02 */ /* 0x000fe20008000f00 */
[----:B012---:R-:W-:Y:S10]  /*21eb0*/  ENDCOLLECTIVE ;  /* 0x000000000000791b */ /* 0x007ff40003800000 */
.L_x_8920:
[----:B------:R-:W-:Y:S05]  /*21ec0*/  BSYNC B1 ;  /* 0x0000000000017941 */ /* 0x000fea0003800000 */
.L_x_8919:
[----:B------:R-:W-:Y:S05]  /*21ed0*/  BRA `(.L_x_8757) ;  /* 0xffffff7c00687947 */ /* 0x000fea000383ffff */
.L_x_8760:
[----:B0-----:R0:W2:Y:S02]  /*21ee0*/  SYNCS.PHASECHK.TRANS64.TRYWAIT P0, [R23+URZ+0x38820], R3 ;  /* 0x03882003170075a7 */ /* 0x0010a4000800017f */
[----:B--2---:R-:W-:Y:S05]  /*21ef0*/  @!P0 NANOSLEEP.SYNCS 0x989680 ;  /* 0x009896800000895d */ /* 0x004fea0003900000 */
[----:B------:R-:W2:Y:S02]  /*21f00*/  @!P0 SYNCS.PHASECHK.TRANS64 P0, [R23+URZ+0x38820], R3 ;  /* 0x03882003170085a7 */ /* 0x000ea4000800007f */
[----:B--2---:R-:W-:Y:S05]  /*21f10*/  @!P0 BRA `(.L_x_8760) ;  /* 0xfffffffc00f08947 */ /* 0x004fea000383ffff */
[----:B------:R-:W-:Y:S05]  /*21f20*/  BRA `(.L_x_8921) ;  /* 0xffffff7c00787947 */ /* 0x000fea000383ffff */
.L_x_8764:
[----:B0-----:R0:W1:Y:S02]  /*21f30*/  SYNCS.PHASECHK.TRANS64.TRYWAIT P0, [R3+URZ+0x388a0], R8 ;  /* 0x0388a008030075a7 */ /* 0x001064000800017f */
[----:B-1----:R-:W-:Y:S05]  /*21f40*/  @!P0 NANOSLEEP.SYNCS 0x989680 ;  /* 0x009896800000895d */ /* 0x002fea0003900000 */
[----:B------:R-:W1:Y:S02]  /*21f50*/  @!P0 SYNCS.PHASECHK.TRANS64 P0, [R3+URZ+0x388a0], R8 ;  /* 0x0388a008030085a7 */ /* 0x000e64000800007f */
[----:B-1----:R-:W-:Y:S05]  /*21f60*/  @!P0 BRA `(.L_x_8764) ;  /* 0xfffffffc00f08947 */ /* 0x002fea000383ffff */
[----:B------:R-:W-:Y:S05]  /*21f70*/  BRA `(.L_x_8922) ;  /* 0xffffff7c00907947 */ /* 0x000fea000383ffff */
.L_x_8769:
[----:B-1----:R1:W2:Y:S02]  /*21f80*/  SYNCS.PHASECHK.TRANS64.TRYWAIT P0, [R3+URZ+0x388c0], R8 ;  /* 0x0388c008030075a7 */ /* 0x0022a4000800017f */
[----:B--2---:R-:W-:Y:S05]  /*21f90*/  @!P0 NANOSLEEP.SYNCS 0x989680 ;  /* 0x009896800000895d */ /* 0x004fea0003900000 */
[----:B------:R-:W2:Y:S02]  /*21fa0*/  @!P0 SYNCS.PHASECHK.TRANS64 P0, [R3+URZ+0x388c0], R8 ;  /* 0x0388c008030085a7 */ /* 0x000ea4000800007f */
[----:B--2---:R-:W-:Y:S05]  /*21fb0*/  @!P0 BRA `(.L_x_8769) ;  /* 0xfffffffc00f08947 */ /* 0x004fea000383ffff */
[----:B------:R-:W-:Y:S05]  /*21fc0*/  BRA `(.L_x_8923) ;  /* 0xffffff80000c7947 */ /* 0x000fea000383ffff */
.L_x_8783:
[----:B0-----:R0:W2:Y:S02]  /*21fd0*/  SYNCS.PHASECHK.TRANS64.TRYWAIT P1, [R8+URZ+0x388a0], R2 ;  /* 0x0388a002080075a7 */ /* 0x0010a4000802017f */
[----:B--2---:R-:W-:Y:S05]  /*21fe0*/  @!P1 NANOSLEEP.SYNCS 0x989680 ;  /* 0x009896800000995d */ /* 0x004fea0003900000 */
[----:B------:R-:W2:Y:S02]  /*21ff0*/  @!P1 SYNCS.PHASECHK.TRANS64 P1, [R8+URZ+0x388a0], R2 ;  /* 0x0388a002080095a7 */ /* 0x000ea4000802007f */
[----:B--2---:R-:W-:Y:S05]  /*22000*/  @!P1 BRA `(.L_x_8783) ;  /* 0xfffffffc00f09947 */ /* 0x004fea000383ffff */
[----:B------:R-:W-:Y:S05]  /*22010*/  BRA `(.L_x_8924) ;  /* 0xffffff8800707947 */ /* 0x000fea000383ffff */
.L_x_8788:
[----:B-1----:R1:W2:Y:S02]  /*22020*/  SYNCS.PHASECHK.TRANS64.TRYWAIT P1, [R8+URZ+0x388c0], R2 ;  /* 0x0388c002080075a7 */ /* 0x0022a4000802017f */
[----:B--2---:R-:W-:Y:S05]  /*22030*/  @!P1 NANOSLEEP.SYNCS 0x989680 ;  /* 0x009896800000995d */ /* 0x004fea0003900000 */
[----:B------:R-:W2:Y:S02]  /*22040*/  @!P1 SYNCS.PHASECHK.TRANS64 P1, [R8+URZ+0x388c0], R2 ;  /* 0x0388c002080095a7 */ /* 0x000ea4000802007f */
[----:B--2---:R-:W-:Y:S05]  /*22050*/  @!P1 BRA `(.L_x_8788) ;  /* 0xfffffffc00f09947 */ /* 0x004fea000383ffff */
[----:B------:R-:W-:Y:S05]  /*22060*/  BRA `(.L_x_8925) ;  /* 0xffffff8800e87947 */ /* 0x000fea000383ffff */
.L_x_8808:
        /* <DEDUP_REMOVED lines=11> */
.L_x_8927:
[----:B------:R-:W-:Y:S05]  /*22120*/  BSYNC B0 ;  /* 0x0000000000007941 */ /* 0x000fea0003800000 */
.L_x_8926:
[----:B------:R-:W-:Y:S05]  /*22130*/  BRA `(.L_x_8928) ;  /* 0xffffffa000107947 */ /* 0x000fea000383ffff */
.L_x_8811:
[----:B0-----:R0:W1:Y:S02]  /*22140*/  SYNCS.PHASECHK.TRANS64.TRYWAIT P0, [R31+URZ+0x38840], R0 ;  /* 0x038840001f0075a7 */ /* 0x001064000800017f */
[----:B-1----:R-:W-:Y:S05]  /*22150*/  @!P0 NANOSLEEP.SYNCS 0x989680 ;  /* 0x009896800000895d */ /* 0x002fea0003900000 */
[----:B------:R-:W1:Y:S02]  /*22160*/  @!P0 SYNCS.PHASECHK.TRANS64 P0, [R31+URZ+0x38840], R0 ;  /* 0x038840001f0085a7 */ /* 0x000e64000800007f */
[----:B-1----:R-:W-:Y:S05]  /*22170*/  @!P0 BRA `(.L_x_8811) ;  /* 0xfffffffc00f08947 */ /* 0x002fea000383ffff */
[----:B------:R-:W-:Y:S05]  /*22180*/  BRA `(.L_x_8929) ;  /* 0xffffffa0004c7947 */ /* 0x000fea000383ffff */
.L_x_8812:
        /* <DEDUP_REMOVED lines=8> */
.L_x_8931:
[----:B------:R-:W-:Y:S05]  /*22210*/  BSYNC B0 ;  /* 0x0000000000007941 */ /* 0x000fea0003800000 */
.L_x_8930:
        /* <DEDUP_REMOVED lines=9> */
.L_x_8932:
[----:B------:R-:W-:Y:S02]  /*222b0*/  IMAD.MOV.U32 R13, RZ, RZ, R4 ;  /* 0x000000ffff0d7224 */ /* 0x000fe400078e0004 */
[----:B------:R-:W-:Y:S02]  /*222c0*/  IMAD.MOV.U32 R12, RZ, RZ, 0x1 ;  /* 0x00000001ff0c7424 */ /* 0x000fe400078e00ff */
[----:B------:R-:W-:-:S07]  /*222d0*/  IMAD.MOV.U32 R3, RZ, RZ, R14 ;  /* 0x000000ffff037224 */ /* 0x000fce00078e000e */
[----:B------:R-:W-:Y:S05]  /*222e0*/  WARPSYNC.COLLECTIVE R15, `(.L_x_8933) ;  /* 0x000000000f087348 */ /* 0x000fea0003c00000 */
[----:B------:R0:W1:Y:S02]  /*222f0*/  SHFL.IDX P6, R14, R13, R12, R11 ;  /* 0x0000000c0d0e7389 */ /* 0x00006400000c000b */
[----:B01----:R-:W-:Y:S01]  /*22300*/  ENDCOLLECTIVE ;  /* 0x000000000000791b */ /* 0x003fe20003800000 */
.L_x_8933:
        /* <DEDUP_REMOVED lines=15> */
.L_x_8934:
[----:B------:R-:W-:Y:S01]  /*22400*/  @P0 IMAD R6, R5, 0x2, R23 ;  /* 0x0000000205060824 */ /* 0x000fe200078e0217 */
[----:B------:R-:W-:Y:S01]  /*22410*/  MOV R13, R4 ;  /* 0x00000004000d7202 */ /* 0x000fe20000000f00 */
[----:B------:R-:W-:Y:S02]  /*22420*/  IMAD.MOV.U32 R12, RZ, RZ, 0x2 ;  /* 0x00000002ff0c7424 */ /* 0x000fe400078e00ff */
[----:B------:R-:W-:-:S07]  /*22430*/  IMAD.MOV.U32 R3, RZ, RZ, R14 ;  /* 0x000000ffff037224 */ /* 0x000fce00078e000e */
[----:B------:R-:W-:Y:S05]  /*22440*/  WARPSYNC.COLLECTIVE R15, `(.L_x_8935) ;  /* 0x000000000f087348 */ /* 0x000fea0003c00000 */
[----:B------:R0:W1:Y:S02]  /*22450*/  SHFL.IDX P6, R14, R13, R12, R11 ;  /* 0x0000000c0d0e7389 */ /* 0x00006400000c000b */
[----:B01----:R-:W-:Y:S01]  /*22460*/  ENDCOLLECTIVE ;  /* 0x000000000000791b */ /* 0x003fe20003800000 */
.L_x_8935:
        /* <DEDUP_REMOVED lines=15> */
.L_x_8936:
[----:B------:R-:W-:Y:S02]  /*22560*/  @P0 IMAD R6, R5, 0x2, R23 ;  /* 0x0000000205060824 */ /* 0x000fe400078e0217 */
[----:B------:R-:W-:Y:S02]  /*22570*/  IMAD.MOV.U32 R13, RZ, RZ, R4 ;  /* 0x000000ffff0d7224 */ /* 0x000fe400078e0004 */
[----:B------:R-:W-:Y:S02]  /*22580*/  IMAD.MOV.U32 R12, RZ, RZ, 0x3 ;  /* 0x00000003ff0c7424 */ /* 0x000fe400078e00ff */
[----:B------:R-:W-:-:S07]  /*22590*/  IMAD.MOV.U32 R3, RZ, RZ, R14 ;  /* 0x000000ffff037224 */ /* 0x000fce00078e000e */
[----:B------:R-:W-:Y:S05]  /*225a0*/  WARPSYNC.COLLECTIVE R15, `(.L_x_8937) ;  /* 0x000000000f087348 */ /* 0x000fea0003c00000 */
[----:B------:R0:W1:Y:S02]  /*225b0*/  SHFL.IDX P6, R14, R13, R12, R11 ;  /* 0x0000000c0d0e7389 */ /* 0x00006400000c000b */
[----:B01----:R-:W-:Y:S01]  /*225c0*/  ENDCOLLECTIVE ;  /* 0x000000000000791b */ /* 0x003fe20003800000 */
.L_x_8937:
        /* <DEDUP_REMOVED lines=10> */
.L_x_8938:
[----:B------:R-:W-:Y:S01]  /*22670*/  @!PT LDS RZ, [RZ] ;  /* 0x00000000fffff984 */ /* 0x000fe20000000800 */
[----:B------:R-:W-:Y:S01]  /*22680*/  @!PT LDS RZ, [RZ] ;  /* 0x00000000fffff984 */ /* 0x000fe20000000800 */
[----:B------:R-:W-:Y:S01]  /*22690*/  @!PT LDS RZ, [RZ] ;  /* 0x00000000fffff984 */ /* 0x000fe20000000800 */
[----:B------:R0:W-:Y:S01]  /*226a0*/  @P0 LDGSTS.E.BYPASS.LTC128B.128 [R6+0x23400], desc[UR40][R2.64], !P2 ;  /* 0x2340000002060fae */ /* 0x0001e2000d101d68 */
[----:B------:R-:W-:Y:S01]  /*226b0*/  IMAD.MOV.U32 R0, RZ, RZ, R14 ;  /* 0x000000ffff007224 */ /* 0x000fe200078e000e */
[----:B------:R-:W-:Y:S06]  /*226c0*/  BRA `(.L_x_8939) ;  /* 0xffffffa000007947 */ /* 0x000fec000383ffff */
.L_x_8817:
[----:B------:R-:W-:Y:S02]  /*226d0*/  IMAD.MOV.U32 R13, RZ, RZ, R3 ;  /* 0x000000ffff0d7224 */ /* 0x000fe400078e0003 */
        /* <DEDUP_REMOVED lines=8> */
.L_x_8940:
        /* <DEDUP_REMOVED lines=10> */
.L_x_8941:
[----:B------:R-:W-:Y:S02]  /*22800*/  IMAD.MOV.U32 R13, RZ, RZ, R3 ;  /* 0x000000ffff0d7224 */ /* 0x000fe400078e0003 */
[----:B------:R-:W-:Y:S01]  /*22810*/  IMAD.MOV.U32 R12, RZ, RZ, 0x1 ;  /* 0x00000001ff0c7424 */ /* 0x000fe200078e00ff */
[----:B------:R-:W-:-:S07]  /*22820*/  MOV R4, R14 ;  /* 0x0000000e00047202 */ /* 0x000fce0000000f00 */
[----:B------:R-:W-:Y:S05]  /*22830*/  WARPSYNC.COLLECTIVE R15, `(.L_x_8942) ;  /* 0x000000000f087348 */ /* 0x000fea0003c00000 */
[----:B------:R0:W1:Y:S02]  /*22840*/  SHFL.IDX P6, R14, R13, R12, R11 ;  /* 0x0000000c0d0e7389 */ /* 0x00006400000c000b */
[----:B01----:R-:W-:Y:S01]  /*22850*/  ENDCOLLECTIVE ;  /* 0x000000000000791b */ /* 0x003fe20003800000 */
.L_x_8942:
[----:B------:R-:W-:-:S05]  /*22860*/  @!P0 LEA R4, P2, R7, R4, 0x1 ;  /* 0x0000000407048211 */ /* 0x000fca00078408ff */
[----:B------:R-:W-:-:S05]  /*22870*/  @!P0 IMAD.X R5, RZ, RZ, R5, P2 ;  /* 0x000000ffff058224 */ /* 0x000fca00010e0605 */
[----:B------:R-:W-:Y:S01]  /*22880*/  @!PT LDS RZ, [RZ] ;  /* 0x00000000fffff984 */ /* 0x000fe20000000800 */
[----:B------:R-:W-:Y:S01]  /*22890*/  @!PT LDS RZ, [RZ] ;  /* 0x00000000fffff984 */ /* 0x000fe20000000800 */
[----:B------:R-:W-:Y:S01]  /*228a0*/  @!PT LDS RZ, [RZ] ;  /* 0x00000000fffff984 */ /* 0x000fe20000000800 */
[----:B------:R0:W-:Y:S01]  /*228b0*/  @!P0 LDGSTS.E.BYPASS.LTC128B.128 [R26+0x20400], desc[UR40][R4.64], !P1 ;  /* 0x20400000041a8fae */ /* 0x0001e2000c901d68 */
[----:B------:R-:W-:Y:S01]  /*228c0*/  ISETP.GE.AND P0, PT, R10, R2, PT ;  /* 0x000000020a00720c */ /* 0x000fe20003f06270 */
[----:B------:R-:W-:Y:S02]  /*228d0*/  IMAD.MOV.U32 R13, RZ, RZ, R0 ;  /* 0x000000ffff0d7224 */ /* 0x000fe400078e0000 */
[----:B0-----:R-:W-:-:S10]  /*228e0*/  IMAD.MOV.U32 R4, RZ, RZ, R14 ;  /* 0x000000ffff047224 */ /* 0x001fd400078e000e */
[----:B------:R-:W-:Y:S05]  /*228f0*/  WARPSYNC.COLLECTIVE R15, `(.L_x_8943) ;  /* 0x000000000f087348 */ /* 0x000fea0003c00000 */
[----:B------:R0:W1:Y:S02]  /*22900*/  SHFL.IDX P6, R14, R13, R12, R11 ;  /* 0x0000000c0d0e7389 */ /* 0x00006400000c000b */
[----:B01----:R-:W-:Y:S01]  /*22910*/  ENDCOLLECTIVE ;  /* 0x000000000000791b */ /* 0x003fe20003800000 */
.L_x_8943:
[----:B------:R-:W-:Y:S02]  /*22920*/  IMAD.MOV.U32 R13, RZ, RZ, R3 ;  /* 0x000000ffff0d7224 */ /* 0x000fe400078e0003 */
[----:B------:R-:W-:Y:S02]  /*22930*/  IMAD.MOV.U32 R12, RZ, RZ, 0x2 ;  /* 0x00000002ff0c7424 */ /* 0x000fe400078e00ff */
[----:B------:R-:W-:-:S07]  /*22940*/  IMAD.MOV.U32 R5, RZ, RZ, R14 ;  /* 0x000000ffff057224 */ /* 0x000fce00078e000e */
[----:B------:R-:W-:Y:S05]  /*22950*/  WARPSYNC.COLLECTIVE R15, `(.L_x_8944) ;  /* 0x000000000f087348 */ /* 0x000fea0003c00000 */
[----:B------:R0:W1:Y:S02]  /*22960*/  SHFL.IDX P6, R14, R13, R12, R11 ;  /* 0x0000000c0d0e7389 */ /* 0x00006400000c000b */
[----:B01----:R-:W-:Y:S01]  /*22970*/  ENDCOLLECTIVE ;  /* 0x000000000000791b */ /* 0x003fe20003800000 */
.L_x_8944:
        /* <DEDUP_REMOVED lines=10> */
.L_x_8945:
        /* <DEDUP_REMOVED lines=11> */
.L_x_8946:
        /* <DEDUP_REMOVED lines=10> */
.L_x_8947:
[----:B------:R-:W-:Y:S01]  /*22b70*/  @!PT LDS RZ, [RZ] ;  /* 0x00000000fffff984 */ /* 0x000fe20000000800 */
[----:B------:R-:W-:Y:S01]  /*22b80*/  @!PT LDS RZ, [RZ] ;  /* 0x00000000fffff984 */ /* 0x000fe20000000800 */
[----:B------:R-:W-:Y:S01]  /*22b90*/  @!PT LDS RZ, [RZ] ;  /* 0x00000000fffff984 */ /* 0x000fe20000000800 */
[----:B------:R0:W-:Y:S01]  /*22ba0*/  @!P0 LDGSTS.E.BYPASS.LTC128B.128 [R26+0x21400], desc[UR40][R4.64], !P1 ;  /* 0x21400000041a8fae */ /* 0x0001e2000c901d68 */
[----:B------:R-:W-:Y:S01]  /*22bb0*/  IMAD.MOV.U32 R0, RZ, RZ, R14 ;  /* 0x000000ffff007224 */ /* 0x000fe200078e000e */
[----:B------:R-:W-:Y:S06]  /*22bc0*/  BRA `(.L_x_8948) ;  /* 0xffffffa4001c7947 */ /* 0x000fec000383ffff */
.L_x_8821:
        /* <DEDUP_REMOVED lines=45> */
.L_x_8950:
[----:B------:R-:W-:Y:S05]  /*22ea0*/  BSYNC B0 ;  /* 0x0000000000007941 */ /* 0x000fea0003800000 */
.L_x_8949:
        /* <DEDUP_REMOVED lines=11> */
.L_x_8951:
        /* <DEDUP_REMOVED lines=39> */
.L_x_8952:
[----:B------:R-:W-:-:S04]  /*231d0*/  @P5 LOP3.LUT R22, R22, 0x800000, RZ, 0xfc, !PT ;  /* 0x0080000016165812 */ /* 0x000fc800078efcff */
[C---:B------:R-:W-:Y:S02]  /*231e0*/  LOP3.LUT P5, RZ, R22.reuse, 0x800, RZ, 0xc0, !PT ;  /* 0x0000080016ff7812 */ /* 0x040fe400078ac0ff */
[----:B------:R-:W-:Y:S02]  /*231f0*/  LOP3.LUT P0, RZ, R22, 0x8000, RZ, 0xc0, !PT ;  /* 0x0000800016ff7812 */ /* 0x000fe4000780c0ff */
[----:B------:R-:W-:Y:S01]  /*23200*/  MOV R13, R5 ;  /* 0x00000005000d7202 */ /* 0x000fe20000000f00 */
[----:B------:R-:W-:-:S10]  /*23210*/  IMAD.MOV.U32 R2, RZ, RZ, R14 ;  /* 0x000000ffff027224 */ /* 0x000fd400078e000e */
[----:B------:R-:W-:Y:S05]  /*23220*/  WARPSYNC.COLLECTIVE R15, `(.L_x_8953) ;  /* 0x000000000f087348 */ /* 0x000fea0003c00000 */
[----:B------:R0:W1:Y:S02]  /*23230*/  SHFL.IDX P6, R14, R13, R12, R11 ;  /* 0x0000000c0d0e7389 */ /* 0x00006400000c000b */
[----:B01----:R-:W-:Y:S01]  /*23240*/  ENDCOLLECTIVE ;  /* 0x000000000000791b */ /* 0x003fe20003800000 */
.L_x_8953:
        /* <DEDUP_REMOVED lines=33> */
.L_x_8954:
[----:B------:R-:W-:Y:S02]  /*23460*/  IMAD.MOV.U32 R13, RZ, RZ, R5 ;  /* 0x000000ffff0d7224 */ /* 0x000fe400078e0005 */
[----:B------:R-:W-:-:S07]  /*23470*/  IMAD.MOV.U32 R8, RZ, RZ, R14 ;  /* 0x000000ffff087224 */ /* 0x000fce00078e000e */
[----:B------:R-:W-:Y:S05]  /*23480*/  WARPSYNC.COLLECTIVE R15, `(.L_x_8955) ;  /* 0x000000000f087348 */ /* 0x000fea0003c00000 */
[----:B------:R0:W1:Y:S02]  /*23490*/  SHFL.IDX P6, R14, R13, R12, R11 ;  /* 0x0000000c0d0e7389 */ /* 0x00006400000c000b */
[----:B01----:R-:W-:Y:S01]  /*234a0*/  ENDCOLLECTIVE ;  /* 0x000000000000791b */ /* 0x003fe20003800000 */
.L_x_8955:
        /* <DEDUP_REMOVED lines=23> */
.L_x_8956:
        /* <DEDUP_REMOVED lines=9> */
.L_x_8957:
[----:B------:R-:W-:Y:S01]  /*236b0*/  IMAD.MOV.U32 R2, RZ, RZ, R14 ;  /* 0x000000ffff027224 */ /* 0x000fe200078e000e */
[----:B------:R-:W-:Y:S06]  /*236c0*/  BRA `(.L_x_8958) ;  /* 0xffffffa800007947 */ /* 0x000fec000383ffff */
.L_x_8826:
[----:B-1----:R1:W2:Y:S02]  /*236d0*/  SYNCS.PHASECHK.TRANS64.TRYWAIT P0, [R23+URZ+0x38820], R0 ;  /* 0x03882000170075a7 */ /* 0x0022a4000800017f */
[----:B--2---:R-:W-:Y:S05]  /*236e0*/  @!P0 NANOSLEEP.SYNCS 0x989680 ;  /* 0x009896800000895d */ /* 0x004fea0003900000 */
[----:B------:R-:W2:Y:S02]  /*236f0*/  @!P0 SYNCS.PHASECHK.TRANS64 P0, [R23+URZ+0x38820], R0 ;  /* 0x03882000170085a7 */ /* 0x000ea4000800007f */
[----:B--2---:R-:W-:Y:S05]  /*23700*/  @!P0 BRA `(.L_x_8826) ;  /* 0xfffffffc00f08947 */ /* 0x004fea000383ffff */
[----:B------:R-:W-:Y:S05]  /*23710*/  BRA `(.L_x_8959) ;  /* 0xffffffa800a87947 */ /* 0x000fea000383ffff */
.L_x_8829:
[----:B-1----:R1:W2:Y:S02]  /*23720*/  SYNCS.PHASECHK.TRANS64.TRYWAIT P0, [R31+URZ+0x38860], R0 ;  /* 0x038860001f0075a7 */ /* 0x0022a4000800017f */
[----:B--2---:R-:W-:Y:S05]  /*23730*/  @!P0 NANOSLEEP.SYNCS 0x989680 ;  /* 0x009896800000895d */ /* 0x004fea0003900000 */
[----:B------:R-:W2:Y:S02]  /*23740*/  @!P0 SYNCS.PHASECHK.TRANS64 P0, [R31+URZ+0x38860], R0 ;  /* 0x038860001f0085a7 */ /* 0x000ea4000800007f */
[----:B--2---:R-:W-:Y:S05]  /*23750*/  @!P0 BRA `(.L_x_8829) ;  /* 0xfffffffc00f08947 */ /* 0x004fea000383ffff */
[----:B------:R-:W-:Y:S05]  /*23760*/  BRA `(.L_x_8960) ;  /* 0xffffffa800b87947 */ /* 0x000fea000383ffff */
.L_x_8830:
        /* <DEDUP_REMOVED lines=8> */
.L_x_8962:
[----:B------:R-:W-:Y:S05]  /*237f0*/  BSYNC B0 ;  /* 0x0000000000007941 */ /* 0x000fea0003800000 */
.L_x_8961:
        /* <DEDUP_REMOVED lines=15> */
.L_x_8963:
        /* <DEDUP_REMOVED lines=39> */
.L_x_8964:
[----:B------:R-:W-:Y:S02]  /*23b60*/  IMAD.MOV.U32 R13, RZ, RZ, R5 ;  /* 0x000000ffff0d7224 */ /* 0x000fe400078e0005 */
[----:B------:R-:W-:-:S07]  /*23b70*/  IMAD.MOV.U32 R3, RZ, RZ, R14 ;  /* 0x000000ffff037224 */ /* 0x000fce00078e000e */
[----:B------:R-:W-:Y:S05]  /*23b80*/  WARPSYNC.COLLECTIVE R15, `(.L_x_8965) ;  /* 0x000000000f087348 */ /* 0x000fea0003c00000 */
[----:B------:R0:W1:Y:S02]  /*23b90*/  SHFL.IDX P6, R14, R13, R12, R11 ;  /* 0x0000000c0d0e7389 */ /* 0x00006400000c000b */
[----:B01----:R-:W-:Y:S01]  /*23ba0*/  ENDCOLLECTIVE ;  /* 0x000000000000791b */ /* 0x003fe20003800000 */
.L_x_8965:
        /* <DEDUP_REMOVED lines=29> */
.L_x_8966:
[----:B------:R-:W-:Y:S02]  /*23d80*/  IMAD.MOV.U32 R13, RZ, RZ, R5 ;  /* 0x000000ffff0d7224 */ /* 0x000fe400078e0005 */
[----:B------:R-:W-:-:S07]  /*23d90*/  IMAD.MOV.U32 R7, RZ, RZ, R14 ;  /* 0x000000ffff077224 */ /* 0x000fce00078e000e */
[----:B------:R-:W-:Y:S05]  /*23da0*/  WARPSYNC.COLLECTIVE R15, `(.L_x_8967) ;  /* 0x000000000f087348 */ /* 0x000fea0003c00000 */
[----:B------:R0:W1:Y:S02]  /*23db0*/  SHFL.IDX P6, R14, R13, R12, R11 ;  /* 0x0000000c0d0e7389 */ /* 0x00006400000c000b */
[----:B01----:R-:W-:Y:S01]  /*23dc0*/  ENDCOLLECTIVE ;  /* 0x000000000000791b */ /* 0x003fe20003800000 */
.L_x_8967:
        /* <DEDUP_REMOVED lines=29> */
.L_x_8968:
[----:B------:R-:W-:Y:S02]  /*23fa0*/  IMAD.MOV.U32 R13, RZ, RZ, R5 ;  /* 0x000000ffff0d7224 */ /* 0x000fe400078e0005 */
[----:B------:R-:W-:-:S07]  /*23fb0*/  IMAD.MOV.U32 R6, RZ, RZ, R14 ;  /* 0x000000ffff067224 */ /* 0x000fce00078e000e */
[----:B------:R-:W-:Y:S05]  /*23fc0*/  WARPSYNC.COLLECTIVE R15, `(.L_x_8969) ;  /* 0x000000000f087348 */ /* 0x000fea0003c00000 */
[----:B------:R0:W1:Y:S02]  /*23fd0*/  SHFL.IDX P6, R14, R13, R12, R11 ;  /* 0x0000000c0d0e7389 */ /* 0x00006400000c000b */
[----:B01----:R-:W-:Y:S01]  /*23fe0*/  ENDCOLLECTIVE ;  /* 0x000000000000791b */ /* 0x003fe20003800000 */
.L_x_8969:
[----:B------:R-:W-:Y:S01]  /*23ff0*/  IMAD.MOV.U32 R2, RZ, RZ, R14 ;  /* 0x000000ffff027224 */ /* 0x000fe200078e000e */
[----:B------:R-:W-:Y:S06]  /*24000*/  BRA `(.L_x_8970) ;  /* 0xffffffa800507947 */ /* 0x000fec000383ffff */
.L_x_8837:
[----:B0-----:R0:W1:Y:S02]  /*24010*/  SYNCS.PHASECHK.TRANS64.TRYWAIT P0, [R6+URZ+0x38840], R21 ;  /* 0x03884015060075a7 */ /* 0x001064000800017f */
[----:B-1----:R-:W-:Y:S05]  /*24020*/  @!P0 NANOSLEEP.SYNCS 0x989680 ;  /* 0x009896800000895d */ /* 0x002fea0003900000 */
[----:B------:R-:W1:Y:S02]  /*24030*/  @!P0 SYNCS.PHASECHK.TRANS64 P0, [R6+URZ+0x38840], R21 ;  /* 0x03884015060085a7 */ /* 0x000e64000800007f */
[----:B-1----:R-:W-:Y:S05]  /*24040*/  @!P0 BRA `(.L_x_8837) ;  /* 0xfffffffc00f08947 */ /* 0x002fea000383ffff */
[----:B------:R-:W-:Y:S05]  /*24050*/  BRA `(.L_x_8971) ;  /* 0xffffffac00dc7947 */ /* 0x000fea000383ffff */
.L_x_8838:
        /* <DEDUP_REMOVED lines=8> */
.L_x_8973:
[----:B------:R-:W-:Y:S05]  /*240e0*/  BSYNC B1 ;  /* 0x0000000000017941 */ /* 0x000fea0003800000 */
.L_x_8972:
        /* <DEDUP_REMOVED lines=9> */
.L_x_8974:
[----:B------:R-:W-:Y:S02]  /*24180*/  IMAD.MOV.U32 R13, RZ, RZ, R27 ;  /* 0x000000ffff0d7224 */ /* 0x000fe400078e001b */
[----:B------:R-:W-:Y:S02]  /*24190*/  IMAD.MOV.U32 R12, RZ, RZ, 0x1 ;  /* 0x00000001ff0c7424 */ /* 0x000fe400078e00ff */
[----:B------:R-:W-:-:S07]  /*241a0*/  IMAD.MOV.U32 R2, RZ, RZ, R14 ;  /* 0x000000ffff027224 */ /* 0x000fce00078e000e */
[----:B------:R-:W-:Y:S05]  /*241b0*/  WARPSYNC.COLLECTIVE R15, `(.L_x_8975) ;  /* 0x000000000f087348 */ /* 0x000fea0003c00000 */
[----:B------:R0:W1:Y:S02]  /*241c0*/  SHFL.IDX P6, R14, R13, R12, R11 ;  /* 0x0000000c0d0e7389 */ /* 0x00006400000c000b */
[----:B01----:R-:W-:Y:S01]  /*241d0*/  ENDCOLLECTIVE ;  /* 0x000000000000791b */ /* 0x003fe20003800000 */
.L_x_8975:
        /* <DEDUP_REMOVED lines=11> */
.L_x_8976:
[----:B------:R-:W-:Y:S02]  /*24290*/  IMAD.MOV.U32 R13, RZ, RZ, R27 ;  /* 0x000000ffff0d7224 */ /* 0x000fe400078e001b */
[----:B------:R-:W-:Y:S02]  /*242a0*/  IMAD.MOV.U32 R12, RZ, RZ, 0x2 ;  /* 0x00000002ff0c7424 */ /* 0x000fe400078e00ff */
[----:B------:R-:W-:-:S07]  /*242b0*/  IMAD.MOV.U32 R2, RZ, RZ, R14 ;  /* 0x000000ffff027224 */ /* 0x000fce00078e000e */
[----:B------:R-:W-:Y:S05]  /*242c0*/  WARPSYNC.COLLECTIVE R15, `(.L_x_8977) ;  /* 0x000000000f087348 */ /* 0x000fea0003c00000 */
[----:B------:R0:W1:Y:S02]  /*242d0*/  SHFL.IDX P6, R14, R13, R12, R11 ;  /* 0x0000000c0d0e7389 */ /* 0x00006400000c000b */
[----:B01----:R-:W-:Y:S01]  /*242e0*/  ENDCOLLECTIVE ;  /* 0x000000000000791b */ /* 0x003fe20003800000 */
.L_x_8977:
        /* <DEDUP_REMOVED lines=11> */
.L_x_8978:
[----:B------:R-:W-:Y:S02]  /*243a0*/  IMAD.MOV.U32 R13, RZ, RZ, R27 ;  /* 0x000000ffff0d7224 */ /* 0x000fe400078e001b */
[----:B------:R-:W-:Y:S01]  /*243b0*/  IMAD.MOV.U32 R12, RZ, RZ, 0x3 ;  /* 0x00000003ff0c7424 */ /* 0x000fe200078e00ff */
[----:B------:R-:W-:-:S07]  /*243c0*/  MOV R2, R14 ;  /* 0x0000000e00027202 */ /* 0x000fce0000000f00 */
[----:B------:R-:W-:Y:S05]  /*243d0*/  WARPSYNC.COLLECTIVE R15, `(.L_x_8979) ;  /* 0x000000000f087348 */ /* 0x000fea0003c00000 */
[----:B------:R0:W1:Y:S02]  /*243e0*/  SHFL.IDX P6, R14, R13, R12, R11 ;  /* 0x0000000c0d0e7389 */ /* 0x00006400000c000b */
[----:B01----:R-:W-:Y:S01]  /*243f0*/  ENDCOLLECTIVE ;  /* 0x000000000000791b */ /* 0x003fe20003800000 */
.L_x_8979:
        /* <DEDUP_REMOVED lines=11> */
.L_x_8980:
[----:B------:R-:W-:Y:S01]  /*244b0*/  IMAD.MOV.U32 R2, RZ, RZ, R14 ;  /* 0x000000ffff027224 */ /* 0x000fe200078e000e */
[----:B------:R-:W-:Y:S06]  /*244c0*/  BRA `(.L_x_8981) ;  /* 0xffffffac006c7947 */ /* 0x000fec000383ffff */
.L_x_8843:
[----:B---3--:R3:W4:Y:S02]  /*244d0*/  SYNCS.PHASECHK.TRANS64.TRYWAIT P0, [R6+URZ+0x38860], R21 ;  /* 0x03886015060075a7 */ /* 0x008724000800017f */
[----:B----4-:R-:W-:Y:S05]  /*244e0*/  @!P0 NANOSLEEP.SYNCS 0x989680 ;  /* 0x009896800000895d */ /* 0x010fea0003900000 */
[----:B------:R-:W4:Y:S02]  /*244f0*/  @!P0 SYNCS.PHASECHK.TRANS64 P0, [R6+URZ+0x38860], R21 ;  /* 0x03886015060085a7 */ /* 0x000f24000800007f */
[----:B----4-:R-:W-:Y:S05]  /*24500*/  @!P0 BRA `(.L_x_8843) ;  /* 0xfffffffc00f08947 */ /* 0x010fea000383ffff */
[----:B------:R-:W-:Y:S05]  /*24510*/  BRA `(.L_x_8982) ;  /* 0xffffffac00bc7947 */ /* 0x000fea000383ffff */
.L_x_8844:
        /* <DEDUP_REMOVED lines=8> */
.L_x_8984:
[----:B------:R-:W-:Y:S05]  /*245a0*/  BSYNC B1 ;  /* 0x0000000000017941 */ /* 0x000fea0003800000 */
.L_x_8983:
        /* <DEDUP_REMOVED lines=13> */
.L_x_8985:
        /* <DEDUP_REMOVED lines=17> */
.L_x_8986:
        /* <DEDUP_REMOVED lines=16> */
.L_x_8987:
        /* <DEDUP_REMOVED lines=19> */
.L_x_8988:
        /* <DEDUP_REMOVED lines=14> */
.L_x_8989:
        /* <DEDUP_REMOVED lines=16> */
.L_x_8990:
        /* <DEDUP_REMOVED lines=14> */
.L_x_8991:
[----:B------:R-:W-:Y:S05]  /*24c80*/  BRA `(.L_x_8992) ;  /* 0xffffffac00287947 */ /* 0x000fea000383ffff */
.L_x_8852:
[----:B------:R-:W-:Y:S01]  /*24c90*/  BSSY B0, `(.L_x_8993) ;  /* 0x0000008000007945 */ /* 0x000fe20003800000 */
[----:B------:R-:W-:Y:S01]  /*24ca0*/  IMAD.MOV.U32 R13, RZ, RZ, R16 ;  /* 0x000000ffff0d7224 */ /* 0x000fe200078e0010 */
[----:B------:R-:W-:Y:S01]  /*24cb0*/  MOV R12, RZ ;  /* 0x000000ff000c7202 */ /* 0x000fe20000000f00 */
[----:B------:R-:W-:Y:S02]  /*24cc0*/  IMAD.MOV.U32 R11, RZ, RZ, 0x1f ;  /* 0x0000001fff0b7424 */ /* 0x000fe400078e00ff */
[----:B------:R-:W-:-:S07]  /*24cd0*/  IMAD.MOV.U32 R15, RZ, RZ, -0x1 ;  /* 0xffffffffff0f7424 */ /* 0x000fce00078e00ff */
[----:B0123--:R-:W-:Y:S05]  /*24ce0*/  WARPSYNC.COLLECTIVE R15, `(.L_x_8994) ;  /* 0x000000000f087348 */ /* 0x00ffea0003c00000 */
[----:B------:R4:W0:Y:S02]  /*24cf0*/  SHFL.IDX P6, R14, R13, R12, R11 ;  /* 0x0000000c0d0e7389 */ /* 0x00082400000c000b */
[----:B01234-:R-:W-:Y:S01]  /*24d00*/  ENDCOLLECTIVE ;  /* 0x000000000000791b */ /* 0x01ffe20003800000 */
.L_x_8994:
[----:B------:R-:W-:Y:S05]  /*24d10*/  BSYNC B0 ;  /* 0x0000000000007941 */ /* 0x000fea0003800000 */
.L_x_8993:
        /* <DEDUP_REMOVED lines=9> */
.L_x_8995:
        /* <DEDUP_REMOVED lines=18> */
.L_x_8996:
[----:B------:R-:W-:Y:S01]  /*24ed0*/  IMAD.MOV.U32 R12, RZ, RZ, 0x2 ;  /* 0x00000002ff0c7424 */ /* 0x000fe200078e00ff */
[----:B------:R-:W-:-:S05]  /*24ee0*/  SEL R5, R14, RZ, P1 ;  /* 0x000000ff0e057207 */ /* 0x000fca0000800000 */
[----:B------:R-:W-:-:S04]  /*24ef0*/  IMAD.IADD R4, R2, 0x1, R5 ;  /* 0x0000000102047824 */ /* 0x000fc800078e0205 */
[----:B------:R-:W-:-:S07]  /*24f00*/  IMAD.MOV.U32 R13, RZ, RZ, R4 ;  /* 0x000000ffff0d7224 */ /* 0x000fce00078e0004 */
[----:B------:R-:W-:Y:S05]  /*24f10*/  WARPSYNC.COLLECTIVE R15, `(.L_x_8997) ;  /* 0x000000000f087348 */ /* 0x000fea0003c00000 */
[----:B------:R0:W1:Y:S02]  /*24f20*/  SHFL.UP P6, R14, R13, R12, R11 ;  /* 0x0400000c0d0e7389 */ /* 0x00006400000c000b */
[----:B01----:R-:W-:Y:S01]  /*24f30*/  ENDCOLLECTIVE ;  /* 0x000000000000791b */ /* 0x003fe20003800000 */
.L_x_8997:
[----:B------:R-:W-:Y:S01]  /*24f40*/  IMAD.MOV.U32 R12, RZ, RZ, 0x4 ;  /* 0x00000004ff0c7424 */ /* 0x000fe200078e00ff */
[----:B------:R-:W-:-:S04]  /*24f50*/  SEL R5, R14, RZ, P2 ;  /* 0x000000ff0e057207 */ /* 0x000fc80001000000 */
[----:B------:R-:W-:-:S05]  /*24f60*/  IADD3 R5, R4, R5, RZ ;  /* 0x0000000504057210 */ /* 0x000fca0007ffe0ff */
[----:B------:R-:W-:-:S07]  /*24f70*/  IMAD.MOV.U32 R13, RZ, RZ, R5 ;  /* 0x000000ffff0d7224 */ /* 0x000fce00078e0005 */
[----:B------:R-:W-:Y:S05]  /*24f80*/  WARPSYNC.COLLECTIVE R15, `(.L_x_8998) ;  /* 0x000000000f087348 */ /* 0x000fea0003c00000 */
[----:B------:R0:W1:Y:S02]  /*24f90*/  SHFL.UP P6, R14, R13, R12, R11 ;  /* 0x0400000c0d0e7389 */ /* 0x00006400000c000b */
[----:B01----:R-:W-:Y:S01]  /*24fa0*/  ENDCOLLECTIVE ;  /* 0x000000000000791b */ /* 0x003fe20003800000 */
.L_x_8998:
[----:B------:R-:W-:Y:S01]  /*24fb0*/  IMAD.MOV.U32 R12, RZ, RZ, 0x8 ;  /* 0x00000008ff0c7424 */ /* 0x000fe200078e00ff */
[----:B------:R-:W-:-:S05]  /*24fc0*/  SEL R6, R14, RZ, P3 ;  /* 0x000000ff0e067207 */ /* 0x000fca0001800000 */
[----:B------:R-:W-:-:S04]  /*24fd0*/  IMAD.IADD R6, R5, 0x1, R6 ;  /* 0x0000000105067824 */ /* 0x000fc800078e0206 */
[----:B------:R-:W-:-:S07]  /*24fe0*/  IMAD.MOV.U32 R13, RZ, RZ, R6 ;  /* 0x000000ffff0d7224 */ /* 0x000fce00078e0006 */
[----:B------:R-:W-:Y:S05]  /*24ff0*/  WARPSYNC.COLLECTIVE R15, `(.L_x_8999) ;  /* 0x000000000f087348 */ /* 0x000fea0003c00000 */
[----:B------:R0:W1:Y:S02]  /*25000*/  SHFL.UP P6, R14, R13, R12, R11 ;  /* 0x0400000c0d0e7389 */ /* 0x00006400000c000b */
[----:B01----:R-:W-:Y:S01]  /*25010*/  ENDCOLLECTIVE ;  /* 0x000000000000791b */ /* 0x003fe20003800000 */
.L_x_8999:
[----:B------:R-:W-:Y:S01]  /*25020*/  IMAD.MOV.U32 R12, RZ, RZ, 0x10 ;  /* 0x00000010ff0c7424 */ /* 0x000fe200078e00ff */
[----:B------:R-:W-:-:S05]  /*25030*/  SEL R3, R14, RZ, P4 ;  /* 0x000000ff0e037207 */ /* 0x000fca0002000000 */
[----:B------:R-:W-:-:S04]  /*25040*/  IMAD.IADD R4, R6, 0x1, R3 ;  /* 0x0000000106047824 */ /* 0x000fc800078e0203 */
[----:B------:R-:W-:-:S07]  /*25050*/  IMAD.MOV.U32 R13, RZ, RZ, R4 ;  /* 0x000000ffff0d7224 */ /* 0x000fce00078e0004 */
[----:B------:R-:W-:Y:S05]  /*25060*/  WARPSYNC.COLLECTIVE R15, `(.L_x_9000) ;  /* 0x000000000f087348 */ /* 0x000fea0003c00000 */
[----:B------:R0:W1:Y:S02]  /*25070*/  SHFL.UP P6, R14, R13, R12, R11 ;  /* 0x0400000c0d0e7389 */ /* 0x00006400000c000b */
[----:B01----:R-:W-:Y:S01]  /*25080*/  ENDCOLLECTIVE ;  /* 0x000000000000791b */ /* 0x003fe20003800000 */
.L_x_9000:
        /* <DEDUP_REMOVED lines=8> */
.L_x_9001:
[----:B------:R-:W-:Y:S05]  /*25110*/  BRA `(.L_x_9002) ;  /* 0xffffffac00bc7947 */ /* 0x000fea000383ffff */
.L_x_8857:
        /* <DEDUP_REMOVED lines=8> */
.L_x_9004:
[----:B------:R-:W-:Y:S05]  /*251a0*/  BSYNC B0 ;  /* 0x0000000000007941 */ /* 0x000fea0003800000 */
.L_x_9003:
[----:B------:R-:W-:Y:S01]  /*251b0*/  SEL R13, R14, RZ, P1 ;  /* 0x000000ff0e0d7207 */ /* 0x000fe20000800000 */
[----:B------:R-:W-:Y:S02]  /*251c0*/  IMAD.MOV.U32 R12, RZ, RZ, 0x2 ;  /* 0x00000002ff0c7424 */ /* 0x000fe400078e00ff */
[----:B------:R-:W-:Y:S01]  /*251d0*/  IMAD.MOV.U32 R11, RZ, RZ, RZ ;  /* 0x000000ffff0b7224 */ /* 0x000fe200078e00ff */
[----:B------:R-:W-:Y:S01]  /*251e0*/  IADD3 R13, R2, R13, RZ ;  /* 0x0000000d020d7210 */ /* 0x000fe20007ffe0ff */
[----:B------:R-:W-:-:S07]  /*251f0*/  IMAD.MOV.U32 R15, RZ, RZ, -0x1 ;  /* 0xffffffffff0f7424 */ /* 0x000fce00078e00ff */
[----:B------:R-:W-:Y:S05]  /*25200*/  WARPSYNC.COLLECTIVE R15, `(.L_x_9005) ;  /* 0x000000000f087348 */ /* 0x000fea0003c00000 */
[----:B------:R0:W1:Y:S02]  /*25210*/  SHFL.UP P6, R14, R13, R12, R11 ;  /* 0x0400000c0d0e7389 */ /* 0x00006400000c000b */
[----:B01----:R-:W-:Y:S01]  /*25220*/  ENDCOLLECTIVE ;  /* 0x000000000000791b */ /* 0x003fe20003800000 */
.L_x_9005:
[----:B------:R-:W-:Y:S01]  /*25230*/  IMAD.MOV.U32 R12, RZ, RZ, 0x4 ;  /* 0x00000004ff0c7424 */ /* 0x000fe200078e00ff */
[----:B------:R-:W-:-:S05]  /*25240*/  SEL R14, R14, RZ, P2 ;  /* 0x000000ff0e0e7207 */ /* 0x000fca0001000000 */
[----:B------:R-:W-:-:S04]  /*25250*/  IMAD.IADD R3, R13, 0x1, R14 ;  /* 0x000000010d037824 */ /* 0x000fc800078e020e */
[----:B------:R-:W-:-:S07]  /*25260*/  IMAD.MOV.U32 R13, RZ, RZ, R3 ;  /* 0x000000ffff0d7224 */ /* 0x000fce00078e0003 */
[----:B------:R-:W-:Y:S05]  /*25270*/  WARPSYNC.COLLECTIVE R15, `(.L_x_9006) ;  /* 0x000000000f087348 */ /* 0x000fea0003c00000 */
[----:B------:R0:W1:Y:S02]  /*25280*/  SHFL.UP P6, R14, R13, R12, R11 ;  /* 0x0400000c0d0e7389 */ /* 0x00006400000c000b */
[----:B01----:R-:W-:Y:S01]  /*25290*/  ENDCOLLECTIVE ;  /* 0x000000000000791b */ /* 0x003fe20003800000 */
.L_x_9006:
[----:B------:R-:W-:Y:S01]  /*252a0*/  IMAD.MOV.U32 R12, RZ, RZ, 0x8 ;  /* 0x00000008ff0c7424 */ /* 0x000fe200078e00ff */
[----:B------:R-:W-:-:S05]  /*252b0*/  SEL R4, R14, RZ, P3 ;  /* 0x000000ff0e047207 */ /* 0x000fca0001800000 */
[----:B------:R-:W-:-:S04]  /*252c0*/  IMAD.IADD R4, R3, 0x1, R4 ;  /* 0x0000000103047824 */ /* 0x000fc800078e0204 */
[----:B------:R-:W-:-:S07]  /*252d0*/  IMAD.MOV.U32 R13, RZ, RZ, R4 ;  /* 0x000000ffff0d7224 */ /* 0x000fce00078e0004 */
[----:B------:R-:W-:Y:S05]  /*252e0*/  WARPSYNC.COLLECTIVE R15, `(.L_x_9007) ;  /* 0x000000000f087348 */ /* 0x000fea0003c00000 */
[----:B------:R0:W1:Y:S02]  /*252f0*/  SHFL.UP P6, R14, R13, R12, R11 ;  /* 0x0400000c0d0e7389 */ /* 0x00006400000c000b */
[----:B01----:R-:W-:Y:S01]  /*25300*/  ENDCOLLECTIVE ;  /* 0x000000000000791b */ /* 0x003fe20003800000 */
.L_x_9007:
[----:B------:R-:W-:Y:S01]  /*25310*/  IMAD.MOV.U32 R12, RZ, RZ, 0x10 ;  /* 0x00000010ff0c7424 */ /* 0x000fe200078e00ff */
[----:B------:R-:W-:-:S05]  /*25320*/  SEL R5, R14, RZ, P4 ;  /* 0x000000ff0e057207 */ /* 0x000fca0002000000 */
[----:B------:R-:W-:-:S04]  /*25330*/  IMAD.IADD R5, R4, 0x1, R5 ;  /* 0x0000000104057824 */ /* 0x000fc800078e0205 */
[----:B------:R-:W-:-:S07]  /*25340*/  IMAD.MOV.U32 R13, RZ, RZ, R5 ;  /* 0x000000ffff0d7224 */ /* 0x000fce00078e0005 */
[----:B------:R-:W-:Y:S05]  /*25350*/  WARPSYNC.COLLECTIVE R15, `(.L_x_9008) ;  /* 0x000000000f087348 */ /* 0x000fea0003c00000 */
[----:B------:R0:W1:Y:S02]  /*25360*/  SHFL.UP P6, R14, R13, R12, R11 ;  /* 0x0400000c0d0e7389 */ /* 0x00006400000c000b */
[----:B01----:R-:W-:Y:S01]  /*25370*/  ENDCOLLECTIVE ;  /* 0x000000000000791b */ /* 0x003fe20003800000 */
.L_x_9008:
        /* <DEDUP_REMOVED lines=8> */
.L_x_9009:
[----:B------:R-:W-:Y:S05]  /*25400*/  BRA `(.L_x_9010) ;  /* 0xffffffac009c7947 */ /* 0x000fea000383ffff */
.L_x_8859:
[----:B------:R-:W-:Y:S01]  /*25410*/  BSSY B0, `(.L_x_9011) ;  /* 0x0000006000007945 */ /* 0x000fe20003800000 */
[----:B------:R-:W-:Y:S02]  /*25420*/  PLOP3.LUT P6, PT, P6, PT, PT, 0x8, 0x0 ;  /* 0x000000000000781c */ /* 0x000fe400037ce170 */
[----:B------:R-:W-:-:S11]  /*25430*/  MOV R15, 0xffffffff ;  /* 0xffffffff000f7802 */ /* 0x000fd60000000f00 */
[----:B0-----:R-:W-:Y:S05]  /*25440*/  WARPSYNC.COLLECTIVE R15, `(.L_x_9012) ;  /* 0x000000000f087348 */ /* 0x001fea0003c00000 */
[----:B------:R-:W-:Y:S01]  /*25450*/  VOTE.ANY R14, PT, P6 ;  /* 0x00000000000e7806 */ /* 0x000fe200030e0100 */
[----:B0-----:R-:W-:Y:S06]  /*25460*/  ENDCOLLECTIVE ;  /* 0x000000000000791b */ /* 0x001fec0003800000 */
.L_x_9012:
[----:B------:R-:W-:Y:S05]  /*25470*/  BSYNC B0 ;  /* 0x0000000000007941 */ /* 0x000fea0003800000 */
.L_x_9011:
        /* <DEDUP_REMOVED lines=9> */
.L_x_9013:
[----:B------:R-:W-:Y:S01]  /*25510*/  IMAD.MOV.U32 R17, RZ, RZ, R14 ;  /* 0x000000ffff117224 */ /* 0x000fe200078e000e */
[----:B------:R-:W-:Y:S06]  /*25520*/  BRA `(.L_x_9014) ;  /* 0xffffffac008c7947 */ /* 0x000fec000383ffff */
.L_x_8861:
[----:B------:R-:W-:Y:S01]  /*25530*/  BSSY B0, `(.L_x_9015) ;  /* 0x0000007000007945 */ /* 0x000fe20003800000 */
[----:B------:R-:W-:Y:S02]  /*25540*/  IMAD.MOV.U32 R13, RZ, RZ, R3 ;  /* 0x000000ffff0d7224 */ /* 0x000fe400078e0003 */
[----:B------:R-:W-:Y:S02]  /*25550*/  IMAD.MOV.U32 R11, RZ, RZ, 0x1f ;  /* 0x0000001fff0b7424 */ /* 0x000fe400078e00ff */
[----:B------:R-:W-:-:S07]  /*25560*/  IMAD.MOV.U32 R15, RZ, RZ, -0x1 ;  /* 0xffffffffff0f7424 */ /* 0x000fce00078e00ff */
[----:B012---:R-:W-:Y:S05]  /*25570*/  WARPSYNC.COLLECTIVE R15, `(.L_x_9016) ;  /* 0x000000000f087348 */ /* 0x007fea0003c00000 */
[----:B------:R3:W4:Y:S02]  /*25580*/  SHFL.IDX P6, R14, R13, R12, R11 ;  /* 0x0000000c0d0e7389 */ /* 0x00072400000c000b */
[----:B01234-:R-:W-:Y:S01]  /*25590*/  ENDCOLLECTIVE ;  /* 0x000000000000791b */ /* 0x01ffe20003800000 */
.L_x_9016:
[----:B------:R-:W-:Y:S05]  /*255a0*/  BSYNC B0 ;  /* 0x0000000000007941 */ /* 0x000fea0003800000 */
.L_x_9015:
[----:B------:R-:W-:Y:S01]  /*255b0*/  IMAD.MOV.U32 R6, RZ, RZ, R14 ;  /* 0x000000ffff067224 */ /* 0x000fe200078e000e */
[----:B------:R-:W-:Y:S06]  /*255c0*/  BRA `(.L_x_8860) ;  /* 0xffffffac00807947 */ /* 0x000fec000383ffff */
.L_x_8865:
[----:B0-----:R0:W1:Y:S02]  /*255d0*/  SYNCS.PHASECHK.TRANS64.TRYWAIT P0, [R4+URZ+0x38820], R0 ;  /* 0x03882000040075a7 */ /* 0x001064000800017f */
[----:B-1----:R-:W-:Y:S05]  /*255e0*/  @!P0 NANOSLEEP.SYNCS 0x989680 ;  /* 0x009896800000895d */ /* 0x002fea0003900000 */
[----:B------:R-:W1:Y:S02]  /*255f0*/  @!P0 SYNCS.PHASECHK.TRANS64 P0, [R4+URZ+0x38820], R0 ;  /* 0x03882000040085a7 */ /* 0x000e64000800007f */
[----:B-1----:R-:W-:Y:S05]  /*25600*/  @!P0 BRA `(.L_x_8865) ;  /* 0xfffffffc00f08947 */ /* 0x002fea000383ffff */
[----:B------:R-:W-:Y:S05]  /*25610*/  BRA `(.L_x_9017) ;  /* 0xffffffb000f87947 */ /* 0x000fea000383ffff */
.L_x_8866:
        /* <DEDUP_REMOVED lines=11> */
.L_x_9019:
[----:B------:R-:W-:Y:S05]  /*256d0*/  BSYNC B0 ;  /* 0x0000000000007941 */ /* 0x000fea0003800000 */
.L_x_9018:
[----:B------:R-:W-:Y:S05]  /*256e0*/  BRA `(.L_x_9020) ;  /* 0xffffffb000e07947 */ /* 0x000fea000383ffff */
.L_x_8867:
[----:B------:R-:W-:Y:S01]  /*256f0*/  BSSY B0, `(.L_x_9021) ;  /* 0x0000006000007945 */ /* 0x000fe20003800000 */
[----:B------:R-:W-:-:S07]  /*25700*/  IMAD.MOV.U32 R15, RZ, RZ, -0x1 ;  /* 0xffffffffff0f7424 */ /* 0x000fce00078e00ff */
[----:B0-234-:R-:W-:Y:S05]  /*25710*/  WARPSYNC.COLLECTIVE R15, `(.L_x_9022) ;  /* 0x000000000f0c7348 */ /* 0x01dfea0003c00000 */
[----:B------:R-:W-:Y:S02]  /*25720*/  ELECT P6, UR62, PT ;  /* 0x00000000003e782f */ /* 0x000fe400038c0000 */
[----:B------:R-:W-:Y:S01]  /*25730*/  MOV R14, UR62 ;  /* 0x0000003e000e7c02 */ /* 0x000fe20008000f00 */
[----:B0-234-:R-:W-:Y:S10]  /*25740*/  ENDCOLLECTIVE ;  /* 0x000000000000791b */ /* 0x01dff40003800000 */
.L_x_9022:
[----:B------:R-:W-:Y:S05]  /*25750*/  BSYNC B0 ;  /* 0x0000000000007941 */ /* 0x000fea0003800000 */
.L_x_9021:
[----:B------:R-:W-:Y:S05]  /*25760*/  BRA `(.L_x_9023) ;  /* 0xffffffb000d47947 */ /* 0x000fea000383ffff */
.L_x_8869:
[----:B0-----:R0:W1:Y:S02]  /*25770*/  SYNCS.PHASECHK.TRANS64.TRYWAIT P1, [R5+URZ+0x38840], R0 ;  /* 0x03884000050075a7 */ /* 0x001064000802017f */
[----:B-1----:R-:W-:Y:S05]  /*25780*/  @!P1 NANOSLEEP.SYNCS 0x989680 ;  /* 0x009896800000995d */ /* 0x002fea0003900000 */
[----:B------:R-:W1:Y:S02]  /*25790*/  @!P1 SYNCS.PHASECHK.TRANS64 P1, [R5+URZ+0x38840], R0 ;  /* 0x03884000050095a7 */ /* 0x000e64000802007f */
[----:B-1----:R-:W-:Y:S05]  /*257a0*/  @!P1 BRA `(.L_x_8869) ;  /* 0xfffffffc00f09947 */ /* 0x002fea000383ffff */
[----:B------:R-:W-:Y:S05]  /*257b0*/  BRA `(.L_x_9024) ;  /* 0xffffffb000f47947 */ /* 0x000fea000383ffff */
.L_x_8871:
[----:B-1----:R1:W0:Y:S02]  /*257c0*/  SYNCS.PHASECHK.TRANS64.TRYWAIT P1, [R25+URZ+0x38840], R2 ;  /* 0x03884002190075a7 */ /* 0x002224000802017f */
[----:B0-----:R-:W-:Y:S05]  /*257d0*/  @!P1 NANOSLEEP.SYNCS 0x989680 ;  /* 0x009896800000995d */ /* 0x001fea0003900000 */
[----:B------:R-:W0:Y:S02]  /*257e0*/  @!P1 SYNCS.PHASECHK.TRANS64 P1, [R25+URZ+0x38840], R2 ;  /* 0x03884002190095a7 */ /* 0x000e24000802007f */
[----:B0-----:R-:W-:Y:S05]  /*257f0*/  @!P1 BRA `(.L_x_8871) ;  /* 0xfffffffc00f09947 */ /* 0x001fea000383ffff */
[----:B------:R-:W-:Y:S05]  /*25800*/  BRA `(.L_x_9025) ;  /* 0xffffffb400007947 */ /* 0x000fea000383ffff */
.L_x_8873:
[----:B------:R0:W0:Y:S02]  /*25810*/  SYNCS.PHASECHK.TRANS64.TRYWAIT P1, [R5+URZ+0x38860], R0 ;  /* 0x03886000050075a7 */ /* 0x000024000802017f */
[----:B0-----:R-:W-:Y:S05]  /*25820*/  @!P1 NANOSLEEP.SYNCS 0x989680 ;  /* 0x009896800000995d */ /* 0x001fea0003900000 */
[----:B------:R-:W0:Y:S02]  /*25830*/  @!P1 SYNCS.PHASECHK.TRANS64 P1, [R5+URZ+0x38860], R0 ;  /* 0x03886000050095a7 */ /* 0x000e24000802007f */
[----:B0-----:R-:W-:Y:S05]  /*25840*/  @!P1 BRA `(.L_x_8873) ;  /* 0xfffffffc00f09947 */ /* 0x001fea000383ffff */
[----:B------:R-:W-:Y:S05]  /*25850*/  BRA `(.L_x_9026) ;  /* 0xffffffb000fc7947 */ /* 0x000fea000383ffff */
.L_x_9027:
        /* <DEDUP_REMOVED lines=10> */
.L_x_15661:


//--------------------- .text._ZN7cutlass13device_kernelIN5flash11enable_sm90INS1_16FlashAttnFwdSm90INS1_25CollectiveMainloopFwdSm90ILi2EN4cute5tupleIJNS5_1CILi1EEES8_S8_EEENS6_IJNS7_ILi128EEENS7_ILi96EEENS7_ILi64EEEEEELi256ENS_6half_tEfNS_4arch4Sm90ELb0ELb0ELb1ELb0ELb1ELb0ELb0ELb1ELb0ELb1ELb0ELb0EEENS1_21CollectiveEpilogueFwdINS6_IJSA_NS7_ILi256EEESB_EEES9_SE_SG_Li256ELb0ELb1ELb0ELb0EEENS1_29StaticPersistentTileSchedulerILb0EEEEEEEEEvNT_6ParamsE --------------------------
	.section	.text._ZN7cutlass13device_kernelIN5flash11enable_sm90INS1_16FlashAttnFwdSm90INS1_25CollectiveMainloopFwdSm90ILi2EN4cute5tupleIJNS5_1CILi1EEES8_S8_EEENS6_IJNS7_ILi128EEENS7_ILi96EEENS7_ILi64EEEEEELi256ENS_6half_tEfNS_4arch4Sm90ELb0ELb0ELb1ELb0ELb1ELb0ELb0ELb1ELb0ELb1ELb0ELb0EEENS1_21CollectiveEpilogueFwdINS6_IJSA_NS7_ILi256EEESB_EEES9_SE_SG_Li256ELb0ELb1ELb0ELb0EEENS1_29StaticPersistentTileSchedulerILb0EEEEEEEEEvNT_6ParamsE,"ax",@progbits
	.align	128
.text._ZN7cutlass13device_kernelIN5flash11enable_sm90INS1_16FlashAttnFwdSm90INS1_25CollectiveMainloopFwdSm90ILi2EN4cute5tupleIJNS5_1CILi1EEES8_S8_EEENS6_IJNS7_ILi128EEENS7_ILi96EEENS7_ILi64EEEEEELi256ENS_6half_tEfNS_4arch4Sm90ELb0ELb0ELb1ELb0ELb1ELb0ELb0ELb1ELb0ELb1ELb0ELb0EEENS1_21CollectiveEpilogueFwdINS6_IJSA_NS7_ILi256EEESB_EEES9_SE_SG_Li256ELb0ELb1ELb0ELb0EEENS1_29StaticPersistentTileSchedulerILb0EEEEEEEEEvNT_6ParamsE:
        .type           _ZN7cutlass13device_kernelIN5flash11enable_sm90INS1_16FlashAttnFwdSm90INS1_25CollectiveMainloopFwdSm90ILi2EN4cute5tupleIJNS5_1CILi1EEES8_S8_EEENS6_IJNS7_ILi128EEENS7_ILi96EEENS7_ILi64EEEEEELi256ENS_6half_tEfNS_4arch4Sm90ELb0ELb0ELb1ELb0ELb1ELb0ELb0ELb1ELb0ELb1ELb0ELb0EEENS1_21CollectiveEpilogueFwdINS6_IJSA_NS7_ILi256EEESB_EEES9_SE_SG_Li256ELb0ELb1ELb0ELb0EEENS1_29StaticPersistentTileSchedulerILb0EEEEEEEEEvNT_6ParamsE,@function
        .size           _ZN7cutlass13device_kernelIN5flash11enable_sm90INS1_16FlashAttnFwdSm90INS1_25CollectiveMainloopFwdSm90ILi2EN4cute5tupleIJNS5_1CILi1EEES8_S8_EEENS6_IJNS7_ILi128EEENS7_ILi96EEENS7_ILi64EEEEEELi256ENS_6half_tEfNS_4arch4Sm90ELb0ELb0ELb1ELb0ELb1ELb0ELb0ELb1ELb0ELb1ELb0ELb0EEENS1_21CollectiveEpilogueFwdINS6_IJSA_NS7_ILi256EEESB_EEES9_SE_SG_Li256ELb0ELb1ELb0ELb0EEENS1_29StaticPersistentTileSchedulerILb0EEEEEEEEEvNT_6ParamsE,(.L_x_15662 - _ZN7cutlass13device_kernelIN5flash11enable_sm90INS1_16FlashAttnFwdSm90INS1_25CollectiveMainloopFwdSm90ILi2EN4cute5tupleIJNS5_1CILi1EEES8_S8_EEENS6_IJNS7_ILi128EEENS7_ILi96EEENS7_ILi64EEEEEELi256ENS_6half_tEfNS_4arch4Sm90ELb0ELb0ELb1ELb0ELb1ELb0ELb0ELb1ELb0ELb1ELb0ELb0EEENS1_21CollectiveEpilogueFwdINS6_IJSA_NS7_ILi256EEESB_EEES9_SE_SG_Li256ELb0ELb1ELb0ELb0EEENS1_29StaticPersistentTileSchedulerILb0EEEEEEEEEvNT_6ParamsE)
        .other          _ZN7cutlass13device_kernelIN5flash11enable_sm90INS1_16FlashAttnFwdSm90INS1_25CollectiveMainloopFwdSm90ILi2EN4cute5tupleIJNS5_1CILi1EEES8_S8_EEENS6_IJNS7_ILi128EEENS7_ILi96EEENS7_ILi64EEEEEELi256ENS_6half_tEfNS_4arch4Sm90ELb0ELb0ELb1ELb0ELb1ELb0ELb0ELb1ELb0ELb1ELb0ELb0EEENS1_21CollectiveEpilogueFwdINS6_IJSA_NS7_ILi256EEESB_EEES9_SE_SG_Li256ELb0ELb1ELb0ELb0EEENS1_29StaticPersistentTileSchedulerILb0EEEEEEEEEvNT_6ParamsE,@"STO_CUDA_ENTRY STV_DEFAULT"
_ZN7cutlass13device_kernelIN5flash11enable_sm90INS1_16FlashAttnFwdSm90INS1_25CollectiveMainloopFwdSm90ILi2EN4cute5tupleIJNS5_1CILi1EEES8_S8_EEENS6_IJNS7_ILi128EEENS7_ILi96EEENS7_ILi64EEEEEELi256ENS_6half_tEfNS_4arch4Sm90ELb0ELb0ELb1ELb0ELb1ELb0ELb0ELb1ELb0ELb1ELb0ELb0EEENS1_21CollectiveEpilogueFwdINS6_IJSA_NS7_ILi256EEESB_EEES9_SE_SG_Li256ELb0ELb1ELb0ELb0EEENS1_29StaticPersistentTileSchedulerILb0EEEEEEEEEvNT_6ParamsE:
        /* <DEDUP_REMOVED lines=13> */
[----:B------:R-:W-:-:S04]  /*00d0*/  VOTEU.ALL UP1, P0 ;  /* 0x00000000003f7886 */ /* 0x000fc80000020000 */
        /* <DEDUP_REMOVED lines=31> */
.L_x_9028:
        /* <DEDUP_REMOVED lines=22> */
.L_x_9029:
        /* <DEDUP_REMOVED lines=18> */
.L_x_9030:
        /* <DEDUP_REMOVED lines=22> */
.L_x_9031:
        /* <DEDUP_REMOVED lines=23> */
.L_x_9032:
        /* <DEDUP_REMOVED lines=8> */
.L_x_9034:
[----:B------:R-:W-:-:S08]  /*08a0*/  NOP ;  /* 0x0000000000007918 */ /* 0x000fd00000000000 */
[----:B------:R-:W0:Y:S02]  /*08b0*/  USETMAXREG.TRY_ALLOC.CTAPOOL UP0, 0xe8 ;  /* 0x000000e8000079c8 */ /* 0x000e240008000600 */
[----:B0-----:R-:W-:-:S13]  /*08c0*/  PLOP3.LUT P0, PT, PT, PT, UP0, 0x80, 0x0 ;  /* 0x000000000000781c */ /* 0x001fda0003f0f008 */
[----:B------:R-:W-:Y:S05]  /*08d0*/  @!P0 BRA `(.L_x_9034) ;  /* 0xfffffffc00f08947 */ /* 0x000fea000383ffff */
[----:B------:R-:W-:Y:S01]  /*08e0*/  SHF.R.U32.HI R0, RZ, 0x7, R19 ;  /* 0x00000007ff007819 */ /* 0x000fe20000011613 */
[----:B------:R-:W0:Y:S08]  /*08f0*/  S2UR UR45, SR_CTAID.X ;  /* 0x00000000002d79c3 */ /* 0x000e300000002500 */
[----:B------:R-:W-:Y:S06]  /*0900*/  BAR.ARV 0x8, 0x180 ;  /* 0x0206000000007b1d */ /* 0x000fec0000002000 */
[----:B------:R-:W-:-:S02]  /*0910*/  ISETP.NE.AND P0, PT, R0, 0x1, PT ;  /* 0x000000010000780c */ /* 0x000fc40003f05270 */
[----:B------:R-:W0:Y:S11]  /*0920*/  LDC R0, c[0x0][0xc34] ;  /* 0x00030d00ff007b82 */ /* 0x000e360000000800 */
[----:B------:R-:W-:Y:S06]  /*0930*/  @!P0 BAR.ARV 0x9, 0x100 ;  /* 0x0244000000008b1d */ /* 0x000fec0000002000 */
[----:B0-----:R-:W-:-:S13]  /*0940*/  ISETP.LE.AND P0, PT, R0, UR45, PT ;  /* 0x0000002d00007c0c */ /* 0x001fda000bf03270 */
[----:B------:R-:W-:Y:S05]  /*0950*/  @P0 EXIT ;  /* 0x000000000000094d */ /* 0x000fea0003800000 */
[----:B------:R-:W-:Y:S01]  /*0960*/  VIADD R19, R19, 0xffffff80 ;  /* 0xffffff8013137836 */ /* 0x000fe20000000000 */
[----:B------:R-:W-:Y:S01]  /*0970*/  ULOP3.LUT UR47, UR38, 0x1, URZ, 0xfc, !UPT ;  /* 0x00000001262f7892 */ /* 0x000fe2000f8efc3f */
[----:B------:R-:W-:Y:S01]  /*0980*/  UMOV UR46, URZ ;  /* 0x0000003f002e7c82 */ /* 0x000fe20008000000 */
[----:B------:R-:W-:Y:S02]  /*0990*/  UMOV UR36, URZ ;  /* 0x0000003f00247c82 */ /* 0x000fe40008000000 */
[----:B------:R-:W-:Y:S01]  /*09a0*/  SHF.R.S32.HI R0, RZ, 0x1f, R19 ;  /* 0x0000001fff007819 */ /* 0x000fe20000011413 */
[----:B------:R-:W-:-:S03]  /*09b0*/  UMOV UR37, URZ ;  /* 0x0000003f00257c82 */ /* 0x000fc60008000000 */
[CC--:B------:R-:W-:Y:S02]  /*09c0*/  LEA.HI R3, R0.reuse, R19.reuse, RZ, 0x7 ;  /* 0x0000001300037211 */ /* 0x0c0fe400078f38ff */
[-C--:B------:R-:W-:Y:S02]  /*09d0*/  LEA.HI R4, R0, R19.reuse, RZ, 0x5 ;  /* 0x0000001300047211 */ /* 0x080fe400078f28ff */
[----:B------:R-:W-:Y:S02]  /*09e0*/  LOP3.LUT R2, R3, 0xffffff80, RZ, 0xc0, !PT ;  /* 0xffffff8003027812 */ /* 0x000fe400078ec0ff */
[----:B------:R-:W-:Y:S01]  /*09f0*/  SHF.R.S32.HI R206, RZ, 0x7, R3 ;  /* 0x00000007ffce7819 */ /* 0x000fe20000011403 */
[----:B------:R-:W-:Y:S01]  /*0a00*/  IMAD.SHL.U32 R6, R4, 0x20, RZ ;  /* 0x0000002004067824 */ /* 0x000fe200078e00ff */
[CC--:B------:R-:W-:Y:S01]  /*0a10*/  LEA.HI R200, R0.reuse, R19.reuse, RZ, 0x3 ;  /* 0x0000001300c87211 */ /* 0x0c0fe200078f18ff */
[----:B------:R-:W-:Y:S01]  /*0a20*/  IMAD.IADD R205, R19, 0x1, -R2 ;  /* 0x0000000113cd7824 */ /* 0x000fe200078e0a02 */
[----:B------:R-:W-:-:S02]  /*0a30*/  LEA.HI R2, R0, R19, RZ, 0x4 ;  /* 0x0000001300027211 */ /* 0x000fc400078f20ff */
[----:B------:R-:W-:Y:S02]  /*0a40*/  LOP3.LUT R7, R6, 0xfffffc00, RZ, 0xc0, !PT ;  /* 0xfffffc0006077812 */ /* 0x000fe400078ec0ff */
[----:B------:R-:W-:Y:S02]  /*0a50*/  SHF.R.S32.HI R8, RZ, 0x1f, R205 ;  /* 0x0000001fff087819 */ /* 0x000fe400000114cd */
[----:B------:R-:W-:Y:S02]  /*0a60*/  LOP3.LUT R4, R2, 0x3fffff0, RZ, 0xc0, !PT ;  /* 0x03fffff002047812 */ /* 0x000fe400078ec0ff */
[----:B------:R-:W-:Y:S02]  /*0a70*/  LEA.HI R9, R8, R205, RZ, 0x2 ;  /* 0x000000cd08097211 */ /* 0x000fe400078f10ff */
[----:B------:R-:W-:Y:S01]  /*0a80*/  SHF.R.S32.HI R5, RZ, 0x4, R2 ;  /* 0x00000004ff057819 */ /* 0x000fe20000011402 */
[----:B------:R-:W-:Y:S01]  /*0a90*/  IMAD.IADD R4, R19, 0x1, -R4 ;  /* 0x0000000113047824 */ /* 0x000fe200078e0a04 */
[----:B------:R-:W-:-:S02]  /*0aa0*/  SHF.R.S32.HI R10, RZ, 0x2, R9 ;  /* 0x00000002ff0a7819 */ /* 0x000fc40000011409 */
[----:B------:R-:W-:Y:S01]  /*0ab0*/  SHF.R.S32.HI R11, RZ, 0x1f, R9 ;  /* 0x0000001fff0b7819 */ /* 0x000fe20000011409 */
[----:B------:R-:W-:Y:S01]  /*0ac0*/  IMAD R7, R4, 0x40, R7 ;  /* 0x0000004004077824 */ /* 0x000fe200078e0207 */
[----:B------:R-:W-:Y:S02]  /*0ad0*/  LEA.HI R6, R0, R19, RZ, 0x2 ;  /* 0x0000001300067211 */ /* 0x000fe400078f10ff */
[----:B------:R-:W-:Y:S02]  /*0ae0*/  LEA.HI R2, R2, R5, RZ, 0x1 ;  /* 0x0000000502027211 */ /* 0x000fe400078f08ff */
[----:B------:R-:W-:Y:S02]  /*0af0*/  LEA.HI R11, R11, R10, RZ, 0x3 ;  /* 0x0000000a0b0b7211 */ /* 0x000fe400078f18ff */
[----:B------:R-:W-:Y:S02]  /*0b00*/  LOP3.LUT R6, R6, 0xfffffffc, RZ, 0xc0, !PT ;  /* 0xfffffffc06067812 */ /* 0x000fe400078ec0ff */
[----:B------:R-:W-:-:S02]  /*0b10*/  LOP3.LUT R2, R2, 0x1ffffffe, RZ, 0xc0, !PT ;  /* 0x1ffffffe02027812 */ /* 0x000fc400078ec0ff */
[----:B------:R-:W-:Y:S01]  /*0b20*/  LOP3.LUT R11, R11, 0xfffffff8, RZ, 0xc0, !PT ;  /* 0xfffffff80b0b7812 */ /* 0x000fe200078ec0ff */
[----:B------:R-:W-:Y:S01]  /*0b30*/  IMAD.IADD R6, R19, 0x1, -R6 ;  /* 0x0000000113067824 */ /* 0x000fe200078e0a06 */
[----:B------:R-:W-:Y:S02]  /*0b40*/  LEA.HI R8, R8, R205, RZ, 0x5 ;  /* 0x000000cd08087211 */ /* 0x000fe400078f28ff */
[----:B------:R-:W-:Y:S01]  /*0b50*/  LEA.HI R3, R3, R206, RZ, 0x1 ;  /* 0x000000ce03037211 */ /* 0x000fe200078f08ff */
[----:B------:R-:W-:Y:S01]  /*0b60*/  IMAD.IADD R11, R10, 0x1, -R11 ;  /* 0x000000010a0b7824 */ /* 0x000fe200078e0a0b */
[----:B------:R-:W-:Y:S02]  /*0b70*/  LOP3.LUT R4, R200, 0xfffffff8, RZ, 0xc0, !PT ;  /* 0xfffffff8c8047812 */ /* 0x000fe400078ec0ff */
[----:B------:R-:W-:Y:S02]  /*0b80*/  IADD3 R2, R5, -R2, RZ ;  /* 0x8000000205027210 */ /* 0x000fe40007ffe0ff */
[----:B------:R-:W-:Y:S01]  /*0b90*/  SHF.R.S32.HI R8, RZ, 0x5, R8 ;  /* 0x00000005ff087819 */ /* 0x000fe20000011408 */
[----:B------:R-:W-:Y:S01]  /*0ba0*/  IMAD.IADD R19, R19, 0x1, -R4 ;  /* 0x0000000113137824 */ /* 0x000fe200078e0a04 */
[----:B------:R-:W-:Y:S01]  /*0bb0*/  LOP3.LUT R3, R3, 0x3fffffe, RZ, 0xc0, !PT ;  /* 0x03fffffe03037812 */ /* 0x000fe200078ec0ff */
[----:B------:R-:W-:Y:S01]  /*0bc0*/  IMAD R210, R2, 0x8, R7 ;  /* 0x0000000802d27824 */ /* 0x000fe200078e0207 */
[----:B------:R-:W-:Y:S01]  /*0bd0*/  LEA.HI R0, R6, R6, RZ, 0x1 ;  /* 0x0000000606007211 */ /* 0x000fe200078f08ff */
[----:B------:R-:W-:Y:S01]  /*0be0*/  IMAD R8, R8, 0x10, R11 ;  /* 0x0000001008087824 */ /* 0x000fe200078e020b */
[----:B------:R-:W-:Y:S01]  /*0bf0*/  LOP3.LUT R208, R9, 0x7ffffffc, RZ, 0xc0, !PT ;  /* 0x7ffffffc09d07812 */ /* 0x000fe200078ec0ff */
[----:B------:R-:W-:Y:S01]  /*0c00*/  IMAD.IADD R3, R206, 0x1, -R3 ;  /* 0x00000001ce037824 */ /* 0x000fe200078e0a03 */
[----:B------:R-:W-:Y:S01]  /*0c10*/  LOP3.LUT R5, R0, 0x1ffffffe, RZ, 0xc0, !PT ;  /* 0x1ffffffe00057812 */ /* 0x000fe200078ec0ff */
[----:B------:R-:W-:Y:S01]  /*0c20*/  IMAD.SHL.U32 R2, R19, 0x8, RZ ;  /* 0x0000000813027824 */ /* 0x000fe200078e00ff */
[----:B------:R-:W-:Y:S01]  /*0c30*/  SHF.R.S32.HI R200, RZ, 0x3, R200 ;  /* 0x00000003ffc87819 */ /* 0x000fe200000114c8 */
[----:B------:R-:W-:Y:S01]  /*0c40*/  IMAD R207, R3, 0x40, R8 ;  /* 0x0000004003cf7824 */ /* 0x000fe200078e0208 */
[----:B------:R-:W-:Y:S01]  /*0c50*/  IADD3 R6, R6, -R5, RZ ;  /* 0x8000000506067210 */ /* 0x000fe20007ffe0ff */
[----:B------:R-:W-:-:S02]  /*0c60*/  VIADD R18, R2, 0x40 ;  /* 0x0000004002127836 */ /* 0x000fc40000000000 */
[----:B------:R-:W-:Y:S01]  /*0c70*/  VIADD R17, R2, 0x80 ;  /* 0x0000008002117836 */ /* 0x000fe20000000000 */
[----:B------:R-:W-:Y:S01]  /*0c80*/  LEA R209, R6, R207, 0x3 ;  /* 0x000000cf06d17211 */ /* 0x000fe200078e18ff */
[----:B------:R-:W-:Y:S01]  /*0c90*/  VIADD R16, R2, 0xc0 ;  /* 0x000000c002107836 */ /* 0x000fe20000000000 */
[----:B------:R-:W-:Y:S01]  /*0ca0*/  SHF.R.S32.HI R214, RZ, 0x1f, R18 ;  /* 0x0000001fffd67819 */ /* 0x000fe20000011412 */
[----:B------:R-:W-:Y:S01]  /*0cb0*/  IMAD.IADD R208, R205, 0x1, -R208 ;  /* 0x00000001cdd07824 */ /* 0x000fe200078e0ad0 */
[----:B------:R-:W-:Y:S02]  /*0cc0*/  SHF.R.S32.HI R213, RZ, 0x1f, R17 ;  /* 0x0000001fffd57819 */ /* 0x000fe40000011411 */
[----:B------:R-:W-:-:S07]  /*0cd0*/  SHF.R.S32.HI R212, RZ, 0x1f, R16 ;  /* 0x0000001fffd47819 */ /* 0x000fce0000011410 */
.L_x_9067:
[----:B0-----:R-:W0:Y:S01]  /*0ce0*/  SHFL.IDX PT, R0, R206, RZ, 0x1f ;  /* 0x00001fffce007589 */ /* 0x001e2200000e0000 */
[----:B-1----:R-:W1:Y:S01]  /*0cf0*/  S2UR UR39, SR_CgaCtaId ;  /* 0x00000000002779c3 */ /* 0x002e620000008800 */
[----:B------:R-:W-:Y:S01]  /*0d00*/  ULDC.64 UR6, c[0x0][0x418] ;  /* 0x0001060000067ab9 */ /* 0x000fe20000000a00 */
[----:B------:R-:W-:Y:S01]  /*0d10*/  ULDC UR4, c[0x0][0xc38] ;  /* 0x00030e0000047ab9 */ /* 0x000fe20000000800 */
[----:B------:R-:W-:Y:S02]  /*0d20*/  UISETP.NE.U32.AND UP0, UPT, UR6, URZ, UPT ;  /* 0x0000003f0600728c */ /* 0x000fe4000bf05070 */
[----:B------:R-:W-:Y:S01]  /*0d30*/  UISETP.NE.AND UP1, UPT, UR4, 0x1, UPT ;  /* 0x000000010400788c */ /* 0x000fe2000bf25270 */
[----:B------:R-:W-:Y:S02]  /*0d40*/  UMOV UR41, 0x400 ;  /* 0x0000040000297882 */ /* 0x000fe40000000000 */
[----:B------:R-:W-:Y:S01]  /*0d50*/  ULDC UR4, c[0x0][0xc44] ;  /* 0x0003110000047ab9 */ /* 0x000fe20000000800 */
[----:B------:R-:W-:-:S02]  /*0d60*/  UISETP.NE.AND.EX UP0, UPT, UR7, URZ, UPT, UP0 ;  /* 0x0000003f0700728c */ /* 0x000fc4000bf05300 */
[----:B------:R-:W-:Y:S01]  /*0d70*/  UISETP.NE.AND UP2, UPT, UR4, 0x1, UPT ;  /* 0x000000010400788c */ /* 0x000fe2000bf45270 */
[----:B------:R-:W-:Y:S01]  /*0d80*/  ULDC UR42, c[0x0][0x424] ;  /* 0x00010900002a7ab9 */ /* 0x000fe20000000800 */
[----:B------:R-:W-:Y:S01]  /*0d90*/  ULDC UR10, c[0x0][0x2f0] ;  /* 0x0000bc00000a7ab9 */ /* 0x000fe20000000800 */
[----:B------:R-:W-:Y:S02]  /*0da0*/  USEL UR42, UR42, 0x1, UP0 ;  /* 0x000000012a2a7887 */ /* 0x000fe40008000000 */
[----:B------:R-:W-:Y:S01]  /*0db0*/  @UP1 ULDC UR4, c[0x0][0xc3c] ;  /* 0x00030f0000041ab9 */ /* 0x000fe20000000800 */
[----:B------:R-:W-:Y:S01]  /*0dc0*/  @UP1 ULDC UR12, c[0x0][0xc40] ;  /* 0x00031000000c1ab9 */ /* 0x000fe20000000800 */
[----:B------:R-:W-:Y:S02]  /*0dd0*/  UIMAD.WIDE.U32 UR4, UR45, UR4, URZ ;  /* 0x000000042d0472a5 */ /* 0x000fe4000f8e003f */
[----:B------:R-:W-:Y:S01]  /*0de0*/  UIMAD UR42, UR42, UR10, URZ ;  /* 0x0000000a2a2a72a4 */ /* 0x000fe2000f8e023f */
[----:B0-----:R-:W-:Y:S01]  /*0df0*/  R2UR UR6, R0 ;  /* 0x00000000000672ca */ /* 0x001fe200000e0000 */
[----:B-1----:R-:W-:Y:S01]  /*0e00*/  ULEA UR41, UR39, UR41, 0x18 ;  /* 0x0000002927297291 */ /* 0x002fe2000f8ec03f */
[----:B------:R-:W-:Y:S01]  /*0e10*/  UMOV UR40, UR45 ;  /* 0x0000002d00287c82 */ /* 0x000fe20008000000 */
[----:B------:R-:W-:-:S02]  /*0e20*/  @UP1 USHF.R.U32.HI UR40, URZ, UR12, UR5 ;  /* 0x0000000c3f281299 */ /* 0x000fc40008011605 */
[----:B------:R-:W-:Y:S01]  /*0e30*/  UIADD3 UR11, UR41, 0x18400, URZ ;  /* 0x00018400290b7890 */ /* 0x000fe2000fffe03f */
[----:B------:R-:W-:-:S03]  /*0e40*/  @UP2 ULDC.64 UR8, c[0x0][0xc48] ;  /* 0x0003120000082ab9 */ /* 0x000fc60000000a00 */
[----:B------:R-:W-:Y:S02]  /*0e50*/  ULOP3.LUT UP0, URZ, UR11, 0x1bf, URZ, 0xc0, !UPT ;  /* 0x000001bf0b3f7892 */ /* 0x000fe4000f80c03f */
[----:B------:R-:W-:Y:S02]  /*0e60*/  UIMAD.WIDE.U32 UR4, UR40, UR8, URZ ;  /* 0x00000008280472a5 */ /* 0x000fe4000f8e003f */
[----:B------:R-:W-:Y:S02]  /*0e70*/  ULEA.HI UR7, UR6, UR6, URZ, 0x1 ;  /* 0x0000000606077291 */ /* 0x000fe4000f8f083f */
[----:B------:R-:W-:Y:S01]  /*0e80*/  PLOP3.LUT P0, PT, PT, PT, UP0, 0x80, 0x0 ;  /* 0x000000000000781c */ /* 0x000fe20003f0f008 */
[----:B------:R-:W-:Y:S01]  /*0e90*/  UMOV UR43, UR40 ;  /* 0x00000028002b7c82 */ /* 0x000fe20008000000 */
[----:B------:R-:W-:Y:S02]  /*0ea0*/  ULOP3.LUT UR7, UR7, 0x1e, URZ, 0xc0, !UPT ;  /* 0x0000001e07077892 */ /* 0x000fe4000f8ec03f */
[----:B------:R-:W-:-:S02]  /*0eb0*/  @UP2 USHF.R.U32.HI UR43, URZ, UR9, UR5 ;  /* 0x000000093f2b2299 */ /* 0x000fc40008011605 */
[----:B------:R-:W-:Y:S02]  /*0ec0*/  UIADD3 UR7, UR6, -UR7, URZ ;  /* 0x8000000706077290 */ /* 0x000fe4000fffe03f */
[----:B------:R-:W-:Y:S02]  /*0ed0*/  UIADD3 UR6, UR42, 0x5f, URZ ;  /* 0x0000005f2a067890 */ /* 0x000fe4000fffe03f */
[----:B------:R-:W-:Y:S02]  /*0ee0*/  ULEA UR8, UR7, UR11, 0xd ;  /* 0x0000000b07087291 */ /* 0x000fe4000f8e683f */
[----:B------:R-:W-:Y:S02]  /*0ef0*/  UIMAD.WIDE UR6, UR6, 0x2aaaaaab, URZ ;  /* 0x2aaaaaab060678a5 */ /* 0x000fe4000f8e023f */
[----:B------:R-:W-:Y:S02]  /*0f00*/  USHF.R.U32.HI UR8, URZ, 0x4, UR8 ;  /* 0x000000043f087899 */ /* 0x000fe40008011608 */
[----:B------:R-:W-:-:S02]  /*0f10*/  USHF.R.U32.HI UR44, URZ, 0x1f, UR7 ;  /* 0x0000001f3f2c7899 */ /* 0x000fc40008011607 */
[----:B------:R-:W-:Y:S02]  /*0f20*/  ULOP3.LUT UR50, UR8, 0x3fff, URZ, 0xc0, !UPT ;  /* 0x00003fff08327892 */ /* 0x000fe4000f8ec03f */
[----:B------:R-:W-:Y:S01]  /*0f30*/  ULEA.HI.SX32 UR44, UR7, UR44, 0x1c ;  /* 0x0000002c072c7291 */ /* 0x000fe2000f8fe23f */
[----:B--234-:R-:W-:Y:S11]  /*0f40*/  @!P0 BRA `(.L_x_9035) ;  /* 0x0000000000408947 */ /* 0x01cff60003800000 */
        /* <DEDUP_REMOVED lines=16> */
.L_x_9035:
[----:B------:R-:W-:Y:S01]  /*1050*/  ULOP3.LUT UR4, UR46, 0x1, URZ, 0xc0, !UPT ;  /* 0x000000012e047892 */ /* 0x000fe2000f8ec03f */
[----:B------:R-:W0:Y:S05]  /*1060*/  S2R R20, SR_TID.X ;  /* 0x0000000000147919 */ /* 0x000e2a0000002100 */
[----:B------:R-:W-:-:S05]  /*1070*/  IMAD.U32 R0, RZ, RZ, UR4 ;  /* 0x00000004ff007e24 */ /* 0x000fca000f8e00ff */
[----:B------:R-:W-:-:S04]  /*1080*/  SHF.L.U32 R0, R0, 0x1f, RZ ;  /* 0x0000001f00007819 */ /* 0x000fc800000006ff */
[----:B------:R-:W1:Y:S01]  /*1090*/  SYNCS.PHASECHK.TRANS64.TRYWAIT P0, [UR41+0x22800], R0 ;  /* 0x02280000ff0075a7 */ /* 0x000e620008000169 */
[----:B0-----:R-:W-:-:S05]  /*10a0*/  SHF.R.U32.HI R20, RZ, 0x7, R20 ;  /* 0x00000007ff147819 */ /* 0x001fca0000011614 */
[----:B------:R-:W-:Y:S01]  /*10b0*/  VIADD R7, R20, 0x8 ;  /* 0x0000000814077836 */ /* 0x000fe20000000000 */
[----:B-1----:R-:W-:Y:S06]  /*10c0*/  @!P0 BRA `(.L_x_9036) ;  /* 0x000000a800648947 */ /* 0x002fec0003800000 */
.L_x_9117:
[----:B0-----:R-:W-:Y:S01]  /*10d0*/  IMAD.U32 R0, RZ, RZ, UR47 ;  /* 0x0000002fff007e24 */ /* 0x001fe2000f8e00ff */
[----:B------:R-:W-:Y:S05]  /*10e0*/  WARPSYNC.ALL ;  /* 0x0000000000007948 */ /* 0x000fea0003800000 */
[----:B------:R0:W-:Y:S01]  /*10f0*/  BAR.SYNC.DEFER_BLOCKING R7, 0x100 ;  /* 0x000400070000751d */ /* 0x0001e20000010000 */
[----:B------:R-:W-:-:S13]  /*1100*/  ISETP.NE.AND P0, PT, R0, 0x3, PT ;  /* 0x000000030000780c */ /* 0x000fda0003f05270 */
[----:B0-----:R-:W-:Y:S05]  /*1110*/  @!P0 BRA `(.L_x_9037) ;  /* 0x0000000000048947 */ /* 0x001fea0003800000 */
[----:B------:R-:W-:Y:S01]  /*1120*/  BPT.TRAP 0x1 ;  /* 0x000000040000795c */ /* 0x000fe20000300000 */
.L_x_9037:
[----:B------:R-:W-:Y:S01]  /*1130*/  ULEA UR22, UR37, UR41, 0x3 ;  /* 0x0000002925167291 */ /* 0x000fe2000f8e183f */
[----:B------:R-:W-:-:S05]  /*1140*/  IMAD.U32 R8, RZ, RZ, UR36 ;  /* 0x00000024ff087e24 */ /* 0x000fca000f8e00ff */
[----:B------:R-:W-:-:S04]  /*1150*/  SHF.L.U32 R8, R8, 0x1f, RZ ;  /* 0x0000001f08087819 */ /* 0x000fc800000006ff */
[----:B------:R0:W1:Y:S01]  /*1160*/  SYNCS.PHASECHK.TRANS64.TRYWAIT P1, [UR22+0x22830], R8 ;  /* 0x02283008ff0075a7 */ /* 0x0000620008020156 */
[----:B------:R-:W-:Y:S05]  /*1170*/  @!P0 BRA `(.L_x_9038) ;  /* 0x0000000000048947 */ /* 0x000fea0003800000 */
[----:B------:R-:W-:Y:S01]  /*1180*/  BPT.TRAP 0x1 ;  /* 0x000000040000795c */ /* 0x000fe20000300000 */
.L_x_9038:
[----:B-1----:R-:W-:Y:S05]  /*1190*/  @P1 BRA `(.L_x_9039) ;  /* 0x0000000000081947 */ /* 0x002fea0003800000 */
[----:B------:R-:W1:Y:S02]  /*11a0*/  SYNCS.PHASECHK.TRANS64.TRYWAIT P1, [UR22+0x22830], R8 ;  /* 0x02283008ff0075a7 */ /* 0x000e640008020156 */
[----:B-1----:R-:W-:Y:S05]  /*11b0*/  @!P1 BRA `(.L_x_9040) ;  /* 0x000000a800409947 */ /* 0x002fea0003800000 */
.L_x_9039:
[----:B------:R-:W-:Y:S01]  /*11c0*/  UIADD3 UR4, UR41, 0x1c400, URZ ;  /* 0x0001c40029047890 */ /* 0x000fe2000fffe03f */
[----:B------:R-:W-:Y:S01]  /*11d0*/  WARPGROUP.ARRIVE ;  /* 0x00000000000079c5 */ /* 0x000fe20000000000 */
[----:B------:R-:W-:Y:S01]  /*11e0*/  UMOV UR5, 0x40000040 ;  /* 0x4000004000057882 */ /* 0x000fe20000000000 */
[----:B------:R-:W-:Y:S01]  /*11f0*/  UMOV UR7, 0x40000040 ;  /* 0x4000004000077882 */ /* 0x000fe20000000000 */
[----:B------:R-:W-:-:S03]  /*1200*/  USHF.R.U32.HI UR4, URZ, 0x4, UR4 ;  /* 0x000000043f047899 */ /* 0x000fc60008011604 */
[----:B------:R-:W2:Y:S01]  /*1210*/  S2R R0, SR_TID.X ;  /* 0x0000000000007919 */ /* 0x000ea20000002100 */
[----:B------:R-:W-:Y:S01]  /*1220*/  UMOV UR9, 0x40000040 ;  /* 0x4000004000097882 */ /* 0x000fe20000000000 */
[----:B------:R-:W-:Y:S01]  /*1230*/  UMOV UR11, 0x40000040 ;  /* 0x40000040000b7882 */ /* 0x000fe20000000000 */
[----:B------:R-:W-:Y:S01]  /*1240*/  ULOP3.LUT UR4, UR4, 0x3fff, URZ, 0xc0, !UPT ;  /* 0x00003fff04047892 */ /* 0x000fe2000f8ec03f */
[----:B------:R-:W-:Y:S01]  /*1250*/  UMOV UR13, 0x40000040 ;  /* 0x40000040000d7882 */ /* 0x000fe20000000000 */
[----:B------:R-:W-:Y:S02]  /*1260*/  UMOV UR15, 0x40000040 ;  /* 0x40000040000f7882 */ /* 0x000fe40000000000 */
[----:B------:R-:W-:Y:S02]  /*1270*/  ULOP3.LUT UR20, UR4, 0x10000, URZ, 0xfc, !UPT ;  /* 0x0001000004147892 */ /* 0x000fe4000f8efc3f */
[----:B------:R-:W-:Y:S02]  /*1280*/  ULOP3.LUT UR4, UR50, 0x10000, URZ, 0xfc, !UPT ;  /* 0x0001000032047892 */ /* 0x000fe4000f8efc3f */
[----:B------:R-:W-:-:S02]  /*1290*/  UIMAD UR6, UR37, 0x300, UR20 ;  /* 0x00000300250678a4 */ /* 0x000fc4000f8e0214 */
[----:B------:R-:W-:Y:S02]  /*12a0*/  UIADD3 UR8, UR4, 0x2, URZ ;  /* 0x0000000204087890 */ /* 0x000fe4000fffe03f */
[----:B------:R-:W-:Y:S02]  /*12b0*/  UIADD3 UR10, UR6, 0x2, URZ ;  /* 0x00000002060a7890 */ /* 0x000fe4000fffe03f */
[----:B------:R-:W-:Y:S02]  /*12c0*/  UIADD3 UR12, UR4, 0x4, URZ ;  /* 0x00000004040c7890 */ /* 0x000fe4000fffe03f */
[----:B------:R-:W-:Y:S02]  /*12d0*/  UIADD3 UR14, UR6, 0x4, URZ ;  /* 0x00000004060e7890 */ /* 0x000fe4000fffe03f */
[----:B------:R-:W-:Y:S01]  /*12e0*/  HGMMA.64x96x16.F32 R24, gdesc[UR4], RZ, !UPT, gsb0 ;  /* 0x01600000041879f0 */ /* 0x000fe2000c0008ff */
[----:B------:R-:W-:Y:S02]  /*12f0*/  UIADD3 UR16, UR4, 0x6, URZ ;  /* 0x0000000604107890 */ /* 0x000fe4000fffe03f */
[----:B------:R-:W-:Y:S01]  /*1300*/  UIADD3 UR18, UR6, 0x6, URZ ;  /* 0x0000000606127890 */ /* 0x000fe2000fffe03f */
[----:B------:R-:W-:Y:S01]  /*1310*/  UMOV UR17, 0x40000040 ;  /* 0x4000004000117882 */ /* 0x000fe20000000000 */
[----:B------:R-:W-:Y:S01]  /*1320*/  UMOV UR19, 0x40000040 ;  /* 0x4000004000137882 */ /* 0x000fe20000000000 */
[----:B--2---:R-:W-:-:S04]  /*1330*/  SHF.R.U32.HI R0, RZ, 0x7, R0 ;  /* 0x00000007ff007819 */ /* 0x004fc80000011600 */
[----:B------:R-:W-:Y:S01]  /*1340*/  IADD3 R0, -R0, 0xb, RZ ;  /* 0x0000000b00007810 */ /* 0x000fe20007ffe1ff */
        /* <DEDUP_REMOVED lines=10> */
[----:B------:R2:W-:Y:S06]  /*13f0*/  BAR.ARV R0, 0x100 ;  /* 0x000400000000751d */ /* 0x0005ec0000002000 */
[----:B------:R-:W-:Y:S05]  /*1400*/  @!P0 BRA `(.L_x_9041) ;  /* 0x0000000000048947 */ /* 0x000fea0003800000 */
[----:B------:R-:W-:Y:S01]  /*1410*/  BPT.TRAP 0x1 ;  /* 0x000000040000795c */ /* 0x000fe20000300000 */
.L_x_9041:
[----:B------:R-:W-:Y:S01]  /*1420*/  ULDC UR7, c[0x0][0x9d8] ;  /* 0x0002760000077ab9 */ /* 0x000fe20000000800 */
[----:B------:R-:W-:Y:S01]  /*1430*/  UIMAD UR6, UR44, -0x60, UR42 ;  /* 0xffffffa02c0678a4 */ /* 0x000fe2000f8e022a */
[----:B------:R-:W-:Y:S01]  /*1440*/  FMUL.FTZ R24, R24, UR7 ;  /* 0x0000000718187c20 */ /* 0x000fe20008410000 */
[----:B------:R-:W-:Y:S01]  /*1450*/  FMUL.FTZ R25, R25, UR7 ;  /* 0x0000000719197c20 */ /* 0x000fe20008410000 */
[----:B------:R-:W-:Y:S01]  /*1460*/  FMUL.FTZ R28, R28, UR7 ;  /* 0x000000071c1c7c20 */ /* 0x000fe20008410000 */
[----:B------:R-:W-:Y:S01]  /*1470*/  UIADD3 UR6, UR6, 0x60, URZ ;  /* 0x0000006006067890 */ /* 0x000fe2000fffe03f */
[----:B------:R-:W-:Y:S01]  /*1480*/  FMUL.FTZ R29, R29, UR7 ;  /* 0x000000071d1d7c20 */ /* 0x000fe20008410000 */
[----:B------:R-:W-:Y:S01]  /*1490*/  FMUL.FTZ R32, R32, UR7 ;  /* 0x0000000720207c20 */ /* 0x000fe20008410000 */
[----:B------:R-:W3:Y:S01]  /*14a0*/  MUFU.TANH R24, R24 ;  /* 0x0000001800187308 */ /* 0x000ee20000002400 */
[----:B------:R-:W-:Y:S01]  /*14b0*/  FMUL.FTZ R26, R26, UR7 ;  /* 0x000000071a1a7c20 */ /* 0x000fe20008410000 */
[----:B------:R-:W-:Y:S01]  /*14c0*/  FMUL.FTZ R33, R33, UR7 ;  /* 0x0000000721217c20 */ /* 0x000fe20008410000 */
[----:B-1----:R-:W-:Y:S01]  /*14d0*/  MOV R3, UR6 ;  /* 0x0000000600037c02 */ /* 0x002fe20008000f00 */
[----:B------:R-:W-:Y:S01]  /*14e0*/  FMUL.FTZ R27, R27, UR7 ;  /* 0x000000071b1b7c20 */ /* 0x000fe20008410000 */
[----:B------:R-:W-:Y:S01]  /*14f0*/  FMUL.FTZ R36, R36, UR7 ;  /* 0x0000000724247c20 */ /* 0x000fe20008410000 */
[----:B------:R-:W-:Y:S01]  /*1500*/  FMUL.FTZ R30, R30, UR7 ;  /* 0x000000071e1e7c20 */ /* 0x000fe20008410000 */
[----:B------:R-:W-:Y:S01]  /*1510*/  FMUL.FTZ R37, R37, UR7 ;  /* 0x0000000725257c20 */ /* 0x000fe20008410000 */
[----:B------:R-:W1:Y:S01]  /*1520*/  MUFU.TANH R25, R25 ;  /* 0x0000001900197308 */ /* 0x000e620000002400 */
[----:B------:R-:W-:-:S02]  /*1530*/  IMAD R3, R208, -0x2, R3 ;  /* 0xfffffffed0037824 */ /* 0x000fc400078e0203 */
[----:B------:R-:W-:Y:S01]  /*1540*/  FMUL.FTZ R31, R31, UR7 ;  /* 0x000000071f1f7c20 */ /* 0x000fe20008410000 */
[----:B------:R-:W-:Y:S01]  /*1550*/  FMUL.FTZ R40, R40, UR7 ;  /* 0x0000000728287c20 */ /* 0x000fe20008410000 */
[----:B------:R-:W-:Y:S01]  /*1560*/  FMUL.FTZ R34, R34, UR7 ;  /* 0x0000000722227c20 */ /* 0x000fe20008410000 */
[----:B------:R-:W-:Y:S01]  /*1570*/  FMUL.FTZ R41, R41, UR7 ;  /* 0x0000000729297c20 */ /* 0x000fe20008410000 */
[----:B------:R-:W-:Y:S01]  /*1580*/  ISETP.GT.AND P6, PT, R3, RZ, PT ;  /* 0x000000ff0300720c */ /* 0x000fe20003fc4270 */
[----:B------:R-:W-:Y:S01]  /*1590*/  FMUL.FTZ R35, R35, UR7 ;  /* 0x0000000723237c20 */ /* 0x000fe20008410000 */
[----:B------:R-:W4:Y:S01]  /*15a0*/  MUFU.TANH R28, R28 ;  /* 0x0000001c001c7308 */ /* 0x000f220000002400 */
[C---:B------:R-:W-:Y:S01]  /*15b0*/  ISETP.GT.AND P5, PT, R3.reuse, 0x1, PT ;  /* 0x000000010300780c */ /* 0x040fe20003fa4270 */
[----:B------:R-:W-:Y:S01]  /*15c0*/  FMUL.FTZ R44, R44, UR7 ;  /* 0x000000072c2c7c20 */ /* 0x000fe20008410000 */
[----:B------:R-:W-:Y:S01]  /*15d0*/  ISETP.GT.AND P4, PT, R3, 0x8, PT ;  /* 0x000000080300780c */ /* 0x000fe20003f84270 */
[----:B------:R-:W-:Y:S01]  /*15e0*/  FMUL.FTZ R38, R38, UR7 ;  /* 0x0000000726267c20 */ /* 0x000fe20008410000 */
[----:B---3--:R-:W-:Y:S01]  /*15f0*/  FSEL R24, R24, -INF , P6 ;  /* 0xff80000018187808 */ /* 0x008fe20003000000 */
[----:B------:R-:W-:Y:S01]  /*1600*/  FMUL.FTZ R45, R45, UR7 ;  /* 0x000000072d2d7c20 */ /* 0x000fe20008410000 */
[----:B------:R-:W-:Y:S01]  /*1610*/  ISETP.GT.AND P3, PT, R3, 0x9, PT ;  /* 0x000000090300780c */ /* 0x000fe20003f64270 */
[----:B------:R-:W3:Y:S01]  /*1620*/  MUFU.TANH R29, R29 ;  /* 0x0000001d001d7308 */ /* 0x000ee20000002400 */
[----:B-1----:R-:W-:Y:S01]  /*1630*/  FSEL R25, R25, -INF , P5 ;  /* 0xff80000019197808 */ /* 0x002fe20002800000 */
[----:B------:R-:W-:Y:S01]  /*1640*/  FMUL.FTZ R39, R39, UR7 ;  /* 0x0000000727277c20 */ /* 0x000fe20008410000 */
[C---:B------:R-:W-:Y:S01]  /*1650*/  ISETP.GT.AND P2, PT, R3.reuse, 0x10, PT ;  /* 0x000000100300780c */ /* 0x040fe20003f44270 */
[----:B------:R-:W-:Y:S01]  /*1660*/  FMUL.FTZ R48, R48, UR7 ;  /* 0x0000000730307c20 */ /* 0x000fe20008410000 */
[----:B------:R-:W-:Y:S01]  /*1670*/  FMNMX.FTZ R5, R24, R25, !PT ;  /* 0x0000001918057209 */ /* 0x000fe20007810000 */
[----:B------:R-:W-:Y:S01]  /*1680*/  FMUL.FTZ R42, R42, UR7 ;  /* 0x000000072a2a7c20 */ /* 0x000fe20008410000 */
[----:B------:R-:W-:Y:S01]  /*1690*/  ISETP.GT.AND P1, PT, R3, 0x11, PT ;  /* 0x000000110300780c */ /* 0x000fe20003f24270 */
[----:B------:R-:W1:Y:S01]  /*16a0*/  MUFU.TANH R32, R32 ;  /* 0x0000002000207308 */ /* 0x000e620000002400 */
        /* <DEDUP_REMOVED lines=16> */
[----:B-1----:R-:W-:Y:S01]  /*17b0*/  FSEL R32, R32, -INF , P2 ;  /* 0xff80000020207808 */ /* 0x002fe20001000000 */
[----:B------:R-:W-:Y:S01]  /*17c0*/  FMUL.FTZ R60, R60, UR7 ;  /* 0x000000073c3c7c20 */ /* 0x000fe20008410000 */
[----:B------:R-:W-:Y:S01]  /*17d0*/  FMUL.FTZ R54, R54, UR7 ;  /* 0x0000000736367c20 */ /* 0x000fe20008410000 */
[----:B------:R-:W-:Y:S01]  /*17e0*/  FMUL.FTZ R61, R61, UR7 ;  /* 0x000000073d3d7c20 */ /* 0x000fe20008410000 */
[----:B------:R-:W-:Y:S01]  /*17f0*/  FMNMX.FTZ R4, R32, R5, !PT ;  /* 0x0000000520047209 */ /* 0x000fe20007810000 */
[----:B------:R-:W-:Y:S01]  /*1800*/  FMUL.FTZ R55, R55, UR7 ;  /* 0x0000000737377c20 */ /* 0x000fe20008410000 */
[----:B------:R-:W-:Y:S01]  /*1810*/  FMUL.FTZ R64, R64, UR7 ;  /* 0x0000000740407c20 */ /* 0x000fe20008410000 */
[----:B------:R-:W1:Y:S01]  /*1820*/  MUFU.TANH R27, R27 ;  /* 0x0000001b001b7308 */ /* 0x000e620000002400 */
[----:B----4-:R-:W-:Y:S01]  /*1830*/  FSEL R26, R26, -INF , P6 ;  /* 0xff8000001a1a7808 */ /* 0x010fe20003000000 */
[----:B------:R-:W-:Y:S01]  /*1840*/  FMUL.FTZ R58, R58, UR7 ;  /* 0x000000073a3a7c20 */ /* 0x000fe20008410000 */
[----:B------:R-:W-:Y:S01]  /*1850*/  ISETP.GT.AND P6, PT, R3, 0x18, PT ;  /* 0x000000180300780c */ /* 0x000fe20003fc4270 */
[----:B------:R-:W-:Y:S01]  /*1860*/  FMUL.FTZ R65, R65, UR7 ;  /* 0x0000000741417c20 */ /* 0x000fe20008410000 */
[----:B------:R-:W-:Y:S01]  /*1870*/  FMUL.FTZ R59, R59, UR7 ;  /* 0x000000073b3b7c20 */ /* 0x000fe20008410000 */
        /* <DEDUP_REMOVED lines=13> */
[----:B------:R-:W-:Y:S01]  /*1950*/  ISETP.GT.AND P5, PT, R3, 0x19, PT ;  /* 0x000000190300780c */ /* 0x000fe20003fa4270 */
[----:B------:R-:W-:Y:S01]  /*1960*/  ULDC UR10, c[0x0][0x988] ;  /* 0x00026200000a7ab9 */ /* 0x000fe20000000800 */
[----:B------:R-:W-:Y:S01]  /*1970*/  P2R R9, PR, RZ, 0x1 ;  /* 0x00000001ff097803 */ /* 0x000fe20000000000 */
[----:B------:R-:W-:-:S02]  /*1980*/  UIADD3 UR6, UR22, 0x22840, URZ ;  /* 0x0002284016067890 */ /* 0x000fc4000fffe03f */
[----:B------:R-:W1:Y:S01]  /*1990*/  MUFU.TANH R37, R37 ;  /* 0x0000002500257308 */ /* 0x000e620000002400 */
[----:B----4-:R-:W-:Y:S01]  /*19a0*/  FSEL R36, R36, -INF , P6 ;  /* 0xff80000024247808 */ /* 0x010fe20003000000 */
[----:B------:R-:W-:-:S03]  /*19b0*/  UPRMT UR6, UR39, 0x654, UR6 ;  /* 0x0000065427067896 */ /* 0x000fc60008000006 */
[----:B------:R-:W-:-:S03]  /*19c0*/  FMNMX.FTZ R4, R36, R5, !PT ;  /* 0x0000000524047209 */ /* 0x000fc60007810000 */
[----:B------:R-:W4:Y:S01]  /*19d0*/  MUFU.TANH R31, R31 ;  /* 0x0000001f001f7308 */ /* 0x000f220000002400 */
[----:B---3--:R-:W-:Y:S02]  /*19e0*/  FSEL R30, R30, -INF , P4 ;  /* 0xff8000001e1e7808 */ /* 0x008fe40002000000 */
[----:B------:R-:W-:Y:S01]  /*19f0*/  ISETP.GT.AND P4, PT, R3, 0x20, PT ;  /* 0x000000200300780c */ /* 0x000fe20003f84270 */
[----:B------:R-:W-:Y:S04]  /*1a00*/  SYNCS.ARRIVE.TRANS64.RED.A1T0 RZ, [UR6], RZ ;  /* 0x000000ffffff79a7 */ /* 0x000fe80008100406 */
[----:B------:R-:W3:Y:S01]  /*1a10*/  MUFU.TANH R40, R40 ;  /* 0x0000002800287308 */ /* 0x000ee20000002400 */
[----:B-1----:R-:W-:-:S04]  /*1a20*/  FSEL R37, R37, -INF , P5 ;  /* 0xff80000025257808 */ /* 0x002fc80002800000 */
[----:B------:R-:W-:-:S03]  /*1a30*/  FMNMX.FTZ R5, R37, R4, !PT ;  /* 0x0000000425057209 */ /* 0x000fc60007810000 */
[----:B------:R-:W1:Y:S01]  /*1a40*/  MUFU.TANH R34, R34 ;  /* 0x0000002200227308 */ /* 0x000e620000002400 */
[----:B----4-:R-:W-:Y:S02]  /*1a50*/  FSEL R31, R31, -INF , P3 ;  /* 0xff8000001f1f7808 */ /* 0x010fe40001800000 */
[----:B------:R-:W-:-:S05]  /*1a60*/  ISETP.GT.AND P3, PT, R3, 0x21, PT ;  /* 0x000000210300780c */ /* 0x000fca0003f64270 */
[----:B------:R-:W4:Y:S01]  /*1a70*/  MUFU.TANH R41, R41 ;  /* 0x0000002900297308 */ /* 0x000f220000002400 */
[----:B---3--:R-:W-:-:S04]  /*1a80*/  FSEL R40, R40, -INF , P4 ;  /* 0xff80000028287808 */ /* 0x008fc80002000000 */
[----:B------:R-:W-:-:S03]  /*1a90*/  FMNMX.FTZ R4, R40, R5, !PT ;  /* 0x0000000528047209 */ /* 0x000fc60007810000 */
[----:B------:R-:W3:Y:S01]  /*1aa0*/  MUFU.TANH R35, R35 ;  /* 0x0000002300237308 */ /* 0x000ee20000002400 */
[----:B-1----:R-:W-:Y:S02]  /*1ab0*/  FSEL R34, R34, -INF , P2 ;  /* 0xff80000022227808 */ /* 0x002fe40001000000 */
[----:B------:R-:W-:-:S05]  /*1ac0*/  ISETP.GT.AND P2, PT, R3, 0x28, PT ;  /* 0x000000280300780c */ /* 0x000fca0003f44270 */
[----:B------:R-:W1:Y:S01]  /*1ad0*/  MUFU.TANH R44, R44 ;  /* 0x0000002c002c7308 */ /* 0x000e620000002400 */
[----:B----4-:R-:W-:-:S04]  /*1ae0*/  FSEL R41, R41, -INF , P3 ;  /* 0xff80000029297808 */ /* 0x010fc80001800000 */
[----:B------:R-:W-:-:S03]  /*1af0*/  FMNMX.FTZ R5, R41, R4, !PT ;  /* 0x0000000429057209 */ /* 0x000fc60007810000 */
[----:B------:R-:W4:Y:S01]  /*1b00*/  MUFU.TANH R38, R38 ;  /* 0x0000002600267308 */ /* 0x000f220000002400 */
[----:B---3--:R-:W-:Y:S02]  /*1b10*/  FSEL R35, R35, -INF , P1 ;  /* 0xff80000023237808 */ /* 0x008fe40000800000 */
[----:B------:R-:W-:-:S05]  /*1b20*/  ISETP.GT.AND P1, PT, R3, 0x29, PT ;  /* 0x000000290300780c */ /* 0x000fca0003f24270 */
        /* <DEDUP_REMOVED lines=67> */
[----:B----4-:R-:W-:-:S07]  /*1f60*/  FSEL R65, R65, -INF , P3 ;  /* 0xff80000041417808 */ /* 0x010fce0001800000 */
[----:B------:R-:W4:Y:S01]  /*1f70*/  MUFU.TANH R69, R69 ;  /* 0x0000004500457308 */ /* 0x000f220000002400 */
[----:B---3--:R-:W-:Y:S02]  /*1f80*/  FSEL R59, R59, -INF , P1 ;  /* 0xff8000003b3b7808 */ /* 0x008fe40000800000 */
[----:B------:R-:W-:Y:S02]  /*1f90*/  ISETP.GT.AND P1, PT, R3, 0x59, PT ;  /* 0x000000590300780c */ /* 0x000fe40003f24270 */
[----:B------:R-:W-:-:S03]  /*1fa0*/  FMNMX.FTZ R3, R65, R4, !PT ;  /* 0x0000000441037209 */ /* 0x000fc60007810000 */
[----:B------:R-:W3:Y:S01]  /*1fb0*/  MUFU.TANH R62, R62 ;  /* 0x0000003e003e7308 */ /* 0x000ee20000002400 */
[----:B-1----:R-:W-:-:S04]  /*1fc0*/  FSEL R68, R68, -INF , P2 ;  /* 0xff80000044447808 */ /* 0x002fc80001000000 */
[----:B------:R-:W-:-:S03]  /*1fd0*/  FMNMX.FTZ R4, R68, R3, !PT ;  /* 0x0000000344047209 */ /* 0x000fc60007810000 */
[----:B------:R-:W1:Y:S01]  /*1fe0*/  MUFU.TANH R63, R63 ;  /* 0x0000003f003f7308 */ /* 0x000e620000002400 */
[----:B----4-:R-:W-:-:S04]  /*1ff0*/  FSEL R69, R69, -INF , P1 ;  /* 0xff80000045457808 */ /* 0x010fc80000800000 */
[----:B------:R-:W-:-:S03]  /*2000*/  FMNMX.FTZ R4, R69, R4, !PT ;  /* 0x0000000445047209 */ /* 0x000fc60007810000 */
[----:B------:R-:W4:Y:S01]  /*2010*/  MUFU.TANH R66, R66 ;  /* 0x0000004200427308 */ /* 0x000f220000002400 */
[----:B---3--:R-:W-:Y:S01]  /*2020*/  FSEL R62, R62, -INF , P6 ;  /* 0xff8000003e3e7808 */ /* 0x008fe20003000000 */
[----:B------:R-:W3:Y:S06]  /*2030*/  SHFL.BFLY PT, R3, R4, 0x2, 0x1f ;  /* 0x0c401f0004037f89 */ /* 0x000eec00000e0000 */
[----:B------:R-:W5:Y:S01]  /*2040*/  MUFU.TANH R67, R67 ;  /* 0x0000004300437308 */ /* 0x000f620000002400 */
[----:B-1----:R-:W-:-:S07]  /*2050*/  FSEL R63, R63, -INF , P5 ;  /* 0xff8000003f3f7808 */ /* 0x002fce0002800000 */
[----:B------:R-:W1:Y:S01]  /*2060*/  MUFU.TANH R70, R70 ;  /* 0x0000004600467308 */ /* 0x000e620000002400 */
[----:B----4-:R-:W-:-:S07]  /*2070*/  FSEL R66, R66, -INF , P4 ;  /* 0xff80000042427808 */ /* 0x010fce0002000000 */
[----:B------:R-:W4:Y:S01]  /*2080*/  MUFU.TANH R71, R71 ;  /* 0x0000004700477308 */ /* 0x000f220000002400 */
[----:B-----5:R-:W-:Y:S02]  /*2090*/  FSEL R67, R67, -INF , P3 ;  /* 0xff80000043437808 */ /* 0x020fe40001800000 */
[----:B---3--:R-:W-:-:S05]  /*20a0*/  FMNMX.FTZ R5, R4, R3, !PT ;  /* 0x0000000304057209 */ /* 0x008fca0007810000 */
[----:B------:R-:W3:Y:S01]  /*20b0*/  SHFL.BFLY PT, R6, R5, 0x1, 0x1f ;  /* 0x0c201f0005067f89 */ /* 0x000ee200000e0000 */
[----:B-1----:R-:W-:Y:S02]  /*20c0*/  FSEL R70, R70, -INF , P2 ;  /* 0xff80000046467808 */ /* 0x002fe40001000000 */
[----:B----4-:R-:W-:Y:S02]  /*20d0*/  FSEL R71, R71, -INF , P1 ;  /* 0xff80000047477808 */ /* 0x010fe40000800000 */
[----:B---3--:R-:W-:Y:S02]  /*20e0*/  FMNMX.FTZ R3, R5, R6, !PT ;  /* 0x0000000605037209 */ /* 0x008fe40007810000 */
[----:B------:R-:W-:Y:S02]  /*20f0*/  FMNMX.FTZ R5, R26, R27, !PT ;  /* 0x0000001b1a057209 */ /* 0x000fe40007810000 */
[C---:B------:R-:W-:Y:S01]  /*2100*/  FSETP.NEU.FTZ.AND P0, PT, R3.reuse, -INF , PT ;  /* 0xff8000000300780b */ /* 0x040fe20003f1d000 */
[----:B------:R-:W-:Y:S01]  /*2110*/  FMUL.FTZ R6, R3, UR10 ;  /* 0x0000000a03067c20 */ /* 0x000fe20008410000 */
[----:B------:R-:W-:-:S04]  /*2120*/  FMNMX.FTZ R4, R30, R5, !PT ;  /* 0x000000051e047209 */ /* 0x000fc80007810000 */
[----:B------:R-:W-:Y:S02]  /*2130*/  FMNMX.FTZ R5, R31, R4, !PT ;  /* 0x000000041f057209 */ /* 0x000fe40007810000 */
[----:B------:R-:W-:Y:S02]  /*2140*/  FSEL R6, R6, RZ, P0 ;  /* 0x000000ff06067208 */ /* 0x000fe40000000000 */
[----:B------:R-:W-:Y:S02]  /*2150*/  FMNMX.FTZ R4, R34, R5, !PT ;  /* 0x0000000522047209 */ /* 0x000fe40007810000 */
[----:B------:R-:W-:Y:S01]  /*2160*/  ISETP.NE.AND P0, PT, R9, RZ, PT ;  /* 0x000000ff0900720c */ /* 0x000fe20003f05270 */
        /* <DEDUP_REMOVED lines=13> */
[----:B------:R-:W-:Y:S01]  /*2240*/  FMNMX.FTZ R4, R42, R5, !PT ;  /* 0x000000052a047209 */ /* 0x000fe20007810000 */
[----:B------:R-:W1:Y:S01]  /*2250*/  MUFU.EX2 R25, R25 ;  /* 0x0000001900197308 */ /* 0x000e620000000800 */
[--C-:B------:R-:W-:Y:S01]  /*2260*/  FFMA.FTZ R41, R41, UR10, -R6.reuse ;  /* 0x0000000a29297c23 */ /* 0x100fe20008010806 */
        /* <DEDUP_REMOVED lines=14> */
[----:B------:R-:W3:Y:S01]  /*2350*/  MUFU.EX2 R29, R29 ;  /* 0x0000001d001d7308 */ /* 0x000ee20000000800 */
[--C-:B------:R-:W-:Y:S01]  /*2360*/  FFMA.FTZ R61, R61, UR10, -R6.reuse ;  /* 0x0000000a3d3d7c23 */ /* 0x100fe20008010806 */
[--C-:B------:R-:W-:Y:S01]  /*2370*/  FFMA.FTZ R64, R64, UR10, -R6.reuse ;  /* 0x0000000a40407c23 */ /* 0x100fe20008010806 */
[----:B------:R-:W-:Y:S01]  /*2380*/  FMNMX.FTZ R5, R51, R4, !PT ;  /* 0x0000000433057209 */ /* 0x000fe20007810000 */
[--C-:B------:R-:W-:Y:S01]  /*2390*/  FFMA.FTZ R65, R65, UR10, -R6.reuse ;  /* 0x0000000a41417c23 */ /* 0x100fe20008010806 */
[--C-:B------:R-:W-:Y:S01]  /*23a0*/  FFMA.FTZ R68, R68, UR10, -R6.reuse ;  /* 0x0000000a44447c23 */ /* 0x100fe20008010806 */
[----:B------:R-:W-:Y:S01]  /*23b0*/  FFMA.FTZ R6, R69, UR10, -R6 ;  /* 0x0000000a45067c23 */ /* 0x000fe20008010806 */
[----:B------:R-:W-:Y:S01]  /*23c0*/  FMNMX.FTZ R4, R54, R5, !PT ;  /* 0x0000000536047209 */ /* 0x000fe20007810000 */
[----:B------:R-:W-:Y:S01]  /*23d0*/  MUFU.EX2 R32, R32 ;  /* 0x0000002000207308 */ /* 0x000fe20000000800 */
[----:B-1----:R-:W-:Y:S01]  /*23e0*/  FADD.FTZ R11, R24, R25 ;  /* 0x00000019180b7221 */ /* 0x002fe20000010000 */
[----:B------:R-:W-:-:S02]  /*23f0*/  F2FP.F16.F32.PACK_AB R152, R25, R24 ;  /* 0x000000181998723e */ /* 0x000fc400000000ff */
[----:B------:R-:W-:-:S04]  /*2400*/  FMNMX.FTZ R5, R55, R4, !PT ;  /* 0x0000000437057209 */ /* 0x000fc80007810000 */
[----:B------:R-:W-:Y:S01]  /*2410*/  FMNMX.FTZ R4, R58, R5, !PT ;  /* 0x000000053a047209 */ /* 0x000fe20007810000 */
[----:B------:R-:W1:Y:S01]  /*2420*/  MUFU.EX2 R33, R33 ;  /* 0x0000002100217308 */ /* 0x000e620000000800 */
[----:B---3--:R-:W-:Y:S02]  /*2430*/  F2FP.F16.F32.PACK_AB R154, R29, R28 ;  /* 0x0000001c1d9a723e */ /* 0x008fe400000000ff */
[----:B------:R-:W-:-:S04]  /*2440*/  FMNMX.FTZ R5, R59, R4, !PT ;  /* 0x000000043b057209 */ /* 0x000fc80007810000 */
[----:B------:R-:W-:Y:S01]  /*2450*/  FMNMX.FTZ R4, R62, R5, !PT ;  /* 0x000000053e047209 */ /* 0x000fe20007810000 */
[----:B------:R-:W-:Y:S03]  /*2460*/  MUFU.EX2 R36, R36 ;  /* 0x0000002400247308 */ /* 0x000fe60000000800 */
[----:B------:R-:W-:-:S04]  /*2470*/  FMNMX.FTZ R5, R63, R4, !PT ;  /* 0x000000043f057209 */ /* 0x000fc80007810000 */
[----:B------:R-:W-:Y:S01]  /*2480*/  FMNMX.FTZ R4, R66, R5, !PT ;  /* 0x0000000542047209 */ /* 0x000fe20007810000 */
[----:B------:R-:W3:Y:S01]  /*2490*/  MUFU.EX2 R37, R37 ;  /* 0x0000002500257308 */ /* 0x000ee20000000800 */
[----:B-1----:R-:W-:Y:S02]  /*24a0*/  F2FP.F16.F32.PACK_AB R156, R33, R32 ;  /* 0x00000020219c723e */ /* 0x002fe400000000ff */
[----:B------:R-:W-:-:S04]  /*24b0*/  FMNMX.FTZ R5, R67, R4, !PT ;  /* 0x0000000443057209 */ /* 0x000fc80007810000 */
[----:B------:R-:W-:Y:S01]  /*24c0*/  FMNMX.FTZ R4, R70, R5, !PT ;  /* 0x0000000546047209 */ /* 0x000fe20007810000 */
[----:B------:R-:W-:Y:S03]  /*24d0*/  MUFU.EX2 R40, R40 ;  /* 0x0000002800287308 */ /* 0x000fe60000000800 */
[----:B------:R-:W-:-:S05]  /*24e0*/  FMNMX.FTZ R4, R71, R4, !PT ;  /* 0x0000000447047209 */ /* 0x000fca0007810000 */
[----:B------:R-:W1:Y:S01]  /*24f0*/  SHFL.BFLY PT, R5, R4, 0x2, 0x1f ;  /* 0x0c401f0004057f89 */ /* 0x000e6200000e0000 */
[----:B------:R-:W4:Y:S01]  /*2500*/  MUFU.EX2 R41, R41 ;  /* 0x0000002900297308 */ /* 0x000f220000000800 */
[----:B---3--:R-:W-:-:S07]  /*2510*/  F2FP.F16.F32.PACK_AB R158, R37, R36 ;  /* 0x00000024259e723e */ /* 0x008fce00000000ff */
[----:B------:R-:W-:Y:S08]  /*2520*/  MUFU.EX2 R44, R44 ;  /* 0x0000002c002c7308 */ /* 0x000ff00000000800 */
[----:B------:R-:W3:Y:S01]  /*2530*/  MUFU.EX2 R45, R45 ;  /* 0x0000002d002d7308 */ /* 0x000ee20000000800 */
[----:B----4-:R-:W-:Y:S02]  /*2540*/  F2FP.F16.F32.PACK_AB R160, R41, R40 ;  /* 0x0000002829a0723e */ /* 0x010fe400000000ff */
[----:B-1----:R-:W-:-:S05]  /*2550*/  FMNMX.FTZ R5, R4, R5, !PT ;  /* 0x0000000504057209 */ /* 0x002fca0007810000 */
[----:B------:R-:W-:Y:S01]  /*2560*/  MUFU.EX2 R48, R48 ;  /* 0x0000003000307308 */ /* 0x000fe20000000800 */
[----:B------:R-:W1:Y:S07]  /*2570*/  SHFL.BFLY PT, R4, R5, 0x1, 0x1f ;  /* 0x0c201f0005047f89 */ /* 0x000e6e00000e0000 */
[----:B------:R-:W4:Y:S01]  /*2580*/  MUFU.EX2 R49, R49 ;  /* 0x0000003100317308 */ /* 0x000f220000000800 */
[----:B---3--:R-:W-:-:S07]  /*2590*/  F2FP.F16.F32.PACK_AB R162, R45, R44 ;  /* 0x0000002c2da2723e */ /* 0x008fce00000000ff */
[----:B------:R-:W-:Y:S08]  /*25a0*/  MUFU.EX2 R52, R52 ;  /* 0x0000003400347308 */ /* 0x000ff00000000800 */
[----:B------:R-:W3:Y:S01]  /*25b0*/  MUFU.EX2 R53, R53 ;  /* 0x0000003500357308 */ /* 0x000ee20000000800 */
[----:B----4-:R-:W-:Y:S02]  /*25c0*/  F2FP.F16.F32.PACK_AB R164, R49, R48 ;  /* 0x0000003031a4723e */ /* 0x010fe400000000ff */
[----:B-1----:R-:W-:-:S04]  /*25d0*/  FMNMX.FTZ R4, R5, R4, !PT ;  /* 0x0000000405047209 */ /* 0x002fc80007810000 */
[C---:B------:R-:W-:Y:S01]  /*25e0*/  FSETP.NEU.FTZ.AND P1, PT, R4.reuse, -INF , PT ;  /* 0xff8000000400780b */ /* 0x040fe20003f3d000 */
[----:B------:R-:W-:Y:S01]  /*25f0*/  FMUL.FTZ R5, R4, UR10 ;  /* 0x0000000a04057c20 */ /* 0x000fe20008410000 */
[----:B------:R-:W-:Y:S04]  /*2600*/  MUFU.EX2 R56, R56 ;  /* 0x0000003800387308 */ /* 0x000fe80000000800 */
[----:B------:R-:W-:Y:S02]  /*2610*/  FSEL R9, R5, RZ, P1 ;  /* 0x000000ff05097208 */ /* 0x000fe40000800000 */
[----:B---3--:R-:W-:Y:S02]  /*2620*/  F2FP.F16.F32.PACK_AB R166, R53, R52 ;  /* 0x0000003435a6723e */ /* 0x008fe400000000ff */
        /* <DEDUP_REMOVED lines=9> */
[----:B-1----:R-:W-:Y:S01]  /*26c0*/  FADD.FTZ R6, R28, R11 ;  /* 0x0000000b1c067221 */ /* 0x002fe20000010000 */
[--C-:B------:R-:W-:Y:S01]  /*26d0*/  FFMA.FTZ R39, R39, UR10, -R9.reuse ;  /* 0x0000000a27277c23 */ /* 0x100fe20008010809 */
[--C-:B------:R-:W-:Y:S01]  /*26e0*/  FFMA.FTZ R42, R42, UR10, -R9.reuse ;  /* 0x0000000a2a2a7c23 */ /* 0x100fe20008010809 */
[--C-:B------:R-:W-:Y:S01]  /*26f0*/  FFMA.FTZ R43, R43, UR10, -R9.reuse ;  /* 0x0000000a2b2b7c23 */ /* 0x100fe20008010809 */
[----:B------:R-:W-:Y:S01]  /*2700*/  FADD.FTZ R11, R29, R6 ;  /* 0x000000061d0b7221 */ /* 0x000fe20000010000 */
[--C-:B------:R-:W-:Y:S01]  /*2710*/  FFMA.FTZ R46, R46, UR10, -R9.reuse ;  /* 0x0000000a2e2e7c23 */ /* 0x100fe20008010809 */
[----:B------:R-:W-:Y:S01]  /*2720*/  FFMA.FTZ R47, R47, UR10, -R9 ;  /* 0x0000000a2f2f7c23 */ /* 0x000fe20008010809 */
[----:B------:R-:W1:Y:S01]  /*2730*/  MUFU.EX2 R27, R27 ;  /* 0x0000001b001b7308 */ /* 0x000e620000000800 */
[----:B------:R-:W-:Y:S01]  /*2740*/  FADD.FTZ R6, R32, R11 ;  /* 0x0000000b20067221 */ /* 0x000fe20000010000 */
[--C-:B------:R-:W-:Y:S01]  /*2750*/  FFMA.FTZ R50, R50, UR10, -R9.reuse ;  /* 0x0000000a32327c23 */ /* 0x100fe20008010809 */
[--C-:B------:R-:W-:Y:S01]  /*2760*/  FFMA.FTZ R51, R51, UR10, -R9.reuse ;  /* 0x0000000a33337c23 */ /* 0x100fe20008010809 */
[--C-:B------:R-:W-:Y:S01]  /*2770*/  FFMA.FTZ R54, R54, UR10, -R9.reuse ;  /* 0x0000000a36367c23 */ /* 0x100fe20008010809 */
[----:B------:R-:W-:Y:S01]  /*2780*/  FADD.FTZ R13, R33, R6 ;  /* 0x00000006210d7221 */ /* 0x000fe20000010000 */
[--C-:B------:R-:W-:Y:S01]  /*2790*/  FFMA.FTZ R55, R55, UR10, -R9.reuse ;  /* 0x0000000a37377c23 */ /* 0x100fe20008010809 */
[----:B------:R-:W-:Y:S01]  /*27a0*/  FFMA.FTZ R58, R58, UR10, -R9 ;  /* 0x0000000a3a3a7c23 */ /* 0x000fe20008010809 */
[----:B------:R-:W3:Y:S01]  /*27b0*/  MUFU.EX2 R30, R30 ;  /* 0x0000001e001e7308 */ /* 0x000ee20000000800 */
[----:B------:R-:W-:Y:S01]  /*27c0*/  FADD.FTZ R10, R36, R13 ;  /* 0x0000000d240a7221 */ /* 0x000fe20000010000 */
[--C-:B------:R-:W-:Y:S01]  /*27d0*/  FFMA.FTZ R59, R59, UR10, -R9.reuse ;  /* 0x0000000a3b3b7c23 */ /* 0x100fe20008010809 */
[--C-:B------:R-:W-:Y:S01]  /*27e0*/  FFMA.FTZ R62, R62, UR10, -R9.reuse ;  /* 0x0000000a3e3e7c23 */ /* 0x100fe20008010809 */
[--C-:B------:R-:W-:Y:S01]  /*27f0*/  FFMA.FTZ R63, R63, UR10, -R9.reuse ;  /* 0x0000000a3f3f7c23 */ /* 0x100fe20008010809 */
[----:B------:R-:W-:Y:S01]  /*2800*/  FADD.FTZ R13, R37, R10 ;  /* 0x0000000a250d7221 */ /* 0x000fe20000010000 */
[--C-:B------:R-:W-:Y:S01]  /*2810*/  FFMA.FTZ R66, R66, UR10, -R9.reuse ;  /* 0x0000000a42427c23 */ /* 0x100fe20008010809 */
[----:B------:R-:W-:Y:S01]  /*2820*/  FFMA.FTZ R67, R67, UR10, -R9 ;  /* 0x0000000a43437c23 */ /* 0x000fe20008010809 */
[----:B------:R-:W4:Y:S01]  /*2830*/  MUFU.EX2 R31, R31 ;  /* 0x0000001f001f7308 */ /* 0x000f220000000800 */
[----:B-1----:R-:W-:Y:S01]  /*2840*/  FADD.FTZ R11, R26, R27 ;  /* 0x0000001b1a0b7221 */ /* 0x002fe20000010000 */
[----:B------:R-:W-:Y:S01]  /*2850*/  FADD.FTZ R10, R40, R13 ;  /* 0x0000000d280a7221 */ /* 0x000fe20000010000 */
[--C-:B------:R-:W-:Y:S01]  /*2860*/  FFMA.FTZ R70, R70, UR10, -R9.reuse ;  /* 0x0000000a46467c23 */ /* 0x100fe20008010809 */
[----:B------:R-:W-:Y:S01]  /*2870*/  FFMA.FTZ R9, R71, UR10, -R9 ;  /* 0x0000000a47097c23 */ /* 0x000fe20008010809 */
[----:B------:R-:W-:Y:S01]  /*2880*/  F2FP.F16.F32.PACK_AB R153, R27, R26 ;  /* 0x0000001a1b99723e */ /* 0x000fe200000000ff */
[----:B------:R-:W-:-:S02]  /*2890*/  FADD.FTZ R13, R41, R10 ;  /* 0x0000000a290d7221 */ /* 0x000fc40000010000 */
[----:B------:R-:W1:Y:S01]  /*28a0*/  MUFU.EX2 R34, R34 ;  /* 0x0000002200227308 */ /* 0x000e620000000800 */
[----:B---3--:R-:W-:Y:S01]  /*28b0*/  FADD.FTZ R6, R30, R11 ;  /* 0x0000000b1e067221 */ /* 0x008fe20000010000 */
[----:B------:R-:W-:-:S04]  /*28c0*/  FADD.FTZ R10, R44, R13 ;  /* 0x0000000d2c0a7221 */ /* 0x000fc80000010000 */
[----:B------:R-:W-:Y:S02]  /*28d0*/  FADD.FTZ R13, R45, R10 ;  /* 0x0000000a2d0d7221 */ /* 0x000fe40000010000 */
[----:B------:R-:W3:Y:S01]  /*28e0*/  MUFU.EX2 R35, R35 ;  /* 0x0000002300237308 */ /* 0x000ee20000000800 */
[C---:B----4-:R-:W-:Y:S01]  /*28f0*/  FADD.FTZ R11, R31.reuse, R6 ;  /* 0x000000061f0b7221 */ /* 0x050fe20000010000 */
[----:B------:R-:W-:Y:S01]  /*2900*/  FADD.FTZ R10, R48, R13 ;  /* 0x0000000d300a7221 */ /* 0x000fe20000010000 */
[----:B------:R-:W-:-:S03]  /*2910*/  F2FP.F16.F32.PACK_AB R155, R31, R30 ;  /* 0x0000001e1f9b723e */ /* 0x000fc600000000ff */
[----:B------:R-:W-:Y:S02]  /*2920*/  FADD.FTZ R13, R49, R10 ;  /* 0x0000000a310d7221 */ /* 0x000fe40000010000 */
[----:B------:R-:W4:Y:S01]  /*2930*/  MUFU.EX2 R38, R38 ;  /* 0x0000002600267308 */ /* 0x000f220000000800 */
[----:B-1----:R-:W-:Y:S01]  /*2940*/  FADD.FTZ R6, R34, R11 ;  /* 0x0000000b22067221 */ /* 0x002fe20000010000 */
[----:B------:R-:W-:-:S04]  /*2950*/  FADD.FTZ R10, R52, R13 ;  /* 0x0000000d340a7221 */ /* 0x000fc80000010000 */
[----:B------:R-:W-:Y:S02]  /*2960*/  FADD.FTZ R13, R53, R10 ;  /* 0x0000000a350d7221 */ /* 0x000fe40000010000 */
[----:B------:R-:W1:Y:S01]  /*2970*/  MUFU.EX2 R39, R39 ;  /* 0x0000002700277308 */ /* 0x000e620000000800 */
[C---:B---3--:R-:W-:Y:S01]  /*2980*/  FADD.FTZ R11, R35.reuse, R6 ;  /* 0x00000006230b7221 */ /* 0x048fe20000010000 */
[----:B------:R-:W-:Y:S01]  /*2990*/  FADD.FTZ R10, R56, R13 ;  /* 0x0000000d380a7221 */ /* 0x000fe20000010000 */
[----:B------:R-:W-:-:S05]  /*29a0*/  F2FP.F16.F32.PACK_AB R157, R35, R34 ;  /* 0x00000022239d723e */ /* 0x000fca00000000ff */
[----:B------:R-:W3:Y:S01]  /*29b0*/  MUFU.EX2 R42, R42 ;  /* 0x0000002a002a7308 */ /* 0x000ee20000000800 */
[----:B----4-:R-:W-:-:S07]  /*29c0*/  FADD.FTZ R6, R38, R11 ;  /* 0x0000000b26067221 */ /* 0x010fce0000010000 */
[----:B------:R-:W4:Y:S01]  /*29d0*/  MUFU.EX2 R43, R43 ;  /* 0x0000002b002b7308 */ /* 0x000f220000000800 */
[C---:B-1----:R-:W-:Y:S01]  /*29e0*/  FADD.FTZ R11, R39.reuse, R6 ;  /* 0x00000006270b7221 */ /* 0x042fe20000010000 */
[----:B------:R-:W-:-:S06]  /*29f0*/  F2FP.F16.F32.PACK_AB R159, R39, R38 ;  /* 0x00000026279f723e */ /* 0x000fcc00000000ff */
[----:B------:R-:W1:Y:S01]  /*2a00*/  MUFU.EX2 R46, R46 ;  /* 0x0000002e002e7308 */ /* 0x000e620000000800 */
[----:B---3--:R-:W-:-:S07]  /*2a10*/  FADD.FTZ R6, R42, R11 ;  /* 0x0000000b2a067221 */ /* 0x008fce0000010000 */
[----:B------:R-:W3:Y:S01]  /*2a20*/  MUFU.EX2 R47, R47 ;  /* 0x0000002f002f7308 */ /* 0x000ee20000000800 */
[C---:B----4-:R-:W-:Y:S01]  /*2a30*/  FADD.FTZ R11, R43.reuse, R6 ;  /* 0x000000062b0b7221 */ /* 0x050fe20000010000 */
[----:B------:R-:W-:-:S06]  /*2a40*/  F2FP.F16.F32.PACK_AB R161, R43, R42 ;  /* 0x0000002a2ba1723e */ /* 0x000fcc00000000ff */
[----:B------:R-:W4:Y:S01]  /*2a50*/  MUFU.EX2 R50, R50 ;  /* 0x0000003200327308 */ /* 0x000f220000000800 */
[----:B-1----:R-:W-:-:S07]  /*2a60*/  FADD.FTZ R6, R46, R11 ;  /* 0x0000000b2e067221 */ /* 0x002fce0000010000 */
[----:B------:R-:W1:Y:S01]  /*2a70*/  MUFU.EX2 R51, R51 ;  /* 0x0000003300337308 */ /* 0x000e620000000800 */
[C---:B---3--:R-:W-:Y:S01]  /*2a80*/  FADD.FTZ R11, R47.reuse, R6 ;  /* 0x000000062f0b7221 */ /* 0x048fe20000010000 */
[----:B------:R-:W-:-:S06]  /*2a90*/  F2FP.F16.F32.PACK_AB R163, R47, R46 ;  /* 0x0000002e2fa3723e */ /* 0x000fcc00000000ff */
[----:B------:R-:W3:Y:S01]  /*2aa0*/  MUFU.EX2 R57, R57 ;  /* 0x0000003900397308 */ /* 0x000ee20000000800 */
[----:B----4-:R-:W-:-:S07]  /*2ab0*/  FADD.FTZ R6, R50, R11 ;  /* 0x0000000b32067221 */ /* 0x010fce0000010000 */
[----:B------:R-:W4:Y:S01]  /*2ac0*/  MUFU.EX2 R54, R54 ;  /* 0x0000003600367308 */ /* 0x000f220000000800 */
[C---:B-1----:R-:W-:Y:S01]  /*2ad0*/  FADD.FTZ R11, R51.reuse, R6 ;  /* 0x00000006330b7221 */ /* 0x042fe20000010000 */
[----:B------:R-:W-:-:S06]  /*2ae0*/  F2FP.F16.F32.PACK_AB R165, R51, R50 ;  /* 0x0000003233a5723e */ /* 0x000fcc00000000ff */
[----:B------:R-:W1:Y:S01]  /*2af0*/  MUFU.EX2 R60, R60 ;  /* 0x0000003c003c7308 */ /* 0x000e620000000800 */
[C---:B---3--:R-:W-:Y:S01]  /*2b00*/  FADD.FTZ R13, R57.reuse, R10 ;  /* 0x0000000a390d7221 */ /* 0x048fe20000010000 */
[----:B------:R-:W-:-:S06]  /*2b10*/  F2FP.F16.F32.PACK_AB R168, R57, R56 ;  /* 0x0000003839a8723e */ /* 0x000fcc00000000ff */
[----:B------:R-:W3:Y:S01]  /*2b20*/  MUFU.EX2 R55, R55 ;  /* 0x0000003700377308 */ /* 0x000ee20000000800 */
[----:B----4-:R-:W-:-:S07]  /*2b30*/  FADD.FTZ R6, R54, R11 ;  /* 0x0000000b36067221 */ /* 0x010fce0000010000 */
[----:B------:R-:W4:Y:S01]  /*2b40*/  MUFU.EX2 R61, R61 ;  /* 0x0000003d003d7308 */ /* 0x000f220000000800 */
[----:B-1----:R-:W-:-:S07]  /*2b50*/  FADD.FTZ R10, R60, R13 ;  /* 0x0000000d3c0a7221 */ /* 0x002fce0000010000 */
[----:B------:R-:W1:Y:S01]  /*2b60*/  MUFU.EX2 R58, R58 ;  /* 0x0000003a003a7308 */ /* 0x000e620000000800 */
[C---:B---3--:R-:W-:Y:S01]  /*2b70*/  FADD.FTZ R11, R55.reuse, R6 ;  /* 0x00000006370b7221 */ /* 0x048fe20000010000 */
[----:B------:R-:W-:-:S06]  /*2b80*/  F2FP.F16.F32.PACK_AB R167, R55, R54 ;  /* 0x0000003637a7723e */ /* 0x000fcc00000000ff */
[----:B------:R-:W3:Y:S01]  /*2b90*/  MUFU.EX2 R64, R64 ;  /* 0x0000004000407308 */ /* 0x000ee20000000800 */
[C---:B----4-:R-:W-:Y:S01]  /*2ba0*/  FADD.FTZ R13, R61.reuse, R10 ;  /* 0x0000000a3d0d7221 */ /* 0x050fe20000010000 */
[----:B------:R-:W-:-:S06]  /*2bb0*/  F2FP.F16.F32.PACK_AB R170, R61, R60 ;  /* 0x0000003c3daa723e */ /* 0x000fcc00000000ff */
[----:B------:R-:W4:Y:S01]  /*2bc0*/  MUFU.EX2 R59, R59 ;  /* 0x0000003b003b7308 */ /* 0x000f220000000800 */
[----:B-1----:R-:W-:-:S07]  /*2bd0*/  FADD.FTZ R6, R58, R11 ;  /* 0x0000000b3a067221 */ /* 0x002fce0000010000 */
[----:B------:R-:W1:Y:S01]  /*2be0*/  MUFU.EX2 R65, R65 ;  /* 0x0000004100417308 */ /* 0x000e620000000800 */
[----:B---3--:R-:W-:-:S07]  /*2bf0*/  FADD.FTZ R10, R64, R13 ;  /* 0x0000000d400a7221 */ /* 0x008fce0000010000 */
[----:B------:R-:W3:Y:S01]  /*2c00*/  MUFU.EX2 R62, R62 ;  /* 0x0000003e003e7308 */ /* 0x000ee20000000800 */
[C---:B----4-:R-:W-:Y:S01]  /*2c10*/  FADD.FTZ R11, R59.reuse, R6 ;  /* 0x000000063b0b7221 */ /* 0x050fe20000010000 */
[----:B------:R-:W-:-:S06]  /*2c20*/  F2FP.F16.F32.PACK_AB R169, R59, R58 ;  /* 0x0000003a3ba9723e */ /* 0x000fcc00000000ff */
[----:B------:R-:W4:Y:S01]  /*2c30*/  MUFU.EX2 R68, R68 ;  /* 0x0000004400447308 */ /* 0x000f220000000800 */
[C---:B-1----:R-:W-:Y:S01]  /*2c40*/  FADD.FTZ R13, R65.reuse, R10 ;  /* 0x0000000a410d7221 */ /* 0x042fe20000010000 */
[----:B------:R-:W-:-:S06]  /*2c50*/  F2FP.F16.F32.PACK_AB R172, R65, R64 ;  /* 0x0000004041ac723e */ /* 0x000fcc00000000ff */
[----:B------:R-:W1:Y:S01]  /*2c60*/  MUFU.EX2 R63, R63 ;  /* 0x0000003f003f7308 */ /* 0x000e620000000800 */
[----:B---3--:R-:W-:-:S07]  /*2c70*/  FADD.FTZ R6, R62, R11 ;  /* 0x0000000b3e067221 */ /* 0x008fce0000010000 */
[----:B------:R-:W3:Y:S01]  /*2c80*/  MUFU.EX2 R66, R66 ;  /* 0x0000004200427308 */ /* 0x000ee20000000800 */
[----:B----4-:R-:W-:Y:S01]  /*2c90*/  FADD.FTZ R10, R68, R13 ;  /* 0x0000000d440a7221 */ /* 0x010fe20000010000 */
[----:B------:R-:W-:-:S06]  /*2ca0*/  F2FP.F16.F32.PACK_AB R174, R5, R68 ;  /* 0x0000004405ae723e */ /* 0x000fcc00000000ff */
[----:B------:R-:W4:Y:S01]  /*2cb0*/  MUFU.EX2 R67, R67 ;  /* 0x0000004300437308 */ /* 0x000f220000000800 */
[----:B-1----:R-:W-:Y:S01]  /*2cc0*/  FADD.FTZ R11, R63, R6 ;  /* 0x000000063f0b7221 */ /* 0x002fe20000010000 */
[----:B------:R-:W-:Y:S01]  /*2cd0*/  FADD.FTZ R6, R5, R10 ;  /* 0x0000000a05067221 */ /* 0x000fe20000010000 */
[----:B------:R-:W-:-:S05]  /*2ce0*/  F2FP.F16.F32.PACK_AB R171, R63, R62 ;  /* 0x0000003e3fab723e */ /* 0x000fca00000000ff */
[----:B------:R-:W1:Y:S01]  /*2cf0*/  MUFU.EX2 R70, R70 ;  /* 0x0000004600467308 */ /* 0x000e620000000800 */
[----:B---3--:R-:W-:-:S07]  /*2d00*/  FADD.FTZ R10, R66, R11 ;  /* 0x0000000b420a7221 */ /* 0x008fce0000010000 */
[----:B------:R-:W3:Y:S01]  /*2d10*/  MUFU.EX2 R9, R9 ;  /* 0x0000000900097308 */ /* 0x000ee20000000800 */
[C---:B----4-:R-:W-:Y:S01]  /*2d20*/  FADD.FTZ R5, R67.reuse, R10 ;  /* 0x0000000a43057221 */ /* 0x050fe20000010000 */
[----:B------:R-:W-:-:S03]  /*2d30*/  F2FP.F16.F32.PACK_AB R173, R67, R66 ;  /* 0x0000004243ad723e */ /* 0x000fc600000000ff */
[----:B-1----:R-:W-:-:S04]  /*2d40*/  FADD.FTZ R10, R70, R5 ;  /* 0x00000005460a7221 */ /* 0x002fc80000010000 */
[C---:B---3--:R-:W-:Y:S01]  /*2d50*/  FADD.FTZ R5, R9.reuse, R10 ;  /* 0x0000000a09057221 */ /* 0x048fe20000010000 */
[----:B------:R-:W-:Y:S01]  /*2d60*/  F2FP.F16.F32.PACK_AB R175, R9, R70 ;  /* 0x0000004609af723e */ /* 0x000fe200000000ff */
[----:B------:R-:W-:Y:S06]  /*2d70*/  @!P0 BRA `(.L_x_9042) ;  /* 0x0000000000048947 */ /* 0x000fec0003800000 */
[----:B------:R-:W-:Y:S01]  /*2d80*/  BPT.TRAP 0x1 ;  /* 0x000000040000795c */ /* 0x000fe20000300000 */
.L_x_9042:
[----:B------:R1:W3:Y:S01]  /*2d90*/  SYNCS.PHASECHK.TRANS64.TRYWAIT P1, [UR22+0x22850], R8 ;  /* 0x02285008ff0075a7 */ /* 0x0002e20008020156 */
[----:B------:R-:W-:Y:S05]  /*2da0*/  @!P0 BRA `(.L_x_9043) ;  /* 0x0000000000048947 */ /* 0x000fea0003800000 */
[----:B------:R-:W-:Y:S01]  /*2db0*/  BPT.TRAP 0x1 ;  /* 0x000000040000795c */ /* 0x000fe20000300000 */
.L_x_9043:
[----:B---3--:R-:W-:Y:S05]  /*2dc0*/  @P1 BRA `(.L_x_9044) ;  /* 0x0000000000081947 */ /* 0x008fea0003800000 */
[----:B------:R-:W3:Y:S02]  /*2dd0*/  SYNCS.PHASECHK.TRANS64.TRYWAIT P1, [UR22+0x22850], R8 ;  /* 0x02285008ff0075a7 */ /* 0x000ee40008020156 */
[----:B---3--:R-:W-:Y:S05]  /*2de0*/  @!P1 BRA `(.L_x_9045) ;  /* 0x0000008c004c9947 */ /* 0x008fea0003800000 */
.L_x_9044:
[----:B------:R4:W-:Y:S01]  /*2df0*/  BAR.SYNC.DEFER_BLOCKING R7, 0x100 ;  /* 0x000400070000751d */ /* 0x0009e20000010000 */
[----:B------:R-:W-:-:S04]  /*2e00*/  UIADD3 UR41, UR41, 0x400, URZ ;  /* 0x0000040029297890 */ /* 0x000fc8000fffe03f */
[----:B------:R-:W-:Y:S01]  /*2e10*/  USHF.R.U32.HI UR41, URZ, 0x4, UR41 ;  /* 0x000000043f297899 */ /* 0x000fe20008011629 */
[----:B------:R-:W-:-:S03]  /*2e20*/  UMOV UR7, 0x40000040 ;  /* 0x4000004000077882 */ /* 0x000fc60000000000 */
[----:B------:R-:W-:-:S04]  /*2e30*/  ULOP3.LUT UR21, UR41, 0x3fff, URZ, 0xc0, !UPT ;  /* 0x00003fff29157892 */ /* 0x000fc8000f8ec03f */
[----:B------:R-:W-:-:S04]  /*2e40*/  ULOP3.LUT UR21, UR21, 0x3000000, URZ, 0xfc, !UPT ;  /* 0x0300000015157892 */ /* 0x000fc8000f8efc3f */
[----:B------:R-:W-:Y:S01]  /*2e50*/  UIMAD UR11, UR37, 0xc00, UR21 ;  /* 0x00000c00250b78a4 */ /* 0x000fe2000f8e0215 */
[----:B------:R-:W-:-:S06]  /*2e60*/  WARPGROUP.ARRIVE ;  /* 0x00000000000079c5 */ /* 0x000fcc0000000000 */
        /* <DEDUP_REMOVED lines=33> */
[----:B----4-:R-:W-:Y:S05]  /*3080*/  @!P0 BRA `(.L_x_9046) ;  /* 0x0000000000048947 */ /* 0x010fea0003800000 */
[----:B------:R-:W-:Y:S01]  /*3090*/  BPT.TRAP 0x1 ;  /* 0x000000040000795c */ /* 0x000fe20000300000 */
.L_x_9046:
[----:B------:R-:W4:Y:S01]  /*30a0*/  S2UR UR6, SR_CgaCtaId ;  /* 0x00000000000679c3 */ /* 0x000f220000008800 */
[----:B------:R-:W-:Y:S02]  /*30b0*/  UISETP.GE.AND UP0, UPT, UR42, 0x61, UPT ;  /* 0x000000612a00788c */ /* 0x000fe4000bf06270 */
[----:B------:R-:W-:-:S04]  /*30c0*/  UIADD3 UR22, UR22, 0x22860, URZ ;  /* 0x0002286016167890 */ /* 0x000fc8000fffe03f */
[----:B------:R-:W-:Y:S01]  /*30d0*/  PLOP3.LUT P1, PT, PT, PT, UP0, 0x80, 0x0 ;  /* 0x000000000000781c */ /* 0x000fe20003f2f008 */
[----:B----4-:R-:W-:-:S09]  /*30e0*/  UPRMT UR22, UR6, 0x654, UR22 ;  /* 0x0000065406167896 */ /* 0x010fd20008000016 */
[----:B------:R-:W-:Y:S01]  /*30f0*/  SYNCS.ARRIVE.TRANS64.RED.A1T0 RZ, [UR22], RZ ;  /* 0x000000ffffff79a7 */ /* 0x000fe20008100416 */
[----:B------:R-:W-:Y:S02]  /*3100*/  UMOV UR22, 0x400 ;  /* 0x0000040000167882 */ /* 0x000fe40000000000 */
[----:B------:R-:W-:Y:S01]  /*3110*/  ULEA UR22, UR6, UR22, 0x18 ;  /* 0x0000001606167291 */ /* 0x000fe2000f8ec03f */
[----:B------:R-:W-:Y:S11]  /*3120*/  @!P1 BRA `(.L_x_9047) ;  /* 0x0000002000f09947 */ /* 0x000ff60003800000 */
[----:B------:R-:W-:Y:S01]  /*3130*/  IMAD.MOV.U32 R7, RZ, RZ, R4 ;  /* 0x000000ffff077224 */ /* 0x000fe200078e0004 */
[----:B------:R-:W-:Y:S01]  /*3140*/  UIADD3 UR44, UR44, -0x2, URZ ;  /* 0xfffffffe2c2c7890 */ /* 0x000fe2000fffe03f */
[----:B01-3--:R-:W-:Y:S01]  /*3150*/  IMAD.MOV.U32 R8, RZ, RZ, R3 ;  /* 0x000000ffff087224 */ /* 0x00bfe200078e0003 */
[----:B------:R-:W-:Y:S01]  /*3160*/  ULDC UR26, c[0x0][0x9d8] ;  /* 0x00027600001a7ab9 */ /* 0x000fe20000000800 */
[----:B------:R-:W-:-:S09]  /*3170*/  ULDC UR23, c[0x0][0x988] ;  /* 0x0002620000177ab9 */ /* 0x000fd20000000800 */
.L_x_9058:
[----:B------:R-:W-:Y:S01]  /*3180*/  UIADD3 UR37, UR37, 0x1, URZ ;  /* 0x0000000125257890 */ /* 0x000fe2000fffe03f */
[----:B--2---:R-:W-:Y:S01]  /*3190*/  IMAD.U32 R0, RZ, RZ, UR44 ;  /* 0x0000002cff007e24 */ /* 0x004fe2000f8e00ff */
        /* <DEDUP_REMOVED lines=8> */
.L_x_9048:
[----:B------:R-:W0:Y:S01]  /*3220*/  S2UR UR24, SR_CgaCtaId ;  /* 0x00000000001879c3 */ /* 0x000e220000008800 */
[----:B------:R-:W-:Y:S01]  /*3230*/  IMAD.U32 R0, RZ, RZ, UR36 ;  /* 0x00000024ff007e24 */ /* 0x000fe2000f8e00ff */
[----:B------:R-:W-:-:S04]  /*3240*/  UMOV UR22, 0x400 ;  /* 0x0000040000167882 */ /* 0x000fc80000000000 */
[----:B------:R-:W-:-:S04]  /*3250*/  SHF.L.U32 R0, R0, 0x1f, RZ ;  /* 0x0000001f00007819 */ /* 0x000fc800000006ff */
[----:B------:R-:W-:-:S13]  /*3260*/  R2UR UR27, R0 ;  /* 0x00000000001b72ca */ /* 0x000fda00000e0000 */
[----:B------:R-:W-:Y:S01]  /*3270*/  IMAD.U32 R0, RZ, RZ, UR27 ;  /* 0x0000001bff007e24 */ /* 0x000fe2000f8e00ff */
[----:B0-----:R-:W-:-:S04]  /*3280*/  ULEA UR22, UR24, UR22, 0x18 ;  /* 0x0000001618167291 */ /* 0x001fc8000f8ec03f */
[----:B------:R-:W-:-:S09]  /*3290*/  ULEA UR25, UR37, UR22, 0x3 ;  /* 0x0000001625197291 */ /* 0x000fd2000f8e183f */
[----:B------:R0:W1:Y:S01]  /*32a0*/  SYNCS.PHASECHK.TRANS64.TRYWAIT P2, [UR25+0x22830], R0 ;  /* 0x02283000ff0075a7 */ /* 0x0000620008040159 */
[----:B------:R-:W-:Y:S05]  /*32b0*/  @!P0 BRA `(.L_x_9049) ;  /* 0x0000000000048947 */ /* 0x000fea0003800000 */
[----:B------:R-:W-:Y:S01]  /*32c0*/  BPT.TRAP 0x1 ;  /* 0x000000040000795c */ /* 0x000fe20000300000 */
.L_x_9049:
[----:B-1----:R-:W-:Y:S05]  /*32d0*/  @P2 BRA `(.L_x_9050) ;  /* 0x00000000000c2947 */ /* 0x002fea0003800000 */
[----:B0-----:R-:W-:-:S04]  /*32e0*/  IMAD.U32 R0, RZ, RZ, UR27 ;  /* 0x0000001bff007e24 */ /* 0x001fc8000f8e00ff */
[----:B------:R-:W0:Y:S02]  /*32f0*/  SYNCS.PHASECHK.TRANS64.TRYWAIT P2, [UR25+0x22830], R0 ;  /* 0x02283000ff0075a7 */ /* 0x000e240008040159 */
[----:B0-----:R-:W-:Y:S05]  /*3300*/  @!P2 BRA `(.L_x_9051) ;  /* 0x00000088001ca947 */ /* 0x001fea0003800000 */
.L_x_9050:
[----:B------:R-:W-:Y:S01]  /*3310*/  UIMAD UR6, UR37, 0x300, UR20 ;  /* 0x00000300250678a4 */ /* 0x000fe2000f8e0214 */
[----:B------:R-:W-:Y:S01]  /*3320*/  WARPGROUP.ARRIVE ;  /* 0x00000000000079c5 */ /* 0x000fe20000000000 */
[----:B------:R-:W-:Y:S01]  /*3330*/  UMOV UR7, 0x40000040 ;  /* 0x4000004000077882 */ /* 0x000fe20000000000 */
[----:B------:R-:W-:Y:S01]  /*3340*/  UMOV UR11, 0x40000040 ;  /* 0x40000040000b7882 */ /* 0x000fe20000000000 */
[----:B------:R-:W-:-:S03]  /*3350*/  UIADD3 UR10, UR6, 0x2, URZ ;  /* 0x00000002060a7890 */ /* 0x000fc6000fffe03f */
[----:B------:R-:W1:Y:S01]  /*3360*/  S2R R202, SR_TID.X ;  /* 0x0000000000ca7919 */ /* 0x000e620000002100 */
[----:B------:R-:W-:Y:S01]  /*3370*/  UIADD3 UR14, UR6, 0x4, URZ ;  /* 0x00000004060e7890 */ /* 0x000fe2000fffe03f */
[----:B------:R-:W-:Y:S01]  /*3380*/  UMOV UR15, 0x40000040 ;  /* 0x40000040000f7882 */ /* 0x000fe20000000000 */
[----:B------:R-:W-:Y:S01]  /*3390*/  HGMMA.64x96x16.F32 R152, gdesc[UR4], RZ, !UPT, gsb0 ;  /* 0x01600000049879f0 */ /* 0x000fe2000c0008ff */
[----:B------:R-:W-:Y:S01]  /*33a0*/  UIADD3 UR18, UR6, 0x6, URZ ;  /* 0x0000000606127890 */ /* 0x000fe2000fffe03f */
[----:B------:R-:W-:Y:S01]  /*33b0*/  UMOV UR19, 0x40000040 ;  /* 0x4000004000137882 */ /* 0x000fe20000000000 */
[----:B-1----:R-:W-:-:S04]  /*33c0*/  SHF.R.U32.HI R202, RZ, 0x7, R202 ;  /* 0x00000007ffca7819 */ /* 0x002fc800000116ca */
[----:B0-----:R-:W-:Y:S01]  /*33d0*/  IADD3 R0, -R202, 0xb, RZ ;  /* 0x0000000bca007810 */ /* 0x001fe20007ffe1ff */
        /* <DEDUP_REMOVED lines=13> */
.L_x_9052:
        /* <DEDUP_REMOVED lines=41> */
[----:B------:R-:W-:Y:S01]  /*3740*/  UMOV UR10, UR23 ;  /* 0x00000017000a7c82 */ /* 0x000fe20008000000 */
[----:B------:R-:W-:Y:S01]  /*3750*/  FMUL.FTZ R181, R186, UR26 ;  /* 0x0000001abab57c20 */ /* 0x000fe20008410000 */
[----:B------:R-:W-:Y:S01]  /*3760*/  FMUL.FTZ R185, R194, UR26 ;  /* 0x0000001ac2b97c20 */ /* 0x000fe20008410000 */
[----:B------:R-:W-:Y:S01]  /*3770*/  FMUL.FTZ R186, R195, UR26 ;  /* 0x0000001ac3ba7c20 */ /* 0x000fe20008410000 */
[----:B------:R-:W-:Y:S01]  /*3780*/  FMUL.FTZ R188, R199, UR26 ;  /* 0x0000001ac7bc7c20 */ /* 0x000fe20008410000 */
[----:B------:R-:W3:Y:S01]  /*3790*/  MUFU.TANH R22, R22 ;  /* 0x0000001600167308 */ /* 0x000ee20000002400 */
[----:B-1----:R-:W-:Y:S01]  /*37a0*/  FMNMX.FTZ R3, R13, R170, !PT ;  /* 0x000000aa0d037209 */ /* 0x002fe20007810000 */
[----:B------:R-:W-:Y:S01]  /*37b0*/  FMUL.FTZ R170, R189, UR26 ;  /* 0x0000001abdaa7c20 */ /* 0x000fe20008410000 */
[----:B------:R-:W-:-:S04]  /*37c0*/  UIADD3 UR6, UR25, 0x22840, URZ ;  /* 0x0002284019067890 */ /* 0x000fc8000fffe03f */
[----:B------:R-:W-:Y:S01]  /*37d0*/  UPRMT UR6, UR24, 0x654, UR6 ;  /* 0x0000065418067896 */ /* 0x000fe20008000006 */
[----:B------:R-:W1:Y:S01]  /*37e0*/  MUFU.TANH R152, R152 ;  /* 0x0000009800987308 */ /* 0x000e620000002400 */
[----:B--2---:R-:W-:-:S07]  /*37f0*/  FMNMX.FTZ R3, R20, R3, !PT ;  /* 0x0000000314037209 */ /* 0x004fce0007810000 */
[----:B------:R-:W2:Y:S01]  /*3800*/  MUFU.TANH R154, R154 ;  /* 0x0000009a009a7308 */ /* 0x000ea20000002400 */
[----:B---3--:R-:W-:Y:S01]  /*3810*/  FMNMX.FTZ R3, R22, R3, !PT ;  /* 0x0000000316037209 */ /* 0x008fe20007810000 */
[----:B------:R-:W-:Y:S06]  /*3820*/  SYNCS.ARRIVE.TRANS64.RED.A1T0 RZ, [UR6], RZ ;  /* 0x000000ffffff79a7 */ /* 0x000fec0008100406 */
        /* <DEDUP_REMOVED lines=34> */
[----:B--2---:R-:W-:-:S07]  /*3a50*/  FMNMX.FTZ R180, R170, R3, !PT ;  /* 0x00000003aab47209 */ /* 0x004fce0007810000 */
[----:B------:R-:W2:Y:S01]  /*3a60*/  MUFU.TANH R176, R176 ;  /* 0x000000b000b07308 */ /* 0x000ea20000002400 */
[----:B---3--:R-:W-:-:S07]  /*3a70*/  FMNMX.FTZ R180, R173, R180, !PT ;  /* 0x000000b4adb47209 */ /* 0x008fce0007810000 */
[----:B------:R-:W3:Y:S01]  /*3a80*/  MUFU.TANH R172, R172 ;  /* 0x000000ac00ac7308 */ /* 0x000ee20000002400 */
[----:B-1----:R-:W-:Y:S01]  /*3a90*/  FMNMX.FTZ R3, R171, R180, !PT ;  /* 0x000000b4ab037209 */ /* 0x002fe20007810000 */
[----:B------:R-:W-:Y:S01]  /*3aa0*/  FMUL.FTZ R180, R183, UR26 ;  /* 0x0000001ab7b47c20 */ /* 0x000fe20008410000 */
[----:B------:R-:W-:-:S05]  /*3ab0*/  FMUL.FTZ R183, R190, UR26 ;  /* 0x0000001abeb77c20 */ /* 0x000fca0008410000 */
[----:B------:R-:W1:Y:S01]  /*3ac0*/  MUFU.TANH R10, R10 ;  /* 0x0000000a000a7308 */ /* 0x000e620000002400 */
[----:B--2---:R-:W-:-:S07]  /*3ad0*/  FMNMX.FTZ R3, R176, R3, !PT ;  /* 0x00000003b0037209 */ /* 0x004fce0007810000 */
[----:B------:R-:W2:Y:S01]  /*3ae0*/  MUFU.TANH R11, R11 ;  /* 0x0000000b000b7308 */ /* 0x000ea20000002400 */
[----:B---3--:R-:W-:-:S05]  /*3af0*/  FMNMX.FTZ R3, R172, R3, !PT ;  /* 0x00000003ac037209 */ /* 0x008fca0007810000 */
[----:B------:R-:W3:Y:S02]  /*3b00*/  SHFL.BFLY PT, R184, R3, 0x2, 0x1f ;  /* 0x0c401f0003b87f89 */ /* 0x000ee400000e0000 */
[----:B------:R-:W4:Y:S08]  /*3b10*/  MUFU.TANH R14, R14 ;  /* 0x0000000e000e7308 */ /* 0x000f300000002400 */
[----:B------:R-:W5:Y:S08]  /*3b20*/  MUFU.TANH R15, R15 ;  /* 0x0000000f000f7308 */ /* 0x000f700000002400 */
[----:B------:R-:W0:Y:S01]  /*3b30*/  MUFU.TANH R21, R21 ;  /* 0x0000001500157308 */ /* 0x000e220000002400 */
[----:B---3--:R-:W-:Y:S01]  /*3b40*/  FMNMX.FTZ R177, R3, R184, !PT ;  /* 0x000000b803b17209 */ /* 0x008fe20007810000 */
[----:B------:R-:W-:-:S06]  /*3b50*/  FMUL.FTZ R184, R191, UR26 ;  /* 0x0000001abfb87c20 */ /* 0x000fcc0008410000 */
[----:B------:R-:W3:Y:S01]  /*3b60*/  MUFU.TANH R23, R23 ;  /* 0x0000001700177308 */ /* 0x000ee20000002400 */
[----:B------:R-:W1:Y:S07]  /*3b70*/  SHFL.BFLY PT, R190, R177, 0x1, 0x1f ;  /* 0x0c201f00b1be7f89 */ /* 0x000e6e00000e0000 */
[----:B------:R-:W3:Y:S08]  /*3b80*/  MUFU.TANH R153, R153 ;  /* 0x0000009900997308 */ /* 0x000ef00000002400 */
[----:B------:R-:W3:Y:S08]  /*3b90*/  MUFU.TANH R155, R155 ;  /* 0x0000009b009b7308 */ /* 0x000ef00000002400 */
[----:B------:R-:W3:Y:S01]  /*3ba0*/  MUFU.TANH R157, R157 ;  /* 0x0000009d009d7308 */ /* 0x000ee20000002400 */
[----:B-1----:R-:W-:-:S05]  /*3bb0*/  FMNMX.FTZ R3, R177, R190, !PT ;  /* 0x000000beb1037209 */ /* 0x002fca0007810000 */
[C---:B------:R-:W-:Y:S01]  /*3bc0*/  FADD.FTZ R8, -R3.reuse, R8 ;  /* 0x0000000803087221 */ /* 0x040fe20000010100 */
[----:B------:R-:W-:Y:S01]  /*3bd0*/  FMUL.FTZ R215, R3, UR10 ;  /* 0x0000000a03d77c20 */ /* 0x000fe20008410000 */
[----:B------:R-:W1:Y:S02]  /*3be0*/  MUFU.TANH R158, R158 ;  /* 0x0000009e009e7308 */ /* 0x000e640000002400 */
[----:B------:R-:W-:Y:S01]  /*3bf0*/  FMUL.FTZ R177, R8, UR10 ;  /* 0x0000000a08b17c20 */ /* 0x000fe20008410000 */
[----:B------:R-:W-:Y:S01]  /*3c00*/  FMNMX.FTZ R8, R10, R7, !PT ;  /* 0x000000070a087209 */ /* 0x000fe20007810000 */
[--C-:B------:R-:W-:Y:S01]  /*3c10*/  FFMA.FTZ R192, R9, UR10, -R215.reuse ;  /* 0x0000000a09c07c23 */ /* 0x100fe200080108d7 */
[--C-:B------:R-:W-:Y:S01]  /*3c20*/  FFMA.FTZ R203, R4, UR10, -R215.reuse ;  /* 0x0000000a04cb7c23 */ /* 0x100fe200080108d7 */
[--C-:B------:R-:W-:Y:S01]  /*3c30*/  FFMA.FTZ R195, R161, UR10, -R215.reuse ;  /* 0x0000000aa1c37c23 */ /* 0x100fe200080108d7 */
[----:B--2---:R-:W-:Y:S01]  /*3c40*/  FMNMX.FTZ R9, R11, R8, !PT ;  /* 0x000000080b097209 */ /* 0x004fe20007810000 */
[----:B------:R-:W2:Y:S01]  /*3c50*/  MUFU.TANH R159, R159 ;  /* 0x0000009f009f7308 */ /* 0x000ea20000002400 */
[--C-:B------:R-:W-:Y:S01]  /*3c60*/  FFMA.FTZ R189, R152, UR10, -R215.reuse ;  /* 0x0000000a98bd7c23 */ /* 0x100fe200080108d7 */
[--C-:B------:R-:W-:Y:S01]  /*3c70*/  FFMA.FTZ R196, R154, UR10, -R215.reuse ;  /* 0x0000000a9ac47c23 */ /* 0x100fe200080108d7 */
[----:B----4-:R-:W-:Y:S01]  /*3c80*/  FMNMX.FTZ R8, R14, R9, !PT ;  /* 0x000000090e087209 */ /* 0x010fe20007810000 */
[--C-:B------:R-:W-:Y:S01]  /*3c90*/  FFMA.FTZ R154, R176, UR10, -R215.reuse ;  /* 0x0000000ab09a7c23 */ /* 0x100fe200080108d7 */
[--C-:B------:R-:W-:Y:S01]  /*3ca0*/  FFMA.FTZ R198, R12, UR10, -R215.reuse ;  /* 0x0000000a0cc67c23 */ /* 0x100fe200080108d7 */
[--C-:B------:R-:W-:Y:S01]  /*3cb0*/  FFMA.FTZ R191, R22, UR10, -R215.reuse ;  /* 0x0000000a16bf7c23 */ /* 0x100fe200080108d7 */
[----:B-----5:R-:W-:Y:S01]  /*3cc0*/  FMNMX.FTZ R8, R15, R8, !PT ;  /* 0x000000080f087209 */ /* 0x020fe20007810000 */
[----:B------:R-:W4:Y:S01]  /*3cd0*/  MUFU.TANH R174, R174 ;  /* 0x000000ae00ae7308 */ /* 0x000f220000002400 */
[--C-:B------:R-:W-:Y:S01]  /*3ce0*/  FFMA.FTZ R211, R13, UR10, -R215.reuse ;  /* 0x0000000a0dd37c23 */ /* 0x100fe200080108d7 */
[--C-:B------:R-:W-:Y:S01]  /*3cf0*/  FFMA.FTZ R22, R156, UR10, -R215.reuse ;  /* 0x0000000a9c167c23 */ /* 0x100fe200080108d7 */
[----:B0-----:R-:W-:Y:S01]  /*3d00*/  FMNMX.FTZ R8, R21, R8, !PT ;  /* 0x0000000815087209 */ /* 0x001fe20007810000 */
[--C-:B------:R-:W-:Y:S01]  /*3d10*/  FFMA.FTZ R190, R20, UR10, -R215.reuse ;  /* 0x0000000a14be7c23 */ /* 0x100fe200080108d7 */
[--C-:B------:R-:W-:Y:S01]  /*3d20*/  FFMA.FTZ R193, R160, UR10, -R215.reuse ;  /* 0x0000000aa0c17c23 */ /* 0x100fe200080108d7 */
[--C-:B------:R-:W-:Y:S01]  /*3d30*/  FFMA.FTZ R201, R164, UR10, -R215.reuse ;  /* 0x0000000aa4c97c23 */ /* 0x100fe200080108d7 */
[----:B---3--:R-:W-:Y:S01]  /*3d40*/  FMNMX.FTZ R8, R23, R8, !PT ;  /* 0x0000000817087209 */ /* 0x008fe20007810000 */
[----:B------:R-:W0:Y:S01]  /*3d50*/  MUFU.TANH R175, R175 ;  /* 0x000000af00af7308 */ /* 0x000e220000002400 */
[--C-:B------:R-:W-:Y:S01]  /*3d60*/  FFMA.FTZ R162, R162, UR10, -R215.reuse ;  /* 0x0000000aa2a27c23 */ /* 0x100fe200080108d7 */
[--C-:B------:R-:W-:Y:S01]  /*3d70*/  FFMA.FTZ R20, R163, UR10, -R215.reuse ;  /* 0x0000000aa3147c23 */ /* 0x100fe200080108d7 */
[----:B------:R-:W-:Y:S01]  /*3d80*/  FMNMX.FTZ R8, R153, R8, !PT ;  /* 0x0000000899087209 */ /* 0x000fe20007810000 */
[--C-:B------:R-:W-:Y:S01]  /*3d90*/  FFMA.FTZ R199, R170, UR10, -R215.reuse ;  /* 0x0000000aaac77c23 */ /* 0x100fe200080108d7 */
[--C-:B------:R-:W-:Y:S01]  /*3da0*/  FFMA.FTZ R13, R165, UR10, -R215.reuse ;  /* 0x0000000aa50d7c23 */ /* 0x100fe200080108d7 */
[--C-:B------:R-:W-:Y:S01]  /*3db0*/  FFMA.FTZ R172, R172, UR10, -R215.reuse ;  /* 0x0000000aacac7c23 */ /* 0x100fe200080108d7 */
[----:B------:R-:W-:Y:S01]  /*3dc0*/  FMNMX.FTZ R8, R155, R8, !PT ;  /* 0x000000089b087209 */ /* 0x000fe20007810000 */
[----:B------:R-:W3:Y:S01]  /*3dd0*/  MUFU.TANH R178, R178 ;  /* 0x000000b200b27308 */ /* 0x000ee20000002400 */
[--C-:B------:R-:W-:Y:S01]  /*3de0*/  FFMA.FTZ R197, R167, UR10, -R215.reuse ;  /* 0x0000000aa7c57c23 */ /* 0x100fe200080108d7 */
[--C-:B------:R-:W-:Y:S01]  /*3df0*/  FFMA.FTZ R166, R166, UR10, -R215.reuse ;  /* 0x0000000aa6a67c23 */ /* 0x100fe200080108d7 */
[----:B------:R-:W-:Y:S01]  /*3e00*/  FMNMX.FTZ R9, R157, R8, !PT ;  /* 0x000000089d097209 */ /* 0x000fe20007810000 */
[--C-:B------:R-:W-:Y:S01]  /*3e10*/  FFMA.FTZ R168, R168, UR10, -R215.reuse ;  /* 0x0000000aa8a87c23 */ /* 0x100fe200080108d7 */
[--C-:B------:R-:W-:Y:S01]  /*3e20*/  FFMA.FTZ R12, R169, UR10, -R215.reuse ;  /* 0x0000000aa90c7c23 */ /* 0x100fe200080108d7 */
[----:B------:R-:W-:Y:S01]  /*3e30*/  FFMA.FTZ R194, R171, UR10, -R215 ;  /* 0x0000000aabc27c23 */ /* 0x000fe200080108d7 */
[----:B-1----:R-:W-:Y:S01]  /*3e40*/  FMNMX.FTZ R4, R158, R9, !PT ;  /* 0x000000099e047209 */ /* 0x002fe20007810000 */
[----:B------:R-:W1:Y:S03]  /*3e50*/  MUFU.TANH R179, R179 ;  /* 0x000000b300b37308 */ /* 0x000e660000002400 */
[----:B--2---:R-:W-:-:S04]  /*3e60*/  FMNMX.FTZ R9, R159, R4, !PT ;  /* 0x000000049f097209 */ /* 0x004fc80007810000 */
[----:B----4-:R-:W-:Y:S01]  /*3e70*/  FMNMX.FTZ R4, R174, R9, !PT ;  /* 0x00000009ae047209 */ /* 0x010fe20007810000 */
[----:B------:R-:W2:Y:S03]  /*3e80*/  MUFU.TANH R180, R180 ;  /* 0x000000b400b47308 */ /* 0x000ea60000002400 */
[----:B0-----:R-:W-:-:S04]  /*3e90*/  FMNMX.FTZ R9, R175, R4, !PT ;  /* 0x00000004af097209 */ /* 0x001fc80007810000 */
[----:B---3--:R-:W-:Y:S01]  /*3ea0*/  FMNMX.FTZ R4, R178, R9, !PT ;  /* 0x00000009b2047209 */ /* 0x008fe20007810000 */
[----:B------:R-:W0:Y:S03]  /*3eb0*/  MUFU.TANH R181, R181 ;  /* 0x000000b500b57308 */ /* 0x000e260000002400 */
[----:B-1----:R-:W-:-:S05]  /*3ec0*/  FMNMX.FTZ R9, R179, R4, !PT ;  /* 0x00000004b3097209 */ /* 0x002fca0007810000 */
        /* <DEDUP_REMOVED lines=15> */
[----:B0-----:R-:W-:-:S07]  /*3fc0*/  FMNMX.FTZ R9, R187, R4, !PT ;  /* 0x00000004bb097209 */ /* 0x001fce0007810000 */
[----:B------:R-:W0:Y:S01]  /*3fd0*/  MUFU.EX2 R192, R192 ;  /* 0x000000c000c07308 */ /* 0x000e220000000800 */
[----:B-1----:R-:W-:-:S05]  /*3fe0*/  FMNMX.FTZ R9, R188, R9, !PT ;  /* 0x00000009bc097209 */ /* 0x002fca0007810000 */
[----:B------:R-:W1:Y:S02]  /*3ff0*/  SHFL.BFLY PT, R4, R9, 0x2, 0x1f ;  /* 0x0c401f0009047f89 */ /* 0x000e6400000e0000 */
[----:B------:R-:W3:Y:S01]  /*4000*/  MUFU.EX2 R203, R203 ;  /* 0x000000cb00cb7308 */ /* 0x000ee20000000800 */
[-C--:B--2---:R-:W-:Y:S01]  /*4010*/  FMUL.FTZ R24, R24, R177.reuse ;  /* 0x000000b118187220 */ /* 0x084fe20000410000 */
        /* <DEDUP_REMOVED lines=20> */
[----:B-1----:R-:W-:Y:S01]  /*4160*/  FMNMX.FTZ R8, R9, R4, !PT ;  /* 0x0000000409087209 */ /* 0x002fe20007810000 */
[----:B------:R-:W-:Y:S01]  /*4170*/  FFMA.FTZ R9, R173, UR10, -R215 ;  /* 0x0000000aad097c23 */ /* 0x000fe200080108d7 */
[----:B------:R-:W-:Y:S01]  /*4180*/  MUFU.EX2 R190, R190 ;  /* 0x000000be00be7308 */ /* 0x000fe20000000800 */
[-C--:B------:R-:W-:Y:S01]  /*4190*/  FMUL.FTZ R60, R60, R177.reuse ;  /* 0x000000b13c3c7220 */ /* 0x080fe20000410000 */
[-C--:B------:R-:W-:Y:S01]  /*41a0*/  FMUL.FTZ R61, R61, R177.reuse ;  /* 0x000000b13d3d7220 */ /* 0x080fe20000410000 */
[----:B------:R-:W1:Y:S01]  /*41b0*/  SHFL.BFLY PT, R161, R8, 0x1, 0x1f ;  /* 0x0c201f0008a17f89 */ /* 0x000e6200000e0000 */
        /* <DEDUP_REMOVED lines=23> */
[----:B-1----:R-:W-:Y:S01]  /*4330*/  FMNMX.FTZ R4, R8, R161, !PT ;  /* 0x000000a108047209 */ /* 0x002fe20007810000 */
[-C--:B------:R-:W-:Y:S01]  /*4340*/  FMUL.FTZ R104, R104, R177.reuse ;  /* 0x000000b168687220 */ /* 0x080fe20000410000 */
[-C--:B------:R-:W-:Y:S01]  /*4350*/  FMUL.FTZ R105, R105, R177.reuse ;  /* 0x000000b169697220 */ /* 0x080fe20000410000 */
[-C--:B------:R-:W-:Y:S01]  /*4360*/  FMUL.FTZ R108, R108, R177.reuse ;  /* 0x000000b16c6c7220 */ /* 0x080fe20000410000 */
[-C--:B------:R-:W-:Y:S01]  /*4370*/  FMUL.FTZ R109, R109, R177.reuse ;  /* 0x000000b16d6d7220 */ /* 0x080fe20000410000 */
[----:B------:R-:W-:Y:S01]  /*4380*/  FADD.FTZ R152, -R4, R7 ;  /* 0x0000000704987221 */ /* 0x000fe20000010100 */
[----:B------:R-:W-:Y:S01]  /*4390*/  MUFU.EX2 R8, R154 ;  /* 0x0000009a00087308 */ /* 0x000fe20000000800 */
[-C--:B------:R-:W-:Y:S01]  /*43a0*/  FMUL.FTZ R112, R112, R177.reuse ;  /* 0x000000b170707220 */ /* 0x080fe20000410000 */
[-C--:B------:R-:W-:Y:S01]  /*43b0*/  FMUL.FTZ R113, R113, R177.reuse ;  /* 0x000000b171717220 */ /* 0x080fe20000410000 */
[----:B------:R-:W-:Y:S01]  /*43c0*/  FMUL.FTZ R176, R152, UR10 ;  /* 0x0000000a98b07c20 */ /* 0x000fe20008410000 */
[----:B------:R-:W-:Y:S01]  /*43d0*/  FMUL.FTZ R152, R4, UR10 ;  /* 0x0000000a04987c20 */ /* 0x000fe20008410000 */
[-C--:B------:R-:W-:Y:S01]  /*43e0*/  FMUL.FTZ R116, R116, R177.reuse ;  /* 0x000000b174747220 */ /* 0x080fe20000410000 */
[-C--:B------:R-:W-:Y:S01]  /*43f0*/  FMUL.FTZ R117, R117, R177.reuse ;  /* 0x000000b175757220 */ /* 0x080fe20000410000 */
[----:B------:R-:W-:Y:S01]  /*4400*/  FMUL.FTZ R120, R120, R177 ;  /* 0x000000b178787220 */ /* 0x000fe20000410000 */
[--C-:B------:R-:W-:Y:S01]  /*4410*/  FFMA.FTZ R161, R10, UR10, -R152.reuse ;  /* 0x0000000a0aa17c23 */ /* 0x100fe20008010898 */
[--C-:B------:R-:W-:Y:S01]  /*4420*/  FFMA.FTZ R10, R11, UR10, -R152.reuse ;  /* 0x0000000a0b0a7c23 */ /* 0x100fe20008010898 */
[----:B------:R-:W-:Y:S01]  /*4430*/  MUFU.EX2 R176, R176 ;  /* 0x000000b000b07308 */ /* 0x000fe20000000800 */
[--C-:B------:R-:W-:Y:S01]  /*4440*/  FFMA.FTZ R11, R14, UR10, -R152.reuse ;  /* 0x0000000a0e0b7c23 */ /* 0x100fe20008010898 */
[--C-:B------:R-:W-:Y:S01]  /*4450*/  FFMA.FTZ R156, R15, UR10, -R152.reuse ;  /* 0x0000000a0f9c7c23 */ /* 0x100fe20008010898 */
[--C-:B------:R-:W-:Y:S01]  /*4460*/  FFMA.FTZ R14, R21, UR10, -R152.reuse ;  /* 0x0000000a150e7c23 */ /* 0x100fe20008010898 */
[--C-:B------:R-:W-:Y:S01]  /*4470*/  FFMA.FTZ R15, R23, UR10, -R152.reuse ;  /* 0x0000000a170f7c23 */ /* 0x100fe20008010898 */
[----:B------:R-:W-:Y:S01]  /*4480*/  FFMA.FTZ R21, R153, UR10, -R152 ;  /* 0x0000000a99157c23 */ /* 0x000fe20008010898 */
[----:B---3--:R-:W-:Y:S01]  /*4490*/  FADD.FTZ R153, R203, R6 ;  /* 0x00000006cb997221 */ /* 0x008fe20000010000 */
[--C-:B------:R-:W-:Y:S01]  /*44a0*/  FFMA.FTZ R160, R155, UR10, -R152.reuse ;  /* 0x0000000a9ba07c23 */ /* 0x100fe20008010898 */
[----:B------:R-:W1:Y:S01]  /*44b0*/  MUFU.EX2 R161, R161 ;  /* 0x000000a100a17308 */ /* 0x000e620000000800 */
[--C-:B------:R-:W-:Y:S01]  /*44c0*/  FFMA.FTZ R164, R158, UR10, -R152.reuse ;  /* 0x0000000a9ea47c23 */ /* 0x100fe20008010898 */
[----:B--2---:R-:W-:Y:S01]  /*44d0*/  FADD.FTZ R158, R198, R153 ;  /* 0x00000099c69e7221 */ /* 0x004fe20000010000 */
[--C-:B------:R-:W-:Y:S01]  /*44e0*/  FFMA.FTZ R23, R157, UR10, -R152.reuse ;  /* 0x0000000a9d177c23 */ /* 0x100fe20008010898 */
[--C-:B------:R-:W-:Y:S01]  /*44f0*/  FFMA.FTZ R163, R159, UR10, -R152.reuse ;  /* 0x0000000a9fa37c23 */ /* 0x100fe20008010898 */
[----:B------:R-:W-:Y:S01]  /*4500*/  FFMA.FTZ R170, R174, UR10, -R152 ;  /* 0x0000000aaeaa7c23 */ /* 0x000fe20008010898 */
[----:B0-----:R-:W-:Y:S01]  /*4510*/  FADD.FTZ R153, R211, R158 ;  /* 0x0000009ed3997221 */ /* 0x001fe20000010000 */
        /* <DEDUP_REMOVED lines=10> */
[----:B-1----:R-:W-:Y:S01]  /*45c0*/  FFMA.FTZ R5, R176, R5, R161 ;  /* 0x00000005b0057223 */ /* 0x002fe200000100a1 */
[--C-:B------:R-:W-:Y:S01]  /*45d0*/  FFMA.FTZ R186, R186, UR10, -R152.reuse ;  /* 0x0000000ababa7c23 */ /* 0x100fe20008010898 */
[--C-:B------:R-:W-:Y:S01]  /*45e0*/  FFMA.FTZ R187, R187, UR10, -R152.reuse ;  /* 0x0000000abbbb7c23 */ /* 0x100fe20008010898 */
[----:B------:R-:W-:Y:S01]  /*45f0*/  FFMA.FTZ R188, R188, UR10, -R152 ;  /* 0x0000000abcbc7c23 */ /* 0x000fe20008010898 */
[-C--:B------:R-:W-:Y:S01]  /*4600*/  FMUL.FTZ R121, R121, R177.reuse ;  /* 0x000000b179797220 */ /* 0x080fe20000410000 */
[-C--:B------:R-:W-:Y:S01]  /*4610*/  FMUL.FTZ R124, R124, R177.reuse ;  /* 0x000000b17c7c7220 */ /* 0x080fe20000410000 */
[-C--:B------:R-:W-:Y:S01]  /*4620*/  FMUL.FTZ R125, R125, R177.reuse ;  /* 0x000000b17d7d7220 */ /* 0x080fe20000410000 */
[----:B------:R-:W1:Y:S01]  /*4630*/  MUFU.EX2 R156, R156 ;  /* 0x0000009c009c7308 */ /* 0x000e620000000800 */
        /* <DEDUP_REMOVED lines=16> */
[C---:B-1----:R-:W-:Y:S01]  /*4740*/  FADD.FTZ R5, R156.reuse, R5 ;  /* 0x000000059c057221 */ /* 0x042fe20000010000 */
[----:B------:R-:W-:Y:S01]  /*4750*/  F2FP.F16.F32.PACK_AB R155, R156, R11 ;  /* 0x0000000b9c9b723e */ /* 0x000fe200000000ff */
[-C--:B------:R-:W-:Y:S01]  /*4760*/  FMUL.FTZ R148, R148, R177.reuse ;  /* 0x000000b194947220 */ /* 0x080fe20000410000 */
[----:B------:R-:W-:Y:S01]  /*4770*/  F2FP.F16.F32.PACK_AB R156, R191, R190 ;  /* 0x000000bebf9c723e */ /* 0x000fe200000000ff */
[----:B------:R-:W-:Y:S01]  /*4780*/  FMUL.FTZ R149, R149, R177 ;  /* 0x000000b195957220 */ /* 0x000fe20000410000 */
[-C--:B------:R-:W-:Y:S01]  /*4790*/  FMUL.FTZ R26, R26, R176.reuse ;  /* 0x000000b01a1a7220 */ /* 0x080fe20000410000 */
[-C--:B------:R-:W-:Y:S01]  /*47a0*/  FMUL.FTZ R27, R27, R176.reuse ;  /* 0x000000b01b1b7220 */ /* 0x080fe20000410000 */
[----:B------:R-:W1:Y:S01]  /*47b0*/  MUFU.EX2 R21, R21 ;  /* 0x0000001500157308 */ /* 0x000e620000000800 */
[----:B0-----:R-:W-:Y:S01]  /*47c0*/  FADD.FTZ R158, R14, R5 ;  /* 0x000000050e9e7221 */ /* 0x001fe20000010000 */
[----:B------:R-:W-:Y:S01]  /*47d0*/  FADD.FTZ R5, R189, R154 ;  /* 0x0000009abd057221 */ /* 0x000fe20000010000 */
[-C--:B------:R-:W-:Y:S01]  /*47e0*/  FMUL.FTZ R30, R30, R176.reuse ;  /* 0x000000b01e1e7220 */ /* 0x080fe20000410000 */
[-C--:B------:R-:W-:Y:S01]  /*47f0*/  FMUL.FTZ R31, R31, R176.reuse ;  /* 0x000000b01f1f7220 */ /* 0x080fe20000410000 */
[-C--:B------:R-:W-:Y:S01]  /*4800*/  FMUL.FTZ R34, R34, R176.reuse ;  /* 0x000000b022227220 */ /* 0x080fe20000410000 */
[----:B------:R-:W-:Y:S01]  /*4810*/  FADD.FTZ R5, R196, R5 ;  /* 0x00000005c4057221 */ /* 0x000fe20000010000 */
        /* <DEDUP_REMOVED lines=34> */
[----:B-1----:R-:W-:Y:S01]  /*4a40*/  FADD.FTZ R5, R23, R154 ;  /* 0x0000009a17057221 */ /* 0x002fe20000010000 */
[----:B------:R-:W-:Y:S01]  /*4a50*/  F2FP.F16.F32.PACK_AB R154, R211, R198 ;  /* 0x000000c6d39a723e */ /* 0x000fe200000000ff */
[-C--:B------:R-:W-:Y:S01]  /*4a60*/  FMUL.FTZ R82, R82, R176.reuse ;  /* 0x000000b052527220 */ /* 0x080fe20000410000 */
[-C--:B------:R-:W-:Y:S01]  /*4a70*/  FMUL.FTZ R83, R83, R176.reuse ;  /* 0x000000b053537220 */ /* 0x080fe20000410000 */
[-C--:B------:R-:W-:Y:S01]  /*4a80*/  FMUL.FTZ R86, R86, R176.reuse ;  /* 0x000000b056567220 */ /* 0x080fe20000410000 */
[-C--:B------:R-:W-:Y:S01]  /*4a90*/  FMUL.FTZ R87, R87, R176.reuse ;  /* 0x000000b057577220 */ /* 0x080fe20000410000 */
[----:B------:R-:W-:Y:S01]  /*4aa0*/  FMUL.FTZ R90, R90, R176 ;  /* 0x000000b05a5a7220 */ /* 0x000fe20000410000 */
[----:B------:R-:W-:Y:S01]  /*4ab0*/  MUFU.EX2 R162, R162 ;  /* 0x000000a200a27308 */ /* 0x000fe20000000800 */
        /* <DEDUP_REMOVED lines=40> */
[----:B0-----:R-:W-:Y:S01]  /*4d40*/  FFMA.FTZ R172, R178, UR10, -R152 ;  /* 0x0000000ab2ac7c23 */ /* 0x001fe20008010898 */
[----:B------:R-:W-:Y:S01]  /*4d50*/  FADD.FTZ R178, R162, R153 ;  /* 0x00000099a2b27221 */ /* 0x000fe20000010000 */
[----:B-1----:R-:W-:Y:S01]  /*4d60*/  FADD.FTZ R158, R170, R5 ;  /* 0x00000005aa9e7221 */ /* 0x002fe20000010000 */
[----:B------:R-:W-:-:S02]  /*4d70*/  F2FP.F16.F32.PACK_AB R153, R10, R161 ;  /* 0x000000a10a99723e */ /* 0x000fc400000000ff */
[----:B------:R-:W-:Y:S01]  /*4d80*/  FADD.FTZ R11, R195, R178 ;  /* 0x000000b2c30b7221 */ /* 0x000fe20000010000 */
[----:B------:R-:W-:Y:S01]  /*4d90*/  F2FP.F16.F32.PACK_AB R161, R164, R23 ;  /* 0x00000017a4a1723e */ /* 0x000fe200000000ff */
[----:B------:R-:W0:Y:S01]  /*4da0*/  MUFU.EX2 R165, R165 ;  /* 0x000000a500a57308 */ /* 0x000e220000000800 */
[----:B------:R-:W-:Y:S02]  /*4db0*/  F2FP.F16.F32.PACK_AB R163, R170, R163 ;  /* 0x000000a3aaa3723e */ /* 0x000fe400000000ff */
[----:B------:R-:W-:Y:S02]  /*4dc0*/  F2FP.F16.F32.PACK_AB R152, R203, R192 ;  /* 0x000000c0cb98723e */ /* 0x000fe400000000ff */
[----:B------:R-:W-:-:S03]  /*4dd0*/  F2FP.F16.F32.PACK_AB R162, R195, R162 ;  /* 0x000000a2c3a2723e */ /* 0x000fc600000000ff */
[----:B------:R-:W1:Y:S01]  /*4de0*/  MUFU.EX2 R201, R201 ;  /* 0x000000c900c97308 */ /* 0x000e620000000800 */
[----:B--2---:R-:W-:-:S07]  /*4df0*/  FADD.FTZ R178, R20, R11 ;  /* 0x0000000b14b27221 */ /* 0x004fce0000010000 */
[----:B------:R-:W2:Y:S01]  /*4e00*/  MUFU.EX2 R172, R172 ;  /* 0x000000ac00ac7308 */ /* 0x000ea20000000800 */
[----:B0-----:R-:W-:Y:S01]  /*4e10*/  FADD.FTZ R5, R165, R158 ;  /* 0x0000009ea5057221 */ /* 0x001fe20000010000 */
[----:B------:R-:W-:-:S06]  /*4e20*/  F2FP.F16.F32.PACK_AB R158, R196, R189 ;  /* 0x000000bdc49e723e */ /* 0x000fcc00000000ff */
        /* <DEDUP_REMOVED lines=25> */
[----:B------:R-:W-:Y:S02]  /*4fc0*/  F2FP.F16.F32.PACK_AB R169, R174, R169 ;  /* 0x000000a9aea9723e */ /* 0x000fe400000000ff */
[----:B------:R-:W-:-:S04]  /*4fd0*/  F2FP.F16.F32.PACK_AB R174, R7, R8 ;  /* 0x0000000807ae723e */ /* 0x000fc800000000ff */
        /* <DEDUP_REMOVED lines=16> */
[----:B------:R-:W-:-:S03]  /*50e0*/  F2FP.F16.F32.PACK_AB R172, R194, R9 ;  /* 0x00000009c2ac723e */ /* 0x000fc600000000ff */
[----:B------:R-:W-:-:S03]  /*50f0*/  FADD.FTZ R10, R8, R5 ;  /* 0x00000005080a7221 */ /* 0x000fc60000010000 */
[----:B------:R-:W2:Y:S01]  /*5100*/  MUFU.EX2 R188, R188 ;  /* 0x000000bc00bc7308 */ /* 0x000ea20000000800 */
[C---:B0-----:R-:W-:Y:S01]  /*5110*/  FADD.FTZ R6, R186.reuse, R11 ;  /* 0x0000000bba067221 */ /* 0x041fe20000010000 */
[----:B------:R-:W-:-:S03]  /*5120*/  F2FP.F16.F32.PACK_AB R173, R186, R173 ;  /* 0x000000adbaad723e */ /* 0x000fc600000000ff */
[----:B-1----:R-:W-:Y:S01]  /*5130*/  FADD.FTZ R5, R175, R6 ;  /* 0x00000006af057221 */ /* 0x002fe20000010000 */
[----:B------:R-:W-:-:S03]  /*5140*/  FADD.FTZ R6, R7, R10 ;  /* 0x0000000a07067221 */ /* 0x000fc60000010000 */
[C---:B--2---:R-:W-:Y:S01]  /*5150*/  FADD.FTZ R5, R188.reuse, R5 ;  /* 0x00000005bc057221 */ /* 0x044fe20000010000 */
[----:B------:R-:W-:Y:S01]  /*5160*/  F2FP.F16.F32.PACK_AB R175, R188, R175 ;  /* 0x000000afbcaf723e */ /* 0x000fe200000000ff */
[----:B------:R-:W-:Y:S06]  /*5170*/  @!P0 BRA `(.L_x_9053) ;  /* 0x0000000000048947 */ /* 0x000fec0003800000 */
[----:B------:R-:W-:Y:S01]  /*5180*/  BPT.TRAP 0x1 ;  /* 0x000000040000795c */ /* 0x000fe20000300000 */
.L_x_9053:
[----:B------:R-:W-:-:S04]  /*5190*/  MOV R7, UR27 ;  /* 0x0000001b00077c02 */ /* 0x000fc80008000f00 */
[----:B------:R0:W1:Y:S01]  /*51a0*/  SYNCS.PHASECHK.TRANS64.TRYWAIT P2, [UR25+0x22850], R7 ;  /* 0x02285007ff0075a7 */ /* 0x0000620008040159 */
[----:B------:R-:W-:Y:S05]  /*51b0*/  @!P0 BRA `(.L_x_9054) ;  /* 0x0000000000048947 */ /* 0x000fea0003800000 */
[----:B------:R-:W-:Y:S01]  /*51c0*/  BPT.TRAP 0x1 ;  /* 0x000000040000795c */ /* 0x000fe20000300000 */
.L_x_9054:
[----:B0-----:R-:W-:Y:S01]  /*51d0*/  VIADD R7, R202, 0x8 ;  /* 0x00000008ca077836 */ /* 0x001fe20000000000 */
[----:B-1----:R-:W-:Y:S06]  /*51e0*/  @P2 BRA `(.L_x_9055) ;  /* 0x00000000000c2947 */ /* 0x002fec0003800000 */
[----:B------:R-:W-:-:S04]  /*51f0*/  IMAD.U32 R8, RZ, RZ, UR27 ;  /* 0x0000001bff087e24 */ /* 0x000fc8000f8e00ff */
[----:B------:R-:W0:Y:S02]  /*5200*/  SYNCS.PHASECHK.TRANS64.TRYWAIT P2, [UR25+0x22850], R8 ;  /* 0x02285008ff0075a7 */ /* 0x000e240008040159 */
[----:B0-----:R-:W-:Y:S05]  /*5210*/  @!P2 BRA `(.L_x_9056) ;  /* 0x000000680074a947 */ /* 0x001fea0003800000 */
.L_x_9055:
[----:B------:R1:W-:Y:S01]  /*5220*/  BAR.SYNC.DEFER_BLOCKING R7, 0x100 ;  /* 0x000400070000751d */ /* 0x0003e20000010000 */
[----:B------:R-:W-:-:S05]  /*5230*/  UIMAD UR11, UR37, 0xc00, UR21 ;  /* 0x00000c00250b78a4 */ /* 0x000fca000f8e0215 */
[----:B------:R-:W-:Y:S02]  /*5240*/  UMOV UR7, 0x40000040 ;  /* 0x4000004000077882 */ /* 0x000fe40000000000 */
[----:B------:R-:W-:Y:S01]  /*5250*/  UMOV UR6, UR11 ;  /* 0x0000000b00067c82 */ /* 0x000fe20008000000 */
[----:B------:R-:W-:-:S06]  /*5260*/  WARPGROUP.ARRIVE ;  /* 0x00000000000079c5 */ /* 0x000fcc0000000000 */
        /* <DEDUP_REMOVED lines=32> */
[----:B-1----:R-:W-:Y:S05]  /*5470*/  @!P0 BRA `(.L_x_9057) ;  /* 0x0000000000048947 */ /* 0x002fea0003800000 */
[----:B------:R-:W-:Y:S01]  /*5480*/  BPT.TRAP 0x1 ;  /* 0x000000040000795c */ /* 0x000fe20000300000 */
.L_x_9057:
[----:B------:R-:W-:Y:S01]  /*5490*/  UIADD3 UR25, UR25, 0x22860, URZ ;  /* 0x0002286019197890 */ /* 0x000fe2000fffe03f */
[----:B------:R-:W-:Y:S02]  /*54a0*/  IMAD.MOV.U32 R7, RZ, RZ, R4 ;  /* 0x000000ffff077224 */ /* 0x000fe400078e0004 */
[----:B0-----:R-:W-:Y:S01]  /*54b0*/  IMAD.MOV.U32 R8, RZ, RZ, R3 ;  /* 0x000000ffff087224 */ /* 0x001fe200078e0003 */
[----:B------:R-:W-:-:S09]  /*54c0*/  UPRMT UR25, UR24, 0x654, UR25 ;  /* 0x0000065418197896 */ /* 0x000fd20008000019 */
[----:B------:R-:W-:Y:S01]  /*54d0*/  SYNCS.ARRIVE.TRANS64.RED.A1T0 RZ, [UR25], RZ ;  /* 0x000000ffffff79a7 */ /* 0x000fe20008100419 */
[----:B------:R-:W-:Y:S05]  /*54e0*/  @P1 BRA `(.L_x_9058) ;  /* 0xffffffdc00241947 */ /* 0x000fea000383ffff */
.L_x_9047:
[----:B------:R-:W4:Y:S01]  /*54f0*/  SHFL.BFLY PT, R7, R6, 0x2, 0x1f ;  /* 0x0c401f0006077f89 */ /* 0x000f2200000e0000 */
[----:B------:R-:W0:Y:S01]  /*5500*/  S2UR UR6, SR_SWINHI ;  /* 0x00000000000679c3 */ /* 0x000e220000002f00 */
[----:B------:R-:W-:Y:S01]  /*5510*/  IMAD.U32 R12, RZ, RZ, UR10 ;  /* 0x0000000aff0c7e24 */ /* 0x000fe2000f8e00ff */
[----:B------:R-:W-:Y:S01]  /*5520*/  ULDC.64 UR8, c[0x0][0xae8] ;  /* 0x0002ba0000087ab9 */ /* 0x000fe20000000a00 */
[----:B------:R-:W1:Y:S01]  /*5530*/  SHFL.BFLY PT, R10, R5, 0x2, 0x1f ;  /* 0x0c401f00050a7f89 */ /* 0x000e6200000e0000 */
[----:B------:R-:W-:Y:S01]  /*5540*/  IMAD.U32 R22, RZ, RZ, UR10 ;  /* 0x0000000aff167e24 */ /* 0x000fe2000f8e00ff */
[----:B------:R-:W-:-:S03]  /*5550*/  ULDC UR10, c[0x0][0xc44] ;  /* 0x00031100000a7ab9 */ /* 0x000fc60000000800 */
[----:B------:R2:W-:Y:S08]  /*5560*/  BAR.ARV R0, 0x100 ;  /* 0x000400000000751d */ /* 0x0005f00000002000 */
[----:B------:R-:W3:Y:S01]  /*5570*/  LDC R211, c[0x0][0xbe8] ;  /* 0x0002fa00ffd37b82 */ /* 0x000ee20000000800 */
[----:B--2---:R-:W-:Y:S02]  /*5580*/  IMAD.MOV.U32 R0, RZ, RZ, RZ ;  /* 0x000000ffff007224 */ /* 0x004fe400078e00ff */
[----:B----4-:R-:W-:Y:S01]  /*5590*/  FADD.FTZ R7, R7, R6 ;  /* 0x0000000607077221 */ /* 0x010fe20000010000 */
[----:B------:R-:W-:Y:S01]  /*55a0*/  UMOV UR4, UR22 ;  /* 0x0000001600047c82 */ /* 0x000fe20008000000 */
[----:B0-----:R-:W-:Y:S01]  /*55b0*/  UMOV UR5, UR6 ;  /* 0x0000000600057c82 */ /* 0x001fe20008000000 */
[----:B------:R-:W-:Y:S01]  /*55c0*/  IMAD.MOV.U32 R6, RZ, RZ, -0x800000 ;  /* 0xff800000ff067424 */ /* 0x000fe200078e00ff */
[----:B------:R-:W-:Y:S01]  /*55d0*/  ULDC.64 UR6, c[0x0][0xb90] ;  /* 0x0002e40000067ab9 */ /* 0x000fe20000000a00 */
[----:B-1----:R-:W-:Y:S01]  /*55e0*/  FADD.FTZ R10, R10, R5 ;  /* 0x000000050a0a7221 */ /* 0x002fe20000010000 */
[----:B---3--:R-:W0:Y:S01]  /*55f0*/  SHFL.BFLY PT, R8, R7, 0x1, 0x1f ;  /* 0x0c201f0007087f89 */ /* 0x008e2200000e0000 */
[----:B------:R-:W-:-:S02]  /*5600*/  IMAD.U32 R11, RZ, RZ, UR5 ;  /* 0x00000005ff0b7e24 */ /* 0x000fc4000f8e00ff */
[----:B------:R-:W-:Y:S01]  /*5610*/  IMAD.MOV.U32 R5, RZ, RZ, -0x800000 ;  /* 0xff800000ff057424 */ /* 0x000fe200078e00ff */
[----:B------:R-:W1:Y:S01]  /*5620*/  SHFL.BFLY PT, R9, R10, 0x1, 0x1f ;  /* 0x0c201f000a097f89 */ /* 0x000e6200000e0000 */
[----:B0-----:R-:W-:Y:S01]  /*5630*/  FADD.FTZ R13, R7, R8 ;  /* 0x00000008070d7221 */ /* 0x001fe20000010000 */
[----:B------:R-:W-:Y:S02]  /*5640*/  IMAD.MOV.U32 R8, RZ, RZ, RZ ;  /* 0x000000ffff087224 */ /* 0x000fe400078e00ff */
[----:B-1----:R-:W-:Y:S01]  /*5650*/  FADD.FTZ R14, R10, R9 ;  /* 0x000000090a0e7221 */ /* 0x002fe20000010000 */
[----:B------:R-:W-:Y:S08]  /*5660*/  BAR.ARV 0x8, 0x180 ;  /* 0x0206000000007b1d */ /* 0x000ff00000002000 */
[----:B------:R-:W-:Y:S01]  /*5670*/  BAR.SYNC.DEFER_BLOCKING 0x1, 0x100 ;  /* 0x0044000000007b1d */ /* 0x000fe20000010000 */
[----:B------:R-:W-:Y:S01]  /*5680*/  FSETP.NE.FTZ.AND P0, PT, R13, RZ, PT ;  /* 0x000000ff0d00720b */ /* 0x000fe20003f15000 */
[----:B------:R-:W-:Y:S01]  /*5690*/  IMAD.U32 R10, RZ, RZ, UR4 ;  /* 0x00000004ff0a7e24 */ /* 0x000fe2000f8e00ff */
[----:B------:R-:W-:Y:S01]  /*56a0*/  FSETP.NE.FTZ.AND P1, PT, R14, RZ, PT ;  /* 0x000000ff0e00720b */ /* 0x000fe20003f35000 */
[----:B------:R-:W-:Y:S01]  /*56b0*/  UIADD3 UR4, -UR43, URZ, URZ ;  /* 0x0000003f2b047290 */ /* 0x000fe2000fffe13f */
[----:B------:R-:W-:-:S03]  /*56c0*/  LEA R9, R200, R2, 0x6 ;  /* 0x00000002c8097211 */ /* 0x000fc600078e30ff */
[----:B------:R-:W-:-:S04]  /*56d0*/  UIMAD UR10, UR10, UR4, UR40 ;  /* 0x000000040a0a72a4 */ /* 0x000fc8000f8e0228 */
[----:B------:R-:W-:Y:S02]  /*56e0*/  USHF.R.S32.HI UR11, URZ, 0x1f, UR10 ;  /* 0x0000001f3f0b7899 */ /* 0x000fe4000801140a */
[----:B------:R-:W0:Y:S01]  /*56f0*/  @P0 MUFU.RCP R8, R13 ;  /* 0x0000000d00080308 */ /* 0x000e220000001000 */
[----:B------:R-:W-:Y:S01]  /*5700*/  @P0 FMUL.FTZ R12, R12, 0.69314718246459960938 ;  /* 0x3f3172180c0c0820 */ /* 0x000fe20000410000 */
[----:B------:R-:W-:Y:S01]  /*5710*/  @P1 FMUL.FTZ R22, R22, 0.69314718246459960938 ;  /* 0x3f31721816161820 */ /* 0x000fe20000410000 */
[----:B------:R-:W-:Y:S02]  /*5720*/  UIMAD.WIDE.U32 UR4, UR10, UR6, URZ ;  /* 0x000000060a0472a5 */ /* 0x000fe4000f8e003f */
[----:B------:R-:W-:-:S03]  /*5730*/  UIMAD UR6, UR11, UR6, URZ ;  /* 0x000000060b0672a4 */ /* 0x000fc6000f8e023f */
[----:B------:R-:W-:Y:S01]  /*5740*/  @P1 MUFU.RCP R0, R14 ;  /* 0x0000000e00001308 */ /* 0x000fe20000001000 */
[----:B------:R-:W-:Y:S02]  /*5750*/  UIMAD UR6, UR10, UR7, UR6 ;  /* 0x000000070a0672a4 */ /* 0x000fe4000f8e0206 */
[----:B------:R-:W-:-:S05]  /*5760*/  USHF.R.S32.HI UR7, URZ, 0x1f, UR43 ;  /* 0x0000001f3f077899 */ /* 0x000fca000801142b */
[----:B------:R-:W1:Y:S01]  /*5770*/  @P0 MUFU.LG2 R13, R13 ;  /* 0x0000000d000d0308 */ /* 0x000e620000000c00 */
[-C--:B0-----:R-:W-:Y:S01]  /*5780*/  FMUL.FTZ R180, R29, R8.reuse ;  /* 0x000000081db47220 */ /* 0x081fe20000410000 */
[-C--:B------:R-:W-:Y:S01]  /*5790*/  FMUL.FTZ R25, R25, R8.reuse ;  /* 0x0000000819197220 */ /* 0x080fe20000410000 */
[-C--:B------:R-:W-:Y:S01]  /*57a0*/  FMUL.FTZ R24, R24, R8.reuse ;  /* 0x0000000818187220 */ /* 0x080fe20000410000 */
[-C--:B------:R-:W-:Y:S01]  /*57b0*/  FMUL.FTZ R28, R28, R8.reuse ;  /* 0x000000081c1c7220 */ /* 0x080fe20000410000 */
[-C--:B------:R-:W-:Y:S01]  /*57c0*/  FMUL.FTZ R33, R33, R8.reuse ;  /* 0x0000000821217220 */ /* 0x080fe20000410000 */
[-C--:B------:R-:W-:Y:S01]  /*57d0*/  FMUL.FTZ R32, R32, R8.reuse ;  /* 0x0000000820207220 */ /* 0x080fe20000410000 */
[-C--:B------:R-:W-:Y:S01]  /*57e0*/  FMUL.FTZ R29, R37, R8.reuse ;  /* 0x00000008251d7220 */ /* 0x080fe20000410000 */
[----:B------:R-:W0:Y:S01]  /*57f0*/  @P1 MUFU.LG2 R14, R14 ;  /* 0x0000000e000e1308 */ /* 0x000e220000000c00 */
        /* <DEDUP_REMOVED lines=57> */
[----:B------:R-:W-:-:S04]  /*5b90*/  IMAD.WIDE R8, R9, 0x2, R10 ;  /* 0x0000000209087825 */ /* 0x000fc800078e020a */
[----:B-1----:R-:W-:Y:S01]  /*5ba0*/  @P0 FMUL.FTZ R13, R13, 0.69314718246459960938 ;  /* 0x3f3172180d0d0820 */ /* 0x002fe20000410000 */
[----:B0-----:R-:W-:Y:S01]  /*5bb0*/  @P1 FMUL.FTZ R15, R14, 0.69314718246459960938 ;  /* 0x3f3172180e0f1820 */ /* 0x001fe20000410000 */
[----:B------:R-:W-:Y:S01]  /*5bc0*/  FMUL.FTZ R7, R99, R0 ;  /* 0x0000000063077220 */ /* 0x000fe20000410000 */
[----:B------:R-:W-:-:S04]  /*5bd0*/  IMAD.WIDE R10, R210, 0x2, R10 ;  /* 0x00000002d20a7825 */ /* 0x000fc800078e020a */
[----:B------:R-:W-:Y:S01]  /*5be0*/  FMUL.FTZ R77, R103, R0 ;  /* 0x00000000674d7220 */ /* 0x000fe20000410000 */
[----:B------:R-:W-:Y:S01]  /*5bf0*/  @P0 FFMA.FTZ R6, R12, R3, R13 ;  /* 0x000000030c060223 */ /* 0x000fe2000001000d */
[----:B------:R-:W-:Y:S01]  /*5c00*/  @P1 FFMA.FTZ R5, R22, R4, R15 ;  /* 0x0000000416051223 */ /* 0x000fe2000001000f */
[-C--:B------:R-:W-:Y:S01]  /*5c10*/  FMUL.FTZ R167, R127, R0.reuse ;  /* 0x000000007fa77220 */ /* 0x080fe20000410000 */
[C---:B------:R-:W-:Y:S01]  /*5c20*/  IADD3 R21, P3, R10.reuse, 0xc060, RZ ;  /* 0x0000c0600a157810 */ /* 0x040fe20007f7e0ff */
[-C--:B------:R-:W-:Y:S01]  /*5c30*/  FMUL.FTZ R169, R131, R0.reuse ;  /* 0x0000000083a97220 */ /* 0x080fe20000410000 */
[C---:B------:R-:W-:Y:S01]  /*5c40*/  IADD3 R103, P4, R10.reuse, 0xc040, RZ ;  /* 0x0000c0400a677810 */ /* 0x040fe20007f9e0ff */
[-C--:B------:R-:W-:Y:S01]  /*5c50*/  FMUL.FTZ R171, R135, R0.reuse ;  /* 0x0000000087ab7220 */ /* 0x080fe20000410000 */
[----:B------:R-:W-:Y:S01]  /*5c60*/  LOP3.LUT R20, R21, 0x380, RZ, 0xc0, !PT ;  /* 0x0000038015147812 */ /* 0x000fe200078ec0ff */
[-C--:B------:R-:W-:Y:S01]  /*5c70*/  FMUL.FTZ R173, R139, R0.reuse ;  /* 0x000000008bad7220 */ /* 0x080fe20000410000 */
[----:B------:R-:W-:Y:S01]  /*5c80*/  IADD3 R52, P5, R10, 0xc020, RZ ;  /* 0x0000c0200a347810 */ /* 0x000fe20007fbe0ff */
[-C--:B------:R-:W-:Y:S01]  /*5c90*/  FMUL.FTZ R175, R143, R0.reuse ;  /* 0x000000008faf7220 */ /* 0x080fe20000410000 */
[----:B------:R-:W-:Y:S01]  /*5ca0*/  SHF.R.U64 R20, R20, 0x3, RZ ;  /* 0x0000000314147819 */ /* 0x000fe200000012ff */
[-C--:B------:R-:W-:Y:S01]  /*5cb0*/  FMUL.FTZ R177, R147, R0.reuse ;  /* 0x0000000093b17220 */ /* 0x080fe20000410000 */
[----:B------:R-:W-:Y:S01]  /*5cc0*/  IADD3 R99, P6, R10, 0xc000, RZ ;  /* 0x0000c0000a637810 */ /* 0x000fe20007fde0ff */
[--C-:B------:R-:W-:Y:S01]  /*5cd0*/  IMAD.X R23, RZ, RZ, R11.reuse, P4 ;  /* 0x000000ffff177224 */ /* 0x100fe200020e060b */
[----:B------:R-:W-:Y:S01]  /*5ce0*/  LOP3.LUT R20, R20, R21, RZ, 0x3c, !PT ;  /* 0x0000001514147212 */ /* 0x000fe200078e3cff */
[--C-:B------:R-:W-:Y:S01]  /*5cf0*/  IMAD.X R127, RZ, RZ, R11.reuse, P5 ;  /* 0x000000ffff7f7224 */ /* 0x100fe200028e060b */
[C---:B------:R-:W-:Y:S01]  /*5d00*/  IADD3 R73, P0, R10.reuse, 0x8060, RZ ;  /* 0x000080600a497810 */ /* 0x040fe20007f1e0ff */
[--C-:B------:R-:W-:Y:S01]  /*5d10*/  IMAD.X R131, RZ, RZ, R11.reuse, P6 ;  /* 0x000000ffff837224 */ /* 0x100fe200030e060b */
[C---:B------:R-:W-:Y:S01]  /*5d20*/  IADD3 R13, P1, R10.reuse, 0x20, RZ ;  /* 0x000000200a0d7810 */ /* 0x040fe20007f3e0ff */
[-C--:B------:R-:W-:Y:S01]  /*5d30*/  FMUL.FTZ R179, R151, R0.reuse ;  /* 0x0000000097b37220 */ /* 0x080fe20000410000 */
[C---:B------:R-:W-:Y:S01]  /*5d40*/  IADD3 R69, P2, R10.reuse, 0x8040, RZ ;  /* 0x000080400a457810 */ /* 0x040fe20007f5e0ff */
[--C-:B------:R-:W-:Y:S01]  /*5d50*/  IMAD.X R135, RZ, RZ, R11.reuse, P0 ;  /* 0x000000ffff877224 */ /* 0x100fe200000e060b */
[-C--:B------:R-:W-:Y:S01]  /*5d60*/  IADD3.X R21, RZ, R11.reuse, RZ, P3, !PT ;  /* 0x0000000bff157210 */ /* 0x080fe20001ffe4ff */
[--C-:B------:R-:W-:Y:S01]  /*5d70*/  IMAD.X R139, RZ, RZ, R11.reuse, P1 ;  /* 0x000000ffff8b7224 */ /* 0x100fe200008e060b */
[C---:B------:R-:W-:Y:S01]  /*5d80*/  LOP3.LUT R165, R10.reuse, 0x380, RZ, 0xc0, !PT ;  /* 0x000003800aa57812 */ /* 0x040fe200078ec0ff */
[--C-:B------:R-:W-:Y:S01]  /*5d90*/  IMAD.X R143, RZ, RZ, R11.reuse, P2 ;  /* 0x000000ffff8f7224 */ /* 0x100fe200010e060b */
[----:B------:R-:W-:Y:S01]  /*5da0*/  IADD3 R14, P3, R10, 0x8020, RZ ;  /* 0x000080200a0e7810 */ /* 0x000fe20007f7e0ff */
[-C--:B------:R-:W-:Y:S01]  /*5db0*/  FMUL.FTZ R170, R130, R0.reuse ;  /* 0x0000000082aa7220 */ /* 0x080fe20000410000 */
[----:B------:R-:W-:Y:S01]  /*5dc0*/  IADD3 R65, P4, R10, 0x8000, RZ ;  /* 0x000080000a417810 */ /* 0x000fe20007f9e0ff */
[-C--:B------:R-:W-:Y:S01]  /*5dd0*/  FMUL.FTZ R168, R126, R0.reuse ;  /* 0x000000007ea87220 */ /* 0x080fe20000410000 */
[----:B------:R-:W-:Y:S01]  /*5de0*/  IADD3 R61, P5, R10, 0x4060, RZ ;  /* 0x000040600a3d7810 */ /* 0x000fe20007fbe0ff */
[-C--:B------:R-:W-:Y:S01]  /*5df0*/  FMUL.FTZ R172, R134, R0.reuse ;  /* 0x0000000086ac7220 */ /* 0x080fe20000410000 */
[C---:B------:R-:W-:Y:S01]  /*5e00*/  IADD3 R15, P6, R10.reuse, 0x40, RZ ;  /* 0x000000400a0f7810 */ /* 0x040fe20007fde0ff */
[--C-:B------:R-:W-:Y:S01]  /*5e10*/  IMAD.X R151, RZ, RZ, R11.reuse, P4 ;  /* 0x000000ffff977224 */ /* 0x100fe200020e060b */
[C---:B------:R-:W-:Y:S01]  /*5e20*/  IADD3 R12, P0, R10.reuse, 0x4040, RZ ;  /* 0x000040400a0c7810 */ /* 0x040fe20007f1e0ff */
[--C-:B------:R-:W-:Y:S01]  /*5e30*/  IMAD.X R153, RZ, RZ, R11.reuse, P5 ;  /* 0x000000ffff997224 */ /* 0x100fe200028e060b */
[C---:B------:R-:W-:Y:S01]  /*5e40*/  IADD3 R57, P1, R10.reuse, 0x4020, RZ ;  /* 0x000040200a397810 */ /* 0x040fe20007f3e0ff */
[--C-:B------:R-:W-:Y:S01]  /*5e50*/  IMAD.X R155, RZ, RZ, R11.reuse, P6 ;  /* 0x000000ffff9b7224 */ /* 0x100fe200030e060b */
[C---:B------:R-:W-:Y:S01]  /*5e60*/  IADD3 R53, P2, R10.reuse, 0x4000, RZ ;  /* 0x000040000a357810 */ /* 0x040fe20007f5e0ff */
[--C-:B------:R-:W-:Y:S01]  /*5e70*/  IMAD.X R157, RZ, RZ, R11.reuse, P0 ;  /* 0x000000ffff9d7224 */ /* 0x100fe200000e060b */
[-C--:B------:R-:W-:Y:S01]  /*5e80*/  IADD3.X R147, RZ, R11.reuse, RZ, P3, !PT ;  /* 0x0000000bff937210 */ /* 0x080fe20001ffe4ff */
[--C-:B------:R-:W-:Y:S01]  /*5e90*/  IMAD.X R159, RZ, RZ, R11.reuse, P1 ;  /* 0x000000ffff9f7224 */ /* 0x100fe200008e060b */
[----:B------:R-:W-:Y:S01]  /*5ea0*/  SHF.R.U64 R165, R165, 0x3, RZ ;  /* 0x00000003a5a57819 */ /* 0x000fe200000012ff */
[--C-:B------:R-:W-:Y:S01]  /*5eb0*/  IMAD.X R161, RZ, RZ, R11.reuse, P2 ;  /* 0x000000ffffa17224 */ /* 0x100fe200010e060b */
[----:B------:R-:W-:Y:S01]  /*5ec0*/  IADD3 R3, P3, R10, 0x60, RZ ;  /* 0x000000600a037810 */ /* 0x000fe20007f7e0ff */
[----:B------:R-:W-:Y:S01]  /*5ed0*/  FMUL.FTZ R174, R138, R0 ;  /* 0x000000008aae7220 */ /* 0x000fe20000410000 */
[----:B------:R-:W-:Y:S01]  /*5ee0*/  LOP3.LUT R164, R165, R10, RZ, 0x3c, !PT ;  /* 0x0000000aa5a47212 */ /* 0x000fe200078e3cff */
[----:B------:R-:W-:Y:S01]  /*5ef0*/  IMAD.MOV.U32 R165, RZ, RZ, R11 ;  /* 0x000000ffffa57224 */ /* 0x000fe200078e000b */
[----:B------:R-:W-:Y:S01]  /*5f00*/  LOP3.LUT R4, R99, 0x380, RZ, 0xc0, !PT ;  /* 0x0000038063047812 */ /* 0x000fe200078ec0ff */
[-C--:B------:R-:W-:Y:S01]  /*5f10*/  FMUL.FTZ R176, R142, R0.reuse ;  /* 0x000000008eb07220 */ /* 0x080fe20000410000 */
[----:B------:R-:W-:Y:S01]  /*5f20*/  IADD3.X R163, RZ, R11, RZ, P3, !PT ;  /* 0x0000000bffa37210 */ /* 0x000fe20001ffe4ff */
[-C--:B------:R-:W-:Y:S01]  /*5f30*/  FMUL.FTZ R27, R27, R0.reuse ;  /* 0x000000001b1b7220 */ /* 0x080fe20000410000 */
[----:B------:R-:W-:Y:S01]  /*5f40*/  LOP3.LUT R11, R52, 0x380, RZ, 0xc0, !PT ;  /* 0x00000380340b7812 */ /* 0x000fe200078ec0ff */
[-C--:B------:R-:W-:Y:S01]  /*5f50*/  FMUL.FTZ R26, R26, R0.reuse ;  /* 0x000000001a1a7220 */ /* 0x080fe20000410000 */
[----:B------:R-:W-:Y:S01]  /*5f60*/  SHF.R.U64 R4, R4, 0x3, RZ ;  /* 0x0000000304047819 */ /* 0x000fe200000012ff */
[-C--:B------:R-:W-:Y:S01]  /*5f70*/  FMUL.FTZ R31, R31, R0.reuse ;  /* 0x000000001f1f7220 */ /* 0x080fe20000410000 */
[----:B------:R-:W-:Y:S01]  /*5f80*/  LOP3.LUT R10, R73, 0x380, RZ, 0xc0, !PT ;  /* 0x00000380490a7812 */ /* 0x000fe200078ec0ff */
[-C--:B------:R-:W-:Y:S01]  /*5f90*/  FMUL.FTZ R30, R30, R0.reuse ;  /* 0x000000001e1e7220 */ /* 0x080fe20000410000 */
[----:B------:R-:W-:Y:S01]  /*5fa0*/  SHF.R.U64 R11, R11, 0x3, RZ ;  /* 0x000000030b0b7819 */ /* 0x000fe200000012ff */
[-C--:B------:R-:W-:Y:S01]  /*5fb0*/  FMUL.FTZ R35, R35, R0.reuse ;  /* 0x0000000023237220 */ /* 0x080fe20000410000 */
[----:B------:R-:W-:Y:S01]  /*5fc0*/  LOP3.LUT R130, R4, R99, RZ, 0x3c, !PT ;  /* 0x0000006304827212 */ /* 0x000fe200078e3cff */
[-C--:B------:R-:W-:Y:S01]  /*5fd0*/  FMUL.FTZ R34, R34, R0.reuse ;  /* 0x0000000022227220 */ /* 0x080fe20000410000 */
[----:B------:R-:W-:Y:S01]  /*5fe0*/  SHF.R.U64 R10, R10, 0x3, RZ ;  /* 0x000000030a0a7819 */ /* 0x000fe200000012ff */
[-C--:B------:R-:W-:Y:S01]  /*5ff0*/  FMUL.FTZ R39, R39, R0.reuse ;  /* 0x0000000027277220 */ /* 0x080fe20000410000 */
[----:B------:R-:W-:Y:S01]  /*6000*/  LOP3.LUT R4, R13, 0x380, RZ, 0xc0, !PT ;  /* 0x000003800d047812 */ /* 0x000fe200078ec0ff */
[----:B------:R-:W-:Y:S01]  /*6010*/  FMUL.FTZ R38, R38, R0 ;  /* 0x0000000026267220 */ /* 0x000fe20000410000 */
[----:B------:R-:W-:Y:S01]  /*6020*/  LOP3.LUT R126, R11, R52, RZ, 0x3c, !PT ;  /* 0x000000340b7e7212 */ /* 0x000fe200078e3cff */
[-C--:B------:R-:W-:Y:S01]  /*6030*/  FMUL.FTZ R43, R43, R0.reuse ;  /* 0x000000002b2b7220 */ /* 0x080fe20000410000 */
[----:B------:R-:W-:Y:S01]  /*6040*/  LOP3.LUT R52, R69, 0x380, RZ, 0xc0, !PT ;  /* 0x0000038045347812 */ /* 0x000fe200078ec0ff */
[-C--:B------:R-:W-:Y:S01]  /*6050*/  FMUL.FTZ R42, R42, R0.reuse ;  /* 0x000000002a2a7220 */ /* 0x080fe20000410000 */
[----:B------:R-:W-:Y:S01]  /*6060*/  LOP3.LUT R134, R10, R73, RZ, 0x3c, !PT ;  /* 0x000000490a867212 */ /* 0x000fe200078e3cff */
[-C--:B------:R-:W-:Y:S01]  /*6070*/  FMUL.FTZ R47, R47, R0.reuse ;  /* 0x000000002f2f7220 */ /* 0x080fe20000410000 */
[----:B------:R-:W-:Y:S01]  /*6080*/  SHF.R.U64 R4, R4, 0x3, RZ ;  /* 0x0000000304047819 */ /* 0x000fe200000012ff */
[-C--:B------:R-:W-:Y:S01]  /*6090*/  FMUL.FTZ R46, R46, R0.reuse ;  /* 0x000000002e2e7220 */ /* 0x080fe20000410000 */
[----:B------:R-:W-:Y:S01]  /*60a0*/  LOP3.LUT R10, R65, 0x380, RZ, 0xc0, !PT ;  /* 0x00000380410a7812 */ /* 0x000fe200078ec0ff */
[-C--:B------:R-:W-:Y:S01]  /*60b0*/  FMUL.FTZ R51, R51, R0.reuse ;  /* 0x0000000033337220 */ /* 0x080fe20000410000 */
[----:B------:R-:W-:Y:S01]  /*60c0*/  SHF.R.U64 R52, R52, 0x3, RZ ;  /* 0x0000000334347819 */ /* 0x000fe200000012ff */
[-C--:B------:R-:W-:Y:S01]  /*60d0*/  FMUL.FTZ R50, R50, R0.reuse ;  /* 0x0000000032327220 */ /* 0x080fe20000410000 */
[----:B------:R-:W-:Y:S01]  /*60e0*/  LOP3.LUT R11, R14, 0x380, RZ, 0xc0, !PT ;  /* 0x000003800e0b7812 */ /* 0x000fe200078ec0ff */
[-C--:B------:R-:W-:Y:S01]  /*60f0*/  FMUL.FTZ R55, R55, R0.reuse ;  /* 0x0000000037377220 */ /* 0x080fe20000410000 */
[----:B------:R-:W-:Y:S01]  /*6100*/  LOP3.LUT R138, R4, R13, RZ, 0x3c, !PT ;  /* 0x0000000d048a7212 */ /* 0x000fe200078e3cff */
[-C--:B------:R-:W-:Y:S01]  /*6110*/  FMUL.FTZ R54, R54, R0.reuse ;  /* 0x0000000036367220 */ /* 0x080fe20000410000 */
[----:B------:R-:W-:Y:S01]  /*6120*/  SHF.R.U64 R4, R10, 0x3, RZ ;  /* 0x000000030a047819 */ /* 0x000fe200000012ff */
[-C--:B------:R-:W-:Y:S01]  /*6130*/  FMUL.FTZ R59, R59, R0.reuse ;  /* 0x000000003b3b7220 */ /* 0x080fe20000410000 */
        /* <DEDUP_REMOVED lines=33> */
[----:B------:R-:W-:Y:S01]  /*6350*/  SHF.R.U64 R11, R11, 0x3, RZ ;  /* 0x000000030b0b7819 */ /* 0x000fe200000012ff */
[----:B------:R-:W-:Y:S01]  /*6360*/  FMUL.FTZ R0, R150, R0 ;  /* 0x0000000096007220 */ /* 0x000fe20000410000 */
[----:B------:R-:W-:-:S02]  /*6370*/  IADD3 R69, P2, R8, 0x7000, RZ ;  /* 0x0000700008457810 */ /* 0x000fc40007f5e0ff */
[----:B------:R-:W-:Y:S02]  /*6380*/  LOP3.LUT R150, R4, R65, RZ, 0x3c, !PT ;  /* 0x0000004104967212 */ /* 0x000fe400078e3cff */
[----:B------:R-:W-:Y:S02]  /*6390*/  LOP3.LUT R4, R15, 0x380, RZ, 0xc0, !PT ;  /* 0x000003800f047812 */ /* 0x000fe400078ec0ff */
[----:B------:R-:W-:Y:S02]  /*63a0*/  LOP3.LUT R146, R11, R14, RZ, 0x3c, !PT ;  /* 0x0000000e0b927212 */ /* 0x000fe400078e3cff */
[----:B------:R-:W-:Y:S02]  /*63b0*/  LOP3.LUT R68, R69, 0x380, RZ, 0xc0, !PT ;  /* 0x0000038045447812 */ /* 0x000fe400078ec0ff */
[----:B------:R-:W-:Y:S02]  /*63c0*/  LOP3.LUT R11, R12, 0x380, RZ, 0xc0, !PT ;  /* 0x000003800c0b7812 */ /* 0x000fe400078ec0ff */
[----:B------:R-:W-:-:S02]  /*63d0*/  LOP3.LUT R10, R61, 0x380, RZ, 0xc0, !PT ;  /* 0x000003803d0a7812 */ /* 0x000fc400078ec0ff */
[----:B------:R-:W-:Y:S02]  /*63e0*/  SHF.R.U64 R4, R4, 0x3, RZ ;  /* 0x0000000304047819 */ /* 0x000fe400000012ff */
[----:B------:R-:W-:Y:S02]  /*63f0*/  SHF.R.U64 R68, R68, 0x3, RZ ;  /* 0x0000000344447819 */ /* 0x000fe400000012ff */
[----:B------:R-:W-:Y:S02]  /*6400*/  SHF.R.U64 R11, R11, 0x3, RZ ;  /* 0x000000030b0b7819 */ /* 0x000fe400000012ff */
[----:B------:R-:W-:Y:S02]  /*6410*/  SHF.R.U64 R10, R10, 0x3, RZ ;  /* 0x000000030a0a7819 */ /* 0x000fe400000012ff */
[----:B------:R-:W-:Y:S02]  /*6420*/  IADD3 R13, P3, R8, 0x1000, RZ ;  /* 0x00001000080d7810 */ /* 0x000fe40007f7e0ff */
[----:B------:R-:W-:-:S02]  /*6430*/  LOP3.LUT R154, R4, R15, RZ, 0x3c, !PT ;  /* 0x0000000f049a7212 */ /* 0x000fc400078e3cff */
[----:B------:R-:W-:Y:S02]  /*6440*/  LOP3.LUT R4, R53, 0x380, RZ, 0xc0, !PT ;  /* 0x0000038035047812 */ /* 0x000fe400078ec0ff */
[----:B------:R-:W-:Y:S01]  /*6450*/  LOP3.LUT R68, R68, R69, RZ, 0x3c, !PT ;  /* 0x0000004544447212 */ /* 0x000fe200078e3cff */
[----:B------:R-:W-:Y:S01]  /*6460*/  IMAD.X R69, RZ, RZ, R9, P2 ;  /* 0x000000ffff457224 */ /* 0x000fe200010e0609 */
[----:B------:R-:W-:Y:S01]  /*6470*/  LOP3.LUT R156, R11, R12, RZ, 0x3c, !PT ;  /* 0x0000000c0b9c7212 */ /* 0x000fe200078e3cff */
[----:B------:R-:W-:Y:S01]  /*6480*/  IMAD.U32 R11, RZ, RZ, UR5 ;  /* 0x00000005ff0b7e24 */ /* 0x000fe2000f8e00ff */
[----:B------:R-:W-:Y:S02]  /*6490*/  LOP3.LUT R152, R10, R61, RZ, 0x3c, !PT ;  /* 0x0000003d0a987212 */ /* 0x000fe400078e3cff */
[----:B------:R-:W-:Y:S02]  /*64a0*/  LOP3.LUT R12, R13, 0x380, RZ, 0xc0, !PT ;  /* 0x000003800d0c7812 */ /* 0x000fe400078ec0ff */
[----:B------:R-:W-:-:S02]  /*64b0*/  IADD3 R119, P2, R8, 0xe000, RZ ;  /* 0x0000e00008777810 */ /* 0x000fc40007f5e0ff */
[----:B------:R-:W-:Y:S02]  /*64c0*/  LOP3.LUT R10, R57, 0x380, RZ, 0xc0, !PT ;  /* 0x00000380390a7812 */ /* 0x000fe400078ec0ff */
[----:B------:R-:W-:Y:S02]  /*64d0*/  SHF.R.U64 R4, R4, 0x3, RZ ;  /* 0x0000000304047819 */ /* 0x000fe400000012ff */
[----:B------:R-:W-:Y:S02]  /*64e0*/  LOP3.LUT R22, R103, 0x380, RZ, 0xc0, !PT ;  /* 0x0000038067167812 */ /* 0x000fe400078ec0ff */
[----:B------:R-:W-:Y:S02]  /*64f0*/  SHF.R.U64 R12, R12, 0x3, RZ ;  /* 0x000000030c0c7819 */ /* 0x000fe400000012ff */
[----:B------:R-:W-:Y:S02]  /*6500*/  LOP3.LUT R118, R119, 0x380, RZ, 0xc0, !PT ;  /* 0x0000038077767812 */ /* 0x000fe400078ec0ff */
[----:B------:R-:W-:-:S02]  /*6510*/  SHF.R.U64 R10, R10, 0x3, RZ ;  /* 0x000000030a0a7819 */ /* 0x000fc400000012ff */
[----:B------:R-:W-:Y:S02]  /*6520*/  LOP3.LUT R160, R4, R53, RZ, 0x3c, !PT ;  /* 0x0000003504a07212 */ /* 0x000fe400078e3cff */
[----:B------:R-:W-:Y:S02]  /*6530*/  SHF.R.U64 R22, R22, 0x3, RZ ;  /* 0x0000000316167819 */ /* 0x000fe400000012ff */
[----:B------:R-:W-:Y:S02]  /*6540*/  LOP3.LUT R4, R3, 0x380, RZ, 0xc0, !PT ;  /* 0x0000038003047812 */ /* 0x000fe400078ec0ff */
[----:B------:R-:W-:Y:S01]  /*6550*/  LOP3.LUT R12, R12, R13, RZ, 0x3c, !PT ;  /* 0x0000000d0c0c7212 */ /* 0x000fe200078e3cff */
[----:B------:R-:W-:Y:S01]  /*6560*/  IMAD.X R13, RZ, RZ, R9, P3 ;  /* 0x000000ffff0d7224 */ /* 0x000fe200018e0609 */
[----:B------:R-:W-:Y:S02]  /*6570*/  SHF.R.U64 R118, R118, 0x3, RZ ;  /* 0x0000000376767819 */ /* 0x000fe400000012ff */
[----:B------:R-:W-:Y:S01]  /*6580*/  LOP3.LUT R158, R10, R57, RZ, 0x3c, !PT ;  /* 0x000000390a9e7212 */ /* 0x000fe200078e3cff */
[----:B------:R-:W-:Y:S01]  /*6590*/  IMAD.U32 R10, RZ, RZ, UR4 ;  /* 0x00000004ff0a7e24 */ /* 0x000fe2000f8e00ff */
[C---:B------:R-:W-:Y:S01]  /*65a0*/  IADD3 R15, P4, R8.reuse, 0x2000, RZ ;  /* 0x00002000080f7810 */ /* 0x040fe20007f9e0ff */
[----:B------:R-:W-:Y:S01]  /*65b0*/  UIADD3 UR4, UR5, UR6, URZ ;  /* 0x0000000605047290 */ /* 0x000fe2000fffe03f */
[----:B------:R-:W-:-:S02]  /*65c0*/  IADD3 R53, P5, R8, 0x3000, RZ ;  /* 0x0000300008357810 */ /* 0x000fc40007fbe0ff */
[C---:B------:R-:W-:Y:S01]  /*65d0*/  IADD3 R57, P6, R8.reuse, 0x4000, RZ ;  /* 0x0000400008397810 */ /* 0x040fe20007fde0ff */
[----:B------:R-:W-:Y:S01]  /*65e0*/  ULDC UR6, c[0x0][0xa88] ;  /* 0x0002a20000067ab9 */ /* 0x000fe20000000800 */
[C---:B------:R-:W-:Y:S01]  /*65f0*/  IADD3 R61, P0, R8.reuse, 0x5000, RZ ;  /* 0x00005000083d7810 */ /* 0x040fe20007f1e0ff */
[----:B------:R-:W-:Y:S01]  /*6600*/  IMAD.U32 R11, RZ, RZ, UR4 ;  /* 0x00000004ff0b7e24 */ /* 0x000fe2000f8e00ff */
[C---:B------:R-:W-:Y:S01]  /*6610*/  IADD3 R65, P1, R8.reuse, 0x6000, RZ ;  /* 0x0000600008417810 */ /* 0x040fe20007f3e0ff */
[----:B------:R-:W-:Y:S01]  /*6620*/  ULDC.64 UR4, c[0x0][0xb88] ;  /* 0x0002e20000047ab9 */ /* 0x000fe20000000a00 */
[----:B------:R-:W-:Y:S02]  /*6630*/  IADD3 R73, P3, R8, 0x8000, RZ ;  /* 0x0000800008497810 */ /* 0x000fe40007f7e0ff */
[----:B------:R-:W-:Y:S02]  /*6640*/  LOP3.LUT R22, R22, R103, RZ, 0x3c, !PT ;  /* 0x0000006716167212 */ /* 0x000fe400078e3cff */
[----:B------:R-:W-:-:S02]  /*6650*/  SHF.R.U64 R4, R4, 0x3, RZ ;  /* 0x0000000304047819 */ /* 0x000fc400000012ff */
[----:B------:R-:W-:Y:S01]  /*6660*/  LOP3.LUT R118, R118, R119, RZ, 0x3c, !PT ;  /* 0x0000007776767212 */ /* 0x000fe200078e3cff */
[----:B------:R-:W-:Y:S01]  /*6670*/  IMAD.X R119, RZ, RZ, R9, P2 ;  /* 0x000000ffff777224 */ /* 0x000fe200010e0609 */
[----:B------:R-:W-:Y:S02]  /*6680*/  LOP3.LUT R14, R15, 0x380, RZ, 0xc0, !PT ;  /* 0x000003800f0e7812 */ /* 0x000fe400078ec0ff */
[----:B------:R-:W-:Y:S02]  /*6690*/  LOP3.LUT R52, R53, 0x380, RZ, 0xc0, !PT ;  /* 0x0000038035347812 */ /* 0x000fe400078ec0ff */
[----:B------:R-:W-:Y:S02]  /*66a0*/  LOP3.LUT R56, R57, 0x380, RZ, 0xc0, !PT ;  /* 0x0000038039387812 */ /* 0x000fe400078ec0ff */
[----:B------:R-:W-:Y:S02]  /*66b0*/  LOP3.LUT R60, R61, 0x380, RZ, 0xc0, !PT ;  /* 0x000003803d3c7812 */ /* 0x000fe400078ec0ff */
[----:B------:R-:W-:-:S02]  /*66c0*/  LOP3.LUT R64, R65, 0x380, RZ, 0xc0, !PT ;  /* 0x0000038041407812 */ /* 0x000fc400078ec0ff */
[----:B------:R-:W-:Y:S02]  /*66d0*/  LOP3.LUT R72, R73, 0x380, RZ, 0xc0, !PT ;  /* 0x0000038049487812 */ /* 0x000fe400078ec0ff */
[----:B------:R-:W-:Y:S02]  /*66e0*/  ISETP.NE.AND P2, PT, R211, 0x1, PT ;  /* 0x00000001d300780c */ /* 0x000fe40003f45270 */
[----:B------:R-:W-:Y:S02]  /*66f0*/  LOP3.LUT R162, R4, R3, RZ, 0x3c, !PT ;  /* 0x0000000304a27212 */ /* 0x000fe400078e3cff */
[----:B------:R-:W-:Y:S02]  /*6700*/  MOV R4, R22 ;  /* 0x0000001600047202 */ /* 0x000fe40000000f00 */
[----:B------:R-:W-:Y:S01]  /*6710*/  LOP3.LUT R3, R8, 0x380, RZ, 0xc0, !PT ;  /* 0x0000038008037812 */ /* 0x000fe200078ec0ff */
[----:B------:R-:W0:Y:S01]  /*6720*/  LDC R22, c[0x0][0xc38] ;  /* 0x00030e00ff167b82 */ /* 0x000e220000000800 */
[----:B------:R-:W-:-:S02]  /*6730*/  SHF.R.U64 R14, R14, 0x3, RZ ;  /* 0x000000030e0e7819 */ /* 0x000fc400000012ff */
[----:B------:R-:W-:Y:S02]  /*6740*/  SHF.R.U64 R52, R52, 0x3, RZ ;  /* 0x0000000334347819 */ /* 0x000fe400000012ff */
[----:B------:R-:W-:Y:S02]  /*6750*/  SHF.R.U64 R56, R56, 0x3, RZ ;  /* 0x0000000338387819 */ /* 0x000fe400000012ff */
[----:B------:R-:W-:Y:S02]  /*6760*/  SHF.R.U64 R60, R60, 0x3, RZ ;  /* 0x000000033c3c7819 */ /* 0x000fe400000012ff */
[----:B------:R-:W-:Y:S02]  /*6770*/  SHF.R.U64 R64, R64, 0x3, RZ ;  /* 0x0000000340407819 */ /* 0x000fe400000012ff */
[----:B------:R-:W-:Y:S02]  /*6780*/  SHF.R.U64 R72, R72, 0x3, RZ ;  /* 0x0000000348487819 */ /* 0x000fe400000012ff */
[----:B------:R-:W-:-:S02]  /*6790*/  SHF.R.U64 R3, R3, 0x3, RZ ;  /* 0x0000000303037819 */ /* 0x000fc400000012ff */
        /* <DEDUP_REMOVED lines=16> */
[C---:B------:R-:W-:Y:S02]  /*68a0*/  IADD3 R115, P1, R8.reuse, 0xd000, RZ ;  /* 0x0000d00008737810 */ /* 0x040fe40007f3e0ff */
[----:B------:R-:W-:-:S02]  /*68b0*/  IADD3 R123, P3, R8, 0xf000, RZ ;  /* 0x0000f000087b7810 */ /* 0x000fc40007f7e0ff */
[----:B------:R-:W-:Y:S02]  /*68c0*/  LOP3.LUT R8, R3, R8, RZ, 0x3c, !PT ;  /* 0x0000000803087212 */ /* 0x000fe400078e3cff */
[----:B------:R-:W-:Y:S02]  /*68d0*/  MOV R3, R20 ;  /* 0x0000001400037202 */ /* 0x000fe40000000f00 */
[----:B------:R-:W1:Y:S01]  /*68e0*/  @P2 LDC R20, c[0x0][0xbec] ;  /* 0x0002fb00ff142b82 */ /* 0x000e620000000800 */
[----:B------:R-:W-:Y:S01]  /*68f0*/  MOV R126, R126 ;  /* 0x0000007e007e7202 */ /* 0x000fe20000000f00 */
[----:B------:R-:W-:Y:S01]  /*6900*/  IMAD R127, RZ, RZ, -UR40 ;  /* 0x80000028ff7f7e24 */ /* 0x000fe2000f8e02ff */
[----:B------:R-:W-:Y:S02]  /*6910*/  F2FP.F16.F32.PACK_AB R32, R33, R32 ;  /* 0x000000202120723e */ /* 0x000fe400000000ff */
[----:B------:R-:W-:Y:S01]  /*6920*/  F2FP.F16.F32.PACK_AB R33, R35, R34 ;  /* 0x000000222321723e */ /* 0x000fe200000000ff */
[----:B0-----:R-:W-:Y:S01]  /*6930*/  IMAD R127, R22, R127, UR45 ;  /* 0x0000002d167f7e24 */ /* 0x001fe2000f8e027f */
[----:B------:R-:W-:Y:S01]  /*6940*/  F2FP.F16.F32.PACK_AB R35, R39, R38 ;  /* 0x000000262723723e */ /* 0x000fe200000000ff */
[----:B------:R-:W0:Y:S01]  /*6950*/  @P2 LDC R21, c[0x0][0xbf0] ;  /* 0x0002fc00ff152b82 */ /* 0x000e220000000800 */
[----:B------:R-:W-:-:S02]  /*6960*/  F2FP.F16.F32.PACK_AB R40, R41, R40 ;  /* 0x000000282928723e */ /* 0x000fc400000000ff */
[----:B------:R-:W-:Y:S02]  /*6970*/  F2FP.F16.F32.PACK_AB R41, R43, R42 ;  /* 0x0000002a2b29723e */ /* 0x000fe400000000ff */
[----:B------:R-:W-:Y:S02]  /*6980*/  F2FP.F16.F32.PACK_AB R43, R47, R46 ;  /* 0x0000002e2f2b723e */ /* 0x000fe400000000ff */
[----:B------:R-:W-:Y:S01]  /*6990*/  LEA R47, R127, R209, 0x7 ;  /* 0x000000d17f2f7211 */ /* 0x000fe200078e38ff */
[----:B------:R-:W2:Y:S01]  /*69a0*/  LDC.64 R38, c[0x0][0xb98] ;  /* 0x0002e600ff267b82 */ /* 0x000ea20000000a00 */
[----:B------:R-:W-:Y:S02]  /*69b0*/  F2FP.F16.F32.PACK_AB R24, R25, R24 ;  /* 0x000000181918723e */ /* 0x000fe400000000ff */
[----:B------:R-:W-:Y:S02]  /*69c0*/  F2FP.F16.F32.PACK_AB R25, R27, R26 ;  /* 0x0000001a1b19723e */ /* 0x000fe400000000ff */
[----:B------:R-:W-:-:S02]  /*69d0*/  MOV R164, R164 ;  /* 0x000000a400a47202 */ /* 0x000fc40000000f00 */
[----:B------:R-:W-:Y:S01]  /*69e0*/  F2FP.F16.F32.PACK_AB R26, R180, R28 ;  /* 0x0000001cb41a723e */ /* 0x000fe200000000ff */
[----:B-1----:R-:W-:Y:S01]  /*69f0*/  @P2 IMAD.HI.U32 R20, R47, R20, RZ ;  /* 0x000000142f142227 */ /* 0x002fe200078e00ff */
[----:B------:R-:W-:Y:S02]  /*6a00*/  F2FP.F16.F32.PACK_AB R27, R31, R30 ;  /* 0x0000001e1f1b723e */ /* 0x000fe400000000ff */
[----:B------:R-:W-:Y:S01]  /*6a10*/  F2FP.F16.F32.PACK_AB R42, R45, R44 ;  /* 0x0000002c2d2a723e */ /* 0x000fe200000000ff */
[----:B------:R-:W-:Y:S01]  /*6a20*/  IMAD.MOV.U32 R45, RZ, RZ, R47 ;  /* 0x000000ffff2d7224 */ /* 0x000fe200078e002f */
[----:B------:R-:W-:Y:S01]  /*6a30*/  MOV R138, R138 ;  /* 0x0000008a008a7202 */ /* 0x000fe20000000f00 */
[----:B------:R-:W-:Y:S01]  /*6a40*/  STSM.16.M88.4 [R164], R24 ;  /* 0x00000018a4007844 */ /* 0x000fe20000000200 */
[----:B------:R-:W-:Y:S02]  /*6a50*/  F2FP.F16.F32.PACK_AB R34, R29, R36 ;  /* 0x000000241d22723e */ /* 0x000fe400000000ff */
[----:B0-----:R-:W-:-:S02]  /*6a60*/  @P2 SHF.R.U32.HI R45, RZ, R21, R20 ;  /* 0x00000015ff2d2219 */ /* 0x001fc40000011614 */
[----:B------:R-:W-:Y:S01]  /*6a70*/  LOP3.LUT R110, R111, 0x380, RZ, 0xc0, !PT ;  /* 0x000003806f6e7812 */ /* 0x000fe200078ec0ff */
[----:B------:R0:W-:Y:S01]  /*6a80*/  STSM.16.M88.4 [R138], R32 ;  /* 0x000000208a007844 */ /* 0x0001e20000000200 */
[----:B------:R-:W-:Y:S02]  /*6a90*/  F2FP.F16.F32.PACK_AB R48, R49, R48 ;  /* 0x000000303130723e */ /* 0x000fe400000000ff */
[----:B------:R-:W-:Y:S01]  /*6aa0*/  MOV R154, R154 ;  /* 0x0000009a009a7202 */ /* 0x000fe20000000f00 */
[----:B--2---:R-:W-:Y:S01]  /*6ab0*/  IMAD.WIDE.U32 R10, R38, UR43, R10 ;  /* 0x0000002b260a7c25 */ /* 0x004fe2000f8e000a */
[----:B------:R-:W-:Y:S02]  /*6ac0*/  F2FP.F16.F32.PACK_AB R49, R51, R50 ;  /* 0x000000323331723e */ /* 0x000fe400000000ff */
[----:B------:R-:W-:Y:S01]  /*6ad0*/  MOV R162, R162 ;  /* 0x000000a200a27202 */ /* 0x000fe20000000f00 */
[----:B------:R-:W-:Y:S01]  /*6ae0*/  STSM.16.M88.4 [R154], R40 ;  /* 0x000000289a007844 */ /* 0x000fe20000000200 */
[----:B------:R-:W-:-:S02]  /*6af0*/  F2FP.F16.F32.PACK_AB R50, R204, R186 ;  /* 0x000000bacc32723e */ /* 0x000fc400000000ff */
[----:B------:R-:W-:Y:S02]  /*6b00*/  F2FP.F16.F32.PACK_AB R51, R55, R54 ;  /* 0x000000363733723e */ /* 0x000fe400000000ff */
[----:B------:R-:W-:Y:S02]  /*6b10*/  MOV R160, R160 ;  /* 0x000000a000a07202 */ /* 0x000fe40000000f00 */
[----:B------:R-:W-:Y:S01]  /*6b20*/  F2FP.F16.F32.PACK_AB R20, R203, R185 ;  /* 0x000000b9cb14723e */ /* 0x000fe200000000ff */
[----:B0-----:R-:W-:Y:S01]  /*6b30*/  IMAD.MOV R34, RZ, RZ, -R45 ;  /* 0x000000ffff227224 */ /* 0x001fe200078e0a2d */
[----:B------:R-:W-:Y:S01]  /*6b40*/  F2FP.F16.F32.PACK_AB R21, R59, R58 ;  /* 0x0000003a3b15723e */ /* 0x000fe200000000ff */
[----:B------:R-:W-:Y:S01]  /*6b50*/  IMAD R32, R38, UR7, RZ ;  /* 0x0000000726207c24 */ /* 0x000fe2000f8e02ff */
[----:B------:R-:W-:Y:S01]  /*6b60*/  F2FP.F16.F32.PACK_AB R22, R202, R184 ;  /* 0x000000b8ca16723e */ /* 0x000fe200000000ff */
[----:B------:R-:W-:Y:S01]  /*6b70*/  IMAD R33, R211, R34, R47 ;  /* 0x00000022d3217224 */ /* 0x000fe200078e022f */
[----:B------:R-:W-:Y:S01]  /*6b80*/  F2FP.F16.F32.PACK_AB R23, R63, R62 ;  /* 0x0000003e3f17723e */ /* 0x000fe200000000ff */
[----:B------:R-:W-:Y:S01]  /*6b90*/  STSM.16.M88.4 [R162], R48 ;  /* 0x00000030a2007844 */ /* 0x000fe20000000200 */
[----:B------:R-:W-:Y:S01]  /*6ba0*/  SHF.R.U64 R110, R110, 0x3, RZ ;  /* 0x000000036e6e7819 */ /* 0x000fe200000012ff */
[----:B------:R-:W-:Y:S01]  /*6bb0*/  IMAD R32, R39, UR43, R32 ;  /* 0x0000002b27207c24 */ /* 0x000fe2000f8e0220 */
[----:B------:R-:W-:Y:S01]  /*6bc0*/  MOV R158, R158 ;  /* 0x0000009e009e7202 */ /* 0x000fe20000000f00 */
[----:B------:R-:W-:Y:S01]  /*6bd0*/  STSM.16.M88.4 [R160], R20 ;  /* 0x00000014a0007844 */ /* 0x000fe20000000200 */
[----:B------:R-:W-:-:S02]  /*6be0*/  F2FP.F16.F32.PACK_AB R24, R201, R183 ;  /* 0x000000b7c918723e */ /* 0x000fc400000000ff */
[----:B------:R-:W-:Y:S02]  /*6bf0*/  F2FP.F16.F32.PACK_AB R25, R67, R66 ;  /* 0x000000424319723e */ /* 0x000fe400000000ff */
[----:B------:R-:W-:Y:S02]  /*6c00*/  F2FP.F16.F32.PACK_AB R26, R199, R182 ;  /* 0x000000b6c71a723e */ /* 0x000fe400000000ff */
[----:B------:R-:W-:Y:S02]  /*6c10*/  F2FP.F16.F32.PACK_AB R27, R71, R70 ;  /* 0x00000046471b723e */ /* 0x000fe400000000ff */
[----:B------:R-:W-:Y:S01]  /*6c20*/  LOP3.LUT R110, R110, R111, RZ, 0x3c, !PT ;  /* 0x0000006f6e6e7212 */ /* 0x000fe200078e3cff */
[----:B------:R-:W-:Y:S01]  /*6c30*/  IMAD.X R111, RZ, RZ, R9, P0 ;  /* 0x000000ffff6f7224 */ /* 0x000fe200000e0609 */
[----:B------:R-:W-:Y:S01]  /*6c40*/  F2FP.F16.F32.PACK_AB R80, R81, R80 ;  /* 0x000000505150723e */ /* 0x000fe200000000ff */
[----:B------:R0:W-:Y:S01]  /*6c50*/  STSM.16.M88.4 [R158], R24 ;  /* 0x000000189e007844 */ /* 0x0001e20000000200 */
        /* <DEDUP_REMOVED lines=8> */
[----:B------:R-:W-:Y:S01]  /*6ce0*/  MOV R152, R152 ;  /* 0x0000009800987202 */ /* 0x000fe20000000f00 */
[----:B0-----:R-:W-:Y:S01]  /*6cf0*/  IMAD R26, R127, 0x80, R207 ;  /* 0x000000807f1a7824 */ /* 0x001fe200078e02cf */
[----:B------:R-:W-:-:S02]  /*6d00*/  F2FP.F16.F32.PACK_AB R82, R196, R84 ;  /* 0x00000054c452723e */ /* 0x000fc400000000ff */
[----:B------:R-:W-:Y:S02]  /*6d10*/  F2FP.F16.F32.PACK_AB R83, R87, R86 ;  /* 0x000000565753723e */ /* 0x000fe400000000ff */
[----:B------:R-:W-:Y:S02]  /*6d20*/  SHF.R.S32.HI R25, RZ, 0x1f, R45 ;  /* 0x0000001fff197819 */ /* 0x000fe4000001142d */
[----:B------:R-:W-:Y:S01]  /*6d30*/  SHF.R.S32.HI R7, RZ, 0x1f, R33 ;  /* 0x0000001fff077819 */ /* 0x000fe20000011421 */
[----:B------:R-:W-:Y:S01]  /*6d40*/  STSM.16.M88.4 [R152], R80 ;  /* 0x0000005098007844 */ /* 0x000fe20000000200 */
[----:B------:R-:W-:Y:S02]  /*6d50*/  IADD3 R10, P0, R45, R10, RZ ;  /* 0x0000000a2d0a7210 */ /* 0x000fe40007f1e0ff */
[----:B------:R-:W-:Y:S01]  /*6d60*/  LOP3.LUT R114, R115, 0x380, RZ, 0xc0, !PT ;  /* 0x0000038073727812 */ /* 0x000fe200078ec0ff */
[----:B------:R-:W-:Y:S01]  /*6d70*/  IMAD R24, R7, UR4, RZ ;  /* 0x0000000407187c24 */ /* 0x000fe2000f8e02ff */
[----:B------:R-:W-:Y:S01]  /*6d80*/  MOV R150, R150 ;  /* 0x0000009600967202 */ /* 0x000fe20000000f00 */
[----:B------:R-:W-:Y:S01]  /*6d90*/  IMAD R7, R211, UR6, RZ ;  /* 0x00000006d3077c24 */ /* 0x000fe2000f8e02ff */
[----:B------:R-:W-:-:S02]  /*6da0*/  F2FP.F16.F32.PACK_AB R20, R195, R88 ;  /* 0x00000058c314723e */ /* 0x000fc400000000ff */
[----:B------:R-:W-:Y:S02]  /*6db0*/  F2FP.F16.F32.PACK_AB R21, R91, R90 ;  /* 0x0000005a5b15723e */ /* 0x000fe400000000ff */
[----:B------:R-:W-:Y:S02]  /*6dc0*/  F2FP.F16.F32.PACK_AB R22, R194, R92 ;  /* 0x0000005cc216723e */ /* 0x000fe400000000ff */
[----:B------:R-:W-:Y:S02]  /*6dd0*/  F2FP.F16.F32.PACK_AB R23, R95, R94 ;  /* 0x0000005e5f17723e */ /* 0x000fe400000000ff */
[----:B------:R-:W-:Y:S02]  /*6de0*/  LOP3.LUT R122, R123, 0x380, RZ, 0xc0, !PT ;  /* 0x000003807b7a7812 */ /* 0x000fe400078ec0ff */
[----:B------:R-:W-:Y:S01]  /*6df0*/  IADD3.X R11, R25, R11, R32, P0, !PT ;  /* 0x0000000b190b7210 */ /* 0x000fe200007fe420 */
[----:B------:R0:W-:Y:S01]  /*6e00*/  STSM.16.M88.4 [R150], R20 ;  /* 0x0000001496007844 */ /* 0x0001e20000000200 */
[----:B------:R-:W-:Y:S01]  /*6e10*/  SHF.R.U64 R114, R114, 0x3, RZ ;  /* 0x0000000372727819 */ /* 0x000fe200000012ff */
[----:B------:R-:W-:Y:S01]  /*6e20*/  IMAD R25, R33, UR5, R24 ;  /* 0x0000000521197c24 */ /* 0x000fe2000f8e0218 */
[----:B------:R-:W-:Y:S01]  /*6e30*/  LOP3.LUT P0, RZ, R205, 0x3, RZ, 0xc0, !PT ;  /* 0x00000003cdff7812 */ /* 0x000fe2000780c0ff */
[----:B------:R-:W-:Y:S01]  /*6e40*/  IMAD.WIDE.U32 R10, R33, UR4, R10 ;  /* 0x00000004210a7c25 */ /* 0x000fe2000f8e000a */
[----:B------:R-:W-:Y:S01]  /*6e50*/  SHF.R.U64 R122, R122, 0x3, RZ ;  /* 0x000000037a7a7819 */ /* 0x000fe200000012ff */
[----:B------:R-:W-:Y:S01]  /*6e60*/  ULDC.64 UR4, c[0x0][0xb50] ;  /* 0x0002d40000047ab9 */ /* 0x000fe20000000a00 */
[----:B------:R-:W-:Y:S01]  /*6e70*/  LOP3.LUT R114, R114, R115, RZ, 0x3c, !PT ;  /* 0x0000007372727212 */ /* 0x000fe200078e3cff */
[----:B------:R-:W-:Y:S01]  /*6e80*/  IMAD.X R115, RZ, RZ, R9, P1 ;  /* 0x000000ffff737224 */ /* 0x000fe200008e0609 */
[----:B------:R-:W-:Y:S01]  /*6e90*/  MOV R146, R146 ;  /* 0x0000009200927202 */ /* 0x000fe20000000f00 */
[----:B------:R-:W-:Y:S01]  /*6ea0*/  IMAD.IADD R11, R11, 0x1, R25 ;  /* 0x000000010b0b7824 */ /* 0x000fe200078e0219 */
[----:B------:R-:W-:-:S02]  /*6eb0*/  F2FP.F16.F32.PACK_AB R36, R193, R96 ;  /* 0x00000060c124723e */ /* 0x000fc400000000ff */
[----:B------:R-:W-:Y:S02]  /*6ec0*/  F2FP.F16.F32.PACK_AB R38, R192, R100 ;  /* 0x00000064c026723e */ /* 0x000fe400000000ff */
[----:B------:R-:W-:Y:S01]  /*6ed0*/  F2FP.F16.F32.PACK_AB R39, R77, R85 ;  /* 0x000000554d27723e */ /* 0x000fe200000000ff */
[C---:B0-----:R-:W-:Y:S01]  /*6ee0*/  VIADD R20, R26.reuse, 0x8 ;  /* 0x000000081a147836 */ /* 0x041fe20000000000 */
[----:B------:R-:W-:Y:S02]  /*6ef0*/  ISETP.GE.OR P1, PT, R26, R7, P0 ;  /* 0x000000071a00720c */ /* 0x000fe40000726670 */
[----:B------:R-:W-:Y:S01]  /*6f00*/  LOP3.LUT R122, R122, R123, RZ, 0x3c, !PT ;  /* 0x0000007b7a7a7212 */ /* 0x000fe200078e3cff */
[----:B------:R-:W-:Y:S01]  /*6f10*/  IMAD.X R123, RZ, RZ, R9, P3 ;  /* 0x000000ffff7b7224 */ /* 0x000fe200018e0609 */
[----:B------:R-:W-:Y:S01]  /*6f20*/  MOV R142, R142 ;  /* 0x0000008e008e7202 */ /* 0x000fe20000000f00 */
[----:B------:R-:W-:Y:S01]  /*6f30*/  STSM.16.M88.4 [R146], R36 ;  /* 0x0000002492007844 */ /* 0x000fe20000000200 */
[----:B------:R-:W-:-:S02]  /*6f40*/  F2FP.F16.F32.PACK_AB R88, R191, R104 ;  /* 0x00000068bf58723e */ /* 0x000fc400000000ff */
[----:B------:R-:W-:Y:S02]  /*6f50*/  F2FP.F16.F32.PACK_AB R89, R89, R93 ;  /* 0x0000005d5959723e */ /* 0x000fe400000000ff */
[----:B------:R-:W-:Y:S02]  /*6f60*/  F2FP.F16.F32.PACK_AB R90, R190, R108 ;  /* 0x0000006cbe5a723e */ /* 0x000fe400000000ff */
[----:B------:R-:W-:Y:S02]  /*6f70*/  F2FP.F16.F32.PACK_AB R91, R97, R101 ;  /* 0x00000065615b723e */ /* 0x000fe400000000ff */
[----:B------:R-:W-:Y:S02]  /*6f80*/  ISETP.GE.OR P0, PT, R20, R7, P0 ;  /* 0x000000071400720c */ /* 0x000fe40000706670 */
[----:B------:R-:W-:Y:S01]  /*6f90*/  MOV R134, R134 ;  /* 0x0000008600867202 */ /* 0x000fe20000000f00 */
[----:B------:R-:W-:Y:S01]  /*6fa0*/  STSM.16.M88.4 [R142], R88 ;  /* 0x000000588e007844 */ /* 0x000fe20000000200 */
[----:B------:R-:W-:-:S02]  /*6fb0*/  F2FP.F16.F32.PACK_AB R20, R189, R112 ;  /* 0x00000070bd14723e */ /* 0x000fc400000000ff */
[----:B------:R-:W-:Y:S02]  /*6fc0*/  F2FP.F16.F32.PACK_AB R21, R105, R109 ;  /* 0x0000006d6915723e */ /* 0x000fe400000000ff */
[----:B------:R-:W-:Y:S02]  /*6fd0*/  F2FP.F16.F32.PACK_AB R22, R188, R116 ;  /* 0x00000074bc16723e */ /* 0x000fe400000000ff */
[----:B------:R-:W-:Y:S02]  /*6fe0*/  F2FP.F16.F32.PACK_AB R23, R113, R117 ;  /* 0x000000757117723e */ /* 0x000fe400000000ff */
[----:B------:R-:W-:Y:S02]  /*6ff0*/  F2FP.F16.F32.PACK_AB R165, R121, R166 ;  /* 0x000000a679a5723e */ /* 0x000fe400000000ff */
[----:B------:R-:W-:Y:S01]  /*7000*/  MOV R130, R130 ;  /* 0x0000008200827202 */ /* 0x000fe20000000f00 */
[----:B------:R-:W-:Y:S01]  /*7010*/  STSM.16.M88.4 [R134], R20 ;  /* 0x0000001486007844 */ /* 0x000fe20000000200 */
[----:B------:R-:W-:-:S02]  /*7020*/  LEA R24, P3, R10, UR4, 0x2 ;  /* 0x000000040a187c11 */ /* 0x000fc4000f8610ff */
[----:B------:R-:W-:Y:S02]  /*7030*/  F2FP.F16.F32.PACK_AB R164, R187, R120 ;  /* 0x00000078bba4723e */ /* 0x000fe400000000ff */
[----:B------:R-:W-:Y:S01]  /*7040*/  F2FP.F16.F32.PACK_AB R166, R125, R124 ;  /* 0x0000007c7da6723e */ /* 0x000fe200000000ff */
[----:B------:R-:W-:Y:S01]  /*7050*/  SHFL.IDX PT, R32, R24, RZ, 0x1c1f ;  /* 0x001c1fff18207589 */ /* 0x000fe200000e0000 */
[----:B------:R-:W-:Y:S02]  /*7060*/  F2FP.F16.F32.PACK_AB R167, R167, R168 ;  /* 0x000000a8a7a7723e */ /* 0x000fe400000000ff */
[----:B------:R-:W-:Y:S01]  /*7070*/  F2FP.F16.F32.PACK_AB R169, R169, R170 ;  /* 0x000000aaa9a9723e */ /* 0x000fe200000000ff */
[----:B------:R-:W-:Y:S01]  /*7080*/  SHFL.IDX PT, R34, R24, 0x1, 0x1c1f ;  /* 0x003c1f0018227f89 */ /* 0x000fe200000e0000 */
[----:B------:R-:W-:Y:S02]  /*7090*/  F2FP.F16.F32.PACK_AB R168, R129, R128 ;  /* 0x0000008081a8723e */ /* 0x000fe400000000ff */
[----:B------:R-:W-:Y:S01]  /*70a0*/  F2FP.F16.F32.PACK_AB R170, R133, R132 ;  /* 0x0000008485aa723e */ /* 0x000fe200000000ff */
[----:B------:R-:W-:Y:S01]  /*70b0*/  STSM.16.M88.4 [R130], R164 ;  /* 0x000000a482007844 */ /* 0x000fe20000000200 */
        /* <DEDUP_REMOVED lines=9> */
[----:B------:R-:W-:-:S02]  /*7150*/  F2FP.F16.F32.PACK_AB R178, R149, R148 ;  /* 0x0000009495b2723e */ /* 0x000fc400000000ff */
[----:B------:R-:W-:Y:S02]  /*7160*/  F2FP.F16.F32.PACK_AB R179, R179, R0 ;  /* 0x00000000b3b3723e */ /* 0x000fe400000000ff */
[----:B------:R-:W-:Y:S02]  /*7170*/  LEA.HI.X R11, R10, UR5, R11, 0x2, P3 ;  /* 0x000000050a0b7c11 */ /* 0x000fe400098f140b */
[----:B------:R-:W-:Y:S01]  /*7180*/  LOP3.LUT R98, R99, 0x380, RZ, 0xc0, !PT ;  /* 0x0000038063627812 */ /* 0x000fe200078ec0ff */
[----:B------:R1:W-:Y:S01]  /*7190*/  STSM.16.M88.4 [R3], R176 ;  /* 0x000000b003007844 */ /* 0x0003e20000000200 */
[----:B------:R-:W-:Y:S02]  /*71a0*/  LOP3.LUT R102, R103, 0x380, RZ, 0xc0, !PT ;  /* 0x0000038067667812 */ /* 0x000fe400078ec0ff */
[----:B------:R-:W-:Y:S01]  /*71b0*/  LOP3.LUT R106, R107, 0x380, RZ, 0xc0, !PT ;  /* 0x000003806b6a7812 */ /* 0x000fe200078ec0ff */
[----:B------:R-:W2:Y:S01]  /*71c0*/  SHFL.IDX PT, R33, R11, RZ, 0x1c1f ;  /* 0x001c1fff0b217589 */ /* 0x000ea200000e0000 */
[----:B0-----:R-:W0:Y:S08]  /*71d0*/  @P2 LDC R4, c[0x0][0xbec] ;  /* 0x0002fb00ff042b82 */ /* 0x001e300000000800 */
[----:B------:R-:W-:Y:S01]  /*71e0*/  BAR.SYNC.DEFER_BLOCKING 0x1, 0x100 ;  /* 0x0044000000007b1d */ /* 0x000fe20000010000 */
[----:B------:R-:W-:Y:S01]  /*71f0*/  IMAD R0, R19, 0x20, R200 ;  /* 0x0000002013007824 */ /* 0x000fe200078e02c8 */
[----:B------:R-:W-:Y:S01]  /*7200*/  UIMAD UR6, UR11, UR8, URZ ;  /* 0x000000080b0672a4 */ /* 0x000fe2000f8e023f */
[----:B------:R-:W-:Y:S01]  /*7210*/  SHF.R.U64 R98, R98, 0x3, RZ ;  /* 0x0000000362627819 */ /* 0x000fe200000012ff */
[----:B------:R-:W-:Y:S01]  /*7220*/  UIMAD.WIDE.U32 UR4, UR10, UR8, URZ ;  /* 0x000000080a0472a5 */ /* 0x000fe2000f8e003f */
[----:B------:R-:W-:-:S03]  /*7230*/  SHF.R.U64 R102, R102, 0x3, RZ ;  /* 0x0000000366667819 */ /* 0x000fc600000012ff */
[----:B-1----:R-:W1:Y:S01]  /*7240*/  @P2 LDC R3, c[0x0][0xbf0] ;  /* 0x0002fc00ff032b82 */ /* 0x002e620000000800 */
[----:B------:R-:W3:Y:S01]  /*7250*/  SHFL.IDX PT, R35, R11, 0x1, 0x1c1f ;  /* 0x003c1f000b237f89 */ /* 0x000ee200000e0000 */
[----:B------:R-:W-:Y:S01]  /*7260*/  UIMAD UR6, UR10, UR9, UR6 ;  /* 0x000000090a0672a4 */ /* 0x000fe2000f8e0206 */
[----:B------:R-:W-:Y:S02]  /*7270*/  SHF.R.U64 R106, R106, 0x3, RZ ;  /* 0x000000036a6a7819 */ /* 0x000fe400000012ff */
[----:B------:R-:W-:Y:S01]  /*7280*/  ULDC.64 UR8, c[0x0][0xaf0] ;  /* 0x0002bc0000087ab9 */ /* 0x000fe20000000a00 */
[----:B--2---:R-:W-:Y:S01]  /*7290*/  @!P1 ST.E desc[UR48][R32.64], R6 ;  /* 0x0000000620009985 */ /* 0x004fe2000c101930 */
[----:B------:R-:W-:Y:S01]  /*72a0*/  UIADD3 UR5, UR5, UR6, URZ ;  /* 0x0000000605057290 */ /* 0x000fe2000fffe03f */
[----:B------:R-:W-:Y:S02]  /*72b0*/  LOP3.LUT R98, R98, R99, RZ, 0x3c, !PT ;  /* 0x0000006362627212 */ /* 0x000fe400078e3cff */
[----:B------:R-:W-:-:S02]  /*72c0*/  LOP3.LUT R102, R102, R103, RZ, 0x3c, !PT ;  /* 0x0000006766667212 */ /* 0x000fc400078e3cff */
[----:B------:R-:W-:Y:S01]  /*72d0*/  LOP3.LUT R106, R106, R107, RZ, 0x3c, !PT ;  /* 0x0000006b6a6a7212 */ /* 0x000fe200078e3cff */
[----:B---3--:R2:W-:Y:S01]  /*72e0*/  @!P0 ST.E desc[UR48][R34.64], R5 ;  /* 0x0000000522008985 */ /* 0x0085e2000c101930 */
[----:B------:R-:W-:Y:S01]  /*72f0*/  UIMAD UR6, UR7, UR8, URZ ;  /* 0x00000008070672a4 */ /* 0x000fe2000f8e023f */
[--C-:B------:R-:W-:Y:S01]  /*7300*/  IMAD.X R99, RZ, RZ, R9.reuse, P4 ;  /* 0x000000ffff637224 */ /* 0x100fe200020e0609 */
[----:B------:R-:W-:Y:S01]  /*7310*/  UIMAD.WIDE.U32 UR4, UR43, UR8, UR4 ;  /* 0x000000082b0472a5 */ /* 0x000fe2000f8e0004 */
[----:B------:R3:W5:Y:S01]  /*7320*/  LD.E.128 R24, desc[UR48][R12.64] ;  /* 0x000000300c187980 */ /* 0x000762000c101d00 */
[----:B------:R-:W-:Y:S01]  /*7330*/  IADD3.X R103, RZ, R9, RZ, P5, !PT ;  /* 0x00000009ff677210 */ /* 0x000fe20002ffe4ff */
[----:B------:R-:W-:Y:S01]  /*7340*/  IMAD.X R107, RZ, RZ, R9, P6 ;  /* 0x000000ffff6b7224 */ /* 0x000fe200030e0609 */
[----:B--2---:R-:W-:Y:S01]  /*7350*/  LEA R5, R127, R0, 0x7 ;  /* 0x000000007f057211 */ /* 0x004fe200078e38ff */
[----:B------:R-:W-:Y:S01]  /*7360*/  UIMAD UR6, UR43, UR9, UR6 ;  /* 0x000000092b0672a4 */ /* 0x000fe2000f8e0206 */
[----:B---3--:R-:W2:Y:S01]  /*7370*/  LDC.64 R12, c[0x0][0xae0] ;  /* 0x0002b800ff0c7b82 */ /* 0x008ea20000000a00 */
[----:B------:R-:W5:Y:S02]  /*7380*/  LD.E.128 R8, desc[UR48][R8.64] ;  /* 0x0000003008087980 */ /* 0x000f64000c101d00 */
[----:B0-----:R-:W-:-:S02]  /*7390*/  @P2 IMAD.HI.U32 R0, R5, R4, RZ ;  /* 0x0000000405002227 */ /* 0x001fc400078e00ff */
[----:B------:R0:W5:Y:S02]  /*73a0*/  LD.E.128 R28, desc[UR48][R14.64] ;  /* 0x000000300e1c7980 */ /* 0x000164000c101d00 */
[--C-:B------:R-:W-:Y:S01]  /*73b0*/  IMAD.MOV.U32 R4, RZ, RZ, R5.reuse ;  /* 0x000000ffff047224 */ /* 0x100fe200078e0005 */
[----:B-1----:R-:W-:Y:S01]  /*73c0*/  @P2 SHF.R.U32.HI R4, RZ, R3, R0 ;  /* 0x00000003ff042219 */ /* 0x002fe20000011600 */
[----:B------:R-:W5:Y:S03]  /*73d0*/  LD.E.128 R52, desc[UR48][R52.64] ;  /* 0x0000003034347980 */ /* 0x000f66000c101d00 */
[--C-:B------:R-:W-:Y:S01]  /*73e0*/  SHF.R.S32.HI R3, RZ, 0x1f, R4.reuse ;  /* 0x0000001fff037819 */ /* 0x100fe20000011404 */
[----:B------:R-:W-:Y:S01]  /*73f0*/  IMAD.MOV R0, RZ, RZ, -R4 ;  /* 0x000000ffff007224 */ /* 0x000fe200078e0a04 */
[----:B------:R-:W-:Y:S01]  /*7400*/  UIADD3 UR5, UR5, UR6, URZ ;  /* 0x0000000605057290 */ /* 0x000fe2000fffe03f */
[----:B------:R-:W5:Y:S02]  /*7410*/  LD.E.128 R56, desc[UR48][R56.64] ;  /* 0x0000003038387980 */ /* 0x000f64000c101d00 */
[----:B------:R-:W-:Y:S01]  /*7420*/  IMAD R211, R211, R0, R5 ;  /* 0x00000000d3d37224 */ /* 0x000fe200078e0205 */
[----:B------:R-:W-:Y:S01]  /*7430*/  ULDC.64 UR6, c[0x0][0xad8] ;  /* 0x0002b60000067ab9 */ /* 0x000fe20000000a00 */
[----:B------:R-:W5:Y:S04]  /*7440*/  LD.E.128 R60, desc[UR48][R60.64] ;  /* 0x000000303c3c7980 */ /* 0x000f68000c101d00 */
[----:B------:R-:W5:Y:S01]  /*7450*/  LD.E.128 R64, desc[UR48][R64.64] ;  /* 0x0000003040407980 */ /* 0x000f62000c101d00 */
[----:B--2---:R-:W-:Y:S01]  /*7460*/  IMAD R3, R3, R12, RZ ;  /* 0x0000000c03037224 */ /* 0x004fe200078e02ff */
[----:B------:R-:W-:-:S02]  /*7470*/  SHF.R.S32.HI R0, RZ, 0x1f, R211 ;  /* 0x0000001fff007819 */ /* 0x000fc400000114d3 */
[----:B------:R-:W5:Y:S01]  /*7480*/  LD.E.128 R68, desc[UR48][R68.64] ;  /* 0x0000003044447980 */ /* 0x000f62000c101d00 */
[----:B------:R-:W-:-:S03]  /*7490*/  IMAD R3, R4, R13, R3 ;  /* 0x0000000d04037224 */ /* 0x000fc600078e0203 */
[----:B------:R-:W5:Y:S01]  /*74a0*/  LD.E.128 R72, desc[UR48][R72.64] ;  /* 0x0000003048487980 */ /* 0x000f62000c101d00 */
[----:B------:R-:W-:-:S03]  /*74b0*/  IMAD.WIDE.U32 R4, R4, R12, UR4 ;  /* 0x0000000404047e25 */ /* 0x000fc6000f8e000c */
[----:B------:R-:W5:Y:S04]  /*74c0*/  LD.E.128 R96, desc[UR48][R98.64] ;  /* 0x0000003062607980 */ /* 0x000f68000c101d00 */
[----:B------:R-:W5:Y:S04]  /*74d0*/  LD.E.128 R100, desc[UR48][R102.64] ;  /* 0x0000003066647980 */ /* 0x000f68000c101d00 */
[----:B------:R-:W5:Y:S04]  /*74e0*/  LD.E.128 R104, desc[UR48][R106.64] ;  /* 0x000000306a687980 */ /* 0x000f68000c101d00 */
[----:B------:R-:W5:Y:S04]  /*74f0*/  LD.E.128 R108, desc[UR48][R110.64] ;  /* 0x000000306e6c7980 */ /* 0x000f68000c101d00 */
[----:B------:R-:W5:Y:S04]  /*7500*/  LD.E.128 R112, desc[UR48][R114.64] ;  /* 0x0000003072707980 */ /* 0x000f68000c101d00 */
[----:B------:R-:W5:Y:S04]  /*7510*/  LD.E.128 R116, desc[UR48][R118.64] ;  /* 0x0000003076747980 */ /* 0x000f68000c101d00 */
[----:B------:R-:W5:Y:S01]  /*7520*/  LD.E.128 R120, desc[UR48][R122.64] ;  /* 0x000000307a787980 */ /* 0x000f62000c101d00 */
[----:B------:R-:W-:Y:S01]  /*7530*/  @!PT LDS RZ, [RZ] ;  /* 0x00000000fffff984 */ /* 0x000fe20000000800 */
[----:B------:R-:W-:Y:S01]  /*7540*/  @!PT LDS RZ, [RZ] ;  /* 0x00000000fffff984 */ /* 0x000fe20000000800 */
[----:B------:R-:W-:Y:S01]  /*7550*/  @!PT LDS RZ, [RZ] ;  /* 0x00000000fffff984 */ /* 0x000fe20000000800 */
[----:B------:R-:W-:Y:S01]  /*7560*/  @!PT LDS RZ, [RZ] ;  /* 0x00000000fffff984 */ /* 0x000fe20000000800 */
[----:B------:R1:W-:Y:S06]  /*7570*/  MEMBAR.ALL.CTA ;  /* 0x0000000000007992 */ /* 0x0003ec0000008000 */
[----:B-1----:R-:W1:Y:S01]  /*7580*/  FENCE.VIEW.ASYNC.S ;  /* 0x00000000000073c6 */ /* 0x002e620000000000 */
[----:B------:R-:W-:-:S02]  /*7590*/  IMAD.IADD R5, R5, 0x1, R3 ;  /* 0x0000000105057824 */ /* 0x000fc400078e0203 */
[----:B------:R-:W-:Y:S02]  /*75a0*/  IMAD R6, R0, UR6, RZ ;  /* 0x0000000600067c24 */ /* 0x000fe4000f8e02ff */
[----:B------:R-:W-:Y:S01]  /*75b0*/  IMAD R32, R127, 0x80, R200 ;  /* 0x000000807f207824 */ /* 0x000fe200078e02c8 */
[----:B------:R-:W-:Y:S01]  /*75c0*/  UIADD3 UR22, UR22, 0x22820, URZ ;  /* 0x0002282016167890 */ /* 0x000fe2000fffe03f */
[C---:B------:R-:W-:Y:S02]  /*75d0*/  IMAD R3, R211.reuse, UR7, R6 ;  /* 0x00000007d3037c24 */ /* 0x040fe4000f8e0206 */
[----:B------:R-:W-:Y:S01]  /*75e0*/  IMAD.WIDE.U32 R4, R211, UR6, R4 ;  /* 0x00000006d3047c25 */ /* 0x000fe2000f8e0004 */
[----:B------:R-:W-:Y:S01]  /*75f0*/  UIADD3 UR37, UR37, 0x1, URZ ;  /* 0x0000000125257890 */ /* 0x000fe2000fffe03f */
[C---:B------:R-:W-:Y:S01]  /*7600*/  ISETP.GE.AND P2, PT, R32.reuse, R7, PT ;  /* 0x000000072000720c */ /* 0x040fe20003f46270 */
[----:B------:R-:W-:Y:S01]  /*7610*/  ULDC.64 UR6, c[0x0][0xa80] ;  /* 0x0002a00000067ab9 */ /* 0x000fe20000000a00 */
[----:B------:R-:W-:Y:S01]  /*7620*/  UPRMT UR22, URZ, 0x654, UR22 ;  /* 0x000006543f167896 */ /* 0x000fe20008000016 */
[----:B------:R-:W-:Y:S01]  /*7630*/  IADD3 R3, R5, R3, RZ ;  /* 0x0000000305037210 */ /* 0x000fe20007ffe0ff */
[----:B------:R-:W-:Y:S01]  /*7640*/  VIADD R0, R32, 0x20 ;  /* 0x0000002020007836 */ /* 0x000fe20000000000 */
[----:B------:R-:W-:Y:S01]  /*7650*/  LEA R6, P3, R4, UR6, 0x1 ;  /* 0x0000000604067c11 */ /* 0x000fe2000f8608ff */
[----:B------:R-:W-:-:S03]  /*7660*/  UISETP.NE.AND UP0, UPT, UR37, 0x2, UPT ;  /* 0x000000022500788c */ /* 0x000fc6000bf05270 */
        /* <DEDUP_REMOVED lines=16> */
[----:B------:R-:W-:Y:S02]  /*7770*/  ISETP.GE.AND P3, PT, R17, UR4, PT ;  /* 0x0000000411007c0c */ /* 0x000fe4000bf66270 */
[----:B------:R-:W-:Y:S02]  /*7780*/  ISETP.GE.AND P2, PT, R16, UR4, PT ;  /* 0x0000000410007c0c */ /* 0x000fe4000bf46270 */
[----:B------:R-:W-:-:S07]  /*7790*/  ISETP.GE.AND P5, PT, R2, UR4, PT ;  /* 0x0000000402007c0c */ /* 0x000fce000bfa6270 */
[----:B01----:R-:W-:-:S04]  /*77a0*/  @!P4 LEA R14, P6, R18, R12, 0x1 ;  /* 0x0000000c120ec211 */ /* 0x003fc800078c08ff */
[----:B--2---:R-:W-:Y:S02]  /*77b0*/  @!P4 LEA.HI.X R15, R18, R13, R214, 0x1, P6 ;  /* 0x0000000d120fc211 */ /* 0x004fe400030f0cd6 */
[----:B------:R-:W-:Y:S01]  /*77c0*/  @!P3 LEA R20, P6, R17, R12, 0x1 ;  /* 0x0000000c1114b211 */ /* 0x000fe200078c08ff */
[----:B------:R-:W-:-:S03]  /*77d0*/  @!P5 IMAD.WIDE R4, R2, 0x2, R12 ;  /* 0x000000020204d825 */ /* 0x000fc600078e020c */
[-C--:B------:R-:W-:Y:S02]  /*77e0*/  @!P3 LEA.HI.X R21, R17, R13.reuse, R213, 0x1, P6 ;  /* 0x0000000d1115b211 */ /* 0x080fe400030f0cd5 */
[C---:B------:R-:W-:Y:S01]  /*77f0*/  @!P2 LEA R22, P6, R16.reuse, R12, 0x1 ;  /* 0x0000000c1016a211 */ /* 0x040fe200078c08ff */
[----:B-----5:R3:W-:Y:S03]  /*7800*/  @!P5 ST.E.128 desc[UR48][R4.64], R8 ;  /* 0x000000080400d985 */ /* 0x0207e6000c101d30 */
[----:B------:R-:W-:Y:S01]  /*7810*/  @!P2 LEA.HI.X R23, R16, R13, R212, 0x1, P6 ;  /* 0x0000000d1017a211 */ /* 0x000fe200030f0cd4 */
[----:B------:R3:W-:Y:S04]  /*7820*/  @!P4 ST.E.128 desc[UR48][R14.64], R56 ;  /* 0x000000380e00c985 */ /* 0x0007e8000c101d30 */
[----:B------:R3:W-:Y:S04]  /*7830*/  @!P3 ST.E.128 desc[UR48][R20.64], R72 ;  /* 0x000000481400b985 */ /* 0x0007e8000c101d30 */
[----:B------:R3:W-:Y:S02]  /*7840*/  @!P2 ST.E.128 desc[UR48][R22.64], R108 ;  /* 0x0000006c1600a985 */ /* 0x0007e4000c101d30 */
.L_x_9060:
[----:B------:R-:W-:Y:S05]  /*7850*/  BSYNC B0 ;  /* 0x0000000000007941 */ /* 0x000fea0003800000 */
.L_x_9059:
[----:B---3-5:R3:W4:Y:S01]  /*7860*/  SHFL.IDX PT, R9, R3, 0x1, 0x181f ;  /* 0x00381f0003097f89 */ /* 0x02872200000e0000 */
[----:B------:R-:W-:Y:S03]  /*7870*/  BSSY B0, `(.L_x_9061) ;  /* 0x0000013000007945 */ /* 0x000fe60003800000 */
[----:B------:R3:W0:Y:S01]  /*7880*/  SHFL.IDX PT, R8, R6, 0x1, 0x181f ;  /* 0x00381f0006087f89 */ /* 0x00062200000e0000 */
[----:B------:R-:W-:Y:S05]  /*7890*/  @P1 BRA `(.L_x_9062) ;  /* 0x0000000000401947 */ /* 0x000fea0003800000 */
[----:B------:R-:W-:Y:S02]  /*78a0*/  ULDC UR4, c[0x0][0xac8] ;  /* 0x0002b20000047ab9 */ /* 0x000fe40000000800 */
[----:B------:R-:W-:Y:S02]  /*78b0*/  ISETP.GE.AND P3, PT, R18, UR4, PT ;  /* 0x0000000412007c0c */ /* 0x000fe4000bf66270 */
[----:B------:R-:W-:Y:S02]  /*78c0*/  ISETP.GE.AND P2, PT, R17, UR4, PT ;  /* 0x0000000411007c0c */ /* 0x000fe4000bf46270 */
[----:B------:R-:W-:Y:S02]  /*78d0*/  ISETP.GE.AND P1, PT, R16, UR4, PT ;  /* 0x0000000410007c0c */ /* 0x000fe4000bf26270 */
[----:B------:R-:W-:-:S07]  /*78e0*/  ISETP.GE.AND P4, PT, R2, UR4, PT ;  /* 0x0000000402007c0c */ /* 0x000fce000bf86270 */
[CC--:B0-----:R-:W-:Y:S02]  /*78f0*/  @!P3 LEA R10, P6, R18.reuse, R8.reuse, 0x1 ;  /* 0x00000008120ab211 */ /* 0x0c1fe400078c08ff */
[CC--:B-1----:R-:W-:Y:S02]  /*7900*/  @!P2 LEA R12, P5, R17.reuse, R8.reuse, 0x1 ;  /* 0x00000008110ca211 */ /* 0x0c2fe400078a08ff */
[-C--:B----4-:R-:W-:Y:S02]  /*7910*/  @!P3 LEA.HI.X R11, R18, R9.reuse, R214, 0x1, P6 ;  /* 0x00000009120bb211 */ /* 0x090fe400030f0cd6 */
[----:B------:R-:W-:Y:S01]  /*7920*/  @!P1 LEA R14, P6, R16, R8, 0x1 ;  /* 0x00000008100e9211 */ /* 0x000fe200078c08ff */
[----:B------:R-:W-:Y:S01]  /*7930*/  @!P4 IMAD.WIDE R4, R2, 0x2, R8 ;  /* 0x000000020204c825 */ /* 0x000fe200078e0208 */
[-C--:B--2---:R-:W-:Y:S02]  /*7940*/  @!P2 LEA.HI.X R13, R17, R9.reuse, R213, 0x1, P5 ;  /* 0x00000009110da211 */ /* 0x084fe400028f0cd5 */
[----:B------:R-:W-:-:S02]  /*7950*/  @!P1 LEA.HI.X R15, R16, R9, R212, 0x1, P6 ;  /* 0x00000009100f9211 */ /* 0x000fc400030f0cd4 */
[----:B------:R0:W-:Y:S04]  /*7960*/  @!P4 ST.E.128 desc[UR48][R4.64], R24 ;  /* 0x000000180400c985 */ /* 0x0001e8000c101d30 */
[----:B------:R0:W-:Y:S04]  /*7970*/  @!P3 ST.E.128 desc[UR48][R10.64], R60 ;  /* 0x0000003c0a00b985 */ /* 0x0001e8000c101d30 */
[----:B------:R0:W-:Y:S04]  /*7980*/  @!P2 ST.E.128 desc[UR48][R12.64], R96 ;  /* 0x000000600c00a985 */ /* 0x0001e8000c101d30 */
[----:B------:R0:W-:Y:S02]  /*7990*/  @!P1 ST.E.128 desc[UR48][R14.64], R112 ;  /* 0x000000700e009985 */ /* 0x0001e4000c101d30 */
.L_x_9062:
[----:B------:R-:W-:Y:S05]  /*79a0*/  BSYNC B0 ;  /* 0x0000000000007941 */ /* 0x000fea0003800000 */
.L_x_9061:
[----:B----4-:R4:W1:Y:S01]  /*79b0*/  SHFL.IDX PT, R9, R3, 0x2, 0x181f ;  /* 0x00581f0003097f89 */ /* 0x01086200000e0000 */
[----:B------:R-:W-:Y:S03]  /*79c0*/  BSSY B0, `(.L_x_9063) ;  /* 0x0000013000007945 */ /* 0x000fe60003800000 */
[----:B0-----:R4:W0:Y:S01]  /*79d0*/  SHFL.IDX PT, R8, R6, 0x2, 0x181f ;  /* 0x00581f0006087f89 */ /* 0x00182200000e0000 */
[----:B------:R-:W-:Y:S05]  /*79e0*/  @P0 BRA `(.L_x_9064) ;  /* 0x0000000000400947 */ /* 0x000fea0003800000 */
[----:B------:R-:W-:Y:S02]  /*79f0*/  ULDC UR4, c[0x0][0xac8] ;  /* 0x0002b20000047ab9 */ /* 0x000fe40000000800 */
[----:B------:R-:W-:Y:S02]  /*7a00*/  ISETP.GE.AND P4, PT, R18, UR4, PT ;  /* 0x0000000412007c0c */ /* 0x000fe4000bf86270 */
[----:B------:R-:W-:Y:S02]  /*7a10*/  ISETP.GE.AND P5, PT, R17, UR4, PT ;  /* 0x0000000411007c0c */ /* 0x000fe4000bfa6270 */
[----:B------:R-:W-:Y:S02]  /*7a20*/  ISETP.GE.AND P6, PT, R16, UR4, PT ;  /* 0x0000000410007c0c */ /* 0x000fe4000bfc6270 */
[----:B------:R-:W-:-:S07]  /*7a30*/  ISETP.GE.AND P3, PT, R2, UR4, PT ;  /* 0x0000000402007c0c */ /* 0x000fce000bf66270 */
[-C--:B0-----:R-:W-:Y:S02]  /*7a40*/  @!P4 LEA R10, P0, R18, R8.reuse, 0x1 ;  /* 0x00000008120ac211 */ /* 0x081fe400078008ff */
[CC--:B-1----:R-:W-:Y:S02]  /*7a50*/  @!P5 LEA R12, P1, R17.reuse, R8.reuse, 0x1 ;  /* 0x00000008110cd211 */ /* 0x0c2fe400078208ff */
[----:B------:R-:W-:Y:S02]  /*7a60*/  @!P6 LEA R14, P2, R16, R8, 0x1 ;  /* 0x00000008100ee211 */ /* 0x000fe400078408ff */
[----:B------:R-:W-:Y:S01]  /*7a70*/  @!P3 IMAD.WIDE R4, R2, 0x2, R8 ;  /* 0x000000020204b825 */ /* 0x000fe200078e0208 */
[-C--:B------:R-:W-:Y:S02]  /*7a80*/  @!P4 LEA.HI.X R11, R18, R9.reuse, R214, 0x1, P0 ;  /* 0x00000009120bc211 */ /* 0x080fe400000f0cd6 */
[-C--:B--2---:R-:W-:Y:S02]  /*7a90*/  @!P5 LEA.HI.X R13, R17, R9.reuse, R213, 0x1, P1 ;  /* 0x00000009110dd211 */ /* 0x084fe400008f0cd5 */
[----:B------:R-:W-:Y:S01]  /*7aa0*/  @!P6 LEA.HI.X R15, R16, R9, R212, 0x1, P2 ;  /* 0x00000009100fe211 */ /* 0x000fe200010f0cd4 */
[----:B------:R0:W-:Y:S04]  /*7ab0*/  @!P3 ST.E.128 desc[UR48][R4.64], R28 ;  /* 0x0000001c0400b985 */ /* 0x0001e8000c101d30 */
[----:B------:R0:W-:Y:S04]  /*7ac0*/  @!P4 ST.E.128 desc[UR48][R10.64], R64 ;  /* 0x000000400a00c985 */ /* 0x0001e8000c101d30 */
[----:B------:R0:W-:Y:S04]  /*7ad0*/  @!P5 ST.E.128 desc[UR48][R12.64], R100 ;  /* 0x000000640c00d985 */ /* 0x0001e8000c101d30 */
[----:B------:R0:W-:Y:S02]  /*7ae0*/  @!P6 ST.E.128 desc[UR48][R14.64], R116 ;  /* 0x000000740e00e985 */ /* 0x0001e4000c101d30 */
.L_x_9064:
[----:B------:R-:W-:Y:S05]  /*7af0*/  BSYNC B0 ;  /* 0x0000000000007941 */ /* 0x000fea0003800000 */
.L_x_9063:
[----:B------:R-:W-:Y:S01]  /*7b00*/  VIADD R0, R32, 0x60 ;  /* 0x0000006020007836 */ /* 0x000fe20000000000 */
[----:B-1----:R1:W1:Y:S01]  /*7b10*/  SHFL.IDX PT, R9, R3, 0x3, 0x181f ;  /* 0x00781f0003097f89 */ /* 0x00226200000e0000 */
[----:B------:R-:W-:Y:S01]  /*7b20*/  UIADD3 UR46, UR46, 0x1, URZ ;  /* 0x000000012e2e7890 */ /* 0x000fe2000fffe03f */
[----:B------:R-:W-:Y:S02]  /*7b30*/  BSSY B0, `(.L_x_9065) ;  /* 0x0000014000007945 */ /* 0x000fe40003800000 */
[----:B------:R-:W-:Y:S01]  /*7b40*/  ISETP.GE.AND P0, PT, R0, R7, PT ;  /* 0x000000070000720c */ /* 0x000fe20003f06270 */
[----:B0-----:R0:W0:-:S12]  /*7b50*/  SHFL.IDX PT, R8, R6, 0x3, 0x181f ;  /* 0x00781f0006087f89 */ /* 0x00101800000e0000 */
[----:B------:R-:W-:Y:S05]  /*7b60*/  @P0 BRA `(.L_x_9066) ;  /* 0x0000000000400947 */ /* 0x000fea0003800000 */
[----:B------:R-:W-:Y:S02]  /*7b70*/  ULDC UR4, c[0x0][0xac8] ;  /* 0x0002b20000047ab9 */ /* 0x000fe40000000800 */
[----:B------:R-:W-:Y:S02]  /*7b80*/  ISETP.GE.AND P4, PT, R18, UR4, PT ;  /* 0x0000000412007c0c */ /* 0x000fe4000bf86270 */
[----:B------:R-:W-:Y:S02]  /*7b90*/  ISETP.GE.AND P5, PT, R17, UR4, PT ;  /* 0x0000000411007c0c */ /* 0x000fe4000bfa6270 */
[----:B------:R-:W-:Y:S02]  /*7ba0*/  ISETP.GE.AND P6, PT, R16, UR4, PT ;  /* 0x0000000410007c0c */ /* 0x000fe4000bfc6270 */
[----:B------:R-:W-:-:S07]  /*7bb0*/  ISETP.GE.AND P3, PT, R2, UR4, PT ;  /* 0x0000000402007c0c */ /* 0x000fce000bf66270 */
[-C--:B0--34-:R-:W-:Y:S02]  /*7bc0*/  @!P4 LEA R6, P0, R18, R8.reuse, 0x1 ;  /* 0x000000081206c211 */ /* 0x099fe400078008ff */
[CC--:B------:R-:W-:Y:S02]  /*7bd0*/  @!P5 LEA R10, P1, R17.reuse, R8.reuse, 0x1 ;  /* 0x00000008110ad211 */ /* 0x0c0fe400078208ff */
[----:B------:R-:W-:Y:S02]  /*7be0*/  @!P6 LEA R12, P2, R16, R8, 0x1 ;  /* 0x00000008100ce211 */ /* 0x000fe400078408ff */
[----:B-1----:R-:W-:Y:S01]  /*7bf0*/  @!P3 IMAD.WIDE R4, R2, 0x2, R8 ;  /* 0x000000020204b825 */ /* 0x002fe200078e0208 */
[-C--:B------:R-:W-:Y:S02]  /*7c00*/  @!P4 LEA.HI.X R7, R18, R9.reuse, R214, 0x1, P0 ;  /* 0x000000091207c211 */ /* 0x080fe400000f0cd6 */
[-C--:B------:R-:W-:Y:S02]  /*7c10*/  @!P5 LEA.HI.X R11, R17, R9.reuse, R213, 0x1, P1 ;  /* 0x00000009110bd211 */ /* 0x080fe400008f0cd5 */
[----:B--2---:R-:W-:Y:S01]  /*7c20*/  @!P6 LEA.HI.X R13, R16, R9, R212, 0x1, P2 ;  /* 0x00000009100de211 */ /* 0x004fe200010f0cd4 */
[----:B------:R0:W-:Y:S04]  /*7c30*/  @!P3 ST.E.128 desc[UR48][R4.64], R52 ;  /* 0x000000340400b985 */ /* 0x0001e8000c101d30 */
[----:B------:R0:W-:Y:S04]  /*7c40*/  @!P4 ST.E.128 desc[UR48][R6.64], R68 ;  /* 0x000000440600c985 */ /* 0x0001e8000c101d30 */
[----:B------:R0:W-:Y:S04]  /*7c50*/  @!P5 ST.E.128 desc[UR48][R10.64], R104 ;  /* 0x000000680a00d985 */ /* 0x0001e8000c101d30 */
[----:B------:R0:W-:Y:S02]  /*7c60*/  @!P6 ST.E.128 desc[UR48][R12.64], R120 ;  /* 0x000000780c00e985 */ /* 0x0001e4000c101d30 */
.L_x_9066:
[----:B------:R-:W-:Y:S05]  /*7c70*/  BSYNC B0 ;  /* 0x0000000000007941 */ /* 0x000fea0003800000 */
.L_x_9065:
[----:B------:R-:W5:Y:S02]  /*7c80*/  LDC R0, c[0x0][0xc34] ;  /* 0x00030d00ff007b82 */ /* 0x000f640000000800 */
[----:B-----5:R-:W-:-:S13]  /*7c90*/  ISETP.LE.AND P0, PT, R0, UR45, PT ;  /* 0x0000002d00007c0c */ /* 0x020fda000bf03270 */
[----:B------:R-:W-:Y:S05]  /*7ca0*/  @!P0 BRA `(.L_x_9067) ;  /* 0xffffff90000c8947 */ /* 0x000fea000383ffff */
[----:B------:R-:W-:Y:S05]  /*7cb0*/  EXIT ;  /* 0x000000000000794d */ /* 0x000fea0003800000 */
.L_x_9033:
        /* <DEDUP_REMOVED lines=10> */
[----:B------:R-:W-:Y:S01]  /*7d60*/  ULDC.64 UR4, c[0x0][0x418] ;  /* 0x0001060000047ab9 */ /* 0x000fe20000000a00 */
[----:B------:R-:W-:Y:S01]  /*7d70*/  ULDC UR9, c[0x0][0x320] ;  /* 0x0000c80000097ab9 */ /* 0x000fe20000000800 */
[----:B------:R-:W-:Y:S01]  /*7d80*/  UISETP.NE.U32.AND UP0, UPT, UR4, URZ, UPT ;  /* 0x0000003f0400728c */ /* 0x000fe2000bf05070 */
[----:B------:R-:W0:Y:S01]  /*7d90*/  S2UR UR8, SR_CgaCtaId ;  /* 0x00000000000879c3 */ /* 0x000e220000008800 */
[----:B------:R-:W-:Y:S01]  /*7da0*/  LOP3.LUT R5, R31, 0x38, RZ, 0xc0, !PT ;  /* 0x000000381f057812 */ /* 0x000fe200078ec0ff */
[----:B------:R-:W-:Y:S01]  /*7db0*/  ULDC UR4, c[0x0][0x424] ;  /* 0x0001090000047ab9 */ /* 0x000fe20000000800 */
[----:B------:R-:W-:Y:S01]  /*7dc0*/  UISETP.NE.AND.EX UP0, UPT, UR5, URZ, UPT, UP0 ;  /* 0x0000003f0500728c */ /* 0x000fe2000bf05300 */
[----:B------:R-:W-:Y:S01]  /*7dd0*/  LOP3.LUT R16, R16, 0xffffffef, RZ, 0xc0, !PT ;  /* 0xffffffef10107812 */ /* 0x000fe200078ec0ff */
[----:B------:R-:W-:Y:S01]  /*7de0*/  ULDC.64 UR6, c[0x0][0x2f0] ;  /* 0x0000bc0000067ab9 */ /* 0x000fe20000000a00 */
[C---:B------:R-:W-:Y:S01]  /*7df0*/  LOP3.LUT R0, R5.reuse, 0x40, RZ, 0xfc, !PT ;  /* 0x0000004005007812 */ /* 0x040fe200078efcff */
[----:B------:R-:W-:Y:S01]  /*7e00*/  USEL UR4, UR4, 0x1, UP0 ;  /* 0x0000000104047887 */ /* 0x000fe20008000000 */
[C---:B------:R-:W-:Y:S01]  /*7e10*/  LOP3.LUT R2, R5.reuse, 0x80, RZ, 0xfc, !PT ;  /* 0x0000008005027812 */ /* 0x040fe200078efcff */
[----:B------:R-:W-:Y:S01]  /*7e20*/  UMOV UR37, 0x400 ;  /* 0x0000040000257882 */ /* 0x000fe20000000000 */
[----:B------:R-:W-:Y:S01]  /*7e30*/  ISETP.GE.AND P2, PT, R0, UR9, PT ;  /* 0x0000000900007c0c */ /* 0x000fe2000bf46270 */
[----:B------:R-:W-:Y:S01]  /*7e40*/  UIMAD UR36, UR4, UR6, URZ ;  /* 0x00000006042472a4 */ /* 0x000fe2000f8e023f */
[----:B------:R-:W-:Y:S01]  /*7e50*/  ISETP.GE.AND P1, PT, R2, UR9, PT ;  /* 0x0000000902007c0c */ /* 0x000fe2000bf26270 */
[----:B------:R1:W-:Y:S01]  /*7e60*/  STL [R1+0x4], RZ ;  /* 0x000004ff01007387 */ /* 0x0003e20000100800 */
[C---:B------:R-:W-:Y:S01]  /*7e70*/  ISETP.GE.AND P3, PT, R5.reuse, UR9, PT ;  /* 0x0000000905007c0c */ /* 0x040fe2000bf66270 */
[----:B------:R-:W-:Y:S01]  /*7e80*/  UIADD3 UR4, UR36, 0x5f, URZ ;  /* 0x0000005f24047890 */ /* 0x000fe2000fffe03f */
[----:B------:R-:W-:Y:S01]  /*7e90*/  LOP3.LUT R0, R5, 0xc0, RZ, 0xfc, !PT ;  /* 0x000000c005007812 */ /* 0x000fe200078efcff */
[----:B------:R-:W-:Y:S01]  /*7ea0*/  ULDC UR10, c[0x0][0x2b8] ;  /* 0x0000ae00000a7ab9 */ /* 0x000fe20000000800 */
[----:B------:R-:W-:Y:S01]  /*7eb0*/  SHF.R.U32.HI R36, RZ, 0x3, R19 ;  /* 0x00000003ff247819 */ /* 0x000fe20000011613 */
[----:B------:R-:W-:Y:S01]  /*7ec0*/  UIMAD.WIDE UR4, UR4, 0x2aaaaaab, URZ ;  /* 0x2aaaaaab040478a5 */ /* 0x000fe2000f8e023f */
[----:B------:R-:W-:Y:S01]  /*7ed0*/  ISETP.GE.AND P0, PT, R0, UR9, PT ;  /* 0x0000000900007c0c */ /* 0x000fe2000bf06270 */
[----:B------:R-:W-:Y:S01]  /*7ee0*/  IMAD.U32 R37, RZ, RZ, UR11 ;  /* 0x0000000bff257e24 */ /* 0x000fe2000f8e00ff */
[----:B------:R-:W-:Y:S01]  /*7ef0*/  SEL R4, RZ, 0x1, P3 ;  /* 0x00000001ff047807 */ /* 0x000fe20001800000 */
[----:B------:R-:W-:Y:S01]  /*7f00*/  USHF.R.U32.HI UR6, URZ, 0x1f, UR5 ;  /* 0x0000001f3f067899 */ /* 0x000fe20008011605 */
[----:B------:R-:W-:Y:S01]  /*7f10*/  @P2 LOP3.LUT R16, R16, 0x10, RZ, 0xfc, !PT ;  /* 0x0000001010102812 */ /* 0x000fe200078efcff */
[----:B0-----:R-:W-:Y:S01]  /*7f20*/  ULEA UR37, UR8, UR37, 0x18 ;  /* 0x0000002508257291 */ /* 0x001fe2000f8ec03f */
[----:B------:R-:W-:Y:S01]  /*7f30*/  SEL R2, RZ, 0x2, P2 ;  /* 0x00000002ff027807 */ /* 0x000fe20001000000 */
[----:B------:R-:W-:Y:S01]  /*7f40*/  ULEA.HI.SX32 UR6, UR5, UR6, 0x1c ;  /* 0x0000000605067291 */ /* 0x000fe2000f8fe23f */
[----:B------:R-:W-:Y:S01]  /*7f50*/  LOP3.LUT R16, R16, 0xfffffff7, RZ, 0xc0, !PT ;  /* 0xfffffff710107812 */ /* 0x000fe200078ec0ff */
[----:B------:R-:W-:Y:S01]  /*7f60*/  IMAD.MOV.U32 R27, RZ, RZ, 0x1 ;  /* 0x00000001ff1b7424 */ /* 0x000fe200078e00ff */
[----:B------:R-:W-:Y:S01]  /*7f70*/  SEL R3, RZ, 0x4, P1 ;  /* 0x00000004ff037807 */ /* 0x000fe20000800000 */
[----:B------:R-:W-:Y:S01]  /*7f80*/  UIADD3 UR5, UR6, -0x1, URZ ;  /* 0xffffffff06057890 */ /* 0x000fe2000fffe03f */
[----:B------:R-:W-:Y:S01]  /*7f90*/  @P1 LOP3.LUT R16, R16, 0x8, RZ, 0xfc, !PT ;  /* 0x0000000810101812 */ /* 0x000fe200078efcff */
[----:B------:R-:W-:Y:S01]  /*7fa0*/  IMAD.MOV.U32 R17, RZ, RZ, RZ ;  /* 0x000000ffff117224 */ /* 0x000fe200078e00ff */
[----:B------:R-:W-:Y:S01]  /*7fb0*/  LOP3.LUT R36, R36, 0xf, RZ, 0xc0, !PT ;  /* 0x0000000f24247812 */ /* 0x000fe200078ec0ff */
[----:B------:R-:W-:Y:S01]  /*7fc0*/  UIMAD UR8, UR5, -0x60, UR36 ;  /* 0xffffffa0050878a4 */ /* 0x000fe2000f8e0224 */
[----:B------:R-:W-:Y:S01]  /*7fd0*/  LOP3.LUT R16, R16, 0xfffffffd, RZ, 0xc0, !PT ;  /* 0xfffffffd10107812 */ /* 0x000fe200078ec0ff */
[----:B------:R-:W-:Y:S01]  /*7fe0*/  ULDC UR39, c[0x0][0x448] ;  /* 0x0001120000277ab9 */ /* 0x000fe20000000800 */
[----:B------:R-:W-:Y:S01]  /*7ff0*/  IADD3 R3, R3, R2, R4 ;  /* 0x0000000203037210 */ /* 0x000fe20007ffe004 */
[----:B------:R-:W-:Y:S01]  /*8000*/  ULDC UR4, c[0x0][0x288] ;  /* 0x0000a20000047ab9 */ /* 0x000fe20000000800 */
[----:B------:R-:W-:Y:S01]  /*8010*/  @P3 LOP3.LUT R16, R16, 0x2, RZ, 0xfc, !PT ;  /* 0x0000000210103812 */ /* 0x000fe200078efcff */
[----:B------:R-:W-:Y:S01]  /*8020*/  ULOP3.LUT UR41, UR38, 0x2, URZ, 0xfc, !UPT ;  /* 0x0000000226297892 */ /* 0x000fe2000f8efc3f */
[----:B------:R-:W-:Y:S01]  /*8030*/  SEL R2, RZ, 0x8, P0 ;  /* 0x00000008ff027807 */ /* 0x000fe20000000000 */
[----:B------:R-:W-:Y:S01]  /*8040*/  ULDC UR42, c[0x0][0xc] ;  /* 0x00000300002a7ab9 */ /* 0x000fe20000000800 */
[----:B------:R-:W-:Y:S01]  /*8050*/  LOP3.LUT R16, R16, 0xfffffffb, RZ, 0xc0, !PT ;  /* 0xfffffffb10107812 */ /* 0x000fe200078ec0ff */
[----:B------:R-:W-:Y:S01]  /*8060*/  UIMAD UR39, UR39, UR4, URZ ;  /* 0x00000004272772a4 */ /* 0x000fe2000f8e023f */
[----:B------:R-:W-:Y:S01]  /*8070*/  IADD3 R34, -R36, UR8, RZ ;  /* 0x0000000824227c10 */ /* 0x000fe2000fffe1ff */
[----:B------:R-:W-:Y:S01]  /*8080*/  IMAD.IADD R2, R2, 0x1, R3 ;  /* 0x0000000102027824 */ /* 0x000fe200078e0203 */
[----:B------:R-:W-:Y:S01]  /*8090*/  @P0 LOP3.LUT R16, R16, 0x4, RZ, 0xfc, !PT ;  /* 0x0000000410100812 */ /* 0x000fe200078efcff */
[----:B------:R-:W-:Y:S01]  /*80a0*/  UIADD3 UR40, UR6, -0x2, URZ ;  /* 0xfffffffe06287890 */ /* 0x000fe2000fffe03f */
[----:B------:R-:W-:-:S02]  /*80b0*/  ISETP.GE.AND P0, PT, R5, UR9, PT ;  /* 0x0000000905007c0c */ /* 0x000fc4000bf06270 */
[----:B------:R-:W-:Y:S02]  /*80c0*/  LOP3.LUT R35, R35, 0xfffffffb, RZ, 0xc0, !PT ;  /* 0xfffffffb23237812 */ /* 0x000fe400078ec0ff */
[C---:B------:R-:W-:Y:S02]  /*80d0*/  ISETP.LT.OR P3, PT, R34.reuse, 0x1, P0 ;  /* 0x000000012200780c */ /* 0x040fe40000761670 */
[C---:B------:R-:W-:Y:S02]  /*80e0*/  ISETP.LT.OR P2, PT, R34.reuse, 0x11, P0 ;  /* 0x000000112200780c */ /* 0x040fe40000741670 */
[----:B------:R-:W-:Y:S02]  /*80f0*/  ISETP.LT.OR P1, PT, R34, 0x21, P0 ;  /* 0x000000212200780c */ /* 0x000fe40000721670 */
[----:B------:R-:W-:Y:S02]  /*8100*/  LOP3.LUT R16, R16, 0xefffffff, RZ, 0xc0, !PT ;  /* 0xefffffff10107812 */ /* 0x000fe400078ec0ff */
[----:B------:R-:W-:-:S02]  /*8110*/  LOP3.LUT R0, R31, 0x1f8, RZ, 0xc0, !PT ;  /* 0x000001f81f007812 */ /* 0x000fc400078ec0ff */
[----:B------:R-:W-:Y:S02]  /*8120*/  SHF.L.U32 R3, R19, 0x4, RZ ;  /* 0x0000000413037819 */ /* 0x000fe400000006ff */
[----:B------:R-:W-:Y:S02]  /*8130*/  LOP3.LUT R0, R0, 0x38, R19, 0x78, !PT ;  /* 0x0000003800007812 */ /* 0x000fe400078e7813 */
[----:B------:R-:W-:Y:S02]  /*8140*/  @P3 LOP3.LUT R35, R35, 0x4, RZ, 0xfc, !PT ;  /* 0x0000000423233812 */ /* 0x000fe400078efcff */
[----:B------:R-:W-:Y:S02]  /*8150*/  ISETP.LT.OR P3, PT, R34, 0x31, P0 ;  /* 0x000000312200780c */ /* 0x000fe40000761670 */
[----:B------:R-:W-:Y:S02]  /*8160*/  LOP3.LUT R35, R35, 0xfffffffd, RZ, 0xc0, !PT ;  /* 0xfffffffd23237812 */ /* 0x000fe400078ec0ff */
[----:B------:R-:W-:Y:S01]  /*8170*/  LOP3.LUT R28, R36, 0x70, R3, 0xf8, !PT ;  /* 0x00000070241c7812 */ /* 0x000fe200078ef803 */
[----:B------:R-:W-:Y:S01]  /*8180*/  IMAD.U32 R3, RZ, RZ, UR5 ;  /* 0x00000005ff037e24 */ /* 0x000fe2000f8e00ff */
[----:B------:R-:W-:-:S02]  /*8190*/  @P2 LOP3.LUT R35, R35, 0x2, RZ, 0xfc, !PT ;  /* 0x0000000223232812 */ /* 0x000fc400078efcff */
[----:B------:R-:W-:Y:S02]  /*81a0*/  ISETP.LT.OR P2, PT, R34, 0x41, P0 ;  /* 0x000000412200780c */ /* 0x000fe40000741670 */
[----:B------:R-:W-:Y:S02]  /*81b0*/  LOP3.LUT R35, R35, 0xfffffffe, RZ, 0xc0, !PT ;  /* 0xfffffffe23237812 */ /* 0x000fe400078ec0ff */
[----:B------:R-:W-:Y:S01]  /*81c0*/  LOP3.LUT R31, R0, 0x200, R31, 0xf8, !PT ;  /* 0x00000200001f7812 */ /* 0x000fe200078ef81f */
[----:B------:R-:W-:Y:S01]  /*81d0*/  IMAD R0, R3, 0x60, R28 ;  /* 0x0000006003007824 */ /* 0x000fe200078e021c */
[----:B------:R-:W-:Y:S02]  /*81e0*/  @P1 LOP3.LUT R35, R35, 0x1, RZ, 0xfc, !PT ;  /* 0x0000000123231812 */ /* 0x000fe400078efcff */
[----:B------:R-:W-:Y:S02]  /*81f0*/  ISETP.LT.OR P1, PT, R34, 0x51, P0 ;  /* 0x000000512200780c */ /* 0x000fe40000721670 */
[----:B------:R-:W-:Y:S01]  /*8200*/  LOP3.LUT P0, RZ, R2, 0x2, RZ, 0xc0, !PT ;  /* 0x0000000202ff7812 */ /* 0x000fe2000780c0ff */
[----:B------:R1:W-:Y:S01]  /*8210*/  STL [R1+0x8], R0 ;  /* 0x0000080001007387 */ /* 0x0003e20000100800 */
[----:B------:R-:W-:-:S02]  /*8220*/  @P3 LOP3.LUT R16, R16, 0x10000000, RZ, 0xfc, !PT ;  /* 0x1000000010103812 */ /* 0x000fc400078efcff */
[----:B------:R-:W-:Y:S02]  /*8230*/  ISETP.LT.OR P3, PT, R34, 0x1, !P0 ;  /* 0x000000012200780c */ /* 0x000fe40004761670 */
[----:B------:R-:W-:Y:S02]  /*8240*/  LOP3.LUT R16, R16, 0xffbfffff, RZ, 0xc0, !PT ;  /* 0xffbfffff10107812 */ /* 0x000fe400078ec0ff */
[----:B------:R-:W-:Y:S02]  /*8250*/  LOP3.LUT R35, R35, 0xffffffbf, RZ, 0xc0, !PT ;  /* 0xffffffbf23237812 */ /* 0x000fe400078ec0ff */
[----:B------:R-:W-:Y:S02]  /*8260*/  @P2 LOP3.LUT R16, R16, 0x400000, RZ, 0xfc, !PT ;  /* 0x0040000010102812 */ /* 0x000fe400078efcff */
[----:B------:R-:W-:Y:S02]  /*8270*/  ISETP.LT.OR P2, PT, R34, 0x11, !P0 ;  /* 0x000000112200780c */ /* 0x000fe40004741670 */
[----:B------:R-:W-:-:S02]  /*8280*/  LOP3.LUT R16, R16, 0x7fffffff, RZ, 0xc0, !PT ;  /* 0x7fffffff10107812 */ /* 0x000fc400078ec0ff */
[----:B------:R-:W-:Y:S02]  /*8290*/  @P1 LOP3.LUT R35, R35, 0x40, RZ, 0xfc, !PT ;  /* 0x0000004023231812 */ /* 0x000fe400078efcff */
[----:B------:R-:W-:Y:S02]  /*82a0*/  @P3 LOP3.LUT R16, R16, 0x80000000, RZ, 0xfc, !PT ;  /* 0x8000000010103812 */ /* 0x000fe400078efcff */
[----:B------:R-:W-:Y:S02]  /*82b0*/  ISETP.LT.OR P1, PT, R34, 0x21, !P0 ;  /* 0x000000212200780c */ /* 0x000fe40004721670 */
[----:B------:R-:W-:Y:S02]  /*82c0*/  LOP3.LUT R16, R16, 0xbfffffff, RZ, 0xc0, !PT ;  /* 0xbfffffff10107812 */ /* 0x000fe400078ec0ff */
[----:B------:R-:W-:Y:S02]  /*82d0*/  ISETP.LT.OR P3, PT, R34, 0x31, !P0 ;  /* 0x000000312200780c */ /* 0x000fe40004761670 */
[----:B------:R-:W-:-:S02]  /*82e0*/  @P2 LOP3.LUT R16, R16, 0x40000000, RZ, 0xfc, !PT ;  /* 0x4000000010102812 */ /* 0x000fc400078efcff */
[----:B------:R-:W-:Y:S02]  /*82f0*/  ISETP.LT.OR P2, PT, R34, 0x41, !P0 ;  /* 0x000000412200780c */ /* 0x000fe40004741670 */
[----:B------:R-:W-:Y:S02]  /*8300*/  LOP3.LUT R16, R16, 0xdfffffff, RZ, 0xc0, !PT ;  /* 0xdfffffff10107812 */ /* 0x000fe400078ec0ff */
[----:B------:R-:W-:Y:S02]  /*8310*/  LOP3.LUT R35, R35, 0xffffffdf, RZ, 0xc0, !PT ;  /* 0xffffffdf23237812 */ /* 0x000fe400078ec0ff */
[----:B------:R-:W-:Y:S02]  /*8320*/  @P1 LOP3.LUT R16, R16, 0x20000000, RZ, 0xfc, !PT ;  /* 0x2000000010101812 */ /* 0x000fe400078efcff */
[----:B------:R-:W-:Y:S02]  /*8330*/  ISETP.LT.OR P1, PT, R34, 0x51, !P0 ;  /* 0x000000512200780c */ /* 0x000fe40004721670 */
[----:B------:R-:W-:-:S02]  /*8340*/  LOP3.LUT R16, R16, 0xf7ffffff, RZ, 0xc0, !PT ;  /* 0xf7ffffff10107812 */ /* 0x000fc400078ec0ff */
[----:B------:R-:W-:Y:S02]  /*8350*/  LOP3.LUT P0, RZ, R2, 0x4, RZ, 0xc0, !PT ;  /* 0x0000000402ff7812 */ /* 0x000fe4000780c0ff */
[----:B------:R-:W-:Y:S02]  /*8360*/  @P3 LOP3.LUT R16, R16, 0x8000000, RZ, 0xfc, !PT ;  /* 0x0800000010103812 */ /* 0x000fe400078efcff */
[----:B------:R-:W-:Y:S02]  /*8370*/  ISETP.LT.OR P3, PT, R34, 0x1, !P0 ;  /* 0x000000012200780c */ /* 0x000fe40004761670 */
[----:B------:R-:W-:Y:S02]  /*8380*/  LOP3.LUT R16, R16, 0xfffdffff, RZ, 0xc0, !PT ;  /* 0xfffdffff10107812 */ /* 0x000fe400078ec0ff */
[----:B------:R-:W-:Y:S02]  /*8390*/  LEA R4, R31, UR37, 0x1 ;  /* 0x000000251f047c11 */ /* 0x000fe4000f8e08ff */
[----:B------:R-:W-:-:S02]  /*83a0*/  @P2 LOP3.LUT R16, R16, 0x20000, RZ, 0xfc, !PT ;  /* 0x0002000010102812 */ /* 0x000fc400078efcff */
[----:B------:R-:W-:Y:S02]  /*83b0*/  ISETP.LT.OR P2, PT, R34, 0x11, !P0 ;  /* 0x000000112200780c */ /* 0x000fe40004741670 */
[----:B------:R-:W-:Y:S02]  /*83c0*/  LOP3.LUT R16, R16, 0xfbffffff, RZ, 0xc0, !PT ;  /* 0xfbffffff10107812 */ /* 0x000fe400078ec0ff */
[----:B------:R-:W-:Y:S02]  /*83d0*/  @P1 LOP3.LUT R35, R35, 0x20, RZ, 0xfc, !PT ;  /* 0x0000002023231812 */ /* 0x000fe400078efcff */
[----:B------:R-:W-:Y:S02]  /*83e0*/  @P3 LOP3.LUT R16, R16, 0x4000000, RZ, 0xfc, !PT ;  /* 0x0400000010103812 */ /* 0x000fe400078efcff */
[----:B------:R-:W-:Y:S02]  /*83f0*/  ISETP.LT.OR P1, PT, R34, 0x21, !P0 ;  /* 0x000000212200780c */ /* 0x000fe40004721670 */
[----:B------:R-:W-:-:S02]  /*8400*/  LOP3.LUT R16, R16, 0xfdffffff, RZ, 0xc0, !PT ;  /* 0xfdffffff10107812 */ /* 0x000fc400078ec0ff */
[----:B------:R-:W-:Y:S02]  /*8410*/  ISETP.LT.OR P3, PT, R34, 0x31, !P0 ;  /* 0x000000312200780c */ /* 0x000fe40004761670 */
[----:B------:R-:W-:Y:S02]  /*8420*/  @P2 LOP3.LUT R16, R16, 0x2000000, RZ, 0xfc, !PT ;  /* 0x0200000010102812 */ /* 0x000fe400078efcff */
[----:B------:R-:W-:Y:S02]  /*8430*/  ISETP.LT.OR P2, PT, R34, 0x41, !P0 ;  /* 0x000000412200780c */ /* 0x000fe40004741670 */
[----:B------:R-:W-:Y:S02]  /*8440*/  LOP3.LUT R16, R16, 0xfeffffff, RZ, 0xc0, !PT ;  /* 0xfeffffff10107812 */ /* 0x000fe400078ec0ff */
[----:B------:R-:W-:Y:S02]  /*8450*/  LOP3.LUT R35, R35, 0xffffffef, RZ, 0xc0, !PT ;  /* 0xffffffef23237812 */ /* 0x000fe400078ec0ff */
[----:B------:R-:W-:-:S02]  /*8460*/  @P1 LOP3.LUT R16, R16, 0x1000000, RZ, 0xfc, !PT ;  /* 0x0100000010101812 */ /* 0x000fc400078efcff */
[----:B------:R-:W-:Y:S02]  /*8470*/  ISETP.LT.OR P1, PT, R34, 0x51, !P0 ;  /* 0x000000512200780c */ /* 0x000fe40004721670 */
[----:B------:R-:W-:Y:S02]  /*8480*/  LOP3.LUT R16, R16, 0xff7fffff, RZ, 0xc0, !PT ;  /* 0xff7fffff10107812 */ /* 0x000fe400078ec0ff */
[----:B------:R-:W-:Y:S02]  /*8490*/  LOP3.LUT P0, RZ, R2, 0x8, RZ, 0xc0, !PT ;  /* 0x0000000802ff7812 */ /* 0x000fe4000780c0ff */
[----:B------:R-:W-:Y:S02]  /*84a0*/  @P3 LOP3.LUT R16, R16, 0x800000, RZ, 0xfc, !PT ;  /* 0x0080000010103812 */ /* 0x000fe400078efcff */
[----:B------:R-:W-:Y:S02]  /*84b0*/  ISETP.LT.OR P3, PT, R34, 0x1, !P0 ;  /* 0x000000012200780c */ /* 0x000fe40004761670 */
[----:B------:R-:W-:-:S03]  /*84c0*/  LOP3.LUT R16, R16, 0xfffeffff, RZ, 0xc0, !PT ;  /* 0xfffeffff10107812 */ /* 0x000fc600078ec0ff */
        /* <DEDUP_REMOVED lines=11> */
[----:B------:R-:W-:-:S04]  /*8580*/  LOP3.LUT R16, R16, 0xfff7ffff, RZ, 0xc0, !PT ;  /* 0xfff7ffff10107812 */ /* 0x000fc800078ec0ff */
        /* <DEDUP_REMOVED lines=9> */
[----:B------:R-:W-:Y:S02]  /*8620*/  ISETP.GE.AND P1, PT, R34, 0x1, PT ;  /* 0x000000012200780c */ /* 0x000fe40003f26270 */
[----:B------:R-:W-:Y:S02]  /*8630*/  LOP3.LUT R16, R16, 0xffffff7f, RZ, 0xc0, !PT ;  /* 0xffffff7f10107812 */ /* 0x000fe400078ec0ff */
[----:B------:R-:W-:-:S07]  /*8640*/  ISETP.GE.AND P0, PT, R34, 0x11, PT ;  /* 0x000000112200780c */ /* 0x000fce0003f06270 */
[----:B------:R-:W-:Y:S02]  /*8650*/  @P2 LOP3.LUT R16, R16, 0x80, RZ, 0xfc, !PT ;  /* 0x0000008010102812 */ /* 0x000fe400078efcff */
[----:B------:R-:W-:Y:S02]  /*8660*/  ISETP.GE.AND P2, PT, R34, 0x21, PT ;  /* 0x000000212200780c */ /* 0x000fe40003f46270 */
[----:B------:R-:W-:-:S04]  /*8670*/  LOP3.LUT R16, R16, 0xffffefff, RZ, 0xc0, !PT ;  /* 0xffffefff10107812 */ /* 0x000fc800078ec0ff */
        /* <DEDUP_REMOVED lines=20> */
.L_x_9103:
[----:B0-----:R-:W0:Y:S01]  /*87c0*/  LDC R0, c[0x0][0xc38] ;  /* 0x00030e00ff007b82 */ /* 0x001e220000000800 */
[----:B------:R-:W-:Y:S01]  /*87d0*/  IMAD.MOV.U32 R23, RZ, RZ, R37 ;  /* 0x000000ffff177224 */ /* 0x000fe200078e0025 */
[----:B------:R-:W-:Y:S05]  /*87e0*/  YIELD ;  /* 0x0000000000007946 */ /* 0x000fea0003800000 */
[----:B------:R-:W-:Y:S01]  /*87f0*/  ULDC.64 UR4, c[0x0][0xa28] ;  /* 0x00028a0000047ab9 */ /* 0x000fe20000000a00 */
[----:B------:R-:W-:Y:S02]  /*8800*/  MOV R32, RZ ;  /* 0x000000ff00207202 */ /* 0x000fe40000000f00 */
[----:B0-----:R-:W-:-:S13]  /*8810*/  ISETP.NE.AND P0, PT, R0, 0x1, PT ;  /* 0x000000010000780c */ /* 0x001fda0003f05270 */
[----:B------:R-:W0:Y:S08]  /*8820*/  @P0 LDC R0, c[0x0][0xc3c] ;  /* 0x00030f00ff000b82 */ /* 0x000e300000000800 */
[----:B-1----:R-:W1:Y:S01]  /*8830*/  @P0 LDC R3, c[0x0][0xc40] ;  /* 0x00031000ff030b82 */ /* 0x002e620000000800 */
[----:B0-----:R-:W-:-:S05]  /*8840*/  @P0 IMAD.HI.U32 R0, R37, R0, RZ ;  /* 0x0000000025000227 */ /* 0x001fca00078e00ff */
[----:B-1----:R-:W-:Y:S02]  /*8850*/  @P0 SHF.R.U32.HI R23, RZ, R3, R0 ;  /* 0x00000003ff170219 */ /* 0x002fe40000011600 */
[----:B------:R-:W0:Y:S03]  /*8860*/  LDC R0, c[0x0][0xc44] ;  /* 0x00031100ff007b82 */ /* 0x000e260000000800 */
[----:B--2---:R-:W-:Y:S01]  /*8870*/  IMAD.MOV.U32 R18, RZ, RZ, R23 ;  /* 0x000000ffff127224 */ /* 0x004fe200078e0017 */
        /* <DEDUP_REMOVED lines=17> */
[----:B------:R-:W-:Y:S01]  /*8990*/  MOV R8, 0x70 ;  /* 0x0000007000087802 */ /* 0x000fe20000000f00 */
        /* <DEDUP_REMOVED lines=8> */
[----:B------:R-:W-:-:S07]  /*8a20*/  IMAD.MOV.U32 R13, RZ, RZ, RZ ;  /* 0x000000ffff0d7224 */ /* 0x000fce00078e00ff */
[----:B------:R-:W-:-:S07]  /*8a30*/  LEPC R20, `(.L_x_9069) ;  /* 0x000000001014794e */ /* 0x000fce0000000000 */
[----:B0----5:R-:W-:Y:S05]  /*8a40*/  CALL.ABS.NOINC R2 ;  /* 0x0000000002007343 */ /* 0x021fea0003c00000 */
.L_x_9069:
[----:B------:R-:W-:-:S04]  /*8a50*/  UIADD3 UR4, UR37, 0x400, URZ ;  /* 0x0000040025047890 */ /* 0x000fc8000fffe03f */
[----:B------:R-:W-:-:S06]  /*8a60*/  ULOP3.LUT UP0, URZ, UR4, 0x3ff, URZ, 0xc0, !UPT ;  /* 0x000003ff043f7892 */ /* 0x000fcc000f80c03f */
[----:B------:R-:W-:-:S13]  /*8a70*/  PLOP3.LUT P0, PT, PT, PT, UP0, 0x80, 0x0 ;  /* 0x000000000000781c */ /* 0x000fda0003f0f008 */
        /* <DEDUP_REMOVED lines=17> */
.L_x_9071:
[----:B------:R0:W1:Y:S01]  /*8b90*/  LDC.64 R2, c[0x4][R19] ;  /* 0x0100000013027b82 */ /* 0x0000620000000a00 */
[----:B------:R-:W-:Y:S01]  /*8ba0*/  ULDC.64 UR4, c[0x4][0xf0] ;  /* 0x01003c0000047ab9 */ /* 0x000fe20000000a00 */
[----:B------:R-:W-:Y:S01]  /*8bb0*/  ULDC.64 UR6, c[0x4][0xf8] ;  /* 0x01003e0000067ab9 */ /* 0x000fe20000000a00 */
[----:B------:R-:W-:Y:S01]  /*8bc0*/  IMAD.U32 R4, RZ, RZ, UR4 ;  /* 0x00000004ff047e24 */ /* 0x000fe2000f8e00ff */
[----:B------:R-:W-:Y:S01]  /*8bd0*/  MOV R6, UR6 ;  /* 0x0000000600067c02 */ /* 0x000fe20008000f00 */
[----:B------:R-:W-:Y:S01]  /*8be0*/  IMAD.U32 R5, RZ, RZ, UR5 ;  /* 0x00000005ff057e24 */ /* 0x000fe2000f8e00ff */
[----:B------:R-:W-:Y:S01]  /*8bf0*/  ULDC.64 UR4, c[0x4][0x18] ;  /* 0x0100060000047ab9 */ /* 0x000fe20000000a00 */
[----:B------:R-:W-:Y:S02]  /*8c00*/  IMAD.U32 R7, RZ, RZ, UR7 ;  /* 0x00000007ff077e24 */ /* 0x000fe4000f8e00ff */
[----:B------:R-:W-:Y:S02]  /*8c10*/  IMAD.U32 R10, RZ, RZ, UR4 ;  /* 0x00000004ff0a7e24 */ /* 0x000fe4000f8e00ff */
[----:B------:R-:W-:-:S02]  /*8c20*/  IMAD.U32 R11, RZ, RZ, UR5 ;  /* 0x00000005ff0b7e24 */ /* 0x000fc4000f8e00ff */
[----:B------:R-:W-:Y:S02]  /*8c30*/  IMAD.MOV.U32 R8, RZ, RZ, 0x70 ;  /* 0x00000070ff087424 */ /* 0x000fe400078e00ff */
[----:B------:R-:W-:Y:S02]  /*8c40*/  IMAD.MOV.U32 R12, RZ, RZ, 0x1 ;  /* 0x00000001ff0c7424 */ /* 0x000fe400078e00ff */
[----:B0-----:R-:W-:-:S07]  /*8c50*/  IMAD.MOV.U32 R13, RZ, RZ, RZ ;  /* 0x000000ffff0d7224 */ /* 0x001fce00078e00ff */
[----:B------:R-:W-:-:S07]  /*8c60*/  LEPC R20, `(.L_x_9070) ;  /* 0x000000001014794e */ /* 0x000fce0000000000 */
[----:B-1----:R-:W-:Y:S05]  /*8c70*/  CALL.ABS.NOINC R2 ;  /* 0x0000000002007343 */ /* 0x002fea0003c00000 */
.L_x_9070:
[----:B------:R-:W-:Y:S01]  /*8c80*/  ULDC.64 UR4, c[0x0][0x9f8] ;  /* 0x00027e0000047ab9 */ /* 0x000fe20000000a00 */
[----:B------:R-:W-:Y:S01]  /*8c90*/  MOV R30, R18 ;  /* 0x00000012001e7202 */ /* 0x000fe20000000f00 */
[----:B------:R-:W0:Y:S01]  /*8ca0*/  LDC R8, c[0x0][0x430] ;  /* 0x00010c00ff087b82 */ /* 0x000e220000000800 */
[----:B------:R-:W-:Y:S01]  /*8cb0*/  ISETP.NE.U32.AND P0, PT, RZ, UR4, PT ;  /* 0x00000004ff007c0c */ /* 0x000fe2000bf05070 */
[----:B------:R-:W-:Y:S01]  /*8cc0*/  IMAD.MOV R0, RZ, RZ, -R18 ;  /* 0x000000ffff007224 */ /* 0x000fe200078e0a12 */
[----:B------:R-:W-:Y:S02]  /*8cd0*/  ULDC UR4, c[0x0][0xc44] ;  /* 0x0003110000047ab9 */ /* 0x000fe40000000800 */
[----:B------:R-:W-:-:S13]  /*8ce0*/  ISETP.NE.AND.EX P0, PT, RZ, UR5, PT, P0 ;  /* 0x00000005ff007c0c */ /* 0x000fda000bf05300 */
[----:B------:R-:W1:Y:S02]  /*8cf0*/  @P0 LDC.64 R2, c[0x0][0x9f8] ;  /* 0x00027e00ff020b82 */ /* 0x000e640000000a00 */
[----:B-1----:R-:W-:-:S05]  /*8d00*/  @P0 IMAD.WIDE R2, R18, 0x4, R2 ;  /* 0x0000000412020825 */ /* 0x002fca00078e0202 */
[----:B------:R1:W5:Y:S01]  /*8d10*/  @P0 LDG.E R30, desc[UR48][R2.64] ;  /* 0x00000030021e0981 */ /* 0x000362000c1e1900 */
[----:B------:R-:W-:Y:S01]  /*8d20*/  UMOV UR5, 0xffffffff ;  /* 0xffffffff00057882 */ /* 0x000fe20000000000 */
[----:B------:R-:W-:Y:S02]  /*8d30*/  IMAD R19, R0, UR4, R23 ;  /* 0x0000000400137c24 */ /* 0x000fe4000f8e0217 */
[----:B0-----:R-:W-:Y:S05]  /*8d40*/  BRA.DIV UR5, `(.L_x_9072) ;  /* 0x0000002e05c47947 */ /* 0x001fea000b800000 */
.L_x_9120:
        /* <DEDUP_REMOVED lines=8> */
[----:B-1----:R-:W1:Y:S08]  /*8dd0*/  @P0 LDC R3, c[0x0][0x438] ;  /* 0x00010e00ff030b82 */ /* 0x002e700000000800 */
[----:B------:R-:W3:Y:S01]  /*8de0*/  @P1 LDC.64 R6, c[0x0][0x428] ;  /* 0x00010a00ff061b82 */ /* 0x000ee20000000a00 */
[----:B--2---:R-:W-:-:S07]  /*8df0*/  IMAD.IADD R25, R4, 0x1, R32 ;  /* 0x0000000104197824 */ /* 0x004fce00078e0220 */
[----:B------:R-:W2:Y:S01]  /*8e00*/  @P1 LDC.64 R4, c[0x0][0x418] ;  /* 0x00010600ff041b82 */ /* 0x000ea20000000a00 */
[----:B0-----:R-:W-:-:S04]  /*8e10*/  @P0 IMAD.HI.U32 R0, R25, R0, RZ ;  /* 0x0000000019000227 */ /* 0x001fc800078e00ff */
[----:B------:R-:W-:Y:S01]  /*8e20*/  IMAD.MOV.U32 R9, RZ, RZ, R25 ;  /* 0x000000ffff097224 */ /* 0x000fe200078e0019 */
[----:B-1----:R-:W-:Y:S01]  /*8e30*/  @P0 SHF.R.U32.HI R9, RZ, R3, R0 ;  /* 0x00000003ff090219 */ /* 0x002fe20000011600 */
[----:B---3--:R-:W-:-:S03]  /*8e40*/  @P1 IMAD R0, R33, R6, RZ ;  /* 0x0000000621001224 */ /* 0x008fc600078e02ff */
[--C-:B------:R-:W-:Y:S01]  /*8e50*/  @P1 SHF.R.S32.HI R3, RZ, 0x1f, R9.reuse ;  /* 0x0000001fff031819 */ /* 0x100fe20000011409 */
[----:B------:R-:W-:Y:S02]  /*8e60*/  @P1 IMAD.MOV.U32 R2, RZ, RZ, R9 ;  /* 0x000000ffff021224 */ /* 0x000fe400078e0009 */
[C---:B------:R-:W-:Y:S02]  /*8e70*/  @P1 IMAD R7, R30.reuse, R7, R0 ;  /* 0x000000071e071224 */ /* 0x040fe400078e0200 */
[----:B------:R-:W-:-:S04]  /*8e80*/  @P1 IMAD.WIDE.U32 R2, R30, R6, R2 ;  /* 0x000000061e021225 */ /* 0x000fc800078e0002 */
[----:B------:R-:W-:Y:S01]  /*8e90*/  @P1 IMAD.IADD R0, R3, 0x1, R7 ;  /* 0x0000000103001824 */ /* 0x000fe200078e0207 */
[----:B--2---:R-:W-:-:S04]  /*8ea0*/  @P1 LEA R4, P0, R2, R4, 0x2 ;  /* 0x0000000402041211 */ /* 0x004fc800078010ff */
[----:B------:R-:W-:-:S05]  /*8eb0*/  @P1 LEA.HI.X R5, R2, R5, R0, 0x2, P0 ;  /* 0x0000000502051211 */ /* 0x000fca00000f1400 */
[----:B------:R0:W5:Y:S01]  /*8ec0*/  @P1 LDG.E R24, desc[UR48][R4.64] ;  /* 0x0000003004181981 */ /* 0x000162000c1e1900 */
[----:B------:R-:W-:Y:S01]  /*8ed0*/  IMAD.U32 R2, RZ, RZ, UR41 ;  /* 0x00000029ff027e24 */ /* 0x000fe2000f8e00ff */
[----:B------:R-:W-:Y:S02]  /*8ee0*/  IADD3 R0, -R9, RZ, RZ ;  /* 0x000000ff09007210 */ /* 0x000fe40007ffe1ff */
[----:B------:R-:W-:Y:S02]  /*8ef0*/  LOP3.LUT R16, R16, 0xffffffdf, RZ, 0xc0, !PT ;  /* 0xffffffdf10107812 */ /* 0x000fe400078ec0ff */
[----:B------:R-:W-:Y:S01]  /*8f00*/  ISETP.NE.AND P0, PT, R2, 0x3, PT ;  /* 0x000000030200780c */ /* 0x000fe20003f05270 */
[----:B------:R-:W-:Y:S01]  /*8f10*/  IMAD R25, R8, R0, R25 ;  /* 0x0000000008197224 */ /* 0x000fe200078e0219 */
[----:B------:R-:W-:-:S11]  /*8f20*/  SHF.R.S32.HI R29, RZ, 0x1f, R19 ;  /* 0x0000001fff1d7819 */ /* 0x000fd60000011413 */
[----:B------:R-:W-:Y:S01]  /*8f30*/  @P0 LOP3.LUT R16, R16, 0x20, RZ, 0xfc, !PT ;  /* 0x0000002010100812 */ /* 0x000fe200078efcff */
[----:B0-----:R-:W-:Y:S06]  /*8f40*/  @!P0 BRA `(.L_x_9073) ;  /* 0x0000000000048947 */ /* 0x001fec0003800000 */
[----:B------:R-:W-:Y:S01]  /*8f50*/  BPT.TRAP 0x1 ;  /* 0x000000040000795c */ /* 0x000fe20000300000 */
.L_x_9073:
[----:B------:R-:W-:Y:S01]  /*8f60*/  LEA R22, R17, UR37, 0x3 ;  /* 0x0000002511167c11 */ /* 0x000fe2000f8e18ff */
[----:B------:R-:W-:Y:S01]  /*8f70*/  BSSY B0, `(.L_x_9074) ;  /* 0x0000004000007945 */ /* 0x000fe20003800000 */
[----:B------:R-:W-:-:S04]  /*8f80*/  SHF.L.U32 R3, R27, 0x1f, RZ ;  /* 0x0000001f1b037819 */ /* 0x000fc800000006ff */
[----:B------:R-:W0:Y:S02]  /*8f90*/  SYNCS.PHASECHK.TRANS64.TRYWAIT P0, [R22+URZ+0x22840], R3 ;  /* 0x02284003160075a7 */ /* 0x000e24000800017f */
[----:B0-----:R-:W-:Y:S05]  /*8fa0*/  @!P0 BRA `(.L_x_9075) ;  /* 0x0000002c00608947 */ /* 0x001fea0003800000 */
.L_x_9121:
[----:B------:R-:W-:Y:S05]  /*8fb0*/  BSYNC B0 ;  /* 0x0000000000007941 */ /* 0x000fea0003800000 */
.L_x_9074:
[----:B------:R-:W-:Y:S01]  /*8fc0*/  SHF.R.S32.HI R26, RZ, 0x1f, R25 ;  /* 0x0000001fff1a7819 */ /* 0x000fe20000011419 */
[----:B------:R-:W1:Y:S01]  /*8fd0*/  S2R R20, SR_TID.X ;  /* 0x0000000000147919 */ /* 0x000e620000002100 */
[----:B------:R-:W-:Y:S01]  /*8fe0*/  ULDC.64 UR4, c[0x0][0x300] ;  /* 0x0000c00000047ab9 */ /* 0x000fe20000000a00 */
[----:B-----5:R-:W-:Y:S01]  /*8ff0*/  SHF.R.S32.HI R4, RZ, 0x1f, R24 ;  /* 0x0000001fff047819 */ /* 0x020fe20000011418 */
[----:B0-----:R-:W-:Y:S01]  /*9000*/  IMAD.WIDE.U32 R2, R25, UR4, RZ ;  /* 0x0000000419027c25 */ /* 0x001fe2000f8e00ff */
[----:B------:R-:W-:-:S03]  /*9010*/  LOP3.LUT P1, RZ, R16, 0x1, RZ, 0xc0, !PT ;  /* 0x0000000110ff7812 */ /* 0x000fc6000782c0ff */
[----:B------:R-:W-:Y:S01]  /*9020*/  IMAD R0, R26, UR4, RZ ;  /* 0x000000041a007c24 */ /* 0x000fe2000f8e02ff */
        /* <DEDUP_REMOVED lines=25> */
[C---:B------:R-:W-:Y:S02]  /*91c0*/  ISETP.GE.AND P4, PT, R34.reuse, 0x21, PT ;  /* 0x000000212200780c */ /* 0x040fe40003f86270 */
[----:B------:R-:W-:Y:S01]  /*91d0*/  ISETP.GE.AND P3, PT, R34, 0x31, PT ;  /* 0x000000312200780c */ /* 0x000fe20003f66270 */
[----:B------:R-:W-:Y:S04]  /*91e0*/  SHFL.IDX PT, R6, R5, 0x1, 0x181f ;  /* 0x00381f0005067f89 */ /* 0x000fe800000e0000 */
[----:B------:R-:W-:Y:S02]  /*91f0*/  SHFL.IDX PT, R9, R5, 0x2, 0x181f ;  /* 0x00581f0005097f89 */ /* 0x000fe400000e0000 */
[----:B------:R-:W-:-:S02]  /*9200*/  @P2 LEA R7, R4, UR37, 0x1 ;  /* 0x0000002504072c11 */ /* 0x000fc4000f8e08ff */
[----:B------:R-:W-:Y:S02]  /*9210*/  @P5 LEA R12, R4, UR37, 0x1 ;  /* 0x00000025040c5c11 */ /* 0x000fe4000f8e08ff */
[----:B0-----:R-:W-:Y:S02]  /*9220*/  @P2 LEA R2, P0, R20, R14, 0x1 ;  /* 0x0000000e14022211 */ /* 0x001fe400078008ff */
[----:B------:R-:W0:Y:S03]  /*9230*/  SHFL.IDX PT, R14, R0, 0x1, 0x181f ;  /* 0x00381f00000e7f89 */ /* 0x000e2600000e0000 */
[----:B-1----:R-:W-:-:S05]  /*9240*/  @P2 IMAD.X R3, RZ, RZ, R3, P0 ;  /* 0x000000ffff032224 */ /* 0x002fca00000e0603 */
[----:B------:R1:W-:Y:S01]  /*9250*/  @P2 LDGSTS.E.BYPASS.LTC128B.128 [R7+0x1c400], desc[UR48][R2.64], !P1 ;  /* 0x1c40000002072fae */ /* 0x0003e2000c901d70 */
[----:B------:R-:W-:-:S03]  /*9260*/  ISETP.GE.AND P2, PT, R34, 0x41, PT ;  /* 0x000000412200780c */ /* 0x000fc60003f46270 */
[----:B-1----:R-:W-:Y:S01]  /*9270*/  SHFL.IDX PT, R7, R5, 0x3, 0x181f ;  /* 0x00781f0005077f89 */ /* 0x002fe200000e0000 */
[----:B0-----:R-:W-:-:S03]  /*9280*/  @P5 LEA R11, P0, R20, R14, 0x1 ;  /* 0x0000000e140b5211 */ /* 0x001fc600078008ff */
[----:B------:R-:W0:Y:S01]  /*9290*/  SHFL.IDX PT, R14, R0, 0x2, 0x181f ;  /* 0x00581f00000e7f89 */ /* 0x000e2200000e0000 */
[----:B------:R-:W-:Y:S01]  /*92a0*/  @P5 IADD3.X R6, RZ, R6, RZ, P0, !PT ;  /* 0x00000006ff065210 */ /* 0x000fe200007fe4ff */
[----:B------:R-:W-:-:S04]  /*92b0*/  @P5 IMAD.MOV.U32 R2, RZ, RZ, R11 ;  /* 0x000000ffff025224 */ /* 0x000fc800078e000b */
[----:B------:R-:W-:-:S05]  /*92c0*/  @P5 IMAD.MOV.U32 R3, RZ, RZ, R6 ;  /* 0x000000ffff035224 */ /* 0x000fca00078e0006 */
[----:B------:R1:W-:Y:S01]  /*92d0*/  @P5 LDGSTS.E.BYPASS.LTC128B.128 [R12+0x1cc00], desc[UR48][R2.64], !P1 ;  /* 0x1cc00000020c5fae */ /* 0x0003e2000c901d70 */
[----:B0-----:R-:W-:-:S03]  /*92e0*/  @P4 LEA R10, P0, R20, R14, 0x1 ;  /* 0x0000000e140a4211 */ /* 0x001fc600078008ff */
[----:B-1----:R-:W-:Y:S01]  /*92f0*/  SHFL.IDX PT, R2, R5, 0x4, 0x181f ;  /* 0x00981f0005027f89 */ /* 0x002fe200000e0000 */
[----:B------:R-:W-:-:S03]  /*9300*/  @P4 LEA R12, R4, UR37, 0x1 ;  /* 0x00000025040c4c11 */ /* 0x000fc6000f8e08ff */
[----:B------:R-:W0:Y:S01]  /*9310*/  SHFL.IDX PT, R14, R0, 0x3, 0x181f ;  /* 0x00781f00000e7f89 */ /* 0x000e2200000e0000 */
[----:B------:R-:W-:-:S03]  /*9320*/  @P4 IMAD.X R9, RZ, RZ, R9, P0 ;  /* 0x000000ffff094224 */ /* 0x000fc600000e0609 */
[----:B------:R-:W-:Y:S02]  /*9330*/  SHFL.IDX PT, R5, R5, 0x5, 0x181f ;  /* 0x00b81f0005057f89 */ /* 0x000fe400000e0000 */
[----:B------:R-:W-:Y:S02]  /*9340*/  @P4 MOV R3, R9 ;  /* 0x0000000900034202 */ /* 0x000fe40000000f00 */
[----:B------:R-:W-:Y:S02]  /*9350*/  @P3 LEA R9, R4, UR37, 0x1 ;  /* 0x0000002504093c11 */ /* 0x000fe4000f8e08ff */
[C---:B0-----:R-:W-:Y:S02]  /*9360*/  @P3 LEA R8, P0, R20.reuse, R14, 0x1 ;  /* 0x0000000e14083211 */ /* 0x041fe400078008ff */
[----:B------:R-:W0:Y:S03]  /*9370*/  SHFL.IDX PT, R14, R0, 0x4, 0x181f ;  /* 0x00981f00000e7f89 */ /* 0x000e2600000e0000 */
[----:B------:R-:W-:Y:S01]  /*9380*/  @P3 IMAD.X R7, RZ, RZ, R7, P0 ;  /* 0x000000ffff073224 */ /* 0x000fe200000e0607 */
[----:B0-----:R-:W-:-:S02]  /*9390*/  @P2 LEA R6, P0, R20, R14, 0x1 ;  /* 0x0000000e14062211 */ /* 0x001fc400078008ff */
[----:B------:R0:W1:Y:S03]  /*93a0*/  SHFL.IDX PT, R14, R0, 0x5, 0x181f ;  /* 0x00b81f00000e7f89 */ /* 0x00006600000e0000 */
[----:B------:R-:W-:Y:S02]  /*93b0*/  @P2 IMAD.X R11, RZ, RZ, R2, P0 ;  /* 0x000000ffff0b2224 */ /* 0x000fe400000e0602 */
[----:B------:R-:W-:-:S05]  /*93c0*/  @P4 IMAD.MOV.U32 R2, RZ, RZ, R10 ;  /* 0x000000ffff024224 */ /* 0x000fca00078e000a */
[----:B------:R2:W-:Y:S02]  /*93d0*/  @P4 LDGSTS.E.BYPASS.LTC128B.128 [R12+0x1d400], desc[UR48][R2.64], !P1 ;  /* 0x1d400000020c4fae */ /* 0x0005e4000c901d70 */
[----:B--2---:R-:W-:Y:S02]  /*93e0*/  @P3 IMAD.MOV.U32 R2, RZ, RZ, R8 ;  /* 0x000000ffff023224 */ /* 0x004fe400078e0008 */
[----:B------:R-:W-:Y:S01]  /*93f0*/  @P3 IMAD.MOV.U32 R3, RZ, RZ, R7 ;  /* 0x000000ffff033224 */ /* 0x000fe200078e0007 */
[----:B------:R-:W-:-:S04]  /*9400*/  @P2 LEA R7, R4, UR37, 0x1 ;  /* 0x0000002504072c11 */ /* 0x000fc8000f8e08ff */
[----:B------:R2:W-:Y:S02]  /*9410*/  @P3 LDGSTS.E.BYPASS.LTC128B.128 [R9+0x1dc00], desc[UR48][R2.64], !P1 ;  /* 0x1dc0000002093fae */ /* 0x0005e4000c901d70 */
[----:B--2---:R-:W-:Y:S02]  /*9420*/  @P2 IMAD.MOV.U32 R2, RZ, RZ, R6 ;  /* 0x000000ffff022224 */ /* 0x004fe400078e0006 */
[----:B------:R-:W-:-:S05]  /*9430*/  @P2 IMAD.MOV.U32 R3, RZ, RZ, R11 ;  /* 0x000000ffff032224 */ /* 0x000fca00078e000b */
[----:B-1----:R0:W-:Y:S02]  /*9440*/  @P2 LDGSTS.E.BYPASS.LTC128B.128 [R7+0x1e400], desc[UR48][R2.64], !P1 ;  /* 0x1e40000002072fae */ /* 0x0021e4000c901d70 */
.L_x_9135:
        /* <DEDUP_REMOVED lines=10> */
.L_x_9077:
        /* <DEDUP_REMOVED lines=11> */
.L_x_9078:
        /* <DEDUP_REMOVED lines=23> */
.L_x_9079:
[----:B0-----:R-:W0:Y:S01]  /*9710*/  LDC R5, c[0x0][0x448] ;  /* 0x00011200ff057b82 */ /* 0x001e220000000800 */
[----:B------:R-:W-:Y:S01]  /*9720*/  IMAD.MOV R0, RZ, RZ, -R23 ;  /* 0x000000ffff007224 */ /* 0x000fe200078e0a17 */
[----:B------:R-:W-:Y:S01]  /*9730*/  ULDC UR4, c[0x0][0xc38] ;  /* 0x00030e0000047ab9 */ /* 0x000fe20000000800 */
[----:B------:R-:W2:Y:S01]  /*9740*/  S2R R21, SR_TID.X ;  /* 0x0000000000157919 */ /* 0x000ea20000002100 */
[----:B------:R-:W-:Y:S01]  /*9750*/  LOP3.LUT P5, RZ, R16, 0x2000, RZ, 0xc0, !PT ;  /* 0x0000200010ff7812 */ /* 0x000fe200078ac0ff */
[----:B------:R-:W-:Y:S01]  /*9760*/  IMAD R0, R0, UR4, R37 ;  /* 0x0000000400007c24 */ /* 0x000fe2000f8e0225 */
[----:B------:R-:W-:Y:S01]  /*9770*/  ULDC.64 UR4, c[0x0][0x2d8] ;  /* 0x0000b60000047ab9 */ /* 0x000fe20000000a00 */
[----:B------:R-:W-:Y:S02]  /*9780*/  LEA R20, R31, UR37, 0x1 ;  /* 0x000000251f147c11 */ /* 0x000fe4000f8e08ff */
[----:B------:R-:W-:-:S05]  /*9790*/  IMAD.SHL.U32 R0, R0, 0x80, RZ ;  /* 0x0000008000007824 */ /* 0x000fca00078e00ff */
[----:B------:R-:W-:-:S05]  /*97a0*/  LOP3.LUT R6, R28, R0, RZ, 0xfc, !PT ;  /* 0x000000001c067212 */ /* 0x000fca00078efcff */
[----:B------:R-:W-:Y:S01]  /*97b0*/  IMAD.MOV.U32 R4, RZ, RZ, R6 ;  /* 0x000000ffff047224 */ /* 0x000fe200078e0006 */
[----:B0-----:R-:W-:Y:S01]  /*97c0*/  ISETP.NE.AND P0, PT, R5, 0x1, PT ;  /* 0x000000010500780c */ /* 0x001fe20003f05270 */
[----:B--2---:R-:W-:-:S12]  /*97d0*/  IMAD.SHL.U32 R21, R21, 0x8, RZ ;  /* 0x0000000815157824 */ /* 0x004fd800078e00ff */
[----:B------:R-:W0:Y:S01]  /*97e0*/  @P0 LDC R3, c[0x0][0x44c] ;  /* 0x00011300ff030b82 */ /* 0x000e220000000800 */
[----:B------:R-:W-:-:S07]  /*97f0*/  LOP3.LUT R21, R21, 0x38, RZ, 0xc0, !PT ;  /* 0x0000003815157812 */ /* 0x000fce00078ec0ff */
[----:B------:R-:W2:Y:S01]  /*9800*/  @P0 LDC R7, c[0x0][0x450] ;  /* 0x00011400ff070b82 */ /* 0x000ea20000000800 */
[----:B0-----:R-:W-:-:S05]  /*9810*/  @P0 IMAD.HI.U32 R2, R6, R3, RZ ;  /* 0x0000000306020227 */ /* 0x001fca00078e00ff */
[----:B--2---:R-:W-:Y:S01]  /*9820*/  @P0 SHF.R.U32.HI R4, RZ, R7, R2 ;  /* 0x00000007ff040219 */ /* 0x004fe20000011602 */
[----:B------:R-:W-:Y:S01]  /*9830*/  IMAD R2, R29, UR4, RZ ;  /* 0x000000041d027c24 */ /* 0x000fe2000f8e02ff */
[----:B------:R-:W-:-:S03]  /*9840*/  SHF.R.S32.HI R7, RZ, 0x1f, R18 ;  /* 0x0000001fff077819 */ /* 0x000fc60000011412 */
[C---:B------:R-:W-:Y:S02]  /*9850*/  IMAD R9, R19.reuse, UR5, R2 ;  /* 0x0000000513097c24 */ /* 0x040fe4000f8e0202 */
[----:B------:R-:W-:Y:S01]  /*9860*/  IMAD.WIDE.U32 R2, R19, UR4, RZ ;  /* 0x0000000413027c25 */ /* 0x000fe2000f8e00ff */
[----:B------:R-:W-:-:S03]  /*9870*/  ULDC.64 UR4, c[0x0][0x2e0] ;  /* 0x0000b80000047ab9 */ /* 0x000fc60000000a00 */
[----:B------:R-:W-:Y:S02]  /*9880*/  IMAD.IADD R3, R3, 0x1, R9 ;  /* 0x0000000103037824 */ /* 0x000fe400078e0209 */
[----:B------:R-:W-:Y:S02]  /*9890*/  IMAD R7, R7, UR4, RZ ;  /* 0x0000000407077c24 */ /* 0x000fe4000f8e02ff */
[----:B------:R-:W-:Y:S02]  /*98a0*/  IMAD.MOV R8, RZ, RZ, -R4 ;  /* 0x000000ffff087224 */ /* 0x000fe400078e0a04 */
[C---:B------:R-:W-:Y:S02]  /*98b0*/  IMAD R7, R18.reuse, UR5, R7 ;  /* 0x0000000512077c24 */ /* 0x040fe4000f8e0207 */
[----:B------:R-:W-:Y:S01]  /*98c0*/  IMAD.WIDE.U32 R2, R18, UR4, R2 ;  /* 0x0000000412027c25 */ /* 0x000fe2000f8e0002 */
[----:B------:R-:W-:-:S03]  /*98d0*/  ULDC.64 UR4, c[0x0][0x2d0] ;  /* 0x0000b40000047ab9 */ /* 0x000fc60000000a00 */
[----:B------:R-:W-:Y:S01]  /*98e0*/  IMAD R5, R5, R8, R6 ;  /* 0x0000000805057224 */ /* 0x000fe200078e0206 */
[----:B------:R-:W-:Y:S02]  /*98f0*/  SHF.R.S32.HI R6, RZ, 0x1f, R4 ;  /* 0x0000001fff067819 */ /* 0x000fe40000011404 */
[----:B------:R-:W-:-:S03]  /*9900*/  IADD3 R3, R3, R7, RZ ;  /* 0x0000000703037210 */ /* 0x000fc60007ffe0ff */
        /* <DEDUP_REMOVED lines=16> */
[----:B------:R-:W-:-:S03]  /*9a10*/  IMAD.IADD R0, R36, 0x1, R0 ;  /* 0x0000000124007824 */ /* 0x000fc600078e0200 */
        /* <DEDUP_REMOVED lines=16> */
[----:B------:R-:W-:Y:S01]  /*9b20*/  ISETP.GE.AND P0, PT, R7, UR39, PT ;  /* 0x0000002707007c0c */ /* 0x000fe2000bf06270 */
[----:B------:R-:W-:-:S12]  /*9b30*/  VIADD R7, R0, 0x30 ;  /* 0x0000003000077836 */ /* 0x000fd80000000000 */
[----:B0-----:R-:W-:Y:S02]  /*9b40*/  @!P0 LEA R2, P1, R21, R14, 0x1 ;  /* 0x0000000e15028211 */ /* 0x001fe400078208ff */
[----:B------:R-:W0:Y:S03]  /*9b50*/  SHFL.IDX PT, R14, R4, 0x3, 0x181f ;  /* 0x00781f00040e7f89 */ /* 0x000e2600000e0000 */
[----:B--2---:R-:W-:Y:S02]  /*9b60*/  @!P0 IMAD.X R3, RZ, RZ, R6, P1 ;  /* 0x000000ffff038224 */ /* 0x004fe400008e0606 */
        /* <DEDUP_REMOVED lines=12> */
[----:B------:R-:W0:Y:S02]  /*9c30*/  SHFL.IDX PT, R14, R4, 0x5, 0x181f ;  /* 0x00b81f00040e7f89 */ /* 0x000e2400000e0000 */
[----:B--2---:R-:W-:Y:S02]  /*9c40*/  @!P0 IADD3.X R3, RZ, R6, RZ, P1, !PT ;  /* 0x00000006ff038210 */ /* 0x004fe40000ffe4ff */
        /* <DEDUP_REMOVED lines=9> */
[----:B------:R-:W-:-:S13]  /*9ce0*/  ISETP.GE.AND P0, PT, R7, UR39, PT ;  /* 0x0000002707007c0c */ /* 0x000fda000bf06270 */
[----:B0-----:R-:W-:Y:S02]  /*9cf0*/  @!P0 LEA R2, P1, R21, R14, 0x1 ;  /* 0x0000000e15028211 */ /* 0x001fe400078208ff */
[----:B------:R0:W3:Y:S03]  /*9d00*/  SHFL.IDX PT, R14, R4, 0x7, 0x181f ;  /* 0x00f81f00040e7f89 */ /* 0x0000e600000e0000 */
[----:B--2---:R-:W-:Y:S02]  /*9d10*/  @!P0 IMAD.X R3, RZ, RZ, R6, P1 ;  /* 0x000000ffff038224 */ /* 0x004fe400008e0606 */
[----:B------:R0:W2:Y:S04]  /*9d20*/  SHFL.IDX PT, R6, R5, 0x7, 0x181f ;  /* 0x00f81f0005067f89 */ /* 0x0000a800000e0000 */
[----:B------:R0:W-:Y:S02]  /*9d30*/  @!P0 LDGSTS.E.BYPASS.LTC128B.128 [R20+0x1b400], desc[UR48][R2.64], !P5 ;  /* 0x1b40000002148fae */ /* 0x0001e4000e901d70 */
.L_x_9152:
[----:B0-----:R-:W4:Y:S01]  /*9d40*/  LDL R5, [R1+0x4] ;  /* 0x0000040001057983 */ /* 0x001f220000100800 */
[----:B------:R-:W-:-:S05]  /*9d50*/  VIADD R0, R0, 0x70 ;  /* 0x0000007000007836 */ /* 0x000fca0000000000 */
[----:B------:R-:W-:-:S13]  /*9d60*/  ISETP.GE.AND P0, PT, R0, UR39, PT ;  /* 0x0000002700007c0c */ /* 0x000fda000bf06270 */
[----:B---3--:R-:W-:-:S05]  /*9d70*/  @!P0 LEA R2, P1, R21, R14, 0x1 ;  /* 0x0000000e15028211 */ /* 0x008fca00078208ff */
[----:B--2---:R-:W-:-:S05]  /*9d80*/  @!P0 IMAD.X R3, RZ, RZ, R6, P1 ;  /* 0x000000ffff038224 */ /* 0x004fca00008e0606 */
[----:B------:R-:W-:Y:S01]  /*9d90*/  @!PT LDS RZ, [RZ] ;  /* 0x00000000fffff984 */ /* 0x000fe20000000800 */
[----:B------:R-:W-:Y:S01]  /*9da0*/  @!PT LDS RZ, [RZ] ;  /* 0x00000000fffff984 */ /* 0x000fe20000000800 */
[----:B------:R-:W-:Y:S01]  /*9db0*/  @!PT LDS RZ, [RZ] ;  /* 0x00000000fffff984 */ /* 0x000fe20000000800 */
[----:B------:R0:W-:Y:S01]  /*9dc0*/  @!P0 LDGSTS.E.BYPASS.LTC128B.128 [R20+0x1bc00], desc[UR48][R2.64], !P5 ;  /* 0x1bc0000002148fae */ /* 0x0001e2000e901d70 */
[----:B------:R-:W-:Y:S01]  /*9dd0*/  NOP ;  /* 0x0000000000007918 */ /* 0x000fe20000000000 */
[----:B------:R-:W-:Y:S02]  /*9de0*/  SYNCS.ARRIVE.TRANS64.RED.A0T1 RZ, [UR37+0x22800], RZ ;  /* 0x022800ffffff79a7 */ /* 0x000fe40008200425 */
[----:B------:R-:W-:Y:S01]  /*9df0*/  ARRIVES.LDGSTSBAR.64.TRANSCNT [UR37+0x22800] ;  /* 0x02280000ff0079b0 */ /* 0x000fe20008000aa5 */
[----:B----4-:R-:W-:-:S04]  /*9e00*/  LOP3.LUT R0, R5, 0x1, RZ, 0xc, !PT ;  /* 0x0000000105007812 */ /* 0x010fc800078e0cff */
[----:B------:R-:W-:Y:S01]  /*9e10*/  SHF.L.U32 R0, R0, 0x1f, RZ ;  /* 0x0000001f00007819 */ /* 0x000fe200000006ff */
[----:B------:R-:W-:Y:S01]  /*9e20*/  NOP ;  /* 0x0000000000007918 */ /* 0x000fe20000000000 */
[----:B------:R-:W-:Y:S01]  /*9e30*/  SYNCS.ARRIVE.TRANS64.A1T0 RZ, [UR37+0x22800], RZ ;  /* 0x022800ffffff79a7 */ /* 0x000fe20008100025 */
[----:B------:R-:W-:Y:S01]  /*9e40*/  BSSY B0, `(.L_x_9081) ;  /* 0x0000003000007945 */ /* 0x000fe20003800000 */
[----:B------:R-:W2:Y:S03]  /*9e50*/  SYNCS.PHASECHK.TRANS64.TRYWAIT P0, [UR37+0x22820], R0 ;  /* 0x02282000ff0075a7 */ /* 0x000ea60008000165 */
[----:B0-2---:R-:W-:Y:S05]  /*9e60*/  @!P0 BRA `(.L_x_9082) ;  /* 0x0000002c00cc8947 */ /* 0x005fea0003800000 */
.L_x_9153:
[----:B------:R-:W-:Y:S05]  /*9e70*/  BSYNC B0 ;  /* 0x0000000000007941 */ /* 0x000fea0003800000 */
.L_x_9081:
[----:B------:R-:W-:-:S04]  /*9e80*/  MOV R2, UR41 ;  /* 0x0000002900027c02 */ /* 0x000fc80008000f00 */
[----:B------:R-:W-:-:S13]  /*9e90*/  ISETP.NE.AND P0, PT, R2, 0x3, PT ;  /* 0x000000030200780c */ /* 0x000fda0003f05270 */
[----:B------:R-:W-:Y:S05]  /*9ea0*/  @!P0 BRA `(.L_x_9083) ;  /* 0x0000000000048947 */ /* 0x000fea0003800000 */
[----:B------:R-:W-:Y:S01]  /*9eb0*/  BPT.TRAP 0x1 ;  /* 0x000000040000795c */ /* 0x000fe20000300000 */
.L_x_9083:
[----:B0-----:R-:W-:Y:S01]  /*9ec0*/  SHF.L.U32 R3, R27, 0x1f, RZ ;  /* 0x0000001f1b037819 */ /* 0x001fe200000006ff */
[----:B------:R-:W-:Y:S03]  /*9ed0*/  BSSY B0, `(.L_x_9084) ;  /* 0x0000003000007945 */ /* 0x000fe60003800000 */
[----:B------:R-:W0:Y:S02]  /*9ee0*/  SYNCS.PHASECHK.TRANS64.TRYWAIT P0, [R22+URZ+0x22860], R3 ;  /* 0x02286003160075a7 */ /* 0x000e24000800017f */
[----:B0-----:R-:W-:Y:S05]  /*9ef0*/  @!P0 BRA `(.L_x_9085) ;  /* 0x0000002c00c08947 */ /* 0x001fea0003800000 */
.L_x_9154:
[----:B------:R-:W-:Y:S05]  /*9f00*/  BSYNC B0 ;  /* 0x0000000000007941 */ /* 0x000fea0003800000 */
.L_x_9084:
[----:B------:R-:W2:Y:S01]  /*9f10*/  LDL.LU R0, [R1] ;  /* 0x0000000001007983 */ /* 0x000ea20000300800 */
[----:B------:R-:W-:Y:S01]  /*9f20*/  ULDC.64 UR4, c[0x0][0x328] ;  /* 0x0000ca0000047ab9 */ /* 0x000fe20000000a00 */
[----:B------:R-:W-:Y:S02]  /*9f30*/  IMAD R6, R17, 0x6000, R31 ;  /* 0x0000600011067824 */ /* 0x000fe400078e021f */
[----:B------:R-:W-:Y:S02]  /*9f40*/  IMAD R26, R26, UR4, RZ ;  /* 0x000000041a1a7c24 */ /* 0x000fe4000f8e02ff */
[----:B0-----:R-:W-:-:S04]  /*9f50*/  IMAD.WIDE.U32 R2, R25, UR4, RZ ;  /* 0x0000000419027c25 */ /* 0x001fc8000f8e00ff */
[----:B------:R-:W-:Y:S01]  /*9f60*/  IMAD R5, R25, UR5, R26 ;  /* 0x0000000519057c24 */ /* 0x000fe2000f8e021a */
[----:B------:R-:W-:-:S03]  /*9f70*/  ULDC.64 UR4, c[0x0][0x338] ;  /* 0x0000ce0000047ab9 */ /* 0x000fc60000000a00 */
[----:B------:R-:W-:Y:S02]  /*9f80*/  IMAD.IADD R3, R3, 0x1, R5 ;  /* 0x0000000103037824 */ /* 0x000fe400078e0205 */
[----:B------:R-:W-:-:S04]  /*9f90*/  IMAD.WIDE.U32 R2, R24, UR4, R2 ;  /* 0x0000000418027c25 */ /* 0x000fc8000f8e0002 */
[----:B--2---:R-:W-:-:S04]  /*9fa0*/  IMAD R5, R0, UR4, RZ ;  /* 0x0000000400057c24 */ /* 0x004fc8000f8e02ff */
        /* <DEDUP_REMOVED lines=12> */
[----:B------:R-:W-:Y:S01]  /*a070*/  LOP3.LUT P6, RZ, R16, 0x800000, RZ, 0xc0, !PT ;  /* 0x0080000010ff7812 */ /* 0x000fe200078cc0ff */
[----:B------:R-:W0:Y:S01]  /*a080*/  S2R R4, SR_TID.X ;  /* 0x0000000000047919 */ /* 0x000e220000002100 */
[----:B------:R-:W-:Y:S02]  /*a090*/  LEA R6, R6, UR37, 0x1 ;  /* 0x0000002506067c11 */ /* 0x000fe4000f8e08ff */
[----:B------:R-:W-:Y:S01]  /*a0a0*/  P2R R20, PR, RZ, 0x40 ;  /* 0x00000040ff147803 */ /* 0x000fe20000000000 */
[----:B------:R-:W2:Y:S01]  /*a0b0*/  SHFL.IDX PT, R2, R8, RZ, 0x181f ;  /* 0x00181fff08027589 */ /* 0x000ea200000e0000 */
        /* <DEDUP_REMOVED lines=11> */
[----:B------:R3:W-:Y:S01]  /*a170*/  STL [R1+0xc], R17 ;  /* 0x00000c1101007387 */ /* 0x0007e20000100800 */
[----:B------:R-:W-:-:S02]  /*a180*/  P2R R9, PR, RZ, 0x40 ;  /* 0x00000040ff097803 */ /* 0x000fc40000000000 */
[C---:B------:R-:W-:Y:S01]  /*a190*/  LOP3.LUT P6, RZ, R16.reuse, 0x20000000, RZ, 0xc0, !PT ;  /* 0x2000000010ff7812 */ /* 0x040fe200078cc0ff */
[----:B------:R-:W4:Y:S01]  /*a1a0*/  SHFL.IDX PT, R3, R7, RZ, 0x181f ;  /* 0x00181fff07037589 */ /* 0x000f2200000e0000 */
[C---:B------:R-:W-:Y:S02]  /*a1b0*/  LOP3.LUT P2, RZ, R16.reuse, 0x10000, RZ, 0xc0, !PT ;  /* 0x0001000010ff7812 */ /* 0x040fe4000784c0ff */
[----:B------:R-:W-:Y:S02]  /*a1c0*/  P2R R23, PR, RZ, 0x40 ;  /* 0x00000040ff177803 */ /* 0x000fe40000000000 */
[----:B------:R-:W-:Y:S02]  /*a1d0*/  LOP3.LUT P6, RZ, R35, 0x1, RZ, 0xc0, !PT ;  /* 0x0000000123ff7812 */ /* 0x000fe400078cc0ff */
[----:B------:R-:W-:Y:S01]  /*a1e0*/  LOP3.LUT P1, RZ, R16, 0x8000, RZ, 0xc0, !PT ;  /* 0x0000800010ff7812 */ /* 0x000fe2000782c0ff */
[----:B0-----:R-:W-:Y:S01]  /*a1f0*/  IMAD.SHL.U32 R4, R4, 0x8, RZ ;  /* 0x0000000804047824 */ /* 0x001fe200078e00ff */
[----:B------:R-:W-:-:S02]  /*a200*/  P2R R24, PR, RZ, 0x40 ;  /* 0x00000040ff187803 */ /* 0x000fc40000000000 */
[----:B------:R-:W-:Y:S02]  /*a210*/  LOP3.LUT P6, RZ, R16, 0x100000, RZ, 0xc0, !PT ;  /* 0x0010000010ff7812 */ /* 0x000fe400078cc0ff */
[----:B------:R-:W-:Y:S02]  /*a220*/  LOP3.LUT R4, R4, 0x38, RZ, 0xc0, !PT ;  /* 0x0000003804047812 */ /* 0x000fe400078ec0ff */
[----:B------:R-:W-:Y:S02]  /*a230*/  P2R R25, PR, RZ, 0x40 ;  /* 0x00000040ff197803 */ /* 0x000fe40000000000 */
[----:B------:R-:W-:-:S04]  /*a240*/  LOP3.LUT P6, RZ, R16, 0x2000000, RZ, 0xc0, !PT ;  /* 0x0200000010ff7812 */ /* 0x000fc800078cc0ff */
[----:B------:R-:W-:Y:S02]  /*a250*/  P2R R26, PR, RZ, 0x40 ;  /* 0x00000040ff1a7803 */ /* 0x000fe40000000000 */
[----:B------:R-:W-:-:S04]  /*a260*/  LOP3.LUT P6, RZ, R16, 0x40000000, RZ, 0xc0, !PT ;  /* 0x4000000010ff7812 */ /* 0x000fc800078cc0ff */
[----:B------:R-:W-:Y:S02]  /*a270*/  P2R R0, PR, RZ, 0x40 ;  /* 0x00000040ff007803 */ /* 0x000fe40000000000 */
[----:B------:R-:W-:-:S03]  /*a280*/  LOP3.LUT P6, RZ, R35, 0x2, RZ, 0xc0, !PT ;  /* 0x0000000223ff7812 */ /* 0x000fc600078cc0ff */
[----:B------:R0:W-:Y:S01]  /*a290*/  STL [R1], R0 ;  /* 0x0000000001007387 */ /* 0x0001e20000100800 */
[----:B---3--:R-:W-:Y:S02]  /*a2a0*/  P2R R17, PR, RZ, 0x40 ;  /* 0x00000040ff117803 */ /* 0x008fe40000000000 */
[----:B------:R-:W-:-:S04]  /*a2b0*/  LOP3.LUT P6, RZ, R16, 0x200000, RZ, 0xc0, !PT ;  /* 0x0020000010ff7812 */ /* 0x000fc800078cc0ff */
[----:B------:R-:W-:Y:S02]  /*a2c0*/  P2R R19, PR, RZ, 0x40 ;  /* 0x00000040ff137803 */ /* 0x000fe40000000000 */
[----:B------:R-:W-:Y:S01]  /*a2d0*/  LOP3.LUT P6, RZ, R16, 0x4000000, RZ, 0xc0, !PT ;  /* 0x0400000010ff7812 */ /* 0x000fe200078cc0ff */
[----:B0-----:R-:W-:-:S03]  /*a2e0*/  IMAD.SHL.U32 R0, R4, 0x2, RZ ;  /* 0x0000000204007824 */ /* 0x001fc600078e00ff */
[----:B-1----:R-:W-:Y:S02]  /*a2f0*/  P2R R22, PR, RZ, 0x40 ;  /* 0x00000040ff167803 */ /* 0x002fe40000000000 */
[----:B------:R-:W-:Y:S02]  /*a300*/  LOP3.LUT P6, RZ, R16, 0x80000000, RZ, 0xc0, !PT ;  /* 0x8000000010ff7812 */ /* 0x000fe400078cc0ff */
[----:B--2---:R-:W-:Y:S02]  /*a310*/  IADD3 R14, P0, R2, R0, RZ ;  /* 0x00000000020e7210 */ /* 0x004fe40007f1e0ff */
[----:B------:R-:W-:Y:S01]  /*a320*/  P2R R27, PR, RZ, 0x40 ;  /* 0x00000040ff1b7803 */ /* 0x000fe20000000000 */
[----:B------:R-:W0:Y:S01]  /*a330*/  SHFL.IDX PT, R2, R8, 0x1, 0x181f ;  /* 0x00381f0008027f89 */ /* 0x000e2200000e0000 */
[----:B------:R-:W-:Y:S01]  /*a340*/  LOP3.LUT P6, RZ, R35, 0x4, RZ, 0xc0, !PT ;  /* 0x0000000423ff7812 */ /* 0x000fe200078cc0ff */
[----:B----4-:R-:W-:Y:S02]  /*a350*/  IMAD.X R15, RZ, RZ, R3, P0 ;  /* 0x000000ffff0f7224 */ /* 0x010fe400000e0603 */
[----:B------:R-:W1:Y:S10]  /*a360*/  SHFL.IDX PT, R3, R7, 0x1, 0x181f ;  /* 0x00381f0007037f89 */ /* 0x000e7400000e0000 */
[----:B------:R-:W-:Y:S01]  /*a370*/  LDGSTS.E.BYPASS.LTC128B.128 [R6+0x400], desc[UR48][R14.64], !P6 ;  /* 0x004000000e067fae */ /* 0x000fe2000f101d70 */
[----:B------:R-:W-:-:S03]  /*a380*/  ISETP.NE.AND P6, PT, R27, RZ, PT ;  /* 0x000000ff1b00720c */ /* 0x000fc60003fc5270 */
[----:B------:R-:W5:Y:S01]  /*a390*/  LDL.LU R27, [R1+0x18] ;  /* 0x00001800011b7983 */ /* 0x000f620000300800 */
[----:B0-----:R-:W-:-:S03]  /*a3a0*/  IADD3 R12, P0, R2, R0, RZ ;  /* 0x00000000020c7210 */ /* 0x001fc60007f1e0ff */
[----:B------:R-:W0:Y:S01]  /*a3b0*/  SHFL.IDX PT, R2, R8, 0x2, 0x181f ;  /* 0x00581f0008027f89 */ /* 0x000e2200000e0000 */
[----:B-1----:R-:W-:-:S05]  /*a3c0*/  IADD3.X R13, RZ, R3, RZ, P0, !PT ;  /* 0x00000003ff0d7210 */ /* 0x002fca00007fe4ff */
[----:B------:R-:W-:Y:S01]  /*a3d0*/  LDGSTS.E.BYPASS.LTC128B.128 [R6+0x3400], desc[UR48][R14.64+0x80], !P6 ;  /* 0x034000800e067fae */ /* 0x000fe2000f101d70 */
[----:B------:R-:W-:-:S03]  /*a3e0*/  ISETP.NE.AND P6, PT, R22, RZ, PT ;  /* 0x000000ff1600720c */ /* 0x000fc60003fc5270 */
[----:B------:R-:W5:Y:S04]  /*a3f0*/  LDL.LU R22, [R1+0x14] ;  /* 0x0000140001167983 */ /* 0x000f680000300800 */
[----:B------:R-:W1:Y:S06]  /*a400*/  SHFL.IDX PT, R3, R7, 0x2, 0x181f ;  /* 0x00581f0007037f89 */ /* 0x000e6c00000e0000 */
[----:B------:R-:W-:Y:S01]  /*a410*/  LDGSTS.E.BYPASS.LTC128B.128 [R6+0x6400], desc[UR48][R14.64+0x100], !P6 ;  /* 0x064001000e067fae */ /* 0x000fe2000f101d70 */
[----:B------:R-:W-:-:S03]  /*a420*/  ISETP.NE.AND P6, PT, R19, RZ, PT ;  /* 0x000000ff1300720c */ /* 0x000fc60003fc5270 */
[----:B------:R-:W5:Y:S01]  /*a430*/  LDL.LU R19, [R1+0x10] ;  /* 0x0000100001137983 */ /* 0x000f620000300800 */
[----:B0-----:R-:W-:-:S03]  /*a440*/  IADD3 R10, P0, R2, R0, RZ ;  /* 0x00000000020a7210 */ /* 0x001fc60007f1e0ff */
[----:B------:R-:W0:Y:S06]  /*a450*/  SHFL.IDX PT, R2, R8, 0x3, 0x181f ;  /* 0x00781f0008027f89 */ /* 0x000e2c00000e0000 */
[----:B------:R2:W-:Y:S01]  /*a460*/  LDGSTS.E.BYPASS.LTC128B.128 [R6+0x9400], desc[UR48][R14.64+0x180], !P6 ;  /* 0x094001800e067fae */ /* 0x0005e2000f101d70 */
[----:B-1----:R-:W-:-:S03]  /*a470*/  IMAD.X R11, RZ, RZ, R3, P0 ;  /* 0x000000ffff0b7224 */ /* 0x002fc600000e0603 */
[----:B------:R-:W3:Y:S01]  /*a480*/  LDL.LU R15, [R1] ;  /* 0x00000000010f7983 */ /* 0x000ee20000300800 */
[----:B------:R-:W-:-:S03]  /*a490*/  ISETP.NE.AND P6, PT, R17, RZ, PT ;  /* 0x000000ff1100720c */ /* 0x000fc60003fc5270 */
[----:B------:R1:W5:Y:S01]  /*a4a0*/  LDL.LU R17, [R1+0xc] ;  /* 0x00000c0001117983 */ /* 0x0003620000300800 */
[----:B0-----:R-:W-:-:S03]  /*a4b0*/  IADD3 R4, P0, R2, R0, RZ ;  /* 0x0000000002047210 */ /* 0x001fc60007f1e0ff */
[----:B------:R-:W0:Y:S04]  /*a4c0*/  SHFL.IDX PT, R3, R7, 0x3, 0x181f ;  /* 0x00781f0007037f89 */ /* 0x000e2800000e0000 */
[----:B------:R-:W4:Y:S04]  /*a4d0*/  SHFL.IDX PT, R2, R8, 0x4, 0x181f ;  /* 0x00981f0008027f89 */ /* 0x000f2800000e0000 */
[----:B------:R1:W-:Y:S01]  /*a4e0*/  LDGSTS.E.BYPASS.LTC128B.128 [R6+0xc00], desc[UR48][R12.64], !P6 ;  /* 0x00c000000c067fae */ /* 0x0003e2000f101d70 */
[----:B0-----:R-:W-:-:S03]  /*a4f0*/  IMAD.X R5, RZ, RZ, R3, P0 ;  /* 0x000000ffff057224 */ /* 0x001fc600000e0603 */
[----:B------:R-:W0:Y:S01]  /*a500*/  SHFL.IDX PT, R3, R7, 0x4, 0x181f ;  /* 0x00981f0007037f89 */ /* 0x000e2200000e0000 */
[----:B----4-:R-:W-:-:S03]  /*a510*/  IADD3 R2, P0, R2, R0, RZ ;  /* 0x0000000002027210 */ /* 0x010fc60007f1e0ff */
[----:B--2---:R1:W2:Y:S02]  /*a520*/  SHFL.IDX PT, R14, R8, 0x5, 0x181f ;  /* 0x00b81f00080e7f89 */ /* 0x0042a400000e0000 */
[----:B0-----:R-:W-:Y:S01]  /*a530*/  IMAD.X R3, RZ, RZ, R3, P0 ;  /* 0x000000ffff037224 */ /* 0x001fe200000e0603 */
[----:B------:R-:W-:Y:S01]  /*a540*/  LOP3.LUT P0, RZ, R16, 0x8000000, RZ, 0xc0, !PT ;  /* 0x0800000010ff7812 */ /* 0x000fe2000780c0ff */
[----:B------:R-:W0:Y:S01]  /*a550*/  SHFL.IDX PT, R7, R7, 0x5, 0x181f ;  /* 0x00b81f0007077f89 */ /* 0x000e2200000e0000 */
[----:B---3--:R-:W-:-:S13]  /*a560*/  ISETP.NE.AND P6, PT, R15, RZ, PT ;  /* 0x000000ff0f00720c */ /* 0x008fda0003fc5270 */
        /* <DEDUP_REMOVED lines=16> */
[----:B------:R1:W-:Y:S10]  /*a670*/  LDGSTS.E.BYPASS.LTC128B.128 [R6+0x4c00], desc[UR48][R4.64+0x80], !P0 ;  /* 0x04c0008004067fae */ /* 0x0003f4000c101d70 */
[----:B------:R1:W-:Y:S04]  /*a680*/  LDGSTS.E.BYPASS.LTC128B.128 [R6+0x7c00], desc[UR48][R4.64+0x100], !P6 ;  /* 0x07c0010004067fae */ /* 0x0003e8000f101d70 */
[----:B------:R1:W-:Y:S04]  /*a690*/  LDGSTS.E.BYPASS.LTC128B.128 [R6+0xac00], desc[UR48][R4.64+0x180], !P5 ;  /* 0x0ac0018004067fae */ /* 0x0003e8000e901d70 */
[----:B------:R1:W-:Y:S04]  /*a6a0*/  LDGSTS.E.BYPASS.LTC128B.128 [R6+0x2400], desc[UR48][R2.64], !P4 ;  /* 0x0240000002067fae */ /* 0x0003e8000e101d70 */
[----:B------:R1:W-:Y:S04]  /*a6b0*/  LDGSTS.E.BYPASS.LTC128B.128 [R6+0x5400], desc[UR48][R2.64+0x80], !P3 ;  /* 0x0540008002067fae */ /* 0x0003e8000d901d70 */
[----:B------:R1:W-:Y:S04]  /*a6c0*/  LDGSTS.E.BYPASS.LTC128B.128 [R6+0x8400], desc[UR48][R2.64+0x100], !P2 ;  /* 0x0840010002067fae */ /* 0x0003e8000d101d70 */
[----:B0-2---:R1:W-:Y:S02]  /*a6d0*/  LDGSTS.E.BYPASS.LTC128B.128 [R6+0xb400], desc[UR48][R2.64+0x180], !P1 ;  /* 0x0b40018002067fae */ /* 0x0053e4000c901d70 */
.L_x_9168:
[C---:B------:R-:W-:Y:S02]  /*a6e0*/  LOP3.LUT P4, RZ, R35.reuse, 0x40, RZ, 0xc0, !PT ;  /* 0x0000004023ff7812 */ /* 0x040fe4000788c0ff */
[C---:B------:R-:W-:Y:S02]  /*a6f0*/  LOP3.LUT P3, RZ, R35.reuse, 0x20, RZ, 0xc0, !PT ;  /* 0x0000002023ff7812 */ /* 0x040fe4000786c0ff */
[C---:B------:R-:W-:Y:S02]  /*a700*/  LOP3.LUT P2, RZ, R35.reuse, 0x10, RZ, 0xc0, !PT ;  /* 0x0000001023ff7812 */ /* 0x040fe4000784c0ff */
[----:B------:R-:W-:Y:S02]  /*a710*/  LOP3.LUT P1, RZ, R35, 0x8, RZ, 0xc0, !PT ;  /* 0x0000000823ff7812 */ /* 0x000fe4000782c0ff */
[----:B-1----:R-:W-:-:S05]  /*a720*/  IADD3 R2, P0, R14, R0, RZ ;  /* 0x000000000e027210 */ /* 0x002fca0007f1e0ff */
[----:B------:R-:W-:Y:S01]  /*a730*/  IMAD.X R3, RZ, RZ, R7, P0 ;  /* 0x000000ffff037224 */ /* 0x000fe200000e0607 */
[----:B------:R-:W-:-:S04]  /*a740*/  PLOP3.LUT P0, PT, PT, PT, PT, 0x80, 0x0 ;  /* 0x000000000000781c */ /* 0x000fc80003f0f070 */
[----:B------:R-:W-:Y:S01]  /*a750*/  @!PT LDS RZ, [RZ] ;  /* 0x00000000fffff984 */ /* 0x000fe20000000800 */
[----:B------:R-:W-:Y:S01]  /*a760*/  @!PT LDS RZ, [RZ] ;  /* 0x00000000fffff984 */ /* 0x000fe20000000800 */
[----:B------:R-:W-:Y:S01]  /*a770*/  @!PT LDS RZ, [RZ] ;  /* 0x00000000fffff984 */ /* 0x000fe20000000800 */
[----:B------:R0:W-:Y:S04]  /*a780*/  LDGSTS.E.BYPASS.LTC128B.128 [R6+0x2c00], desc[UR48][R2.64], !P4 ;  /* 0x02c0000002067fae */ /* 0x0001e8000e101d70 */
[----:B------:R0:W-:Y:S04]  /*a790*/  LDGSTS.E.BYPASS.LTC128B.128 [R6+0x5c00], desc[UR48][R2.64+0x80], !P3 ;  /* 0x05c0008002067fae */ /* 0x0001e8000d901d70 */
[----:B------:R0:W-:Y:S04]  /*a7a0*/  LDGSTS.E.BYPASS.LTC128B.128 [R6+0x8c00], desc[UR48][R2.64+0x100], !P2 ;  /* 0x08c0010002067fae */ /* 0x0001e8000d101d70 */
[----:B------:R0:W-:Y:S01]  /*a7b0*/  LDGSTS.E.BYPASS.LTC128B.128 [R6+0xbc00], desc[UR48][R2.64+0x180], !P1 ;  /* 0x0bc0018002067fae */ /* 0x0001e2000c901d70 */
[----:B------:R-:W-:Y:S01]  /*a7c0*/  NOP ;  /* 0x0000000000007918 */ /* 0x000fe20000000000 */
.L_x_9087:
        /* <DEDUP_REMOVED lines=11> */
.L_x_9088:
        /* <DEDUP_REMOVED lines=10> */
[----:B------:R-:W-:-:S07]  /*a920*/  MOV R20, UR40 ;  /* 0x0000002800147c02 */ /* 0x000fce0008000f00 */
.L_x_9102:
[----:B------:R-:W0:Y:S01]  /*a930*/  LDC R2, c[0x0][0x430] ;  /* 0x00010c00ff027b82 */ /* 0x000e220000000800 */
[----:B------:R-:W-:Y:S01]  /*a940*/  ISETP.GT.U32.AND P0, PT, R28, 0x5f, PT ;  /* 0x0000005f1c00780c */ /* 0x000fe20003f04070 */
[----:B------:R-:W-:Y:S01]  /*a950*/  IMAD R3, R20, 0x60, R32 ;  /* 0x0000006014037824 */ /* 0x000fe200078e0220 */
[----:B------:R-:W-:Y:S01]  /*a960*/  ULDC UR4, c[0x0][0x430] ;  /* 0x00010c0000047ab9 */ /* 0x000fe20000000800 */
[----:B------:R-:W-:Y:S02]  /*a970*/  IMAD.U32 R10, RZ, RZ, UR41 ;  /* 0x00000029ff0a7e24 */ /* 0x000fe4000f8e00ff */
[----:B------:R-:W-:-:S04]  /*a980*/  IMAD.IADD R8, R28, 0x1, R3 ;  /* 0x000000011c087824 */ /* 0x000fc800078e0203 */
[----:B------:R-:W-:-:S04]  /*a990*/  IMAD.MOV.U32 R9, RZ, RZ, R8 ;  /* 0x000000ffff097224 */ /* 0x000fc800078e0008 */
[----:B-1----:R-:W1:Y:S01]  /*a9a0*/  @!P0 LDC.64 R4, c[0x0][0x428] ;  /* 0x00010a00ff048b82 */ /* 0x002e620000000a00 */
[----:B0-----:R-:W-:-:S13]  /*a9b0*/  ISETP.NE.AND P1, PT, R2, 0x1, PT ;  /* 0x000000010200780c */ /* 0x001fda0003f25270 */
[----:B------:R-:W0:Y:S08]  /*a9c0*/  @P1 LDC R7, c[0x0][0x434] ;  /* 0x00010d00ff071b82 */ /* 0x000e300000000800 */
[----:B--2---:R-:W2:Y:S01]  /*a9d0*/  @P1 LDC R3, c[0x0][0x438] ;  /* 0x00010e00ff031b82 */ /* 0x004ea20000000800 */
[----:B0-----:R-:W-:-:S07]  /*a9e0*/  @P1 IMAD.HI.U32 R2, R8, R7, RZ ;  /* 0x0000000708021227 */ /* 0x001fce00078e00ff */
[----:B------:R-:W0:Y:S01]  /*a9f0*/  @!P0 LDC.64 R6, c[0x0][0x418] ;  /* 0x00010600ff068b82 */ /* 0x000e220000000a00 */
[----:B--2---:R-:W-:Y:S01]  /*aa00*/  @P1 SHF.R.U32.HI R9, RZ, R3, R2 ;  /* 0x00000003ff091219 */ /* 0x004fe20000011602 */
[----:B-1----:R-:W-:-:S03]  /*aa10*/  @!P0 IMAD R2, R33, R4, RZ ;  /* 0x0000000421028224 */ /* 0x002fc600078e02ff */
[--C-:B------:R-:W-:Y:S01]  /*aa20*/  @!P0 SHF.R.S32.HI R3, RZ, 0x1f, R9.reuse ;  /* 0x0000001fff038819 */ /* 0x100fe20000011409 */
        /* <DEDUP_REMOVED lines=8> */
[----:B------:R-:W-:Y:S02]  /*aab0*/  ISETP.NE.AND P2, PT, R10, 0x3, PT ;  /* 0x000000030a00780c */ /* 0x000fe40003f45270 */
[----:B------:R-:W-:-:S05]  /*aac0*/  IADD3 R5, -R9, RZ, RZ ;  /* 0x000000ff09057210 */ /* 0x000fca0007ffe1ff */
[----:B------:R-:W-:-:S06]  /*aad0*/  IMAD R5, R5, UR4, R8 ;  /* 0x0000000405057c24 */ /* 0x000fcc000f8e0208 */
[----:B0-----:R-:W-:Y:S05]  /*aae0*/  @!P2 BRA `(.L_x_9090) ;  /* 0x000000000004a947 */ /* 0x001fea0003800000 */
[----:B------:R-:W-:Y:S01]  /*aaf0*/  BPT.TRAP 0x1 ;  /* 0x000000040000795c */ /* 0x000fe20000300000 */
.L_x_9090:
[----:B------:R-:W-:Y:S01]  /*ab00*/  LEA R18, R17, UR37, 0x3 ;  /* 0x0000002511127c11 */ /* 0x000fe2000f8e18ff */
[----:B------:R-:W-:Y:S01]  /*ab10*/  BSSY B1, `(.L_x_9091) ;  /* 0x0000005000017945 */ /* 0x000fe20003800000 */
[----:B------:R-:W-:Y:S02]  /*ab20*/  SHF.L.U32 R26, R27, 0x1f, RZ ;  /* 0x0000001f1b1a7819 */ /* 0x000fe400000006ff */
[----:B------:R-:W-:Y:S02]  /*ab30*/  SHF.R.S32.HI R23, RZ, 0x1f, R5 ;  /* 0x0000001fff177819 */ /* 0x000fe40000011405 */
[----:B------:R-:W0:Y:S02]  /*ab40*/  SYNCS.PHASECHK.TRANS64.TRYWAIT P0, [R18+URZ+0x22840], R26 ;  /* 0x0228401a120075a7 */ /* 0x000e24000800017f */
[----:B0-----:R-:W-:Y:S05]  /*ab50*/  @!P0 BRA `(.L_x_9092) ;  /* 0x0000002800f88947 */ /* 0x001fea0003800000 */
.L_x_9169:
[----:B------:R-:W-:Y:S05]  /*ab60*/  BSYNC B1 ;  /* 0x0000000000017941 */ /* 0x000fea0003800000 */
.L_x_9091:
        /* <DEDUP_REMOVED lines=24> */
[----:B------:R-:W-:-:S03]  /*acf0*/  LEA R22, R22, UR37, 0x1 ;  /* 0x0000002516167c11 */ /* 0x000fc6000f8e08ff */
[----:B------:R-:W2:Y:S04]  /*ad00*/  SHFL.IDX PT, R3, R24, RZ, 0x181f ;  /* 0x00181fff18037589 */ /* 0x000ea800000e0000 */
[----:B------:R-:W-:Y:S04]  /*ad10*/  SHFL.IDX PT, R6, R24, 0x1, 0x181f ;  /* 0x00381f0018067f89 */ /* 0x000fe800000e0000 */
[----:B------:R-:W-:Y:S01]  /*ad20*/  SHFL.IDX PT, R10, R21, 0x2, 0x181f ;  /* 0x00581f00150a7f89 */ /* 0x000fe200000e0000 */
[----:B-1----:R-:W-:-:S03]  /*ad30*/  IADD3 R2, P0, R14, R0, RZ ;  /* 0x000000000e027210 */ /* 0x002fc60007f1e0ff */
[----:B------:R-:W1:Y:S02]  /*ad40*/  SHFL.IDX PT, R14, R21, 0x1, 0x181f ;  /* 0x00381f00150e7f89 */ /* 0x000e6400000e0000 */
[----:B--2---:R-:W-:-:S05]  /*ad50*/  IMAD.X R3, RZ, RZ, R3, P0 ;  /* 0x000000ffff037224 */ /* 0x004fca00000e0603 */
[----:B------:R2:W-:Y:S04]  /*ad60*/  LDGSTS.E.BYPASS.LTC128B.128 [R22+0x1c400], desc[UR48][R2.64], !P1 ;  /* 0x1c40000002167fae */ /* 0x0005e8000c901d70 */
[----:B--2---:R-:W-:Y:S01]  /*ad70*/  SHFL.IDX PT, R2, R21, 0x3, 0x181f ;  /* 0x00781f0015027f89 */ /* 0x004fe200000e0000 */
[----:B-1----:R-:W-:-:S03]  /*ad80*/  IADD3 R8, P0, R14, R0, RZ ;  /* 0x000000000e087210 */ /* 0x002fc60007f1e0ff */
[----:B------:R-:W-:Y:S02]  /*ad90*/  SHFL.IDX PT, R3, R24, 0x3, 0x181f ;  /* 0x00781f0018037f89 */ /* 0x000fe400000e0000 */
[----:B------:R-:W-:Y:S01]  /*ada0*/  IMAD.X R9, RZ, RZ, R6, P0 ;  /* 0x000000ffff097224 */ /* 0x000fe200000e0606 */
[-C--:B------:R-:W-:Y:S01]  /*adb0*/  IADD3 R10, P0, R10, R0.reuse, RZ ;  /* 0x000000000a0a7210 */ /* 0x080fe20007f1e0ff */
[----:B------:R-:W1:Y:S04]  /*adc0*/  SHFL.IDX PT, R6, R24, 0x2, 0x181f ;  /* 0x00581f0018067f89 */ /* 0x000e6800000e0000 */
[----:B------:R2:W-:Y:S04]  /*add0*/  LDGSTS.E.BYPASS.LTC128B.128 [R22+0x1cc00], desc[UR48][R8.64], !P1 ;  /* 0x1cc0000008167fae */ /* 0x0005e8000c901d70 */
[----:B------:R-:W-:Y:S01]  /*ade0*/  SHFL.IDX PT, R14, R21, 0x5, 0x181f ;  /* 0x00b81f00150e7f89 */ /* 0x000fe200000e0000 */
[----:B-1----:R-:W-:Y:S01]  /*adf0*/  IMAD.X R11, RZ, RZ, R6, P0 ;  /* 0x000000ffff0b7224 */ /* 0x002fe200000e0606 */
[----:B------:R-:W-:-:S02]  /*ae00*/  IADD3 R6, P0, R2, R0, RZ ;  /* 0x0000000002067210 */ /* 0x000fc40007f1e0ff */
[----:B------:R-:W1:Y:S02]  /*ae10*/  SHFL.IDX PT, R2, R21, 0x4, 0x181f ;  /* 0x00981f0015027f89 */ /* 0x000e6400000e0000 */
[----:B------:R-:W-:Y:S02]  /*ae20*/  IADD3.X R7, RZ, R3, RZ, P0, !PT ;  /* 0x00000003ff077210 */ /* 0x000fe400007fe4ff */
[----:B------:R-:W3:Y:S04]  /*ae30*/  SHFL.IDX PT, R3, R24, 0x4, 0x181f ;  /* 0x00981f0018037f89 */ /* 0x000ee800000e0000 */
[----:B------:R2:W-:Y:S04]  /*ae40*/  LDGSTS.E.BYPASS.LTC128B.128 [R22+0x1d400], desc[UR48][R10.64], !P1 ;  /* 0x1d4000000a167fae */ /* 0x0005e8000c901d70 */
[----:B------:R2:W-:Y:S04]  /*ae50*/  LDGSTS.E.BYPASS.LTC128B.128 [R22+0x1dc00], desc[UR48][R6.64], !P1 ;  /* 0x1dc0000006167fae */ /* 0x0005e8000c901d70 */
[----:B------:R-:W4:Y:S01]  /*ae60*/  SHFL.IDX PT, R24, R24, 0x5, 0x181f ;  /* 0x00b81f0018187f89 */ /* 0x000f2200000e0000 */
[----:B-1----:R-:W-:-:S05]  /*ae70*/  IADD3 R2, P0, R2, R0, RZ ;  /* 0x0000000002027210 */ /* 0x002fca0007f1e0ff */
[----:B---3--:R-:W-:-:S05]  /*ae80*/  IMAD.X R3, RZ, RZ, R3, P0 ;  /* 0x000000ffff037224 */ /* 0x008fca00000e0603 */
[----:B------:R2:W-:Y:S03]  /*ae90*/  LDGSTS.E.BYPASS.LTC128B.128 [R22+0x1e400], desc[UR48][R2.64], !P1 ;  /* 0x1e40000002167fae */ /* 0x0005e6000c901d70 */
.L_x_9183:
        /* <DEDUP_REMOVED lines=8> */
.L_x_9094:
        /* <DEDUP_REMOVED lines=11> */
.L_x_9095:
[----:B------:R1:W-:Y:S01]  /*afd0*/  SYNCS.ARRIVE.TRANS64.A1T0 RZ, [R18+URZ+0x22830], RZ ;  /* 0x022830ff12ff79a7 */ /* 0x0003e2000810003f */
[----:B------:R-:W-:Y:S05]  /*afe0*/  @!P2 BRA `(.L_x_9096) ;  /* 0x000000000004a947 */ /* 0x000fea0003800000 */
[----:B------:R-:W-:Y:S01]  /*aff0*/  BPT.TRAP 0x1 ;  /* 0x000000040000795c */ /* 0x000fe20000300000 */
.L_x_9096:
[----:B------:R-:W2:Y:S01]  /*b000*/  SYNCS.PHASECHK.TRANS64.TRYWAIT P0, [R18+URZ+0x22860], R26 ;  /* 0x0228601a120075a7 */ /* 0x000ea2000800017f */
[----:B------:R-:W-:Y:S04]  /*b010*/  BSSY B1, `(.L_x_9097) ;  /* 0x0000002000017945 */ /* 0x000fe80003800000 */
[----:B--2---:R-:W-:Y:S05]  /*b020*/  @!P0 BRA `(.L_x_9098) ;  /* 0x0000002c00708947 */ /* 0x004fea0003800000 */
.L_x_9184:
[----:B------:R-:W-:Y:S05]  /*b030*/  BSYNC B1 ;  /* 0x0000000000017941 */ /* 0x000fea0003800000 */
.L_x_9097:
[----:B------:R-:W-:Y:S01]  /*b040*/  ULDC.64 UR4, c[0x0][0x328] ;  /* 0x0000ca0000047ab9 */ /* 0x000fe20000000a00 */
[C---:B------:R-:W-:Y:S01]  /*b050*/  LOP3.LUT P4, RZ, R16.reuse, 0x2, RZ, 0xc0, !PT ;  /* 0x0000000210ff7812 */ /* 0x040fe2000788c0ff */
[----:B------:R-:W-:Y:S01]  /*b060*/  IMAD R2, R23, UR4, RZ ;  /* 0x0000000417027c24 */ /* 0x000fe2000f8e02ff */
[C---:B------:R-:W-:Y:S01]  /*b070*/  LOP3.LUT P3, RZ, R16.reuse, 0x10, RZ, 0xc0, !PT ;  /* 0x0000001010ff7812 */ /* 0x040fe2000786c0ff */
[----:B------:R-:W-:Y:S01]  /*b080*/  IMAD R22, R17, 0x6000, R31 ;  /* 0x0000600011167824 */ /* 0x000fe200078e021f */
[C---:B------:R-:W-:Y:S01]  /*b090*/  LOP3.LUT P2, RZ, R16.reuse, 0x8, RZ, 0xc0, !PT ;  /* 0x0000000810ff7812 */ /* 0x040fe2000784c0ff */
[C---:B------:R-:W-:Y:S01]  /*b0a0*/  IMAD R7, R5.reuse, UR5, R2 ;  /* 0x0000000505077c24 */ /* 0x040fe2000f8e0202 */
[----:B------:R-:W-:Y:S01]  /*b0b0*/  LOP3.LUT P1, RZ, R16, 0x4, RZ, 0xc0, !PT ;  /* 0x0000000410ff7812 */ /* 0x000fe2000782c0ff */
        /* <DEDUP_REMOVED lines=17> */
[----:B------:R-:W3:Y:S01]  /*b1d0*/  SHFL.IDX PT, R14, R21, RZ, 0x181f ;  /* 0x00181fff150e7589 */ /* 0x000ee200000e0000 */
[----:B------:R-:W-:-:S03]  /*b1e0*/  LEA R22, R22, UR37, 0x1 ;  /* 0x0000002516167c11 */ /* 0x000fc6000f8e08ff */
[----:B------:R-:W4:Y:S04]  /*b1f0*/  SHFL.IDX PT, R3, R23, RZ, 0x181f ;  /* 0x00181fff17037589 */ /* 0x000f2800000e0000 */
[----:B------:R-:W-:Y:S01]  /*b200*/  SHFL.IDX PT, R2, R21, 0x4, 0x181f ;  /* 0x00981f0015027f89 */ /* 0x000fe200000e0000 */
[----:B---3--:R-:W-:-:S03]  /*b210*/  IADD3 R10, P0, R14, R0, RZ ;  /* 0x000000000e0a7210 */ /* 0x008fc60007f1e0ff */
[----:B------:R-:W3:Y:S01]  /*b220*/  SHFL.IDX PT, R14, R21, 0x1, 0x181f ;  /* 0x00381f00150e7f89 */ /* 0x000ee200000e0000 */
[----:B----4-:R-:W-:-:S03]  /*b230*/  IADD3.X R11, RZ, R3, RZ, P0, !PT ;  /* 0x00000003ff0b7210 */ /* 0x010fc600007fe4ff */
[----:B------:R-:W4:Y:S04]  /*b240*/  SHFL.IDX PT, R3, R23, 0x1, 0x181f ;  /* 0x00381f0017037f89 */ /* 0x000f2800000e0000 */
[----:B------:R0:W-:Y:S04]  /*b250*/  LDGSTS.E.BYPASS.LTC128B.128 [R22+0x400], desc[UR48][R10.64], !P4 ;  /* 0x004000000a167fae */ /* 0x0001e8000e101d70 */
[----:B------:R0:W-:Y:S04]  /*b260*/  LDGSTS.E.BYPASS.LTC128B.128 [R22+0x3400], desc[UR48][R10.64+0x80], !P3 ;  /* 0x034000800a167fae */ /* 0x0001e8000d901d70 */
[----:B------:R0:W-:Y:S04]  /*b270*/  LDGSTS.E.BYPASS.LTC128B.128 [R22+0x6400], desc[UR48][R10.64+0x100], !P2 ;  /* 0x064001000a167fae */ /* 0x0001e8000d101d70 */
[----:B------:R0:W-:Y:S01]  /*b280*/  LDGSTS.E.BYPASS.LTC128B.128 [R22+0x9400], desc[UR48][R10.64+0x180], !P1 ;  /* 0x094001800a167fae */ /* 0x0001e2000c901d70 */
[----:B---3--:R-:W-:-:S03]  /*b290*/  IADD3 R8, P0, R14, R0, RZ ;  /* 0x000000000e087210 */ /* 0x008fc60007f1e0ff */
[----:B------:R-:W3:Y:S02]  /*b2a0*/  SHFL.IDX PT, R14, R21, 0x2, 0x181f ;  /* 0x00581f00150e7f89 */ /* 0x000ee400000e0000 */
[----:B----4-:R-:W-:Y:S02]  /*b2b0*/  IMAD.X R9, RZ, RZ, R3, P0 ;  /* 0x000000ffff097224 */ /* 0x010fe400000e0603 */
        /* <DEDUP_REMOVED lines=14> */
[----:B------:R-:W-:Y:S02]  /*b3a0*/  SHFL.IDX PT, R14, R21, 0x5, 0x181f ;  /* 0x00b81f00150e7f89 */ /* 0x000fe400000e0000 */
[----:B----4-:R-:W-:Y:S01]  /*b3b0*/  IMAD.X R5, RZ, RZ, R3, P0 ;  /* 0x000000ffff057224 */ /* 0x010fe200000e0603 */
[----:B------:R-:W-:Y:S01]  /*b3c0*/  IADD3 R2, P0, R2, R0, RZ ;  /* 0x0000000002027210 */ /* 0x000fe20007f1e0ff */
[----:B------:R-:W3:Y:S04]  /*b3d0*/  SHFL.IDX PT, R3, R23, 0x4, 0x181f ;  /* 0x00981f0017037f89 */ /* 0x000ee800000e0000 */
[----:B------:R0:W-:Y:S04]  /*b3e0*/  LDGSTS.E.BYPASS.LTC128B.128 [R22+0x1c00], desc[UR48][R4.64], !P4 ;  /* 0x01c0000004167fae */ /* 0x0001e8000e101d70 */
[----:B------:R0:W-:Y:S04]  /*b3f0*/  LDGSTS.E.BYPASS.LTC128B.128 [R22+0x4c00], desc[UR48][R4.64+0x80], !P3 ;  /* 0x04c0008004167fae */ /* 0x0001e8000d901d70 */
[----:B------:R0:W-:Y:S04]  /*b400*/  LDGSTS.E.BYPASS.LTC128B.128 [R22+0x7c00], desc[UR48][R4.64+0x100], !P2 ;  /* 0x07c0010004167fae */ /* 0x0001e8000d101d70 */
[----:B------:R0:W-:Y:S04]  /*b410*/  LDGSTS.E.BYPASS.LTC128B.128 [R22+0xac00], desc[UR48][R4.64+0x180], !P1 ;  /* 0x0ac0018004167fae */ /* 0x0001e8000c901d70 */
[----:B------:R-:W4:Y:S01]  /*b420*/  SHFL.IDX PT, R23, R23, 0x5, 0x181f ;  /* 0x00b81f0017177f89 */ /* 0x000f2200000e0000 */
[----:B---3--:R-:W-:-:S05]  /*b430*/  IMAD.X R3, RZ, RZ, R3, P0 ;  /* 0x000000ffff037224 */ /* 0x008fca00000e0603 */
[----:B------:R0:W-:Y:S04]  /*b440*/  LDGSTS.E.BYPASS.LTC128B.128 [R22+0x2400], desc[UR48][R2.64], !P4 ;  /* 0x0240000002167fae */ /* 0x0001e8000e101d70 */
[----:B------:R0:W-:Y:S04]  /*b450*/  LDGSTS.E.BYPASS.LTC128B.128 [R22+0x5400], desc[UR48][R2.64+0x80], !P3 ;  /* 0x0540008002167fae */ /* 0x0001e8000d901d70 */
[----:B------:R0:W-:Y:S04]  /*b460*/  LDGSTS.E.BYPASS.LTC128B.128 [R22+0x8400], desc[UR48][R2.64+0x100], !P2 ;  /* 0x0840010002167fae */ /* 0x0001e8000d101d70 */
[----:B------:R0:W-:Y:S02]  /*b470*/  LDGSTS.E.BYPASS.LTC128B.128 [R22+0xb400], desc[UR48][R2.64+0x180], !P1 ;  /* 0x0b40018002167fae */ /* 0x0001e4000c901d70 */
.L_x_9198:
[----:B0-----:R-:W-:-:S05]  /*b480*/  IADD3 R2, P0, R14, R0, RZ ;  /* 0x000000000e027210 */ /* 0x001fca0007f1e0ff */
[----:B----4-:R-:W-:Y:S01]  /*b490*/  IMAD.X R3, RZ, RZ, R23, P0 ;  /* 0x000000ffff037224 */ /* 0x010fe200000e0617 */
        /* <DEDUP_REMOVED lines=9> */
.L_x_9100:
        /* <DEDUP_REMOVED lines=11> */
.L_x_9101:
[----:B------:R-:W-:Y:S01]  /*b5e0*/  IADD3 R17, R17, 0x1, RZ ;  /* 0x0000000111117810 */ /* 0x000fe20007ffe0ff */
[----:B------:R0:W-:Y:S03]  /*b5f0*/  SYNCS.ARRIVE.TRANS64.A1T0 RZ, [R18+URZ+0x22850], RZ ;  /* 0x022850ff12ff79a7 */ /* 0x0001e6000810003f */
[----:B------:R-:W-:-:S04]  /*b600*/  ISETP.NE.AND P0, PT, R17, 0x2, PT ;  /* 0x000000021100780c */ /* 0x000fc80003f05270 */
[----:B------:R-:W-:Y:S02]  /*b610*/  SEL R17, R17, RZ, P0 ;  /* 0x000000ff11117207 */ /* 0x000fe40000000000 */
[----:B------:R-:W-:Y:S02]  /*b620*/  SEL R2, RZ, 0x1, P0 ;  /* 0x00000001ff027807 */ /* 0x000fe40000000000 */
[C---:B------:R-:W-:Y:S02]  /*b630*/  ISETP.GT.AND P0, PT, R20.reuse, RZ, PT ;  /* 0x000000ff1400720c */ /* 0x040fe40003f04270 */
[----:B------:R-:W-:Y:S01]  /*b640*/  LOP3.LUT R27, R27, R2, RZ, 0x3c, !PT ;  /* 0x000000021b1b7212 */ /* 0x000fe200078e3cff */
[----:B------:R-:W-:-:S04]  /*b650*/  VIADD R2, R20, 0xffffffff ;  /* 0xffffffff14027836 */ /* 0x000fc80000000000 */
[----:B------:R-:W-:-:S06]  /*b660*/  IMAD.MOV.U32 R20, RZ, RZ, R2 ;  /* 0x000000ffff147224 */ /* 0x000fcc00078e0002 */
[----:B0-----:R-:W-:Y:S05]  /*b670*/  @P0 BRA `(.L_x_9102) ;  /* 0xfffffff000ac0947 */ /* 0x001fea000383ffff */
[----:B------:R-:W-:Y:S05]  /*b680*/  BSYNC B0 ;  /* 0x0000000000007941 */ /* 0x000fea0003800000 */
.L_x_9089:
[----:B------:R-:W3:Y:S01]  /*b690*/  LDL.LU R0, [R1+0x4] ;  /* 0x0000040001007983 */ /* 0x000ee20000300800 */
[----:B------:R-:W-:Y:S01]  /*b6a0*/  VIADD R37, R37, UR42 ;  /* 0x0000002a25257c36 */ /* 0x000fe20008000000 */
[----:B------:R-:W-:-:S04]  /*b6b0*/  ULDC UR4, c[0x0][0xc34] ;  /* 0x00030d0000047ab9 */ /* 0x000fc80000000800 */
[----:B------:R-:W-:Y:S01]  /*b6c0*/  ISETP.GE.AND P0, PT, R37, UR4, PT ;  /* 0x0000000425007c0c */ /* 0x000fe2000bf06270 */
[----:B---3--:R-:W-:-:S05]  /*b6d0*/  VIADD R0, R0, 0x1 ;  /* 0x0000000100007836 */ /* 0x008fca0000000000 */
[----:B------:R0:W-:Y:S07]  /*b6e0*/  STL [R1+0x4], R0 ;  /* 0x0000040001007387 */ /* 0x0001ee0000100800 */
[----:B------:R-:W-:Y:S05]  /*b6f0*/  @!P0 BRA `(.L_x_9103) ;  /* 0xffffffd000308947 */ /* 0x000fea000383ffff */
[----:B0-----:R-:W-:-:S07]  /*b700*/  LOP3.LUT R0, R0, 0x1, RZ, 0xc, !PT ;  /* 0x0000000100007812 */ /* 0x001fce00078e0cff */
.L_x_9068:
[----:B------:R-:W0:Y:S01]  /*b710*/  S2R R3, SR_CgaCtaId ;  /* 0x0000000000037919 */ /* 0x000e220000008800 */
[----:B------:R-:W-:Y:S01]  /*b720*/  MOV R2, 0x400 ;  /* 0x0000040000027802 */ /* 0x000fe20000000f00 */
[----:B------:R-:W-:Y:S01]  /*b730*/  BSSY B0, `(.L_x_9104) ;  /* 0x0000005000007945 */ /* 0x000fe20003800000 */
[----:B------:R-:W-:Y:S02]  /*b740*/  SHF.L.U32 R0, R0, 0x1f, RZ ;  /* 0x0000001f00007819 */ /* 0x000fe400000006ff */
[----:B0-----:R-:W-:-:S04]  /*b750*/  LEA R4, R3, R2, 0x18 ;  /* 0x0000000203047211 */ /* 0x001fc800078ec0ff */
[----:B------:R-:W0:Y:S02]  /*b760*/  SYNCS.PHASECHK.TRANS64.TRYWAIT P0, [R4+URZ+0x22820], R0 ;  /* 0x02282000040075a7 */ /* 0x000e24000800017f */
[----:B0-----:R-:W-:Y:S05]  /*b770*/  @!P0 BRA `(.L_x_9105) ;  /* 0x0000002c007c8947 */ /* 0x001fea0003800000 */
.L_x_9199:
[----:B------:R-:W-:Y:S05]  /*b780*/  BSYNC B0 ;  /* 0x0000000000007941 */ /* 0x000fea0003800000 */
.L_x_9104:
[----:B------:R-:W-:-:S03]  /*b790*/  UMOV UR4, 0xffffffff ;  /* 0xffffffff00047882 */ /* 0x000fc60000000000 */
[----:B------:R-:W-:Y:S05]  /*b7a0*/  BRA.DIV UR4, `(.L_x_9106) ;  /* 0x0000002e04847947 */ /* 0x000fea000b800000 */
[----:B0-----:R-:W0:Y:S02]  /*b7b0*/  S2R R0, SR_TID.X ;  /* 0x0000000000007919 */ /* 0x001e240000002100 */
[----:B0-----:R-:W-:-:S04]  /*b7c0*/  SHF.R.U32.HI R0, RZ, 0x5, R0 ;  /* 0x00000005ff007819 */ /* 0x001fc80000011600 */
[----:B------:R-:W-:-:S05]  /*b7d0*/  LOP3.LUT R0, R0, 0x3, RZ, 0xc0, !PT ;  /* 0x0000000300007812 */ /* 0x000fca00078ec0ff */
[----:B------:R0:W3:Y:S02]  /*b7e0*/  SHFL.IDX PT, R14, R0, RZ, 0x1f ;  /* 0x00001fff000e7589 */ /* 0x0000e400000e0000 */
.L_x_9202:
[----:B---3--:R-:W-:Y:S01]  /*b7f0*/  ISETP.NE.AND P0, PT, R14, RZ, PT ;  /* 0x000000ff0e00720c */ /* 0x008fe20003f05270 */
[----:B------:R-:W-:-:S12]  /*b800*/  BSSY B0, `(.L_x_9107) ;  /* 0x0000024000007945 */ /* 0x000fd80003800000 */
[----:B------:R-:W-:Y:S05]  /*b810*/  @P0 BRA `(.L_x_9108) ;  /* 0x0000000000880947 */ /* 0x000fea0003800000 */
[----:B------:R-:W-:-:S03]  /*b820*/  UMOV UR4, 0xffffffff ;  /* 0xffffffff00047882 */ /* 0x000fc60000000000 */
[----:B------:R-:W-:Y:S05]  /*b830*/  BRA.DIV UR4, `(.L_x_9109) ;  /* 0x0000002e04947947 */ /* 0x000fea000b800000 */
[----:B------:R-:W-:-:S13]  /*b840*/  ELECT P6, URZ, PT ;  /* 0x00000000003f782f */ /* 0x000fda00038c0000 */
.L_x_9205:
[----:B------:R-:W-:Y:S05]  /*b850*/  @!P6 BRA `(.L_x_9108) ;  /* 0x000000000078e947 */ /* 0x000fea0003800000 */
[----:B------:R-:W-:-:S06]  /*b860*/  ULOP3.LUT UR4, UR38, 0x2, URZ, 0xfc, !UPT ;  /* 0x0000000226047892 */ /* 0x000fcc000f8efc3f */
[----:B0-----:R-:W-:-:S05]  /*b870*/  IMAD.U32 R0, RZ, RZ, UR4 ;  /* 0x00000004ff007e24 */ /* 0x001fca000f8e00ff */
[----:B------:R-:W-:-:S13]  /*b880*/  ISETP.NE.AND P0, PT, R0, 0x3, PT ;  /* 0x000000030000780c */ /* 0x000fda0003f05270 */
[----:B------:R-:W-:Y:S05]  /*b890*/  @!P0 BRA `(.L_x_9110) ;  /* 0x0000000000048947 */ /* 0x000fea0003800000 */
[----:B------:R-:W-:Y:S01]  /*b8a0*/  BPT.TRAP 0x1 ;  /* 0x000000040000795c */ /* 0x000fe20000300000 */
.L_x_9110:
[----:B------:R-:W-:Y:S01]  /*b8b0*/  IMAD R3, R17, 0x8, R4 ;  /* 0x0000000811037824 */ /* 0x000fe200078e0204 */
[----:B------:R-:W-:Y:S02]  /*b8c0*/  SHF.L.U32 R2, R27, 0x1f, RZ ;  /* 0x0000001f1b027819 */ /* 0x000fe400000006ff */
[----:B------:R-:W-:Y:S02]  /*b8d0*/  IADD3 R17, R17, 0x1, RZ ;  /* 0x0000000111117810 */ /* 0x000fe40007ffe0ff */
[----:B------:R-:W0:Y:S02]  /*b8e0*/  SYNCS.PHASECHK.TRANS64.TRYWAIT P1, [R3+URZ+0x22840], R2 ;  /* 0x02284002030075a7 */ /* 0x000e24000802017f */
[----:B------:R-:W-:-:S04]  /*b8f0*/  ISETP.NE.AND P2, PT, R17, 0x2, PT ;  /* 0x000000021100780c */ /* 0x000fc80003f45270 */
[----:B------:R-:W-:Y:S01]  /*b900*/  SEL R0, RZ, 0x1, P2 ;  /* 0x00000001ff007807 */ /* 0x000fe20001000000 */
[----:B0-----:R-:W-:Y:S08]  /*b910*/  @!P1 BRA `(.L_x_9111) ;  /* 0x0000002c007c9947 */ /* 0x001ff00003800000 */
.L_x_9206:
[----:B------:R-:W-:Y:S02]  /*b920*/  SEL R17, R17, RZ, P2 ;  /* 0x000000ff11117207 */ /* 0x000fe40001000000 */
[----:B------:R-:W-:Y:S01]  /*b930*/  LOP3.LUT R0, R27, R0, RZ, 0x3c, !PT ;  /* 0x000000001b007212 */ /* 0x000fe200078e3cff */
[----:B------:R-:W-:Y:S06]  /*b940*/  @!P0 BRA `(.L_x_9112) ;  /* 0x0000000000048947 */ /* 0x000fec0003800000 */
[----:B------:R-:W-:Y:S01]  /*b950*/  BPT.TRAP 0x1 ;  /* 0x000000040000795c */ /* 0x000fe20000300000 */
.L_x_9112:
[----:B------:R-:W-:Y:S01]  /*b960*/  IMAD R17, R17, 0x8, R4 ;  /* 0x0000000811117824 */ /* 0x000fe200078e0204 */
[----:B------:R-:W-:-:S04]  /*b970*/  SHF.L.U32 R0, R0, 0x1f, RZ ;  /* 0x0000001f00007819 */ /* 0x000fc800000006ff */
[----:B------:R-:W3:Y:S02]  /*b980*/  SYNCS.PHASECHK.TRANS64.TRYWAIT P1, [R17+URZ+0x22840], R0 ;  /* 0x02284000110075a7 */ /* 0x000ee4000802017f */
[----:B---3--:R-:W-:Y:S05]  /*b990*/  @!P1 BRA `(.L_x_9113) ;  /* 0x0000002c00709947 */ /* 0x008fea0003800000 */
.L_x_9207:
[----:B------:R-:W-:Y:S05]  /*b9a0*/  @!P0 BRA `(.L_x_9114) ;  /* 0x0000000000048947 */ /* 0x000fea0003800000 */
[----:B------:R-:W-:Y:S01]  /*b9b0*/  BPT.TRAP 0x1 ;  /* 0x000000040000795c */ /* 0x000fe20000300000 */
.L_x_9114:
[----:B------:R-:W4:Y:S02]  /*b9c0*/  SYNCS.PHASECHK.TRANS64.TRYWAIT P1, [R3+URZ+0x22860], R2 ;  /* 0x02286002030075a7 */ /* 0x000f24000802017f */
[----:B----4-:R-:W-:Y:S05]  /*b9d0*/  @!P1 BRA `(.L_x_9115) ;  /* 0x0000002c00749947 */ /* 0x010fea0003800000 */
.L_x_9208:
[----:B------:R-:W-:Y:S05]  /*b9e0*/  @!P0 BRA `(.L_x_9116) ;  /* 0x0000000000048947 */ /* 0x000fea0003800000 */
[----:B------:R-:W-:Y:S01]  /*b9f0*/  BPT.TRAP 0x1 ;  /* 0x000000040000795c */ /* 0x000fe20000300000 */
.L_x_9116:
[----:B------:R0:W0:Y:S02]  /*ba00*/  SYNCS.PHASECHK.TRANS64.TRYWAIT P0, [R17+URZ+0x22860], R0 ;  /* 0x02286000110075a7 */ /* 0x000024000800017f */
[----:B0-----:R-:W-:Y:S05]  /*ba10*/  @!P0 NANOSLEEP.SYNCS 0x989680 ;  /* 0x009896800000895d */ /* 0x001fea0003900000 */
[----:B------:R-:W0:Y:S02]  /*ba20*/  @!P0 SYNCS.PHASECHK.TRANS64 P0, [R17+URZ+0x22860], R0 ;  /* 0x02286000110085a7 */ /* 0x000e24000800007f */
[----:B0-----:R-:W-:Y:S05]  /*ba30*/  @!P0 BRA `(.L_x_9116) ;  /* 0xfffffffc00f08947 */ /* 0x001fea000383ffff */
.L_x_9108:
[----:B------:R-:W-:Y:S05]  /*ba40*/  BSYNC B0 ;  /* 0x0000000000007941 */ /* 0x000fea0003800000 */
.L_x_9107:
[----:B------:R-:W-:Y:S05]  /*ba50*/  EXIT ;  /* 0x000000000000794d */ /* 0x000fea0003800000 */
.L_x_9036:
[----:B0-----:R-:W-:-:S04]  /*ba60*/  IMAD.U32 R3, RZ, RZ, UR41 ;  /* 0x00000029ff037e24 */ /* 0x001fc8000f8e00ff */
[----:B------:R0:W1:Y:S03]  /*ba70*/  SYNCS.PHASECHK.TRANS64.TRYWAIT P0, [R3+URZ+0x22800], R0 ;  /* 0x02280000030075a7 */ /* 0x000066000800017f */
[----:B-1----:R-:W-:Y:S05]  /*ba80*/  @!P0 NANOSLEEP.SYNCS 0x989680 ;  /* 0x009896800000895d */ /* 0x002fea0003900000 */
[----:B------:R-:W1:Y:S02]  /*ba90*/  @!P0 SYNCS.PHASECHK.TRANS64 P0, [R3+URZ+0x22800], R0 ;  /* 0x02280000030085a7 */ /* 0x000e64000800007f */
[----:B-1----:R-:W-:Y:S05]  /*baa0*/  @!P0 BRA `(.L_x_9036) ;  /* 0xfffffffc00ec8947 */ /* 0x002fea000383ffff */
[----:B------:R-:W-:Y:S05]  /*bab0*/  BRA `(.L_x_9117) ;  /* 0xffffff5400847947 */ /* 0x000fea000383ffff */
.L_x_9040:
[----:B-1----:R-:W-:-:S04]  /*bac0*/  IMAD.U32 R3, RZ, RZ, UR22 ;  /* 0x00000016ff037e24 */ /* 0x002fc8000f8e00ff */
[----:B------:R1:W2:Y:S03]  /*bad0*/  SYNCS.PHASECHK.TRANS64.TRYWAIT P1, [R3+URZ+0x22830], R8 ;  /* 0x02283008030075a7 */ /* 0x0002a6000802017f */
[----:B--2---:R-:W-:Y:S05]  /*bae0*/  @!P1 NANOSLEEP.SYNCS 0x989680 ;  /* 0x009896800000995d */ /* 0x004fea0003900000 */
[----:B------:R-:W2:Y:S02]  /*baf0*/  @!P1 SYNCS.PHASECHK.TRANS64 P1, [R3+URZ+0x22830], R8 ;  /* 0x02283008030095a7 */ /* 0x000ea4000802007f */
[----:B--2---:R-:W-:Y:S05]  /*bb00*/  @!P1 BRA `(.L_x_9040) ;  /* 0xfffffffc00ec9947 */ /* 0x004fea000383ffff */
[----:B------:R-:W-:Y:S05]  /*bb10*/  BRA `(.L_x_9039) ;  /* 0xffffff5400a87947 */ /* 0x000fea000383ffff */
.L_x_9045:
[----:B---3--:R-:W-:-:S04]  /*bb20*/  IMAD.U32 R9, RZ, RZ, UR22 ;  /* 0x00000016ff097e24 */ /* 0x008fc8000f8e00ff */
[----:B------:R3:W4:Y:S03]  /*bb30*/  SYNCS.PHASECHK.TRANS64.TRYWAIT P1, [R9+URZ+0x22850], R8 ;  /* 0x02285008090075a7 */ /* 0x000726000802017f */
[----:B----4-:R-:W-:Y:S05]  /*bb40*/  @!P1 NANOSLEEP.SYNCS 0x989680 ;  /* 0x009896800000995d */ /* 0x010fea0003900000 */
[----:B------:R-:W4:Y:S02]  /*bb50*/  @!P1 SYNCS.PHASECHK.TRANS64 P1, [R9+URZ+0x22850], R8 ;  /* 0x02285008090095a7 */ /* 0x000f24000802007f */
[----:B----4-:R-:W-:Y:S05]  /*bb60*/  @!P1 BRA `(.L_x_9045) ;  /* 0xfffffffc00ec9947 */ /* 0x010fea000383ffff */
[----:B------:R-:W-:Y:S05]  /*bb70*/  BRA `(.L_x_9044) ;  /* 0xffffff70009c7947 */ /* 0x000fea000383ffff */
.L_x_9051:
[----:B0-----:R-:W-:Y:S02]  /*bb80*/  IMAD.U32 R0, RZ, RZ, UR25 ;  /* 0x00000019ff007e24 */ /* 0x001fe4000f8e00ff */
[----:B------:R-:W-:-:S04]  /*bb90*/  IMAD.U32 R3, RZ, RZ, UR27 ;  /* 0x0000001bff037e24 */ /* 0x000fc8000f8e00ff */
[----:B------:R0:W1:Y:S03]  /*bba0*/  SYNCS.PHASECHK.TRANS64.TRYWAIT P2, [R0+URZ+0x22830], R3 ;  /* 0x02283003000075a7 */ /* 0x000066000804017f */
[----:B-1----:R-:W-:Y:S05]  /*bbb0*/  @!P2 NANOSLEEP.SYNCS 0x989680 ;  /* 0x009896800000a95d */ /* 0x002fea0003900000 */
[----:B------:R-:W1:Y:S02]  /*bbc0*/  @!P2 SYNCS.PHASECHK.TRANS64 P2, [R0+URZ+0x22830], R3 ;  /* 0x022830030000a5a7 */ /* 0x000e64000804007f */
[----:B-1----:R-:W-:Y:S05]  /*bbd0*/  @!P2 BRA `(.L_x_9051) ;  /* 0xfffffffc00e8a947 */ /* 0x002fea000383ffff */
[----:B------:R-:W-:Y:S05]  /*bbe0*/  BRA `(.L_x_9050) ;  /* 0xffffff7400c87947 */ /* 0x000fea000383ffff */
.L_x_9056:
[----:B0-----:R-:W-:Y:S01]  /*bbf0*/  MOV R8, UR25 ;  /* 0x0000001900087c02 */ /* 0x001fe20008000f00 */
[----:B------:R-:W-:-:S04]  /*bc00*/  IMAD.U32 R9, RZ, RZ, UR27 ;  /* 0x0000001bff097e24 */ /* 0x000fc8000f8e00ff */
[----:B------:R0:W1:Y:S03]  /*bc10*/  SYNCS.PHASECHK.TRANS64.TRYWAIT P2, [R8+URZ+0x22850], R9 ;  /* 0x02285009080075a7 */ /* 0x000066000804017f */
[----:B-1----:R-:W-:Y:S05]  /*bc20*/  @!P2 NANOSLEEP.SYNCS 0x989680 ;  /* 0x009896800000a95d */ /* 0x002fea0003900000 */
[----:B------:R-:W1:Y:S02]  /*bc30*/  @!P2 SYNCS.PHASECHK.TRANS64 P2, [R8+URZ+0x22850], R9 ;  /* 0x022850090800a5a7 */ /* 0x000e64000804007f */
[----:B-1----:R-:W-:Y:S05]  /*bc40*/  @!P2 BRA `(.L_x_9056) ;  /* 0xfffffffc00e8a947 */ /* 0x002fea000383ffff */
[----:B------:R-:W-:Y:S05]  /*bc50*/  BRA `(.L_x_9055) ;  /* 0xffffff9400707947 */ /* 0x000fea000383ffff */
.L_x_9072:
        /* <DEDUP_REMOVED lines=8> */
[----:B-1---5:R-:W-:Y:S05]  /*bce0*/  WARPSYNC.COLLECTIVE R15, `(.L_x_9119) ;  /* 0x000000000f087348 */ /* 0x022fea0003c00000 */
[----:B------:R0:W2:Y:S02]  /*bcf0*/  SHFL.IDX P6, R14, R13, R12, R11 ;  /* 0x0000000c0d0e7389 */ /* 0x0000a400000c000b */
[----:B012--5:R-:W-:Y:S01]  /*bd00*/  ENDCOLLECTIVE ;  /* 0x000000000000791b */ /* 0x027fe20003800000 */
.L_x_9119:
[----:B------:R-:W-:Y:S05]  /*bd10*/  BSYNC B0 ;  /* 0x0000000000007941 */ /* 0x000fea0003800000 */
.L_x_9118:
[----:B------:R-:W-:Y:S05]  /*bd20*/  BRA `(.L_x_9120) ;  /* 0xffffffd000087947 */ /* 0x000fea000383ffff */
.L_x_9075:
[----:B0-----:R0:W1:Y:S02]  /*bd30*/  SYNCS.PHASECHK.TRANS64.TRYWAIT P0, [R22+URZ+0x22840], R3 ;  /* 0x02284003160075a7 */ /* 0x001064000800017f */
[----:B-1----:R-:W-:Y:S05]  /*bd40*/  @!P0 NANOSLEEP.SYNCS 0x989680 ;  /* 0x009896800000895d */ /* 0x002fea0003900000 */
[----:B------:R-:W1:Y:S02]  /*bd50*/  @!P0 SYNCS.PHASECHK.TRANS64 P0, [R22+URZ+0x22840], R3 ;  /* 0x02284003160085a7 */ /* 0x000e64000800007f */
[----:B-1----:R-:W-:Y:S05]  /*bd60*/  @!P0 BRA `(.L_x_9075) ;  /* 0xfffffffc00f08947 */ /* 0x002fea000383ffff */
[----:B------:R-:W-:Y:S05]  /*bd70*/  BRA `(.L_x_9121) ;  /* 0xffffffd0008c7947 */ /* 0x000fea000383ffff */
.L_x_9076:
        /* <DEDUP_REMOVED lines=8> */
.L_x_9123:
[----:B------:R-:W-:Y:S05]  /*be00*/  BSYNC B0 ;  /* 0x0000000000007941 */ /* 0x000fea0003800000 */
.L_x_9122:
        /* <DEDUP_REMOVED lines=9> */
.L_x_9124:
[----:B------:R-:W-:Y:S01]  /*bea0*/  @P2 LEA R7, R4, UR37, 0x1 ;  /* 0x0000002504072c11 */ /* 0x000fe2000f8e08ff */
[----:B------:R-:W-:Y:S02]  /*beb0*/  IMAD.MOV.U32 R13, RZ, RZ, R5 ;  /* 0x000000ffff0d7224 */ /* 0x000fe400078e0005 */
[----:B------:R-:W-:Y:S01]  /*bec0*/  IMAD.MOV.U32 R12, RZ, RZ, 0x1 ;  /* 0x00000001ff0c7424 */ /* 0x000fe200078e00ff */
[----:B------:R-:W-:-:S13]  /*bed0*/  @P2 LEA R2, P0, R20, R14, 0x1 ;  /* 0x0000000e14022211 */ /* 0x000fda00078008ff */
[----:B------:R-:W-:Y:S05]  /*bee0*/  WARPSYNC.COLLECTIVE R15, `(.L_x_9125) ;  /* 0x000000000f087348 */ /* 0x000fea0003c00000 */
[----:B------:R0:W1:Y:S02]  /*bef0*/  SHFL.IDX P6, R14, R13, R12, R11 ;  /* 0x0000000c0d0e7389 */ /* 0x00006400000c000b */
[----:B01----:R-:W-:Y:S01]  /*bf00*/  ENDCOLLECTIVE ;  /* 0x000000000000791b */ /* 0x003fe20003800000 */
.L_x_9125:
[----:B------:R-:W-:-:S05]  /*bf10*/  @P2 IMAD.X R3, RZ, RZ, R3, P0 ;  /* 0x000000ffff032224 */ /* 0x000fca00000e0603 */
[----:B------:R-:W-:Y:S01]  /*bf20*/  @!PT LDS RZ, [RZ] ;  /* 0x00000000fffff984 */ /* 0x000fe20000000800 */
[----:B------:R-:W-:Y:S01]  /*bf30*/  @!PT LDS RZ, [RZ] ;  /* 0x00000000fffff984 */ /* 0x000fe20000000800 */
[----:B------:R-:W-:Y:S01]  /*bf40*/  @!PT LDS RZ, [RZ] ;  /* 0x00000000fffff984 */ /* 0x000fe20000000800 */
[----:B------:R0:W-:Y:S01]  /*bf50*/  @P2 LDGSTS.E.BYPASS.LTC128B.128 [R7+0x1c400], desc[UR48][R2.64], !P1 ;  /* 0x1c40000002072fae */ /* 0x0001e2000c901d70 */
[----:B------:R-:W-:Y:S01]  /*bf60*/  ISETP.GE.AND P2, PT, R34, 0x11, PT ;  /* 0x000000112200780c */ /* 0x000fe20003f46270 */
[----:B------:R-:W-:Y:S02]  /*bf70*/  IMAD.MOV.U32 R13, RZ, RZ, R0 ;  /* 0x000000ffff0d7224 */ /* 0x000fe400078e0000 */
[----:B------:R-:W-:-:S10]  /*bf80*/  IMAD.MOV.U32 R6, RZ, RZ, R14 ;  /* 0x000000ffff067224 */ /* 0x000fd400078e000e */
[----:B0-----:R-:W-:Y:S05]  /*bf90*/  WARPSYNC.COLLECTIVE R15, `(.L_x_9126) ;  /* 0x000000000f087348 */ /* 0x001fea0003c00000 */
[----:B------:R1:W2:Y:S02]  /*bfa0*/  SHFL.IDX P6, R14, R13, R12, R11 ;  /* 0x0000000c0d0e7389 */ /* 0x0002a400000c000b */
[----:B012---:R-:W-:Y:S01]  /*bfb0*/  ENDCOLLECTIVE ;  /* 0x000000000000791b */ /* 0x007fe20003800000 */
.L_x_9126:
[----:B------:R-:W-:Y:S01]  /*bfc0*/  @P2 LEA R12, R4, UR37, 0x1 ;  /* 0x00000025040c2c11 */ /* 0x000fe2000f8e08ff */
[----:B------:R-:W-:Y:S01]  /*bfd0*/  IMAD.MOV.U32 R13, RZ, RZ, R5 ;  /* 0x000000ffff0d7224 */ /* 0x000fe200078e0005 */
[----:B------:R-:W-:-:S04]  /*bfe0*/  @P2 LEA R11, P0, R20, R14, 0x1 ;  /* 0x0000000e140b2211 */ /* 0x000fc800078008ff */
[----:B------:R-:W-:Y:S01]  /*bff0*/  @P2 MOV R2, R11 ;  /* 0x0000000b00022202 */ /* 0x000fe20000000f00 */
[----:B------:R-:W-:Y:S02]  /*c000*/  @P2 IMAD.X R6, RZ, RZ, R6, P0 ;  /* 0x000000ffff062224 */ /* 0x000fe400000e0606 */
[----:B------:R-:W-:Y:S02]  /*c010*/  IMAD.MOV.U32 R11, RZ, RZ, 0x181f ;  /* 0x0000181fff0b7424 */ /* 0x000fe400078e00ff */
[----:B------:R-:W-:-:S05]  /*c020*/  @P2 IMAD.MOV.U32 R3, RZ, RZ, R6 ;  /* 0x000000ffff032224 */ /* 0x000fca00078e0006 */
[----:B------:R-:W-:Y:S01]  /*c030*/  @!PT LDS RZ, [RZ] ;  /* 0x00000000fffff984 */ /* 0x000fe20000000800 */
[----:B------:R-:W-:Y:S01]  /*c040*/  @!PT LDS RZ, [RZ] ;  /* 0x00000000fffff984 */ /* 0x000fe20000000800 */
[----:B------:R-:W-:Y:S01]  /*c050*/  @!PT LDS RZ, [RZ] ;  /* 0x00000000fffff984 */ /* 0x000fe20000000800 */
[----:B------:R0:W-:Y:S01]  /*c060*/  @P2 LDGSTS.E.BYPASS.LTC128B.128 [R12+0x1cc00], desc[UR48][R2.64], !P1 ;  /* 0x1cc00000020c2fae */ /* 0x0001e2000c901d70 */
[----:B------:R-:W-:Y:S01]  /*c070*/  ISETP.GE.AND P2, PT, R34, 0x21, PT ;  /* 0x000000212200780c */ /* 0x000fe20003f46270 */
[----:B0-----:R-:W-:-:S12]  /*c080*/  IMAD.MOV.U32 R12, RZ, RZ, 0x2 ;  /* 0x00000002ff0c7424 */ /* 0x001fd800078e00ff */
[----:B------:R-:W-:Y:S05]  /*c090*/  WARPSYNC.COLLECTIVE R15, `(.L_x_9127) ;  /* 0x000000000f087348 */ /* 0x000fea0003c00000 */
[----:B------:R0:W1:Y:S02]  /*c0a0*/  SHFL.IDX P6, R14, R13, R12, R11 ;  /* 0x0000000c0d0e7389 */ /* 0x00006400000c000b */
[----:B01----:R-:W-:Y:S01]  /*c0b0*/  ENDCOLLECTIVE ;  /* 0x000000000000791b */ /* 0x003fe20003800000 */
.L_x_9127:
[----:B------:R-:W-:Y:S01]  /*c0c0*/  MOV R13, R0 ;  /* 0x00000000000d7202 */ /* 0x000fe20000000f00 */
[----:B------:R-:W-:-:S07]  /*c0d0*/  IMAD.MOV.U32 R9, RZ, RZ, R14 ;  /* 0x000000ffff097224 */ /* 0x000fce00078e000e */
[----:B------:R-:W-:Y:S05]  /*c0e0*/  WARPSYNC.COLLECTIVE R15, `(.L_x_9128) ;  /* 0x000000000f087348 */ /* 0x000fea0003c00000 */
[----:B------:R0:W1:Y:S02]  /*c0f0*/  SHFL.IDX P6, R14, R13, R12, R11 ;  /* 0x0000000c0d0e7389 */ /* 0x00006400000c000b */
[----:B01----:R-:W-:Y:S01]  /*c100*/  ENDCOLLECTIVE ;  /* 0x000000000000791b */ /* 0x003fe20003800000 */
.L_x_9128:
[----:B------:R-:W-:Y:S01]  /*c110*/  @P2 LEA R12, R4, UR37, 0x1 ;  /* 0x00000025040c2c11 */ /* 0x000fe2000f8e08ff */
[----:B------:R-:W-:Y:S01]  /*c120*/  IMAD.MOV.U32 R13, RZ, RZ, R5 ;  /* 0x000000ffff0d7224 */ /* 0x000fe200078e0005 */
[----:B------:R-:W-:-:S05]  /*c130*/  @P2 LEA R10, P0, R20, R14, 0x1 ;  /* 0x0000000e140a2211 */ /* 0x000fca00078008ff */
[----:B------:R-:W-:Y:S02]  /*c140*/  @P2 IMAD.X R9, RZ, RZ, R9, P0 ;  /* 0x000000ffff092224 */ /* 0x000fe400000e0609 */
[----:B------:R-:W-:Y:S02]  /*c150*/  @P2 IMAD.MOV.U32 R2, RZ, RZ, R10 ;  /* 0x000000ffff022224 */ /* 0x000fe400078e000a */
[----:B------:R-:W-:-:S05]  /*c160*/  @P2 IMAD.MOV.U32 R3, RZ, RZ, R9 ;  /* 0x000000ffff032224 */ /* 0x000fca00078e0009 */
[----:B------:R-:W-:Y:S01]  /*c170*/  @!PT LDS RZ, [RZ] ;  /* 0x00000000fffff984 */ /* 0x000fe20000000800 */
[----:B------:R-:W-:Y:S01]  /*c180*/  @!PT LDS RZ, [RZ] ;  /* 0x00000000fffff984 */ /* 0x000fe20000000800 */
[----:B------:R-:W-:Y:S01]  /*c190*/  @!PT LDS RZ, [RZ] ;  /* 0x00000000fffff984 */ /* 0x000fe20000000800 */
[----:B------:R0:W-:Y:S01]  /*c1a0*/  @P2 LDGSTS.E.BYPASS.LTC128B.128 [R12+0x1d400], desc[UR48][R2.64], !P1 ;  /* 0x1d400000020c2fae */ /* 0x0001e2000c901d70 */
[----:B------:R-:W-:Y:S01]  /*c1b0*/  ISETP.GE.AND P2, PT, R34, 0x31, PT ;  /* 0x000000312200780c */ /* 0x000fe20003f46270 */
[----:B0-----:R-:W-:-:S12]  /*c1c0*/  IMAD.MOV.U32 R12, RZ, RZ, 0x3 ;  /* 0x00000003ff0c7424 */ /* 0x001fd800078e00ff */
[----:B------:R-:W-:-:S07]  /*c1d0*/  @P2 LEA R9, R4, UR37, 0x1 ;  /* 0x0000002504092c11 */ /* 0x000fce000f8e08ff */
[----:B------:R-:W-:Y:S05]  /*c1e0*/  WARPSYNC.COLLECTIVE R15, `(.L_x_9129) ;  /* 0x000000000f087348 */ /* 0x000fea0003c00000 */
[----:B------:R0:W1:Y:S02]  /*c1f0*/  SHFL.IDX P6, R14, R13, R12, R11 ;  /* 0x0000000c0d0e7389 */ /* 0x00006400000c000b */
[----:B01----:R-:W-:Y:S01]  /*c200*/  ENDCOLLECTIVE ;  /* 0x000000000000791b */ /* 0x003fe20003800000 */
.L_x_9129:
[----:B------:R-:W-:Y:S01]  /*c210*/  IMAD.MOV.U32 R13, RZ, RZ, R0 ;  /* 0x000000ffff0d7224 */ /* 0x000fe200078e0000 */
[----:B------:R-:W-:-:S07]  /*c220*/  MOV R7, R14 ;  /* 0x0000000e00077202 */ /* 0x000fce0000000f00 */
[----:B------:R-:W-:Y:S05]  /*c230*/  WARPSYNC.COLLECTIVE R15, `(.L_x_9130) ;  /* 0x000000000f087348 */ /* 0x000fea0003c00000 */
[----:B------:R0:W1:Y:S02]  /*c240*/  SHFL.IDX P6, R14, R13, R12, R11 ;  /* 0x0000000c0d0e7389 */ /* 0x00006400000c000b */
[----:B01----:R-:W-:Y:S01]  /*c250*/  ENDCOLLECTIVE ;  /* 0x000000000000791b */ /* 0x003fe20003800000 */
.L_x_9130:
[----:B------:R-:W-:Y:S01]  /*c260*/  IMAD.MOV.U32 R13, RZ, RZ, R5 ;  /* 0x000000ffff0d7224 */ /* 0x000fe200078e0005 */
[----:B------:R-:W-:Y:S02]  /*c270*/  MOV R12, 0x4 ;  /* 0x00000004000c7802 */ /* 0x000fe40000000f00 */
[----:B------:R-:W-:-:S13]  /*c280*/  @P2 LEA R8, P0, R20, R14, 0x1 ;  /* 0x0000000e14082211 */ /* 0x000fda00078008ff */
[----:B------:R-:W-:Y:S05]  /*c290*/  WARPSYNC.COLLECTIVE R15, `(.L_x_9131) ;  /* 0x000000000f087348 */ /* 0x000fea0003c00000 */
[----:B------:R0:W1:Y:S02]  /*c2a0*/  SHFL.IDX P6, R14, R13, R12, R11 ;  /* 0x0000000c0d0e7389 */ /* 0x00006400000c000b */
[----:B01----:R-:W-:Y:S01]  /*c2b0*/  ENDCOLLECTIVE ;  /* 0x000000000000791b */ /* 0x003fe20003800000 */
.L_x_9131:
        /* <DEDUP_REMOVED lines=13> */
.L_x_9132:
[----:B------:R-:W-:Y:S02]  /*c390*/  @P2 LEA R7, R4, UR37, 0x1 ;  /* 0x0000002504072c11 */ /* 0x000fe4000f8e08ff */
[----:B------:R-:W-:Y:S01]  /*c3a0*/  MOV R13, R5 ;  /* 0x00000005000d7202 */ /* 0x000fe20000000f00 */
[----:B------:R-:W-:Y:S01]  /*c3b0*/  IMAD.MOV.U32 R12, RZ, RZ, 0x5 ;  /* 0x00000005ff0c7424 */ /* 0x000fe200078e00ff */
[----:B------:R-:W-:-:S05]  /*c3c0*/  @P2 LEA R6, P0, R20, R14, 0x1 ;  /* 0x0000000e14062211 */ /* 0x000fca00078008ff */
[----:B------:R-:W-:Y:S02]  /*c3d0*/  @P2 IMAD.X R11, RZ, RZ, R2, P0 ;  /* 0x000000ffff0b2224 */ /* 0x000fe400000e0602 */
[----:B------:R-:W-:Y:S02]  /*c3e0*/  @P2 IMAD.MOV.U32 R2, RZ, RZ, R6 ;  /* 0x000000ffff022224 */ /* 0x000fe400078e0006 */
[----:B------:R-:W-:Y:S02]  /*c3f0*/  @P2 IMAD.MOV.U32 R3, RZ, RZ, R11 ;  /* 0x000000ffff032224 */ /* 0x000fe400078e000b */
[----:B------:R-:W-:-:S03]  /*c400*/  IMAD.MOV.U32 R11, RZ, RZ, 0x181f ;  /* 0x0000181fff0b7424 */ /* 0x000fc600078e00ff */
[----:B------:R-:W-:Y:S01]  /*c410*/  @!PT LDS RZ, [RZ] ;  /* 0x00000000fffff984 */ /* 0x000fe20000000800 */
[----:B------:R-:W-:Y:S01]  /*c420*/  @!PT LDS RZ, [RZ] ;  /* 0x00000000fffff984 */ /* 0x000fe20000000800 */
[----:B------:R-:W-:Y:S01]  /*c430*/  @!PT LDS RZ, [RZ] ;  /* 0x00000000fffff984 */ /* 0x000fe20000000800 */
[----:B------:R0:W-:Y:S04]  /*c440*/  @P2 LDGSTS.E.BYPASS.LTC128B.128 [R7+0x1e400], desc[UR48][R2.64], !P1 ;  /* 0x1e40000002072fae */ /* 0x0001e8000c901d70 */
[----:B0-----:R-:W-:Y:S05]  /*c450*/  WARPSYNC.COLLECTIVE R15, `(.L_x_9133) ;  /* 0x000000000f087348 */ /* 0x001fea0003c00000 */
[----:B------:R1:W2:Y:S02]  /*c460*/  SHFL.IDX P6, R14, R13, R12, R11 ;  /* 0x0000000c0d0e7389 */ /* 0x0002a400000c000b */
[----:B012---:R-:W-:Y:S01]  /*c470*/  ENDCOLLECTIVE ;  /* 0x000000000000791b */ /* 0x007fe20003800000 */
.L_x_9133:
[----:B------:R-:W-:Y:S02]  /*c480*/  IMAD.MOV.U32 R13, RZ, RZ, R0 ;  /* 0x000000ffff0d7224 */ /* 0x000fe400078e0000 */
[----:B------:R-:W-:-:S07]  /*c490*/  IMAD.MOV.U32 R5, RZ, RZ, R14 ;  /* 0x000000ffff057224 */ /* 0x000fce00078e000e */
[----:B------:R-:W-:Y:S05]  /*c4a0*/  WARPSYNC.COLLECTIVE R15, `(.L_x_9134) ;  /* 0x000000000f087348 */ /* 0x000fea0003c00000 */
[----:B------:R0:W1:Y:S02]  /*c4b0*/  SHFL.IDX P6, R14, R13, R12, R11 ;  /* 0x0000000c0d0e7389 */ /* 0x00006400000c000b */
[----:B01----:R-:W-:Y:S01]  /*c4c0*/  ENDCOLLECTIVE ;  /* 0x000000000000791b */ /* 0x003fe20003800000 */
.L_x_9134:
[----:B------:R-:W-:Y:S05]  /*c4d0*/  BRA `(.L_x_9135) ;  /* 0xffffffcc00dc7947 */ /* 0x000fea000383ffff */
.L_x_9080:
[----:B------:R-:W-:Y:S01]  /*c4e0*/  IMAD.MOV.U32 R13, RZ, RZ, R5 ;  /* 0x000000ffff0d7224 */ /* 0x000fe200078e0005 */
[----:B------:R-:W-:Y:S01]  /*c4f0*/  MOV R12, RZ ;  /* 0x000000ff000c7202 */ /* 0x000fe20000000f00 */
[----:B------:R-:W-:Y:S02]  /*c500*/  IMAD.MOV.U32 R11, RZ, RZ, 0x181f ;  /* 0x0000181fff0b7424 */ /* 0x000fe400078e00ff */
[----:B------:R-:W-:Y:S02]  /*c510*/  IMAD.MOV.U32 R15, RZ, RZ, -0x1 ;  /* 0xffffffffff0f7424 */ /* 0x000fe400078e00ff */
[----:B------:R-:W-:-:S07]  /*c520*/  IMAD.IADD R0, R36, 0x1, R0 ;  /* 0x0000000124007824 */ /* 0x000fce00078e0200 */
[----:B-1----:R-:W-:Y:S05]  /*c530*/  WARPSYNC.COLLECTIVE R15, `(.L_x_9136) ;  /* 0x000000000f087348 */ /* 0x002fea0003c00000 */
[----:B------:R0:W2:Y:S02]  /*c540*/  SHFL.IDX P6, R14, R13, R12, R11 ;  /* 0x0000000c0d0e7389 */ /* 0x0000a400000c000b */
[----:B012---:R-:W-:Y:S01]  /*c550*/  ENDCOLLECTIVE ;  /* 0x000000000000791b */ /* 0x007fe20003800000 */
.L_x_9136:
[C---:B------:R-:W-:Y:S01]  /*c560*/  VIADD R6, R0.reuse, 0x10 ;  /* 0x0000001000067836 */ /* 0x040fe20000000000 */
[----:B------:R-:W-:Y:S01]  /*c570*/  ISETP.GE.AND P0, PT, R0, UR39, PT ;  /* 0x0000002700007c0c */ /* 0x000fe2000bf06270 */
[----:B------:R-:W-:Y:S02]  /*c580*/  IMAD.MOV.U32 R13, RZ, RZ, R4 ;  /* 0x000000ffff0d7224 */ /* 0x000fe400078e0004 */
[----:B------:R-:W-:-:S10]  /*c590*/  IMAD.MOV.U32 R2, RZ, RZ, R14 ;  /* 0x000000ffff027224 */ /* 0x000fd400078e000e */
[----:B------:R-:W-:Y:S05]  /*c5a0*/  WARPSYNC.COLLECTIVE R15, `(.L_x_9137) ;  /* 0x000000000f087348 */ /* 0x000fea0003c00000 */
[----:B------:R0:W1:Y:S02]  /*c5b0*/  SHFL.IDX P6, R14, R13, R12, R11 ;  /* 0x0000000c0d0e7389 */ /* 0x00006400000c000b */
[----:B01----:R-:W-:Y:S01]  /*c5c0*/  ENDCOLLECTIVE ;  /* 0x000000000000791b */ /* 0x003fe20003800000 */
.L_x_9137:
[----:B------:R-:W-:Y:S02]  /*c5d0*/  IMAD.MOV.U32 R13, RZ, RZ, R5 ;  /* 0x000000ffff0d7224 */ /* 0x000fe400078e0005 */
[----:B------:R-:W-:Y:S01]  /*c5e0*/  IMAD.MOV.U32 R12, RZ, RZ, 0x1 ;  /* 0x00000001ff0c7424 */ /* 0x000fe200078e00ff */
[----:B------:R-:W-:-:S04]  /*c5f0*/  @!P0 LEA R14, P1, R21, R14, 0x1 ;  /* 0x0000000e150e8211 */ /* 0x000fc800078208ff */
[----:B------:R-:W-:Y:S01]  /*c600*/  @!P0 IADD3.X R3, RZ, R2, RZ, P1, !PT ;  /* 0x00000002ff038210 */ /* 0x000fe20000ffe4ff */
[----:B------:R-:W-:-:S08]  /*c610*/  @!P0 IMAD.MOV.U32 R2, RZ, RZ, R14 ;  /* 0x000000ffff028224 */ /* 0x000fd000078e000e */
[----:B------:R-:W-:Y:S05]  /*c620*/  WARPSYNC.COLLECTIVE R15, `(.L_x_9138) ;  /* 0x000000000f087348 */ /* 0x000fea0003c00000 */
[----:B------:R0:W1:Y:S02]  /*c630*/  SHFL.IDX P6, R14, R13, R12, R11 ;  /* 0x0000000c0d0e7389 */ /* 0x00006400000c000b */
[----:B01----:R-:W-:Y:S01]  /*c640*/  ENDCOLLECTIVE ;  /* 0x000000000000791b */ /* 0x003fe20003800000 */
.L_x_9138:
        /* <DEDUP_REMOVED lines=10> */
.L_x_9139:
[----:B------:R-:W-:Y:S02]  /*c6f0*/  IMAD.MOV.U32 R13, RZ, RZ, R5 ;  /* 0x000000ffff0d7224 */ /* 0x000fe400078e0005 */
[----:B------:R-:W-:Y:S01]  /*c700*/  IMAD.MOV.U32 R12, RZ, RZ, 0x2 ;  /* 0x00000002ff0c7424 */ /* 0x000fe200078e00ff */
[----:B------:R-:W-:-:S13]  /*c710*/  @!P0 LEA R2, P1, R21, R14, 0x1 ;  /* 0x0000000e15028211 */ /* 0x000fda00078208ff */
[----:B------:R-:W-:Y:S05]  /*c720*/  WARPSYNC.COLLECTIVE R15, `(.L_x_9140) ;  /* 0x000000000f087348 */ /* 0x000fea0003c00000 */
[----:B------:R0:W1:Y:S02]  /*c730*/  SHFL.IDX P6, R14, R13, R12, R11 ;  /* 0x0000000c0d0e7389 */ /* 0x00006400000c000b */
[----:B01----:R-:W-:Y:S01]  /*c740*/  ENDCOLLECTIVE ;  /* 0x000000000000791b */ /* 0x003fe20003800000 */
.L_x_9140:
[----:B------:R-:W-:Y:S02]  /*c750*/  @!P0 IMAD.X R3, RZ, RZ, R6, P1 ;  /* 0x000000ffff038224 */ /* 0x000fe400008e0606 */
[----:B------:R-:W-:-:S03]  /*c760*/  VIADD R6, R0, 0x20 ;  /* 0x0000002000067836 */ /* 0x000fc60000000000 */
[----:B------:R-:W-:Y:S01]  /*c770*/  @!PT LDS RZ, [RZ] ;  /* 0x00000000fffff984 */ /* 0x000fe20000000800 */
[----:B------:R-:W-:Y:S01]  /*c780*/  @!PT LDS RZ, [RZ] ;  /* 0x00000000fffff984 */ /* 0x000fe20000000800 */
[----:B------:R-:W-:Y:S01]  /*c790*/  @!PT LDS RZ, [RZ] ;  /* 0x00000000fffff984 */ /* 0x000fe20000000800 */
[----:B------:R0:W-:Y:S02]  /*c7a0*/  @!P0 LDGSTS.E.BYPASS.LTC128B.128 [R20+0x18c00], desc[UR48][R2.64], !P5 ;  /* 0x18c0000002148fae */ /* 0x0001e4000e901d70 */
[----:B------:R-:W-:Y:S02]  /*c7b0*/  ISETP.GE.AND P0, PT, R6, UR39, PT ;  /* 0x0000002706007c0c */ /* 0x000fe4000bf06270 */
[----:B------:R-:W-:Y:S01]  /*c7c0*/  MOV R13, R4 ;  /* 0x00000004000d7202 */ /* 0x000fe20000000f00 */
[----:B------:R-:W-:-:S10]  /*c7d0*/  IMAD.MOV.U32 R6, RZ, RZ, R14 ;  /* 0x000000ffff067224 */ /* 0x000fd400078e000e */
[----:B0-----:R-:W-:Y:S05]  /*c7e0*/  WARPSYNC.COLLECTIVE R15, `(.L_x_9141) ;  /* 0x000000000f087348 */ /* 0x001fea0003c00000 */
[----:B------:R1:W2:Y:S02]  /*c7f0*/  SHFL.IDX P6, R14, R13, R12, R11 ;  /* 0x0000000c0d0e7389 */ /* 0x0002a400000c000b */
[----:B012---:R-:W-:Y:S01]  /*c800*/  ENDCOLLECTIVE ;  /* 0x000000000000791b */ /* 0x007fe20003800000 */
.L_x_9141:
[----:B------:R-:W-:Y:S02]  /*c810*/  IMAD.MOV.U32 R13, RZ, RZ, R5 ;  /* 0x000000ffff0d7224 */ /* 0x000fe400078e0005 */
[----:B------:R-:W-:Y:S01]  /*c820*/  IMAD.MOV.U32 R12, RZ, RZ, 0x3 ;  /* 0x00000003ff0c7424 */ /* 0x000fe200078e00ff */
[----:B------:R-:W-:-:S13]  /*c830*/  @!P0 LEA R2, P1, R21, R14, 0x1 ;  /* 0x0000000e15028211 */ /* 0x000fda00078208ff */
[----:B------:R-:W-:Y:S05]  /*c840*/  WARPSYNC.COLLECTIVE R15, `(.L_x_9142) ;  /* 0x000000000f087348 */ /* 0x000fea0003c00000 */
[----:B------:R0:W1:Y:S02]  /*c850*/  SHFL.IDX P6, R14, R13, R12, R11 ;  /* 0x0000000c0d0e7389 */ /* 0x00006400000c000b */
[----:B01----:R-:W-:Y:S01]  /*c860*/  ENDCOLLECTIVE ;  /* 0x000000000000791b */ /* 0x003fe20003800000 */
.L_x_9142:
        /* <DEDUP_REMOVED lines=12> */
.L_x_9143:
[----:B------:R-:W-:Y:S02]  /*c930*/  IMAD.MOV.U32 R13, RZ, RZ, R5 ;  /* 0x000000ffff0d7224 */ /* 0x000fe400078e0005 */
[----:B------:R-:W-:Y:S01]  /*c940*/  IMAD.MOV.U32 R12, RZ, RZ, 0x4 ;  /* 0x00000004ff0c7424 */ /* 0x000fe200078e00ff */
[----:B------:R-:W-:-:S13]  /*c950*/  @!P0 LEA R2, P1, R21, R14, 0x1 ;  /* 0x0000000e15028211 */ /* 0x000fda00078208ff */
[----:B------:R-:W-:Y:S05]  /*c960*/  WARPSYNC.COLLECTIVE R15, `(.L_x_9144) ;  /* 0x000000000f087348 */ /* 0x000fea0003c00000 */
[----:B------:R0:W1:Y:S02]  /*c970*/  SHFL.IDX P6, R14, R13, R12, R11 ;  /* 0x0000000c0d0e7389 */ /* 0x00006400000c000b */
[----:B01----:R-:W-:Y:S01]  /*c980*/  ENDCOLLECTIVE ;  /* 0x000000000000791b */ /* 0x003fe20003800000 */
.L_x_9144:
        /* <DEDUP_REMOVED lines=12> */
.L_x_9145:
[----:B------:R-:W-:Y:S02]  /*ca50*/  IMAD.MOV.U32 R13, RZ, RZ, R5 ;  /* 0x000000ffff0d7224 */ /* 0x000fe400078e0005 */
[----:B------:R-:W-:Y:S01]  /*ca60*/  IMAD.MOV.U32 R12, RZ, RZ, 0x5 ;  /* 0x00000005ff0c7424 */ /* 0x000fe200078e00ff */
[----:B------:R-:W-:-:S13]  /*ca70*/  @!P0 LEA R2, P1, R21, R14, 0x1 ;  /* 0x0000000e15028211 */ /* 0x000fda00078208ff */
[----:B------:R-:W-:Y:S05]  /*ca80*/  WARPSYNC.COLLECTIVE R15, `(.L_x_9146) ;  /* 0x000000000f087348 */ /* 0x000fea0003c00000 */
[----:B------:R0:W1:Y:S02]  /*ca90*/  SHFL.IDX P6, R14, R13, R12, R11 ;  /* 0x0000000c0d0e7389 */ /* 0x00006400000c000b */
[----:B01----:R-:W-:Y:S01]  /*caa0*/  ENDCOLLECTIVE ;  /* 0x000000000000791b */ /* 0x003fe20003800000 */
.L_x_9146:
        /* <DEDUP_REMOVED lines=12> */
.L_x_9147:
[----:B------:R-:W-:Y:S02]  /*cb70*/  IMAD.MOV.U32 R13, RZ, RZ, R5 ;  /* 0x000000ffff0d7224 */ /* 0x000fe400078e0005 */
[----:B------:R-:W-:Y:S01]  /*cb80*/  IMAD.MOV.U32 R12, RZ, RZ, 0x6 ;  /* 0x00000006ff0c7424 */ /* 0x000fe200078e00ff */
[----:B------:R-:W-:-:S13]  /*cb90*/  @!P0 LEA R2, P1, R21, R14, 0x1 ;  /* 0x0000000e15028211 */ /* 0x000fda00078208ff */
[----:B------:R-:W-:Y:S05]  /*cba0*/  WARPSYNC.COLLECTIVE R15, `(.L_x_9148) ;  /* 0x000000000f087348 */ /* 0x000fea0003c00000 */
[----:B------:R0:W1:Y:S02]  /*cbb0*/  SHFL.IDX P6, R14, R13, R12, R11 ;  /* 0x0000000c0d0e7389 */ /* 0x00006400000c000b */
[----:B01----:R-:W-:Y:S01]  /*cbc0*/  ENDCOLLECTIVE ;  /* 0x000000000000791b */ /* 0x003fe20003800000 */
.L_x_9148:
        /* <DEDUP_REMOVED lines=12> */
.L_x_9149:
[----:B------:R-:W-:Y:S02]  /*cc90*/  IMAD.MOV.U32 R13, RZ, RZ, R5 ;  /* 0x000000ffff0d7224 */ /* 0x000fe400078e0005 */
[----:B------:R-:W-:Y:S01]  /*cca0*/  IMAD.MOV.U32 R12, RZ, RZ, 0x7 ;  /* 0x00000007ff0c7424 */ /* 0x000fe200078e00ff */
[----:B------:R-:W-:-:S13]  /*ccb0*/  @!P0 LEA R2, P1, R21, R14, 0x1 ;  /* 0x0000000e15028211 */ /* 0x000fda00078208ff */
[----:B------:R-:W-:Y:S05]  /*ccc0*/  WARPSYNC.COLLECTIVE R15, `(.L_x_9150) ;  /* 0x000000000f087348 */ /* 0x000fea0003c00000 */
[----:B------:R0:W1:Y:S02]  /*ccd0*/  SHFL.IDX P6, R14, R13, R12, R11 ;  /* 0x0000000c0d0e7389 */ /* 0x00006400000c000b */
[----:B01----:R-:W-:Y:S01]  /*cce0*/  ENDCOLLECTIVE ;  /* 0x000000000000791b */ /* 0x003fe20003800000 */
.L_x_9150:
[----:B------:R-:W-:-:S05]  /*ccf0*/  @!P0 IMAD.X R3, RZ, RZ, R6, P1 ;  /* 0x000000ffff038224 */ /* 0x000fca00008e0606 */
        /* <DEDUP_REMOVED lines=9> */
.L_x_9151:
[----:B------:R-:W-:Y:S05]  /*cd90*/  BRA `(.L_x_9152) ;  /* 0xffffffcc00e87947 */ /* 0x000fea000383ffff */
.L_x_9082:
[----:B0-----:R-:W-:-:S04]  /*cda0*/  MOV R3, UR37 ;  /* 0x0000002500037c02 */ /* 0x001fc80008000f00 */
[----:B------:R0:W2:Y:S03]  /*cdb0*/  SYNCS.PHASECHK.TRANS64.TRYWAIT P0, [R3+URZ+0x22820], R0 ;  /* 0x02282000030075a7 */ /* 0x0000a6000800017f */
[----:B--2---:R-:W-:Y:S05]  /*cdc0*/  @!P0 NANOSLEEP.SYNCS 0x989680 ;  /* 0x009896800000895d */ /* 0x004fea0003900000 */
[----:B------:R-:W2:Y:S02]  /*cdd0*/  @!P0 SYNCS.PHASECHK.TRANS64 P0, [R3+URZ+0x22820], R0 ;  /* 0x02282000030085a7 */ /* 0x000ea4000800007f */
[----:B--2---:R-:W-:Y:S05]  /*cde0*/  @!P0 BRA `(.L_x_9082) ;  /* 0xfffffffc00ec8947 */ /* 0x004fea000383ffff */
[----:B------:R-:W-:Y:S05]  /*cdf0*/  BRA `(.L_x_9153) ;  /* 0xffffffd0001c7947 */ /* 0x000fea000383ffff */
.L_x_9085:
[----:B0-----:R0:W2:Y:S02]  /*ce00*/  SYNCS.PHASECHK.TRANS64.TRYWAIT P0, [R22+URZ+0x22860], R3 ;  /* 0x02286003160075a7 */ /* 0x0010a4000800017f */
[----:B--2---:R-:W-:Y:S05]  /*ce10*/  @!P0 NANOSLEEP.SYNCS 0x989680 ;  /* 0x009896800000895d */ /* 0x004fea0003900000 */
[----:B------:R-:W2:Y:S02]  /*ce20*/  @!P0 SYNCS.PHASECHK.TRANS64 P0, [R22+URZ+0x22860], R3 ;  /* 0x02286003160085a7 */ /* 0x000ea4000800007f */
[----:B--2---:R-:W-:Y:S05]  /*ce30*/  @!P0 BRA `(.L_x_9085) ;  /* 0xfffffffc00f08947 */ /* 0x004fea000383ffff */
[----:B------:R-:W-:Y:S05]  /*ce40*/  BRA `(.L_x_9154) ;  /* 0xffffffd0002c7947 */ /* 0x000fea000383ffff */
.L_x_9086:
        /* <DEDUP_REMOVED lines=8> */
.L_x_9156:
[----:B------:R-:W-:Y:S05]  /*ced0*/  BSYNC B0 ;  /* 0x0000000000007941 */ /* 0x000fea0003800000 */
.L_x_9155:
[----:B------:R-:W0:Y:S01]  /*cee0*/  S2R R4, SR_TID.X ;  /* 0x0000000000047919 */ /* 0x000e220000002100 */
[----:B------:R-:W-:Y:S01]  /*cef0*/  MOV R13, R8 ;  /* 0x00000008000d7202 */ /* 0x000fe20000000f00 */
[----:B------:R-:W-:Y:S01]  /*cf00*/  IMAD.MOV.U32 R12, RZ, RZ, RZ ;  /* 0x000000ffff0c7224 */ /* 0x000fe200078e00ff */
[----:B------:R-:W-:Y:S01]  /*cf10*/  LOP3.LUT P3, RZ, R35, 0x4, RZ, 0xc0, !PT ;  /* 0x0000000423ff7812 */ /* 0x000fe2000786c0ff */
[----:B------:R-:W-:Y:S01]  /*cf20*/  IMAD.MOV.U32 R11, RZ, RZ, 0x181f ;  /* 0x0000181fff0b7424 */ /* 0x000fe200078e00ff */
[C---:B------:R-:W-:Y:S01]  /*cf30*/  LOP3.LUT P2, RZ, R16.reuse, 0x80000000, RZ, 0xc0, !PT ;  /* 0x8000000010ff7812 */ /* 0x040fe2000784c0ff */
[----:B------:R-:W-:Y:S01]  /*cf40*/  IMAD.MOV.U32 R15, RZ, RZ, -0x1 ;  /* 0xffffffffff0f7424 */ /* 0x000fe200078e00ff */
[C---:B------:R-:W-:Y:S01]  /*cf50*/  LOP3.LUT P1, RZ, R16.reuse, 0x4000000, RZ, 0xc0, !PT ;  /* 0x0400000010ff7812 */ /* 0x040fe2000782c0ff */
[----:B------:R-:W-:Y:S01]  /*cf60*/  IMAD.MOV.U32 R3, RZ, RZ, R14 ;  /* 0x000000ffff037224 */ /* 0x000fe200078e000e */
[----:B------:R-:W-:-:S13]  /*cf70*/  LOP3.LUT P4, RZ, R16, 0x200000, RZ, 0xc0, !PT ;  /* 0x0020000010ff7812 */ /* 0x000fda000788c0ff */
[----:B0-----:R-:W-:Y:S05]  /*cf80*/  WARPSYNC.COLLECTIVE R15, `(.L_x_9157) ;  /* 0x000000000f087348 */ /* 0x001fea0003c00000 */
[----:B------:R1:W2:Y:S02]  /*cf90*/  SHFL.IDX P6, R14, R13, R12, R11 ;  /* 0x0000000c0d0e7389 */ /* 0x0002a400000c000b */
[----:B012---:R-:W-:Y:S01]  /*cfa0*/  ENDCOLLECTIVE ;  /* 0x000000000000791b */ /* 0x007fe20003800000 */
.L_x_9157:
[----:B------:R-:W-:Y:S02]  /*cfb0*/  LEA R6, R6, UR37, 0x1 ;  /* 0x0000002506067c11 */ /* 0x000fe4000f8e08ff */
[----:B------:R-:W-:Y:S01]  /*cfc0*/  LOP3.LUT P5, RZ, R16, 0x40000, RZ, 0xc0, !PT ;  /* 0x0004000010ff7812 */ /* 0x000fe200078ac0ff */
[----:B------:R-:W-:Y:S02]  /*cfd0*/  IMAD.MOV.U32 R13, RZ, RZ, R7 ;  /* 0x000000ffff0d7224 */ /* 0x000fe400078e0007 */
[----:B------:R-:W-:Y:S02]  /*cfe0*/  IMAD.MOV.U32 R12, RZ, RZ, 0x1 ;  /* 0x00000001ff0c7424 */ /* 0x000fe400078e00ff */
[----:B------:R-:W-:Y:S02]  /*cff0*/  IMAD.SHL.U32 R4, R4, 0x8, RZ ;  /* 0x0000000804047824 */ /* 0x000fe400078e00ff */
[----:B------:R-:W-:-:S07]  /*d000*/  IMAD.MOV.U32 R2, RZ, RZ, R14 ;  /* 0x000000ffff027224 */ /* 0x000fce00078e000e */
[----:B------:R-:W-:Y:S05]  /*d010*/  WARPSYNC.COLLECTIVE R15, `(.L_x_9158) ;  /* 0x000000000f087348 */ /* 0x000fea0003c00000 */
[----:B------:R0:W1:Y:S02]  /*d020*/  SHFL.IDX P6, R14, R13, R12, R11 ;  /* 0x0000000c0d0e7389 */ /* 0x00006400000c000b */
[----:B01----:R-:W-:Y:S01]  /*d030*/  ENDCOLLECTIVE ;  /* 0x000000000000791b */ /* 0x003fe20003800000 */
.L_x_9158:
        /* <DEDUP_REMOVED lines=8> */
[----:B------:R-:W-:Y:S01]  /*d0c0*/  LDGSTS.E.BYPASS.LTC128B.128 [R6+0x400], desc[UR48][R2.64], !P3 ;  /* 0x0040000002067fae */ /* 0x000fe2000d901d70 */
[----:B------:R-:W-:-:S03]  /*d0d0*/  LOP3.LUT P3, RZ, R35, 0x2, RZ, 0xc0, !PT ;  /* 0x0000000223ff7812 */ /* 0x000fc6000786c0ff */
[----:B------:R-:W-:Y:S01]  /*d0e0*/  LDGSTS.E.BYPASS.LTC128B.128 [R6+0x3400], desc[UR48][R2.64+0x80], !P2 ;  /* 0x0340008002067fae */ /* 0x000fe2000d101d70 */
[----:B------:R-:W-:-:S03]  /*d0f0*/  LOP3.LUT P2, RZ, R16, 0x40000000, RZ, 0xc0, !PT ;  /* 0x4000000010ff7812 */ /* 0x000fc6000784c0ff */
        /* <DEDUP_REMOVED lines=8> */
.L_x_9159:
[----:B------:R-:W-:Y:S02]  /*d180*/  IMAD.MOV.U32 R13, RZ, RZ, R7 ;  /* 0x000000ffff0d7224 */ /* 0x000fe400078e0007 */
[----:B------:R-:W-:Y:S01]  /*d190*/  IMAD.MOV.U32 R12, RZ, RZ, 0x2 ;  /* 0x00000002ff0c7424 */ /* 0x000fe200078e00ff */
[----:B------:R-:W-:-:S07]  /*d1a0*/  MOV R2, R14 ;  /* 0x0000000e00027202 */ /* 0x000fce0000000f00 */
[----:B------:R-:W-:Y:S05]  /*d1b0*/  WARPSYNC.COLLECTIVE R15, `(.L_x_9160) ;  /* 0x000000000f087348 */ /* 0x000fea0003c00000 */
[----:B------:R0:W1:Y:S02]  /*d1c0*/  SHFL.IDX P6, R14, R13, R12, R11 ;  /* 0x0000000c0d0e7389 */ /* 0x00006400000c000b */
[----:B01----:R-:W-:Y:S01]  /*d1d0*/  ENDCOLLECTIVE ;  /* 0x000000000000791b */ /* 0x003fe20003800000 */
.L_x_9160:
[----:B------:R-:W-:-:S05]  /*d1e0*/  IADD3 R2, P0, R2, R0, RZ ;  /* 0x0000000002027210 */ /* 0x000fca0007f1e0ff */
[----:B------:R-:W-:-:S05]  /*d1f0*/  IMAD.X R3, RZ, RZ, R3, P0 ;  /* 0x000000ffff037224 */ /* 0x000fca00000e0603 */
[----:B------:R-:W-:Y:S01]  /*d200*/  @!PT LDS RZ, [RZ] ;  /* 0x00000000fffff984 */ /* 0x000fe20000000800 */
[----:B------:R-:W-:Y:S01]  /*d210*/  @!PT LDS RZ, [RZ] ;  /* 0x00000000fffff984 */ /* 0x000fe20000000800 */
[----:B------:R-:W-:Y:S01]  /*d220*/  @!PT LDS RZ, [RZ] ;  /* 0x00000000fffff984 */ /* 0x000fe20000000800 */
[----:B------:R-:W-:Y:S01]  /*d230*/  LDGSTS.E.BYPASS.LTC128B.128 [R6+0xc00], desc[UR48][R2.64], !P3 ;  /* 0x00c0000002067fae */ /* 0x000fe2000d901d70 */
[----:B------:R-:W-:Y:S01]  /*d240*/  LOP3.LUT P3, RZ, R35, 0x1, RZ, 0xc0, !PT ;  /* 0x0000000123ff7812 */ /* 0x000fe2000786c0ff */
[----:B------:R-:W-:Y:S02]  /*d250*/  IMAD.MOV.U32 R13, RZ, RZ, R8 ;  /* 0x000000ffff0d7224 */ /* 0x000fe400078e0008 */
        /* <DEDUP_REMOVED lines=10> */
.L_x_9161:
[----:B------:R-:W-:Y:S02]  /*d300*/  IMAD.MOV.U32 R13, RZ, RZ, R7 ;  /* 0x000000ffff0d7224 */ /* 0x000fe400078e0007 */
[----:B------:R-:W-:Y:S01]  /*d310*/  IMAD.MOV.U32 R12, RZ, RZ, 0x3 ;  /* 0x00000003ff0c7424 */ /* 0x000fe200078e00ff */
[----:B------:R-:W-:-:S07]  /*d320*/  MOV R2, R14 ;  /* 0x0000000e00027202 */ /* 0x000fce0000000f00 */
[----:B------:R-:W-:Y:S05]  /*d330*/  WARPSYNC.COLLECTIVE R15, `(.L_x_9162) ;  /* 0x000000000f087348 */ /* 0x000fea0003c00000 */
[----:B------:R0:W1:Y:S02]  /*d340*/  SHFL.IDX P6, R14, R13, R12, R11 ;  /* 0x0000000c0d0e7389 */ /* 0x00006400000c000b */
[----:B01----:R-:W-:Y:S01]  /*d350*/  ENDCOLLECTIVE ;  /* 0x000000000000791b */ /* 0x003fe20003800000 */
.L_x_9162:
[----:B------:R-:W-:-:S05]  /*d360*/  IADD3 R2, P0, R2, R0, RZ ;  /* 0x0000000002027210 */ /* 0x000fca0007f1e0ff */
[----:B------:R-:W-:-:S05]  /*d370*/  IMAD.X R3, RZ, RZ, R3, P0 ;  /* 0x000000ffff037224 */ /* 0x000fca00000e0603 */
[----:B------:R-:W-:Y:S01]  /*d380*/  @!PT LDS RZ, [RZ] ;  /* 0x00000000fffff984 */ /* 0x000fe20000000800 */
[----:B------:R-:W-:Y:S01]  /*d390*/  @!PT LDS RZ, [RZ] ;  /* 0x00000000fffff984 */ /* 0x000fe20000000800 */
[----:B------:R-:W-:Y:S01]  /*d3a0*/  @!PT LDS RZ, [RZ] ;  /* 0x00000000fffff984 */ /* 0x000fe20000000800 */
[----:B------:R-:W-:Y:S01]  /*d3b0*/  LDGSTS.E.BYPASS.LTC128B.128 [R6+0x1400], desc[UR48][R2.64], !P3 ;  /* 0x0140000002067fae */ /* 0x000fe2000d901d70 */
[C---:B------:R-:W-:Y:S01]  /*d3c0*/  LOP3.LUT P3, RZ, R16.reuse, 0x10000000, RZ, 0xc0, !PT ;  /* 0x1000000010ff7812 */ /* 0x040fe2000786c0ff */
        /* <DEDUP_REMOVED lines=11> */
.L_x_9163:
[----:B------:R-:W-:Y:S02]  /*d480*/  IMAD.MOV.U32 R13, RZ, RZ, R7 ;  /* 0x000000ffff0d7224 */ /* 0x000fe400078e0007 */
[----:B------:R-:W-:Y:S01]  /*d490*/  IMAD.MOV.U32 R12, RZ, RZ, 0x4 ;  /* 0x00000004ff0c7424 */ /* 0x000fe200078e00ff */
[----:B------:R-:W-:-:S07]  /*d4a0*/  MOV R2, R14 ;  /* 0x0000000e00027202 */ /* 0x000fce0000000f00 */
[----:B------:R-:W-:Y:S05]  /*d4b0*/  WARPSYNC.COLLECTIVE R15, `(.L_x_9164) ;  /* 0x000000000f087348 */ /* 0x000fea0003c00000 */
[----:B------:R0:W1:Y:S02]  /*d4c0*/  SHFL.IDX P6, R14, R13, R12, R11 ;  /* 0x0000000c0d0e7389 */ /* 0x00006400000c000b */
[----:B01----:R-:W-:Y:S01]  /*d4d0*/  ENDCOLLECTIVE ;  /* 0x000000000000791b */ /* 0x003fe20003800000 */
.L_x_9164:
        /* <DEDUP_REMOVED lines=12> */
[----:B------:R0:W-:Y:S02]  /*d5a0*/  LDGSTS.E.BYPASS.LTC128B.128 [R6+0xac00], desc[UR48][R2.64+0x180], !P5 ;  /* 0x0ac0018002067fae */ /* 0x0001e4000e901d70 */
[----:B0-----:R-:W-:-:S08]  /*d5b0*/  IMAD.MOV.U32 R3, RZ, RZ, R14 ;  /* 0x000000ffff037224 */ /* 0x001fd000078e000e */
[----:B------:R-:W-:Y:S05]  /*d5c0*/  WARPSYNC.COLLECTIVE R15, `(.L_x_9165) ;  /* 0x000000000f087348 */ /* 0x000fea0003c00000 */
[----:B------:R0:W1:Y:S02]  /*d5d0*/  SHFL.IDX P6, R14, R13, R12, R11 ;  /* 0x0000000c0d0e7389 */ /* 0x00006400000c000b */
[----:B01----:R-:W-:Y:S01]  /*d5e0*/  ENDCOLLECTIVE ;  /* 0x000000000000791b */ /* 0x003fe20003800000 */
.L_x_9165:
[----:B------:R-:W-:Y:S02]  /*d5f0*/  IMAD.MOV.U32 R13, RZ, RZ, R7 ;  /* 0x000000ffff0d7224 */ /* 0x000fe400078e0007 */
[----:B------:R-:W-:Y:S01]  /*d600*/  IMAD.MOV.U32 R12, RZ, RZ, 0x5 ;  /* 0x00000005ff0c7424 */ /* 0x000fe200078e00ff */
[----:B------:R-:W-:-:S07]  /*d610*/  MOV R2, R14 ;  /* 0x0000000e00027202 */ /* 0x000fce0000000f00 */
[----:B------:R-:W-:Y:S05]  /*d620*/  WARPSYNC.COLLECTIVE R15, `(.L_x_9166) ;  /* 0x000000000f087348 */ /* 0x000fea0003c00000 */
[----:B------:R0:W1:Y:S02]  /*d630*/  SHFL.IDX P6, R14, R13, R12, R11 ;  /* 0x0000000c0d0e7389 */ /* 0x00006400000c000b */
[----:B01----:R-:W-:Y:S01]  /*d640*/  ENDCOLLECTIVE ;  /* 0x000000000000791b */ /* 0x003fe20003800000 */
.L_x_9166:
        /* <DEDUP_REMOVED lines=9> */
[----:B------:R-:W-:-:S03]  /*d6e0*/  IMAD.MOV.U32 R7, RZ, RZ, R14 ;  /* 0x000000ffff077224 */ /* 0x000fc600078e000e */
[----:B------:R0:W-:Y:S04]  /*d6f0*/  LDGSTS.E.BYPASS.LTC128B.128 [R6+0xb400], desc[UR48][R2.64+0x180], !P1 ;  /* 0x0b40018002067fae */ /* 0x0001e8000c901d70 */
[----:B0-----:R-:W-:Y:S05]  /*d700*/  WARPSYNC.COLLECTIVE R15, `(.L_x_9167) ;  /* 0x000000000f087348 */ /* 0x001fea0003c00000 */
[----:B------:R1:W2:Y:S02]  /*d710*/  SHFL.IDX P6, R14, R13, R12, R11 ;  /* 0x0000000c0d0e7389 */ /* 0x0002a400000c000b */
[----:B012---:R-:W-:Y:S01]  /*d720*/  ENDCOLLECTIVE ;  /* 0x000000000000791b */ /* 0x007fe20003800000 */
.L_x_9167:
[----:B------:R-:W-:Y:S05]  /*d730*/  BRA `(.L_x_9168) ;  /* 0xffffffcc00e87947 */ /* 0x000fea000383ffff */
.L_x_9092:
[----:B0-----:R0:W1:Y:S02]  /*d740*/  SYNCS.PHASECHK.TRANS64.TRYWAIT P0, [R18+URZ+0x22840], R26 ;  /* 0x0228401a120075a7 */ /* 0x001064000800017f */
[----:B-1----:R-:W-:Y:S05]  /*d750*/  @!P0 NANOSLEEP.SYNCS 0x989680 ;  /* 0x009896800000895d */ /* 0x002fea0003900000 */
[----:B------:R-:W1:Y:S02]  /*d760*/  @!P0 SYNCS.PHASECHK.TRANS64 P0, [R18+URZ+0x22840], R26 ;  /* 0x0228401a120085a7 */ /* 0x000e64000800007f */
[----:B-1----:R-:W-:Y:S05]  /*d770*/  @!P0 BRA `(.L_x_9092) ;  /* 0xfffffffc00f08947 */ /* 0x002fea000383ffff */
[----:B------:R-:W-:Y:S05]  /*d780*/  BRA `(.L_x_9169) ;  /* 0xffffffd000f47947 */ /* 0x000fea000383ffff */
.L_x_9093:
        /* <DEDUP_REMOVED lines=8> */
.L_x_9171:
[----:B------:R-:W-:Y:S05]  /*d810*/  BSYNC B1 ;  /* 0x0000000000017941 */ /* 0x000fea0003800000 */
.L_x_9170:
        /* <DEDUP_REMOVED lines=9> */
.L_x_9172:
[----:B------:R-:W-:Y:S02]  /*d8b0*/  IMAD.MOV.U32 R13, RZ, RZ, R24 ;  /* 0x000000ffff0d7224 */ /* 0x000fe400078e0018 */
[----:B------:R-:W-:Y:S01]  /*d8c0*/  IMAD.MOV.U32 R12, RZ, RZ, 0x1 ;  /* 0x00000001ff0c7424 */ /* 0x000fe200078e00ff */
[----:B------:R-:W-:-:S13]  /*d8d0*/  IADD3 R2, P0, R14, R0, RZ ;  /* 0x000000000e027210 */ /* 0x000fda0007f1e0ff */
[----:B------:R-:W-:Y:S05]  /*d8e0*/  WARPSYNC.COLLECTIVE R15, `(.L_x_9173) ;  /* 0x000000000f087348 */ /* 0x000fea0003c00000 */
[----:B------:R0:W1:Y:S02]  /*d8f0*/  SHFL.IDX P6, R14, R13, R12, R11 ;  /* 0x0000000c0d0e7389 */ /* 0x00006400000c000b */
[----:B01----:R-:W-:Y:S01]  /*d900*/  ENDCOLLECTIVE ;  /* 0x000000000000791b */ /* 0x003fe20003800000 */
.L_x_9173:
        /* <DEDUP_REMOVED lines=10> */
.L_x_9174:
[----:B------:R-:W-:Y:S02]  /*d9b0*/  IMAD.MOV.U32 R13, RZ, RZ, R24 ;  /* 0x000000ffff0d7224 */ /* 0x000fe400078e0018 */
[----:B------:R-:W-:Y:S01]  /*d9c0*/  IMAD.MOV.U32 R12, RZ, RZ, 0x2 ;  /* 0x00000002ff0c7424 */ /* 0x000fe200078e00ff */
[----:B------:R-:W-:-:S13]  /*d9d0*/  IADD3 R2, P0, R14, R0, RZ ;  /* 0x000000000e027210 */ /* 0x000fda0007f1e0ff */
[----:B------:R-:W-:Y:S05]  /*d9e0*/  WARPSYNC.COLLECTIVE R15, `(.L_x_9175) ;  /* 0x000000000f087348 */ /* 0x000fea0003c00000 */
[----:B------:R0:W1:Y:S02]  /*d9f0*/  SHFL.IDX P6, R14, R13, R12, R11 ;  /* 0x0000000c0d0e7389 */ /* 0x00006400000c000b */
[----:B01----:R-:W-:Y:S01]  /*da00*/  ENDCOLLECTIVE ;  /* 0x000000000000791b */ /* 0x003fe20003800000 */
.L_x_9175:
        /* <DEDUP_REMOVED lines=10> */
.L_x_9176:
[----:B------:R-:W-:Y:S02]  /*dab0*/  IMAD.MOV.U32 R13, RZ, RZ, R24 ;  /* 0x000000ffff0d7224 */ /* 0x000fe400078e0018 */
[----:B------:R-:W-:Y:S02]  /*dac0*/  IMAD.MOV.U32 R12, RZ, RZ, 0x3 ;  /* 0x00000003ff0c7424 */ /* 0x000fe400078e00ff */
[----:B------:R-:W-:-:S07]  /*dad0*/  IMAD.MOV.U32 R10, RZ, RZ, R14 ;  /* 0x000000ffff0a7224 */ /* 0x000fce00078e000e */
[----:B------:R-:W-:Y:S05]  /*dae0*/  WARPSYNC.COLLECTIVE R15, `(.L_x_9177) ;  /* 0x000000000f087348 */ /* 0x000fea0003c00000 */
[----:B------:R0:W1:Y:S02]  /*daf0*/  SHFL.IDX P6, R14, R13, R12, R11 ;  /* 0x0000000c0d0e7389 */ /* 0x00006400000c000b */
[----:B01----:R-:W-:Y:S01]  /*db00*/  ENDCOLLECTIVE ;  /* 0x000000000000791b */ /* 0x003fe20003800000 */
.L_x_9177:
        /* <DEDUP_REMOVED lines=11> */
.L_x_9178:
[----:B------:R-:W-:Y:S02]  /*dbc0*/  IMAD.MOV.U32 R13, RZ, RZ, R24 ;  /* 0x000000ffff0d7224 */ /* 0x000fe400078e0018 */
[----:B------:R-:W-:Y:S02]  /*dbd0*/  IMAD.MOV.U32 R12, RZ, RZ, 0x4 ;  /* 0x00000004ff0c7424 */ /* 0x000fe400078e00ff */
[----:B------:R-:W-:-:S07]  /*dbe0*/  IMAD.MOV.U32 R2, RZ, RZ, R14 ;  /* 0x000000ffff027224 */ /* 0x000fce00078e000e */
[----:B------:R-:W-:Y:S05]  /*dbf0*/  WARPSYNC.COLLECTIVE R15, `(.L_x_9179) ;  /* 0x000000000f087348 */ /* 0x000fea0003c00000 */
[----:B------:R0:W1:Y:S02]  /*dc00*/  SHFL.IDX P6, R14, R13, R12, R11 ;  /* 0x0000000c0d0e7389 */ /* 0x00006400000c000b */
[----:B01----:R-:W-:Y:S01]  /*dc10*/  ENDCOLLECTIVE ;  /* 0x000000000000791b */ /* 0x003fe20003800000 */
.L_x_9179:
        /* <DEDUP_REMOVED lines=11> */
.L_x_9180:
[----:B------:R-:W-:Y:S02]  /*dcd0*/  IMAD.MOV.U32 R13, RZ, RZ, R24 ;  /* 0x000000ffff0d7224 */ /* 0x000fe400078e0018 */
[----:B------:R-:W-:Y:S02]  /*dce0*/  IMAD.MOV.U32 R12, RZ, RZ, 0x5 ;  /* 0x00000005ff0c7424 */ /* 0x000fe400078e00ff */
[----:B------:R-:W-:-:S07]  /*dcf0*/  IMAD.MOV.U32 R2, RZ, RZ, R14 ;  /* 0x000000ffff027224 */ /* 0x000fce00078e000e */
[----:B------:R-:W-:Y:S05]  /*dd00*/  WARPSYNC.COLLECTIVE R15, `(.L_x_9181) ;  /* 0x000000000f087348 */ /* 0x000fea0003c00000 */
[----:B------:R0:W1:Y:S02]  /*dd10*/  SHFL.IDX P6, R14, R13, R12, R11 ;  /* 0x0000000c0d0e7389 */ /* 0x00006400000c000b */
[----:B01----:R-:W-:Y:S01]  /*dd20*/  ENDCOLLECTIVE ;  /* 0x000000000000791b */ /* 0x003fe20003800000 */
.L_x_9181:
        /* <DEDUP_REMOVED lines=11> */
.L_x_9182:
[----:B------:R-:W-:Y:S05]  /*dde0*/  BRA `(.L_x_9183) ;  /* 0xffffffd0002c7947 */ /* 0x000fea000383ffff */
.L_x_9098:
[----:B--2---:R2:W3:Y:S02]  /*ddf0*/  SYNCS.PHASECHK.TRANS64.TRYWAIT P0, [R18+URZ+0x22860], R26 ;  /* 0x0228601a120075a7 */ /* 0x0044e4000800017f */
[----:B---3--:R-:W-:Y:S05]  /*de00*/  @!P0 NANOSLEEP.SYNCS 0x989680 ;  /* 0x009896800000895d */ /* 0x008fea0003900000 */
[----:B------:R-:W3:Y:S02]  /*de10*/  @!P0 SYNCS.PHASECHK.TRANS64 P0, [R18+URZ+0x22860], R26 ;  /* 0x0228601a120085a7 */ /* 0x000ee4000800007f */
[----:B---3--:R-:W-:Y:S05]  /*de20*/  @!P0 BRA `(.L_x_9098) ;  /* 0xfffffffc00f08947 */ /* 0x008fea000383ffff */
[----:B------:R-:W-:Y:S05]  /*de30*/  BRA `(.L_x_9184) ;  /* 0xffffffd0007c7947 */ /* 0x000fea000383ffff */
.L_x_9099:
[----:B------:R-:W-:Y:S01]  /*de40*/  BSSY B1, `(.L_x_9185) ;  /* 0x0000008000017945 */ /* 0x000fe20003800000 */
[----:B------:R-:W-:Y:S02]  /*de50*/  IMAD.MOV.U32 R13, RZ, RZ, R23 ;  /* 0x000000ffff0d7224 */ /* 0x000fe400078e0017 */
[----:B------:R-:W-:Y:S02]  /*de60*/  IMAD.MOV.U32 R12, RZ, RZ, RZ ;  /* 0x000000ffff0c7224 */ /* 0x000fe400078e00ff */
[----:B------:R-:W-:Y:S02]  /*de70*/  IMAD.MOV.U32 R11, RZ, RZ, 0x181f ;  /* 0x0000181fff0b7424 */ /* 0x000fe400078e00ff */
[----:B------:R-:W-:-:S07]  /*de80*/  IMAD.MOV.U32 R15, RZ, RZ, -0x1 ;  /* 0xffffffffff0f7424 */ /* 0x000fce00078e00ff */
[----:B012---:R-:W-:Y:S05]  /*de90*/  WARPSYNC.COLLECTIVE R15, `(.L_x_9186) ;  /* 0x000000000f087348 */ /* 0x007fea0003c00000 */
[----:B------:R3:W4:Y:S02]  /*dea0*/  SHFL.IDX P6, R14, R13, R12, R11 ;  /* 0x0000000c0d0e7389 */ /* 0x00072400000c000b */
[----:B01234-:R-:W-:Y:S01]  /*deb0*/  ENDCOLLECTIVE ;  /* 0x000000000000791b */ /* 0x01ffe20003800000 */
.L_x_9186:
[----:B------:R-:W-:Y:S05]  /*dec0*/  BSYNC B1 ;  /* 0x0000000000017941 */ /* 0x000fea0003800000 */
.L_x_9185:
[----:B------:R-:W-:Y:S01]  /*ded0*/  MOV R13, R21 ;  /* 0x00000015000d7202 */ /* 0x000fe20000000f00 */
[----:B------:R-:W-:Y:S01]  /*dee0*/  IMAD.MOV.U32 R12, RZ, RZ, RZ ;  /* 0x000000ffff0c7224 */ /* 0x000fe200078e00ff */
[----:B------:R-:W-:Y:S01]  /*def0*/  LEA R22, R22, UR37, 0x1 ;  /* 0x0000002516167c11 */ /* 0x000fe2000f8e08ff */
[----:B------:R-:W-:Y:S02]  /*df00*/  IMAD.MOV.U32 R11, RZ, RZ, 0x181f ;  /* 0x0000181fff0b7424 */ /* 0x000fe400078e00ff */
[----:B------:R-:W-:Y:S02]  /*df10*/  IMAD.MOV.U32 R15, RZ, RZ, -0x1 ;  /* 0xffffffffff0f7424 */ /* 0x000fe400078e00ff */
[----:B------:R-:W-:-:S07]  /*df20*/  IMAD.MOV.U32 R3, RZ, RZ, R14 ;  /* 0x000000ffff037224 */ /* 0x000fce00078e000e */
[----:B------:R-:W-:Y:S05]  /*df30*/  WARPSYNC.COLLECTIVE R15, `(.L_x_9187) ;  /* 0x000000000f087348 */ /* 0x000fea0003c00000 */
[----:B------:R0:W1:Y:S02]  /*df40*/  SHFL.IDX P6, R14, R13, R12, R11 ;  /* 0x0000000c0d0e7389 */ /* 0x00006400000c000b */
[----:B01----:R-:W-:Y:S01]  /*df50*/  ENDCOLLECTIVE ;  /* 0x000000000000791b */ /* 0x003fe20003800000 */
.L_x_9187:
[----:B------:R-:W-:Y:S01]  /*df60*/  IMAD.MOV.U32 R13, RZ, RZ, R23 ;  /* 0x000000ffff0d7224 */ /* 0x000fe200078e0017 */
[----:B------:R-:W-:Y:S02]  /*df70*/  MOV R12, 0x1 ;  /* 0x00000001000c7802 */ /* 0x000fe40000000f00 */
[----:B------:R-:W-:-:S13]  /*df80*/  IADD3 R2, P0, R14, R0, RZ ;  /* 0x000000000e027210 */ /* 0x000fda0007f1e0ff */
[----:B------:R-:W-:Y:S05]  /*df90*/  WARPSYNC.COLLECTIVE R15, `(.L_x_9188) ;  /* 0x000000000f087348 */ /* 0x000fea0003c00000 */
[----:B------:R0:W1:Y:S02]  /*dfa0*/  SHFL.IDX P6, R14, R13, R12, R11 ;  /* 0x0000000c0d0e7389 */ /* 0x00006400000c000b */
[----:B01----:R-:W-:Y:S01]  /*dfb0*/  ENDCOLLECTIVE ;  /* 0x000000000000791b */ /* 0x003fe20003800000 */
.L_x_9188:
[----:B------:R-:W-:-:S05]  /*dfc0*/  IMAD.X R3, RZ, RZ, R3, P0 ;  /* 0x000000ffff037224 */ /* 0x000fca00000e0603 */
[----:B------:R-:W-:Y:S01]  /*dfd0*/  @!PT LDS RZ, [RZ] ;  /* 0x00000000fffff984 */ /* 0x000fe20000000800 */
[----:B------:R-:W-:Y:S01]  /*dfe0*/  @!PT LDS RZ, [RZ] ;  /* 0x00000000fffff984 */ /* 0x000fe20000000800 */
[----:B------:R-:W-:Y:S01]  /*dff0*/  @!PT LDS RZ, [RZ] ;  /* 0x00000000fffff984 */ /* 0x000fe20000000800 */
[----:B------:R-:W-:Y:S04]  /*e000*/  LDGSTS.E.BYPASS.LTC128B.128 [R22+0x400], desc[UR48][R2.64], !P4 ;  /* 0x0040000002167fae */ /* 0x000fe8000e101d70 */
[----:B------:R-:W-:Y:S01]  /*e010*/  LDGSTS.E.BYPASS.LTC128B.128 [R22+0x3400], desc[UR48][R2.64+0x80], !P3 ;  /* 0x0340008002167fae */ /* 0x000fe2000d901d70 */
[----:B------:R-:W-:-:S03]  /*e020*/  IMAD.MOV.U32 R13, RZ, RZ, R21 ;  /* 0x000000ffff0d7224 */ /* 0x000fc600078e0015 */
[----:B------:R-:W-:Y:S04]  /*e030*/  LDGSTS.E.BYPASS.LTC128B.128 [R22+0x6400], desc[UR48][R2.64+0x100], !P2 ;  /* 0x0640010002167fae */ /* 0x000fe8000d101d70 */
[----:B------:R0:W-:Y:S02]  /*e040*/  LDGSTS.E.BYPASS.LTC128B.128 [R22+0x9400], desc[UR48][R2.64+0x180], !P1 ;  /* 0x0940018002167fae */ /* 0x0001e4000c901d70 */
[----:B0-----:R-:W-:-:S07]  /*e050*/  IMAD.MOV.U32 R3, RZ, RZ, R14 ;  /* 0x000000ffff037224 */ /* 0x001fce00078e000e */
[----:B------:R-:W-:Y:S05]  /*e060*/  WARPSYNC.COLLECTIVE R15, `(.L_x_9189) ;  /* 0x000000000f087348 */ /* 0x000fea0003c00000 */
[----:B------:R0:W1:Y:S02]  /*e070*/  SHFL.IDX P6, R14, R13, R12, R11 ;  /* 0x0000000c0d0e7389 */ /* 0x00006400000c000b */
[----:B01----:R-:W-:Y:S01]  /*e080*/  ENDCOLLECTIVE ;  /* 0x000000000000791b */ /* 0x003fe20003800000 */
.L_x_9189:
[----:B------:R-:W-:Y:S02]  /*e090*/  IMAD.MOV.U32 R13, RZ, RZ, R23 ;  /* 0x000000ffff0d7224 */ /* 0x000fe400078e0017 */
[----:B------:R-:W-:Y:S01]  /*e0a0*/  IMAD.MOV.U32 R12, RZ, RZ, 0x2 ;  /* 0x00000002ff0c7424 */ /* 0x000fe200078e00ff */
[----:B------:R-:W-:-:S13]  /*e0b0*/  IADD3 R2, P0, R14, R0, RZ ;  /* 0x000000000e027210 */ /* 0x000fda0007f1e0ff */
[----:B------:R-:W-:Y:S05]  /*e0c0*/  WARPSYNC.COLLECTIVE R15, `(.L_x_9190) ;  /* 0x000000000f087348 */ /* 0x000fea0003c00000 */
[----:B------:R0:W1:Y:S02]  /*e0d0*/  SHFL.IDX P6, R14, R13, R12, R11 ;  /* 0x0000000c0d0e7389 */ /* 0x00006400000c000b */
[----:B01----:R-:W-:Y:S01]  /*e0e0*/  ENDCOLLECTIVE ;  /* 0x000000000000791b */ /* 0x003fe20003800000 */
.L_x_9190:
        /* <DEDUP_REMOVED lines=9> */
[----:B0-----:R-:W-:-:S07]  /*e180*/  MOV R3, R14 ;  /* 0x0000000e00037202 */ /* 0x001fce0000000f00 */
[----:B------:R-:W-:Y:S05]  /*e190*/  WARPSYNC.COLLECTIVE R15, `(.L_x_9191) ;  /* 0x000000000f087348 */ /* 0x000fea0003c00000 */
[----:B------:R0:W1:Y:S02]  /*e1a0*/  SHFL.IDX P6, R14, R13, R12, R11 ;  /* 0x0000000c0d0e7389 */ /* 0x00006400000c000b */
[----:B01----:R-:W-:Y:S01]  /*e1b0*/  ENDCOLLECTIVE ;  /* 0x000000000000791b */ /* 0x003fe20003800000 */
.L_x_9191:
[----:B------:R-:W-:Y:S02]  /*e1c0*/  IMAD.MOV.U32 R13, RZ, RZ, R23 ;  /* 0x000000ffff0d7224 */ /* 0x000fe400078e0017 */
[----:B------:R-:W-:Y:S01]  /*e1d0*/  IMAD.MOV.U32 R12, RZ, RZ, 0x3 ;  /* 0x00000003ff0c7424 */ /* 0x000fe200078e00ff */
[----:B------:R-:W-:-:S13]  /*e1e0*/  IADD3 R2, P0, R14, R0, RZ ;  /* 0x000000000e027210 */ /* 0x000fda0007f1e0ff */
[----:B------:R-:W-:Y:S05]  /*e1f0*/  WARPSYNC.COLLECTIVE R15, `(.L_x_9192) ;  /* 0x000000000f087348 */ /* 0x000fea0003c00000 */
[----:B------:R0:W1:Y:S02]  /*e200*/  SHFL.IDX P6, R14, R13, R12, R11 ;  /* 0x0000000c0d0e7389 */ /* 0x00006400000c000b */
[----:B01----:R-:W-:Y:S01]  /*e210*/  ENDCOLLECTIVE ;  /* 0x000000000000791b */ /* 0x003fe20003800000 */
.L_x_9192:
[----:B------:R-:W-:-:S05]  /*e220*/  IMAD.X R3, RZ, RZ, R3, P0 ;  /* 0x000000ffff037224 */ /* 0x000fca00000e0603 */
[----:B------:R-:W-:Y:S01]  /*e230*/  @!PT LDS RZ, [RZ] ;  /* 0x00000000fffff984 */ /* 0x000fe20000000800 */
[----:B------:R-:W-:Y:S01]  /*e240*/  @!PT LDS RZ, [RZ] ;  /* 0x00000000fffff984 */ /* 0x000fe20000000800 */
[----:B------:R-:W-:Y:S01]  /*e250*/  @!PT LDS RZ, [RZ] ;  /* 0x00000000fffff984 */ /* 0x000fe20000000800 */
[----:B------:R-:W-:Y:S04]  /*e260*/  LDGSTS.E.BYPASS.LTC128B.128 [R22+0x1400], desc[UR48][R2.64], !P4 ;  /* 0x0140000002167fae */ /* 0x000fe8000e101d70 */
[----:B------:R-:W-:Y:S01]  /*e270*/  LDGSTS.E.BYPASS.LTC128B.128 [R22+0x4400], desc[UR48][R2.64+0x80], !P3 ;  /* 0x0440008002167fae */ /* 0x000fe2000d901d70 */
[----:B------:R-:W-:-:S03]  /*e280*/  MOV R13, R21 ;  /* 0x00000015000d7202 */ /* 0x000fc60000000f00 */
[----:B------:R-:W-:Y:S04]  /*e290*/  LDGSTS.E.BYPASS.LTC128B.128 [R22+0x7400], desc[UR48][R2.64+0x100], !P2 ;  /* 0x0740010002167fae */ /* 0x000fe8000d101d70 */
[----:B------:R0:W-:Y:S02]  /*e2a0*/  LDGSTS.E.BYPASS.LTC128B.128 [R22+0xa400], desc[UR48][R2.64+0x180], !P1 ;  /* 0x0a40018002167fae */ /* 0x0001e4000c901d70 */
[----:B0-----:R-:W-:-:S07]  /*e2b0*/  IMAD.MOV.U32 R3, RZ, RZ, R14 ;  /* 0x000000ffff037224 */ /* 0x001fce00078e000e */
[----:B------:R-:W-:Y:S05]  /*e2c0*/  WARPSYNC.COLLECTIVE R15, `(.L_x_9193) ;  /* 0x000000000f087348 */ /* 0x000fea0003c00000 */
[----:B------:R0:W1:Y:S02]  /*e2d0*/  SHFL.IDX P6, R14, R13, R12, R11 ;  /* 0x0000000c0d0e7389 */ /* 0x00006400000c000b */
[----:B01----:R-:W-:Y:S01]  /*e2e0*/  ENDCOLLECTIVE ;  /* 0x000000000000791b */ /* 0x003fe20003800000 */
.L_x_9193:
[----:B------:R-:W-:Y:S02]  /*e2f0*/  IMAD.MOV.U32 R13, RZ, RZ, R23 ;  /* 0x000000ffff0d7224 */ /* 0x000fe400078e0017 */
[----:B------:R-:W-:Y:S01]  /*e300*/  IMAD.MOV.U32 R12, RZ, RZ, 0x4 ;  /* 0x00000004ff0c7424 */ /* 0x000fe200078e00ff */
[----:B------:R-:W-:-:S13]  /*e310*/  IADD3 R2, P0, R14, R0, RZ ;  /* 0x000000000e027210 */ /* 0x000fda0007f1e0ff */
[----:B------:R-:W-:Y:S05]  /*e320*/  WARPSYNC.COLLECTIVE R15, `(.L_x_9194) ;  /* 0x000000000f087348 */ /* 0x000fea0003c00000 */
[----:B------:R0:W1:Y:S02]  /*e330*/  SHFL.IDX P6, R14, R13, R12, R11 ;  /* 0x0000000c0d0e7389 */ /* 0x00006400000c000b */
[----:B01----:R-:W-:Y:S01]  /*e340*/  ENDCOLLECTIVE ;  /* 0x000000000000791b */ /* 0x003fe20003800000 */
.L_x_9194:
        /* <DEDUP_REMOVED lines=13> */
.L_x_9195:
[----:B------:R-:W-:Y:S02]  /*e420*/  IMAD.MOV.U32 R13, RZ, RZ, R23 ;  /* 0x000000ffff0d7224 */ /* 0x000fe400078e0017 */
[----:B------:R-:W-:Y:S01]  /*e430*/  IMAD.MOV.U32 R12, RZ, RZ, 0x5 ;  /* 0x00000005ff0c7424 */ /* 0x000fe200078e00ff */
[----:B------:R-:W-:-:S07]  /*e440*/  MOV R2, R14 ;  /* 0x0000000e00027202 */ /* 0x000fce0000000f00 */
[----:B------:R-:W-:Y:S05]  /*e450*/  WARPSYNC.COLLECTIVE R15, `(.L_x_9196) ;  /* 0x000000000f087348 */ /* 0x000fea0003c00000 */
[----:B------:R0:W1:Y:S02]  /*e460*/  SHFL.IDX P6, R14, R13, R12, R11 ;  /* 0x0000000c0d0e7389 */ /* 0x00006400000c000b */
[----:B01----:R-:W-:Y:S01]  /*e470*/  ENDCOLLECTIVE ;  /* 0x000000000000791b */ /* 0x003fe20003800000 */
.L_x_9196:
        /* <DEDUP_REMOVED lines=14> */
.L_x_9197:
[----:B------:R-:W-:Y:S05]  /*e560*/  BRA `(.L_x_9198) ;  /* 0xffffffcc00c47947 */ /* 0x000fea000383ffff */
.L_x_9105:
[----:B0-----:R0:W3:Y:S02]  /*e570*/  SYNCS.PHASECHK.TRANS64.TRYWAIT P0, [R4+URZ+0x22820], R0 ;  /* 0x02282000040075a7 */ /* 0x0010e4000800017f */
[----:B---3--:R-:W-:Y:S05]  /*e580*/  @!P0 NANOSLEEP.SYNCS 0x989680 ;  /* 0x009896800000895d */ /* 0x008fea0003900000 */
[----:B------:R-:W3:Y:S02]  /*e590*/  @!P0 SYNCS.PHASECHK.TRANS64 P0, [R4+URZ+0x22820], R0 ;  /* 0x02282000040085a7 */ /* 0x000ee4000800007f */
[----:B---3--:R-:W-:Y:S05]  /*e5a0*/  @!P0 BRA `(.L_x_9105) ;  /* 0xfffffffc00f08947 */ /* 0x008fea000383ffff */
[----:B------:R-:W-:Y:S05]  /*e5b0*/  BRA `(.L_x_9199) ;  /* 0xffffffd000707947 */ /* 0x000fea000383ffff */
.L_x_9106:
[----:B------:R-:W3:Y:S01]  /*e5c0*/  S2R R2, SR_TID.X ;  /* 0x0000000000027919 */ /* 0x000ee20000002100 */
[----:B------:R-:W-:Y:S01]  /*e5d0*/  BSSY B0, `(.L_x_9200) ;  /* 0x000000a000007945 */ /* 0x000fe20003800000 */
[----:B------:R-:W-:Y:S02]  /*e5e0*/  IMAD.MOV.U32 R12, RZ, RZ, RZ ;  /* 0x000000ffff0c7224 */ /* 0x000fe400078e00ff */
[----:B------:R-:W-:Y:S02]  /*e5f0*/  IMAD.MOV.U32 R11, RZ, RZ, 0x1f ;  /* 0x0000001fff0b7424 */ /* 0x000fe400078e00ff */
[----:B------:R-:W-:Y:S01]  /*e600*/  IMAD.MOV.U32 R15, RZ, RZ, -0x1 ;  /* 0xffffffffff0f7424 */ /* 0x000fe200078e00ff */
[----:B---3--:R-:W-:-:S04]  /*e610*/  SHF.R.U32.HI R2, RZ, 0x5, R2 ;  /* 0x00000005ff027819 */ /* 0x008fc80000011602 */
[----:B------:R-:W-:-:S04]  /*e620*/  LOP3.LUT R2, R2, 0x3, RZ, 0xc0, !PT ;  /* 0x0000000302027812 */ /* 0x000fc800078ec0ff */
[----:B------:R-:W-:-:S07]  /*e630*/  MOV R13, R2 ;  /* 0x00000002000d7202 */ /* 0x000fce0000000f00 */
[----:B012---:R-:W-:Y:S05]  /*e640*/  WARPSYNC.COLLECTIVE R15, `(.L_x_9201) ;  /* 0x000000000f087348 */ /* 0x007fea0003c00000 */
[----:B------:R3:W4:Y:S02]  /*e650*/  SHFL.IDX P6, R14, R13, R12, R11 ;  /* 0x0000000c0d0e7389 */ /* 0x00072400000c000b */
[----:B01234-:R-:W-:Y:S01]  /*e660*/  ENDCOLLECTIVE ;  /* 0x000000000000791b */ /* 0x01ffe20003800000 */
.L_x_9201:
[----:B------:R-:W-:Y:S05]  /*e670*/  BSYNC B0 ;  /* 0x0000000000007941 */ /* 0x000fea0003800000 */
.L_x_9200:
[----:B------:R-:W-:Y:S05]  /*e680*/  BRA `(.L_x_9202) ;  /* 0xffffffd000587947 */ /* 0x000fea000383ffff */
.L_x_9109:
[----:B------:R-:W-:Y:S01]  /*e690*/  BSSY B1, `(.L_x_9203) ;  /* 0x0000006000017945 */ /* 0x000fe20003800000 */
[----:B------:R-:W-:-:S07]  /*e6a0*/  IMAD.MOV.U32 R15, RZ, RZ, -0x1 ;  /* 0xffffffffff0f7424 */ /* 0x000fce00078e00ff */
[----:B012---:R-:W-:Y:S05]  /*e6b0*/  WARPSYNC.COLLECTIVE R15, `(.L_x_9204) ;  /* 0x000000000f0c7348 */ /* 0x007fea0003c00000 */
[----:B------:R-:W-:Y:S02]  /*e6c0*/  ELECT P6, UR62, PT ;  /* 0x00000000003e782f */ /* 0x000fe400038c0000 */
[----:B------:R-:W-:Y:S01]  /*e6d0*/  MOV R14, UR62 ;  /* 0x0000003e000e7c02 */ /* 0x000fe20008000f00 */
[----:B012---:R-:W-:Y:S10]  /*e6e0*/  ENDCOLLECTIVE ;  /* 0x000000000000791b */ /* 0x007ff40003800000 */
.L_x_9204:
[----:B------:R-:W-:Y:S05]  /*e6f0*/  BSYNC B1 ;  /* 0x0000000000017941 */ /* 0x000fea0003800000 */
.L_x_9203:
[----:B------:R-:W-:Y:S05]  /*e700*/  BRA `(.L_x_9205) ;  /* 0xffffffd000507947 */ /* 0x000fea000383ffff */
.L_x_9111:
[----:B0-----:R0:W3:Y:S02]  /*e710*/  SYNCS.PHASECHK.TRANS64.TRYWAIT P1, [R3+URZ+0x22840], R2 ;  /* 0x02284002030075a7 */ /* 0x0010e4000802017f */
[----:B---3--:R-:W-:Y:S05]  /*e720*/  @!P1 NANOSLEEP.SYNCS 0x989680 ;  /* 0x009896800000995d */ /* 0x008fea0003900000 */
[----:B------:R-:W3:Y:S02]  /*e730*/  @!P1 SYNCS.PHASECHK.TRANS64 P1, [R3+URZ+0x22840], R2 ;  /* 0x02284002030095a7 */ /* 0x000ee4000802007f */
[----:B---3--:R-:W-:Y:S05]  /*e740*/  @!P1 BRA `(.L_x_9111) ;  /* 0xfffffffc00f09947 */ /* 0x008fea000383ffff */
[----:B------:R-:W-:Y:S05]  /*e750*/  BRA `(.L_x_9206) ;  /* 0xffffffd000707947 */ /* 0x000fea000383ffff */
.L_x_9113:
[----:B---3--:R3:W4:Y:S02]  /*e760*/  SYNCS.PHASECHK.TRANS64.TRYWAIT P1, [R17+URZ+0x22840], R0 ;  /* 0x02284000110075a7 */ /* 0x008724000802017f */
[----:B----4-:R-:W-:Y:S05]  /*e770*/  @!P1 NANOSLEEP.SYNCS 0x989680 ;  /* 0x009896800000995d */ /* 0x010fea0003900000 */
[----:B------:R-:W4:Y:S02]  /*e780*/  @!P1 SYNCS.PHASECHK.TRANS64 P1, [R17+URZ+0x22840], R0 ;  /* 0x02284000110095a7 */ /* 0x000f24000802007f */
[----:B----4-:R-:W-:Y:S05]  /*e790*/  @!P1 BRA `(.L_x_9113) ;  /* 0xfffffffc00f09947 */ /* 0x010fea000383ffff */
[----:B------:R-:W-:Y:S05]  /*e7a0*/  BRA `(.L_x_9207) ;  /* 0xffffffd0007c7947 */ /* 0x000fea000383ffff */
.L_x_9115:
[----:B----4-:R4:W0:Y:S02]  /*e7b0*/  SYNCS.PHASECHK.TRANS64.TRYWAIT P1, [R3+URZ+0x22860], R2 ;  /* 0x02286002030075a7 */ /* 0x010824000802017f */
[----:B0-----:R-:W-:Y:S05]  /*e7c0*/  @!P1 NANOSLEEP.SYNCS 0x989680 ;  /* 0x009896800000995d */ /* 0x001fea0003900000 */
[----:B------:R-:W0:Y:S02]  /*e7d0*/  @!P1 SYNCS.PHASECHK.TRANS64 P1, [R3+URZ+0x22860], R2 ;  /* 0x02286002030095a7 */ /* 0x000e24000802007f */
[----:B0-----:R-:W-:Y:S05]  /*e7e0*/  @!P1 BRA `(.L_x_9115) ;  /* 0xfffffffc00f09947 */ /* 0x001fea000383ffff */
[----:B------:R-:W-:Y:S05]  /*e7f0*/  BRA `(.L_x_9208) ;  /* 0xffffffd000787947 */ /* 0x000fea000383ffff */
.L_x_9209:
        /* <DEDUP_REMOVED lines=16> */
.L_x_15662:


//--------------------- .text._ZN7cutlass13device_kernelIN5flash11enable_sm90INS1_16FlashAttnFwdSm90INS1_25CollectiveMainloopFwdSm90ILi2EN4cute5tupleIJNS5_1CILi1EEES8_S8_EEENS6_IJNS7_ILi128EEENS7_ILi96EEENS7_ILi64EEEEEELi256ENS_6half_tEfNS_4arch4Sm90ELb0ELb0ELb1ELb0ELb1ELb0ELb1ELb1ELb0ELb1ELb0ELb0EEENS1_21CollectiveEpilogueFwdINS6_IJSA_NS7_ILi256EEESB_EEES9_SE_SG_Li256ELb0ELb1ELb0ELb0EEENS1_29StaticPersistentTileSchedulerILb0EEEEEEEEEvNT_6ParamsE --------------------------
	.section	.text._ZN7cutlass13device_kernelIN5flash11enable_sm90INS1_16FlashAttnFwdSm90INS1_25CollectiveMainloopFwdSm90ILi2EN4cute5tupleIJNS5_1CILi1EEES8_S8_EEENS6_IJNS7_ILi128EEENS7_ILi96EEENS7_ILi64EEEEEELi256ENS_6half_tEfNS_4arch4Sm90ELb0ELb0ELb1ELb0ELb1ELb0ELb1ELb1ELb0ELb1ELb0ELb0EEENS1_21CollectiveEpilogueFwdINS6_IJSA_NS7_ILi256EEESB_EEES9_SE_SG_Li256ELb0ELb1ELb0ELb0EEENS1_29StaticPersistentTileSchedulerILb0EEEEEEEEEvNT_6ParamsE,"ax",@progbits
	.align	128
.text._ZN7cutlass13device_kernelIN5flash11enable_sm90INS1_16FlashAttnFwdSm90INS1_25CollectiveMainloopFwdSm90ILi2EN4cute5tupleIJNS5_1CILi1EEES8_S8_EEENS6_IJNS7_ILi128EEENS7_ILi96EEENS7_ILi64EEEEEELi256ENS_6half_tEfNS_4arch4Sm90ELb0ELb0ELb1ELb0ELb1ELb0ELb1ELb1ELb0ELb1ELb0ELb0EEENS1_21CollectiveEpilogueFwdINS6_IJSA_NS7_ILi256EEESB_EEES9_SE_SG_Li256ELb0ELb1ELb0ELb0EEENS1_29StaticPersistentTileSchedulerILb0EEEEEEEEEvNT_6ParamsE:
        .type           _ZN7cutlass13device_kernelIN5flash11enable_sm90INS1_16FlashAttnFwdSm90INS1_25CollectiveMainloopFwdSm90ILi2EN4cute5tupleIJNS5_1CILi1EEES8_S8_EEENS6_IJNS7_ILi128EEENS7_ILi96EEENS7_ILi64EEEEEELi256ENS_6half_tEfNS_4arch4Sm90ELb0ELb0ELb1ELb0ELb1ELb0ELb1ELb1ELb0ELb1ELb0ELb0EEENS1_21CollectiveEpilogueFwdINS6_IJSA_NS7_ILi256EEESB_EEES9_SE_SG_Li256ELb0ELb1ELb0ELb0EEENS1_29StaticPersistentTileSchedulerILb0EEEEEEEEEvNT_6ParamsE,@function
        .size           _ZN7cutlass13device_kernelIN5flash11enable_sm90INS1_16FlashAttnFwdSm90INS1_25CollectiveMainloopFwdSm90ILi2EN4cute5tupleIJNS5_1CILi1EEES8_S8_EEENS6_IJNS7_ILi128EEENS7_ILi96EEENS7_ILi64EEEEEELi256ENS_6half_tEfNS_4arch4Sm90ELb0ELb0ELb1ELb0ELb1ELb0ELb1ELb1ELb0ELb1ELb0ELb0EEENS1_21CollectiveEpilogueFwdINS6_IJSA_NS7_ILi256EEESB_EEES9_SE_SG_Li256ELb0ELb1ELb0ELb0EEENS1_29StaticPersistentTileSchedulerILb0EEEEEEEEEvNT_6ParamsE,(.L_x_15663 - _ZN7cutlass13device_kernelIN5flash11enable_sm90INS1_16FlashAttnFwdSm90INS1_25CollectiveMainloopFwdSm90ILi2EN4cute5tupleIJNS5_1CILi1EEES8_S8_EEENS6_IJNS7_ILi128EEENS7_ILi96EEENS7_ILi64EEEEEELi256ENS_6half_tEfNS_4arch4Sm90ELb0ELb0ELb1ELb0ELb1ELb0ELb1ELb1ELb0ELb1ELb0ELb0EEENS1_21CollectiveEpilogueFwdINS6_IJSA_NS7_ILi256EEESB_EEES9_SE_SG_Li256ELb0ELb1ELb0ELb0EEENS1_29StaticPersistentTileSchedulerILb0EEEEEEEEEvNT_6ParamsE)
        .other          _ZN7cutlass13device_kernelIN5flash11enable_sm90INS1_16FlashAttnFwdSm90INS1_25CollectiveMainloopFwdSm90ILi2EN4cute5tupleIJNS5_1CILi1EEES8_S8_EEENS6_IJNS7_ILi128EEENS7_ILi96EEENS7_ILi64EEEEEELi256ENS_6half_tEfNS_4arch4Sm90ELb0ELb0ELb1ELb0ELb1ELb0ELb1ELb1ELb0ELb1ELb0ELb0EEENS1_21CollectiveEpilogueFwdINS6_IJSA_NS7_ILi256EEESB_EEES9_SE_SG_Li256ELb0ELb1ELb0ELb0EEENS1_29StaticPersistentTileSchedulerILb0EEEEEEEEEvNT_6ParamsE,@"STO_CUDA_ENTRY STV_DEFAULT"
_ZN7cutlass13device_kernelIN5flash11enable_sm90INS1_16FlashAttnFwdSm90INS1_25CollectiveMainloopFwdSm90ILi2EN4cute5tupleIJNS5_1CILi1EEES8_S8_EEENS6_IJNS7_ILi128EEENS7_ILi96EEENS7_ILi64EEEEEELi256ENS_6half_tEfNS_4arch4Sm90ELb0ELb0ELb1ELb0ELb1ELb0ELb1ELb1ELb0ELb1ELb0ELb0EEENS1_21CollectiveEpilogueFwdINS6_IJSA_NS7_ILi256EEESB_EEES9_SE_SG_Li256ELb0ELb1ELb0ELb0EEENS1_29StaticPersistentTileSchedulerILb0EEEEEEEEEvNT_6ParamsE:
        /* <DEDUP_REMOVED lines=43> */
[----:B------:R0:W0:Y:S01]  /*02b0*/  SYNCS.EXCH.64 URZ, [UR8+0x32440], UR6 ;  /* 0x03244006083f75b2 */ /* 0x0000220008000100 */
[----:B------:R0:W0:Y:S01]  /*02c0*/  SYNCS.EXCH.64 URZ, [UR8+0x32438], UR4 ;  /* 0x03243804083f75b2 */ /* 0x0000220008000100 */
[----:B------:R0:W0:Y:S01]  /*02d0*/  SYNCS.EXCH.64 URZ, [UR8+0x32448], UR6 ;  /* 0x03244806083f75b2 */ /* 0x0000220008000100 */
[----:B------:R-:W-:Y:S01]  /*02e0*/  NOP ;  /* 0x0000000000007918 */ /* 0x000fe20000000000 */
.L_x_9210:
        /* <DEDUP_REMOVED lines=22> */
.L_x_9211:
        /* <DEDUP_REMOVED lines=18> */
.L_x_9212:
        /* <DEDUP_REMOVED lines=22> */
.L_x_9213:
        /* <DEDUP_REMOVED lines=23> */
.L_x_9214:
        /* <DEDUP_REMOVED lines=8> */
.L_x_9216:
        /* <DEDUP_REMOVED lines=21> */
[----:B------:R-:W-:Y:S02]  /*0a10*/  SHF.R.S32.HI R6, RZ, 0x4, R3 ;  /* 0x00000004ff067819 */ /* 0x000fe40000011403 */
[----:B------:R-:W-:Y:S01]  /*0a20*/  SHF.R.S32.HI R205, RZ, 0x7, R2 ;  /* 0x00000007ffcd7819 */ /* 0x000fe20000011402 */
[----:B------:R-:W-:Y:S01]  /*0a30*/  IMAD.IADD R203, R19, 0x1, -R4 ;  /* 0x0000000113cb7824 */ /* 0x000fe200078e0a04 */
[----:B------:R-:W-:-:S02]  /*0a40*/  LEA.HI R4, R0, R19, RZ, 0x5 ;  /* 0x0000001300047211 */ /* 0x000fc400078f28ff */
[----:B------:R-:W-:Y:S02]  /*0a50*/  LEA.HI R11, R0, R19, RZ, 0x2 ;  /* 0x00000013000b7211 */ /* 0x000fe400078f10ff */
[----:B------:R-:W-:Y:S01]  /*0a60*/  SHF.R.S32.HI R8, RZ, 0x1f, R203 ;  /* 0x0000001fff087819 */ /* 0x000fe200000114cb */
[----:B------:R-:W-:Y:S01]  /*0a70*/  IMAD.SHL.U32 R5, R4, 0x20, RZ ;  /* 0x0000002004057824 */ /* 0x000fe200078e00ff */
[C---:B------:R-:W-:Y:S02]  /*0a80*/  LOP3.LUT R4, R3.reuse, 0x3fffff0, RZ, 0xc0, !PT ;  /* 0x03fffff003047812 */ /* 0x040fe400078ec0ff */
[----:B------:R-:W-:Y:S02]  /*0a90*/  LEA.HI R7, R8, R203, RZ, 0x2 ;  /* 0x000000cb08077211 */ /* 0x000fe400078f10ff */
[----:B------:R-:W-:Y:S01]  /*0aa0*/  LEA.HI R3, R3, R6, RZ, 0x1 ;  /* 0x0000000603037211 */ /* 0x000fe200078f08ff */
[----:B------:R-:W-:Y:S01]  /*0ab0*/  IMAD.IADD R4, R19, 0x1, -R4 ;  /* 0x0000000113047824 */ /* 0x000fe200078e0a04 */
[----:B------:R-:W-:-:S02]  /*0ac0*/  SHF.R.S32.HI R9, RZ, 0x2, R7 ;  /* 0x00000002ff097819 */ /* 0x000fc40000011407 */
[----:B------:R-:W-:Y:S02]  /*0ad0*/  SHF.R.S32.HI R10, RZ, 0x1f, R7 ;  /* 0x0000001fff0a7819 */ /* 0x000fe40000011407 */
[----:B------:R-:W-:Y:S02]  /*0ae0*/  LOP3.LUT R3, R3, 0x1ffffffe, RZ, 0xc0, !PT ;  /* 0x1ffffffe03037812 */ /* 0x000fe400078ec0ff */
[----:B------:R-:W-:Y:S02]  /*0af0*/  LEA.HI R10, R10, R9, RZ, 0x3 ;  /* 0x000000090a0a7211 */ /* 0x000fe400078f18ff */
[----:B------:R-:W-:Y:S02]  /*0b00*/  IADD3 R3, R6, -R3, RZ ;  /* 0x8000000306037210 */ /* 0x000fe40007ffe0ff */
[----:B------:R-:W-:Y:S02]  /*0b10*/  LOP3.LUT R10, R10, 0xfffffff8, RZ, 0xc0, !PT ;  /* 0xfffffff80a0a7812 */ /* 0x000fe400078ec0ff */
[----:B------:R-:W-:-:S02]  /*0b20*/  LEA.HI R8, R8, R203, RZ, 0x5 ;  /* 0x000000cb08087211 */ /* 0x000fc400078f28ff */
[----:B------:R-:W-:Y:S01]  /*0b30*/  LEA.HI R2, R2, R205, RZ, 0x1 ;  /* 0x000000cd02027211 */ /* 0x000fe200078f08ff */
[----:B------:R-:W-:Y:S01]  /*0b40*/  IMAD.IADD R9, R9, 0x1, -R10 ;  /* 0x0000000109097824 */ /* 0x000fe200078e0a0a */
[----:B------:R-:W-:Y:S02]  /*0b50*/  LOP3.LUT R6, R11, 0xfffffffc, RZ, 0xc0, !PT ;  /* 0xfffffffc0b067812 */ /* 0x000fe400078ec0ff */
[----:B------:R-:W-:Y:S02]  /*0b60*/  LEA.HI R200, R0, R19, RZ, 0x3 ;  /* 0x0000001300c87211 */ /* 0x000fe400078f18ff */
[----:B------:R-:W-:Y:S01]  /*0b70*/  SHF.R.S32.HI R8, RZ, 0x5, R8 ;  /* 0x00000005ff087819 */ /* 0x000fe20000011408 */
[----:B------:R-:W-:Y:S01]  /*0b80*/  IMAD.IADD R6, R19, 0x1, -R6 ;  /* 0x0000000113067824 */ /* 0x000fe200078e0a06 */
[----:B------:R-:W-:Y:S02]  /*0b90*/  LOP3.LUT R2, R2, 0x3fffffe, RZ, 0xc0, !PT ;  /* 0x03fffffe02027812 */ /* 0x000fe400078ec0ff */
[----:B------:R-:W-:Y:S01]  /*0ba0*/  LOP3.LUT R10, R200, 0xfffffff8, RZ, 0xc0, !PT ;  /* 0xfffffff8c80a7812 */ /* 0x000fe200078ec0ff */
[----:B------:R-:W-:Y:S01]  /*0bb0*/  IMAD R9, R8, 0x10, R9 ;  /* 0x0000001008097824 */ /* 0x000fe200078e0209 */
[----:B------:R-:W-:Y:S01]  /*0bc0*/  LOP3.LUT R5, R5, 0xfffffc00, RZ, 0xc0, !PT ;  /* 0xfffffc0005057812 */ /* 0x000fe200078ec0ff */
[----:B------:R-:W-:Y:S01]  /*0bd0*/  IMAD.IADD R2, R205, 0x1, -R2 ;  /* 0x00000001cd027824 */ /* 0x000fe200078e0a02 */
[----:B------:R-:W-:Y:S01]  /*0be0*/  LEA.HI R0, R6, R6, RZ, 0x1 ;  /* 0x0000000606007211 */ /* 0x000fe200078f08ff */
[----:B------:R-:W-:Y:S01]  /*0bf0*/  IMAD.IADD R19, R19, 0x1, -R10 ;  /* 0x0000000113137824 */ /* 0x000fe200078e0a0a */
[----:B------:R-:W-:Y:S01]  /*0c00*/  SHF.R.S32.HI R200, RZ, 0x3, R200 ;  /* 0x00000003ffc87819 */ /* 0x000fe200000114c8 */
[----:B------:R-:W-:-:S02]  /*0c10*/  IMAD R206, R2, 0x40, R9 ;  /* 0x0000004002ce7824 */ /* 0x000fc400078e0209 */
[----:B------:R-:W-:Y:S01]  /*0c20*/  IMAD R4, R4, 0x40, R5 ;  /* 0x0000004004047824 */ /* 0x000fe200078e0205 */
[----:B------:R-:W-:Y:S01]  /*0c30*/  LOP3.LUT R5, R0, 0x1ffffffe, RZ, 0xc0, !PT ;  /* 0x1ffffffe00057812 */ /* 0x000fe200078ec0ff */
[----:B------:R-:W-:Y:S01]  /*0c40*/  IMAD.SHL.U32 R2, R19, 0x8, RZ ;  /* 0x0000000813027824 */ /* 0x000fe200078e00ff */
[----:B------:R-:W-:Y:S01]  /*0c50*/  LOP3.LUT R0, R7, 0x7ffffffc, RZ, 0xc0, !PT ;  /* 0x7ffffffc07007812 */ /* 0x000fe200078ec0ff */
[----:B------:R-:W-:Y:S01]  /*0c60*/  IMAD R209, R3, 0x8, R4 ;  /* 0x0000000803d17824 */ /* 0x000fe200078e0204 */
[----:B------:R-:W-:Y:S01]  /*0c70*/  IADD3 R5, R6, -R5, RZ ;  /* 0x8000000506057210 */ /* 0x000fe20007ffe0ff */
[C---:B------:R-:W-:Y:S02]  /*0c80*/  VIADD R18, R2.reuse, 0x40 ;  /* 0x0000004002127836 */ /* 0x040fe40000000000 */
[C---:B------:R-:W-:Y:S01]  /*0c90*/  VIADD R17, R2.reuse, 0x80 ;  /* 0x0000008002117836 */ /* 0x040fe20000000000 */
[----:B------:R-:W-:Y:S01]  /*0ca0*/  LEA R208, R5, R206, 0x3 ;  /* 0x000000ce05d07211 */ /* 0x000fe200078e18ff */
[----:B------:R-:W-:Y:S01]  /*0cb0*/  VIADD R16, R2, 0xc0 ;  /* 0x000000c002107836 */ /* 0x000fe20000000000 */
[----:B------:R-:W-:Y:S01]  /*0cc0*/  SHF.R.S32.HI R213, RZ, 0x1f, R18 ;  /* 0x0000001fffd57819 */ /* 0x000fe20000011412 */
[----:B------:R-:W-:Y:S01]  /*0cd0*/  IMAD.IADD R207, R203, 0x1, -R0 ;  /* 0x00000001cbcf7824 */ /* 0x000fe200078e0a00 */
[----:B------:R-:W-:-:S02]  /*0ce0*/  SHF.R.S32.HI R212, RZ, 0x1f, R17 ;  /* 0x0000001fffd47819 */ /* 0x000fc40000011411 */
[----:B------:R-:W-:-:S07]  /*0cf0*/  SHF.R.S32.HI R211, RZ, 0x1f, R16 ;  /* 0x0000001fffd37819 */ /* 0x000fce0000011410 */
.L_x_9250:
[----:B------:R-:W0:Y:S01]  /*0d00*/  SHFL.IDX PT, R0, R205, RZ, 0x1f ;  /* 0x00001fffcd007589 */ /* 0x000e2200000e0000 */
[----:B------:R-:W1:Y:S01]  /*0d10*/  S2UR UR45, SR_CgaCtaId ;  /* 0x00000000002d79c3 */ /* 0x000e620000008800 */
[----:B------:R-:W-:Y:S01]  /*0d20*/  ULDC UR4, c[0x0][0xd38] ;  /* 0x00034e0000047ab9 */ /* 0x000fe20000000800 */
[----:B------:R-:W-:Y:S01]  /*0d30*/  ULDC.64 UR6, c[0x0][0x418] ;  /* 0x0001060000067ab9 */ /* 0x000fe20000000a00 */
[----:B------:R-:W-:Y:S02]  /*0d40*/  UISETP.NE.AND UP1, UPT, UR4, 0x1, UPT ;  /* 0x000000010400788c */ /* 0x000fe4000bf25270 */
[----:B------:R-:W-:Y:S01]  /*0d50*/  UISETP.NE.U32.AND UP0, UPT, UR6, URZ, UPT ;  /* 0x0000003f0600728c */ /* 0x000fe2000bf05070 */
[----:B------:R-:W-:Y:S01]  /*0d60*/  UMOV UR51, 0x400 ;  /* 0x0000040000337882 */ /* 0x000fe20000000000 */
[----:B------:R-:W-:Y:S02]  /*0d70*/  ULDC UR4, c[0x0][0xd44] ;  /* 0x0003510000047ab9 */ /* 0x000fe40000000800 */
[----:B------:R-:W-:Y:S01]  /*0d80*/  UISETP.NE.AND.EX UP0, UPT, UR7, URZ, UPT, UP0 ;  /* 0x0000003f0700728c */ /* 0x000fe2000bf05300 */
[----:B------:R-:W-:Y:S01]  /*0d90*/  ULDC UR47, c[0x0][0x424] ;  /* 0x00010900002f7ab9 */ /* 0x000fe20000000800 */
[----:B------:R-:W-:-:S02]  /*0da0*/  UISETP.NE.AND UP2, UPT, UR4, 0x1, UPT ;  /* 0x000000010400788c */ /* 0x000fc4000bf45270 */
[----:B------:R-:W-:Y:S01]  /*0db0*/  USEL UR47, UR47, 0x1, UP0 ;  /* 0x000000012f2f7887 */ /* 0x000fe20008000000 */
[----:B------:R-:W-:Y:S01]  /*0dc0*/  @UP1 ULDC UR4, c[0x0][0xd3c] ;  /* 0x00034f0000041ab9 */ /* 0x000fe20000000800 */
[----:B------:R-:W-:Y:S01]  /*0dd0*/  ULDC UR7, c[0x0][0x2f0] ;  /* 0x0000bc0000077ab9 */ /* 0x000fe20000000800 */
[----:B------:R-:W-:Y:S02]  /*0de0*/  UIMAD.WIDE.U32 UR4, UR44, UR4, URZ ;  /* 0x000000042c0472a5 */ /* 0x000fe4000f8e003f */
[----:B------:R-:W-:Y:S01]  /*0df0*/  UIMAD UR47, UR47, UR7, URZ ;  /* 0x000000072f2f72a4 */ /* 0x000fe2000f8e023f */
[----:B------:R-:W-:Y:S01]  /*0e00*/  @UP1 ULDC UR8, c[0x0][0xd40] ;  /* 0x0003500000081ab9 */ /* 0x000fe20000000800 */
        /* <DEDUP_REMOVED lines=17> */
[----:B------:R-:W-:Y:S02]  /*0f20*/  UIADD3 UR8, UR8, 0x22400, URZ ;  /* 0x0002240008087890 */ /* 0x000fe4000fffe03f */
[----:B------:R-:W-:-:S02]  /*0f30*/  USHF.R.U32.HI UR46, URZ, 0x1f, UR7 ;  /* 0x0000001f3f2e7899 */ /* 0x000fc40008011607 */
[----:B------:R-:W-:Y:S02]  /*0f40*/  USHF.R.U32.HI UR8, URZ, 0x4, UR8 ;  /* 0x000000043f087899 */ /* 0x000fe40008011608 */
[----:B------:R-:W-:Y:S02]  /*0f50*/  ULEA.HI.SX32 UR46, UR7, UR46, 0x1c ;  /* 0x0000002e072e7291 */ /* 0x000fe4000f8fe23f */
        /* <DEDUP_REMOVED lines=18> */
.L_x_9217:
        /* <DEDUP_REMOVED lines=8> */
.L_x_9302:
[----:B0-----:R-:W-:Y:S01]  /*1100*/  IMAD.U32 R3, RZ, RZ, UR40 ;  /* 0x00000028ff037e24 */ /* 0x001fe2000f8e00ff */
[----:B------:R-:W-:Y:S05]  /*1110*/  WARPSYNC.ALL ;  /* 0x0000000000007948 */ /* 0x000fea0003800000 */
[----:B------:R0:W-:Y:S01]  /*1120*/  BAR.SYNC.DEFER_BLOCKING R161, 0x100 ;  /* 0x000400a10000751d */ /* 0x0001e20000010000 */
[----:B------:R-:W-:-:S13]  /*1130*/  ISETP.NE.AND P0, PT, R3, 0x3, PT ;  /* 0x000000030300780c */ /* 0x000fda0003f05270 */
[----:B0-----:R-:W-:Y:S05]  /*1140*/  @!P0 BRA `(.L_x_9219) ;  /* 0x0000000000048947 */ /* 0x001fea0003800000 */
[----:B------:R-:W-:Y:S01]  /*1150*/  BPT.TRAP 0x1 ;  /* 0x000000040000795c */ /* 0x000fe20000300000 */
.L_x_9219:
[----:B------:R-:W-:Y:S01]  /*1160*/  ULEA UR27, UR37, UR51, 0x3 ;  /* 0x00000033251b7291 */ /* 0x000fe2000f8e183f */
[----:B------:R-:W-:-:S05]  /*1170*/  IMAD.U32 R3, RZ, RZ, UR36 ;  /* 0x00000024ff037e24 */ /* 0x000fca000f8e00ff */
[----:B------:R-:W-:-:S04]  /*1180*/  SHF.L.U32 R3, R3, 0x1f, RZ ;  /* 0x0000001f03037819 */ /* 0x000fc800000006ff */
[----:B------:R0:W1:Y:S01]  /*1190*/  SYNCS.PHASECHK.TRANS64.TRYWAIT P1, [UR27+0x32430], R3 ;  /* 0x03243003ff0075a7 */ /* 0x000062000802015b */
[----:B------:R-:W-:Y:S05]  /*11a0*/  @!P0 BRA `(.L_x_9220) ;  /* 0x0000000000048947 */ /* 0x000fea0003800000 */
[----:B------:R-:W-:Y:S01]  /*11b0*/  BPT.TRAP 0x1 ;  /* 0x000000040000795c */ /* 0x000fe20000300000 */
.L_x_9220:
[----:B-1----:R-:W-:Y:S05]  /*11c0*/  @P1 BRA `(.L_x_9221) ;  /* 0x0000000000081947 */ /* 0x002fea0003800000 */
[----:B------:R-:W1:Y:S02]  /*11d0*/  SYNCS.PHASECHK.TRANS64.TRYWAIT P1, [UR27+0x32430], R3 ;  /* 0x03243003ff0075a7 */ /* 0x000e64000802015b */
[----:B-1----:R-:W-:Y:S05]  /*11e0*/  @!P1 BRA `(.L_x_9222) ;  /* 0x000000c400209947 */ /* 0x002fea0003800000 */
.L_x_9221:
[----:B------:R-:W-:Y:S01]  /*11f0*/  ULEA UR4, UR42, UR51, 0xd ;  /* 0x000000332a047291 */ /* 0x000fe2000f8e683f */
[----:B------:R-:W-:Y:S01]  /*1200*/  WARPGROUP.ARRIVE ;  /* 0x00000000000079c5 */ /* 0x000fe20000000000 */
[----:B------:R-:W-:Y:S02]  /*1210*/  UIADD3 UR5, UR51, 0x1c400, URZ ;  /* 0x0001c40033057890 */ /* 0x000fe4000fffe03f */
[----:B------:R-:W-:Y:S02]  /*1220*/  UIADD3 UR4, UR4, 0x18400, URZ ;  /* 0x0001840004047890 */ /* 0x000fe4000fffe03f */
[----:B------:R-:W-:Y:S02]  /*1230*/  USHF.R.U32.HI UR5, URZ, 0x4, UR5 ;  /* 0x000000043f057899 */ /* 0x000fe40008011605 */
[----:B------:R-:W-:Y:S02]  /*1240*/  USHF.R.U32.HI UR4, URZ, 0x4, UR4 ;  /* 0x000000043f047899 */ /* 0x000fe40008011604 */
[----:B------:R-:W-:-:S02]  /*1250*/  ULOP3.LUT UR5, UR5, 0x3fff, URZ, 0xc0, !UPT ;  /* 0x00003fff05057892 */ /* 0x000fc4000f8ec03f */
[----:B------:R-:W-:Y:S02]  /*1260*/  ULOP3.LUT UR4, UR4, 0x3fff, URZ, 0xc0, !UPT ;  /* 0x00003fff04047892 */ /* 0x000fe4000f8ec03f */
[----:B------:R-:W-:Y:S02]  /*1270*/  ULOP3.LUT UR24, UR5, 0x10000, URZ, 0xfc, !UPT ;  /* 0x0001000005187892 */ /* 0x000fe4000f8efc3f */
[----:B------:R-:W-:Y:S02]  /*1280*/  ULOP3.LUT UR4, UR4, 0x10000, URZ, 0xfc, !UPT ;  /* 0x0001000004047892 */ /* 0x000fe4000f8efc3f */
[----:B------:R-:W-:Y:S01]  /*1290*/  UIMAD UR6, UR37, 0x300, UR24 ;  /* 0x00000300250678a4 */ /* 0x000fe2000f8e0218 */
[----:B------:R-:W-:Y:S01]  /*12a0*/  UMOV UR5, 0x40000040 ;  /* 0x4000004000057882 */ /* 0x000fe20000000000 */
[----:B------:R-:W-:Y:S01]  /*12b0*/  UMOV UR7, 0x40000040 ;  /* 0x4000004000077882 */ /* 0x000fe20000000000 */
[----:B------:R-:W-:Y:S02]  /*12c0*/  UIADD3 UR8, UR4, 0x2, URZ ;  /* 0x0000000204087890 */ /* 0x000fe4000fffe03f */
[----:B------:R-:W-:Y:S01]  /*12d0*/  UIADD3 UR10, UR6, 0x2, URZ ;  /* 0x00000002060a7890 */ /* 0x000fe2000fffe03f */
[----:B------:R-:W-:-:S03]  /*12e0*/  UMOV UR9, 0x40000040 ;  /* 0x4000004000097882 */ /* 0x000fc60000000000 */
[----:B------:R-:W-:Y:S01]  /*12f0*/  HGMMA.64x96x16.F32 R24, gdesc[UR4], RZ, !UPT, gsb0 ;  /* 0x01600000041879f0 */ /* 0x000fe2000c0008ff */
        /* <DEDUP_REMOVED lines=19> */
[----:B------:R-:W2:Y:S02]  /*1430*/  SYNCS.PHASECHK.TRANS64.TRYWAIT P1, [UR51+0x32410], R0 ;  /* 0x03241000ff0075a7 */ /* 0x000ea40008020173 */
[----:B--2---:R-:W-:Y:S05]  /*1440*/  @!P1 BRA `(.L_x_9223) ;  /* 0x000000c000a09947 */ /* 0x004fea0003800000 */
.L_x_9303:
[----:B------:R-:W-:Y:S05]  /*1450*/  @!P0 BRA `(.L_x_9224) ;  /* 0x0000000000048947 */ /* 0x000fea0003800000 */
[----:B------:R-:W-:Y:S01]  /*1460*/  BPT.TRAP 0x1 ;  /* 0x000000040000795c */ /* 0x000fe20000300000 */
.L_x_9224:
[----:B------:R3:W4:Y:S01]  /*1470*/  SYNCS.PHASECHK.TRANS64.TRYWAIT P1, [UR27+0x32450], R3 ;  /* 0x03245003ff0075a7 */ /* 0x000722000802015b */
[----:B------:R-:W-:Y:S05]  /*1480*/  @!P0 BRA `(.L_x_9225) ;  /* 0x0000000000048947 */ /* 0x000fea0003800000 */
[----:B------:R-:W-:Y:S01]  /*1490*/  BPT.TRAP 0x1 ;  /* 0x000000040000795c */ /* 0x000fe20000300000 */
.L_x_9225:
[----:B----4-:R-:W-:Y:S05]  /*14a0*/  @P1 BRA `(.L_x_9226) ;  /* 0x0000000000081947 */ /* 0x010fea0003800000 */
[----:B------:R-:W4:Y:S02]  /*14b0*/  SYNCS.PHASECHK.TRANS64.TRYWAIT P1, [UR27+0x32450], R3 ;  /* 0x03245003ff0075a7 */ /* 0x000f24000802015b */
[----:B----4-:R-:W-:Y:S05]  /*14c0*/  @!P1 BRA `(.L_x_9227) ;  /* 0x000000c000989947 */ /* 0x010fea0003800000 */
.L_x_9226:
[----:B------:R-:W-:Y:S01]  /*14d0*/  UIADD3 UR51, UR51, 0x400, URZ ;  /* 0x0000040033337890 */ /* 0x000fe2000fffe03f */
[----:B------:R-:W-:Y:S01]  /*14e0*/  WARPGROUP.ARRIVE ;  /* 0x00000000000079c5 */ /* 0x000fe20000000000 */
[----:B------:R-:W-:-:S05]  /*14f0*/  ULOP3.LUT UR6, UR50, 0x10000, URZ, 0xfc, !UPT ;  /* 0x0001000032067892 */ /* 0x000fca000f8efc3f */
[----:B--2---:R-:W2:Y:S01]  /*1500*/  S2R R0, SR_TID.X ;  /* 0x0000000000007919 */ /* 0x004ea20000002100 */
[----:B------:R-:W-:Y:S01]  /*1510*/  USHF.R.U32.HI UR26, URZ, 0x4, UR51 ;  /* 0x000000043f1a7899 */ /* 0x000fe20008011633 */
[----:B------:R-:W-:Y:S01]  /*1520*/  UMOV UR21, 0x40000040 ;  /* 0x4000004000157882 */ /* 0x000fe20000000000 */
[----:B------:R-:W-:Y:S02]  /*1530*/  UMOV UR23, 0x40000040 ;  /* 0x4000004000177882 */ /* 0x000fe40000000000 */
[----:B------:R-:W-:Y:S01]  /*1540*/  ULOP3.LUT UR26, UR26, 0x3fff, URZ, 0xc0, !UPT ;  /* 0x00003fff1a1a7892 */ /* 0x000fe2000f8ec03f */
[----:B------:R-:W-:-:S03]  /*1550*/  UMOV UR20, UR6 ;  /* 0x0000000600147c82 */ /* 0x000fc60008000000 */
[----:B------:R-:W-:-:S04]  /*1560*/  ULOP3.LUT UR25, UR26, 0x10000, URZ, 0xfc, !UPT ;  /* 0x000100001a197892 */ /* 0x000fc8000f8efc3f */
[----:B------:R-:W-:-:S07]  /*1570*/  UIMAD UR7, UR37, 0xc00, UR25 ;  /* 0x00000c00250778a4 */ /* 0x000fce000f8e0219 */
[----:B------:R-:W-:Y:S02]  /*1580*/  UMOV UR22, UR7 ;  /* 0x0000000700167c82 */ /* 0x000fe40008000000 */
[----:B------:R-:W-:Y:S01]  /*1590*/  HGMMA.64x96x16.F32 R24, gdesc[UR20], R24, gsb0 ;  /* 0x01600000141879f0 */ /* 0x000fe20008000818 */
        /* <DEDUP_REMOVED lines=108> */
[----:B------:R2:W-:Y:S06]  /*1c60*/  BAR.ARV R0, 0x100 ;  /* 0x000400000000751d */ /* 0x0005ec0000002000 */
[----:B------:R-:W-:Y:S05]  /*1c70*/  @!P0 BRA `(.L_x_9228) ;  /* 0x0000000000048947 */ /* 0x000fea0003800000 */
[----:B------:R-:W-:Y:S01]  /*1c80*/  BPT.TRAP 0x1 ;  /* 0x000000040000795c */ /* 0x000fe20000300000 */
.L_x_9228:
        /* <DEDUP_REMOVED lines=8> */
[----:B------:R-:W4:Y:S01]  /*1d10*/  MUFU.TANH R24, R24 ;  /* 0x0000001800187308 */ /* 0x000f220000002400 */
        /* <DEDUP_REMOVED lines=8> */
[----:B0--3--:R-:W-:-:S02]  /*1da0*/  IMAD R3, R207, -0x2, R4 ;  /* 0xfffffffecf037824 */ /* 0x009fc400078e0204 */
[----:B------:R-:W-:Y:S01]  /*1db0*/  FMUL.FTZ R37, R37, UR7 ;  /* 0x0000000725257c20 */ /* 0x000fe20008410000 */
[----:B------:R-:W-:Y:S01]  /*1dc0*/  FMUL.FTZ R34, R34, UR7 ;  /* 0x0000000722227c20 */ /* 0x000fe20008410000 */
[----:B------:R-:W-:Y:S01]  /*1dd0*/  FMUL.FTZ R40, R40, UR7 ;  /* 0x0000000728287c20 */ /* 0x000fe20008410000 */
[----:B------:R-:W-:Y:S01]  /*1de0*/  FMUL.FTZ R35, R35, UR7 ;  /* 0x0000000723237c20 */ /* 0x000fe20008410000 */
[----:B------:R-:W-:Y:S01]  /*1df0*/  ISETP.GT.AND P2, PT, R3, RZ, PT ;  /* 0x000000ff0300720c */ /* 0x000fe20003f44270 */
[----:B------:R-:W-:Y:S01]  /*1e00*/  FMUL.FTZ R41, R41, UR7 ;  /* 0x0000000729297c20 */ /* 0x000fe20008410000 */
[----:B------:R-:W0:Y:S01]  /*1e10*/  MUFU.TANH R28, R28 ;  /* 0x0000001c001c7308 */ /* 0x000e220000002400 */
[C---:B------:R-:W-:Y:S01]  /*1e20*/  ISETP.GT.AND P1, PT, R3.reuse, 0x1, PT ;  /* 0x000000010300780c */ /* 0x040fe20003f24270 */
[----:B------:R-:W-:Y:S01]  /*1e30*/  FMUL.FTZ R38, R38, UR7 ;  /* 0x0000000726267c20 */ /* 0x000fe20008410000 */
[----:B------:R-:W-:Y:S01]  /*1e40*/  ISETP.GT.AND P6, PT, R3, 0x8, PT ;  /* 0x000000080300780c */ /* 0x000fe20003fc4270 */
[----:B------:R-:W-:Y:S01]  /*1e50*/  FMUL.FTZ R44, R44, UR7 ;  /* 0x000000072c2c7c20 */ /* 0x000fe20008410000 */
[----:B----4-:R-:W-:Y:S01]  /*1e60*/  FSEL R24, R24, -INF , P2 ;  /* 0xff80000018187808 */ /* 0x010fe20001000000 */
        /* <DEDUP_REMOVED lines=35> */
[----:B0-----:R-:W-:Y:S01]  /*20a0*/  FSEL R9, R26, -INF , P2 ;  /* 0xff8000001a097808 */ /* 0x001fe20001000000 */
[----:B------:R-:W-:Y:S01]  /*20b0*/  FMUL.FTZ R59, R59, UR7 ;  /* 0x000000073b3b7c20 */ /* 0x000fe20008410000 */
[----:B------:R-:W-:Y:S01]  /*20c0*/  ISETP.GT.AND P2, PT, R3, 0x18, PT ;  /* 0x000000180300780c */ /* 0x000fe20003f44270 */
[----:B------:R-:W-:Y:S01]  /*20d0*/  FMUL.FTZ R64, R64, UR7 ;  /* 0x0000000740407c20 */ /* 0x000fe20008410000 */
[----:B------:R-:W-:Y:S01]  /*20e0*/  FMUL.FTZ R62, R62, UR7 ;  /* 0x000000073e3e7c20 */ /* 0x000fe20008410000 */
[----:B------:R-:W-:Y:S01]  /*20f0*/  FMUL.FTZ R65, R65, UR7 ;  /* 0x0000000741417c20 */ /* 0x000fe20008410000 */
[----:B------:R-:W-:Y:S01]  /*2100*/  FMUL.FTZ R63, R63, UR7 ;  /* 0x000000073f3f7c20 */ /* 0x000fe20008410000 */
[----:B------:R-:W0:Y:S01]  /*2110*/  MUFU.TANH R30, R30 ;  /* 0x0000001e001e7308 */ /* 0x000e220000002400 */
[----:B---3--:R-:W-:Y:S01]  /*2120*/  FSEL R27, R27, -INF , P1 ;  /* 0xff8000001b1b7808 */ /* 0x008fe20000800000 */
[----:B------:R-:W-:Y:S01]  /*2130*/  FMUL.FTZ R68, R68, UR7 ;  /* 0x0000000744447c20 */ /* 0x000fe20008410000 */
[----:B------:R-:W-:Y:S01]  /*2140*/  ISETP.GT.AND P1, PT, R3, 0x19, PT ;  /* 0x000000190300780c */ /* 0x000fe20003f24270 */
        /* <DEDUP_REMOVED lines=8> */
[----:B------:R-:W-:Y:S01]  /*21d0*/  ULDC UR10, c[0x0][0xa80] ;  /* 0x0002a000000a7ab9 */ /* 0x000fe20000000800 */
[----:B------:R-:W-:Y:S01]  /*21e0*/  FMNMX.FTZ R5, R162, R5, !PT ;  /* 0x00000005a2057209 */ /* 0x000fe20007810000 */
[----:B------:R-:W-:-:S02]  /*21f0*/  UIADD3 UR6, UR27, 0x32440, URZ ;  /* 0x000324401b067890 */ /* 0x000fc4000fffe03f */
[----:B------:R-:W1:Y:S01]  /*2200*/  MUFU.TANH R31, R31 ;  /* 0x0000001f001f7308 */ /* 0x000e620000002400 */
[----:B0-----:R-:W-:Y:S01]  /*2210*/  FSEL R11, R30, -INF , P6 ;  /* 0xff8000001e0b7808 */ /* 0x001fe20003000000 */
[----:B------:R-:W-:Y:S01]  /*2220*/  UPRMT UR6, UR45, 0x654, UR6 ;  /* 0x000006542d067896 */ /* 0x000fe20008000006 */
[----:B------:R-:W-:Y:S01]  /*2230*/  ISETP.GT.AND P6, PT, R3, 0x20, PT ;  /* 0x000000200300780c */ /* 0x000fe20003fc4270 */
[----:B------:R-:W-:Y:S01]  /*2240*/  ULOP3.LUT UR26, UR26, 0x3000000, URZ, 0xfc, !UPT ;  /* 0x030000001a1a7892 */ /* 0x000fe2000f8efc3f */
[----:B------:R-:W-:Y:S01]  /*2250*/  FMNMX.FTZ R4, R11, R4, !PT ;  /* 0x000000040b047209 */ /* 0x000fe20007810000 */
[----:B------:R-:W-:Y:S02]  /*2260*/  UMOV UR7, 0x40000040 ;  /* 0x4000004000077882 */ /* 0x000fe40000000000 */
[----:B------:R-:W0:Y:S01]  /*2270*/  MUFU.TANH R37, R37 ;  /* 0x0000002500257308 */ /* 0x000e220000002400 */
[----:B---3--:R-:W-:Y:S01]  /*2280*/  FSEL R164, R36, -INF , P2 ;  /* 0xff80000024a47808 */ /* 0x008fe20001000000 */
[----:B------:R-:W-:Y:S01]  /*2290*/  UIMAD UR11, UR37, 0xc00, UR26 ;  /* 0x00000c00250b78a4 */ /* 0x000fe2000f8e021a */
[----:B------:R-:W-:Y:S02]  /*22a0*/  SYNCS.ARRIVE.TRANS64.RED.A1T0 RZ, [UR6], RZ ;  /* 0x000000ffffff79a7 */ /* 0x000fe40008100406 */
[----:B------:R-:W-:-:S03]  /*22b0*/  FMNMX.FTZ R5, R164, R5, !PT ;  /* 0x00000005a4057209 */ /* 0x000fc60007810000 */
[----:B------:R-:W3:Y:S01]  /*22c0*/  MUFU.TANH R34, R34 ;  /* 0x0000002200227308 */ /* 0x000ee20000002400 */
[----:B-1----:R-:W-:Y:S01]  /*22d0*/  FSEL R31, R31, -INF , P5 ;  /* 0xff8000001f1f7808 */ /* 0x002fe20002800000 */
[----:B------:R-:W-:Y:S01]  /*22e0*/  UMOV UR6, UR11 ;  /* 0x0000000b00067c82 */ /* 0x000fe20008000000 */
[----:B------:R-:W-:Y:S02]  /*22f0*/  ISETP.GT.AND P5, PT, R3, 0x21, PT ;  /* 0x000000210300780c */ /* 0x000fe40003fa4270 */
[----:B------:R-:W-:-:S03]  /*2300*/  FMNMX.FTZ R4, R31, R4, !PT ;  /* 0x000000041f047209 */ /* 0x000fc60007810000 */
[----:B------:R-:W1:Y:S01]  /*2310*/  MUFU.TANH R40, R40 ;  /* 0x0000002800287308 */ /* 0x000e620000002400 */
[----:B0-----:R-:W-:-:S04]  /*2320*/  FSEL R174, R37, -INF , P1 ;  /* 0xff80000025ae7808 */ /* 0x001fc80000800000 */
[----:B------:R-:W-:-:S03]  /*2330*/  FMNMX.FTZ R5, R174, R5, !PT ;  /* 0x00000005ae057209 */ /* 0x000fc60007810000 */
[----:B------:R-:W0:Y:S01]  /*2340*/  MUFU.TANH R35, R35 ;  /* 0x0000002300237308 */ /* 0x000e220000002400 */
[----:B---3--:R-:W-:Y:S02]  /*2350*/  FSEL R163, R34, -INF , P4 ;  /* 0xff80000022a37808 */ /* 0x008fe40002000000 */
[----:B------:R-:W-:Y:S02]  /*2360*/  ISETP.GT.AND P4, PT, R3, 0x28, PT ;  /* 0x000000280300780c */ /* 0x000fe40003f84270 */
[----:B------:R-:W-:-:S03]  /*2370*/  FMNMX.FTZ R4, R163, R4, !PT ;  /* 0x00000004a3047209 */ /* 0x000fc60007810000 */
[----:B------:R-:W3:Y:S01]  /*2380*/  MUFU.TANH R41, R41 ;  /* 0x0000002900297308 */ /* 0x000ee20000002400 */
[----:B-1----:R-:W-:-:S04]  /*2390*/  FSEL R176, R40, -INF , P6 ;  /* 0xff80000028b07808 */ /* 0x002fc80003000000 */
[----:B------:R-:W-:-:S03]  /*23a0*/  FMNMX.FTZ R5, R176, R5, !PT ;  /* 0x00000005b0057209 */ /* 0x000fc60007810000 */
[----:B------:R-:W1:Y:S01]  /*23b0*/  MUFU.TANH R38, R38 ;  /* 0x0000002600267308 */ /* 0x000e620000002400 */
[----:B0-----:R-:W-:Y:S02]  /*23c0*/  FSEL R173, R35, -INF , P3 ;  /* 0xff80000023ad7808 */ /* 0x001fe40001800000 */
[----:B------:R-:W-:Y:S02]  /*23d0*/  ISETP.GT.AND P3, PT, R3, 0x29, PT ;  /* 0x000000290300780c */ /* 0x000fe40003f64270 */
[----:B------:R-:W-:-:S03]  /*23e0*/  FMNMX.FTZ R4, R173, R4, !PT ;  /* 0x00000004ad047209 */ /* 0x000fc60007810000 */
[----:B------:R-:W0:Y:S01]  /*23f0*/  MUFU.TANH R44, R44 ;  /* 0x0000002c002c7308 */ /* 0x000e220000002400 */
[----:B---3--:R-:W-:-:S04]  /*2400*/  FSEL R178, R41, -INF , P5 ;  /* 0xff80000029b27808 */ /* 0x008fc80002800000 */
[----:B------:R-:W-:-:S03]  /*2410*/  FMNMX.FTZ R5, R178, R5, !PT ;  /* 0x00000005b2057209 */ /* 0x000fc60007810000 */
[----:B------:R-:W3:Y:S01]  /*2420*/  MUFU.TANH R39, R39 ;  /* 0x0000002700277308 */ /* 0x000ee20000002400 */
[----:B-1----:R-:W-:Y:S02]  /*2430*/  FSEL R183, R38, -INF , P2 ;  /* 0xff80000026b77808 */ /* 0x002fe40001000000 */
        /* <DEDUP_REMOVED lines=73> */
[----:B-1----:R-:W-:-:S07]  /*28d0*/  FSEL R13, R13, -INF , P6 ;  /* 0xff8000000d0d7808 */ /* 0x002fce0003000000 */
[----:B------:R-:W1:Y:S01]  /*28e0*/  MUFU.TANH R62, R62 ;  /* 0x0000003e003e7308 */ /* 0x000e620000002400 */
[----:B0-----:R-:W-:Y:S02]  /*28f0*/  FSEL R167, R59, -INF , P3 ;  /* 0xff8000003ba77808 */ /* 0x001fe40001800000 */
[----:B------:R-:W-:Y:S02]  /*2900*/  ISETP.GT.AND P3, PT, R3, 0x59, PT ;  /* 0x000000590300780c */ /* 0x000fe40003f64270 */
[----:B------:R-:W-:Y:S02]  /*2910*/  FMNMX.FTZ R3, R13, R10, !PT ;  /* 0x0000000a0d037209 */ /* 0x000fe40007810000 */
[----:B------:R-:W-:Y:S01]  /*2920*/  FMNMX.FTZ R4, R167, R4, !PT ;  /* 0x00000004a7047209 */ /* 0x000fe20007810000 */
[----:B------:R-:W0:Y:S01]  /*2930*/  MUFU.TANH R15, R68 ;  /* 0x00000044000f7308 */ /* 0x000e220000002400 */
[----:B---3--:R-:W-:-:S04]  /*2940*/  FSEL R14, R14, -INF , P5 ;  /* 0xff8000000e0e7808 */ /* 0x008fc80002800000 */
[----:B------:R-:W-:-:S03]  /*2950*/  FMNMX.FTZ R10, R14, R3, !PT ;  /* 0x000000030e0a7209 */ /* 0x000fc60007810000 */
[----:B------:R-:W3:Y:S01]  /*2960*/  MUFU.TANH R63, R63 ;  /* 0x0000003f003f7308 */ /* 0x000ee20000002400 */
[----:B-1----:R-:W-:-:S04]  /*2970*/  FSEL R169, R62, -INF , P2 ;  /* 0xff8000003ea97808 */ /* 0x002fc80001000000 */
[----:B------:R-:W-:-:S03]  /*2980*/  FMNMX.FTZ R4, R169, R4, !PT ;  /* 0x00000004a9047209 */ /* 0x000fc60007810000 */
[----:B------:R-:W1:Y:S01]  /*2990*/  MUFU.TANH R20, R69 ;  /* 0x0000004500147308 */ /* 0x000e620000002400 */
[----:B0-----:R-:W-:-:S04]  /*29a0*/  FSEL R15, R15, -INF , P4 ;  /* 0xff8000000f0f7808 */ /* 0x001fc80002000000 */
[----:B------:R-:W-:-:S03]  /*29b0*/  FMNMX.FTZ R3, R15, R10, !PT ;  /* 0x0000000a0f037209 */ /* 0x000fc60007810000 */
[----:B------:R-:W0:Y:S01]  /*29c0*/  MUFU.TANH R21, R66 ;  /* 0x0000004200157308 */ /* 0x000e220000002400 */
[----:B---3--:R-:W-:-:S04]  /*29d0*/  FSEL R171, R63, -INF , P1 ;  /* 0xff8000003fab7808 */ /* 0x008fc80000800000 */
[----:B------:R-:W-:-:S03]  /*29e0*/  FMNMX.FTZ R4, R171, R4, !PT ;  /* 0x00000004ab047209 */ /* 0x000fc60007810000 */
[----:B------:R-:W3:Y:S01]  /*29f0*/  MUFU.TANH R22, R67 ;  /* 0x0000004300167308 */ /* 0x000ee20000002400 */
[----:B-1----:R-:W-:-:S04]  /*2a00*/  FSEL R20, R20, -INF , P3 ;  /* 0xff80000014147808 */ /* 0x002fc80001800000 */
[----:B------:R-:W-:-:S03]  /*2a10*/  FMNMX.FTZ R5, R20, R3, !PT ;  /* 0x0000000314057209 */ /* 0x000fc60007810000 */
[----:B------:R-:W1:Y:S01]  /*2a20*/  MUFU.TANH R23, R70 ;  /* 0x0000004600177308 */ /* 0x000e620000002400 */
[----:B0-----:R-:W-:Y:S01]  /*2a30*/  FSEL R21, R21, -INF , P6 ;  /* 0xff80000015157808 */ /* 0x001fe20003000000 */
[----:B------:R-:W0:Y:S03]  /*2a40*/  SHFL.BFLY PT, R10, R5, 0x2, 0x1f ;  /* 0x0c401f00050a7f89 */ /* 0x000e2600000e0000 */
[----:B------:R-:W-:-:S03]  /*2a50*/  FMNMX.FTZ R3, R21, R4, !PT ;  /* 0x0000000415037209 */ /* 0x000fc60007810000 */
[----:B------:R-:W4:Y:S01]  /*2a60*/  MUFU.TANH R71, R71 ;  /* 0x0000004700477308 */ /* 0x000f220000002400 */
[----:B---3--:R-:W-:-:S04]  /*2a70*/  FSEL R22, R22, -INF , P5 ;  /* 0xff80000016167808 */ /* 0x008fc80002800000 */
[----:B------:R-:W-:Y:S02]  /*2a80*/  FMNMX.FTZ R4, R22, R3, !PT ;  /* 0x0000000316047209 */ /* 0x000fe40007810000 */
[----:B-1----:R-:W-:-:S04]  /*2a90*/  FSEL R23, R23, -INF , P4 ;  /* 0xff80000017177808 */ /* 0x002fc80002000000 */
[----:B------:R-:W-:Y:S02]  /*2aa0*/  FMNMX.FTZ R3, R23, R4, !PT ;  /* 0x0000000417037209 */ /* 0x000fe40007810000 */
[----:B----4-:R-:W-:Y:S02]  /*2ab0*/  FSEL R156, R71, -INF , P3 ;  /* 0xff800000479c7808 */ /* 0x010fe40001800000 */
[----:B0-----:R-:W-:Y:S02]  /*2ac0*/  FMNMX.FTZ R10, R5, R10, !PT ;  /* 0x0000000a050a7209 */ /* 0x001fe40007810000 */
[----:B------:R-:W-:-:S03]  /*2ad0*/  FMNMX.FTZ R3, R156, R3, !PT ;  /* 0x000000039c037209 */ /* 0x000fc60007810000 */
[----:B------:R-:W0:Y:S04]  /*2ae0*/  SHFL.BFLY PT, R7, R10, 0x1, 0x1f ;  /* 0x0c201f000a077f89 */ /* 0x000e2800000e0000 */
[----:B------:R-:W1:Y:S01]  /*2af0*/  SHFL.BFLY PT, R4, R3, 0x2, 0x1f ;  /* 0x0c401f0003047f89 */ /* 0x000e6200000e0000 */
[----:B0-----:R-:W-:Y:S02]  /*2b00*/  FMNMX.FTZ R5, R10, R7, !PT ;  /* 0x000000070a057209 */ /* 0x001fe40007810000 */
[----:B-1----:R-:W-:-:S03]  /*2b10*/  FMNMX.FTZ R12, R3, R4, !PT ;  /* 0x00000004030c7209 */ /* 0x002fc60007810000 */
[C---:B------:R-:W-:Y:S01]  /*2b20*/  FMUL.FTZ R157, R5.reuse, UR10 ;  /* 0x0000000a059d7c20 */ /* 0x040fe20008410000 */
[----:B------:R0:W-:Y:S01]  /*2b30*/  BAR.SYNC.DEFER_BLOCKING R161, 0x100 ;  /* 0x000400a10000751d */ /* 0x0001e20000010000 */
[----:B------:R-:W-:-:S04]  /*2b40*/  FSETP.NEU.FTZ.AND P1, PT, R5, -INF , PT ;  /* 0xff8000000500780b */ /* 0x000fc80003f3d000 */
[----:B------:R-:W-:Y:S01]  /*2b50*/  FSEL R157, R157, RZ, P1 ;  /* 0x000000ff9d9d7208 */ /* 0x000fe20000800000 */
[----:B------:R-:W1:Y:S04]  /*2b60*/  SHFL.BFLY PT, R25, R12, 0x1, 0x1f ;  /* 0x0c201f000c197f89 */ /* 0x000e6800000e0000 */
[--C-:B------:R-:W-:Y:S01]  /*2b70*/  FFMA.FTZ R6, R6, UR10, -R157.reuse ;  /* 0x0000000a06067c23 */ /* 0x100fe2000801089d */
[--C-:B------:R-:W-:Y:S01]  /*2b80*/  FFMA.FTZ R7, R28, UR10, -R157.reuse ;  /* 0x0000000a1c077c23 */ /* 0x100fe2000801089d */
[--C-:B------:R-:W-:Y:S01]  /*2b90*/  FFMA.FTZ R8, R8, UR10, -R157.reuse ;  /* 0x0000000a08087c23 */ /* 0x100fe2000801089d */
[--C-:B------:R-:W-:Y:S01]  /*2ba0*/  FFMA.FTZ R24, R24, UR10, -R157.reuse ;  /* 0x0000000a18187c23 */ /* 0x100fe2000801089d */
[--C-:B------:R-:W-:Y:S01]  /*2bb0*/  FFMA.FTZ R159, R160, UR10, -R157.reuse ;  /* 0x0000000aa09f7c23 */ /* 0x100fe2000801089d */
[--C-:B------:R-:W-:Y:S01]  /*2bc0*/  FFMA.FTZ R160, R162, UR10, -R157.reuse ;  /* 0x0000000aa2a07c23 */ /* 0x100fe2000801089d */
[----:B------:R-:W-:Y:S01]  /*2bd0*/  MUFU.EX2 R6, R6 ;  /* 0x0000000600067308 */ /* 0x000fe20000000800 */
[--C-:B0-----:R-:W-:Y:S01]  /*2be0*/  FFMA.FTZ R161, R164, UR10, -R157.reuse ;  /* 0x0000000aa4a17c23 */ /* 0x101fe2000801089d */
[--C-:B------:R-:W-:Y:S01]  /*2bf0*/  FFMA.FTZ R162, R174, UR10, -R157.reuse ;  /* 0x0000000aaea27c23 */ /* 0x100fe2000801089d */
        /* <DEDUP_REMOVED lines=8> */
[----:B-1----:R-:W-:-:S05]  /*2c80*/  FMNMX.FTZ R4, R12, R25, !PT ;  /* 0x000000190c047209 */ /* 0x002fca0007810000 */
[----:B------:R-:W-:Y:S01]  /*2c90*/  MUFU.EX2 R7, R7 ;  /* 0x0000000700077308 */ /* 0x000fe20000000800 */
[C---:B------:R-:W-:Y:S01]  /*2ca0*/  FSETP.NEU.FTZ.AND P1, PT, R4.reuse, -INF , PT ;  /* 0xff8000000400780b */ /* 0x040fe20003f3d000 */
[----:B------:R-:W-:-:S06]  /*2cb0*/  FMUL.FTZ R158, R4, UR10 ;  /* 0x0000000a049e7c20 */ /* 0x000fcc0008410000 */
[----:B------:R-:W1:Y:S01]  /*2cc0*/  MUFU.EX2 R8, R8 ;  /* 0x0000000800087308 */ /* 0x000e620000000800 */
[----:B------:R-:W-:Y:S02]  /*2cd0*/  FSEL R158, R158, RZ, P1 ;  /* 0x000000ff9e9e7208 */ /* 0x000fe40000800000 */
[----:B0-----:R-:W-:Y:S01]  /*2ce0*/  F2FP.F16.F32.PACK_AB R152, R6, R3 ;  /* 0x000000030698723e */ /* 0x001fe200000000ff */
[----:B------:R-:W-:Y:S02]  /*2cf0*/  FADD.FTZ R6, R3, R6 ;  /* 0x0000000603067221 */ /* 0x000fe40000010000 */
        /* <DEDUP_REMOVED lines=11> */
[----:B-1----:R-:W-:Y:S01]  /*2db0*/  F2FP.F16.F32.PACK_AB R154, R8, R7 ;  /* 0x00000007089a723e */ /* 0x002fe200000000ff */
        /* <DEDUP_REMOVED lines=16> */
[----:B------:R-:W-:Y:S01]  /*2ec0*/  FFMA.FTZ R179, R172, UR10, -R157 ;  /* 0x0000000aacb37c23 */ /* 0x000fe2000801089d */
[--C-:B------:R-:W-:Y:S01]  /*2ed0*/  FFMA.FTZ R170, R167, UR10, -R158.reuse ;  /* 0x0000000aa7aa7c23 */ /* 0x100fe2000801089e */
[----:B------:R-:W1:Y:S01]  /*2ee0*/  MUFU.EX2 R12, R12 ;  /* 0x0000000c000c7308 */ /* 0x000e620000000800 */
[----:B0-----:R-:W-:Y:S01]  /*2ef0*/  F2FP.F16.F32.PACK_AB R153, R10, R9 ;  /* 0x000000090a99723e */ /* 0x001fe200000000ff */
[--C-:B------:R-:W-:Y:S01]  /*2f00*/  FFMA.FTZ R165, R165, UR10, -R158.reuse ;  /* 0x0000000aa5a57c23 */ /* 0x100fe2000801089e */
[--C-:B------:R-:W-:Y:S01]  /*2f10*/  FFMA.FTZ R167, R169, UR10, -R158.reuse ;  /* 0x0000000aa9a77c23 */ /* 0x100fe2000801089e */
[--C-:B------:R-:W-:Y:S01]  /*2f20*/  FFMA.FTZ R172, R171, UR10, -R158.reuse ;  /* 0x0000000aabac7c23 */ /* 0x100fe2000801089e */
[--C-:B------:R-:W-:Y:S01]  /*2f30*/  FFMA.FTZ R21, R21, UR10, -R158.reuse ;  /* 0x0000000a15157c23 */ /* 0x100fe2000801089e */
[--C-:B------:R-:W-:Y:S01]  /*2f40*/  FFMA.FTZ R22, R22, UR10, -R158.reuse ;  /* 0x0000000a16167c23 */ /* 0x100fe2000801089e */
[--C-:B------:R-:W-:Y:S01]  /*2f50*/  FFMA.FTZ R23, R23, UR10, -R158.reuse ;  /* 0x0000000a17177c23 */ /* 0x100fe2000801089e */
[----:B------:R-:W-:Y:S01]  /*2f60*/  MUFU.EX2 R159, R159 ;  /* 0x0000009f009f7308 */ /* 0x000fe20000000800 */
[----:B------:R-:W-:Y:S01]  /*2f70*/  FFMA.FTZ R156, R156, UR10, -R158 ;  /* 0x0000000a9c9c7c23 */ /* 0x000fe2000801089e */
[----:B------:R-:W-:Y:S01]  /*2f80*/  FADD.FTZ R10, R9, R10 ;  /* 0x0000000a090a7221 */ /* 0x000fe20000010000 */
[----:B------:R-:W-:-:S04]  /*2f90*/  FADD.FTZ R7, R7, R6 ;  /* 0x0000000607077221 */ /* 0x000fc80000010000 */
[----:B------:R-:W-:Y:S01]  /*2fa0*/  FADD.FTZ R8, R8, R7 ;  /* 0x0000000708087221 */ /* 0x000fe20000010000 */
[----:B------:R-:W0:Y:S01]  /*2fb0*/  MUFU.EX2 R160, R160 ;  /* 0x000000a000a07308 */ /* 0x000e220000000800 */
[----:B-1----:R-:W-:Y:S01]  /*2fc0*/  F2FP.F16.F32.PACK_AB R155, R12, R11 ;  /* 0x0000000b0c9b723e */ /* 0x002fe200000000ff */
[----:B------:R-:W-:-:S03]  /*2fd0*/  FADD.FTZ R11, R11, R10 ;  /* 0x0000000a0b0b7221 */ /* 0x000fc60000010000 */
[----:B------:R-:W-:Y:S01]  /*2fe0*/  WARPGROUP.ARRIVE ;  /* 0x00000000000079c5 */ /* 0x000fe20000000000 */
[----:B------:R-:W-:Y:S02]  /*2ff0*/  FADD.FTZ R12, R12, R11 ;  /* 0x0000000b0c0c7221 */ /* 0x000fe40000010000 */
[----:B------:R-:W-:Y:S03]  /*3000*/  MUFU.EX2 R161, R161 ;  /* 0x000000a100a17308 */ /* 0x000fe60000000800 */
[----:B------:R-:W-:Y:S01]  /*3010*/  HGMMA.64x256x16.F32 R24, R152, gdesc[UR4].tnspB, RZ, !UPT, gsb0 ;  /* 0x43e0000498187df0 */ /* 0x000fe2000c0008ff */
[----:B------:R-:W-:Y:S01]  /*3020*/  UIADD3 UR6, UR11, 0x80, URZ ;  /* 0x000000800b067890 */ /* 0x000fe2000fffe03f */
[----:B------:R-:W-:-:S03]  /*3030*/  UMOV UR7, 0x40000040 ;  /* 0x4000004000077882 */ /* 0x000fc60000000000 */
[----:B------:R-:W-:Y:S08]  /*3040*/  MUFU.EX2 R162, R162 ;  /* 0x000000a200a27308 */ /* 0x000ff00000000800 */
[----:B------:R-:W-:Y:S08]  /*3050*/  MUFU.EX2 R163, R163 ;  /* 0x000000a300a37308 */ /* 0x000ff00000000800 */
[----:B------:R-:W1:Y:S08]  /*3060*/  MUFU.EX2 R164, R164 ;  /* 0x000000a400a47308 */ /* 0x000e700000000800 */
[----:B------:R-:W-:Y:S08]  /*3070*/  MUFU.EX2 R173, R173 ;  /* 0x000000ad00ad7308 */ /* 0x000ff00000000800 */
[----:B------:R-:W3:Y:S08]  /*3080*/  MUFU.EX2 R174, R174 ;  /* 0x000000ae00ae7308 */ /* 0x000ef00000000800 */
[----:B------:R-:W-:Y:S08]  /*3090*/  MUFU.EX2 R176, R176 ;  /* 0x000000b000b07308 */ /* 0x000ff00000000800 */
[----:B------:R-:W4:Y:S08]  /*30a0*/  MUFU.EX2 R183, R183 ;  /* 0x000000b700b77308 */ /* 0x000f300000000800 */
[----:B------:R-:W-:Y:S08]  /*30b0*/  MUFU.EX2 R178, R178 ;  /* 0x000000b200b27308 */ /* 0x000ff00000000800 */
[----:B------:R-:W-:Y:S08]  /*30c0*/  MUFU.EX2 R185, R185 ;  /* 0x000000b900b97308 */ /* 0x000ff00000000800 */
[----:B------:R-:W-:Y:S08]  /*30d0*/  MUFU.EX2 R180, R180 ;  /* 0x000000b400b47308 */ /* 0x000ff00000000800 */
[----:B------:R-:W5:Y:S08]  /*30e0*/  MUFU.EX2 R187, R187 ;  /* 0x000000bb00bb7308 */ /* 0x000f700000000800 */
[----:B------:R-:W-:Y:S08]  /*30f0*/  MUFU.EX2 R182, R182 ;  /* 0x000000b600b67308 */ /* 0x000ff00000000800 */
[----:B------:R-:W2:Y:S08]  /*3100*/  MUFU.EX2 R189, R189 ;  /* 0x000000bd00bd7308 */ /* 0x000eb00000000800 */
[----:B------:R-:W-:Y:S08]  /*3110*/  MUFU.EX2 R184, R184 ;  /* 0x000000b800b87308 */ /* 0x000ff00000000800 */
[----:B------:R-:W2:Y:S08]  /*3120*/  MUFU.EX2 R191, R191 ;  /* 0x000000bf00bf7308 */ /* 0x000eb00000000800 */
[----:B------:R-:W-:Y:S08]  /*3130*/  MUFU.EX2 R186, R186 ;  /* 0x000000ba00ba7308 */ /* 0x000ff00000000800 */
[----:B------:R-:W-:Y:S08]  /*3140*/  MUFU.EX2 R193, R193 ;  /* 0x000000c100c17308 */ /* 0x000ff00000000800 */
[----:B------:R-:W-:Y:S08]  /*3150*/  MUFU.EX2 R181, R181 ;  /* 0x000000b500b57308 */ /* 0x000ff00000000800 */
[----:B------:R-:W2:Y:S08]  /*3160*/  MUFU.EX2 R188, R188 ;  /* 0x000000bc00bc7308 */ /* 0x000eb00000000800 */
        /* <DEDUP_REMOVED lines=14> */
[----:B------:R-:W-:Y:S01]  /*3250*/  MUFU.EX2 R21, R21 ;  /* 0x0000001500157308 */ /* 0x000fe20000000800 */
[----:B------:R-:W-:-:S02]  /*3260*/  WARPGROUP.DEPBAR.LE gsb0, 0x0 ;  /* 0x00008000000079c5 */ /* 0x000fc40000010000 */
[----:B0-----:R-:W-:Y:S01]  /*3270*/  F2FP.F16.F32.PACK_AB R152, R160, R159 ;  /* 0x0000009fa098723e */ /* 0x001fe200000000ff */
[----:B------:R-:W-:Y:S01]  /*3280*/  FADD.FTZ R159, R159, R8 ;  /* 0x000000089f9f7221 */ /* 0x000fe20000010000 */
[----:B-1----:R-:W-:Y:S01]  /*3290*/  F2FP.F16.F32.PACK_AB R153, R164, R163 ;  /* 0x000000a3a499723e */ /* 0x002fe200000000ff */
[----:B------:R-:W-:Y:S01]  /*32a0*/  FADD.FTZ R163, R163, R12 ;  /* 0x0000000ca3a37221 */ /* 0x000fe20000010000 */
[----:B------:R-:W-:Y:S01]  /*32b0*/  F2FP.F16.F32.PACK_AB R154, R162, R161 ;  /* 0x000000a1a29a723e */ /* 0x000fe200000000ff */
[----:B------:R-:W0:Y:S01]  /*32c0*/  MUFU.EX2 R22, R22 ;  /* 0x0000001600167308 */ /* 0x000e220000000800 */
[----:B---3--:R-:W-:Y:S01]  /*32d0*/  F2FP.F16.F32.PACK_AB R155, R174, R173 ;  /* 0x000000adae9b723e */ /* 0x008fe200000000ff */
[----:B------:R-:W-:Y:S01]  /*32e0*/  FADD.FTZ R160, R160, R159 ;  /* 0x0000009fa0a07221 */ /* 0x000fe20000010000 */
[----:B------:R-:W-:Y:S02]  /*32f0*/  FADD.FTZ R164, R164, R163 ;  /* 0x000000a3a4a47221 */ /* 0x000fe40000010000 */
[----:B------:R-:W-:Y:S01]  /*3300*/  WARPGROUP.ARRIVE ;  /* 0x00000000000079c5 */ /* 0x000fe20000000000 */
[----:B------:R-:W-:Y:S01]  /*3310*/  FADD.FTZ R161, R161, R160 ;  /* 0x000000a0a1a17221 */ /* 0x000fe20000010000 */
[----:B------:R-:W-:Y:S01]  /*3320*/  FADD.FTZ R173, R173, R164 ;  /* 0x000000a4adad7221 */ /* 0x000fe20000010000 */
[----:B------:R-:W-:Y:S02]  /*3330*/  MUFU.EX2 R23, R23 ;  /* 0x0000001700177308 */ /* 0x000fe40000000800 */
[----:B------:R-:W-:Y:S01]  /*3340*/  FADD.FTZ R161, R162, R161 ;  /* 0x000000a1a2a17221 */ /* 0x000fe20000010000 */
[----:B------:R-:W-:Y:S01]  /*3350*/  HGMMA.64x256x16.F32 R24, R152, gdesc[UR4].tnspB, R24, gsb0 ;  /* 0x43e0000498187df0 */ /* 0x000fe20008000818 */
[----:B------:R-:W-:Y:S01]  /*3360*/  UIADD3 UR6, UR11, 0x100, URZ ;  /* 0x000001000b067890 */ /* 0x000fe2000fffe03f */
[----:B------:R-:W-:Y:S01]  /*3370*/  FADD.FTZ R173, R174, R173 ;  /* 0x000000adaead7221 */ /* 0x000fe20000010000 */
[----:B------:R-:W-:-:S02]  /*3380*/  UMOV UR7, 0x40000040 ;  /* 0x4000004000077882 */ /* 0x000fc40000000000 */
[----:B------:R-:W1:Y:S01]  /*3390*/  MUFU.EX2 R156, R156 ;  /* 0x0000009c009c7308 */ /* 0x000e620000000800 */
[----:B------:R-:W-:Y:S02]  /*33a0*/  WARPGROUP.DEPBAR.LE gsb0, 0x0 ;  /* 0x00008000000079c5 */ /* 0x000fe40000010000 */
[----:B----4-:R-:W-:Y:S01]  /*33b0*/  F2FP.F16.F32.PACK_AB R152, R183, R176 ;  /* 0x000000b0b798723e */ /* 0x010fe200000000ff */
[----:B------:R-:W-:Y:S01]  /*33c0*/  FADD.FTZ R176, R176, R161 ;  /* 0x000000a1b0b07221 */ /* 0x000fe20000010000 */
[----:B-----5:R-:W-:Y:S01]  /*33d0*/  F2FP.F16.F32.PACK_AB R153, R187, R180 ;  /* 0x000000b4bb99723e */ /* 0x020fe200000000ff */
[----:B------:R-:W-:Y:S01]  /*33e0*/  FADD.FTZ R180, R180, R173 ;  /* 0x000000adb4b47221 */ /* 0x000fe20000010000 */
[----:B------:R-:W-:Y:S01]  /*33f0*/  F2FP.F16.F32.PACK_AB R154, R185, R178 ;  /* 0x000000b2b99a723e */ /* 0x000fe200000000ff */
[----:B------:R-:W-:Y:S01]  /*3400*/  FADD.FTZ R183, R183, R176 ;  /* 0x000000b0b7b77221 */ /* 0x000fe20000010000 */
[----:B--2---:R-:W-:Y:S01]  /*3410*/  F2FP.F16.F32.PACK_AB R155, R189, R182 ;  /* 0x000000b6bd9b723e */ /* 0x004fe200000000ff */
[----:B------:R-:W-:-:S02]  /*3420*/  FADD.FTZ R187, R187, R180 ;  /* 0x000000b4bbbb7221 */ /* 0x000fc40000010000 */
[----:B------:R-:W-:Y:S01]  /*3430*/  FADD.FTZ R178, R178, R183 ;  /* 0x000000b7b2b27221 */ /* 0x000fe20000010000 */
[----:B------:R-:W-:Y:S01]  /*3440*/  WARPGROUP.ARRIVE ;  /* 0x00000000000079c5 */ /* 0x000fe20000000000 */
[----:B------:R-:W-:Y:S02]  /*3450*/  FADD.FTZ R182, R182, R187 ;  /* 0x000000bbb6b67221 */ /* 0x000fe40000010000 */
[----:B------:R-:W-:Y:S02]  /*3460*/  FADD.FTZ R185, R185, R178 ;  /* 0x000000b2b9b97221 */ /* 0x000fe40000010000 */
[----:B------:R-:W-:-:S05]  /*3470*/  FADD.FTZ R182, R189, R182 ;  /* 0x000000b6bdb67221 */ /* 0x000fca0000010000 */
[----:B------:R-:W-:Y:S01]  /*3480*/  HGMMA.64x256x16.F32 R24, R152, gdesc[UR4].tnspB, R24, gsb0 ;  /* 0x43e0000498187df0 */ /* 0x000fe20008000818 */
[----:B------:R-:W-:Y:S01]  /*3490*/  UIADD3 UR6, UR11, 0x180, URZ ;  /* 0x000001800b067890 */ /* 0x000fe2000fffe03f */
[----:B------:R-:W-:Y:S01]  /*34a0*/  UMOV UR7, 0x40000040 ;  /* 0x4000004000077882 */ /* 0x000fe20000000000 */
[----:B------:R-:W-:Y:S02]  /*34b0*/  WARPGROUP.DEPBAR.LE gsb0, 0x0 ;  /* 0x00008000000079c5 */ /* 0x000fe40000010000 */
[----:B------:R-:W-:Y:S01]  /*34c0*/  F2FP.F16.F32.PACK_AB R152, R191, R184 ;  /* 0x000000b8bf98723e */ /* 0x000fe200000000ff */
[----:B------:R-:W-:Y:S01]  /*34d0*/  FADD.FTZ R184, R184, R185 ;  /* 0x000000b9b8b87221 */ /* 0x000fe20000010000 */
[----:B------:R-:W-:Y:S01]  /*34e0*/  F2FP.F16.F32.PACK_AB R153, R188, R181 ;  /* 0x000000b5bc99723e */ /* 0x000fe200000000ff */
[----:B------:R-:W-:Y:S01]  /*34f0*/  FADD.FTZ R181, R181, R182 ;  /* 0x000000b6b5b57221 */ /* 0x000fe20000010000 */
[----:B------:R-:W-:Y:S01]  /*3500*/  F2FP.F16.F32.PACK_AB R154, R193, R186 ;  /* 0x000000bac19a723e */ /* 0x000fe200000000ff */
[----:B------:R-:W-:Y:S01]  /*3510*/  FADD.FTZ R191, R191, R184 ;  /* 0x000000b8bfbf7221 */ /* 0x000fe20000010000 */
[----:B------:R-:W-:Y:S01]  /*3520*/  F2FP.F16.F32.PACK_AB R155, R190, R175 ;  /* 0x000000afbe9b723e */ /* 0x000fe200000000ff */
[----:B------:R-:W-:-:S02]  /*3530*/  FADD.FTZ R188, R188, R181 ;  /* 0x000000b5bcbc7221 */ /* 0x000fc40000010000 */
[----:B------:R-:W-:Y:S01]  /*3540*/  FADD.FTZ R186, R186, R191 ;  /* 0x000000bfbaba7221 */ /* 0x000fe20000010000 */
[----:B------:R-:W-:Y:S01]  /*3550*/  WARPGROUP.ARRIVE ;  /* 0x00000000000079c5 */ /* 0x000fe20000000000 */
[----:B------:R-:W-:Y:S02]  /*3560*/  FADD.FTZ R175, R175, R188 ;  /* 0x000000bcafaf7221 */ /* 0x000fe40000010000 */
[----:B------:R-:W-:Y:S02]  /*3570*/  FADD.FTZ R193, R193, R186 ;  /* 0x000000bac1c17221 */ /* 0x000fe40000010000 */
[----:B------:R-:W-:-:S08]  /*3580*/  FADD.FTZ R190, R190, R175 ;  /* 0x000000afbebe7221 */ /* 0x000fd00000010000 */
        /* <DEDUP_REMOVED lines=23> */
[----:B0-----:R-:W-:Y:S01]  /*3700*/  F2FP.F16.F32.PACK_AB R153, R22, R21 ;  /* 0x000000151699723e */ /* 0x001fe200000000ff */
[----:B------:R-:W-:Y:S01]  /*3710*/  FADD.FTZ R21, R21, R172 ;  /* 0x000000ac15157221 */ /* 0x000fe20000010000 */
[----:B------:R-:W-:Y:S01]  /*3720*/  F2FP.F16.F32.PACK_AB R154, R20, R15 ;  /* 0x0000000f149a723e */ /* 0x000fe200000000ff */
[----:B------:R-:W-:Y:S01]  /*3730*/  FADD.FTZ R14, R14, R13 ;  /* 0x0000000d0e0e7221 */ /* 0x000fe20000010000 */
[----:B-1----:R-:W-:Y:S01]  /*3740*/  F2FP.F16.F32.PACK_AB R155, R156, R23 ;  /* 0x000000179c9b723e */ /* 0x002fe200000000ff */
[----:B------:R-:W-:-:S02]  /*3750*/  FADD.FTZ R22, R22, R21 ;  /* 0x0000001516167221 */ /* 0x000fc40000010000 */
[----:B------:R-:W-:Y:S01]  /*3760*/  FADD.FTZ R3, R15, R14 ;  /* 0x0000000e0f037221 */ /* 0x000fe20000010000 */
[----:B------:R-:W-:Y:S01]  /*3770*/  WARPGROUP.ARRIVE ;  /* 0x00000000000079c5 */ /* 0x000fe20000000000 */
[----:B------:R-:W-:Y:S02]  /*3780*/  FADD.FTZ R23, R23, R22 ;  /* 0x0000001617177221 */ /* 0x000fe40000010000 */
[----:B------:R-:W-:Y:S02]  /*3790*/  FADD.FTZ R3, R20, R3 ;  /* 0x0000000314037221 */ /* 0x000fe40000010000 */
[----:B------:R-:W-:-:S08]  /*37a0*/  FADD.FTZ R6, R156, R23 ;  /* 0x000000179c067221 */ /* 0x000fd00000010000 */
[----:B------:R-:W-:Y:S03]  /*37b0*/  HGMMA.64x256x16.F32 R24, R152, gdesc[UR4].tnspB, R24, gsb0 ;  /* 0x43e0000498187df0 */ /* 0x000fe60008000818 */
[----:B------:R-:W-:Y:S02]  /*37c0*/  WARPGROUP.DEPBAR.LE gsb0, 0x0 ;  /* 0x00008000000079c5 */ /* 0x000fe40000010000 */
[----:B------:R-:W-:Y:S05]  /*37d0*/  @!P0 BRA `(.L_x_9229) ;  /* 0x0000000000048947 */ /* 0x000fea0003800000 */
[----:B------:R-:W-:Y:S01]  /*37e0*/  BPT.TRAP 0x1 ;  /* 0x000000040000795c */ /* 0x000fe20000300000 */
.L_x_9229:
[----:B------:R-:W-:Y:S02]  /*37f0*/  UISETP.GE.AND UP0, UPT, UR47, 0x61, UPT ;  /* 0x000000612f00788c */ /* 0x000fe4000bf06270 */
[----:B------:R-:W-:-:S04]  /*3800*/  UIADD3 UR27, UR27, 0x32460, URZ ;  /* 0x000324601b1b7890 */ /* 0x000fc8000fffe03f */
[----:B------:R-:W-:Y:S01]  /*3810*/  PLOP3.LUT P1, PT, PT, PT, UP0, 0x80, 0x0 ;  /* 0x000000000000781c */ /* 0x000fe20003f2f008 */
[----:B------:R-:W-:-:S09]  /*3820*/  UPRMT UR27, UR45, 0x654, UR27 ;  /* 0x000006542d1b7896 */ /* 0x000fd2000800001b */
[----:B------:R-:W-:Y:S03]  /*3830*/  SYNCS.ARRIVE.TRANS64.RED.A1T0 RZ, [UR27], RZ ;  /* 0x000000ffffff79a7 */ /* 0x000fe6000810041b */
[----:B------:R-:W-:Y:S05]  /*3840*/  @!P1 BRA `(.L_x_9230) ;  /* 0x0000002800a09947 */ /* 0x000fea0003800000 */
[----:B------:R-:W-:Y:S01]  /*3850*/  IMAD.MOV.U32 R7, RZ, RZ, R4 ;  /* 0x000000ffff077224 */ /* 0x000fe200078e0004 */
[----:B------:R-:W-:Y:S01]  /*3860*/  UIADD3 UR46, UR46, -0x2, URZ ;  /* 0xfffffffe2e2e7890 */ /* 0x000fe2000fffe03f */
[----:B------:R-:W-:Y:S01]  /*3870*/  IMAD.MOV.U32 R8, RZ, RZ, R5 ;  /* 0x000000ffff087224 */ /* 0x000fe200078e0005 */
[----:B------:R-:W-:Y:S01]  /*3880*/  ULDC UR28, c[0x0][0xad0] ;  /* 0x0002b400001c7ab9 */ /* 0x000fe20000000800 */
[----:B------:R-:W-:-:S09]  /*3890*/  ULDC UR27, c[0x0][0xa80] ;  /* 0x0002a000001b7ab9 */ /* 0x000fd20000000800 */
.L_x_9241:
        /* <DEDUP_REMOVED lines=10> */
.L_x_9231:
        /* <DEDUP_REMOVED lines=9> */
.L_x_9232:
[----:B-1----:R-:W-:Y:S05]  /*39d0*/  @P2 BRA `(.L_x_9233) ;  /* 0x0000000000082947 */ /* 0x002fea0003800000 */
[----:B------:R-:W1:Y:S02]  /*39e0*/  SYNCS.PHASECHK.TRANS64.TRYWAIT P2, [UR29+0x32430], R0 ;  /* 0x03243000ff0075a7 */ /* 0x000e64000804015d */
[----:B-1----:R-:W-:Y:S05]  /*39f0*/  @!P2 BRA `(.L_x_9234) ;  /* 0x0000009c0064a947 */ /* 0x002fea0003800000 */
.L_x_9233:
[----:B------:R-:W-:Y:S01]  /*3a00*/  UIMAD UR6, UR37, 0x300, UR24 ;  /* 0x00000300250678a4 */ /* 0x000fe2000f8e0218 */
[----:B------:R-:W-:Y:S01]  /*3a10*/  WARPGROUP.ARRIVE ;  /* 0x00000000000079c5 */ /* 0x000fe20000000000 */
[----:B------:R-:W-:Y:S01]  /*3a20*/  UMOV UR7, 0x40000040 ;  /* 0x4000004000077882 */ /* 0x000fe20000000000 */
[----:B------:R-:W-:Y:S01]  /*3a30*/  UMOV UR11, 0x40000040 ;  /* 0x40000040000b7882 */ /* 0x000fe20000000000 */
[----:B------:R-:W-:Y:S02]  /*3a40*/  UIADD3 UR10, UR6, 0x2, URZ ;  /* 0x00000002060a7890 */ /* 0x000fe4000fffe03f */
[----:B------:R-:W-:Y:S01]  /*3a50*/  UIADD3 UR14, UR6, 0x4, URZ ;  /* 0x00000004060e7890 */ /* 0x000fe2000fffe03f */
[----:B------:R-:W-:Y:S02]  /*3a60*/  UMOV UR15, 0x40000040 ;  /* 0x40000040000f7882 */ /* 0x000fe40000000000 */
[----:B------:R-:W-:Y:S01]  /*3a70*/  HGMMA.64x96x16.F32 R152, gdesc[UR4], RZ, !UPT, gsb0 ;  /* 0x01600000049879f0 */ /* 0x000fe2000c0008ff */
[----:B------:R-:W-:Y:S01]  /*3a80*/  UIADD3 UR18, UR6, 0x6, URZ ;  /* 0x0000000606127890 */ /* 0x000fe2000fffe03f */
        /* <DEDUP_REMOVED lines=13> */
.L_x_9235:
[----:B------:R2:W3:Y:S01]  /*3b60*/  SYNCS.PHASECHK.TRANS64.TRYWAIT P2, [UR29+0x32450], R0 ;  /* 0x03245000ff0075a7 */ /* 0x0004e2000804015d */
[----:B------:R-:W-:Y:S05]  /*3b70*/  @!P0 BRA `(.L_x_9236) ;  /* 0x0000000000048947 */ /* 0x000fea0003800000 */
[----:B------:R-:W-:Y:S01]  /*3b80*/  BPT.TRAP 0x1 ;  /* 0x000000040000795c */ /* 0x000fe20000300000 */
.L_x_9236:
[----:B---3--:R-:W-:Y:S05]  /*3b90*/  @P2 BRA `(.L_x_9237) ;  /* 0x0000000000082947 */ /* 0x008fea0003800000 */
[----:B------:R-:W3:Y:S02]  /*3ba0*/  SYNCS.PHASECHK.TRANS64.TRYWAIT P2, [UR29+0x32450], R0 ;  /* 0x03245000ff0075a7 */ /* 0x000ee4000804015d */
[----:B---3--:R-:W-:Y:S05]  /*3bb0*/  @!P2 BRA `(.L_x_9238) ;  /* 0x0000009c000ca947 */ /* 0x008fea0003800000 */
.L_x_9237:
[----:B------:R-:W-:Y:S01]  /*3bc0*/  ULEA UR20, UR42, UR20, 0xd ;  /* 0x000000142a147291 */ /* 0x000fe2000f8e683f */
[----:B------:R-:W-:Y:S01]  /*3bd0*/  WARPGROUP.ARRIVE ;  /* 0x00000000000079c5 */ /* 0x000fe20000000000 */
[----:B------:R-:W-:-:S05]  /*3be0*/  UIMAD UR7, UR37, 0xc00, UR25 ;  /* 0x00000c00250778a4 */ /* 0x000fca000f8e0219 */
[----:B------:R-:W3:Y:S01]  /*3bf0*/  S2R R201, SR_TID.X ;  /* 0x0000000000c97919 */ /* 0x000ee20000002100 */
[----:B------:R-:W-:Y:S01]  /*3c00*/  UIADD3 UR20, UR20, 0x22400, URZ ;  /* 0x0002240014147890 */ /* 0x000fe2000fffe03f */
[----:B------:R-:W-:Y:S01]  /*3c10*/  UMOV UR23, 0x40000040 ;  /* 0x4000004000177882 */ /* 0x000fe20000000000 */
[----:B------:R-:W-:Y:S02]  /*3c20*/  UMOV UR21, 0x40000040 ;  /* 0x4000004000157882 */ /* 0x000fe40000000000 */
[----:B------:R-:W-:Y:S01]  /*3c30*/  USHF.R.U32.HI UR20, URZ, 0x4, UR20 ;  /* 0x000000043f147899 */ /* 0x000fe20008011614 */
[----:B------:R-:W-:-:S03]  /*3c40*/  UMOV UR22, UR7 ;  /* 0x0000000700167c82 */ /* 0x000fc60008000000 */
[----:B------:R-:W-:-:S04]  /*3c50*/  ULOP3.LUT UR6, UR20, 0x3fff, URZ, 0xc0, !UPT ;  /* 0x00003fff14067892 */ /* 0x000fc8000f8ec03f */
[----:B------:R-:W-:-:S07]  /*3c60*/  ULOP3.LUT UR6, UR6, 0x10000, URZ, 0xfc, !UPT ;  /* 0x0001000006067892 */ /* 0x000fce000f8efc3f */
[----:B------:R-:W-:Y:S02]  /*3c70*/  UMOV UR20, UR6 ;  /* 0x0000000600147c82 */ /* 0x000fe40008000000 */
[----:B------:R-:W-:Y:S01]  /*3c80*/  HGMMA.64x96x16.F32 R152, gdesc[UR20], R152, gsb0 ;  /* 0x01600000149879f0 */ /* 0x000fe20008000898 */
[----:B------:R-:W-:Y:S02]  /*3c90*/  UIADD3 UR22, UR7, 0x2, URZ ;  /* 0x0000000207167890 */ /* 0x000fe4000fffe03f */
[----:B------:R-:W-:Y:S01]  /*3ca0*/  UIADD3 UR20, UR6, 0x2, URZ ;  /* 0x0000000206147890 */ /* 0x000fe2000fffe03f */
[----:B------:R-:W-:Y:S01]  /*3cb0*/  UMOV UR23, 0x40000040 ;  /* 0x4000004000177882 */ /* 0x000fe20000000000 */
[----:B------:R-:W-:Y:S01]  /*3cc0*/  UMOV UR21, 0x40000040 ;  /* 0x4000004000157882 */ /* 0x000fe20000000000 */
[----:B---3--:R-:W-:-:S04]  /*3cd0*/  SHF.R.U32.HI R201, RZ, 0x7, R201 ;  /* 0x00000007ffc97819 */ /* 0x008fc800000116c9 */
[----:B012---:R-:W-:Y:S01]  /*3ce0*/  IADD3 R0, -R201, 0xb, RZ ;  /* 0x0000000bc9007810 */ /* 0x007fe20007ffe1ff */
        /* <DEDUP_REMOVED lines=105> */
.L_x_9239:
        /* <DEDUP_REMOVED lines=60> */
[----:B------:R-:W-:Y:S01]  /*4740*/  UMOV UR10, UR27 ;  /* 0x0000001b000a7c82 */ /* 0x000fe20008000000 */
[----:B------:R-:W-:Y:S01]  /*4750*/  UIADD3 UR6, UR29, 0x32440, URZ ;  /* 0x000324401d067890 */ /* 0x000fe2000fffe03f */
[----:B------:R-:W2:Y:S01]  /*4760*/  MUFU.TANH R156, R156 ;  /* 0x0000009c009c7308 */ /* 0x000ea20000002400 */
[----:B---3--:R-:W-:Y:S01]  /*4770*/  FMNMX.FTZ R5, R15, R152, !PT ;  /* 0x000000980f057209 */ /* 0x008fe20007810000 */
[----:B------:R-:W-:-:S02]  /*4780*/  UIMAD UR11, UR37, 0xc00, UR26 ;  /* 0x00000c00250b78a4 */ /* 0x000fc4000f8e021a */
[----:B------:R-:W-:Y:S01]  /*4790*/  UPRMT UR6, UR30, 0x654, UR6 ;  /* 0x000006541e067896 */ /* 0x000fe20008000006 */
[----:B------:R-:W-:-:S03]  /*47a0*/  UMOV UR7, 0x40000040 ;  /* 0x4000004000077882 */ /* 0x000fc60000000000 */
[----:B------:R-:W3:Y:S01]  /*47b0*/  MUFU.TANH R11, R11 ;  /* 0x0000000b000b7308 */ /* 0x000ee20000002400 */
[----:B-1----:R-:W-:-:S04]  /*47c0*/  FMNMX.FTZ R152, R10, R7, !PT ;  /* 0x000000070a987209 */ /* 0x002fc80007810000 */
[----:B------:R-:W-:Y:S01]  /*47d0*/  SYNCS.ARRIVE.TRANS64.RED.A1T0 RZ, [UR6], RZ ;  /* 0x000000ffffff79a7 */ /* 0x000fe20008100406 */
[----:B------:R-:W-:Y:S02]  /*47e0*/  UMOV UR6, UR11 ;  /* 0x0000000b00067c82 */ /* 0x000fe40008000000 */
        /* <DEDUP_REMOVED lines=75> */
[----:B---3--:R-:W-:-:S05]  /*4ca0*/  FMNMX.FTZ R153, R188, R153, !PT ;  /* 0x00000099bc997209 */ /* 0x008fca0007810000 */
[----:B------:R-:W3:Y:S02]  /*4cb0*/  SHFL.BFLY PT, R154, R153, 0x2, 0x1f ;  /* 0x0c401f00999a7f89 */ /* 0x000ee400000e0000 */
[----:B------:R-:W4:Y:S01]  /*4cc0*/  MUFU.TANH R192, R192 ;  /* 0x000000c000c07308 */ /* 0x000f220000002400 */
[----:B-1----:R-:W-:-:S04]  /*4cd0*/  FMNMX.FTZ R152, R189, R152, !PT ;  /* 0x00000098bd987209 */ /* 0x002fc80007810000 */
[----:B--2---:R-:W-:-:S04]  /*4ce0*/  FMNMX.FTZ R5, R191, R152, !PT ;  /* 0x00000098bf057209 */ /* 0x004fc80007810000 */
[----:B----4-:R-:W-:-:S05]  /*4cf0*/  FMNMX.FTZ R152, R192, R5, !PT ;  /* 0x00000005c0987209 */ /* 0x010fca0007810000 */
[----:B------:R-:W1:Y:S01]  /*4d00*/  SHFL.BFLY PT, R155, R152, 0x2, 0x1f ;  /* 0x0c401f00989b7f89 */ /* 0x000e6200000e0000 */
[----:B---3--:R-:W-:-:S05]  /*4d10*/  FMNMX.FTZ R154, R153, R154, !PT ;  /* 0x0000009a999a7209 */ /* 0x008fca0007810000 */
[----:B------:R-:W2:Y:S01]  /*4d20*/  SHFL.BFLY PT, R5, R154, 0x1, 0x1f ;  /* 0x0c201f009a057f89 */ /* 0x000ea200000e0000 */
[----:B-1----:R-:W-:Y:S01]  /*4d30*/  FMNMX.FTZ R155, R152, R155, !PT ;  /* 0x0000009b989b7209 */ /* 0x002fe20007810000 */
[----:B------:R-:W-:-:S04]  /*4d40*/  VIADD R152, R201, 0x8 ;  /* 0x00000008c9987836 */ /* 0x000fc80000000000 */
[----:B------:R-:W1:Y:S01]  /*4d50*/  SHFL.BFLY PT, R194, R155, 0x1, 0x1f ;  /* 0x0c201f009bc27f89 */ /* 0x000e6200000e0000 */
[----:B--2---:R-:W-:-:S05]  /*4d60*/  FMNMX.FTZ R5, R154, R5, !PT ;  /* 0x000000059a057209 */ /* 0x004fca0007810000 */
[C---:B------:R-:W-:Y:S01]  /*4d70*/  FMUL.FTZ R193, R5.reuse, UR10 ;  /* 0x0000000a05c17c20 */ /* 0x040fe20008410000 */
[----:B------:R-:W-:-:S03]  /*4d80*/  FADD.FTZ R8, -R5, R8 ;  /* 0x0000000805087221 */ /* 0x000fc60000010100 */
[--C-:B------:R-:W-:Y:S01]  /*4d90*/  FFMA.FTZ R190, R4, UR10, -R193.reuse ;  /* 0x0000000a04be7c23 */ /* 0x100fe200080108c1 */
[----:B------:R-:W-:Y:S01]  /*4da0*/  FMUL.FTZ R8, R8, UR10 ;  /* 0x0000000a08087c20 */ /* 0x000fe20008410000 */
        /* <DEDUP_REMOVED lines=11> */
[----:B-1----:R-:W-:Y:S01]  /*4e60*/  FMNMX.FTZ R4, R155, R194, !PT ;  /* 0x000000c29b047209 */ /* 0x002fe20007810000 */
[----:B------:R-:W1:Y:S04]  /*4e70*/  MUFU.EX2 R8, R8 ;  /* 0x0000000800087308 */ /* 0x000e680000000800 */
[C---:B------:R-:W-:Y:S01]  /*4e80*/  FADD.FTZ R7, -R4.reuse, R7 ;  /* 0x0000000704077221 */ /* 0x040fe20000010100 */
[----:B------:R-:W-:-:S03]  /*4e90*/  FMUL.FTZ R194, R4, UR10 ;  /* 0x0000000a04c27c20 */ /* 0x000fc60008410000 */
[----:B------:R-:W-:Y:S01]  /*4ea0*/  FMUL.FTZ R7, R7, UR10 ;  /* 0x0000000a07077c20 */ /* 0x000fe20008410000 */
[--C-:B------:R-:W-:Y:S01]  /*4eb0*/  FFMA.FTZ R10, R10, UR10, -R194.reuse ;  /* 0x0000000a0a0a7c23 */ /* 0x100fe200080108c2 */
[--C-:B------:R-:W-:Y:S01]  /*4ec0*/  FFMA.FTZ R11, R11, UR10, -R194.reuse ;  /* 0x0000000a0b0b7c23 */ /* 0x100fe200080108c2 */
[--C-:B------:R-:W-:Y:S01]  /*4ed0*/  FFMA.FTZ R20, R20, UR10, -R194.reuse ;  /* 0x0000000a14147c23 */ /* 0x100fe200080108c2 */
[--C-:B------:R-:W-:Y:S01]  /*4ee0*/  FFMA.FTZ R195, R22, UR10, -R194.reuse ;  /* 0x0000000a16c37c23 */ /* 0x100fe200080108c2 */
[----:B------:R-:W-:Y:S01]  /*4ef0*/  MUFU.EX2 R9, R9 ;  /* 0x0000000900097308 */ /* 0x000fe20000000800 */
[----:B------:R2:W-:Y:S01]  /*4f00*/  BAR.SYNC.DEFER_BLOCKING R152, 0x100 ;  /* 0x000400980000751d */ /* 0x0005e20000010000 */
[--C-:B------:R-:W-:Y:S01]  /*4f10*/  FFMA.FTZ R22, R156, UR10, -R193.reuse ;  /* 0x0000000a9c167c23 */ /* 0x100fe200080108c1 */
[--C-:B------:R-:W-:Y:S01]  /*4f20*/  FFMA.FTZ R156, R23, UR10, -R194.reuse ;  /* 0x0000000a179c7c23 */ /* 0x100fe200080108c2 */
[-C--:B-1----:R-:W-:Y:S01]  /*4f30*/  FMUL.FTZ R24, R24, R8.reuse ;  /* 0x0000000818187220 */ /* 0x082fe20000410000 */
        /* <DEDUP_REMOVED lines=134> */
[----:B--2---:R-:W-:Y:S01]  /*57a0*/  F2FP.F16.F32.PACK_AB R152, R190, R9 ;  /* 0x00000009be98723e */ /* 0x004fe200000000ff */
[--C-:B------:R-:W-:Y:S01]  /*57b0*/  FFMA.FTZ R21, R21, UR10, -R194.reuse ;  /* 0x0000000a15157c23 */ /* 0x100fe200080108c2 */
[----:B---3--:R-:W-:Y:S01]  /*57c0*/  F2FP.F16.F32.PACK_AB R154, R14, R13 ;  /* 0x0000000d0e9a723e */ /* 0x008fe200000000ff */
[--C-:B------:R-:W-:Y:S01]  /*57d0*/  FFMA.FTZ R23, R160, UR10, -R194.reuse ;  /* 0x0000000aa0177c23 */ /* 0x100fe200080108c2 */
[----:B----4-:R-:W-:Y:S01]  /*57e0*/  F2FP.F16.F32.PACK_AB R153, R11, R10 ;  /* 0x0000000a0b99723e */ /* 0x010fe200000000ff */
[--C-:B------:R-:W-:Y:S01]  /*57f0*/  FFMA.FTZ R158, R162, UR10, -R194.reuse ;  /* 0x0000000aa29e7c23 */ /* 0x100fe200080108c2 */
[----:B-----5:R-:W-:Y:S01]  /*5800*/  F2FP.F16.F32.PACK_AB R155, R195, R20 ;  /* 0x00000014c39b723e */ /* 0x020fe200000000ff */
[----:B------:R-:W-:Y:S01]  /*5810*/  MUFU.EX2 R12, R12 ;  /* 0x0000000c000c7308 */ /* 0x000fe20000000800 */
[--C-:B------:R-:W-:Y:S01]  /*5820*/  FFMA.FTZ R160, R159, UR10, -R193.reuse ;  /* 0x0000000a9fa07c23 */ /* 0x100fe200080108c1 */
[--C-:B------:R-:W-:Y:S01]  /*5830*/  FFMA.FTZ R159, R164, UR10, -R193.reuse ;  /* 0x0000000aa49f7c23 */ /* 0x100fe200080108c1 */
[----:B------:R-:W-:Y:S01]  /*5840*/  WARPGROUP.ARRIVE ;  /* 0x00000000000079c5 */ /* 0x000fe20000000000 */
[--C-:B------:R-:W-:Y:S01]  /*5850*/  FFMA.FTZ R162, R166, UR10, -R193.reuse ;  /* 0x0000000aa6a27c23 */ /* 0x100fe200080108c1 */
[--C-:B------:R-:W-:Y:S01]  /*5860*/  FFMA.FTZ R164, R163, UR10, -R194.reuse ;  /* 0x0000000aa3a47c23 */ /* 0x100fe200080108c2 */
[--C-:B------:R-:W-:Y:S01]  /*5870*/  FFMA.FTZ R161, R161, UR10, -R194.reuse ;  /* 0x0000000aa1a17c23 */ /* 0x100fe200080108c2 */
[--C-:B------:R-:W-:Y:S01]  /*5880*/  FFMA.FTZ R163, R168, UR10, -R194.reuse ;  /* 0x0000000aa8a37c23 */ /* 0x100fe200080108c2 */
[----:B------:R-:W1:Y:S01]  /*5890*/  MUFU.EX2 R15, R15 ;  /* 0x0000000f000f7308 */ /* 0x000e620000000800 */
[----:B------:R-:W-:Y:S01]  /*58a0*/  HGMMA.64x256x16.F32 R24, R152, gdesc[UR4].tnspB, R24, gsb0 ;  /* 0x43e0000498187df0 */ /* 0x000fe20008000818 */
[----:B------:R-:W-:Y:S01]  /*58b0*/  UIADD3 UR6, UR11, 0x80, URZ ;  /* 0x000000800b067890 */ /* 0x000fe2000fffe03f */
[--C-:B------:R-:W-:Y:S01]  /*58c0*/  FFMA.FTZ R166, R170, UR10, -R194.reuse ;  /* 0x0000000aaaa67c23 */ /* 0x100fe200080108c2 */
[----:B------:R-:W-:Y:S01]  /*58d0*/  UMOV UR7, 0x40000040 ;  /* 0x4000004000077882 */ /* 0x000fe20000000000 */
        /* <DEDUP_REMOVED lines=20> */
[--C-:B------:R-:W-:Y:S01]  /*5a20*/  FFMA.FTZ R185, R185, UR10, -R194.reuse ;  /* 0x0000000ab9b97c23 */ /* 0x100fe200080108c2 */
[--C-:B------:R-:W-:Y:S01]  /*5a30*/  FFMA.FTZ R188, R189, UR10, -R194.reuse ;  /* 0x0000000abdbc7c23 */ /* 0x100fe200080108c2 */
[--C-:B------:R-:W-:Y:S01]  /*5a40*/  FFMA.FTZ R187, R191, UR10, -R194.reuse ;  /* 0x0000000abfbb7c23 */ /* 0x100fe200080108c2 */
[----:B------:R-:W-:Y:S01]  /*5a50*/  FFMA.FTZ R192, R192, UR10, -R194 ;  /* 0x0000000ac0c07c23 */ /* 0x000fe200080108c2 */
[----:B------:R-:W-:Y:S01]  /*5a60*/  FFMA.FTZ R3, R8, R3, R9 ;  /* 0x0000000308037223 */ /* 0x000fe20000010009 */
[----:B------:R-:W-:-:S02]  /*5a70*/  FFMA.FTZ R6, R7, R6, R10 ;  /* 0x0000000607067223 */ /* 0x000fc4000001000a */
[----:B------:R-:W2:Y:S01]  /*5a80*/  MUFU.EX2 R156, R156 ;  /* 0x0000009c009c7308 */ /* 0x000ea20000000800 */
[----:B------:R-:W-:Y:S01]  /*5a90*/  FADD.FTZ R190, R190, R3 ;  /* 0x00000003bebe7221 */ /* 0x000fe20000010000 */
[----:B------:R-:W-:-:S03]  /*5aa0*/  FADD.FTZ R11, R11, R6 ;  /* 0x000000060b0b7221 */ /* 0x000fc60000010000 */
[----:B------:R-:W-:Y:S01]  /*5ab0*/  FADD.FTZ R13, R13, R190 ;  /* 0x000000be0d0d7221 */ /* 0x000fe20000010000 */
[----:B------:R-:W-:Y:S02]  /*5ac0*/  FADD.FTZ R20, R20, R11 ;  /* 0x0000000b14147221 */ /* 0x000fe40000010000 */
[----:B------:R-:W-:Y:S01]  /*5ad0*/  MUFU.EX2 R23, R23 ;  /* 0x0000001700177308 */ /* 0x000fe20000000800 */
[----:B------:R-:W-:Y:S01]  /*5ae0*/  FADD.FTZ R13, R14, R13 ;  /* 0x0000000d0e0d7221 */ /* 0x000fe20000010000 */
[----:B------:R-:W-:-:S06]  /*5af0*/  FADD.FTZ R20, R195, R20 ;  /* 0x00000014c3147221 */ /* 0x000fcc0000010000 */
        /* <DEDUP_REMOVED lines=8> */
[----:B------:R-:W0:Y:S08]  /*5b80*/  MUFU.EX2 R166, R166 ;  /* 0x000000a600a67308 */ /* 0x000e300000000800 */
[----:B------:R-:W-:Y:S08]  /*5b90*/  MUFU.EX2 R165, R165 ;  /* 0x000000a500a57308 */ /* 0x000ff00000000800 */
[----:B------:R-:W0:Y:S08]  /*5ba0*/  MUFU.EX2 R168, R168 ;  /* 0x000000a800a87308 */ /* 0x000e300000000800 */
[----:B------:R-:W-:Y:S08]  /*5bb0*/  MUFU.EX2 R167, R167 ;  /* 0x000000a700a77308 */ /* 0x000ff00000000800 */
[----:B------:R-:W-:Y:S08]  /*5bc0*/  MUFU.EX2 R170, R170 ;  /* 0x000000aa00aa7308 */ /* 0x000ff00000000800 */
[----:B------:R-:W-:Y:S08]  /*5bd0*/  MUFU.EX2 R169, R169 ;  /* 0x000000a900a97308 */ /* 0x000ff00000000800 */
[----:B------:R-:W0:Y:S08]  /*5be0*/  MUFU.EX2 R172, R172 ;  /* 0x000000ac00ac7308 */ /* 0x000e300000000800 */
        /* <DEDUP_REMOVED lines=12> */
[----:B------:R-:W-:Y:S01]  /*5cb0*/  MUFU.EX2 R183, R183 ;  /* 0x000000b700b77308 */ /* 0x000fe20000000800 */
[----:B------:R-:W-:-:S02]  /*5cc0*/  WARPGROUP.DEPBAR.LE gsb0, 0x0 ;  /* 0x00008000000079c5 */ /* 0x000fc40000010000 */
[----:B-1----:R-:W-:-:S05]  /*5cd0*/  F2FP.F16.F32.PACK_AB R152, R15, R12 ;  /* 0x0000000c0f98723e */ /* 0x002fca00000000ff */
[----:B------:R-:W-:Y:S01]  /*5ce0*/  MUFU.EX2 R186, R186 ;  /* 0x000000ba00ba7308 */ /* 0x000fe20000000800 */
[----:B--2---:R-:W-:Y:S01]  /*5cf0*/  F2FP.F16.F32.PACK_AB R153, R156, R21 ;  /* 0x000000159c99723e */ /* 0x004fe200000000ff */
[----:B------:R-:W-:Y:S01]  /*5d00*/  FADD.FTZ R12, R12, R13 ;  /* 0x0000000d0c0c7221 */ /* 0x000fe20000010000 */
[----:B------:R-:W-:Y:S01]  /*5d10*/  F2FP.F16.F32.PACK_AB R154, R197, R22 ;  /* 0x00000016c59a723e */ /* 0x000fe200000000ff */
[----:B------:R-:W-:Y:S01]  /*5d20*/  FADD.FTZ R21, R21, R20 ;  /* 0x0000001415157221 */ /* 0x000fe20000010000 */
[----:B---3--:R-:W-:Y:S01]  /*5d30*/  F2FP.F16.F32.PACK_AB R155, R158, R23 ;  /* 0x000000179e9b723e */ /* 0x008fe200000000ff */
[----:B------:R-:W-:Y:S02]  /*5d40*/  FADD.FTZ R15, R15, R12 ;  /* 0x0000000c0f0f7221 */ /* 0x000fe40000010000 */
[----:B------:R-:W-:Y:S01]  /*5d50*/  MUFU.EX2 R185, R185 ;  /* 0x000000b900b97308 */ /* 0x000fe20000000800 */
[----:B------:R-:W-:Y:S01]  /*5d60*/  WARPGROUP.ARRIVE ;  /* 0x00000000000079c5 */ /* 0x000fe20000000000 */
[----:B------:R-:W-:Y:S01]  /*5d70*/  FADD.FTZ R156, R156, R21 ;  /* 0x000000159c9c7221 */ /* 0x000fe20000010000 */
[----:B------:R-:W-:-:S03]  /*5d80*/  FADD.FTZ R22, R22, R15 ;  /* 0x0000000f16167221 */ /* 0x000fc60000010000 */
[----:B------:R-:W-:Y:S01]  /*5d90*/  FADD.FTZ R23, R23, R156 ;  /* 0x0000009c17177221 */ /* 0x000fe20000010000 */
[----:B------:R-:W-:Y:S01]  /*5da0*/  HGMMA.64x256x16.F32 R24, R152, gdesc[UR4].tnspB, R24, gsb0 ;  /* 0x43e0000498187df0 */ /* 0x000fe20008000818 */
[----:B------:R-:W-:Y:S01]  /*5db0*/  UIADD3 UR6, UR11, 0x100, URZ ;  /* 0x000001000b067890 */ /* 0x000fe2000fffe03f */
[----:B------:R-:W1:Y:S01]  /*5dc0*/  MUFU.EX2 R188, R188 ;  /* 0x000000bc00bc7308 */ /* 0x000e620000000800 */
[----:B------:R-:W-:Y:S01]  /*5dd0*/  UMOV UR7, 0x40000040 ;  /* 0x4000004000077882 */ /* 0x000fe20000000000 */
[----:B------:R-:W-:Y:S01]  /*5de0*/  FADD.FTZ R22, R197, R22 ;  /* 0x00000016c5167221 */ /* 0x000fe20000010000 */
[----:B------:R-:W-:-:S05]  /*5df0*/  FADD.FTZ R158, R158, R23 ;  /* 0x000000179e9e7221 */ /* 0x000fca0000010000 */
[----:B------:R-:W-:Y:S08]  /*5e00*/  MUFU.EX2 R187, R187 ;  /* 0x000000bb00bb7308 */ /* 0x000ff00000000800 */
[----:B------:R-:W2:Y:S01]  /*5e10*/  MUFU.EX2 R192, R192 ;  /* 0x000000c000c07308 */ /* 0x000ea20000000800 */
[----:B------:R-:W-:Y:S02]  /*5e20*/  WARPGROUP.DEPBAR.LE gsb0, 0x0 ;  /* 0x00008000000079c5 */ /* 0x000fe40000010000 */
[----:B----4-:R-:W-:Y:S01]  /*5e30*/  F2FP.F16.F32.PACK_AB R152, R160, R157 ;  /* 0x0000009da098723e */ /* 0x010fe200000000ff */
[----:B------:R-:W-:Y:S01]  /*5e40*/  FADD.FTZ R157, R157, R22 ;  /* 0x000000169d9d7221 */ /* 0x000fe20000010000 */
[----:B-----5:R-:W-:Y:S01]  /*5e50*/  F2FP.F16.F32.PACK_AB R153, R164, R161 ;  /* 0x000000a1a499723e */ /* 0x020fe200000000ff */
[----:B------:R-:W-:Y:S01]  /*5e60*/  FADD.FTZ R161, R161, R158 ;  /* 0x0000009ea1a17221 */ /* 0x000fe20000010000 */
[----:B------:R-:W-:Y:S01]  /*5e70*/  F2FP.F16.F32.PACK_AB R154, R162, R159 ;  /* 0x0000009fa29a723e */ /* 0x000fe200000000ff */
[----:B------:R-:W-:Y:S01]  /*5e80*/  FADD.FTZ R160, R160, R157 ;  /* 0x0000009da0a07221 */ /* 0x000fe20000010000 */
[----:B0-----:R-:W-:Y:S01]  /*5e90*/  F2FP.F16.F32.PACK_AB R155, R166, R163 ;  /* 0x000000a3a69b723e */ /* 0x001fe200000000ff */
[----:B------:R-:W-:-:S02]  /*5ea0*/  FADD.FTZ R164, R164, R161 ;  /* 0x000000a1a4a47221 */ /* 0x000fc40000010000 */
[----:B------:R-:W-:Y:S01]  /*5eb0*/  FADD.FTZ R159, R159, R160 ;  /* 0x000000a09f9f7221 */ /* 0x000fe20000010000 */
[----:B------:R-:W-:Y:S01]  /*5ec0*/  WARPGROUP.ARRIVE ;  /* 0x00000000000079c5 */ /* 0x000fe20000000000 */
[----:B------:R-:W-:Y:S02]  /*5ed0*/  FADD.FTZ R163, R163, R164 ;  /* 0x000000a4a3a37221 */ /* 0x000fe40000010000 */
[----:B------:R-:W-:Y:S02]  /*5ee0*/  FADD.FTZ R162, R162, R159 ;  /* 0x0000009fa2a27221 */ /* 0x000fe40000010000 */
[----:B------:R-:W-:Y:S01]  /*5ef0*/  FADD.FTZ R166, R166, R163 ;  /* 0x000000a3a6a67221 */ /* 0x000fe20000010000 */
[----:B------:R-:W-:Y:S01]  /*5f00*/  HGMMA.64x256x16.F32 R24, R152, gdesc[UR4].tnspB, R24, gsb0 ;  /* 0x43e0000498187df0 */ /* 0x000fe20008000818 */
[----:B------:R-:W-:Y:S01]  /*5f10*/  UIADD3 UR6, UR11, 0x180, URZ ;  /* 0x000001800b067890 */ /* 0x000fe2000fffe03f */
[----:B------:R-:W-:Y:S01]  /*5f20*/  UMOV UR7, 0x40000040 ;  /* 0x4000004000077882 */ /* 0x000fe20000000000 */
[----:B------:R-:W-:-:S02]  /*5f30*/  WARPGROUP.DEPBAR.LE gsb0, 0x0 ;  /* 0x00008000000079c5 */ /* 0x000fc40000010000 */
[----:B------:R-:W-:Y:S01]  /*5f40*/  F2FP.F16.F32.PACK_AB R152, R168, R165 ;  /* 0x000000a5a898723e */ /* 0x000fe200000000ff */
[----:B------:R-:W-:Y:S01]  /*5f50*/  FADD.FTZ R165, R165, R162 ;  /* 0x000000a2a5a57221 */ /* 0x000fe20000010000 */
[----:B------:R-:W-:Y:S01]  /*5f60*/  F2FP.F16.F32.PACK_AB R153, R172, R169 ;  /* 0x000000a9ac99723e */ /* 0x000fe200000000ff */
[----:B------:R-:W-:Y:S01]  /*5f70*/  FADD.FTZ R169, R169, R166 ;  /* 0x000000a6a9a97221 */ /* 0x000fe20000010000 */
[----:B------:R-:W-:Y:S01]  /*5f80*/  F2FP.F16.F32.PACK_AB R154, R170, R167 ;  /* 0x000000a7aa9a723e */ /* 0x000fe200000000ff */
[----:B------:R-:W-:Y:S01]  /*5f90*/  FADD.FTZ R168, R168, R165 ;  /* 0x000000a5a8a87221 */ /* 0x000fe20000010000 */
[----:B------:R-:W-:Y:S01]  /*5fa0*/  F2FP.F16.F32.PACK_AB R155, R174, R171 ;  /* 0x000000abae9b723e */ /* 0x000fe200000000ff */
[----:B------:R-:W-:Y:S02]  /*5fb0*/  FADD.FTZ R172, R172, R169 ;  /* 0x000000a9acac7221 */ /* 0x000fe40000010000 */
[----:B------:R-:W-:Y:S01]  /*5fc0*/  FADD.FTZ R167, R167, R168 ;  /* 0x000000a8a7a77221 */ /* 0x000fe20000010000 */
[----:B------:R-:W-:Y:S01]  /*5fd0*/  WARPGROUP.ARRIVE ;  /* 0x00000000000079c5 */ /* 0x000fe20000000000 */
[----:B------:R-:W-:-:S02]  /*5fe0*/  FADD.FTZ R171, R171, R172 ;  /* 0x000000acabab7221 */ /* 0x000fc40000010000 */
        /* <DEDUP_REMOVED lines=25> */
[----:B-1----:R-:W-:Y:S01]  /*6180*/  F2FP.F16.F32.PACK_AB R153, R188, R185 ;  /* 0x000000b9bc99723e */ /* 0x002fe200000000ff */
        /* <DEDUP_REMOVED lines=14> */
.L_x_9240:
[----:B------:R-:W-:Y:S01]  /*6270*/  UIADD3 UR29, UR29, 0x32460, URZ ;  /* 0x000324601d1d7890 */ /* 0x000fe2000fffe03f */
[----:B------:R-:W-:Y:S01]  /*6280*/  IMAD.MOV.U32 R7, RZ, RZ, R4 ;  /* 0x000000ffff077224 */ /* 0x000fe200078e0004 */
[----:B------:R-:W-:Y:S02]  /*6290*/  MOV R8, R5 ;  /* 0x0000000500087202 */ /* 0x000fe40000000f00 */
[----:B------:R-:W-:-:S09]  /*62a0*/  UPRMT UR29, UR30, 0x654, UR29 ;  /* 0x000006541e1d7896 */ /* 0x000fd2000800001d */
[----:B------:R-:W-:Y:S01]  /*62b0*/  SYNCS.ARRIVE.TRANS64.RED.A1T0 RZ, [UR29], RZ ;  /* 0x000000ffffff79a7 */ /* 0x000fe2000810041d */
[----:B------:R-:W-:Y:S05]  /*62c0*/  @P1 BRA `(.L_x_9241) ;  /* 0xffffffd400741947 */ /* 0x000fea000383ffff */
.L_x_9230:
[----:B------:R-:W0:Y:S01]  /*62d0*/  SHFL.BFLY PT, R8, R3, 0x2, 0x1f ;  /* 0x0c401f0003087f89 */ /* 0x000e2200000e0000 */
[----:B------:R-:W-:Y:S01]  /*62e0*/  IMAD.MOV.U32 R12, RZ, RZ, RZ ;  /* 0x000000ffff0c7224 */ /* 0x000fe200078e00ff */
[----:B------:R-:W-:Y:S01]  /*62f0*/  MOV R204, 0x400 ;  /* 0x0000040000cc7802 */ /* 0x000fe20000000f00 */
[----:B------:R-:W-:Y:S01]  /*6300*/  IMAD.U32 R14, RZ, RZ, UR10 ;  /* 0x0000000aff0e7e24 */ /* 0x000fe2000f8e00ff */
[----:B------:R-:W1:Y:S01]  /*6310*/  SHFL.BFLY PT, R9, R6, 0x2, 0x1f ;  /* 0x0c401f0006097f89 */ /* 0x000e6200000e0000 */
[----:B------:R-:W-:Y:S01]  /*6320*/  IMAD.U32 R22, RZ, RZ, UR10 ;  /* 0x0000000aff167e24 */ /* 0x000fe2000f8e00ff */
[----:B------:R-:W2:Y:S01]  /*6330*/  LDC R210, c[0x0][0xce8] ;  /* 0x00033a00ffd27b82 */ /* 0x000ea20000000800 */
[----:B------:R-:W-:Y:S01]  /*6340*/  UIADD3 UR4, -UR43, URZ, URZ ;  /* 0x0000003f2b047290 */ /* 0x000fe2000fffe13f */
[----:B------:R-:W3:Y:S01]  /*6350*/  S2R R11, SR_CgaCtaId ;  /* 0x00000000000b7919 */ /* 0x000ee20000008800 */
[----:B------:R-:W-:Y:S01]  /*6360*/  ULDC UR10, c[0x0][0xd44] ;  /* 0x00035100000a7ab9 */ /* 0x000fe20000000800 */
[----:B------:R-:W-:Y:S01]  /*6370*/  ULDC.64 UR6, c[0x0][0xc90] ;  /* 0x0003240000067ab9 */ /* 0x000fe20000000a00 */
[----:B------:R-:W-:Y:S01]  /*6380*/  UIMAD UR10, UR10, UR4, UR41 ;  /* 0x000000040a0a72a4 */ /* 0x000fe2000f8e0229 */
[----:B------:R-:W4:Y:S01]  /*6390*/  S2R R13, SR_SWINHI ;  /* 0x00000000000d7919 */ /* 0x000f220000002f00 */
[----:B------:R-:W-:-:S02]  /*63a0*/  ULDC.64 UR8, c[0x0][0xbe8] ;  /* 0x0002fa0000087ab9 */ /* 0x000fc40000000a00 */
[----:B------:R-:W-:Y:S01]  /*63b0*/  USHF.R.S32.HI UR11, URZ, 0x1f, UR10 ;  /* 0x0000001f3f0b7899 */ /* 0x000fe2000801140a */
[----:B------:R0:W-:Y:S06]  /*63c0*/  BAR.ARV R0, 0x100 ;  /* 0x000400000000751d */ /* 0x0001ec0000002000 */
[----:B------:R-:W-:Y:S01]  /*63d0*/  UIMAD.WIDE.U32 UR4, UR10, UR6, URZ ;  /* 0x000000060a0472a5 */ /* 0x000fe2000f8e003f */
[----:B0-----:R-:W-:Y:S01]  /*63e0*/  FADD.FTZ R8, R8, R3 ;  /* 0x0000000308087221 */ /* 0x001fe20000010000 */
[----:B------:R-:W-:Y:S01]  /*63f0*/  IMAD.MOV.U32 R3, RZ, RZ, RZ ;  /* 0x000000ffff037224 */ /* 0x000fe200078e00ff */
[----:B------:R-:W-:Y:S01]  /*6400*/  MOV R0, 0xff800000 ;  /* 0xff80000000007802 */ /* 0x000fe20000000f00 */
[----:B------:R-:W-:Y:S06]  /*6410*/  BAR.ARV 0x8, 0x180 ;  /* 0x0206000000007b1d */ /* 0x000fec0000002000 */
[----:B-1----:R-:W-:Y:S01]  /*6420*/  FADD.FTZ R9, R9, R6 ;  /* 0x0000000609097221 */ /* 0x002fe20000010000 */
[----:B------:R-:W-:Y:S01]  /*6430*/  IMAD.MOV.U32 R6, RZ, RZ, -0x800000 ;  /* 0xff800000ff067424 */ /* 0x000fe200078e00ff */
[----:B------:R-:W0:Y:S01]  /*6440*/  SHFL.BFLY PT, R7, R8, 0x1, 0x1f ;  /* 0x0c201f0008077f89 */ /* 0x000e2200000e0000 */
[----:B------:R-:W-:-:S03]  /*6450*/  UIMAD UR6, UR11, UR6, URZ ;  /* 0x000000060b0672a4 */ /* 0x000fc6000f8e023f */
[----:B------:R-:W1:Y:S01]  /*6460*/  SHFL.BFLY PT, R10, R9, 0x1, 0x1f ;  /* 0x0c201f00090a7f89 */ /* 0x000e6200000e0000 */
[----:B---3--:R-:W-:Y:S01]  /*6470*/  LEA R204, R11, R204, 0x18 ;  /* 0x000000cc0bcc7211 */ /* 0x008fe200078ec0ff */
[----:B------:R-:W-:Y:S01]  /*6480*/  UIMAD UR6, UR10, UR7, UR6 ;  /* 0x000000070a0672a4 */ /* 0x000fe2000f8e0206 */
[----:B------:R-:W-:Y:S01]  /*6490*/  BAR.SYNC.DEFER_BLOCKING 0x1, 0x100 ;  /* 0x0044000000007b1d */ /* 0x000fe20000010000 */
[----:B------:R-:W-:Y:S01]  /*64a0*/  USHF.R.S32.HI UR7, URZ, 0x1f, UR43 ;  /* 0x0000001f3f077899 */ /* 0x000fe2000801142b */
[----:B0-----:R-:W-:Y:S01]  /*64b0*/  FADD.FTZ R20, R8, R7 ;  /* 0x0000000708147221 */ /* 0x001fe20000010000 */
[----:B-1----:R-:W-:-:S04]  /*64c0*/  FADD.FTZ R7, R9, R10 ;  /* 0x0000000a09077221 */ /* 0x002fc80000010000 */
[----:B------:R-:W-:Y:S01]  /*64d0*/  FSETP.NE.FTZ.AND P0, PT, R20, RZ, PT ;  /* 0x000000ff1400720b */ /* 0x000fe20003f15000 */
[----:B------:R-:W-:Y:S01]  /*64e0*/  IMAD R9, R200, 0x40, R2 ;  /* 0x00000040c8097824 */ /* 0x000fe200078e0202 */
[----:B------:R-:W-:Y:S02]  /*64f0*/  MOV R10, R204 ;  /* 0x000000cc000a7202 */ /* 0x000fe40000000f00 */
[----:B----4-:R-:W-:Y:S02]  /*6500*/  MOV R11, R13 ;  /* 0x0000000d000b7202 */ /* 0x010fe40000000f00 */
[----:B------:R-:W-:Y:S01]  /*6510*/  FSETP.NE.FTZ.AND P1, PT, R7, RZ, PT ;  /* 0x000000ff0700720b */ /* 0x000fe20003f35000 */
[----:B------:R-:W-:-:S04]  /*6520*/  IMAD.WIDE R8, R9, 0x2, R10 ;  /* 0x0000000209087825 */ /* 0x000fc800078e020a */
[----:B------:R-:W-:Y:S02]  /*6530*/  IMAD.WIDE R10, R209, 0x2, R10 ;  /* 0x00000002d10a7825 */ /* 0x000fe400078e020a */
[----:B------:R-:W0:Y:S02]  /*6540*/  @P0 MUFU.RCP R12, R20 ;  /* 0x00000014000c0308 */ /* 0x000e240000001000 */
[----:B------:R-:W-:Y:S01]  /*6550*/  @P0 FMUL.FTZ R14, R14, 0.69314718246459960938 ;  /* 0x3f3172180e0e0820 */ /* 0x000fe20000410000 */
[----:B------:R-:W-:-:S03]  /*6560*/  LOP3.LUT R163, R10, 0x380, RZ, 0xc0, !PT ;  /* 0x000003800aa37812 */ /* 0x000fc600078ec0ff */
[----:B------:R-:W-:Y:S01]  /*6570*/  @P1 FMUL.FTZ R22, R22, 0.69314718246459960938 ;  /* 0x3f31721816161820 */ /* 0x000fe20000410000 */
[----:B------:R-:W-:Y:S01]  /*6580*/  SHF.R.U64 R163, R163, 0x3, RZ ;  /* 0x00000003a3a37819 */ /* 0x000fe200000012ff */
[----:B------:R-:W1:Y:S03]  /*6590*/  @P0 MUFU.LG2 R13, R20 ;  /* 0x00000014000d0308 */ /* 0x000e660000000c00 */
[----:B------:R-:W-:Y:S01]  /*65a0*/  LOP3.LUT R162, R163, R10, RZ, 0x3c, !PT ;  /* 0x0000000aa3a27212 */ /* 0x000fe200078e3cff */
[----:B------:R-:W-:-:S04]  /*65b0*/  IMAD.MOV.U32 R163, RZ, RZ, R11 ;  /* 0x000000ffffa37224 */ /* 0x000fc800078e000b */
[----:B------:R-:W3:Y:S01]  /*65c0*/  @P1 MUFU.LG2 R15, R7 ;  /* 0x00000007000f1308 */ /* 0x000ee20000000c00 */
[-C--:B0-----:R-:W-:Y:S01]  /*65d0*/  FMUL.FTZ R179, R29, R12.reuse ;  /* 0x0000000c1db37220 */ /* 0x081fe20000410000 */
[-C--:B------:R-:W-:Y:S01]  /*65e0*/  FMUL.FTZ R25, R25, R12.reuse ;  /* 0x0000000c19197220 */ /* 0x080fe20000410000 */
[-C--:B------:R-:W-:Y:S01]  /*65f0*/  FMUL.FTZ R24, R24, R12.reuse ;  /* 0x0000000c18187220 */ /* 0x080fe20000410000 */
[-C--:B------:R-:W-:Y:S01]  /*6600*/  FMUL.FTZ R28, R28, R12.reuse ;  /* 0x0000000c1c1c7220 */ /* 0x080fe20000410000 */
[-C--:B------:R-:W-:Y:S01]  /*6610*/  FMUL.FTZ R33, R33, R12.reuse ;  /* 0x0000000c21217220 */ /* 0x080fe20000410000 */
[-C--:B------:R-:W-:Y:S01]  /*6620*/  FMUL.FTZ R32, R32, R12.reuse ;  /* 0x0000000c20207220 */ /* 0x080fe20000410000 */
[-C--:B------:R-:W-:Y:S01]  /*6630*/  FMUL.FTZ R178, R37, R12.reuse ;  /* 0x0000000c25b27220 */ /* 0x080fe20000410000 */
[----:B------:R-:W0:Y:S01]  /*6640*/  @P1 MUFU.RCP R3, R7 ;  /* 0x0000000700031308 */ /* 0x000e220000001000 */
        /* <DEDUP_REMOVED lines=57> */
[C---:B------:R-:W-:Y:S01]  /*69e0*/  IADD3 R12, P3, R10.reuse, 0xc060, RZ ;  /* 0x0000c0600a0c7810 */ /* 0x040fe20007f7e0ff */
[----:B-1----:R-:W-:Y:S01]  /*69f0*/  @P0 FMUL.FTZ R13, R13, 0.69314718246459960938 ;  /* 0x3f3172180d0d0820 */ /* 0x002fe20000410000 */
[----:B---3--:R-:W-:Y:S01]  /*6a00*/  @P1 FMUL.FTZ R15, R15, 0.69314718246459960938 ;  /* 0x3f3172180f0f1820 */ /* 0x008fe20000410000 */
[----:B------:R-:W-:Y:S01]  /*6a10*/  IADD3 R73, P4, R10, 0xc040, RZ ;  /* 0x0000c0400a497810 */ /* 0x000fe20007f9e0ff */
[----:B0-----:R-:W-:Y:S01]  /*6a20*/  FMUL.FTZ R121, R123, R3 ;  /* 0x000000037b797220 */ /* 0x001fe20000410000 */
[----:B------:R-:W-:Y:S01]  /*6a30*/  LOP3.LUT R21, R12, 0x380, RZ, 0xc0, !PT ;  /* 0x000003800c157812 */ /* 0x000fe200078ec0ff */
[----:B------:R-:W-:Y:S01]  /*6a40*/  @P0 FFMA.FTZ R6, R14, R5, R13 ;  /* 0x000000050e060223 */ /* 0x000fe2000001000d */
[----:B------:R-:W-:Y:S01]  /*6a50*/  @P1 FFMA.FTZ R0, R22, R4, R15 ;  /* 0x0000000416001223 */ /* 0x000fe2000001000f */
[--C-:B------:R-:W-:Y:S01]  /*6a60*/  IMAD.X R13, RZ, RZ, R11.reuse, P3 ;  /* 0x000000ffff0d7224 */ /* 0x100fe200018e060b */
[C---:B------:R-:W-:Y:S01]  /*6a70*/  IADD3 R60, P5, R10.reuse, 0xc020, RZ ;  /* 0x0000c0200a3c7810 */ /* 0x040fe20007fbe0ff */
[-C--:B------:R-:W-:Y:S01]  /*6a80*/  FMUL.FTZ R165, R127, R3.reuse ;  /* 0x000000037fa57220 */ /* 0x080fe20000410000 */
[C---:B------:R-:W-:Y:S01]  /*6a90*/  IADD3 R69, P6, R10.reuse, 0xc000, RZ ;  /* 0x0000c0000a457810 */ /* 0x040fe20007fde0ff */
[-C--:B------:R-:W-:Y:S01]  /*6aa0*/  FMUL.FTZ R167, R131, R3.reuse ;  /* 0x0000000383a77220 */ /* 0x080fe20000410000 */
[C---:B------:R-:W-:Y:S01]  /*6ab0*/  IADD3 R65, P0, R10.reuse, 0x8060, RZ ;  /* 0x000080600a417810 */ /* 0x040fe20007f1e0ff */
[-C--:B------:R-:W-:Y:S01]  /*6ac0*/  FMUL.FTZ R169, R135, R3.reuse ;  /* 0x0000000387a97220 */ /* 0x080fe20000410000 */
[C---:B------:R-:W-:Y:S01]  /*6ad0*/  IADD3 R5, P1, R10.reuse, 0x20, RZ ;  /* 0x000000200a057810 */ /* 0x040fe20007f3e0ff */
[-C--:B------:R-:W-:Y:S01]  /*6ae0*/  FMUL.FTZ R171, R139, R3.reuse ;  /* 0x000000038bab7220 */ /* 0x080fe20000410000 */
[C---:B------:R-:W-:Y:S01]  /*6af0*/  IADD3 R56, P3, R10.reuse, 0x8020, RZ ;  /* 0x000080200a387810 */ /* 0x040fe20007f7e0ff */
[----:B------:R-:W-:Y:S01]  /*6b00*/  FMUL.FTZ R173, R143, R3 ;  /* 0x000000038fad7220 */ /* 0x000fe20000410000 */
[----:B------:R-:W-:Y:S01]  /*6b10*/  SHF.R.U64 R21, R21, 0x3, RZ ;  /* 0x0000000315157819 */ /* 0x000fe200000012ff */
[--C-:B------:R-:W-:Y:S01]  /*6b20*/  IMAD.X R15, RZ, RZ, R11.reuse, P4 ;  /* 0x000000ffff0f7224 */ /* 0x100fe200020e060b */
[C---:B------:R-:W-:Y:S01]  /*6b30*/  IADD3 R61, P2, R10.reuse, 0x8040, RZ ;  /* 0x000080400a3d7810 */ /* 0x040fe20007f5e0ff */
        /* <DEDUP_REMOVED lines=8> */
[--C-:B------:R-:W-:Y:S01]  /*6bc0*/  IMAD.X R143, RZ, RZ, R11.reuse, P3 ;  /* 0x000000ffff8f7224 */ /* 0x100fe200018e060b */
[----:B------:R-:W-:Y:S01]  /*6bd0*/  IADD3 R21, P6, R10, 0x40, RZ ;  /* 0x000000400a157810 */ /* 0x000fe20007fde0ff */
[-C--:B------:R-:W-:Y:S01]  /*6be0*/  FMUL.FTZ R166, R126, R3.reuse ;  /* 0x000000037ea67220 */ /* 0x080fe20000410000 */
        /* <DEDUP_REMOVED lines=8> */
[----:B------:R-:W-:Y:S01]  /*6c70*/  LOP3.LUT R4, R69, 0x380, RZ, 0xc0, !PT ;  /* 0x0000038045047812 */ /* 0x000fe200078ec0ff */
[-C--:B------:R-:W-:Y:S01]  /*6c80*/  FMUL.FTZ R177, R151, R3.reuse ;  /* 0x0000000397b17220 */ /* 0x080fe20000410000 */
[----:B------:R-:W-:Y:S01]  /*6c90*/  LOP3.LUT R10, R65, 0x380, RZ, 0xc0, !PT ;  /* 0x00000380410a7812 */ /* 0x000fe200078ec0ff */
[----:B------:R-:W-:Y:S01]  /*6ca0*/  FMUL.FTZ R105, R115, R3 ;  /* 0x0000000373697220 */ /* 0x000fe20000410000 */
[----:B------:R-:W-:Y:S01]  /*6cb0*/  SHF.R.U64 R4, R4, 0x3, RZ ;  /* 0x0000000304047819 */ /* 0x000fe200000012ff */
[--C-:B------:R-:W-:Y:S01]  /*6cc0*/  IMAD.X R147, RZ, RZ, R11.reuse, P4 ;  /* 0x000000ffff937224 */ /* 0x100fe200020e060b */
[----:B------:R-:W-:Y:S01]  /*6cd0*/  SHF.R.U64 R10, R10, 0x3, RZ ;  /* 0x000000030a0a7819 */ /* 0x000fe200000012ff */
[--C-:B------:R-:W-:Y:S01]  /*6ce0*/  IMAD.X R151, RZ, RZ, R11.reuse, P5 ;  /* 0x000000ffff977224 */ /* 0x100fe200028e060b */
[----:B------:R-:W-:Y:S01]  /*6cf0*/  LOP3.LUT R126, R4, R69, RZ, 0x3c, !PT ;  /* 0x00000045047e7212 */ /* 0x000fe200078e3cff */
[--C-:B------:R-:W-:Y:S01]  /*6d00*/  IMAD.X R153, RZ, RZ, R11.reuse, P6 ;  /* 0x000000ffff997224 */ /* 0x100fe200030e060b */
[----:B------:R-:W-:Y:S01]  /*6d10*/  IADD3.X R159, RZ, R11, RZ, P2, !PT ;  /* 0x0000000bff9f7210 */ /* 0x000fe200017fe4ff */
[--C-:B------:R-:W-:Y:S01]  /*6d20*/  IMAD.X R155, RZ, RZ, R11.reuse, P0 ;  /* 0x000000ffff9b7224 */ /* 0x100fe200000e060b */
[----:B------:R-:W-:Y:S01]  /*6d30*/  LOP3.LUT R4, R5, 0x380, RZ, 0xc0, !PT ;  /* 0x0000038005047812 */ /* 0x000fe200078ec0ff */
[--C-:B------:R-:W-:Y:S01]  /*6d40*/  IMAD.X R157, RZ, RZ, R11.reuse, P1 ;  /* 0x000000ffff9d7224 */ /* 0x100fe200008e060b */
[----:B------:R-:W-:Y:S01]  /*6d50*/  LOP3.LUT R130, R10, R65, RZ, 0x3c, !PT ;  /* 0x000000410a827212 */ /* 0x000fe200078e3cff */
[----:B------:R-:W-:Y:S01]  /*6d60*/  IMAD.X R161, RZ, RZ, R11, P3 ;  /* 0x000000ffffa17224 */ /* 0x000fe200018e060b */
[----:B------:R-:W-:Y:S01]  /*6d70*/  IADD3 R65, P2, R8, 0x7000, RZ ;  /* 0x0000700008417810 */ /* 0x000fe20007f5e0ff */
[-C--:B------:R-:W-:Y:S01]  /*6d80*/  FMUL.FTZ R109, R114, R3.reuse ;  /* 0x00000003726d7220 */ /* 0x080fe20000410000 */
[----:B------:R-:W-:Y:S01]  /*6d90*/  SHF.R.U64 R4, R4, 0x3, RZ ;  /* 0x0000000304047819 */ /* 0x000fe200000012ff */
[-C--:B------:R-:W-:Y:S01]  /*6da0*/  FMUL.FTZ R164, R122, R3.reuse ;  /* 0x000000037aa47220 */ /* 0x080fe20000410000 */
[----:B------:R-:W-:Y:S01]  /*6db0*/  LOP3.LUT R10, R57, 0x380, RZ, 0xc0, !PT ;  /* 0x00000380390a7812 */ /* 0x000fe200078ec0ff */
[-C--:B------:R-:W-:Y:S01]  /*6dc0*/  FMUL.FTZ R27, R27, R3.reuse ;  /* 0x000000031b1b7220 */ /* 0x080fe20000410000 */
[----:B------:R-:W-:Y:S01]  /*6dd0*/  LOP3.LUT R64, R65, 0x380, RZ, 0xc0, !PT ;  /* 0x0000038041407812 */ /* 0x000fe200078ec0ff */
[----:B------:R-:W-:Y:S01]  /*6de0*/  FMUL.FTZ R26, R26, R3 ;  /* 0x000000031a1a7220 */ /* 0x000fe20000410000 */
[----:B------:R-:W-:Y:S01]  /*6df0*/  LOP3.LUT R134, R4, R5, RZ, 0x3c, !PT ;  /* 0x0000000504867212 */ /* 0x000fe200078e3cff */
[-C--:B------:R-:W-:Y:S01]  /*6e00*/  FMUL.FTZ R31, R31, R3.reuse ;  /* 0x000000031f1f7220 */ /* 0x080fe20000410000 */
[----:B------:R-:W-:Y:S01]  /*6e10*/  SHF.R.U64 R4, R10, 0x3, RZ ;  /* 0x000000030a047819 */ /* 0x000fe200000012ff */
[-C--:B------:R-:W-:Y:S01]  /*6e20*/  FMUL.FTZ R30, R30, R3.reuse ;  /* 0x000000031e1e7220 */ /* 0x080fe20000410000 */
[----:B------:R-:W-:Y:S01]  /*6e30*/  SHF.R.U64 R64, R64, 0x3, RZ ;  /* 0x0000000340407819 */ /* 0x000fe200000012ff */
[----:B------:R-:W-:Y:S01]  /*6e40*/  FMUL.FTZ R35, R35, R3 ;  /* 0x0000000323237220 */ /* 0x000fe20000410000 */
[----:B------:R-:W-:Y:S01]  /*6e50*/  LOP3.LUT R146, R4, R57, RZ, 0x3c, !PT ;  /* 0x0000003904927212 */ /* 0x000fe200078e3cff */
[-C--:B------:R-:W-:Y:S01]  /*6e60*/  FMUL.FTZ R34, R34, R3.reuse ;  /* 0x0000000322227220 */ /* 0x080fe20000410000 */
[----:B------:R-:W-:Y:S01]  /*6e70*/  LOP3.LUT R10, R53, 0x380, RZ, 0xc0, !PT ;  /* 0x00000380350a7812 */ /* 0x000fe200078ec0ff */
[----:B------:R-:W-:Y:S01]  /*6e80*/  FMUL.FTZ R39, R39, R3 ;  /* 0x0000000327277220 */ /* 0x000fe20000410000 */
[----:B------:R-:W-:Y:S01]  /*6e90*/  LOP3.LUT R64, R64, R65, RZ, 0x3c, !PT ;  /* 0x0000004140407212 */ /* 0x000fe200078e3cff */
[----:B------:R-:W-:Y:S01]  /*6ea0*/  IMAD.X R65, RZ, RZ, R9, P2 ;  /* 0x000000ffff417224 */ /* 0x000fe200010e0609 */
[----:B------:R-:W-:Y:S01]  /*6eb0*/  LOP3.LUT R4, R21, 0x380, RZ, 0xc0, !PT ;  /* 0x0000038015047812 */ /* 0x000fe200078ec0ff */
[-C--:B------:R-:W-:Y:S01]  /*6ec0*/  FMUL.FTZ R38, R38, R3.reuse ;  /* 0x0000000326267220 */ /* 0x080fe20000410000 */
[----:B------:R-:W-:Y:S01]  /*6ed0*/  LOP3.LUT R11, R60, 0x380, RZ, 0xc0, !PT ;  /* 0x000003803c0b7812 */ /* 0x000fe200078ec0ff */
[-C--:B------:R-:W-:Y:S01]  /*6ee0*/  FMUL.FTZ R43, R43, R3.reuse ;  /* 0x000000032b2b7220 */ /* 0x080fe20000410000 */
[----:B------:R-:W-:Y:S01]  /*6ef0*/  IADD3 R115, P2, R8, 0xe000, RZ ;  /* 0x0000e00008737810 */ /* 0x000fe20007f5e0ff */
[-C--:B------:R-:W-:Y:S01]  /*6f00*/  FMUL.FTZ R42, R42, R3.reuse ;  /* 0x000000032a2a7220 */ /* 0x080fe20000410000 */
[----:B------:R-:W-:Y:S01]  /*6f10*/  SHF.R.U64 R10, R10, 0x3, RZ ;  /* 0x000000030a0a7819 */ /* 0x000fe200000012ff */
[-C--:B------:R-:W-:Y:S01]  /*6f20*/  FMUL.FTZ R47, R47, R3.reuse ;  /* 0x000000032f2f7220 */ /* 0x080fe20000410000 */
[----:B------:R-:W-:Y:S01]  /*6f30*/  SHF.R.U64 R4, R4, 0x3, RZ ;  /* 0x0000000304047819 */ /* 0x000fe200000012ff */
[-C--:B------:R-:W-:Y:S01]  /*6f40*/  FMUL.FTZ R46, R46, R3.reuse ;  /* 0x000000032e2e7220 */ /* 0x080fe20000410000 */
[----:B------:R-:W-:Y:S01]  /*6f50*/  SHF.R.U64 R11, R11, 0x3, RZ ;  /* 0x000000030b0b7819 */ /* 0x000fe200000012ff */
[-C--:B------:R-:W-:Y:S01]  /*6f60*/  FMUL.FTZ R51, R51, R3.reuse ;  /* 0x0000000333337220 */ /* 0x080fe20000410000 */
[----:B------:R-:W-:Y:S01]  /*6f70*/  LOP3.LUT R114, R115, 0x380, RZ, 0xc0, !PT ;  /* 0x0000038073727812 */ /* 0x000fe200078ec0ff */
[-C--:B------:R-:W-:Y:S01]  /*6f80*/  FMUL.FTZ R50, R50, R3.reuse ;  /* 0x0000000332327220 */ /* 0x080fe20000410000 */
[----:B------:R-:W-:Y:S01]  /*6f90*/  LOP3.LUT R14, R73, 0x380, RZ, 0xc0, !PT ;  /* 0x00000380490e7812 */ /* 0x000fe200078ec0ff */
[-C--:B------:R-:W-:Y:S01]  /*6fa0*/  FMUL.FTZ R55, R55, R3.reuse ;  /* 0x0000000337377220 */ /* 0x080fe20000410000 */
[----:B------:R-:W-:Y:S01]  /*6fb0*/  LOP3.LUT R5, R52, 0x380, RZ, 0xc0, !PT ;  /* 0x0000038034057812 */ /* 0x000fe200078ec0ff */
[----:B------:R-:W-:Y:S01]  /*6fc0*/  FMUL.FTZ R54, R54, R3 ;  /* 0x0000000336367220 */ /* 0x000fe20000410000 */
[----:B------:R-:W-:Y:S01]  /*6fd0*/  LOP3.LUT R154, R10, R53, RZ, 0x3c, !PT ;  /* 0x000000350a9a7212 */ /* 0x000fe200078e3cff */
[----:B------:R-:W-:Y:S01]  /*6fe0*/  FMUL.FTZ R59, R59, R3 ;  /* 0x000000033b3b7220 */ /* 0x000fe20000410000 */
[----:B------:R-:W-:Y:S01]  /*6ff0*/  LOP3.LUT R152, R4, R21, RZ, 0x3c, !PT ;  /* 0x0000001504987212 */ /* 0x000fe200078e3cff */
[-C--:B------:R-:W-:Y:S01]  /*7000*/  FMUL.FTZ R58, R58, R3.reuse ;  /* 0x000000033a3a7220 */ /* 0x080fe20000410000 */
[----:B------:R-:W-:Y:S01]  /*7010*/  LOP3.LUT R53, R20, 0x380, RZ, 0xc0, !PT ;  /* 0x0000038014357812 */ /* 0x000fe200078ec0ff */
[-C--:B------:R-:W-:Y:S01]  /*7020*/  FMUL.FTZ R63, R63, R3.reuse ;  /* 0x000000033f3f7220 */ /* 0x080fe20000410000 */
[----:B------:R-:W-:Y:S01]  /*7030*/  LOP3.LUT R122, R11, R60, RZ, 0x3c, !PT ;  /* 0x0000003c0b7a7212 */ /* 0x000fe200078e3cff */
[-C--:B------:R-:W-:Y:S01]  /*7040*/  FMUL.FTZ R62, R62, R3.reuse ;  /* 0x000000033e3e7220 */ /* 0x080fe20000410000 */
[----:B------:R-:W-:Y:S01]  /*7050*/  IADD3 R21, P4, R8, 0x2000, RZ ;  /* 0x0000200008157810 */ /* 0x000fe20007f9e0ff */
[-C--:B------:R-:W-:Y:S01]  /*7060*/  FMUL.FTZ R67, R67, R3.reuse ;  /* 0x0000000343437220 */ /* 0x080fe20000410000 */
[----:B------:R-:W-:Y:S01]  /*7070*/  SHF.R.U64 R114, R114, 0x3, RZ ;  /* 0x0000000372727819 */ /* 0x000fe200000012ff */
[-C--:B------:R-:W-:Y:S01]  /*7080*/  FMUL.FTZ R66, R66, R3.reuse ;  /* 0x0000000342427220 */ /* 0x080fe20000410000 */
[----:B------:R-:W-:Y:S01]  /*7090*/  SHF.R.U64 R14, R14, 0x3, RZ ;  /* 0x000000030e0e7819 */ /* 0x000fe200000012ff */
[-C--:B------:R-:W-:Y:S01]  /*70a0*/  FMUL.FTZ R71, R71, R3.reuse ;  /* 0x0000000347477220 */ /* 0x080fe20000410000 */
[----:B------:R-:W-:Y:S01]  /*70b0*/  LOP3.LUT R11, R56, 0x380, RZ, 0xc0, !PT ;  /* 0x00000380380b7812 */ /* 0x000fe200078ec0ff */
[-C--:B------:R-:W-:Y:S01]  /*70c0*/  FMUL.FTZ R70, R70, R3.reuse ;  /* 0x0000000346467220 */ /* 0x080fe20000410000 */
[----:B------:R-:W-:Y:S01]  /*70d0*/  SHF.R.U64 R5, R5, 0x3, RZ ;  /* 0x0000000305057819 */ /* 0x000fe200000012ff */
        /* <DEDUP_REMOVED lines=26> */
[----:B------:R-:W-:-:S02]  /*7280*/  LOP3.LUT R10, R21, 0x380, RZ, 0xc0, !PT ;  /* 0x00000380150a7812 */ /* 0x000fc400078ec0ff */
[----:B------:R-:W-:Y:S01]  /*7290*/  LOP3.LUT R114, R114, R115, RZ, 0x3c, !PT ;  /* 0x0000007372727212 */ /* 0x000fe200078e3cff */
[----:B------:R-:W-:Y:S01]  /*72a0*/  IMAD.X R115, RZ, RZ, R9, P2 ;  /* 0x000000ffff737224 */ /* 0x000fe200010e0609 */
[----:B------:R-:W-:Y:S02]  /*72b0*/  LOP3.LUT R14, R14, R73, RZ, 0x3c, !PT ;  /* 0x000000490e0e7212 */ /* 0x000fe400078e3cff */
[----:B------:R-:W-:Y:S02]  /*72c0*/  SHF.R.U64 R11, R11, 0x3, RZ ;  /* 0x000000030b0b7819 */ /* 0x000fe400000012ff */
[----:B------:R-:W-:Y:S02]  /*72d0*/  LOP3.LUT R150, R5, R52, RZ, 0x3c, !PT ;  /* 0x0000003405967212 */ /* 0x000fe400078e3cff */
[----:B------:R-:W-:Y:S02]  /*72e0*/  IADD3 R52, P3, R8, 0x1000, RZ ;  /* 0x0000100008347810 */ /* 0x000fe40007f7e0ff */
[----:B--2---:R-:W-:-:S02]  /*72f0*/  ISETP.NE.AND P2, PT, R210, 0x1, PT ;  /* 0x00000001d200780c */ /* 0x004fc40003f45270 */
[----:B------:R-:W-:Y:S02]  /*7300*/  LOP3.LUT R160, R53, R20, RZ, 0x3c, !PT ;  /* 0x0000001435a07212 */ /* 0x000fe400078e3cff */
[----:B------:R-:W-:Y:S02]  /*7310*/  SHF.R.U64 R20, R10, 0x3, RZ ;  /* 0x000000030a147819 */ /* 0x000fe400000012ff */
[----:B------:R-:W-:Y:S02]  /*7320*/  LOP3.LUT R142, R11, R56, RZ, 0x3c, !PT ;  /* 0x000000380b8e7212 */ /* 0x000fe400078e3cff */
[----:B------:R-:W-:Y:S02]  /*7330*/  MOV R214, R162 ;  /* 0x000000a200d67202 */ /* 0x000fe40000000f00 */
[----:B------:R-:W-:Y:S02]  /*7340*/  LOP3.LUT R11, R52, 0x380, RZ, 0xc0, !PT ;  /* 0x00000380340b7812 */ /* 0x000fe400078ec0ff */
[----:B------:R-:W-:-:S02]  /*7350*/  MOV R163, R14 ;  /* 0x0000000e00a37202 */ /* 0x000fc40000000f00 */
[----:B------:R-:W-:Y:S01]  /*7360*/  LOP3.LUT R60, R61, 0x380, RZ, 0xc0, !PT ;  /* 0x000003803d3c7812 */ /* 0x000fe200078ec0ff */
[----:B------:R-:W0:Y:S01]  /*7370*/  LDC R14, c[0x0][0xd38] ;  /* 0x00034e00ff0e7b82 */ /* 0x000e220000000800 */
[----:B------:R-:W-:Y:S02]  /*7380*/  LOP3.LUT R4, R23, 0x380, RZ, 0xc0, !PT ;  /* 0x0000038017047812 */ /* 0x000fe400078ec0ff */
[----:B------:R-:W-:Y:S02]  /*7390*/  LOP3.LUT R20, R20, R21, RZ, 0x3c, !PT ;  /* 0x0000001514147212 */ /* 0x000fe400078e3cff */
[----:B------:R-:W-:Y:S02]  /*73a0*/  IADD3.X R21, RZ, R9, RZ, P4, !PT ;  /* 0x00000009ff157210 */ /* 0x000fe400027fe4ff */
[----:B------:R-:W-:Y:S02]  /*73b0*/  SHF.R.U64 R11, R11, 0x3, RZ ;  /* 0x000000030b0b7819 */ /* 0x000fe400000012ff */
[----:B------:R-:W-:-:S02]  /*73c0*/  IADD3 R73, P4, R8, 0x9000, RZ ;  /* 0x0000900008497810 */ /* 0x000fc40007f9e0ff */
[----:B------:R-:W-:Y:S02]  /*73d0*/  SHF.R.U64 R60, R60, 0x3, RZ ;  /* 0x000000033c3c7819 */ /* 0x000fe400000012ff */
[----:B------:R-:W-:Y:S02]  /*73e0*/  LOP3.LUT R5, R22, 0x380, RZ, 0xc0, !PT ;  /* 0x0000038016057812 */ /* 0x000fe400078ec0ff */
[----:B------:R-:W-:Y:S02]  /*73f0*/  SHF.R.U64 R4, R4, 0x3, RZ ;  /* 0x0000000304047819 */ /* 0x000fe400000012ff */
[----:B------:R-:W-:Y:S01]  /*7400*/  LOP3.LUT R10, R11, R52, RZ, 0x3c, !PT ;  /* 0x000000340b0a7212 */ /* 0x000fe200078e3cff */
[----:B------:R-:W-:Y:S01]  /*7410*/  IMAD.X R11, RZ, RZ, R9, P3 ;  /* 0x000000ffff0b7224 */ /* 0x000fe200018e0609 */
[----:B------:R-:W-:Y:S02]  /*7420*/  LOP3.LUT R72, R73, 0x380, RZ, 0xc0, !PT ;  /* 0x0000038049487812 */ /* 0x000fe400078ec0ff */
[----:B------:R-:W-:-:S02]  /*7430*/  MOV R162, R12 ;  /* 0x0000000c00a27202 */ /* 0x000fc40000000f00 */
[----:B------:R-:W-:Y:S01]  /*7440*/  LOP3.LUT R138, R60, R61, RZ, 0x3c, !PT ;  /* 0x0000003d3c8a7212 */ /* 0x000fe200078e3cff */
[----:B------:R-:W1:Y:S01]  /*7450*/  @P2 LDC R12, c[0x0][0xcec] ;  /* 0x00033b00ff0c2b82 */ /* 0x000e620000000800 */
[----:B------:R-:W-:Y:S02]  /*7460*/  SHF.R.U64 R5, R5, 0x3, RZ ;  /* 0x0000000305057819 */ /* 0x000fe400000012ff */
[----:B------:R-:W-:Y:S01]  /*7470*/  LOP3.LUT R158, R4, R23, RZ, 0x3c, !PT ;  /* 0x00000017049e7212 */ /* 0x000fe200078e3cff */
[----:B------:R-:W-:Y:S01]  /*7480*/  IMAD.U32 R4, RZ, RZ, UR4 ;  /* 0x00000004ff047e24 */ /* 0x000fe2000f8e00ff */
[C---:B------:R-:W-:Y:S01]  /*7490*/  IADD3 R23, P5, R8.reuse, 0x3000, RZ ;  /* 0x0000300008177810 */ /* 0x040fe20007fbe0ff */
[----:B------:R-:W-:Y:S01]  /*74a0*/  UIADD3 UR4, UR5, UR6, URZ ;  /* 0x0000000605047290 */ /* 0x000fe2000fffe03f */
[C---:B------:R-:W-:Y:S01]  /*74b0*/  IADD3 R53, P6, R8.reuse, 0x4000, RZ ;  /* 0x0000400008357810 */ /* 0x040fe20007fde0ff */
[----:B------:R-:W2:Y:S01]  /*74c0*/  @P2 LDC R13, c[0x0][0xcf0] ;  /* 0x00033c00ff0d2b82 */ /* 0x000ea20000000800 */
[C---:B------:R-:W-:Y:S01]  /*74d0*/  IADD3 R57, P0, R8.reuse, 0x5000, RZ ;  /* 0x0000500008397810 */ /* 0x040fe20007f1e0ff */
[----:B------:R-:W-:Y:S01]  /*74e0*/  ULDC UR6, c[0x0][0xb88] ;  /* 0x0002e20000067ab9 */ /* 0x000fe20000000800 */
[----:B------:R-:W-:-:S02]  /*74f0*/  IADD3 R61, P1, R8, 0x6000, RZ ;  /* 0x00006000083d7810 */ /* 0x000fc40007f3e0ff */
[----:B------:R-:W-:Y:S02]  /*7500*/  IADD3 R69, P3, R8, 0x8000, RZ ;  /* 0x0000800008457810 */ /* 0x000fe40007f7e0ff */
[----:B------:R-:W-:Y:S02]  /*7510*/  SHF.R.U64 R72, R72, 0x3, RZ ;  /* 0x0000000348487819 */ /* 0x000fe400000012ff */
[----:B------:R-:W-:Y:S01]  /*7520*/  LOP3.LUT R156, R5, R22, RZ, 0x3c, !PT ;  /* 0x00000016059c7212 */ /* 0x000fe200078e3cff */
[----:B------:R-:W-:Y:S01]  /*7530*/  IMAD.U32 R5, RZ, RZ, UR5 ;  /* 0x00000005ff057e24 */ /* 0x000fe2000f8e00ff */
[----:B------:R-:W-:Y:S01]  /*7540*/  LOP3.LUT R22, R23, 0x380, RZ, 0xc0, !PT ;  /* 0x0000038017167812 */ /* 0x000fe200078ec0ff */
[----:B------:R-:W-:Y:S01]  /*7550*/  IMAD.U32 R5, RZ, RZ, UR4 ;  /* 0x00000004ff057e24 */ /* 0x000fe2000f8e00ff */
[----:B------:R-:W-:Y:S01]  /*7560*/  LOP3.LUT R52, R53, 0x380, RZ, 0xc0, !PT ;  /* 0x0000038035347812 */ /* 0x000fe200078ec0ff */
[----:B------:R-:W-:Y:S01]  /*7570*/  ULDC.64 UR4, c[0x0][0xc88] ;  /* 0x0003220000047ab9 */ /* 0x000fe20000000a00 */
[----:B------:R-:W-:-:S02]  /*7580*/  LOP3.LUT R56, R57, 0x380, RZ, 0xc0, !PT ;  /* 0x0000038039387812 */ /* 0x000fc400078ec0ff */
[----:B------:R-:W-:Y:S02]  /*7590*/  LOP3.LUT R60, R61, 0x380, RZ, 0xc0, !PT ;  /* 0x000003803d3c7812 */ /* 0x000fe400078ec0ff */
[----:B------:R-:W-:Y:S02]  /*75a0*/  LOP3.LUT R68, R69, 0x380, RZ, 0xc0, !PT ;  /* 0x0000038045447812 */ /* 0x000fe400078ec0ff */
[----:B------:R-:W-:Y:S02]  /*75b0*/  LOP3.LUT R72, R72, R73, RZ, 0x3c, !PT ;  /* 0x0000004948487212 */ /* 0x000fe400078e3cff */
[----:B------:R-:W-:Y:S02]  /*75c0*/  LOP3.LUT R73, R8, 0x380, RZ, 0xc0, !PT ;  /* 0x0000038008497812 */ /* 0x000fe400078ec0ff */
[----:B------:R-:W-:Y:S02]  /*75d0*/  SHF.R.U64 R22, R22, 0x3, RZ ;  /* 0x0000000316167819 */ /* 0x000fe400000012ff */
[----:B------:R-:W-:-:S02]  /*75e0*/  SHF.R.U64 R52, R52, 0x3, RZ ;  /* 0x0000000334347819 */ /* 0x000fc400000012ff */
[----:B------:R-:W-:Y:S02]  /*75f0*/  SHF.R.U64 R56, R56, 0x3, RZ ;  /* 0x0000000338387819 */ /* 0x000fe400000012ff */
[----:B------:R-:W-:Y:S02]  /*7600*/  SHF.R.U64 R60, R60, 0x3, RZ ;  /* 0x000000033c3c7819 */ /* 0x000fe400000012ff */
[----:B------:R-:W-:Y:S02]  /*7610*/  SHF.R.U64 R68, R68, 0x3, RZ ;  /* 0x0000000344447819 */ /* 0x000fe400000012ff */
[----:B------:R-:W-:Y:S02]  /*7620*/  MOV R126, R126 ;  /* 0x0000007e007e7202 */ /* 0x000fe40000000f00 */
[----:B------:R-:W-:Y:S02]  /*7630*/  F2FP.F16.F32.PACK_AB R24, R25, R24 ;  /* 0x000000181918723e */ /* 0x000fe400000000ff */
[----:B------:R-:W-:-:S02]  /*7640*/  IADD3 R127, RZ, -UR41, RZ ;  /* 0x80000029ff7f7c10 */ /* 0x000fc4000fffe0ff */
[----:B------:R-:W-:Y:S02]  /*7650*/  F2FP.F16.F32.PACK_AB R32, R33, R32 ;  /* 0x000000202120723e */ /* 0x000fe400000000ff */
[----:B------:R-:W-:Y:S01]  /*7660*/  SHF.R.U64 R25, R73, 0x3, RZ ;  /* 0x0000000349197819 */ /* 0x000fe200000012ff */
[----:B0-----:R-:W-:Y:S01]  /*7670*/  IMAD R127, R14, R127, UR44 ;  /* 0x0000002c0e7f7e24 */ /* 0x001fe2000f8e027f */
[----:B------:R-:W-:Y:S02]  /*7680*/  F2FP.F16.F32.PACK_AB R33, R35, R34 ;  /* 0x000000222321723e */ /* 0x000fe400000000ff */
        /* <DEDUP_REMOVED lines=10> */
[----:B------:R-:W-:-:S02]  /*7730*/  F2FP.F16.F32.PACK_AB R35, R39, R38 ;  /* 0x000000262723723e */ /* 0x000fc400000000ff */
[----:B------:R-:W0:Y:S01]  /*7740*/  LDC.64 R38, c[0x0][0xc98] ;  /* 0x00032600ff267b82 */ /* 0x000e220000000a00 */
[C---:B------:R-:W-:Y:S02]  /*7750*/  IADD3 R99, P5, R8.reuse, 0xa000, RZ ;  /* 0x0000a00008637810 */ /* 0x040fe40007fbe0ff */
[C---:B------:R-:W-:Y:S02]  /*7760*/  IADD3 R103, P6, R8.reuse, 0xb000, RZ ;  /* 0x0000b00008677810 */ /* 0x040fe40007fde0ff */
[C---:B------:R-:W-:Y:S02]  /*7770*/  IADD3 R107, P0, R8.reuse, 0xc000, RZ ;  /* 0x0000c000086b7810 */ /* 0x040fe40007f1e0ff */
[C---:B------:R-:W-:Y:S02]  /*7780*/  IADD3 R111, P1, R8.reuse, 0xd000, RZ ;  /* 0x0000d000086f7810 */ /* 0x040fe40007f3e0ff */
[----:B------:R-:W-:Y:S02]  /*7790*/  IADD3 R119, P3, R8, 0xf000, RZ ;  /* 0x0000f00008777810 */ /* 0x000fe40007f7e0ff */
[----:B------:R-:W-:-:S02]  /*77a0*/  LOP3.LUT R8, R25, R8, RZ, 0x3c, !PT ;  /* 0x0000000819087212 */ /* 0x000fc400078e3cff */
[----:B------:R-:W-:Y:S02]  /*77b0*/  F2FP.F16.F32.PACK_AB R25, R27, R26 ;  /* 0x0000001a1b19723e */ /* 0x000fe400000000ff */
[----:B------:R-:W-:Y:S02]  /*77c0*/  F2FP.F16.F32.PACK_AB R26, R179, R28 ;  /* 0x0000001cb31a723e */ /* 0x000fe400000000ff */
[----:B------:R-:W-:Y:S01]  /*77d0*/  MOV R179, R122 ;  /* 0x0000007a00b37202 */ /* 0x000fe20000000f00 */
[----:B------:R-:W-:Y:S01]  /*77e0*/  IMAD R123, R127, 0x80, R208 ;  /* 0x000000807f7b7824 */ /* 0x000fe200078e02d0 */
[----:B------:R-:W-:Y:S02]  /*77f0*/  F2FP.F16.F32.PACK_AB R40, R41, R40 ;  /* 0x000000282928723e */ /* 0x000fe400000000ff */
[----:B------:R-:W-:Y:S01]  /*7800*/  F2FP.F16.F32.PACK_AB R41, R43, R42 ;  /* 0x0000002a2b29723e */ /* 0x000fe200000000ff */
[----:B-1----:R-:W-:Y:S01]  /*7810*/  @P2 IMAD.HI.U32 R12, R123, R12, RZ ;  /* 0x0000000c7b0c2227 */ /* 0x002fe200078e00ff */
[----:B------:R-:W-:-:S02]  /*7820*/  F2FP.F16.F32.PACK_AB R27, R31, R30 ;  /* 0x0000001e1f1b723e */ /* 0x000fc400000000ff */
[----:B------:R-:W-:Y:S01]  /*7830*/  F2FP.F16.F32.PACK_AB R43, R47, R46 ;  /* 0x0000002e2f2b723e */ /* 0x000fe200000000ff */
[----:B------:R-:W-:Y:S01]  /*7840*/  IMAD.MOV.U32 R47, RZ, RZ, R123 ;  /* 0x000000ffff2f7224 */ /* 0x000fe200078e007b */
[----:B------:R-:W-:Y:S01]  /*7850*/  MOV R134, R134 ;  /* 0x0000008600867202 */ /* 0x000fe20000000f00 */
[----:B------:R-:W-:Y:S01]  /*7860*/  STSM.16.M88.4 [R214], R24 ;  /* 0x00000018d6007844 */ /* 0x000fe20000000200 */
[----:B------:R-:W-:Y:S01]  /*7870*/  F2FP.F16.F32.PACK_AB R34, R178, R36 ;  /* 0x00000024b222723e */ /* 0x000fe200000000ff */
[----:B0-----:R-:W-:Y:S01]  /*7880*/  IMAD.WIDE.U32 R4, R38, UR43, R4 ;  /* 0x0000002b26047c25 */ /* 0x001fe2000f8e0004 */
[----:B--2---:R-:W-:Y:S02]  /*7890*/  @P2 SHF.R.U32.HI R47, RZ, R13, R12 ;  /* 0x0000000dff2f2219 */ /* 0x004fe4000001160c */
[----:B------:R-:W-:Y:S01]  /*78a0*/  LOP3.LUT R106, R107, 0x380, RZ, 0xc0, !PT ;  /* 0x000003806b6a7812 */ /* 0x000fe200078ec0ff */
[----:B------:R0:W-:Y:S01]  /*78b0*/  STSM.16.M88.4 [R134], R32 ;  /* 0x0000002086007844 */ /* 0x0001e20000000200 */
[----:B------:R-:W-:-:S02]  /*78c0*/  F2FP.F16.F32.PACK_AB R48, R49, R48 ;  /* 0x000000303130723e */ /* 0x000fc400000000ff */
[----:B------:R-:W-:Y:S02]  /*78d0*/  MOV R152, R152 ;  /* 0x0000009800987202 */ /* 0x000fe40000000f00 */
[----:B------:R-:W-:Y:S02]  /*78e0*/  F2FP.F16.F32.PACK_AB R42, R29, R44 ;  /* 0x0000002c1d2a723e */ /* 0x000fe400000000ff */
[----:B------:R-:W-:Y:S02]  /*78f0*/  F2FP.F16.F32.PACK_AB R49, R51, R50 ;  /* 0x000000323331723e */ /* 0x000fe400000000ff */
[----:B------:R-:W-:Y:S01]  /*7900*/  MOV R160, R160 ;  /* 0x000000a000a07202 */ /* 0x000fe20000000f00 */
[----:B------:R-:W-:Y:S01]  /*7910*/  STSM.16.M88.4 [R152], R40 ;  /* 0x0000002898007844 */ /* 0x000fe20000000200 */
[----:B------:R-:W-:Y:S02]  /*7920*/  F2FP.F16.F32.PACK_AB R50, R202, R185 ;  /* 0x000000b9ca32723e */ /* 0x000fe400000000ff */
[----:B------:R-:W-:-:S02]  /*7930*/  F2FP.F16.F32.PACK_AB R51, R55, R54 ;  /* 0x000000363733723e */ /* 0x000fc400000000ff */
[----:B------:R-:W-:Y:S01]  /*7940*/  SHF.R.U64 R106, R106, 0x3, RZ ;  /* 0x000000036a6a7819 */ /* 0x000fe200000012ff */
[----:B0-----:R-:W-:Y:S01]  /*7950*/  IMAD.MOV R33, RZ, RZ, -R47 ;  /* 0x000000ffff217224 */ /* 0x001fe200078e0a2f */
[----:B------:R-:W-:Y:S01]  /*7960*/  MOV R158, R158 ;  /* 0x0000009e009e7202 */ /* 0x000fe20000000f00 */
[----:B------:R-:W-:Y:S01]  /*7970*/  IMAD R32, R38, UR7, RZ ;  /* 0x0000000726207c24 */ /* 0x000fe2000f8e02ff */
[----:B------:R-:W-:Y:S01]  /*7980*/  F2FP.F16.F32.PACK_AB R12, R201, R184 ;  /* 0x000000b8c90c723e */ /* 0x000fe200000000ff */
[----:B------:R-:W-:Y:S01]  /*7990*/  IMAD R33, R210, R33, R123 ;  /* 0x00000021d2217224 */ /* 0x000fe200078e027b */
[----:B------:R-:W-:Y:S01]  /*79a0*/  F2FP.F16.F32.PACK_AB R13, R59, R58 ;  /* 0x0000003a3b0d723e */ /* 0x000fe200000000ff */
[----:B------:R-:W-:Y:S01]  /*79b0*/  STSM.16.M88.4 [R160], R48 ;  /* 0x00000030a0007844 */ /* 0x000fe20000000200 */
[----:B------:R-:W-:Y:S01]  /*79c0*/  F2FP.F16.F32.PACK_AB R14, R199, R183 ;  /* 0x000000b7c70e723e */ /* 0x000fe200000000ff */
[----:B------:R-:W-:Y:S01]  /*79d0*/  IMAD R32, R39, UR43, R32 ;  /* 0x0000002b27207c24 */ /* 0x000fe2000f8e0220 */
[----:B------:R-:W-:-:S02]  /*79e0*/  F2FP.F16.F32.PACK_AB R15, R63, R62 ;  /* 0x0000003e3f0f723e */ /* 0x000fc400000000ff */
[----:B------:R-:W-:Y:S01]  /*79f0*/  LOP3.LUT R106, R106, R107, RZ, 0x3c, !PT ;  /* 0x0000006b6a6a7212 */ /* 0x000fe200078e3cff */
[----:B------:R-:W-:Y:S01]  /*7a00*/  IMAD.X R107, RZ, RZ, R9, P0 ;  /* 0x000000ffff6b7224 */ /* 0x000fe200000e0609 */
[----:B------:R-:W-:Y:S01]  /*7a10*/  F2FP.F16.F32.PACK_AB R37, R7, R37 ;  /* 0x000000250725723e */ /* 0x000fe200000000ff */
[----:B------:R0:W-:Y:S01]  /*7a20*/  STSM.16.M88.4 [R158], R12 ;  /* 0x0000000c9e007844 */ /* 0x0001e20000000200 */
[----:B------:R-:W-:Y:S02]  /*7a30*/  SHF.R.S32.HI R7, RZ, 0x1f, R33 ;  /* 0x0000001fff077819 */ /* 0x000fe40000011421 */
[----:B------:R-:W-:Y:S02]  /*7a40*/  LOP3.LUT R118, R119, 0x380, RZ, 0xc0, !PT ;  /* 0x0000038077767812 */ /* 0x000fe400078ec0ff */
[----:B------:R-:W-:Y:S02]  /*7a50*/  MOV R156, R156 ;  /* 0x0000009c009c7202 */ /* 0x000fe40000000f00 */
[----:B------:R-:W-:-:S02]  /*7a60*/  F2FP.F16.F32.PACK_AB R24, R198, R182 ;  /* 0x000000b6c618723e */ /* 0x000fc400000000ff */
[----:B------:R-:W-:Y:S02]  /*7a70*/  F2FP.F16.F32.PACK_AB R25, R67, R66 ;  /* 0x000000424319723e */ /* 0x000fe400000000ff */
[----:B------:R-:W-:Y:S02]  /*7a80*/  F2FP.F16.F32.PACK_AB R26, R197, R181 ;  /* 0x000000b5c51a723e */ /* 0x000fe400000000ff */
[----:B------:R-:W-:Y:S02]  /*7a90*/  F2FP.F16.F32.PACK_AB R27, R71, R70 ;  /* 0x00000046471b723e */ /* 0x000fe400000000ff */
[----:B------:R-:W-:Y:S01]  /*7aa0*/  LOP3.LUT R110, R111, 0x380, RZ, 0xc0, !PT ;  /* 0x000003806f6e7812 */ /* 0x000fe200078ec0ff */
[----:B0-----:R-:W-:Y:S01]  /*7ab0*/  IMAD R15, R127, 0x80, R206 ;  /* 0x000000807f0f7824 */ /* 0x001fe200078e02ce */
[----:B------:R-:W-:Y:S01]  /*7ac0*/  SHF.R.S32.HI R13, RZ, 0x1f, R47 ;  /* 0x0000001fff0d7819 */ /* 0x000fe2000001142f */
[----:B------:R-:W-:Y:S01]  /*7ad0*/  STSM.16.M88.4 [R156], R24 ;  /* 0x000000189c007844 */ /* 0x000fe20000000200 */
[----:B------:R-:W-:Y:S01]  /*7ae0*/  IADD3 R12, P0, R47, R4, RZ ;  /* 0x000000042f0c7210 */ /* 0x000fe20007f1e0ff */
[----:B------:R-:W-:Y:S01]  /*7af0*/  IMAD R4, R7, UR4, RZ ;  /* 0x0000000407047c24 */ /* 0x000fe2000f8e02ff */
[----:B------:R-:W-:-:S02]  /*7b00*/  SHF.R.U64 R118, R118, 0x3, RZ ;  /* 0x0000000376767819 */ /* 0x000fc400000012ff */
[----:B------:R-:W-:Y:S01]  /*7b10*/  IADD3.X R13, R13, R5, R32, P0, !PT ;  /* 0x000000050d0d7210 */ /* 0x000fe200007fe420 */
[C---:B------:R-:W-:Y:S01]  /*7b20*/  IMAD R7, R33.reuse, UR5, R4 ;  /* 0x0000000521077c24 */ /* 0x040fe2000f8e0204 */
[----:B------:R-:W-:Y:S01]  /*7b30*/  MOV R154, R154 ;  /* 0x0000009a009a7202 */ /* 0x000fe20000000f00 */
[----:B------:R-:W-:Y:S01]  /*7b40*/  IMAD R4, R210, UR6, RZ ;  /* 0x00000006d2047c24 */ /* 0x000fe2000f8e02ff */
[----:B------:R-:W-:Y:S01]  /*7b50*/  F2FP.F16.F32.PACK_AB R28, R196, R180 ;  /* 0x000000b4c41c723e */ /* 0x000fe200000000ff */
[----:B------:R-:W-:Y:S01]  /*7b60*/  IMAD.WIDE.U32 R12, R33, UR4, R12 ;  /* 0x00000004210c7c25 */ /* 0x000fe2000f8e000c */
[----:B------:R-:W-:Y:S01]  /*7b70*/  F2FP.F16.F32.PACK_AB R29, R75, R74 ;  /* 0x0000004a4b1d723e */ /* 0x000fe200000000ff */
[----:B------:R-:W-:Y:S01]  /*7b80*/  ULDC.64 UR4, c[0x0][0xc50] ;  /* 0x0003140000047ab9 */ /* 0x000fe20000000a00 */
[----:B------:R-:W-:Y:S01]  /*7b90*/  F2FP.F16.F32.PACK_AB R30, R195, R76 ;  /* 0x0000004cc31e723e */ /* 0x000fe200000000ff */
[----:B------:R-:W-:Y:S01]  /*7ba0*/  IMAD.IADD R7, R13, 0x1, R7 ;  /* 0x000000010d077824 */ /* 0x000fe200078e0207 */
[----:B------:R-:W-:Y:S01]  /*7bb0*/  F2FP.F16.F32.PACK_AB R31, R79, R78 ;  /* 0x0000004e4f1f723e */ /* 0x000fe200000000ff */
[----:B------:R-:W-:Y:S01]  /*7bc0*/  VIADD R5, R15, 0x8 ;  /* 0x000000080f057836 */ /* 0x000fe20000000000 */
[----:B------:R-:W-:-:S02]  /*7bd0*/  F2FP.F16.F32.PACK_AB R80, R81, R80 ;  /* 0x000000505150723e */ /* 0x000fc400000000ff */
[----:B------:R-:W-:Y:S01]  /*7be0*/  SHF.R.U64 R110, R110, 0x3, RZ ;  /* 0x000000036e6e7819 */ /* 0x000fe200000012ff */
[----:B------:R0:W-:Y:S01]  /*7bf0*/  STSM.16.M88.4 [R154], R28 ;  /* 0x0000001c9a007844 */ /* 0x0001e20000000200 */
[----:B------:R-:W-:Y:S01]  /*7c00*/  LOP3.LUT R118, R118, R119, RZ, 0x3c, !PT ;  /* 0x0000007776767212 */ /* 0x000fe200078e3cff */
[----:B------:R-:W-:Y:S01]  /*7c10*/  IMAD.X R119, RZ, RZ, R9, P3 ;  /* 0x000000ffff777224 */ /* 0x000fe200018e0609 */
[----:B------:R-:W-:Y:S02]  /*7c20*/  F2FP.F16.F32.PACK_AB R81, R83, R82 ;  /* 0x000000525351723e */ /* 0x000fe400000000ff */
[----:B------:R-:W-:Y:S02]  /*7c30*/  F2FP.F16.F32.PACK_AB R88, R89, R88 ;  /* 0x000000585958723e */ /* 0x000fe400000000ff */
        /* <DEDUP_REMOVED lines=8> */
[----:B------:R-:W-:-:S02]  /*7cc0*/  LOP3.LUT P0, RZ, R203, 0x3, RZ, 0xc0, !PT ;  /* 0x00000003cbff7812 */ /* 0x000fc4000780c0ff */
[----:B0-----:R-:W-:Y:S01]  /*7cd0*/  LEA R28, P3, R12, UR4, 0x2 ;  /* 0x000000040c1c7c11 */ /* 0x001fe2000f8610ff */
[----:B------:R-:W-:Y:S01]  /*7ce0*/  STSM.16.M88.4 [R146], R88 ;  /* 0x0000005892007844 */ /* 0x000fe20000000200 */
[----:B------:R-:W-:Y:S02]  /*7cf0*/  MOV R142, R142 ;  /* 0x0000008e008e7202 */ /* 0x000fe40000000f00 */
[----:B------:R-:W-:Y:S01]  /*7d00*/  F2FP.F16.F32.PACK_AB R36, R192, R96 ;  /* 0x00000060c024723e */ /* 0x000fe200000000ff */
[----:B------:R-:W-:Y:S01]  /*7d10*/  SHFL.IDX PT, R40, R28, RZ, 0x1c1f ;  /* 0x001c1fff1c287589 */ /* 0x000fe200000e0000 */
[----:B------:R-:W-:Y:S02]  /*7d20*/  F2FP.F16.F32.PACK_AB R38, R191, R100 ;  /* 0x00000064bf26723e */ /* 0x000fe400000000ff */
[----:B------:R-:W-:Y:S01]  /*7d30*/  F2FP.F16.F32.PACK_AB R39, R45, R77 ;  /* 0x0000004d2d27723e */ /* 0x000fe200000000ff */
[----:B------:R-:W-:Y:S01]  /*7d40*/  SHFL.IDX PT, R42, R28, 0x1, 0x1c1f ;  /* 0x003c1f001c2a7f89 */ /* 0x000fe200000e0000 */
        /* <DEDUP_REMOVED lines=9> */
[----:B------:R-:W-:Y:S01]  /*7de0*/  LEA.HI.X R7, R12, UR5, R7, 0x2, P3 ;  /* 0x000000050c077c11 */ /* 0x000fe200098f1407 */
[----:B------:R0:W-:Y:S01]  /*7df0*/  STSM.16.M88.4 [R138], R84 ;  /* 0x000000548a007844 */ /* 0x0001e20000000200 */
[----:B------:R-:W-:-:S02]  /*7e00*/  MOV R130, R130 ;  /* 0x0000008200827202 */ /* 0x000fc40000000f00 */
[----:B------:R-:W-:Y:S01]  /*7e10*/  F2FP.F16.F32.PACK_AB R12, R188, R112 ;  /* 0x00000070bc0c723e */ /* 0x000fe200000000ff */
[----:B------:R-:W1:Y:S01]  /*7e20*/  SHFL.IDX PT, R41, R7, RZ, 0x1c1f ;  /* 0x001c1fff07297589 */ /* 0x000e6200000e0000 */
[----:B------:R-:W-:Y:S02]  /*7e30*/  F2FP.F16.F32.PACK_AB R13, R105, R109 ;  /* 0x0000006d690d723e */ /* 0x000fe400000000ff */
[----:B------:R-:W-:Y:S01]  /*7e40*/  F2FP.F16.F32.PACK_AB R14, R187, R116 ;  /* 0x00000074bb0e723e */ /* 0x000fe200000000ff */
[----:B------:R-:W2:Y:S01]  /*7e50*/  SHFL.IDX PT, R43, R7, 0x1, 0x1c1f ;  /* 0x003c1f00072b7f89 */ /* 0x000ea200000e0000 */
        /* <DEDUP_REMOVED lines=14> */
[----:B0-----:R-:W-:Y:S02]  /*7f40*/  F2FP.F16.F32.PACK_AB R138, R141, R140 ;  /* 0x0000008c8d8a723e */ /* 0x001fe400000000ff */
[----:B------:R-:W-:Y:S02]  /*7f50*/  F2FP.F16.F32.PACK_AB R139, R173, R174 ;  /* 0x000000aead8b723e */ /* 0x000fe400000000ff */
[----:B------:R-:W-:Y:S02]  /*7f60*/  F2FP.F16.F32.PACK_AB R144, R145, R144 ;  /* 0x000000909190723e */ /* 0x000fe400000000ff */
[----:B------:R-:W-:Y:S01]  /*7f70*/  F2FP.F16.F32.PACK_AB R145, R175, R176 ;  /* 0x000000b0af91723e */ /* 0x000fe200000000ff */
[----:B------:R-:W-:Y:S01]  /*7f80*/  STSM.16.M88.4 [R163], R136 ;  /* 0x00000088a3007844 */ /* 0x000fe20000000200 */
[----:B------:R-:W-:-:S02]  /*7f90*/  F2FP.F16.F32.PACK_AB R146, R149, R148 ;  /* 0x000000949592723e */ /* 0x000fc400000000ff */
[----:B------:R-:W-:Y:S02]  /*7fa0*/  F2FP.F16.F32.PACK_AB R147, R177, R3 ;  /* 0x00000003b193723e */ /* 0x000fe400000000ff */
[----:B------:R-:W-:Y:S02]  /*7fb0*/  ISETP.GE.OR P0, PT, R5, R4, P0 ;  /* 0x000000040500720c */ /* 0x000fe40000706670 */
[----:B------:R-:W-:Y:S01]  /*7fc0*/  LOP3.LUT R98, R99, 0x380, RZ, 0xc0, !PT ;  /* 0x0000038063627812 */ /* 0x000fe200078ec0ff */
[----:B------:R-:W-:Y:S01]  /*7fd0*/  STSM.16.M88.4 [R162], R144 ;  /* 0x00000090a2007844 */ /* 0x000fe20000000200 */
[----:B------:R-:W-:Y:S02]  /*7fe0*/  LOP3.LUT R102, R103, 0x380, RZ, 0xc0, !PT ;  /* 0x0000038067667812 */ /* 0x000fe400078ec0ff */
[----:B------:R-:W-:Y:S01]  /*7ff0*/  SHF.R.U64 R98, R98, 0x3, RZ ;  /* 0x0000000362627819 */ /* 0x000fe200000012ff */
[----:B------:R-:W-:Y:S01]  /*8000*/  BAR.SYNC.DEFER_BLOCKING 0x1, 0x100 ;  /* 0x0044000000007b1d */ /* 0x000fe20000010000 */
[----:B------:R-:W-:-:S02]  /*8010*/  SHF.R.U64 R102, R102, 0x3, RZ ;  /* 0x0000000366667819 */ /* 0x000fc400000012ff */
[----:B------:R-:W-:Y:S01]  /*8020*/  LOP3.LUT R98, R98, R99, RZ, 0x3c, !PT ;  /* 0x0000006362627212 */ /* 0x000fe200078e3cff */
[--C-:B------:R-:W-:Y:S01]  /*8030*/  IMAD.X R99, RZ, RZ, R9.reuse, P5 ;  /* 0x000000ffff637224 */ /* 0x100fe200028e0609 */
[----:B------:R-:W-:Y:S01]  /*8040*/  LOP3.LUT R102, R102, R103, RZ, 0x3c, !PT ;  /* 0x0000006766667212 */ /* 0x000fe200078e3cff */
[----:B------:R-:W-:Y:S01]  /*8050*/  IMAD.X R103, RZ, RZ, R9, P6 ;  /* 0x000000ffff677224 */ /* 0x000fe200030e0609 */
[----:B------:R-:W-:Y:S01]  /*8060*/  IADD3.X R73, RZ, R9, RZ, P4, !PT ;  /* 0x00000009ff497210 */ /* 0x000fe200027fe4ff */
[----:B-1----:R0:W-:Y:S04]  /*8070*/  @!P1 ST.E desc[UR48][R40.64], R6 ;  /* 0x0000000628009985 */ /* 0x0021e8000c101930 */
[----:B--2---:R1:W-:Y:S04]  /*8080*/  @!P0 ST.E desc[UR48][R42.64], R0 ;  /* 0x000000002a008985 */ /* 0x0043e8000c101930 */
[----:B------:R2:W5:Y:S01]  /*8090*/  LD.E.128 R28, desc[UR48][R10.64] ;  /* 0x000000300a1c7980 */ /* 0x000562000c101d00 */
[----:B0-----:R-:W0:Y:S03]  /*80a0*/  @P2 LDC R6, c[0x0][0xcec] ;  /* 0x00033b00ff062b82 */ /* 0x001e260000000800 */
[----:B------:R3:W5:Y:S01]  /*80b0*/  LD.E.128 R36, desc[UR48][R8.64] ;  /* 0x0000003008247980 */ /* 0x000762000c101d00 */
[----:B-1----:R-:W-:Y:S01]  /*80c0*/  LEA R0, R19, R200, 0x5 ;  /* 0x000000c813007211 */ /* 0x002fe200078e28ff */
[----:B------:R-:W-:-:S02]  /*80d0*/  UIMAD UR6, UR11, UR8, URZ ;  /* 0x000000080b0672a4 */ /* 0x000fc4000f8e023f */
[----:B------:R1:W5:Y:S01]  /*80e0*/  LD.E.128 R32, desc[UR48][R20.64] ;  /* 0x0000003014207980 */ /* 0x000362000c101d00 */
[----:B--2---:R-:W2:Y:S01]  /*80f0*/  @P2 LDC R10, c[0x0][0xcf0] ;  /* 0x00033c00ff0a2b82 */ /* 0x004ea20000000800 */
[----:B------:R-:W-:Y:S01]  /*8100*/  IMAD R5, R127, 0x80, R0 ;  /* 0x000000807f057824 */ /* 0x000fe200078e0200 */
[----:B------:R-:W-:Y:S01]  /*8110*/  UIMAD.WIDE.U32 UR4, UR10, UR8, URZ ;  /* 0x000000080a0472a5 */ /* 0x000fe2000f8e003f */
[----:B------:R1:W5:Y:S04]  /*8120*/  LD.E.128 R12, desc[UR48][R22.64] ;  /* 0x00000030160c7980 */ /* 0x000368000c101d00 */
[----:B------:R-:W5:Y:S01]  /*8130*/  LD.E.128 R52, desc[UR48][R52.64] ;  /* 0x0000003034347980 */ /* 0x000f62000c101d00 */
[----:B---3--:R-:W3:Y:S01]  /*8140*/  LDC.64 R8, c[0x0][0xbe0] ;  /* 0x0002f800ff087b82 */ /* 0x008ee20000000a00 */
[----:B------:R-:W-:-:S02]  /*8150*/  IMAD.MOV.U32 R0, RZ, RZ, R5 ;  /* 0x000000ffff007224 */ /* 0x000fc400078e0005 */
[----:B------:R-:W5:Y:S04]  /*8160*/  LD.E.128 R56, desc[UR48][R56.64] ;  /* 0x0000003038387980 */ /* 0x000f68000c101d00 */
[----:B------:R-:W5:Y:S01]  /*8170*/  LD.E.128 R60, desc[UR48][R60.64] ;  /* 0x000000303c3c7980 */ /* 0x000f62000c101d00 */
[----:B0-----:R-:W-:Y:S01]  /*8180*/  @P2 IMAD.HI.U32 R3, R5, R6, RZ ;  /* 0x0000000605032227 */ /* 0x001fe200078e00ff */
[----:B------:R-:W-:Y:S02]  /*8190*/  UIMAD UR6, UR10, UR9, UR6 ;  /* 0x000000090a0672a4 */ /* 0x000fe4000f8e0206 */
[----:B------:R-:W5:Y:S01]  /*81a0*/  LD.E.128 R64, desc[UR48][R64.64] ;  /* 0x0000003040407980 */ /* 0x000f62000c101d00 */
[----:B------:R-:W-:-:S03]  /*81b0*/  ULDC.64 UR8, c[0x0][0xbf0] ;  /* 0x0002fc0000087ab9 */ /* 0x000fc60000000a00 */
[----:B------:R-:W5:Y:S01]  /*81c0*/  LD.E.128 R68, desc[UR48][R68.64] ;  /* 0x0000003044447980 */ /* 0x000f62000c101d00 */
[----:B--2---:R-:W-:-:S03]  /*81d0*/  @P2 SHF.R.U32.HI R0, RZ, R10, R3 ;  /* 0x0000000aff002219 */ /* 0x004fc60000011603 */
[----:B------:R-:W5:Y:S01]  /*81e0*/  LD.E.128 R72, desc[UR48][R72.64] ;  /* 0x0000003048487980 */ /* 0x000f62000c101d00 */
[--C-:B------:R-:W-:Y:S01]  /*81f0*/  SHF.R.S32.HI R3, RZ, 0x1f, R0.reuse ;  /* 0x0000001fff037819 */ /* 0x100fe20000011400 */
[----:B------:R-:W-:Y:S02]  /*8200*/  UIMAD UR7, UR7, UR8, URZ ;  /* 0x00000008070772a4 */ /* 0x000fe4000f8e023f */
[----:B------:R-:W-:Y:S01]  /*8210*/  UIADD3 UR5, UR5, UR6, URZ ;  /* 0x0000000605057290 */ /* 0x000fe2000fffe03f */
[----:B------:R-:W5:Y:S01]  /*8220*/  LD.E.128 R96, desc[UR48][R98.64] ;  /* 0x0000003062607980 */ /* 0x000f62000c101d00 */
[----:B---3--:R-:W-:Y:S01]  /*8230*/  IMAD R3, R3, R8, RZ ;  /* 0x0000000803037224 */ /* 0x008fe200078e02ff */
[----:B------:R-:W-:Y:S02]  /*8240*/  UIMAD UR7, UR43, UR9, UR7 ;  /* 0x000000092b0772a4 */ /* 0x000fe4000f8e0207 */
[----:B------:R-:W-:Y:S01]  /*8250*/  UIMAD.WIDE.U32 UR4, UR43, UR8, UR4 ;  /* 0x000000082b0472a5 */ /* 0x000fe2000f8e0004 */
[----:B------:R-:W-:Y:S01]  /*8260*/  IMAD R9, R0, R9, R3 ;  /* 0x0000000900097224 */ /* 0x000fe200078e0203 */
[----:B------:R-:W5:Y:S01]  /*8270*/  LD.E.128 R100, desc[UR48][R102.64] ;  /* 0x0000003066647980 */ /* 0x000f62000c101d00 */
[----:B------:R-:W-:Y:S01]  /*8280*/  IMAD.MOV R3, RZ, RZ, -R0 ;  /* 0x000000ffff037224 */ /* 0x000fe200078e0a00 */
[----:B------:R-:W-:-:S02]  /*8290*/  UIADD3 UR5, UR5, UR7, URZ ;  /* 0x0000000705057290 */ /* 0x000fc4000fffe03f */
[----:B------:R-:W5:Y:S01]  /*82a0*/  LD.E.128 R104, desc[UR48][R106.64] ;  /* 0x000000306a687980 */ /* 0x000f62000c101d00 */
[----:B------:R-:W-:Y:S01]  /*82b0*/  IMAD R3, R210, R3, R5 ;  /* 0x00000003d2037224 */ /* 0x000fe200078e0205 */
[----:B------:R-:W-:Y:S02]  /*82c0*/  ULDC.64 UR6, c[0x0][0xbd8] ;  /* 0x0002f60000067ab9 */ /* 0x000fe40000000a00 */
[----:B------:R-:W5:Y:S01]  /*82d0*/  LD.E.128 R108, desc[UR48][R110.64] ;  /* 0x000000306e6c7980 */ /* 0x000f62000c101d00 */
[----:B------:R-:W-:Y:S01]  /*82e0*/  IMAD.WIDE.U32 R6, R0, R8, UR4 ;  /* 0x0000000400067e25 */ /* 0x000fe2000f8e0008 */
[----:B------:R-:W-:Y:S01]  /*82f0*/  SHF.R.S32.HI R0, RZ, 0x1f, R3 ;  /* 0x0000001fff007819 */ /* 0x000fe20000011403 */
[----:B------:R-:W-:Y:S01]  /*8300*/  UIADD3 UR37, UR37, 0x1, URZ ;  /* 0x0000000125257890 */ /* 0x000fe2000fffe03f */
[----:B------:R-:W5:Y:S04]  /*8310*/  LD.E.128 R112, desc[UR48][R114.64] ;  /* 0x0000003072707980 */ /* 0x000f68000c101d00 */
[----:B------:R-:W5:Y:S01]  /*8320*/  LD.E.128 R116, desc[UR48][R118.64] ;  /* 0x0000003076747980 */ /* 0x000f62000c101d00 */
[----:B------:R-:W-:Y:S01]  /*8330*/  IMAD R127, R127, 0x80, R200 ;  /* 0x000000807f7f7824 */ /* 0x000fe200078e02c8 */
[----:B------:R-:W-:Y:S01]  /*8340*/  ULDC.64 UR8, c[0x0][0xb80] ;  /* 0x0002e00000087ab9 */ /* 0x000fe20000000a00 */
[----:B------:R-:W-:Y:S01]  /*8350*/  @!PT LDS RZ, [RZ] ;  /* 0x00000000fffff984 */ /* 0x000fe20000000800 */
[----:B------:R-:W-:Y:S01]  /*8360*/  @!PT LDS RZ, [RZ] ;  /* 0x00000000fffff984 */ /* 0x000fe20000000800 */
[----:B------:R-:W-:Y:S01]  /*8370*/  @!PT LDS RZ, [RZ] ;  /* 0x00000000fffff984 */ /* 0x000fe20000000800 */
[----:B------:R-:W-:Y:S01]  /*8380*/  @!PT LDS RZ, [RZ] ;  /* 0x00000000fffff984 */ /* 0x000fe20000000800 */
[----:B------:R0:W-:Y:S06]  /*8390*/  MEMBAR.ALL.CTA ;  /* 0x0000000000007992 */ /* 0x0001ec0000008000 */
[----:B0-----:R-:W0:Y:S01]  /*83a0*/  FENCE.VIEW.ASYNC.S ;  /* 0x00000000000073c6 */ /* 0x001e220000000000 */
[----:B------:R-:W-:-:S02]  /*83b0*/  IMAD.IADD R7, R7, 0x1, R9 ;  /* 0x0000000107077824 */ /* 0x000fc400078e0209 */
[----:B------:R-:W-:Y:S02]  /*83c0*/  IMAD R0, R0, UR6, RZ ;  /* 0x0000000600007c24 */ /* 0x000fe4000f8e02ff */
[----:B------:R-:W-:Y:S02]  /*83d0*/  VIADD R5, R127, 0x20 ;  /* 0x000000207f057836 */ /* 0x000fe40000000000 */
[C---:B------:R-:W-:Y:S02]  /*83e0*/  IMAD R9, R3.reuse, UR7, R0 ;  /* 0x0000000703097c24 */ /* 0x040fe4000f8e0200 */
[----:B------:R-:W-:Y:S01]  /*83f0*/  IMAD.WIDE.U32 R6, R3, UR6, R6 ;  /* 0x0000000603067c25 */ /* 0x000fe2000f8e0006 */
[-C--:B------:R-:W-:Y:S02]  /*8400*/  ISETP.GE.AND P2, PT, R127, R4.reuse, PT ;  /* 0x000000047f00720c */ /* 0x080fe40003f46270 */
[-C--:B------:R-:W-:Y:S01]  /*8410*/  ISETP.GE.AND P1, PT, R5, R4.reuse, PT ;  /* 0x000000040500720c */ /* 0x080fe20003f26270 */
[----:B------:R-:W-:Y:S01]  /*8420*/  IMAD.IADD R3, R7, 0x1, R9 ;  /* 0x0000000107037824 */ /* 0x000fe200078e0209 */
[----:B------:R-:W-:Y:S01]  /*8430*/  IADD3 R5, R127, 0x40, RZ ;  /* 0x000000407f057810 */ /* 0x000fe20007ffe0ff */
[----:B------:R-:W-:Y:S01]  /*8440*/  VIADD R204, R204, 0x32420 ;  /* 0x00032420cccc7836 */ /* 0x000fe20000000000 */
[C---:B------:R-:W-:Y:S01]  /*8450*/  LEA R0, P3, R6.reuse, UR8, 0x1 ;  /* 0x0000000806007c11 */ /* 0x040fe2000f8608ff */
[----:B------:R-:W-:Y:S01]  /*8460*/  UISETP.NE.AND UP0, UPT, UR37, 0x2, UPT ;  /* 0x000000022500788c */ /* 0x000fe2000bf05270 */
[----:B------:R-:W-:Y:S01]  /*8470*/  ISETP.GE.AND P0, PT, R5, R4, PT ;  /* 0x000000040500720c */ /* 0x000fe20003f06270 */
[----:B------:R-:W-:Y:S01]  /*8480*/  ULDC UR4, c[0x0][0xc] ;  /* 0x0000030000047ab9 */ /* 0x000fe20000000800 */
[----:B------:R-:W-:Y:S01]  /*8490*/  LEA.HI.X R5, R6, UR9, R3, 0x1, P3 ;  /* 0x0000000906057c11 */ /* 0x000fe200098f0c03 */
[----:B------:R-:W-:Y:S01]  /*84a0*/  UIADD3 UR44, UR4, UR44, URZ ;  /* 0x0000002c042c7290 */ /* 0x000fe2000fffe03f */
[----:B------:R-:W-:Y:S01]  /*84b0*/  PRMT R204, RZ, 0x654, R204 ;  /* 0x00000654ffcc7816 */ /* 0x000fe200000000cc */
[----:B------:R-:W-:Y:S01]  /*84c0*/  USEL UR4, URZ, 0x1, UP0 ;  /* 0x000000013f047887 */ /* 0x000fe20008000000 */
[----:B0-----:R1:W0:Y:S01]  /*84d0*/  SHFL.IDX PT, R8, R0, RZ, 0x181f ;  /* 0x00181fff00087589 */ /* 0x00122200000e0000 */
[----:B------:R-:W-:Y:S01]  /*84e0*/  USEL UR37, UR37, URZ, UP0 ;  /* 0x0000003f25257287 */ /* 0x000fe20008000000 */
[----:B------:R1:W-:Y:S01]  /*84f0*/  SYNCS.ARRIVE.TRANS64.RED.A1T0 RZ, [R204+URZ], RZ ;  /* 0x000000ffccff79a7 */ /* 0x0003e2000810043f */
[----:B------:R-:W-:Y:S01]  /*8500*/  ULOP3.LUT UR36, UR36, UR4, URZ, 0x3c, !UPT ;  /* 0x0000000424247292 */ /* 0x000fe2000f8e3c3f */
[----:B------:R1:W2:Y:S01]  /*8510*/  SHFL.IDX PT, R9, R5, RZ, 0x181f ;  /* 0x00181fff05097589 */ /* 0x0002a200000e0000 */
[----:B------:R-:W-:Y:S04]  /*8520*/  BSSY B0, `(.L_x_9242) ;  /* 0x0000012000007945 */ /* 0x000fe80003800000 */
[----:B------:R-:W-:Y:S06]  /*8530*/  @P2 BRA `(.L_x_9243) ;  /* 0x0000000000402947 */ /* 0x000fec0003800000 */
[----:B------:R-:W-:Y:S02]  /*8540*/  ULDC UR4, c[0x0][0xbc8] ;  /* 0x0002f20000047ab9 */ /* 0x000fe40000000800 */
[----:B------:R-:W-:Y:S02]  /*8550*/  ISETP.GE.AND P4, PT, R18, UR4, PT ;  /* 0x0000000412007c0c */ /* 0x000fe4000bf86270 */
[----:B------:R-:W-:Y:S02]  /*8560*/  ISETP.GE.AND P3, PT, R17, UR4, PT ;  /* 0x0000000411007c0c */ /* 0x000fe4000bf66270 */
[----:B------:R-:W-:Y:S02]  /*8570*/  ISETP.GE.AND P2, PT, R16, UR4, PT ;  /* 0x0000000410007c0c */ /* 0x000fe4000bf46270 */
[----:B------:R-:W-:-:S07]  /*8580*/  ISETP.GE.AND P5, PT, R2, UR4, PT ;  /* 0x0000000402007c0c */ /* 0x000fce000bfa6270 */
[----:B0-----:R-:W-:-:S04]  /*8590*/  @!P4 LEA R10, P6, R18, R8, 0x1 ;  /* 0x00000008120ac211 */ /* 0x001fc800078c08ff */
[----:B--2---:R-:W-:Y:S02]  /*85a0*/  @!P4 LEA.HI.X R11, R18, R9, R213, 0x1, P6 ;  /* 0x00000009120bc211 */ /* 0x004fe400030f0cd5 */
[----:B-1----:R-:W-:Y:S01]  /*85b0*/  @!P3 LEA R20, P6, R17, R8, 0x1 ;  /* 0x000000081114b211 */ /* 0x002fe200078c08ff */
        /* <DEDUP_REMOVED lines=8> */
.L_x_9243:
[----:B------:R-:W-:Y:S05]  /*8640*/  BSYNC B0 ;  /* 0x0000000000007941 */ /* 0x000fea0003800000 */
.L_x_9242:
[----:B--2---:R2:W4:Y:S01]  /*8650*/  SHFL.IDX PT, R9, R5, 0x1, 0x181f ;  /* 0x00381f0005097f89 */ /* 0x00452200000e0000 */
        /* <DEDUP_REMOVED lines=8> */
[CC--:B0--3--:R-:W-:Y:S02]  /*86e0*/  @!P3 LEA R10, P6, R18.reuse, R8.reuse, 0x1 ;  /* 0x00000008120ab211 */ /* 0x0c9fe400078c08ff */
[CC--:B-1----:R-:W-:Y:S02]  /*86f0*/  @!P2 LEA R20, P5, R17.reuse, R8.reuse, 0x1 ;  /* 0x000000081114a211 */ /* 0x0c2fe400078a08ff */
[-C--:B----4-:R-:W-:Y:S02]  /*8700*/  @!P3 LEA.HI.X R11, R18, R9.reuse, R213, 0x1, P6 ;  /* 0x00000009120bb211 */ /* 0x090fe400030f0cd5 */
[----:B------:R-:W-:Y:S01]  /*8710*/  @!P1 LEA R22, P6, R16, R8, 0x1 ;  /* 0x0000000810169211 */ /* 0x000fe200078c08ff */
[----:B------:R-:W-:Y:S01]  /*8720*/  @!P4 IMAD.WIDE R6, R2, 0x2, R8 ;  /* 0x000000020206c825 */ /* 0x000fe200078e0208 */
[-C--:B------:R-:W-:Y:S02]  /*8730*/  @!P2 LEA.HI.X R21, R17, R9.reuse, R212, 0x1, P5 ;  /* 0x000000091115a211 */ /* 0x080fe400028f0cd4 */
[----:B------:R-:W-:-:S02]  /*8740*/  @!P1 LEA.HI.X R23, R16, R9, R211, 0x1, P6 ;  /* 0x0000000910179211 */ /* 0x000fc400030f0cd3 */
[----:B-----5:R0:W-:Y:S04]  /*8750*/  @!P4 ST.E.128 desc[UR48][R6.64], R28 ;  /* 0x0000001c0600c985 */ /* 0x0201e8000c101d30 */
[----:B------:R0:W-:Y:S04]  /*8760*/  @!P3 ST.E.128 desc[UR48][R10.64], R56 ;  /* 0x000000380a00b985 */ /* 0x0001e8000c101d30 */
[----:B------:R0:W-:Y:S04]  /*8770*/  @!P2 ST.E.128 desc[UR48][R20.64], R72 ;  /* 0x000000481400a985 */ /* 0x0001e8000c101d30 */
[----:B------:R0:W-:Y:S02]  /*8780*/  @!P1 ST.E.128 desc[UR48][R22.64], R108 ;  /* 0x0000006c16009985 */ /* 0x0001e4000c101d30 */
.L_x_9245:
[----:B------:R-:W-:Y:S05]  /*8790*/  BSYNC B0 ;  /* 0x0000000000007941 */ /* 0x000fea0003800000 */
.L_x_9244:
        /* <DEDUP_REMOVED lines=9> */
[-C--:B0--3--:R-:W-:Y:S02]  /*8830*/  @!P4 LEA R10, P0, R18, R8.reuse, 0x1 ;  /* 0x00000008120ac211 */ /* 0x089fe400078008ff */
[CC--:B-1----:R-:W-:Y:S02]  /*8840*/  @!P5 LEA R20, P1, R17.reuse, R8.reuse, 0x1 ;  /* 0x000000081114d211 */ /* 0x0c2fe400078208ff */
[----:B------:R-:W-:Y:S02]  /*8850*/  @!P6 LEA R22, P2, R16, R8, 0x1 ;  /* 0x000000081016e211 */ /* 0x000fe400078408ff */
[----:B------:R-:W-:Y:S01]  /*8860*/  @!P3 IMAD.WIDE R6, R2, 0x2, R8 ;  /* 0x000000020206b825 */ /* 0x000fe200078e0208 */
[-C--:B------:R-:W-:Y:S02]  /*8870*/  @!P4 LEA.HI.X R11, R18, R9.reuse, R213, 0x1, P0 ;  /* 0x00000009120bc211 */ /* 0x080fe400000f0cd5 */
[-C--:B------:R-:W-:Y:S02]  /*8880*/  @!P5 LEA.HI.X R21, R17, R9.reuse, R212, 0x1, P1 ;  /* 0x000000091115d211 */ /* 0x080fe400008f0cd4 */
[----:B------:R-:W-:Y:S01]  /*8890*/  @!P6 LEA.HI.X R23, R16, R9, R211, 0x1, P2 ;  /* 0x000000091017e211 */ /* 0x000fe200010f0cd3 */
[----:B-----5:R0:W-:Y:S04]  /*88a0*/  @!P3 ST.E.128 desc[UR48][R6.64], R32 ;  /* 0x000000200600b985 */ /* 0x0201e8000c101d30 */
[----:B------:R0:W-:Y:S04]  /*88b0*/  @!P4 ST.E.128 desc[UR48][R10.64], R60 ;  /* 0x0000003c0a00c985 */ /* 0x0001e8000c101d30 */
[----:B------:R0:W-:Y:S04]  /*88c0*/  @!P5 ST.E.128 desc[UR48][R20.64], R96 ;  /* 0x000000601400d985 */ /* 0x0001e8000c101d30 */
[----:B------:R0:W-:Y:S02]  /*88d0*/  @!P6 ST.E.128 desc[UR48][R22.64], R112 ;  /* 0x000000701600e985 */ /* 0x0001e4000c101d30 */
.L_x_9247:
[----:B------:R-:W-:Y:S05]  /*88e0*/  BSYNC B0 ;  /* 0x0000000000007941 */ /* 0x000fea0003800000 */
.L_x_9246:
[----:B------:R-:W-:Y:S01]  /*88f0*/  VIADD R3, R127, 0x60 ;  /* 0x000000607f037836 */ /* 0x000fe20000000000 */
[----:B0--3--:R0:W3:Y:S01]  /*8900*/  SHFL.IDX PT, R7, R5, 0x3, 0x181f ;  /* 0x00781f0005077f89 */ /* 0x0090e200000e0000 */
[----:B------:R-:W-:Y:S01]  /*8910*/  UIADD3 UR38, UR38, 0x1, URZ ;  /* 0x0000000126267890 */ /* 0x000fe2000fffe03f */
[----:B------:R-:W-:Y:S02]  /*8920*/  BSSY B0, `(.L_x_9248) ;  /* 0x0000014000007945 */ /* 0x000fe40003800000 */
[----:B------:R-:W-:Y:S01]  /*8930*/  ISETP.GE.AND P0, PT, R3, R4, PT ;  /* 0x000000040300720c */ /* 0x000fe20003f06270 */
[----:B------:R0:W0:-:S12]  /*8940*/  SHFL.IDX PT, R6, R0, 0x3, 0x181f ;  /* 0x00781f0000067f89 */ /* 0x00001800000e0000 */
[----:B------:R-:W-:Y:S05]  /*8950*/  @P0 BRA `(.L_x_9249) ;  /* 0x0000000000400947 */ /* 0x000fea0003800000 */
[----:B------:R-:W-:Y:S02]  /*8960*/  ULDC UR4, c[0x0][0xbc8] ;  /* 0x0002f20000047ab9 */ /* 0x000fe40000000800 */
[----:B------:R-:W-:Y:S02]  /*8970*/  ISETP.GE.AND P4, PT, R18, UR4, PT ;  /* 0x0000000412007c0c */ /* 0x000fe4000bf86270 */
[----:B------:R-:W-:Y:S02]  /*8980*/  ISETP.GE.AND P5, PT, R17, UR4, PT ;  /* 0x0000000411007c0c */ /* 0x000fe4000bfa6270 */
[----:B------:R-:W-:Y:S02]  /*8990*/  ISETP.GE.AND P6, PT, R16, UR4, PT ;  /* 0x0000000410007c0c */ /* 0x000fe4000bfc6270 */
[----:B------:R-:W-:-:S07]  /*89a0*/  ISETP.GE.AND P3, PT, R2, UR4, PT ;  /* 0x0000000402007c0c */ /* 0x000fce000bf66270 */
[-C--:B0-----:R-:W-:Y:S02]  /*89b0*/  @!P4 LEA R8, P0, R18, R6.reuse, 0x1 ;  /* 0x000000061208c211 */ /* 0x081fe400078008ff */
[CC--:B------:R-:W-:Y:S02]  /*89c0*/  @!P5 LEA R10, P1, R17.reuse, R6.reuse, 0x1 ;  /* 0x00000006110ad211 */ /* 0x0c0fe400078208ff */
[----:B-1----:R-:W-:Y:S02]  /*89d0*/  @!P6 LEA R20, P2, R16, R6, 0x1 ;  /* 0x000000061014e211 */ /* 0x002fe400078408ff */
[----:B--234-:R-:W-:Y:S01]  /*89e0*/  @!P3 IMAD.WIDE R4, R2, 0x2, R6 ;  /* 0x000000020204b825 */ /* 0x01cfe200078e0206 */
[-C--:B------:R-:W-:Y:S02]  /*89f0*/  @!P4 LEA.HI.X R9, R18, R7.reuse, R213, 0x1, P0 ;  /* 0x000000071209c211 */ /* 0x080fe400000f0cd5 */
[-C--:B------:R-:W-:Y:S02]  /*8a00*/  @!P5 LEA.HI.X R11, R17, R7.reuse, R212, 0x1, P1 ;  /* 0x00000007110bd211 */ /* 0x080fe400008f0cd4 */
[----:B------:R-:W-:Y:S01]  /*8a10*/  @!P6 LEA.HI.X R21, R16, R7, R211, 0x1, P2 ;  /* 0x000000071015e211 */ /* 0x000fe200010f0cd3 */
[----:B-----5:R0:W-:Y:S04]  /*8a20*/  @!P3 ST.E.128 desc[UR48][R4.64], R12 ;  /* 0x0000000c0400b985 */ /* 0x0201e8000c101d30 */
[----:B------:R0:W-:Y:S04]  /*8a30*/  @!P4 ST.E.128 desc[UR48][R8.64], R64 ;  /* 0x000000400800c985 */ /* 0x0001e8000c101d30 */
[----:B------:R0:W-:Y:S04]  /*8a40*/  @!P5 ST.E.128 desc[UR48][R10.64], R100 ;  /* 0x000000640a00d985 */ /* 0x0001e8000c101d30 */
[----:B------:R0:W-:Y:S02]  /*8a50*/  @!P6 ST.E.128 desc[UR48][R20.64], R116 ;  /* 0x000000741400e985 */ /* 0x0001e4000c101d30 */
.L_x_9249:
[----:B------:R-:W-:Y:S05]  /*8a60*/  BSYNC B0 ;  /* 0x0000000000007941 */ /* 0x000fea0003800000 */
.L_x_9248:
[----:B012-4-:R-:W0:Y:S02]  /*8a70*/  LDC R0, c[0x0][0xd34] ;  /* 0x00034d00ff007b82 */ /* 0x017e240000000800 */
[----:B0-----:R-:W-:-:S13]  /*8a80*/  ISETP.LE.AND P0, PT, R0, UR44, PT ;  /* 0x0000002c00007c0c */ /* 0x001fda000bf03270 */
[----:B------:R-:W-:Y:S05]  /*8a90*/  @!P0 BRA `(.L_x_9250) ;  /* 0xffffff8000988947 */ /* 0x000fea000383ffff */
[----:B------:R-:W-:Y:S05]  /*8aa0*/  EXIT ;  /* 0x000000000000794d */ /* 0x000fea0003800000 */
.L_x_9215:
        /* <DEDUP_REMOVED lines=9> */
[----:B------:R-:W-:Y:S01]  /*8b40*/  SHF.L.U32 R27, R19, 0x3, RZ ;  /* 0x00000003131b7819 */ /* 0x000fe200000006ff */
[----:B------:R-:W-:Y:S01]  /*8b50*/  ULDC UR9, c[0x0][0x320] ;  /* 0x0000c80000097ab9 */ /* 0x000fe20000000800 */
[----:B------:R-:W-:Y:S01]  /*8b60*/  ULDC.64 UR4, c[0x0][0x418] ;  /* 0x0001060000047ab9 */ /* 0x000fe20000000a00 */
[----:B------:R-:W-:Y:S01]  /*8b70*/  LOP3.LUT R16, R16, 0xfffffffd, RZ, 0xc0, !PT ;  /* 0xfffffffd10107812 */ /* 0x000fe200078ec0ff */
[----:B------:R-:W-:Y:S01]  /*8b80*/  UISETP.NE.U32.AND UP0, UPT, UR4, URZ, UPT ;  /* 0x0000003f0400728c */ /* 0x000fe2000bf05070 */
[----:B------:R-:W-:Y:S01]  /*8b90*/  LOP3.LUT R7, R27, 0x38, RZ, 0xc0, !PT ;  /* 0x000000381b077812 */ /* 0x000fe200078ec0ff */
[----:B------:R-:W-:Y:S01]  /*8ba0*/  ULDC.64 UR6, c[0x0][0x2f0] ;  /* 0x0000bc0000067ab9 */ /* 0x000fe20000000a00 */
[----:B------:R-:W-:Y:S01]  /*8bb0*/  ULDC UR4, c[0x0][0x424] ;  /* 0x0001090000047ab9 */ /* 0x000fe20000000800 */
[----:B------:R-:W-:Y:S01]  /*8bc0*/  UISETP.NE.AND.EX UP0, UPT, UR5, URZ, UPT, UP0 ;  /* 0x0000003f0500728c */ /* 0x000fe2000bf05300 */
[C---:B------:R-:W-:Y:S01]  /*8bd0*/  ISETP.GE.AND P2, PT, R7.reuse, UR9, PT ;  /* 0x0000000907007c0c */ /* 0x040fe2000bf46270 */
[----:B------:R-:W0:Y:S01]  /*8be0*/  S2UR UR8, SR_CgaCtaId ;  /* 0x00000000000879c3 */ /* 0x000e220000008800 */
[C---:B------:R-:W-:Y:S01]  /*8bf0*/  LOP3.LUT R4, R7.reuse, 0x40, RZ, 0xfc, !PT ;  /* 0x0000004007047812 */ /* 0x040fe200078efcff */
[----:B------:R-:W-:Y:S01]  /*8c00*/  USEL UR4, UR4, 0x1, UP0 ;  /* 0x0000000104047887 */ /* 0x000fe20008000000 */
[----:B------:R-:W-:Y:S01]  /*8c10*/  LOP3.LUT R5, R7, 0x80, RZ, 0xfc, !PT ;  /* 0x0000008007057812 */ /* 0x000fe200078efcff */
[----:B------:R-:W-:Y:S01]  /*8c20*/  UMOV UR37, 0x400 ;  /* 0x0000040000257882 */ /* 0x000fe20000000000 */
[----:B------:R-:W-:Y:S01]  /*8c30*/  ISETP.GE.AND P1, PT, R4, UR9, PT ;  /* 0x0000000904007c0c */ /* 0x000fe2000bf26270 */
[----:B------:R-:W-:Y:S01]  /*8c40*/  UIMAD UR36, UR4, UR6, URZ ;  /* 0x00000006042472a4 */ /* 0x000fe2000f8e023f */
[----:B------:R-:W-:Y:S01]  /*8c50*/  ISETP.GE.AND P0, PT, R5, UR9, PT ;  /* 0x0000000905007c0c */ /* 0x000fe2000bf06270 */
[----:B------:R-:W-:Y:S01]  /*8c60*/  ULDC UR11, c[0x0][0x3b8] ;  /* 0x0000ee00000b7ab9 */ /* 0x000fe20000000800 */
[----:B------:R-:W-:Y:S01]  /*8c70*/  LOP3.LUT R6, R7, 0xc0, RZ, 0xfc, !PT ;  /* 0x000000c007067812 */ /* 0x000fe200078efcff */
[----:B------:R-:W-:Y:S01]  /*8c80*/  UIADD3 UR4, UR36, 0x5f, URZ ;  /* 0x0000005f24047890 */ /* 0x000fe2000fffe03f */
[----:B------:R-:W-:Y:S01]  /*8c90*/  SEL R3, RZ, 0x4, P0 ;  /* 0x00000004ff037807 */ /* 0x000fe20000000000 */
[----:B------:R1:W-:Y:S01]  /*8ca0*/  STL [R1+0x8], RZ ;  /* 0x000008ff01007387 */ /* 0x0003e20000100800 */
[----:B------:R-:W-:Y:S01]  /*8cb0*/  @P2 LOP3.LUT R16, R16, 0x2, RZ, 0xfc, !PT ;  /* 0x0000000210102812 */ /* 0x000fe200078efcff */
[----:B------:R-:W-:Y:S01]  /*8cc0*/  UIMAD.WIDE UR4, UR4, 0x2aaaaaab, URZ ;  /* 0x2aaaaaab040478a5 */ /* 0x000fe2000f8e023f */
[----:B------:R-:W-:Y:S01]  /*8cd0*/  SHF.R.U32.HI R36, RZ, 0x3, R19 ;  /* 0x00000003ff247819 */ /* 0x000fe20000011613 */
[----:B------:R-:W-:Y:S01]  /*8ce0*/  ULDC UR10, c[0x0][0x2b8] ;  /* 0x0000ae00000a7ab9 */ /* 0x000fe20000000800 */
[----:B------:R-:W-:Y:S01]  /*8cf0*/  LOP3.LUT R16, R16, 0xffffffef, RZ, 0xc0, !PT ;  /* 0xffffffef10107812 */ /* 0x000fe200078ec0ff */
[----:B------:R-:W-:Y:S01]  /*8d00*/  USHF.R.U32.HI UR4, URZ, 0x1f, UR5 ;  /* 0x0000001f3f047899 */ /* 0x000fe20008011605 */
[----:B------:R-:W-:Y:S01]  /*8d10*/  SEL R2, RZ, 0x1, P2 ;  /* 0x00000001ff027807 */ /* 0x000fe20001000000 */
[----:B------:R-:W-:Y:S01]  /*8d20*/  IMAD.U32 R37, RZ, RZ, UR12 ;  /* 0x0000000cff257e24 */ /* 0x000fe2000f8e00ff */
[----:B------:R-:W-:Y:S01]  /*8d30*/  @P1 LOP3.LUT R16, R16, 0x10, RZ, 0xfc, !PT ;  /* 0x0000001010101812 */ /* 0x000fe200078efcff */
[----:B------:R-:W-:Y:S01]  /*8d40*/  ULEA.HI.SX32 UR4, UR5, UR4, 0x1c ;  /* 0x0000000405047291 */ /* 0x000fe2000f8fe23f */
[----:B------:R-:W-:Y:S01]  /*8d50*/  SEL R0, RZ, 0x2, P1 ;  /* 0x00000002ff007807 */ /* 0x000fe20000800000 */
[----:B0-----:R-:W-:Y:S01]  /*8d60*/  ULEA UR37, UR8, UR37, 0x18 ;  /* 0x0000002508257291 */ /* 0x001fe2000f8ec03f */
[----:B------:R-:W-:Y:S01]  /*8d70*/  LOP3.LUT R16, R16, 0xfffffff7, RZ, 0xc0, !PT ;  /* 0xfffffff710107812 */ /* 0x000fe200078ec0ff */
[----:B------:R-:W-:Y:S01]  /*8d80*/  UIADD3 UR5, UR4, -0x1, URZ ;  /* 0xffffffff04057890 */ /* 0x000fe2000fffe03f */
[----:B------:R-:W-:Y:S01]  /*8d90*/  LOP3.LUT R36, R36, 0xf, RZ, 0xc0, !PT ;  /* 0x0000000f24247812 */ /* 0x000fe200078ec0ff */
[----:B------:R-:W-:Y:S01]  /*8da0*/  IMAD.MOV.U32 R28, RZ, RZ, 0x1 ;  /* 0x00000001ff1c7424 */ /* 0x000fe200078e00ff */
[----:B------:R-:W-:Y:S01]  /*8db0*/  @P0 LOP3.LUT R16, R16, 0x8, RZ, 0xfc, !PT ;  /* 0x0000000810100812 */ /* 0x000fe200078efcff */
[----:B------:R-:W-:Y:S01]  /*8dc0*/  UIMAD UR8, UR5, -0x60, UR36 ;  /* 0xffffffa0050878a4 */ /* 0x000fe2000f8e0224 */
[----:B------:R-:W-:Y:S01]  /*8dd0*/  ISETP.GE.AND P0, PT, R6, UR9, PT ;  /* 0x0000000906007c0c */ /* 0x000fe2000bf06270 */
[----:B------:R-:W-:Y:S01]  /*8de0*/  IMAD.MOV.U32 R18, RZ, RZ, RZ ;  /* 0x000000ffff127224 */ /* 0x000fe200078e00ff */
[----:B------:R-:W-:Y:S01]  /*8df0*/  LOP3.LUT R16, R16, 0xfffffffb, RZ, 0xc0, !PT ;  /* 0xfffffffb10107812 */ /* 0x000fe200078ec0ff */
[----:B------:R-:W-:Y:S01]  /*8e00*/  ULDC UR38, c[0x0][0x448] ;  /* 0x0001120000267ab9 */ /* 0x000fe20000000800 */
[----:B------:R-:W-:Y:S01]  /*8e10*/  IADD3 R3, R3, R0, R2 ;  /* 0x0000000003037210 */ /* 0x000fe20007ffe002 */
[----:B------:R-:W-:Y:S01]  /*8e20*/  ULDC UR6, c[0x0][0x288] ;  /* 0x0000a20000067ab9 */ /* 0x000fe20000000800 */
[----:B------:R-:W-:Y:S01]  /*8e30*/  SEL R2, RZ, 0x8, P0 ;  /* 0x00000008ff027807 */ /* 0x000fe20000000000 */
[----:B------:R-:W-:Y:S01]  /*8e40*/  ULOP3.LUT UR41, UR39, 0x2, URZ, 0xfc, !UPT ;  /* 0x0000000227297892 */ /* 0x000fe2000f8efc3f */
[----:B------:R-:W-:Y:S01]  /*8e50*/  IADD3 R35, -R36, UR8, RZ ;  /* 0x0000000824237c10 */ /* 0x000fe2000fffe1ff */
[----:B------:R-:W-:Y:S01]  /*8e60*/  ULDC UR42, c[0x0][0xc] ;  /* 0x00000300002a7ab9 */ /* 0x000fe20000000800 */
[----:B------:R-:W-:Y:S01]  /*8e70*/  LOP3.LUT R29, R29, 0xffff7fff, RZ, 0xc0, !PT ;  /* 0xffff7fff1d1d7812 */ /* 0x000fe200078ec0ff */
[----:B------:R-:W-:Y:S01]  /*8e80*/  IMAD.IADD R2, R2, 0x1, R3 ;  /* 0x0000000102027824 */ /* 0x000fe200078e0203 */
[----:B------:R-:W-:Y:S01]  /*8e90*/  LOP3.LUT R0, R27, 0x1f8, RZ, 0xc0, !PT ;  /* 0x000001f81b007812 */ /* 0x000fe200078ec0ff */
[----:B------:R-:W-:Y:S01]  /*8ea0*/  IMAD.SHL.U32 R3, R19, 0x10, RZ ;  /* 0x0000001013037824 */ /* 0x000fe200078e00ff */
[----:B------:R-:W-:Y:S01]  /*8eb0*/  @P0 LOP3.LUT R16, R16, 0x4, RZ, 0xfc, !PT ;  /* 0x0000000410100812 */ /* 0x000fe200078efcff */
[----:B------:R-:W-:Y:S01]  /*8ec0*/  UIMAD UR38, UR38, UR6, URZ ;  /* 0x00000006262672a4 */ /* 0x000fe2000f8e023f */
[----:B------:R-:W-:Y:S01]  /*8ed0*/  ISETP.GE.AND P0, PT, R7, UR9, PT ;  /* 0x0000000907007c0c */ /* 0x000fe2000bf06270 */
[----:B------:R-:W-:Y:S01]  /*8ee0*/  UIADD3 UR40, UR4, -0x2, URZ ;  /* 0xfffffffe04287890 */ /* 0x000fe2000fffe03f */
[----:B------:R-:W-:-:S02]  /*8ef0*/  LOP3.LUT R16, R16, 0xbfffffff, RZ, 0xc0, !PT ;  /* 0xbfffffff10107812 */ /* 0x000fc400078ec0ff */
[C---:B------:R-:W-:Y:S02]  /*8f00*/  ISETP.LT.OR P3, PT, R35.reuse, 0x1, P0 ;  /* 0x000000012300780c */ /* 0x040fe40000761670 */
[C---:B------:R-:W-:Y:S02]  /*8f10*/  ISETP.LT.OR P2, PT, R35.reuse, 0x11, P0 ;  /* 0x000000112300780c */ /* 0x040fe40000741670 */
[----:B------:R-:W-:Y:S02]  /*8f20*/  ISETP.LT.OR P1, PT, R35, 0x21, P0 ;  /* 0x000000212300780c */ /* 0x000fe40000721670 */
[----:B------:R-:W-:Y:S02]  /*8f30*/  LOP3.LUT R0, R0, 0x38, R19, 0x78, !PT ;  /* 0x0000003800007812 */ /* 0x000fe400078e7813 */
[----:B------:R-:W-:Y:S01]  /*8f40*/  LOP3.LUT R30, R36, 0x70, R3, 0xf8, !PT ;  /* 0x00000070241e7812 */ /* 0x000fe200078ef803 */
[----:B------:R-:W-:Y:S01]  /*8f50*/  IMAD.U32 R3, RZ, RZ, UR5 ;  /* 0x00000005ff037e24 */ /* 0x000fe2000f8e00ff */
[----:B------:R-:W-:-:S03]  /*8f60*/  LOP3.LUT R27, R0, 0x200, R27, 0xf8, !PT ;  /* 0x00000200001b7812 */ /* 0x000fc600078ef81b */
[----:B------:R-:W-:Y:S01]  /*8f70*/  @P3 LOP3.LUT R29, R29, 0x8000, RZ, 0xfc, !PT ;  /* 0x000080001d1d3812 */ /* 0x000fe200078efcff */
[----:B------:R-:W-:Y:S01]  /*8f80*/  IMAD R0, R3, 0x60, R30 ;  /* 0x0000006003007824 */ /* 0x000fe200078e021e */
[----:B------:R-:W-:Y:S02]  /*8f90*/  ISETP.LT.OR P3, PT, R35, 0x31, P0 ;  /* 0x000000312300780c */ /* 0x000fe40000761670 */
[----:B------:R-:W-:Y:S02]  /*8fa0*/  LOP3.LUT R29, R29, 0xffffbfff, RZ, 0xc0, !PT ;  /* 0xffffbfff1d1d7812 */ /* 0x000fe400078ec0ff */
[----:B------:R1:W-:Y:S01]  /*8fb0*/  STL [R1+0xc], R0 ;  /* 0x00000c0001007387 */ /* 0x0003e20000100800 */
[----:B------:R-:W-:Y:S02]  /*8fc0*/  LEA R8, R27, UR37, 0x1 ;  /* 0x000000251b087c11 */ /* 0x000fe4000f8e08ff */
[----:B------:R-:W-:Y:S02]  /*8fd0*/  @P2 LOP3.LUT R29, R29, 0x4000, RZ, 0xfc, !PT ;  /* 0x000040001d1d2812 */ /* 0x000fe400078efcff */
[----:B------:R-:W-:-:S02]  /*8fe0*/  ISETP.LT.OR P2, PT, R35, 0x41, P0 ;  /* 0x000000412300780c */ /* 0x000fc40000741670 */
[----:B------:R-:W-:-:S04]  /*8ff0*/  LOP3.LUT R29, R29, 0xffffdfff, RZ, 0xc0, !PT ;  /* 0xffffdfff1d1d7812 */ /* 0x000fc800078ec0ff */
[----:B------:R-:W-:Y:S02]  /*9000*/  @P1 LOP3.LUT R29, R29, 0x2000, RZ, 0xfc, !PT ;  /* 0x000020001d1d1812 */ /* 0x000fe400078efcff */
[----:B------:R-:W-:Y:S02]  /*9010*/  ISETP.LT.OR P1, PT, R35, 0x51, P0 ;  /* 0x000000512300780c */ /* 0x000fe40000721670 */
        /* <DEDUP_REMOVED lines=23> */
[----:B------:R-:W-:Y:S02]  /*9190*/  LOP3.LUT R29, R29, 0xfffbffff, RZ, 0xc0, !PT ;  /* 0xfffbffff1d1d7812 */ /* 0x000fe400078ec0ff */
[----:B------:R-:W-:Y:S02]  /*91a0*/  @P2 LOP3.LUT R16, R16, 0x40000000, RZ, 0xfc, !PT ;  /* 0x4000000010102812 */ /* 0x000fe400078efcff */
[----:B------:R-:W-:Y:S02]  /*91b0*/  @P1 LOP3.LUT R29, R29, 0x40000, RZ, 0xfc, !PT ;  /* 0x000400001d1d1812 */ /* 0x000fe400078efcff */
[----:B------:R-:W-:Y:S02]  /*91c0*/  ISETP.LT.OR P2, PT, R35, 0x11, !P0 ;  /* 0x000000112300780c */ /* 0x000fe40004741670 */
[----:B------:R-:W-:Y:S02]  /*91d0*/  LOP3.LUT R29, R29, 0xffffff7f, RZ, 0xc0, !PT ;  /* 0xffffff7f1d1d7812 */ /* 0x000fe400078ec0ff */
[----:B------:R-:W-:-:S02]  /*91e0*/  ISETP.LT.OR P1, PT, R35, 0x21, !P0 ;  /* 0x000000212300780c */ /* 0x000fc40004721670 */
[----:B------:R-:W-:Y:S02]  /*91f0*/  @P3 LOP3.LUT R29, R29, 0x80, RZ, 0xfc, !PT ;  /* 0x000000801d1d3812 */ /* 0x000fe400078efcff */
[----:B------:R-:W-:Y:S02]  /*9200*/  ISETP.LT.OR P3, PT, R35, 0x31, !P0 ;  /* 0x000000312300780c */ /* 0x000fe40004761670 */
[----:B------:R-:W-:Y:S02]  /*9210*/  LOP3.LUT R29, R29, 0xffffffbf, RZ, 0xc0, !PT ;  /* 0xffffffbf1d1d7812 */ /* 0x000fe400078ec0ff */
[----:B------:R-:W-:Y:S02]  /*9220*/  LOP3.LUT R16, R16, 0xdfffffff, RZ, 0xc0, !PT ;  /* 0xdfffffff10107812 */ /* 0x000fe400078ec0ff */
[----:B------:R-:W-:Y:S02]  /*9230*/  @P2 LOP3.LUT R29, R29, 0x40, RZ, 0xfc, !PT ;  /* 0x000000401d1d2812 */ /* 0x000fe400078efcff */
[----:B------:R-:W-:-:S02]  /*9240*/  ISETP.LT.OR P2, PT, R35, 0x41, !P0 ;  /* 0x000000412300780c */ /* 0x000fc40004741670 */
        /* <DEDUP_REMOVED lines=19> */
[----:B------:R-:W-:-:S03]  /*9380*/  LOP3.LUT R29, R29, 0xfffffffe, RZ, 0xc0, !PT ;  /* 0xfffffffe1d1d7812 */ /* 0x000fc600078ec0ff */
[----:B------:R-:W-:Y:S02]  /*9390*/  @P3 LOP3.LUT R16, R16, 0x80000000, RZ, 0xfc, !PT ;  /* 0x8000000010103812 */ /* 0x000fe400078efcff */
[----:B------:R-:W-:Y:S02]  /*93a0*/  @P1 LOP3.LUT R29, R29, 0x1, RZ, 0xfc, !PT ;  /* 0x000000011d1d1812 */ /* 0x000fe400078efcff */
[----:B------:R-:W-:Y:S02]  /*93b0*/  ISETP.LT.OR P1, PT, R35, 0x51, !P0 ;  /* 0x000000512300780c */ /* 0x000fe40004721670 */
[----:B------:R-:W-:Y:S02]  /*93c0*/  ISETP.GE.AND P0, PT, R0, UR36, PT ;  /* 0x0000002400007c0c */ /* 0x000fe4000bf06270 */
[----:B------:R-:W-:Y:S02]  /*93d0*/  LOP3.LUT R16, R16, 0xefffffff, RZ, 0xc0, !PT ;  /* 0xefffffff10107812 */ /* 0x000fe400078ec0ff */
[----:B------:R-:W-:-:S02]  /*93e0*/  ISETP.LT.U32.AND P0, PT, R30, 0x60, !P0 ;  /* 0x000000601e00780c */ /* 0x000fc40004701070 */
[----:B------:R-:W-:Y:S02]  /*93f0*/  @P2 LOP3.LUT R16, R16, 0x10000000, RZ, 0xfc, !PT ;  /* 0x1000000010102812 */ /* 0x000fe400078efcff */
[----:B------:R-:W-:Y:S02]  /*9400*/  ISETP.GE.AND P2, PT, R4, UR11, PT ;  /* 0x0000000b04007c0c */ /* 0x000fe4000bf46270 */
[----:B------:R-:W-:Y:S02]  /*9410*/  LOP3.LUT R16, R16, 0xffefffff, RZ, 0xc0, !PT ;  /* 0xffefffff10107812 */ /* 0x000fe400078ec0ff */
[----:B------:R-:W-:-:S04]  /*9420*/  LOP3.LUT R29, R29, 0xfffeffff, RZ, 0xc0, !PT ;  /* 0xfffeffff1d1d7812 */ /* 0x000fc800078ec0ff */
[----:B------:R-:W-:Y:S02]  /*9430*/  @P1 LOP3.LUT R29, R29, 0x10000, RZ, 0xfc, !PT ;  /* 0x000100001d1d1812 */ /* 0x000fe400078efcff */
[----:B------:R-:W-:Y:S02]  /*9440*/  @P0 LOP3.LUT R16, R16, 0x100000, RZ, 0xfc, !PT ;  /* 0x0010000010100812 */ /* 0x000fe400078efcff */
[----:B------:R-:W-:Y:S02]  /*9450*/  ISETP.GE.AND P1, PT, R5, UR11, PT ;  /* 0x0000000b05007c0c */ /* 0x000fe4000bf26270 */
[----:B------:R-:W-:Y:S02]  /*9460*/  LOP3.LUT R16, R16, 0xfffdffff, RZ, 0xc0, !PT ;  /* 0xfffdffff10107812 */ /* 0x000fe400078ec0ff */
[----:B------:R-:W-:Y:S02]  /*9470*/  ISETP.GE.AND P0, PT, R6, UR11, PT ;  /* 0x0000000b06007c0c */ /* 0x000fe4000bf06270 */
[----:B------:R-:W-:-:S02]  /*9480*/  @P2 LOP3.LUT R16, R16, 0x20000, RZ, 0xfc, !PT ;  /* 0x0002000010102812 */ /* 0x000fc400078efcff */
        /* <DEDUP_REMOVED lines=31> */
.L_x_9288:
[----:B0-----:R-:W0:Y:S01]  /*9680*/  LDC R0, c[0x0][0xd38] ;  /* 0x00034e00ff007b82 */ /* 0x001e220000000800 */
[----:B------:R-:W-:Y:S01]  /*9690*/  MOV R24, R37 ;  /* 0x0000002500187202 */ /* 0x000fe20000000f00 */
[----:B------:R-:W-:Y:S05]  /*96a0*/  YIELD ;  /* 0x0000000000007946 */ /* 0x000fea0003800000 */
[----:B------:R-:W-:Y:S01]  /*96b0*/  ULDC.64 UR4, c[0x0][0xb20] ;  /* 0x0002c80000047ab9 */ /* 0x000fe20000000a00 */
[----:B------:R-:W-:Y:S01]  /*96c0*/  IMAD.MOV.U32 R33, RZ, RZ, RZ ;  /* 0x000000ffff217224 */ /* 0x000fe200078e00ff */
[----:B0-----:R-:W-:-:S13]  /*96d0*/  ISETP.NE.AND P0, PT, R0, 0x1, PT ;  /* 0x000000010000780c */ /* 0x001fda0003f05270 */
[----:B------:R-:W0:Y:S08]  /*96e0*/  @P0 LDC R0, c[0x0][0xd3c] ;  /* 0x00034f00ff000b82 */ /* 0x000e300000000800 */
[----:B-1----:R-:W1:Y:S01]  /*96f0*/  @P0 LDC R3, c[0x0][0xd40] ;  /* 0x00035000ff030b82 */ /* 0x002e620000000800 */
[----:B0-----:R-:W-:-:S05]  /*9700*/  @P0 IMAD.HI.U32 R0, R37, R0, RZ ;  /* 0x0000000025000227 */ /* 0x001fca00078e00ff */
[----:B-1----:R-:W-:Y:S02]  /*9710*/  @P0 SHF.R.U32.HI R24, RZ, R3, R0 ;  /* 0x00000003ff180219 */ /* 0x002fe40000011600 */
        /* <DEDUP_REMOVED lines=14> */
[----:B0-2---:R-:W-:Y:S05]  /*9800*/  @!P0 BRA `(.L_x_9252) ;  /* 0x0000000000408947 */ /* 0x005fea0003800000 */
[----:B------:R-:W-:Y:S01]  /*9810*/  MOV R2, 0x0 ;  /* 0x0000000000027802 */ /* 0x000fe20000000f00 */
[----:B------:R-:W-:Y:S01]  /*9820*/  ULDC.64 UR4, c[0x4][0xf0] ;  /* 0x01003c0000047ab9 */ /* 0x000fe20000000a00 */
[----:B------:R-:W-:Y:S01]  /*9830*/  ULDC.64 UR6, c[0x4][0xf8] ;  /* 0x01003e0000067ab9 */ /* 0x000fe20000000a00 */
[----:B------:R-:W-:Y:S02]  /*9840*/  IMAD.U32 R4, RZ, RZ, UR4 ;  /* 0x00000004ff047e24 */ /* 0x000fe4000f8e00ff */
[----:B------:R-:W-:Y:S01]  /*9850*/  IMAD.U32 R5, RZ, RZ, UR5 ;  /* 0x00000005ff057e24 */ /* 0x000fe2000f8e00ff */
[----:B------:R-:W0:Y:S01]  /*9860*/  LDC.64 R2, c[0x4][R2] ;  /* 0x0100000002027b82 */ /* 0x000e220000000a00 */
[----:B------:R-:W-:Y:S01]  /*9870*/  ULDC.64 UR4, c[0x4][0x8] ;  /* 0x0100020000047ab9 */ /* 0x000fe20000000a00 */
[----:B------:R-:W-:Y:S01]  /*9880*/  IMAD.U32 R6, RZ, RZ, UR6 ;  /* 0x00000006ff067e24 */ /* 0x000fe2000f8e00ff */
[----:B------:R-:W-:Y:S01]  /*9890*/  MOV R10, UR4 ;  /* 0x00000004000a7c02 */ /* 0x000fe20008000f00 */
[----:B------:R-:W-:-:S02]  /*98a0*/  IMAD.U32 R7, RZ, RZ, UR7 ;  /* 0x00000007ff077e24 */ /* 0x000fc4000f8e00ff */
[----:B------:R-:W-:Y:S02]  /*98b0*/  IMAD.U32 R11, RZ, RZ, UR5 ;  /* 0x00000005ff0b7e24 */ /* 0x000fe4000f8e00ff */
[----:B------:R-:W-:Y:S02]  /*98c0*/  IMAD.MOV.U32 R8, RZ, RZ, 0x70 ;  /* 0x00000070ff087424 */ /* 0x000fe400078e00ff */
[----:B------:R-:W-:Y:S02]  /*98d0*/  IMAD.MOV.U32 R12, RZ, RZ, 0x1 ;  /* 0x00000001ff0c7424 */ /* 0x000fe400078e00ff */
[----:B------:R-:W-:-:S07]  /*98e0*/  IMAD.MOV.U32 R13, RZ, RZ, RZ ;  /* 0x000000ffff0d7224 */ /* 0x000fce00078e00ff */
[----:B------:R-:W-:-:S07]  /*98f0*/  LEPC R20, `(.L_x_9252) ;  /* 0x000000001014794e */ /* 0x000fce0000000000 */
[----:B0----5:R-:W-:Y:S05]  /*9900*/  CALL.ABS.NOINC R2 ;  /* 0x0000000002007343 */ /* 0x021fea0003c00000 */
.L_x_9252:
        /* <DEDUP_REMOVED lines=20> */
.L_x_9254:
[----:B------:R0:W1:Y:S01]  /*9a50*/  LDC.64 R2, c[0x4][R17] ;  /* 0x0100000011027b82 */ /* 0x0000620000000a00 */
[----:B------:R-:W-:Y:S01]  /*9a60*/  ULDC.64 UR4, c[0x4][0xf0] ;  /* 0x01003c0000047ab9 */ /* 0x000fe20000000a00 */
[----:B------:R-:W-:Y:S01]  /*9a70*/  ULDC.64 UR6, c[0x4][0xf8] ;  /* 0x01003e0000067ab9 */ /* 0x000fe20000000a00 */
[----:B------:R-:W-:Y:S01]  /*9a80*/  MOV R4, UR4 ;  /* 0x0000000400047c02 */ /* 0x000fe20008000f00 */
        /* <DEDUP_REMOVED lines=11> */
.L_x_9253:
        /* <DEDUP_REMOVED lines=13> */
.L_x_9306:
        /* <DEDUP_REMOVED lines=19> */
[----:B------:R-:W-:-:S05]  /*9d40*/  @P1 IMAD.WIDE.U32 R2, R32, R6, R2 ;  /* 0x0000000620021225 */ /* 0x000fca00078e0002 */
[----:B------:R-:W-:Y:S02]  /*9d50*/  @P1 IADD3 R0, R3, R7, RZ ;  /* 0x0000000703001210 */ /* 0x000fe40007ffe0ff */
[----:B--2---:R-:W-:-:S04]  /*9d60*/  @P1 LEA R4, P0, R2, R4, 0x2 ;  /* 0x0000000402041211 */ /* 0x004fc800078010ff */
        /* <DEDUP_REMOVED lines=11> */
.L_x_9256:
[----:B------:R-:W-:Y:S01]  /*9e20*/  LEA R17, R18, UR37, 0x3 ;  /* 0x0000002512117c11 */ /* 0x000fe2000f8e18ff */
[----:B------:R-:W-:Y:S01]  /*9e30*/  BSSY B0, `(.L_x_9257) ;  /* 0x0000004000007945 */ /* 0x000fe20003800000 */
[----:B------:R-:W-:-:S04]  /*9e40*/  SHF.L.U32 R0, R28, 0x1f, RZ ;  /* 0x0000001f1c007819 */ /* 0x000fc800000006ff */
[----:B------:R-:W0:Y:S02]  /*9e50*/  SYNCS.PHASECHK.TRANS64.TRYWAIT P0, [R17+URZ+0x32440], R0 ;  /* 0x03244000110075a7 */ /* 0x000e24000800017f */
[----:B0-----:R-:W-:Y:S05]  /*9e60*/  @!P0 BRA `(.L_x_9258) ;  /* 0x0000003800ac8947 */ /* 0x001fea0003800000 */
.L_x_9307:
[----:B------:R-:W-:Y:S05]  /*9e70*/  BSYNC B0 ;  /* 0x0000000000007941 */ /* 0x000fea0003800000 */
.L_x_9257:
[----:B0-----:R-:W-:Y:S01]  /*9e80*/  SHF.R.S32.HI R0, RZ, 0x1f, R25 ;  /* 0x0000001fff007819 */ /* 0x001fe20000011419 */
[----:B------:R-:W0:Y:S01]  /*9e90*/  S2R R20, SR_TID.X ;  /* 0x0000000000147919 */ /* 0x000e220000002100 */
[----:B------:R-:W-:Y:S01]  /*9ea0*/  ULDC.64 UR4, c[0x0][0x300] ;  /* 0x0000c00000047ab9 */ /* 0x000fe20000000a00 */
[----:B-----5:R-:W-:Y:S01]  /*9eb0*/  SHF.R.S32.HI R4, RZ, 0x1f, R23 ;  /* 0x0000001fff047819 */ /* 0x020fe20000011417 */
[----:B------:R-:W-:Y:S01]  /*9ec0*/  IMAD.WIDE.U32 R2, R25, UR4, RZ ;  /* 0x0000000419027c25 */ /* 0x000fe2000f8e00ff */
[----:B------:R1:W-:Y:S01]  /*9ed0*/  STL [R1], R0 ;  /* 0x0000000001007387 */ /* 0x0003e20000100800 */
[----:B------:R-:W-:-:S03]  /*9ee0*/  LOP3.LUT P1, RZ, R16, 0x1, RZ, 0xc0, !PT ;  /* 0x0000000110ff7812 */ /* 0x000fc6000782c0ff */
[----:B------:R2:W-:Y:S01]  /*9ef0*/  STL [R1+0x4], R4 ;  /* 0x0000040401007387 */ /* 0x0005e20000100800 */
[----:B-1----:R-:W-:-:S04]  /*9f00*/  IMAD R0, R0, UR4, RZ ;  /* 0x0000000400007c24 */ /* 0x002fc8000f8e02ff */
        /* <DEDUP_REMOVED lines=8> */
[----:B0-----:R-:W-:Y:S01]  /*9f90*/  SHF.L.U32 R20, R20, 0x3, RZ ;  /* 0x0000000314147819 */ /* 0x001fe200000006ff */
[----:B------:R-:W-:Y:S02]  /*9fa0*/  IMAD R0, R31, UR4, RZ ;  /* 0x000000041f007c24 */ /* 0x000fe4000f8e02ff */
[----:B------:R-:W-:Y:S01]  /*9fb0*/  IMAD.WIDE.U32 R2, R19, UR4, R2 ;  /* 0x0000000413027c25 */ /* 0x000fe2000f8e0002 */
[----:B------:R-:W-:-:S03]  /*9fc0*/  LOP3.LUT R20, R20, 0x38, RZ, 0xc0, !PT ;  /* 0x0000003814147812 */ /* 0x000fc600078ec0ff */
[----:B------:R-:W-:Y:S01]  /*9fd0*/  IMAD R5, R19, UR5, R0 ;  /* 0x0000000513057c24 */ /* 0x000fe2000f8e0200 */
[----:B------:R-:W-:Y:S01]  /*9fe0*/  ULDC.64 UR4, c[0x0][0x2e8] ;  /* 0x0000ba0000047ab9 */ /* 0x000fe20000000a00 */
[----:B--2---:R-:W-:Y:S01]  /*9ff0*/  IMAD R4, R18, 0x1800, R27 ;  /* 0x0000180012047824 */ /* 0x004fe200078e021b */
[----:B------:R-:W-:Y:S01]  /*a000*/  LEA R0, P0, R2, UR4, 0x1 ;  /* 0x0000000402007c11 */ /* 0x000fe2000f8008ff */
[----:B------:R-:W-:Y:S01]  /*a010*/  IMAD.IADD R5, R3, 0x1, R5 ;  /* 0x0000000103057824 */ /* 0x000fe200078e0205 */
[----:B------:R-:W-:-:S04]  /*a020*/  UMOV UR4, 0xffffffff ;  /* 0xffffffff00047882 */ /* 0x000fc80000000000 */
        /* <DEDUP_REMOVED lines=19> */
[----:B------:R-:W0:Y:S02]  /*a160*/  SHFL.IDX PT, R14, R0, 0x2, 0x181f ;  /* 0x00581f00000e7f89 */ /* 0x000e2400000e0000 */
[----:B------:R-:W-:Y:S02]  /*a170*/  @P5 IMAD.X R6, RZ, RZ, R6, P0 ;  /* 0x000000ffff065224 */ /* 0x000fe400000e0606 */
[----:B------:R-:W-:Y:S02]  /*a180*/  @P5 IMAD.MOV.U32 R2, RZ, RZ, R11 ;  /* 0x000000ffff025224 */ /* 0x000fe400078e000b */
[----:B------:R-:W-:-:S05]  /*a190*/  @P5 IMAD.MOV.U32 R3, RZ, RZ, R6 ;  /* 0x000000ffff035224 */ /* 0x000fca00078e0006 */
[----:B------:R1:W-:Y:S01]  /*a1a0*/  @P5 LDGSTS.E.BYPASS.LTC128B.128 [R12+0x1cc00], desc[UR48][R2.64], !P1 ;  /* 0x1cc00000020c5fae */ /* 0x0003e2000c901d70 */
[----:B0-----:R-:W-:-:S03]  /*a1b0*/  @P4 LEA R10, P0, R20, R14, 0x1 ;  /* 0x0000000e140a4211 */ /* 0x001fc600078008ff */
[----:B-1----:R-:W-:Y:S01]  /*a1c0*/  SHFL.IDX PT, R2, R5, 0x4, 0x181f ;  /* 0x00981f0005027f89 */ /* 0x002fe200000e0000 */
[----:B------:R-:W-:-:S03]  /*a1d0*/  @P4 LEA R12, R4, UR37, 0x1 ;  /* 0x00000025040c4c11 */ /* 0x000fc6000f8e08ff */
[----:B------:R-:W0:Y:S01]  /*a1e0*/  SHFL.IDX PT, R14, R0, 0x3, 0x181f ;  /* 0x00781f00000e7f89 */ /* 0x000e2200000e0000 */
[----:B------:R-:W-:-:S03]  /*a1f0*/  @P4 IMAD.X R9, RZ, RZ, R9, P0 ;  /* 0x000000ffff094224 */ /* 0x000fc600000e0609 */
[----:B------:R-:W-:Y:S01]  /*a200*/  SHFL.IDX PT, R5, R5, 0x5, 0x181f ;  /* 0x00b81f0005057f89 */ /* 0x000fe200000e0000 */
[----:B------:R-:W-:Y:S01]  /*a210*/  @P4 IMAD.MOV.U32 R3, RZ, RZ, R9 ;  /* 0x000000ffff034224 */ /* 0x000fe200078e0009 */
[----:B------:R-:W-:Y:S02]  /*a220*/  @P3 LEA R9, R4, UR37, 0x1 ;  /* 0x0000002504093c11 */ /* 0x000fe4000f8e08ff */
[C---:B0-----:R-:W-:Y:S02]  /*a230*/  @P3 LEA R8, P0, R20.reuse, R14, 0x1 ;  /* 0x0000000e14083211 */ /* 0x041fe400078008ff */
[----:B------:R-:W0:Y:S03]  /*a240*/  SHFL.IDX PT, R14, R0, 0x4, 0x181f ;  /* 0x00981f00000e7f89 */ /* 0x000e2600000e0000 */
[----:B------:R-:W-:Y:S01]  /*a250*/  @P3 IMAD.X R7, RZ, RZ, R7, P0 ;  /* 0x000000ffff073224 */ /* 0x000fe200000e0607 */
[----:B0-----:R-:W-:-:S02]  /*a260*/  @P2 LEA R6, P0, R20, R14, 0x1 ;  /* 0x0000000e14062211 */ /* 0x001fc400078008ff */
[----:B------:R0:W1:Y:S02]  /*a270*/  SHFL.IDX PT, R14, R0, 0x5, 0x181f ;  /* 0x00b81f00000e7f89 */ /* 0x00006400000e0000 */
[----:B------:R-:W-:Y:S01]  /*a280*/  @P2 IADD3.X R11, RZ, R2, RZ, P0, !PT ;  /* 0x00000002ff0b2210 */ /* 0x000fe200007fe4ff */
        /* <DEDUP_REMOVED lines=9> */
.L_x_9321:
[----:B------:R-:W-:-:S13]  /*a320*/  ISETP.GE.AND P2, PT, R35, 0x51, PT ;  /* 0x000000512300780c */ /* 0x000fda0003f46270 */
[----:B0-----:R-:W-:-:S04]  /*a330*/  @P2 LEA R2, P0, R20, R14, 0x1 ;  /* 0x0000000e14022211 */ /* 0x001fc800078008ff */
[----:B------:R-:W-:Y:S02]  /*a340*/  @P2 IADD3.X R3, RZ, R5, RZ, P0, !PT ;  /* 0x00000005ff032210 */ /* 0x000fe400007fe4ff */
[----:B------:R-:W-:Y:S02]  /*a350*/  @P2 LEA R5, R4, UR37, 0x1 ;  /* 0x0000002504052c11 */ /* 0x000fe4000f8e08ff */
[----:B------:R-:W-:-:S03]  /*a360*/  PLOP3.LUT P0, PT, PT, PT, PT, 0x80, 0x0 ;  /* 0x000000000000781c */ /* 0x000fc60003f0f070 */
[----:B------:R-:W-:Y:S01]  /*a370*/  @!PT LDS RZ, [RZ] ;  /* 0x00000000fffff984 */ /* 0x000fe20000000800 */
[----:B------:R-:W-:Y:S01]  /*a380*/  @!PT LDS RZ, [RZ] ;  /* 0x00000000fffff984 */ /* 0x000fe20000000800 */
[----:B------:R-:W-:Y:S01]  /*a390*/  @!PT LDS RZ, [RZ] ;  /* 0x00000000fffff984 */ /* 0x000fe20000000800 */
[----:B------:R0:W-:Y:S01]  /*a3a0*/  @P2 LDGSTS.E.BYPASS.LTC128B.128 [R5+0x1ec00], desc[UR48][R2.64], !P1 ;  /* 0x1ec0000002052fae */ /* 0x0001e2000c901d70 */
[----:B------:R-:W-:-:S09]  /*a3b0*/  NOP ;  /* 0x0000000000007918 */ /* 0x000fd20000000000 */
.L_x_9260:
        /* <DEDUP_REMOVED lines=11> */
.L_x_9261:
[----:B------:R1:W-:Y:S02]  /*a470*/  SYNCS.ARRIVE.TRANS64.A1T0 RZ, [R17+URZ+0x32430], RZ ;  /* 0x032430ff11ff79a7 */ /* 0x0003e4000810003f */
[----:B------:R-:W-:Y:S05]  /*a480*/  WARPSYNC.ALL ;  /* 0x0000000000007948 */ /* 0x000fea0003800000 */
[----:B------:R-:W-:Y:S01]  /*a490*/  UIADD3 UR4, UR37, 0x18400, URZ ;  /* 0x0001840025047890 */ /* 0x000fe2000fffe03f */
[----:B------:R-:W-:-:S03]  /*a4a0*/  SHF.R.S32.HI R26, RZ, 0x1f, R22 ;  /* 0x0000001fff1a7819 */ /* 0x000fc60000011416 */
        /* <DEDUP_REMOVED lines=20> */
.L_x_9262:
[----:B------:R-:W2:Y:S01]  /*a5f0*/  LDC R6, c[0x0][0x448] ;  /* 0x00011200ff067b82 */ /* 0x000ea20000000800 */
[----:B------:R-:W-:Y:S01]  /*a600*/  IMAD.MOV R0, RZ, RZ, -R24 ;  /* 0x000000ffff007224 */ /* 0x000fe200078e0a18 */
[----:B------:R-:W-:Y:S01]  /*a610*/  ULDC UR4, c[0x0][0xd38] ;  /* 0x00034e0000047ab9 */ /* 0x000fe20000000800 */
[----:B------:R-:W-:Y:S02]  /*a620*/  LOP3.LUT R16, R16, 0xfff7ffff, RZ, 0xc0, !PT ;  /* 0xfff7ffff10107812 */ /* 0x000fe400078ec0ff */
[----:B------:R-:W-:Y:S01]  /*a630*/  IMAD R0, R0, UR4, R37 ;  /* 0x0000000400007c24 */ /* 0x000fe2000f8e0225 */
[----:B------:R-:W-:-:S03]  /*a640*/  ULDC.64 UR4, c[0x0][0x2d8] ;  /* 0x0000b60000047ab9 */ /* 0x000fc60000000a00 */
[----:B------:R-:W-:-:S05]  /*a650*/  IMAD.SHL.U32 R0, R0, 0x80, RZ ;  /* 0x0000008000007824 */ /* 0x000fca00078e00ff */
[----:B------:R-:W-:-:S05]  /*a660*/  LOP3.LUT R24, R30, R0, RZ, 0xfc, !PT ;  /* 0x000000001e187212 */ /* 0x000fca00078efcff */
[----:B------:R-:W-:Y:S01]  /*a670*/  IMAD.MOV.U32 R4, RZ, RZ, R24 ;  /* 0x000000ffff047224 */ /* 0x000fe200078e0018 */
[----:B--2---:R-:W-:-:S13]  /*a680*/  ISETP.NE.AND P0, PT, R6, 0x1, PT ;  /* 0x000000010600780c */ /* 0x004fda0003f05270 */
[----:B0-----:R-:W0:Y:S01]  /*a690*/  @P0 LDC R3, c[0x0][0x44c] ;  /* 0x00011300ff030b82 */ /* 0x001e220000000800 */
[----:B------:R-:W-:-:S04]  /*a6a0*/  @P0 LOP3.LUT R16, R16, 0x80000, RZ, 0xfc, !PT ;  /* 0x0008000010100812 */ /* 0x000fc800078efcff */
[----:B------:R-:W-:-:S03]  /*a6b0*/  LOP3.LUT P1, RZ, R16, 0x4000000, RZ, 0xc0, !PT ;  /* 0x0400000010ff7812 */ /* 0x000fc6000782c0ff */
[----:B------:R-:W2:Y:S01]  /*a6c0*/  @P0 LDC R5, c[0x0][0x450] ;  /* 0x00011400ff050b82 */ /* 0x000ea20000000800 */
[----:B0-----:R-:W-:-:S05]  /*a6d0*/  @P0 IMAD.HI.U32 R2, R24, R3, RZ ;  /* 0x0000000318020227 */ /* 0x001fca00078e00ff */
[----:B--2---:R-:W-:Y:S01]  /*a6e0*/  @P0 SHF.R.U32.HI R4, RZ, R5, R2 ;  /* 0x00000005ff040219 */ /* 0x004fe20000011602 */
[----:B------:R-:W-:-:S04]  /*a6f0*/  IMAD R2, R31, UR4, RZ ;  /* 0x000000041f027c24 */ /* 0x000fc8000f8e02ff */
        /* <DEDUP_REMOVED lines=9> */
[----:B------:R-:W-:Y:S02]  /*a790*/  IMAD.MOV R5, RZ, RZ, -R4 ;  /* 0x000000ffff057224 */ /* 0x000fe400078e0a04 */
[----:B------:R-:W-:-:S04]  /*a7a0*/  IMAD.WIDE.U32 R2, R4, UR4, R2 ;  /* 0x0000000404027c25 */ /* 0x000fc8000f8e0002 */
[----:B------:R-:W-:Y:S01]  /*a7b0*/  IMAD R5, R6, R5, R24 ;  /* 0x0000000506057224 */ /* 0x000fe200078e0218 */
        /* <DEDUP_REMOVED lines=15> */
[----:B------:R1:W-:Y:S01]  /*a8b0*/  STL [R1+0x10], R17 ;  /* 0x0000101101007387 */ /* 0x0003e20000100800 */
[----:B------:R-:W-:Y:S01]  /*a8c0*/  IMAD.IADD R0, R36, 0x1, R0 ;  /* 0x0000000124007824 */ /* 0x000fe200078e0200 */
[----:B------:R-:W-:Y:S02]  /*a8d0*/  LOP3.LUT R16, R16, 0xfffff7ff, RZ, 0xc0, !PT ;  /* 0xfffff7ff10107812 */ /* 0x000fe400078ec0ff */
[----:B------:R-:W0:Y:S01]  /*a8e0*/  SHFL.IDX PT, R14, R4, RZ, 0x181f ;  /* 0x00181fff040e7589 */ /* 0x000e2200000e0000 */
[C---:B------:R-:W-:Y:S01]  /*a8f0*/  VIADD R6, R0.reuse, 0x10 ;  /* 0x0000001000067836 */ /* 0x040fe20000000000 */
[C---:B------:R-:W-:Y:S02]  /*a900*/  ISETP.GE.AND P2, PT, R0.reuse, UR38, PT ;  /* 0x0000002600007c0c */ /* 0x040fe4000bf46270 */
[----:B------:R-:W2:Y:S01]  /*a910*/  SHFL.IDX PT, R3, R5, RZ, 0x181f ;  /* 0x00181fff05037589 */ /* 0x000ea200000e0000 */
[----:B------:R-:W-:Y:S02]  /*a920*/  IADD3 R13, R0, 0x40, RZ ;  /* 0x00000040000d7810 */ /* 0x000fe40007ffe0ff */
[----:B------:R-:W-:Y:S01]  /*a930*/  LOP3.LUT R29, R29, 0xffefffff, RZ, 0xc0, !PT ;  /* 0xffefffff1d1d7812 */ /* 0x000fe200078ec0ff */
[----:B-1----:R-:W1:Y:S01]  /*a940*/  S2R R17, SR_TID.X ;  /* 0x0000000000117919 */ /* 0x002e620000002100 */
[----:B------:R-:W-:Y:S01]  /*a950*/  ISETP.GE.AND P4, PT, R13, UR38, PT ;  /* 0x000000260d007c0c */ /* 0x000fe2000bf86270 */
[----:B------:R-:W3:Y:S05]  /*a960*/  SHFL.IDX PT, R10, R4, 0x1, 0x181f ;  /* 0x00381f00040a7f89 */ /* 0x000eea00000e0000 */
[----:B------:R-:W-:Y:S01]  /*a970*/  @P2 LOP3.LUT R16, R16, 0x800, RZ, 0xfc, !PT ;  /* 0x0000080010102812 */ /* 0x000fe200078efcff */
[----:B------:R-:W4:Y:S03]  /*a980*/  SHFL.IDX PT, R2, R5, 0x1, 0x181f ;  /* 0x00381f0005027f89 */ /* 0x000f2600000e0000 */
[----:B------:R-:W-:Y:S01]  /*a990*/  LOP3.LUT R16, R16, 0xfffffbff, RZ, 0xc0, !PT ;  /* 0xfffffbff10107812 */ /* 0x000fe200078ec0ff */
[----:B------:R-:W4:Y:S04]  /*a9a0*/  SHFL.IDX PT, R9, R4, 0x2, 0x181f ;  /* 0x00581f0004097f89 */ /* 0x000f2800000e0000 */
[----:B------:R-:W4:Y:S04]  /*a9b0*/  SHFL.IDX PT, R8, R5, 0x2, 0x181f ;  /* 0x00581f0005087f89 */ /* 0x000f2800000e0000 */
[----:B------:R-:W4:Y:S04]  /*a9c0*/  SHFL.IDX PT, R7, R4, 0x3, 0x181f ;  /* 0x00781f0004077f89 */ /* 0x000f2800000e0000 */
[----:B------:R-:W-:Y:S04]  /*a9d0*/  SHFL.IDX PT, R21, R4, 0x5, 0x181f ;  /* 0x00b81f0004157f89 */ /* 0x000fe800000e0000 */
[----:B------:R-:W-:Y:S01]  /*a9e0*/  SHFL.IDX PT, R15, R4, 0x6, 0x181f ;  /* 0x00d81f00040f7f89 */ /* 0x000fe200000e0000 */
[----:B-1----:R-:W-:-:S05]  /*a9f0*/  IMAD.SHL.U32 R17, R17, 0x8, RZ ;  /* 0x0000000811117824 */ /* 0x002fca00078e00ff */
[----:B------:R-:W-:-:S04]  /*aa00*/  LOP3.LUT R17, R17, 0x38, RZ, 0xc0, !PT ;  /* 0x0000003811117812 */ /* 0x000fc800078ec0ff */
[C---:B0-----:R-:W-:Y:S02]  /*aa10*/  @!P2 LEA R12, P0, R17.reuse, R14, 0x1 ;  /* 0x0000000e110ca211 */ /* 0x041fe400078008ff */
[----:B------:R-:W-:Y:S02]  /*aa20*/  SHFL.IDX PT, R14, R4, 0x4, 0x181f ;  /* 0x00981f00040e7f89 */ /* 0x000fe400000e0000 */
[----:B--2---:R-:W-:Y:S02]  /*aa30*/  @!P2 IADD3.X R3, RZ, R3, RZ, P0, !PT ;  /* 0x00000003ff03a210 */ /* 0x004fe400007fe4ff */
[----:B------:R-:W-:Y:S02]  /*aa40*/  ISETP.GE.AND P2, PT, R6, UR38, PT ;  /* 0x0000002606007c0c */ /* 0x000fe4000bf46270 */
[----:B------:R-:W0:Y:S11]  /*aa50*/  SHFL.IDX PT, R6, R5, 0x3, 0x181f ;  /* 0x00781f0005067f89 */ /* 0x000e3600000e0000 */
[----:B---3--:R-:W-:-:S02]  /*aa60*/  @!P2 LEA R10, P0, R17, R10, 0x1 ;  /* 0x0000000a110aa211 */ /* 0x008fc400078008ff */
[----:B------:R-:W-:-:S03]  /*aa70*/  @P2 LOP3.LUT R16, R16, 0x400, RZ, 0xfc, !PT ;  /* 0x0000040010102812 */ /* 0x000fc600078efcff */
[----:B----4-:R-:W-:Y:S01]  /*aa80*/  @!P2 IMAD.X R11, RZ, RZ, R2, P0 ;  /* 0x000000ffff0ba224 */ /* 0x010fe200000e0602 */
[----:B------:R-:W-:Y:S01]  /*aa90*/  LOP3.LUT R16, R16, 0xfffffdff, RZ, 0xc0, !PT ;  /* 0xfffffdff10107812 */ /* 0x000fe200078ec0ff */
[----:B------:R-:W-:-:S05]  /*aaa0*/  VIADD R2, R0, 0x20 ;  /* 0x0000002000027836 */ /* 0x000fca0000000000 */
[----:B------:R-:W-:Y:S01]  /*aab0*/  ISETP.GE.AND P6, PT, R2, UR38, PT ;  /* 0x0000002602007c0c */ /* 0x000fe2000bfc6270 */
[----:B------:R-:W-:-:S05]  /*aac0*/  VIADD R2, R0, 0x30 ;  /* 0x0000003000027836 */ /* 0x000fca0000000000 */
[----:B------:R-:W-:Y:S02]  /*aad0*/  ISETP.GE.AND P5, PT, R2, UR38, PT ;  /* 0x0000002602007c0c */ /* 0x000fe4000bfa6270 */
[----:B------:R-:W1:Y:S05]  /*aae0*/  SHFL.IDX PT, R2, R5, 0x4, 0x181f ;  /* 0x00981f0005027f89 */ /* 0x000e6a00000e0000 */
[----:B------:R-:W-:Y:S02]  /*aaf0*/  @!P6 LEA R9, P0, R17, R9, 0x1 ;  /* 0x000000091109e211 */ /* 0x000fe400078008ff */
[----:B------:R-:W-:Y:S02]  /*ab00*/  @P6 LOP3.LUT R16, R16, 0x200, RZ, 0xfc, !PT ;  /* 0x0000020010106812 */ /* 0x000fe400078efcff */
[----:B------:R-:W-:Y:S01]  /*ab10*/  @P6 LOP3.LUT R29, R29, 0x100000, RZ, 0xfc, !PT ;  /* 0x001000001d1d6812 */ /* 0x000fe200078efcff */
[----:B------:R-:W-:Y:S01]  /*ab20*/  @!P6 IMAD.X R8, RZ, RZ, R8, P0 ;  /* 0x000000ffff08e224 */ /* 0x000fe200000e0608 */
[----:B------:R-:W-:-:S02]  /*ab30*/  @!P5 LEA R7, P0, R17, R7, 0x1 ;  /* 0x000000071107d211 */ /* 0x000fc400078008ff */
[C---:B------:R-:W-:Y:S02]  /*ab40*/  LOP3.LUT P6, RZ, R16.reuse, 0x800, RZ, 0xc0, !PT ;  /* 0x0000080010ff7812 */ /* 0x040fe400078cc0ff */
[----:B------:R-:W-:Y:S01]  /*ab50*/  LOP3.LUT R16, R16, 0xfffffeff, RZ, 0xc0, !PT ;  /* 0xfffffeff10107812 */ /* 0x000fe200078ec0ff */
[----:B0-----:R-:W-:Y:S01]  /*ab60*/  @!P5 IMAD.X R6, RZ, RZ, R6, P0 ;  /* 0x000000ffff06d224 */ /* 0x001fe200000e0606 */
[----:B------:R-:W-:Y:S02]  /*ab70*/  @!P4 LEA R14, P0, R17, R14, 0x1 ;  /* 0x0000000e110ec211 */ /* 0x000fe400078008ff */
[----:B------:R-:W-:-:S04]  /*ab80*/  @P5 LOP3.LUT R16, R16, 0x100, RZ, 0xfc, !PT ;  /* 0x0000010010105812 */ /* 0x000fc800078efcff */
[----:B------:R-:W-:Y:S01]  /*ab90*/  LOP3.LUT R16, R16, 0xffffff7f, RZ, 0xc0, !PT ;  /* 0xffffff7f10107812 */ /* 0x000fe200078ec0ff */
[----:B-1----:R-:W-:Y:S02]  /*aba0*/  @!P4 IMAD.X R13, RZ, RZ, R2, P0 ;  /* 0x000000ffff0dc224 */ /* 0x002fe400000e0602 */
[----:B------:R-:W-:Y:S01]  /*abb0*/  VIADD R2, R0, 0x50 ;  /* 0x0000005000027836 */ /* 0x000fe20000000000 */
[----:B------:R-:W-:-:S04]  /*abc0*/  @P4 LOP3.LUT R16, R16, 0x80, RZ, 0xfc, !PT ;  /* 0x0000008010104812 */ /* 0x000fc800078efcff */
[----:B------:R-:W-:Y:S01]  /*abd0*/  ISETP.GE.AND P3, PT, R2, UR38, PT ;  /* 0x0000002602007c0c */ /* 0x000fe2000bf66270 */
[----:B------:R-:W-:Y:S01]  /*abe0*/  VIADD R2, R0, 0x60 ;  /* 0x0000006000027836 */ /* 0x000fe20000000000 */
[----:B------:R-:W-:-:S04]  /*abf0*/  LOP3.LUT R16, R16, 0xffffffbf, RZ, 0xc0, !PT ;  /* 0xffffffbf10107812 */ /* 0x000fc800078ec0ff */
[----:B------:R-:W-:Y:S02]  /*ac00*/  ISETP.GE.AND P2, PT, R2, UR38, PT ;  /* 0x0000002602007c0c */ /* 0x000fe4000bf46270 */
[----:B------:R-:W0:Y:S05]  /*ac10*/  SHFL.IDX PT, R2, R5, 0x5, 0x181f ;  /* 0x00b81f0005027f89 */ /* 0x000e2a00000e0000 */
[----:B------:R-:W-:Y:S02]  /*ac20*/  @!P3 LEA R21, P0, R17, R21, 0x1 ;  /* 0x000000151115b211 */ /* 0x000fe400078008ff */
[----:B------:R-:W-:-:S04]  /*ac30*/  @P3 LOP3.LUT R16, R16, 0x40, RZ, 0xfc, !PT ;  /* 0x0000004010103812 */ /* 0x000fc800078efcff */
[----:B------:R-:W-:-:S04]  /*ac40*/  LOP3.LUT R16, R16, 0xffffffdf, RZ, 0xc0, !PT ;  /* 0xffffffdf10107812 */ /* 0x000fc800078ec0ff */
[----:B------:R-:W-:Y:S01]  /*ac50*/  @P2 LOP3.LUT R16, R16, 0x20, RZ, 0xfc, !PT ;  /* 0x0000002010102812 */ /* 0x000fe200078efcff */
[----:B0-----:R-:W-:Y:S01]  /*ac60*/  @!P3 IMAD.X R20, RZ, RZ, R2, P0 ;  /* 0x000000ffff14b224 */ /* 0x001fe200000e0602 */
[----:B------:R-:W-:Y:S01]  /*ac70*/  @!P2 LEA R17, P0, R17, R15, 0x1 ;  /* 0x0000000f1111a211 */ /* 0x000fe200078008ff */
[----:B------:R-:W0:Y:S04]  /*ac80*/  SHFL.IDX PT, R2, R5, 0x6, 0x181f ;  /* 0x00d81f0005027f89 */ /* 0x000e2800000e0000 */
[----:B0-----:R-:W-:Y:S01]  /*ac90*/  @!P2 IMAD.X R15, RZ, RZ, R2, P0 ;  /* 0x000000ffff0fa224 */ /* 0x001fe200000e0602 */
[----:B------:R-:W-:Y:S01]  /*aca0*/  LOP3.LUT P0, RZ, R16, 0x400, RZ, 0xc0, !PT ;  /* 0x0000040010ff7812 */ /* 0x000fe2000780c0ff */
[----:B------:R-:W-:Y:S01]  /*acb0*/  @!P6 IMAD.MOV.U32 R2, RZ, RZ, R12 ;  /* 0x000000ffff02e224 */ /* 0x000fe200078e000c */
[----:B------:R-:W-:-:S05]  /*acc0*/  LEA R12, R27, UR37, 0x1 ;  /* 0x000000251b0c7c11 */ /* 0x000fca000f8e08ff */
[----:B------:R0:W-:Y:S01]  /*acd0*/  @!P6 LDGSTS.E.BYPASS.LTC128B.128 [R12+0x18400], desc[UR48][R2.64], !P1 ;  /* 0x18400000020cefae */ /* 0x0001e2000c901d70 */
[----:B------:R-:W-:-:S05]  /*ace0*/  LOP3.LUT P6, RZ, R29, 0x100000, RZ, 0xc0, !PT ;  /* 0x001000001dff7812 */ /* 0x000fca00078cc0ff */
[----:B0-----:R-:W-:Y:S01]  /*acf0*/  @!P0 MOV R2, R10 ;  /* 0x0000000a00028202 */ /* 0x001fe20000000f00 */
[----:B------:R-:W-:-:S05]  /*ad00*/  @!P0 IMAD.MOV.U32 R3, RZ, RZ, R11 ;  /* 0x000000ffff038224 */ /* 0x000fca00078e000b */
[----:B------:R0:W-:Y:S02]  /*ad10*/  @!P0 LDGSTS.E.BYPASS.LTC128B.128 [R12+0x18c00], desc[UR48][R2.64], !P1 ;  /* 0x18c00000020c8fae */ /* 0x0001e4000c901d70 */
[----:B0-----:R-:W-:Y:S02]  /*ad20*/  @!P6 IMAD.MOV.U32 R2, RZ, RZ, R9 ;  /* 0x000000ffff02e224 */ /* 0x001fe400078e0009 */
[----:B------:R-:W-:-:S05]  /*ad30*/  @!P6 IMAD.MOV.U32 R3, RZ, RZ, R8 ;  /* 0x000000ffff03e224 */ /* 0x000fca00078e0008 */
[----:B------:R0:W-:Y:S02]  /*ad40*/  @!P6 LDGSTS.E.BYPASS.LTC128B.128 [R12+0x19400], desc[UR48][R2.64], !P1 ;  /* 0x19400000020cefae */ /* 0x0001e4000c901d70 */
[----:B0-----:R-:W-:Y:S02]  /*ad50*/  @!P5 IMAD.MOV.U32 R2, RZ, RZ, R7 ;  /* 0x000000ffff02d224 */ /* 0x001fe400078e0007 */
[----:B------:R-:W-:-:S05]  /*ad60*/  @!P5 IMAD.MOV.U32 R3, RZ, RZ, R6 ;  /* 0x000000ffff03d224 */ /* 0x000fca00078e0006 */
[----:B------:R0:W-:Y:S02]  /*ad70*/  @!P5 LDGSTS.E.BYPASS.LTC128B.128 [R12+0x19c00], desc[UR48][R2.64], !P1 ;  /* 0x19c00000020cdfae */ /* 0x0001e4000c901d70 */
[----:B0-----:R-:W-:Y:S01]  /*ad80*/  @!P4 IMAD.MOV.U32 R2, RZ, RZ, R14 ;  /* 0x000000ffff02c224 */ /* 0x001fe200078e000e */
[----:B------:R-:W-:-:S05]  /*ad90*/  @!P4 MOV R3, R13 ;  /* 0x0000000d0003c202 */ /* 0x000fca0000000f00 */
[----:B------:R0:W-:Y:S02]  /*ada0*/  @!P4 LDGSTS.E.BYPASS.LTC128B.128 [R12+0x1a400], desc[UR48][R2.64], !P1 ;  /* 0x1a400000020ccfae */ /* 0x0001e4000c901d70 */
[----:B0-----:R-:W-:Y:S02]  /*adb0*/  @!P3 IMAD.MOV.U32 R2, RZ, RZ, R21 ;  /* 0x000000ffff02b224 */ /* 0x001fe400078e0015 */
[----:B------:R-:W-:-:S05]  /*adc0*/  @!P3 IMAD.MOV.U32 R3, RZ, RZ, R20 ;  /* 0x000000ffff03b224 */ /* 0x000fca00078e0014 */
[----:B------:R0:W-:Y:S02]  /*add0*/  @!P3 LDGSTS.E.BYPASS.LTC128B.128 [R12+0x1ac00], desc[UR48][R2.64], !P1 ;  /* 0x1ac00000020cbfae */ /* 0x0001e4000c901d70 */
[----:B0-----:R-:W-:Y:S02]  /*ade0*/  @!P2 IMAD.MOV.U32 R2, RZ, RZ, R17 ;  /* 0x000000ffff02a224 */ /* 0x001fe400078e0011 */
[----:B------:R0:W5:Y:S01]  /*adf0*/  LDL.LU R17, [R1+0x10] ;  /* 0x0000100001117983 */ /* 0x0001620000300800 */
[----:B------:R-:W-:-:S03]  /*ae00*/  @!P2 IMAD.MOV.U32 R3, RZ, RZ, R15 ;  /* 0x000000ffff03a224 */ /* 0x000fc600078e000f */
[----:B------:R0:W1:Y:S04]  /*ae10*/  SHFL.IDX PT, R14, R4, 0x7, 0x181f ;  /* 0x00f81f00040e7f89 */ /* 0x00006800000e0000 */
[----:B------:R0:W-:Y:S04]  /*ae20*/  @!P2 LDGSTS.E.BYPASS.LTC128B.128 [R12+0x1b400], desc[UR48][R2.64], !P1 ;  /* 0x1b400000020cafae */ /* 0x0001e8000c901d70 */
[----:B------:R-:W2:Y:S02]  /*ae30*/  SHFL.IDX PT, R5, R5, 0x7, 0x181f ;  /* 0x00f81f0005057f89 */ /* 0x000ea400000e0000 */
.L_x_9338:
[----:B0-----:R-:W0:Y:S01]  /*ae40*/  S2R R2, SR_TID.X ;  /* 0x0000000000027919 */ /* 0x001e220000002100 */
[----:B------:R-:W-:Y:S01]  /*ae50*/  VIADD R0, R0, 0x70 ;  /* 0x0000007000007836 */ /* 0x000fe20000000000 */
[----:B------:R-:W-:Y:S02]  /*ae60*/  LEA R4, R27, UR37, 0x1 ;  /* 0x000000251b047c11 */ /* 0x000fe4000f8e08ff */
[----:B------:R-:W-:Y:S02]  /*ae70*/  LOP3.LUT R16, R16, 0xffffdfff, RZ, 0xc0, !PT ;  /* 0xffffdfff10107812 */ /* 0x000fe400078ec0ff */
[----:B------:R-:W-:-:S13]  /*ae80*/  ISETP.GE.AND P2, PT, R0, UR38, PT ;  /* 0x0000002600007c0c */ /* 0x000fda000bf46270 */
[----:B------:R-:W-:Y:S01]  /*ae90*/  @P2 LOP3.LUT R16, R16, 0x2000, RZ, 0xfc, !PT ;  /* 0x0000200010102812 */ /* 0x000fe200078efcff */
[----:B0-----:R-:W-:-:S05]  /*aea0*/  IMAD.SHL.U32 R2, R2, 0x8, RZ ;  /* 0x0000000802027824 */ /* 0x001fca00078e00ff */
[----:B------:R-:W-:-:S04]  /*aeb0*/  LOP3.LUT R2, R2, 0x38, RZ, 0xc0, !PT ;  /* 0x0000003802027812 */ /* 0x000fc800078ec0ff */
[----:B-1----:R-:W-:-:S04]  /*aec0*/  @!P2 LEA R2, P0, R2, R14, 0x1 ;  /* 0x0000000e0202a211 */ /* 0x002fc800078008ff */
[----:B--2---:R-:W-:-:S05]  /*aed0*/  @!P2 IADD3.X R3, RZ, R5, RZ, P0, !PT ;  /* 0x00000005ff03a210 */ /* 0x004fca00007fe4ff */
        /* <DEDUP_REMOVED lines=17> */
[----:B------:R-:W-:Y:S01]  /*aff0*/  IMAD.U32 R4, RZ, RZ, UR6 ;  /* 0x00000006ff047e24 */ /* 0x000fe2000f8e00ff */
[----:B------:R-:W-:Y:S01]  /*b000*/  MOV R8, 0x70 ;  /* 0x0000007000087802 */ /* 0x000fe20000000f00 */
[----:B------:R-:W0:Y:S01]  /*b010*/  LDC.64 R2, c[0x4][R2] ;  /* 0x0100000002027b82 */ /* 0x000e220000000a00 */
[----:B------:R-:W-:Y:S02]  /*b020*/  IMAD.U32 R5, RZ, RZ, UR7 ;  /* 0x00000007ff057e24 */ /* 0x000fe4000f8e00ff */
        /* <DEDUP_REMOVED lines=8> */
.L_x_9264:
[----:B------:R-:W0:Y:S01]  /*b0b0*/  LDC R2, c[0x0][0x448] ;  /* 0x00011200ff027b82 */ /* 0x000e220000000800 */
[----:B------:R-:W-:Y:S01]  /*b0c0*/  IMAD.MOV.U32 R0, RZ, RZ, R24 ;  /* 0x000000ffff007224 */ /* 0x000fe200078e0018 */
[----:B------:R-:W-:Y:S01]  /*b0d0*/  ULDC.64 UR4, c[0x0][0x3d8] ;  /* 0x0000f60000047ab9 */ /* 0x000fe20000000a00 */
[----:B------:R-:W1:Y:S01]  /*b0e0*/  S2R R21, SR_TID.X ;  /* 0x0000000000157919 */ /* 0x000e620000002100 */
[----:B------:R-:W-:Y:S01]  /*b0f0*/  ULDC UR6, c[0x0][0x448] ;  /* 0x0001120000067ab9 */ /* 0x000fe20000000800 */
[C---:B------:R-:W-:Y:S02]  /*b100*/  LOP3.LUT P5, RZ, R16.reuse, 0x40000, RZ, 0xc0, !PT ;  /* 0x0004000010ff7812 */ /* 0x040fe400078ac0ff */
[C---:B------:R-:W-:Y:S02]  /*b110*/  LOP3.LUT P4, RZ, R16.reuse, 0x20000, RZ, 0xc0, !PT ;  /* 0x0002000010ff7812 */ /* 0x040fe4000788c0ff */
[C---:B------:R-:W-:Y:S02]  /*b120*/  LOP3.LUT P3, RZ, R16.reuse, 0x10000, RZ, 0xc0, !PT ;  /* 0x0001000010ff7812 */ /* 0x040fe4000786c0ff */
[----:B------:R-:W-:-:S02]  /*b130*/  LOP3.LUT P1, RZ, R16, 0x8000, RZ, 0xc0, !PT ;  /* 0x0000800010ff7812 */ /* 0x000fc4000782c0ff */
[----:B------:R-:W-:Y:S02]  /*b140*/  LEA R20, R27, UR37, 0x1 ;  /* 0x000000251b147c11 */ /* 0x000fe4000f8e08ff */
[----:B0-----:R-:W-:Y:S01]  /*b150*/  ISETP.NE.AND P6, PT, R2, 0x1, PT ;  /* 0x000000010200780c */ /* 0x001fe20003fc5270 */
[----:B-1----:R-:W-:-:S12]  /*b160*/  IMAD.SHL.U32 R21, R21, 0x8, RZ ;  /* 0x0000000815157824 */ /* 0x002fd800078e00ff */
[----:B------:R-:W0:Y:S01]  /*b170*/  @P6 LDC R3, c[0x0][0x44c] ;  /* 0x00011300ff036b82 */ /* 0x000e220000000800 */
[----:B------:R-:W-:-:S07]  /*b180*/  LOP3.LUT R21, R21, 0x38, RZ, 0xc0, !PT ;  /* 0x0000003815157812 */ /* 0x000fce00078ec0ff */
[----:B------:R-:W1:Y:S01]  /*b190*/  @P6 LDC R2, c[0x0][0x450] ;  /* 0x00011400ff026b82 */ /* 0x000e620000000800 */
[----:B0-----:R-:W-:-:S05]  /*b1a0*/  @P6 IMAD.HI.U32 R3, R24, R3, RZ ;  /* 0x0000000318036227 */ /* 0x001fca00078e00ff */
[----:B-1----:R-:W-:Y:S01]  /*b1b0*/  @P6 SHF.R.U32.HI R0, RZ, R2, R3 ;  /* 0x00000002ff006219 */ /* 0x002fe20000011603 */
[----:B------:R-:W-:-:S03]  /*b1c0*/  IMAD R2, R31, UR4, RZ ;  /* 0x000000041f027c24 */ /* 0x000fc6000f8e02ff */
[----:B------:R-:W-:Y:S01]  /*b1d0*/  SHF.R.S32.HI R4, RZ, 0x1f, R0 ;  /* 0x0000001fff047819 */ /* 0x000fe20000011400 */
        /* <DEDUP_REMOVED lines=10> */
[----:B------:R-:W-:Y:S02]  /*b280*/  IMAD.MOV R5, RZ, RZ, -R0 ;  /* 0x000000ffff057224 */ /* 0x000fe400078e0a00 */
[----:B------:R-:W-:Y:S02]  /*b290*/  IMAD R7, R0, UR5, R7 ;  /* 0x0000000500077c24 */ /* 0x000fe4000f8e0207 */
[----:B------:R-:W-:-:S02]  /*b2a0*/  IMAD R5, R5, UR6, R24 ;  /* 0x0000000605057c24 */ /* 0x000fc4000f8e0218 */
[----:B------:R-:W-:Y:S01]  /*b2b0*/  IMAD.WIDE.U32 R2, R0, UR4, R2 ;  /* 0x0000000400027c25 */ /* 0x000fe2000f8e0002 */
[----:B------:R-:W-:Y:S02]  /*b2c0*/  ULDC.64 UR4, c[0x0][0x3c8] ;  /* 0x0000f20000047ab9 */ /* 0x000fe40000000a00 */
[----:B------:R-:W-:Y:S02]  /*b2d0*/  SHF.R.S32.HI R0, RZ, 0x1f, R5 ;  /* 0x0000001fff007819 */ /* 0x000fe40000011405 */
[----:B------:R-:W-:-:S03]  /*b2e0*/  IADD3 R3, R3, R7, RZ ;  /* 0x0000000703037210 */ /* 0x000fc60007ffe0ff */
        /* <DEDUP_REMOVED lines=10> */
[C---:B------:R-:W-:Y:S02]  /*b390*/  LOP3.LUT P6, RZ, R16.reuse, 0x800, RZ, 0xc0, !PT ;  /* 0x0000080010ff7812 */ /* 0x040fe400078cc0ff */
[----:B------:R-:W-:Y:S01]  /*b3a0*/  LOP3.LUT P2, RZ, R16, 0x400, RZ, 0xc0, !PT ;  /* 0x0000040010ff7812 */ /* 0x000fe2000784c0ff */
[----:B------:R-:W1:Y:S04]  /*b3b0*/  SHFL.IDX PT, R2, R4, RZ, 0x181f ;  /* 0x00181fff04027589 */ /* 0x000e6800000e0000 */
[----:B------:R-:W-:Y:S06]  /*b3c0*/  SHFL.IDX PT, R5, R4, 0x1, 0x181f ;  /* 0x00381f0004057f89 */ /* 0x000fec00000e0000 */
[----:B0-----:R-:W-:-:S05]  /*b3d0*/  @!P6 LEA R14, P0, R21, R14, 0x1 ;  /* 0x0000000e150ee211 */ /* 0x001fca00078008ff */
[----:B-1----:R-:W-:Y:S02]  /*b3e0*/  @!P6 IMAD.X R3, RZ, RZ, R2, P0 ;  /* 0x000000ffff03e224 */ /* 0x002fe400000e0602 */
[----:B------:R-:W-:Y:S02]  /*b3f0*/  @!P6 IMAD.MOV.U32 R2, RZ, RZ, R14 ;  /* 0x000000ffff02e224 */ /* 0x000fe400078e000e */
[----:B------:R-:W0:Y:S04]  /*b400*/  SHFL.IDX PT, R14, R0, 0x1, 0x181f ;  /* 0x00381f00000e7f89 */ /* 0x000e2800000e0000 */
[----:B------:R-:W-:Y:S04]  /*b410*/  @!P6 LDGSTS.E.BYPASS.LTC128B.128 [R20+0x22400], desc[UR48][R2.64], !P5 ;  /* 0x224000000214efae */ /* 0x000fe8000e901d70 */
[----:B------:R-:W-:Y:S04]  /*b420*/  @!P6 LDGSTS.E.BYPASS.LTC128B.128 [R20+0x26400], desc[UR48][R2.64+0x80], !P4 ;  /* 0x264000800214efae */ /* 0x000fe8000e101d70 */
[----:B------:R-:W-:Y:S04]  /*b430*/  @!P6 LDGSTS.E.BYPASS.LTC128B.128 [R20+0x2a400], desc[UR48][R2.64+0x100], !P3 ;  /* 0x2a4001000214efae */ /* 0x000fe8000d901d70 */
[----:B------:R1:W-:Y:S01]  /*b440*/  @!P6 LDGSTS.E.BYPASS.LTC128B.128 [R20+0x2e400], desc[UR48][R2.64+0x180], !P1 ;  /* 0x2e4001800214efae */ /* 0x0003e2000c901d70 */
[----:B------:R-:W-:-:S04]  /*b450*/  LOP3.LUT P6, RZ, R16, 0x40, RZ, 0xc0, !PT ;  /* 0x0000004010ff7812 */ /* 0x000fc800078cc0ff */
[----:B------:R-:W-:Y:S02]  /*b460*/  P2R R7, PR, RZ, 0x40 ;  /* 0x00000040ff077803 */ /* 0x000fe40000000000 */
[----:B------:R-:W-:Y:S02]  /*b470*/  LOP3.LUT P6, RZ, R16, 0x100, RZ, 0xc0, !PT ;  /* 0x0000010010ff7812 */ /* 0x000fe400078cc0ff */
[----:B0-----:R-:W-:-:S05]  /*b480*/  @!P2 LEA R14, P0, R21, R14, 0x1 ;  /* 0x0000000e150ea211 */ /* 0x001fca00078008ff */
[----:B------:R-:W-:Y:S02]  /*b490*/  @!P2 IMAD.X R5, RZ, RZ, R5, P0 ;  /* 0x000000ffff05a224 */ /* 0x000fe400000e0605 */
[----:B-1----:R-:W-:Y:S02]  /*b4a0*/  @!P2 IMAD.MOV.U32 R2, RZ, RZ, R14 ;  /* 0x000000ffff02a224 */ /* 0x002fe400078e000e */
[----:B------:R-:W0:Y:S01]  /*b4b0*/  SHFL.IDX PT, R14, R0, 0x2, 0x181f ;  /* 0x00581f00000e7f89 */ /* 0x000e2200000e0000 */
[----:B------:R-:W-:-:S03]  /*b4c0*/  @!P2 MOV R3, R5 ;  /* 0x000000050003a202 */ /* 0x000fc60000000f00 */
[----:B------:R-:W1:Y:S04]  /*b4d0*/  SHFL.IDX PT, R5, R4, 0x2, 0x181f ;  /* 0x00581f0004057f89 */ /* 0x000e6800000e0000 */
[----:B------:R-:W-:Y:S04]  /*b4e0*/  @!P2 LDGSTS.E.BYPASS.LTC128B.128 [R20+0x22c00], desc[UR48][R2.64], !P5 ;  /* 0x22c000000214afae */ /* 0x000fe8000e901d70 */
[----:B------:R-:W-:Y:S04]  /*b4f0*/  @!P2 LDGSTS.E.BYPASS.LTC128B.128 [R20+0x26c00], desc[UR48][R2.64+0x80], !P4 ;  /* 0x26c000800214afae */ /* 0x000fe8000e101d70 */
[----:B------:R-:W-:Y:S04]  /*b500*/  @!P2 LDGSTS.E.BYPASS.LTC128B.128 [R20+0x2ac00], desc[UR48][R2.64+0x100], !P3 ;  /* 0x2ac001000214afae */ /* 0x000fe8000d901d70 */
[----:B------:R2:W-:Y:S01]  /*b510*/  @!P2 LDGSTS.E.BYPASS.LTC128B.128 [R20+0x2ec00], desc[UR48][R2.64+0x180], !P1 ;  /* 0x2ec001800214afae */ /* 0x0005e2000c901d70 */
[----:B------:R-:W-:-:S04]  /*b520*/  LOP3.LUT P2, RZ, R16, 0x20, RZ, 0xc0, !PT ;  /* 0x0000002010ff7812 */ /* 0x000fc8000784c0ff */
[----:B------:R-:W-:Y:S02]  /*b530*/  P2R R6, PR, RZ, 0x4 ;  /* 0x00000004ff067803 */ /* 0x000fe40000000000 */
[----:B------:R-:W-:-:S04]  /*b540*/  LOP3.LUT P2, RZ, R16, 0x80, RZ, 0xc0, !PT ;  /* 0x0000008010ff7812 */ /* 0x000fc8000784c0ff */
[----:B------:R-:W-:Y:S02]  /*b550*/  P2R R8, PR, RZ, 0x4 ;  /* 0x00000004ff087803 */ /* 0x000fe40000000000 */
[----:B------:R-:W-:-:S13]  /*b560*/  LOP3.LUT P2, RZ, R16, 0x200, RZ, 0xc0, !PT ;  /* 0x0000020010ff7812 */ /* 0x000fda000784c0ff */
[----:B0-----:R-:W-:-:S05]  /*b570*/  @!P2 LEA R14, P0, R21, R14, 0x1 ;  /* 0x0000000e150ea211 */ /* 0x001fca00078008ff */
[----:B-1----:R-:W-:Y:S02]  /*b580*/  @!P2 IMAD.X R5, RZ, RZ, R5, P0 ;  /* 0x000000ffff05a224 */ /* 0x002fe400000e0605 */
[----:B--2---:R-:W-:Y:S02]  /*b590*/  @!P2 IMAD.MOV.U32 R2, RZ, RZ, R14 ;  /* 0x000000ffff02a224 */ /* 0x004fe400078e000e */
[----:B------:R-:W0:Y:S01]  /*b5a0*/  SHFL.IDX PT, R14, R0, 0x3, 0x181f ;  /* 0x00781f00000e7f89 */ /* 0x000e2200000e0000 */
[----:B------:R-:W-:-:S03]  /*b5b0*/  @!P2 IMAD.MOV.U32 R3, RZ, RZ, R5 ;  /* 0x000000ffff03a224 */ /* 0x000fc600078e0005 */
[----:B------:R-:W1:Y:S04]  /*b5c0*/  SHFL.IDX PT, R5, R4, 0x3, 0x181f ;  /* 0x00781f0004057f89 */ /* 0x000e6800000e0000 */
[----:B------:R-:W-:Y:S04]  /*b5d0*/  @!P2 LDGSTS.E.BYPASS.LTC128B.128 [R20+0x23400], desc[UR48][R2.64], !P5 ;  /* 0x234000000214afae */ /* 0x000fe8000e901d70 */
[----:B------:R-:W-:Y:S04]  /*b5e0*/  @!P2 LDGSTS.E.BYPASS.LTC128B.128 [R20+0x27400], desc[UR48][R2.64+0x80], !P4 ;  /* 0x274000800214afae */ /* 0x000fe8000e101d70 */
[----:B------:R-:W-:Y:S04]  /*b5f0*/  @!P2 LDGSTS.E.BYPASS.LTC128B.128 [R20+0x2b400], desc[UR48][R2.64+0x100], !P3 ;  /* 0x2b4001000214afae */ /* 0x000fe8000d901d70 */
[----:B------:R2:W-:Y:S01]  /*b600*/  @!P2 LDGSTS.E.BYPASS.LTC128B.128 [R20+0x2f400], desc[UR48][R2.64+0x180], !P1 ;  /* 0x2f4001800214afae */ /* 0x0005e2000c901d70 */
[----:B------:R-:W-:-:S02]  /*b610*/  ISETP.NE.AND P2, PT, R8, RZ, PT ;  /* 0x000000ff0800720c */ /* 0x000fc40003f45270 */
        /* <DEDUP_REMOVED lines=11> */
[----:B0-----:R-:W-:-:S04]  /*b6d0*/  @!P2 LEA R14, P0, R21, R14, 0x1 ;  /* 0x0000000e150ea211 */ /* 0x001fc800078008ff */
[----:B-1----:R-:W-:Y:S01]  /*b6e0*/  @!P2 IADD3.X R5, RZ, R5, RZ, P0, !PT ;  /* 0x00000005ff05a210 */ /* 0x002fe200007fe4ff */
[----:B--2---:R-:W-:Y:S02]  /*b6f0*/  @!P2 IMAD.MOV.U32 R2, RZ, RZ, R14 ;  /* 0x000000ffff02a224 */ /* 0x004fe400078e000e */
[----:B------:R-:W0:Y:S02]  /*b700*/  SHFL.IDX PT, R14, R0, 0x5, 0x181f ;  /* 0x00b81f00000e7f89 */ /* 0x000e2400000e0000 */
[----:B------:R-:W-:Y:S02]  /*b710*/  @!P2 IMAD.MOV.U32 R3, RZ, RZ, R5 ;  /* 0x000000ffff03a224 */ /* 0x000fe400078e0005 */
        /* <DEDUP_REMOVED lines=16> */
[----:B0-----:R-:W-:-:S05]  /*b820*/  @!P2 LEA R14, P0, R21, R14, 0x1 ;  /* 0x0000000e150ea211 */ /* 0x001fca00078008ff */
[----:B-1----:R-:W-:Y:S01]  /*b830*/  @!P2 IMAD.X R5, RZ, RZ, R5, P0 ;  /* 0x000000ffff05a224 */ /* 0x002fe200000e0605 */
[----:B--2---:R-:W-:-:S03]  /*b840*/  @!P2 MOV R2, R14 ;  /* 0x0000000e0002a202 */ /* 0x004fc60000000f00 */
[----:B------:R-:W-:Y:S01]  /*b850*/  @!P2 IMAD.MOV.U32 R3, RZ, RZ, R5 ;  /* 0x000000ffff03a224 */ /* 0x000fe200078e0005 */
[----:B------:R0:W1:Y:S04]  /*b860*/  SHFL.IDX PT, R14, R0, 0x7, 0x181f ;  /* 0x00f81f00000e7f89 */ /* 0x00006800000e0000 */
[----:B------:R0:W-:Y:S04]  /*b870*/  @!P2 LDGSTS.E.BYPASS.LTC128B.128 [R20+0x25400], desc[UR48][R2.64], !P5 ;  /* 0x254000000214afae */ /* 0x0001e8000e901d70 */
[----:B------:R0:W-:Y:S04]  /*b880*/  @!P2 LDGSTS.E.BYPASS.LTC128B.128 [R20+0x29400], desc[UR48][R2.64+0x80], !P4 ;  /* 0x294000800214afae */ /* 0x0001e8000e101d70 */
[----:B------:R0:W-:Y:S04]  /*b890*/  @!P2 LDGSTS.E.BYPASS.LTC128B.128 [R20+0x2d400], desc[UR48][R2.64+0x100], !P3 ;  /* 0x2d4001000214afae */ /* 0x0001e8000d901d70 */
[----:B------:R0:W-:Y:S04]  /*b8a0*/  @!P2 LDGSTS.E.BYPASS.LTC128B.128 [R20+0x31400], desc[UR48][R2.64+0x180], !P1 ;  /* 0x314001800214afae */ /* 0x0001e8000c901d70 */
[----:B------:R0:W2:Y:S02]  /*b8b0*/  SHFL.IDX PT, R5, R4, 0x7, 0x181f ;  /* 0x00f81f0004057f89 */ /* 0x0000a400000e0000 */
.L_x_9356:
[----:B0-----:R-:W3:Y:S01]  /*b8c0*/  LDL R0, [R1+0x8] ;  /* 0x0000080001007983 */ /* 0x001ee20000100800 */
[----:B------:R-:W-:-:S13]  /*b8d0*/  LOP3.LUT P2, RZ, R16, 0x2000, RZ, 0xc0, !PT ;  /* 0x0000200010ff7812 */ /* 0x000fda000784c0ff */
[----:B-1----:R-:W-:-:S05]  /*b8e0*/  @!P2 LEA R2, P0, R21, R14, 0x1 ;  /* 0x0000000e1502a211 */ /* 0x002fca00078008ff */
[----:B--2---:R-:W-:-:S05]  /*b8f0*/  @!P2 IMAD.X R3, RZ, RZ, R5, P0 ;  /* 0x000000ffff03a224 */ /* 0x004fca00000e0605 */
[----:B------:R-:W-:Y:S01]  /*b900*/  @!PT LDS RZ, [RZ] ;  /* 0x00000000fffff984 */ /* 0x000fe20000000800 */
[----:B------:R-:W-:Y:S01]  /*b910*/  @!PT LDS RZ, [RZ] ;  /* 0x00000000fffff984 */ /* 0x000fe20000000800 */
[----:B------:R-:W-:Y:S01]  /*b920*/  @!PT LDS RZ, [RZ] ;  /* 0x00000000fffff984 */ /* 0x000fe20000000800 */
[----:B------:R0:W-:Y:S04]  /*b930*/  @!P2 LDGSTS.E.BYPASS.LTC128B.128 [R20+0x25c00], desc[UR48][R2.64], !P5 ;  /* 0x25c000000214afae */ /* 0x0001e8000e901d70 */
        /* <DEDUP_REMOVED lines=13> */
.L_x_9357:
[----:B------:R-:W-:Y:S05]  /*ba10*/  BSYNC B0 ;  /* 0x0000000000007941 */ /* 0x000fea0003800000 */
.L_x_9266:
[----:B------:R-:W-:-:S05]  /*ba20*/  IMAD.U32 R2, RZ, RZ, UR41 ;  /* 0x00000029ff027e24 */ /* 0x000fca000f8e00ff */
[----:B------:R-:W-:-:S13]  /*ba30*/  ISETP.NE.AND P0, PT, R2, 0x3, PT ;  /* 0x000000030200780c */ /* 0x000fda0003f05270 */
[----:B------:R-:W-:Y:S05]  /*ba40*/  @!P0 BRA `(.L_x_9268) ;  /* 0x0000000000048947 */ /* 0x000fea0003800000 */
[----:B------:R-:W-:Y:S01]  /*ba50*/  BPT.TRAP 0x1 ;  /* 0x000000040000795c */ /* 0x000fe20000300000 */
.L_x_9268:
[----:B0-----:R-:W-:Y:S01]  /*ba60*/  SHF.L.U32 R0, R28, 0x1f, RZ ;  /* 0x0000001f1c007819 */ /* 0x001fe200000006ff */
[----:B------:R-:W-:Y:S03]  /*ba70*/  BSSY B0, `(.L_x_9269) ;  /* 0x0000003000007945 */ /* 0x000fe60003800000 */
[----:B-----5:R-:W0:Y:S02]  /*ba80*/  SYNCS.PHASECHK.TRANS64.TRYWAIT P0, [R17+URZ+0x32460], R0 ;  /* 0x03246000110075a7 */ /* 0x020e24000800017f */
[----:B0-----:R-:W-:Y:S05]  /*ba90*/  @!P0 BRA `(.L_x_9270) ;  /* 0x0000003c00248947 */ /* 0x001fea0003800000 */
.L_x_9358:
[----:B------:R-:W-:Y:S05]  /*baa0*/  BSYNC B0 ;  /* 0x0000000000007941 */ /* 0x000fea0003800000 */
.L_x_9269:
[----:B------:R-:W0:Y:S01]  /*bab0*/  LDL.LU R2, [R1] ;  /* 0x0000000001027983 */ /* 0x000e220000300800 */
[----:B------:R-:W-:-:S03]  /*bac0*/  ULDC.64 UR4, c[0x0][0x328] ;  /* 0x0000ca0000047ab9 */ /* 0x000fc60000000a00 */
[----:B------:R-:W2:Y:S01]  /*bad0*/  LDL.LU R4, [R1+0x4] ;  /* 0x0000040001047983 */ /* 0x000ea20000300800 */
[----:B------:R-:W-:Y:S02]  /*bae0*/  IMAD R6, R18, 0x6000, R27 ;  /* 0x0000600012067824 */ /* 0x000fe400078e021b */
[----:B0-----:R-:W-:Y:S02]  /*baf0*/  IMAD R0, R2, UR4, RZ ;  /* 0x0000000402007c24 */ /* 0x001fe4000f8e02ff */
[----:B------:R-:W-:-:S04]  /*bb00*/  IMAD.WIDE.U32 R2, R25, UR4, RZ ;  /* 0x0000000419027c25 */ /* 0x000fc8000f8e00ff */
[----:B------:R-:W-:Y:S01]  /*bb10*/  IMAD R5, R25, UR5, R0 ;  /* 0x0000000519057c24 */ /* 0x000fe2000f8e0200 */
[----:B------:R-:W-:Y:S02]  /*bb20*/  ULDC.64 UR4, c[0x0][0x338] ;  /* 0x0000ce0000047ab9 */ /* 0x000fe40000000a00 */
[----:B--2---:R-:W-:Y:S02]  /*bb30*/  IMAD R0, R4, UR4, RZ ;  /* 0x0000000404007c24 */ /* 0x004fe4000f8e02ff */
        /* <DEDUP_REMOVED lines=14> */
[C---:B------:R-:W-:Y:S01]  /*bc20*/  LOP3.LUT P6, RZ, R29.reuse, 0x10, RZ, 0xc0, !PT ;  /* 0x000000101dff7812 */ /* 0x040fe200078cc0ff */
[----:B------:R-:W0:Y:S01]  /*bc30*/  S2R R4, SR_TID.X ;  /* 0x0000000000047919 */ /* 0x000e220000002100 */
[----:B------:R-:W-:Y:S02]  /*bc40*/  LEA R6, R6, UR37, 0x1 ;  /* 0x0000002506067c11 */ /* 0x000fe4000f8e08ff */
[----:B------:R-:W-:Y:S01]  /*bc50*/  P2R R21, PR, RZ, 0x40 ;  /* 0x00000040ff157803 */ /* 0x000fe20000000000 */
[----:B------:R-:W1:Y:S01]  /*bc60*/  SHFL.IDX PT, R2, R8, RZ, 0x181f ;  /* 0x00181fff08027589 */ /* 0x000e6200000e0000 */
        /* <DEDUP_REMOVED lines=9> */
[----:B------:R-:W-:Y:S02]  /*bd00*/  LOP3.LUT P6, RZ, R29, 0x20, RZ, 0xc0, !PT ;  /* 0x000000201dff7812 */ /* 0x000fe400078cc0ff */
[----:B------:R-:W-:Y:S01]  /*bd10*/  LOP3.LUT P3, RZ, R16, 0x40000000, RZ, 0xc0, !PT ;  /* 0x4000000010ff7812 */ /* 0x000fe2000786c0ff */
[----:B------:R2:W-:Y:S01]  /*bd20*/  STL [R1+0x10], R17 ;  /* 0x0000101101007387 */ /* 0x0005e20000100800 */
[----:B------:R-:W-:-:S02]  /*bd30*/  P2R R9, PR, RZ, 0x40 ;  /* 0x00000040ff097803 */ /* 0x000fc40000000000 */
[C---:B------:R-:W-:Y:S01]  /*bd40*/  LOP3.LUT P6, RZ, R29.reuse, 0x400, RZ, 0xc0, !PT ;  /* 0x000004001dff7812 */ /* 0x040fe200078cc0ff */
[----:B------:R-:W3:Y:S01]  /*bd50*/  SHFL.IDX PT, R3, R7, RZ, 0x181f ;  /* 0x00181fff07037589 */ /* 0x000ee200000e0000 */
[C---:B------:R-:W-:Y:S02]  /*bd60*/  LOP3.LUT P2, RZ, R16.reuse, 0x20000000, RZ, 0xc0, !PT ;  /* 0x2000000010ff7812 */ /* 0x040fe4000784c0ff */
[----:B------:R-:W-:Y:S02]  /*bd70*/  P2R R23, PR, RZ, 0x40 ;  /* 0x00000040ff177803 */ /* 0x000fe40000000000 */
[----:B------:R-:W-:Y:S02]  /*bd80*/  LOP3.LUT P6, RZ, R29, 0x2000, RZ, 0xc0, !PT ;  /* 0x000020001dff7812 */ /* 0x000fe400078cc0ff */
[----:B------:R-:W-:Y:S02]  /*bd90*/  LOP3.LUT P1, RZ, R16, 0x10000000, RZ, 0xc0, !PT ;  /* 0x1000000010ff7812 */ /* 0x000fe4000782c0ff */
[----:B------:R-:W-:-:S02]  /*bda0*/  P2R R24, PR, RZ, 0x40 ;  /* 0x00000040ff187803 */ /* 0x000fc40000000000 */
[C---:B------:R-:W-:Y:S02]  /*bdb0*/  LOP3.LUT P6, RZ, R29.reuse, 0x2, RZ, 0xc0, !PT ;  /* 0x000000021dff7812 */ /* 0x040fe400078cc0ff */
[----:B0-----:R-:W-:Y:S02]  /*bdc0*/  SHF.L.U32 R4, R4, 0x3, RZ ;  /* 0x0000000304047819 */ /* 0x001fe400000006ff */
[----:B------:R-:W-:Y:S02]  /*bdd0*/  P2R R25, PR, RZ, 0x40 ;  /* 0x00000040ff197803 */ /* 0x000fe40000000000 */
[----:B------:R-:W-:Y:S02]  /*bde0*/  LOP3.LUT P6, RZ, R29, 0x40, RZ, 0xc0, !PT ;  /* 0x000000401dff7812 */ /* 0x000fe400078cc0ff */
[----:B------:R-:W-:Y:S02]  /*bdf0*/  LOP3.LUT R4, R4, 0x38, RZ, 0xc0, !PT ;  /* 0x0000003804047812 */ /* 0x000fe400078ec0ff */
[----:B------:R-:W-:-:S02]  /*be00*/  P2R R26, PR, RZ, 0x40 ;  /* 0x00000040ff1a7803 */ /* 0x000fc40000000000 */
[----:B------:R-:W-:-:S04]  /*be10*/  LOP3.LUT P6, RZ, R29, 0x800, RZ, 0xc0, !PT ;  /* 0x000008001dff7812 */ /* 0x000fc800078cc0ff */
[----:B------:R-:W-:Y:S02]  /*be20*/  P2R R0, PR, RZ, 0x40 ;  /* 0x00000040ff007803 */ /* 0x000fe40000000000 */
[----:B------:R-:W-:-:S03]  /*be30*/  LOP3.LUT P6, RZ, R29, 0x4000, RZ, 0xc0, !PT ;  /* 0x000040001dff7812 */ /* 0x000fc600078cc0ff */
[----:B------:R0:W-:Y:S01]  /*be40*/  STL [R1], R0 ;  /* 0x0000000001007387 */ /* 0x0001e20000100800 */
[----:B--2---:R-:W-:Y:S02]  /*be50*/  P2R R17, PR, RZ, 0x40 ;  /* 0x00000040ff117803 */ /* 0x004fe40000000000 */
[----:B------:R-:W-:-:S04]  /*be60*/  LOP3.LUT P6, RZ, R29, 0x4, RZ, 0xc0, !PT ;  /* 0x000000041dff7812 */ /* 0x000fc800078cc0ff */
[----:B------:R-:W-:Y:S02]  /*be70*/  P2R R18, PR, RZ, 0x40 ;  /* 0x00000040ff127803 */ /* 0x000fe40000000000 */
[----:B------:R-:W-:Y:S01]  /*be80*/  LOP3.LUT P6, RZ, R29, 0x80, RZ, 0xc0, !PT ;  /* 0x000000801dff7812 */ /* 0x000fe200078cc0ff */
[----:B0-----:R-:W-:-:S03]  /*be90*/  IMAD.SHL.U32 R0, R4, 0x2, RZ ;  /* 0x0000000204007824 */ /* 0x001fc600078e00ff */
[----:B------:R-:W-:Y:S02]  /*bea0*/  P2R R19, PR, RZ, 0x40 ;  /* 0x00000040ff137803 */ /* 0x000fe40000000000 */
[C---:B------:R-:W-:Y:S02]  /*beb0*/  LOP3.LUT P6, RZ, R29.reuse, 0x1000, RZ, 0xc0, !PT ;  /* 0x000010001dff7812 */ /* 0x040fe400078cc0ff */
[----:B-1----:R-:W-:Y:S02]  /*bec0*/  IADD3 R14, P0, R2, R0, RZ ;  /* 0x00000000020e7210 */ /* 0x002fe40007f1e0ff */
[----:B------:R-:W-:Y:S01]  /*bed0*/  P2R R27, PR, RZ, 0x40 ;  /* 0x00000040ff1b7803 */ /* 0x000fe20000000000 */
[----:B------:R-:W0:Y:S01]  /*bee0*/  SHFL.IDX PT, R2, R8, 0x1, 0x181f ;  /* 0x00381f0008027f89 */ /* 0x000e2200000e0000 */
[----:B------:R-:W-:Y:S01]  /*bef0*/  LOP3.LUT P6, RZ, R29, 0x8000, RZ, 0xc0, !PT ;  /* 0x000080001dff7812 */ /* 0x000fe200078cc0ff */
[----:B---3--:R-:W-:Y:S02]  /*bf00*/  IMAD.X R15, RZ, RZ, R3, P0 ;  /* 0x000000ffff0f7224 */ /* 0x008fe400000e0603 */
[----:B------:R-:W1:Y:S10]  /*bf10*/  SHFL.IDX PT, R3, R7, 0x1, 0x181f ;  /* 0x00381f0007037f89 */ /* 0x000e7400000e0000 */
[----:B------:R-:W-:Y:S01]  /*bf20*/  LDGSTS.E.BYPASS.LTC128B.128 [R6+0x400], desc[UR48][R14.64], !P6 ;  /* 0x004000000e067fae */ /* 0x000fe2000f101d70 */
[----:B------:R-:W-:-:S03]  /*bf30*/  ISETP.NE.AND P6, PT, R27, RZ, PT ;  /* 0x000000ff1b00720c */ /* 0x000fc60003fc5270 */
[----:B------:R-:W5:Y:S01]  /*bf40*/  LDL.LU R27, [R1+0x1c] ;  /* 0x00001c00011b7983 */ /* 0x000f620000300800 */
[----:B0-----:R-:W-:-:S03]  /*bf50*/  IADD3 R12, P0, R2, R0, RZ ;  /* 0x00000000020c7210 */ /* 0x001fc60007f1e0ff */
[----:B------:R-:W0:Y:S02]  /*bf60*/  SHFL.IDX PT, R2, R8, 0x2, 0x181f ;  /* 0x00581f0008027f89 */ /* 0x000e2400000e0000 */
[----:B-1----:R-:W-:-:S04]  /*bf70*/  IMAD.X R13, RZ, RZ, R3, P0 ;  /* 0x000000ffff0d7224 */ /* 0x002fc800000e0603 */
        /* <DEDUP_REMOVED lines=49> */
.L_x_9372:
[C---:B------:R-:W-:Y:S02]  /*c290*/  LOP3.LUT P4, RZ, R29.reuse, 0x80000, RZ, 0xc0, !PT ;  /* 0x000800001dff7812 */ /* 0x040fe4000788c0ff */
[C---:B------:R-:W-:Y:S02]  /*c2a0*/  LOP3.LUT P3, RZ, R29.reuse, 0x40000, RZ, 0xc0, !PT ;  /* 0x000400001dff7812 */ /* 0x040fe4000786c0ff */
[C---:B------:R-:W-:Y:S02]  /*c2b0*/  LOP3.LUT P2, RZ, R29.reuse, 0x20000, RZ, 0xc0, !PT ;  /* 0x000200001dff7812 */ /* 0x040fe4000784c0ff */
[----:B------:R-:W-:Y:S02]  /*c2c0*/  LOP3.LUT P1, RZ, R29, 0x10000, RZ, 0xc0, !PT ;  /* 0x000100001dff7812 */ /* 0x000fe4000782c0ff */
[----:B-1----:R-:W-:-:S04]  /*c2d0*/  IADD3 R2, P0, R14, R0, RZ ;  /* 0x000000000e027210 */ /* 0x002fc80007f1e0ff */
[----:B------:R-:W-:Y:S02]  /*c2e0*/  IADD3.X R3, RZ, R7, RZ, P0, !PT ;  /* 0x00000007ff037210 */ /* 0x000fe400007fe4ff */
[----:B------:R-:W-:-:S03]  /*c2f0*/  PLOP3.LUT P0, PT, PT, PT, PT, 0x80, 0x0 ;  /* 0x000000000000781c */ /* 0x000fc60003f0f070 */
        /* <DEDUP_REMOVED lines=8> */
.L_x_9272:
        /* <DEDUP_REMOVED lines=11> */
.L_x_9273:
        /* <DEDUP_REMOVED lines=11> */
.L_x_9287:
        /* <DEDUP_REMOVED lines=19> */
[----:B------:R-:W-:Y:S01]  /*c610*/  IMAD.MOV.U32 R4, RZ, RZ, RZ ;  /* 0x000000ffff047224 */ /* 0x000fe200078e00ff */
[----:B------:R-:W-:Y:S02]  /*c620*/  @!P0 IADD3 R3, R5, R3, RZ ;  /* 0x0000000305038210 */ /* 0x000fe40007ffe0ff */
        /* <DEDUP_REMOVED lines=8> */
.L_x_9275:
[----:B------:R-:W-:Y:S01]  /*c6b0*/  LEA R17, R18, UR37, 0x3 ;  /* 0x0000002512117c11 */ /* 0x000fe2000f8e18ff */
[----:B------:R-:W-:Y:S01]  /*c6c0*/  BSSY B1, `(.L_x_9276) ;  /* 0x0000005000017945 */ /* 0x000fe20003800000 */
[----:B------:R-:W-:Y:S02]  /*c6d0*/  SHF.L.U32 R26, R28, 0x1f, RZ ;  /* 0x0000001f1c1a7819 */ /* 0x000fe400000006ff */
[----:B------:R-:W-:Y:S02]  /*c6e0*/  SHF.R.S32.HI R23, RZ, 0x1f, R5 ;  /* 0x0000001fff177819 */ /* 0x000fe40000011405 */
[----:B------:R-:W0:Y:S02]  /*c6f0*/  SYNCS.PHASECHK.TRANS64.TRYWAIT P0, [R17+URZ+0x32440], R26 ;  /* 0x0324401a110075a7 */ /* 0x000e24000800017f */
[----:B0-----:R-:W-:Y:S05]  /*c700*/  @!P0 BRA `(.L_x_9277) ;  /* 0x0000003800588947 */ /* 0x001fea0003800000 */
.L_x_9373:
[----:B------:R-:W-:Y:S05]  /*c710*/  BSYNC B1 ;  /* 0x0000000000017941 */ /* 0x000fea0003800000 */
.L_x_9276:
        /* <DEDUP_REMOVED lines=29> */
[----:B------:R-:W1:Y:S01]  /*c8f0*/  SHFL.IDX PT, R14, R21, 0x1, 0x181f ;  /* 0x00381f00150e7f89 */ /* 0x000e6200000e0000 */
[----:B--2---:R-:W-:-:S05]  /*c900*/  IADD3.X R3, RZ, R3, RZ, P0, !PT ;  /* 0x00000003ff037210 */ /* 0x004fca00007fe4ff */
[----:B------:R2:W-:Y:S04]  /*c910*/  LDGSTS.E.BYPASS.LTC128B.128 [R22+0x1c400], desc[UR48][R2.64], !P1 ;  /* 0x1c40000002167fae */ /* 0x0005e8000c901d70 */
[----:B--2---:R-:W-:Y:S04]  /*c920*/  SHFL.IDX PT, R2, R21, 0x3, 0x181f ;  /* 0x00781f0015027f89 */ /* 0x004fe800000e0000 */
[----:B------:R-:W-:Y:S01]  /*c930*/  SHFL.IDX PT, R3, R24, 0x3, 0x181f ;  /* 0x00781f0018037f89 */ /* 0x000fe200000e0000 */
[----:B-1----:R-:W-:-:S03]  /*c940*/  IADD3 R8, P0, R14, R0, RZ ;  /* 0x000000000e087210 */ /* 0x002fc60007f1e0ff */
[----:B------:R-:W-:Y:S02]  /*c950*/  SHFL.IDX PT, R14, R21, 0x5, 0x181f ;  /* 0x00b81f00150e7f89 */ /* 0x000fe400000e0000 */
[----:B------:R-:W-:Y:S01]  /*c960*/  IMAD.X R9, RZ, RZ, R6, P0 ;  /* 0x000000ffff097224 */ /* 0x000fe200000e0606 */
[-C--:B------:R-:W-:Y:S01]  /*c970*/  IADD3 R10, P0, R10, R0.reuse, RZ ;  /* 0x000000000a0a7210 */ /* 0x080fe20007f1e0ff */
[----:B------:R-:W1:Y:S04]  /*c980*/  SHFL.IDX PT, R6, R24, 0x2, 0x181f ;  /* 0x00581f0018067f89 */ /* 0x000e6800000e0000 */
[----:B------:R2:W-:Y:S01]  /*c990*/  LDGSTS.E.BYPASS.LTC128B.128 [R22+0x1cc00], desc[UR48][R8.64], !P1 ;  /* 0x1cc0000008167fae */ /* 0x0005e2000c901d70 */
[----:B-1----:R-:W-:Y:S01]  /*c9a0*/  IMAD.X R11, RZ, RZ, R6, P0 ;  /* 0x000000ffff0b7224 */ /* 0x002fe200000e0606 */
[----:B------:R-:W-:-:S02]  /*c9b0*/  IADD3 R6, P0, R2, R0, RZ ;  /* 0x0000000002067210 */ /* 0x000fc40007f1e0ff */
[----:B------:R-:W1:Y:S03]  /*c9c0*/  SHFL.IDX PT, R2, R21, 0x4, 0x181f ;  /* 0x00981f0015027f89 */ /* 0x000e6600000e0000 */
[----:B------:R-:W-:Y:S01]  /*c9d0*/  IMAD.X R7, RZ, RZ, R3, P0 ;  /* 0x000000ffff077224 */ /* 0x000fe200000e0603 */
[----:B------:R2:W-:Y:S04]  /*c9e0*/  LDGSTS.E.BYPASS.LTC128B.128 [R22+0x1d400], desc[UR48][R10.64], !P1 ;  /* 0x1d4000000a167fae */ /* 0x0005e8000c901d70 */
[----:B------:R-:W3:Y:S04]  /*c9f0*/  SHFL.IDX PT, R3, R24, 0x4, 0x181f ;  /* 0x00981f0018037f89 */ /* 0x000ee800000e0000 */
[----:B------:R2:W-:Y:S04]  /*ca00*/  LDGSTS.E.BYPASS.LTC128B.128 [R22+0x1dc00], desc[UR48][R6.64], !P1 ;  /* 0x1dc0000006167fae */ /* 0x0005e8000c901d70 */
[----:B------:R-:W4:Y:S01]  /*ca10*/  SHFL.IDX PT, R24, R24, 0x5, 0x181f ;  /* 0x00b81f0018187f89 */ /* 0x000f2200000e0000 */
[----:B-1----:R-:W-:-:S05]  /*ca20*/  IADD3 R2, P0, R2, R0, RZ ;  /* 0x0000000002027210 */ /* 0x002fca0007f1e0ff */
[----:B---3--:R-:W-:-:S05]  /*ca30*/  IMAD.X R3, RZ, RZ, R3, P0 ;  /* 0x000000ffff037224 */ /* 0x008fca00000e0603 */
[----:B------:R2:W-:Y:S03]  /*ca40*/  LDGSTS.E.BYPASS.LTC128B.128 [R22+0x1e400], desc[UR48][R2.64], !P1 ;  /* 0x1e40000002167fae */ /* 0x0005e6000c901d70 */
.L_x_9387:
        /* <DEDUP_REMOVED lines=8> */
.L_x_9279:
        /* <DEDUP_REMOVED lines=11> */
.L_x_9280:
[----:B------:R1:W-:Y:S01]  /*cb80*/  SYNCS.ARRIVE.TRANS64.A1T0 RZ, [R17+URZ+0x32430], RZ ;  /* 0x032430ff11ff79a7 */ /* 0x0003e2000810003f */
[----:B------:R-:W-:Y:S05]  /*cb90*/  @!P2 BRA `(.L_x_9281) ;  /* 0x000000000004a947 */ /* 0x000fea0003800000 */
[----:B------:R-:W-:Y:S01]  /*cba0*/  BPT.TRAP 0x1 ;  /* 0x000000040000795c */ /* 0x000fe20000300000 */
.L_x_9281:
[----:B------:R-:W2:Y:S01]  /*cbb0*/  SYNCS.PHASECHK.TRANS64.TRYWAIT P0, [R17+URZ+0x32460], R26 ;  /* 0x0324601a110075a7 */ /* 0x000ea2000800017f */
[----:B------:R-:W-:Y:S04]  /*cbc0*/  BSSY B1, `(.L_x_9282) ;  /* 0x0000002000017945 */ /* 0x000fe80003800000 */
[----:B--2---:R-:W-:Y:S05]  /*cbd0*/  @!P0 BRA `(.L_x_9283) ;  /* 0x0000003800d08947 */ /* 0x004fea0003800000 */
.L_x_9388:
[----:B------:R-:W-:Y:S05]  /*cbe0*/  BSYNC B1 ;  /* 0x0000000000017941 */ /* 0x000fea0003800000 */
.L_x_9282:
[----:B------:R-:W-:Y:S01]  /*cbf0*/  ULDC.64 UR4, c[0x0][0x328] ;  /* 0x0000ca0000047ab9 */ /* 0x000fe20000000a00 */
[C---:B------:R-:W-:Y:S01]  /*cc00*/  LOP3.LUT P4, RZ, R16.reuse, 0x2, RZ, 0xc0, !PT ;  /* 0x0000000210ff7812 */ /* 0x040fe2000788c0ff */
[----:B------:R-:W-:Y:S01]  /*cc10*/  IMAD R2, R23, UR4, RZ ;  /* 0x0000000417027c24 */ /* 0x000fe2000f8e02ff */
[----:B------:R-:W-:Y:S01]  /*cc20*/  LOP3.LUT P3, RZ, R16, 0x10, RZ, 0xc0, !PT ;  /* 0x0000001010ff7812 */ /* 0x000fe2000786c0ff */
[----:B------:R-:W-:Y:S01]  /*cc30*/  IMAD R22, R18, 0x6000, R27 ;  /* 0x0000600012167824 */ /* 0x000fe200078e021b */
[C---:B------:R-:W-:Y:S01]  /*cc40*/  LOP3.LUT P2, RZ, R16.reuse, 0x8, RZ, 0xc0, !PT ;  /* 0x0000000810ff7812 */ /* 0x040fe2000784c0ff */
[C---:B------:R-:W-:Y:S01]  /*cc50*/  IMAD R7, R5.reuse, UR5, R2 ;  /* 0x0000000505077c24 */ /* 0x040fe2000f8e0202 */
[----:B------:R-:W-:Y:S01]  /*cc60*/  LOP3.LUT P1, RZ, R16, 0x4, RZ, 0xc0, !PT ;  /* 0x0000000410ff7812 */ /* 0x000fe2000782c0ff */
[----:B------:R-:W-:Y:S01]  /*cc70*/  IMAD.WIDE.U32 R2, R5, UR4, RZ ;  /* 0x0000000405027c25 */ /* 0x000fe2000f8e00ff */
        /* <DEDUP_REMOVED lines=16> */
[----:B------:R-:W3:Y:S01]  /*cd80*/  SHFL.IDX PT, R14, R21, RZ, 0x181f ;  /* 0x00181fff150e7589 */ /* 0x000ee200000e0000 */
[----:B------:R-:W-:-:S03]  /*cd90*/  LEA R22, R22, UR37, 0x1 ;  /* 0x0000002516167c11 */ /* 0x000fc6000f8e08ff */
[----:B------:R-:W4:Y:S04]  /*cda0*/  SHFL.IDX PT, R3, R23, RZ, 0x181f ;  /* 0x00181fff17037589 */ /* 0x000f2800000e0000 */
[----:B------:R-:W-:Y:S01]  /*cdb0*/  SHFL.IDX PT, R2, R21, 0x4, 0x181f ;  /* 0x00981f0015027f89 */ /* 0x000fe200000e0000 */
        /* <DEDUP_REMOVED lines=34> */
[----:B---3--:R-:W-:-:S05]  /*cfe0*/  IADD3.X R3, RZ, R3, RZ, P0, !PT ;  /* 0x00000003ff037210 */ /* 0x008fca00007fe4ff */
[----:B------:R0:W-:Y:S04]  /*cff0*/  LDGSTS.E.BYPASS.LTC128B.128 [R22+0x2400], desc[UR48][R2.64], !P4 ;  /* 0x0240000002167fae */ /* 0x0001e8000e101d70 */
[----:B------:R0:W-:Y:S04]  /*d000*/  LDGSTS.E.BYPASS.LTC128B.128 [R22+0x5400], desc[UR48][R2.64+0x80], !P3 ;  /* 0x0540008002167fae */ /* 0x0001e8000d901d70 */
[----:B------:R0:W-:Y:S04]  /*d010*/  LDGSTS.E.BYPASS.LTC128B.128 [R22+0x8400], desc[UR48][R2.64+0x100], !P2 ;  /* 0x0840010002167fae */ /* 0x0001e8000d101d70 */
[----:B------:R0:W-:Y:S02]  /*d020*/  LDGSTS.E.BYPASS.LTC128B.128 [R22+0xb400], desc[UR48][R2.64+0x180], !P1 ;  /* 0x0b40018002167fae */ /* 0x0001e4000c901d70 */
.L_x_9402:
        /* <DEDUP_REMOVED lines=11> */
.L_x_9285:
        /* <DEDUP_REMOVED lines=11> */
.L_x_9286:
[----:B------:R-:W-:Y:S01]  /*d190*/  VIADD R18, R18, 0x1 ;  /* 0x0000000112127836 */ /* 0x000fe20000000000 */
[----:B------:R0:W-:Y:S01]  /*d1a0*/  SYNCS.ARRIVE.TRANS64.A1T0 RZ, [R17+URZ+0x32450], RZ ;  /* 0x032450ff11ff79a7 */ /* 0x0001e2000810003f */
[----:B------:R-:W-:-:S03]  /*d1b0*/  VIADD R2, R20, 0xffffffff ;  /* 0xffffffff14027836 */ /* 0x000fc60000000000 */
        /* <DEDUP_REMOVED lines=8> */
.L_x_9274:
[----:B------:R-:W3:Y:S01]  /*d240*/  LDL.LU R0, [R1+0x8] ;  /* 0x0000080001007983 */ /* 0x000ee20000300800 */
[----:B------:R-:W-:Y:S01]  /*d250*/  VIADD R37, R37, UR42 ;  /* 0x0000002a25257c36 */ /* 0x000fe20008000000 */
[----:B------:R-:W-:-:S04]  /*d260*/  ULDC UR4, c[0x0][0xd34] ;  /* 0x00034d0000047ab9 */ /* 0x000fc80000000800 */
[----:B------:R-:W-:Y:S02]  /*d270*/  ISETP.GE.AND P0, PT, R37, UR4, PT ;  /* 0x0000000425007c0c */ /* 0x000fe4000bf06270 */
[----:B---3--:R-:W-:-:S05]  /*d280*/  IADD3 R0, R0, 0x1, RZ ;  /* 0x0000000100007810 */ /* 0x008fca0007ffe0ff */
[----:B------:R0:W-:Y:S06]  /*d290*/  STL [R1+0x8], R0 ;  /* 0x0000080001007387 */ /* 0x0001ec0000100800 */
[----:B------:R-:W-:Y:S05]  /*d2a0*/  @!P0 BRA `(.L_x_9288) ;  /* 0xffffffc000f48947 */ /* 0x000fea000383ffff */
[----:B0-----:R-:W-:-:S07]  /*d2b0*/  LOP3.LUT R0, R0, 0x1, RZ, 0xc, !PT ;  /* 0x0000000100007812 */ /* 0x001fce00078e0cff */
.L_x_9251:
[----:B------:R-:W0:Y:S01]  /*d2c0*/  S2R R3, SR_CgaCtaId ;  /* 0x0000000000037919 */ /* 0x000e220000008800 */
[----:B------:R-:W-:Y:S01]  /*d2d0*/  MOV R2, 0x400 ;  /* 0x0000040000027802 */ /* 0x000fe20000000f00 */
[----:B------:R-:W-:Y:S01]  /*d2e0*/  BSSY B0, `(.L_x_9289) ;  /* 0x0000005000007945 */ /* 0x000fe20003800000 */
[----:B------:R-:W-:Y:S02]  /*d2f0*/  SHF.L.U32 R0, R0, 0x1f, RZ ;  /* 0x0000001f00007819 */ /* 0x000fe400000006ff */
[----:B0-----:R-:W-:-:S04]  /*d300*/  LEA R7, R3, R2, 0x18 ;  /* 0x0000000203077211 */ /* 0x001fc800078ec0ff */
[----:B------:R-:W0:Y:S02]  /*d310*/  SYNCS.PHASECHK.TRANS64.TRYWAIT P0, [R7+URZ+0x32420], R0 ;  /* 0x03242000070075a7 */ /* 0x000e24000800017f */
[----:B0-----:R-:W-:Y:S05]  /*d320*/  @!P0 BRA `(.L_x_9290) ;  /* 0x0000003800dc8947 */ /* 0x001fea0003800000 */
.L_x_9403:
[----:B------:R-:W-:Y:S05]  /*d330*/  BSYNC B0 ;  /* 0x0000000000007941 */ /* 0x000fea0003800000 */
.L_x_9289:
[----:B------:R-:W-:-:S03]  /*d340*/  UMOV UR4, 0xffffffff ;  /* 0xffffffff00047882 */ /* 0x000fc60000000000 */
[----:B------:R-:W-:Y:S05]  /*d350*/  BRA.DIV UR4, `(.L_x_9291) ;  /* 0x0000003a04e47947 */ /* 0x000fea000b800000 */
[----:B0-----:R-:W0:Y:S02]  /*d360*/  S2R R0, SR_TID.X ;  /* 0x0000000000007919 */ /* 0x001e240000002100 */
[----:B0-----:R-:W-:-:S04]  /*d370*/  SHF.R.U32.HI R0, RZ, 0x5, R0 ;  /* 0x00000005ff007819 */ /* 0x001fc80000011600 */
[----:B------:R-:W-:-:S05]  /*d380*/  LOP3.LUT R0, R0, 0x3, RZ, 0xc0, !PT ;  /* 0x0000000300007812 */ /* 0x000fca00078ec0ff */
[----:B------:R0:W3:Y:S02]  /*d390*/  SHFL.IDX PT, R14, R0, RZ, 0x1f ;  /* 0x00001fff000e7589 */ /* 0x0000e400000e0000 */
.L_x_9406:
[----:B---3--:R-:W-:Y:S01]  /*d3a0*/  ISETP.NE.AND P0, PT, R14, RZ, PT ;  /* 0x000000ff0e00720c */ /* 0x008fe20003f05270 */
[----:B------:R-:W-:-:S12]  /*d3b0*/  BSSY B0, `(.L_x_9292) ;  /* 0x0000024000007945 */ /* 0x000fd80003800000 */
[----:B------:R-:W-:Y:S05]  /*d3c0*/  @P0 BRA `(.L_x_9293) ;  /* 0x0000000000880947 */ /* 0x000fea0003800000 */
[----:B------:R-:W-:-:S03]  /*d3d0*/  UMOV UR4, 0xffffffff ;  /* 0xffffffff00047882 */ /* 0x000fc60000000000 */
[----:B------:R-:W-:Y:S05]  /*d3e0*/  BRA.DIV UR4, `(.L_x_9294) ;  /* 0x0000003a04f47947 */ /* 0x000fea000b800000 */
[----:B------:R-:W-:-:S13]  /*d3f0*/  ELECT P6, URZ, PT ;  /* 0x00000000003f782f */ /* 0x000fda00038c0000 */
.L_x_9409:
[----:B------:R-:W-:Y:S05]  /*d400*/  @!P6 BRA `(.L_x_9293) ;  /* 0x000000000078e947 */ /* 0x000fea0003800000 */
[----:B------:R-:W-:-:S06]  /*d410*/  ULOP3.LUT UR4, UR39, 0x2, URZ, 0xfc, !UPT ;  /* 0x0000000227047892 */ /* 0x000fcc000f8efc3f */
[----:B0-----:R-:W-:-:S05]  /*d420*/  IMAD.U32 R0, RZ, RZ, UR4 ;  /* 0x00000004ff007e24 */ /* 0x001fca000f8e00ff */
[----:B------:R-:W-:-:S13]  /*d430*/  ISETP.NE.AND P0, PT, R0, 0x3, PT ;  /* 0x000000030000780c */ /* 0x000fda0003f05270 */
[----:B------:R-:W-:Y:S05]  /*d440*/  @!P0 BRA `(.L_x_9295) ;  /* 0x0000000000048947 */ /* 0x000fea0003800000 */
[----:B------:R-:W-:Y:S01]  /*d450*/  BPT.TRAP 0x1 ;  /* 0x000000040000795c */ /* 0x000fe20000300000 */
.L_x_9295:
[----:B------:R-:W-:Y:S01]  /*d460*/  IMAD R5, R18, 0x8, R7 ;  /* 0x0000000812057824 */ /* 0x000fe200078e0207 */
[----:B------:R-:W-:Y:S01]  /*d470*/  SHF.L.U32 R0, R28, 0x1f, RZ ;  /* 0x0000001f1c007819 */ /* 0x000fe200000006ff */
[----:B------:R-:W-:-:S03]  /*d480*/  VIADD R18, R18, 0x1 ;  /* 0x0000000112127836 */ /* 0x000fc60000000000 */
[----:B------:R-:W0:Y:S02]  /*d490*/  SYNCS.PHASECHK.TRANS64.TRYWAIT P1, [R5+URZ+0x32440], R0 ;  /* 0x03244000050075a7 */ /* 0x000e24000802017f */
[----:B------:R-:W-:-:S04]  /*d4a0*/  ISETP.NE.AND P2, PT, R18, 0x2, PT ;  /* 0x000000021200780c */ /* 0x000fc80003f45270 */
[----:B------:R-:W-:Y:S01]  /*d4b0*/  SEL R3, RZ, 0x1, P2 ;  /* 0x00000001ff037807 */ /* 0x000fe20001000000 */
[----:B0-----:R-:W-:Y:S08]  /*d4c0*/  @!P1 BRA `(.L_x_9296) ;  /* 0x0000003800dc9947 */ /* 0x001ff00003800000 */
.L_x_9410:
[----:B------:R-:W-:Y:S02]  /*d4d0*/  SEL R18, R18, RZ, P2 ;  /* 0x000000ff12127207 */ /* 0x000fe40001000000 */
[----:B------:R-:W-:Y:S01]  /*d4e0*/  LOP3.LUT R2, R28, R3, RZ, 0x3c, !PT ;  /* 0x000000031c027212 */ /* 0x000fe200078e3cff */
[----:B------:R-:W-:Y:S06]  /*d4f0*/  @!P0 BRA `(.L_x_9297) ;  /* 0x0000000000048947 */ /* 0x000fec0003800000 */
[----:B------:R-:W-:Y:S01]  /*d500*/  BPT.TRAP 0x1 ;  /* 0x000000040000795c */ /* 0x000fe20000300000 */
.L_x_9297:
[----:B------:R-:W-:Y:S01]  /*d510*/  IMAD R3, R18, 0x8, R7 ;  /* 0x0000000812037824 */ /* 0x000fe200078e0207 */
[----:B------:R-:W-:-:S04]  /*d520*/  SHF.L.U32 R2, R2, 0x1f, RZ ;  /* 0x0000001f02027819 */ /* 0x000fc800000006ff */
[----:B------:R-:W3:Y:S02]  /*d530*/  SYNCS.PHASECHK.TRANS64.TRYWAIT P1, [R3+URZ+0x32440], R2 ;  /* 0x03244002030075a7 */ /* 0x000ee4000802017f */
[----:B---3--:R-:W-:Y:S05]  /*d540*/  @!P1 BRA `(.L_x_9298) ;  /* 0x0000003800d09947 */ /* 0x008fea0003800000 */
.L_x_9411:
[----:B------:R-:W-:Y:S05]  /*d550*/  @!P0 BRA `(.L_x_9299) ;  /* 0x0000000000048947 */ /* 0x000fea0003800000 */
[----:B------:R-:W-:Y:S01]  /*d560*/  BPT.TRAP 0x1 ;  /* 0x000000040000795c */ /* 0x000fe20000300000 */
.L_x_9299:
[----:B------:R-:W4:Y:S02]  /*d570*/  SYNCS.PHASECHK.TRANS64.TRYWAIT P1, [R5+URZ+0x32460], R0 ;  /* 0x03246000050075a7 */ /* 0x000f24000802017f */
[----:B----4-:R-:W-:Y:S05]  /*d580*/  @!P1 BRA `(.L_x_9300) ;  /* 0x0000003800d49947 */ /* 0x010fea0003800000 */
.L_x_9412:
[----:B------:R-:W-:Y:S05]  /*d590*/  @!P0 BRA `(.L_x_9301) ;  /* 0x0000000000048947 */ /* 0x000fea0003800000 */
[----:B------:R-:W-:Y:S01]  /*d5a0*/  BPT.TRAP 0x1 ;  /* 0x000000040000795c */ /* 0x000fe20000300000 */
.L_x_9301:
[----:B------:R0:W0:Y:S02]  /*d5b0*/  SYNCS.PHASECHK.TRANS64.TRYWAIT P0, [R3+URZ+0x32460], R2 ;  /* 0x03246002030075a7 */ /* 0x000024000800017f */
[----:B0-----:R-:W-:Y:S05]  /*d5c0*/  @!P0 NANOSLEEP.SYNCS 0x989680 ;  /* 0x009896800000895d */ /* 0x001fea0003900000 */
[----:B------:R-:W0:Y:S02]  /*d5d0*/  @!P0 SYNCS.PHASECHK.TRANS64 P0, [R3+URZ+0x32460], R2 ;  /* 0x03246002030085a7 */ /* 0x000e24000800007f */
[----:B0-----:R-:W-:Y:S05]  /*d5e0*/  @!P0 BRA `(.L_x_9301) ;  /* 0xfffffffc00f08947 */ /* 0x001fea000383ffff */
.L_x_9293:
[----:B------:R-:W-:Y:S05]  /*d5f0*/  BSYNC B0 ;  /* 0x0000000000007941 */ /* 0x000fea0003800000 */
.L_x_9292:
[----:B------:R-:W-:Y:S05]  /*d600*/  EXIT ;  /* 0x000000000000794d */ /* 0x000fea0003800000 */
.L_x_9218:
[----:B0-----:R-:W-:-:S04]  /*d610*/  IMAD.U32 R3, RZ, RZ, UR51 ;  /* 0x00000033ff037e24 */ /* 0x001fc8000f8e00ff */
[----:B------:R0:W1:Y:S03]  /*d620*/  SYNCS.PHASECHK.TRANS64.TRYWAIT P0, [R3+URZ+0x32400], R0 ;  /* 0x03240000030075a7 */ /* 0x000066000800017f */
[----:B-1----:R-:W-:Y:S05]  /*d630*/  @!P0 NANOSLEEP.SYNCS 0x989680 ;  /* 0x009896800000895d */ /* 0x002fea0003900000 */
[----:B------:R-:W1:Y:S02]  /*d640*/  @!P0 SYNCS.PHASECHK.TRANS64 P0, [R3+URZ+0x32400], R0 ;  /* 0x03240000030085a7 */ /* 0x000e64000800007f */
[----:B-1----:R-:W-:Y:S05]  /*d650*/  @!P0 BRA `(.L_x_9218) ;  /* 0xfffffffc00ec8947 */ /* 0x002fea000383ffff */
[----:B------:R-:W-:Y:S05]  /*d660*/  BRA `(.L_x_9302) ;  /* 0xffffff3800a47947 */ /* 0x000fea000383ffff */
.L_x_9222:
[----:B-1----:R-:W-:-:S04]  /*d670*/  IMAD.U32 R4, RZ, RZ, UR27 ;  /* 0x0000001bff047e24 */ /* 0x002fc8000f8e00ff */
[----:B------:R1:W2:Y:S03]  /*d680*/  SYNCS.PHASECHK.TRANS64.TRYWAIT P1, [R4+URZ+0x32430], R3 ;  /* 0x03243003040075a7 */ /* 0x0002a6000802017f */
[----:B--2---:R-:W-:Y:S05]  /*d690*/  @!P1 NANOSLEEP.SYNCS 0x989680 ;  /* 0x009896800000995d */ /* 0x004fea0003900000 */
[----:B------:R-:W2:Y:S02]  /*d6a0*/  @!P1 SYNCS.PHASECHK.TRANS64 P1, [R4+URZ+0x32430], R3 ;  /* 0x03243003040095a7 */ /* 0x000ea4000802007f */
[----:B--2---:R-:W-:Y:S05]  /*d6b0*/  @!P1 BRA `(.L_x_9222) ;  /* 0xfffffffc00ec9947 */ /* 0x004fea000383ffff */
[----:B------:R-:W-:Y:S05]  /*d6c0*/  BRA `(.L_x_9221) ;  /* 0xffffff3800c87947 */ /* 0x000fea000383ffff */
.L_x_9223:
[----:B--2---:R-:W-:-:S04]  /*d6d0*/  MOV R5, UR51 ;  /* 0x0000003300057c02 */ /* 0x004fc80008000f00 */
[----:B------:R2:W3:Y:S03]  /*d6e0*/  SYNCS.PHASECHK.TRANS64.TRYWAIT P1, [R5+URZ+0x32410], R0 ;  /* 0x03241000050075a7 */ /* 0x0004e6000802017f */
[----:B---3--:R-:W-:Y:S05]  /*d6f0*/  @!P1 NANOSLEEP.SYNCS 0x989680 ;  /* 0x009896800000995d */ /* 0x008fea0003900000 */
[----:B------:R-:W3:Y:S02]  /*d700*/  @!P1 SYNCS.PHASECHK.TRANS64 P1, [R5+URZ+0x32410], R0 ;  /* 0x03241000050095a7 */ /* 0x000ee4000802007f */
[----:B---3--:R-:W-:Y:S05]  /*d710*/  @!P1 BRA `(.L_x_9223) ;  /* 0xfffffffc00ec9947 */ /* 0x008fea000383ffff */
[----:B------:R-:W-:Y:S05]  /*d720*/  BRA `(.L_x_9303) ;  /* 0xffffff3c00487947 */ /* 0x000fea000383ffff */
.L_x_9227:
[----:B--2---:R-:W-:-:S04]  /*d730*/  IMAD.U32 R0, RZ, RZ, UR27 ;  /* 0x0000001bff007e24 */ /* 0x004fc8000f8e00ff */
[----:B------:R2:W4:Y:S03]  /*d740*/  SYNCS.PHASECHK.TRANS64.TRYWAIT P1, [R0+URZ+0x32450], R3 ;  /* 0x03245003000075a7 */ /* 0x000526000802017f */
[----:B----4-:R-:W-:Y:S05]  /*d750*/  @!P1 NANOSLEEP.SYNCS 0x989680 ;  /* 0x009896800000995d */ /* 0x010fea0003900000 */
[----:B------:R-:W4:Y:S02]  /*d760*/  @!P1 SYNCS.PHASECHK.TRANS64 P1, [R0+URZ+0x32450], R3 ;  /* 0x03245003000095a7 */ /* 0x000f24000802007f */
[----:B----4-:R-:W-:Y:S05]  /*d770*/  @!P1 BRA `(.L_x_9227) ;  /* 0xfffffffc00ec9947 */ /* 0x010fea000383ffff */
[----:B------:R-:W-:Y:S05]  /*d780*/  BRA `(.L_x_9226) ;  /* 0xffffff3c00507947 */ /* 0x000fea000383ffff */
.L_x_9234:
[----:B-1----:R-:W-:-:S04]  /*d790*/  IMAD.U32 R5, RZ, RZ, UR29 ;  /* 0x0000001dff057e24 */ /* 0x002fc8000f8e00ff */
[----:B------:R1:W2:Y:S03]  /*d7a0*/  SYNCS.PHASECHK.TRANS64.TRYWAIT P2, [R5+URZ+0x32430], R0 ;  /* 0x03243000050075a7 */ /* 0x0002a6000804017f */
[----:B--2---:R-:W-:Y:S05]  /*d7b0*/  @!P2 NANOSLEEP.SYNCS 0x989680 ;  /* 0x009896800000a95d */ /* 0x004fea0003900000 */
[----:B------:R-:W2:Y:S02]  /*d7c0*/  @!P2 SYNCS.PHASECHK.TRANS64 P2, [R5+URZ+0x32430], R0 ;  /* 0x032430000500a5a7 */ /* 0x000ea4000804007f */
[----:B--2---:R-:W-:Y:S05]  /*d7d0*/  @!P2 BRA `(.L_x_9234) ;  /* 0xfffffffc00eca947 */ /* 0x004fea000383ffff */
[----:B------:R-:W-:Y:S05]  /*d7e0*/  BRA `(.L_x_9233) ;  /* 0xffffff6000847947 */ /* 0x000fea000383ffff */
.L_x_9238:
[----:B-1----:R-:W-:-:S04]  /*d7f0*/  IMAD.U32 R5, RZ, RZ, UR29 ;  /* 0x0000001dff057e24 */ /* 0x002fc8000f8e00ff */
[----:B------:R1:W3:Y:S03]  /*d800*/  SYNCS.PHASECHK.TRANS64.TRYWAIT P2, [R5+URZ+0x32450], R0 ;  /* 0x03245000050075a7 */ /* 0x0002e6000804017f */
[----:B---3--:R-:W-:Y:S05]  /*d810*/  @!P2 NANOSLEEP.SYNCS 0x989680 ;  /* 0x009896800000a95d */ /* 0x008fea0003900000 */
[----:B------:R-:W3:Y:S02]  /*d820*/  @!P2 SYNCS.PHASECHK.TRANS64 P2, [R5+URZ+0x32450], R0 ;  /* 0x032450000500a5a7 */ /* 0x000ee4000804007f */
[----:B---3--:R-:W-:Y:S05]  /*d830*/  @!P2 BRA `(.L_x_9238) ;  /* 0xfffffffc00eca947 */ /* 0x008fea000383ffff */
[----:B------:R-:W-:Y:S05]  /*d840*/  BRA `(.L_x_9237) ;  /* 0xffffff6000dc7947 */ /* 0x000fea000383ffff */
.L_x_9255:
        /* <DEDUP_REMOVED lines=11> */
.L_x_9305:
[----:B------:R-:W-:Y:S05]  /*d900*/  BSYNC B0 ;  /* 0x0000000000007941 */ /* 0x000fea0003800000 */
.L_x_9304:
[----:B------:R-:W-:Y:S05]  /*d910*/  BRA `(.L_x_9306) ;  /* 0xffffffc000bc7947 */ /* 0x000fea000383ffff */
.L_x_9258:
[----:B0-----:R0:W1:Y:S02]  /*d920*/  SYNCS.PHASECHK.TRANS64.TRYWAIT P0, [R17+URZ+0x32440], R0 ;  /* 0x03244000110075a7 */ /* 0x001064000800017f */
[----:B-1----:R-:W-:Y:S05]  /*d930*/  @!P0 NANOSLEEP.SYNCS 0x989680 ;  /* 0x009896800000895d */ /* 0x002fea0003900000 */
[----:B------:R-:W1:Y:S02]  /*d940*/  @!P0 SYNCS.PHASECHK.TRANS64 P0, [R17+URZ+0x32440], R0 ;  /* 0x03244000110085a7 */ /* 0x000e64000800007f */
[----:B-1----:R-:W-:Y:S05]  /*d950*/  @!P0 BRA `(.L_x_9258) ;  /* 0xfffffffc00f08947 */ /* 0x002fea000383ffff */
[----:B------:R-:W-:Y:S05]  /*d960*/  BRA `(.L_x_9307) ;  /* 0xffffffc400407947 */ /* 0x000fea000383ffff */
.L_x_9259:
        /* <DEDUP_REMOVED lines=8> */
.L_x_9309:
[----:B------:R-:W-:Y:S05]  /*d9f0*/  BSYNC B0 ;  /* 0x0000000000007941 */ /* 0x000fea0003800000 */
.L_x_9308:
[----:B------:R-:W-:Y:S01]  /*da00*/  IMAD.MOV.U32 R13, RZ, RZ, R0 ;  /* 0x000000ffff0d7224 */ /* 0x000fe200078e0000 */
[----:B------:R-:W-:Y:S01]  /*da10*/  MOV R12, RZ ;  /* 0x000000ff000c7202 */ /* 0x000fe20000000f00 */
[----:B------:R-:W-:Y:S01]  /*da20*/  IMAD.MOV.U32 R11, RZ, RZ, 0x181f ;  /* 0x0000181fff0b7424 */ /* 0x000fe200078e00ff */
[----:B------:R-:W-:Y:S01]  /*da30*/  ISETP.GE.AND P2, PT, R35, 0x1, PT ;  /* 0x000000012300780c */ /* 0x000fe20003f46270 */
[----:B------:R-:W-:Y:S02]  /*da40*/  IMAD.MOV.U32 R15, RZ, RZ, -0x1 ;  /* 0xffffffffff0f7424 */ /* 0x000fe400078e00ff */
[----:B------:R-:W-:-:S10]  /*da50*/  IMAD.MOV.U32 R3, RZ, RZ, R14 ;  /* 0x000000ffff037224 */ /* 0x000fd400078e000e */
[----:B------:R-:W-:Y:S05]  /*da60*/  WARPSYNC.COLLECTIVE R15, `(.L_x_9310) ;  /* 0x000000000f087348 */ /* 0x000fea0003c00000 */
[----:B------:R0:W1:Y:S02]  /*da70*/  SHFL.IDX P6, R14, R13, R12, R11 ;  /* 0x0000000c0d0e7389 */ /* 0x00006400000c000b */
[----:B01----:R-:W-:Y:S01]  /*da80*/  ENDCOLLECTIVE ;  /* 0x000000000000791b */ /* 0x003fe20003800000 */
.L_x_9310:
[----:B------:R-:W-:Y:S01]  /*da90*/  @P2 LEA R7, R4, UR37, 0x1 ;  /* 0x0000002504072c11 */ /* 0x000fe2000f8e08ff */
[----:B------:R-:W-:Y:S02]  /*daa0*/  IMAD.MOV.U32 R13, RZ, RZ, R5 ;  /* 0x000000ffff0d7224 */ /* 0x000fe400078e0005 */
[----:B------:R-:W-:Y:S01]  /*dab0*/  IMAD.MOV.U32 R12, RZ, RZ, 0x1 ;  /* 0x00000001ff0c7424 */ /* 0x000fe200078e00ff */
[----:B------:R-:W-:-:S13]  /*dac0*/  @P2 LEA R2, P0, R20, R14, 0x1 ;  /* 0x0000000e14022211 */ /* 0x000fda00078008ff */
[----:B------:R-:W-:Y:S05]  /*dad0*/  WARPSYNC.COLLECTIVE R15, `(.L_x_9311) ;  /* 0x000000000f087348 */ /* 0x000fea0003c00000 */
[----:B------:R0:W1:Y:S02]  /*dae0*/  SHFL.IDX P6, R14, R13, R12, R11 ;  /* 0x0000000c0d0e7389 */ /* 0x00006400000c000b */
[----:B01----:R-:W-:Y:S01]  /*daf0*/  ENDCOLLECTIVE ;  /* 0x000000000000791b */ /* 0x003fe20003800000 */
.L_x_9311:
[----:B------:R-:W-:-:S05]  /*db00*/  @P2 IMAD.X R3, RZ, RZ, R3, P0 ;  /* 0x000000ffff032224 */ /* 0x000fca00000e0603 */
[----:B------:R-:W-:Y:S01]  /*db10*/  @!PT LDS RZ, [RZ] ;  /* 0x00000000fffff984 */ /* 0x000fe20000000800 */
[----:B------:R-:W-:Y:S01]  /*db20*/  @!PT LDS RZ, [RZ] ;  /* 0x00000000fffff984 */ /* 0x000fe20000000800 */
[----:B------:R-:W-:Y:S01]  /*db30*/  @!PT LDS RZ, [RZ] ;  /* 0x00000000fffff984 */ /* 0x000fe20000000800 */
[----:B------:R0:W-:Y:S01]  /*db40*/  @P2 LDGSTS.E.BYPASS.LTC128B.128 [R7+0x1c400], desc[UR48][R2.64], !P1 ;  /* 0x1c40000002072fae */ /* 0x0001e2000c901d70 */
[----:B------:R-:W-:Y:S02]  /*db50*/  ISETP.GE.AND P2, PT, R35, 0x11, PT ;  /* 0x000000112300780c */ /* 0x000fe40003f46270 */
[----:B------:R-:W-:Y:S01]  /*db60*/  MOV R13, R0 ;  /* 0x00000000000d7202 */ /* 0x000fe20000000f00 */
[----:B------:R-:W-:-:S10]  /*db70*/  IMAD.MOV.U32 R6, RZ, RZ, R14 ;  /* 0x000000ffff067224 */ /* 0x000fd400078e000e */
[----:B0-----:R-:W-:Y:S05]  /*db80*/  WARPSYNC.COLLECTIVE R15, `(.L_x_9312) ;  /* 0x000000000f087348 */ /* 0x001fea0003c00000 */
[----:B------:R1:W2:Y:S02]  /*db90*/  SHFL.IDX P6, R14, R13, R12, R11 ;  /* 0x0000000c0d0e7389 */ /* 0x0002a400000c000b */
[----:B012---:R-:W-:Y:S01]  /*dba0*/  ENDCOLLECTIVE ;  /* 0x000000000000791b */ /* 0x007fe20003800000 */
.L_x_9312:
[----:B------:R-:W-:Y:S01]  /*dbb0*/  @P2 LEA R12, R4, UR37, 0x1 ;  /* 0x00000025040c2c11 */ /* 0x000fe2000f8e08ff */
[----:B------:R-:W-:Y:S01]  /*dbc0*/  IMAD.MOV.U32 R13, RZ, RZ, R5 ;  /* 0x000000ffff0d7224 */ /* 0x000fe200078e0005 */
        /* <DEDUP_REMOVED lines=14> */
.L_x_9313:
[----:B------:R-:W-:Y:S01]  /*dcb0*/  IMAD.MOV.U32 R13, RZ, RZ, R0 ;  /* 0x000000ffff0d7224 */ /* 0x000fe200078e0000 */
[----:B------:R-:W-:-:S07]  /*dcc0*/  MOV R9, R14 ;  /* 0x0000000e00097202 */ /* 0x000fce0000000f00 */
[----:B------:R-:W-:Y:S05]  /*dcd0*/  WARPSYNC.COLLECTIVE R15, `(.L_x_9314) ;  /* 0x000000000f087348 */ /* 0x000fea0003c00000 */
[----:B------:R0:W1:Y:S02]  /*dce0*/  SHFL.IDX P6, R14, R13, R12, R11 ;  /* 0x0000000c0d0e7389 */ /* 0x00006400000c000b */
[----:B01----:R-:W-:Y:S01]  /*dcf0*/  ENDCOLLECTIVE ;  /* 0x000000000000791b */ /* 0x003fe20003800000 */
.L_x_9314:
        /* <DEDUP_REMOVED lines=16> */
.L_x_9315:
[----:B------:R-:W-:Y:S01]  /*de00*/  IMAD.MOV.U32 R13, RZ, RZ, R0 ;  /* 0x000000ffff0d7224 */ /* 0x000fe200078e0000 */
[----:B------:R-:W-:-:S07]  /*de10*/  MOV R7, R14 ;  /* 0x0000000e00077202 */ /* 0x000fce0000000f00 */
[----:B------:R-:W-:Y:S05]  /*de20*/  WARPSYNC.COLLECTIVE R15, `(.L_x_9316) ;  /* 0x000000000f087348 */ /* 0x000fea0003c00000 */
[----:B------:R0:W1:Y:S02]  /*de30*/  SHFL.IDX P6, R14, R13, R12, R11 ;  /* 0x0000000c0d0e7389 */ /* 0x00006400000c000b */
[----:B01----:R-:W-:Y:S01]  /*de40*/  ENDCOLLECTIVE ;  /* 0x000000000000791b */ /* 0x003fe20003800000 */
.L_x_9316:
[----:B------:R-:W-:Y:S02]  /*de50*/  IMAD.MOV.U32 R13, RZ, RZ, R5 ;  /* 0x000000ffff0d7224 */ /* 0x000fe400078e0005 */
[----:B------:R-:W-:Y:S01]  /*de60*/  IMAD.MOV.U32 R12, RZ, RZ, 0x4 ;  /* 0x00000004ff0c7424 */ /* 0x000fe200078e00ff */
[----:B------:R-:W-:-:S13]  /*de70*/  @P2 LEA R8, P0, R20, R14, 0x1 ;  /* 0x0000000e14082211 */ /* 0x000fda00078008ff */
[----:B------:R-:W-:Y:S05]  /*de80*/  WARPSYNC.COLLECTIVE R15, `(.L_x_9317) ;  /* 0x000000000f087348 */ /* 0x000fea0003c00000 */
[----:B------:R0:W1:Y:S02]  /*de90*/  SHFL.IDX P6, R14, R13, R12, R11 ;  /* 0x0000000c0d0e7389 */ /* 0x00006400000c000b */
[----:B01----:R-:W-:Y:S01]  /*dea0*/  ENDCOLLECTIVE ;  /* 0x000000000000791b */ /* 0x003fe20003800000 */
.L_x_9317:
        /* <DEDUP_REMOVED lines=13> */
.L_x_9318:
[----:B------:R-:W-:Y:S01]  /*df80*/  @P2 LEA R7, R4, UR37, 0x1 ;  /* 0x0000002504072c11 */ /* 0x000fe2000f8e08ff */
[----:B------:R-:W-:Y:S02]  /*df90*/  IMAD.MOV.U32 R13, RZ, RZ, R5 ;  /* 0x000000ffff0d7224 */ /* 0x000fe400078e0005 */
[----:B------:R-:W-:Y:S01]  /*dfa0*/  IMAD.MOV.U32 R12, RZ, RZ, 0x5 ;  /* 0x00000005ff0c7424 */ /* 0x000fe200078e00ff */
[----:B------:R-:W-:-:S05]  /*dfb0*/  @P2 LEA R6, P0, R20, R14, 0x1 ;  /* 0x0000000e14062211 */ /* 0x000fca00078008ff */
[----:B------:R-:W-:Y:S02]  /*dfc0*/  @P2 IMAD.X R11, RZ, RZ, R2, P0 ;  /* 0x000000ffff0b2224 */ /* 0x000fe400000e0602 */
[----:B------:R-:W-:Y:S02]  /*dfd0*/  @P2 IMAD.MOV.U32 R2, RZ, RZ, R6 ;  /* 0x000000ffff022224 */ /* 0x000fe400078e0006 */
[----:B------:R-:W-:Y:S01]  /*dfe0*/  @P2 IMAD.MOV.U32 R3, RZ, RZ, R11 ;  /* 0x000000ffff032224 */ /* 0x000fe200078e000b */
[----:B------:R-:W-:-:S04]  /*dff0*/  MOV R11, 0x181f ;  /* 0x0000181f000b7802 */ /* 0x000fc80000000f00 */
[----:B------:R-:W-:Y:S01]  /*e000*/  @!PT LDS RZ, [RZ] ;  /* 0x00000000fffff984 */ /* 0x000fe20000000800 */
[----:B------:R-:W-:Y:S01]  /*e010*/  @!PT LDS RZ, [RZ] ;  /* 0x00000000fffff984 */ /* 0x000fe20000000800 */
[----:B------:R-:W-:Y:S01]  /*e020*/  @!PT LDS RZ, [RZ] ;  /* 0x00000000fffff984 */ /* 0x000fe20000000800 */
[----:B------:R0:W-:Y:S03]  /*e030*/  @P2 LDGSTS.E.BYPASS.LTC128B.128 [R7+0x1e400], desc[UR48][R2.64], !P1 ;  /* 0x1e40000002072fae */ /* 0x0001e6000c901d70 */
[----:B0-----:R-:W-:Y:S05]  /*e040*/  WARPSYNC.COLLECTIVE R15, `(.L_x_9319) ;  /* 0x000000000f087348 */ /* 0x001fea0003c00000 */
[----:B------:R1:W2:Y:S02]  /*e050*/  SHFL.IDX P6, R14, R13, R12, R11 ;  /* 0x0000000c0d0e7389 */ /* 0x0002a400000c000b */
[----:B012---:R-:W-:Y:S01]  /*e060*/  ENDCOLLECTIVE ;  /* 0x000000000000791b */ /* 0x007fe20003800000 */
.L_x_9319:
[----:B------:R-:W-:Y:S02]  /*e070*/  IMAD.MOV.U32 R13, RZ, RZ, R0 ;  /* 0x000000ffff0d7224 */ /* 0x000fe400078e0000 */
[----:B------:R-:W-:-:S07]  /*e080*/  IMAD.MOV.U32 R5, RZ, RZ, R14 ;  /* 0x000000ffff057224 */ /* 0x000fce00078e000e */
[----:B------:R-:W-:Y:S05]  /*e090*/  WARPSYNC.COLLECTIVE R15, `(.L_x_9320) ;  /* 0x000000000f087348 */ /* 0x000fea0003c00000 */
[----:B------:R0:W1:Y:S02]  /*e0a0*/  SHFL.IDX P6, R14, R13, R12, R11 ;  /* 0x0000000c0d0e7389 */ /* 0x00006400000c000b */
[----:B01----:R-:W-:Y:S01]  /*e0b0*/  ENDCOLLECTIVE ;  /* 0x000000000000791b */ /* 0x003fe20003800000 */
.L_x_9320:
[----:B------:R-:W-:Y:S05]  /*e0c0*/  BRA `(.L_x_9321) ;  /* 0xffffffc000947947 */ /* 0x000fea000383ffff */
.L_x_9263:
[----:B------:R-:W-:Y:S01]  /*e0d0*/  IMAD.MOV.U32 R13, RZ, RZ, R5 ;  /* 0x000000ffff0d7224 */ /* 0x000fe200078e0005 */
[----:B------:R-:W0:Y:S01]  /*e0e0*/  S2R R20, SR_TID.X ;  /* 0x0000000000147919 */ /* 0x000e220000002100 */
[----:B------:R-:W-:Y:S01]  /*e0f0*/  IMAD.MOV.U32 R12, RZ, RZ, RZ ;  /* 0x000000ffff0c7224 */ /* 0x000fe200078e00ff */
[----:B------:R-:W-:Y:S01]  /*e100*/  LEA R8, R27, UR37, 0x1 ;  /* 0x000000251b087c11 */ /* 0x000fe2000f8e08ff */
[----:B------:R-:W-:Y:S01]  /*e110*/  IMAD.MOV.U32 R11, RZ, RZ, 0x181f ;  /* 0x0000181fff0b7424 */ /* 0x000fe200078e00ff */
[----:B------:R-:W-:Y:S01]  /*e120*/  LOP3.LUT R16, R16, 0xfffff7ff, RZ, 0xc0, !PT ;  /* 0xfffff7ff10107812 */ /* 0x000fe200078ec0ff */
[----:B------:R-:W-:Y:S02]  /*e130*/  IMAD.MOV.U32 R15, RZ, RZ, -0x1 ;  /* 0xffffffffff0f7424 */ /* 0x000fe400078e00ff */
[----:B------:R-:W-:-:S07]  /*e140*/  IMAD.IADD R0, R36, 0x1, R0 ;  /* 0x0000000124007824 */ /* 0x000fce00078e0200 */
[----:B01----:R-:W-:Y:S05]  /*e150*/  WARPSYNC.COLLECTIVE R15, `(.L_x_9322) ;  /* 0x000000000f087348 */ /* 0x003fea0003c00000 */
[----:B------:R2:W3:Y:S02]  /*e160*/  SHFL.IDX P6, R14, R13, R12, R11 ;  /* 0x0000000c0d0e7389 */ /* 0x0004e400000c000b */
[----:B0123--:R-:W-:Y:S01]  /*e170*/  ENDCOLLECTIVE ;  /* 0x000000000000791b */ /* 0x00ffe20003800000 */
.L_x_9322:
[C---:B------:R-:W-:Y:S01]  /*e180*/  VIADD R6, R0.reuse, 0x10 ;  /* 0x0000001000067836 */ /* 0x040fe20000000000 */
[----:B------:R-:W-:Y:S01]  /*e190*/  ISETP.GE.AND P2, PT, R0, UR38, PT ;  /* 0x0000002600007c0c */ /* 0x000fe2000bf46270 */
[----:B------:R-:W-:-:S12]  /*e1a0*/  IMAD.MOV.U32 R13, RZ, RZ, R4 ;  /* 0x000000ffff0d7224 */ /* 0x000fd800078e0004 */
[----:B------:R-:W-:-:S04]  /*e1b0*/  @P2 LOP3.LUT R16, R16, 0x800, RZ, 0xfc, !PT ;  /* 0x0000080010102812 */ /* 0x000fc800078efcff */
[----:B------:R-:W-:Y:S01]  /*e1c0*/  LOP3.LUT R16, R16, 0xfffffbff, RZ, 0xc0, !PT ;  /* 0xfffffbff10107812 */ /* 0x000fe200078ec0ff */
[----:B------:R-:W-:Y:S01]  /*e1d0*/  IMAD.SHL.U32 R20, R20, 0x8, RZ ;  /* 0x0000000814147824 */ /* 0x000fe200078e00ff */
[----:B------:R-:W-:-:S07]  /*e1e0*/  MOV R3, R14 ;  /* 0x0000000e00037202 */ /* 0x000fce0000000f00 */
[----:B------:R-:W-:Y:S05]  /*e1f0*/  WARPSYNC.COLLECTIVE R15, `(.L_x_9323) ;  /* 0x000000000f087348 */ /* 0x000fea0003c00000 */
[----:B------:R0:W1:Y:S02]  /*e200*/  SHFL.IDX P6, R14, R13, R12, R11 ;  /* 0x0000000c0d0e7389 */ /* 0x00006400000c000b */
[----:B01----:R-:W-:Y:S01]  /*e210*/  ENDCOLLECTIVE ;  /* 0x000000000000791b */ /* 0x003fe20003800000 */
.L_x_9323:
[----:B------:R-:W-:Y:S02]  /*e220*/  LOP3.LUT R20, R20, 0x38, RZ, 0xc0, !PT ;  /* 0x0000003814147812 */ /* 0x000fe400078ec0ff */
[----:B------:R-:W-:Y:S02]  /*e230*/  MOV R13, R5 ;  /* 0x00000005000d7202 */ /* 0x000fe40000000f00 */
[----:B------:R-:W-:-:S05]  /*e240*/  @!P2 LEA R12, P0, R20, R14, 0x1 ;  /* 0x0000000e140ca211 */ /* 0x000fca00078008ff */
[----:B------:R-:W-:Y:S02]  /*e250*/  @!P2 IMAD.MOV.U32 R2, RZ, RZ, R12 ;  /* 0x000000ffff02a224 */ /* 0x000fe400078e000c */
[----:B------:R-:W-:Y:S02]  /*e260*/  IMAD.MOV.U32 R12, RZ, RZ, 0x1 ;  /* 0x00000001ff0c7424 */ /* 0x000fe400078e00ff */
[----:B------:R-:W-:-:S07]  /*e270*/  @!P2 IMAD.X R3, RZ, RZ, R3, P0 ;  /* 0x000000ffff03a224 */ /* 0x000fce00000e0603 */
[----:B------:R-:W-:Y:S05]  /*e280*/  WARPSYNC.COLLECTIVE R15, `(.L_x_9324) ;  /* 0x000000000f087348 */ /* 0x000fea0003c00000 */
[----:B------:R0:W1:Y:S02]  /*e290*/  SHFL.IDX P6, R14, R13, R12, R11 ;  /* 0x0000000c0d0e7389 */ /* 0x00006400000c000b */
[----:B01----:R-:W-:Y:S01]  /*e2a0*/  ENDCOLLECTIVE ;  /* 0x000000000000791b */ /* 0x003fe20003800000 */
.L_x_9324:
[----:B------:R-:W-:Y:S01]  /*e2b0*/  @!PT LDS RZ, [RZ] ;  /* 0x00000000fffff984 */ /* 0x000fe20000000800 */
[----:B------:R-:W-:Y:S01]  /*e2c0*/  @!PT LDS RZ, [RZ] ;  /* 0x00000000fffff984 */ /* 0x000fe20000000800 */
[----:B------:R-:W-:Y:S01]  /*e2d0*/  @!PT LDS RZ, [RZ] ;  /* 0x00000000fffff984 */ /* 0x000fe20000000800 */
[----:B------:R0:W-:Y:S01]  /*e2e0*/  @!P2 LDGSTS.E.BYPASS.LTC128B.128 [R8+0x18400], desc[UR48][R2.64], !P1 ;  /* 0x184000000208afae */ /* 0x0001e2000c901d70 */
[----:B------:R-:W-:Y:S01]  /*e2f0*/  ISETP.GE.AND P2, PT, R6, UR38, PT ;  /* 0x0000002606007c0c */ /* 0x000fe2000bf46270 */
[----:B------:R-:W-:Y:S02]  /*e300*/  VIADD R6, R0, 0x20 ;  /* 0x0000002000067836 */ /* 0x000fe40000000000 */
[----:B------:R-:W-:-:S10]  /*e310*/  IMAD.MOV.U32 R13, RZ, RZ, R4 ;  /* 0x000000ffff0d7224 */ /* 0x000fd400078e0004 */
[----:B------:R-:W-:-:S04]  /*e320*/  @P2 LOP3.LUT R16, R16, 0x400, RZ, 0xfc, !PT ;  /* 0x0000040010102812 */ /* 0x000fc800078efcff */
[----:B------:R-:W-:Y:S01]  /*e330*/  LOP3.LUT R16, R16, 0xfffffdff, RZ, 0xc0, !PT ;  /* 0xfffffdff10107812 */ /* 0x000fe200078ec0ff */
[----:B0-----:R-:W-:-:S07]  /*e340*/  IMAD.MOV.U32 R2, RZ, RZ, R14 ;  /* 0x000000ffff027224 */ /* 0x001fce00078e000e */
[----:B------:R-:W-:Y:S05]  /*e350*/  WARPSYNC.COLLECTIVE R15, `(.L_x_9325) ;  /* 0x000000000f087348 */ /* 0x000fea0003c00000 */
[----:B------:R0:W1:Y:S02]  /*e360*/  SHFL.IDX P6, R14, R13, R12, R11 ;  /* 0x0000000c0d0e7389 */ /* 0x00006400000c000b */
[----:B01----:R-:W-:Y:S01]  /*e370*/  ENDCOLLECTIVE ;  /* 0x000000000000791b */ /* 0x003fe20003800000 */
.L_x_9325:
[----:B------:R-:W-:Y:S02]  /*e380*/  IMAD.MOV.U32 R13, RZ, RZ, R5 ;  /* 0x000000ffff0d7224 */ /* 0x000fe400078e0005 */
[----:B------:R-:W-:Y:S02]  /*e390*/  IMAD.MOV.U32 R12, RZ, RZ, 0x2 ;  /* 0x00000002ff0c7424 */ /* 0x000fe400078e00ff */
[----:B------:R-:W-:-:S05]  /*e3a0*/  IMAD.MOV.U32 R10, RZ, RZ, R14 ;  /* 0x000000ffff0a7224 */ /* 0x000fca00078e000e */
[----:B------:R-:W-:-:S05]  /*e3b0*/  @!P2 LEA R10, P0, R20, R10, 0x1 ;  /* 0x0000000a140aa211 */ /* 0x000fca00078008ff */
[----:B------:R-:W-:Y:S02]  /*e3c0*/  @!P2 IMAD.X R11, RZ, RZ, R2, P0 ;  /* 0x000000ffff0ba224 */ /* 0x000fe400000e0602 */
[----:B------:R-:W-:Y:S01]  /*e3d0*/  @!P2 IMAD.MOV.U32 R2, RZ, RZ, R10 ;  /* 0x000000ffff02a224 */ /* 0x000fe200078e000a */
[----:B------:R-:W-:Y:S02]  /*e3e0*/  LEA R10, R27, UR37, 0x1 ;  /* 0x000000251b0a7c11 */ /* 0x000fe4000f8e08ff */
[----:B------:R-:W-:Y:S01]  /*e3f0*/  @!P2 MOV R3, R11 ;  /* 0x0000000b0003a202 */ /* 0x000fe20000000f00 */
[----:B------:R-:W-:-:S04]  /*e400*/  IMAD.MOV.U32 R11, RZ, RZ, 0x181f ;  /* 0x0000181fff0b7424 */ /* 0x000fc800078e00ff */
[----:B------:R-:W-:Y:S01]  /*e410*/  @!PT LDS RZ, [RZ] ;  /* 0x00000000fffff984 */ /* 0x000fe20000000800 */
[----:B------:R-:W-:Y:S01]  /*e420*/  @!PT LDS RZ, [RZ] ;  /* 0x00000000fffff984 */ /* 0x000fe20000000800 */
[----:B------:R-:W-:Y:S01]  /*e430*/  @!PT LDS RZ, [RZ] ;  /* 0x00000000fffff984 */ /* 0x000fe20000000800 */
[----:B------:R0:W-:Y:S01]  /*e440*/  @!P2 LDGSTS.E.BYPASS.LTC128B.128 [R10+0x18c00], desc[UR48][R2.64], !P1 ;  /* 0x18c00000020aafae */ /* 0x0001e2000c901d70 */
[----:B------:R-:W-:Y:S01]  /*e450*/  ISETP.GE.AND P2, PT, R6, UR38, PT ;  /* 0x0000002606007c0c */ /* 0x000fe2000bf46270 */
[----:B------:R-:W-:-:S12]  /*e460*/  VIADD R6, R0, 0x30 ;  /* 0x0000003000067836 */ /* 0x000fd80000000000 */
[----:B0-----:R-:W-:Y:S05]  /*e470*/  WARPSYNC.COLLECTIVE R15, `(.L_x_9326) ;  /* 0x000000000f087348 */ /* 0x001fea0003c00000 */
[----:B------:R1:W2:Y:S02]  /*e480*/  SHFL.IDX P6, R14, R13, R12, R11 ;  /* 0x0000000c0d0e7389 */ /* 0x0002a400000c000b */
[----:B012---:R-:W-:Y:S01]  /*e490*/  ENDCOLLECTIVE ;  /* 0x000000000000791b */ /* 0x007fe20003800000 */
.L_x_9326:
[----:B------:R-:W-:Y:S01]  /*e4a0*/  @P2 LOP3.LUT R16, R16, 0x200, RZ, 0xfc, !PT ;  /* 0x0000020010102812 */ /* 0x000fe200078efcff */
[----:B------:R-:W-:-:S03]  /*e4b0*/  IMAD.MOV.U32 R13, RZ, RZ, R4 ;  /* 0x000000ffff0d7224 */ /* 0x000fc600078e0004 */
[----:B------:R-:W-:Y:S01]  /*e4c0*/  LOP3.LUT R16, R16, 0xfffffeff, RZ, 0xc0, !PT ;  /* 0xfffffeff10107812 */ /* 0x000fe200078ec0ff */
[----:B------:R-:W-:-:S07]  /*e4d0*/  IMAD.MOV.U32 R8, RZ, RZ, R14 ;  /* 0x000000ffff087224 */ /* 0x000fce00078e000e */
[----:B------:R-:W-:Y:S05]  /*e4e0*/  WARPSYNC.COLLECTIVE R15, `(.L_x_9327) ;  /* 0x000000000f087348 */ /* 0x000fea0003c00000 */
[----:B------:R0:W1:Y:S02]  /*e4f0*/  SHFL.IDX P6, R14, R13, R12, R11 ;  /* 0x0000000c0d0e7389 */ /* 0x00006400000c000b */
[----:B01----:R-:W-:Y:S01]  /*e500*/  ENDCOLLECTIVE ;  /* 0x000000000000791b */ /* 0x003fe20003800000 */
.L_x_9327:
[----:B------:R-:W-:Y:S02]  /*e510*/  IMAD.MOV.U32 R13, RZ, RZ, R5 ;  /* 0x000000ffff0d7224 */ /* 0x000fe400078e0005 */
[----:B------:R-:W-:Y:S01]  /*e520*/  IMAD.MOV.U32 R12, RZ, RZ, 0x3 ;  /* 0x00000003ff0c7424 */ /* 0x000fe200078e00ff */
[----:B------:R-:W-:-:S07]  /*e530*/  MOV R9, R14 ;  /* 0x0000000e00097202 */ /* 0x000fce0000000f00 */
[----:B------:R-:W-:Y:S05]  /*e540*/  WARPSYNC.COLLECTIVE R15, `(.L_x_9328) ;  /* 0x000000000f087348 */ /* 0x000fea0003c00000 */
[----:B------:R0:W1:Y:S02]  /*e550*/  SHFL.IDX P6, R14, R13, R12, R11 ;  /* 0x0000000c0d0e7389 */ /* 0x00006400000c000b */
[----:B01----:R-:W-:Y:S01]  /*e560*/  ENDCOLLECTIVE ;  /* 0x000000000000791b */ /* 0x003fe20003800000 */
.L_x_9328:
[----:B------:R-:W-:-:S05]  /*e570*/  @!P2 LEA R9, P0, R20, R9, 0x1 ;  /* 0x000000091409a211 */ /* 0x000fca00078008ff */
[----:B------:R-:W-:Y:S02]  /*e580*/  @!P2 IMAD.X R8, RZ, RZ, R8, P0 ;  /* 0x000000ffff08a224 */ /* 0x000fe400000e0608 */
[----:B------:R-:W-:Y:S02]  /*e590*/  @!P2 IMAD.MOV.U32 R2, RZ, RZ, R9 ;  /* 0x000000ffff02a224 */ /* 0x000fe400078e0009 */
[----:B------:R-:W-:Y:S02]  /*e5a0*/  @!P2 IMAD.MOV.U32 R3, RZ, RZ, R8 ;  /* 0x000000ffff03a224 */ /* 0x000fe400078e0008 */
[----:B------:R-:W0:Y:S01]  /*e5b0*/  S2R R8, SR_TID.X ;  /* 0x0000000000087919 */ /* 0x000e220000002100 */
[----:B------:R-:W-:Y:S02]  /*e5c0*/  IMAD.MOV.U32 R13, RZ, RZ, R4 ;  /* 0x000000ffff0d7224 */ /* 0x000fe400078e0004 */
[----:B------:R-:W-:Y:S01]  /*e5d0*/  @!PT LDS RZ, [RZ] ;  /* 0x00000000fffff984 */ /* 0x000fe20000000800 */
[----:B------:R-:W-:Y:S01]  /*e5e0*/  @!PT LDS RZ, [RZ] ;  /* 0x00000000fffff984 */ /* 0x000fe20000000800 */
[----:B------:R-:W-:Y:S01]  /*e5f0*/  @!PT LDS RZ, [RZ] ;  /* 0x00000000fffff984 */ /* 0x000fe20000000800 */
[----:B------:R1:W-:Y:S01]  /*e600*/  @!P2 LDGSTS.E.BYPASS.LTC128B.128 [R10+0x19400], desc[UR48][R2.64], !P1 ;  /* 0x19400000020aafae */ /* 0x0003e2000c901d70 */
[----:B------:R-:W-:-:S02]  /*e610*/  ISETP.GE.AND P2, PT, R6, UR38, PT ;  /* 0x0000002606007c0c */ /* 0x000fc4000bf46270 */
[----:B------:R-:W-:-:S11]  /*e620*/  MOV R6, R14 ;  /* 0x0000000e00067202 */ /* 0x000fd60000000f00 */
[----:B01----:R-:W-:Y:S05]  /*e630*/  WARPSYNC.COLLECTIVE R15, `(.L_x_9329) ;  /* 0x000000000f087348 */ /* 0x003fea0003c00000 */
[----:B------:R2:W3:Y:S02]  /*e640*/  SHFL.IDX P6, R14, R13, R12, R11 ;  /* 0x0000000c0d0e7389 */ /* 0x0004e400000c000b */
[----:B0123--:R-:W-:Y:S01]  /*e650*/  ENDCOLLECTIVE ;  /* 0x000000000000791b */ /* 0x00ffe20003800000 */
.L_x_9329:
[----:B------:R-:W-:-:S04]  /*e660*/  @P2 LOP3.LUT R16, R16, 0x100, RZ, 0xfc, !PT ;  /* 0x0000010010102812 */ /* 0x000fc800078efcff */
[----:B------:R-:W-:Y:S01]  /*e670*/  LOP3.LUT R16, R16, 0xffffff7f, RZ, 0xc0, !PT ;  /* 0xffffff7f10107812 */ /* 0x000fe200078ec0ff */
        /* <DEDUP_REMOVED lines=8> */
.L_x_9330:
        /* <DEDUP_REMOVED lines=9> */
[----:B------:R0:W-:Y:S01]  /*e790*/  @!P2 LDGSTS.E.BYPASS.LTC128B.128 [R10+0x19c00], desc[UR48][R2.64], !P1 ;  /* 0x19c00000020aafae */ /* 0x0001e2000c901d70 */
[----:B------:R-:W-:Y:S01]  /*e7a0*/  ISETP.GE.AND P2, PT, R6, UR38, PT ;  /* 0x0000002606007c0c */ /* 0x000fe2000bf46270 */
[----:B------:R-:W-:Y:S02]  /*e7b0*/  VIADD R6, R0, 0x50 ;  /* 0x0000005000067836 */ /* 0x000fe40000000000 */
[----:B0-----:R-:W-:-:S10]  /*e7c0*/  IMAD.MOV.U32 R2, RZ, RZ, R14 ;  /* 0x000000ffff027224 */ /* 0x001fd400078e000e */
[----:B------:R-:W-:Y:S05]  /*e7d0*/  WARPSYNC.COLLECTIVE R15, `(.L_x_9331) ;  /* 0x000000000f087348 */ /* 0x000fea0003c00000 */
[----:B------:R0:W1:Y:S02]  /*e7e0*/  SHFL.IDX P6, R14, R13, R12, R11 ;  /* 0x0000000c0d0e7389 */ /* 0x00006400000c000b */
[----:B01----:R-:W-:Y:S01]  /*e7f0*/  ENDCOLLECTIVE ;  /* 0x000000000000791b */ /* 0x003fe20003800000 */
.L_x_9331:
[----:B------:R-:W-:-:S04]  /*e800*/  @P2 LOP3.LUT R16, R16, 0x80, RZ, 0xfc, !PT ;  /* 0x0000008010102812 */ /* 0x000fc800078efcff */
[----:B------:R-:W-:Y:S01]  /*e810*/  LOP3.LUT R16, R16, 0xffffffbf, RZ, 0xc0, !PT ;  /* 0xffffffbf10107812 */ /* 0x000fe200078ec0ff */
[----:B------:R-:W-:Y:S01]  /*e820*/  IMAD.MOV.U32 R12, RZ, RZ, 0x5 ;  /* 0x00000005ff0c7424 */ /* 0x000fe200078e00ff */
[----:B------:R-:W-:-:S05]  /*e830*/  @!P2 LEA R14, P0, R8, R14, 0x1 ;  /* 0x0000000e080ea211 */ /* 0x000fca00078008ff */
[----:B------:R-:W-:Y:S02]  /*e840*/  @!P2 IMAD.X R13, RZ, RZ, R2, P0 ;  /* 0x000000ffff0da224 */ /* 0x000fe400000e0602 */
[----:B------:R-:W-:-:S03]  /*e850*/  @!P2 IMAD.MOV.U32 R2, RZ, RZ, R14 ;  /* 0x000000ffff02a224 */ /* 0x000fc600078e000e */
[----:B------:R-:W-:Y:S01]  /*e860*/  @!P2 MOV R3, R13 ;  /* 0x0000000d0003a202 */ /* 0x000fe20000000f00 */
[----:B------:R-:W-:-:S04]  /*e870*/  IMAD.MOV.U32 R13, RZ, RZ, R5 ;  /* 0x000000ffff0d7224 */ /* 0x000fc800078e0005 */
[----:B------:R-:W-:Y:S01]  /*e880*/  @!PT LDS RZ, [RZ] ;  /* 0x00000000fffff984 */ /* 0x000fe20000000800 */
[----:B------:R-:W-:Y:S01]  /*e890*/  @!PT LDS RZ, [RZ] ;  /* 0x00000000fffff984 */ /* 0x000fe20000000800 */
[----:B------:R-:W-:Y:S01]  /*e8a0*/  @!PT LDS RZ, [RZ] ;  /* 0x00000000fffff984 */ /* 0x000fe20000000800 */
[----:B------:R0:W-:Y:S01]  /*e8b0*/  @!P2 LDGSTS.E.BYPASS.LTC128B.128 [R10+0x1a400], desc[UR48][R2.64], !P1 ;  /* 0x1a400000020aafae */ /* 0x0001e2000c901d70 */
[----:B------:R-:W-:-:S13]  /*e8c0*/  ISETP.GE.AND P2, PT, R6, UR38, PT ;  /* 0x0000002606007c0c */ /* 0x000fda000bf46270 */
[----:B0-----:R-:W-:Y:S05]  /*e8d0*/  WARPSYNC.COLLECTIVE R15, `(.L_x_9332) ;  /* 0x000000000f087348 */ /* 0x001fea0003c00000 */
[----:B------:R1:W2:Y:S02]  /*e8e0*/  SHFL.IDX P6, R14, R13, R12, R11 ;  /* 0x0000000c0d0e7389 */ /* 0x0002a400000c000b */
[----:B012---:R-:W-:Y:S01]  /*e8f0*/  ENDCOLLECTIVE ;  /* 0x000000000000791b */ /* 0x007fe20003800000 */
.L_x_9332:
[----:B------:R-:W-:Y:S01]  /*e900*/  @P2 LOP3.LUT R16, R16, 0x40, RZ, 0xfc, !PT ;  /* 0x0000004010102812 */ /* 0x000fe200078efcff */
[----:B------:R-:W-:-:S03]  /*e910*/  IMAD.MOV.U32 R13, RZ, RZ, R4 ;  /* 0x000000ffff0d7224 */ /* 0x000fc600078e0004 */
[----:B------:R-:W-:Y:S01]  /*e920*/  LOP3.LUT R16, R16, 0xffffffdf, RZ, 0xc0, !PT ;  /* 0xffffffdf10107812 */ /* 0x000fe200078ec0ff */
[----:B------:R-:W-:-:S07]  /*e930*/  IMAD.MOV.U32 R2, RZ, RZ, R14 ;  /* 0x000000ffff027224 */ /* 0x000fce00078e000e */
[----:B------:R-:W-:Y:S05]  /*e940*/  WARPSYNC.COLLECTIVE R15, `(.L_x_9333) ;  /* 0x000000000f087348 */ /* 0x000fea0003c00000 */
[----:B------:R0:W1:Y:S02]  /*e950*/  SHFL.IDX P6, R14, R13, R12, R11 ;  /* 0x0000000c0d0e7389 */ /* 0x00006400000c000b */
[----:B01----:R-:W-:Y:S01]  /*e960*/  ENDCOLLECTIVE ;  /* 0x000000000000791b */ /* 0x003fe20003800000 */
.L_x_9333:
[----:B------:R-:W-:Y:S02]  /*e970*/  IMAD.MOV.U32 R13, RZ, RZ, R5 ;  /* 0x000000ffff0d7224 */ /* 0x000fe400078e0005 */
[----:B------:R-:W-:Y:S02]  /*e980*/  IMAD.MOV.U32 R12, RZ, RZ, 0x6 ;  /* 0x00000006ff0c7424 */ /* 0x000fe400078e00ff */
[----:B------:R-:W-:-:S07]  /*e990*/  IMAD.MOV.U32 R21, RZ, RZ, R14 ;  /* 0x000000ffff157224 */ /* 0x000fce00078e000e */
[----:B------:R-:W-:Y:S05]  /*e9a0*/  WARPSYNC.COLLECTIVE R15, `(.L_x_9334) ;  /* 0x000000000f087348 */ /* 0x000fea0003c00000 */
[----:B------:R0:W1:Y:S02]  /*e9b0*/  SHFL.IDX P6, R14, R13, R12, R11 ;  /* 0x0000000c0d0e7389 */ /* 0x00006400000c000b */
[----:B01----:R-:W-:Y:S01]  /*e9c0*/  ENDCOLLECTIVE ;  /* 0x000000000000791b */ /* 0x003fe20003800000 */
.L_x_9334:
[----:B------:R-:W-:-:S04]  /*e9d0*/  @!P2 LEA R21, P0, R8, R21, 0x1 ;  /* 0x000000150815a211 */ /* 0x000fc800078008ff */
[----:B------:R-:W-:Y:S01]  /*e9e0*/  @!P2 IADD3.X R20, RZ, R2, RZ, P0, !PT ;  /* 0x00000002ff14a210 */ /* 0x000fe200007fe4ff */
[----:B------:R-:W-:-:S04]  /*e9f0*/  @!P2 IMAD.MOV.U32 R2, RZ, RZ, R21 ;  /* 0x000000ffff02a224 */ /* 0x000fc800078e0015 */
[----:B------:R-:W-:Y:S02]  /*ea00*/  @!P2 IMAD.MOV.U32 R3, RZ, RZ, R20 ;  /* 0x000000ffff03a224 */ /* 0x000fe400078e0014 */
[----:B------:R-:W-:-:S03]  /*ea10*/  IMAD.MOV.U32 R13, RZ, RZ, R4 ;  /* 0x000000ffff0d7224 */ /* 0x000fc600078e0004 */
        /* <DEDUP_REMOVED lines=8> */
.L_x_9335:
[----:B------:R-:W-:-:S05]  /*eaa0*/  VIADD R3, R0, 0x60 ;  /* 0x0000006000037836 */ /* 0x000fca0000000000 */
[----:B------:R-:W-:Y:S01]  /*eab0*/  ISETP.GE.AND P2, PT, R3, UR38, PT ;  /* 0x0000002603007c0c */ /* 0x000fe2000bf46270 */
[----:B------:R-:W-:Y:S02]  /*eac0*/  IMAD.MOV.U32 R13, RZ, RZ, R5 ;  /* 0x000000ffff0d7224 */ /* 0x000fe400078e0005 */
[----:B------:R-:W-:-:S10]  /*ead0*/  IMAD.MOV.U32 R12, RZ, RZ, 0x7 ;  /* 0x00000007ff0c7424 */ /* 0x000fd400078e00ff */
[----:B------:R-:W-:Y:S02]  /*eae0*/  @P2 LOP3.LUT R16, R16, 0x20, RZ, 0xfc, !PT ;  /* 0x0000002010102812 */ /* 0x000fe400078efcff */
[----:B------:R-:W-:-:S04]  /*eaf0*/  MOV R15, R14 ;  /* 0x0000000e000f7202 */ /* 0x000fc80000000f00 */
[----:B------:R-:W-:-:S05]  /*eb00*/  @!P2 LEA R6, P0, R8, R15, 0x1 ;  /* 0x0000000f0806a211 */ /* 0x000fca00078008ff */
[----:B------:R-:W-:Y:S02]  /*eb10*/  @!P2 IMAD.X R15, RZ, RZ, R2, P0 ;  /* 0x000000ffff0fa224 */ /* 0x000fe400000e0602 */
[----:B------:R-:W-:Y:S02]  /*eb20*/  @!P2 IMAD.MOV.U32 R2, RZ, RZ, R6 ;  /* 0x000000ffff02a224 */ /* 0x000fe400078e0006 */
[----:B------:R-:W-:Y:S01]  /*eb30*/  @!P2 IMAD.MOV.U32 R3, RZ, RZ, R15 ;  /* 0x000000ffff03a224 */ /* 0x000fe200078e000f */
[----:B------:R-:W-:-:S04]  /*eb40*/  MOV R15, 0xffffffff ;  /* 0xffffffff000f7802 */ /* 0x000fc80000000f00 */
[----:B------:R-:W-:Y:S01]  /*eb50*/  @!PT LDS RZ, [RZ] ;  /* 0x00000000fffff984 */ /* 0x000fe20000000800 */
[----:B------:R-:W-:Y:S01]  /*eb60*/  @!PT LDS RZ, [RZ] ;  /* 0x00000000fffff984 */ /* 0x000fe20000000800 */
[----:B------:R-:W-:Y:S01]  /*eb70*/  @!PT LDS RZ, [RZ] ;  /* 0x00000000fffff984 */ /* 0x000fe20000000800 */
[----:B------:R0:W-:Y:S03]  /*eb80*/  @!P2 LDGSTS.E.BYPASS.LTC128B.128 [R10+0x1b400], desc[UR48][R2.64], !P1 ;  /* 0x1b400000020aafae */ /* 0x0001e6000c901d70 */
[----:B0-----:R-:W-:Y:S05]  /*eb90*/  WARPSYNC.COLLECTIVE R15, `(.L_x_9336) ;  /* 0x000000000f087348 */ /* 0x001fea0003c00000 */
[----:B------:R1:W2:Y:S02]  /*eba0*/  SHFL.IDX P6, R14, R13, R12, R11 ;  /* 0x0000000c0d0e7389 */ /* 0x0002a400000c000b */
[----:B012---:R-:W-:Y:S01]  /*ebb0*/  ENDCOLLECTIVE ;  /* 0x000000000000791b */ /* 0x007fe20003800000 */
.L_x_9336:
[----:B------:R-:W-:Y:S02]  /*ebc0*/  IMAD.MOV.U32 R13, RZ, RZ, R4 ;  /* 0x000000ffff0d7224 */ /* 0x000fe400078e0004 */
[----:B------:R-:W-:-:S07]  /*ebd0*/  IMAD.MOV.U32 R5, RZ, RZ, R14 ;  /* 0x000000ffff057224 */ /* 0x000fce00078e000e */
[----:B------:R-:W-:Y:S05]  /*ebe0*/  WARPSYNC.COLLECTIVE R15, `(.L_x_9337) ;  /* 0x000000000f087348 */ /* 0x000fea0003c00000 */
[----:B------:R0:W1:Y:S02]  /*ebf0*/  SHFL.IDX P6, R14, R13, R12, R11 ;  /* 0x0000000c0d0e7389 */ /* 0x00006400000c000b */
[----:B01----:R-:W-:Y:S01]  /*ec00*/  ENDCOLLECTIVE ;  /* 0x000000000000791b */ /* 0x003fe20003800000 */
.L_x_9337:
[----:B------:R-:W-:Y:S05]  /*ec10*/  BRA `(.L_x_9338) ;  /* 0xffffffc000887947 */ /* 0x000fea000383ffff */
.L_x_9265:
        /* <DEDUP_REMOVED lines=8> */
.L_x_9340:
[----:B------:R-:W-:Y:S05]  /*eca0*/  BSYNC B0 ;  /* 0x0000000000007941 */ /* 0x000fea0003800000 */
.L_x_9339:
[----:B------:R-:W-:Y:S01]  /*ecb0*/  IMAD.MOV.U32 R13, RZ, RZ, R0 ;  /* 0x000000ffff0d7224 */ /* 0x000fe200078e0000 */
[----:B------:R-:W-:Y:S01]  /*ecc0*/  MOV R2, R14 ;  /* 0x0000000e00027202 */ /* 0x000fe20000000f00 */
[----:B------:R-:W-:Y:S01]  /*ecd0*/  IMAD.MOV.U32 R12, RZ, RZ, RZ ;  /* 0x000000ffff0c7224 */ /* 0x000fe200078e00ff */
[----:B------:R-:W-:Y:S01]  /*ece0*/  LOP3.LUT P2, RZ, R16, 0x800, RZ, 0xc0, !PT ;  /* 0x0000080010ff7812 */ /* 0x000fe2000784c0ff */
[----:B------:R-:W-:Y:S02]  /*ecf0*/  IMAD.MOV.U32 R11, RZ, RZ, 0x181f ;  /* 0x0000181fff0b7424 */ /* 0x000fe400078e00ff */
[----:B------:R-:W-:-:S10]  /*ed00*/  IMAD.MOV.U32 R15, RZ, RZ, -0x1 ;  /* 0xffffffffff0f7424 */ /* 0x000fd400078e00ff */
[----:B------:R-:W-:Y:S05]  /*ed10*/  WARPSYNC.COLLECTIVE R15, `(.L_x_9341) ;  /* 0x000000000f087348 */ /* 0x000fea0003c00000 */
[----:B------:R0:W1:Y:S02]  /*ed20*/  SHFL.IDX P6, R14, R13, R12, R11 ;  /* 0x0000000c0d0e7389 */ /* 0x00006400000c000b */
[----:B01----:R-:W-:Y:S01]  /*ed30*/  ENDCOLLECTIVE ;  /* 0x000000000000791b */ /* 0x003fe20003800000 */
.L_x_9341:
        /* <DEDUP_REMOVED lines=8> */
.L_x_9342:
[----:B------:R-:W-:Y:S01]  /*edc0*/  @!PT LDS RZ, [RZ] ;  /* 0x00000000fffff984 */ /* 0x000fe20000000800 */
[----:B------:R-:W-:Y:S01]  /*edd0*/  @!PT LDS RZ, [RZ] ;  /* 0x00000000fffff984 */ /* 0x000fe20000000800 */
[----:B------:R-:W-:Y:S01]  /*ede0*/  @!PT LDS RZ, [RZ] ;  /* 0x00000000fffff984 */ /* 0x000fe20000000800 */
[----:B------:R0:W-:Y:S04]  /*edf0*/  @!P2 LDGSTS.E.BYPASS.LTC128B.128 [R20+0x22400], desc[UR48][R2.64], !P5 ;  /* 0x224000000214afae */ /* 0x0001e8000e901d70 */
[----:B------:R0:W-:Y:S04]  /*ee00*/  @!P2 LDGSTS.E.BYPASS.LTC128B.128 [R20+0x26400], desc[UR48][R2.64+0x80], !P4 ;  /* 0x264000800214afae */ /* 0x0001e8000e101d70 */
[----:B------:R0:W-:Y:S01]  /*ee10*/  @!P2 LDGSTS.E.BYPASS.LTC128B.128 [R20+0x2a400], desc[UR48][R2.64+0x100], !P3 ;  /* 0x2a4001000214afae */ /* 0x0001e2000d901d70 */
[----:B------:R-:W-:-:S03]  /*ee20*/  IMAD.MOV.U32 R13, RZ, RZ, R0 ;  /* 0x000000ffff0d7224 */ /* 0x000fc600078e0000 */
[----:B------:R0:W-:Y:S01]  /*ee30*/  @!P2 LDGSTS.E.BYPASS.LTC128B.128 [R20+0x2e400], desc[UR48][R2.64+0x180], !P1 ;  /* 0x2e4001800214afae */ /* 0x0001e2000c901d70 */
[----:B------:R-:W-:Y:S01]  /*ee40*/  LOP3.LUT P2, RZ, R16, 0x200, RZ, 0xc0, !PT ;  /* 0x0000020010ff7812 */ /* 0x000fe2000784c0ff */
[----:B------:R-:W-:-:S12]  /*ee50*/  IMAD.MOV.U32 R5, RZ, RZ, R14 ;  /* 0x000000ffff057224 */ /* 0x000fd800078e000e */
[----:B0-----:R-:W-:Y:S05]  /*ee60*/  WARPSYNC.COLLECTIVE R15, `(.L_x_9343) ;  /* 0x000000000f087348 */ /* 0x001fea0003c00000 */
[----:B------:R1:W2:Y:S02]  /*ee70*/  SHFL.IDX P6, R14, R13, R12, R11 ;  /* 0x0000000c0d0e7389 */ /* 0x0002a400000c000b */
[----:B012---:R-:W-:Y:S01]  /*ee80*/  ENDCOLLECTIVE ;  /* 0x000000000000791b */ /* 0x007fe20003800000 */
.L_x_9343:
[----:B------:R-:W-:Y:S01]  /*ee90*/  MOV R13, R4 ;  /* 0x00000004000d7202 */ /* 0x000fe20000000f00 */
[----:B------:R-:W-:Y:S01]  /*eea0*/  IMAD.MOV.U32 R12, RZ, RZ, 0x2 ;  /* 0x00000002ff0c7424 */ /* 0x000fe200078e00ff */
[----:B------:R-:W-:-:S13]  /*eeb0*/  LOP3.LUT P6, RZ, R16, 0x400, RZ, 0xc0, !PT ;  /* 0x0000040010ff7812 */ /* 0x000fda00078cc0ff */
[----:B------:R-:W-:-:S05]  /*eec0*/  @!P6 LEA R14, P0, R21, R14, 0x1 ;  /* 0x0000000e150ee211 */ /* 0x000fca00078008ff */
[----:B------:R-:W-:Y:S02]  /*eed0*/  @!P6 IMAD.X R5, RZ, RZ, R5, P0 ;  /* 0x000000ffff05e224 */ /* 0x000fe400000e0605 */
[----:B------:R-:W-:Y:S02]  /*eee0*/  @!P6 IMAD.MOV.U32 R2, RZ, RZ, R14 ;  /* 0x000000ffff02e224 */ /* 0x000fe400078e000e */
[----:B------:R-:W-:-:S05]  /*eef0*/  @!P6 IMAD.MOV.U32 R3, RZ, RZ, R5 ;  /* 0x000000ffff03e224 */ /* 0x000fca00078e0005 */
[----:B------:R-:W-:Y:S01]  /*ef00*/  @!PT LDS RZ, [RZ] ;  /* 0x00000000fffff984 */ /* 0x000fe20000000800 */
[----:B------:R-:W-:Y:S01]  /*ef10*/  @!PT LDS RZ, [RZ] ;  /* 0x00000000fffff984 */ /* 0x000fe20000000800 */
[----:B------:R-:W-:Y:S01]  /*ef20*/  @!PT LDS RZ, [RZ] ;  /* 0x00000000fffff984 */ /* 0x000fe20000000800 */
[----:B------:R0:W-:Y:S04]  /*ef30*/  @!P6 LDGSTS.E.BYPASS.LTC128B.128 [R20+0x22c00], desc[UR48][R2.64], !P5 ;  /* 0x22c000000214efae */ /* 0x0001e8000e901d70 */
[----:B------:R0:W-:Y:S04]  /*ef40*/  @!P6 LDGSTS.E.BYPASS.LTC128B.128 [R20+0x26c00], desc[UR48][R2.64+0x80], !P4 ;  /* 0x26c000800214efae */ /* 0x0001e8000e101d70 */
[----:B------:R0:W-:Y:S04]  /*ef50*/  @!P6 LDGSTS.E.BYPASS.LTC128B.128 [R20+0x2ac00], desc[UR48][R2.64+0x100], !P3 ;  /* 0x2ac001000214efae */ /* 0x0001e8000d901d70 */
[----:B------:R0:W-:Y:S02]  /*ef60*/  @!P6 LDGSTS.E.BYPASS.LTC128B.128 [R20+0x2ec00], desc[UR48][R2.64+0x180], !P1 ;  /* 0x2ec001800214efae */ /* 0x0001e4000c901d70 */
[----:B0-----:R-:W-:Y:S05]  /*ef70*/  WARPSYNC.COLLECTIVE R15, `(.L_x_9344) ;  /* 0x000000000f087348 */ /* 0x001fea0003c00000 */
[----:B------:R1:W2:Y:S02]  /*ef80*/  SHFL.IDX P6, R14, R13, R12, R11 ;  /* 0x0000000c0d0e7389 */ /* 0x0002a400000c000b */
[----:B012---:R-:W-:Y:S01]  /*ef90*/  ENDCOLLECTIVE ;  /* 0x000000000000791b */ /* 0x007fe20003800000 */
.L_x_9344:
[----:B------:R-:W-:Y:S02]  /*efa0*/  IMAD.MOV.U32 R13, RZ, RZ, R0 ;  /* 0x000000ffff0d7224 */ /* 0x000fe400078e0000 */
[----:B------:R-:W-:-:S07]  /*efb0*/  IMAD.MOV.U32 R5, RZ, RZ, R14 ;  /* 0x000000ffff057224 */ /* 0x000fce00078e000e */
[----:B------:R-:W-:Y:S05]  /*efc0*/  WARPSYNC.COLLECTIVE R15, `(.L_x_9345) ;  /* 0x000000000f087348 */ /* 0x000fea0003c00000 */
[----:B------:R0:W1:Y:S02]  /*efd0*/  SHFL.IDX P6, R14, R13, R12, R11 ;  /* 0x0000000c0d0e7389 */ /* 0x00006400000c000b */
[----:B01----:R-:W-:Y:S01]  /*efe0*/  ENDCOLLECTIVE ;  /* 0x000000000000791b */ /* 0x003fe20003800000 */
.L_x_9345:
[----:B------:R-:W-:Y:S01]  /*eff0*/  MOV R13, R4 ;  /* 0x00000004000d7202 */ /* 0x000fe20000000f00 */
[----:B------:R-:W-:Y:S01]  /*f000*/  IMAD.MOV.U32 R12, RZ, RZ, 0x3 ;  /* 0x00000003ff0c7424 */ /* 0x000fe200078e00ff */
[----:B------:R-:W-:-:S05]  /*f010*/  @!P2 LEA R14, P0, R21, R14, 0x1 ;  /* 0x0000000e150ea211 */ /* 0x000fca00078008ff */
[----:B------:R-:W-:-:S08]  /*f020*/  @!P2 IMAD.MOV.U32 R2, RZ, RZ, R14 ;  /* 0x000000ffff02a224 */ /* 0x000fd000078e000e */
[----:B------:R-:W-:Y:S05]  /*f030*/  WARPSYNC.COLLECTIVE R15, `(.L_x_9346) ;  /* 0x000000000f087348 */ /* 0x000fea0003c00000 */
[----:B------:R0:W1:Y:S02]  /*f040*/  SHFL.IDX P6, R14, R13, R12, R11 ;  /* 0x0000000c0d0e7389 */ /* 0x00006400000c000b */
[----:B01----:R-:W-:Y:S01]  /*f050*/  ENDCOLLECTIVE ;  /* 0x000000000000791b */ /* 0x003fe20003800000 */
.L_x_9346:
        /* <DEDUP_REMOVED lines=8> */
[----:B------:R0:W-:Y:S04]  /*f0e0*/  @!P2 LDGSTS.E.BYPASS.LTC128B.128 [R20+0x2b400], desc[UR48][R2.64+0x100], !P3 ;  /* 0x2b4001000214afae */ /* 0x0001e8000d901d70 */
[----:B------:R0:W-:Y:S01]  /*f0f0*/  @!P2 LDGSTS.E.BYPASS.LTC128B.128 [R20+0x2f400], desc[UR48][R2.64+0x180], !P1 ;  /* 0x2f4001800214afae */ /* 0x0001e2000c901d70 */
[----:B------:R-:W-:Y:S01]  /*f100*/  IMAD.MOV.U32 R5, RZ, RZ, R14 ;  /* 0x000000ffff057224 */ /* 0x000fe200078e000e */
[----:B------:R-:W-:-:S13]  /*f110*/  LOP3.LUT P2, RZ, R16, 0x80, RZ, 0xc0, !PT ;  /* 0x0000008010ff7812 */ /* 0x000fda000784c0ff */
[----:B0-----:R-:W-:Y:S05]  /*f120*/  WARPSYNC.COLLECTIVE R15, `(.L_x_9347) ;  /* 0x000000000f087348 */ /* 0x001fea0003c00000 */
[----:B------:R1:W2:Y:S02]  /*f130*/  SHFL.IDX P6, R14, R13, R12, R11 ;  /* 0x0000000c0d0e7389 */ /* 0x0002a400000c000b */
[----:B012---:R-:W-:Y:S01]  /*f140*/  ENDCOLLECTIVE ;  /* 0x000000000000791b */ /* 0x007fe20003800000 */
.L_x_9347:
        /* <DEDUP_REMOVED lines=17> */
.L_x_9348:
[----:B------:R-:W-:Y:S02]  /*f260*/  IMAD.MOV.U32 R13, RZ, RZ, R0 ;  /* 0x000000ffff0d7224 */ /* 0x000fe400078e0000 */
[----:B------:R-:W-:-:S07]  /*f270*/  IMAD.MOV.U32 R5, RZ, RZ, R14 ;  /* 0x000000ffff057224 */ /* 0x000fce00078e000e */
[----:B------:R-:W-:Y:S05]  /*f280*/  WARPSYNC.COLLECTIVE R15, `(.L_x_9349) ;  /* 0x000000000f087348 */ /* 0x000fea0003c00000 */
[----:B------:R0:W1:Y:S02]  /*f290*/  SHFL.IDX P6, R14, R13, R12, R11 ;  /* 0x0000000c0d0e7389 */ /* 0x00006400000c000b */
[----:B01----:R-:W-:Y:S01]  /*f2a0*/  ENDCOLLECTIVE ;  /* 0x000000000000791b */ /* 0x003fe20003800000 */
.L_x_9349:
[----:B------:R-:W-:Y:S01]  /*f2b0*/  MOV R13, R4 ;  /* 0x00000004000d7202 */ /* 0x000fe20000000f00 */
[----:B------:R-:W-:Y:S01]  /*f2c0*/  IMAD.MOV.U32 R12, RZ, RZ, 0x5 ;  /* 0x00000005ff0c7424 */ /* 0x000fe200078e00ff */
[----:B------:R-:W-:-:S05]  /*f2d0*/  @!P2 LEA R14, P0, R21, R14, 0x1 ;  /* 0x0000000e150ea211 */ /* 0x000fca00078008ff */
[----:B------:R-:W-:-:S08]  /*f2e0*/  @!P2 IMAD.MOV.U32 R2, RZ, RZ, R14 ;  /* 0x000000ffff02a224 */ /* 0x000fd000078e000e */
[----:B------:R-:W-:Y:S05]  /*f2f0*/  WARPSYNC.COLLECTIVE R15, `(.L_x_9350) ;  /* 0x000000000f087348 */ /* 0x000fea0003c00000 */
[----:B------:R0:W1:Y:S02]  /*f300*/  SHFL.IDX P6, R14, R13, R12, R11 ;  /* 0x0000000c0d0e7389 */ /* 0x00006400000c000b */
[----:B01----:R-:W-:Y:S01]  /*f310*/  ENDCOLLECTIVE ;  /* 0x000000000000791b */ /* 0x003fe20003800000 */
.L_x_9350:
        /* <DEDUP_REMOVED lines=15> */
.L_x_9351:
        /* <DEDUP_REMOVED lines=17> */
.L_x_9352:
[----:B------:R-:W-:Y:S02]  /*f520*/  IMAD.MOV.U32 R13, RZ, RZ, R0 ;  /* 0x000000ffff0d7224 */ /* 0x000fe400078e0000 */
[----:B------:R-:W-:-:S07]  /*f530*/  IMAD.MOV.U32 R5, RZ, RZ, R14 ;  /* 0x000000ffff057224 */ /* 0x000fce00078e000e */
[----:B------:R-:W-:Y:S05]  /*f540*/  WARPSYNC.COLLECTIVE R15, `(.L_x_9353) ;  /* 0x000000000f087348 */ /* 0x000fea0003c00000 */
[----:B------:R0:W1:Y:S02]  /*f550*/  SHFL.IDX P6, R14, R13, R12, R11 ;  /* 0x0000000c0d0e7389 */ /* 0x00006400000c000b */
[----:B01----:R-:W-:Y:S01]  /*f560*/  ENDCOLLECTIVE ;  /* 0x000000000000791b */ /* 0x003fe20003800000 */
.L_x_9353:
[----:B------:R-:W-:Y:S01]  /*f570*/  MOV R13, R4 ;  /* 0x00000004000d7202 */ /* 0x000fe20000000f00 */
[----:B------:R-:W-:Y:S01]  /*f580*/  IMAD.MOV.U32 R12, RZ, RZ, 0x7 ;  /* 0x00000007ff0c7424 */ /* 0x000fe200078e00ff */
[----:B------:R-:W-:-:S05]  /*f590*/  @!P2 LEA R14, P0, R21, R14, 0x1 ;  /* 0x0000000e150ea211 */ /* 0x000fca00078008ff */
[----:B------:R-:W-:-:S08]  /*f5a0*/  @!P2 IMAD.MOV.U32 R2, RZ, RZ, R14 ;  /* 0x000000ffff02a224 */ /* 0x000fd000078e000e */
[----:B------:R-:W-:Y:S05]  /*f5b0*/  WARPSYNC.COLLECTIVE R15, `(.L_x_9354) ;  /* 0x000000000f087348 */ /* 0x000fea0003c00000 */
[----:B------:R0:W1:Y:S02]  /*f5c0*/  SHFL.IDX P6, R14, R13, R12, R11 ;  /* 0x0000000c0d0e7389 */ /* 0x00006400000c000b */
[----:B01----:R-:W-:Y:S01]  /*f5d0*/  ENDCOLLECTIVE ;  /* 0x000000000000791b */ /* 0x003fe20003800000 */
.L_x_9354:
        /* <DEDUP_REMOVED lines=10> */
[----:B------:R-:W-:-:S07]  /*f680*/  IMAD.MOV.U32 R5, RZ, RZ, R14 ;  /* 0x000000ffff057224 */ /* 0x000fce00078e000e */
[----:B0-----:R-:W-:Y:S05]  /*f690*/  WARPSYNC.COLLECTIVE R15, `(.L_x_9355) ;  /* 0x000000000f087348 */ /* 0x001fea0003c00000 */
[----:B------:R1:W2:Y:S02]  /*f6a0*/  SHFL.IDX P6, R14, R13, R12, R11 ;  /* 0x0000000c0d0e7389 */ /* 0x0002a400000c000b */
[----:B012---:R-:W-:Y:S01]  /*f6b0*/  ENDCOLLECTIVE ;  /* 0x000000000000791b */ /* 0x007fe20003800000 */
.L_x_9355:
[----:B------:R-:W-:Y:S05]  /*f6c0*/  BRA `(.L_x_9356) ;  /* 0xffffffc0007c7947 */ /* 0x000fea000383ffff */
.L_x_9267:
[----:B0-----:R-:W-:-:S04]  /*f6d0*/  IMAD.U32 R3, RZ, RZ, UR37 ;  /* 0x00000025ff037e24 */ /* 0x001fc8000f8e00ff */
[----:B------:R0:W1:Y:S03]  /*f6e0*/  SYNCS.PHASECHK.TRANS64.TRYWAIT P0, [R3+URZ+0x32420], R0 ;  /* 0x03242000030075a7 */ /* 0x000066000800017f */
[----:B-1----:R-:W-:Y:S05]  /*f6f0*/  @!P0 NANOSLEEP.SYNCS 0x989680 ;  /* 0x009896800000895d */ /* 0x002fea0003900000 */
[----:B------:R-:W1:Y:S02]  /*f700*/  @!P0 SYNCS.PHASECHK.TRANS64 P0, [R3+URZ+0x32420], R0 ;  /* 0x03242000030085a7 */ /* 0x000e64000800007f */
[----:B-1----:R-:W-:Y:S05]  /*f710*/  @!P0 BRA `(.L_x_9267) ;  /* 0xfffffffc00ec8947 */ /* 0x002fea000383ffff */
[----:B------:R-:W-:Y:S05]  /*f720*/  BRA `(.L_x_9357) ;  /* 0xffffffc000b87947 */ /* 0x000fea000383ffff */
.L_x_9270:
[----:B0-----:R0:W1:Y:S02]  /*f730*/  SYNCS.PHASECHK.TRANS64.TRYWAIT P0, [R17+URZ+0x32460], R0 ;  /* 0x03246000110075a7 */ /* 0x001064000800017f */
[----:B-1----:R-:W-:Y:S05]  /*f740*/  @!P0 NANOSLEEP.SYNCS 0x989680 ;  /* 0x009896800000895d */ /* 0x002fea0003900000 */
[----:B------:R-:W1:Y:S02]  /*f750*/  @!P0 SYNCS.PHASECHK.TRANS64 P0, [R17+URZ+0x32460], R0 ;  /* 0x03246000110085a7 */ /* 0x000e64000800007f */
[----:B-1----:R-:W-:Y:S05]  /*f760*/  @!P0 BRA `(.L_x_9270) ;  /* 0xfffffffc00f08947 */ /* 0x002fea000383ffff */
[----:B------:R-:W-:Y:S05]  /*f770*/  BRA `(.L_x_9358) ;  /* 0xffffffc000c87947 */ /* 0x000fea000383ffff */
.L_x_9271:
        /* <DEDUP_REMOVED lines=8> */
.L_x_9360:
[----:B------:R-:W-:Y:S05]  /*f800*/  BSYNC B0 ;  /* 0x0000000000007941 */ /* 0x000fea0003800000 */
.L_x_9359:
[----:B------:R-:W0:Y:S01]  /*f810*/  S2R R4, SR_TID.X ;  /* 0x0000000000047919 */ /* 0x000e220000002100 */
[----:B------:R-:W-:Y:S01]  /*f820*/  IMAD.MOV.U32 R13, RZ, RZ, R8 ;  /* 0x000000ffff0d7224 */ /* 0x000fe200078e0008 */
[----:B------:R-:W-:Y:S01]  /*f830*/  MOV R15, 0xffffffff ;  /* 0xffffffff000f7802 */ /* 0x000fe20000000f00 */
[----:B------:R-:W-:Y:S01]  /*f840*/  IMAD.MOV.U32 R12, RZ, RZ, RZ ;  /* 0x000000ffff0c7224 */ /* 0x000fe200078e00ff */
[C---:B------:R-:W-:Y:S01]  /*f850*/  LOP3.LUT P3, RZ, R29.reuse, 0x8000, RZ, 0xc0, !PT ;  /* 0x000080001dff7812 */ /* 0x040fe2000786c0ff */
[----:B------:R-:W-:Y:S01]  /*f860*/  IMAD.MOV.U32 R11, RZ, RZ, 0x181f ;  /* 0x0000181fff0b7424 */ /* 0x000fe200078e00ff */
[C---:B------:R-:W-:Y:S01]  /*f870*/  LOP3.LUT P2, RZ, R29.reuse, 0x1000, RZ, 0xc0, !PT ;  /* 0x000010001dff7812 */ /* 0x040fe2000784c0ff */
[----:B------:R-:W-:Y:S01]  /*f880*/  IMAD.MOV.U32 R3, RZ, RZ, R14 ;  /* 0x000000ffff037224 */ /* 0x000fe200078e000e */
[----:B------:R-:W-:-:S13]  /*f890*/  LOP3.LUT P1, RZ, R29, 0x80, RZ, 0xc0, !PT ;  /* 0x000000801dff7812 */ /* 0x000fda000782c0ff */
[----:B0-----:R-:W-:Y:S05]  /*f8a0*/  WARPSYNC.COLLECTIVE R15, `(.L_x_9361) ;  /* 0x000000000f087348 */ /* 0x001fea0003c00000 */
[----:B------:R1:W2:Y:S02]  /*f8b0*/  SHFL.IDX P6, R14, R13, R12, R11 ;  /* 0x0000000c0d0e7389 */ /* 0x0002a400000c000b */
[----:B012---:R-:W-:Y:S01]  /*f8c0*/  ENDCOLLECTIVE ;  /* 0x000000000000791b */ /* 0x007fe20003800000 */
.L_x_9361:
[----:B------:R-:W-:Y:S02]  /*f8d0*/  LOP3.LUT P4, RZ, R29, 0x4, RZ, 0xc0, !PT ;  /* 0x000000041dff7812 */ /* 0x000fe4000788c0ff */
        /* <DEDUP_REMOVED lines=9> */
.L_x_9362:
[----:B------:R-:W-:-:S05]  /*f970*/  LOP3.LUT R4, R4, 0x38, RZ, 0xc0, !PT ;  /* 0x0000003804047812 */ /* 0x000fca00078ec0ff */
[----:B------:R-:W-:-:S05]  /*f980*/  IMAD.SHL.U32 R0, R4, 0x2, RZ ;  /* 0x0000000204007824 */ /* 0x000fca00078e00ff */
[----:B------:R-:W-:Y:S02]  /*f990*/  IADD3 R2, P0, R2, R0, RZ ;  /* 0x0000000002027210 */ /* 0x000fe40007f1e0ff */
[----:B------:R-:W-:-:S03]  /*f9a0*/  MOV R13, R8 ;  /* 0x00000008000d7202 */ /* 0x000fc60000000f00 */
[----:B------:R-:W-:-:S05]  /*f9b0*/  IMAD.X R3, RZ, RZ, R3, P0 ;  /* 0x000000ffff037224 */ /* 0x000fca00000e0603 */
        /* <DEDUP_REMOVED lines=15> */
.L_x_9363:
[----:B------:R-:W-:Y:S02]  /*fab0*/  IMAD.MOV.U32 R13, RZ, RZ, R7 ;  /* 0x000000ffff0d7224 */ /* 0x000fe400078e0007 */
[----:B------:R-:W-:Y:S02]  /*fac0*/  IMAD.MOV.U32 R12, RZ, RZ, 0x2 ;  /* 0x00000002ff0c7424 */ /* 0x000fe400078e00ff */
[----:B------:R-:W-:-:S07]  /*fad0*/  IMAD.MOV.U32 R2, RZ, RZ, R14 ;  /* 0x000000ffff027224 */ /* 0x000fce00078e000e */
[----:B------:R-:W-:Y:S05]  /*fae0*/  WARPSYNC.COLLECTIVE R15, `(.L_x_9364) ;  /* 0x000000000f087348 */ /* 0x000fea0003c00000 */
[----:B------:R0:W1:Y:S02]  /*faf0*/  SHFL.IDX P6, R14, R13, R12, R11 ;  /* 0x0000000c0d0e7389 */ /* 0x00006400000c000b */
[----:B01----:R-:W-:Y:S01]  /*fb00*/  ENDCOLLECTIVE ;  /* 0x000000000000791b */ /* 0x003fe20003800000 */
.L_x_9364:
[----:B------:R-:W-:-:S05]  /*fb10*/  IADD3 R2, P0, R2, R0, RZ ;  /* 0x0000000002027210 */ /* 0x000fca0007f1e0ff */
[----:B------:R-:W-:-:S05]  /*fb20*/  IMAD.X R3, RZ, RZ, R3, P0 ;  /* 0x000000ffff037224 */ /* 0x000fca00000e0603 */
[----:B------:R-:W-:Y:S01]  /*fb30*/  @!PT LDS RZ, [RZ] ;  /* 0x00000000fffff984 */ /* 0x000fe20000000800 */
[----:B------:R-:W-:Y:S01]  /*fb40*/  @!PT LDS RZ, [RZ] ;  /* 0x00000000fffff984 */ /* 0x000fe20000000800 */
[----:B------:R-:W-:Y:S01]  /*fb50*/  @!PT LDS RZ, [RZ] ;  /* 0x00000000fffff984 */ /* 0x000fe20000000800 */
[----:B------:R-:W-:Y:S01]  /*fb60*/  LDGSTS.E.BYPASS.LTC128B.128 [R6+0xc00], desc[UR48][R2.64], !P3 ;  /* 0x00c0000002067fae */ /* 0x000fe2000d901d70 */
[----:B------:R-:W-:Y:S01]  /*fb70*/  IMAD.MOV.U32 R13, RZ, RZ, R8 ;  /* 0x000000ffff0d7224 */ /* 0x000fe200078e0008 */
[C---:B------:R-:W-:Y:S02]  /*fb80*/  LOP3.LUT P3, RZ, R29.reuse, 0x2000, RZ, 0xc0, !PT ;  /* 0x000020001dff7812 */ /* 0x040fe4000786c0ff */
        /* <DEDUP_REMOVED lines=10> */
.L_x_9365:
[----:B------:R-:W-:Y:S02]  /*fc30*/  IMAD.MOV.U32 R13, RZ, RZ, R7 ;  /* 0x000000ffff0d7224 */ /* 0x000fe400078e0007 */
[----:B------:R-:W-:Y:S01]  /*fc40*/  IMAD.MOV.U32 R12, RZ, RZ, 0x3 ;  /* 0x00000003ff0c7424 */ /* 0x000fe200078e00ff */
[----:B------:R-:W-:-:S07]  /*fc50*/  MOV R2, R14 ;  /* 0x0000000e00027202 */ /* 0x000fce0000000f00 */
[----:B------:R-:W-:Y:S05]  /*fc60*/  WARPSYNC.COLLECTIVE R15, `(.L_x_9366) ;  /* 0x000000000f087348 */ /* 0x000fea0003c00000 */
[----:B------:R0:W1:Y:S02]  /*fc70*/  SHFL.IDX P6, R14, R13, R12, R11 ;  /* 0x0000000c0d0e7389 */ /* 0x00006400000c000b */
[----:B01----:R-:W-:Y:S01]  /*fc80*/  ENDCOLLECTIVE ;  /* 0x000000000000791b */ /* 0x003fe20003800000 */
.L_x_9366:
        /* <DEDUP_REMOVED lines=18> */
.L_x_9367:
[----:B------:R-:W-:Y:S02]  /*fdb0*/  IMAD.MOV.U32 R13, RZ, RZ, R7 ;  /* 0x000000ffff0d7224 */ /* 0x000fe400078e0007 */
[----:B------:R-:W-:Y:S01]  /*fdc0*/  IMAD.MOV.U32 R12, RZ, RZ, 0x4 ;  /* 0x00000004ff0c7424 */ /* 0x000fe200078e00ff */
[----:B------:R-:W-:-:S07]  /*fdd0*/  MOV R2, R14 ;  /* 0x0000000e00027202 */ /* 0x000fce0000000f00 */
[----:B------:R-:W-:Y:S05]  /*fde0*/  WARPSYNC.COLLECTIVE R15, `(.L_x_9368) ;  /* 0x000000000f087348 */ /* 0x000fea0003c00000 */
[----:B------:R0:W1:Y:S02]  /*fdf0*/  SHFL.IDX P6, R14, R13, R12, R11 ;  /* 0x0000000c0d0e7389 */ /* 0x00006400000c000b */
[----:B01----:R-:W-:Y:S01]  /*fe00*/  ENDCOLLECTIVE ;  /* 0x000000000000791b */ /* 0x003fe20003800000 */
.L_x_9368:
        /* <DEDUP_REMOVED lines=17> */
.L_x_9369:
[----:B------:R-:W-:Y:S02]  /*ff20*/  IMAD.MOV.U32 R13, RZ, RZ, R7 ;  /* 0x000000ffff0d7224 */ /* 0x000fe400078e0007 */
[----:B------:R-:W-:Y:S01]  /*ff30*/  IMAD.MOV.U32 R12, RZ, RZ, 0x5 ;  /* 0x00000005ff0c7424 */ /* 0x000fe200078e00ff */
[----:B------:R-:W-:-:S07]  /*ff40*/  MOV R2, R14 ;  /* 0x0000000e00027202 */ /* 0x000fce0000000f00 */
[----:B------:R-:W-:Y:S05]  /*ff50*/  WARPSYNC.COLLECTIVE R15, `(.L_x_9370) ;  /* 0x000000000f087348 */ /* 0x000fea0003c00000 */
[----:B------:R0:W1:Y:S02]  /*ff60*/  SHFL.IDX P6, R14, R13, R12, R11 ;  /* 0x0000000c0d0e7389 */ /* 0x00006400000c000b */
[----:B01----:R-:W-:Y:S01]  /*ff70*/  ENDCOLLECTIVE ;  /* 0x000000000000791b */ /* 0x003fe20003800000 */
.L_x_9370:
        /* <DEDUP_REMOVED lines=14> */
.L_x_9371:
[----:B------:R-:W-:Y:S05]  /*10060*/  BRA `(.L_x_9372) ;  /* 0xffffffc000887947 */ /* 0x000fea000383ffff */
.L_x_9277:
[----:B0-----:R0:W1:Y:S02]  /*10070*/  SYNCS.PHASECHK.TRANS64.TRYWAIT P0, [R17+URZ+0x32440], R26 ;  /* 0x0324401a110075a7 */ /* 0x001064000800017f */
[----:B-1----:R-:W-:Y:S05]  /*10080*/  @!P0 NANOSLEEP.SYNCS 0x989680 ;  /* 0x009896800000895d */ /* 0x002fea0003900000 */
[----:B------:R-:W1:Y:S02]  /*10090*/  @!P0 SYNCS.PHASECHK.TRANS64 P0, [R17+URZ+0x32440], R26 ;  /* 0x0324401a110085a7 */ /* 0x000e64000800007f */
[----:B-1----:R-:W-:Y:S05]  /*100a0*/  @!P0 BRA `(.L_x_9277) ;  /* 0xfffffffc00f08947 */ /* 0x002fea000383ffff */
[----:B------:R-:W-:Y:S05]  /*100b0*/  BRA `(.L_x_9373) ;  /* 0xffffffc400947947 */ /* 0x000fea000383ffff */
.L_x_9278:
        /* <DEDUP_REMOVED lines=8> */
.L_x_9375:
[----:B------:R-:W-:Y:S05]  /*10140*/  BSYNC B1 ;  /* 0x0000000000017941 */ /* 0x000fea0003800000 */
.L_x_9374:
        /* <DEDUP_REMOVED lines=9> */
.L_x_9376:
[----:B------:R-:W-:Y:S02]  /*101e0*/  IMAD.MOV.U32 R13, RZ, RZ, R24 ;  /* 0x000000ffff0d7224 */ /* 0x000fe400078e0018 */
[----:B------:R-:W-:Y:S01]  /*101f0*/  IMAD.MOV.U32 R12, RZ, RZ, 0x1 ;  /* 0x00000001ff0c7424 */ /* 0x000fe200078e00ff */
[----:B------:R-:W-:-:S13]  /*10200*/  IADD3 R2, P0, R14, R0, RZ ;  /* 0x000000000e027210 */ /* 0x000fda0007f1e0ff */
[----:B------:R-:W-:Y:S05]  /*10210*/  WARPSYNC.COLLECTIVE R15, `(.L_x_9377) ;  /* 0x000000000f087348 */ /* 0x000fea0003c00000 */
[----:B------:R0:W1:Y:S02]  /*10220*/  SHFL.IDX P6, R14, R13, R12, R11 ;  /* 0x0000000c0d0e7389 */ /* 0x00006400000c000b */
[----:B01----:R-:W-:Y:S01]  /*10230*/  ENDCOLLECTIVE ;  /* 0x000000000000791b */ /* 0x003fe20003800000 */
.L_x_9377:
        /* <DEDUP_REMOVED lines=10> */
.L_x_9378:
[----:B------:R-:W-:Y:S02]  /*102e0*/  IMAD.MOV.U32 R13, RZ, RZ, R24 ;  /* 0x000000ffff0d7224 */ /* 0x000fe400078e0018 */
[----:B------:R-:W-:Y:S01]  /*102f0*/  IMAD.MOV.U32 R12, RZ, RZ, 0x2 ;  /* 0x00000002ff0c7424 */ /* 0x000fe200078e00ff */
[----:B------:R-:W-:-:S13]  /*10300*/  IADD3 R2, P0, R14, R0, RZ ;  /* 0x000000000e027210 */ /* 0x000fda0007f1e0ff */
[----:B------:R-:W-:Y:S05]  /*10310*/  WARPSYNC.COLLECTIVE R15, `(.L_x_9379) ;  /* 0x000000000f087348 */ /* 0x000fea0003c00000 */
[----:B------:R0:W1:Y:S02]  /*10320*/  SHFL.IDX P6, R14, R13, R12, R11 ;  /* 0x0000000c0d0e7389 */ /* 0x00006400000c000b */
[----:B01----:R-:W-:Y:S01]  /*10330*/  ENDCOLLECTIVE ;  /* 0x000000000000791b */ /* 0x003fe20003800000 */
.L_x_9379:
        /* <DEDUP_REMOVED lines=10> */
.L_x_9380:
[----:B------:R-:W-:Y:S02]  /*103e0*/  IMAD.MOV.U32 R13, RZ, RZ, R24 ;  /* 0x000000ffff0d7224 */ /* 0x000fe400078e0018 */
[----:B------:R-:W-:Y:S02]  /*103f0*/  IMAD.MOV.U32 R12, RZ, RZ, 0x3 ;  /* 0x00000003ff0c7424 */ /* 0x000fe400078e00ff */
[----:B------:R-:W-:-:S07]  /*10400*/  IMAD.MOV.U32 R10, RZ, RZ, R14 ;  /* 0x000000ffff0a7224 */ /* 0x000fce00078e000e */
[----:B------:R-:W-:Y:S05]  /*10410*/  WARPSYNC.COLLECTIVE R15, `(.L_x_9381) ;  /* 0x000000000f087348 */ /* 0x000fea0003c00000 */
[----:B------:R0:W1:Y:S02]  /*10420*/  SHFL.IDX P6, R14, R13, R12, R11 ;  /* 0x0000000c0d0e7389 */ /* 0x00006400000c000b */
[----:B01----:R-:W-:Y:S01]  /*10430*/  ENDCOLLECTIVE ;  /* 0x000000000000791b */ /* 0x003fe20003800000 */
.L_x_9381:
        /* <DEDUP_REMOVED lines=11> */
.L_x_9382:
[----:B------:R-:W-:Y:S02]  /*104f0*/  IMAD.MOV.U32 R13, RZ, RZ, R24 ;  /* 0x000000ffff0d7224 */ /* 0x000fe400078e0018 */
[----:B------:R-:W-:Y:S02]  /*10500*/  IMAD.MOV.U32 R12, RZ, RZ, 0x4 ;  /* 0x00000004ff0c7424 */ /* 0x000fe400078e00ff */
[----:B------:R-:W-:-:S07]  /*10510*/  IMAD.MOV.U32 R2, RZ, RZ, R14 ;  /* 0x000000ffff027224 */ /* 0x000fce00078e000e */
[----:B------:R-:W-:Y:S05]  /*10520*/  WARPSYNC.COLLECTIVE R15, `(.L_x_9383) ;  /* 0x000000000f087348 */ /* 0x000fea0003c00000 */
[----:B------:R0:W1:Y:S02]  /*10530*/  SHFL.IDX P6, R14, R13, R12, R11 ;  /* 0x0000000c0d0e7389 */ /* 0x00006400000c000b */
[----:B01----:R-:W-:Y:S01]  /*10540*/  ENDCOLLECTIVE ;  /* 0x000000000000791b */ /* 0x003fe20003800000 */
.L_x_9383:
        /* <DEDUP_REMOVED lines=11> */
.L_x_9384:
[----:B------:R-:W-:Y:S02]  /*10600*/  IMAD.MOV.U32 R13, RZ, RZ, R24 ;  /* 0x000000ffff0d7224 */ /* 0x000fe400078e0018 */
[----:B------:R-:W-:Y:S02]  /*10610*/  IMAD.MOV.U32 R12, RZ, RZ, 0x5 ;  /* 0x00000005ff0c7424 */ /* 0x000fe400078e00ff */
[----:B------:R-:W-:-:S07]  /*10620*/  IMAD.MOV.U32 R2, RZ, RZ, R14 ;  /* 0x000000ffff027224 */ /* 0x000fce00078e000e */
[----:B------:R-:W-:Y:S05]  /*10630*/  WARPSYNC.COLLECTIVE R15, `(.L_x_9385) ;  /* 0x000000000f087348 */ /* 0x000fea0003c00000 */
[----:B------:R0:W1:Y:S02]  /*10640*/  SHFL.IDX P6, R14, R13, R12, R11 ;  /* 0x0000000c0d0e7389 */ /* 0x00006400000c000b */
[----:B01----:R-:W-:Y:S01]  /*10650*/  ENDCOLLECTIVE ;  /* 0x000000000000791b */ /* 0x003fe20003800000 */
.L_x_9385:
        /* <DEDUP_REMOVED lines=11> */
.L_x_9386:
[----:B------:R-:W-:Y:S05]  /*10710*/  BRA `(.L_x_9387) ;  /* 0xffffffc000cc7947 */ /* 0x000fea000383ffff */
.L_x_9283:
[----:B--2---:R2:W3:Y:S02]  /*10720*/  SYNCS.PHASECHK.TRANS64.TRYWAIT P0, [R17+URZ+0x32460], R26 ;  /* 0x0324601a110075a7 */ /* 0x0044e4000800017f */
[----:B---3--:R-:W-:Y:S05]  /*10730*/  @!P0 NANOSLEEP.SYNCS 0x989680 ;  /* 0x009896800000895d */ /* 0x008fea0003900000 */
[----:B------:R-:W3:Y:S02]  /*10740*/  @!P0 SYNCS.PHASECHK.TRANS64 P0, [R17+URZ+0x32460], R26 ;  /* 0x0324601a110085a7 */ /* 0x000ee4000800007f */
[----:B---3--:R-:W-:Y:S05]  /*10750*/  @!P0 BRA `(.L_x_9283) ;  /* 0xfffffffc00f08947 */ /* 0x008fea000383ffff */
[----:B------:R-:W-:Y:S05]  /*10760*/  BRA `(.L_x_9388) ;  /* 0xffffffc4001c7947 */ /* 0x000fea000383ffff */
.L_x_9284:
        /* <DEDUP_REMOVED lines=8> */
.L_x_9390:
[----:B------:R-:W-:Y:S05]  /*107f0*/  BSYNC B1 ;  /* 0x0000000000017941 */ /* 0x000fea0003800000 */
.L_x_9389:
        /* <DEDUP_REMOVED lines=9> */
.L_x_9391:
[----:B------:R-:W-:Y:S01]  /*10890*/  IMAD.MOV.U32 R13, RZ, RZ, R23 ;  /* 0x000000ffff0d7224 */ /* 0x000fe200078e0017 */
[----:B------:R-:W-:Y:S02]  /*108a0*/  MOV R12, 0x1 ;  /* 0x00000001000c7802 */ /* 0x000fe40000000f00 */
[----:B------:R-:W-:-:S13]  /*108b0*/  IADD3 R2, P0, R14, R0, RZ ;  /* 0x000000000e027210 */ /* 0x000fda0007f1e0ff */
[----:B------:R-:W-:Y:S05]  /*108c0*/  WARPSYNC.COLLECTIVE R15, `(.L_x_9392) ;  /* 0x000000000f087348 */ /* 0x000fea0003c00000 */
[----:B------:R0:W1:Y:S02]  /*108d0*/  SHFL.IDX P6, R14, R13, R12, R11 ;  /* 0x0000000c0d0e7389 */ /* 0x00006400000c000b */
[----:B01----:R-:W-:Y:S01]  /*108e0*/  ENDCOLLECTIVE ;  /* 0x000000000000791b */ /* 0x003fe20003800000 */
.L_x_9392:
        /* <DEDUP_REMOVED lines=13> */
.L_x_9393:
[----:B------:R-:W-:Y:S02]  /*109c0*/  IMAD.MOV.U32 R13, RZ, RZ, R23 ;  /* 0x000000ffff0d7224 */ /* 0x000fe400078e0017 */
[----:B------:R-:W-:Y:S01]  /*109d0*/  IMAD.MOV.U32 R12, RZ, RZ, 0x2 ;  /* 0x00000002ff0c7424 */ /* 0x000fe200078e00ff */
[----:B------:R-:W-:-:S13]  /*109e0*/  IADD3 R2, P0, R14, R0, RZ ;  /* 0x000000000e027210 */ /* 0x000fda0007f1e0ff */
[----:B------:R-:W-:Y:S05]  /*109f0*/  WARPSYNC.COLLECTIVE R15, `(.L_x_9394) ;  /* 0x000000000f087348 */ /* 0x000fea0003c00000 */
[----:B------:R0:W1:Y:S02]  /*10a00*/  SHFL.IDX P6, R14, R13, R12, R11 ;  /* 0x0000000c0d0e7389 */ /* 0x00006400000c000b */
[----:B01----:R-:W-:Y:S01]  /*10a10*/  ENDCOLLECTIVE ;  /* 0x000000000000791b */ /* 0x003fe20003800000 */
.L_x_9394:
        /* <DEDUP_REMOVED lines=13> */
.L_x_9395:
[----:B------:R-:W-:Y:S02]  /*10af0*/  IMAD.MOV.U32 R13, RZ, RZ, R23 ;  /* 0x000000ffff0d7224 */ /* 0x000fe400078e0017 */
[----:B------:R-:W-:Y:S01]  /*10b00*/  IMAD.MOV.U32 R12, RZ, RZ, 0x3 ;  /* 0x00000003ff0c7424 */ /* 0x000fe200078e00ff */
[----:B------:R-:W-:-:S13]  /*10b10*/  IADD3 R2, P0, R14, R0, RZ ;  /* 0x000000000e027210 */ /* 0x000fda0007f1e0ff */
[----:B------:R-:W-:Y:S05]  /*10b20*/  WARPSYNC.COLLECTIVE R15, `(.L_x_9396) ;  /* 0x000000000f087348 */ /* 0x000fea0003c00000 */
[----:B------:R0:W1:Y:S02]  /*10b30*/  SHFL.IDX P6, R14, R13, R12, R11 ;  /* 0x0000000c0d0e7389 */ /* 0x00006400000c000b */
[----:B01----:R-:W-:Y:S01]  /*10b40*/  ENDCOLLECTIVE ;  /* 0x000000000000791b */ /* 0x003fe20003800000 */
.L_x_9396:
        /* <DEDUP_REMOVED lines=13> */
.L_x_9397:
[----:B------:R-:W-:Y:S02]  /*10c20*/  IMAD.MOV.U32 R13, RZ, RZ, R23 ;  /* 0x000000ffff0d7224 */ /* 0x000fe400078e0017 */
[----:B------:R-:W-:Y:S01]  /*10c30*/  IMAD.MOV.U32 R12, RZ, RZ, 0x4 ;  /* 0x00000004ff0c7424 */ /* 0x000fe200078e00ff */
[----:B------:R-:W-:-:S13]  /*10c40*/  IADD3 R2, P0, R14, R0, RZ ;  /* 0x000000000e027210 */ /* 0x000fda0007f1e0ff */
[----:B------:R-:W-:Y:S05]  /*10c50*/  WARPSYNC.COLLECTIVE R15, `(.L_x_9398) ;  /* 0x000000000f087348 */ /* 0x000fea0003c00000 */
[----:B------:R0:W1:Y:S02]  /*10c60*/  SHFL.IDX P6, R14, R13, R12, R11 ;  /* 0x0000000c0d0e7389 */ /* 0x00006400000c000b */
[----:B01----:R-:W-:Y:S01]  /*10c70*/  ENDCOLLECTIVE ;  /* 0x000000000000791b */ /* 0x003fe20003800000 */
.L_x_9398:
        /* <DEDUP_REMOVED lines=13> */
.L_x_9399:
[----:B------:R-:W-:Y:S02]  /*10d50*/  IMAD.MOV.U32 R13, RZ, RZ, R23 ;  /* 0x000000ffff0d7224 */ /* 0x000fe400078e0017 */
[----:B------:R-:W-:Y:S01]  /*10d60*/  IMAD.MOV.U32 R12, RZ, RZ, 0x5 ;  /* 0x00000005ff0c7424 */ /* 0x000fe200078e00ff */
[----:B------:R-:W-:-:S07]  /*10d70*/  MOV R2, R14 ;  /* 0x0000000e00027202 */ /* 0x000fce0000000f00 */
[----:B------:R-:W-:Y:S05]  /*10d80*/  WARPSYNC.COLLECTIVE R15, `(.L_x_9400) ;  /* 0x000000000f087348 */ /* 0x000fea0003c00000 */
[----:B------:R0:W1:Y:S02]  /*10d90*/  SHFL.IDX P6, R14, R13, R12, R11 ;  /* 0x0000000c0d0e7389 */ /* 0x00006400000c000b */
[----:B01----:R-:W-:Y:S01]  /*10da0*/  ENDCOLLECTIVE ;  /* 0x000000000000791b */ /* 0x003fe20003800000 */
.L_x_9400:
        /* <DEDUP_REMOVED lines=14> */
.L_x_9401:
[----:B------:R-:W-:Y:S05]  /*10e90*/  BRA `(.L_x_9402) ;  /* 0xffffffc000647947 */ /* 0x000fea000383ffff */
.L_x_9290:
[----:B0-----:R0:W3:Y:S02]  /*10ea0*/  SYNCS.PHASECHK.TRANS64.TRYWAIT P0, [R7+URZ+0x32420], R0 ;  /* 0x03242000070075a7 */ /* 0x0010e4000800017f */
[----:B---3--:R-:W-:Y:S05]  /*10eb0*/  @!P0 NANOSLEEP.SYNCS 0x989680 ;  /* 0x009896800000895d */ /* 0x008fea0003900000 */
[----:B------:R-:W3:Y:S02]  /*10ec0*/  @!P0 SYNCS.PHASECHK.TRANS64 P0, [R7+URZ+0x32420], R0 ;  /* 0x03242000070085a7 */ /* 0x000ee4000800007f */
[----:B---3--:R-:W-:Y:S05]  /*10ed0*/  @!P0 BRA `(.L_x_9290) ;  /* 0xfffffffc00f08947 */ /* 0x008fea000383ffff */
[----:B------:R-:W-:Y:S05]  /*10ee0*/  BRA `(.L_x_9403) ;  /* 0xffffffc400107947 */ /* 0x000fea000383ffff */
.L_x_9291:
        /* <DEDUP_REMOVED lines=11> */
.L_x_9405:
[----:B------:R-:W-:Y:S05]  /*10fa0*/  BSYNC B0 ;  /* 0x0000000000007941 */ /* 0x000fea0003800000 */
.L_x_9404:
[----:B------:R-:W-:Y:S05]  /*10fb0*/  BRA `(.L_x_9406) ;  /* 0xffffffc000f87947 */ /* 0x000fea000383ffff */
.L_x_9294:
[----:B------:R-:W-:Y:S01]  /*10fc0*/  BSSY B1, `(.L_x_9407) ;  /* 0x0000006000017945 */ /* 0x000fe20003800000 */
[----:B------:R-:W-:-:S07]  /*10fd0*/  IMAD.MOV.U32 R15, RZ, RZ, -0x1 ;  /* 0xffffffffff0f7424 */ /* 0x000fce00078e00ff */
[----:B012---:R-:W-:Y:S05]  /*10fe0*/  WARPSYNC.COLLECTIVE R15, `(.L_x_9408) ;  /* 0x000000000f0c7348 */ /* 0x007fea0003c00000 */
[----:B------:R-:W-:Y:S02]  /*10ff0*/  ELECT P6, UR62, PT ;  /* 0x00000000003e782f */ /* 0x000fe400038c0000 */
[----:B------:R-:W-:Y:S01]  /*11000*/  MOV R14, UR62 ;  /* 0x0000003e000e7c02 */ /* 0x000fe20008000f00 */
[----:B012---:R-:W-:Y:S10]  /*11010*/  ENDCOLLECTIVE ;  /* 0x000000000000791b */ /* 0x007ff40003800000 */
.L_x_9408:
[----:B------:R-:W-:Y:S05]  /*11020*/  BSYNC B1 ;  /* 0x0000000000017941 */ /* 0x000fea0003800000 */
.L_x_9407:
[----:B------:R-:W-:Y:S05]  /*11030*/  BRA `(.L_x_9409) ;  /* 0xffffffc000f07947 */ /* 0x000fea000383ffff */
.L_x_9296:
[----:B0-----:R0:W3:Y:S02]  /*11040*/  SYNCS.PHASECHK.TRANS64.TRYWAIT P1, [R5+URZ+0x32440], R0 ;  /* 0x03244000050075a7 */ /* 0x0010e4000802017f */
[----:B---3--:R-:W-:Y:S05]  /*11050*/  @!P1 NANOSLEEP.SYNCS 0x989680 ;  /* 0x009896800000995d */ /* 0x008fea0003900000 */
[----:B------:R-:W3:Y:S02]  /*11060*/  @!P1 SYNCS.PHASECHK.TRANS64 P1, [R5+URZ+0x32440], R0 ;  /* 0x03244000050095a7 */ /* 0x000ee4000802007f */
[----:B---3--:R-:W-:Y:S05]  /*11070*/  @!P1 BRA `(.L_x_9296) ;  /* 0xfffffffc00f09947 */ /* 0x008fea000383ffff */
[----:B------:R-:W-:Y:S05]  /*11080*/  BRA `(.L_x_9410) ;  /* 0xffffffc400107947 */ /* 0x000fea000383ffff */
.L_x_9298:
[----:B---3--:R3:W4:Y:S02]  /*11090*/  SYNCS.PHASECHK.TRANS64.TRYWAIT P1, [R3+URZ+0x32440], R2 ;  /* 0x03244002030075a7 */ /* 0x008724000802017f */
[----:B----4-:R-:W-:Y:S05]  /*110a0*/  @!P1 NANOSLEEP.SYNCS 0x989680 ;  /* 0x009896800000995d */ /* 0x010fea0003900000 */
[----:B------:R-:W4:Y:S02]  /*110b0*/  @!P1 SYNCS.PHASECHK.TRANS64 P1, [R3+URZ+0x32440], R2 ;  /* 0x03244002030095a7 */ /* 0x000f24000802007f */
[----:B----4-:R-:W-:Y:S05]  /*110c0*/  @!P1 BRA `(.L_x_9298) ;  /* 0xfffffffc00f09947 */ /* 0x010fea000383ffff */
[----:B------:R-:W-:Y:S05]  /*110d0*/  BRA `(.L_x_9411) ;  /* 0xffffffc4001c7947 */ /* 0x000fea000383ffff */
.L_x_9300:
[----:B----4-:R4:W0:Y:S02]  /*110e0*/  SYNCS.PHASECHK.TRANS64.TRYWAIT P1, [R5+URZ+0x32460], R0 ;  /* 0x03246000050075a7 */ /* 0x010824000802017f */
[----:B0-----:R-:W-:Y:S05]  /*110f0*/  @!P1 NANOSLEEP.SYNCS 0x989680 ;  /* 0x009896800000995d */ /* 0x001fea0003900000 */
[----:B------:R-:W0:Y:S02]  /*11100*/  @!P1 SYNCS.PHASECHK.TRANS64 P1, [R5+URZ+0x32460], R0 ;  /* 0x03246000050095a7 */ /* 0x000e24000802007f */
[----:B0-----:R-:W-:Y:S05]  /*11110*/  @!P1 BRA `(.L_x_9300) ;  /* 0xfffffffc00f09947 */ /* 0x001fea000383ffff */
[----:B------:R-:W-:Y:S05]  /*11120*/  BRA `(.L_x_9412) ;  /* 0xffffffc400187947 */ /* 0x000fea000383ffff */
.L_x_9413:
        /* <DEDUP_REMOVED lines=13> */
.L_x_15663:


//--------------------- .text._ZN7cutlass13device_kernelIN5flash11enable_sm90INS1_16FlashAttnFwdSm90INS1_25CollectiveMainloopFwdSm90ILi2EN4cute5tupleIJNS5_1CILi1EEES8_S8_EEENS6_IJNS7_ILi128EEENS7_ILi96EEENS7_ILi64EEEEEELi256ENS_6half_tEfNS_4arch4Sm90ELb0ELb0ELb1ELb1ELb1ELb0ELb0ELb1ELb0ELb1ELb0ELb0EEENS1_21CollectiveEpilogueFwdINS6_IJSA_NS7_ILi256EEESB_EEES9_SE_SG_Li256ELb1ELb1ELb0ELb0EEENS1_36VarlenDynamicPersistentTileSchedulerILi128ELi96ELi256ELi128ELb0ELb1ELb1ELb0ELb1ELb1EEEEEEEEEvNT_6ParamsE --------------------------
	.section	.text._ZN7cutlass13device_kernelIN5flash11enable_sm90INS1_16FlashAttnFwdSm90INS1_25CollectiveMainloopFwdSm90ILi2EN4cute5tupleIJNS5_1CILi1EEES8_S8_EEENS6_IJNS7_ILi128EEENS7_ILi96EEENS7_ILi64EEEEEELi256ENS_6half_tEfNS_4arch4Sm90ELb0ELb0ELb1ELb1ELb1ELb0ELb0ELb1ELb0ELb1ELb0ELb0EEENS1_21CollectiveEpilogueFwdINS6_IJSA_NS7_ILi256EEESB_EEES9_SE_SG_Li256ELb1ELb1ELb0ELb0EEENS1_36VarlenDynamicPersistentTileSchedulerILi128ELi96ELi256ELi128ELb0ELb1ELb1ELb0ELb1ELb1EEEEEEEEEvNT_6ParamsE,"ax",@progbits
	.align	128
.text._ZN7cutlass13device_kernelIN5flash11enable_sm90INS1_16FlashAttnFwdSm90INS1_25CollectiveMainloopFwdSm90ILi2EN4cute5tupleIJNS5_1CILi1EEES8_S8_EEENS6_IJNS7_ILi128EEENS7_ILi96EEENS7_ILi64EEEEEELi256ENS_6half_tEfNS_4arch4Sm90ELb0ELb0ELb1ELb1ELb1ELb0ELb0ELb1ELb0ELb1ELb0ELb0EEENS1_21CollectiveEpilogueFwdINS6_IJSA_NS7_ILi256EEESB_EEES9_SE_SG_Li256ELb1ELb1ELb0ELb0EEENS1_36VarlenDynamicPersistentTileSchedulerILi128ELi96ELi256ELi128ELb0ELb1ELb1ELb0ELb1ELb1EEEEEEEEEvNT_6ParamsE:
        .type           _ZN7cutlass13device_kernelIN5flash11enable_sm90INS1_16FlashAttnFwdSm90INS1_25CollectiveMainloopFwdSm90ILi2EN4cute5tupleIJNS5_1CILi1EEES8_S8_EEENS6_IJNS7_ILi128EEENS7_ILi96EEENS7_ILi64EEEEEELi256ENS_6half_tEfNS_4arch4Sm90ELb0ELb0ELb1ELb1ELb1ELb0ELb0ELb1ELb0ELb1ELb0ELb0EEENS1_21CollectiveEpilogueFwdINS6_IJSA_NS7_ILi256EEESB_EEES9_SE_SG_Li256ELb1ELb1ELb0ELb0EEENS1_36VarlenDynamicPersistentTileSchedulerILi128ELi96ELi256ELi128ELb0ELb1ELb1ELb0ELb1ELb1EEEEEEEEEvNT_6ParamsE,@function
        .size           _ZN7cutlass13device_kernelIN5flash11enable_sm90INS1_16FlashAttnFwdSm90INS1_25CollectiveMainloopFwdSm90ILi2EN4cute5tupleIJNS5_1CILi1EEES8_S8_EEENS6_IJNS7_ILi128EEENS7_ILi96EEENS7_ILi64EEEEEELi256ENS_6half_tEfNS_4arch4Sm90ELb0ELb0ELb1ELb1ELb1ELb0ELb0ELb1ELb0ELb1ELb0ELb0EEENS1_21CollectiveEpilogueFwdINS6_IJSA_NS7_ILi256EEESB_EEES9_SE_SG_Li256ELb1ELb1ELb0ELb0EEENS1_36VarlenDynamicPersistentTileSchedulerILi128ELi96ELi256ELi128ELb0ELb1ELb1ELb0ELb1ELb1EEEEEEEEEvNT_6ParamsE,(.L_x_15664 - _ZN7cutlass13device_kernelIN5flash11enable_sm90INS1_16FlashAttnFwdSm90INS1_25CollectiveMainloopFwdSm90ILi2EN4cute5tupleIJNS5_1CILi1EEES8_S8_EEENS6_IJNS7_ILi128EEENS7_ILi96EEENS7_ILi64EEEEEELi256ENS_6half_tEfNS_4arch4Sm90ELb0ELb0ELb1ELb1ELb1ELb0ELb0ELb1ELb0ELb1ELb0ELb0EEENS1_21CollectiveEpilogueFwdINS6_IJSA_NS7_ILi256EEESB_EEES9_SE_SG_Li256ELb1ELb1ELb0ELb0EEENS1_36VarlenDynamicPersistentTileSchedulerILi128ELi96ELi256ELi128ELb0ELb1ELb1ELb0ELb1ELb1EEEEEEEEEvNT_6ParamsE)
        .other          _ZN7cutlass13device_kernelIN5flash11enable_sm90INS1_16FlashAttnFwdSm90INS1_25CollectiveMainloopFwdSm90ILi2EN4cute5tupleIJNS5_1CILi1EEES8_S8_EEENS6_IJNS7_ILi128EEENS7_ILi96EEENS7_ILi64EEEEEELi256ENS_6half_tEfNS_4arch4Sm90ELb0ELb0ELb1ELb1ELb1ELb0ELb0ELb1ELb0ELb1ELb0ELb0EEENS1_21CollectiveEpilogueFwdINS6_IJSA_NS7_ILi256EEESB_EEES9_SE_SG_Li256ELb1ELb1ELb0ELb0EEENS1_36VarlenDynamicPersistentTileSchedulerILi128ELi96ELi256ELi128ELb0ELb1ELb1ELb0ELb1ELb1EEEEEEEEEvNT_6ParamsE,@"STO_CUDA_ENTRY STV_DEFAULT"
_ZN7cutlass13device_kernelIN5flash11enable_sm90INS1_16FlashAttnFwdSm90INS1_25CollectiveMainloopFwdSm90ILi2EN4cute5tupleIJNS5_1CILi1EEES8_S8_EEENS6_IJNS7_ILi128EEENS7_ILi96EEENS7_ILi64EEEEEELi256ENS_6half_tEfNS_4arch4Sm90ELb0ELb0ELb1ELb1ELb1ELb0ELb0ELb1ELb0ELb1ELb0ELb0EEENS1_21CollectiveEpilogueFwdINS6_IJSA_NS7_ILi256EEESB_EEES9_SE_SG_Li256ELb1ELb1ELb0ELb0EEENS1_36VarlenDynamicPersistentTileSchedulerILi128ELi96ELi256ELi128ELb0ELb1ELb1ELb0ELb1ELb1EEEEEEEEEvNT_6ParamsE:
        /* <DEDUP_REMOVED lines=45> */
.L_x_9414:
        /* <DEDUP_REMOVED lines=22> */
.L_x_9415:
        /* <DEDUP_REMOVED lines=18> */
.L_x_9416:
        /* <DEDUP_REMOVED lines=22> */
.L_x_9417:
        /* <DEDUP_REMOVED lines=23> */
.L_x_9418:
        /* <DEDUP_REMOVED lines=8> */
.L_x_9420:
[----:B------:R-:W-:-:S08]  /*08a0*/  NOP ;  /* 0x0000000000007918 */ /* 0x000fd00000000000 */
[----:B------:R-:W0:Y:S02]  /*08b0*/  USETMAXREG.TRY_ALLOC.CTAPOOL UP0, 0xe8 ;  /* 0x000000e8000079c8 */ /* 0x000e240008000600 */
[----:B0-----:R-:W-:-:S13]  /*08c0*/  PLOP3.LUT P0, PT, PT, PT, UP0, 0x80, 0x0 ;  /* 0x000000000000781c */ /* 0x001fda0003f0f008 */
[----:B------:R-:W-:Y:S05]  /*08d0*/  @!P0 BRA `(.L_x_9420) ;  /* 0xfffffffc00f08947 */ /* 0x000fea000383ffff */
[----:B------:R-:W0:Y:S01]  /*08e0*/  S2R R0, SR_TID.X ;  /* 0x0000000000007919 */ /* 0x000e220000002100 */
[----:B------:R-:W1:Y:S01]  /*08f0*/  S2UR UR5, SR_CgaCtaId ;  /* 0x00000000000579c3 */ /* 0x000e620000008800 */
[----:B------:R-:W-:-:S07]  /*0900*/  UMOV UR4, 0x400 ;  /* 0x0000040000047882 */ /* 0x000fce0000000000 */
[----:B------:R-:W-:Y:S06]  /*0910*/  BAR.ARV 0x8, 0x180 ;  /* 0x0206000000007b1d */ /* 0x000fec0000002000 */
[----:B-1----:R-:W-:Y:S01]  /*0920*/  ULEA UR4, UR5, UR4, 0x18 ;  /* 0x0000000405047291 */ /* 0x002fe2000f8ec03f */
[----:B0-----:R-:W-:-:S04]  /*0930*/  SHF.R.U32.HI R0, RZ, 0x7, R0 ;  /* 0x00000007ff007819 */ /* 0x001fc80000011600 */
[----:B------:R-:W-:-:S13]  /*0940*/  ISETP.NE.AND P0, PT, R0, 0x1, PT ;  /* 0x000000010000780c */ /* 0x000fda0003f05270 */
[----:B------:R-:W-:Y:S08]  /*0950*/  @!P0 BAR.ARV 0x9, 0x100 ;  /* 0x0244000000008b1d */ /* 0x000ff00000002000 */
[----:B------:R-:W-:Y:S06]  /*0960*/  BAR.SYNC.DEFER_BLOCKING 0x5, 0x180 ;  /* 0x0146000000007b1d */ /* 0x000fec0000010000 */
[----:B------:R-:W0:Y:S01]  /*0970*/  LDS.128 R12, [UR4+0x228d0] ;  /* 0x0228d004ff0c7984 */ /* 0x000e220008000c00 */
[----:B------:R-:W-:Y:S01]  /*0980*/  ULDC UR4, c[0x0][0xc3c] ;  /* 0x00030f0000047ab9 */ /* 0x000fe20000000800 */
[----:B------:R-:W-:Y:S06]  /*0990*/  BAR.ARV 0x4, 0x180 ;  /* 0x0106000000007b1d */ /* 0x000fec0000002000 */
[----:B0-----:R-:W-:-:S13]  /*09a0*/  ISETP.GE.AND P0, PT, R15, UR4, PT ;  /* 0x000000040f007c0c */ /* 0x001fda000bf06270 */
[----:B------:R-:W-:Y:S05]  /*09b0*/  @P0 EXIT ;  /* 0x000000000000094d */ /* 0x000fea0003800000 */
[----:B------:R-:W0:Y:S01]  /*09c0*/  S2R R0, SR_TID.X ;  /* 0x0000000000007919 */ /* 0x000e220000002100 */
[----:B------:R-:W-:Y:S01]  /*09d0*/  R2UR UR5, R13 ;  /* 0x000000000d0572ca */ /* 0x000fe200000e0000 */
[----:B------:R-:W-:Y:S01]  /*09e0*/  ULOP3.LUT UR48, UR37, 0x1, URZ, 0xfc, !UPT ;  /* 0x0000000125307892 */ /* 0x000fe2000f8efc3f */
[----:B------:R-:W-:Y:S01]  /*09f0*/  R2UR UR6, R14 ;  /* 0x000000000e0672ca */ /* 0x000fe200000e0000 */
[----:B------:R-:W-:Y:S01]  /*0a00*/  UMOV UR47, URZ ;  /* 0x0000003f002f7c82 */ /* 0x000fe20008000000 */
[----:B------:R-:W-:Y:S01]  /*0a10*/  UMOV UR46, URZ ;  /* 0x0000003f002e7c82 */ /* 0x000fe20008000000 */
[----:B------:R-:W-:Y:S01]  /*0a20*/  UMOV UR36, URZ ;  /* 0x0000003f00247c82 */ /* 0x000fe20008000000 */
[----:B0-----:R-:W-:-:S05]  /*0a30*/  VIADD R209, R0, 0xffffff80 ;  /* 0xffffff8000d17836 */ /* 0x001fca0000000000 */
[----:B------:R-:W-:-:S04]  /*0a40*/  SHF.R.S32.HI R0, RZ, 0x1f, R209 ;  /* 0x0000001fff007819 */ /* 0x000fc800000114d1 */
[CC--:B------:R-:W-:Y:S02]  /*0a50*/  LEA.HI R3, R0.reuse, R209.reuse, RZ, 0x7 ;  /* 0x000000d100037211 */ /* 0x0c0fe400078f38ff */
[-C--:B------:R-:W-:Y:S02]  /*0a60*/  LEA.HI R4, R0, R209.reuse, RZ, 0x5 ;  /* 0x000000d100047211 */ /* 0x080fe400078f28ff */
[----:B------:R-:W-:Y:S02]  /*0a70*/  LOP3.LUT R2, R3, 0xffffff80, RZ, 0xc0, !PT ;  /* 0xffffff8003027812 */ /* 0x000fe400078ec0ff */
[----:B------:R-:W-:Y:S01]  /*0a80*/  SHF.R.S32.HI R200, RZ, 0x7, R3 ;  /* 0x00000007ffc87819 */ /* 0x000fe20000011403 */
[----:B------:R-:W-:Y:S02]  /*0a90*/  IMAD.SHL.U32 R6, R4, 0x20, RZ ;  /* 0x0000002004067824 */ /* 0x000fe400078e00ff */
[----:B------:R-:W-:Y:S01]  /*0aa0*/  IMAD.IADD R23, R209, 0x1, -R2 ;  /* 0x00000001d1177824 */ /* 0x000fe200078e0a02 */
[----:B------:R-:W-:-:S02]  /*0ab0*/  LEA.HI R2, R0, R209, RZ, 0x4 ;  /* 0x000000d100027211 */ /* 0x000fc400078f20ff */
[----:B------:R-:W-:Y:S02]  /*0ac0*/  LOP3.LUT R7, R6, 0xfffffc00, RZ, 0xc0, !PT ;  /* 0xfffffc0006077812 */ /* 0x000fe400078ec0ff */
[----:B------:R-:W-:Y:S02]  /*0ad0*/  SHF.R.S32.HI R8, RZ, 0x1f, R23 ;  /* 0x0000001fff087819 */ /* 0x000fe40000011417 */
[----:B------:R-:W-:Y:S02]  /*0ae0*/  SHF.R.S32.HI R5, RZ, 0x4, R2 ;  /* 0x00000004ff057819 */ /* 0x000fe40000011402 */
[----:B------:R-:W-:Y:S02]  /*0af0*/  LEA.HI R9, R8, R23, RZ, 0x2 ;  /* 0x0000001708097211 */ /* 0x000fe400078f10ff */
[----:B------:R-:W-:Y:S02]  /*0b00*/  LOP3.LUT R4, R2, 0x3fffff0, RZ, 0xc0, !PT ;  /* 0x03fffff002047812 */ /* 0x000fe400078ec0ff */
[----:B------:R-:W-:-:S02]  /*0b10*/  LEA.HI R6, R0, R209, RZ, 0x2 ;  /* 0x000000d100067211 */ /* 0x000fc400078f10ff */
[--C-:B------:R-:W-:Y:S01]  /*0b20*/  SHF.R.S32.HI R10, RZ, 0x2, R9.reuse ;  /* 0x00000002ff0a7819 */ /* 0x100fe20000011409 */
[----:B------:R-:W-:Y:S01]  /*0b30*/  IMAD.IADD R4, R209, 0x1, -R4 ;  /* 0x00000001d1047824 */ /* 0x000fe200078e0a04 */
[----:B------:R-:W-:Y:S02]  /*0b40*/  SHF.R.S32.HI R11, RZ, 0x1f, R9 ;  /* 0x0000001fff0b7819 */ /* 0x000fe40000011409 */
[----:B------:R-:W-:Y:S01]  /*0b50*/  LEA.HI R2, R2, R5, RZ, 0x1 ;  /* 0x0000000502027211 */ /* 0x000fe200078f08ff */
[----:B------:R-:W-:Y:S01]  /*0b60*/  IMAD R7, R4, 0x40, R7 ;  /* 0x0000004004077824 */ /* 0x000fe200078e0207 */
[----:B------:R-:W-:Y:S02]  /*0b70*/  LOP3.LUT R6, R6, 0xfffffffc, RZ, 0xc0, !PT ;  /* 0xfffffffc06067812 */ /* 0x000fe400078ec0ff */
[----:B------:R-:W-:Y:S02]  /*0b80*/  LEA.HI R11, R11, R10, RZ, 0x3 ;  /* 0x0000000a0b0b7211 */ /* 0x000fe400078f18ff */
[----:B------:R-:W-:Y:S01]  /*0b90*/  LEA.HI R0, R0, R209, RZ, 0x3 ;  /* 0x000000d100007211 */ /* 0x000fe200078f18ff */
[----:B------:R-:W-:Y:S01]  /*0ba0*/  IMAD.IADD R6, R209, 0x1, -R6 ;  /* 0x00000001d1067824 */ /* 0x000fe200078e0a06 */
[----:B------:R-:W-:-:S02]  /*0bb0*/  LOP3.LUT R2, R2, 0x1ffffffe, RZ, 0xc0, !PT ;  /* 0x1ffffffe02027812 */ /* 0x000fc400078ec0ff */
[----:B------:R-:W-:Y:S02]  /*0bc0*/  LOP3.LUT R11, R11, 0xfffffff8, RZ, 0xc0, !PT ;  /* 0xfffffff80b0b7812 */ /* 0x000fe400078ec0ff */
[----:B------:R-:W-:Y:S01]  /*0bd0*/  LEA.HI R8, R8, R23, RZ, 0x5 ;  /* 0x0000001708087211 */ /* 0x000fe200078f28ff */
[----:B------:R-:W-:Y:S01]  /*0be0*/  IMAD.IADD R2, R5, 0x1, -R2 ;  /* 0x0000000105027824 */ /* 0x000fe200078e0a02 */
[----:B------:R-:W-:Y:S01]  /*0bf0*/  LEA.HI R3, R3, R200, RZ, 0x1 ;  /* 0x000000c803037211 */ /* 0x000fe200078f08ff */
[----:B------:R-:W-:Y:S01]  /*0c00*/  IMAD.IADD R11, R10, 0x1, -R11 ;  /* 0x000000010a0b7824 */ /* 0x000fe200078e0a0b */
[----:B------:R-:W-:Y:S01]  /*0c10*/  LOP3.LUT R4, R0, 0xfffffff8, RZ, 0xc0, !PT ;  /* 0xfffffff800047812 */ /* 0x000fe200078ec0ff */
[----:B------:R-:W-:Y:S01]  /*0c20*/  IMAD R204, R2, 0x8, R7 ;  /* 0x0000000802cc7824 */ /* 0x000fe200078e0207 */
[----:B------:R-:W-:Y:S01]  /*0c30*/  SHF.R.S32.HI R8, RZ, 0x5, R8 ;  /* 0x00000005ff087819 */ /* 0x000fe20000011408 */
[----:B------:R-:W-:Y:S01]  /*0c40*/  IMAD.MOV.U32 R7, RZ, RZ, R15 ;  /* 0x000000ffff077224 */ /* 0x000fe200078e000f */
[----:B------:R-:W-:Y:S01]  /*0c50*/  LEA.HI R5, R6, R6, RZ, 0x1 ;  /* 0x0000000606057211 */ /* 0x000fe200078f08ff */
[----:B------:R-:W-:Y:S01]  /*0c60*/  IMAD.IADD R19, R209, 0x1, -R4 ;  /* 0x00000001d1137824 */ /* 0x000fe200078e0a04 */
[----:B------:R-:W-:Y:S01]  /*0c70*/  LOP3.LUT R3, R3, 0x3fffffe, RZ, 0xc0, !PT ;  /* 0x03fffffe03037812 */ /* 0x000fe200078ec0ff */
[----:B------:R-:W-:Y:S01]  /*0c80*/  IMAD R8, R8, 0x10, R11 ;  /* 0x0000001008087824 */ /* 0x000fe200078e020b */
[----:B------:R-:W-:Y:S01]  /*0c90*/  LOP3.LUT R5, R5, 0x1ffffffe, RZ, 0xc0, !PT ;  /* 0x1ffffffe05057812 */ /* 0x000fe200078ec0ff */
[----:B------:R-:W-:Y:S01]  /*0ca0*/  IMAD.SHL.U32 R2, R19, 0x8, RZ ;  /* 0x0000000813027824 */ /* 0x000fe200078e00ff */
[----:B------:R-:W-:-:S02]  /*0cb0*/  IADD3 R3, R200, -R3, RZ ;  /* 0x80000003c8037210 */ /* 0x000fc40007ffe0ff */
[----:B------:R-:W-:Y:S01]  /*0cc0*/  LOP3.LUT R202, R9, 0x7ffffffc, RZ, 0xc0, !PT ;  /* 0x7ffffffc09ca7812 */ /* 0x000fe200078ec0ff */
[----:B------:R-:W-:Y:S01]  /*0cd0*/  IMAD.IADD R6, R6, 0x1, -R5 ;  /* 0x0000000106067824 */ /* 0x000fe200078e0a05 */
[----:B------:R-:W-:Y:S01]  /*0ce0*/  SHF.R.S32.HI R22, RZ, 0x3, R0 ;  /* 0x00000003ff167819 */ /* 0x000fe20000011400 */
[----:B------:R-:W-:Y:S01]  /*0cf0*/  IMAD R201, R3, 0x40, R8 ;  /* 0x0000004003c97824 */ /* 0x000fe200078e0208 */
[----:B------:R-:W-:Y:S01]  /*0d00*/  SHF.R.S32.HI R208, RZ, 0x1f, R2 ;  /* 0x0000001fffd07819 */ /* 0x000fe20000011402 */
[C---:B------:R-:W-:Y:S02]  /*0d10*/  VIADD R17, R2.reuse, 0x40 ;  /* 0x0000004002117836 */ /* 0x040fe40000000000 */
[----:B------:R-:W-:Y:S01]  /*0d20*/  VIADD R16, R2, 0x80 ;  /* 0x0000008002107836 */ /* 0x000fe20000000000 */
[----:B------:R-:W-:Y:S01]  /*0d30*/  LEA R203, R6, R201, 0x3 ;  /* 0x000000c906cb7211 */ /* 0x000fe200078e18ff */
[----:B------:R-:W-:Y:S01]  /*0d40*/  VIADD R18, R2, 0xc0 ;  /* 0x000000c002127836 */ /* 0x000fe20000000000 */
[----:B------:R-:W-:Y:S01]  /*0d50*/  SHF.R.S32.HI R207, RZ, 0x1f, R17 ;  /* 0x0000001fffcf7819 */ /* 0x000fe20000011411 */
[----:B------:R-:W-:Y:S01]  /*0d60*/  IMAD.IADD R202, R23, 0x1, -R202 ;  /* 0x0000000117ca7824 */ /* 0x000fe200078e0aca */
[----:B------:R-:W-:-:S02]  /*0d70*/  SHF.R.S32.HI R206, RZ, 0x1f, R16 ;  /* 0x0000001fffce7819 */ /* 0x000fc40000011410 */
[----:B------:R-:W-:-:S07]  /*0d80*/  SHF.R.S32.HI R205, RZ, 0x1f, R18 ;  /* 0x0000001fffcd7819 */ /* 0x000fce0000011412 */
.L_x_9466:
[----:B012---:R-:W0:Y:S01]  /*0d90*/  LDC.64 R4, c[0x0][0xc88] ;  /* 0x00032200ff047b82 */ /* 0x007e220000000a00 */
[----:B------:R-:W-:Y:S01]  /*0da0*/  ULDC.64 UR8, c[0x0][0xa28] ;  /* 0x00028a0000087ab9 */ /* 0x000fe20000000a00 */
[----:B------:R-:W-:Y:S01]  /*0db0*/  ULDC.64 UR10, c[0x0][0xa20] ;  /* 0x00028800000a7ab9 */ /* 0x000fe20000000a00 */
[----:B------:R-:W-:Y:S01]  /*0dc0*/  ULDC UR4, c[0x0][0x424] ;  /* 0x0001090000047ab9 */ /* 0x000fe20000000800 */
[----:B0-----:R-:W-:-:S06]  /*0dd0*/  IMAD.WIDE R4, R7, 0x4, R4 ;  /* 0x0000000407047825 */ /* 0x001fcc00078e0204 */
        /* <DEDUP_REMOVED lines=13> */
[----:B------:R-:W-:Y:S02]  /*0eb0*/  IMAD.U32 R4, RZ, RZ, UR8 ;  /* 0x00000008ff047e24 */ /* 0x000fe4000f8e00ff */
[----:B----4-:R-:W-:-:S02]  /*0ec0*/  IMAD.U32 R6, RZ, RZ, UR10 ;  /* 0x0000000aff067e24 */ /* 0x010fc4000f8e00ff */
[----:B------:R-:W-:Y:S01]  /*0ed0*/  IMAD.U32 R5, RZ, RZ, UR9 ;  /* 0x00000009ff057e24 */ /* 0x000fe2000f8e00ff */
[----:B------:R-:W-:Y:S01]  /*0ee0*/  ULDC.64 UR8, c[0x0][0x418] ;  /* 0x0001060000087ab9 */ /* 0x000fe20000000a00 */
[----:B------:R-:W-:-:S03]  /*0ef0*/  IMAD.U32 R7, RZ, RZ, UR11 ;  /* 0x0000000bff077e24 */ /* 0x000fc6000f8e00ff */
[----:B------:R-:W2:Y:S04]  /*0f00*/  @P0 LDG.E R4, desc[UR50][R4.64] ;  /* 0x0000003204040981 */ /* 0x000ea8000c1e1900 */
[----:B---3--:R-:W3:Y:S01]  /*0f10*/  @P1 LDG.E R6, desc[UR50][R6.64] ;  /* 0x0000003206061981 */ /* 0x008ee2000c1e1900 */
        /* <DEDUP_REMOVED lines=10> */
[----:B------:R-:W-:-:S02]  /*0fc0*/  CS2R R148, SRZ ;  /* 0x0000000000947805 */ /* 0x000fc4000001ff00 */
[----:B------:R-:W-:Y:S01]  /*0fd0*/  CS2R R146, SRZ ;  /* 0x0000000000927805 */ /* 0x000fe2000001ff00 */
[----:B------:R-:W-:Y:S01]  /*0fe0*/  UIMAD UR4, UR4, UR5, URZ ;  /* 0x00000005040472a4 */ /* 0x000fe2000f8e023f */
        /* <DEDUP_REMOVED lines=53> */
[----:B------:R-:W-:Y:S01]  /*1340*/  IMAD.MOV.U32 R41, RZ, RZ, RZ ;  /* 0x000000ffff297224 */ /* 0x000fe200078e00ff */
[----:B--2---:R-:W-:-:S02]  /*1350*/  @P0 R2UR UR42, R4 ;  /* 0x00000000042a02ca */ /* 0x004fc400000e0000 */
[----:B------:R-:W-:Y:S02]  /*1360*/  PLOP3.LUT P0, PT, PT, PT, PT, 0x80, 0x0 ;  /* 0x000000000000781c */ /* 0x000fe40003f0f070 */
        /* <DEDUP_REMOVED lines=15> */
.L_x_9421:
[----:B------:R-:W-:Y:S01]  /*1460*/  UIADD3 UR42, -UR42, UR4, URZ ;  /* 0x000000042a2a7290 */ /* 0x000fe2000fffe13f */
[----:B------:R-:W-:Y:S01]  /*1470*/  IMAD.MOV.U32 R40, RZ, RZ, RZ ;  /* 0x000000ffff287224 */ /* 0x000fe200078e00ff */
[----:B------:R-:W-:Y:S01]  /*1480*/  CS2R R34, SRZ ;  /* 0x0000000000227805 */ /* 0x000fe2000001ff00 */
[----:B------:R-:W-:Y:S01]  /*1490*/  IMAD.MOV.U32 R161, RZ, RZ, RZ ;  /* 0x000000ffffa17224 */ /* 0x000fe200078e00ff */
[----:B------:R-:W-:Y:S01]  /*14a0*/  UISETP.GE.AND UP0, UPT, UR42, 0x1, UPT ;  /* 0x000000012a00788c */ /* 0x000fe2000bf06270 */
[----:B------:R-:W-:Y:S01]  /*14b0*/  CS2R R36, SRZ ;  /* 0x0000000000247805 */ /* 0x000fe2000001ff00 */
[----:B------:R-:W-:Y:S01]  /*14c0*/  UIADD3 UR4, UR42, 0x5f, URZ ;  /* 0x0000005f2a047890 */ /* 0x000fe2000fffe03f */
[----:B------:R-:W-:Y:S01]  /*14d0*/  IMAD.MOV.U32 R162, RZ, RZ, RZ ;  /* 0x000000ffffa27224 */ /* 0x000fe200078e00ff */
[----:B------:R-:W-:Y:S01]  /*14e0*/  CS2R R32, SRZ ;  /* 0x0000000000207805 */ /* 0x000fe2000001ff00 */
[----:B------:R-:W-:Y:S01]  /*14f0*/  IMAD.MOV.U32 R10, RZ, RZ, RZ ;  /* 0x000000ffff0a7224 */ /* 0x000fe200078e00ff */
[----:B------:R-:W-:Y:S01]  /*1500*/  PLOP3.LUT P1, PT, PT, PT, UP0, 0x80, 0x0 ;  /* 0x000000000000781c */ /* 0x000fe20003f2f008 */
[----:B------:R-:W-:Y:S01]  /*1510*/  UIMAD.WIDE UR4, UR4, 0x2aaaaaab, URZ ;  /* 0x2aaaaaab040478a5 */ /* 0x000fe2000f8e023f */
[----:B------:R-:W-:-:S02]  /*1520*/  CS2R R26, SRZ ;  /* 0x00000000001a7805 */ /* 0x000fc4000001ff00 */
[----:B------:R-:W-:Y:S01]  /*1530*/  CS2R R28, SRZ ;  /* 0x00000000001c7805 */ /* 0x000fe2000001ff00 */
[----:B------:R-:W-:Y:S01]  /*1540*/  IMAD.MOV.U32 R12, RZ, RZ, RZ ;  /* 0x000000ffff0c7224 */ /* 0x000fe200078e00ff */
[----:B------:R-:W-:Y:S01]  /*1550*/  USHF.R.U32.HI UR43, URZ, 0x1f, UR5 ;  /* 0x0000001f3f2b7899 */ /* 0x000fe20008011605 */
[----:B------:R-:W-:-:S03]  /*1560*/  CS2R R24, SRZ ;  /* 0x0000000000187805 */ /* 0x000fc6000001ff00 */
[----:B------:R-:W-:-:S03]  /*1570*/  ULEA.HI.SX32 UR43, UR5, UR43, 0x1c ;  /* 0x0000002b052b7291 */ /* 0x000fc6000f8fe23f */
[----:B------:R-:W-:Y:S09]  /*1580*/  @!P1 BRA `(.L_x_9422) ;  /* 0x00000050001c9947 */ /* 0x000ff20003800000 */
        /* <DEDUP_REMOVED lines=31> */
.L_x_9423:
[----:B------:R-:W-:Y:S01]  /*1780*/  ULEA.HI UR4, UR47, UR47, URZ, 0x1 ;  /* 0x0000002f2f047291 */ /* 0x000fe2000f8f083f */
[----:B------:R-:W0:Y:S03]  /*1790*/  S2R R20, SR_TID.X ;  /* 0x0000000000147919 */ /* 0x000e260000002100 */
[----:B------:R-:W-:-:S04]  /*17a0*/  ULOP3.LUT UR4, UR4, 0xfffffffe, URZ, 0xc0, !UPT ;  /* 0xfffffffe04047892 */ /* 0x000fc8000f8ec03f */
[----:B------:R-:W-:-:S06]  /*17b0*/  UIADD3 UR4, UR47, -UR4, URZ ;  /* 0x800000042f047290 */ /* 0x000fcc000fffe03f */
[----:B------:R-:W-:-:S05]  /*17c0*/  IMAD.U32 R0, RZ, RZ, UR4 ;  /* 0x00000004ff007e24 */ /* 0x000fca000f8e00ff */
[----:B------:R-:W-:-:S04]  /*17d0*/  SHF.L.U32 R0, R0, 0x1f, RZ ;  /* 0x0000001f00007819 */ /* 0x000fc800000006ff */
[----:B------:R-:W1:Y:S01]  /*17e0*/  SYNCS.PHASECHK.TRANS64.TRYWAIT P0, [UR45+0x22800], R0 ;  /* 0x02280000ff0075a7 */ /* 0x000e62000800016d */
[----:B0-----:R-:W-:-:S05]  /*17f0*/  SHF.R.U32.HI R20, RZ, 0x7, R20 ;  /* 0x00000007ff147819 */ /* 0x001fca0000011614 */
[----:B------:R-:W-:Y:S01]  /*1800*/  VIADD R7, R20, 0x8 ;  /* 0x0000000814077836 */ /* 0x000fe20000000000 */
[----:B-1----:R-:W-:Y:S06]  /*1810*/  @!P0 BRA `(.L_x_9424) ;  /* 0x000000cc00948947 */ /* 0x002fec0003800000 */
.L_x_9551:
[----:B0-----:R-:W-:Y:S01]  /*1820*/  IMAD.U32 R0, RZ, RZ, UR48 ;  /* 0x00000030ff007e24 */ /* 0x001fe2000f8e00ff */
[----:B------:R-:W-:Y:S05]  /*1830*/  WARPSYNC.ALL ;  /* 0x0000000000007948 */ /* 0x000fea0003800000 */
[----:B------:R0:W-:Y:S01]  /*1840*/  BAR.SYNC.DEFER_BLOCKING R7, 0x100 ;  /* 0x000400070000751d */ /* 0x0001e20000010000 */
[----:B------:R-:W-:-:S13]  /*1850*/  ISETP.NE.AND P0, PT, R0, 0x3, PT ;  /* 0x000000030000780c */ /* 0x000fda0003f05270 */
[----:B0-----:R-:W-:Y:S05]  /*1860*/  @!P0 BRA `(.L_x_9425) ;  /* 0x0000000000048947 */ /* 0x001fea0003800000 */
[----:B------:R-:W-:Y:S01]  /*1870*/  BPT.TRAP 0x1 ;  /* 0x000000040000795c */ /* 0x000fe20000300000 */
.L_x_9425:
[----:B------:R-:W-:Y:S01]  /*1880*/  ULEA UR22, UR36, UR45, 0x3 ;  /* 0x0000002d24167291 */ /* 0x000fe2000f8e183f */
[----:B------:R-:W-:-:S05]  /*1890*/  IMAD.U32 R8, RZ, RZ, UR46 ;  /* 0x0000002eff087e24 */ /* 0x000fca000f8e00ff */
[----:B------:R-:W-:-:S04]  /*18a0*/  SHF.L.U32 R8, R8, 0x1f, RZ ;  /* 0x0000001f08087819 */ /* 0x000fc800000006ff */
[----:B------:R0:W1:Y:S01]  /*18b0*/  SYNCS.PHASECHK.TRANS64.TRYWAIT P1, [UR22+0x22830], R8 ;  /* 0x02283008ff0075a7 */ /* 0x0000620008020156 */
[----:B------:R-:W-:Y:S05]  /*18c0*/  @!P0 BRA `(.L_x_9426) ;  /* 0x0000000000048947 */ /* 0x000fea0003800000 */
[----:B------:R-:W-:Y:S01]  /*18d0*/  BPT.TRAP 0x1 ;  /* 0x000000040000795c */ /* 0x000fe20000300000 */
.L_x_9426:
[----:B-1----:R-:W-:Y:S05]  /*18e0*/  @P1 BRA `(.L_x_9427) ;  /* 0x0000000000081947 */ /* 0x002fea0003800000 */
[----:B------:R-:W1:Y:S02]  /*18f0*/  SYNCS.PHASECHK.TRANS64.TRYWAIT P1, [UR22+0x22830], R8 ;  /* 0x02283008ff0075a7 */ /* 0x000e640008020156 */
[----:B-1----:R-:W-:Y:S05]  /*1900*/  @!P1 BRA `(.L_x_9428) ;  /* 0x000000cc00709947 */ /* 0x002fea0003800000 */
.L_x_9427:
        /* <DEDUP_REMOVED lines=38> */
.L_x_9429:
        /* <DEDUP_REMOVED lines=11> */
[----:B-1----:R-:W-:-:S02]  /*1c20*/  IMAD.U32 R3, RZ, RZ, UR6 ;  /* 0x00000006ff037e24 */ /* 0x002fc4000f8e00ff */
[----:B------:R-:W-:Y:S01]  /*1c30*/  FMUL.FTZ R27, R27, UR7 ;  /* 0x000000071b1b7c20 */ /* 0x000fe20008410000 */
[----:B------:R-:W-:Y:S01]  /*1c40*/  FMUL.FTZ R36, R36, UR7 ;  /* 0x0000000724247c20 */ /* 0x000fe20008410000 */
[----:B------:R-:W-:Y:S01]  /*1c50*/  FMUL.FTZ R30, R30, UR7 ;  /* 0x000000071e1e7c20 */ /* 0x000fe20008410000 */
[----:B------:R-:W-:Y:S01]  /*1c60*/  IMAD R3, R202, -0x2, R3 ;  /* 0xfffffffeca037824 */ /* 0x000fe200078e0203 */
[----:B------:R-:W1:Y:S01]  /*1c70*/  MUFU.TANH R25, R25 ;  /* 0x0000001900197308 */ /* 0x000e620000002400 */
[----:B------:R-:W-:Y:S01]  /*1c80*/  FMUL.FTZ R37, R37, UR7 ;  /* 0x0000000725257c20 */ /* 0x000fe20008410000 */
[----:B------:R-:W-:Y:S01]  /*1c90*/  FMUL.FTZ R31, R31, UR7 ;  /* 0x000000071f1f7c20 */ /* 0x000fe20008410000 */
[----:B------:R-:W-:Y:S01]  /*1ca0*/  FMUL.FTZ R40, R40, UR7 ;  /* 0x0000000728287c20 */ /* 0x000fe20008410000 */
[C---:B------:R-:W-:Y:S01]  /*1cb0*/  ISETP.GT.AND P6, PT, R3.reuse, RZ, PT ;  /* 0x000000ff0300720c */ /* 0x040fe20003fc4270 */
[----:B------:R-:W-:Y:S01]  /*1cc0*/  FMUL.FTZ R34, R34, UR7 ;  /* 0x0000000722227c20 */ /* 0x000fe20008410000 */
[----:B------:R-:W-:Y:S01]  /*1cd0*/  ISETP.GT.AND P5, PT, R3, 0x1, PT ;  /* 0x000000010300780c */ /* 0x000fe20003fa4270 */
[----:B------:R-:W-:Y:S01]  /*1ce0*/  FMUL.FTZ R41, R41, UR7 ;  /* 0x0000000729297c20 */ /* 0x000fe20008410000 */
[----:B------:R-:W4:Y:S01]  /*1cf0*/  MUFU.TANH R28, R28 ;  /* 0x0000001c001c7308 */ /* 0x000f220000002400 */
[----:B------:R-:W-:Y:S01]  /*1d00*/  ISETP.GT.AND P4, PT, R3, 0x8, PT ;  /* 0x000000080300780c */ /* 0x000fe20003f84270 */
[----:B------:R-:W-:Y:S01]  /*1d10*/  FMUL.FTZ R35, R35, UR7 ;  /* 0x0000000723237c20 */ /* 0x000fe20008410000 */
[----:B---3--:R-:W-:Y:S01]  /*1d20*/  FSEL R24, R24, -INF , P6 ;  /* 0xff80000018187808 */ /* 0x008fe20003000000 */
[----:B------:R-:W-:Y:S01]  /*1d30*/  FMUL.FTZ R44, R44, UR7 ;  /* 0x000000072c2c7c20 */ /* 0x000fe20008410000 */
[C---:B------:R-:W-:Y:S01]  /*1d40*/  ISETP.GT.AND P3, PT, R3.reuse, 0x9, PT ;  /* 0x000000090300780c */ /* 0x040fe20003f64270 */
[----:B------:R-:W-:Y:S01]  /*1d50*/  FMUL.FTZ R38, R38, UR7 ;  /* 0x0000000726267c20 */ /* 0x000fe20008410000 */
[----:B------:R-:W-:Y:S01]  /*1d60*/  ISETP.GT.AND P2, PT, R3, 0x10, PT ;  /* 0x000000100300780c */ /* 0x000fe20003f44270 */
[----:B------:R-:W3:Y:S01]  /*1d70*/  MUFU.TANH R29, R29 ;  /* 0x0000001d001d7308 */ /* 0x000ee20000002400 */
[----:B-1----:R-:W-:Y:S01]  /*1d80*/  FSEL R25, R25, -INF , P5 ;  /* 0xff80000019197808 */ /* 0x002fe20002800000 */
[----:B------:R-:W-:Y:S01]  /*1d90*/  FMUL.FTZ R45, R45, UR7 ;  /* 0x000000072d2d7c20 */ /* 0x000fe20008410000 */
[----:B------:R-:W-:Y:S01]  /*1da0*/  ISETP.GT.AND P1, PT, R3, 0x11, PT ;  /* 0x000000110300780c */ /* 0x000fe20003f24270 */
[----:B------:R-:W-:Y:S01]  /*1db0*/  FMUL.FTZ R39, R39, UR7 ;  /* 0x0000000727277c20 */ /* 0x000fe20008410000 */
[----:B------:R-:W-:Y:S01]  /*1dc0*/  FMNMX.FTZ R9, R24, R25, !PT ;  /* 0x0000001918097209 */ /* 0x000fe20007810000 */
[----:B------:R-:W-:Y:S01]  /*1dd0*/  FMUL.FTZ R48, R48, UR7 ;  /* 0x0000000730307c20 */ /* 0x000fe20008410000 */
[----:B------:R-:W-:Y:S01]  /*1de0*/  FMUL.FTZ R42, R42, UR7 ;  /* 0x000000072a2a7c20 */ /* 0x000fe20008410000 */
        /* <DEDUP_REMOVED lines=204> */
[----:B-1----:R-:W-:Y:S01]  /*2ab0*/  FADD.FTZ R13, R24, R25 ;  /* 0x00000019180d7221 */ /* 0x002fe20000010000 */
[--C-:B------:R-:W-:Y:S01]  /*2ac0*/  FFMA.FTZ R61, R61, UR10, -R10.reuse ;  /* 0x0000000a3d3d7c23 */ /* 0x100fe2000801080a */
[----:B------:R-:W-:Y:S01]  /*2ad0*/  FMNMX.FTZ R9, R51, R4, !PT ;  /* 0x0000000433097209 */ /* 0x000fe20007810000 */
[--C-:B------:R-:W-:Y:S01]  /*2ae0*/  FFMA.FTZ R64, R64, UR10, -R10.reuse ;  /* 0x0000000a40407c23 */ /* 0x100fe2000801080a */
[--C-:B------:R-:W-:Y:S01]  /*2af0*/  FFMA.FTZ R65, R65, UR10, -R10.reuse ;  /* 0x0000000a41417c23 */ /* 0x100fe2000801080a */
[--C-:B------:R-:W-:Y:S01]  /*2b00*/  FFMA.FTZ R68, R68, UR10, -R10.reuse ;  /* 0x0000000a44447c23 */ /* 0x100fe2000801080a */
[----:B------:R-:W-:Y:S01]  /*2b10*/  FMNMX.FTZ R4, R54, R9, !PT ;  /* 0x0000000936047209 */ /* 0x000fe20007810000 */
[----:B------:R-:W-:Y:S01]  /*2b20*/  MUFU.EX2 R32, R32 ;  /* 0x0000002000207308 */ /* 0x000fe20000000800 */
[----:B------:R-:W-:Y:S01]  /*2b30*/  FFMA.FTZ R10, R69, UR10, -R10 ;  /* 0x0000000a450a7c23 */ /* 0x000fe2000801080a */
        /* <DEDUP_REMOVED lines=52> */
[----:B------:R1:W3:Y:S01]  /*2e80*/  MUFU.EX2 R12, R6 ;  /* 0x00000006000c7308 */ /* 0x0002e20000000800 */
[--C-:B------:R-:W-:Y:S01]  /*2e90*/  FFMA.FTZ R54, R54, UR10, -R11.reuse ;  /* 0x0000000a36367c23 */ /* 0x100fe2000801080b */
[--C-:B------:R-:W-:Y:S01]  /*2ea0*/  FFMA.FTZ R55, R55, UR10, -R11.reuse ;  /* 0x0000000a37377c23 */ /* 0x100fe2000801080b */
[--C-:B------:R-:W-:Y:S01]  /*2eb0*/  FFMA.FTZ R58, R58, UR10, -R11.reuse ;  /* 0x0000000a3a3a7c23 */ /* 0x100fe2000801080b */
[--C-:B------:R-:W-:Y:S01]  /*2ec0*/  FFMA.FTZ R59, R59, UR10, -R11.reuse ;  /* 0x0000000a3b3b7c23 */ /* 0x100fe2000801080b */
[--C-:B------:R-:W-:Y:S01]  /*2ed0*/  FFMA.FTZ R62, R62, UR10, -R11.reuse ;  /* 0x0000000a3e3e7c23 */ /* 0x100fe2000801080b */
[--C-:B------:R-:W-:Y:S01]  /*2ee0*/  FFMA.FTZ R63, R63, UR10, -R11.reuse ;  /* 0x0000000a3f3f7c23 */ /* 0x100fe2000801080b */
[----:B------:R-:W-:Y:S01]  /*2ef0*/  FFMA.FTZ R66, R66, UR10, -R11 ;  /* 0x0000000a42427c23 */ /* 0x000fe2000801080b */
[----:B------:R-:W4:Y:S01]  /*2f00*/  MUFU.EX2 R30, R30 ;  /* 0x0000001e001e7308 */ /* 0x000f220000000800 */
[----:B-1----:R-:W-:Y:S01]  /*2f10*/  FADD.FTZ R6, R28, R13 ;  /* 0x0000000d1c067221 */ /* 0x002fe20000010000 */
[--C-:B------:R-:W-:Y:S01]  /*2f20*/  FFMA.FTZ R67, R67, UR10, -R11.reuse ;  /* 0x0000000a43437c23 */ /* 0x100fe2000801080b */
[--C-:B------:R-:W-:Y:S01]  /*2f30*/  FFMA.FTZ R70, R70, UR10, -R11.reuse ;  /* 0x0000000a46467c23 */ /* 0x100fe2000801080b */
[----:B------:R-:W-:Y:S01]  /*2f40*/  FFMA.FTZ R11, R71, UR10, -R11 ;  /* 0x0000000a470b7c23 */ /* 0x000fe2000801080b */
[----:B------:R-:W-:-:S03]  /*2f50*/  FADD.FTZ R13, R29, R6 ;  /* 0x000000061d0d7221 */ /* 0x000fc60000010000 */
[----:B------:R-:W1:Y:S01]  /*2f60*/  MUFU.EX2 R31, R31 ;  /* 0x0000001f001f7308 */ /* 0x000e620000000800 */
[----:B------:R-:W-:Y:S01]  /*2f70*/  FADD.FTZ R6, R32, R13 ;  /* 0x0000000d20067221 */ /* 0x000fe20000010000 */
[----:B---3--:R-:W-:Y:S01]  /*2f80*/  FADD.FTZ R13, R5, R12 ;  /* 0x0000000c050d7221 */ /* 0x008fe20000010000 */
[----:B------:R-:W-:Y:S02]  /*2f90*/  F2FP.F16.F32.PACK_AB R153, R12, R5 ;  /* 0x000000050c99723e */ /* 0x000fe400000000ff */
[----:B------:R-:W-:-:S03]  /*2fa0*/  FADD.FTZ R15, R33, R6 ;  /* 0x00000006210f7221 */ /* 0x000fc60000010000 */
[----:B------:R-:W3:Y:S01]  /*2fb0*/  MUFU.EX2 R34, R34 ;  /* 0x0000002200227308 */ /* 0x000ee20000000800 */
[----:B----4-:R-:W-:Y:S01]  /*2fc0*/  FADD.FTZ R6, R30, R13 ;  /* 0x0000000d1e067221 */ /* 0x010fe20000010000 */
[----:B------:R-:W-:-:S04]  /*2fd0*/  FADD.FTZ R10, R36, R15 ;  /* 0x0000000f240a7221 */ /* 0x000fc80000010000 */
[----:B------:R-:W-:Y:S02]  /*2fe0*/  FADD.FTZ R15, R37, R10 ;  /* 0x0000000a250f7221 */ /* 0x000fe40000010000 */
[----:B------:R-:W4:Y:S01]  /*2ff0*/  MUFU.EX2 R35, R35 ;  /* 0x0000002300237308 */ /* 0x000f220000000800 */
[C---:B-1----:R-:W-:Y:S01]  /*3000*/  FADD.FTZ R13, R31.reuse, R6 ;  /* 0x000000061f0d7221 */ /* 0x042fe20000010000 */
[----:B------:R-:W-:Y:S01]  /*3010*/  FADD.FTZ R10, R40, R15 ;  /* 0x0000000f280a7221 */ /* 0x000fe20000010000 */
[----:B------:R-:W-:-:S03]  /*3020*/  F2FP.F16.F32.PACK_AB R155, R31, R30 ;  /* 0x0000001e1f9b723e */ /* 0x000fc600000000ff */
[----:B------:R-:W-:Y:S02]  /*3030*/  FADD.FTZ R15, R41, R10 ;  /* 0x0000000a290f7221 */ /* 0x000fe40000010000 */
        /* <DEDUP_REMOVED lines=58> */
[----:B-1----:R-:W-:Y:S01]  /*33e0*/  FADD.FTZ R10, R68, R15 ;  /* 0x0000000f440a7221 */ /* 0x002fe20000010000 */
[----:B------:R-:W-:-:S06]  /*33f0*/  F2FP.F16.F32.PACK_AB R174, R9, R68 ;  /* 0x0000004409ae723e */ /* 0x000fcc00000000ff */
[----:B------:R-:W1:Y:S01]  /*3400*/  MUFU.EX2 R67, R67 ;  /* 0x0000004300437308 */ /* 0x000e620000000800 */
[----:B---3--:R-:W-:Y:S01]  /*3410*/  FADD.FTZ R13, R63, R6 ;  /* 0x000000063f0d7221 */ /* 0x008fe20000010000 */
[----:B------:R-:W-:Y:S01]  /*3420*/  FADD.FTZ R6, R9, R10 ;  /* 0x0000000a09067221 */ /* 0x000fe20000010000 */
[----:B------:R-:W-:-:S05]  /*3430*/  F2FP.F16.F32.PACK_AB R171, R63, R62 ;  /* 0x0000003e3fab723e */ /* 0x000fca00000000ff */
[----:B------:R-:W3:Y:S01]  /*3440*/  MUFU.EX2 R70, R70 ;  /* 0x0000004600467308 */ /* 0x000ee20000000800 */
[----:B----4-:R-:W-:-:S07]  /*3450*/  FADD.FTZ R10, R66, R13 ;  /* 0x0000000d420a7221 */ /* 0x010fce0000010000 */
[----:B------:R-:W4:Y:S01]  /*3460*/  MUFU.EX2 R11, R11 ;  /* 0x0000000b000b7308 */ /* 0x000f220000000800 */
[C---:B-1----:R-:W-:Y:S01]  /*3470*/  FADD.FTZ R5, R67.reuse, R10 ;  /* 0x0000000a43057221 */ /* 0x042fe20000010000 */
[----:B------:R-:W-:-:S03]  /*3480*/  F2FP.F16.F32.PACK_AB R173, R67, R66 ;  /* 0x0000004243ad723e */ /* 0x000fc600000000ff */
[----:B---3--:R-:W-:-:S04]  /*3490*/  FADD.FTZ R10, R70, R5 ;  /* 0x00000005460a7221 */ /* 0x008fc80000010000 */
[C---:B----4-:R-:W-:Y:S01]  /*34a0*/  FADD.FTZ R5, R11.reuse, R10 ;  /* 0x0000000a0b057221 */ /* 0x050fe20000010000 */
[----:B------:R-:W-:Y:S01]  /*34b0*/  F2FP.F16.F32.PACK_AB R175, R11, R70 ;  /* 0x000000460baf723e */ /* 0x000fe200000000ff */
[----:B------:R-:W-:Y:S06]  /*34c0*/  @!P0 BRA `(.L_x_9430) ;  /* 0x0000000000048947 */ /* 0x000fec0003800000 */
[----:B------:R-:W-:Y:S01]  /*34d0*/  BPT.TRAP 0x1 ;  /* 0x000000040000795c */ /* 0x000fe20000300000 */
.L_x_9430:
[----:B------:R1:W3:Y:S01]  /*34e0*/  SYNCS.PHASECHK.TRANS64.TRYWAIT P1, [UR22+0x22850], R8 ;  /* 0x02285008ff0075a7 */ /* 0x0002e20008020156 */
[----:B------:R-:W-:Y:S05]  /*34f0*/  @!P0 BRA `(.L_x_9431) ;  /* 0x0000000000048947 */ /* 0x000fea0003800000 */
[----:B------:R-:W-:Y:S01]  /*3500*/  BPT.TRAP 0x1 ;  /* 0x000000040000795c */ /* 0x000fe20000300000 */
.L_x_9431:
[----:B---3--:R-:W-:Y:S05]  /*3510*/  @P1 BRA `(.L_x_9432) ;  /* 0x0000000000081947 */ /* 0x008fea0003800000 */
[----:B------:R-:W3:Y:S02]  /*3520*/  SYNCS.PHASECHK.TRANS64.TRYWAIT P1, [UR22+0x22850], R8 ;  /* 0x02285008ff0075a7 */ /* 0x000ee40008020156 */
[----:B---3--:R-:W-:Y:S05]  /*3530*/  @!P1 BRA `(.L_x_9433) ;  /* 0x000000b0007c9947 */ /* 0x008fea0003800000 */
.L_x_9432:
        /* <DEDUP_REMOVED lines=43> */
.L_x_9434:
[----:B------:R-:W4:Y:S01]  /*37f0*/  S2UR UR6, SR_CgaCtaId ;  /* 0x00000000000679c3 */ /* 0x000f220000008800 */
[----:B------:R-:W-:Y:S02]  /*3800*/  UISETP.GE.AND UP0, UPT, UR42, 0x61, UPT ;  /* 0x000000612a00788c */ /* 0x000fe4000bf06270 */
[----:B------:R-:W-:-:S04]  /*3810*/  UIADD3 UR22, UR22, 0x22860, URZ ;  /* 0x0002286016167890 */ /* 0x000fc8000fffe03f */
[----:B------:R-:W-:Y:S01]  /*3820*/  PLOP3.LUT P1, PT, PT, PT, UP0, 0x80, 0x0 ;  /* 0x000000000000781c */ /* 0x000fe20003f2f008 */
[----:B----4-:R-:W-:-:S09]  /*3830*/  UPRMT UR22, UR6, 0x654, UR22 ;  /* 0x0000065406167896 */ /* 0x010fd20008000016 */
[----:B------:R-:W-:Y:S03]  /*3840*/  SYNCS.ARRIVE.TRANS64.RED.A1T0 RZ, [UR22], RZ ;  /* 0x000000ffffff79a7 */ /* 0x000fe60008100416 */
[----:B------:R-:W-:Y:S05]  /*3850*/  @!P1 BRA `(.L_x_9435) ;  /* 0x0000002000dc9947 */ /* 0x000fea0003800000 */
[----:B---3--:R-:W-:Y:S01]  /*3860*/  IMAD.MOV.U32 R9, RZ, RZ, R4 ;  /* 0x000000ffff097224 */ /* 0x008fe200078e0004 */
[----:B------:R-:W-:Y:S01]  /*3870*/  UIADD3 UR43, UR43, -0x2, URZ ;  /* 0xfffffffe2b2b7890 */ /* 0x000fe2000fffe03f */
[----:B01----:R-:W-:Y:S01]  /*3880*/  IMAD.MOV.U32 R8, RZ, RZ, R3 ;  /* 0x000000ffff087224 */ /* 0x003fe200078e0003 */
[----:B------:R-:W-:Y:S01]  /*3890*/  ULDC UR25, c[0x0][0x9d8] ;  /* 0x0002760000197ab9 */ /* 0x000fe20000000800 */
[----:B------:R-:W-:-:S09]  /*38a0*/  ULDC UR22, c[0x0][0x988] ;  /* 0x0002620000167ab9 */ /* 0x000fd20000000800 */
.L_x_9446:
[----:B------:R-:W-:Y:S01]  /*38b0*/  UIADD3 UR36, UR36, 0x1, URZ ;  /* 0x0000000124247890 */ /* 0x000fe2000fffe03f */
[----:B--2---:R-:W-:Y:S01]  /*38c0*/  MOV R0, UR43 ;  /* 0x0000002b00007c02 */ /* 0x004fe20008000f00 */
[----:B------:R-:W-:Y:S02]  /*38d0*/  UIADD3 UR43, UR43, -0x1, URZ ;  /* 0xffffffff2b2b7890 */ /* 0x000fe4000fffe03f */
[----:B------:R-:W-:Y:S01]  /*38e0*/  UISETP.NE.AND UP0, UPT, UR36, 0x2, UPT ;  /* 0x000000022400788c */ /* 0x000fe2000bf05270 */
[----:B------:R-:W-:-:S03]  /*38f0*/  ISETP.GT.AND P1, PT, R0, RZ, PT ;  /* 0x000000ff0000720c */ /* 0x000fc60003f24270 */
[----:B------:R-:W-:Y:S02]  /*3900*/  USEL UR6, URZ, 0x1, UP0 ;  /* 0x000000013f067887 */ /* 0x000fe40008000000 */
[----:B------:R-:W-:Y:S02]  /*3910*/  USEL UR36, UR36, URZ, UP0 ;  /* 0x0000003f24247287 */ /* 0x000fe40008000000 */
[----:B------:R-:W-:Y:S01]  /*3920*/  ULOP3.LUT UR46, UR46, UR6, URZ, 0x3c, !UPT ;  /* 0x000000062e2e7292 */ /* 0x000fe2000f8e3c3f */
[----:B01----:R-:W-:Y:S11]  /*3930*/  @!P0 BRA `(.L_x_9436) ;  /* 0x0000000000048947 */ /* 0x003ff60003800000 */
[----:B------:R-:W-:Y:S01]  /*3940*/  BPT.TRAP 0x1 ;  /* 0x000000040000795c */ /* 0x000fe20000300000 */
.L_x_9436:
        /* <DEDUP_REMOVED lines=9> */
.L_x_9437:
[----:B-1----:R-:W-:Y:S05]  /*39e0*/  @P2 BRA `(.L_x_9438) ;  /* 0x0000000000082947 */ /* 0x002fea0003800000 */
[----:B------:R-:W1:Y:S02]  /*39f0*/  SYNCS.PHASECHK.TRANS64.TRYWAIT P2, [UR24+0x22830], R7 ;  /* 0x02283007ff0075a7 */ /* 0x000e640008040158 */
[----:B-1----:R-:W-:Y:S05]  /*3a00*/  @!P2 BRA `(.L_x_9439) ;  /* 0x000000ac0060a947 */ /* 0x002fea0003800000 */
.L_x_9438:
[----:B------:R-:W-:Y:S01]  /*3a10*/  UIMAD UR6, UR36, 0x300, UR20 ;  /* 0x00000300240678a4 */ /* 0x000fe2000f8e0214 */
[----:B------:R-:W-:Y:S01]  /*3a20*/  WARPGROUP.ARRIVE ;  /* 0x00000000000079c5 */ /* 0x000fe20000000000 */
[----:B------:R-:W-:Y:S01]  /*3a30*/  UMOV UR7, 0x40000040 ;  /* 0x4000004000077882 */ /* 0x000fe20000000000 */
[----:B------:R-:W-:Y:S01]  /*3a40*/  UMOV UR11, 0x40000040 ;  /* 0x40000040000b7882 */ /* 0x000fe20000000000 */
[----:B------:R-:W-:-:S03]  /*3a50*/  UIADD3 UR10, UR6, 0x2, URZ ;  /* 0x00000002060a7890 */ /* 0x000fc6000fffe03f */
[----:B-1----:R-:W1:Y:S01]  /*3a60*/  S2R R0, SR_TID.X ;  /* 0x0000000000007919 */ /* 0x002e620000002100 */
[----:B------:R-:W-:Y:S01]  /*3a70*/  UIADD3 UR14, UR6, 0x4, URZ ;  /* 0x00000004060e7890 */ /* 0x000fe2000fffe03f */
[----:B------:R-:W-:Y:S01]  /*3a80*/  UMOV UR15, 0x40000040 ;  /* 0x40000040000f7882 */ /* 0x000fe20000000000 */
[----:B------:R-:W-:Y:S01]  /*3a90*/  HGMMA.64x96x16.F32 R152, gdesc[UR4], RZ, !UPT, gsb0 ;  /* 0x01600000049879f0 */ /* 0x000fe2000c0008ff */
[----:B------:R-:W-:Y:S01]  /*3aa0*/  UIADD3 UR18, UR6, 0x6, URZ ;  /* 0x0000000606127890 */ /* 0x000fe2000fffe03f */
[----:B------:R-:W-:Y:S01]  /*3ab0*/  UMOV UR19, 0x40000040 ;  /* 0x4000004000137882 */ /* 0x000fe20000000000 */
[----:B-1----:R-:W-:-:S04]  /*3ac0*/  SHF.R.U32.HI R211, RZ, 0x7, R0 ;  /* 0x00000007ffd37819 */ /* 0x002fc80000011600 */
        /* <DEDUP_REMOVED lines=14> */
.L_x_9440:
        /* <DEDUP_REMOVED lines=36> */
[----:B------:R-:W-:Y:S01]  /*3df0*/  UMOV UR10, UR22 ;  /* 0x00000016000a7c82 */ /* 0x000fe20008000000 */
[----:B------:R-:W-:Y:S01]  /*3e00*/  FMUL.FTZ R175, R175, UR25 ;  /* 0x00000019afaf7c20 */ /* 0x000fe20008410000 */
[----:B------:R-:W3:Y:S01]  /*3e10*/  MUFU.TANH R21, R21 ;  /* 0x0000001500157308 */ /* 0x000ee20000002400 */
        /* <DEDUP_REMOVED lines=12> */
[----:B------:R-:W-:-:S03]  /*3ee0*/  UIADD3 UR6, UR24, 0x22840, URZ ;  /* 0x0002284018067890 */ /* 0x000fc6000fffe03f */
[----:B------:R-:W2:Y:S01]  /*3ef0*/  MUFU.TANH R155, R155 ;  /* 0x0000009b009b7308 */ /* 0x000ea20000002400 */
[----:B---3--:R-:W-:Y:S01]  /*3f00*/  FMNMX.FTZ R172, R21, R172, !PT ;  /* 0x000000ac15ac7209 */ /* 0x008fe20007810000 */
[----:B------:R-:W-:-:S06]  /*3f10*/  UPRMT UR6, UR23, 0x654, UR6 ;  /* 0x0000065417067896 */ /* 0x000fcc0008000006 */
[----:B------:R-:W3:Y:S01]  /*3f20*/  MUFU.TANH R157, R157 ;  /* 0x0000009d009d7308 */ /* 0x000ee20000002400 */
[----:B----4-:R-:W-:Y:S02]  /*3f30*/  FMNMX.FTZ R172, R153, R172, !PT ;  /* 0x000000ac99ac7209 */ /* 0x010fe40007810000 */
[----:B------:R-:W-:Y:S05]  /*3f40*/  SYNCS.ARRIVE.TRANS64.RED.A1T0 RZ, [UR6], RZ ;  /* 0x000000ffffff79a7 */ /* 0x000fea0008100406 */
        /* <DEDUP_REMOVED lines=10> */
[----:B---3--:R-:W-:Y:S01]  /*3ff0*/  FMNMX.FTZ R176, R163, R174, !PT ;  /* 0x000000aea3b07209 */ /* 0x008fe20007810000 */
[----:B------:R-:W-:-:S06]  /*4000*/  FMUL.FTZ R174, R192, UR25 ;  /* 0x00000019c0ae7c20 */ /* 0x000fcc0008410000 */
[----:B------:R-:W3:Y:S01]  /*4010*/  MUFU.TANH R167, R167 ;  /* 0x000000a700a77308 */ /* 0x000ee20000002400 */
[----:B----4-:R-:W-:Y:S01]  /*4020*/  FMNMX.FTZ R3, R165, R176, !PT ;  /* 0x000000b0a5037209 */ /* 0x010fe20007810000 */
[----:B------:R-:W-:-:S06]  /*4030*/  FMUL.FTZ R176, R193, UR25 ;  /* 0x00000019c1b07c20 */ /* 0x000fcc0008410000 */
[----:B------:R-:W4:Y:S01]  /*4040*/  MUFU.TANH R168, R168 ;  /* 0x000000a800a87308 */ /* 0x000f220000002400 */
[----:B--2---:R-:W-:-:S07]  /*4050*/  FMNMX.FTZ R180, R166, R3, !PT ;  /* 0x00000003a6b47209 */ /* 0x004fce0007810000 */
[----:B------:R-:W2:Y:S01]  /*4060*/  MUFU.TANH R169, R169 ;  /* 0x000000a900a97308 */ /* 0x000ea20000002400 */
[----:B---3--:R-:W-:-:S07]  /*4070*/  FMNMX.FTZ R3, R167, R180, !PT ;  /* 0x000000b4a7037209 */ /* 0x008fce0007810000 */
[----:B------:R-:W3:Y:S01]  /*4080*/  MUFU.TANH R170, R170 ;  /* 0x000000aa00aa7308 */ /* 0x000ee20000002400 */
[----:B----4-:R-:W-:-:S07]  /*4090*/  FMNMX.FTZ R180, R168, R3, !PT ;  /* 0x00000003a8b47209 */ /* 0x010fce0007810000 */
        /* <DEDUP_REMOVED lines=17> */
[----:B------:R-:W-:Y:S01]  /*41b0*/  FMUL.FTZ R184, R186, UR25 ;  /* 0x00000019bab87c20 */ /* 0x000fe20008410000 */
[----:B------:R-:W-:Y:S01]  /*41c0*/  FMUL.FTZ R186, R190, UR25 ;  /* 0x00000019beba7c20 */ /* 0x000fe20008410000 */
[----:B------:R-:W-:-:S04]  /*41d0*/  FMUL.FTZ R190, R198, UR25 ;  /* 0x00000019c6be7c20 */ /* 0x000fc80008410000 */
[----:B------:R-:W3:Y:S01]  /*41e0*/  MUFU.TANH R12, R12 ;  /* 0x0000000c000c7308 */ /* 0x000ee20000002400 */
[----:B----4-:R-:W-:-:S05]  /*41f0*/  FMNMX.FTZ R3, R180, R3, !PT ;  /* 0x00000003b4037209 */ /* 0x010fca0007810000 */
[----:B------:R-:W4:Y:S02]  /*4200*/  SHFL.BFLY PT, R188, R3, 0x2, 0x1f ;  /* 0x0c401f0003bc7f89 */ /* 0x000f2400000e0000 */
[----:B------:R-:W5:Y:S01]  /*4210*/  MUFU.TANH R15, R15 ;  /* 0x0000000f000f7308 */ /* 0x000f620000002400 */
[----:B--2---:R-:W-:-:S07]  /*4220*/  FMNMX.FTZ R193, R10, R9, !PT ;  /* 0x000000090ac17209 */ /* 0x004fce0007810000 */
[----:B------:R-:W2:Y:S08]  /*4230*/  MUFU.TANH R20, R20 ;  /* 0x0000001400147308 */ /* 0x000eb00000002400 */
[----:B------:R-:W0:Y:S01]  /*4240*/  MUFU.TANH R152, R152 ;  /* 0x0000009800987308 */ /* 0x000e220000002400 */
[----:B----4-:R-:W-:Y:S01]  /*4250*/  FMNMX.FTZ R177, R3, R188, !PT ;  /* 0x000000bc03b17209 */ /* 0x010fe20007810000 */
[----:B------:R-:W-:-:S06]  /*4260*/  FMUL.FTZ R188, R194, UR25 ;  /* 0x00000019c2bc7c20 */ /* 0x000fcc0008410000 */
[----:B------:R-:W4:Y:S01]  /*4270*/  MUFU.TANH R154, R154 ;  /* 0x0000009a009a7308 */ /* 0x000f220000002400 */
[----:B------:R-:W1:Y:S07]  /*4280*/  SHFL.BFLY PT, R192, R177, 0x1, 0x1f ;  /* 0x0c201f00b1c07f89 */ /* 0x000e6e00000e0000 */
[----:B------:R-:W4:Y:S08]  /*4290*/  MUFU.TANH R156, R156 ;  /* 0x0000009c009c7308 */ /* 0x000f300000002400 */
[----:B------:R-:W4:Y:S08]  /*42a0*/  MUFU.TANH R158, R158 ;  /* 0x0000009e009e7308 */ /* 0x000f300000002400 */
[----:B------:R-:W4:Y:S01]  /*42b0*/  MUFU.TANH R160, R160 ;  /* 0x000000a000a07308 */ /* 0x000f220000002400 */
[----:B-1----:R-:W-:-:S05]  /*42c0*/  FMNMX.FTZ R3, R177, R192, !PT ;  /* 0x000000c0b1037209 */ /* 0x002fca0007810000 */
[C---:B------:R-:W-:Y:S01]  /*42d0*/  FADD.FTZ R8, -R3.reuse, R8 ;  /* 0x0000000803087221 */ /* 0x040fe20000010100 */
[----:B------:R-:W-:Y:S01]  /*42e0*/  FMUL.FTZ R212, R3, UR10 ;  /* 0x0000000a03d47c20 */ /* 0x000fe20008410000 */
[----:B------:R-:W1:Y:S02]  /*42f0*/  MUFU.TANH R162, R162 ;  /* 0x000000a200a27308 */ /* 0x000e640000002400 */
[----:B------:R-:W-:Y:S01]  /*4300*/  FMUL.FTZ R177, R8, UR10 ;  /* 0x0000000a08b17c20 */ /* 0x000fe20008410000 */
[----:B---3--:R-:W-:Y:S01]  /*4310*/  FMNMX.FTZ R8, R12, R193, !PT ;  /* 0x000000c10c087209 */ /* 0x008fe20007810000 */
[--C-:B------:R-:W-:Y:S01]  /*4320*/  FFMA.FTZ R192, R11, UR10, -R212.reuse ;  /* 0x0000000a0bc07c23 */ /* 0x100fe200080108d4 */
[--C-:B------:R-:W-:Y:S01]  /*4330*/  FFMA.FTZ R195, R4, UR10, -R212.reuse ;  /* 0x0000000a04c37c23 */ /* 0x100fe200080108d4 */
[--C-:B------:R-:W-:Y:S01]  /*4340*/  FFMA.FTZ R194, R153, UR10, -R212.reuse ;  /* 0x0000000a99c27c23 */ /* 0x100fe200080108d4 */
[----:B-----5:R-:W-:Y:S01]  /*4350*/  FMNMX.FTZ R11, R15, R8, !PT ;  /* 0x000000080f0b7209 */ /* 0x020fe20007810000 */
[----:B------:R-:W3:Y:S01]  /*4360*/  MUFU.TANH R164, R164 ;  /* 0x000000a400a47308 */ /* 0x000ee20000002400 */
[--C-:B------:R-:W-:Y:S01]  /*4370*/  FFMA.FTZ R198, R165, UR10, -R212.reuse ;  /* 0x0000000aa5c67c23 */ /* 0x100fe200080108d4 */
[--C-:B------:R-:W-:Y:S01]  /*4380*/  FFMA.FTZ R210, R14, UR10, -R212.reuse ;  /* 0x0000000a0ed27c23 */ /* 0x100fe200080108d4 */
[----:B--2---:R-:W-:Y:S01]  /*4390*/  FMNMX.FTZ R11, R20, R11, !PT ;  /* 0x0000000b140b7209 */ /* 0x004fe20007810000 */
[--C-:B------:R-:W-:Y:S01]  /*43a0*/  FFMA.FTZ R165, R167, UR10, -R212.reuse ;  /* 0x0000000aa7a57c23 */ /* 0x100fe200080108d4 */
[--C-:B------:R-:W-:Y:S01]  /*43b0*/  FFMA.FTZ R14, R155, UR10, -R212.reuse ;  /* 0x0000000a9b0e7c23 */ /* 0x100fe200080108d4 */
[--C-:B------:R-:W-:Y:S01]  /*43c0*/  FFMA.FTZ R167, R169, UR10, -R212.reuse ;  /* 0x0000000aa9a77c23 */ /* 0x100fe200080108d4 */
[----:B0-----:R-:W-:Y:S01]  /*43d0*/  FMNMX.FTZ R11, R152, R11, !PT ;  /* 0x0000000b980b7209 */ /* 0x001fe20007810000 */
[----:B------:R-:W0:Y:S01]  /*43e0*/  MUFU.TANH R175, R175 ;  /* 0x000000af00af7308 */ /* 0x000e220000002400 */
[--C-:B------:R-:W-:Y:S01]  /*43f0*/  FFMA.FTZ R169, R171, UR10, -R212.reuse ;  /* 0x0000000aaba97c23 */ /* 0x100fe200080108d4 */
[--C-:B------:R-:W-:Y:S01]  /*4400*/  FFMA.FTZ R171, R173, UR10, -R212.reuse ;  /* 0x0000000aadab7c23 */ /* 0x100fe200080108d4 */
[----:B----4-:R-:W-:Y:S01]  /*4410*/  FMNMX.FTZ R11, R154, R11, !PT ;  /* 0x0000000b9a0b7209 */ /* 0x010fe20007810000 */
[--C-:B------:R-:W-:Y:S01]  /*4420*/  FFMA.FTZ R173, R176, UR10, -R212.reuse ;  /* 0x0000000ab0ad7c23 */ /* 0x100fe200080108d4 */
[--C-:B------:R-:W-:Y:S01]  /*4430*/  FFMA.FTZ R197, R13, UR10, -R212.reuse ;  /* 0x0000000a0dc57c23 */ /* 0x100fe200080108d4 */
[--C-:B------:R-:W-:Y:S01]  /*4440*/  FFMA.FTZ R21, R21, UR10, -R212.reuse ;  /* 0x0000000a15157c23 */ /* 0x100fe200080108d4 */
[----:B------:R-:W-:Y:S01]  /*4450*/  FMNMX.FTZ R11, R156, R11, !PT ;  /* 0x0000000b9c0b7209 */ /* 0x000fe20007810000 */
[----:B------:R-:W2:Y:S01]  /*4460*/  MUFU.TANH R178, R178 ;  /* 0x000000b200b27308 */ /* 0x000ea20000002400 */
[--C-:B------:R-:W-:Y:S01]  /*4470*/  FFMA.FTZ R193, R157, UR10, -R212.reuse ;  /* 0x0000000a9dc17c23 */ /* 0x100fe200080108d4 */
[--C-:B------:R-:W-:Y:S01]  /*4480*/  FFMA.FTZ R13, R159, UR10, -R212.reuse ;  /* 0x0000000a9f0d7c23 */ /* 0x100fe200080108d4 */
[----:B------:R-:W-:Y:S01]  /*4490*/  FMNMX.FTZ R11, R158, R11, !PT ;  /* 0x0000000b9e0b7209 */ /* 0x000fe20007810000 */
[--C-:B------:R-:W-:Y:S01]  /*44a0*/  FFMA.FTZ R180, R180, UR10, -R212.reuse ;  /* 0x0000000ab4b47c23 */ /* 0x100fe200080108d4 */
[--C-:B------:R-:W-:Y:S01]  /*44b0*/  FFMA.FTZ R8, R166, UR10, -R212.reuse ;  /* 0x0000000aa6087c23 */ /* 0x100fe200080108d4 */
[--C-:B------:R-:W-:Y:S01]  /*44c0*/  FFMA.FTZ R166, R168, UR10, -R212.reuse ;  /* 0x0000000aa8a67c23 */ /* 0x100fe200080108d4 */
[----:B------:R-:W-:Y:S01]  /*44d0*/  FMNMX.FTZ R11, R160, R11, !PT ;  /* 0x0000000ba00b7209 */ /* 0x000fe20007810000 */
[----:B------:R-:W4:Y:S01]  /*44e0*/  MUFU.TANH R179, R179 ;  /* 0x000000b300b37308 */ /* 0x000f220000002400 */
[--C-:B------:R-:W-:Y:S01]  /*44f0*/  FFMA.FTZ R168, R170, UR10, -R212.reuse ;  /* 0x0000000aaaa87c23 */ /* 0x100fe200080108d4 */
[--C-:B------:R-:W-:Y:S01]  /*4500*/  FFMA.FTZ R170, R172, UR10, -R212.reuse ;  /* 0x0000000aacaa7c23 */ /* 0x100fe200080108d4 */
[----:B-1----:R-:W-:Y:S01]  /*4510*/  FMNMX.FTZ R11, R162, R11, !PT ;  /* 0x0000000ba20b7209 */ /* 0x002fe20007810000 */
[--C-:B------:R-:W-:Y:S01]  /*4520*/  FFMA.FTZ R172, R174, UR10, -R212.reuse ;  /* 0x0000000aaeac7c23 */ /* 0x100fe200080108d4 */
[--C-:B------:R-:W-:Y:S01]  /*4530*/  FFMA.FTZ R174, R181, UR10, -R212.reuse ;  /* 0x0000000ab5ae7c23 */ /* 0x100fe200080108d4 */
[----:B------:R-:W-:Y:S01]  /*4540*/  FFMA.FTZ R196, R161, UR10, -R212 ;  /* 0x0000000aa1c47c23 */ /* 0x000fe200080108d4 */
[----:B---3--:R-:W-:Y:S01]  /*4550*/  FMNMX.FTZ R4, R164, R11, !PT ;  /* 0x0000000ba4047209 */ /* 0x008fe20007810000 */
[----:B------:R-:W1:Y:S03]  /*4560*/  MUFU.TANH R182, R182 ;  /* 0x000000b600b67308 */ /* 0x000e660000002400 */
[----:B0-----:R-:W-:-:S04]  /*4570*/  FMNMX.FTZ R11, R175, R4, !PT ;  /* 0x00000004af0b7209 */ /* 0x001fc80007810000 */
[----:B--2---:R-:W-:Y:S01]  /*4580*/  FMNMX.FTZ R4, R178, R11, !PT ;  /* 0x0000000bb2047209 */ /* 0x004fe20007810000 */
[----:B------:R-:W0:Y:S03]  /*4590*/  MUFU.TANH R183, R183 ;  /* 0x000000b700b77308 */ /* 0x000e260000002400 */
[----:B----4-:R-:W-:-:S05]  /*45a0*/  FMNMX.FTZ R11, R179, R4, !PT ;  /* 0x00000004b30b7209 */ /* 0x010fca0007810000 */
[----:B------:R-:W2:Y:S01]  /*45b0*/  MUFU.TANH R184, R184 ;  /* 0x000000b800b87308 */ /* 0x000ea20000002400 */
[----:B-1----:R-:W-:-:S07]  /*45c0*/  FMNMX.FTZ R4, R182, R11, !PT ;  /* 0x0000000bb6047209 */ /* 0x002fce0007810000 */
[----:B------:R-:W1:Y:S01]  /*45d0*/  MUFU.TANH R185, R185 ;  /* 0x000000b900b97308 */ /* 0x000e620000002400 */
[----:B0-----:R-:W-:-:S07]  /*45e0*/  FMNMX.FTZ R11, R183, R4, !PT ;  /* 0x00000004b70b7209 */ /* 0x001fce0007810000 */
[----:B------:R-:W0:Y:S01]  /*45f0*/  MUFU.TANH R186, R186 ;  /* 0x000000ba00ba7308 */ /* 0x000e220000002400 */
[----:B--2---:R-:W-:-:S07]  /*4600*/  FMNMX.FTZ R4, R184, R11, !PT ;  /* 0x0000000bb8047209 */ /* 0x004fce0007810000 */
[----:B------:R-:W2:Y:S01]  /*4610*/  MUFU.TANH R187, R187 ;  /* 0x000000bb00bb7308 */ /* 0x000ea20000002400 */
[----:B-1----:R-:W-:-:S07]  /*4620*/  FMNMX.FTZ R11, R185, R4, !PT ;  /* 0x00000004b90b7209 */ /* 0x002fce0007810000 */
[----:B------:R-:W1:Y:S01]  /*4630*/  MUFU.TANH R188, R188 ;  /* 0x000000bc00bc7308 */ /* 0x000e620000002400 */
[----:B0-----:R-:W-:-:S07]  /*4640*/  FMNMX.FTZ R4, R186, R11, !PT ;  /* 0x0000000bba047209 */ /* 0x001fce0007810000 */
[----:B------:R-:W0:Y:S01]  /*4650*/  MUFU.TANH R189, R189 ;  /* 0x000000bd00bd7308 */ /* 0x000e220000002400 */
[----:B--2---:R-:W-:-:S07]  /*4660*/  FMNMX.FTZ R11, R187, R4, !PT ;  /* 0x00000004bb0b7209 */ /* 0x004fce0007810000 */
[----:B------:R-:W2:Y:S01]  /*4670*/  MUFU.TANH R190, R190 ;  /* 0x000000be00be7308 */ /* 0x000ea20000002400 */
[----:B-1----:R-:W-:Y:S01]  /*4680*/  FMNMX.FTZ R4, R188, R11, !PT ;  /* 0x0000000bbc047209 */ /* 0x002fe20007810000 */
[----:B------:R-:W-:-:S06]  /*4690*/  FFMA.FTZ R11, R163, UR10, -R212 ;  /* 0x0000000aa30b7c23 */ /* 0x000fcc00080108d4 */
[----:B------:R-:W1:Y:S01]  /*46a0*/  MUFU.TANH R191, R191 ;  /* 0x000000bf00bf7308 */ /* 0x000e620000002400 */
[----:B0-----:R-:W-:-:S07]  /*46b0*/  FMNMX.FTZ R153, R189, R4, !PT ;  /* 0x00000004bd997209 */ /* 0x001fce0007810000 */
[----:B------:R-:W0:Y:S01]  /*46c0*/  MUFU.EX2 R177, R177 ;  /* 0x000000b100b17308 */ /* 0x000e220000000800 */
[----:B--2---:R-:W-:-:S07]  /*46d0*/  FMNMX.FTZ R4, R190, R153, !PT ;  /* 0x00000099be047209 */ /* 0x004fce0007810000 */
        /* <DEDUP_REMOVED lines=11> */
[----:B------:R-:W0:Y:S01]  /*4790*/  MUFU.EX2 R197, R197 ;  /* 0x000000c500c57308 */ /* 0x000e220000000800 */
[----:B--2---:R-:W-:Y:S01]  /*47a0*/  FFMA.FTZ R6, R177, R6, R192 ;  /* 0x00000006b1067223 */ /* 0x004fe200000100c0 */
        /* <DEDUP_REMOVED lines=11> */
[----:B------:R-:W-:Y:S01]  /*4860*/  FMUL.FTZ R56, R56, R177 ;  /* 0x000000b138387220 */ /* 0x000fe20000410000 */
[----:B-1----:R-:W-:Y:S01]  /*4870*/  FMNMX.FTZ R153, R4, R153, !PT ;  /* 0x0000009904997209 */ /* 0x002fe20007810000 */
[-C--:B------:R-:W-:Y:S01]  /*4880*/  FMUL.FTZ R57, R57, R177.reuse ;  /* 0x000000b139397220 */ /* 0x080fe20000410000 */
[----:B------:R-:W1:Y:S01]  /*4890*/  MUFU.EX2 R21, R21 ;  /* 0x0000001500157308 */ /* 0x000e620000000800 */
[----:B0-----:R-:W-:Y:S01]  /*48a0*/  FADD.FTZ R181, R197, R6 ;  /* 0x00000006c5b57221 */ /* 0x001fe20000010000 */
[-C--:B------:R-:W-:Y:S01]  /*48b0*/  FMUL.FTZ R60, R60, R177.reuse ;  /* 0x000000b13c3c7220 */ /* 0x080fe20000410000 */
[----:B------:R-:W0:Y:S01]  /*48c0*/  SHFL.BFLY PT, R4, R153, 0x1, 0x1f ;  /* 0x0c201f0099047f89 */ /* 0x000e2200000e0000 */
        /* <DEDUP_REMOVED lines=45> */
[--C-:B0-----:R-:W-:Y:S01]  /*4ba0*/  FFMA.FTZ R180, R158, UR10, -R155.reuse ;  /* 0x0000000a9eb47c23 */ /* 0x101fe2000801089b */
[----:B------:R-:W0:Y:S01]  /*4bb0*/  MUFU.EX2 R153, R153 ;  /* 0x0000009900997308 */ /* 0x000e220000000800 */
[----:B------:R-:W-:Y:S01]  /*4bc0*/  FFMA.FTZ R161, R160, UR10, -R155 ;  /* 0x0000000aa0a17c23 */ /* 0x000fe2000801089b */
[----:B--2---:R-:W-:Y:S01]  /*4bd0*/  FADD.FTZ R154, R210, R181 ;  /* 0x000000b5d29a7221 */ /* 0x004fe20000010000 */
[--C-:B------:R-:W-:Y:S01]  /*4be0*/  FFMA.FTZ R162, R162, UR10, -R155.reuse ;  /* 0x0000000aa2a27c23 */ /* 0x100fe2000801089b */
[--C-:B------:R-:W-:Y:S01]  /*4bf0*/  FFMA.FTZ R6, R183, UR10, -R155.reuse ;  /* 0x0000000ab7067c23 */ /* 0x100fe2000801089b */
[--C-:B------:R-:W-:Y:S01]  /*4c00*/  FFMA.FTZ R182, R182, UR10, -R155.reuse ;  /* 0x0000000ab6b67c23 */ /* 0x100fe2000801089b */
[----:B-1----:R-:W-:Y:S01]  /*4c10*/  FADD.FTZ R183, R21, R154 ;  /* 0x0000009a15b77221 */ /* 0x002fe20000010000 */
[--C-:B------:R-:W-:Y:S01]  /*4c20*/  FFMA.FTZ R185, R185, UR10, -R155.reuse ;  /* 0x0000000ab9b97c23 */ /* 0x100fe2000801089b */
[----:B------:R-:W1:Y:S01]  /*4c30*/  MUFU.EX2 R10, R10 ;  /* 0x0000000a000a7308 */ /* 0x000e620000000800 */
[----:B------:R-:W-:Y:S01]  /*4c40*/  FFMA.FTZ R181, R186, UR10, -R155 ;  /* 0x0000000abab57c23 */ /* 0x000fe2000801089b */
[----:B---3--:R-:W-:Y:S01]  /*4c50*/  FADD.FTZ R183, R194, R183 ;  /* 0x000000b7c2b77221 */ /* 0x008fe20000010000 */
[--C-:B------:R-:W-:Y:S01]  /*4c60*/  FFMA.FTZ R187, R187, UR10, -R155.reuse ;  /* 0x0000000abbbb7c23 */ /* 0x100fe2000801089b */
[--C-:B------:R-:W-:Y:S01]  /*4c70*/  FFMA.FTZ R188, R188, UR10, -R155.reuse ;  /* 0x0000000abcbc7c23 */ /* 0x100fe2000801089b */
[----:B------:R-:W-:Y:S01]  /*4c80*/  FFMA.FTZ R189, R189, UR10, -R155 ;  /* 0x0000000abdbd7c23 */ /* 0x000fe2000801089b */
[----:B----4-:R-:W-:Y:S01]  /*4c90*/  FADD.FTZ R154, R14, R183 ;  /* 0x000000b70e9a7221 */ /* 0x010fe20000010000 */
[----:B------:R-:W-:Y:S01]  /*4ca0*/  FFMA.FTZ R190, R190, UR10, -R155 ;  /* 0x0000000abebe7c23 */ /* 0x000fe2000801089b */
[----:B------:R-:W2:Y:S01]  /*4cb0*/  MUFU.EX2 R12, R12 ;  /* 0x0000000c000c7308 */ /* 0x000ea20000000800 */
[----:B0-----:R-:W-:Y:S01]  /*4cc0*/  FFMA.FTZ R179, R176, R5, R153 ;  /* 0x00000005b0b37223 */ /* 0x001fe20000010099 */
[----:B------:R-:W-:Y:S01]  /*4cd0*/  FADD.FTZ R154, R193, R154 ;  /* 0x0000009ac19a7221 */ /* 0x000fe20000010000 */
[----:B------:R-:W-:Y:S01]  /*4ce0*/  FFMA.FTZ R191, R191, UR10, -R155 ;  /* 0x0000000abfbf7c23 */ /* 0x000fe2000801089b */
        /* <DEDUP_REMOVED lines=14> */
[----:B------:R-:W-:Y:S01]  /*4dd0*/  FFMA.FTZ R179, R184, UR10, -R155 ;  /* 0x0000000ab8b37c23 */ /* 0x000fe2000801089b */
        /* <DEDUP_REMOVED lines=38> */
[C---:B-1----:R-:W-:Y:S01]  /*5040*/  FADD.FTZ R152, R180.reuse, R183 ;  /* 0x000000b7b4987221 */ /* 0x042fe20000010000 */
[----:B------:R-:W-:Y:S01]  /*5050*/  F2FP.F16.F32.PACK_AB R159, R180, R159 ;  /* 0x0000009fb49f723e */ /* 0x000fe200000000ff */
        /* <DEDUP_REMOVED lines=21> */
[----:B------:R-:W-:Y:S01]  /*51b0*/  MUFU.EX2 R163, R163 ;  /* 0x000000a300a37308 */ /* 0x000fe20000000800 */
[----:B-1----:R-:W-:Y:S01]  /*51c0*/  FADD.FTZ R158, R162, R155 ;  /* 0x0000009ba29e7221 */ /* 0x002fe20000010000 */
[----:B------:R-:W-:Y:S01]  /*51d0*/  F2FP.F16.F32.PACK_AB R155, R15, R12 ;  /* 0x0000000c0f9b723e */ /* 0x000fe200000000ff */
[-C--:B------:R-:W-:Y:S01]  /*51e0*/  FMUL.FTZ R90, R90, R176.reuse ;  /* 0x000000b05a5a7220 */ /* 0x080fe20000410000 */
[----:B------:R-:W-:Y:S01]  /*51f0*/  F2FP.F16.F32.PACK_AB R161, R162, R161 ;  /* 0x000000a1a2a1723e */ /* 0x000fe200000000ff */
        /* <DEDUP_REMOVED lines=21> */
[----:B------:R-:W-:Y:S01]  /*5350*/  F2FP.F16.F32.PACK_AB R156, R194, R21 ;  /* 0x00000015c29c723e */ /* 0x000fe200000000ff */
        /* <DEDUP_REMOVED lines=18> */
[----:B------:R-:W-:-:S03]  /*5480*/  FMUL.FTZ R151, R151, R176 ;  /* 0x000000b097977220 */ /* 0x000fc60000410000 */
[----:B------:R-:W-:Y:S08]  /*5490*/  MUFU.EX2 R178, R178 ;  /* 0x000000b200b27308 */ /* 0x000ff00000000800 */
[----:B------:R-:W1:Y:S01]  /*54a0*/  MUFU.EX2 R165, R165 ;  /* 0x000000a500a57308 */ /* 0x000e620000000800 */
[----:B0-----:R-:W-:-:S07]  /*54b0*/  FADD.FTZ R160, R8, R183 ;  /* 0x000000b708a07221 */ /* 0x001fce0000010000 */
[----:B------:R-:W0:Y:S08]  /*54c0*/  MUFU.EX2 R5, R182 ;  /* 0x000000b600057308 */ /* 0x000e300000000800 */
[----:B------:R2:W-:Y:S01]  /*54d0*/  MUFU.EX2 R182, R185 ;  /* 0x000000b900b67308 */ /* 0x0005e20000000800 */
[----:B-1----:R-:W-:Y:S01]  /*54e0*/  FADD.FTZ R21, R165, R160 ;  /* 0x000000a0a5157221 */ /* 0x002fe20000010000 */
[----:B------:R-:W-:-:S06]  /*54f0*/  F2FP.F16.F32.PACK_AB R160, R196, R13 ;  /* 0x0000000dc4a0723e */ /* 0x000fcc00000000ff */
[----:B------:R-:W1:Y:S01]  /*5500*/  MUFU.EX2 R166, R166 ;  /* 0x000000a600a67308 */ /* 0x000e620000000800 */
[----:B--2---:R-:W-:Y:S01]  /*5510*/  FADD.FTZ R185, R163, R158 ;  /* 0x0000009ea3b97221 */ /* 0x004fe20000010000 */
[----:B------:R-:W-:Y:S02]  /*5520*/  F2FP.F16.F32.PACK_AB R158, R193, R14 ;  /* 0x0000000ec19e723e */ /* 0x000fe400000000ff */
[C---:B------:R-:W-:Y:S01]  /*5530*/  F2FP.F16.F32.PACK_AB R163, R164.reuse, R163 ;  /* 0x000000a3a4a3723e */ /* 0x040fe200000000ff */
[----:B------:R-:W-:Y:S01]  /*5540*/  FADD.FTZ R12, R164, R185 ;  /* 0x000000b9a40c7221 */ /* 0x000fe20000010000 */
[----:B------:R-:W-:Y:S02]  /*5550*/  F2FP.F16.F32.PACK_AB R164, R165, R8 ;  /* 0x00000008a5a4723e */ /* 0x000fe400000000ff */
[----:B------:R-:W2:Y:S01]  /*5560*/  MUFU.EX2 R6, R6 ;  /* 0x0000000600067308 */ /* 0x000ea20000000800 */
[----:B------:R-:W-:Y:S01]  /*5570*/  FADD.FTZ R15, R175, R12 ;  /* 0x0000000caf0f7221 */ /* 0x000fe20000010000 */
[----:B------:R-:W-:-:S03]  /*5580*/  F2FP.F16.F32.PACK_AB R165, R178, R175 ;  /* 0x000000afb2a5723e */ /* 0x000fc600000000ff */
[----:B------:R-:W-:-:S03]  /*5590*/  FADD.FTZ R12, R178, R15 ;  /* 0x0000000fb20c7221 */ /* 0x000fc60000010000 */
[----:B------:R-:W3:Y:S01]  /*55a0*/  MUFU.EX2 R167, R167 ;  /* 0x000000a700a77308 */ /* 0x000ee20000000800 */
[----:B0-----:R-:W-:Y:S01]  /*55b0*/  FADD.FTZ R13, R5, R12 ;  /* 0x0000000c050d7221 */ /* 0x001fe20000010000 */
[----:B-1----:R-:W-:-:S06]  /*55c0*/  FADD.FTZ R14, R166, R21 ;  /* 0x00000015a60e7221 */ /* 0x002fcc0000010000 */
[----:B------:R-:W0:Y:S01]  /*55d0*/  MUFU.EX2 R179, R179 ;  /* 0x000000b300b37308 */ /* 0x000e220000000800 */
[----:B--2---:R-:W-:-:S07]  /*55e0*/  FADD.FTZ R12, R6, R13 ;  /* 0x0000000d060c7221 */ /* 0x004fce0000010000 */
[----:B------:R-:W1:Y:S01]  /*55f0*/  MUFU.EX2 R168, R168 ;  /* 0x000000a800a87308 */ /* 0x000e620000000800 */
[C---:B---3--:R-:W-:Y:S01]  /*5600*/  FADD.FTZ R15, R167.reuse, R14 ;  /* 0x0000000ea70f7221 */ /* 0x048fe20000010000 */
[----:B------:R-:W-:Y:S02]  /*5610*/  F2FP.F16.F32.PACK_AB R166, R167, R166 ;  /* 0x000000a6a7a6723e */ /* 0x000fe400000000ff */
[----:B------:R-:W-:-:S04]  /*5620*/  F2FP.F16.F32.PACK_AB R167, R6, R5 ;  /* 0x0000000506a7723e */ /* 0x000fc800000000ff */
[----:B------:R-:W2:Y:S01]  /*5630*/  MUFU.EX2 R169, R169 ;  /* 0x000000a900a97308 */ /* 0x000ea20000000800 */
[----:B0-----:R-:W-:-:S04]  /*5640*/  FADD.FTZ R11, R179, R12 ;  /* 0x0000000cb30b7221 */ /* 0x001fc80000010000 */
[----:B------:R-:W-:-:S03]  /*5650*/  FADD.FTZ R8, R182, R11 ;  /* 0x0000000bb6087221 */ /* 0x000fc60000010000 */
[----:B------:R-:W0:Y:S01]  /*5660*/  MUFU.EX2 R181, R181 ;  /* 0x000000b500b57308 */ /* 0x000e220000000800 */
[----:B-1----:R-:W-:-:S07]  /*5670*/  FADD.FTZ R14, R168, R15 ;  /* 0x0000000fa80e7221 */ /* 0x002fce0000010000 */
[----:B------:R-:W1:Y:S01]  /*5680*/  MUFU.EX2 R170, R170 ;  /* 0x000000aa00aa7308 */ /* 0x000e620000000800 */
[C---:B--2---:R-:W-:Y:S01]  /*5690*/  FADD.FTZ R13, R169.reuse, R14 ;  /* 0x0000000ea90d7221 */ /* 0x044fe20000010000 */
[----:B------:R-:W-:Y:S02]  /*56a0*/  F2FP.F16.F32.PACK_AB R168, R169, R168 ;  /* 0x000000a8a9a8723e */ /* 0x000fe400000000ff */
[----:B------:R-:W-:-:S04]  /*56b0*/  F2FP.F16.F32.PACK_AB R169, R182, R179 ;  /* 0x000000b3b6a9723e */ /* 0x000fc800000000ff */
[----:B------:R-:W2:Y:S01]  /*56c0*/  MUFU.EX2 R10, R187 ;  /* 0x000000bb000a7308 */ /* 0x000ea20000000800 */
[----:B0-----:R-:W-:-:S07]  /*56d0*/  FADD.FTZ R11, R181, R8 ;  /* 0x00000008b50b7221 */ /* 0x001fce0000010000 */
[----:B------:R-:W0:Y:S01]  /*56e0*/  MUFU.EX2 R171, R171 ;  /* 0x000000ab00ab7308 */ /* 0x000e220000000800 */
[----:B-1----:R-:W-:-:S07]  /*56f0*/  FADD.FTZ R12, R170, R13 ;  /* 0x0000000daa0c7221 */ /* 0x002fce0000010000 */
[----:B------:R-:W1:Y:S01]  /*5700*/  MUFU.EX2 R188, R188 ;  /* 0x000000bc00bc7308 */ /* 0x000e620000000800 */
[----:B--2---:R-:W-:-:S07]  /*5710*/  FADD.FTZ R11, R10, R11 ;  /* 0x0000000b0a0b7221 */ /* 0x004fce0000010000 */
[----:B------:R-:W2:Y:S01]  /*5720*/  MUFU.EX2 R172, R172 ;  /* 0x000000ac00ac7308 */ /* 0x000ea20000000800 */
[C---:B0-----:R-:W-:Y:S01]  /*5730*/  FADD.FTZ R5, R171.reuse, R12 ;  /* 0x0000000cab057221 */ /* 0x041fe20000010000 */
[----:B------:R-:W-:Y:S02]  /*5740*/  F2FP.F16.F32.PACK_AB R170, R171, R170 ;  /* 0x000000aaabaa723e */ /* 0x000fe400000000ff */
[----:B------:R-:W-:-:S04]  /*5750*/  F2FP.F16.F32.PACK_AB R171, R10, R181 ;  /* 0x000000b50aab723e */ /* 0x000fc800000000ff */
[----:B------:R-:W0:Y:S01]  /*5760*/  MUFU.EX2 R189, R189 ;  /* 0x000000bd00bd7308 */ /* 0x000e220000000800 */
[----:B-1----:R-:W-:-:S07]  /*5770*/  FADD.FTZ R8, R188, R11 ;  /* 0x0000000bbc087221 */ /* 0x002fce0000010000 */
[----:B------:R-:W1:Y:S01]  /*5780*/  MUFU.EX2 R173, R173 ;  /* 0x000000ad00ad7308 */ /* 0x000e620000000800 */
[----:B--2---:R-:W-:-:S07]  /*5790*/  FADD.FTZ R6, R172, R5 ;  /* 0x00000005ac067221 */ /* 0x004fce0000010000 */
[----:B------:R-:W2:Y:S01]  /*57a0*/  MUFU.EX2 R190, R190 ;  /* 0x000000be00be7308 */ /* 0x000ea20000000800 */
[----:B0-----:R-:W-:-:S07]  /*57b0*/  FADD.FTZ R11, R189, R8 ;  /* 0x00000008bd0b7221 */ /* 0x001fce0000010000 */
[----:B------:R-:W0:Y:S01]  /*57c0*/  MUFU.EX2 R174, R174 ;  /* 0x000000ae00ae7308 */ /* 0x000e220000000800 */
[C---:B-1----:R-:W-:Y:S01]  /*57d0*/  FADD.FTZ R5, R173.reuse, R6 ;  /* 0x00000006ad057221 */ /* 0x042fe20000010000 */
[----:B------:R-:W-:Y:S02]  /*57e0*/  F2FP.F16.F32.PACK_AB R172, R173, R172 ;  /* 0x000000acadac723e */ /* 0x000fe400000000ff */
[----:B------:R-:W-:-:S04]  /*57f0*/  F2FP.F16.F32.PACK_AB R173, R189, R188 ;  /* 0x000000bcbdad723e */ /* 0x000fc800000000ff */
[----:B------:R-:W1:Y:S01]  /*5800*/  MUFU.EX2 R175, R191 ;  /* 0x000000bf00af7308 */ /* 0x000e620000000800 */
[----:B--2---:R-:W-:Y:S01]  /*5810*/  FADD.FTZ R8, R190, R11 ;  /* 0x0000000bbe087221 */ /* 0x004fe20000010000 */
[----:B0-----:R-:W-:Y:S01]  /*5820*/  FADD.FTZ R6, R174, R5 ;  /* 0x00000005ae067221 */ /* 0x001fe20000010000 */
[----:B------:R-:W-:-:S03]  /*5830*/  F2FP.F16.F32.PACK_AB R174, R9, R174 ;  /* 0x000000ae09ae723e */ /* 0x000fc600000000ff */
[----:B------:R-:W-:Y:S01]  /*5840*/  FADD.FTZ R6, R9, R6 ;  /* 0x0000000609067221 */ /* 0x000fe20000010000 */
[C---:B-1----:R-:W-:Y:S01]  /*5850*/  FADD.FTZ R5, R175.reuse, R8 ;  /* 0x00000008af057221 */ /* 0x042fe20000010000 */
[----:B------:R-:W-:Y:S01]  /*5860*/  F2FP.F16.F32.PACK_AB R175, R175, R190 ;  /* 0x000000beafaf723e */ /* 0x000fe200000000ff */
[----:B------:R-:W-:Y:S06]  /*5870*/  @!P0 BRA `(.L_x_9441) ;  /* 0x0000000000048947 */ /* 0x000fec0003800000 */
[----:B------:R-:W-:Y:S01]  /*5880*/  BPT.TRAP 0x1 ;  /* 0x000000040000795c */ /* 0x000fe20000300000 */
.L_x_9441:
[----:B------:R0:W1:Y:S01]  /*5890*/  SYNCS.PHASECHK.TRANS64.TRYWAIT P2, [UR24+0x22850], R7 ;  /* 0x02285007ff0075a7 */ /* 0x0000620008040158 */
[----:B------:R-:W-:Y:S05]  /*58a0*/  @!P0 BRA `(.L_x_9442) ;  /* 0x0000000000048947 */ /* 0x000fea0003800000 */
[----:B------:R-:W-:Y:S01]  /*58b0*/  BPT.TRAP 0x1 ;  /* 0x000000040000795c */ /* 0x000fe20000300000 */
.L_x_9442:
[----:B------:R-:W-:Y:S01]  /*58c0*/  VIADD R8, R211, 0x8 ;  /* 0x00000008d3087836 */ /* 0x000fe20000000000 */
[----:B-1----:R-:W-:Y:S06]  /*58d0*/  @P2 BRA `(.L_x_9443) ;  /* 0x0000000000082947 */ /* 0x002fec0003800000 */
[----:B------:R-:W1:Y:S02]  /*58e0*/  SYNCS.PHASECHK.TRANS64.TRYWAIT P2, [UR24+0x22850], R7 ;  /* 0x02285007ff0075a7 */ /* 0x000e640008040158 */
[----:B-1----:R-:W-:Y:S05]  /*58f0*/  @!P2 BRA `(.L_x_9444) ;  /* 0x0000008c00bca947 */ /* 0x002fea0003800000 */
.L_x_9443:
        /* <DEDUP_REMOVED lines=37> */
[----:B--2---:R-:W-:Y:S05]  /*5b50*/  @!P0 BRA `(.L_x_9445) ;  /* 0x0000000000048947 */ /* 0x004fea0003800000 */
[----:B------:R-:W-:Y:S01]  /*5b60*/  BPT.TRAP 0x1 ;  /* 0x000000040000795c */ /* 0x000fe20000300000 */
.L_x_9445:
[----:B------:R-:W-:Y:S01]  /*5b70*/  UIADD3 UR24, UR24, 0x22860, URZ ;  /* 0x0002286018187890 */ /* 0x000fe2000fffe03f */
[----:B------:R-:W-:Y:S02]  /*5b80*/  IMAD.MOV.U32 R9, RZ, RZ, R4 ;  /* 0x000000ffff097224 */ /* 0x000fe400078e0004 */
[----:B------:R-:W-:Y:S01]  /*5b90*/  IMAD.MOV.U32 R8, RZ, RZ, R3 ;  /* 0x000000ffff087224 */ /* 0x000fe200078e0003 */
[----:B------:R-:W-:-:S09]  /*5ba0*/  UPRMT UR24, UR23, 0x654, UR24 ;  /* 0x0000065417187896 */ /* 0x000fd20008000018 */
[----:B------:R-:W-:Y:S01]  /*5bb0*/  SYNCS.ARRIVE.TRANS64.RED.A1T0 RZ, [UR24], RZ ;  /* 0x000000ffffff79a7 */ /* 0x000fe20008100418 */
[----:B------:R-:W-:Y:S05]  /*5bc0*/  @P1 BRA `(.L_x_9446) ;  /* 0xffffffdc00381947 */ /* 0x000fea000383ffff */
.L_x_9435:
[----:B01----:R-:W0:Y:S01]  /*5bd0*/  SHFL.BFLY PT, R7, R6, 0x2, 0x1f ;  /* 0x0c401f0006077f89 */ /* 0x003e2200000e0000 */
[----:B------:R-:W-:Y:S01]  /*5be0*/  UIADD3 UR36, UR36, 0x1, URZ ;  /* 0x0000000124247890 */ /* 0x000fe2000fffe03f */
[----:B------:R-:W-:Y:S01]  /*5bf0*/  IMAD.U32 R14, RZ, RZ, UR10 ;  /* 0x0000000aff0e7e24 */ /* 0x000fe2000f8e00ff */
[----:B------:R2:W-:Y:S06]  /*5c00*/  BAR.ARV R0, 0x100 ;  /* 0x000400000000751d */ /* 0x0005ec0000002000 */
[----:B------:R-:W-:Y:S02]  /*5c10*/  UISETP.NE.AND UP0, UPT, UR36, 0x2, UPT ;  /* 0x000000022400788c */ /* 0x000fe4000bf05270 */
[----:B------:R-:W-:Y:S06]  /*5c20*/  BAR.ARV 0x8, 0x180 ;  /* 0x0206000000007b1d */ /* 0x000fec0000002000 */
[----:B--2---:R-:W-:Y:S01]  /*5c30*/  IMAD.MOV.U32 R0, RZ, RZ, RZ ;  /* 0x000000ffff007224 */ /* 0x004fe200078e00ff */
[----:B------:R-:W-:Y:S01]  /*5c40*/  USEL UR4, URZ, 0x1, UP0 ;  /* 0x000000013f047887 */ /* 0x000fe20008000000 */
[----:B------:R-:W1:Y:S01]  /*5c50*/  SHFL.BFLY PT, R10, R5, 0x2, 0x1f ;  /* 0x0c401f00050a7f89 */ /* 0x000e6200000e0000 */
[----:B------:R-:W-:Y:S01]  /*5c60*/  PLOP3.LUT P0, PT, PT, PT, PT, 0x8, 0x0 ;  /* 0x000000000000781c */ /* 0x000fe20003f0e170 */
[----:B------:R-:W-:Y:S01]  /*5c70*/  UIADD3 UR47, UR47, 0x1, URZ ;  /* 0x000000012f2f7890 */ /* 0x000fe2000fffe03f */
[----:B0-----:R-:W-:Y:S01]  /*5c80*/  FADD.FTZ R7, R7, R6 ;  /* 0x0000000607077221 */ /* 0x001fe20000010000 */
[----:B------:R-:W-:Y:S01]  /*5c90*/  IMAD.U32 R6, RZ, RZ, UR10 ;  /* 0x0000000aff067e24 */ /* 0x000fe2000f8e00ff */
[----:B------:R-:W-:-:S02]  /*5ca0*/  USEL UR36, UR36, URZ, UP0 ;  /* 0x0000003f24247287 */ /* 0x000fc40008000000 */
[----:B------:R-:W-:Y:S01]  /*5cb0*/  ULOP3.LUT UR46, UR46, UR4, URZ, 0x3c, !UPT ;  /* 0x000000042e2e7292 */ /* 0x000fe2000f8e3c3f */
[----:B---3--:R-:W0:Y:S01]  /*5cc0*/  SHFL.BFLY PT, R8, R7, 0x1, 0x1f ;  /* 0x0c201f0007087f89 */ /* 0x008e2200000e0000 */
[----:B-1----:R-:W-:-:S05]  /*5cd0*/  FADD.FTZ R10, R10, R5 ;  /* 0x000000050a0a7221 */ /* 0x002fca0000010000 */
[----:B------:R-:W1:Y:S01]  /*5ce0*/  SHFL.BFLY PT, R9, R10, 0x1, 0x1f ;  /* 0x0c201f000a097f89 */ /* 0x000e6200000e0000 */
[----:B0-----:R-:W-:Y:S01]  /*5cf0*/  FADD.FTZ R11, R7, R8 ;  /* 0x00000008070b7221 */ /* 0x001fe20000010000 */
[----:B------:R-:W-:-:S04]  /*5d00*/  IMAD.MOV.U32 R8, RZ, RZ, RZ ;  /* 0x000000ffff087224 */ /* 0x000fc800078e00ff */
[----:B------:R-:W-:-:S13]  /*5d10*/  FSETP.NE.FTZ.AND P1, PT, R11, RZ, PT ;  /* 0x000000ff0b00720b */ /* 0x000fda0003f35000 */
[----:B------:R-:W0:Y:S01]  /*5d20*/  @P1 MUFU.LG2 R5, R11 ;  /* 0x0000000b00051308 */ /* 0x000e220000000c00 */
[----:B------:R-:W-:Y:S01]  /*5d30*/  @P1 FMUL.FTZ R6, R6, 0.69314718246459960938 ;  /* 0x3f31721806061820 */ /* 0x000fe20000410000 */
[----:B-1----:R-:W-:Y:S01]  /*5d40*/  FADD.FTZ R13, R10, R9 ;  /* 0x000000090a0d7221 */ /* 0x002fe20000010000 */
[----:B------:R-:W-:-:S04]  /*5d50*/  IMAD.MOV.U32 R9, RZ, RZ, -0x800000 ;  /* 0xff800000ff097424 */ /* 0x000fc800078e00ff */
[----:B------:R-:W-:Y:S01]  /*5d60*/  FSETP.NE.FTZ.AND P2, PT, R13, RZ, PT ;  /* 0x000000ff0d00720b */ /* 0x000fe20003f55000 */
[----:B------:R-:W1:Y:S01]  /*5d70*/  @P1 MUFU.RCP R8, R11 ;  /* 0x0000000b00081308 */ /* 0x000e620000001000 */
[----:B0-----:R-:W-:-:S11]  /*5d80*/  @P1 FMUL.FTZ R5, R5, 0.69314718246459960938 ;  /* 0x3f31721805051820 */ /* 0x001fd60000410000 */
[----:B------:R-:W0:Y:S01]  /*5d90*/  @P2 MUFU.LG2 R7, R13 ;  /* 0x0000000d00072308 */ /* 0x000e220000000c00 */
[----:B------:R-:W-:Y:S01]  /*5da0*/  @P2 FMUL.FTZ R14, R14, 0.69314718246459960938 ;  /* 0x3f3172180e0e2820 */ /* 0x000fe20000410000 */
[----:B------:R-:W-:Y:S01]  /*5db0*/  @P1 FFMA.FTZ R9, R6, R3, R5 ;  /* 0x0000000306091223 */ /* 0x000fe20000010005 */
[-C--:B-1----:R-:W-:Y:S01]  /*5dc0*/  FMUL.FTZ R24, R24, R8.reuse ;  /* 0x0000000818187220 */ /* 0x082fe20000410000 */
[-C--:B------:R-:W-:Y:S01]  /*5dd0*/  FMUL.FTZ R25, R25, R8.reuse ;  /* 0x0000000819197220 */ /* 0x080fe20000410000 */
[----:B------:R-:W-:-:S03]  /*5de0*/  FMUL.FTZ R28, R28, R8 ;  /* 0x000000081c1c7220 */ /* 0x000fc60000410000 */
[----:B------:R-:W1:Y:S01]  /*5df0*/  @P2 MUFU.RCP R0, R13 ;  /* 0x0000000d00002308 */ /* 0x000e620000001000 */
        /* <DEDUP_REMOVED lines=15> */
[----:B------:R-:W-:Y:S01]  /*5ef0*/  FMUL.FTZ R57, R57, R8 ;  /* 0x0000000839397220 */ /* 0x000fe20000410000 */
[----:B-1----:R-:W-:Y:S01]  /*5f00*/  FMUL.FTZ R152, R75, R0 ;  /* 0x000000004b987220 */ /* 0x002fe20000410000 */
        /* <DEDUP_REMOVED lines=110> */
[----:B------:R-:W-:-:S07]  /*65f0*/  @P2 FFMA.FTZ R8, R14, R4, R7 ;  /* 0x000000040e082223 */ /* 0x000fce0000010007 */
.L_x_9422:
        /* <DEDUP_REMOVED lines=41> */
[C---:B------:R-:W-:Y:S02]  /*6890*/  IADD3 R179, P4, R114.reuse, 0x60, RZ ;  /* 0x0000006072b37810 */ /* 0x040fe40007f9e0ff */
[C---:B------:R-:W-:Y:S01]  /*68a0*/  IADD3 R183, P6, R114.reuse, 0x4020, RZ ;  /* 0x0000402072b77810 */ /* 0x040fe20007fde0ff */
[--C-:B------:R-:W-:Y:S01]  /*68b0*/  IMAD.X R21, RZ, RZ, R115.reuse, P0 ;  /* 0x000000ffff157224 */ /* 0x100fe200000e0673 */
[C---:B------:R-:W-:Y:S01]  /*68c0*/  LOP3.LUT R11, R114.reuse, 0x380, RZ, 0xc0, !PT ;  /* 0x00000380720b7812 */ /* 0x040fe200078ec0ff */
[--C-:B------:R-:W-:Y:S01]  /*68d0*/  IMAD.X R31, RZ, RZ, R115.reuse, P4 ;  /* 0x000000ffff1f7224 */ /* 0x100fe200020e0673 */
[----:B------:R-:W-:Y:S01]  /*68e0*/  IADD3 R181, P3, R114, 0x4000, RZ ;  /* 0x0000400072b57810 */ /* 0x000fe20007f7e0ff */
[----:B------:R-:W-:Y:S01]  /*68f0*/  IMAD.X R47, RZ, RZ, R115, P6 ;  /* 0x000000ffff2f7224 */ /* 0x000fe200030e0673 */
[----:B------:R-:W-:-:S02]  /*6900*/  IADD3.X R15, RZ, R115, RZ, P1, !PT ;  /* 0x00000073ff0f7210 */ /* 0x000fc40000ffe4ff */
[C---:B------:R-:W-:Y:S01]  /*6910*/  IADD3 R185, P5, R114.reuse, 0x4040, RZ ;  /* 0x0000404072b97810 */ /* 0x040fe20007fbe0ff */
[--C-:B------:R-:W-:Y:S01]  /*6920*/  IMAD.X R39, RZ, RZ, R115.reuse, P3 ;  /* 0x000000ffff277224 */ /* 0x100fe200018e0673 */
[C---:B------:R-:W-:Y:S02]  /*6930*/  IADD3 R187, P2, R114.reuse, 0x4060, RZ ;  /* 0x0000406072bb7810 */ /* 0x040fe40007f5e0ff */
[----:B------:R-:W-:Y:S01]  /*6940*/  IADD3 R189, P1, R114, 0x8000, RZ ;  /* 0x0000800072bd7810 */ /* 0x000fe20007f3e0ff */
[--C-:B------:R-:W-:Y:S01]  /*6950*/  IMAD.X R55, RZ, RZ, R115.reuse, P5 ;  /* 0x000000ffff377224 */ /* 0x100fe200028e0673 */
[----:B------:R-:W-:Y:S01]  /*6960*/  LOP3.LUT R14, R175, 0x380, RZ, 0xc0, !PT ;  /* 0x00000380af0e7812 */ /* 0x000fe200078ec0ff */
[--C-:B------:R-:W-:Y:S01]  /*6970*/  IMAD.X R63, RZ, RZ, R115.reuse, P2 ;  /* 0x000000ffff3f7224 */ /* 0x100fe200010e0673 */
[----:B------:R-:W-:Y:S01]  /*6980*/  LOP3.LUT R20, R177, 0x380, RZ, 0xc0, !PT ;  /* 0x00000380b1147812 */ /* 0x000fe200078ec0ff */
[----:B------:R-:W-:Y:S01]  /*6990*/  IMAD.X R71, RZ, RZ, R115, P1 ;  /* 0x000000ffff477224 */ /* 0x000fe200008e0673 */
[----:B------:R-:W-:-:S02]  /*69a0*/  LOP3.LUT R30, R179, 0x380, RZ, 0xc0, !PT ;  /* 0x00000380b31e7812 */ /* 0x000fc400078ec0ff */
[C---:B------:R-:W-:Y:S02]  /*69b0*/  IADD3 R193, P4, R114.reuse, 0x8040, RZ ;  /* 0x0000804072c17810 */ /* 0x040fe40007f9e0ff */
[----:B------:R-:W-:Y:S02]  /*69c0*/  SHF.R.U64 R11, R11, 0x3, RZ ;  /* 0x000000030b0b7819 */ /* 0x000fe400000012ff */
[----:B------:R-:W-:Y:S01]  /*69d0*/  LOP3.LUT R38, R181, 0x380, RZ, 0xc0, !PT ;  /* 0x00000380b5267812 */ /* 0x000fe200078ec0ff */
[--C-:B------:R-:W-:Y:S01]  /*69e0*/  IMAD.X R99, RZ, RZ, R115.reuse, P4 ;  /* 0x000000ffff637224 */ /* 0x100fe200020e0673 */
[C---:B------:R-:W-:Y:S02]  /*69f0*/  IADD3 R191, P0, R114.reuse, 0x8020, RZ ;  /* 0x0000802072bf7810 */ /* 0x040fe40007f1e0ff */
[----:B------:R-:W-:Y:S02]  /*6a00*/  IADD3 R197, P6, R114, 0xc000, RZ ;  /* 0x0000c00072c57810 */ /* 0x000fe40007fde0ff */
[----:B------:R-:W-:Y:S01]  /*6a10*/  SHF.R.U64 R14, R14, 0x3, RZ ;  /* 0x000000030e0e7819 */ /* 0x000fe200000012ff */
[----:B------:R-:W-:Y:S01]  /*6a20*/  IMAD.X R95, RZ, RZ, R115, P0 ;  /* 0x000000ffff5f7224 */ /* 0x000fe200000e0673 */
[----:B------:R-:W-:-:S02]  /*6a30*/  LOP3.LUT R46, R183, 0x380, RZ, 0xc0, !PT ;  /* 0x00000380b72e7812 */ /* 0x000fc400078ec0ff */
[----:B------:R-:W-:Y:S02]  /*6a40*/  SHF.R.U64 R20, R20, 0x3, RZ ;  /* 0x0000000314147819 */ /* 0x000fe400000012ff */
[----:B------:R-:W-:Y:S02]  /*6a50*/  LOP3.LUT R54, R185, 0x380, RZ, 0xc0, !PT ;  /* 0x00000380b9367812 */ /* 0x000fe400078ec0ff */
[C---:B------:R-:W-:Y:S02]  /*6a60*/  IADD3 R195, P3, R114.reuse, 0x8060, RZ ;  /* 0x0000806072c37810 */ /* 0x040fe40007f7e0ff */
[C---:B------:R-:W-:Y:S02]  /*6a70*/  IADD3 R6, P5, R114.reuse, 0xc020, RZ ;  /* 0x0000c02072067810 */ /* 0x040fe40007fbe0ff */
[C---:B------:R-:W-:Y:S01]  /*6a80*/  IADD3 R151, P2, R114.reuse, 0xc040, RZ ;  /* 0x0000c04072977810 */ /* 0x040fe20007f5e0ff */
[--C-:B------:R-:W-:Y:S01]  /*6a90*/  IMAD.X R103, RZ, RZ, R115.reuse, P3 ;  /* 0x000000ffff677224 */ /* 0x100fe200018e0673 */
[----:B------:R-:W-:Y:S01]  /*6aa0*/  IADD3 R174, P1, R114, 0xc060, RZ ;  /* 0x0000c06072ae7810 */ /* 0x000fe20007f3e0ff */
[----:B------:R-:W-:Y:S01]  /*6ab0*/  IMAD.X R111, RZ, RZ, R115, P5 ;  /* 0x000000ffff6f7224 */ /* 0x000fe200028e0673 */
[----:B------:R-:W-:-:S02]  /*6ac0*/  SHF.R.U64 R30, R30, 0x3, RZ ;  /* 0x000000031e1e7819 */ /* 0x000fc400000012ff */
[----:B------:R-:W-:Y:S01]  /*6ad0*/  LOP3.LUT R62, R187, 0x380, RZ, 0xc0, !PT ;  /* 0x00000380bb3e7812 */ /* 0x000fe200078ec0ff */
[--C-:B------:R-:W-:Y:S01]  /*6ae0*/  IMAD.X R13, RZ, RZ, R115.reuse, P1 ;  /* 0x000000ffff0d7224 */ /* 0x100fe200008e0673 */
[----:B------:R-:W-:Y:S01]  /*6af0*/  LOP3.LUT R114, R11, R114, RZ, 0x3c, !PT ;  /* 0x000000720b727212 */ /* 0x000fe200078e3cff */
[----:B------:R-:W-:Y:S01]  /*6b00*/  IMAD.X R11, RZ, RZ, R115, P2 ;  /* 0x000000ffff0b7224 */ /* 0x000fe200010e0673 */
[----:B------:R-:W-:Y:S02]  /*6b10*/  SHF.R.U64 R38, R38, 0x3, RZ ;  /* 0x0000000326267819 */ /* 0x000fe400000012ff */
[----:B------:R-:W-:Y:S02]  /*6b20*/  LOP3.LUT R70, R189, 0x380, RZ, 0xc0, !PT ;  /* 0x00000380bd467812 */ /* 0x000fe400078ec0ff */
[----:B------:R-:W-:Y:S02]  /*6b30*/  LOP3.LUT R98, R193, 0x380, RZ, 0xc0, !PT ;  /* 0x00000380c1627812 */ /* 0x000fe400078ec0ff */
[----:B------:R-:W-:-:S02]  /*6b40*/  LOP3.LUT R14, R14, R175, RZ, 0x3c, !PT ;  /* 0x000000af0e0e7212 */ /* 0x000fc400078e3cff */
[----:B------:R-:W-:Y:S02]  /*6b50*/  SHF.R.U64 R46, R46, 0x3, RZ ;  /* 0x000000032e2e7819 */ /* 0x000fe400000012ff */
[----:B------:R-:W-:Y:S02]  /*6b60*/  LOP3.LUT R94, R191, 0x380, RZ, 0xc0, !PT ;  /* 0x00000380bf5e7812 */ /* 0x000fe400078ec0ff */
[----:B------:R-:W-:Y:S02]  /*6b70*/  LOP3.LUT R106, R197, 0x380, RZ, 0xc0, !PT ;  /* 0x00000380c56a7812 */ /* 0x000fe400078ec0ff */
[----:B------:R-:W-:Y:S02]  /*6b80*/  LOP3.LUT R20, R20, R177, RZ, 0x3c, !PT ;  /* 0x000000b114147212 */ /* 0x000fe400078e3cff */
[----:B------:R-:W-:Y:S02]  /*6b90*/  SHF.R.U64 R54, R54, 0x3, RZ ;  /* 0x0000000336367819 */ /* 0x000fe400000012ff */
[----:B------:R-:W-:-:S02]  /*6ba0*/  LOP3.LUT R30, R30, R179, RZ, 0x3c, !PT ;  /* 0x000000b31e1e7212 */ /* 0x000fc400078e3cff */
[----:B------:R-:W-:Y:S02]  /*6bb0*/  SHF.R.U64 R62, R62, 0x3, RZ ;  /* 0x000000033e3e7819 */ /* 0x000fe400000012ff */
[----:B------:R-:W-:Y:S02]  /*6bc0*/  LOP3.LUT R102, R195, 0x380, RZ, 0xc0, !PT ;  /* 0x00000380c3667812 */ /* 0x000fe400078ec0ff */
[----:B------:R-:W-:Y:S02]  /*6bd0*/  LOP3.LUT R38, R38, R181, RZ, 0x3c, !PT ;  /* 0x000000b526267212 */ /* 0x000fe400078e3cff */
[----:B------:R-:W-:Y:S02]  /*6be0*/  SHF.R.U64 R70, R70, 0x3, RZ ;  /* 0x0000000346467819 */ /* 0x000fe400000012ff */
[----:B------:R-:W-:Y:S02]  /*6bf0*/  SHF.R.U64 R98, R98, 0x3, RZ ;  /* 0x0000000362627819 */ /* 0x000fe400000012ff */
[----:B------:R-:W-:Y:S01]  /*6c00*/  MOV R114, R114 ;  /* 0x0000007200727202 */ /* 0x000fe20000000f00 */
[----:B------:R-:W-:Y:S01]  /*6c10*/  BAR.SYNC.DEFER_BLOCKING 0x1, 0x100 ;  /* 0x0044000000007b1d */ /* 0x000fe20000010000 */
[----:B------:R-:W-:-:S02]  /*6c20*/  LOP3.LUT R12, R6, 0x380, RZ, 0xc0, !PT ;  /* 0x00000380060c7812 */ /* 0x000fc400078ec0ff */
[----:B------:R-:W-:Y:S02]  /*6c30*/  IADD3.X R107, RZ, R115, RZ, P6, !PT ;  /* 0x00000073ff6b7210 */ /* 0x000fe400037fe4ff */
[----:B------:R-:W-:Y:S02]  /*6c40*/  LOP3.LUT R46, R46, R183, RZ, 0x3c, !PT ;  /* 0x000000b72e2e7212 */ /* 0x000fe400078e3cff */
[----:B------:R-:W-:Y:S02]  /*6c50*/  SHF.R.U64 R94, R94, 0x3, RZ ;  /* 0x000000035e5e7819 */ /* 0x000fe400000012ff */
[----:B------:R-:W-:Y:S02]  /*6c60*/  SHF.R.U64 R106, R106, 0x3, RZ ;  /* 0x000000036a6a7819 */ /* 0x000fe400000012ff */
[----:B------:R-:W-:Y:S02]  /*6c70*/  LOP3.LUT R110, R151, 0x380, RZ, 0xc0, !PT ;  /* 0x00000380976e7812 */ /* 0x000fe400078ec0ff */
[----:B------:R-:W-:-:S02]  /*6c80*/  MOV R28, R14 ;  /* 0x0000000e001c7202 */ /* 0x000fc40000000f00 */
[----:B------:R-:W-:Y:S02]  /*6c90*/  LOP3.LUT R54, R54, R185, RZ, 0x3c, !PT ;  /* 0x000000b936367212 */ /* 0x000fe400078e3cff */
[----:B------:R-:W-:Y:S02]  /*6ca0*/  LOP3.LUT R115, R174, 0x380, RZ, 0xc0, !PT ;  /* 0x00000380ae737812 */ /* 0x000fe400078ec0ff */
[----:B------:R-:W-:Y:S02]  /*6cb0*/  MOV R20, R20 ;  /* 0x0000001400147202 */ /* 0x000fe40000000f00 */
[----:B------:R-:W-:Y:S02]  /*6cc0*/  LOP3.LUT R62, R62, R187, RZ, 0x3c, !PT ;  /* 0x000000bb3e3e7212 */ /* 0x000fe400078e3cff */
[----:B------:R-:W-:Y:S01]  /*6cd0*/  SHF.R.U64 R102, R102, 0x3, RZ ;  /* 0x0000000366667819 */ /* 0x000fe200000012ff */
[----:B------:R-:W-:Y:S01]  /*6ce0*/  STSM.16.M88.4 [R114], R24 ;  /* 0x0000001872007844 */ /* 0x000fe20000000200 */
[----:B------:R-:W-:-:S02]  /*6cf0*/  MOV R30, R30 ;  /* 0x0000001e001e7202 */ /* 0x000fc40000000f00 */
[----:B------:R-:W-:Y:S01]  /*6d00*/  LOP3.LUT R70, R70, R189, RZ, 0x3c, !PT ;  /* 0x000000bd46467212 */ /* 0x000fe200078e3cff */
[----:B------:R-:W-:Y:S01]  /*6d10*/  STSM.16.M88.4 [R28], R32 ;  /* 0x000000201c007844 */ /* 0x000fe20000000200 */
[----:B------:R-:W-:Y:S02]  /*6d20*/  LOP3.LUT R98, R98, R193, RZ, 0x3c, !PT ;  /* 0x000000c162627212 */ /* 0x000fe400078e3cff */
[----:B------:R-:W-:Y:S01]  /*6d30*/  SHF.R.U64 R29, R12, 0x3, RZ ;  /* 0x000000030c1d7819 */ /* 0x000fe200000012ff */
[----:B------:R-:W-:Y:S01]  /*6d40*/  STSM.16.M88.4 [R20], R40 ;  /* 0x0000002814007844 */ /* 0x000fe20000000200 */
[----:B------:R-:W-:Y:S02]  /*6d50*/  MOV R38, R38 ;  /* 0x0000002600267202 */ /* 0x000fe40000000f00 */
[----:B------:R-:W-:Y:S01]  /*6d60*/  F2FP.F16.F32.PACK_AB R59, R155, R59 ;  /* 0x0000003b9b3b723e */ /* 0x000fe200000000ff */
[----:B------:R-:W-:Y:S01]  /*6d70*/  STSM.16.M88.4 [R30], R48 ;  /* 0x000000301e007844 */ /* 0x000fe20000000200 */
[----:B------:R-:W-:-:S02]  /*6d80*/  F2FP.F16.F32.PACK_AB R65, R154, R66 ;  /* 0x000000429a41723e */ /* 0x000fc400000000ff */
[----:B------:R-:W-:Y:S01]  /*6d90*/  F2FP.F16.F32.PACK_AB R72, R73, R72 ;  /* 0x000000484948723e */ /* 0x000fe200000000ff */
[----:B------:R-:W-:Y:S01]  /*6da0*/  STSM.16.M88.4 [R38], R56 ;  /* 0x0000003826007844 */ /* 0x000fe20000000200 */
[----:B------:R-:W-:Y:S02]  /*6db0*/  LOP3.LUT R94, R94, R191, RZ, 0x3c, !PT ;  /* 0x000000bf5e5e7212 */ /* 0x000fe400078e3cff */
[----:B------:R-:W-:Y:S02]  /*6dc0*/  LOP3.LUT R106, R106, R197, RZ, 0x3c, !PT ;  /* 0x000000c56a6a7212 */ /* 0x000fe400078e3cff */
        /* <DEDUP_REMOVED lines=12> */
[----:B------:R-:W-:Y:S01]  /*6e90*/  LOP3.LUT R102, R102, R195, RZ, 0x3c, !PT ;  /* 0x000000c366667212 */ /* 0x000fe200078e3cff */
[----:B------:R-:W-:Y:S01]  /*6ea0*/  STSM.16.M88.4 [R54], R72 ;  /* 0x0000004836007844 */ /* 0x000fe20000000200 */
[----:B------:R-:W-:Y:S02]  /*6eb0*/  MOV R62, R62 ;  /* 0x0000003e003e7202 */ /* 0x000fe40000000f00 */
        /* <DEDUP_REMOVED lines=9> */
[----:B------:R-:W-:Y:S02]  /*6f50*/  F2FP.F16.F32.PACK_AB R96, R97, R96 ;  /* 0x000000606160723e */ /* 0x000fe400000000ff */
[----:B------:R-:W-:Y:S01]  /*6f60*/  LOP3.LUT R110, R29, R6, RZ, 0x3c, !PT ;  /* 0x000000061d6e7212 */ /* 0x000fe200078e3cff */
[----:B------:R-:W-:Y:S01]  /*6f70*/  STSM.16.M88.4 [R70], R76 ;  /* 0x0000004c46007844 */ /* 0x000fe20000000200 */
[----:B------:R-:W-:Y:S02]  /*6f80*/  LOP3.LUT R10, R12, R151, RZ, 0x3c, !PT ;  /* 0x000000970c0a7212 */ /* 0x000fe400078e3cff */
[----:B------:R-:W-:Y:S02]  /*6f90*/  MOV R94, R94 ;  /* 0x0000005e005e7202 */ /* 0x000fe40000000f00 */
[----:B------:R-:W-:Y:S02]  /*6fa0*/  F2FP.F16.F32.PACK_AB R104, R105, R104 ;  /* 0x000000686968723e */ /* 0x000fe400000000ff */
[----:B------:R-:W-:-:S02]  /*6fb0*/  F2FP.F16.F32.PACK_AB R112, R113, R112 ;  /* 0x000000707170723e */ /* 0x000fc400000000ff */
[----:B------:R-:W-:Y:S02]  /*6fc0*/  F2FP.F16.F32.PACK_AB R120, R121, R120 ;  /* 0x000000787978723e */ /* 0x000fe400000000ff */
[----:B------:R-:W-:Y:S02]  /*6fd0*/  F2FP.F16.F32.PACK_AB R128, R129, R128 ;  /* 0x000000808180723e */ /* 0x000fe400000000ff */
[----:B------:R-:W-:Y:S02]  /*6fe0*/  F2FP.F16.F32.PACK_AB R136, R137, R136 ;  /* 0x000000888988723e */ /* 0x000fe400000000ff */
[----:B------:R-:W-:Y:S01]  /*6ff0*/  F2FP.F16.F32.PACK_AB R144, R145, R144 ;  /* 0x000000909190723e */ /* 0x000fe200000000ff */
[----:B------:R-:W-:Y:S01]  /*7000*/  ULDC UR7, c[0x0][0xa88] ;  /* 0x0002a20000077ab9 */ /* 0x000fe20000000800 */
[----:B------:R-:W-:Y:S01]  /*7010*/  MOV R14, R106 ;  /* 0x0000006a000e7202 */ /* 0x000fe20000000f00 */
[----:B------:R-:W-:Y:S01]  /*7020*/  UMOV UR4, URZ ;  /* 0x0000003f00047c82 */ /* 0x000fe20008000000 */
[----:B------:R-:W-:Y:S01]  /*7030*/  F2FP.F16.F32.PACK_AB R97, R165, R164 ;  /* 0x000000a4a561723e */ /* 0x000fe200000000ff */
[----:B0-----:R-:W0:Y:S01]  /*7040*/  LDC R81, c[0x0][0xbe8] ;  /* 0x0002fa00ff517b82 */ /* 0x001e220000000800 */
[----:B------:R-:W-:-:S02]  /*7050*/  F2FP.F16.F32.PACK_AB R98, R101, R100 ;  /* 0x000000646562723e */ /* 0x000fc400000000ff */
[----:B------:R-:W-:Y:S02]  /*7060*/  F2FP.F16.F32.PACK_AB R99, R167, R166 ;  /* 0x000000a6a763723e */ /* 0x000fe400000000ff */
[----:B------:R-:W-:Y:S02]  /*7070*/  LOP3.LUT R12, R115, R174, RZ, 0x3c, !PT ;  /* 0x000000ae730c7212 */ /* 0x000fe400078e3cff */
[----:B------:R-:W-:Y:S01]  /*7080*/  F2FP.F16.F32.PACK_AB R105, R169, R168 ;  /* 0x000000a8a969723e */ /* 0x000fe200000000ff */
[----:B------:R-:W-:Y:S01]  /*7090*/  STSM.16.M88.4 [R94], R96 ;  /* 0x000000605e007844 */ /* 0x000fe20000000200 */
        /* <DEDUP_REMOVED lines=12> */
[----:B------:R-:W-:Y:S01]  /*7160*/  MOV R110, R110 ;  /* 0x0000006e006e7202 */ /* 0x000fe20000000f00 */
[----:B------:R-:W-:Y:S01]  /*7170*/  STSM.16.M88.4 [R14], R120 ;  /* 0x000000780e007844 */ /* 0x000fe20000000200 */
[----:B------:R-:W-:Y:S02]  /*7180*/  F2FP.F16.F32.PACK_AB R130, R133, R132 ;  /* 0x000000848582723e */ /* 0x000fe400000000ff */
[----:B------:R-:W-:Y:S02]  /*7190*/  F2FP.F16.F32.PACK_AB R131, R135, R134 ;  /* 0x000000868783723e */ /* 0x000fe400000000ff */
[----:B------:R-:W-:Y:S02]  /*71a0*/  F2FP.F16.F32.PACK_AB R137, R139, R138 ;  /* 0x0000008a8b89723e */ /* 0x000fe400000000ff */
[----:B------:R-:W-:Y:S01]  /*71b0*/  MOV R6, R10 ;  /* 0x0000000a00067202 */ /* 0x000fe20000000f00 */
[----:B------:R-:W-:Y:S01]  /*71c0*/  STSM.16.M88.4 [R110], R128 ;  /* 0x000000806e007844 */ /* 0x000fe20000000200 */
[----:B------:R-:W-:Y:S01]  /*71d0*/  F2FP.F16.F32.PACK_AB R138, R141, R140 ;  /* 0x0000008c8d8a723e */ /* 0x000fe200000000ff */
[----:B------:R-:W-:Y:S01]  /*71e0*/  IMAD.U32 R10, RZ, RZ, UR8 ;  /* 0x00000008ff0a7e24 */ /* 0x000fe2000f8e00ff */
[----:B------:R-:W-:Y:S01]  /*71f0*/  F2FP.F16.F32.PACK_AB R139, R143, R142 ;  /* 0x0000008e8f8b723e */ /* 0x000fe200000000ff */
[----:B------:R-:W-:Y:S01]  /*7200*/  IMAD.U32 R11, RZ, RZ, UR9 ;  /* 0x00000009ff0b7e24 */ /* 0x000fe2000f8e00ff */
[----:B------:R-:W-:Y:S01]  /*7210*/  F2FP.F16.F32.PACK_AB R145, R147, R146 ;  /* 0x000000929391723e */ /* 0x000fe200000000ff */
[----:B------:R-:W-:Y:S01]  /*7220*/  ULDC.64 UR8, c[0x0][0xc08] ;  /* 0x0003020000087ab9 */ /* 0x000fe20000000a00 */
[----:B------:R-:W-:Y:S01]  /*7230*/  MOV R12, R12 ;  /* 0x0000000c000c7202 */ /* 0x000fe20000000f00 */
[----:B------:R-:W-:Y:S01]  /*7240*/  STSM.16.M88.4 [R6], R136 ;  /* 0x0000008806007844 */ /* 0x000fe20000000200 */
[----:B------:R-:W-:-:S02]  /*7250*/  F2FP.F16.F32.PACK_AB R146, R149, R148 ;  /* 0x000000949592723e */ /* 0x000fc400000000ff */
[----:B------:R-:W-:Y:S02]  /*7260*/  F2FP.F16.F32.PACK_AB R147, R0, R150 ;  /* 0x000000960093723e */ /* 0x000fe400000000ff */
[----:B------:R-:W-:-:S03]  /*7270*/  PLOP3.LUT P0, PT, PT, PT, UP0, 0x80, 0x0 ;  /* 0x000000000000781c */ /* 0x000fc60003f0f008 */
[----:B------:R1:W-:Y:S01]  /*7280*/  STSM.16.M88.4 [R12], R144 ;  /* 0x000000900c007844 */ /* 0x0003e20000000200 */
[----:B------:R-:W-:Y:S09]  /*7290*/  BAR.SYNC.DEFER_BLOCKING 0x1, 0x100 ;  /* 0x0044000000007b1d */ /* 0x000ff20000010000 */
[----:B------:R-:W2:Y:S01]  /*72a0*/  @P0 LDG.E R0, desc[UR50][R10.64] ;  /* 0x000000320a000981 */ /* 0x000ea2000c1e1900 */
[----:B------:R-:W-:Y:S01]  /*72b0*/  UISETP.NE.U32.AND UP1, UPT, UR8, URZ, UPT ;  /* 0x0000003f0800728c */ /* 0x000fe2000bf25070 */
[----:B0-----:R-:W-:Y:S01]  /*72c0*/  ISETP.NE.AND P1, PT, R81, 0x1, PT ;  /* 0x000000015100780c */ /* 0x001fe20003f25270 */
[----:B-1----:R-:W-:-:S02]  /*72d0*/  IMAD.U32 R12, RZ, RZ, UR40 ;  /* 0x00000028ff0c7e24 */ /* 0x002fc4000f8e00ff */
[----:B------:R-:W-:-:S06]  /*72e0*/  UISETP.NE.AND.EX UP1, UPT, UR9, URZ, UPT, UP1 ;  /* 0x0000003f0900728c */ /* 0x000fcc000bf25310 */
[----:B------:R-:W-:-:S04]  /*72f0*/  PLOP3.LUT P2, PT, PT, PT, UP1, 0x80, 0x0 ;  /* 0x000000000000781c */ /* 0x000fc80003f4f018 */
[----:B------:R-:W0:Y:S01]  /*7300*/  @P1 LDC R13, c[0x0][0xbec] ;  /* 0x0002fb00ff0d1b82 */ /* 0x000e220000000800 */
[----:B------:R-:W-:-:S04]  /*7310*/  @UP1 ULEA UR8, UP2, UR38, UR8, 0x2 ;  /* 0x0000000826081291 */ /* 0x000fc8000f84103f */
[----:B------:R-:W-:Y:S02]  /*7320*/  @UP1 ULEA.HI.X UR9, UR38, UR9, UR39, 0x2, UP2 ;  /* 0x0000000926091291 */ /* 0x000fe400090f1427 */
[----:B------:R-:W-:Y:S01]  /*7330*/  IMAD.U32 R20, RZ, RZ, UR8 ;  /* 0x00000008ff147e24 */ /* 0x000fe2000f8e00ff */
[----:B------:R-:W1:Y:S03]  /*7340*/  @P1 LDC R15, c[0x0][0xbf0] ;  /* 0x0002fc00ff0f1b82 */ /* 0x000e660000000800 */
[----:B------:R-:W-:Y:S01]  /*7350*/  IMAD.U32 R21, RZ, RZ, UR9 ;  /* 0x00000009ff157e24 */ /* 0x000fe2000f8e00ff */
[----:B--2---:R-:W-:Y:S01]  /*7360*/  @P0 R2UR UR4, R0 ;  /* 0x00000000000402ca */ /* 0x004fe200000e0000 */
[----:B------:R-:W-:-:S06]  /*7370*/  IMAD.U32 R0, RZ, RZ, UR7 ;  /* 0x00000007ff007e24 */ /* 0x000fcc000f8e00ff */
[----:B------:R2:W5:Y:S01]  /*7380*/  @P2 LDG.E R0, desc[UR50][R20.64] ;  /* 0x0000003214002981 */ /* 0x000562000c1e1900 */
[----:B01----:R-:W-:Y:S07]  /*7390*/  @P2 BRA `(.L_x_9449) ;  /* 0x0000000000102947 */ /* 0x003fee0003800000 */
[----:B------:R-:W-:Y:S05]  /*73a0*/  @!P0 BRA `(.L_x_9449) ;  /* 0x00000000000c8947 */ /* 0x000fea0003800000 */
[----:B--2---:R-:W2:Y:S04]  /*73b0*/  LDG.E R21, desc[UR50][R10.64] ;  /* 0x000000320a157981 */ /* 0x004ea8000c1e1900 */
[----:B-----5:R-:W2:Y:S02]  /*73c0*/  LDG.E R0, desc[UR50][R10.64+0x4] ;  /* 0x000004320a007981 */ /* 0x020ea4000c1e1900 */
[----:B--2---:R-:W-:-:S07]  /*73d0*/  IADD3 R0, -R21, R0, RZ ;  /* 0x0000000015007210 */ /* 0x004fce0007ffe1ff */
.L_x_9449:
[----:B------:R-:W-:Y:S01]  /*73e0*/  USHF.R.S32.HI UR14, URZ, 0x1f, UR41 ;  /* 0x0000001f3f0e7899 */ /* 0x000fe20008011429 */
[----:B------:R-:W-:Y:S01]  /*73f0*/  IMAD R12, R12, 0x80, R203 ;  /* 0x000000800c0c7824 */ /* 0x000fe200078e02cb */
[----:B------:R-:W-:Y:S01]  /*7400*/  ULDC.64 UR12, c[0x0][0xb90] ;  /* 0x0002e400000c7ab9 */ /* 0x000fe20000000a00 */
[----:B------:R-:W-:Y:S01]  /*7410*/  USHF.R.S32.HI UR11, URZ, 0x1f, UR4 ;  /* 0x0000001f3f0b7899 */ /* 0x000fe20008011404 */
[----:B------:R-:W-:Y:S01]  /*7420*/  IMAD R11, R22, 0x40, R2 ;  /* 0x00000040160b7824 */ /* 0x000fe200078e0202 */
[----:B------:R-:W-:Y:S01]  /*7430*/  UIMAD UR7, UR14, UR12, URZ ;  /* 0x0000000c0e0772a4 */ /* 0x000fe2000f8e023f */
[----:B------:R-:W-:Y:S01]  /*7440*/  @P1 IMAD.HI.U32 R6, R12, R13, RZ ;  /* 0x0000000d0c061227 */ /* 0x000fe200078e00ff */
[----:B------:R-:W-:Y:S01]  /*7450*/  UMOV UR10, UR4 ;  /* 0x00000004000a7c82 */ /* 0x000fe20008000000 */
[----:B------:R-:W-:Y:S01]  /*7460*/  USEL UR39, UR39, URZ, !UP0 ;  /* 0x0000003f27277287 */ /* 0x000fe2000c000000 */
[----:B------:R-:W0:Y:S01]  /*7470*/  @P1 LDC R83, c[0x0][0xbf0] ;  /* 0x0002fc00ff531b82 */ /* 0x000e220000000800 */
[----:B------:R-:W-:Y:S01]  /*7480*/  UIMAD.WIDE.U32 UR8, UR41, UR12, UR10 ;  /* 0x0000000c290872a5 */ /* 0x000fe2000f8e000a */
[----:B------:R-:W-:Y:S01]  /*7490*/  IMAD.MOV.U32 R10, RZ, RZ, R12 ;  /* 0x000000ffff0a7224 */ /* 0x000fe200078e000c */
[----:B------:R-:W-:Y:S01]  /*74a0*/  UIMAD UR7, UR41, UR13, UR7 ;  /* 0x0000000d290772a4 */ /* 0x000fe2000f8e0207 */
[----:B------:R-:W-:Y:S01]  /*74b0*/  @P1 SHF.R.U32.HI R10, RZ, R15, R6 ;  /* 0x0000000fff0a1219 */ /* 0x000fe20000011606 */
[----:B------:R-:W-:Y:S01]  /*74c0*/  USEL UR38, UR38, URZ, !UP0 ;  /* 0x0000003f26267287 */ /* 0x000fe2000c000000 */
[----:B------:R-:W-:Y:S01]  /*74d0*/  IMAD.WIDE R4, R11, 0x2, R4 ;  /* 0x000000020b047825 */ /* 0x000fe200078e0204 */
[----:B------:R-:W-:Y:S01]  /*74e0*/  ULDC.64 UR12, c[0x0][0xb98] ;  /* 0x0002e600000c7ab9 */ /* 0x000fe20000000a00 */
[----:B------:R-:W-:-:S02]  /*74f0*/  UIADD3 UR9, UR9, UR7, URZ ;  /* 0x0000000709097290 */ /* 0x000fc4000fffe03f */
[----:B------:R-:W-:Y:S01]  /*7500*/  UIMAD UR7, UR39, UR12, URZ ;  /* 0x0000000c270772a4 */ /* 0x000fe2000f8e023f */
[----:B------:R-:W-:Y:S01]  /*7510*/  IMAD.MOV R6, RZ, RZ, -R10 ;  /* 0x000000ffff067224 */ /* 0x000fe200078e0a0a */
[----:B------:R-:W-:Y:S01]  /*7520*/  UIMAD.WIDE.U32 UR8, UR38, UR12, UR8 ;  /* 0x0000000c260872a5 */ /* 0x000fe2000f8e0008 */
[----:B------:R-:W-:Y:S01]  /*7530*/  IADD3 R37, P2, R4, 0x5000, RZ ;  /* 0x0000500004257810 */ /* 0x000fe20007f5e0ff */
[----:B------:R-:W-:Y:S01]  /*7540*/  UIMAD UR7, UR38, UR13, UR7 ;  /* 0x0000000d260772a4 */ /* 0x000fe2000f8e0207 */
[----:B------:R-:W-:Y:S01]  /*7550*/  IMAD R13, R81, R6, R12 ;  /* 0x00000006510d7224 */ /* 0x000fe200078e020c */
[----:B------:R-:W-:Y:S01]  /*7560*/  SHF.R.S32.HI R6, RZ, 0x1f, R10 ;  /* 0x0000001fff067819 */ /* 0x000fe2000001140a */
[----:B------:R-:W-:Y:S01]  /*7570*/  IMAD.U32 R26, RZ, RZ, UR40 ;  /* 0x00000028ff1a7e24 */ /* 0x000fe2000f8e00ff */
[----:B------:R-:W-:Y:S01]  /*7580*/  IADD3 R10, P0, R10, UR8, RZ ;  /* 0x000000080a0a7c10 */ /* 0x000fe2000ff1e0ff */
[----:B-----5:R-:W-:Y:S01]  /*7590*/  IMAD R85, R0, R81, RZ ;  /* 0x0000005100557224 */ /* 0x020fe200078e02ff */
[C---:B------:R-:W-:Y:S01]  /*75a0*/  IADD3 R25, P5, R4.reuse, 0x1000, RZ ;  /* 0x0000100004197810 */ /* 0x040fe20007fbe0ff */
[----:B------:R-:W-:Y:S01]  /*75b0*/  IMAD.U32 R11, RZ, RZ, UR7 ;  /* 0x00000007ff0b7e24 */ /* 0x000fe2000f8e00ff */
[----:B------:R-:W-:Y:S01]  /*75c0*/  IADD3 R29, P4, R4, 0x2000, RZ ;  /* 0x00002000041d7810 */ /* 0x000fe20007f9e0ff */
[----:B------:R-:W-:Y:S01]  /*75d0*/  IMAD R26, R26, 0x80, R201 ;  /* 0x000000801a1a7824 */ /* 0x000fe200078e02c9 */
[----:B------:R-:W-:Y:S01]  /*75e0*/  IADD3 R57, P3, R4, 0x4000, RZ ;  /* 0x0000400004397810 */ /* 0x000fe20007f7e0ff */
[----:B------:R-:W-:Y:S01]  /*75f0*/  ULDC.64 UR12, c[0x0][0xaa0] ;  /* 0x0002a800000c7ab9 */ /* 0x000fe20000000a00 */
[----:B------:R-:W-:Y:S01]  /*7600*/  IADD3.X R11, R6, UR9, R11, P0, !PT ;  /* 0x00000009060b7c10 */ /* 0x000fe200087fe40b */
[----:B------:R-:W-:Y:S01]  /*7610*/  ULDC.64 UR8, c[0x0][0xb88] ;  /* 0x0002e20000087ab9 */ /* 0x000fe20000000a00 */
[----:B------:R-:W-:-:S02]  /*7620*/  SHF.R.S32.HI R6, RZ, 0x1f, R13 ;  /* 0x0000001fff067819 */ /* 0x000fc4000001140d */
[----:B------:R-:W-:Y:S01]  /*7630*/  IADD3 R33, P0, R4, 0x3000, RZ ;  /* 0x0000300004217810 */ /* 0x000fe20007f1e0ff */
[----:B------:R-:W-:Y:S01]  /*7640*/  IMAD.WIDE.U32 R10, R13, UR8, R10 ;  /* 0x000000080d0a7c25 */ /* 0x000fe2000f8e000a */
[----:B------:R-:W-:Y:S02]  /*7650*/  LOP3.LUT R36, R37, 0x380, RZ, 0xc0, !PT ;  /* 0x0000038025247812 */ /* 0x000fe400078ec0ff */
[----:B------:R-:W-:Y:S01]  /*7660*/  LOP3.LUT R32, R33, 0x380, RZ, 0xc0, !PT ;  /* 0x0000038021207812 */ /* 0x000fe200078ec0ff */
[----:B------:R-:W-:Y:S01]  /*7670*/  IMAD R6, R6, UR8, RZ ;  /* 0x0000000806067c24 */ /* 0x000fe2000f8e02ff */
[----:B------:R-:W-:Y:S02]  /*7680*/  LOP3.LUT R24, R25, 0x380, RZ, 0xc0, !PT ;  /* 0x0000038019187812 */ /* 0x000fe400078ec0ff */
[----:B------:R-:W-:Y:S01]  /*7690*/  SHF.R.U64 R32, R32, 0x3, RZ ;  /* 0x0000000320207819 */ /* 0x000fe200000012ff */
[----:B------:R-:W-:Y:S01]  /*76a0*/  IMAD R15, R13, UR9, R6 ;  /* 0x000000090d0f7c24 */ /* 0x000fe2000f8e0206 */
[----:B------:R-:W-:Y:S01]  /*76b0*/  LOP3.LUT R28, R29, 0x380, RZ, 0xc0, !PT ;  /* 0x000003801d1c7812 */ /* 0x000fe200078ec0ff */
[----:B------:R-:W-:Y:S01]  /*76c0*/  ULDC.64 UR8, c[0x0][0xb50] ;  /* 0x0002d40000087ab9 */ /* 0x000fe20000000a00 */
[----:B------:R-:W-:Y:S01]  /*76d0*/  LOP3.LUT R56, R57, 0x380, RZ, 0xc0, !PT ;  /* 0x0000038039387812 */ /* 0x000fe200078ec0ff */
[----:B------:R-:W-:Y:S01]  /*76e0*/  IMAD.IADD R11, R11, 0x1, R15 ;  /* 0x000000010b0b7824 */ /* 0x000fe200078e020f */
[----:B------:R-:W-:Y:S01]  /*76f0*/  LEA R12, P6, R10, UR8, 0x2 ;  /* 0x000000080a0c7c11 */ /* 0x000fe2000f8c10ff */
[----:B------:R-:W-:Y:S01]  /*7700*/  VIADD R6, R26, 0x8 ;  /* 0x000000081a067836 */ /* 0x000fe20000000000 */
[----:B------:R-:W-:Y:S01]  /*7710*/  LOP3.LUT R32, R32, R33, RZ, 0x3c, !PT ;  /* 0x0000002120207212 */ /* 0x000fe200078e3cff */
[----:B------:R-:W-:Y:S01]  /*7720*/  IMAD.X R33, RZ, RZ, R5, P0 ;  /* 0x000000ffff217224 */ /* 0x000fe200000e0605 */
[----:B------:R-:W-:Y:S01]  /*7730*/  SHF.R.U64 R36, R36, 0x3, RZ ;  /* 0x0000000324247819 */ /* 0x000fe200000012ff */
[----:B--2---:R-:W-:Y:S01]  /*7740*/  SHFL.IDX PT, R20, R12, RZ, 0x1c1f ;  /* 0x001c1fff0c147589 */ /* 0x004fe200000e0000 */
[----:B------:R-:W-:-:S02]  /*7750*/  SHF.R.U64 R24, R24, 0x3, RZ ;  /* 0x0000000318187819 */ /* 0x000fc400000012ff */
[----:B------:R-:W-:Y:S01]  /*7760*/  SHF.R.U64 R28, R28, 0x3, RZ ;  /* 0x000000031c1c7819 */ /* 0x000fe200000012ff */
[----:B------:R-:W-:Y:S01]  /*7770*/  SHFL.IDX PT, R50, R12, 0x1, 0x1c1f ;  /* 0x003c1f000c327f89 */ /* 0x000fe200000e0000 */
[----:B------:R-:W-:Y:S02]  /*7780*/  SHF.R.U64 R56, R56, 0x3, RZ ;  /* 0x0000000338387819 */ /* 0x000fe400000012ff */
[----:B------:R-:W-:Y:S02]  /*7790*/  IADD3 R61, P0, R4, 0x9000, RZ ;  /* 0x00009000043d7810 */ /* 0x000fe40007f1e0ff */
[----:B------:R-:W-:Y:S02]  /*77a0*/  LEA.HI.X R14, R10, UR9, R11, 0x2, P6 ;  /* 0x000000090a0e7c11 */ /* 0x000fe4000b0f140b */
[----:B------:R-:W-:Y:S01]  /*77b0*/  LOP3.LUT R36, R36, R37, RZ, 0x3c, !PT ;  /* 0x0000002524247212 */ /* 0x000fe200078e3cff */
[--C-:B------:R-:W-:Y:S01]  /*77c0*/  IMAD.X R37, RZ, RZ, R5.reuse, P2 ;  /* 0x000000ffff257224 */ /* 0x100fe200010e0605 */
[----:B------:R-:W-:Y:S01]  /*77d0*/  LOP3.LUT R24, R24, R25, RZ, 0x3c, !PT ;  /* 0x0000001918187212 */ /* 0x000fe200078e3cff */
[--C-:B------:R-:W-:Y:S01]  /*77e0*/  IMAD.X R25, RZ, RZ, R5.reuse, P5 ;  /* 0x000000ffff197224 */ /* 0x100fe200028e0605 */
[----:B------:R-:W-:Y:S01]  /*77f0*/  LOP3.LUT R28, R28, R29, RZ, 0x3c, !PT ;  /* 0x0000001d1c1c7212 */ /* 0x000fe200078e3cff */
[----:B------:R-:W-:Y:S01]  /*7800*/  IMAD.X R29, RZ, RZ, R5, P4 ;  /* 0x000000ffff1d7224 */ /* 0x000fe200020e0605 */
[----:B------:R-:W-:Y:S01]  /*7810*/  LOP3.LUT R56, R56, R57, RZ, 0x3c, !PT ;  /* 0x0000003938387212 */ /* 0x000fe200078e3cff */
[----:B------:R-:W1:Y:S01]  /*7820*/  SHFL.IDX PT, R21, R14, RZ, 0x1c1f ;  /* 0x001c1fff0e157589 */ /* 0x000e6200000e0000 */
[----:B------:R-:W-:-:S02]  /*7830*/  LOP3.LUT R60, R61, 0x380, RZ, 0xc0, !PT ;  /* 0x000003803d3c7812 */ /* 0x000fc400078ec0ff */
[C---:B------:R-:W-:Y:S01]  /*7840*/  IADD3 R49, P2, R4.reuse, 0xb000, RZ ;  /* 0x0000b00004317810 */ /* 0x040fe20007f5e0ff */
[----:B------:R-:W2:Y:S01]  /*7850*/  SHFL.IDX PT, R51, R14, 0x1, 0x1c1f ;  /* 0x003c1f000e337f89 */ /* 0x000ea200000e0000 */
[----:B------:R-:W-:Y:S02]  /*7860*/  IADD3.X R57, RZ, R5, RZ, P3, !PT ;  /* 0x00000005ff397210 */ /* 0x000fe40001ffe4ff */
[C---:B------:R-:W-:Y:S02]  /*7870*/  IADD3 R41, P6, R4.reuse, 0x6000, RZ ;  /* 0x0000600004297810 */ /* 0x040fe40007fde0ff */
[C---:B------:R-:W-:Y:S02]  /*7880*/  IADD3 R45, P5, R4.reuse, 0x7000, RZ ;  /* 0x00007000042d7810 */ /* 0x040fe40007fbe0ff */
[C---:B------:R-:W-:Y:S02]  /*7890*/  IADD3 R69, P4, R4.reuse, 0x8000, RZ ;  /* 0x0000800004457810 */ /* 0x040fe40007f9e0ff */
[----:B------:R-:W-:-:S02]  /*78a0*/  IADD3 R11, P3, R4, 0xa000, RZ ;  /* 0x0000a000040b7810 */ /* 0x000fc40007f7e0ff */
[----:B------:R-:W-:Y:S02]  /*78b0*/  SHF.R.U64 R60, R60, 0x3, RZ ;  /* 0x000000033c3c7819 */ /* 0x000fe400000012ff */
[----:B------:R-:W-:Y:S02]  /*78c0*/  LOP3.LUT R48, R49, 0x380, RZ, 0xc0, !PT ;  /* 0x0000038031307812 */ /* 0x000fe400078ec0ff */
[----:B------:R-:W-:Y:S02]  /*78d0*/  LOP3.LUT R40, R41, 0x380, RZ, 0xc0, !PT ;  /* 0x0000038029287812 */ /* 0x000fe400078ec0ff */
[----:B------:R-:W-:Y:S02]  /*78e0*/  LOP3.LUT R44, R45, 0x380, RZ, 0xc0, !PT ;  /* 0x000003802d2c7812 */ /* 0x000fe400078ec0ff */
[----:B------:R-:W-:Y:S02]  /*78f0*/  LOP3.LUT R68, R69, 0x380, RZ, 0xc0, !PT ;  /* 0x0000038045447812 */ /* 0x000fe400078ec0ff */
[----:B------:R-:W-:-:S02]  /*7900*/  LOP3.LUT R10, R11, 0x380, RZ, 0xc0, !PT ;  /* 0x000003800b0a7812 */ /* 0x000fc400078ec0ff */
[----:B------:R-:W-:Y:S01]  /*7910*/  LOP3.LUT R60, R60, R61, RZ, 0x3c, !PT ;  /* 0x0000003d3c3c7212 */ /* 0x000fe200078e3cff */
[----:B------:R-:W-:Y:S01]  /*7920*/  IMAD.X R61, RZ, RZ, R5, P0 ;  /* 0x000000ffff3d7224 */ /* 0x000fe200000e0605 */
[----:B------:R-:W-:Y:S02]  /*7930*/  SHF.R.U64 R48, R48, 0x3, RZ ;  /* 0x0000000330307819 */ /* 0x000fe400000012ff */
[----:B------:R-:W-:Y:S02]  /*7940*/  SHF.R.U64 R40, R40, 0x3, RZ ;  /* 0x0000000328287819 */ /* 0x000fe400000012ff */
[----:B------:R-:W-:Y:S02]  /*7950*/  SHF.R.U64 R44, R44, 0x3, RZ ;  /* 0x000000032c2c7819 */ /* 0x000fe400000012ff */
[----:B------:R-:W-:Y:S02]  /*7960*/  SHF.R.U64 R68, R68, 0x3, RZ ;  /* 0x0000000344447819 */ /* 0x000fe400000012ff */
[----:B------:R-:W-:-:S02]  /*7970*/  SHF.R.U64 R10, R10, 0x3, RZ ;  /* 0x000000030a0a7819 */ /* 0x000fc400000012ff */
[----:B------:R-:W-:Y:S02]  /*7980*/  LOP3.LUT P0, RZ, R23, 0x3, RZ, 0xc0, !PT ;  /* 0x0000000317ff7812 */ /* 0x000fe4000780c0ff */
[----:B------:R-:W-:Y:S02]  /*7990*/  LOP3.LUT R48, R48, R49, RZ, 0x3c, !PT ;  /* 0x0000003130307212 */ /* 0x000fe400078e3cff */
[----:B------:R-:W-:Y:S02]  /*79a0*/  IADD3.X R49, RZ, R5, RZ, P2, !PT ;  /* 0x00000005ff317210 */ /* 0x000fe400017fe4ff */
        /* <DEDUP_REMOVED lines=8> */
[----:B------:R-:W-:-:S02]  /*7a30*/  ISETP.GE.OR P2, PT, R26, R85, P0 ;  /* 0x000000551a00720c */ /* 0x000fc40000746670 */
[----:B------:R-:W-:Y:S02]  /*7a40*/  ISETP.GE.OR P0, PT, R6, R85, P0 ;  /* 0x000000550600720c */ /* 0x000fe40000706670 */
[C---:B------:R-:W-:Y:S02]  /*7a50*/  IADD3 R77, P6, R4.reuse, 0xc000, RZ ;  /* 0x0000c000044d7810 */ /* 0x040fe40007fde0ff */
[C---:B------:R-:W-:Y:S02]  /*7a60*/  IADD3 R73, P5, R4.reuse, 0xd000, RZ ;  /* 0x0000d00004497810 */ /* 0x040fe40007fbe0ff */
[C---:B------:R-:W-:Y:S02]  /*7a70*/  IADD3 R65, P4, R4.reuse, 0xe000, RZ ;  /* 0x0000e00004417810 */ /* 0x040fe40007f9e0ff */
[C---:B------:R-:W-:Y:S02]  /*7a80*/  LOP3.LUT R15, R4.reuse, 0x380, RZ, 0xc0, !PT ;  /* 0x00000380040f7812 */ /* 0x040fe400078ec0ff */
[----:B------:R-:W-:Y:S01]  /*7a90*/  IADD3 R13, P3, R4, 0xf000, RZ ;  /* 0x0000f000040d7810 */ /* 0x000fe20007f7e0ff */
[----:B-1----:R1:W-:Y:S01]  /*7aa0*/  @!P2 ST.E desc[UR50][R20.64], R9 ;  /* 0x000000091400a985 */ /* 0x0023e2000c101932 */
[----:B------:R-:W-:-:S02]  /*7ab0*/  LOP3.LUT R76, R77, 0x380, RZ, 0xc0, !PT ;  /* 0x000003804d4c7812 */ /* 0x000fc400078ec0ff */
[----:B------:R-:W-:Y:S01]  /*7ac0*/  LOP3.LUT R72, R73, 0x380, RZ, 0xc0, !PT ;  /* 0x0000038049487812 */ /* 0x000fe200078ec0ff */
[----:B--2---:R2:W-:Y:S01]  /*7ad0*/  @!P0 ST.E desc[UR50][R50.64], R8 ;  /* 0x0000000832008985 */ /* 0x0045e2000c101932 */
[----:B------:R-:W-:Y:S01]  /*7ae0*/  LOP3.LUT R64, R65, 0x380, RZ, 0xc0, !PT ;  /* 0x0000038041407812 */ /* 0x000fe200078ec0ff */
[----:B------:R-:W-:Y:S01]  /*7af0*/  IMAD.X R53, RZ, RZ, R5, P3 ;  /* 0x000000ffff357224 */ /* 0x000fe200018e0605 */
[----:B------:R-:W-:Y:S01]  /*7b00*/  SHF.R.U64 R15, R15, 0x3, RZ ;  /* 0x000000030f0f7819 */ /* 0x000fe200000012ff */
[----:B------:R-:W-:Y:S01]  /*7b10*/  UIMAD UR7, UR11, UR12, URZ ;  /* 0x0000000c0b0772a4 */ /* 0x000fe2000f8e023f */
[----:B------:R-:W-:Y:S01]  /*7b20*/  LOP3.LUT R0, R13, 0x380, RZ, 0xc0, !PT ;  /* 0x000003800d007812 */ /* 0x000fe200078ec0ff */
[----:B------:R-:W-:Y:S01]  /*7b30*/  UIMAD.WIDE.U32 UR8, UR4, UR12, URZ ;  /* 0x0000000c040872a5 */ /* 0x000fe2000f8e003f */
[----:B------:R-:W-:Y:S01]  /*7b40*/  SHF.R.U64 R76, R76, 0x3, RZ ;  /* 0x000000034c4c7819 */ /* 0x000fe200000012ff */
[----:B------:R-:W-:Y:S01]  /*7b50*/  ULDC.64 UR10, c[0x0][0xae8] ;  /* 0x0002ba00000a7ab9 */ /* 0x000fe20000000a00 */
[----:B------:R-:W-:Y:S01]  /*7b60*/  SHF.R.U64 R72, R72, 0x3, RZ ;  /* 0x0000000348487819 */ /* 0x000fe200000012ff */
[----:B-1----:R-:W-:Y:S01]  /*7b70*/  IMAD.U32 R21, RZ, RZ, UR40 ;  /* 0x00000028ff157e24 */ /* 0x002fe2000f8e00ff */
[----:B------:R-:W-:Y:S01]  /*7b80*/  SHF.R.U64 R64, R64, 0x3, RZ ;  /* 0x0000000340407819 */ /* 0x000fe200000012ff */
[----:B------:R-:W5:Y:S01]  /*7b90*/  LD.E.128 R24, desc[UR50][R24.64] ;  /* 0x0000003218187980 */ /* 0x000f62000c101d00 */
[----:B------:R-:W-:-:S02]  /*7ba0*/  LOP3.LUT R4, R15, R4, RZ, 0x3c, !PT ;  /* 0x000000040f047212 */ /* 0x000fc400078e3cff */
[----:B------:R-:W-:Y:S01]  /*7bb0*/  SHF.R.U64 R0, R0, 0x3, RZ ;  /* 0x0000000300007819 */ /* 0x000fe200000012ff */
[----:B------:R-:W5:Y:S01]  /*7bc0*/  LD.E.128 R28, desc[UR50][R28.64] ;  /* 0x000000321c1c7980 */ /* 0x000f62000c101d00 */
[----:B------:R-:W-:Y:S01]  /*7bd0*/  LOP3.LUT R76, R76, R77, RZ, 0x3c, !PT ;  /* 0x0000004d4c4c7212 */ /* 0x000fe200078e3cff */
[--C-:B------:R-:W-:Y:S01]  /*7be0*/  IMAD.X R77, RZ, RZ, R5.reuse, P6 ;  /* 0x000000ffff4d7224 */ /* 0x100fe200030e0605 */
[----:B------:R-:W-:Y:S01]  /*7bf0*/  LOP3.LUT R72, R72, R73, RZ, 0x3c, !PT ;  /* 0x0000004948487212 */ /* 0x000fe200078e3cff */
[--C-:B------:R-:W-:Y:S01]  /*7c00*/  IMAD.X R73, RZ, RZ, R5.reuse, P5 ;  /* 0x000000ffff497224 */ /* 0x100fe200028e0605 */
[----:B------:R-:W-:Y:S01]  /*7c10*/  LOP3.LUT R64, R64, R65, RZ, 0x3c, !PT ;  /* 0x0000004140407212 */ /* 0x000fe200078e3cff */
[----:B------:R-:W-:Y:S01]  /*7c20*/  IMAD.X R65, RZ, RZ, R5, P4 ;  /* 0x000000ffff417224 */ /* 0x000fe200020e0605 */
[----:B------:R-:W-:Y:S01]  /*7c30*/  LOP3.LUT R52, R0, R13, RZ, 0x3c, !PT ;  /* 0x0000000d00347212 */ /* 0x000fe200078e3cff */
[----:B------:R-:W-:Y:S01]  /*7c40*/  UIMAD UR7, UR4, UR13, UR7 ;  /* 0x0000000d040772a4 */ /* 0x000fe2000f8e0207 */
[----:B------:R1:W5:Y:S01]  /*7c50*/  LD.E.128 R12, desc[UR50][R4.64] ;  /* 0x00000032040c7980 */ /* 0x000362000c101d00 */
[----:B------:R-:W-:-:S03]  /*7c60*/  IMAD R0, R19, 0x20, R22 ;  /* 0x0000002013007824 */ /* 0x000fc600078e0216 */
[----:B------:R-:W5:Y:S04]  /*7c70*/  LD.E.128 R32, desc[UR50][R32.64] ;  /* 0x0000003220207980 */ /* 0x000f68000c101d00 */
[----:B------:R-:W5:Y:S01]  /*7c80*/  LD.E.128 R56, desc[UR50][R56.64] ;  /* 0x0000003238387980 */ /* 0x000f62000c101d00 */
[----:B-1----:R-:W1:Y:S01]  /*7c90*/  @P1 LDC R5, c[0x0][0xbec] ;  /* 0x0002fb00ff051b82 */ /* 0x002e620000000800 */
[----:B------:R-:W-:Y:S02]  /*7ca0*/  UIADD3 UR9, UR9, UR7, URZ ;  /* 0x0000000709097290 */ /* 0x000fe4000fffe03f */
[----:B------:R-:W5:Y:S01]  /*7cb0*/  LD.E.128 R36, desc[UR50][R36.64] ;  /* 0x0000003224247980 */ /* 0x000f62000c101d00 */
[----:B------:R-:W-:Y:S01]  /*7cc0*/  UIMAD UR4, UR14, UR10, URZ ;  /* 0x0000000a0e0472a4 */ /* 0x000fe2000f8e023f */
[----:B------:R-:W-:Y:S01]  /*7cd0*/  IMAD R20, R21, 0x80, R0 ;  /* 0x0000008015147824 */ /* 0x000fe200078e0200 */
[----:B------:R-:W-:Y:S01]  /*7ce0*/  UIMAD.WIDE.U32 UR8, UR41, UR10, UR8 ;  /* 0x0000000a290872a5 */ /* 0x000fe2000f8e0008 */
[----:B------:R-:W5:Y:S01]  /*7cf0*/  LD.E.128 R40, desc[UR50][R40.64] ;  /* 0x0000003228287980 */ /* 0x000f62000c101d00 */
[----:B------:R-:W-:-:S03]  /*7d00*/  UIMAD UR4, UR41, UR11, UR4 ;  /* 0x0000000b290472a4 */ /* 0x000fc6000f8e0204 */
[----:B------:R-:W-:Y:S01]  /*7d10*/  ULDC.64 UR10, c[0x0][0xaf0] ;  /* 0x0002bc00000a7ab9 */ /* 0x000fe20000000a00 */
[----:B------:R-:W-:Y:S01]  /*7d20*/  UIADD3 UR9, UR9, UR4, URZ ;  /* 0x0000000409097290 */ /* 0x000fe2000fffe03f */
[----:B------:R-:W5:Y:S01]  /*7d30*/  LD.E.128 R44, desc[UR50][R44.64] ;  /* 0x000000322c2c7980 */ /* 0x000f62000c101d00 */
[----:B------:R-:W-:Y:S01]  /*7d40*/  UIMAD UR4, UR39, UR10, URZ ;  /* 0x0000000a270472a4 */ /* 0x000fe2000f8e023f */
[----:B------:R-:W-:Y:S01]  /*7d50*/  IMAD.MOV.U32 R21, RZ, RZ, R20 ;  /* 0x000000ffff157224 */ /* 0x000fe200078e0014 */
[----:B------:R-:W-:Y:S01]  /*7d60*/  UIMAD.WIDE.U32 UR8, UR38, UR10, UR8 ;  /* 0x0000000a260872a5 */ /* 0x000fe2000f8e0008 */
[----:B------:R-:W5:Y:S01]  /*7d70*/  LD.E.128 R68, desc[UR50][R68.64] ;  /* 0x0000003244447980 */ /* 0x000f62000c101d00 */
[----:B------:R-:W-:-:S03]  /*7d80*/  UIMAD UR4, UR38, UR11, UR4 ;  /* 0x0000000b260472a4 */ /* 0x000fc6000f8e0204 */
[----:B------:R-:W5:Y:S01]  /*7d90*/  LD.E.128 R60, desc[UR50][R60.64] ;  /* 0x000000323c3c7980 */ /* 0x000f62000c101d00 */
[----:B-1----:R-:W-:-:S03]  /*7da0*/  @P1 IMAD.HI.U32 R0, R20, R5, RZ ;  /* 0x0000000514001227 */ /* 0x002fc600078e00ff */
[----:B--2---:R-:W5:Y:S02]  /*7db0*/  LD.E.128 R8, desc[UR50][R10.64] ;  /* 0x000000320a087980 */ /* 0x004f64000c101d00 */
[----:B0-----:R-:W-:Y:S01]  /*7dc0*/  @P1 SHF.R.U32.HI R21, RZ, R83, R0 ;  /* 0x00000053ff151219 */ /* 0x001fe20000011600 */
[----:B------:R-:W-:Y:S01]  /*7dd0*/  UIADD3 UR4, UR9, UR4, URZ ;  /* 0x0000000409047290 */ /* 0x000fe2000fffe03f */
[----:B------:R-:W-:Y:S01]  /*7de0*/  IMAD.U32 R4, RZ, RZ, UR8 ;  /* 0x00000008ff047e24 */ /* 0x000fe2000f8e00ff */
[----:B------:R-:W5:Y:S01]  /*7df0*/  LD.E.128 R48, desc[UR50][R48.64] ;  /* 0x0000003230307980 */ /* 0x000f62000c101d00 */
[--C-:B------:R-:W-:Y:S01]  /*7e00*/  SHF.R.S32.HI R0, RZ, 0x1f, R21.reuse ;  /* 0x0000001fff007819 */ /* 0x100fe20000011415 */
[----:B------:R-:W-:Y:S01]  /*7e10*/  IMAD.MOV R6, RZ, RZ, -R21 ;  /* 0x000000ffff067224 */ /* 0x000fe200078e0a15 */
[----:B------:R-:W-:Y:S01]  /*7e20*/  MOV R5, UR9 ;  /* 0x0000000900057c02 */ /* 0x000fe20008000f00 */
[----:B------:R-:W-:Y:S01]  /*7e30*/  ULDC.64 UR8, c[0x0][0xae0] ;  /* 0x0002b80000087ab9 */ /* 0x000fe20000000a00 */
[----:B------:R-:W5:Y:S01]  /*7e40*/  LD.E.128 R76, desc[UR50][R76.64] ;  /* 0x000000324c4c7980 */ /* 0x000f62000c101d00 */
[----:B------:R-:W-:-:S02]  /*7e50*/  IMAD R0, R0, UR8, RZ ;  /* 0x0000000800007c24 */ /* 0x000fc4000f8e02ff */
[----:B------:R-:W-:Y:S01]  /*7e60*/  IMAD R81, R81, R6, R20 ;  /* 0x0000000651517224 */ /* 0x000fe200078e0214 */
[----:B------:R-:W5:Y:S01]  /*7e70*/  LD.E.128 R72, desc[UR50][R72.64] ;  /* 0x0000003248487980 */ /* 0x000f62000c101d00 */
[----:B------:R-:W-:-:S03]  /*7e80*/  IMAD.U32 R5, RZ, RZ, UR4 ;  /* 0x00000004ff057e24 */ /* 0x000fc6000f8e00ff */
[----:B------:R-:W5:Y:S01]  /*7e90*/  LD.E.128 R64, desc[UR50][R64.64] ;  /* 0x0000003240407980 */ /* 0x000f62000c101d00 */
[----:B------:R-:W-:-:S03]  /*7ea0*/  IMAD R83, R21, UR9, R0 ;  /* 0x0000000915537c24 */ /* 0x000fc6000f8e0200 */
[----:B------:R-:W5:Y:S01]  /*7eb0*/  LD.E.128 R52, desc[UR50][R52.64] ;  /* 0x0000003234347980 */ /* 0x000f62000c101d00 */
[----:B------:R-:W-:Y:S01]  /*7ec0*/  SHF.R.S32.HI R0, RZ, 0x1f, R81 ;  /* 0x0000001fff007819 */ /* 0x000fe20000011451 */
[----:B------:R-:W-:Y:S01]  /*7ed0*/  @!PT LDS RZ, [RZ] ;  /* 0x00000000fffff984 */ /* 0x000fe20000000800 */
[----:B------:R-:W-:Y:S01]  /*7ee0*/  @!PT LDS RZ, [RZ] ;  /* 0x00000000fffff984 */ /* 0x000fe20000000800 */
[----:B------:R-:W-:Y:S01]  /*7ef0*/  @!PT LDS RZ, [RZ] ;  /* 0x00000000fffff984 */ /* 0x000fe20000000800 */
[----:B------:R-:W-:Y:S01]  /*7f00*/  @!PT LDS RZ, [RZ] ;  /* 0x00000000fffff984 */ /* 0x000fe20000000800 */
[----:B------:R0:W-:Y:S06]  /*7f10*/  MEMBAR.ALL.CTA ;  /* 0x0000000000007992 */ /* 0x0001ec0000008000 */
[----:B0-----:R-:W0:Y:S01]  /*7f20*/  FENCE.VIEW.ASYNC.S ;  /* 0x00000000000073c6 */ /* 0x001e220000000000 */
[----:B------:R-:W-:Y:S01]  /*7f30*/  IMAD.WIDE.U32 R4, R21, UR8, R4 ;  /* 0x0000000815047c25 */ /* 0x000fe2000f8e0004 */
[----:B------:R-:W-:-:S03]  /*7f40*/  ULDC.64 UR8, c[0x0][0xad8] ;  /* 0x0002b60000087ab9 */ /* 0x000fc60000000a00 */
[----:B------:R-:W-:Y:S02]  /*7f50*/  IMAD.U32 R87, RZ, RZ, UR40 ;  /* 0x00000028ff577e24 */ /* 0x000fe4000f8e00ff */
[----:B------:R-:W-:Y:S02]  /*7f60*/  IMAD.IADD R5, R5, 0x1, R83 ;  /* 0x0000000105057824 */ /* 0x000fe400078e0253 */
[----:B------:R-:W-:Y:S02]  /*7f70*/  IMAD R6, R0, UR8, RZ ;  /* 0x0000000800067c24 */ /* 0x000fe4000f8e02ff */
[----:B------:R-:W-:Y:S02]  /*7f80*/  IMAD R86, R87, 0x80, R22 ;  /* 0x0000008057567824 */ /* 0x000fe400078e0216 */
[C---:B------:R-:W-:Y:S02]  /*7f90*/  IMAD R21, R81.reuse, UR9, R6 ;  /* 0x0000000951157c24 */ /* 0x040fe4000f8e0206 */
[----:B------:R-:W-:Y:S01]  /*7fa0*/  IMAD.WIDE.U32 R4, R81, UR8, R4 ;  /* 0x0000000851047c25 */ /* 0x000fe2000f8e0004 */
[----:B------:R-:W-:Y:S01]  /*7fb0*/  ISETP.GE.AND P2, PT, R86, R85, PT ;  /* 0x000000555600720c */ /* 0x000fe20003f46270 */
[----:B------:R-:W-:-:S02]  /*7fc0*/  ULDC.64 UR8, c[0x0][0xa80] ;  /* 0x0002a00000087ab9 */ /* 0x000fc40000000a00 */
[----:B------:R-:W-:Y:S01]  /*7fd0*/  VIADD R3, R3, 0x22820 ;  /* 0x0002282003037836 */ /* 0x000fe20000000000 */
[----:B------:R-:W-:Y:S01]  /*7fe0*/  LEA R6, P3, R4, UR8, 0x1 ;  /* 0x0000000804067c11 */ /* 0x000fe2000f8608ff */
[----:B------:R-:W-:Y:S02]  /*7ff0*/  IMAD.IADD R5, R5, 0x1, R21 ;  /* 0x0000000105057824 */ /* 0x000fe400078e0215 */
[----:B------:R-:W-:Y:S01]  /*8000*/  VIADD R0, R86, 0x20 ;  /* 0x0000002056007836 */ /* 0x000fe20000000000 */
[----:B------:R-:W-:Y:S02]  /*8010*/  PRMT R3, RZ, 0x654, R3 ;  /* 0x00000654ff037816 */ /* 0x000fe40000000003 */
[----:B------:R-:W-:Y:S02]  /*8020*/  LEA.HI.X R84, R4, UR9, R5, 0x1, P3 ;  /* 0x0000000904547c11 */ /* 0x000fe400098f0c05 */
[-C--:B------:R-:W-:Y:S01]  /*8030*/  ISETP.GE.AND P1, PT, R0, R85.reuse, PT ;  /* 0x000000550000720c */ /* 0x080fe20003f26270 */
[----:B------:R-:W-:Y:S01]  /*8040*/  VIADD R0, R86, 0x40 ;  /* 0x0000004056007836 */ /* 0x000fe20000000000 */
[----:B0-----:R0:W-:Y:S01]  /*8050*/  SYNCS.ARRIVE.TRANS64.RED.A1T0 RZ, [R3+URZ], RZ ;  /* 0x000000ff03ff79a7 */ /* 0x0011e2000810043f */
[----:B------:R1:W2:Y:S01]  /*8060*/  SHFL.IDX PT, R83, R6, RZ, 0x181f ;  /* 0x00181fff06537589 */ /* 0x0002a200000e0000 */
[----:B------:R-:W-:Y:S02]  /*8070*/  BSSY B1, `(.L_x_9450) ;  /* 0x0000015000017945 */ /* 0x000fe40003800000 */
[----:B------:R-:W-:Y:S01]  /*8080*/  ISETP.GE.AND P0, PT, R0, R85, PT ;  /* 0x000000550000720c */ /* 0x000fe20003f06270 */
[----:B0-----:R1:W0:Y:S01]  /*8090*/  SHFL.IDX PT, R3, R84, RZ, 0x181f ;  /* 0x00181fff54037589 */ /* 0x00122200000e0000 */
[----:B------:R-:W-:Y:S11]  /*80a0*/  @P2 BRA `(.L_x_9451) ;  /* 0x0000000000442947 */ /* 0x000ff60003800000 */
[----:B------:R-:W-:Y:S02]  /*80b0*/  ULDC UR4, c[0x0][0xac8] ;  /* 0x0002b20000047ab9 */ /* 0x000fe40000000800 */
[----:B------:R-:W-:Y:S02]  /*80c0*/  ISETP.GE.AND P5, PT, R2, UR4, PT ;  /* 0x0000000402007c0c */ /* 0x000fe4000bfa6270 */
[----:B------:R-:W-:Y:S02]  /*80d0*/  ISETP.GE.AND P4, PT, R17, UR4, PT ;  /* 0x0000000411007c0c */ /* 0x000fe4000bf86270 */
[----:B------:R-:W-:Y:S02]  /*80e0*/  ISETP.GE.AND P3, PT, R16, UR4, PT ;  /* 0x0000000410007c0c */ /* 0x000fe4000bf66270 */
[----:B------:R-:W-:-:S07]  /*80f0*/  ISETP.GE.AND P2, PT, R18, UR4, PT ;  /* 0x0000000412007c0c */ /* 0x000fce000bf46270 */
[----:B--2---:R-:W-:-:S04]  /*8100*/  @!P5 LEA R4, P6, R2, R83, 0x1 ;  /* 0x000000530204d211 */ /* 0x004fc800078c08ff */
[----:B0-----:R-:W-:Y:S02]  /*8110*/  @!P5 LEA.HI.X R5, R2, R3, R208, 0x1, P6 ;  /* 0x000000030205d211 */ /* 0x001fe400030f0cd0 */
[----:B------:R-:W-:-:S03]  /*8120*/  @!P4 LEA R20, P6, R17, R83, 0x1 ;  /* 0x000000531114c211 */ /* 0x000fc600078c08ff */
[----:B-----5:R3:W-:Y:S01]  /*8130*/  @!P5 ST.E.128 desc[UR50][R4.64], R12 ;  /* 0x0000000c0400d985 */ /* 0x0207e2000c101d32 */
[----:B------:R-:W-:Y:S02]  /*8140*/  @!P4 LEA.HI.X R21, R17, R3, R207, 0x1, P6 ;  /* 0x000000031115c211 */ /* 0x000fe400030f0ccf */
[----:B------:R-:W-:-:S03]  /*8150*/  @!P3 LEA R80, P6, R16, R83, 0x1 ;  /* 0x000000531050b211 */ /* 0x000fc600078c08ff */
[----:B------:R3:W-:Y:S01]  /*8160*/  @!P4 ST.E.128 desc[UR50][R20.64], R56 ;  /* 0x000000381400c985 */ /* 0x0007e2000c101d32 */
[----:B------:R-:W-:Y:S02]  /*8170*/  @!P3 LEA.HI.X R81, R16, R3, R206, 0x1, P6 ;  /* 0x000000031051b211 */ /* 0x000fe400030f0cce */
[----:B------:R-:W-:-:S03]  /*8180*/  @!P2 LEA R82, P6, R18, R83, 0x1 ;  /* 0x000000531252a211 */ /* 0x000fc600078c08ff */
[----:B------:R3:W-:Y:S01]  /*8190*/  @!P3 ST.E.128 desc[UR50][R80.64], R68 ;  /* 0x000000445000b985 */ /* 0x0007e2000c101d32 */
[----:B------:R-:W-:-:S05]  /*81a0*/  @!P2 LEA.HI.X R83, R18, R3, R205, 0x1, P6 ;  /* 0x000000031253a211 */ /* 0x000fca00030f0ccd */
[----:B------:R3:W-:Y:S04]  /*81b0*/  @!P2 ST.E.128 desc[UR50][R82.64], R76 ;  /* 0x0000004c5200a985 */ /* 0x0007e8000c101d32 */
.L_x_9451:
[----:B------:R-:W-:Y:S05]  /*81c0*/  BSYNC B1 ;  /* 0x0000000000017941 */ /* 0x000fea0003800000 */
.L_x_9450:
[----:B0-----:R0:W4:Y:S01]  /*81d0*/  SHFL.IDX PT, R3, R84, 0x1, 0x181f ;  /* 0x00381f0054037f89 */ /* 0x00112200000e0000 */
[----:B------:R-:W-:Y:S03]  /*81e0*/  BSSY B1, `(.L_x_9452) ;  /* 0x0000014000017945 */ /* 0x000fe60003800000 */
[----:B---3--:R0:W3:Y:S01]  /*81f0*/  SHFL.IDX PT, R21, R6, 0x1, 0x181f ;  /* 0x00381f0006157f89 */ /* 0x0080e200000e0000 */
[----:B------:R-:W-:Y:S05]  /*8200*/  @P1 BRA `(.L_x_9453) ;  /* 0x0000000000441947 */ /* 0x000fea0003800000 */
[----:B------:R-:W-:Y:S02]  /*8210*/  ULDC UR4, c[0x0][0xac8] ;  /* 0x0002b20000047ab9 */ /* 0x000fe40000000800 */
[----:B------:R-:W-:Y:S02]  /*8220*/  ISETP.GE.AND P4, PT, R2, UR4, PT ;  /* 0x0000000402007c0c */ /* 0x000fe4000bf86270 */
[----:B------:R-:W-:Y:S02]  /*8230*/  ISETP.GE.AND P3, PT, R17, UR4, PT ;  /* 0x0000000411007c0c */ /* 0x000fe4000bf66270 */
[----:B------:R-:W-:Y:S02]  /*8240*/  ISETP.GE.AND P2, PT, R16, UR4, PT ;  /* 0x0000000410007c0c */ /* 0x000fe4000bf46270 */
[----:B------:R-:W-:-:S07]  /*8250*/  ISETP.GE.AND P1, PT, R18, UR4, PT ;  /* 0x0000000412007c0c */ /* 0x000fce000bf26270 */
[CC--:B---3--:R-:W-:Y:S02]  /*8260*/  @!P4 LEA R4, P6, R2.reuse, R21.reuse, 0x1 ;  /* 0x000000150204c211 */ /* 0x0c8fe400078c08ff */
[C---:B-----5:R-:W-:Y:S02]  /*8270*/  @!P3 LEA R12, P5, R17.reuse, R21, 0x1 ;  /* 0x00000015110cb211 */ /* 0x060fe400078a08ff */
[----:B----4-:R-:W-:Y:S02]  /*8280*/  @!P4 LEA.HI.X R5, R2, R3, R208, 0x1, P6 ;  /* 0x000000030205c211 */ /* 0x010fe400030f0cd0 */
[----:B------:R-:W-:Y:S02]  /*8290*/  @!P2 LEA R14, P6, R16, R21, 0x1 ;  /* 0x00000015100ea211 */ /* 0x000fe400078c08ff */
[----:B------:R-:W-:Y:S01]  /*82a0*/  @!P3 LEA.HI.X R13, R17, R3, R207, 0x1, P5 ;  /* 0x00000003110db211 */ /* 0x000fe200028f0ccf */
[----:B------:R3:W-:Y:S01]  /*82b0*/  @!P4 ST.E.128 desc[UR50][R4.64], R24 ;  /* 0x000000180400c985 */ /* 0x0007e2000c101d32 */
[----:B------:R-:W-:-:S02]  /*82c0*/  @!P1 LEA R20, P5, R18, R21, 0x1 ;  /* 0x0000001512149211 */ /* 0x000fc400078a08ff */
[-C--:B------:R-:W-:Y:S01]  /*82d0*/  @!P2 LEA.HI.X R15, R16, R3.reuse, R206, 0x1, P6 ;  /* 0x00000003100fa211 */ /* 0x080fe200030f0cce */
[----:B------:R3:W-:Y:S01]  /*82e0*/  @!P3 ST.E.128 desc[UR50][R12.64], R36 ;  /* 0x000000240c00b985 */ /* 0x0007e2000c101d32 */
[----:B------:R-:W-:-:S03]  /*82f0*/  @!P1 LEA.HI.X R21, R18, R3, R205, 0x1, P5 ;  /* 0x0000000312159211 */ /* 0x000fc600028f0ccd */
[----:B------:R3:W-:Y:S04]  /*8300*/  @!P2 ST.E.128 desc[UR50][R14.64], R60 ;  /* 0x0000003c0e00a985 */ /* 0x0007e8000c101d32 */
[----:B------:R3:W-:Y:S02]  /*8310*/  @!P1 ST.E.128 desc[UR50][R20.64], R72 ;  /* 0x0000004814009985 */ /* 0x0007e4000c101d32 */
.L_x_9453:
[----:B------:R-:W-:Y:S05]  /*8320*/  BSYNC B1 ;  /* 0x0000000000017941 */ /* 0x000fea0003800000 */
.L_x_9452:
[----:B----4-:R4:W0:Y:S01]  /*8330*/  SHFL.IDX PT, R3, R84, 0x2, 0x181f ;  /* 0x00581f0054037f89 */ /* 0x01082200000e0000 */
        /* <DEDUP_REMOVED lines=8> */
[-C--:B---3--:R-:W-:Y:S02]  /*83c0*/  @!P3 LEA R4, P6, R2, R21.reuse, 0x1 ;  /* 0x000000150204b211 */ /* 0x088fe400078c08ff */
[CC--:B-----5:R-:W-:Y:S02]  /*83d0*/  @!P2 LEA R12, P5, R17.reuse, R21.reuse, 0x1 ;  /* 0x00000015110ca211 */ /* 0x0e0fe400078a08ff */
[----:B------:R-:W-:Y:S02]  /*83e0*/  @!P1 LEA R14, P4, R16, R21, 0x1 ;  /* 0x00000015100e9211 */ /* 0x000fe400078808ff */
[----:B0-----:R-:W-:Y:S02]  /*83f0*/  @!P3 LEA.HI.X R5, R2, R3, R208, 0x1, P6 ;  /* 0x000000030205b211 */ /* 0x001fe400030f0cd0 */
[----:B------:R-:W-:Y:S02]  /*8400*/  @!P0 LEA R20, P6, R18, R21, 0x1 ;  /* 0x0000001512148211 */ /* 0x000fe400078c08ff */
[-C--:B------:R-:W-:Y:S01]  /*8410*/  @!P2 LEA.HI.X R13, R17, R3.reuse, R207, 0x1, P5 ;  /* 0x00000003110da211 */ /* 0x080fe200028f0ccf */
[----:B------:R0:W-:Y:S01]  /*8420*/  @!P3 ST.E.128 desc[UR50][R4.64], R28 ;  /* 0x0000001c0400b985 */ /* 0x0001e2000c101d32 */
[----:B------:R-:W-:-:S02]  /*8430*/  @!P1 LEA.HI.X R15, R16, R3, R206, 0x1, P4 ;  /* 0x00000003100f9211 */ /* 0x000fc400020f0cce */
[----:B------:R-:W-:Y:S01]  /*8440*/  @!P0 LEA.HI.X R21, R18, R3, R205, 0x1, P6 ;  /* 0x0000000312158211 */ /* 0x000fe200030f0ccd */
[----:B------:R0:W-:Y:S04]  /*8450*/  @!P2 ST.E.128 desc[UR50][R12.64], R40 ;  /* 0x000000280c00a985 */ /* 0x0001e8000c101d32 */
[----:B------:R0:W-:Y:S04]  /*8460*/  @!P1 ST.E.128 desc[UR50][R14.64], R8 ;  /* 0x000000080e009985 */ /* 0x0001e8000c101d32 */
[----:B------:R0:W-:Y:S02]  /*8470*/  @!P0 ST.E.128 desc[UR50][R20.64], R64 ;  /* 0x0000004014008985 */ /* 0x0001e4000c101d32 */
.L_x_9455:
[----:B------:R-:W-:Y:S05]  /*8480*/  BSYNC B1 ;  /* 0x0000000000017941 */ /* 0x000fea0003800000 */
.L_x_9454:
[----:B------:R-:W-:Y:S01]  /*8490*/  IADD3 R0, R86, 0x60, RZ ;  /* 0x0000006056007810 */ /* 0x000fe20007ffe0ff */
[----:B0-----:R0:W0:Y:S03]  /*84a0*/  SHFL.IDX PT, R3, R84, 0x3, 0x181f ;  /* 0x00781f0054037f89 */ /* 0x00102600000e0000 */
[----:B------:R-:W-:Y:S01]  /*84b0*/  ISETP.GE.AND P0, PT, R0, R85, PT ;  /* 0x000000550000720c */ /* 0x000fe20003f06270 */
[----:B-----5:R0:W0:-:S12]  /*84c0*/  SHFL.IDX PT, R13, R6, 0x3, 0x181f ;  /* 0x00781f00060d7f89 */ /* 0x02001800000e0000 */
[----:B------:R-:W-:Y:S05]  /*84d0*/  @P0 BRA `(.L_x_9456) ;  /* 0x0000000c00bc0947 */ /* 0x000fea0003800000 */
[----:B------:R-:W-:Y:S02]  /*84e0*/  ULDC UR4, c[0x0][0xac8] ;  /* 0x0002b20000047ab9 */ /* 0x000fe40000000800 */
[----:B------:R-:W-:Y:S02]  /*84f0*/  ISETP.GE.AND P3, PT, R2, UR4, PT ;  /* 0x0000000402007c0c */ /* 0x000fe4000bf66270 */
[----:B------:R-:W-:Y:S02]  /*8500*/  ISETP.GE.AND P4, PT, R17, UR4, PT ;  /* 0x0000000411007c0c */ /* 0x000fe4000bf86270 */
[----:B------:R-:W-:-:S09]  /*8510*/  ISETP.GE.AND P5, PT, R16, UR4, PT ;  /* 0x0000000410007c0c */ /* 0x000fd2000bfa6270 */
[-C--:B0-----:R-:W-:Y:S02]  /*8520*/  @!P3 LEA R4, P0, R2, R13.reuse, 0x1 ;  /* 0x0000000d0204b211 */ /* 0x081fe400078008ff */
[CC--:B------:R-:W-:Y:S02]  /*8530*/  @!P4 LEA R8, P1, R17.reuse, R13.reuse, 0x1 ;  /* 0x0000000d1108c211 */ /* 0x0c0fe400078208ff */
[----:B------:R-:W-:Y:S02]  /*8540*/  @!P5 LEA R10, P2, R16, R13, 0x1 ;  /* 0x0000000d100ad211 */ /* 0x000fe400078408ff */
[-C--:B------:R-:W-:Y:S02]  /*8550*/  @!P3 LEA.HI.X R5, R2, R3.reuse, R208, 0x1, P0 ;  /* 0x000000030205b211 */ /* 0x080fe400000f0cd0 */
[-C--:B------:R-:W-:Y:S02]  /*8560*/  @!P4 LEA.HI.X R9, R17, R3.reuse, R207, 0x1, P1 ;  /* 0x000000031109c211 */ /* 0x080fe400008f0ccf */
[----:B------:R-:W-:Y:S01]  /*8570*/  @!P5 LEA.HI.X R11, R16, R3, R206, 0x1, P2 ;  /* 0x00000003100bd211 */ /* 0x000fe200010f0cce */
[----:B------:R0:W-:Y:S01]  /*8580*/  @!P3 ST.E.128 desc[UR50][R4.64], R32 ;  /* 0x000000200400b985 */ /* 0x0001e2000c101d32 */
[----:B------:R-:W-:-:S03]  /*8590*/  ISETP.GE.AND P0, PT, R18, UR4, PT ;  /* 0x0000000412007c0c */ /* 0x000fc6000bf06270 */
[----:B------:R0:W-:Y:S04]  /*85a0*/  @!P4 ST.E.128 desc[UR50][R8.64], R44 ;  /* 0x0000002c0800c985 */ /* 0x0001e8000c101d32 */
[----:B------:R0:W-:Y:S06]  /*85b0*/  @!P5 ST.E.128 desc[UR50][R10.64], R48 ;  /* 0x000000300a00d985 */ /* 0x0001ec000c101d32 */
[----:B------:R-:W-:Y:S05]  /*85c0*/  @P0 BRA `(.L_x_9456) ;  /* 0x0000000c00800947 */ /* 0x000fea0003800000 */
[----:B0-----:R-:W-:-:S04]  /*85d0*/  LEA R4, P0, R18, R13, 0x1 ;  /* 0x0000000d12047211 */ /* 0x001fc800078008ff */
[----:B------:R-:W-:-:S05]  /*85e0*/  LEA.HI.X R5, R18, R3, R205, 0x1, P0 ;  /* 0x0000000312057211 */ /* 0x000fca00000f0ccd */
[----:B------:R0:W-:Y:S01]  /*85f0*/  ST.E.128 desc[UR50][R4.64], R52 ;  /* 0x0000003404007985 */ /* 0x0001e2000c101d32 */
[----:B------:R-:W-:Y:S05]  /*8600*/  BRA `(.L_x_9456) ;  /* 0x0000000c00707947 */ /* 0x000fea0003800000 */
.L_x_9448:
        /* <DEDUP_REMOVED lines=23> */
[----:B0-----:R-:W-:Y:S01]  /*8780*/  ISETP.NE.AND P0, PT, R13, 0x1, PT ;  /* 0x000000010d00780c */ /* 0x001fe20003f05270 */
[----:B------:R-:W-:Y:S01]  /*8790*/  UMOV UR4, URZ ;  /* 0x0000003f00047c82 */ /* 0x000fe20008000000 */
[----:B------:R-:W-:Y:S01]  /*87a0*/  USHF.R.S32.HI UR11, URZ, 0x1f, UR41 ;  /* 0x0000001f3f0b7899 */ /* 0x000fe20008011429 */
[----:B------:R-:W-:-:S10]  /*87b0*/  ISETP.GE.AND P1, PT, R209, 0x80, PT ;  /* 0x00000080d100780c */ /* 0x000fd40003f26270 */
[----:B------:R-:W0:Y:S01]  /*87c0*/  @P0 LDC R11, c[0x0][0xbec] ;  /* 0x0002fb00ff0b0b82 */ /* 0x000e220000000800 */
[----:B--2---:R-:W-:-:S13]  /*87d0*/  @P2 R2UR UR4, R3 ;  /* 0x00000000030422ca */ /* 0x004fda00000e0000 */
[----:B------:R-:W-:Y:S01]  /*87e0*/  USHF.R.S32.HI UR10, URZ, 0x1f, UR4 ;  /* 0x0000001f3f0a7899 */ /* 0x000fe20008011404 */
[----:B01----:R-:W-:Y:S11]  /*87f0*/  @P3 BRA `(.L_x_9457) ;  /* 0x0000000000103947 */ /* 0x003ff60003800000 */
[----:B------:R-:W-:Y:S05]  /*8800*/  @!P2 BRA `(.L_x_9457) ;  /* 0x00000000000ca947 */ /* 0x000fea0003800000 */
[----:B------:R-:W2:Y:S04]  /*8810*/  LDG.E R3, desc[UR50][R4.64] ;  /* 0x0000003204037981 */ /* 0x000ea8000c1e1900 */
[----:B-----5:R-:W2:Y:S02]  /*8820*/  LDG.E R0, desc[UR50][R4.64+0x4] ;  /* 0x0000043204007981 */ /* 0x020ea4000c1e1900 */
[----:B--2---:R-:W-:-:S07]  /*8830*/  IMAD.IADD R0, R0, 0x1, -R3 ;  /* 0x0000000100007824 */ /* 0x004fce00078e0a03 */
.L_x_9457:
        /* <DEDUP_REMOVED lines=27> */
[----:B0-----:R-:W-:Y:S01]  /*89f0*/  @P1 IMAD.HI.U32 R3, R5, R4, RZ ;  /* 0x0000000405031227 */ /* 0x001fe200078e00ff */
[----:B------:R-:W-:-:S04]  /*8a00*/  MOV R4, R5 ;  /* 0x0000000500047202 */ /* 0x000fc80000000f00 */
        /* <DEDUP_REMOVED lines=17> */
.L_x_9459:
[----:B------:R-:W-:Y:S05]  /*8b20*/  BSYNC B1 ;  /* 0x0000000000017941 */ /* 0x000fea0003800000 */
.L_x_9458:
[----:B------:R-:W1:Y:S01]  /*8b30*/  @P0 LDC R5, c[0x0][0xbf0] ;  /* 0x0002fc00ff050b82 */ /* 0x000e620000000800 */
[----:B------:R-:W-:Y:S01]  /*8b40*/  ULDC.64 UR12, c[0x0][0xaa0] ;  /* 0x0002a800000c7ab9 */ /* 0x000fe20000000a00 */
[----:B0-----:R-:W-:Y:S01]  /*8b50*/  IMAD R3, R19, 0x20, R22 ;  /* 0x0000002013037824 */ /* 0x001fe200078e0216 */
[----:B------:R-:W-:Y:S01]  /*8b60*/  UIMAD UR7, UR10, UR12, URZ ;  /* 0x0000000c0a0772a4 */ /* 0x000fe2000f8e023f */
[----:B------:R-:W-:Y:S01]  /*8b70*/  IMAD.U32 R8, RZ, RZ, UR40 ;  /* 0x00000028ff087e24 */ /* 0x000fe2000f8e00ff */
[----:B------:R-:W-:Y:S01]  /*8b80*/  UIMAD.WIDE.U32 UR8, UR4, UR12, URZ ;  /* 0x0000000c040872a5 */ /* 0x000fe2000f8e003f */
[----:B------:R-:W-:Y:S01]  /*8b90*/  IMAD.U32 R15, RZ, RZ, UR40 ;  /* 0x00000028ff0f7e24 */ /* 0x000fe2000f8e00ff */
[----:B------:R-:W-:Y:S01]  /*8ba0*/  UIMAD UR7, UR4, UR13, UR7 ;  /* 0x0000000d040772a4 */ /* 0x000fe2000f8e0207 */
[----:B------:R-:W-:Y:S01]  /*8bb0*/  IMAD R8, R8, 0x80, R3 ;  /* 0x0000008008087824 */ /* 0x000fe200078e0203 */
[----:B------:R-:W-:Y:S01]  /*8bc0*/  BSSY B1, `(.L_x_9460) ;  /* 0x000003e000017945 */ /* 0x000fe20003800000 */
[----:B------:R-:W-:Y:S01]  /*8bd0*/  ULDC.64 UR12, c[0x0][0xae8] ;  /* 0x0002ba00000c7ab9 */ /* 0x000fe20000000a00 */
[----:B------:R-:W-:Y:S01]  /*8be0*/  UIADD3 UR9, UR9, UR7, URZ ;  /* 0x0000000709097290 */ /* 0x000fe2000fffe03f */
[----:B------:R-:W-:Y:S01]  /*8bf0*/  @P0 IMAD.HI.U32 R4, R8, R11, RZ ;  /* 0x0000000b08040227 */ /* 0x000fe200078e00ff */
[----:B------:R-:W-:-:S02]  /*8c00*/  UIMAD UR4, UR11, UR12, URZ ;  /* 0x0000000c0b0472a4 */ /* 0x000fc4000f8e023f */
[----:B------:R-:W-:Y:S01]  /*8c10*/  UIMAD.WIDE.U32 UR8, UR41, UR12, UR8 ;  /* 0x0000000c290872a5 */ /* 0x000fe2000f8e0008 */
[----:B------:R-:W-:Y:S01]  /*8c20*/  IMAD.MOV.U32 R3, RZ, RZ, R8 ;  /* 0x000000ffff037224 */ /* 0x000fe200078e0008 */
[----:B------:R-:W-:Y:S01]  /*8c30*/  UIMAD UR4, UR41, UR13, UR4 ;  /* 0x0000000d290472a4 */ /* 0x000fe2000f8e0204 */
[----:B------:R-:W-:-:S03]  /*8c40*/  ULDC.64 UR10, c[0x0][0xaf0] ;  /* 0x0002bc00000a7ab9 */ /* 0x000fc60000000a00 */
[----:B------:R-:W-:Y:S02]  /*8c50*/  UIADD3 UR9, UR9, UR4, URZ ;  /* 0x0000000409097290 */ /* 0x000fe4000fffe03f */
[----:B------:R-:W-:Y:S01]  /*8c60*/  UIMAD UR4, UR39, UR10, URZ ;  /* 0x0000000a270472a4 */ /* 0x000fe2000f8e023f */
[----:B-1----:R-:W-:Y:S01]  /*8c70*/  @P0 SHF.R.U32.HI R3, RZ, R5, R4 ;  /* 0x00000005ff030219 */ /* 0x002fe20000011604 */
[----:B------:R-:W-:Y:S02]  /*8c80*/  UIMAD.WIDE.U32 UR8, UR38, UR10, UR8 ;  /* 0x0000000a260872a5 */ /* 0x000fe4000f8e0008 */
[----:B------:R-:W-:Y:S01]  /*8c90*/  UIMAD UR4, UR38, UR11, UR4 ;  /* 0x0000000b260472a4 */ /* 0x000fe2000f8e0204 */
[--C-:B------:R-:W-:Y:S01]  /*8ca0*/  SHF.R.S32.HI R4, RZ, 0x1f, R3.reuse ;  /* 0x0000001fff047819 */ /* 0x100fe20000011403 */
[----:B------:R-:W-:Y:S01]  /*8cb0*/  IMAD.MOV R9, RZ, RZ, -R3 ;  /* 0x000000ffff097224 */ /* 0x000fe200078e0a03 */
[----:B------:R-:W-:Y:S01]  /*8cc0*/  ULDC.64 UR10, c[0x0][0xae0] ;  /* 0x0002b800000a7ab9 */ /* 0x000fe20000000a00 */
[----:B------:R-:W-:-:S02]  /*8cd0*/  UIADD3 UR4, UR9, UR4, URZ ;  /* 0x0000000409047290 */ /* 0x000fc4000fffe03f */
[----:B------:R-:W-:Y:S02]  /*8ce0*/  IMAD.U32 R5, RZ, RZ, UR9 ;  /* 0x00000009ff057e24 */ /* 0x000fe4000f8e00ff */
[----:B------:R-:W-:Y:S01]  /*8cf0*/  IMAD R6, R4, UR10, RZ ;  /* 0x0000000a04067c24 */ /* 0x000fe2000f8e02ff */
[----:B------:R-:W-:Y:S01]  /*8d00*/  MOV R4, UR8 ;  /* 0x0000000800047c02 */ /* 0x000fe20008000f00 */
[----:B------:R-:W-:Y:S01]  /*8d10*/  IMAD R9, R13, R9, R8 ;  /* 0x000000090d097224 */ /* 0x000fe200078e0208 */
[----:B------:R-:W-:Y:S01]  /*8d20*/  ULDC.64 UR8, c[0x0][0xad8] ;  /* 0x0002b60000087ab9 */ /* 0x000fe20000000a00 */
[----:B------:R-:W-:Y:S02]  /*8d30*/  IMAD.U32 R5, RZ, RZ, UR4 ;  /* 0x00000004ff057e24 */ /* 0x000fe4000f8e00ff */
[C---:B------:R-:W-:Y:S02]  /*8d40*/  IMAD R11, R3.reuse, UR11, R6 ;  /* 0x0000000b030b7c24 */ /* 0x040fe4000f8e0206 */
[----:B------:R-:W-:Y:S01]  /*8d50*/  IMAD.WIDE.U32 R4, R3, UR10, R4 ;  /* 0x0000000a03047c25 */ /* 0x000fe2000f8e0004 */
[----:B------:R-:W-:-:S03]  /*8d60*/  SHF.R.S32.HI R3, RZ, 0x1f, R9 ;  /* 0x0000001fff037819 */ /* 0x000fc60000011409 */
[----:B------:R-:W-:Y:S02]  /*8d70*/  IMAD.IADD R5, R5, 0x1, R11 ;  /* 0x0000000105057824 */ /* 0x000fe400078e020b */
[----:B------:R-:W-:Y:S02]  /*8d80*/  IMAD R6, R3, UR8, RZ ;  /* 0x0000000803067c24 */ /* 0x000fe4000f8e02ff */
[----:B------:R-:W-:Y:S02]  /*8d90*/  IMAD R8, R15, 0x80, R22 ;  /* 0x000000800f087824 */ /* 0x000fe400078e0216 */
[----:B-----5:R-:W-:Y:S02]  /*8da0*/  IMAD R13, R0, R13, RZ ;  /* 0x0000000d000d7224 */ /* 0x020fe400078e02ff */
[C---:B------:R-:W-:Y:S02]  /*8db0*/  IMAD R3, R9.reuse, UR9, R6 ;  /* 0x0000000909037c24 */ /* 0x040fe4000f8e0206 */
[----:B------:R-:W-:Y:S01]  /*8dc0*/  IMAD.WIDE.U32 R4, R9, UR8, R4 ;  /* 0x0000000809047c25 */ /* 0x000fe2000f8e0004 */
[----:B------:R-:W-:Y:S01]  /*8dd0*/  ISETP.GE.AND P2, PT, R8, R13, PT ;  /* 0x0000000d0800720c */ /* 0x000fe20003f46270 */
[----:B------:R-:W-:-:S02]  /*8de0*/  ULDC.64 UR8, c[0x0][0xa80] ;  /* 0x0002a00000087ab9 */ /* 0x000fc40000000a00 */
[----:B------:R-:W-:Y:S01]  /*8df0*/  IMAD.IADD R3, R5, 0x1, R3 ;  /* 0x0000000105037824 */ /* 0x000fe200078e0203 */
[----:B------:R-:W-:Y:S01]  /*8e00*/  LEA R6, P3, R4, UR8, 0x1 ;  /* 0x0000000804067c11 */ /* 0x000fe2000f8608ff */
[----:B------:R-:W-:-:S03]  /*8e10*/  VIADD R0, R8, 0x20 ;  /* 0x0000002008007836 */ /* 0x000fc60000000000 */
[----:B------:R-:W-:Y:S01]  /*8e20*/  LEA.HI.X R3, R4, UR9, R3, 0x1, P3 ;  /* 0x0000000904037c11 */ /* 0x000fe200098f0c03 */
[----:B------:R0:W1:Y:S01]  /*8e30*/  SHFL.IDX PT, R9, R6, RZ, 0x181f ;  /* 0x00181fff06097589 */ /* 0x00006200000e0000 */
[-C--:B------:R-:W-:Y:S01]  /*8e40*/  ISETP.GE.AND P1, PT, R0, R13.reuse, PT ;  /* 0x0000000d0000720c */ /* 0x080fe20003f26270 */
[----:B------:R-:W-:Y:S02]  /*8e50*/  VIADD R0, R8, 0x40 ;  /* 0x0000004008007836 */ /* 0x000fe40000000000 */
[----:B------:R0:W2:Y:S03]  /*8e60*/  SHFL.IDX PT, R5, R3, RZ, 0x181f ;  /* 0x00181fff03057589 */ /* 0x0000a600000e0000 */
[----:B------:R-:W-:Y:S01]  /*8e70*/  ISETP.GE.AND P0, PT, R0, R13, PT ;  /* 0x0000000d0000720c */ /* 0x000fe20003f06270 */
[----:B------:R-:W-:-:S12]  /*8e80*/  @P2 BRA `(.L_x_9461) ;  /* 0x0000000000442947 */ /* 0x000fd80003800000 */
[----:B------:R-:W-:Y:S02]  /*8e90*/  ULDC UR4, c[0x0][0xac8] ;  /* 0x0002b20000047ab9 */ /* 0x000fe40000000800 */
[----:B------:R-:W-:Y:S02]  /*8ea0*/  ISETP.GE.AND P5, PT, R2, UR4, PT ;  /* 0x0000000402007c0c */ /* 0x000fe4000bfa6270 */
[----:B------:R-:W-:Y:S02]  /*8eb0*/  ISETP.GE.AND P4, PT, R17, UR4, PT ;  /* 0x0000000411007c0c */ /* 0x000fe4000bf86270 */
[----:B------:R-:W-:Y:S02]  /*8ec0*/  ISETP.GE.AND P3, PT, R16, UR4, PT ;  /* 0x0000000410007c0c */ /* 0x000fe4000bf66270 */
[----:B------:R-:W-:-:S07]  /*8ed0*/  ISETP.GE.AND P2, PT, R18, UR4, PT ;  /* 0x0000000412007c0c */ /* 0x000fce000bf46270 */
[----:B-1----:R-:W-:-:S04]  /*8ee0*/  @!P5 LEA R10, P6, R2, R9, 0x1 ;  /* 0x00000009020ad211 */ /* 0x002fc800078c08ff */
[----:B--2---:R-:W-:Y:S02]  /*8ef0*/  @!P5 LEA.HI.X R11, R2, R5, R208, 0x1, P6 ;  /* 0x00000005020bd211 */ /* 0x004fe400030f0cd0 */
[----:B------:R-:W-:-:S03]  /*8f00*/  @!P4 LEA R14, P6, R17, R9, 0x1 ;  /* 0x00000009110ec211 */ /* 0x000fc600078c08ff */
[----:B------:R3:W-:Y:S01]  /*8f10*/  @!P5 ST.E.128 desc[UR50][R10.64], RZ ;  /* 0x000000ff0a00d985 */ /* 0x0007e2000c101d32 */
[----:B------:R-:W-:Y:S02]  /*8f20*/  @!P4 LEA.HI.X R15, R17, R5, R207, 0x1, P6 ;  /* 0x00000005110fc211 */ /* 0x000fe400030f0ccf */
[----:B------:R-:W-:-:S03]  /*8f30*/  @!P3 LEA R20, P6, R16, R9, 0x1 ;  /* 0x000000091014b211 */ /* 0x000fc600078c08ff */
[----:B------:R3:W-:Y:S01]  /*8f40*/  @!P4 ST.E.128 desc[UR50][R14.64], RZ ;  /* 0x000000ff0e00c985 */ /* 0x0007e2000c101d32 */
[----:B------:R-:W-:Y:S02]  /*8f50*/  @!P3 LEA.HI.X R21, R16, R5, R206, 0x1, P6 ;  /* 0x000000051015b211 */ /* 0x000fe400030f0cce */
[----:B------:R-:W-:-:S03]  /*8f60*/  @!P2 LEA R4, P6, R18, R9, 0x1 ;  /* 0x000000091204a211 */ /* 0x000fc600078c08ff */
[----:B------:R3:W-:Y:S01]  /*8f70*/  @!P3 ST.E.128 desc[UR50][R20.64], RZ ;  /* 0x000000ff1400b985 */ /* 0x0007e2000c101d32 */
[----:B------:R-:W-:-:S05]  /*8f80*/  @!P2 LEA.HI.X R5, R18, R5, R205, 0x1, P6 ;  /* 0x000000051205a211 */ /* 0x000fca00030f0ccd */
[----:B------:R3:W-:Y:S04]  /*8f90*/  @!P2 ST.E.128 desc[UR50][R4.64], RZ ;  /* 0x000000ff0400a985 */ /* 0x0007e8000c101d32 */
.L_x_9461:
[----:B------:R-:W-:Y:S05]  /*8fa0*/  BSYNC B1 ;  /* 0x0000000000017941 */ /* 0x000fea0003800000 */
.L_x_9460:
[----:B--23--:R2:W3:Y:S01]  /*8fb0*/  SHFL.IDX PT, R5, R3, 0x1, 0x181f ;  /* 0x00381f0003057f89 */ /* 0x00c4e200000e0000 */
[----:B------:R-:W-:Y:S03]  /*8fc0*/  BSSY B1, `(.L_x_9462) ;  /* 0x0000014000017945 */ /* 0x000fe60003800000 */
[----:B-1----:R2:W1:Y:S01]  /*8fd0*/  SHFL.IDX PT, R9, R6, 0x1, 0x181f ;  /* 0x00381f0006097f89 */ /* 0x00246200000e0000 */
[----:B------:R-:W-:Y:S05]  /*8fe0*/  @P1 BRA `(.L_x_9463) ;  /* 0x0000000000441947 */ /* 0x000fea0003800000 */
[----:B------:R-:W-:Y:S02]  /*8ff0*/  ULDC UR4, c[0x0][0xac8] ;  /* 0x0002b20000047ab9 */ /* 0x000fe40000000800 */
[----:B------:R-:W-:Y:S02]  /*9000*/  ISETP.GE.AND P4, PT, R2, UR4, PT ;  /* 0x0000000402007c0c */ /* 0x000fe4000bf86270 */
[----:B------:R-:W-:Y:S02]  /*9010*/  ISETP.GE.AND P3, PT, R17, UR4, PT ;  /* 0x0000000411007c0c */ /* 0x000fe4000bf66270 */
[----:B------:R-:W-:Y:S02]  /*9020*/  ISETP.GE.AND P2, PT, R16, UR4, PT ;  /* 0x0000000410007c0c */ /* 0x000fe4000bf46270 */
[----:B------:R-:W-:-:S07]  /*9030*/  ISETP.GE.AND P1, PT, R18, UR4, PT ;  /* 0x0000000412007c0c */ /* 0x000fce000bf26270 */
[CC--:B-1----:R-:W-:Y:S02]  /*9040*/  @!P4 LEA R10, P6, R2.reuse, R9.reuse, 0x1 ;  /* 0x00000009020ac211 */ /* 0x0c2fe400078c08ff */
[C---:B------:R-:W-:Y:S02]  /*9050*/  @!P3 LEA R14, P5, R17.reuse, R9, 0x1 ;  /* 0x00000009110eb211 */ /* 0x040fe400078a08ff */
[----:B---3--:R-:W-:Y:S02]  /*9060*/  @!P4 LEA.HI.X R11, R2, R5, R208, 0x1, P6 ;  /* 0x00000005020bc211 */ /* 0x008fe400030f0cd0 */
[----:B------:R-:W-:Y:S02]  /*9070*/  @!P2 LEA R20, P6, R16, R9, 0x1 ;  /* 0x000000091014a211 */ /* 0x000fe400078c08ff */
[----:B------:R-:W-:Y:S01]  /*9080*/  @!P3 LEA.HI.X R15, R17, R5, R207, 0x1, P5 ;  /* 0x00000005110fb211 */ /* 0x000fe200028f0ccf */
[----:B------:R4:W-:Y:S01]  /*9090*/  @!P4 ST.E.128 desc[UR50][R10.64], RZ ;  /* 0x000000ff0a00c985 */ /* 0x0009e2000c101d32 */
[----:B------:R-:W-:-:S02]  /*90a0*/  @!P1 LEA R4, P5, R18, R9, 0x1 ;  /* 0x0000000912049211 */ /* 0x000fc400078a08ff */
[-C--:B------:R-:W-:Y:S01]  /*90b0*/  @!P2 LEA.HI.X R21, R16, R5.reuse, R206, 0x1, P6 ;  /* 0x000000051015a211 */ /* 0x080fe200030f0cce */
[----:B------:R4:W-:Y:S01]  /*90c0*/  @!P3 ST.E.128 desc[UR50][R14.64], RZ ;  /* 0x000000ff0e00b985 */ /* 0x0009e2000c101d32 */
[----:B------:R-:W-:-:S03]  /*90d0*/  @!P1 LEA.HI.X R5, R18, R5, R205, 0x1, P5 ;  /* 0x0000000512059211 */ /* 0x000fc600028f0ccd */
[----:B------:R4:W-:Y:S04]  /*90e0*/  @!P2 ST.E.128 desc[UR50][R20.64], RZ ;  /* 0x000000ff1400a985 */ /* 0x0009e8000c101d32 */
[----:B------:R4:W-:Y:S02]  /*90f0*/  @!P1 ST.E.128 desc[UR50][R4.64], RZ ;  /* 0x000000ff04009985 */ /* 0x0009e4000c101d32 */
.L_x_9463:
[----:B------:R-:W-:Y:S05]  /*9100*/  BSYNC B1 ;  /* 0x0000000000017941 */ /* 0x000fea0003800000 */
.L_x_9462:
[----:B---34-:R3:W4:Y:S01]  /*9110*/  SHFL.IDX PT, R5, R3, 0x2, 0x181f ;  /* 0x00581f0003057f89 */ /* 0x01872200000e0000 */
        /* <DEDUP_REMOVED lines=8> */
[-C--:B-1----:R-:W-:Y:S02]  /*91a0*/  @!P3 LEA R10, P6, R2, R9.reuse, 0x1 ;  /* 0x00000009020ab211 */ /* 0x082fe400078c08ff */
[CC--:B------:R-:W-:Y:S02]  /*91b0*/  @!P2 LEA R14, P5, R17.reuse, R9.reuse, 0x1 ;  /* 0x00000009110ea211 */ /* 0x0c0fe400078a08ff */
[----:B------:R-:W-:Y:S02]  /*91c0*/  @!P1 LEA R20, P4, R16, R9, 0x1 ;  /* 0x0000000910149211 */ /* 0x000fe400078808ff */
[----:B----4-:R-:W-:Y:S02]  /*91d0*/  @!P3 LEA.HI.X R11, R2, R5, R208, 0x1, P6 ;  /* 0x00000005020bb211 */ /* 0x010fe400030f0cd0 */
[----:B------:R-:W-:Y:S02]  /*91e0*/  @!P0 LEA R4, P6, R18, R9, 0x1 ;  /* 0x0000000912048211 */ /* 0x000fe400078c08ff */
[-C--:B------:R-:W-:Y:S01]  /*91f0*/  @!P2 LEA.HI.X R15, R17, R5.reuse, R207, 0x1, P5 ;  /* 0x00000005110fa211 */ /* 0x080fe200028f0ccf */
[----:B------:R1:W-:Y:S01]  /*9200*/  @!P3 ST.E.128 desc[UR50][R10.64], RZ ;  /* 0x000000ff0a00b985 */ /* 0x0003e2000c101d32 */
[----:B------:R-:W-:-:S02]  /*9210*/  @!P1 LEA.HI.X R21, R16, R5, R206, 0x1, P4 ;  /* 0x0000000510159211 */ /* 0x000fc400020f0cce */
[----:B------:R-:W-:Y:S01]  /*9220*/  @!P0 LEA.HI.X R5, R18, R5, R205, 0x1, P6 ;  /* 0x0000000512058211 */ /* 0x000fe200030f0ccd */
[----:B------:R1:W-:Y:S04]  /*9230*/  @!P2 ST.E.128 desc[UR50][R14.64], RZ ;  /* 0x000000ff0e00a985 */ /* 0x0003e8000c101d32 */
[----:B------:R1:W-:Y:S04]  /*9240*/  @!P1 ST.E.128 desc[UR50][R20.64], RZ ;  /* 0x000000ff14009985 */ /* 0x0003e8000c101d32 */
[----:B------:R1:W-:Y:S02]  /*9250*/  @!P0 ST.E.128 desc[UR50][R4.64], RZ ;  /* 0x000000ff04008985 */ /* 0x0003e4000c101d32 */
.L_x_9465:
[----:B------:R-:W-:Y:S05]  /*9260*/  BSYNC B1 ;  /* 0x0000000000017941 */ /* 0x000fea0003800000 */
.L_x_9464:
[----:B------:R-:W-:Y:S01]  /*9270*/  VIADD R0, R8, 0x60 ;  /* 0x0000006008007836 */ /* 0x000fe20000000000 */
[----:B0-23--:R-:W0:Y:S04]  /*9280*/  SHFL.IDX PT, R3, R3, 0x3, 0x181f ;  /* 0x00781f0003037f89 */ /* 0x00de2800000e0000 */
[----:B------:R-:W-:Y:S01]  /*9290*/  ISETP.GE.AND P0, PT, R0, R13, PT ;  /* 0x0000000d0000720c */ /* 0x000fe20003f06270 */
[----:B-1--4-:R1:W2:-:S12]  /*92a0*/  SHFL.IDX PT, R5, R6, 0x3, 0x181f ;  /* 0x00781f0006057f89 */ /* 0x01229800000e0000 */
[----:B-1----:R-:W-:Y:S05]  /*92b0*/  @P0 BRA `(.L_x_9456) ;  /* 0x0000000000440947 */ /* 0x002fea0003800000 */
[----:B------:R-:W-:Y:S02]  /*92c0*/  ULDC UR4, c[0x0][0xac8] ;  /* 0x0002b20000047ab9 */ /* 0x000fe40000000800 */
[----:B------:R-:W-:Y:S02]  /*92d0*/  ISETP.GE.AND P3, PT, R2, UR4, PT ;  /* 0x0000000402007c0c */ /* 0x000fe4000bf66270 */
[----:B------:R-:W-:Y:S02]  /*92e0*/  ISETP.GE.AND P2, PT, R17, UR4, PT ;  /* 0x0000000411007c0c */ /* 0x000fe4000bf46270 */
[----:B------:R-:W-:Y:S02]  /*92f0*/  ISETP.GE.AND P1, PT, R16, UR4, PT ;  /* 0x0000000410007c0c */ /* 0x000fe4000bf26270 */
[----:B------:R-:W-:-:S07]  /*9300*/  ISETP.GE.AND P0, PT, R18, UR4, PT ;  /* 0x0000000412007c0c */ /* 0x000fce000bf06270 */
[-C--:B--2---:R-:W-:Y:S02]  /*9310*/  @!P3 LEA R8, P6, R2, R5.reuse, 0x1 ;  /* 0x000000050208b211 */ /* 0x084fe400078c08ff */
[CC--:B------:R-:W-:Y:S02]  /*9320*/  @!P2 LEA R10, P5, R17.reuse, R5.reuse, 0x1 ;  /* 0x00000005110aa211 */ /* 0x0c0fe400078a08ff */
[----:B------:R-:W-:Y:S02]  /*9330*/  @!P1 LEA R12, P4, R16, R5, 0x1 ;  /* 0x00000005100c9211 */ /* 0x000fe400078808ff */
[----:B0-----:R-:W-:Y:S02]  /*9340*/  @!P3 LEA.HI.X R9, R2, R3, R208, 0x1, P6 ;  /* 0x000000030209b211 */ /* 0x001fe400030f0cd0 */
        /* <DEDUP_REMOVED lines=8> */
.L_x_9456:
[----:B------:R-:W-:Y:S05]  /*93d0*/  BSYNC B0 ;  /* 0x0000000000007941 */ /* 0x000fea0003800000 */
.L_x_9447:
[----:B------:R-:W-:Y:S02]  /*93e0*/  ULDC UR4, c[0x0][0xc3c] ;  /* 0x00030f0000047ab9 */ /* 0x000fe40000000800 */
[----:B------:R-:W-:-:S13]  /*93f0*/  ISETP.GE.AND P0, PT, R7, UR4, PT ;  /* 0x0000000407007c0c */ /* 0x000fda000bf06270 */
[----:B------:R-:W-:Y:S05]  /*9400*/  @!P0 BRA `(.L_x_9466) ;  /* 0xffffff7800608947 */ /* 0x000fea000383ffff */
[----:B------:R-:W-:Y:S05]  /*9410*/  EXIT ;  /* 0x000000000000794d */ /* 0x000fea0003800000 */
.L_x_9419:
        /* <DEDUP_REMOVED lines=16> */
.L_x_9467:
        /* <DEDUP_REMOVED lines=40> */
.L_x_9473:
[----:B------:R-:W0:Y:S01]  /*97a0*/  LDC R2, c[0x0][0xc3c] ;  /* 0x00030f00ff027b82 */ /* 0x000e220000000800 */
[----:B------:R-:W-:-:S06]  /*97b0*/  UIADD3 UR4, UR4, 0x1f, URZ ;  /* 0x0000001f04047890 */ /* 0x000fcc000fffe03f */
        /* <DEDUP_REMOVED lines=10> */
.L_x_9472:
[----:B------:R-:W-:Y:S05]  /*9860*/  BSYNC B0 ;  /* 0x0000000000007941 */ /* 0x000fea0003800000 */
.L_x_9471:
        /* <DEDUP_REMOVED lines=21> */
.L_x_9469:
        /* <DEDUP_REMOVED lines=15> */
.L_x_9474:
        /* <DEDUP_REMOVED lines=23> */
[----:B------:R-:W-:-:S04]  /*9c20*/  @!P1 LOP3.LUT R2, RZ, R10, RZ, 0x33, !PT ;  /* 0x0000000aff029212 */ /* 0x000fc800078e33ff */
[----:B------:R-:W-:Y:S01]  /*9c30*/  IADD3 R17, -R2, RZ, RZ ;  /* 0x000000ff02117210 */ /* 0x000fe20007ffe1ff */
[----:B------:R-:W-:-:S04]  /*9c40*/  IMAD.MOV.U32 R18, RZ, RZ, R2 ;  /* 0x000000ffff127224 */ /* 0x000fc800078e0002 */
[----:B------:R-:W-:Y:S01]  /*9c50*/  IMAD R17, R10, R17, R11 ;  /* 0x000000110a117224 */ /* 0x000fe200078e020b */
[----:B------:R-:W-:Y:S06]  /*9c60*/  BRA `(.L_x_9475) ;  /* 0x0000000000147947 */ /* 0x000fec0003800000 */
.L_x_9470:
[----:B------:R-:W-:Y:S01]  /*9c70*/  ULDC UR4, c[0x0][0xc3c] ;  /* 0x00030f0000047ab9 */ /* 0x000fe20000000800 */
[----:B------:R-:W-:Y:S02]  /*9c80*/  IMAD.MOV.U32 R17, RZ, RZ, RZ ;  /* 0x000000ffff117224 */ /* 0x000fe400078e00ff */
[----:B------:R-:W-:Y:S02]  /*9c90*/  IMAD.U32 R16, RZ, RZ, UR6 ;  /* 0x00000006ff107e24 */ /* 0x000fe4000f8e00ff */
[----:B------:R-:W-:Y:S02]  /*9ca0*/  IMAD.MOV.U32 R18, RZ, RZ, RZ ;  /* 0x000000ffff127224 */ /* 0x000fe400078e00ff */
[----:B------:R-:W-:-:S07]  /*9cb0*/  IMAD.U32 R19, RZ, RZ, UR4 ;  /* 0x00000004ff137e24 */ /* 0x000fce000f8e00ff */
.L_x_9475:
[----:B------:R-:W-:-:S13]  /*9cc0*/  ISETP.NE.AND P0, PT, R5, RZ, PT ;  /* 0x000000ff0500720c */ /* 0x000fda0003f05270 */
[----:B------:R-:W0:Y:S01]  /*9cd0*/  @!P0 S2R R3, SR_CgaCtaId ;  /* 0x0000000000038919 */ /* 0x000e220000008800 */
[----:B------:R-:W-:-:S04]  /*9ce0*/  @!P0 MOV R0, 0x400 ;  /* 0x0000040000008802 */ /* 0x000fc80000000f00 */
[----:B0-----:R-:W-:-:S05]  /*9cf0*/  @!P0 LEA R0, R3, R0, 0x18 ;  /* 0x0000000003008211 */ /* 0x001fca00078ec0ff */
[----:B------:R0:W-:Y:S01]  /*9d00*/  @!P0 STS.128 [R0+0x228d0], R16 ;  /* 0x0228d01000008388 */ /* 0x0001e20000000c00 */
[----:B------:R-:W-:Y:S06]  /*9d10*/  BAR.ARV 0x5, 0x180 ;  /* 0x0146000000007b1d */ /* 0x000fec0000002000 */
.L_x_9468:
        /* <DEDUP_REMOVED lines=28> */
[C---:B------:R-:W-:Y:S02]  /*9ee0*/  LOP3.LUT R2, R3.reuse, 0x80, RZ, 0xfc, !PT ;  /* 0x0000008003027812 */ /* 0x040fe400078efcff */
[----:B---3--:R-:W-:-:S07]  /*9ef0*/  LOP3.LUT R0, R3, 0xc0, RZ, 0xfc, !PT ;  /* 0x000000c003007812 */ /* 0x008fce00078efcff */
.L_x_9537:
[----:B0-----:R-:W0:Y:S02]  /*9f00*/  LDC.64 R2, c[0x0][0xc88] ;  /* 0x00032200ff027b82 */ /* 0x001e240000000a00 */
[----:B0-----:R-:W-:-:S05]  /*9f10*/  IMAD.WIDE R2, R19, 0x4, R2 ;  /* 0x0000000413027825 */ /* 0x001fca00078e0202 */
[----:B--2---:R-:W2:Y:S01]  /*9f20*/  LDG.E R25, desc[UR50][R2.64] ;  /* 0x0000003202197981 */ /* 0x004ea2000c1e1900 */
[----:B------:R-:W-:Y:S05]  /*9f30*/  YIELD ;  /* 0x0000000000007946 */ /* 0x000fea0003800000 */
[----:B------:R-:W-:Y:S01]  /*9f40*/  ULDC.64 UR4, c[0x0][0xa28] ;  /* 0x00028a0000047ab9 */ /* 0x000fe20000000a00 */
[----:B------:R-:W-:Y:S01]  /*9f50*/  IMAD.MOV.U32 R30, RZ, RZ, RZ ;  /* 0x000000ffff1e7224 */ /* 0x000fe200078e00ff */
[----:B------:R-:W-:Y:S01]  /*9f60*/  ISETP.NE.U32.AND P0, PT, RZ, UR4, PT ;  /* 0x00000004ff007c0c */ /* 0x000fe2000bf05070 */
[----:B------:R-:W-:-:S03]  /*9f70*/  ULDC.64 UR6, c[0x0][0xa18] ;  /* 0x0002860000067ab9 */ /* 0x000fc60000000a00 */
        /* <DEDUP_REMOVED lines=19> */
[----:B------:R-:W2:Y:S05]  /*a0b0*/  @P2 LDG.E R0, desc[UR50][R2.64] ;  /* 0x0000003202002981 */ /* 0x000eaa000c1e1900 */
        /* <DEDUP_REMOVED lines=12> */
[----:B---3--:R-:W-:Y:S05]  /*a180*/  @P0 BRA `(.L_x_9477) ;  /* 0x0000000000200947 */ /* 0x008fea0003800000 */
[----:B------:R-:W-:Y:S02]  /*a190*/  ULDC UR4, c[0x0][0x288] ;  /* 0x0000a20000047ab9 */ /* 0x000fe40000000800 */
[----:B0-----:R-:W-:-:S05]  /*a1a0*/  IMAD.U32 R0, RZ, RZ, UR4 ;  /* 0x00000004ff007e24 */ /* 0x001fca000f8e00ff */
[----:B------:R1:W-:Y:S01]  /*a1b0*/  STL [R1+0x8], R0 ;  /* 0x0000080001007387 */ /* 0x0003e20000100800 */
[----:B------:R-:W-:Y:S05]  /*a1c0*/  @!P2 BRA `(.L_x_9477) ;  /* 0x000000000010a947 */ /* 0x000fea0003800000 */
[----:B------:R-:W2:Y:S04]  /*a1d0*/  LDG.E R5, desc[UR50][R2.64] ;  /* 0x0000003202057981 */ /* 0x000ea8000c1e1900 */
[----:B-1----:R-:W2:Y:S02]  /*a1e0*/  LDG.E R0, desc[UR50][R2.64+0x4] ;  /* 0x0000043202007981 */ /* 0x002ea4000c1e1900 */
[----:B--2---:R-:W-:-:S05]  /*a1f0*/  IADD3 R0, -R5, R0, RZ ;  /* 0x0000000005007210 */ /* 0x004fca0007ffe1ff */
[----:B------:R2:W-:Y:S02]  /*a200*/  STL [R1+0x8], R0 ;  /* 0x0000080001007387 */ /* 0x0005e40000100800 */
.L_x_9477:
        /* <DEDUP_REMOVED lines=9> */
.L_x_9478:
[----:B------:R-:W-:Y:S02]  /*a2a0*/  ULDC.64 UR4, c[0x0][0xa08] ;  /* 0x0002820000047ab9 */ /* 0x000fe40000000a00 */
[----:B------:R-:W-:-:S04]  /*a2b0*/  ISETP.NE.U32.AND P0, PT, RZ, UR4, PT ;  /* 0x00000004ff007c0c */ /* 0x000fc8000bf05070 */
[----:B------:R-:W-:-:S13]  /*a2c0*/  ISETP.NE.AND.EX P0, PT, RZ, UR5, PT, P0 ;  /* 0x00000005ff007c0c */ /* 0x000fda000bf05300 */
[----:B------:R-:W-:Y:S05]  /*a2d0*/  @!P0 BRA `(.L_x_9479) ;  /* 0x0000000000148947 */ /* 0x000fea0003800000 */
[----:B------:R-:W3:Y:S02]  /*a2e0*/  LDC.64 R2, c[0x0][0xa08] ;  /* 0x00028200ff027b82 */ /* 0x000ee40000000a00 */
[----:B---3--:R-:W-:-:S05]  /*a2f0*/  IMAD.WIDE R2, R28, 0x4, R2 ;  /* 0x000000041c027825 */ /* 0x008fca00078e0202 */
[----:B------:R-:W3:Y:S04]  /*a300*/  LDG.E R7, desc[UR50][R2.64] ;  /* 0x0000003202077981 */ /* 0x000ee8000c1e1900 */
[----:B012---:R-:W3:Y:S02]  /*a310*/  LDG.E R0, desc[UR50][R2.64+0x4] ;  /* 0x0000043202007981 */ /* 0x007ee4000c1e1900 */
[----:B---3--:R-:W-:-:S07]  /*a320*/  IMAD.IADD R7, R0, 0x1, -R7 ;  /* 0x0000000100077824 */ /* 0x008fce00078e0a07 */
.L_x_9479:
        /* <DEDUP_REMOVED lines=26> */
.L_x_9481:
        /* <DEDUP_REMOVED lines=20> */
.L_x_9484:
[----:B------:R-:W-:Y:S05]  /*a610*/  BSYNC B6 ;  /* 0x0000000000067941 */ /* 0x000fea0003800000 */
.L_x_9483:
        /* <DEDUP_REMOVED lines=20> */
.L_x_9487:
        /* <DEDUP_REMOVED lines=15> */
.L_x_9486:
[----:B------:R-:W-:Y:S05]  /*a850*/  BSYNC B6 ;  /* 0x0000000000067941 */ /* 0x000fea0003800000 */
.L_x_9485:
[----:B------:R-:W-:Y:S01]  /*a860*/  ULDC.64 UR4, c[0x0][0x9f8] ;  /* 0x00027e0000047ab9 */ /* 0x000fe20000000a00 */
[----:B------:R-:W1:Y:S01]  /*a870*/  S2R R20, SR_TID.X ;  /* 0x0000000000147919 */ /* 0x000e620000002100 */
[----:B------:R-:W-:Y:S01]  /*a880*/  ISETP.NE.U32.AND P0, PT, RZ, UR4, PT ;  /* 0x00000004ff007c0c */ /* 0x000fe2000bf05070 */
[----:B------:R-:W2:Y:S03]  /*a890*/  LDC R9, c[0x0][0x430] ;  /* 0x00010c00ff097b82 */ /* 0x000ea60000000800 */
[----:B------:R-:W-:-:S13]  /*a8a0*/  ISETP.NE.AND.EX P0, PT, RZ, UR5, PT, P0 ;  /* 0x00000005ff007c0c */ /* 0x000fda000bf05300 */
[----:B------:R-:W-:Y:S01]  /*a8b0*/  @P0 IADD3 R2, P1, R27, UR4, RZ ;  /* 0x000000041b020c10 */ /* 0x000fe2000ff3e0ff */
[----:B------:R-:W3:Y:S01]  /*a8c0*/  S2R R21, SR_TID.X ;  /* 0x0000000000157919 */ /* 0x000ee20000002100 */
[----:B------:R-:W-:Y:S01]  /*a8d0*/  VIADD R8, R33, 0xffffffff ;  /* 0xffffffff21087836 */ /* 0x000fe20000000000 */
[----:B------:R-:W-:Y:S01]  /*a8e0*/  ULDC UR4, c[0x0][0x320] ;  /* 0x0000c80000047ab9 */ /* 0x000fe20000000800 */
[----:B------:R-:W-:-:S05]  /*a8f0*/  @P0 IADD3.X R3, R31, UR5, RZ, P1, !PT ;  /* 0x000000051f030c10 */ /* 0x000fca0008ffe4ff */
[----:B------:R4:W4:Y:S01]  /*a900*/  @P0 LDG.E R28, desc[UR50][R2.64] ;  /* 0x00000032021c0981 */ /* 0x000922000c1e1900 */
[----:B--2---:R-:W-:Y:S02]  /*a910*/  ISETP.NE.AND P2, PT, R9, 0x1, PT ;  /* 0x000000010900780c */ /* 0x004fe40003f45270 */
[----:B------:R-:W-:Y:S02]  /*a920*/  LOP3.LUT R23, R23, 0xffffff7f, RZ, 0xc0, !PT ;  /* 0xffffff7f17177812 */ /* 0x000fe400078ec0ff */
[----:B-1----:R-:W-:Y:S02]  /*a930*/  LOP3.LUT R20, R20, 0x7f, RZ, 0xc0, !PT ;  /* 0x0000007f14147812 */ /* 0x002fe400078ec0ff */
[----:B------:R-:W-:Y:S02]  /*a940*/  MOV R34, RZ ;  /* 0x000000ff00227202 */ /* 0x000fe40000000f00 */
[----:B------:R-:W-:-:S05]  /*a950*/  SHF.R.U32.HI R32, RZ, 0x3, R20 ;  /* 0x00000003ff207819 */ /* 0x000fca0000011614 */
[----:B------:R-:W1:Y:S01]  /*a960*/  @P2 LDC R4, c[0x0][0x434] ;  /* 0x00010d00ff042b82 */ /* 0x000e620000000800 */
[----:B------:R-:W-:-:S07]  /*a970*/  @P2 LOP3.LUT R23, R23, 0x80, RZ, 0xfc, !PT ;  /* 0x0000008017172812 */ /* 0x000fce00078efcff */
[----:B------:R-:W2:Y:S01]  /*a980*/  @P2 LDC R5, c[0x0][0x438] ;  /* 0x00010e00ff052b82 */ /* 0x000ea20000000800 */
[----:B---3--:R-:W-:-:S05]  /*a990*/  IMAD.SHL.U32 R20, R21, 0x10, RZ ;  /* 0x0000001015147824 */ /* 0x008fca00078e00ff */
[----:B------:R-:W-:Y:S02]  /*a9a0*/  LOP3.LUT R20, R32, 0x70, R20, 0xf8, !PT ;  /* 0x0000007020147812 */ /* 0x000fe400078ef814 */
[----:B------:R-:W3:Y:S03]  /*a9b0*/  S2R R32, SR_TID.X ;  /* 0x0000000000207919 */ /* 0x000ee60000002100 */
[----:B------:R-:W-:-:S05]  /*a9c0*/  IMAD R35, R8, 0x60, R20 ;  /* 0x0000006008237824 */ /* 0x000fca00078e0214 */
[C---:B------:R-:W-:Y:S01]  /*a9d0*/  ISETP.GE.AND P0, PT, R35.reuse, R36, PT ;  /* 0x000000242300720c */ /* 0x040fe20003f06270 */
[----:B------:R-:W-:-:S03]  /*a9e0*/  IMAD.IADD R35, R35, 0x1, R30 ;  /* 0x0000000123237824 */ /* 0x000fc600078e021e */
[----:B------:R-:W-:Y:S01]  /*a9f0*/  ISETP.GT.U32.OR P0, PT, R20, 0x5f, P0 ;  /* 0x0000005f1400780c */ /* 0x000fe20000704470 */
[----:B-1----:R-:W-:-:S04]  /*aa00*/  @P2 IMAD.HI.U32 R4, R35, R4, RZ ;  /* 0x0000000423042227 */ /* 0x002fc800078e00ff */
[----:B------:R-:W-:Y:S01]  /*aa10*/  IMAD.MOV.U32 R0, RZ, RZ, R35 ;  /* 0x000000ffff007224 */ /* 0x000fe200078e0023 */
[----:B--2---:R-:W-:-:S07]  /*aa20*/  @P2 SHF.R.U32.HI R0, RZ, R5, R4 ;  /* 0x00000005ff002219 */ /* 0x004fce0000011604 */
[----:B------:R-:W1:Y:S01]  /*aa30*/  @!P0 LDC.64 R4, c[0x0][0x428] ;  /* 0x00010a00ff048b82 */ /* 0x000e620000000a00 */
[--C-:B----4-:R-:W-:Y:S01]  /*aa40*/  @!P0 SHF.R.S32.HI R3, RZ, 0x1f, R0.reuse ;  /* 0x0000001fff038819 */ /* 0x110fe20000011400 */
[----:B------:R-:W-:-:S06]  /*aa50*/  @!P0 IMAD.MOV.U32 R2, RZ, RZ, R0 ;  /* 0x000000ffff028224 */ /* 0x000fcc00078e0000 */
[----:B------:R-:W2:Y:S01]  /*aa60*/  @!P0 LDC.64 R6, c[0x0][0x418] ;  /* 0x00010600ff068b82 */ /* 0x000ea20000000a00 */
[----:B---3--:R-:W-:-:S05]  /*aa70*/  IMAD.SHL.U32 R32, R32, 0x8, RZ ;  /* 0x0000000820207824 */ /* 0x008fca00078e00ff */
[----:B------:R-:W-:-:S04]  /*aa80*/  LOP3.LUT R32, R32, 0x38, RZ, 0xc0, !PT ;  /* 0x0000003820207812 */ /* 0x000fc800078ec0ff */
[----:B------:R-:W-:-:S04]  /*aa90*/  LOP3.LUT R11, R32, 0x40, RZ, 0xfc, !PT ;  /* 0x00000040200b7812 */ /* 0x000fc800078efcff */
[----:B------:R-:W-:Y:S02]  /*aaa0*/  ISETP.GE.AND P3, PT, R11, UR4, PT ;  /* 0x000000040b007c0c */ /* 0x000fe4000bf66270 */
[C---:B------:R-:W-:Y:S02]  /*aab0*/  LOP3.LUT R10, R32.reuse, 0x80, RZ, 0xfc, !PT ;  /* 0x00000080200a7812 */ /* 0x040fe400078efcff */
[----:B------:R-:W-:Y:S01]  /*aac0*/  LOP3.LUT R23, R23, 0xfffffff7, RZ, 0xc0, !PT ;  /* 0xfffffff717177812 */ /* 0x000fe200078ec0ff */
[----:B------:R-:W-:Y:S01]  /*aad0*/  IMAD.MOV R0, RZ, RZ, -R0 ;  /* 0x000000ffff007224 */ /* 0x000fe200078e0a00 */
[----:B------:R-:W-:-:S07]  /*aae0*/  ISETP.GE.AND P2, PT, R32, UR4, PT ;  /* 0x0000000420007c0c */ /* 0x000fce000bf46270 */
[----:B------:R-:W-:Y:S01]  /*aaf0*/  @P3 LOP3.LUT R23, R23, 0x8, RZ, 0xfc, !PT ;  /* 0x0000000817173812 */ /* 0x000fe200078efcff */
[----:B------:R-:W-:-:S03]  /*ab00*/  IMAD R35, R9, R0, R35 ;  /* 0x0000000009237224 */ /* 0x000fc600078e0223 */
[----:B------:R-:W-:Y:S02]  /*ab10*/  LOP3.LUT R23, R23, 0xffffffef, RZ, 0xc0, !PT ;  /* 0xffffffef17177812 */ /* 0x000fe400078ec0ff */
[----:B------:R-:W-:Y:S02]  /*ab20*/  LOP3.LUT R9, R32, 0xc0, RZ, 0xfc, !PT ;  /* 0x000000c020097812 */ /* 0x000fe400078efcff */
[----:B------:R-:W-:Y:S01]  /*ab30*/  LOP3.LUT R23, R23, 0xfffffffb, RZ, 0xc0, !PT ;  /* 0xfffffffb17177812 */ /* 0x000fe200078ec0ff */
[----:B------:R-:W-:Y:S01]  /*ab40*/  UMOV UR5, 0xffffffff ;  /* 0xffffffff00057882 */ /* 0x000fe20000000000 */
[----:B------:R-:W-:Y:S01]  /*ab50*/  SHF.R.S32.HI R31, RZ, 0x1f, R28 ;  /* 0x0000001fff1f7819 */ /* 0x000fe2000001141c */
[----:B-1----:R-:W-:-:S04]  /*ab60*/  @!P0 IMAD.WIDE.U32 R2, R28, R4, R2 ;  /* 0x000000041c028225 */ /* 0x002fc800078e0002 */
[----:B------:R-:W-:Y:S01]  /*ab70*/  @!P0 IMAD R4, R31, R4, RZ ;  /* 0x000000041f048224 */ /* 0x000fe200078e02ff */
[----:B--2---:R-:W-:-:S03]  /*ab80*/  @!P0 LEA R6, P1, R2, R6, 0x2 ;  /* 0x0000000602068211 */ /* 0x004fc600078210ff */
[----:B------:R-:W-:-:S04]  /*ab90*/  @!P0 IMAD R5, R28, R5, R4 ;  /* 0x000000051c058224 */ /* 0x000fc800078e0204 */
[----:B------:R-:W-:-:S05]  /*aba0*/  @!P0 IMAD.IADD R5, R3, 0x1, R5 ;  /* 0x0000000103058824 */ /* 0x000fca00078e0205 */
[----:B------:R-:W-:Y:S02]  /*abb0*/  @!P0 LEA.HI.X R7, R2, R7, R5, 0x2, P1 ;  /* 0x0000000702078211 */ /* 0x000fe400008f1405 */
[----:B------:R-:W-:-:S03]  /*abc0*/  ISETP.GE.AND P1, PT, R10, UR4, PT ;  /* 0x000000040a007c0c */ /* 0x000fc6000bf26270 */
[----:B------:R1:W5:Y:S01]  /*abd0*/  @!P0 LDG.E R34, desc[UR50][R6.64] ;  /* 0x0000003206228981 */ /* 0x000362000c1e1900 */
[----:B------:R-:W-:-:S09]  /*abe0*/  ISETP.GE.AND P0, PT, R9, UR4, PT ;  /* 0x0000000409007c0c */ /* 0x000fd2000bf06270 */
[----:B------:R-:W-:-:S04]  /*abf0*/  @P1 LOP3.LUT R23, R23, 0x4, RZ, 0xfc, !PT ;  /* 0x0000000417171812 */ /* 0x000fc800078efcff */
[----:B------:R-:W-:-:S04]  /*ac00*/  @P2 LOP3.LUT R23, R23, 0x10, RZ, 0xfc, !PT ;  /* 0x0000001017172812 */ /* 0x000fc800078efcff */
[----:B------:R-:W-:-:S04]  /*ac10*/  LOP3.LUT R23, R23, 0xfffffffd, RZ, 0xc0, !PT ;  /* 0xfffffffd17177812 */ /* 0x000fc800078ec0ff */
[----:B------:R-:W-:Y:S01]  /*ac20*/  @P0 LOP3.LUT R23, R23, 0x2, RZ, 0xfc, !PT ;  /* 0x0000000217170812 */ /* 0x000fe200078efcff */
[----:B-1----:R-:W-:Y:S06]  /*ac30*/  BRA.DIV UR5, `(.L_x_9488) ;  /* 0x0000003e05047947 */ /* 0x002fec000b800000 */
.L_x_9554:
[----:B------:R-:W-:Y:S01]  /*ac40*/  IMAD.U32 R0, RZ, RZ, UR36 ;  /* 0x00000024ff007e24 */ /* 0x000fe2000f8e00ff */
[----:B------:R-:W-:Y:S02]  /*ac50*/  ISETP.GT.U32.AND P1, PT, R20, 0x5f, PT ;  /* 0x0000005f1400780c */ /* 0x000fe40003f24070 */
[----:B------:R-:W-:Y:S02]  /*ac60*/  LOP3.LUT R23, R23, 0xffffffbf, RZ, 0xc0, !PT ;  /* 0xffffffbf17177812 */ /* 0x000fe400078ec0ff */
[----:B------:R-:W-:Y:S02]  /*ac70*/  ISETP.NE.AND P0, PT, R0, 0x3, PT ;  /* 0x000000030000780c */ /* 0x000fe40003f05270 */
[----:B------:R-:W-:Y:S02]  /*ac80*/  SHF.R.S32.HI R27, RZ, 0x1f, R18 ;  /* 0x0000001fff1b7819 */ /* 0x000fe40000011412 */
[----:B------:R-:W-:-:S09]  /*ac90*/  SEL R6, RZ, 0x1, P2 ;  /* 0x00000001ff067807 */ /* 0x000fd20001000000 */
[----:B------:R-:W-:-:S04]  /*aca0*/  @P0 LOP3.LUT R23, R23, 0x40, RZ, 0xfc, !PT ;  /* 0x0000004017170812 */ /* 0x000fc800078efcff */
[----:B------:R-:W-:-:S04]  /*acb0*/  LOP3.LUT R23, R23, 0xffffffdf, RZ, 0xc0, !PT ;  /* 0xffffffdf17177812 */ /* 0x000fc800078ec0ff */
[----:B------:R-:W-:Y:S01]  /*acc0*/  @P1 LOP3.LUT R23, R23, 0x20, RZ, 0xfc, !PT ;  /* 0x0000002017171812 */ /* 0x000fe200078efcff */
[----:B------:R-:W-:Y:S06]  /*acd0*/  @!P0 BRA `(.L_x_9489) ;  /* 0x0000000000048947 */ /* 0x000fec0003800000 */
[----:B------:R-:W-:Y:S01]  /*ace0*/  BPT.TRAP 0x1 ;  /* 0x000000040000795c */ /* 0x000fe20000300000 */
.L_x_9489:
[----:B0-----:R-:W-:Y:S01]  /*acf0*/  IMAD R33, R24, 0x8, R22 ;  /* 0x0000000818217824 */ /* 0x001fe200078e0216 */
[----:B------:R-:W-:Y:S01]  /*ad00*/  SHF.L.U32 R0, R26, 0x1f, RZ ;  /* 0x0000001f1a007819 */ /* 0x000fe200000006ff */
[----:B------:R-:W-:Y:S03]  /*ad10*/  BSSY B0, `(.L_x_9490) ;  /* 0x0000003000007945 */ /* 0x000fe60003800000 */
[----:B------:R-:W0:Y:S02]  /*ad20*/  SYNCS.PHASECHK.TRANS64.TRYWAIT P0, [R33+URZ+0x22840], R0 ;  /* 0x02284000210075a7 */ /* 0x000e24000800017f */
[----:B0-----:R-:W-:Y:S05]  /*ad30*/  @!P0 BRA `(.L_x_9491) ;  /* 0x0000003800f48947 */ /* 0x001fea0003800000 */
.L_x_9555:
[----:B------:R-:W-:Y:S05]  /*ad40*/  BSYNC B0 ;  /* 0x0000000000007941 */ /* 0x000fea0003800000 */
.L_x_9490:
[----:B0-----:R-:W-:Y:S01]  /*ad50*/  SHF.R.S32.HI R0, RZ, 0x1f, R35 ;  /* 0x0000001fff007819 */ /* 0x001fe20000011423 */
[----:B------:R-:W-:Y:S01]  /*ad60*/  ULDC.64 UR4, c[0x0][0x300] ;  /* 0x0000c00000047ab9 */ /* 0x000fe20000000a00 */
[----:B-----5:R-:W-:Y:S01]  /*ad70*/  SHF.R.S32.HI R4, RZ, 0x1f, R34 ;  /* 0x0000001fff047819 */ /* 0x020fe20000011422 */
[----:B------:R-:W-:Y:S01]  /*ad80*/  IMAD.WIDE.U32 R2, R35, UR4, RZ ;  /* 0x0000000423027c25 */ /* 0x000fe2000f8e00ff */
[----:B------:R-:W-:Y:S01]  /*ad90*/  LOP3.LUT R23, R23, 0xfffffffe, RZ, 0xc0, !PT ;  /* 0xfffffffe17177812 */ /* 0x000fe200078ec0ff */
[----:B------:R0:W-:Y:S02]  /*ada0*/  STL [R1+0x1c], R0 ;  /* 0x00001c0001007387 */ /* 0x0001e40000100800 */
[----:B------:R-:W-:Y:S02]  /*adb0*/  IMAD R32, R8, -0x60, R36 ;  /* 0xffffffa008207824 */ /* 0x000fe400078e0224 */
        /* <DEDUP_REMOVED lines=23> */
[----:B------:R-:W-:-:S05]  /*af30*/  IMAD.IADD R32, R32, 0x1, -R7 ;  /* 0x0000000120207824 */ /* 0x000fca00078e0a07 */
        /* <DEDUP_REMOVED lines=59> */
.L_x_9569:
[----:B------:R-:W-:-:S13]  /*b2f0*/  ISETP.GE.AND P0, PT, R32, 0x51, PT ;  /* 0x000000512000780c */ /* 0x000fda0003f06270 */
[----:B01----:R-:W-:Y:S01]  /*b300*/  @P0 LEA R2, P1, R9, R0, 0x1 ;  /* 0x0000000009020211 */ /* 0x003fe200078208ff */
[----:B------:R-:W-:-:S03]  /*b310*/  @P0 IMAD R5, R5, 0x2, R22 ;  /* 0x0000000205050824 */ /* 0x000fc600078e0216 */
[----:B------:R-:W-:-:S05]  /*b320*/  @P0 IADD3.X R3, RZ, R4, RZ, P1, !PT ;  /* 0x00000004ff030210 */ /* 0x000fca0000ffe4ff */
[----:B------:R-:W-:Y:S01]  /*b330*/  @!PT LDS RZ, [RZ] ;  /* 0x00000000fffff984 */ /* 0x000fe20000000800 */
[----:B------:R-:W-:Y:S01]  /*b340*/  @!PT LDS RZ, [RZ] ;  /* 0x00000000fffff984 */ /* 0x000fe20000000800 */
[----:B------:R-:W-:Y:S01]  /*b350*/  @!PT LDS RZ, [RZ] ;  /* 0x00000000fffff984 */ /* 0x000fe20000000800 */
[----:B------:R0:W-:Y:S01]  /*b360*/  @P0 LDGSTS.E.BYPASS.LTC128B.128 [R5+0x1ec00], desc[UR50][R2.64], !P2 ;  /* 0x1ec0000002050fae */ /* 0x0001e2000d101d72 */
[----:B------:R-:W-:Y:S01]  /*b370*/  PLOP3.LUT P0, PT, PT, PT, PT, 0x80, 0x0 ;  /* 0x000000000000781c */ /* 0x000fe20003f0f070 */
[----:B------:R-:W-:-:S12]  /*b380*/  NOP ;  /* 0x0000000000007918 */ /* 0x000fd80000000000 */
.L_x_9493:
        /* <DEDUP_REMOVED lines=11> */
.L_x_9494:
[----:B------:R1:W5:Y:S01]  /*b440*/  LDL.LU R4, [R1+0x4] ;  /* 0x0000040001047983 */ /* 0x0003620000300800 */
[C---:B------:R-:W-:Y:S01]  /*b450*/  LOP3.LUT P3, RZ, R23.reuse, 0x8, RZ, 0xc0, !PT ;  /* 0x0000000817ff7812 */ /* 0x040fe2000786c0ff */
[----:B------:R1:W-:Y:S02]  /*b460*/  SYNCS.ARRIVE.TRANS64.A1T0 RZ, [R33+URZ+0x22830], RZ ;  /* 0x022830ff21ff79a7 */ /* 0x0003e4000810003f */
[----:B0-----:R1:W5:Y:S01]  /*b470*/  LDL.LU R3, [R1] ;  /* 0x0000000001037983 */ /* 0x0013620000300800 */
[----:B------:R-:W-:-:S13]  /*b480*/  LOP3.LUT P2, RZ, R23, 0x4, RZ, 0xc0, !PT ;  /* 0x0000000417ff7812 */ /* 0x000fda000784c0ff */
[----:B------:R-:W-:Y:S05]  /*b490*/  WARPSYNC.ALL ;  /* 0x0000000000007948 */ /* 0x000fea0003800000 */
[----:B------:R-:W-:Y:S01]  /*b4a0*/  BAR.SYNC.DEFER_BLOCKING 0x8, 0x180 ;  /* 0x0206000000007b1d */ /* 0x000fe20000010000 */
[C---:B------:R-:W-:Y:S02]  /*b4b0*/  LOP3.LUT P1, RZ, R23.reuse, 0x100, RZ, 0xc0, !PT ;  /* 0x0000010017ff7812 */ /* 0x040fe4000782c0ff */
[----:B------:R-:W-:Y:S02]  /*b4c0*/  LOP3.LUT P0, RZ, R23, 0x2, RZ, 0xc0, !PT ;  /* 0x0000000217ff7812 */ /* 0x000fe4000780c0ff */
[----:B------:R-:W-:Y:S01]  /*b4d0*/  SEL R0, RZ, 0x2, P3 ;  /* 0x00000002ff007807 */ /* 0x000fe20001800000 */
[----:B------:R-:W-:Y:S01]  /*b4e0*/  ULDC.64 UR4, c[0x0][0x298] ;  /* 0x0000a60000047ab9 */ /* 0x000fe20000000a00 */
[----:B------:R-:W-:Y:S01]  /*b4f0*/  SEL R2, RZ, 0x4, P2 ;  /* 0x00000004ff027807 */ /* 0x000fe20001000000 */
[----:B------:R-:W-:Y:S01]  /*b500*/  BSSY B6, `(.L_x_9495) ;  /* 0x0000022000067945 */ /* 0x000fe20003800000 */
[----:B------:R-:W-:-:S02]  /*b510*/  SEL R5, R25, RZ, !P1 ;  /* 0x000000ff19057207 */ /* 0x000fc40004800000 */
[----:B------:R-:W-:Y:S02]  /*b520*/  IADD3 R0, R2, R0, R6 ;  /* 0x0000000002007210 */ /* 0x000fe40007ffe006 */
[----:B------:R-:W-:Y:S01]  /*b530*/  SEL R25, RZ, 0x8, P0 ;  /* 0x00000008ff197807 */ /* 0x000fe20000000000 */
[----:B------:R0:W-:Y:S04]  /*b540*/  STL [R1+0x18], R5 ;  /* 0x0000180501007387 */ /* 0x0001e80000100800 */
[----:B------:R-:W-:Y:S01]  /*b550*/  IMAD.IADD R25, R0, 0x1, R25 ;  /* 0x0000000100197824 */ /* 0x000fe200078e0219 */
[----:B-----5:R-:W-:Y:S02]  /*b560*/  SEL R2, R4, RZ, !P1 ;  /* 0x000000ff04027207 */ /* 0x020fe40004800000 */
[----:B------:R-:W-:Y:S01]  /*b570*/  SHF.R.S32.HI R0, RZ, 0x1f, R3 ;  /* 0x0000001fff007819 */ /* 0x000fe20000011403 */
[----:B0-----:R-:W-:-:S02]  /*b580*/  IMAD.WIDE.U32 R4, R3, UR4, RZ ;  /* 0x0000000403047c25 */ /* 0x001fc4000f8e00ff */
[----:B------:R0:W-:Y:S02]  /*b590*/  STL [R1+0x4], R2 ;  /* 0x0000040201007387 */ /* 0x0001e40000100800 */
[----:B------:R-:W-:Y:S02]  /*b5a0*/  IMAD R0, R0, UR4, RZ ;  /* 0x0000000400007c24 */ /* 0x000fe4000f8e02ff */
[----:B------:R2:W-:Y:S02]  /*b5b0*/  STL.64 [R1+0x10], R4 ;  /* 0x0000100401007387 */ /* 0x0005e40000100a00 */
[----:B------:R-:W-:Y:S02]  /*b5c0*/  IMAD R0, R3, UR5, R0 ;  /* 0x0000000503007c24 */ /* 0x000fe4000f8e0200 */
[----:B0-----:R-:W-:Y:S02]  /*b5d0*/  VIADD R2, R22, 0x18400 ;  /* 0x0001840016027836 */ /* 0x001fe40000000000 */
[----:B------:R-:W-:-:S03]  /*b5e0*/  IMAD.IADD R0, R5, 0x1, R0 ;  /* 0x0000000105007824 */ /* 0x000fc600078e0200 */
[----:B------:R-:W-:Y:S02]  /*b5f0*/  LOP3.LUT P0, RZ, R2, 0x3ff, RZ, 0xc0, !PT ;  /* 0x000003ff02ff7812 */ /* 0x000fe4000780c0ff */
[----:B------:R2:W-:Y:S11]  /*b600*/  STL [R1], R0 ;  /* 0x0000000001007387 */ /* 0x0005f60000100800 */
[----:B--2---:R-:W-:Y:S05]  /*b610*/  @!P0 BRA `(.L_x_9496) ;  /* 0x0000000000408947 */ /* 0x004fea0003800000 */
        /* <DEDUP_REMOVED lines=16> */
.L_x_9496:
[----:B------:R-:W-:Y:S05]  /*b720*/  BSYNC B6 ;  /* 0x0000000000067941 */ /* 0x000fea0003800000 */
.L_x_9495:
[----:B------:R-:W2:Y:S01]  /*b730*/  LDL.LU R20, [R1] ;  /* 0x0000000001147983 */ /* 0x000ea20000300800 */
[----:B------:R-:W0:Y:S01]  /*b740*/  LDC R7, c[0x0][0x448] ;  /* 0x00011200ff077b82 */ /* 0x000e220000000800 */
[----:B------:R-:W-:Y:S02]  /*b750*/  ULDC.64 UR4, c[0x0][0x2d8] ;  /* 0x0000b60000047ab9 */ /* 0x000fe40000000a00 */
[----:B------:R-:W2:Y:S04]  /*b760*/  LDL.LU.64 R2, [R1+0x10] ;  /* 0x0000100001027983 */ /* 0x000ea80000300a00 */
[----:B------:R-:W3:Y:S04]  /*b770*/  LDL.LU R4, [R1+0x4] ;  /* 0x0000040001047983 */ /* 0x000ee80000300800 */
[----:B------:R-:W4:Y:S01]  /*b780*/  LDL.LU R21, [R1+0x18] ;  /* 0x0000180001157983 */ /* 0x000f220000300800 */
[----:B------:R-:W-:-:S02]  /*b790*/  IMAD R0, R27, UR4, RZ ;  /* 0x000000041b007c24 */ /* 0x000fc4000f8e02ff */
[----:B------:R-:W-:Y:S01]  /*b7a0*/  IMAD.SHL.U32 R17, R17, 0x80, RZ ;  /* 0x0000008011117824 */ /* 0x000fe200078e00ff */
[----:B------:R0:W5:Y:S01]  /*b7b0*/  LDL R10, [R1+0x8] ;  /* 0x00000800010a7983 */ /* 0x0001620000100800 */
[----:B------:R-:W-:Y:S01]  /*b7c0*/  IMAD R0, R18, UR5, R0 ;  /* 0x0000000512007c24 */ /* 0x000fe2000f8e0200 */
[----:B0-----:R-:W-:Y:S01]  /*b7d0*/  ISETP.NE.AND P0, PT, R7, 0x1, PT ;  /* 0x000000010700780c */ /* 0x001fe20003f05270 */
[----:B------:R-:W0:Y:S02]  /*b7e0*/  S2R R9, SR_TID.X ;  /* 0x0000000000097919 */ /* 0x000e240000002100 */
[----:B0-----:R-:W-:-:S05]  /*b7f0*/  IMAD.SHL.U32 R8, R9, 0x8, RZ ;  /* 0x0000000809087824 */ /* 0x001fca00078e00ff */
[----:B------:R-:W-:Y:S01]  /*b800*/  LOP3.LUT R8, R8, 0x38, RZ, 0xc0, !PT ;  /* 0x0000003808087812 */ /* 0x000fe200078ec0ff */
[----:B--2---:R-:W-:Y:S02]  /*b810*/  IMAD.MOV.U32 R3, RZ, RZ, R20 ;  /* 0x000000ffff037224 */ /* 0x004fe400078e0014 */
[----:B------:R-:W0:Y:S01]  /*b820*/  S2R R20, SR_TID.X ;  /* 0x0000000000147919 */ /* 0x000e220000002100 */
[----:B------:R-:W-:Y:S01]  /*b830*/  IMAD.WIDE.U32 R2, R18, UR4, R2 ;  /* 0x0000000412027c25 */ /* 0x000fe2000f8e0002 */
[----:B------:R-:W-:-:S03]  /*b840*/  ULDC.64 UR4, c[0x0][0x2e0] ;  /* 0x0000b80000047ab9 */ /* 0x000fc60000000a00 */
[----:B------:R-:W-:Y:S02]  /*b850*/  IMAD.IADD R3, R3, 0x1, R0 ;  /* 0x0000000103037824 */ /* 0x000fe400078e0200 */
[----:B---3--:R-:W-:Y:S02]  /*b860*/  IMAD R0, R4, UR4, RZ ;  /* 0x0000000404007c24 */ /* 0x008fe4000f8e02ff */
[C---:B----4-:R-:W-:Y:S01]  /*b870*/  IMAD.WIDE.U32 R2, R21.reuse, UR4, R2 ;  /* 0x0000000415027c25 */ /* 0x050fe2000f8e0002 */
[----:B------:R-:W2:Y:S03]  /*b880*/  @P0 LDC R4, c[0x0][0x44c] ;  /* 0x00011300ff040b82 */ /* 0x000ea60000000800 */
[----:B------:R-:W-:Y:S01]  /*b890*/  IMAD R0, R21, UR5, R0 ;  /* 0x0000000515007c24 */ /* 0x000fe2000f8e0200 */
[----:B------:R-:W-:-:S03]  /*b8a0*/  ULDC.64 UR4, c[0x0][0x2d0] ;  /* 0x0000b40000047ab9 */ /* 0x000fc60000000a00 */
[----:B------:R-:W-:Y:S02]  /*b8b0*/  IMAD.IADD R3, R3, 0x1, R0 ;  /* 0x0000000103037824 */ /* 0x000fe400078e0200 */
[----:B------:R-:W3:Y:S01]  /*b8c0*/  @P0 LDC R0, c[0x0][0x450] ;  /* 0x00011400ff000b82 */ /* 0x000ee20000000800 */
[C---:B0-----:R-:W-:Y:S01]  /*b8d0*/  LOP3.LUT R21, R20.reuse, 0x7f, RZ, 0xc0, !PT ;  /* 0x0000007f14157812 */ /* 0x041fe200078ec0ff */
[----:B------:R-:W-:-:S03]  /*b8e0*/  IMAD.SHL.U32 R20, R20, 0x10, RZ ;  /* 0x0000001014147824 */ /* 0x000fc600078e00ff */
[----:B------:R-:W-:-:S04]  /*b8f0*/  SHF.R.U32.HI R21, RZ, 0x3, R21 ;  /* 0x00000003ff157819 */ /* 0x000fc80000011615 */
[----:B------:R-:W-:-:S04]  /*b900*/  LOP3.LUT R20, R21, 0x70, R20, 0xf8, !PT ;  /* 0x0000007015147812 */ /* 0x000fc800078ef814 */
[----:B------:R-:W-:-:S05]  /*b910*/  LOP3.LUT R5, R20, R17, RZ, 0xfc, !PT ;  /* 0x0000001114057212 */ /* 0x000fca00078efcff */
[----:B--2---:R-:W-:Y:S01]  /*b920*/  @P0 IMAD.HI.U32 R6, R5, R4, RZ ;  /* 0x0000000405060227 */ /* 0x004fe200078e00ff */
[----:B------:R-:W-:-:S04]  /*b930*/  MOV R4, R5 ;  /* 0x0000000500047202 */ /* 0x000fc80000000f00 */
[----:B---3--:R-:W-:-:S05]  /*b940*/  @P0 SHF.R.U32.HI R4, RZ, R0, R6 ;  /* 0x00000000ff040219 */ /* 0x008fca0000011606 */
        /* <DEDUP_REMOVED lines=23> */
[----:B-----5:R-:W-:Y:S02]  /*bac0*/  IMAD R5, R10, R7, RZ ;  /* 0x000000070a057224 */ /* 0x020fe400078e02ff */
[----:B------:R-:W-:Y:S01]  /*bad0*/  IMAD.IADD R17, R9, 0x1, R17 ;  /* 0x0000000109117824 */ /* 0x000fe200078e0211 */
[----:B------:R-:W2:Y:S03]  /*bae0*/  SHFL.IDX PT, R2, R4, RZ, 0x181f ;  /* 0x00181fff04027589 */ /* 0x000ea600000e0000 */
[C---:B------:R-:W-:Y:S01]  /*baf0*/  VIADD R6, R17.reuse, 0x10 ;  /* 0x0000001011067836 */ /* 0x040fe20000000000 */
[----:B------:R-:W-:-:S13]  /*bb00*/  ISETP.GE.AND P0, PT, R17, R5, PT ;  /* 0x000000051100720c */ /* 0x000fda0003f06270 */
[----:B0-----:R-:W-:-:S05]  /*bb10*/  @!P0 LEA R3, P2, R8, R3, 0x1 ;  /* 0x0000000308038211 */ /* 0x001fca00078408ff */
[----:B--2---:R-:W-:-:S05]  /*bb20*/  @!P0 IMAD.X R2, RZ, RZ, R2, P2 ;  /* 0x000000ffff028224 */ /* 0x004fca00010e0602 */
[----:B------:R-:W-:-:S04]  /*bb30*/  @!P0 LOP3.LUT R3, R3, R2, RZ, 0x3c, !PT ;  /* 0x0000000203038212 */ /* 0x000fc800078e3cff */
[----:B------:R-:W-:-:S04]  /*bb40*/  @!P0 LOP3.LUT R2, R3, R2, RZ, 0x3c, !PT ;  /* 0x0000000203028212 */ /* 0x000fc800078e3cff */
[----:B------:R-:W-:-:S05]  /*bb50*/  @!P0 LOP3.LUT R3, R3, R2, RZ, 0x3c, !PT ;  /* 0x0000000203038212 */ /* 0x000fca00078e3cff */
[----:B------:R-:W-:Y:S01]  /*bb60*/  @!PT LDS RZ, [RZ] ;  /* 0x00000000fffff984 */ /* 0x000fe20000000800 */
[----:B------:R0:W-:Y:S01]  /*bb70*/  @!P0 LDGSTS.E.BYPASS.LTC128B.128 [R37+0x18400], desc[UR50][R2.64], !P1 ;  /* 0x1840000002258fae */ /* 0x0001e2000c901d72 */
[----:B------:R-:W-:Y:S01]  /*bb80*/  ISETP.GE.AND P0, PT, R6, R5, PT ;  /* 0x000000050600720c */ /* 0x000fe20003f06270 */
[----:B------:R-:W-:Y:S02]  /*bb90*/  VIADD R6, R17, 0x20 ;  /* 0x0000002011067836 */ /* 0x000fe40000000000 */
[----:B0-----:R-:W0:Y:S04]  /*bba0*/  SHFL.IDX PT, R3, R0, 0x1, 0x181f ;  /* 0x00381f0000037f89 */ /* 0x001e2800000e0000 */
[----:B------:R-:W2:Y:S06]  /*bbb0*/  SHFL.IDX PT, R2, R4, 0x1, 0x181f ;  /* 0x00381f0004027f89 */ /* 0x000eac00000e0000 */
[----:B0-----:R-:W-:-:S05]  /*bbc0*/  @!P0 LEA R3, P2, R8, R3, 0x1 ;  /* 0x0000000308038211 */ /* 0x001fca00078408ff */
[----:B--2---:R-:W-:-:S05]  /*bbd0*/  @!P0 IMAD.X R2, RZ, RZ, R2, P2 ;  /* 0x000000ffff028224 */ /* 0x004fca00010e0602 */
[----:B------:R-:W-:-:S04]  /*bbe0*/  @!P0 LOP3.LUT R3, R3, R2, RZ, 0x3c, !PT ;  /* 0x0000000203038212 */ /* 0x000fc800078e3cff */
[----:B------:R-:W-:-:S04]  /*bbf0*/  @!P0 LOP3.LUT R2, R3, R2, RZ, 0x3c, !PT ;  /* 0x0000000203028212 */ /* 0x000fc800078e3cff */
[----:B------:R-:W-:-:S05]  /*bc00*/  @!P0 LOP3.LUT R3, R3, R2, RZ, 0x3c, !PT ;  /* 0x0000000203038212 */ /* 0x000fca00078e3cff */
[----:B------:R0:W-:Y:S01]  /*bc10*/  @!P0 LDGSTS.E.BYPASS.LTC128B.128 [R37+0x18c00], desc[UR50][R2.64], !P1 ;  /* 0x18c0000002258fae */ /* 0x0001e2000c901d72 */
[----:B------:R-:W-:Y:S01]  /*bc20*/  ISETP.GE.AND P0, PT, R6, R5, PT ;  /* 0x000000050600720c */ /* 0x000fe20003f06270 */
[----:B------:R-:W-:Y:S02]  /*bc30*/  VIADD R6, R17, 0x30 ;  /* 0x0000003011067836 */ /* 0x000fe40000000000 */
[----:B0-----:R-:W0:Y:S04]  /*bc40*/  SHFL.IDX PT, R3, R0, 0x2, 0x181f ;  /* 0x00581f0000037f89 */ /* 0x001e2800000e0000 */
[----:B------:R-:W2:Y:S06]  /*bc50*/  SHFL.IDX PT, R2, R4, 0x2, 0x181f ;  /* 0x00581f0004027f89 */ /* 0x000eac00000e0000 */
[----:B0-----:R-:W-:-:S04]  /*bc60*/  @!P0 LEA R3, P2, R8, R3, 0x1 ;  /* 0x0000000308038211 */ /* 0x001fc800078408ff */
[----:B--2---:R-:W-:-:S04]  /*bc70*/  @!P0 IADD3.X R2, RZ, R2, RZ, P2, !PT ;  /* 0x00000002ff028210 */ /* 0x004fc800017fe4ff */
        /* <DEDUP_REMOVED lines=34> */
[----:B------:R-:W-:-:S03]  /*bea0*/  ISETP.GE.AND P0, PT, R6, R5, PT ;  /* 0x000000050600720c */ /* 0x000fc60003f06270 */
[----:B0-----:R-:W0:Y:S04]  /*beb0*/  SHFL.IDX PT, R3, R0, 0x6, 0x181f ;  /* 0x00d81f0000037f89 */ /* 0x001e2800000e0000 */
[----:B------:R-:W2:Y:S04]  /*bec0*/  SHFL.IDX PT, R2, R4, 0x6, 0x181f ;  /* 0x00d81f0004027f89 */ /* 0x000ea800000e0000 */
[----:B------:R-:W3:Y:S04]  /*bed0*/  SHFL.IDX PT, R4, R4, 0x7, 0x181f ;  /* 0x00f81f0004047f89 */ /* 0x000ee800000e0000 */
[----:B------:R-:W4:Y:S01]  /*bee0*/  SHFL.IDX PT, R0, R0, 0x7, 0x181f ;  /* 0x00f81f0000007f89 */ /* 0x000f2200000e0000 */
[----:B0-----:R-:W-:-:S05]  /*bef0*/  @!P0 LEA R3, P2, R8, R3, 0x1 ;  /* 0x0000000308038211 */ /* 0x001fca00078408ff */
[----:B--2---:R-:W-:-:S05]  /*bf00*/  @!P0 IMAD.X R2, RZ, RZ, R2, P2 ;  /* 0x000000ffff028224 */ /* 0x004fca00010e0602 */
[----:B------:R-:W-:-:S04]  /*bf10*/  @!P0 LOP3.LUT R3, R3, R2, RZ, 0x3c, !PT ;  /* 0x0000000203038212 */ /* 0x000fc800078e3cff */
[----:B------:R-:W-:-:S04]  /*bf20*/  @!P0 LOP3.LUT R2, R3, R2, RZ, 0x3c, !PT ;  /* 0x0000000203028212 */ /* 0x000fc800078e3cff */
[----:B------:R-:W-:-:S05]  /*bf30*/  @!P0 LOP3.LUT R3, R3, R2, RZ, 0x3c, !PT ;  /* 0x0000000203038212 */ /* 0x000fca00078e3cff */
[----:B---34-:R0:W-:Y:S02]  /*bf40*/  @!P0 LDGSTS.E.BYPASS.LTC128B.128 [R37+0x1b400], desc[UR50][R2.64], !P1 ;  /* 0x1b40000002258fae */ /* 0x0181e4000c901d72 */
.L_x_9586:
[----:B------:R-:W-:-:S05]  /*bf50*/  VIADD R17, R17, 0x70 ;  /* 0x0000007011117836 */ /* 0x000fca0000000000 */
[----:B------:R-:W-:-:S13]  /*bf60*/  ISETP.GE.AND P0, PT, R17, R5, PT ;  /* 0x000000051100720c */ /* 0x000fda0003f06270 */
        /* <DEDUP_REMOVED lines=8> */
.L_x_9498:
        /* <DEDUP_REMOVED lines=18> */
.L_x_9587:
[----:B------:R-:W-:Y:S05]  /*c110*/  BSYNC B0 ;  /* 0x0000000000007941 */ /* 0x000fea0003800000 */
.L_x_9499:
[----:B------:R-:W-:-:S05]  /*c120*/  IMAD.U32 R0, RZ, RZ, UR36 ;  /* 0x00000024ff007e24 */ /* 0x000fca000f8e00ff */
[----:B------:R-:W-:-:S13]  /*c130*/  ISETP.NE.AND P0, PT, R0, 0x3, PT ;  /* 0x000000030000780c */ /* 0x000fda0003f05270 */
[----:B------:R-:W-:Y:S05]  /*c140*/  @!P0 BRA `(.L_x_9501) ;  /* 0x0000000000048947 */ /* 0x000fea0003800000 */
[----:B------:R-:W-:Y:S01]  /*c150*/  BPT.TRAP 0x1 ;  /* 0x000000040000795c */ /* 0x000fe20000300000 */
.L_x_9501:
[----:B------:R-:W-:Y:S01]  /*c160*/  SHF.L.U32 R0, R26, 0x1f, RZ ;  /* 0x0000001f1a007819 */ /* 0x000fe200000006ff */
[----:B------:R-:W-:Y:S03]  /*c170*/  BSSY B0, `(.L_x_9502) ;  /* 0x0000003000007945 */ /* 0x000fe60003800000 */
[----:B------:R-:W2:Y:S02]  /*c180*/  SYNCS.PHASECHK.TRANS64.TRYWAIT P0, [R33+URZ+0x22860], R0 ;  /* 0x02286000210075a7 */ /* 0x000ea4000800017f */
[----:B--2---:R-:W-:Y:S05]  /*c190*/  @!P0 BRA `(.L_x_9503) ;  /* 0x0000003800a88947 */ /* 0x004fea0003800000 */
.L_x_9588:
[----:B------:R-:W-:Y:S05]  /*c1a0*/  BSYNC B0 ;  /* 0x0000000000007941 */ /* 0x000fea0003800000 */
.L_x_9502:
[----:B------:R-:W2:Y:S01]  /*c1b0*/  LDL.LU R2, [R1+0x1c] ;  /* 0x00001c0001027983 */ /* 0x000ea20000300800 */
[----:B------:R-:W-:-:S03]  /*c1c0*/  ULDC.64 UR4, c[0x0][0x328] ;  /* 0x0000ca0000047ab9 */ /* 0x000fc60000000a00 */
[----:B------:R-:W3:Y:S01]  /*c1d0*/  LDL.LU R4, [R1+0x20] ;  /* 0x0000200001047983 */ /* 0x000ee20000300800 */
[----:B--2---:R-:W-:Y:S02]  /*c1e0*/  IMAD R0, R2, UR4, RZ ;  /* 0x0000000402007c24 */ /* 0x004fe4000f8e02ff */
[----:B0-----:R-:W-:-:S04]  /*c1f0*/  IMAD.WIDE.U32 R2, R35, UR4, RZ ;  /* 0x0000000423027c25 */ /* 0x001fc8000f8e00ff */
[----:B------:R-:W-:Y:S01]  /*c200*/  IMAD R5, R35, UR5, R0 ;  /* 0x0000000523057c24 */ /* 0x000fe2000f8e0200 */
        /* <DEDUP_REMOVED lines=15> */
[----:B------:R-:W-:Y:S01]  /*c300*/  LEA.HI.X R6, R2, UR5, R3, 0x1, P0 ;  /* 0x0000000502067c11 */ /* 0x000fe200080f0c03 */
[----:B------:R-:W-:Y:S08]  /*c310*/  BRA.DIV UR4, `(.L_x_9504) ;  /* 0x0000003a045c7947 */ /* 0x000ff0000b800000 */
[----:B------:R-:W0:Y:S01]  /*c320*/  S2R R2, SR_TID.X ;  /* 0x0000000000027919 */ /* 0x000e220000002100 */
[----:B------:R-:W-:Y:S02]  /*c330*/  LOP3.LUT R7, R25, 0x1, RZ, 0xc0, !PT ;  /* 0x0000000119077812 */ /* 0x000fe400078ec0ff */
[----:B------:R-:W-:Y:S01]  /*c340*/  LEA R4, R4, R22, 0x1 ;  /* 0x0000001604047211 */ /* 0x000fe200078e08ff */
[----:B------:R-:W2:Y:S01]  /*c350*/  SHFL.IDX PT, R14, R5, RZ, 0x181f ;  /* 0x00181fff050e7589 */ /* 0x000ea200000e0000 */
[----:B------:R-:W-:Y:S02]  /*c360*/  ISETP.NE.U32.AND P3, PT, R7, 0x1, PT ;  /* 0x000000010700780c */ /* 0x000fe40003f65070 */
[C---:B------:R-:W-:Y:S01]  /*c370*/  LOP3.LUT P2, RZ, R25.reuse, 0x2, RZ, 0xc0, !PT ;  /* 0x0000000219ff7812 */ /* 0x040fe2000784c0ff */
[----:B------:R-:W3:Y:S01]  /*c380*/  SHFL.IDX PT, R3, R6, RZ, 0x181f ;  /* 0x00181fff06037589 */ /* 0x000ee200000e0000 */
[----:B------:R-:W-:Y:S01]  /*c390*/  LOP3.LUT P1, RZ, R25, 0x4, RZ, 0xc0, !PT ;  /* 0x0000000419ff7812 */ /* 0x000fe2000782c0ff */
[----:B0-----:R-:W-:-:S05]  /*c3a0*/  IMAD.SHL.U32 R2, R2, 0x8, RZ ;  /* 0x0000000802027824 */ /* 0x001fca00078e00ff */
[----:B------:R-:W-:-:S05]  /*c3b0*/  LOP3.LUT R2, R2, 0x38, RZ, 0xc0, !PT ;  /* 0x0000003802027812 */ /* 0x000fca00078ec0ff */
[----:B------:R-:W-:-:S05]  /*c3c0*/  IMAD.SHL.U32 R0, R2, 0x2, RZ ;  /* 0x0000000202007824 */ /* 0x000fca00078e00ff */
[----:B--2---:R-:W-:Y:S02]  /*c3d0*/  IADD3 R2, P0, R14, R0, RZ ;  /* 0x000000000e027210 */ /* 0x004fe40007f1e0ff */
[----:B------:R-:W0:Y:S03]  /*c3e0*/  SHFL.IDX PT, R14, R5, 0x1, 0x181f ;  /* 0x00381f00050e7f89 */ /* 0x000e2600000e0000 */
[----:B---3--:R-:W-:Y:S01]  /*c3f0*/  IMAD.X R3, RZ, RZ, R3, P0 ;  /* 0x000000ffff037224 */ /* 0x008fe200000e0603 */
[----:B------:R-:W-:-:S13]  /*c400*/  ISETP.LT.OR P0, PT, R32, 0x1, P3 ;  /* 0x000000012000780c */ /* 0x000fda0001f01670 */
[----:B------:R-:W-:Y:S01]  /*c410*/  LDGSTS.E.BYPASS.LTC128B.128 [R4+0x400], desc[UR50][R2.64], !P0 ;  /* 0x0040000002047fae */ /* 0x000fe2000c101d72 */
[----:B------:R-:W-:-:S13]  /*c420*/  ISETP.LT.OR P0, PT, R32, 0x1, !P2 ;  /* 0x000000012000780c */ /* 0x000fda0005701670 */
[----:B------:R-:W-:Y:S01]  /*c430*/  LDGSTS.E.BYPASS.LTC128B.128 [R4+0x3400], desc[UR50][R2.64+0x80], !P0 ;  /* 0x0340008002047fae */ /* 0x000fe2000c101d72 */
[----:B------:R-:W-:-:S13]  /*c440*/  ISETP.LT.OR P0, PT, R32, 0x1, !P1 ;  /* 0x000000012000780c */ /* 0x000fda0004f01670 */
[----:B------:R-:W-:Y:S01]  /*c450*/  LDGSTS.E.BYPASS.LTC128B.128 [R4+0x6400], desc[UR50][R2.64+0x100], !P0 ;  /* 0x0640010002047fae */ /* 0x000fe2000c101d72 */
[----:B------:R-:W-:-:S04]  /*c460*/  LOP3.LUT P0, RZ, R25, 0x8, RZ, 0xc0, !PT ;  /* 0x0000000819ff7812 */ /* 0x000fc8000780c0ff */
[----:B------:R-:W-:-:S13]  /*c470*/  ISETP.LT.OR P4, PT, R32, 0x1, !P0 ;  /* 0x000000012000780c */ /* 0x000fda0004781670 */
[----:B------:R2:W-:Y:S04]  /*c480*/  LDGSTS.E.BYPASS.LTC128B.128 [R4+0x9400], desc[UR50][R2.64+0x180], !P4 ;  /* 0x0940018002047fae */ /* 0x0005e8000e101d72 */
[----:B--2---:R-:W2:Y:S01]  /*c490*/  SHFL.IDX PT, R3, R6, 0x1, 0x181f ;  /* 0x00381f0006037f89 */ /* 0x004ea200000e0000 */
[----:B0-----:R-:W-:-:S03]  /*c4a0*/  IADD3 R2, P4, R14, R0, RZ ;  /* 0x000000000e027210 */ /* 0x001fc60007f9e0ff */
[----:B------:R-:W0:Y:S02]  /*c4b0*/  SHFL.IDX PT, R14, R5, 0x2, 0x181f ;  /* 0x00581f00050e7f89 */ /* 0x000e2400000e0000 */
[----:B--2---:R-:W-:Y:S01]  /*c4c0*/  IMAD.X R3, RZ, RZ, R3, P4 ;  /* 0x000000ffff037224 */ /* 0x004fe200020e0603 */
[----:B------:R-:W-:-:S13]  /*c4d0*/  ISETP.LT.OR P4, PT, R32, 0x11, P3 ;  /* 0x000000112000780c */ /* 0x000fda0001f81670 */
[----:B------:R-:W-:Y:S01]  /*c4e0*/  LDGSTS.E.BYPASS.LTC128B.128 [R4+0xc00], desc[UR50][R2.64], !P4 ;  /* 0x00c0000002047fae */ /* 0x000fe2000e101d72 */
[----:B------:R-:W-:-:S13]  /*c4f0*/  ISETP.LT.OR P4, PT, R32, 0x11, !P2 ;  /* 0x000000112000780c */ /* 0x000fda0005781670 */
[----:B------:R-:W-:Y:S01]  /*c500*/  LDGSTS.E.BYPASS.LTC128B.128 [R4+0x3c00], desc[UR50][R2.64+0x80], !P4 ;  /* 0x03c0008002047fae */ /* 0x000fe2000e101d72 */
[----:B------:R-:W-:-:S13]  /*c510*/  ISETP.LT.OR P4, PT, R32, 0x11, !P1 ;  /* 0x000000112000780c */ /* 0x000fda0004f81670 */
[----:B------:R-:W-:Y:S01]  /*c520*/  LDGSTS.E.BYPASS.LTC128B.128 [R4+0x6c00], desc[UR50][R2.64+0x100], !P4 ;  /* 0x06c0010002047fae */ /* 0x000fe2000e101d72 */
[----:B------:R-:W-:-:S13]  /*c530*/  ISETP.LT.OR P4, PT, R32, 0x11, !P0 ;  /* 0x000000112000780c */ /* 0x000fda0004781670 */
[----:B------:R2:W-:Y:S01]  /*c540*/  LDGSTS.E.BYPASS.LTC128B.128 [R4+0x9c00], desc[UR50][R2.64+0x180], !P4 ;  /* 0x09c0018002047fae */ /* 0x0005e2000e101d72 */
[----:B0-----:R-:W-:-:S03]  /*c550*/  IADD3 R8, P4, R14, R0, RZ ;  /* 0x000000000e087210 */ /* 0x001fc60007f9e0ff */
[----:B------:R-:W-:Y:S04]  /*c560*/  SHFL.IDX PT, R14, R5, 0x3, 0x181f ;  /* 0x00781f00050e7f89 */ /* 0x000fe800000e0000 */
[----:B--2---:R-:W0:Y:S02]  /*c570*/  SHFL.IDX PT, R3, R6, 0x2, 0x181f ;  /* 0x00581f0006037f89 */ /* 0x004e2400000e0000 */
[----:B0-----:R-:W-:Y:S01]  /*c580*/  IMAD.X R9, RZ, RZ, R3, P4 ;  /* 0x000000ffff097224 */ /* 0x001fe200020e0603 */
[----:B------:R-:W-:Y:S01]  /*c590*/  ISETP.LT.OR P4, PT, R32, 0x21, P3 ;  /* 0x000000212000780c */ /* 0x000fe20001f81670 */
[----:B------:R-:W0:-:S12]  /*c5a0*/  SHFL.IDX PT, R3, R6, 0x3, 0x181f ;  /* 0x00781f0006037f89 */ /* 0x000e1800000e0000 */
[----:B------:R-:W-:Y:S01]  /*c5b0*/  LDGSTS.E.BYPASS.LTC128B.128 [R4+0x1400], desc[UR50][R8.64], !P4 ;  /* 0x0140000008047fae */ /* 0x000fe2000e101d72 */
[----:B------:R-:W-:-:S13]  /*c5c0*/  ISETP.LT.OR P4, PT, R32, 0x21, !P2 ;  /* 0x000000212000780c */ /* 0x000fda0005781670 */
[----:B------:R-:W-:Y:S01]  /*c5d0*/  LDGSTS.E.BYPASS.LTC128B.128 [R4+0x4400], desc[UR50][R8.64+0x80], !P4 ;  /* 0x0440008008047fae */ /* 0x000fe2000e101d72 */
[----:B------:R-:W-:-:S13]  /*c5e0*/  ISETP.LT.OR P4, PT, R32, 0x21, !P1 ;  /* 0x000000212000780c */ /* 0x000fda0004f81670 */
[----:B------:R-:W-:Y:S01]  /*c5f0*/  LDGSTS.E.BYPASS.LTC128B.128 [R4+0x7400], desc[UR50][R8.64+0x100], !P4 ;  /* 0x0740010008047fae */ /* 0x000fe2000e101d72 */
[----:B------:R-:W-:-:S13]  /*c600*/  ISETP.LT.OR P4, PT, R32, 0x21, !P0 ;  /* 0x000000212000780c */ /* 0x000fda0004781670 */
[----:B------:R-:W-:Y:S01]  /*c610*/  LDGSTS.E.BYPASS.LTC128B.128 [R4+0xa400], desc[UR50][R8.64+0x180], !P4 ;  /* 0x0a40018008047fae */ /* 0x000fe2000e101d72 */
[----:B------:R-:W-:-:S03]  /*c620*/  IADD3 R2, P4, R14, R0, RZ ;  /* 0x000000000e027210 */ /* 0x000fc60007f9e0ff */
[----:B------:R-:W2:Y:S02]  /*c630*/  SHFL.IDX PT, R14, R5, 0x4, 0x181f ;  /* 0x00981f00050e7f89 */ /* 0x000ea400000e0000 */
[----:B0-----:R-:W-:Y:S01]  /*c640*/  IMAD.X R3, RZ, RZ, R3, P4 ;  /* 0x000000ffff037224 */ /* 0x001fe200020e0603 */
[----:B------:R-:W-:-:S13]  /*c650*/  ISETP.LT.OR P4, PT, R32, 0x31, P3 ;  /* 0x000000312000780c */ /* 0x000fda0001f81670 */
[----:B------:R-:W-:Y:S01]  /*c660*/  LDGSTS.E.BYPASS.LTC128B.128 [R4+0x1c00], desc[UR50][R2.64], !P4 ;  /* 0x01c0000002047fae */ /* 0x000fe2000e101d72 */
[----:B------:R-:W-:-:S13]  /*c670*/  ISETP.LT.OR P4, PT, R32, 0x31, !P2 ;  /* 0x000000312000780c */ /* 0x000fda0005781670 */
[----:B------:R-:W-:Y:S01]  /*c680*/  LDGSTS.E.BYPASS.LTC128B.128 [R4+0x4c00], desc[UR50][R2.64+0x80], !P4 ;  /* 0x04c0008002047fae */ /* 0x000fe2000e101d72 */
[----:B------:R-:W-:-:S13]  /*c690*/  ISETP.LT.OR P4, PT, R32, 0x31, !P1 ;  /* 0x000000312000780c */ /* 0x000fda0004f81670 */
[----:B------:R-:W-:Y:S01]  /*c6a0*/  LDGSTS.E.BYPASS.LTC128B.128 [R4+0x7c00], desc[UR50][R2.64+0x100], !P4 ;  /* 0x07c0010002047fae */ /* 0x000fe2000e101d72 */
[----:B------:R-:W-:-:S13]  /*c6b0*/  ISETP.LT.OR P4, PT, R32, 0x31, !P0 ;  /* 0x000000312000780c */ /* 0x000fda0004781670 */
[----:B------:R0:W-:Y:S04]  /*c6c0*/  LDGSTS.E.BYPASS.LTC128B.128 [R4+0xac00], desc[UR50][R2.64+0x180], !P4 ;  /* 0x0ac0018002047fae */ /* 0x0001e8000e101d72 */
[----:B0-----:R-:W0:Y:S01]  /*c6d0*/  SHFL.IDX PT, R3, R6, 0x4, 0x181f ;  /* 0x00981f0006037f89 */ /* 0x001e2200000e0000 */
[----:B--2---:R-:W-:-:S03]  /*c6e0*/  IADD3 R2, P4, R14, R0, RZ ;  /* 0x000000000e027210 */ /* 0x004fc60007f9e0ff */
[----:B------:R-:W2:Y:S04]  /*c6f0*/  SHFL.IDX PT, R6, R6, 0x5, 0x181f ;  /* 0x00b81f0006067f89 */ /* 0x000ea800000e0000 */
[----:B------:R3:W4:Y:S01]  /*c700*/  SHFL.IDX PT, R14, R5, 0x5, 0x181f ;  /* 0x00b81f00050e7f89 */ /* 0x00072200000e0000 */
[----:B0-----:R-:W-:Y:S01]  /*c710*/  IMAD.X R3, RZ, RZ, R3, P4 ;  /* 0x000000ffff037224 */ /* 0x001fe200020e0603 */
[----:B------:R-:W-:-:S13]  /*c720*/  ISETP.LT.OR P4, PT, R32, 0x41, P3 ;  /* 0x000000412000780c */ /* 0x000fda0001f81670 */
[----:B------:R3:W-:Y:S01]  /*c730*/  LDGSTS.E.BYPASS.LTC128B.128 [R4+0x2400], desc[UR50][R2.64], !P4 ;  /* 0x0240000002047fae */ /* 0x0007e2000e101d72 */
[----:B------:R-:W-:-:S13]  /*c740*/  ISETP.LT.OR P4, PT, R32, 0x41, !P2 ;  /* 0x000000412000780c */ /* 0x000fda0005781670 */
[----:B------:R3:W-:Y:S01]  /*c750*/  LDGSTS.E.BYPASS.LTC128B.128 [R4+0x5400], desc[UR50][R2.64+0x80], !P4 ;  /* 0x0540008002047fae */ /* 0x0007e2000e101d72 */
[----:B------:R-:W-:-:S13]  /*c760*/  ISETP.LT.OR P4, PT, R32, 0x41, !P1 ;  /* 0x000000412000780c */ /* 0x000fda0004f81670 */
[----:B------:R3:W-:Y:S01]  /*c770*/  LDGSTS.E.BYPASS.LTC128B.128 [R4+0x8400], desc[UR50][R2.64+0x100], !P4 ;  /* 0x0840010002047fae */ /* 0x0007e2000e101d72 */
[----:B------:R-:W-:-:S13]  /*c780*/  ISETP.LT.OR P4, PT, R32, 0x41, !P0 ;  /* 0x000000412000780c */ /* 0x000fda0004781670 */
[----:B--2-4-:R3:W-:Y:S02]  /*c790*/  LDGSTS.E.BYPASS.LTC128B.128 [R4+0xb400], desc[UR50][R2.64+0x180], !P4 ;  /* 0x0b40018002047fae */ /* 0x0147e4000e101d72 */
.L_x_9602:
[C---:B------:R-:W-:Y:S02]  /*c7a0*/  ISETP.LT.OR P3, PT, R32.reuse, 0x51, P3 ;  /* 0x000000512000780c */ /* 0x040fe40001f61670 */
[C---:B------:R-:W-:Y:S02]  /*c7b0*/  ISETP.LT.OR P2, PT, R32.reuse, 0x51, !P2 ;  /* 0x000000512000780c */ /* 0x040fe40005741670 */
[----:B------:R-:W-:Y:S02]  /*c7c0*/  ISETP.LT.OR P1, PT, R32, 0x51, !P1 ;  /* 0x000000512000780c */ /* 0x000fe40004f21670 */
[----:B0--3--:R-:W-:Y:S02]  /*c7d0*/  IADD3 R2, P4, R14, R0, RZ ;  /* 0x000000000e027210 */ /* 0x009fe40007f9e0ff */
[----:B------:R-:W-:-:S03]  /*c7e0*/  ISETP.LT.OR P0, PT, R32, 0x51, !P0 ;  /* 0x000000512000780c */ /* 0x000fc60004701670 */
[----:B------:R-:W-:-:S05]  /*c7f0*/  IMAD.X R3, RZ, RZ, R6, P4 ;  /* 0x000000ffff037224 */ /* 0x000fca00020e0606 */
[----:B------:R-:W-:Y:S01]  /*c800*/  @!PT LDS RZ, [RZ] ;  /* 0x00000000fffff984 */ /* 0x000fe20000000800 */
[----:B------:R-:W-:Y:S01]  /*c810*/  @!PT LDS RZ, [RZ] ;  /* 0x00000000fffff984 */ /* 0x000fe20000000800 */
[----:B------:R-:W-:Y:S01]  /*c820*/  @!PT LDS RZ, [RZ] ;  /* 0x00000000fffff984 */ /* 0x000fe20000000800 */
[----:B------:R0:W-:Y:S04]  /*c830*/  LDGSTS.E.BYPASS.LTC128B.128 [R4+0x2c00], desc[UR50][R2.64], !P3 ;  /* 0x02c0000002047fae */ /* 0x0001e8000d901d72 */
[----:B------:R0:W-:Y:S04]  /*c840*/  LDGSTS.E.BYPASS.LTC128B.128 [R4+0x5c00], desc[UR50][R2.64+0x80], !P2 ;  /* 0x05c0008002047fae */ /* 0x0001e8000d101d72 */
[----:B------:R0:W-:Y:S04]  /*c850*/  LDGSTS.E.BYPASS.LTC128B.128 [R4+0x8c00], desc[UR50][R2.64+0x100], !P1 ;  /* 0x08c0010002047fae */ /* 0x0001e8000c901d72 */
[----:B------:R0:W-:Y:S01]  /*c860*/  LDGSTS.E.BYPASS.LTC128B.128 [R4+0xbc00], desc[UR50][R2.64+0x180], !P0 ;  /* 0x0bc0018002047fae */ /* 0x0001e2000c101d72 */
[----:B------:R-:W-:Y:S01]  /*c870*/  PLOP3.LUT P0, PT, PT, PT, PT, 0x80, 0x0 ;  /* 0x000000000000781c */ /* 0x000fe20003f0f070 */
[----:B------:R-:W-:-:S12]  /*c880*/  NOP ;  /* 0x0000000000007918 */ /* 0x000fd80000000000 */
.L_x_9505:
        /* <DEDUP_REMOVED lines=11> */
.L_x_9506:
[----:B------:R-:W-:Y:S01]  /*c940*/  ISETP.GE.AND P0, PT, R36, 0x61, PT ;  /* 0x000000612400780c */ /* 0x000fe20003f06270 */
[----:B------:R0:W-:Y:S01]  /*c950*/  SYNCS.ARRIVE.TRANS64.A1T0 RZ, [R33+URZ+0x22850], RZ ;  /* 0x022850ff21ff79a7 */ /* 0x0001e2000810003f */
[----:B------:R-:W-:Y:S11]  /*c960*/  BSSY B0, `(.L_x_9507) ;  /* 0x00000df000007945 */ /* 0x000ff60003800000 */
[----:B0-----:R-:W-:Y:S05]  /*c970*/  @!P0 BRA `(.L_x_9508) ;  /* 0x0000000c00748947 */ /* 0x001fea0003800000 */
[----:B------:R-:W2:Y:S02]  /*c980*/  LDL.LU R2, [R1+0x28] ;  /* 0x0000280001027983 */ /* 0x000ea40000300800 */
[----:B--2---:R-:W-:-:S07]  /*c990*/  VIADD R21, R2, 0xfffffffe ;  /* 0xfffffffe02157836 */ /* 0x004fce0000000000 */
.L_x_9521:
[----:B0-----:R-:W0:Y:S01]  /*c9a0*/  S2R R2, SR_TID.X ;  /* 0x0000000000027919 */ /* 0x001e220000002100 */
[----:B------:R-:W-:Y:S02]  /*c9b0*/  IMAD R8, R21, 0x60, R30 ;  /* 0x0000006015087824 */ /* 0x000fe400078e021e */
[----:B------:R-:W-:Y:S01]  /*c9c0*/  VIADD R24, R24, 0x1 ;  /* 0x0000000118187836 */ /* 0x000fe20000000000 */
[C---:B0-----:R-:W-:Y:S01]  /*c9d0*/  LOP3.LUT R3, R2.reuse, 0x7f, RZ, 0xc0, !PT ;  /* 0x0000007f02037812 */ /* 0x041fe200078ec0ff */
[----:B------:R-:W-:-:S03]  /*c9e0*/  IMAD.SHL.U32 R2, R2, 0x10, RZ ;  /* 0x0000001002027824 */ /* 0x000fc600078e00ff */
[----:B------:R-:W-:Y:S02]  /*c9f0*/  SHF.R.U32.HI R4, RZ, 0x3, R3 ;  /* 0x00000003ff047819 */ /* 0x000fe40000011603 */
[----:B------:R-:W0:Y:S02]  /*ca00*/  LDC R3, c[0x0][0x430] ;  /* 0x00010c00ff037b82 */ /* 0x000e240000000800 */
[----:B------:R-:W-:-:S04]  /*ca10*/  LOP3.LUT R2, R4, 0x70, R2, 0xf8, !PT ;  /* 0x0000007004027812 */ /* 0x000fc800078ef802 */
[C---:B------:R-:W-:Y:S01]  /*ca20*/  ISETP.GT.U32.AND P1, PT, R2.reuse, 0x5f, PT ;  /* 0x0000005f0200780c */ /* 0x040fe20003f24070 */
[----:B------:R-:W-:-:S05]  /*ca30*/  IMAD.IADD R8, R2, 0x1, R8 ;  /* 0x0000000102087824 */ /* 0x000fca00078e0208 */
[----:B------:R-:W-:-:S07]  /*ca40*/  MOV R9, R8 ;  /* 0x0000000800097202 */ /* 0x000fce0000000f00 */
[----:B--2---:R-:W2:Y:S01]  /*ca50*/  @!P1 LDC.64 R4, c[0x0][0x428] ;  /* 0x00010a00ff049b82 */ /* 0x004ea20000000a00 */
[----:B0-----:R-:W-:-:S13]  /*ca60*/  ISETP.NE.AND P0, PT, R3, 0x1, PT ;  /* 0x000000010300780c */ /* 0x001fda0003f05270 */
[----:B------:R-:W0:Y:S08]  /*ca70*/  @P0 LDC R3, c[0x0][0x434] ;  /* 0x00010d00ff030b82 */ /* 0x000e300000000800 */
[----:B------:R-:W3:Y:S01]  /*ca80*/  @P0 LDC R7, c[0x0][0x438] ;  /* 0x00010e00ff070b82 */ /* 0x000ee20000000800 */
[----:B0-----:R-:W-:-:S05]  /*ca90*/  @P0 IMAD.HI.U32 R2, R8, R3, RZ ;  /* 0x0000000308020227 */ /* 0x001fca00078e00ff */
[----:B---3--:R-:W-:Y:S01]  /*caa0*/  @P0 SHF.R.U32.HI R9, RZ, R7, R2 ;  /* 0x00000007ff090219 */ /* 0x008fe20000011602 */
[----:B--2---:R-:W-:Y:S01]  /*cab0*/  @!P1 IMAD R2, R31, R4, RZ ;  /* 0x000000041f029224 */ /* 0x004fe200078e02ff */
[----:B------:R-:W0:Y:S02]  /*cac0*/  @!P1 LDC.64 R6, c[0x0][0x418] ;  /* 0x00010600ff069b82 */ /* 0x000e240000000a00 */
[--C-:B------:R-:W-:Y:S01]  /*cad0*/  @!P1 SHF.R.S32.HI R3, RZ, 0x1f, R9.reuse ;  /* 0x0000001fff039819 */ /* 0x100fe20000011409 */
[----:B------:R-:W-:Y:S02]  /*cae0*/  @!P1 IMAD R5, R28, R5, R2 ;  /* 0x000000051c059224 */ /* 0x000fe400078e0202 */
[----:B------:R-:W-:-:S04]  /*caf0*/  @!P1 IMAD.MOV.U32 R2, RZ, RZ, R9 ;  /* 0x000000ffff029224 */ /* 0x000fc800078e0009 */
[----:B------:R-:W-:-:S04]  /*cb00*/  @!P1 IMAD.WIDE.U32 R2, R28, R4, R2 ;  /* 0x000000041c029225 */ /* 0x000fc800078e0002 */
[----:B------:R-:W-:Y:S02]  /*cb10*/  @!P1 IMAD.IADD R3, R5, 0x1, R3 ;  /* 0x0000000105039824 */ /* 0x000fe400078e0203 */
[----:B------:R-:W-:Y:S02]  /*cb20*/  IMAD.MOV.U32 R4, RZ, RZ, RZ ;  /* 0x000000ffff047224 */ /* 0x000fe400078e00ff */
[----:B------:R-:W-:Y:S01]  /*cb30*/  IMAD.U32 R10, RZ, RZ, UR36 ;  /* 0x00000024ff0a7e24 */ /* 0x000fe2000f8e00ff */
[----:B0-----:R-:W-:-:S04]  /*cb40*/  @!P1 LEA R6, P0, R2, R6, 0x2 ;  /* 0x0000000602069211 */ /* 0x001fc800078010ff */
        /* <DEDUP_REMOVED lines=13> */
[----:B------:R-:W-:Y:S01]  /*cc20*/  ISETP.GT.AND P2, PT, R2, RZ, PT ;  /* 0x000000ff0200720c */ /* 0x000fe20003f44270 */
[----:B0-----:R-:W-:-:S12]  /*cc30*/  @!P1 BRA `(.L_x_9509) ;  /* 0x0000000000049947 */ /* 0x001fd80003800000 */
[----:B------:R-:W-:Y:S01]  /*cc40*/  BPT.TRAP 0x1 ;  /* 0x000000040000795c */ /* 0x000fe20000300000 */
.L_x_9509:
[----:B------:R-:W-:Y:S01]  /*cc50*/  IMAD R10, R24, 0x8, R22 ;  /* 0x00000008180a7824 */ /* 0x000fe200078e0216 */
[----:B------:R-:W-:Y:S01]  /*cc60*/  SHF.L.U32 R20, R26, 0x1f, RZ ;  /* 0x0000001f1a147819 */ /* 0x000fe200000006ff */
[----:B------:R-:W-:Y:S01]  /*cc70*/  BSSY B1, `(.L_x_9510) ;  /* 0x0000004000017945 */ /* 0x000fe20003800000 */
[----:B------:R-:W-:Y:S02]  /*cc80*/  SHF.R.S32.HI R9, RZ, 0x1f, R5 ;  /* 0x0000001fff097819 */ /* 0x000fe40000011405 */
[----:B------:R-:W0:Y:S02]  /*cc90*/  SYNCS.PHASECHK.TRANS64.TRYWAIT P0, [R10+URZ+0x22840], R20 ;  /* 0x022840140a0075a7 */ /* 0x000e24000800017f */
[----:B0-----:R-:W-:Y:S05]  /*cca0*/  @!P0 BRA `(.L_x_9511) ;  /* 0x0000003800408947 */ /* 0x001fea0003800000 */
.L_x_9603:
[----:B------:R-:W-:Y:S05]  /*ccb0*/  BSYNC B1 ;  /* 0x0000000000017941 */ /* 0x000fea0003800000 */
.L_x_9510:
        /* <DEDUP_REMOVED lines=17> */
[----:B------:R-:W-:Y:S02]  /*cdd0*/  IMAD R7, R24, 0x1800, R29 ;  /* 0x0000180018077824 */ /* 0x000fe400078e021d */
[----:B------:R-:W-:Y:S01]  /*cde0*/  IMAD.IADD R3, R6, 0x1, R3 ;  /* 0x0000000106037824 */ /* 0x000fe200078e0203 */
[----:B------:R-:W-:Y:S01]  /*cdf0*/  LEA R6, P0, R2, UR4, 0x1 ;  /* 0x0000000402067c11 */ /* 0x000fe2000f8008ff */
[----:B------:R-:W-:-:S03]  /*ce00*/  UMOV UR4, 0xffffffff ;  /* 0xffffffff00047882 */ /* 0x000fc60000000000 */
[----:B------:R-:W-:Y:S01]  /*ce10*/  LEA.HI.X R8, R2, UR5, R3, 0x1, P0 ;  /* 0x0000000502087c11 */ /* 0x000fe200080f0c03 */
[----:B------:R-:W-:Y:S08]  /*ce20*/  BRA.DIV UR4, `(.L_x_9512) ;  /* 0x0000003604f47947 */ /* 0x000ff0000b800000 */
[----:B------:R-:W2:Y:S01]  /*ce30*/  SHFL.IDX PT, R2, R6, RZ, 0x181f ;  /* 0x00181fff06027589 */ /* 0x000ea200000e0000 */
[----:B------:R-:W-:-:S03]  /*ce40*/  IMAD R7, R7, 0x2, R22 ;  /* 0x0000000207077824 */ /* 0x000fc600078e0216 */
[----:B------:R-:W3:Y:S04]  /*ce50*/  SHFL.IDX PT, R3, R8, RZ, 0x181f ;  /* 0x00181fff08037589 */ /* 0x000ee800000e0000 */
[----:B------:R-:W-:Y:S01]  /*ce60*/  SHFL.IDX PT, R14, R6, 0x5, 0x181f ;  /* 0x00b81f00060e7f89 */ /* 0x000fe200000e0000 */
[----:B--2---:R-:W-:-:S05]  /*ce70*/  IADD3 R2, P0, R2, R0, RZ ;  /* 0x0000000002027210 */ /* 0x004fca0007f1e0ff */
[----:B---3--:R-:W-:-:S05]  /*ce80*/  IMAD.X R3, RZ, RZ, R3, P0 ;  /* 0x000000ffff037224 */ /* 0x008fca00000e0603 */
[----:B------:R2:W-:Y:S04]  /*ce90*/  LDGSTS.E.BYPASS.LTC128B.128 [R7+0x1c400], desc[UR50][R2.64], !P1 ;  /* 0x1c40000002077fae */ /* 0x0005e8000c901d72 */
[----:B--2---:R-:W2:Y:S04]  /*cea0*/  SHFL.IDX PT, R2, R6, 0x1, 0x181f ;  /* 0x00381f0006027f89 */ /* 0x004ea800000e0000 */
[----:B------:R-:W3:Y:S01]  /*ceb0*/  SHFL.IDX PT, R3, R8, 0x1, 0x181f ;  /* 0x00381f0008037f89 */ /* 0x000ee200000e0000 */
        /* <DEDUP_REMOVED lines=18> */
[----:B----4-:R2:W-:Y:S03]  /*cfe0*/  LDGSTS.E.BYPASS.LTC128B.128 [R7+0x1e400], desc[UR50][R2.64], !P1 ;  /* 0x1e40000002077fae */ /* 0x0105e6000c901d72 */
.L_x_9617:
        /* <DEDUP_REMOVED lines=8> */
.L_x_9513:
        /* <DEDUP_REMOVED lines=11> */
.L_x_9514:
[----:B------:R2:W-:Y:S01]  /*d120*/  SYNCS.ARRIVE.TRANS64.A1T0 RZ, [R10+URZ+0x22830], RZ ;  /* 0x022830ff0aff79a7 */ /* 0x0005e2000810003f */
[----:B------:R-:W-:Y:S05]  /*d130*/  @!P3 BRA `(.L_x_9515) ;  /* 0x000000000004b947 */ /* 0x000fea0003800000 */
[----:B------:R-:W-:Y:S01]  /*d140*/  BPT.TRAP 0x1 ;  /* 0x000000040000795c */ /* 0x000fe20000300000 */
.L_x_9515:
[----:B------:R-:W3:Y:S01]  /*d150*/  SYNCS.PHASECHK.TRANS64.TRYWAIT P0, [R10+URZ+0x22860], R20 ;  /* 0x022860140a0075a7 */ /* 0x000ee2000800017f */
[----:B------:R-:W-:Y:S04]  /*d160*/  BSSY B1, `(.L_x_9516) ;  /* 0x0000002000017945 */ /* 0x000fe80003800000 */
[----:B---3--:R-:W-:Y:S05]  /*d170*/  @!P0 BRA `(.L_x_9517) ;  /* 0x0000003800c08947 */ /* 0x008fea0003800000 */
.L_x_9618:
[----:B------:R-:W-:Y:S05]  /*d180*/  BSYNC B1 ;  /* 0x0000000000017941 */ /* 0x000fea0003800000 */
.L_x_9516:
[----:B------:R-:W-:Y:S01]  /*d190*/  ULDC.64 UR4, c[0x0][0x328] ;  /* 0x0000ca0000047ab9 */ /* 0x000fe20000000a00 */
[----:B------:R-:W-:Y:S01]  /*d1a0*/  LOP3.LUT P5, RZ, R23, 0x10, RZ, 0xc0, !PT ;  /* 0x0000001017ff7812 */ /* 0x000fe200078ac0ff */
[----:B------:R-:W-:Y:S01]  /*d1b0*/  IMAD R2, R9, UR4, RZ ;  /* 0x0000000409027c24 */ /* 0x000fe2000f8e02ff */
[C---:B------:R-:W-:Y:S01]  /*d1c0*/  LOP3.LUT P4, RZ, R23.reuse, 0x8, RZ, 0xc0, !PT ;  /* 0x0000000817ff7812 */ /* 0x040fe2000788c0ff */
[----:B0--3--:R-:W-:Y:S01]  /*d1d0*/  IMAD R20, R24, 0x6000, R29 ;  /* 0x0000600018147824 */ /* 0x009fe200078e021d */
[----:B------:R-:W-:Y:S01]  /*d1e0*/  LOP3.LUT P3, RZ, R23, 0x4, RZ, 0xc0, !PT ;  /* 0x0000000417ff7812 */ /* 0x000fe2000786c0ff */
[----:B------:R-:W-:Y:S01]  /*d1f0*/  IMAD R7, R5, UR5, R2 ;  /* 0x0000000505077c24 */ /* 0x000fe2000f8e0202 */
        /* <DEDUP_REMOVED lines=19> */
[----:B------:R-:W-:-:S03]  /*d330*/  IMAD R20, R20, 0x2, R22 ;  /* 0x0000000214147824 */ /* 0x000fc600078e0216 */
[----:B------:R-:W3:Y:S04]  /*d340*/  SHFL.IDX PT, R3, R25, RZ, 0x181f ;  /* 0x00181fff19037589 */ /* 0x000ee800000e0000 */
[----:B------:R-:W-:Y:S04]  /*d350*/  SHFL.IDX PT, R4, R25, 0x1, 0x181f ;  /* 0x00381f0019047f89 */ /* 0x000fe800000e0000 */
[----:B------:R-:W-:Y:S04]  /*d360*/  SHFL.IDX PT, R8, R17, 0x2, 0x181f ;  /* 0x00581f0011087f89 */ /* 0x000fe800000e0000 */
[----:B------:R-:W-:Y:S01]  /*d370*/  SHFL.IDX PT, R5, R25, 0x3, 0x181f ;  /* 0x00781f0019057f89 */ /* 0x000fe200000e0000 */
[----:B0-----:R-:W-:-:S03]  /*d380*/  IADD3 R2, P0, R14, R0, RZ ;  /* 0x000000000e027210 */ /* 0x001fc60007f1e0ff */
[----:B------:R-:W0:Y:S02]  /*d390*/  SHFL.IDX PT, R14, R17, 0x1, 0x181f ;  /* 0x00381f00110e7f89 */ /* 0x000e2400000e0000 */
[----:B---3--:R-:W-:-:S05]  /*d3a0*/  IMAD.X R3, RZ, RZ, R3, P0 ;  /* 0x000000ffff037224 */ /* 0x008fca00000e0603 */
[----:B------:R-:W-:Y:S04]  /*d3b0*/  LDGSTS.E.BYPASS.LTC128B.128 [R20+0x400], desc[UR50][R2.64], !P5 ;  /* 0x0040000002147fae */ /* 0x000fe8000e901d72 */
[----:B------:R-:W-:Y:S04]  /*d3c0*/  LDGSTS.E.BYPASS.LTC128B.128 [R20+0x3400], desc[UR50][R2.64+0x80], !P4 ;  /* 0x0340008002147fae */ /* 0x000fe8000e101d72 */
[----:B------:R-:W-:Y:S04]  /*d3d0*/  LDGSTS.E.BYPASS.LTC128B.128 [R20+0x6400], desc[UR50][R2.64+0x100], !P3 ;  /* 0x0640010002147fae */ /* 0x000fe8000d901d72 */
[----:B------:R3:W-:Y:S01]  /*d3e0*/  LDGSTS.E.BYPASS.LTC128B.128 [R20+0x9400], desc[UR50][R2.64+0x180], !P1 ;  /* 0x0940018002147fae */ /* 0x0007e2000c901d72 */
[----:B0-----:R-:W-:-:S03]  /*d3f0*/  IADD3 R6, P0, R14, R0, RZ ;  /* 0x000000000e067210 */ /* 0x001fc60007f1e0ff */
[----:B------:R-:W-:Y:S02]  /*d400*/  SHFL.IDX PT, R14, R17, 0x3, 0x181f ;  /* 0x00781f00110e7f89 */ /* 0x000fe400000e0000 */
[----:B------:R-:W-:Y:S01]  /*d410*/  IMAD.X R7, RZ, RZ, R4, P0 ;  /* 0x000000ffff077224 */ /* 0x000fe200000e0604 */
[-C--:B------:R-:W-:Y:S01]  /*d420*/  IADD3 R8, P0, R8, R0.reuse, RZ ;  /* 0x0000000008087210 */ /* 0x080fe20007f1e0ff */
[----:B------:R-:W0:Y:S04]  /*d430*/  SHFL.IDX PT, R4, R25, 0x2, 0x181f ;  /* 0x00581f0019047f89 */ /* 0x000e2800000e0000 */
[----:B---3--:R-:W-:Y:S04]  /*d440*/  SHFL.IDX PT, R3, R25, 0x4, 0x181f ;  /* 0x00981f0019037f89 */ /* 0x008fe800000e0000 */
[----:B------:R3:W-:Y:S04]  /*d450*/  LDGSTS.E.BYPASS.LTC128B.128 [R20+0xc00], desc[UR50][R6.64], !P5 ;  /* 0x00c0000006147fae */ /* 0x0007e8000e901d72 */
[----:B------:R3:W-:Y:S04]  /*d460*/  LDGSTS.E.BYPASS.LTC128B.128 [R20+0x3c00], desc[UR50][R6.64+0x80], !P4 ;  /* 0x03c0008006147fae */ /* 0x0007e8000e101d72 */
[----:B------:R3:W-:Y:S04]  /*d470*/  LDGSTS.E.BYPASS.LTC128B.128 [R20+0x6c00], desc[UR50][R6.64+0x100], !P3 ;  /* 0x06c0010006147fae */ /* 0x0007e8000d901d72 */
[----:B------:R3:W-:Y:S01]  /*d480*/  LDGSTS.E.BYPASS.LTC128B.128 [R20+0x9c00], desc[UR50][R6.64+0x180], !P1 ;  /* 0x09c0018006147fae */ /* 0x0007e2000c901d72 */
[----:B0-----:R-:W-:Y:S01]  /*d490*/  IMAD.X R9, RZ, RZ, R4, P0 ;  /* 0x000000ffff097224 */ /* 0x001fe200000e0604 */
[----:B------:R-:W-:-:S02]  /*d4a0*/  IADD3 R4, P0, R14, R0, RZ ;  /* 0x000000000e047210 */ /* 0x000fc40007f1e0ff */
[----:B------:R-:W-:Y:S04]  /*d4b0*/  SHFL.IDX PT, R25, R25, 0x5, 0x181f ;  /* 0x00b81f0019197f89 */ /* 0x000fe800000e0000 */
[----:B------:R-:W0:Y:S01]  /*d4c0*/  SHFL.IDX PT, R14, R17, 0x4, 0x181f ;  /* 0x00981f00110e7f89 */ /* 0x000e2200000e0000 */
[----:B------:R-:W-:-:S03]  /*d4d0*/  IMAD.X R5, RZ, RZ, R5, P0 ;  /* 0x000000ffff057224 */ /* 0x000fc600000e0605 */
[----:B------:R3:W-:Y:S04]  /*d4e0*/  LDGSTS.E.BYPASS.LTC128B.128 [R20+0x1400], desc[UR50][R8.64], !P5 ;  /* 0x0140000008147fae */ /* 0x0007e8000e901d72 */
[----:B------:R3:W-:Y:S04]  /*d4f0*/  LDGSTS.E.BYPASS.LTC128B.128 [R20+0x4400], desc[UR50][R8.64+0x80], !P4 ;  /* 0x0440008008147fae */ /* 0x0007e8000e101d72 */
[----:B------:R3:W-:Y:S04]  /*d500*/  LDGSTS.E.BYPASS.LTC128B.128 [R20+0x7400], desc[UR50][R8.64+0x100], !P3 ;  /* 0x0740010008147fae */ /* 0x0007e8000d901d72 */
[----:B------:R3:W-:Y:S04]  /*d510*/  LDGSTS.E.BYPASS.LTC128B.128 [R20+0xa400], desc[UR50][R8.64+0x180], !P1 ;  /* 0x0a40018008147fae */ /* 0x0007e8000c901d72 */
[----:B------:R3:W-:Y:S01]  /*d520*/  LDGSTS.E.BYPASS.LTC128B.128 [R20+0x1c00], desc[UR50][R4.64], !P5 ;  /* 0x01c0000004147fae */ /* 0x0007e2000e901d72 */
[----:B0-----:R-:W-:-:S03]  /*d530*/  IADD3 R2, P0, R14, R0, RZ ;  /* 0x000000000e027210 */ /* 0x001fc60007f1e0ff */
[----:B------:R3:W-:Y:S02]  /*d540*/  LDGSTS.E.BYPASS.LTC128B.128 [R20+0x4c00], desc[UR50][R4.64+0x80], !P4 ;  /* 0x04c0008004147fae */ /* 0x0007e4000e101d72 */
[----:B------:R-:W-:Y:S02]  /*d550*/  IMAD.X R3, RZ, RZ, R3, P0 ;  /* 0x000000ffff037224 */ /* 0x000fe400000e0603 */
[----:B------:R3:W-:Y:S04]  /*d560*/  LDGSTS.E.BYPASS.LTC128B.128 [R20+0x7c00], desc[UR50][R4.64+0x100], !P3 ;  /* 0x07c0010004147fae */ /* 0x0007e8000d901d72 */
[----:B------:R3:W-:Y:S04]  /*d570*/  LDGSTS.E.BYPASS.LTC128B.128 [R20+0xac00], desc[UR50][R4.64+0x180], !P1 ;  /* 0x0ac0018004147fae */ /* 0x0007e8000c901d72 */
[----:B------:R3:W-:Y:S04]  /*d580*/  LDGSTS.E.BYPASS.LTC128B.128 [R20+0x2400], desc[UR50][R2.64], !P5 ;  /* 0x0240000002147fae */ /* 0x0007e8000e901d72 */
[----:B------:R3:W-:Y:S04]  /*d590*/  LDGSTS.E.BYPASS.LTC128B.128 [R20+0x5400], desc[UR50][R2.64+0x80], !P4 ;  /* 0x0540008002147fae */ /* 0x0007e8000e101d72 */
[----:B------:R3:W-:Y:S04]  /*d5a0*/  LDGSTS.E.BYPASS.LTC128B.128 [R20+0x8400], desc[UR50][R2.64+0x100], !P3 ;  /* 0x0840010002147fae */ /* 0x0007e8000d901d72 */
[----:B------:R3:W-:Y:S04]  /*d5b0*/  LDGSTS.E.BYPASS.LTC128B.128 [R20+0xb400], desc[UR50][R2.64+0x180], !P1 ;  /* 0x0b40018002147fae */ /* 0x0007e8000c901d72 */
[----:B------:R3:W0:Y:S02]  /*d5c0*/  SHFL.IDX PT, R14, R17, 0x5, 0x181f ;  /* 0x00b81f00110e7f89 */ /* 0x00062400000e0000 */
.L_x_9632:
[----:B0--3--:R-:W-:-:S04]  /*d5d0*/  IADD3 R2, P0, R14, R0, RZ ;  /* 0x000000000e027210 */ /* 0x009fc80007f1e0ff */
        /* <DEDUP_REMOVED lines=10> */
.L_x_9519:
        /* <DEDUP_REMOVED lines=11> */
.L_x_9520:
[----:B------:R0:W-:Y:S01]  /*d730*/  SYNCS.ARRIVE.TRANS64.A1T0 RZ, [R10+URZ+0x22850], RZ ;  /* 0x022850ff0aff79a7 */ /* 0x0001e2000810003f */
[----:B------:R-:W-:Y:S05]  /*d740*/  @P2 BRA `(.L_x_9521) ;  /* 0xfffffff000942947 */ /* 0x000fea000383ffff */
.L_x_9508:
[----:B------:R-:W-:Y:S05]  /*d750*/  BSYNC B0 ;  /* 0x0000000000007941 */ /* 0x000fea0003800000 */
.L_x_9507:
[----:B------:R-:W3:Y:S01]  /*d760*/  S2R R2, SR_TID.X ;  /* 0x0000000000027919 */ /* 0x000ee20000002100 */
[----:B------:R-:W-:Y:S01]  /*d770*/  VIADD R24, R24, 0x1 ;  /* 0x0000000118187836 */ /* 0x000fe20000000000 */
[----:B------:R-:W-:Y:S04]  /*d780*/  BSSY B0, `(.L_x_9522) ;  /* 0x0000012000007945 */ /* 0x000fe80003800000 */
[----:B------:R-:W-:-:S04]  /*d790*/  ISETP.NE.AND P0, PT, R24, 0x2, PT ;  /* 0x000000021800780c */ /* 0x000fc80003f05270 */
[----:B------:R-:W-:Y:S02]  /*d7a0*/  SEL R5, RZ, 0x1, P0 ;  /* 0x00000001ff057807 */ /* 0x000fe40000000000 */
[----:B---3--:R-:W-:-:S04]  /*d7b0*/  LOP3.LUT R2, R2, 0x7f, RZ, 0xc0, !PT ;  /* 0x0000007f02027812 */ /* 0x008fc800078ec0ff */
[----:B------:R-:W-:-:S13]  /*d7c0*/  ISETP.NE.AND P1, PT, R2, RZ, PT ;  /* 0x000000ff0200720c */ /* 0x000fda0003f25270 */
[----:B------:R-:W-:Y:S05]  /*d7d0*/  @P1 BRA `(.L_x_9523) ;  /* 0x0000000000301947 */ /* 0x000fea0003800000 */
[----:B------:R-:W3:Y:S01]  /*d7e0*/  S2R R7, SR_LANEID ;  /* 0x0000000000077919 */ /* 0x000ee20000000000 */
[----:B------:R-:W-:Y:S01]  /*d7f0*/  VOTEU.ANY UR4, UPT, PT ;  /* 0x0000000000047886 */ /* 0x000fe200038e0100 */
[----:B------:R-:W4:Y:S01]  /*d800*/  LDC.64 R2, c[0x0][0xc60] ;  /* 0x00031800ff027b82 */ /* 0x000f220000000a00 */
[----:B------:R-:W3:Y:S02]  /*d810*/  FLO.U32 R0, UR4 ;  /* 0x0000000400007d00 */ /* 0x000ee400080e0000 */
[----:B---3--:R-:W-:-:S06]  /*d820*/  ISETP.EQ.U32.AND P1, PT, R0, R7, PT ;  /* 0x000000070000720c */ /* 0x008fcc0003f22070 */
[----:B------:R-:W4:Y:S07]  /*d830*/  POPC R7, UR4 ;  /* 0x0000000400077d09 */ /* 0x000f2e0008000000 */
[----:B----4-:R-:W3:Y:S01]  /*d840*/  @P1 ATOMG.E.ADD.STRONG.GPU PT, R3, desc[UR50][R2.64], R7 ;  /* 0x00000007020319a8 */ /* 0x010ee200081ee1f2 */
[----:B------:R-:W4:Y:S02]  /*d850*/  S2R R4, SR_LTMASK ;  /* 0x0000000000047919 */ /* 0x000f240000003900 */
[----:B----4-:R-:W-:-:S04]  /*d860*/  LOP3.LUT R4, R4, UR4, RZ, 0xc0, !PT ;  /* 0x0000000404047c12 */ /* 0x010fc8000f8ec0ff */
[----:B------:R-:W4:Y:S01]  /*d870*/  POPC R9, R4 ;  /* 0x0000000400097309 */ /* 0x000f220000000000 */
[----:B---3--:R-:W4:Y:S02]  /*d880*/  SHFL.IDX PT, R0, R3, R0, 0x1f ;  /* 0x00001f0003007589 */ /* 0x008f2400000e0000 */
[----:B----4-:R-:W-:-:S07]  /*d890*/  IADD3 R16, R0, UR38, R9 ;  /* 0x0000002600107c10 */ /* 0x010fce000fffe009 */
.L_x_9523:
[----:B------:R-:W-:Y:S05]  /*d8a0*/  BSYNC B0 ;  /* 0x0000000000007941 */ /* 0x000fea0003800000 */
.L_x_9522:
[----:B------:R-:W-:Y:S02]  /*d8b0*/  SEL R24, R24, RZ, P0 ;  /* 0x000000ff18187207 */ /* 0x000fe40000000000 */
[----:B------:R-:W-:-:S07]  /*d8c0*/  LOP3.LUT R26, R26, R5, RZ, 0x3c, !PT ;  /* 0x000000051a1a7212 */ /* 0x000fce00078e3cff */
.L_x_9482:
[----:B------:R-:W-:Y:S05]  /*d8d0*/  BSYNC B7 ;  /* 0x0000000000077941 */ /* 0x000fea0003800000 */
.L_x_9480:
        /* <DEDUP_REMOVED lines=8> */
[----:B------:R3:W4:Y:S01]  /*d960*/  LDS.128 R16, [R22+0x228d0] ;  /* 0x0228d00016107984 */ /* 0x0007220000000c00 */
[----:B------:R-:W-:Y:S06]  /*d970*/  BAR.ARV 0x4, 0x180 ;  /* 0x0106000000007b1d */ /* 0x000fec0000002000 */
[----:B------:R-:W-:Y:S05]  /*d980*/  BRA `(.L_x_9525) ;  /* 0x0000000800407947 */ /* 0x000fea0003800000 */
.L_x_9524:
[----:B------:R-:W3:Y:S01]  /*d990*/  S2R R0, SR_TID.X ;  /* 0x0000000000007919 */ /* 0x000ee20000002100 */
[----:B------:R-:W-:Y:S01]  /*d9a0*/  UMOV UR4, 0xffffffff ;  /* 0xffffffff00047882 */ /* 0x000fe20000000000 */
[----:B---3--:R-:W-:-:S04]  /*d9b0*/  LOP3.LUT R8, R0, 0x1f, RZ, 0xc0, !PT ;  /* 0x0000001f00087812 */ /* 0x008fc800078ec0ff */
[----:B------:R-:W-:Y:S01]  /*d9c0*/  ISETP.NE.AND P0, PT, R8, 0x1f, PT ;  /* 0x0000001f0800780c */ /* 0x000fe20003f05270 */
[----:B------:R-:W-:-:S12]  /*d9d0*/  BRA.DIV UR4, `(.L_x_9526) ;  /* 0x0000003a04887947 */ /* 0x000fd8000b800000 */
[----:B------:R-:W-:Y:S01]  /*d9e0*/  IMAD.IADD R5, R19, 0x1, R8 ;  /* 0x0000000113057824 */ /* 0x000fe200078e0208 */
[----:B------:R-:W-:-:S04]  /*d9f0*/  ULDC UR4, c[0x0][0xc3c] ;  /* 0x00030f0000047ab9 */ /* 0x000fc80000000800 */
[----:B------:R-:W-:-:S13]  /*da00*/  ISETP.GE.OR P1, PT, R5, UR4, !P0 ;  /* 0x0000000405007c0c */ /* 0x000fda000c726670 */
[----:B------:R-:W3:Y:S02]  /*da10*/  @!P1 LDC.64 R2, c[0x0][0xc80] ;  /* 0x00032000ff029b82 */ /* 0x000ee40000000a00 */
[----:B---3--:R-:W-:-:S06]  /*da20*/  @!P1 IMAD.WIDE R2, R5, 0x4, R2 ;  /* 0x0000000405029825 */ /* 0x008fcc00078e0202 */
[----:B------:R-:W3:Y:S01]  /*da30*/  @!P1 LDG.E R2, desc[UR50][R2.64] ;  /* 0x0000003202029981 */ /* 0x000ee2000c1e1900 */
[----:B------:R-:W-:Y:S01]  /*da40*/  IMAD.MOV.U32 R4, RZ, RZ, RZ ;  /* 0x000000ffff047224 */ /* 0x000fe200078e00ff */
[C---:B------:R-:W-:Y:S02]  /*da50*/  ISETP.GE.U32.AND P2, PT, R8.reuse, 0x2, PT ;  /* 0x000000020800780c */ /* 0x040fe40003f46070 */
[C---:B------:R-:W-:Y:S01]  /*da60*/  ISETP.GE.U32.AND P3, PT, R8.reuse, 0x4, PT ;  /* 0x000000040800780c */ /* 0x040fe20003f66070 */
[----:B------:R-:W-:Y:S01]  /*da70*/  SHFL.IDX PT, R0, R16, 0x1, 0x1f ;  /* 0x00201f0010007f89 */ /* 0x000fe200000e0000 */
[C---:B------:R-:W-:Y:S02]  /*da80*/  ISETP.GE.U32.AND P4, PT, R8.reuse, 0x8, PT ;  /* 0x000000080800780c */ /* 0x040fe40003f86070 */
[C---:B------:R-:W-:Y:S01]  /*da90*/  ISETP.GE.U32.AND P5, PT, R8.reuse, 0x10, PT ;  /* 0x000000100800780c */ /* 0x040fe20003fa6070 */
[----:B---3--:R-:W-:Y:S01]  /*daa0*/  @!P1 IMAD.MOV.U32 R4, RZ, RZ, R2 ;  /* 0x000000ffff049224 */ /* 0x008fe200078e0002 */
[----:B------:R-:W-:-:S04]  /*dab0*/  ISETP.NE.AND P1, PT, R8, RZ, PT ;  /* 0x000000ff0800720c */ /* 0x000fc80003f25270 */
[----:B------:R-:W3:Y:S02]  /*dac0*/  SHFL.UP PT, R14, R4, 0x1, RZ ;  /* 0x04200000040e7989 */ /* 0x000ee400000e00ff */
[----:B---3--:R-:W-:-:S05]  /*dad0*/  SEL R5, R14, RZ, P1 ;  /* 0x000000ff0e057207 */ /* 0x008fca0000800000 */
[----:B------:R-:W-:Y:S02]  /*dae0*/  IMAD.IADD R6, R4, 0x1, R5 ;  /* 0x0000000104067824 */ /* 0x000fe400078e0205 */
[----:B------:R-:W-:Y:S04]  /*daf0*/  SHFL.IDX PT, R5, R16, RZ, 0x1f ;  /* 0x00001fff10057589 */ /* 0x000fe800000e0000 */
[----:B------:R-:W3:Y:S02]  /*db00*/  SHFL.UP PT, R14, R6, 0x2, RZ ;  /* 0x04400000060e7989 */ /* 0x000ee400000e00ff */
[----:B---3--:R-:W-:-:S05]  /*db10*/  SEL R7, R14, RZ, P2 ;  /* 0x000000ff0e077207 */ /* 0x008fca0001000000 */
[----:B------:R-:W-:-:S05]  /*db20*/  IMAD.IADD R7, R6, 0x1, R7 ;  /* 0x0000000106077824 */ /* 0x000fca00078e0207 */
[----:B------:R-:W3:Y:S02]  /*db30*/  SHFL.UP PT, R14, R7, 0x4, RZ ;  /* 0x04800000070e7989 */ /* 0x000ee400000e00ff */
[----:B---3--:R-:W-:-:S05]  /*db40*/  SEL R2, R14, RZ, P3 ;  /* 0x000000ff0e027207 */ /* 0x008fca0001800000 */
[----:B------:R-:W-:-:S05]  /*db50*/  IMAD.IADD R2, R7, 0x1, R2 ;  /* 0x0000000107027824 */ /* 0x000fca00078e0202 */
[----:B------:R-:W3:Y:S02]  /*db60*/  SHFL.UP PT, R14, R2, 0x8, RZ ;  /* 0x05000000020e7989 */ /* 0x000ee400000e00ff */
[----:B---3--:R-:W-:-:S04]  /*db70*/  SEL R3, R14, RZ, P4 ;  /* 0x000000ff0e037207 */ /* 0x008fc80002000000 */
[----:B------:R-:W-:-:S05]  /*db80*/  IADD3 R3, R2, R3, RZ ;  /* 0x0000000302037210 */ /* 0x000fca0007ffe0ff */
[----:B------:R-:W3:Y:S02]  /*db90*/  SHFL.UP PT, R14, R3, 0x10, RZ ;  /* 0x06000000030e7989 */ /* 0x000ee400000e00ff */
[----:B---3--:R-:W-:-:S05]  /*dba0*/  SEL R6, R14, RZ, P5 ;  /* 0x000000ff0e067207 */ /* 0x008fca0002800000 */
[----:B------:R-:W-:-:S05]  /*dbb0*/  IMAD.IADD R6, R3, 0x1, R6 ;  /* 0x0000000103067824 */ /* 0x000fca00078e0206 */
[----:B------:R3:W4:Y:S02]  /*dbc0*/  SHFL.IDX PT, R14, R6, 0x1f, 0x1f ;  /* 0x03e01f00060e7f89 */ /* 0x00072400000e0000 */
.L_x_9642:
[----:B------:R-:W-:Y:S02]  /*dbd0*/  ULDC UR4, c[0x0][0xc38] ;  /* 0x00030e0000047ab9 */ /* 0x000fe40000000800 */
[----:B------:R-:W-:-:S04]  /*dbe0*/  IMAD.U32 R7, RZ, RZ, UR4 ;  /* 0x00000004ff077e24 */ /* 0x000fc8000f8e00ff */
[----:B----4-:R-:W-:-:S04]  /*dbf0*/  IMAD R3, R14, R7, RZ ;  /* 0x000000070e037224 */ /* 0x010fc800078e02ff */
[----:B------:R-:W-:-:S05]  /*dc00*/  IMAD.IADD R8, R0, 0x1, R3 ;  /* 0x0000000100087824 */ /* 0x000fca00078e0203 */
[----:B------:R-:W-:-:S13]  /*dc10*/  ISETP.GT.AND P6, PT, R8, R5, PT ;  /* 0x000000050800720c */ /* 0x000fda0003fc4270 */
[----:B------:R-:W-:Y:S05]  /*dc20*/  @P6 BRA `(.L_x_9527) ;  /* 0x00000000009c6947 */ /* 0x000fea0003800000 */
.L_x_9532:
[----:B------:R-:W4:Y:S01]  /*dc30*/  LDC R0, c[0x0][0xc3c] ;  /* 0x00030f00ff007b82 */ /* 0x000f220000000800 */
[----:B------:R-:W-:-:S05]  /*dc40*/  VIADD R19, R19, 0x1f ;  /* 0x0000001f13137836 */ /* 0x000fca0000000000 */
[----:B----4-:R-:W-:-:S13]  /*dc50*/  ISETP.GE.AND P6, PT, R19, R0, PT ;  /* 0x000000001300720c */ /* 0x010fda0003fc6270 */
[----:B0-----:R-:W-:Y:S05]  /*dc60*/  @P6 BRA `(.L_x_9528) ;  /* 0x0000000400446947 */ /* 0x001fea0003800000 */
[----:B------:R-:W4:Y:S01]  /*dc70*/  S2R R2, SR_TID.X ;  /* 0x0000000000027919 */ /* 0x000f220000002100 */
[----:B------:R-:W-:Y:S01]  /*dc80*/  BSSY B0, `(.L_x_9529) ;  /* 0x0000009000007945 */ /* 0x000fe20003800000 */
[----:B------:R-:W-:Y:S01]  /*dc90*/  IMAD.MOV.U32 R4, RZ, RZ, RZ ;  /* 0x000000ffff047224 */ /* 0x000fe200078e00ff */
[----:B----4-:R-:W-:-:S05]  /*dca0*/  LOP3.LUT R2, R2, 0x1f, RZ, 0xc0, !PT ;  /* 0x0000001f02027812 */ /* 0x010fca00078ec0ff */
[----:B------:R-:W-:-:S05]  /*dcb0*/  IMAD.IADD R7, R19, 0x1, R2 ;  /* 0x0000000113077824 */ /* 0x000fca00078e0202 */
[----:B------:R-:W-:-:S13]  /*dcc0*/  ISETP.GE.OR P6, PT, R7, R0, !P0 ;  /* 0x000000000700720c */ /* 0x000fda00047c6670 */
[----:B------:R-:W-:Y:S05]  /*dcd0*/  @P6 BRA `(.L_x_9530) ;  /* 0x00000000000c6947 */ /* 0x000fea0003800000 */
[----:B------:R-:W4:Y:S02]  /*dce0*/  LDC.64 R2, c[0x0][0xc80] ;  /* 0x00032000ff027b82 */ /* 0x000f240000000a00 */
[----:B----4-:R-:W-:-:S05]  /*dcf0*/  IMAD.WIDE R2, R7, 0x4, R2 ;  /* 0x0000000407027825 */ /* 0x010fca00078e0202 */
[----:B------:R4:W5:Y:S02]  /*dd00*/  LDG.E R4, desc[UR50][R2.64] ;  /* 0x0000003202047981 */ /* 0x000964000c1e1900 */
.L_x_9530:
[----:B------:R-:W-:Y:S05]  /*dd10*/  BSYNC B0 ;  /* 0x0000000000007941 */ /* 0x000fea0003800000 */
.L_x_9529:
[----:B------:R-:W-:-:S03]  /*dd20*/  UMOV UR4, 0xffffffff ;  /* 0xffffffff00047882 */ /* 0x000fc60000000000 */
[----:B------:R-:W-:Y:S05]  /*dd30*/  BRA.DIV UR4, `(.L_x_9531) ;  /* 0x0000003a04d47947 */ /* 0x000fea000b800000 */
[----:B-----5:R-:W0:Y:S02]  /*dd40*/  SHFL.UP PT, R14, R4, 0x1, RZ ;  /* 0x04200000040e7989 */ /* 0x020e2400000e00ff */
[----:B0-----:R-:W-:-:S05]  /*dd50*/  SEL R13, R14, RZ, P1 ;  /* 0x000000ff0e0d7207 */ /* 0x001fca0000800000 */
[----:B------:R-:W-:-:S05]  /*dd60*/  IMAD.IADD R13, R4, 0x1, R13 ;  /* 0x00000001040d7824 */ /* 0x000fca00078e020d */
[----:B------:R-:W0:Y:S02]  /*dd70*/  SHFL.UP PT, R14, R13, 0x2, RZ ;  /* 0x044000000d0e7989 */ /* 0x000e2400000e00ff */
[----:B0-----:R-:W-:-:S05]  /*dd80*/  SEL R0, R14, RZ, P2 ;  /* 0x000000ff0e007207 */ /* 0x001fca0001000000 */
[----:B------:R-:W-:-:S05]  /*dd90*/  IMAD.IADD R0, R13, 0x1, R0 ;  /* 0x000000010d007824 */ /* 0x000fca00078e0200 */
[----:B------:R-:W4:Y:S02]  /*dda0*/  SHFL.UP PT, R14, R0, 0x4, RZ ;  /* 0x04800000000e7989 */ /* 0x000f2400000e00ff */
[----:B----4-:R-:W-:-:S05]  /*ddb0*/  SEL R3, R14, RZ, P3 ;  /* 0x000000ff0e037207 */ /* 0x010fca0001800000 */
[----:B------:R-:W-:-:S05]  /*ddc0*/  IMAD.IADD R2, R0, 0x1, R3 ;  /* 0x0000000100027824 */ /* 0x000fca00078e0203 */
[----:B------:R-:W0:Y:S02]  /*ddd0*/  SHFL.UP PT, R14, R2, 0x8, RZ ;  /* 0x05000000020e7989 */ /* 0x000e2400000e00ff */
[----:B0-----:R-:W-:-:S04]  /*dde0*/  SEL R3, R14, RZ, P4 ;  /* 0x000000ff0e037207 */ /* 0x001fc80002000000 */
[----:B------:R-:W-:-:S05]  /*ddf0*/  IADD3 R3, R2, R3, RZ ;  /* 0x0000000302037210 */ /* 0x000fca0007ffe0ff */
[----:B------:R-:W3:Y:S02]  /*de00*/  SHFL.UP PT, R14, R3, 0x10, RZ ;  /* 0x06000000030e7989 */ /* 0x000ee400000e00ff */
[----:B---3--:R-:W-:-:S05]  /*de10*/  SEL R6, R14, RZ, P5 ;  /* 0x000000ff0e067207 */ /* 0x008fca0002800000 */
[----:B------:R-:W-:-:S05]  /*de20*/  IMAD.IADD R6, R3, 0x1, R6 ;  /* 0x0000000103067824 */ /* 0x000fca00078e0206 */
[----:B------:R0:W3:Y:S02]  /*de30*/  SHFL.IDX PT, R14, R6, 0x1f, 0x1f ;  /* 0x03e01f00060e7f89 */ /* 0x0000e400000e0000 */
.L_x_9650:
[----:B------:R-:W-:Y:S02]  /*de40*/  ULDC UR4, c[0x0][0xc38] ;  /* 0x00030e0000047ab9 */ /* 0x000fe40000000800 */
[----:B------:R-:W-:-:S04]  /*de50*/  IMAD.U32 R7, RZ, RZ, UR4 ;  /* 0x00000004ff077e24 */ /* 0x000fc8000f8e00ff */
[----:B---3--:R-:W-:-:S04]  /*de60*/  IMAD R3, R14, R7, RZ ;  /* 0x000000070e037224 */ /* 0x008fc800078e02ff */
[----:B------:R-:W-:-:S05]  /*de70*/  IMAD.IADD R8, R3, 0x1, R8 ;  /* 0x0000000103087824 */ /* 0x000fca00078e0208 */
[----:B------:R-:W-:-:S13]  /*de80*/  ISETP.GT.AND P6, PT, R8, R5, PT ;  /* 0x000000050800720c */ /* 0x000fda0003fc4270 */
[----:B------:R-:W-:Y:S05]  /*de90*/  @!P6 BRA `(.L_x_9532) ;  /* 0xfffffffc0064e947 */ /* 0x000fea000383ffff */
.L_x_9527:
[----:B------:R-:W-:Y:S01]  /*dea0*/  IMAD.IADD R8, R8, 0x1, -R3 ;  /* 0x0000000108087824 */ /* 0x000fe200078e0a03 */
[----:B------:R-:W-:-:S03]  /*deb0*/  UMOV UR4, 0xffffffff ;  /* 0xffffffff00047882 */ /* 0x000fc60000000000 */
[----:B------:R-:W-:-:S05]  /*dec0*/  IMAD R0, R6, R7, R8 ;  /* 0x0000000706007224 */ /* 0x000fca00078e0208 */
[----:B------:R-:W-:Y:S01]  /*ded0*/  ISETP.GT.AND P6, PT, R0, R5, PT ;  /* 0x000000050000720c */ /* 0x000fe20003fc4270 */
[----:B------:R-:W-:-:S12]  /*dee0*/  BRA.DIV UR4, `(.L_x_9533) ;  /* 0x0000003e04247947 */ /* 0x000fd8000b800000 */
[----:B------:R-:W-:-:S04]  /*def0*/  VOTE.ANY R2, PT, !P6 ;  /* 0x0000000000027806 */ /* 0x000fc800070e0100 */
[----:B------:R-:W4:Y:S02]  /*df00*/  POPC R0, R2 ;  /* 0x0000000200007309 */ /* 0x000f240000000000 */
[----:B----4-:R4:W0:Y:S02]  /*df10*/  SHFL.IDX PT, R4, R4, R0, 0x1f ;  /* 0x00001f0004047589 */ /* 0x01082400000e0000 */
.L_x_9654:
[----:B------:R-:W-:Y:S01]  /*df20*/  ISETP.NE.AND P0, PT, R2, RZ, PT ;  /* 0x000000ff0200720c */ /* 0x000fe20003f05270 */
[----:B------:R-:W-:-:S12]  /*df30*/  IMAD.MOV.U32 R14, RZ, RZ, RZ ;  /* 0x000000ffff0e7224 */ /* 0x000fd800078e00ff */
[----:B------:R-:W-:Y:S05]  /*df40*/  @!P0 BRA `(.L_x_9534) ;  /* 0x0000000000108947 */ /* 0x000fea0003800000 */
[----:B------:R-:W-:Y:S01]  /*df50*/  UMOV UR4, 0xffffffff ;  /* 0xffffffff00047882 */ /* 0x000fe20000000000 */
[----:B------:R-:W-:Y:S02]  /*df60*/  VIADD R12, R0, 0xffffffff ;  /* 0xffffffff000c7836 */ /* 0x000fe40000000000 */
[----:B------:R-:W-:Y:S05]  /*df70*/  BRA.DIV UR4, `(.L_x_9535) ;  /* 0x0000003e04487947 */ /* 0x000fea000b800000 */
[----:B------:R0:W0:Y:S02]  /*df80*/  SHFL.IDX PT, R14, R6, R12, 0x1f ;  /* 0x00001f0c060e7589 */ /* 0x00002400000e0000 */
.L_x_9534:
[----:B0--3--:R-:W-:Y:S01]  /*df90*/  IABS R6, R4 ;  /* 0x0000000400067213 */ /* 0x009fe20000000000 */
[----:B------:R-:W-:Y:S02]  /*dfa0*/  IMAD R16, R14, R7, R8 ;  /* 0x000000070e107224 */ /* 0x000fe400078e0208 */
[----:B------:R-:W-:Y:S01]  /*dfb0*/  IMAD.IADD R19, R0, 0x1, R19 ;  /* 0x0000000100137824 */ /* 0x000fe200078e0213 */
[----:B------:R-:W0:Y:S08]  /*dfc0*/  I2F.RP R9, R6 ;  /* 0x0000000600097306 */ /* 0x000e300000209400 */
[----:B0-----:R-:W0:Y:S02]  /*dfd0*/  MUFU.RCP R9, R9 ;  /* 0x0000000900097308 */ /* 0x001e240000001000 */
[----:B0-----:R-:W-:-:S06]  /*dfe0*/  VIADD R2, R9, 0xffffffe ;  /* 0x0ffffffe09027836 */ /* 0x001fcc0000000000 */
[----:B------:R0:W3:Y:S02]  /*dff0*/  F2I.FTZ.U32.TRUNC.NTZ R3, R2 ;  /* 0x0000000200037305 */ /* 0x0000e4000021f000 */
[----:B0-----:R-:W-:Y:S02]  /*e000*/  IMAD.MOV.U32 R2, RZ, RZ, RZ ;  /* 0x000000ffff027224 */ /* 0x001fe400078e00ff */
[----:B---3--:R-:W-:-:S04]  /*e010*/  IMAD.MOV R7, RZ, RZ, -R3 ;  /* 0x000000ffff077224 */ /* 0x008fc800078e0a03 */
        /* <DEDUP_REMOVED lines=22> */
.L_x_9528:
[----:B------:R-:W-:Y:S01]  /*e180*/  UMOV UR4, URZ ;  /* 0x0000003f00047c82 */ /* 0x000fe20008000000 */
[----:B------:R-:W-:Y:S01]  /*e190*/  UMOV UR5, URZ ;  /* 0x0000003f00057c82 */ /* 0x000fe20008000000 */
[----:B------:R-:W-:Y:S01]  /*e1a0*/  ULDC UR6, c[0x0][0xc3c] ;  /* 0x00030f0000067ab9 */ /* 0x000fe20000000800 */
[----:B------:R-:W-:Y:S01]  /*e1b0*/  IMAD.MOV.U32 R16, RZ, RZ, R5 ;  /* 0x000000ffff107224 */ /* 0x000fe200078e0005 */
[----:B------:R-:W-:Y:S01]  /*e1c0*/  MOV R17, UR4 ;  /* 0x0000000400117c02 */ /* 0x000fe20008000f00 */
[----:B------:R-:W-:Y:S02]  /*e1d0*/  IMAD.U32 R18, RZ, RZ, UR5 ;  /* 0x00000005ff127e24 */ /* 0x000fe4000f8e00ff */
[----:B------:R-:W-:-:S07]  /*e1e0*/  IMAD.U32 R19, RZ, RZ, UR6 ;  /* 0x00000006ff137e24 */ /* 0x000fce000f8e00ff */
.L_x_9536:
[----:B----4-:R-:W4:Y:S01]  /*e1f0*/  S2R R0, SR_TID.X ;  /* 0x0000000000007919 */ /* 0x010f220000002100 */
[----:B------:R-:W-:Y:S05]  /*e200*/  WARPSYNC.ALL ;  /* 0x0000000000007948 */ /* 0x000fea0003800000 */
[----:B------:R-:W-:Y:S01]  /*e210*/  BAR.SYNC.DEFER_BLOCKING 0x4, 0x180 ;  /* 0x0106000000007b1d */ /* 0x000fe20000010000 */
[----:B----4-:R-:W-:-:S04]  /*e220*/  LOP3.LUT R0, R0, 0x1f, RZ, 0xc0, !PT ;  /* 0x0000001f00007812 */ /* 0x010fc800078ec0ff */
[----:B------:R-:W-:-:S13]  /*e230*/  ISETP.NE.AND P0, PT, R0, RZ, PT ;  /* 0x000000ff0000720c */ /* 0x000fda0003f05270 */
[----:B------:R-:W4:Y:S01]  /*e240*/  @!P0 S2R R3, SR_CgaCtaId ;  /* 0x0000000000038919 */ /* 0x000f220000008800 */
[----:B------:R-:W-:-:S04]  /*e250*/  @!P0 MOV R0, 0x400 ;  /* 0x0000040000008802 */ /* 0x000fc80000000f00 */
[----:B----4-:R-:W-:-:S05]  /*e260*/  @!P0 LEA R22, R3, R0, 0x18 ;  /* 0x0000000003168211 */ /* 0x010fca00078ec0ff */
[----:B------:R4:W-:Y:S01]  /*e270*/  @!P0 STS.128 [R22+0x228d0], R16 ;  /* 0x0228d01016008388 */ /* 0x0009e20000000c00 */
[----:B------:R-:W-:Y:S06]  /*e280*/  BAR.ARV 0x5, 0x180 ;  /* 0x0146000000007b1d */ /* 0x000fec0000002000 */
.L_x_9525:
[----:B------:R-:W-:Y:S02]  /*e290*/  ULDC UR4, c[0x0][0xc3c] ;  /* 0x00030f0000047ab9 */ /* 0x000fe40000000800 */
[----:B----4-:R-:W-:-:S13]  /*e2a0*/  ISETP.GE.AND P0, PT, R19, UR4, PT ;  /* 0x0000000413007c0c */ /* 0x010fda000bf06270 */
[----:B------:R-:W-:Y:S05]  /*e2b0*/  @!P0 BRA `(.L_x_9537) ;  /* 0xffffffbc00108947 */ /* 0x000fea000383ffff */
[----:B------:R-:W-:Y:S05]  /*e2c0*/  BSYNC B8 ;  /* 0x0000000000087941 */ /* 0x000fea0003800000 */
.L_x_9476:
[----:B0-----:R-:W4:Y:S01]  /*e2d0*/  LDL.LU R0, [R1+0x24] ;  /* 0x0000240001007983 */ /* 0x001f220000300800 */
        /* <DEDUP_REMOVED lines=11> */
.L_x_9657:
[----:B------:R-:W-:Y:S05]  /*e390*/  BSYNC B0 ;  /* 0x0000000000007941 */ /* 0x000fea0003800000 */
.L_x_9538:
[----:B------:R-:W-:-:S03]  /*e3a0*/  UMOV UR4, 0xffffffff ;  /* 0xffffffff00047882 */ /* 0x000fc60000000000 */
[----:B------:R-:W-:Y:S05]  /*e3b0*/  BRA.DIV UR4, `(.L_x_9540) ;  /* 0x0000003a04707947 */ /* 0x000fea000b800000 */
[----:B0-----:R-:W0:Y:S02]  /*e3c0*/  S2R R0, SR_TID.X ;  /* 0x0000000000007919 */ /* 0x001e240000002100 */
[----:B0-----:R-:W-:-:S04]  /*e3d0*/  SHF.R.U32.HI R0, RZ, 0x5, R0 ;  /* 0x00000005ff007819 */ /* 0x001fc80000011600 */
[----:B------:R-:W-:-:S05]  /*e3e0*/  LOP3.LUT R0, R0, 0x3, RZ, 0xc0, !PT ;  /* 0x0000000300007812 */ /* 0x000fca00078ec0ff */
[----:B------:R0:W4:Y:S02]  /*e3f0*/  SHFL.IDX PT, R14, R0, RZ, 0x1f ;  /* 0x00001fff000e7589 */ /* 0x00012400000e0000 */
.L_x_9660:
[----:B----4-:R-:W-:Y:S01]  /*e400*/  ISETP.NE.AND P0, PT, R14, RZ, PT ;  /* 0x000000ff0e00720c */ /* 0x010fe20003f05270 */
[----:B------:R-:W-:-:S12]  /*e410*/  BSSY B0, `(.L_x_9541) ;  /* 0x0000024000007945 */ /* 0x000fd80003800000 */
[----:B------:R-:W-:Y:S05]  /*e420*/  @P0 BRA `(.L_x_9542) ;  /* 0x0000000000880947 */ /* 0x000fea0003800000 */
[----:B------:R-:W-:-:S03]  /*e430*/  UMOV UR4, 0xffffffff ;  /* 0xffffffff00047882 */ /* 0x000fc60000000000 */
[----:B------:R-:W-:Y:S05]  /*e440*/  BRA.DIV UR4, `(.L_x_9543) ;  /* 0x0000003a04807947 */ /* 0x000fea000b800000 */
[----:B------:R-:W-:-:S13]  /*e450*/  ELECT P6, URZ, PT ;  /* 0x00000000003f782f */ /* 0x000fda00038c0000 */
.L_x_9663:
[----:B------:R-:W-:Y:S05]  /*e460*/  @!P6 BRA `(.L_x_9542) ;  /* 0x000000000078e947 */ /* 0x000fea0003800000 */
[----:B------:R-:W-:-:S06]  /*e470*/  ULOP3.LUT UR4, UR37, 0x2, URZ, 0xfc, !UPT ;  /* 0x0000000225047892 */ /* 0x000fcc000f8efc3f */
[----:B0-----:R-:W-:-:S05]  /*e480*/  IMAD.U32 R0, RZ, RZ, UR4 ;  /* 0x00000004ff007e24 */ /* 0x001fca000f8e00ff */
[----:B------:R-:W-:-:S13]  /*e490*/  ISETP.NE.AND P0, PT, R0, 0x3, PT ;  /* 0x000000030000780c */ /* 0x000fda0003f05270 */
[----:B------:R-:W-:Y:S05]  /*e4a0*/  @!P0 BRA `(.L_x_9544) ;  /* 0x0000000000048947 */ /* 0x000fea0003800000 */
[----:B------:R-:W-:Y:S01]  /*e4b0*/  BPT.TRAP 0x1 ;  /* 0x000000040000795c */ /* 0x000fe20000300000 */
.L_x_9544:
[----:B------:R-:W-:Y:S01]  /*e4c0*/  IMAD R5, R24, 0x8, R7 ;  /* 0x0000000818057824 */ /* 0x000fe200078e0207 */
[----:B------:R-:W-:Y:S01]  /*e4d0*/  SHF.L.U32 R0, R26, 0x1f, RZ ;  /* 0x0000001f1a007819 */ /* 0x000fe200000006ff */
[----:B------:R-:W-:-:S03]  /*e4e0*/  VIADD R24, R24, 0x1 ;  /* 0x0000000118187836 */ /* 0x000fc60000000000 */
[----:B------:R-:W0:Y:S02]  /*e4f0*/  SYNCS.PHASECHK.TRANS64.TRYWAIT P1, [R5+URZ+0x22840], R0 ;  /* 0x02284000050075a7 */ /* 0x000e24000802017f */
[----:B------:R-:W-:-:S04]  /*e500*/  ISETP.NE.AND P2, PT, R24, 0x2, PT ;  /* 0x000000021800780c */ /* 0x000fc80003f45270 */
[----:B------:R-:W-:Y:S01]  /*e510*/  SEL R3, RZ, 0x1, P2 ;  /* 0x00000001ff037807 */ /* 0x000fe20001000000 */
[----:B0-----:R-:W-:Y:S08]  /*e520*/  @!P1 BRA `(.L_x_9545) ;  /* 0x0000003800689947 */ /* 0x001ff00003800000 */
.L_x_9664:
[----:B------:R-:W-:Y:S02]  /*e530*/  SEL R24, R24, RZ, P2 ;  /* 0x000000ff18187207 */ /* 0x000fe40001000000 */
[----:B------:R-:W-:Y:S01]  /*e540*/  LOP3.LUT R2, R26, R3, RZ, 0x3c, !PT ;  /* 0x000000031a027212 */ /* 0x000fe200078e3cff */
[----:B------:R-:W-:Y:S06]  /*e550*/  @!P0 BRA `(.L_x_9546) ;  /* 0x0000000000048947 */ /* 0x000fec0003800000 */
[----:B------:R-:W-:Y:S01]  /*e560*/  BPT.TRAP 0x1 ;  /* 0x000000040000795c */ /* 0x000fe20000300000 */
.L_x_9546:
[----:B------:R-:W-:Y:S01]  /*e570*/  IMAD R3, R24, 0x8, R7 ;  /* 0x0000000818037824 */ /* 0x000fe200078e0207 */
[----:B------:R-:W-:-:S04]  /*e580*/  SHF.L.U32 R2, R2, 0x1f, RZ ;  /* 0x0000001f02027819 */ /* 0x000fc800000006ff */
[----:B------:R-:W4:Y:S02]  /*e590*/  SYNCS.PHASECHK.TRANS64.TRYWAIT P1, [R3+URZ+0x22840], R2 ;  /* 0x02284002030075a7 */ /* 0x000f24000802017f */
[----:B----4-:R-:W-:Y:S05]  /*e5a0*/  @!P1 BRA `(.L_x_9547) ;  /* 0x00000038005c9947 */ /* 0x010fea0003800000 */
.L_x_9665:
[----:B------:R-:W-:Y:S05]  /*e5b0*/  @!P0 BRA `(.L_x_9548) ;  /* 0x0000000000048947 */ /* 0x000fea0003800000 */
[----:B------:R-:W-:Y:S01]  /*e5c0*/  BPT.TRAP 0x1 ;  /* 0x000000040000795c */ /* 0x000fe20000300000 */
.L_x_9548:
[----:B------:R-:W5:Y:S02]  /*e5d0*/  SYNCS.PHASECHK.TRANS64.TRYWAIT P1, [R5+URZ+0x22860], R0 ;  /* 0x02286000050075a7 */ /* 0x000f64000802017f */
[----:B-----5:R-:W-:Y:S05]  /*e5e0*/  @!P1 BRA `(.L_x_9549) ;  /* 0x0000003800609947 */ /* 0x020fea0003800000 */
.L_x_9666:
[----:B------:R-:W-:Y:S05]  /*e5f0*/  @!P0 BRA `(.L_x_9550) ;  /* 0x0000000000048947 */ /* 0x000fea0003800000 */
[----:B------:R-:W-:Y:S01]  /*e600*/  BPT.TRAP 0x1 ;  /* 0x000000040000795c */ /* 0x000fe20000300000 */
.L_x_9550:
[----:B------:R0:W0:Y:S02]  /*e610*/  SYNCS.PHASECHK.TRANS64.TRYWAIT P0, [R3+URZ+0x22860], R2 ;  /* 0x02286002030075a7 */ /* 0x000024000800017f */
[----:B0-----:R-:W-:Y:S05]  /*e620*/  @!P0 NANOSLEEP.SYNCS 0x989680 ;  /* 0x009896800000895d */ /* 0x001fea0003900000 */
[----:B------:R-:W0:Y:S02]  /*e630*/  @!P0 SYNCS.PHASECHK.TRANS64 P0, [R3+URZ+0x22860], R2 ;  /* 0x02286002030085a7 */ /* 0x000e24000800007f */
[----:B0-----:R-:W-:Y:S05]  /*e640*/  @!P0 BRA `(.L_x_9550) ;  /* 0xfffffffc00f08947 */ /* 0x001fea000383ffff */
.L_x_9542:
[----:B------:R-:W-:Y:S05]  /*e650*/  BSYNC B0 ;  /* 0x0000000000007941 */ /* 0x000fea0003800000 */
.L_x_9541:
[----:B------:R-:W-:Y:S05]  /*e660*/  EXIT ;  /* 0x000000000000794d */ /* 0x000fea0003800000 */
.L_x_9424:
[----:B0-----:R-:W-:-:S04]  /*e670*/  IMAD.U32 R3, RZ, RZ, UR45 ;  /* 0x0000002dff037e24 */ /* 0x001fc8000f8e00ff */
[----:B------:R0:W1:Y:S03]  /*e680*/  SYNCS.PHASECHK.TRANS64.TRYWAIT P0, [R3+URZ+0x22800], R0 ;  /* 0x02280000030075a7 */ /* 0x000066000800017f */
[----:B-1----:R-:W-:Y:S05]  /*e690*/  @!P0 NANOSLEEP.SYNCS 0x989680 ;  /* 0x009896800000895d */ /* 0x002fea0003900000 */
[----:B------:R-:W1:Y:S02]  /*e6a0*/  @!P0 SYNCS.PHASECHK.TRANS64 P0, [R3+URZ+0x22800], R0 ;  /* 0x02280000030085a7 */ /* 0x000e64000800007f */
[----:B-1----:R-:W-:Y:S05]  /*e6b0*/  @!P0 BRA `(.L_x_9424) ;  /* 0xfffffffc00ec8947 */ /* 0x002fea000383ffff */
[----:B------:R-:W-:Y:S05]  /*e6c0*/  BRA `(.L_x_9551) ;  /* 0xffffff3000547947 */ /* 0x000fea000383ffff */
.L_x_9428:
[----:B-1----:R-:W-:-:S04]  /*e6d0*/  MOV R3, UR22 ;  /* 0x0000001600037c02 */ /* 0x002fc80008000f00 */
[----:B------:R1:W2:Y:S03]  /*e6e0*/  SYNCS.PHASECHK.TRANS64.TRYWAIT P1, [R3+URZ+0x22830], R8 ;  /* 0x02283008030075a7 */ /* 0x0002a6000802017f */
[----:B--2---:R-:W-:Y:S05]  /*e6f0*/  @!P1 NANOSLEEP.SYNCS 0x989680 ;  /* 0x009896800000995d */ /* 0x004fea0003900000 */
[----:B------:R-:W2:Y:S02]  /*e700*/  @!P1 SYNCS.PHASECHK.TRANS64 P1, [R3+URZ+0x22830], R8 ;  /* 0x02283008030095a7 */ /* 0x000ea4000802007f */
[----:B--2---:R-:W-:Y:S05]  /*e710*/  @!P1 BRA `(.L_x_9428) ;  /* 0xfffffffc00ec9947 */ /* 0x004fea000383ffff */
[----:B------:R-:W-:Y:S05]  /*e720*/  BRA `(.L_x_9427) ;  /* 0xffffff3000787947 */ /* 0x000fea000383ffff */
.L_x_9433:
[----:B---3--:R-:W-:-:S04]  /*e730*/  IMAD.U32 R9, RZ, RZ, UR22 ;  /* 0x00000016ff097e24 */ /* 0x008fc8000f8e00ff */
[----:B------:R3:W4:Y:S03]  /*e740*/  SYNCS.PHASECHK.TRANS64.TRYWAIT P1, [R9+URZ+0x22850], R8 ;  /* 0x02285008090075a7 */ /* 0x000726000802017f */
[----:B----4-:R-:W-:Y:S05]  /*e750*/  @!P1 NANOSLEEP.SYNCS 0x989680 ;  /* 0x009896800000995d */ /* 0x010fea0003900000 */
[----:B------:R-:W4:Y:S02]  /*e760*/  @!P1 SYNCS.PHASECHK.TRANS64 P1, [R9+URZ+0x22850], R8 ;  /* 0x02285008090095a7 */ /* 0x000f24000802007f */
[----:B----4-:R-:W-:Y:S05]  /*e770*/  @!P1 BRA `(.L_x_9433) ;  /* 0xfffffffc00ec9947 */ /* 0x010fea000383ffff */
[----:B------:R-:W-:Y:S05]  /*e780*/  BRA `(.L_x_9432) ;  /* 0xffffff4c006c7947 */ /* 0x000fea000383ffff */
.L_x_9439:
[----:B-1----:R-:W-:-:S04]  /*e790*/  IMAD.U32 R0, RZ, RZ, UR24 ;  /* 0x00000018ff007e24 */ /* 0x002fc8000f8e00ff */
[----:B------:R1:W2:Y:S03]  /*e7a0*/  SYNCS.PHASECHK.TRANS64.TRYWAIT P2, [R0+URZ+0x22830], R7 ;  /* 0x02283007000075a7 */ /* 0x0002a6000804017f */
[----:B--2---:R-:W-:Y:S05]  /*e7b0*/  @!P2 NANOSLEEP.SYNCS 0x989680 ;  /* 0x009896800000a95d */ /* 0x004fea0003900000 */
[----:B------:R-:W2:Y:S02]  /*e7c0*/  @!P2 SYNCS.PHASECHK.TRANS64 P2, [R0+URZ+0x22830], R7 ;  /* 0x022830070000a5a7 */ /* 0x000ea4000804007f */
[----:B--2---:R-:W-:Y:S05]  /*e7d0*/  @!P2 BRA `(.L_x_9439) ;  /* 0xfffffffc00eca947 */ /* 0x004fea000383ffff */
[----:B------:R-:W-:Y:S05]  /*e7e0*/  BRA `(.L_x_9438) ;  /* 0xffffff5000887947 */ /* 0x000fea000383ffff */
.L_x_9444:
[----:B-1----:R-:W-:-:S04]  /*e7f0*/  IMAD.U32 R10, RZ, RZ, UR24 ;  /* 0x00000018ff0a7e24 */ /* 0x002fc8000f8e00ff */
[----:B------:R1:W2:Y:S03]  /*e800*/  SYNCS.PHASECHK.TRANS64.TRYWAIT P2, [R10+URZ+0x22850], R7 ;  /* 0x022850070a0075a7 */ /* 0x0002a6000804017f */
[----:B--2---:R-:W-:Y:S05]  /*e810*/  @!P2 NANOSLEEP.SYNCS 0x989680 ;  /* 0x009896800000a95d */ /* 0x004fea0003900000 */
[----:B------:R-:W2:Y:S02]  /*e820*/  @!P2 SYNCS.PHASECHK.TRANS64 P2, [R10+URZ+0x22850], R7 ;  /* 0x022850070a00a5a7 */ /* 0x000ea4000804007f */
[----:B--2---:R-:W-:Y:S05]  /*e830*/  @!P2 BRA `(.L_x_9444) ;  /* 0xfffffffc00eca947 */ /* 0x004fea000383ffff */
[----:B------:R-:W-:Y:S05]  /*e840*/  BRA `(.L_x_9443) ;  /* 0xffffff70002c7947 */ /* 0x000fea000383ffff */
.L_x_9488:
        /* <DEDUP_REMOVED lines=10> */
.L_x_9553:
[----:B------:R-:W-:Y:S05]  /*e8f0*/  BSYNC B0 ;  /* 0x0000000000007941 */ /* 0x000fea0003800000 */
.L_x_9552:
[----:B------:R-:W-:Y:S05]  /*e900*/  BRA `(.L_x_9554) ;  /* 0xffffffc000cc7947 */ /* 0x000fea000383ffff */
.L_x_9491:
[----:B0-----:R0:W1:Y:S02]  /*e910*/  SYNCS.PHASECHK.TRANS64.TRYWAIT P0, [R33+URZ+0x22840], R0 ;  /* 0x02284000210075a7 */ /* 0x001064000800017f */
[----:B-1----:R-:W-:Y:S05]  /*e920*/  @!P0 NANOSLEEP.SYNCS 0x989680 ;  /* 0x009896800000895d */ /* 0x002fea0003900000 */
[----:B------:R-:W1:Y:S02]  /*e930*/  @!P0 SYNCS.PHASECHK.TRANS64 P0, [R33+URZ+0x22840], R0 ;  /* 0x02284000210085a7 */ /* 0x000e64000800007f */
[----:B-1----:R-:W-:Y:S05]  /*e940*/  @!P0 BRA `(.L_x_9491) ;  /* 0xfffffffc00f08947 */ /* 0x002fea000383ffff */
[----:B------:R-:W-:Y:S05]  /*e950*/  BRA `(.L_x_9555) ;  /* 0xffffffc000f87947 */ /* 0x000fea000383ffff */
.L_x_9492:
        /* <DEDUP_REMOVED lines=8> */
.L_x_9557:
[----:B------:R-:W-:Y:S05]  /*e9e0*/  BSYNC B0 ;  /* 0x0000000000007941 */ /* 0x000fea0003800000 */
.L_x_9556:
        /* <DEDUP_REMOVED lines=9> */
.L_x_9558:
[----:B------:R-:W-:Y:S01]  /*ea80*/  MOV R13, R4 ;  /* 0x00000004000d7202 */ /* 0x000fe20000000f00 */
[----:B------:R-:W-:Y:S02]  /*ea90*/  IMAD.MOV.U32 R12, RZ, RZ, 0x1 ;  /* 0x00000001ff0c7424 */ /* 0x000fe400078e00ff */
[----:B------:R-:W-:-:S07]  /*eaa0*/  IMAD.MOV.U32 R3, RZ, RZ, R14 ;  /* 0x000000ffff037224 */ /* 0x000fce00078e000e */
[----:B------:R-:W-:Y:S05]  /*eab0*/  WARPSYNC.COLLECTIVE R15, `(.L_x_9559) ;  /* 0x000000000f087348 */ /* 0x000fea0003c00000 */
[----:B------:R0:W1:Y:S02]  /*eac0*/  SHFL.IDX P6, R14, R13, R12, R11 ;  /* 0x0000000c0d0e7389 */ /* 0x00006400000c000b */
[----:B01----:R-:W-:Y:S01]  /*ead0*/  ENDCOLLECTIVE ;  /* 0x000000000000791b */ /* 0x003fe20003800000 */
.L_x_9559:
        /* <DEDUP_REMOVED lines=15> */
.L_x_9560:
[----:B------:R-:W-:Y:S02]  /*ebd0*/  @P0 IMAD R7, R5, 0x2, R22 ;  /* 0x0000000205070824 */ /* 0x000fe400078e0216 */
[----:B------:R-:W-:Y:S02]  /*ebe0*/  IMAD.MOV.U32 R13, RZ, RZ, R4 ;  /* 0x000000ffff0d7224 */ /* 0x000fe400078e0004 */
[----:B------:R-:W-:Y:S02]  /*ebf0*/  IMAD.MOV.U32 R12, RZ, RZ, 0x2 ;  /* 0x00000002ff0c7424 */ /* 0x000fe400078e00ff */
[----:B------:R-:W-:-:S07]  /*ec00*/  IMAD.MOV.U32 R3, RZ, RZ, R14 ;  /* 0x000000ffff037224 */ /* 0x000fce00078e000e */
[----:B------:R-:W-:Y:S05]  /*ec10*/  WARPSYNC.COLLECTIVE R15, `(.L_x_9561) ;  /* 0x000000000f087348 */ /* 0x000fea0003c00000 */
[----:B------:R0:W1:Y:S02]  /*ec20*/  SHFL.IDX P6, R14, R13, R12, R11 ;  /* 0x0000000c0d0e7389 */ /* 0x00006400000c000b */
[----:B01----:R-:W-:Y:S01]  /*ec30*/  ENDCOLLECTIVE ;  /* 0x000000000000791b */ /* 0x003fe20003800000 */
.L_x_9561:
        /* <DEDUP_REMOVED lines=15> */
.L_x_9562:
[----:B------:R-:W-:Y:S02]  /*ed30*/  @P0 IMAD R7, R5, 0x2, R22 ;  /* 0x0000000205070824 */ /* 0x000fe400078e0216 */
[----:B------:R-:W-:Y:S02]  /*ed40*/  IMAD.MOV.U32 R13, RZ, RZ, R4 ;  /* 0x000000ffff0d7224 */ /* 0x000fe400078e0004 */
[----:B------:R-:W-:Y:S02]  /*ed50*/  IMAD.MOV.U32 R12, RZ, RZ, 0x3 ;  /* 0x00000003ff0c7424 */ /* 0x000fe400078e00ff */
[----:B------:R-:W-:-:S07]  /*ed60*/  IMAD.MOV.U32 R3, RZ, RZ, R14 ;  /* 0x000000ffff037224 */ /* 0x000fce00078e000e */
[----:B------:R-:W-:Y:S05]  /*ed70*/  WARPSYNC.COLLECTIVE R15, `(.L_x_9563) ;  /* 0x000000000f087348 */ /* 0x000fea0003c00000 */
[----:B------:R0:W1:Y:S02]  /*ed80*/  SHFL.IDX P6, R14, R13, R12, R11 ;  /* 0x0000000c0d0e7389 */ /* 0x00006400000c000b */
[----:B01----:R-:W-:Y:S01]  /*ed90*/  ENDCOLLECTIVE ;  /* 0x000000000000791b */ /* 0x003fe20003800000 */
.L_x_9563:
        /* <DEDUP_REMOVED lines=15> */
.L_x_9564:
[----:B------:R-:W-:Y:S01]  /*ee90*/  @P0 LEA R7, R5, R22, 0x1 ;  /* 0x0000001605070211 */ /* 0x000fe200078e08ff */
[----:B------:R-:W-:Y:S02]  /*eea0*/  IMAD.MOV.U32 R13, RZ, RZ, R4 ;  /* 0x000000ffff0d7224 */ /* 0x000fe400078e0004 */
[----:B------:R-:W-:Y:S02]  /*eeb0*/  IMAD.MOV.U32 R12, RZ, RZ, 0x4 ;  /* 0x00000004ff0c7424 */ /* 0x000fe400078e00ff */
[----:B------:R-:W-:-:S07]  /*eec0*/  IMAD.MOV.U32 R3, RZ, RZ, R14 ;  /* 0x000000ffff037224 */ /* 0x000fce00078e000e */
[----:B------:R-:W-:Y:S05]  /*eed0*/  WARPSYNC.COLLECTIVE R15, `(.L_x_9565) ;  /* 0x000000000f087348 */ /* 0x000fea0003c00000 */
[----:B------:R0:W1:Y:S02]  /*eee0*/  SHFL.IDX P6, R14, R13, R12, R11 ;  /* 0x0000000c0d0e7389 */ /* 0x00006400000c000b */
[----:B01----:R-:W-:Y:S01]  /*eef0*/  ENDCOLLECTIVE ;  /* 0x000000000000791b */ /* 0x003fe20003800000 */
.L_x_9565:
        /* <DEDUP_REMOVED lines=15> */
.L_x_9566:
[----:B------:R-:W-:Y:S02]  /*eff0*/  @P0 IMAD R7, R5, 0x2, R22 ;  /* 0x0000000205070824 */ /* 0x000fe400078e0216 */
[----:B------:R-:W-:Y:S02]  /*f000*/  IMAD.MOV.U32 R13, RZ, RZ, R4 ;  /* 0x000000ffff0d7224 */ /* 0x000fe400078e0004 */
[----:B------:R-:W-:Y:S02]  /*f010*/  IMAD.MOV.U32 R12, RZ, RZ, 0x5 ;  /* 0x00000005ff0c7424 */ /* 0x000fe400078e00ff */
[----:B------:R-:W-:-:S07]  /*f020*/  IMAD.MOV.U32 R3, RZ, RZ, R14 ;  /* 0x000000ffff037224 */ /* 0x000fce00078e000e */
[----:B------:R-:W-:Y:S05]  /*f030*/  WARPSYNC.COLLECTIVE R15, `(.L_x_9567) ;  /* 0x000000000f087348 */ /* 0x000fea0003c00000 */
[----:B------:R0:W1:Y:S02]  /*f040*/  SHFL.IDX P6, R14, R13, R12, R11 ;  /* 0x0000000c0d0e7389 */ /* 0x00006400000c000b */
[----:B01----:R-:W-:Y:S01]  /*f050*/  ENDCOLLECTIVE ;  /* 0x000000000000791b */ /* 0x003fe20003800000 */
.L_x_9567:
        /* <DEDUP_REMOVED lines=10> */
.L_x_9568:
[----:B------:R-:W-:Y:S01]  /*f100*/  @!PT LDS RZ, [RZ] ;  /* 0x00000000fffff984 */ /* 0x000fe20000000800 */
[----:B------:R-:W-:Y:S01]  /*f110*/  @!PT LDS RZ, [RZ] ;  /* 0x00000000fffff984 */ /* 0x000fe20000000800 */
[----:B------:R-:W-:Y:S01]  /*f120*/  @!PT LDS RZ, [RZ] ;  /* 0x00000000fffff984 */ /* 0x000fe20000000800 */
[----:B------:R0:W-:Y:S01]  /*f130*/  @P0 LDGSTS.E.BYPASS.LTC128B.128 [R7+0x1e400], desc[UR50][R2.64], !P2 ;  /* 0x1e40000002070fae */ /* 0x0001e2000d101d72 */
[----:B------:R-:W-:Y:S01]  /*f140*/  IMAD.MOV.U32 R0, RZ, RZ, R14 ;  /* 0x000000ffff007224 */ /* 0x000fe200078e000e */
[----:B------:R-:W-:Y:S06]  /*f150*/  BRA `(.L_x_9569) ;  /* 0xffffffc000647947 */ /* 0x000fec000383ffff */
.L_x_9497:
[----:B------:R-:W-:Y:S01]  /*f160*/  IMAD.MOV.U32 R13, RZ, RZ, R4 ;  /* 0x000000ffff0d7224 */ /* 0x000fe200078e0004 */
[----:B------:R-:W-:Y:S01]  /*f170*/  IADD3 R17, R9, R17, RZ ;  /* 0x0000001109117210 */ /* 0x000fe20007ffe0ff */
[----:B------:R-:W-:Y:S02]  /*f180*/  IMAD.MOV.U32 R12, RZ, RZ, RZ ;  /* 0x000000ffff0c7224 */ /* 0x000fe400078e00ff */
[----:B------:R-:W-:Y:S02]  /*f190*/  IMAD.MOV.U32 R11, RZ, RZ, 0x181f ;  /* 0x0000181fff0b7424 */ /* 0x000fe400078e00ff */
[----:B------:R-:W-:Y:S02]  /*f1a0*/  IMAD.MOV.U32 R15, RZ, RZ, -0x1 ;  /* 0xffffffffff0f7424 */ /* 0x000fe400078e00ff */
[----:B-----5:R-:W-:Y:S02]  /*f1b0*/  IMAD R5, R10, R7, RZ ;  /* 0x000000070a057224 */ /* 0x020fe400078e02ff */
[----:B------:R-:W-:-:S07]  /*f1c0*/  VIADD R6, R17, 0x10 ;  /* 0x0000001011067836 */ /* 0x000fce0000000000 */
[----:B-1----:R-:W-:Y:S05]  /*f1d0*/  WARPSYNC.COLLECTIVE R15, `(.L_x_9570) ;  /* 0x000000000f087348 */ /* 0x002fea0003c00000 */
[----:B------:R0:W2:Y:S02]  /*f1e0*/  SHFL.IDX P6, R14, R13, R12, R11 ;  /* 0x0000000c0d0e7389 */ /* 0x0000a400000c000b */
[----:B012---:R-:W-:Y:S01]  /*f1f0*/  ENDCOLLECTIVE ;  /* 0x000000000000791b */ /* 0x007fe20003800000 */
.L_x_9570:
[----:B------:R-:W-:Y:S01]  /*f200*/  ISETP.GE.AND P0, PT, R17, R5, PT ;  /* 0x000000051100720c */ /* 0x000fe20003f06270 */
[----:B------:R-:W-:Y:S02]  /*f210*/  IMAD.MOV.U32 R13, RZ, RZ, R0 ;  /* 0x000000ffff0d7224 */ /* 0x000fe400078e0000 */
[----:B------:R-:W-:-:S10]  /*f220*/  IMAD.MOV.U32 R2, RZ, RZ, R14 ;  /* 0x000000ffff027224 */ /* 0x000fd400078e000e */
[----:B------:R-:W-:Y:S05]  /*f230*/  WARPSYNC.COLLECTIVE R15, `(.L_x_9571) ;  /* 0x000000000f087348 */ /* 0x000fea0003c00000 */
[----:B------:R0:W1:Y:S02]  /*f240*/  SHFL.IDX P6, R14, R13, R12, R11 ;  /* 0x0000000c0d0e7389 */ /* 0x00006400000c000b */
[----:B01----:R-:W-:Y:S01]  /*f250*/  ENDCOLLECTIVE ;  /* 0x000000000000791b */ /* 0x003fe20003800000 */
.L_x_9571:
[----:B------:R-:W-:Y:S02]  /*f260*/  IMAD.MOV.U32 R13, RZ, RZ, R4 ;  /* 0x000000ffff0d7224 */ /* 0x000fe400078e0004 */
[----:B------:R-:W-:Y:S02]  /*f270*/  IMAD.MOV.U32 R12, RZ, RZ, 0x1 ;  /* 0x00000001ff0c7424 */ /* 0x000fe400078e00ff */
[----:B------:R-:W-:-:S07]  /*f280*/  IMAD.MOV.U32 R3, RZ, RZ, R14 ;  /* 0x000000ffff037224 */ /* 0x000fce00078e000e */
[----:B------:R-:W-:Y:S05]  /*f290*/  WARPSYNC.COLLECTIVE R15, `(.L_x_9572) ;  /* 0x000000000f087348 */ /* 0x000fea0003c00000 */
[----:B------:R0:W1:Y:S02]  /*f2a0*/  SHFL.IDX P6, R14, R13, R12, R11 ;  /* 0x0000000c0d0e7389 */ /* 0x00006400000c000b */
[----:B01----:R-:W-:Y:S01]  /*f2b0*/  ENDCOLLECTIVE ;  /* 0x000000000000791b */ /* 0x003fe20003800000 */
.L_x_9572:
        /* <DEDUP_REMOVED lines=15> */
.L_x_9573:
[----:B------:R-:W-:Y:S01]  /*f3b0*/  MOV R13, R4 ;  /* 0x00000004000d7202 */ /* 0x000fe20000000f00 */
[----:B------:R-:W-:Y:S02]  /*f3c0*/  IMAD.MOV.U32 R12, RZ, RZ, 0x2 ;  /* 0x00000002ff0c7424 */ /* 0x000fe400078e00ff */
[----:B------:R-:W-:-:S07]  /*f3d0*/  IMAD.MOV.U32 R3, RZ, RZ, R14 ;  /* 0x000000ffff037224 */ /* 0x000fce00078e000e */
[----:B------:R-:W-:Y:S05]  /*f3e0*/  WARPSYNC.COLLECTIVE R15, `(.L_x_9574) ;  /* 0x000000000f087348 */ /* 0x000fea0003c00000 */
[----:B------:R0:W1:Y:S02]  /*f3f0*/  SHFL.IDX P6, R14, R13, R12, R11 ;  /* 0x0000000c0d0e7389 */ /* 0x00006400000c000b */
[----:B01----:R-:W-:Y:S01]  /*f400*/  ENDCOLLECTIVE ;  /* 0x000000000000791b */ /* 0x003fe20003800000 */
.L_x_9574:
        /* <DEDUP_REMOVED lines=16> */
.L_x_9575:
[----:B------:R-:W-:Y:S02]  /*f510*/  IMAD.MOV.U32 R13, RZ, RZ, R4 ;  /* 0x000000ffff0d7224 */ /* 0x000fe400078e0004 */
[----:B------:R-:W-:Y:S02]  /*f520*/  IMAD.MOV.U32 R12, RZ, RZ, 0x3 ;  /* 0x00000003ff0c7424 */ /* 0x000fe400078e00ff */
[----:B------:R-:W-:-:S07]  /*f530*/  IMAD.MOV.U32 R3, RZ, RZ, R14 ;  /* 0x000000ffff037224 */ /* 0x000fce00078e000e */
[----:B------:R-:W-:Y:S05]  /*f540*/  WARPSYNC.COLLECTIVE R15, `(.L_x_9576) ;  /* 0x000000000f087348 */ /* 0x000fea0003c00000 */
[----:B------:R0:W1:Y:S02]  /*f550*/  SHFL.IDX P6, R14, R13, R12, R11 ;  /* 0x0000000c0d0e7389 */ /* 0x00006400000c000b */
[----:B01----:R-:W-:Y:S01]  /*f560*/  ENDCOLLECTIVE ;  /* 0x000000000000791b */ /* 0x003fe20003800000 */
.L_x_9576:
        /* <DEDUP_REMOVED lines=16> */
.L_x_9577:
[----:B------:R-:W-:Y:S02]  /*f670*/  IMAD.MOV.U32 R13, RZ, RZ, R4 ;  /* 0x000000ffff0d7224 */ /* 0x000fe400078e0004 */
[----:B------:R-:W-:Y:S02]  /*f680*/  IMAD.MOV.U32 R12, RZ, RZ, 0x4 ;  /* 0x00000004ff0c7424 */ /* 0x000fe400078e00ff */
[----:B------:R-:W-:-:S07]  /*f690*/  IMAD.MOV.U32 R3, RZ, RZ, R14 ;  /* 0x000000ffff037224 */ /* 0x000fce00078e000e */
[----:B------:R-:W-:Y:S05]  /*f6a0*/  WARPSYNC.COLLECTIVE R15, `(.L_x_9578) ;  /* 0x000000000f087348 */ /* 0x000fea0003c00000 */
[----:B------:R0:W1:Y:S02]  /*f6b0*/  SHFL.IDX P6, R14, R13, R12, R11 ;  /* 0x0000000c0d0e7389 */ /* 0x00006400000c000b */
[----:B01----:R-:W-:Y:S01]  /*f6c0*/  ENDCOLLECTIVE ;  /* 0x000000000000791b */ /* 0x003fe20003800000 */
.L_x_9578:
        /* <DEDUP_REMOVED lines=16> */
.L_x_9579:
[----:B------:R-:W-:Y:S02]  /*f7d0*/  IMAD.MOV.U32 R13, RZ, RZ, R4 ;  /* 0x000000ffff0d7224 */ /* 0x000fe400078e0004 */
[----:B------:R-:W-:Y:S02]  /*f7e0*/  IMAD.MOV.U32 R12, RZ, RZ, 0x5 ;  /* 0x00000005ff0c7424 */ /* 0x000fe400078e00ff */
[----:B------:R-:W-:-:S07]  /*f7f0*/  IMAD.MOV.U32 R3, RZ, RZ, R14 ;  /* 0x000000ffff037224 */ /* 0x000fce00078e000e */
[----:B------:R-:W-:Y:S05]  /*f800*/  WARPSYNC.COLLECTIVE R15, `(.L_x_9580) ;  /* 0x000000000f087348 */ /* 0x000fea0003c00000 */
[----:B------:R0:W1:Y:S02]  /*f810*/  SHFL.IDX P6, R14, R13, R12, R11 ;  /* 0x0000000c0d0e7389 */ /* 0x00006400000c000b */
[----:B01----:R-:W-:Y:S01]  /*f820*/  ENDCOLLECTIVE ;  /* 0x000000000000791b */ /* 0x003fe20003800000 */
.L_x_9580:
        /* <DEDUP_REMOVED lines=10> */
[----:B0-----:R-:W-:-:S04]  /*f8d0*/  IADD3 R2, R17, 0x50, RZ ;  /* 0x0000005011027810 */ /* 0x001fc80007ffe0ff */
[----:B------:R-:W-:Y:S01]  /*f8e0*/  ISETP.GE.AND P0, PT, R2, R5, PT ;  /* 0x000000050200720c */ /* 0x000fe20003f06270 */
[----:B------:R-:W-:-:S12]  /*f8f0*/  IMAD.MOV.U32 R2, RZ, RZ, R14 ;  /* 0x000000ffff027224 */ /* 0x000fd800078e000e */
[----:B------:R-:W-:Y:S05]  /*f900*/  WARPSYNC.COLLECTIVE R15, `(.L_x_9581) ;  /* 0x000000000f087348 */ /* 0x000fea0003c00000 */
[----:B------:R0:W1:Y:S02]  /*f910*/  SHFL.IDX P6, R14, R13, R12, R11 ;  /* 0x0000000c0d0e7389 */ /* 0x00006400000c000b */
[----:B01----:R-:W-:Y:S01]  /*f920*/  ENDCOLLECTIVE ;  /* 0x000000000000791b */ /* 0x003fe20003800000 */
.L_x_9581:
[----:B------:R-:W-:Y:S02]  /*f930*/  IMAD.MOV.U32 R13, RZ, RZ, R4 ;  /* 0x000000ffff0d7224 */ /* 0x000fe400078e0004 */
[----:B------:R-:W-:Y:S02]  /*f940*/  IMAD.MOV.U32 R12, RZ, RZ, 0x6 ;  /* 0x00000006ff0c7424 */ /* 0x000fe400078e00ff */
[----:B------:R-:W-:-:S07]  /*f950*/  IMAD.MOV.U32 R3, RZ, RZ, R14 ;  /* 0x000000ffff037224 */ /* 0x000fce00078e000e */
[----:B------:R-:W-:Y:S05]  /*f960*/  WARPSYNC.COLLECTIVE R15, `(.L_x_9582) ;  /* 0x000000000f087348 */ /* 0x000fea0003c00000 */
[----:B------:R0:W1:Y:S02]  /*f970*/  SHFL.IDX P6, R14, R13, R12, R11 ;  /* 0x0000000c0d0e7389 */ /* 0x00006400000c000b */
[----:B01----:R-:W-:Y:S01]  /*f980*/  ENDCOLLECTIVE ;  /* 0x000000000000791b */ /* 0x003fe20003800000 */
.L_x_9582:
        /* <DEDUP_REMOVED lines=11> */
[----:B------:R-:W-:Y:S02]  /*fa40*/  ISETP.GE.AND P0, PT, R2, R5, PT ;  /* 0x000000050200720c */ /* 0x000fe40003f06270 */
[----:B------:R-:W-:-:S11]  /*fa50*/  MOV R2, R14 ;  /* 0x0000000e00027202 */ /* 0x000fd60000000f00 */
[----:B------:R-:W-:Y:S05]  /*fa60*/  WARPSYNC.COLLECTIVE R15, `(.L_x_9583) ;  /* 0x000000000f087348 */ /* 0x000fea0003c00000 */
[----:B------:R0:W1:Y:S02]  /*fa70*/  SHFL.IDX P6, R14, R13, R12, R11 ;  /* 0x0000000c0d0e7389 */ /* 0x00006400000c000b */
[----:B01----:R-:W-:Y:S01]  /*fa80*/  ENDCOLLECTIVE ;  /* 0x000000000000791b */ /* 0x003fe20003800000 */
.L_x_9583:
[----:B------:R-:W-:Y:S02]  /*fa90*/  IMAD.MOV.U32 R13, RZ, RZ, R4 ;  /* 0x000000ffff0d7224 */ /* 0x000fe400078e0004 */
[----:B------:R-:W-:Y:S02]  /*faa0*/  IMAD.MOV.U32 R12, RZ, RZ, 0x7 ;  /* 0x00000007ff0c7424 */ /* 0x000fe400078e00ff */
[----:B------:R-:W-:-:S07]  /*fab0*/  IMAD.MOV.U32 R3, RZ, RZ, R14 ;  /* 0x000000ffff037224 */ /* 0x000fce00078e000e */
[----:B------:R-:W-:Y:S05]  /*fac0*/  WARPSYNC.COLLECTIVE R15, `(.L_x_9584) ;  /* 0x000000000f087348 */ /* 0x000fea0003c00000 */
[----:B------:R0:W1:Y:S02]  /*fad0*/  SHFL.IDX P6, R14, R13, R12, R11 ;  /* 0x0000000c0d0e7389 */ /* 0x00006400000c000b */
[----:B01----:R-:W-:Y:S01]  /*fae0*/  ENDCOLLECTIVE ;  /* 0x000000000000791b */ /* 0x003fe20003800000 */
.L_x_9584:
        /* <DEDUP_REMOVED lines=10> */
.L_x_9585:
[----:B------:R-:W-:Y:S01]  /*fb90*/  @!PT LDS RZ, [RZ] ;  /* 0x00000000fffff984 */ /* 0x000fe20000000800 */
[----:B------:R-:W-:Y:S01]  /*fba0*/  @!PT LDS RZ, [RZ] ;  /* 0x00000000fffff984 */ /* 0x000fe20000000800 */
[----:B------:R-:W-:Y:S01]  /*fbb0*/  @!PT LDS RZ, [RZ] ;  /* 0x00000000fffff984 */ /* 0x000fe20000000800 */
[----:B------:R2:W-:Y:S01]  /*fbc0*/  @!P0 LDGSTS.E.BYPASS.LTC128B.128 [R37+0x1b400], desc[UR50][R2.64], !P1 ;  /* 0x1b40000002258fae */ /* 0x0005e2000c901d72 */
[----:B------:R-:W-:Y:S01]  /*fbd0*/  IMAD.MOV.U32 R0, RZ, RZ, R14 ;  /* 0x000000ffff007224 */ /* 0x000fe200078e000e */
[----:B------:R-:W-:Y:S06]  /*fbe0*/  BRA `(.L_x_9586) ;  /* 0xffffffc000d87947 */ /* 0x000fec000383ffff */
.L_x_9500:
[----:B0-----:R0:W2:Y:S02]  /*fbf0*/  SYNCS.PHASECHK.TRANS64.TRYWAIT P0, [R22+URZ+0x22820], R3 ;  /* 0x02282003160075a7 */ /* 0x0010a4000800017f */
[----:B--2---:R-:W-:Y:S05]  /*fc00*/  @!P0 NANOSLEEP.SYNCS 0x989680 ;  /* 0x009896800000895d */ /* 0x004fea0003900000 */
[----:B------:R-:W2:Y:S02]  /*fc10*/  @!P0 SYNCS.PHASECHK.TRANS64 P0, [R22+URZ+0x22820], R3 ;  /* 0x02282003160085a7 */ /* 0x000ea4000800007f */
[----:B--2---:R-:W-:Y:S05]  /*fc20*/  @!P0 BRA `(.L_x_9500) ;  /* 0xfffffffc00f08947 */ /* 0x004fea000383ffff */
[----:B------:R-:W-:Y:S05]  /*fc30*/  BRA `(.L_x_9587) ;  /* 0xffffffc400347947 */ /* 0x000fea000383ffff */
.L_x_9503:
[----:B--2---:R2:W3:Y:S02]  /*fc40*/  SYNCS.PHASECHK.TRANS64.TRYWAIT P0, [R33+URZ+0x22860], R0 ;  /* 0x02286000210075a7 */ /* 0x0044e4000800017f */
[----:B---3--:R-:W-:Y:S05]  /*fc50*/  @!P0 NANOSLEEP.SYNCS 0x989680 ;  /* 0x009896800000895d */ /* 0x008fea0003900000 */
[----:B------:R-:W3:Y:S02]  /*fc60*/  @!P0 SYNCS.PHASECHK.TRANS64 P0, [R33+URZ+0x22860], R0 ;  /* 0x02286000210085a7 */ /* 0x000ee4000800007f */
[----:B---3--:R-:W-:Y:S05]  /*fc70*/  @!P0 BRA `(.L_x_9503) ;  /* 0xfffffffc00f08947 */ /* 0x008fea000383ffff */
[----:B------:R-:W-:Y:S05]  /*fc80*/  BRA `(.L_x_9588) ;  /* 0xffffffc400447947 */ /* 0x000fea000383ffff */
.L_x_9504:
        /* <DEDUP_REMOVED lines=8> */
.L_x_9590:
[----:B------:R-:W-:Y:S05]  /*fd10*/  BSYNC B0 ;  /* 0x0000000000007941 */ /* 0x000fea0003800000 */
.L_x_9589:
[----:B------:R-:W0:Y:S01]  /*fd20*/  S2R R7, SR_TID.X ;  /* 0x0000000000077919 */ /* 0x000e220000002100 */
[----:B------:R-:W-:Y:S01]  /*fd30*/  IMAD.MOV.U32 R13, RZ, RZ, R5 ;  /* 0x000000ffff0d7224 */ /* 0x000fe200078e0005 */
[C---:B------:R-:W-:Y:S01]  /*fd40*/  LOP3.LUT P2, RZ, R25.reuse, 0x2, RZ, 0xc0, !PT ;  /* 0x0000000219ff7812 */ /* 0x040fe2000784c0ff */
[----:B------:R-:W-:Y:S01]  /*fd50*/  IMAD.MOV.U32 R12, RZ, RZ, RZ ;  /* 0x000000ffff0c7224 */ /* 0x000fe200078e00ff */
[----:B------:R-:W-:Y:S01]  /*fd60*/  LOP3.LUT P1, RZ, R25, 0x4, RZ, 0xc0, !PT ;  /* 0x0000000419ff7812 */ /* 0x000fe2000782c0ff */
[----:B------:R-:W-:Y:S02]  /*fd70*/  IMAD.MOV.U32 R11, RZ, RZ, 0x181f ;  /* 0x0000181fff0b7424 */ /* 0x000fe400078e00ff */
[----:B------:R-:W-:Y:S01]  /*fd80*/  IMAD.MOV.U32 R15, RZ, RZ, -0x1 ;  /* 0xffffffffff0f7424 */ /* 0x000fe200078e00ff */
[----:B------:R-:W-:Y:S01]  /*fd90*/  ISETP.LT.OR P4, PT, R32, 0x1, !P1 ;  /* 0x000000012000780c */ /* 0x000fe20004f81670 */
[----:B------:R-:W-:Y:S02]  /*fda0*/  IMAD.MOV.U32 R3, RZ, RZ, R14 ;  /* 0x000000ffff037224 */ /* 0x000fe400078e000e */
[----:B------:R-:W-:-:S10]  /*fdb0*/  IMAD R4, R4, 0x2, R22 ;  /* 0x0000000204047824 */ /* 0x000fd400078e0216 */
[----:B0-----:R-:W-:Y:S05]  /*fdc0*/  WARPSYNC.COLLECTIVE R15, `(.L_x_9591) ;  /* 0x000000000f087348 */ /* 0x001fea0003c00000 */
[----:B------:R1:W2:Y:S02]  /*fdd0*/  SHFL.IDX P6, R14, R13, R12, R11 ;  /* 0x0000000c0d0e7389 */ /* 0x0002a400000c000b */
[----:B012---:R-:W-:Y:S01]  /*fde0*/  ENDCOLLECTIVE ;  /* 0x000000000000791b */ /* 0x007fe20003800000 */
.L_x_9591:
[----:B------:R-:W-:Y:S02]  /*fdf0*/  IMAD.MOV.U32 R13, RZ, RZ, R6 ;  /* 0x000000ffff0d7224 */ /* 0x000fe400078e0006 */
[----:B------:R-:W-:Y:S02]  /*fe00*/  IMAD.MOV.U32 R12, RZ, RZ, 0x1 ;  /* 0x00000001ff0c7424 */ /* 0x000fe400078e00ff */
[----:B------:R-:W-:Y:S01]  /*fe10*/  IMAD.SHL.U32 R0, R7, 0x8, RZ ;  /* 0x0000000807007824 */ /* 0x000fe200078e00ff */
[----:B------:R-:W-:-:S04]  /*fe20*/  LOP3.LUT R7, R25, 0x1, RZ, 0xc0, !PT ;  /* 0x0000000119077812 */ /* 0x000fc800078ec0ff */
[----:B------:R-:W-:Y:S02]  /*fe30*/  LOP3.LUT R0, R0, 0x38, RZ, 0xc0, !PT ;  /* 0x0000003800007812 */ /* 0x000fe400078ec0ff */
[----:B------:R-:W-:-:S03]  /*fe40*/  ISETP.NE.U32.AND P3, PT, R7, 0x1, PT ;  /* 0x000000010700780c */ /* 0x000fc60003f65070 */
[----:B------:R-:W-:-:S05]  /*fe50*/  IMAD.SHL.U32 R0, R0, 0x2, RZ ;  /* 0x0000000200007824 */ /* 0x000fca00078e00ff */
[----:B------:R-:W-:-:S13]  /*fe60*/  IADD3 R2, P0, R14, R0, RZ ;  /* 0x000000000e027210 */ /* 0x000fda0007f1e0ff */
[----:B------:R-:W-:Y:S05]  /*fe70*/  WARPSYNC.COLLECTIVE R15, `(.L_x_9592) ;  /* 0x000000000f087348 */ /* 0x000fea0003c00000 */
[----:B------:R0:W1:Y:S02]  /*fe80*/  SHFL.IDX P6, R14, R13, R12, R11 ;  /* 0x0000000c0d0e7389 */ /* 0x00006400000c000b */
[----:B01----:R-:W-:Y:S01]  /*fe90*/  ENDCOLLECTIVE ;  /* 0x000000000000791b */ /* 0x003fe20003800000 */
.L_x_9592:
[----:B------:R-:W-:Y:S02]  /*fea0*/  IADD3.X R3, RZ, R3, RZ, P0, !PT ;  /* 0x00000003ff037210 */ /* 0x000fe400007fe4ff */
[----:B------:R-:W-:Y:S01]  /*feb0*/  ISETP.LT.OR P0, PT, R32, 0x1, P3 ;  /* 0x000000012000780c */ /* 0x000fe20001f01670 */
[----:B------:R-:W-:-:S12]  /*fec0*/  IMAD.MOV.U32 R13, RZ, RZ, R5 ;  /* 0x000000ffff0d7224 */ /* 0x000fd800078e0005 */
[----:B------:R-:W-:Y:S01]  /*fed0*/  @!PT LDS RZ, [RZ] ;  /* 0x00000000fffff984 */ /* 0x000fe20000000800 */
[----:B------:R-:W-:Y:S01]  /*fee0*/  @!PT LDS RZ, [RZ] ;  /* 0x00000000fffff984 */ /* 0x000fe20000000800 */
[----:B------:R-:W-:Y:S01]  /*fef0*/  @!PT LDS RZ, [RZ] ;  /* 0x00000000fffff984 */ /* 0x000fe20000000800 */
[----:B------:R-:W-:Y:S01]  /*ff00*/  LDGSTS.E.BYPASS.LTC128B.128 [R4+0x400], desc[UR50][R2.64], !P0 ;  /* 0x0040000002047fae */ /* 0x000fe2000c101d72 */
[----:B------:R-:W-:-:S13]  /*ff10*/  ISETP.LT.OR P0, PT, R32, 0x1, !P2 ;  /* 0x000000012000780c */ /* 0x000fda0005701670 */
[----:B------:R-:W-:Y:S01]  /*ff20*/  LDGSTS.E.BYPASS.LTC128B.128 [R4+0x3400], desc[UR50][R2.64+0x80], !P0 ;  /* 0x0340008002047fae */ /* 0x000fe2000c101d72 */
[----:B------:R-:W-:-:S03]  /*ff30*/  LOP3.LUT P0, RZ, R25, 0x8, RZ, 0xc0, !PT ;  /* 0x0000000819ff7812 */ /* 0x000fc6000780c0ff */
[----:B------:R-:W-:Y:S01]  /*ff40*/  LDGSTS.E.BYPASS.LTC128B.128 [R4+0x6400], desc[UR50][R2.64+0x100], !P4 ;  /* 0x0640010002047fae */ /* 0x000fe2000e101d72 */
[----:B------:R-:W-:-:S13]  /*ff50*/  ISETP.LT.OR P4, PT, R32, 0x1, !P0 ;  /* 0x000000012000780c */ /* 0x000fda0004781670 */
[----:B------:R0:W-:Y:S02]  /*ff60*/  LDGSTS.E.BYPASS.LTC128B.128 [R4+0x9400], desc[UR50][R2.64+0x180], !P4 ;  /* 0x0940018002047fae */ /* 0x0001e4000e101d72 */
[----:B0-----:R-:W-:-:S07]  /*ff70*/  IMAD.MOV.U32 R3, RZ, RZ, R14 ;  /* 0x000000ffff037224 */ /* 0x001fce00078e000e */
[----:B------:R-:W-:Y:S05]  /*ff80*/  WARPSYNC.COLLECTIVE R15, `(.L_x_9593) ;  /* 0x000000000f087348 */ /* 0x000fea0003c00000 */
[----:B------:R0:W1:Y:S02]  /*ff90*/  SHFL.IDX P6, R14, R13, R12, R11 ;  /* 0x0000000c0d0e7389 */ /* 0x00006400000c000b */
[----:B01----:R-:W-:Y:S01]  /*ffa0*/  ENDCOLLECTIVE ;  /* 0x000000000000791b */ /* 0x003fe20003800000 */
.L_x_9593:
[----:B------:R-:W-:Y:S02]  /*ffb0*/  IMAD.MOV.U32 R13, RZ, RZ, R6 ;  /* 0x000000ffff0d7224 */ /* 0x000fe400078e0006 */
[----:B------:R-:W-:Y:S01]  /*ffc0*/  IMAD.MOV.U32 R12, RZ, RZ, 0x2 ;  /* 0x00000002ff0c7424 */ /* 0x000fe200078e00ff */
[----:B------:R-:W-:-:S13]  /*ffd0*/  IADD3 R2, P4, R14, R0, RZ ;  /* 0x000000000e027210 */ /* 0x000fda0007f9e0ff */
[----:B------:R-:W-:Y:S05]  /*ffe0*/  WARPSYNC.COLLECTIVE R15, `(.L_x_9594) ;  /* 0x000000000f087348 */ /* 0x000fea0003c00000 */
[----:B------:R0:W1:Y:S02]  /*fff0*/  SHFL.IDX P6, R14, R13, R12, R11 ;  /* 0x0000000c0d0e7389 */ /* 0x00006400000c000b */
[----:B01----:R-:W-:Y:S01]  /*10000*/  ENDCOLLECTIVE ;  /* 0x000000000000791b */ /* 0x003fe20003800000 */
.L_x_9594:
[----:B------:R-:W-:Y:S01]  /*10010*/  IMAD.X R3, RZ, RZ, R3, P4 ;  /* 0x000000ffff037224 */ /* 0x000fe200020e0603 */
[----:B------:R-:W-:Y:S02]  /*10020*/  ISETP.LT.OR P4, PT, R32, 0x11, P3 ;  /* 0x000000112000780c */ /* 0x000fe40001f81670 */
[----:B------:R-:W-:-:S11]  /*10030*/  MOV R13, R5 ;  /* 0x00000005000d7202 */ /* 0x000fd60000000f00 */
[----:B------:R-:W-:Y:S01]  /*10040*/  @!PT LDS RZ, [RZ] ;  /* 0x00000000fffff984 */ /* 0x000fe20000000800 */
[----:B------:R-:W-:Y:S01]  /*10050*/  @!PT LDS RZ, [RZ] ;  /* 0x00000000fffff984 */ /* 0x000fe20000000800 */
[----:B------:R-:W-:Y:S01]  /*10060*/  @!PT LDS RZ, [RZ] ;  /* 0x00000000fffff984 */ /* 0x000fe20000000800 */
[----:B------:R-:W-:Y:S01]  /*10070*/  LDGSTS.E.BYPASS.LTC128B.128 [R4+0xc00], desc[UR50][R2.64], !P4 ;  /* 0x00c0000002047fae */ /* 0x000fe2000e101d72 */
[----:B------:R-:W-:-:S13]  /*10080*/  ISETP.LT.OR P4, PT, R32, 0x11, !P2 ;  /* 0x000000112000780c */ /* 0x000fda0005781670 */
[----:B------:R-:W-:Y:S01]  /*10090*/  LDGSTS.E.BYPASS.LTC128B.128 [R4+0x3c00], desc[UR50][R2.64+0x80], !P4 ;  /* 0x03c0008002047fae */ /* 0x000fe2000e101d72 */
[----:B------:R-:W-:-:S13]  /*100a0*/  ISETP.LT.OR P4, PT, R32, 0x11, !P1 ;  /* 0x000000112000780c */ /* 0x000fda0004f81670 */
[----:B------:R-:W-:Y:S01]  /*100b0*/  LDGSTS.E.BYPASS.LTC128B.128 [R4+0x6c00], desc[UR50][R2.64+0x100], !P4 ;  /* 0x06c0010002047fae */ /* 0x000fe2000e101d72 */
[----:B------:R-:W-:-:S13]  /*100c0*/  ISETP.LT.OR P4, PT, R32, 0x11, !P0 ;  /* 0x000000112000780c */ /* 0x000fda0004781670 */
[----:B------:R0:W-:Y:S02]  /*100d0*/  LDGSTS.E.BYPASS.LTC128B.128 [R4+0x9c00], desc[UR50][R2.64+0x180], !P4 ;  /* 0x09c0018002047fae */ /* 0x0001e4000e101d72 */
[----:B0-----:R-:W-:-:S07]  /*100e0*/  IMAD.MOV.U32 R3, RZ, RZ, R14 ;  /* 0x000000ffff037224 */ /* 0x001fce00078e000e */
[----:B------:R-:W-:Y:S05]  /*100f0*/  WARPSYNC.COLLECTIVE R15, `(.L_x_9595) ;  /* 0x000000000f087348 */ /* 0x000fea0003c00000 */
[----:B------:R0:W1:Y:S02]  /*10100*/  SHFL.IDX P6, R14, R13, R12, R11 ;  /* 0x0000000c0d0e7389 */ /* 0x00006400000c000b */
[----:B01----:R-:W-:Y:S01]  /*10110*/  ENDCOLLECTIVE ;  /* 0x000000000000791b */ /* 0x003fe20003800000 */
.L_x_9595:
[----:B------:R-:W-:Y:S02]  /*10120*/  IMAD.MOV.U32 R13, RZ, RZ, R6 ;  /* 0x000000ffff0d7224 */ /* 0x000fe400078e0006 */
[----:B------:R-:W-:Y:S01]  /*10130*/  IMAD.MOV.U32 R12, RZ, RZ, 0x3 ;  /* 0x00000003ff0c7424 */ /* 0x000fe200078e00ff */
[----:B------:R-:W-:-:S13]  /*10140*/  IADD3 R2, P4, R14, R0, RZ ;  /* 0x000000000e027210 */ /* 0x000fda0007f9e0ff */
[----:B------:R-:W-:Y:S05]  /*10150*/  WARPSYNC.COLLECTIVE R15, `(.L_x_9596) ;  /* 0x000000000f087348 */ /* 0x000fea0003c00000 */
[----:B------:R0:W1:Y:S02]  /*10160*/  SHFL.IDX P6, R14, R13, R12, R11 ;  /* 0x0000000c0d0e7389 */ /* 0x00006400000c000b */
[----:B01----:R-:W-:Y:S01]  /*10170*/  ENDCOLLECTIVE ;  /* 0x000000000000791b */ /* 0x003fe20003800000 */
.L_x_9596:
[----:B------:R-:W-:Y:S01]  /*10180*/  IMAD.X R3, RZ, RZ, R3, P4 ;  /* 0x000000ffff037224 */ /* 0x000fe200020e0603 */
        /* <DEDUP_REMOVED lines=16> */
.L_x_9597:
[----:B------:R-:W-:Y:S02]  /*10290*/  IMAD.MOV.U32 R13, RZ, RZ, R6 ;  /* 0x000000ffff0d7224 */ /* 0x000fe400078e0006 */
[----:B------:R-:W-:Y:S01]  /*102a0*/  IMAD.MOV.U32 R12, RZ, RZ, 0x4 ;  /* 0x00000004ff0c7424 */ /* 0x000fe200078e00ff */
[----:B------:R-:W-:-:S13]  /*102b0*/  IADD3 R2, P4, R14, R0, RZ ;  /* 0x000000000e027210 */ /* 0x000fda0007f9e0ff */
[----:B------:R-:W-:Y:S05]  /*102c0*/  WARPSYNC.COLLECTIVE R15, `(.L_x_9598) ;  /* 0x000000000f087348 */ /* 0x000fea0003c00000 */
[----:B------:R0:W1:Y:S02]  /*102d0*/  SHFL.IDX P6, R14, R13, R12, R11 ;  /* 0x0000000c0d0e7389 */ /* 0x00006400000c000b */
[----:B01----:R-:W-:Y:S01]  /*102e0*/  ENDCOLLECTIVE ;  /* 0x000000000000791b */ /* 0x003fe20003800000 */
.L_x_9598:
        /* <DEDUP_REMOVED lines=17> */
.L_x_9599:
[----:B------:R-:W-:Y:S02]  /*10400*/  IMAD.MOV.U32 R13, RZ, RZ, R6 ;  /* 0x000000ffff0d7224 */ /* 0x000fe400078e0006 */
[----:B------:R-:W-:Y:S01]  /*10410*/  IMAD.MOV.U32 R12, RZ, RZ, 0x5 ;  /* 0x00000005ff0c7424 */ /* 0x000fe200078e00ff */
[----:B------:R-:W-:-:S13]  /*10420*/  IADD3 R2, P4, R14, R0, RZ ;  /* 0x000000000e027210 */ /* 0x000fda0007f9e0ff */
[----:B------:R-:W-:Y:S05]  /*10430*/  WARPSYNC.COLLECTIVE R15, `(.L_x_9600) ;  /* 0x000000000f087348 */ /* 0x000fea0003c00000 */
[----:B------:R0:W1:Y:S02]  /*10440*/  SHFL.IDX P6, R14, R13, R12, R11 ;  /* 0x0000000c0d0e7389 */ /* 0x00006400000c000b */
[----:B01----:R-:W-:Y:S01]  /*10450*/  ENDCOLLECTIVE ;  /* 0x000000000000791b */ /* 0x003fe20003800000 */
.L_x_9600:
[----:B------:R-:W-:Y:S01]  /*10460*/  IMAD.X R3, RZ, RZ, R3, P4 ;  /* 0x000000ffff037224 */ /* 0x000fe200020e0603 */
[----:B------:R-:W-:Y:S01]  /*10470*/  ISETP.LT.OR P4, PT, R32, 0x41, P3 ;  /* 0x000000412000780c */ /* 0x000fe20001f81670 */
        /* <DEDUP_REMOVED lines=10> */
.L_x_9601:
        /* <DEDUP_REMOVED lines=8> */
[----:B------:R-:W-:Y:S05]  /*105a0*/  BRA `(.L_x_9602) ;  /* 0xffffffc0007c7947 */ /* 0x000fea000383ffff */
.L_x_9511:
[----:B0-----:R0:W2:Y:S02]  /*105b0*/  SYNCS.PHASECHK.TRANS64.TRYWAIT P0, [R10+URZ+0x22840], R20 ;  /* 0x022840140a0075a7 */ /* 0x0010a4000800017f */
[----:B--2---:R-:W-:Y:S05]  /*105c0*/  @!P0 NANOSLEEP.SYNCS 0x989680 ;  /* 0x009896800000895d */ /* 0x004fea0003900000 */
[----:B------:R-:W2:Y:S02]  /*105d0*/  @!P0 SYNCS.PHASECHK.TRANS64 P0, [R10+URZ+0x22840], R20 ;  /* 0x022840140a0085a7 */ /* 0x000ea4000800007f */
[----:B--2---:R-:W-:Y:S05]  /*105e0*/  @!P0 BRA `(.L_x_9511) ;  /* 0xfffffffc00f08947 */ /* 0x004fea000383ffff */
[----:B------:R-:W-:Y:S05]  /*105f0*/  BRA `(.L_x_9603) ;  /* 0xffffffc400ac7947 */ /* 0x000fea000383ffff */
.L_x_9512:
        /* <DEDUP_REMOVED lines=8> */
.L_x_9605:
[----:B------:R-:W-:Y:S05]  /*10680*/  BSYNC B1 ;  /* 0x0000000000017941 */ /* 0x000fea0003800000 */
.L_x_9604:
        /* <DEDUP_REMOVED lines=9> */
.L_x_9606:
[----:B------:R-:W-:Y:S02]  /*10720*/  IMAD.MOV.U32 R13, RZ, RZ, R8 ;  /* 0x000000ffff0d7224 */ /* 0x000fe400078e0008 */
[----:B------:R-:W-:Y:S02]  /*10730*/  IMAD.MOV.U32 R12, RZ, RZ, 0x1 ;  /* 0x00000001ff0c7424 */ /* 0x000fe400078e00ff */
[----:B------:R-:W-:-:S07]  /*10740*/  IMAD.MOV.U32 R2, RZ, RZ, R14 ;  /* 0x000000ffff027224 */ /* 0x000fce00078e000e */
[----:B------:R-:W-:Y:S05]  /*10750*/  WARPSYNC.COLLECTIVE R15, `(.L_x_9607) ;  /* 0x000000000f087348 */ /* 0x000fea0003c00000 */
[----:B------:R0:W1:Y:S02]  /*10760*/  SHFL.IDX P6, R14, R13, R12, R11 ;  /* 0x0000000c0d0e7389 */ /* 0x00006400000c000b */
[----:B01----:R-:W-:Y:S01]  /*10770*/  ENDCOLLECTIVE ;  /* 0x000000000000791b */ /* 0x003fe20003800000 */
.L_x_9607:
[----:B------:R-:W-:-:S05]  /*10780*/  IADD3 R2, P0, R2, R0, RZ ;  /* 0x0000000002027210 */ /* 0x000fca0007f1e0ff */
[----:B------:R-:W-:-:S05]  /*10790*/  IMAD.X R3, RZ, RZ, R3, P0 ;  /* 0x000000ffff037224 */ /* 0x000fca00000e0603 */
        /* <DEDUP_REMOVED lines=9> */
.L_x_9608:
[----:B------:R-:W-:Y:S02]  /*10830*/  IMAD.MOV.U32 R13, RZ, RZ, R8 ;  /* 0x000000ffff0d7224 */ /* 0x000fe400078e0008 */
[----:B------:R-:W-:Y:S02]  /*10840*/  IMAD.MOV.U32 R12, RZ, RZ, 0x2 ;  /* 0x00000002ff0c7424 */ /* 0x000fe400078e00ff */
[----:B------:R-:W-:-:S07]  /*10850*/  IMAD.MOV.U32 R2, RZ, RZ, R14 ;  /* 0x000000ffff027224 */ /* 0x000fce00078e000e */
[----:B------:R-:W-:Y:S05]  /*10860*/  WARPSYNC.COLLECTIVE R15, `(.L_x_9609) ;  /* 0x000000000f087348 */ /* 0x000fea0003c00000 */
[----:B------:R0:W1:Y:S02]  /*10870*/  SHFL.IDX P6, R14, R13, R12, R11 ;  /* 0x0000000c0d0e7389 */ /* 0x00006400000c000b */
[----:B01----:R-:W-:Y:S01]  /*10880*/  ENDCOLLECTIVE ;  /* 0x000000000000791b */ /* 0x003fe20003800000 */
.L_x_9609:
        /* <DEDUP_REMOVED lines=11> */
.L_x_9610:
[----:B------:R-:W-:Y:S01]  /*10940*/  MOV R13, R8 ;  /* 0x00000008000d7202 */ /* 0x000fe20000000f00 */
[----:B------:R-:W-:Y:S02]  /*10950*/  IMAD.MOV.U32 R12, RZ, RZ, 0x3 ;  /* 0x00000003ff0c7424 */ /* 0x000fe400078e00ff */
[----:B------:R-:W-:-:S07]  /*10960*/  IMAD.MOV.U32 R2, RZ, RZ, R14 ;  /* 0x000000ffff027224 */ /* 0x000fce00078e000e */
[----:B------:R-:W-:Y:S05]  /*10970*/  WARPSYNC.COLLECTIVE R15, `(.L_x_9611) ;  /* 0x000000000f087348 */ /* 0x000fea0003c00000 */
[----:B------:R0:W1:Y:S02]  /*10980*/  SHFL.IDX P6, R14, R13, R12, R11 ;  /* 0x0000000c0d0e7389 */ /* 0x00006400000c000b */
[----:B01----:R-:W-:Y:S01]  /*10990*/  ENDCOLLECTIVE ;  /* 0x000000000000791b */ /* 0x003fe20003800000 */
.L_x_9611:
        /* <DEDUP_REMOVED lines=11> */
.L_x_9612:
[----:B------:R-:W-:Y:S02]  /*10a50*/  IMAD.MOV.U32 R13, RZ, RZ, R8 ;  /* 0x000000ffff0d7224 */ /* 0x000fe400078e0008 */
[----:B------:R-:W-:Y:S02]  /*10a60*/  IMAD.MOV.U32 R12, RZ, RZ, 0x4 ;  /* 0x00000004ff0c7424 */ /* 0x000fe400078e00ff */
[----:B------:R-:W-:-:S07]  /*10a70*/  IMAD.MOV.U32 R2, RZ, RZ, R14 ;  /* 0x000000ffff027224 */ /* 0x000fce00078e000e */
[----:B------:R-:W-:Y:S05]  /*10a80*/  WARPSYNC.COLLECTIVE R15, `(.L_x_9613) ;  /* 0x000000000f087348 */ /* 0x000fea0003c00000 */
[----:B------:R0:W1:Y:S02]  /*10a90*/  SHFL.IDX P6, R14, R13, R12, R11 ;  /* 0x0000000c0d0e7389 */ /* 0x00006400000c000b */
[----:B01----:R-:W-:Y:S01]  /*10aa0*/  ENDCOLLECTIVE ;  /* 0x000000000000791b */ /* 0x003fe20003800000 */
.L_x_9613:
        /* <DEDUP_REMOVED lines=11> */
.L_x_9614:
[----:B------:R-:W-:Y:S02]  /*10b60*/  IMAD.MOV.U32 R13, RZ, RZ, R8 ;  /* 0x000000ffff0d7224 */ /* 0x000fe400078e0008 */
[----:B------:R-:W-:Y:S01]  /*10b70*/  IMAD.MOV.U32 R12, RZ, RZ, 0x5 ;  /* 0x00000005ff0c7424 */ /* 0x000fe200078e00ff */
[----:B------:R-:W-:-:S07]  /*10b80*/  MOV R2, R14 ;  /* 0x0000000e00027202 */ /* 0x000fce0000000f00 */
[----:B------:R-:W-:Y:S05]  /*10b90*/  WARPSYNC.COLLECTIVE R15, `(.L_x_9615) ;  /* 0x000000000f087348 */ /* 0x000fea0003c00000 */
[----:B------:R0:W1:Y:S02]  /*10ba0*/  SHFL.IDX P6, R14, R13, R12, R11 ;  /* 0x0000000c0d0e7389 */ /* 0x00006400000c000b */
[----:B01----:R-:W-:Y:S01]  /*10bb0*/  ENDCOLLECTIVE ;  /* 0x000000000000791b */ /* 0x003fe20003800000 */
.L_x_9615:
        /* <DEDUP_REMOVED lines=11> */
.L_x_9616:
[----:B------:R-:W-:Y:S05]  /*10c70*/  BRA `(.L_x_9617) ;  /* 0xffffffc000dc7947 */ /* 0x000fea000383ffff */
.L_x_9517:
[----:B---3--:R3:W4:Y:S02]  /*10c80*/  SYNCS.PHASECHK.TRANS64.TRYWAIT P0, [R10+URZ+0x22860], R20 ;  /* 0x022860140a0075a7 */ /* 0x008724000800017f */
[----:B----4-:R-:W-:Y:S05]  /*10c90*/  @!P0 NANOSLEEP.SYNCS 0x989680 ;  /* 0x009896800000895d */ /* 0x010fea0003900000 */
[----:B------:R-:W4:Y:S02]  /*10ca0*/  @!P0 SYNCS.PHASECHK.TRANS64 P0, [R10+URZ+0x22860], R20 ;  /* 0x022860140a0085a7 */ /* 0x000f24000800007f */
[----:B----4-:R-:W-:Y:S05]  /*10cb0*/  @!P0 BRA `(.L_x_9517) ;  /* 0xfffffffc00f08947 */ /* 0x010fea000383ffff */
[----:B------:R-:W-:Y:S05]  /*10cc0*/  BRA `(.L_x_9618) ;  /* 0xffffffc4002c7947 */ /* 0x000fea000383ffff */
.L_x_9518:
        /* <DEDUP_REMOVED lines=8> */
.L_x_9620:
[----:B------:R-:W-:Y:S05]  /*10d50*/  BSYNC B1 ;  /* 0x0000000000017941 */ /* 0x000fea0003800000 */
.L_x_9619:
        /* <DEDUP_REMOVED lines=9> */
.L_x_9621:
[----:B------:R-:W-:Y:S02]  /*10df0*/  IMAD.MOV.U32 R13, RZ, RZ, R25 ;  /* 0x000000ffff0d7224 */ /* 0x000fe400078e0019 */
[----:B------:R-:W-:Y:S01]  /*10e00*/  IMAD.MOV.U32 R12, RZ, RZ, 0x1 ;  /* 0x00000001ff0c7424 */ /* 0x000fe200078e00ff */
[----:B------:R-:W-:-:S13]  /*10e10*/  IADD3 R2, P0, R14, R0, RZ ;  /* 0x000000000e027210 */ /* 0x000fda0007f1e0ff */
[----:B------:R-:W-:Y:S05]  /*10e20*/  WARPSYNC.COLLECTIVE R15, `(.L_x_9622) ;  /* 0x000000000f087348 */ /* 0x000fea0003c00000 */
[----:B------:R0:W1:Y:S02]  /*10e30*/  SHFL.IDX P6, R14, R13, R12, R11 ;  /* 0x0000000c0d0e7389 */ /* 0x00006400000c000b */
[----:B01----:R-:W-:Y:S01]  /*10e40*/  ENDCOLLECTIVE ;  /* 0x000000000000791b */ /* 0x003fe20003800000 */
.L_x_9622:
[----:B------:R-:W-:-:S05]  /*10e50*/  IMAD.X R3, RZ, RZ, R3, P0 ;  /* 0x000000ffff037224 */ /* 0x000fca00000e0603 */
[----:B------:R-:W-:Y:S01]  /*10e60*/  @!PT LDS RZ, [RZ] ;  /* 0x00000000fffff984 */ /* 0x000fe20000000800 */
[----:B------:R-:W-:Y:S01]  /*10e70*/  @!PT LDS RZ, [RZ] ;  /* 0x00000000fffff984 */ /* 0x000fe20000000800 */
[----:B------:R-:W-:Y:S01]  /*10e80*/  @!PT LDS RZ, [RZ] ;  /* 0x00000000fffff984 */ /* 0x000fe20000000800 */
[----:B------:R0:W-:Y:S04]  /*10e90*/  LDGSTS.E.BYPASS.LTC128B.128 [R20+0x400], desc[UR50][R2.64], !P5 ;  /* 0x0040000002147fae */ /* 0x0001e8000e901d72 */
        /* <DEDUP_REMOVED lines=8> */
.L_x_9623:
[----:B------:R-:W-:Y:S02]  /*10f20*/  IMAD.MOV.U32 R13, RZ, RZ, R25 ;  /* 0x000000ffff0d7224 */ /* 0x000fe400078e0019 */
[----:B------:R-:W-:Y:S01]  /*10f30*/  IMAD.MOV.U32 R12, RZ, RZ, 0x2 ;  /* 0x00000002ff0c7424 */ /* 0x000fe200078e00ff */
[----:B------:R-:W-:-:S13]  /*10f40*/  IADD3 R2, P0, R14, R0, RZ ;  /* 0x000000000e027210 */ /* 0x000fda0007f1e0ff */
[----:B------:R-:W-:Y:S05]  /*10f50*/  WARPSYNC.COLLECTIVE R15, `(.L_x_9624) ;  /* 0x000000000f087348 */ /* 0x000fea0003c00000 */
[----:B------:R0:W1:Y:S02]  /*10f60*/  SHFL.IDX P6, R14, R13, R12, R11 ;  /* 0x0000000c0d0e7389 */ /* 0x00006400000c000b */
[----:B01----:R-:W-:Y:S01]  /*10f70*/  ENDCOLLECTIVE ;  /* 0x000000000000791b */ /* 0x003fe20003800000 */
.L_x_9624:
[----:B------:R-:W-:-:S05]  /*10f80*/  IMAD.X R3, RZ, RZ, R4, P0 ;  /* 0x000000ffff037224 */ /* 0x000fca00000e0604 */
[----:B------:R-:W-:Y:S01]  /*10f90*/  @!PT LDS RZ, [RZ] ;  /* 0x00000000fffff984 */ /* 0x000fe20000000800 */
[----:B------:R-:W-:Y:S01]  /*10fa0*/  @!PT LDS RZ, [RZ] ;  /* 0x00000000fffff984 */ /* 0x000fe20000000800 */
[----:B------:R-:W-:Y:S01]  /*10fb0*/  @!PT LDS RZ, [RZ] ;  /* 0x00000000fffff984 */ /* 0x000fe20000000800 */
        /* <DEDUP_REMOVED lines=9> */
.L_x_9625:
[----:B------:R-:W-:Y:S02]  /*11050*/  IMAD.MOV.U32 R13, RZ, RZ, R25 ;  /* 0x000000ffff0d7224 */ /* 0x000fe400078e0019 */
[----:B------:R-:W-:Y:S02]  /*11060*/  IMAD.MOV.U32 R12, RZ, RZ, 0x3 ;  /* 0x00000003ff0c7424 */ /* 0x000fe400078e00ff */
[----:B------:R-:W-:-:S07]  /*11070*/  IMAD.MOV.U32 R8, RZ, RZ, R14 ;  /* 0x000000ffff087224 */ /* 0x000fce00078e000e */
[----:B------:R-:W-:Y:S05]  /*11080*/  WARPSYNC.COLLECTIVE R15, `(.L_x_9626) ;  /* 0x000000000f087348 */ /* 0x000fea0003c00000 */
[----:B------:R0:W1:Y:S02]  /*11090*/  SHFL.IDX P6, R14, R13, R12, R11 ;  /* 0x0000000c0d0e7389 */ /* 0x00006400000c000b */
[----:B01----:R-:W-:Y:S01]  /*110a0*/  ENDCOLLECTIVE ;  /* 0x000000000000791b */ /* 0x003fe20003800000 */
.L_x_9626:
        /* <DEDUP_REMOVED lines=9> */
[----:B------:R-:W-:-:S03]  /*11140*/  MOV R5, R14 ;  /* 0x0000000e00057202 */ /* 0x000fc60000000f00 */
[----:B------:R0:W-:Y:S04]  /*11150*/  LDGSTS.E.BYPASS.LTC128B.128 [R20+0xa400], desc[UR50][R2.64+0x180], !P1 ;  /* 0x0a40018002147fae */ /* 0x0001e8000c901d72 */
[----:B0-----:R-:W-:Y:S05]  /*11160*/  WARPSYNC.COLLECTIVE R15, `(.L_x_9627) ;  /* 0x000000000f087348 */ /* 0x001fea0003c00000 */
[----:B------:R1:W2:Y:S02]  /*11170*/  SHFL.IDX P6, R14, R13, R12, R11 ;  /* 0x0000000c0d0e7389 */ /* 0x0002a400000c000b */
[----:B012---:R-:W-:Y:S01]  /*11180*/  ENDCOLLECTIVE ;  /* 0x000000000000791b */ /* 0x007fe20003800000 */
.L_x_9627:
[----:B------:R-:W-:Y:S02]  /*11190*/  IMAD.MOV.U32 R13, RZ, RZ, R25 ;  /* 0x000000ffff0d7224 */ /* 0x000fe400078e0019 */
[----:B------:R-:W-:Y:S01]  /*111a0*/  IMAD.MOV.U32 R12, RZ, RZ, 0x4 ;  /* 0x00000004ff0c7424 */ /* 0x000fe200078e00ff */
[----:B------:R-:W-:-:S13]  /*111b0*/  IADD3 R2, P0, R14, R0, RZ ;  /* 0x000000000e027210 */ /* 0x000fda0007f1e0ff */
[----:B------:R-:W-:Y:S05]  /*111c0*/  WARPSYNC.COLLECTIVE R15, `(.L_x_9628) ;  /* 0x000000000f087348 */ /* 0x000fea0003c00000 */
[----:B------:R0:W1:Y:S02]  /*111d0*/  SHFL.IDX P6, R14, R13, R12, R11 ;  /* 0x0000000c0d0e7389 */ /* 0x00006400000c000b */
[----:B01----:R-:W-:Y:S01]  /*111e0*/  ENDCOLLECTIVE ;  /* 0x000000000000791b */ /* 0x003fe20003800000 */
.L_x_9628:
        /* <DEDUP_REMOVED lines=13> */
.L_x_9629:
[----:B------:R-:W-:Y:S02]  /*112c0*/  IMAD.MOV.U32 R13, RZ, RZ, R25 ;  /* 0x000000ffff0d7224 */ /* 0x000fe400078e0019 */
[----:B------:R-:W-:Y:S01]  /*112d0*/  IMAD.MOV.U32 R12, RZ, RZ, 0x5 ;  /* 0x00000005ff0c7424 */ /* 0x000fe200078e00ff */
[----:B------:R-:W-:-:S13]  /*112e0*/  IADD3 R2, P0, R14, R0, RZ ;  /* 0x000000000e027210 */ /* 0x000fda0007f1e0ff */
[----:B------:R-:W-:Y:S05]  /*112f0*/  WARPSYNC.COLLECTIVE R15, `(.L_x_9630) ;  /* 0x000000000f087348 */ /* 0x000fea0003c00000 */
[----:B------:R0:W1:Y:S02]  /*11300*/  SHFL.IDX P6, R14, R13, R12, R11 ;  /* 0x0000000c0d0e7389 */ /* 0x00006400000c000b */
[----:B01----:R-:W-:Y:S01]  /*11310*/  ENDCOLLECTIVE ;  /* 0x000000000000791b */ /* 0x003fe20003800000 */
.L_x_9630:
        /* <DEDUP_REMOVED lines=13> */
.L_x_9631:
[----:B------:R-:W-:Y:S05]  /*113f0*/  BRA `(.L_x_9632) ;  /* 0xffffffc000747947 */ /* 0x000fea000383ffff */
.L_x_9526:
        /* <DEDUP_REMOVED lines=8> */
.L_x_9634:
[----:B------:R-:W-:Y:S05]  /*11480*/  BSYNC B0 ;  /* 0x0000000000007941 */ /* 0x000fea0003800000 */
.L_x_9633:
        /* <DEDUP_REMOVED lines=9> */
.L_x_9635:
        /* <DEDUP_REMOVED lines=18> */
.L_x_9636:
[----:B------:R-:W-:Y:S01]  /*11640*/  IMAD.MOV.U32 R12, RZ, RZ, 0x2 ;  /* 0x00000002ff0c7424 */ /* 0x000fe200078e00ff */
[----:B------:R-:W-:-:S05]  /*11650*/  SEL R7, R14, RZ, P1 ;  /* 0x000000ff0e077207 */ /* 0x000fca0000800000 */
[----:B------:R-:W-:-:S04]  /*11660*/  IMAD.IADD R6, R4, 0x1, R7 ;  /* 0x0000000104067824 */ /* 0x000fc800078e0207 */
[----:B------:R-:W-:-:S07]  /*11670*/  IMAD.MOV.U32 R13, RZ, RZ, R6 ;  /* 0x000000ffff0d7224 */ /* 0x000fce00078e0006 */
[----:B------:R-:W-:Y:S05]  /*11680*/  WARPSYNC.COLLECTIVE R15, `(.L_x_9637) ;  /* 0x000000000f087348 */ /* 0x000fea0003c00000 */
[----:B------:R0:W1:Y:S02]  /*11690*/  SHFL.UP P6, R14, R13, R12, R11 ;  /* 0x0400000c0d0e7389 */ /* 0x00006400000c000b */
[----:B01----:R-:W-:Y:S01]  /*116a0*/  ENDCOLLECTIVE ;  /* 0x000000000000791b */ /* 0x003fe20003800000 */
.L_x_9637:
[----:B------:R-:W-:Y:S01]  /*116b0*/  IMAD.MOV.U32 R12, RZ, RZ, 0x4 ;  /* 0x00000004ff0c7424 */ /* 0x000fe200078e00ff */
[----:B------:R-:W-:-:S04]  /*116c0*/  SEL R7, R14, RZ, P2 ;  /* 0x000000ff0e077207 */ /* 0x000fc80001000000 */
[----:B------:R-:W-:-:S05]  /*116d0*/  IADD3 R7, R6, R7, RZ ;  /* 0x0000000706077210 */ /* 0x000fca0007ffe0ff */
[----:B------:R-:W-:-:S07]  /*116e0*/  IMAD.MOV.U32 R13, RZ, RZ, R7 ;  /* 0x000000ffff0d7224 */ /* 0x000fce00078e0007 */
[----:B------:R-:W-:Y:S05]  /*116f0*/  WARPSYNC.COLLECTIVE R15, `(.L_x_9638) ;  /* 0x000000000f087348 */ /* 0x000fea0003c00000 */
[----:B------:R0:W1:Y:S02]  /*11700*/  SHFL.UP P6, R14, R13, R12, R11 ;  /* 0x0400000c0d0e7389 */ /* 0x00006400000c000b */
[----:B01----:R-:W-:Y:S01]  /*11710*/  ENDCOLLECTIVE ;  /* 0x000000000000791b */ /* 0x003fe20003800000 */
.L_x_9638:
[----:B------:R-:W-:Y:S01]  /*11720*/  IMAD.MOV.U32 R12, RZ, RZ, 0x8 ;  /* 0x00000008ff0c7424 */ /* 0x000fe200078e00ff */
[----:B------:R-:W-:-:S05]  /*11730*/  SEL R2, R14, RZ, P3 ;  /* 0x000000ff0e027207 */ /* 0x000fca0001800000 */
[----:B------:R-:W-:-:S04]  /*11740*/  IMAD.IADD R2, R7, 0x1, R2 ;  /* 0x0000000107027824 */ /* 0x000fc800078e0202 */
[----:B------:R-:W-:-:S07]  /*11750*/  IMAD.MOV.U32 R13, RZ, RZ, R2 ;  /* 0x000000ffff0d7224 */ /* 0x000fce00078e0002 */
[----:B------:R-:W-:Y:S05]  /*11760*/  WARPSYNC.COLLECTIVE R15, `(.L_x_9639) ;  /* 0x000000000f087348 */ /* 0x000fea0003c00000 */
[----:B------:R0:W1:Y:S02]  /*11770*/  SHFL.UP P6, R14, R13, R12, R11 ;  /* 0x0400000c0d0e7389 */ /* 0x00006400000c000b */
[----:B01----:R-:W-:Y:S01]  /*11780*/  ENDCOLLECTIVE ;  /* 0x000000000000791b */ /* 0x003fe20003800000 */
.L_x_9639:
[----:B------:R-:W-:Y:S01]  /*11790*/  IMAD.MOV.U32 R12, RZ, RZ, 0x10 ;  /* 0x00000010ff0c7424 */ /* 0x000fe200078e00ff */
[----:B------:R-:W-:-:S05]  /*117a0*/  SEL R3, R14, RZ, P4 ;  /* 0x000000ff0e037207 */ /* 0x000fca0002000000 */
[----:B------:R-:W-:-:S04]  /*117b0*/  IMAD.IADD R3, R2, 0x1, R3 ;  /* 0x0000000102037824 */ /* 0x000fc800078e0203 */
[----:B------:R-:W-:-:S07]  /*117c0*/  IMAD.MOV.U32 R13, RZ, RZ, R3 ;  /* 0x000000ffff0d7224 */ /* 0x000fce00078e0003 */
[----:B------:R-:W-:Y:S05]  /*117d0*/  WARPSYNC.COLLECTIVE R15, `(.L_x_9640) ;  /* 0x000000000f087348 */ /* 0x000fea0003c00000 */
[----:B------:R0:W1:Y:S02]  /*117e0*/  SHFL.UP P6, R14, R13, R12, R11 ;  /* 0x0400000c0d0e7389 */ /* 0x00006400000c000b */
[----:B01----:R-:W-:Y:S01]  /*117f0*/  ENDCOLLECTIVE ;  /* 0x000000000000791b */ /* 0x003fe20003800000 */
.L_x_9640:
        /* <DEDUP_REMOVED lines=8> */
.L_x_9641:
[----:B------:R-:W-:Y:S05]  /*11880*/  BRA `(.L_x_9642) ;  /* 0xffffffc000d07947 */ /* 0x000fea000383ffff */
.L_x_9531:
[----:B------:R-:W-:Y:S01]  /*11890*/  BSSY B0, `(.L_x_9643) ;  /* 0x0000008000007945 */ /* 0x000fe20003800000 */
[----:B-----5:R-:W-:Y:S02]  /*118a0*/  IMAD.MOV.U32 R13, RZ, RZ, R4 ;  /* 0x000000ffff0d7224 */ /* 0x020fe400078e0004 */
[----:B------:R-:W-:Y:S02]  /*118b0*/  IMAD.MOV.U32 R12, RZ, RZ, 0x1 ;  /* 0x00000001ff0c7424 */ /* 0x000fe400078e00ff */
[----:B------:R-:W-:Y:S02]  /*118c0*/  IMAD.MOV.U32 R11, RZ, RZ, RZ ;  /* 0x000000ffff0b7224 */ /* 0x000fe400078e00ff */
[----:B------:R-:W-:-:S07]  /*118d0*/  IMAD.MOV.U32 R15, RZ, RZ, -0x1 ;  /* 0xffffffffff0f7424 */ /* 0x000fce00078e00ff */
[----:B01234-:R-:W-:Y:S05]  /*118e0*/  WARPSYNC.COLLECTIVE R15, `(.L_x_9644) ;  /* 0x000000000f087348 */ /* 0x01ffea0003c00000 */
[----:B------:R0:W0:Y:S02]  /*118f0*/  SHFL.UP P6, R14, R13, R12, R11 ;  /* 0x0400000c0d0e7389 */ /* 0x00002400000c000b */
[----:B01234-:R-:W-:Y:S01]  /*11900*/  ENDCOLLECTIVE ;  /* 0x000000000000791b */ /* 0x01ffe20003800000 */
.L_x_9644:
[----:B------:R-:W-:Y:S05]  /*11910*/  BSYNC B0 ;  /* 0x0000000000007941 */ /* 0x000fea0003800000 */
.L_x_9643:
        /* <DEDUP_REMOVED lines=8> */
.L_x_9645:
[----:B------:R-:W-:Y:S01]  /*119a0*/  IMAD.MOV.U32 R12, RZ, RZ, 0x4 ;  /* 0x00000004ff0c7424 */ /* 0x000fe200078e00ff */
[----:B------:R-:W-:-:S05]  /*119b0*/  SEL R0, R14, RZ, P2 ;  /* 0x000000ff0e007207 */ /* 0x000fca0001000000 */
[----:B------:R-:W-:-:S04]  /*119c0*/  IMAD.IADD R0, R13, 0x1, R0 ;  /* 0x000000010d007824 */ /* 0x000fc800078e0200 */
[----:B------:R-:W-:-:S07]  /*119d0*/  IMAD.MOV.U32 R13, RZ, RZ, R0 ;  /* 0x000000ffff0d7224 */ /* 0x000fce00078e0000 */
[----:B------:R-:W-:Y:S05]  /*119e0*/  WARPSYNC.COLLECTIVE R15, `(.L_x_9646) ;  /* 0x000000000f087348 */ /* 0x000fea0003c00000 */
[----:B------:R0:W1:Y:S02]  /*119f0*/  SHFL.UP P6, R14, R13, R12, R11 ;  /* 0x0400000c0d0e7389 */ /* 0x00006400000c000b */
[----:B01----:R-:W-:Y:S01]  /*11a00*/  ENDCOLLECTIVE ;  /* 0x000000000000791b */ /* 0x003fe20003800000 */
.L_x_9646:
[----:B------:R-:W-:Y:S01]  /*11a10*/  IMAD.MOV.U32 R12, RZ, RZ, 0x8 ;  /* 0x00000008ff0c7424 */ /* 0x000fe200078e00ff */
[----:B------:R-:W-:-:S05]  /*11a20*/  SEL R3, R14, RZ, P3 ;  /* 0x000000ff0e037207 */ /* 0x000fca0001800000 */
[----:B------:R-:W-:-:S04]  /*11a30*/  IMAD.IADD R2, R0, 0x1, R3 ;  /* 0x0000000100027824 */ /* 0x000fc800078e0203 */
[----:B------:R-:W-:-:S07]  /*11a40*/  IMAD.MOV.U32 R13, RZ, RZ, R2 ;  /* 0x000000ffff0d7224 */ /* 0x000fce00078e0002 */
[----:B------:R-:W-:Y:S05]  /*11a50*/  WARPSYNC.COLLECTIVE R15, `(.L_x_9647) ;  /* 0x000000000f087348 */ /* 0x000fea0003c00000 */
[----:B------:R0:W1:Y:S02]  /*11a60*/  SHFL.UP P6, R14, R13, R12, R11 ;  /* 0x0400000c0d0e7389 */ /* 0x00006400000c000b */
[----:B01----:R-:W-:Y:S01]  /*11a70*/  ENDCOLLECTIVE ;  /* 0x000000000000791b */ /* 0x003fe20003800000 */
.L_x_9647:
[----:B------:R-:W-:Y:S01]  /*11a80*/  IMAD.MOV.U32 R12, RZ, RZ, 0x10 ;  /* 0x00000010ff0c7424 */ /* 0x000fe200078e00ff */
[----:B------:R-:W-:-:S05]  /*11a90*/  SEL R3, R14, RZ, P4 ;  /* 0x000000ff0e037207 */ /* 0x000fca0002000000 */
[----:B------:R-:W-:-:S04]  /*11aa0*/  IMAD.IADD R3, R2, 0x1, R3 ;  /* 0x0000000102037824 */ /* 0x000fc800078e0203 */
[----:B------:R-:W-:-:S07]  /*11ab0*/  IMAD.MOV.U32 R13, RZ, RZ, R3 ;  /* 0x000000ffff0d7224 */ /* 0x000fce00078e0003 */
[----:B------:R-:W-:Y:S05]  /*11ac0*/  WARPSYNC.COLLECTIVE R15, `(.L_x_9648) ;  /* 0x000000000f087348 */ /* 0x000fea0003c00000 */
[----:B------:R0:W1:Y:S02]  /*11ad0*/  SHFL.UP P6, R14, R13, R12, R11 ;  /* 0x0400000c0d0e7389 */ /* 0x00006400000c000b */
[----:B01----:R-:W-:Y:S01]  /*11ae0*/  ENDCOLLECTIVE ;  /* 0x000000000000791b */ /* 0x003fe20003800000 */
.L_x_9648:
        /* <DEDUP_REMOVED lines=8> */
.L_x_9649:
[----:B------:R-:W-:Y:S05]  /*11b70*/  BRA `(.L_x_9650) ;  /* 0xffffffc000b07947 */ /* 0x000fea000383ffff */
.L_x_9533:
[----:B------:R-:W-:Y:S01]  /*11b80*/  BSSY B0, `(.L_x_9651) ;  /* 0x0000006000007945 */ /* 0x000fe20003800000 */
[----:B------:R-:W-:Y:S01]  /*11b90*/  PLOP3.LUT P6, PT, P6, PT, PT, 0x8, 0x0 ;  /* 0x000000000000781c */ /* 0x000fe200037ce170 */
[----:B------:R-:W-:-:S12]  /*11ba0*/  IMAD.MOV.U32 R15, RZ, RZ, -0x1 ;  /* 0xffffffffff0f7424 */ /* 0x000fd800078e00ff */
[----:B0123--:R-:W-:Y:S05]  /*11bb0*/  WARPSYNC.COLLECTIVE R15, `(.L_x_9652) ;  /* 0x000000000f087348 */ /* 0x00ffea0003c00000 */
[----:B------:R-:W-:Y:S01]  /*11bc0*/  VOTE.ANY R14, PT, P6 ;  /* 0x00000000000e7806 */ /* 0x000fe200030e0100 */
[----:B0123--:R-:W-:Y:S06]  /*11bd0*/  ENDCOLLECTIVE ;  /* 0x000000000000791b */ /* 0x00ffec0003800000 */
.L_x_9652:
[----:B------:R-:W-:Y:S05]  /*11be0*/  BSYNC B0 ;  /* 0x0000000000007941 */ /* 0x000fea0003800000 */
.L_x_9651:
        /* <DEDUP_REMOVED lines=9> */
.L_x_9653:
[----:B------:R-:W-:Y:S01]  /*11c80*/  MOV R4, R14 ;  /* 0x0000000e00047202 */ /* 0x000fe20000000f00 */
[----:B------:R-:W-:Y:S06]  /*11c90*/  BRA `(.L_x_9654) ;  /* 0xffffffc000a07947 */ /* 0x000fec000383ffff */
.L_x_9535:
[----:B------:R-:W-:Y:S01]  /*11ca0*/  BSSY B0, `(.L_x_9655) ;  /* 0x0000007000007945 */ /* 0x000fe20003800000 */
[----:B------:R-:W-:Y:S02]  /*11cb0*/  IMAD.MOV.U32 R13, RZ, RZ, R6 ;  /* 0x000000ffff0d7224 */ /* 0x000fe400078e0006 */
[----:B------:R-:W-:Y:S02]  /*11cc0*/  IMAD.MOV.U32 R11, RZ, RZ, 0x1f ;  /* 0x0000001fff0b7424 */ /* 0x000fe400078e00ff */
[----:B------:R-:W-:-:S07]  /*11cd0*/  IMAD.MOV.U32 R15, RZ, RZ, -0x1 ;  /* 0xffffffffff0f7424 */ /* 0x000fce00078e00ff */
[----:B01234-:R-:W-:Y:S05]  /*11ce0*/  WARPSYNC.COLLECTIVE R15, `(.L_x_9656) ;  /* 0x000000000f087348 */ /* 0x01ffea0003c00000 */
[----:B------:R0:W0:Y:S02]  /*11cf0*/  SHFL.IDX P6, R14, R13, R12, R11 ;  /* 0x0000000c0d0e7389 */ /* 0x00002400000c000b */
[----:B01234-:R-:W-:Y:S01]  /*11d00*/  ENDCOLLECTIVE ;  /* 0x000000000000791b */ /* 0x01ffe20003800000 */
.L_x_9656:
[----:B------:R-:W-:Y:S05]  /*11d10*/  BSYNC B0 ;  /* 0x0000000000007941 */ /* 0x000fea0003800000 */
.L_x_9655:
[----:B------:R-:W-:Y:S05]  /*11d20*/  BRA `(.L_x_9534) ;  /* 0xffffffc000987947 */ /* 0x000fea000383ffff */
.L_x_9539:
[----:B0-----:R0:W4:Y:S02]  /*11d30*/  SYNCS.PHASECHK.TRANS64.TRYWAIT P0, [R7+URZ+0x22820], R0 ;  /* 0x02282000070075a7 */ /* 0x001124000800017f */
[----:B----4-:R-:W-:Y:S05]  /*11d40*/  @!P0 NANOSLEEP.SYNCS 0x989680 ;  /* 0x009896800000895d */ /* 0x010fea0003900000 */
[----:B------:R-:W4:Y:S02]  /*11d50*/  @!P0 SYNCS.PHASECHK.TRANS64 P0, [R7+URZ+0x22820], R0 ;  /* 0x02282000070085a7 */ /* 0x000f24000800007f */
[----:B----4-:R-:W-:Y:S05]  /*11d60*/  @!P0 BRA `(.L_x_9539) ;  /* 0xfffffffc00f08947 */ /* 0x010fea000383ffff */
[----:B------:R-:W-:Y:S05]  /*11d70*/  BRA `(.L_x_9657) ;  /* 0xffffffc400847947 */ /* 0x000fea000383ffff */
.L_x_9540:
        /* <DEDUP_REMOVED lines=8> */
[----:B0123--:R-:W-:Y:S05]  /*11e00*/  WARPSYNC.COLLECTIVE R15, `(.L_x_9659) ;  /* 0x000000000f087348 */ /* 0x00ffea0003c00000 */
[----:B------:R4:W0:Y:S02]  /*11e10*/  SHFL.IDX P6, R14, R13, R12, R11 ;  /* 0x0000000c0d0e7389 */ /* 0x00082400000c000b */
[----:B01234-:R-:W-:Y:S01]  /*11e20*/  ENDCOLLECTIVE ;  /* 0x000000000000791b */ /* 0x01ffe20003800000 */
.L_x_9659:
[----:B------:R-:W-:Y:S05]  /*11e30*/  BSYNC B0 ;  /* 0x0000000000007941 */ /* 0x000fea0003800000 */
.L_x_9658:
[----:B------:R-:W-:Y:S05]  /*11e40*/  BRA `(.L_x_9660) ;  /* 0xffffffc4006c7947 */ /* 0x000fea000383ffff */
.L_x_9543:
[----:B------:R-:W-:Y:S01]  /*11e50*/  BSSY B1, `(.L_x_9661) ;  /* 0x0000006000017945 */ /* 0x000fe20003800000 */
[----:B------:R-:W-:-:S07]  /*11e60*/  IMAD.MOV.U32 R15, RZ, RZ, -0x1 ;  /* 0xffffffffff0f7424 */ /* 0x000fce00078e00ff */
[----:B0123--:R-:W-:Y:S05]  /*11e70*/  WARPSYNC.COLLECTIVE R15, `(.L_x_9662) ;  /* 0x000000000f0c7348 */ /* 0x00ffea0003c00000 */
[----:B------:R-:W-:Y:S02]  /*11e80*/  ELECT P6, UR62, PT ;  /* 0x00000000003e782f */ /* 0x000fe400038c0000 */
[----:B------:R-:W-:Y:S01]  /*11e90*/  MOV R14, UR62 ;  /* 0x0000003e000e7c02 */ /* 0x000fe20008000f00 */
[----:B0123--:R-:W-:Y:S10]  /*11ea0*/  ENDCOLLECTIVE ;  /* 0x000000000000791b */ /* 0x00fff40003800000 */
.L_x_9662:
[----:B------:R-:W-:Y:S05]  /*11eb0*/  BSYNC B1 ;  /* 0x0000000000017941 */ /* 0x000fea0003800000 */
.L_x_9661:
[----:B------:R-:W-:Y:S05]  /*11ec0*/  BRA `(.L_x_9663) ;  /* 0xffffffc400647947 */ /* 0x000fea000383ffff */
.L_x_9545:
[----:B0-----:R0:W4:Y:S02]  /*11ed0*/  SYNCS.PHASECHK.TRANS64.TRYWAIT P1, [R5+URZ+0x22840], R0 ;  /* 0x02284000050075a7 */ /* 0x001124000802017f */
[----:B----4-:R-:W-:Y:S05]  /*11ee0*/  @!P1 NANOSLEEP.SYNCS 0x989680 ;  /* 0x009896800000995d */ /* 0x010fea0003900000 */
[----:B------:R-:W4:Y:S02]  /*11ef0*/  @!P1 SYNCS.PHASECHK.TRANS64 P1, [R5+URZ+0x22840], R0 ;  /* 0x02284000050095a7 */ /* 0x000f24000802007f */
[----:B----4-:R-:W-:Y:S05]  /*11f00*/  @!P1 BRA `(.L_x_9545) ;  /* 0xfffffffc00f09947 */ /* 0x010fea000383ffff */
[----:B------:R-:W-:Y:S05]  /*11f10*/  BRA `(.L_x_9664) ;  /* 0xffffffc400847947 */ /* 0x000fea000383ffff */
.L_x_9547:
[----:B----4-:R4:W0:Y:S02]  /*11f20*/  SYNCS.PHASECHK.TRANS64.TRYWAIT P1, [R3+URZ+0x22840], R2 ;  /* 0x02284002030075a7 */ /* 0x010824000802017f */
[----:B0-----:R-:W-:Y:S05]  /*11f30*/  @!P1 NANOSLEEP.SYNCS 0x989680 ;  /* 0x009896800000995d */ /* 0x001fea0003900000 */
[----:B------:R-:W0:Y:S02]  /*11f40*/  @!P1 SYNCS.PHASECHK.TRANS64 P1, [R3+URZ+0x22840], R2 ;  /* 0x02284002030095a7 */ /* 0x000e24000802007f */
[----:B0-----:R-:W-:Y:S05]  /*11f50*/  @!P1 BRA `(.L_x_9547) ;  /* 0xfffffffc00f09947 */ /* 0x001fea000383ffff */
[----:B------:R-:W-:Y:S05]  /*11f60*/  BRA `(.L_x_9665) ;  /* 0xffffffc400907947 */ /* 0x000fea000383ffff */
.L_x_9549:
[----:B------:R0:W0:Y:S02]  /*11f70*/  SYNCS.PHASECHK.TRANS64.TRYWAIT P1, [R5+URZ+0x22860], R0 ;  /* 0x02286000050075a7 */ /* 0x000024000802017f */
[----:B0-----:R-:W-:Y:S05]  /*11f80*/  @!P1 NANOSLEEP.SYNCS 0x989680 ;  /* 0x009896800000995d */ /* 0x001fea0003900000 */
[----:B------:R-:W0:Y:S02]  /*11f90*/  @!P1 SYNCS.PHASECHK.TRANS64 P1, [R5+URZ+0x22860], R0 ;  /* 0x02286000050095a7 */ /* 0x000e24000802007f */
[----:B0-----:R-:W-:Y:S05]  /*11fa0*/  @!P1 BRA `(.L_x_9549) ;  /* 0xfffffffc00f09947 */ /* 0x001fea000383ffff */
[----:B------:R-:W-:Y:S05]  /*11fb0*/  BRA `(.L_x_9666) ;  /* 0xffffffc4008c7947 */ /* 0x000fea000383ffff */
.L_x_9667:
        /* <DEDUP_REMOVED lines=12> */
.L_x_15664:


//--------------------- .text._ZN7cutlass13device_kernelIN5flash11enable_sm90INS1_16FlashAttnFwdSm90INS1_25CollectiveMainloopFwdSm90ILi2EN4cute5tupleIJNS5_1CILi1EEES8_S8_EEENS6_IJNS7_ILi128EEENS7_ILi96EEENS7_ILi64EEEEEELi256ENS_6half_tEfNS_4arch4Sm90ELb0ELb0ELb1ELb1ELb1ELb1ELb0ELb1ELb0ELb1ELb0ELb0EEENS1_21CollectiveEpilogueFwdINS6_IJSA_NS7_ILi256EEESB_EEES9_SE_SG_Li256ELb1ELb1ELb0ELb0EEENS1_36VarlenDynamicPersistentTileSchedulerILi128ELi96ELi256ELi128ELb0ELb1ELb1ELb0ELb1ELb1EEEEEEEEEvNT_6ParamsE --------------------------
	.section	.text._ZN7cutlass13device_kernelIN5flash11enable_sm90INS1_16FlashAttnFwdSm90INS1_25CollectiveMainloopFwdSm90ILi2EN4cute5tupleIJNS5_1CILi1EEES8_S8_EEENS6_IJNS7_ILi128EEENS7_ILi96EEENS7_ILi64EEEEEELi256ENS_6half_tEfNS_4arch4Sm90ELb0ELb0ELb1ELb1ELb1ELb1ELb0ELb1ELb0ELb1ELb0ELb0EEENS1_21CollectiveEpilogueFwdINS6_IJSA_NS7_ILi256EEESB_EEES9_SE_SG_Li256ELb1ELb1ELb0ELb0EEENS1_36VarlenDynamicPersistentTileSchedulerILi128ELi96ELi256ELi128ELb0ELb1ELb1ELb0ELb1ELb1EEEEEEEEEvNT_6ParamsE,"ax",@progbits
	.align	128
.text._ZN7cutlass13device_kernelIN5flash11enable_sm90INS1_16FlashAttnFwdSm90INS1_25CollectiveMainloopFwdSm90ILi2EN4cute5tupleIJNS5_1CILi1EEES8_S8_EEENS6_IJNS7_ILi128EEENS7_ILi96EEENS7_ILi64EEEEEELi256ENS_6half_tEfNS_4arch4Sm90ELb0ELb0ELb1ELb1ELb1ELb1ELb0ELb1ELb0ELb1ELb0ELb0EEENS1_21CollectiveEpilogueFwdINS6_IJSA_NS7_ILi256EEESB_EEES9_SE_SG_Li256ELb1ELb1ELb0ELb0EEENS1_36VarlenDynamicPersistentTileSchedulerILi128ELi96ELi256ELi128ELb0ELb1ELb1ELb0ELb1ELb1EEEEEEEEEvNT_6ParamsE:
        .type           _ZN7cutlass13device_kernelIN5flash11enable_sm90INS1_16FlashAttnFwdSm90INS1_25CollectiveMainloopFwdSm90ILi2EN4cute5tupleIJNS5_1CILi1EEES8_S8_EEENS6_IJNS7_ILi128EEENS7_ILi96EEENS7_ILi64EEEEEELi256ENS_6half_tEfNS_4arch4Sm90ELb0ELb0ELb1ELb1ELb1ELb1ELb0ELb1ELb0ELb1ELb0ELb0EEENS1_21CollectiveEpilogueFwdINS6_IJSA_NS7_ILi256EEESB_EEES9_SE_SG_Li256ELb1ELb1ELb0ELb0EEENS1_36VarlenDynamicPersistentTileSchedulerILi128ELi96ELi256ELi128ELb0ELb1ELb1ELb0ELb1ELb1EEEEEEEEEvNT_6ParamsE,@function
        .size           _ZN7cutlass13device_kernelIN5flash11enable_sm90INS1_16FlashAttnFwdSm90INS1_25CollectiveMainloopFwdSm90ILi2EN4cute5tupleIJNS5_1CILi1EEES8_S8_EEENS6_IJNS7_ILi128EEENS7_ILi96EEENS7_ILi64EEEEEELi256ENS_6half_tEfNS_4arch4Sm90ELb0ELb0ELb1ELb1ELb1ELb1ELb0ELb1ELb0ELb1ELb0ELb0EEENS1_21CollectiveEpilogueFwdINS6_IJSA_NS7_ILi256EEESB_EEES9_SE_SG_Li256ELb1ELb1ELb0ELb0EEENS1_36VarlenDynamicPersistentTileSchedulerILi128ELi96ELi256ELi128ELb0ELb1ELb1ELb0ELb1ELb1EEEEEEEEEvNT_6ParamsE,(.L_x_15665 - _ZN7cutlass13device_kernelIN5flash11enable_sm90INS1_16FlashAttnFwdSm90INS1_25CollectiveMainloopFwdSm90ILi2EN4cute5tupleIJNS5_1CILi1EEES8_S8_EEENS6_IJNS7_ILi128EEENS7_ILi96EEENS7_ILi64EEEEEELi256ENS_6half_tEfNS_4arch4Sm90ELb0ELb0ELb1ELb1ELb1ELb1ELb0ELb1ELb0ELb1ELb0ELb0EEENS1_21CollectiveEpilogueFwdINS6_IJSA_NS7_ILi256EEESB_EEES9_SE_SG_Li256ELb1ELb1ELb0ELb0EEENS1_36VarlenDynamicPersistentTileSchedulerILi128ELi96ELi256ELi128ELb0ELb1ELb1ELb0ELb1ELb1EEEEEEEEEvNT_6ParamsE)
        .other          _ZN7cutlass13device_kernelIN5flash11enable_sm90INS1_16FlashAttnFwdSm90INS1_25CollectiveMainloopFwdSm90ILi2EN4cute5tupleIJNS5_1CILi1EEES8_S8_EEENS6_IJNS7_ILi128EEENS7_ILi96EEENS7_ILi64EEEEEELi256ENS_6half_tEfNS_4arch4Sm90ELb0ELb0ELb1ELb1ELb1ELb1ELb0ELb1ELb0ELb1ELb0ELb0EEENS1_21CollectiveEpilogueFwdINS6_IJSA_NS7_ILi256EEESB_EEES9_SE_SG_Li256ELb1ELb1ELb0ELb0EEENS1_36VarlenDynamicPersistentTileSchedulerILi128ELi96ELi256ELi128ELb0ELb1ELb1ELb0ELb1ELb1EEEEEEEEEvNT_6ParamsE,@"STO_CUDA_ENTRY STV_DEFAULT"
_ZN7cutlass13device_kernelIN5flash11enable_sm90INS1_16FlashAttnFwdSm90INS1_25CollectiveMainloopFwdSm90ILi2EN4cute5tupleIJNS5_1CILi1EEES8_S8_EEENS6_IJNS7_ILi128EEENS7_ILi96EEENS7_ILi64EEEEEELi256ENS_6half_tEfNS_4arch4Sm90ELb0ELb0ELb1ELb1ELb1ELb1ELb0ELb1ELb0ELb1ELb0ELb0EEENS1_21CollectiveEpilogueFwdINS6_IJSA_NS7_ILi256EEESB_EEES9_SE_SG_Li256ELb1ELb1ELb0ELb0EEENS1_36VarlenDynamicPersistentTileSchedulerILi128ELi96ELi256ELi128ELb0ELb1ELb1ELb0ELb1ELb1EEEEEEEEEvNT_6ParamsE:
        /* <DEDUP_REMOVED lines=17> */
.L_x_9669:
[----:B------:R-:W-:Y:S05]  /*0110*/  BSYNC B0 ;  /* 0x0000000000007941 */ /* 0x000fea0003800000 */
.L_x_9668:
[----:B------:R-:W-:Y:S01]  /*0120*/  VOTEU.ANY UP0, P0 ;  /* 0x00000000003f7886 */ /* 0x000fe20000000100 */
[----:B------:R-:W0:Y:S01]  /*0130*/  SHFL.IDX PT, R3, R2, RZ, 0x1f ;  /* 0x00001fff02037589 */ /* 0x000e2200000e0000 */
[----:B------:R-:W-:Y:S01]  /*0140*/  UMOV UR4, 0x80 ;  /* 0x0000008000047882 */ /* 0x000fe20000000000 */
[----:B------:R-:W-:Y:S01]  /*0150*/  UMOV UR7, 0x100 ;  /* 0x0000010000077882 */ /* 0x000fe20000000000 */
[----:B------:R-:W-:Y:S01]  /*0160*/  SHF.R.U32.HI R4, RZ, 0x7, R0 ;  /* 0x00000007ff047819 */ /* 0x000fe20000011600 */
[----:B------:R-:W1:Y:S01]  /*0170*/  @UP0 S2UR UR8, SR_CgaCtaId ;  /* 0x00000000000809c3 */ /* 0x000e620000008800 */
[----:B------:R-:W-:Y:S01]  /*0180*/  @UP0 UMOV UR6, 0x400 ;  /* 0x0000040000060882 */ /* 0x000fe20000000000 */
[----:B------:R-:W-:-:S04]  /*0190*/  @UP0 UIADD3 UR4, -UR4, 0x100000, URZ ;  /* 0x0010000004040890 */ /* 0x000fc8000fffe13f */
[----:B------:R-:W-:Y:S02]  /*01a0*/  @UP0 USHF.L.U32 UR5, UR4, 0xb, URZ ;  /* 0x0000000b04050899 */ /* 0x000fe4000800063f */
[----:B------:R-:W-:Y:S01]  /*01b0*/  @UP0 USHF.L.U32 UR4, UR4, 0x1, URZ ;  /* 0x0000000104040899 */ /* 0x000fe2000800063f */
[----:B------:R-:W-:Y:S01]  /*01c0*/  VOTEU.ANY UP1, P0 ;  /* 0x00000000003f7886 */ /* 0x000fe20000020100 */
[----:B0-----:R-:W-:Y:S02]  /*01d0*/  ISETP.NE.AND P1, PT, R3, RZ, PT ;  /* 0x000000ff0300720c */ /* 0x001fe40003f25270 */
[----:B------:R0:W2:Y:S01]  /*01e0*/  SHFL.IDX PT, R3, R4, RZ, 0x1f ;  /* 0x00001fff04037589 */ /* 0x0000a200000e0000 */
[----:B-1----:R-:W-:Y:S02]  /*01f0*/  @UP0 ULEA UR8, UR8, UR6, 0x18 ;  /* 0x0000000608080291 */ /* 0x002fe4000f8ec03f */
[----:B------:R-:W-:-:S04]  /*0200*/  @UP0 UIADD3 UR6, -UR7, 0x100000, URZ ;  /* 0x0010000007060890 */ /* 0x000fc8000fffe13f */
[----:B------:R-:W-:Y:S02]  /*0210*/  @UP0 USHF.L.U32 UR7, UR6, 0xb, URZ ;  /* 0x0000000b06070899 */ /* 0x000fe4000800063f */
[----:B------:R-:W-:Y:S01]  /*0220*/  @UP0 USHF.L.U32 UR6, UR6, 0x1, URZ ;  /* 0x0000000106060899 */ /* 0x000fe2000800063f */
[----:B------:R-:W-:Y:S01]  /*0230*/  VOTEU.ANY UP0, P0 ;  /* 0x00000000003f7886 */ /* 0x000fe20000000100 */
[----:B------:R-:W1:Y:S04]  /*0240*/  FENCE.VIEW.ASYNC.S ;  /* 0x00000000000073c6 */ /* 0x000e680000000000 */
[----:B-1----:R0:W1:Y:S06]  /*0250*/  @UP0 SYNCS.EXCH.64 URZ, [UR8+0x22800], UR4 ;  /* 0x02280004083f05b2 */ /* 0x00206c0008000100 */
[----:B------:R0:W3:Y:S02]  /*0260*/  @UP1 SYNCS.EXCH.64 URZ, [UR8+0x22820], UR6 ;  /* 0x02282006083f15b2 */ /* 0x0000e40008000100 */
        /* <DEDUP_REMOVED lines=17> */
[----:B------:R0:W0:Y:S01]  /*0380*/  SYNCS.EXCH.64 URZ, [UR8+0x22848], UR6 ;  /* 0x02284806083f75b2 */ /* 0x0000220008000100 */
[----:B------:R-:W-:Y:S01]  /*0390*/  NOP ;  /* 0x0000000000007918 */ /* 0x000fe20000000000 */
.L_x_9670:
        /* <DEDUP_REMOVED lines=22> */
.L_x_9671:
        /* <DEDUP_REMOVED lines=18> */
.L_x_9672:
        /* <DEDUP_REMOVED lines=22> */
.L_x_9673:
        /* <DEDUP_REMOVED lines=22> */
.L_x_9674:
[----:B--2---:R-:W-:Y:S01]  /*08e0*/  ISETP.NE.AND P0, PT, R3, RZ, PT ;  /* 0x000000ff0300720c */ /* 0x004fe20003f05270 */
[----:B------:R-:W-:Y:S01]  /*08f0*/  IMAD.MOV.U32 R3, RZ, RZ, 0x1 ;  /* 0x00000001ff037424 */ /* 0x000fe200078e00ff */
[----:B------:R-:W-:Y:S01]  /*0900*/  NOP ;  /* 0x0000000000007918 */ /* 0x000fe20000000000 */
[----:B------:R-:W-:Y:S01]  /*0910*/  ULDC.64 UR40, c[0x0][0x208] ;  /* 0x0000820000287ab9 */ /* 0x000fe20000000a00 */
[----:B------:R-:W-:Y:S02]  /*0920*/  BSSY B9, `(.L_x_9675) ;  /* 0x0001697000097945 */ /* 0x000fe40003800000 */
[----:B------:R-:W-:-:S05]  /*0930*/  SEL R3, R3, 0x2, !P0 ;  /* 0x0000000203037807 */ /* 0x000fca0004000000 */
[----:B------:R2:W-:Y:S01]  /*0940*/  STL [R1], R3 ;  /* 0x0000000301007387 */ /* 0x0005e20000100800 */
[----:B01-34-:R-:W-:Y:S06]  /*0950*/  BAR.SYNC.DEFER_BLOCKING 0x0 ;  /* 0x0000000000007b1d */ /* 0x01bfec0000010000 */
[----:B------:R-:W-:Y:S05]  /*0960*/  @!P0 BRA `(.L_x_9676) ;  /* 0x0000010000888947 */ /* 0x000fea0003800000 */
.L_x_9677:
[----:B------:R-:W-:-:S08]  /*0970*/  NOP ;  /* 0x0000000000007918 */ /* 0x000fd00000000000 */
[----:B------:R-:W0:Y:S02]  /*0980*/  USETMAXREG.TRY_ALLOC.CTAPOOL UP0, 0xe8 ;  /* 0x000000e8000079c8 */ /* 0x000e240008000600 */
[----:B0-----:R-:W-:-:S13]  /*0990*/  PLOP3.LUT P0, PT, PT, PT, UP0, 0x80, 0x0 ;  /* 0x000000000000781c */ /* 0x001fda0003f0f008 */
[----:B------:R-:W-:Y:S05]  /*09a0*/  @!P0 BRA `(.L_x_9677) ;  /* 0xfffffffc00f08947 */ /* 0x000fea000383ffff */
[----:B--2---:R-:W-:Y:S01]  /*09b0*/  SHF.R.U32.HI R3, RZ, 0x7, R0 ;  /* 0x00000007ff037819 */ /* 0x004fe20000011600 */
[----:B------:R-:W0:Y:S01]  /*09c0*/  S2R R2, SR_CgaCtaId ;  /* 0x0000000000027919 */ /* 0x000e220000008800 */
[----:B------:R-:W-:Y:S01]  /*09d0*/  MOV R19, 0x400 ;  /* 0x0000040000137802 */ /* 0x000fe20000000f00 */
[----:B------:R-:W-:Y:S01]  /*09e0*/  ULDC UR4, c[0x0][0xc3c] ;  /* 0x00030f0000047ab9 */ /* 0x000fe20000000800 */
[----:B------:R-:W-:Y:S06]  /*09f0*/  BAR.ARV 0x8, 0x180 ;  /* 0x0206000000007b1d */ /* 0x000fec0000002000 */
[----:B------:R-:W-:-:S13]  /*0a00*/  ISETP.NE.AND P0, PT, R3, 0x1, PT ;  /* 0x000000010300780c */ /* 0x000fda0003f05270 */
[----:B------:R-:W-:Y:S08]  /*0a10*/  @!P0 BAR.ARV 0x9, 0x100 ;  /* 0x0244000000008b1d */ /* 0x000ff00000002000 */
[----:B------:R-:W-:Y:S01]  /*0a20*/  BAR.SYNC.DEFER_BLOCKING 0x5, 0x180 ;  /* 0x0146000000007b1d */ /* 0x000fe20000010000 */
[----:B0-----:R-:W-:-:S05]  /*0a30*/  LEA R19, R2, R19, 0x18 ;  /* 0x0000001302137211 */ /* 0x001fca00078ec0ff */
[----:B------:R-:W0:Y:S02]  /*0a40*/  LDS.128 R72, [R19+0x228d0] ;  /* 0x0228d00013487984 */ /* 0x000e240000000c00 */
[----:B------:R-:W-:Y:S06]  /*0a50*/  BAR.ARV 0x4, 0x180 ;  /* 0x0106000000007b1d */ /* 0x000fec0000002000 */
[----:B0-----:R-:W-:-:S13]  /*0a60*/  ISETP.GE.AND P0, PT, R75, UR4, PT ;  /* 0x000000044b007c0c */ /* 0x001fda000bf06270 */
[----:B------:R-:W-:Y:S05]  /*0a70*/  @P0 BRA `(.L_x_9678) ;  /* 0x0000016800040947 */ /* 0x000fea0003800000 */
[----:B------:R-:W2:Y:S01]  /*0a80*/  LDL.LU R13, [R1] ;  /* 0x00000000010d7983 */ /* 0x000ea20000300800 */
[----:B------:R-:W-:Y:S01]  /*0a90*/  VIADD R12, R0, 0xffffff80 ;  /* 0xffffff80000c7836 */ /* 0x000fe20000000000 */
[----:B------:R-:W-:Y:S01]  /*0aa0*/  CS2R R202, SRZ ;  /* 0x0000000000ca7805 */ /* 0x000fe2000001ff00 */
[----:B------:R-:W-:Y:S02]  /*0ab0*/  IMAD.MOV.U32 R18, RZ, RZ, RZ ;  /* 0x000000ffff127224 */ /* 0x000fe400078e00ff */
[----:B------:R-:W-:Y:S01]  /*0ac0*/  IMAD.MOV.U32 R212, RZ, RZ, RZ ;  /* 0x000000ffffd47224 */ /* 0x000fe200078e00ff */
[----:B------:R-:W-:-:S04]  /*0ad0*/  SHF.R.S32.HI R0, RZ, 0x1f, R12 ;  /* 0x0000001fff007819 */ /* 0x000fc8000001140c */
[----:B------:R-:W-:-:S04]  /*0ae0*/  LEA.HI R2, R0, R12, RZ, 0x7 ;  /* 0x0000000c00027211 */ /* 0x000fc800078f38ff */
[----:B------:R-:W-:Y:S02]  /*0af0*/  LOP3.LUT R3, R2, 0xffffff80, RZ, 0xc0, !PT ;  /* 0xffffff8002037812 */ /* 0x000fe400078ec0ff */
[----:B------:R-:W-:-:S03]  /*0b00*/  SHF.R.S32.HI R14, RZ, 0x7, R2 ;  /* 0x00000007ff0e7819 */ /* 0x000fc60000011402 */
[----:B------:R-:W-:Y:S01]  /*0b10*/  IMAD.IADD R11, R12, 0x1, -R3 ;  /* 0x000000010c0b7824 */ /* 0x000fe200078e0a03 */
[----:B------:R-:W-:-:S04]  /*0b20*/  LEA.HI R2, R2, R14, RZ, 0x1 ;  /* 0x0000000e02027211 */ /* 0x000fc800078f08ff */
[----:B------:R-:W-:Y:S02]  /*0b30*/  SHF.R.S32.HI R7, RZ, 0x1f, R11 ;  /* 0x0000001fff077819 */ /* 0x000fe4000001140b */
[----:B------:R-:W-:Y:S02]  /*0b40*/  LOP3.LUT R2, R2, 0x3fffffe, RZ, 0xc0, !PT ;  /* 0x03fffffe02027812 */ /* 0x000fe400078ec0ff */
[CC--:B------:R-:W-:Y:S02]  /*0b50*/  LEA.HI R8, R7.reuse, R11.reuse, RZ, 0x2 ;  /* 0x0000000b07087211 */ /* 0x0c0fe400078f10ff */
[----:B------:R-:W-:Y:S01]  /*0b60*/  LEA.HI R7, R7, R11, RZ, 0x5 ;  /* 0x0000000b07077211 */ /* 0x000fe200078f28ff */
[----:B------:R-:W-:Y:S01]  /*0b70*/  IMAD.IADD R2, R14, 0x1, -R2 ;  /* 0x000000010e027824 */ /* 0x000fe200078e0a02 */
[--C-:B------:R-:W-:Y:S02]  /*0b80*/  SHF.R.S32.HI R4, RZ, 0x2, R8.reuse ;  /* 0x00000002ff047819 */ /* 0x100fe40000011408 */
[----:B------:R-:W-:-:S02]  /*0b90*/  SHF.R.S32.HI R3, RZ, 0x1f, R8 ;  /* 0x0000001fff037819 */ /* 0x000fc40000011408 */
[----:B------:R-:W-:Y:S02]  /*0ba0*/  SHF.R.S32.HI R7, RZ, 0x5, R7 ;  /* 0x00000005ff077819 */ /* 0x000fe40000011407 */
[----:B------:R-:W-:Y:S02]  /*0bb0*/  LEA.HI R5, R3, R4, RZ, 0x3 ;  /* 0x0000000403057211 */ /* 0x000fe400078f18ff */
[CC--:B------:R-:W-:Y:S02]  /*0bc0*/  LEA.HI R3, R0.reuse, R12.reuse, RZ, 0x4 ;  /* 0x0000000c00037211 */ /* 0x0c0fe400078f20ff */
[----:B------:R-:W-:Y:S02]  /*0bd0*/  LOP3.LUT R9, R5, 0xfffffff8, RZ, 0xc0, !PT ;  /* 0xfffffff805097812 */ /* 0x000fe400078ec0ff */
[----:B------:R-:W-:Y:S02]  /*0be0*/  SHF.R.S32.HI R6, RZ, 0x4, R3 ;  /* 0x00000004ff067819 */ /* 0x000fe40000011403 */
[----:B------:R-:W-:Y:S01]  /*0bf0*/  LEA.HI R5, R0, R12, RZ, 0x5 ;  /* 0x0000000c00057211 */ /* 0x000fe200078f28ff */
[----:B------:R-:W-:Y:S01]  /*0c00*/  IMAD.IADD R10, R4, 0x1, -R9 ;  /* 0x00000001040a7824 */ /* 0x000fe200078e0a09 */
[----:B------:R-:W-:-:S02]  /*0c10*/  LOP3.LUT R4, R3, 0x3fffff0, RZ, 0xc0, !PT ;  /* 0x03fffff003047812 */ /* 0x000fc400078ec0ff */
[----:B------:R-:W-:Y:S01]  /*0c20*/  LEA.HI R3, R3, R6, RZ, 0x1 ;  /* 0x0000000603037211 */ /* 0x000fe200078f08ff */
[----:B------:R-:W-:Y:S01]  /*0c30*/  IMAD R7, R7, 0x10, R10 ;  /* 0x0000001007077824 */ /* 0x000fe200078e020a */
[----:B------:R-:W-:Y:S02]  /*0c40*/  SHF.R.S32.HI R15, RZ, 0x5, R5 ;  /* 0x00000005ff0f7819 */ /* 0x000fe40000011405 */
[----:B------:R-:W-:Y:S02]  /*0c50*/  LOP3.LUT R3, R3, 0x1ffffffe, RZ, 0xc0, !PT ;  /* 0x1ffffffe03037812 */ /* 0x000fe400078ec0ff */
[----:B------:R-:W-:Y:S02]  /*0c60*/  IADD3 R4, R12, -R4, RZ ;  /* 0x800000040c047210 */ /* 0x000fe40007ffe0ff */
[----:B------:R-:W-:Y:S01]  /*0c70*/  LOP3.LUT R8, R8, 0x7ffffffc, RZ, 0xc0, !PT ;  /* 0x7ffffffc08087812 */ /* 0x000fe200078ec0ff */
[----:B------:R-:W-:Y:S01]  /*0c80*/  IMAD.IADD R3, R6, 0x1, -R3 ;  /* 0x0000000106037824 */ /* 0x000fe200078e0a03 */
[----:B------:R-:W-:Y:S01]  /*0c90*/  LEA R6, R2, R7, 0x6 ;  /* 0x0000000702067211 */ /* 0x000fe200078e30ff */
[----:B------:R-:W-:Y:S01]  /*0ca0*/  IMAD R4, R15, 0x10, R4 ;  /* 0x000000100f047824 */ /* 0x000fe200078e0204 */
[----:B------:R-:W-:-:S02]  /*0cb0*/  LEA.HI R2, R0, R12, RZ, 0x2 ;  /* 0x0000000c00027211 */ /* 0x000fc400078f10ff */
[----:B------:R-:W-:Y:S01]  /*0cc0*/  LEA.HI R0, R0, R12, RZ, 0x3 ;  /* 0x0000000c00007211 */ /* 0x000fe200078f18ff */
[----:B------:R-:W-:Y:S01]  /*0cd0*/  IMAD R5, R4, 0x8, R3 ;  /* 0x0000000804057824 */ /* 0x000fe200078e0203 */
[--C-:B------:R-:W-:Y:S01]  /*0ce0*/  SHF.R.S32.HI R200, RZ, 0x2, R2.reuse ;  /* 0x00000002ffc87819 */ /* 0x100fe20000011402 */
[----:B------:R-:W-:Y:S01]  /*0cf0*/  STL [R1+0x50], R6 ;  /* 0x0000500601007387 */ /* 0x000fe20000100800 */
[----:B------:R-:W-:Y:S02]  /*0d00*/  SHF.R.S32.HI R3, RZ, 0x1f, R2 ;  /* 0x0000001fff037819 */ /* 0x000fe40000011402 */
[----:B------:R-:W-:Y:S01]  /*0d10*/  SHF.R.S32.HI R4, RZ, 0x3, R0 ;  /* 0x00000003ff047819 */ /* 0x000fe20000011400 */
[----:B------:R-:W-:Y:S01]  /*0d20*/  VIADD R7, R200, 0x40 ;  /* 0x00000040c8077836 */ /* 0x000fe20000000000 */
[----:B------:R-:W-:Y:S01]  /*0d30*/  LOP3.LUT R0, R0, 0xfffffff8, RZ, 0xc0, !PT ;  /* 0xfffffff800007812 */ /* 0x000fe200078ec0ff */
[----:B------:R-:W-:Y:S01]  /*0d40*/  STL [R1+0x30], RZ ;  /* 0x000030ff01007387 */ /* 0x000fe20000100800 */
[----:B------:R-:W-:-:S02]  /*0d50*/  LOP3.LUT R2, R2, 0xfffffffc, RZ, 0xc0, !PT ;  /* 0xfffffffc02027812 */ /* 0x000fc400078ec0ff */
[----:B------:R-:W-:Y:S01]  /*0d60*/  LEA.HI R3, R3, R200, RZ, 0x3 ;  /* 0x000000c803037211 */ /* 0x000fe200078f18ff */
[C---:B------:R-:W-:Y:S01]  /*0d70*/  IMAD.IADD R9, R12.reuse, 0x1, -R0 ;  /* 0x000000010c097824 */ /* 0x040fe200078e0a00 */
[----:B------:R-:W-:Y:S01]  /*0d80*/  SHF.L.U32 R229, R7, 0x6, RZ ;  /* 0x0000000607e57819 */ /* 0x000fe200000006ff */
[----:B------:R-:W-:Y:S01]  /*0d90*/  IMAD.IADD R4, R12, 0x1, -R2 ;  /* 0x000000010c047824 */ /* 0x000fe200078e0a02 */
[----:B------:R-:W-:Y:S01]  /*0da0*/  LOP3.LUT R3, R3, 0xfffffff8, RZ, 0xc0, !PT ;  /* 0xfffffff803037812 */ /* 0x000fe200078ec0ff */
[----:B------:R-:W-:Y:S01]  /*0db0*/  IMAD.SHL.U32 R213, R9, 0x8, RZ ;  /* 0x0000000809d57824 */ /* 0x000fe200078e00ff */
[----:B------:R-:W-:Y:S01]  /*0dc0*/  SHF.R.S32.HI R2, RZ, 0x1f, R7 ;  /* 0x0000001fff027819 */ /* 0x000fe20000011407 */
[C---:B------:R-:W-:Y:S01]  /*0dd0*/  IMAD.SHL.U32 R16, R4.reuse, 0x8, RZ ;  /* 0x0000000804107824 */ /* 0x040fe200078e00ff */
[----:B------:R-:W-:Y:S01]  /*0de0*/  LEA.HI R0, R4, R4, RZ, 0x1 ;  /* 0x0000000404007211 */ /* 0x000fe200078f08ff */
[----:B------:R-:W-:Y:S01]  /*0df0*/  IMAD.IADD R9, R200, 0x1, -R3 ;  /* 0x00000001c8097824 */ /* 0x000fe200078e0a03 */
[----:B------:R-:W-:Y:S01]  /*0e00*/  LEA.HI R3, R2, R7, RZ, 0x3 ;  /* 0x0000000702037211 */ /* 0x000fe200078f18ff */
[----:B------:R-:W-:Y:S01]  /*0e10*/  IMAD.SHL.U32 R22, R4, 0x4, RZ ;  /* 0x0000000404167824 */ /* 0x000fe200078e00ff */
[----:B------:R-:W-:Y:S01]  /*0e20*/  LOP3.LUT R0, R0, 0x1ffffffe, RZ, 0xc0, !PT ;  /* 0x1ffffffe00007812 */ /* 0x000fe200078ec0ff */
[----:B------:R-:W-:Y:S01]  /*0e30*/  VIADD R12, R213, 0x80 ;  /* 0x00000080d50c7836 */ /* 0x000fe20000000000 */
[----:B------:R-:W-:Y:S01]  /*0e40*/  LOP3.LUT R229, R229, 0x1c0, RZ, 0xc0, !PT ;  /* 0x000001c0e5e57812 */ /* 0x000fe200078ec0ff */
[----:B------:R-:W-:Y:S01]  /*0e50*/  IMAD.SHL.U32 R3, R3, 0x40, RZ ;  /* 0x0000004003037824 */ /* 0x000fe200078e00ff */
[----:B------:R0:W-:Y:S01]  /*0e60*/  STL [R1+0x38], R9 ;  /* 0x0000380901007387 */ /* 0x0001e20000100800 */
[----:B------:R-:W-:Y:S01]  /*0e70*/  VIADD R10, R213, 0xc0 ;  /* 0x000000c0d50a7836 */ /* 0x000fe20000000000 */
[----:B------:R-:W-:Y:S01]  /*0e80*/  SHF.R.S32.HI R7, RZ, 0x1f, R213 ;  /* 0x0000001fff077819 */ /* 0x000fe200000114d5 */
[----:B------:R-:W-:Y:S01]  /*0e90*/  VIADD R204, R22, 0x10 ;  /* 0x0000001016cc7836 */ /* 0x000fe20000000000 */
[----:B------:R-:W-:Y:S01]  /*0ea0*/  LOP3.LUT R3, R3, 0xfffffe00, RZ, 0xc0, !PT ;  /* 0xfffffe0003037812 */ /* 0x000fe200078ec0ff */
[----:B------:R-:W-:Y:S01]  /*0eb0*/  IMAD.IADD R0, R4, 0x1, -R0 ;  /* 0x0000000104007824 */ /* 0x000fe200078e0a00 */
[----:B------:R-:W-:Y:S01]  /*0ec0*/  LOP3.LUT R4, R229, 0x38, R16, 0xf8, !PT ;  /* 0x00000038e5047812 */ /* 0x000fe200078ef810 */
[----:B------:R-:W-:Y:S01]  /*0ed0*/  VIADD R209, R16, 0x40 ;  /* 0x0000004010d17836 */ /* 0x000fe20000000000 */
[----:B------:R-:W-:Y:S01]  /*0ee0*/  SHF.R.S32.HI R7, RZ, 0x1f, R204 ;  /* 0x0000001fff077819 */ /* 0x000fe200000114cc */
[----:B------:R1:W-:Y:S01]  /*0ef0*/  STL [R1+0xc], R3 ;  /* 0x00000c0301007387 */ /* 0x0003e20000100800 */
[----:B0-----:R-:W-:Y:S01]  /*0f00*/  SHF.R.U32.HI R9, RZ, 0x3, R229 ;  /* 0x00000003ff097819 */ /* 0x001fe200000116e5 */
[----:B------:R-:W-:Y:S01]  /*0f10*/  IMAD R0, R0, 0x8, R6 ;  /* 0x0000000800007824 */ /* 0x000fe200078e0206 */
[C---:B------:R-:W-:Y:S01]  /*0f20*/  IADD3 R2, R16.reuse, 0x20, RZ ;  /* 0x0000002010027810 */ /* 0x040fe20007ffe0ff */
[C---:B------:R-:W-:Y:S01]  /*0f30*/  VIADD R208, R16.reuse, 0x60 ;  /* 0x0000006010d07836 */ /* 0x040fe20000000000 */
[----:B------:R-:W-:Y:S01]  /*0f40*/  LOP3.LUT R4, R3, R4, R9, 0xf6, !PT ;  /* 0x0000000403047212 */ /* 0x000fe200078ef609 */
[C---:B------:R-:W-:Y:S01]  /*0f50*/  VIADD R207, R16.reuse, 0x80 ;  /* 0x0000008010cf7836 */ /* 0x040fe20000000000 */
[C---:B------:R-:W-:Y:S01]  /*0f60*/  IADD3 R210, R16.reuse, 0xe0, RZ ;  /* 0x000000e010d27810 */ /* 0x040fe20007ffe0ff */
[----:B------:R-:W-:Y:S01]  /*0f70*/  VIADD R206, R16, 0xa0 ;  /* 0x000000a010ce7836 */ /* 0x000fe20000000000 */
[----:B------:R-:W-:Y:S01]  /*0f80*/  SHF.R.S32.HI R17, RZ, 0x1f, R16 ;  /* 0x0000001fff117819 */ /* 0x000fe20000011410 */
[----:B-1----:R-:W-:Y:S01]  /*0f90*/  IMAD.IADD R3, R11, 0x1, -R8 ;  /* 0x000000010b037824 */ /* 0x002fe200078e0a08 */
[----:B------:R-:W-:Y:S01]  /*0fa0*/  SHF.R.S32.HI R201, RZ, 0x1f, R2 ;  /* 0x0000001fffc97819 */ /* 0x000fe20000011402 */
[----:B------:R-:W-:Y:S01]  /*0fb0*/  IMAD.SHL.U32 R8, R5, 0x8, RZ ;  /* 0x0000000805087824 */ /* 0x000fe200078e00ff */
[----:B------:R-:W-:Y:S01]  /*0fc0*/  SHF.L.U64.HI R5, R204, 0x1, R7 ;  /* 0x00000001cc057819 */ /* 0x000fe20000010207 */
[----:B------:R-:W-:Y:S01]  /*0fd0*/  VIADD R211, R16, 0xc0 ;  /* 0x000000c010d37836 */ /* 0x000fe20000000000 */
[----:B------:R-:W-:-:S02]  /*0fe0*/  SHF.R.S32.HI R222, RZ, 0x1f, R209 ;  /* 0x0000001fffde7819 */ /* 0x000fc400000114d1 */
[----:B------:R-:W-:Y:S02]  /*0ff0*/  SHF.R.S32.HI R221, RZ, 0x1f, R208 ;  /* 0x0000001fffdd7819 */ /* 0x000fe400000114d0 */
[----:B------:R-:W-:Y:S02]  /*1000*/  SHF.R.S32.HI R220, RZ, 0x1f, R207 ;  /* 0x0000001fffdc7819 */ /* 0x000fe400000114cf */
[----:B------:R-:W-:Y:S02]  /*1010*/  SHF.R.S32.HI R219, RZ, 0x1f, R206 ;  /* 0x0000001fffdb7819 */ /* 0x000fe400000114ce */
[----:B------:R-:W-:Y:S02]  /*1020*/  SHF.R.S32.HI R218, RZ, 0x1f, R211 ;  /* 0x0000001fffda7819 */ /* 0x000fe400000114d3 */
[----:B------:R-:W-:Y:S02]  /*1030*/  SHF.R.S32.HI R217, RZ, 0x1f, R210 ;  /* 0x0000001fffd97819 */ /* 0x000fe400000114d2 */
[----:B--2---:R-:W-:Y:S01]  /*1040*/  LOP3.LUT R205, R13, 0x1, RZ, 0xfc, !PT ;  /* 0x000000010dcd7812 */ /* 0x004fe200078efcff */
[----:B------:R-:W-:-:S05]  /*1050*/  VIADD R13, R213, 0x40 ;  /* 0x00000040d50d7836 */ /* 0x000fca0000000000 */
[----:B------:R-:W-:Y:S02]  /*1060*/  SHF.R.S32.HI R14, RZ, 0x1f, R13 ;  /* 0x0000001fff0e7819 */ /* 0x000fe4000001140d */
[----:B------:R-:W-:Y:S02]  /*1070*/  SHF.R.S32.HI R13, RZ, 0x1f, R12 ;  /* 0x0000001fff0d7819 */ /* 0x000fe4000001140c */
[----:B------:R-:W-:Y:S02]  /*1080*/  SHF.R.S32.HI R12, RZ, 0x1f, R10 ;  /* 0x0000001fff0c7819 */ /* 0x000fe4000001140a */
[----:B------:R-:W-:-:S05]  /*1090*/  SHF.L.U32 R10, R204, 0x1, RZ ;  /* 0x00000001cc0a7819 */ /* 0x000fca00000006ff */
[----:B------:R-:W-:Y:S04]  /*10a0*/  STL [R1+0x48], R10 ;  /* 0x0000480a01007387 */ /* 0x000fe80000100800 */
[----:B------:R0:W-:Y:S04]  /*10b0*/  STL [R1+0x54], R3 ;  /* 0x0000540301007387 */ /* 0x0001e80000100800 */
[----:B------:R1:W-:Y:S04]  /*10c0*/  STL [R1+0x5c], R8 ;  /* 0x00005c0801007387 */ /* 0x0003e80000100800 */
[----:B------:R1:W-:Y:S01]  /*10d0*/  STL [R1+0x44], R5 ;  /* 0x0000440501007387 */ /* 0x0003e20000100800 */
[----:B0-----:R-:W-:-:S03]  /*10e0*/  IMAD R3, R4, 0x2, R19 ;  /* 0x0000000204037824 */ /* 0x001fc600078e0213 */
[----:B------:R1:W-:Y:S04]  /*10f0*/  STL [R1+0x58], R0 ;  /* 0x0000580001007387 */ /* 0x0003e80000100800 */
[----:B------:R1:W-:Y:S02]  /*1100*/  STL [R1+0x4c], R3 ;  /* 0x00004c0301007387 */ /* 0x0003e40000100800 */
.L_x_9821:
[----:B012---:R-:W0:Y:S02]  /*1110*/  LDC.64 R4, c[0x0][0xc88] ;  /* 0x00032200ff047b82 */ /* 0x007e240000000a00 */
[----:B0-----:R-:W-:-:S05]  /*1120*/  IMAD.WIDE R4, R75, 0x4, R4 ;  /* 0x000000044b047825 */ /* 0x001fca00078e0204 */
[----:B------:R-:W2:Y:S01]  /*1130*/  LDG.E R0, desc[UR40][R4.64] ;  /* 0x0000002804007981 */ /* 0x000ea2000c1e1900 */
[----:B------:R-:W-:Y:S05]  /*1140*/  YIELD ;  /* 0x0000000000007946 */ /* 0x000fea0003800000 */
[----:B------:R-:W-:Y:S01]  /*1150*/  ULDC.64 UR4, c[0x0][0xa28] ;  /* 0x00028a0000047ab9 */ /* 0x000fe20000000a00 */
[----:B------:R-:W-:Y:S01]  /*1160*/  ULDC.64 UR8, c[0x0][0xa18] ;  /* 0x0002860000087ab9 */ /* 0x000fe20000000a00 */
[----:B------:R-:W-:Y:S01]  /*1170*/  ISETP.NE.U32.AND P1, PT, RZ, UR4, PT ;  /* 0x00000004ff007c0c */ /* 0x000fe2000bf25070 */
[----:B------:R-:W-:Y:S01]  /*1180*/  ULDC.64 UR6, c[0x0][0xa08] ;  /* 0x0002820000067ab9 */ /* 0x000fe20000000a00 */
[----:B------:R-:W-:Y:S01]  /*1190*/  IMAD.MOV.U32 R33, RZ, RZ, RZ ;  /* 0x000000ffff217224 */ /* 0x000fe200078e00ff */
[----:B------:R-:W-:-:S02]  /*11a0*/  ISETP.NE.U32.AND P0, PT, RZ, UR6, PT ;  /* 0x00000006ff007c0c */ /* 0x000fc4000bf05070 */
[----:B------:R-:W-:Y:S02]  /*11b0*/  ISETP.NE.AND.EX P1, PT, RZ, UR5, PT, P1 ;  /* 0x00000005ff007c0c */ /* 0x000fe4000bf25310 */
[----:B------:R-:W-:Y:S02]  /*11c0*/  ISETP.NE.AND.EX P0, PT, RZ, UR7, PT, P0 ;  /* 0x00000007ff007c0c */ /* 0x000fe4000bf05300 */
[----:B--2---:R-:W-:Y:S01]  /*11d0*/  SHF.R.S32.HI R3, RZ, 0x1f, R0 ;  /* 0x0000001fff037819 */ /* 0x004fe20000011400 */
[----:B------:R-:W-:Y:S08]  /*11e0*/  STL [R1+0x2c], R0 ;  /* 0x00002c0001007387 */ /* 0x000ff00000100800 */
[C---:B------:R-:W-:Y:S01]  /*11f0*/  @P1 LEA R6, P2, R0.reuse, UR4, 0x2 ;  /* 0x0000000400061c11 */ /* 0x040fe2000f8410ff */
[C---:B------:R-:W-:Y:S01]  /*1200*/  IMAD.SHL.U32 R35, R0.reuse, 0x4, RZ ;  /* 0x0000000400237824 */ /* 0x040fe200078e00ff */
[C-C-:B------:R-:W-:Y:S01]  /*1210*/  SHF.L.U64.HI R34, R0.reuse, 0x2, R3.reuse ;  /* 0x0000000200227819 */ /* 0x140fe20000010203 */
[----:B------:R0:W-:Y:S01]  /*1220*/  STL [R1+0x3c], R3 ;  /* 0x00003c0301007387 */ /* 0x0001e20000100800 */
[----:B------:R-:W-:-:S02]  /*1230*/  @P1 LEA.HI.X R7, R0, UR5, R3, 0x2, P2 ;  /* 0x0000000500071c11 */ /* 0x000fc400090f1403 */
[----:B------:R-:W-:Y:S01]  /*1240*/  ISETP.NE.U32.AND P2, PT, RZ, UR8, PT ;  /* 0x00000008ff007c0c */ /* 0x000fe2000bf45070 */
[----:B------:R-:W-:Y:S01]  /*1250*/  ULDC UR4, c[0x0][0x288] ;  /* 0x0000a20000047ab9 */ /* 0x000fe20000000800 */
[C---:B------:R-:W-:Y:S01]  /*1260*/  IADD3 R8, P3, R35.reuse, UR6, RZ ;  /* 0x0000000623087c10 */ /* 0x040fe2000ff7e0ff */
[----:B------:R1:W-:Y:S01]  /*1270*/  STL [R1+0x24], R35 ;  /* 0x0000242301007387 */ /* 0x0003e20000100800 */
[----:B------:R-:W-:Y:S02]  /*1280*/  ISETP.NE.AND.EX P2, PT, RZ, UR9, PT, P2 ;  /* 0x00000009ff007c0c */ /* 0x000fe4000bf45320 */
[----:B0-----:R-:W-:Y:S01]  /*1290*/  MOV R3, RZ ;  /* 0x000000ff00037202 */ /* 0x001fe20000000f00 */
[----:B------:R-:W-:Y:S01]  /*12a0*/  IMAD.U32 R27, RZ, RZ, UR4 ;  /* 0x00000004ff1b7e24 */ /* 0x000fe2000f8e00ff */
[C---:B------:R-:W-:Y:S01]  /*12b0*/  IADD3.X R9, R34.reuse, UR7, RZ, P3, !PT ;  /* 0x0000000722097c10 */ /* 0x040fe20009ffe4ff */
[----:B------:R-:W-:Y:S01]  /*12c0*/  ULDC.64 UR4, c[0x0][0x418] ;  /* 0x0001060000047ab9 */ /* 0x000fe20000000a00 */
[----:B------:R1:W-:Y:S04]  /*12d0*/  STL [R1+0x28], R34 ;  /* 0x0000282201007387 */ /* 0x0003e80000100800 */
[----:B------:R1:W5:Y:S03]  /*12e0*/  @P1 LDG.E R3, desc[UR40][R6.64] ;  /* 0x0000002806031981 */ /* 0x000366000c1e1900 */
[----:B------:R-:W-:Y:S01]  /*12f0*/  @P2 IADD3 R4, P1, R35, UR8, RZ ;  /* 0x0000000823042c10 */ /* 0x000fe2000ff3e0ff */
[----:B------:R1:W5:Y:S03]  /*1300*/  @P0 LDG.E R33, desc[UR40][R8.64] ;  /* 0x0000002808210981 */ /* 0x000366000c1e1900 */
[----:B------:R-:W-:-:S05]  /*1310*/  @P2 IADD3.X R5, R34, UR9, RZ, P1, !PT ;  /* 0x0000000922052c10 */ /* 0x000fca0008ffe4ff */
[----:B------:R1:W5:Y:S01]  /*1320*/  @P2 LDG.E R27, desc[UR40][R4.64] ;  /* 0x00000028041b2981 */ /* 0x000362000c1e1900 */
[----:B------:R-:W-:Y:S01]  /*1330*/  UISETP.NE.U32.AND UP0, UPT, UR4, URZ, UPT ;  /* 0x0000003f0400728c */ /* 0x000fe2000bf05070 */
[----:B----4-:R-:W-:Y:S02]  /*1340*/  IMAD.MOV.U32 R30, RZ, RZ, R0 ;  /* 0x000000ffff1e7224 */ /* 0x010fe400078e0000 */
[----:B------:R-:W-:Y:S01]  /*1350*/  ULDC UR4, c[0x0][0x424] ;  /* 0x0001090000047ab9 */ /* 0x000fe20000000800 */
[----:B------:R-:W-:-:S03]  /*1360*/  UISETP.NE.AND.EX UP0, UPT, UR5, URZ, UPT, UP0 ;  /* 0x0000003f0500728c */ /* 0x000fc6000bf05300 */
[----:B------:R-:W-:Y:S01]  /*1370*/  ULDC UR5, c[0x0][0x2f0] ;  /* 0x0000bc0000057ab9 */ /* 0x000fe20000000800 */
[----:B------:R-:W-:-:S04]  /*1380*/  USEL UR4, UR4, 0x1, UP0 ;  /* 0x0000000104047887 */ /* 0x000fc80008000000 */
[----:B------:R-:W-:-:S03]  /*1390*/  UIMAD UR4, UR4, UR5, URZ ;  /* 0x00000005040472a4 */ /* 0x000fc6000f8e023f */
[----:B------:R-:W-:Y:S02]  /*13a0*/  ULDC UR5, c[0x0][0x348] ;  /* 0x0000d20000057ab9 */ /* 0x000fe40000000800 */
[----:B------:R-:W-:Y:S02]  /*13b0*/  IMAD.U32 R31, RZ, RZ, UR5 ;  /* 0x00000005ff1f7e24 */ /* 0x000fe4000f8e00ff */
[----:B------:R-:W-:Y:S01]  /*13c0*/  IMAD.U32 R32, RZ, RZ, UR4 ;  /* 0x00000004ff207e24 */ /* 0x000fe2000f8e00ff */
[----:B-1-3--:R-:W-:Y:S06]  /*13d0*/  @P2 BRA `(.L_x_9679) ;  /* 0x0000000000242947 */ /* 0x00afec0003800000 */
        /* <DEDUP_REMOVED lines=8> */
[----:B--2---:R-:W-:-:S07]  /*1460*/  IADD3 R27, -R27, R0, RZ ;  /* 0x000000001b1b7210 */ /* 0x004fce0007ffe1ff */
.L_x_9679:
[----:B------:R-:W-:Y:S01]  /*1470*/  ULDC.64 UR4, c[0x0][0xa20] ;  /* 0x0002880000047ab9 */ /* 0x000fe20000000a00 */
[----:B------:R0:W-:Y:S01]  /*1480*/  STL [R1+0x34], R73 ;  /* 0x0000344901007387 */ /* 0x0001e20000100800 */
[----:B------:R-:W-:-:S03]  /*1490*/  ISETP.NE.U32.AND P1, PT, RZ, UR4, PT ;  /* 0x00000004ff007c0c */ /* 0x000fc6000bf25070 */
[----:B------:R0:W-:Y:S01]  /*14a0*/  STL [R1+0x20], R74 ;  /* 0x0000204a01007387 */ /* 0x0001e20000100800 */
[----:B------:R-:W-:-:S13]  /*14b0*/  ISETP.NE.AND.EX P1, PT, RZ, UR5, PT, P1 ;  /* 0x00000005ff007c0c */ /* 0x000fda000bf25310 */
[----:B0-----:R-:W-:Y:S05]  /*14c0*/  @!P1 BRA `(.L_x_9680) ;  /* 0x0000000000109947 */ /* 0x001fea0003800000 */
[----:B------:R-:W-:-:S04]  /*14d0*/  IADD3 R4, P0, R35, UR4, RZ ;  /* 0x0000000423047c10 */ /* 0x000fc8000ff1e0ff */
[----:B------:R-:W-:-:S05]  /*14e0*/  IADD3.X R5, R34, UR5, RZ, P0, !PT ;  /* 0x0000000522057c10 */ /* 0x000fca00087fe4ff */
[----:B------:R0:W5:Y:S01]  /*14f0*/  LDG.E R32, desc[UR40][R4.64] ;  /* 0x0000002804207981 */ /* 0x000162000c1e1900 */
[----:B------:R-:W-:Y:S05]  /*1500*/  BRA `(.L_x_9681) ;  /* 0x0000000000107947 */ /* 0x000fea0003800000 */
.L_x_9680:
[----:B------:R-:W-:Y:S05]  /*1510*/  @!P0 BRA `(.L_x_9681) ;  /* 0x00000000000c8947 */ /* 0x000fea0003800000 */
[----:B------:R-:W2:Y:S04]  /*1520*/  LDG.E R5, desc[UR40][R8.64] ;  /* 0x0000002808057981 */ /* 0x000ea8000c1e1900 */
[----:B------:R-:W2:Y:S02]  /*1530*/  LDG.E R32, desc[UR40][R8.64+0x4] ;  /* 0x0000042808207981 */ /* 0x000ea4000c1e1900 */
[----:B--2---:R-:W-:-:S07]  /*1540*/  IMAD.IADD R32, R32, 0x1, -R5 ;  /* 0x0000000120207824 */ /* 0x004fce00078e0a05 */
.L_x_9681:
        /* <DEDUP_REMOVED lines=8> */
[----:B------:R0:W2:Y:S01]  /*15d0*/  @P0 LDG.E R9, desc[UR40][R4.64+0x4] ;  /* 0x0000042804090981 */ /* 0x0000a2000c1e1900 */
[----:B------:R-:W-:Y:S01]  /*15e0*/  ISETP.NE.U32.AND P1, PT, RZ, UR4, PT ;  /* 0x00000004ff007c0c */ /* 0x000fe2000bf25070 */
[----:B------:R-:W-:-:S03]  /*15f0*/  IMAD.MOV.U32 R26, RZ, RZ, R32 ;  /* 0x000000ffff1a7224 */ /* 0x000fc600078e0020 */
[----:B------:R-:W-:Y:S01]  /*1600*/  ISETP.NE.AND.EX P1, PT, RZ, UR5, PT, P1 ;  /* 0x00000005ff007c0c */ /* 0x000fe2000bf25310 */
[----:B0-----:R-:W-:-:S05]  /*1610*/  IMAD.MOV R4, RZ, RZ, -R8 ;  /* 0x000000ffff047224 */ /* 0x001fca00078e0a08 */
[----:B------:R-:W-:-:S07]  /*1620*/  VIMNMX R4, RZ, R4, !PT ;  /* 0x00000004ff047248 */ /* 0x000fce0007fe0100 */
[----:B------:R-:W-:-:S04]  /*1630*/  @P1 IADD3 R6, P2, R35, UR4, RZ ;  /* 0x0000000423061c10 */ /* 0x000fc8000ff5e0ff */
[----:B------:R-:W-:-:S05]  /*1640*/  @P1 IADD3.X R7, R34, UR5, RZ, P2, !PT ;  /* 0x0000000522071c10 */ /* 0x000fca00097fe4ff */
[----:B------:R0:W5:Y:S01]  /*1650*/  @P1 LDG.E R26, desc[UR40][R6.64] ;  /* 0x00000028061a1981 */ /* 0x000162000c1e1900 */
[----:B--2---:R-:W-:-:S04]  /*1660*/  @P0 IMAD.IADD R31, R9, 0x1, -R0 ;  /* 0x00000001091f0824 */ /* 0x004fc800078e0a00 */
[----:B------:R-:W-:-:S05]  /*1670*/  IMAD.IADD R176, R8, 0x1, R31 ;  /* 0x0000000108b07824 */ /* 0x000fca00078e021f */
[----:B------:R-:W-:-:S05]  /*1680*/  IADD3 R0, R176, 0x5f, RZ ;  /* 0x0000005fb0007810 */ /* 0x000fca0007ffe0ff */
        /* <DEDUP_REMOVED lines=9> */
[----:B------:R-:W-:-:S04]  /*1720*/  @P0 VIADD R0, R3, 0x5f ;  /* 0x0000005f03000836 */ /* 0x000fc80000000000 */
        /* <DEDUP_REMOVED lines=26> */
.L_x_9684:
[----:B------:R-:W-:Y:S05]  /*18d0*/  BSYNC B6 ;  /* 0x0000000000067941 */ /* 0x000fea0003800000 */
.L_x_9683:
        /* <DEDUP_REMOVED lines=20> */
.L_x_9686:
[----:B------:R-:W-:Y:S05]  /*1a20*/  BSYNC B6 ;  /* 0x0000000000067941 */ /* 0x000fea0003800000 */
.L_x_9685:
[----:B------:R-:W-:Y:S01]  /*1a30*/  ULDC.64 UR4, c[0x0][0x9f8] ;  /* 0x00027e0000047ab9 */ /* 0x000fe20000000a00 */
[----:B------:R-:W0:Y:S01]  /*1a40*/  LDC.64 R52, c[0x0][0x3f8] ;  /* 0x0000fe00ff347b82 */ /* 0x000e220000000a00 */
[----:B------:R-:W-:Y:S01]  /*1a50*/  ISETP.NE.U32.AND P0, PT, RZ, UR4, PT ;  /* 0x00000004ff007c0c */ /* 0x000fe2000bf05070 */
[----:B------:R-:W2:Y:S03]  /*1a60*/  LDL R14, [R1+0x38] ;  /* 0x00003800010e7983 */ /* 0x000ea60000100800 */
[----:B------:R-:W-:-:S03]  /*1a70*/  ISETP.NE.AND.EX P0, PT, RZ, UR5, PT, P0 ;  /* 0x00000005ff007c0c */ /* 0x000fc6000bf05300 */
[----:B------:R-:W1:Y:S08]  /*1a80*/  LDC R65, c[0x0][0x3f4] ;  /* 0x0000fd00ff417b82 */ /* 0x000e700000000800 */
[----:B------:R-:W3:Y:S02]  /*1a90*/  LDC.64 R58, c[0x0][0x408] ;  /* 0x00010200ff3a7b82 */ /* 0x000ee40000000a00 */
[----:B------:R-:W-:Y:S01]  /*1aa0*/  @P0 IADD3 R4, P1, R35, UR4, RZ ;  /* 0x0000000423040c10 */ /* 0x000fe2000ff3e0ff */
[----:B------:R-:W-:-:S03]  /*1ab0*/  ULDC UR4, c[0x0][0x320] ;  /* 0x0000c80000047ab9 */ /* 0x000fc60000000800 */
[----:B------:R-:W-:Y:S02]  /*1ac0*/  @P0 IADD3.X R5, R34, UR5, RZ, P1, !PT ;  /* 0x0000000522050c10 */ /* 0x000fe40008ffe4ff */
[----:B------:R-:W-:-:S03]  /*1ad0*/  ISETP.GE.AND P1, PT, R2, UR4, PT ;  /* 0x0000000402007c0c */ /* 0x000fc6000bf26270 */
[----:B------:R4:W2:Y:S01]  /*1ae0*/  @P0 LDG.E R30, desc[UR40][R4.64] ;  /* 0x00000028041e0981 */ /* 0x0008a2000c1e1900 */
[----:B------:R-:W-:Y:S02]  /*1af0*/  ISETP.GE.AND P0, PT, R16, UR4, PT ;  /* 0x0000000410007c0c */ /* 0x000fe4000bf06270 */
[----:B------:R-:W-:Y:S02]  /*1b00*/  SEL R3, RZ, 0xffffffff, P1 ;  /* 0xffffffffff037807 */ /* 0x000fe40000800000 */
[----:B------:R-:W-:Y:S02]  /*1b10*/  SEL R0, RZ, 0x1, P0 ;  /* 0x00000001ff007807 */ /* 0x000fe40000000000 */
[----:B------:R-:W-:Y:S02]  /*1b20*/  SHF.L.U32 R3, R3, 0x1, RZ ;  /* 0x0000000103037819 */ /* 0x000fe400000006ff */
[----:B------:R-:W-:Y:S02]  /*1b30*/  ISETP.GE.AND P0, PT, R209, UR4, PT ;  /* 0x00000004d1007c0c */ /* 0x000fe4000bf06270 */
[----:B------:R-:W-:-:S02]  /*1b40*/  ISETP.GE.AND P1, PT, R208, UR4, PT ;  /* 0x00000004d0007c0c */ /* 0x000fc4000bf26270 */
[----:B------:R-:W-:Y:S02]  /*1b50*/  LOP3.LUT R0, R3, 0x2, R0, 0xe2, !PT ;  /* 0x0000000203007812 */ /* 0x000fe400078ee200 */
[----:B------:R-:W-:Y:S02]  /*1b60*/  SEL R3, RZ, 0x4, P0 ;  /* 0x00000004ff037807 */ /* 0x000fe40000000000 */
[----:B----4-:R-:W-:Y:S02]  /*1b70*/  SEL R4, RZ, 0x8, P1 ;  /* 0x00000008ff047807 */ /* 0x010fe40000800000 */
[----:B------:R-:W-:Y:S02]  /*1b80*/  ISETP.GE.AND P0, PT, R207, UR4, PT ;  /* 0x00000004cf007c0c */ /* 0x000fe4000bf06270 */
[----:B------:R-:W-:Y:S02]  /*1b90*/  ISETP.GE.AND P1, PT, R206, UR4, PT ;  /* 0x00000004ce007c0c */ /* 0x000fe4000bf26270 */
[----:B------:R-:W-:-:S02]  /*1ba0*/  LOP3.LUT R0, R4, R0, R3, 0xfe, !PT ;  /* 0x0000000004007212 */ /* 0x000fc400078efe03 */
[----:B------:R-:W-:Y:S02]  /*1bb0*/  SEL R3, RZ, 0x10, P0 ;  /* 0x00000010ff037807 */ /* 0x000fe40000000000 */
[----:B------:R-:W-:Y:S02]  /*1bc0*/  SEL R4, RZ, 0x20, P1 ;  /* 0x00000020ff047807 */ /* 0x000fe40000800000 */
[----:B------:R-:W-:Y:S02]  /*1bd0*/  SHF.R.S32.HI R9, RZ, 0x1f, R200 ;  /* 0x0000001fff097819 */ /* 0x000fe400000114c8 */
[----:B------:R-:W-:-:S03]  /*1be0*/  LOP3.LUT R3, R4, R0, R3, 0xfe, !PT ;  /* 0x0000000004037212 */ /* 0x000fc600078efe03 */
[-C--:B0-----:R-:W-:Y:S02]  /*1bf0*/  IMAD R0, R9, R52.reuse, RZ ;  /* 0x0000003409007224 */ /* 0x081fe400078e02ff */
[----:B------:R-:W-:-:S04]  /*1c00*/  IMAD.WIDE.U32 R10, R200, R52, R16 ;  /* 0x00000034c80a7225 */ /* 0x000fc800078e0010 */
[----:B------:R-:W-:-:S04]  /*1c10*/  IMAD R15, R200, R53, R0 ;  /* 0x00000035c80f7224 */ /* 0x000fc800078e0200 */
[----:B------:R-:W-:Y:S02]  /*1c20*/  IMAD.IADD R11, R15, 0x1, R11 ;  /* 0x000000010f0b7824 */ /* 0x000fe400078e020b */
[----:B-----5:R-:W-:-:S04]  /*1c30*/  IMAD.WIDE.U32 R20, R26, R52, R10 ;  /* 0x000000341a147225 */ /* 0x020fc800078e000a */
[----:B------:R-:W4:Y:S01]  /*1c40*/  LDL R11, [R1+0xc] ;  /* 0x00000c00010b7983 */ /* 0x000f220000100800 */
[----:B------:R-:W0:Y:S01]  /*1c50*/  S2R R36, SR_TID.X ;  /* 0x0000000000247919 */ /* 0x000e220000002100 */
[----:B------:R-:W1:Y:S01]  /*1c60*/  S2R R35, SR_TID.X ;  /* 0x0000000000237919 */ /* 0x000e620000002100 */
[----:B0-----:R-:W-:-:S05]  /*1c70*/  VIADD R36, R36, 0xffffff80 ;  /* 0xffffff8024247836 */ /* 0x001fca0000000000 */
[----:B------:R-:W-:-:S04]  /*1c80*/  SHF.R.S32.HI R34, RZ, 0x1f, R36 ;  /* 0x0000001fff227819 */ /* 0x000fc80000011424 */
[----:B------:R-:W-:-:S04]  /*1c90*/  LEA.HI R34, R34, R36, RZ, 0x2 ;  /* 0x0000002422227211 */ /* 0x000fc800078f10ff */
[----:B------:R-:W-:-:S05]  /*1ca0*/  LOP3.LUT R34, R34, 0xfffffffc, RZ, 0xc0, !PT ;  /* 0xfffffffc22227812 */ /* 0x000fca00078ec0ff */
[----:B------:R-:W-:Y:S02]  /*1cb0*/  IMAD.IADD R34, R36, 0x1, -R34 ;  /* 0x0000000124227824 */ /* 0x000fe400078e0a22 */
[----:B------:R-:W0:Y:S01]  /*1cc0*/  S2R R36, SR_TID.X ;  /* 0x0000000000247919 */ /* 0x000e220000002100 */
[----:B-1----:R-:W-:Y:S02]  /*1cd0*/  SHF.R.U32.HI R35, RZ, 0x7, R35 ;  /* 0x00000007ff237819 */ /* 0x002fe40000011623 */
[----:B------:R-:W-:Y:S02]  /*1ce0*/  ISETP.GE.AND P0, PT, R211, UR4, PT ;  /* 0x00000004d3007c0c */ /* 0x000fe4000bf06270 */
[----:B------:R-:W-:Y:S02]  /*1cf0*/  ISETP.NE.AND P6, PT, R35, 0x1, PT ;  /* 0x000000012300780c */ /* 0x000fe40003fc5270 */
[----:B------:R-:W-:Y:S02]  /*1d00*/  SEL R6, RZ, 0x40, P0 ;  /* 0x00000040ff067807 */ /* 0x000fe40000000000 */
[----:B------:R-:W-:-:S02]  /*1d10*/  ISETP.GE.AND P1, PT, R210, UR4, PT ;  /* 0x00000004d2007c0c */ /* 0x000fc4000bf26270 */
[----:B------:R-:W-:Y:S01]  /*1d20*/  ISETP.GE.AND P0, PT, R16, R65, PT ;  /* 0x000000411000720c */ /* 0x000fe20003f06270 */
[----:B---3--:R-:W-:Y:S01]  /*1d30*/  IMAD R8, R9, R58, RZ ;  /* 0x0000003a09087224 */ /* 0x008fe200078e02ff */
[----:B------:R-:W-:Y:S01]  /*1d40*/  SHF.R.S32.HI R23, RZ, 0x1f, R22 ;  /* 0x0000001fff177819 */ /* 0x000fe20000011416 */
[----:B------:R-:W-:Y:S01]  /*1d50*/  IMAD R63, R34, 0x40, R200 ;  /* 0x00000040223f7824 */ /* 0x000fe200078e02c8 */
[----:B------:R-:W-:Y:S02]  /*1d60*/  SEL R7, RZ, 0x7fff80, P1 ;  /* 0x007fff80ff077807 */ /* 0x000fe40000800000 */
[----:B------:R-:W-:Y:S01]  /*1d70*/  SEL R13, R65, RZ, P0 ;  /* 0x000000ff410d7207 */ /* 0x000fe20000000000 */
[----:B------:R-:W-:Y:S01]  /*1d80*/  IMAD.WIDE.U32 R4, R200, R52, R22 ;  /* 0x00000034c8047225 */ /* 0x000fe200078e0016 */
[----:B------:R-:W-:Y:S01]  /*1d90*/  LOP3.LUT R3, R7, R3, R6, 0xfe, !PT ;  /* 0x0000000307037212 */ /* 0x000fe200078efe06 */
[----:B------:R-:W-:Y:S05]  /*1da0*/  @!P6 WARPSYNC.ALL ;  /* 0x000000000000e948 */ /* 0x000fea0003800000 */
[----:B------:R-:W-:-:S02]  /*1db0*/  IADD3 R13, R16, R13, RZ ;  /* 0x0000000d100d7210 */ /* 0x000fc40007ffe0ff */
[----:B0-----:R-:W-:Y:S01]  /*1dc0*/  IADD3 R36, R36, -0x80, RZ ;  /* 0xffffff8024247810 */ /* 0x001fe20007ffe0ff */
[----:B------:R-:W-:-:S04]  /*1dd0*/  IMAD.WIDE.U32 R6, R200, R58, R22 ;  /* 0x0000003ac8067225 */ /* 0x000fc800078e0016 */
[----:B------:R-:W-:Y:S01]  /*1de0*/  IMAD R57, R200, R59, R8 ;  /* 0x0000003bc8397224 */ /* 0x000fe200078e0208 */
[----:B------:R-:W-:Y:S01]  /*1df0*/  SHF.R.S32.HI R34, RZ, 0x1f, R36 ;  /* 0x0000001fff227819 */ /* 0x000fe20000011424 */
[----:B------:R-:W-:Y:S01]  /*1e00*/  IMAD.IADD R9, R5, 0x1, R15 ;  /* 0x0000000105097824 */ /* 0x000fe200078e020f */
[----:B------:R-:W-:Y:S01]  /*1e10*/  SHF.R.S32.HI R12, RZ, 0x1f, R13 ;  /* 0x0000001fff0c7819 */ /* 0x000fe2000001140d */
[----:B------:R-:W-:Y:S01]  /*1e20*/  IMAD.MOV.U32 R64, RZ, RZ, 0x20 ;  /* 0x00000020ff407424 */ /* 0x000fe200078e00ff */
[----:B------:R-:W-:Y:S01]  /*1e30*/  LEA.HI R34, R34, R36, RZ, 0x5 ;  /* 0x0000002422227211 */ /* 0x000fe200078f28ff */
[----:B------:R-:W-:Y:S01]  /*1e40*/  IMAD.MOV.U32 R8, RZ, RZ, R4 ;  /* 0x000000ffff087224 */ /* 0x000fe200078e0004 */
[----:B------:R-:W-:Y:S01]  /*1e50*/  PRMT R88, R3, 0x8880, RZ ;  /* 0x0000888003587816 */ /* 0x000fe200000000ff */
[----:B------:R-:W-:Y:S01]  /*1e60*/  IMAD.IADD R55, R7, 0x1, R57 ;  /* 0x0000000107377824 */ /* 0x000fe200078e0239 */
[----:B------:R-:W-:Y:S01]  /*1e70*/  SHF.R.S32.HI R7, RZ, 0x1f, R26 ;  /* 0x0000001fff077819 */ /* 0x000fe2000001141a */
[----:B------:R-:W-:Y:S01]  /*1e80*/  IMAD.WIDE.U32 R4, R200, R58, R16 ;  /* 0x0000003ac8047225 */ /* 0x000fe200078e0010 */
[----:B------:R-:W-:Y:S01]  /*1e90*/  SHF.R.S32.HI R34, RZ, 0x5, R34 ;  /* 0x00000005ff227819 */ /* 0x000fe20000011422 */
[----:B------:R-:W-:Y:S01]  /*1ea0*/  ULDC UR4, c[0x0][0x2f4] ;  /* 0x0000bd0000047ab9 */ /* 0x000fe20000000800 */
[----:B------:R-:W-:Y:S01]  /*1eb0*/  LEA.HI R12, R12, R13, RZ, 0x3 ;  /* 0x0000000d0c0c7211 */ /* 0x000fe200078f18ff */
[----:B------:R-:W-:-:S02]  /*1ec0*/  IMAD.IADD R57, R57, 0x1, R5 ;  /* 0x0000000139397824 */ /* 0x000fc400078e0205 */
[C---:B------:R-:W-:Y:S01]  /*1ed0*/  IMAD R5, R7.reuse, R52, RZ ;  /* 0x0000003407057224 */ /* 0x040fe200078e02ff */
[----:B------:R-:W-:Y:S01]  /*1ee0*/  SHF.R.S32.HI R76, RZ, 0x3, R12 ;  /* 0x00000003ff4c7819 */ /* 0x000fe2000001140c */
[----:B------:R-:W-:Y:S01]  /*1ef0*/  IMAD R7, R7, R58, RZ ;  /* 0x0000003a07077224 */ /* 0x000fe200078e02ff */
[----:B------:R-:W-:Y:S01]  /*1f00*/  LOP3.LUT R77, R12, 0xfffffff8, RZ, 0xc0, !PT ;  /* 0xfffffff80c4d7812 */ /* 0x000fe200078ec0ff */
[----:B------:R-:W-:Y:S01]  /*1f10*/  IMAD.MOV.U32 R54, RZ, RZ, R6 ;  /* 0x000000ffff367224 */ /* 0x000fe200078e0006 */
[----:B------:R-:W-:Y:S01]  /*1f20*/  SHF.R.U32.HI R15, RZ, 0x3, R229 ;  /* 0x00000003ff0f7819 */ /* 0x000fe200000116e5 */
[----:B------:R-:W-:Y:S01]  /*1f30*/  IMAD.MOV.U32 R56, RZ, RZ, R4 ;  /* 0x000000ffff387224 */ /* 0x000fe200078e0004 */
[----:B------:R-:W-:Y:S01]  /*1f40*/  SHF.L.U64.HI R4, R52, 0x6, R53 ;  /* 0x0000000634047819 */ /* 0x000fe20000010235 */
[----:B------:R-:W-:Y:S01]  /*1f50*/  IMAD R71, R26, R53, R5 ;  /* 0x000000351a477224 */ /* 0x000fe200078e0205 */
[----:B------:R-:W-:Y:S01]  /*1f60*/  SHF.L.U64.HI R6, R58, 0x6, R59 ;  /* 0x000000063a067819 */ /* 0x000fe2000001023b */
[----:B------:R-:W-:Y:S01]  /*1f70*/  IMAD.WIDE.U32 R8, R26, R52, R8 ;  /* 0x000000341a087225 */ /* 0x000fe200078e0008 */
[----:B------:R-:W-:-:S03]  /*1f80*/  PRMT R88, R88, 0x7710, RZ ;  /* 0x0000771058587816 */ /* 0x000fc600000000ff */
[----:B------:R-:W-:Y:S01]  /*1f90*/  IMAD R75, R26, R59, R7 ;  /* 0x0000003b1a4b7224 */ /* 0x000fe200078e0207 */
[----:B------:R-:W-:Y:S01]  /*1fa0*/  SHF.L.U32 R7, R58, 0x6, RZ ;  /* 0x000000063a077819 */ /* 0x000fe200000006ff */
[----:B------:R-:W-:Y:S01]  /*1fb0*/  IMAD R13, R53, 0x60, RZ ;  /* 0x00000060350d7824 */ /* 0x000fe200078e02ff */
[----:B------:R-:W-:Y:S01]  /*1fc0*/  ISETP.GE.AND P2, PT, R2, UR4, PT ;  /* 0x0000000402007c0c */ /* 0x000fe2000bf46270 */
[----:B------:R-:W-:Y:S02]  /*1fd0*/  IMAD.SHL.U32 R5, R52, 0x40, RZ ;  /* 0x0000004034057824 */ /* 0x000fe400078e00ff */
[----:B------:R-:W-:Y:S02]  /*1fe0*/  IMAD R67, R59, 0x60, RZ ;  /* 0x000000603b437824 */ /* 0x000fe400078e02ff */
[----:B------:R-:W-:-:S04]  /*1ff0*/  IMAD.WIDE.U32 R54, R26, R58, R54 ;  /* 0x0000003a1a367225 */ /* 0x000fc800078e0036 */
[----:B------:R-:W-:Y:S01]  /*2000*/  IMAD.WIDE.U32 R56, R26, R58, R56 ;  /* 0x0000003a1a387225 */ /* 0x000fe200078e0038 */
[----:B------:R-:W-:-:S03]  /*2010*/  IADD3 R70, R9, R71, RZ ;  /* 0x0000004709467210 */ /* 0x000fc60007ffe0ff */
[----:B------:R-:W-:Y:S01]  /*2020*/  IMAD.WIDE.U32 R52, R52, 0x60, RZ ;  /* 0x0000006034347825 */ /* 0x000fe200078e00ff */
[----:B------:R-:W-:-:S03]  /*2030*/  LOP3.LUT R82, R88, 0x1, RZ, 0xc0, !PT ;  /* 0x0000000158527812 */ /* 0x000fc600078ec0ff */
[----:B------:R-:W-:Y:S01]  /*2040*/  IMAD.WIDE.U32 R58, R58, 0x60, RZ ;  /* 0x000000603a3a7825 */ /* 0x000fe200078e00ff */
[C---:B------:R-:W-:Y:S02]  /*2050*/  LOP3.LUT R83, R88.reuse, 0x2, RZ, 0xc0, !PT ;  /* 0x0000000258537812 */ /* 0x040fe400078ec0ff */
[C---:B------:R-:W-:Y:S01]  /*2060*/  LOP3.LUT R84, R88.reuse, 0x4, RZ, 0xc0, !PT ;  /* 0x0000000458547812 */ /* 0x040fe200078ec0ff */
[----:B------:R-:W-:Y:S01]  /*2070*/  IMAD.IADD R72, R55, 0x1, R75 ;  /* 0x0000000137487824 */ /* 0x000fe200078e024b */
[C---:B------:R-:W-:Y:S01]  /*2080*/  LOP3.LUT R85, R88.reuse, 0x8, RZ, 0xc0, !PT ;  /* 0x0000000858557812 */ /* 0x040fe200078ec0ff */
[----:B------:R-:W-:Y:S01]  /*2090*/  IMAD.IADD R0, R33, 0x1, R32 ;  /* 0x0000000121007824 */ /* 0x000fe200078e0220 */
[C---:B------:R-:W-:Y:S01]  /*20a0*/  LOP3.LUT R86, R88.reuse, 0x10, RZ, 0xc0, !PT ;  /* 0x0000001058567812 */ /* 0x040fe200078ec0ff */
[----:B------:R-:W-:Y:S01]  /*20b0*/  VIADD R62, R35, 0x8 ;  /* 0x00000008233e7836 */ /* 0x000fe20000000000 */
[C---:B------:R-:W-:Y:S01]  /*20c0*/  LOP3.LUT R87, R88.reuse, 0x20, RZ, 0xc0, !PT ;  /* 0x0000002058577812 */ /* 0x040fe200078ec0ff */
[----:B------:R-:W-:Y:S01]  /*20d0*/  IMAD.SHL.U32 R65, R65, 0x2, RZ ;  /* 0x0000000241417824 */ /* 0x000fe200078e00ff */
[----:B------:R-:W-:Y:S01]  /*20e0*/  SHF.R.S32.HI R60, RZ, 0x1f, R74 ;  /* 0x0000001fff3c7819 */ /* 0x000fe2000001144a */
[----:B------:R-:W-:Y:S01]  /*20f0*/  IMAD.IADD R66, R53, 0x1, R13 ;  /* 0x0000000135427824 */ /* 0x000fe200078e020d */
[----:B------:R-:W-:Y:S01]  /*2100*/  P2R R90, PR, RZ, 0x4 ;  /* 0x00000004ff5a7803 */ /* 0x000fe20000000000 */
[----:B------:R-:W-:Y:S01]  /*2110*/  IMAD.IADD R67, R59, 0x1, R67 ;  /* 0x000000013b437824 */ /* 0x000fe200078e0243 */
[----:B------:R-:W-:Y:S01]  /*2120*/  SHF.R.S32.HI R79, RZ, 0x1f, R77 ;  /* 0x0000001fff4f7819 */ /* 0x000fe2000001144d */
[----:B------:R-:W-:Y:S01]  /*2130*/  IMAD.IADD R71, R71, 0x1, R21 ;  /* 0x0000000147477824 */ /* 0x000fe200078e0215 */
[----:B------:R-:W-:Y:S01]  /*2140*/  LOP3.LUT R88, R88, 0x40, RZ, 0xc0, !PT ;  /* 0x0000004058587812 */ /* 0x000fe200078ec0ff */
[----:B------:R-:W-:-:S02]  /*2150*/  IMAD.IADD R75, R75, 0x1, R57 ;  /* 0x000000014b4b7824 */ /* 0x000fc400078e0239 */
[C---:B--2---:R-:W-:Y:S01]  /*2160*/  IMAD.SHL.U32 R10, R14.reuse, 0x40, RZ ;  /* 0x000000400e0a7824 */ /* 0x044fe200078e00ff */
[----:B------:R-:W-:Y:S01]  /*2170*/  @!P6 BAR.SYNC.DEFER_BLOCKING 0x9, 0x100 ;  /* 0x024400000000eb1d */ /* 0x000fe20000010000 */
[----:B------:R-:W-:-:S03]  /*2180*/  LOP3.LUT P1, RZ, R14, 0x4, RZ, 0xc0, !PT ;  /* 0x000000040eff7812 */ /* 0x000fc6000782c0ff */
[----:B------:R-:W-:-:S04]  /*2190*/  LOP3.LUT R10, R10, 0x1c0, RZ, 0xc0, !PT ;  /* 0x000001c00a0a7812 */ /* 0x000fc800078ec0ff */
[----:B------:R-:W-:Y:S02]  /*21a0*/  SHF.R.U32.HI R61, RZ, 0x3, R10 ;  /* 0x00000003ff3d7819 */ /* 0x000fe4000001160a */
[----:B------:R-:W-:-:S04]  /*21b0*/  LOP3.LUT R14, R10, 0x18, R16, 0xf8, !PT ;  /* 0x000000180a0e7812 */ /* 0x000fc800078ef810 */
[----:B------:R-:W-:-:S05]  /*21c0*/  LOP3.LUT R14, R14, R61, RZ, 0x3c, !PT ;  /* 0x0000003d0e0e7212 */ /* 0x000fca00078e3cff */
[----:B------:R-:W-:Y:S01]  /*21d0*/  IMAD R68, R34, 0x200, R14 ;  /* 0x0000020022447824 */ /* 0x000fe200078e020e */
[--C-:B------:R-:W-:Y:S02]  /*21e0*/  LOP3.LUT R14, R10, 0x38, R12.reuse, 0xf8, !PT ;  /* 0x000000380a0e7812 */ /* 0x100fe400078ef80c */
[----:B------:R-:W-:Y:S02]  /*21f0*/  LOP3.LUT R12, R229, 0x38, R12, 0xf8, !PT ;  /* 0x00000038e50c7812 */ /* 0x000fe400078ef80c */
[----:B------:R-:W-:Y:S02]  /*2200*/  SEL R64, R64, 0xffffffe0, !P1 ;  /* 0xffffffe040407807 */ /* 0x000fe40004800000 */
[----:B------:R-:W-:Y:S02]  /*2210*/  LOP3.LUT R14, R14, R61, RZ, 0x3c, !PT ;  /* 0x0000003d0e0e7212 */ /* 0x000fe400078e3cff */
[----:B------:R-:W-:Y:S01]  /*2220*/  LOP3.LUT R12, R12, R15, RZ, 0x3c, !PT ;  /* 0x0000000f0c0c7212 */ /* 0x000fe200078e3cff */
[----:B------:R-:W-:Y:S01]  /*2230*/  IMAD.IADD R69, R64, 0x1, R68 ;  /* 0x0000000140457824 */ /* 0x000fe200078e0244 */
[----:B------:R-:W-:Y:S01]  /*2240*/  ISETP.GE.AND P1, PT, R16, UR4, PT ;  /* 0x0000000410007c0c */ /* 0x000fe2000bf26270 */
[----:B------:R-:W-:Y:S01]  /*2250*/  IMAD R80, R34, 0x200, R14 ;  /* 0x0000020022507824 */ /* 0x000fe200078e020e */
[----:B------:R-:W-:Y:S01]  /*2260*/  SHF.R.S32.HI R78, RZ, 0x1f, R30 ;  /* 0x0000001fff4e7819 */ /* 0x000fe2000001141e */
[----:B----4-:R-:W-:-:S10]  /*2270*/  IMAD.IADD R81, R11, 0x1, R12 ;  /* 0x000000010b517824 */ /* 0x010fd400078e020c */
.L_x_9740:
[----:B------:R-:W0:Y:S01]  /*2280*/  LDC R97, c[0x0][0x430] ;  /* 0x00010c00ff617b82 */ /* 0x000e220000000800 */
        /* <DEDUP_REMOVED lines=24> */
[----:B------:R-:W-:Y:S01]  /*2410*/  IMAD R94, R18, 0x1800, R68 ;  /* 0x00001800125e7824 */ /* 0x000fe200078e0244 */
[----:B------:R-:W-:Y:S01]  /*2420*/  ISETP.GT.AND P3, PT, R28, R29, PT ;  /* 0x0000001d1c00720c */ /* 0x000fe20003f64270 */
[----:B------:R-:W-:Y:S01]  /*2430*/  IMAD.MOV R14, RZ, RZ, -R32 ;  /* 0x000000ffff0e7224 */ /* 0x000fe200078e0a20 */
[----:B------:R-:W-:Y:S05]  /*2440*/  YIELD ;  /* 0x0000000000007946 */ /* 0x000fea0003800000 */
[----:B------:R-:W-:Y:S01]  /*2450*/  IMAD R92, R18, 0x1800, R69 ;  /* 0x00001800125c7824 */ /* 0x000fe200078e0245 */
[----:B------:R-:W-:Y:S01]  /*2460*/  BSSY B0, `(.L_x_9687) ;  /* 0x00002dd000007945 */ /* 0x000fe20003800000 */
[----:B------:R-:W-:Y:S01]  /*2470*/  IMAD R97, R97, R14, R36 ;  /* 0x0000000e61617224 */ /* 0x000fe200078e0224 */
[----:B------:R-:W-:Y:S01]  /*2480*/  P2R R91, PR, RZ, 0x8 ;  /* 0x00000008ff5b7803 */ /* 0x000fe20000000000 */
[----:B------:R-:W-:Y:S01]  /*2490*/  IMAD R92, R92, 0x2, R25 ;  /* 0x000000025c5c7824 */ /* 0x000fe200078e0219 */
        /* <DEDUP_REMOVED lines=19> */
[----:B------:R-:W-:Y:S02]  /*25d0*/  IMAD.IADD R13, R13, 0x1, R15 ;  /* 0x000000010d0d7824 */ /* 0x000fe400078e020f */
[----:B------:R-:W-:Y:S02]  /*25e0*/  IMAD R15, R60, UR4, RZ ;  /* 0x000000043c0f7c24 */ /* 0x000fe4000f8e02ff */
[C---:B------:R-:W-:Y:S02]  /*25f0*/  IMAD R35, R11.reuse, R52, R14 ;  /* 0x000000340b237224 */ /* 0x040fe400078e020e */
        /* <DEDUP_REMOVED lines=20> */
[----:B------:R-:W-:-:S03]  /*2740*/  CS2R R46, SRZ ;  /* 0x00000000002e7805 */ /* 0x000fc6000001ff00 */
[----:B------:R-:W-:Y:S05]  /*2750*/  @P2 BRA `(.L_x_9691) ;  /* 0x0000000000502947 */ /* 0x000fea0003800000 */
[----:B------:R-:W-:Y:S01]  /*2760*/  IADD3 R11, P3, R8, R14, RZ ;  /* 0x0000000e080b7210 */ /* 0x000fe20007f7e0ff */
[----:B------:R-:W-:Y:S01]  /*2770*/  ULDC.64 UR4, c[0x0][0x3e8] ;  /* 0x0000fa0000047ab9 */ /* 0x000fe20000000a00 */
[----:B------:R-:W-:Y:S02]  /*2780*/  CS2R R44, SRZ ;  /* 0x00000000002c7805 */ /* 0x000fe4000001ff00 */
[----:B------:R-:W-:Y:S01]  /*2790*/  CS2R R46, SRZ ;  /* 0x00000000002e7805 */ /* 0x000fe2000001ff00 */
[----:B------:R-:W-:Y:S01]  /*27a0*/  IMAD.X R36, R49, 0x1, R70, P3 ;  /* 0x0000000131247824 */ /* 0x000fe200018e0646 */
[----:B------:R-:W-:-:S04]  /*27b0*/  LEA R34, P3, R11, UR4, 0x1 ;  /* 0x000000040b227c11 */ /* 0x000fc8000f8608ff */
[----:B------:R-:W-:Y:S01]  /*27c0*/  LEA.HI.X R35, R11, UR5, R36, 0x1, P3 ;  /* 0x000000050b237c11 */ /* 0x000fe200098f0c24 */
[----:B------:R-:W-:Y:S01]  /*27d0*/  ULDC.64 UR4, c[0x0][0x400] ;  /* 0x0001000000047ab9 */ /* 0x000fe20000000a00 */
[----:B------:R-:W-:-:S05]  /*27e0*/  IADD3 R11, P3, R54, R12, RZ ;  /* 0x0000000c360b7210 */ /* 0x000fca0007f7e0ff */
[----:B------:R-:W-:Y:S01]  /*27f0*/  IMAD.X R38, R51, 0x1, R72, P3 ;  /* 0x0000000133267824 */ /* 0x000fe200018e0648 */
[----:B------:R-:W-:-:S04]  /*2800*/  LEA R36, P3, R11, UR4, 0x1 ;  /* 0x000000040b247c11 */ /* 0x000fc8000f8608ff */
[----:B------:R-:W-:Y:S02]  /*2810*/  LEA.HI.X R37, R11, UR5, R38, 0x1, P3 ;  /* 0x000000050b257c11 */ /* 0x000fe400098f0c26 */
        /* <DEDUP_REMOVED lines=8> */
.L_x_9691:
[----:B------:R-:W-:Y:S05]  /*28a0*/  BSYNC B1 ;  /* 0x0000000000017941 */ /* 0x000fea0003800000 */
.L_x_9690:
[----:B------:R-:W-:Y:S01]  /*28b0*/  VIADD R11, R200, 0x40 ;  /* 0x00000040c80b7836 */ /* 0x000fe20000000000 */
[----:B------:R-:W-:Y:S01]  /*28c0*/  BSSY B1, `(.L_x_9692) ;  /* 0x000001c000017945 */ /* 0x000fe20003800000 */
[----:B0-----:R-:W-:Y:S02]  /*28d0*/  CS2R R36, SRZ ;  /* 0x0000000000247805 */ /* 0x001fe4000001ff00 */
[----:B------:R-:W-:Y:S01]  /*28e0*/  CS2R R34, SRZ ;  /* 0x0000000000227805 */ /* 0x000fe2000001ff00 */
[----:B-----5:R-:W-:Y:S01]  /*28f0*/  IMAD.MOV.U32 R48, RZ, RZ, R40 ;  /* 0x000000ffff307224 */ /* 0x020fe200078e0028 */
[----:B------:R-:W-:Y:S01]  /*2900*/  ISETP.GE.AND P4, PT, R11, R100, PT ;  /* 0x000000640b00720c */ /* 0x000fe20003f86270 */
[----:B------:R-:W-:Y:S01]  /*2910*/  IMAD.MOV.U32 R89, RZ, RZ, R41 ;  /* 0x000000ffff597224 */ /* 0x000fe200078e0029 */
[----:B------:R-:W-:-:S11]  /*2920*/  CS2R R38, SRZ ;  /* 0x0000000000267805 */ /* 0x000fd6000001ff00 */
[----:B------:R-:W-:Y:S05]  /*2930*/  @P4 BRA `(.L_x_9693) ;  /* 0x0000000000504947 */ /* 0x000fea0003800000 */
[----:B------:R-:W-:Y:S01]  /*2940*/  IADD3 R14, P3, P5, R8, R14, R5 ;  /* 0x0000000e080e7210 */ /* 0x000fe20007d7e005 */
[----:B------:R-:W-:Y:S01]  /*2950*/  ULDC.64 UR4, c[0x0][0x3e8] ;  /* 0x0000fa0000047ab9 */ /* 0x000fe20000000a00 */
[----:B------:R-:W-:Y:S02]  /*2960*/  CS2R R36, SRZ ;  /* 0x0000000000247805 */ /* 0x000fe4000001ff00 */
[----:B------:R-:W-:Y:S02]  /*2970*/  CS2R R38, SRZ ;  /* 0x0000000000267805 */ /* 0x000fe4000001ff00 */
[----:B------:R-:W-:Y:S02]  /*2980*/  IADD3.X R13, R70, R49, R4, P3, P5 ;  /* 0x00000031460d7210 */ /* 0x000fe40001fea404 */
[----:B------:R-:W-:-:S04]  /*2990*/  IADD3 R11, P3, P5, R54, R12, R7 ;  /* 0x0000000c360b7210 */ /* 0x000fc80007d7e007 */
[----:B------:R-:W-:Y:S02]  /*29a0*/  IADD3.X R32, R72, R51, R6, P3, P5 ;  /* 0x0000003348207210 */ /* 0x000fe40001fea406 */
[----:B------:R-:W-:-:S04]  /*29b0*/  LEA R12, P3, R14, UR4, 0x1 ;  /* 0x000000040e0c7c11 */ /* 0x000fc8000f8608ff */
[----:B------:R-:W-:Y:S01]  /*29c0*/  LEA.HI.X R13, R14, UR5, R13, 0x1, P3 ;  /* 0x000000050e0d7c11 */ /* 0x000fe200098f0c0d */
[----:B------:R-:W-:Y:S02]  /*29d0*/  ULDC.64 UR4, c[0x0][0x400] ;  /* 0x0001000000047ab9 */ /* 0x000fe40000000a00 */
        /* <DEDUP_REMOVED lines=10> */
.L_x_9693:
[----:B------:R-:W-:Y:S05]  /*2a80*/  BSYNC B1 ;  /* 0x0000000000017941 */ /* 0x000fea0003800000 */
.L_x_9692:
[----:B0-----:R-:W-:Y:S01]  /*2a90*/  IMAD.MOV.U32 R12, RZ, RZ, R45 ;  /* 0x000000ffff0c7224 */ /* 0x001fe200078e002d */
[----:B------:R-:W-:Y:S01]  /*2aa0*/  MOV R11, R44 ;  /* 0x0000002c000b7202 */ /* 0x000fe20000000f00 */
[----:B------:R-:W-:Y:S01]  /*2ab0*/  IMAD.MOV.U32 R13, RZ, RZ, R46 ;  /* 0x000000ffff0d7224 */ /* 0x000fe200078e002e */
[----:B------:R-:W-:Y:S01]  /*2ac0*/  ISETP.NE.AND P3, PT, R205, 0x3, PT ;  /* 0x00000003cd00780c */ /* 0x000fe20003f65270 */
[----:B------:R-:W-:Y:S01]  /*2ad0*/  IMAD.MOV.U32 R14, RZ, RZ, R47 ;  /* 0x000000ffff0e7224 */ /* 0x000fe200078e002f */
[----:B------:R-:W-:Y:S01]  /*2ae0*/  PRMT R113, R11, 0x5410, R12 ;  /* 0x000054100b717816 */ /* 0x000fe2000000000c */
[----:B------:R-:W-:Y:S01]  /*2af0*/  IMAD.MOV.U32 R11, RZ, RZ, R42 ;  /* 0x000000ffff0b7224 */ /* 0x000fe200078e002a */
[----:B------:R-:W-:Y:S01]  /*2b00*/  PRMT R107, R89, 0x5410, R48 ;  /* 0x00005410596b7816 */ /* 0x000fe20000000030 */
[----:B------:R-:W-:Y:S01]  /*2b10*/  IMAD.MOV.U32 R12, RZ, RZ, R43 ;  /* 0x000000ffff0c7224 */ /* 0x000fe200078e002b */
[----:B------:R-:W-:Y:S01]  /*2b20*/  PRMT R115, R13, 0x5410, R14 ;  /* 0x000054100d737816 */ /* 0x000fe2000000000e */
[----:B-----5:R-:W-:-:S02]  /*2b30*/  IMAD.MOV.U32 R13, RZ, RZ, R36 ;  /* 0x000000ffff0d7224 */ /* 0x020fc400078e0024 */
        /* <DEDUP_REMOVED lines=12> */
[----:B------:R-:W-:Y:S06]  /*2c00*/  @!P3 BRA `(.L_x_9694) ;  /* 0x000000000004b947 */ /* 0x000fec0003800000 */
[----:B------:R-:W-:Y:S01]  /*2c10*/  BPT.TRAP 0x1 ;  /* 0x000000040000795c */ /* 0x000fe20000300000 */
.L_x_9694:
[----:B------:R-:W-:Y:S01]  /*2c20*/  IMAD R89, R18, 0x8, R19 ;  /* 0x0000000812597824 */ /* 0x000fe200078e0213 */
[----:B------:R-:W-:Y:S01]  /*2c30*/  SHF.L.U32 R101, R203, 0x1f, RZ ;  /* 0x0000001fcb657819 */ /* 0x000fe200000006ff */
[----:B------:R-:W-:Y:S03]  /*2c40*/  BSSY B1, `(.L_x_9695) ;  /* 0x0000003000017945 */ /* 0x000fe60003800000 */
[----:B------:R-:W0:Y:S02]  /*2c50*/  SYNCS.PHASECHK.TRANS64.TRYWAIT P5, [R89+URZ+0x22890], R101 ;  /* 0x02289065590075a7 */ /* 0x000e2400080a017f */
[----:B0-----:R-:W-:Y:S05]  /*2c60*/  @!P5 BRA `(.L_x_9696) ;  /* 0x000001440090d947 */ /* 0x001fea0003800000 */
.L_x_9942:
[----:B------:R-:W-:Y:S05]  /*2c70*/  BSYNC B1 ;  /* 0x0000000000017941 */ /* 0x000fea0003800000 */
.L_x_9695:
[----:B------:R-:W-:-:S03]  /*2c80*/  UMOV UR4, 0xffffffff ;  /* 0xffffffff00047882 */ /* 0x000fc60000000000 */
[----:B------:R-:W-:Y:S05]  /*2c90*/  BRA.DIV UR4, `(.L_x_9697) ;  /* 0x0000014604987947 */ /* 0x000fea000b800000 */
[----:B------:R1:W2:Y:S04]  /*2ca0*/  SHFL.IDX PT, R51, R103, RZ, 0x1c1f ;  /* 0x001c1fff67337589 */ /* 0x0002a800000e0000 */
[----:B------:R1:W3:Y:S02]  /*2cb0*/  SHFL.IDX PT, R93, R102, RZ, 0x1c1f ;  /* 0x001c1fff665d7589 */ /* 0x0002e400000e0000 */
.L_x_9946:
[----:B------:R-:W-:Y:S04]  /*2cc0*/  BSSY B1, `(.L_x_9698) ;  /* 0x0000067000017945 */ /* 0x000fe80003800000 */
[----:B------:R-:W-:Y:S05]  /*2cd0*/  @P2 BRA `(.L_x_9699) ;  /* 0x0000000400942947 */ /* 0x000fea0003800000 */
[----:B------:R-:W-:Y:S04]  /*2ce0*/  BSSY B2, `(.L_x_9700) ;  /* 0x0000032000027945 */ /* 0x000fe80003800000 */
[----:B------:R-:W-:Y:S05]  /*2cf0*/  @P1 BRA `(.L_x_9701) ;  /* 0x0000000000c01947 */ /* 0x000fea0003800000 */
[----:B------:R4:W0:Y:S01]  /*2d00*/  LDS.128 R12, [R94] ;  /* 0x000000005e0c7984 */ /* 0x0008220000000c00 */
[C---:B---3--:R-:W-:Y:S01]  /*2d10*/  LEA R48, P2, R16.reuse, R93, 0x1 ;  /* 0x0000005d10307211 */ /* 0x048fe200078408ff */
[----:B------:R-:W-:Y:S03]  /*2d20*/  BSSY B3, `(.L_x_9702) ;  /* 0x000002c000037945 */ /* 0x000fe60003800000 */
[----:B--2---:R-:W-:Y:S02]  /*2d30*/  LEA.HI.X R49, R16, R51, R17, 0x1, P2 ;  /* 0x0000003310317211 */ /* 0x004fe400010f0c11 */
[----:B------:R-:W-:-:S13]  /*2d40*/  ISETP.GE.AND P2, PT, R22, R50, PT ;  /* 0x000000321600720c */ /* 0x000fda0003f46270 */
[----:B----4-:R-:W-:Y:S05]  /*2d50*/  @P2 BRA `(.L_x_9703) ;  /* 0x0000000000a02947 */ /* 0x010fea0003800000 */
[----:B------:R-:W-:Y:S01]  /*2d60*/  SHF.R.U64 R11, R44, 0x10, R45 ;  /* 0x000000102c0b7819 */ /* 0x000fe2000000122d */
[--C-:B0-----:R-:W-:Y:S01]  /*2d70*/  HADD2.F32 R44, -RZ, R15.reuse.H1_H1 ;  /* 0x3000000fff2c7230 */ /* 0x101fe20000004100 */
        /* <DEDUP_REMOVED lines=11> */
[CC--:B------:R-:W-:Y:S01]  /*2e30*/  FMUL.FTZ R114, R44.reuse, R47.reuse ;  /* 0x0000002f2c727220 */ /* 0x0c0fe20000410000 */
[----:B------:R-:W-:Y:S01]  /*2e40*/  FMUL.FTZ R47, R15, R47 ;  /* 0x0000002f0f2f7220 */ /* 0x000fe20000410000 */
[C---:B------:R-:W-:Y:S01]  /*2e50*/  FMUL.FTZ R110, R13.reuse, R110 ;  /* 0x0000006e0d6e7220 */ /* 0x040fe20000410000 */
[-C--:B------:R-:W-:Y:S01]  /*2e60*/  FFMA.FTZ R112, R13, R46.reuse, -R112 ;  /* 0x0000002e0d707223 */ /* 0x080fe20000010870 */
[-C--:B------:R-:W-:Y:S01]  /*2e70*/  FFMA.FTZ R114, R15, R45.reuse, -R114 ;  /* 0x0000002d0f727223 */ /* 0x080fe20000010872 */
[----:B------:R-:W-:Y:S01]  /*2e80*/  FFMA.FTZ R111, R44, R45, R47 ;  /* 0x0000002d2c6f7223 */ /* 0x000fe2000001002f */
[----:B------:R-:W-:Y:S01]  /*2e90*/  FFMA.FTZ R109, R11, R46, R110 ;  /* 0x0000002e0b6d7223 */ /* 0x000fe2000001006e */
[----:B------:R-:W-:-:S02]  /*2ea0*/  HADD2.F32 R11, -RZ, R12.H1_H1 ;  /* 0x3000000cff0b7230 */ /* 0x000fc40000004100 */
[--C-:B------:R-:W-:Y:S02]  /*2eb0*/  HADD2.F32 R45, -RZ, R115.reuse.H0_H0 ;  /* 0x20000073ff2d7230 */ /* 0x100fe40000004100 */
        /* <DEDUP_REMOVED lines=18> */
.L_x_9703:
[----:B------:R-:W-:Y:S05]  /*2fe0*/  BSYNC B3 ;  /* 0x0000000000037941 */ /* 0x000fea0003800000 */
.L_x_9702:
[----:B0-----:R4:W-:Y:S02]  /*2ff0*/  ST.E.128 desc[UR40][R48.64], R12 ;  /* 0x0000000c30007985 */ /* 0x0019e4000c101d28 */
.L_x_9701:
[----:B------:R-:W-:Y:S05]  /*3000*/  BSYNC B2 ;  /* 0x0000000000027941 */ /* 0x000fea0003800000 */
.L_x_9700:
[----:B------:R-:W-:-:S13]  /*3010*/  ISETP.NE.AND P2, PT, R90, RZ, PT ;  /* 0x000000ff5a00720c */ /* 0x000fda0003f45270 */
[----:B------:R-:W-:Y:S05]  /*3020*/  @P2 BRA `(.L_x_9699) ;  /* 0x0000000000c02947 */ /* 0x000fea0003800000 */
[----:B----4-:R4:W0:Y:S01]  /*3030*/  LDS.128 R12, [R92] ;  /* 0x000000005c0c7984 */ /* 0x0108220000000c00 */
        /* <DEDUP_REMOVED lines=33> */
[--C-:B------:R-:W-:Y:S02]  /*3250*/  HADD2.F32 R15, -RZ, R107.reuse.H1_H1 ;  /* 0x3000006bff0f7230 */ /* 0x100fe40000004100 */
[----:B------:R-:W-:Y:S01]  /*3260*/  FMUL.FTZ R40, R12, R40 ;  /* 0x000000280c287220 */ /* 0x000fe20000410000 */
[----:B------:R-:W-:Y:S02]  /*3270*/  HADD2.F32 R107, -RZ, R107.H0_H0 ;  /* 0x2000006bff6b7230 */ /* 0x000fe40000004100 */
        /* <DEDUP_REMOVED lines=9> */
.L_x_9705:
[----:B------:R-:W-:Y:S05]  /*3310*/  BSYNC B2 ;  /* 0x0000000000027941 */ /* 0x000fea0003800000 */
.L_x_9704:
[----:B0-----:R0:W-:Y:S02]  /*3320*/  ST.E.128 desc[UR40][R44.64], R12 ;  /* 0x0000000c2c007985 */ /* 0x0011e4000c101d28 */
.L_x_9699:
[----:B------:R-:W-:Y:S05]  /*3330*/  BSYNC B1 ;  /* 0x0000000000017941 */ /* 0x000fea0003800000 */
.L_x_9698:
[----:B------:R-:W-:-:S03]  /*3340*/  UMOV UR4, 0xffffffff ;  /* 0xffffffff00047882 */ /* 0x000fc60000000000 */
[----:B------:R-:W-:Y:S05]  /*3350*/  BRA.DIV UR4, `(.L_x_9706) ;  /* 0x0000014204347947 */ /* 0x000fea000b800000 */
[----:B-1----:R-:W1:Y:S04]  /*3360*/  SHFL.IDX PT, R103, R103, 0x1, 0x1c1f ;  /* 0x003c1f0067677f89 */ /* 0x002e6800000e0000 */
[----:B------:R0:W0:Y:S02]  /*3370*/  SHFL.IDX PT, R43, R102, 0x1, 0x1c1f ;  /* 0x003c1f00662b7f89 */ /* 0x00002400000e0000 */
.L_x_9950:
[----:B------:R-:W-:Y:S05]  /*3380*/  @P4 BRA `(.L_x_9707) ;  /* 0x0000001c00a84947 */ /* 0x000fea0003800000 */
[----:B------:R-:W-:Y:S04]  /*3390*/  BSSY B1, `(.L_x_9708) ;  /* 0x0000032000017945 */ /* 0x000fe80003800000 */
[----:B------:R-:W-:Y:S05]  /*33a0*/  @P1 BRA `(.L_x_9709) ;  /* 0x0000000000c01947 */ /* 0x000fea0003800000 */
[----:B0---4-:R0:W4:Y:S01]  /*33b0*/  LDS.128 R12, [R94+0x2000] ;  /* 0x002000005e0c7984 */ /* 0x0111220000000c00 */
[C---:B------:R-:W-:Y:S01]  /*33c0*/  LEA R40, P2, R16.reuse, R43, 0x1 ;  /* 0x0000002b10287211 */ /* 0x040fe200078408ff */
[----:B------:R-:W-:Y:S03]  /*33d0*/  BSSY B2, `(.L_x_9710) ;  /* 0x000002c000027945 */ /* 0x000fe60003800000 */
[----:B-1----:R-:W-:Y:S02]  /*33e0*/  LEA.HI.X R41, R16, R103, R17, 0x1, P2 ;  /* 0x0000006710297211 */ /* 0x002fe400010f0c11 */
[----:B------:R-:W-:-:S13]  /*33f0*/  ISETP.GE.AND P2, PT, R22, R50, PT ;  /* 0x000000321600720c */ /* 0x000fda0003f46270 */
        /* <DEDUP_REMOVED lines=41> */
.L_x_9711:
[----:B------:R-:W-:Y:S05]  /*3690*/  BSYNC B2 ;  /* 0x0000000000027941 */ /* 0x000fea0003800000 */
.L_x_9710:
[----:B----4-:R0:W-:Y:S02]  /*36a0*/  ST.E.128 desc[UR40][R40.64], R12 ;  /* 0x0000000c28007985 */ /* 0x0101e4000c101d28 */
.L_x_9709:
[----:B------:R-:W-:Y:S05]  /*36b0*/  BSYNC B1 ;  /* 0x0000000000017941 */ /* 0x000fea0003800000 */
.L_x_9708:
[----:B------:R-:W-:-:S13]  /*36c0*/  ISETP.NE.AND P2, PT, R90, RZ, PT ;  /* 0x000000ff5a00720c */ /* 0x000fda0003f45270 */
        /* <DEDUP_REMOVED lines=47> */
.L_x_9713:
[----:B------:R-:W-:Y:S05]  /*39c0*/  BSYNC B1 ;  /* 0x0000000000017941 */ /* 0x000fea0003800000 */
.L_x_9712:
[----:B----4-:R0:W-:Y:S01]  /*39d0*/  ST.E.128 desc[UR40][R36.64], R12 ;  /* 0x0000000c24007985 */ /* 0x0101e2000c101d28 */
[----:B------:R-:W-:Y:S05]  /*39e0*/  BRA `(.L_x_9707) ;  /* 0x0000001800107947 */ /* 0x000fea0003800000 */
.L_x_9689:
[----:B------:R-:W-:Y:S01]  /*39f0*/  VIADD R11, R200, 0x40 ;  /* 0x00000040c80b7836 */ /* 0x000fe20000000000 */
[----:B------:R-:W-:Y:S02]  /*3a00*/  CS2R R34, SRZ ;  /* 0x0000000000227805 */ /* 0x000fe4000001ff00 */
[----:B------:R-:W-:Y:S02]  /*3a10*/  CS2R R38, SRZ ;  /* 0x0000000000267805 */ /* 0x000fe4000001ff00 */
[----:B------:R-:W-:Y:S02]  /*3a20*/  CS2R R36, SRZ ;  /* 0x0000000000247805 */ /* 0x000fe4000001ff00 */
[----:B------:R-:W-:-:S04]  /*3a30*/  ISETP.GE.AND P2, PT, R11, R100, PT ;  /* 0x000000640b00720c */ /* 0x000fc80003f46270 */
[----:B------:R-:W-:-:S13]  /*3a40*/  ISETP.GE.OR P2, PT, R16, R50, P2 ;  /* 0x000000321000720c */ /* 0x000fda0001746670 */
[----:B------:R-:W-:Y:S01]  /*3a50*/  @!P2 IADD3 R45, P3, P4, R20, R14, R5 ;  /* 0x0000000e142da210 */ /* 0x000fe20007c7e005 */
[----:B------:R-:W0:Y:S03]  /*3a60*/  @!P2 LDC.64 R40, c[0x0][0x3e8] ;  /* 0x0000fa00ff28ab82 */ /* 0x000e260000000a00 */
[----:B------:R-:W-:Y:S02]  /*3a70*/  @!P2 IADD3.X R46, R71, R49, R4, P3, P4 ;  /* 0x00000031472ea210 */ /* 0x000fe40001fe8404 */
[----:B------:R-:W-:-:S04]  /*3a80*/  @!P2 IADD3 R11, P3, P4, R56, R12, R7 ;  /* 0x0000000c380ba210 */ /* 0x000fc80007c7e007 */
[----:B------:R-:W-:Y:S02]  /*3a90*/  @!P2 IADD3.X R44, R75, R51, R6, P3, P4 ;  /* 0x000000334b2ca210 */ /* 0x000fe40001fe8406 */
[----:B------:R-:W-:-:S04]  /*3aa0*/  ISETP.GE.AND P3, PT, R200, R100, PT ;  /* 0x00000064c800720c */ /* 0x000fc80003f66270 */
[----:B------:R-:W-:-:S13]  /*3ab0*/  ISETP.GE.OR P3, PT, R16, R50, P3 ;  /* 0x000000321000720c */ /* 0x000fda0001f66670 */
[----:B------:R-:W-:Y:S01]  /*3ac0*/  @!P3 IADD3 R13, P4, R20, R14, RZ ;  /* 0x0000000e140db210 */ /* 0x000fe20007f9e0ff */
[----:B------:R-:W1:Y:S04]  /*3ad0*/  @!P3 LDC.64 R42, c[0x0][0x400] ;  /* 0x00010000ff2abb82 */ /* 0x000e680000000a00 */
[----:B------:R-:W-:-:S04]  /*3ae0*/  @!P3 IMAD.X R32, R49, 0x1, R71, P4 ;  /* 0x000000013120b824 */ /* 0x000fc800020e0647 */
[----:B------:R-:W2:Y:S02]  /*3af0*/  @!P3 LDC.64 R14, c[0x0][0x3e8] ;  /* 0x0000fa00ff0ebb82 */ /* 0x000ea40000000a00 */
[----:B--2---:R-:W-:-:S04]  /*3b00*/  @!P3 LEA R14, P4, R13, R14, 0x1 ;  /* 0x0000000e0d0eb211 */ /* 0x004fc800078808ff */
[----:B------:R-:W-:Y:S02]  /*3b10*/  @!P3 LEA.HI.X R15, R13, R15, R32, 0x1, P4 ;  /* 0x0000000f0d0fb211 */ /* 0x000fe400020f0c20 */
[----:B------:R-:W-:Y:S02]  /*3b20*/  CS2R R32, SRZ ;  /* 0x0000000000207805 */ /* 0x000fe4000001ff00 */
[----:B------:R-:W-:-:S05]  /*3b30*/  @!P3 IADD3 R12, P4, R56, R12, RZ ;  /* 0x0000000c380cb210 */ /* 0x000fca0007f9e0ff */
[----:B------:R-:W-:Y:S01]  /*3b40*/  @!P3 IMAD.X R13, R51, 0x1, R75, P4 ;  /* 0x00000001330db824 */ /* 0x000fe200020e064b */
[C---:B-1----:R-:W-:Y:S01]  /*3b50*/  @!P3 LEA R42, P4, R12.reuse, R42, 0x1 ;  /* 0x0000002a0c2ab211 */ /* 0x042fe200078808ff */
[----:B------:R0:W2:Y:S03]  /*3b60*/  @!P3 LDG.E.128 R32, desc[UR40][R14.64] ;  /* 0x000000280e20b981 */ /* 0x0000a6000c1e1d00 */
[----:B------:R-:W-:Y:S02]  /*3b70*/  @!P3 LEA.HI.X R43, R12, R43, R13, 0x1, P4 ;  /* 0x0000002b0c2bb211 */ /* 0x000fe400020f0c0d */
[----:B------:R-:W1:Y:S03]  /*3b80*/  @!P2 LDC.64 R12, c[0x0][0x400] ;  /* 0x00010000ff0cab82 */ /* 0x000e660000000a00 */
[----:B------:R3:W4:Y:S01]  /*3b90*/  @!P3 LDG.E.128 R36, desc[UR40][R42.64] ;  /* 0x000000282a24b981 */ /* 0x000722000c1e1d00 */
[----:B0-----:R-:W-:-:S04]  /*3ba0*/  @!P2 LEA R14, P3, R45, R40, 0x1 ;  /* 0x000000282d0ea211 */ /* 0x001fc800078608ff */
[----:B------:R-:W-:Y:S02]  /*3bb0*/  @!P2 LEA.HI.X R15, R45, R41, R46, 0x1, P3 ;  /* 0x000000292d0fa211 */ /* 0x000fe400018f0c2e */
[----:B------:R-:W-:Y:S02]  /*3bc0*/  CS2R R40, SRZ ;  /* 0x0000000000287805 */ /* 0x000fe4000001ff00 */
[----:B---3--:R-:W-:Y:S02]  /*3bd0*/  CS2R R42, SRZ ;  /* 0x00000000002a7805 */ /* 0x008fe4000001ff00 */
[----:B------:R-:W-:-:S04]  /*3be0*/  CS2R R46, SRZ ;  /* 0x00000000002e7805 */ /* 0x000fc8000001ff00 */
[----:B------:R-:W3:Y:S01]  /*3bf0*/  @!P2 LDG.E.128 R40, desc[UR40][R14.64] ;  /* 0x000000280e28a981 */ /* 0x000ee2000c1e1d00 */
[----:B-1----:R-:W-:-:S04]  /*3c00*/  @!P2 LEA R12, P3, R11, R12, 0x1 ;  /* 0x0000000c0b0ca211 */ /* 0x002fc800078608ff */
[----:B------:R-:W-:Y:S02]  /*3c10*/  @!P2 LEA.HI.X R13, R11, R13, R44, 0x1, P3 ;  /* 0x0000000d0b0da211 */ /* 0x000fe400018f0c2c */
[----:B------:R-:W-:-:S06]  /*3c20*/  CS2R R44, SRZ ;  /* 0x00000000002c7805 */ /* 0x000fcc000001ff00 */
[----:B------:R0:W5:Y:S01]  /*3c30*/  @!P2 LDG.E.128 R44, desc[UR40][R12.64] ;  /* 0x000000280c2ca981 */ /* 0x000162000c1e1d00 */
[----:B------:R-:W-:Y:S02]  /*3c40*/  ISETP.GE.AND P2, PT, R16, R50, PT ;  /* 0x000000321000720c */ /* 0x000fe40003f46270 */
[----:B------:R-:W-:Y:S02]  /*3c50*/  ISETP.NE.AND P3, PT, R205, 0x3, PT ;  /* 0x00000003cd00780c */ /* 0x000fe40003f65270 */
[----:B--2---:R-:W-:Y:S01]  /*3c60*/  MOV R11, R34 ;  /* 0x00000022000b7202 */ /* 0x004fe20000000f00 */
[----:B------:R-:W-:Y:S02]  /*3c70*/  IMAD.MOV.U32 R48, RZ, RZ, R35 ;  /* 0x000000ffff307224 */ /* 0x000fe400078e0023 */
[----:B------:R-:W-:Y:S02]  /*3c80*/  IMAD.MOV.U32 R49, RZ, RZ, R32 ;  /* 0x000000ffff317224 */ /* 0x000fe400078e0020 */
[----:B------:R-:W-:Y:S01]  /*3c90*/  IMAD.MOV.U32 R50, RZ, RZ, R33 ;  /* 0x000000ffff327224 */ /* 0x000fe200078e0021 */
[----:B------:R-:W-:Y:S01]  /*3ca0*/  PRMT R111, R111, 0x5410, R11 ;  /* 0x000054106f6f7816 */ /* 0x000fe2000000000b */
[----:B----4-:R-:W-:Y:S01]  /*3cb0*/  IMAD.MOV.U32 R11, RZ, RZ, R38 ;  /* 0x000000ffff0b7224 */ /* 0x010fe200078e0026 */
[----:B------:R-:W-:Y:S01]  /*3cc0*/  PRMT R117, R48, 0x7610, R117 ;  /* 0x0000761030757816 */ /* 0x000fe20000000075 */
[----:B0-----:R-:W-:Y:S01]  /*3cd0*/  IMAD.MOV.U32 R12, RZ, RZ, R39 ;  /* 0x000000ffff0c7224 */ /* 0x001fe200078e0027 */
[----:B------:R-:W-:Y:S01]  /*3ce0*/  PRMT R121, R49, 0x7610, R121 ;  /* 0x0000761031797816 */ /* 0x000fe20000000079 */
[----:B------:R-:W-:Y:S01]  /*3cf0*/  IMAD.MOV.U32 R14, RZ, RZ, R37 ;  /* 0x000000ffff0e7224 */ /* 0x000fe200078e0025 */
[----:B------:R-:W-:-:S02]  /*3d00*/  PRMT R114, R50, 0x7610, R114 ;  /* 0x0000761032727816 */ /* 0x000fc40000000072 */
[----:B------:R-:W-:Y:S02]  /*3d10*/  MOV R13, R36 ;  /* 0x00000024000d7202 */ /* 0x000fe40000000f00 */
[----:B------:R-:W-:Y:S02]  /*3d20*/  PRMT R111, R11, 0x7610, R111 ;  /* 0x000076100b6f7816 */ /* 0x000fe4000000006f */
[----:B------:R-:W-:Y:S02]  /*3d30*/  PRMT R117, R117, 0x5410, R12 ;  /* 0x0000541075757816 */ /* 0x000fe4000000000c */
[----:B------:R-:W-:Y:S02]  /*3d40*/  PRMT R121, R121, 0x5410, R13 ;  /* 0x0000541079797816 */ /* 0x000fe4000000000d */
[----:B------:R-:W-:Y:S01]  /*3d50*/  PRMT R114, R114, 0x5410, R14 ;  /* 0x0000541072727816 */ /* 0x000fe2000000000e */
[----:B---3--:R-:W-:Y:S02]  /*3d60*/  IMAD.MOV.U32 R11, RZ, RZ, R42 ;  /* 0x000000ffff0b7224 */ /* 0x008fe400078e002a */
[----:B------:R-:W-:-:S02]  /*3d70*/  IMAD.MOV.U32 R12, RZ, RZ, R43 ;  /* 0x000000ffff0c7224 */ /* 0x000fc400078e002b */
[----:B------:R-:W-:Y:S02]  /*3d80*/  IMAD.MOV.U32 R13, RZ, RZ, R40 ;  /* 0x000000ffff0d7224 */ /* 0x000fe400078e0028 */
[----:B------:R-:W-:Y:S01]  /*3d90*/  IMAD.MOV.U32 R14, RZ, RZ, R41 ;  /* 0x000000ffff0e7224 */ /* 0x000fe200078e0029 */
[----:B------:R-:W-:-:S04]  /*3da0*/  PRMT R105, R11, 0x5410, R12 ;  /* 0x000054100b697816 */ /* 0x000fc8000000000c */
[----:B------:R-:W-:Y:S01]  /*3db0*/  PRMT R107, R13, 0x5410, R14 ;  /* 0x000054100d6b7816 */ /* 0x000fe2000000000e */
[----:B-----5:R-:W-:Y:S01]  /*3dc0*/  IMAD.MOV.U32 R12, RZ, RZ, R47 ;  /* 0x000000ffff0c7224 */ /* 0x020fe200078e002f */
[----:B------:R-:W-:Y:S01]  /*3dd0*/  MOV R11, R46 ;  /* 0x0000002e000b7202 */ /* 0x000fe20000000f00 */
[----:B------:R-:W-:Y:S02]  /*3de0*/  IMAD.MOV.U32 R13, RZ, RZ, R44 ;  /* 0x000000ffff0d7224 */ /* 0x000fe400078e002c */
[----:B------:R-:W-:Y:S01]  /*3df0*/  IMAD.MOV.U32 R14, RZ, RZ, R45 ;  /* 0x000000ffff0e7224 */ /* 0x000fe200078e002d */
[----:B------:R-:W-:-:S04]  /*3e00*/  PRMT R108, R11, 0x5410, R12 ;  /* 0x000054100b6c7816 */ /* 0x000fc8000000000c */
[----:B------:R-:W-:Y:S01]  /*3e10*/  PRMT R109, R13, 0x5410, R14 ;  /* 0x000054100d6d7816 */ /* 0x000fe2000000000e */
[----:B------:R-:W-:Y:S06]  /*3e20*/  @!P3 BRA `(.L_x_9714) ;  /* 0x000000000004b947 */ /* 0x000fec0003800000 */
[----:B------:R-:W-:Y:S01]  /*3e30*/  BPT.TRAP 0x1 ;  /* 0x000000040000795c */ /* 0x000fe20000300000 */
.L_x_9714:
[----:B------:R-:W-:Y:S01]  /*3e40*/  IMAD R89, R18, 0x8, R19 ;  /* 0x0000000812597824 */ /* 0x000fe200078e0213 */
[----:B------:R-:W-:Y:S01]  /*3e50*/  SHF.L.U32 R101, R203, 0x1f, RZ ;  /* 0x0000001fcb657819 */ /* 0x000fe200000006ff */
[----:B------:R-:W0:Y:S01]  /*3e60*/  LDC R104, c[0x0][0x2f4] ;  /* 0x0000bd00ff687b82 */ /* 0x000e220000000800 */
[----:B------:R-:W-:Y:S02]  /*3e70*/  BSSY B1, `(.L_x_9715) ;  /* 0x0000003000017945 */ /* 0x000fe40003800000 */
[----:B------:R-:W1:Y:S02]  /*3e80*/  SYNCS.PHASECHK.TRANS64.TRYWAIT P4, [R89+URZ+0x22890], R101 ;  /* 0x02289065590075a7 */ /* 0x000e64000808017f */
[----:B-1----:R-:W-:Y:S05]  /*3e90*/  @!P4 BRA `(.L_x_9716) ;  /* 0x0000013400b0c947 */ /* 0x002fea0003800000 */
.L_x_9951:
[----:B------:R-:W-:Y:S05]  /*3ea0*/  BSYNC B1 ;  /* 0x0000000000017941 */ /* 0x000fea0003800000 */
.L_x_9715:
[----:B------:R-:W-:Y:S01]  /*3eb0*/  UMOV UR4, 0xffffffff ;  /* 0xffffffff00047882 */ /* 0x000fe20000000000 */
[----:B0-----:R-:W-:Y:S02]  /*3ec0*/  IMAD.IADD R106, R104, 0x1, -R65 ;  /* 0x00000001686a7824 */ /* 0x001fe400078e0a41 */
[----:B------:R-:W-:Y:S05]  /*3ed0*/  BRA.DIV UR4, `(.L_x_9717) ;  /* 0x0000013604b47947 */ /* 0x000fea000b800000 */
[----:B------:R0:W2:Y:S04]  /*3ee0*/  SHFL.IDX PT, R95, R103, RZ, 0x1c1f ;  /* 0x001c1fff675f7589 */ /* 0x0000a800000e0000 */
[----:B------:R0:W3:Y:S02]  /*3ef0*/  SHFL.IDX PT, R94, R102, RZ, 0x1c1f ;  /* 0x001c1fff665e7589 */ /* 0x0000e400000e0000 */
.L_x_9955:
[----:B------:R-:W-:Y:S01]  /*3f00*/  ISETP.GE.OR P4, PT, R200, R100, P1 ;  /* 0x00000064c800720c */ /* 0x000fe20000f86670 */
[----:B------:R-:W-:-:S12]  /*3f10*/  BSSY B1, `(.L_x_9718) ;  /* 0x0000073000017945 */ /* 0x000fd80003800000 */
[----:B------:R-:W-:Y:S05]  /*3f20*/  @P4 BRA `(.L_x_9719) ;  /* 0x0000000400c44947 */ /* 0x000fea0003800000 */
[----:B------:R-:W4:Y:S01]  /*3f30*/  S2R R14, SR_TID.X ;  /* 0x00000000000e7919 */ /* 0x000f220000002100 */
[----:B------:R-:W-:Y:S01]  /*3f40*/  SEL R11, R65, R106, !P0 ;  /* 0x0000006a410b7207 */ /* 0x000fe20004000000 */
[----:B------:R-:W-:Y:S01]  /*3f50*/  BSSY B2, `(.L_x_9720) ;  /* 0x000006a000027945 */ /* 0x000fe20003800000 */
[C---:B---3--:R-:W-:Y:S02]  /*3f60*/  LEA R92, P4, R77.reuse, R94, 0x1 ;  /* 0x0000005e4d5c7211 */ /* 0x048fe400078808ff */
[----:B------:R-:W-:Y:S02]  /*3f70*/  SHF.R.S32.HI R12, RZ, 0x1f, R11 ;  /* 0x0000001fff0c7819 */ /* 0x000fe4000001140b */
[----:B--2---:R-:W-:Y:S02]  /*3f80*/  LEA.HI.X R93, R77, R95, R79, 0x1, P4 ;  /* 0x0000005f4d5d7211 */ /* 0x004fe400020f0c4f */
[----:B------:R-:W-:-:S04]  /*3f90*/  LEA.HI R11, R12, R11, RZ, 0x4 ;  /* 0x0000000b0c0b7211 */ /* 0x000fc800078f20ff */
[----:B------:R-:W-:-:S05]  /*3fa0*/  LEA.HI.SX32 R11, R11, R76, 0x1c ;  /* 0x0000004c0b0b7211 */ /* 0x000fca00078fe2ff */
[----:B------:R-:W-:-:S05]  /*3fb0*/  IMAD.SHL.U32 R11, R11, 0x8, RZ ;  /* 0x000000080b0b7824 */ /* 0x000fca00078e00ff */
[----:B------:R-:W-:-:S04]  /*3fc0*/  LOP3.LUT R12, R10, 0x38, R11, 0xf8, !PT ;  /* 0x000000380a0c7812 */ /* 0x000fc800078ef80b */
[----:B------:R-:W-:Y:S02]  /*3fd0*/  LOP3.LUT R12, R12, R61, RZ, 0x3c, !PT ;  /* 0x0000003d0c0c7212 */ /* 0x000fe400078e3cff */
[----:B----4-:R-:W-:-:S04]  /*3fe0*/  IADD3 R14, R14, -0x80, RZ ;  /* 0xffffff800e0e7810 */ /* 0x010fc80007ffe0ff */
[----:B------:R-:W-:-:S04]  /*3ff0*/  SHF.R.S32.HI R13, RZ, 0x1f, R14 ;  /* 0x0000001fff0d7819 */ /* 0x000fc8000001140e */
[----:B------:R-:W-:-:S04]  /*4000*/  LEA.HI R13, R13, R14, RZ, 0x5 ;  /* 0x0000000e0d0d7211 */ /* 0x000fc800078f28ff */
[----:B------:R-:W-:-:S05]  /*4010*/  SHF.R.S32.HI R13, RZ, 0x5, R13 ;  /* 0x00000005ff0d7819 */ /* 0x000fca000001140d */
[----:B------:R-:W-:Y:S02]  /*4020*/  IMAD R13, R13, 0x200, R12 ;  /* 0x000002000d0d7824 */ /* 0x000fe400078e020c */
[C---:B------:R-:W-:Y:S02]  /*4030*/  IMAD R12, R18.reuse, 0x1800, R80 ;  /* 0x00001800120c7824 */ /* 0x040fe400078e0250 */
[----:B------:R-:W-:Y:S02]  /*4040*/  IMAD R14, R18, 0x1800, R13 ;  /* 0x00001800120e7824 */ /* 0x000fe400078e020d */
[--C-:B------:R-:W-:Y:S02]  /*4050*/  IMAD R12, R12, 0x2, R19.reuse ;  /* 0x000000020c0c7824 */ /* 0x100fe400078e0213 */
[----:B------:R-:W-:-:S04]  /*4060*/  IMAD R48, R14, 0x2, R19 ;  /* 0x000000020e307824 */ /* 0x000fc800078e0213 */
[----:B------:R-:W2:Y:S04]  /*4070*/  LDS.128 R12, [R12+0x1c400] ;  /* 0x01c400000c0c7984 */ /* 0x000ea80000000c00 */
[----:B------:R-:W3:Y:S01]  /*4080*/  LDS.128 R48, [R48+0x1c400] ;  /* 0x01c4000030307984 */ /* 0x000ee20000000c00 */
[----:B------:R-:W-:Y:S05]  /*4090*/  @P2 BRA `(.L_x_9721) ;  /* 0x0000000400542947 */ /* 0x000fea0003800000 */
[----:B------:R-:W-:Y:S02]  /*40a0*/  SHF.R.U32.HI R112, RZ, 0x10, R37 ;  /* 0x00000010ff707819 */ /* 0x000fe40000011625 */
[--C-:B------:R-:W-:Y:S02]  /*40b0*/  SHF.R.U64 R110, R32, 0x10, R33.reuse ;  /* 0x00000010206e7819 */ /* 0x100fe40000001221 */
[----:B------:R-:W-:Y:S01]  /*40c0*/  SHF.R.U32.HI R113, RZ, 0x10, R33 ;  /* 0x00000010ff717819 */ /* 0x000fe20000011621 */
[----:B------:R-:W-:Y:S01]  /*40d0*/  HADD2.F32 R112, -RZ, R112.H0_H0 ;  /* 0x20000070ff707230 */ /* 0x000fe20000004100 */
[----:B------:R-:W-:Y:S01]  /*40e0*/  SHF.R.U64 R119, R36, 0x10, R37 ;  /* 0x0000001024777819 */ /* 0x000fe20000001225 */
[--C-:B---3--:R-:W-:Y:S01]  /*40f0*/  HADD2.F32 R36, -RZ, R49.reuse.H0_H0 ;  /* 0x20000031ff247230 */ /* 0x108fe20000004100 */
[----:B------:R-:W-:Y:S01]  /*4100*/  SHF.R.U64 R32, R34, 0x10, R35 ;  /* 0x0000001022207819 */ /* 0x000fe20000001223 */
[----:B--2---:R-:W-:Y:S01]  /*4110*/  IMAD.MOV.U32 R34, RZ, RZ, R12 ;  /* 0x000000ffff227224 */ /* 0x004fe200078e000c */
[--C-:B------:R-:W-:Y:S01]  /*4120*/  SHF.R.U64 R33, R38, 0x10, R39.reuse ;  /* 0x0000001026217819 */ /* 0x100fe20000001227 */
[----:B------:R-:W-:Y:S01]  /*4130*/  HADD2.F32 R49, -RZ, R49.H1_H1 ;  /* 0x30000031ff317230 */ /* 0x000fe20000004100 */
[----:B------:R-:W-:Y:S01]  /*4140*/  SHF.R.U32.HI R115, RZ, 0x10, R39 ;  /* 0x00000010ff737819 */ /* 0x000fe20000011627 */
[----:B------:R-:W-:Y:S01]  /*4150*/  HADD2.F32 R39, -RZ, R114.H1_H1 ;  /* 0x30000072ff277230 */ /* 0x000fe20000004100 */
[----:B------:R-:W-:Y:S01]  /*4160*/  SHF.R.U32.HI R116, RZ, 0x10, R35 ;  /* 0x00000010ff747819 */ /* 0x000fe20000011623 */
[--C-:B------:R-:W-:Y:S01]  /*4170*/  HADD2.F32 R12, -RZ, R13.reuse.H0_H0 ;  /* 0x2000000dff0c7230 */ /* 0x100fe20000004100 */
[----:B------:R-:W-:Y:S01]  /*4180*/  MOV R35, R15 ;  /* 0x0000000f00237202 */ /* 0x000fe20000000f00 */
[----:B------:R-:W-:-:S02]  /*4190*/  HADD2.F32 R15, -RZ, R13.H1_H1 ;  /* 0x3000000dff0f7230 */ /* 0x000fc40000004100 */
[-C--:B------:R-:W-:Y:S01]  /*41a0*/  FMUL.FTZ R13, R36, R39.reuse ;  /* 0x00000027240d7220 */ /* 0x080fe20000410000 */
[----:B------:R-:W-:Y:S02]  /*41b0*/  HADD2.F32 R37, -RZ, R114.H0_H0 ;  /* 0x20000072ff257230 */ /* 0x000fe40000004100 */
[C---:B------:R-:W-:Y:S01]  /*41c0*/  FMUL.FTZ R39, R12.reuse, R39 ;  /* 0x000000270c277220 */ /* 0x040fe20000410000 */
[----:B------:R-:W-:Y:S02]  /*41d0*/  HADD2.F32 R38, -RZ, R113.H0_H0 ;  /* 0x20000071ff267230 */ /* 0x000fe40000004100 */
[-C--:B------:R-:W-:Y:S01]  /*41e0*/  FMUL.FTZ R114, R49, R112.reuse ;  /* 0x0000007031727220 */ /* 0x080fe20000410000 */
[C---:B------:R-:W-:Y:S01]  /*41f0*/  FMUL.FTZ R112, R15.reuse, R112 ;  /* 0x000000700f707220 */ /* 0x040fe20000410000 */
[-C--:B------:R-:W-:Y:S01]  /*4200*/  FFMA.FTZ R12, R12, R37.reuse, -R13 ;  /* 0x000000250c0c7223 */ /* 0x080fe2000001080d */
[----:B------:R-:W-:Y:S01]  /*4210*/  FFMA.FTZ R13, R36, R37, R39 ;  /* 0x00000025240d7223 */ /* 0x000fe20000010027 */
[-C--:B------:R-:W-:Y:S01]  /*4220*/  FFMA.FTZ R113, R15, R38.reuse, -R114 ;  /* 0x000000260f717223 */ /* 0x080fe20000010872 */
[----:B------:R-:W-:Y:S01]  /*4230*/  FFMA.FTZ R114, R49, R38, R112 ;  /* 0x0000002631727223 */ /* 0x000fe20000010070 */
[----:B------:R-:W-:-:S02]  /*4240*/  HADD2.F32 R36, -RZ, R51.H0_H0 ;  /* 0x20000033ff247230 */ /* 0x000fc40000004100 */
[----:B------:R-:W-:Y:S01]  /*4250*/  HADD2.F32 R39, -RZ, R117.H1_H1 ;  /* 0x30000075ff277230 */ /* 0x000fe20000004100 */
[----:B------:R-:W-:Y:S01]  /*4260*/  F2FP.F16.F32.PACK_AB R113, R113, R12 ;  /* 0x0000000c7171723e */ /* 0x000fe200000000ff */
[----:B------:R-:W-:Y:S01]  /*4270*/  HADD2.F32 R51, -RZ, R51.H1_H1 ;  /* 0x30000033ff337230 */ /* 0x000fe20000004100 */
[----:B------:R-:W-:Y:S01]  /*4280*/  F2FP.F16.F32.PACK_AB R114, R114, R13 ;  /* 0x0000000d7272723e */ /* 0x000fe200000000ff */
[----:B------:R-:W-:Y:S02]  /*4290*/  HADD2.F32 R112, -RZ, R115.H0_H0 ;  /* 0x20000073ff707230 */ /* 0x000fe40000004100 */
[--C-:B------:R-:W-:Y:S02]  /*42a0*/  HADD2.F32 R15, -RZ, R35.reuse.H0_H0 ;  /* 0x20000023ff0f7230 */ /* 0x100fe40000004100 */
[----:B------:R-:W-:Y:S02]  /*42b0*/  HADD2.F32 R35, -RZ, R35.H1_H1 ;  /* 0x30000023ff237230 */ /* 0x000fe40000004100 */
[----:B------:R-:W-:Y:S01]  /*42c0*/  FMUL.FTZ R118, R51, R112 ;  /* 0x0000007033767220 */ /* 0x000fe20000410000 */
[----:B------:R-:W-:-:S02]  /*42d0*/  HADD2.F32 R38, -RZ, R116.H0_H0 ;  /* 0x20000074ff267230 */ /* 0x000fc40000004100 */
[CC--:B------:R-:W-:Y:S01]  /*42e0*/  FMUL.FTZ R116, R36.reuse, R39.reuse ;  /* 0x0000002724747220 */ /* 0x0c0fe20000410000 */
[----:B------:R-:W-:Y:S02]  /*42f0*/  HADD2.F32 R37, -RZ, R117.H0_H0 ;  /* 0x20000075ff257230 */ /* 0x000fe40000004100 */
[----:B------:R-:W-:Y:S01]  /*4300*/  FMUL.FTZ R39, R15, R39 ;  /* 0x000000270f277220 */ /* 0x000fe20000410000 */
[C---:B------:R-:W-:Y:S01]  /*4310*/  FMUL.FTZ R120, R35.reuse, R112 ;  /* 0x0000007023787220 */ /* 0x040fe20000410000 */
[----:B------:R-:W-:Y:S01]  /*4320*/  FFMA.FTZ R115, R35, R38, -R118 ;  /* 0x0000002623737223 */ /* 0x000fe20000010876 */
[----:B------:R-:W-:Y:S02]  /*4330*/  HADD2.F32 R35, -RZ, R48.H0_H0 ;  /* 0x20000030ff237230 */ /* 0x000fe40000004100 */
[-C--:B------:R-:W-:Y:S01]  /*4340*/  FFMA.FTZ R116, R15, R37.reuse, -R116 ;  /* 0x000000250f747223 */ /* 0x080fe20000010874 */
[----:B------:R-:W-:Y:S01]  /*4350*/  FFMA.FTZ R112, R36, R37, R39 ;  /* 0x0000002524707223 */ /* 0x000fe20000010027 */
[----:B------:R-:W-:-:S02]  /*4360*/  HADD2.F32 R39, -RZ, R119.H0_H0 ;  /* 0x20000077ff277230 */ /* 0x000fc40000004100 */
[----:B------:R-:W-:Y:S01]  /*4370*/  FFMA.FTZ R117, R51, R38, R120 ;  /* 0x0000002633757223 */ /* 0x000fe20000010078 */
[----:B------:R-:W-:Y:S02]  /*4380*/  HADD2.F32 R15, -RZ, R34.H0_H0 ;  /* 0x20000022ff0f7230 */ /* 0x000fe40000004100 */
[----:B------:R-:W-:Y:S02]  /*4390*/  HADD2.F32 R48, -RZ, R48.H1_H1 ;  /* 0x30000030ff307230 */ /* 0x000fe40000004100 */
[----:B------:R-:W-:Y:S01]  /*43a0*/  HADD2.F32 R34, -RZ, R34.H1_H1 ;  /* 0x30000022ff227230 */ /* 0x000fe20000004100 */
[----:B------:R-:W-:Y:S01]  /*43b0*/  F2FP.F16.F32.PACK_AB R112, R117, R112 ;  /* 0x000000707570723e */ /* 0x000fe200000000ff */
[----:B------:R-:W-:Y:S02]  /*43c0*/  HADD2.F32 R38, -RZ, R121.H1_H1 ;  /* 0x30000079ff267230 */ /* 0x000fe40000004100 */
[----:B------:R-:W-:Y:S01]  /*43d0*/  FMUL.FTZ R49, R48, R39 ;  /* 0x0000002730317220 */ /* 0x000fe20000410000 */
[----:B------:R-:W-:-:S02]  /*43e0*/  HADD2.F32 R37, -RZ, R110.H0_H0 ;  /* 0x2000006eff257230 */ /* 0x000fc40000004100 */
[C---:B------:R-:W-:Y:S01]  /*43f0*/  FMUL.FTZ R39, R34.reuse, R39 ;  /* 0x0000002722277220 */ /* 0x040fe20000410000 */
[----:B------:R-:W-:Y:S02]  /*4400*/  HADD2.F32 R36, -RZ, R121.H0_H0 ;  /* 0x20000079ff247230 */ /* 0x000fe40000004100 */
[-C--:B------:R-:W-:Y:S01]  /*4410*/  FMUL.FTZ R110, R35, R38.reuse ;  /* 0x00000026236e7220 */ /* 0x080fe20000410000 */
[C---:B------:R-:W-:Y:S01]  /*4420*/  FMUL.FTZ R38, R15.reuse, R38 ;  /* 0x000000260f267220 */ /* 0x040fe20000410000 */
[-C--:B------:R-:W-:Y:S01]  /*4430*/  FFMA.FTZ R49, R34, R37.reuse, -R49 ;  /* 0x0000002522317223 */ /* 0x080fe20000010831 */
[----:B------:R-:W-:Y:S01]  /*4440*/  FFMA.FTZ R39, R48, R37, R39 ;  /* 0x0000002530277223 */ /* 0x000fe20000010027 */
[----:B------:R-:W-:Y:S02]  /*4450*/  HADD2.F32 R37, -RZ, R33.H0_H0 ;  /* 0x20000021ff257230 */ /* 0x000fe40000004100 */
[-C--:B------:R-:W-:Y:S01]  /*4460*/  FFMA.FTZ R110, R15, R36.reuse, -R110 ;  /* 0x000000240f6e7223 */ /* 0x080fe2000001086e */
[----:B------:R-:W-:Y:S01]  /*4470*/  FFMA.FTZ R38, R35, R36, R38 ;  /* 0x0000002423267223 */ /* 0x000fe20000010026 */
[----:B------:R-:W-:-:S02]  /*4480*/  HADD2.F32 R33, -RZ, R50.H0_H0 ;  /* 0x20000032ff217230 */ /* 0x000fc40000004100 */
[--C-:B------:R-:W-:Y:S01]  /*4490*/  HADD2.F32 R36, -RZ, R111.reuse.H0_H0 ;  /* 0x2000006fff247230 */ /* 0x100fe20000004100 */
[----:B------:R-:W-:Y:S01]  /*44a0*/  F2FP.F16.F32.PACK_AB R12, R49, R110 ;  /* 0x0000006e310c723e */ /* 0x000fe200000000ff */
[----:B------:R-:W-:Y:S01]  /*44b0*/  HADD2.F32 R15, -RZ, R14.H0_H0 ;  /* 0x2000000eff0f7230 */ /* 0x000fe20000004100 */
[----:B------:R-:W-:Y:S01]  /*44c0*/  F2FP.F16.F32.PACK_AB R48, R39, R38 ;  /* 0x000000262730723e */ /* 0x000fe200000000ff */
[----:B------:R-:W-:Y:S02]  /*44d0*/  HADD2.F32 R50, -RZ, R50.H1_H1 ;  /* 0x30000032ff327230 */ /* 0x000fe40000004100 */
[----:B------:R-:W-:Y:S02]  /*44e0*/  HADD2.F32 R14, -RZ, R14.H1_H1 ;  /* 0x3000000eff0e7230 */ /* 0x000fe40000004100 */
[----:B------:R-:W-:Y:S02]  /*44f0*/  HADD2.F32 R34, -RZ, R111.H1_H1 ;  /* 0x3000006fff227230 */ /* 0x000fe40000004100 */
[----:B------:R-:W-:Y:S01]  /*4500*/  FMUL.FTZ R51, R50, R37 ;  /* 0x0000002532337220 */ /* 0x000fe20000410000 */
[----:B------:R-:W-:-:S02]  /*4510*/  HADD2.F32 R35, -RZ, R32.H0_H0 ;  /* 0x20000020ff237230 */ /* 0x000fc40000004100 */
[-C--:B------:R-:W-:Y:S01]  /*4520*/  FMUL.FTZ R32, R33, R36.reuse ;  /* 0x0000002421207220 */ /* 0x080fe20000410000 */
[C---:B------:R-:W-:Y:S01]  /*4530*/  FMUL.FTZ R36, R15.reuse, R36 ;  /* 0x000000240f247220 */ /* 0x040fe20000410000 */
[C---:B------:R-:W-:Y:S01]  /*4540*/  FMUL.FTZ R37, R14.reuse, R37 ;  /* 0x000000250e257220 */ /* 0x040fe20000410000 */
[----:B------:R-:W-:Y:S02]  /*4550*/  IMAD.MOV.U32 R13, RZ, RZ, R113 ;  /* 0x000000ffff0d7224 */ /* 0x000fe400078e0071 */
[-C--:B------:R-:W-:Y:S01]  /*4560*/  FFMA.FTZ R32, R15, R34.reuse, -R32 ;  /* 0x000000220f207223 */ /* 0x080fe20000010820 */
[-C--:B------:R-:W-:Y:S01]  /*4570*/  FFMA.FTZ R51, R14, R35.reuse, -R51 ;  /* 0x000000230e337223 */ /* 0x080fe20000010833 */
[----:B------:R-:W-:Y:S01]  /*4580*/  FFMA.FTZ R36, R33, R34, R36 ;  /* 0x0000002221247223 */ /* 0x000fe20000010024 */
[----:B------:R-:W-:Y:S01]  /*4590*/  FFMA.FTZ R37, R50, R35, R37 ;  /* 0x0000002332257223 */ /* 0x000fe20000010025 */
[----:B------:R-:W-:Y:S01]  /*45a0*/  F2FP.F16.F32.PACK_AB R15, R115, R116 ;  /* 0x00000074730f723e */ /* 0x000fe200000000ff */
[----:B------:R-:W-:Y:S01]  /*45b0*/  IMAD.MOV.U32 R49, RZ, RZ, R114 ;  /* 0x000000ffff317224 */ /* 0x000fe200078e0072 */
[----:B------:R-:W-:Y:S01]  /*45c0*/  F2FP.F16.F32.PACK_AB R14, R51, R32 ;  /* 0x00000020330e723e */ /* 0x000fe200000000ff */
[----:B------:R-:W-:Y:S01]  /*45d0*/  IMAD.MOV.U32 R51, RZ, RZ, R112 ;  /* 0x000000ffff337224 */ /* 0x000fe200078e0070 */
[----:B------:R-:W-:-:S07]  /*45e0*/  F2FP.F16.F32.PACK_AB R50, R37, R36 ;  /* 0x000000242532723e */ /* 0x000fce00000000ff */
.L_x_9721:
[----:B------:R-:W-:Y:S05]  /*45f0*/  BSYNC B2 ;  /* 0x0000000000027941 */ /* 0x000fea0003800000 */
.L_x_9720:
[----:B------:R-:W-:Y:S01]  /*4600*/  ISETP.GE.AND P4, PT, R11, R104, PT ;  /* 0x000000680b00720c */ /* 0x000fe20003f86270 */
[----:B--2---:R4:W-:-:S12]  /*4610*/  ST.E.128 desc[UR40][R92.64], R12 ;  /* 0x0000000c5c007985 */ /* 0x0049d8000c101d28 */
[----:B------:R-:W-:-:S05]  /*4620*/  @!P4 IMAD.WIDE R94, R11, 0x2, R94 ;  /* 0x000000020b5ec825 */ /* 0x000fca00078e025e */
[----:B---3--:R4:W-:Y:S02]  /*4630*/  @!P4 ST.E.128 desc[UR40][R94.64], R48 ;  /* 0x000000305e00c985 */ /* 0x0089e4000c101d28 */
.L_x_9719:
[----:B------:R-:W-:Y:S05]  /*4640*/  BSYNC B1 ;  /* 0x0000000000017941 */ /* 0x000fea0003800000 */
.L_x_9718:
[----:B------:R-:W-:-:S03]  /*4650*/  UMOV UR4, 0xffffffff ;  /* 0xffffffff00047882 */ /* 0x000fc60000000000 */
[----:B------:R-:W-:Y:S05]  /*4660*/  BRA.DIV UR4, `(.L_x_9722) ;  /* 0x00000132041c7947 */ /* 0x000fea000b800000 */
[----:B------:R1:W1:Y:S04]  /*4670*/  SHFL.IDX PT, R38, R103, 0x1, 0x1c1f ;  /* 0x003c1f0067267f89 */ /* 0x00026800000e0000 */
[----:B0-----:R-:W0:Y:S02]  /*4680*/  SHFL.IDX PT, R102, R102, 0x1, 0x1c1f ;  /* 0x003c1f0066667f89 */ /* 0x001e2400000e0000 */
.L_x_9959:
[----:B------:R-:W-:-:S05]  /*4690*/  VIADD R11, R200, 0x40 ;  /* 0x00000040c80b7836 */ /* 0x000fca0000000000 */
[----:B------:R-:W-:-:S13]  /*46a0*/  ISETP.GE.OR P4, PT, R11, R100, P1 ;  /* 0x000000640b00720c */ /* 0x000fda0000f86670 */
[----:B------:R-:W-:Y:S05]  /*46b0*/  @P4 BRA `(.L_x_9707) ;  /* 0x0000000800dc4947 */ /* 0x000fea0003800000 */
[----:B----4-:R-:W4:Y:S01]  /*46c0*/  LDL R13, [R1+0xc] ;  /* 0x00000c00010d7983 */ /* 0x010f220000100800 */
[----:B------:R-:W-:Y:S01]  /*46d0*/  SEL R106, R65, R106, !P0 ;  /* 0x0000006a416a7207 */ /* 0x000fe20004000000 */
[----:B------:R-:W-:Y:S01]  /*46e0*/  BSSY B1, `(.L_x_9723) ;  /* 0x0000068000017945 */ /* 0x000fe20003800000 */
[----:B------:R-:W-:Y:S02]  /*46f0*/  SHF.R.U32.HI R14, RZ, 0x3, R229 ;  /* 0x00000003ff0e7819 */ /* 0x000fe400000116e5 */
[----:B------:R-:W-:Y:S02]  /*4700*/  SHF.R.S32.HI R11, RZ, 0x1f, R106 ;  /* 0x0000001fff0b7819 */ /* 0x000fe4000001146a */
[----:B0-----:R-:W-:Y:S02]  /*4710*/  LEA R36, P4, R77, R102, 0x1 ;  /* 0x000000664d247211 */ /* 0x001fe400078808ff */
[----:B------:R-:W-:Y:S02]  /*4720*/  LEA.HI R11, R11, R106, RZ, 0x4 ;  /* 0x0000006a0b0b7211 */ /* 0x000fe400078f20ff */
[----:B-1----:R-:W-:-:S02]  /*4730*/  LEA.HI.X R37, R77, R38, R79, 0x1, P4 ;  /* 0x000000264d257211 */ /* 0x002fc400020f0c4f */
[----:B------:R-:W-:-:S05]  /*4740*/  LEA.HI.SX32 R11, R11, R76, 0x1c ;  /* 0x0000004c0b0b7211 */ /* 0x000fca00078fe2ff */
[----:B------:R-:W-:-:S05]  /*4750*/  IMAD.SHL.U32 R11, R11, 0x8, RZ ;  /* 0x000000080b0b7824 */ /* 0x000fca00078e00ff */
[----:B------:R-:W-:-:S04]  /*4760*/  LOP3.LUT R12, R229, 0x38, R11, 0xf8, !PT ;  /* 0x00000038e50c7812 */ /* 0x000fc800078ef80b */
[----:B------:R-:W-:-:S04]  /*4770*/  LOP3.LUT R12, R12, R14, RZ, 0x3c, !PT ;  /* 0x0000000e0c0c7212 */ /* 0x000fc800078e3cff */
[----:B----4-:R-:W-:Y:S01]  /*4780*/  IADD3 R13, R13, R12, RZ ;  /* 0x0000000c0d0d7210 */ /* 0x010fe20007ffe0ff */
[----:B------:R-:W-:-:S04]  /*4790*/  IMAD R12, R18, 0x1800, R81 ;  /* 0x00001800120c7824 */ /* 0x000fc800078e0251 */
[----:B------:R-:W-:Y:S02]  /*47a0*/  IMAD R14, R18, 0x1800, R13 ;  /* 0x00001800120e7824 */ /* 0x000fe400078e020d */
[--C-:B------:R-:W-:Y:S02]  /*47b0*/  IMAD R12, R12, 0x2, R19.reuse ;  /* 0x000000020c0c7824 */ /* 0x100fe400078e0213 */
[----:B------:R-:W-:-:S04]  /*47c0*/  IMAD R32, R14, 0x2, R19 ;  /* 0x000000020e207824 */ /* 0x000fc800078e0213 */
[----:B------:R-:W0:Y:S04]  /*47d0*/  LDS.128 R12, [R12+0x1c400] ;  /* 0x01c400000c0c7984 */ /* 0x000e280000000c00 */
[----:B------:R-:W1:Y:S01]  /*47e0*/  LDS.128 R32, [R32+0x1c400] ;  /* 0x01c4000020207984 */ /* 0x000e620000000c00 */
[----:B------:R-:W-:Y:S05]  /*47f0*/  @P2 BRA `(.L_x_9724) ;  /* 0x0000000400582947 */ /* 0x000fea0003800000 */
[--C-:B------:R-:W-:Y:S01]  /*4800*/  SHF.R.U64 R92, R44, 0x10, R45.reuse ;  /* 0x000000102c5c7819 */ /* 0x100fe2000000122d */
[----:B-1----:R-:W-:Y:S01]  /*4810*/  IMAD.MOV.U32 R39, RZ, RZ, R32 ;  /* 0x000000ffff277224 */ /* 0x002fe200078e0020 */
[----:B------:R-:W-:Y:S01]  /*4820*/  SHF.R.U32.HI R44, RZ, 0x10, R45 ;  /* 0x00000010ff2c7819 */ /* 0x000fe2000001162d */
[----:B0-----:R-:W-:Y:S01]  /*4830*/  IMAD.MOV.U32 R32, RZ, RZ, R14 ;  /* 0x000000ffff207224 */ /* 0x001fe200078e000e */
[----:B---3--:R-:W-:Y:S01]  /*4840*/  SHF.R.U64 R94, R40, 0x10, R41 ;  /* 0x00000010285e7819 */ /* 0x008fe20000001229 */
[----:B------:R-:W-:Y:S01]  /*4850*/  IMAD.MOV.U32 R40, RZ, RZ, R34 ;  /* 0x000000ffff287224 */ /* 0x000fe200078e0022 */
[--C-:B------:R-:W-:Y:S01]  /*4860*/  SHF.R.U64 R93, R42, 0x10, R43.reuse ;  /* 0x000000102a5d7819 */ /* 0x100fe2000000122b */
[----:B------:R-:W-:Y:S01]  /*4870*/  HADD2.F32 R34, -RZ, R33.H0_H0 ;  /* 0x20000021ff227230 */ /* 0x000fe20000004100 */
[----:B------:R-:W-:Y:S01]  /*4880*/  SHF.R.U32.HI R48, RZ, 0x10, R43 ;  /* 0x00000010ff307819 */ /* 0x000fe2000001162b */
[----:B------:R-:W-:Y:S01]  /*4890*/  HADD2.F32 R43, -RZ, R109.H1_H1 ;  /* 0x3000006dff2b7230 */ /* 0x000fe20000004100 */
[----:B------:R-:W-:Y:S01]  /*48a0*/  SHF.R.U32.HI R49, RZ, 0x10, R41 ;  /* 0x00000010ff317819 */ /* 0x000fe20000011629 */
[----:B------:R-:W-:Y:S01]  /*48b0*/  HADD2.F32 R14, -RZ, R13.H0_H0 ;  /* 0x2000000dff0e7230 */ /* 0x000fe20000004100 */
[----:B------:R-:W-:Y:S01]  /*48c0*/  SHF.R.U64 R51, R46, 0x10, R47 ;  /* 0x000000102e337819 */ /* 0x000fe2000000122f */
[----:B------:R-:W-:-:S02]  /*48d0*/  HADD2.F32 R33, -RZ, R33.H1_H1 ;  /* 0x30000021ff217230 */ /* 0x000fc40000004100 */
[-C--:B------:R-:W-:Y:S01]  /*48e0*/  FMUL.FTZ R45, R34, R43.reuse ;  /* 0x0000002b222d7220 */ /* 0x080fe20000410000 */
[----:B------:R-:W-:Y:S02]  /*48f0*/  HADD2.F32 R44, -RZ, R44.H0_H0 ;  /* 0x2000002cff2c7230 */ /* 0x000fe40000004100 */
        /* <DEDUP_REMOVED lines=9> */
[----:B------:R-:W-:-:S02]  /*4990*/  HADD2.F32 R41, -RZ, R108.H1_H1 ;  /* 0x3000006cff297230 */ /* 0x000fc40000004100 */
[-C--:B------:R-:W-:Y:S01]  /*49a0*/  FFMA.FTZ R46, R13, R42.reuse, -R46 ;  /* 0x0000002a0d2e7223 */ /* 0x080fe2000001082e */
[----:B------:R-:W-:Y:S02]  /*49b0*/  HADD2.F32 R14, -RZ, R35.H0_H0 ;  /* 0x20000023ff0e7230 */ /* 0x000fe40000004100 */
[----:B------:R-:W-:Y:S01]  /*49c0*/  FFMA.FTZ R44, R33, R42, R44 ;  /* 0x0000002a212c7223 */ /* 0x000fe2000001002c */
        /* <DEDUP_REMOVED lines=8> */
[-C--:B------:R-:W-:Y:S01]  /*4a50*/  FFMA.FTZ R47, R14, R33.reuse, R41 ;  /* 0x000000210e2f7223 */ /* 0x080fe20000010029 */
[----:B------:R-:W-:Y:S02]  /*4a60*/  HADD2.F32 R15, -RZ, R15.H1_H1 ;  /* 0x3000000fff0f7230 */ /* 0x000fe40000004100 */
[----:B------:R-:W-:Y:S01]  /*4a70*/  FFMA.FTZ R48, R13, R33, -R48 ;  /* 0x000000210d307223 */ /* 0x000fe20000010830 */
[----:B------:R-:W-:Y:S02]  /*4a80*/  HADD2.F32 R109, -RZ, R109.H0_H0 ;  /* 0x2000006dff6d7230 */ /* 0x000fe40000004100 */
[-C--:B------:R-:W-:Y:S01]  /*4a90*/  FMUL.FTZ R50, R35, R42.reuse ;  /* 0x0000002a23327220 */ /* 0x080fe20000410000 */
[----:B------:R-:W-:Y:S02]  /*4aa0*/  HADD2.F32 R14, -RZ, R39.H0_H0 ;  /* 0x20000027ff0e7230 */ /* 0x000fe40000004100 */
[----:B------:R-:W-:Y:S01]  /*4ab0*/  FMUL.FTZ R42, R15, R42 ;  /* 0x0000002a0f2a7220 */ /* 0x000fe20000410000 */
[----:B------:R-:W-:-:S02]  /*4ac0*/  HADD2.F32 R33, -RZ, R92.H0_H0 ;  /* 0x2000005cff217230 */ /* 0x000fc40000004100 */
[-C--:B------:R-:W-:Y:S01]  /*4ad0*/  FFMA.FTZ R49, R15, R34.reuse, -R50 ;  /* 0x000000220f317223 */ /* 0x080fe20000010832 */
[----:B------:R-:W-:Y:S02]  /*4ae0*/  HADD2.F32 R39, -RZ, R39.H1_H1 ;  /* 0x30000027ff277230 */ /* 0x000fe40000004100 */
[----:B------:R-:W-:Y:S01]  /*4af0*/  FFMA.FTZ R50, R35, R34, R42 ;  /* 0x0000002223327223 */ /* 0x000fe2000001002a */
[----:B------:R-:W-:Y:S02]  /*4b00*/  HADD2.F32 R107, -RZ, R107.H0_H0 ;  /* 0x2000006bff6b7230 */ /* 0x000fe40000004100 */
[----:B------:R-:W-:Y:S01]  /*4b10*/  FMUL.FTZ R34, R14, R109 ;  /* 0x0000006d0e227220 */ /* 0x000fe20000410000 */
[--C-:B------:R-:W-:Y:S02]  /*4b20*/  HADD2.F32 R13, -RZ, R12.reuse.H0_H0 ;  /* 0x2000000cff0d7230 */ /* 0x100fe40000004100 */
[----:B------:R-:W-:Y:S01]  /*4b30*/  FMUL.FTZ R35, R39, R33 ;  /* 0x0000002127237220 */ /* 0x000fe20000410000 */
[----:B------:R-:W-:Y:S01]  /*4b40*/  HADD2.F32 R12, -RZ, R12.H1_H1 ;  /* 0x3000000cff0c7230 */ /* 0x000fe20000004100 */
[----:B------:R-:W-:Y:S01]  /*4b50*/  F2FP.F16.F32.PACK_AB R47, R50, R47 ;  /* 0x0000002f322f723e */ /* 0x000fe200000000ff */
[----:B------:R-:W-:-:S02]  /*4b60*/  HADD2.F32 R15, -RZ, R94.H0_H0 ;  /* 0x2000005eff0f7230 */ /* 0x000fc40000004100 */
[C---:B------:R-:W-:Y:S01]  /*4b70*/  FMUL.FTZ R109, R13.reuse, R109 ;  /* 0x0000006d0d6d7220 */ /* 0x040fe20000410000 */
[----:B------:R-:W-:Y:S01]  /*4b80*/  FFMA.FTZ R34, R13, R107, -R34 ;  /* 0x0000006b0d227223 */ /* 0x000fe20000010822 */
[C---:B------:R-:W-:Y:S01]  /*4b90*/  FMUL.FTZ R42, R12.reuse, R33 ;  /* 0x000000210c2a7220 */ /* 0x040fe20000410000 */
[----:B------:R-:W-:Y:S02]  /*4ba0*/  HADD2.F32 R13, -RZ, R40.H0_H0 ;  /* 0x20000028ff0d7230 */ /* 0x000fe40000004100 */
[-C--:B------:R-:W-:Y:S01]  /*4bb0*/  FFMA.FTZ R35, R12, R15.reuse, -R35 ;  /* 0x0000000f0c237223 */ /* 0x080fe20000010823 */
[----:B------:R-:W-:Y:S02]  /*4bc0*/  HADD2.F32 R108, -RZ, R108.H0_H0 ;  /* 0x2000006cff6c7230 */ /* 0x000fe40000004100 */
[----:B------:R-:W-:Y:S01]  /*4bd0*/  FFMA.FTZ R42, R39, R15, R42 ;  /* 0x0000000f272a7223 */ /* 0x000fe2000001002a */
[----:B------:R-:W-:Y:S02]  /*4be0*/  HADD2.F32 R33, -RZ, R51.H0_H0 ;  /* 0x20000033ff217230 */ /* 0x000fe40000004100 */
[----:B------:R-:W-:Y:S01]  /*4bf0*/  FFMA.FTZ R109, R14, R107, R109 ;  /* 0x0000006b0e6d7223 */ /* 0x000fe2000001006d */
[----:B------:R-:W-:-:S02]  /*4c00*/  HADD2.F32 R12, -RZ, R32.H0_H0 ;  /* 0x20000020ff0c7230 */ /* 0x000fc40000004100 */
[CC--:B------:R-:W-:Y:S01]  /*4c10*/  FMUL.FTZ R39, R13.reuse, R108.reuse ;  /* 0x0000006c0d277220 */ /* 0x0c0fe20000410000 */
[----:B------:R-:W-:Y:S02]  /*4c20*/  HADD2.F32 R40, -RZ, R40.H1_H1 ;  /* 0x30000028ff287230 */ /* 0x000fe40000004100 */
[----:B------:R-:W-:Y:S02]  /*4c30*/  HADD2.F32 R32, -RZ, R32.H1_H1 ;  /* 0x30000020ff207230 */ /* 0x000fe40000004100 */
        /* <DEDUP_REMOVED lines=14> */
[----:B------:R-:W-:Y:S01]  /*4d20*/  F2FP.F16.F32.PACK_AB R34, R33, R108 ;  /* 0x0000006c2122723e */ /* 0x000fe200000000ff */
[----:B------:R-:W-:Y:S01]  /*4d30*/  IMAD.MOV.U32 R33, RZ, RZ, R43 ;  /* 0x000000ffff217224 */ /* 0x000fe200078e002b */
[----:B------:R-:W-:Y:S02]  /*4d40*/  F2FP.F16.F32.PACK_AB R15, R49, R48 ;  /* 0x00000030310f723e */ /* 0x000fe400000000ff */
[----:B------:R-:W-:-:S07]  /*4d50*/  MOV R32, R42 ;  /* 0x0000002a00207202 */ /* 0x000fce0000000f00 */
.L_x_9724:
[----:B------:R-:W-:Y:S05]  /*4d60*/  BSYNC B1 ;  /* 0x0000000000017941 */ /* 0x000fea0003800000 */
.L_x_9723:
[----:B------:R-:W-:Y:S01]  /*4d70*/  ISETP.GE.AND P2, PT, R11, R104, PT ;  /* 0x000000680b00720c */ /* 0x000fe20003f46270 */
[----:B0-----:R0:W-:Y:S02]  /*4d80*/  ST.E.128 desc[UR40][R36.64], R12 ;  /* 0x0000000c24007985 */ /* 0x0011e4000c101d28 */
[----:B0-----:R-:W-:Y:S02]  /*4d90*/  IMAD.MOV.U32 R12, RZ, RZ, R102 ;  /* 0x000000ffff0c7224 */ /* 0x001fe400078e0066 */
[----:B------:R-:W-:-:S08]  /*4da0*/  IMAD.MOV.U32 R13, RZ, RZ, R38 ;  /* 0x000000ffff0d7224 */ /* 0x000fd000078e0026 */
[----:B------:R-:W-:Y:S05]  /*4db0*/  @P2 BRA `(.L_x_9707) ;  /* 0x00000004001c2947 */ /* 0x000fea0003800000 */
[----:B------:R-:W-:-:S05]  /*4dc0*/  IMAD.WIDE R12, R11, 0x2, R12 ;  /* 0x000000020b0c7825 */ /* 0x000fca00078e020c */
[----:B-1----:R0:W-:Y:S01]  /*4dd0*/  ST.E.128 desc[UR40][R12.64], R32 ;  /* 0x000000200c007985 */ /* 0x0021e2000c101d28 */
[----:B------:R-:W-:Y:S05]  /*4de0*/  BRA `(.L_x_9707) ;  /* 0x0000000400107947 */ /* 0x000fea0003800000 */
.L_x_9688:
[----:B------:R-:W-:-:S13]  /*4df0*/  ISETP.NE.AND P3, PT, R205, 0x3, PT ;  /* 0x00000003cd00780c */ /* 0x000fda0003f65270 */
[----:B------:R-:W-:Y:S05]  /*4e00*/  @!P3 BRA `(.L_x_9725) ;  /* 0x000000000004b947 */ /* 0x000fea0003800000 */
[----:B------:R-:W-:Y:S01]  /*4e10*/  BPT.TRAP 0x1 ;  /* 0x000000040000795c */ /* 0x000fe20000300000 */
.L_x_9725:
[----:B------:R-:W-:Y:S01]  /*4e20*/  IMAD R89, R18, 0x8, R19 ;  /* 0x0000000812597824 */ /* 0x000fe200078e0213 */
[----:B------:R-:W-:Y:S01]  /*4e30*/  SHF.L.U32 R101, R203, 0x1f, RZ ;  /* 0x0000001fcb657819 */ /* 0x000fe200000006ff */
[----:B------:R-:W-:Y:S01]  /*4e40*/  BSSY B1, `(.L_x_9726) ;  /* 0x0000004000017945 */ /* 0x000fe20003800000 */
[----:B------:R-:W-:Y:S02]  /*4e50*/  SHF.R.S32.HI R98, RZ, 0x1f, R97 ;  /* 0x0000001fff627819 */ /* 0x000fe40000011461 */
[----:B------:R-:W0:Y:S02]  /*4e60*/  SYNCS.PHASECHK.TRANS64.TRYWAIT P2, [R89+URZ+0x22890], R101 ;  /* 0x02289065590075a7 */ /* 0x000e24000804017f */
[----:B0-----:R-:W-:Y:S05]  /*4e70*/  @!P2 BRA `(.L_x_9727) ;  /* 0x000001280064a947 */ /* 0x001fea0003800000 */
.L_x_9960:
[----:B------:R-:W-:Y:S05]  /*4e80*/  BSYNC B1 ;  /* 0x0000000000017941 */ /* 0x000fea0003800000 */
.L_x_9726:
[----:B------:R-:W-:Y:S01]  /*4e90*/  ULDC.64 UR4, c[0x0][0x300] ;  /* 0x0000c00000047ab9 */ /* 0x000fe20000000a00 */
[----:B-----5:R-:W-:Y:S01]  /*4ea0*/  SHF.R.S32.HI R99, RZ, 0x1f, R96 ;  /* 0x0000001fff637819 */ /* 0x020fe20000011460 */
[----:B------:R-:W-:Y:S02]  /*4eb0*/  IMAD R14, R98, UR4, RZ ;  /* 0x00000004620e7c24 */ /* 0x000fe4000f8e02ff */
[----:B------:R-:W-:-:S04]  /*4ec0*/  IMAD.WIDE.U32 R12, R97, UR4, RZ ;  /* 0x00000004610c7c25 */ /* 0x000fc8000f8e00ff */
[----:B------:R-:W-:Y:S01]  /*4ed0*/  IMAD R11, R97, UR5, R14 ;  /* 0x00000005610b7c24 */ /* 0x000fe2000f8e020e */
[----:B------:R-:W-:Y:S01]  /*4ee0*/  ULDC.64 UR4, c[0x0][0x310] ;  /* 0x0000c40000047ab9 */ /* 0x000fe20000000a00 */
[----:B------:R-:W-:Y:S02]  /*4ef0*/  IMAD R100, R28, -0x60, R31 ;  /* 0xffffffa01c647824 */ /* 0x000fe400078e021f */
[----:B------:R-:W-:Y:S01]  /*4f00*/  IMAD R15, R99, UR4, RZ ;  /* 0x00000004630f7c24 */ /* 0x000fe2000f8e02ff */
[----:B------:R-:W-:Y:S02]  /*4f10*/  IADD3 R13, R13, R11, RZ ;  /* 0x0000000b0d0d7210 */ /* 0x000fe40007ffe0ff */
[----:B------:R-:W-:Y:S01]  /*4f20*/  VIMNMX R100, R100, 0x60, PT ;  /* 0x0000006064647848 */ /* 0x000fe20003fe0100 */
        /* <DEDUP_REMOVED lines=10> */
[----:B------:R-:W-:Y:S01]  /*4fd0*/  IMAD.IADD R38, R100, 0x1, -R200 ;  /* 0x0000000164267824 */ /* 0x000fe200078e0ac8 */
[----:B------:R-:W-:Y:S02]  /*4fe0*/  UMOV UR4, 0xffffffff ;  /* 0xffffffff00047882 */ /* 0x000fe40000000000 */
[----:B------:R-:W-:Y:S02]  /*4ff0*/  LEA.HI.X R37, R12, UR5, R11, 0x1, P2 ;  /* 0x000000050c257c11 */ /* 0x000fe400090f0c0b */
[----:B------:R-:W-:Y:S01]  /*5000*/  ISETP.GE.AND P2, PT, R38, 0x1, PT ;  /* 0x000000012600780c */ /* 0x000fe20003f46270 */
[----:B------:R-:W-:-:S12]  /*5010*/  BRA.DIV UR4, `(.L_x_9728) ;  /* 0x0000012a04107947 */ /* 0x000fd8000b800000 */
[----:B------:R1:W2:Y:S04]  /*5020*/  SHFL.IDX PT, R33, R37, RZ, 0x1c1f ;  /* 0x001c1fff25217589 */ /* 0x0002a800000e0000 */
[----:B------:R1:W3:Y:S02]  /*5030*/  SHFL.IDX PT, R14, R36, RZ, 0x1c1f ;  /* 0x001c1fff240e7589 */ /* 0x0002e400000e0000 */
.L_x_9964:
[----:B------:R-:W-:Y:S04]  /*5040*/  BSSY B1, `(.L_x_9729) ;  /* 0x000000d000017945 */ /* 0x000fe80003800000 */
[----:B------:R-:W-:Y:S05]  /*5050*/  @!P2 BRA `(.L_x_9730) ;  /* 0x00000000002ca947 */ /* 0x000fea0003800000 */
[----:B------:R-:W-:Y:S02]  /*5060*/  ULDC UR4, c[0x0][0x2f4] ;  /* 0x0000bd0000047ab9 */ /* 0x000fe40000000800 */
[----:B------:R-:W-:-:S13]  /*5070*/  ISETP.GE.AND P2, PT, R16, UR4, PT ;  /* 0x0000000410007c0c */ /* 0x000fda000bf46270 */
[----:B---3--:R-:W-:-:S04]  /*5080*/  @!P2 LEA R34, P4, R16, R14, 0x1 ;  /* 0x0000000e1022a211 */ /* 0x008fc800078808ff */
[----:B--2---:R-:W-:Y:S02]  /*5090*/  @!P2 LEA.HI.X R35, R16, R33, R17, 0x1, P4 ;  /* 0x000000211023a211 */ /* 0x004fe400020f0c11 */
[----:B------:R-:W-:-:S13]  /*50a0*/  ISETP.GE.AND P4, PT, R2, UR4, PT ;  /* 0x0000000402007c0c */ /* 0x000fda000bf86270 */
[C---:B------:R-:W-:Y:S02]  /*50b0*/  @!P4 LEA R32, P5, R2.reuse, R14, 0x1 ;  /* 0x0000000e0220c211 */ /* 0x040fe400078a08ff */
[----:B------:R-:W2:Y:S02]  /*50c0*/  @!P2 LDS.128 R12, [R94] ;  /* 0x000000005e0ca984 */ /* 0x000ea40000000c00 */
[----:B------:R-:W-:Y:S02]  /*50d0*/  @!P4 LEA.HI.X R33, R2, R33, R201, 0x1, P5 ;  /* 0x000000210221c211 */ /* 0x000fe400028f0cc9 */
[----:B--2---:R-:W-:Y:S04]  /*50e0*/  @!P2 ST.E.128 desc[UR40][R34.64], R12 ;  /* 0x0000000c2200a985 */ /* 0x004fe8000c101d28 */
[----:B------:R-:W2:Y:S04]  /*50f0*/  @!P4 LDS.128 R12, [R92] ;  /* 0x000000005c0cc984 */ /* 0x000ea80000000c00 */
[----:B--2---:R4:W-:Y:S02]  /*5100*/  @!P4 ST.E.128 desc[UR40][R32.64], R12 ;  /* 0x0000000c2000c985 */ /* 0x0049e4000c101d28 */
.L_x_9730:
[----:B------:R-:W-:Y:S05]  /*5110*/  BSYNC B1 ;  /* 0x0000000000017941 */ /* 0x000fea0003800000 */
.L_x_9729:
[----:B------:R-:W-:-:S03]  /*5120*/  UMOV UR4, 0xffffffff ;  /* 0xffffffff00047882 */ /* 0x000fc60000000000 */
[----:B------:R-:W-:Y:S05]  /*5130*/  BRA.DIV UR4, `(.L_x_9731) ;  /* 0x0000012a04107947 */ /* 0x000fea000b800000 */
[----:B--2-4-:R2:W4:Y:S04]  /*5140*/  SHFL.IDX PT, R33, R37, 0x1, 0x1c1f ;  /* 0x003c1f0025217f89 */ /* 0x01452800000e0000 */
[----:B---3--:R2:W3:Y:S02]  /*5150*/  SHFL.IDX PT, R14, R36, 0x1, 0x1c1f ;  /* 0x003c1f00240e7f89 */ /* 0x0084e400000e0000 */
.L_x_9968:
[----:B------:R-:W-:-:S13]  /*5160*/  ISETP.GE.AND P2, PT, R38, 0x41, PT ;  /* 0x000000412600780c */ /* 0x000fda0003f46270 */
[----:B------:R-:W-:Y:S05]  /*5170*/  @!P2 BRA `(.L_x_9707) ;  /* 0x00000000002ca947 */ /* 0x000fea0003800000 */
[----:B------:R-:W-:Y:S02]  /*5180*/  ULDC UR4, c[0x0][0x2f4] ;  /* 0x0000bd0000047ab9 */ /* 0x000fe40000000800 */
[----:B------:R-:W-:-:S13]  /*5190*/  ISETP.GE.AND P2, PT, R16, UR4, PT ;  /* 0x0000000410007c0c */ /* 0x000fda000bf46270 */
[----:B---3--:R-:W-:-:S04]  /*51a0*/  @!P2 LEA R34, P4, R16, R14, 0x1 ;  /* 0x0000000e1022a211 */ /* 0x008fc800078808ff */
[----:B----4-:R-:W-:Y:S02]  /*51b0*/  @!P2 LEA.HI.X R35, R16, R33, R17, 0x1, P4 ;  /* 0x000000211023a211 */ /* 0x010fe400020f0c11 */
[----:B------:R-:W-:-:S13]  /*51c0*/  ISETP.GE.AND P4, PT, R2, UR4, PT ;  /* 0x0000000402007c0c */ /* 0x000fda000bf86270 */
[C---:B------:R-:W-:Y:S02]  /*51d0*/  @!P4 LEA R32, P5, R2.reuse, R14, 0x1 ;  /* 0x0000000e0220c211 */ /* 0x040fe400078a08ff */
[----:B------:R-:W3:Y:S02]  /*51e0*/  @!P2 LDS.128 R12, [R94+0x2000] ;  /* 0x002000005e0ca984 */ /* 0x000ee40000000c00 */
[----:B------:R-:W-:Y:S02]  /*51f0*/  @!P4 LEA.HI.X R33, R2, R33, R201, 0x1, P5 ;  /* 0x000000210221c211 */ /* 0x000fe400028f0cc9 */
[----:B---3--:R-:W-:Y:S04]  /*5200*/  @!P2 ST.E.128 desc[UR40][R34.64], R12 ;  /* 0x0000000c2200a985 */ /* 0x008fe8000c101d28 */
[----:B------:R-:W3:Y:S04]  /*5210*/  @!P4 LDS.128 R12, [R92+0x2000] ;  /* 0x002000005c0cc984 */ /* 0x000ee80000000c00 */
[----:B---3--:R3:W-:Y:S02]  /*5220*/  @!P4 ST.E.128 desc[UR40][R32.64], R12 ;  /* 0x0000000c2000c985 */ /* 0x0087e4000c101d28 */
.L_x_9707:
[----:B------:R-:W-:Y:S05]  /*5230*/  BSYNC B0 ;  /* 0x0000000000007941 */ /* 0x000fea0003800000 */
.L_x_9687:
[----:B------:R-:W5:Y:S01]  /*5240*/  S2R R11, SR_TID.X ;  /* 0x00000000000b7919 */ /* 0x000f620000002100 */
        /* <DEDUP_REMOVED lines=8> */
[----:B-----5:R-:W-:Y:S01]  /*52d0*/  LOP3.LUT R11, R11, 0x7f, RZ, 0xc0, !PT ;  /* 0x0000007f0b0b7812 */ /* 0x020fe200078ec0ff */
[----:B--2---:R2:W-:Y:S03]  /*52e0*/  BAR.SYNC.DEFER_BLOCKING R62, 0x80 ;  /* 0x0002003e0000751d */ /* 0x0045e60000010000 */
[----:B------:R-:W-:-:S13]  /*52f0*/  ISETP.NE.AND P2, PT, R11, RZ, PT ;  /* 0x000000ff0b00720c */ /* 0x000fda0003f45270 */
[----:B------:R-:W-:-:S05]  /*5300*/  @!P2 VIADD R11, R89, 0x228a0 ;  /* 0x000228a0590ba836 */ /* 0x000fca0000000000 */
[----:B------:R-:W-:-:S04]  /*5310*/  @!P2 PRMT R11, RZ, 0x654, R11 ;  /* 0x00000654ff0ba816 */ /* 0x000fc8000000000b */
[----:B------:R2:W-:Y:S01]  /*5320*/  @!P2 SYNCS.ARRIVE.TRANS64.RED.A1T0 RZ, [R11+URZ], RZ ;  /* 0x000000ff0bffa9a7 */ /* 0x0005e2000810043f */
[----:B------:R-:W-:Y:S05]  /*5330*/  @!P3 BRA `(.L_x_9733) ;  /* 0x000000000004b947 */ /* 0x000fea0003800000 */
[----:B------:R-:W-:Y:S01]  /*5340*/  BPT.TRAP 0x1 ;  /* 0x000000040000795c */ /* 0x000fe20000300000 */
.L_x_9733:
[----:B------:R-:W-:Y:S05]  /*5350*/  BSYNC B0 ;  /* 0x0000000000007941 */ /* 0x000fea0003800000 */
.L_x_9732:
[----:B------:R-:W5:Y:S01]  /*5360*/  SYNCS.PHASECHK.TRANS64.TRYWAIT P3, [R89+URZ+0x228b0], R101 ;  /* 0x0228b065590075a7 */ /* 0x000f62000806017f */
[----:B------:R-:W-:Y:S04]  /*5370*/  BSSY B0, `(.L_x_9734) ;  /* 0x0000002000007945 */ /* 0x000fe80003800000 */
[----:B-----5:R-:W-:Y:S05]  /*5380*/  @!P3 BRA `(.L_x_9735) ;  /* 0x0000012400c4b947 */ /* 0x020fea0003800000 */
.L_x_9969:
[----:B------:R-:W-:Y:S05]  /*5390*/  BSYNC B0 ;  /* 0x0000000000007941 */ /* 0x000fea0003800000 */
.L_x_9734:
[----:B------:R-:W-:Y:S01]  /*53a0*/  ULDC.64 UR4, c[0x0][0x328] ;  /* 0x0000ca0000047ab9 */ /* 0x000fe20000000a00 */
[----:B------:R-:W-:Y:S01]  /*53b0*/  IMAD.IADD R100, R100, 0x1, -R200 ;  /* 0x0000000164647824 */ /* 0x000fe200078e0ac8 */
[----:B------:R-:W-:Y:S01]  /*53c0*/  BSSY B0, `(.L_x_9736) ;  /* 0x0000043000007945 */ /* 0x000fe20003800000 */
[----:B------:R-:W-:Y:S02]  /*53d0*/  IMAD R98, R98, UR4, RZ ;  /* 0x0000000462627c24 */ /* 0x000fe4000f8e02ff */
[----:B0--34-:R-:W-:-:S04]  /*53e0*/  IMAD.WIDE.U32 R12, R97, UR4, RZ ;  /* 0x00000004610c7c25 */ /* 0x019fc8000f8e00ff */
[----:B------:R-:W-:Y:S01]  /*53f0*/  IMAD R97, R97, UR5, R98 ;  /* 0x0000000561617c24 */ /* 0x000fe2000f8e0262 */
[----:B------:R-:W-:Y:S02]  /*5400*/  ULDC.64 UR4, c[0x0][0x338] ;  /* 0x0000ce0000047ab9 */ /* 0x000fe40000000a00 */
[----:B------:R-:W-:Y:S02]  /*5410*/  IMAD R99, R99, UR4, RZ ;  /* 0x0000000463637c24 */ /* 0x000fe4000f8e02ff */
[----:B------:R-:W-:Y:S02]  /*5420*/  IMAD.IADD R13, R13, 0x1, R97 ;  /* 0x000000010d0d7824 */ /* 0x000fe400078e0261 */
[C---:B------:R-:W-:Y:S02]  /*5430*/  IMAD R99, R96.reuse, UR5, R99 ;  /* 0x0000000560637c24 */ /* 0x040fe4000f8e0263 */
[----:B------:R-:W-:Y:S01]  /*5440*/  IMAD.WIDE.U32 R12, R96, UR4, R12 ;  /* 0x00000004600c7c25 */ /* 0x000fe2000f8e000c */
[----:B------:R-:W-:-:S03]  /*5450*/  ULDC.64 UR4, c[0x0][0x330] ;  /* 0x0000cc0000047ab9 */ /* 0x000fc60000000a00 */
[----:B--2---:R-:W-:Y:S01]  /*5460*/  IMAD R11, R60, UR4, RZ ;  /* 0x000000043c0b7c24 */ /* 0x004fe2000f8e02ff */
[----:B------:R-:W-:-:S03]  /*5470*/  IADD3 R13, R13, R99, RZ ;  /* 0x000000630d0d7210 */ /* 0x000fc60007ffe0ff */
[C---:B------:R-:W-:Y:S02]  /*5480*/  IMAD R11, R74.reuse, UR5, R11 ;  /* 0x000000054a0b7c24 */ /* 0x040fe4000f8e020b */
[----:B------:R-:W-:Y:S01]  /*5490*/  IMAD.WIDE.U32 R12, R74, UR4, R12 ;  /* 0x000000044a0c7c25 */ /* 0x000fe2000f8e000c */
[----:B------:R-:W-:-:S03]  /*54a0*/  ULDC.64 UR4, c[0x0][0x318] ;  /* 0x0000c60000047ab9 */ /* 0x000fc60000000a00 */
[----:B------:R-:W-:Y:S01]  /*54b0*/  IMAD.IADD R13, R13, 0x1, R11 ;  /* 0x000000010d0d7824 */ /* 0x000fe200078e020b */
[----:B-1----:R-:W-:Y:S01]  /*54c0*/  LEA R38, P3, R12, UR4, 0x1 ;  /* 0x000000040c267c11 */ /* 0x002fe2000f8608ff */
[----:B------:R-:W-:-:S03]  /*54d0*/  IMAD R11, R18, 0x6000, R68 ;  /* 0x00006000120b7824 */ /* 0x000fc600078e0244 */
[----:B------:R-:W-:Y:S01]  /*54e0*/  LEA.HI.X R39, R12, UR5, R13, 0x1, P3 ;  /* 0x000000050c277c11 */ /* 0x000fe200098f0c0d */
[----:B------:R-:W-:Y:S01]  /*54f0*/  IMAD.IADD R13, R64, 0x1, R11 ;  /* 0x00000001400d7824 */ /* 0x000fe200078e020b */
[----:B------:R-:W-:Y:S01]  /*5500*/  ISETP.GE.AND P3, PT, R100, 0x1, PT ;  /* 0x000000016400780c */ /* 0x000fe20003f66270 */
[----:B------:R0:W1:Y:S01]  /*5510*/  SHFL.IDX PT, R43, R38, RZ, 0x1c1f ;  /* 0x001c1fff262b7589 */ /* 0x00006200000e0000 */
[--C-:B------:R-:W-:Y:S02]  /*5520*/  IMAD R40, R11, 0x2, R24.reuse ;  /* 0x000000020b287824 */ /* 0x100fe400078e0218 */
[----:B------:R-:W-:Y:S01]  /*5530*/  IMAD R42, R13, 0x2, R24 ;  /* 0x000000020d2a7824 */ /* 0x000fe200078e0218 */
[----:B------:R0:W2:Y:S08]  /*5540*/  SHFL.IDX PT, R41, R39, RZ, 0x1c1f ;  /* 0x001c1fff27297589 */ /* 0x0000b000000e0000 */
[----:B0-----:R-:W-:Y:S05]  /*5550*/  @!P3 BRA `(.L_x_9737) ;  /* 0x0000000000a4b947 */ /* 0x001fea0003800000 */
[----:B------:R-:W-:Y:S02]  /*5560*/  ISETP.NE.AND P5, PT, R82, RZ, PT ;  /* 0x000000ff5200720c */ /* 0x000fe40003fa5270 */
[----:B------:R-:W-:Y:S02]  /*5570*/  ISETP.NE.AND P4, PT, R83, RZ, PT ;  /* 0x000000ff5300720c */ /* 0x000fe40003f85270 */
[----:B------:R-:W-:-:S09]  /*5580*/  PRMT R11, R3, 0x8880, RZ ;  /* 0x00008880030b7816 */ /* 0x000fd200000000ff */
[----:B------:R-:W0:Y:S01]  /*5590*/  @P5 LDS.128 R12, [R40] ;  /* 0x00000000280c5984 */ /* 0x000e220000000c00 */
[----:B-1----:R-:W-:-:S04]  /*55a0*/  @P5 LEA R36, P3, R16, R43, 0x1 ;  /* 0x0000002b10245211 */ /* 0x002fc800078608ff */
[----:B--2---:R-:W-:Y:S02]  /*55b0*/  @P5 LEA.HI.X R37, R16, R41, R17, 0x1, P3 ;  /* 0x0000002910255211 */ /* 0x004fe400018f0c11 */
[----:B------:R-:W-:-:S04]  /*55c0*/  @P4 LEA R34, P3, R2, R43, 0x1 ;  /* 0x0000002b02224211 */ /* 0x000fc800078608ff */
[----:B------:R-:W-:Y:S02]  /*55d0*/  @P4 LEA.HI.X R35, R2, R41, R201, 0x1, P3 ;  /* 0x0000002902234211 */ /* 0x000fe400018f0cc9 */
[----:B------:R-:W-:-:S13]  /*55e0*/  ISETP.NE.AND P3, PT, R84, RZ, PT ;  /* 0x000000ff5400720c */ /* 0x000fda0003f65270 */
[----:B------:R-:W-:-:S04]  /*55f0*/  @P3 LEA R32, P6, R209, R43, 0x1 ;  /* 0x0000002bd1203211 */ /* 0x000fc800078c08ff */
[----:B------:R-:W-:Y:S01]  /*5600*/  @P3 LEA.HI.X R33, R209, R41, R222, 0x1, P6 ;  /* 0x00000029d1213211 */ /* 0x000fe200030f0cde */
[----:B0-----:R0:W-:Y:S01]  /*5610*/  @P5 ST.E.128 desc[UR40][R36.64], R12 ;  /* 0x0000000c24005985 */ /* 0x0011e2000c101d28 */
[----:B------:R-:W-:-:S03]  /*5620*/  ISETP.NE.AND P5, PT, R85, RZ, PT ;  /* 0x000000ff5500720c */ /* 0x000fc60003fa5270 */
[----:B------:R-:W1:Y:S10]  /*5630*/  @P4 LDS.128 R12, [R42] ;  /* 0x000000002a0c4984 */ /* 0x000e740000000c00 */
[----:B0-----:R-:W-:-:S04]  /*5640*/  @P5 LEA R36, P6, R208, R43, 0x1 ;  /* 0x0000002bd0245211 */ /* 0x001fc800078c08ff */
[----:B------:R-:W-:Y:S01]  /*5650*/  @P5 LEA.HI.X R37, R208, R41, R221, 0x1, P6 ;  /* 0x00000029d0255211 */ /* 0x000fe200030f0cdd */
[----:B-1----:R0:W-:Y:S01]  /*5660*/  @P4 ST.E.128 desc[UR40][R34.64], R12 ;  /* 0x0000000c22004985 */ /* 0x0021e2000c101d28 */
[----:B------:R-:W-:-:S03]  /*5670*/  ISETP.NE.AND P4, PT, R86, RZ, PT ;  /* 0x000000ff5600720c */ /* 0x000fc60003f85270 */
[----:B------:R-:W1:Y:S10]  /*5680*/  @P3 LDS.128 R12, [R40+0x3000] ;  /* 0x00300000280c3984 */ /* 0x000e740000000c00 */
        /* <DEDUP_REMOVED lines=13> */
[----:B------:R-:W-:-:S03]  /*5760*/  ISETP.GT.AND P4, PT, R11, -0x1, PT ;  /* 0xffffffff0b00780c */ /* 0x000fc60003f84270 */
[----:B------:R-:W1:Y:S10]  /*5770*/  @P3 LDS.128 R12, [R42+0x6000] ;  /* 0x006000002a0c3984 */ /* 0x000e740000000c00 */
[----:B0-----:R-:W-:-:S04]  /*5780*/  @!P4 LEA R34, P6, R210, R43, 0x1 ;  /* 0x0000002bd222c211 */ /* 0x001fc800078c08ff */
[----:B------:R-:W-:Y:S01]  /*5790*/  @!P4 LEA.HI.X R35, R210, R41, R217, 0x1, P6 ;  /* 0x00000029d223c211 */ /* 0x000fe200030f0cd9 */
[----:B-1----:R-:W-:Y:S04]  /*57a0*/  @P3 ST.E.128 desc[UR40][R32.64], R12 ;  /* 0x0000000c20003985 */ /* 0x002fe8000c101d28 */
[----:B------:R-:W0:Y:S04]  /*57b0*/  @P5 LDS.128 R12, [R40+0x9000] ;  /* 0x00900000280c5984 */ /* 0x000e280000000c00 */
[----:B0-----:R-:W-:Y:S04]  /*57c0*/  @P5 ST.E.128 desc[UR40][R36.64], R12 ;  /* 0x0000000c24005985 */ /* 0x001fe8000c101d28 */
[----:B------:R-:W0:Y:S04]  /*57d0*/  @!P4 LDS.128 R12, [R42+0x9000] ;  /* 0x009000002a0cc984 */ /* 0x000e280000000c00 */
[----:B0-----:R0:W-:Y:S02]  /*57e0*/  @!P4 ST.E.128 desc[UR40][R34.64], R12 ;  /* 0x0000000c2200c985 */ /* 0x0011e4000c101d28 */
.L_x_9737:
[----:B------:R-:W-:Y:S05]  /*57f0*/  BSYNC B0 ;  /* 0x0000000000007941 */ /* 0x000fea0003800000 */
.L_x_9736:
[----:B------:R-:W-:Y:S01]  /*5800*/  ISETP.GE.AND P3, PT, R100, 0x41, PT ;  /* 0x000000416400780c */ /* 0x000fe20003f66270 */
[----:B------:R-:W3:Y:S01]  /*5810*/  SHFL.IDX PT, R39, R39, 0x1, 0x1c1f ;  /* 0x003c1f0027277f89 */ /* 0x000ee200000e0000 */
[----:B------:R-:W-:Y:S03]  /*5820*/  BSSY B0, `(.L_x_9738) ;  /* 0x000002c000007945 */ /* 0x000fe60003800000 */
[----:B------:R4:W0:Y:S08]  /*5830*/  SHFL.IDX PT, R11, R38, 0x1, 0x1c1f ;  /* 0x003c1f00260b7f89 */ /* 0x00083000000e0000 */
[----:B----4-:R-:W-:Y:S05]  /*5840*/  @!P3 BRA `(.L_x_9739) ;  /* 0x0000000000a4b947 */ /* 0x010fea0003800000 */
[----:B------:R-:W-:Y:S02]  /*5850*/  ISETP.NE.AND P5, PT, R82, RZ, PT ;  /* 0x000000ff5200720c */ /* 0x000fe40003fa5270 */
[----:B------:R-:W-:Y:S02]  /*5860*/  ISETP.NE.AND P4, PT, R83, RZ, PT ;  /* 0x000000ff5300720c */ /* 0x000fe40003f85270 */
[----:B------:R-:W-:-:S09]  /*5870*/  PRMT R38, R3, 0x8880, RZ ;  /* 0x0000888003267816 */ /* 0x000fd200000000ff */
[----:B0-----:R-:W0:Y:S01]  /*5880*/  @P5 LDS.128 R12, [R40+0x2000] ;  /* 0x00200000280c5984 */ /* 0x001e220000000c00 */
[----:B------:R-:W-:-:S04]  /*5890*/  @P5 LEA R36, P3, R16, R11, 0x1 ;  /* 0x0000000b10245211 */ /* 0x000fc800078608ff */
[----:B---3--:R-:W-:Y:S02]  /*58a0*/  @P5 LEA.HI.X R37, R16, R39, R17, 0x1, P3 ;  /* 0x0000002710255211 */ /* 0x008fe400018f0c11 */
[----:B------:R-:W-:-:S04]  /*58b0*/  @P4 LEA R34, P3, R2, R11, 0x1 ;  /* 0x0000000b02224211 */ /* 0x000fc800078608ff */
[----:B------:R-:W-:Y:S02]  /*58c0*/  @P4 LEA.HI.X R35, R2, R39, R201, 0x1, P3 ;  /* 0x0000002702234211 */ /* 0x000fe400018f0cc9 */
[----:B------:R-:W-:-:S13]  /*58d0*/  ISETP.NE.AND P3, PT, R84, RZ, PT ;  /* 0x000000ff5400720c */ /* 0x000fda0003f65270 */
[----:B------:R-:W-:-:S04]  /*58e0*/  @P3 LEA R32, P6, R209, R11, 0x1 ;  /* 0x0000000bd1203211 */ /* 0x000fc800078c08ff */
[----:B------:R-:W-:Y:S01]  /*58f0*/  @P3 LEA.HI.X R33, R209, R39, R222, 0x1, P6 ;  /* 0x00000027d1213211 */ /* 0x000fe200030f0cde */
[----:B0-----:R0:W-:Y:S01]  /*5900*/  @P5 ST.E.128 desc[UR40][R36.64], R12 ;  /* 0x0000000c24005985 */ /* 0x0011e2000c101d28 */
[----:B------:R-:W-:-:S03]  /*5910*/  ISETP.NE.AND P5, PT, R85, RZ, PT ;  /* 0x000000ff5500720c */ /* 0x000fc60003fa5270 */
[----:B------:R-:W3:Y:S10]  /*5920*/  @P4 LDS.128 R12, [R42+0x2000] ;  /* 0x002000002a0c4984 */ /* 0x000ef40000000c00 */
[----:B0-----:R-:W-:-:S04]  /*5930*/  @P5 LEA R36, P6, R208, R11, 0x1 ;  /* 0x0000000bd0245211 */ /* 0x001fc800078c08ff */
[----:B------:R-:W-:Y:S01]  /*5940*/  @P5 LEA.HI.X R37, R208, R39, R221, 0x1, P6 ;  /* 0x00000027d0255211 */ /* 0x000fe200030f0cdd */
[----:B---3--:R0:W-:Y:S01]  /*5950*/  @P4 ST.E.128 desc[UR40][R34.64], R12 ;  /* 0x0000000c22004985 */ /* 0x0081e2000c101d28 */
        /* <DEDUP_REMOVED lines=15> */
[----:B------:R-:W-:-:S03]  /*5a50*/  ISETP.GT.AND P4, PT, R38, -0x1, PT ;  /* 0xffffffff2600780c */ /* 0x000fc60003f84270 */
[----:B------:R-:W3:Y:S10]  /*5a60*/  @P3 LDS.128 R12, [R42+0x8000] ;  /* 0x008000002a0c3984 */ /* 0x000ef40000000c00 */
[----:B0-----:R-:W-:-:S04]  /*5a70*/  @!P4 LEA R34, P6, R210, R11, 0x1 ;  /* 0x0000000bd222c211 */ /* 0x001fc800078c08ff */
[----:B------:R-:W-:Y:S01]  /*5a80*/  @!P4 LEA.HI.X R35, R210, R39, R217, 0x1, P6 ;  /* 0x00000027d223c211 */ /* 0x000fe200030f0cd9 */
[----:B---3--:R-:W-:Y:S04]  /*5a90*/  @P3 ST.E.128 desc[UR40][R32.64], R12 ;  /* 0x0000000c20003985 */ /* 0x008fe8000c101d28 */
[----:B------:R-:W0:Y:S04]  /*5aa0*/  @P5 LDS.128 R12, [R40+0xb000] ;  /* 0x00b00000280c5984 */ /* 0x000e280000000c00 */
[----:B0-----:R-:W-:Y:S04]  /*5ab0*/  @P5 ST.E.128 desc[UR40][R36.64], R12 ;  /* 0x0000000c24005985 */ /* 0x001fe8000c101d28 */
[----:B------:R-:W0:Y:S04]  /*5ac0*/  @!P4 LDS.128 R12, [R42+0xb000] ;  /* 0x00b000002a0cc984 */ /* 0x000e280000000c00 */
[----:B0-----:R4:W-:Y:S02]  /*5ad0*/  @!P4 ST.E.128 desc[UR40][R34.64], R12 ;  /* 0x0000000c2200c985 */ /* 0x0019e4000c101d28 */
.L_x_9739:
[----:B------:R-:W-:Y:S05]  /*5ae0*/  BSYNC B0 ;  /* 0x0000000000007941 */ /* 0x000fea0003800000 */
.L_x_9738:
[----:B------:R-:W-:Y:S01]  /*5af0*/  @!PT LDS RZ, [RZ] ;  /* 0x00000000fffff984 */ /* 0x000fe20000000800 */
[----:B------:R-:W-:Y:S01]  /*5b00*/  @!PT LDS RZ, [RZ] ;  /* 0x00000000fffff984 */ /* 0x000fe20000000800 */
[----:B------:R-:W-:Y:S01]  /*5b10*/  @!PT LDS RZ, [RZ] ;  /* 0x00000000fffff984 */ /* 0x000fe20000000800 */
[----:B------:R-:W-:Y:S01]  /*5b20*/  @!PT LDS RZ, [RZ] ;  /* 0x00000000fffff984 */ /* 0x000fe20000000800 */
[----:B------:R5:W-:Y:S06]  /*5b30*/  MEMBAR.ALL.CTA ;  /* 0x0000000000007992 */ /* 0x000bec0000008000 */
[----:B-----5:R-:W5:Y:S01]  /*5b40*/  FENCE.VIEW.ASYNC.S ;  /* 0x00000000000073c6 */ /* 0x020f620000000000 */
[----:B------:R-:W-:Y:S01]  /*5b50*/  @!P2 IADD3 R89, R89, 0x228c0, RZ ;  /* 0x000228c05959a810 */ /* 0x000fe20007ffe0ff */
[----:B------:R-:W-:Y:S01]  /*5b60*/  VIADD R18, R18, 0x1 ;  /* 0x0000000112127836 */ /* 0x000fe20000000000 */
[----:B-----5:R0:W-:Y:S01]  /*5b70*/  BAR.SYNC.DEFER_BLOCKING R62, 0x80 ;  /* 0x0002003e0000751d */ /* 0x0201e20000010000 */
[----:B------:R-:W-:-:S02]  /*5b80*/  ISETP.NE.AND P3, PT, R91, RZ, PT ;  /* 0x000000ff5b00720c */ /* 0x000fc40003f65270 */
[----:B------:R-:W-:-:S04]  /*5b90*/  @!P2 PRMT R89, RZ, 0x654, R89 ;  /* 0x00000654ff59a816 */ /* 0x000fc80000000059 */
[----:B------:R1:W-:Y:S01]  /*5ba0*/  @!P2 SYNCS.ARRIVE.TRANS64.RED.A1T0 RZ, [R89+URZ], RZ ;  /* 0x000000ff59ffa9a7 */ /* 0x0003e2000810043f */
[----:B------:R-:W-:-:S04]  /*5bb0*/  ISETP.NE.AND P2, PT, R18, 0x2, PT ;  /* 0x000000021200780c */ /* 0x000fc80003f45270 */
[----:B0---4-:R-:W-:Y:S02]  /*5bc0*/  SEL R12, RZ, 0x1, P2 ;  /* 0x00000001ff0c7807 */ /* 0x011fe40001000000 */
[----:B------:R-:W-:Y:S02]  /*5bd0*/  SEL R18, R18, RZ, P2 ;  /* 0x000000ff12127207 */ /* 0x000fe40001000000 */
[----:B------:R-:W-:Y:S01]  /*5be0*/  LOP3.LUT R203, R203, R12, RZ, 0x3c, !PT ;  /* 0x0000000ccbcb7212 */ /* 0x000fe200078e3cff */
[----:B-1----:R-:W-:Y:S06]  /*5bf0*/  @P3 BRA `(.L_x_9740) ;  /* 0xffffffc400a03947 */ /* 0x002fec000383ffff */
[----:B------:R-:W0:Y:S01]  /*5c00*/  S2R R11, SR_TID.X ;  /* 0x00000000000b7919 */ /* 0x000e220000002100 */
[----:B------:R-:W-:Y:S02]  /*5c10*/  PLOP3.LUT P0, PT, PT, PT, PT, 0x8, 0x0 ;  /* 0x000000000000781c */ /* 0x000fe40003f0e170 */
[----:B0-----:R-:W-:-:S04]  /*5c20*/  SHF.R.U32.HI R11, RZ, 0x7, R11 ;  /* 0x00000007ff0b7819 */ /* 0x001fc8000001160b */
[----:B------:R-:W-:-:S13]  /*5c30*/  ISETP.NE.AND P3, PT, R11, 0x1, PT ;  /* 0x000000010b00780c */ /* 0x000fda0003f65270 */
[----:B------:R-:W-:Y:S06]  /*5c40*/  @!P3 BAR.ARV 0x9, 0x100 ;  /* 0x024400000000bb1d */ /* 0x000fec0000002000 */
.L_x_9682:
[----:B------:R-:W-:Y:S02]  /*5c50*/  ISETP.GE.AND P2, PT, R176, 0x1, PT ;  /* 0x00000001b000780c */ /* 0x000fe40003f46270 */
[----:B------:R-:W-:Y:S02]  /*5c60*/  CS2R R32, SRZ ;  /* 0x0000000000207805 */ /* 0x000fe4000001ff00 */
[----:B------:R-:W-:Y:S02]  /*5c70*/  PLOP3.LUT P1, PT, PT, PT, PT, 0x80, 0x0 ;  /* 0x000000000000781c */ /* 0x000fe40003f2f070 */
        /* <DEDUP_REMOVED lines=38> */
[----:B---3--:R-:W-:Y:S02]  /*5ee0*/  CS2R R38, SRZ ;  /* 0x0000000000267805 */ /* 0x008fe4000001ff00 */
        /* <DEDUP_REMOVED lines=22> */
[----:B------:R-:W-:-:S02]  /*6050*/  CS2R R8, SRZ ;  /* 0x0000000000087805 */ /* 0x000fc4000001ff00 */
[----:B--2---:R-:W-:Y:S02]  /*6060*/  CS2R R40, SRZ ;  /* 0x0000000000287805 */ /* 0x004fe4000001ff00 */
[----:B------:R-:W-:Y:S02]  /*6070*/  CS2R R6, SRZ ;  /* 0x0000000000067805 */ /* 0x000fe4000001ff00 */
[----:B------:R-:W-:Y:S02]  /*6080*/  CS2R R4, SRZ ;  /* 0x0000000000047805 */ /* 0x000fe4000001ff00 */
[----:B------:R-:W-:Y:S01]  /*6090*/  CS2R R28, SRZ ;  /* 0x00000000001c7805 */ /* 0x000fe2000001ff00 */
[----:B------:R-:W-:Y:S06]  /*60a0*/  @P0 BRA `(.L_x_9741) ;  /* 0x00000000000c0947 */ /* 0x000fec0003800000 */
[----:B------:R-:W0:Y:S01]  /*60b0*/  FENCE.VIEW.ASYNC.G ;  /* 0x00000000000073c6 */ /* 0x000e220000000100 */
[----:B------:R-:W-:Y:S05]  /*60c0*/  WARPSYNC.ALL ;  /* 0x0000000000007948 */ /* 0x000fea0003800000 */
[----:B0-----:R-:W-:Y:S06]  /*60d0*/  BAR.ARV 0xc, 0x180 ;  /* 0x0306000000007b1d */ /* 0x001fec0000002000 */
.L_x_9741:
[----:B------:R-:W-:Y:S01]  /*60e0*/  CS2R R24, SRZ ;  /* 0x0000000000187805 */ /* 0x000fe2000001ff00 */
[----:B------:R-:W-:Y:S06]  /*60f0*/  @!P2 BRA `(.L_x_9742) ;  /* 0x000000780014a947 */ /* 0x000fec0003800000 */
[----:B------:R-:W-:-:S03]  /*6100*/  UMOV UR4, 0xffffffff ;  /* 0xffffffff00047882 */ /* 0x000fc60000000000 */
[----:B------:R-:W-:Y:S05]  /*6110*/  BRA.DIV UR4, `(.L_x_9743) ;  /* 0x0000011a04747947 */ /* 0x000fea000b800000 */
[----:B------:R-:W0:Y:S02]  /*6120*/  S2R R3, SR_TID.X ;  /* 0x0000000000037919 */ /* 0x000e240000002100 */
[----:B0-----:R-:W-:-:S05]  /*6130*/  VIADD R3, R3, 0xffffff80 ;  /* 0xffffff8003037836 */ /* 0x001fca0000000000 */
[----:B------:R-:W-:-:S04]  /*6140*/  SHF.R.S32.HI R0, RZ, 0x1f, R3 ;  /* 0x0000001fff007819 */ /* 0x000fc80000011403 */
[----:B------:R-:W-:-:S04]  /*6150*/  LEA.HI R0, R0, R3, RZ, 0x7 ;  /* 0x0000000300007211 */ /* 0x000fc800078f38ff */
[----:B------:R-:W-:-:S05]  /*6160*/  SHF.R.S32.HI R0, RZ, 0x7, R0 ;  /* 0x00000007ff007819 */ /* 0x000fca0000011400 */
[----:B------:R0:W1:Y:S02]  /*6170*/  SHFL.IDX PT, R14, R0, RZ, 0x1f ;  /* 0x00001fff000e7589 */ /* 0x00006400000e0000 */
.L_x_9972:
[----:B01----:R-:W-:Y:S01]  /*6180*/  LEA.HI R0, R14, R14, RZ, 0x1 ;  /* 0x0000000e0e007211 */ /* 0x003fe200078f08ff */
[----:B------:R-:W-:Y:S01]  /*6190*/  VIADD R24, R19, 0x18400 ;  /* 0x0001840013187836 */ /* 0x000fe20000000000 */
[----:B------:R-:W-:Y:S02]  /*61a0*/  BSSY B6, `(.L_x_9744) ;  /* 0x0000018000067945 */ /* 0x000fe40003800000 */
[----:B------:R-:W-:Y:S02]  /*61b0*/  LOP3.LUT R3, R0, 0x1e, RZ, 0xc0, !PT ;  /* 0x0000001e00037812 */ /* 0x000fe400078ec0ff */
[----:B------:R-:W-:-:S03]  /*61c0*/  LOP3.LUT P0, RZ, R24, 0x1bf, RZ, 0xc0, !PT ;  /* 0x000001bf18ff7812 */ /* 0x000fc6000780c0ff */
[----:B------:R-:W-:-:S04]  /*61d0*/  IMAD.IADD R3, R14, 0x1, -R3 ;  /* 0x000000010e037824 */ /* 0x000fc800078e0a03 */
[----:B------:R-:W-:-:S05]  /*61e0*/  IMAD R3, R3, 0x2000, R24 ;  /* 0x0000200003037824 */ /* 0x000fca00078e0218 */
[----:B------:R-:W-:-:S04]  /*61f0*/  SHF.R.U32.HI R3, RZ, 0x4, R3 ;  /* 0x00000004ff037819 */ /* 0x000fc80000011603 */
[----:B------:R-:W-:Y:S01]  /*6200*/  LOP3.LUT R29, R3, 0x3fff, RZ, 0xc0, !PT ;  /* 0x00003fff031d7812 */ /* 0x000fe200078ec0ff */
        /* <DEDUP_REMOVED lines=17> */
.L_x_9745:
[----:B------:R-:W-:Y:S05]  /*6320*/  BSYNC B6 ;  /* 0x0000000000067941 */ /* 0x000fea0003800000 */
.L_x_9744:
        /* <DEDUP_REMOVED lines=13> */
.L_x_9749:
[----:B-1----:R1:W2:Y:S02]  /*6400*/  SYNCS.PHASECHK.TRANS64.TRYWAIT P0, [R19+URZ+0x22800], R0 ;  /* 0x02280000130075a7 */ /* 0x0022a4000800017f */
[----:B--2---:R-:W-:Y:S05]  /*6410*/  @!P0 NANOSLEEP.SYNCS 0x989680 ;  /* 0x009896800000895d */ /* 0x004fea0003900000 */
[----:B------:R-:W2:Y:S02]  /*6420*/  @!P0 SYNCS.PHASECHK.TRANS64 P0, [R19+URZ+0x22800], R0 ;  /* 0x02280000130085a7 */ /* 0x000ea4000800007f */
[----:B--2---:R-:W-:Y:S05]  /*6430*/  @!P0 BRA `(.L_x_9749) ;  /* 0xfffffffc00f08947 */ /* 0x004fea000383ffff */
.L_x_9748:
[----:B------:R-:W-:Y:S05]  /*6440*/  BSYNC B0 ;  /* 0x0000000000007941 */ /* 0x000fea0003800000 */
.L_x_9747:
[----:B------:R-:W-:Y:S05]  /*6450*/  BRA `(.L_x_9750) ;  /* 0x0000002000c47947 */ /* 0x000fea0003800000 */
.L_x_9746:
[----:B-----5:R-:W-:Y:S01]  /*6460*/  SHF.R.S32.HI R0, RZ, 0x1f, R26 ;  /* 0x0000001fff007819 */ /* 0x020fe2000001141a */
[----:B------:R-:W-:Y:S01]  /*6470*/  ULDC.64 UR4, c[0x0][0x3f8] ;  /* 0x0000fe0000047ab9 */ /* 0x000fe20000000a00 */
[----:B------:R-:W-:Y:S01]  /*6480*/  ULDC.64 UR6, c[0x0][0x408] ;  /* 0x0001020000067ab9 */ /* 0x000fe20000000a00 */
[----:B------:R-:W-:Y:S01]  /*6490*/  LOP3.LUT P0, RZ, R24, 0x3ff, RZ, 0xc0, !PT ;  /* 0x000003ff18ff7812 */ /* 0x000fe2000780c0ff */
[----:B------:R-:W-:Y:S01]  /*64a0*/  IMAD.WIDE.U32 R4, R26, UR4, RZ ;  /* 0x000000041a047c25 */ /* 0x000fe2000f8e00ff */
[----:B------:R-:W-:Y:S03]  /*64b0*/  BSSY B6, `(.L_x_9751) ;  /* 0x000001f000067945 */ /* 0x000fe60003800000 */
        /* <DEDUP_REMOVED lines=30> */
.L_x_9752:
[----:B------:R-:W-:Y:S05]  /*66a0*/  BSYNC B6 ;  /* 0x0000000000067941 */ /* 0x000fea0003800000 */
.L_x_9751:
        /* <DEDUP_REMOVED lines=11> */
.L_x_9978:
[----:B------:R-:W5:Y:S01]  /*6760*/  LDL R31, [R1+0x38] ;  /* 0x00003800011f7983 */ /* 0x000f620000100800 */
[----:B------:R-:W-:-:S03]  /*6770*/  ULDC UR4, c[0x0][0x448] ;  /* 0x0001120000047ab9 */ /* 0x000fc60000000800 */
[----:B------:R-:W2:Y:S01]  /*6780*/  LDL R12, [R1+0x30] ;  /* 0x00003000010c7983 */ /* 0x000ea20000100800 */
[----:B0-----:R-:W-:-:S05]  /*6790*/  IMAD R26, R27, UR4, RZ ;  /* 0x000000041b1a7c24 */ /* 0x001fca000f8e02ff */
[----:B------:R-:W-:Y:S01]  /*67a0*/  ISETP.GE.AND P0, PT, R4, R26, PT ;  /* 0x0000001a0400720c */ /* 0x000fe20003f06270 */
[----:B------:R-:W-:Y:S01]  /*67b0*/  BSSY B1, `(.L_x_9756) ;  /* 0x0000023000017945 */ /* 0x000fe20003800000 */
[----:B------:R-:W-:Y:S01]  /*67c0*/  IMAD R26, R73, -0x80, R26 ;  /* 0xffffff80491a7824 */ /* 0x000fe200078e021a */
[----:B------:R-:W-:Y:S01]  /*67d0*/  CS2R R10, SRZ ;  /* 0x00000000000a7805 */ /* 0x000fe2000001ff00 */
[----:B-----5:R-:W-:-:S05]  /*67e0*/  IMAD.SHL.U32 R6, R31, 0x40, RZ ;  /* 0x000000401f067824 */ /* 0x020fca00078e00ff */
[----:B------:R-:W-:Y:S02]  /*67f0*/  LOP3.LUT R7, R6, 0x1c0, RZ, 0xc0, !PT ;  /* 0x000001c006077812 */ /* 0x000fe400078ec0ff */
[----:B--2---:R-:W-:Y:S02]  /*6800*/  LEA.HI R6, R12, R12, RZ, 0x1 ;  /* 0x0000000c0c067211 */ /* 0x004fe400078f08ff */
[----:B------:R-:W-:Y:S02]  /*6810*/  LOP3.LUT R8, R7, 0x18, R16, 0xf8, !PT ;  /* 0x0000001807087812 */ /* 0x000fe400078ef810 */
[----:B------:R-:W-:Y:S02]  /*6820*/  LOP3.LUT R4, R6, 0xfffffffe, RZ, 0xc0, !PT ;  /* 0xfffffffe06047812 */ /* 0x000fe400078ec0ff */
[----:B------:R-:W-:-:S03]  /*6830*/  SHF.R.U32.HI R7, RZ, 0x3, R7 ;  /* 0x00000003ff077819 */ /* 0x000fc60000011607 */
[----:B------:R-:W-:Y:S01]  /*6840*/  IMAD.IADD R27, R12, 0x1, -R4 ;  /* 0x000000010c1b7824 */ /* 0x000fe200078e0a04 */
[----:B------:R-:W-:Y:S02]  /*6850*/  LOP3.LUT R28, R8, R7, RZ, 0x3c, !PT ;  /* 0x00000007081c7212 */ /* 0x000fe400078e3cff */
[----:B------:R-:W-:Y:S02]  /*6860*/  CS2R R6, SRZ ;  /* 0x0000000000067805 */ /* 0x000fe4000001ff00 */
[----:B------:R-:W-:Y:S02]  /*6870*/  CS2R R8, SRZ ;  /* 0x0000000000087805 */ /* 0x000fe4000001ff00 */
[----:B------:R-:W-:Y:S01]  /*6880*/  CS2R R12, SRZ ;  /* 0x00000000000c7805 */ /* 0x000fe2000001ff00 */
[----:B------:R-:W-:Y:S06]  /*6890*/  @P0 BRA `(.L_x_9757) ;  /* 0x0000000000500947 */ /* 0x000fec0003800000 */
[----:B------:R-:W2:Y:S01]  /*68a0*/  LDL R32, [R1+0x48] ;  /* 0x0000480001207983 */ /* 0x000ea20000100800 */
[----:B------:R-:W-:-:S03]  /*68b0*/  ULDC UR4, c[0x0][0x3f4] ;  /* 0x0000fd0000047ab9 */ /* 0x000fc60000000800 */
[----:B------:R-:W4:Y:S01]  /*68c0*/  LDL R30, [R1+0x44] ;  /* 0x00004400011e7983 */ /* 0x000f220000100800 */
[----:B------:R-:W-:Y:S01]  /*68d0*/  ISETP.GE.AND P3, PT, R204, UR4, PT ;  /* 0x00000004cc007c0c */ /* 0x000fe2000bf66270 */
[----:B-1----:R-:W-:Y:S01]  /*68e0*/  IMAD.MOV.U32 R7, RZ, RZ, R3 ;  /* 0x000000ffff077224 */ /* 0x002fe200078e0003 */
[----:B------:R-:W-:Y:S01]  /*68f0*/  ISETP.GE.AND P2, PT, R22, UR4, PT ;  /* 0x0000000416007c0c */ /* 0x000fe2000bf46270 */
[----:B---3--:R-:W-:Y:S01]  /*6900*/  IMAD.MOV.U32 R15, RZ, RZ, R5 ;  /* 0x000000ffff0f7224 */ /* 0x008fe200078e0005 */
[----:B------:R-:W-:Y:S02]  /*6910*/  MOV R6, R0 ;  /* 0x0000000000067202 */ /* 0x000fe40000000f00 */
[----:B------:R-:W-:-:S09]  /*6920*/  CS2R R10, SRZ ;  /* 0x00000000000a7805 */ /* 0x000fd2000001ff00 */
[----:B------:R-:W-:Y:S01]  /*6930*/  @!P2 IMAD.WIDE R20, R22, 0x2, R6 ;  /* 0x000000021614a825 */ /* 0x000fe200078e0206 */
[----:B------:R-:W-:-:S04]  /*6940*/  CS2R R6, SRZ ;  /* 0x0000000000067805 */ /* 0x000fc8000001ff00 */
[----:B------:R0:W5:Y:S01]  /*6950*/  @!P2 LD.E.64 R8, desc[UR40][R20.64] ;  /* 0x000000281408a980 */ /* 0x000162000c101b00 */
[-C--:B--2---:R-:W-:Y:S02]  /*6960*/  @!P3 IADD3 R24, P0, R0, R32.reuse, RZ ;  /* 0x000000200018b210 */ /* 0x084fe40007f1e0ff */
[----:B----4-:R-:W-:Y:S01]  /*6970*/  @!P3 IADD3 R4, P1, R14, R32, RZ ;  /* 0x000000200e04b210 */ /* 0x010fe20007f3e0ff */
[----:B------:R-:W-:-:S04]  /*6980*/  @!P2 IMAD.WIDE R14, R22, 0x2, R14 ;  /* 0x00000002160ea825 */ /* 0x000fc800078e020e */
[--C-:B------:R-:W-:Y:S01]  /*6990*/  @!P3 IMAD.X R25, R3, 0x1, R30.reuse, P0 ;  /* 0x000000010319b824 */ /* 0x100fe200000e061e */
[----:B------:R0:W5:Y:S01]  /*69a0*/  @!P2 LD.E.64 R12, desc[UR40][R14.64] ;  /* 0x000000280e0ca980 */ /* 0x000162000c101b00 */
[----:B------:R-:W-:-:S03]  /*69b0*/  @!P3 IMAD.X R5, R5, 0x1, R30, P1 ;  /* 0x000000010505b824 */ /* 0x000fc600008e061e */
[----:B------:R0:W5:Y:S04]  /*69c0*/  @!P3 LD.E.64 R6, desc[UR40][R24.64] ;  /* 0x000000281806b980 */ /* 0x000168000c101b00 */
[----:B------:R0:W5:Y:S02]  /*69d0*/  @!P3 LD.E.64 R10, desc[UR40][R4.64] ;  /* 0x00000028040ab980 */ /* 0x000164000c101b00 */
.L_x_9757:
[----:B------:R-:W-:Y:S05]  /*69e0*/  BSYNC B1 ;  /* 0x0000000000017941 */ /* 0x000fea0003800000 */
.L_x_9756:
[----:B-1----:R-:W1:Y:S01]  /*69f0*/  S2R R3, SR_TID.X ;  /* 0x0000000000037919 */ /* 0x002e620000002100 */
[----:B0---4-:R-:W-:Y:S01]  /*6a00*/  SHF.L.U32 R14, R27, 0x1f, RZ ;  /* 0x0000001f1b0e7819 */ /* 0x011fe200000006ff */
[----:B---3-5:R-:W-:Y:S01]  /*6a10*/  IMAD.MOV.U32 R5, RZ, RZ, R6 ;  /* 0x000000ffff057224 */ /* 0x028fe200078e0006 */
[----:B------:R-:W-:Y:S01]  /*6a20*/  LOP3.LUT P1, RZ, R31, 0x4, RZ, 0xc0, !PT ;  /* 0x000000041fff7812 */ /* 0x000fe2000782c0ff */
[--C-:B------:R-:W-:Y:S01]  /*6a30*/  IMAD.MOV.U32 R15, RZ, RZ, R9.reuse ;  /* 0x000000ffff0f7224 */ /* 0x100fe200078e0009 */
[----:B------:R-:W0:Y:S01]  /*6a40*/  SYNCS.PHASECHK.TRANS64.TRYWAIT P0, [R19+URZ+0x22800], R14 ;  /* 0x0228000e130075a7 */ /* 0x000e22000800017f */
[----:B------:R-:W-:Y:S01]  /*6a50*/  MOV R30, R8 ;  /* 0x00000008001e7202 */ /* 0x000fe20000000f00 */
[----:B------:R-:W-:Y:S01]  /*6a60*/  IMAD.MOV.U32 R31, RZ, RZ, R10 ;  /* 0x000000ffff1f7224 */ /* 0x000fe200078e000a */
[----:B------:R-:W-:Y:S01]  /*6a70*/  SHF.R.U64 R33, R8, 0x10, R9 ;  /* 0x0000001008217819 */ /* 0x000fe20000001209 */
[--C-:B------:R-:W-:Y:S01]  /*6a80*/  IMAD.MOV.U32 R8, RZ, RZ, R7.reuse ;  /* 0x000000ffff087224 */ /* 0x100fe200078e0007 */
[----:B------:R-:W-:Y:S01]  /*6a90*/  SHF.R.U64 R34, R6, 0x10, R7 ;  /* 0x0000001006227819 */ /* 0x000fe20000001207 */
[----:B------:R-:W-:Y:S01]  /*6aa0*/  IMAD.MOV.U32 R6, RZ, RZ, R11 ;  /* 0x000000ffff067224 */ /* 0x000fe200078e000b */
[----:B------:R-:W-:Y:S01]  /*6ab0*/  SHF.R.U32.HI R20, RZ, 0x10, R7 ;  /* 0x00000010ff147819 */ /* 0x000fe20000011607 */
[--C-:B------:R-:W-:Y:S01]  /*6ac0*/  IMAD.MOV.U32 R7, RZ, RZ, R13.reuse ;  /* 0x000000ffff077224 */ /* 0x100fe200078e000d */
[----:B------:R-:W-:Y:S01]  /*6ad0*/  MOV R32, R12 ;  /* 0x0000000c00207202 */ /* 0x000fe20000000f00 */
[----:B------:R-:W-:Y:S01]  /*6ae0*/  BSSY B1, `(.L_x_9758) ;  /* 0x0000019000017945 */ /* 0x000fe20003800000 */
[----:B------:R-:W-:-:S02]  /*6af0*/  SHF.R.U64 R35, R12, 0x10, R13 ;  /* 0x000000100c237819 */ /* 0x000fc4000000120d */
[----:B------:R-:W-:Y:S02]  /*6b00*/  SHF.R.U32.HI R9, RZ, 0x10, R9 ;  /* 0x00000010ff097819 */ /* 0x000fe40000011609 */
[----:B------:R-:W-:Y:S02]  /*6b10*/  SHF.R.U32.HI R12, RZ, 0x10, R13 ;  /* 0x00000010ff0c7819 */ /* 0x000fe4000001160d */
[----:B------:R-:W-:Y:S02]  /*6b20*/  VIMNMX R27, R26, 0x80, PT ;  /* 0x000000801a1b7848 */ /* 0x000fe40003fe0100 */
[--C-:B------:R-:W-:Y:S02]  /*6b30*/  SHF.R.U64 R36, R10, 0x10, R11.reuse ;  /* 0x000000100a247819 */ /* 0x100fe4000000120b */
[----:B------:R-:W-:Y:S02]  /*6b40*/  SHF.R.U32.HI R10, RZ, 0x10, R11 ;  /* 0x00000010ff0a7819 */ /* 0x000fe4000001160b */
[----:B------:R-:W-:-:S02]  /*6b50*/  PRMT R30, R30, 0x5410, R15 ;  /* 0x000054101e1e7816 */ /* 0x000fc4000000000f */
[----:B------:R-:W-:Y:S01]  /*6b60*/  PRMT R33, R33, 0x5410, R9 ;  /* 0x0000541021217816 */ /* 0x000fe20000000009 */
[----:B-1----:R-:W-:Y:S01]  /*6b70*/  VIADD R3, R3, 0xffffff80 ;  /* 0xffffff8003037836 */ /* 0x002fe20000000000 */
[----:B------:R-:W-:Y:S02]  /*6b80*/  PRMT R34, R34, 0x5410, R20 ;  /* 0x0000541022227816 */ /* 0x000fe40000000014 */
[----:B------:R-:W-:Y:S02]  /*6b90*/  PRMT R32, R32, 0x5410, R7 ;  /* 0x0000541020207816 */ /* 0x000fe40000000007 */
[----:B------:R-:W-:Y:S02]  /*6ba0*/  SHF.R.S32.HI R0, RZ, 0x1f, R3 ;  /* 0x0000001fff007819 */ /* 0x000fe40000011403 */
[----:B------:R-:W-:Y:S02]  /*6bb0*/  PRMT R35, R35, 0x5410, R12 ;  /* 0x0000541023237816 */ /* 0x000fe4000000000c */
[----:B------:R-:W-:-:S02]  /*6bc0*/  LEA.HI R0, R0, R3, RZ, 0x5 ;  /* 0x0000000300007211 */ /* 0x000fc400078f28ff */
[----:B------:R-:W-:Y:S02]  /*6bd0*/  PRMT R31, R31, 0x5410, R6 ;  /* 0x000054101f1f7816 */ /* 0x000fe40000000006 */
[----:B------:R-:W-:-:S05]  /*6be0*/  SHF.R.S32.HI R0, RZ, 0x5, R0 ;  /* 0x00000005ff007819 */ /* 0x000fca0000011400 */
[----:B------:R-:W-:-:S04]  /*6bf0*/  IMAD R28, R0, 0x200, R28 ;  /* 0x00000200001c7824 */ /* 0x000fc800078e021c */
[----:B------:R-:W-:Y:S01]  /*6c00*/  IMAD R3, R28, 0x2, R19 ;  /* 0x000000021c037824 */ /* 0x000fe200078e0213 */
[----:B------:R-:W-:-:S03]  /*6c10*/  PRMT R28, R5, 0x5410, R8 ;  /* 0x00005410051c7816 */ /* 0x000fc60000000008 */
[C---:B------:R-:W-:Y:S02]  /*6c20*/  VIADD R4, R3.reuse, 0x18400 ;  /* 0x0001840003047836 */ /* 0x040fe40000000000 */
[----:B------:R-:W-:-:S03]  /*6c30*/  VIADD R0, R3, 0x18440 ;  /* 0x0001844003007836 */ /* 0x000fc60000000000 */
[----:B------:R-:W-:Y:S02]  /*6c40*/  @P1 IADD3 R0, R4, -0x40, RZ ;  /* 0xffffffc004001810 */ /* 0x000fe40007ffe0ff */
[----:B------:R-:W-:Y:S01]  /*6c50*/  ISETP.GE.AND P1, PT, R200, R27, PT ;  /* 0x0000001bc800720c */ /* 0x000fe20003f26270 */
[----:B0-----:R-:W-:-:S12]  /*6c60*/  @!P0 BRA `(.L_x_9759) ;  /* 0x00000110004c8947 */ /* 0x001fd80003800000 */
.L_x_9979:
[----:B------:R-:W-:Y:S05]  /*6c70*/  BSYNC B1 ;  /* 0x0000000000017941 */ /* 0x000fea0003800000 */
.L_x_9758:
        /* <DEDUP_REMOVED lines=8> */
[----:B------:R-:W1:Y:S01]  /*6d00*/  LDS.128 R4, [R3+0x18400] ;  /* 0x0184000003047984 */ /* 0x000e620000000c00 */
[----:B------:R-:W-:Y:S02]  /*6d10*/  HADD2.F32 R15, -RZ, R32.H0_H0 ;  /* 0x20000020ff0f7230 */ /* 0x000fe40000004100 */
[----:B------:R-:W-:Y:S02]  /*6d20*/  HADD2.F32 R13, -RZ, R30.H0_H0 ;  /* 0x2000001eff0d7230 */ /* 0x000fe40000004100 */
[----:B------:R-:W-:Y:S02]  /*6d30*/  HADD2.F32 R12, -RZ, R33.H0_H0 ;  /* 0x20000021ff0c7230 */ /* 0x000fe40000004100 */
[----:B0-----:R-:W-:Y:S02]  /*6d40*/  HADD2.F32 R14, -RZ, R35.H0_H0 ;  /* 0x20000023ff0e7230 */ /* 0x001fe40000004100 */
[--C-:B-1----:R-:W-:Y:S02]  /*6d50*/  HADD2.F32 R8, -RZ, R4.reuse.H0_H0 ;  /* 0x20000004ff087230 */ /* 0x102fe40000004100 */
        /* <DEDUP_REMOVED lines=32> */
.L_x_9763:
[----:B------:R-:W-:Y:S05]  /*6f60*/  BSYNC B2 ;  /* 0x0000000000027941 */ /* 0x000fea0003800000 */
.L_x_9762:
[----:B------:R-:W-:Y:S05]  /*6f70*/  @P1 BRA `(.L_x_9761) ;  /* 0x0000000000981947 */ /* 0x000fea0003800000 */
[----:B-1----:R-:W1:Y:S01]  /*6f80*/  LDS.128 R4, [R0] ;  /* 0x0000000000047984 */ /* 0x002e620000000c00 */
        /* <DEDUP_REMOVED lines=37> */
.L_x_9761:
[----:B------:R-:W-:Y:S05]  /*71e0*/  BSYNC B1 ;  /* 0x0000000000017941 */ /* 0x000fea0003800000 */
.L_x_9760:
        /* <DEDUP_REMOVED lines=9> */
[----:B0-----:R-:W-:Y:S02]  /*7280*/  HADD2.F32 R14, -RZ, R30.H0_H0 ;  /* 0x2000001eff0e7230 */ /* 0x001fe40000004100 */
[--C-:B------:R-:W-:Y:S02]  /*7290*/  HADD2.F32 R20, -RZ, R32.reuse.H0_H0 ;  /* 0x20000020ff147230 */ /* 0x100fe40000004100 */
[----:B------:R-:W-:Y:S02]  /*72a0*/  HADD2.F32 R25, -RZ, R35.H0_H0 ;  /* 0x20000023ff197230 */ /* 0x000fe40000004100 */
[----:B------:R-:W-:Y:S02]  /*72b0*/  HADD2.F32 R21, -RZ, R33.H0_H0 ;  /* 0x20000021ff157230 */ /* 0x000fe40000004100 */
[----:B------:R-:W-:Y:S02]  /*72c0*/  HADD2.F32 R24, -RZ, R32.H1_H1 ;  /* 0x30000020ff187230 */ /* 0x000fe40000004100 */
[----:B------:R-:W-:-:S02]  /*72d0*/  HADD2.F32 R27, -RZ, R35.H1_H1 ;  /* 0x30000023ff1b7230 */ /* 0x000fc40000004100 */
[--C-:B-1----:R-:W-:Y:S02]  /*72e0*/  HADD2.F32 R8, -RZ, R4.reuse.H0_H0 ;  /* 0x20000004ff087230 */ /* 0x102fe40000004100 */
        /* <DEDUP_REMOVED lines=30> */
.L_x_9766:
[----:B------:R-:W-:Y:S05]  /*74d0*/  BSYNC B1 ;  /* 0x0000000000017941 */ /* 0x000fea0003800000 */
.L_x_9765:
[----:B------:R-:W-:Y:S05]  /*74e0*/  @P1 BRA `(.L_x_9764) ;  /* 0x00000010007c1947 */ /* 0x000fea0003800000 */
[----:B-1----:R-:W1:Y:S01]  /*74f0*/  LDS.128 R4, [R0+0x2000] ;  /* 0x0020000000047984 */ /* 0x002e620000000c00 */
[--C-:B------:R-:W-:Y:S02]  /*7500*/  HADD2.F32 R15, -RZ, R31.reuse.H0_H0 ;  /* 0x2000001fff0f7230 */ /* 0x100fe40000004100 */
[----:B------:R-:W-:Y:S02]  /*7510*/  HADD2.F32 R13, -RZ, R28.H0_H0 ;  /* 0x2000001cff0d7230 */ /* 0x000fe40000004100 */
        /* <DEDUP_REMOVED lines=9> */
[----:B0-----:R-:W-:Y:S01]  /*75b0*/  FMUL.FTZ R14, R13, R4 ;  /* 0x000000040d0e7220 */ /* 0x001fe20000410000 */
        /* <DEDUP_REMOVED lines=26> */
.L_x_9754:
[----:B------:R-:W-:-:S03]  /*7760*/  UMOV UR4, 0xffffffff ;  /* 0xffffffff00047882 */ /* 0x000fc60000000000 */
[----:B------:R-:W-:Y:S05]  /*7770*/  BRA.DIV UR4, `(.L_x_9767) ;  /* 0x00000106049c7947 */ /* 0x000fea000b800000 */
[----:B------:R0:W1:Y:S04]  /*7780*/  SHFL.IDX PT, R0, R25, RZ, 0x1c1f ;  /* 0x001c1fff19007589 */ /* 0x00006800000e0000 */
[----:B------:R0:W2:Y:S04]  /*7790*/  SHFL.IDX PT, R3, R24, RZ, 0x1c1f ;  /* 0x001c1fff18037589 */ /* 0x0000a800000e0000 */
[----:B------:R0:W3:Y:S04]  /*77a0*/  SHFL.IDX PT, R20, R28, RZ, 0x1c1f ;  /* 0x001c1fff1c147589 */ /* 0x0000e800000e0000 */
[----:B------:R0:W4:Y:S02]  /*77b0*/  SHFL.IDX PT, R14, R26, RZ, 0x1c1f ;  /* 0x001c1fff1a0e7589 */ /* 0x00012400000e0000 */
.L_x_9985:
        /* <DEDUP_REMOVED lines=10> */
[----:B0-----:R-:W-:Y:S01]  /*7860*/  IMAD.IADD R24, R6, 0x1, -R5 ;  /* 0x0000000106187824 */ /* 0x001fe200078e0a05 */
        /* <DEDUP_REMOVED lines=16> */
.L_x_9769:
[----:B------:R-:W-:Y:S05]  /*7970*/  BSYNC B1 ;  /* 0x0000000000017941 */ /* 0x000fea0003800000 */
.L_x_9768:
[----:B------:R-:W3:Y:S01]  /*7980*/  SYNCS.PHASECHK.TRANS64.TRYWAIT P1, [R19+URZ+0x22800], R24 ;  /* 0x02280018130075a7 */ /* 0x000ee2000802017f */
[----:B-----5:R-:W-:Y:S01]  /*7990*/  MOV R37, R4 ;  /* 0x0000000400257202 */ /* 0x020fe20000000f00 */
[--C-:B-1----:R-:W-:Y:S01]  /*79a0*/  IMAD.MOV.U32 R0, RZ, RZ, R5.reuse ;  /* 0x000000ffff007224 */ /* 0x102fe200078e0005 */
[--C-:B------:R-:W-:Y:S01]  /*79b0*/  SHF.R.U64 R41, R4, 0x10, R5.reuse ;  /* 0x0000001004297819 */ /* 0x100fe20000001205 */
[----:B------:R-:W-:Y:S01]  /*79c0*/  IMAD.MOV.U32 R38, RZ, RZ, R6 ;  /* 0x000000ffff267224 */ /* 0x000fe200078e0006 */
[----:B0-----:R-:W-:Y:S01]  /*79d0*/  SHF.R.U32.HI R12, RZ, 0x10, R5 ;  /* 0x00000010ff0c7819 */ /* 0x001fe20000011605 */
[----:B------:R-:W-:Y:S01]  /*79e0*/  IMAD.MOV.U32 R39, RZ, RZ, R8 ;  /* 0x000000ffff277224 */ /* 0x000fe200078e0008 */
[--C-:B------:R-:W-:Y:S01]  /*79f0*/  SHF.R.U64 R42, R6, 0x10, R7.reuse ;  /* 0x00000010062a7819 */ /* 0x100fe20000001207 */
[----:B------:R-:W-:Y:S01]  /*7a00*/  IMAD.MOV.U32 R4, RZ, RZ, R7 ;  /* 0x000000ffff047224 */ /* 0x000fe200078e0007 */
[--C-:B------:R-:W-:Y:S01]  /*7a10*/  SHF.R.U64 R43, R8, 0x10, R9.reuse ;  /* 0x00000010082b7819 */ /* 0x100fe20000001209 */
[--C-:B------:R-:W-:Y:S01]  /*7a20*/  IMAD.MOV.U32 R5, RZ, RZ, R9.reuse ;  /* 0x000000ffff057224 */ /* 0x100fe200078e0009 */
[----:B------:R-:W-:Y:S01]  /*7a30*/  SHF.R.U32.HI R8, RZ, 0x10, R9 ;  /* 0x00000010ff087819 */ /* 0x000fe20000011609 */
[----:B------:R-:W-:Y:S01]  /*7a40*/  IMAD.MOV.U32 R6, RZ, RZ, R11 ;  /* 0x000000ffff067224 */ /* 0x000fe200078e000b */
[----:B------:R-:W-:Y:S01]  /*7a50*/  VIMNMX R21, R21, 0x80, PT ;  /* 0x0000008015157848 */ /* 0x000fe20003fe0100 */
[----:B------:R-:W-:Y:S01]  /*7a60*/  VIADD R13, R200, 0x40 ;  /* 0x00000040c80d7836 */ /* 0x000fe20000000000 */
[----:B------:R-:W-:Y:S01]  /*7a70*/  SHF.R.U32.HI R7, RZ, 0x10, R7 ;  /* 0x00000010ff077819 */ /* 0x000fe20000011607 */
[----:B--2---:R-:W0:Y:S01]  /*7a80*/  LDC R3, c[0x0][0x3f4] ;  /* 0x0000fd00ff037b82 */ /* 0x004e220000000800 */
        /* <DEDUP_REMOVED lines=12> */
[C---:B0-----:R-:W-:Y:S01]  /*7b50*/  ISETP.GE.AND P0, PT, R16.reuse, R3, PT ;  /* 0x000000031000720c */ /* 0x041fe20003f06270 */
[----:B------:R-:W-:-:S03]  /*7b60*/  IMAD.IADD R0, R16, 0x1, R3 ;  /* 0x0000000110007824 */ /* 0x000fc600078e0203 */
[-C--:B------:R-:W-:Y:S02]  /*7b70*/  ISETP.GE.OR P2, PT, R200, R21.reuse, P0 ;  /* 0x00000015c800720c */ /* 0x080fe40000746670 */
[----:B------:R-:W-:Y:S01]  /*7b80*/  ISETP.GE.OR P0, PT, R13, R21, P0 ;  /* 0x000000150d00720c */ /* 0x000fe20000706670 */
[----:B---3--:R-:W-:-:S12]  /*7b90*/  @!P1 BRA `(.L_x_9771) ;  /* 0x0000010400049947 */ /* 0x008fd80003800000 */
.L_x_9986:
[----:B------:R-:W-:Y:S05]  /*7ba0*/  BSYNC B1 ;  /* 0x0000000000017941 */ /* 0x000fea0003800000 */
.L_x_9770:
[----:B------:R-:W-:Y:S01]  /*7bb0*/  BSSY B1, `(.L_x_9772) ;  /* 0x000005f000017945 */ /* 0x000fe20003800000 */
[----:B------:R-:W-:-:S03]  /*7bc0*/  LOP3.LUT R0, R0, 0x38, RZ, 0xc0, !PT ;  /* 0x0000003800007812 */ /* 0x000fc600078ec0ff */
[----:B------:R-:W-:Y:S05]  /*7bd0*/  @P2 BRA `(.L_x_9773) ;  /* 0x0000000400702947 */ /* 0x000fea0003800000 */
[----:B------:R-:W2:Y:S01]  /*7be0*/  LDL R3, [R1+0x38] ;  /* 0x0000380001037983 */ /* 0x000ea20000100800 */
[----:B------:R-:W-:Y:S02]  /*7bf0*/  HADD2.F32 R26, -RZ, R37.H0_H0 ;  /* 0x20000025ff1a7230 */ /* 0x000fe40000004100 */
[----:B------:R-:W-:Y:S01]  /*7c00*/  HADD2.F32 R28, -RZ, R39.H0_H0 ;  /* 0x20000027ff1c7230 */ /* 0x000fe20000004100 */
[----:B------:R-:W1:Y:S01]  /*7c10*/  S2R R4, SR_TID.X ;  /* 0x0000000000047919 */ /* 0x000e620000002100 */
[----:B------:R-:W-:Y:S02]  /*7c20*/  HADD2.F32 R25, -RZ, R43.H0_H0 ;  /* 0x2000002bff197230 */ /* 0x000fe40000004100 */
[----:B------:R-:W-:Y:S02]  /*7c30*/  HADD2.F32 R27, -RZ, R39.H1_H1 ;  /* 0x30000027ff1b7230 */ /* 0x000fe40000004100 */
[----:B-1----:R-:W-:-:S05]  /*7c40*/  VIADD R4, R4, 0xffffff80 ;  /* 0xffffff8004047836 */ /* 0x002fca0000000000 */
[----:B------:R-:W-:-:S04]  /*7c50*/  SHF.R.S32.HI R8, RZ, 0x1f, R4 ;  /* 0x0000001fff087819 */ /* 0x000fc80000011404 */
[----:B------:R-:W-:-:S04]  /*7c60*/  LEA.HI R8, R8, R4, RZ, 0x5 ;  /* 0x0000000408087211 */ /* 0x000fc800078f28ff */
[----:B------:R-:W-:Y:S01]  /*7c70*/  SHF.R.S32.HI R8, RZ, 0x5, R8 ;  /* 0x00000005ff087819 */ /* 0x000fe20000011408 */
[----:B--2---:R-:W-:-:S05]  /*7c80*/  IMAD.SHL.U32 R3, R3, 0x40, RZ ;  /* 0x0000004003037824 */ /* 0x004fca00078e00ff */
[----:B------:R-:W-:-:S04]  /*7c90*/  LOP3.LUT R5, R3, 0x1c0, RZ, 0xc0, !PT ;  /* 0x000001c003057812 */ /* 0x000fc800078ec0ff */
[----:B------:R-:W-:Y:S02]  /*7ca0*/  LOP3.LUT R3, R5, 0x38, R16, 0xf8, !PT ;  /* 0x0000003805037812 */ /* 0x000fe400078ef810 */
[----:B------:R-:W-:-:S04]  /*7cb0*/  SHF.R.U32.HI R6, RZ, 0x3, R5 ;  /* 0x00000003ff067819 */ /* 0x000fc80000011605 */
[----:B------:R-:W-:-:S04]  /*7cc0*/  LOP3.LUT R3, R3, R6, RZ, 0x3c, !PT ;  /* 0x0000000603037212 */ /* 0x000fc800078e3cff */
[----:B------:R-:W-:Y:S02]  /*7cd0*/  LEA R4, R8, R3, 0x9 ;  /* 0x0000000308047211 */ /* 0x000fe400078e48ff */
[----:B------:R-:W-:-:S03]  /*7ce0*/  LOP3.LUT R3, R6, R0, R5, 0x1e, !PT ;  /* 0x0000000006037212 */ /* 0x000fc600078e1e05 */
[----:B------:R-:W-:Y:S02]  /*7cf0*/  IMAD R35, R4, 0x2, R19 ;  /* 0x0000000204237824 */ /* 0x000fe400078e0213 */
[----:B------:R-:W-:-:S03]  /*7d00*/  IMAD R8, R8, 0x200, R3 ;  /* 0x0000020008087824 */ /* 0x000fc600078e0203 */
[----:B------:R-:W1:Y:S01]  /*7d10*/  LDS.128 R4, [R35+0x18400] ;  /* 0x0184000023047984 */ /* 0x000e620000000c00 */
[----:B------:R-:W-:-:S05]  /*7d20*/  IMAD R36, R8, 0x2, R19 ;  /* 0x0000000208247824 */ /* 0x000fca00078e0213 */
[----:B------:R-:W2:Y:S01]  /*7d30*/  LDS.128 R8, [R36+0x18400] ;  /* 0x0184000024087984 */ /* 0x000ea20000000c00 */
[--C-:B-1----:R-:W-:Y:S02]  /*7d40*/  HADD2.F32 R3, -RZ, R4.reuse.H0_H0 ;  /* 0x20000004ff037230 */ /* 0x102fe40000004100 */
[----:B------:R-:W-:Y:S02]  /*7d50*/  HADD2.F32 R4, -RZ, R4.H1_H1 ;  /* 0x30000004ff047230 */ /* 0x000fe40000004100 */
[----:B------:R-:W-:Y:S02]  /*7d60*/  HADD2.F32 R12, -RZ, R5.H0_H0 ;  /* 0x20000005ff0c7230 */ /* 0x000fe40000004100 */
[--C-:B--2---:R-:W-:Y:S02]  /*7d70*/  HADD2.F32 R15, -RZ, R8.reuse.H0_H0 ;  /* 0x20000008ff0f7230 */ /* 0x104fe40000004100 */
[----:B------:R-:W-:Y:S02]  /*7d80*/  HADD2.F32 R8, -RZ, R8.H1_H1 ;  /* 0x30000008ff087230 */ /* 0x000fe40000004100 */
[----:B------:R-:W-:-:S02]  /*7d90*/  HADD2.F32 R20, -RZ, R9.H0_H0 ;  /* 0x20000009ff147230 */ /* 0x000fc40000004100 */
        /* <DEDUP_REMOVED lines=16> */
[----:B------:R-:W-:Y:S02]  /*7ea0*/  HADD2.F32 R5, -RZ, R5.H1_H1 ;  /* 0x30000005ff057230 */ /* 0x000fe40000004100 */
[----:B------:R-:W-:Y:S01]  /*7eb0*/  FFMA.FTZ R20, R12, R27, R20 ;  /* 0x0000001b0c147223 */ /* 0x000fe20000010014 */
[----:B------:R-:W-:-:S02]  /*7ec0*/  HADD2.F32 R21, -RZ, R10.H0_H0 ;  /* 0x2000000aff157230 */ /* 0x000fc40000004100 */
[C---:B------:R-:W-:Y:S01]  /*7ed0*/  FMUL.FTZ R28, R9.reuse, R26 ;  /* 0x0000001a091c7220 */ /* 0x040fe20000410000 */
[----:B------:R-:W-:Y:S02]  /*7ee0*/  HADD2.F32 R8, -RZ, R38.H0_H0 ;  /* 0x20000026ff087230 */ /* 0x000fe40000004100 */
[-C--:B------:R-:W-:Y:S01]  /*7ef0*/  FMUL.FTZ R34, R9, R4.reuse ;  /* 0x0000000409227220 */ /* 0x080fe20000410000 */
[----:B------:R-:W-:Y:S02]  /*7f00*/  HADD2.F32 R12, -RZ, R40.H0_H0 ;  /* 0x20000028ff0c7230 */ /* 0x000fe40000004100 */
[----:B------:R-:W-:Y:S01]  /*7f10*/  FFMA.FTZ R28, R5, R4, -R28 ;  /* 0x00000004051c7223 */ /* 0x000fe2000001081c */
[----:B------:R-:W-:Y:S02]  /*7f20*/  HADD2.F32 R10, -RZ, R10.H1_H1 ;  /* 0x3000000aff0a7230 */ /* 0x000fe40000004100 */
[----:B------:R-:W-:Y:S01]  /*7f30*/  FMUL.FTZ R27, R21, R8 ;  /* 0x00000008151b7220 */ /* 0x000fe20000410000 */
[----:B------:R-:W-:-:S02]  /*7f40*/  HADD2.F32 R9, -RZ, R44.H0_H0 ;  /* 0x2000002cff097230 */ /* 0x000fc40000004100 */
[----:B------:R-:W-:Y:S01]  /*7f50*/  FMUL.FTZ R4, R21, R12 ;  /* 0x0000000c15047220 */ /* 0x000fe20000410000 */
[----:B------:R-:W-:Y:S02]  /*7f60*/  HADD2.F32 R13, -RZ, R6.H0_H0 ;  /* 0x20000006ff0d7230 */ /* 0x000fe40000004100 */
[----:B------:R-:W-:Y:S01]  /*7f70*/  FFMA.FTZ R21, R5, R26, R34 ;  /* 0x0000001a05157223 */ /* 0x000fe20000010022 */
[----:B------:R-:W-:Y:S02]  /*7f80*/  HADD2.F32 R3, -RZ, R42.H0_H0 ;  /* 0x2000002aff037230 */ /* 0x000fe40000004100 */
[C---:B------:R-:W-:Y:S01]  /*7f90*/  FMUL.FTZ R5, R10.reuse, R9 ;  /* 0x000000090a057220 */ /* 0x040fe20000410000 */
[----:B------:R-:W-:Y:S02]  /*7fa0*/  HADD2.F32 R6, -RZ, R6.H1_H1 ;  /* 0x30000006ff067230 */ /* 0x000fe40000004100 */
[C---:B------:R-:W-:Y:S01]  /*7fb0*/  FFMA.FTZ R25, R13.reuse, R8, -R4 ;  /* 0x000000080d197223 */ /* 0x040fe20000010804 */
[----:B------:R-:W-:Y:S01]  /*7fc0*/  FFMA.FTZ R27, R13, R12, R27 ;  /* 0x0000000c0d1b7223 */ /* 0x000fe2000001001b */
[----:B------:R-:W-:Y:S01]  /*7fd0*/  FMUL.FTZ R13, R10, R3 ;  /* 0x000000030a0d7220 */ /* 0x000fe20000410000 */
[----:B0-----:R-:W-:-:S02]  /*7fe0*/  HADD2.F32 R24, -RZ, R11.H0_H0 ;  /* 0x2000000bff187230 */ /* 0x001fc40000004100 */
        /* <DEDUP_REMOVED lines=9> */
[--C-:B----4-:R-:W-:Y:S02]  /*8080*/  HADD2.F32 R14, -RZ, R7.reuse.H0_H0 ;  /* 0x20000007ff0e7230 */ /* 0x110fe40000004100 */
[C---:B------:R-:W-:Y:S01]  /*8090*/  FMUL.FTZ R6, R11.reuse, R8 ;  /* 0x000000080b067220 */ /* 0x040fe20000410000 */
[----:B------:R-:W-:Y:S02]  /*80a0*/  HADD2.F32 R7, -RZ, R7.H1_H1 ;  /* 0x30000007ff077230 */ /* 0x000fe40000004100 */
        /* <DEDUP_REMOVED lines=15> */
.L_x_9773:
[----:B------:R-:W-:Y:S05]  /*81a0*/  BSYNC B1 ;  /* 0x0000000000017941 */ /* 0x000fea0003800000 */
.L_x_9772:
[----:B------:R-:W-:Y:S05]  /*81b0*/  @P0 BRA `(.L_x_9764) ;  /* 0x0000000400480947 */ /* 0x000fea0003800000 */
[----:B------:R-:W2:Y:S01]  /*81c0*/  LDL R3, [R1+0xc] ;  /* 0x00000c0001037983 */ /* 0x000ea20000100800 */
[----:B-1----:R-:W-:-:S03]  /*81d0*/  SHF.R.U32.HI R4, RZ, 0x3, R229 ;  /* 0x00000003ff047819 */ /* 0x002fc600000116e5 */
[----:B------:R-:W3:Y:S01]  /*81e0*/  LDL R45, [R1+0x4c] ;  /* 0x00004c00012d7983 */ /* 0x000ee20000100800 */
[----:B------:R-:W-:Y:S01]  /*81f0*/  LOP3.LUT R0, R4, R0, R229, 0x1e, !PT ;  /* 0x0000000004007212 */ /* 0x000fe200078e1ee5 */
[----:B------:R-:W-:Y:S02]  /*8200*/  HADD2.F32 R25, -RZ, R37.H0_H0 ;  /* 0x20000025ff197230 */ /* 0x000fe40000004100 */
[----:B------:R-:W-:Y:S02]  /*8210*/  HADD2.F32 R27, -RZ, R39.H0_H0 ;  /* 0x20000027ff1b7230 */ /* 0x000fe40000004100 */
[----:B------:R-:W-:Y:S02]  /*8220*/  HADD2.F32 R34, -RZ, R43.H0_H0 ;  /* 0x2000002bff227230 */ /* 0x000fe40000004100 */
[----:B------:R-:W-:Y:S02]  /*8230*/  HADD2.F32 R30, -RZ, R41.H0_H0 ;  /* 0x20000029ff1e7230 */ /* 0x000fe40000004100 */
[----:B------:R-:W-:-:S02]  /*8240*/  HADD2.F32 R36, -RZ, R39.H1_H1 ;  /* 0x30000027ff247230 */ /* 0x000fc40000004100 */
[----:B------:R-:W-:Y:S02]  /*8250*/  HADD2.F32 R32, -RZ, R37.H1_H1 ;  /* 0x30000025ff207230 */ /* 0x000fe40000004100 */
[----:B------:R-:W-:Y:S02]  /*8260*/  HADD2.F32 R35, -RZ, R43.H1_H1 ;  /* 0x3000002bff237230 */ /* 0x000fe40000004100 */
[----:B------:R-:W-:Y:S02]  /*8270*/  HADD2.F32 R31, -RZ, R41.H1_H1 ;  /* 0x30000029ff1f7230 */ /* 0x000fe40000004100 */
[----:B------:R-:W-:Y:S02]  /*8280*/  HADD2.F32 R37, -RZ, R40.H0_H0 ;  /* 0x20000028ff257230 */ /* 0x000fe40000004100 */
[----:B------:R-:W-:Y:S02]  /*8290*/  HADD2.F32 R33, -RZ, R38.H0_H0 ;  /* 0x20000026ff217230 */ /* 0x000fe40000004100 */
[----:B--2---:R-:W-:-:S04]  /*82a0*/  IMAD.IADD R0, R3, 0x1, R0 ;  /* 0x0000000103007824 */ /* 0x004fc800078e0200 */
[----:B------:R-:W-:Y:S01]  /*82b0*/  IMAD R0, R0, 0x2, R19 ;  /* 0x0000000200007824 */ /* 0x000fe200078e0213 */
[----:B---3--:R-:W1:Y:S04]  /*82c0*/  LDS.128 R4, [R45+0x18400] ;  /* 0x018400002d047984 */ /* 0x008e680000000c00 */
[----:B------:R-:W2:Y:S01]  /*82d0*/  LDS.128 R8, [R0+0x18400] ;  /* 0x0184000000087984 */ /* 0x000ea20000000c00 */
[----:B-1----:R-:W-:Y:S02]  /*82e0*/  HADD2.F32 R3, -RZ, R4.H0_H0 ;  /* 0x20000004ff037230 */ /* 0x002fe40000004100 */
[--C-:B--2---:R-:W-:Y:S02]  /*82f0*/  HADD2.F32 R15, -RZ, R8.reuse.H0_H0 ;  /* 0x20000008ff0f7230 */ /* 0x104fe40000004100 */
[----:B------:R-:W-:-:S03]  /*8300*/  HADD2.F32 R8, -RZ, R8.H1_H1 ;  /* 0x30000008ff087230 */ /* 0x000fc60000004100 */
[-C--:B------:R-:W-:Y:S01]  /*8310*/  FMUL.FTZ R26, R27, R15.reuse ;  /* 0x0000000f1b1a7220 */ /* 0x080fe20000410000 */
[C---:B------:R-:W-:Y:S01]  /*8320*/  FMUL.FTZ R28, R25.reuse, R15 ;  /* 0x0000000f191c7220 */ /* 0x040fe20000410000 */
[--C-:B------:R-:W-:Y:S02]  /*8330*/  HADD2.F32 R20, -RZ, R9.reuse.H0_H0 ;  /* 0x20000009ff147230 */ /* 0x100fe40000004100 */
[-C--:B------:R-:W-:Y:S01]  /*8340*/  FMUL.FTZ R15, R34, R8.reuse ;  /* 0x00000008220f7220 */ /* 0x080fe20000410000 */
[----:B------:R-:W-:Y:S02]  /*8350*/  HADD2.F32 R4, -RZ, R4.H1_H1 ;  /* 0x30000004ff047230 */ /* 0x000fe40000004100 */
[-C--:B------:R-:W-:Y:S01]  /*8360*/  FFMA.FTZ R26, R25, R3.reuse, -R26 ;  /* 0x00000003191a7223 */ /* 0x080fe2000001081a */
[----:B------:R-:W-:Y:S01]  /*8370*/  FFMA.FTZ R28, R27, R3, R28 ;  /* 0x000000031b1c7223 */ /* 0x000fe2000001001c */
[----:B------:R-:W-:Y:S02]  /*8380*/  HADD2.F32 R9, -RZ, R9.H1_H1 ;  /* 0x30000009ff097230 */ /* 0x000fe40000004100 */
[----:B------:R-:W-:Y:S01]  /*8390*/  FMUL.FTZ R3, R30, R8 ;  /* 0x000000081e037220 */ /* 0x000fe20000410000 */
[----:B------:R-:W-:-:S02]  /*83a0*/  HADD2.F32 R12, -RZ, R5.H0_H0 ;  /* 0x20000005ff0c7230 */ /* 0x000fc40000004100 */
[----:B------:R-:W-:Y:S01]  /*83b0*/  FMUL.FTZ R25, R36, R20 ;  /* 0x0000001424197220 */ /* 0x000fe20000410000 */
[----:B------:R-:W-:Y:S02]  /*83c0*/  HADD2.F32 R5, -RZ, R5.H1_H1 ;  /* 0x30000005ff057230 */ /* 0x000fe40000004100 */
[----:B------:R-:W-:Y:S01]  /*83d0*/  FFMA.FTZ R15, R30, R4, -R15 ;  /* 0x000000041e0f7223 */ /* 0x000fe2000001080f */
[--C-:B------:R-:W-:Y:S02]  /*83e0*/  HADD2.F32 R21, -RZ, R10.reuse.H0_H0 ;  /* 0x2000000aff157230 */ /* 0x100fe40000004100 */
[----:B------:R-:W-:Y:S01]  /*83f0*/  FMUL.FTZ R27, R32, R20 ;  /* 0x00000014201b7220 */ /* 0x000fe20000410000 */
[----:B------:R-:W-:Y:S01]  /*8400*/  FFMA.FTZ R3, R34, R4, R3 ;  /* 0x0000000422037223 */ /* 0x000fe20000010003 */
[----:B------:R-:W-:Y:S02]  /*8410*/  HADD2.F32 R10, -RZ, R10.H1_H1 ;  /* 0x3000000aff0a7230 */ /* 0x000fe40000004100 */
[-C--:B------:R-:W-:Y:S01]  /*8420*/  FMUL.FTZ R4, R35, R9.reuse ;  /* 0x0000000923047220 */ /* 0x080fe20000410000 */
[----:B------:R-:W-:Y:S01]  /*8430*/  FMUL.FTZ R8, R31, R9 ;  /* 0x000000091f087220 */ /* 0x000fe20000410000 */
[----:B------:R-:W-:-:S02]  /*8440*/  HADD2.F32 R34, -RZ, R44.H0_H0 ;  /* 0x2000002cff227230 */ /* 0x000fc40000004100 */
[-C--:B------:R-:W-:Y:S01]  /*8450*/  FFMA.FTZ R25, R32, R12.reuse, -R25 ;  /* 0x0000000c20197223 */ /* 0x080fe20000010819 */
[----:B------:R-:W-:Y:S02]  /*8460*/  HADD2.F32 R13, -RZ, R6.H0_H0 ;  /* 0x20000006ff0d7230 */ /* 0x000fe40000004100 */
[----:B------:R-:W-:Y:S01]  /*8470*/  FFMA.FTZ R27, R36, R12, R27 ;  /* 0x0000000c241b7223 */ /* 0x000fe2000001001b */
[----:B------:R-:W-:Y:S02]  /*8480*/  HADD2.F32 R32, -RZ, R42.H0_H0 ;  /* 0x2000002aff207230 */ /* 0x000fe40000004100 */
[-C--:B------:R-:W-:Y:S01]  /*8490*/  FFMA.FTZ R12, R31, R5.reuse, -R4 ;  /* 0x000000051f0c7223 */ /* 0x080fe20000010804 */
[----:B------:R-:W-:Y:S02]  /*84a0*/  HADD2.F32 R6, -RZ, R6.H1_H1 ;  /* 0x30000006ff067230 */ /* 0x000fe40000004100 */
[----:B------:R-:W-:Y:S01]  /*84b0*/  FFMA.FTZ R20, R35, R5, R8 ;  /* 0x0000000523147223 */ /* 0x000fe20000010008 */
[-C--:B------:R-:W-:Y:S01]  /*84c0*/  FMUL.FTZ R4, R37, R21.reuse ;  /* 0x0000001525047220 */ /* 0x080fe20000410000 */
[-C--:B------:R-:W-:Y:S01]  /*84d0*/  FMUL.FTZ R5, R34, R10.reuse ;  /* 0x0000000a22057220 */ /* 0x080fe20000410000 */
[----:B------:R-:W-:Y:S01]  /*84e0*/  FMUL.FTZ R30, R33, R21 ;  /* 0x00000015211e7220 */ /* 0x000fe20000410000 */
[----:B------:R-:W-:Y:S01]  /*84f0*/  FMUL.FTZ R9, R32, R10 ;  /* 0x0000000a20097220 */ /* 0x000fe20000410000 */
[----:B0-----:R-:W-:-:S02]  /*8500*/  HADD2.F32 R24, -RZ, R11.H0_H0 ;  /* 0x2000000bff187230 */ /* 0x001fc40000004100 */
[----:B------:R-:W-:Y:S01]  /*8510*/  FFMA.FTZ R21, R33, R13, -R4 ;  /* 0x0000000d21157223 */ /* 0x000fe20000010804 */
[----:B------:R-:W-:Y:S01]  /*8520*/  FFMA.FTZ R10, R32, R6, -R5 ;  /* 0x00000006200a7223 */ /* 0x000fe20000010805 */
[----:B------:R-:W-:Y:S02]  /*8530*/  HADD2.F32 R11, -RZ, R11.H1_H1 ;  /* 0x3000000bff0b7230 */ /* 0x000fe40000004100 */
[----:B------:R-:W-:Y:S02]  /*8540*/  HADD2.F32 R32, -RZ, R40.H1_H1 ;  /* 0x30000028ff207230 */ /* 0x000fe40000004100 */
[----:B------:R-:W-:Y:S02]  /*8550*/  HADD2.F32 R33, -RZ, R44.H1_H1 ;  /* 0x3000002cff217230 */ /* 0x000fe40000004100 */
[----:B------:R-:W-:Y:S02]  /*8560*/  HADD2.F32 R8, -RZ, R38.H1_H1 ;  /* 0x30000026ff087230 */ /* 0x000fe40000004100 */
[----:B------:R-:W-:-:S02]  /*8570*/  HADD2.F32 R31, -RZ, R42.H1_H1 ;  /* 0x3000002aff1f7230 */ /* 0x000fc40000004100 */
[----:B------:R-:W-:Y:S01]  /*8580*/  FFMA.FTZ R30, R37, R13, R30 ;  /* 0x0000000d251e7223 */ /* 0x000fe2000001001e */
[--C-:B----4-:R-:W-:Y:S02]  /*8590*/  HADD2.F32 R14, -RZ, R7.reuse.H0_H0 ;  /* 0x20000007ff0e7230 */ /* 0x110fe40000004100 */
[----:B------:R-:W-:Y:S01]  /*85a0*/  FFMA.FTZ R13, R34, R6, R9 ;  /* 0x00000006220d7223 */ /* 0x000fe20000010009 */
        /* <DEDUP_REMOVED lines=19> */
.L_x_9764:
[----:B------:R-:W-:Y:S05]  /*86e0*/  BSYNC B0 ;  /* 0x0000000000007941 */ /* 0x000fea0003800000 */
.L_x_9753:
        /* <DEDUP_REMOVED lines=8> */
.L_x_9750:
[----:B0123--:R-:W0:Y:S01]  /*8770*/  S2R R0, SR_TID.X ;  /* 0x0000000000007919 */ /* 0x00fe220000002100 */
[----:B------:R-:W-:Y:S01]  /*8780*/  ISETP.NE.AND P0, PT, R205, 0x3, PT ;  /* 0x00000003cd00780c */ /* 0x000fe20003f05270 */
[----:B------:R-:W-:Y:S05]  /*8790*/  WARPSYNC.ALL ;  /* 0x0000000000007948 */ /* 0x000fea0003800000 */
[----:B0-----:R-:W-:-:S04]  /*87a0*/  SHF.R.U32.HI R0, RZ, 0x7, R0 ;  /* 0x00000007ff007819 */ /* 0x001fc80000011600 */
[----:B------:R-:W-:-:S05]  /*87b0*/  IADD3 R7, R0, 0x8, RZ ;  /* 0x0000000800077810 */ /* 0x000fca0007ffe0ff */
[----:B------:R0:W-:Y:S06]  /*87c0*/  BAR.SYNC.DEFER_BLOCKING R7, 0x100 ;  /* 0x000400070000751d */ /* 0x0001ec0000010000 */
[----:B------:R-:W-:Y:S05]  /*87d0*/  @!P0 BRA `(.L_x_9774) ;  /* 0x0000000000048947 */ /* 0x000fea0003800000 */
[----:B------:R-:W-:Y:S01]  /*87e0*/  BPT.TRAP 0x1 ;  /* 0x000000040000795c */ /* 0x000fe20000300000 */
.L_x_9774:
[----:B------:R-:W-:Y:S01]  /*87f0*/  IMAD R6, R202, 0x8, R19 ;  /* 0x00000008ca067824 */ /* 0x000fe200078e0213 */
[----:B------:R-:W-:-:S04]  /*8800*/  SHF.L.U32 R73, R212, 0x1f, RZ ;  /* 0x0000001fd4497819 */ /* 0x000fc800000006ff */
[----:B------:R1:W2:Y:S01]  /*8810*/  SYNCS.PHASECHK.TRANS64.TRYWAIT P1, [R6+URZ+0x22830], R73 ;  /* 0x02283049060075a7 */ /* 0x0002a2000802017f */
[----:B------:R-:W-:Y:S05]  /*8820*/  @!P0 BRA `(.L_x_9775) ;  /* 0x0000000000048947 */ /* 0x000fea0003800000 */
[----:B------:R-:W-:Y:S01]  /*8830*/  BPT.TRAP 0x1 ;  /* 0x000000040000795c */ /* 0x000fe20000300000 */
.L_x_9775:
[----:B------:R-:W-:Y:S01]  /*8840*/  VIADD R0, R19, 0x1c400 ;  /* 0x0001c40013007836 */ /* 0x000fe20000000000 */
[----:B------:R-:W-:Y:S01]  /*8850*/  LOP3.LUT R4, R29, 0x10000, RZ, 0xfc, !PT ;  /* 0x000100001d047812 */ /* 0x000fe200078efcff */
[----:B------:R-:W-:-:S03]  /*8860*/  IMAD.MOV.U32 R5, RZ, RZ, 0x40000040 ;  /* 0x40000040ff057424 */ /* 0x000fc600078e00ff */
[----:B------:R-:W-:-:S04]  /*8870*/  SHF.R.U32.HI R0, RZ, 0x4, R0 ;  /* 0x00000004ff007819 */ /* 0x000fc80000011600 */
[----:B------:R-:W-:-:S04]  /*8880*/  LOP3.LUT R0, R0, 0x3fff, RZ, 0xc0, !PT ;  /* 0x00003fff00007812 */ /* 0x000fc800078ec0ff */
[----:B------:R-:W-:-:S05]  /*8890*/  LOP3.LUT R0, R0, 0x10000, RZ, 0xfc, !PT ;  /* 0x0001000000007812 */ /* 0x000fca00078efcff */
[----:B------:R3:W-:Y:S01]  /*88a0*/  STL [R1+0x8], R0 ;  /* 0x0000080001007387 */ /* 0x0007e20000100800 */
[----:B--2---:R-:W-:Y:S05]  /*88b0*/  @P1 BRA `(.L_x_9776) ;  /* 0x0000000000081947 */ /* 0x004fea0003800000 */
[----:B------:R-:W2:Y:S02]  /*88c0*/  SYNCS.PHASECHK.TRANS64.TRYWAIT P1, [R6+URZ+0x22830], R73 ;  /* 0x02283049060075a7 */ /* 0x000ea4000802017f */
[----:B--2---:R-:W-:Y:S05]  /*88d0*/  @!P1 BRA `(.L_x_9777) ;  /* 0x000000f400c89947 */ /* 0x004fea0003800000 */
.L_x_9776:
[----:B---3--:R-:W3:Y:S01]  /*88e0*/  LDL R0, [R1+0x8] ;  /* 0x0000080001007983 */ /* 0x008ee20000100800 */
[----:B------:R-:W-:Y:S01]  /*88f0*/  IMAD.MOV.U32 R9, RZ, RZ, 0x40000040 ;  /* 0x40000040ff097424 */ /* 0x000fe200078e00ff */
[----:B------:R-:W-:Y:S05]  /*8900*/  WARPSYNC.ALL ;  /* 0x0000000000007948 */ /* 0x000fea0003800000 */
[C---:B------:R-:W-:Y:S01]  /*8910*/  R2UR UR4, R4.reuse ;  /* 0x00000000040472ca */ /* 0x040fe200000e0000 */
[----:B-----5:R-:W-:Y:S01]  /*8920*/  WARPGROUP.ARRIVE ;  /* 0x00000000000079c5 */ /* 0x020fe20000000000 */
[----:B------:R-:W-:Y:S01]  /*8930*/  R2UR UR5, R5 ;  /* 0x00000000050572ca */ /* 0x000fe200000e0000 */
[----:B----4-:R-:W-:Y:S01]  /*8940*/  VIADD R14, R4, 0x2 ;  /* 0x00000002040e7836 */ /* 0x010fe20000000000 */
[----:B------:R-:W-:Y:S01]  /*8950*/  R2UR UR7, R9 ;  /* 0x00000000090772ca */ /* 0x000fe200000e0000 */
[----:B------:R-:W-:-:S02]  /*8960*/  IMAD.MOV.U32 R15, RZ, RZ, 0x40000040 ;  /* 0x40000040ff0f7424 */ /* 0x000fc400078e00ff */
[----:B------:R-:W-:Y:S02]  /*8970*/  IMAD.MOV.U32 R11, RZ, RZ, 0x40000040 ;  /* 0x40000040ff0b7424 */ /* 0x000fe400078e00ff */
[----:B------:R-:W-:Y:S02]  /*8980*/  VIADD R12, R4, 0x4 ;  /* 0x00000004040c7836 */ /* 0x000fe40000000000 */
[----:B------:R-:W-:Y:S02]  /*8990*/  IMAD.MOV.U32 R13, RZ, RZ, 0x40000040 ;  /* 0x40000040ff0d7424 */ /* 0x000fe400078e00ff */
[----:B------:R-:W-:Y:S02]  /*89a0*/  IMAD.MOV.U32 R9, RZ, RZ, 0x40000040 ;  /* 0x40000040ff097424 */ /* 0x000fe400078e00ff */
[----:B---3--:R-:W-:Y:S02]  /*89b0*/  IMAD R8, R202, 0x300, R0 ;  /* 0x00000300ca087824 */ /* 0x008fe400078e0200 */
[----:B------:R-:W3:Y:S03]  /*89c0*/  S2R R0, SR_TID.X ;  /* 0x0000000000007919 */ /* 0x000ee60000002100 */
[----:B------:R-:W-:-:S02]  /*89d0*/  R2UR UR6, R8 ;  /* 0x00000000080672ca */ /* 0x000fc400000e0000 */
[----:B------:R-:W-:-:S11]  /*89e0*/  IADD3 R10, R8, 0x2, RZ ;  /* 0x00000002080a7810 */ /* 0x000fd60007ffe0ff */
[----:B------:R-:W-:Y:S01]  /*89f0*/  HGMMA.64x96x16.F32 R24, gdesc[UR4], RZ, !UPT, gsb0 ;  /* 0x01600000041879f0 */ /* 0x000fe2000c0008ff */
[----:B------:R-:W-:Y:S02]  /*8a00*/  R2UR UR4, R14 ;  /* 0x000000000e0472ca */ /* 0x000fe400000e0000 */
[----:B------:R-:W-:Y:S02]  /*8a10*/  R2UR UR5, R15 ;  /* 0x000000000f0572ca */ /* 0x000fe400000e0000 */
[----:B------:R-:W-:Y:S01]  /*8a20*/  R2UR UR6, R10 ;  /* 0x000000000a0672ca */ /* 0x000fe200000e0000 */
[C---:B------:R-:W-:Y:S01]  /*8a30*/  VIADD R10, R8.reuse, 0x4 ;  /* 0x00000004080a7836 */ /* 0x040fe20000000000 */
[----:B------:R-:W-:Y:S01]  /*8a40*/  R2UR UR7, R11 ;  /* 0x000000000b0772ca */ /* 0x000fe200000e0000 */
[----:B------:R-:W-:Y:S01]  /*8a50*/  VIADD R8, R8, 0x6 ;  /* 0x0000000608087836 */ /* 0x000fe20000000000 */
[----:B------:R-:W-:Y:S02]  /*8a60*/  MOV R11, 0x40000040 ;  /* 0x40000040000b7802 */ /* 0x000fe40000000f00 */
[----:B---3--:R-:W-:Y:S01]  /*8a70*/  SHF.R.U32.HI R0, RZ, 0x7, R0 ;  /* 0x00000007ff007819 */ /* 0x008fe20000011600 */
[----:B------:R-:W-:-:S02]  /*8a80*/  WARPGROUP.DEPBAR.LE gsb0, 0x0 ;  /* 0x00008000000079c5 */ /* 0x000fc40000010000 */
[----:B------:R-:W-:-:S06]  /*8a90*/  WARPGROUP.ARRIVE ;  /* 0x00000000000079c5 */ /* 0x000fcc0000000000 */
[----:B------:R-:W-:Y:S01]  /*8aa0*/  HGMMA.64x96x16.F32 R24, gdesc[UR4], R24, gsb0 ;  /* 0x01600000041879f0 */ /* 0x000fe20008000818 */
        /* <DEDUP_REMOVED lines=8> */
[----:B------:R-:W-:Y:S01]  /*8b30*/  HGMMA.64x96x16.F32 R24, gdesc[UR4], R24, gsb0 ;  /* 0x01600000041879f0 */ /* 0x000fe20008000818 */
[----:B------:R-:W-:Y:S02]  /*8b40*/  R2UR UR4, R10 ;  /* 0x000000000a0472ca */ /* 0x000fe400000e0000 */
[----:B------:R-:W-:Y:S02]  /*8b50*/  R2UR UR5, R11 ;  /* 0x000000000b0572ca */ /* 0x000fe400000e0000 */
[----:B------:R-:W-:Y:S02]  /*8b60*/  R2UR UR6, R8 ;  /* 0x00000000080672ca */ /* 0x000fe400000e0000 */
[----:B------:R-:W-:Y:S02]  /*8b70*/  R2UR UR7, R9 ;  /* 0x00000000090772ca */ /* 0x000fe400000e0000 */
[----:B------:R-:W-:Y:S01]  /*8b80*/  IADD3 R9, -R0, 0xb, RZ ;  /* 0x0000000b00097810 */ /* 0x000fe20007ffe1ff */
[----:B------:R-:W-:-:S02]  /*8b90*/  WARPGROUP.DEPBAR.LE gsb0, 0x0 ;  /* 0x00008000000079c5 */ /* 0x000fc40000010000 */
[----:B------:R-:W-:-:S08]  /*8ba0*/  WARPGROUP.ARRIVE ;  /* 0x00000000000079c5 */ /* 0x000fd00000000000 */
[----:B------:R-:W-:Y:S03]  /*8bb0*/  HGMMA.64x96x16.F32 R24, gdesc[UR4], R24, gsb0 ;  /* 0x01600000041879f0 */ /* 0x000fe60008000818 */
[----:B------:R-:W-:Y:S02]  /*8bc0*/  WARPGROUP.DEPBAR.LE gsb0, 0x0 ;  /* 0x00008000000079c5 */ /* 0x000fe40000010000 */
[----:B------:R3:W-:Y:S06]  /*8bd0*/  BAR.ARV R9, 0x100 ;  /* 0x000400090000751d */ /* 0x0007ec0000002000 */
[----:B------:R-:W-:Y:S05]  /*8be0*/  @!P0 BRA `(.L_x_9778) ;  /* 0x0000000000048947 */ /* 0x000fea0003800000 */
[----:B------:R-:W-:Y:S01]  /*8bf0*/  BPT.TRAP 0x1 ;  /* 0x000000040000795c */ /* 0x000fe20000300000 */
.L_x_9778:
[----:B------:R-:W4:Y:S01]  /*8c00*/  LDL R76, [R1+0x54] ;  /* 0x00005400014c7983 */ /* 0x000f220000100800 */
        /* <DEDUP_REMOVED lines=17> */
[----:B-----5:R-:W-:-:S02]  /*8d20*/  IMAD R27, R178, -0x60, R176 ;  /* 0xffffffa0b21b7824 */ /* 0x020fc400078e02b0 */
[----:B------:R-:W-:Y:S01]  /*8d30*/  FMUL.FTZ R40, R40, UR4 ;  /* 0x0000000428287c20 */ /* 0x000fe20008410000 */
[----:B------:R-:W-:Y:S01]  /*8d40*/  FMUL.FTZ R35, R35, UR4 ;  /* 0x0000000423237c20 */ /* 0x000fe20008410000 */
[----:B------:R-:W-:Y:S01]  /*8d50*/  FMUL.FTZ R41, R41, UR4 ;  /* 0x0000000429297c20 */ /* 0x000fe20008410000 */
[----:B------:R-:W-:Y:S02]  /*8d60*/  VIADD R27, R27, 0x60 ;  /* 0x000000601b1b7836 */ /* 0x000fe40000000000 */
        /* <DEDUP_REMOVED lines=37> */
[----:B------:R-:W3:Y:S05]  /*8fc0*/  S2R R80, SR_CgaCtaId ;  /* 0x0000000000507919 */ /* 0x000eea0000008800 */
[----:B------:R-:W3:Y:S08]  /*8fd0*/  MUFU.TANH R33, R33 ;  /* 0x0000002100217308 */ /* 0x000ef00000002400 */
        /* <DEDUP_REMOVED lines=16> */
[----:B------:R3:W-:Y:S08]  /*90e0*/  MUFU.TANH R20, R51 ;  /* 0x0000003300147308 */ /* 0x0007f00000002400 */
[----:B------:R-:W3:Y:S08]  /*90f0*/  MUFU.TANH R46, R46 ;  /* 0x0000002e002e7308 */ /* 0x000ef00000002400 */
[----:B------:R-:W3:Y:S08]  /*9100*/  MUFU.TANH R52, R52 ;  /* 0x0000003400347308 */ /* 0x000ef00000002400 */
[----:B------:R-:W3:Y:S08]  /*9110*/  MUFU.TANH R47, R47 ;  /* 0x0000002f002f7308 */ /* 0x000ef00000002400 */
[----:B------:R3:W3:Y:S08]  /*9120*/  MUFU.TANH R21, R53 ;  /* 0x0000003500157308 */ /* 0x0006f00000002400 */
[----:B------:R-:W3:Y:S08]  /*9130*/  MUFU.TANH R50, R50 ;  /* 0x0000003200327308 */ /* 0x000ef00000002400 */
[----:B------:R3:W-:Y:S08]  /*9140*/  MUFU.TANH R26, R55 ;  /* 0x00000037001a7308 */ /* 0x0007f00000002400 */
[----:B------:R-:W3:Y:S08]  /*9150*/  MUFU.TANH R56, R56 ;  /* 0x0000003800387308 */ /* 0x000ef00000002400 */
[----:B------:R-:W3:Y:S08]  /*9160*/  MUFU.TANH R57, R57 ;  /* 0x0000003900397308 */ /* 0x000ef00000002400 */
[----:B------:R3:W-:Y:S08]  /*9170*/  MUFU.TANH R75, R59 ;  /* 0x0000003b004b7308 */ /* 0x0007f00000002400 */
[----:B------:R-:W3:Y:S08]  /*9180*/  MUFU.TANH R54, R54 ;  /* 0x0000003600367308 */ /* 0x000ef00000002400 */
[----:B------:R-:W3:Y:S08]  /*9190*/  MUFU.TANH R60, R60 ;  /* 0x0000003c003c7308 */ /* 0x000ef00000002400 */
[----:B------:R3:W-:Y:S01]  /*91a0*/  MUFU.TANH R74, R65 ;  /* 0x00000041004a7308 */ /* 0x0007e20000002400 */
[----:B----4-:R-:W-:-:S05]  /*91b0*/  IMAD R76, R76, -0x2, R27 ;  /* 0xfffffffe4c4c7824 */ /* 0x010fca00078e021b */
[C---:B------:R-:W-:Y:S02]  /*91c0*/  ISETP.GT.AND P2, PT, R76.reuse, RZ, PT ;  /* 0x000000ff4c00720c */ /* 0x040fe40003f44270 */
[----:B------:R4:W4:Y:S01]  /*91d0*/  MUFU.TANH R72, R61 ;  /* 0x0000003d00487308 */ /* 0x0009220000002400 */
[C---:B------:R-:W-:Y:S02]  /*91e0*/  ISETP.GT.AND P3, PT, R76.reuse, 0x1, PT ;  /* 0x000000014c00780c */ /* 0x040fe40003f64270 */
[----:B------:R-:W-:Y:S02]  /*91f0*/  ISETP.GT.AND P4, PT, R76, 0x8, PT ;  /* 0x000000084c00780c */ /* 0x000fe40003f84270 */
[----:B0-----:R-:W-:Y:S02]  /*9200*/  FSEL R79, R24, -INF , P2 ;  /* 0xff800000184f7808 */ /* 0x001fe40001000000 */
[----:B-----5:R-:W-:Y:S01]  /*9210*/  FSEL R78, R25, -INF , P3 ;  /* 0xff800000194e7808 */ /* 0x020fe20001800000 */
[----:B------:R-:W0:Y:S01]  /*9220*/  MUFU.TANH R58, R58 ;  /* 0x0000003a003a7308 */ /* 0x000e220000002400 */
[----:B-1----:R-:W-:-:S02]  /*9230*/  FSEL R83, R28, -INF , P4 ;  /* 0xff8000001c537808 */ /* 0x002fc40002000000 */
[C---:B------:R-:W-:Y:S02]  /*9240*/  ISETP.GT.AND P5, PT, R76.reuse, 0x9, PT ;  /* 0x000000094c00780c */ /* 0x040fe40003fa4270 */
[----:B------:R-:W-:Y:S02]  /*9250*/  FMNMX.FTZ R28, R79, R78, !PT ;  /* 0x0000004e4f1c7209 */ /* 0x000fe40007810000 */
[----:B------:R-:W-:Y:S01]  /*9260*/  ISETP.GT.AND P1, PT, R76, 0x10, PT ;  /* 0x000000104c00780c */ /* 0x000fe20003f24270 */
[----:B------:R-:W1:Y:S01]  /*9270*/  MUFU.TANH R64, R64 ;  /* 0x0000004000407308 */ /* 0x000e620000002400 */
[----:B--2---:R-:W-:Y:S02]  /*9280*/  FSEL R87, R29, -INF , P5 ;  /* 0xff8000001d577808 */ /* 0x004fe40002800000 */
[----:B------:R-:W-:Y:S02]  /*9290*/  FMNMX.FTZ R28, R83, R28, !PT ;  /* 0x0000001c531c7209 */ /* 0x000fe40007810000 */
[----:B---3--:R-:W-:-:S02]  /*92a0*/  FSEL R3, R3, -INF , P2 ;  /* 0xff80000003037808 */ /* 0x008fc40001000000 */
[----:B------:R-:W-:Y:S01]  /*92b0*/  ISETP.GT.AND P2, PT, R76, 0x11, PT ;  /* 0x000000114c00780c */ /* 0x000fe20003f44270 */
[----:B------:R-:W2:Y:S01]  /*92c0*/  MUFU.TANH R62, R62 ;  /* 0x0000003e003e7308 */ /* 0x000ea20000002400 */
[----:B------:R-:W-:Y:S02]  /*92d0*/  FSEL R91, R32, -INF , P1 ;  /* 0xff800000205b7808 */ /* 0x000fe40000800000 */
[----:B------:R-:W-:Y:S02]  /*92e0*/  FMNMX.FTZ R28, R87, R28, !PT ;  /* 0x0000001c571c7209 */ /* 0x000fe40007810000 */
[----:B------:R-:W-:Y:S02]  /*92f0*/  FSEL R0, R0, -INF , P3 ;  /* 0xff80000000007808 */ /* 0x000fe40001800000 */
[----:B------:R-:W-:Y:S01]  /*9300*/  ISETP.GT.AND P3, PT, R76, 0x18, PT ;  /* 0x000000184c00780c */ /* 0x000fe20003f64270 */
[----:B------:R-:W3:Y:S01]  /*9310*/  MUFU.TANH R68, R68 ;  /* 0x0000004400447308 */ /* 0x000ee20000002400 */
[----:B------:R-:W-:-:S02]  /*9320*/  FSEL R93, R33, -INF , P2 ;  /* 0xff800000215d7808 */ /* 0x000fc40001000000 */
[----:B------:R-:W-:Y:S02]  /*9330*/  FMNMX.FTZ R28, R91, R28, !PT ;  /* 0x0000001c5b1c7209 */ /* 0x000fe40007810000 */
[----:B------:R-:W-:Y:S02]  /*9340*/  FSEL R25, R30, -INF , P4 ;  /* 0xff8000001e197808 */ /* 0x000fe40002000000 */
[----:B------:R-:W-:Y:S01]  /*9350*/  ISETP.GT.AND P4, PT, R76, 0x19, PT ;  /* 0x000000194c00780c */ /* 0x000fe20003f84270 */
[----:B------:R0:W5:Y:S01]  /*9360*/  MUFU.TANH R24, R69 ;  /* 0x0000004500187308 */ /* 0x0001620000002400 */
[----:B------:R-:W-:Y:S02]  /*9370*/  FSEL R95, R36, -INF , P3 ;  /* 0xff800000245f7808 */ /* 0x000fe40001800000 */
[----:B------:R-:W-:Y:S02]  /*9380*/  FMNMX.FTZ R28, R93, R28, !PT ;  /* 0x0000001c5d1c7209 */ /* 0x000fe40007810000 */
[----:B------:R-:W-:-:S02]  /*9390*/  FSEL R27, R31, -INF , P5 ;  /* 0xff8000001f1b7808 */ /* 0x000fc40002800000 */
[----:B------:R-:W-:Y:S01]  /*93a0*/  ISETP.GT.AND P5, PT, R76, 0x20, PT ;  /* 0x000000204c00780c */ /* 0x000fe20003fa4270 */
[----:B------:R-:W5:Y:S01]  /*93b0*/  MUFU.TANH R81, R63 ;  /* 0x0000003f00517308 */ /* 0x000f620000002400 */
[----:B------:R-:W-:Y:S02]  /*93c0*/  FSEL R97, R37, -INF , P4 ;  /* 0xff80000025617808 */ /* 0x000fe40002000000 */
[----:B------:R-:W-:Y:S02]  /*93d0*/  FMNMX.FTZ R28, R95, R28, !PT ;  /* 0x0000001c5f1c7209 */ /* 0x000fe40007810000 */
[----:B------:R-:W-:Y:S02]  /*93e0*/  FSEL R29, R34, -INF , P1 ;  /* 0xff800000221d7808 */ /* 0x000fe40000800000 */
[----:B------:R-:W-:Y:S01]  /*93f0*/  ISETP.GT.AND P1, PT, R76, 0x21, PT ;  /* 0x000000214c00780c */ /* 0x000fe20003f24270 */
[----:B------:R-:W-:Y:S01]  /*9400*/  MUFU.TANH R66, R66 ;  /* 0x0000004200427308 */ /* 0x000fe20000002400 */
[----:B------:R-:W-:-:S02]  /*9410*/  FSEL R99, R40, -INF , P5 ;  /* 0xff80000028637808 */ /* 0x000fc40002800000 */
[----:B------:R-:W-:Y:S02]  /*9420*/  FMNMX.FTZ R28, R97, R28, !PT ;  /* 0x0000001c611c7209 */ /* 0x000fe40007810000 */
[----:B------:R-:W-:Y:S02]  /*9430*/  FSEL R31, R35, -INF , P2 ;  /* 0xff800000231f7808 */ /* 0x000fe40001000000 */
[----:B------:R-:W-:Y:S01]  /*9440*/  ISETP.GT.AND P2, PT, R76, 0x28, PT ;  /* 0x000000284c00780c */ /* 0x000fe20003f44270 */
[----:B------:R-:W5:Y:S01]  /*9450*/  MUFU.TANH R85, R67 ;  /* 0x0000004300557308 */ /* 0x000f620000002400 */
[----:B------:R-:W-:Y:S02]  /*9460*/  FSEL R51, R41, -INF , P1 ;  /* 0xff80000029337808 */ /* 0x000fe40000800000 */
[----:B------:R-:W-:Y:S02]  /*9470*/  FMNMX.FTZ R28, R99, R28, !PT ;  /* 0x0000001c631c7209 */ /* 0x000fe40007810000 */
[----:B------:R-:W-:-:S02]  /*9480*/  FSEL R33, R38, -INF , P3 ;  /* 0xff80000026217808 */ /* 0x000fc40001800000 */
[----:B------:R-:W-:Y:S01]  /*9490*/  ISETP.GT.AND P3, PT, R76, 0x29, PT ;  /* 0x000000294c00780c */ /* 0x000fe20003f64270 */
[----:B------:R-:W-:Y:S01]  /*94a0*/  MUFU.TANH R70, R70 ;  /* 0x0000004600467308 */ /* 0x000fe20000002400 */
[----:B------:R-:W-:Y:S02]  /*94b0*/  FSEL R49, R44, -INF , P2 ;  /* 0xff8000002c317808 */ /* 0x000fe40001000000 */
[----:B------:R-:W-:Y:S02]  /*94c0*/  FMNMX.FTZ R28, R51, R28, !PT ;  /* 0x0000001c331c7209 */ /* 0x000fe40007810000 */
[----:B------:R-:W-:Y:S02]  /*94d0*/  FSEL R35, R39, -INF , P4 ;  /* 0xff80000027237808 */ /* 0x000fe40002000000 */
[----:B------:R-:W-:Y:S01]  /*94e0*/  ISETP.GT.AND P4, PT, R76, 0x30, PT ;  /* 0x000000304c00780c */ /* 0x000fe20003f84270 */
[----:B------:R-:W5:Y:S01]  /*94f0*/  MUFU.TANH R89, R71 ;  /* 0x0000004700597308 */ /* 0x000f620000002400 */
[----:B------:R-:W-:-:S02]  /*9500*/  FSEL R53, R45, -INF , P3 ;  /* 0xff8000002d357808 */ /* 0x000fc40001800000 */
[----:B------:R-:W-:Y:S02]  /*9510*/  FMNMX.FTZ R28, R49, R28, !PT ;  /* 0x0000001c311c7209 */ /* 0x000fe40007810000 */
[----:B------:R-:W-:Y:S02]  /*9520*/  FSEL R37, R42, -INF , P5 ;  /* 0xff8000002a257808 */ /* 0x000fe40002800000 */
[----:B------:R-:W-:Y:S02]  /*9530*/  ISETP.GT.AND P5, PT, R76, 0x31, PT ;  /* 0x000000314c00780c */ /* 0x000fe40003fa4270 */
[----:B------:R-:W-:Y:S02]  /*9540*/  FSEL R55, R48, -INF , P4 ;  /* 0xff80000030377808 */ /* 0x000fe40002000000 */
[----:B------:R-:W-:Y:S02]  /*9550*/  FMNMX.FTZ R28, R53, R28, !PT ;  /* 0x0000001c351c7209 */ /* 0x000fe40007810000 */
[----:B------:R-:W-:-:S02]  /*9560*/  FSEL R39, R43, -INF , P1 ;  /* 0xff8000002b277808 */ /* 0x000fc40000800000 */
[----:B------:R-:W-:Y:S02]  /*9570*/  ISETP.GT.AND P1, PT, R76, 0x38, PT ;  /* 0x000000384c00780c */ /* 0x000fe40003f24270 */
[----:B------:R-:W-:Y:S02]  /*9580*/  FSEL R59, R8, -INF , P5 ;  /* 0xff800000083b7808 */ /* 0x000fe40002800000 */
[----:B------:R-:W-:Y:S02]  /*9590*/  FMNMX.FTZ R28, R55, R28, !PT ;  /* 0x0000001c371c7209 */ /* 0x000fe40007810000 */
[----:B------:R-:W-:Y:S02]  /*95a0*/  FSEL R41, R46, -INF , P2 ;  /* 0xff8000002e297808 */ /* 0x000fe40001000000 */
[----:B------:R-:W-:Y:S02]  /*95b0*/  ISETP.GT.AND P2, PT, R76, 0x39, PT ;  /* 0x000000394c00780c */ /* 0x000fe40003f44270 */
        /* <DEDUP_REMOVED lines=18> */
[----:B----4-:R-:W-:-:S02]  /*96e0*/  FSEL R61, R26, -INF , P2 ;  /* 0xff8000001a3d7808 */ /* 0x010fc40001000000 */
[----:B------:R-:W-:Y:S02]  /*96f0*/  ISETP.GT.AND P2, PT, R76, 0x50, PT ;  /* 0x000000504c00780c */ /* 0x000fe40003f44270 */
[----:B------:R-:W-:Y:S02]  /*9700*/  FSEL R109, R72, -INF , P1 ;  /* 0xff800000486d7808 */ /* 0x000fe40000800000 */
[----:B------:R-:W-:Y:S02]  /*9710*/  FMNMX.FTZ R28, R107, R28, !PT ;  /* 0x0000001c6b1c7209 */ /* 0x000fe40007810000 */
[----:B0-----:R-:W-:Y:S02]  /*9720*/  FSEL R69, R58, -INF , P3 ;  /* 0xff8000003a457808 */ /* 0x001fe40001800000 */
[----:B------:R-:W-:Y:S02]  /*9730*/  ISETP.GT.AND P3, PT, R76, 0x51, PT ;  /* 0x000000514c00780c */ /* 0x000fe40003f64270 */
[----:B-1----:R-:W-:-:S02]  /*9740*/  FSEL R111, R64, -INF , P2 ;  /* 0xff800000406f7808 */ /* 0x002fc40001000000 */
[----:B------:R-:W-:Y:S02]  /*9750*/  FMNMX.FTZ R28, R109, R28, !PT ;  /* 0x0000001c6d1c7209 */ /* 0x000fe40007810000 */
[----:B------:R-:W-:Y:S02]  /*9760*/  FSEL R75, R75, -INF , P4 ;  /* 0xff8000004b4b7808 */ /* 0x000fe40002000000 */
[----:B------:R-:W-:Y:S02]  /*9770*/  ISETP.GT.AND P4, PT, R76, 0x58, PT ;  /* 0x000000584c00780c */ /* 0x000fe40003f84270 */
[----:B------:R-:W-:Y:S02]  /*9780*/  FSEL R113, R74, -INF , P3 ;  /* 0xff8000004a717808 */ /* 0x000fe40001800000 */
[----:B------:R-:W-:Y:S02]  /*9790*/  FMNMX.FTZ R28, R111, R28, !PT ;  /* 0x0000001c6f1c7209 */ /* 0x000fe40007810000 */
[----:B--2---:R-:W-:-:S02]  /*97a0*/  FSEL R77, R62, -INF , P5 ;  /* 0xff8000003e4d7808 */ /* 0x004fc40002800000 */
[----:B------:R-:W-:Y:S02]  /*97b0*/  ISETP.GT.AND P5, PT, R76, 0x59, PT ;  /* 0x000000594c00780c */ /* 0x000fe40003fa4270 */
[----:B---3--:R-:W-:Y:S02]  /*97c0*/  FSEL R115, R68, -INF , P4 ;  /* 0xff80000044737808 */ /* 0x008fe40002000000 */
[----:B------:R-:W-:Y:S02]  /*97d0*/  FMNMX.FTZ R28, R113, R28, !PT ;  /* 0x0000001c711c7209 */ /* 0x000fe40007810000 */
[----:B-----5:R-:W-:Y:S02]  /*97e0*/  FSEL R117, R24, -INF , P5 ;  /* 0xff80000018757808 */ /* 0x020fe40002800000 */
[----:B------:R-:W-:Y:S02]  /*97f0*/  FMNMX.FTZ R28, R115, R28, !PT ;  /* 0x0000001c731c7209 */ /* 0x000fe40007810000 */
[----:B------:R-:W-:-:S02]  /*9800*/  MOV R20, UR5 ;  /* 0x0000000500147c02 */ /* 0x000fc40008000f00 */
[----:B------:R-:W-:Y:S02]  /*9810*/  FMNMX.FTZ R28, R117, R28, !PT ;  /* 0x0000001c751c7209 */ /* 0x000fe40007810000 */
[----:B------:R-:W-:Y:S02]  /*9820*/  FSEL R81, R81, -INF , P1 ;  /* 0xff80000051517808 */ /* 0x000fe40000800000 */
[----:B------:R-:W-:Y:S01]  /*9830*/  FSEL R85, R85, -INF , P3 ;  /* 0xff80000055557808 */ /* 0x000fe20001800000 */
[----:B------:R-:W0:Y:S01]  /*9840*/  SHFL.BFLY PT, R21, R28, 0x2, 0x1f ;  /* 0x0c401f001c157f89 */ /* 0x000e2200000e0000 */
[----:B------:R-:W-:Y:S02]  /*9850*/  FSEL R89, R89, -INF , P5 ;  /* 0xff80000059597808 */ /* 0x000fe40002800000 */
[----:B0-----:R-:W-:-:S05]  /*9860*/  FMNMX.FTZ R8, R28, R21, !PT ;  /* 0x000000151c087209 */ /* 0x001fca0007810000 */
[----:B------:R-:W0:Y:S02]  /*9870*/  SHFL.BFLY PT, R21, R8, 0x1, 0x1f ;  /* 0x0c201f0008157f89 */ /* 0x000e2400000e0000 */
[----:B0-----:R-:W-:Y:S02]  /*9880*/  FMNMX.FTZ R21, R8, R21, !PT ;  /* 0x0000001508157209 */ /* 0x001fe40007810000 */
[----:B------:R-:W-:Y:S02]  /*9890*/  FMNMX.FTZ R8, R3, R0, !PT ;  /* 0x0000000003087209 */ /* 0x000fe40007810000 */
[C---:B------:R-:W-:Y:S01]  /*98a0*/  FSETP.NEU.FTZ.AND P6, PT, R21.reuse, -INF , PT ;  /* 0xff8000001500780b */ /* 0x040fe20003fdd000 */
[----:B------:R-:W-:Y:S01]  /*98b0*/  FMUL.FTZ R24, R21, R20 ;  /* 0x0000001415187220 */ /* 0x000fe20000410000 */
[----:B------:R-:W-:-:S04]  /*98c0*/  FMNMX.FTZ R8, R25, R8, !PT ;  /* 0x0000000819087209 */ /* 0x000fc80007810000 */
[----:B------:R-:W-:Y:S02]  /*98d0*/  FMNMX.FTZ R8, R27, R8, !PT ;  /* 0x000000081b087209 */ /* 0x000fe40007810000 */
[----:B------:R-:W-:Y:S02]  /*98e0*/  FSEL R24, R24, RZ, P6 ;  /* 0x000000ff18187208 */ /* 0x000fe40003000000 */
[----:B------:R-:W-:-:S03]  /*98f0*/  FMNMX.FTZ R8, R29, R8, !PT ;  /* 0x000000081d087209 */ /* 0x000fc60007810000 */
[--C-:B------:R-:W-:Y:S01]  /*9900*/  FFMA.FTZ R154, R83, R20, -R24.reuse ;  /* 0x00000014539a7223 */ /* 0x100fe20000010818 */
[----:B------:R-:W-:Y:S01]  /*9910*/  FMNMX.FTZ R8, R31, R8, !PT ;  /* 0x000000081f087209 */ /* 0x000fe20007810000 */
[-CC-:B------:R-:W-:Y:S01]  /*9920*/  FFMA.FTZ R67, R87, R20.reuse, -R24.reuse ;  /* 0x0000001457437223 */ /* 0x180fe20000010818 */
[----:B------:R-:W-:Y:S01]  /*9930*/  FSEL R83, R66, -INF , P2 ;  /* 0xff80000042537808 */ /* 0x000fe20001000000 */
[--C-:B------:R-:W-:Y:S01]  /*9940*/  FFMA.FTZ R156, R91, R20, -R24.reuse ;  /* 0x000000145b9c7223 */ /* 0x100fe20000010818 */
[----:B------:R-:W-:Y:S01]  /*9950*/  FMNMX.FTZ R8, R33, R8, !PT ;  /* 0x0000000821087209 */ /* 0x000fe20007810000 */
[-CC-:B------:R-:W-:Y:S01]  /*9960*/  FFMA.FTZ R152, R79, R20.reuse, -R24.reuse ;  /* 0x000000144f987223 */ /* 0x180fe20000010818 */
[----:B------:R-:W-:Y:S01]  /*9970*/  FSEL R87, R70, -INF , P4 ;  /* 0xff80000046577808 */ /* 0x000fe20002000000 */
        /* <DEDUP_REMOVED lines=30> */
[----:B------:R-:W0:Y:S02]  /*9b60*/  MUFU.EX2 R63, R63 ;  /* 0x0000003f003f7308 */ /* 0x000e240000000800 */
[----:B------:R-:W-:-:S04]  /*9b70*/  FMNMX.FTZ R8, R69, R8, !PT ;  /* 0x0000000845087209 */ /* 0x000fc80007810000 */
[----:B------:R-:W-:Y:S02]  /*9b80*/  FMNMX.FTZ R8, R75, R8, !PT ;  /* 0x000000084b087209 */ /* 0x000fe40007810000 */
[----:B------:R-:W1:Y:S02]  /*9b90*/  MUFU.EX2 R154, R154 ;  /* 0x0000009a009a7308 */ /* 0x000e640000000800 */
[----:B------:R-:W-:-:S04]  /*9ba0*/  FMNMX.FTZ R8, R77, R8, !PT ;  /* 0x000000084d087209 */ /* 0x000fc80007810000 */
[----:B------:R-:W-:Y:S02]  /*9bb0*/  FMNMX.FTZ R8, R81, R8, !PT ;  /* 0x0000000851087209 */ /* 0x000fe40007810000 */
[----:B------:R-:W2:Y:S02]  /*9bc0*/  MUFU.EX2 R67, R67 ;  /* 0x0000004300437308 */ /* 0x000ea40000000800 */
[----:B------:R-:W-:-:S04]  /*9bd0*/  FMNMX.FTZ R8, R83, R8, !PT ;  /* 0x0000000853087209 */ /* 0x000fc80007810000 */
[----:B------:R-:W-:Y:S02]  /*9be0*/  FMNMX.FTZ R8, R85, R8, !PT ;  /* 0x0000000855087209 */ /* 0x000fe40007810000 */
[----:B------:R-:W3:Y:S02]  /*9bf0*/  MUFU.EX2 R156, R156 ;  /* 0x0000009c009c7308 */ /* 0x000ee40000000800 */
[----:B------:R-:W-:-:S04]  /*9c00*/  FMNMX.FTZ R8, R87, R8, !PT ;  /* 0x0000000857087209 */ /* 0x000fc80007810000 */
[----:B------:R-:W-:Y:S02]  /*9c10*/  FMNMX.FTZ R8, R89, R8, !PT ;  /* 0x0000000859087209 */ /* 0x000fe40007810000 */
[----:B------:R-:W-:Y:S03]  /*9c20*/  MUFU.EX2 R71, R71 ;  /* 0x0000004700477308 */ /* 0x000fe60000000800 */
[----:B------:R-:W4:Y:S05]  /*9c30*/  SHFL.BFLY PT, R91, R8, 0x2, 0x1f ;  /* 0x0c401f00085b7f89 */ /* 0x000f2a00000e0000 */
[----:B------:R-:W-:Y:S08]  /*9c40*/  MUFU.EX2 R158, R158 ;  /* 0x0000009e009e7308 */ /* 0x000ff00000000800 */
[----:B------:R-:W-:Y:S08]  /*9c50*/  MUFU.EX2 R79, R79 ;  /* 0x0000004f004f7308 */ /* 0x000ff00000000800 */
[----:B------:R-:W-:Y:S01]  /*9c60*/  MUFU.EX2 R160, R160 ;  /* 0x000000a000a07308 */ /* 0x000fe20000000800 */
[----:B----4-:R-:W-:-:S05]  /*9c70*/  FMNMX.FTZ R91, R8, R91, !PT ;  /* 0x0000005b085b7209 */ /* 0x010fca0007810000 */
[----:B------:R-:W4:Y:S02]  /*9c80*/  SHFL.BFLY PT, R8, R91, 0x1, 0x1f ;  /* 0x0c201f005b087f89 */ /* 0x000f2400000e0000 */
[----:B------:R-:W-:Y:S08]  /*9c90*/  MUFU.EX2 R51, R51 ;  /* 0x0000003300337308 */ /* 0x000ff00000000800 */
[----:B------:R-:W-:Y:S08]  /*9ca0*/  MUFU.EX2 R162, R162 ;  /* 0x000000a200a27308 */ /* 0x000ff00000000800 */
[----:B------:R-:W-:Y:S01]  /*9cb0*/  MUFU.EX2 R49, R49 ;  /* 0x0000003100317308 */ /* 0x000fe20000000800 */
[----:B----4-:R-:W-:-:S07]  /*9cc0*/  FMNMX.FTZ R177, R91, R8, !PT ;  /* 0x000000085bb17209 */ /* 0x010fce0007810000 */
        /* <DEDUP_REMOVED lines=22> */
[----:B---3--:R-:W-:Y:S01]  /*9e30*/  FADD.FTZ R38, R156, R3 ;  /* 0x000000039c267221 */ /* 0x008fe20000010000 */
        /* <DEDUP_REMOVED lines=11> */
[-C--:B------:R-:W-:Y:S01]  /*9ef0*/  FFMA.FTZ R87, R87, R20.reuse, -R24 ;  /* 0x0000001457577223 */ /* 0x080fe20000010818 */
[----:B------:R2:W3:Y:S01]  /*9f00*/  MUFU.EX2 R26, R27 ;  /* 0x0000001b001a7308 */ /* 0x0004e20000000800 */
[----:B0-----:R-:W-:Y:S01]  /*9f10*/  FADD.FTZ R0, R153, R8 ;  /* 0x0000000899007221 */ /* 0x001fe20000010000 */
[----:B------:R-:W-:Y:S01]  /*9f20*/  FFMA.FTZ R89, R89, R20, -R24 ;  /* 0x0000001459597223 */ /* 0x000fe20000010818 */
[----:B------:R-:W-:-:S02]  /*9f30*/  F2FP.F16.F32.PACK_AB R153, R8, R153 ;  /* 0x000000990899723e */ /* 0x000fc400000000ff */
[----:B------:R-:W-:Y:S02]  /*9f40*/  F2FP.F16.F32.PACK_AB R152, R63, R152 ;  /* 0x000000983f98723e */ /* 0x000fe400000000ff */
[----:B------:R-:W-:Y:S01]  /*9f50*/  F2FP.F16.F32.PACK_AB R154, R67, R154 ;  /* 0x0000009a439a723e */ /* 0x000fe200000000ff */
[----:B------:R-:W0:Y:S01]  /*9f60*/  MUFU.EX2 R29, R29 ;  /* 0x0000001d001d7308 */ /* 0x000e220000000800 */
[----:B-1----:R-:W-:Y:S01]  /*9f70*/  FADD.FTZ R3, R25, R0 ;  /* 0x0000000019037221 */ /* 0x002fe20000010000 */
[C---:B--2---:R-:W-:Y:S01]  /*9f80*/  FADD.FTZ R27, R71.reuse, R38 ;  /* 0x00000026471b7221 */ /* 0x044fe20000010000 */
[----:B------:R-:W-:-:S03]  /*9f90*/  F2FP.F16.F32.PACK_AB R156, R71, R156 ;  /* 0x0000009c479c723e */ /* 0x000fc600000000ff */
[----:B------:R-:W-:Y:S01]  /*9fa0*/  FADD.FTZ R40, R158, R27 ;  /* 0x0000001b9e287221 */ /* 0x000fe20000010000 */
[C---:B------:R-:W-:Y:S01]  /*9fb0*/  F2FP.F16.F32.PACK_AB R158, R79.reuse, R158 ;  /* 0x0000009e4f9e723e */ /* 0x040fe200000000ff */
[----:B------:R-:W1:Y:S01]  /*9fc0*/  MUFU.EX2 R28, R31 ;  /* 0x0000001f001c7308 */ /* 0x000e620000000800 */
[C---:B---3--:R-:W-:Y:S01]  /*9fd0*/  FADD.FTZ R0, R26.reuse, R3 ;  /* 0x000000031a007221 */ /* 0x048fe20000010000 */
[----:B------:R-:W-:Y:S01]  /*9fe0*/  FADD.FTZ R27, R79, R40 ;  /* 0x000000284f1b7221 */ /* 0x000fe20000010000 */
[----:B------:R-:W-:-:S05]  /*9ff0*/  F2FP.F16.F32.PACK_AB R155, R26, R25 ;  /* 0x000000191a9b723e */ /* 0x000fca00000000ff */
[----:B------:R-:W2:Y:S01]  /*a000*/  MUFU.EX2 R33, R33 ;  /* 0x0000002100217308 */ /* 0x000ea20000000800 */
[----:B0-----:R-:W-:Y:S01]  /*a010*/  FADD.FTZ R3, R29, R0 ;  /* 0x000000001d037221 */ /* 0x001fe20000010000 */
[----:B------:R-:W-:Y:S01]  /*a020*/  FADD.FTZ R0, R160, R27 ;  /* 0x0000001ba0007221 */ /* 0x000fe20000010000 */
[----:B------:R-:W-:-:S03]  /*a030*/  F2FP.F16.F32.PACK_AB R160, R51, R160 ;  /* 0x000000a033a0723e */ /* 0x000fc600000000ff */
[----:B------:R-:W-:Y:S01]  /*a040*/  FADD.FTZ R27, R51, R0 ;  /* 0x00000000331b7221 */ /* 0x000fe20000010000 */
[----:B------:R-:W-:Y:S01]  /*a050*/  VIADD R0, R6, 0x22840 ;  /* 0x0002284006007836 */ /* 0x000fe20000000000 */
[----:B------:R-:W0:Y:S01]  /*a060*/  MUFU.EX2 R30, R35 ;  /* 0x00000023001e7308 */ /* 0x000e220000000800 */
[----:B-1----:R-:W-:Y:S01]  /*a070*/  FADD.FTZ R40, R28, R3 ;  /* 0x000000031c287221 */ /* 0x002fe20000010000 */
[----:B------:R-:W-:Y:S01]  /*a080*/  FADD.FTZ R44, R162, R27 ;  /* 0x0000001ba22c7221 */ /* 0x000fe20000010000 */
[C---:B------:R-:W-:Y:S02]  /*a090*/  F2FP.F16.F32.PACK_AB R162, R49.reuse, R162 ;  /* 0x000000a231a2723e */ /* 0x040fe400000000ff */
[----:B------:R-:W-:Y:S01]  /*a0a0*/  PRMT R0, R80, 0x654, R0 ;  /* 0x0000065450007816 */ /* 0x000fe20000000000 */
[----:B------:R-:W-:Y:S01]  /*a0b0*/  FADD.FTZ R27, R49, R44 ;  /* 0x0000002c311b7221 */ /* 0x000fe20000010000 */
[----:B------:R-:W-:Y:S01]  /*a0c0*/  F2FP.F16.F32.PACK_AB R157, R28, R29 ;  /* 0x0000001d1c9d723e */ /* 0x000fe200000000ff */
[----:B------:R-:W1:Y:S01]  /*a0d0*/  MUFU.EX2 R37, R37 ;  /* 0x0000002500257308 */ /* 0x000e620000000800 */
[----:B--2---:R-:W-:Y:S01]  /*a0e0*/  FADD.FTZ R3, R33, R40 ;  /* 0x0000002821037221 */ /* 0x004fe20000010000 */
[----:B------:R2:W-:Y:S06]  /*a0f0*/  SYNCS.ARRIVE.TRANS64.RED.A1T0 RZ, [R0+URZ], RZ ;  /* 0x000000ff00ff79a7 */ /* 0x0005ec000810043f */
[----:B------:R-:W2:Y:S01]  /*a100*/  MUFU.EX2 R32, R39 ;  /* 0x0000002700207308 */ /* 0x000ea20000000800 */
[C---:B0-----:R-:W-:Y:S01]  /*a110*/  FADD.FTZ R42, R30.reuse, R3 ;  /* 0x000000031e2a7221 */ /* 0x041fe20000010000 */
[----:B------:R-:W-:-:S06]  /*a120*/  F2FP.F16.F32.PACK_AB R159, R30, R33 ;  /* 0x000000211e9f723e */ /* 0x000fcc00000000ff */
[----:B------:R-:W0:Y:S01]  /*a130*/  MUFU.EX2 R41, R41 ;  /* 0x0000002900297308 */ /* 0x000e220000000800 */
[----:B-1----:R-:W-:Y:S01]  /*a140*/  FADD.FTZ R3, R37, R42 ;  /* 0x0000002a25037221 */ /* 0x002fe20000010000 */
[----:B------:R-:W-:Y:S01]  /*a150*/  FADD.FTZ R42, R164, R27 ;  /* 0x0000001ba42a7221 */ /* 0x000fe20000010000 */
[----:B------:R-:W-:-:S03]  /*a160*/  F2FP.F16.F32.PACK_AB R164, R53, R164 ;  /* 0x000000a435a4723e */ /* 0x000fc600000000ff */
[----:B------:R-:W-:Y:S02]  /*a170*/  FADD.FTZ R27, R53, R42 ;  /* 0x0000002a351b7221 */ /* 0x000fe40000010000 */
        /* <DEDUP_REMOVED lines=62> */
[----:B------:R-:W-:Y:S01]  /*a560*/  BPT.TRAP 0x1 ;  /* 0x000000040000795c */ /* 0x000fe20000300000 */
.L_x_9779:
[----:B------:R0:W1:Y:S01]  /*a570*/  SYNCS.PHASECHK.TRANS64.TRYWAIT P1, [R6+URZ+0x22850], R73 ;  /* 0x02285049060075a7 */ /* 0x000062000802017f */
[----:B------:R-:W-:Y:S05]  /*a580*/  @!P0 BRA `(.L_x_9780) ;  /* 0x0000000000048947 */ /* 0x000fea0003800000 */
[----:B------:R-:W-:Y:S01]  /*a590*/  BPT.TRAP 0x1 ;  /* 0x000000040000795c */ /* 0x000fe20000300000 */
.L_x_9780:
[----:B------:R-:W-:Y:S04]  /*a5a0*/  BSSY B0, `(.L_x_9781) ;  /* 0x0000004000007945 */ /* 0x000fe80003800000 */
[----:B-1----:R-:W-:Y:S05]  /*a5b0*/  @P1 BRA `(.L_x_9782) ;  /* 0x0000000000081947 */ /* 0x002fea0003800000 */
[----:B------:R-:W1:Y:S02]  /*a5c0*/  SYNCS.PHASECHK.TRANS64.TRYWAIT P1, [R6+URZ+0x22850], R73 ;  /* 0x02285049060075a7 */ /* 0x000e64000802017f */
[----:B-1----:R-:W-:Y:S05]  /*a5d0*/  @!P1 BRA `(.L_x_9783) ;  /* 0x000000d8009c9947 */ /* 0x002fea0003800000 */
.L_x_9782:
[----:B------:R-:W-:Y:S05]  /*a5e0*/  BSYNC B0 ;  /* 0x0000000000007941 */ /* 0x000fea0003800000 */
.L_x_9781:
[----:B------:R-:W-:Y:S05]  /*a5f0*/  WARPSYNC.ALL ;  /* 0x0000000000007948 */ /* 0x000fea0003800000 */
[----:B------:R-:W-:Y:S01]  /*a600*/  VIADD R8, R19, 0x400 ;  /* 0x0000040013087836 */ /* 0x000fe20000000000 */
[----:B------:R2:W-:Y:S01]  /*a610*/  BAR.SYNC.DEFER_BLOCKING R7, 0x100 ;  /* 0x000400070000751d */ /* 0x0005e20000010000 */
[----:B------:R-:W-:Y:S01]  /*a620*/  IMAD.MOV.U32 R25, RZ, RZ, 0x40000040 ;  /* 0x40000040ff197424 */ /* 0x000fe200078e00ff */
[----:B------:R-:W-:Y:S01]  /*a630*/  MOV R27, 0x40000040 ;  /* 0x40000040001b7802 */ /* 0x000fe20000000f00 */
[----:B------:R-:W-:Y:S01]  /*a640*/  IMAD.MOV.U32 R29, RZ, RZ, 0x40000040 ;  /* 0x40000040ff1d7424 */ /* 0x000fe200078e00ff */
[----:B------:R-:W-:Y:S01]  /*a650*/  SHF.R.U32.HI R8, RZ, 0x4, R8 ;  /* 0x00000004ff087819 */ /* 0x000fe20000011608 */
[----:B------:R-:W-:Y:S01]  /*a660*/  IMAD.MOV.U32 R31, RZ, RZ, 0x40000040 ;  /* 0x40000040ff1f7424 */ /* 0x000fe200078e00ff */
[----:B------:R-:W-:-:S02]  /*a670*/  R2UR UR7, R25 ;  /* 0x00000000190772ca */ /* 0x000fc400000e0000 */
[----:B------:R-:W-:Y:S02]  /*a680*/  LOP3.LUT R8, R8, 0x3fff, RZ, 0xc0, !PT ;  /* 0x00003fff08087812 */ /* 0x000fe400078ec0ff */
[----:B------:R-:W-:Y:S02]  /*a690*/  R2UR UR11, R27 ;  /* 0x000000001b0b72ca */ /* 0x000fe400000e0000 */
[----:B------:R-:W-:Y:S02]  /*a6a0*/  LOP3.LUT R24, R8, 0x3000000, RZ, 0xfc, !PT ;  /* 0x0300000008187812 */ /* 0x000fe400078efcff */
[----:B------:R-:W-:Y:S02]  /*a6b0*/  R2UR UR15, R29 ;  /* 0x000000001d0f72ca */ /* 0x000fe400000e0000 */
[----:B------:R-:W-:Y:S01]  /*a6c0*/  R2UR UR19, R27 ;  /* 0x000000001b1372ca */ /* 0x000fe200000e0000 */
[----:B------:R3:W-:Y:S01]  /*a6d0*/  STL [R1], R24 ;  /* 0x0000001801007387 */ /* 0x0007e20000100800 */
[----:B------:R-:W-:-:S02]  /*a6e0*/  R2UR UR23, R31 ;  /* 0x000000001f1772ca */ /* 0x000fc400000e0000 */
[----:B------:R-:W-:Y:S01]  /*a6f0*/  R2UR UR27, R25 ;  /* 0x00000000191b72ca */ /* 0x000fe200000e0000 */
[----:B---3--:R-:W-:-:S04]  /*a700*/  IMAD R24, R202, 0xc00, R24 ;  /* 0x00000c00ca187824 */ /* 0x008fc800078e0218 */
[C---:B------:R-:W-:Y:S01]  /*a710*/  VIADD R26, R24.reuse, 0x80 ;  /* 0x00000080181a7836 */ /* 0x040fe20000000000 */
[C---:B------:R-:W-:Y:S01]  /*a720*/  R2UR UR6, R24.reuse ;  /* 0x00000000180672ca */ /* 0x040fe200000e0000 */
[C---:B------:R-:W-:Y:S02]  /*a730*/  VIADD R28, R24.reuse, 0x100 ;  /* 0x00000100181c7836 */ /* 0x040fe40000000000 */
[----:B------:R-:W-:Y:S01]  /*a740*/  VIADD R30, R24, 0x200 ;  /* 0x00000200181e7836 */ /* 0x000fe20000000000 */
[----:B------:R-:W-:Y:S01]  /*a750*/  R2UR UR10, R26 ;  /* 0x000000001a0a72ca */ /* 0x000fe200000e0000 */
[----:B------:R-:W-:Y:S01]  /*a760*/  VIADD R26, R24, 0x180 ;  /* 0x00000180181a7836 */ /* 0x000fe20000000000 */
[----:B------:R-:W-:Y:S01]  /*a770*/  R2UR UR14, R28 ;  /* 0x000000001c0e72ca */ /* 0x000fe200000e0000 */
[----:B------:R-:W-:Y:S01]  /*a780*/  VIADD R24, R24, 0x280 ;  /* 0x0000028018187836 */ /* 0x000fe20000000000 */
[----:B------:R-:W-:Y:S02]  /*a790*/  R2UR UR22, R30 ;  /* 0x000000001e1672ca */ /* 0x000fe400000e0000 */
[----:B------:R-:W-:-:S02]  /*a7a0*/  R2UR UR18, R26 ;  /* 0x000000001a1272ca */ /* 0x000fc400000e0000 */
[----:B------:R-:W-:Y:S02]  /*a7b0*/  R2UR UR26, R24 ;  /* 0x00000000181a72ca */ /* 0x000fe400000e0000 */
[----:B01----:R-:W-:-:S06]  /*a7c0*/  WARPGROUP.ARRIVE ;  /* 0x00000000000079c5 */ /* 0x003fcc0000000000 */
        /* <DEDUP_REMOVED lines=22> */
[----:B--2---:R-:W-:Y:S05]  /*a930*/  @!P0 BRA `(.L_x_9784) ;  /* 0x0000000000048947 */ /* 0x004fea0003800000 */
[----:B------:R-:W-:Y:S01]  /*a940*/  BPT.TRAP 0x1 ;  /* 0x000000040000795c */ /* 0x000fe20000300000 */
.L_x_9784:
[----:B------:R-:W0:Y:S01]  /*a950*/  S2R R7, SR_CgaCtaId ;  /* 0x0000000000077919 */ /* 0x000e220000008800 */
[----:B------:R-:W-:Y:S01]  /*a960*/  ISETP.GE.AND P1, PT, R176, 0x61, PT ;  /* 0x00000061b000780c */ /* 0x000fe20003f26270 */
[----:B------:R-:W-:Y:S01]  /*a970*/  ULDC UR36, c[0x0][0x9d8] ;  /* 0x0002760000247ab9 */ /* 0x000fe20000000800 */
[----:B------:R-:W-:-:S04]  /*a980*/  IADD3 R6, R6, 0x22860, RZ ;  /* 0x0002286006067810 */ /* 0x000fc80007ffe0ff */
[----:B0-----:R-:W-:-:S04]  /*a990*/  PRMT R6, R7, 0x654, R6 ;  /* 0x0000065407067816 */ /* 0x001fc80000000006 */
[----:B------:R0:W-:Y:S03]  /*a9a0*/  SYNCS.ARRIVE.TRANS64.RED.A1T0 RZ, [R6+URZ], RZ ;  /* 0x000000ff06ff79a7 */ /* 0x0001e6000810043f */
[----:B------:R-:W-:Y:S05]  /*a9b0*/  @!P1 BRA `(.L_x_9785) ;  /* 0x0000002400549947 */ /* 0x000fea0003800000 */
[----:B0-----:R-:W-:Y:S02]  /*a9c0*/  VIADD R6, R178, 0xfffffffe ;  /* 0xfffffffeb2067836 */ /* 0x001fe40000000000 */
[----:B------:R-:W-:Y:S02]  /*a9d0*/  IMAD.MOV.U32 R214, RZ, RZ, R177 ;  /* 0x000000ffffd67224 */ /* 0x000fe400078e00b1 */
[----:B------:R-:W-:-:S07]  /*a9e0*/  IMAD.MOV.U32 R215, RZ, RZ, R21 ;  /* 0x000000ffffd77224 */ /* 0x000fce00078e0015 */
.L_x_9797:
[----:B------:R-:W-:Y:S01]  /*a9f0*/  VIADD R202, R202, 0x1 ;  /* 0x00000001caca7836 */ /* 0x000fe20000000000 */
[----:B------:R-:W-:Y:S05]  /*aa00*/  YIELD ;  /* 0x0000000000007946 */ /* 0x000fea0003800000 */
[----:B------:R-:W-:Y:S02]  /*aa10*/  ISETP.NE.AND P2, PT, R202, 0x2, PT ;  /* 0x00000002ca00780c */ /* 0x000fe40003f45270 */
[C---:B------:R-:W-:Y:S01]  /*aa20*/  ISETP.GT.AND P1, PT, R6.reuse, RZ, PT ;  /* 0x000000ff0600720c */ /* 0x040fe20003f24270 */
[----:B------:R-:W-:Y:S01]  /*aa30*/  VIADD R6, R6, 0xffffffff ;  /* 0xffffffff06067836 */ /* 0x000fe20000000000 */
[----:B-1----:R-:W-:-:S02]  /*aa40*/  SEL R7, RZ, 0x1, P2 ;  /* 0x00000001ff077807 */ /* 0x002fc40001000000 */
[----:B------:R-:W-:Y:S02]  /*aa50*/  SEL R202, R202, RZ, P2 ;  /* 0x000000ffcaca7207 */ /* 0x000fe40001000000 */
[----:B------:R-:W-:Y:S01]  /*aa60*/  LOP3.LUT R212, R212, R7, RZ, 0x3c, !PT ;  /* 0x00000007d4d47212 */ /* 0x000fe200078e3cff */
[----:B------:R-:W-:Y:S06]  /*aa70*/  @!P0 BRA `(.L_x_9786) ;  /* 0x0000000000048947 */ /* 0x000fec0003800000 */
[----:B------:R-:W-:Y:S01]  /*aa80*/  BPT.TRAP 0x1 ;  /* 0x000000040000795c */ /* 0x000fe20000300000 */
.L_x_9786:
[----:B------:R-:W-:Y:S02]  /*aa90*/  LEA R7, R202, R19, 0x3 ;  /* 0x00000013ca077211 */ /* 0x000fe400078e18ff */
[----:B------:R-:W-:-:S04]  /*aaa0*/  SHF.L.U32 R8, R212, 0x1f, RZ ;  /* 0x0000001fd4087819 */ /* 0x000fc800000006ff */
[----:B------:R0:W1:Y:S01]  /*aab0*/  SYNCS.PHASECHK.TRANS64.TRYWAIT P2, [R7+URZ+0x22830], R8 ;  /* 0x02283008070075a7 */ /* 0x000062000804017f */
[----:B------:R-:W-:Y:S05]  /*aac0*/  @!P0 BRA `(.L_x_9787) ;  /* 0x0000000000048947 */ /* 0x000fea0003800000 */
[----:B------:R-:W-:Y:S01]  /*aad0*/  BPT.TRAP 0x1 ;  /* 0x000000040000795c */ /* 0x000fe20000300000 */
.L_x_9787:
[----:B------:R-:W2:Y:S01]  /*aae0*/  LDL R9, [R1+0x8] ;  /* 0x0000080001097983 */ /* 0x000ea20000100800 */
[----:B------:R-:W-:Y:S02]  /*aaf0*/  IMAD.MOV.U32 R155, RZ, RZ, 0x40000040 ;  /* 0x40000040ff9b7424 */ /* 0x000fe400078e00ff */
[----:B--2---:R-:W-:Y:S01]  /*ab00*/  IMAD R154, R202, 0x300, R9 ;  /* 0x00000300ca9a7824 */ /* 0x004fe200078e0209 */
[----:B-1----:R-:W-:Y:S06]  /*ab10*/  @P2 BRA `(.L_x_9788) ;  /* 0x0000000000082947 */ /* 0x002fec0003800000 */
[----:B------:R-:W1:Y:S02]  /*ab20*/  SYNCS.PHASECHK.TRANS64.TRYWAIT P2, [R7+URZ+0x22830], R8 ;  /* 0x02283008070075a7 */ /* 0x000e64000804017f */
[----:B-1----:R-:W-:Y:S05]  /*ab30*/  @!P2 BRA `(.L_x_9789) ;  /* 0x000000d40058a947 */ /* 0x002fea0003800000 */
.L_x_9788:
[----:B------:R-:W-:Y:S05]  /*ab40*/  WARPSYNC.ALL ;  /* 0x0000000000007948 */ /* 0x000fea0003800000 */
        /* <DEDUP_REMOVED lines=11> */
[----:B------:R-:W2:Y:S01]  /*ac00*/  S2R R9, SR_TID.X ;  /* 0x0000000000097919 */ /* 0x000ea20000002100 */
[----:B------:R-:W-:-:S02]  /*ac10*/  R2UR UR11, R153 ;  /* 0x00000000990b72ca */ /* 0x000fc400000e0000 */
[----:B------:R-:W-:Y:S02]  /*ac20*/  R2UR UR19, R155 ;  /* 0x000000009b1372ca */ /* 0x000fe400000e0000 */
[----:B------:R-:W-:Y:S01]  /*ac30*/  WARPGROUP.ARRIVE ;  /* 0x00000000000079c5 */ /* 0x000fe20000000000 */
[----:B------:R-:W-:Y:S02]  /*ac40*/  R2UR UR8, R14 ;  /* 0x000000000e0872ca */ /* 0x000fe400000e0000 */
[----:B------:R-:W-:Y:S02]  /*ac50*/  R2UR UR9, R15 ;  /* 0x000000000f0972ca */ /* 0x000fe400000e0000 */
[----:B------:R-:W-:Y:S01]  /*ac60*/  MOV R21, 0x40000040 ;  /* 0x4000004000157802 */ /* 0x000fe20000000f00 */
[----:B------:R-:W-:Y:S01]  /*ac70*/  HGMMA.64x96x16.F32 R152, gdesc[UR4], RZ, !UPT, gsb0 ;  /* 0x01600000049879f0 */ /* 0x000fe2000c0008ff */
[----:B------:R-:W-:Y:S02]  /*ac80*/  R2UR UR14, R20 ;  /* 0x00000000140e72ca */ /* 0x000fe400000e0000 */
[----:B------:R-:W-:-:S02]  /*ac90*/  R2UR UR15, R21 ;  /* 0x00000000150f72ca */ /* 0x000fc400000e0000 */
[----:B------:R-:W-:Y:S02]  /*aca0*/  R2UR UR12, R12 ;  /* 0x000000000c0c72ca */ /* 0x000fe400000e0000 */
[----:B------:R-:W-:Y:S02]  /*acb0*/  R2UR UR13, R13 ;  /* 0x000000000d0d72ca */ /* 0x000fe400000e0000 */
[----:B------:R-:W-:Y:S02]  /*acc0*/  R2UR UR16, R10 ;  /* 0x000000000a1072ca */ /* 0x000fe400000e0000 */
[----:B------:R-:W-:Y:S02]  /*acd0*/  R2UR UR17, R11 ;  /* 0x000000000b1172ca */ /* 0x000fe400000e0000 */
        /* <DEDUP_REMOVED lines=15> */
.L_x_9790:
        /* <DEDUP_REMOVED lines=39> */
[----:B-----5:R-:W-:Y:S01]  /*b040*/  FMNMX.FTZ R20, R156, R20, !PT ;  /* 0x000000149c147209 */ /* 0x020fe20007810000 */
        /* <DEDUP_REMOVED lines=8> */
[----:B------:R-:W-:-:S06]  /*b0d0*/  FMUL.FTZ R195, R195, UR36 ;  /* 0x00000024c3c37c20 */ /* 0x000fcc0008410000 */
[----:B------:R-:W3:Y:S01]  /*b0e0*/  MUFU.TANH R164, R164 ;  /* 0x000000a400a47308 */ /* 0x000ee20000002400 */
[----:B----4-:R-:W-:-:S07]  /*b0f0*/  FMNMX.FTZ R20, R160, R20, !PT ;  /* 0x00000014a0147209 */ /* 0x010fce0007810000 */
[----:B------:R-:W4:Y:S01]  /*b100*/  MUFU.TANH R165, R165 ;  /* 0x000000a500a57308 */ /* 0x000f220000002400 */
[----:B-----5:R-:W-:-:S07]  /*b110*/  FMNMX.FTZ R20, R161, R20, !PT ;  /* 0x00000014a1147209 */ /* 0x020fce0007810000 */
[----:B------:R-:W5:Y:S01]  /*b120*/  MUFU.TANH R168, R168 ;  /* 0x000000a800a87308 */ /* 0x000f620000002400 */
[----:B---3--:R-:W-:-:S07]  /*b130*/  FMNMX.FTZ R20, R164, R20, !PT ;  /* 0x00000014a4147209 */ /* 0x008fce0007810000 */
        /* <DEDUP_REMOVED lines=30> */
[----:B------:R-:W-:Y:S01]  /*b320*/  MUFU.TANH R225, R225 ;  /* 0x000000e100e17308 */ /* 0x000fe20000002400 */
[----:B----4-:R-:W-:-:S07]  /*b330*/  FMNMX.FTZ R20, R196, R20, !PT ;  /* 0x00000014c4147209 */ /* 0x010fce0007810000 */
[----:B------:R-:W-:Y:S01]  /*b340*/  MUFU.TANH R224, R224 ;  /* 0x000000e000e07308 */ /* 0x000fe20000002400 */
[----:B-----5:R-:W-:-:S05]  /*b350*/  FMNMX.FTZ R21, R197, R20, !PT ;  /* 0x00000014c5157209 */ /* 0x020fca0007810000 */
[----:B------:R-:W3:Y:S02]  /*b360*/  SHFL.BFLY PT, R20, R21, 0x2, 0x1f ;  /* 0x0c401f0015147f89 */ /* 0x000ee400000e0000 */
[----:B------:R-:W-:Y:S08]  /*b370*/  MUFU.TANH R223, R223 ;  /* 0x000000df00df7308 */ /* 0x000ff00000002400 */
[----:B------:R-:W-:Y:S08]  /*b380*/  MUFU.TANH R228, R228 ;  /* 0x000000e400e47308 */ /* 0x000ff00000002400 */
[----:B------:R-:W-:Y:S01]  /*b390*/  MUFU.TANH R227, R227 ;  /* 0x000000e300e37308 */ /* 0x000fe20000002400 */
[----:B---3--:R-:W-:-:S07]  /*b3a0*/  FMNMX.FTZ R21, R21, R20, !PT ;  /* 0x0000001415157209 */ /* 0x008fce0007810000 */
[----:B------:R-:W-:Y:S01]  /*b3b0*/  MUFU.TANH R226, R226 ;  /* 0x000000e200e27308 */ /* 0x000fe20000002400 */
[----:B------:R-:W3:Y:S07]  /*b3c0*/  SHFL.BFLY PT, R20, R21, 0x1, 0x1f ;  /* 0x0c201f0015147f89 */ /* 0x000eee00000e0000 */
[----:B------:R-:W-:Y:S08]  /*b3d0*/  MUFU.TANH R216, R216 ;  /* 0x000000d800d87308 */ /* 0x000ff00000002400 */
[----:B------:R-:W-:Y:S01]  /*b3e0*/  MUFU.TANH R159, R159 ;  /* 0x0000009f009f7308 */ /* 0x000fe20000002400 */
[----:B---3--:R-:W-:-:S02]  /*b3f0*/  FMNMX.FTZ R21, R21, R20, !PT ;  /* 0x0000001415157209 */ /* 0x008fc40007810000 */
[----:B------:R-:W3:Y:S03]  /*b400*/  LDC R20, c[0x0][0x988] ;  /* 0x00026200ff147b82 */ /* 0x000ee60000000800 */
[C---:B------:R-:W-:Y:S01]  /*b410*/  FADD.FTZ R154, -R21.reuse, R215 ;  /* 0x000000d7159a7221 */ /* 0x040fe20000010100 */
[----:B---3--:R-:W-:-:S03]  /*b420*/  FMUL.FTZ R155, R21, R20 ;  /* 0x00000014159b7220 */ /* 0x008fc60000410000 */
[-C--:B------:R-:W-:Y:S01]  /*b430*/  FMUL.FTZ R154, R154, R20.reuse ;  /* 0x000000149a9a7220 */ /* 0x080fe20000410000 */
        /* <DEDUP_REMOVED lines=17> */
[-CC-:B------:R-:W-:Y:S01]  /*b550*/  FFMA.FTZ R180, R180, R20.reuse, -R155.reuse ;  /* 0x00000014b4b47223 */ /* 0x180fe2000001089b */
[-CC-:B------:R-:W-:Y:S01]  /*b560*/  FFMA.FTZ R181, R181, R20.reuse, -R155.reuse ;  /* 0x00000014b5b57223 */ /* 0x180fe2000001089b */
[----:B------:R4:W5:Y:S01]  /*b570*/  MUFU.EX2 R154, R153 ;  /* 0x00000099009a7308 */ /* 0x0009620000000800 */
[-CC-:B------:R-:W-:Y:S01]  /*b580*/  FFMA.FTZ R184, R184, R20.reuse, -R155.reuse ;  /* 0x00000014b8b87223 */ /* 0x180fe2000001089b */
[-CC-:B------:R-:W-:Y:S01]  /*b590*/  FFMA.FTZ R185, R185, R20.reuse, -R155.reuse ;  /* 0x00000014b9b97223 */ /* 0x180fe2000001089b */
[-CC-:B------:R-:W-:Y:S01]  /*b5a0*/  FFMA.FTZ R188, R188, R20.reuse, -R155.reuse ;  /* 0x00000014bcbc7223 */ /* 0x180fe2000001089b */
[-CC-:B------:R-:W-:Y:S01]  /*b5b0*/  FFMA.FTZ R189, R189, R20.reuse, -R155.reuse ;  /* 0x00000014bdbd7223 */ /* 0x180fe2000001089b */
[-CC-:B------:R-:W-:Y:S01]  /*b5c0*/  FFMA.FTZ R193, R193, R20.reuse, -R155.reuse ;  /* 0x00000014c1c17223 */ /* 0x180fe2000001089b */
[-CC-:B------:R-:W-:Y:S01]  /*b5d0*/  FFMA.FTZ R196, R196, R20.reuse, -R155.reuse ;  /* 0x00000014c4c47223 */ /* 0x180fe2000001089b */
[----:B------:R-:W-:Y:S01]  /*b5e0*/  FFMA.FTZ R155, R197, R20, -R155 ;  /* 0x00000014c59b7223 */ /* 0x000fe2000001089b */
[----:B------:R0:W-:Y:S01]  /*b5f0*/  MUFU.EX2 R163, R157 ;  /* 0x0000009d00a37308 */ /* 0x0001e20000000800 */
[----:B---3--:R-:W-:Y:S01]  /*b600*/  FFMA.FTZ R162, R176, R0, R152 ;  /* 0x00000000b0a27223 */ /* 0x008fe20000010098 */
[----:B----4-:R-:W-:Y:S01]  /*b610*/  FMUL.FTZ R153, R167, UR36 ;  /* 0x00000024a7997c20 */ /* 0x010fe20008410000 */
[----:B------:R-:W-:Y:S01]  /*b620*/  FMUL.FTZ R0, R171, UR36 ;  /* 0x00000024ab007c20 */ /* 0x000fe20008410000 */
[-C--:B------:R-:W-:Y:S01]  /*b630*/  FMUL.FTZ R24, R24, R176.reuse ;  /* 0x000000b018187220 */ /* 0x080fe20000410000 */
[-C--:B------:R-:W-:Y:S01]  /*b640*/  FMUL.FTZ R25, R25, R176.reuse ;  /* 0x000000b019197220 */ /* 0x080fe20000410000 */
[-C--:B------:R-:W-:Y:S01]  /*b650*/  FMUL.FTZ R28, R28, R176.reuse ;  /* 0x000000b01c1c7220 */ /* 0x080fe20000410000 */
[----:B------:R-:W-:Y:S01]  /*b660*/  FMUL.FTZ R29, R29, R176 ;  /* 0x000000b01d1d7220 */ /* 0x000fe20000410000 */
[----:B------:R-:W-:Y:S01]  /*b670*/  MUFU.EX2 R166, R160 ;  /* 0x000000a000a67308 */ /* 0x000fe20000000800 */
[C---:B-----5:R-:W-:Y:S01]  /*b680*/  FADD.FTZ R162, R154.reuse, R162 ;  /* 0x000000a29aa27221 */ /* 0x060fe20000010000 */
[----:B------:R-:W-:Y:S01]  /*b690*/  F2FP.F16.F32.PACK_AB R152, R154, R152 ;  /* 0x000000989a98723e */ /* 0x000fe200000000ff */
[----:B0-----:R-:W-:Y:S01]  /*b6a0*/  FMUL.FTZ R157, R174, UR36 ;  /* 0x00000024ae9d7c20 */ /* 0x001fe20008410000 */
        /* <DEDUP_REMOVED lines=21> */
[----:B0-----:R-:W-:Y:S01]  /*b800*/  FADD.FTZ R156, R154, R162 ;  /* 0x000000a29a9c7221 */ /* 0x001fe20000010000 */
[----:B---3--:R-:W-:Y:S01]  /*b810*/  FMUL.FTZ R161, R175, UR36 ;  /* 0x00000024afa17c20 */ /* 0x008fe20008410000 */
[----:B------:R-:W-:Y:S01]  /*b820*/  FMUL.FTZ R162, R178, UR36 ;  /* 0x00000024b2a27c20 */ /* 0x000fe20008410000 */
[C---:B------:R-:W-:Y:S01]  /*b830*/  F2FP.F16.F32.PACK_AB R154, R163.reuse, R154 ;  /* 0x0000009aa39a723e */ /* 0x040fe200000000ff */
[----:B------:R-:W-:Y:S01]  /*b840*/  FADD.FTZ R156, R163, R156 ;  /* 0x0000009ca39c7221 */ /* 0x000fe20000010000 */
[----:B------:R-:W-:Y:S01]  /*b850*/  FMUL.FTZ R163, R179, UR36 ;  /* 0x00000024b3a37c20 */ /* 0x000fe20008410000 */
[-C--:B------:R-:W-:Y:S01]  /*b860*/  FMUL.FTZ R68, R68, R176.reuse ;  /* 0x000000b044447220 */ /* 0x080fe20000410000 */
[----:B------:R-:W0:Y:S01]  /*b870*/  MUFU.TANH R0, R0 ;  /* 0x0000000000007308 */ /* 0x000e220000002400 */
[----:B------:R-:W-:Y:S01]  /*b880*/  FADD.FTZ R156, R166, R156 ;  /* 0x0000009ca69c7221 */ /* 0x000fe20000010000 */
[-C--:B------:R-:W-:Y:S01]  /*b890*/  FMUL.FTZ R69, R69, R176.reuse ;  /* 0x000000b045457220 */ /* 0x080fe20000410000 */
[-C--:B------:R-:W-:Y:S01]  /*b8a0*/  FMUL.FTZ R72, R72, R176.reuse ;  /* 0x000000b048487220 */ /* 0x080fe20000410000 */
[----:B------:R-:W-:Y:S01]  /*b8b0*/  FMUL.FTZ R73, R73, R176 ;  /* 0x000000b049497220 */ /* 0x000fe20000410000 */
[C---:B----4-:R-:W-:Y:S01]  /*b8c0*/  FADD.FTZ R160, R167.reuse, R156 ;  /* 0x0000009ca7a07221 */ /* 0x050fe20000010000 */
[----:B------:R-:W-:Y:S01]  /*b8d0*/  F2FP.F16.F32.PACK_AB R156, R167, R166 ;  /* 0x000000a6a79c723e */ /* 0x000fe200000000ff */
[----:B------:R-:W-:Y:S01]  /*b8e0*/  FMUL.FTZ R166, R182, UR36 ;  /* 0x00000024b6a67c20 */ /* 0x000fe20008410000 */
[----:B------:R-:W-:Y:S01]  /*b8f0*/  FMNMX.FTZ R167, R225, R214, !PT ;  /* 0x000000d6e1a77209 */ /* 0x000fe20007810000 */
[----:B------:R-:W3:Y:S01]  /*b900*/  MUFU.TANH R157, R157 ;  /* 0x0000009d009d7308 */ /* 0x000ee20000002400 */
[-C--:B------:R-:W-:Y:S01]  /*b910*/  FMUL.FTZ R76, R76, R176.reuse ;  /* 0x000000b04c4c7220 */ /* 0x080fe20000410000 */
[-C--:B------:R-:W-:Y:S01]  /*b920*/  FMUL.FTZ R77, R77, R176.reuse ;  /* 0x000000b04d4d7220 */ /* 0x080fe20000410000 */
[----:B------:R-:W-:Y:S01]  /*b930*/  FMNMX.FTZ R167, R224, R167, !PT ;  /* 0x000000a7e0a77209 */ /* 0x000fe20007810000 */
[-C--:B------:R-:W-:Y:S01]  /*b940*/  FMUL.FTZ R80, R80, R176.reuse ;  /* 0x000000b050507220 */ /* 0x080fe20000410000 */
[-C--:B------:R-:W-:Y:S01]  /*b950*/  FMUL.FTZ R81, R81, R176.reuse ;  /* 0x000000b051517220 */ /* 0x080fe20000410000 */
[-C--:B------:R-:W-:Y:S01]  /*b960*/  FMUL.FTZ R84, R84, R176.reuse ;  /* 0x000000b054547220 */ /* 0x080fe20000410000 */
[----:B------:R-:W-:Y:S01]  /*b970*/  FMNMX.FTZ R170, R223, R167, !PT ;  /* 0x000000a7dfaa7209 */ /* 0x000fe20007810000 */
[----:B------:R-:W4:Y:S01]  /*b980*/  MUFU.TANH R161, R161 ;  /* 0x000000a100a17308 */ /* 0x000f220000002400 */
[-C--:B------:R-:W-:Y:S01]  /*b990*/  FMUL.FTZ R85, R85, R176.reuse ;  /* 0x000000b055557220 */ /* 0x080fe20000410000 */
[----:B------:R-:W-:Y:S01]  /*b9a0*/  FMUL.FTZ R88, R88, R176 ;  /* 0x000000b058587220 */ /* 0x000fe20000410000 */
[----:B------:R-:W-:Y:S01]  /*b9b0*/  FMNMX.FTZ R170, R228, R170, !PT ;  /* 0x000000aae4aa7209 */ /* 0x000fe20007810000 */
[-C--:B------:R-:W-:Y:S01]  /*b9c0*/  FMUL.FTZ R89, R89, R176.reuse ;  /* 0x000000b059597220 */ /* 0x080fe20000410000 */
[-C--:B------:R-:W-:Y:S01]  /*b9d0*/  FMUL.FTZ R92, R92, R176.reuse ;  /* 0x000000b05c5c7220 */ /* 0x080fe20000410000 */
[----:B------:R-:W-:Y:S01]  /*b9e0*/  FMUL.FTZ R93, R93, R176 ;  /* 0x000000b05d5d7220 */ /* 0x000fe20000410000 */
[----:B------:R-:W-:Y:S01]  /*b9f0*/  FMNMX.FTZ R171, R227, R170, !PT ;  /* 0x000000aae3ab7209 */ /* 0x000fe20007810000 */
[----:B------:R-:W1:Y:S01]  /*ba00*/  MUFU.TANH R162, R162 ;  /* 0x000000a200a27308 */ /* 0x000e620000002400 */
[-C--:B------:R-:W-:Y:S01]  /*ba10*/  FMUL.FTZ R96, R96, R176.reuse ;  /* 0x000000b060607220 */ /* 0x080fe20000410000 */
[-C--:B------:R-:W-:Y:S01]  /*ba20*/  FMUL.FTZ R97, R97, R176.reuse ;  /* 0x000000b061617220 */ /* 0x080fe20000410000 */
[----:B------:R-:W-:Y:S01]  /*ba30*/  FMNMX.FTZ R171, R226, R171, !PT ;  /* 0x000000abe2ab7209 */ /* 0x000fe20007810000 */
[-C--:B------:R-:W-:Y:S01]  /*ba40*/  FMUL.FTZ R100, R100, R176.reuse ;  /* 0x000000b064647220 */ /* 0x080fe20000410000 */
[-C--:B------:R-:W-:Y:S01]  /*ba50*/  FMUL.FTZ R101, R101, R176.reuse ;  /* 0x000000b065657220 */ /* 0x080fe20000410000 */
[-C--:B------:R-:W-:Y:S01]  /*ba60*/  FMUL.FTZ R104, R104, R176.reuse ;  /* 0x000000b068687220 */ /* 0x080fe20000410000 */
[----:B------:R-:W-:Y:S01]  /*ba70*/  FMNMX.FTZ R174, R216, R171, !PT ;  /* 0x000000abd8ae7209 */ /* 0x000fe20007810000 */
[----:B------:R-:W2:Y:S01]  /*ba80*/  MUFU.TANH R163, R163 ;  /* 0x000000a300a37308 */ /* 0x000ea20000002400 */
[-C--:B------:R-:W-:Y:S01]  /*ba90*/  FMUL.FTZ R105, R105, R176.reuse ;  /* 0x000000b069697220 */ /* 0x080fe20000410000 */
[----:B------:R-:W-:Y:S01]  /*baa0*/  FMUL.FTZ R108, R108, R176 ;  /* 0x000000b06c6c7220 */ /* 0x000fe20000410000 */
[----:B-----5:R-:W-:Y:S01]  /*bab0*/  FMNMX.FTZ R174, R153, R174, !PT ;  /* 0x000000ae99ae7209 */ /* 0x020fe20007810000 */
[-C--:B------:R-:W-:Y:S01]  /*bac0*/  FMUL.FTZ R109, R109, R176.reuse ;  /* 0x000000b06d6d7220 */ /* 0x080fe20000410000 */
[-C--:B------:R-:W-:Y:S01]  /*bad0*/  FMUL.FTZ R112, R112, R176.reuse ;  /* 0x000000b070707220 */ /* 0x080fe20000410000 */
[----:B------:R-:W-:Y:S01]  /*bae0*/  FMUL.FTZ R113, R113, R176 ;  /* 0x000000b071717220 */ /* 0x000fe20000410000 */
[----:B------:R-:W-:Y:S01]  /*baf0*/  FMNMX.FTZ R175, R159, R174, !PT ;  /* 0x000000ae9faf7209 */ /* 0x000fe20007810000 */
[----:B------:R-:W5:Y:S01]  /*bb00*/  MUFU.TANH R166, R166 ;  /* 0x000000a600a67308 */ /* 0x000f620000002400 */
[-C--:B------:R-:W-:Y:S01]  /*bb10*/  FMUL.FTZ R116, R116, R176.reuse ;  /* 0x000000b074747220 */ /* 0x080fe20000410000 */
[-C--:B------:R-:W-:Y:S01]  /*bb20*/  FMUL.FTZ R117, R117, R176.reuse ;  /* 0x000000b075757220 */ /* 0x080fe20000410000 */
[----:B0-----:R-:W-:Y:S01]  /*bb30*/  FMNMX.FTZ R175, R0, R175, !PT ;  /* 0x000000af00af7209 */ /* 0x001fe20007810000 */
[-C--:B------:R-:W-:Y:S01]  /*bb40*/  FMUL.FTZ R120, R120, R176.reuse ;  /* 0x000000b078787220 */ /* 0x080fe20000410000 */
[-C--:B------:R-:W-:Y:S01]  /*bb50*/  FMUL.FTZ R121, R121, R176.reuse ;  /* 0x000000b079797220 */ /* 0x080fe20000410000 */
[-C--:B------:R-:W-:Y:S01]  /*bb60*/  FMUL.FTZ R124, R124, R176.reuse ;  /* 0x000000b07c7c7220 */ /* 0x080fe20000410000 */
        /* <DEDUP_REMOVED lines=9> */
[----:B------:R1:W3:Y:S01]  /*bc00*/  MUFU.TANH R170, R186 ;  /* 0x000000ba00aa7308 */ /* 0x0002e20000002400 */
[-C--:B------:R-:W-:Y:S01]  /*bc10*/  FMUL.FTZ R136, R136, R176.reuse ;  /* 0x000000b088887220 */ /* 0x080fe20000410000 */
[-C--:B------:R-:W-:Y:S01]  /*bc20*/  FMUL.FTZ R137, R137, R176.reuse ;  /* 0x000000b089897220 */ /* 0x080fe20000410000 */
[----:B--2---:R-:W-:Y:S01]  /*bc30*/  FMNMX.FTZ R179, R163, R179, !PT ;  /* 0x000000b3a3b37209 */ /* 0x004fe20007810000 */
[-C--:B------:R-:W-:Y:S01]  /*bc40*/  FMUL.FTZ R140, R140, R176.reuse ;  /* 0x000000b08c8c7220 */ /* 0x080fe20000410000 */
[-C--:B------:R-:W-:Y:S01]  /*bc50*/  FMUL.FTZ R141, R141, R176.reuse ;  /* 0x000000b08d8d7220 */ /* 0x080fe20000410000 */
[-C--:B------:R-:W-:Y:S01]  /*bc60*/  FMUL.FTZ R144, R144, R176.reuse ;  /* 0x000000b090907220 */ /* 0x080fe20000410000 */
[----:B-----5:R-:W-:Y:S01]  /*bc70*/  FMNMX.FTZ R182, R166, R179, !PT ;  /* 0x000000b3a6b67209 */ /* 0x020fe20007810000 */
[----:B------:R-:W2:Y:S01]  /*bc80*/  MUFU.TANH R171, R187 ;  /* 0x000000bb00ab7308 */ /* 0x000ea20000002400 */
[----:B-1----:R-:W-:Y:S01]  /*bc90*/  FMUL.FTZ R186, R198, UR36 ;  /* 0x00000024c6ba7c20 */ /* 0x002fe20008410000 */
[----:B------:R-:W-:Y:S01]  /*bca0*/  FMUL.FTZ R145, R145, R176 ;  /* 0x000000b091917220 */ /* 0x000fe20000410000 */
[----:B0-----:R-:W-:Y:S01]  /*bcb0*/  FMNMX.FTZ R182, R167, R182, !PT ;  /* 0x000000b6a7b67209 */ /* 0x001fe20007810000 */
[-C--:B------:R-:W-:Y:S01]  /*bcc0*/  FMUL.FTZ R148, R148, R176.reuse ;  /* 0x000000b094947220 */ /* 0x080fe20000410000 */
[----:B------:R-:W-:-:S03]  /*bcd0*/  FMUL.FTZ R149, R149, R176 ;  /* 0x000000b095957220 */ /* 0x000fc60000410000 */
[----:B------:R-:W0:Y:S01]  /*bce0*/  MUFU.TANH R174, R190 ;  /* 0x000000be00ae7308 */ /* 0x000e220000002400 */
[----:B---3--:R-:W-:-:S07]  /*bcf0*/  FMNMX.FTZ R182, R170, R182, !PT ;  /* 0x000000b6aab67209 */ /* 0x008fce0007810000 */
[----:B------:R1:W3:Y:S01]  /*bd00*/  MUFU.TANH R175, R191 ;  /* 0x000000bf00af7308 */ /* 0x0002e20000002400 */
[----:B--2---:R-:W-:-:S07]  /*bd10*/  FMNMX.FTZ R182, R171, R182, !PT ;  /* 0x000000b6abb67209 */ /* 0x004fce0007810000 */
[----:B------:R-:W2:Y:S01]  /*bd20*/  MUFU.TANH R178, R194 ;  /* 0x000000c200b27308 */ /* 0x000ea20000002400 */
[----:B-1----:R-:W-:Y:S01]  /*bd30*/  FMUL.FTZ R191, R199, UR36 ;  /* 0x00000024c7bf7c20 */ /* 0x002fe20008410000 */
[----:B0-----:R-:W-:-:S06]  /*bd40*/  FMNMX.FTZ R182, R174, R182, !PT ;  /* 0x000000b6aeb67209 */ /* 0x001fcc0007810000 */
[----:B------:R-:W0:Y:S01]  /*bd50*/  MUFU.TANH R179, R195 ;  /* 0x000000c300b37308 */ /* 0x000e220000002400 */
[----:B---3--:R-:W-:-:S07]  /*bd60*/  FMNMX.FTZ R182, R175, R182, !PT ;  /* 0x000000b6afb67209 */ /* 0x008fce0007810000 */
[----:B------:R-:W1:Y:S01]  /*bd70*/  MUFU.TANH R186, R186 ;  /* 0x000000ba00ba7308 */ /* 0x000e620000002400 */
[----:B--2---:R-:W-:-:S07]  /*bd80*/  FMNMX.FTZ R182, R178, R182, !PT ;  /* 0x000000b6b2b67209 */ /* 0x004fce0007810000 */
[----:B------:R-:W2:Y:S01]  /*bd90*/  MUFU.TANH R191, R191 ;  /* 0x000000bf00bf7308 */ /* 0x000ea20000002400 */
[----:B0-----:R-:W-:-:S07]  /*bda0*/  FMNMX.FTZ R182, R179, R182, !PT ;  /* 0x000000b6b3b67209 */ /* 0x001fce0007810000 */
[----:B------:R-:W-:Y:S01]  /*bdb0*/  MUFU.EX2 R190, R177 ;  /* 0x000000b100be7308 */ /* 0x000fe20000000800 */
[----:B-1----:R-:W-:-:S07]  /*bdc0*/  FMNMX.FTZ R182, R186, R182, !PT ;  /* 0x000000b6bab67209 */ /* 0x002fce0007810000 */
[----:B------:R-:W-:Y:S01]  /*bdd0*/  MUFU.EX2 R187, R165 ;  /* 0x000000a500bb7308 */ /* 0x000fe20000000800 */
[----:B--2---:R-:W-:-:S05]  /*bde0*/  FMNMX.FTZ R194, R191, R182, !PT ;  /* 0x000000b6bfc27209 */ /* 0x004fca0007810000 */
[----:B------:R-:W0:Y:S02]  /*bdf0*/  SHFL.BFLY PT, R182, R194, 0x2, 0x1f ;  /* 0x0c401f00c2b67f89 */ /* 0x000e2400000e0000 */
[----:B------:R-:W-:Y:S08]  /*be00*/  MUFU.EX2 R165, R172 ;  /* 0x000000ac00a57308 */ /* 0x000ff00000000800 */
[----:B------:R-:W-:Y:S08]  /*be10*/  MUFU.EX2 R172, R192 ;  /* 0x000000c000ac7308 */ /* 0x000ff00000000800 */
[----:B------:R-:W1:Y:S01]  /*be20*/  MUFU.EX2 R183, R164 ;  /* 0x000000a400b77308 */ /* 0x000e620000000800 */
[----:B0-----:R-:W-:-:S07]  /*be30*/  FMNMX.FTZ R194, R194, R182, !PT ;  /* 0x000000b6c2c27209 */ /* 0x001fce0007810000 */
[----:B------:R-:W-:Y:S01]  /*be40*/  MUFU.EX2 R164, R158 ;  /* 0x0000009e00a47308 */ /* 0x000fe20000000800 */
[----:B------:R-:W0:Y:S07]  /*be50*/  SHFL.BFLY PT, R195, R194, 0x1, 0x1f ;  /* 0x0c201f00c2c37f89 */ /* 0x000e2e00000e0000 */
[----:B------:R-:W2:Y:S01]  /*be60*/  MUFU.EX2 R182, R168 ;  /* 0x000000a800b67308 */ /* 0x000ea20000000800 */
[----:B-1----:R-:W-:-:S04]  /*be70*/  FADD.FTZ R160, R183, R160 ;  /* 0x000000a0b7a07221 */ /* 0x002fc80000010000 */
[----:B------:R-:W-:-:S03]  /*be80*/  FADD.FTZ R160, R187, R160 ;  /* 0x000000a0bba07221 */ /* 0x000fc60000010000 */
[----:B------:R-:W-:Y:S08]  /*be90*/  MUFU.EX2 R168, R184 ;  /* 0x000000b800a87308 */ /* 0x000ff00000000800 */
[----:B------:R-:W-:Y:S01]  /*bea0*/  MUFU.EX2 R184, R155 ;  /* 0x0000009b00b87308 */ /* 0x000fe20000000800 */
[----:B--2---:R-:W-:Y:S01]  /*beb0*/  FADD.FTZ R160, R182, R160 ;  /* 0x000000a0b6a07221 */ /* 0x004fe20000010000 */
[----:B0-----:R-:W-:-:S05]  /*bec0*/  FMNMX.FTZ R177, R194, R195, !PT ;  /* 0x000000c3c2b17209 */ /* 0x001fca0007810000 */
[CC--:B------:R-:W-:Y:S01]  /*bed0*/  FMUL.FTZ R195, R177.reuse, R20.reuse ;  /* 0x00000014b1c37220 */ /* 0x0c0fe20000410000 */
[----:B------:R-:W-:Y:S01]  /*bee0*/  FADD.FTZ R192, -R177, R214 ;  /* 0x000000d6b1c07221 */ /* 0x000fe20000010100 */
[----:B------:R-:W-:Y:S02]  /*bef0*/  MUFU.EX2 R169, R169 ;  /* 0x000000a900a97308 */ /* 0x000fe40000000800 */
[-CC-:B------:R-:W-:Y:S01]  /*bf00*/  FFMA.FTZ R194, R225, R20.reuse, -R195.reuse ;  /* 0x00000014e1c27223 */ /* 0x180fe200000108c3 */
[-C--:B------:R-:W-:Y:S01]  /*bf10*/  FMUL.FTZ R192, R192, R20.reuse ;  /* 0x00000014c0c07220 */ /* 0x080fe20000410000 */
[----:B------:R-:W0:Y:S01]  /*bf20*/  S2R R225, SR_CgaCtaId ;  /* 0x0000000000e17919 */ /* 0x000e220000008800 */
        /* <DEDUP_REMOVED lines=33> */
[-C--:B------:R-:W-:Y:S01]  /*c140*/  FMUL.FTZ R38, R38, R192.reuse ;  /* 0x000000c026267220 */ /* 0x080fe20000410000 */
[----:B------:R-:W1:Y:S01]  /*c150*/  MUFU.EX2 R215, R215 ;  /* 0x000000d700d77308 */ /* 0x000e620000000800 */
[----:B---3--:R-:W-:Y:S02]  /*c160*/  VIADD R158, R7, 0x22840 ;  /* 0x00022840079e7836 */ /* 0x008fe40000000000 */
[-C--:B------:R-:W-:Y:S01]  /*c170*/  FMUL.FTZ R39, R39, R192.reuse ;  /* 0x000000c027277220 */ /* 0x080fe20000410000 */
[-C--:B------:R-:W-:Y:S01]  /*c180*/  FMUL.FTZ R42, R42, R192.reuse ;  /* 0x000000c02a2a7220 */ /* 0x080fe20000410000 */
[-C--:B------:R-:W-:Y:S01]  /*c190*/  FMUL.FTZ R43, R43, R192.reuse ;  /* 0x000000c02b2b7220 */ /* 0x080fe20000410000 */
[-C--:B------:R-:W-:Y:S01]  /*c1a0*/  FMUL.FTZ R46, R46, R192.reuse ;  /* 0x000000c02e2e7220 */ /* 0x080fe20000410000 */
[----:B0-----:R-:W-:Y:S01]  /*c1b0*/  PRMT R158, R225, 0x654, R158 ;  /* 0x00000654e19e7816 */ /* 0x001fe2000000009e */
[-C--:B------:R-:W-:Y:S01]  /*c1c0*/  FMUL.FTZ R47, R47, R192.reuse ;  /* 0x000000c02f2f7220 */ /* 0x080fe20000410000 */
[----:B------:R-:W0:Y:S01]  /*c1d0*/  MUFU.EX2 R157, R198 ;  /* 0x000000c6009d7308 */ /* 0x000e220000000800 */
[-C--:B------:R-:W-:Y:S01]  /*c1e0*/  FMUL.FTZ R50, R50, R192.reuse ;  /* 0x000000c032327220 */ /* 0x080fe20000410000 */
[----:B------:R3:W-:Y:S01]  /*c1f0*/  SYNCS.ARRIVE.TRANS64.RED.A1T0 RZ, [R158+URZ], RZ ;  /* 0x000000ff9eff79a7 */ /* 0x0007e2000810043f */
[-C--:B------:R-:W-:Y:S01]  /*c200*/  FMUL.FTZ R51, R51, R192.reuse ;  /* 0x000000c033337220 */ /* 0x080fe20000410000 */
[-C--:B------:R-:W-:Y:S01]  /*c210*/  FMUL.FTZ R54, R54, R192.reuse ;  /* 0x000000c036367220 */ /* 0x080fe20000410000 */
[-C--:B------:R-:W-:Y:S01]  /*c220*/  FMUL.FTZ R55, R55, R192.reuse ;  /* 0x000000c037377220 */ /* 0x080fe20000410000 */
[-C--:B------:R-:W-:Y:S01]  /*c230*/  FMUL.FTZ R58, R58, R192.reuse ;  /* 0x000000c03a3a7220 */ /* 0x080fe20000410000 */
[-C--:B------:R-:W-:Y:S01]  /*c240*/  FMUL.FTZ R59, R59, R192.reuse ;  /* 0x000000c03b3b7220 */ /* 0x080fe20000410000 */
[----:B------:R-:W5:Y:S01]  /*c250*/  MUFU.EX2 R214, R214 ;  /* 0x000000d600d67308 */ /* 0x000f620000000800 */
[-C--:B------:R-:W-:Y:S01]  /*c260*/  FMUL.FTZ R62, R62, R192.reuse ;  /* 0x000000c03e3e7220 */ /* 0x080fe20000410000 */
[----:B---3--:R-:W-:Y:S01]  /*c270*/  FFMA.FTZ R158, R192, R3, R194 ;  /* 0x00000003c09e7223 */ /* 0x008fe200000100c2 */
[-C--:B------:R-:W-:Y:S01]  /*c280*/  FMUL.FTZ R63, R63, R192.reuse ;  /* 0x000000c03f3f7220 */ /* 0x080fe20000410000 */
[-C--:B------:R-:W-:Y:S01]  /*c290*/  FMUL.FTZ R66, R66, R192.reuse ;  /* 0x000000c042427220 */ /* 0x080fe20000410000 */
[-C--:B------:R-:W-:Y:S01]  /*c2a0*/  FMUL.FTZ R67, R67, R192.reuse ;  /* 0x000000c043437220 */ /* 0x080fe20000410000 */
[----:B--2---:R-:W-:Y:S01]  /*c2b0*/  FADD.FTZ R158, R197, R158 ;  /* 0x0000009ec59e7221 */ /* 0x004fe20000010000 */
[-C--:B------:R-:W-:Y:S01]  /*c2c0*/  FMUL.FTZ R70, R70, R192.reuse ;  /* 0x000000c046467220 */ /* 0x080fe20000410000 */
[----:B------:R-:W2:Y:S01]  /*c2d0*/  MUFU.EX2 R199, R199 ;  /* 0x000000c700c77308 */ /* 0x000ea20000000800 */
[-C--:B------:R-:W-:Y:S01]  /*c2e0*/  FMUL.FTZ R71, R71, R192.reuse ;  /* 0x000000c047477220 */ /* 0x080fe20000410000 */
[----:B----4-:R-:W-:Y:S01]  /*c2f0*/  FADD.FTZ R158, R155, R158 ;  /* 0x0000009e9b9e7221 */ /* 0x010fe20000010000 */
[----:B-1----:R-:W-:Y:S01]  /*c300*/  F2FP.F16.F32.PACK_AB R155, R215, R155 ;  /* 0x0000009bd79b723e */ /* 0x002fe200000000ff */
[-C--:B------:R-:W-:Y:S01]  /*c310*/  FMUL.FTZ R74, R74, R192.reuse ;  /* 0x000000c04a4a7220 */ /* 0x080fe20000410000 */
[-C--:B------:R-:W-:Y:S01]  /*c320*/  FMUL.FTZ R75, R75, R192.reuse ;  /* 0x000000c04b4b7220 */ /* 0x080fe20000410000 */
[----:B------:R-:W-:Y:S01]  /*c330*/  FADD.FTZ R158, R215, R158 ;  /* 0x0000009ed79e7221 */ /* 0x000fe20000010000 */
[-C--:B------:R-:W-:Y:S01]  /*c340*/  FMUL.FTZ R78, R78, R192.reuse ;  /* 0x000000c04e4e7220 */ /* 0x080fe20000410000 */
[----:B------:R1:W3:Y:S01]  /*c350*/  MUFU.EX2 R3, R153 ;  /* 0x0000009900037308 */ /* 0x0002e20000000800 */
[-C--:B------:R-:W-:Y:S01]  /*c360*/  FMUL.FTZ R79, R79, R192.reuse ;  /* 0x000000c04f4f7220 */ /* 0x080fe20000410000 */
[----:B0-----:R-:W-:Y:S01]  /*c370*/  FADD.FTZ R158, R157, R158 ;  /* 0x0000009e9d9e7221 */ /* 0x001fe20000010000 */
[----:B-----5:R-:W-:Y:S01]  /*c380*/  F2FP.F16.F32.PACK_AB R157, R214, R157 ;  /* 0x0000009dd69d723e */ /* 0x020fe200000000ff */
        /* <DEDUP_REMOVED lines=21> */
[----:B0-----:R-:W-:Y:S01]  /*c4e0*/  FADD.FTZ R159, R214, R158 ;  /* 0x0000009ed69f7221 */ /* 0x001fe20000010000 */
[----:B------:R-:W-:Y:S01]  /*c4f0*/  F2FP.F16.F32.PACK_AB R158, R187, R183 ;  /* 0x000000b7bb9e723e */ /* 0x000fe200000000ff */
[-C--:B------:R-:W-:Y:S01]  /*c500*/  FMUL.FTZ R115, R115, R192.reuse ;  /* 0x000000c073737220 */ /* 0x080fe20000410000 */
[-C--:B------:R-:W-:Y:S01]  /*c510*/  FMUL.FTZ R118, R118, R192.reuse ;  /* 0x000000c076767220 */ /* 0x080fe20000410000 */
[----:B--2---:R-:W-:Y:S01]  /*c520*/  FADD.FTZ R159, R199, R159 ;  /* 0x0000009fc79f7221 */ /* 0x004fe20000010000 */
        /* <DEDUP_REMOVED lines=10> */
[----:B------:R3:W2:Y:S01]  /*c5d0*/  MUFU.EX2 R183, R161 ;  /* 0x000000a100b77308 */ /* 0x0006a20000000800 */
        /* <DEDUP_REMOVED lines=8> */
[C---:B---3--:R-:W-:Y:S01]  /*c660*/  FADD.FTZ R161, R3.reuse, R159 ;  /* 0x0000009f03a17221 */ /* 0x048fe20000010000 */
[----:B------:R-:W-:Y:S01]  /*c670*/  F2FP.F16.F32.PACK_AB R159, R3, R199 ;  /* 0x000000c7039f723e */ /* 0x000fe200000000ff */
[----:B------:R-:W-:-:S02]  /*c680*/  FMUL.FTZ R151, R151, R192 ;  /* 0x000000c097977220 */ /* 0x000fc40000410000 */
[----:B-1----:R-:W-:-:S03]  /*c690*/  FADD.FTZ R161, R194, R161 ;  /* 0x000000a1c2a17221 */ /* 0x002fc60000010000 */
[----:B------:R1:W3:Y:S08]  /*c6a0*/  MUFU.EX2 R3, R162 ;  /* 0x000000a200037308 */ /* 0x0002f00000000800 */
[----:B------:R-:W-:Y:S01]  /*c6b0*/  MUFU.EX2 R181, R181 ;  /* 0x000000b500b57308 */ /* 0x000fe20000000800 */
[C---:B-1----:R-:W-:Y:S01]  /*c6c0*/  FADD.FTZ R162, R169.reuse, R160 ;  /* 0x000000a0a9a27221 */ /* 0x042fe20000010000 */
[----:B------:R-:W-:-:S03]  /*c6d0*/  F2FP.F16.F32.PACK_AB R160, R169, R182 ;  /* 0x000000b6a9a0723e */ /* 0x000fc600000000ff */
[----:B------:R-:W-:-:S03]  /*c6e0*/  FADD.FTZ R162, R165, R162 ;  /* 0x000000a2a5a27221 */ /* 0x000fc60000010000 */
[----:B------:R1:W5:Y:S08]  /*c6f0*/  MUFU.EX2 R169, R163 ;  /* 0x000000a300a97308 */ /* 0x0003700000000800 */
[----:B------:R-:W-:Y:S01]  /*c700*/  MUFU.EX2 R167, R167 ;  /* 0x000000a700a77308 */ /* 0x000fe20000000800 */
[C---:B-1----:R-:W-:Y:S01]  /*c710*/  FADD.FTZ R163, R0.reuse, R161 ;  /* 0x000000a100a37221 */ /* 0x042fe20000010000 */
[----:B------:R-:W-:-:S03]  /*c720*/  F2FP.F16.F32.PACK_AB R161, R0, R194 ;  /* 0x000000c200a1723e */ /* 0x000fc600000000ff */
[----:B----4-:R-:W-:-:S03]  /*c730*/  FADD.FTZ R163, R216, R163 ;  /* 0x000000a3d8a37221 */ /* 0x010fc60000010000 */
[----:B------:R0:W1:Y:S08]  /*c740*/  MUFU.EX2 R0, R166 ;  /* 0x000000a600007308 */ /* 0x0000700000000800 */
[----:B------:R-:W4:Y:S01]  /*c750*/  MUFU.EX2 R170, R170 ;  /* 0x000000aa00aa7308 */ /* 0x000f220000000800 */
[C---:B0-----:R-:W-:Y:S01]  /*c760*/  FADD.FTZ R166, R173.reuse, R162 ;  /* 0x000000a2ada67221 */ /* 0x041fe20000010000 */
[----:B------:R-:W-:Y:S01]  /*c770*/  F2FP.F16.F32.PACK_AB R162, R173, R165 ;  /* 0x000000a5ada2723e */ /* 0x000fe200000000ff */
[C---:B--2---:R-:W-:Y:S01]  /*c780*/  FADD.FTZ R165, R183.reuse, R163 ;  /* 0x000000a3b7a57221 */ /* 0x044fe20000010000 */
[----:B------:R-:W-:Y:S01]  /*c790*/  F2FP.F16.F32.PACK_AB R163, R183, R216 ;  /* 0x000000d8b7a3723e */ /* 0x000fe200000000ff */
[----:B------:R-:W-:Y:S01]  /*c7a0*/  FADD.FTZ R166, R164, R166 ;  /* 0x000000a6a4a67221 */ /* 0x000fe20000010000 */
[C---:B------:R-:W-:Y:S01]  /*c7b0*/  F2FP.F16.F32.PACK_AB R164, R190.reuse, R164 ;  /* 0x000000a4bea4723e */ /* 0x040fe200000000ff */
[----:B---3--:R-:W-:Y:S01]  /*c7c0*/  FADD.FTZ R165, R3, R165 ;  /* 0x000000a503a57221 */ /* 0x008fe20000010000 */
[----:B------:R-:W0:Y:S01]  /*c7d0*/  MUFU.EX2 R185, R185 ;  /* 0x000000b900b97308 */ /* 0x000e220000000800 */
[----:B------:R-:W-:-:S02]  /*c7e0*/  FADD.FTZ R166, R190, R166 ;  /* 0x000000a6bea67221 */ /* 0x000fc40000010000 */
[C---:B-----5:R-:W-:Y:S01]  /*c7f0*/  FADD.FTZ R173, R169.reuse, R165 ;  /* 0x000000a5a9ad7221 */ /* 0x060fe20000010000 */
[----:B------:R-:W-:Y:S01]  /*c800*/  F2FP.F16.F32.PACK_AB R165, R169, R3 ;  /* 0x00000003a9a5723e */ /* 0x000fe200000000ff */
[----:B------:R-:W-:Y:S01]  /*c810*/  FADD.FTZ R3, R180, R166 ;  /* 0x000000a6b4037221 */ /* 0x000fe20000010000 */
[C---:B------:R-:W-:Y:S01]  /*c820*/  F2FP.F16.F32.PACK_AB R166, R181.reuse, R180 ;  /* 0x000000b4b5a6723e */ /* 0x040fe200000000ff */
[----:B-1----:R-:W-:Y:S01]  /*c830*/  FADD.FTZ R169, R0, R173 ;  /* 0x000000ad00a97221 */ /* 0x002fe20000010000 */
[----:B------:R-:W1:Y:S01]  /*c840*/  MUFU.EX2 R171, R171 ;  /* 0x000000ab00ab7308 */ /* 0x000e620000000800 */
[----:B------:R-:W-:Y:S02]  /*c850*/  FADD.FTZ R3, R181, R3 ;  /* 0x00000003b5037221 */ /* 0x000fe40000010000 */
[C---:B------:R-:W-:Y:S01]  /*c860*/  FADD.FTZ R169, R167.reuse, R169 ;  /* 0x000000a9a7a97221 */ /* 0x040fe20000010000 */
[----:B------:R-:W-:Y:S01]  /*c870*/  F2FP.F16.F32.PACK_AB R167, R167, R0 ;  /* 0x00000000a7a7723e */ /* 0x000fe200000000ff */
[----:B------:R-:W-:-:S02]  /*c880*/  FADD.FTZ R0, R168, R3 ;  /* 0x00000003a8007221 */ /* 0x000fc40000010000 */
[----:B----4-:R-:W-:Y:S01]  /*c890*/  FADD.FTZ R3, R170, R169 ;  /* 0x000000a9aa037221 */ /* 0x010fe20000010000 */
        /* <DEDUP_REMOVED lines=12> */
[----:B------:R-:W-:-:S03]  /*c960*/  F2FP.F16.F32.PACK_AB R170, R189, R188 ;  /* 0x000000bcbdaa723e */ /* 0x000fc600000000ff */
[----:B------:R-:W-:-:S03]  /*c970*/  FADD.FTZ R0, R172, R0 ;  /* 0x00000000ac007221 */ /* 0x000fc60000010000 */
        /* <DEDUP_REMOVED lines=12> */
[----:B0-----:R-:W-:Y:S01]  /*ca40*/  FADD.FTZ R0, R196, R0 ;  /* 0x00000000c4007221 */ /* 0x001fe20000010000 */
[----:B------:R-:W-:-:S03]  /*ca50*/  F2FP.F16.F32.PACK_AB R174, R184, R196 ;  /* 0x000000c4b8ae723e */ /* 0x000fc600000000ff */
[----:B------:R-:W-:Y:S01]  /*ca60*/  FADD.FTZ R0, R184, R0 ;  /* 0x00000000b8007221 */ /* 0x000fe20000010000 */
[----:B-1----:R-:W-:-:S04]  /*ca70*/  FADD.FTZ R3, R186, R3 ;  /* 0x00000003ba037221 */ /* 0x002fc80000010000 */
[C---:B--2---:R-:W-:Y:S01]  /*ca80*/  FADD.FTZ R3, R191.reuse, R3 ;  /* 0x00000003bf037221 */ /* 0x044fe20000010000 */
[----:B------:R-:W-:Y:S01]  /*ca90*/  F2FP.F16.F32.PACK_AB R175, R191, R186 ;  /* 0x000000babfaf723e */ /* 0x000fe200000000ff */
[----:B------:R-:W-:Y:S06]  /*caa0*/  @!P0 BRA `(.L_x_9791) ;  /* 0x0000000000048947 */ /* 0x000fec0003800000 */
[----:B------:R-:W-:Y:S01]  /*cab0*/  BPT.TRAP 0x1 ;  /* 0x000000040000795c */ /* 0x000fe20000300000 */
.L_x_9791:
[----:B------:R0:W1:Y:S01]  /*cac0*/  SYNCS.PHASECHK.TRANS64.TRYWAIT P2, [R7+URZ+0x22850], R8 ;  /* 0x02285008070075a7 */ /* 0x000062000804017f */
[----:B------:R-:W-:Y:S05]  /*cad0*/  @!P0 BRA `(.L_x_9792) ;  /* 0x0000000000048947 */ /* 0x000fea0003800000 */
[----:B------:R-:W-:Y:S01]  /*cae0*/  BPT.TRAP 0x1 ;  /* 0x000000040000795c */ /* 0x000fe20000300000 */
.L_x_9792:
[----:B------:R-:W-:Y:S04]  /*caf0*/  BSSY B0, `(.L_x_9793) ;  /* 0x0000004000007945 */ /* 0x000fe80003800000 */
[----:B-1----:R-:W-:Y:S05]  /*cb00*/  @P2 BRA `(.L_x_9794) ;  /* 0x0000000000082947 */ /* 0x002fea0003800000 */
[----:B------:R-:W1:Y:S02]  /*cb10*/  SYNCS.PHASECHK.TRANS64.TRYWAIT P2, [R7+URZ+0x22850], R8 ;  /* 0x02285008070075a7 */ /* 0x000e64000804017f */
[----:B-1----:R-:W-:Y:S05]  /*cb20*/  @!P2 BRA `(.L_x_9795) ;  /* 0x000000b40070a947 */ /* 0x002fea0003800000 */
.L_x_9794:
[----:B------:R-:W-:Y:S05]  /*cb30*/  BSYNC B0 ;  /* 0x0000000000007941 */ /* 0x000fea0003800000 */
.L_x_9793:
[----:B------:R-:W2:Y:S01]  /*cb40*/  LDL R176, [R1] ;  /* 0x0000000001b07983 */ /* 0x000ea20000100800 */
[----:B------:R-:W-:Y:S05]  /*cb50*/  WARPSYNC.ALL ;  /* 0x0000000000007948 */ /* 0x000fea0003800000 */
[----:B------:R-:W-:-:S05]  /*cb60*/  IMAD.MOV.U32 R179, RZ, RZ, 0x40000040 ;  /* 0x40000040ffb37424 */ /* 0x000fca00078e00ff */
[----:B------:R-:W-:Y:S01]  /*cb70*/  R2UR UR7, R179 ;  /* 0x00000000b30772ca */ /* 0x000fe200000e0000 */
[----:B------:R-:W-:Y:S02]  /*cb80*/  IMAD.MOV.U32 R179, RZ, RZ, 0x40000040 ;  /* 0x40000040ffb37424 */ /* 0x000fe400078e00ff */
[----:B--2---:R-:W-:Y:S02]  /*cb90*/  IMAD R178, R202, 0xc00, R176 ;  /* 0x00000c00cab27824 */ /* 0x004fe400078e02b0 */
[----:B------:R-:W2:Y:S03]  /*cba0*/  S2R R176, SR_TID.X ;  /* 0x0000000000b07919 */ /* 0x000ea60000002100 */
[----:B------:R-:W-:Y:S02]  /*cbb0*/  R2UR UR6, R178 ;  /* 0x00000000b20672ca */ /* 0x000fe400000e0000 */
[----:B--2---:R-:W-:-:S05]  /*cbc0*/  SHF.R.U32.HI R176, RZ, 0x7, R176 ;  /* 0x00000007ffb07819 */ /* 0x004fca00000116b0 */
[----:B01----:R-:W-:-:S05]  /*cbd0*/  VIADD R8, R176, 0x8 ;  /* 0x00000008b0087836 */ /* 0x003fca0000000000 */
[----:B------:R0:W-:Y:S06]  /*cbe0*/  BAR.SYNC.DEFER_BLOCKING R8, 0x100 ;  /* 0x000400080000751d */ /* 0x0001ec0000010000 */
[----:B------:R-:W-:-:S06]  /*cbf0*/  WARPGROUP.ARRIVE ;  /* 0x00000000000079c5 */ /* 0x000fcc0000000000 */
[----:B------:R-:W-:Y:S03]  /*cc00*/  HGMMA.64x256x16.F32 R24, R152, gdesc[UR4].tnspB, R24, gsb0 ;  /* 0x43e0000498187df0 */ /* 0x000fe60008000818 */
[----:B------:R-:W-:Y:S02]  /*cc10*/  WARPGROUP.DEPBAR.LE gsb0, 0x0 ;  /* 0x00008000000079c5 */ /* 0x000fe40000010000 */
[----:B------:R-:W-:Y:S01]  /*cc20*/  VIADD R152, R178, 0x80 ;  /* 0x00000080b2987836 */ /* 0x000fe20000000000 */
[----:B------:R-:W-:Y:S01]  /*cc30*/  MOV R153, 0x40000040 ;  /* 0x4000004000997802 */ /* 0x000fe20000000f00 */
[----:B------:R-:W-:-:S03]  /*cc40*/  WARPGROUP.ARRIVE ;  /* 0x00000000000079c5 */ /* 0x000fc60000000000 */
[----:B------:R-:W-:Y:S01]  /*cc50*/  R2UR UR6, R152 ;  /* 0x00000000980672ca */ /* 0x000fe200000e0000 */
[----:B------:R-:W-:Y:S01]  /*cc60*/  VIADD R152, R178, 0x100 ;  /* 0x00000100b2987836 */ /* 0x000fe20000000000 */
[----:B------:R-:W-:Y:S01]  /*cc70*/  R2UR UR7, R153 ;  /* 0x00000000990772ca */ /* 0x000fe200000e0000 */
[----:B------:R-:W-:-:S15]  /*cc80*/  IMAD.MOV.U32 R153, RZ, RZ, 0x40000040 ;  /* 0x40000040ff997424 */ /* 0x000fde00078e00ff */
[----:B------:R-:W-:Y:S01]  /*cc90*/  HGMMA.64x256x16.F32 R24, R156, gdesc[UR4].tnspB, R24, gsb0 ;  /* 0x43e000049c187df0 */ /* 0x000fe20008000818 */
[----:B------:R-:W-:Y:S01]  /*cca0*/  R2UR UR6, R152 ;  /* 0x00000000980672ca */ /* 0x000fe200000e0000 */
[----:B------:R-:W-:Y:S01]  /*ccb0*/  VIADD R152, R178, 0x180 ;  /* 0x00000180b2987836 */ /* 0x000fe20000000000 */
[----:B------:R-:W-:Y:S01]  /*ccc0*/  R2UR UR7, R153 ;  /* 0x00000000990772ca */ /* 0x000fe200000e0000 */
[----:B------:R-:W-:Y:S01]  /*ccd0*/  IMAD.MOV.U32 R153, RZ, RZ, 0x40000040 ;  /* 0x40000040ff997424 */ /* 0x000fe200078e00ff */
[----:B------:R-:W-:Y:S02]  /*cce0*/  WARPGROUP.DEPBAR.LE gsb0, 0x0 ;  /* 0x00008000000079c5 */ /* 0x000fe40000010000 */
[----:B------:R-:W-:-:S15]  /*ccf0*/  WARPGROUP.ARRIVE ;  /* 0x00000000000079c5 */ /* 0x000fde0000000000 */
[----:B------:R-:W-:-:S06]  /*cd00*/  NOP ;  /* 0x0000000000007918 */ /* 0x000fcc0000000000 */
[----:B------:R-:W-:Y:S01]  /*cd10*/  HGMMA.64x256x16.F32 R24, R160, gdesc[UR4].tnspB, R24, gsb0 ;  /* 0x43e00004a0187df0 */ /* 0x000fe20008000818 */
[----:B------:R-:W-:Y:S01]  /*cd20*/  R2UR UR6, R152 ;  /* 0x00000000980672ca */ /* 0x000fe200000e0000 */
[C---:B------:R-:W-:Y:S01]  /*cd30*/  VIADD R152, R178.reuse, 0x200 ;  /* 0x00000200b2987836 */ /* 0x040fe20000000000 */
[----:B------:R-:W-:Y:S01]  /*cd40*/  R2UR UR7, R153 ;  /* 0x00000000990772ca */ /* 0x000fe200000e0000 */
[----:B------:R-:W-:Y:S01]  /*cd50*/  VIADD R178, R178, 0x280 ;  /* 0x00000280b2b27836 */ /* 0x000fe20000000000 */
[----:B------:R-:W-:Y:S01]  /*cd60*/  MOV R153, 0x40000040 ;  /* 0x4000004000997802 */ /* 0x000fe20000000f00 */
[----:B------:R-:W-:Y:S02]  /*cd70*/  WARPGROUP.DEPBAR.LE gsb0, 0x0 ;  /* 0x00008000000079c5 */ /* 0x000fe40000010000 */
[----:B------:R-:W-:-:S15]  /*cd80*/  WARPGROUP.ARRIVE ;  /* 0x00000000000079c5 */ /* 0x000fde0000000000 */
[----:B------:R-:W-:-:S05]  /*cd90*/  NOP ;  /* 0x0000000000007918 */ /* 0x000fca0000000000 */
        /* <DEDUP_REMOVED lines=14> */
[----:B0-----:R-:W-:Y:S05]  /*ce80*/  @!P0 BRA `(.L_x_9796) ;  /* 0x0000000000048947 */ /* 0x001fea0003800000 */
[----:B------:R-:W-:Y:S01]  /*ce90*/  BPT.TRAP 0x1 ;  /* 0x000000040000795c */ /* 0x000fe20000300000 */
.L_x_9796:
[----:B------:R-:W0:Y:S01]  /*cea0*/  S2R R8, SR_CgaCtaId ;  /* 0x0000000000087919 */ /* 0x000e220000008800 */
[----:B------:R-:W-:Y:S02]  /*ceb0*/  VIADD R7, R7, 0x22860 ;  /* 0x0002286007077836 */ /* 0x000fe40000000000 */
[----:B------:R-:W-:Y:S02]  /*cec0*/  IMAD.MOV.U32 R214, RZ, RZ, R177 ;  /* 0x000000ffffd67224 */ /* 0x000fe400078e00b1 */
[----:B------:R-:W-:Y:S01]  /*ced0*/  IMAD.MOV.U32 R215, RZ, RZ, R21 ;  /* 0x000000ffffd77224 */ /* 0x000fe200078e0015 */
[----:B0-----:R-:W-:-:S04]  /*cee0*/  PRMT R7, R8, 0x654, R7 ;  /* 0x0000065408077816 */ /* 0x001fc80000000007 */
[----:B------:R1:W-:Y:S01]  /*cef0*/  SYNCS.ARRIVE.TRANS64.RED.A1T0 RZ, [R7+URZ], RZ ;  /* 0x000000ff07ff79a7 */ /* 0x0003e2000810043f */
[----:B------:R-:W-:Y:S05]  /*cf00*/  @P1 BRA `(.L_x_9797) ;  /* 0xffffffd800b81947 */ /* 0x000fea000383ffff */
.L_x_9785:
[----:B------:R-:W2:Y:S01]  /*cf10*/  LDL.LU R175, [R1+0x30] ;  /* 0x0000300001af7983 */ /* 0x000ea20000300800 */
[----:B------:R-:W-:Y:S05]  /*cf20*/  WARPSYNC.ALL ;  /* 0x0000000000007948 */ /* 0x000fea0003800000 */
[----:B------:R-:W1:Y:S01]  /*cf30*/  SHFL.BFLY PT, R5, R0, 0x2, 0x1f ;  /* 0x0c401f0000057f89 */ /* 0x000e6200000e0000 */
[----:B------:R-:W-:Y:S01]  /*cf40*/  VIADD R202, R202, 0x1 ;  /* 0x00000001caca7836 */ /* 0x000fe20000000000 */
[----:B------:R3:W-:Y:S08]  /*cf50*/  BAR.ARV R9, 0x100 ;  /* 0x000400090000751d */ /* 0x0007f00000002000 */
[----:B------:R-:W-:Y:S06]  /*cf60*/  BAR.ARV 0x8, 0x180 ;  /* 0x0206000000007b1d */ /* 0x000fec0000002000 */
[----:B------:R-:W-:Y:S01]  /*cf70*/  ISETP.NE.AND P0, PT, R202, 0x2, PT ;  /* 0x00000002ca00780c */ /* 0x000fe20003f05270 */
[----:B0-----:R-:W0:Y:S01]  /*cf80*/  SHFL.BFLY PT, R6, R3, 0x2, 0x1f ;  /* 0x0c401f0003067f89 */ /* 0x001e2200000e0000 */
[----:B------:R-:W-:-:S02]  /*cf90*/  PLOP3.LUT P1, PT, PT, PT, PT, 0x8, 0x0 ;  /* 0x000000000000781c */ /* 0x000fc40003f2e170 */
[----:B------:R-:W-:Y:S01]  /*cfa0*/  SEL R202, R202, RZ, P0 ;  /* 0x000000ffcaca7207 */ /* 0x000fe20000000000 */
[----:B-1----:R-:W-:Y:S01]  /*cfb0*/  FADD.FTZ R7, R5, R0 ;  /* 0x0000000005077221 */ /* 0x002fe20000010000 */
[----:B------:R-:W-:-:S04]  /*cfc0*/  IMAD.MOV.U32 R0, RZ, RZ, RZ ;  /* 0x000000ffff007224 */ /* 0x000fc800078e00ff */
[----:B------:R-:W1:Y:S01]  /*cfd0*/  SHFL.BFLY PT, R4, R7, 0x1, 0x1f ;  /* 0x0c201f0007047f89 */ /* 0x000e6200000e0000 */
[----:B0-----:R-:W-:Y:S01]  /*cfe0*/  FADD.FTZ R8, R6, R3 ;  /* 0x0000000306087221 */ /* 0x001fe20000010000 */
[----:B------:R-:W-:Y:S02]  /*cff0*/  MOV R6, RZ ;  /* 0x000000ff00067202 */ /* 0x000fe40000000f00 */
[----:B------:R-:W-:Y:S02]  /*d000*/  SEL R3, RZ, 0x1, P0 ;  /* 0x00000001ff037807 */ /* 0x000fe40000000000 */
[----:B------:R-:W0:Y:S02]  /*d010*/  SHFL.BFLY PT, R5, R8, 0x1, 0x1f ;  /* 0x0c201f0008057f89 */ /* 0x000e2400000e0000 */
[----:B------:R-:W-:Y:S01]  /*d020*/  LOP3.LUT R212, R212, R3, RZ, 0x3c, !PT ;  /* 0x00000003d4d47212 */ /* 0x000fe200078e3cff */
[----:B-1----:R-:W-:-:S05]  /*d030*/  FADD.FTZ R4, R7, R4 ;  /* 0x0000000407047221 */ /* 0x002fca0000010000 */
[----:B------:R-:W-:-:S13]  /*d040*/  FSETP.NE.FTZ.AND P2, PT, R4, RZ, PT ;  /* 0x000000ff0400720b */ /* 0x000fda0003f55000 */
[----:B------:R-:W1:Y:S01]  /*d050*/  @P2 MUFU.RCP R6, R4 ;  /* 0x0000000400062308 */ /* 0x000e620000001000 */
[----:B0-----:R-:W-:-:S05]  /*d060*/  FADD.FTZ R5, R8, R5 ;  /* 0x0000000508057221 */ /* 0x001fca0000010000 */
[----:B------:R-:W-:Y:S01]  /*d070*/  FSETP.NE.FTZ.AND P3, PT, R5, RZ, PT ;  /* 0x000000ff0500720b */ /* 0x000fe20003f75000 */
[-C--:B-1----:R-:W-:Y:S01]  /*d080*/  FMUL.FTZ R160, R72, R6.reuse ;  /* 0x0000000648a07220 */ /* 0x082fe20000410000 */
[-C--:B------:R-:W-:Y:S01]  /*d090*/  FMUL.FTZ R3, R73, R6.reuse ;  /* 0x0000000649037220 */ /* 0x080fe20000410000 */
[----:B------:R-:W-:Y:S01]  /*d0a0*/  @P2 MUFU.LG2 R72, R4 ;  /* 0x0000000400482308 */ /* 0x000fe20000000c00 */
[----:B------:R-:W-:Y:S01]  /*d0b0*/  FMUL.FTZ R170, R112, R6 ;  /* 0x0000000670aa7220 */ /* 0x000fe20000410000 */
[----:B------:R-:W-:-:S08]  /*d0c0*/  @P2 FMUL.FTZ R112, R20, 0.69314718246459960938 ;  /* 0x3f31721814702820 */ /* 0x000fd00000410000 */
[----:B------:R-:W-:Y:S01]  /*d0d0*/  @P3 FMUL.FTZ R73, R20, 0.69314718246459960938 ;  /* 0x3f31721814493820 */ /* 0x000fe20000410000 */
        /* <DEDUP_REMOVED lines=12> */
[----:B------:R-:W1:Y:S01]  /*d1a0*/  @P3 MUFU.LG2 R19, R5 ;  /* 0x0000000500133308 */ /* 0x000e620000000c00 */
        /* <DEDUP_REMOVED lines=10> */
[----:B------:R-:W-:Y:S01]  /*d250*/  @P2 FMUL.FTZ R27, R72, 0.69314718246459960938 ;  /* 0x3f317218481b2820 */ /* 0x000fe20000410000 */
[----:B------:R-:W-:Y:S01]  /*d260*/  FMUL.FTZ R10, R31, R0 ;  /* 0x000000001f0a7220 */ /* 0x000fe20000410000 */
        /* <DEDUP_REMOVED lines=108> */
[----:B--2---:R-:W-:-:S05]  /*d930*/  VIADD R175, R175, 0x1 ;  /* 0x00000001afaf7836 */ /* 0x004fca0000000000 */
[----:B------:R0:W-:Y:S02]  /*d940*/  STL [R1+0x30], R175 ;  /* 0x000030af01007387 */ /* 0x0001e40000100800 */
.L_x_9742:
[----:B------:R-:W-:Y:S05]  /*d950*/  WARPSYNC.ALL ;  /* 0x0000000000007948 */ /* 0x000fea0003800000 */
[----:B------:R-:W1:Y:S01]  /*d960*/  S2R R21, SR_CgaCtaId ;  /* 0x0000000000157919 */ /* 0x000e620000008800 */
[----:B------:R-:W-:Y:S01]  /*d970*/  MOV R19, 0x400 ;  /* 0x0000040000137802 */ /* 0x000fe20000000f00 */
[----:B------:R-:W-:Y:S01]  /*d980*/  BSSY B0, `(.L_x_9798) ;  /* 0x000031c000007945 */ /* 0x000fe20003800000 */
[----:B------:R-:W-:Y:S02]  /*d990*/  BAR.SYNC.DEFER_BLOCKING 0x5, 0x180 ;  /* 0x0146000000007b1d */ /* 0x000fe40000010000 */
[----:B-1----:R-:W-:-:S05]  /*d9a0*/  LEA R19, R21, R19, 0x18 ;  /* 0x0000001315137211 */ /* 0x002fca00078ec0ff */
[----:B------:R1:W2:Y:S01]  /*d9b0*/  LDS.128 R72, [R19+0x228d0] ;  /* 0x0228d00013487984 */ /* 0x0002a20000000c00 */
[----:B------:R-:W-:Y:S06]  /*d9c0*/  BAR.ARV 0x4, 0x180 ;  /* 0x0106000000007b1d */ /* 0x000fec0000002000 */
[----:B------:R-:W-:Y:S05]  /*d9d0*/  @P1 BRA `(.L_x_9799) ;  /* 0x00000020002c1947 */ /* 0x000fea0003800000 */
[----:B------:R-:W3:Y:S04]  /*d9e0*/  LDL R21, [R1+0x5c] ;  /* 0x00005c0001157983 */ /* 0x000ee80000100800 */
[----:B------:R-:W4:Y:S04]  /*d9f0*/  LDL.LU R176, [R1+0x24] ;  /* 0x0000240001b07983 */ /* 0x000f280000300800 */
[----:B0-----:R-:W4:Y:S01]  /*da00*/  LDL.LU R175, [R1+0x28] ;  /* 0x0000280001af7983 */ /* 0x001f220000300800 */
[----:B-----5:R-:W0:Y:S01]  /*da10*/  S2R R26, SR_SWINHI ;  /* 0x00000000001a7919 */ /* 0x020e220000002f00 */
[----:B------:R-:W-:Y:S05]  /*da20*/  WARPSYNC.ALL ;  /* 0x0000000000007948 */ /* 0x000fea0003800000 */
[----:B------:R-:W-:Y:S01]  /*da30*/  F2FP.F16.F32.PACK_AB R24, R25, R24 ;  /* 0x000000181918723e */ /* 0x000fe200000000ff */
[----:B------:R-:W-:Y:S01]  /*da40*/  ULDC.64 UR4, c[0x0][0xc00] ;  /* 0x0003000000047ab9 */ /* 0x000fe20000000a00 */
[----:B------:R-:W-:Y:S01]  /*da50*/  F2FP.F16.F32.PACK_AB R5, R6, R5 ;  /* 0x000000050605723e */ /* 0x000fe200000000ff */
[----:B--2---:R-:W2:Y:S01]  /*da60*/  LDL R72, [R1+0x58] ;  /* 0x0000580001487983 */ /* 0x004ea20000100800 */
[----:B------:R-:W-:-:S02]  /*da70*/  F2FP.F16.F32.PACK_AB R7, R39, R7 ;  /* 0x000000072707723e */ /* 0x000fc400000000ff */
[----:B------:R-:W-:Y:S01]  /*da80*/  F2FP.F16.F32.PACK_AB R9, R43, R9 ;  /* 0x000000092b09723e */ /* 0x000fe200000000ff */
[----:B------:R-:W2:Y:S01]  /*da90*/  LDL R151, [R1+0x34] ;  /* 0x0000340001977983 */ /* 0x000ea20000100800 */
[----:B------:R-:W-:Y:S02]  /*daa0*/  MOV R34, R19 ;  /* 0x0000001300227202 */ /* 0x000fe40000000f00 */
[----:B0-----:R-:W-:Y:S02]  /*dab0*/  MOV R35, R26 ;  /* 0x0000001a00237202 */ /* 0x001fe40000000f00 */
        /* <DEDUP_REMOVED lines=22> */
[C---:B------:R-:W-:Y:S02]  /*dc20*/  LOP3.LUT R27, R118.reuse, 0x380, RZ, 0xc0, !PT ;  /* 0x00000380761b7812 */ /* 0x040fe400078ec0ff */
[C---:B------:R-:W-:Y:S02]  /*dc30*/  IADD3 R103, P2, R118.reuse, 0x40, RZ ;  /* 0x0000004076677810 */ /* 0x040fe40007f5e0ff */
[----:B------:R-:W-:Y:S02]  /*dc40*/  IADD3 R117, P3, R118, 0x60, RZ ;  /* 0x0000006076757810 */ /* 0x000fe40007f7e0ff */
[----:B------:R-:W-:Y:S02]  /*dc50*/  SHF.R.U64 R27, R27, 0x3, RZ ;  /* 0x000000031b1b7819 */ /* 0x000fe400000012ff */
[----:B------:R-:W-:Y:S02]  /*dc60*/  LOP3.LUT R102, R103, 0x380, RZ, 0xc0, !PT ;  /* 0x0000038067667812 */ /* 0x000fe400078ec0ff */
[----:B------:R-:W-:-:S02]  /*dc70*/  LOP3.LUT R116, R117, 0x380, RZ, 0xc0, !PT ;  /* 0x0000038075747812 */ /* 0x000fc400078ec0ff */
[----:B------:R-:W-:Y:S01]  /*dc80*/  LOP3.LUT R26, R27, R118, RZ, 0x3c, !PT ;  /* 0x000000761b1a7212 */ /* 0x000fe200078e3cff */
[--C-:B------:R-:W-:Y:S01]  /*dc90*/  IMAD.MOV.U32 R27, RZ, RZ, R119.reuse ;  /* 0x000000ffff1b7224 */ /* 0x100fe200078e0077 */
[----:B------:R-:W-:Y:S02]  /*dca0*/  SHF.R.U64 R102, R102, 0x3, RZ ;  /* 0x0000000366667819 */ /* 0x000fe400000012ff */
[----:B------:R-:W-:Y:S02]  /*dcb0*/  SHF.R.U64 R116, R116, 0x3, RZ ;  /* 0x0000000374747819 */ /* 0x000fe400000012ff */
[----:B------:R-:W-:Y:S01]  /*dcc0*/  LOP3.LUT R102, R102, R103, RZ, 0x3c, !PT ;  /* 0x0000006766667212 */ /* 0x000fe200078e3cff */
[--C-:B------:R-:W-:Y:S01]  /*dcd0*/  IMAD.X R103, RZ, RZ, R119.reuse, P2 ;  /* 0x000000ffff677224 */ /* 0x100fe200010e0677 */
[----:B------:R-:W-:Y:S01]  /*dce0*/  LOP3.LUT R116, R116, R117, RZ, 0x3c, !PT ;  /* 0x0000007574747212 */ /* 0x000fe200078e3cff */
[----:B------:R-:W-:Y:S01]  /*dcf0*/  IMAD.X R117, RZ, RZ, R119, P3 ;  /* 0x000000ffff757224 */ /* 0x000fe200018e0677 */
[----:B------:R-:W-:-:S02]  /*dd00*/  MOV R21, R26 ;  /* 0x0000001a00157202 */ /* 0x000fc40000000f00 */
[----:B------:R-:W-:Y:S02]  /*dd10*/  F2FP.F16.F32.PACK_AB R26, R29, R28 ;  /* 0x0000001c1d1a723e */ /* 0x000fe400000000ff */
[C---:B------:R-:W-:Y:S02]  /*dd20*/  IADD3 R29, P2, R118.reuse, 0x8000, RZ ;  /* 0x00008000761d7810 */ /* 0x040fe40007f5e0ff */
[C---:B------:R-:W-:Y:S02]  /*dd30*/  IADD3 R121, P3, R118.reuse, 0x8020, RZ ;  /* 0x0000802076797810 */ /* 0x040fe40007f7e0ff */
[----:B------:R-:W-:Y:S02]  /*dd40*/  IADD3 R99, P1, R118, 0x20, RZ ;  /* 0x0000002076637810 */ /* 0x000fe40007f3e0ff */
[----:B------:R-:W-:Y:S02]  /*dd50*/  LOP3.LUT R28, R29, 0x380, RZ, 0xc0, !PT ;  /* 0x000003801d1c7812 */ /* 0x000fe400078ec0ff */
[----:B------:R-:W-:-:S02]  /*dd60*/  LOP3.LUT R120, R121, 0x380, RZ, 0xc0, !PT ;  /* 0x0000038079787812 */ /* 0x000fc400078ec0ff */
[----:B------:R-:W-:Y:S02]  /*dd70*/  LOP3.LUT R98, R99, 0x380, RZ, 0xc0, !PT ;  /* 0x0000038063627812 */ /* 0x000fe400078ec0ff */
[----:B------:R-:W-:Y:S02]  /*dd80*/  IADD3 R107, P4, R118, 0x4000, RZ ;  /* 0x00004000766b7810 */ /* 0x000fe40007f9e0ff */
[----:B------:R-:W-:Y:S02]  /*dd90*/  F2FP.F16.F32.PACK_AB R27, R10, R4 ;  /* 0x000000040a1b723e */ /* 0x000fe400000000ff */
[----:B------:R-:W-:Y:S02]  /*dda0*/  SHF.R.U64 R28, R28, 0x3, RZ ;  /* 0x000000031c1c7819 */ /* 0x000fe400000012ff */
[----:B------:R-:W-:Y:S02]  /*ddb0*/  SHF.R.U64 R120, R120, 0x3, RZ ;  /* 0x0000000378787819 */ /* 0x000fe400000012ff */
[----:B------:R-:W-:Y:S01]  /*ddc0*/  SHF.R.U64 R98, R98, 0x3, RZ ;  /* 0x0000000362627819 */ /* 0x000fe200000012ff */
[----:B------:R0:W-:Y:S01]  /*ddd0*/  STSM.16.M88.4 [R21], R24 ;  /* 0x0000001815007844 */ /* 0x0001e20000000200 */
[----:B------:R-:W-:-:S02]  /*dde0*/  LOP3.LUT R106, R107, 0x380, RZ, 0xc0, !PT ;  /* 0x000003806b6a7812 */ /* 0x000fc400078ec0ff */
[----:B------:R-:W-:Y:S01]  /*ddf0*/  LOP3.LUT R28, R28, R29, RZ, 0x3c, !PT ;  /* 0x0000001d1c1c7212 */ /* 0x000fe200078e3cff */
[--C-:B------:R-:W-:Y:S01]  /*de00*/  IMAD.X R29, RZ, RZ, R119.reuse, P2 ;  /* 0x000000ffff1d7224 */ /* 0x100fe200010e0677 */
[----:B------:R-:W-:Y:S01]  /*de10*/  LOP3.LUT R120, R120, R121, RZ, 0x3c, !PT ;  /* 0x0000007978787212 */ /* 0x000fe200078e3cff */
[----:B------:R-:W-:Y:S01]  /*de20*/  IMAD.X R121, RZ, RZ, R119, P3 ;  /* 0x000000ffff797224 */ /* 0x000fe200018e0677 */
[----:B------:R-:W-:Y:S02]  /*de30*/  LOP3.LUT R98, R98, R99, RZ, 0x3c, !PT ;  /* 0x0000006362627212 */ /* 0x000fe400078e3cff */
[C---:B------:R-:W-:Y:S02]  /*de40*/  IADD3 R115, P5, R118.reuse, 0x4020, RZ ;  /* 0x0000402076737810 */ /* 0x040fe40007fbe0ff */
[----:B------:R-:W-:Y:S02]  /*de50*/  IADD3.X R99, RZ, R119, RZ, P1, !PT ;  /* 0x00000077ff637210 */ /* 0x000fe40000ffe4ff */
[----:B------:R-:W-:-:S02]  /*de60*/  IADD3 R113, P0, R118, 0x4040, RZ ;  /* 0x0000404076717810 */ /* 0x000fc40007f1e0ff */
[C---:B------:R-:W-:Y:S02]  /*de70*/  IADD3 R111, P1, R118.reuse, 0x4060, RZ ;  /* 0x00004060766f7810 */ /* 0x040fe40007f3e0ff */
[C---:B0-----:R-:W-:Y:S02]  /*de80*/  IADD3 R25, P2, R118.reuse, 0xc040, RZ ;  /* 0x0000c04076197810 */ /* 0x041fe40007f5e0ff */
[----:B------:R-:W-:Y:S02]  /*de90*/  IADD3 R27, P3, R118, 0xc060, RZ ;  /* 0x0000c060761b7810 */ /* 0x000fe40007f7e0ff */
[----:B------:R-:W-:Y:S02]  /*dea0*/  SHF.R.U64 R106, R106, 0x3, RZ ;  /* 0x000000036a6a7819 */ /* 0x000fe400000012ff */
[----:B------:R-:W-:Y:S02]  /*deb0*/  LOP3.LUT R114, R115, 0x380, RZ, 0xc0, !PT ;  /* 0x0000038073727812 */ /* 0x000fe400078ec0ff */
[----:B------:R-:W-:-:S02]  /*dec0*/  LOP3.LUT R24, R25, 0x380, RZ, 0xc0, !PT ;  /* 0x0000038019187812 */ /* 0x000fc400078ec0ff */
[----:B------:R-:W-:Y:S02]  /*ded0*/  LOP3.LUT R26, R27, 0x380, RZ, 0xc0, !PT ;  /* 0x000003801b1a7812 */ /* 0x000fe400078ec0ff */
[----:B------:R-:W-:Y:S02]  /*dee0*/  LOP3.LUT R112, R113, 0x380, RZ, 0xc0, !PT ;  /* 0x0000038071707812 */ /* 0x000fe400078ec0ff */
[----:B------:R-:W-:Y:S02]  /*def0*/  LOP3.LUT R110, R111, 0x380, RZ, 0xc0, !PT ;  /* 0x000003806f6e7812 */ /* 0x000fe400078ec0ff */
[----:B------:R-:W-:Y:S01]  /*df00*/  LOP3.LUT R106, R106, R107, RZ, 0x3c, !PT ;  /* 0x0000006b6a6a7212 */ /* 0x000fe200078e3cff */
[----:B------:R-:W-:Y:S01]  /*df10*/  IMAD.X R107, RZ, RZ, R119, P4 ;  /* 0x000000ffff6b7224 */ /* 0x000fe200020e0677 */
[----:B------:R-:W-:Y:S02]  /*df20*/  SHF.R.U64 R114, R114, 0x3, RZ ;  /* 0x0000000372727819 */ /* 0x000fe400000012ff */
[----:B------:R-:W-:-:S02]  /*df30*/  IADD3 R123, P4, R118, 0x8040, RZ ;  /* 0x00008040767b7810 */ /* 0x000fc40007f9e0ff */
[----:B------:R-:W-:Y:S02]  /*df40*/  SHF.R.U64 R24, R24, 0x3, RZ ;  /* 0x0000000318187819 */ /* 0x000fe400000012ff */
[----:B------:R-:W-:Y:S02]  /*df50*/  SHF.R.U64 R26, R26, 0x3, RZ ;  /* 0x000000031a1a7819 */ /* 0x000fe400000012ff */
[----:B------:R-:W-:Y:S02]  /*df60*/  SHF.R.U64 R112, R112, 0x3, RZ ;  /* 0x0000000370707819 */ /* 0x000fe400000012ff */
[----:B------:R-:W-:Y:S02]  /*df70*/  SHF.R.U64 R110, R110, 0x3, RZ ;  /* 0x000000036e6e7819 */ /* 0x000fe400000012ff */
[----:B------:R-:W-:Y:S01]  /*df80*/  LOP3.LUT R114, R114, R115, RZ, 0x3c, !PT ;  /* 0x0000007372727212 */ /* 0x000fe200078e3cff */
[----:B------:R-:W-:Y:S01]  /*df90*/  IMAD.X R115, RZ, RZ, R119, P5 ;  /* 0x000000ffff737224 */ /* 0x000fe200028e0677 */
[----:B------:R-:W-:-:S02]  /*dfa0*/  LOP3.LUT R122, R123, 0x380, RZ, 0xc0, !PT ;  /* 0x000003807b7a7812 */ /* 0x000fc400078ec0ff */
[----:B------:R-:W-:Y:S01]  /*dfb0*/  LOP3.LUT R24, R24, R25, RZ, 0x3c, !PT ;  /* 0x0000001918187212 */ /* 0x000fe200078e3cff */
[--C-:B------:R-:W-:Y:S01]  /*dfc0*/  IMAD.X R25, RZ, RZ, R119.reuse, P2 ;  /* 0x000000ffff197224 */ /* 0x100fe200010e0677 */
[----:B------:R-:W-:Y:S01]  /*dfd0*/  LOP3.LUT R26, R26, R27, RZ, 0x3c, !PT ;  /* 0x0000001b1a1a7212 */ /* 0x000fe200078e3cff */
[--C-:B------:R-:W-:Y:S01]  /*dfe0*/  IMAD.X R27, RZ, RZ, R119.reuse, P3 ;  /* 0x000000ffff1b7224 */ /* 0x100fe200018e0677 */
[----:B------:R-:W-:Y:S02]  /*dff0*/  LOP3.LUT R112, R112, R113, RZ, 0x3c, !PT ;  /* 0x0000007170707212 */ /* 0x000fe400078e3cff */
[----:B------:R-:W-:Y:S01]  /*e000*/  LOP3.LUT R110, R110, R111, RZ, 0x3c, !PT ;  /* 0x0000006f6e6e7212 */ /* 0x000fe200078e3cff */
[----:B------:R-:W-:Y:S01]  /*e010*/  IMAD.X R111, RZ, RZ, R119, P1 ;  /* 0x000000ffff6f7224 */ /* 0x000fe200008e0677 */
[----:B------:R-:W-:Y:S02]  /*e020*/  IADD3 R125, P5, R118, 0x8060, RZ ;  /* 0x00008060767d7810 */ /* 0x000fe40007fbe0ff */
[----:B------:R-:W-:-:S02]  /*e030*/  IADD3.X R113, RZ, R119, RZ, P0, !PT ;  /* 0x00000077ff717210 */ /* 0x000fc400007fe4ff */
[----:B------:R-:W-:Y:S02]  /*e040*/  MOV R98, R98 ;  /* 0x0000006200627202 */ /* 0x000fe40000000f00 */
[----:B------:R-:W-:Y:S02]  /*e050*/  F2FP.F16.F32.PACK_AB R4, R33, R14 ;  /* 0x0000000e2104723e */ /* 0x000fe400000000ff */
[C---:B------:R-:W-:Y:S02]  /*e060*/  IADD3 R127, P0, R118.reuse, 0xc000, RZ ;  /* 0x0000c000767f7810 */ /* 0x040fe40007f1e0ff */
[----:B------:R-:W-:Y:S02]  /*e070*/  IADD3 R129, P1, R118, 0xc020, RZ ;  /* 0x0000c02076817810 */ /* 0x000fe40007f3e0ff */
[----:B------:R-:W-:Y:S02]  /*e080*/  SHF.R.U64 R122, R122, 0x3, RZ ;  /* 0x000000037a7a7819 */ /* 0x000fe400000012ff */
[----:B------:R-:W-:-:S02]  /*e090*/  MOV R102, R102 ;  /* 0x0000006600667202 */ /* 0x000fc40000000f00 */
[----:B------:R-:W-:Y:S02]  /*e0a0*/  F2FP.F16.F32.PACK_AB R10, R45, R154 ;  /* 0x0000009a2d0a723e */ /* 0x000fe400000000ff */
[----:B------:R-:W-:Y:S01]  /*e0b0*/  LOP3.LUT R124, R125, 0x380, RZ, 0xc0, !PT ;  /* 0x000003807d7c7812 */ /* 0x000fe200078ec0ff */
[----:B------:R0:W-:Y:S01]  /*e0c0*/  STSM.16.M88.4 [R98], R4 ;  /* 0x0000000462007844 */ /* 0x0001e20000000200 */
[----:B------:R-:W-:Y:S02]  /*e0d0*/  MOV R116, R116 ;  /* 0x0000007400747202 */ /* 0x000fe40000000f00 */
[----:B------:R-:W-:Y:S02]  /*e0e0*/  MOV R33, R24 ;  /* 0x0000001800217202 */ /* 0x000fe40000000f00 */
[----:B------:R-:W-:Y:S02]  /*e0f0*/  MOV R37, R26 ;  /* 0x0000001a00257202 */ /* 0x000fe40000000f00 */
[----:B------:R-:W-:-:S02]  /*e100*/  F2FP.F16.F32.PACK_AB R14, R53, R156 ;  /* 0x0000009c350e723e */ /* 0x000fc400000000ff */
[----:B------:R-:W-:Y:S02]  /*e110*/  LOP3.LUT R126, R127, 0x380, RZ, 0xc0, !PT ;  /* 0x000003807f7e7812 */ /* 0x000fe400078ec0ff */
[----:B------:R-:W-:Y:S02]  /*e120*/  LOP3.LUT R128, R129, 0x380, RZ, 0xc0, !PT ;  /* 0x0000038081807812 */ /* 0x000fe400078ec0ff */
[----:B------:R-:W-:Y:S02]  /*e130*/  MOV R106, R106 ;  /* 0x0000006a006a7202 */ /* 0x000fe40000000f00 */
[----:B------:R-:W-:Y:S02]  /*e140*/  F2FP.F16.F32.PACK_AB R24, R57, R56 ;  /* 0x000000383918723e */ /* 0x000fe400000000ff */
[----:B------:R-:W-:Y:S02]  /*e150*/  F2FP.F16.F32.PACK_AB R25, R59, R58 ;  /* 0x0000003a3b19723e */ /* 0x000fe400000000ff */
[----:B------:R-:W-:-:S02]  /*e160*/  F2FP.F16.F32.PACK_AB R26, R61, R157 ;  /* 0x0000009d3d1a723e */ /* 0x000fc400000000ff */
[----:B------:R-:W-:Y:S01]  /*e170*/  F2FP.F16.F32.PACK_AB R27, R63, R62 ;  /* 0x0000003e3f1b723e */ /* 0x000fe200000000ff */
[----:B------:R3:W-:Y:S01]  /*e180*/  STSM.16.M88.4 [R102], R8 ;  /* 0x0000000866007844 */ /* 0x0007e20000000200 */
[----:B------:R-:W-:Y:S01]  /*e190*/  LOP3.LUT R122, R122, R123, RZ, 0x3c, !PT ;  /* 0x0000007b7a7a7212 */ /* 0x000fe200078e3cff */
[----:B------:R-:W-:Y:S01]  /*e1a0*/  IMAD.X R123, RZ, RZ, R119, P4 ;  /* 0x000000ffff7b7224 */ /* 0x000fe200020e0677 */
[----:B------:R-:W-:Y:S02]  /*e1b0*/  MOV R114, R114 ;  /* 0x0000007200727202 */ /* 0x000fe40000000f00 */
[----:B0-----:R-:W-:Y:S02]  /*e1c0*/  F2FP.F16.F32.PACK_AB R4, R65, R158 ;  /* 0x0000009e4104723e */ /* 0x001fe400000000ff */
[----:B------:R-:W-:Y:S02]  /*e1d0*/  F2FP.F16.F32.PACK_AB R5, R67, R66 ;  /* 0x000000424305723e */ /* 0x000fe400000000ff */
[----:B------:R-:W-:-:S02]  /*e1e0*/  F2FP.F16.F32.PACK_AB R6, R69, R159 ;  /* 0x0000009f4506723e */ /* 0x000fc400000000ff */
[----:B------:R-:W-:Y:S02]  /*e1f0*/  F2FP.F16.F32.PACK_AB R7, R71, R70 ;  /* 0x000000464707723e */ /* 0x000fe400000000ff */
[----:B------:R-:W-:Y:S01]  /*e200*/  SHF.R.U64 R124, R124, 0x3, RZ ;  /* 0x000000037c7c7819 */ /* 0x000fe200000012ff */
[----:B------:R-:W-:Y:S01]  /*e210*/  STSM.16.M88.4 [R116], R12 ;  /* 0x0000000c74007844 */ /* 0x000fe20000000200 */
[----:B------:R-:W-:Y:S02]  /*e220*/  MOV R112, R112 ;  /* 0x0000007000707202 */ /* 0x000fe40000000f00 */
[----:B------:R-:W-:Y:S02]  /*e230*/  MOV R21, R28 ;  /* 0x0000001c00157202 */ /* 0x000fe40000000f00 */
[----:B---3--:R-:W-:Y:S02]  /*e240*/  F2FP.F16.F32.PACK_AB R8, R3, R160 ;  /* 0x000000a00308723e */ /* 0x008fe400000000ff */
[----:B------:R-:W-:-:S02]  /*e250*/  F2FP.F16.F32.PACK_AB R9, R30, R20 ;  /* 0x000000141e09723e */ /* 0x000fc400000000ff */
[----:B------:R-:W-:Y:S02]  /*e260*/  F2FP.F16.F32.PACK_AB R10, R77, R161 ;  /* 0x000000a14d0a723e */ /* 0x000fe400000000ff */
[----:B------:R-:W-:Y:S01]  /*e270*/  F2FP.F16.F32.PACK_AB R11, R79, R78 ;  /* 0x0000004e4f0b723e */ /* 0x000fe200000000ff */
[----:B------:R-:W-:Y:S01]  /*e280*/  STSM.16.M88.4 [R106], R24 ;  /* 0x000000186a007844 */ /* 0x000fe20000000200 */
[----:B------:R-:W-:Y:S01]  /*e290*/  SHF.R.U64 R126, R126, 0x3, RZ ;  /* 0x000000037e7e7819 */ /* 0x000fe200000012ff */
[----:B------:R-:W0:Y:S01]  /*e2a0*/  LDC R3, c[0x0][0xbe8] ;  /* 0x0002fa00ff037b82 */ /* 0x000e220000000800 */
[----:B------:R-:W-:Y:S02]  /*e2b0*/  SHF.R.U64 R128, R128, 0x3, RZ ;  /* 0x0000000380807819 */ /* 0x000fe400000012ff */
[----:B------:R-:W-:Y:S02]  /*e2c0*/  MOV R110, R110 ;  /* 0x0000006e006e7202 */ /* 0x000fe40000000f00 */
[----:B------:R-:W-:-:S02]  /*e2d0*/  F2FP.F16.F32.PACK_AB R28, R81, R162 ;  /* 0x000000a2511c723e */ /* 0x000fc400000000ff */
[----:B------:R-:W-:Y:S02]  /*e2e0*/  F2FP.F16.F32.PACK_AB R29, R83, R82 ;  /* 0x00000052531d723e */ /* 0x000fe400000000ff */
[----:B------:R-:W-:Y:S01]  /*e2f0*/  F2FP.F16.F32.PACK_AB R30, R85, R163 ;  /* 0x000000a3551e723e */ /* 0x000fe200000000ff */
[----:B------:R3:W-:Y:S01]  /*e300*/  STSM.16.M88.4 [R114], R4 ;  /* 0x0000000472007844 */ /* 0x0007e20000000200 */
[----:B------:R-:W-:Y:S01]  /*e310*/  LOP3.LUT R124, R124, R125, RZ, 0x3c, !PT ;  /* 0x0000007d7c7c7212 */ /* 0x000fe200078e3cff */
[----:B------:R-:W-:Y:S01]  /*e320*/  IMAD.X R125, RZ, RZ, R119, P5 ;  /* 0x000000ffff7d7224 */ /* 0x000fe200028e0677 */
[----:B------:R-:W-:Y:S02]  /*e330*/  MOV R120, R120 ;  /* 0x0000007800787202 */ /* 0x000fe40000000f00 */
[----:B------:R-:W-:Y:S02]  /*e340*/  F2FP.F16.F32.PACK_AB R56, R97, R166 ;  /* 0x000000a66138723e */ /* 0x000fe400000000ff */
[----:B------:R-:W-:-:S02]  /*e350*/  F2FP.F16.F32.PACK_AB R57, R44, R38 ;  /* 0x000000262c39723e */ /* 0x000fc400000000ff */
[----:B------:R-:W-:Y:S02]  /*e360*/  F2FP.F16.F32.PACK_AB R58, R101, R167 ;  /* 0x000000a7653a723e */ /* 0x000fe400000000ff */
[----:B------:R-:W-:Y:S01]  /*e370*/  F2FP.F16.F32.PACK_AB R59, R48, R46 ;  /* 0x0000002e303b723e */ /* 0x000fe200000000ff */
[----:B------:R1:W-:Y:S01]  /*e380*/  STSM.16.M88.4 [R112], R8 ;  /* 0x0000000870007844 */ /* 0x0003e20000000200 */
[----:B------:R-:W-:Y:S02]  /*e390*/  MOV R122, R122 ;  /* 0x0000007a007a7202 */ /* 0x000fe40000000f00 */
[----:B------:R-:W-:Y:S02]  /*e3a0*/  LOP3.LUT R126, R126, R127, RZ, 0x3c, !PT ;  /* 0x0000007f7e7e7212 */ /* 0x000fe400078e3cff */
[----:B---3--:R-:W-:Y:S02]  /*e3b0*/  F2FP.F16.F32.PACK_AB R4, R105, R168 ;  /* 0x000000a86904723e */ /* 0x008fe400000000ff */
[----:B------:R-:W-:-:S02]  /*e3c0*/  F2FP.F16.F32.PACK_AB R5, R52, R50 ;  /* 0x000000323405723e */ /* 0x000fc400000000ff */
[----:B------:R-:W-:Y:S02]  /*e3d0*/  F2FP.F16.F32.PACK_AB R6, R109, R169 ;  /* 0x000000a96d06723e */ /* 0x000fe400000000ff */
[----:B------:R-:W-:Y:S01]  /*e3e0*/  F2FP.F16.F32.PACK_AB R7, R60, R54 ;  /* 0x000000363c07723e */ /* 0x000fe200000000ff */
[----:B------:R-:W-:Y:S01]  /*e3f0*/  STSM.16.M88.4 [R110], R28 ;  /* 0x0000001c6e007844 */ /* 0x000fe20000000200 */
[----:B------:R-:W-:Y:S01]  /*e400*/  LOP3.LUT R128, R128, R129, RZ, 0x3c, !PT ;  /* 0x0000008180807212 */ /* 0x000fe200078e3cff */
[----:B------:R-:W-:Y:S01]  /*e410*/  IMAD.X R129, RZ, RZ, R119, P1 ;  /* 0x000000ffff817224 */ /* 0x000fe200008e0677 */
[----:B------:R-:W-:Y:S01]  /*e420*/  IADD3.X R127, RZ, R119, RZ, P0, !PT ;  /* 0x00000077ff7f7210 */ /* 0x000fe200007fe4ff */
[----:B------:R-:W-:Y:S01]  /*e430*/  STSM.16.M88.4 [R21], R40 ;  /* 0x0000002815007844 */ /* 0x000fe20000000200 */
[----:B------:R-:W-:Y:S02]  /*e440*/  MOV R124, R124 ;  /* 0x0000007c007c7202 */ /* 0x000fe40000000f00 */
[----:B-1----:R-:W-:Y:S01]  /*e450*/  F2FP.F16.F32.PACK_AB R8, R96, R170 ;  /* 0x000000aa6008723e */ /* 0x002fe200000000ff */
[----:B------:R-:W-:Y:S01]  /*e460*/  STSM.16.M88.4 [R120], R56 ;  /* 0x0000003878007844 */ /* 0x000fe20000000200 */
[----:B------:R-:W-:-:S02]  /*e470*/  F2FP.F16.F32.PACK_AB R9, R68, R64 ;  /* 0x000000404409723e */ /* 0x000fc400000000ff */
[----:B------:R-:W-:Y:S01]  /*e480*/  F2FP.F16.F32.PACK_AB R10, R100, R171 ;  /* 0x000000ab640a723e */ /* 0x000fe200000000ff */
[----:B------:R4:W-:Y:S01]  /*e490*/  STSM.16.M88.4 [R122], R4 ;  /* 0x000000047a007844 */ /* 0x0009e20000000200 */
[----:B------:R-:W-:Y:S02]  /*e4a0*/  F2FP.F16.F32.PACK_AB R11, R80, R76 ;  /* 0x0000004c500b723e */ /* 0x000fe400000000ff */
[----:B------:R-:W-:Y:S02]  /*e4b0*/  MOV R126, R126 ;  /* 0x0000007e007e7202 */ /* 0x000fe40000000f00 */
[----:B------:R-:W-:Y:S02]  /*e4c0*/  F2FP.F16.F32.PACK_AB R12, R104, R172 ;  /* 0x000000ac680c723e */ /* 0x000fe400000000ff */
[----:B------:R-:W-:Y:S02]  /*e4d0*/  F2FP.F16.F32.PACK_AB R13, R86, R84 ;  /* 0x00000054560d723e */ /* 0x000fe400000000ff */
[----:B------:R-:W-:-:S02]  /*e4e0*/  F2FP.F16.F32.PACK_AB R14, R108, R173 ;  /* 0x000000ad6c0e723e */ /* 0x000fc400000000ff */
[----:B------:R-:W-:Y:S02]  /*e4f0*/  F2FP.F16.F32.PACK_AB R15, R92, R88 ;  /* 0x000000585c0f723e */ /* 0x000fe400000000ff */
[----:B------:R-:W-:Y:S02]  /*e500*/  ISETP.NE.U32.AND P0, PT, RZ, UR4, PT ;  /* 0x00000004ff007c0c */ /* 0x000fe4000bf05070 */
[----:B------:R-:W-:Y:S02]  /*e510*/  MOV R128, R128 ;  /* 0x0000008000807202 */ /* 0x000fe40000000f00 */
[----:B----4-:R-:W-:Y:S02]  /*e520*/  IADD3 R6, P1, R176, UR4, RZ ;  /* 0x00000004b0067c10 */ /* 0x010fe4000ff3e0ff */
[----:B------:R-:W-:Y:S02]  /*e530*/  F2FP.F16.F32.PACK_AB R24, R152, R174 ;  /* 0x000000ae9818723e */ /* 0x000fe400000000ff */
[----:B------:R-:W-:-:S02]  /*e540*/  F2FP.F16.F32.PACK_AB R25, R131, R130 ;  /* 0x000000828319723e */ /* 0x000fc400000000ff */
[----:B------:R-:W-:Y:S02]  /*e550*/  F2FP.F16.F32.PACK_AB R26, R133, R132 ;  /* 0x00000084851a723e */ /* 0x000fe400000000ff */
[----:B------:R-:W-:Y:S01]  /*e560*/  F2FP.F16.F32.PACK_AB R27, R135, R134 ;  /* 0x00000086871b723e */ /* 0x000fe200000000ff */
[----:B------:R1:W-:Y:S01]  /*e570*/  STSM.16.M88.4 [R124], R8 ;  /* 0x000000087c007844 */ /* 0x0003e20000000200 */
[----:B------:R-:W-:Y:S02]  /*e580*/  ISETP.NE.AND.EX P0, PT, RZ, UR5, PT, P0 ;  /* 0x00000005ff007c0c */ /* 0x000fe4000bf05300 */
[----:B------:R-:W-:Y:S01]  /*e590*/  IADD3.X R7, R175, UR5, RZ, P1, !PT ;  /* 0x00000005af077c10 */ /* 0x000fe20008ffe4ff */
[----:B------:R2:W-:Y:S01]  /*e5a0*/  STSM.16.M88.4 [R126], R12 ;  /* 0x0000000c7e007844 */ /* 0x0005e20000000200 */
[----:B------:R-:W-:Y:S02]  /*e5b0*/  ULDC.64 UR4, c[0x0][0xc08] ;  /* 0x0003020000047ab9 */ /* 0x000fe40000000a00 */
[----:B------:R-:W-:Y:S01]  /*e5c0*/  ISETP.NE.U32.AND P2, PT, RZ, UR4, PT ;  /* 0x00000004ff007c0c */ /* 0x000fe2000bf45070 */
[----:B------:R3:W-:Y:S04]  /*e5d0*/  STSM.16.M88.4 [R128], R24 ;  /* 0x0000001880007844 */ /* 0x0007e80000000200 */
[----:B------:R3:W-:Y:S01]  /*e5e0*/  STSM.16.M88.4 [R33], R136 ;  /* 0x0000008821007844 */ /* 0x0007e20000000200 */
[----:B------:R-:W-:-:S03]  /*e5f0*/  ISETP.NE.AND.EX P2, PT, RZ, UR5, PT, P2 ;  /* 0x00000005ff007c0c */ /* 0x000fc6000bf45320 */
[----:B------:R3:W-:Y:S01]  /*e600*/  STSM.16.M88.4 [R37], R144 ;  /* 0x0000009025007844 */ /* 0x0007e20000000200 */
[----:B------:R-:W-:Y:S01]  /*e610*/  IMAD.MOV.U32 R20, RZ, RZ, RZ ;  /* 0x000000ffff147224 */ /* 0x000fe200078e00ff */
[----:B------:R-:W-:Y:S08]  /*e620*/  BAR.SYNC.DEFER_BLOCKING 0x1, 0x100 ;  /* 0x0044000000007b1d */ /* 0x000ff00000010000 */
[----:B------:R-:W-:Y:S01]  /*e630*/  @P2 IADD3 R4, P3, R176, UR4, RZ ;  /* 0x00000004b0042c10 */ /* 0x000fe2000ff7e0ff */
[----:B------:R-:W-:-:S02]  /*e640*/  ULDC UR4, c[0x0][0xa88] ;  /* 0x0002a20000047ab9 */ /* 0x000fc40000000800 */
[----:B------:R-:W-:Y:S01]  /*e650*/  IMAD.U32 R0, RZ, RZ, UR4 ;  /* 0x00000004ff007e24 */ /* 0x000fe2000f8e00ff */
[----:B------:R-:W-:Y:S01]  /*e660*/  @P2 IADD3.X R5, R175, UR5, RZ, P3, !PT ;  /* 0x00000005af052c10 */ /* 0x000fe20009ffe4ff */
[----:B------:R3:W5:Y:S04]  /*e670*/  @P0 LDG.E R20, desc[UR40][R6.64] ;  /* 0x0000002806140981 */ /* 0x000768000c1e1900 */
[----:B------:R3:W5:Y:S01]  /*e680*/  @P2 LDG.E R0, desc[UR40][R4.64] ;  /* 0x0000002804002981 */ /* 0x000762000c1e1900 */
[----:B0-----:R-:W-:-:S13]  /*e690*/  ISETP.NE.AND P1, PT, R3, 0x1, PT ;  /* 0x000000010300780c */ /* 0x001fda0003f25270 */
[----:B-1----:R-:W0:Y:S08]  /*e6a0*/  @P1 LDC R8, c[0x0][0xbec] ;  /* 0x0002fb00ff081b82 */ /* 0x002e300000000800 */
[----:B------:R-:W1:Y:S01]  /*e6b0*/  @P1 LDC R11, c[0x0][0xbf0] ;  /* 0x0002fc00ff0b1b82 */ /* 0x000e620000000800 */
[----:B--2---:R-:W-:Y:S01]  /*e6c0*/  LEA R15, R151, R72, 0x7 ;  /* 0x00000048970f7211 */ /* 0x004fe200078e38ff */
[----:B---3--:R-:W-:Y:S06]  /*e6d0*/  @P2 BRA `(.L_x_9800) ;  /* 0x0000000000102947 */ /* 0x008fec0003800000 */
[----:B------:R-:W-:Y:S05]  /*e6e0*/  @!P0 BRA `(.L_x_9800) ;  /* 0x00000000000c8947 */ /* 0x000fea0003800000 */
[----:B------:R-:W2:Y:S04]  /*e6f0*/  LDG.E R5, desc[UR40][R6.64] ;  /* 0x0000002806057981 */ /* 0x000ea8000c1e1900 */
[----:B-----5:R-:W2:Y:S02]  /*e700*/  LDG.E R0, desc[UR40][R6.64+0x4] ;  /* 0x0000042806007981 */ /* 0x020ea4000c1e1900 */
[----:B--2---:R-:W-:-:S07]  /*e710*/  IMAD.IADD R0, R0, 0x1, -R5 ;  /* 0x0000000100007824 */ /* 0x004fce00078e0a05 */
.L_x_9800:
[----:B------:R-:W2:Y:S01]  /*e720*/  LDL.LU R12, [R1+0x3c] ;  /* 0x00003c00010c7983 */ /* 0x000ea20000300800 */
[----:B0-----:R-:W-:Y:S01]  /*e730*/  @P1 IMAD.HI.U32 R4, R15, R8, RZ ;  /* 0x000000080f041227 */ /* 0x001fe200078e00ff */
[----:B------:R-:W-:Y:S01]  /*e740*/  ULDC.64 UR4, c[0x0][0xb90] ;  /* 0x0002e40000047ab9 */ /* 0x000fe20000000a00 */
[----:B-----5:R-:W-:Y:S01]  /*e750*/  SHF.R.S32.HI R21, RZ, 0x1f, R20 ;  /* 0x0000001fff157819 */ /* 0x020fe20000011414 */
[----:B------:R-:W3:Y:S01]  /*e760*/  LDL.LU R10, [R1+0x2c] ;  /* 0x00002c00010a7983 */ /* 0x000ee20000300800 */
[----:B------:R-:W-:Y:S01]  /*e770*/  IMAD.MOV.U32 R9, RZ, RZ, R15 ;  /* 0x000000ffff097224 */ /* 0x000fe200078e000f */
[----:B------:R-:W0:Y:S02]  /*e780*/  @P1 LDC R85, c[0x0][0xbec] ;  /* 0x0002fb00ff551b82 */ /* 0x000e240000000800 */
[----:B------:R-:W4:Y:S01]  /*e790*/  LDL.LU R87, [R1+0x20] ;  /* 0x0000200001577983 */ /* 0x000f220000300800 */
[----:B-1----:R-:W-:-:S03]  /*e7a0*/  @P1 SHF.R.U32.HI R9, RZ, R11, R4 ;  /* 0x0000000bff091219 */ /* 0x002fc60000011604 */
[----:B------:R-:W4:Y:S01]  /*e7b0*/  LDL R14, [R1+0x50] ;  /* 0x00005000010e7983 */ /* 0x000f220000100800 */
[----:B------:R-:W1:Y:S01]  /*e7c0*/  S2R R84, SR_TID.X ;  /* 0x0000000000547919 */ /* 0x000e620000002100 */
[----:B------:R-:W0:Y:S01]  /*e7d0*/  S2R R27, SR_TID.X ;  /* 0x00000000001b7919 */ /* 0x000e220000002100 */
[----:B-1----:R-:W-:-:S05]  /*e7e0*/  VIADD R84, R84, 0xffffff80 ;  /* 0xffffff8054547836 */ /* 0x002fca0000000000 */
[----:B------:R-:W-:-:S04]  /*e7f0*/  SHF.R.S32.HI R86, RZ, 0x1f, R84 ;  /* 0x0000001fff567819 */ /* 0x000fc80000011454 */
[----:B------:R-:W-:-:S04]  /*e800*/  LEA.HI R86, R86, R84, RZ, 0x3 ;  /* 0x0000005456567211 */ /* 0x000fc800078f18ff */
[----:B------:R-:W-:-:S05]  /*e810*/  SHF.R.S32.HI R86, RZ, 0x3, R86 ;  /* 0x00000003ff567819 */ /* 0x000fca0000011456 */
[----:B------:R-:W-:Y:S01]  /*e820*/  IMAD R13, R86, 0x40, R213 ;  /* 0x00000040560d7824 */ /* 0x000fe200078e02d5 */
[----:B------:R-:W-:Y:S01]  /*e830*/  SHF.R.S32.HI R82, RZ, 0x1f, R84 ;  /* 0x0000001fff527819 */ /* 0x000fe20000011454 */
[----:B0-----:R-:W-:-:S03]  /*e840*/  VIADD R27, R27, 0xffffff80 ;  /* 0xffffff801b1b7836 */ /* 0x001fc60000000000 */
[----:B------:R-:W-:Y:S02]  /*e850*/  LEA.HI R82, R82, R84, RZ, 0x3 ;  /* 0x0000005452527211 */ /* 0x000fe400078f18ff */
[----:B------:R-:W-:Y:S02]  /*e860*/  SHF.R.S32.HI R26, RZ, 0x1f, R27 ;  /* 0x0000001fff1a7819 */ /* 0x000fe4000001141b */
[----:B------:R-:W-:Y:S02]  /*e870*/  LOP3.LUT R82, R82, 0xfffffff8, RZ, 0xc0, !PT ;  /* 0xfffffff852527812 */ /* 0x000fe400078ec0ff */
[----:B------:R-:W-:-:S03]  /*e880*/  LEA.HI R26, R26, R27, RZ, 0x7 ;  /* 0x0000001b1a1a7211 */ /* 0x000fc600078f38ff */
[----:B------:R-:W-:Y:S02]  /*e890*/  IMAD.IADD R82, R84, 0x1, -R82 ;  /* 0x0000000154527824 */ /* 0x000fe400078e0a52 */
[----:B------:R-:W0:Y:S01]  /*e8a0*/  @P1 LDC R84, c[0x0][0xbf0] ;  /* 0x0002fc00ff541b82 */ /* 0x000e220000000800 */
[----:B------:R-:W-:Y:S01]  /*e8b0*/  LOP3.LUT R26, R26, 0xffffff80, RZ, 0xc0, !PT ;  /* 0xffffff801a1a7812 */ /* 0x000fe200078ec0ff */
[----:B------:R-:W-:-:S04]  /*e8c0*/  IMAD R82, R82, 0x20, R86 ;  /* 0x0000002052527824 */ /* 0x000fc800078e0256 */
[----:B------:R-:W-:Y:S02]  /*e8d0*/  IMAD.IADD R26, R27, 0x1, -R26 ;  /* 0x000000011b1a7824 */ /* 0x000fe400078e0a1a */
[----:B------:R-:W-:Y:S01]  /*e8e0*/  IMAD R0, R0, R3, RZ ;  /* 0x0000000300007224 */ /* 0x000fe200078e02ff */
[----:B------:R-:W-:Y:S01]  /*e8f0*/  LEA R82, R151, R82, 0x7 ;  /* 0x0000005297527211 */ /* 0x000fe200078e38ff */
[C---:B------:R-:W-:Y:S01]  /*e900*/  VIADD R92, R213.reuse, 0x80 ;  /* 0x00000080d55c7836 */ /* 0x040fe20000000000 */
[C---:B------:R-:W-:Y:S01]  /*e910*/  IADD3 R90, R213.reuse, 0xc0, RZ ;  /* 0x000000c0d55a7810 */ /* 0x040fe20007ffe0ff */
[C---:B------:R-:W-:Y:S01]  /*e920*/  VIADD R94, R213.reuse, 0x40 ;  /* 0x00000040d55e7836 */ /* 0x040fe20000000000 */
[----:B------:R-:W-:Y:S01]  /*e930*/  BSSY B1, `(.L_x_9801) ;  /* 0x00000d1000017945 */ /* 0x000fe20003800000 */
[C---:B------:R-:W-:Y:S01]  /*e940*/  VIADD R89, R213.reuse, 0xc0 ;  /* 0x000000c0d5597836 */ /* 0x040fe20000000000 */
[----:B------:R-:W-:Y:S01]  /*e950*/  SHF.R.S32.HI R90, RZ, 0x1f, R90 ;  /* 0x0000001fff5a7819 */ /* 0x000fe2000001145a */
[C---:B------:R-:W-:Y:S01]  /*e960*/  VIADD R91, R213.reuse, 0x80 ;  /* 0x00000080d55b7836 */ /* 0x040fe20000000000 */
[----:B------:R-:W-:Y:S01]  /*e970*/  SHF.R.S32.HI R92, RZ, 0x1f, R92 ;  /* 0x0000001fff5c7819 */ /* 0x000fe2000001145c */
[----:B------:R-:W-:Y:S01]  /*e980*/  VIADD R93, R213, 0x40 ;  /* 0x00000040d55d7836 */ /* 0x000fe20000000000 */
[----:B------:R-:W-:-:S02]  /*e990*/  SHF.R.S32.HI R94, RZ, 0x1f, R94 ;  /* 0x0000001fff5e7819 */ /* 0x000fc4000001145e */
[----:B------:R-:W-:Y:S02]  /*e9a0*/  SHF.R.S32.HI R95, RZ, 0x1f, R213 ;  /* 0x0000001fff5f7819 */ /* 0x000fe400000114d5 */
[----:B--2---:R-:W-:Y:S02]  /*e9b0*/  SEL R72, R12, RZ, !P0 ;  /* 0x000000ff0c487207 */ /* 0x004fe40004000000 */
[----:B---3--:R-:W-:Y:S02]  /*e9c0*/  SEL R80, R10, RZ, !P0 ;  /* 0x000000ff0a507207 */ /* 0x008fe40004000000 */
[----:B----4-:R-:W-:Y:S01]  /*e9d0*/  SHF.R.S32.HI R81, RZ, 0x1f, R87 ;  /* 0x0000001fff517819 */ /* 0x010fe20000011457 */
[----:B------:R-:W-:-:S04]  /*e9e0*/  IMAD.WIDE.U32 R4, R87, UR4, R20 ;  /* 0x0000000457047c25 */ /* 0x000fc8000f8e0014 */
[----:B------:R-:W-:-:S04]  /*e9f0*/  IMAD R6, R81, UR4, RZ ;  /* 0x0000000451067c24 */ /* 0x000fc8000f8e02ff */
[----:B------:R-:W-:Y:S01]  /*ea00*/  IMAD R7, R87, UR5, R6 ;  /* 0x0000000557077c24 */ /* 0x000fe2000f8e0206 */
[----:B------:R-:W-:Y:S01]  /*ea10*/  ULDC.64 UR4, c[0x0][0xb98] ;  /* 0x0002e60000047ab9 */ /* 0x000fe20000000a00 */
[----:B------:R-:W-:-:S03]  /*ea20*/  IMAD.MOV R6, RZ, RZ, -R9 ;  /* 0x000000ffff067224 */ /* 0x000fc600078e0a09 */
[----:B------:R-:W-:Y:S01]  /*ea30*/  IADD3 R5, R5, R7, RZ ;  /* 0x0000000705057210 */ /* 0x000fe20007ffe0ff */
[----:B------:R-:W-:Y:S02]  /*ea40*/  IMAD R11, R3, R6, R15 ;  /* 0x00000006030b7224 */ /* 0x000fe400078e020f */
[----:B------:R-:W-:Y:S02]  /*ea50*/  IMAD R15, R72, UR4, RZ ;  /* 0x00000004480f7c24 */ /* 0x000fe4000f8e02ff */
[----:B------:R-:W-:Y:S01]  /*ea60*/  IMAD.WIDE.U32 R6, R80, UR4, R4 ;  /* 0x0000000450067c25 */ /* 0x000fe2000f8e0004 */
[----:B------:R-:W-:-:S03]  /*ea70*/  SHF.R.S32.HI R8, RZ, 0x1f, R11 ;  /* 0x0000001fff087819 */ /* 0x000fc6000001140b */
[----:B------:R-:W-:Y:S01]  /*ea80*/  IMAD.WIDE R4, R13, 0x2, R34 ;  /* 0x000000020d047825 */ /* 0x000fe200078e0222 */
[----:B------:R-:W-:Y:S02]  /*ea90*/  SHF.R.S32.HI R13, RZ, 0x1f, R9 ;  /* 0x0000001fff0d7819 */ /* 0x000fe40000011409 */
[----:B------:R-:W-:Y:S01]  /*eaa0*/  IADD3 R6, P0, R9, R6, RZ ;  /* 0x0000000609067210 */ /* 0x000fe20007f1e0ff */
[----:B------:R-:W-:Y:S01]  /*eab0*/  IMAD R15, R80, UR5, R15 ;  /* 0x00000005500f7c24 */ /* 0x000fe2000f8e020f */
[----:B------:R-:W-:Y:S02]  /*eac0*/  ULDC.64 UR4, c[0x0][0xb88] ;  /* 0x0002e20000047ab9 */ /* 0x000fe40000000a00 */
[----:B------:R-:W-:Y:S02]  /*ead0*/  IMAD R10, R8, UR4, RZ ;  /* 0x00000004080a7c24 */ /* 0x000fe4000f8e02ff */
[----:B------:R-:W-:Y:S02]  /*eae0*/  IADD3.X R7, R13, R7, R15, P0, !PT ;  /* 0x000000070d077210 */ /* 0x000fe400007fe40f */
[----:B------:R-:W-:-:S02]  /*eaf0*/  IMAD R13, R11, UR5, R10 ;  /* 0x000000050b0d7c24 */ /* 0x000fc4000f8e020a */
[----:B------:R-:W-:Y:S01]  /*eb00*/  IMAD.WIDE.U32 R6, R11, UR4, R6 ;  /* 0x000000040b067c25 */ /* 0x000fe2000f8e0006 */
[C---:B------:R-:W-:Y:S01]  /*eb10*/  IADD3 R9, P2, R4.reuse, 0x1000, RZ ;  /* 0x0000100004097810 */ /* 0x040fe20007f5e0ff */
[----:B------:R-:W-:Y:S02]  /*eb20*/  ULDC.64 UR4, c[0x0][0xb50] ;  /* 0x0002d40000047ab9 */ /* 0x000fe40000000a00 */
[----:B------:R-:W-:Y:S01]  /*eb30*/  IMAD.IADD R7, R7, 0x1, R13 ;  /* 0x0000000107077824 */ /* 0x000fe200078e020d */
[----:B------:R-:W-:Y:S02]  /*eb40*/  IADD3 R13, P3, R4, 0x2000, RZ ;  /* 0x00002000040d7810 */ /* 0x000fe40007f7e0ff */
[----:B------:R-:W-:Y:S02]  /*eb50*/  LOP3.LUT R8, R9, 0x380, RZ, 0xc0, !PT ;  /* 0x0000038009087812 */ /* 0x000fe400078ec0ff */
[----:B------:R-:W-:Y:S02]  /*eb60*/  LEA R10, P0, R6, UR4, 0x2 ;  /* 0x00000004060a7c11 */ /* 0x000fe4000f8010ff */
[----:B------:R-:W-:-:S02]  /*eb70*/  LOP3.LUT R12, R13, 0x380, RZ, 0xc0, !PT ;  /* 0x000003800d0c7812 */ /* 0x000fc400078ec0ff */
[----:B------:R-:W-:Y:S02]  /*eb80*/  SHF.R.U64 R8, R8, 0x3, RZ ;  /* 0x0000000308087819 */ /* 0x000fe400000012ff */
[----:B------:R-:W-:Y:S01]  /*eb90*/  LEA.HI.X R6, R6, UR5, R7, 0x2, P0 ;  /* 0x0000000506067c11 */ /* 0x000fe200080f1407 */
[----:B------:R-:W-:Y:S01]  /*eba0*/  ULDC.64 UR4, c[0x0][0xaa0] ;  /* 0x0002a80000047ab9 */ /* 0x000fe20000000a00 */
[----:B------:R-:W-:Y:S02]  /*ebb0*/  IADD3 R29, P0, R4, 0x4000, RZ ;  /* 0x00004000041d7810 */ /* 0x000fe40007f1e0ff */
[----:B------:R-:W-:Y:S02]  /*ebc0*/  SHF.R.U64 R12, R12, 0x3, RZ ;  /* 0x000000030c0c7819 */ /* 0x000fe400000012ff */
[----:B------:R-:W-:Y:S01]  /*ebd0*/  LOP3.LUT R8, R8, R9, RZ, 0x3c, !PT ;  /* 0x0000000908087212 */ /* 0x000fe200078e3cff */
[----:B------:R-:W-:Y:S01]  /*ebe0*/  IMAD.X R9, RZ, RZ, R5, P2 ;  /* 0x000000ffff097224 */ /* 0x000fe200010e0605 */
[----:B------:R-:W-:-:S02]  /*ebf0*/  LOP3.LUT R28, R29, 0x380, RZ, 0xc0, !PT ;  /* 0x000003801d1c7812 */ /* 0x000fc400078ec0ff */
[----:B------:R-:W-:Y:S01]  /*ec00*/  LOP3.LUT R12, R12, R13, RZ, 0x3c, !PT ;  /* 0x0000000d0c0c7212 */ /* 0x000fe200078e3cff */
[----:B------:R-:W-:Y:S01]  /*ec10*/  IMAD.X R13, RZ, RZ, R5, P3 ;  /* 0x000000ffff0d7224 */ /* 0x000fe200018e0605 */
[C---:B------:R-:W-:Y:S02]  /*ec20*/  IADD3 R39, P2, R4.reuse, 0x6000, RZ ;  /* 0x0000600004277810 */ /* 0x040fe40007f5e0ff */
[C---:B------:R-:W-:Y:S02]  /*ec30*/  IADD3 R25, P5, R4.reuse, 0x3000, RZ ;  /* 0x0000300004197810 */ /* 0x040fe40007fbe0ff */
[C---:B------:R-:W-:Y:S02]  /*ec40*/  IADD3 R35, P4, R4.reuse, 0x5000, RZ ;  /* 0x0000500004237810 */ /* 0x040fe40007f9e0ff */
[----:B------:R-:W-:Y:S02]  /*ec50*/  IADD3 R41, P3, R4, 0x7000, RZ ;  /* 0x0000700004297810 */ /* 0x000fe40007f7e0ff */
[----:B------:R-:W-:-:S02]  /*ec60*/  SHF.R.U64 R28, R28, 0x3, RZ ;  /* 0x000000031c1c7819 */ /* 0x000fc400000012ff */
[----:B------:R-:W-:Y:S02]  /*ec70*/  LOP3.LUT R38, R39, 0x380, RZ, 0xc0, !PT ;  /* 0x0000038027267812 */ /* 0x000fe400078ec0ff */
[----:B------:R-:W-:Y:S02]  /*ec80*/  LOP3.LUT R24, R25, 0x380, RZ, 0xc0, !PT ;  /* 0x0000038019187812 */ /* 0x000fe400078ec0ff */
[----:B------:R-:W-:Y:S02]  /*ec90*/  LOP3.LUT R34, R35, 0x380, RZ, 0xc0, !PT ;  /* 0x0000038023227812 */ /* 0x000fe400078ec0ff */
[----:B------:R-:W-:Y:S02]  /*eca0*/  LOP3.LUT R40, R41, 0x380, RZ, 0xc0, !PT ;  /* 0x0000038029287812 */ /* 0x000fe400078ec0ff */
[----:B------:R-:W-:Y:S01]  /*ecb0*/  LOP3.LUT R28, R28, R29, RZ, 0x3c, !PT ;  /* 0x0000001d1c1c7212 */ /* 0x000fe200078e3cff */
[----:B------:R-:W-:Y:S01]  /*ecc0*/  IMAD.X R29, RZ, RZ, R5, P0 ;  /* 0x000000ffff1d7224 */ /* 0x000fe200000e0605 */
[----:B------:R-:W-:-:S02]  /*ecd0*/  SHF.R.U64 R38, R38, 0x3, RZ ;  /* 0x0000000326267819 */ /* 0x000fc400000012ff */
[----:B------:R-:W-:Y:S02]  /*ece0*/  SHF.R.U64 R24, R24, 0x3, RZ ;  /* 0x0000000318187819 */ /* 0x000fe400000012ff */
[----:B------:R-:W-:Y:S02]  /*ecf0*/  SHF.R.U64 R34, R34, 0x3, RZ ;  /* 0x0000000322227819 */ /* 0x000fe400000012ff */
[----:B------:R-:W-:Y:S02]  /*ed00*/  IADD3 R49, P0, R4, 0x9000, RZ ;  /* 0x0000900004317810 */ /* 0x000fe40007f1e0ff */
[----:B------:R-:W-:Y:S02]  /*ed10*/  SHF.R.U64 R40, R40, 0x3, RZ ;  /* 0x0000000328287819 */ /* 0x000fe400000012ff */
[----:B------:R-:W-:Y:S01]  /*ed20*/  LOP3.LUT R38, R38, R39, RZ, 0x3c, !PT ;  /* 0x0000002726267212 */ /* 0x000fe200078e3cff */
[--C-:B------:R-:W-:Y:S01]  /*ed30*/  IMAD.X R39, RZ, RZ, R5.reuse, P2 ;  /* 0x000000ffff277224 */ /* 0x100fe200010e0605 */
[----:B------:R-:W-:Y:S01]  /*ed40*/  LOP3.LUT R24, R24, R25, RZ, 0x3c, !PT ;  /* 0x0000001918187212 */ /* 0x000fe200078e3cff */
[----:B------:R-:W-:Y:S01]  /*ed50*/  IMAD.X R25, RZ, RZ, R5, P5 ;  /* 0x000000ffff197224 */ /* 0x000fe200028e0605 */
[----:B------:R-:W-:-:S02]  /*ed60*/  LOP3.LUT R34, R34, R35, RZ, 0x3c, !PT ;  /* 0x0000002322227212 */ /* 0x000fc400078e3cff */
[----:B------:R-:W-:Y:S02]  /*ed70*/  LOP3.LUT R48, R49, 0x380, RZ, 0xc0, !PT ;  /* 0x0000038031307812 */ /* 0x000fe400078ec0ff */
[----:B------:R-:W-:Y:S01]  /*ed80*/  LOP3.LUT R40, R40, R41, RZ, 0x3c, !PT ;  /* 0x0000002928287212 */ /* 0x000fe200078e3cff */
[----:B------:R-:W-:Y:S01]  /*ed90*/  IMAD.X R41, RZ, RZ, R5, P3 ;  /* 0x000000ffff297224 */ /* 0x000fe200018e0605 */
[----:B------:R-:W-:Y:S02]  /*eda0*/  IADD3.X R35, RZ, R5, RZ, P4, !PT ;  /* 0x00000005ff237210 */ /* 0x000fe400027fe4ff */
[C---:B------:R-:W-:Y:S01]  /*edb0*/  IADD3 R57, P2, R4.reuse, 0xb000, RZ ;  /* 0x0000b00004397810 */ /* 0x040fe20007f5e0ff */
[----:B------:R-:W-:Y:S01]  /*edc0*/  IMAD R21, R21, UR4, RZ ;  /* 0x0000000415157c24 */ /* 0x000fe2000f8e02ff */
[C---:B------:R-:W-:Y:S02]  /*edd0*/  IADD3 R45, P5, R4.reuse, 0x8000, RZ ;  /* 0x00008000042d7810 */ /* 0x040fe40007fbe0ff */
[----:B------:R-:W-:-:S02]  /*ede0*/  IADD3 R53, P4, R4, 0xa000, RZ ;  /* 0x0000a00004357810 */ /* 0x000fc40007f9e0ff */
[----:B------:R-:W-:Y:S02]  /*edf0*/  IADD3 R61, P3, R4, 0xc000, RZ ;  /* 0x0000c000043d7810 */ /* 0x000fe40007f7e0ff */
[----:B------:R-:W-:Y:S02]  /*ee00*/  SHF.R.U64 R48, R48, 0x3, RZ ;  /* 0x0000000330307819 */ /* 0x000fe400000012ff */
[----:B------:R-:W-:Y:S01]  /*ee10*/  LOP3.LUT R56, R57, 0x380, RZ, 0xc0, !PT ;  /* 0x0000038039387812 */ /* 0x000fe200078ec0ff */
[C---:B------:R-:W-:Y:S01]  /*ee20*/  IMAD R83, R20.reuse, UR5, R21 ;  /* 0x0000000514537c24 */ /* 0x040fe2000f8e0215 */
[----:B------:R-:W-:Y:S02]  /*ee30*/  LOP3.LUT R44, R45, 0x380, RZ, 0xc0, !PT ;  /* 0x000003802d2c7812 */ /* 0x000fe400078ec0ff */
[----:B------:R-:W-:Y:S01]  /*ee40*/  LOP3.LUT R52, R53, 0x380, RZ, 0xc0, !PT ;  /* 0x0000038035347812 */ /* 0x000fe200078ec0ff */
[----:B------:R-:W-:Y:S01]  /*ee50*/  IMAD.WIDE.U32 R20, R20, UR4, RZ ;  /* 0x0000000414147c25 */ /* 0x000fe2000f8e00ff */
[----:B------:R-:W-:Y:S01]  /*ee60*/  LOP3.LUT R60, R61, 0x380, RZ, 0xc0, !PT ;  /* 0x000003803d3c7812 */ /* 0x000fe200078ec0ff */
[----:B------:R-:W-:Y:S01]  /*ee70*/  SHFL.IDX PT, R50, R10, RZ, 0x1c1f ;  /* 0x001c1fff0a327589 */ /* 0x000fe200000e0000 */
[----:B------:R-:W-:Y:S01]  /*ee80*/  LOP3.LUT R48, R48, R49, RZ, 0x3c, !PT ;  /* 0x0000003130307212 */ /* 0x000fe200078e3cff */
[----:B------:R-:W-:Y:S01]  /*ee90*/  IMAD R7, R151, 0x80, R14 ;  /* 0x0000008097077824 */ /* 0x000fe200078e020e */
[----:B------:R-:W-:Y:S01]  /*eea0*/  SHF.R.U64 R56, R56, 0x3, RZ ;  /* 0x0000000338387819 */ /* 0x000fe200000012ff */
[----:B------:R-:W1:Y:S01]  /*eeb0*/  SHFL.IDX PT, R51, R6, RZ, 0x1c1f ;  /* 0x001c1fff06337589 */ /* 0x000e6200000e0000 */
[----:B------:R-:W-:Y:S01]  /*eec0*/  SHF.R.U64 R44, R44, 0x3, RZ ;  /* 0x000000032c2c7819 */ /* 0x000fe200000012ff */
[----:B------:R-:W-:Y:S01]  /*eed0*/  ULDC.64 UR4, c[0x0][0xae8] ;  /* 0x0002ba0000047ab9 */ /* 0x000fe20000000a00 */
[----:B------:R-:W-:Y:S01]  /*eee0*/  SHF.R.U64 R52, R52, 0x3, RZ ;  /* 0x0000000334347819 */ /* 0x000fe200000012ff */
[----:B------:R-:W-:Y:S01]  /*eef0*/  SHFL.IDX PT, R54, R10, 0x1, 0x1c1f ;  /* 0x003c1f000a367f89 */ /* 0x000fe200000e0000 */
[----:B------:R-:W-:Y:S01]  /*ef00*/  IADD3.X R49, RZ, R5, RZ, P0, !PT ;  /* 0x00000005ff317210 */ /* 0x000fe200007fe4ff */
[----:B------:R-:W-:Y:S01]  /*ef10*/  IMAD.IADD R21, R21, 0x1, R83 ;  /* 0x0000000115157824 */ /* 0x000fe200078e0253 */
[----:B------:R-:W-:Y:S01]  /*ef20*/  SHF.R.U64 R60, R60, 0x3, RZ ;  /* 0x000000033c3c7819 */ /* 0x000fe200000012ff */
[----:B------:R2:W3:Y:S01]  /*ef30*/  SHFL.IDX PT, R55, R6, 0x1, 0x1c1f ;  /* 0x003c1f0006377f89 */ /* 0x0004e200000e0000 */
[----:B------:R-:W-:Y:S01]  /*ef40*/  LOP3.LUT P0, RZ, R26, 0x3, RZ, 0xc0, !PT ;  /* 0x000000031aff7812 */ /* 0x000fe2000780c0ff */
[----:B------:R-:W-:Y:S01]  /*ef50*/  IMAD R81, R81, UR4, RZ ;  /* 0x0000000451517c24 */ /* 0x000fe2000f8e02ff */
        /* <DEDUP_REMOVED lines=8> */
[C---:B------:R-:W-:Y:S01]  /*efe0*/  ISETP.GE.OR P2, PT, R7.reuse, R0, P0 ;  /* 0x000000000700720c */ /* 0x040fe20000746670 */
[----:B------:R-:W-:Y:S01]  /*eff0*/  VIADD R7, R7, 0x8 ;  /* 0x0000000807077836 */ /* 0x000fe20000000000 */
[C---:B------:R-:W-:Y:S01]  /*f000*/  IADD3 R65, P5, R4.reuse, 0xd000, RZ ;  /* 0x0000d00004417810 */ /* 0x040fe20007fbe0ff */
[C---:B------:R-:W-:Y:S01]  /*f010*/  IMAD R83, R87.reuse, UR5, R81 ;  /* 0x0000000557537c24 */ /* 0x040fe2000f8e0251 */
[C---:B------:R-:W-:Y:S01]  /*f020*/  IADD3 R69, P4, R4.reuse, 0xe000, RZ ;  /* 0x0000e00004457810 */ /* 0x040fe20007f9e0ff */
[----:B------:R-:W-:Y:S01]  /*f030*/  IMAD.WIDE.U32 R20, R87, UR4, R20 ;  /* 0x0000000457147c25 */ /* 0x000fe2000f8e0014 */
[----:B------:R-:W-:Y:S01]  /*f040*/  IADD3 R11, P3, R4, 0xf000, RZ ;  /* 0x0000f000040b7810 */ /* 0x000fe20007f7e0ff */
[----:B------:R-:W-:-:S02]  /*f050*/  ULDC.64 UR4, c[0x0][0xaf0] ;  /* 0x0002bc0000047ab9 */ /* 0x000fc40000000a00 */
[----:B------:R-:W-:Y:S01]  /*f060*/  @P1 IMAD.HI.U32 R81, R82, R85, RZ ;  /* 0x0000005552511227 */ /* 0x000fe200078e00ff */
[----:B------:R-:W-:Y:S02]  /*f070*/  LOP3.LUT R64, R65, 0x380, RZ, 0xc0, !PT ;  /* 0x0000038041407812 */ /* 0x000fe400078ec0ff */
[----:B------:R-:W-:Y:S01]  /*f080*/  LOP3.LUT R68, R69, 0x380, RZ, 0xc0, !PT ;  /* 0x0000038045447812 */ /* 0x000fe200078ec0ff */
[----:B------:R-:W-:Y:S01]  /*f090*/  IMAD.IADD R21, R21, 0x1, R83 ;  /* 0x0000000115157824 */ /* 0x000fe200078e0253 */
[----:B------:R-:W-:Y:S01]  /*f0a0*/  LOP3.LUT R15, R4, 0x380, RZ, 0xc0, !PT ;  /* 0x00000380040f7812 */ /* 0x000fe200078ec0ff */
[----:B------:R-:W-:Y:S01]  /*f0b0*/  IMAD R85, R72, UR4, RZ ;  /* 0x0000000448557c24 */ /* 0x000fe2000f8e02ff */
[----:B------:R-:W-:Y:S01]  /*f0c0*/  ISETP.GE.OR P0, PT, R7, R0, P0 ;  /* 0x000000000700720c */ /* 0x000fe20000706670 */
[----:B------:R-:W-:Y:S01]  /*f0d0*/  IMAD.MOV.U32 R83, RZ, RZ, R82 ;  /* 0x000000ffff537224 */ /* 0x000fe200078e0052 */
[----:B--2---:R-:W-:Y:S02]  /*f0e0*/  LOP3.LUT R6, R11, 0x380, RZ, 0xc0, !PT ;  /* 0x000003800b067812 */ /* 0x004fe400078ec0ff */
[----:B0-----:R-:W-:Y:S01]  /*f0f0*/  @P1 SHF.R.U32.HI R83, RZ, R84, R81 ;  /* 0x00000054ff531219 */ /* 0x001fe20000011651 */
[----:B------:R-:W-:Y:S01]  /*f100*/  IMAD R85, R80, UR5, R85 ;  /* 0x0000000550557c24 */ /* 0x000fe2000f8e0255 */
[----:B------:R-:W-:Y:S01]  /*f110*/  SHF.R.U64 R64, R64, 0x3, RZ ;  /* 0x0000000340407819 */ /* 0x000fe200000012ff */
[----:B------:R-:W-:Y:S01]  /*f120*/  IMAD.WIDE.U32 R80, R80, UR4, R20 ;  /* 0x0000000450507c25 */ /* 0x000fe2000f8e0014 */
[----:B------:R-:W-:Y:S01]  /*f130*/  SHF.R.U64 R68, R68, 0x3, RZ ;  /* 0x0000000344447819 */ /* 0x000fe200000012ff */
[----:B------:R-:W-:Y:S01]  /*f140*/  ULDC.64 UR4, c[0x0][0xae0] ;  /* 0x0002b80000047ab9 */ /* 0x000fe20000000a00 */
[----:B------:R-:W-:-:S02]  /*f150*/  SHF.R.U64 R15, R15, 0x3, RZ ;  /* 0x000000030f0f7819 */ /* 0x000fc400000012ff */
[----:B------:R-:W-:Y:S02]  /*f160*/  SHF.R.U64 R6, R6, 0x3, RZ ;  /* 0x0000000306067819 */ /* 0x000fe400000012ff */
[--C-:B------:R-:W-:Y:S01]  /*f170*/  SHF.R.S32.HI R20, RZ, 0x1f, R83.reuse ;  /* 0x0000001fff147819 */ /* 0x100fe20000011453 */
[----:B------:R-:W-:Y:S01]  /*f180*/  IMAD.MOV R72, RZ, RZ, -R83 ;  /* 0x000000ffff487224 */ /* 0x000fe200078e0a53 */
[----:B------:R-:W-:Y:S01]  /*f190*/  LOP3.LUT R64, R64, R65, RZ, 0x3c, !PT ;  /* 0x0000004140407212 */ /* 0x000fe200078e3cff */
[--C-:B------:R-:W-:Y:S01]  /*f1a0*/  IMAD.X R77, RZ, RZ, R5.reuse, P3 ;  /* 0x000000ffff4d7224 */ /* 0x100fe200018e0605 */
[----:B------:R-:W-:Y:S01]  /*f1b0*/  LOP3.LUT R68, R68, R69, RZ, 0x3c, !PT ;  /* 0x0000004544447212 */ /* 0x000fe200078e3cff */
[----:B------:R-:W-:Y:S01]  /*f1c0*/  IMAD.X R69, RZ, RZ, R5, P4 ;  /* 0x000000ffff457224 */ /* 0x000fe200020e0605 */
[----:B------:R-:W-:Y:S02]  /*f1d0*/  LOP3.LUT R4, R15, R4, RZ, 0x3c, !PT ;  /* 0x000000040f047212 */ /* 0x000fe400078e3cff */
[----:B------:R-:W-:-:S02]  /*f1e0*/  IADD3.X R65, RZ, R5, RZ, P5, !PT ;  /* 0x00000005ff417210 */ /* 0x000fc40002ffe4ff */
[----:B------:R-:W-:Y:S01]  /*f1f0*/  LOP3.LUT R76, R6, R11, RZ, 0x3c, !PT ;  /* 0x0000000b064c7212 */ /* 0x000fe200078e3cff */
[----:B------:R-:W-:Y:S01]  /*f200*/  IMAD R20, R20, UR4, RZ ;  /* 0x0000000414147c24 */ /* 0x000fe2000f8e02ff */
[----:B-1----:R-:W-:Y:S01]  /*f210*/  @!P2 ST.E desc[UR40][R50.64], R36 ;  /* 0x000000243200a985 */ /* 0x002fe2000c101928 */
[----:B------:R-:W-:Y:S02]  /*f220*/  IMAD.IADD R81, R81, 0x1, R85 ;  /* 0x0000000151517824 */ /* 0x000fe400078e0255 */
[----:B------:R-:W-:Y:S01]  /*f230*/  IMAD R3, R3, R72, R82 ;  /* 0x0000004803037224 */ /* 0x000fe200078e0252 */
[----:B---3--:R0:W-:Y:S01]  /*f240*/  @!P0 ST.E desc[UR40][R54.64], R32 ;  /* 0x0000002036008985 */ /* 0x0081e2000c101928 */
[C---:B------:R-:W-:Y:S02]  /*f250*/  IMAD R85, R83.reuse, UR5, R20 ;  /* 0x0000000553557c24 */ /* 0x040fe4000f8e0214 */
[----:B------:R-:W-:Y:S01]  /*f260*/  IMAD.WIDE.U32 R20, R83, UR4, R80 ;  /* 0x0000000453147c25 */ /* 0x000fe2000f8e0050 */
[----:B------:R-:W5:Y:S01]  /*f270*/  LD.E.128 R4, desc[UR40][R4.64] ;  /* 0x0000002804047980 */ /* 0x000f62000c101d00 */
[----:B------:R-:W-:Y:S01]  /*f280*/  SHF.R.S32.HI R72, RZ, 0x1f, R3 ;  /* 0x0000001fff487819 */ /* 0x000fe20000011403 */
[----:B------:R-:W-:-:S02]  /*f290*/  ULDC.64 UR4, c[0x0][0xad8] ;  /* 0x0002b60000047ab9 */ /* 0x000fc40000000a00 */
[----:B------:R-:W5:Y:S04]  /*f2a0*/  LD.E.128 R8, desc[UR40][R8.64] ;  /* 0x0000002808087980 */ /* 0x000f68000c101d00 */
[----:B------:R-:W5:Y:S04]  /*f2b0*/  LD.E.128 R12, desc[UR40][R12.64] ;  /* 0x000000280c0c7980 */ /* 0x000f68000c101d00 */
[----:B------:R-:W5:Y:S04]  /*f2c0*/  LD.E.128 R24, desc[UR40][R24.64] ;  /* 0x0000002818187980 */ /* 0x000f68000c101d00 */
[----:B------:R-:W5:Y:S04]  /*f2d0*/  LD.E.128 R28, desc[UR40][R28.64] ;  /* 0x000000281c1c7980 */ /* 0x000f68000c101d00 */
[----:B0-----:R-:W5:Y:S04]  /*f2e0*/  LD.E.128 R32, desc[UR40][R34.64] ;  /* 0x0000002822207980 */ /* 0x001f68000c101d00 */
[----:B------:R-:W5:Y:S04]  /*f2f0*/  LD.E.128 R36, desc[UR40][R38.64] ;  /* 0x0000002826247980 */ /* 0x000f68000c101d00 */
        /* <DEDUP_REMOVED lines=14> */
[----:B0-----:R-:W0:Y:S01]  /*f3e0*/  FENCE.VIEW.ASYNC.S ;  /* 0x00000000000073c6 */ /* 0x001e220000000000 */
[----:B------:R-:W-:Y:S01]  /*f3f0*/  IADD3 R21, R21, R85, RZ ;  /* 0x0000005515157210 */ /* 0x000fe20007ffe0ff */
[----:B------:R-:W-:-:S02]  /*f400*/  IMAD R72, R72, UR4, RZ ;  /* 0x0000000448487c24 */ /* 0x000fc4000f8e02ff */
[----:B------:R-:W-:Y:S02]  /*f410*/  IMAD R87, R151, 0x80, R86 ;  /* 0x0000008097577824 */ /* 0x000fe400078e0256 */
[C---:B------:R-:W-:Y:S02]  /*f420*/  IMAD R83, R3.reuse, UR5, R72 ;  /* 0x0000000503537c24 */ /* 0x040fe4000f8e0248 */
[----:B------:R-:W-:Y:S01]  /*f430*/  IMAD.WIDE.U32 R20, R3, UR4, R20 ;  /* 0x0000000403147c25 */ /* 0x000fe2000f8e0014 */
[----:B------:R-:W-:Y:S01]  /*f440*/  ISETP.GE.AND P2, PT, R87, R0, PT ;  /* 0x000000005700720c */ /* 0x000fe20003f46270 */
[----:B------:R-:W-:Y:S02]  /*f450*/  ULDC.64 UR4, c[0x0][0xa80] ;  /* 0x0002a00000047ab9 */ /* 0x000fe40000000a00 */
[----:B------:R-:W-:Y:S01]  /*f460*/  IMAD.IADD R21, R21, 0x1, R83 ;  /* 0x0000000115157824 */ /* 0x000fe200078e0253 */
[----:B------:R-:W-:Y:S01]  /*f470*/  LEA R72, P3, R20, UR4, 0x1 ;  /* 0x0000000414487c11 */ /* 0x000fe2000f8608ff */
[----:B------:R-:W-:-:S02]  /*f480*/  VIADD R3, R19, 0x22820 ;  /* 0x0002282013037836 */ /* 0x000fc40000000000 */
[----:B------:R-:W-:Y:S01]  /*f490*/  VIADD R81, R87, 0x20 ;  /* 0x0000002057517836 */ /* 0x000fe20000000000 */
[----:B------:R-:W-:Y:S02]  /*f4a0*/  LEA.HI.X R86, R20, UR5, R21, 0x1, P3 ;  /* 0x0000000514567c11 */ /* 0x000fe400098f0c15 */
[----:B------:R-:W-:Y:S02]  /*f4b0*/  PRMT R3, RZ, 0x654, R3 ;  /* 0x00000654ff037816 */ /* 0x000fe40000000003 */
[-C--:B------:R-:W-:Y:S01]  /*f4c0*/  ISETP.GE.AND P1, PT, R81, R0.reuse, PT ;  /* 0x000000005100720c */ /* 0x080fe20003f26270 */
[----:B------:R-:W-:Y:S01]  /*f4d0*/  VIADD R81, R87, 0x40 ;  /* 0x0000004057517836 */ /* 0x000fe20000000000 */
[----:B0-----:R0:W1:Y:S01]  /*f4e0*/  SHFL.IDX PT, R84, R72, RZ, 0x181f ;  /* 0x00181fff48547589 */ /* 0x00106200000e0000 */
[----:B------:R0:W-:Y:S03]  /*f4f0*/  SYNCS.ARRIVE.TRANS64.RED.A1T0 RZ, [R3+URZ], RZ ;  /* 0x000000ff03ff79a7 */ /* 0x0001e6000810043f */
[----:B------:R0:W2:Y:S01]  /*f500*/  SHFL.IDX PT, R88, R86, RZ, 0x181f ;  /* 0x00181fff56587589 */ /* 0x0000a200000e0000 */
[----:B------:R-:W-:Y:S01]  /*f510*/  ISETP.GE.AND P0, PT, R81, R0, PT ;  /* 0x000000005100720c */ /* 0x000fe20003f06270 */
[----:B------:R-:W-:-:S12]  /*f520*/  @P2 BRA `(.L_x_9802) ;  /* 0x0000000000442947 */ /* 0x000fd80003800000 */
[----:B------:R-:W-:Y:S02]  /*f530*/  ULDC UR4, c[0x0][0xac8] ;  /* 0x0002b20000047ab9 */ /* 0x000fe40000000800 */
[----:B------:R-:W-:Y:S02]  /*f540*/  ISETP.GE.AND P2, PT, R213, UR4, PT ;  /* 0x00000004d5007c0c */ /* 0x000fe4000bf46270 */
[----:B------:R-:W-:Y:S02]  /*f550*/  ISETP.GE.AND P3, PT, R93, UR4, PT ;  /* 0x000000045d007c0c */ /* 0x000fe4000bf66270 */
[----:B------:R-:W-:-:S09]  /*f560*/  ISETP.GE.AND P4, PT, R91, UR4, PT ;  /* 0x000000045b007c0c */ /* 0x000fd2000bf86270 */
[----:B-1----:R-:W-:-:S04]  /*f570*/  @!P2 LEA R20, P5, R213, R84, 0x1 ;  /* 0x00000054d514a211 */ /* 0x002fc800078a08ff */
[----:B--2---:R-:W-:Y:S02]  /*f580*/  @!P2 LEA.HI.X R21, R213, R88, R95, 0x1, P5 ;  /* 0x00000058d515a211 */ /* 0x004fe400028f0c5f */
[----:B------:R-:W-:-:S03]  /*f590*/  ISETP.GE.AND P5, PT, R89, UR4, PT ;  /* 0x0000000459007c0c */ /* 0x000fc6000bfa6270 */
[----:B-----5:R3:W-:Y:S01]  /*f5a0*/  @!P2 ST.E.128 desc[UR40][R20.64], R4 ;  /* 0x000000041400a985 */ /* 0x0207e2000c101d28 */
[----:B------:R-:W-:-:S04]  /*f5b0*/  @!P3 LEA R80, P2, R93, R84, 0x1 ;  /* 0x000000545d50b211 */ /* 0x000fc800078408ff */
        /* <DEDUP_REMOVED lines=8> */
.L_x_9802:
[----:B------:R-:W-:Y:S05]  /*f640*/  BSYNC B1 ;  /* 0x0000000000017941 */ /* 0x000fea0003800000 */
.L_x_9801:
        /* <DEDUP_REMOVED lines=9> */
[----:B0-----:R-:W-:-:S04]  /*f6e0*/  @!P4 LEA R4, P5, R213, R28, 0x1 ;  /* 0x0000001cd504c211 */ /* 0x001fc800078a08ff */
[----:B----4-:R-:W-:Y:S02]  /*f6f0*/  @!P4 LEA.HI.X R5, R213, R30, R95, 0x1, P5 ;  /* 0x0000001ed505c211 */ /* 0x010fe400028f0c5f */
[----:B------:R-:W-:-:S03]  /*f700*/  @!P3 LEA R6, P5, R93, R28, 0x1 ;  /* 0x0000001c5d06b211 */ /* 0x000fc600078a08ff */
[----:B------:R0:W-:Y:S01]  /*f710*/  @!P4 ST.E.128 desc[UR40][R4.64], R8 ;  /* 0x000000080400c985 */ /* 0x0001e2000c101d28 */
        /* <DEDUP_REMOVED lines=8> */
.L_x_9804:
[----:B------:R-:W-:Y:S05]  /*f7a0*/  BSYNC B1 ;  /* 0x0000000000017941 */ /* 0x000fea0003800000 */
.L_x_9803:
[----:B0-----:R0:W0:Y:S01]  /*f7b0*/  SHFL.IDX PT, R20, R86, 0x2, 0x181f ;  /* 0x00581f0056147f89 */ /* 0x00102200000e0000 */
        /* <DEDUP_REMOVED lines=8> */
[-C--:B0-----:R-:W-:Y:S02]  /*f840*/  @!P3 LEA R4, P5, R213, R10.reuse, 0x1 ;  /* 0x0000000ad504b211 */ /* 0x081fe400078a08ff */
[----:B------:R-:W-:Y:S02]  /*f850*/  @!P2 LEA R6, P4, R93, R10, 0x1 ;  /* 0x0000000a5d06a211 */ /* 0x000fe400078808ff */
[----:B------:R-:W-:Y:S02]  /*f860*/  @!P3 LEA.HI.X R5, R213, R20, R95, 0x1, P5 ;  /* 0x00000014d505b211 */ /* 0x000fe400028f0c5f */
        /* <DEDUP_REMOVED lines=9> */
.L_x_9806:
[----:B------:R-:W-:Y:S05]  /*f900*/  BSYNC B1 ;  /* 0x0000000000017941 */ /* 0x000fea0003800000 */
.L_x_9805:
[----:B------:R-:W-:Y:S01]  /*f910*/  VIADD R3, R87, 0x60 ;  /* 0x0000006057037836 */ /* 0x000fe20000000000 */
[----:B0--3--:R-:W3:Y:S04]  /*f920*/  SHFL.IDX PT, R86, R86, 0x3, 0x181f ;  /* 0x00781f0056567f89 */ /* 0x009ee800000e0000 */
[----:B------:R-:W-:Y:S01]  /*f930*/  ISETP.GE.AND P0, PT, R3, R0, PT ;  /* 0x000000000300720c */ /* 0x000fe20003f06270 */
[----:B------:R-:W0:-:S12]  /*f940*/  SHFL.IDX PT, R72, R72, 0x3, 0x181f ;  /* 0x00781f0048487f89 */ /* 0x000e1800000e0000 */
[----:B------:R-:W-:Y:S05]  /*f950*/  @P0 BRA `(.L_x_9807) ;  /* 0x0000001000780947 */ /* 0x000fea0003800000 */
[----:B------:R-:W-:Y:S02]  /*f960*/  ULDC UR4, c[0x0][0xac8] ;  /* 0x0002b20000047ab9 */ /* 0x000fe40000000800 */
[----:B------:R-:W-:Y:S02]  /*f970*/  ISETP.GE.AND P3, PT, R213, UR4, PT ;  /* 0x00000004d5007c0c */ /* 0x000fe4000bf66270 */
[----:B------:R-:W-:Y:S02]  /*f980*/  ISETP.GE.AND P4, PT, R93, UR4, PT ;  /* 0x000000045d007c0c */ /* 0x000fe4000bf86270 */
[----:B------:R-:W-:-:S09]  /*f990*/  ISETP.GE.AND P5, PT, R91, UR4, PT ;  /* 0x000000045b007c0c */ /* 0x000fd2000bfa6270 */
[-C--:B0-----:R-:W-:Y:S02]  /*f9a0*/  @!P3 LEA R4, P0, R213, R72.reuse, 0x1 ;  /* 0x00000048d504b211 */ /* 0x081fe400078008ff */
[-C--:B------:R-:W-:Y:S02]  /*f9b0*/  @!P4 LEA R6, P1, R93, R72.reuse, 0x1 ;  /* 0x000000485d06c211 */ /* 0x080fe400078208ff */
[----:B------:R-:W-:Y:S02]  /*f9c0*/  @!P5 LEA R8, P2, R91, R72, 0x1 ;  /* 0x000000485b08d211 */ /* 0x000fe400078408ff */
[-C--:B---3--:R-:W-:Y:S02]  /*f9d0*/  @!P3 LEA.HI.X R5, R213, R86.reuse, R95, 0x1, P0 ;  /* 0x00000056d505b211 */ /* 0x088fe400000f0c5f */
        /* <DEDUP_REMOVED lines=11> */
.L_x_9799:
[----:B------:R-:W3:Y:S01]  /*fa90*/  LDL.LU R6, [R1+0x24] ;  /* 0x0000240001067983 */ /* 0x000ee20000300800 */
[----:B------:R-:W-:Y:S01]  /*faa0*/  ULDC.64 UR4, c[0x0][0xc00] ;  /* 0x0003000000047ab9 */ /* 0x000fe20000000a00 */
[----:B------:R-:W-:Y:S01]  /*fab0*/  MOV R0, RZ ;  /* 0x000000ff00007202 */ /* 0x000fe20000000f00 */
        /* <DEDUP_REMOVED lines=9> */
[----:B------:R-:W-:-:S13]  /*fb50*/  ISETP.NE.AND.EX P1, PT, RZ, UR5, PT, P1 ;  /* 0x00000005ff007c0c */ /* 0x000fda000bf25310 */
[----:B------:R-:W-:Y:S01]  /*fb60*/  @P1 IADD3 R6, P2, R6, UR4, RZ ;  /* 0x0000000406061c10 */ /* 0x000fe2000ff5e0ff */
[----:B------:R-:W-:Y:S02]  /*fb70*/  ULDC UR4, c[0x0][0xa88] ;  /* 0x0002a20000047ab9 */ /* 0x000fe40000000800 */
[----:B------:R-:W-:Y:S01]  /*fb80*/  IMAD.U32 R8, RZ, RZ, UR4 ;  /* 0x00000004ff087e24 */ /* 0x000fe2000f8e00ff */
[----:B------:R-:W-:-:S05]  /*fb90*/  @P1 IADD3.X R7, R3, UR5, RZ, P2, !PT ;  /* 0x0000000503071c10 */ /* 0x000fca00097fe4ff */
[----:B------:R2:W5:Y:S01]  /*fba0*/  @P1 LDG.E R8, desc[UR40][R6.64] ;  /* 0x0000002806081981 */ /* 0x000562000c1e1900 */
[----:B----4-:R-:W-:Y:S01]  /*fbb0*/  ISETP.NE.AND P2, PT, R21, 0x1, PT ;  /* 0x000000011500780c */ /* 0x010fe20003f45270 */
[----:B------:R-:W3:-:S12]  /*fbc0*/  S2R R28, SR_TID.X ;  /* 0x00000000001c7919 */ /* 0x000ed80000002100 */
[----:B------:R-:W4:Y:S08]  /*fbd0*/  @P2 LDC R20, c[0x0][0xbec] ;  /* 0x0002fb00ff142b82 */ /* 0x000f300000000800 */
[----:B------:R-:W0:Y:S01]  /*fbe0*/  @P2 LDC R25, c[0x0][0xbf0] ;  /* 0x0002fc00ff192b82 */ /* 0x000e220000000800 */
[----:B---3--:R-:W-:-:S05]  /*fbf0*/  VIADD R28, R28, 0xffffff80 ;  /* 0xffffff801c1c7836 */ /* 0x008fca0000000000 */
[----:B------:R-:W-:Y:S01]  /*fc00*/  ISETP.GE.AND P3, PT, R28, 0x80, PT ;  /* 0x000000801c00780c */ /* 0x000fe20003f66270 */
[----:B--2---:R-:W-:-:S12]  /*fc10*/  @P1 BRA `(.L_x_9808) ;  /* 0x0000000000101947 */ /* 0x004fd80003800000 */
[----:B------:R-:W-:Y:S05]  /*fc20*/  @!P0 BRA `(.L_x_9808) ;  /* 0x00000000000c8947 */ /* 0x000fea0003800000 */
[----:B------:R-:W2:Y:S04]  /*fc30*/  LDG.E R3, desc[UR40][R4.64] ;  /* 0x0000002804037981 */ /* 0x000ea8000c1e1900 */
[----:B-----5:R-:W2:Y:S02]  /*fc40*/  LDG.E R8, desc[UR40][R4.64+0x4] ;  /* 0x0000042804087981 */ /* 0x020ea4000c1e1900 */
[----:B--2---:R-:W-:-:S07]  /*fc50*/  IMAD.IADD R8, R8, 0x1, -R3 ;  /* 0x0000000108087824 */ /* 0x004fce00078e0a03 */
.L_x_9808:
        /* <DEDUP_REMOVED lines=19> */
[----:B------:R-:W-:Y:S01]  /*fd90*/  IMAD.MOV.U32 R4, RZ, RZ, R0 ;  /* 0x000000ffff047224 */ /* 0x000fe200078e0000 */
[----:B------:R-:W-:Y:S01]  /*fda0*/  MOV R3, R9 ;  /* 0x0000000900037202 */ /* 0x000fe20000000f00 */
[----:B------:R-:W-:Y:S02]  /*fdb0*/  IMAD R7, R10, UR4, RZ ;  /* 0x000000040a077c24 */ /* 0x000fe4000f8e02ff */
[----:B------:R-:W-:Y:S02]  /*fdc0*/  IMAD.MOV.U32 R5, RZ, RZ, R11 ;  /* 0x000000ffff057224 */ /* 0x000fe400078e000b */
[C---:B------:R-:W-:Y:S02]  /*fdd0*/  IMAD R7, R27.reuse, UR5, R7 ;  /* 0x000000051b077c24 */ /* 0x040fe4000f8e0207 */
[----:B------:R-:W-:Y:S01]  /*fde0*/  IMAD.WIDE.U32 R4, R27, UR4, R4 ;  /* 0x000000041b047c25 */ /* 0x000fe2000f8e0004 */
[----:B------:R-:W-:-:S02]  /*fdf0*/  ULDC.64 UR4, c[0x0][0xb98] ;  /* 0x0002e60000047ab9 */ /* 0x000fc40000000a00 */
[----:B------:R-:W0:Y:S01]  /*fe00*/  @P0 LDC R6, c[0x0][0xbec] ;  /* 0x0002fb00ff060b82 */ /* 0x000e220000000800 */
[----:B------:R-:W-:Y:S02]  /*fe10*/  IMAD.IADD R5, R5, 0x1, R7 ;  /* 0x0000000105057824 */ /* 0x000fe400078e0207 */
[----:B------:R-:W-:-:S05]  /*fe20*/  IMAD.WIDE.U32 R4, R13, UR4, R4 ;  /* 0x000000040d047c25 */ /* 0x000fca000f8e0004 */
[----:B------:R-:W2:Y:S01]  /*fe30*/  @P0 LDC R15, c[0x0][0xbf0] ;  /* 0x0002fc00ff0f0b82 */ /* 0x000ea20000000800 */
        /* <DEDUP_REMOVED lines=20> */
.L_x_9810:
[----:B------:R-:W-:Y:S05]  /*ff80*/  BSYNC B1 ;  /* 0x0000000000017941 */ /* 0x000fea0003800000 */
.L_x_9809:
[--C-:B0-----:R-:W-:Y:S01]  /*ff90*/  SHF.R.S32.HI R6, RZ, 0x1f, R28.reuse ;  /* 0x0000001fff067819 */ /* 0x101fe2000001141c */
[----:B------:R-:W-:Y:S01]  /*ffa0*/  ULDC.64 UR4, c[0x0][0xaa0] ;  /* 0x0002a80000047ab9 */ /* 0x000fe20000000a00 */
[----:B------:R-:W-:Y:S01]  /*ffb0*/  SHF.R.S32.HI R26, RZ, 0x1f, R28 ;  /* 0x0000001fff1a7819 */ /* 0x000fe2000001141c */
[----:B------:R-:W-:Y:S01]  /*ffc0*/  IMAD R3, R11, UR4, RZ ;  /* 0x000000040b037c24 */ /* 0x000fe2000f8e02ff */
[-C--:B------:R-:W-:Y:S01]  /*ffd0*/  LEA.HI R6, R6, R28.reuse, RZ, 0x3 ;  /* 0x0000001c06067211 */ /* 0x080fe200078f18ff */
[----:B------:R-:W-:Y:S01]  /*ffe0*/  IMAD.WIDE.U32 R4, R0, UR4, RZ ;  /* 0x0000000400047c25 */ /* 0x000fe2000f8e00ff */
[----:B------:R-:W-:Y:S02]  /*fff0*/  LEA.HI R26, R26, R28, RZ, 0x3 ;  /* 0x0000001c1a1a7211 */ /* 0x000fe400078f18ff */
[----:B------:R-:W-:Y:S01]  /*10000*/  LOP3.LUT R6, R6, 0xfffffff8, RZ, 0xc0, !PT ;  /* 0xfffffff806067812 */ /* 0x000fe200078ec0ff */
[----:B------:R-:W-:Y:S01]  /*10010*/  IMAD R3, R0, UR5, R3 ;  /* 0x0000000500037c24 */ /* 0x000fe2000f8e0203 */
[----:B------:R-:W-:Y:S01]  /*10020*/  SHF.R.S32.HI R26, RZ, 0x3, R26 ;  /* 0x00000003ff1a7819 */ /* 0x000fe2000001141a */
[----:B------:R-:W-:-:S02]  /*10030*/  ULDC.64 UR4, c[0x0][0xae8] ;  /* 0x0002ba0000047ab9 */ /* 0x000fc40000000a00 */
[----:B------:R-:W-:Y:S02]  /*10040*/  IMAD.IADD R6, R28, 0x1, -R6 ;  /* 0x000000011c067824 */ /* 0x000fe400078e0a06 */
[----:B------:R-:W-:Y:S02]  /*10050*/  IMAD.IADD R5, R5, 0x1, R3 ;  /* 0x0000000105057824 */ /* 0x000fe400078e0203 */
[----:B------:R-:W-:Y:S02]  /*10060*/  IMAD R0, R6, 0x20, R26 ;  /* 0x0000002006007824 */ /* 0x000fe400078e021a */
[----:B------:R-:W-:Y:S02]  /*10070*/  IMAD R6, R10, UR4, RZ ;  /* 0x000000040a067c24 */ /* 0x000fe4000f8e02ff */
[----:B------:R-:W-:Y:S02]  /*10080*/  IMAD R9, R24, 0x80, R0 ;  /* 0x0000008018097824 */ /* 0x000fe400078e0200 */
[----:B------:R-:W-:-:S02]  /*10090*/  IMAD R7, R27, UR5, R6 ;  /* 0x000000051b077c24 */ /* 0x000fc4000f8e0206 */
[----:B------:R-:W-:Y:S01]  /*100a0*/  IMAD.WIDE.U32 R4, R27, UR4, R4 ;  /* 0x000000041b047c25 */ /* 0x000fe2000f8e0004 */
[----:B------:R-:W-:-:S03]  /*100b0*/  ULDC.64 UR4, c[0x0][0xaf0] ;  /* 0x0002bc0000047ab9 */ /* 0x000fc60000000a00 */
[----:B------:R-:W-:Y:S01]  /*100c0*/  @P2 IMAD.HI.U32 R0, R9, R20, RZ ;  /* 0x0000001409002227 */ /* 0x000fe200078e00ff */
[----:B------:R-:W-:-:S03]  /*100d0*/  IADD3 R5, R5, R7, RZ ;  /* 0x0000000705057210 */ /* 0x000fc60007ffe0ff */
        /* <DEDUP_REMOVED lines=27> */
.L_x_9989:
[----:B------:R-:W-:Y:S01]  /*10290*/  IMAD R8, R8, R21, RZ ;  /* 0x0000001508087224 */ /* 0x000fe200078e02ff */
[----:B------:R-:W-:Y:S01]  /*102a0*/  BSSY B1, `(.L_x_9812) ;  /* 0x000001f000017945 */ /* 0x000fe20003800000 */
[----:B------:R-:W-:-:S05]  /*102b0*/  IMAD R7, R24, 0x80, R26 ;  /* 0x0000008018077824 */ /* 0x000fca00078e021a */
[----:B------:R-:W-:-:S13]  /*102c0*/  ISETP.GE.AND P0, PT, R7, R8, PT ;  /* 0x000000080700720c */ /* 0x000fda0003f06270 */
[----:B------:R-:W-:Y:S05]  /*102d0*/  @P0 BRA `(.L_x_9813) ;  /* 0x00000000006c0947 */ /* 0x000fea0003800000 */
[----:B------:R-:W-:Y:S01]  /*102e0*/  ULDC UR4, c[0x0][0xac8] ;  /* 0x0002b20000047ab9 */ /* 0x000fe20000000800 */
[C---:B------:R-:W-:Y:S01]  /*102f0*/  IADD3 R15, R213.reuse, 0x40, RZ ;  /* 0x00000040d50f7810 */ /* 0x040fe20007ffe0ff */
[C---:B------:R-:W-:Y:S01]  /*10300*/  VIADD R9, R213.reuse, 0x80 ;  /* 0x00000080d5097836 */ /* 0x040fe20000000000 */
[C---:B------:R-:W-:Y:S01]  /*10310*/  ISETP.GE.AND P3, PT, R213.reuse, UR4, PT ;  /* 0x00000004d5007c0c */ /* 0x040fe2000bf66270 */
[----:B------:R-:W-:Y:S01]  /*10320*/  VIADD R5, R213, 0xc0 ;  /* 0x000000c0d5057836 */ /* 0x000fe20000000000 */
[----:B------:R-:W-:Y:S01]  /*10330*/  ISETP.GE.AND P2, PT, R15, UR4, PT ;  /* 0x000000040f007c0c */ /* 0x000fe2000bf46270 */
[----:B------:R-:W-:Y:S01]  /*10340*/  VIADD R25, R213, 0x40 ;  /* 0x00000040d5197836 */ /* 0x000fe20000000000 */
[----:B------:R-:W-:Y:S01]  /*10350*/  ISETP.GE.AND P1, PT, R9, UR4, PT ;  /* 0x0000000409007c0c */ /* 0x000fe2000bf26270 */
[----:B------:R-:W-:Y:S01]  /*10360*/  VIADD R24, R213, 0x80 ;  /* 0x00000080d5187836 */ /* 0x000fe20000000000 */
[----:B------:R-:W-:Y:S02]  /*10370*/  ISETP.GE.AND P0, PT, R5, UR4, PT ;  /* 0x0000000405007c0c */ /* 0x000fe4000bf06270 */
[----:B------:R-:W-:-:S02]  /*10380*/  SHF.R.S32.HI R6, RZ, 0x1f, R213 ;  /* 0x0000001fff067819 */ /* 0x000fc400000114d5 */
[----:B------:R-:W-:Y:S02]  /*10390*/  SHF.R.S32.HI R25, RZ, 0x1f, R25 ;  /* 0x0000001fff197819 */ /* 0x000fe40000011419 */
[----:B------:R-:W-:Y:S02]  /*103a0*/  SHF.R.S32.HI R24, RZ, 0x1f, R24 ;  /* 0x0000001fff187819 */ /* 0x000fe40000011418 */
[-C--:B---3--:R-:W-:Y:S02]  /*103b0*/  @!P3 LEA R10, P5, R213, R14.reuse, 0x1 ;  /* 0x0000000ed50ab211 */ /* 0x088fe400078a08ff */
[----:B------:R-:W-:Y:S02]  /*103c0*/  @!P2 LEA R12, P4, R15, R14, 0x1 ;  /* 0x0000000e0f0ca211 */ /* 0x000fe400078808ff */
[C---:B--2---:R-:W-:Y:S01]  /*103d0*/  @!P3 LEA.HI.X R11, R213.reuse, R0, R6, 0x1, P5 ;  /* 0x00000000d50bb211 */ /* 0x044fe200028f0c06 */
[----:B------:R-:W-:Y:S01]  /*103e0*/  VIADD R6, R213, 0xc0 ;  /* 0x000000c0d5067836 */ /* 0x000fe20000000000 */
[----:B------:R-:W-:-:S02]  /*103f0*/  @!P1 LEA R20, P5, R9, R14, 0x1 ;  /* 0x0000000e09149211 */ /* 0x000fc400078a08ff */
[----:B------:R-:W-:Y:S01]  /*10400*/  @!P2 LEA.HI.X R13, R15, R0, R25, 0x1, P4 ;  /* 0x000000000f0da211 */ /* 0x000fe200020f0c19 */
[----:B------:R4:W-:Y:S01]  /*10410*/  @!P3 ST.E.128 desc[UR40][R10.64], RZ ;  /* 0x000000ff0a00b985 */ /* 0x0009e2000c101d28 */
[----:B------:R-:W-:Y:S02]  /*10420*/  SHF.R.S32.HI R6, RZ, 0x1f, R6 ;  /* 0x0000001fff067819 */ /* 0x000fe40000011406 */
[----:B------:R-:W-:Y:S01]  /*10430*/  @!P0 LEA R14, P4, R5, R14, 0x1 ;  /* 0x0000000e050e8211 */ /* 0x000fe200078808ff */
[----:B------:R4:W-:Y:S01]  /*10440*/  @!P2 ST.E.128 desc[UR40][R12.64], RZ ;  /* 0x000000ff0c00a985 */ /* 0x0009e2000c101d28 */
[-C--:B------:R-:W-:Y:S02]  /*10450*/  @!P1 LEA.HI.X R21, R9, R0.reuse, R24, 0x1, P5 ;  /* 0x0000000009159211 */ /* 0x080fe400028f0c18 */
[----:B------:R-:W-:-:S03]  /*10460*/  @!P0 LEA.HI.X R15, R5, R0, R6, 0x1, P4 ;  /* 0x00000000050f8211 */ /* 0x000fc600020f0c06 */
[----:B------:R4:W-:Y:S04]  /*10470*/  @!P1 ST.E.128 desc[UR40][R20.64], RZ ;  /* 0x000000ff14009985 */ /* 0x0009e8000c101d28 */
[----:B------:R4:W-:Y:S02]  /*10480*/  @!P0 ST.E.128 desc[UR40][R14.64], RZ ;  /* 0x000000ff0e008985 */ /* 0x0009e4000c101d28 */
.L_x_9813:
[----:B------:R-:W-:Y:S05]  /*10490*/  BSYNC B1 ;  /* 0x0000000000017941 */ /* 0x000fea0003800000 */
.L_x_9812:
[----:B------:R-:W-:-:S03]  /*104a0*/  UMOV UR4, 0xffffffff ;  /* 0xffffffff00047882 */ /* 0x000fc60000000000 */
[----:B------:R-:W-:Y:S05]  /*104b0*/  BRA.DIV UR4, `(.L_x_9814) ;  /* 0x0000007e04547947 */ /* 0x000fea000b800000 */
[----:B--2---:R2:W0:Y:S04]  /*104c0*/  SHFL.IDX PT, R0, R4, 0x1, 0x181f ;  /* 0x00381f0004007f89 */ /* 0x00442800000e0000 */
[----:B---34-:R2:W3:Y:S02]  /*104d0*/  SHFL.IDX PT, R14, R3, 0x1, 0x181f ;  /* 0x00381f00030e7f89 */ /* 0x0184e400000e0000 */
.L_x_9993:
[----:B------:R-:W-:Y:S01]  /*104e0*/  IADD3 R5, R7, 0x20, RZ ;  /* 0x0000002007057810 */ /* 0x000fe20007ffe0ff */
[----:B------:R-:W-:Y:S03]  /*104f0*/  BSSY B1, `(.L_x_9815) ;  /* 0x000001e000017945 */ /* 0x000fe60003800000 */
[----:B------:R-:W-:-:S13]  /*10500*/  ISETP.GE.AND P0, PT, R5, R8, PT ;  /* 0x000000080500720c */ /* 0x000fda0003f06270 */
[----:B------:R-:W-:Y:S05]  /*10510*/  @P0 BRA `(.L_x_9816) ;  /* 0x00000000006c0947 */ /* 0x000fea0003800000 */
[----:B------:R-:W-:Y:S01]  /*10520*/  ULDC UR4, c[0x0][0xac8] ;  /* 0x0002b20000047ab9 */ /* 0x000fe20000000800 */
[C---:B------:R-:W-:Y:S01]  /*10530*/  VIADD R15, R213.reuse, 0x40 ;  /* 0x00000040d50f7836 */ /* 0x040fe20000000000 */
[C---:B------:R-:W-:Y:S01]  /*10540*/  ISETP.GE.AND P3, PT, R213.reuse, UR4, PT ;  /* 0x00000004d5007c0c */ /* 0x040fe2000bf66270 */
[C---:B------:R-:W-:Y:S01]  /*10550*/  VIADD R24, R213.reuse, 0x80 ;  /* 0x00000080d5187836 */ /* 0x040fe20000000000 */
[----:B------:R-:W-:Y:S01]  /*10560*/  SHF.R.S32.HI R9, RZ, 0x1f, R213 ;  /* 0x0000001fff097819 */ /* 0x000fe200000114d5 */
[----:B------:R-:W-:Y:S01]  /*10570*/  VIADD R6, R213, 0xc0 ;  /* 0x000000c0d5067836 */ /* 0x000fe20000000000 */
[----:B------:R-:W-:Y:S01]  /*10580*/  ISETP.GE.AND P2, PT, R15, UR4, PT ;  /* 0x000000040f007c0c */ /* 0x000fe2000bf46270 */
[----:B------:R-:W-:Y:S01]  /*10590*/  VIADD R26, R213, 0x40 ;  /* 0x00000040d51a7836 */ /* 0x000fe20000000000 */
[----:B------:R-:W-:Y:S02]  /*105a0*/  ISETP.GE.AND P1, PT, R24, UR4, PT ;  /* 0x0000000418007c0c */ /* 0x000fe4000bf26270 */
[----:B------:R-:W-:-:S02]  /*105b0*/  ISETP.GE.AND P0, PT, R6, UR4, PT ;  /* 0x0000000406007c0c */ /* 0x000fc4000bf06270 */
[----:B------:R-:W-:Y:S02]  /*105c0*/  SHF.R.S32.HI R26, RZ, 0x1f, R26 ;  /* 0x0000001fff1a7819 */ /* 0x000fe4000001141a */
[C---:B------:R-:W-:Y:S02]  /*105d0*/  IADD3 R25, R213.reuse, 0x80, RZ ;  /* 0x00000080d5197810 */ /* 0x040fe40007ffe0ff */
[C---:B---3--:R-:W-:Y:S02]  /*105e0*/  @!P3 LEA R10, P5, R213.reuse, R14, 0x1 ;  /* 0x0000000ed50ab211 */ /* 0x048fe400078a08ff */
[----:B------:R-:W-:Y:S02]  /*105f0*/  SHF.R.S32.HI R25, RZ, 0x1f, R25 ;  /* 0x0000001fff197819 */ /* 0x000fe40000011419 */
[C---:B0-----:R-:W-:Y:S01]  /*10600*/  @!P3 LEA.HI.X R11, R213.reuse, R0, R9, 0x1, P5 ;  /* 0x00000000d50bb211 */ /* 0x041fe200028f0c09 */
[----:B------:R-:W-:Y:S01]  /*10610*/  VIADD R9, R213, 0xc0 ;  /* 0x000000c0d5097836 */ /* 0x000fe20000000000 */
[----:B------:R-:W-:-:S02]  /*10620*/  @!P2 LEA R12, P4, R15, R14, 0x1 ;  /* 0x0000000e0f0ca211 */ /* 0x000fc400078808ff */
[----:B------:R-:W-:Y:S01]  /*10630*/  @!P1 LEA R20, P5, R24, R14, 0x1 ;  /* 0x0000000e18149211 */ /* 0x000fe200078a08ff */
[----:B------:R4:W-:Y:S01]  /*10640*/  @!P3 ST.E.128 desc[UR40][R10.64], RZ ;  /* 0x000000ff0a00b985 */ /* 0x0009e2000c101d28 */
[----:B------:R-:W-:Y:S02]  /*10650*/  @!P2 LEA.HI.X R13, R15, R0, R26, 0x1, P4 ;  /* 0x000000000f0da211 */ /* 0x000fe400020f0c1a */
[----:B------:R-:W-:Y:S02]  /*10660*/  SHF.R.S32.HI R9, RZ, 0x1f, R9 ;  /* 0x0000001fff097819 */ /* 0x000fe40000011409 */
[----:B------:R-:W-:Y:S01]  /*10670*/  @!P0 LEA R14, P4, R6, R14, 0x1 ;  /* 0x0000000e060e8211 */ /* 0x000fe200078808ff */
[----:B------:R4:W-:Y:S01]  /*10680*/  @!P2 ST.E.128 desc[UR40][R12.64], RZ ;  /* 0x000000ff0c00a985 */ /* 0x0009e2000c101d28 */
[-C--:B------:R-:W-:Y:S02]  /*10690*/  @!P1 LEA.HI.X R21, R24, R0.reuse, R25, 0x1, P5 ;  /* 0x0000000018159211 */ /* 0x080fe400028f0c19 */
[----:B------:R-:W-:-:S03]  /*106a0*/  @!P0 LEA.HI.X R15, R6, R0, R9, 0x1, P4 ;  /* 0x00000000060f8211 */ /* 0x000fc600020f0c09 */
[----:B------:R4:W-:Y:S04]  /*106b0*/  @!P1 ST.E.128 desc[UR40][R20.64], RZ ;  /* 0x000000ff14009985 */ /* 0x0009e8000c101d28 */
[----:B------:R4:W-:Y:S02]  /*106c0*/  @!P0 ST.E.128 desc[UR40][R14.64], RZ ;  /* 0x000000ff0e008985 */ /* 0x0009e4000c101d28 */
.L_x_9816:
[----:B------:R-:W-:Y:S05]  /*106d0*/  BSYNC B1 ;  /* 0x0000000000017941 */ /* 0x000fea0003800000 */
.L_x_9815:
[----:B------:R-:W-:-:S03]  /*106e0*/  UMOV UR4, 0xffffffff ;  /* 0xffffffff00047882 */ /* 0x000fc60000000000 */
[----:B------:R-:W-:Y:S05]  /*106f0*/  BRA.DIV UR4, `(.L_x_9817) ;  /* 0x0000007e040c7947 */ /* 0x000fea000b800000 */
[----:B0-----:R0:W0:Y:S04]  /*10700*/  SHFL.IDX PT, R0, R4, 0x2, 0x181f ;  /* 0x00581f0004007f89 */ /* 0x00102800000e0000 */
[----:B---34-:R3:W4:Y:S02]  /*10710*/  SHFL.IDX PT, R14, R3, 0x2, 0x181f ;  /* 0x00581f00030e7f89 */ /* 0x01872400000e0000 */
.L_x_9997:
[----:B------:R-:W-:Y:S01]  /*10720*/  VIADD R5, R7, 0x40 ;  /* 0x0000004007057836 */ /* 0x000fe20000000000 */
[----:B------:R-:W-:Y:S04]  /*10730*/  BSSY B1, `(.L_x_9818) ;  /* 0x000001e000017945 */ /* 0x000fe80003800000 */
        /* <DEDUP_REMOVED lines=12> */
[C---:B------:R-:W-:Y:S02]  /*10800*/  IADD3 R26, R213.reuse, 0x40, RZ ;  /* 0x00000040d51a7810 */ /* 0x040fe40007ffe0ff */
[----:B------:R-:W-:Y:S02]  /*10810*/  SHF.R.S32.HI R25, RZ, 0x1f, R25 ;  /* 0x0000001fff197819 */ /* 0x000fe40000011419 */
[C---:B----4-:R-:W-:Y:S02]  /*10820*/  @!P3 LEA R10, P5, R213.reuse, R14, 0x1 ;  /* 0x0000000ed50ab211 */ /* 0x050fe400078a08ff */
        /* <DEDUP_REMOVED lines=14> */
.L_x_9819:
[----:B------:R-:W-:Y:S05]  /*10910*/  BSYNC B1 ;  /* 0x0000000000017941 */ /* 0x000fea0003800000 */
.L_x_9818:
[----:B------:R-:W-:-:S03]  /*10920*/  UMOV UR4, 0xffffffff ;  /* 0xffffffff00047882 */ /* 0x000fc60000000000 */
[----:B------:R-:W-:Y:S05]  /*10930*/  BRA.DIV UR4, `(.L_x_9820) ;  /* 0x0000007a04c47947 */ /* 0x000fea000b800000 */
[----:B0-----:R0:W0:Y:S04]  /*10940*/  SHFL.IDX PT, R0, R4, 0x3, 0x181f ;  /* 0x00781f0004007f89 */ /* 0x00102800000e0000 */
[----:B----4-:R4:W0:Y:S02]  /*10950*/  SHFL.IDX PT, R14, R3, 0x3, 0x181f ;  /* 0x00781f00030e7f89 */ /* 0x01082400000e0000 */
.L_x_10001:
[----:B--234-:R-:W-:-:S05]  /*10960*/  VIADD R3, R7, 0x60 ;  /* 0x0000006007037836 */ /* 0x01cfca0000000000 */
[----:B------:R-:W-:-:S13]  /*10970*/  ISETP.GE.AND P0, PT, R3, R8, PT ;  /* 0x000000080300720c */ /* 0x000fda0003f06270 */
[----:B------:R-:W-:Y:S05]  /*10980*/  @P0 BRA `(.L_x_9807) ;  /* 0x00000000006c0947 */ /* 0x000fea0003800000 */
[C---:B------:R-:W-:Y:S01]  /*10990*/  VIADD R15, R213.reuse, 0x40 ;  /* 0x00000040d50f7836 */ /* 0x040fe20000000000 */
[----:B------:R-:W-:Y:S01]  /*109a0*/  ULDC UR4, c[0x0][0xac8] ;  /* 0x0002b20000047ab9 */ /* 0x000fe20000000800 */
[C---:B------:R-:W-:Y:S01]  /*109b0*/  VIADD R12, R213.reuse, 0x80 ;  /* 0x00000080d50c7836 */ /* 0x040fe20000000000 */
[C---:B------:R-:W-:Y:S01]  /*109c0*/  ISETP.GE.AND P3, PT, R213.reuse, UR4, PT ;  /* 0x00000004d5007c0c */ /* 0x040fe2000bf66270 */
[----:B------:R-:W-:Y:S01]  /*109d0*/  VIADD R10, R213, 0xc0 ;  /* 0x000000c0d50a7836 */ /* 0x000fe20000000000 */
[----:B------:R-:W-:Y:S01]  /*109e0*/  ISETP.GE.AND P2, PT, R15, UR4, PT ;  /* 0x000000040f007c0c */ /* 0x000fe2000bf46270 */
[C---:B------:R-:W-:Y:S01]  /*109f0*/  VIADD R20, R213.reuse, 0x40 ;  /* 0x00000040d5147836 */ /* 0x040fe20000000000 */
[----:B------:R-:W-:Y:S01]  /*10a00*/  ISETP.GE.AND P1, PT, R12, UR4, PT ;  /* 0x000000040c007c0c */ /* 0x000fe2000bf26270 */
[----:B------:R-:W-:Y:S01]  /*10a10*/  VIADD R13, R213, 0x80 ;  /* 0x00000080d50d7836 */ /* 0x000fe20000000000 */
[----:B------:R-:W-:Y:S02]  /*10a20*/  ISETP.GE.AND P0, PT, R10, UR4, PT ;  /* 0x000000040a007c0c */ /* 0x000fe4000bf06270 */
[----:B------:R-:W-:-:S02]  /*10a30*/  SHF.R.S32.HI R9, RZ, 0x1f, R213 ;  /* 0x0000001fff097819 */ /* 0x000fc400000114d5 */
[----:B------:R-:W-:Y:S02]  /*10a40*/  SHF.R.S32.HI R20, RZ, 0x1f, R20 ;  /* 0x0000001fff147819 */ /* 0x000fe40000011414 */
[C---:B------:R-:W-:Y:S02]  /*10a50*/  IADD3 R11, R213.reuse, 0xc0, RZ ;  /* 0x000000c0d50b7810 */ /* 0x040fe40007ffe0ff */
[-C--:B0-----:R-:W-:Y:S02]  /*10a60*/  @!P3 LEA R4, P5, R213, R14.reuse, 0x1 ;  /* 0x0000000ed504b211 */ /* 0x081fe400078a08ff */
[----:B------:R-:W-:Y:S02]  /*10a70*/  @!P2 LEA R6, P4, R15, R14, 0x1 ;  /* 0x0000000e0f06a211 */ /* 0x000fe400078808ff */
[----:B------:R-:W-:Y:S02]  /*10a80*/  @!P3 LEA.HI.X R5, R213, R0, R9, 0x1, P5 ;  /* 0x00000000d505b211 */ /* 0x000fe400028f0c09 */
[----:B------:R-:W-:-:S02]  /*10a90*/  @!P1 LEA R8, P5, R12, R14, 0x1 ;  /* 0x0000000e0c089211 */ /* 0x000fc400078a08ff */
[----:B------:R-:W-:Y:S01]  /*10aa0*/  SHF.R.S32.HI R13, RZ, 0x1f, R13 ;  /* 0x0000001fff0d7819 */ /* 0x000fe2000001140d */
        /* <DEDUP_REMOVED lines=9> */
.L_x_9807:
[----:B------:R-:W-:Y:S05]  /*10b40*/  BSYNC B0 ;  /* 0x0000000000007941 */ /* 0x000fea0003800000 */
.L_x_9798:
[----:B------:R-:W-:Y:S02]  /*10b50*/  ULDC UR4, c[0x0][0xc3c] ;  /* 0x00030f0000047ab9 */ /* 0x000fe40000000800 */
[----:B------:R-:W-:-:S13]  /*10b60*/  ISETP.GE.AND P0, PT, R75, UR4, PT ;  /* 0x000000044b007c0c */ /* 0x000fda000bf06270 */
[----:B------:R-:W-:Y:S05]  /*10b70*/  @!P0 BRA `(.L_x_9821) ;  /* 0xffffff0400648947 */ /* 0x000fea000383ffff */
[----:B------:R-:W-:Y:S05]  /*10b80*/  BRA `(.L_x_9678) ;  /* 0x0000006400c07947 */ /* 0x000fea0003800000 */
.L_x_9676:
[----:B------:R-:W-:-:S08]  /*10b90*/  NOP ;  /* 0x0000000000007918 */ /* 0x000fd00000000000 */
[----:B--2---:R-:W0:-:S00]  /*10ba0*/  USETMAXREG.DEALLOC.CTAPOOL 0x28 ;  /* 0x00000028000079c8 */ /* 0x004e0000080e0500 */
        /* <DEDUP_REMOVED lines=14> */
.L_x_9822:
        /* <DEDUP_REMOVED lines=41> */
.L_x_9828:
[----:B------:R-:W-:Y:S01]  /*10f20*/  UIADD3 UR4, UR4, 0x1f, URZ ;  /* 0x0000001f04047890 */ /* 0x000fe2000fffe03f */
[----:B------:R-:W-:-:S05]  /*10f30*/  MOV R19, UR7 ;  /* 0x0000000700137c02 */ /* 0x000fca0008000f00 */
        /* <DEDUP_REMOVED lines=10> */
.L_x_9827:
[----:B------:R-:W-:Y:S05]  /*10fe0*/  BSYNC B0 ;  /* 0x0000000000007941 */ /* 0x000fea0003800000 */
.L_x_9826:
        /* <DEDUP_REMOVED lines=21> */
.L_x_9824:
        /* <DEDUP_REMOVED lines=15> */
.L_x_9829:
        /* <DEDUP_REMOVED lines=24> */
[----:B------:R-:W-:Y:S01]  /*113b0*/  MOV R18, R2 ;  /* 0x0000000200127202 */ /* 0x000fe20000000f00 */
[----:B------:R-:W-:-:S04]  /*113c0*/  IMAD.MOV R17, RZ, RZ, -R2 ;  /* 0x000000ffff117224 */ /* 0x000fc800078e0a02 */
[----:B------:R-:W-:Y:S01]  /*113d0*/  IMAD R17, R4, R17, R9 ;  /* 0x0000001104117224 */ /* 0x000fe200078e0209 */
[----:B------:R-:W-:Y:S06]  /*113e0*/  BRA `(.L_x_9830) ;  /* 0x00000000000c7947 */ /* 0x000fec0003800000 */
.L_x_9825:
[----:B------:R-:W-:Y:S02]  /*113f0*/  IMAD.MOV.U32 R17, RZ, RZ, RZ ;  /* 0x000000ffff117224 */ /* 0x000fe400078e00ff */
[----:B------:R-:W-:Y:S02]  /*11400*/  IMAD.U32 R16, RZ, RZ, UR6 ;  /* 0x00000006ff107e24 */ /* 0x000fe4000f8e00ff */
[----:B------:R-:W-:-:S07]  /*11410*/  IMAD.MOV.U32 R18, RZ, RZ, RZ ;  /* 0x000000ffff127224 */ /* 0x000fce00078e00ff */
.L_x_9830:
[----:B------:R-:W-:-:S13]  /*11420*/  ISETP.NE.AND P0, PT, R5, RZ, PT ;  /* 0x000000ff0500720c */ /* 0x000fda0003f05270 */
[----:B------:R-:W0:Y:S01]  /*11430*/  @!P0 S2R R3, SR_CgaCtaId ;  /* 0x0000000000038919 */ /* 0x000e220000008800 */
[----:B------:R-:W-:-:S04]  /*11440*/  @!P0 MOV R2, 0x400 ;  /* 0x0000040000028802 */ /* 0x000fc80000000f00 */
[----:B0-----:R-:W-:-:S05]  /*11450*/  @!P0 LEA R2, R3, R2, 0x18 ;  /* 0x0000000203028211 */ /* 0x001fca00078ec0ff */
[----:B------:R1:W-:Y:S01]  /*11460*/  @!P0 STS.128 [R2+0x228d0], R16 ;  /* 0x0228d01002008388 */ /* 0x0003e20000000c00 */
[----:B------:R-:W-:Y:S06]  /*11470*/  BAR.ARV 0x5, 0x180 ;  /* 0x0146000000007b1d */ /* 0x000fec0000002000 */
.L_x_9823:
[----:B------:R2:W-:Y:S01]  /*11480*/  STL [R1+0x28], RZ ;  /* 0x000028ff01007387 */ /* 0x0005e20000100800 */
[----:B------:R-:W-:Y:S01]  /*11490*/  ULDC UR4, c[0x0][0xc3c] ;  /* 0x00030f0000047ab9 */ /* 0x000fe20000000800 */
[----:B------:R-:W-:Y:S01]  /*114a0*/  IMAD.MOV.U32 R26, RZ, RZ, 0x1 ;  /* 0x00000001ff1a7424 */ /* 0x000fe200078e00ff */
[----:B0-----:R-:W-:Y:S01]  /*114b0*/  ISETP.GE.AND P0, PT, R19, UR4, PT ;  /* 0x0000000413007c0c */ /* 0x001fe2000bf06270 */
[----:B------:R-:W-:-:S12]  /*114c0*/  IMAD.MOV.U32 R25, RZ, RZ, RZ ;  /* 0x000000ffff197224 */ /* 0x000fd800078e00ff */
[----:B--2---:R-:W-:Y:S05]  /*114d0*/  @P0 BRA `(.L_x_9831) ;  /* 0x0000005800900947 */ /* 0x004fea0003800000 */
[----:B------:R-:W2:Y:S01]  /*114e0*/  LDL R4, [R1] ;  /* 0x0000000001047983 */ /* 0x000ea20000100800 */
[----:B------:R-:W0:Y:S01]  /*114f0*/  S2UR UR5, SR_CgaCtaId ;  /* 0x00000000000579c3 */ /* 0x000e220000008800 */
[C---:B-1----:R-:W-:Y:S01]  /*11500*/  SHF.L.U32 R2, R0.reuse, 0x3, RZ ;  /* 0x0000000300027819 */ /* 0x042fe200000006ff */
[----:B------:R-:W-:Y:S01]  /*11510*/  UMOV UR4, 0x400 ;  /* 0x0000040000047882 */ /* 0x000fe20000000000 */
[----:B------:R-:W-:Y:S01]  /*11520*/  LOP3.LUT R5, R0, 0x7f, RZ, 0xc0, !PT ;  /* 0x0000007f00057812 */ /* 0x000fe200078ec0ff */
[----:B------:R-:W-:Y:S01]  /*11530*/  BSSY B8, `(.L_x_9831) ;  /* 0x000059e000087945 */ /* 0x000fe20003800000 */
[C---:B------:R-:W-:Y:S01]  /*11540*/  LOP3.LUT R3, R2.reuse, 0x1f8, RZ, 0xc0, !PT ;  /* 0x000001f802037812 */ /* 0x040fe200078ec0ff */
[----:B------:R-:W-:Y:S01]  /*11550*/  IMAD.MOV.U32 R27, RZ, RZ, 0x1 ;  /* 0x00000001ff1b7424 */ /* 0x000fe200078e00ff */
[----:B------:R-:W-:Y:S01]  /*11560*/  LOP3.LUT R2, R2, 0x38, RZ, 0xc0, !PT ;  /* 0x0000003802027812 */ /* 0x000fe200078ec0ff */
[----:B------:R-:W-:Y:S01]  /*11570*/  IMAD.SHL.U32 R30, R5, 0x8, RZ ;  /* 0x00000008051e7824 */ /* 0x000fe200078e00ff */
[----:B------:R-:W-:Y:S01]  /*11580*/  LOP3.LUT R3, R3, 0x38, R0, 0x78, !PT ;  /* 0x0000003803037812 */ /* 0x000fe200078e7800 */
[----:B------:R-:W-:Y:S01]  /*11590*/  IMAD.SHL.U32 R0, R0, 0x10, RZ ;  /* 0x0000001000007824 */ /* 0x000fe200078e00ff */
[----:B------:R-:W-:Y:S01]  /*115a0*/  CS2R R24, SRZ ;  /* 0x0000000000187805 */ /* 0x000fe2000001ff00 */
[----:B------:R-:W-:Y:S01]  /*115b0*/  IMAD.MOV.U32 R26, RZ, RZ, 0x1 ;  /* 0x00000001ff1a7424 */ /* 0x000fe200078e00ff */
[----:B------:R-:W-:Y:S01]  /*115c0*/  LOP3.LUT R30, R3, 0x200, R30, 0xf8, !PT ;  /* 0x00000200031e7812 */ /* 0x000fe200078ef81e */
[----:B------:R-:W-:Y:S01]  /*115d0*/  ULDC.64 UR38, c[0x0][0x198] ;  /* 0x0000660000267ab9 */ /* 0x000fe20000000a00 */
[----:B------:R-:W-:Y:S01]  /*115e0*/  SHF.R.U32.HI R3, RZ, 0x3, R5 ;  /* 0x00000003ff037819 */ /* 0x000fe20000011605 */
[----:B------:R-:W-:-:S03]  /*115f0*/  ULDC UR36, c[0x0][0xc] ;  /* 0x0000030000247ab9 */ /* 0x000fc60000000800 */
[----:B------:R-:W-:Y:S02]  /*11600*/  LOP3.LUT R3, R3, 0x70, R0, 0xf8, !PT ;  /* 0x0000007003037812 */ /* 0x000fe400078ef800 */
[C---:B------:R-:W-:Y:S02]  /*11610*/  LOP3.LUT R0, R2.reuse, 0x40, RZ, 0xfc, !PT ;  /* 0x0000004002007812 */ /* 0x040fe400078efcff */
[C---:B------:R-:W-:Y:S01]  /*11620*/  LOP3.LUT R3, R2.reuse, 0x80, RZ, 0xfc, !PT ;  /* 0x0000008002037812 */ /* 0x040fe200078efcff */
[----:B0-----:R-:W-:Y:S01]  /*11630*/  ULEA UR4, UR5, UR4, 0x18 ;  /* 0x0000000405047291 */ /* 0x001fe2000f8ec03f */
[----:B------:R-:W-:-:S05]  /*11640*/  LOP3.LUT R2, R2, 0xc0, RZ, 0xfc, !PT ;  /* 0x000000c002027812 */ /* 0x000fca00078efcff */
[----:B------:R-:W-:-:S05]  /*11650*/  IMAD.U32 R22, RZ, RZ, UR4 ;  /* 0x00000004ff167e24 */ /* 0x000fca000f8e00ff */
[----:B------:R-:W-:Y:S02]  /*11660*/  LEA R0, R30, R22, 0x1 ;  /* 0x000000161e007211 */ /* 0x000fe400078e08ff */
[----:B--2---:R-:W-:-:S05]  /*11670*/  LOP3.LUT R4, R4, 0x2, RZ, 0xfc, !PT ;  /* 0x0000000204047812 */ /* 0x004fca00078efcff */
[----:B------:R0:W-:Y:S04]  /*11680*/  STL [R1+0x40], R4 ;  /* 0x0000400401007387 */ /* 0x0001e80000100800 */
[----:B------:R0:W-:Y:S04]  /*11690*/  STL [R1+0x28], RZ ;  /* 0x000028ff01007387 */ /* 0x0001e80000100800 */
[----:B------:R0:W-:Y:S02]  /*116a0*/  STL [R1+0x8], R0 ;  /* 0x0000080001007387 */ /* 0x0001e40000100800 */
.L_x_9930:
[----:B-1----:R-:W1:Y:S02]  /*116b0*/  LDC.64 R2, c[0x0][0xc88] ;  /* 0x00032200ff027b82 */ /* 0x002e640000000a00 */
[----:B-1----:R-:W-:-:S05]  /*116c0*/  IMAD.WIDE R2, R19, 0x4, R2 ;  /* 0x0000000413027825 */ /* 0x002fca00078e0202 */
[----:B------:R-:W0:Y:S01]  /*116d0*/  LDG.E R35, desc[UR40][R2.64] ;  /* 0x0000002802237981 */ /* 0x000e22000c1e1900 */
[----:B------:R-:W-:Y:S05]  /*116e0*/  YIELD ;  /* 0x0000000000007946 */ /* 0x000fea0003800000 */
[----:B------:R-:W-:Y:S01]  /*116f0*/  ULDC.64 UR4, c[0x0][0xa28] ;  /* 0x00028a0000047ab9 */ /* 0x000fe20000000a00 */
[----:B------:R-:W-:Y:S01]  /*11700*/  IMAD.MOV.U32 R31, RZ, RZ, RZ ;  /* 0x000000ffff1f7224 */ /* 0x000fe200078e00ff */
[----:B------:R-:W-:Y:S01]  /*11710*/  ISETP.NE.U32.AND P0, PT, RZ, UR4, PT ;  /* 0x00000004ff007c0c */ /* 0x000fe2000bf05070 */
[----:B------:R-:W-:Y:S01]  /*11720*/  IMAD.MOV.U32 R6, RZ, RZ, RZ ;  /* 0x000000ffff067224 */ /* 0x000fe200078e00ff */
[----:B------:R-:W-:Y:S01]  /*11730*/  ULDC.64 UR8, c[0x0][0xa18] ;  /* 0x0002860000087ab9 */ /* 0x000fe20000000a00 */
[----:B------:R-:W-:Y:S01]  /*11740*/  ULDC.64 UR6, c[0x0][0xa10] ;  /* 0x0002840000067ab9 */ /* 0x000fe20000000a00 */
[----:B------:R-:W-:-:S02]  /*11750*/  ISETP.NE.AND.EX P0, PT, RZ, UR5, PT, P0 ;  /* 0x00000005ff007c0c */ /* 0x000fc4000bf05300 */
        /* <DEDUP_REMOVED lines=17> */
[----:B--23--:R-:W-:-:S03]  /*11870*/  IADD3 R4, P4, R28, UR6, RZ ;  /* 0x000000061c047c10 */ /* 0x00cfc6000ff9e0ff */
        /* <DEDUP_REMOVED lines=19> */
[----:B--2---:R0:W-:Y:S01]  /*119b0*/  STL [R1+0x20], R8 ;  /* 0x0000200801007387 */ /* 0x0041e20000100800 */
[----:B----4-:R-:W-:Y:S05]  /*119c0*/  @P2 BRA `(.L_x_9832) ;  /* 0x0000000000142947 */ /* 0x010fea0003800000 */
[----:B------:R-:W-:Y:S05]  /*119d0*/  @!P0 BRA `(.L_x_9832) ;  /* 0x0000000000108947 */ /* 0x000fea0003800000 */
[----:B0-----:R-:W2:Y:S04]  /*119e0*/  LDG.E R8, desc[UR40][R2.64] ;  /* 0x0000002802087981 */ /* 0x001ea8000c1e1900 */
[----:B------:R-:W2:Y:S02]  /*119f0*/  LDG.E R9, desc[UR40][R2.64+0x4] ;  /* 0x0000042802097981 */ /* 0x000ea4000c1e1900 */
[----:B--2---:R-:W-:-:S05]  /*11a00*/  IMAD.IADD R2, R9, 0x1, -R8 ;  /* 0x0000000109027824 */ /* 0x004fca00078e0a08 */
[----:B------:R1:W-:Y:S02]  /*11a10*/  STL [R1+0x20], R2 ;  /* 0x0000200201007387 */ /* 0x0003e40000100800 */
.L_x_9832:
        /* <DEDUP_REMOVED lines=9> */
.L_x_9833:
        /* <DEDUP_REMOVED lines=9> */
.L_x_9834:
[----:B-12---:R-:W2:Y:S04]  /*11b40*/  @P1 LDG.E R2, desc[UR40][R4.64] ;  /* 0x0000002804021981 */ /* 0x006ea8000c1e1900 */
[----:B------:R-:W2:Y:S01]  /*11b50*/  @P1 LDG.E R3, desc[UR40][R4.64+0x4] ;  /* 0x0000042804031981 */ /* 0x000ea2000c1e1900 */
[----:B-----5:R-:W-:Y:S01]  /*11b60*/  IADD3 R7, -R31, R7, RZ ;  /* 0x000000071f077210 */ /* 0x020fe20007ffe1ff */
[----:B------:R-:W-:Y:S01]  /*11b70*/  BSSY B0, `(.L_x_9835) ;  /* 0x0000138000007945 */ /* 0x000fe20003800000 */
[----:B--2---:R-:W-:-:S04]  /*11b80*/  @P1 IMAD.IADD R6, R3, 0x1, -R2 ;  /* 0x0000000103061824 */ /* 0x004fc800078e0a02 */
[----:B0-----:R-:W-:-:S04]  /*11b90*/  IMAD.IADD R8, R7, 0x1, R6 ;  /* 0x0000000107087824 */ /* 0x001fc800078e0206 */
[----:B------:R-:W-:Y:S01]  /*11ba0*/  VIADD R2, R8, 0x5f ;  /* 0x0000005f08027836 */ /* 0x000fe20000000000 */
[----:B------:R-:W-:Y:S03]  /*11bb0*/  STL [R1+0x4], R8 ;  /* 0x0000040801007387 */ /* 0x000fe60000100800 */
[----:B------:R-:W-:-:S05]  /*11bc0*/  IMAD.HI R2, R2, 0x2aaaaaab, RZ ;  /* 0x2aaaaaab02027827 */ /* 0x000fca00078e02ff */
[----:B------:R-:W-:-:S04]  /*11bd0*/  SHF.R.U32.HI R3, RZ, 0x1f, R2 ;  /* 0x0000001fff037819 */ /* 0x000fc80000011602 */
[----:B------:R-:W-:-:S05]  /*11be0*/  LEA.HI.SX32 R4, R2, R3, 0x1c ;  /* 0x0000000302047211 */ /* 0x000fca00078fe2ff */
[--C-:B------:R-:W-:Y:S01]  /*11bf0*/  IMAD R2, R4, 0x60, -R7.reuse ;  /* 0x0000006004027824 */ /* 0x100fe200078e0a07 */
[----:B------:R0:W-:Y:S01]  /*11c00*/  STL [R1+0x2c], R4 ;  /* 0x00002c0401007387 */ /* 0x0001e20000100800 */
[----:B------:R-:W-:-:S03]  /*11c10*/  IMAD.MOV R7, RZ, RZ, -R7 ;  /* 0x000000ffff077224 */ /* 0x000fc600078e0a07 */
[----:B------:R-:W-:Y:S02]  /*11c20*/  VIMNMX R2, R2, R6, PT ;  /* 0x0000000602027248 */ /* 0x000fe40003fe0100 */
[----:B------:R-:W-:-:S04]  /*11c30*/  VIMNMX R7, RZ, R7, !PT ;  /* 0x00000007ff077248 */ /* 0x000fc80007fe0100 */
[----:B------:R-:W-:-:S13]  /*11c40*/  ISETP.GT.AND P0, PT, R2, R7, PT ;  /* 0x000000070200720c */ /* 0x000fda0003f04270 */
[----:B0-----:R-:W-:Y:S02]  /*11c50*/  @P0 VIADD R4, R2, 0x5f ;  /* 0x0000005f02040836 */ /* 0x001fe40000000000 */
        /* <DEDUP_REMOVED lines=16> */
.L_x_10004:
[----:B-1----:R-:W-:Y:S02]  /*11d60*/  ISETP.NE.AND P0, PT, R14, RZ, PT ;  /* 0x000000ff0e00720c */ /* 0x002fe40003f05270 */
[----:B------:R-:W-:-:S11]  /*11d70*/  PLOP3.LUT P6, PT, PT, PT, PT, 0x8, 0x0 ;  /* 0x000000000000781c */ /* 0x000fd60003fce170 */
[----:B------:R-:W-:Y:S05]  /*11d80*/  @P0 BRA `(.L_x_9838) ;  /* 0x00000000000c0947 */ /* 0x000fea0003800000 */
[----:B------:R-:W-:-:S03]  /*11d90*/  UMOV UR4, 0xffffffff ;  /* 0xffffffff00047882 */ /* 0x000fc60000000000 */
[----:B------:R-:W-:Y:S05]  /*11da0*/  BRA.DIV UR4, `(.L_x_9839) ;  /* 0x0000006a04247947 */ /* 0x000fea000b800000 */
[----:B------:R-:W-:-:S13]  /*11db0*/  ELECT P6, URZ, PT ;  /* 0x00000000003f782f */ /* 0x000fda00038c0000 */
.L_x_9838:
        /* <DEDUP_REMOVED lines=9> */
.L_x_10007:
[----:B------:R-:W-:Y:S05]  /*11e50*/  BSYNC B1 ;  /* 0x0000000000017941 */ /* 0x000fea0003800000 */
.L_x_9840:
[----:B------:R-:W-:Y:S04]  /*11e60*/  BSSY B1, `(.L_x_9842) ;  /* 0x000007b000017945 */ /* 0x000fe80003800000 */
[----:B------:R-:W-:Y:S05]  /*11e70*/  @!P6 BRA `(.L_x_9843) ;  /* 0x0000000400e4e947 */ /* 0x000fea0003800000 */
[----:B0-----:R-:W-:Y:S01]  /*11e80*/  IMAD R3, R24, 0x8, R22 ;  /* 0x0000000818037824 */ /* 0x001fe200078e0216 */
[----:B------:R-:W-:Y:S01]  /*11e90*/  SHF.L.U32 R6, R27, 0x1f, RZ ;  /* 0x0000001f1b067819 */ /* 0x000fe200000006ff */
[----:B------:R-:W0:Y:S01]  /*11ea0*/  S2R R7, SR_TID.X ;  /* 0x0000000000077919 */ /* 0x000e220000002100 */
[----:B------:R-:W-:Y:S02]  /*11eb0*/  BSSY B2, `(.L_x_9844) ;  /* 0x0000005000027945 */ /* 0x000fe40003800000 */
[----:B------:R-:W1:Y:S01]  /*11ec0*/  SYNCS.PHASECHK.TRANS64.TRYWAIT P0, [R3+URZ+0x228a0], R6 ;  /* 0x0228a006030075a7 */ /* 0x000e62000800017f */
[----:B0-----:R-:W-:-:S04]  /*11ed0*/  LOP3.LUT R7, R7, 0x7f, RZ, 0xc0, !PT ;  /* 0x0000007f07077812 */ /* 0x001fc800078ec0ff */
[----:B------:R-:W-:Y:S01]  /*11ee0*/  ISETP.NE.AND P1, PT, R7, RZ, PT ;  /* 0x000000ff0700720c */ /* 0x000fe20003f25270 */
[----:B-1----:R-:W-:-:S12]  /*11ef0*/  @!P0 BRA `(.L_x_9845) ;  /* 0x0000006800048947 */ /* 0x002fd80003800000 */
.L_x_10008:
[----:B------:R-:W-:Y:S05]  /*11f00*/  BSYNC B2 ;  /* 0x0000000000027941 */ /* 0x000fea0003800000 */
.L_x_9844:
        /* <DEDUP_REMOVED lines=9> */
.L_x_9847:
[----:B------:R-:W-:Y:S05]  /*11fa0*/  BSYNC B2 ;  /* 0x0000000000027941 */ /* 0x000fea0003800000 */
.L_x_9846:
        /* <DEDUP_REMOVED lines=12> */
.L_x_9848:
        /* <DEDUP_REMOVED lines=13> */
.L_x_10009:
[----:B------:R-:W-:Y:S05]  /*12140*/  BSYNC B2 ;  /* 0x0000000000027941 */ /* 0x000fea0003800000 */
.L_x_9849:
        /* <DEDUP_REMOVED lines=11> */
.L_x_9852:
[----:B------:R-:W-:Y:S05]  /*12200*/  BSYNC B2 ;  /* 0x0000000000027941 */ /* 0x000fea0003800000 */
.L_x_9851:
        /* <DEDUP_REMOVED lines=9> */
.L_x_9853:
        /* <DEDUP_REMOVED lines=15> */
.L_x_9854:
        /* <DEDUP_REMOVED lines=15> */
.L_x_9855:
        /* <DEDUP_REMOVED lines=15> */
.L_x_9856:
        /* <DEDUP_REMOVED lines=10> */
.L_x_9843:
[----:B------:R-:W-:Y:S05]  /*12610*/  BSYNC B1 ;  /* 0x0000000000017941 */ /* 0x000fea0003800000 */
.L_x_9842:
        /* <DEDUP_REMOVED lines=9> */
.L_x_9872:
[----:B------:R-:W-:Y:S05]  /*126b0*/  YIELD ;  /* 0x0000000000007946 */ /* 0x000fea0003800000 */
[----:B------:R-:W-:Y:S04]  /*126c0*/  BSSY B1, `(.L_x_9857) ;  /* 0x000007a000017945 */ /* 0x000fe80003800000 */
[----:B------:R-:W-:Y:S05]  /*126d0*/  @!P6 BRA `(.L_x_9858) ;  /* 0x0000000400e0e947 */ /* 0x000fea0003800000 */
[----:B------:R-:W-:Y:S01]  /*126e0*/  LEA R6, R24, R22, 0x3 ;  /* 0x0000001618067211 */ /* 0x000fe200078e18ff */
[----:B0-----:R-:W0:Y:S01]  /*126f0*/  S2R R3, SR_TID.X ;  /* 0x0000000000037919 */ /* 0x001e220000002100 */
[----:B------:R-:W-:Y:S01]  /*12700*/  SHF.L.U32 R2, R27, 0x1f, RZ ;  /* 0x0000001f1b027819 */ /* 0x000fe200000006ff */
[----:B------:R-:W-:Y:S03]  /*12710*/  BSSY B2, `(.L_x_9859) ;  /* 0x0000005000027945 */ /* 0x000fe60003800000 */
[----:B------:R-:W1:Y:S01]  /*12720*/  SYNCS.PHASECHK.TRANS64.TRYWAIT P1, [R6+URZ+0x228a0], R2 ;  /* 0x0228a002060075a7 */ /* 0x000e62000802017f */
[----:B0-----:R-:W-:-:S04]  /*12730*/  LOP3.LUT R3, R3, 0x7f, RZ, 0xc0, !PT ;  /* 0x0000007f03037812 */ /* 0x001fc800078ec0ff */
[----:B------:R-:W-:Y:S01]  /*12740*/  ISETP.NE.AND P2, PT, R3, RZ, PT ;  /* 0x000000ff0300720c */ /* 0x000fe20003f45270 */
[----:B-1----:R-:W-:-:S12]  /*12750*/  @!P1 BRA `(.L_x_9860) ;  /* 0x0000006000149947 */ /* 0x002fd80003800000 */
.L_x_10010:
[----:B------:R-:W-:Y:S05]  /*12760*/  BSYNC B2 ;  /* 0x0000000000027941 */ /* 0x000fea0003800000 */
.L_x_9859:
        /* <DEDUP_REMOVED lines=9> */
.L_x_9862:
[----:B------:R-:W-:Y:S05]  /*12800*/  BSYNC B2 ;  /* 0x0000000000027941 */ /* 0x000fea0003800000 */
.L_x_9861:
        /* <DEDUP_REMOVED lines=11> */
.L_x_9863:
        /* <DEDUP_REMOVED lines=13> */
.L_x_10011:
[----:B------:R-:W-:Y:S05]  /*12990*/  BSYNC B2 ;  /* 0x0000000000027941 */ /* 0x000fea0003800000 */
.L_x_9864:
        /* <DEDUP_REMOVED lines=11> */
.L_x_9867:
[----:B------:R-:W-:Y:S05]  /*12a50*/  BSYNC B2 ;  /* 0x0000000000027941 */ /* 0x000fea0003800000 */
.L_x_9866:
        /* <DEDUP_REMOVED lines=9> */
.L_x_9868:
        /* <DEDUP_REMOVED lines=15> */
.L_x_9869:
        /* <DEDUP_REMOVED lines=15> */
.L_x_9870:
        /* <DEDUP_REMOVED lines=15> */
.L_x_9871:
        /* <DEDUP_REMOVED lines=10> */
.L_x_9858:
[----:B------:R-:W-:Y:S05]  /*12e60*/  BSYNC B1 ;  /* 0x0000000000017941 */ /* 0x000fea0003800000 */
.L_x_9857:
        /* <DEDUP_REMOVED lines=8> */
.L_x_9836:
[----:B------:R-:W-:Y:S05]  /*12ef0*/  BSYNC B0 ;  /* 0x0000000000007941 */ /* 0x000fea0003800000 */
.L_x_9835:
[----:B------:R-:W2:Y:S01]  /*12f00*/  LDL R34, [R1+0x4] ;  /* 0x0000040001227983 */ /* 0x000ea20000100800 */
        /* <DEDUP_REMOVED lines=22> */
.L_x_9874:
        /* <DEDUP_REMOVED lines=10> */
[----:B0-----:R-:W0:Y:S01]  /*13110*/  LDC.64 R2, c[0x4][R2] ;  /* 0x0100000002027b82 */ /* 0x001e220000000a00 */
        /* <DEDUP_REMOVED lines=8> */
[----:B0-----:R-:W-:Y:S05]  /*131a0*/  CALL.ABS.NOINC R2 ;  /* 0x0000000002007343 */ /* 0x001fea0003c00000 */
.L_x_9877:
[----:B------:R-:W-:Y:S05]  /*131b0*/  BSYNC B6 ;  /* 0x0000000000067941 */ /* 0x000fea0003800000 */
.L_x_9876:
        /* <DEDUP_REMOVED lines=20> */
.L_x_9880:
        /* <DEDUP_REMOVED lines=15> */
.L_x_9879:
[----:B------:R-:W-:Y:S05]  /*133f0*/  BSYNC B6 ;  /* 0x0000000000067941 */ /* 0x000fea0003800000 */
.L_x_9878:
[----:B------:R-:W2:Y:S01]  /*13400*/  LDL R21, [R1+0x2c] ;  /* 0x00002c0001157983 */ /* 0x000ea20000100800 */
[----:B------:R-:W-:Y:S01]  /*13410*/  ULDC.64 UR4, c[0x0][0x9f8] ;  /* 0x00027e0000047ab9 */ /* 0x000fe20000000a00 */
[----:B------:R-:W1:Y:S01]  /*13420*/  LDC R9, c[0x0][0x430] ;  /* 0x00010c00ff097b82 */ /* 0x000e620000000800 */
[----:B------:R-:W-:Y:S01]  /*13430*/  ISETP.NE.U32.AND P0, PT, RZ, UR4, PT ;  /* 0x00000004ff007c0c */ /* 0x000fe2000bf05070 */
[----:B------:R-:W3:Y:S03]  /*13440*/  S2R R20, SR_TID.X ;  /* 0x0000000000147919 */ /* 0x000ee60000002100 */
[----:B------:R-:W-:-:S13]  /*13450*/  ISETP.NE.AND.EX P0, PT, RZ, UR5, PT, P0 ;  /* 0x00000005ff007c0c */ /* 0x000fda000bf05300 */
[----:B------:R-:W-:Y:S01]  /*13460*/  @P0 IADD3 R2, P1, R28, UR4, RZ ;  /* 0x000000041c020c10 */ /* 0x000fe2000ff3e0ff */
[----:B------:R-:W-:Y:S01]  /*13470*/  IMAD.MOV.U32 R36, RZ, RZ, RZ ;  /* 0x000000ffff247224 */ /* 0x000fe200078e00ff */
[----:B------:R-:W4:Y:S01]  /*13480*/  S2R R10, SR_TID.X ;  /* 0x00000000000a7919 */ /* 0x000f220000002100 */
[----:B------:R-:W-:Y:S01]  /*13490*/  ULDC UR4, c[0x0][0x2f4] ;  /* 0x0000bd0000047ab9 */ /* 0x000fe20000000800 */
[----:B0-----:R-:W-:Y:S01]  /*134a0*/  @P0 IADD3.X R3, R32, UR5, RZ, P1, !PT ;  /* 0x0000000520030c10 */ /* 0x001fe20008ffe4ff */
[----:B------:R-:W-:-:S04]  /*134b0*/  ULDC UR5, c[0x0][0x320] ;  /* 0x0000c80000057ab9 */ /* 0x000fc80000000800 */
[----:B------:R0:W2:Y:S01]  /*134c0*/  @P0 LDG.E R29, desc[UR40][R2.64] ;  /* 0x00000028021d0981 */ /* 0x0000a2000c1e1900 */
[----:B---3--:R-:W-:-:S04]  /*134d0*/  LOP3.LUT R20, R20, 0x7f, RZ, 0xc0, !PT ;  /* 0x0000007f14147812 */ /* 0x008fc800078ec0ff */
[----:B------:R-:W-:Y:S02]  /*134e0*/  SHF.R.U32.HI R33, RZ, 0x3, R20 ;  /* 0x00000003ff217819 */ /* 0x000fe40000011614 */
[----:B------:R-:W3:Y:S01]  /*134f0*/  S2R R20, SR_TID.X ;  /* 0x0000000000147919 */ /* 0x000ee20000002100 */
[----:B-1----:R-:W-:-:S13]  /*13500*/  ISETP.NE.AND P1, PT, R9, 0x1, PT ;  /* 0x000000010900780c */ /* 0x002fda0003f25270 */
[----:B------:R-:W1:Y:S08]  /*13510*/  @P1 LDC R0, c[0x0][0x434] ;  /* 0x00010d00ff001b82 */ /* 0x000e700000000800 */
[----:B0-----:R-:W0:Y:S01]  /*13520*/  @P1 LDC R2, c[0x0][0x438] ;  /* 0x00010e00ff021b82 */ /* 0x001e220000000800 */
[----:B---3--:R-:W-:-:S05]  /*13530*/  IMAD.SHL.U32 R20, R20, 0x10, RZ ;  /* 0x0000001014147824 */ /* 0x008fca00078e00ff */
[----:B------:R-:W-:Y:S01]  /*13540*/  LOP3.LUT R20, R33, 0x70, R20, 0xf8, !PT ;  /* 0x0000007021147812 */ /* 0x000fe200078ef814 */
[----:B----4-:R-:W-:-:S05]  /*13550*/  IMAD.SHL.U32 R10, R10, 0x8, RZ ;  /* 0x000000080a0a7824 */ /* 0x010fca00078e00ff */
[----:B------:R-:W-:Y:S02]  /*13560*/  LOP3.LUT R10, R10, 0x38, RZ, 0xc0, !PT ;  /* 0x000000380a0a7812 */ /* 0x000fe400078ec0ff */
[----:B------:R-:W-:Y:S01]  /*13570*/  LOP3.LUT R23, R23, 0xffffffdf, RZ, 0xc0, !PT ;  /* 0xffffffdf17177812 */ /* 0x000fe200078ec0ff */
[----:B------:R-:W-:Y:S01]  /*13580*/  UMOV UR6, 0xffffffff ;  /* 0xffffffff00067882 */ /* 0x000fe20000000000 */
[----:B--2---:R-:W-:-:S04]  /*13590*/  VIADD R8, R21, 0xffffffff ;  /* 0xffffffff15087836 */ /* 0x004fc80000000000 */
[----:B------:R-:W-:-:S05]  /*135a0*/  IMAD R4, R8, 0x60, R20 ;  /* 0x0000006008047824 */ /* 0x000fca00078e0214 */
[C---:B------:R-:W-:Y:S01]  /*135b0*/  ISETP.GE.AND P0, PT, R4.reuse, R34, PT ;  /* 0x000000220400720c */ /* 0x040fe20003f06270 */
[----:B------:R-:W-:-:S03]  /*135c0*/  IMAD.IADD R37, R4, 0x1, R31 ;  /* 0x0000000104257824 */ /* 0x000fc600078e021f */
[----:B------:R-:W-:Y:S01]  /*135d0*/  ISETP.GT.U32.OR P0, PT, R20, 0x5f, P0 ;  /* 0x0000005f1400780c */ /* 0x000fe20000704470 */
[----:B-1----:R-:W-:-:S04]  /*135e0*/  @P1 IMAD.HI.U32 R3, R37, R0, RZ ;  /* 0x0000000025031227 */ /* 0x002fc800078e00ff */
[----:B------:R-:W-:Y:S01]  /*135f0*/  IMAD.MOV.U32 R0, RZ, RZ, R37 ;  /* 0x000000ffff007224 */ /* 0x000fe200078e0025 */
[----:B0-----:R-:W-:-:S07]  /*13600*/  @P1 SHF.R.U32.HI R0, RZ, R2, R3 ;  /* 0x00000002ff001219 */ /* 0x001fce0000011603 */
[----:B------:R-:W0:Y:S08]  /*13610*/  @!P0 LDC.64 R2, c[0x0][0x428] ;  /* 0x00010a00ff028b82 */ /* 0x000e300000000a00 */
[----:B------:R-:W1:Y:S01]  /*13620*/  @!P0 LDC.64 R4, c[0x0][0x418] ;  /* 0x00010600ff048b82 */ /* 0x000e620000000a00 */
[----:B------:R-:W-:Y:S02]  /*13630*/  @!P0 SHF.R.S32.HI R7, RZ, 0x1f, R0 ;  /* 0x0000001fff078819 */ /* 0x000fe40000011400 */
[----:B------:R-:W-:-:S02]  /*13640*/  @!P0 MOV R6, R0 ;  /* 0x0000000000068202 */ /* 0x000fc40000000f00 */
[----:B------:R-:W-:-:S03]  /*13650*/  SHF.R.S32.HI R34, RZ, 0x1f, R29 ;  /* 0x0000001fff227819 */ /* 0x000fc6000001141d */
[----:B0-----:R-:W-:-:S04]  /*13660*/  @!P0 IMAD.WIDE.U32 R6, R29, R2, R6 ;  /* 0x000000021d068225 */ /* 0x001fc800078e0006 */
[----:B------:R-:W-:-:S04]  /*13670*/  @!P0 IMAD R2, R34, R2, RZ ;  /* 0x0000000222028224 */ /* 0x000fc800078e02ff */
[----:B------:R-:W-:Y:S01]  /*13680*/  @!P0 IMAD R3, R29, R3, R2 ;  /* 0x000000031d038224 */ /* 0x000fe200078e0202 */
[----:B-1----:R-:W-:-:S03]  /*13690*/  @!P0 LEA R4, P1, R6, R4, 0x2 ;  /* 0x0000000406048211 */ /* 0x002fc600078210ff */
[----:B------:R-:W-:-:S05]  /*136a0*/  @!P0 IMAD.IADD R3, R7, 0x1, R3 ;  /* 0x0000000107038824 */ /* 0x000fca00078e0203 */
[----:B------:R-:W-:-:S05]  /*136b0*/  @!P0 LEA.HI.X R5, R6, R5, R3, 0x2, P1 ;  /* 0x0000000506058211 */ /* 0x000fca00008f1403 */
[----:B------:R0:W5:Y:S01]  /*136c0*/  @!P0 LDG.E R36, desc[UR40][R4.64] ;  /* 0x0000002804248981 */ /* 0x000162000c1e1900 */
[----:B------:R-:W-:Y:S02]  /*136d0*/  ISETP.GT.U32.AND P0, PT, R20, 0x5f, PT ;  /* 0x0000005f1400780c */ /* 0x000fe40003f04070 */
[----:B------:R-:W1:Y:S01]  /*136e0*/  S2R R20, SR_TID.X ;  /* 0x0000000000147919 */ /* 0x000e620000002100 */
[----:B------:R-:W-:-:S10]  /*136f0*/  ISETP.GE.AND P1, PT, R10, UR4, PT ;  /* 0x000000040a007c0c */ /* 0x000fd4000bf26270 */
[----:B------:R-:W-:-:S04]  /*13700*/  @P0 LOP3.LUT R23, R23, 0x20, RZ, 0xfc, !PT ;  /* 0x0000002017170812 */ /* 0x000fc800078efcff */
[----:B------:R-:W-:Y:S01]  /*13710*/  LOP3.LUT R23, R23, 0xfffffffe, RZ, 0xc0, !PT ;  /* 0xfffffffe17177812 */ /* 0x000fe200078ec0ff */
[----:B-1----:R-:W-:-:S05]  /*13720*/  IMAD.SHL.U32 R20, R20, 0x8, RZ ;  /* 0x0000000814147824 */ /* 0x002fca00078e00ff */
[----:B------:R-:W-:-:S04]  /*13730*/  LOP3.LUT R20, R20, 0x38, RZ, 0xc0, !PT ;  /* 0x0000003814147812 */ /* 0x000fc800078ec0ff */
[----:B------:R-:W-:-:S04]  /*13740*/  LOP3.LUT R11, R20, 0x40, RZ, 0xfc, !PT ;  /* 0x00000040140b7812 */ /* 0x000fc800078efcff */
[----:B------:R-:W-:Y:S02]  /*13750*/  ISETP.GE.AND P3, PT, R11, UR5, PT ;  /* 0x000000050b007c0c */ /* 0x000fe4000bf66270 */
[----:B------:R-:W-:Y:S02]  /*13760*/  @P1 LOP3.LUT R23, R23, 0x1, RZ, 0xfc, !PT ;  /* 0x0000000117171812 */ /* 0x000fe400078efcff */
[C---:B------:R-:W-:Y:S02]  /*13770*/  LOP3.LUT R11, R10.reuse, 0x80, RZ, 0xfc, !PT ;  /* 0x000000800a0b7812 */ /* 0x040fe400078efcff */
[----:B------:R-:W-:Y:S02]  /*13780*/  LOP3.LUT R23, R23, 0xfffffff7, RZ, 0xc0, !PT ;  /* 0xfffffff717177812 */ /* 0x000fe400078ec0ff */
[----:B------:R-:W-:Y:S02]  /*13790*/  ISETP.GE.AND P2, PT, R11, UR5, PT ;  /* 0x000000050b007c0c */ /* 0x000fe4000bf46270 */
[----:B------:R-:W-:-:S03]  /*137a0*/  ISETP.GE.AND P0, PT, R10, UR5, PT ;  /* 0x000000050a007c0c */ /* 0x000fc6000bf06270 */
[----:B------:R-:W-:-:S04]  /*137b0*/  @P3 LOP3.LUT R23, R23, 0x8, RZ, 0xfc, !PT ;  /* 0x0000000817173812 */ /* 0x000fc800078efcff */
[----:B------:R-:W-:Y:S02]  /*137c0*/  LOP3.LUT R23, R23, 0xffffffef, RZ, 0xc0, !PT ;  /* 0xffffffef17177812 */ /* 0x000fe400078ec0ff */
[----:B------:R-:W-:Y:S02]  /*137d0*/  LOP3.LUT R10, R10, 0xc0, RZ, 0xfc, !PT ;  /* 0x000000c00a0a7812 */ /* 0x000fe400078efcff */
[----:B------:R-:W-:Y:S02]  /*137e0*/  LOP3.LUT R23, R23, 0xfffffffb, RZ, 0xc0, !PT ;  /* 0xfffffffb17177812 */ /* 0x000fe400078ec0ff */
[----:B------:R-:W-:Y:S02]  /*137f0*/  ISETP.GE.AND P1, PT, R10, UR5, PT ;  /* 0x000000050a007c0c */ /* 0x000fe4000bf26270 */
[----:B------:R-:W-:-:S04]  /*13800*/  @P2 LOP3.LUT R23, R23, 0x4, RZ, 0xfc, !PT ;  /* 0x0000000417172812 */ /* 0x000fc800078efcff */
[----:B------:R-:W-:Y:S01]  /*13810*/  @P0 LOP3.LUT R23, R23, 0x10, RZ, 0xfc, !PT ;  /* 0x0000001017170812 */ /* 0x000fe200078efcff */
[----:B------:R-:W-:-:S03]  /*13820*/  IMAD.MOV R0, RZ, RZ, -R0 ;  /* 0x000000ffff007224 */ /* 0x000fc600078e0a00 */
[----:B------:R-:W-:Y:S01]  /*13830*/  LOP3.LUT R23, R23, 0xfffffffd, RZ, 0xc0, !PT ;  /* 0xfffffffd17177812 */ /* 0x000fe200078ec0ff */
[----:B------:R-:W-:-:S03]  /*13840*/  IMAD R37, R9, R0, R37 ;  /* 0x0000000009257224 */ /* 0x000fc600078e0225 */
[----:B------:R-:W-:Y:S01]  /*13850*/  @P1 LOP3.LUT R23, R23, 0x2, RZ, 0xfc, !PT ;  /* 0x0000000217171812 */ /* 0x000fe200078efcff */
[----:B0-----:R-:W-:Y:S06]  /*13860*/  BRA.DIV UR6, `(.L_x_9881) ;  /* 0x0000004e06f87947 */ /* 0x001fec000b800000 */
.L_x_10014:
[----:B------:R-:W2:Y:S01]  /*13870*/  LDL R0, [R1+0x40] ;  /* 0x0000400001007983 */ /* 0x000ea20000100800 */
[----:B------:R-:W-:Y:S02]  /*13880*/  SEL R7, RZ, 0x1, P0 ;  /* 0x00000001ff077807 */ /* 0x000fe40000000000 */
[----:B------:R-:W-:Y:S02]  /*13890*/  LOP3.LUT R23, R23, 0xffffffbf, RZ, 0xc0, !PT ;  /* 0xffffffbf17177812 */ /* 0x000fe400078ec0ff */
[----:B------:R-:W-:Y:S02]  /*138a0*/  SHF.R.S32.HI R28, RZ, 0x1f, R18 ;  /* 0x0000001fff1c7819 */ /* 0x000fe40000011412 */
[----:B--2---:R-:W-:-:S13]  /*138b0*/  ISETP.NE.AND P0, PT, R0, 0x3, PT ;  /* 0x000000030000780c */ /* 0x004fda0003f05270 */
[----:B------:R-:W-:Y:S01]  /*138c0*/  @P0 LOP3.LUT R23, R23, 0x40, RZ, 0xfc, !PT ;  /* 0x0000004017170812 */ /* 0x000fe200078efcff */
[----:B------:R-:W-:Y:S06]  /*138d0*/  @!P0 BRA `(.L_x_9882) ;  /* 0x0000000000048947 */ /* 0x000fec0003800000 */
[----:B------:R-:W-:Y:S01]  /*138e0*/  BPT.TRAP 0x1 ;  /* 0x000000040000795c */ /* 0x000fe20000300000 */
.L_x_9882:
[----:B------:R-:W-:Y:S01]  /*138f0*/  LEA R32, R25, R22, 0x3 ;  /* 0x0000001619207211 */ /* 0x000fe200078e18ff */
[----:B------:R-:W-:Y:S01]  /*13900*/  BSSY B0, `(.L_x_9883) ;  /* 0x0000004000007945 */ /* 0x000fe20003800000 */
[----:B------:R-:W-:-:S04]  /*13910*/  SHF.L.U32 R0, R26, 0x1f, RZ ;  /* 0x0000001f1a007819 */ /* 0x000fc800000006ff */
[----:B------:R-:W0:Y:S02]  /*13920*/  SYNCS.PHASECHK.TRANS64.TRYWAIT P0, [R32+URZ+0x22840], R0 ;  /* 0x02284000200075a7 */ /* 0x000e24000800017f */
[----:B0-----:R-:W-:Y:S05]  /*13930*/  @!P0 BRA `(.L_x_9884) ;  /* 0x0000004c00f88947 */ /* 0x001fea0003800000 */
.L_x_10015:
[----:B------:R-:W-:Y:S05]  /*13940*/  BSYNC B0 ;  /* 0x0000000000007941 */ /* 0x000fea0003800000 */
.L_x_9883:
[----:B------:R-:W2:Y:S01]  /*13950*/  LDL R6, [R1+0x4] ;  /* 0x0000040001067983 */ /* 0x000ea20000100800 */
[----:B0-----:R-:W-:Y:S01]  /*13960*/  SHF.R.S32.HI R0, RZ, 0x1f, R37 ;  /* 0x0000001fff007819 */ /* 0x001fe20000011425 */
[----:B------:R-:W-:Y:S01]  /*13970*/  ULDC.64 UR4, c[0x0][0x300] ;  /* 0x0000c00000047ab9 */ /* 0x000fe20000000a00 */
[----:B-----5:R-:W-:Y:S01]  /*13980*/  SHF.R.S32.HI R4, RZ, 0x1f, R36 ;  /* 0x0000001fff047819 */ /* 0x020fe20000011424 */
[----:B------:R-:W0:Y:S01]  /*13990*/  S2R R5, SR_TID.X ;  /* 0x0000000000057919 */ /* 0x000e220000002100 */
[----:B------:R-:W-:Y:S01]  /*139a0*/  IMAD.WIDE.U32 R2, R37, UR4, RZ ;  /* 0x0000000425027c25 */ /* 0x000fe2000f8e00ff */
[----:B------:R-:W-:Y:S01]  /*139b0*/  LOP3.LUT P2, RZ, R23, 0x1, RZ, 0xc0, !PT ;  /* 0x0000000117ff7812 */ /* 0x000fe2000784c0ff */
[----:B------:R-:W1:Y:S01]  /*139c0*/  S2R R9, SR_TID.X ;  /* 0x0000000000097919 */ /* 0x000e620000002100 */
[----:B------:R3:W-:Y:S04]  /*139d0*/  STL [R1+0x30], R0 ;  /* 0x0000300001007387 */ /* 0x0007e80000100800 */
[----:B------:R4:W-:Y:S01]  /*139e0*/  STL [R1+0x34], R4 ;  /* 0x0000340401007387 */ /* 0x0009e20000100800 */
[----:B---3--:R-:W-:-:S04]  /*139f0*/  IMAD R0, R0, UR4, RZ ;  /* 0x0000000400007c24 */ /* 0x008fc8000f8e02ff */
[----:B------:R-:W-:Y:S01]  /*13a00*/  IMAD R0, R37, UR5, R0 ;  /* 0x0000000525007c24 */ /* 0x000fe2000f8e0200 */
[----:B------:R-:W-:-:S03]  /*13a10*/  ULDC.64 UR4, c[0x0][0x310] ;  /* 0x0000c40000047ab9 */ /* 0x000fc60000000a00 */
[----:B------:R-:W-:Y:S02]  /*13a20*/  IMAD.IADD R3, R3, 0x1, R0 ;  /* 0x0000000103037824 */ /* 0x000fe400078e0200 */
[----:B------:R-:W-:Y:S02]  /*13a30*/  IMAD R0, R4, UR4, RZ ;  /* 0x0000000404007c24 */ /* 0x000fe4000f8e02ff */
[----:B------:R-:W-:Y:S01]  /*13a40*/  IMAD.WIDE.U32 R2, R36, UR4, R2 ;  /* 0x0000000424027c25 */ /* 0x000fe2000f8e0002 */
[----:B0-----:R-:W-:-:S03]  /*13a50*/  LOP3.LUT R5, R5, 0x7f, RZ, 0xc0, !PT ;  /* 0x0000007f05057812 */ /* 0x001fc600078ec0ff */
[----:B------:R-:W-:Y:S01]  /*13a60*/  IMAD R0, R36, UR5, R0 ;  /* 0x0000000524007c24 */ /* 0x000fe2000f8e0200 */
[----:B------:R-:W-:Y:S01]  /*13a70*/  ULDC.64 UR4, c[0x0][0x308] ;  /* 0x0000c20000047ab9 */ /* 0x000fe20000000a00 */
[----:B------:R-:W-:Y:S01]  /*13a80*/  SHF.R.U32.HI R5, RZ, 0x3, R5 ;  /* 0x00000003ff057819 */ /* 0x000fe20000011605 */
[----:B-1----:R-:W-:Y:S02]  /*13a90*/  IMAD.SHL.U32 R9, R9, 0x8, RZ ;  /* 0x0000000809097824 */ /* 0x002fe400078e00ff */
[----:B------:R-:W-:Y:S02]  /*13aa0*/  IMAD.IADD R3, R3, 0x1, R0 ;  /* 0x0000000103037824 */ /* 0x000fe400078e0200 */
[----:B------:R-:W-:Y:S01]  /*13ab0*/  IMAD R0, R28, UR4, RZ ;  /* 0x000000041c007c24 */ /* 0x000fe2000f8e02ff */
[----:B------:R-:W-:Y:S01]  /*13ac0*/  LOP3.LUT R9, R9, 0x38, RZ, 0xc0, !PT ;  /* 0x0000003809097812 */ /* 0x000fe200078ec0ff */
[----:B------:R-:W-:-:S04]  /*13ad0*/  IMAD.WIDE.U32 R2, R18, UR4, R2 ;  /* 0x0000000412027c25 */ /* 0x000fc8000f8e0002 */
[----:B------:R-:W-:Y:S01]  /*13ae0*/  IMAD R0, R18, UR5, R0 ;  /* 0x0000000512007c24 */ /* 0x000fe2000f8e0200 */
[----:B------:R-:W-:-:S03]  /*13af0*/  ULDC.64 UR4, c[0x0][0x2e8] ;  /* 0x0000ba0000047ab9 */ /* 0x000fc60000000a00 */
[----:B----4-:R-:W-:Y:S01]  /*13b00*/  IMAD.IADD R4, R3, 0x1, R0 ;  /* 0x0000000103047824 */ /* 0x010fe200078e0200 */
[----:B------:R-:W-:Y:S01]  /*13b10*/  LEA R0, P0, R2, UR4, 0x1 ;  /* 0x0000000402007c11 */ /* 0x000fe2000f8008ff */
[----:B------:R-:W-:-:S03]  /*13b20*/  UMOV UR4, 0xffffffff ;  /* 0xffffffff00047882 */ /* 0x000fc60000000000 */
[----:B------:R-:W-:Y:S01]  /*13b30*/  LEA.HI.X R4, R2, UR5, R4, 0x1, P0 ;  /* 0x0000000502047c11 */ /* 0x000fe200080f0c04 */
[----:B--2---:R-:W-:-:S04]  /*13b40*/  IMAD R33, R8, -0x60, R6 ;  /* 0xffffffa008217824 */ /* 0x004fc800078e0206 */
[----:B------:R-:W-:Y:S02]  /*13b50*/  IMAD.IADD R33, R33, 0x1, -R5 ;  /* 0x0000000121217824 */ /* 0x000fe400078e0a05 */
[----:B------:R-:W-:-:S03]  /*13b60*/  IMAD R5, R25, 0x1800, R30 ;  /* 0x0000180019057824 */ /* 0x000fc600078e021e */
[----:B------:R-:W-:Y:S01]  /*13b70*/  ISETP.GE.AND P0, PT, R33, 0x1, PT ;  /* 0x000000012100780c */ /* 0x000fe20003f06270 */
[----:B------:R-:W-:-:S12]  /*13b80*/  BRA.DIV UR4, `(.L_x_9885) ;  /* 0x0000004e04787947 */ /* 0x000fd8000b800000 */
        /* <DEDUP_REMOVED lines=52> */
.L_x_10029:
        /* <DEDUP_REMOVED lines=10> */
.L_x_9886:
        /* <DEDUP_REMOVED lines=11> */
.L_x_9887:
[----:B------:R1:W5:Y:S01]  /*14020*/  LDL.LU R4, [R1+0x10] ;  /* 0x0000100001047983 */ /* 0x0003620000300800 */
[----:B------:R-:W-:Y:S01]  /*14030*/  LOP3.LUT P0, RZ, R23, 0x4, RZ, 0xc0, !PT ;  /* 0x0000000417ff7812 */ /* 0x000fe2000780c0ff */
[----:B------:R1:W-:Y:S02]  /*14040*/  SYNCS.ARRIVE.TRANS64.A1T0 RZ, [R32+URZ+0x22830], RZ ;  /* 0x022830ff20ff79a7 */ /* 0x0003e4000810003f */
[----:B0-----:R1:W5:Y:S10]  /*14050*/  LDL.LU R3, [R1+0xc] ;  /* 0x00000c0001037983 */ /* 0x0013740000300800 */
[----:B------:R-:W-:Y:S05]  /*14060*/  WARPSYNC.ALL ;  /* 0x0000000000007948 */ /* 0x000fea0003800000 */
[----:B------:R-:W-:Y:S01]  /*14070*/  ULDC.64 UR4, c[0x0][0xa00] ;  /* 0x0002800000047ab9 */ /* 0x000fe20000000a00 */
[----:B------:R-:W-:Y:S01]  /*14080*/  SEL R2, RZ, 0x4, P0 ;  /* 0x00000004ff027807 */ /* 0x000fe20000000000 */
[----:B------:R-:W-:Y:S01]  /*14090*/  BSSY B6, `(.L_x_9888) ;  /* 0x0000029000067945 */ /* 0x000fe20003800000 */
[----:B------:R-:W-:Y:S01]  /*140a0*/  BAR.SYNC.DEFER_BLOCKING 0x8, 0x180 ;  /* 0x0206000000007b1d */ /* 0x000fe20000010000 */
[----:B------:R-:W-:Y:S02]  /*140b0*/  ISETP.NE.U32.AND P0, PT, RZ, UR4, PT ;  /* 0x00000004ff007c0c */ /* 0x000fe4000bf05070 */
[----:B------:R-:W-:-:S02]  /*140c0*/  LOP3.LUT P2, RZ, R23, 0x8, RZ, 0xc0, !PT ;  /* 0x0000000817ff7812 */ /* 0x000fc4000784c0ff */
[----:B------:R-:W-:Y:S01]  /*140d0*/  ISETP.NE.AND.EX P0, PT, RZ, UR5, PT, P0 ;  /* 0x00000005ff007c0c */ /* 0x000fe2000bf05300 */
[----:B------:R-:W-:Y:S01]  /*140e0*/  ULDC.64 UR4, c[0x0][0x298] ;  /* 0x0000a60000047ab9 */ /* 0x000fe20000000a00 */
[----:B------:R-:W-:Y:S02]  /*140f0*/  LOP3.LUT P1, RZ, R23, 0x2, RZ, 0xc0, !PT ;  /* 0x0000000217ff7812 */ /* 0x000fe4000782c0ff */
[----:B------:R-:W-:Y:S02]  /*14100*/  SEL R0, RZ, 0x2, P2 ;  /* 0x00000002ff007807 */ /* 0x000fe40001000000 */
[----:B------:R-:W-:Y:S02]  /*14110*/  SEL R5, R35, RZ, !P0 ;  /* 0x000000ff23057207 */ /* 0x000fe40004000000 */
[----:B------:R-:W-:Y:S02]  /*14120*/  IADD3 R0, R2, R0, R7 ;  /* 0x0000000002007210 */ /* 0x000fe40007ffe007 */
[----:B------:R-:W-:Y:S01]  /*14130*/  SEL R35, RZ, 0x8, P1 ;  /* 0x00000008ff237807 */ /* 0x000fe20000800000 */
[----:B------:R0:W-:Y:S03]  /*14140*/  STL [R1+0x24], R5 ;  /* 0x0000240501007387 */ /* 0x0001e60000100800 */
[----:B------:R-:W-:-:S02]  /*14150*/  IADD3 R35, R0, R35, RZ ;  /* 0x0000002300237210 */ /* 0x000fc40007ffe0ff */
[----:B-----5:R-:W-:Y:S02]  /*14160*/  SEL R2, R4, RZ, !P0 ;  /* 0x000000ff04027207 */ /* 0x020fe40004000000 */
[----:B------:R-:W-:Y:S01]  /*14170*/  SHF.R.S32.HI R0, RZ, 0x1f, R3 ;  /* 0x0000001fff007819 */ /* 0x000fe20000011403 */
[C---:B0-----:R-:W-:Y:S02]  /*14180*/  IMAD.WIDE.U32 R4, R3.reuse, UR4, RZ ;  /* 0x0000000403047c25 */ /* 0x041fe4000f8e00ff */
[----:B------:R0:W-:Y:S02]  /*14190*/  STL [R1+0x10], R2 ;  /* 0x0000100201007387 */ /* 0x0001e40000100800 */
[----:B------:R-:W-:Y:S02]  /*141a0*/  IMAD R0, R0, UR4, RZ ;  /* 0x0000000400007c24 */ /* 0x000fe4000f8e02ff */
[----:B------:R2:W-:Y:S02]  /*141b0*/  STL.64 [R1+0x18], R4 ;  /* 0x0000180401007387 */ /* 0x0005e40000100a00 */
[----:B------:R-:W-:-:S02]  /*141c0*/  IMAD R0, R3, UR5, R0 ;  /* 0x0000000503007c24 */ /* 0x000fc4000f8e0200 */
[----:B0-----:R-:W-:Y:S02]  /*141d0*/  VIADD R2, R22, 0x18400 ;  /* 0x0001840016027836 */ /* 0x001fe40000000000 */
        /* <DEDUP_REMOVED lines=20> */
.L_x_9889:
[----:B------:R-:W-:Y:S05]  /*14320*/  BSYNC B6 ;  /* 0x0000000000067941 */ /* 0x000fea0003800000 */
.L_x_9888:
[----:B------:R-:W2:Y:S01]  /*14330*/  LDL.LU R0, [R1+0xc] ;  /* 0x00000c0001007983 */ /* 0x000ea20000300800 */
[----:B------:R-:W-:Y:S01]  /*14340*/  ULDC.64 UR4, c[0x0][0x2d8] ;  /* 0x0000b60000047ab9 */ /* 0x000fe20000000a00 */
[----:B------:R-:W0:Y:S02]  /*14350*/  LDC R7, c[0x0][0x448] ;  /* 0x00011200ff077b82 */ /* 0x000e240000000800 */
[----:B------:R-:W2:Y:S04]  /*14360*/  LDL.LU.64 R2, [R1+0x18] ;  /* 0x0000180001027983 */ /* 0x000ea80000300a00 */
[----:B------:R-:W3:Y:S04]  /*14370*/  LDL.LU R21, [R1+0x10] ;  /* 0x0000100001157983 */ /* 0x000ee80000300800 */
[----:B------:R-:W4:Y:S01]  /*14380*/  LDL.LU R20, [R1+0x24] ;  /* 0x0000240001147983 */ /* 0x000f220000300800 */
[----:B------:R-:W-:-:S03]  /*14390*/  IMAD.SHL.U32 R17, R17, 0x80, RZ ;  /* 0x0000008011117824 */ /* 0x000fc600078e00ff */
[----:B------:R0:W5:Y:S02]  /*143a0*/  LDL R8, [R1+0x8] ;  /* 0x0000080001087983 */ /* 0x0001640000100800 */
[----:B0-----:R-:W-:-:S13]  /*143b0*/  ISETP.NE.AND P0, PT, R7, 0x1, PT ;  /* 0x000000010700780c */ /* 0x001fda0003f05270 */
[----:B------:R-:W0:Y:S08]  /*143c0*/  @P0 LDC R4, c[0x0][0x44c] ;  /* 0x00011300ff040b82 */ /* 0x000e300000000800 */
[----:B------:R-:W1:Y:S01]  /*143d0*/  @P0 LDC R6, c[0x0][0x450] ;  /* 0x00011400ff060b82 */ /* 0x000e620000000800 */
[----:B--2---:R-:W-:Y:S01]  /*143e0*/  MOV R3, R0 ;  /* 0x0000000000037202 */ /* 0x004fe20000000f00 */
[----:B------:R-:W-:-:S02]  /*143f0*/  IMAD R0, R28, UR4, RZ ;  /* 0x000000041c007c24 */ /* 0x000fc4000f8e02ff */
[----:B------:R-:W-:-:S04]  /*14400*/  IMAD.WIDE.U32 R2, R18, UR4, R2 ;  /* 0x0000000412027c25 */ /* 0x000fc8000f8e0002 */
[----:B------:R-:W-:Y:S01]  /*14410*/  IMAD R0, R18, UR5, R0 ;  /* 0x0000000512007c24 */ /* 0x000fe2000f8e0200 */
[----:B------:R-:W-:-:S03]  /*14420*/  ULDC.64 UR4, c[0x0][0x2e0] ;  /* 0x0000b80000047ab9 */ /* 0x000fc60000000a00 */
[----:B------:R-:W-:Y:S02]  /*14430*/  IMAD.IADD R3, R3, 0x1, R0 ;  /* 0x0000000103037824 */ /* 0x000fe400078e0200 */
[----:B---3--:R-:W-:Y:S02]  /*14440*/  IMAD R0, R21, UR4, RZ ;  /* 0x0000000415007c24 */ /* 0x008fe4000f8e02ff */
[----:B----4-:R-:W-:-:S04]  /*14450*/  IMAD.WIDE.U32 R2, R20, UR4, R2 ;  /* 0x0000000414027c25 */ /* 0x010fc8000f8e0002 */
[----:B------:R-:W-:Y:S01]  /*14460*/  IMAD R0, R20, UR5, R0 ;  /* 0x0000000514007c24 */ /* 0x000fe2000f8e0200 */
[----:B------:R-:W2:Y:S01]  /*14470*/  S2R R9, SR_TID.X ;  /* 0x0000000000097919 */ /* 0x000ea20000002100 */
[----:B------:R-:W-:Y:S02]  /*14480*/  ULDC.64 UR4, c[0x0][0x2d0] ;  /* 0x0000b40000047ab9 */ /* 0x000fe40000000a00 */
[----:B------:R-:W-:Y:S01]  /*14490*/  IMAD.IADD R3, R3, 0x1, R0 ;  /* 0x0000000103037824 */ /* 0x000fe200078e0200 */
[----:B------:R-:W3:Y:S02]  /*144a0*/  S2R R20, SR_TID.X ;  /* 0x0000000000147919 */ /* 0x000ee40000002100 */
[----:B---3--:R-:W-:-:S04]  /*144b0*/  LOP3.LUT R20, R20, 0x7f, RZ, 0xc0, !PT ;  /* 0x0000007f14147812 */ /* 0x008fc800078ec0ff */
[----:B------:R-:W-:Y:S02]  /*144c0*/  SHF.R.U32.HI R21, RZ, 0x3, R20 ;  /* 0x00000003ff157819 */ /* 0x000fe40000011614 */
[----:B------:R-:W3:Y:S02]  /*144d0*/  S2R R20, SR_TID.X ;  /* 0x0000000000147919 */ /* 0x000ee40000002100 */
[----:B---3--:R-:W-:-:S05]  /*144e0*/  IMAD.SHL.U32 R20, R20, 0x10, RZ ;  /* 0x0000001014147824 */ /* 0x008fca00078e00ff */
[----:B------:R-:W-:-:S04]  /*144f0*/  LOP3.LUT R20, R21, 0x70, R20, 0xf8, !PT ;  /* 0x0000007015147812 */ /* 0x000fc800078ef814 */
[----:B------:R-:W-:Y:S02]  /*14500*/  LOP3.LUT R0, R20, R17, RZ, 0xfc, !PT ;  /* 0x0000001114007212 */ /* 0x000fe400078efcff */
[----:B------:R3:W5:Y:S03]  /*14510*/  LDL R20, [R1+0x20] ;  /* 0x0000200001147983 */ /* 0x0007660000100800 */
        /* <DEDUP_REMOVED lines=17> */
[----:B--2---:R-:W-:Y:S01]  /*14630*/  IMAD.SHL.U32 R9, R9, 0x8, RZ ;  /* 0x0000000809097824 */ /* 0x004fe200078e00ff */
        /* <DEDUP_REMOVED lines=9> */
[----:B---3--:R-:W-:Y:S10]  /*146d0*/  BRA.DIV UR5, `(.L_x_9890) ;  /* 0x0000004a05a47947 */ /* 0x008ff4000b800000 */
[----:B------:R-:W0:Y:S01]  /*146e0*/  SHFL.IDX PT, R5, R0, RZ, 0x181f ;  /* 0x00181fff00057589 */ /* 0x000e2200000e0000 */
[----:B-----5:R-:W-:Y:S02]  /*146f0*/  IMAD R3, R20, R7, RZ ;  /* 0x0000000714037224 */ /* 0x020fe400078e02ff */
[----:B------:R-:W-:Y:S01]  /*14700*/  IMAD.IADD R17, R10, 0x1, R17 ;  /* 0x000000010a117824 */ /* 0x000fe200078e0211 */
[----:B------:R-:W1:Y:S04]  /*14710*/  SHFL.IDX PT, R4, R2, RZ, 0x181f ;  /* 0x00181fff02047589 */ /* 0x000e6800000e0000 */
[C---:B------:R-:W-:Y:S02]  /*14720*/  ISETP.GE.AND P0, PT, R17.reuse, R3, PT ;  /* 0x000000031100720c */ /* 0x040fe40003f06270 */
[----:B------:R-:W-:-:S11]  /*14730*/  IADD3 R6, R17, 0x10, RZ ;  /* 0x0000001011067810 */ /* 0x000fd60007ffe0ff */
[----:B0-----:R-:W-:-:S05]  /*14740*/  @!P0 LEA R5, P2, R9, R5, 0x1 ;  /* 0x0000000509058211 */ /* 0x001fca00078408ff */
[----:B-1----:R-:W-:-:S05]  /*14750*/  @!P0 IMAD.X R4, RZ, RZ, R4, P2 ;  /* 0x000000ffff048224 */ /* 0x002fca00010e0604 */
        /* <DEDUP_REMOVED lines=8> */
[----:B------:R-:W1:Y:S06]  /*147e0*/  SHFL.IDX PT, R4, R2, 0x1, 0x181f ;  /* 0x00381f0002047f89 */ /* 0x000e6c00000e0000 */
[----:B0-----:R-:W-:-:S05]  /*147f0*/  @!P0 LEA R5, P2, R9, R5, 0x1 ;  /* 0x0000000509058211 */ /* 0x001fca00078408ff */
[----:B-1----:R-:W-:-:S05]  /*14800*/  @!P0 IMAD.X R4, RZ, RZ, R4, P2 ;  /* 0x000000ffff048224 */ /* 0x002fca00010e0604 */
[----:B------:R-:W-:-:S04]  /*14810*/  @!P0 LOP3.LUT R5, R5, R4, RZ, 0x3c, !PT ;  /* 0x0000000405058212 */ /* 0x000fc800078e3cff */
[----:B------:R-:W-:-:S04]  /*14820*/  @!P0 LOP3.LUT R4, R5, R4, RZ, 0x3c, !PT ;  /* 0x0000000405048212 */ /* 0x000fc800078e3cff */
[----:B------:R-:W-:-:S05]  /*14830*/  @!P0 LOP3.LUT R5, R5, R4, RZ, 0x3c, !PT ;  /* 0x0000000405058212 */ /* 0x000fca00078e3cff */
        /* <DEDUP_REMOVED lines=11> */
[----:B------:R-:W-:Y:S02]  /*148f0*/  ISETP.GE.AND P0, PT, R6, R3, PT ;  /* 0x000000030600720c */ /* 0x000fe40003f06270 */
[----:B------:R-:W-:Y:S01]  /*14900*/  IADD3 R6, R17, 0x40, RZ ;  /* 0x0000004011067810 */ /* 0x000fe20007ffe0ff */
        /* <DEDUP_REMOVED lines=38> */
[----:B0-2---:R0:W1:Y:S02]  /*14b70*/  SHFL.IDX PT, R4, R2, 0x7, 0x181f ;  /* 0x00f81f0002047f89 */ /* 0x00506400000e0000 */
.L_x_10046:
[----:B------:R-:W-:-:S04]  /*14b80*/  IADD3 R17, R17, 0x70, RZ ;  /* 0x0000007011117810 */ /* 0x000fc80007ffe0ff */
        /* <DEDUP_REMOVED lines=9> */
.L_x_9891:
        /* <DEDUP_REMOVED lines=18> */
.L_x_10047:
[----:B------:R-:W-:Y:S05]  /*14d40*/  BSYNC B0 ;  /* 0x0000000000007941 */ /* 0x000fea0003800000 */
.L_x_9892:
[----:B------:R-:W2:Y:S02]  /*14d50*/  LDL R0, [R1+0x40] ;  /* 0x0000400001007983 */ /* 0x000ea40000100800 */
[----:B--2---:R-:W-:-:S13]  /*14d60*/  ISETP.NE.AND P0, PT, R0, 0x3, PT ;  /* 0x000000030000780c */ /* 0x004fda0003f05270 */
[----:B------:R-:W-:Y:S05]  /*14d70*/  @!P0 BRA `(.L_x_9894) ;  /* 0x0000000000048947 */ /* 0x000fea0003800000 */
[----:B------:R-:W-:Y:S01]  /*14d80*/  BPT.TRAP 0x1 ;  /* 0x000000040000795c */ /* 0x000fe20000300000 */
.L_x_9894:
[----:B0-----:R-:W-:Y:S01]  /*14d90*/  SHF.L.U32 R3, R26, 0x1f, RZ ;  /* 0x0000001f1a037819 */ /* 0x001fe200000006ff */
[----:B------:R-:W-:Y:S03]  /*14da0*/  BSSY B0, `(.L_x_9895) ;  /* 0x0000003000007945 */ /* 0x000fe60003800000 */
[----:B------:R-:W0:Y:S02]  /*14db0*/  SYNCS.PHASECHK.TRANS64.TRYWAIT P0, [R32+URZ+0x22860], R3 ;  /* 0x02286003200075a7 */ /* 0x000e24000800017f */
[----:B0-----:R-:W-:Y:S05]  /*14dc0*/  @!P0 BRA `(.L_x_9896) ;  /* 0x0000004c00a08947 */ /* 0x001fea0003800000 */
.L_x_10048:
[----:B------:R-:W-:Y:S05]  /*14dd0*/  BSYNC B0 ;  /* 0x0000000000007941 */ /* 0x000fea0003800000 */
.L_x_9895:
[----:B------:R-:W2:Y:S01]  /*14de0*/  LDL.LU R0, [R1+0x30] ;  /* 0x0000300001007983 */ /* 0x000ea20000300800 */
[----:B------:R-:W-:-:S03]  /*14df0*/  ULDC.64 UR4, c[0x0][0x328] ;  /* 0x0000ca0000047ab9 */ /* 0x000fc60000000a00 */
[----:B------:R-:W3:Y:S01]  /*14e00*/  LDL.LU R4, [R1+0x34] ;  /* 0x0000340001047983 */ /* 0x000ee20000300800 */
[----:B0-----:R-:W-:-:S04]  /*14e10*/  IMAD.WIDE.U32 R2, R37, UR4, RZ ;  /* 0x0000000425027c25 */ /* 0x001fc8000f8e00ff */
[----:B--2---:R-:W-:-:S04]  /*14e20*/  IMAD R0, R0, UR4, RZ ;  /* 0x0000000400007c24 */ /* 0x004fc8000f8e02ff */
        /* <DEDUP_REMOVED lines=12> */
[----:B------:R-:W-:-:S04]  /*14ef0*/  ULDC.64 UR4, c[0x0][0x318] ;  /* 0x0000c60000047ab9 */ /* 0x000fc80000000a00 */
[----:B------:R-:W-:Y:S02]  /*14f00*/  IADD3 R3, R3, R5, RZ ;  /* 0x0000000503037210 */ /* 0x000fe40007ffe0ff */
[----:B------:R-:W-:Y:S01]  /*14f10*/  LEA R5, P0, R2, UR4, 0x1 ;  /* 0x0000000402057c11 */ /* 0x000fe2000f8008ff */
[----:B------:R-:W-:-:S03]  /*14f20*/  UMOV UR4, 0xffffffff ;  /* 0xffffffff00047882 */ /* 0x000fc60000000000 */
[----:B------:R-:W-:Y:S01]  /*14f30*/  LEA.HI.X R6, R2, UR5, R3, 0x1, P0 ;  /* 0x0000000502067c11 */ /* 0x000fe200080f0c03 */
[----:B------:R-:W-:Y:S08]  /*14f40*/  BRA.DIV UR4, `(.L_x_9897) ;  /* 0x0000004e04547947 */ /* 0x000ff0000b800000 */
[----:B------:R-:W0:Y:S01]  /*14f50*/  S2R R7, SR_TID.X ;  /* 0x0000000000077919 */ /* 0x000e220000002100 */
[----:B------:R-:W-:Y:S01]  /*14f60*/  IMAD R4, R4, 0x2, R22 ;  /* 0x0000000204047824 */ /* 0x000fe200078e0216 */
[C---:B------:R-:W-:Y:S01]  /*14f70*/  LOP3.LUT P2, RZ, R35.reuse, 0x2, RZ, 0xc0, !PT ;  /* 0x0000000223ff7812 */ /* 0x040fe2000784c0ff */
[----:B------:R-:W1:Y:S01]  /*14f80*/  SHFL.IDX PT, R2, R5, RZ, 0x181f ;  /* 0x00181fff05027589 */ /* 0x000e6200000e0000 */
[----:B------:R-:W-:-:S03]  /*14f90*/  LOP3.LUT P1, RZ, R35, 0x4, RZ, 0xc0, !PT ;  /* 0x0000000423ff7812 */ /* 0x000fc6000782c0ff */
[----:B------:R-:W2:Y:S01]  /*14fa0*/  SHFL.IDX PT, R3, R6, RZ, 0x181f ;  /* 0x00181fff06037589 */ /* 0x000ea200000e0000 */
[----:B------:R-:W-:-:S03]  /*14fb0*/  ISETP.LT.OR P4, PT, R33, 0x1, !P1 ;  /* 0x000000012100780c */ /* 0x000fc60004f81670 */
[----:B------:R-:W3:Y:S01]  /*14fc0*/  SHFL.IDX PT, R14, R5, 0x1, 0x181f ;  /* 0x00381f00050e7f89 */ /* 0x000ee200000e0000 */
[----:B0-----:R-:W-:-:S05]  /*14fd0*/  IMAD.SHL.U32 R7, R7, 0x8, RZ ;  /* 0x0000000807077824 */ /* 0x001fca00078e00ff */
[----:B------:R-:W-:-:S05]  /*14fe0*/  LOP3.LUT R7, R7, 0x38, RZ, 0xc0, !PT ;  /* 0x0000003807077812 */ /* 0x000fca00078ec0ff */
[----:B------:R-:W-:Y:S01]  /*14ff0*/  IMAD.SHL.U32 R0, R7, 0x2, RZ ;  /* 0x0000000207007824 */ /* 0x000fe200078e00ff */
[----:B------:R-:W-:-:S04]  /*15000*/  LOP3.LUT R7, R35, 0x1, RZ, 0xc0, !PT ;  /* 0x0000000123077812 */ /* 0x000fc800078ec0ff */
[----:B-1----:R-:W-:Y:S02]  /*15010*/  IADD3 R2, P0, R2, R0, RZ ;  /* 0x0000000002027210 */ /* 0x002fe40007f1e0ff */
[----:B------:R-:W-:-:S03]  /*15020*/  ISETP.NE.U32.AND P3, PT, R7, 0x1, PT ;  /* 0x000000010700780c */ /* 0x000fc60003f65070 */
[----:B--2---:R-:W-:Y:S01]  /*15030*/  IMAD.X R3, RZ, RZ, R3, P0 ;  /* 0x000000ffff037224 */ /* 0x004fe200000e0603 */
[----:B------:R-:W-:-:S13]  /*15040*/  ISETP.LT.OR P0, PT, R33, 0x1, P3 ;  /* 0x000000012100780c */ /* 0x000fda0001f01670 */
[----:B------:R-:W-:Y:S01]  /*15050*/  LDGSTS.E.BYPASS.LTC128B.128 [R4+0x400], desc[UR40][R2.64], !P0 ;  /* 0x0040000002047fae */ /* 0x000fe2000c101d68 */
[----:B------:R-:W-:-:S13]  /*15060*/  ISETP.LT.OR P0, PT, R33, 0x1, !P2 ;  /* 0x000000012100780c */ /* 0x000fda0005701670 */
[----:B------:R-:W-:Y:S01]  /*15070*/  LDGSTS.E.BYPASS.LTC128B.128 [R4+0x3400], desc[UR40][R2.64+0x80], !P0 ;  /* 0x0340008002047fae */ /* 0x000fe2000c101d68 */
[----:B------:R-:W-:-:S03]  /*15080*/  LOP3.LUT P0, RZ, R35, 0x8, RZ, 0xc0, !PT ;  /* 0x0000000823ff7812 */ /* 0x000fc6000780c0ff */
[----:B------:R-:W-:Y:S01]  /*15090*/  LDGSTS.E.BYPASS.LTC128B.128 [R4+0x6400], desc[UR40][R2.64+0x100], !P4 ;  /* 0x0640010002047fae */ /* 0x000fe2000e101d68 */
[----:B------:R-:W-:-:S13]  /*150a0*/  ISETP.LT.OR P4, PT, R33, 0x1, !P0 ;  /* 0x000000012100780c */ /* 0x000fda0004781670 */
[----:B------:R0:W-:Y:S01]  /*150b0*/  LDGSTS.E.BYPASS.LTC128B.128 [R4+0x9400], desc[UR40][R2.64+0x180], !P4 ;  /* 0x0940018002047fae */ /* 0x0001e2000e101d68 */
[----:B---3--:R-:W-:-:S03]  /*150c0*/  IADD3 R8, P4, R14, R0, RZ ;  /* 0x000000000e087210 */ /* 0x008fc60007f9e0ff */
[----:B------:R-:W-:Y:S04]  /*150d0*/  SHFL.IDX PT, R14, R5, 0x2, 0x181f ;  /* 0x00581f00050e7f89 */ /* 0x000fe800000e0000 */
[----:B0-----:R-:W0:Y:S02]  /*150e0*/  SHFL.IDX PT, R3, R6, 0x1, 0x181f ;  /* 0x00381f0006037f89 */ /* 0x001e2400000e0000 */
        /* <DEDUP_REMOVED lines=9> */
[----:B------:R1:W-:Y:S01]  /*15180*/  LDGSTS.E.BYPASS.LTC128B.128 [R4+0x9c00], desc[UR40][R8.64+0x180], !P4 ;  /* 0x09c0018008047fae */ /* 0x0003e2000e101d68 */
[----:B------:R-:W-:-:S03]  /*15190*/  IADD3 R2, P4, R14, R0, RZ ;  /* 0x000000000e027210 */ /* 0x000fc60007f9e0ff */
[----:B------:R-:W1:Y:S01]  /*151a0*/  SHFL.IDX PT, R14, R5, 0x3, 0x181f ;  /* 0x00781f00050e7f89 */ /* 0x000e6200000e0000 */
[----:B0-----:R-:W-:Y:S02]  /*151b0*/  IADD3.X R3, RZ, R3, RZ, P4, !PT ;  /* 0x00000003ff037210 */ /* 0x001fe400027fe4ff */
        /* <DEDUP_REMOVED lines=8> */
[----:B-1----:R-:W-:-:S03]  /*15240*/  IADD3 R8, P4, R14, R0, RZ ;  /* 0x000000000e087210 */ /* 0x002fc60007f9e0ff */
[----:B------:R-:W-:Y:S04]  /*15250*/  SHFL.IDX PT, R14, R5, 0x4, 0x181f ;  /* 0x00981f00050e7f89 */ /* 0x000fe800000e0000 */
[----:B0-----:R-:W0:Y:S02]  /*15260*/  SHFL.IDX PT, R3, R6, 0x3, 0x181f ;  /* 0x00781f0006037f89 */ /* 0x001e2400000e0000 */
[----:B0-----:R-:W-:Y:S01]  /*15270*/  IMAD.X R9, RZ, RZ, R3, P4 ;  /* 0x000000ffff097224 */ /* 0x001fe200020e0603 */
[C---:B------:R-:W-:Y:S01]  /*15280*/  ISETP.LT.OR P4, PT, R33.reuse, 0x31, P3 ;  /* 0x000000312100780c */ /* 0x040fe20001f81670 */
[----:B------:R-:W0:Y:S04]  /*15290*/  SHFL.IDX PT, R3, R6, 0x4, 0x181f ;  /* 0x00981f0006037f89 */ /* 0x000e2800000e0000 */
[----:B------:R-:W1:Y:S08]  /*152a0*/  SHFL.IDX PT, R6, R6, 0x5, 0x181f ;  /* 0x00b81f0006067f89 */ /* 0x000e7000000e0000 */
[----:B------:R2:W-:Y:S01]  /*152b0*/  LDGSTS.E.BYPASS.LTC128B.128 [R4+0x1c00], desc[UR40][R8.64], !P4 ;  /* 0x01c0000008047fae */ /* 0x0005e2000e101d68 */
[----:B------:R-:W-:-:S13]  /*152c0*/  ISETP.LT.OR P4, PT, R33, 0x31, !P2 ;  /* 0x000000312100780c */ /* 0x000fda0005781670 */
[----:B------:R2:W-:Y:S01]  /*152d0*/  LDGSTS.E.BYPASS.LTC128B.128 [R4+0x4c00], desc[UR40][R8.64+0x80], !P4 ;  /* 0x04c0008008047fae */ /* 0x0005e2000e101d68 */
[----:B------:R-:W-:-:S13]  /*152e0*/  ISETP.LT.OR P4, PT, R33, 0x31, !P1 ;  /* 0x000000312100780c */ /* 0x000fda0004f81670 */
[----:B------:R2:W-:Y:S01]  /*152f0*/  LDGSTS.E.BYPASS.LTC128B.128 [R4+0x7c00], desc[UR40][R8.64+0x100], !P4 ;  /* 0x07c0010008047fae */ /* 0x0005e2000e101d68 */
[----:B------:R-:W-:-:S13]  /*15300*/  ISETP.LT.OR P4, PT, R33, 0x31, !P0 ;  /* 0x000000312100780c */ /* 0x000fda0004781670 */
[----:B------:R2:W-:Y:S01]  /*15310*/  LDGSTS.E.BYPASS.LTC128B.128 [R4+0xac00], desc[UR40][R8.64+0x180], !P4 ;  /* 0x0ac0018008047fae */ /* 0x0005e2000e101d68 */
[----:B------:R-:W-:-:S03]  /*15320*/  IADD3 R2, P4, R14, R0, RZ ;  /* 0x000000000e027210 */ /* 0x000fc60007f9e0ff */
[----:B------:R2:W3:Y:S02]  /*15330*/  SHFL.IDX PT, R14, R5, 0x5, 0x181f ;  /* 0x00b81f00050e7f89 */ /* 0x0004e400000e0000 */
        /* <DEDUP_REMOVED lines=8> */
[----:B-1-3--:R2:W-:Y:S02]  /*153c0*/  LDGSTS.E.BYPASS.LTC128B.128 [R4+0xb400], desc[UR40][R2.64+0x180], !P4 ;  /* 0x0b40018002047fae */ /* 0x00a5e4000e101d68 */
.L_x_10062:
[C---:B------:R-:W-:Y:S02]  /*153d0*/  ISETP.LT.OR P3, PT, R33.reuse, 0x51, P3 ;  /* 0x000000512100780c */ /* 0x040fe40001f61670 */
[C---:B------:R-:W-:Y:S02]  /*153e0*/  ISETP.LT.OR P2, PT, R33.reuse, 0x51, !P2 ;  /* 0x000000512100780c */ /* 0x040fe40005741670 */
[C---:B------:R-:W-:Y:S02]  /*153f0*/  ISETP.LT.OR P1, PT, R33.reuse, 0x51, !P1 ;  /* 0x000000512100780c */ /* 0x040fe40004f21670 */
[----:B0-2---:R-:W-:Y:S02]  /*15400*/  IADD3 R2, P4, R14, R0, RZ ;  /* 0x000000000e027210 */ /* 0x005fe40007f9e0ff */
        /* <DEDUP_REMOVED lines=11> */
.L_x_9898:
        /* <DEDUP_REMOVED lines=11> */
.L_x_9899:
[----:B------:R-:W2:Y:S01]  /*15570*/  LDL.LU R2, [R1+0x4] ;  /* 0x0000040001027983 */ /* 0x000ea20000300800 */
[----:B------:R0:W-:Y:S01]  /*15580*/  SYNCS.ARRIVE.TRANS64.A1T0 RZ, [R32+URZ+0x22850], RZ ;  /* 0x022850ff20ff79a7 */ /* 0x0001e2000810003f */
[----:B------:R-:W-:Y:S01]  /*15590*/  BSSY B0, `(.L_x_9900) ;  /* 0x00000e1000007945 */ /* 0x000fe20003800000 */
[----:B--2---:R-:W-:-:S13]  /*155a0*/  ISETP.GE.AND P0, PT, R2, 0x61, PT ;  /* 0x000000610200780c */ /* 0x004fda0003f06270 */
[----:B0-----:R-:W-:Y:S05]  /*155b0*/  @!P0 BRA `(.L_x_9901) ;  /* 0x0000000c00788947 */ /* 0x001fea0003800000 */
[----:B------:R-:W2:Y:S02]  /*155c0*/  LDL.LU R2, [R1+0x2c] ;  /* 0x00002c0001027983 */ /* 0x000ea40000300800 */
[----:B--2---:R-:W-:-:S07]  /*155d0*/  VIADD R10, R2, 0xfffffffe ;  /* 0xfffffffe020a7836 */ /* 0x004fce0000000000 */
.L_x_9914:
[----:B--2---:R-:W2:Y:S01]  /*155e0*/  LDL R12, [R1+0x40] ;  /* 0x00004000010c7983 */ /* 0x004ea20000100800 */
[----:B0-----:R-:W0:Y:S01]  /*155f0*/  LDC R6, c[0x0][0x430] ;  /* 0x00010c00ff067b82 */ /* 0x001e220000000800 */
[----:B------:R-:W1:Y:S01]  /*15600*/  S2R R2, SR_TID.X ;  /* 0x0000000000027919 */ /* 0x000e620000002100 */
        /* <DEDUP_REMOVED lines=9> */
[----:B------:R-:W-:-:S05]  /*156a0*/  IMAD R7, R10, 0x60, R31 ;  /* 0x000000600a077824 */ /* 0x000fca00078e021f */
[----:B------:R-:W-:-:S07]  /*156b0*/  IADD3 R7, R4, R7, RZ ;  /* 0x0000000704077210 */ /* 0x000fce0007ffe0ff */
[----:B------:R-:W3:Y:S01]  /*156c0*/  @!P1 LDC.64 R4, c[0x0][0x428] ;  /* 0x00010a00ff049b82 */ /* 0x000ee20000000a00 */
[----:B------:R-:W-:-:S07]  /*156d0*/  IMAD.MOV.U32 R11, RZ, RZ, R7 ;  /* 0x000000ffff0b7224 */ /* 0x000fce00078e0007 */
[----:B------:R-:W4:Y:S01]  /*156e0*/  @!P1 LDC.64 R8, c[0x0][0x418] ;  /* 0x00010600ff089b82 */ /* 0x000f220000000a00 */
[----:B-1----:R-:W-:-:S05]  /*156f0*/  @P0 IMAD.HI.U32 R2, R7, R2, RZ ;  /* 0x0000000207020227 */ /* 0x002fca00078e00ff */
[----:B0-----:R-:W-:-:S04]  /*15700*/  @P0 SHF.R.U32.HI R11, RZ, R3, R2 ;  /* 0x00000003ff0b0219 */ /* 0x001fc80000011602 */
[--C-:B------:R-:W-:Y:S01]  /*15710*/  @!P1 SHF.R.S32.HI R3, RZ, 0x1f, R11.reuse ;  /* 0x0000001fff039819 */ /* 0x100fe2000001140b */
[----:B------:R-:W-:-:S04]  /*15720*/  @!P1 IMAD.MOV.U32 R2, RZ, RZ, R11 ;  /* 0x000000ffff029224 */ /* 0x000fc800078e000b */
[----:B---3--:R-:W-:-:S04]  /*15730*/  @!P1 IMAD.WIDE.U32 R2, R29, R4, R2 ;  /* 0x000000041d029225 */ /* 0x008fc800078e0002 */
[----:B------:R-:W-:-:S04]  /*15740*/  @!P1 IMAD R4, R34, R4, RZ ;  /* 0x0000000422049224 */ /* 0x000fc800078e02ff */
[----:B------:R-:W-:Y:S01]  /*15750*/  @!P1 IMAD R5, R29, R5, R4 ;  /* 0x000000051d059224 */ /* 0x000fe200078e0204 */
[----:B----4-:R-:W-:-:S03]  /*15760*/  @!P1 LEA R8, P0, R2, R8, 0x2 ;  /* 0x0000000802089211 */ /* 0x010fc600078010ff */
[----:B------:R-:W-:Y:S01]  /*15770*/  @!P1 IMAD.IADD R3, R5, 0x1, R3 ;  /* 0x0000000105039824 */ /* 0x000fe200078e0203 */
[----:B------:R-:W-:-:S04]  /*15780*/  MOV R5, RZ ;  /* 0x000000ff00057202 */ /* 0x000fc80000000f00 */
[----:B------:R-:W-:Y:S01]  /*15790*/  @!P1 LEA.HI.X R9, R2, R9, R3, 0x2, P0 ;  /* 0x0000000902099211 */ /* 0x000fe200000f1403 */
[----:B------:R-:W-:-:S04]  /*157a0*/  VIADD R25, R25, 0x1 ;  /* 0x0000000119197836 */ /* 0x000fc80000000000 */
[----:B------:R0:W5:Y:S01]  /*157b0*/  @!P1 LDG.E R5, desc[UR40][R8.64] ;  /* 0x0000002808059981 */ /* 0x000162000c1e1900 */
[----:B------:R-:W-:Y:S01]  /*157c0*/  IMAD.MOV R2, RZ, RZ, -R11 ;  /* 0x000000ffff027224 */ /* 0x000fe200078e0a0b */
[----:B------:R-:W-:-:S03]  /*157d0*/  ISETP.NE.AND P0, PT, R25, 0x2, PT ;  /* 0x000000021900780c */ /* 0x000fc60003f05270 */
[----:B------:R-:W-:Y:S01]  /*157e0*/  IMAD R6, R6, R2, R7 ;  /* 0x0000000206067224 */ /* 0x000fe200078e0207 */
[----:B------:R-:W-:Y:S01]  /*157f0*/  SEL R3, RZ, 0x1, P0 ;  /* 0x00000001ff037807 */ /* 0x000fe20000000000 */
[----:B------:R-:W-:Y:S01]  /*15800*/  IMAD.MOV.U32 R2, RZ, RZ, R10 ;  /* 0x000000ffff027224 */ /* 0x000fe200078e000a */
[----:B------:R-:W-:Y:S05]  /*15810*/  YIELD ;  /* 0x0000000000007946 */ /* 0x000fea0003800000 */
[----:B------:R-:W-:Y:S01]  /*15820*/  SEL R25, R25, RZ, P0 ;  /* 0x000000ff19197207 */ /* 0x000fe20000000000 */
[----:B------:R-:W-:Y:S01]  /*15830*/  VIADD R10, R10, 0xffffffff ;  /* 0xffffffff0a0a7836 */ /* 0x000fe20000000000 */
[----:B------:R-:W-:-:S02]  /*15840*/  LOP3.LUT R26, R26, R3, RZ, 0x3c, !PT ;  /* 0x000000031a1a7212 */ /* 0x000fc400078e3cff */
[----:B------:R-:W-:Y:S02]  /*15850*/  ISETP.GT.AND P2, PT, R2, RZ, PT ;  /* 0x000000ff0200720c */ /* 0x000fe40003f44270 */
[----:B--2---:R-:W-:-:S13]  /*15860*/  ISETP.NE.AND P1, PT, R12, 0x3, PT ;  /* 0x000000030c00780c */ /* 0x004fda0003f25270 */
[----:B0-----:R-:W-:Y:S05]  /*15870*/  @!P1 BRA `(.L_x_9902) ;  /* 0x0000000000049947 */ /* 0x001fea0003800000 */
[----:B------:R-:W-:Y:S01]  /*15880*/  BPT.TRAP 0x1 ;  /* 0x000000040000795c */ /* 0x000fe20000300000 */
.L_x_9902:
[----:B------:R-:W-:Y:S01]  /*15890*/  IMAD R4, R25, 0x8, R22 ;  /* 0x0000000819047824 */ /* 0x000fe200078e0216 */
[----:B------:R-:W-:Y:S01]  /*158a0*/  SHF.L.U32 R21, R26, 0x1f, RZ ;  /* 0x0000001f1a157819 */ /* 0x000fe200000006ff */
[----:B------:R-:W-:Y:S01]  /*158b0*/  BSSY B1, `(.L_x_9903) ;  /* 0x0000004000017945 */ /* 0x000fe20003800000 */
[----:B------:R-:W-:Y:S02]  /*158c0*/  SHF.R.S32.HI R17, RZ, 0x1f, R6 ;  /* 0x0000001fff117819 */ /* 0x000fe40000011406 */
[----:B------:R-:W0:Y:S02]  /*158d0*/  SYNCS.PHASECHK.TRANS64.TRYWAIT P0, [R4+URZ+0x22840], R21 ;  /* 0x02284015040075a7 */ /* 0x000e24000800017f */
[----:B0-----:R-:W-:Y:S05]  /*158e0*/  @!P0 BRA `(.L_x_9904) ;  /* 0x0000004c00388947 */ /* 0x001fea0003800000 */
.L_x_10063:
[----:B------:R-:W-:Y:S05]  /*158f0*/  BSYNC B1 ;  /* 0x0000000000017941 */ /* 0x000fea0003800000 */
.L_x_9903:
        /* <DEDUP_REMOVED lines=52> */
.L_x_10077:
        /* <DEDUP_REMOVED lines=8> */
.L_x_9906:
        /* <DEDUP_REMOVED lines=11> */
.L_x_9907:
[----:B------:R2:W-:Y:S01]  /*15d70*/  SYNCS.ARRIVE.TRANS64.A1T0 RZ, [R4+URZ+0x22830], RZ ;  /* 0x022830ff04ff79a7 */ /* 0x0005e2000810003f */
[----:B------:R-:W-:Y:S05]  /*15d80*/  @!P3 BRA `(.L_x_9908) ;  /* 0x000000000004b947 */ /* 0x000fea0003800000 */
[----:B------:R-:W-:Y:S01]  /*15d90*/  BPT.TRAP 0x1 ;  /* 0x000000040000795c */ /* 0x000fe20000300000 */
.L_x_9908:
[----:B------:R-:W3:Y:S01]  /*15da0*/  SYNCS.PHASECHK.TRANS64.TRYWAIT P0, [R4+URZ+0x22860], R21 ;  /* 0x02286015040075a7 */ /* 0x000ee2000800017f */
[----:B------:R-:W-:Y:S04]  /*15db0*/  BSSY B1, `(.L_x_9909) ;  /* 0x0000002000017945 */ /* 0x000fe80003800000 */
[----:B---3--:R-:W-:Y:S05]  /*15dc0*/  @!P0 BRA `(.L_x_9910) ;  /* 0x0000004c00b88947 */ /* 0x008fea0003800000 */
.L_x_10078:
[----:B------:R-:W-:Y:S05]  /*15dd0*/  BSYNC B1 ;  /* 0x0000000000017941 */ /* 0x000fea0003800000 */
.L_x_9909:
[----:B------:R-:W-:Y:S01]  /*15de0*/  ULDC.64 UR4, c[0x0][0x328] ;  /* 0x0000ca0000047ab9 */ /* 0x000fe20000000a00 */
[----:B------:R-:W-:Y:S01]  /*15df0*/  LOP3.LUT P5, RZ, R23, 0x10, RZ, 0xc0, !PT ;  /* 0x0000001017ff7812 */ /* 0x000fe200078ac0ff */
[----:B------:R-:W-:Y:S01]  /*15e00*/  IMAD R17, R17, UR4, RZ ;  /* 0x0000000411117c24 */ /* 0x000fe2000f8e02ff */
[C---:B------:R-:W-:Y:S01]  /*15e10*/  LOP3.LUT P4, RZ, R23.reuse, 0x8, RZ, 0xc0, !PT ;  /* 0x0000000817ff7812 */ /* 0x040fe2000788c0ff */
[C---:B------:R-:W-:Y:S01]  /*15e20*/  IMAD.WIDE.U32 R2, R6.reuse, UR4, RZ ;  /* 0x0000000406027c25 */ /* 0x040fe2000f8e00ff */
[C---:B------:R-:W-:Y:S02]  /*15e30*/  LOP3.LUT P3, RZ, R23.reuse, 0x4, RZ, 0xc0, !PT ;  /* 0x0000000417ff7812 */ /* 0x040fe4000786c0ff */
[----:B------:R-:W-:Y:S01]  /*15e40*/  LOP3.LUT P1, RZ, R23, 0x2, RZ, 0xc0, !PT ;  /* 0x0000000217ff7812 */ /* 0x000fe2000782c0ff */
[----:B------:R-:W-:Y:S01]  /*15e50*/  IMAD R17, R6, UR5, R17 ;  /* 0x0000000506117c24 */ /* 0x000fe2000f8e0211 */
[----:B------:R-:W-:Y:S02]  /*15e60*/  ULDC.64 UR4, c[0x0][0x338] ;  /* 0x0000ce0000047ab9 */ /* 0x000fe40000000a00 */
[----:B------:R-:W-:-:S02]  /*15e70*/  IMAD R20, R20, UR4, RZ ;  /* 0x0000000414147c24 */ /* 0x000fc4000f8e02ff */
        /* <DEDUP_REMOVED lines=15> */
[----:B------:R-:W4:Y:S01]  /*15f70*/  SHFL.IDX PT, R14, R6, RZ, 0x181f ;  /* 0x00181fff060e7589 */ /* 0x000f2200000e0000 */
[----:B------:R-:W-:-:S03]  /*15f80*/  LEA R5, R5, R22, 0x1 ;  /* 0x0000001605057211 */ /* 0x000fc600078e08ff */
[----:B------:R-:W5:Y:S04]  /*15f90*/  SHFL.IDX PT, R3, R7, RZ, 0x181f ;  /* 0x00181fff07037589 */ /* 0x000f6800000e0000 */
[----:B-1----:R-:W-:Y:S01]  /*15fa0*/  SHFL.IDX PT, R8, R7, 0x1, 0x181f ;  /* 0x00381f0007087f89 */ /* 0x002fe200000e0000 */
[----:B----4-:R-:W-:-:S03]  /*15fb0*/  IADD3 R2, P0, R14, R0, RZ ;  /* 0x000000000e027210 */ /* 0x010fc60007f1e0ff */
[----:B------:R-:W1:Y:S02]  /*15fc0*/  SHFL.IDX PT, R14, R6, 0x1, 0x181f ;  /* 0x00381f00060e7f89 */ /* 0x000e6400000e0000 */
[----:B-----5:R-:W-:-:S05]  /*15fd0*/  IMAD.X R3, RZ, RZ, R3, P0 ;  /* 0x000000ffff037224 */ /* 0x020fca00000e0603 */
[----:B------:R-:W-:Y:S04]  /*15fe0*/  LDGSTS.E.BYPASS.LTC128B.128 [R5+0x400], desc[UR40][R2.64], !P5 ;  /* 0x0040000002057fae */ /* 0x000fe8000e901d68 */
[----:B------:R-:W-:Y:S04]  /*15ff0*/  LDGSTS.E.BYPASS.LTC128B.128 [R5+0x3400], desc[UR40][R2.64+0x80], !P4 ;  /* 0x0340008002057fae */ /* 0x000fe8000e101d68 */
[----:B------:R-:W-:Y:S04]  /*16000*/  LDGSTS.E.BYPASS.LTC128B.128 [R5+0x6400], desc[UR40][R2.64+0x100], !P3 ;  /* 0x0640010002057fae */ /* 0x000fe8000d901d68 */
[----:B------:R1:W-:Y:S02]  /*16010*/  LDGSTS.E.BYPASS.LTC128B.128 [R5+0x9400], desc[UR40][R2.64+0x180], !P1 ;  /* 0x0940018002057fae */ /* 0x0003e4000c901d68 */
[----:B-1----:R-:W-:-:S02]  /*16020*/  IADD3 R2, P0, R14, R0, RZ ;  /* 0x000000000e027210 */ /* 0x002fc40007f1e0ff */
[----:B------:R-:W1:Y:S03]  /*16030*/  SHFL.IDX PT, R14, R6, 0x2, 0x181f ;  /* 0x00581f00060e7f89 */ /* 0x000e6600000e0000 */
[----:B------:R-:W-:Y:S02]  /*16040*/  IMAD.X R3, RZ, RZ, R8, P0 ;  /* 0x000000ffff037224 */ /* 0x000fe400000e0608 */
[----:B------:R-:W4:Y:S04]  /*16050*/  SHFL.IDX PT, R8, R7, 0x2, 0x181f ;  /* 0x00581f0007087f89 */ /* 0x000f2800000e0000 */
[----:B------:R-:W-:Y:S04]  /*16060*/  LDGSTS.E.BYPASS.LTC128B.128 [R5+0xc00], desc[UR40][R2.64], !P5 ;  /* 0x00c0000002057fae */ /* 0x000fe8000e901d68 */
[----:B------:R-:W-:Y:S04]  /*16070*/  LDGSTS.E.BYPASS.LTC128B.128 [R5+0x3c00], desc[UR40][R2.64+0x80], !P4 ;  /* 0x03c0008002057fae */ /* 0x000fe8000e101d68 */
[----:B------:R-:W-:Y:S04]  /*16080*/  LDGSTS.E.BYPASS.LTC128B.128 [R5+0x6c00], desc[UR40][R2.64+0x100], !P3 ;  /* 0x06c0010002057fae */ /* 0x000fe8000d901d68 */
[----:B------:R1:W-:Y:S02]  /*16090*/  LDGSTS.E.BYPASS.LTC128B.128 [R5+0x9c00], desc[UR40][R2.64+0x180], !P1 ;  /* 0x09c0018002057fae */ /* 0x0003e4000c901d68 */
[----:B-1----:R-:W-:-:S02]  /*160a0*/  IADD3 R2, P0, R14, R0, RZ ;  /* 0x000000000e027210 */ /* 0x002fc40007f1e0ff */
[----:B------:R-:W1:Y:S03]  /*160b0*/  SHFL.IDX PT, R14, R6, 0x3, 0x181f ;  /* 0x00781f00060e7f89 */ /* 0x000e6600000e0000 */
[----:B----4-:R-:W-:Y:S02]  /*160c0*/  IMAD.X R3, RZ, RZ, R8, P0 ;  /* 0x000000ffff037224 */ /* 0x010fe400000e0608 */
        /* <DEDUP_REMOVED lines=14> */
[----:B------:R1:W0:Y:S03]  /*161b0*/  SHFL.IDX PT, R14, R6, 0x5, 0x181f ;  /* 0x00b81f00060e7f89 */ /* 0x00022600000e0000 */
[----:B----4-:R-:W-:Y:S02]  /*161c0*/  IMAD.X R3, RZ, RZ, R8, P0 ;  /* 0x000000ffff037224 */ /* 0x010fe400000e0608 */
[----:B------:R1:W4:Y:S04]  /*161d0*/  SHFL.IDX PT, R8, R7, 0x5, 0x181f ;  /* 0x00b81f0007087f89 */ /* 0x00032800000e0000 */
[----:B------:R1:W-:Y:S04]  /*161e0*/  LDGSTS.E.BYPASS.LTC128B.128 [R5+0x2400], desc[UR40][R2.64], !P5 ;  /* 0x0240000002057fae */ /* 0x0003e8000e901d68 */
[----:B------:R1:W-:Y:S04]  /*161f0*/  LDGSTS.E.BYPASS.LTC128B.128 [R5+0x5400], desc[UR40][R2.64+0x80], !P4 ;  /* 0x0540008002057fae */ /* 0x0003e8000e101d68 */
[----:B------:R1:W-:Y:S04]  /*16200*/  LDGSTS.E.BYPASS.LTC128B.128 [R5+0x8400], desc[UR40][R2.64+0x100], !P3 ;  /* 0x0840010002057fae */ /* 0x0003e8000d901d68 */
[----:B------:R1:W-:Y:S02]  /*16210*/  LDGSTS.E.BYPASS.LTC128B.128 [R5+0xb400], desc[UR40][R2.64+0x180], !P1 ;  /* 0x0b40018002057fae */ /* 0x0003e4000c901d68 */
.L_x_10092:
[----:B01----:R-:W-:-:S05]  /*16220*/  IADD3 R2, P0, R14, R0, RZ ;  /* 0x000000000e027210 */ /* 0x003fca0007f1e0ff */
        /* <DEDUP_REMOVED lines=10> */
.L_x_9912:
        /* <DEDUP_REMOVED lines=11> */
.L_x_9913:
[----:B------:R0:W-:Y:S01]  /*16380*/  SYNCS.ARRIVE.TRANS64.A1T0 RZ, [R4+URZ+0x22850], RZ ;  /* 0x022850ff04ff79a7 */ /* 0x0001e2000810003f */
[----:B------:R-:W-:Y:S05]  /*16390*/  @P2 BRA `(.L_x_9914) ;  /* 0xfffffff000902947 */ /* 0x000fea000383ffff */
.L_x_9901:
[----:B------:R-:W-:Y:S05]  /*163a0*/  BSYNC B0 ;  /* 0x0000000000007941 */ /* 0x000fea0003800000 */
.L_x_9900:
[----:B------:R-:W1:Y:S01]  /*163b0*/  S2R R2, SR_TID.X ;  /* 0x0000000000027919 */ /* 0x000e620000002100 */
[----:B------:R-:W-:Y:S01]  /*163c0*/  IADD3 R25, R25, 0x1, RZ ;  /* 0x0000000119197810 */ /* 0x000fe20007ffe0ff */
[----:B------:R-:W-:Y:S03]  /*163d0*/  BSSY B0, `(.L_x_9915) ;  /* 0x0000013000007945 */ /* 0x000fe60003800000 */
[----:B------:R-:W-:-:S04]  /*163e0*/  ISETP.NE.AND P0, PT, R25, 0x2, PT ;  /* 0x000000021900780c */ /* 0x000fc80003f05270 */
[----:B------:R-:W-:-:S04]  /*163f0*/  SEL R3, RZ, 0x1, P0 ;  /* 0x00000001ff037807 */ /* 0x000fc80000000000 */
[----:B------:R-:W-:Y:S02]  /*16400*/  LOP3.LUT R26, R26, R3, RZ, 0x3c, !PT ;  /* 0x000000031a1a7212 */ /* 0x000fe400078e3cff */
[----:B-1----:R-:W-:-:S04]  /*16410*/  LOP3.LUT R2, R2, 0x7f, RZ, 0xc0, !PT ;  /* 0x0000007f02027812 */ /* 0x002fc800078ec0ff */
[----:B------:R-:W-:-:S13]  /*16420*/  ISETP.NE.AND P1, PT, R2, RZ, PT ;  /* 0x000000ff0200720c */ /* 0x000fda0003f25270 */
[----:B------:R-:W-:Y:S05]  /*16430*/  @P1 BRA `(.L_x_9916) ;  /* 0x0000000000301947 */ /* 0x000fea0003800000 */
[----:B------:R-:W1:Y:S01]  /*16440*/  S2R R5, SR_LANEID ;  /* 0x0000000000057919 */ /* 0x000e620000000000 */
[----:B------:R-:W-:Y:S01]  /*16450*/  VOTEU.ANY UR4, UPT, PT ;  /* 0x0000000000047886 */ /* 0x000fe200038e0100 */
[----:B------:R-:W4:Y:S01]  /*16460*/  LDC.64 R2, c[0x0][0xc60] ;  /* 0x00031800ff027b82 */ /* 0x000f220000000a00 */
[----:B------:R-:W1:Y:S02]  /*16470*/  FLO.U32 R0, UR4 ;  /* 0x0000000400007d00 */ /* 0x000e6400080e0000 */
[----:B-1----:R-:W-:-:S06]  /*16480*/  ISETP.EQ.U32.AND P1, PT, R0, R5, PT ;  /* 0x000000050000720c */ /* 0x002fcc0003f22070 */
[----:B------:R-:W4:Y:S07]  /*16490*/  POPC R5, UR4 ;  /* 0x0000000400057d09 */ /* 0x000f2e0008000000 */
[----:B----4-:R-:W4:Y:S01]  /*164a0*/  @P1 ATOMG.E.ADD.STRONG.GPU PT, R3, desc[UR40][R2.64], R5 ;  /* 0x00000005020319a8 */ /* 0x010f2200081ee1e8 */
[----:B0-23--:R-:W0:Y:S02]  /*164b0*/  S2R R4, SR_LTMASK ;  /* 0x0000000000047919 */ /* 0x00de240000003900 */
[----:B0-----:R-:W-:-:S04]  /*164c0*/  LOP3.LUT R4, R4, UR4, RZ, 0xc0, !PT ;  /* 0x0000000404047c12 */ /* 0x001fc8000f8ec0ff */
[----:B------:R-:W0:Y:S01]  /*164d0*/  POPC R7, R4 ;  /* 0x0000000400077309 */ /* 0x000e220000000000 */
[----:B----4-:R-:W0:Y:S02]  /*164e0*/  SHFL.IDX PT, R0, R3, R0, 0x1f ;  /* 0x00001f0003007589 */ /* 0x010e2400000e0000 */
[----:B0-----:R-:W-:-:S07]  /*164f0*/  IADD3 R16, R0, UR36, R7 ;  /* 0x0000002400107c10 */ /* 0x001fce000fffe007 */
.L_x_9916:
[----:B------:R-:W-:Y:S05]  /*16500*/  BSYNC B0 ;  /* 0x0000000000007941 */ /* 0x000fea0003800000 */
.L_x_9915:
[----:B------:R-:W-:-:S07]  /*16510*/  SEL R25, R25, RZ, P0 ;  /* 0x000000ff19197207 */ /* 0x000fce0000000000 */
.L_x_9875:
[----:B------:R-:W-:Y:S05]  /*16520*/  BSYNC B7 ;  /* 0x0000000000077941 */ /* 0x000fea0003800000 */
.L_x_9873:
[----:B------:R-:W-:-:S13]  /*16530*/  LOP3.LUT P0, RZ, R23, 0x80, RZ, 0xc0, !PT ;  /* 0x0000008017ff7812 */ /* 0x000fda000780c0ff */
[----:B------:R-:W-:Y:S05]  /*16540*/  @!P0 BRA `(.L_x_9917) ;  /* 0x0000000000248947 */ /* 0x000fea0003800000 */
[----:B------:R-:W-:Y:S05]  /*16550*/  WARPSYNC.ALL ;  /* 0x0000000000007948 */ /* 0x000fea0003800000 */
[----:B------:R-:W1:Y:S08]  /*16560*/  S2UR UR5, SR_CgaCtaId ;  /* 0x00000000000579c3 */ /* 0x000e700000008800 */
[----:B------:R-:W-:Y:S06]  /*16570*/  BAR.SYNC.DEFER_BLOCKING 0x5, 0x180 ;  /* 0x0146000000007b1d */ /* 0x000fec0000010000 */
[----:B------:R-:W-:-:S02]  /*16580*/  UMOV UR4, 0x400 ;  /* 0x0000040000047882 */ /* 0x000fc40000000000 */
[----:B-1----:R-:W-:-:S06]  /*16590*/  ULEA UR4, UR5, UR4, 0x18 ;  /* 0x0000000405047291 */ /* 0x002fcc000f8ec03f */
[----:B0-----:R-:W-:-:S05]  /*165a0*/  IMAD.U32 R22, RZ, RZ, UR4 ;  /* 0x00000004ff167e24 */ /* 0x001fca000f8e00ff */
[----:B------:R4:W0:Y:S01]  /*165b0*/  LDS.128 R16, [R22+0x228d0] ;  /* 0x0228d00016107984 */ /* 0x0008220000000c00 */
[----:B------:R-:W-:Y:S06]  /*165c0*/  BAR.ARV 0x4, 0x180 ;  /* 0x0106000000007b1d */ /* 0x000fec0000002000 */
[----:B------:R-:W-:Y:S05]  /*165d0*/  BRA `(.L_x_9918) ;  /* 0x0000000800407947 */ /* 0x000fea0003800000 */
.L_x_9917:
        /* <DEDUP_REMOVED lines=17> */
[----:B--23--:R-:W-:Y:S01]  /*166f0*/  SHFL.IDX PT, R4, R16, 0x1, 0x1f ;  /* 0x00201f0010047f89 */ /* 0x00cfe200000e0000 */
[----:B----4-:R-:W-:Y:S01]  /*16700*/  @!P1 IMAD.MOV.U32 R5, RZ, RZ, R2 ;  /* 0x000000ffff059224 */ /* 0x010fe200078e0002 */
[----:B------:R-:W-:-:S04]  /*16710*/  ISETP.NE.AND P1, PT, R8, RZ, PT ;  /* 0x000000ff0800720c */ /* 0x000fc80003f25270 */
        /* <DEDUP_REMOVED lines=16> */
.L_x_10102:
[----:B------:R-:W-:Y:S02]  /*16820*/  ULDC UR4, c[0x0][0xc38] ;  /* 0x00030e0000047ab9 */ /* 0x000fe40000000800 */
[----:B------:R-:W-:-:S04]  /*16830*/  IMAD.U32 R7, RZ, RZ, UR4 ;  /* 0x00000004ff077e24 */ /* 0x000fc8000f8e00ff */
[----:B-1----:R-:W-:-:S04]  /*16840*/  IMAD R14, R14, R7, RZ ;  /* 0x000000070e0e7224 */ /* 0x002fc800078e02ff */
[----:B------:R-:W-:-:S05]  /*16850*/  IMAD.IADD R9, R4, 0x1, R14 ;  /* 0x0000000104097824 */ /* 0x000fca00078e020e */
[----:B------:R-:W-:-:S13]  /*16860*/  ISETP.GT.AND P6, PT, R9, R0, PT ;  /* 0x000000000900720c */ /* 0x000fda0003fc4270 */
[----:B------:R-:W-:Y:S05]  /*16870*/  @P6 BRA `(.L_x_9920) ;  /* 0x00000000009c6947 */ /* 0x000fea0003800000 */
.L_x_9925:
        /* <DEDUP_REMOVED lines=14> */
.L_x_9923:
[----:B------:R-:W-:Y:S05]  /*16960*/  BSYNC B0 ;  /* 0x0000000000007941 */ /* 0x000fea0003800000 */
.L_x_9922:
        /* <DEDUP_REMOVED lines=17> */
[----:B------:R0:W1:Y:S02]  /*16a80*/  SHFL.IDX PT, R14, R2, 0x1f, 0x1f ;  /* 0x03e01f00020e7f89 */ /* 0x00006400000e0000 */
.L_x_10110:
[----:B------:R-:W-:Y:S02]  /*16a90*/  ULDC UR4, c[0x0][0xc38] ;  /* 0x00030e0000047ab9 */ /* 0x000fe40000000800 */
[----:B------:R-:W-:-:S04]  /*16aa0*/  IMAD.U32 R7, RZ, RZ, UR4 ;  /* 0x00000004ff077e24 */ /* 0x000fc8000f8e00ff */
[----:B-1----:R-:W-:-:S04]  /*16ab0*/  IMAD R14, R14, R7, RZ ;  /* 0x000000070e0e7224 */ /* 0x002fc800078e02ff */
[----:B------:R-:W-:-:S05]  /*16ac0*/  IMAD.IADD R9, R14, 0x1, R9 ;  /* 0x000000010e097824 */ /* 0x000fca00078e0209 */
[----:B------:R-:W-:-:S13]  /*16ad0*/  ISETP.GT.AND P6, PT, R9, R0, PT ;  /* 0x000000000900720c */ /* 0x000fda0003fc4270 */
[----:B------:R-:W-:Y:S05]  /*16ae0*/  @!P6 BRA `(.L_x_9925) ;  /* 0xfffffffc0064e947 */ /* 0x000fea000383ffff */
.L_x_9920:
        /* <DEDUP_REMOVED lines=8> */
.L_x_10114:
[----:B------:R-:W-:Y:S01]  /*16b70*/  ISETP.NE.AND P0, PT, R3, RZ, PT ;  /* 0x000000ff0300720c */ /* 0x000fe20003f05270 */
[----:B------:R-:W-:-:S12]  /*16b80*/  IMAD.MOV.U32 R14, RZ, RZ, RZ ;  /* 0x000000ffff0e7224 */ /* 0x000fd800078e00ff */
[----:B------:R-:W-:Y:S05]  /*16b90*/  @!P0 BRA `(.L_x_9927) ;  /* 0x0000000000108947 */ /* 0x000fea0003800000 */
[----:B------:R-:W-:Y:S01]  /*16ba0*/  UMOV UR4, 0xffffffff ;  /* 0xffffffff00047882 */ /* 0x000fe20000000000 */
[----:B------:R-:W-:Y:S02]  /*16bb0*/  IADD3 R12, R4, -0x1, RZ ;  /* 0xffffffff040c7810 */ /* 0x000fe40007ffe0ff */
[----:B------:R-:W-:Y:S05]  /*16bc0*/  BRA.DIV UR4, `(.L_x_9928) ;  /* 0x00000052043c7947 */ /* 0x000fea000b800000 */
[----:B------:R3:W4:Y:S02]  /*16bd0*/  SHFL.IDX PT, R14, R2, R12, 0x1f ;  /* 0x00001f0c020e7589 */ /* 0x00072400000e0000 */
.L_x_9927:
[----:B--2---:R-:W-:Y:S01]  /*16be0*/  IABS R6, R5 ;  /* 0x0000000500067213 */ /* 0x004fe20000000000 */
[----:B----4-:R-:W-:Y:S02]  /*16bf0*/  IMAD R16, R14, R7, R16 ;  /* 0x000000070e107224 */ /* 0x010fe400078e0210 */
[----:B------:R-:W-:Y:S01]  /*16c00*/  IMAD.IADD R19, R4, 0x1, R19 ;  /* 0x0000000104137824 */ /* 0x000fe200078e0213 */
[----:B------:R-:W2:Y:S01]  /*16c10*/  I2F.RP R8, R6 ;  /* 0x0000000600087306 */ /* 0x000ea20000209400 */
[----:B------:R-:W-:-:S05]  /*16c20*/  IMAD.IADD R10, R0, 0x1, -R16 ;  /* 0x00000001000a7824 */ /* 0x000fca00078e0a10 */
[----:B------:R-:W-:Y:S02]  /*16c30*/  IABS R0, R10 ;  /* 0x0000000a00007213 */ /* 0x000fe40000000000 */
[----:B--2---:R-:W0:Y:S02]  /*16c40*/  MUFU.RCP R8, R8 ;  /* 0x0000000800087308 */ /* 0x004e240000001000 */
[----:B0--3--:R-:W-:-:S06]  /*16c50*/  VIADD R2, R8, 0xffffffe ;  /* 0x0ffffffe08027836 */ /* 0x009fcc0000000000 */
[----:B------:R0:W2:Y:S02]  /*16c60*/  F2I.FTZ.U32.TRUNC.NTZ R3, R2 ;  /* 0x0000000200037305 */ /* 0x0000a4000021f000 */
[----:B0-----:R-:W-:Y:S02]  /*16c70*/  IMAD.MOV.U32 R2, RZ, RZ, RZ ;  /* 0x000000ffff027224 */ /* 0x001fe400078e00ff */
[----:B--2---:R-:W-:-:S04]  /*16c80*/  IMAD.MOV R7, RZ, RZ, -R3 ;  /* 0x000000ffff077224 */ /* 0x004fc800078e0a03 */
        /* <DEDUP_REMOVED lines=16> */
[----:B------:R-:W-:Y:S01]  /*16d90*/  MOV R18, R3 ;  /* 0x0000000300127202 */ /* 0x000fe20000000f00 */
[----:B------:R-:W-:-:S04]  /*16da0*/  IMAD.MOV R0, RZ, RZ, -R3 ;  /* 0x000000ffff007224 */ /* 0x000fc800078e0a03 */
[----:B------:R-:W-:Y:S01]  /*16db0*/  IMAD R17, R5, R0, R10 ;  /* 0x0000000005117224 */ /* 0x000fe200078e020a */
[----:B------:R-:W-:Y:S06]  /*16dc0*/  BRA `(.L_x_9929) ;  /* 0x00000000001c7947 */ /* 0x000fec0003800000 */
.L_x_9921:
[----:B------:R-:W-:Y:S01]  /*16dd0*/  UMOV UR4, URZ ;  /* 0x0000003f00047c82 */ /* 0x000fe20008000000 */
[----:B------:R-:W-:Y:S01]  /*16de0*/  UMOV UR5, URZ ;  /* 0x0000003f00057c82 */ /* 0x000fe20008000000 */
[----:B------:R-:W-:Y:S01]  /*16df0*/  ULDC UR6, c[0x0][0xc3c] ;  /* 0x00030f0000067ab9 */ /* 0x000fe20000000800 */
[----:B------:R-:W-:Y:S02]  /*16e00*/  IMAD.MOV.U32 R16, RZ, RZ, R0 ;  /* 0x000000ffff107224 */ /* 0x000fe400078e0000 */
[----:B------:R-:W-:Y:S02]  /*16e10*/  IMAD.U32 R17, RZ, RZ, UR4 ;  /* 0x00000004ff117e24 */ /* 0x000fe4000f8e00ff */
[----:B------:R-:W-:Y:S02]  /*16e20*/  IMAD.U32 R18, RZ, RZ, UR5 ;  /* 0x00000005ff127e24 */ /* 0x000fe4000f8e00ff */
[----:B------:R-:W-:-:S07]  /*16e30*/  IMAD.U32 R19, RZ, RZ, UR6 ;  /* 0x00000006ff137e24 */ /* 0x000fce000f8e00ff */
.L_x_9929:
        /* <DEDUP_REMOVED lines=10> */
.L_x_9918:
[----:B------:R-:W-:Y:S02]  /*16ee0*/  ULDC UR4, c[0x0][0xc3c] ;  /* 0x00030f0000047ab9 */ /* 0x000fe40000000800 */
[----:B0-----:R-:W-:-:S13]  /*16ef0*/  ISETP.GE.AND P0, PT, R19, UR4, PT ;  /* 0x0000000413007c0c */ /* 0x001fda000bf06270 */
[----:B------:R-:W-:Y:S05]  /*16f00*/  @!P0 BRA `(.L_x_9930) ;  /* 0xffffffa400e88947 */ /* 0x000fea000383ffff */
[----:B------:R-:W-:Y:S05]  /*16f10*/  BSYNC B8 ;  /* 0x0000000000087941 */ /* 0x000fea0003800000 */
.L_x_9831:
[----:B------:R-:W5:Y:S01]  /*16f20*/  LDL.LU R0, [R1+0x28] ;  /* 0x0000280001007983 */ /* 0x000f620000300800 */
[----:B------:R-:W-:Y:S01]  /*16f30*/  BSSY B0, `(.L_x_9931) ;  /* 0x000000b000007945 */ /* 0x000fe20003800000 */
[----:B------:R-:W2:Y:S01]  /*16f40*/  S2R R5, SR_CgaCtaId ;  /* 0x0000000000057919 */ /* 0x000ea20000008800 */
[----:B-----5:R-:W-:-:S05]  /*16f50*/  VIADD R0, R0, 0x1 ;  /* 0x0000000100007836 */ /* 0x020fca0000000000 */
[----:B-1----:R-:W-:-:S04]  /*16f60*/  LEA.HI R2, R0, R0, RZ, 0x1 ;  /* 0x0000000000027211 */ /* 0x002fc800078f08ff */
[----:B------:R-:W-:Y:S02]  /*16f70*/  LOP3.LUT R3, R2, 0xfffffffe, RZ, 0xc0, !PT ;  /* 0xfffffffe02037812 */ /* 0x000fe400078ec0ff */
[----:B------:R-:W-:Y:S02]  /*16f80*/  MOV R2, 0x400 ;  /* 0x0000040000027802 */ /* 0x000fe40000000f00 */
[----:B------:R-:W-:Y:S02]  /*16f90*/  IADD3 R0, R0, -R3, RZ ;  /* 0x8000000300007210 */ /* 0x000fe40007ffe0ff */
[----:B--23--:R-:W-:Y:S02]  /*16fa0*/  LEA R4, R5, R2, 0x18 ;  /* 0x0000000205047211 */ /* 0x00cfe400078ec0ff */
[----:B------:R-:W-:-:S04]  /*16fb0*/  SHF.L.U32 R0, R0, 0x1f, RZ ;  /* 0x0000001f00007819 */ /* 0x000fc800000006ff */
[----:B------:R-:W0:Y:S02]  /*16fc0*/  SYNCS.PHASECHK.TRANS64.TRYWAIT P0, [R4+URZ+0x22820], R0 ;  /* 0x02282000040075a7 */ /* 0x000e24000800017f */
[----:B0-----:R-:W-:Y:S05]  /*16fd0*/  @!P0 BRA `(.L_x_9932) ;  /* 0x0000004c005c8947 */ /* 0x001fea0003800000 */
.L_x_10117:
[----:B------:R-:W-:Y:S05]  /*16fe0*/  BSYNC B0 ;  /* 0x0000000000007941 */ /* 0x000fea0003800000 */
.L_x_9931:
[----:B------:R-:W-:-:S03]  /*16ff0*/  UMOV UR4, 0xffffffff ;  /* 0xffffffff00047882 */ /* 0x000fc60000000000 */
[----:B------:R-:W-:Y:S05]  /*17000*/  BRA.DIV UR4, `(.L_x_9933) ;  /* 0x0000004e04647947 */ /* 0x000fea000b800000 */
[----:B0-----:R-:W0:Y:S02]  /*17010*/  S2R R0, SR_TID.X ;  /* 0x0000000000007919 */ /* 0x001e240000002100 */
[----:B0-----:R-:W-:-:S04]  /*17020*/  SHF.R.U32.HI R0, RZ, 0x5, R0 ;  /* 0x00000005ff007819 */ /* 0x001fc80000011600 */
[----:B------:R-:W-:-:S05]  /*17030*/  LOP3.LUT R0, R0, 0x3, RZ, 0xc0, !PT ;  /* 0x0000000300007812 */ /* 0x000fca00078ec0ff */
[----:B------:R0:W1:Y:S02]  /*17040*/  SHFL.IDX PT, R14, R0, RZ, 0x1f ;  /* 0x00001fff000e7589 */ /* 0x00006400000e0000 */
.L_x_10120:
[----:B-1----:R-:W-:-:S13]  /*17050*/  ISETP.NE.AND P0, PT, R14, RZ, PT ;  /* 0x000000ff0e00720c */ /* 0x002fda0003f05270 */
[----:B------:R-:W-:Y:S05]  /*17060*/  @P0 BRA `(.L_x_9678) ;  /* 0x0000000000880947 */ /* 0x000fea0003800000 */
[----:B------:R-:W-:-:S03]  /*17070*/  UMOV UR4, 0xffffffff ;  /* 0xffffffff00047882 */ /* 0x000fc60000000000 */
[----:B------:R-:W-:Y:S05]  /*17080*/  BRA.DIV UR4, `(.L_x_9934) ;  /* 0x0000004e04787947 */ /* 0x000fea000b800000 */
[----:B------:R-:W-:-:S13]  /*17090*/  ELECT P6, URZ, PT ;  /* 0x00000000003f782f */ /* 0x000fda00038c0000 */
.L_x_10123:
[----:B------:R-:W-:Y:S05]  /*170a0*/  @!P6 BRA `(.L_x_9678) ;  /* 0x000000000078e947 */ /* 0x000fea0003800000 */
[----:B0-----:R-:W2:Y:S02]  /*170b0*/  LDL.LU R0, [R1] ;  /* 0x0000000001007983 */ /* 0x001ea40000300800 */
[----:B--2---:R-:W-:-:S04]  /*170c0*/  LOP3.LUT R0, R0, 0x2, RZ, 0xfc, !PT ;  /* 0x0000000200007812 */ /* 0x004fc800078efcff */
[----:B------:R-:W-:-:S13]  /*170d0*/  ISETP.NE.AND P0, PT, R0, 0x3, PT ;  /* 0x000000030000780c */ /* 0x000fda0003f05270 */
[----:B------:R-:W-:Y:S05]  /*170e0*/  @!P0 BRA `(.L_x_9935) ;  /* 0x0000000000048947 */ /* 0x000fea0003800000 */
[----:B------:R-:W-:Y:S01]  /*170f0*/  BPT.TRAP 0x1 ;  /* 0x000000040000795c */ /* 0x000fe20000300000 */
.L_x_9935:
[C---:B------:R-:W-:Y:S01]  /*17100*/  IMAD R5, R25.reuse, 0x8, R4 ;  /* 0x0000000819057824 */ /* 0x040fe200078e0204 */
[----:B------:R-:W-:Y:S01]  /*17110*/  SHF.L.U32 R0, R26, 0x1f, RZ ;  /* 0x0000001f1a007819 */ /* 0x000fe200000006ff */
[----:B------:R-:W-:-:S03]  /*17120*/  VIADD R25, R25, 0x1 ;  /* 0x0000000119197836 */ /* 0x000fc60000000000 */
[----:B------:R-:W0:Y:S02]  /*17130*/  SYNCS.PHASECHK.TRANS64.TRYWAIT P1, [R5+URZ+0x22840], R0 ;  /* 0x02284000050075a7 */ /* 0x000e24000802017f */
[----:B------:R-:W-:-:S04]  /*17140*/  ISETP.NE.AND P2, PT, R25, 0x2, PT ;  /* 0x000000021900780c */ /* 0x000fc80003f45270 */
[----:B------:R-:W-:Y:S01]  /*17150*/  SEL R3, RZ, 0x1, P2 ;  /* 0x00000001ff037807 */ /* 0x000fe20001000000 */
[----:B0-----:R-:W-:Y:S08]  /*17160*/  @!P1 BRA `(.L_x_9936) ;  /* 0x0000004c00609947 */ /* 0x001ff00003800000 */
.L_x_10124:
[----:B------:R-:W-:Y:S02]  /*17170*/  SEL R25, R25, RZ, P2 ;  /* 0x000000ff19197207 */ /* 0x000fe40001000000 */
[----:B------:R-:W-:Y:S01]  /*17180*/  LOP3.LUT R2, R26, R3, RZ, 0x3c, !PT ;  /* 0x000000031a027212 */ /* 0x000fe200078e3cff */
[----:B------:R-:W-:Y:S06]  /*17190*/  @!P0 BRA `(.L_x_9937) ;  /* 0x0000000000048947 */ /* 0x000fec0003800000 */
[----:B------:R-:W-:Y:S01]  /*171a0*/  BPT.TRAP 0x1 ;  /* 0x000000040000795c */ /* 0x000fe20000300000 */
.L_x_9937:
[----:B------:R-:W-:Y:S01]  /*171b0*/  IMAD R25, R25, 0x8, R4 ;  /* 0x0000000819197824 */ /* 0x000fe200078e0204 */
[----:B------:R-:W-:-:S04]  /*171c0*/  SHF.L.U32 R2, R2, 0x1f, RZ ;  /* 0x0000001f02027819 */ /* 0x000fc800000006ff */
[----:B------:R-:W1:Y:S02]  /*171d0*/  SYNCS.PHASECHK.TRANS64.TRYWAIT P1, [R25+URZ+0x22840], R2 ;  /* 0x02284002190075a7 */ /* 0x000e64000802017f */
[----:B-1----:R-:W-:Y:S05]  /*171e0*/  @!P1 BRA `(.L_x_9938) ;  /* 0x0000004c00549947 */ /* 0x002fea0003800000 */
.L_x_10125:
[----:B------:R-:W-:Y:S05]  /*171f0*/  @!P0 BRA `(.L_x_9939) ;  /* 0x0000000000048947 */ /* 0x000fea0003800000 */
[----:B------:R-:W-:Y:S01]  /*17200*/  BPT.TRAP 0x1 ;  /* 0x000000040000795c */ /* 0x000fe20000300000 */
.L_x_9939:
[----:B------:R-:W2:Y:S02]  /*17210*/  SYNCS.PHASECHK.TRANS64.TRYWAIT P1, [R5+URZ+0x22860], R0 ;  /* 0x02286000050075a7 */ /* 0x000ea4000802017f */
[----:B--2---:R-:W-:Y:S05]  /*17220*/  @!P1 BRA `(.L_x_9940) ;  /* 0x0000004c00589947 */ /* 0x004fea0003800000 */
.L_x_10126:
[----:B------:R-:W-:Y:S05]  /*17230*/  @!P0 BRA `(.L_x_9941) ;  /* 0x0000000000048947 */ /* 0x000fea0003800000 */
[----:B------:R-:W-:Y:S01]  /*17240*/  BPT.TRAP 0x1 ;  /* 0x000000040000795c */ /* 0x000fe20000300000 */
.L_x_9941:
[----:B---3--:R3:W0:Y:S02]  /*17250*/  SYNCS.PHASECHK.TRANS64.TRYWAIT P0, [R25+URZ+0x22860], R2 ;  /* 0x02286002190075a7 */ /* 0x008624000800017f */
[----:B0-----:R-:W-:Y:S05]  /*17260*/  @!P0 NANOSLEEP.SYNCS 0x989680 ;  /* 0x009896800000895d */ /* 0x001fea0003900000 */
[----:B------:R-:W0:Y:S02]  /*17270*/  @!P0 SYNCS.PHASECHK.TRANS64 P0, [R25+URZ+0x22860], R2 ;  /* 0x02286002190085a7 */ /* 0x000e24000800007f */
[----:B0-----:R-:W-:Y:S05]  /*17280*/  @!P0 BRA `(.L_x_9941) ;  /* 0xfffffffc00f08947 */ /* 0x001fea000383ffff */
.L_x_9678:
[----:B------:R-:W-:Y:S05]  /*17290*/  BSYNC B9 ;  /* 0x0000000000097941 */ /* 0x000fea0003800000 */
.L_x_9675:
[----:B------:R-:W-:Y:S05]  /*172a0*/  EXIT ;  /* 0x000000000000794d */ /* 0x000fea0003800000 */
.L_x_9696:
[----:B0-----:R0:W1:Y:S02]  /*172b0*/  SYNCS.PHASECHK.TRANS64.TRYWAIT P5, [R89+URZ+0x22890], R101 ;  /* 0x02289065590075a7 */ /* 0x00106400080a017f */
[----:B-1----:R-:W-:Y:S05]  /*172c0*/  @!P5 NANOSLEEP.SYNCS 0x989680 ;  /* 0x009896800000d95d */ /* 0x002fea0003900000 */
[----:B------:R-:W1:Y:S02]  /*172d0*/  @!P5 SYNCS.PHASECHK.TRANS64 P5, [R89+URZ+0x22890], R101 ;  /* 0x022890655900d5a7 */ /* 0x000e6400080a007f */
[----:B-1----:R-:W-:Y:S05]  /*172e0*/  @!P5 BRA `(.L_x_9696) ;  /* 0xfffffffc00f0d947 */ /* 0x002fea000383ffff */
[----:B------:R-:W-:Y:S05]  /*172f0*/  BRA `(.L_x_9942) ;  /* 0xfffffeb8005c7947 */ /* 0x000fea000383ffff */
.L_x_9697:
        /* <DEDUP_REMOVED lines=8> */
.L_x_9944:
[----:B------:R-:W-:Y:S05]  /*17380*/  BSYNC B1 ;  /* 0x0000000000017941 */ /* 0x000fea0003800000 */
.L_x_9943:
        /* <DEDUP_REMOVED lines=8> */
.L_x_9945:
[----:B------:R-:W-:Y:S01]  /*17410*/  IMAD.MOV.U32 R93, RZ, RZ, R14 ;  /* 0x000000ffff5d7224 */ /* 0x000fe200078e000e */
[----:B------:R-:W-:Y:S06]  /*17420*/  BRA `(.L_x_9946) ;  /* 0xfffffeb800247947 */ /* 0x000fec000383ffff */
.L_x_9706:
[----:B------:R-:W-:Y:S01]  /*17430*/  BSSY B1, `(.L_x_9947) ;  /* 0x0000008000017945 */ /* 0x000fe20003800000 */
[----:B0---4-:R-:W-:Y:S02]  /*17440*/  IMAD.MOV.U32 R13, RZ, RZ, R103 ;  /* 0x000000ffff0d7224 */ /* 0x011fe400078e0067 */
[----:B------:R-:W-:Y:S02]  /*17450*/  IMAD.MOV.U32 R12, RZ, RZ, 0x1 ;  /* 0x00000001ff0c7424 */ /* 0x000fe400078e00ff */
[----:B------:R-:W-:Y:S02]  /*17460*/  IMAD.MOV.U32 R11, RZ, RZ, 0x1c1f ;  /* 0x00001c1fff0b7424 */ /* 0x000fe400078e00ff */
[----:B------:R-:W-:-:S07]  /*17470*/  IMAD.MOV.U32 R15, RZ, RZ, -0x1 ;  /* 0xffffffffff0f7424 */ /* 0x000fce00078e00ff */
[----:B-123--:R-:W-:Y:S05]  /*17480*/  WARPSYNC.COLLECTIVE R15, `(.L_x_9948) ;  /* 0x000000000f087348 */ /* 0x00efea0003c00000 */
[----:B------:R0:W4:Y:S02]  /*17490*/  SHFL.IDX P6, R14, R13, R12, R11 ;  /* 0x0000000c0d0e7389 */ /* 0x00012400000c000b */
[----:B01234-:R-:W-:Y:S01]  /*174a0*/  ENDCOLLECTIVE ;  /* 0x000000000000791b */ /* 0x01ffe20003800000 */
.L_x_9948:
[----:B------:R-:W-:Y:S05]  /*174b0*/  BSYNC B1 ;  /* 0x0000000000017941 */ /* 0x000fea0003800000 */
.L_x_9947:
[----:B------:R-:W-:Y:S01]  /*174c0*/  IMAD.MOV.U32 R13, RZ, RZ, R102 ;  /* 0x000000ffff0d7224 */ /* 0x000fe200078e0066 */
[----:B------:R-:W-:Y:S01]  /*174d0*/  MOV R103, R14 ;  /* 0x0000000e00677202 */ /* 0x000fe20000000f00 */
[----:B------:R-:W-:Y:S02]  /*174e0*/  IMAD.MOV.U32 R12, RZ, RZ, 0x1 ;  /* 0x00000001ff0c7424 */ /* 0x000fe400078e00ff */
[----:B------:R-:W-:Y:S02]  /*174f0*/  IMAD.MOV.U32 R11, RZ, RZ, 0x1c1f ;  /* 0x00001c1fff0b7424 */ /* 0x000fe400078e00ff */
[----:B------:R-:W-:-:S07]  /*17500*/  IMAD.MOV.U32 R15, RZ, RZ, -0x1 ;  /* 0xffffffffff0f7424 */ /* 0x000fce00078e00ff */
[----:B------:R-:W-:Y:S05]  /*17510*/  WARPSYNC.COLLECTIVE R15, `(.L_x_9949) ;  /* 0x000000000f087348 */ /* 0x000fea0003c00000 */
[----:B------:R0:W1:Y:S02]  /*17520*/  SHFL.IDX P6, R14, R13, R12, R11 ;  /* 0x0000000c0d0e7389 */ /* 0x00006400000c000b */
[----:B01----:R-:W-:Y:S01]  /*17530*/  ENDCOLLECTIVE ;  /* 0x000000000000791b */ /* 0x003fe20003800000 */
.L_x_9949:
[----:B------:R-:W-:Y:S01]  /*17540*/  IMAD.MOV.U32 R43, RZ, RZ, R14 ;  /* 0x000000ffff2b7224 */ /* 0x000fe200078e000e */
[----:B------:R-:W-:Y:S06]  /*17550*/  BRA `(.L_x_9950) ;  /* 0xfffffebc00887947 */ /* 0x000fec000383ffff */
.L_x_9716:
[----:B-1----:R1:W2:Y:S02]  /*17560*/  SYNCS.PHASECHK.TRANS64.TRYWAIT P4, [R89+URZ+0x22890], R101 ;  /* 0x02289065590075a7 */ /* 0x0022a4000808017f */
[----:B--2---:R-:W-:Y:S05]  /*17570*/  @!P4 NANOSLEEP.SYNCS 0x989680 ;  /* 0x009896800000c95d */ /* 0x004fea0003900000 */
[----:B------:R-:W2:Y:S02]  /*17580*/  @!P4 SYNCS.PHASECHK.TRANS64 P4, [R89+URZ+0x22890], R101 ;  /* 0x022890655900c5a7 */ /* 0x000ea4000808007f */
[----:B--2---:R-:W-:Y:S05]  /*17590*/  @!P4 BRA `(.L_x_9716) ;  /* 0xfffffffc00f0c947 */ /* 0x004fea000383ffff */
[----:B------:R-:W-:Y:S05]  /*175a0*/  BRA `(.L_x_9951) ;  /* 0xfffffec8003c7947 */ /* 0x000fea000383ffff */
.L_x_9717:
        /* <DEDUP_REMOVED lines=8> */
.L_x_9953:
[----:B------:R-:W-:Y:S05]  /*17630*/  BSYNC B1 ;  /* 0x0000000000017941 */ /* 0x000fea0003800000 */
.L_x_9952:
        /* <DEDUP_REMOVED lines=8> */
.L_x_9954:
[----:B------:R-:W-:Y:S01]  /*176c0*/  IMAD.MOV.U32 R94, RZ, RZ, R14 ;  /* 0x000000ffff5e7224 */ /* 0x000fe200078e000e */
[----:B------:R-:W-:Y:S06]  /*176d0*/  BRA `(.L_x_9955) ;  /* 0xfffffec800087947 */ /* 0x000fec000383ffff */
.L_x_9722:
[----:B------:R-:W-:Y:S01]  /*176e0*/  BSSY B1, `(.L_x_9956) ;  /* 0x0000008000017945 */ /* 0x000fe20003800000 */
[----:B----4-:R-:W-:Y:S01]  /*176f0*/  IMAD.MOV.U32 R13, RZ, RZ, R103 ;  /* 0x000000ffff0d7224 */ /* 0x010fe200078e0067 */
[----:B------:R-:W-:Y:S01]  /*17700*/  MOV R11, 0x1c1f ;  /* 0x00001c1f000b7802 */ /* 0x000fe20000000f00 */
[----:B------:R-:W-:Y:S02]  /*17710*/  IMAD.MOV.U32 R12, RZ, RZ, 0x1 ;  /* 0x00000001ff0c7424 */ /* 0x000fe400078e00ff */
[----:B------:R-:W-:-:S07]  /*17720*/  IMAD.MOV.U32 R15, RZ, RZ, -0x1 ;  /* 0xffffffffff0f7424 */ /* 0x000fce00078e00ff */
[----:B0123--:R-:W-:Y:S05]  /*17730*/  WARPSYNC.COLLECTIVE R15, `(.L_x_9957) ;  /* 0x000000000f087348 */ /* 0x00ffea0003c00000 */
[----:B------:R4:W0:Y:S02]  /*17740*/  SHFL.IDX P6, R14, R13, R12, R11 ;  /* 0x0000000c0d0e7389 */ /* 0x00082400000c000b */
[----:B01234-:R-:W-:Y:S01]  /*17750*/  ENDCOLLECTIVE ;  /* 0x000000000000791b */ /* 0x01ffe20003800000 */
.L_x_9957:
[----:B------:R-:W-:Y:S05]  /*17760*/  BSYNC B1 ;  /* 0x0000000000017941 */ /* 0x000fea0003800000 */
.L_x_9956:
        /* <DEDUP_REMOVED lines=8> */
.L_x_9958:
[----:B------:R-:W-:Y:S01]  /*177f0*/  IMAD.MOV.U32 R102, RZ, RZ, R14 ;  /* 0x000000ffff667224 */ /* 0x000fe200078e000e */
[----:B------:R-:W-:Y:S06]  /*17800*/  BRA `(.L_x_9959) ;  /* 0xfffffecc00a07947 */ /* 0x000fec000383ffff */
.L_x_9727:
[----:B0-----:R0:W1:Y:S02]  /*17810*/  SYNCS.PHASECHK.TRANS64.TRYWAIT P2, [R89+URZ+0x22890], R101 ;  /* 0x02289065590075a7 */ /* 0x001064000804017f */
[----:B-1----:R-:W-:Y:S05]  /*17820*/  @!P2 NANOSLEEP.SYNCS 0x989680 ;  /* 0x009896800000a95d */ /* 0x002fea0003900000 */
[----:B------:R-:W1:Y:S02]  /*17830*/  @!P2 SYNCS.PHASECHK.TRANS64 P2, [R89+URZ+0x22890], R101 ;  /* 0x022890655900a5a7 */ /* 0x000e64000804007f */
[----:B-1----:R-:W-:Y:S05]  /*17840*/  @!P2 BRA `(.L_x_9727) ;  /* 0xfffffffc00f0a947 */ /* 0x002fea000383ffff */
[----:B------:R-:W-:Y:S05]  /*17850*/  BRA `(.L_x_9960) ;  /* 0xfffffed400887947 */ /* 0x000fea000383ffff */
.L_x_9728:
        /* <DEDUP_REMOVED lines=8> */
.L_x_9962:
[----:B------:R-:W-:Y:S05]  /*178e0*/  BSYNC B1 ;  /* 0x0000000000017941 */ /* 0x000fea0003800000 */
.L_x_9961:
        /* <DEDUP_REMOVED lines=8> */
.L_x_9963:
[----:B------:R-:W-:Y:S05]  /*17970*/  BRA `(.L_x_9964) ;  /* 0xfffffed400b07947 */ /* 0x000fea000383ffff */
.L_x_9731:
[----:B------:R-:W-:Y:S01]  /*17980*/  BSSY B1, `(.L_x_9965) ;  /* 0x0000008000017945 */ /* 0x000fe20003800000 */
[----:B----4-:R-:W-:Y:S01]  /*17990*/  IMAD.MOV.U32 R13, RZ, RZ, R37 ;  /* 0x000000ffff0d7224 */ /* 0x010fe200078e0025 */
[----:B------:R-:W-:Y:S01]  /*179a0*/  MOV R12, 0x1 ;  /* 0x00000001000c7802 */ /* 0x000fe20000000f00 */
[----:B------:R-:W-:Y:S02]  /*179b0*/  IMAD.MOV.U32 R11, RZ, RZ, 0x1c1f ;  /* 0x00001c1fff0b7424 */ /* 0x000fe400078e00ff */
[----:B------:R-:W-:-:S07]  /*179c0*/  IMAD.MOV.U32 R15, RZ, RZ, -0x1 ;  /* 0xffffffffff0f7424 */ /* 0x000fce00078e00ff */
[----:B0123--:R-:W-:Y:S05]  /*179d0*/  WARPSYNC.COLLECTIVE R15, `(.L_x_9966) ;  /* 0x000000000f087348 */ /* 0x00ffea0003c00000 */
[----:B---3--:R3:W4:Y:S02]  /*179e0*/  SHFL.IDX P6, R14, R13, R12, R11 ;  /* 0x0000000c0d0e7389 */ /* 0x00872400000c000b */
[----:B01234-:R-:W-:Y:S01]  /*179f0*/  ENDCOLLECTIVE ;  /* 0x000000000000791b */ /* 0x01ffe20003800000 */
.L_x_9966:
[----:B------:R-:W-:Y:S05]  /*17a00*/  BSYNC B1 ;  /* 0x0000000000017941 */ /* 0x000fea0003800000 */
.L_x_9965:
        /* <DEDUP_REMOVED lines=8> */
.L_x_9967:
[----:B------:R-:W-:Y:S05]  /*17a90*/  BRA `(.L_x_9968) ;  /* 0xfffffed400b07947 */ /* 0x000fea000383ffff */
.L_x_9735:
[----:B------:R0:W0:Y:S02]  /*17aa0*/  SYNCS.PHASECHK.TRANS64.TRYWAIT P3, [R89+URZ+0x228b0], R101 ;  /* 0x0228b065590075a7 */ /* 0x000024000806017f */
[----:B0-----:R-:W-:Y:S05]  /*17ab0*/  @!P3 NANOSLEEP.SYNCS 0x989680 ;  /* 0x009896800000b95d */ /* 0x001fea0003900000 */
[----:B------:R-:W0:Y:S02]  /*17ac0*/  @!P3 SYNCS.PHASECHK.TRANS64 P3, [R89+URZ+0x228b0], R101 ;  /* 0x0228b0655900b5a7 */ /* 0x000e24000806007f */
[----:B0-----:R-:W-:Y:S05]  /*17ad0*/  @!P3 BRA `(.L_x_9735) ;  /* 0xfffffffc00f0b947 */ /* 0x001fea000383ffff */
[----:B------:R-:W-:Y:S05]  /*17ae0*/  BRA `(.L_x_9969) ;  /* 0xfffffed800287947 */ /* 0x000fea000383ffff */
.L_x_9743:
[----:B------:R-:W0:Y:S01]  /*17af0*/  S2R R34, SR_TID.X ;  /* 0x0000000000227919 */ /* 0x000e220000002100 */
[----:B------:R-:W-:Y:S01]  /*17b00*/  BSSY B0, `(.L_x_9970) ;  /* 0x000000c000007945 */ /* 0x000fe20003800000 */
[----:B------:R-:W-:Y:S01]  /*17b10*/  IMAD.MOV.U32 R12, RZ, RZ, RZ ;  /* 0x000000ffff0c7224 */ /* 0x000fe200078e00ff */
[----:B------:R-:W-:Y:S01]  /*17b20*/  MOV R15, 0xffffffff ;  /* 0xffffffff000f7802 */ /* 0x000fe20000000f00 */
[----:B------:R-:W-:Y:S02]  /*17b30*/  IMAD.MOV.U32 R11, RZ, RZ, 0x1f ;  /* 0x0000001fff0b7424 */ /* 0x000fe400078e00ff */
[----:B0-----:R-:W-:-:S05]  /*17b40*/  VIADD R34, R34, 0xffffff80 ;  /* 0xffffff8022227836 */ /* 0x001fca0000000000 */
[----:B------:R-:W-:-:S04]  /*17b50*/  SHF.R.S32.HI R21, RZ, 0x1f, R34 ;  /* 0x0000001fff157819 */ /* 0x000fc80000011422 */
[----:B------:R-:W-:-:S04]  /*17b60*/  LEA.HI R21, R21, R34, RZ, 0x7 ;  /* 0x0000002215157211 */ /* 0x000fc800078f38ff */
[----:B------:R-:W-:-:S05]  /*17b70*/  SHF.R.S32.HI R21, RZ, 0x7, R21 ;  /* 0x00000007ff157819 */ /* 0x000fca0000011415 */
[----:B------:R-:W-:-:S07]  /*17b80*/  IMAD.MOV.U32 R13, RZ, RZ, R21 ;  /* 0x000000ffff0d7224 */ /* 0x000fce00078e0015 */
[----:B-----5:R-:W-:Y:S05]  /*17b90*/  WARPSYNC.COLLECTIVE R15, `(.L_x_9971) ;  /* 0x000000000f087348 */ /* 0x020fea0003c00000 */
[----:B------:R0:W1:Y:S02]  /*17ba0*/  SHFL.IDX P6, R14, R13, R12, R11 ;  /* 0x0000000c0d0e7389 */ /* 0x00006400000c000b */
[----:B01---5:R-:W-:Y:S01]  /*17bb0*/  ENDCOLLECTIVE ;  /* 0x000000000000791b */ /* 0x023fe20003800000 */
.L_x_9971:
[----:B------:R-:W-:Y:S05]  /*17bc0*/  BSYNC B0 ;  /* 0x0000000000007941 */ /* 0x000fea0003800000 */
.L_x_9970:
[----:B------:R-:W-:Y:S05]  /*17bd0*/  BRA `(.L_x_9972) ;  /* 0xfffffee400687947 */ /* 0x000fea000383ffff */
.L_x_9755:
        /* <DEDUP_REMOVED lines=8> */
.L_x_9974:
[----:B------:R-:W-:Y:S05]  /*17c60*/  BSYNC B1 ;  /* 0x0000000000017941 */ /* 0x000fea0003800000 */
.L_x_9973:
        /* <DEDUP_REMOVED lines=8> */
.L_x_9975:
[----:B------:R-:W-:Y:S02]  /*17cf0*/  IMAD.MOV.U32 R13, RZ, RZ, R28 ;  /* 0x000000ffff0d7224 */ /* 0x000fe400078e001c */
[----:B------:R-:W-:-:S07]  /*17d00*/  IMAD.MOV.U32 R0, RZ, RZ, R14 ;  /* 0x000000ffff007224 */ /* 0x000fce00078e000e */
[----:B------:R-:W-:Y:S05]  /*17d10*/  WARPSYNC.COLLECTIVE R15, `(.L_x_9976) ;  /* 0x000000000f087348 */ /* 0x000fea0003c00000 */
[----:B------:R0:W1:Y:S02]  /*17d20*/  SHFL.IDX P6, R14, R13, R12, R11 ;  /* 0x0000000c0d0e7389 */ /* 0x00006400000c000b */
[----:B01----:R-:W-:Y:S01]  /*17d30*/  ENDCOLLECTIVE ;  /* 0x000000000000791b */ /* 0x003fe20003800000 */
.L_x_9976:
[----:B------:R-:W-:Y:S01]  /*17d40*/  IMAD.MOV.U32 R13, RZ, RZ, R26 ;  /* 0x000000ffff0d7224 */ /* 0x000fe200078e001a */
[----:B------:R-:W-:-:S07]  /*17d50*/  MOV R5, R14 ;  /* 0x0000000e00057202 */ /* 0x000fce0000000f00 */
[----:B------:R-:W-:Y:S05]  /*17d60*/  WARPSYNC.COLLECTIVE R15, `(.L_x_9977) ;  /* 0x000000000f087348 */ /* 0x000fea0003c00000 */
[----:B------:R0:W1:Y:S02]  /*17d70*/  SHFL.IDX P6, R14, R13, R12, R11 ;  /* 0x0000000c0d0e7389 */ /* 0x00006400000c000b */
[----:B01----:R-:W-:Y:S01]  /*17d80*/  ENDCOLLECTIVE ;  /* 0x000000000000791b */ /* 0x003fe20003800000 */
.L_x_9977:
[----:B------:R-:W-:Y:S05]  /*17d90*/  BRA `(.L_x_9978) ;  /* 0xfffffee800707947 */ /* 0x000fea000383ffff */
.L_x_9759:
[----:B0-----:R0:W1:Y:S02]  /*17da0*/  SYNCS.PHASECHK.TRANS64.TRYWAIT P0, [R19+URZ+0x22800], R14 ;  /* 0x0228000e130075a7 */ /* 0x001064000800017f */
[----:B-1----:R-:W-:Y:S05]  /*17db0*/  @!P0 NANOSLEEP.SYNCS 0x989680 ;  /* 0x009896800000895d */ /* 0x002fea0003900000 */
[----:B------:R-:W1:Y:S02]  /*17dc0*/  @!P0 SYNCS.PHASECHK.TRANS64 P0, [R19+URZ+0x22800], R14 ;  /* 0x0228000e130085a7 */ /* 0x000e64000800007f */
[----:B-1----:R-:W-:Y:S05]  /*17dd0*/  @!P0 BRA `(.L_x_9759) ;  /* 0xfffffffc00f08947 */ /* 0x002fea000383ffff */
[----:B------:R-:W-:Y:S05]  /*17de0*/  BRA `(.L_x_9979) ;  /* 0xfffffeec00a07947 */ /* 0x000fea000383ffff */
.L_x_9767:
        /* <DEDUP_REMOVED lines=8> */
.L_x_9981:
[----:B------:R-:W-:Y:S05]  /*17e70*/  BSYNC B1 ;  /* 0x0000000000017941 */ /* 0x000fea0003800000 */
.L_x_9980:
        /* <DEDUP_REMOVED lines=8> */
.L_x_9982:
[----:B------:R-:W-:Y:S01]  /*17f00*/  MOV R13, R28 ;  /* 0x0000001c000d7202 */ /* 0x000fe20000000f00 */
[----:B------:R-:W-:-:S07]  /*17f10*/  IMAD.MOV.U32 R3, RZ, RZ, R14 ;  /* 0x000000ffff037224 */ /* 0x000fce00078e000e */
[----:B------:R-:W-:Y:S05]  /*17f20*/  WARPSYNC.COLLECTIVE R15, `(.L_x_9983) ;  /* 0x000000000f087348 */ /* 0x000fea0003c00000 */
[----:B------:R0:W1:Y:S02]  /*17f30*/  SHFL.IDX P6, R14, R13, R12, R11 ;  /* 0x0000000c0d0e7389 */ /* 0x00006400000c000b */
[----:B01----:R-:W-:Y:S01]  /*17f40*/  ENDCOLLECTIVE ;  /* 0x000000000000791b */ /* 0x003fe20003800000 */
.L_x_9983:
[----:B------:R-:W-:Y:S02]  /*17f50*/  IMAD.MOV.U32 R13, RZ, RZ, R26 ;  /* 0x000000ffff0d7224 */ /* 0x000fe400078e001a */
[----:B------:R-:W-:-:S07]  /*17f60*/  IMAD.MOV.U32 R20, RZ, RZ, R14 ;  /* 0x000000ffff147224 */ /* 0x000fce00078e000e */
[----:B------:R-:W-:Y:S05]  /*17f70*/  WARPSYNC.COLLECTIVE R15, `(.L_x_9984) ;  /* 0x000000000f087348 */ /* 0x000fea0003c00000 */
[----:B------:R0:W1:Y:S02]  /*17f80*/  SHFL.IDX P6, R14, R13, R12, R11 ;  /* 0x0000000c0d0e7389 */ /* 0x00006400000c000b */
[----:B01----:R-:W-:Y:S01]  /*17f90*/  ENDCOLLECTIVE ;  /* 0x000000000000791b */ /* 0x003fe20003800000 */
.L_x_9984:
[----:B------:R-:W-:Y:S05]  /*17fa0*/  BRA `(.L_x_9985) ;  /* 0xfffffef800047947 */ /* 0x000fea000383ffff */
.L_x_9771:
[----:B0-----:R0:W1:Y:S02]  /*17fb0*/  SYNCS.PHASECHK.TRANS64.TRYWAIT P1, [R19+URZ+0x22800], R24 ;  /* 0x02280018130075a7 */ /* 0x001064000802017f */
[----:B-1----:R-:W-:Y:S05]  /*17fc0*/  @!P1 NANOSLEEP.SYNCS 0x989680 ;  /* 0x009896800000995d */ /* 0x002fea0003900000 */
[----:B------:R-:W1:Y:S02]  /*17fd0*/  @!P1 SYNCS.PHASECHK.TRANS64 P1, [R19+URZ+0x22800], R24 ;  /* 0x02280018130095a7 */ /* 0x000e64000802007f */
[----:B-1----:R-:W-:Y:S05]  /*17fe0*/  @!P1 BRA `(.L_x_9771) ;  /* 0xfffffffc00f09947 */ /* 0x002fea000383ffff */
[----:B------:R-:W-:Y:S05]  /*17ff0*/  BRA `(.L_x_9986) ;  /* 0xfffffef800e87947 */ /* 0x000fea000383ffff */
.L_x_9777:
[----:B--2---:R2:W0:Y:S02]  /*18000*/  SYNCS.PHASECHK.TRANS64.TRYWAIT P1, [R6+URZ+0x22830], R73 ;  /* 0x02283049060075a7 */ /* 0x004424000802017f */
[----:B0-----:R-:W-:Y:S05]  /*18010*/  @!P1 NANOSLEEP.SYNCS 0x989680 ;  /* 0x009896800000995d */ /* 0x001fea0003900000 */
[----:B------:R-:W0:Y:S02]  /*18020*/  @!P1 SYNCS.PHASECHK.TRANS64 P1, [R6+URZ+0x22830], R73 ;  /* 0x02283049060095a7 */ /* 0x000e24000802007f */
[----:B0-----:R-:W-:Y:S05]  /*18030*/  @!P1 BRA `(.L_x_9777) ;  /* 0xfffffffc00f09947 */ /* 0x001fea000383ffff */
[----:B------:R-:W-:Y:S05]  /*18040*/  BRA `(.L_x_9776) ;  /* 0xffffff0800247947 */ /* 0x000fea000383ffff */
.L_x_9783:
[----:B-1----:R1:W2:Y:S02]  /*18050*/  SYNCS.PHASECHK.TRANS64.TRYWAIT P1, [R6+URZ+0x22850], R73 ;  /* 0x02285049060075a7 */ /* 0x0022a4000802017f */
[----:B--2---:R-:W-:Y:S05]  /*18060*/  @!P1 NANOSLEEP.SYNCS 0x989680 ;  /* 0x009896800000995d */ /* 0x004fea0003900000 */
[----:B------:R-:W2:Y:S02]  /*18070*/  @!P1 SYNCS.PHASECHK.TRANS64 P1, [R6+URZ+0x22850], R73 ;  /* 0x02285049060095a7 */ /* 0x000ea4000802007f */
[----:B--2---:R-:W-:Y:S05]  /*18080*/  @!P1 BRA `(.L_x_9783) ;  /* 0xfffffffc00f09947 */ /* 0x004fea000383ffff */
[----:B------:R-:W-:Y:S05]  /*18090*/  BRA `(.L_x_9782) ;  /* 0xffffff2400507947 */ /* 0x000fea000383ffff */
.L_x_9789:
[----:B-1----:R1:W2:Y:S02]  /*180a0*/  SYNCS.PHASECHK.TRANS64.TRYWAIT P2, [R7+URZ+0x22830], R8 ;  /* 0x02283008070075a7 */ /* 0x0022a4000804017f */
[----:B--2---:R-:W-:Y:S05]  /*180b0*/  @!P2 NANOSLEEP.SYNCS 0x989680 ;  /* 0x009896800000a95d */ /* 0x004fea0003900000 */
[----:B------:R-:W2:Y:S02]  /*180c0*/  @!P2 SYNCS.PHASECHK.TRANS64 P2, [R7+URZ+0x22830], R8 ;  /* 0x022830080700a5a7 */ /* 0x000ea4000804007f */
[----:B--2---:R-:W-:Y:S05]  /*180d0*/  @!P2 BRA `(.L_x_9789) ;  /* 0xfffffffc00f0a947 */ /* 0x004fea000383ffff */
[----:B------:R-:W-:Y:S05]  /*180e0*/  BRA `(.L_x_9788) ;  /* 0xffffff2800947947 */ /* 0x000fea000383ffff */
.L_x_9795:
[----:B-1----:R1:W2:Y:S02]  /*180f0*/  SYNCS.PHASECHK.TRANS64.TRYWAIT P2, [R7+URZ+0x22850], R8 ;  /* 0x02285008070075a7 */ /* 0x0022a4000804017f */
[----:B--2---:R-:W-:Y:S05]  /*18100*/  @!P2 NANOSLEEP.SYNCS 0x989680 ;  /* 0x009896800000a95d */ /* 0x004fea0003900000 */
[----:B------:R-:W2:Y:S02]  /*18110*/  @!P2 SYNCS.PHASECHK.TRANS64 P2, [R7+URZ+0x22850], R8 ;  /* 0x022850080700a5a7 */ /* 0x000ea4000804007f */
[----:B--2---:R-:W-:Y:S05]  /*18120*/  @!P2 BRA `(.L_x_9795) ;  /* 0xfffffffc00f0a947 */ /* 0x004fea000383ffff */
[----:B------:R-:W-:Y:S05]  /*18130*/  BRA `(.L_x_9794) ;  /* 0xffffff48007c7947 */ /* 0x000fea000383ffff */
.L_x_9811:
[----:B------:R-:W-:Y:S01]  /*18140*/  IMAD.MOV.U32 R13, RZ, RZ, R4 ;  /* 0x000000ffff0d7224 */ /* 0x000fe200078e0004 */
[----:B------:R-:W-:Y:S01]  /*18150*/  MOV R15, 0xffffffff ;  /* 0xffffffff000f7802 */ /* 0x000fe20000000f00 */
[----:B------:R-:W-:Y:S02]  /*18160*/  IMAD.MOV.U32 R12, RZ, RZ, RZ ;  /* 0x000000ffff0c7224 */ /* 0x000fe400078e00ff */
[----:B------:R-:W-:-:S07]  /*18170*/  IMAD.MOV.U32 R11, RZ, RZ, 0x181f ;  /* 0x0000181fff0b7424 */ /* 0x000fce00078e00ff */
[----:B-1----:R-:W-:Y:S05]  /*18180*/  WARPSYNC.COLLECTIVE R15, `(.L_x_9987) ;  /* 0x000000000f087348 */ /* 0x002fea0003c00000 */
[----:B------:R0:W2:Y:S02]  /*18190*/  SHFL.IDX P6, R14, R13, R12, R11 ;  /* 0x0000000c0d0e7389 */ /* 0x0000a400000c000b */
[----:B012---:R-:W-:Y:S01]  /*181a0*/  ENDCOLLECTIVE ;  /* 0x000000000000791b */ /* 0x007fe20003800000 */
.L_x_9987:
[----:B------:R-:W-:Y:S02]  /*181b0*/  IMAD.MOV.U32 R13, RZ, RZ, R3 ;  /* 0x000000ffff0d7224 */ /* 0x000fe400078e0003 */
[----:B------:R-:W-:-:S07]  /*181c0*/  IMAD.MOV.U32 R0, RZ, RZ, R14 ;  /* 0x000000ffff007224 */ /* 0x000fce00078e000e */
[----:B------:R-:W-:Y:S05]  /*181d0*/  WARPSYNC.COLLECTIVE R15, `(.L_x_9988) ;  /* 0x000000000f087348 */ /* 0x000fea0003c00000 */
[----:B------:R0:W1:Y:S02]  /*181e0*/  SHFL.IDX P6, R14, R13, R12, R11 ;  /* 0x0000000c0d0e7389 */ /* 0x00006400000c000b */
[----:B01----:R-:W-:Y:S01]  /*181f0*/  ENDCOLLECTIVE ;  /* 0x000000000000791b */ /* 0x003fe20003800000 */
.L_x_9988:
[----:B------:R-:W-:Y:S05]  /*18200*/  BRA `(.L_x_9989) ;  /* 0xffffff8000207947 */ /* 0x000fea000383ffff */
.L_x_9814:
[----:B------:R-:W-:Y:S01]  /*18210*/  BSSY B1, `(.L_x_9990) ;  /* 0x0000008000017945 */ /* 0x000fe20003800000 */
[----:B----4-:R-:W-:Y:S01]  /*18220*/  IMAD.MOV.U32 R13, RZ, RZ, R4 ;  /* 0x000000ffff0d7224 */ /* 0x010fe200078e0004 */
[----:B------:R-:W-:Y:S01]  /*18230*/  MOV R15, 0xffffffff ;  /* 0xffffffff000f7802 */ /* 0x000fe20000000f00 */
[----:B------:R-:W-:Y:S02]  /*18240*/  IMAD.MOV.U32 R12, RZ, RZ, 0x1 ;  /* 0x00000001ff0c7424 */ /* 0x000fe400078e00ff */
[----:B------:R-:W-:-:S07]  /*18250*/  IMAD.MOV.U32 R11, RZ, RZ, 0x181f ;  /* 0x0000181fff0b7424 */ /* 0x000fce00078e00ff */
[----:B0123--:R-:W-:Y:S05]  /*18260*/  WARPSYNC.COLLECTIVE R15, `(.L_x_9991) ;  /* 0x000000000f087348 */ /* 0x00ffea0003c00000 */
[----:B---3--:R3:W4:Y:S02]  /*18270*/  SHFL.IDX P6, R14, R13, R12, R11 ;  /* 0x0000000c0d0e7389 */ /* 0x00872400000c000b */
[----:B01234-:R-:W-:Y:S01]  /*18280*/  ENDCOLLECTIVE ;  /* 0x000000000000791b */ /* 0x01ffe20003800000 */
.L_x_9991:
[----:B------:R-:W-:Y:S05]  /*18290*/  BSYNC B1 ;  /* 0x0000000000017941 */ /* 0x000fea0003800000 */
.L_x_9990:
        /* <DEDUP_REMOVED lines=8> */
.L_x_9992:
[----:B------:R-:W-:Y:S05]  /*18320*/  BRA `(.L_x_9993) ;  /* 0xffffff80006c7947 */ /* 0x000fea000383ffff */
.L_x_9817:
[----:B------:R-:W-:Y:S01]  /*18330*/  BSSY B1, `(.L_x_9994) ;  /* 0x0000008000017945 */ /* 0x000fe20003800000 */
[----:B----4-:R-:W-:Y:S01]  /*18340*/  MOV R13, R4 ;  /* 0x00000004000d7202 */ /* 0x010fe20000000f00 */
[----:B------:R-:W-:Y:S02]  /*18350*/  IMAD.MOV.U32 R12, RZ, RZ, 0x2 ;  /* 0x00000002ff0c7424 */ /* 0x000fe400078e00ff */
[----:B------:R-:W-:Y:S02]  /*18360*/  IMAD.MOV.U32 R11, RZ, RZ, 0x181f ;  /* 0x0000181fff0b7424 */ /* 0x000fe400078e00ff */
[----:B------:R-:W-:-:S07]  /*18370*/  IMAD.MOV.U32 R15, RZ, RZ, -0x1 ;  /* 0xffffffffff0f7424 */ /* 0x000fce00078e00ff */
[----:B0123--:R-:W-:Y:S05]  /*18380*/  WARPSYNC.COLLECTIVE R15, `(.L_x_9995) ;  /* 0x000000000f087348 */ /* 0x00ffea0003c00000 */
[----:B---3--:R3:W4:Y:S02]  /*18390*/  SHFL.IDX P6, R14, R13, R12, R11 ;  /* 0x0000000c0d0e7389 */ /* 0x00872400000c000b */
[----:B01234-:R-:W-:Y:S01]  /*183a0*/  ENDCOLLECTIVE ;  /* 0x000000000000791b */ /* 0x01ffe20003800000 */
.L_x_9995:
[----:B------:R-:W-:Y:S05]  /*183b0*/  BSYNC B1 ;  /* 0x0000000000017941 */ /* 0x000fea0003800000 */
.L_x_9994:
        /* <DEDUP_REMOVED lines=8> */
.L_x_9996:
[----:B------:R-:W-:Y:S05]  /*18440*/  BRA `(.L_x_9997) ;  /* 0xffffff8000b47947 */ /* 0x000fea000383ffff */
.L_x_9820:
[----:B------:R-:W-:Y:S01]  /*18450*/  BSSY B1, `(.L_x_9998) ;  /* 0x0000008000017945 */ /* 0x000fe20003800000 */
[----:B0-----:R-:W-:Y:S01]  /*18460*/  IMAD.MOV.U32 R13, RZ, RZ, R4 ;  /* 0x000000ffff0d7224 */ /* 0x001fe200078e0004 */
[----:B------:R-:W-:Y:S01]  /*18470*/  MOV R15, 0xffffffff ;  /* 0xffffffff000f7802 */ /* 0x000fe20000000f00 */
[----:B------:R-:W-:Y:S02]  /*18480*/  IMAD.MOV.U32 R12, RZ, RZ, 0x3 ;  /* 0x00000003ff0c7424 */ /* 0x000fe400078e00ff */
[----:B------:R-:W-:-:S07]  /*18490*/  IMAD.MOV.U32 R11, RZ, RZ, 0x181f ;  /* 0x0000181fff0b7424 */ /* 0x000fce00078e00ff */
[----:B-1234-:R-:W-:Y:S05]  /*184a0*/  WARPSYNC.COLLECTIVE R15, `(.L_x_9999) ;  /* 0x000000000f087348 */ /* 0x01efea0003c00000 */
[----:B----4-:R0:W4:Y:S02]  /*184b0*/  SHFL.IDX P6, R14, R13, R12, R11 ;  /* 0x0000000c0d0e7389 */ /* 0x01012400000c000b */
[----:B01234-:R-:W-:Y:S01]  /*184c0*/  ENDCOLLECTIVE ;  /* 0x000000000000791b */ /* 0x01ffe20003800000 */
.L_x_9999:
[----:B------:R-:W-:Y:S05]  /*184d0*/  BSYNC B1 ;  /* 0x0000000000017941 */ /* 0x000fea0003800000 */
.L_x_9998:
        /* <DEDUP_REMOVED lines=8> */
.L_x_10000:
[----:B------:R-:W-:Y:S05]  /*18560*/  BRA `(.L_x_10001) ;  /* 0xffffff8000fc7947 */ /* 0x000fea000383ffff */
.L_x_9837:
        /* <DEDUP_REMOVED lines=8> */
[----:B------:R-:W-:Y:S05]  /*185f0*/  WARPSYNC.COLLECTIVE R15, `(.L_x_10003) ;  /* 0x000000000f087348 */ /* 0x000fea0003c00000 */
[----:B------:R0:W1:Y:S02]  /*18600*/  SHFL.IDX P6, R14, R13, R12, R11 ;  /* 0x0000000c0d0e7389 */ /* 0x00006400000c000b */
[----:B01----:R-:W-:Y:S01]  /*18610*/  ENDCOLLECTIVE ;  /* 0x000000000000791b */ /* 0x003fe20003800000 */
.L_x_10003:
[----:B------:R-:W-:Y:S05]  /*18620*/  BSYNC B1 ;  /* 0x0000000000017941 */ /* 0x000fea0003800000 */
.L_x_10002:
[----:B------:R-:W-:Y:S05]  /*18630*/  BRA `(.L_x_10004) ;  /* 0xffffff9400c87947 */ /* 0x000fea000383ffff */
.L_x_9839:
[----:B------:R-:W-:Y:S01]  /*18640*/  BSSY B1, `(.L_x_10005) ;  /* 0x0000006000017945 */ /* 0x000fe20003800000 */
[----:B------:R-:W-:-:S07]  /*18650*/  IMAD.MOV.U32 R15, RZ, RZ, -0x1 ;  /* 0xffffffffff0f7424 */ /* 0x000fce00078e00ff */
[----:B0-----:R-:W-:Y:S05]  /*18660*/  WARPSYNC.COLLECTIVE R15, `(.L_x_10006) ;  /* 0x000000000f0c7348 */ /* 0x001fea0003c00000 */
[----:B------:R-:W-:Y:S02]  /*18670*/  ELECT P6, UR62, PT ;  /* 0x00000000003e782f */ /* 0x000fe400038c0000 */
[----:B------:R-:W-:Y:S01]  /*18680*/  MOV R14, UR62 ;  /* 0x0000003e000e7c02 */ /* 0x000fe20008000f00 */
[----:B0-----:R-:W-:Y:S10]  /*18690*/  ENDCOLLECTIVE ;  /* 0x000000000000791b */ /* 0x001ff40003800000 */
.L_x_10006:
[----:B------:R-:W-:Y:S05]  /*186a0*/  BSYNC B1 ;  /* 0x0000000000017941 */ /* 0x000fea0003800000 */
.L_x_10005:
[----:B------:R-:W-:Y:S05]  /*186b0*/  BRA `(.L_x_9838) ;  /* 0xffffff9400c07947 */ /* 0x000fea000383ffff */
.L_x_9841:
[----:B0-----:R0:W1:Y:S02]  /*186c0*/  SYNCS.PHASECHK.TRANS64.TRYWAIT P0, [R22+URZ+0x22820], R3 ;  /* 0x02282003160075a7 */ /* 0x001064000800017f */
[----:B-1----:R-:W-:Y:S05]  /*186d0*/  @!P0 NANOSLEEP.SYNCS 0x989680 ;  /* 0x009896800000895d */ /* 0x002fea0003900000 */
[----:B------:R-:W1:Y:S02]  /*186e0*/  @!P0 SYNCS.PHASECHK.TRANS64 P0, [R22+URZ+0x22820], R3 ;  /* 0x02282003160085a7 */ /* 0x000e64000800007f */
[----:B-1----:R-:W-:Y:S05]  /*186f0*/  @!P0 BRA `(.L_x_9841) ;  /* 0xfffffffc00f08947 */ /* 0x002fea000383ffff */
[----:B------:R-:W-:Y:S05]  /*18700*/  BRA `(.L_x_10007) ;  /* 0xffffff9400d07947 */ /* 0x000fea000383ffff */
.L_x_9845:
[----:B0-----:R0:W1:Y:S02]  /*18710*/  SYNCS.PHASECHK.TRANS64.TRYWAIT P0, [R3+URZ+0x228a0], R6 ;  /* 0x0228a006030075a7 */ /* 0x001064000800017f */
[----:B-1----:R-:W-:Y:S05]  /*18720*/  @!P0 NANOSLEEP.SYNCS 0x989680 ;  /* 0x009896800000895d */ /* 0x002fea0003900000 */
[----:B------:R-:W1:Y:S02]  /*18730*/  @!P0 SYNCS.PHASECHK.TRANS64 P0, [R3+URZ+0x228a0], R6 ;  /* 0x0228a006030085a7 */ /* 0x000e64000800007f */
[----:B-1----:R-:W-:Y:S05]  /*18740*/  @!P0 BRA `(.L_x_9845) ;  /* 0xfffffffc00f08947 */ /* 0x002fea000383ffff */
[----:B------:R-:W-:Y:S05]  /*18750*/  BRA `(.L_x_10008) ;  /* 0xffffff9400e87947 */ /* 0x000fea000383ffff */
.L_x_9850:
[----:B-1----:R1:W2:Y:S02]  /*18760*/  SYNCS.PHASECHK.TRANS64.TRYWAIT P0, [R3+URZ+0x228c0], R6 ;  /* 0x0228c006030075a7 */ /* 0x0022a4000800017f */
[----:B--2---:R-:W-:Y:S05]  /*18770*/  @!P0 NANOSLEEP.SYNCS 0x989680 ;  /* 0x009896800000895d */ /* 0x004fea0003900000 */
[----:B------:R-:W2:Y:S02]  /*18780*/  @!P0 SYNCS.PHASECHK.TRANS64 P0, [R3+URZ+0x228c0], R6 ;  /* 0x0228c006030085a7 */ /* 0x000ea4000800007f */
[----:B--2---:R-:W-:Y:S05]  /*18790*/  @!P0 BRA `(.L_x_9850) ;  /* 0xfffffffc00f08947 */ /* 0x004fea000383ffff */
[----:B------:R-:W-:Y:S05]  /*187a0*/  BRA `(.L_x_10009) ;  /* 0xffffff9800647947 */ /* 0x000fea000383ffff */
.L_x_9860:
[----:B0-----:R0:W1:Y:S02]  /*187b0*/  SYNCS.PHASECHK.TRANS64.TRYWAIT P1, [R6+URZ+0x228a0], R2 ;  /* 0x0228a002060075a7 */ /* 0x001064000802017f */
[----:B-1----:R-:W-:Y:S05]  /*187c0*/  @!P1 NANOSLEEP.SYNCS 0x989680 ;  /* 0x009896800000995d */ /* 0x002fea0003900000 */
[----:B------:R-:W1:Y:S02]  /*187d0*/  @!P1 SYNCS.PHASECHK.TRANS64 P1, [R6+URZ+0x228a0], R2 ;  /* 0x0228a002060095a7 */ /* 0x000e64000802007f */
[----:B-1----:R-:W-:Y:S05]  /*187e0*/  @!P1 BRA `(.L_x_9860) ;  /* 0xfffffffc00f09947 */ /* 0x002fea000383ffff */
[----:B------:R-:W-:Y:S05]  /*187f0*/  BRA `(.L_x_10010) ;  /* 0xffffff9c00d87947 */ /* 0x000fea000383ffff */
.L_x_9865:
[----:B-1----:R1:W2:Y:S02]  /*18800*/  SYNCS.PHASECHK.TRANS64.TRYWAIT P1, [R6+URZ+0x228c0], R2 ;  /* 0x0228c002060075a7 */ /* 0x0022a4000802017f */
[----:B--2---:R-:W-:Y:S05]  /*18810*/  @!P1 NANOSLEEP.SYNCS 0x989680 ;  /* 0x009896800000995d */ /* 0x004fea0003900000 */
[----:B------:R-:W2:Y:S02]  /*18820*/  @!P1 SYNCS.PHASECHK.TRANS64 P1, [R6+URZ+0x228c0], R2 ;  /* 0x0228c002060095a7 */ /* 0x000ea4000802007f */
[----:B--2---:R-:W-:Y:S05]  /*18830*/  @!P1 BRA `(.L_x_9865) ;  /* 0xfffffffc00f09947 */ /* 0x004fea000383ffff */
[----:B------:R-:W-:Y:S05]  /*18840*/  BRA `(.L_x_10011) ;  /* 0xffffffa000507947 */ /* 0x000fea000383ffff */
.L_x_9881:
        /* <DEDUP_REMOVED lines=11> */
.L_x_10013:
[----:B------:R-:W-:Y:S05]  /*18900*/  BSYNC B0 ;  /* 0x0000000000007941 */ /* 0x000fea0003800000 */
.L_x_10012:
[----:B------:R-:W-:Y:S05]  /*18910*/  BRA `(.L_x_10014) ;  /* 0xffffffac00d47947 */ /* 0x000fea000383ffff */
.L_x_9884:
[----:B0-----:R0:W1:Y:S02]  /*18920*/  SYNCS.PHASECHK.TRANS64.TRYWAIT P0, [R32+URZ+0x22840], R0 ;  /* 0x02284000200075a7 */ /* 0x001064000800017f */
[----:B-1----:R-:W-:Y:S05]  /*18930*/  @!P0 NANOSLEEP.SYNCS 0x989680 ;  /* 0x009896800000895d */ /* 0x002fea0003900000 */
[----:B------:R-:W1:Y:S02]  /*18940*/  @!P0 SYNCS.PHASECHK.TRANS64 P0, [R32+URZ+0x22840], R0 ;  /* 0x02284000200085a7 */ /* 0x000e64000800007f */
[----:B-1----:R-:W-:Y:S05]  /*18950*/  @!P0 BRA `(.L_x_9884) ;  /* 0xfffffffc00f08947 */ /* 0x002fea000383ffff */
[----:B------:R-:W-:Y:S05]  /*18960*/  BRA `(.L_x_10015) ;  /* 0xffffffac00f47947 */ /* 0x000fea000383ffff */
.L_x_9885:
        /* <DEDUP_REMOVED lines=8> */
.L_x_10017:
[----:B------:R-:W-:Y:S05]  /*189f0*/  BSYNC B0 ;  /* 0x0000000000007941 */ /* 0x000fea0003800000 */
.L_x_10016:
        /* <DEDUP_REMOVED lines=9> */
.L_x_10018:
[----:B------:R-:W-:Y:S02]  /*18a90*/  IMAD.MOV.U32 R13, RZ, RZ, R4 ;  /* 0x000000ffff0d7224 */ /* 0x000fe400078e0004 */
[----:B------:R-:W-:Y:S01]  /*18aa0*/  IMAD.MOV.U32 R12, RZ, RZ, 0x1 ;  /* 0x00000001ff0c7424 */ /* 0x000fe200078e00ff */
[----:B------:R-:W-:-:S07]  /*18ab0*/  MOV R3, R14 ;  /* 0x0000000e00037202 */ /* 0x000fce0000000f00 */
[----:B------:R-:W-:Y:S05]  /*18ac0*/  WARPSYNC.COLLECTIVE R15, `(.L_x_10019) ;  /* 0x000000000f087348 */ /* 0x000fea0003c00000 */
[----:B------:R0:W1:Y:S02]  /*18ad0*/  SHFL.IDX P6, R14, R13, R12, R11 ;  /* 0x0000000c0d0e7389 */ /* 0x00006400000c000b */
[----:B01----:R-:W-:Y:S01]  /*18ae0*/  ENDCOLLECTIVE ;  /* 0x000000000000791b */ /* 0x003fe20003800000 */
.L_x_10019:
        /* <DEDUP_REMOVED lines=15> */
.L_x_10020:
[----:B------:R-:W-:Y:S02]  /*18be0*/  @P0 IMAD R6, R5, 0x2, R22 ;  /* 0x0000000205060824 */ /* 0x000fe400078e0216 */
[----:B------:R-:W-:Y:S02]  /*18bf0*/  IMAD.MOV.U32 R13, RZ, RZ, R4 ;  /* 0x000000ffff0d7224 */ /* 0x000fe400078e0004 */
[----:B------:R-:W-:Y:S02]  /*18c00*/  IMAD.MOV.U32 R12, RZ, RZ, 0x2 ;  /* 0x00000002ff0c7424 */ /* 0x000fe400078e00ff */
[----:B------:R-:W-:-:S07]  /*18c10*/  IMAD.MOV.U32 R3, RZ, RZ, R14 ;  /* 0x000000ffff037224 */ /* 0x000fce00078e000e */
[----:B------:R-:W-:Y:S05]  /*18c20*/  WARPSYNC.COLLECTIVE R15, `(.L_x_10021) ;  /* 0x000000000f087348 */ /* 0x000fea0003c00000 */
[----:B------:R0:W1:Y:S02]  /*18c30*/  SHFL.IDX P6, R14, R13, R12, R11 ;  /* 0x0000000c0d0e7389 */ /* 0x00006400000c000b */
[----:B01----:R-:W-:Y:S01]  /*18c40*/  ENDCOLLECTIVE ;  /* 0x000000000000791b */ /* 0x003fe20003800000 */
.L_x_10021:
        /* <DEDUP_REMOVED lines=15> */
.L_x_10022:
[----:B------:R-:W-:Y:S02]  /*18d40*/  @P0 IMAD R6, R5, 0x2, R22 ;  /* 0x0000000205060824 */ /* 0x000fe400078e0216 */
[----:B------:R-:W-:Y:S01]  /*18d50*/  IMAD.MOV.U32 R13, RZ, RZ, R4 ;  /* 0x000000ffff0d7224 */ /* 0x000fe200078e0004 */
[----:B------:R-:W-:Y:S01]  /*18d60*/  MOV R12, 0x3 ;  /* 0x00000003000c7802 */ /* 0x000fe20000000f00 */
[----:B------:R-:W-:-:S07]  /*18d70*/  IMAD.MOV.U32 R3, RZ, RZ, R14 ;  /* 0x000000ffff037224 */ /* 0x000fce00078e000e */
[----:B------:R-:W-:Y:S05]  /*18d80*/  WARPSYNC.COLLECTIVE R15, `(.L_x_10023) ;  /* 0x000000000f087348 */ /* 0x000fea0003c00000 */
[----:B------:R0:W1:Y:S02]  /*18d90*/  SHFL.IDX P6, R14, R13, R12, R11 ;  /* 0x0000000c0d0e7389 */ /* 0x00006400000c000b */
[----:B01----:R-:W-:Y:S01]  /*18da0*/  ENDCOLLECTIVE ;  /* 0x000000000000791b */ /* 0x003fe20003800000 */
.L_x_10023:
        /* <DEDUP_REMOVED lines=15> */
.L_x_10024:
[----:B------:R-:W-:Y:S01]  /*18ea0*/  @P0 IMAD R6, R5, 0x2, R22 ;  /* 0x0000000205060824 */ /* 0x000fe200078e0216 */
[----:B------:R-:W-:Y:S01]  /*18eb0*/  MOV R13, R4 ;  /* 0x00000004000d7202 */ /* 0x000fe20000000f00 */
[----:B------:R-:W-:Y:S02]  /*18ec0*/  IMAD.MOV.U32 R12, RZ, RZ, 0x4 ;  /* 0x00000004ff0c7424 */ /* 0x000fe400078e00ff */
[----:B------:R-:W-:-:S07]  /*18ed0*/  IMAD.MOV.U32 R3, RZ, RZ, R14 ;  /* 0x000000ffff037224 */ /* 0x000fce00078e000e */
[----:B------:R-:W-:Y:S05]  /*18ee0*/  WARPSYNC.COLLECTIVE R15, `(.L_x_10025) ;  /* 0x000000000f087348 */ /* 0x000fea0003c00000 */
[----:B------:R0:W1:Y:S02]  /*18ef0*/  SHFL.IDX P6, R14, R13, R12, R11 ;  /* 0x0000000c0d0e7389 */ /* 0x00006400000c000b */
[----:B01----:R-:W-:Y:S01]  /*18f00*/  ENDCOLLECTIVE ;  /* 0x000000000000791b */ /* 0x003fe20003800000 */
.L_x_10025:
        /* <DEDUP_REMOVED lines=15> */
.L_x_10026:
[----:B------:R-:W-:Y:S01]  /*19000*/  @P0 LEA R6, R5, R22, 0x1 ;  /* 0x0000001605060211 */ /* 0x000fe200078e08ff */
[----:B------:R-:W-:Y:S02]  /*19010*/  IMAD.MOV.U32 R13, RZ, RZ, R4 ;  /* 0x000000ffff0d7224 */ /* 0x000fe400078e0004 */
[----:B------:R-:W-:Y:S02]  /*19020*/  IMAD.MOV.U32 R12, RZ, RZ, 0x5 ;  /* 0x00000005ff0c7424 */ /* 0x000fe400078e00ff */
[----:B------:R-:W-:-:S07]  /*19030*/  IMAD.MOV.U32 R3, RZ, RZ, R14 ;  /* 0x000000ffff037224 */ /* 0x000fce00078e000e */
[----:B------:R-:W-:Y:S05]  /*19040*/  WARPSYNC.COLLECTIVE R15, `(.L_x_10027) ;  /* 0x000000000f087348 */ /* 0x000fea0003c00000 */
[----:B------:R0:W1:Y:S02]  /*19050*/  SHFL.IDX P6, R14, R13, R12, R11 ;  /* 0x0000000c0d0e7389 */ /* 0x00006400000c000b */
[----:B01----:R-:W-:Y:S01]  /*19060*/  ENDCOLLECTIVE ;  /* 0x000000000000791b */ /* 0x003fe20003800000 */
.L_x_10027:
        /* <DEDUP_REMOVED lines=10> */
.L_x_10028:
[----:B------:R-:W-:Y:S01]  /*19110*/  @!PT LDS RZ, [RZ] ;  /* 0x00000000fffff984 */ /* 0x000fe20000000800 */
[----:B------:R-:W-:Y:S01]  /*19120*/  @!PT LDS RZ, [RZ] ;  /* 0x00000000fffff984 */ /* 0x000fe20000000800 */
[----:B------:R-:W-:Y:S01]  /*19130*/  @!PT LDS RZ, [RZ] ;  /* 0x00000000fffff984 */ /* 0x000fe20000000800 */
[----:B------:R1:W-:Y:S01]  /*19140*/  @P0 LDGSTS.E.BYPASS.LTC128B.128 [R6+0x1e400], desc[UR40][R2.64], !P2 ;  /* 0x1e40000002060fae */ /* 0x0003e2000d101d68 */
[----:B------:R-:W-:Y:S01]  /*19150*/  IMAD.MOV.U32 R0, RZ, RZ, R14 ;  /* 0x000000ffff007224 */ /* 0x000fe200078e000e */
[----:B------:R-:W-:Y:S06]  /*19160*/  BRA `(.L_x_10029) ;  /* 0xffffffac00587947 */ /* 0x000fec000383ffff */
.L_x_9890:
[----:B------:R-:W-:Y:S01]  /*19170*/  MOV R13, R2 ;  /* 0x00000002000d7202 */ /* 0x000fe20000000f00 */
        /* <DEDUP_REMOVED lines=8> */
.L_x_10030:
[C---:B------:R-:W-:Y:S01]  /*19200*/  VIADD R6, R17.reuse, 0x10 ;  /* 0x0000001011067836 */ /* 0x040fe20000000000 */
[----:B------:R-:W-:Y:S01]  /*19210*/  ISETP.GE.AND P0, PT, R17, R3, PT ;  /* 0x000000031100720c */ /* 0x000fe20003f06270 */
[----:B------:R-:W-:Y:S02]  /*19220*/  IMAD.MOV.U32 R13, RZ, RZ, R0 ;  /* 0x000000ffff0d7224 */ /* 0x000fe400078e0000 */
[----:B------:R-:W-:-:S10]  /*19230*/  IMAD.MOV.U32 R4, RZ, RZ, R14 ;  /* 0x000000ffff047224 */ /* 0x000fd400078e000e */
[----:B------:R-:W-:Y:S05]  /*19240*/  WARPSYNC.COLLECTIVE R15, `(.L_x_10031) ;  /* 0x000000000f087348 */ /* 0x000fea0003c00000 */
[----:B------:R0:W1:Y:S02]  /*19250*/  SHFL.IDX P6, R14, R13, R12, R11 ;  /* 0x0000000c0d0e7389 */ /* 0x00006400000c000b */
[----:B01----:R-:W-:Y:S01]  /*19260*/  ENDCOLLECTIVE ;  /* 0x000000000000791b */ /* 0x003fe20003800000 */
.L_x_10031:
[----:B------:R-:W-:Y:S02]  /*19270*/  IMAD.MOV.U32 R13, RZ, RZ, R2 ;  /* 0x000000ffff0d7224 */ /* 0x000fe400078e0002 */
[----:B------:R-:W-:Y:S01]  /*19280*/  IMAD.MOV.U32 R12, RZ, RZ, 0x1 ;  /* 0x00000001ff0c7424 */ /* 0x000fe200078e00ff */
[----:B------:R-:W-:-:S07]  /*19290*/  MOV R5, R14 ;  /* 0x0000000e00057202 */ /* 0x000fce0000000f00 */
[----:B------:R-:W-:Y:S05]  /*192a0*/  WARPSYNC.COLLECTIVE R15, `(.L_x_10032) ;  /* 0x000000000f087348 */ /* 0x000fea0003c00000 */
[----:B------:R0:W1:Y:S02]  /*192b0*/  SHFL.IDX P6, R14, R13, R12, R11 ;  /* 0x0000000c0d0e7389 */ /* 0x00006400000c000b */
[----:B01----:R-:W-:Y:S01]  /*192c0*/  ENDCOLLECTIVE ;  /* 0x000000000000791b */ /* 0x003fe20003800000 */
.L_x_10032:
        /* <DEDUP_REMOVED lines=15> */
.L_x_10033:
[----:B------:R-:W-:Y:S01]  /*193c0*/  IMAD.MOV.U32 R13, RZ, RZ, R2 ;  /* 0x000000ffff0d7224 */ /* 0x000fe200078e0002 */
[----:B------:R-:W-:Y:S01]  /*193d0*/  MOV R12, 0x2 ;  /* 0x00000002000c7802 */ /* 0x000fe20000000f00 */
[----:B------:R-:W-:-:S07]  /*193e0*/  IMAD.MOV.U32 R5, RZ, RZ, R14 ;  /* 0x000000ffff057224 */ /* 0x000fce00078e000e */
[----:B------:R-:W-:Y:S05]  /*193f0*/  WARPSYNC.COLLECTIVE R15, `(.L_x_10034) ;  /* 0x000000000f087348 */ /* 0x000fea0003c00000 */
[----:B------:R0:W1:Y:S02]  /*19400*/  SHFL.IDX P6, R14, R13, R12, R11 ;  /* 0x0000000c0d0e7389 */ /* 0x00006400000c000b */
[----:B01----:R-:W-:Y:S01]  /*19410*/  ENDCOLLECTIVE ;  /* 0x000000000000791b */ /* 0x003fe20003800000 */
.L_x_10034:
        /* <DEDUP_REMOVED lines=16> */
.L_x_10035:
[----:B------:R-:W-:Y:S01]  /*19520*/  MOV R13, R2 ;  /* 0x00000002000d7202 */ /* 0x000fe20000000f00 */
[----:B------:R-:W-:Y:S02]  /*19530*/  IMAD.MOV.U32 R12, RZ, RZ, 0x3 ;  /* 0x00000003ff0c7424 */ /* 0x000fe400078e00ff */
[----:B------:R-:W-:-:S07]  /*19540*/  IMAD.MOV.U32 R5, RZ, RZ, R14 ;  /* 0x000000ffff057224 */ /* 0x000fce00078e000e */
[----:B------:R-:W-:Y:S05]  /*19550*/  WARPSYNC.COLLECTIVE R15, `(.L_x_10036) ;  /* 0x000000000f087348 */ /* 0x000fea0003c00000 */
[----:B------:R0:W1:Y:S02]  /*19560*/  SHFL.IDX P6, R14, R13, R12, R11 ;  /* 0x0000000c0d0e7389 */ /* 0x00006400000c000b */
[----:B01----:R-:W-:Y:S01]  /*19570*/  ENDCOLLECTIVE ;  /* 0x000000000000791b */ /* 0x003fe20003800000 */
.L_x_10036:
        /* <DEDUP_REMOVED lines=16> */
.L_x_10037:
[----:B------:R-:W-:Y:S02]  /*19680*/  IMAD.MOV.U32 R13, RZ, RZ, R2 ;  /* 0x000000ffff0d7224 */ /* 0x000fe400078e0002 */
[----:B------:R-:W-:Y:S02]  /*19690*/  IMAD.MOV.U32 R12, RZ, RZ, 0x4 ;  /* 0x00000004ff0c7424 */ /* 0x000fe400078e00ff */
[----:B------:R-:W-:-:S07]  /*196a0*/  IMAD.MOV.U32 R5, RZ, RZ, R14 ;  /* 0x000000ffff057224 */ /* 0x000fce00078e000e */
[----:B------:R-:W-:Y:S05]  /*196b0*/  WARPSYNC.COLLECTIVE R15, `(.L_x_10038) ;  /* 0x000000000f087348 */ /* 0x000fea0003c00000 */
[----:B------:R0:W1:Y:S02]  /*196c0*/  SHFL.IDX P6, R14, R13, R12, R11 ;  /* 0x0000000c0d0e7389 */ /* 0x00006400000c000b */
[----:B01----:R-:W-:Y:S01]  /*196d0*/  ENDCOLLECTIVE ;  /* 0x000000000000791b */ /* 0x003fe20003800000 */
.L_x_10038:
        /* <DEDUP_REMOVED lines=16> */
.L_x_10039:
[----:B------:R-:W-:Y:S02]  /*197e0*/  IMAD.MOV.U32 R13, RZ, RZ, R2 ;  /* 0x000000ffff0d7224 */ /* 0x000fe400078e0002 */
[----:B------:R-:W-:Y:S02]  /*197f0*/  IMAD.MOV.U32 R12, RZ, RZ, 0x5 ;  /* 0x00000005ff0c7424 */ /* 0x000fe400078e00ff */
[----:B------:R-:W-:-:S07]  /*19800*/  IMAD.MOV.U32 R5, RZ, RZ, R14 ;  /* 0x000000ffff057224 */ /* 0x000fce00078e000e */
[----:B------:R-:W-:Y:S05]  /*19810*/  WARPSYNC.COLLECTIVE R15, `(.L_x_10040) ;  /* 0x000000000f087348 */ /* 0x000fea0003c00000 */
[----:B------:R0:W1:Y:S02]  /*19820*/  SHFL.IDX P6, R14, R13, R12, R11 ;  /* 0x0000000c0d0e7389 */ /* 0x00006400000c000b */
[----:B01----:R-:W-:Y:S01]  /*19830*/  ENDCOLLECTIVE ;  /* 0x000000000000791b */ /* 0x003fe20003800000 */
.L_x_10040:
        /* <DEDUP_REMOVED lines=16> */
.L_x_10041:
[----:B------:R-:W-:Y:S02]  /*19940*/  IMAD.MOV.U32 R13, RZ, RZ, R2 ;  /* 0x000000ffff0d7224 */ /* 0x000fe400078e0002 */
[----:B------:R-:W-:Y:S01]  /*19950*/  IMAD.MOV.U32 R12, RZ, RZ, 0x6 ;  /* 0x00000006ff0c7424 */ /* 0x000fe200078e00ff */
[----:B------:R-:W-:-:S07]  /*19960*/  MOV R5, R14 ;  /* 0x0000000e00057202 */ /* 0x000fce0000000f00 */
[----:B------:R-:W-:Y:S05]  /*19970*/  WARPSYNC.COLLECTIVE R15, `(.L_x_10042) ;  /* 0x000000000f087348 */ /* 0x000fea0003c00000 */
[----:B------:R0:W1:Y:S02]  /*19980*/  SHFL.IDX P6, R14, R13, R12, R11 ;  /* 0x0000000c0d0e7389 */ /* 0x00006400000c000b */
[----:B01----:R-:W-:Y:S01]  /*19990*/  ENDCOLLECTIVE ;  /* 0x000000000000791b */ /* 0x003fe20003800000 */
.L_x_10042:
        /* <DEDUP_REMOVED lines=16> */
.L_x_10043:
[----:B------:R-:W-:Y:S02]  /*19aa0*/  IMAD.MOV.U32 R13, RZ, RZ, R2 ;  /* 0x000000ffff0d7224 */ /* 0x000fe400078e0002 */
[----:B------:R-:W-:Y:S02]  /*19ab0*/  IMAD.MOV.U32 R12, RZ, RZ, 0x7 ;  /* 0x00000007ff0c7424 */ /* 0x000fe400078e00ff */
[----:B------:R-:W-:-:S07]  /*19ac0*/  IMAD.MOV.U32 R5, RZ, RZ, R14 ;  /* 0x000000ffff057224 */ /* 0x000fce00078e000e */
[----:B------:R-:W-:Y:S05]  /*19ad0*/  WARPSYNC.COLLECTIVE R15, `(.L_x_10044) ;  /* 0x000000000f087348 */ /* 0x000fea0003c00000 */
[----:B------:R0:W1:Y:S02]  /*19ae0*/  SHFL.IDX P6, R14, R13, R12, R11 ;  /* 0x0000000c0d0e7389 */ /* 0x00006400000c000b */
[----:B01----:R-:W-:Y:S01]  /*19af0*/  ENDCOLLECTIVE ;  /* 0x000000000000791b */ /* 0x003fe20003800000 */
.L_x_10044:
        /* <DEDUP_REMOVED lines=14> */
.L_x_10045:
[----:B------:R-:W-:Y:S01]  /*19be0*/  IMAD.MOV.U32 R0, RZ, RZ, R14 ;  /* 0x000000ffff007224 */ /* 0x000fe200078e000e */
[----:B------:R-:W-:Y:S06]  /*19bf0*/  BRA `(.L_x_10046) ;  /* 0xffffffac00e07947 */ /* 0x000fec000383ffff */
.L_x_9893:
[----:B0-----:R0:W1:Y:S02]  /*19c00*/  SYNCS.PHASECHK.TRANS64.TRYWAIT P0, [R22+URZ+0x22820], R3 ;  /* 0x02282003160075a7 */ /* 0x001064000800017f */
[----:B-1----:R-:W-:Y:S05]  /*19c10*/  @!P0 NANOSLEEP.SYNCS 0x989680 ;  /* 0x009896800000895d */ /* 0x002fea0003900000 */
[----:B------:R-:W1:Y:S02]  /*19c20*/  @!P0 SYNCS.PHASECHK.TRANS64 P0, [R22+URZ+0x22820], R3 ;  /* 0x02282003160085a7 */ /* 0x000e64000800007f */
[----:B-1----:R-:W-:Y:S05]  /*19c30*/  @!P0 BRA `(.L_x_9893) ;  /* 0xfffffffc00f08947 */ /* 0x002fea000383ffff */
[----:B------:R-:W-:Y:S05]  /*19c40*/  BRA `(.L_x_10047) ;  /* 0xffffffb0003c7947 */ /* 0x000fea000383ffff */
.L_x_9896:
[----:B0-----:R0:W1:Y:S02]  /*19c50*/  SYNCS.PHASECHK.TRANS64.TRYWAIT P0, [R32+URZ+0x22860], R3 ;  /* 0x02286003200075a7 */ /* 0x001064000800017f */
[----:B-1----:R-:W-:Y:S05]  /*19c60*/  @!P0 NANOSLEEP.SYNCS 0x989680 ;  /* 0x009896800000895d */ /* 0x002fea0003900000 */
[----:B------:R-:W1:Y:S02]  /*19c70*/  @!P0 SYNCS.PHASECHK.TRANS64 P0, [R32+URZ+0x22860], R3 ;  /* 0x02286003200085a7 */ /* 0x000e64000800007f */
[----:B-1----:R-:W-:Y:S05]  /*19c80*/  @!P0 BRA `(.L_x_9896) ;  /* 0xfffffffc00f08947 */ /* 0x002fea000383ffff */
[----:B------:R-:W-:Y:S05]  /*19c90*/  BRA `(.L_x_10048) ;  /* 0xffffffb0004c7947 */ /* 0x000fea000383ffff */
.L_x_9897:
        /* <DEDUP_REMOVED lines=8> */
.L_x_10050:
[----:B------:R-:W-:Y:S05]  /*19d20*/  BSYNC B0 ;  /* 0x0000000000007941 */ /* 0x000fea0003800000 */
.L_x_10049:
[----:B------:R-:W0:Y:S01]  /*19d30*/  S2R R7, SR_TID.X ;  /* 0x0000000000077919 */ /* 0x000e220000002100 */
[----:B------:R-:W-:Y:S01]  /*19d40*/  IMAD.MOV.U32 R13, RZ, RZ, R5 ;  /* 0x000000ffff0d7224 */ /* 0x000fe200078e0005 */
[----:B------:R-:W-:Y:S01]  /*19d50*/  MOV R3, R14 ;  /* 0x0000000e00037202 */ /* 0x000fe20000000f00 */
[----:B------:R-:W-:Y:S01]  /*19d60*/  IMAD.MOV.U32 R12, RZ, RZ, RZ ;  /* 0x000000ffff0c7224 */ /* 0x000fe200078e00ff */
[C---:B------:R-:W-:Y:S01]  /*19d70*/  LOP3.LUT P2, RZ, R35.reuse, 0x2, RZ, 0xc0, !PT ;  /* 0x0000000223ff7812 */ /* 0x040fe2000784c0ff */
[----:B------:R-:W-:Y:S01]  /*19d80*/  IMAD.MOV.U32 R11, RZ, RZ, 0x181f ;  /* 0x0000181fff0b7424 */ /* 0x000fe200078e00ff */
[----:B------:R-:W-:Y:S01]  /*19d90*/  LOP3.LUT P1, RZ, R35, 0x4, RZ, 0xc0, !PT ;  /* 0x0000000423ff7812 */ /* 0x000fe2000782c0ff */
[----:B------:R-:W-:Y:S02]  /*19da0*/  IMAD.MOV.U32 R15, RZ, RZ, -0x1 ;  /* 0xffffffffff0f7424 */ /* 0x000fe400078e00ff */
[----:B------:R-:W-:Y:S01]  /*19db0*/  IMAD R4, R4, 0x2, R22 ;  /* 0x0000000204047824 */ /* 0x000fe200078e0216 */
[----:B------:R-:W-:-:S13]  /*19dc0*/  ISETP.LT.OR P4, PT, R33, 0x1, !P1 ;  /* 0x000000012100780c */ /* 0x000fda0004f81670 */
[----:B0-----:R-:W-:Y:S05]  /*19dd0*/  WARPSYNC.COLLECTIVE R15, `(.L_x_10051) ;  /* 0x000000000f087348 */ /* 0x001fea0003c00000 */
[----:B------:R1:W2:Y:S02]  /*19de0*/  SHFL.IDX P6, R14, R13, R12, R11 ;  /* 0x0000000c0d0e7389 */ /* 0x0002a400000c000b */
[----:B012---:R-:W-:Y:S01]  /*19df0*/  ENDCOLLECTIVE ;  /* 0x000000000000791b */ /* 0x007fe20003800000 */
.L_x_10051:
[----:B------:R-:W-:Y:S02]  /*19e00*/  IMAD.MOV.U32 R13, RZ, RZ, R6 ;  /* 0x000000ffff0d7224 */ /* 0x000fe400078e0006 */
[----:B------:R-:W-:Y:S02]  /*19e10*/  IMAD.MOV.U32 R12, RZ, RZ, 0x1 ;  /* 0x00000001ff0c7424 */ /* 0x000fe400078e00ff */
[----:B------:R-:W-:Y:S01]  /*19e20*/  IMAD.SHL.U32 R7, R7, 0x8, RZ ;  /* 0x0000000807077824 */ /* 0x000fe200078e00ff */
[----:B------:R-:W-:-:S04]  /*19e30*/  MOV R2, R14 ;  /* 0x0000000e00027202 */ /* 0x000fc80000000f00 */
[----:B------:R-:W-:-:S07]  /*19e40*/  LOP3.LUT R7, R7, 0x38, RZ, 0xc0, !PT ;  /* 0x0000003807077812 */ /* 0x000fce00078ec0ff */
[----:B------:R-:W-:Y:S05]  /*19e50*/  WARPSYNC.COLLECTIVE R15, `(.L_x_10052) ;  /* 0x000000000f087348 */ /* 0x000fea0003c00000 */
[----:B------:R0:W1:Y:S02]  /*19e60*/  SHFL.IDX P6, R14, R13, R12, R11 ;  /* 0x0000000c0d0e7389 */ /* 0x00006400000c000b */
[----:B01----:R-:W-:Y:S01]  /*19e70*/  ENDCOLLECTIVE ;  /* 0x000000000000791b */ /* 0x003fe20003800000 */
.L_x_10052:
[----:B------:R-:W-:Y:S01]  /*19e80*/  IMAD.SHL.U32 R0, R7, 0x2, RZ ;  /* 0x0000000207007824 */ /* 0x000fe200078e00ff */
[----:B------:R-:W-:-:S04]  /*19e90*/  LOP3.LUT R7, R35, 0x1, RZ, 0xc0, !PT ;  /* 0x0000000123077812 */ /* 0x000fc800078ec0ff */
[----:B------:R-:W-:Y:S02]  /*19ea0*/  IADD3 R2, P0, R2, R0, RZ ;  /* 0x0000000002027210 */ /* 0x000fe40007f1e0ff */
[----:B------:R-:W-:-:S03]  /*19eb0*/  ISETP.NE.U32.AND P3, PT, R7, 0x1, PT ;  /* 0x000000010700780c */ /* 0x000fc60003f65070 */
        /* <DEDUP_REMOVED lines=13> */
[----:B0-----:R-:W-:-:S07]  /*19f90*/  MOV R3, R14 ;  /* 0x0000000e00037202 */ /* 0x001fce0000000f00 */
[----:B------:R-:W-:Y:S05]  /*19fa0*/  WARPSYNC.COLLECTIVE R15, `(.L_x_10053) ;  /* 0x000000000f087348 */ /* 0x000fea0003c00000 */
[----:B------:R0:W1:Y:S02]  /*19fb0*/  SHFL.IDX P6, R14, R13, R12, R11 ;  /* 0x0000000c0d0e7389 */ /* 0x00006400000c000b */
[----:B01----:R-:W-:Y:S01]  /*19fc0*/  ENDCOLLECTIVE ;  /* 0x000000000000791b */ /* 0x003fe20003800000 */
.L_x_10053:
[----:B------:R-:W-:Y:S02]  /*19fd0*/  IMAD.MOV.U32 R13, RZ, RZ, R6 ;  /* 0x000000ffff0d7224 */ /* 0x000fe400078e0006 */
[----:B------:R-:W-:Y:S01]  /*19fe0*/  IMAD.MOV.U32 R12, RZ, RZ, 0x2 ;  /* 0x00000002ff0c7424 */ /* 0x000fe200078e00ff */
[----:B------:R-:W-:-:S13]  /*19ff0*/  IADD3 R2, P4, R14, R0, RZ ;  /* 0x000000000e027210 */ /* 0x000fda0007f9e0ff */
[----:B------:R-:W-:Y:S05]  /*1a000*/  WARPSYNC.COLLECTIVE R15, `(.L_x_10054) ;  /* 0x000000000f087348 */ /* 0x000fea0003c00000 */
[----:B------:R0:W1:Y:S02]  /*1a010*/  SHFL.IDX P6, R14, R13, R12, R11 ;  /* 0x0000000c0d0e7389 */ /* 0x00006400000c000b */
[----:B01----:R-:W-:Y:S01]  /*1a020*/  ENDCOLLECTIVE ;  /* 0x000000000000791b */ /* 0x003fe20003800000 */
.L_x_10054:
        /* <DEDUP_REMOVED lines=17> */
.L_x_10055:
[----:B------:R-:W-:Y:S02]  /*1a140*/  IMAD.MOV.U32 R13, RZ, RZ, R6 ;  /* 0x000000ffff0d7224 */ /* 0x000fe400078e0006 */
[----:B------:R-:W-:Y:S01]  /*1a150*/  IMAD.MOV.U32 R12, RZ, RZ, 0x3 ;  /* 0x00000003ff0c7424 */ /* 0x000fe200078e00ff */
[----:B------:R-:W-:-:S13]  /*1a160*/  IADD3 R2, P4, R14, R0, RZ ;  /* 0x000000000e027210 */ /* 0x000fda0007f9e0ff */
[----:B------:R-:W-:Y:S05]  /*1a170*/  WARPSYNC.COLLECTIVE R15, `(.L_x_10056) ;  /* 0x000000000f087348 */ /* 0x000fea0003c00000 */
[----:B------:R0:W1:Y:S02]  /*1a180*/  SHFL.IDX P6, R14, R13, R12, R11 ;  /* 0x0000000c0d0e7389 */ /* 0x00006400000c000b */
[----:B01----:R-:W-:Y:S01]  /*1a190*/  ENDCOLLECTIVE ;  /* 0x000000000000791b */ /* 0x003fe20003800000 */
.L_x_10056:
        /* <DEDUP_REMOVED lines=17> */
.L_x_10057:
[----:B------:R-:W-:Y:S02]  /*1a2b0*/  IMAD.MOV.U32 R13, RZ, RZ, R6 ;  /* 0x000000ffff0d7224 */ /* 0x000fe400078e0006 */
[----:B------:R-:W-:Y:S01]  /*1a2c0*/  IMAD.MOV.U32 R12, RZ, RZ, 0x4 ;  /* 0x00000004ff0c7424 */ /* 0x000fe200078e00ff */
[----:B------:R-:W-:-:S13]  /*1a2d0*/  IADD3 R2, P4, R14, R0, RZ ;  /* 0x000000000e027210 */ /* 0x000fda0007f9e0ff */
[----:B------:R-:W-:Y:S05]  /*1a2e0*/  WARPSYNC.COLLECTIVE R15, `(.L_x_10058) ;  /* 0x000000000f087348 */ /* 0x000fea0003c00000 */
[----:B------:R0:W1:Y:S02]  /*1a2f0*/  SHFL.IDX P6, R14, R13, R12, R11 ;  /* 0x0000000c0d0e7389 */ /* 0x00006400000c000b */
[----:B01----:R-:W-:Y:S01]  /*1a300*/  ENDCOLLECTIVE ;  /* 0x000000000000791b */ /* 0x003fe20003800000 */
.L_x_10058:
        /* <DEDUP_REMOVED lines=17> */
.L_x_10059:
[----:B------:R-:W-:Y:S01]  /*1a420*/  MOV R13, R6 ;  /* 0x00000006000d7202 */ /* 0x000fe20000000f00 */
[----:B------:R-:W-:Y:S01]  /*1a430*/  IMAD.MOV.U32 R12, RZ, RZ, 0x5 ;  /* 0x00000005ff0c7424 */ /* 0x000fe200078e00ff */
[----:B------:R-:W-:-:S13]  /*1a440*/  IADD3 R2, P4, R14, R0, RZ ;  /* 0x000000000e027210 */ /* 0x000fda0007f9e0ff */
[----:B------:R-:W-:Y:S05]  /*1a450*/  WARPSYNC.COLLECTIVE R15, `(.L_x_10060) ;  /* 0x000000000f087348 */ /* 0x000fea0003c00000 */
[----:B------:R0:W1:Y:S02]  /*1a460*/  SHFL.IDX P6, R14, R13, R12, R11 ;  /* 0x0000000c0d0e7389 */ /* 0x00006400000c000b */
[----:B01----:R-:W-:Y:S01]  /*1a470*/  ENDCOLLECTIVE ;  /* 0x000000000000791b */ /* 0x003fe20003800000 */
.L_x_10060:
        /* <DEDUP_REMOVED lines=12> */
.L_x_10061:
        /* <DEDUP_REMOVED lines=9> */
.L_x_9904:
[----:B0-----:R0:W1:Y:S02]  /*1a5d0*/  SYNCS.PHASECHK.TRANS64.TRYWAIT P0, [R4+URZ+0x22840], R21 ;  /* 0x02284015040075a7 */ /* 0x001064000800017f */
[----:B-1----:R-:W-:Y:S05]  /*1a5e0*/  @!P0 NANOSLEEP.SYNCS 0x989680 ;  /* 0x009896800000895d */ /* 0x002fea0003900000 */
[----:B------:R-:W1:Y:S02]  /*1a5f0*/  @!P0 SYNCS.PHASECHK.TRANS64 P0, [R4+URZ+0x22840], R21 ;  /* 0x02284015040085a7 */ /* 0x000e64000800007f */
[----:B-1----:R-:W-:Y:S05]  /*1a600*/  @!P0 BRA `(.L_x_9904) ;  /* 0xfffffffc00f08947 */ /* 0x002fea000383ffff */
[----:B------:R-:W-:Y:S05]  /*1a610*/  BRA `(.L_x_10063) ;  /* 0xffffffb000b47947 */ /* 0x000fea000383ffff */
.L_x_9905:
        /* <DEDUP_REMOVED lines=8> */
.L_x_10065:
[----:B------:R-:W-:Y:S05]  /*1a6a0*/  BSYNC B1 ;  /* 0x0000000000017941 */ /* 0x000fea0003800000 */
.L_x_10064:
[----:B------:R-:W-:Y:S01]  /*1a6b0*/  IMAD.MOV.U32 R13, RZ, RZ, R8 ;  /* 0x000000ffff0d7224 */ /* 0x000fe200078e0008 */
[----:B------:R-:W-:Y:S01]  /*1a6c0*/  MOV R15, 0xffffffff ;  /* 0xffffffff000f7802 */ /* 0x000fe20000000f00 */
[----:B------:R-:W-:Y:S02]  /*1a6d0*/  IMAD.MOV.U32 R12, RZ, RZ, RZ ;  /* 0x000000ffff0c7224 */ /* 0x000fe400078e00ff */
[----:B------:R-:W-:Y:S02]  /*1a6e0*/  IMAD.MOV.U32 R11, RZ, RZ, 0x181f ;  /* 0x0000181fff0b7424 */ /* 0x000fe400078e00ff */
[----:B------:R-:W-:Y:S02]  /*1a6f0*/  IMAD.MOV.U32 R3, RZ, RZ, R14 ;  /* 0x000000ffff037224 */ /* 0x000fe400078e000e */
[----:B------:R-:W-:-:S07]  /*1a700*/  IMAD R7, R7, 0x2, R22 ;  /* 0x0000000207077824 */ /* 0x000fce00078e0216 */
[----:B------:R-:W-:Y:S05]  /*1a710*/  WARPSYNC.COLLECTIVE R15, `(.L_x_10066) ;  /* 0x000000000f087348 */ /* 0x000fea0003c00000 */
[----:B------:R0:W1:Y:S02]  /*1a720*/  SHFL.IDX P6, R14, R13, R12, R11 ;  /* 0x0000000c0d0e7389 */ /* 0x00006400000c000b */
[----:B01----:R-:W-:Y:S01]  /*1a730*/  ENDCOLLECTIVE ;  /* 0x000000000000791b */ /* 0x003fe20003800000 */
.L_x_10066:
[----:B------:R-:W-:Y:S02]  /*1a740*/  IMAD.MOV.U32 R13, RZ, RZ, R9 ;  /* 0x000000ffff0d7224 */ /* 0x000fe400078e0009 */
[----:B------:R-:W-:Y:S02]  /*1a750*/  IMAD.MOV.U32 R12, RZ, RZ, 0x1 ;  /* 0x00000001ff0c7424 */ /* 0x000fe400078e00ff */
[----:B------:R-:W-:-:S07]  /*1a760*/  IMAD.MOV.U32 R2, RZ, RZ, R14 ;  /* 0x000000ffff027224 */ /* 0x000fce00078e000e */
[----:B------:R-:W-:Y:S05]  /*1a770*/  WARPSYNC.COLLECTIVE R15, `(.L_x_10067) ;  /* 0x000000000f087348 */ /* 0x000fea0003c00000 */
[----:B------:R0:W1:Y:S02]  /*1a780*/  SHFL.IDX P6, R14, R13, R12, R11 ;  /* 0x0000000c0d0e7389 */ /* 0x00006400000c000b */
[----:B01----:R-:W-:Y:S01]  /*1a790*/  ENDCOLLECTIVE ;  /* 0x000000000000791b */ /* 0x003fe20003800000 */
.L_x_10067:
        /* <DEDUP_REMOVED lines=11> */
.L_x_10068:
[----:B------:R-:W-:Y:S01]  /*1a850*/  IMAD.MOV.U32 R13, RZ, RZ, R9 ;  /* 0x000000ffff0d7224 */ /* 0x000fe200078e0009 */
[----:B------:R-:W-:Y:S01]  /*1a860*/  MOV R12, 0x2 ;  /* 0x00000002000c7802 */ /* 0x000fe20000000f00 */
[----:B------:R-:W-:-:S07]  /*1a870*/  IMAD.MOV.U32 R2, RZ, RZ, R14 ;  /* 0x000000ffff027224 */ /* 0x000fce00078e000e */
[----:B------:R-:W-:Y:S05]  /*1a880*/  WARPSYNC.COLLECTIVE R15, `(.L_x_10069) ;  /* 0x000000000f087348 */ /* 0x000fea0003c00000 */
[----:B------:R0:W1:Y:S02]  /*1a890*/  SHFL.IDX P6, R14, R13, R12, R11 ;  /* 0x0000000c0d0e7389 */ /* 0x00006400000c000b */
[----:B01----:R-:W-:Y:S01]  /*1a8a0*/  ENDCOLLECTIVE ;  /* 0x000000000000791b */ /* 0x003fe20003800000 */
.L_x_10069:
        /* <DEDUP_REMOVED lines=11> */
.L_x_10070:
[----:B------:R-:W-:Y:S01]  /*1a960*/  MOV R13, R9 ;  /* 0x00000009000d7202 */ /* 0x000fe20000000f00 */
[----:B------:R-:W-:Y:S02]  /*1a970*/  IMAD.MOV.U32 R12, RZ, RZ, 0x3 ;  /* 0x00000003ff0c7424 */ /* 0x000fe400078e00ff */
[----:B------:R-:W-:-:S07]  /*1a980*/  IMAD.MOV.U32 R2, RZ, RZ, R14 ;  /* 0x000000ffff027224 */ /* 0x000fce00078e000e */
[----:B------:R-:W-:Y:S05]  /*1a990*/  WARPSYNC.COLLECTIVE R15, `(.L_x_10071) ;  /* 0x000000000f087348 */ /* 0x000fea0003c00000 */
[----:B------:R0:W1:Y:S02]  /*1a9a0*/  SHFL.IDX P6, R14, R13, R12, R11 ;  /* 0x0000000c0d0e7389 */ /* 0x00006400000c000b */
[----:B01----:R-:W-:Y:S01]  /*1a9b0*/  ENDCOLLECTIVE ;  /* 0x000000000000791b */ /* 0x003fe20003800000 */
.L_x_10071:
        /* <DEDUP_REMOVED lines=11> */
.L_x_10072:
[----:B------:R-:W-:Y:S02]  /*1aa70*/  IMAD.MOV.U32 R13, RZ, RZ, R9 ;  /* 0x000000ffff0d7224 */ /* 0x000fe400078e0009 */
[----:B------:R-:W-:Y:S02]  /*1aa80*/  IMAD.MOV.U32 R12, RZ, RZ, 0x4 ;  /* 0x00000004ff0c7424 */ /* 0x000fe400078e00ff */
[----:B------:R-:W-:-:S07]  /*1aa90*/  IMAD.MOV.U32 R2, RZ, RZ, R14 ;  /* 0x000000ffff027224 */ /* 0x000fce00078e000e */
[----:B------:R-:W-:Y:S05]  /*1aaa0*/  WARPSYNC.COLLECTIVE R15, `(.L_x_10073) ;  /* 0x000000000f087348 */ /* 0x000fea0003c00000 */
[----:B------:R0:W1:Y:S02]  /*1aab0*/  SHFL.IDX P6, R14, R13, R12, R11 ;  /* 0x0000000c0d0e7389 */ /* 0x00006400000c000b */
[----:B01----:R-:W-:Y:S01]  /*1aac0*/  ENDCOLLECTIVE ;  /* 0x000000000000791b */ /* 0x003fe20003800000 */
.L_x_10073:
        /* <DEDUP_REMOVED lines=11> */
.L_x_10074:
[----:B------:R-:W-:Y:S02]  /*1ab80*/  IMAD.MOV.U32 R13, RZ, RZ, R9 ;  /* 0x000000ffff0d7224 */ /* 0x000fe400078e0009 */
[----:B------:R-:W-:Y:S01]  /*1ab90*/  IMAD.MOV.U32 R12, RZ, RZ, 0x5 ;  /* 0x00000005ff0c7424 */ /* 0x000fe200078e00ff */
[----:B------:R-:W-:-:S07]  /*1aba0*/  MOV R2, R14 ;  /* 0x0000000e00027202 */ /* 0x000fce0000000f00 */
[----:B------:R-:W-:Y:S05]  /*1abb0*/  WARPSYNC.COLLECTIVE R15, `(.L_x_10075) ;  /* 0x000000000f087348 */ /* 0x000fea0003c00000 */
[----:B------:R0:W1:Y:S02]  /*1abc0*/  SHFL.IDX P6, R14, R13, R12, R11 ;  /* 0x0000000c0d0e7389 */ /* 0x00006400000c000b */
[----:B01----:R-:W-:Y:S01]  /*1abd0*/  ENDCOLLECTIVE ;  /* 0x000000000000791b */ /* 0x003fe20003800000 */
.L_x_10075:
        /* <DEDUP_REMOVED lines=11> */
.L_x_10076:
[----:B------:R-:W-:Y:S01]  /*1ac90*/  IMAD.MOV.U32 R2, RZ, RZ, R14 ;  /* 0x000000ffff027224 */ /* 0x000fe200078e000e */
[----:B------:R-:W-:Y:S06]  /*1aca0*/  BRA `(.L_x_10077) ;  /* 0xffffffac00e47947 */ /* 0x000fec000383ffff */
.L_x_9910:
[----:B---3--:R3:W4:Y:S02]  /*1acb0*/  SYNCS.PHASECHK.TRANS64.TRYWAIT P0, [R4+URZ+0x22860], R21 ;  /* 0x02286015040075a7 */ /* 0x008724000800017f */
[----:B----4-:R-:W-:Y:S05]  /*1acc0*/  @!P0 NANOSLEEP.SYNCS 0x989680 ;  /* 0x009896800000895d */ /* 0x010fea0003900000 */
[----:B------:R-:W4:Y:S02]  /*1acd0*/  @!P0 SYNCS.PHASECHK.TRANS64 P0, [R4+URZ+0x22860], R21 ;  /* 0x02286015040085a7 */ /* 0x000f24000800007f */
[----:B----4-:R-:W-:Y:S05]  /*1ace0*/  @!P0 BRA `(.L_x_9910) ;  /* 0xfffffffc00f08947 */ /* 0x010fea000383ffff */
[----:B------:R-:W-:Y:S05]  /*1acf0*/  BRA `(.L_x_10078) ;  /* 0xffffffb000347947 */ /* 0x000fea000383ffff */
.L_x_9911:
        /* <DEDUP_REMOVED lines=8> */
.L_x_10080:
[----:B------:R-:W-:Y:S05]  /*1ad80*/  BSYNC B1 ;  /* 0x0000000000017941 */ /* 0x000fea0003800000 */
.L_x_10079:
        /* <DEDUP_REMOVED lines=9> */
.L_x_10081:
[----:B------:R-:W-:Y:S02]  /*1ae20*/  IMAD.MOV.U32 R13, RZ, RZ, R7 ;  /* 0x000000ffff0d7224 */ /* 0x000fe400078e0007 */
[----:B------:R-:W-:Y:S01]  /*1ae30*/  IMAD.MOV.U32 R12, RZ, RZ, 0x1 ;  /* 0x00000001ff0c7424 */ /* 0x000fe200078e00ff */
[----:B------:R-:W-:-:S13]  /*1ae40*/  IADD3 R2, P0, R14, R0, RZ ;  /* 0x000000000e027210 */ /* 0x000fda0007f1e0ff */
[----:B------:R-:W-:Y:S05]  /*1ae50*/  WARPSYNC.COLLECTIVE R15, `(.L_x_10082) ;  /* 0x000000000f087348 */ /* 0x000fea0003c00000 */
[----:B------:R0:W1:Y:S02]  /*1ae60*/  SHFL.IDX P6, R14, R13, R12, R11 ;  /* 0x0000000c0d0e7389 */ /* 0x00006400000c000b */
[----:B01----:R-:W-:Y:S01]  /*1ae70*/  ENDCOLLECTIVE ;  /* 0x000000000000791b */ /* 0x003fe20003800000 */
.L_x_10082:
        /* <DEDUP_REMOVED lines=13> */
.L_x_10083:
[----:B------:R-:W-:Y:S02]  /*1af50*/  IMAD.MOV.U32 R13, RZ, RZ, R7 ;  /* 0x000000ffff0d7224 */ /* 0x000fe400078e0007 */
[----:B------:R-:W-:Y:S01]  /*1af60*/  IMAD.MOV.U32 R12, RZ, RZ, 0x2 ;  /* 0x00000002ff0c7424 */ /* 0x000fe200078e00ff */
[----:B------:R-:W-:-:S13]  /*1af70*/  IADD3 R2, P0, R14, R0, RZ ;  /* 0x000000000e027210 */ /* 0x000fda0007f1e0ff */
[----:B------:R-:W-:Y:S05]  /*1af80*/  WARPSYNC.COLLECTIVE R15, `(.L_x_10084) ;  /* 0x000000000f087348 */ /* 0x000fea0003c00000 */
[----:B------:R0:W1:Y:S02]  /*1af90*/  SHFL.IDX P6, R14, R13, R12, R11 ;  /* 0x0000000c0d0e7389 */ /* 0x00006400000c000b */
[----:B01----:R-:W-:Y:S01]  /*1afa0*/  ENDCOLLECTIVE ;  /* 0x000000000000791b */ /* 0x003fe20003800000 */
.L_x_10084:
        /* <DEDUP_REMOVED lines=13> */
.L_x_10085:
[----:B------:R-:W-:Y:S02]  /*1b080*/  IMAD.MOV.U32 R13, RZ, RZ, R7 ;  /* 0x000000ffff0d7224 */ /* 0x000fe400078e0007 */
[----:B------:R-:W-:Y:S01]  /*1b090*/  IMAD.MOV.U32 R12, RZ, RZ, 0x3 ;  /* 0x00000003ff0c7424 */ /* 0x000fe200078e00ff */
[----:B------:R-:W-:-:S13]  /*1b0a0*/  IADD3 R2, P0, R14, R0, RZ ;  /* 0x000000000e027210 */ /* 0x000fda0007f1e0ff */
[----:B------:R-:W-:Y:S05]  /*1b0b0*/  WARPSYNC.COLLECTIVE R15, `(.L_x_10086) ;  /* 0x000000000f087348 */ /* 0x000fea0003c00000 */
[----:B------:R0:W1:Y:S02]  /*1b0c0*/  SHFL.IDX P6, R14, R13, R12, R11 ;  /* 0x0000000c0d0e7389 */ /* 0x00006400000c000b */
[----:B01----:R-:W-:Y:S01]  /*1b0d0*/  ENDCOLLECTIVE ;  /* 0x000000000000791b */ /* 0x003fe20003800000 */
.L_x_10086:
        /* <DEDUP_REMOVED lines=13> */
.L_x_10087:
[----:B------:R-:W-:Y:S02]  /*1b1b0*/  IMAD.MOV.U32 R13, RZ, RZ, R7 ;  /* 0x000000ffff0d7224 */ /* 0x000fe400078e0007 */
[----:B------:R-:W-:Y:S01]  /*1b1c0*/  IMAD.MOV.U32 R12, RZ, RZ, 0x4 ;  /* 0x00000004ff0c7424 */ /* 0x000fe200078e00ff */
[----:B------:R-:W-:-:S13]  /*1b1d0*/  IADD3 R2, P0, R14, R0, RZ ;  /* 0x000000000e027210 */ /* 0x000fda0007f1e0ff */
[----:B------:R-:W-:Y:S05]  /*1b1e0*/  WARPSYNC.COLLECTIVE R15, `(.L_x_10088) ;  /* 0x000000000f087348 */ /* 0x000fea0003c00000 */
[----:B------:R0:W1:Y:S02]  /*1b1f0*/  SHFL.IDX P6, R14, R13, R12, R11 ;  /* 0x0000000c0d0e7389 */ /* 0x00006400000c000b */
[----:B01----:R-:W-:Y:S01]  /*1b200*/  ENDCOLLECTIVE ;  /* 0x000000000000791b */ /* 0x003fe20003800000 */
.L_x_10088:
        /* <DEDUP_REMOVED lines=13> */
.L_x_10089:
[----:B------:R-:W-:Y:S02]  /*1b2e0*/  IMAD.MOV.U32 R13, RZ, RZ, R7 ;  /* 0x000000ffff0d7224 */ /* 0x000fe400078e0007 */
[----:B------:R-:W-:Y:S01]  /*1b2f0*/  IMAD.MOV.U32 R12, RZ, RZ, 0x5 ;  /* 0x00000005ff0c7424 */ /* 0x000fe200078e00ff */
[----:B------:R-:W-:-:S13]  /*1b300*/  IADD3 R2, P0, R14, R0, RZ ;  /* 0x000000000e027210 */ /* 0x000fda0007f1e0ff */
[----:B------:R-:W-:Y:S05]  /*1b310*/  WARPSYNC.COLLECTIVE R15, `(.L_x_10090) ;  /* 0x000000000f087348 */ /* 0x000fea0003c00000 */
[----:B------:R0:W1:Y:S02]  /*1b320*/  SHFL.IDX P6, R14, R13, R12, R11 ;  /* 0x0000000c0d0e7389 */ /* 0x00006400000c000b */
[----:B01----:R-:W-:Y:S01]  /*1b330*/  ENDCOLLECTIVE ;  /* 0x000000000000791b */ /* 0x003fe20003800000 */
.L_x_10090:
        /* <DEDUP_REMOVED lines=13> */
.L_x_10091:
[----:B------:R-:W-:Y:S05]  /*1b410*/  BRA `(.L_x_10092) ;  /* 0xffffffac00807947 */ /* 0x000fea000383ffff */
.L_x_9919:
[----:B------:R-:W-:Y:S01]  /*1b420*/  BSSY B0, `(.L_x_10093) ;  /* 0x0000008000007945 */ /* 0x000fe20003800000 */
[----:B------:R-:W-:Y:S01]  /*1b430*/  IMAD.MOV.U32 R13, RZ, RZ, R16 ;  /* 0x000000ffff0d7224 */ /* 0x000fe200078e0010 */
[----:B------:R-:W-:Y:S01]  /*1b440*/  MOV R15, 0xffffffff ;  /* 0xffffffff000f7802 */ /* 0x000fe20000000f00 */
[----:B------:R-:W-:Y:S02]  /*1b450*/  IMAD.MOV.U32 R12, RZ, RZ, RZ ;  /* 0x000000ffff0c7224 */ /* 0x000fe400078e00ff */
[----:B------:R-:W-:-:S07]  /*1b460*/  IMAD.MOV.U32 R11, RZ, RZ, 0x1f ;  /* 0x0000001fff0b7424 */ /* 0x000fce00078e00ff */
[----:B0-23--:R-:W-:Y:S05]  /*1b470*/  WARPSYNC.COLLECTIVE R15, `(.L_x_10094) ;  /* 0x000000000f087348 */ /* 0x00dfea0003c00000 */
[----:B------:R1:W4:Y:S02]  /*1b480*/  SHFL.IDX P6, R14, R13, R12, R11 ;  /* 0x0000000c0d0e7389 */ /* 0x00032400000c000b */
[----:B01234-:R-:W-:Y:S01]  /*1b490*/  ENDCOLLECTIVE ;  /* 0x000000000000791b */ /* 0x01ffe20003800000 */
.L_x_10094:
[----:B------:R-:W-:Y:S05]  /*1b4a0*/  BSYNC B0 ;  /* 0x0000000000007941 */ /* 0x000fea0003800000 */
.L_x_10093:
        /* <DEDUP_REMOVED lines=9> */
.L_x_10095:
        /* <DEDUP_REMOVED lines=13> */
[----:B------:R-:W-:-:S04]  /*1b610*/  ISETP.NE.AND P1, PT, R8, RZ, PT ;  /* 0x000000ff0800720c */ /* 0x000fc80003f25270 */
[----:B------:R-:W-:-:S09]  /*1b620*/  MOV R13, R5 ;  /* 0x00000005000d7202 */ /* 0x000fd20000000f00 */
[----:B------:R-:W-:Y:S05]  /*1b630*/  WARPSYNC.COLLECTIVE R15, `(.L_x_10096) ;  /* 0x000000000f087348 */ /* 0x000fea0003c00000 */
[----:B------:R0:W1:Y:S02]  /*1b640*/  SHFL.UP P6, R14, R13, R12, R11 ;  /* 0x0400000c0d0e7389 */ /* 0x00006400000c000b */
[----:B01----:R-:W-:Y:S01]  /*1b650*/  ENDCOLLECTIVE ;  /* 0x000000000000791b */ /* 0x003fe20003800000 */
.L_x_10096:
[----:B------:R-:W-:Y:S01]  /*1b660*/  IMAD.MOV.U32 R12, RZ, RZ, 0x2 ;  /* 0x00000002ff0c7424 */ /* 0x000fe200078e00ff */
[----:B------:R-:W-:-:S05]  /*1b670*/  SEL R6, R14, RZ, P1 ;  /* 0x000000ff0e067207 */ /* 0x000fca0000800000 */
[----:B------:R-:W-:-:S04]  /*1b680*/  IMAD.IADD R6, R5, 0x1, R6 ;  /* 0x0000000105067824 */ /* 0x000fc800078e0206 */
[----:B------:R-:W-:-:S07]  /*1b690*/  IMAD.MOV.U32 R13, RZ, RZ, R6 ;  /* 0x000000ffff0d7224 */ /* 0x000fce00078e0006 */
[----:B------:R-:W-:Y:S05]  /*1b6a0*/  WARPSYNC.COLLECTIVE R15, `(.L_x_10097) ;  /* 0x000000000f087348 */ /* 0x000fea0003c00000 */
[----:B------:R0:W1:Y:S02]  /*1b6b0*/  SHFL.UP P6, R14, R13, R12, R11 ;  /* 0x0400000c0d0e7389 */ /* 0x00006400000c000b */
[----:B01----:R-:W-:Y:S01]  /*1b6c0*/  ENDCOLLECTIVE ;  /* 0x000000000000791b */ /* 0x003fe20003800000 */
.L_x_10097:
[----:B------:R-:W-:Y:S01]  /*1b6d0*/  IMAD.MOV.U32 R12, RZ, RZ, 0x4 ;  /* 0x00000004ff0c7424 */ /* 0x000fe200078e00ff */
[----:B------:R-:W-:-:S04]  /*1b6e0*/  SEL R7, R14, RZ, P2 ;  /* 0x000000ff0e077207 */ /* 0x000fc80001000000 */
[----:B------:R-:W-:-:S05]  /*1b6f0*/  IADD3 R7, R6, R7, RZ ;  /* 0x0000000706077210 */ /* 0x000fca0007ffe0ff */
[----:B------:R-:W-:-:S07]  /*1b700*/  IMAD.MOV.U32 R13, RZ, RZ, R7 ;  /* 0x000000ffff0d7224 */ /* 0x000fce00078e0007 */
[----:B------:R-:W-:Y:S05]  /*1b710*/  WARPSYNC.COLLECTIVE R15, `(.L_x_10098) ;  /* 0x000000000f087348 */ /* 0x000fea0003c00000 */
[----:B------:R0:W1:Y:S02]  /*1b720*/  SHFL.UP P6, R14, R13, R12, R11 ;  /* 0x0400000c0d0e7389 */ /* 0x00006400000c000b */
[----:B01----:R-:W-:Y:S01]  /*1b730*/  ENDCOLLECTIVE ;  /* 0x000000000000791b */ /* 0x003fe20003800000 */
.L_x_10098:
[----:B------:R-:W-:Y:S02]  /*1b740*/  MOV R12, 0x8 ;  /* 0x00000008000c7802 */ /* 0x000fe40000000f00 */
[----:B------:R-:W-:-:S05]  /*1b750*/  SEL R2, R14, RZ, P3 ;  /* 0x000000ff0e027207 */ /* 0x000fca0001800000 */
[----:B------:R-:W-:-:S04]  /*1b760*/  IMAD.IADD R2, R7, 0x1, R2 ;  /* 0x0000000107027824 */ /* 0x000fc800078e0202 */
[----:B------:R-:W-:-:S07]  /*1b770*/  IMAD.MOV.U32 R13, RZ, RZ, R2 ;  /* 0x000000ffff0d7224 */ /* 0x000fce00078e0002 */
[----:B------:R-:W-:Y:S05]  /*1b780*/  WARPSYNC.COLLECTIVE R15, `(.L_x_10099) ;  /* 0x000000000f087348 */ /* 0x000fea0003c00000 */
[----:B------:R0:W1:Y:S02]  /*1b790*/  SHFL.UP P6, R14, R13, R12, R11 ;  /* 0x0400000c0d0e7389 */ /* 0x00006400000c000b */
[----:B01----:R-:W-:Y:S01]  /*1b7a0*/  ENDCOLLECTIVE ;  /* 0x000000000000791b */ /* 0x003fe20003800000 */
.L_x_10099:
[----:B------:R-:W-:Y:S01]  /*1b7b0*/  IMAD.MOV.U32 R12, RZ, RZ, 0x10 ;  /* 0x00000010ff0c7424 */ /* 0x000fe200078e00ff */
[----:B------:R-:W-:-:S05]  /*1b7c0*/  SEL R3, R14, RZ, P4 ;  /* 0x000000ff0e037207 */ /* 0x000fca0002000000 */
[----:B------:R-:W-:-:S04]  /*1b7d0*/  IMAD.IADD R3, R2, 0x1, R3 ;  /* 0x0000000102037824 */ /* 0x000fc800078e0203 */
[----:B------:R-:W-:-:S07]  /*1b7e0*/  IMAD.MOV.U32 R13, RZ, RZ, R3 ;  /* 0x000000ffff0d7224 */ /* 0x000fce00078e0003 */
[----:B------:R-:W-:Y:S05]  /*1b7f0*/  WARPSYNC.COLLECTIVE R15, `(.L_x_10100) ;  /* 0x000000000f087348 */ /* 0x000fea0003c00000 */
[----:B------:R0:W1:Y:S02]  /*1b800*/  SHFL.UP P6, R14, R13, R12, R11 ;  /* 0x0400000c0d0e7389 */ /* 0x00006400000c000b */
[----:B01----:R-:W-:Y:S01]  /*1b810*/  ENDCOLLECTIVE ;  /* 0x000000000000791b */ /* 0x003fe20003800000 */
.L_x_10100:
        /* <DEDUP_REMOVED lines=8> */
.L_x_10101:
[----:B------:R-:W-:Y:S05]  /*1b8a0*/  BRA `(.L_x_10102) ;  /* 0xffffffac00dc7947 */ /* 0x000fea000383ffff */
.L_x_9924:
[----:B------:R-:W-:Y:S01]  /*1b8b0*/  BSSY B0, `(.L_x_10103) ;  /* 0x0000008000007945 */ /* 0x000fe20003800000 */
[----:B-----5:R-:W-:Y:S01]  /*1b8c0*/  IMAD.MOV.U32 R13, RZ, RZ, R5 ;  /* 0x000000ffff0d7224 */ /* 0x020fe200078e0005 */
[----:B------:R-:W-:Y:S01]  /*1b8d0*/  MOV R11, RZ ;  /* 0x000000ff000b7202 */ /* 0x000fe20000000f00 */
[----:B------:R-:W-:Y:S02]  /*1b8e0*/  IMAD.MOV.U32 R12, RZ, RZ, 0x1 ;  /* 0x00000001ff0c7424 */ /* 0x000fe400078e00ff */
[----:B------:R-:W-:-:S07]  /*1b8f0*/  IMAD.MOV.U32 R15, RZ, RZ, -0x1 ;  /* 0xffffffffff0f7424 */ /* 0x000fce00078e00ff */
[----:B0-----:R-:W-:Y:S05]  /*1b900*/  WARPSYNC.COLLECTIVE R15, `(.L_x_10104) ;  /* 0x000000000f087348 */ /* 0x001fea0003c00000 */
[----:B------:R1:W2:Y:S02]  /*1b910*/  SHFL.UP P6, R14, R13, R12, R11 ;  /* 0x0400000c0d0e7389 */ /* 0x0002a400000c000b */
[----:B012---:R-:W-:Y:S01]  /*1b920*/  ENDCOLLECTIVE ;  /* 0x000000000000791b */ /* 0x007fe20003800000 */
.L_x_10104:
[----:B------:R-:W-:Y:S05]  /*1b930*/  BSYNC B0 ;  /* 0x0000000000007941 */ /* 0x000fea0003800000 */
.L_x_10103:
        /* <DEDUP_REMOVED lines=8> */
.L_x_10105:
[----:B------:R-:W-:Y:S01]  /*1b9c0*/  IMAD.MOV.U32 R12, RZ, RZ, 0x4 ;  /* 0x00000004ff0c7424 */ /* 0x000fe200078e00ff */
[----:B------:R-:W-:-:S05]  /*1b9d0*/  SEL R2, R14, RZ, P2 ;  /* 0x000000ff0e027207 */ /* 0x000fca0001000000 */
[----:B------:R-:W-:-:S04]  /*1b9e0*/  IMAD.IADD R2, R13, 0x1, R2 ;  /* 0x000000010d027824 */ /* 0x000fc800078e0202 */
[----:B------:R-:W-:-:S07]  /*1b9f0*/  IMAD.MOV.U32 R13, RZ, RZ, R2 ;  /* 0x000000ffff0d7224 */ /* 0x000fce00078e0002 */
[----:B------:R-:W-:Y:S05]  /*1ba00*/  WARPSYNC.COLLECTIVE R15, `(.L_x_10106) ;  /* 0x000000000f087348 */ /* 0x000fea0003c00000 */
[----:B------:R0:W1:Y:S02]  /*1ba10*/  SHFL.UP P6, R14, R13, R12, R11 ;  /* 0x0400000c0d0e7389 */ /* 0x00006400000c000b */
[----:B01----:R-:W-:Y:S01]  /*1ba20*/  ENDCOLLECTIVE ;  /* 0x000000000000791b */ /* 0x003fe20003800000 */
.L_x_10106:
[----:B------:R-:W-:Y:S01]  /*1ba30*/  IMAD.MOV.U32 R12, RZ, RZ, 0x8 ;  /* 0x00000008ff0c7424 */ /* 0x000fe200078e00ff */
[----:B------:R-:W-:-:S05]  /*1ba40*/  SEL R3, R14, RZ, P3 ;  /* 0x000000ff0e037207 */ /* 0x000fca0001800000 */
[----:B------:R-:W-:-:S05]  /*1ba50*/  IMAD.IADD R3, R2, 0x1, R3 ;  /* 0x0000000102037824 */ /* 0x000fca00078e0203 */
[----:B------:R-:W-:-:S07]  /*1ba60*/  MOV R13, R3 ;  /* 0x00000003000d7202 */ /* 0x000fce0000000f00 */
[----:B------:R-:W-:Y:S05]  /*1ba70*/  WARPSYNC.COLLECTIVE R15, `(.L_x_10107) ;  /* 0x000000000f087348 */ /* 0x000fea0003c00000 */
[----:B------:R0:W1:Y:S02]  /*1ba80*/  SHFL.UP P6, R14, R13, R12, R11 ;  /* 0x0400000c0d0e7389 */ /* 0x00006400000c000b */
[----:B01----:R-:W-:Y:S01]  /*1ba90*/  ENDCOLLECTIVE ;  /* 0x000000000000791b */ /* 0x003fe20003800000 */
.L_x_10107:
[----:B------:R-:W-:Y:S01]  /*1baa0*/  IMAD.MOV.U32 R12, RZ, RZ, 0x10 ;  /* 0x00000010ff0c7424 */ /* 0x000fe200078e00ff */
[----:B------:R-:W-:-:S05]  /*1bab0*/  SEL R4, R14, RZ, P4 ;  /* 0x000000ff0e047207 */ /* 0x000fca0002000000 */
[----:B------:R-:W-:-:S04]  /*1bac0*/  IMAD.IADD R4, R3, 0x1, R4 ;  /* 0x0000000103047824 */ /* 0x000fc800078e0204 */
[----:B------:R-:W-:-:S07]  /*1bad0*/  IMAD.MOV.U32 R13, RZ, RZ, R4 ;  /* 0x000000ffff0d7224 */ /* 0x000fce00078e0004 */
[----:B------:R-:W-:Y:S05]  /*1bae0*/  WARPSYNC.COLLECTIVE R15, `(.L_x_10108) ;  /* 0x000000000f087348 */ /* 0x000fea0003c00000 */
[----:B------:R0:W1:Y:S02]  /*1baf0*/  SHFL.UP P6, R14, R13, R12, R11 ;  /* 0x0400000c0d0e7389 */ /* 0x00006400000c000b */
[----:B01----:R-:W-:Y:S01]  /*1bb00*/  ENDCOLLECTIVE ;  /* 0x000000000000791b */ /* 0x003fe20003800000 */
.L_x_10108:
        /* <DEDUP_REMOVED lines=8> */
.L_x_10109:
[----:B------:R-:W-:Y:S05]  /*1bb90*/  BRA `(.L_x_10110) ;  /* 0xffffffac00bc7947 */ /* 0x000fea000383ffff */
.L_x_9926:
[----:B------:R-:W-:Y:S01]  /*1bba0*/  BSSY B0, `(.L_x_10111) ;  /* 0x0000006000007945 */ /* 0x000fe20003800000 */
[----:B------:R-:W-:Y:S01]  /*1bbb0*/  PLOP3.LUT P6, PT, P6, PT, PT, 0x8, 0x0 ;  /* 0x000000000000781c */ /* 0x000fe200037ce170 */
[----:B------:R-:W-:-:S12]  /*1bbc0*/  IMAD.MOV.U32 R15, RZ, RZ, -0x1 ;  /* 0xffffffffff0f7424 */ /* 0x000fd800078e00ff */
[----:B0-----:R-:W-:Y:S05]  /*1bbd0*/  WARPSYNC.COLLECTIVE R15, `(.L_x_10112) ;  /* 0x000000000f087348 */ /* 0x001fea0003c00000 */
[----:B------:R-:W-:Y:S01]  /*1bbe0*/  VOTE.ANY R14, PT, P6 ;  /* 0x00000000000e7806 */ /* 0x000fe200030e0100 */
[----:B0-----:R-:W-:Y:S06]  /*1bbf0*/  ENDCOLLECTIVE ;  /* 0x000000000000791b */ /* 0x001fec0003800000 */
.L_x_10112:
[----:B------:R-:W-:Y:S05]  /*1bc00*/  BSYNC B0 ;  /* 0x0000000000007941 */ /* 0x000fea0003800000 */
.L_x_10111:
[----:B------:R-:W-:Y:S01]  /*1bc10*/  MOV R3, R14 ;  /* 0x0000000e00037202 */ /* 0x000fe20000000f00 */
[----:B------:R-:W-:Y:S02]  /*1bc20*/  IMAD.MOV.U32 R13, RZ, RZ, R5 ;  /* 0x000000ffff0d7224 */ /* 0x000fe400078e0005 */
[----:B------:R-:W-:Y:S01]  /*1bc30*/  IMAD.MOV.U32 R11, RZ, RZ, 0x1f ;  /* 0x0000001fff0b7424 */ /* 0x000fe200078e00ff */
[----:B------:R-:W0:Y:S01]  /*1bc40*/  POPC R4, R3 ;  /* 0x0000000300047309 */ /* 0x000e220000000000 */
[----:B------:R-:W-:Y:S02]  /*1bc50*/  IMAD.MOV.U32 R15, RZ, RZ, -0x1 ;  /* 0xffffffffff0f7424 */ /* 0x000fe400078e00ff */
[----:B0-----:R-:W-:-:S07]  /*1bc60*/  IMAD.MOV.U32 R12, RZ, RZ, R4 ;  /* 0x000000ffff0c7224 */ /* 0x001fce00078e0004 */
[----:B------:R-:W-:Y:S05]  /*1bc70*/  WARPSYNC.COLLECTIVE R15, `(.L_x_10113) ;  /* 0x000000000f087348 */ /* 0x000fea0003c00000 */
[----:B------:R0:W1:Y:S02]  /*1bc80*/  SHFL.IDX P6, R14, R13, R12, R11 ;  /* 0x0000000c0d0e7389 */ /* 0x00006400000c000b */
[----:B01----:R-:W-:Y:S01]  /*1bc90*/  ENDCOLLECTIVE ;  /* 0x000000000000791b */ /* 0x003fe20003800000 */
.L_x_10113:
[----:B------:R-:W-:Y:S01]  /*1bca0*/  MOV R5, R14 ;  /* 0x0000000e00057202 */ /* 0x000fe20000000f00 */
[----:B------:R-:W-:Y:S06]  /*1bcb0*/  BRA `(.L_x_10114) ;  /* 0xffffffac00ac7947 */ /* 0x000fec000383ffff */
.L_x_9928:
[----:B------:R-:W-:Y:S01]  /*1bcc0*/  BSSY B0, `(.L_x_10115) ;  /* 0x0000007000007945 */ /* 0x000fe20003800000 */
[----:B------:R-:W-:Y:S02]  /*1bcd0*/  IMAD.MOV.U32 R13, RZ, RZ, R2 ;  /* 0x000000ffff0d7224 */ /* 0x000fe400078e0002 */
[----:B------:R-:W-:Y:S02]  /*1bce0*/  IMAD.MOV.U32 R11, RZ, RZ, 0x1f ;  /* 0x0000001fff0b7424 */ /* 0x000fe400078e00ff */
[----:B------:R-:W-:-:S07]  /*1bcf0*/  IMAD.MOV.U32 R15, RZ, RZ, -0x1 ;  /* 0xffffffffff0f7424 */ /* 0x000fce00078e00ff */
[----:B012---:R-:W-:Y:S05]  /*1bd00*/  WARPSYNC.COLLECTIVE R15, `(.L_x_10116) ;  /* 0x000000000f087348 */ /* 0x007fea0003c00000 */
[----:B------:R3:W4:Y:S02]  /*1bd10*/  SHFL.IDX P6, R14, R13, R12, R11 ;  /* 0x0000000c0d0e7389 */ /* 0x00072400000c000b */
[----:B01234-:R-:W-:Y:S01]  /*1bd20*/  ENDCOLLECTIVE ;  /* 0x000000000000791b */ /* 0x01ffe20003800000 */
.L_x_10116:
[----:B------:R-:W-:Y:S05]  /*1bd30*/  BSYNC B0 ;  /* 0x0000000000007941 */ /* 0x000fea0003800000 */
.L_x_10115:
[----:B------:R-:W-:Y:S05]  /*1bd40*/  BRA `(.L_x_9927) ;  /* 0xffffffac00a47947 */ /* 0x000fea000383ffff */
.L_x_9932:
[----:B0-----:R0:W1:Y:S02]  /*1bd50*/  SYNCS.PHASECHK.TRANS64.TRYWAIT P0, [R4+URZ+0x22820], R0 ;  /* 0x02282000040075a7 */ /* 0x001064000800017f */
[----:B-1----:R-:W-:Y:S05]  /*1bd60*/  @!P0 NANOSLEEP.SYNCS 0x989680 ;  /* 0x009896800000895d */ /* 0x002fea0003900000 */
[----:B------:R-:W1:Y:S02]  /*1bd70*/  @!P0 SYNCS.PHASECHK.TRANS64 P0, [R4+URZ+0x22820], R0 ;  /* 0x02282000040085a7 */ /* 0x000e64000800007f */
[----:B-1----:R-:W-:Y:S05]  /*1bd80*/  @!P0 BRA `(.L_x_9932) ;  /* 0xfffffffc00f08947 */ /* 0x002fea000383ffff */
[----:B------:R-:W-:Y:S05]  /*1bd90*/  BRA `(.L_x_10117) ;  /* 0xffffffb000907947 */ /* 0x000fea000383ffff */
.L_x_9933:
[----:B------:R-:W1:Y:S01]  /*1bda0*/  S2R R2, SR_TID.X ;  /* 0x0000000000027919 */ /* 0x000e620000002100 */
[----:B------:R-:W-:Y:S01]  /*1bdb0*/  BSSY B0, `(.L_x_10118) ;  /* 0x000000a000007945 */ /* 0x000fe20003800000 */
[----:B------:R-:W-:Y:S01]  /*1bdc0*/  MOV R12, RZ ;  /* 0x000000ff000c7202 */ /* 0x000fe20000000f00 */
[----:B------:R-:W-:Y:S02]  /*1bdd0*/  IMAD.MOV.U32 R11, RZ, RZ, 0x1f ;  /* 0x0000001fff0b7424 */ /* 0x000fe400078e00ff */
[----:B------:R-:W-:Y:S01]  /*1bde0*/  IMAD.MOV.U32 R15, RZ, RZ, -0x1 ;  /* 0xffffffffff0f7424 */ /* 0x000fe200078e00ff */
[----:B-1----:R-:W-:-:S04]  /*1bdf0*/  SHF.R.U32.HI R2, RZ, 0x5, R2 ;  /* 0x00000005ff027819 */ /* 0x002fc80000011602 */
[----:B------:R-:W-:-:S05]  /*1be00*/  LOP3.LUT R2, R2, 0x3, RZ, 0xc0, !PT ;  /* 0x0000000302027812 */ /* 0x000fca00078ec0ff */
[----:B------:R-:W-:-:S07]  /*1be10*/  IMAD.MOV.U32 R13, RZ, RZ, R2 ;  /* 0x000000ffff0d7224 */ /* 0x000fce00078e0002 */
[----:B0---4-:R-:W-:Y:S05]  /*1be20*/  WARPSYNC.COLLECTIVE R15, `(.L_x_10119) ;  /* 0x000000000f087348 */ /* 0x011fea0003c00000 */
[----:B------:R1:W2:Y:S02]  /*1be30*/  SHFL.IDX P6, R14, R13, R12, R11 ;  /* 0x0000000c0d0e7389 */ /* 0x0002a400000c000b */
[----:B012-4-:R-:W-:Y:S01]  /*1be40*/  ENDCOLLECTIVE ;  /* 0x000000000000791b */ /* 0x017fe20003800000 */
.L_x_10119:
[----:B------:R-:W-:Y:S05]  /*1be50*/  BSYNC B0 ;  /* 0x0000000000007941 */ /* 0x000fea0003800000 */
.L_x_10118:
[----:B------:R-:W-:Y:S05]  /*1be60*/  BRA `(.L_x_10120) ;  /* 0xffffffb000787947 */ /* 0x000fea000383ffff */
.L_x_9934:
[----:B------:R-:W-:Y:S01]  /*1be70*/  BSSY B0, `(.L_x_10121) ;  /* 0x0000006000007945 */ /* 0x000fe20003800000 */
[----:B------:R-:W-:-:S07]  /*1be80*/  IMAD.MOV.U32 R15, RZ, RZ, -0x1 ;  /* 0xffffffffff0f7424 */ /* 0x000fce00078e00ff */
[----:B0---4-:R-:W-:Y:S05]  /*1be90*/  WARPSYNC.COLLECTIVE R15, `(.L_x_10122) ;  /* 0x000000000f0c7348 */ /* 0x011fea0003c00000 */
[----:B------:R-:W-:Y:S02]  /*1bea0*/  ELECT P6, UR62, PT ;  /* 0x00000000003e782f */ /* 0x000fe400038c0000 */
[----:B------:R-:W-:Y:S01]  /*1beb0*/  MOV R14, UR62 ;  /* 0x0000003e000e7c02 */ /* 0x000fe20008000f00 */
[----:B0---4-:R-:W-:Y:S10]  /*1bec0*/  ENDCOLLECTIVE ;  /* 0x000000000000791b */ /* 0x011ff40003800000 */
.L_x_10122:
[----:B------:R-:W-:Y:S05]  /*1bed0*/  BSYNC B0 ;  /* 0x0000000000007941 */ /* 0x000fea0003800000 */
.L_x_10121:
[----:B------:R-:W-:Y:S05]  /*1bee0*/  BRA `(.L_x_10123) ;  /* 0xffffffb0006c7947 */ /* 0x000fea000383ffff */
.L_x_9936:
[----:B0-----:R0:W1:Y:S02]  /*1bef0*/  SYNCS.PHASECHK.TRANS64.TRYWAIT P1, [R5+URZ+0x22840], R0 ;  /* 0x02284000050075a7 */ /* 0x001064000802017f */
[----:B-1----:R-:W-:Y:S05]  /*1bf00*/  @!P1 NANOSLEEP.SYNCS 0x989680 ;  /* 0x009896800000995d */ /* 0x002fea0003900000 */
[----:B------:R-:W1:Y:S02]  /*1bf10*/  @!P1 SYNCS.PHASECHK.TRANS64 P1, [R5+URZ+0x22840], R0 ;  /* 0x02284000050095a7 */ /* 0x000e64000802007f */
[----:B-1----:R-:W-:Y:S05]  /*1bf20*/  @!P1 BRA `(.L_x_9936) ;  /* 0xfffffffc00f09947 */ /* 0x002fea000383ffff */
[----:B------:R-:W-:Y:S05]  /*1bf30*/  BRA `(.L_x_10124) ;  /* 0xffffffb0008c7947 */ /* 0x000fea000383ffff */
.L_x_9938:
[----:B-1----:R1:W2:Y:S02]  /*1bf40*/  SYNCS.PHASECHK.TRANS64.TRYWAIT P1, [R25+URZ+0x22840], R2 ;  /* 0x02284002190075a7 */ /* 0x0022a4000802017f */
[----:B--2---:R-:W-:Y:S05]  /*1bf50*/  @!P1 NANOSLEEP.SYNCS 0x989680 ;  /* 0x009896800000995d */ /* 0x004fea0003900000 */
[----:B------:R-:W2:Y:S02]  /*1bf60*/  @!P1 SYNCS.PHASECHK.TRANS64 P1, [R25+URZ+0x22840], R2 ;  /* 0x02284002190095a7 */ /* 0x000ea4000802007f */
[----:B--2---:R-:W-:Y:S05]  /*1bf70*/  @!P1 BRA `(.L_x_9938) ;  /* 0xfffffffc00f09947 */ /* 0x004fea000383ffff */
[----:B------:R-:W-:Y:S05]  /*1bf80*/  BRA `(.L_x_10125) ;  /* 0xffffffb000987947 */ /* 0x000fea000383ffff */
.L_x_9940:
[----:B--2---:R2:W3:Y:S02]  /*1bf90*/  SYNCS.PHASECHK.TRANS64.TRYWAIT P1, [R5+URZ+0x22860], R0 ;  /* 0x02286000050075a7 */ /* 0x0044e4000802017f */
[----:B---3--:R-:W-:Y:S05]  /*1bfa0*/  @!P1 NANOSLEEP.SYNCS 0x989680 ;  /* 0x009896800000995d */ /* 0x008fea0003900000 */
[----:B------:R-:W3:Y:S02]  /*1bfb0*/  @!P1 SYNCS.PHASECHK.TRANS64 P1, [R5+URZ+0x22860], R0 ;  /* 0x02286000050095a7 */ /* 0x000ee4000802007f */
[----:B---3--:R-:W-:Y:S05]  /*1bfc0*/  @!P1 BRA `(.L_x_9940) ;  /* 0xfffffffc00f09947 */ /* 0x008fea000383ffff */
[----:B------:R-:W-:Y:S05]  /*1bfd0*/  BRA `(.L_x_10126) ;  /* 0xffffffb000947947 */ /* 0x000fea000383ffff */
.L_x_10127:
        /* <DEDUP_REMOVED lines=10> */
.L_x_15665:


//--------------------- .text._ZN7cutlass13device_kernelIN5flash11enable_sm90INS1_16FlashAttnFwdSm90INS1_25CollectiveMainloopFwdSm90ILi2EN4cute5tupleIJNS5_1CILi1EEES8_S8_EEENS6_IJNS7_ILi128EEENS7_ILi96EEENS7_ILi64EEEEEELi256ENS_6half_tEfNS_4arch4Sm90ELb0ELb0ELb1ELb1ELb1ELb0ELb1ELb1ELb0ELb1ELb0ELb0EEENS1_21CollectiveEpilogueFwdINS6_IJSA_NS7_ILi256EEESB_EEES9_SE_SG_Li256ELb1ELb1ELb0ELb0EEENS1_36VarlenDynamicPersistentTileSchedulerILi128ELi96ELi256ELi128ELb0ELb1ELb1ELb0ELb1ELb1EEEEEEEEEvNT_6ParamsE --------------------------
	.section	.text._ZN7cutlass13device_kernelIN5flash11enable_sm90INS1_16FlashAttnFwdSm90INS1_25CollectiveMainloopFwdSm90ILi2EN4cute5tupleIJNS5_1CILi1EEES8_S8_EEENS6_IJNS7_ILi128EEENS7_ILi96EEENS7_ILi64EEEEEELi256ENS_6half_tEfNS_4arch4Sm90ELb0ELb0ELb1ELb1ELb1ELb0ELb1ELb1ELb0ELb1ELb0ELb0EEENS1_21CollectiveEpilogueFwdINS6_IJSA_NS7_ILi256EEESB_EEES9_SE_SG_Li256ELb1ELb1ELb0ELb0EEENS1_36VarlenDynamicPersistentTileSchedulerILi128ELi96ELi256ELi128ELb0ELb1ELb1ELb0ELb1ELb1EEEEEEEEEvNT_6ParamsE,"ax",@progbits
	.align	128
.text._ZN7cutlass13device_kernelIN5flash11enable_sm90INS1_16FlashAttnFwdSm90INS1_25CollectiveMainloopFwdSm90ILi2EN4cute5tupleIJNS5_1CILi1EEES8_S8_EEENS6_IJNS7_ILi128EEENS7_ILi96EEENS7_ILi64EEEEEELi256ENS_6half_tEfNS_4arch4Sm90ELb0ELb0ELb1ELb1ELb1ELb0ELb1ELb1ELb0ELb1ELb0ELb0EEENS1_21CollectiveEpilogueFwdINS6_IJSA_NS7_ILi256EEESB_EEES9_SE_SG_Li256ELb1ELb1ELb0ELb0EEENS1_36VarlenDynamicPersistentTileSchedulerILi128ELi96ELi256ELi128ELb0ELb1ELb1ELb0ELb1ELb1EEEEEEEEEvNT_6ParamsE:
        .type           _ZN7cutlass13device_kernelIN5flash11enable_sm90INS1_16FlashAttnFwdSm90INS1_25CollectiveMainloopFwdSm90ILi2EN4cute5tupleIJNS5_1CILi1EEES8_S8_EEENS6_IJNS7_ILi128EEENS7_ILi96EEENS7_ILi64EEEEEELi256ENS_6half_tEfNS_4arch4Sm90ELb0ELb0ELb1ELb1ELb1ELb0ELb1ELb1ELb0ELb1ELb0ELb0EEENS1_21CollectiveEpilogueFwdINS6_IJSA_NS7_ILi256EEESB_EEES9_SE_SG_Li256ELb1ELb1ELb0ELb0EEENS1_36VarlenDynamicPersistentTileSchedulerILi128ELi96ELi256ELi128ELb0ELb1ELb1ELb0ELb1ELb1EEEEEEEEEvNT_6ParamsE,@function
        .size           _ZN7cutlass13device_kernelIN5flash11enable_sm90INS1_16FlashAttnFwdSm90INS1_25CollectiveMainloopFwdSm90ILi2EN4cute5tupleIJNS5_1CILi1EEES8_S8_EEENS6_IJNS7_ILi128EEENS7_ILi96EEENS7_ILi64EEEEEELi256ENS_6half_tEfNS_4arch4Sm90ELb0ELb0ELb1ELb1ELb1ELb0ELb1ELb1ELb0ELb1ELb0ELb0EEENS1_21CollectiveEpilogueFwdINS6_IJSA_NS7_ILi256EEESB_EEES9_SE_SG_Li256ELb1ELb1ELb0ELb0EEENS1_36VarlenDynamicPersistentTileSchedulerILi128ELi96ELi256ELi128ELb0ELb1ELb1ELb0ELb1ELb1EEEEEEEEEvNT_6ParamsE,(.L_x_15666 - _ZN7cutlass13device_kernelIN5flash11enable_sm90INS1_16FlashAttnFwdSm90INS1_25CollectiveMainloopFwdSm90ILi2EN4cute5tupleIJNS5_1CILi1EEES8_S8_EEENS6_IJNS7_ILi128EEENS7_ILi96EEENS7_ILi64EEEEEELi256ENS_6half_tEfNS_4arch4Sm90ELb0ELb0ELb1ELb1ELb1ELb0ELb1ELb1ELb0ELb1ELb0ELb0EEENS1_21CollectiveEpilogueFwdINS6_IJSA_NS7_ILi256EEESB_EEES9_SE_SG_Li256ELb1ELb1ELb0ELb0EEENS1_36VarlenDynamicPersistentTileSchedulerILi128ELi96ELi256ELi128ELb0ELb1ELb1ELb0ELb1ELb1EEEEEEEEEvNT_6ParamsE)
        .other          _ZN7cutlass13device_kernelIN5flash11enable_sm90INS1_16FlashAttnFwdSm90INS1_25CollectiveMainloopFwdSm90ILi2EN4cute5tupleIJNS5_1CILi1EEES8_S8_EEENS6_IJNS7_ILi128EEENS7_ILi96EEENS7_ILi64EEEEEELi256ENS_6half_tEfNS_4arch4Sm90ELb0ELb0ELb1ELb1ELb1ELb0ELb1ELb1ELb0ELb1ELb0ELb0EEENS1_21CollectiveEpilogueFwdINS6_IJSA_NS7_ILi256EEESB_EEES9_SE_SG_Li256ELb1ELb1ELb0ELb0EEENS1_36VarlenDynamicPersistentTileSchedulerILi128ELi96ELi256ELi128ELb0ELb1ELb1ELb0ELb1ELb1EEEEEEEEEvNT_6ParamsE,@"STO_CUDA_ENTRY STV_DEFAULT"
_ZN7cutlass13device_kernelIN5flash11enable_sm90INS1_16FlashAttnFwdSm90INS1_25CollectiveMainloopFwdSm90ILi2EN4cute5tupleIJNS5_1CILi1EEES8_S8_EEENS6_IJNS7_ILi128EEENS7_ILi96EEENS7_ILi64EEEEEELi256ENS_6half_tEfNS_4arch4Sm90ELb0ELb0ELb1ELb1ELb1ELb0ELb1ELb1ELb0ELb1ELb0ELb0EEENS1_21CollectiveEpilogueFwdINS6_IJSA_NS7_ILi256EEESB_EEES9_SE_SG_Li256ELb1ELb1ELb0ELb0EEENS1_36VarlenDynamicPersistentTileSchedulerILi128ELi96ELi256ELi128ELb0ELb1ELb1ELb0ELb1ELb1EEEEEEEEEvNT_6ParamsE:
        /* <DEDUP_REMOVED lines=47> */
.L_x_10128:
        /* <DEDUP_REMOVED lines=22> */
.L_x_10129:
        /* <DEDUP_REMOVED lines=18> */
.L_x_10130:
        /* <DEDUP_REMOVED lines=22> */
.L_x_10131:
        /* <DEDUP_REMOVED lines=23> */
.L_x_10132:
        /* <DEDUP_REMOVED lines=10> */
.L_x_10134:
[----:B------:R-:W-:-:S08]  /*08e0*/  NOP ;  /* 0x0000000000007918 */ /* 0x000fd00000000000 */
[----:B------:R-:W1:Y:S02]  /*08f0*/  USETMAXREG.TRY_ALLOC.CTAPOOL UP0, 0xe8 ;  /* 0x000000e8000079c8 */ /* 0x000e640008000600 */
[----:B-1----:R-:W-:-:S13]  /*0900*/  PLOP3.LUT P0, PT, PT, PT, UP0, 0x80, 0x0 ;  /* 0x000000000000781c */ /* 0x002fda0003f0f008 */
[----:B------:R-:W-:Y:S05]  /*0910*/  @!P0 BRA `(.L_x_10134) ;  /* 0xfffffffc00f08947 */ /* 0x000fea000383ffff */
[----:B------:R-:W1:Y:S01]  /*0920*/  S2R R0, SR_TID.X ;  /* 0x0000000000007919 */ /* 0x000e620000002100 */
[----:B------:R-:W2:Y:S01]  /*0930*/  S2UR UR5, SR_CgaCtaId ;  /* 0x00000000000579c3 */ /* 0x000ea20000008800 */
[----:B------:R-:W-:-:S07]  /*0940*/  UMOV UR4, 0x400 ;  /* 0x0000040000047882 */ /* 0x000fce0000000000 */
[----:B------:R-:W-:Y:S06]  /*0950*/  BAR.ARV 0x8, 0x180 ;  /* 0x0206000000007b1d */ /* 0x000fec0000002000 */
[----:B--2---:R-:W-:Y:S01]  /*0960*/  ULEA UR4, UR5, UR4, 0x18 ;  /* 0x0000000405047291 */ /* 0x004fe2000f8ec03f */
[----:B-1----:R-:W-:-:S04]  /*0970*/  SHF.R.U32.HI R0, RZ, 0x7, R0 ;  /* 0x00000007ff007819 */ /* 0x002fc80000011600 */
[----:B------:R-:W-:-:S13]  /*0980*/  ISETP.NE.AND P0, PT, R0, 0x1, PT ;  /* 0x000000010000780c */ /* 0x000fda0003f05270 */
[----:B------:R-:W-:Y:S08]  /*0990*/  @!P0 BAR.ARV 0x9, 0x100 ;  /* 0x0244000000008b1d */ /* 0x000ff00000002000 */
[----:B------:R-:W-:Y:S06]  /*09a0*/  BAR.SYNC.DEFER_BLOCKING 0x5, 0x180 ;  /* 0x0146000000007b1d */ /* 0x000fec0000010000 */
[----:B------:R-:W1:Y:S01]  /*09b0*/  LDS.128 R12, [UR4+0x324d0] ;  /* 0x0324d004ff0c7984 */ /* 0x000e620008000c00 */
[----:B------:R-:W-:Y:S01]  /*09c0*/  ULDC UR4, c[0x0][0xd3c] ;  /* 0x00034f0000047ab9 */ /* 0x000fe20000000800 */
[----:B------:R-:W-:Y:S06]  /*09d0*/  BAR.ARV 0x4, 0x180 ;  /* 0x0106000000007b1d */ /* 0x000fec0000002000 */
[----:B-1----:R-:W-:-:S13]  /*09e0*/  ISETP.GE.AND P0, PT, R15, UR4, PT ;  /* 0x000000040f007c0c */ /* 0x002fda000bf06270 */
[----:B------:R-:W-:Y:S05]  /*09f0*/  @P0 EXIT ;  /* 0x000000000000094d */ /* 0x000fea0003800000 */
[----:B0-----:R-:W2:Y:S01]  /*0a00*/  LDL R2, [R1+0x24] ;  /* 0x0000240001027983 */ /* 0x001ea20000100800 */
[----:B------:R-:W-:Y:S01]  /*0a10*/  R2UR UR5, R13 ;  /* 0x000000000d0572ca */ /* 0x000fe200000e0000 */
[----:B------:R-:W-:Y:S01]  /*0a20*/  UMOV UR39, URZ ;  /* 0x0000003f00277c82 */ /* 0x000fe20008000000 */
[----:B------:R-:W-:Y:S01]  /*0a30*/  R2UR UR6, R14 ;  /* 0x000000000e0672ca */ /* 0x000fe200000e0000 */
[----:B------:R-:W0:Y:S01]  /*0a40*/  S2R R0, SR_TID.X ;  /* 0x0000000000007919 */ /* 0x000e220000002100 */
[----:B------:R-:W-:Y:S01]  /*0a50*/  UMOV UR38, URZ ;  /* 0x0000003f00267c82 */ /* 0x000fe20008000000 */
[----:B0-----:R-:W-:-:S05]  /*0a60*/  VIADD R12, R0, 0xffffff80 ;  /* 0xffffff80000c7836 */ /* 0x001fca0000000000 */
[----:B------:R-:W-:-:S04]  /*0a70*/  SHF.R.S32.HI R0, RZ, 0x1f, R12 ;  /* 0x0000001fff007819 */ /* 0x000fc8000001140c */
[CC--:B------:R-:W-:Y:S02]  /*0a80*/  LEA.HI R4, R0.reuse, R12.reuse, RZ, 0x5 ;  /* 0x0000000c00047211 */ /* 0x0c0fe400078f28ff */
[CC--:B------:R-:W-:Y:S02]  /*0a90*/  LEA.HI R3, R0.reuse, R12.reuse, RZ, 0x4 ;  /* 0x0000000c00037211 */ /* 0x0c0fe400078f20ff */
[----:B------:R-:W-:Y:S01]  /*0aa0*/  LEA.HI R11, R0, R12, RZ, 0x2 ;  /* 0x0000000c000b7211 */ /* 0x000fe200078f10ff */
[----:B------:R-:W-:Y:S01]  /*0ab0*/  IMAD.SHL.U32 R5, R4, 0x20, RZ ;  /* 0x0000002004057824 */ /* 0x000fe200078e00ff */
[----:B------:R-:W-:Y:S02]  /*0ac0*/  SHF.R.S32.HI R6, RZ, 0x4, R3 ;  /* 0x00000004ff067819 */ /* 0x000fe40000011403 */
[----:B------:R-:W-:Y:S02]  /*0ad0*/  LOP3.LUT R4, R3, 0x3fffff0, RZ, 0xc0, !PT ;  /* 0x03fffff003047812 */ /* 0x000fe400078ec0ff */
[----:B------:R-:W-:-:S02]  /*0ae0*/  LOP3.LUT R11, R11, 0xfffffffc, RZ, 0xc0, !PT ;  /* 0xfffffffc0b0b7812 */ /* 0x000fc400078ec0ff */
[----:B------:R-:W-:Y:S01]  /*0af0*/  LEA.HI R3, R3, R6, RZ, 0x1 ;  /* 0x0000000603037211 */ /* 0x000fe200078f08ff */
[C---:B------:R-:W-:Y:S01]  /*0b00*/  IMAD.IADD R4, R12.reuse, 0x1, -R4 ;  /* 0x000000010c047824 */ /* 0x040fe200078e0a04 */
[----:B------:R-:W-:Y:S01]  /*0b10*/  LOP3.LUT R5, R5, 0xfffffc00, RZ, 0xc0, !PT ;  /* 0xfffffc0005057812 */ /* 0x000fe200078ec0ff */
[----:B------:R-:W-:Y:S01]  /*0b20*/  IMAD.IADD R11, R12, 0x1, -R11 ;  /* 0x000000010c0b7824 */ /* 0x000fe200078e0a0b */
[----:B------:R-:W-:-:S03]  /*0b30*/  LOP3.LUT R3, R3, 0x1ffffffe, RZ, 0xc0, !PT ;  /* 0x1ffffffe03037812 */ /* 0x000fc600078ec0ff */
[----:B------:R-:W-:Y:S01]  /*0b40*/  IMAD R4, R4, 0x40, R5 ;  /* 0x0000004004047824 */ /* 0x000fe200078e0205 */
[----:B------:R-:W-:Y:S01]  /*0b50*/  LEA.HI R5, R11, R11, RZ, 0x1 ;  /* 0x0000000b0b057211 */ /* 0x000fe200078f08ff */
[----:B------:R-:W-:-:S03]  /*0b60*/  IMAD.IADD R3, R6, 0x1, -R3 ;  /* 0x0000000106037824 */ /* 0x000fc600078e0a03 */
[----:B------:R-:W-:Y:S01]  /*0b70*/  LOP3.LUT R6, R5, 0x1ffffffe, RZ, 0xc0, !PT ;  /* 0x1ffffffe05067812 */ /* 0x000fe200078ec0ff */
[----:B------:R-:W-:-:S04]  /*0b80*/  IMAD R225, R3, 0x8, R4 ;  /* 0x0000000803e17824 */ /* 0x000fc800078e0204 */
[----:B------:R-:W-:Y:S01]  /*0b90*/  IMAD.IADD R11, R11, 0x1, -R6 ;  /* 0x000000010b0b7824 */ /* 0x000fe200078e0a06 */
[----:B--2---:R-:W-:Y:S02]  /*0ba0*/  R2UR UR4, R2 ;  /* 0x00000000020472ca */ /* 0x004fe400000e0000 */
[CC--:B------:R-:W-:Y:S02]  /*0bb0*/  LEA.HI R2, R0.reuse, R12.reuse, RZ, 0x7 ;  /* 0x0000000c00027211 */ /* 0x0c0fe400078f38ff */
[----:B------:R-:W-:Y:S02]  /*0bc0*/  LEA.HI R0, R0, R12, RZ, 0x3 ;  /* 0x0000000c00007211 */ /* 0x000fe400078f18ff */
[----:B------:R-:W-:Y:S02]  /*0bd0*/  LOP3.LUT R220, R2, 0xffffff80, RZ, 0xc0, !PT ;  /* 0xffffff8002dc7812 */ /* 0x000fe400078ec0ff */
[----:B------:R-:W-:Y:S02]  /*0be0*/  SHF.R.S32.HI R221, RZ, 0x7, R2 ;  /* 0x00000007ffdd7819 */ /* 0x000fe40000011402 */
[----:B------:R-:W-:Y:S01]  /*0bf0*/  LOP3.LUT R214, R0, 0xfffffff8, RZ, 0xc0, !PT ;  /* 0xfffffff800d67812 */ /* 0x000fe200078ec0ff */
[----:B------:R-:W-:Y:S01]  /*0c00*/  IMAD.IADD R220, R12, 0x1, -R220 ;  /* 0x000000010cdc7824 */ /* 0x000fe200078e0adc */
[----:B------:R-:W-:Y:S01]  /*0c10*/  LEA.HI R2, R2, R221, RZ, 0x1 ;  /* 0x000000dd02027211 */ /* 0x000fe200078f08ff */
[----:B------:R-:W-:Y:S01]  /*0c20*/  ULOP3.LUT UR4, UR4, 0x1, URZ, 0xfc, !UPT ;  /* 0x0000000104047892 */ /* 0x000fe2000f8efc3f */
[----:B------:R-:W-:Y:S01]  /*0c30*/  SHF.R.S32.HI R217, RZ, 0x3, R0 ;  /* 0x00000003ffd97819 */ /* 0x000fe20000011400 */
[----:B------:R-:W-:Y:S01]  /*0c40*/  IMAD.IADD R214, R12, 0x1, -R214 ;  /* 0x000000010cd67824 */ /* 0x000fe200078e0ad6 */
[----:B------:R-:W-:-:S02]  /*0c50*/  SHF.R.S32.HI R7, RZ, 0x1f, R220 ;  /* 0x0000001fff077819 */ /* 0x000fc400000114dc */
[----:B------:R-:W-:Y:S01]  /*0c60*/  LOP3.LUT R2, R2, 0x3fffffe, RZ, 0xc0, !PT ;  /* 0x03fffffe02027812 */ /* 0x000fe200078ec0ff */
[----:B------:R-:W-:Y:S01]  /*0c70*/  IMAD.U32 R226, RZ, RZ, UR4 ;  /* 0x00000004ffe27e24 */ /* 0x000fe2000f8e00ff */
[CC--:B------:R-:W-:Y:S01]  /*0c80*/  LEA.HI R8, R7.reuse, R220.reuse, RZ, 0x2 ;  /* 0x000000dc07087211 */ /* 0x0c0fe200078f10ff */
[----:B------:R-:W-:Y:S01]  /*0c90*/  UMOV UR4, URZ ;  /* 0x0000003f00047c82 */ /* 0x000fe20008000000 */
[----:B------:R-:W-:Y:S01]  /*0ca0*/  LEA.HI R7, R7, R220, RZ, 0x5 ;  /* 0x000000dc07077211 */ /* 0x000fe200078f28ff */
[----:B------:R-:W-:Y:S01]  /*0cb0*/  IMAD.IADD R2, R221, 0x1, -R2 ;  /* 0x00000001dd027824 */ /* 0x000fe200078e0a02 */
[--C-:B------:R-:W-:Y:S01]  /*0cc0*/  SHF.R.S32.HI R9, RZ, 0x2, R8.reuse ;  /* 0x00000002ff097819 */ /* 0x100fe20000011408 */
[----:B------:R-:W-:Y:S01]  /*0cd0*/  IMAD.U32 R219, RZ, RZ, UR4 ;  /* 0x00000004ffdb7e24 */ /* 0x000fe2000f8e00ff */
[----:B------:R-:W-:Y:S02]  /*0ce0*/  SHF.R.S32.HI R10, RZ, 0x1f, R8 ;  /* 0x0000001fff0a7819 */ /* 0x000fe40000011408 */
[----:B------:R-:W-:-:S02]  /*0cf0*/  SHF.R.S32.HI R7, RZ, 0x5, R7 ;  /* 0x00000005ff077819 */ /* 0x000fc40000011407 */
[----:B------:R-:W-:Y:S02]  /*0d00*/  LEA.HI R10, R10, R9, RZ, 0x3 ;  /* 0x000000090a0a7211 */ /* 0x000fe400078f18ff */
[----:B------:R-:W-:Y:S02]  /*0d10*/  LOP3.LUT R223, R8, 0x7ffffffc, RZ, 0xc0, !PT ;  /* 0x7ffffffc08df7812 */ /* 0x000fe400078ec0ff */
[----:B------:R-:W-:-:S03]  /*0d20*/  LOP3.LUT R10, R10, 0xfffffff8, RZ, 0xc0, !PT ;  /* 0xfffffff80a0a7812 */ /* 0x000fc600078ec0ff */
[----:B------:R-:W-:Y:S01]  /*0d30*/  IMAD.IADD R223, R220, 0x1, -R223 ;  /* 0x00000001dcdf7824 */ /* 0x000fe200078e0adf */
[----:B------:R-:W-:-:S05]  /*0d40*/  IADD3 R10, R9, -R10, RZ ;  /* 0x8000000a090a7210 */ /* 0x000fca0007ffe0ff */
[----:B------:R-:W-:-:S04]  /*0d50*/  IMAD R7, R7, 0x10, R10 ;  /* 0x0000001007077824 */ /* 0x000fc800078e020a */
[----:B------:R-:W-:Y:S01]  /*0d60*/  IMAD R222, R2, 0x40, R7 ;  /* 0x0000004002de7824 */ /* 0x000fe200078e0207 */
[----:B------:R-:W-:Y:S01]  /*0d70*/  SHF.L.U32 R2, R214, 0x3, RZ ;  /* 0x00000003d6027819 */ /* 0x000fe200000006ff */
[----:B------:R-:W-:Y:S02]  /*0d80*/  IMAD.MOV.U32 R7, RZ, RZ, R15 ;  /* 0x000000ffff077224 */ /* 0x000fe400078e000f */
[----:B------:R-:W-:Y:S01]  /*0d90*/  IMAD R224, R11, 0x8, R222 ;  /* 0x000000080be07824 */ /* 0x000fe200078e02de */
[----:B------:R-:W-:Y:S01]  /*0da0*/  SHF.R.S32.HI R0, RZ, 0x1f, R2 ;  /* 0x0000001fff007819 */ /* 0x000fe20000011402 */
[C---:B------:R-:W-:Y:S02]  /*0db0*/  VIADD R212, R2.reuse, 0x40 ;  /* 0x0000004002d47836 */ /* 0x040fe40000000000 */
[C---:B------:R-:W-:Y:S02]  /*0dc0*/  VIADD R211, R2.reuse, 0x80 ;  /* 0x0000008002d37836 */ /* 0x040fe40000000000 */
[----:B------:R-:W-:Y:S01]  /*0dd0*/  VIADD R213, R2, 0xc0 ;  /* 0x000000c002d57836 */ /* 0x000fe20000000000 */
[----:B------:R-:W-:-:S02]  /*0de0*/  SHF.R.S32.HI R229, RZ, 0x1f, R212 ;  /* 0x0000001fffe57819 */ /* 0x000fc400000114d4 */
[----:B------:R-:W-:Y:S02]  /*0df0*/  SHF.R.S32.HI R228, RZ, 0x1f, R211 ;  /* 0x0000001fffe47819 */ /* 0x000fe400000114d3 */
[----:B------:R-:W-:-:S07]  /*0e00*/  SHF.R.S32.HI R227, RZ, 0x1f, R213 ;  /* 0x0000001fffe37819 */ /* 0x000fce00000114d5 */
.L_x_10181:
[----:B01----:R-:W0:Y:S01]  /*0e10*/  LDC.64 R4, c[0x0][0xd88] ;  /* 0x00036200ff047b82 */ /* 0x003e220000000a00 */
[----:B------:R-:W-:Y:S01]  /*0e20*/  ULDC.64 UR8, c[0x0][0xb20] ;  /* 0x0002c80000087ab9 */ /* 0x000fe20000000a00 */
[----:B------:R-:W-:Y:S01]  /*0e30*/  ULDC.64 UR10, c[0x0][0x418] ;  /* 0x00010600000a7ab9 */ /* 0x000fe20000000a00 */
[----:B------:R-:W-:Y:S01]  /*0e40*/  MOV R0, RZ ;  /* 0x000000ff00007202 */ /* 0x000fe20000000f00 */
[----:B------:R-:W-:Y:S01]  /*0e50*/  ULDC UR4, c[0x0][0x424] ;  /* 0x0001090000047ab9 */ /* 0x000fe20000000800 */
[----:B------:R-:W-:Y:S01]  /*0e60*/  ULDC UR7, c[0x0][0x2f0] ;  /* 0x0000bc0000077ab9 */ /* 0x000fe20000000800 */
[----:B0-----:R-:W-:-:S06]  /*0e70*/  IMAD.WIDE R4, R7, 0x4, R4 ;  /* 0x0000000407047825 */ /* 0x001fcc00078e0204 */
[----:B--2---:R-:W2:Y:S01]  /*0e80*/  LDG.E R4, desc[UR36][R4.64] ;  /* 0x0000002404047981 */ /* 0x004ea2000c1e1900 */
[----:B------:R-:W-:-:S04]  /*0e90*/  UISETP.NE.U32.AND UP0, UPT, UR8, URZ, UPT ;  /* 0x0000003f0800728c */ /* 0x000fc8000bf05070 */
[----:B------:R-:W-:-:S06]  /*0ea0*/  UISETP.NE.AND.EX UP0, UPT, UR9, URZ, UPT, UP0 ;  /* 0x0000003f0900728c */ /* 0x000fcc000bf05300 */
[----:B------:R-:W-:Y:S02]  /*0eb0*/  PLOP3.LUT P0, PT, PT, PT, UP0, 0x80, 0x0 ;  /* 0x000000000000781c */ /* 0x000fe40003f0f008 */
[----:B--2---:R-:W-:-:S13]  /*0ec0*/  R2UR UR61, R4 ;  /* 0x00000000043d72ca */ /* 0x004fda00000e0000 */
[----:B------:R-:W-:Y:S02]  /*0ed0*/  USHF.R.S32.HI UR12, URZ, 0x1f, UR61 ;  /* 0x0000001f3f0c7899 */ /* 0x000fe4000801143d */
[----:B------:R-:W-:-:S04]  /*0ee0*/  @UP0 ULEA UR8, UP1, UR61, UR8, 0x2 ;  /* 0x000000083d080291 */ /* 0x000fc8000f82103f */
[----:B------:R-:W-:Y:S02]  /*0ef0*/  @UP0 ULEA.HI.X UR9, UR61, UR9, UR12, 0x2, UP1 ;  /* 0x000000093d090291 */ /* 0x000fe400088f140c */
[----:B------:R-:W-:Y:S02]  /*0f00*/  IMAD.U32 R218, RZ, RZ, UR12 ;  /* 0x0000000cffda7e24 */ /* 0x000fe4000f8e00ff */
[----:B----4-:R-:W-:Y:S02]  /*0f10*/  IMAD.U32 R6, RZ, RZ, UR8 ;  /* 0x00000008ff067e24 */ /* 0x010fe4000f8e00ff */
[----:B------:R-:W-:Y:S01]  /*0f20*/  IMAD.U32 R7, RZ, RZ, UR9 ;  /* 0x00000009ff077e24 */ /* 0x000fe2000f8e00ff */
[----:B------:R-:W-:Y:S02]  /*0f30*/  ULDC.64 UR8, c[0x0][0xb18] ;  /* 0x0002c60000087ab9 */ /* 0x000fe40000000a00 */
[----:B------:R-:W-:Y:S02]  /*0f40*/  UISETP.NE.U32.AND UP0, UPT, UR8, URZ, UPT ;  /* 0x0000003f0800728c */ /* 0x000fe4000bf05070 */
[----:B------:R-:W-:Y:S01]  /*0f50*/  UISETP.NE.U32.AND UP1, UPT, UR10, URZ, UPT ;  /* 0x0000003f0a00728c */ /* 0x000fe2000bf25070 */
[----:B------:R0:W5:Y:S01]  /*0f60*/  @P0 LDG.E R0, desc[UR36][R6.64] ;  /* 0x0000002406000981 */ /* 0x000162000c1e1900 */
[----:B------:R-:W-:-:S02]  /*0f70*/  UISETP.NE.AND.EX UP0, UPT, UR9, URZ, UPT, UP0 ;  /* 0x0000003f0900728c */ /* 0x000fc4000bf05300 */
[----:B------:R-:W-:-:S04]  /*0f80*/  UISETP.NE.AND.EX UP1, UPT, UR11, URZ, UPT, UP1 ;  /* 0x0000003f0b00728c */ /* 0x000fc8000bf25310 */
[----:B------:R-:W-:Y:S01]  /*0f90*/  USEL UR4, UR4, 0x1, UP1 ;  /* 0x0000000104047887 */ /* 0x000fe20008800000 */
[----:B------:R-:W-:-:S03]  /*0fa0*/  PLOP3.LUT P0, PT, PT, PT, UP0, 0x80, 0x0 ;  /* 0x000000000000781c */ /* 0x000fc60003f0f008 */
[----:B------:R-:W-:Y:S02]  /*0fb0*/  UIMAD UR4, UR4, UR7, URZ ;  /* 0x00000007040472a4 */ /* 0x000fe4000f8e023f */
[----:B------:R-:W-:-:S04]  /*0fc0*/  @UP0 ULEA UR8, UP1, UR61, UR8, 0x2 ;  /* 0x000000083d080291 */ /* 0x000fc8000f82103f */
[----:B------:R-:W-:Y:S01]  /*0fd0*/  @UP0 ULEA.HI.X UR9, UR61, UR9, UR12, 0x2, UP1 ;  /* 0x000000093d090291 */ /* 0x000fe200088f140c */
[----:B------:R-:W-:Y:S02]  /*0fe0*/  IMAD.U32 R157, RZ, RZ, UR4 ;  /* 0x00000004ff9d7e24 */ /* 0x000fe4000f8e00ff */
[----:B------:R-:W-:-:S03]  /*0ff0*/  IMAD.U32 R4, RZ, RZ, UR8 ;  /* 0x00000008ff047e24 */ /* 0x000fc6000f8e00ff */
[----:B------:R-:W-:-:S05]  /*1000*/  IMAD.U32 R5, RZ, RZ, UR9 ;  /* 0x00000009ff057e24 */ /* 0x000fca000f8e00ff */
[----:B------:R0:W5:Y:S01]  /*1010*/  @P0 LDG.E R157, desc[UR36][R4.64] ;  /* 0x00000024049d0981 */ /* 0x000162000c1e1900 */
[----:B------:R-:W-:Y:S02]  /*1020*/  IMAD.U32 R215, RZ, RZ, UR5 ;  /* 0x00000005ffd77e24 */ /* 0x000fe4000f8e00ff */
[----:B------:R-:W-:Y:S01]  /*1030*/  IMAD.U32 R216, RZ, RZ, UR6 ;  /* 0x00000006ffd87e24 */ /* 0x000fe2000f8e00ff */
[----:B---3--:R-:W-:Y:S06]  /*1040*/  @P0 BRA `(.L_x_10135) ;  /* 0x00000000002c0947 */ /* 0x008fec0003800000 */
[----:B------:R-:W-:Y:S02]  /*1050*/  ULDC.64 UR4, c[0x0][0xb00] ;  /* 0x0002c00000047ab9 */ /* 0x000fe40000000a00 */
[----:B------:R-:W-:-:S04]  /*1060*/  ISETP.NE.U32.AND P0, PT, RZ, UR4, PT ;  /* 0x00000004ff007c0c */ /* 0x000fc8000bf05070 */
[----:B------:R-:W-:-:S13]  /*1070*/  ISETP.NE.AND.EX P0, PT, RZ, UR5, PT, P0 ;  /* 0x00000005ff007c0c */ /* 0x000fda000bf05300 */
[----:B------:R-:W-:Y:S05]  /*1080*/  @!P0 BRA `(.L_x_10135) ;  /* 0x00000000001c8947 */ /* 0x000fea0003800000 */
[----:B------:R-:W-:Y:S02]  /*1090*/  ULDC.64 UR4, c[0x0][0xb00] ;  /* 0x0002c00000047ab9 */ /* 0x000fe40000000a00 */
[----:B------:R-:W-:-:S06]  /*10a0*/  UIMAD.WIDE UR4, UR61, 0x4, UR4 ;  /* 0x000000043d0478a5 */ /* 0x000fcc000f8e0204 */
[----:B0-----:R-:W-:Y:S01]  /*10b0*/  IMAD.U32 R4, RZ, RZ, UR4 ;  /* 0x00000004ff047e24 */ /* 0x001fe2000f8e00ff */
[----:B------:R-:W-:-:S05]  /*10c0*/  MOV R5, UR5 ;  /* 0x0000000500057c02 */ /* 0x000fca0008000f00 */
[----:B-----5:R-:W2:Y:S04]  /*10d0*/  LDG.E R157, desc[UR36][R4.64] ;  /* 0x00000024049d7981 */ /* 0x020ea8000c1e1900 */
[----:B------:R-:W2:Y:S02]  /*10e0*/  LDG.E R6, desc[UR36][R4.64+0x4] ;  /* 0x0000042404067981 */ /* 0x000ea4000c1e1900 */
[----:B--2---:R-:W-:-:S07]  /*10f0*/  IMAD.IADD R157, R6, 0x1, -R157 ;  /* 0x00000001069d7824 */ /* 0x004fce00078e0a9d */
.L_x_10135:
[----:B-----5:R-:W-:Y:S01]  /*1100*/  IMAD.IADD R157, R157, 0x1, -R0 ;  /* 0x000000019d9d7824 */ /* 0x020fe200078e0a00 */
[----:B------:R-:W-:Y:S02]  /*1110*/  PLOP3.LUT P0, PT, PT, PT, PT, 0x80, 0x0 ;  /* 0x000000000000781c */ /* 0x000fe40003f0f070 */
[----:B------:R-:W-:Y:S01]  /*1120*/  CS2R R8, SRZ ;  /* 0x0000000000087805 */ /* 0x000fe2000001ff00 */
[----:B------:R-:W-:Y:S01]  /*1130*/  IMAD.MOV.U32 R150, RZ, RZ, RZ ;  /* 0x000000ffff967224 */ /* 0x000fe200078e00ff */
[----:B------:R-:W-:Y:S02]  /*1140*/  CS2R R148, SRZ ;  /* 0x0000000000947805 */ /* 0x000fe4000001ff00 */
[C---:B------:R-:W-:Y:S01]  /*1150*/  ISETP.GE.AND P1, PT, R157.reuse, 0x1, PT ;  /* 0x000000019d00780c */ /* 0x040fe20003f26270 */
[----:B------:R-:W-:Y:S01]  /*1160*/  VIADD R0, R157, 0x5f ;  /* 0x0000005f9d007836 */ /* 0x000fe20000000000 */
[----:B------:R-:W-:Y:S02]  /*1170*/  CS2R R146, SRZ ;  /* 0x0000000000927805 */ /* 0x000fe4000001ff00 */
[----:B------:R-:W-:-:S02]  /*1180*/  CS2R R144, SRZ ;  /* 0x0000000000907805 */ /* 0x000fc4000001ff00 */
[----:B------:R-:W-:Y:S01]  /*1190*/  CS2R R142, SRZ ;  /* 0x00000000008e7805 */ /* 0x000fe2000001ff00 */
[----:B------:R-:W-:Y:S01]  /*11a0*/  IMAD.HI R158, R0, 0x2aaaaaab, RZ ;  /* 0x2aaaaaab009e7827 */ /* 0x000fe200078e02ff */
[----:B------:R-:W-:Y:S02]  /*11b0*/  CS2R R140, SRZ ;  /* 0x00000000008c7805 */ /* 0x000fe4000001ff00 */
[----:B------:R-:W-:Y:S02]  /*11c0*/  CS2R R138, SRZ ;  /* 0x00000000008a7805 */ /* 0x000fe4000001ff00 */
[----:B------:R-:W-:Y:S01]  /*11d0*/  CS2R R136, SRZ ;  /* 0x0000000000887805 */ /* 0x000fe2000001ff00 */
[----:B------:R-:W-:Y:S01]  /*11e0*/  IMAD.MOV.U32 R0, RZ, RZ, RZ ;  /* 0x000000ffff007224 */ /* 0x000fe200078e00ff */
[----:B------:R-:W-:Y:S02]  /*11f0*/  SHF.R.U32.HI R3, RZ, 0x1f, R158 ;  /* 0x0000001fff037819 */ /* 0x000fe4000001169e */
[----:B------:R-:W-:-:S02]  /*1200*/  CS2R R134, SRZ ;  /* 0x0000000000867805 */ /* 0x000fc4000001ff00 */
[----:B------:R-:W-:Y:S02]  /*1210*/  CS2R R132, SRZ ;  /* 0x0000000000847805 */ /* 0x000fe4000001ff00 */
[----:B------:R-:W-:Y:S02]  /*1220*/  CS2R R130, SRZ ;  /* 0x0000000000827805 */ /* 0x000fe4000001ff00 */
[----:B------:R-:W-:Y:S01]  /*1230*/  LEA.HI.SX32 R158, R158, R3, 0x1c ;  /* 0x000000039e9e7211 */ /* 0x000fe200078fe2ff */
        /* <DEDUP_REMOVED lines=53> */
[----:B------:R-:W-:-:S02]  /*1590*/  MOV R12, RZ ;  /* 0x000000ff000c7202 */ /* 0x000fc40000000f00 */
[----:B------:R-:W-:Y:S01]  /*15a0*/  CS2R R24, SRZ ;  /* 0x0000000000187805 */ /* 0x000fe2000001ff00 */
[----:B------:R-:W-:Y:S06]  /*15b0*/  @!P1 BRA `(.L_x_10136) ;  /* 0x0000005c00f09947 */ /* 0x000fec0003800000 */
[----:B------:R-:W1:Y:S01]  /*15c0*/  S2UR UR53, SR_CgaCtaId ;  /* 0x00000000003579c3 */ /* 0x000e620000008800 */
[----:B------:R-:W2:Y:S01]  /*15d0*/  SHFL.IDX PT, R0, R221, RZ, 0x1f ;  /* 0x00001fffdd007589 */ /* 0x000ea200000e0000 */
[----:B------:R-:W-:Y:S02]  /*15e0*/  UMOV UR40, 0x400 ;  /* 0x0000040000287882 */ /* 0x000fe40000000000 */
[----:B-1----:R-:W-:Y:S01]  /*15f0*/  ULEA UR40, UR53, UR40, 0x18 ;  /* 0x0000002835287291 */ /* 0x002fe2000f8ec03f */
[----:B--2---:R-:W-:-:S03]  /*1600*/  R2UR UR4, R0 ;  /* 0x00000000000472ca */ /* 0x004fc600000e0000 */
[----:B------:R-:W-:-:S04]  /*1610*/  UIADD3 UR6, UR40, 0x18400, URZ ;  /* 0x0001840028067890 */ /* 0x000fc8000fffe03f */
[----:B------:R-:W-:-:S06]  /*1620*/  ULOP3.LUT UP0, URZ, UR6, 0x1bf, URZ, 0xc0, !UPT ;  /* 0x000001bf063f7892 */ /* 0x000fcc000f80c03f */
[----:B------:R-:W-:Y:S01]  /*1630*/  PLOP3.LUT P0, PT, PT, PT, UP0, 0x80, 0x0 ;  /* 0x000000000000781c */ /* 0x000fe20003f0f008 */
[----:B------:R-:W-:-:S04]  /*1640*/  ULEA.HI UR5, UR4, UR4, URZ, 0x1 ;  /* 0x0000000404057291 */ /* 0x000fc8000f8f083f */
[----:B------:R-:W-:-:S04]  /*1650*/  ULOP3.LUT UR5, UR5, 0xffffe, URZ, 0xc0, !UPT ;  /* 0x000ffffe05057892 */ /* 0x000fc8000f8ec03f */
[----:B------:R-:W-:-:S04]  /*1660*/  UIADD3 UR41, UR4, -UR5, URZ ;  /* 0x8000000504297290 */ /* 0x000fc8000fffe03f */
[----:B------:R-:W-:Y:S08]  /*1670*/  @!P0 BRA `(.L_x_10137) ;  /* 0x0000000000408947 */ /* 0x000ff00003800000 */
[----:B------:R-:W-:Y:S01]  /*1680*/  MOV R0, 0x0 ;  /* 0x0000000000007802 */ /* 0x000fe20000000f00 */
[----:B------:R-:W-:Y:S01]  /*1690*/  ULDC.64 UR4, c[0x4][0xf0] ;  /* 0x01003c0000047ab9 */ /* 0x000fe20000000a00 */
[----:B------:R-:W-:Y:S01]  /*16a0*/  ULDC.64 UR6, c[0x4][0x38] ;  /* 0x01000e0000067ab9 */ /* 0x000fe20000000a00 */
[----:B0-----:R-:W-:Y:S01]  /*16b0*/  IMAD.U32 R4, RZ, RZ, UR4 ;  /* 0x00000004ff047e24 */ /* 0x001fe2000f8e00ff */
        /* <DEDUP_REMOVED lines=12> */
.L_x_10137:
[----:B------:R-:W-:Y:S01]  /*1780*/  R2UR UR5, R219 ;  /* 0x00000000db0572ca */ /* 0x000fe200000e0000 */
[----:B------:R-:W1:-:S12]  /*1790*/  S2R R16, SR_TID.X ;  /* 0x0000000000107919 */ /* 0x000e580000002100 */
[----:B------:R-:W-:-:S04]  /*17a0*/  ULEA.HI UR4, UR5, UR5, URZ, 0x1 ;  /* 0x0000000505047291 */ /* 0x000fc8000f8f083f */
[----:B------:R-:W-:-:S04]  /*17b0*/  ULOP3.LUT UR4, UR4, 0xfffffffe, URZ, 0xc0, !UPT ;  /* 0xfffffffe04047892 */ /* 0x000fc8000f8ec03f */
[----:B------:R-:W-:-:S06]  /*17c0*/  UIADD3 UR4, UR5, -UR4, URZ ;  /* 0x8000000405047290 */ /* 0x000fcc000fffe03f */
[----:B------:R-:W-:-:S05]  /*17d0*/  IMAD.U32 R0, RZ, RZ, UR4 ;  /* 0x00000004ff007e24 */ /* 0x000fca000f8e00ff */
[----:B------:R-:W-:Y:S02]  /*17e0*/  SHF.L.U32 R0, R0, 0x1f, RZ ;  /* 0x0000001f00007819 */ /* 0x000fe400000006ff */
[----:B-1----:R-:W-:Y:S02]  /*17f0*/  SHF.R.U32.HI R16, RZ, 0x7, R16 ;  /* 0x00000007ff107819 */ /* 0x002fe40000011610 */
[----:B------:R-:W1:Y:S03]  /*1800*/  SYNCS.PHASECHK.TRANS64.TRYWAIT P0, [UR40+0x32400], R0 ;  /* 0x03240000ff0075a7 */ /* 0x000e660008000168 */
[----:B------:R-:W-:Y:S01]  /*1810*/  VIADD R208, R16, 0x8 ;  /* 0x0000000810d07836 */ /* 0x000fe20000000000 */
[----:B-1----:R-:W-:Y:S06]  /*1820*/  @!P0 BRA `(.L_x_10138) ;  /* 0x000000e800948947 */ /* 0x002fec0003800000 */
.L_x_10272:
[----:B------:R-:W-:Y:S05]  /*1830*/  WARPSYNC.ALL ;  /* 0x0000000000007948 */ /* 0x000fea0003800000 */
[----:B------:R-:W-:Y:S01]  /*1840*/  R2UR UR4, R226 ;  /* 0x00000000e20472ca */ /* 0x000fe200000e0000 */
[----:B------:R2:W-:-:S12]  /*1850*/  BAR.SYNC.DEFER_BLOCKING R208, 0x100 ;  /* 0x000400d00000751d */ /* 0x0005d80000010000 */
[----:B-1----:R-:W-:-:S05]  /*1860*/  IMAD.U32 R3, RZ, RZ, UR4 ;  /* 0x00000004ff037e24 */ /* 0x002fca000f8e00ff */
[----:B------:R-:W-:-:S13]  /*1870*/  ISETP.NE.AND P0, PT, R3, 0x3, PT ;  /* 0x000000030300780c */ /* 0x000fda0003f05270 */
[----:B--2---:R-:W-:Y:S05]  /*1880*/  @!P0 BRA `(.L_x_10139) ;  /* 0x0000000000048947 */ /* 0x004fea0003800000 */
[----:B------:R-:W-:Y:S01]  /*1890*/  BPT.TRAP 0x1 ;  /* 0x000000040000795c */ /* 0x000fe20000300000 */
.L_x_10139:
[----:B------:R-:W-:Y:S01]  /*18a0*/  ULEA UR52, UR38, UR40, 0x3 ;  /* 0x0000002826347291 */ /* 0x000fe2000f8e183f */
[----:B------:R-:W-:-:S05]  /*18b0*/  IMAD.U32 R3, RZ, RZ, UR39 ;  /* 0x00000027ff037e24 */ /* 0x000fca000f8e00ff */
[----:B------:R-:W-:-:S04]  /*18c0*/  SHF.L.U32 R3, R3, 0x1f, RZ ;  /* 0x0000001f03037819 */ /* 0x000fc800000006ff */
[----:B------:R1:W2:Y:S01]  /*18d0*/  SYNCS.PHASECHK.TRANS64.TRYWAIT P1, [UR52+0x32430], R3 ;  /* 0x03243003ff0075a7 */ /* 0x0002a20008020174 */
[----:B------:R-:W-:Y:S05]  /*18e0*/  @!P0 BRA `(.L_x_10140) ;  /* 0x0000000000048947 */ /* 0x000fea0003800000 */
[----:B------:R-:W-:Y:S01]  /*18f0*/  BPT.TRAP 0x1 ;  /* 0x000000040000795c */ /* 0x000fe20000300000 */
.L_x_10140:
[----:B--2---:R-:W-:Y:S05]  /*1900*/  @P1 BRA `(.L_x_10141) ;  /* 0x0000000000081947 */ /* 0x004fea0003800000 */
[----:B------:R-:W2:Y:S02]  /*1910*/  SYNCS.PHASECHK.TRANS64.TRYWAIT P1, [UR52+0x32430], R3 ;  /* 0x03243003ff0075a7 */ /* 0x000ea40008020174 */
[----:B--2---:R-:W-:Y:S05]  /*1920*/  @!P1 BRA `(.L_x_10142) ;  /* 0x000000e8006c9947 */ /* 0x004fea0003800000 */
.L_x_10141:
[----:B------:R-:W-:Y:S01]  /*1930*/  UIADD3 UR4, UR40, 0x1c400, URZ ;  /* 0x0001c40028047890 */ /* 0x000fe2000fffe03f */
[----:B------:R-:W-:Y:S01]  /*1940*/  WARPGROUP.ARRIVE ;  /* 0x00000000000079c5 */ /* 0x000fe20000000000 */
[----:B------:R-:W-:Y:S02]  /*1950*/  ULEA UR41, UR41, UR40, 0xd ;  /* 0x0000002829297291 */ /* 0x000fe4000f8e683f */
[----:B------:R-:W-:Y:S02]  /*1960*/  USHF.R.U32.HI UR4, URZ, 0x4, UR4 ;  /* 0x000000043f047899 */ /* 0x000fe40008011604 */
[----:B------:R-:W-:Y:S02]  /*1970*/  UIADD3 UR5, UR41, 0x18400, URZ ;  /* 0x0001840029057890 */ /* 0x000fe4000fffe03f */
[----:B------:R-:W-:Y:S02]  /*1980*/  ULOP3.LUT UR4, UR4, 0x3fff, URZ, 0xc0, !UPT ;  /* 0x00003fff04047892 */ /* 0x000fe4000f8ec03f */
[----:B------:R-:W-:-:S02]  /*1990*/  USHF.R.U32.HI UR5, URZ, 0x4, UR5 ;  /* 0x000000043f057899 */ /* 0x000fc40008011605 */
[----:B------:R-:W-:Y:S02]  /*19a0*/  ULOP3.LUT UR60, UR4, 0x10000, URZ, 0xfc, !UPT ;  /* 0x00010000043c7892 */ /* 0x000fe4000f8efc3f */
[----:B------:R-:W-:Y:S02]  /*19b0*/  ULOP3.LUT UR5, UR5, 0x3fff, URZ, 0xc0, !UPT ;  /* 0x00003fff05057892 */ /* 0x000fe4000f8ec03f */
[----:B------:R-:W-:Y:S02]  /*19c0*/  UIMAD UR4, UR38, 0x300, UR60 ;  /* 0x00000300260478a4 */ /* 0x000fe4000f8e023c */
[----:B------:R-:W-:Y:S01]  /*19d0*/  ULOP3.LUT UR7, UR5, 0x10000, URZ, 0xfc, !UPT ;  /* 0x0001000005077892 */ /* 0x000fe2000f8efc3f */
[----:B------:R-:W-:Y:S01]  /*19e0*/  UMOV UR11, 0x40000040 ;  /* 0x40000040000b7882 */ /* 0x000fe20000000000 */
[----:B------:R-:W-:Y:S02]  /*19f0*/  UMOV UR9, 0x40000040 ;  /* 0x4000004000097882 */ /* 0x000fe40000000000 */
[----:B------:R-:W-:Y:S01]  /*1a00*/  UIADD3 UR5, UR7, 0x2, URZ ;  /* 0x0000000207057890 */ /* 0x000fe2000fffe03f */
[----:B------:R-:W-:Y:S01]  /*1a10*/  IMAD.U32 R21, RZ, RZ, UR9 ;  /* 0x00000009ff157e24 */ /* 0x000fe2000f8e00ff */
[----:B------:R-:W-:Y:S01]  /*1a20*/  UMOV UR10, UR4 ;  /* 0x00000004000a7c82 */ /* 0x000fe20008000000 */
[----:B------:R-:W-:Y:S01]  /*1a30*/  UMOV UR8, UR7 ;  /* 0x0000000700087c82 */ /* 0x000fe20008000000 */
[----:B------:R-:W-:Y:S01]  /*1a40*/  UIADD3 UR6, UR4, 0x2, URZ ;  /* 0x0000000204067890 */ /* 0x000fe2000fffe03f */
[----:B------:R-:W-:Y:S01]  /*1a50*/  HGMMA.64x96x16.F32 R24, gdesc[UR8], RZ, !UPT, gsb0 ;  /* 0x01600000081879f0 */ /* 0x000fe2000c0008ff */
[----:B------:R-:W-:Y:S01]  /*1a60*/  IMAD.U32 R20, RZ, RZ, UR8 ;  /* 0x00000008ff147e24 */ /* 0x000fe2000f8e00ff */
[----:B------:R-:W-:Y:S01]  /*1a70*/  UMOV UR8, UR5 ;  /* 0x0000000500087c82 */ /* 0x000fe20008000000 */
[----:B------:R-:W-:Y:S01]  /*1a80*/  UMOV UR9, 0x40000040 ;  /* 0x4000004000097882 */ /* 0x000fe20000000000 */
[----:B------:R-:W-:Y:S01]  /*1a90*/  UMOV UR11, 0x40000040 ;  /* 0x40000040000b7882 */ /* 0x000fe20000000000 */
[----:B------:R-:W-:Y:S01]  /*1aa0*/  UIADD3 UR5, UR7, 0x4, URZ ;  /* 0x0000000407057890 */ /* 0x000fe2000fffe03f */
[----:B------:R-:W-:Y:S01]  /*1ab0*/  IMAD.U32 R18, RZ, RZ, UR8 ;  /* 0x00000008ff127e24 */ /* 0x000fe2000f8e00ff */
[----:B------:R-:W-:Y:S01]  /*1ac0*/  UMOV UR10, UR6 ;  /* 0x00000006000a7c82 */ /* 0x000fe20008000000 */
[----:B------:R-:W-:Y:S01]  /*1ad0*/  UIADD3 UR6, UR4, 0x4, URZ ;  /* 0x0000000404067890 */ /* 0x000fe2000fffe03f */
[----:B------:R-:W-:Y:S01]  /*1ae0*/  IMAD.U32 R19, RZ, RZ, UR9 ;  /* 0x00000009ff137e24 */ /* 0x000fe2000f8e00ff */
[----:B------:R-:W-:Y:S01]  /*1af0*/  UIADD3 UR4, UR4, 0x6, URZ ;  /* 0x0000000604047890 */ /* 0x000fe2000fffe03f */
[----:B------:R-:W-:-:S02]  /*1b00*/  WARPGROUP.DEPBAR.LE gsb0, 0x0 ;  /* 0x00008000000079c5 */ /* 0x000fc40000010000 */
[----:B------:R-:W-:-:S06]  /*1b10*/  WARPGROUP.ARRIVE ;  /* 0x00000000000079c5 */ /* 0x000fcc0000000000 */
[----:B------:R-:W-:Y:S01]  /*1b20*/  HGMMA.64x96x16.F32 R24, gdesc[UR8], R24, gsb0 ;  /* 0x01600000081879f0 */ /* 0x000fe20008000818 */
[----:B------:R-:W-:Y:S01]  /*1b30*/  UMOV UR8, UR5 ;  /* 0x0000000500087c82 */ /* 0x000fe20008000000 */
[----:B------:R-:W-:Y:S01]  /*1b40*/  UMOV UR9, 0x40000040 ;  /* 0x4000004000097882 */ /* 0x000fe20000000000 */
[----:B------:R-:W-:Y:S01]  /*1b50*/  UMOV UR10, UR6 ;  /* 0x00000006000a7c82 */ /* 0x000fe20008000000 */
[----:B------:R-:W-:Y:S01]  /*1b60*/  UMOV UR11, 0x40000040 ;  /* 0x40000040000b7882 */ /* 0x000fe20000000000 */
[----:B------:R-:W-:Y:S01]  /*1b70*/  UIADD3 UR5, UR7, 0x6, URZ ;  /* 0x0000000607057890 */ /* 0x000fe2000fffe03f */
[----:B------:R-:W-:Y:S01]  /*1b80*/  MOV R16, UR8 ;  /* 0x0000000800107c02 */ /* 0x000fe20008000f00 */
[----:B------:R-:W-:Y:S01]  /*1b90*/  IMAD.U32 R17, RZ, RZ, UR9 ;  /* 0x00000009ff117e24 */ /* 0x000fe2000f8e00ff */
[----:B------:R-:W-:Y:S02]  /*1ba0*/  WARPGROUP.DEPBAR.LE gsb0, 0x0 ;  /* 0x00008000000079c5 */ /* 0x000fe40000010000 */
[----:B------:R-:W-:-:S06]  /*1bb0*/  WARPGROUP.ARRIVE ;  /* 0x00000000000079c5 */ /* 0x000fcc0000000000 */
[----:B------:R-:W-:Y:S01]  /*1bc0*/  HGMMA.64x96x16.F32 R24, gdesc[UR8], R24, gsb0 ;  /* 0x01600000081879f0 */ /* 0x000fe20008000818 */
[----:B------:R-:W-:Y:S01]  /*1bd0*/  UMOV UR8, UR5 ;  /* 0x0000000500087c82 */ /* 0x000fe20008000000 */
[----:B------:R-:W-:Y:S01]  /*1be0*/  UMOV UR9, 0x40000040 ;  /* 0x4000004000097882 */ /* 0x000fe20000000000 */
[----:B------:R-:W-:Y:S01]  /*1bf0*/  UMOV UR10, UR4 ;  /* 0x00000004000a7c82 */ /* 0x000fe20008000000 */
[----:B------:R-:W-:Y:S01]  /*1c00*/  UMOV UR11, 0x40000040 ;  /* 0x40000040000b7882 */ /* 0x000fe20000000000 */
[----:B------:R-:W-:Y:S02]  /*1c10*/  IMAD.U32 R14, RZ, RZ, UR8 ;  /* 0x00000008ff0e7e24 */ /* 0x000fe4000f8e00ff */
[----:B------:R-:W-:Y:S01]  /*1c20*/  IMAD.U32 R15, RZ, RZ, UR9 ;  /* 0x00000009ff0f7e24 */ /* 0x000fe2000f8e00ff */
[----:B------:R-:W-:Y:S02]  /*1c30*/  WARPGROUP.DEPBAR.LE gsb0, 0x0 ;  /* 0x00008000000079c5 */ /* 0x000fe40000010000 */
[----:B------:R-:W-:-:S06]  /*1c40*/  WARPGROUP.ARRIVE ;  /* 0x00000000000079c5 */ /* 0x000fcc0000000000 */
[----:B------:R-:W-:Y:S03]  /*1c50*/  HGMMA.64x96x16.F32 R24, gdesc[UR8], R24, gsb0 ;  /* 0x01600000081879f0 */ /* 0x000fe60008000818 */
[----:B------:R-:W-:Y:S02]  /*1c60*/  WARPGROUP.DEPBAR.LE gsb0, 0x0 ;  /* 0x00008000000079c5 */ /* 0x000fe40000010000 */
[----:B------:R-:W2:Y:S02]  /*1c70*/  SYNCS.PHASECHK.TRANS64.TRYWAIT P1, [UR40+0x32410], R0 ;  /* 0x03241000ff0075a7 */ /* 0x000ea40008020168 */
[----:B--2---:R-:W-:Y:S05]  /*1c80*/  @!P1 BRA `(.L_x_10143) ;  /* 0x000000e400ac9947 */ /* 0x004fea0003800000 */
.L_x_10273:
[----:B------:R-:W-:Y:S05]  /*1c90*/  @!P0 BRA `(.L_x_10144) ;  /* 0x0000000000048947 */ /* 0x000fea0003800000 */
[----:B------:R-:W-:Y:S01]  /*1ca0*/  BPT.TRAP 0x1 ;  /* 0x000000040000795c */ /* 0x000fe20000300000 */
.L_x_10144:
[----:B------:R2:W3:Y:S01]  /*1cb0*/  SYNCS.PHASECHK.TRANS64.TRYWAIT P1, [UR52+0x32450], R3 ;  /* 0x03245003ff0075a7 */ /* 0x0004e20008020174 */
[----:B------:R-:W-:Y:S05]  /*1cc0*/  @!P0 BRA `(.L_x_10145) ;  /* 0x0000000000048947 */ /* 0x000fea0003800000 */
[----:B------:R-:W-:Y:S01]  /*1cd0*/  BPT.TRAP 0x1 ;  /* 0x000000040000795c */ /* 0x000fe20000300000 */
.L_x_10145:
[----:B---3--:R-:W-:Y:S05]  /*1ce0*/  @P1 BRA `(.L_x_10146) ;  /* 0x0000000000081947 */ /* 0x008fea0003800000 */
[----:B------:R-:W3:Y:S02]  /*1cf0*/  SYNCS.PHASECHK.TRANS64.TRYWAIT P1, [UR52+0x32450], R3 ;  /* 0x03245003ff0075a7 */ /* 0x000ee40008020174 */
[----:B---3--:R-:W-:Y:S05]  /*1d00*/  @!P1 BRA `(.L_x_10147) ;  /* 0x000000e400a49947 */ /* 0x008fea0003800000 */
.L_x_10146:
[----:B------:R-:W-:Y:S01]  /*1d10*/  UIADD3 UR40, UR40, 0x400, URZ ;  /* 0x0000040028287890 */ /* 0x000fe2000fffe03f */
[----:B------:R-:W-:Y:S01]  /*1d20*/  WARPGROUP.ARRIVE ;  /* 0x00000000000079c5 */ /* 0x000fe20000000000 */
[----:B------:R-:W-:-:S05]  /*1d30*/  UIADD3 UR41, UR41, 0x22400, URZ ;  /* 0x0002240029297890 */ /* 0x000fca000fffe03f */
[----:B0-----:R-:W0:Y:S01]  /*1d40*/  S2R R0, SR_TID.X ;  /* 0x0000000000007919 */ /* 0x001e220000002100 */
[----:B------:R-:W-:Y:S02]  /*1d50*/  USHF.R.U32.HI UR6, URZ, 0x4, UR40 ;  /* 0x000000043f067899 */ /* 0x000fe40008011628 */
[----:B------:R-:W-:Y:S02]  /*1d60*/  USHF.R.U32.HI UR41, URZ, 0x4, UR41 ;  /* 0x000000043f297899 */ /* 0x000fe40008011629 */
[----:B------:R-:W-:Y:S02]  /*1d70*/  ULOP3.LUT UR6, UR6, 0x3fff, URZ, 0xc0, !UPT ;  /* 0x00003fff06067892 */ /* 0x000fe4000f8ec03f */
[----:B------:R-:W-:Y:S02]  /*1d80*/  ULOP3.LUT UR4, UR41, 0x3fff, URZ, 0xc0, !UPT ;  /* 0x00003fff29047892 */ /* 0x000fe4000f8ec03f */
[----:B------:R-:W-:Y:S02]  /*1d90*/  ULOP3.LUT UR7, UR6, 0x10000, URZ, 0xfc, !UPT ;  /* 0x0001000006077892 */ /* 0x000fe4000f8efc3f */
[----:B------:R-:W-:-:S02]  /*1da0*/  ULOP3.LUT UR4, UR4, 0x10000, URZ, 0xfc, !UPT ;  /* 0x0001000004047892 */ /* 0x000fc4000f8efc3f */
[----:B------:R-:W-:Y:S01]  /*1db0*/  UIMAD UR5, UR38, 0xc00, UR7 ;  /* 0x00000c00260578a4 */ /* 0x000fe2000f8e0207 */
[----:B------:R-:W-:Y:S01]  /*1dc0*/  UMOV UR9, 0x40000040 ;  /* 0x4000004000097882 */ /* 0x000fe20000000000 */
[----:B------:R-:W-:Y:S01]  /*1dd0*/  UMOV UR11, 0x40000040 ;  /* 0x40000040000b7882 */ /* 0x000fe20000000000 */
[----:B------:R-:W-:Y:S02]  /*1de0*/  IMAD.U32 R13, RZ, RZ, UR9 ;  /* 0x00000009ff0d7e24 */ /* 0x000fe4000f8e00ff */
[----:B------:R-:W-:Y:S01]  /*1df0*/  UMOV UR8, UR4 ;  /* 0x0000000400087c82 */ /* 0x000fe20008000000 */
[----:B------:R-:W-:Y:S01]  /*1e00*/  UMOV UR13, 0x40000040 ;  /* 0x40000040000d7882 */ /* 0x000fe20000000000 */
[----:B------:R-:W-:Y:S01]  /*1e10*/  UMOV UR10, UR5 ;  /* 0x00000005000a7c82 */ /* 0x000fe20008000000 */
[----:B------:R-:W-:Y:S01]  /*1e20*/  IMAD.U32 R12, RZ, RZ, UR8 ;  /* 0x00000008ff0c7e24 */ /* 0x000fe2000f8e00ff */
[----:B------:R-:W-:Y:S01]  /*1e30*/  HGMMA.64x96x16.F32 R24, gdesc[UR8], R24, gsb0 ;  /* 0x01600000081879f0 */ /* 0x000fe20008000818 */
[----:B------:R-:W-:Y:S01]  /*1e40*/  UIADD3 UR8, UR4, 0x2, URZ ;  /* 0x0000000204087890 */ /* 0x000fe2000fffe03f */
[----:B------:R-:W-:Y:S01]  /*1e50*/  IMAD.U32 R11, RZ, RZ, UR13 ;  /* 0x0000000dff0b7e24 */ /* 0x000fe2000f8e00ff */
[----:B------:R-:W-:Y:S01]  /*1e60*/  UIADD3 UR9, UR5, 0x2, URZ ;  /* 0x0000000205097890 */ /* 0x000fe2000fffe03f */
[----:B------:R-:W-:Y:S01]  /*1e70*/  UMOV UR15, 0x40000040 ;  /* 0x40000040000f7882 */ /* 0x000fe20000000000 */
[----:B------:R-:W-:-:S03]  /*1e80*/  UIADD3 UR10, UR5, 0x302, URZ ;  /* 0x00000302050a7890 */ /* 0x000fc6000fffe03f */
[----:B------:R-:W-:Y:S01]  /*1e90*/  UMOV UR12, UR8 ;  /* 0x00000008000c7c82 */ /* 0x000fe20008000000 */
[----:B------:R-:W-:Y:S01]  /*1ea0*/  UIADD3 UR8, UR4, 0x4, URZ ;  /* 0x0000000404087890 */ /* 0x000fe2000fffe03f */
[----:B------:R-:W-:Y:S01]  /*1eb0*/  IMAD.U32 R10, RZ, RZ, UR12 ;  /* 0x0000000cff0a7e24 */ /* 0x000fe2000f8e00ff */
[----:B------:R-:W-:Y:S01]  /*1ec0*/  UMOV UR14, UR9 ;  /* 0x00000009000e7c82 */ /* 0x000fe20008000000 */
[----:B------:R-:W-:Y:S01]  /*1ed0*/  UIADD3 UR9, UR5, 0x4, URZ ;  /* 0x0000000405097890 */ /* 0x000fe2000fffe03f */
[----:B0-----:R-:W-:Y:S01]  /*1ee0*/  SHF.R.U32.HI R0, RZ, 0x7, R0 ;  /* 0x00000007ff007819 */ /* 0x001fe20000011600 */
[----:B------:R-:W-:Y:S01]  /*1ef0*/  UMOV UR11, 0x40000040 ;  /* 0x40000040000b7882 */ /* 0x000fe20000000000 */
[----:B------:R-:W-:Y:S02]  /*1f00*/  UIADD3 UR16, UR4, 0x406, URZ ;  /* 0x0000040604107890 */ /* 0x000fe4000fffe03f */
[----:B------:R-:W-:Y:S01]  /*1f10*/  UIADD3 UR18, UR5, 0x306, URZ ;  /* 0x0000030605127890 */ /* 0x000fe2000fffe03f */
[----:B------:R-:W-:Y:S01]  /*1f20*/  IADD3 R0, -R0, 0xb, RZ ;  /* 0x0000000b00007810 */ /* 0x000fe20007ffe1ff */
        /* <DEDUP_REMOVED lines=34> */
[----:B------:R-:W-:Y:S02]  /*2150*/  WARPGROUP.DEPBAR.LE gsb0, 0x0 ;  /* 0x00008000000079c5 */ /* 0x000fe40000010000 */
[----:B------:R-:W-:-:S06]  /*2160*/  WARPGROUP.ARRIVE ;  /* 0x00000000000079c5 */ /* 0x000fcc0000000000 */
[----:B------:R-:W-:Y:S01]  /*2170*/  HGMMA.64x96x16.F32 R24, gdesc[UR12], R24, gsb0 ;  /* 0x016000000c1879f0 */ /* 0x000fe20008000818 */
[----:B------:R-:W-:Y:S01]  /*2180*/  UMOV UR12, UR8 ;  /* 0x00000008000c7c82 */ /* 0x000fe20008000000 */
[----:B------:R-:W-:Y:S01]  /*2190*/  UMOV UR13, 0x40000040 ;  /* 0x40000040000d7882 */ /* 0x000fe20000000000 */
[----:B------:R-:W-:Y:S01]  /*21a0*/  UMOV UR14, UR9 ;  /* 0x00000009000e7c82 */ /* 0x000fe20008000000 */
[----:B------:R-:W-:Y:S01]  /*21b0*/  UMOV UR15, 0x40000040 ;  /* 0x40000040000f7882 */ /* 0x000fe20000000000 */
[----:B------:R-:W-:Y:S01]  /*21c0*/  UIADD3 UR8, UR4, 0x6, URZ ;  /* 0x0000000604087890 */ /* 0x000fe2000fffe03f */
[----:B------:R-:W-:Y:S01]  /*21d0*/  IMAD.U32 R8, RZ, RZ, UR12 ;  /* 0x0000000cff087e24 */ /* 0x000fe2000f8e00ff */
[----:B------:R-:W-:Y:S01]  /*21e0*/  UIADD3 UR9, UR5, 0x6, URZ ;  /* 0x0000000605097890 */ /* 0x000fe2000fffe03f */
[----:B------:R-:W-:Y:S01]  /*21f0*/  MOV R9, UR13 ;  /* 0x0000000d00097c02 */ /* 0x000fe20008000f00 */
        /* <DEDUP_REMOVED lines=20> */
[----:B------:R-:W-:Y:S01]  /*2340*/  UMOV UR9, 0x40000040 ;  /* 0x4000004000097882 */ /* 0x000fe20000000000 */
[----:B------:R-:W-:Y:S01]  /*2350*/  IMAD.U32 R5, RZ, RZ, UR13 ;  /* 0x0000000dff057e24 */ /* 0x000fe2000f8e00ff */
        /* <DEDUP_REMOVED lines=44> */
.L_x_10148:
[----:B------:R-:W-:Y:S01]  /*2620*/  ULDC UR4, c[0x0][0xad0] ;  /* 0x0002b40000047ab9 */ /* 0x000fe20000000800 */
[----:B-12---:R-:W-:Y:S02]  /*2630*/  IMAD R3, R158, -0x60, R157 ;  /* 0xffffffa09e037824 */ /* 0x006fe400078e029d */
[----:B------:R-:W-:Y:S01]  /*2640*/  FMUL.FTZ R24, R24, UR4 ;  /* 0x0000000418187c20 */ /* 0x000fe20008410000 */
[----:B------:R-:W-:Y:S01]  /*2650*/  FMUL.FTZ R25, R25, UR4 ;  /* 0x0000000419197c20 */ /* 0x000fe20008410000 */
[----:B------:R-:W-:Y:S01]  /*2660*/  FMUL.FTZ R32, R32, UR4 ;  /* 0x0000000420207c20 */ /* 0x000fe20008410000 */
[----:B------:R-:W-:Y:S01]  /*2670*/  FMUL.FTZ R28, R28, UR4 ;  /* 0x000000041c1c7c20 */ /* 0x000fe20008410000 */
[----:B------:R-:W-:Y:S01]  /*2680*/  FMUL.FTZ R29, R29, UR4 ;  /* 0x000000041d1d7c20 */ /* 0x000fe20008410000 */
[----:B------:R-:W-:Y:S01]  /*2690*/  VIADD R22, R3, 0x60 ;  /* 0x0000006003167836 */ /* 0x000fe20000000000 */
[----:B------:R-:W1:Y:S01]  /*26a0*/  MUFU.TANH R24, R24 ;  /* 0x0000001800187308 */ /* 0x000e620000002400 */
[----:B------:R-:W-:Y:S01]  /*26b0*/  FMUL.FTZ R27, R27, UR4 ;  /* 0x000000041b1b7c20 */ /* 0x000fe20008410000 */
[----:B------:R-:W-:Y:S01]  /*26c0*/  FMUL.FTZ R26, R26, UR4 ;  /* 0x000000041a1a7c20 */ /* 0x000fe20008410000 */
[----:B------:R-:W-:-:S02]  /*26d0*/  IMAD R22, R223, -0x2, R22 ;  /* 0xfffffffedf167824 */ /* 0x000fc400078e0216 */
[----:B------:R-:W-:Y:S01]  /*26e0*/  FMUL.FTZ R33, R33, UR4 ;  /* 0x0000000421217c20 */ /* 0x000fe20008410000 */
[----:B------:R-:W-:Y:S01]  /*26f0*/  FMUL.FTZ R30, R30, UR4 ;  /* 0x000000041e1e7c20 */ /* 0x000fe20008410000 */
[----:B------:R-:W-:Y:S01]  /*2700*/  FMUL.FTZ R31, R31, UR4 ;  /* 0x000000041f1f7c20 */ /* 0x000fe20008410000 */
[----:B------:R-:W-:Y:S01]  /*2710*/  FMUL.FTZ R36, R36, UR4 ;  /* 0x0000000424247c20 */ /* 0x000fe20008410000 */
[----:B------:R-:W2:Y:S01]  /*2720*/  MUFU.TANH R25, R25 ;  /* 0x0000001900197308 */ /* 0x000ea20000002400 */
[C---:B------:R-:W-:Y:S01]  /*2730*/  ISETP.GT.AND P2, PT, R22.reuse, RZ, PT ;  /* 0x000000ff1600720c */ /* 0x040fe20003f44270 */
[----:B------:R-:W-:Y:S01]  /*2740*/  FMUL.FTZ R37, R37, UR4 ;  /* 0x0000000425257c20 */ /* 0x000fe20008410000 */
[----:B------:R-:W-:Y:S01]  /*2750*/  ISETP.GT.AND P1, PT, R22, 0x1, PT ;  /* 0x000000011600780c */ /* 0x000fe20003f24270 */
[----:B------:R-:W-:Y:S01]  /*2760*/  FMUL.FTZ R34, R34, UR4 ;  /* 0x0000000422227c20 */ /* 0x000fe20008410000 */
[----:B------:R-:W-:Y:S01]  /*2770*/  ISETP.GT.AND P4, PT, R22, 0x10, PT ;  /* 0x000000101600780c */ /* 0x000fe20003f84270 */
[----:B------:R-:W-:Y:S01]  /*2780*/  FMUL.FTZ R40, R40, UR4 ;  /* 0x0000000428287c20 */ /* 0x000fe20008410000 */
[----:B------:R-:W-:Y:S01]  /*2790*/  ISETP.GT.AND P6, PT, R22, 0x8, PT ;  /* 0x000000081600780c */ /* 0x000fe20003fc4270 */
[----:B------:R-:W3:Y:S01]  /*27a0*/  MUFU.TANH R32, R32 ;  /* 0x0000002000207308 */ /* 0x000ee20000002400 */
[----:B-1----:R-:W-:Y:S01]  /*27b0*/  FSEL R3, R24, -INF , P2 ;  /* 0xff80000018037808 */ /* 0x002fe20001000000 */
[----:B------:R-:W-:Y:S01]  /*27c0*/  FMUL.FTZ R35, R35, UR4 ;  /* 0x0000000423237c20 */ /* 0x000fe20008410000 */
[----:B------:R-:W-:Y:S01]  /*27d0*/  ISETP.GT.AND P5, PT, R22, 0x9, PT ;  /* 0x000000091600780c */ /* 0x000fe20003fa4270 */
[----:B------:R-:W-:Y:S01]  /*27e0*/  FMUL.FTZ R41, R41, UR4 ;  /* 0x0000000429297c20 */ /* 0x000fe20008410000 */
[----:B------:R-:W-:Y:S01]  /*27f0*/  FMUL.FTZ R38, R38, UR4 ;  /* 0x0000000426267c20 */ /* 0x000fe20008410000 */
[----:B------:R-:W-:Y:S01]  /*2800*/  ISETP.GT.AND P3, PT, R22, 0x11, PT ;  /* 0x000000111600780c */ /* 0x000fe20003f64270 */
[----:B------:R-:W-:Y:S01]  /*2810*/  FMUL.FTZ R44, R44, UR4 ;  /* 0x000000042c2c7c20 */ /* 0x000fe20008410000 */
[----:B------:R-:W1:Y:S01]  /*2820*/  MUFU.TANH R28, R28 ;  /* 0x0000001c001c7308 */ /* 0x000e620000002400 */
[----:B--2---:R-:W-:Y:S01]  /*2830*/  FSEL R25, R25, -INF , P1 ;  /* 0xff80000019197808 */ /* 0x004fe20000800000 */
[----:B------:R-:W-:Y:S01]  /*2840*/  FMUL.FTZ R39, R39, UR4 ;  /* 0x0000000427277c20 */ /* 0x000fe20008410000 */
[----:B------:R-:W-:Y:S01]  /*2850*/  FMUL.FTZ R45, R45, UR4 ;  /* 0x000000042d2d7c20 */ /* 0x000fe20008410000 */
[----:B------:R-:W-:Y:S01]  /*2860*/  FMUL.FTZ R42, R42, UR4 ;  /* 0x000000042a2a7c20 */ /* 0x000fe20008410000 */
[----:B------:R-:W-:Y:S01]  /*2870*/  FMUL.FTZ R48, R48, UR4 ;  /* 0x0000000430307c20 */ /* 0x000fe20008410000 */
[----:B------:R-:W-:Y:S01]  /*2880*/  FMUL.FTZ R43, R43, UR4 ;  /* 0x000000042b2b7c20 */ /* 0x000fe20008410000 */
[----:B------:R-:W-:Y:S01]  /*2890*/  FMUL.FTZ R49, R49, UR4 ;  /* 0x0000000431317c20 */ /* 0x000fe20008410000 */
[----:B------:R-:W2:Y:S01]  /*28a0*/  MUFU.TANH R29, R29 ;  /* 0x0000001d001d7308 */ /* 0x000ea20000002400 */
[----:B---3--:R-:W-:Y:S01]  /*28b0*/  FSEL R174, R32, -INF , P4 ;  /* 0xff80000020ae7808 */ /* 0x008fe20002000000 */
[----:B------:R-:W-:Y:S01]  /*28c0*/  FMUL.FTZ R46, R46, UR4 ;  /* 0x000000042e2e7c20 */ /* 0x000fe20008410000 */
[----:B------:R-:W-:Y:S01]  /*28d0*/  FMNMX.FTZ R32, R3, R25, !PT ;  /* 0x0000001903207209 */ /* 0x000fe20007810000 */
[----:B------:R-:W-:Y:S01]  /*28e0*/  FMUL.FTZ R52, R52, UR4 ;  /* 0x0000000434347c20 */ /* 0x000fe20008410000 */
[----:B------:R-:W-:Y:S01]  /*28f0*/  FMUL.FTZ R47, R47, UR4 ;  /* 0x000000042f2f7c20 */ /* 0x000fe20008410000 */
        /* <DEDUP_REMOVED lines=23> */
[----:B------:R-:W-:Y:S01]  /*2a70*/  ISETP.GT.AND P1, PT, R22, 0x19, PT ;  /* 0x000000191600780c */ /* 0x000fe20003f24270 */
[----:B------:R-:W-:Y:S01]  /*2a80*/  FMUL.FTZ R63, R63, UR4 ;  /* 0x000000043f3f7c20 */ /* 0x000fe20008410000 */
[----:B------:R-:W-:Y:S01]  /*2a90*/  FMNMX.FTZ R32, R174, R27, !PT ;  /* 0x0000001bae207209 */ /* 0x000fe20007810000 */
        /* <DEDUP_REMOVED lines=9> */
[----:B--2---:R-:W-:Y:S01]  /*2b30*/  FSEL R175, R33, -INF , P3 ;  /* 0xff80000021af7808 */ /* 0x004fe20001800000 */
[----:B------:R-:W-:Y:S01]  /*2b40*/  FMUL.FTZ R71, R71, UR4 ;  /* 0x0000000447477c20 */ /* 0x000fe20008410000 */
[----:B------:R-:W-:Y:S01]  /*2b50*/  ULDC UR4, c[0x0][0xa80] ;  /* 0x0002a00000047ab9 */ /* 0x000fe20000000800 */
[----:B------:R-:W-:Y:S01]  /*2b60*/  UIADD3 UR5, UR52, 0x32440, URZ ;  /* 0x0003244034057890 */ /* 0x000fe2000fffe03f */
[----:B------:R-:W-:Y:S01]  /*2b70*/  IMAD.U32 R202, RZ, RZ, UR4 ;  /* 0x00000004ffca7e24 */ /* 0x000fe2000f8e00ff */
[----:B------:R-:W-:-:S02]  /*2b80*/  ULOP3.LUT UR6, UR6, 0x3000000, URZ, 0xfc, !UPT ;  /* 0x0300000006067892 */ /* 0x000fc4000f8efc3f */
[----:B------:R-:W2:Y:S01]  /*2b90*/  MUFU.TANH R36, R36 ;  /* 0x0000002400247308 */ /* 0x000ea20000002400 */
[----:B---3--:R-:W-:Y:S01]  /*2ba0*/  FSEL R30, R30, -INF , P6 ;  /* 0xff8000001e1e7808 */ /* 0x008fe20003000000 */
[----:B------:R-:W-:Y:S01]  /*2bb0*/  UPRMT UR5, UR53, 0x654, UR5 ;  /* 0x0000065435057896 */ /* 0x000fe20008000005 */
[----:B------:R-:W-:Y:S01]  /*2bc0*/  ISETP.GT.AND P6, PT, R22, 0x20, PT ;  /* 0x000000201600780c */ /* 0x000fe20003fc4270 */
[----:B------:R-:W-:Y:S01]  /*2bd0*/  UIMAD UR4, UR38, 0xc00, UR6 ;  /* 0x00000c00260478a4 */ /* 0x000fe2000f8e0206 */
[----:B------:R-:W-:Y:S01]  /*2be0*/  FMNMX.FTZ R27, R30, R27, !PT ;  /* 0x0000001b1e1b7209 */ /* 0x000fe20007810000 */
[----:B------:R-:W-:Y:S02]  /*2bf0*/  UMOV UR11, 0x40000040 ;  /* 0x40000040000b7882 */ /* 0x000fe40000000000 */
[----:B------:R-:W3:Y:S01]  /*2c00*/  MUFU.TANH R37, R37 ;  /* 0x0000002500257308 */ /* 0x000ee20000002400 */
[----:B-1----:R-:W-:Y:S02]  /*2c10*/  FSEL R28, R31, -INF , P5 ;  /* 0xff8000001f1c7808 */ /* 0x002fe40002800000 */
[----:B------:R-:W-:Y:S01]  /*2c20*/  FMNMX.FTZ R31, R175, R32, !PT ;  /* 0x00000020af1f7209 */ /* 0x000fe20007810000 */
[----:B------:R-:W-:Y:S01]  /*2c30*/  SYNCS.ARRIVE.TRANS64.RED.A1T0 RZ, [UR5], RZ ;  /* 0x000000ffffff79a7 */ /* 0x000fe20008100405 */
[----:B------:R-:W-:Y:S01]  /*2c40*/  FMNMX.FTZ R27, R28, R27, !PT ;  /* 0x0000001b1c1b7209 */ /* 0x000fe20007810000 */
[----:B------:R-:W-:Y:S01]  /*2c50*/  UMOV UR10, UR4 ;  /* 0x00000004000a7c82 */ /* 0x000fe20008000000 */
[----:B------:R-:W-:Y:S01]  /*2c60*/  ISETP.GT.AND P5, PT, R22, 0x21, PT ;  /* 0x000000211600780c */ /* 0x000fe20003fa4270 */
[----:B------:R-:W1:Y:S01]  /*2c70*/  MUFU.TANH R34, R34 ;  /* 0x0000002200227308 */ /* 0x000e620000002400 */
[----:B--2---:R-:W-:-:S04]  /*2c80*/  FSEL R176, R36, -INF , P2 ;  /* 0xff80000024b07808 */ /* 0x004fc80001000000 */
[----:B------:R-:W-:-:S03]  /*2c90*/  FMNMX.FTZ R32, R176, R31, !PT ;  /* 0x0000001fb0207209 */ /* 0x000fc60007810000 */
[----:B------:R-:W2:Y:S01]  /*2ca0*/  MUFU.TANH R40, R40 ;  /* 0x0000002800287308 */ /* 0x000ea20000002400 */
[----:B---3--:R-:W-:-:S04]  /*2cb0*/  FSEL R177, R37, -INF , P1 ;  /* 0xff80000025b17808 */ /* 0x008fc80000800000 */
[----:B------:R-:W-:-:S03]  /*2cc0*/  FMNMX.FTZ R31, R177, R32, !PT ;  /* 0x00000020b11f7209 */ /* 0x000fc60007810000 */
[----:B------:R-:W3:Y:S01]  /*2cd0*/  MUFU.TANH R35, R35 ;  /* 0x0000002300237308 */ /* 0x000ee20000002400 */
[----:B-1----:R-:W-:Y:S02]  /*2ce0*/  FSEL R178, R34, -INF , P4 ;  /* 0xff80000022b27808 */ /* 0x002fe40002000000 */
[----:B------:R-:W-:Y:S02]  /*2cf0*/  ISETP.GT.AND P4, PT, R22, 0x28, PT ;  /* 0x000000281600780c */ /* 0x000fe40003f84270 */
[----:B------:R-:W-:-:S03]  /*2d00*/  FMNMX.FTZ R32, R178, R27, !PT ;  /* 0x0000001bb2207209 */ /* 0x000fc60007810000 */
[----:B------:R-:W1:Y:S01]  /*2d10*/  MUFU.TANH R41, R41 ;  /* 0x0000002900297308 */ /* 0x000e620000002400 */
[----:B--2---:R-:W-:-:S04]  /*2d20*/  FSEL R182, R40, -INF , P6 ;  /* 0xff80000028b67808 */ /* 0x004fc80003000000 */
[----:B------:R-:W-:-:S03]  /*2d30*/  FMNMX.FTZ R31, R182, R31, !PT ;  /* 0x0000001fb61f7209 */ /* 0x000fc60007810000 */
[----:B------:R-:W2:Y:S01]  /*2d40*/  MUFU.TANH R38, R38 ;  /* 0x0000002600267308 */ /* 0x000ea20000002400 */
[----:B---3--:R-:W-:Y:S02]  /*2d50*/  FSEL R179, R35, -INF , P3 ;  /* 0xff80000023b37808 */ /* 0x008fe40001800000 */
[----:B------:R-:W-:Y:S02]  /*2d60*/  ISETP.GT.AND P3, PT, R22, 0x29, PT ;  /* 0x000000291600780c */ /* 0x000fe40003f64270 */
[----:B------:R-:W-:-:S03]  /*2d70*/  FMNMX.FTZ R27, R179, R32, !PT ;  /* 0x00000020b31b7209 */ /* 0x000fc60007810000 */
[----:B------:R-:W3:Y:S01]  /*2d80*/  MUFU.TANH R44, R44 ;  /* 0x0000002c002c7308 */ /* 0x000ee20000002400 */
[----:B-1----:R-:W-:-:S04]  /*2d90*/  FSEL R184, R41, -INF , P5 ;  /* 0xff80000029b87808 */ /* 0x002fc80002800000 */
[----:B------:R-:W-:-:S03]  /*2da0*/  FMNMX.FTZ R31, R184, R31, !PT ;  /* 0x0000001fb81f7209 */ /* 0x000fc60007810000 */
[----:B------:R-:W1:Y:S01]  /*2db0*/  MUFU.TANH R39, R39 ;  /* 0x0000002700277308 */ /* 0x000e620000002400 */
[----:B--2---:R-:W-:Y:S02]  /*2dc0*/  FSEL R180, R38, -INF , P2 ;  /* 0xff80000026b47808 */ /* 0x004fe40001000000 */
[----:B------:R-:W-:Y:S02]  /*2dd0*/  ISETP.GT.AND P2, PT, R22, 0x30, PT ;  /* 0x000000301600780c */ /* 0x000fe40003f44270 */
        /* <DEDUP_REMOVED lines=69> */
[----:B------:R-:W-:-:S05]  /*3230*/  ISETP.GT.AND P4, PT, R22, 0x58, PT ;  /* 0x000000581600780c */ /* 0x000fca0003f84270 */
[----:B------:R-:W1:Y:S01]  /*3240*/  MUFU.TANH R65, R65 ;  /* 0x0000004100417308 */ /* 0x000e620000002400 */
[----:B--2---:R-:W-:Y:S02]  /*3250*/  FSEL R191, R59, -INF , P3 ;  /* 0xff8000003bbf7808 */ /* 0x004fe40001800000 */
[----:B------:R-:W-:Y:S02]  /*3260*/  ISETP.GT.AND P3, PT, R22, 0x59, PT ;  /* 0x000000591600780c */ /* 0x000fe40003f64270 */
[----:B------:R-:W-:-:S03]  /*3270*/  FMNMX.FTZ R22, R196, R27, !PT ;  /* 0x0000001bc4167209 */ /* 0x000fc60007810000 */
[----:B------:R-:W2:Y:S01]  /*3280*/  MUFU.TANH R62, R62 ;  /* 0x0000003e003e7308 */ /* 0x000ea20000002400 */
[----:B---3--:R-:W-:Y:S02]  /*3290*/  FSEL R164, R64, -INF , P6 ;  /* 0xff80000040a47808 */ /* 0x008fe40003000000 */
[----:B------:R-:W-:Y:S02]  /*32a0*/  FMNMX.FTZ R22, R191, R22, !PT ;  /* 0x00000016bf167209 */ /* 0x000fe40007810000 */
[----:B------:R-:W-:-:S03]  /*32b0*/  FMNMX.FTZ R32, R164, R31, !PT ;  /* 0x0000001fa4207209 */ /* 0x000fc60007810000 */
[----:B------:R-:W3:Y:S01]  /*32c0*/  MUFU.TANH R68, R68 ;  /* 0x0000004400447308 */ /* 0x000ee20000002400 */
[----:B-1----:R-:W-:-:S04]  /*32d0*/  FSEL R165, R65, -INF , P5 ;  /* 0xff80000041a57808 */ /* 0x002fc80002800000 */
[----:B------:R-:W-:-:S03]  /*32e0*/  FMNMX.FTZ R27, R165, R32, !PT ;  /* 0x00000020a51b7209 */ /* 0x000fc60007810000 */
[----:B------:R-:W1:Y:S01]  /*32f0*/  MUFU.TANH R63, R63 ;  /* 0x0000003f003f7308 */ /* 0x000e620000002400 */
[----:B--2---:R-:W-:-:S04]  /*3300*/  FSEL R193, R62, -INF , P2 ;  /* 0xff8000003ec17808 */ /* 0x004fc80001000000 */
[----:B------:R-:W-:-:S03]  /*3310*/  FMNMX.FTZ R22, R193, R22, !PT ;  /* 0x00000016c1167209 */ /* 0x000fc60007810000 */
[----:B------:R-:W2:Y:S01]  /*3320*/  MUFU.TANH R66, R66 ;  /* 0x0000004200427308 */ /* 0x000ea20000002400 */
[----:B---3--:R-:W-:-:S04]  /*3330*/  FSEL R166, R68, -INF , P4 ;  /* 0xff80000044a67808 */ /* 0x008fc80002000000 */
        /* <DEDUP_REMOVED lines=12> */
[----:B------:R-:W-:Y:S02]  /*3400*/  FMNMX.FTZ R32, R167, R32, !PT ;  /* 0x00000020a7207209 */ /* 0x000fe40007810000 */
[----:B--2---:R-:W-:-:S03]  /*3410*/  FSEL R170, R70, -INF , P4 ;  /* 0xff80000046aa7808 */ /* 0x004fc60002000000 */
[----:B------:R-:W1:Y:S01]  /*3420*/  SHFL.BFLY PT, R31, R32, 0x2, 0x1f ;  /* 0x0c401f00201f7f89 */ /* 0x000e6200000e0000 */
[----:B------:R-:W-:Y:S02]  /*3430*/  FMNMX.FTZ R22, R170, R27, !PT ;  /* 0x0000001baa167209 */ /* 0x000fe40007810000 */
[----:B---3--:R-:W-:-:S04]  /*3440*/  FSEL R171, R71, -INF , P3 ;  /* 0xff80000047ab7808 */ /* 0x008fc80001800000 */
[----:B------:R-:W-:-:S05]  /*3450*/  FMNMX.FTZ R22, R171, R22, !PT ;  /* 0x00000016ab167209 */ /* 0x000fca0007810000 */
[----:B------:R-:W2:Y:S01]  /*3460*/  SHFL.BFLY PT, R27, R22, 0x2, 0x1f ;  /* 0x0c401f00161b7f89 */ /* 0x000ea200000e0000 */
[----:B-1----:R-:W-:-:S05]  /*3470*/  FMNMX.FTZ R31, R32, R31, !PT ;  /* 0x0000001f201f7209 */ /* 0x002fca0007810000 */
[----:B------:R-:W1:Y:S01]  /*3480*/  SHFL.BFLY PT, R34, R31, 0x1, 0x1f ;  /* 0x0c201f001f227f89 */ /* 0x000e6200000e0000 */
[----:B--2---:R-:W-:-:S05]  /*3490*/  FMNMX.FTZ R27, R22, R27, !PT ;  /* 0x0000001b161b7209 */ /* 0x004fca0007810000 */
[----:B------:R-:W2:Y:S01]  /*34a0*/  SHFL.BFLY PT, R156, R27, 0x1, 0x1f ;  /* 0x0c201f001b9c7f89 */ /* 0x000ea200000e0000 */
[----:B-1----:R-:W-:Y:S01]  /*34b0*/  FMNMX.FTZ R199, R31, R34, !PT ;  /* 0x000000221fc77209 */ /* 0x002fe20007810000 */
[----:B------:R1:W-:Y:S03]  /*34c0*/  BAR.SYNC.DEFER_BLOCKING R208, 0x100 ;  /* 0x000400d00000751d */ /* 0x0003e60000010000 */
[C---:B------:R-:W-:Y:S01]  /*34d0*/  FSETP.NEU.FTZ.AND P1, PT, R199.reuse, -INF , PT ;  /* 0xff800000c700780b */ /* 0x040fe20003f3d000 */
[----:B------:R-:W-:-:S05]  /*34e0*/  FMUL.FTZ R172, R199, R202 ;  /* 0x000000cac7ac7220 */ /* 0x000fca0000410000 */
[----:B------:R-:W-:-:S05]  /*34f0*/  FSEL R172, R172, RZ, P1 ;  /* 0x000000ffacac7208 */ /* 0x000fca0000800000 */
[--C-:B------:R-:W-:Y:S01]  /*3500*/  FFMA.FTZ R3, R3, R202, -R172.reuse ;  /* 0x000000ca03037223 */ /* 0x100fe200000108ac */
[----:B--2---:R-:W-:Y:S01]  /*3510*/  FMNMX.FTZ R156, R27, R156, !PT ;  /* 0x0000009c1b9c7209 */ /* 0x004fe20007810000 */
[-CC-:B------:R-:W-:Y:S01]  /*3520*/  FFMA.FTZ R22, R25, R202.reuse, -R172.reuse ;  /* 0x000000ca19167223 */ /* 0x180fe200000108ac */
[-CC-:B------:R-:W-:Y:S01]  /*3530*/  FFMA.FTZ R23, R23, R202.reuse, -R172.reuse ;  /* 0x000000ca17177223 */ /* 0x180fe200000108ac */
[-CC-:B------:R-:W-:Y:S01]  /*3540*/  FFMA.FTZ R159, R29, R202.reuse, -R172.reuse ;  /* 0x000000ca1d9f7223 */ /* 0x180fe200000108ac */
[C---:B------:R-:W-:Y:S01]  /*3550*/  FSETP.NEU.FTZ.AND P1, PT, R156.reuse, -INF , PT ;  /* 0xff8000009c00780b */ /* 0x040fe20003f3d000 */
[-C--:B------:R-:W-:Y:S01]  /*3560*/  FMUL.FTZ R173, R156, R202.reuse ;  /* 0x000000ca9cad7220 */ /* 0x080fe20000410000 */
[----:B------:R-:W-:Y:S01]  /*3570*/  MUFU.EX2 R3, R3 ;  /* 0x0000000300037308 */ /* 0x000fe20000000800 */
[-CC-:B------:R-:W-:Y:S01]  /*3580*/  FFMA.FTZ R174, R174, R202.reuse, -R172.reuse ;  /* 0x000000caaeae7223 */ /* 0x180fe200000108ac */
[-CC-:B------:R-:W-:Y:S01]  /*3590*/  FFMA.FTZ R175, R175, R202.reuse, -R172.reuse ;  /* 0x000000caafaf7223 */ /* 0x180fe200000108ac */
[-CC-:B------:R-:W-:Y:S01]  /*35a0*/  FFMA.FTZ R176, R176, R202.reuse, -R172.reuse ;  /* 0x000000cab0b07223 */ /* 0x180fe200000108ac */
[----:B------:R-:W-:Y:S01]  /*35b0*/  FSEL R173, R173, RZ, P1 ;  /* 0x000000ffadad7208 */ /* 0x000fe20000800000 */
        /* <DEDUP_REMOVED lines=20> */
[----:B--2---:R-:W-:Y:S01]  /*3700*/  F2FP.F16.F32.PACK_AB R152, R22, R3 ;  /* 0x000000031698723e */ /* 0x004fe200000000ff */
        /* <DEDUP_REMOVED lines=15> */
[----:B---3--:R-:W-:Y:S01]  /*3800*/  F2FP.F16.F32.PACK_AB R154, R159, R23 ;  /* 0x000000179f9a723e */ /* 0x008fe200000000ff */
        /* <DEDUP_REMOVED lines=8> */
[-CC-:B------:R-:W-:Y:S01]  /*3890*/  FFMA.FTZ R168, R168, R202.reuse, -R173.reuse ;  /* 0x000000caa8a87223 */ /* 0x180fe200000108ad */
[-CC-:B------:R-:W-:Y:S01]  /*38a0*/  FFMA.FTZ R169, R169, R202.reuse, -R173.reuse ;  /* 0x000000caa9a97223 */ /* 0x180fe200000108ad */
[-CC-:B------:R-:W-:Y:S01]  /*38b0*/  FFMA.FTZ R170, R170, R202.reuse, -R173.reuse ;  /* 0x000000caaaaa7223 */ /* 0x180fe200000108ad */
[----:B------:R-:W-:Y:S01]  /*38c0*/  FFMA.FTZ R171, R171, R202, -R173 ;  /* 0x000000caabab7223 */ /* 0x000fe200000108ad */
[----:B------:R-:W-:-:S02]  /*38d0*/  FADD.FTZ R22, R3, R22 ;  /* 0x0000001603167221 */ /* 0x000fc40000010000 */
[----:B------:R-:W3:Y:S01]  /*38e0*/  MUFU.EX2 R163, R163 ;  /* 0x000000a300a37308 */ /* 0x000ee20000000800 */
[----:B--2---:R-:W-:Y:S01]  /*38f0*/  F2FP.F16.F32.PACK_AB R153, R161, R160 ;  /* 0x000000a0a199723e */ /* 0x004fe200000000ff */
[----:B------:R-:W-:Y:S01]  /*3900*/  FADD.FTZ R161, R160, R161 ;  /* 0x000000a1a0a17221 */ /* 0x000fe20000010000 */
[----:B------:R-:W-:-:S04]  /*3910*/  FADD.FTZ R22, R23, R22 ;  /* 0x0000001617167221 */ /* 0x000fc80000010000 */
[----:B------:R-:W-:Y:S01]  /*3920*/  FADD.FTZ R159, R159, R22 ;  /* 0x000000169f9f7221 */ /* 0x000fe20000010000 */
[----:B------:R-:W-:Y:S08]  /*3930*/  MUFU.EX2 R174, R174 ;  /* 0x000000ae00ae7308 */ /* 0x000ff00000000800 */
[----:B------:R-:W2:Y:S01]  /*3940*/  MUFU.EX2 R175, R175 ;  /* 0x000000af00af7308 */ /* 0x000ea20000000800 */
[----:B---3--:R-:W-:Y:S01]  /*3950*/  F2FP.F16.F32.PACK_AB R155, R163, R162 ;  /* 0x000000a2a39b723e */ /* 0x008fe200000000ff */
        /* <DEDUP_REMOVED lines=9> */
[----:B------:R-:W3:Y:S08]  /*39f0*/  MUFU.EX2 R179, R179 ;  /* 0x000000b300b37308 */ /* 0x000ef00000000800 */
[----:B------:R-:W-:Y:S08]  /*3a00*/  MUFU.EX2 R180, R180 ;  /* 0x000000b400b47308 */ /* 0x000ff00000000800 */
[----:B------:R-:W4:Y:S08]  /*3a10*/  MUFU.EX2 R181, R181 ;  /* 0x000000b500b57308 */ /* 0x000f300000000800 */
[----:B------:R-:W5:Y:S08]  /*3a20*/  MUFU.EX2 R182, R182 ;  /* 0x000000b600b67308 */ /* 0x000f700000000800 */
[----:B------:R-:W-:Y:S08]  /*3a30*/  MUFU.EX2 R184, R184 ;  /* 0x000000b800b87308 */ /* 0x000ff00000000800 */
[----:B------:R-:W-:Y:S08]  /*3a40*/  MUFU.EX2 R186, R186 ;  /* 0x000000ba00ba7308 */ /* 0x000ff00000000800 */
[----:B------:R-:W-:Y:S08]  /*3a50*/  MUFU.EX2 R188, R188 ;  /* 0x000000bc00bc7308 */ /* 0x000ff00000000800 */
[----:B------:R-:W0:Y:S08]  /*3a60*/  MUFU.EX2 R183, R183 ;  /* 0x000000b700b77308 */ /* 0x000e300000000800 */
[----:B------:R-:W1:Y:S08]  /*3a70*/  MUFU.EX2 R185, R185 ;  /* 0x000000b900b97308 */ /* 0x000e700000000800 */
[----:B------:R-:W1:Y:S08]  /*3a80*/  MUFU.EX2 R187, R187 ;  /* 0x000000bb00bb7308 */ /* 0x000e700000000800 */
[----:B------:R-:W1:Y:S08]  /*3a90*/  MUFU.EX2 R189, R189 ;  /* 0x000000bd00bd7308 */ /* 0x000e700000000800 */
[----:B------:R-:W-:Y:S08]  /*3aa0*/  MUFU.EX2 R204, R204 ;  /* 0x000000cc00cc7308 */ /* 0x000ff00000000800 */
[----:B------:R-:W1:Y:S08]  /*3ab0*/  MUFU.EX2 R205, R205 ;  /* 0x000000cd00cd7308 */ /* 0x000e700000000800 */
[----:B------:R-:W-:Y:S08]  /*3ac0*/  MUFU.EX2 R206, R206 ;  /* 0x000000ce00ce7308 */ /* 0x000ff00000000800 */
[----:B------:R-:W-:Y:S08]  /*3ad0*/  MUFU.EX2 R207, R207 ;  /* 0x000000cf00cf7308 */ /* 0x000ff00000000800 */
[----:B------:R-:W-:Y:S08]  /*3ae0*/  MUFU.EX2 R203, R203 ;  /* 0x000000cb00cb7308 */ /* 0x000ff00000000800 */
[----:B------:R-:W1:Y:S08]  /*3af0*/  MUFU.EX2 R198, R198 ;  /* 0x000000c600c67308 */ /* 0x000e700000000800 */
[----:B------:R-:W-:Y:S08]  /*3b00*/  MUFU.EX2 R200, R200 ;  /* 0x000000c800c87308 */ /* 0x000ff00000000800 */
        /* <DEDUP_REMOVED lines=13> */
[----:B------:R-:W-:Y:S01]  /*3be0*/  MUFU.EX2 R168, R168 ;  /* 0x000000a800a87308 */ /* 0x000fe20000000800 */
[----:B------:R-:W-:-:S02]  /*3bf0*/  WARPGROUP.DEPBAR.LE gsb0, 0x0 ;  /* 0x00008000000079c5 */ /* 0x000fc40000010000 */
[----:B--2---:R-:W-:Y:S01]  /*3c00*/  F2FP.F16.F32.PACK_AB R152, R175, R174 ;  /* 0x000000aeaf98723e */ /* 0x004fe200000000ff */
[----:B------:R-:W-:Y:S01]  /*3c10*/  FADD.FTZ R174, R174, R159 ;  /* 0x0000009faeae7221 */ /* 0x000fe20000010000 */
[----:B---3--:R-:W-:Y:S01]  /*3c20*/  F2FP.F16.F32.PACK_AB R153, R179, R178 ;  /* 0x000000b2b399723e */ /* 0x008fe200000000ff */
[----:B------:R-:W-:Y:S01]  /*3c30*/  FADD.FTZ R178, R178, R163 ;  /* 0x000000a3b2b27221 */ /* 0x000fe20000010000 */
[----:B------:R-:W-:Y:S01]  /*3c40*/  F2FP.F16.F32.PACK_AB R154, R177, R176 ;  /* 0x000000b0b19a723e */ /* 0x000fe200000000ff */
[----:B------:R-:W2:Y:S01]  /*3c50*/  MUFU.EX2 R169, R169 ;  /* 0x000000a900a97308 */ /* 0x000ea20000000800 */
[----:B----4-:R-:W-:Y:S01]  /*3c60*/  F2FP.F16.F32.PACK_AB R155, R181, R180 ;  /* 0x000000b4b59b723e */ /* 0x010fe200000000ff */
        /* <DEDUP_REMOVED lines=10> */
[----:B------:R-:W-:Y:S01]  /*3d10*/  UMOV UR11, 0x40000040 ;  /* 0x40000040000b7882 */ /* 0x000fe20000000000 */
[----:B-----5:R-:W-:Y:S01]  /*3d20*/  FADD.FTZ R177, R182, R177 ;  /* 0x000000b1b6b17221 */ /* 0x020fe20000010000 */
[----:B------:R-:W3:Y:S01]  /*3d30*/  MUFU.EX2 R171, R171 ;  /* 0x000000ab00ab7308 */ /* 0x000ee20000000800 */
[----:B0-----:R-:W-:-:S02]  /*3d40*/  FADD.FTZ R180, R183, R180 ;  /* 0x000000b4b7b47221 */ /* 0x001fc40000010000 */
[----:B------:R-:W-:Y:S02]  /*3d50*/  FADD.FTZ R177, R184, R177 ;  /* 0x000000b1b8b17221 */ /* 0x000fe40000010000 */
[----:B-1----:R-:W-:Y:S02]  /*3d60*/  FADD.FTZ R180, R185, R180 ;  /* 0x000000b4b9b47221 */ /* 0x002fe40000010000 */
[----:B------:R-:W-:Y:S02]  /*3d70*/  FADD.FTZ R177, R186, R177 ;  /* 0x000000b1bab17221 */ /* 0x000fe40000010000 */
[----:B------:R-:W-:Y:S02]  /*3d80*/  FADD.FTZ R180, R187, R180 ;  /* 0x000000b4bbb47221 */ /* 0x000fe40000010000 */
[----:B------:R-:W-:Y:S02]  /*3d90*/  FADD.FTZ R177, R188, R177 ;  /* 0x000000b1bcb17221 */ /* 0x000fe40000010000 */
[----:B------:R-:W-:Y:S01]  /*3da0*/  FADD.FTZ R180, R189, R180 ;  /* 0x000000b4bdb47221 */ /* 0x000fe20000010000 */
[----:B------:R-:W-:-:S02]  /*3db0*/  WARPGROUP.DEPBAR.LE gsb0, 0x0 ;  /* 0x00008000000079c5 */ /* 0x000fc40000010000 */
[----:B------:R-:W-:Y:S02]  /*3dc0*/  F2FP.F16.F32.PACK_AB R152, R184, R182 ;  /* 0x000000b6b898723e */ /* 0x000fe400000000ff */
[----:B------:R-:W-:Y:S02]  /*3dd0*/  F2FP.F16.F32.PACK_AB R153, R185, R183 ;  /* 0x000000b7b999723e */ /* 0x000fe400000000ff */
[----:B------:R-:W-:Y:S02]  /*3de0*/  F2FP.F16.F32.PACK_AB R154, R188, R186 ;  /* 0x000000babc9a723e */ /* 0x000fe400000000ff */
[----:B------:R-:W-:-:S04]  /*3df0*/  F2FP.F16.F32.PACK_AB R155, R189, R187 ;  /* 0x000000bbbd9b723e */ /* 0x000fc800000000ff */
[----:B------:R-:W-:-:S06]  /*3e00*/  WARPGROUP.ARRIVE ;  /* 0x00000000000079c5 */ /* 0x000fcc0000000000 */
[----:B------:R-:W-:Y:S01]  /*3e10*/  HGMMA.64x256x16.F32 R24, R152, gdesc[UR8].tnspB, R24, gsb0 ;  /* 0x43e0000898187df0 */ /* 0x000fe20008000818 */
[----:B------:R-:W-:Y:S01]  /*3e20*/  UIADD3 UR10, UR4, 0x180, URZ ;  /* 0x00000180040a7890 */ /* 0x000fe2000fffe03f */
[----:B------:R-:W-:Y:S01]  /*3e30*/  UMOV UR11, 0x40000040 ;  /* 0x40000040000b7882 */ /* 0x000fe20000000000 */
[----:B------:R-:W-:Y:S02]  /*3e40*/  WARPGROUP.DEPBAR.LE gsb0, 0x0 ;  /* 0x00008000000079c5 */ /* 0x000fe40000010000 */
[----:B------:R-:W-:Y:S01]  /*3e50*/  F2FP.F16.F32.PACK_AB R152, R205, R204 ;  /* 0x000000cccd98723e */ /* 0x000fe200000000ff */
[----:B------:R-:W-:Y:S01]  /*3e60*/  FADD.FTZ R204, R204, R177 ;  /* 0x000000b1cccc7221 */ /* 0x000fe20000010000 */
[C---:B------:R-:W-:Y:S01]  /*3e70*/  F2FP.F16.F32.PACK_AB R153, R198.reuse, R203 ;  /* 0x000000cbc699723e */ /* 0x040fe200000000ff */
        /* <DEDUP_REMOVED lines=33> */
[----:B--2---:R-:W-:Y:S01]  /*4090*/  F2FP.F16.F32.PACK_AB R153, R169, R168 ;  /* 0x000000a8a999723e */ /* 0x004fe200000000ff */
[----:B------:R-:W-:Y:S01]  /*40a0*/  FADD.FTZ R168, R168, R195 ;  /* 0x000000c3a8a87221 */ /* 0x000fe20000010000 */
[----:B------:R-:W-:Y:S01]  /*40b0*/  F2FP.F16.F32.PACK_AB R154, R167, R166 ;  /* 0x000000a6a79a723e */ /* 0x000fe200000000ff */
[----:B------:R-:W-:Y:S01]  /*40c0*/  FADD.FTZ R165, R165, R164 ;  /* 0x000000a4a5a57221 */ /* 0x000fe20000010000 */
[----:B---3--:R-:W-:Y:S01]  /*40d0*/  F2FP.F16.F32.PACK_AB R155, R171, R170 ;  /* 0x000000aaab9b723e */ /* 0x008fe200000000ff */
        /* <DEDUP_REMOVED lines=10> */
.L_x_10149:
[----:B------:R-:W-:Y:S01]  /*4180*/  UIADD3 UR52, UR52, 0x32460, URZ ;  /* 0x0003246034347890 */ /* 0x000fe2000fffe03f */
[----:B------:R-:W-:-:S03]  /*4190*/  ISETP.GE.AND P1, PT, R157, 0x61, PT ;  /* 0x000000619d00780c */ /* 0x000fc60003f26270 */
[----:B------:R-:W-:-:S09]  /*41a0*/  UPRMT UR52, UR53, 0x654, UR52 ;  /* 0x0000065435347896 */ /* 0x000fd20008000034 */
[----:B------:R-:W-:Y:S01]  /*41b0*/  SYNCS.ARRIVE.TRANS64.RED.A1T0 RZ, [UR52], RZ ;  /* 0x000000ffffff79a7 */ /* 0x000fe20008100434 */
[----:B------:R-:W-:Y:S05]  /*41c0*/  @!P1 BRA `(.L_x_10150) ;  /* 0x0000002800609947 */ /* 0x000fea0003800000 */
[----:B------:R-:W-:Y:S01]  /*41d0*/  VIADD R3, R158, 0xfffffffe ;  /* 0xfffffffe9e037836 */ /* 0x000fe20000000000 */
[----:B------:R-:W-:Y:S01]  /*41e0*/  MOV R200, R199 ;  /* 0x000000c700c87202 */ /* 0x000fe20000000f00 */
[----:B------:R-:W-:-:S07]  /*41f0*/  IMAD.MOV.U32 R201, RZ, RZ, R156 ;  /* 0x000000ffffc97224 */ /* 0x000fce00078e009c */
.L_x_10161:
[----:B------:R-:W-:Y:S01]  /*4200*/  UIADD3 UR38, UR38, 0x1, URZ ;  /* 0x0000000126267890 */ /* 0x000fe2000fffe03f */
[C---:B------:R-:W-:Y:S01]  /*4210*/  ISETP.GT.AND P1, PT, R3.reuse, RZ, PT ;  /* 0x000000ff0300720c */ /* 0x040fe20003f24270 */
[----:B------:R-:W-:Y:S02]  /*4220*/  VIADD R3, R3, 0xffffffff ;  /* 0xffffffff03037836 */ /* 0x000fe40000000000 */
[----:B------:R-:W-:-:S04]  /*4230*/  UISETP.NE.AND UP0, UPT, UR38, 0x2, UPT ;  /* 0x000000022600788c */ /* 0x000fc8000bf05270 */
[----:B------:R-:W-:Y:S02]  /*4240*/  USEL UR4, URZ, 0x1, UP0 ;  /* 0x000000013f047887 */ /* 0x000fe40008000000 */
[----:B------:R-:W-:Y:S02]  /*4250*/  USEL UR38, UR38, URZ, UP0 ;  /* 0x0000003f26267287 */ /* 0x000fe40008000000 */
[----:B------:R-:W-:Y:S01]  /*4260*/  ULOP3.LUT UR39, UR39, UR4, URZ, 0x3c, !UPT ;  /* 0x0000000427277292 */ /* 0x000fe2000f8e3c3f */
[----:B------:R-:W-:Y:S11]  /*4270*/  @!P0 BRA `(.L_x_10151) ;  /* 0x0000000000048947 */ /* 0x000ff60003800000 */
[----:B------:R-:W-:Y:S01]  /*4280*/  BPT.TRAP 0x1 ;  /* 0x000000040000795c */ /* 0x000fe20000300000 */
.L_x_10151:
        /* <DEDUP_REMOVED lines=9> */
.L_x_10152:
[----:B-1----:R-:W-:Y:S05]  /*4320*/  @P2 BRA `(.L_x_10153) ;  /* 0x0000000000082947 */ /* 0x002fea0003800000 */
[----:B------:R-:W1:Y:S02]  /*4330*/  SYNCS.PHASECHK.TRANS64.TRYWAIT P2, [UR4+0x32430], R0 ;  /* 0x03243000ff0075a7 */ /* 0x000e640008040144 */
[----:B-1----:R-:W-:Y:S05]  /*4340*/  @!P2 BRA `(.L_x_10154) ;  /* 0x000000c0002ca947 */ /* 0x002fea0003800000 */
.L_x_10153:
[----:B------:R-:W-:Y:S01]  /*4350*/  R2UR UR52, R20 ;  /* 0x00000000143472ca */ /* 0x000fe200000e0000 */
[----:B------:R-:W-:Y:S01]  /*4360*/  UIMAD UR5, UR38, 0x300, UR60 ;  /* 0x00000300260578a4 */ /* 0x000fe2000f8e023c */
[----:B------:R-:W-:Y:S01]  /*4370*/  R2UR UR53, R21 ;  /* 0x00000000153572ca */ /* 0x000fe200000e0000 */
[----:B-1----:R-:W-:Y:S01]  /*4380*/  WARPGROUP.ARRIVE ;  /* 0x00000000000079c5 */ /* 0x002fe20000000000 */
[----:B------:R-:W-:-:S04]  /*4390*/  UMOV UR55, 0x40000040 ;  /* 0x4000004000377882 */ /* 0x000fc80000000000 */
[----:B------:R-:W-:-:S07]  /*43a0*/  UMOV UR54, UR5 ;  /* 0x0000000500367c82 */ /* 0x000fce0008000000 */
[----:B------:R-:W-:Y:S01]  /*43b0*/  HGMMA.64x96x16.F32 R152, gdesc[UR52], RZ, !UPT, gsb0 ;  /* 0x01600000349879f0 */ /* 0x000fe2000c0008ff */
[----:B------:R-:W-:Y:S01]  /*43c0*/  R2UR UR52, R18 ;  /* 0x00000000123472ca */ /* 0x000fe200000e0000 */
[----:B------:R-:W-:Y:S01]  /*43d0*/  UIADD3 UR54, UR5, 0x2, URZ ;  /* 0x0000000205367890 */ /* 0x000fe2000fffe03f */
[----:B------:R-:W-:Y:S01]  /*43e0*/  R2UR UR53, R19 ;  /* 0x00000000133572ca */ /* 0x000fe200000e0000 */
[----:B------:R-:W-:Y:S01]  /*43f0*/  UMOV UR55, 0x40000040 ;  /* 0x4000004000377882 */ /* 0x000fe20000000000 */
[----:B------:R-:W-:Y:S02]  /*4400*/  WARPGROUP.DEPBAR.LE gsb0, 0x0 ;  /* 0x00008000000079c5 */ /* 0x000fe40000010000 */
[----:B------:R-:W-:-:S09]  /*4410*/  WARPGROUP.ARRIVE ;  /* 0x00000000000079c5 */ /* 0x000fd20000000000 */
[----:B------:R-:W-:Y:S01]  /*4420*/  HGMMA.64x96x16.F32 R152, gdesc[UR52], R152, gsb0 ;  /* 0x01600000349879f0 */ /* 0x000fe20008000898 */
        /* <DEDUP_REMOVED lines=13> */
[----:B------:R-:W-:Y:S03]  /*4500*/  HGMMA.64x96x16.F32 R152, gdesc[UR52], R152, gsb0 ;  /* 0x01600000349879f0 */ /* 0x000fe60008000898 */
[----:B------:R-:W-:Y:S02]  /*4510*/  WARPGROUP.DEPBAR.LE gsb0, 0x0 ;  /* 0x00008000000079c5 */ /* 0x000fe40000010000 */
[----:B------:R-:W-:Y:S05]  /*4520*/  @!P0 BRA `(.L_x_10155) ;  /* 0x0000000000048947 */ /* 0x000fea0003800000 */
[----:B------:R-:W-:Y:S01]  /*4530*/  BPT.TRAP 0x1 ;  /* 0x000000040000795c */ /* 0x000fe20000300000 */
.L_x_10155:
[----:B------:R1:W2:Y:S01]  /*4540*/  SYNCS.PHASECHK.TRANS64.TRYWAIT P2, [UR4+0x32450], R0 ;  /* 0x03245000ff0075a7 */ /* 0x0002a20008040144 */
[----:B------:R-:W-:Y:S05]  /*4550*/  @!P0 BRA `(.L_x_10156) ;  /* 0x0000000000048947 */ /* 0x000fea0003800000 */
[----:B------:R-:W-:Y:S01]  /*4560*/  BPT.TRAP 0x1 ;  /* 0x000000040000795c */ /* 0x000fe20000300000 */
.L_x_10156:
[----:B--2---:R-:W-:Y:S05]  /*4570*/  @P2 BRA `(.L_x_10157) ;  /* 0x0000000000082947 */ /* 0x004fea0003800000 */
[----:B------:R-:W2:Y:S02]  /*4580*/  SYNCS.PHASECHK.TRANS64.TRYWAIT P2, [UR4+0x32450], R0 ;  /* 0x03245000ff0075a7 */ /* 0x000ea40008040144 */
[----:B--2---:R-:W-:Y:S05]  /*4590*/  @!P2 BRA `(.L_x_10158) ;  /* 0x000000bc00b0a947 */ /* 0x004fea0003800000 */
.L_x_10157:
[----:B------:R-:W-:Y:S01]  /*45a0*/  R2UR UR52, R12 ;  /* 0x000000000c3472ca */ /* 0x000fe200000e0000 */
[----:B------:R-:W-:Y:S01]  /*45b0*/  UIMAD UR5, UR38, 0xc00, UR7 ;  /* 0x00000c00260578a4 */ /* 0x000fe2000f8e0207 */
[----:B------:R-:W-:Y:S01]  /*45c0*/  R2UR UR53, R13 ;  /* 0x000000000d3572ca */ /* 0x000fe200000e0000 */
[----:B------:R-:W-:Y:S01]  /*45d0*/  WARPGROUP.ARRIVE ;  /* 0x00000000000079c5 */ /* 0x000fe20000000000 */
[----:B------:R-:W-:Y:S01]  /*45e0*/  UMOV UR55, 0x40000040 ;  /* 0x4000004000377882 */ /* 0x000fe20000000000 */
[----:B------:R-:W-:-:S04]  /*45f0*/  UIADD3 UR10, UR5, 0x302, URZ ;  /* 0x00000302050a7890 */ /* 0x000fc8000fffe03f */
[----:B------:R-:W3:Y:S01]  /*4600*/  S2R R202, SR_TID.X ;  /* 0x0000000000ca7919 */ /* 0x000ee20000002100 */
[----:B------:R-:W-:Y:S01]  /*4610*/  UMOV UR11, 0x40000040 ;  /* 0x40000040000b7882 */ /* 0x000fe20000000000 */
[----:B------:R-:W-:Y:S01]  /*4620*/  UMOV UR54, UR5 ;  /* 0x0000000500367c82 */ /* 0x000fe20008000000 */
[----:B------:R-:W-:Y:S01]  /*4630*/  UIADD3 UR14, UR5, 0x304, URZ ;  /* 0x00000304050e7890 */ /* 0x000fe2000fffe03f */
[----:B------:R-:W-:Y:S01]  /*4640*/  UMOV UR15, 0x40000040 ;  /* 0x40000040000f7882 */ /* 0x000fe20000000000 */
[----:B------:R-:W-:Y:S01]  /*4650*/  UIADD3 UR18, UR5, 0x306, URZ ;  /* 0x0000030605127890 */ /* 0x000fe2000fffe03f */
[----:B------:R-:W-:Y:S01]  /*4660*/  UMOV UR19, 0x40000040 ;  /* 0x4000004000137882 */ /* 0x000fe20000000000 */
[----:B------:R-:W-:Y:S01]  /*4670*/  HGMMA.64x96x16.F32 R152, gdesc[UR52], R152, gsb0 ;  /* 0x01600000349879f0 */ /* 0x000fe20008000898 */
[----:B------:R-:W-:Y:S01]  /*4680*/  R2UR UR52, R10 ;  /* 0x000000000a3472ca */ /* 0x000fe200000e0000 */
[----:B------:R-:W-:Y:S01]  /*4690*/  UIADD3 UR54, UR5, 0x2, URZ ;  /* 0x0000000205367890 */ /* 0x000fe2000fffe03f */
[----:B------:R-:W-:Y:S01]  /*46a0*/  R2UR UR53, R11 ;  /* 0x000000000b3572ca */ /* 0x000fe200000e0000 */
[----:B------:R-:W-:Y:S01]  /*46b0*/  UMOV UR55, 0x40000040 ;  /* 0x4000004000377882 */ /* 0x000fe20000000000 */
[----:B------:R-:W-:Y:S01]  /*46c0*/  UIADD3 UR22, UR5, 0x600, URZ ;  /* 0x0000060005167890 */ /* 0x000fe2000fffe03f */
        /* <DEDUP_REMOVED lines=12> */
[----:B---3--:R-:W-:Y:S01]  /*4790*/  SHF.R.U32.HI R202, RZ, 0x7, R202 ;  /* 0x00000007ffca7819 */ /* 0x008fe200000116ca */
[----:B------:R-:W-:-:S03]  /*47a0*/  UMOV UR51, 0x40000040 ;  /* 0x4000004000337882 */ /* 0x000fc60000000000 */
[----:B012---:R-:W-:Y:S01]  /*47b0*/  IADD3 R0, -R202, 0xb, RZ ;  /* 0x0000000bca007810 */ /* 0x007fe20007ffe1ff */
[----:B------:R-:W-:Y:S02]  /*47c0*/  WARPGROUP.DEPBAR.LE gsb0, 0x0 ;  /* 0x00008000000079c5 */ /* 0x000fe40000010000 */
[----:B------:R-:W-:-:S06]  /*47d0*/  WARPGROUP.ARRIVE ;  /* 0x00000000000079c5 */ /* 0x000fcc0000000000 */
        /* <DEDUP_REMOVED lines=22> */
[----:B------:R-:W-:Y:S01]  /*4940*/  UIADD3 UR54, UR5, 0x906, URZ ;  /* 0x0000090605367890 */ /* 0x000fe2000fffe03f */
[----:B------:R-:W-:Y:S01]  /*4950*/  UMOV UR55, 0x40000040 ;  /* 0x4000004000377882 */ /* 0x000fe20000000000 */
[----:B------:R-:W-:Y:S01]  /*4960*/  UMOV UR52, UR56 ;  /* 0x0000003800347c82 */ /* 0x000fe20008000000 */
[----:B------:R-:W-:Y:S01]  /*4970*/  UMOV UR53, UR57 ;  /* 0x0000003900357c82 */ /* 0x000fe20008000000 */
        /* <DEDUP_REMOVED lines=37> */
.L_x_10159:
        /* <DEDUP_REMOVED lines=60> */
[----:B------:R-:W-:-:S04]  /*4f90*/  FMUL.FTZ R198, R198, UR5 ;  /* 0x00000005c6c67c20 */ /* 0x000fc80008410000 */
        /* <DEDUP_REMOVED lines=77> */
[----:B------:R-:W-:Y:S01]  /*5470*/  SYNCS.ARRIVE.TRANS64.RED.A1T0 RZ, [UR5], RZ ;  /* 0x000000ffffff79a7 */ /* 0x000fe20008100405 */
[----:B------:R-:W3:Y:S01]  /*5480*/  SHFL.BFLY PT, R202, R207, 0x2, 0x1f ;  /* 0x0c401f00cfca7f89 */ /* 0x000ee200000e0000 */
[----:B------:R-:W-:-:S04]  /*5490*/  UIMAD UR5, UR38, 0xc00, UR6 ;  /* 0x00000c00260578a4 */ /* 0x000fc8000f8e0206 */
[----:B------:R-:W4:Y:S01]  /*54a0*/  MUFU.TANH R194, R194 ;  /* 0x000000c200c27308 */ /* 0x000f220000002400 */
[----:B-1----:R-:W-:Y:S02]  /*54b0*/  FMNMX.FTZ R204, R190, R205, !PT ;  /* 0x000000cdbecc7209 */ /* 0x002fe40007810000 */
[----:B------:R-:W-:-:S05]  /*54c0*/  UMOV UR10, UR5 ;  /* 0x00000005000a7c82 */ /* 0x000fca0008000000 */
[----:B------:R-:W1:Y:S01]  /*54d0*/  MUFU.TANH R195, R195 ;  /* 0x000000c300c37308 */ /* 0x000e620000002400 */
[----:B--2---:R-:W-:-:S07]  /*54e0*/  FMNMX.FTZ R199, R191, R204, !PT ;  /* 0x000000ccbfc77209 */ /* 0x004fce0007810000 */
[----:B------:R-:W2:Y:S01]  /*54f0*/  MUFU.TANH R198, R198 ;  /* 0x000000c600c67308 */ /* 0x000ea20000002400 */
[----:B----4-:R-:W-:-:S07]  /*5500*/  FMNMX.FTZ R204, R194, R199, !PT ;  /* 0x000000c7c2cc7209 */ /* 0x010fce0007810000 */
[----:B------:R-:W4:Y:S01]  /*5510*/  MUFU.TANH R203, R203 ;  /* 0x000000cb00cb7308 */ /* 0x000f220000002400 */
[----:B-1----:R-:W-:-:S04]  /*5520*/  FMNMX.FTZ R199, R195, R204, !PT ;  /* 0x000000ccc3c77209 */ /* 0x002fc80007810000 */
[----:B--2---:R-:W-:Y:S02]  /*5530*/  FMNMX.FTZ R206, R198, R199, !PT ;  /* 0x000000c7c6ce7209 */ /* 0x004fe40007810000 */
[----:B---3--:R-:W-:Y:S02]  /*5540*/  FMNMX.FTZ R199, R207, R202, !PT ;  /* 0x000000cacfc77209 */ /* 0x008fe40007810000 */
[----:B------:R-:W1:Y:S03]  /*5550*/  LDC R202, c[0x0][0xa80] ;  /* 0x0002a000ffca7b82 */ /* 0x000e660000000800 */
[----:B------:R-:W2:Y:S01]  /*5560*/  SHFL.BFLY PT, R204, R199, 0x1, 0x1f ;  /* 0x0c201f00c7cc7f89 */ /* 0x000ea200000e0000 */
[----:B----4-:R-:W-:-:S05]  /*5570*/  FMNMX.FTZ R206, R203, R206, !PT ;  /* 0x000000cecbce7209 */ /* 0x010fca0007810000 */
[----:B------:R-:W3:Y:S01]  /*5580*/  SHFL.BFLY PT, R205, R206, 0x2, 0x1f ;  /* 0x0c401f00cecd7f89 */ /* 0x000ee200000e0000 */
[----:B--2---:R-:W-:Y:S02]  /*5590*/  FMNMX.FTZ R199, R199, R204, !PT ;  /* 0x000000ccc7c77209 */ /* 0x004fe40007810000 */
[----:B---3--:R-:W-:-:S03]  /*55a0*/  FMNMX.FTZ R206, R206, R205, !PT ;  /* 0x000000cdcece7209 */ /* 0x008fc60007810000 */
[----:B------:R-:W-:-:S04]  /*55b0*/  FADD.FTZ R205, -R199, R200 ;  /* 0x000000c8c7cd7221 */ /* 0x000fc80000010100 */
[-C--:B-1----:R-:W-:Y:S01]  /*55c0*/  FMUL.FTZ R200, R205, R202.reuse ;  /* 0x000000cacdc87220 */ /* 0x082fe20000410000 */
[-C--:B------:R-:W-:Y:S01]  /*55d0*/  FMUL.FTZ R205, R199, R202.reuse ;  /* 0x000000cac7cd7220 */ /* 0x080fe20000410000 */
[----:B------:R-:W1:Y:S03]  /*55e0*/  SHFL.BFLY PT, R208, R206, 0x1, 0x1f ;  /* 0x0c201f00ced07f89 */ /* 0x000e6600000e0000 */
[-CC-:B------:R-:W-:Y:S01]  /*55f0*/  FFMA.FTZ R204, R153, R202.reuse, -R205.reuse ;  /* 0x000000ca99cc7223 */ /* 0x180fe200000108cd */
[-CC-:B------:R-:W-:Y:S01]  /*5600*/  FFMA.FTZ R207, R152, R202.reuse, -R205.reuse ;  /* 0x000000ca98cf7223 */ /* 0x180fe200000108cd */
[----:B------:R-:W2:Y:S01]  /*5610*/  S2R R153, SR_TID.X ;  /* 0x0000000000997919 */ /* 0x000ea20000002100 */
        /* <DEDUP_REMOVED lines=18> */
[----:B-1----:R-:W-:Y:S01]  /*5740*/  FMNMX.FTZ R156, R206, R208, !PT ;  /* 0x000000d0ce9c7209 */ /* 0x002fe20007810000 */
[----:B------:R-:W-:Y:S01]  /*5750*/  MUFU.EX2 R204, R204 ;  /* 0x000000cc00cc7308 */ /* 0x000fe20000000800 */
[-C--:B---3--:R-:W-:Y:S01]  /*5760*/  FMUL.FTZ R24, R24, R200.reuse ;  /* 0x000000c818187220 */ /* 0x088fe20000410000 */
[-C--:B------:R-:W-:Y:S01]  /*5770*/  FMUL.FTZ R25, R25, R200.reuse ;  /* 0x000000c819197220 */ /* 0x080fe20000410000 */
[----:B------:R-:W-:Y:S01]  /*5780*/  FMUL.FTZ R28, R28, R200 ;  /* 0x000000c81c1c7220 */ /* 0x000fe20000410000 */
[----:B------:R-:W-:Y:S01]  /*5790*/  FMUL.FTZ R209, R156, R202 ;  /* 0x000000ca9cd17220 */ /* 0x000fe20000410000 */
[-C--:B------:R-:W-:Y:S01]  /*57a0*/  FMUL.FTZ R29, R29, R200.reuse ;  /* 0x000000c81d1d7220 */ /* 0x080fe20000410000 */
[-C--:B------:R-:W-:Y:S01]  /*57b0*/  FMUL.FTZ R32, R32, R200.reuse ;  /* 0x000000c820207220 */ /* 0x080fe20000410000 */
[----:B------:R-:W-:Y:S01]  /*57c0*/  FMUL.FTZ R33, R33, R200 ;  /* 0x000000c821217220 */ /* 0x000fe20000410000 */
[----:B------:R1:W-:Y:S01]  /*57d0*/  MUFU.EX2 R206, R152 ;  /* 0x0000009800ce7308 */ /* 0x0003e20000000800 */
[-CC-:B------:R-:W-:Y:S01]  /*57e0*/  FFMA.FTZ R210, R154, R202.reuse, -R209.reuse ;  /* 0x000000ca9ad27223 */ /* 0x180fe200000108d1 */
[-CC-:B------:R-:W-:Y:S01]  /*57f0*/  FFMA.FTZ R158, R158, R202.reuse, -R209.reuse ;  /* 0x000000ca9e9e7223 */ /* 0x180fe200000108d1 */
[----:B------:R-:W-:Y:S01]  /*5800*/  FFMA.FTZ R159, R159, R202, -R209 ;  /* 0x000000ca9f9f7223 */ /* 0x000fe200000108d1 */
[----:B--2---:R-:W-:Y:S01]  /*5810*/  SHF.R.U32.HI R153, RZ, 0x7, R153 ;  /* 0x00000007ff997819 */ /* 0x004fe20000011699 */
[-C--:B------:R-:W-:Y:S01]  /*5820*/  FMUL.FTZ R36, R36, R200.reuse ;  /* 0x000000c824247220 */ /* 0x080fe20000410000 */
[-C--:B------:R-:W-:Y:S01]  /*5830*/  FMUL.FTZ R37, R37, R200.reuse ;  /* 0x000000c825257220 */ /* 0x080fe20000410000 */
[----:B------:R-:W-:Y:S01]  /*5840*/  FMUL.FTZ R40, R40, R200 ;  /* 0x000000c828287220 */ /* 0x000fe20000410000 */
[----:B------:R-:W-:Y:S01]  /*5850*/  MUFU.EX2 R157, R157 ;  /* 0x0000009d009d7308 */ /* 0x000fe20000000800 */
[----:B-1----:R-:W-:Y:S01]  /*5860*/  FADD.FTZ R152, -R156, R201 ;  /* 0x000000c99c987221 */ /* 0x002fe20000010100 */
[----:B------:R-:W-:Y:S01]  /*5870*/  FFMA.FTZ R201, R155, R202, -R209 ;  /* 0x000000ca9bc97223 */ /* 0x000fe200000108d1 */
[-C--:B------:R-:W-:Y:S01]  /*5880*/  FMUL.FTZ R41, R41, R200.reuse ;  /* 0x000000c829297220 */ /* 0x080fe20000410000 */
[----:B------:R-:W-:Y:S01]  /*5890*/  FMUL.FTZ R44, R44, R200 ;  /* 0x000000c82c2c7220 */ /* 0x000fe20000410000 */
[----:B------:R-:W-:Y:S01]  /*58a0*/  FMUL.FTZ R152, R152, R202 ;  /* 0x000000ca98987220 */ /* 0x000fe20000410000 */
        /* <DEDUP_REMOVED lines=19> */
[----:B-1----:R-:W-:-:S02]  /*59e0*/  VIADD R152, R153, 0x8 ;  /* 0x0000000899987836 */ /* 0x002fc40000000000 */
[-C--:B------:R-:W-:Y:S01]  /*59f0*/  FMUL.FTZ R77, R77, R200.reuse ;  /* 0x000000c84d4d7220 */ /* 0x080fe20000410000 */
[-C--:B------:R-:W-:Y:S01]  /*5a00*/  FMUL.FTZ R80, R80, R200.reuse ;  /* 0x000000c850507220 */ /* 0x080fe20000410000 */
[-C--:B------:R-:W-:Y:S01]  /*5a10*/  FMUL.FTZ R81, R81, R200.reuse ;  /* 0x000000c851517220 */ /* 0x080fe20000410000 */
[-C--:B------:R-:W-:Y:S01]  /*5a20*/  FMUL.FTZ R84, R84, R200.reuse ;  /* 0x000000c854547220 */ /* 0x080fe20000410000 */
[----:B------:R1:W-:Y:S01]  /*5a30*/  BAR.SYNC.DEFER_BLOCKING R152, 0x100 ;  /* 0x000400980000751d */ /* 0x0003e20000010000 */
        /* <DEDUP_REMOVED lines=99> */
[----:B-1----:R-:W-:Y:S01]  /*6070*/  F2FP.F16.F32.PACK_AB R152, R204, R207 ;  /* 0x000000cfcc98723e */ /* 0x002fe200000000ff */
[--C-:B------:R-:W-:Y:S01]  /*6080*/  FFMA.FTZ R162, R162, R202, -R209.reuse ;  /* 0x000000caa2a27223 */ /* 0x100fe200000108d1 */
[----:B------:R-:W-:Y:S01]  /*6090*/  F2FP.F16.F32.PACK_AB R154, R157, R206 ;  /* 0x000000ce9d9a723e */ /* 0x000fe200000000ff */
[--C-:B------:R-:W-:Y:S01]  /*60a0*/  FFMA.FTZ R163, R163, R202, -R209.reuse ;  /* 0x000000caa3a37223 */ /* 0x100fe200000108d1 */
[----:B---3--:R-:W-:Y:S01]  /*60b0*/  F2FP.F16.F32.PACK_AB R153, R201, R210 ;  /* 0x000000d2c999723e */ /* 0x008fe200000000ff */
[--C-:B------:R-:W-:Y:S01]  /*60c0*/  FFMA.FTZ R166, R166, R202, -R209.reuse ;  /* 0x000000caa6a67223 */ /* 0x100fe200000108d1 */
[----:B----4-:R-:W-:Y:S01]  /*60d0*/  F2FP.F16.F32.PACK_AB R155, R159, R158 ;  /* 0x0000009e9f9b723e */ /* 0x010fe200000000ff */
[-CC-:B------:R-:W-:Y:S01]  /*60e0*/  FFMA.FTZ R167, R167, R202.reuse, -R209.reuse ;  /* 0x000000caa7a77223 */ /* 0x180fe200000108d1 */
[----:B------:R-:W-:Y:S01]  /*60f0*/  MUFU.EX2 R160, R160 ;  /* 0x000000a000a07308 */ /* 0x000fe20000000800 */
[-CC-:B------:R-:W-:Y:S01]  /*6100*/  FFMA.FTZ R170, R170, R202.reuse, -R209.reuse ;  /* 0x000000caaaaa7223 */ /* 0x180fe200000108d1 */
[----:B------:R-:W-:Y:S01]  /*6110*/  WARPGROUP.ARRIVE ;  /* 0x00000000000079c5 */ /* 0x000fe20000000000 */
[-CC-:B------:R-:W-:Y:S01]  /*6120*/  FFMA.FTZ R171, R171, R202.reuse, -R209.reuse ;  /* 0x000000caabab7223 */ /* 0x180fe200000108d1 */
[-CC-:B------:R-:W-:Y:S01]  /*6130*/  FFMA.FTZ R174, R174, R202.reuse, -R209.reuse ;  /* 0x000000caaeae7223 */ /* 0x180fe200000108d1 */
[-CC-:B------:R-:W-:Y:S01]  /*6140*/  FFMA.FTZ R175, R175, R202.reuse, -R209.reuse ;  /* 0x000000caafaf7223 */ /* 0x180fe200000108d1 */
[-CC-:B------:R-:W-:Y:S01]  /*6150*/  FFMA.FTZ R178, R178, R202.reuse, -R209.reuse ;  /* 0x000000cab2b27223 */ /* 0x180fe200000108d1 */
[-CC-:B------:R-:W-:Y:S01]  /*6160*/  FFMA.FTZ R179, R179, R202.reuse, -R209.reuse ;  /* 0x000000cab3b37223 */ /* 0x180fe200000108d1 */
[----:B------:R-:W-:Y:S01]  /*6170*/  HGMMA.64x256x16.F32 R24, R152, gdesc[UR8].tnspB, R24, gsb0 ;  /* 0x43e0000898187df0 */ /* 0x000fe20008000818 */
[----:B------:R-:W1:Y:S01]  /*6180*/  MUFU.EX2 R161, R161 ;  /* 0x000000a100a17308 */ /* 0x000e620000000800 */
[----:B------:R-:W-:Y:S01]  /*6190*/  UIADD3 UR10, UR5, 0x80, URZ ;  /* 0x00000080050a7890 */ /* 0x000fe2000fffe03f */
[-CC-:B------:R-:W-:Y:S01]  /*61a0*/  FFMA.FTZ R182, R182, R202.reuse, -R209.reuse ;  /* 0x000000cab6b67223 */ /* 0x180fe200000108d1 */
[----:B------:R-:W-:Y:S01]  /*61b0*/  UMOV UR11, 0x40000040 ;  /* 0x40000040000b7882 */ /* 0x000fe20000000000 */
[-C--:B------:R-:W-:Y:S01]  /*61c0*/  FFMA.FTZ R183, R183, R202.reuse, -R209 ;  /* 0x000000cab7b77223 */ /* 0x080fe200000108d1 */
[-CC-:B------:R-:W-:Y:S01]  /*61d0*/  FFMA.FTZ R188, R188, R202.reuse, -R205.reuse ;  /* 0x000000cabcbc7223 */ /* 0x180fe200000108cd */
[-C--:B------:R-:W-:Y:S01]  /*61e0*/  FFMA.FTZ R189, R189, R202.reuse, -R205 ;  /* 0x000000cabdbd7223 */ /* 0x080fe200000108cd */
[-CC-:B------:R-:W-:Y:S01]  /*61f0*/  FFMA.FTZ R186, R186, R202.reuse, -R209.reuse ;  /* 0x000000cababa7223 */ /* 0x180fe200000108d1 */
[----:B------:R-:W-:Y:S01]  /*6200*/  MUFU.EX2 R164, R164 ;  /* 0x000000a400a47308 */ /* 0x000fe20000000800 */
[-CC-:B------:R-:W-:Y:S01]  /*6210*/  FFMA.FTZ R187, R187, R202.reuse, -R209.reuse ;  /* 0x000000cabbbb7223 */ /* 0x180fe200000108d1 */
[-CC-:B------:R-:W-:Y:S01]  /*6220*/  FFMA.FTZ R190, R190, R202.reuse, -R209.reuse ;  /* 0x000000cabebe7223 */ /* 0x180fe200000108d1 */
[-C--:B------:R-:W-:Y:S01]  /*6230*/  FFMA.FTZ R191, R191, R202.reuse, -R209 ;  /* 0x000000cabfbf7223 */ /* 0x080fe200000108d1 */
[-CC-:B------:R-:W-:Y:S01]  /*6240*/  FFMA.FTZ R192, R192, R202.reuse, -R205.reuse ;  /* 0x000000cac0c07223 */ /* 0x180fe200000108cd */
[-CC-:B------:R-:W-:Y:S01]  /*6250*/  FFMA.FTZ R193, R193, R202.reuse, -R205.reuse ;  /* 0x000000cac1c17223 */ /* 0x180fe200000108cd */
[-CC-:B------:R-:W-:Y:S01]  /*6260*/  FFMA.FTZ R196, R196, R202.reuse, -R205.reuse ;  /* 0x000000cac4c47223 */ /* 0x180fe200000108cd */
[-C--:B------:R-:W-:Y:S01]  /*6270*/  FFMA.FTZ R197, R197, R202.reuse, -R205 ;  /* 0x000000cac5c57223 */ /* 0x080fe200000108cd */
[----:B------:R-:W-:Y:S01]  /*6280*/  MUFU.EX2 R165, R165 ;  /* 0x000000a500a57308 */ /* 0x000fe20000000800 */
[-CC-:B------:R-:W-:Y:S01]  /*6290*/  FFMA.FTZ R194, R194, R202.reuse, -R209.reuse ;  /* 0x000000cac2c27223 */ /* 0x180fe200000108d1 */
[-CC-:B------:R-:W-:Y:S01]  /*62a0*/  FFMA.FTZ R195, R195, R202.reuse, -R209.reuse ;  /* 0x000000cac3c37223 */ /* 0x180fe200000108d1 */
[-CC-:B------:R-:W-:Y:S01]  /*62b0*/  FFMA.FTZ R198, R198, R202.reuse, -R209.reuse ;  /* 0x000000cac6c67223 */ /* 0x180fe200000108d1 */
[----:B------:R-:W-:Y:S01]  /*62c0*/  FFMA.FTZ R203, R203, R202, -R209 ;  /* 0x000000cacbcb7223 */ /* 0x000fe200000108d1 */
[----:B------:R-:W-:Y:S01]  /*62d0*/  FFMA.FTZ R23, R200, R23, R207 ;  /* 0x00000017c8177223 */ /* 0x000fe200000100cf */
[----:B------:R-:W-:-:S02]  /*62e0*/  FFMA.FTZ R22, R208, R22, R210 ;  /* 0x00000016d0167223 */ /* 0x000fc400000100d2 */
[----:B------:R-:W-:Y:S01]  /*62f0*/  MUFU.EX2 R162, R162 ;  /* 0x000000a200a27308 */ /* 0x000fe20000000800 */
[----:B------:R-:W-:Y:S01]  /*6300*/  FADD.FTZ R23, R204, R23 ;  /* 0x00000017cc177221 */ /* 0x000fe20000010000 */
[----:B------:R-:W-:-:S03]  /*6310*/  FADD.FTZ R201, R201, R22 ;  /* 0x00000016c9c97221 */ /* 0x000fc60000010000 */
[----:B------:R-:W-:Y:S01]  /*6320*/  FADD.FTZ R206, R206, R23 ;  /* 0x00000017cece7221 */ /* 0x000fe20000010000 */
[----:B------:R-:W-:Y:S02]  /*6330*/  FADD.FTZ R158, R158, R201 ;  /* 0x000000c99e9e7221 */ /* 0x000fe40000010000 */
[----:B------:R-:W2:Y:S01]  /*6340*/  MUFU.EX2 R163, R163 ;  /* 0x000000a300a37308 */ /* 0x000ea20000000800 */
[----:B------:R-:W-:Y:S01]  /*6350*/  FADD.FTZ R157, R157, R206 ;  /* 0x000000ce9d9d7221 */ /* 0x000fe20000010000 */
[----:B------:R-:W-:-:S06]  /*6360*/  FADD.FTZ R159, R159, R158 ;  /* 0x0000009e9f9f7221 */ /* 0x000fcc0000010000 */
        /* <DEDUP_REMOVED lines=120> */
.L_x_10160:
[----:B------:R-:W-:Y:S01]  /*6af0*/  UIADD3 UR4, UR4, 0x32460, URZ ;  /* 0x0003246004047890 */ /* 0x000fe2000fffe03f */
[----:B------:R-:W-:Y:S02]  /*6b00*/  IMAD.MOV.U32 R201, RZ, RZ, R156 ;  /* 0x000000ffffc97224 */ /* 0x000fe400078e009c */
[----:B------:R-:W-:Y:S01]  /*6b10*/  IMAD.MOV.U32 R200, RZ, RZ, R199 ;  /* 0x000000ffffc87224 */ /* 0x000fe200078e00c7 */
[----:B------:R-:W-:-:S09]  /*6b20*/  UPRMT UR4, UR58, 0x654, UR4 ;  /* 0x000006543a047896 */ /* 0x000fd20008000004 */
[----:B------:R-:W-:Y:S01]  /*6b30*/  SYNCS.ARRIVE.TRANS64.RED.A1T0 RZ, [UR4], RZ ;  /* 0x000000ffffff79a7 */ /* 0x000fe20008100404 */
[----:B------:R-:W-:Y:S05]  /*6b40*/  @P1 BRA `(.L_x_10161) ;  /* 0xffffffd400ac1947 */ /* 0x000fea000383ffff */
.L_x_10150:
[----:B------:R-:W0:Y:S01]  /*6b50*/  SHFL.BFLY PT, R4, R23, 0x2, 0x1f ;  /* 0x0c401f0017047f89 */ /* 0x000e2200000e0000 */
[----:B------:R-:W-:Y:S01]  /*6b60*/  IMAD.MOV.U32 R7, RZ, RZ, RZ ;  /* 0x000000ffff077224 */ /* 0x000fe200078e00ff */
[----:B------:R-:W-:Y:S01]  /*6b70*/  R2UR UR4, R219 ;  /* 0x00000000db0472ca */ /* 0x000fe200000e0000 */
[----:B------:R-:W-:Y:S01]  /*6b80*/  UIADD3 UR38, UR38, 0x1, URZ ;  /* 0x0000000126267890 */ /* 0x000fe2000fffe03f */
[----:B------:R-:W1:Y:S01]  /*6b90*/  SHFL.BFLY PT, R5, R22, 0x2, 0x1f ;  /* 0x0c401f0016057f89 */ /* 0x000e6200000e0000 */
[----:B------:R-:W-:Y:S01]  /*6ba0*/  IMAD.MOV.U32 R8, RZ, RZ, -0x800000 ;  /* 0xff800000ff087424 */ /* 0x000fe200078e00ff */
[----:B------:R2:W-:Y:S06]  /*6bb0*/  BAR.ARV R0, 0x100 ;  /* 0x000400000000751d */ /* 0x0005ec0000002000 */
[----:B------:R-:W-:-:S02]  /*6bc0*/  UISETP.NE.AND UP0, UPT, UR38, 0x2, UPT ;  /* 0x000000022600788c */ /* 0x000fc4000bf05270 */
[----:B------:R-:W-:Y:S06]  /*6bd0*/  BAR.ARV 0x8, 0x180 ;  /* 0x0206000000007b1d */ /* 0x000fec0000002000 */
[----:B------:R-:W-:Y:S01]  /*6be0*/  UIADD3 UR4, UR4, 0x1, URZ ;  /* 0x0000000104047890 */ /* 0x000fe2000fffe03f */
[----:B--2---:R-:W-:Y:S02]  /*6bf0*/  IMAD.MOV.U32 R0, RZ, RZ, -0x800000 ;  /* 0xff800000ff007424 */ /* 0x004fe400078e00ff */
[----:B0-----:R-:W-:Y:S01]  /*6c00*/  FADD.FTZ R4, R4, R23 ;  /* 0x0000001704047221 */ /* 0x001fe20000010000 */
[----:B------:R-:W-:Y:S01]  /*6c10*/  PLOP3.LUT P0, PT, PT, PT, PT, 0x8, 0x0 ;  /* 0x000000000000781c */ /* 0x000fe20003f0e170 */
[----:B------:R-:W-:Y:S01]  /*6c20*/  USEL UR38, UR38, URZ, UP0 ;  /* 0x0000003f26267287 */ /* 0x000fe20008000000 */
[----:B-1----:R-:W-:-:S02]  /*6c30*/  FADD.FTZ R6, R5, R22 ;  /* 0x0000001605067221 */ /* 0x002fc40000010000 */
[----:B------:R-:W0:Y:S01]  /*6c40*/  SHFL.BFLY PT, R3, R4, 0x1, 0x1f ;  /* 0x0c201f0004037f89 */ /* 0x000e2200000e0000 */
[----:B------:R-:W-:Y:S01]  /*6c50*/  MOV R219, UR4 ;  /* 0x0000000400db7c02 */ /* 0x000fe20008000f00 */
[----:B------:R-:W-:Y:S02]  /*6c60*/  USEL UR4, URZ, 0x1, UP0 ;  /* 0x000000013f047887 */ /* 0x000fe40008000000 */
[----:B------:R-:W1:Y:S02]  /*6c70*/  SHFL.BFLY PT, R5, R6, 0x1, 0x1f ;  /* 0x0c201f0006057f89 */ /* 0x000e6400000e0000 */
[----:B------:R-:W-:Y:S01]  /*6c80*/  ULOP3.LUT UR39, UR39, UR4, URZ, 0x3c, !UPT ;  /* 0x0000000427277292 */ /* 0x000fe2000f8e3c3f */
[----:B0-----:R-:W-:Y:S01]  /*6c90*/  FADD.FTZ R9, R4, R3 ;  /* 0x0000000304097221 */ /* 0x001fe20000010000 */
[----:B------:R-:W-:Y:S02]  /*6ca0*/  IMAD.MOV.U32 R3, RZ, RZ, RZ ;  /* 0x000000ffff037224 */ /* 0x000fe400078e00ff */
[----:B-1----:R-:W-:-:S02]  /*6cb0*/  FADD.FTZ R5, R6, R5 ;  /* 0x0000000506057221 */ /* 0x002fc40000010000 */
[----:B------:R-:W-:-:S03]  /*6cc0*/  FSETP.NE.FTZ.AND P1, PT, R9, RZ, PT ;  /* 0x000000ff0900720b */ /* 0x000fc60003f35000 */
[----:B------:R-:W-:-:S10]  /*6cd0*/  FSETP.NE.FTZ.AND P2, PT, R5, RZ, PT ;  /* 0x000000ff0500720b */ /* 0x000fd40003f55000 */
[----:B------:R-:W0:Y:S01]  /*6ce0*/  @P1 MUFU.RCP R7, R9 ;  /* 0x0000000900071308 */ /* 0x000e220000001000 */
[C---:B------:R-:W-:Y:S02]  /*6cf0*/  @P1 FMUL.FTZ R4, R202.reuse, 0.69314718246459960938 ;  /* 0x3f317218ca041820 */ /* 0x040fe40000410000 */
[----:B------:R-:W-:-:S05]  /*6d00*/  @P2 FMUL.FTZ R202, R202, 0.69314718246459960938 ;  /* 0x3f317218caca2820 */ /* 0x000fca0000410000 */
[----:B------:R-:W-:Y:S08]  /*6d10*/  @P1 MUFU.LG2 R6, R9 ;  /* 0x0000000900061308 */ /* 0x000ff00000000c00 */
[----:B------:R-:W1:Y:S01]  /*6d20*/  @P2 MUFU.RCP R3, R5 ;  /* 0x0000000500032308 */ /* 0x000e620000001000 */
        /* <DEDUP_REMOVED lines=65> */
[----:B------:R0:W1:Y:S01]  /*7140*/  @P2 MUFU.LG2 R7, R5 ;  /* 0x0000000500072308 */ /* 0x0000620000000c00 */
        /* <DEDUP_REMOVED lines=66> */
[----:B------:R-:W-:-:S07]  /*7570*/  @P2 FFMA.FTZ R0, R202, R156, R7 ;  /* 0x0000009cca002223 */ /* 0x000fce0000010007 */
.L_x_10136:
[----:B0-----:R-:W0:Y:S01]  /*7580*/  S2R R4, SR_CgaCtaId ;  /* 0x0000000000047919 */ /* 0x001e220000008800 */
        /* <DEDUP_REMOVED lines=46> */
[C---:B------:R-:W-:Y:S01]  /*7870*/  LOP3.LUT R11, R102.reuse, 0x380, RZ, 0xc0, !PT ;  /* 0x00000380660b7812 */ /* 0x040fe200078ec0ff */
[--C-:B------:R-:W-:Y:S01]  /*7880*/  IMAD.X R31, RZ, RZ, R103.reuse, P5 ;  /* 0x000000ffff1f7224 */ /* 0x100fe200028e0667 */
[----:B------:R-:W-:Y:S01]  /*7890*/  LOP3.LUT R14, R171, 0x380, RZ, 0xc0, !PT ;  /* 0x00000380ab0e7812 */ /* 0x000fe200078ec0ff */
[----:B------:R-:W-:Y:S01]  /*78a0*/  IMAD.X R21, RZ, RZ, R103, P3 ;  /* 0x000000ffff157224 */ /* 0x000fe200018e0667 */
[----:B------:R-:W-:-:S02]  /*78b0*/  IADD3 R179, P6, R102, 0x4020, RZ ;  /* 0x0000402066b37810 */ /* 0x000fc40007fde0ff */
[C---:B------:R-:W-:Y:S02]  /*78c0*/  IADD3 R183, P2, R102.reuse, 0x4060, RZ ;  /* 0x0000406066b77810 */ /* 0x040fe40007f5e0ff */
[----:B------:R-:W-:Y:S01]  /*78d0*/  LOP3.LUT R16, R173, 0x380, RZ, 0xc0, !PT ;  /* 0x00000380ad107812 */ /* 0x000fe200078ec0ff */
[--C-:B------:R-:W-:Y:S01]  /*78e0*/  IMAD.X R23, RZ, RZ, R103.reuse, P6 ;  /* 0x000000ffff177224 */ /* 0x100fe200030e0667 */
[C---:B------:R-:W-:Y:S01]  /*78f0*/  IADD3 R185, P1, R102.reuse, 0x8000, RZ ;  /* 0x0000800066b97810 */ /* 0x040fe20007f3e0ff */
[----:B------:R-:W-:Y:S01]  /*7900*/  IMAD.X R39, RZ, RZ, R103, P2 ;  /* 0x000000ffff277224 */ /* 0x000fe200010e0667 */
[----:B------:R-:W-:Y:S02]  /*7910*/  LOP3.LUT R18, R175, 0x380, RZ, 0xc0, !PT ;  /* 0x00000380af127812 */ /* 0x000fe400078ec0ff */
[----:B------:R-:W-:Y:S02]  /*7920*/  LOP3.LUT R20, R177, 0x380, RZ, 0xc0, !PT ;  /* 0x00000380b1147812 */ /* 0x000fe400078ec0ff */
[----:B------:R-:W-:-:S02]  /*7930*/  IADD3 R6, P5, R102, 0xc020, RZ ;  /* 0x0000c02066067810 */ /* 0x000fc40007fbe0ff */
[----:B------:R-:W-:Y:S02]  /*7940*/  SHF.R.U64 R11, R11, 0x3, RZ ;  /* 0x000000030b0b7819 */ /* 0x000fe400000012ff */
[----:B------:R-:W-:Y:S01]  /*7950*/  SHF.R.U64 R14, R14, 0x3, RZ ;  /* 0x000000030e0e7819 */ /* 0x000fe200000012ff */
[--C-:B------:R-:W-:Y:S01]  /*7960*/  IMAD.X R99, RZ, RZ, R103.reuse, P5 ;  /* 0x000000ffff637224 */ /* 0x100fe200028e0667 */
[----:B------:R-:W-:Y:S02]  /*7970*/  IADD3 R54, P0, R102, 0x8020, RZ ;  /* 0x0000802066367810 */ /* 0x000fe40007f1e0ff */
[----:B------:R-:W-:Y:S02]  /*7980*/  SHF.R.U64 R16, R16, 0x3, RZ ;  /* 0x0000000310107819 */ /* 0x000fe400000012ff */
[----:B------:R-:W-:Y:S01]  /*7990*/  LOP3.LUT R22, R179, 0x380, RZ, 0xc0, !PT ;  /* 0x00000380b3167812 */ /* 0x000fe200078ec0ff */
[----:B------:R-:W-:Y:S01]  /*79a0*/  IMAD.X R55, RZ, RZ, R103, P0 ;  /* 0x000000ffff377224 */ /* 0x000fe200000e0667 */
[----:B------:R-:W-:-:S02]  /*79b0*/  IADD3 R62, P4, R102, 0x8040, RZ ;  /* 0x00008040663e7810 */ /* 0x000fc40007f9e0ff */
[----:B------:R-:W-:Y:S02]  /*79c0*/  IADD3.X R47, RZ, R103, RZ, P1, !PT ;  /* 0x00000067ff2f7210 */ /* 0x000fe40000ffe4ff */
[----:B------:R-:W-:Y:S01]  /*79d0*/  SHF.R.U64 R18, R18, 0x3, RZ ;  /* 0x0000000312127819 */ /* 0x000fe200000012ff */
[--C-:B------:R-:W-:Y:S01]  /*79e0*/  IMAD.X R63, RZ, RZ, R103.reuse, P4 ;  /* 0x000000ffff3f7224 */ /* 0x100fe200020e0667 */
        /* <DEDUP_REMOVED lines=12> */
[----:B------:R-:W-:Y:S02]  /*7ab0*/  LOP3.LUT R14, R14, R171, RZ, 0x3c, !PT ;  /* 0x000000ab0e0e7212 */ /* 0x000fe400078e3cff */
[----:B------:R-:W-:Y:S02]  /*7ac0*/  LOP3.LUT R46, R185, 0x380, RZ, 0xc0, !PT ;  /* 0x00000380b92e7812 */ /* 0x000fe400078ec0ff */
[----:B------:R-:W-:Y:S02]  /*7ad0*/  LOP3.LUT R12, R6, 0x380, RZ, 0xc0, !PT ;  /* 0x00000380060c7812 */ /* 0x000fe400078ec0ff */
[----:B------:R-:W-:-:S02]  /*7ae0*/  LOP3.LUT R16, R16, R173, RZ, 0x3c, !PT ;  /* 0x000000ad10107212 */ /* 0x000fc400078e3cff */
[----:B------:R-:W-:Y:S02]  /*7af0*/  SHF.R.U64 R22, R22, 0x3, RZ ;  /* 0x0000000316167819 */ /* 0x000fe400000012ff */
[----:B------:R-:W-:Y:S02]  /*7b00*/  LOP3.LUT R171, R54, 0x380, RZ, 0xc0, !PT ;  /* 0x0000038036ab7812 */ /* 0x000fe400078ec0ff */
[----:B------:R-:W-:Y:S02]  /*7b10*/  LOP3.LUT R18, R18, R175, RZ, 0x3c, !PT ;  /* 0x000000af12127212 */ /* 0x000fe400078e3cff */
[----:B------:R-:W-:Y:S02]  /*7b20*/  SHF.R.U64 R30, R30, 0x3, RZ ;  /* 0x000000031e1e7819 */ /* 0x000fe400000012ff */
[----:B------:R-:W-:Y:S02]  /*7b30*/  LOP3.LUT R173, R62, 0x380, RZ, 0xc0, !PT ;  /* 0x000003803ead7812 */ /* 0x000fe400078ec0ff */
[----:B------:R-:W-:-:S02]  /*7b40*/  LOP3.LUT R20, R20, R177, RZ, 0x3c, !PT ;  /* 0x000000b114147212 */ /* 0x000fc400078e3cff */
[----:B------:R-:W-:Y:S02]  /*7b50*/  SHF.R.U64 R38, R38, 0x3, RZ ;  /* 0x0000000326267819 */ /* 0x000fe400000012ff */
[----:B------:R-:W-:Y:S02]  /*7b60*/  LOP3.LUT R175, R70, 0x380, RZ, 0xc0, !PT ;  /* 0x0000038046af7812 */ /* 0x000fe400078ec0ff */
[----:B------:R-:W-:Y:S02]  /*7b70*/  LOP3.LUT R98, R157, 0x380, RZ, 0xc0, !PT ;  /* 0x000003809d627812 */ /* 0x000fe400078ec0ff */
[----:B------:R-:W-:Y:S02]  /*7b80*/  SHF.R.U64 R46, R46, 0x3, RZ ;  /* 0x000000032e2e7819 */ /* 0x000fe400000012ff */
[----:B------:R-:W-:Y:S02]  /*7b90*/  LOP3.LUT R177, R94, 0x380, RZ, 0xc0, !PT ;  /* 0x000003805eb17812 */ /* 0x000fe400078ec0ff */
[----:B------:R-:W-:Y:S01]  /*7ba0*/  MOV R102, R102 ;  /* 0x0000006600667202 */ /* 0x000fe20000000f00 */
[----:B------:R-:W-:Y:S01]  /*7bb0*/  BAR.SYNC.DEFER_BLOCKING 0x1, 0x100 ;  /* 0x0044000000007b1d */ /* 0x000fe20000010000 */
[----:B------:R-:W-:-:S02]  /*7bc0*/  SHF.R.U64 R29, R12, 0x3, RZ ;  /* 0x000000030c1d7819 */ /* 0x000fc400000012ff */
[----:B------:R-:W-:Y:S02]  /*7bd0*/  LOP3.LUT R22, R22, R179, RZ, 0x3c, !PT ;  /* 0x000000b316167212 */ /* 0x000fe400078e3cff */
[----:B------:R-:W-:Y:S02]  /*7be0*/  SHF.R.U64 R171, R171, 0x3, RZ ;  /* 0x00000003abab7819 */ /* 0x000fe400000012ff */
[----:B------:R-:W-:Y:S02]  /*7bf0*/  MOV R15, R14 ;  /* 0x0000000e000f7202 */ /* 0x000fe40000000f00 */
[----:B------:R-:W-:Y:S02]  /*7c00*/  LOP3.LUT R30, R30, R181, RZ, 0x3c, !PT ;  /* 0x000000b51e1e7212 */ /* 0x000fe400078e3cff */
[----:B------:R-:W-:Y:S02]  /*7c10*/  SHF.R.U64 R173, R173, 0x3, RZ ;  /* 0x00000003adad7819 */ /* 0x000fe400000012ff */
[----:B------:R-:W-:-:S02]  /*7c20*/  MOV R16, R16 ;  /* 0x0000001000107202 */ /* 0x000fc40000000f00 */
[----:B------:R-:W-:Y:S02]  /*7c30*/  LOP3.LUT R38, R38, R183, RZ, 0x3c, !PT ;  /* 0x000000b726267212 */ /* 0x000fe400078e3cff */
[----:B------:R-:W-:Y:S02]  /*7c40*/  SHF.R.U64 R175, R175, 0x3, RZ ;  /* 0x00000003afaf7819 */ /* 0x000fe400000012ff */
[----:B------:R-:W-:Y:S02]  /*7c50*/  LOP3.LUT R103, R156, 0x380, RZ, 0xc0, !PT ;  /* 0x000003809c677812 */ /* 0x000fe400078ec0ff */
[----:B------:R-:W-:Y:S02]  /*7c60*/  SHF.R.U64 R12, R98, 0x3, RZ ;  /* 0x00000003620c7819 */ /* 0x000fe400000012ff */
[----:B------:R-:W-:Y:S01]  /*7c70*/  MOV R18, R18 ;  /* 0x0000001200127202 */ /* 0x000fe20000000f00 */
[----:B------:R-:W-:Y:S01]  /*7c80*/  STSM.16.M88.4 [R102], R24 ;  /* 0x0000001866007844 */ /* 0x000fe20000000200 */
[----:B------:R-:W-:-:S02]  /*7c90*/  LOP3.LUT R46, R46, R185, RZ, 0x3c, !PT ;  /* 0x000000b92e2e7212 */ /* 0x000fc400078e3cff */
[----:B------:R-:W-:Y:S01]  /*7ca0*/  SHF.R.U64 R177, R177, 0x3, RZ ;  /* 0x00000003b1b17819 */ /* 0x000fe200000012ff */
[----:B------:R-:W-:Y:S01]  /*7cb0*/  STSM.16.M88.4 [R15], R32 ;  /* 0x000000200f007844 */ /* 0x000fe20000000200 */
[----:B------:R-:W-:Y:S02]  /*7cc0*/  LOP3.LUT R98, R29, R6, RZ, 0x3c, !PT ;  /* 0x000000061d627212 */ /* 0x000fe400078e3cff */
[----:B------:R-:W-:Y:S01]  /*7cd0*/  MOV R20, R20 ;  /* 0x0000001400147202 */ /* 0x000fe20000000f00 */
[----:B------:R-:W-:Y:S01]  /*7ce0*/  STSM.16.M88.4 [R16], R40 ;  /* 0x0000002810007844 */ /* 0x000fe20000000200 */
[----:B------:R-:W-:Y:S02]  /*7cf0*/  F2FP.F16.F32.PACK_AB R59, R154, R59 ;  /* 0x0000003b9a3b723e */ /* 0x000fe400000000ff */
[----:B------:R-:W-:Y:S01]  /*7d00*/  F2FP.F16.F32.PACK_AB R65, R153, R66 ;  /* 0x000000429941723e */ /* 0x000fe200000000ff */
[----:B------:R-:W-:Y:S01]  /*7d10*/  STSM.16.M88.4 [R18], R48 ;  /* 0x0000003012007844 */ /* 0x000fe20000000200 */
[----:B------:R-:W-:-:S02]  /*7d20*/  F2FP.F16.F32.PACK_AB R72, R73, R72 ;  /* 0x000000484948723e */ /* 0x000fc400000000ff */
[----:B------:R-:W-:Y:S01]  /*7d30*/  LOP3.LUT R54, R171, R54, RZ, 0x3c, !PT ;  /* 0x00000036ab367212 */ /* 0x000fe200078e3cff */
[----:B------:R-:W-:Y:S01]  /*7d40*/  STSM.16.M88.4 [R20], R56 ;  /* 0x0000003814007844 */ /* 0x000fe20000000200 */
[----:B------:R-:W-:Y:S02]  /*7d50*/  MOV R22, R22 ;  /* 0x0000001600167202 */ /* 0x000fe40000000f00 */
[----:B------:R-:W-:Y:S02]  /*7d60*/  F2FP.F16.F32.PACK_AB R66, R69, R68 ;  /* 0x000000444542723e */ /* 0x000fe400000000ff */
[----:B------:R-:W-:Y:S02]  /*7d70*/  F2FP.F16.F32.PACK_AB R67, R152, R67 ;  /* 0x000000439843723e */ /* 0x000fe400000000ff */
[----:B------:R-:W-:Y:S02]  /*7d80*/  F2FP.F16.F32.PACK_AB R73, R9, R74 ;  /* 0x0000004a0949723e */ /* 0x000fe400000000ff */
[----:B------:R-:W-:Y:S01]  /*7d90*/  F2FP.F16.F32.PACK_AB R80, R81, R80 ;  /* 0x000000505150723e */ /* 0x000fe200000000ff */
[----:B------:R-:W-:Y:S01]  /*7da0*/  STSM.16.M88.4 [R22], R64 ;  /* 0x0000004016007844 */ /* 0x000fe20000000200 */
[----:B------:R-:W-:-:S02]  /*7db0*/  LOP3.LUT R62, R173, R62, RZ, 0x3c, !PT ;  /* 0x0000003ead3e7212 */ /* 0x000fc400078e3cff */
[----:B------:R-:W-:Y:S02]  /*7dc0*/  MOV R30, R30 ;  /* 0x0000001e001e7202 */ /* 0x000fe40000000f00 */
[----:B------:R-:W-:Y:S02]  /*7dd0*/  F2FP.F16.F32.PACK_AB R74, R77, R76 ;  /* 0x0000004c4d4a723e */ /* 0x000fe400000000ff */
[----:B------:R-:W-:Y:S02]  /*7de0*/  F2FP.F16.F32.PACK_AB R75, R75, R78 ;  /* 0x0000004e4b4b723e */ /* 0x000fe400000000ff */
[----:B------:R-:W-:Y:S02]  /*7df0*/  F2FP.F16.F32.PACK_AB R81, R83, R82 ;  /* 0x000000525351723e */ /* 0x000fe400000000ff */
[----:B------:R-:W-:Y:S01]  /*7e00*/  LOP3.LUT R70, R175, R70, RZ, 0x3c, !PT ;  /* 0x00000046af467212 */ /* 0x000fe200078e3cff */
[----:B------:R0:W-:Y:S01]  /*7e10*/  STSM.16.M88.4 [R30], R72 ;  /* 0x000000481e007844 */ /* 0x0001e20000000200 */
[----:B------:R-:W-:-:S02]  /*7e20*/  SHF.R.U64 R103, R103, 0x3, RZ ;  /* 0x0000000367677819 */ /* 0x000fc400000012ff */
[----:B------:R-:W-:Y:S02]  /*7e30*/  MOV R38, R38 ;  /* 0x0000002600267202 */ /* 0x000fe40000000f00 */
[----:B------:R-:W-:Y:S02]  /*7e40*/  F2FP.F16.F32.PACK_AB R82, R85, R84 ;  /* 0x000000545552723e */ /* 0x000fe400000000ff */
[----:B------:R-:W-:Y:S02]  /*7e50*/  F2FP.F16.F32.PACK_AB R83, R87, R86 ;  /* 0x000000565753723e */ /* 0x000fe400000000ff */
[----:B------:R-:W-:Y:S02]  /*7e60*/  LOP3.LUT R94, R177, R94, RZ, 0x3c, !PT ;  /* 0x0000005eb15e7212 */ /* 0x000fe400078e3cff */
[----:B------:R-:W-:Y:S01]  /*7e70*/  MOV R46, R46 ;  /* 0x0000002e002e7202 */ /* 0x000fe20000000f00 */
[----:B------:R1:W-:Y:S01]  /*7e80*/  STSM.16.M88.4 [R38], R80 ;  /* 0x0000005026007844 */ /* 0x0003e20000000200 */
[----:B------:R-:W-:-:S02]  /*7e90*/  MOV R6, R98 ;  /* 0x0000006200067202 */ /* 0x000fc40000000f00 */
        /* <DEDUP_REMOVED lines=9> */
[----:B------:R-:W-:Y:S01]  /*7f30*/  R2UR UR4, R218 ;  /* 0x00000000da0472ca */ /* 0x000fe200000e0000 */
[----:B------:R-:W-:Y:S01]  /*7f40*/  ULDC UR7, c[0x0][0xb88] ;  /* 0x0002e20000077ab9 */ /* 0x000fe20000000800 */
[----:B------:R-:W-:Y:S01]  /*7f50*/  F2FP.F16.F32.PACK_AB R77, R91, R90 ;  /* 0x0000005a5b4d723e */ /* 0x000fe200000000ff */
[----:B0-----:R-:W0:Y:S01]  /*7f60*/  LDC R72, c[0x0][0xce8] ;  /* 0x00033a00ff487b82 */ /* 0x001e220000000800 */
[----:B------:R-:W-:-:S02]  /*7f70*/  F2FP.F16.F32.PACK_AB R78, R93, R92 ;  /* 0x0000005c5d4e723e */ /* 0x000fc400000000ff */
[----:B------:R-:W-:Y:S02]  /*7f80*/  MOV R54, R54 ;  /* 0x0000003600367202 */ /* 0x000fe40000000f00 */
[----:B------:R-:W-:Y:S01]  /*7f90*/  F2FP.F16.F32.PACK_AB R97, R167, R166 ;  /* 0x000000a6a761723e */ /* 0x000fe200000000ff */
[----:B------:R1:W-:Y:S01]  /*7fa0*/  STSM.16.M88.4 [R46], R76 ;  /* 0x0000004c2e007844 */ /* 0x0003e20000000200 */
[----:B------:R-:W-:Y:S02]  /*7fb0*/  F2FP.F16.F32.PACK_AB R98, R101, R100 ;  /* 0x000000646562723e */ /* 0x000fe400000000ff */
[----:B------:R-:W-:Y:S02]  /*7fc0*/  F2FP.F16.F32.PACK_AB R99, R169, R168 ;  /* 0x000000a8a963723e */ /* 0x000fe400000000ff */
[----:B------:R-:W-:Y:S02]  /*7fd0*/  F2FP.F16.F32.PACK_AB R105, R107, R106 ;  /* 0x0000006a6b69723e */ /* 0x000fe400000000ff */
[----:B------:R-:W-:Y:S01]  /*7fe0*/  LOP3.LUT R10, R12, R157, RZ, 0x3c, !PT ;  /* 0x0000009d0c0a7212 */ /* 0x000fe200078e3cff */
[----:B------:R1:W-:Y:S01]  /*7ff0*/  STSM.16.M88.4 [R54], R96 ;  /* 0x0000006036007844 */ /* 0x0003e20000000200 */
[----:B------:R-:W-:-:S02]  /*8000*/  MOV R62, R62 ;  /* 0x0000003e003e7202 */ /* 0x000fc40000000f00 */
[----:B------:R-:W-:Y:S02]  /*8010*/  F2FP.F16.F32.PACK_AB R106, R109, R108 ;  /* 0x0000006c6d6a723e */ /* 0x000fe400000000ff */
[----:B------:R-:W-:Y:S02]  /*8020*/  F2FP.F16.F32.PACK_AB R107, R111, R110 ;  /* 0x0000006e6f6b723e */ /* 0x000fe400000000ff */
[----:B------:R-:W-:Y:S02]  /*8030*/  F2FP.F16.F32.PACK_AB R113, R115, R114 ;  /* 0x000000727371723e */ /* 0x000fe400000000ff */
[----:B------:R-:W-:Y:S01]  /*8040*/  LOP3.LUT R12, R103, R156, RZ, 0x3c, !PT ;  /* 0x0000009c670c7212 */ /* 0x000fe200078e3cff */
[----:B------:R1:W-:Y:S01]  /*8050*/  STSM.16.M88.4 [R62], R104 ;  /* 0x000000683e007844 */ /* 0x0003e20000000200 */
[----:B------:R-:W-:Y:S02]  /*8060*/  MOV R70, R70 ;  /* 0x0000004600467202 */ /* 0x000fe40000000f00 */
[----:B------:R-:W-:-:S02]  /*8070*/  F2FP.F16.F32.PACK_AB R114, R117, R116 ;  /* 0x000000747572723e */ /* 0x000fc400000000ff */
[----:B------:R-:W-:Y:S02]  /*8080*/  F2FP.F16.F32.PACK_AB R115, R119, R118 ;  /* 0x000000767773723e */ /* 0x000fe400000000ff */
[----:B------:R-:W-:Y:S02]  /*8090*/  F2FP.F16.F32.PACK_AB R121, R123, R122 ;  /* 0x0000007a7b79723e */ /* 0x000fe400000000ff */
[----:B------:R-:W-:Y:S01]  /*80a0*/  MOV R94, R94 ;  /* 0x0000005e005e7202 */ /* 0x000fe20000000f00 */
        /* <DEDUP_REMOVED lines=8> */
[----:B------:R-:W-:Y:S01]  /*8130*/  MOV R14, R10 ;  /* 0x0000000a000e7202 */ /* 0x000fe20000000f00 */
[----:B------:R1:W-:Y:S01]  /*8140*/  STSM.16.M88.4 [R6], R128 ;  /* 0x0000008006007844 */ /* 0x0003e20000000200 */
[----:B------:R-:W-:Y:S01]  /*8150*/  F2FP.F16.F32.PACK_AB R138, R141, R140 ;  /* 0x0000008c8d8a723e */ /* 0x000fe200000000ff */
[----:B------:R-:W-:Y:S01]  /*8160*/  IMAD.U32 R10, RZ, RZ, UR8 ;  /* 0x00000008ff0a7e24 */ /* 0x000fe2000f8e00ff */
[----:B------:R-:W-:-:S02]  /*8170*/  F2FP.F16.F32.PACK_AB R139, R143, R142 ;  /* 0x0000008e8f8b723e */ /* 0x000fc400000000ff */
[----:B------:R-:W-:Y:S02]  /*8180*/  F2FP.F16.F32.PACK_AB R145, R147, R146 ;  /* 0x000000929391723e */ /* 0x000fe400000000ff */
[----:B------:R-:W-:Y:S01]  /*8190*/  MOV R12, R12 ;  /* 0x0000000c000c7202 */ /* 0x000fe20000000f00 */
[----:B------:R1:W-:Y:S01]  /*81a0*/  STSM.16.M88.4 [R14], R136 ;  /* 0x000000880e007844 */ /* 0x0003e20000000200 */
[----:B------:R-:W-:Y:S02]  /*81b0*/  F2FP.F16.F32.PACK_AB R146, R149, R148 ;  /* 0x000000949592723e */ /* 0x000fe400000000ff */
[----:B------:R-:W-:Y:S02]  /*81c0*/  F2FP.F16.F32.PACK_AB R147, R3, R150 ;  /* 0x000000960393723e */ /* 0x000fe400000000ff */
[----:B------:R-:W-:Y:S02]  /*81d0*/  PLOP3.LUT P0, PT, PT, PT, UP0, 0x80, 0x0 ;  /* 0x000000000000781c */ /* 0x000fe40003f0f008 */
[----:B------:R-:W-:Y:S01]  /*81e0*/  MOV R11, UR9 ;  /* 0x00000009000b7c02 */ /* 0x000fe20008000f00 */
[----:B------:R1:W-:Y:S01]  /*81f0*/  STSM.16.M88.4 [R12], R144 ;  /* 0x000000900c007844 */ /* 0x0003e20000000200 */
[----:B------:R-:W-:Y:S01]  /*8200*/  ULDC.64 UR8, c[0x0][0xd08] ;  /* 0x0003420000087ab9 */ /* 0x000fe20000000a00 */
[----:B------:R-:W-:Y:S01]  /*8210*/  R2UR UR10, R215 ;  /* 0x00000000d70a72ca */ /* 0x000fe200000e0000 */
[----:B------:R-:W-:Y:S07]  /*8220*/  BAR.SYNC.DEFER_BLOCKING 0x1, 0x100 ;  /* 0x0044000000007b1d */ /* 0x000fee0000010000 */
[----:B------:R-:W2:Y:S01]  /*8230*/  @P0 LDG.E R3, desc[UR36][R10.64] ;  /* 0x000000240a030981 */ /* 0x000ea2000c1e1900 */
[----:B------:R-:W-:Y:S01]  /*8240*/  UISETP.NE.U32.AND UP1, UPT, UR8, URZ, UPT ;  /* 0x0000003f0800728c */ /* 0x000fe2000bf25070 */
[----:B0-----:R-:W-:-:S03]  /*8250*/  ISETP.NE.AND P1, PT, R72, 0x1, PT ;  /* 0x000000014800780c */ /* 0x001fc60003f25270 */
[----:B------:R-:W-:Y:S01]  /*8260*/  IMAD.U32 R15, RZ, RZ, UR10 ;  /* 0x0000000aff0f7e24 */ /* 0x000fe2000f8e00ff */
[----:B------:R-:W-:-:S06]  /*8270*/  UISETP.NE.AND.EX UP1, UPT, UR9, URZ, UPT, UP1 ;  /* 0x0000003f0900728c */ /* 0x000fcc000bf25310 */
[----:B------:R-:W-:-:S03]  /*8280*/  PLOP3.LUT P2, PT, PT, PT, UP1, 0x80, 0x0 ;  /* 0x000000000000781c */ /* 0x000fc60003f4f018 */
[----:B------:R-:W0:Y:S02]  /*8290*/  @P1 LDC R9, c[0x0][0xcec] ;  /* 0x00033b00ff091b82 */ /* 0x000e240000000800 */
[----:B------:R-:W-:-:S04]  /*82a0*/  @UP1 ULEA UR8, UP2, UR61, UR8, 0x2 ;  /* 0x000000083d081291 */ /* 0x000fc8000f84103f */
[----:B------:R-:W-:Y:S02]  /*82b0*/  @UP1 ULEA.HI.X UR9, UR61, UR9, UR4, 0x2, UP2 ;  /* 0x000000093d091291 */ /* 0x000fe400090f1404 */
[----:B------:R-:W-:Y:S01]  /*82c0*/  IMAD.U32 R16, RZ, RZ, UR8 ;  /* 0x00000008ff107e24 */ /* 0x000fe2000f8e00ff */
[----:B------:R-:W-:Y:S01]  /*82d0*/  UMOV UR4, URZ ;  /* 0x0000003f00047c82 */ /* 0x000fe20008000000 */
[----:B------:R-:W3:Y:S02]  /*82e0*/  @P1 LDC R13, c[0x0][0xcf0] ;  /* 0x00033c00ff0d1b82 */ /* 0x000ee40000000800 */
[----:B------:R-:W-:Y:S01]  /*82f0*/  IMAD.U32 R17, RZ, RZ, UR9 ;  /* 0x00000009ff117e24 */ /* 0x000fe2000f8e00ff */
[----:B--2---:R-:W-:Y:S01]  /*8300*/  @P0 R2UR UR4, R3 ;  /* 0x00000000030402ca */ /* 0x004fe200000e0000 */
[----:B------:R-:W-:-:S06]  /*8310*/  IMAD.U32 R3, RZ, RZ, UR7 ;  /* 0x00000007ff037e24 */ /* 0x000fcc000f8e00ff */
[----:B------:R1:W5:Y:S01]  /*8320*/  @P2 LDG.E R3, desc[UR36][R16.64] ;  /* 0x0000002410032981 */ /* 0x000362000c1e1900 */
[----:B0--3--:R-:W-:Y:S07]  /*8330*/  @P2 BRA `(.L_x_10164) ;  /* 0x0000000000102947 */ /* 0x009fee0003800000 */
[----:B------:R-:W-:Y:S05]  /*8340*/  @!P0 BRA `(.L_x_10164) ;  /* 0x00000000000c8947 */ /* 0x000fea0003800000 */
[----:B-1----:R-:W2:Y:S04]  /*8350*/  LDG.E R6, desc[UR36][R10.64] ;  /* 0x000000240a067981 */ /* 0x002ea8000c1e1900 */
[----:B-----5:R-:W2:Y:S02]  /*8360*/  LDG.E R3, desc[UR36][R10.64+0x4] ;  /* 0x000004240a037981 */ /* 0x020ea4000c1e1900 */
[----:B--2---:R-:W-:-:S07]  /*8370*/  IMAD.IADD R3, R3, 0x1, -R6 ;  /* 0x0000000103037824 */ /* 0x004fce00078e0a06 */
.L_x_10164:
[----:B------:R-:W-:Y:S01]  /*8380*/  R2UR UR17, R216 ;  /* 0x00000000d81172ca */ /* 0x000fe200000e0000 */
[----:B------:R-:W-:Y:S01]  /*8390*/  ULDC.64 UR12, c[0x0][0xc90] ;  /* 0x00032400000c7ab9 */ /* 0x000fe20000000a00 */
[----:B------:R-:W-:Y:S01]  /*83a0*/  R2UR UR15, R218 ;  /* 0x00000000da0f72ca */ /* 0x000fe200000e0000 */
[----:B------:R-:W-:Y:S01]  /*83b0*/  USHF.R.S32.HI UR11, URZ, 0x1f, UR4 ;  /* 0x0000001f3f0b7899 */ /* 0x000fe20008011404 */
[----:B-1----:R-:W-:Y:S01]  /*83c0*/  IMAD R12, R15, 0x80, R224 ;  /* 0x000000800f0c7824 */ /* 0x002fe200078e02e0 */
[----:B------:R-:W-:Y:S01]  /*83d0*/  UMOV UR10, UR4 ;  /* 0x00000004000a7c82 */ /* 0x000fe20008000000 */
[----:B------:R-:W-:Y:S01]  /*83e0*/  USEL UR61, UR61, URZ, !UP0 ;  /* 0x0000003f3d3d7287 */ /* 0x000fe2000c000000 */
[----:B------:R-:W-:Y:S01]  /*83f0*/  R2UR UR16, R215 ;  /* 0x00000000d71072ca */ /* 0x000fe200000e0000 */
[----:B------:R-:W-:Y:S01]  /*8400*/  @P1 IMAD.HI.U32 R6, R12, R9, RZ ;  /* 0x000000090c061227 */ /* 0x000fe200078e00ff */
[----:B------:R-:W0:Y:S03]  /*8410*/  @P1 LDC R73, c[0x0][0xcf0] ;  /* 0x00033c00ff491b82 */ /* 0x000e260000000800 */
[----:B------:R-:W-:Y:S01]  /*8420*/  IMAD.MOV.U32 R10, RZ, RZ, R12 ;  /* 0x000000ffff0a7224 */ /* 0x000fe200078e000c */
[----:B------:R-:W-:Y:S01]  /*8430*/  USHF.R.S32.HI UR14, URZ, 0x1f, UR17 ;  /* 0x0000001f3f0e7899 */ /* 0x000fe20008011411 */
[----:B------:R-:W-:Y:S01]  /*8440*/  @P1 SHF.R.U32.HI R10, RZ, R13, R6 ;  /* 0x0000000dff0a1219 */ /* 0x000fe20000011606 */
[----:B------:R-:W-:Y:S01]  /*8450*/  UIMAD.WIDE.U32 UR8, UR17, UR12, UR10 ;  /* 0x0000000c110872a5 */ /* 0x000fe2000f8e000a */
[----:B------:R-:W-:Y:S01]  /*8460*/  IMAD R9, R217, 0x40, R2 ;  /* 0x00000040d9097824 */ /* 0x000fe200078e0202 */
[----:B------:R-:W-:Y:S01]  /*8470*/  UIMAD UR7, UR14, UR12, URZ ;  /* 0x0000000c0e0772a4 */ /* 0x000fe2000f8e023f */
[----:B------:R-:W-:Y:S01]  /*8480*/  IADD3 R11, -R10, RZ, RZ ;  /* 0x000000ff0a0b7210 */ /* 0x000fe20007ffe1ff */
[----:B------:R-:W-:Y:S01]  /*8490*/  USEL UR15, UR15, URZ, !UP0 ;  /* 0x0000003f0f0f7287 */ /* 0x000fe2000c000000 */
[----:B------:R-:W-:Y:S01]  /*84a0*/  IMAD.WIDE R4, R9, 0x2, R4 ;  /* 0x0000000209047825 */ /* 0x000fe200078e0204 */
[----:B------:R-:W-:Y:S01]  /*84b0*/  UIMAD UR7, UR17, UR13, UR7 ;  /* 0x0000000d110772a4 */ /* 0x000fe2000f8e0207 */
[----:B------:R-:W-:-:S02]  /*84c0*/  SHF.R.S32.HI R6, RZ, 0x1f, R10 ;  /* 0x0000001fff067819 */ /* 0x000fc4000001140a */
[----:B------:R-:W-:Y:S01]  /*84d0*/  ULDC.64 UR12, c[0x0][0xc98] ;  /* 0x00032600000c7ab9 */ /* 0x000fe20000000a00 */
[----:B------:R-:W-:Y:S01]  /*84e0*/  UIADD3 UR9, UR9, UR7, URZ ;  /* 0x0000000709097290 */ /* 0x000fe2000fffe03f */
[----:B------:R-:W-:Y:S01]  /*84f0*/  IMAD R9, R72, R11, R12 ;  /* 0x0000000b48097224 */ /* 0x000fe200078e020c */
[----:B------:R-:W-:Y:S01]  /*8500*/  UIMAD UR7, UR15, UR12, URZ ;  /* 0x0000000c0f0772a4 */ /* 0x000fe2000f8e023f */
[C---:B------:R-:W-:Y:S01]  /*8510*/  IADD3 R33, P2, R4.reuse, 0x5000, RZ ;  /* 0x0000500004217810 */ /* 0x040fe20007f5e0ff */
[----:B------:R-:W-:Y:S01]  /*8520*/  UIMAD.WIDE.U32 UR8, UR61, UR12, UR8 ;  /* 0x0000000c3d0872a5 */ /* 0x000fe2000f8e0008 */
[C---:B------:R-:W-:Y:S01]  /*8530*/  IADD3 R17, P5, R4.reuse, 0x1000, RZ ;  /* 0x0000100004117810 */ /* 0x040fe20007fbe0ff */
[----:B------:R-:W-:Y:S01]  /*8540*/  UIMAD UR7, UR61, UR13, UR7 ;  /* 0x0000000d3d0772a4 */ /* 0x000fe2000f8e0207 */
[C---:B------:R-:W-:Y:S01]  /*8550*/  IADD3 R21, P4, R4.reuse, 0x2000, RZ ;  /* 0x0000200004157810 */ /* 0x040fe20007f9e0ff */
[----:B-----5:R-:W-:Y:S01]  /*8560*/  IMAD R79, R3, R72, RZ ;  /* 0x00000048034f7224 */ /* 0x020fe200078e02ff */
[----:B------:R-:W-:Y:S01]  /*8570*/  IADD3 R29, P3, R4, 0x4000, RZ ;  /* 0x00004000041d7810 */ /* 0x000fe20007f7e0ff */
[----:B------:R-:W-:Y:S01]  /*8580*/  ULDC.64 UR12, c[0x0][0xba0] ;  /* 0x0002e800000c7ab9 */ /* 0x000fe20000000a00 */
[----:B------:R-:W-:Y:S01]  /*8590*/  IADD3 R10, P0, R10, UR8, RZ ;  /* 0x000000080a0a7c10 */ /* 0x000fe2000ff1e0ff */
[----:B------:R-:W-:Y:S01]  /*85a0*/  IMAD.U32 R11, RZ, RZ, UR7 ;  /* 0x00000007ff0b7e24 */ /* 0x000fe2000f8e00ff */
[----:B------:R-:W-:-:S02]  /*85b0*/  LOP3.LUT R32, R33, 0x380, RZ, 0xc0, !PT ;  /* 0x0000038021207812 */ /* 0x000fc400078ec0ff */
[----:B------:R-:W-:Y:S02]  /*85c0*/  LOP3.LUT R16, R17, 0x380, RZ, 0xc0, !PT ;  /* 0x0000038011107812 */ /* 0x000fe400078ec0ff */
[----:B------:R-:W-:Y:S01]  /*85d0*/  IADD3.X R11, R6, UR9, R11, P0, !PT ;  /* 0x00000009060b7c10 */ /* 0x000fe200087fe40b */
[----:B------:R-:W-:Y:S01]  /*85e0*/  ULDC.64 UR8, c[0x0][0xc88] ;  /* 0x0003220000087ab9 */ /* 0x000fe20000000a00 */
[----:B------:R-:W-:Y:S02]  /*85f0*/  SHF.R.S32.HI R6, RZ, 0x1f, R9 ;  /* 0x0000001fff067819 */ /* 0x000fe40000011409 */
[----:B------:R-:W-:Y:S01]  /*8600*/  IADD3 R25, P0, R4, 0x3000, RZ ;  /* 0x0000300004197810 */ /* 0x000fe20007f1e0ff */
[----:B------:R-:W-:Y:S01]  /*8610*/  IMAD.WIDE.U32 R10, R9, UR8, R10 ;  /* 0x00000008090a7c25 */ /* 0x000fe2000f8e000a */
[----:B------:R-:W-:Y:S02]  /*8620*/  LOP3.LUT R20, R21, 0x380, RZ, 0xc0, !PT ;  /* 0x0000038015147812 */ /* 0x000fe400078ec0ff */
[----:B------:R-:W-:Y:S01]  /*8630*/  LOP3.LUT R24, R25, 0x380, RZ, 0xc0, !PT ;  /* 0x0000038019187812 */ /* 0x000fe200078ec0ff */
[----:B------:R-:W-:Y:S01]  /*8640*/  IMAD R6, R6, UR8, RZ ;  /* 0x0000000806067c24 */ /* 0x000fe2000f8e02ff */
[----:B------:R-:W-:-:S02]  /*8650*/  LOP3.LUT R28, R29, 0x380, RZ, 0xc0, !PT ;  /* 0x000003801d1c7812 */ /* 0x000fc400078ec0ff */
[----:B------:R-:W-:Y:S01]  /*8660*/  SHF.R.U64 R24, R24, 0x3, RZ ;  /* 0x0000000318187819 */ /* 0x000fe200000012ff */
[----:B------:R-:W-:Y:S01]  /*8670*/  IMAD R13, R9, UR9, R6 ;  /* 0x00000009090d7c24 */ /* 0x000fe2000f8e0206 */
[----:B------:R-:W-:Y:S01]  /*8680*/  ULDC.64 UR8, c[0x0][0xc50] ;  /* 0x0003140000087ab9 */ /* 0x000fe20000000a00 */
[----:B------:R-:W-:Y:S02]  /*8690*/  SHF.R.U64 R32, R32, 0x3, RZ ;  /* 0x0000000320207819 */ /* 0x000fe400000012ff */
[----:B------:R-:W-:Y:S01]  /*86a0*/  IMAD.IADD R9, R11, 0x1, R13 ;  /* 0x000000010b097824 */ /* 0x000fe200078e020d */
[----:B------:R-:W-:Y:S02]  /*86b0*/  LEA R13, P6, R10, UR8, 0x2 ;  /* 0x000000080a0d7c11 */ /* 0x000fe4000f8c10ff */
[----:B------:R-:W-:Y:S01]  /*86c0*/  LOP3.LUT R24, R24, R25, RZ, 0x3c, !PT ;  /* 0x0000001918187212 */ /* 0x000fe200078e3cff */
[----:B------:R-:W-:Y:S01]  /*86d0*/  IMAD.X R25, RZ, RZ, R5, P0 ;  /* 0x000000ffff197224 */ /* 0x000fe200000e0605 */
[----:B------:R-:W-:Y:S01]  /*86e0*/  SHF.R.U64 R16, R16, 0x3, RZ ;  /* 0x0000000310107819 */ /* 0x000fe200000012ff */
[----:B------:R-:W-:Y:S01]  /*86f0*/  SHFL.IDX PT, R46, R13, RZ, 0x1c1f ;  /* 0x001c1fff0d2e7589 */ /* 0x000fe200000e0000 */
[----:B------:R-:W-:-:S02]  /*8700*/  SHF.R.U64 R20, R20, 0x3, RZ ;  /* 0x0000000314147819 */ /* 0x000fc400000012ff */
[----:B------:R-:W-:Y:S01]  /*8710*/  SHF.R.U64 R28, R28, 0x3, RZ ;  /* 0x000000031c1c7819 */ /* 0x000fe200000012ff */
[----:B------:R-:W-:Y:S01]  /*8720*/  SHFL.IDX PT, R50, R13, 0x1, 0x1c1f ;  /* 0x003c1f000d327f89 */ /* 0x000fe200000e0000 */
[----:B------:R-:W-:Y:S02]  /*8730*/  IADD3 R11, P0, R4, 0x9000, RZ ;  /* 0x00009000040b7810 */ /* 0x000fe40007f1e0ff */
[----:B------:R-:W-:Y:S01]  /*8740*/  LEA.HI.X R14, R10, UR9, R9, 0x2, P6 ;  /* 0x000000090a0e7c11 */ /* 0x000fe2000b0f1409 */
[----:B------:R-:W-:Y:S01]  /*8750*/  IMAD.U32 R9, RZ, RZ, UR16 ;  /* 0x00000010ff097e24 */ /* 0x000fe2000f8e00ff */
        /* <DEDUP_REMOVED lines=8> */
[----:B------:R-:W-:Y:S01]  /*87e0*/  LOP3.LUT R10, R11, 0x380, RZ, 0xc0, !PT ;  /* 0x000003800b0a7812 */ /* 0x000fe200078ec0ff */
[----:B------:R-:W1:Y:S01]  /*87f0*/  SHFL.IDX PT, R47, R14, RZ, 0x1c1f ;  /* 0x001c1fff0e2f7589 */ /* 0x000e6200000e0000 */
[C---:B------:R-:W-:Y:S01]  /*8800*/  IADD3 R49, P2, R4.reuse, 0xb000, RZ ;  /* 0x0000b00004317810 */ /* 0x040fe20007f5e0ff */
[----:B------:R-:W-:Y:S01]  /*8810*/  IMAD R18, R9, 0x80, R222 ;  /* 0x0000008009127824 */ /* 0x000fe200078e02de */
[C---:B------:R-:W-:Y:S01]  /*8820*/  IADD3 R37, P6, R4.reuse, 0x6000, RZ ;  /* 0x0000600004257810 */ /* 0x040fe20007fde0ff */
[----:B------:R-:W2:Y:S01]  /*8830*/  SHFL.IDX PT, R51, R14, 0x1, 0x1c1f ;  /* 0x003c1f000e337f89 */ /* 0x000ea200000e0000 */
[----:B------:R-:W-:Y:S01]  /*8840*/  IADD3 R41, P5, R4, 0x7000, RZ ;  /* 0x0000700004297810 */ /* 0x000fe20007fbe0ff */
[----:B------:R-:W-:Y:S01]  /*8850*/  VIADD R6, R18, 0x8 ;  /* 0x0000000812067836 */ /* 0x000fe20000000000 */
[----:B------:R-:W-:-:S02]  /*8860*/  IADD3 R61, P4, R4, 0x8000, RZ ;  /* 0x00008000043d7810 */ /* 0x000fc40007f9e0ff */
[----:B------:R-:W-:Y:S02]  /*8870*/  IADD3 R45, P3, R4, 0xa000, RZ ;  /* 0x0000a000042d7810 */ /* 0x000fe40007f7e0ff */
[----:B------:R-:W-:Y:S02]  /*8880*/  SHF.R.U64 R10, R10, 0x3, RZ ;  /* 0x000000030a0a7819 */ /* 0x000fe400000012ff */
[----:B------:R-:W-:Y:S02]  /*8890*/  LOP3.LUT R48, R49, 0x380, RZ, 0xc0, !PT ;  /* 0x0000038031307812 */ /* 0x000fe400078ec0ff */
[----:B------:R-:W-:Y:S02]  /*88a0*/  LOP3.LUT R36, R37, 0x380, RZ, 0xc0, !PT ;  /* 0x0000038025247812 */ /* 0x000fe400078ec0ff */
[----:B------:R-:W-:Y:S02]  /*88b0*/  LOP3.LUT R40, R41, 0x380, RZ, 0xc0, !PT ;  /* 0x0000038029287812 */ /* 0x000fe400078ec0ff */
[----:B------:R-:W-:-:S02]  /*88c0*/  LOP3.LUT R60, R61, 0x380, RZ, 0xc0, !PT ;  /* 0x000003803d3c7812 */ /* 0x000fc400078ec0ff */
[----:B------:R-:W-:Y:S02]  /*88d0*/  LOP3.LUT R44, R45, 0x380, RZ, 0xc0, !PT ;  /* 0x000003802d2c7812 */ /* 0x000fe400078ec0ff */
[----:B------:R-:W-:Y:S01]  /*88e0*/  LOP3.LUT R10, R10, R11, RZ, 0x3c, !PT ;  /* 0x0000000b0a0a7212 */ /* 0x000fe200078e3cff */
[----:B------:R-:W-:Y:S01]  /*88f0*/  IMAD.X R11, RZ, RZ, R5, P0 ;  /* 0x000000ffff0b7224 */ /* 0x000fe200000e0605 */
[----:B------:R-:W-:Y:S02]  /*8900*/  SHF.R.U64 R48, R48, 0x3, RZ ;  /* 0x0000000330307819 */ /* 0x000fe400000012ff */
[----:B------:R-:W-:Y:S02]  /*8910*/  SHF.R.U64 R36, R36, 0x3, RZ ;  /* 0x0000000324247819 */ /* 0x000fe400000012ff */
[----:B------:R-:W-:Y:S02]  /*8920*/  SHF.R.U64 R40, R40, 0x3, RZ ;  /* 0x0000000328287819 */ /* 0x000fe400000012ff */
[----:B------:R-:W-:-:S02]  /*8930*/  SHF.R.U64 R60, R60, 0x3, RZ ;  /* 0x000000033c3c7819 */ /* 0x000fc400000012ff */
[----:B------:R-:W-:Y:S02]  /*8940*/  SHF.R.U64 R44, R44, 0x3, RZ ;  /* 0x000000032c2c7819 */ /* 0x000fe400000012ff */
[----:B------:R-:W-:Y:S02]  /*8950*/  LOP3.LUT P0, RZ, R220, 0x3, RZ, 0xc0, !PT ;  /* 0x00000003dcff7812 */ /* 0x000fe4000780c0ff */
        /* <DEDUP_REMOVED lines=9> */
[----:B------:R-:W-:-:S02]  /*89f0*/  ISETP.GE.OR P2, PT, R18, R79, P0 ;  /* 0x0000004f1200720c */ /* 0x000fc40000746670 */
[----:B------:R-:W-:Y:S02]  /*8a00*/  IADD3.X R41, RZ, R5, RZ, P5, !PT ;  /* 0x00000005ff297210 */ /* 0x000fe40002ffe4ff */
[----:B------:R-:W-:Y:S02]  /*8a10*/  ISETP.GE.OR P0, PT, R6, R79, P0 ;  /* 0x0000004f0600720c */ /* 0x000fe40000706670 */
[C---:B------:R-:W-:Y:S02]  /*8a20*/  IADD3 R69, P6, R4.reuse, 0xc000, RZ ;  /* 0x0000c00004457810 */ /* 0x040fe40007fde0ff */
[C---:B------:R-:W-:Y:S02]  /*8a30*/  IADD3 R65, P5, R4.reuse, 0xd000, RZ ;  /* 0x0000d00004417810 */ /* 0x040fe40007fbe0ff */
[C---:B------:R-:W-:Y:S02]  /*8a40*/  IADD3 R53, P4, R4.reuse, 0xe000, RZ ;  /* 0x0000e00004357810 */ /* 0x040fe40007f9e0ff */
[C---:B------:R-:W-:Y:S01]  /*8a50*/  LOP3.LUT R9, R4.reuse, 0x380, RZ, 0xc0, !PT ;  /* 0x0000038004097812 */ /* 0x040fe200078ec0ff */
[----:B-1----:R-:W-:Y:S01]  /*8a60*/  @!P2 ST.E desc[UR36][R46.64], R8 ;  /* 0x000000082e00a985 */ /* 0x002fe2000c101924 */
[----:B------:R-:W-:-:S02]  /*8a70*/  IADD3 R12, P3, R4, 0xf000, RZ ;  /* 0x0000f000040c7810 */ /* 0x000fc40007f7e0ff */
[----:B------:R-:W-:Y:S01]  /*8a80*/  LOP3.LUT R68, R69, 0x380, RZ, 0xc0, !PT ;  /* 0x0000038045447812 */ /* 0x000fe200078ec0ff */
[----:B--2---:R1:W-:Y:S01]  /*8a90*/  @!P0 ST.E desc[UR36][R50.64], R0 ;  /* 0x0000000032008985 */ /* 0x0043e2000c101924 */
[----:B------:R-:W-:Y:S01]  /*8aa0*/  LOP3.LUT R64, R65, 0x380, RZ, 0xc0, !PT ;  /* 0x0000038041407812 */ /* 0x000fe200078ec0ff */
[----:B------:R-:W-:Y:S01]  /*8ab0*/  IMAD.X R57, RZ, RZ, R5, P3 ;  /* 0x000000ffff397224 */ /* 0x000fe200018e0605 */
[----:B------:R-:W-:Y:S01]  /*8ac0*/  LOP3.LUT R52, R53, 0x380, RZ, 0xc0, !PT ;  /* 0x0000038035347812 */ /* 0x000fe200078ec0ff */
[----:B------:R-:W-:Y:S01]  /*8ad0*/  UIMAD UR7, UR11, UR12, URZ ;  /* 0x0000000c0b0772a4 */ /* 0x000fe2000f8e023f */
[----:B------:R-:W-:Y:S01]  /*8ae0*/  SHF.R.U64 R9, R9, 0x3, RZ ;  /* 0x0000000309097819 */ /* 0x000fe200000012ff */
[----:B------:R-:W-:Y:S01]  /*8af0*/  UIMAD.WIDE.U32 UR8, UR4, UR12, URZ ;  /* 0x0000000c040872a5 */ /* 0x000fe2000f8e003f */
[----:B------:R-:W-:Y:S01]  /*8b00*/  LOP3.LUT R3, R12, 0x380, RZ, 0xc0, !PT ;  /* 0x000003800c037812 */ /* 0x000fe200078ec0ff */
[----:B------:R-:W-:Y:S01]  /*8b10*/  ULDC.64 UR10, c[0x0][0xbe8] ;  /* 0x0002fa00000a7ab9 */ /* 0x000fe20000000a00 */
[----:B------:R-:W-:Y:S01]  /*8b20*/  SHF.R.U64 R68, R68, 0x3, RZ ;  /* 0x0000000344447819 */ /* 0x000fe200000012ff */
[----:B------:R-:W5:Y:S01]  /*8b30*/  LD.E.128 R16, desc[UR36][R16.64] ;  /* 0x0000002410107980 */ /* 0x000f62000c101d00 */
[----:B------:R-:W-:-:S02]  /*8b40*/  SHF.R.U64 R64, R64, 0x3, RZ ;  /* 0x0000000340407819 */ /* 0x000fc400000012ff */
[----:B------:R-:W-:Y:S01]  /*8b50*/  SHF.R.U64 R52, R52, 0x3, RZ ;  /* 0x0000000334347819 */ /* 0x000fe200000012ff */
[----:B-1----:R-:W-:Y:S01]  /*8b60*/  IMAD R0, R214, 0x20, R217 ;  /* 0x00000020d6007824 */ /* 0x002fe200078e02d9 */
[----:B------:R-:W-:Y:S01]  /*8b70*/  LOP3.LUT R4, R9, R4, RZ, 0x3c, !PT ;  /* 0x0000000409047212 */ /* 0x000fe200078e3cff */
[----:B------:R-:W5:Y:S01]  /*8b80*/  LD.E.128 R20, desc[UR36][R20.64] ;  /* 0x0000002414147980 */ /* 0x000f62000c101d00 */
[----:B------:R-:W-:Y:S02]  /*8b90*/  SHF.R.U64 R3, R3, 0x3, RZ ;  /* 0x0000000303037819 */ /* 0x000fe400000012ff */
[----:B------:R-:W-:Y:S01]  /*8ba0*/  LOP3.LUT R68, R68, R69, RZ, 0x3c, !PT ;  /* 0x0000004544447212 */ /* 0x000fe200078e3cff */
[--C-:B------:R-:W-:Y:S01]  /*8bb0*/  IMAD.X R69, RZ, RZ, R5.reuse, P6 ;  /* 0x000000ffff457224 */ /* 0x100fe200030e0605 */
[----:B------:R-:W-:Y:S01]  /*8bc0*/  LOP3.LUT R64, R64, R65, RZ, 0x3c, !PT ;  /* 0x0000004140407212 */ /* 0x000fe200078e3cff */
[----:B------:R-:W-:Y:S01]  /*8bd0*/  UIMAD UR7, UR4, UR13, UR7 ;  /* 0x0000000d040772a4 */ /* 0x000fe2000f8e0207 */
[----:B------:R-:W-:Y:S01]  /*8be0*/  LOP3.LUT R52, R52, R53, RZ, 0x3c, !PT ;  /* 0x0000003534347212 */ /* 0x000fe200078e3cff */
[----:B------:R-:W-:Y:S01]  /*8bf0*/  IMAD.X R53, RZ, RZ, R5, P4 ;  /* 0x000000ffff357224 */ /* 0x000fe200020e0605 */
[----:B------:R-:W-:Y:S01]  /*8c00*/  LOP3.LUT R56, R3, R12, RZ, 0x3c, !PT ;  /* 0x0000000c03387212 */ /* 0x000fe200078e3cff */
[----:B------:R-:W5:Y:S01]  /*8c10*/  LD.E.128 R24, desc[UR36][R24.64] ;  /* 0x0000002418187980 */ /* 0x000f62000c101d00 */
[----:B------:R-:W-:-:S03]  /*8c20*/  IADD3.X R65, RZ, R5, RZ, P5, !PT ;  /* 0x00000005ff417210 */ /* 0x000fc60002ffe4ff */
[----:B------:R1:W5:Y:S01]  /*8c30*/  LD.E.128 R12, desc[UR36][R4.64] ;  /* 0x00000024040c7980 */ /* 0x000362000c101d00 */
[----:B------:R-:W-:Y:S01]  /*8c40*/  UIADD3 UR9, UR9, UR7, URZ ;  /* 0x0000000709097290 */ /* 0x000fe2000fffe03f */
[----:B------:R-:W-:Y:S01]  /*8c50*/  IMAD.U32 R3, RZ, RZ, UR16 ;  /* 0x00000010ff037e24 */ /* 0x000fe2000f8e00ff */
[----:B------:R-:W-:Y:S01]  /*8c60*/  UIMAD UR4, UR14, UR10, URZ ;  /* 0x0000000a0e0472a4 */ /* 0x000fe2000f8e023f */
[----:B------:R-:W5:Y:S04]  /*8c70*/  LD.E.128 R28, desc[UR36][R28.64] ;  /* 0x000000241c1c7980 */ /* 0x000f68000c101d00 */
[----:B------:R-:W5:Y:S01]  /*8c80*/  LD.E.128 R32, desc[UR36][R32.64] ;  /* 0x0000002420207980 */ /* 0x000f62000c101d00 */
[----:B-1----:R-:W1:Y:S01]  /*8c90*/  @P1 LDC R5, c[0x0][0xcec] ;  /* 0x00033b00ff051b82 */ /* 0x002e620000000800 */
[----:B------:R-:W-:Y:S01]  /*8ca0*/  UIMAD UR4, UR17, UR11, UR4 ;  /* 0x0000000b110472a4 */ /* 0x000fe2000f8e0204 */
[----:B------:R-:W-:Y:S01]  /*8cb0*/  IMAD R6, R3, 0x80, R0 ;  /* 0x0000008003067824 */ /* 0x000fe200078e0200 */
[----:B------:R-:W-:Y:S01]  /*8cc0*/  UIMAD.WIDE.U32 UR8, UR17, UR10, UR8 ;  /* 0x0000000a110872a5 */ /* 0x000fe2000f8e0008 */
[----:B------:R-:W5:Y:S02]  /*8cd0*/  LD.E.128 R36, desc[UR36][R36.64] ;  /* 0x0000002424247980 */ /* 0x000f64000c101d00 */
        /* <DEDUP_REMOVED lines=8> */
[----:B------:R-:W5:Y:S04]  /*8d60*/  LD.E.128 R8, desc[UR36][R10.64] ;  /* 0x000000240a087980 */ /* 0x000f68000c101d00 */
[----:B------:R-:W5:Y:S01]  /*8d70*/  LD.E.128 R44, desc[UR36][R44.64] ;  /* 0x000000242c2c7980 */ /* 0x000f62000c101d00 */
[----:B-1----:R-:W-:Y:S01]  /*8d80*/  @P1 IMAD.HI.U32 R0, R6, R5, RZ ;  /* 0x0000000506001227 */ /* 0x002fe200078e00ff */
[----:B------:R-:W-:Y:S02]  /*8d90*/  UIADD3 UR4, UR9, UR4, URZ ;  /* 0x0000000409047290 */ /* 0x000fe4000fffe03f */
[----:B------:R-:W5:Y:S02]  /*8da0*/  LD.E.128 R48, desc[UR36][R48.64] ;  /* 0x0000002430307980 */ /* 0x000f64000c101d00 */
[----:B0-----:R-:W-:Y:S01]  /*8db0*/  @P1 SHF.R.U32.HI R3, RZ, R73, R0 ;  /* 0x00000049ff031219 */ /* 0x001fe20000011600 */
[----:B------:R-:W-:Y:S01]  /*8dc0*/  IMAD.U32 R4, RZ, RZ, UR8 ;  /* 0x00000008ff047e24 */ /* 0x000fe2000f8e00ff */
[----:B------:R-:W5:Y:S02]  /*8dd0*/  LD.E.128 R68, desc[UR36][R68.64] ;  /* 0x0000002444447980 */ /* 0x000f64000c101d00 */
[--C-:B------:R-:W-:Y:S01]  /*8de0*/  SHF.R.S32.HI R0, RZ, 0x1f, R3.reuse ;  /* 0x0000001fff007819 */ /* 0x100fe20000011403 */
[----:B------:R-:W-:Y:S01]  /*8df0*/  IMAD.MOV R73, RZ, RZ, -R3 ;  /* 0x000000ffff497224 */ /* 0x000fe200078e0a03 */
[----:B------:R-:W5:Y:S01]  /*8e00*/  LD.E.128 R64, desc[UR36][R64.64] ;  /* 0x0000002440407980 */ /* 0x000f62000c101d00 */
[----:B------:R-:W-:Y:S01]  /*8e10*/  IMAD.U32 R5, RZ, RZ, UR9 ;  /* 0x00000009ff057e24 */ /* 0x000fe2000f8e00ff */
[----:B------:R-:W-:Y:S01]  /*8e20*/  ULDC.64 UR8, c[0x0][0xbe0] ;  /* 0x0002f80000087ab9 */ /* 0x000fe20000000a00 */
[----:B------:R-:W-:Y:S01]  /*8e30*/  IMAD R73, R72, R73, R6 ;  /* 0x0000004948497224 */ /* 0x000fe200078e0206 */
[----:B------:R-:W-:Y:S01]  /*8e40*/  MOV R5, UR4 ;  /* 0x0000000400057c02 */ /* 0x000fe20008000f00 */
[----:B------:R-:W-:Y:S01]  /*8e50*/  IMAD R0, R0, UR8, RZ ;  /* 0x0000000800007c24 */ /* 0x000fe2000f8e02ff */
[----:B------:R-:W5:Y:S03]  /*8e60*/  LD.E.128 R52, desc[UR36][R52.64] ;  /* 0x0000002434347980 */ /* 0x000f66000c101d00 */
[C---:B------:R-:W-:Y:S01]  /*8e70*/  IMAD R75, R3.reuse, UR9, R0 ;  /* 0x00000009034b7c24 */ /* 0x040fe2000f8e0200 */
[----:B------:R-:W5:Y:S01]  /*8e80*/  LD.E.128 R56, desc[UR36][R56.64] ;  /* 0x0000002438387980 */ /* 0x000f62000c101d00 */
[----:B------:R-:W-:Y:S01]  /*8e90*/  SHF.R.S32.HI R0, RZ, 0x1f, R73 ;  /* 0x0000001fff007819 */ /* 0x000fe20000011449 */
        /* <DEDUP_REMOVED lines=8> */
[----:B------:R-:W-:-:S02]  /*8f20*/  IMAD.U32 R78, RZ, RZ, UR16 ;  /* 0x00000010ff4e7e24 */ /* 0x000fc4000f8e00ff */
        /* <DEDUP_REMOVED lines=11> */
[-C--:B------:R-:W-:Y:S01]  /*8fe0*/  ISETP.GE.AND P1, PT, R0, R79.reuse, PT ;  /* 0x0000004f0000720c */ /* 0x080fe20003f26270 */
[----:B------:R-:W-:Y:S01]  /*8ff0*/  VIADD R0, R78, 0x40 ;  /* 0x000000404e007836 */ /* 0x000fe20000000000 */
[----:B------:R-:W-:Y:S02]  /*9000*/  LEA.HI.X R3, R4, UR9, R3, 0x1, P3 ;  /* 0x0000000904037c11 */ /* 0x000fe400098f0c03 */
[----:B------:R-:W-:Y:S01]  /*9010*/  PRMT R151, RZ, 0x654, R151 ;  /* 0x00000654ff977816 */ /* 0x000fe20000000097 */
[----:B0-----:R0:W1:Y:S01]  /*9020*/  SHFL.IDX PT, R76, R6, RZ, 0x181f ;  /* 0x00181fff064c7589 */ /* 0x00106200000e0000 */
[----:B------:R-:W-:Y:S01]  /*9030*/  ISETP.GE.AND P0, PT, R0, R79, PT ;  /* 0x0000004f0000720c */ /* 0x000fe20003f06270 */
[----:B------:R-:W-:Y:S01]  /*9040*/  BSSY B1, `(.L_x_10165) ;  /* 0x0000016000017945 */ /* 0x000fe20003800000 */
[----:B------:R0:W-:Y:S01]  /*9050*/  SYNCS.ARRIVE.TRANS64.RED.A1T0 RZ, [R151+URZ], RZ ;  /* 0x000000ff97ff79a7 */ /* 0x0001e2000810043f */
[----:B------:R0:W2:Y:S01]  /*9060*/  SHFL.IDX PT, R0, R3, RZ, 0x181f ;  /* 0x00181fff03007589 */ /* 0x0000a200000e0000 */
[----:B------:R-:W-:Y:S01]  /*9070*/  SHF.R.S32.HI R80, RZ, 0x1f, R2 ;  /* 0x0000001fff507819 */ /* 0x000fe20000011402 */
[----:B------:R-:W-:Y:S08]  /*9080*/  @P2 BRA `(.L_x_10166) ;  /* 0x0000000000442947 */ /* 0x000ff00003800000 */
        /* <DEDUP_REMOVED lines=17> */
.L_x_10166:
[----:B------:R-:W-:Y:S05]  /*91a0*/  BSYNC B1 ;  /* 0x0000000000017941 */ /* 0x000fea0003800000 */
.L_x_10165:
[----:B--2---:R2:W4:Y:S01]  /*91b0*/  SHFL.IDX PT, R0, R3, 0x1, 0x181f ;  /* 0x00381f0003007f89 */ /* 0x00452200000e0000 */
[----:B------:R-:W-:Y:S03]  /*91c0*/  BSSY B1, `(.L_x_10167) ;  /* 0x0000014000017945 */ /* 0x000fe60003800000 */
[----:B---3-5:R2:W3:Y:S01]  /*91d0*/  SHFL.IDX PT, R28, R6, 0x1, 0x181f ;  /* 0x00381f00061c7f89 */ /* 0x0284e200000e0000 */
[----:B------:R-:W-:Y:S05]  /*91e0*/  @P1 BRA `(.L_x_10168) ;  /* 0x0000000000441947 */ /* 0x000fea0003800000 */
[----:B------:R-:W-:Y:S02]  /*91f0*/  ULDC UR4, c[0x0][0xbc8] ;  /* 0x0002f20000047ab9 */ /* 0x000fe40000000800 */
[----:B------:R-:W-:Y:S02]  /*9200*/  ISETP.GE.AND P4, PT, R2, UR4, PT ;  /* 0x0000000402007c0c */ /* 0x000fe4000bf86270 */
[----:B------:R-:W-:Y:S02]  /*9210*/  ISETP.GE.AND P3, PT, R212, UR4, PT ;  /* 0x00000004d4007c0c */ /* 0x000fe4000bf66270 */
[----:B------:R-:W-:Y:S02]  /*9220*/  ISETP.GE.AND P2, PT, R211, UR4, PT ;  /* 0x00000004d3007c0c */ /* 0x000fe4000bf46270 */
[----:B------:R-:W-:-:S07]  /*9230*/  ISETP.GE.AND P1, PT, R213, UR4, PT ;  /* 0x00000004d5007c0c */ /* 0x000fce000bf26270 */
[-C--:B---3--:R-:W-:Y:S02]  /*9240*/  @!P4 LEA R4, P6, R2, R28.reuse, 0x1 ;  /* 0x0000001c0204c211 */ /* 0x088fe400078c08ff */
[----:B------:R-:W-:Y:S02]  /*9250*/  @!P3 LEA R12, P5, R212, R28, 0x1 ;  /* 0x0000001cd40cb211 */ /* 0x000fe400078a08ff */
        /* <DEDUP_REMOVED lines=10> */
.L_x_10168:
[----:B------:R-:W-:Y:S05]  /*9300*/  BSYNC B1 ;  /* 0x0000000000017941 */ /* 0x000fea0003800000 */
.L_x_10167:
        /* <DEDUP_REMOVED lines=10> */
[-C--:B------:R-:W-:Y:S02]  /*93b0*/  @!P2 LEA R8, P5, R212, R12.reuse, 0x1 ;  /* 0x0000000cd408a211 */ /* 0x080fe400078a08ff */
        /* <DEDUP_REMOVED lines=10> */
.L_x_10170:
[----:B------:R-:W-:Y:S05]  /*9460*/  BSYNC B1 ;  /* 0x0000000000017941 */ /* 0x000fea0003800000 */
.L_x_10169:
[----:B0-----:R-:W-:Y:S01]  /*9470*/  IADD3 R0, R78, 0x60, RZ ;  /* 0x000000604e007810 */ /* 0x001fe20007ffe0ff */
[----:B---3--:R0:W3:Y:S03]  /*9480*/  SHFL.IDX PT, R12, R3, 0x3, 0x181f ;  /* 0x00781f00030c7f89 */ /* 0x0080e600000e0000 */
[----:B------:R-:W-:Y:S01]  /*9490*/  ISETP.GE.AND P0, PT, R0, R79, PT ;  /* 0x0000004f0000720c */ /* 0x000fe20003f06270 */
[----:B--2-4-:R-:W2:-:S12]  /*94a0*/  SHFL.IDX PT, R6, R6, 0x3, 0x181f ;  /* 0x00781f0006067f89 */ /* 0x014e9800000e0000 */
[----:B0-----:R-:W-:Y:S05]  /*94b0*/  @P0 BRA `(.L_x_10171) ;  /* 0x0000000c00e40947 */ /* 0x001fea0003800000 */
[----:B------:R-:W-:Y:S02]  /*94c0*/  ULDC UR4, c[0x0][0xbc8] ;  /* 0x0002f20000047ab9 */ /* 0x000fe40000000800 */
[----:B------:R-:W-:Y:S02]  /*94d0*/  ISETP.GE.AND P3, PT, R2, UR4, PT ;  /* 0x0000000402007c0c */ /* 0x000fe4000bf66270 */
[----:B------:R-:W-:Y:S02]  /*94e0*/  ISETP.GE.AND P4, PT, R212, UR4, PT ;  /* 0x00000004d4007c0c */ /* 0x000fe4000bf86270 */
[----:B------:R-:W-:-:S09]  /*94f0*/  ISETP.GE.AND P5, PT, R211, UR4, PT ;  /* 0x00000004d3007c0c */ /* 0x000fd2000bfa6270 */
[-C--:B--2---:R-:W-:Y:S02]  /*9500*/  @!P3 LEA R4, P0, R2, R6.reuse, 0x1 ;  /* 0x000000060204b211 */ /* 0x084fe400078008ff */
[-C--:B------:R-:W-:Y:S02]  /*9510*/  @!P4 LEA R8, P1, R212, R6.reuse, 0x1 ;  /* 0x00000006d408c211 */ /* 0x080fe400078208ff */
[C---:B------:R-:W-:Y:S02]  /*9520*/  @!P5 LEA R10, P2, R211.reuse, R6, 0x1 ;  /* 0x00000006d30ad211 */ /* 0x040fe400078408ff */
        /* <DEDUP_REMOVED lines=12> */
.L_x_10163:
[----:B------:R-:W-:Y:S01]  /*95f0*/  R2UR UR4, R218 ;  /* 0x00000000da0472ca */ /* 0x000fe200000e0000 */
[----:B------:R-:W-:Y:S01]  /*9600*/  ULDC.64 UR10, c[0x0][0xd00] ;  /* 0x00034000000a7ab9 */ /* 0x000fe20000000a00 */
[----:B------:R-:W-:Y:S01]  /*9610*/  USHF.L.U32 UR8, UR61, 0x2, URZ ;  /* 0x000000023d087899 */ /* 0x000fe2000800063f */
[----:B------:R-:W0:Y:S01]  /*9620*/  LDC R13, c[0x0][0xce8] ;  /* 0x00033a00ff0d7b82 */ /* 0x000e220000000800 */
[----:B------:R-:W-:Y:S01]  /*9630*/  UISETP.NE.U32.AND UP0, UPT, UR10, URZ, UPT ;  /* 0x0000003f0a00728c */ /* 0x000fe2000bf05070 */
[----:B------:R-:W-:-:S03]  /*9640*/  R2UR UR12, R216 ;  /* 0x00000000d80c72ca */ /* 0x000fc600000e0000 */
[----:B------:R-:W-:-:S05]  /*9650*/  UISETP.NE.AND.EX UP0, UPT, UR11, URZ, UPT, UP0 ;  /* 0x0000003f0b00728c */ /* 0x000fca000bf05300 */
[----:B------:R-:W-:Y:S01]  /*9660*/  USHF.L.U64.HI UR9, UR61, 0x2, UR4 ;  /* 0x000000023d097899 */ /* 0x000fe20008010204 */
[----:B------:R-:W-:Y:S01]  /*9670*/  PLOP3.LUT P2, PT, PT, PT, UP0, 0x80, 0x0 ;  /* 0x000000000000781c */ /* 0x000fe20003f4f008 */
[----:B------:R-:W-:-:S04]  /*9680*/  UIADD3 UR4, UP1, UR8, UR10, URZ ;  /* 0x0000000a08047290 */ /* 0x000fc8000ff3e03f */
[----:B------:R-:W-:Y:S02]  /*9690*/  UIADD3.X UR7, UR9, UR11, URZ, UP1, !UPT ;  /* 0x0000000b09077290 */ /* 0x000fe40008ffe43f */
[----:B------:R-:W-:Y:S01]  /*96a0*/  IMAD.U32 R4, RZ, RZ, UR4 ;  /* 0x00000004ff047e24 */ /* 0x000fe2000f8e00ff */
[----:B------:R-:W-:Y:S02]  /*96b0*/  ULDC.64 UR10, c[0x0][0xd08] ;  /* 0x00034200000a7ab9 */ /* 0x000fe40000000a00 */
[----:B------:R-:W-:Y:S01]  /*96c0*/  UISETP.NE.U32.AND UP1, UPT, UR10, URZ, UPT ;  /* 0x0000003f0a00728c */ /* 0x000fe2000bf25070 */
[----:B------:R-:W-:-:S03]  /*96d0*/  IMAD.U32 R5, RZ, RZ, UR7 ;  /* 0x00000007ff057e24 */ /* 0x000fc6000f8e00ff */
[----:B------:R-:W-:Y:S02]  /*96e0*/  UISETP.NE.AND.EX UP1, UPT, UR11, URZ, UPT, UP1 ;  /* 0x0000003f0b00728c */ /* 0x000fe4000bf25310 */
[----:B------:R-:W2:Y:S01]  /*96f0*/  @P2 LDG.E R3, desc[UR36][R4.64] ;  /* 0x0000002404032981 */ /* 0x000ea2000c1e1900 */
[----:B------:R-:W-:Y:S02]  /*9700*/  ULDC UR4, c[0x0][0xb88] ;  /* 0x0002e20000047ab9 */ /* 0x000fe40000000800 */
[----:B------:R-:W-:Y:S01]  /*9710*/  IMAD.U32 R0, RZ, RZ, UR4 ;  /* 0x00000004ff007e24 */ /* 0x000fe2000f8e00ff */
[----:B------:R-:W-:-:S05]  /*9720*/  PLOP3.LUT P3, PT, PT, PT, UP1, 0x80, 0x0 ;  /* 0x000000000000781c */ /* 0x000fca0003f6f018 */
        /* <DEDUP_REMOVED lines=8> */
[----:B------:R-:W0:Y:S10]  /*97b0*/  S2R R6, SR_TID.X ;  /* 0x0000000000067919 */ /* 0x000e340000002100 */
[----:B------:R-:W3:Y:S01]  /*97c0*/  @P0 LDC R11, c[0x0][0xcec] ;  /* 0x00033b00ff0b0b82 */ /* 0x000ee20000000800 */
[----:B0-----:R-:W-:-:S05]  /*97d0*/  VIADD R6, R6, 0xffffff80 ;  /* 0xffffff8006067836 */ /* 0x001fca0000000000 */
[----:B------:R-:W-:Y:S02]  /*97e0*/  ISETP.GE.AND P1, PT, R6, 0x80, PT ;  /* 0x000000800600780c */ /* 0x000fe40003f26270 */
[----:B--2---:R-:W-:-:S13]  /*97f0*/  @P2 R2UR UR4, R3 ;  /* 0x00000000030422ca */ /* 0x004fda00000e0000 */
[----:B------:R-:W-:Y:S01]  /*9800*/  USHF.R.S32.HI UR10, URZ, 0x1f, UR4 ;  /* 0x0000001f3f0a7899 */ /* 0x000fe20008011404 */
[----:B-1-3--:R-:W-:Y:S11]  /*9810*/  @P3 BRA `(.L_x_10172) ;  /* 0x0000000000103947 */ /* 0x00aff60003800000 */
[----:B------:R-:W-:Y:S05]  /*9820*/  @!P2 BRA `(.L_x_10172) ;  /* 0x00000000000ca947 */ /* 0x000fea0003800000 */
[----:B------:R-:W2:Y:S04]  /*9830*/  LDG.E R3, desc[UR36][R4.64] ;  /* 0x0000002404037981 */ /* 0x000ea8000c1e1900 */
[----:B-----5:R-:W2:Y:S02]  /*9840*/  LDG.E R0, desc[UR36][R4.64+0x4] ;  /* 0x0000042404007981 */ /* 0x020ea4000c1e1900 */
[----:B--2---:R-:W-:-:S07]  /*9850*/  IMAD.IADD R0, R0, 0x1, -R3 ;  /* 0x0000000100007824 */ /* 0x004fce00078e0a03 */
.L_x_10172:
[----:B------:R-:W-:Y:S01]  /*9860*/  R2UR UR7, R218 ;  /* 0x00000000da0772ca */ /* 0x000fe200000e0000 */
[----:B------:R-:W-:Y:S01]  /*9870*/  USEL UR61, UR61, URZ, !UP0 ;  /* 0x0000003f3d3d7287 */ /* 0x000fe2000c000000 */
[----:B------:R-:W-:Y:S11]  /*9880*/  BSSY B1, `(.L_x_10173) ;  /* 0x000002f000017945 */ /* 0x000ff60003800000 */
[----:B------:R-:W-:Y:S01]  /*9890*/  USEL UR12, UR7, URZ, !UP0 ;  /* 0x0000003f070c7287 */ /* 0x000fe2000c000000 */
[----:B------:R-:W-:Y:S11]  /*98a0*/  @P1 BRA `(.L_x_10174) ;  /* 0x0000000000b01947 */ /* 0x000ff60003800000 */
[----:B------:R-:W0:Y:S01]  /*98b0*/  S2R R4, SR_TID.X ;  /* 0x0000000000047919 */ /* 0x000e220000002100 */
[----:B------:R-:W1:Y:S01]  /*98c0*/  LDC R6, c[0x0][0xce8] ;  /* 0x00033a00ff067b82 */ /* 0x000e620000000800 */
[----:B------:R-:W-:-:S13]  /*98d0*/  R2UR UR7, R215 ;  /* 0x00000000d70772ca */ /* 0x000fda00000e0000 */
[----:B------:R-:W-:-:S05]  /*98e0*/  IMAD.U32 R3, RZ, RZ, UR7 ;  /* 0x00000007ff037e24 */ /* 0x000fca000f8e00ff */
[----:B0-----:R-:W-:Y:S01]  /*98f0*/  LEA R3, R3, R4, 0x7 ;  /* 0x0000000403037211 */ /* 0x001fe200078e38ff */
[----:B-1---5:R-:W-:-:S04]  /*9900*/  IMAD R4, R0, R6, RZ ;  /* 0x0000000600047224 */ /* 0x022fc800078e02ff */
[----:B------:R-:W-:-:S05]  /*9910*/  VIADD R5, R3, 0xffffff80 ;  /* 0xffffff8003057836 */ /* 0x000fca0000000000 */
[----:B------:R-:W-:-:S13]  /*9920*/  ISETP.GE.AND P1, PT, R5, R4, PT ;  /* 0x000000040500720c */ /* 0x000fda0003f26270 */
[----:B------:R-:W-:Y:S05]  /*9930*/  @P1 BRA `(.L_x_10174) ;  /* 0x00000000008c1947 */ /* 0x000fea0003800000 */
[----:B------:R-:W-:Y:S01]  /*9940*/  ISETP.NE.AND P1, PT, R6, 0x1, PT ;  /* 0x000000010600780c */ /* 0x000fe20003f25270 */
[----:B------:R-:W-:Y:S01]  /*9950*/  ULDC.64 UR14, c[0x0][0xc90] ;  /* 0x00032400000e7ab9 */ /* 0x000fe20000000a00 */
[----:B------:R-:W-:Y:S01]  /*9960*/  R2UR UR13, R216 ;  /* 0x00000000d80d72ca */ /* 0x000fe200000e0000 */
[----:B------:R-:W-:Y:S01]  /*9970*/  UIMAD UR7, UR11, UR14, URZ ;  /* 0x0000000e0b0772a4 */ /* 0x000fe2000f8e023f */
[----:B------:R-:W-:Y:S01]  /*9980*/  UMOV UR8, UR4 ;  /* 0x0000000400087c82 */ /* 0x000fe20008000000 */
[----:B------:R-:W-:-:S08]  /*9990*/  UMOV UR9, UR10 ;  /* 0x0000000a00097c82 */ /* 0x000fd00008000000 */
[----:B------:R-:W0:Y:S02]  /*99a0*/  @P1 LDC R4, c[0x0][0xcec] ;  /* 0x00033b00ff041b82 */ /* 0x000e240000000800 */
[----:B------:R-:W-:Y:S02]  /*99b0*/  UIMAD.WIDE.U32 UR8, UR13, UR14, UR8 ;  /* 0x0000000e0d0872a5 */ /* 0x000fe4000f8e0008 */
[----:B------:R-:W-:-:S03]  /*99c0*/  UIMAD UR7, UR13, UR15, UR7 ;  /* 0x0000000f0d0772a4 */ /* 0x000fc6000f8e0207 */
[----:B------:R-:W-:Y:S01]  /*99d0*/  ULDC.64 UR14, c[0x0][0xc98] ;  /* 0x00032600000e7ab9 */ /* 0x000fe20000000a00 */
[----:B------:R-:W1:Y:S01]  /*99e0*/  @P1 LDC R8, c[0x0][0xcf0] ;  /* 0x00033c00ff081b82 */ /* 0x000e620000000800 */
[----:B------:R-:W-:Y:S02]  /*99f0*/  UIADD3 UR9, UR9, UR7, URZ ;  /* 0x0000000709097290 */ /* 0x000fe4000fffe03f */
[----:B------:R-:W-:Y:S02]  /*9a00*/  UIMAD UR7, UR12, UR14, URZ ;  /* 0x0000000e0c0772a4 */ /* 0x000fe4000f8e023f */
[----:B------:R-:W-:Y:S02]  /*9a10*/  UIMAD.WIDE.U32 UR8, UR61, UR14, UR8 ;  /* 0x0000000e3d0872a5 */ /* 0x000fe4000f8e0008 */
[----:B------:R-:W-:-:S03]  /*9a20*/  UIMAD UR7, UR61, UR15, UR7 ;  /* 0x0000000f3d0772a4 */ /* 0x000fc6000f8e0207 */
        /* <DEDUP_REMOVED lines=20> */
.L_x_10174:
[----:B------:R-:W-:Y:S05]  /*9b70*/  BSYNC B1 ;  /* 0x0000000000017941 */ /* 0x000fea0003800000 */
.L_x_10173:
[----:B------:R-:W-:Y:S01]  /*9b80*/  R2UR UR13, R215 ;  /* 0x00000000d70d72ca */ /* 0x000fe200000e0000 */
[----:B------:R-:W1:Y:S01]  /*9b90*/  @P0 LDC R5, c[0x0][0xcf0] ;  /* 0x00033c00ff050b82 */ /* 0x000e620000000800 */
[----:B------:R-:W-:Y:S01]  /*9ba0*/  ULDC.64 UR14, c[0x0][0xba0] ;  /* 0x0002e800000e7ab9 */ /* 0x000fe20000000a00 */
[----:B------:R-:W-:Y:S01]  /*9bb0*/  R2UR UR16, R216 ;  /* 0x00000000d81072ca */ /* 0x000fe200000e0000 */
[----:B------:R-:W-:Y:S01]  /*9bc0*/  UIMAD UR7, UR10, UR14, URZ ;  /* 0x0000000e0a0772a4 */ /* 0x000fe2000f8e023f */
[----:B0-----:R-:W-:Y:S01]  /*9bd0*/  IMAD R3, R214, 0x20, R217 ;  /* 0x00000020d6037824 */ /* 0x001fe200078e02d9 */
[----:B------:R-:W-:Y:S01]  /*9be0*/  UIMAD.WIDE.U32 UR8, UR4, UR14, URZ ;  /* 0x0000000e040872a5 */ /* 0x000fe2000f8e003f */
[----:B------:R-:W-:Y:S01]  /*9bf0*/  BSSY B1, `(.L_x_10175) ;  /* 0x0000043000017945 */ /* 0x000fe20003800000 */
[----:B------:R-:W-:Y:S01]  /*9c00*/  UIMAD UR7, UR4, UR15, UR7 ;  /* 0x0000000f040772a4 */ /* 0x000fe2000f8e0207 */
[----:B------:R-:W-:Y:S02]  /*9c10*/  SHF.R.S32.HI R18, RZ, 0x1f, R2 ;  /* 0x0000001fff127819 */ /* 0x000fe40000011402 */
[----:B------:R-:W-:Y:S01]  /*9c20*/  ULDC.64 UR14, c[0x0][0xbe8] ;  /* 0x0002fa00000e7ab9 */ /* 0x000fe20000000a00 */
[----:B------:R-:W-:Y:S01]  /*9c30*/  UIADD3 UR9, UR9, UR7, URZ ;  /* 0x0000000709097290 */ /* 0x000fe2000fffe03f */
[----:B------:R-:W-:Y:S01]  /*9c40*/  IMAD.U32 R8, RZ, RZ, UR13 ;  /* 0x0000000dff087e24 */ /* 0x000fe2000f8e00ff */
[----:B------:R-:W-:Y:S01]  /*9c50*/  UIMAD UR4, UR11, UR14, URZ ;  /* 0x0000000e0b0472a4 */ /* 0x000fe2000f8e023f */
[----:B------:R-:W-:Y:S01]  /*9c60*/  IMAD.U32 R10, RZ, RZ, UR13 ;  /* 0x0000000dff0a7e24 */ /* 0x000fe2000f8e00ff */
[----:B------:R-:W-:-:S02]  /*9c70*/  UIMAD.WIDE.U32 UR8, UR16, UR14, UR8 ;  /* 0x0000000e100872a5 */ /* 0x000fc4000f8e0008 */
[----:B------:R-:W-:Y:S01]  /*9c80*/  LEA R8, R8, R3, 0x7 ;  /* 0x0000000308087211 */ /* 0x000fe200078e38ff */
[----:B------:R-:W-:Y:S01]  /*9c90*/  UIMAD UR4, UR16, UR15, UR4 ;  /* 0x0000000f100472a4 */ /* 0x000fe2000f8e0204 */
[----:B------:R-:W-:Y:S01]  /*9ca0*/  IMAD R10, R10, 0x80, R217 ;  /* 0x000000800a0a7824 */ /* 0x000fe200078e02d9 */
[----:B------:R-:W-:Y:S02]  /*9cb0*/  ULDC.64 UR10, c[0x0][0xbf0] ;  /* 0x0002fc00000a7ab9 */ /* 0x000fe40000000a00 */
[----:B------:R-:W-:Y:S01]  /*9cc0*/  @P0 IMAD.HI.U32 R4, R8, R11, RZ ;  /* 0x0000000b08040227 */ /* 0x000fe200078e00ff */
[----:B------:R-:W-:Y:S02]  /*9cd0*/  UIADD3 UR9, UR9, UR4, URZ ;  /* 0x0000000409097290 */ /* 0x000fe4000fffe03f */
[----:B------:R-:W-:Y:S01]  /*9ce0*/  UIMAD UR4, UR12, UR10, URZ ;  /* 0x0000000a0c0472a4 */ /* 0x000fe2000f8e023f */
[----:B------:R-:W-:Y:S01]  /*9cf0*/  IMAD.MOV.U32 R3, RZ, RZ, R8 ;  /* 0x000000ffff037224 */ /* 0x000fe200078e0008 */
[----:B-1----:R-:W-:Y:S01]  /*9d00*/  @P0 SHF.R.U32.HI R3, RZ, R5, R4 ;  /* 0x00000005ff030219 */ /* 0x002fe20000011604 */
[----:B------:R-:W-:-:S02]  /*9d10*/  UIMAD.WIDE.U32 UR8, UR61, UR10, UR8 ;  /* 0x0000000a3d0872a5 */ /* 0x000fc4000f8e0008 */
[----:B------:R-:W-:Y:S01]  /*9d20*/  UIMAD UR4, UR61, UR11, UR4 ;  /* 0x0000000b3d0472a4 */ /* 0x000fe2000f8e0204 */
[--C-:B------:R-:W-:Y:S01]  /*9d30*/  SHF.R.S32.HI R4, RZ, 0x1f, R3.reuse ;  /* 0x0000001fff047819 */ /* 0x100fe20000011403 */
[----:B------:R-:W-:Y:S01]  /*9d40*/  IMAD.MOV R9, RZ, RZ, -R3 ;  /* 0x000000ffff097224 */ /* 0x000fe200078e0a03 */
[----:B------:R-:W-:Y:S01]  /*9d50*/  ULDC.64 UR10, c[0x0][0xbe0] ;  /* 0x0002f800000a7ab9 */ /* 0x000fe20000000a00 */
[----:B------:R-:W-:Y:S02]  /*9d60*/  UIADD3 UR4, UR9, UR4, URZ ;  /* 0x0000000409047290 */ /* 0x000fe4000fffe03f */
[----:B------:R-:W-:Y:S02]  /*9d70*/  IMAD.U32 R5, RZ, RZ, UR9 ;  /* 0x00000009ff057e24 */ /* 0x000fe4000f8e00ff */
[----:B------:R-:W-:Y:S02]  /*9d80*/  IMAD R6, R4, UR10, RZ ;  /* 0x0000000a04067c24 */ /* 0x000fe4000f8e02ff */
[----:B------:R-:W-:Y:S01]  /*9d90*/  IMAD.U32 R4, RZ, RZ, UR8 ;  /* 0x00000008ff047e24 */ /* 0x000fe2000f8e00ff */
[----:B------:R-:W-:Y:S01]  /*9da0*/  ULDC.64 UR8, c[0x0][0xbd8] ;  /* 0x0002f60000087ab9 */ /* 0x000fe20000000a00 */
[----:B------:R-:W-:-:S02]  /*9db0*/  IMAD.U32 R5, RZ, RZ, UR4 ;  /* 0x00000004ff057e24 */ /* 0x000fc4000f8e00ff */
[----:B------:R-:W-:Y:S02]  /*9dc0*/  IMAD R9, R13, R9, R8 ;  /* 0x000000090d097224 */ /* 0x000fe400078e0208 */
[C---:B------:R-:W-:Y:S02]  /*9dd0*/  IMAD R11, R3.reuse, UR11, R6 ;  /* 0x0000000b030b7c24 */ /* 0x040fe4000f8e0206 */
[----:B------:R-:W-:Y:S01]  /*9de0*/  IMAD.WIDE.U32 R4, R3, UR10, R4 ;  /* 0x0000000a03047c25 */ /* 0x000fe2000f8e0004 */
[----:B------:R-:W-:-:S03]  /*9df0*/  SHF.R.S32.HI R3, RZ, 0x1f, R9 ;  /* 0x0000001fff037819 */ /* 0x000fc60000011409 */
[----:B------:R-:W-:Y:S02]  /*9e00*/  IMAD.IADD R5, R5, 0x1, R11 ;  /* 0x0000000105057824 */ /* 0x000fe400078e020b */
[----:B------:R-:W-:Y:S02]  /*9e10*/  IMAD R6, R3, UR8, RZ ;  /* 0x0000000803067c24 */ /* 0x000fe4000f8e02ff */
[----:B-----5:R-:W-:Y:S01]  /*9e20*/  IMAD R13, R0, R13, RZ ;  /* 0x0000000d000d7224 */ /* 0x020fe200078e02ff */
[C---:B------:R-:W-:Y:S01]  /*9e30*/  IADD3 R0, R10.reuse, 0x20, RZ ;  /* 0x000000200a007810 */ /* 0x040fe20007ffe0ff */
[C---:B------:R-:W-:Y:S02]  /*9e40*/  IMAD R3, R9.reuse, UR9, R6 ;  /* 0x0000000909037c24 */ /* 0x040fe4000f8e0206 */
        /* <DEDUP_REMOVED lines=9> */
[----:B------:R0:W1:Y:S04]  /*9ee0*/  SHFL.IDX PT, R4, R6, RZ, 0x181f ;  /* 0x00181fff06047589 */ /* 0x00006800000e0000 */
[----:B------:R0:W2:Y:S01]  /*9ef0*/  SHFL.IDX PT, R0, R3, RZ, 0x181f ;  /* 0x00181fff03007589 */ /* 0x0000a200000e0000 */
[----:B------:R-:W-:Y:S07]  /*9f00*/  @P2 BRA `(.L_x_10176) ;  /* 0x0000000000442947 */ /* 0x000fee0003800000 */
        /* <DEDUP_REMOVED lines=17> */
.L_x_10176:
[----:B------:R-:W-:Y:S05]  /*a020*/  BSYNC B1 ;  /* 0x0000000000017941 */ /* 0x000fea0003800000 */
.L_x_10175:
[----:B--2---:R2:W4:Y:S01]  /*a030*/  SHFL.IDX PT, R0, R3, 0x1, 0x181f ;  /* 0x00381f0003007f89 */ /* 0x00452200000e0000 */
[----:B------:R-:W-:Y:S03]  /*a040*/  BSSY B1, `(.L_x_10177) ;  /* 0x0000014000017945 */ /* 0x000fe60003800000 */
[----:B-1-3--:R2:W1:Y:S01]  /*a050*/  SHFL.IDX PT, R4, R6, 0x1, 0x181f ;  /* 0x00381f0006047f89 */ /* 0x00a46200000e0000 */
[----:B------:R-:W-:Y:S05]  /*a060*/  @P1 BRA `(.L_x_10178) ;  /* 0x0000000000441947 */ /* 0x000fea0003800000 */
[----:B------:R-:W-:Y:S02]  /*a070*/  ULDC UR4, c[0x0][0xbc8] ;  /* 0x0002f20000047ab9 */ /* 0x000fe40000000800 */
[----:B------:R-:W-:Y:S02]  /*a080*/  ISETP.GE.AND P4, PT, R2, UR4, PT ;  /* 0x0000000402007c0c */ /* 0x000fe4000bf86270 */
[----:B------:R-:W-:Y:S02]  /*a090*/  ISETP.GE.AND P3, PT, R212, UR4, PT ;  /* 0x00000004d4007c0c */ /* 0x000fe4000bf66270 */
[----:B------:R-:W-:Y:S02]  /*a0a0*/  ISETP.GE.AND P2, PT, R211, UR4, PT ;  /* 0x00000004d3007c0c */ /* 0x000fe4000bf46270 */
[----:B------:R-:W-:-:S07]  /*a0b0*/  ISETP.GE.AND P1, PT, R213, UR4, PT ;  /* 0x00000004d5007c0c */ /* 0x000fce000bf26270 */
[-C--:B-1----:R-:W-:Y:S02]  /*a0c0*/  @!P4 LEA R8, P6, R2, R4.reuse, 0x1 ;  /* 0x000000040208c211 */ /* 0x082fe400078c08ff */
[----:B------:R-:W-:Y:S02]  /*a0d0*/  @!P3 LEA R14, P5, R212, R4, 0x1 ;  /* 0x00000004d40eb211 */ /* 0x000fe400078a08ff */
[----:B----4-:R-:W-:Y:S02]  /*a0e0*/  @!P4 LEA.HI.X R9, R2, R0, R18, 0x1, P6 ;  /* 0x000000000209c211 */ /* 0x010fe400030f0c12 */
        /* <DEDUP_REMOVED lines=9> */
.L_x_10178:
[----:B------:R-:W-:Y:S05]  /*a180*/  BSYNC B1 ;  /* 0x0000000000017941 */ /* 0x000fea0003800000 */
.L_x_10177:
[----:B----4-:R4:W0:Y:S01]  /*a190*/  SHFL.IDX PT, R0, R3, 0x2, 0x181f ;  /* 0x00581f0003007f89 */ /* 0x01082200000e0000 */
        /* <DEDUP_REMOVED lines=9> */
[-C--:B------:R-:W-:Y:S02]  /*a230*/  @!P2 LEA R14, P5, R212, R4.reuse, 0x1 ;  /* 0x00000004d40ea211 */ /* 0x080fe400078a08ff */
        /* <DEDUP_REMOVED lines=10> */
.L_x_10180:
[----:B------:R-:W-:Y:S05]  /*a2e0*/  BSYNC B1 ;  /* 0x0000000000017941 */ /* 0x000fea0003800000 */
.L_x_10179:
[----:B0-----:R-:W-:Y:S01]  /*a2f0*/  VIADD R0, R10, 0x60 ;  /* 0x000000600a007836 */ /* 0x001fe20000000000 */
[----:B---3--:R0:W3:Y:S04]  /*a300*/  SHFL.IDX PT, R8, R3, 0x3, 0x181f ;  /* 0x00781f0003087f89 */ /* 0x0080e800000e0000 */
[----:B------:R-:W-:Y:S01]  /*a310*/  ISETP.GE.AND P0, PT, R0, R13, PT ;  /* 0x0000000d0000720c */ /* 0x000fe20003f06270 */
[----:B-1----:R0:W1:-:S12]  /*a320*/  SHFL.IDX PT, R4, R6, 0x3, 0x181f ;  /* 0x00781f0006047f89 */ /* 0x00205800000e0000 */
[----:B0-----:R-:W-:Y:S05]  /*a330*/  @P0 BRA `(.L_x_10171) ;  /* 0x0000000000440947 */ /* 0x001fea0003800000 */
        /* <DEDUP_REMOVED lines=8> */
[----:B---3--:R-:W-:Y:S02]  /*a3c0*/  @!P3 LEA.HI.X R11, R2, R8, R18, 0x1, P6 ;  /* 0x00000008020bb211 */ /* 0x008fe400030f0c12 */
        /* <DEDUP_REMOVED lines=8> */
.L_x_10171:
[----:B------:R-:W-:Y:S05]  /*a450*/  BSYNC B0 ;  /* 0x0000000000007941 */ /* 0x000fea0003800000 */
.L_x_10162:
[----:B------:R-:W-:Y:S02]  /*a460*/  ULDC UR4, c[0x0][0xd3c] ;  /* 0x00034f0000047ab9 */ /* 0x000fe40000000800 */
[----:B------:R-:W-:-:S13]  /*a470*/  ISETP.GE.AND P0, PT, R7, UR4, PT ;  /* 0x0000000407007c0c */ /* 0x000fda000bf06270 */
[----:B------:R-:W-:Y:S05]  /*a480*/  @!P0 BRA `(.L_x_10181) ;  /* 0xffffff6800608947 */ /* 0x000fea000383ffff */
[----:B------:R-:W-:Y:S05]  /*a490*/  EXIT ;  /* 0x000000000000794d */ /* 0x000fea0003800000 */
.L_x_10133:
        /* <DEDUP_REMOVED lines=16> */
.L_x_10182:
        /* <DEDUP_REMOVED lines=40> */
.L_x_10188:
        /* <DEDUP_REMOVED lines=12> */
.L_x_10187:
[----:B------:R-:W-:Y:S05]  /*a8e0*/  BSYNC B0 ;  /* 0x0000000000007941 */ /* 0x000fea0003800000 */
.L_x_10186:
        /* <DEDUP_REMOVED lines=21> */
.L_x_10184:
        /* <DEDUP_REMOVED lines=15> */
.L_x_10189:
[----:B---3--:R-:W-:Y:S01]  /*ab30*/  IMAD R16, R16, UR5, R8 ;  /* 0x0000000510107c24 */ /* 0x008fe2000f8e0208 */
[----:B0-----:R-:W-:Y:S01]  /*ab40*/  IABS R2, R10 ;  /* 0x0000000a00027213 */ /* 0x001fe20000000000 */
[----:B-1----:R-:W-:Y:S02]  /*ab50*/  IMAD.MOV R0, RZ, RZ, -R3 ;  /* 0x000000ffff007224 */ /* 0x002fe400078e0a03 */
[----:B------:R-:W-:Y:S01]  /*ab60*/  VIADD R19, R19, UR4 ;  /* 0x0000000413137c36 */ /* 0x000fe20008000000 */
[----:B------:R-:W-:Y:S01]  /*ab70*/  IADD3 R11, -R16, UR6, RZ ;  /* 0x00000006100b7c10 */ /* 0x000fe2000fffe1ff */
[----:B------:R-:W-:Y:S01]  /*ab80*/  IMAD.MOV R4, RZ, RZ, -R2 ;  /* 0x000000ffff047224 */ /* 0x000fe200078e0a02 */
[----:B------:R-:W-:Y:S01]  /*ab90*/  MOV R2, RZ ;  /* 0x000000ff00027202 */ /* 0x000fe20000000f00 */
[----:B--2---:R-:W-:Y:S01]  /*aba0*/  IMAD R7, R0, R9, RZ ;  /* 0x0000000900077224 */ /* 0x004fe200078e02ff */
        /* <DEDUP_REMOVED lines=20> */
.L_x_10185:
[----:B------:R-:W-:Y:S01]  /*acf0*/  ULDC UR4, c[0x0][0xd3c] ;  /* 0x00034f0000047ab9 */ /* 0x000fe20000000800 */
[----:B------:R-:W-:Y:S02]  /*ad00*/  IMAD.MOV.U32 R17, RZ, RZ, RZ ;  /* 0x000000ffff117224 */ /* 0x000fe400078e00ff */
[----:B------:R-:W-:Y:S02]  /*ad10*/  IMAD.U32 R16, RZ, RZ, UR6 ;  /* 0x00000006ff107e24 */ /* 0x000fe4000f8e00ff */
[----:B------:R-:W-:Y:S02]  /*ad20*/  IMAD.MOV.U32 R18, RZ, RZ, RZ ;  /* 0x000000ffff127224 */ /* 0x000fe400078e00ff */
[----:B------:R-:W-:-:S07]  /*ad30*/  IMAD.U32 R19, RZ, RZ, UR4 ;  /* 0x00000004ff137e24 */ /* 0x000fce000f8e00ff */
.L_x_10190:
[----:B------:R-:W-:-:S13]  /*ad40*/  ISETP.NE.AND P0, PT, R5, RZ, PT ;  /* 0x000000ff0500720c */ /* 0x000fda0003f05270 */
[----:B------:R-:W0:Y:S01]  /*ad50*/  @!P0 S2R R3, SR_CgaCtaId ;  /* 0x0000000000038919 */ /* 0x000e220000008800 */
[----:B------:R-:W-:-:S04]  /*ad60*/  @!P0 MOV R0, 0x400 ;  /* 0x0000040000008802 */ /* 0x000fc80000000f00 */
[----:B0-----:R-:W-:-:S05]  /*ad70*/  @!P0 LEA R0, R3, R0, 0x18 ;  /* 0x0000000003008211 */ /* 0x001fca00078ec0ff */
[----:B------:R1:W-:Y:S01]  /*ad80*/  @!P0 STS.128 [R0+0x324d0], R16 ;  /* 0x0324d01000008388 */ /* 0x0003e20000000c00 */
[----:B------:R-:W-:Y:S06]  /*ad90*/  BAR.ARV 0x5, 0x180 ;  /* 0x0146000000007b1d */ /* 0x000fec0000002000 */
.L_x_10183:
[----:B------:R2:W-:Y:S01]  /*ada0*/  STL [R1+0x18], RZ ;  /* 0x000018ff01007387 */ /* 0x0005e20000100800 */
[----:B------:R-:W-:Y:S01]  /*adb0*/  ULDC UR4, c[0x0][0xd3c] ;  /* 0x00034f0000047ab9 */ /* 0x000fe20000000800 */
[----:B------:R-:W-:Y:S01]  /*adc0*/  IMAD.MOV.U32 R27, RZ, RZ, 0x1 ;  /* 0x00000001ff1b7424 */ /* 0x000fe200078e00ff */
[----:B0-----:R-:W-:Y:S01]  /*add0*/  ISETP.GE.AND P0, PT, R19, UR4, PT ;  /* 0x0000000413007c0c */ /* 0x001fe2000bf06270 */
[----:B------:R-:W-:-:S12]  /*ade0*/  IMAD.MOV.U32 R24, RZ, RZ, RZ ;  /* 0x000000ffff187224 */ /* 0x000fd800078e00ff */
[----:B--2---:R-:W-:Y:S05]  /*adf0*/  @P0 BRA `(.L_x_10191) ;  /* 0x0000005000300947 */ /* 0x004fea0003800000 */
[----:B-1----:R-:W2:Y:S01]  /*ae00*/  LDL R0, [R1+0x24] ;  /* 0x0000240001007983 */ /* 0x002ea20000100800 */
[----:B------:R-:W0:Y:S01]  /*ae10*/  S2UR UR5, SR_CgaCtaId ;  /* 0x00000000000579c3 */ /* 0x000e220000008800 */
[----:B------:R-:W-:Y:S01]  /*ae20*/  BSSY B8, `(.L_x_10191) ;  /* 0x0000509000087945 */ /* 0x000fe20003800000 */
[----:B------:R-:W-:Y:S01]  /*ae30*/  MOV R27, 0x1 ;  /* 0x00000001001b7802 */ /* 0x000fe20000000f00 */
[----:B------:R-:W1:Y:S01]  /*ae40*/  S2R R5, SR_TID.X ;  /* 0x0000000000057919 */ /* 0x000e620000002100 */
[----:B------:R-:W-:Y:S01]  /*ae50*/  IMAD.MOV.U32 R24, RZ, RZ, RZ ;  /* 0x000000ffff187224 */ /* 0x000fe200078e00ff */
[----:B------:R-:W-:Y:S01]  /*ae60*/  ULDC UR39, c[0x0][0xc] ;  /* 0x0000030000277ab9 */ /* 0x000fe20000000800 */
[----:B------:R3:W-:Y:S01]  /*ae70*/  STL [R1+0x18], RZ ;  /* 0x000018ff01007387 */ /* 0x0007e20000100800 */
[C---:B-1----:R-:W-:Y:S02]  /*ae80*/  LOP3.LUT R4, R5.reuse, 0x7f, RZ, 0xc0, !PT ;  /* 0x0000007f05047812 */ /* 0x042fe400078ec0ff */
[----:B--2---:R-:W-:Y:S01]  /*ae90*/  R2UR UR4, R0 ;  /* 0x00000000000472ca */ /* 0x004fe200000e0000 */
[----:B------:R-:W-:-:S05]  /*aea0*/  IMAD.SHL.U32 R0, R5, 0x8, RZ ;  /* 0x0000000805007824 */ /* 0x000fca00078e00ff */
[----:B------:R-:W-:-:S04]  /*aeb0*/  LOP3.LUT R2, R0, 0x1f8, RZ, 0xc0, !PT ;  /* 0x000001f800027812 */ /* 0x000fc800078ec0ff */
[----:B------:R-:W-:Y:S01]  /*aec0*/  LOP3.LUT R3, R2, 0x38, R5, 0x78, !PT ;  /* 0x0000003802037812 */ /* 0x000fe200078e7805 */
[----:B------:R-:W-:Y:S01]  /*aed0*/  IMAD.SHL.U32 R2, R5, 0x10, RZ ;  /* 0x0000001005027824 */ /* 0x000fe200078e00ff */
[----:B------:R-:W-:Y:S01]  /*aee0*/  SHF.R.U32.HI R5, RZ, 0x3, R4 ;  /* 0x00000003ff057819 */ /* 0x000fe20000011604 */
[----:B------:R-:W-:Y:S01]  /*aef0*/  ULOP3.LUT UR38, UR4, 0x2, URZ, 0xfc, !UPT ;  /* 0x0000000204267892 */ /* 0x000fe2000f8efc3f */
[----:B------:R-:W-:Y:S02]  /*af00*/  LOP3.LUT R30, R3, 0x200, R0, 0xf8, !PT ;  /* 0x00000200031e7812 */ /* 0x000fe400078ef800 */
[----:B------:R-:W-:Y:S01]  /*af10*/  UMOV UR4, 0x400 ;  /* 0x0000040000047882 */ /* 0x000fe20000000000 */
[----:B------:R-:W-:Y:S01]  /*af20*/  LOP3.LUT R4, R0, 0x38, RZ, 0xc0, !PT ;  /* 0x0000003800047812 */ /* 0x000fe200078ec0ff */
[----:B0-----:R-:W-:Y:S01]  /*af30*/  ULEA UR4, UR5, UR4, 0x18 ;  /* 0x0000000405047291 */ /* 0x001fe2000f8ec03f */
[----:B------:R-:W-:Y:S02]  /*af40*/  LOP3.LUT R0, R5, 0x70, R2, 0xf8, !PT ;  /* 0x0000007005007812 */ /* 0x000fe400078ef802 */
[----:B------:R-:W-:-:S02]  /*af50*/  LOP3.LUT R3, R4, 0x40, RZ, 0xfc, !PT ;  /* 0x0000004004037812 */ /* 0x000fc400078efcff */
[C---:B------:R-:W-:Y:S01]  /*af60*/  LOP3.LUT R2, R4.reuse, 0x80, RZ, 0xfc, !PT ;  /* 0x0000008004027812 */ /* 0x040fe200078efcff */
[----:B------:R-:W-:Y:S01]  /*af70*/  IMAD.U32 R22, RZ, RZ, UR4 ;  /* 0x00000004ff167e24 */ /* 0x000fe2000f8e00ff */
[----:B------:R-:W-:-:S03]  /*af80*/  LOP3.LUT R0, R4, 0xc0, RZ, 0xfc, !PT ;  /* 0x000000c004007812 */ /* 0x000fc600078efcff */
[----:B---3--:R-:W-:-:S07]  /*af90*/  IMAD R26, R30, 0x2, R22 ;  /* 0x000000021e1a7824 */ /* 0x008fce00078e0216 */
.L_x_10258:
[----:B0-----:R-:W0:Y:S02]  /*afa0*/  LDC.64 R34, c[0x0][0xd88] ;  /* 0x00036200ff227b82 */ /* 0x001e240000000a00 */
[----:B0-----:R-:W-:-:S06]  /*afb0*/  IMAD.WIDE R34, R19, 0x4, R34 ;  /* 0x0000000413227825 */ /* 0x001fcc00078e0222 */
[----:B--2---:R0:W2:Y:S01]  /*afc0*/  LDG.E R34, desc[UR36][R34.64] ;  /* 0x0000002422227981 */ /* 0x0040a2000c1e1900 */
[----:B------:R-:W-:Y:S05]  /*afd0*/  YIELD ;  /* 0x0000000000007946 */ /* 0x000fea0003800000 */
[----:B------:R-:W-:Y:S01]  /*afe0*/  ULDC.64 UR4, c[0x0][0xb20] ;  /* 0x0002c80000047ab9 */ /* 0x000fe20000000a00 */
[----:B------:R-:W-:Y:S01]  /*aff0*/  IMAD.MOV.U32 R32, RZ, RZ, RZ ;  /* 0x000000ffff207224 */ /* 0x000fe200078e00ff */
[----:B------:R-:W-:Y:S01]  /*b000*/  ISETP.NE.U32.AND P0, PT, RZ, UR4, PT ;  /* 0x00000004ff007c0c */ /* 0x000fe2000bf05070 */
[----:B------:R-:W-:-:S03]  /*b010*/  ULDC.64 UR6, c[0x0][0xb10] ;  /* 0x0002c40000067ab9 */ /* 0x000fc60000000a00 */
[----:B------:R-:W-:Y:S01]  /*b020*/  ISETP.NE.AND.EX P0, PT, RZ, UR5, PT, P0 ;  /* 0x00000005ff007c0c */ /* 0x000fe2000bf05300 */
[----:B0-----:R-:W-:Y:S01]  /*b030*/  IMAD.MOV.U32 R35, RZ, RZ, RZ ;  /* 0x000000ffff237224 */ /* 0x001fe200078e00ff */
        /* <DEDUP_REMOVED lines=38> */
.L_x_10192:
        /* <DEDUP_REMOVED lines=9> */
.L_x_10193:
        /* <DEDUP_REMOVED lines=9> */
.L_x_10194:
[----:B-----5:R-:W-:Y:S01]  /*b3c0*/  IMAD.IADD R33, R7, 0x1, -R32 ;  /* 0x0000000107217824 */ /* 0x020fe200078e0a20 */
[----:B------:R-:W-:Y:S03]  /*b3d0*/  BSSY B7, `(.L_x_10195) ;  /* 0x000040f000077945 */ /* 0x000fe60003800000 */
[C---:B012---:R-:W-:Y:S01]  /*b3e0*/  VIADD R0, R33.reuse, 0x5f ;  /* 0x0000005f21007836 */ /* 0x047fe20000000000 */
[----:B------:R0:W-:Y:S01]  /*b3f0*/  STL [R1], R33 ;  /* 0x0000002101007387 */ /* 0x0001e20000100800 */
[----:B------:R-:W-:Y:S02]  /*b400*/  ISETP.GT.AND P0, PT, R33, RZ, PT ;  /* 0x000000ff2100720c */ /* 0x000fe40003f04270 */
[----:B------:R-:W-:-:S05]  /*b410*/  IMAD.HI R0, R0, 0x2aaaaaab, RZ ;  /* 0x2aaaaaab00007827 */ /* 0x000fca00078e02ff */
[----:B------:R-:W-:-:S04]  /*b420*/  SHF.R.U32.HI R3, RZ, 0x1f, R0 ;  /* 0x0000001fff037819 */ /* 0x000fc80000011600 */
        /* <DEDUP_REMOVED lines=20> */
.L_x_10196:
        /* <DEDUP_REMOVED lines=20> */
.L_x_10199:
[----:B------:R-:W-:Y:S05]  /*b6b0*/  BSYNC B6 ;  /* 0x0000000000067941 */ /* 0x000fea0003800000 */
.L_x_10198:
        /* <DEDUP_REMOVED lines=20> */
.L_x_10202:
        /* <DEDUP_REMOVED lines=15> */
.L_x_10201:
[----:B------:R-:W-:Y:S05]  /*b8f0*/  BSYNC B6 ;  /* 0x0000000000067941 */ /* 0x000fea0003800000 */
.L_x_10200:
[----:B------:R-:W2:Y:S01]  /*b900*/  LDL R31, [R1+0x1c] ;  /* 0x00001c00011f7983 */ /* 0x000ea20000100800 */
[----:B------:R-:W-:Y:S01]  /*b910*/  ULDC.64 UR4, c[0x0][0xaf0] ;  /* 0x0002bc0000047ab9 */ /* 0x000fe20000000a00 */
[----:B------:R-:W0:Y:S01]  /*b920*/  LDC R9, c[0x0][0x430] ;  /* 0x00010c00ff097b82 */ /* 0x000e220000000800 */
[----:B------:R-:W-:Y:S01]  /*b930*/  ISETP.NE.U32.AND P0, PT, RZ, UR4, PT ;  /* 0x00000004ff007c0c */ /* 0x000fe2000bf05070 */
[----:B------:R-:W1:Y:S03]  /*b940*/  S2R R20, SR_TID.X ;  /* 0x0000000000147919 */ /* 0x000e660000002100 */
[----:B------:R-:W-:-:S13]  /*b950*/  ISETP.NE.AND.EX P0, PT, RZ, UR5, PT, P0 ;  /* 0x00000005ff007c0c */ /* 0x000fda000bf05300 */
[----:B------:R-:W-:Y:S01]  /*b960*/  @P0 IADD3 R2, P1, R25, UR4, RZ ;  /* 0x0000000419020c10 */ /* 0x000fe2000ff3e0ff */
[----:B------:R-:W3:Y:S01]  /*b970*/  S2R R21, SR_TID.X ;  /* 0x0000000000157919 */ /* 0x000ee20000002100 */
[----:B------:R-:W-:Y:S02]  /*b980*/  ULDC UR4, c[0x0][0x320] ;  /* 0x0000c80000047ab9 */ /* 0x000fe40000000800 */
[----:B------:R-:W-:-:S05]  /*b990*/  @P0 IADD3.X R3, R28, UR5, RZ, P1, !PT ;  /* 0x000000051c030c10 */ /* 0x000fca0008ffe4ff */
[----:B------:R4:W4:Y:S01]  /*b9a0*/  @P0 LDG.E R29, desc[UR36][R2.64] ;  /* 0x00000024021d0981 */ /* 0x000922000c1e1900 */
[----:B0-----:R-:W-:Y:S01]  /*b9b0*/  ISETP.NE.AND P2, PT, R9, 0x1, PT ;  /* 0x000000010900780c */ /* 0x001fe20003f45270 */
[----:B------:R-:W-:Y:S01]  /*b9c0*/  IMAD.MOV.U32 R36, RZ, RZ, RZ ;  /* 0x000000ffff247224 */ /* 0x000fe200078e00ff */
[----:B------:R-:W-:Y:S02]  /*b9d0*/  LOP3.LUT R23, R23, 0xffff7fff, RZ, 0xc0, !PT ;  /* 0xffff7fff17177812 */ /* 0x000fe400078ec0ff */
[----:B-1----:R-:W-:-:S04]  /*b9e0*/  LOP3.LUT R20, R20, 0x7f, RZ, 0xc0, !PT ;  /* 0x0000007f14147812 */ /* 0x002fc800078ec0ff */
[----:B------:R-:W-:-:S05]  /*b9f0*/  SHF.R.U32.HI R0, RZ, 0x3, R20 ;  /* 0x00000003ff007819 */ /* 0x000fca0000011614 */
[----:B------:R-:W0:Y:S01]  /*ba00*/  @P2 LDC R4, c[0x0][0x434] ;  /* 0x00010d00ff042b82 */ /* 0x000e220000000800 */
[----:B------:R-:W-:-:S07]  /*ba10*/  @P2 LOP3.LUT R23, R23, 0x8000, RZ, 0xfc, !PT ;  /* 0x0000800017172812 */ /* 0x000fce00078efcff */
[----:B------:R-:W1:Y:S01]  /*ba20*/  @P2 LDC R5, c[0x0][0x438] ;  /* 0x00010e00ff052b82 */ /* 0x000e620000000800 */
[----:B---3--:R-:W-:-:S05]  /*ba30*/  IMAD.SHL.U32 R20, R21, 0x10, RZ ;  /* 0x0000001015147824 */ /* 0x008fca00078e00ff */
[----:B------:R-:W-:Y:S02]  /*ba40*/  LOP3.LUT R20, R0, 0x70, R20, 0xf8, !PT ;  /* 0x0000007000147812 */ /* 0x000fe400078ef814 */
[----:B------:R-:W-:Y:S01]  /*ba50*/  LOP3.LUT R23, R23, 0xffffffef, RZ, 0xc0, !PT ;  /* 0xffffffef17177812 */ /* 0x000fe200078ec0ff */
[----:B------:R-:W-:Y:S01]  /*ba60*/  UMOV UR5, 0xffffffff ;  /* 0xffffffff00057882 */ /* 0x000fe20000000000 */
[----:B--2---:R-:W-:Y:S02]  /*ba70*/  VIADD R8, R31, 0xffffffff ;  /* 0xffffffff1f087836 */ /* 0x004fe40000000000 */
[----:B------:R-:W2:Y:S02]  /*ba80*/  S2R R31, SR_TID.X ;  /* 0x00000000001f7919 */ /* 0x000ea40000002100 */
[----:B------:R-:W-:-:S05]  /*ba90*/  IMAD R37, R8, 0x60, R20 ;  /* 0x0000006008257824 */ /* 0x000fca00078e0214 */
[C---:B------:R-:W-:Y:S02]  /*baa0*/  ISETP.GE.AND P0, PT, R37.reuse, R33, PT ;  /* 0x000000212500720c */ /* 0x040fe40003f06270 */
[----:B------:R-:W-:Y:S02]  /*bab0*/  IADD3 R37, R37, R32, RZ ;  /* 0x0000002025257210 */ /* 0x000fe40007ffe0ff */
[----:B------:R-:W-:-:S03]  /*bac0*/  ISETP.GT.U32.OR P0, PT, R20, 0x5f, P0 ;  /* 0x0000005f1400780c */ /* 0x000fc60000704470 */
[----:B0-----:R-:W-:-:S04]  /*bad0*/  @P2 IMAD.HI.U32 R4, R37, R4, RZ ;  /* 0x0000000425042227 */ /* 0x001fc800078e00ff */
[----:B------:R-:W-:Y:S01]  /*bae0*/  IMAD.MOV.U32 R0, RZ, RZ, R37 ;  /* 0x000000ffff007224 */ /* 0x000fe200078e0025 */
[----:B-1----:R-:W-:-:S05]  /*baf0*/  @P2 SHF.R.U32.HI R0, RZ, R5, R4 ;  /* 0x00000005ff002219 */ /* 0x002fca0000011604 */
[----:B------:R-:W0:Y:S01]  /*bb00*/  @!P0 LDC.64 R4, c[0x0][0x428] ;  /* 0x00010a00ff048b82 */ /* 0x000e220000000a00 */
[--C-:B----4-:R-:W-:Y:S01]  /*bb10*/  @!P0 SHF.R.S32.HI R3, RZ, 0x1f, R0.reuse ;  /* 0x0000001fff038819 */ /* 0x110fe20000011400 */
[----:B------:R-:W-:Y:S01]  /*bb20*/  @!P0 IMAD.MOV.U32 R2, RZ, RZ, R0 ;  /* 0x000000ffff028224 */ /* 0x000fe200078e0000 */
[----:B------:R-:W-:-:S05]  /*bb30*/  SHF.R.S32.HI R33, RZ, 0x1f, R29 ;  /* 0x0000001fff217819 */ /* 0x000fca000001141d */
[----:B------:R-:W1:Y:S01]  /*bb40*/  @!P0 LDC.64 R6, c[0x0][0x418] ;  /* 0x00010600ff068b82 */ /* 0x000e620000000a00 */
[----:B--2---:R-:W-:-:S05]  /*bb50*/  IMAD.SHL.U32 R31, R31, 0x8, RZ ;  /* 0x000000081f1f7824 */ /* 0x004fca00078e00ff */
[----:B------:R-:W-:-:S04]  /*bb60*/  LOP3.LUT R31, R31, 0x38, RZ, 0xc0, !PT ;  /* 0x000000381f1f7812 */ /* 0x000fc800078ec0ff */
[----:B------:R-:W-:Y:S01]  /*bb70*/  LOP3.LUT R11, R31, 0x40, RZ, 0xfc, !PT ;  /* 0x000000401f0b7812 */ /* 0x000fe200078efcff */
[----:B0-----:R-:W-:-:S03]  /*bb80*/  @!P0 IMAD.WIDE.U32 R2, R29, R4, R2 ;  /* 0x000000041d028225 */ /* 0x001fc600078e0002 */
[----:B------:R-:W-:Y:S01]  /*bb90*/  ISETP.GE.AND P3, PT, R11, UR4, PT ;  /* 0x000000040b007c0c */ /* 0x000fe2000bf66270 */
[----:B------:R-:W-:-:S04]  /*bba0*/  @!P0 IMAD R4, R33, R4, RZ ;  /* 0x0000000421048224 */ /* 0x000fc800078e02ff */
[----:B------:R-:W-:Y:S01]  /*bbb0*/  @!P0 IMAD R5, R29, R5, R4 ;  /* 0x000000051d058224 */ /* 0x000fe200078e0204 */
[----:B-1----:R-:W-:-:S03]  /*bbc0*/  @!P0 LEA R6, P1, R2, R6, 0x2 ;  /* 0x0000000602068211 */ /* 0x002fc600078210ff */
[----:B------:R-:W-:Y:S01]  /*bbd0*/  @!P0 IMAD.IADD R5, R3, 0x1, R5 ;  /* 0x0000000103058824 */ /* 0x000fe200078e0205 */
[----:B------:R-:W-:-:S03]  /*bbe0*/  LOP3.LUT R10, R31, 0x80, RZ, 0xfc, !PT ;  /* 0x000000801f0a7812 */ /* 0x000fc600078efcff */
[----:B------:R-:W-:Y:S02]  /*bbf0*/  @P3 LOP3.LUT R23, R23, 0x10, RZ, 0xfc, !PT ;  /* 0x0000001017173812 */ /* 0x000fe400078efcff */
[----:B------:R-:W-:Y:S02]  /*bc00*/  @!P0 LEA.HI.X R7, R2, R7, R5, 0x2, P1 ;  /* 0x0000000702078211 */ /* 0x000fe400008f1405 */
[----:B------:R-:W-:Y:S01]  /*bc10*/  ISETP.GE.AND P1, PT, R10, UR4, PT ;  /* 0x000000040a007c0c */ /* 0x000fe2000bf26270 */
[----:B------:R-:W-:Y:S01]  /*bc20*/  IMAD.MOV R0, RZ, RZ, -R0 ;  /* 0x000000ffff007224 */ /* 0x000fe200078e0a00 */
[----:B------:R-:W-:Y:S01]  /*bc30*/  ISETP.GE.AND P2, PT, R31, UR4, PT ;  /* 0x000000041f007c0c */ /* 0x000fe2000bf46270 */
[----:B------:R0:W5:Y:S01]  /*bc40*/  @!P0 LDG.E R36, desc[UR36][R6.64] ;  /* 0x0000002406248981 */ /* 0x000162000c1e1900 */
[----:B------:R-:W-:Y:S01]  /*bc50*/  LOP3.LUT R23, R23, 0xfffffffe, RZ, 0xc0, !PT ;  /* 0xfffffffe17177812 */ /* 0x000fe200078ec0ff */
[----:B------:R-:W-:Y:S01]  /*bc60*/  IMAD R37, R9, R0, R37 ;  /* 0x0000000009257224 */ /* 0x000fe200078e0225 */
[----:B------:R-:W-:-:S02]  /*bc70*/  LOP3.LUT R9, R31, 0xc0, RZ, 0xfc, !PT ;  /* 0x000000c01f097812 */ /* 0x000fc400078efcff */
[----:B------:R-:W-:Y:S02]  /*bc80*/  LOP3.LUT R23, R23, 0xfffffff7, RZ, 0xc0, !PT ;  /* 0xfffffff717177812 */ /* 0x000fe400078ec0ff */
[----:B------:R-:W-:-:S03]  /*bc90*/  ISETP.GE.AND P0, PT, R9, UR4, PT ;  /* 0x0000000409007c0c */ /* 0x000fc6000bf06270 */
[----:B------:R-:W-:-:S04]  /*bca0*/  @P1 LOP3.LUT R23, R23, 0x8, RZ, 0xfc, !PT ;  /* 0x0000000817171812 */ /* 0x000fc800078efcff */
[----:B------:R-:W-:-:S04]  /*bcb0*/  @P2 LOP3.LUT R23, R23, 0x1, RZ, 0xfc, !PT ;  /* 0x0000000117172812 */ /* 0x000fc800078efcff */
[----:B------:R-:W-:-:S04]  /*bcc0*/  LOP3.LUT R23, R23, 0xfffffffb, RZ, 0xc0, !PT ;  /* 0xfffffffb17177812 */ /* 0x000fc800078ec0ff */
[----:B------:R-:W-:Y:S01]  /*bcd0*/  @P0 LOP3.LUT R23, R23, 0x4, RZ, 0xfc, !PT ;  /* 0x0000000417170812 */ /* 0x000fe200078efcff */
[----:B0-----:R-:W-:Y:S06]  /*bce0*/  BRA.DIV UR5, `(.L_x_10203) ;  /* 0x0000004605f47947 */ /* 0x001fec000b800000 */
.L_x_10276:
[----:B------:R-:W-:Y:S01]  /*bcf0*/  IMAD.U32 R0, RZ, RZ, UR38 ;  /* 0x00000026ff007e24 */ /* 0x000fe2000f8e00ff */
[----:B------:R-:W-:Y:S02]  /*bd00*/  SEL R2, RZ, 0x1, P2 ;  /* 0x00000001ff027807 */ /* 0x000fe40001000000 */
        /* <DEDUP_REMOVED lines=10> */
.L_x_10204:
[----:B------:R-:W-:Y:S01]  /*bdb0*/  IMAD R25, R24, 0x8, R22 ;  /* 0x0000000818197824 */ /* 0x000fe200078e0216 */
[----:B------:R-:W-:Y:S01]  /*bdc0*/  SHF.L.U32 R0, R27, 0x1f, RZ ;  /* 0x0000001f1b007819 */ /* 0x000fe200000006ff */
[----:B------:R-:W-:Y:S03]  /*bdd0*/  BSSY B0, `(.L_x_10205) ;  /* 0x0000003000007945 */ /* 0x000fe60003800000 */
[----:B------:R-:W0:Y:S02]  /*bde0*/  SYNCS.PHASECHK.TRANS64.TRYWAIT P0, [R25+URZ+0x32440], R0 ;  /* 0x03244000190075a7 */ /* 0x000e24000800017f */
[----:B0-----:R-:W-:Y:S05]  /*bdf0*/  @!P0 BRA `(.L_x_10206) ;  /* 0x0000004400e08947 */ /* 0x001fea0003800000 */
.L_x_10277:
[----:B------:R-:W-:Y:S05]  /*be00*/  BSYNC B0 ;  /* 0x0000000000007941 */ /* 0x000fea0003800000 */
.L_x_10205:
[----:B------:R-:W2:Y:S01]  /*be10*/  LDL R7, [R1] ;  /* 0x0000000001077983 */ /* 0x000ea20000100800 */
        /* <DEDUP_REMOVED lines=12> */
[----:B-1----:R-:W0:Y:S02]  /*bee0*/  S2R R4, SR_TID.X ;  /* 0x0000000000047919 */ /* 0x002e240000002100 */
        /* <DEDUP_REMOVED lines=16> */
[----:B--2---:R-:W-:-:S02]  /*bff0*/  IMAD R31, R8, -0x60, R7 ;  /* 0xffffffa0081f7824 */ /* 0x004fc400078e0207 */
[----:B0-----:R-:W-:Y:S02]  /*c000*/  IMAD.SHL.U32 R7, R5, 0x8, RZ ;  /* 0x0000000805077824 */ /* 0x001fe400078e00ff */
[----:B------:R-:W-:Y:S02]  /*c010*/  IMAD.IADD R31, R31, 0x1, -R6 ;  /* 0x000000011f1f7824 */ /* 0x000fe400078e0a06 */
[----:B------:R-:W-:Y:S01]  /*c020*/  IMAD R5, R24, 0x1800, R30 ;  /* 0x0000180018057824 */ /* 0x000fe200078e021e */
[----:B------:R-:W-:Y:S02]  /*c030*/  LOP3.LUT R7, R7, 0x38, RZ, 0xc0, !PT ;  /* 0x0000003807077812 */ /* 0x000fe400078ec0ff */
[----:B------:R-:W-:Y:S02]  /*c040*/  ISETP.GE.AND P0, PT, R31, 0x1, PT ;  /* 0x000000011f00780c */ /* 0x000fe40003f06270 */
        /* <DEDUP_REMOVED lines=55> */
.L_x_10291:
        /* <DEDUP_REMOVED lines=10> */
.L_x_10208:
        /* <DEDUP_REMOVED lines=10> */
.L_x_10209:
[----:B------:R1:W5:Y:S01]  /*c500*/  LDL.LU R0, [R1+0x4] ;  /* 0x0000040001007983 */ /* 0x0003620000300800 */
[----:B------:R-:W-:Y:S01]  /*c510*/  LOP3.LUT P0, RZ, R23, 0x40, RZ, 0xc0, !PT ;  /* 0x0000004017ff7812 */ /* 0x000fe2000780c0ff */
[----:B------:R1:W-:-:S12]  /*c520*/  SYNCS.ARRIVE.TRANS64.A1T0 RZ, [R25+URZ+0x32430], RZ ;  /* 0x032430ff19ff79a7 */ /* 0x0003d8000810003f */
[----:B------:R-:W-:Y:S05]  /*c530*/  WARPSYNC.ALL ;  /* 0x0000000000007948 */ /* 0x000fea0003800000 */
[----:B------:R-:W-:Y:S01]  /*c540*/  SEL R34, R34, RZ, !P0 ;  /* 0x000000ff22227207 */ /* 0x000fe20004000000 */
[----:B------:R-:W-:Y:S01]  /*c550*/  BSSY B6, `(.L_x_10210) ;  /* 0x0000019000067945 */ /* 0x000fe20003800000 */
[----:B------:R-:W-:Y:S01]  /*c560*/  BAR.SYNC.DEFER_BLOCKING 0x8, 0x180 ;  /* 0x0206000000007b1d */ /* 0x000fe20000010000 */
[----:B-----5:R-:W-:-:S05]  /*c570*/  SEL R0, R0, RZ, !P0 ;  /* 0x000000ff00007207 */ /* 0x020fca0004000000 */
[----:B------:R2:W-:Y:S02]  /*c580*/  STL [R1+0xc], R0 ;  /* 0x00000c0001007387 */ /* 0x0005e40000100800 */
[----:B--2---:R-:W-:-:S05]  /*c590*/  VIADD R0, R22, 0x18400 ;  /* 0x0001840016007836 */ /* 0x004fca0000000000 */
        /* <DEDUP_REMOVED lines=19> */
[----:B012---:R-:W-:Y:S05]  /*c6d0*/  CALL.ABS.NOINC R2 ;  /* 0x0000000002007343 */ /* 0x007fea0003c00000 */
.L_x_10211:
[----:B------:R-:W-:Y:S05]  /*c6e0*/  BSYNC B6 ;  /* 0x0000000000067941 */ /* 0x000fea0003800000 */
.L_x_10210:
[----:B------:R-:W3:Y:S01]  /*c6f0*/  LDL R21, [R1+0x4] ;  /* 0x0000040001157983 */ /* 0x000ee20000100800 */
[----:B------:R-:W4:Y:S03]  /*c700*/  LDC R7, c[0x0][0x448] ;  /* 0x00011200ff077b82 */ /* 0x000f260000000800 */
[----:B------:R-:W5:Y:S01]  /*c710*/  LDL R20, [R1+0xc] ;  /* 0x00000c0001147983 */ /* 0x000f620000100800 */
[----:B------:R-:W-:Y:S01]  /*c720*/  IMAD.SHL.U32 R4, R17, 0x80, RZ ;  /* 0x0000008011047824 */ /* 0x000fe200078e00ff */
[----:B------:R-:W-:Y:S01]  /*c730*/  ULDC.64 UR4, c[0x0][0x298] ;  /* 0x0000a60000047ab9 */ /* 0x000fe20000000a00 */
[----:B------:R-:W-:Y:S01]  /*c740*/  LOP3.LUT R23, R23, 0xfffeffff, RZ, 0xc0, !PT ;  /* 0xfffeffff17177812 */ /* 0x000fe200078ec0ff */
[----:B0-----:R-:W0:Y:S01]  /*c750*/  S2R R2, SR_TID.X ;  /* 0x0000000000027919 */ /* 0x001e220000002100 */
[----:B--2---:R-:W2:Y:S01]  /*c760*/  S2R R0, SR_TID.X ;  /* 0x0000000000007919 */ /* 0x004ea20000002100 */
[----:B------:R-:W1:Y:S01]  /*c770*/  S2R R6, SR_TID.X ;  /* 0x0000000000067919 */ /* 0x000e620000002100 */
[----:B----4-:R-:W-:-:S13]  /*c780*/  ISETP.NE.AND P0, PT, R7, 0x1, PT ;  /* 0x000000010700780c */ /* 0x010fda0003f05270 */
[----:B------:R-:W-:Y:S02]  /*c790*/  @P0 LOP3.LUT R23, R23, 0x10000, RZ, 0xfc, !PT ;  /* 0x0001000017170812 */ /* 0x000fe400078efcff */
[----:B0-----:R-:W-:-:S04]  /*c7a0*/  LOP3.LUT R2, R2, 0x7f, RZ, 0xc0, !PT ;  /* 0x0000007f02027812 */ /* 0x001fc800078ec0ff */
[----:B------:R-:W-:Y:S02]  /*c7b0*/  SHF.R.U32.HI R2, RZ, 0x3, R2 ;  /* 0x00000003ff027819 */ /* 0x000fe40000011602 */
[----:B--2---:R-:W-:Y:S02]  /*c7c0*/  SHF.L.U32 R3, R0, 0x4, RZ ;  /* 0x0000000400037819 */ /* 0x004fe400000006ff */
[----:B------:R-:W0:Y:S02]  /*c7d0*/  @P0 LDC R0, c[0x0][0x44c] ;  /* 0x00011300ff000b82 */ /* 0x000e240000000800 */
[----:B------:R-:W-:-:S04]  /*c7e0*/  LOP3.LUT R3, R2, 0x70, R3, 0xf8, !PT ;  /* 0x0000007002037812 */ /* 0x000fc800078ef803 */
[----:B------:R-:W-:Y:S02]  /*c7f0*/  LOP3.LUT R17, R3, R4, RZ, 0xfc, !PT ;  /* 0x0000000403117212 */ /* 0x000fe400078efcff */
[----:B------:R-:W2:Y:S03]  /*c800*/  @P0 LDC R2, c[0x0][0x450] ;  /* 0x00011400ff020b82 */ /* 0x000ea60000000800 */
[----:B0-----:R-:W-:-:S04]  /*c810*/  @P0 IMAD.HI.U32 R3, R17, R0, RZ ;  /* 0x0000000011030227 */ /* 0x001fc800078e00ff */
[----:B------:R-:W-:Y:S01]  /*c820*/  IMAD.MOV.U32 R0, RZ, RZ, R17 ;  /* 0x000000ffff007224 */ /* 0x000fe200078e0011 */
[----:B--2---:R-:W-:Y:S01]  /*c830*/  @P0 SHF.R.U32.HI R0, RZ, R2, R3 ;  /* 0x00000002ff000219 */ /* 0x004fe20000011603 */
[----:B------:R-:W-:-:S04]  /*c840*/  IMAD.WIDE.U32 R2, R35, UR4, RZ ;  /* 0x0000000423027c25 */ /* 0x000fc8000f8e00ff */
[----:B---3--:R-:W-:Y:S01]  /*c850*/  IMAD R5, R21, UR4, RZ ;  /* 0x0000000415057c24 */ /* 0x008fe2000f8e02ff */
[----:B-1----:R-:W-:-:S03]  /*c860*/  LOP3.LUT R21, R6, 0x7f, RZ, 0xc0, !PT ;  /* 0x0000007f06157812 */ /* 0x002fc600078ec0ff */
[----:B------:R-:W-:Y:S01]  /*c870*/  IMAD R5, R35, UR5, R5 ;  /* 0x0000000523057c24 */ /* 0x000fe2000f8e0205 */
[----:B------:R-:W-:Y:S01]  /*c880*/  ULDC.64 UR4, c[0x0][0x2d8] ;  /* 0x0000b60000047ab9 */ /* 0x000fe20000000a00 */
[----:B------:R-:W-:Y:S02]  /*c890*/  SHF.R.U32.HI R21, RZ, 0x3, R21 ;  /* 0x00000003ff157819 */ /* 0x000fe40000011615 */
[----:B------:R-:W-:Y:S02]  /*c8a0*/  IMAD.IADD R3, R3, 0x1, R5 ;  /* 0x0000000103037824 */ /* 0x000fe400078e0205 */
[----:B------:R-:W-:Y:S02]  /*c8b0*/  IMAD R5, R28, UR4, RZ ;  /* 0x000000041c057c24 */ /* 0x000fe4000f8e02ff */
[----:B------:R-:W-:-:S04]  /*c8c0*/  IMAD.WIDE.U32 R2, R18, UR4, R2 ;  /* 0x0000000412027c25 */ /* 0x000fc8000f8e0002 */
[----:B------:R-:W-:Y:S01]  /*c8d0*/  IMAD R5, R18, UR5, R5 ;  /* 0x0000000512057c24 */ /* 0x000fe2000f8e0205 */
[----:B------:R-:W-:-:S03]  /*c8e0*/  ULDC.64 UR4, c[0x0][0x2e0] ;  /* 0x0000b80000047ab9 */ /* 0x000fc60000000a00 */
[----:B------:R-:W-:Y:S02]  /*c8f0*/  IMAD.IADD R3, R3, 0x1, R5 ;  /* 0x0000000103037824 */ /* 0x000fe400078e0205 */
[----:B-----5:R-:W-:Y:S01]  /*c900*/  IMAD R5, R20, UR4, RZ ;  /* 0x0000000414057c24 */ /* 0x020fe2000f8e02ff */
[----:B------:R-:W-:Y:S01]  /*c910*/  SHF.L.U32 R20, R6, 0x3, RZ ;  /* 0x0000000306147819 */ /* 0x000fe200000006ff */
[----:B------:R-:W-:-:S03]  /*c920*/  IMAD.WIDE.U32 R2, R34, UR4, R2 ;  /* 0x0000000422027c25 */ /* 0x000fc6000f8e0002 */
[----:B------:R-:W-:Y:S01]  /*c930*/  LOP3.LUT R20, R20, 0x38, RZ, 0xc0, !PT ;  /* 0x0000003814147812 */ /* 0x000fe200078ec0ff */
[----:B------:R-:W-:Y:S01]  /*c940*/  IMAD R5, R34, UR5, R5 ;  /* 0x0000000522057c24 */ /* 0x000fe2000f8e0205 */
[----:B------:R-:W-:-:S03]  /*c950*/  ULDC.64 UR4, c[0x0][0x2d0] ;  /* 0x0000b40000047ab9 */ /* 0x000fc60000000a00 */
[----:B------:R-:W-:Y:S01]  /*c960*/  IMAD.IADD R3, R3, 0x1, R5 ;  /* 0x0000000103037824 */ /* 0x000fe200078e0205 */
[----:B------:R-:W-:Y:S01]  /*c970*/  SHF.R.S32.HI R5, RZ, 0x1f, R0 ;  /* 0x0000001fff057819 */ /* 0x000fe20000011400 */
[----:B------:R-:W-:-:S04]  /*c980*/  IMAD.WIDE.U32 R2, R0, UR4, R2 ;  /* 0x0000000400027c25 */ /* 0x000fc8000f8e0002 */
[----:B------:R-:W-:-:S04]  /*c990*/  IMAD R5, R5, UR4, RZ ;  /* 0x0000000405057c24 */ /* 0x000fc8000f8e02ff */
[----:B------:R-:W-:Y:S01]  /*c9a0*/  IMAD R5, R0, UR5, R5 ;  /* 0x0000000500057c24 */ /* 0x000fe2000f8e0205 */
[----:B------:R-:W-:Y:S01]  /*c9b0*/  ULDC.64 UR4, c[0x0][0x2c8] ;  /* 0x0000b20000047ab9 */ /* 0x000fe20000000a00 */
[----:B------:R-:W-:Y:S02]  /*c9c0*/  IMAD.MOV R0, RZ, RZ, -R0 ;  /* 0x000000ffff007224 */ /* 0x000fe400078e0a00 */
[----:B------:R-:W-:Y:S02]  /*c9d0*/  IMAD.IADD R3, R3, 0x1, R5 ;  /* 0x0000000103037824 */ /* 0x000fe400078e0205 */
[----:B------:R-:W-:-:S04]  /*c9e0*/  IMAD R0, R7, R0, R17 ;  /* 0x0000000007007224 */ /* 0x000fc800078e0211 */
[----:B------:R-:W-:Y:S01]  /*c9f0*/  IMAD.WIDE.U32 R2, R0, UR4, R2 ;  /* 0x0000000400027c25 */ /* 0x000fe2000f8e0002 */
[----:B------:R-:W-:-:S05]  /*ca00*/  SHF.R.S32.HI R5, RZ, 0x1f, R0 ;  /* 0x0000001fff057819 */ /* 0x000fca0000011400 */
[----:B------:R-:W-:-:S04]  /*ca10*/  IMAD R5, R5, UR4, RZ ;  /* 0x0000000405057c24 */ /* 0x000fc8000f8e02ff */
        /* <DEDUP_REMOVED lines=9> */
[----:B------:R-:W2:Y:S01]  /*cab0*/  LDL.LU R2, [R1+0x8] ;  /* 0x0000080001027983 */ /* 0x000ea20000300800 */
[----:B------:R-:W2:Y:S03]  /*cac0*/  LDC R3, c[0x0][0x448] ;  /* 0x00011200ff037b82 */ /* 0x000ea60000000800 */
[----:B------:R-:W0:Y:S01]  /*cad0*/  SHFL.IDX PT, R10, R0, RZ, 0x181f ;  /* 0x00181fff000a7589 */ /* 0x000e2200000e0000 */
[----:B------:R-:W-:-:S03]  /*cae0*/  IMAD.IADD R4, R21, 0x1, R4 ;  /* 0x0000000115047824 */ /* 0x000fc600078e0204 */
[----:B------:R-:W-:Y:S01]  /*caf0*/  SHFL.IDX PT, R7, R0, 0x1, 0x181f ;  /* 0x00381f0000077f89 */ /* 0x000fe200000e0000 */
[----:B------:R-:W-:-:S03]  /*cb00*/  VIADD R8, R4, 0x10 ;  /* 0x0000001004087836 */ /* 0x000fc60000000000 */
[----:B------:R-:W-:Y:S04]  /*cb10*/  SHFL.IDX PT, R11, R0, 0x2, 0x181f ;  /* 0x00581f00000b7f89 */ /* 0x000fe800000e0000 */
[----:B------:R-:W-:Y:S01]  /*cb20*/  SHFL.IDX PT, R12, R0, 0x3, 0x181f ;  /* 0x00781f00000c7f89 */ /* 0x000fe200000e0000 */
[----:B------:R-:W-:Y:S01]  /*cb30*/  LOP3.LUT R23, R23, 0xffffdfff, RZ, 0xc0, !PT ;  /* 0xffffdfff17177812 */ /* 0x000fe200078ec0ff */
[----:B--2---:R-:W-:Y:S02]  /*cb40*/  IMAD R6, R2, R3, RZ ;  /* 0x0000000302067224 */ /* 0x004fe400078e02ff */
[----:B------:R-:W1:Y:S03]  /*cb50*/  SHFL.IDX PT, R3, R5, RZ, 0x181f ;  /* 0x00181fff05037589 */ /* 0x000e6600000e0000 */
[-C--:B------:R-:W-:Y:S01]  /*cb60*/  ISETP.GE.AND P6, PT, R4, R6.reuse, PT ;  /* 0x000000060400720c */ /* 0x080fe20003fc6270 */
[----:B------:R-:W2:Y:S01]  /*cb70*/  SHFL.IDX PT, R2, R5, 0x1, 0x181f ;  /* 0x00381f0005027f89 */ /* 0x000ea200000e0000 */
[----:B------:R-:W-:-:S11]  /*cb80*/  ISETP.GE.AND P5, PT, R8, R6, PT ;  /* 0x000000060800720c */ /* 0x000fd60003fa6270 */
[----:B0-----:R-:W-:-:S05]  /*cb90*/  @!P6 LEA R10, P1, R20, R10, 0x1 ;  /* 0x0000000a140ae211 */ /* 0x001fca00078208ff */
[----:B-1----:R-:W-:Y:S01]  /*cba0*/  @!P6 IMAD.X R3, RZ, RZ, R3, P1 ;  /* 0x000000ffff03e224 */ /* 0x002fe200008e0603 */
[----:B------:R-:W-:Y:S01]  /*cbb0*/  @!P5 LEA R7, P1, R20, R7, 0x1 ;  /* 0x000000071407d211 */ /* 0x000fe200078208ff */
[----:B------:R-:W-:-:S04]  /*cbc0*/  VIADD R8, R4, 0x20 ;  /* 0x0000002004087836 */ /* 0x000fc80000000000 */
[----:B--2---:R-:W-:Y:S02]  /*cbd0*/  @!P5 IMAD.X R9, RZ, RZ, R2, P1 ;  /* 0x000000ffff09d224 */ /* 0x004fe400008e0602 */
[----:B------:R-:W0:Y:S01]  /*cbe0*/  SHFL.IDX PT, R2, R5, 0x2, 0x181f ;  /* 0x00581f0005027f89 */ /* 0x000e2200000e0000 */
[----:B------:R-:W-:-:S13]  /*cbf0*/  ISETP.GE.AND P3, PT, R8, R6, PT ;  /* 0x000000060800720c */ /* 0x000fda0003f66270 */
[----:B------:R-:W-:-:S05]  /*cc00*/  @!P3 LEA R11, P1, R20, R11, 0x1 ;  /* 0x0000000b140bb211 */ /* 0x000fca00078208ff */
[----:B0-----:R-:W-:Y:S02]  /*cc10*/  @!P3 IMAD.X R8, RZ, RZ, R2, P1 ;  /* 0x000000ffff08b224 */ /* 0x001fe400008e0602 */
[----:B------:R-:W-:-:S05]  /*cc20*/  VIADD R2, R4, 0x30 ;  /* 0x0000003004027836 */ /* 0x000fca0000000000 */
[----:B------:R-:W-:Y:S01]  /*cc30*/  ISETP.GE.AND P2, PT, R2, R6, PT ;  /* 0x000000060200720c */ /* 0x000fe20003f46270 */
[----:B------:R-:W-:-:S05]  /*cc40*/  VIADD R2, R4, 0x40 ;  /* 0x0000004004027836 */ /* 0x000fca0000000000 */
[----:B------:R-:W-:Y:S02]  /*cc50*/  ISETP.GE.AND P4, PT, R2, R6, PT ;  /* 0x000000060200720c */ /* 0x000fe40003f86270 */
[----:B------:R-:W0:Y:S05]  /*cc60*/  SHFL.IDX PT, R2, R5, 0x3, 0x181f ;  /* 0x00781f0005027f89 */ /* 0x000e2a00000e0000 */
[----:B------:R-:W-:Y:S02]  /*cc70*/  @!P2 LEA R14, P1, R20, R12, 0x1 ;  /* 0x0000000c140ea211 */ /* 0x000fe400078208ff */
[----:B------:R-:W1:Y:S02]  /*cc80*/  SHFL.IDX PT, R12, R0, 0x4, 0x181f ;  /* 0x00981f00000c7f89 */ /* 0x000e6400000e0000 */
[----:B0-----:R-:W-:-:S02]  /*cc90*/  @!P2 IADD3.X R13, RZ, R2, RZ, P1, !PT ;  /* 0x00000002ff0da210 */ /* 0x001fc40000ffe4ff */
[----:B------:R-:W0:Y:S01]  /*cca0*/  SHFL.IDX PT, R2, R5, 0x4, 0x181f ;  /* 0x00981f0005027f89 */ /* 0x000e2200000e0000 */
[----:B-1----:R-:W-:Y:S02]  /*ccb0*/  @!P4 LEA R15, P1, R20, R12, 0x1 ;  /* 0x0000000c140fc211 */ /* 0x002fe400078208ff */
[----:B------:R-:W-:-:S04]  /*ccc0*/  @P6 LOP3.LUT R23, R23, 0x2000, RZ, 0xfc, !PT ;  /* 0x0000200017176812 */ /* 0x000fc800078efcff */
[----:B------:R-:W-:Y:S01]  /*ccd0*/  LOP3.LUT R23, R23, 0xffffefff, RZ, 0xc0, !PT ;  /* 0xffffefff17177812 */ /* 0x000fe200078ec0ff */
[----:B0-----:R-:W-:Y:S02]  /*cce0*/  @!P4 IMAD.X R12, RZ, RZ, R2, P1 ;  /* 0x000000ffff0cc224 */ /* 0x001fe400008e0602 */
[----:B------:R-:W-:-:S05]  /*ccf0*/  @!P6 IMAD.MOV.U32 R2, RZ, RZ, R10 ;  /* 0x000000ffff02e224 */ /* 0x000fca00078e000a */
[----:B------:R0:W-:Y:S01]  /*cd00*/  @!P6 LDGSTS.E.BYPASS.LTC128B.128 [R26+0x18400], desc[UR36][R2.64], !P0 ;  /* 0x18400000021aefae */ /* 0x0001e2000c101d64 */
[----:B------:R-:W-:Y:S01]  /*cd10*/  @P5 LOP3.LUT R23, R23, 0x1000, RZ, 0xfc, !PT ;  /* 0x0000100017175812 */ /* 0x000fe200078efcff */
[----:B0-----:R-:W-:Y:S02]  /*cd20*/  @!P5 IMAD.MOV.U32 R2, RZ, RZ, R7 ;  /* 0x000000ffff02d224 */ /* 0x001fe400078e0007 */
[----:B------:R-:W-:-:S05]  /*cd30*/  @!P5 IMAD.MOV.U32 R3, RZ, RZ, R9 ;  /* 0x000000ffff03d224 */ /* 0x000fca00078e0009 */
[----:B------:R0:W-:Y:S01]  /*cd40*/  @!P5 LDGSTS.E.BYPASS.LTC128B.128 [R26+0x18c00], desc[UR36][R2.64], !P0 ;  /* 0x18c00000021adfae */ /* 0x0001e2000c101d64 */
[----:B------:R-:W-:-:S03]  /*cd50*/  LOP3.LUT R23, R23, 0xfffff7ff, RZ, 0xc0, !PT ;  /* 0xfffff7ff17177812 */ /* 0x000fc600078ec0ff */
[----:B------:R-:W1:Y:S01]  /*cd60*/  SHFL.IDX PT, R9, R0, 0x5, 0x181f ;  /* 0x00b81f0000097f89 */ /* 0x000e6200000e0000 */
[----:B0-----:R-:W-:Y:S02]  /*cd70*/  @!P3 IMAD.MOV.U32 R2, RZ, RZ, R11 ;  /* 0x000000ffff02b224 */ /* 0x001fe400078e000b */
[----:B------:R-:W-:-:S05]  /*cd80*/  @!P3 IMAD.MOV.U32 R3, RZ, RZ, R8 ;  /* 0x000000ffff03b224 */ /* 0x000fca00078e0008 */
[----:B------:R0:W-:Y:S01]  /*cd90*/  @!P3 LDGSTS.E.BYPASS.LTC128B.128 [R26+0x19400], desc[UR36][R2.64], !P0 ;  /* 0x19400000021abfae */ /* 0x0001e2000c101d64 */
[----:B------:R-:W-:-:S03]  /*cda0*/  @P3 LOP3.LUT R23, R23, 0x800, RZ, 0xfc, !PT ;  /* 0x0000080017173812 */ /* 0x000fc600078efcff */
[----:B------:R-:W2:Y:S01]  /*cdb0*/  SHFL.IDX PT, R8, R5, 0x5, 0x181f ;  /* 0x00b81f0005087f89 */ /* 0x000ea200000e0000 */
[----:B0-----:R-:W-:-:S03]  /*cdc0*/  VIADD R2, R4, 0x50 ;  /* 0x0000005004027836 */ /* 0x001fc60000000000 */
[----:B------:R-:W0:Y:S01]  /*cdd0*/  SHFL.IDX PT, R7, R0, 0x6, 0x181f ;  /* 0x00d81f0000077f89 */ /* 0x000e2200000e0000 */
[----:B------:R-:W-:Y:S01]  /*cde0*/  @!P2 IMAD.MOV.U32 R3, RZ, RZ, R13 ;  /* 0x000000ffff03a224 */ /* 0x000fe200078e000d */
[----:B------:R-:W-:Y:S02]  /*cdf0*/  ISETP.GE.AND P3, PT, R2, R6, PT ;  /* 0x000000060200720c */ /* 0x000fe40003f66270 */
[----:B------:R-:W-:Y:S02]  /*ce00*/  @!P2 MOV R2, R14 ;  /* 0x0000000e0002a202 */ /* 0x000fe40000000f00 */
[----:B------:R-:W-:-:S03]  /*ce10*/  LOP3.LUT R23, R23, 0xfffffdff, RZ, 0xc0, !PT ;  /* 0xfffffdff17177812 */ /* 0x000fc600078ec0ff */
[----:B------:R3:W-:Y:S01]  /*ce20*/  @!P2 LDGSTS.E.BYPASS.LTC128B.128 [R26+0x19c00], desc[UR36][R2.64], !P0 ;  /* 0x19c00000021aafae */ /* 0x0007e2000c101d64 */
[----:B------:R-:W-:-:S03]  /*ce30*/  @P2 LOP3.LUT R23, R23, 0x200, RZ, 0xfc, !PT ;  /* 0x0000020017172812 */ /* 0x000fc600078efcff */
[----:B---3--:R-:W3:Y:S01]  /*ce40*/  SHFL.IDX PT, R2, R5, 0x6, 0x181f ;  /* 0x00d81f0005027f89 */ /* 0x008ee200000e0000 */
[----:B------:R-:W-:-:S05]  /*ce50*/  VIADD R3, R4, 0x60 ;  /* 0x0000006004037836 */ /* 0x000fca0000000000 */
[----:B------:R-:W-:Y:S02]  /*ce60*/  ISETP.GE.AND P2, PT, R3, R6, PT ;  /* 0x000000060300720c */ /* 0x000fe40003f46270 */
[----:B-1----:R-:W-:-:S05]  /*ce70*/  @!P3 LEA R9, P1, R20, R9, 0x1 ;  /* 0x000000091409b211 */ /* 0x002fca00078208ff */
[----:B--2---:R-:W-:-:S06]  /*ce80*/  @!P3 IMAD.X R8, RZ, RZ, R8, P1 ;  /* 0x000000ffff08b224 */ /* 0x004fcc00008e0608 */
[----:B0-----:R-:W-:Y:S01]  /*ce90*/  @!P2 LEA R7, P1, R20, R7, 0x1 ;  /* 0x000000071407a211 */ /* 0x001fe200078208ff */
[----:B------:R-:W-:-:S04]  /*cea0*/  @!P4 IMAD.MOV.U32 R3, RZ, RZ, R12 ;  /* 0x000000ffff03c224 */ /* 0x000fc800078e000c */
[----:B---3--:R-:W-:Y:S02]  /*ceb0*/  @!P2 IMAD.X R10, RZ, RZ, R2, P1 ;  /* 0x000000ffff0aa224 */ /* 0x008fe400008e0602 */
[----:B------:R-:W-:-:S05]  /*cec0*/  @!P4 IMAD.MOV.U32 R2, RZ, RZ, R15 ;  /* 0x000000ffff02c224 */ /* 0x000fca00078e000f */
[----:B------:R0:W-:Y:S01]  /*ced0*/  @!P4 LDGSTS.E.BYPASS.LTC128B.128 [R26+0x1a400], desc[UR36][R2.64], !P0 ;  /* 0x1a400000021acfae */ /* 0x0001e2000c101d64 */
[----:B------:R-:W-:Y:S01]  /*cee0*/  LOP3.LUT R23, R23, 0xfffffeff, RZ, 0xc0, !PT ;  /* 0xfffffeff17177812 */ /* 0x000fe200078ec0ff */
[----:B0-----:R-:W-:Y:S02]  /*cef0*/  @!P3 IMAD.MOV.U32 R2, RZ, RZ, R9 ;  /* 0x000000ffff02b224 */ /* 0x001fe400078e0009 */
[----:B------:R-:W-:-:S05]  /*cf00*/  @!P3 IMAD.MOV.U32 R3, RZ, RZ, R8 ;  /* 0x000000ffff03b224 */ /* 0x000fca00078e0008 */
[----:B------:R0:W-:Y:S04]  /*cf10*/  @!P3 LDGSTS.E.BYPASS.LTC128B.128 [R26+0x1ac00], desc[UR36][R2.64], !P0 ;  /* 0x1ac00000021abfae */ /* 0x0001e8000c101d64 */
[----:B------:R-:W1:Y:S01]  /*cf20*/  SHFL.IDX PT, R5, R5, 0x7, 0x181f ;  /* 0x00f81f0005057f89 */ /* 0x000e6200000e0000 */
[----:B0-----:R-:W-:Y:S01]  /*cf30*/  @!P2 IMAD.MOV.U32 R2, RZ, RZ, R7 ;  /* 0x000000ffff02a224 */ /* 0x001fe200078e0007 */
[----:B------:R-:W-:Y:S02]  /*cf40*/  @!P2 MOV R3, R10 ;  /* 0x0000000a0003a202 */ /* 0x000fe40000000f00 */
[----:B------:R-:W0:Y:S04]  /*cf50*/  SHFL.IDX PT, R0, R0, 0x7, 0x181f ;  /* 0x00f81f0000007f89 */ /* 0x000e2800000e0000 */
[----:B------:R2:W-:Y:S01]  /*cf60*/  @!P2 LDGSTS.E.BYPASS.LTC128B.128 [R26+0x1b400], desc[UR36][R2.64], !P0 ;  /* 0x1b400000021aafae */ /* 0x0005e2000c101d64 */
[----:B------:R-:W-:-:S04]  /*cf70*/  @P4 LOP3.LUT R23, R23, 0x100, RZ, 0xfc, !PT ;  /* 0x0000010017174812 */ /* 0x000fc800078efcff */
[----:B------:R-:W-:-:S04]  /*cf80*/  LOP3.LUT R23, R23, 0xffffff7f, RZ, 0xc0, !PT ;  /* 0xffffff7f17177812 */ /* 0x000fc800078ec0ff */
[----:B------:R-:W-:-:S04]  /*cf90*/  @P3 LOP3.LUT R23, R23, 0x80, RZ, 0xfc, !PT ;  /* 0x0000008017173812 */ /* 0x000fc800078efcff */
[----:B------:R-:W-:-:S04]  /*cfa0*/  LOP3.LUT R23, R23, 0xffffffbf, RZ, 0xc0, !PT ;  /* 0xffffffbf17177812 */ /* 0x000fc800078ec0ff */
[----:B-12---:R-:W-:-:S07]  /*cfb0*/  @P2 LOP3.LUT R23, R23, 0x40, RZ, 0xfc, !PT ;  /* 0x0000004017172812 */ /* 0x006fce00078efcff */
.L_x_10308:
[----:B------:R-:W-:Y:S01]  /*cfc0*/  VIADD R4, R4, 0x70 ;  /* 0x0000007004047836 */ /* 0x000fe20000000000 */
[----:B------:R-:W-:-:S04]  /*cfd0*/  LOP3.LUT R23, R23, 0xffffbfff, RZ, 0xc0, !PT ;  /* 0xffffbfff17177812 */ /* 0x000fc800078ec0ff */
[----:B------:R-:W-:-:S13]  /*cfe0*/  ISETP.GE.AND P2, PT, R4, R6, PT ;  /* 0x000000060400720c */ /* 0x000fda0003f46270 */
[----:B0-----:R-:W-:Y:S02]  /*cff0*/  @!P2 LEA R2, P1, R20, R0, 0x1 ;  /* 0x000000001402a211 */ /* 0x001fe400078208ff */
[----:B------:R-:W-:-:S03]  /*d000*/  @P2 LOP3.LUT R23, R23, 0x4000, RZ, 0xfc, !PT ;  /* 0x0000400017172812 */ /* 0x000fc600078efcff */
[----:B------:R-:W-:-:S05]  /*d010*/  @!P2 IMAD.X R3, RZ, RZ, R5, P1 ;  /* 0x000000ffff03a224 */ /* 0x000fca00008e0605 */
[----:B------:R-:W-:Y:S01]  /*d020*/  @!PT LDS RZ, [RZ] ;  /* 0x00000000fffff984 */ /* 0x000fe20000000800 */
[----:B------:R-:W-:Y:S01]  /*d030*/  @!PT LDS RZ, [RZ] ;  /* 0x00000000fffff984 */ /* 0x000fe20000000800 */
[----:B------:R-:W-:Y:S01]  /*d040*/  @!PT LDS RZ, [RZ] ;  /* 0x00000000fffff984 */ /* 0x000fe20000000800 */
[----:B------:R0:W-:Y:S01]  /*d050*/  @!P2 LDGSTS.E.BYPASS.LTC128B.128 [R26+0x1bc00], desc[UR36][R2.64], !P0 ;  /* 0x1bc00000021aafae */ /* 0x0001e2000c101d64 */
[----:B------:R-:W-:Y:S01]  /*d060*/  PLOP3.LUT P0, PT, PT, PT, PT, 0x80, 0x0 ;  /* 0x000000000000781c */ /* 0x000fe20003f0f070 */
[----:B------:R-:W-:-:S12]  /*d070*/  NOP ;  /* 0x0000000000007918 */ /* 0x000fd80000000000 */
.L_x_10213:
        /* <DEDUP_REMOVED lines=28> */
.L_x_10215:
[----:B------:R-:W-:Y:S05]  /*d240*/  BSYNC B6 ;  /* 0x0000000000067941 */ /* 0x000fea0003800000 */
.L_x_10214:
[----:B------:R-:W2:Y:S01]  /*d250*/  LDL.LU R21, [R1+0x4] ;  /* 0x0000040001157983 */ /* 0x000ea20000300800 */
[----:B0-----:R-:W0:Y:S01]  /*d260*/  LDC R2, c[0x0][0x448] ;  /* 0x00011200ff027b82 */ /* 0x001e220000000800 */
[----:B------:R-:W-:Y:S02]  /*d270*/  ULDC.64 UR4, c[0x0][0x398] ;  /* 0x0000e60000047ab9 */ /* 0x000fe40000000a00 */
[----:B------:R-:W3:Y:S01]  /*d280*/  LDL.LU R20, [R1+0xc] ;  /* 0x00000c0001147983 */ /* 0x000ee20000300800 */
[----:B0-----:R-:W-:-:S13]  /*d290*/  ISETP.NE.AND P6, PT, R2, 0x1, PT ;  /* 0x000000010200780c */ /* 0x001fda0003fc5270 */
[----:B------:R-:W0:Y:S08]  /*d2a0*/  @P6 LDC R3, c[0x0][0x44c] ;  /* 0x00011300ff036b82 */ /* 0x000e300000000800 */
[----:B------:R-:W1:Y:S01]  /*d2b0*/  @P6 LDC R2, c[0x0][0x450] ;  /* 0x00011400ff026b82 */ /* 0x000e620000000800 */
[----:B------:R-:W-:Y:S02]  /*d2c0*/  IMAD.MOV.U32 R0, RZ, RZ, R17 ;  /* 0x000000ffff007224 */ /* 0x000fe400078e0011 */
[----:B0-----:R-:W-:-:S05]  /*d2d0*/  @P6 IMAD.HI.U32 R3, R17, R3, RZ ;  /* 0x0000000311036227 */ /* 0x001fca00078e00ff */
[----:B-1----:R-:W-:Y:S01]  /*d2e0*/  @P6 SHF.R.U32.HI R0, RZ, R2, R3 ;  /* 0x00000002ff006219 */ /* 0x002fe20000011603 */
[----:B------:R-:W-:Y:S01]  /*d2f0*/  IMAD.WIDE.U32 R2, R35, UR4, RZ ;  /* 0x0000000423027c25 */ /* 0x000fe2000f8e00ff */
[----:B------:R-:W0:Y:S02]  /*d300*/  S2R R7, SR_TID.X ;  /* 0x0000000000077919 */ /* 0x000e240000002100 */
[----:B------:R-:W-:Y:S01]  /*d310*/  SHF.R.S32.HI R5, RZ, 0x1f, R0 ;  /* 0x0000001fff057819 */ /* 0x000fe20000011400 */
        /* <DEDUP_REMOVED lines=12> */
[----:B------:R-:W-:Y:S01]  /*d3e0*/  IMAD.WIDE.U32 R2, R34, UR4, R2 ;  /* 0x0000000422027c25 */ /* 0x000fe2000f8e0002 */
        /* <DEDUP_REMOVED lines=10> */
[----:B------:R-:W-:-:S03]  /*d490*/  ULDC.64 UR4, c[0x0][0x3c8] ;  /* 0x0000f20000047ab9 */ /* 0x000fc60000000a00 */
[----:B------:R-:W-:Y:S01]  /*d4a0*/  IADD3 R3, R3, R5, RZ ;  /* 0x0000000503037210 */ /* 0x000fe20007ffe0ff */
[----:B------:R-:W-:Y:S02]  /*d4b0*/  IMAD R0, R0, UR4, RZ ;  /* 0x0000000400007c24 */ /* 0x000fe4000f8e02ff */
[----:B------:R-:W-:Y:S02]  /*d4c0*/  IMAD.SHL.U32 R20, R7, 0x8, RZ ;  /* 0x0000000807147824 */ /* 0x000fe400078e00ff */
[C---:B------:R-:W-:Y:S02]  /*d4d0*/  IMAD R0, R4.reuse, UR5, R0 ;  /* 0x0000000504007c24 */ /* 0x040fe4000f8e0200 */
[----:B------:R-:W-:Y:S01]  /*d4e0*/  IMAD.WIDE.U32 R2, R4, UR4, R2 ;  /* 0x0000000404027c25 */ /* 0x000fe2000f8e0002 */
[----:B------:R-:W-:Y:S01]  /*d4f0*/  ULDC.64 UR4, c[0x0][0x390] ;  /* 0x0000e40000047ab9 */ /* 0x000fe20000000a00 */
[----:B------:R-:W-:Y:S02]  /*d500*/  LOP3.LUT R20, R20, 0x38, RZ, 0xc0, !PT ;  /* 0x0000003814147812 */ /* 0x000fe400078ec0ff */
[----:B------:R-:W-:Y:S01]  /*d510*/  IMAD.IADD R4, R3, 0x1, R0 ;  /* 0x0000000103047824 */ /* 0x000fe200078e0200 */
[----:B------:R-:W-:Y:S01]  /*d520*/  LEA R0, P0, R2, UR4, 0x1 ;  /* 0x0000000402007c11 */ /* 0x000fe2000f8008ff */
[----:B------:R-:W-:Y:S01]  /*d530*/  ULDC UR4, c[0x0][0x3b8] ;  /* 0x0000ee0000047ab9 */ /* 0x000fe20000000800 */
[----:B------:R-:W-:-:S02]  /*d540*/  LOP3.LUT R9, R20, 0x40, RZ, 0xfc, !PT ;  /* 0x0000004014097812 */ /* 0x000fc400078efcff */
[C---:B------:R-:W-:Y:S02]  /*d550*/  LOP3.LUT R8, R20.reuse, 0x80, RZ, 0xfc, !PT ;  /* 0x0000008014087812 */ /* 0x040fe400078efcff */
[----:B------:R-:W-:Y:S02]  /*d560*/  LOP3.LUT R7, R20, 0xc0, RZ, 0xfc, !PT ;  /* 0x000000c014077812 */ /* 0x000fe400078efcff */
[----:B------:R-:W-:Y:S01]  /*d570*/  LEA.HI.X R4, R2, UR5, R4, 0x1, P0 ;  /* 0x0000000502047c11 */ /* 0x000fe200080f0c04 */
[----:B------:R-:W-:Y:S01]  /*d580*/  UMOV UR5, 0xffffffff ;  /* 0xffffffff00057882 */ /* 0x000fe20000000000 */
[----:B------:R-:W-:Y:S02]  /*d590*/  ISETP.GE.AND P4, PT, R6, UR4, PT ;  /* 0x0000000406007c0c */ /* 0x000fe4000bf86270 */
[----:B------:R-:W-:Y:S02]  /*d5a0*/  ISETP.GE.AND P3, PT, R9, UR4, PT ;  /* 0x0000000409007c0c */ /* 0x000fe4000bf66270 */
[----:B------:R-:W-:-:S02]  /*d5b0*/  ISETP.GE.AND P2, PT, R8, UR4, PT ;  /* 0x0000000408007c0c */ /* 0x000fc4000bf46270 */
[----:B------:R-:W-:Y:S01]  /*d5c0*/  ISETP.GE.AND P1, PT, R7, UR4, PT ;  /* 0x0000000407007c0c */ /* 0x000fe2000bf26270 */
[----:B------:R-:W-:-:S12]  /*d5d0*/  BRA.DIV UR5, `(.L_x_10216) ;  /* 0x0000004205c47947 */ /* 0x000fd8000b800000 */
[----:B------:R-:W0:Y:S01]  /*d5e0*/  SHFL.IDX PT, R3, R0, RZ, 0x181f ;  /* 0x00181fff00037589 */ /* 0x000e2200000e0000 */
[C---:B------:R-:W-:Y:S02]  /*d5f0*/  LOP3.LUT P6, RZ, R23.reuse, 0x2000, RZ, 0xc0, !PT ;  /* 0x0000200017ff7812 */ /* 0x040fe400078cc0ff */
[----:B------:R-:W-:Y:S01]  /*d600*/  LOP3.LUT P5, RZ, R23, 0x1000, RZ, 0xc0, !PT ;  /* 0x0000100017ff7812 */ /* 0x000fe200078ac0ff */
[----:B------:R-:W1:Y:S04]  /*d610*/  SHFL.IDX PT, R2, R4, RZ, 0x181f ;  /* 0x00181fff04027589 */ /* 0x000e6800000e0000 */
[----:B------:R-:W-:Y:S04]  /*d620*/  SHFL.IDX PT, R5, R4, 0x1, 0x181f ;  /* 0x00381f0004057f89 */ /* 0x000fe800000e0000 */
[----:B------:R-:W-:Y:S02]  /*d630*/  SHFL.IDX PT, R14, R0, 0x7, 0x181f ;  /* 0x00f81f00000e7f89 */ /* 0x000fe400000e0000 */
[----:B0-----:R-:W-:-:S05]  /*d640*/  @!P6 LEA R3, P0, R6, R3, 0x1 ;  /* 0x000000030603e211 */ /* 0x001fca00078008ff */
[----:B-1----:R-:W-:-:S05]  /*d650*/  @!P6 IMAD.X R2, RZ, RZ, R2, P0 ;  /* 0x000000ffff02e224 */ /* 0x002fca00000e0602 */
[----:B------:R-:W-:-:S04]  /*d660*/  @!P6 LOP3.LUT R3, R3, R2, RZ, 0x3c, !PT ;  /* 0x000000020303e212 */ /* 0x000fc800078e3cff */
[----:B------:R-:W-:-:S04]  /*d670*/  @!P6 LOP3.LUT R2, R3, R2, RZ, 0x3c, !PT ;  /* 0x000000020302e212 */ /* 0x000fc800078e3cff */
[----:B------:R-:W-:-:S05]  /*d680*/  @!P6 LOP3.LUT R3, R3, R2, RZ, 0x3c, !PT ;  /* 0x000000020303e212 */ /* 0x000fca00078e3cff */
[----:B------:R-:W-:Y:S04]  /*d690*/  @!P6 LDGSTS.E.BYPASS.LTC128B.128 [R26+0x22400], desc[UR36][R2.64], !P4 ;  /* 0x22400000021aefae */ /* 0x000fe8000e101d64 */
[----:B------:R-:W-:Y:S04]  /*d6a0*/  @!P6 LDGSTS.E.BYPASS.LTC128B.128 [R26+0x26400], desc[UR36][R2.64+0x80], !P3 ;  /* 0x26400080021aefae */ /* 0x000fe8000d901d64 */
[----:B------:R-:W-:Y:S04]  /*d6b0*/  @!P6 LDGSTS.E.BYPASS.LTC128B.128 [R26+0x2a400], desc[UR36][R2.64+0x100], !P2 ;  /* 0x2a400100021aefae */ /* 0x000fe8000d101d64 */
[----:B------:R0:W-:Y:S01]  /*d6c0*/  @!P6 LDGSTS.E.BYPASS.LTC128B.128 [R26+0x2e400], desc[UR36][R2.64+0x180], !P1 ;  /* 0x2e400180021aefae */ /* 0x0001e2000c901d64 */
[----:B------:R-:W-:-:S02]  /*d6d0*/  LOP3.LUT P6, RZ, R23, 0x80, RZ, 0xc0, !PT ;  /* 0x0000008017ff7812 */ /* 0x000fc400078cc0ff */
[----:B------:R-:W-:Y:S01]  /*d6e0*/  LOP3.LUT R23, R23, 0xfff7ffff, RZ, 0xc0, !PT ;  /* 0xfff7ffff17177812 */ /* 0x000fe200078ec0ff */
[----:B0-----:R-:W0:Y:S10]  /*d6f0*/  SHFL.IDX PT, R2, R0, 0x1, 0x181f ;  /* 0x00381f0000027f89 */ /* 0x001e3400000e0000 */
[----:B------:R-:W-:-:S04]  /*d700*/  @P6 LOP3.LUT R23, R23, 0x80000, RZ, 0xfc, !PT ;  /* 0x0008000017176812 */ /* 0x000fc800078efcff */
[----:B------:R-:W-:Y:S02]  /*d710*/  LOP3.LUT P6, RZ, R23, 0x200, RZ, 0xc0, !PT ;  /* 0x0000020017ff7812 */ /* 0x000fe400078cc0ff */
[----:B0-----:R-:W-:-:S05]  /*d720*/  @!P5 LEA R2, P0, R6, R2, 0x1 ;  /* 0x000000020602d211 */ /* 0x001fca00078008ff */
[----:B------:R-:W-:Y:S02]  /*d730*/  @!P5 IMAD.X R3, RZ, RZ, R5, P0 ;  /* 0x000000ffff03d224 */ /* 0x000fe400000e0605 */
[----:B------:R-:W-:Y:S04]  /*d740*/  SHFL.IDX PT, R5, R4, 0x2, 0x181f ;  /* 0x00581f0004057f89 */ /* 0x000fe800000e0000 */
        /* <DEDUP_REMOVED lines=8> */
[C---:B------:R-:W-:Y:S02]  /*d7d0*/  LOP3.LUT P5, RZ, R23.reuse, 0x100, RZ, 0xc0, !PT ;  /* 0x0000010017ff7812 */ /* 0x040fe400078ac0ff */
[----:B------:R-:W-:-:S11]  /*d7e0*/  LOP3.LUT R23, R23, 0xffefffff, RZ, 0xc0, !PT ;  /* 0xffefffff17177812 */ /* 0x000fd600078ec0ff */
[----:B------:R-:W-:-:S04]  /*d7f0*/  @P5 LOP3.LUT R23, R23, 0x100000, RZ, 0xfc, !PT ;  /* 0x0010000017175812 */ /* 0x000fc800078efcff */
[----:B------:R-:W-:-:S13]  /*d800*/  LOP3.LUT P5, RZ, R23, 0x800, RZ, 0xc0, !PT ;  /* 0x0000080017ff7812 */ /* 0x000fda00078ac0ff */
[----:B0-----:R-:W-:-:S05]  /*d810*/  @!P5 LEA R2, P0, R6, R2, 0x1 ;  /* 0x000000020602d211 */ /* 0x001fca00078008ff */
[----:B------:R-:W-:Y:S02]  /*d820*/  @!P5 IMAD.X R3, RZ, RZ, R5, P0 ;  /* 0x000000ffff03d224 */ /* 0x000fe400000e0605 */
[----:B------:R-:W-:Y:S04]  /*d830*/  SHFL.IDX PT, R5, R4, 0x3, 0x181f ;  /* 0x00781f0004057f89 */ /* 0x000fe800000e0000 */
[----:B------:R-:W-:Y:S04]  /*d840*/  @!P5 LDGSTS.E.BYPASS.LTC128B.128 [R26+0x23400], desc[UR36][R2.64], !P4 ;  /* 0x23400000021adfae */ /* 0x000fe8000e101d64 */
[----:B------:R-:W-:Y:S04]  /*d850*/  @!P5 LDGSTS.E.BYPASS.LTC128B.128 [R26+0x27400], desc[UR36][R2.64+0x80], !P3 ;  /* 0x27400080021adfae */ /* 0x000fe8000d901d64 */
[----:B------:R-:W-:Y:S04]  /*d860*/  @!P5 LDGSTS.E.BYPASS.LTC128B.128 [R26+0x2b400], desc[UR36][R2.64+0x100], !P2 ;  /* 0x2b400100021adfae */ /* 0x000fe8000d101d64 */
[----:B------:R0:W-:Y:S01]  /*d870*/  @!P5 LDGSTS.E.BYPASS.LTC128B.128 [R26+0x2f400], desc[UR36][R2.64+0x180], !P1 ;  /* 0x2f400180021adfae */ /* 0x0001e2000c901d64 */
[----:B------:R-:W-:-:S03]  /*d880*/  LOP3.LUT P5, RZ, R23, 0x100000, RZ, 0xc0, !PT ;  /* 0x0010000017ff7812 */ /* 0x000fc600078ac0ff */
[----:B0-----:R-:W0:Y:S02]  /*d890*/  SHFL.IDX PT, R2, R0, 0x3, 0x181f ;  /* 0x00781f0000027f89 */ /* 0x001e2400000e0000 */
        /* <DEDUP_REMOVED lines=18> */
[----:B0-----:R-:W-:-:S04]  /*d9c0*/  @!P6 LEA R2, P0, R6, R2, 0x1 ;  /* 0x000000020602e211 */ /* 0x001fc800078008ff */
[----:B------:R-:W-:Y:S02]  /*d9d0*/  @!P6 IADD3.X R3, RZ, R5, RZ, P0, !PT ;  /* 0x00000005ff03e210 */ /* 0x000fe400007fe4ff */
[----:B------:R-:W-:Y:S04]  /*d9e0*/  SHFL.IDX PT, R5, R4, 0x6, 0x181f ;  /* 0x00d81f0004057f89 */ /* 0x000fe800000e0000 */
[----:B------:R-:W-:Y:S04]  /*d9f0*/  @!P6 LDGSTS.E.BYPASS.LTC128B.128 [R26+0x24c00], desc[UR36][R2.64], !P4 ;  /* 0x24c00000021aefae */ /* 0x000fe8000e101d64 */
[----:B------:R-:W-:Y:S04]  /*da00*/  @!P6 LDGSTS.E.BYPASS.LTC128B.128 [R26+0x28c00], desc[UR36][R2.64+0x80], !P3 ;  /* 0x28c00080021aefae */ /* 0x000fe8000d901d64 */
[----:B------:R-:W-:Y:S04]  /*da10*/  @!P6 LDGSTS.E.BYPASS.LTC128B.128 [R26+0x2cc00], desc[UR36][R2.64+0x100], !P2 ;  /* 0x2cc00100021aefae */ /* 0x000fe8000d101d64 */
[----:B------:R0:W-:Y:S04]  /*da20*/  @!P6 LDGSTS.E.BYPASS.LTC128B.128 [R26+0x30c00], desc[UR36][R2.64+0x180], !P1 ;  /* 0x30c00180021aefae */ /* 0x0001e8000c901d64 */
[----:B0-----:R-:W0:Y:S02]  /*da30*/  SHFL.IDX PT, R2, R0, 0x6, 0x181f ;  /* 0x00d81f0000027f89 */ /* 0x001e2400000e0000 */
[----:B0-----:R-:W-:-:S05]  /*da40*/  @!P5 LEA R2, P0, R6, R2, 0x1 ;  /* 0x000000020602d211 */ /* 0x001fca00078008ff */
[----:B------:R-:W-:Y:S02]  /*da50*/  @!P5 IMAD.X R3, RZ, RZ, R5, P0 ;  /* 0x000000ffff03d224 */ /* 0x000fe400000e0605 */
[----:B------:R0:W1:Y:S04]  /*da60*/  SHFL.IDX PT, R5, R4, 0x7, 0x181f ;  /* 0x00f81f0004057f89 */ /* 0x00006800000e0000 */
[----:B------:R0:W-:Y:S04]  /*da70*/  @!P5 LDGSTS.E.BYPASS.LTC128B.128 [R26+0x25400], desc[UR36][R2.64], !P4 ;  /* 0x25400000021adfae */ /* 0x0001e8000e101d64 */
[----:B------:R0:W-:Y:S04]  /*da80*/  @!P5 LDGSTS.E.BYPASS.LTC128B.128 [R26+0x29400], desc[UR36][R2.64+0x80], !P3 ;  /* 0x29400080021adfae */ /* 0x0001e8000d901d64 */
[----:B------:R0:W-:Y:S04]  /*da90*/  @!P5 LDGSTS.E.BYPASS.LTC128B.128 [R26+0x2d400], desc[UR36][R2.64+0x100], !P2 ;  /* 0x2d400100021adfae */ /* 0x0001e8000d101d64 */
[----:B------:R0:W-:Y:S02]  /*daa0*/  @!P5 LDGSTS.E.BYPASS.LTC128B.128 [R26+0x31400], desc[UR36][R2.64+0x180], !P1 ;  /* 0x31400180021adfae */ /* 0x0001e4000c901d64 */
.L_x_10326:
[----:B------:R-:W-:Y:S01]  /*dab0*/  LOP3.LUT P0, RZ, R23, 0x4000, RZ, 0xc0, !PT ;  /* 0x0000400017ff7812 */ /* 0x000fe2000780c0ff */
[----:B------:R-:W-:-:S12]  /*dac0*/  BSSY B0, `(.L_x_10217) ;  /* 0x000000b000007945 */ /* 0x000fd80003800000 */
[----:B------:R-:W-:Y:S05]  /*dad0*/  @P0 BRA `(.L_x_10218) ;  /* 0x0000000000240947 */ /* 0x000fea0003800000 */
[----:B0-----:R-:W-:-:S05]  /*dae0*/  LEA R2, P0, R6, R14, 0x1 ;  /* 0x0000000e06027211 */ /* 0x001fca00078008ff */
[----:B-1----:R-:W-:-:S05]  /*daf0*/  IMAD.X R3, RZ, RZ, R5, P0 ;  /* 0x000000ffff037224 */ /* 0x002fca00000e0605 */
[----:B------:R-:W-:Y:S01]  /*db00*/  @!PT LDS RZ, [RZ] ;  /* 0x00000000fffff984 */ /* 0x000fe20000000800 */
[----:B------:R-:W-:Y:S01]  /*db10*/  @!PT LDS RZ, [RZ] ;  /* 0x00000000fffff984 */ /* 0x000fe20000000800 */
[----:B------:R-:W-:Y:S01]  /*db20*/  @!PT LDS RZ, [RZ] ;  /* 0x00000000fffff984 */ /* 0x000fe20000000800 */
[----:B------:R2:W-:Y:S04]  /*db30*/  LDGSTS.E.BYPASS.LTC128B.128 [R26+0x25c00], desc[UR36][R2.64], !P4 ;  /* 0x25c00000021a7fae */ /* 0x0005e8000e101d64 */
[----:B------:R2:W-:Y:S04]  /*db40*/  LDGSTS.E.BYPASS.LTC128B.128 [R26+0x29c00], desc[UR36][R2.64+0x80], !P3 ;  /* 0x29c00080021a7fae */ /* 0x0005e8000d901d64 */
[----:B------:R2:W-:Y:S04]  /*db50*/  LDGSTS.E.BYPASS.LTC128B.128 [R26+0x2dc00], desc[UR36][R2.64+0x100], !P2 ;  /* 0x2dc00100021a7fae */ /* 0x0005e8000d101d64 */
[----:B------:R2:W-:Y:S02]  /*db60*/  LDGSTS.E.BYPASS.LTC128B.128 [R26+0x31c00], desc[UR36][R2.64+0x180], !P1 ;  /* 0x31c00180021a7fae */ /* 0x0005e4000c901d64 */
.L_x_10218:
[----:B------:R-:W-:Y:S05]  /*db70*/  BSYNC B0 ;  /* 0x0000000000007941 */ /* 0x000fea0003800000 */
.L_x_10217:
[----:B------:R-:W-:Y:S01]  /*db80*/  NOP ;  /* 0x0000000000007918 */ /* 0x000fe20000000000 */
[----:B------:R-:W-:-:S13]  /*db90*/  PLOP3.LUT P0, PT, PT, PT, PT, 0x80, 0x0 ;  /* 0x000000000000781c */ /* 0x000fda0003f0f070 */
.L_x_10219:
[----:B------:R-:W-:Y:S02]  /*dba0*/  PLOP3.LUT P1, PT, P1, P0, PT, 0xa2, 0x0 ;  /* 0x000000000000781c */ /* 0x000fe40000f21472 */
[----:B------:R-:W-:-:S08]  /*dbb0*/  @P0 R2UR P1, UR4, R22 ;  /* 0x00000000160402ca */ /* 0x000fd00000020000 */
[----:B------:R-:W-:-:S05]  /*dbc0*/  @P0 PLOP3.LUT P0, PT, P1, PT, PT, 0x80, 0x0 ;  /* 0x000000000000081c */ /* 0x000fca0000f0f070 */
[----:B------:R-:W-:Y:S01]  /*dbd0*/  @!P1 SYNCS.ARRIVE.TRANS64.RED.A0T1 RZ, [UR4+0x32410], RZ ;  /* 0x032410ffffff99a7 */ /* 0x000fe20008200404 */
[----:B------:R-:W-:Y:S07]  /*dbe0*/  @!P1 ARRIVES.LDGSTSBAR.64.TRANSCNT [UR4+0x32410] ;  /* 0x03241000ff0099b0 */ /* 0x000fee0008000a84 */
[----:B------:R-:W-:Y:S05]  /*dbf0*/  @P0 BRA.U.ANY `(.L_x_10219) ;  /* 0xfffffffd00e80947 */ /* 0x000fea000393ffff */
[----:B0-2---:R-:W2:Y:S02]  /*dc00*/  LDL.LU R2, [R1+0x18] ;  /* 0x0000180001027983 */ /* 0x005ea40000300800 */
        /* <DEDUP_REMOVED lines=11> */
.L_x_10327:
[----:B------:R-:W-:Y:S05]  /*dcc0*/  BSYNC B0 ;  /* 0x0000000000007941 */ /* 0x000fea0003800000 */
.L_x_10220:
[----:B------:R-:W-:-:S13]  /*dcd0*/  LOP3.LUT P0, RZ, R23, 0x400, RZ, 0xc0, !PT ;  /* 0x0000040017ff7812 */ /* 0x000fda000780c0ff */
[----:B------:R-:W-:Y:S05]  /*dce0*/  @!P0 BRA `(.L_x_10222) ;  /* 0x0000000000048947 */ /* 0x000fea0003800000 */
[----:B------:R-:W-:Y:S01]  /*dcf0*/  BPT.TRAP 0x1 ;  /* 0x000000040000795c */ /* 0x000fe20000300000 */
.L_x_10222:
[----:B------:R-:W-:Y:S01]  /*dd00*/  SHF.L.U32 R0, R27, 0x1f, RZ ;  /* 0x0000001f1b007819 */ /* 0x000fe200000006ff */
[----:B------:R-:W-:Y:S03]  /*dd10*/  BSSY B0, `(.L_x_10223) ;  /* 0x0000003000007945 */ /* 0x000fe60003800000 */
[----:B------:R-:W2:Y:S02]  /*dd20*/  SYNCS.PHASECHK.TRANS64.TRYWAIT P0, [R25+URZ+0x32460], R0 ;  /* 0x03246000190075a7 */ /* 0x000ea4000800017f */
[----:B--2---:R-:W-:Y:S05]  /*dd30*/  @!P0 BRA `(.L_x_10224) ;  /* 0x0000004400948947 */ /* 0x004fea0003800000 */
.L_x_10328:
[----:B------:R-:W-:Y:S05]  /*dd40*/  BSYNC B0 ;  /* 0x0000000000007941 */ /* 0x000fea0003800000 */
.L_x_10223:
[----:B------:R-:W2:Y:S01]  /*dd50*/  LDL.LU R2, [R1+0x10] ;  /* 0x0000100001027983 */ /* 0x000ea20000300800 */
[----:B------:R-:W-:-:S03]  /*dd60*/  ULDC.64 UR4, c[0x0][0x328] ;  /* 0x0000ca0000047ab9 */ /* 0x000fc60000000a00 */
[----:B------:R-:W3:Y:S04]  /*dd70*/  LDL.LU R6, [R1+0x14] ;  /* 0x0000140001067983 */ /* 0x000ee80000300800 */
[----:B------:R-:W4:Y:S01]  /*dd80*/  LDL.LU R4, [R1+0x20] ;  /* 0x0000200001047983 */ /* 0x000f220000300800 */
[C---:B------:R-:W-:Y:S02]  /*dd90*/  LOP3.LUT P3, RZ, R23.reuse, 0x10, RZ, 0xc0, !PT ;  /* 0x0000001017ff7812 */ /* 0x040fe4000786c0ff */
[C---:B------:R-:W-:Y:S02]  /*dda0*/  LOP3.LUT P2, RZ, R23.reuse, 0x8, RZ, 0xc0, !PT ;  /* 0x0000000817ff7812 */ /* 0x040fe4000784c0ff */
[C---:B------:R-:W-:Y:S02]  /*ddb0*/  LOP3.LUT P1, RZ, R23.reuse, 0x4, RZ, 0xc0, !PT ;  /* 0x0000000417ff7812 */ /* 0x040fe4000782c0ff */
[----:B------:R-:W-:-:S02]  /*ddc0*/  LOP3.LUT P4, RZ, R23, 0x1, RZ, 0xc0, !PT ;  /* 0x0000000117ff7812 */ /* 0x000fc4000788c0ff */
[----:B------:R-:W-:Y:S01]  /*ddd0*/  SEL R7, RZ, 0x8, P1 ;  /* 0x00000008ff077807 */ /* 0x000fe20000800000 */
[----:B--2---:R-:W-:Y:S02]  /*dde0*/  IMAD R0, R2, UR4, RZ ;  /* 0x0000000402007c24 */ /* 0x004fe4000f8e02ff */
[----:B0-----:R-:W-:-:S04]  /*ddf0*/  IMAD.WIDE.U32 R2, R37, UR4, RZ ;  /* 0x0000000425027c25 */ /* 0x001fc8000f8e00ff */
[----:B-1----:R-:W-:Y:S01]  /*de00*/  IMAD R5, R37, UR5, R0 ;  /* 0x0000000525057c24 */ /* 0x002fe2000f8e0200 */
[----:B------:R-:W-:Y:S01]  /*de10*/  ULDC.64 UR4, c[0x0][0x338] ;  /* 0x0000ce0000047ab9 */ /* 0x000fe20000000a00 */
[----:B------:R-:W-:Y:S02]  /*de20*/  SEL R0, RZ, 0x2, P3 ;  /* 0x00000002ff007807 */ /* 0x000fe40001800000 */
        /* <DEDUP_REMOVED lines=14> */
[----:B------:R-:W-:-:S04]  /*df10*/  SEL R3, RZ, 0x4, P2 ;  /* 0x00000004ff037807 */ /* 0x000fc80001000000 */
[----:B----4-:R-:W-:Y:S01]  /*df20*/  IADD3 R0, R3, R0, R4 ;  /* 0x0000000003007210 */ /* 0x010fe20007ffe004 */
[----:B------:R-:W-:-:S04]  /*df30*/  IMAD R4, R24, 0x6000, R30 ;  /* 0x0000600018047824 */ /* 0x000fc800078e021e */
[----:B------:R-:W-:Y:S01]  /*df40*/  IMAD.IADD R7, R0, 0x1, R7 ;  /* 0x0000000100077824 */ /* 0x000fe200078e0207 */
[----:B------:R-:W-:Y:S06]  /*df50*/  BRA.DIV UR4, `(.L_x_10225) ;  /* 0x0000004604207947 */ /* 0x000fec000b800000 */
[----:B------:R-:W0:Y:S01]  /*df60*/  S2R R2, SR_TID.X ;  /* 0x0000000000027919 */ /* 0x000e220000002100 */
[----:B------:R-:W-:Y:S01]  /*df70*/  IMAD R4, R4, 0x2, R22 ;  /* 0x0000000204047824 */ /* 0x000fe200078e0216 */
[C---:B------:R-:W-:Y:S01]  /*df80*/  LOP3.LUT P2, RZ, R7.reuse, 0x2, RZ, 0xc0, !PT ;  /* 0x0000000207ff7812 */ /* 0x040fe2000784c0ff */
[----:B------:R-:W1:Y:S01]  /*df90*/  SHFL.IDX PT, R14, R5, RZ, 0x181f ;  /* 0x00181fff050e7589 */ /* 0x000e6200000e0000 */
[----:B------:R-:W-:-:S03]  /*dfa0*/  LOP3.LUT P1, RZ, R7, 0x4, RZ, 0xc0, !PT ;  /* 0x0000000407ff7812 */ /* 0x000fc6000782c0ff */
[----:B------:R-:W2:Y:S01]  /*dfb0*/  SHFL.IDX PT, R3, R6, RZ, 0x181f ;  /* 0x00181fff06037589 */ /* 0x000ea200000e0000 */
[----:B0-----:R-:W-:-:S04]  /*dfc0*/  SHF.L.U32 R2, R2, 0x3, RZ ;  /* 0x0000000302027819 */ /* 0x001fc800000006ff */
[----:B------:R-:W-:-:S05]  /*dfd0*/  LOP3.LUT R2, R2, 0x38, RZ, 0xc0, !PT ;  /* 0x0000003802027812 */ /* 0x000fca00078ec0ff */
[----:B------:R-:W-:-:S05]  /*dfe0*/  IMAD.SHL.U32 R0, R2, 0x2, RZ ;  /* 0x0000000202007824 */ /* 0x000fca00078e00ff */
[----:B-1----:R-:W-:Y:S02]  /*dff0*/  IADD3 R2, P0, R14, R0, RZ ;  /* 0x000000000e027210 */ /* 0x002fe40007f1e0ff */
[----:B------:R-:W0:Y:S03]  /*e000*/  SHFL.IDX PT, R14, R5, 0x1, 0x181f ;  /* 0x00381f00050e7f89 */ /* 0x000e2600000e0000 */
[----:B--2---:R-:W-:Y:S01]  /*e010*/  IMAD.X R3, RZ, RZ, R3, P0 ;  /* 0x000000ffff037224 */ /* 0x004fe200000e0603 */
        /* <DEDUP_REMOVED lines=8> */
[----:B------:R1:W-:Y:S01]  /*e0a0*/  LDGSTS.E.BYPASS.LTC128B.128 [R4+0x9400], desc[UR36][R2.64+0x180], !P3 ;  /* 0x0940018002047fae */ /* 0x0003e2000d901d64 */
[----:B0-----:R-:W-:-:S03]  /*e0b0*/  IADD3 R8, P3, R14, R0, RZ ;  /* 0x000000000e087210 */ /* 0x001fc60007f7e0ff */
[----:B------:R-:W-:Y:S04]  /*e0c0*/  SHFL.IDX PT, R14, R5, 0x2, 0x181f ;  /* 0x00581f00050e7f89 */ /* 0x000fe800000e0000 */
[----:B-1----:R-:W0:Y:S02]  /*e0d0*/  SHFL.IDX PT, R3, R6, 0x1, 0x181f ;  /* 0x00381f0006037f89 */ /* 0x002e2400000e0000 */
        /* <DEDUP_REMOVED lines=11> */
[----:B------:R-:W1:Y:S02]  /*e190*/  SHFL.IDX PT, R14, R5, 0x3, 0x181f ;  /* 0x00781f00050e7f89 */ /* 0x000e6400000e0000 */
        /* <DEDUP_REMOVED lines=34> */
.L_x_10342:
[----:B0-2---:R-:W-:Y:S02]  /*e3c0*/  IADD3 R2, P3, R14, R0, RZ ;  /* 0x000000000e027210 */ /* 0x005fe40007f7e0ff */
[C---:B------:R-:W-:Y:S02]  /*e3d0*/  ISETP.LT.OR P2, PT, R31.reuse, 0x51, !P2 ;  /* 0x000000511f00780c */ /* 0x040fe40005741670 */
[C---:B------:R-:W-:Y:S01]  /*e3e0*/  ISETP.LT.OR P1, PT, R31.reuse, 0x51, !P1 ;  /* 0x000000511f00780c */ /* 0x040fe20004f21670 */
[----:B------:R-:W-:Y:S01]  /*e3f0*/  IMAD.X R3, RZ, RZ, R6, P3 ;  /* 0x000000ffff037224 */ /* 0x000fe200018e0606 */
[C---:B------:R-:W-:Y:S02]  /*e400*/  ISETP.LT.OR P3, PT, R31.reuse, 0x51, P4 ;  /* 0x000000511f00780c */ /* 0x040fe40002761670 */
[----:B------:R-:W-:-:S11]  /*e410*/  ISETP.LT.OR P0, PT, R31, 0x51, !P0 ;  /* 0x000000511f00780c */ /* 0x000fd60004701670 */
        /* <DEDUP_REMOVED lines=9> */
.L_x_10226:
        /* <DEDUP_REMOVED lines=10> */
.L_x_10227:
[----:B0-----:R-:W2:Y:S01]  /*e550*/  LDL.LU R2, [R1] ;  /* 0x0000000001027983 */ /* 0x001ea20000300800 */
[----:B------:R0:W-:Y:S01]  /*e560*/  SYNCS.ARRIVE.TRANS64.A1T0 RZ, [R25+URZ+0x32450], RZ ;  /* 0x032450ff19ff79a7 */ /* 0x0001e2000810003f */
[----:B------:R-:W-:Y:S01]  /*e570*/  BSSY B0, `(.L_x_10228) ;  /* 0x00000dd000007945 */ /* 0x000fe20003800000 */
[----:B--2---:R-:W-:-:S13]  /*e580*/  ISETP.GE.AND P0, PT, R2, 0x61, PT ;  /* 0x000000610200780c */ /* 0x004fda0003f06270 */
[----:B0-----:R-:W-:Y:S05]  /*e590*/  @!P0 BRA `(.L_x_10229) ;  /* 0x0000000c00688947 */ /* 0x001fea0003800000 */
[----:B------:R-:W2:Y:S02]  /*e5a0*/  LDL.LU R2, [R1+0x1c] ;  /* 0x00001c0001027983 */ /* 0x000ea40000300800 */
[----:B--2---:R-:W-:-:S07]  /*e5b0*/  IADD3 R21, R2, -0x2, RZ ;  /* 0xfffffffe02157810 */ /* 0x004fce0007ffe0ff */
.L_x_10242:
[----:B0-----:R-:W0:Y:S01]  /*e5c0*/  S2R R2, SR_TID.X ;  /* 0x0000000000027919 */ /* 0x001e220000002100 */
[----:B------:R-:W-:Y:S01]  /*e5d0*/  IMAD R8, R21, 0x60, R32 ;  /* 0x0000006015087824 */ /* 0x000fe200078e0220 */
        /* <DEDUP_REMOVED lines=10> */
[----:B-1----:R-:W1:Y:S01]  /*e680*/  @!P2 LDC.64 R4, c[0x0][0x428] ;  /* 0x00010a00ff04ab82 */ /* 0x002e620000000a00 */
[----:B0-----:R-:W-:-:S13]  /*e690*/  ISETP.NE.AND P0, PT, R3, 0x1, PT ;  /* 0x000000010300780c */ /* 0x001fda0003f05270 */
[----:B------:R-:W0:Y:S08]  /*e6a0*/  @P0 LDC R3, c[0x0][0x434] ;  /* 0x00010d00ff030b82 */ /* 0x000e300000000800 */
[----:B--2---:R-:W2:Y:S01]  /*e6b0*/  @P0 LDC R7, c[0x0][0x438] ;  /* 0x00010e00ff070b82 */ /* 0x004ea20000000800 */
[----:B0-----:R-:W-:-:S05]  /*e6c0*/  @P0 IMAD.HI.U32 R2, R8, R3, RZ ;  /* 0x0000000308020227 */ /* 0x001fca00078e00ff */
[----:B--2---:R-:W-:Y:S01]  /*e6d0*/  @P0 SHF.R.U32.HI R9, RZ, R7, R2 ;  /* 0x00000007ff090219 */ /* 0x004fe20000011602 */
[----:B-1----:R-:W-:Y:S01]  /*e6e0*/  @!P2 IMAD R2, R33, R4, RZ ;  /* 0x000000042102a224 */ /* 0x002fe200078e02ff */
[----:B------:R-:W0:Y:S02]  /*e6f0*/  @!P2 LDC.64 R6, c[0x0][0x418] ;  /* 0x00010600ff06ab82 */ /* 0x000e240000000a00 */
[--C-:B------:R-:W-:Y:S01]  /*e700*/  @!P2 SHF.R.S32.HI R3, RZ, 0x1f, R9.reuse ;  /* 0x0000001fff03a819 */ /* 0x100fe20000011409 */
[----:B------:R-:W-:Y:S02]  /*e710*/  @!P2 IMAD R5, R29, R5, R2 ;  /* 0x000000051d05a224 */ /* 0x000fe400078e0202 */
[----:B------:R-:W-:-:S04]  /*e720*/  @!P2 IMAD.MOV.U32 R2, RZ, RZ, R9 ;  /* 0x000000ffff02a224 */ /* 0x000fc800078e0009 */
[----:B------:R-:W-:-:S04]  /*e730*/  @!P2 IMAD.WIDE.U32 R2, R29, R4, R2 ;  /* 0x000000041d02a225 */ /* 0x000fc800078e0002 */
[----:B------:R-:W-:Y:S01]  /*e740*/  @!P2 IMAD.IADD R3, R5, 0x1, R3 ;  /* 0x000000010503a824 */ /* 0x000fe200078e0203 */
[----:B------:R-:W-:Y:S05]  /*e750*/  YIELD ;  /* 0x0000000000007946 */ /* 0x000fea0003800000 */
[----:B------:R-:W-:Y:S01]  /*e760*/  IMAD.MOV.U32 R4, RZ, RZ, RZ ;  /* 0x000000ffff047224 */ /* 0x000fe200078e00ff */
[----:B------:R-:W-:Y:S01]  /*e770*/  ULDC UR4, c[0x0][0x430] ;  /* 0x00010c0000047ab9 */ /* 0x000fe20000000800 */
[----:B0-----:R-:W-:-:S04]  /*e780*/  @!P2 LEA R6, P0, R2, R6, 0x2 ;  /* 0x000000060206a211 */ /* 0x001fc800078010ff */
[----:B------:R-:W-:Y:S02]  /*e790*/  @!P2 LEA.HI.X R7, R2, R7, R3, 0x2, P0 ;  /* 0x000000070207a211 */ /* 0x000fe400000f1403 */
[C---:B------:R-:W-:Y:S01]  /*e7a0*/  ISETP.NE.AND P0, PT, R24.reuse, 0x2, PT ;  /* 0x000000021800780c */ /* 0x040fe20003f05270 */
[----:B------:R-:W-:Y:S02]  /*e7b0*/  IMAD.MOV R5, RZ, RZ, -R9 ;  /* 0x000000ffff057224 */ /* 0x000fe400078e0a09 */
[----:B------:R0:W5:Y:S01]  /*e7c0*/  @!P2 LDG.E R4, desc[UR36][R6.64] ;  /* 0x000000240604a981 */ /* 0x000162000c1e1900 */
[----:B------:R-:W-:Y:S01]  /*e7d0*/  SEL R2, RZ, 0x1, P0 ;  /* 0x00000001ff027807 */ /* 0x000fe20000000000 */
[----:B------:R-:W-:Y:S01]  /*e7e0*/  IMAD R5, R5, UR4, R8 ;  /* 0x0000000405057c24 */ /* 0x000fe2000f8e0208 */
[----:B------:R-:W-:Y:S02]  /*e7f0*/  SEL R24, R24, RZ, P0 ;  /* 0x000000ff18187207 */ /* 0x000fe40000000000 */
[----:B------:R-:W-:-:S02]  /*e800*/  LOP3.LUT R27, R27, R2, RZ, 0x3c, !PT ;  /* 0x000000021b1b7212 */ /* 0x000fc400078e3cff */
[----:B------:R-:W-:Y:S01]  /*e810*/  MOV R2, R21 ;  /* 0x0000001500027202 */ /* 0x000fe20000000f00 */
[----:B------:R-:W-:-:S03]  /*e820*/  VIADD R21, R21, 0xffffffff ;  /* 0xffffffff15157836 */ /* 0x000fc60000000000 */
[----:B------:R-:W-:Y:S01]  /*e830*/  ISETP.GT.AND P2, PT, R2, RZ, PT ;  /* 0x000000ff0200720c */ /* 0x000fe20003f44270 */
[----:B0-----:R-:W-:-:S12]  /*e840*/  @!P1 BRA `(.L_x_10230) ;  /* 0x0000000000049947 */ /* 0x001fd80003800000 */
[----:B------:R-:W-:Y:S01]  /*e850*/  BPT.TRAP 0x1 ;  /* 0x000000040000795c */ /* 0x000fe20000300000 */
.L_x_10230:
[----:B------:R-:W-:Y:S01]  /*e860*/  IMAD R10, R24, 0x8, R22 ;  /* 0x00000008180a7824 */ /* 0x000fe200078e0216 */
[----:B------:R-:W-:Y:S01]  /*e870*/  SHF.L.U32 R20, R27, 0x1f, RZ ;  /* 0x0000001f1b147819 */ /* 0x000fe200000006ff */
[----:B------:R-:W-:Y:S01]  /*e880*/  BSSY B1, `(.L_x_10231) ;  /* 0x0000004000017945 */ /* 0x000fe20003800000 */
[----:B------:R-:W-:Y:S02]  /*e890*/  SHF.R.S32.HI R9, RZ, 0x1f, R5 ;  /* 0x0000001fff097819 */ /* 0x000fe40000011405 */
[----:B------:R-:W0:Y:S02]  /*e8a0*/  SYNCS.PHASECHK.TRANS64.TRYWAIT P0, [R10+URZ+0x32440], R20 ;  /* 0x032440140a0075a7 */ /* 0x000e24000800017f */
[----:B0-----:R-:W-:Y:S05]  /*e8b0*/  @!P0 BRA `(.L_x_10232) ;  /* 0x0000004400088947 */ /* 0x001fea0003800000 */
.L_x_10343:
[----:B------:R-:W-:Y:S05]  /*e8c0*/  BSYNC B1 ;  /* 0x0000000000017941 */ /* 0x000fea0003800000 */
.L_x_10231:
        /* <DEDUP_REMOVED lines=25> */
[----:B------:R-:W2:Y:S04]  /*ea60*/  SHFL.IDX PT, R3, R8, RZ, 0x181f ;  /* 0x00181fff08037589 */ /* 0x000ea800000e0000 */
[----:B------:R-:W-:Y:S01]  /*ea70*/  SHFL.IDX PT, R14, R6, 0x5, 0x181f ;  /* 0x00b81f00060e7f89 */ /* 0x000fe200000e0000 */
        /* <DEDUP_REMOVED lines=10> */
[----:B-1----:R-:W-:-:S04]  /*eb20*/  IADD3 R2, P0, R2, R0, RZ ;  /* 0x0000000002027210 */ /* 0x002fc80007f1e0ff */
[----:B--2---:R-:W-:-:S05]  /*eb30*/  IADD3.X R3, RZ, R3, RZ, P0, !PT ;  /* 0x00000003ff037210 */ /* 0x004fca00007fe4ff */
        /* <DEDUP_REMOVED lines=12> */
.L_x_10357:
        /* <DEDUP_REMOVED lines=8> */
.L_x_10234:
        /* <DEDUP_REMOVED lines=10> */
.L_x_10235:
[----:B------:R2:W-:Y:S01]  /*ed20*/  SYNCS.ARRIVE.TRANS64.A1T0 RZ, [R10+URZ+0x32430], RZ ;  /* 0x032430ff0aff79a7 */ /* 0x0005e2000810003f */
[----:B------:R-:W-:Y:S05]  /*ed30*/  @!P3 BRA `(.L_x_10236) ;  /* 0x000000000004b947 */ /* 0x000fea0003800000 */
[----:B------:R-:W-:Y:S01]  /*ed40*/  BPT.TRAP 0x1 ;  /* 0x000000040000795c */ /* 0x000fe20000300000 */
.L_x_10236:
[----:B------:R-:W3:Y:S01]  /*ed50*/  SYNCS.PHASECHK.TRANS64.TRYWAIT P0, [R10+URZ+0x32460], R20 ;  /* 0x032460140a0075a7 */ /* 0x000ee2000800017f */
[----:B------:R-:W-:Y:S04]  /*ed60*/  BSSY B1, `(.L_x_10237) ;  /* 0x0000002000017945 */ /* 0x000fe80003800000 */
[----:B---3--:R-:W-:Y:S05]  /*ed70*/  @!P0 BRA `(.L_x_10238) ;  /* 0x00000044008c8947 */ /* 0x008fea0003800000 */
.L_x_10358:
[----:B------:R-:W-:Y:S05]  /*ed80*/  BSYNC B1 ;  /* 0x0000000000017941 */ /* 0x000fea0003800000 */
.L_x_10237:
[----:B------:R-:W-:Y:S01]  /*ed90*/  ULDC.64 UR4, c[0x0][0x328] ;  /* 0x0000ca0000047ab9 */ /* 0x000fe20000000a00 */
[----:B------:R-:W-:Y:S01]  /*eda0*/  LOP3.LUT P5, RZ, R23, 0x1, RZ, 0xc0, !PT ;  /* 0x0000000117ff7812 */ /* 0x000fe200078ac0ff */
[----:B-1----:R-:W-:Y:S01]  /*edb0*/  IMAD R2, R9, UR4, RZ ;  /* 0x0000000409027c24 */ /* 0x002fe2000f8e02ff */
        /* <DEDUP_REMOVED lines=24> */
[----:B------:R-:W1:Y:S04]  /*ef40*/  SHFL.IDX PT, R3, R25, RZ, 0x181f ;  /* 0x00181fff19037589 */ /* 0x000e6800000e0000 */
[----:B------:R-:W-:Y:S04]  /*ef50*/  SHFL.IDX PT, R4, R25, 0x1, 0x181f ;  /* 0x00381f0019047f89 */ /* 0x000fe800000e0000 */
[----:B------:R-:W-:Y:S04]  /*ef60*/  SHFL.IDX PT, R8, R17, 0x2, 0x181f ;  /* 0x00581f0011087f89 */ /* 0x000fe800000e0000 */
[----:B------:R-:W-:Y:S01]  /*ef70*/  SHFL.IDX PT, R5, R25, 0x3, 0x181f ;  /* 0x00781f0019057f89 */ /* 0x000fe200000e0000 */
[----:B0-----:R-:W-:-:S03]  /*ef80*/  IADD3 R2, P0, R14, R0, RZ ;  /* 0x000000000e027210 */ /* 0x001fc60007f1e0ff */
[----:B------:R-:W0:Y:S02]  /*ef90*/  SHFL.IDX PT, R14, R17, 0x1, 0x181f ;  /* 0x00381f00110e7f89 */ /* 0x000e2400000e0000 */
[----:B-1----:R-:W-:-:S05]  /*efa0*/  IMAD.X R3, RZ, RZ, R3, P0 ;  /* 0x000000ffff037224 */ /* 0x002fca00000e0603 */
[----:B------:R-:W-:Y:S04]  /*efb0*/  LDGSTS.E.BYPASS.LTC128B.128 [R20+0x400], desc[UR36][R2.64], !P5 ;  /* 0x0040000002147fae */ /* 0x000fe8000e901d64 */
[----:B------:R-:W-:Y:S04]  /*efc0*/  LDGSTS.E.BYPASS.LTC128B.128 [R20+0x3400], desc[UR36][R2.64+0x80], !P4 ;  /* 0x0340008002147fae */ /* 0x000fe8000e101d64 */
[----:B------:R-:W-:Y:S04]  /*efd0*/  LDGSTS.E.BYPASS.LTC128B.128 [R20+0x6400], desc[UR36][R2.64+0x100], !P3 ;  /* 0x0640010002147fae */ /* 0x000fe8000d901d64 */
[----:B------:R1:W-:Y:S01]  /*efe0*/  LDGSTS.E.BYPASS.LTC128B.128 [R20+0x9400], desc[UR36][R2.64+0x180], !P1 ;  /* 0x0940018002147fae */ /* 0x0003e2000c901d64 */
[----:B0-----:R-:W-:-:S03]  /*eff0*/  IADD3 R6, P0, R14, R0, RZ ;  /* 0x000000000e067210 */ /* 0x001fc60007f1e0ff */
[----:B------:R-:W-:Y:S02]  /*f000*/  SHFL.IDX PT, R14, R17, 0x3, 0x181f ;  /* 0x00781f00110e7f89 */ /* 0x000fe400000e0000 */
[----:B------:R-:W-:Y:S01]  /*f010*/  IMAD.X R7, RZ, RZ, R4, P0 ;  /* 0x000000ffff077224 */ /* 0x000fe200000e0604 */
[----:B------:R-:W-:Y:S01]  /*f020*/  IADD3 R8, P0, R8, R0, RZ ;  /* 0x0000000008087210 */ /* 0x000fe20007f1e0ff */
[----:B------:R-:W0:Y:S04]  /*f030*/  SHFL.IDX PT, R4, R25, 0x2, 0x181f ;  /* 0x00581f0019047f89 */ /* 0x000e2800000e0000 */
[----:B-1----:R-:W-:Y:S04]  /*f040*/  SHFL.IDX PT, R3, R25, 0x4, 0x181f ;  /* 0x00981f0019037f89 */ /* 0x002fe800000e0000 */
[----:B------:R1:W-:Y:S04]  /*f050*/  LDGSTS.E.BYPASS.LTC128B.128 [R20+0xc00], desc[UR36][R6.64], !P5 ;  /* 0x00c0000006147fae */ /* 0x0003e8000e901d64 */
[----:B------:R1:W-:Y:S04]  /*f060*/  LDGSTS.E.BYPASS.LTC128B.128 [R20+0x3c00], desc[UR36][R6.64+0x80], !P4 ;  /* 0x03c0008006147fae */ /* 0x0003e8000e101d64 */
[----:B------:R1:W-:Y:S04]  /*f070*/  LDGSTS.E.BYPASS.LTC128B.128 [R20+0x6c00], desc[UR36][R6.64+0x100], !P3 ;  /* 0x06c0010006147fae */ /* 0x0003e8000d901d64 */
[----:B------:R1:W-:Y:S01]  /*f080*/  LDGSTS.E.BYPASS.LTC128B.128 [R20+0x9c00], desc[UR36][R6.64+0x180], !P1 ;  /* 0x09c0018006147fae */ /* 0x0003e2000c901d64 */
[----:B0-----:R-:W-:-:S03]  /*f090*/  IADD3.X R9, RZ, R4, RZ, P0, !PT ;  /* 0x00000004ff097210 */ /* 0x001fc600007fe4ff */
[----:B------:R-:W-:Y:S01]  /*f0a0*/  SHFL.IDX PT, R25, R25, 0x5, 0x181f ;  /* 0x00b81f0019197f89 */ /* 0x000fe200000e0000 */
[----:B------:R-:W-:-:S03]  /*f0b0*/  IADD3 R4, P0, R14, R0, RZ ;  /* 0x000000000e047210 */ /* 0x000fc60007f1e0ff */
[----:B------:R-:W0:Y:S02]  /*f0c0*/  SHFL.IDX PT, R14, R17, 0x4, 0x181f ;  /* 0x00981f00110e7f89 */ /* 0x000e2400000e0000 */
[----:B------:R-:W-:Y:S02]  /*f0d0*/  IMAD.X R5, RZ, RZ, R5, P0 ;  /* 0x000000ffff057224 */ /* 0x000fe400000e0605 */
        /* <DEDUP_REMOVED lines=15> */
.L_x_10372:
[----:B01----:R-:W-:-:S05]  /*f1d0*/  IADD3 R2, P0, R14, R0, RZ ;  /* 0x000000000e027210 */ /* 0x003fca0007f1e0ff */
        /* <DEDUP_REMOVED lines=10> */
.L_x_10240:
        /* <DEDUP_REMOVED lines=10> */
.L_x_10241:
[----:B------:R1:W-:Y:S01]  /*f320*/  SYNCS.ARRIVE.TRANS64.A1T0 RZ, [R10+URZ+0x32450], RZ ;  /* 0x032450ff0aff79a7 */ /* 0x0003e2000810003f */
[----:B------:R-:W-:Y:S05]  /*f330*/  @P2 BRA `(.L_x_10242) ;  /* 0xfffffff000a02947 */ /* 0x000fea000383ffff */
.L_x_10229:
[----:B------:R-:W-:Y:S05]  /*f340*/  BSYNC B0 ;  /* 0x0000000000007941 */ /* 0x000fea0003800000 */
.L_x_10228:
[----:B0-----:R-:W0:Y:S01]  /*f350*/  S2R R2, SR_TID.X ;  /* 0x0000000000027919 */ /* 0x001e220000002100 */
[----:B------:R-:W-:Y:S01]  /*f360*/  VIADD R24, R24, 0x1 ;  /* 0x0000000118187836 */ /* 0x000fe20000000000 */
[----:B------:R-:W-:Y:S04]  /*f370*/  BSSY B0, `(.L_x_10243) ;  /* 0x0000012000007945 */ /* 0x000fe80003800000 */
[----:B------:R-:W-:-:S04]  /*f380*/  ISETP.NE.AND P0, PT, R24, 0x2, PT ;  /* 0x000000021800780c */ /* 0x000fc80003f05270 */
[----:B------:R-:W-:Y:S02]  /*f390*/  SEL R0, RZ, 0x1, P0 ;  /* 0x00000001ff007807 */ /* 0x000fe40000000000 */
[----:B0-----:R-:W-:-:S04]  /*f3a0*/  LOP3.LUT R2, R2, 0x7f, RZ, 0xc0, !PT ;  /* 0x0000007f02027812 */ /* 0x001fc800078ec0ff */
[----:B------:R-:W-:-:S13]  /*f3b0*/  ISETP.NE.AND P1, PT, R2, RZ, PT ;  /* 0x000000ff0200720c */ /* 0x000fda0003f25270 */
[----:B------:R-:W-:Y:S05]  /*f3c0*/  @P1 BRA `(.L_x_10244) ;  /* 0x0000000000301947 */ /* 0x000fea0003800000 */
[----:B------:R-:W0:Y:S01]  /*f3d0*/  S2R R5, SR_LANEID ;  /* 0x0000000000057919 */ /* 0x000e220000000000 */
[----:B------:R-:W-:Y:S01]  /*f3e0*/  VOTEU.ANY UR4, UPT, PT ;  /* 0x0000000000047886 */ /* 0x000fe200038e0100 */
[----:B------:R-:W3:Y:S01]  /*f3f0*/  LDC.64 R2, c[0x0][0xd60] ;  /* 0x00035800ff027b82 */ /* 0x000ee20000000a00 */
[----:B------:R-:W0:Y:S02]  /*f400*/  FLO.U32 R4, UR4 ;  /* 0x0000000400047d00 */ /* 0x000e2400080e0000 */
[----:B0-----:R-:W-:-:S06]  /*f410*/  ISETP.EQ.U32.AND P1, PT, R4, R5, PT ;  /* 0x000000050400720c */ /* 0x001fcc0003f22070 */
[----:B------:R-:W3:Y:S07]  /*f420*/  POPC R5, UR4 ;  /* 0x0000000400057d09 */ /* 0x000eee0008000000 */
[----:B---3--:R-:W3:Y:S01]  /*f430*/  @P1 ATOMG.E.ADD.STRONG.GPU PT, R3, desc[UR36][R2.64], R5 ;  /* 0x00000005020319a8 */ /* 0x008ee200081ee1e4 */
[----:B------:R-:W0:Y:S02]  /*f440*/  S2R R6, SR_LTMASK ;  /* 0x0000000000067919 */ /* 0x000e240000003900 */
[----:B0-----:R-:W-:-:S04]  /*f450*/  LOP3.LUT R6, R6, UR4, RZ, 0xc0, !PT ;  /* 0x0000000406067c12 */ /* 0x001fc8000f8ec0ff */
[----:B------:R-:W0:Y:S01]  /*f460*/  POPC R7, R6 ;  /* 0x0000000600077309 */ /* 0x000e220000000000 */
[----:B---3--:R-:W0:Y:S02]  /*f470*/  SHFL.IDX PT, R4, R3, R4, 0x1f ;  /* 0x00001f0403047589 */ /* 0x008e2400000e0000 */
[----:B0-----:R-:W-:-:S07]  /*f480*/  IADD3 R16, R4, UR39, R7 ;  /* 0x0000002704107c10 */ /* 0x001fce000fffe007 */
.L_x_10244:
[----:B------:R-:W-:Y:S05]  /*f490*/  BSYNC B0 ;  /* 0x0000000000007941 */ /* 0x000fea0003800000 */
.L_x_10243:
[----:B------:R-:W-:Y:S02]  /*f4a0*/  SEL R24, R24, RZ, P0 ;  /* 0x000000ff18187207 */ /* 0x000fe40000000000 */
[----:B------:R-:W-:-:S07]  /*f4b0*/  LOP3.LUT R27, R27, R0, RZ, 0x3c, !PT ;  /* 0x000000001b1b7212 */ /* 0x000fce00078e3cff */
.L_x_10197:
[----:B------:R-:W-:Y:S05]  /*f4c0*/  BSYNC B7 ;  /* 0x0000000000077941 */ /* 0x000fea0003800000 */
.L_x_10195:
        /* <DEDUP_REMOVED lines=11> */
.L_x_10245:
        /* <DEDUP_REMOVED lines=10> */
[----:B------:R-:W3:Y:S01]  /*f620*/  @!P1 LDG.E R2, desc[UR36][R2.64] ;  /* 0x0000002402029981 */ /* 0x000ee2000c1e1900 */
[----:B------:R-:W-:Y:S01]  /*f630*/  IMAD.MOV.U32 R4, RZ, RZ, RZ ;  /* 0x000000ffff047224 */ /* 0x000fe200078e00ff */
[C---:B------:R-:W-:Y:S02]  /*f640*/  ISETP.GE.U32.AND P2, PT, R8.reuse, 0x2, PT ;  /* 0x000000020800780c */ /* 0x040fe40003f46070 */
[C---:B------:R-:W-:Y:S01]  /*f650*/  ISETP.GE.U32.AND P3, PT, R8.reuse, 0x4, PT ;  /* 0x000000040800780c */ /* 0x040fe20003f66070 */
[----:B------:R-:W-:Y:S01]  /*f660*/  SHFL.IDX PT, R0, R16, 0x1, 0x1f ;  /* 0x00201f0010007f89 */ /* 0x000fe200000e0000 */
[C---:B------:R-:W-:Y:S02]  /*f670*/  ISETP.GE.U32.AND P4, PT, R8.reuse, 0x8, PT ;  /* 0x000000080800780c */ /* 0x040fe40003f86070 */
[----:B------:R-:W-:Y:S02]  /*f680*/  ISETP.GE.U32.AND P5, PT, R8, 0x10, PT ;  /* 0x000000100800780c */ /* 0x000fe40003fa6070 */
[----:B---3--:R-:W-:-:S02]  /*f690*/  @!P1 MOV R4, R2 ;  /* 0x0000000200049202 */ /* 0x008fc40000000f00 */
[----:B------:R-:W-:-:S03]  /*f6a0*/  ISETP.NE.AND P1, PT, R8, RZ, PT ;  /* 0x000000ff0800720c */ /* 0x000fc60003f25270 */
        /* <DEDUP_REMOVED lines=16> */
[----:B------:R0:W3:Y:S02]  /*f7b0*/  SHFL.IDX PT, R14, R6, 0x1f, 0x1f ;  /* 0x03e01f00060e7f89 */ /* 0x0000e400000e0000 */
.L_x_10382:
[----:B------:R-:W-:Y:S02]  /*f7c0*/  ULDC UR4, c[0x0][0xd38] ;  /* 0x00034e0000047ab9 */ /* 0x000fe40000000800 */
[----:B------:R-:W-:-:S04]  /*f7d0*/  IMAD.U32 R7, RZ, RZ, UR4 ;  /* 0x00000004ff077e24 */ /* 0x000fc8000f8e00ff */
[----:B---3--:R-:W-:-:S04]  /*f7e0*/  IMAD R3, R14, R7, RZ ;  /* 0x000000070e037224 */ /* 0x008fc800078e02ff */
[----:B------:R-:W-:-:S05]  /*f7f0*/  IMAD.IADD R8, R0, 0x1, R3 ;  /* 0x0000000100087824 */ /* 0x000fca00078e0203 */
[----:B------:R-:W-:-:S13]  /*f800*/  ISETP.GT.AND P6, PT, R8, R5, PT ;  /* 0x000000050800720c */ /* 0x000fda0003fc4270 */
[----:B------:R-:W-:Y:S05]  /*f810*/  @P6 BRA `(.L_x_10248) ;  /* 0x00000000009c6947 */ /* 0x000fea0003800000 */
.L_x_10253:
[----:B------:R-:W3:Y:S01]  /*f820*/  LDC R0, c[0x0][0xd3c] ;  /* 0x00034f00ff007b82 */ /* 0x000ee20000000800 */
[----:B------:R-:W-:-:S05]  /*f830*/  VIADD R19, R19, 0x1f ;  /* 0x0000001f13137836 */ /* 0x000fca0000000000 */
[----:B---3--:R-:W-:-:S13]  /*f840*/  ISETP.GE.AND P6, PT, R19, R0, PT ;  /* 0x000000001300720c */ /* 0x008fda0003fc6270 */
[----:B------:R-:W-:Y:S05]  /*f850*/  @P6 BRA `(.L_x_10249) ;  /* 0x0000000400446947 */ /* 0x000fea0003800000 */
[----:B------:R-:W3:Y:S01]  /*f860*/  S2R R2, SR_TID.X ;  /* 0x0000000000027919 */ /* 0x000ee20000002100 */
[----:B------:R-:W-:Y:S01]  /*f870*/  BSSY B0, `(.L_x_10250) ;  /* 0x0000009000007945 */ /* 0x000fe20003800000 */
[----:B------:R-:W-:Y:S01]  /*f880*/  IMAD.MOV.U32 R4, RZ, RZ, RZ ;  /* 0x000000ffff047224 */ /* 0x000fe200078e00ff */
[----:B---3--:R-:W-:-:S04]  /*f890*/  LOP3.LUT R2, R2, 0x1f, RZ, 0xc0, !PT ;  /* 0x0000001f02027812 */ /* 0x008fc800078ec0ff */
[----:B------:R-:W-:-:S04]  /*f8a0*/  IADD3 R7, R19, R2, RZ ;  /* 0x0000000213077210 */ /* 0x000fc80007ffe0ff */
[----:B------:R-:W-:-:S13]  /*f8b0*/  ISETP.GE.OR P6, PT, R7, R0, !P0 ;  /* 0x000000000700720c */ /* 0x000fda00047c6670 */
[----:B------:R-:W-:Y:S05]  /*f8c0*/  @P6 BRA `(.L_x_10251) ;  /* 0x00000000000c6947 */ /* 0x000fea0003800000 */
[----:B------:R-:W3:Y:S02]  /*f8d0*/  LDC.64 R2, c[0x0][0xd80] ;  /* 0x00036000ff027b82 */ /* 0x000ee40000000a00 */
[----:B---3--:R-:W-:-:S05]  /*f8e0*/  IMAD.WIDE R2, R7, 0x4, R2 ;  /* 0x0000000407027825 */ /* 0x008fca00078e0202 */
[----:B------:R3:W5:Y:S02]  /*f8f0*/  LDG.E R4, desc[UR36][R2.64] ;  /* 0x0000002402047981 */ /* 0x000764000c1e1900 */
.L_x_10251:
[----:B------:R-:W-:Y:S05]  /*f900*/  BSYNC B0 ;  /* 0x0000000000007941 */ /* 0x000fea0003800000 */
.L_x_10250:
[----:B------:R-:W-:-:S03]  /*f910*/  UMOV UR4, 0xffffffff ;  /* 0xffffffff00047882 */ /* 0x000fc60000000000 */
[----:B------:R-:W-:Y:S05]  /*f920*/  BRA.DIV UR4, `(.L_x_10252) ;  /* 0x0000004604a47947 */ /* 0x000fea000b800000 */
[----:B-----5:R-:W4:Y:S02]  /*f930*/  SHFL.UP PT, R14, R4, 0x1, RZ ;  /* 0x04200000040e7989 */ /* 0x020f2400000e00ff */
[----:B----4-:R-:W-:-:S05]  /*f940*/  SEL R13, R14, RZ, P1 ;  /* 0x000000ff0e0d7207 */ /* 0x010fca0000800000 */
[----:B------:R-:W-:-:S05]  /*f950*/  IMAD.IADD R13, R4, 0x1, R13 ;  /* 0x00000001040d7824 */ /* 0x000fca00078e020d */
[----:B------:R-:W4:Y:S02]  /*f960*/  SHFL.UP PT, R14, R13, 0x2, RZ ;  /* 0x044000000d0e7989 */ /* 0x000f2400000e00ff */
[----:B----4-:R-:W-:-:S05]  /*f970*/  SEL R0, R14, RZ, P2 ;  /* 0x000000ff0e007207 */ /* 0x010fca0001000000 */
[----:B------:R-:W-:-:S05]  /*f980*/  IMAD.IADD R0, R13, 0x1, R0 ;  /* 0x000000010d007824 */ /* 0x000fca00078e0200 */
[----:B------:R-:W3:Y:S02]  /*f990*/  SHFL.UP PT, R14, R0, 0x4, RZ ;  /* 0x04800000000e7989 */ /* 0x000ee400000e00ff */
[----:B---3--:R-:W-:-:S05]  /*f9a0*/  SEL R3, R14, RZ, P3 ;  /* 0x000000ff0e037207 */ /* 0x008fca0001800000 */
[----:B------:R-:W-:-:S05]  /*f9b0*/  IMAD.IADD R2, R0, 0x1, R3 ;  /* 0x0000000100027824 */ /* 0x000fca00078e0203 */
[----:B------:R-:W3:Y:S02]  /*f9c0*/  SHFL.UP PT, R14, R2, 0x8, RZ ;  /* 0x05000000020e7989 */ /* 0x000ee400000e00ff */
[----:B---3--:R-:W-:-:S05]  /*f9d0*/  SEL R3, R14, RZ, P4 ;  /* 0x000000ff0e037207 */ /* 0x008fca0002000000 */
[----:B------:R-:W-:-:S05]  /*f9e0*/  IMAD.IADD R3, R2, 0x1, R3 ;  /* 0x0000000102037824 */ /* 0x000fca00078e0203 */
[----:B------:R-:W0:Y:S02]  /*f9f0*/  SHFL.UP PT, R14, R3, 0x10, RZ ;  /* 0x06000000030e7989 */ /* 0x000e2400000e00ff */
[----:B0-----:R-:W-:-:S05]  /*fa00*/  SEL R6, R14, RZ, P5 ;  /* 0x000000ff0e067207 */ /* 0x001fca0002800000 */
[----:B------:R-:W-:-:S05]  /*fa10*/  IMAD.IADD R6, R3, 0x1, R6 ;  /* 0x0000000103067824 */ /* 0x000fca00078e0206 */
[----:B------:R0:W3:Y:S02]  /*fa20*/  SHFL.IDX PT, R14, R6, 0x1f, 0x1f ;  /* 0x03e01f00060e7f89 */ /* 0x0000e400000e0000 */
.L_x_10390:
[----:B------:R-:W-:Y:S02]  /*fa30*/  ULDC UR4, c[0x0][0xd38] ;  /* 0x00034e0000047ab9 */ /* 0x000fe40000000800 */
[----:B------:R-:W-:-:S04]  /*fa40*/  IMAD.U32 R7, RZ, RZ, UR4 ;  /* 0x00000004ff077e24 */ /* 0x000fc8000f8e00ff */
[----:B---3--:R-:W-:-:S05]  /*fa50*/  IMAD R3, R14, R7, RZ ;  /* 0x000000070e037224 */ /* 0x008fca00078e02ff */
[----:B------:R-:W-:-:S04]  /*fa60*/  IADD3 R8, R3, R8, RZ ;  /* 0x0000000803087210 */ /* 0x000fc80007ffe0ff */
[----:B------:R-:W-:-:S13]  /*fa70*/  ISETP.GT.AND P6, PT, R8, R5, PT ;  /* 0x000000050800720c */ /* 0x000fda0003fc4270 */
[----:B------:R-:W-:Y:S05]  /*fa80*/  @!P6 BRA `(.L_x_10253) ;  /* 0xfffffffc0064e947 */ /* 0x000fea000383ffff */
.L_x_10248:
[----:B------:R-:W-:Y:S01]  /*fa90*/  IMAD.IADD R8, R8, 0x1, -R3 ;  /* 0x0000000108087824 */ /* 0x000fe200078e0a03 */
[----:B------:R-:W-:-:S03]  /*faa0*/  UMOV UR4, 0xffffffff ;  /* 0xffffffff00047882 */ /* 0x000fc60000000000 */
[----:B------:R-:W-:-:S05]  /*fab0*/  IMAD R0, R6, R7, R8 ;  /* 0x0000000706007224 */ /* 0x000fca00078e0208 */
[----:B------:R-:W-:Y:S01]  /*fac0*/  ISETP.GT.AND P6, PT, R0, R5, PT ;  /* 0x000000050000720c */ /* 0x000fe20003fc4270 */
[----:B------:R-:W-:-:S12]  /*fad0*/  BRA.DIV UR4, `(.L_x_10254) ;  /* 0x0000004604f47947 */ /* 0x000fd8000b800000 */
[----:B------:R-:W-:-:S04]  /*fae0*/  VOTE.ANY R2, PT, !P6 ;  /* 0x0000000000027806 */ /* 0x000fc800070e0100 */
[----:B------:R-:W3:Y:S02]  /*faf0*/  POPC R0, R2 ;  /* 0x0000000200007309 */ /* 0x000ee40000000000 */
[----:B---3--:R3:W4:Y:S02]  /*fb00*/  SHFL.IDX PT, R4, R4, R0, 0x1f ;  /* 0x00001f0004047589 */ /* 0x00872400000e0000 */
.L_x_10394:
[----:B------:R-:W-:Y:S01]  /*fb10*/  ISETP.NE.AND P0, PT, R2, RZ, PT ;  /* 0x000000ff0200720c */ /* 0x000fe20003f05270 */
[----:B------:R-:W-:-:S12]  /*fb20*/  IMAD.MOV.U32 R14, RZ, RZ, RZ ;  /* 0x000000ffff0e7224 */ /* 0x000fd800078e00ff */
[----:B------:R-:W-:Y:S05]  /*fb30*/  @!P0 BRA `(.L_x_10255) ;  /* 0x0000000000108947 */ /* 0x000fea0003800000 */
[----:B------:R-:W-:Y:S01]  /*fb40*/  UMOV UR4, 0xffffffff ;  /* 0xffffffff00047882 */ /* 0x000fe20000000000 */
[----:B------:R-:W-:Y:S02]  /*fb50*/  VIADD R12, R0, 0xffffffff ;  /* 0xffffffff000c7836 */ /* 0x000fe40000000000 */
[----:B------:R-:W-:Y:S05]  /*fb60*/  BRA.DIV UR4, `(.L_x_10256) ;  /* 0x0000004a04187947 */ /* 0x000fea000b800000 */
[----:B------:R0:W0:Y:S02]  /*fb70*/  SHFL.IDX PT, R14, R6, R12, 0x1f ;  /* 0x00001f0c060e7589 */ /* 0x00002400000e0000 */
.L_x_10255:
[----:B0---4-:R-:W-:Y:S01]  /*fb80*/  IABS R6, R4 ;  /* 0x0000000400067213 */ /* 0x011fe20000000000 */
[----:B------:R-:W-:Y:S02]  /*fb90*/  IMAD R16, R14, R7, R8 ;  /* 0x000000070e107224 */ /* 0x000fe400078e0208 */
[----:B------:R-:W-:Y:S01]  /*fba0*/  IMAD.IADD R19, R0, 0x1, R19 ;  /* 0x0000000100137824 */ /* 0x000fe200078e0213 */
[----:B------:R-:W0:Y:S08]  /*fbb0*/  I2F.RP R9, R6 ;  /* 0x0000000600097306 */ /* 0x000e300000209400 */
[----:B0-----:R-:W0:Y:S02]  /*fbc0*/  MUFU.RCP R9, R9 ;  /* 0x0000000900097308 */ /* 0x001e240000001000 */
[----:B0-----:R-:W-:-:S06]  /*fbd0*/  VIADD R2, R9, 0xffffffe ;  /* 0x0ffffffe09027836 */ /* 0x001fcc0000000000 */
[----:B------:R0:W4:Y:S02]  /*fbe0*/  F2I.FTZ.U32.TRUNC.NTZ R3, R2 ;  /* 0x0000000200037305 */ /* 0x000124000021f000 */
[----:B0-----:R-:W-:Y:S02]  /*fbf0*/  IMAD.MOV.U32 R2, RZ, RZ, RZ ;  /* 0x000000ffff027224 */ /* 0x001fe400078e00ff */
[----:B----4-:R-:W-:-:S04]  /*fc00*/  IMAD.MOV R7, RZ, RZ, -R3 ;  /* 0x000000ffff077224 */ /* 0x010fc800078e0a03 */
        /* <DEDUP_REMOVED lines=22> */
.L_x_10249:
[----:B------:R-:W-:Y:S01]  /*fd70*/  UMOV UR4, URZ ;  /* 0x0000003f00047c82 */ /* 0x000fe20008000000 */
[----:B------:R-:W-:Y:S01]  /*fd80*/  UMOV UR5, URZ ;  /* 0x0000003f00057c82 */ /* 0x000fe20008000000 */
[----:B------:R-:W-:Y:S01]  /*fd90*/  ULDC UR6, c[0x0][0xd3c] ;  /* 0x00034f0000067ab9 */ /* 0x000fe20000000800 */
[----:B------:R-:W-:Y:S01]  /*fda0*/  MOV R16, R5 ;  /* 0x0000000500107202 */ /* 0x000fe20000000f00 */
[----:B------:R-:W-:Y:S02]  /*fdb0*/  IMAD.U32 R17, RZ, RZ, UR4 ;  /* 0x00000004ff117e24 */ /* 0x000fe4000f8e00ff */
[----:B------:R-:W-:Y:S02]  /*fdc0*/  IMAD.U32 R18, RZ, RZ, UR5 ;  /* 0x00000005ff127e24 */ /* 0x000fe4000f8e00ff */
[----:B------:R-:W-:-:S07]  /*fdd0*/  IMAD.U32 R19, RZ, RZ, UR6 ;  /* 0x00000006ff137e24 */ /* 0x000fce000f8e00ff */
.L_x_10257:
[----:B---3--:R-:W3:Y:S01]  /*fde0*/  S2R R0, SR_TID.X ;  /* 0x0000000000007919 */ /* 0x008ee20000002100 */
[----:B------:R-:W-:Y:S05]  /*fdf0*/  WARPSYNC.ALL ;  /* 0x0000000000007948 */ /* 0x000fea0003800000 */
[----:B------:R-:W-:Y:S01]  /*fe00*/  BAR.SYNC.DEFER_BLOCKING 0x4, 0x180 ;  /* 0x0106000000007b1d */ /* 0x000fe20000010000 */
[----:B---3--:R-:W-:-:S04]  /*fe10*/  LOP3.LUT R0, R0, 0x1f, RZ, 0xc0, !PT ;  /* 0x0000001f00007812 */ /* 0x008fc800078ec0ff */
[----:B------:R-:W-:-:S13]  /*fe20*/  ISETP.NE.AND P0, PT, R0, RZ, PT ;  /* 0x000000ff0000720c */ /* 0x000fda0003f05270 */
[----:B------:R-:W3:Y:S01]  /*fe30*/  @!P0 S2R R3, SR_CgaCtaId ;  /* 0x0000000000038919 */ /* 0x000ee20000008800 */
[----:B------:R-:W-:-:S04]  /*fe40*/  @!P0 MOV R0, 0x400 ;  /* 0x0000040000008802 */ /* 0x000fc80000000f00 */
[----:B---3--:R-:W-:-:S05]  /*fe50*/  @!P0 LEA R22, R3, R0, 0x18 ;  /* 0x0000000003168211 */ /* 0x008fca00078ec0ff */
[----:B------:R3:W-:Y:S01]  /*fe60*/  @!P0 STS.128 [R22+0x324d0], R16 ;  /* 0x0324d01016008388 */ /* 0x0007e20000000c00 */
[----:B------:R-:W-:Y:S06]  /*fe70*/  BAR.ARV 0x5, 0x180 ;  /* 0x0146000000007b1d */ /* 0x000fec0000002000 */
.L_x_10246:
[----:B------:R-:W-:Y:S02]  /*fe80*/  ULDC UR4, c[0x0][0xd3c] ;  /* 0x00034f0000047ab9 */ /* 0x000fe40000000800 */
[----:B----4-:R-:W-:-:S13]  /*fe90*/  ISETP.GE.AND P0, PT, R19, UR4, PT ;  /* 0x0000000413007c0c */ /* 0x010fda000bf06270 */
[----:B------:R-:W-:Y:S05]  /*fea0*/  @!P0 BRA `(.L_x_10258) ;  /* 0xffffffb0003c8947 */ /* 0x000fea000383ffff */
[----:B------:R-:W-:Y:S05]  /*feb0*/  BSYNC B8 ;  /* 0x0000000000087941 */ /* 0x000fea0003800000 */
.L_x_10191:
[----:B01----:R-:W4:Y:S01]  /*fec0*/  LDL.LU R0, [R1+0x18] ;  /* 0x0000180001007983 */ /* 0x003f220000300800 */
        /* <DEDUP_REMOVED lines=11> */
.L_x_10397:
[----:B------:R-:W-:Y:S05]  /*ff80*/  BSYNC B0 ;  /* 0x0000000000007941 */ /* 0x000fea0003800000 */
.L_x_10259:
[----:B------:R-:W-:-:S03]  /*ff90*/  UMOV UR4, 0xffffffff ;  /* 0xffffffff00047882 */ /* 0x000fc60000000000 */
[----:B------:R-:W-:Y:S05]  /*ffa0*/  BRA.DIV UR4, `(.L_x_10261) ;  /* 0x0000004604407947 */ /* 0x000fea000b800000 */
[----:B0-----:R-:W0:Y:S02]  /*ffb0*/  S2R R0, SR_TID.X ;  /* 0x0000000000007919 */ /* 0x001e240000002100 */
[----:B0-----:R-:W-:-:S04]  /*ffc0*/  SHF.R.U32.HI R0, RZ, 0x5, R0 ;  /* 0x00000005ff007819 */ /* 0x001fc80000011600 */
[----:B------:R-:W-:-:S05]  /*ffd0*/  LOP3.LUT R0, R0, 0x3, RZ, 0xc0, !PT ;  /* 0x0000000300007812 */ /* 0x000fca00078ec0ff */
[----:B------:R0:W1:Y:S02]  /*ffe0*/  SHFL.IDX PT, R14, R0, RZ, 0x1f ;  /* 0x00001fff000e7589 */ /* 0x00006400000e0000 */
.L_x_10400:
[----:B-1----:R-:W-:Y:S01]  /*fff0*/  ISETP.NE.AND P0, PT, R14, RZ, PT ;  /* 0x000000ff0e00720c */ /* 0x002fe20003f05270 */
[----:B------:R-:W-:-:S12]  /*10000*/  BSSY B0, `(.L_x_10262) ;  /* 0x0000026000007945 */ /* 0x000fd80003800000 */
[----:B------:R-:W-:Y:S05]  /*10010*/  @P0 BRA `(.L_x_10263) ;  /* 0x0000000000900947 */ /* 0x000fea0003800000 */
[----:B------:R-:W-:-:S03]  /*10020*/  UMOV UR4, 0xffffffff ;  /* 0xffffffff00047882 */ /* 0x000fc60000000000 */
[----:B------:R-:W-:Y:S05]  /*10030*/  BRA.DIV UR4, `(.L_x_10264) ;  /* 0x0000004604507947 */ /* 0x000fea000b800000 */
[----:B------:R-:W-:-:S13]  /*10040*/  ELECT P6, URZ, PT ;  /* 0x00000000003f782f */ /* 0x000fda00038c0000 */
.L_x_10403:
[----:B------:R-:W-:Y:S05]  /*10050*/  @!P6 BRA `(.L_x_10263) ;  /* 0x000000000080e947 */ /* 0x000fea0003800000 */
[----:B0-----:R-:W4:Y:S02]  /*10060*/  LDL R0, [R1+0x24] ;  /* 0x0000240001007983 */ /* 0x001f240000100800 */
[----:B----4-:R-:W-:-:S13]  /*10070*/  R2UR UR4, R0 ;  /* 0x00000000000472ca */ /* 0x010fda00000e0000 */
[----:B------:R-:W-:-:S06]  /*10080*/  ULOP3.LUT UR4, UR4, 0x2, URZ, 0xfc, !UPT ;  /* 0x0000000204047892 */ /* 0x000fcc000f8efc3f */
[----:B------:R-:W-:-:S05]  /*10090*/  IMAD.U32 R0, RZ, RZ, UR4 ;  /* 0x00000004ff007e24 */ /* 0x000fca000f8e00ff */
[----:B------:R-:W-:-:S13]  /*100a0*/  ISETP.NE.AND P0, PT, R0, 0x3, PT ;  /* 0x000000030000780c */ /* 0x000fda0003f05270 */
[----:B------:R-:W-:Y:S05]  /*100b0*/  @!P0 BRA `(.L_x_10265) ;  /* 0x0000000000048947 */ /* 0x000fea0003800000 */
[----:B------:R-:W-:Y:S01]  /*100c0*/  BPT.TRAP 0x1 ;  /* 0x000000040000795c */ /* 0x000fe20000300000 */
.L_x_10265:
[C---:B------:R-:W-:Y:S01]  /*100d0*/  IMAD R3, R24.reuse, 0x8, R5 ;  /* 0x0000000818037824 */ /* 0x040fe200078e0205 */
[----:B------:R-:W-:Y:S02]  /*100e0*/  SHF.L.U32 R2, R27, 0x1f, RZ ;  /* 0x0000001f1b027819 */ /* 0x000fe400000006ff */
[----:B------:R-:W-:Y:S02]  /*100f0*/  IADD3 R24, R24, 0x1, RZ ;  /* 0x0000000118187810 */ /* 0x000fe40007ffe0ff */
[----:B------:R-:W0:Y:S02]  /*10100*/  SYNCS.PHASECHK.TRANS64.TRYWAIT P1, [R3+URZ+0x32440], R2 ;  /* 0x03244002030075a7 */ /* 0x000e24000802017f */
[----:B------:R-:W-:-:S04]  /*10110*/  ISETP.NE.AND P2, PT, R24, 0x2, PT ;  /* 0x000000021800780c */ /* 0x000fc80003f45270 */
[----:B------:R-:W-:Y:S01]  /*10120*/  SEL R0, RZ, 0x1, P2 ;  /* 0x00000001ff007807 */ /* 0x000fe20001000000 */
[----:B0-----:R-:W-:Y:S08]  /*10130*/  @!P1 BRA `(.L_x_10266) ;  /* 0x0000004400309947 */ /* 0x001ff00003800000 */
.L_x_10404:
[----:B------:R-:W-:Y:S02]  /*10140*/  SEL R24, R24, RZ, P2 ;  /* 0x000000ff18187207 */ /* 0x000fe40001000000 */
[----:B------:R-:W-:Y:S01]  /*10150*/  LOP3.LUT R0, R27, R0, RZ, 0x3c, !PT ;  /* 0x000000001b007212 */ /* 0x000fe200078e3cff */
[----:B------:R-:W-:Y:S06]  /*10160*/  @!P0 BRA `(.L_x_10267) ;  /* 0x0000000000048947 */ /* 0x000fec0003800000 */
[----:B------:R-:W-:Y:S01]  /*10170*/  BPT.TRAP 0x1 ;  /* 0x000000040000795c */ /* 0x000fe20000300000 */
.L_x_10267:
[----:B------:R-:W-:Y:S01]  /*10180*/  IMAD R5, R24, 0x8, R5 ;  /* 0x0000000818057824 */ /* 0x000fe200078e0205 */
[----:B------:R-:W-:-:S04]  /*10190*/  SHF.L.U32 R0, R0, 0x1f, RZ ;  /* 0x0000001f00007819 */ /* 0x000fc800000006ff */
[----:B------:R-:W1:Y:S02]  /*101a0*/  SYNCS.PHASECHK.TRANS64.TRYWAIT P1, [R5+URZ+0x32440], R0 ;  /* 0x03244000050075a7 */ /* 0x000e64000802017f */
[----:B-1----:R-:W-:Y:S05]  /*101b0*/  @!P1 BRA `(.L_x_10268) ;  /* 0x0000004400249947 */ /* 0x002fea0003800000 */
.L_x_10405:
[----:B------:R-:W-:Y:S05]  /*101c0*/  @!P0 BRA `(.L_x_10269) ;  /* 0x0000000000048947 */ /* 0x000fea0003800000 */
[----:B------:R-:W-:Y:S01]  /*101d0*/  BPT.TRAP 0x1 ;  /* 0x000000040000795c */ /* 0x000fe20000300000 */
.L_x_10269:
[----:B------:R-:W4:Y:S02]  /*101e0*/  SYNCS.PHASECHK.TRANS64.TRYWAIT P1, [R3+URZ+0x32460], R2 ;  /* 0x03246002030075a7 */ /* 0x000f24000802017f */
[----:B----4-:R-:W-:Y:S05]  /*101f0*/  @!P1 BRA `(.L_x_10270) ;  /* 0x0000004400289947 */ /* 0x010fea0003800000 */
.L_x_10406:
[----:B------:R-:W-:Y:S05]  /*10200*/  @!P0 BRA `(.L_x_10271) ;  /* 0x0000000000048947 */ /* 0x000fea0003800000 */
[----:B------:R-:W-:Y:S01]  /*10210*/  BPT.TRAP 0x1 ;  /* 0x000000040000795c */ /* 0x000fe20000300000 */
.L_x_10271:
[----:B------:R0:W0:Y:S02]  /*10220*/  SYNCS.PHASECHK.TRANS64.TRYWAIT P0, [R5+URZ+0x32460], R0 ;  /* 0x03246000050075a7 */ /* 0x000024000800017f */
[----:B0-----:R-:W-:Y:S05]  /*10230*/  @!P0 NANOSLEEP.SYNCS 0x989680 ;  /* 0x009896800000895d */ /* 0x001fea0003900000 */
[----:B------:R-:W0:Y:S02]  /*10240*/  @!P0 SYNCS.PHASECHK.TRANS64 P0, [R5+URZ+0x32460], R0 ;  /* 0x03246000050085a7 */ /* 0x000e24000800007f */
[----:B0-----:R-:W-:Y:S05]  /*10250*/  @!P0 BRA `(.L_x_10271) ;  /* 0xfffffffc00f08947 */ /* 0x001fea000383ffff */
.L_x_10263:
[----:B------:R-:W-:Y:S05]  /*10260*/  BSYNC B0 ;  /* 0x0000000000007941 */ /* 0x000fea0003800000 */
.L_x_10262:
[----:B------:R-:W-:Y:S05]  /*10270*/  EXIT ;  /* 0x000000000000794d */ /* 0x000fea0003800000 */
.L_x_10138:
[----:B-1----:R-:W-:-:S04]  /*10280*/  IMAD.U32 R3, RZ, RZ, UR40 ;  /* 0x00000028ff037e24 */ /* 0x002fc8000f8e00ff */
[----:B------:R1:W2:Y:S03]  /*10290*/  SYNCS.PHASECHK.TRANS64.TRYWAIT P0, [R3+URZ+0x32400], R0 ;  /* 0x03240000030075a7 */ /* 0x0002a6000800017f */
[----:B--2---:R-:W-:Y:S05]  /*102a0*/  @!P0 NANOSLEEP.SYNCS 0x989680 ;  /* 0x009896800000895d */ /* 0x004fea0003900000 */
[----:B------:R-:W2:Y:S02]  /*102b0*/  @!P0 SYNCS.PHASECHK.TRANS64 P0, [R3+URZ+0x32400], R0 ;  /* 0x03240000030085a7 */ /* 0x000ea4000800007f */
[----:B--2---:R-:W-:Y:S05]  /*102c0*/  @!P0 BRA `(.L_x_10138) ;  /* 0xfffffffc00ec8947 */ /* 0x004fea000383ffff */
[----:B------:R-:W-:Y:S05]  /*102d0*/  BRA `(.L_x_10272) ;  /* 0xffffff1400547947 */ /* 0x000fea000383ffff */
.L_x_10142:
[----:B0-----:R-:W-:-:S04]  /*102e0*/  IMAD.U32 R4, RZ, RZ, UR52 ;  /* 0x00000034ff047e24 */ /* 0x001fc8000f8e00ff */
[----:B------:R0:W2:Y:S03]  /*102f0*/  SYNCS.PHASECHK.TRANS64.TRYWAIT P1, [R4+URZ+0x32430], R3 ;  /* 0x03243003040075a7 */ /* 0x0000a6000802017f */
[----:B--2---:R-:W-:Y:S05]  /*10300*/  @!P1 NANOSLEEP.SYNCS 0x989680 ;  /* 0x009896800000995d */ /* 0x004fea0003900000 */
[----:B------:R-:W2:Y:S02]  /*10310*/  @!P1 SYNCS.PHASECHK.TRANS64 P1, [R4+URZ+0x32430], R3 ;  /* 0x03243003040095a7 */ /* 0x000ea4000802007f */
[----:B--2---:R-:W-:Y:S05]  /*10320*/  @!P1 BRA `(.L_x_10142) ;  /* 0xfffffffc00ec9947 */ /* 0x004fea000383ffff */
[----:B------:R-:W-:Y:S05]  /*10330*/  BRA `(.L_x_10141) ;  /* 0xffffff14007c7947 */ /* 0x000fea000383ffff */
.L_x_10143:
[----:B0-----:R-:W-:-:S04]  /*10340*/  IMAD.U32 R5, RZ, RZ, UR40 ;  /* 0x00000028ff057e24 */ /* 0x001fc8000f8e00ff */
[----:B------:R0:W2:Y:S03]  /*10350*/  SYNCS.PHASECHK.TRANS64.TRYWAIT P1, [R5+URZ+0x32410], R0 ;  /* 0x03241000050075a7 */ /* 0x0000a6000802017f */
[----:B--2---:R-:W-:Y:S05]  /*10360*/  @!P1 NANOSLEEP.SYNCS 0x989680 ;  /* 0x009896800000995d */ /* 0x004fea0003900000 */
[----:B------:R-:W2:Y:S02]  /*10370*/  @!P1 SYNCS.PHASECHK.TRANS64 P1, [R5+URZ+0x32410], R0 ;  /* 0x03241000050095a7 */ /* 0x000ea4000802007f */
[----:B--2---:R-:W-:Y:S05]  /*10380*/  @!P1 BRA `(.L_x_10143) ;  /* 0xfffffffc00ec9947 */ /* 0x004fea000383ffff */
[----:B------:R-:W-:Y:S05]  /*10390*/  BRA `(.L_x_10273) ;  /* 0xffffff18003c7947 */ /* 0x000fea000383ffff */
.L_x_10147:
[----:B0-----:R-:W-:-:S04]  /*103a0*/  IMAD.U32 R0, RZ, RZ, UR52 ;  /* 0x00000034ff007e24 */ /* 0x001fc8000f8e00ff */
[----:B------:R0:W3:Y:S03]  /*103b0*/  SYNCS.PHASECHK.TRANS64.TRYWAIT P1, [R0+URZ+0x32450], R3 ;  /* 0x03245003000075a7 */ /* 0x0000e6000802017f */
[----:B---3--:R-:W-:Y:S05]  /*103c0*/  @!P1 NANOSLEEP.SYNCS 0x989680 ;  /* 0x009896800000995d */ /* 0x008fea0003900000 */
[----:B------:R-:W3:Y:S02]  /*103d0*/  @!P1 SYNCS.PHASECHK.TRANS64 P1, [R0+URZ+0x32450], R3 ;  /* 0x03245003000095a7 */ /* 0x000ee4000802007f */
[----:B---3--:R-:W-:Y:S05]  /*103e0*/  @!P1 BRA `(.L_x_10147) ;  /* 0xfffffffc00ec9947 */ /* 0x008fea000383ffff */
[----:B------:R-:W-:Y:S05]  /*103f0*/  BRA `(.L_x_10146) ;  /* 0xffffff1800447947 */ /* 0x000fea000383ffff */
.L_x_10154:
[----:B-1----:R-:W-:-:S04]  /*10400*/  IMAD.U32 R153, RZ, RZ, UR4 ;  /* 0x00000004ff997e24 */ /* 0x002fc8000f8e00ff */
[----:B------:R1:W2:Y:S03]  /*10410*/  SYNCS.PHASECHK.TRANS64.TRYWAIT P2, [R153+URZ+0x32430], R0 ;  /* 0x03243000990075a7 */ /* 0x0002a6000804017f */
[----:B--2---:R-:W-:Y:S05]  /*10420*/  @!P2 NANOSLEEP.SYNCS 0x989680 ;  /* 0x009896800000a95d */ /* 0x004fea0003900000 */
[----:B------:R-:W2:Y:S02]  /*10430*/  @!P2 SYNCS.PHASECHK.TRANS64 P2, [R153+URZ+0x32430], R0 ;  /* 0x032430009900a5a7 */ /* 0x000ea4000804007f */
[----:B--2---:R-:W-:Y:S05]  /*10440*/  @!P2 BRA `(.L_x_10154) ;  /* 0xfffffffc00eca947 */ /* 0x004fea000383ffff */
[----:B------:R-:W-:Y:S05]  /*10450*/  BRA `(.L_x_10153) ;  /* 0xffffff3c00bc7947 */ /* 0x000fea000383ffff */
.L_x_10158:
[----:B--2---:R-:W-:-:S04]  /*10460*/  IMAD.U32 R203, RZ, RZ, UR4 ;  /* 0x00000004ffcb7e24 */ /* 0x004fc8000f8e00ff */
[----:B------:R2:W3:Y:S03]  /*10470*/  SYNCS.PHASECHK.TRANS64.TRYWAIT P2, [R203+URZ+0x32450], R0 ;  /* 0x03245000cb0075a7 */ /* 0x0004e6000804017f */
[----:B---3--:R-:W-:Y:S05]  /*10480*/  @!P2 NANOSLEEP.SYNCS 0x989680 ;  /* 0x009896800000a95d */ /* 0x008fea0003900000 */
[----:B------:R-:W3:Y:S02]  /*10490*/  @!P2 SYNCS.PHASECHK.TRANS64 P2, [R203+URZ+0x32450], R0 ;  /* 0x03245000cb00a5a7 */ /* 0x000ee4000804007f */
[----:B---3--:R-:W-:Y:S05]  /*104a0*/  @!P2 BRA `(.L_x_10158) ;  /* 0xfffffffc00eca947 */ /* 0x008fea000383ffff */
[----:B------:R-:W-:Y:S05]  /*104b0*/  BRA `(.L_x_10157) ;  /* 0xffffff4000387947 */ /* 0x000fea000383ffff */
.L_x_10203:
[----:B------:R-:W-:Y:S01]  /*104c0*/  SHF.R.U32.HI R9, RZ, 0x5, R21 ;  /* 0x00000005ff097819 */ /* 0x000fe20000011615 */
[----:B------:R-:W-:Y:S01]  /*104d0*/  BSSY B0, `(.L_x_10274) ;  /* 0x0000009000007945 */ /* 0x000fe20003800000 */
[----:B------:R-:W-:Y:S02]  /*104e0*/  IMAD.MOV.U32 R12, RZ, RZ, RZ ;  /* 0x000000ffff0c7224 */ /* 0x000fe400078e00ff */
[----:B------:R-:W-:Y:S01]  /*104f0*/  LOP3.LUT R9, R9, 0x3, RZ, 0xc0, !PT ;  /* 0x0000000309097812 */ /* 0x000fe200078ec0ff */
[----:B------:R-:W-:Y:S02]  /*10500*/  IMAD.MOV.U32 R11, RZ, RZ, 0x1f ;  /* 0x0000001fff0b7424 */ /* 0x000fe400078e00ff */
[----:B------:R-:W-:Y:S01]  /*10510*/  IMAD.MOV.U32 R15, RZ, RZ, -0x1 ;  /* 0xffffffffff0f7424 */ /* 0x000fe200078e00ff */
[----:B------:R-:W-:-:S07]  /*10520*/  MOV R13, R9 ;  /* 0x00000009000d7202 */ /* 0x000fce0000000f00 */
[----:B-----5:R-:W-:Y:S05]  /*10530*/  WARPSYNC.COLLECTIVE R15, `(.L_x_10275) ;  /* 0x000000000f087348 */ /* 0x020fea0003c00000 */
[----:B------:R0:W1:Y:S02]  /*10540*/  SHFL.IDX P6, R14, R13, R12, R11 ;  /* 0x0000000c0d0e7389 */ /* 0x00006400000c000b */
[----:B01---5:R-:W-:Y:S01]  /*10550*/  ENDCOLLECTIVE ;  /* 0x000000000000791b */ /* 0x023fe20003800000 */
.L_x_10275:
[----:B------:R-:W-:Y:S05]  /*10560*/  BSYNC B0 ;  /* 0x0000000000007941 */ /* 0x000fea0003800000 */
.L_x_10274:
[----:B------:R-:W-:Y:S05]  /*10570*/  BRA `(.L_x_10276) ;  /* 0xffffffb400dc7947 */ /* 0x000fea000383ffff */
.L_x_10206:
[----:B0-----:R0:W1:Y:S02]  /*10580*/  SYNCS.PHASECHK.TRANS64.TRYWAIT P0, [R25+URZ+0x32440], R0 ;  /* 0x03244000190075a7 */ /* 0x001064000800017f */
[----:B-1----:R-:W-:Y:S05]  /*10590*/  @!P0 NANOSLEEP.SYNCS 0x989680 ;  /* 0x009896800000895d */ /* 0x002fea0003900000 */
[----:B------:R-:W1:Y:S02]  /*105a0*/  @!P0 SYNCS.PHASECHK.TRANS64 P0, [R25+URZ+0x32440], R0 ;  /* 0x03244000190085a7 */ /* 0x000e64000800007f */
[----:B-1----:R-:W-:Y:S05]  /*105b0*/  @!P0 BRA `(.L_x_10206) ;  /* 0xfffffffc00f08947 */ /* 0x002fea000383ffff */
[----:B------:R-:W-:Y:S05]  /*105c0*/  BRA `(.L_x_10277) ;  /* 0xffffffb8000c7947 */ /* 0x000fea000383ffff */
.L_x_10207:
        /* <DEDUP_REMOVED lines=8> */
.L_x_10279:
[----:B------:R-:W-:Y:S05]  /*10650*/  BSYNC B0 ;  /* 0x0000000000007941 */ /* 0x000fea0003800000 */
.L_x_10278:
        /* <DEDUP_REMOVED lines=9> */
.L_x_10280:
[----:B------:R-:W-:Y:S01]  /*106f0*/  MOV R13, R4 ;  /* 0x00000004000d7202 */ /* 0x000fe20000000f00 */
[----:B------:R-:W-:Y:S02]  /*10700*/  IMAD.MOV.U32 R12, RZ, RZ, 0x1 ;  /* 0x00000001ff0c7424 */ /* 0x000fe400078e00ff */
[----:B------:R-:W-:-:S07]  /*10710*/  IMAD.MOV.U32 R3, RZ, RZ, R14 ;  /* 0x000000ffff037224 */ /* 0x000fce00078e000e */
[----:B------:R-:W-:Y:S05]  /*10720*/  WARPSYNC.COLLECTIVE R15, `(.L_x_10281) ;  /* 0x000000000f087348 */ /* 0x000fea0003c00000 */
[----:B------:R0:W1:Y:S02]  /*10730*/  SHFL.IDX P6, R14, R13, R12, R11 ;  /* 0x0000000c0d0e7389 */ /* 0x00006400000c000b */
[----:B01----:R-:W-:Y:S01]  /*10740*/  ENDCOLLECTIVE ;  /* 0x000000000000791b */ /* 0x003fe20003800000 */
.L_x_10281:
        /* <DEDUP_REMOVED lines=15> */
.L_x_10282:
[----:B------:R-:W-:Y:S02]  /*10840*/  @P0 IMAD R6, R5, 0x2, R22 ;  /* 0x0000000205060824 */ /* 0x000fe400078e0216 */
[----:B------:R-:W-:Y:S01]  /*10850*/  IMAD.MOV.U32 R13, RZ, RZ, R4 ;  /* 0x000000ffff0d7224 */ /* 0x000fe200078e0004 */
[----:B------:R-:W-:Y:S01]  /*10860*/  MOV R12, 0x2 ;  /* 0x00000002000c7802 */ /* 0x000fe20000000f00 */
[----:B------:R-:W-:-:S07]  /*10870*/  IMAD.MOV.U32 R3, RZ, RZ, R14 ;  /* 0x000000ffff037224 */ /* 0x000fce00078e000e */
[----:B------:R-:W-:Y:S05]  /*10880*/  WARPSYNC.COLLECTIVE R15, `(.L_x_10283) ;  /* 0x000000000f087348 */ /* 0x000fea0003c00000 */
[----:B------:R0:W1:Y:S02]  /*10890*/  SHFL.IDX P6, R14, R13, R12, R11 ;  /* 0x0000000c0d0e7389 */ /* 0x00006400000c000b */
[----:B01----:R-:W-:Y:S01]  /*108a0*/  ENDCOLLECTIVE ;  /* 0x000000000000791b */ /* 0x003fe20003800000 */
.L_x_10283:
        /* <DEDUP_REMOVED lines=15> */
.L_x_10284:
[----:B------:R-:W-:Y:S02]  /*109a0*/  @P0 IMAD R6, R5, 0x2, R22 ;  /* 0x0000000205060824 */ /* 0x000fe400078e0216 */
[----:B------:R-:W-:Y:S02]  /*109b0*/  IMAD.MOV.U32 R13, RZ, RZ, R4 ;  /* 0x000000ffff0d7224 */ /* 0x000fe400078e0004 */
[----:B------:R-:W-:Y:S02]  /*109c0*/  IMAD.MOV.U32 R12, RZ, RZ, 0x3 ;  /* 0x00000003ff0c7424 */ /* 0x000fe400078e00ff */
[----:B------:R-:W-:-:S07]  /*109d0*/  IMAD.MOV.U32 R3, RZ, RZ, R14 ;  /* 0x000000ffff037224 */ /* 0x000fce00078e000e */
[----:B------:R-:W-:Y:S05]  /*109e0*/  WARPSYNC.COLLECTIVE R15, `(.L_x_10285) ;  /* 0x000000000f087348 */ /* 0x000fea0003c00000 */
[----:B------:R0:W1:Y:S02]  /*109f0*/  SHFL.IDX P6, R14, R13, R12, R11 ;  /* 0x0000000c0d0e7389 */ /* 0x00006400000c000b */
[----:B01----:R-:W-:Y:S01]  /*10a00*/  ENDCOLLECTIVE ;  /* 0x000000000000791b */ /* 0x003fe20003800000 */
.L_x_10285:
        /* <DEDUP_REMOVED lines=15> */
.L_x_10286:
[----:B------:R-:W-:Y:S02]  /*10b00*/  @P0 IMAD R6, R5, 0x2, R22 ;  /* 0x0000000205060824 */ /* 0x000fe400078e0216 */
[----:B------:R-:W-:Y:S02]  /*10b10*/  IMAD.MOV.U32 R13, RZ, RZ, R4 ;  /* 0x000000ffff0d7224 */ /* 0x000fe400078e0004 */
[----:B------:R-:W-:Y:S02]  /*10b20*/  IMAD.MOV.U32 R12, RZ, RZ, 0x4 ;  /* 0x00000004ff0c7424 */ /* 0x000fe400078e00ff */
[----:B------:R-:W-:-:S07]  /*10b30*/  IMAD.MOV.U32 R3, RZ, RZ, R14 ;  /* 0x000000ffff037224 */ /* 0x000fce00078e000e */
[----:B------:R-:W-:Y:S05]  /*10b40*/  WARPSYNC.COLLECTIVE R15, `(.L_x_10287) ;  /* 0x000000000f087348 */ /* 0x000fea0003c00000 */
[----:B------:R0:W1:Y:S02]  /*10b50*/  SHFL.IDX P6, R14, R13, R12, R11 ;  /* 0x0000000c0d0e7389 */ /* 0x00006400000c000b */
[----:B01----:R-:W-:Y:S01]  /*10b60*/  ENDCOLLECTIVE ;  /* 0x000000000000791b */ /* 0x003fe20003800000 */
.L_x_10287:
        /* <DEDUP_REMOVED lines=15> */
.L_x_10288:
[----:B------:R-:W-:Y:S02]  /*10c60*/  @P0 IMAD R6, R5, 0x2, R22 ;  /* 0x0000000205060824 */ /* 0x000fe400078e0216 */
[----:B------:R-:W-:Y:S02]  /*10c70*/  IMAD.MOV.U32 R13, RZ, RZ, R4 ;  /* 0x000000ffff0d7224 */ /* 0x000fe400078e0004 */
[----:B------:R-:W-:Y:S02]  /*10c80*/  IMAD.MOV.U32 R12, RZ, RZ, 0x5 ;  /* 0x00000005ff0c7424 */ /* 0x000fe400078e00ff */
[----:B------:R-:W-:-:S07]  /*10c90*/  IMAD.MOV.U32 R3, RZ, RZ, R14 ;  /* 0x000000ffff037224 */ /* 0x000fce00078e000e */
[----:B------:R-:W-:Y:S05]  /*10ca0*/  WARPSYNC.COLLECTIVE R15, `(.L_x_10289) ;  /* 0x000000000f087348 */ /* 0x000fea0003c00000 */
[----:B------:R0:W1:Y:S02]  /*10cb0*/  SHFL.IDX P6, R14, R13, R12, R11 ;  /* 0x0000000c0d0e7389 */ /* 0x00006400000c000b */
[----:B01----:R-:W-:Y:S01]  /*10cc0*/  ENDCOLLECTIVE ;  /* 0x000000000000791b */ /* 0x003fe20003800000 */
.L_x_10289:
        /* <DEDUP_REMOVED lines=10> */
.L_x_10290:
[----:B------:R-:W-:Y:S01]  /*10d70*/  @!PT LDS RZ, [RZ] ;  /* 0x00000000fffff984 */ /* 0x000fe20000000800 */
[----:B------:R-:W-:Y:S01]  /*10d80*/  @!PT LDS RZ, [RZ] ;  /* 0x00000000fffff984 */ /* 0x000fe20000000800 */
[----:B------:R-:W-:Y:S01]  /*10d90*/  @!PT LDS RZ, [RZ] ;  /* 0x00000000fffff984 */ /* 0x000fe20000000800 */
[----:B------:R0:W-:Y:S01]  /*10da0*/  @P0 LDGSTS.E.BYPASS.LTC128B.128 [R6+0x1e400], desc[UR36][R2.64], !P2 ;  /* 0x1e40000002060fae */ /* 0x0001e2000d101d64 */
[----:B------:R-:W-:Y:S01]  /*10db0*/  MOV R0, R14 ;  /* 0x0000000e00007202 */ /* 0x000fe20000000f00 */
[----:B------:R-:W-:Y:S06]  /*10dc0*/  BRA `(.L_x_10291) ;  /* 0xffffffb4007c7947 */ /* 0x000fec000383ffff */
.L_x_10212:
[----:B------:R0:W5:Y:S01]  /*10dd0*/  LDL.LU R6, [R1+0x8] ;  /* 0x0000080001067983 */ /* 0x0001620000300800 */
[----:B------:R-:W-:Y:S01]  /*10de0*/  IMAD.MOV.U32 R13, RZ, RZ, R5 ;  /* 0x000000ffff0d7224 */ /* 0x000fe200078e0005 */
[----:B------:R-:W-:Y:S01]  /*10df0*/  IADD3 R4, R21, R4, RZ ;  /* 0x0000000415047210 */ /* 0x000fe20007ffe0ff */
[----:B------:R-:W-:Y:S01]  /*10e00*/  IMAD.MOV.U32 R12, RZ, RZ, RZ ;  /* 0x000000ffff0c7224 */ /* 0x000fe200078e00ff */
[----:B------:R-:W-:Y:S01]  /*10e10*/  LOP3.LUT R23, R23, 0xffffdfff, RZ, 0xc0, !PT ;  /* 0xffffdfff17177812 */ /* 0x000fe200078ec0ff */
[----:B------:R-:W-:Y:S02]  /*10e20*/  IMAD.MOV.U32 R11, RZ, RZ, 0x181f ;  /* 0x0000181fff0b7424 */ /* 0x000fe400078e00ff */
[----:B------:R-:W-:-:S07]  /*10e30*/  IMAD.MOV.U32 R15, RZ, RZ, -0x1 ;  /* 0xffffffffff0f7424 */ /* 0x000fce00078e00ff */
[----:B0----5:R-:W-:Y:S05]  /*10e40*/  WARPSYNC.COLLECTIVE R15, `(.L_x_10292) ;  /* 0x000000000f087348 */ /* 0x021fea0003c00000 */
[----:B------:R1:W2:Y:S02]  /*10e50*/  SHFL.IDX P6, R14, R13, R12, R11 ;  /* 0x0000000c0d0e7389 */ /* 0x0002a400000c000b */
[----:B012--5:R-:W-:Y:S01]  /*10e60*/  ENDCOLLECTIVE ;  /* 0x000000000000791b */ /* 0x027fe20003800000 */
.L_x_10292:
[----:B------:R-:W-:Y:S02]  /*10e70*/  IMAD.MOV.U32 R13, RZ, RZ, R0 ;  /* 0x000000ffff0d7224 */ /* 0x000fe400078e0000 */
[----:B------:R-:W-:-:S07]  /*10e80*/  IMAD.MOV.U32 R3, RZ, RZ, R14 ;  /* 0x000000ffff037224 */ /* 0x000fce00078e000e */
[----:B------:R-:W-:Y:S05]  /*10e90*/  WARPSYNC.COLLECTIVE R15, `(.L_x_10293) ;  /* 0x000000000f087348 */ /* 0x000fea0003c00000 */
[----:B------:R0:W1:Y:S02]  /*10ea0*/  SHFL.IDX P6, R14, R13, R12, R11 ;  /* 0x0000000c0d0e7389 */ /* 0x00006400000c000b */
[----:B01----:R-:W-:Y:S01]  /*10eb0*/  ENDCOLLECTIVE ;  /* 0x000000000000791b */ /* 0x003fe20003800000 */
.L_x_10293:
[----:B------:R-:W-:Y:S02]  /*10ec0*/  IMAD.MOV.U32 R13, RZ, RZ, R5 ;  /* 0x000000ffff0d7224 */ /* 0x000fe400078e0005 */
[----:B------:R-:W-:Y:S02]  /*10ed0*/  IMAD.MOV.U32 R12, RZ, RZ, 0x1 ;  /* 0x00000001ff0c7424 */ /* 0x000fe400078e00ff */
[----:B------:R-:W-:-:S07]  /*10ee0*/  IMAD.MOV.U32 R10, RZ, RZ, R14 ;  /* 0x000000ffff0a7224 */ /* 0x000fce00078e000e */
[----:B------:R-:W-:Y:S05]  /*10ef0*/  WARPSYNC.COLLECTIVE R15, `(.L_x_10294) ;  /* 0x000000000f087348 */ /* 0x000fea0003c00000 */
[----:B------:R0:W1:Y:S02]  /*10f00*/  SHFL.IDX P6, R14, R13, R12, R11 ;  /* 0x0000000c0d0e7389 */ /* 0x00006400000c000b */
[----:B01----:R-:W-:Y:S01]  /*10f10*/  ENDCOLLECTIVE ;  /* 0x000000000000791b */ /* 0x003fe20003800000 */
.L_x_10294:
[----:B------:R-:W-:Y:S02]  /*10f20*/  IMAD.MOV.U32 R13, RZ, RZ, R0 ;  /* 0x000000ffff0d7224 */ /* 0x000fe400078e0000 */
[----:B------:R-:W-:-:S05]  /*10f30*/  IMAD R6, R6, R7, RZ ;  /* 0x0000000706067224 */ /* 0x000fca00078e02ff */
[----:B------:R-:W-:-:S13]  /*10f40*/  ISETP.GE.AND P2, PT, R4, R6, PT ;  /* 0x000000060400720c */ /* 0x000fda0003f46270 */
[----:B------:R-:W-:Y:S02]  /*10f50*/  @!P2 LEA R10, P1, R20, R10, 0x1 ;  /* 0x0000000a140aa211 */ /* 0x000fe400078208ff */
[----:B------:R-:W-:-:S03]  /*10f60*/  @P2 LOP3.LUT R23, R23, 0x2000, RZ, 0xfc, !PT ;  /* 0x0000200017172812 */ /* 0x000fc600078efcff */
[----:B------:R-:W-:Y:S01]  /*10f70*/  @!P2 IMAD.X R3, RZ, RZ, R3, P1 ;  /* 0x000000ffff03a224 */ /* 0x000fe200008e0603 */
[----:B------:R-:W-:Y:S01]  /*10f80*/  LOP3.LUT R23, R23, 0xffffefff, RZ, 0xc0, !PT ;  /* 0xffffefff17177812 */ /* 0x000fe200078ec0ff */
[----:B------:R-:W-:-:S05]  /*10f90*/  @!P2 IMAD.MOV.U32 R2, RZ, RZ, R10 ;  /* 0x000000ffff02a224 */ /* 0x000fca00078e000a */
        /* <DEDUP_REMOVED lines=10> */
.L_x_10295:
[----:B------:R-:W-:Y:S01]  /*11040*/  @P2 LOP3.LUT R23, R23, 0x1000, RZ, 0xfc, !PT ;  /* 0x0000100017172812 */ /* 0x000fe200078efcff */
[----:B------:R-:W-:-:S03]  /*11050*/  IMAD.MOV.U32 R13, RZ, RZ, R5 ;  /* 0x000000ffff0d7224 */ /* 0x000fc600078e0005 */
[----:B------:R-:W-:Y:S01]  /*11060*/  LOP3.LUT R23, R23, 0xfffff7ff, RZ, 0xc0, !PT ;  /* 0xfffff7ff17177812 */ /* 0x000fe200078ec0ff */
[----:B------:R-:W-:Y:S01]  /*11070*/  IMAD.MOV.U32 R12, RZ, RZ, 0x2 ;  /* 0x00000002ff0c7424 */ /* 0x000fe200078e00ff */
[----:B------:R-:W-:-:S07]  /*11080*/  MOV R7, R14 ;  /* 0x0000000e00077202 */ /* 0x000fce0000000f00 */
[----:B------:R-:W-:Y:S05]  /*11090*/  WARPSYNC.COLLECTIVE R15, `(.L_x_10296) ;  /* 0x000000000f087348 */ /* 0x000fea0003c00000 */
[----:B------:R0:W1:Y:S02]  /*110a0*/  SHFL.IDX P6, R14, R13, R12, R11 ;  /* 0x0000000c0d0e7389 */ /* 0x00006400000c000b */
[----:B01----:R-:W-:Y:S01]  /*110b0*/  ENDCOLLECTIVE ;  /* 0x000000000000791b */ /* 0x003fe20003800000 */
.L_x_10296:
        /* <DEDUP_REMOVED lines=15> */
.L_x_10297:
[----:B------:R-:W-:Y:S01]  /*111b0*/  @P2 LOP3.LUT R23, R23, 0x800, RZ, 0xfc, !PT ;  /* 0x0000080017172812 */ /* 0x000fe200078efcff */
[----:B------:R-:W-:-:S03]  /*111c0*/  IMAD.MOV.U32 R13, RZ, RZ, R5 ;  /* 0x000000ffff0d7224 */ /* 0x000fc600078e0005 */
[----:B------:R-:W-:Y:S01]  /*111d0*/  LOP3.LUT R23, R23, 0xfffffdff, RZ, 0xc0, !PT ;  /* 0xfffffdff17177812 */ /* 0x000fe200078ec0ff */
[----:B------:R-:W-:Y:S02]  /*111e0*/  IMAD.MOV.U32 R12, RZ, RZ, 0x3 ;  /* 0x00000003ff0c7424 */ /* 0x000fe400078e00ff */
[----:B------:R-:W-:-:S05]  /*111f0*/  IMAD.MOV.U32 R11, RZ, RZ, R14 ;  /* 0x000000ffff0b7224 */ /* 0x000fca00078e000e */
[----:B------:R-:W-:-:S05]  /*11200*/  @!P2 LEA R11, P1, R20, R11, 0x1 ;  /* 0x0000000b140ba211 */ /* 0x000fca00078208ff */
[----:B------:R-:W-:Y:S02]  /*11210*/  @!P2 IMAD.X R8, RZ, RZ, R2, P1 ;  /* 0x000000ffff08a224 */ /* 0x000fe400008e0602 */
[----:B------:R-:W-:Y:S01]  /*11220*/  @!P2 IMAD.MOV.U32 R2, RZ, RZ, R11 ;  /* 0x000000ffff02a224 */ /* 0x000fe200078e000b */
[----:B------:R-:W-:Y:S01]  /*11230*/  MOV R11, 0x181f ;  /* 0x0000181f000b7802 */ /* 0x000fe20000000f00 */
[----:B------:R-:W-:-:S07]  /*11240*/  @!P2 IMAD.MOV.U32 R3, RZ, RZ, R8 ;  /* 0x000000ffff03a224 */ /* 0x000fce00078e0008 */
[----:B------:R-:W-:Y:S05]  /*11250*/  WARPSYNC.COLLECTIVE R15, `(.L_x_10298) ;  /* 0x000000000f087348 */ /* 0x000fea0003c00000 */
[----:B------:R0:W1:Y:S02]  /*11260*/  SHFL.IDX P6, R14, R13, R12, R11 ;  /* 0x0000000c0d0e7389 */ /* 0x00006400000c000b */
[----:B01----:R-:W-:Y:S01]  /*11270*/  ENDCOLLECTIVE ;  /* 0x000000000000791b */ /* 0x003fe20003800000 */
.L_x_10298:
[----:B------:R-:W-:Y:S01]  /*11280*/  @!PT LDS RZ, [RZ] ;  /* 0x00000000fffff984 */ /* 0x000fe20000000800 */
[----:B------:R-:W-:Y:S01]  /*11290*/  @!PT LDS RZ, [RZ] ;  /* 0x00000000fffff984 */ /* 0x000fe20000000800 */
[----:B------:R-:W-:Y:S01]  /*112a0*/  @!PT LDS RZ, [RZ] ;  /* 0x00000000fffff984 */ /* 0x000fe20000000800 */
[----:B------:R0:W-:Y:S01]  /*112b0*/  @!P2 LDGSTS.E.BYPASS.LTC128B.128 [R26+0x19400], desc[UR36][R2.64], !P0 ;  /* 0x19400000021aafae */ /* 0x0001e2000c101d64 */
[----:B------:R-:W-:Y:S02]  /*112c0*/  IMAD.MOV.U32 R13, RZ, RZ, R0 ;  /* 0x000000ffff0d7224 */ /* 0x000fe400078e0000 */
[----:B0-----:R-:W-:-:S05]  /*112d0*/  VIADD R2, R4, 0x30 ;  /* 0x0000003004027836 */ /* 0x001fca0000000000 */
[----:B------:R-:W-:Y:S01]  /*112e0*/  ISETP.GE.AND P2, PT, R2, R6, PT ;  /* 0x000000060200720c */ /* 0x000fe20003f46270 */
[----:B------:R-:W-:-:S12]  /*112f0*/  IMAD.MOV.U32 R2, RZ, RZ, R14 ;  /* 0x000000ffff027224 */ /* 0x000fd800078e000e */
[----:B------:R-:W-:Y:S05]  /*11300*/  WARPSYNC.COLLECTIVE R15, `(.L_x_10299) ;  /* 0x000000000f087348 */ /* 0x000fea0003c00000 */
[----:B------:R0:W1:Y:S02]  /*11310*/  SHFL.IDX P6, R14, R13, R12, R11 ;  /* 0x0000000c0d0e7389 */ /* 0x00006400000c000b */
[----:B01----:R-:W-:Y:S01]  /*11320*/  ENDCOLLECTIVE ;  /* 0x000000000000791b */ /* 0x003fe20003800000 */
.L_x_10299:
[----:B------:R-:W-:-:S04]  /*11330*/  @P2 LOP3.LUT R23, R23, 0x200, RZ, 0xfc, !PT ;  /* 0x0000020017172812 */ /* 0x000fc800078efcff */
[----:B------:R-:W-:Y:S01]  /*11340*/  LOP3.LUT R23, R23, 0xfffffeff, RZ, 0xc0, !PT ;  /* 0xfffffeff17177812 */ /* 0x000fe200078ec0ff */
[----:B------:R-:W-:-:S05]  /*11350*/  IMAD.MOV.U32 R12, RZ, RZ, R14 ;  /* 0x000000ffff0c7224 */ /* 0x000fca00078e000e */
[----:B------:R-:W-:Y:S01]  /*11360*/  @!P2 LEA R14, P1, R20, R12, 0x1 ;  /* 0x0000000c140ea211 */ /* 0x000fe200078208ff */
[----:B------:R-:W-:-:S04]  /*11370*/  IMAD.MOV.U32 R12, RZ, RZ, 0x4 ;  /* 0x00000004ff0c7424 */ /* 0x000fc800078e00ff */
[----:B------:R-:W-:Y:S02]  /*11380*/  @!P2 IMAD.X R13, RZ, RZ, R2, P1 ;  /* 0x000000ffff0da224 */ /* 0x000fe400008e0602 */
[----:B------:R-:W-:Y:S02]  /*11390*/  @!P2 IMAD.MOV.U32 R2, RZ, RZ, R14 ;  /* 0x000000ffff02a224 */ /* 0x000fe400078e000e */
[----:B------:R-:W-:Y:S01]  /*113a0*/  @!P2 IMAD.MOV.U32 R3, RZ, RZ, R13 ;  /* 0x000000ffff03a224 */ /* 0x000fe200078e000d */
[----:B------:R-:W-:-:S04]  /*113b0*/  MOV R13, R5 ;  /* 0x00000005000d7202 */ /* 0x000fc80000000f00 */
[----:B------:R-:W-:Y:S01]  /*113c0*/  @!PT LDS RZ, [RZ] ;  /* 0x00000000fffff984 */ /* 0x000fe20000000800 */
[----:B------:R-:W-:Y:S01]  /*113d0*/  @!PT LDS RZ, [RZ] ;  /* 0x00000000fffff984 */ /* 0x000fe20000000800 */
[----:B------:R-:W-:Y:S01]  /*113e0*/  @!PT LDS RZ, [RZ] ;  /* 0x00000000fffff984 */ /* 0x000fe20000000800 */
[----:B------:R0:W-:Y:S03]  /*113f0*/  @!P2 LDGSTS.E.BYPASS.LTC128B.128 [R26+0x19c00], desc[UR36][R2.64], !P0 ;  /* 0x19c00000021aafae */ /* 0x0001e6000c101d64 */
[----:B0-----:R-:W-:Y:S05]  /*11400*/  WARPSYNC.COLLECTIVE R15, `(.L_x_10300) ;  /* 0x000000000f087348 */ /* 0x001fea0003c00000 */
[----:B------:R1:W2:Y:S02]  /*11410*/  SHFL.IDX P6, R14, R13, R12, R11 ;  /* 0x0000000c0d0e7389 */ /* 0x0002a400000c000b */
[----:B012---:R-:W-:Y:S01]  /*11420*/  ENDCOLLECTIVE ;  /* 0x000000000000791b */ /* 0x007fe20003800000 */
.L_x_10300:
[----:B------:R-:W-:-:S05]  /*11430*/  VIADD R2, R4, 0x40 ;  /* 0x0000004004027836 */ /* 0x000fca0000000000 */
[----:B------:R-:W-:Y:S01]  /*11440*/  ISETP.GE.AND P2, PT, R2, R6, PT ;  /* 0x000000060200720c */ /* 0x000fe20003f46270 */
[----:B------:R-:W-:Y:S02]  /*11450*/  IMAD.MOV.U32 R13, RZ, RZ, R0 ;  /* 0x000000ffff0d7224 */ /* 0x000fe400078e0000 */
[----:B------:R-:W-:-:S10]  /*11460*/  IMAD.MOV.U32 R2, RZ, RZ, R14 ;  /* 0x000000ffff027224 */ /* 0x000fd400078e000e */
[----:B------:R-:W-:Y:S05]  /*11470*/  WARPSYNC.COLLECTIVE R15, `(.L_x_10301) ;  /* 0x000000000f087348 */ /* 0x000fea0003c00000 */
[----:B------:R0:W1:Y:S02]  /*11480*/  SHFL.IDX P6, R14, R13, R12, R11 ;  /* 0x0000000c0d0e7389 */ /* 0x00006400000c000b */
[----:B01----:R-:W-:Y:S01]  /*11490*/  ENDCOLLECTIVE ;  /* 0x000000000000791b */ /* 0x003fe20003800000 */
.L_x_10301:
[----:B------:R-:W-:-:S04]  /*114a0*/  @P2 LOP3.LUT R23, R23, 0x100, RZ, 0xfc, !PT ;  /* 0x0000010017172812 */ /* 0x000fc800078efcff */
[----:B------:R-:W-:Y:S01]  /*114b0*/  LOP3.LUT R23, R23, 0xffffff7f, RZ, 0xc0, !PT ;  /* 0xffffff7f17177812 */ /* 0x000fe200078ec0ff */
[----:B------:R-:W-:Y:S02]  /*114c0*/  IMAD.MOV.U32 R13, RZ, RZ, R5 ;  /* 0x000000ffff0d7224 */ /* 0x000fe400078e0005 */
[----:B------:R-:W-:-:S05]  /*114d0*/  IMAD.MOV.U32 R12, RZ, RZ, R14 ;  /* 0x000000ffff0c7224 */ /* 0x000fca00078e000e */
[----:B------:R-:W-:-:S05]  /*114e0*/  @!P2 LEA R15, P1, R20, R12, 0x1 ;  /* 0x0000000c140fa211 */ /* 0x000fca00078208ff */
[----:B------:R-:W-:Y:S02]  /*114f0*/  @!P2 IMAD.X R12, RZ, RZ, R2, P1 ;  /* 0x000000ffff0ca224 */ /* 0x000fe400008e0602 */
[----:B------:R-:W-:Y:S02]  /*11500*/  @!P2 IMAD.MOV.U32 R2, RZ, RZ, R15 ;  /* 0x000000ffff02a224 */ /* 0x000fe400078e000f */
[----:B------:R-:W-:Y:S02]  /*11510*/  @!P2 IMAD.MOV.U32 R3, RZ, RZ, R12 ;  /* 0x000000ffff03a224 */ /* 0x000fe400078e000c */
[----:B------:R-:W-:Y:S02]  /*11520*/  IMAD.MOV.U32 R12, RZ, RZ, 0x5 ;  /* 0x00000005ff0c7424 */ /* 0x000fe400078e00ff */
[----:B------:R-:W-:Y:S01]  /*11530*/  IMAD.MOV.U32 R15, RZ, RZ, -0x1 ;  /* 0xffffffffff0f7424 */ /* 0x000fe200078e00ff */
[----:B------:R-:W-:Y:S01]  /*11540*/  @!PT LDS RZ, [RZ] ;  /* 0x00000000fffff984 */ /* 0x000fe20000000800 */
[----:B------:R-:W-:Y:S01]  /*11550*/  @!PT LDS RZ, [RZ] ;  /* 0x00000000fffff984 */ /* 0x000fe20000000800 */
[----:B------:R-:W-:Y:S01]  /*11560*/  @!PT LDS RZ, [RZ] ;  /* 0x00000000fffff984 */ /* 0x000fe20000000800 */
[----:B------:R0:W-:Y:S06]  /*11570*/  @!P2 LDGSTS.E.BYPASS.LTC128B.128 [R26+0x1a400], desc[UR36][R2.64], !P0 ;  /* 0x1a400000021aafae */ /* 0x0001ec000c101d64 */
[----:B0-----:R-:W-:Y:S05]  /*11580*/  WARPSYNC.COLLECTIVE R15, `(.L_x_10302) ;  /* 0x000000000f087348 */ /* 0x001fea0003c00000 */
[----:B------:R1:W2:Y:S02]  /*11590*/  SHFL.IDX P6, R14, R13, R12, R11 ;  /* 0x0000000c0d0e7389 */ /* 0x0002a400000c000b */
[----:B012---:R-:W-:Y:S01]  /*115a0*/  ENDCOLLECTIVE ;  /* 0x000000000000791b */ /* 0x007fe20003800000 */
.L_x_10302:
[----:B------:R-:W-:-:S04]  /*115b0*/  IADD3 R2, R4, 0x50, RZ ;  /* 0x0000005004027810 */ /* 0x000fc80007ffe0ff */
[----:B------:R-:W-:Y:S01]  /*115c0*/  ISETP.GE.AND P2, PT, R2, R6, PT ;  /* 0x000000060200720c */ /* 0x000fe20003f46270 */
[----:B------:R-:W-:Y:S02]  /*115d0*/  IMAD.MOV.U32 R13, RZ, RZ, R0 ;  /* 0x000000ffff0d7224 */ /* 0x000fe400078e0000 */
[----:B------:R-:W-:-:S10]  /*115e0*/  IMAD.MOV.U32 R8, RZ, RZ, R14 ;  /* 0x000000ffff087224 */ /* 0x000fd400078e000e */
[----:B------:R-:W-:-:S07]  /*115f0*/  @P2 LOP3.LUT R23, R23, 0x80, RZ, 0xfc, !PT ;  /* 0x0000008017172812 */ /* 0x000fce00078efcff */
[----:B------:R-:W-:Y:S05]  /*11600*/  WARPSYNC.COLLECTIVE R15, `(.L_x_10303) ;  /* 0x000000000f087348 */ /* 0x000fea0003c00000 */
[----:B------:R0:W1:Y:S02]  /*11610*/  SHFL.IDX P6, R14, R13, R12, R11 ;  /* 0x0000000c0d0e7389 */ /* 0x00006400000c000b */
[----:B01----:R-:W-:Y:S01]  /*11620*/  ENDCOLLECTIVE ;  /* 0x000000000000791b */ /* 0x003fe20003800000 */
.L_x_10303:
[----:B------:R-:W-:Y:S01]  /*11630*/  LOP3.LUT R23, R23, 0xffffffbf, RZ, 0xc0, !PT ;  /* 0xffffffbf17177812 */ /* 0x000fe200078ec0ff */
[----:B------:R-:W-:Y:S02]  /*11640*/  IMAD.MOV.U32 R13, RZ, RZ, R5 ;  /* 0x000000ffff0d7224 */ /* 0x000fe400078e0005 */
[----:B------:R-:W-:Y:S02]  /*11650*/  IMAD.MOV.U32 R12, RZ, RZ, 0x6 ;  /* 0x00000006ff0c7424 */ /* 0x000fe400078e00ff */
[----:B------:R-:W-:-:S07]  /*11660*/  IMAD.MOV.U32 R9, RZ, RZ, R14 ;  /* 0x000000ffff097224 */ /* 0x000fce00078e000e */
[----:B------:R-:W-:Y:S05]  /*11670*/  WARPSYNC.COLLECTIVE R15, `(.L_x_10304) ;  /* 0x000000000f087348 */ /* 0x000fea0003c00000 */
[----:B------:R0:W1:Y:S02]  /*11680*/  SHFL.IDX P6, R14, R13, R12, R11 ;  /* 0x0000000c0d0e7389 */ /* 0x00006400000c000b */
[----:B01----:R-:W-:Y:S01]  /*11690*/  ENDCOLLECTIVE ;  /* 0x000000000000791b */ /* 0x003fe20003800000 */
.L_x_10304:
[----:B------:R-:W-:-:S04]  /*116a0*/  @!P2 LEA R9, P1, R20, R9, 0x1 ;  /* 0x000000091409a211 */ /* 0x000fc800078208ff */
[----:B------:R-:W-:Y:S01]  /*116b0*/  @!P2 MOV R2, R9 ;  /* 0x000000090002a202 */ /* 0x000fe20000000f00 */
[----:B------:R-:W-:-:S04]  /*116c0*/  @!P2 IMAD.X R8, RZ, RZ, R8, P1 ;  /* 0x000000ffff08a224 */ /* 0x000fc800008e0608 */
        /* <DEDUP_REMOVED lines=10> */
.L_x_10305:
[----:B------:R-:W-:-:S05]  /*11770*/  VIADD R3, R4, 0x60 ;  /* 0x0000006004037836 */ /* 0x000fca0000000000 */
[----:B------:R-:W-:Y:S01]  /*11780*/  ISETP.GE.AND P2, PT, R3, R6, PT ;  /* 0x000000060300720c */ /* 0x000fe20003f46270 */
[----:B------:R-:W-:Y:S02]  /*11790*/  IMAD.MOV.U32 R13, RZ, RZ, R5 ;  /* 0x000000ffff0d7224 */ /* 0x000fe400078e0005 */
[----:B------:R-:W-:-:S10]  /*117a0*/  IMAD.MOV.U32 R12, RZ, RZ, 0x7 ;  /* 0x00000007ff0c7424 */ /* 0x000fd400078e00ff */
[----:B------:R-:W-:Y:S01]  /*117b0*/  @P2 LOP3.LUT R23, R23, 0x40, RZ, 0xfc, !PT ;  /* 0x0000004017172812 */ /* 0x000fe200078efcff */
[----:B------:R-:W-:-:S07]  /*117c0*/  IMAD.MOV.U32 R7, RZ, RZ, R14 ;  /* 0x000000ffff077224 */ /* 0x000fce00078e000e */
[----:B------:R-:W-:Y:S05]  /*117d0*/  WARPSYNC.COLLECTIVE R15, `(.L_x_10306) ;  /* 0x000000000f087348 */ /* 0x000fea0003c00000 */
[----:B------:R0:W1:Y:S02]  /*117e0*/  SHFL.IDX P6, R14, R13, R12, R11 ;  /* 0x0000000c0d0e7389 */ /* 0x00006400000c000b */
[----:B01----:R-:W-:Y:S01]  /*117f0*/  ENDCOLLECTIVE ;  /* 0x000000000000791b */ /* 0x003fe20003800000 */
.L_x_10306:
        /* <DEDUP_REMOVED lines=13> */
.L_x_10307:
[----:B------:R-:W-:Y:S01]  /*118d0*/  IMAD.MOV.U32 R0, RZ, RZ, R14 ;  /* 0x000000ffff007224 */ /* 0x000fe200078e000e */
[----:B------:R-:W-:Y:S06]  /*118e0*/  BRA `(.L_x_10308) ;  /* 0xffffffb400b47947 */ /* 0x000fec000383ffff */
.L_x_10216:
        /* <DEDUP_REMOVED lines=8> */
.L_x_10310:
[----:B------:R-:W-:Y:S05]  /*11970*/  BSYNC B0 ;  /* 0x0000000000007941 */ /* 0x000fea0003800000 */
.L_x_10309:
[----:B------:R-:W-:Y:S01]  /*11980*/  IMAD.MOV.U32 R13, RZ, RZ, R0 ;  /* 0x000000ffff0d7224 */ /* 0x000fe200078e0000 */
[----:B------:R-:W-:Y:S01]  /*11990*/  MOV R15, 0xffffffff ;  /* 0xffffffff000f7802 */ /* 0x000fe20000000f00 */
[----:B------:R-:W-:Y:S01]  /*119a0*/  IMAD.MOV.U32 R12, RZ, RZ, RZ ;  /* 0x000000ffff0c7224 */ /* 0x000fe200078e00ff */
[----:B------:R-:W-:Y:S01]  /*119b0*/  LOP3.LUT P5, RZ, R23, 0x2000, RZ, 0xc0, !PT ;  /* 0x0000200017ff7812 */ /* 0x000fe200078ac0ff */
[----:B------:R-:W-:Y:S02]  /*119c0*/  IMAD.MOV.U32 R11, RZ, RZ, 0x181f ;  /* 0x0000181fff0b7424 */ /* 0x000fe400078e00ff */
[----:B------:R-:W-:-:S10]  /*119d0*/  IMAD.MOV.U32 R2, RZ, RZ, R14 ;  /* 0x000000ffff027224 */ /* 0x000fd400078e000e */
[----:B------:R-:W-:Y:S05]  /*119e0*/  WARPSYNC.COLLECTIVE R15, `(.L_x_10311) ;  /* 0x000000000f087348 */ /* 0x000fea0003c00000 */
[----:B------:R0:W1:Y:S02]  /*119f0*/  SHFL.IDX P6, R14, R13, R12, R11 ;  /* 0x0000000c0d0e7389 */ /* 0x00006400000c000b */
[----:B01----:R-:W-:Y:S01]  /*11a00*/  ENDCOLLECTIVE ;  /* 0x000000000000791b */ /* 0x003fe20003800000 */
.L_x_10311:
[----:B------:R-:W-:Y:S02]  /*11a10*/  IMAD.MOV.U32 R13, RZ, RZ, R4 ;  /* 0x000000ffff0d7224 */ /* 0x000fe400078e0004 */
[----:B------:R-:W-:Y:S02]  /*11a20*/  IMAD.MOV.U32 R12, RZ, RZ, 0x1 ;  /* 0x00000001ff0c7424 */ /* 0x000fe400078e00ff */
[----:B------:R-:W-:-:S07]  /*11a30*/  IMAD.MOV.U32 R3, RZ, RZ, R14 ;  /* 0x000000ffff037224 */ /* 0x000fce00078e000e */
[----:B------:R-:W-:Y:S05]  /*11a40*/  WARPSYNC.COLLECTIVE R15, `(.L_x_10312) ;  /* 0x000000000f087348 */ /* 0x000fea0003c00000 */
[----:B------:R0:W1:Y:S02]  /*11a50*/  SHFL.IDX P6, R14, R13, R12, R11 ;  /* 0x0000000c0d0e7389 */ /* 0x00006400000c000b */
[----:B01----:R-:W-:Y:S01]  /*11a60*/  ENDCOLLECTIVE ;  /* 0x000000000000791b */ /* 0x003fe20003800000 */
.L_x_10312:
        /* <DEDUP_REMOVED lines=10> */
.L_x_10313:
[----:B------:R-:W-:Y:S01]  /*11b10*/  @!PT LDS RZ, [RZ] ;  /* 0x00000000fffff984 */ /* 0x000fe20000000800 */
[----:B------:R-:W-:Y:S01]  /*11b20*/  @!PT LDS RZ, [RZ] ;  /* 0x00000000fffff984 */ /* 0x000fe20000000800 */
[----:B------:R-:W-:Y:S01]  /*11b30*/  @!PT LDS RZ, [RZ] ;  /* 0x00000000fffff984 */ /* 0x000fe20000000800 */
[----:B------:R-:W-:Y:S04]  /*11b40*/  @!P5 LDGSTS.E.BYPASS.LTC128B.128 [R26+0x22400], desc[UR36][R2.64], !P4 ;  /* 0x22400000021adfae */ /* 0x000fe8000e101d64 */
[----:B------:R-:W-:Y:S04]  /*11b50*/  @!P5 LDGSTS.E.BYPASS.LTC128B.128 [R26+0x26400], desc[UR36][R2.64+0x80], !P3 ;  /* 0x26400080021adfae */ /* 0x000fe8000d901d64 */
[----:B------:R-:W-:Y:S01]  /*11b60*/  @!P5 LDGSTS.E.BYPASS.LTC128B.128 [R26+0x2a400], desc[UR36][R2.64+0x100], !P2 ;  /* 0x2a400100021adfae */ /* 0x000fe2000d101d64 */
[----:B------:R-:W-:-:S03]  /*11b70*/  IMAD.MOV.U32 R13, RZ, RZ, R4 ;  /* 0x000000ffff0d7224 */ /* 0x000fc600078e0004 */
[----:B------:R0:W-:Y:S01]  /*11b80*/  @!P5 LDGSTS.E.BYPASS.LTC128B.128 [R26+0x2e400], desc[UR36][R2.64+0x180], !P1 ;  /* 0x2e400180021adfae */ /* 0x0001e2000c901d64 */
[----:B------:R-:W-:Y:S01]  /*11b90*/  IMAD.MOV.U32 R12, RZ, RZ, 0x2 ;  /* 0x00000002ff0c7424 */ /* 0x000fe200078e00ff */
[C---:B------:R-:W-:Y:S02]  /*11ba0*/  LOP3.LUT P5, RZ, R23.reuse, 0x800, RZ, 0xc0, !PT ;  /* 0x0000080017ff7812 */ /* 0x040fe400078ac0ff */
[----:B------:R-:W-:Y:S01]  /*11bb0*/  LOP3.LUT P6, RZ, R23, 0x1000, RZ, 0xc0, !PT ;  /* 0x0000100017ff7812 */ /* 0x000fe200078cc0ff */
[----:B0-----:R-:W-:-:S12]  /*11bc0*/  IMAD.MOV.U32 R2, RZ, RZ, R14 ;  /* 0x000000ffff027224 */ /* 0x001fd800078e000e */
[----:B------:R-:W-:-:S04]  /*11bd0*/  @!P6 LEA R2, P0, R6, R2, 0x1 ;  /* 0x000000020602e211 */ /* 0x000fc800078008ff */
[----:B------:R-:W-:-:S05]  /*11be0*/  @!P6 IADD3.X R3, RZ, R5, RZ, P0, !PT ;  /* 0x00000005ff03e210 */ /* 0x000fca00007fe4ff */
[----:B------:R0:W-:Y:S04]  /*11bf0*/  @!P6 LDGSTS.E.BYPASS.LTC128B.128 [R26+0x22c00], desc[UR36][R2.64], !P4 ;  /* 0x22c00000021aefae */ /* 0x0001e8000e101d64 */
[----:B------:R0:W-:Y:S04]  /*11c00*/  @!P6 LDGSTS.E.BYPASS.LTC128B.128 [R26+0x26c00], desc[UR36][R2.64+0x80], !P3 ;  /* 0x26c00080021aefae */ /* 0x0001e8000d901d64 */
[----:B------:R0:W-:Y:S04]  /*11c10*/  @!P6 LDGSTS.E.BYPASS.LTC128B.128 [R26+0x2ac00], desc[UR36][R2.64+0x100], !P2 ;  /* 0x2ac00100021aefae */ /* 0x0001e8000d101d64 */
[----:B------:R0:W-:Y:S02]  /*11c20*/  @!P6 LDGSTS.E.BYPASS.LTC128B.128 [R26+0x2ec00], desc[UR36][R2.64+0x180], !P1 ;  /* 0x2ec00180021aefae */ /* 0x0001e4000c901d64 */
[----:B0-----:R-:W-:Y:S05]  /*11c30*/  WARPSYNC.COLLECTIVE R15, `(.L_x_10314) ;  /* 0x000000000f087348 */ /* 0x001fea0003c00000 */
[----:B------:R1:W2:Y:S02]  /*11c40*/  SHFL.IDX P6, R14, R13, R12, R11 ;  /* 0x0000000c0d0e7389 */ /* 0x0002a400000c000b */
[----:B012---:R-:W-:Y:S01]  /*11c50*/  ENDCOLLECTIVE ;  /* 0x000000000000791b */ /* 0x007fe20003800000 */
.L_x_10314:
[----:B------:R-:W-:Y:S02]  /*11c60*/  IMAD.MOV.U32 R13, RZ, RZ, R0 ;  /* 0x000000ffff0d7224 */ /* 0x000fe400078e0000 */
[----:B------:R-:W-:-:S07]  /*11c70*/  IMAD.MOV.U32 R5, RZ, RZ, R14 ;  /* 0x000000ffff057224 */ /* 0x000fce00078e000e */
[----:B------:R-:W-:Y:S05]  /*11c80*/  WARPSYNC.COLLECTIVE R15, `(.L_x_10315) ;  /* 0x000000000f087348 */ /* 0x000fea0003c00000 */
[----:B------:R0:W1:Y:S02]  /*11c90*/  SHFL.IDX P6, R14, R13, R12, R11 ;  /* 0x0000000c0d0e7389 */ /* 0x00006400000c000b */
[----:B01----:R-:W-:Y:S01]  /*11ca0*/  ENDCOLLECTIVE ;  /* 0x000000000000791b */ /* 0x003fe20003800000 */
.L_x_10315:
[----:B------:R-:W-:Y:S01]  /*11cb0*/  IMAD.MOV.U32 R13, RZ, RZ, R4 ;  /* 0x000000ffff0d7224 */ /* 0x000fe200078e0004 */
[----:B------:R-:W-:Y:S01]  /*11cc0*/  MOV R12, 0x3 ;  /* 0x00000003000c7802 */ /* 0x000fe20000000f00 */
[----:B------:R-:W-:-:S07]  /*11cd0*/  IMAD.MOV.U32 R2, RZ, RZ, R14 ;  /* 0x000000ffff027224 */ /* 0x000fce00078e000e */
[----:B------:R-:W-:Y:S05]  /*11ce0*/  WARPSYNC.COLLECTIVE R15, `(.L_x_10316) ;  /* 0x000000000f087348 */ /* 0x000fea0003c00000 */
[----:B------:R0:W1:Y:S02]  /*11cf0*/  SHFL.IDX P6, R14, R13, R12, R11 ;  /* 0x0000000c0d0e7389 */ /* 0x00006400000c000b */
[----:B01----:R-:W-:Y:S01]  /*11d00*/  ENDCOLLECTIVE ;  /* 0x000000000000791b */ /* 0x003fe20003800000 */
.L_x_10316:
[----:B------:R-:W-:-:S05]  /*11d10*/  @!P5 LEA R2, P0, R6, R2, 0x1 ;  /* 0x000000020602d211 */ /* 0x000fca00078008ff */
[----:B------:R-:W-:-:S05]  /*11d20*/  @!P5 IMAD.X R3, RZ, RZ, R5, P0 ;  /* 0x000000ffff03d224 */ /* 0x000fca00000e0605 */
[----:B------:R-:W-:Y:S01]  /*11d30*/  @!PT LDS RZ, [RZ] ;  /* 0x00000000fffff984 */ /* 0x000fe20000000800 */
[----:B------:R-:W-:Y:S01]  /*11d40*/  @!PT LDS RZ, [RZ] ;  /* 0x00000000fffff984 */ /* 0x000fe20000000800 */
[----:B------:R-:W-:Y:S01]  /*11d50*/  @!PT LDS RZ, [RZ] ;  /* 0x00000000fffff984 */ /* 0x000fe20000000800 */
[----:B------:R0:W-:Y:S01]  /*11d60*/  @!P5 LDGSTS.E.BYPASS.LTC128B.128 [R26+0x23400], desc[UR36][R2.64], !P4 ;  /* 0x23400000021adfae */ /* 0x0001e2000e101d64 */
[----:B------:R-:W-:-:S03]  /*11d70*/  IMAD.MOV.U32 R13, RZ, RZ, R0 ;  /* 0x000000ffff0d7224 */ /* 0x000fc600078e0000 */
[----:B------:R0:W-:Y:S04]  /*11d80*/  @!P5 LDGSTS.E.BYPASS.LTC128B.128 [R26+0x27400], desc[UR36][R2.64+0x80], !P3 ;  /* 0x27400080021adfae */ /* 0x0001e8000d901d64 */
[----:B------:R0:W-:Y:S01]  /*11d90*/  @!P5 LDGSTS.E.BYPASS.LTC128B.128 [R26+0x2b400], desc[UR36][R2.64+0x100], !P2 ;  /* 0x2b400100021adfae */ /* 0x0001e2000d101d64 */
[----:B------:R-:W-:-:S03]  /*11da0*/  IMAD.MOV.U32 R5, RZ, RZ, R14 ;  /* 0x000000ffff057224 */ /* 0x000fc600078e000e */
[----:B------:R0:W-:Y:S01]  /*11db0*/  @!P5 LDGSTS.E.BYPASS.LTC128B.128 [R26+0x2f400], desc[UR36][R2.64+0x180], !P1 ;  /* 0x2f400180021adfae */ /* 0x0001e2000c901d64 */
[----:B------:R-:W-:-:S13]  /*11dc0*/  LOP3.LUT P5, RZ, R23, 0x100, RZ, 0xc0, !PT ;  /* 0x0000010017ff7812 */ /* 0x000fda00078ac0ff */
[----:B0-----:R-:W-:Y:S05]  /*11dd0*/  WARPSYNC.COLLECTIVE R15, `(.L_x_10317) ;  /* 0x000000000f087348 */ /* 0x001fea0003c00000 */
[----:B------:R1:W2:Y:S02]  /*11de0*/  SHFL.IDX P6, R14, R13, R12, R11 ;  /* 0x0000000c0d0e7389 */ /* 0x0002a400000c000b */
[----:B012---:R-:W-:Y:S01]  /*11df0*/  ENDCOLLECTIVE ;  /* 0x000000000000791b */ /* 0x007fe20003800000 */
.L_x_10317:
[----:B------:R-:W-:Y:S02]  /*11e00*/  IMAD.MOV.U32 R13, RZ, RZ, R4 ;  /* 0x000000ffff0d7224 */ /* 0x000fe400078e0004 */
[----:B------:R-:W-:Y:S01]  /*11e10*/  IMAD.MOV.U32 R12, RZ, RZ, 0x4 ;  /* 0x00000004ff0c7424 */ /* 0x000fe200078e00ff */
[----:B------:R-:W-:Y:S01]  /*11e20*/  LOP3.LUT P6, RZ, R23, 0x200, RZ, 0xc0, !PT ;  /* 0x0000020017ff7812 */ /* 0x000fe200078cc0ff */
[----:B------:R-:W-:-:S12]  /*11e30*/  IMAD.MOV.U32 R2, RZ, RZ, R14 ;  /* 0x000000ffff027224 */ /* 0x000fd800078e000e */
[----:B------:R-:W-:-:S05]  /*11e40*/  @!P6 LEA R2, P0, R6, R2, 0x1 ;  /* 0x000000020602e211 */ /* 0x000fca00078008ff */
[----:B------:R-:W-:-:S05]  /*11e50*/  @!P6 IMAD.X R3, RZ, RZ, R5, P0 ;  /* 0x000000ffff03e224 */ /* 0x000fca00000e0605 */
        /* <DEDUP_REMOVED lines=10> */
.L_x_10318:
[----:B------:R-:W-:Y:S01]  /*11f00*/  MOV R13, R0 ;  /* 0x00000000000d7202 */ /* 0x000fe20000000f00 */
[----:B------:R-:W-:-:S07]  /*11f10*/  IMAD.MOV.U32 R5, RZ, RZ, R14 ;  /* 0x000000ffff057224 */ /* 0x000fce00078e000e */
[----:B------:R-:W-:Y:S05]  /*11f20*/  WARPSYNC.COLLECTIVE R15, `(.L_x_10319) ;  /* 0x000000000f087348 */ /* 0x000fea0003c00000 */
[----:B------:R0:W1:Y:S02]  /*11f30*/  SHFL.IDX P6, R14, R13, R12, R11 ;  /* 0x0000000c0d0e7389 */ /* 0x00006400000c000b */
[----:B01----:R-:W-:Y:S01]  /*11f40*/  ENDCOLLECTIVE ;  /* 0x000000000000791b */ /* 0x003fe20003800000 */
.L_x_10319:
[----:B------:R-:W-:Y:S02]  /*11f50*/  IMAD.MOV.U32 R13, RZ, RZ, R4 ;  /* 0x000000ffff0d7224 */ /* 0x000fe400078e0004 */
[----:B------:R-:W-:Y:S02]  /*11f60*/  IMAD.MOV.U32 R12, RZ, RZ, 0x5 ;  /* 0x00000005ff0c7424 */ /* 0x000fe400078e00ff */
[----:B------:R-:W-:-:S07]  /*11f70*/  IMAD.MOV.U32 R2, RZ, RZ, R14 ;  /* 0x000000ffff027224 */ /* 0x000fce00078e000e */
[----:B------:R-:W-:Y:S05]  /*11f80*/  WARPSYNC.COLLECTIVE R15, `(.L_x_10320) ;  /* 0x000000000f087348 */ /* 0x000fea0003c00000 */
[----:B------:R0:W1:Y:S02]  /*11f90*/  SHFL.IDX P6, R14, R13, R12, R11 ;  /* 0x0000000c0d0e7389 */ /* 0x00006400000c000b */
[----:B01----:R-:W-:Y:S01]  /*11fa0*/  ENDCOLLECTIVE ;  /* 0x000000000000791b */ /* 0x003fe20003800000 */
.L_x_10320:
        /* <DEDUP_REMOVED lines=15> */
.L_x_10321:
[----:B------:R-:W-:Y:S02]  /*120a0*/  IMAD.MOV.U32 R13, RZ, RZ, R4 ;  /* 0x000000ffff0d7224 */ /* 0x000fe400078e0004 */
[----:B------:R-:W-:Y:S01]  /*120b0*/  IMAD.MOV.U32 R12, RZ, RZ, 0x6 ;  /* 0x00000006ff0c7424 */ /* 0x000fe200078e00ff */
[----:B------:R-:W-:Y:S01]  /*120c0*/  LOP3.LUT P6, RZ, R23, 0x80, RZ, 0xc0, !PT ;  /* 0x0000008017ff7812 */ /* 0x000fe200078cc0ff */
[----:B------:R-:W-:-:S12]  /*120d0*/  IMAD.MOV.U32 R2, RZ, RZ, R14 ;  /* 0x000000ffff027224 */ /* 0x000fd800078e000e */
[----:B------:R-:W-:-:S04]  /*120e0*/  @!P6 LEA R2, P0, R6, R2, 0x1 ;  /* 0x000000020602e211 */ /* 0x000fc800078008ff */
[----:B------:R-:W-:-:S05]  /*120f0*/  @!P6 IADD3.X R3, RZ, R5, RZ, P0, !PT ;  /* 0x00000005ff03e210 */ /* 0x000fca00007fe4ff */
        /* <DEDUP_REMOVED lines=10> */
.L_x_10322:
[----:B------:R-:W-:Y:S02]  /*121a0*/  IMAD.MOV.U32 R13, RZ, RZ, R0 ;  /* 0x000000ffff0d7224 */ /* 0x000fe400078e0000 */
[----:B------:R-:W-:-:S07]  /*121b0*/  IMAD.MOV.U32 R5, RZ, RZ, R14 ;  /* 0x000000ffff057224 */ /* 0x000fce00078e000e */
[----:B------:R-:W-:Y:S05]  /*121c0*/  WARPSYNC.COLLECTIVE R15, `(.L_x_10323) ;  /* 0x000000000f087348 */ /* 0x000fea0003c00000 */
[----:B------:R0:W1:Y:S02]  /*121d0*/  SHFL.IDX P6, R14, R13, R12, R11 ;  /* 0x0000000c0d0e7389 */ /* 0x00006400000c000b */
[----:B01----:R-:W-:Y:S01]  /*121e0*/  ENDCOLLECTIVE ;  /* 0x000000000000791b */ /* 0x003fe20003800000 */
.L_x_10323:
[----:B------:R-:W-:Y:S01]  /*121f0*/  IMAD.MOV.U32 R13, RZ, RZ, R4 ;  /* 0x000000ffff0d7224 */ /* 0x000fe200078e0004 */
[----:B------:R-:W-:Y:S01]  /*12200*/  MOV R12, 0x7 ;  /* 0x00000007000c7802 */ /* 0x000fe20000000f00 */
[----:B------:R-:W-:-:S07]  /*12210*/  IMAD.MOV.U32 R2, RZ, RZ, R14 ;  /* 0x000000ffff027224 */ /* 0x000fce00078e000e */
[----:B------:R-:W-:Y:S05]  /*12220*/  WARPSYNC.COLLECTIVE R15, `(.L_x_10324) ;  /* 0x000000000f087348 */ /* 0x000fea0003c00000 */
[----:B------:R0:W1:Y:S02]  /*12230*/  SHFL.IDX P6, R14, R13, R12, R11 ;  /* 0x0000000c0d0e7389 */ /* 0x00006400000c000b */
[----:B01----:R-:W-:Y:S01]  /*12240*/  ENDCOLLECTIVE ;  /* 0x000000000000791b */ /* 0x003fe20003800000 */
.L_x_10324:
        /* <DEDUP_REMOVED lines=10> */
[----:B------:R0:W-:Y:S04]  /*122f0*/  @!P5 LDGSTS.E.BYPASS.LTC128B.128 [R26+0x31400], desc[UR36][R2.64+0x180], !P1 ;  /* 0x31400180021adfae */ /* 0x0001e8000c901d64 */
[----:B0-----:R-:W-:Y:S05]  /*12300*/  WARPSYNC.COLLECTIVE R15, `(.L_x_10325) ;  /* 0x000000000f087348 */ /* 0x001fea0003c00000 */
[----:B------:R1:W2:Y:S02]  /*12310*/  SHFL.IDX P6, R14, R13, R12, R11 ;  /* 0x0000000c0d0e7389 */ /* 0x0002a400000c000b */
[----:B012---:R-:W-:Y:S01]  /*12320*/  ENDCOLLECTIVE ;  /* 0x000000000000791b */ /* 0x007fe20003800000 */
.L_x_10325:
[----:B------:R-:W-:Y:S05]  /*12330*/  BRA `(.L_x_10326) ;  /* 0xffffffb400dc7947 */ /* 0x000fea000383ffff */
.L_x_10221:
[----:B0-----:R0:W2:Y:S02]  /*12340*/  SYNCS.PHASECHK.TRANS64.TRYWAIT P0, [R22+URZ+0x32420], R3 ;  /* 0x03242003160075a7 */ /* 0x0010a4000800017f */
[----:B--2---:R-:W-:Y:S05]  /*12350*/  @!P0 NANOSLEEP.SYNCS 0x989680 ;  /* 0x009896800000895d */ /* 0x004fea0003900000 */
[----:B------:R-:W2:Y:S02]  /*12360*/  @!P0 SYNCS.PHASECHK.TRANS64 P0, [R22+URZ+0x32420], R3 ;  /* 0x03242003160085a7 */ /* 0x000ea4000800007f */
[----:B--2---:R-:W-:Y:S05]  /*12370*/  @!P0 BRA `(.L_x_10221) ;  /* 0xfffffffc00f08947 */ /* 0x004fea000383ffff */
[----:B------:R-:W-:Y:S05]  /*12380*/  BRA `(.L_x_10327) ;  /* 0xffffffb8004c7947 */ /* 0x000fea000383ffff */
.L_x_10224:
[----:B--2---:R2:W3:Y:S02]  /*12390*/  SYNCS.PHASECHK.TRANS64.TRYWAIT P0, [R25+URZ+0x32460], R0 ;  /* 0x03246000190075a7 */ /* 0x0044e4000800017f */
[----:B---3--:R-:W-:Y:S05]  /*123a0*/  @!P0 NANOSLEEP.SYNCS 0x989680 ;  /* 0x009896800000895d */ /* 0x008fea0003900000 */
[----:B------:R-:W3:Y:S02]  /*123b0*/  @!P0 SYNCS.PHASECHK.TRANS64 P0, [R25+URZ+0x32460], R0 ;  /* 0x03246000190085a7 */ /* 0x000ee4000800007f */
[----:B---3--:R-:W-:Y:S05]  /*123c0*/  @!P0 BRA `(.L_x_10224) ;  /* 0xfffffffc00f08947 */ /* 0x008fea000383ffff */
[----:B------:R-:W-:Y:S05]  /*123d0*/  BRA `(.L_x_10328) ;  /* 0xffffffb800587947 */ /* 0x000fea000383ffff */
.L_x_10225:
        /* <DEDUP_REMOVED lines=8> */
.L_x_10330:
[----:B------:R-:W-:Y:S05]  /*12460*/  BSYNC B0 ;  /* 0x0000000000007941 */ /* 0x000fea0003800000 */
.L_x_10329:
[----:B------:R-:W0:Y:S01]  /*12470*/  S2R R8, SR_TID.X ;  /* 0x0000000000087919 */ /* 0x000e220000002100 */
[----:B------:R-:W-:Y:S01]  /*12480*/  MOV R13, R5 ;  /* 0x00000005000d7202 */ /* 0x000fe20000000f00 */
[----:B------:R-:W-:Y:S01]  /*12490*/  IMAD.MOV.U32 R12, RZ, RZ, RZ ;  /* 0x000000ffff0c7224 */ /* 0x000fe200078e00ff */
[C---:B------:R-:W-:Y:S01]  /*124a0*/  LOP3.LUT P2, RZ, R7.reuse, 0x2, RZ, 0xc0, !PT ;  /* 0x0000000207ff7812 */ /* 0x040fe2000784c0ff */
[----:B------:R-:W-:Y:S01]  /*124b0*/  IMAD.MOV.U32 R11, RZ, RZ, 0x181f ;  /* 0x0000181fff0b7424 */ /* 0x000fe200078e00ff */
[----:B------:R-:W-:Y:S01]  /*124c0*/  LOP3.LUT P1, RZ, R7, 0x4, RZ, 0xc0, !PT ;  /* 0x0000000407ff7812 */ /* 0x000fe2000782c0ff */
[----:B------:R-:W-:Y:S02]  /*124d0*/  IMAD.MOV.U32 R15, RZ, RZ, -0x1 ;  /* 0xffffffffff0f7424 */ /* 0x000fe400078e00ff */
[----:B------:R-:W-:Y:S01]  /*124e0*/  IMAD.MOV.U32 R3, RZ, RZ, R14 ;  /* 0x000000ffff037224 */ /* 0x000fe200078e000e */
[----:B------:R-:W-:Y:S01]  /*124f0*/  ISETP.LT.OR P3, PT, R31, 0x1, !P1 ;  /* 0x000000011f00780c */ /* 0x000fe20004f61670 */
[----:B------:R-:W-:-:S12]  /*12500*/  IMAD R4, R4, 0x2, R22 ;  /* 0x0000000204047824 */ /* 0x000fd800078e0216 */
[----:B0-----:R-:W-:Y:S05]  /*12510*/  WARPSYNC.COLLECTIVE R15, `(.L_x_10331) ;  /* 0x000000000f087348 */ /* 0x001fea0003c00000 */
[----:B------:R1:W2:Y:S02]  /*12520*/  SHFL.IDX P6, R14, R13, R12, R11 ;  /* 0x0000000c0d0e7389 */ /* 0x0002a400000c000b */
[----:B012---:R-:W-:Y:S01]  /*12530*/  ENDCOLLECTIVE ;  /* 0x000000000000791b */ /* 0x007fe20003800000 */
.L_x_10331:
[----:B------:R-:W-:Y:S01]  /*12540*/  MOV R13, R6 ;  /* 0x00000006000d7202 */ /* 0x000fe20000000f00 */
        /* <DEDUP_REMOVED lines=8> */
.L_x_10332:
        /* <DEDUP_REMOVED lines=17> */
.L_x_10333:
[----:B------:R-:W-:Y:S02]  /*126e0*/  IMAD.MOV.U32 R13, RZ, RZ, R6 ;  /* 0x000000ffff0d7224 */ /* 0x000fe400078e0006 */
[----:B------:R-:W-:Y:S01]  /*126f0*/  IMAD.MOV.U32 R12, RZ, RZ, 0x2 ;  /* 0x00000002ff0c7424 */ /* 0x000fe200078e00ff */
[----:B------:R-:W-:-:S13]  /*12700*/  IADD3 R2, P3, R14, R0, RZ ;  /* 0x000000000e027210 */ /* 0x000fda0007f7e0ff */
[----:B------:R-:W-:Y:S05]  /*12710*/  WARPSYNC.COLLECTIVE R15, `(.L_x_10334) ;  /* 0x000000000f087348 */ /* 0x000fea0003c00000 */
[----:B------:R0:W1:Y:S02]  /*12720*/  SHFL.IDX P6, R14, R13, R12, R11 ;  /* 0x0000000c0d0e7389 */ /* 0x00006400000c000b */
[----:B01----:R-:W-:Y:S01]  /*12730*/  ENDCOLLECTIVE ;  /* 0x000000000000791b */ /* 0x003fe20003800000 */
.L_x_10334:
        /* <DEDUP_REMOVED lines=17> */
.L_x_10335:
[----:B------:R-:W-:Y:S02]  /*12850*/  IMAD.MOV.U32 R13, RZ, RZ, R6 ;  /* 0x000000ffff0d7224 */ /* 0x000fe400078e0006 */
[----:B------:R-:W-:Y:S01]  /*12860*/  IMAD.MOV.U32 R12, RZ, RZ, 0x3 ;  /* 0x00000003ff0c7424 */ /* 0x000fe200078e00ff */
[----:B------:R-:W-:-:S13]  /*12870*/  IADD3 R2, P3, R14, R0, RZ ;  /* 0x000000000e027210 */ /* 0x000fda0007f7e0ff */
[----:B------:R-:W-:Y:S05]  /*12880*/  WARPSYNC.COLLECTIVE R15, `(.L_x_10336) ;  /* 0x000000000f087348 */ /* 0x000fea0003c00000 */
[----:B------:R0:W1:Y:S02]  /*12890*/  SHFL.IDX P6, R14, R13, R12, R11 ;  /* 0x0000000c0d0e7389 */ /* 0x00006400000c000b */
[----:B01----:R-:W-:Y:S01]  /*128a0*/  ENDCOLLECTIVE ;  /* 0x000000000000791b */ /* 0x003fe20003800000 */
.L_x_10336:
        /* <DEDUP_REMOVED lines=17> */
.L_x_10337:
[----:B------:R-:W-:Y:S01]  /*129c0*/  IMAD.MOV.U32 R13, RZ, RZ, R6 ;  /* 0x000000ffff0d7224 */ /* 0x000fe200078e0006 */
[----:B------:R-:W-:Y:S02]  /*129d0*/  MOV R12, 0x4 ;  /* 0x00000004000c7802 */ /* 0x000fe40000000f00 */
[----:B------:R-:W-:-:S13]  /*129e0*/  IADD3 R2, P3, R14, R0, RZ ;  /* 0x000000000e027210 */ /* 0x000fda0007f7e0ff */
[----:B------:R-:W-:Y:S05]  /*129f0*/  WARPSYNC.COLLECTIVE R15, `(.L_x_10338) ;  /* 0x000000000f087348 */ /* 0x000fea0003c00000 */
[----:B------:R0:W1:Y:S02]  /*12a00*/  SHFL.IDX P6, R14, R13, R12, R11 ;  /* 0x0000000c0d0e7389 */ /* 0x00006400000c000b */
[----:B01----:R-:W-:Y:S01]  /*12a10*/  ENDCOLLECTIVE ;  /* 0x000000000000791b */ /* 0x003fe20003800000 */
.L_x_10338:
        /* <DEDUP_REMOVED lines=17> */
.L_x_10339:
[----:B------:R-:W-:Y:S02]  /*12b30*/  IMAD.MOV.U32 R13, RZ, RZ, R6 ;  /* 0x000000ffff0d7224 */ /* 0x000fe400078e0006 */
[----:B------:R-:W-:Y:S01]  /*12b40*/  IMAD.MOV.U32 R12, RZ, RZ, 0x5 ;  /* 0x00000005ff0c7424 */ /* 0x000fe200078e00ff */
[----:B------:R-:W-:-:S13]  /*12b50*/  IADD3 R2, P3, R14, R0, RZ ;  /* 0x000000000e027210 */ /* 0x000fda0007f7e0ff */
[----:B------:R-:W-:Y:S05]  /*12b60*/  WARPSYNC.COLLECTIVE R15, `(.L_x_10340) ;  /* 0x000000000f087348 */ /* 0x000fea0003c00000 */
[----:B------:R0:W1:Y:S02]  /*12b70*/  SHFL.IDX P6, R14, R13, R12, R11 ;  /* 0x0000000c0d0e7389 */ /* 0x00006400000c000b */
[----:B01----:R-:W-:Y:S01]  /*12b80*/  ENDCOLLECTIVE ;  /* 0x000000000000791b */ /* 0x003fe20003800000 */
.L_x_10340:
        /* <DEDUP_REMOVED lines=12> */
.L_x_10341:
        /* <DEDUP_REMOVED lines=9> */
.L_x_10232:
[----:B0-----:R0:W1:Y:S02]  /*12ce0*/  SYNCS.PHASECHK.TRANS64.TRYWAIT P0, [R10+URZ+0x32440], R20 ;  /* 0x032440140a0075a7 */ /* 0x001064000800017f */
[----:B-1----:R-:W-:Y:S05]  /*12cf0*/  @!P0 NANOSLEEP.SYNCS 0x989680 ;  /* 0x009896800000895d */ /* 0x002fea0003900000 */
[----:B------:R-:W1:Y:S02]  /*12d00*/  @!P0 SYNCS.PHASECHK.TRANS64 P0, [R10+URZ+0x32440], R20 ;  /* 0x032440140a0085a7 */ /* 0x000e64000800007f */
[----:B-1----:R-:W-:Y:S05]  /*12d10*/  @!P0 BRA `(.L_x_10232) ;  /* 0xfffffffc00f08947 */ /* 0x002fea000383ffff */
[----:B------:R-:W-:Y:S05]  /*12d20*/  BRA `(.L_x_10343) ;  /* 0xffffffb800e47947 */ /* 0x000fea000383ffff */
.L_x_10233:
        /* <DEDUP_REMOVED lines=8> */
.L_x_10345:
[----:B------:R-:W-:Y:S05]  /*12db0*/  BSYNC B1 ;  /* 0x0000000000017941 */ /* 0x000fea0003800000 */
.L_x_10344:
        /* <DEDUP_REMOVED lines=9> */
.L_x_10346:
[----:B------:R-:W-:Y:S02]  /*12e50*/  IMAD.MOV.U32 R13, RZ, RZ, R8 ;  /* 0x000000ffff0d7224 */ /* 0x000fe400078e0008 */
[----:B------:R-:W-:Y:S02]  /*12e60*/  IMAD.MOV.U32 R12, RZ, RZ, 0x1 ;  /* 0x00000001ff0c7424 */ /* 0x000fe400078e00ff */
[----:B------:R-:W-:-:S07]  /*12e70*/  IMAD.MOV.U32 R2, RZ, RZ, R14 ;  /* 0x000000ffff027224 */ /* 0x000fce00078e000e */
[----:B------:R-:W-:Y:S05]  /*12e80*/  WARPSYNC.COLLECTIVE R15, `(.L_x_10347) ;  /* 0x000000000f087348 */ /* 0x000fea0003c00000 */
[----:B------:R0:W1:Y:S02]  /*12e90*/  SHFL.IDX P6, R14, R13, R12, R11 ;  /* 0x0000000c0d0e7389 */ /* 0x00006400000c000b */
[----:B01----:R-:W-:Y:S01]  /*12ea0*/  ENDCOLLECTIVE ;  /* 0x000000000000791b */ /* 0x003fe20003800000 */
.L_x_10347:
        /* <DEDUP_REMOVED lines=11> */
.L_x_10348:
[----:B------:R-:W-:Y:S02]  /*12f60*/  IMAD.MOV.U32 R13, RZ, RZ, R8 ;  /* 0x000000ffff0d7224 */ /* 0x000fe400078e0008 */
[----:B------:R-:W-:Y:S01]  /*12f70*/  IMAD.MOV.U32 R12, RZ, RZ, 0x2 ;  /* 0x00000002ff0c7424 */ /* 0x000fe200078e00ff */
[----:B------:R-:W-:-:S07]  /*12f80*/  MOV R2, R14 ;  /* 0x0000000e00027202 */ /* 0x000fce0000000f00 */
[----:B------:R-:W-:Y:S05]  /*12f90*/  WARPSYNC.COLLECTIVE R15, `(.L_x_10349) ;  /* 0x000000000f087348 */ /* 0x000fea0003c00000 */
[----:B------:R0:W1:Y:S02]  /*12fa0*/  SHFL.IDX P6, R14, R13, R12, R11 ;  /* 0x0000000c0d0e7389 */ /* 0x00006400000c000b */
[----:B01----:R-:W-:Y:S01]  /*12fb0*/  ENDCOLLECTIVE ;  /* 0x000000000000791b */ /* 0x003fe20003800000 */
.L_x_10349:
        /* <DEDUP_REMOVED lines=11> */
.L_x_10350:
[----:B------:R-:W-:Y:S01]  /*13070*/  MOV R13, R8 ;  /* 0x00000008000d7202 */ /* 0x000fe20000000f00 */
[----:B------:R-:W-:Y:S02]  /*13080*/  IMAD.MOV.U32 R12, RZ, RZ, 0x3 ;  /* 0x00000003ff0c7424 */ /* 0x000fe400078e00ff */
[----:B------:R-:W-:-:S07]  /*13090*/  IMAD.MOV.U32 R2, RZ, RZ, R14 ;  /* 0x000000ffff027224 */ /* 0x000fce00078e000e */
[----:B------:R-:W-:Y:S05]  /*130a0*/  WARPSYNC.COLLECTIVE R15, `(.L_x_10351) ;  /* 0x000000000f087348 */ /* 0x000fea0003c00000 */
[----:B------:R0:W1:Y:S02]  /*130b0*/  SHFL.IDX P6, R14, R13, R12, R11 ;  /* 0x0000000c0d0e7389 */ /* 0x00006400000c000b */
[----:B01----:R-:W-:Y:S01]  /*130c0*/  ENDCOLLECTIVE ;  /* 0x000000000000791b */ /* 0x003fe20003800000 */
.L_x_10351:
        /* <DEDUP_REMOVED lines=11> */
.L_x_10352:
[----:B------:R-:W-:Y:S02]  /*13180*/  IMAD.MOV.U32 R13, RZ, RZ, R8 ;  /* 0x000000ffff0d7224 */ /* 0x000fe400078e0008 */
[----:B------:R-:W-:Y:S02]  /*13190*/  IMAD.MOV.U32 R12, RZ, RZ, 0x4 ;  /* 0x00000004ff0c7424 */ /* 0x000fe400078e00ff */
[----:B------:R-:W-:-:S07]  /*131a0*/  IMAD.MOV.U32 R2, RZ, RZ, R14 ;  /* 0x000000ffff027224 */ /* 0x000fce00078e000e */
[----:B------:R-:W-:Y:S05]  /*131b0*/  WARPSYNC.COLLECTIVE R15, `(.L_x_10353) ;  /* 0x000000000f087348 */ /* 0x000fea0003c00000 */
[----:B------:R0:W1:Y:S02]  /*131c0*/  SHFL.IDX P6, R14, R13, R12, R11 ;  /* 0x0000000c0d0e7389 */ /* 0x00006400000c000b */
[----:B01----:R-:W-:Y:S01]  /*131d0*/  ENDCOLLECTIVE ;  /* 0x000000000000791b */ /* 0x003fe20003800000 */
.L_x_10353:
        /* <DEDUP_REMOVED lines=11> */
.L_x_10354:
[----:B------:R-:W-:Y:S02]  /*13290*/  IMAD.MOV.U32 R13, RZ, RZ, R8 ;  /* 0x000000ffff0d7224 */ /* 0x000fe400078e0008 */
[----:B------:R-:W-:Y:S02]  /*132a0*/  IMAD.MOV.U32 R12, RZ, RZ, 0x5 ;  /* 0x00000005ff0c7424 */ /* 0x000fe400078e00ff */
[----:B------:R-:W-:-:S07]  /*132b0*/  IMAD.MOV.U32 R2, RZ, RZ, R14 ;  /* 0x000000ffff027224 */ /* 0x000fce00078e000e */
[----:B------:R-:W-:Y:S05]  /*132c0*/  WARPSYNC.COLLECTIVE R15, `(.L_x_10355) ;  /* 0x000000000f087348 */ /* 0x000fea0003c00000 */
[----:B------:R0:W1:Y:S02]  /*132d0*/  SHFL.IDX P6, R14, R13, R12, R11 ;  /* 0x0000000c0d0e7389 */ /* 0x00006400000c000b */
[----:B01----:R-:W-:Y:S01]  /*132e0*/  ENDCOLLECTIVE ;  /* 0x000000000000791b */ /* 0x003fe20003800000 */
.L_x_10355:
        /* <DEDUP_REMOVED lines=11> */
.L_x_10356:
[----:B------:R-:W-:Y:S05]  /*133a0*/  BRA `(.L_x_10357) ;  /* 0xffffffb800147947 */ /* 0x000fea000383ffff */
.L_x_10238:
[----:B---3--:R3:W4:Y:S02]  /*133b0*/  SYNCS.PHASECHK.TRANS64.TRYWAIT P0, [R10+URZ+0x32460], R20 ;  /* 0x032460140a0075a7 */ /* 0x008724000800017f */
[----:B----4-:R-:W-:Y:S05]  /*133c0*/  @!P0 NANOSLEEP.SYNCS 0x989680 ;  /* 0x009896800000895d */ /* 0x010fea0003900000 */
[----:B------:R-:W4:Y:S02]  /*133d0*/  @!P0 SYNCS.PHASECHK.TRANS64 P0, [R10+URZ+0x32460], R20 ;  /* 0x032460140a0085a7 */ /* 0x000f24000800007f */
[----:B----4-:R-:W-:Y:S05]  /*133e0*/  @!P0 BRA `(.L_x_10238) ;  /* 0xfffffffc00f08947 */ /* 0x010fea000383ffff */
[----:B------:R-:W-:Y:S05]  /*133f0*/  BRA `(.L_x_10358) ;  /* 0xffffffb800607947 */ /* 0x000fea000383ffff */
.L_x_10239:
        /* <DEDUP_REMOVED lines=8> */
.L_x_10360:
[----:B------:R-:W-:Y:S05]  /*13480*/  BSYNC B1 ;  /* 0x0000000000017941 */ /* 0x000fea0003800000 */
.L_x_10359:
        /* <DEDUP_REMOVED lines=9> */
.L_x_10361:
[----:B------:R-:W-:Y:S02]  /*13520*/  IMAD.MOV.U32 R13, RZ, RZ, R25 ;  /* 0x000000ffff0d7224 */ /* 0x000fe400078e0019 */
[----:B------:R-:W-:Y:S01]  /*13530*/  IMAD.MOV.U32 R12, RZ, RZ, 0x1 ;  /* 0x00000001ff0c7424 */ /* 0x000fe200078e00ff */
[----:B------:R-:W-:-:S13]  /*13540*/  IADD3 R2, P0, R14, R0, RZ ;  /* 0x000000000e027210 */ /* 0x000fda0007f1e0ff */
[----:B------:R-:W-:Y:S05]  /*13550*/  WARPSYNC.COLLECTIVE R15, `(.L_x_10362) ;  /* 0x000000000f087348 */ /* 0x000fea0003c00000 */
[----:B------:R0:W1:Y:S02]  /*13560*/  SHFL.IDX P6, R14, R13, R12, R11 ;  /* 0x0000000c0d0e7389 */ /* 0x00006400000c000b */
[----:B01----:R-:W-:Y:S01]  /*13570*/  ENDCOLLECTIVE ;  /* 0x000000000000791b */ /* 0x003fe20003800000 */
.L_x_10362:
        /* <DEDUP_REMOVED lines=13> */
.L_x_10363:
[----:B------:R-:W-:Y:S01]  /*13650*/  MOV R13, R25 ;  /* 0x00000019000d7202 */ /* 0x000fe20000000f00 */
[----:B------:R-:W-:Y:S01]  /*13660*/  IMAD.MOV.U32 R12, RZ, RZ, 0x2 ;  /* 0x00000002ff0c7424 */ /* 0x000fe200078e00ff */
[----:B------:R-:W-:-:S13]  /*13670*/  IADD3 R2, P0, R14, R0, RZ ;  /* 0x000000000e027210 */ /* 0x000fda0007f1e0ff */
[----:B------:R-:W-:Y:S05]  /*13680*/  WARPSYNC.COLLECTIVE R15, `(.L_x_10364) ;  /* 0x000000000f087348 */ /* 0x000fea0003c00000 */
[----:B------:R0:W1:Y:S02]  /*13690*/  SHFL.IDX P6, R14, R13, R12, R11 ;  /* 0x0000000c0d0e7389 */ /* 0x00006400000c000b */
[----:B01----:R-:W-:Y:S01]  /*136a0*/  ENDCOLLECTIVE ;  /* 0x000000000000791b */ /* 0x003fe20003800000 */
.L_x_10364:
        /* <DEDUP_REMOVED lines=13> */
.L_x_10365:
[----:B------:R-:W-:Y:S02]  /*13780*/  IMAD.MOV.U32 R13, RZ, RZ, R25 ;  /* 0x000000ffff0d7224 */ /* 0x000fe400078e0019 */
[----:B------:R-:W-:Y:S02]  /*13790*/  IMAD.MOV.U32 R12, RZ, RZ, 0x3 ;  /* 0x00000003ff0c7424 */ /* 0x000fe400078e00ff */
[----:B------:R-:W-:-:S07]  /*137a0*/  IMAD.MOV.U32 R8, RZ, RZ, R14 ;  /* 0x000000ffff087224 */ /* 0x000fce00078e000e */
[----:B------:R-:W-:Y:S05]  /*137b0*/  WARPSYNC.COLLECTIVE R15, `(.L_x_10366) ;  /* 0x000000000f087348 */ /* 0x000fea0003c00000 */
[----:B------:R0:W1:Y:S02]  /*137c0*/  SHFL.IDX P6, R14, R13, R12, R11 ;  /* 0x0000000c0d0e7389 */ /* 0x00006400000c000b */
[----:B01----:R-:W-:Y:S01]  /*137d0*/  ENDCOLLECTIVE ;  /* 0x000000000000791b */ /* 0x003fe20003800000 */
.L_x_10366:
        /* <DEDUP_REMOVED lines=14> */
.L_x_10367:
[----:B------:R-:W-:Y:S02]  /*138c0*/  IMAD.MOV.U32 R13, RZ, RZ, R25 ;  /* 0x000000ffff0d7224 */ /* 0x000fe400078e0019 */
[----:B------:R-:W-:Y:S01]  /*138d0*/  IMAD.MOV.U32 R12, RZ, RZ, 0x4 ;  /* 0x00000004ff0c7424 */ /* 0x000fe200078e00ff */
[----:B------:R-:W-:-:S13]  /*138e0*/  IADD3 R2, P0, R14, R0, RZ ;  /* 0x000000000e027210 */ /* 0x000fda0007f1e0ff */
[----:B------:R-:W-:Y:S05]  /*138f0*/  WARPSYNC.COLLECTIVE R15, `(.L_x_10368) ;  /* 0x000000000f087348 */ /* 0x000fea0003c00000 */
[----:B------:R0:W1:Y:S02]  /*13900*/  SHFL.IDX P6, R14, R13, R12, R11 ;  /* 0x0000000c0d0e7389 */ /* 0x00006400000c000b */
[----:B01----:R-:W-:Y:S01]  /*13910*/  ENDCOLLECTIVE ;  /* 0x000000000000791b */ /* 0x003fe20003800000 */
.L_x_10368:
        /* <DEDUP_REMOVED lines=13> */
.L_x_10369:
[----:B------:R-:W-:Y:S01]  /*139f0*/  MOV R13, R25 ;  /* 0x00000019000d7202 */ /* 0x000fe20000000f00 */
[----:B------:R-:W-:Y:S01]  /*13a00*/  IMAD.MOV.U32 R12, RZ, RZ, 0x5 ;  /* 0x00000005ff0c7424 */ /* 0x000fe200078e00ff */
[----:B------:R-:W-:-:S13]  /*13a10*/  IADD3 R2, P0, R14, R0, RZ ;  /* 0x000000000e027210 */ /* 0x000fda0007f1e0ff */
[----:B------:R-:W-:Y:S05]  /*13a20*/  WARPSYNC.COLLECTIVE R15, `(.L_x_10370) ;  /* 0x000000000f087348 */ /* 0x000fea0003c00000 */
[----:B------:R0:W1:Y:S02]  /*13a30*/  SHFL.IDX P6, R14, R13, R12, R11 ;  /* 0x0000000c0d0e7389 */ /* 0x00006400000c000b */
[----:B01----:R-:W-:Y:S01]  /*13a40*/  ENDCOLLECTIVE ;  /* 0x000000000000791b */ /* 0x003fe20003800000 */
.L_x_10370:
        /* <DEDUP_REMOVED lines=13> */
.L_x_10371:
[----:B------:R-:W-:Y:S05]  /*13b20*/  BRA `(.L_x_10372) ;  /* 0xffffffb400a87947 */ /* 0x000fea000383ffff */
.L_x_10247:
        /* <DEDUP_REMOVED lines=8> */
.L_x_10374:
[----:B------:R-:W-:Y:S05]  /*13bb0*/  BSYNC B0 ;  /* 0x0000000000007941 */ /* 0x000fea0003800000 */
.L_x_10373:
        /* <DEDUP_REMOVED lines=9> */
.L_x_10375:
        /* <DEDUP_REMOVED lines=18> */
.L_x_10376:
[----:B------:R-:W-:Y:S01]  /*13d70*/  IMAD.MOV.U32 R12, RZ, RZ, 0x2 ;  /* 0x00000002ff0c7424 */ /* 0x000fe200078e00ff */
[----:B------:R-:W-:-:S05]  /*13d80*/  SEL R7, R14, RZ, P1 ;  /* 0x000000ff0e077207 */ /* 0x000fca0000800000 */
[----:B------:R-:W-:-:S04]  /*13d90*/  IMAD.IADD R6, R4, 0x1, R7 ;  /* 0x0000000104067824 */ /* 0x000fc800078e0207 */
[----:B------:R-:W-:-:S07]  /*13da0*/  IMAD.MOV.U32 R13, RZ, RZ, R6 ;  /* 0x000000ffff0d7224 */ /* 0x000fce00078e0006 */
[----:B------:R-:W-:Y:S05]  /*13db0*/  WARPSYNC.COLLECTIVE R15, `(.L_x_10377) ;  /* 0x000000000f087348 */ /* 0x000fea0003c00000 */
[----:B------:R0:W1:Y:S02]  /*13dc0*/  SHFL.UP P6, R14, R13, R12, R11 ;  /* 0x0400000c0d0e7389 */ /* 0x00006400000c000b */
[----:B01----:R-:W-:Y:S01]  /*13dd0*/  ENDCOLLECTIVE ;  /* 0x000000000000791b */ /* 0x003fe20003800000 */
.L_x_10377:
[----:B------:R-:W-:Y:S02]  /*13de0*/  MOV R12, 0x4 ;  /* 0x00000004000c7802 */ /* 0x000fe40000000f00 */
[----:B------:R-:W-:-:S05]  /*13df0*/  SEL R7, R14, RZ, P2 ;  /* 0x000000ff0e077207 */ /* 0x000fca0001000000 */
[----:B------:R-:W-:-:S04]  /*13e00*/  IMAD.IADD R7, R6, 0x1, R7 ;  /* 0x0000000106077824 */ /* 0x000fc800078e0207 */
[----:B------:R-:W-:-:S07]  /*13e10*/  IMAD.MOV.U32 R13, RZ, RZ, R7 ;  /* 0x000000ffff0d7224 */ /* 0x000fce00078e0007 */
[----:B------:R-:W-:Y:S05]  /*13e20*/  WARPSYNC.COLLECTIVE R15, `(.L_x_10378) ;  /* 0x000000000f087348 */ /* 0x000fea0003c00000 */
[----:B------:R0:W1:Y:S02]  /*13e30*/  SHFL.UP P6, R14, R13, R12, R11 ;  /* 0x0400000c0d0e7389 */ /* 0x00006400000c000b */
[----:B01----:R-:W-:Y:S01]  /*13e40*/  ENDCOLLECTIVE ;  /* 0x000000000000791b */ /* 0x003fe20003800000 */
.L_x_10378:
[----:B------:R-:W-:Y:S01]  /*13e50*/  IMAD.MOV.U32 R12, RZ, RZ, 0x8 ;  /* 0x00000008ff0c7424 */ /* 0x000fe200078e00ff */
[----:B------:R-:W-:-:S05]  /*13e60*/  SEL R2, R14, RZ, P3 ;  /* 0x000000ff0e027207 */ /* 0x000fca0001800000 */
[----:B------:R-:W-:-:S04]  /*13e70*/  IMAD.IADD R2, R7, 0x1, R2 ;  /* 0x0000000107027824 */ /* 0x000fc800078e0202 */
[----:B------:R-:W-:-:S07]  /*13e80*/  IMAD.MOV.U32 R13, RZ, RZ, R2 ;  /* 0x000000ffff0d7224 */ /* 0x000fce00078e0002 */
[----:B------:R-:W-:Y:S05]  /*13e90*/  WARPSYNC.COLLECTIVE R15, `(.L_x_10379) ;  /* 0x000000000f087348 */ /* 0x000fea0003c00000 */
[----:B------:R0:W1:Y:S02]  /*13ea0*/  SHFL.UP P6, R14, R13, R12, R11 ;  /* 0x0400000c0d0e7389 */ /* 0x00006400000c000b */
[----:B01----:R-:W-:Y:S01]  /*13eb0*/  ENDCOLLECTIVE ;  /* 0x000000000000791b */ /* 0x003fe20003800000 */
.L_x_10379:
[----:B------:R-:W-:Y:S01]  /*13ec0*/  IMAD.MOV.U32 R12, RZ, RZ, 0x10 ;  /* 0x00000010ff0c7424 */ /* 0x000fe200078e00ff */
[----:B------:R-:W-:-:S05]  /*13ed0*/  SEL R3, R14, RZ, P4 ;  /* 0x000000ff0e037207 */ /* 0x000fca0002000000 */
[----:B------:R-:W-:-:S04]  /*13ee0*/  IMAD.IADD R3, R2, 0x1, R3 ;  /* 0x0000000102037824 */ /* 0x000fc800078e0203 */
[----:B------:R-:W-:-:S07]  /*13ef0*/  IMAD.MOV.U32 R13, RZ, RZ, R3 ;  /* 0x000000ffff0d7224 */ /* 0x000fce00078e0003 */
[----:B------:R-:W-:Y:S05]  /*13f00*/  WARPSYNC.COLLECTIVE R15, `(.L_x_10380) ;  /* 0x000000000f087348 */ /* 0x000fea0003c00000 */
[----:B------:R0:W1:Y:S02]  /*13f10*/  SHFL.UP P6, R14, R13, R12, R11 ;  /* 0x0400000c0d0e7389 */ /* 0x00006400000c000b */
[----:B01----:R-:W-:Y:S01]  /*13f20*/  ENDCOLLECTIVE ;  /* 0x000000000000791b */ /* 0x003fe20003800000 */
.L_x_10380:
        /* <DEDUP_REMOVED lines=8> */
.L_x_10381:
[----:B------:R-:W-:Y:S05]  /*13fb0*/  BRA `(.L_x_10382) ;  /* 0xffffffb800007947 */ /* 0x000fea000383ffff */
.L_x_10252:
[----:B------:R-:W-:Y:S01]  /*13fc0*/  BSSY B0, `(.L_x_10383) ;  /* 0x0000008000007945 */ /* 0x000fe20003800000 */
[----:B-----5:R-:W-:Y:S02]  /*13fd0*/  IMAD.MOV.U32 R13, RZ, RZ, R4 ;  /* 0x000000ffff0d7224 */ /* 0x020fe400078e0004 */
[----:B------:R-:W-:Y:S02]  /*13fe0*/  IMAD.MOV.U32 R12, RZ, RZ, 0x1 ;  /* 0x00000001ff0c7424 */ /* 0x000fe400078e00ff */
[----:B------:R-:W-:Y:S02]  /*13ff0*/  IMAD.MOV.U32 R11, RZ, RZ, RZ ;  /* 0x000000ffff0b7224 */ /* 0x000fe400078e00ff */
[----:B------:R-:W-:-:S07]  /*14000*/  IMAD.MOV.U32 R15, RZ, RZ, -0x1 ;  /* 0xffffffffff0f7424 */ /* 0x000fce00078e00ff */
[----:B0123--:R-:W-:Y:S05]  /*14010*/  WARPSYNC.COLLECTIVE R15, `(.L_x_10384) ;  /* 0x000000000f087348 */ /* 0x00ffea0003c00000 */
[----:B------:R4:W0:Y:S02]  /*14020*/  SHFL.UP P6, R14, R13, R12, R11 ;  /* 0x0400000c0d0e7389 */ /* 0x00082400000c000b */
[----:B01234-:R-:W-:Y:S01]  /*14030*/  ENDCOLLECTIVE ;  /* 0x000000000000791b */ /* 0x01ffe20003800000 */
.L_x_10384:
[----:B------:R-:W-:Y:S05]  /*14040*/  BSYNC B0 ;  /* 0x0000000000007941 */ /* 0x000fea0003800000 */
.L_x_10383:
        /* <DEDUP_REMOVED lines=8> */
.L_x_10385:
[----:B------:R-:W-:Y:S01]  /*140d0*/  IMAD.MOV.U32 R12, RZ, RZ, 0x4 ;  /* 0x00000004ff0c7424 */ /* 0x000fe200078e00ff */
[----:B------:R-:W-:-:S05]  /*140e0*/  SEL R0, R14, RZ, P2 ;  /* 0x000000ff0e007207 */ /* 0x000fca0001000000 */
[----:B------:R-:W-:-:S04]  /*140f0*/  IMAD.IADD R0, R13, 0x1, R0 ;  /* 0x000000010d007824 */ /* 0x000fc800078e0200 */
[----:B------:R-:W-:-:S07]  /*14100*/  IMAD.MOV.U32 R13, RZ, RZ, R0 ;  /* 0x000000ffff0d7224 */ /* 0x000fce00078e0000 */
[----:B------:R-:W-:Y:S05]  /*14110*/  WARPSYNC.COLLECTIVE R15, `(.L_x_10386) ;  /* 0x000000000f087348 */ /* 0x000fea0003c00000 */
[----:B------:R0:W1:Y:S02]  /*14120*/  SHFL.UP P6, R14, R13, R12, R11 ;  /* 0x0400000c0d0e7389 */ /* 0x00006400000c000b */
[----:B01----:R-:W-:Y:S01]  /*14130*/  ENDCOLLECTIVE ;  /* 0x000000000000791b */ /* 0x003fe20003800000 */
.L_x_10386:
[----:B------:R-:W-:Y:S02]  /*14140*/  MOV R12, 0x8 ;  /* 0x00000008000c7802 */ /* 0x000fe40000000f00 */
[----:B------:R-:W-:-:S05]  /*14150*/  SEL R3, R14, RZ, P3 ;  /* 0x000000ff0e037207 */ /* 0x000fca0001800000 */
[----:B------:R-:W-:-:S04]  /*14160*/  IMAD.IADD R2, R0, 0x1, R3 ;  /* 0x0000000100027824 */ /* 0x000fc800078e0203 */
[----:B------:R-:W-:-:S07]  /*14170*/  IMAD.MOV.U32 R13, RZ, RZ, R2 ;  /* 0x000000ffff0d7224 */ /* 0x000fce00078e0002 */
[----:B------:R-:W-:Y:S05]  /*14180*/  WARPSYNC.COLLECTIVE R15, `(.L_x_10387) ;  /* 0x000000000f087348 */ /* 0x000fea0003c00000 */
[----:B------:R0:W1:Y:S02]  /*14190*/  SHFL.UP P6, R14, R13, R12, R11 ;  /* 0x0400000c0d0e7389 */ /* 0x00006400000c000b */
[----:B01----:R-:W-:Y:S01]  /*141a0*/  ENDCOLLECTIVE ;  /* 0x000000000000791b */ /* 0x003fe20003800000 */
.L_x_10387:
[----:B------:R-:W-:Y:S01]  /*141b0*/  IMAD.MOV.U32 R12, RZ, RZ, 0x10 ;  /* 0x00000010ff0c7424 */ /* 0x000fe200078e00ff */
[----:B------:R-:W-:-:S05]  /*141c0*/  SEL R3, R14, RZ, P4 ;  /* 0x000000ff0e037207 */ /* 0x000fca0002000000 */
[----:B------:R-:W-:-:S04]  /*141d0*/  IMAD.IADD R3, R2, 0x1, R3 ;  /* 0x0000000102037824 */ /* 0x000fc800078e0203 */
[----:B------:R-:W-:-:S07]  /*141e0*/  IMAD.MOV.U32 R13, RZ, RZ, R3 ;  /* 0x000000ffff0d7224 */ /* 0x000fce00078e0003 */
[----:B------:R-:W-:Y:S05]  /*141f0*/  WARPSYNC.COLLECTIVE R15, `(.L_x_10388) ;  /* 0x000000000f087348 */ /* 0x000fea0003c00000 */
[----:B------:R0:W1:Y:S02]  /*14200*/  SHFL.UP P6, R14, R13, R12, R11 ;  /* 0x0400000c0d0e7389 */ /* 0x00006400000c000b */
[----:B01----:R-:W-:Y:S01]  /*14210*/  ENDCOLLECTIVE ;  /* 0x000000000000791b */ /* 0x003fe20003800000 */
.L_x_10388:
        /* <DEDUP_REMOVED lines=8> */
.L_x_10389:
[----:B------:R-:W-:Y:S05]  /*142a0*/  BRA `(.L_x_10390) ;  /* 0xffffffb400e07947 */ /* 0x000fea000383ffff */
.L_x_10254:
[----:B------:R-:W-:Y:S01]  /*142b0*/  BSSY B0, `(.L_x_10391) ;  /* 0x0000006000007945 */ /* 0x000fe20003800000 */
[----:B------:R-:W-:Y:S02]  /*142c0*/  PLOP3.LUT P6, PT, P6, PT, PT, 0x8, 0x0 ;  /* 0x000000000000781c */ /* 0x000fe400037ce170 */
[----:B------:R-:W-:-:S11]  /*142d0*/  MOV R15, 0xffffffff ;  /* 0xffffffff000f7802 */ /* 0x000fd60000000f00 */
[----:B012---:R-:W-:Y:S05]  /*142e0*/  WARPSYNC.COLLECTIVE R15, `(.L_x_10392) ;  /* 0x000000000f087348 */ /* 0x007fea0003c00000 */
[----:B------:R-:W-:Y:S01]  /*142f0*/  VOTE.ANY R14, PT, P6 ;  /* 0x00000000000e7806 */ /* 0x000fe200030e0100 */
[----:B012---:R-:W-:Y:S06]  /*14300*/  ENDCOLLECTIVE ;  /* 0x000000000000791b */ /* 0x007fec0003800000 */
.L_x_10392:
[----:B------:R-:W-:Y:S05]  /*14310*/  BSYNC B0 ;  /* 0x0000000000007941 */ /* 0x000fea0003800000 */
.L_x_10391:
        /* <DEDUP_REMOVED lines=9> */
.L_x_10393:
[----:B------:R-:W-:Y:S01]  /*143b0*/  IMAD.MOV.U32 R4, RZ, RZ, R14 ;  /* 0x000000ffff047224 */ /* 0x000fe200078e000e */
[----:B------:R-:W-:Y:S06]  /*143c0*/  BRA `(.L_x_10394) ;  /* 0xffffffb400d07947 */ /* 0x000fec000383ffff */
.L_x_10256:
[----:B------:R-:W-:Y:S01]  /*143d0*/  BSSY B0, `(.L_x_10395) ;  /* 0x0000007000007945 */ /* 0x000fe20003800000 */
[----:B------:R-:W-:Y:S01]  /*143e0*/  IMAD.MOV.U32 R13, RZ, RZ, R6 ;  /* 0x000000ffff0d7224 */ /* 0x000fe200078e0006 */
[----:B------:R-:W-:Y:S01]  /*143f0*/  MOV R11, 0x1f ;  /* 0x0000001f000b7802 */ /* 0x000fe20000000f00 */
[----:B------:R-:W-:-:S07]  /*14400*/  IMAD.MOV.U32 R15, RZ, RZ, -0x1 ;  /* 0xffffffffff0f7424 */ /* 0x000fce00078e00ff */
[----:B01234-:R-:W-:Y:S05]  /*14410*/  WARPSYNC.COLLECTIVE R15, `(.L_x_10396) ;  /* 0x000000000f087348 */ /* 0x01ffea0003c00000 */
[----:B------:R0:W0:Y:S02]  /*14420*/  SHFL.IDX P6, R14, R13, R12, R11 ;  /* 0x0000000c0d0e7389 */ /* 0x00002400000c000b */
[----:B01234-:R-:W-:Y:S01]  /*14430*/  ENDCOLLECTIVE ;  /* 0x000000000000791b */ /* 0x01ffe20003800000 */
.L_x_10396:
[----:B------:R-:W-:Y:S05]  /*14440*/  BSYNC B0 ;  /* 0x0000000000007941 */ /* 0x000fea0003800000 */
.L_x_10395:
[----:B------:R-:W-:Y:S05]  /*14450*/  BRA `(.L_x_10255) ;  /* 0xffffffb400c87947 */ /* 0x000fea000383ffff */
.L_x_10260:
[----:B0-----:R0:W1:Y:S02]  /*14460*/  SYNCS.PHASECHK.TRANS64.TRYWAIT P0, [R5+URZ+0x32420], R0 ;  /* 0x03242000050075a7 */ /* 0x001064000800017f */
[----:B-1----:R-:W-:Y:S05]  /*14470*/  @!P0 NANOSLEEP.SYNCS 0x989680 ;  /* 0x009896800000895d */ /* 0x002fea0003900000 */
[----:B------:R-:W1:Y:S02]  /*14480*/  @!P0 SYNCS.PHASECHK.TRANS64 P0, [R5+URZ+0x32420], R0 ;  /* 0x03242000050085a7 */ /* 0x000e64000800007f */
[----:B-1----:R-:W-:Y:S05]  /*14490*/  @!P0 BRA `(.L_x_10260) ;  /* 0xfffffffc00f08947 */ /* 0x002fea000383ffff */
[----:B------:R-:W-:Y:S05]  /*144a0*/  BRA `(.L_x_10397) ;  /* 0xffffffb800b47947 */ /* 0x000fea000383ffff */
.L_x_10261:
        /* <DEDUP_REMOVED lines=11> */
.L_x_10399:
[----:B------:R-:W-:Y:S05]  /*14560*/  BSYNC B0 ;  /* 0x0000000000007941 */ /* 0x000fea0003800000 */
.L_x_10398:
[----:B------:R-:W-:Y:S05]  /*14570*/  BRA `(.L_x_10400) ;  /* 0xffffffb8009c7947 */ /* 0x000fea000383ffff */
.L_x_10264:
[----:B------:R-:W-:Y:S01]  /*14580*/  BSSY B1, `(.L_x_10401) ;  /* 0x0000006000017945 */ /* 0x000fe20003800000 */
[----:B------:R-:W-:-:S07]  /*14590*/  IMAD.MOV.U32 R15, RZ, RZ, -0x1 ;  /* 0xffffffffff0f7424 */ /* 0x000fce00078e00ff */
[----:B0-23--:R-:W-:Y:S05]  /*145a0*/  WARPSYNC.COLLECTIVE R15, `(.L_x_10402) ;  /* 0x000000000f0c7348 */ /* 0x00dfea0003c00000 */
[----:B------:R-:W-:Y:S02]  /*145b0*/  ELECT P6, UR62, PT ;  /* 0x00000000003e782f */ /* 0x000fe400038c0000 */
[----:B------:R-:W-:Y:S01]  /*145c0*/  MOV R14, UR62 ;  /* 0x0000003e000e7c02 */ /* 0x000fe20008000f00 */
[----:B0-23--:R-:W-:Y:S10]  /*145d0*/  ENDCOLLECTIVE ;  /* 0x000000000000791b */ /* 0x00dff40003800000 */
.L_x_10402:
[----:B------:R-:W-:Y:S05]  /*145e0*/  BSYNC B1 ;  /* 0x0000000000017941 */ /* 0x000fea0003800000 */
.L_x_10401:
[----:B------:R-:W-:Y:S05]  /*145f0*/  BRA `(.L_x_10403) ;  /* 0xffffffb800947947 */ /* 0x000fea000383ffff */
.L_x_10266:
[----:B0-----:R0:W1:Y:S02]  /*14600*/  SYNCS.PHASECHK.TRANS64.TRYWAIT P1, [R3+URZ+0x32440], R2 ;  /* 0x03244002030075a7 */ /* 0x001064000802017f */
[----:B-1----:R-:W-:Y:S05]  /*14610*/  @!P1 NANOSLEEP.SYNCS 0x989680 ;  /* 0x009896800000995d */ /* 0x002fea0003900000 */
[----:B------:R-:W1:Y:S02]  /*14620*/  @!P1 SYNCS.PHASECHK.TRANS64 P1, [R3+URZ+0x32440], R2 ;  /* 0x03244002030095a7 */ /* 0x000e64000802007f */
[----:B-1----:R-:W-:Y:S05]  /*14630*/  @!P1 BRA `(.L_x_10266) ;  /* 0xfffffffc00f09947 */ /* 0x002fea000383ffff */
[----:B------:R-:W-:Y:S05]  /*14640*/  BRA `(.L_x_10404) ;  /* 0xffffffb800bc7947 */ /* 0x000fea000383ffff */
.L_x_10268:
[----:B-1----:R1:W4:Y:S02]  /*14650*/  SYNCS.PHASECHK.TRANS64.TRYWAIT P1, [R5+URZ+0x32440], R0 ;  /* 0x03244000050075a7 */ /* 0x002324000802017f */
[----:B----4-:R-:W-:Y:S05]  /*14660*/  @!P1 NANOSLEEP.SYNCS 0x989680 ;  /* 0x009896800000995d */ /* 0x010fea0003900000 */
[----:B------:R-:W4:Y:S02]  /*14670*/  @!P1 SYNCS.PHASECHK.TRANS64 P1, [R5+URZ+0x32440], R0 ;  /* 0x03244000050095a7 */ /* 0x000f24000802007f */
[----:B----4-:R-:W-:Y:S05]  /*14680*/  @!P1 BRA `(.L_x_10268) ;  /* 0xfffffffc00f09947 */ /* 0x010fea000383ffff */
[----:B------:R-:W-:Y:S05]  /*14690*/  BRA `(.L_x_10405) ;  /* 0xffffffb800c87947 */ /* 0x000fea000383ffff */
.L_x_10270:
[----:B----4-:R4:W0:Y:S02]  /*146a0*/  SYNCS.PHASECHK.TRANS64.TRYWAIT P1, [R3+URZ+0x32460], R2 ;  /* 0x03246002030075a7 */ /* 0x010824000802017f */
[----:B0-----:R-:W-:Y:S05]  /*146b0*/  @!P1 NANOSLEEP.SYNCS 0x989680 ;  /* 0x009896800000995d */ /* 0x001fea0003900000 */
[----:B------:R-:W0:Y:S02]  /*146c0*/  @!P1 SYNCS.PHASECHK.TRANS64 P1, [R3+URZ+0x32460], R2 ;  /* 0x03246002030095a7 */ /* 0x000e24000802007f */
[----:B0-----:R-:W-:Y:S05]  /*146d0*/  @!P1 BRA `(.L_x_10270) ;  /* 0xfffffffc00f09947 */ /* 0x001fea000383ffff */
[----:B------:R-:W-:Y:S05]  /*146e0*/  BRA `(.L_x_10406) ;  /* 0xffffffb800c47947 */ /* 0x000fea000383ffff */
.L_x_10407:
        /* <DEDUP_REMOVED lines=9> */
.L_x_15666:


//--------------------- .text._ZN7cutlass13device_kernelIN5flash11enable_sm90INS1_16FlashAttnFwdSm90INS1_25CollectiveMainloopFwdSm90ILi2EN4cute5tupleIJNS5_1CILi1EEES8_S8_EEENS6_IJNS7_ILi128EEENS7_ILi96EEENS7_ILi64EEEEEELi256ENS_6half_tEfNS_4arch4Sm90ELb0ELb0ELb1ELb1ELb1ELb1ELb1ELb1ELb0ELb1ELb0ELb0EEENS1_21CollectiveEpilogueFwdINS6_IJSA_NS7_ILi256EEESB_EEES9_SE_SG_Li256ELb1ELb1ELb0ELb0EEENS1_36VarlenDynamicPersistentTileSchedulerILi128ELi96ELi256ELi128ELb0ELb1ELb1ELb0ELb1ELb1EEEEEEEEEvNT_6ParamsE --------------------------
	.section	.text._ZN7cutlass13device_kernelIN5flash11enable_sm90INS1_16FlashAttnFwdSm90INS1_25CollectiveMainloopFwdSm90ILi2EN4cute5tupleIJNS5_1CILi1EEES8_S8_EEENS6_IJNS7_ILi128EEENS7_ILi96EEENS7_ILi64EEEEEELi256ENS_6half_tEfNS_4arch4Sm90ELb0ELb0ELb1ELb1ELb1ELb1ELb1ELb1ELb0ELb1ELb0ELb0EEENS1_21CollectiveEpilogueFwdINS6_IJSA_NS7_ILi256EEESB_EEES9_SE_SG_Li256ELb1ELb1ELb0ELb0EEENS1_36VarlenDynamicPersistentTileSchedulerILi128ELi96ELi256ELi128ELb0ELb1ELb1ELb0ELb1ELb1EEEEEEEEEvNT_6ParamsE,"ax",@progbits
	.align	128
.text._ZN7cutlass13device_kernelIN5flash11enable_sm90INS1_16FlashAttnFwdSm90INS1_25CollectiveMainloopFwdSm90ILi2EN4cute5tupleIJNS5_1CILi1EEES8_S8_EEENS6_IJNS7_ILi128EEENS7_ILi96EEENS7_ILi64EEEEEELi256ENS_6half_tEfNS_4arch4Sm90ELb0ELb0ELb1ELb1ELb1ELb1ELb1ELb1ELb0ELb1ELb0ELb0EEENS1_21CollectiveEpilogueFwdINS6_IJSA_NS7_ILi256EEESB_EEES9_SE_SG_Li256ELb1ELb1ELb0ELb0EEENS1_36VarlenDynamicPersistentTileSchedulerILi128ELi96ELi256ELi128ELb0ELb1ELb1ELb0ELb1ELb1EEEEEEEEEvNT_6ParamsE:
        .type           _ZN7cutlass13device_kernelIN5flash11enable_sm90INS1_16FlashAttnFwdSm90INS1_25CollectiveMainloopFwdSm90ILi2EN4cute5tupleIJNS5_1CILi1EEES8_S8_EEENS6_IJNS7_ILi128EEENS7_ILi96EEENS7_ILi64EEEEEELi256ENS_6half_tEfNS_4arch4Sm90ELb0ELb0ELb1ELb1ELb1ELb1ELb1ELb1ELb0ELb1ELb0ELb0EEENS1_21CollectiveEpilogueFwdINS6_IJSA_NS7_ILi256EEESB_EEES9_SE_SG_Li256ELb1ELb1ELb0ELb0EEENS1_36VarlenDynamicPersistentTileSchedulerILi128ELi96ELi256ELi128ELb0ELb1ELb1ELb0ELb1ELb1EEEEEEEEEvNT_6ParamsE,@function
        .size           _ZN7cutlass13device_kernelIN5flash11enable_sm90INS1_16FlashAttnFwdSm90INS1_25CollectiveMainloopFwdSm90ILi2EN4cute5tupleIJNS5_1CILi1EEES8_S8_EEENS6_IJNS7_ILi128EEENS7_ILi96EEENS7_ILi64EEEEEELi256ENS_6half_tEfNS_4arch4Sm90ELb0ELb0ELb1ELb1ELb1ELb1ELb1ELb1ELb0ELb1ELb0ELb0EEENS1_21CollectiveEpilogueFwdINS6_IJSA_NS7_ILi256EEESB_EEES9_SE_SG_Li256ELb1ELb1ELb0ELb0EEENS1_36VarlenDynamicPersistentTileSchedulerILi128ELi96ELi256ELi128ELb0ELb1ELb1ELb0ELb1ELb1EEEEEEEEEvNT_6ParamsE,(.L_x_15667 - _ZN7cutlass13device_kernelIN5flash11enable_sm90INS1_16FlashAttnFwdSm90INS1_25CollectiveMainloopFwdSm90ILi2EN4cute5tupleIJNS5_1CILi1EEES8_S8_EEENS6_IJNS7_ILi128EEENS7_ILi96EEENS7_ILi64EEEEEELi256ENS_6half_tEfNS_4arch4Sm90ELb0ELb0ELb1ELb1ELb1ELb1ELb1ELb1ELb0ELb1ELb0ELb0EEENS1_21CollectiveEpilogueFwdINS6_IJSA_NS7_ILi256EEESB_EEES9_SE_SG_Li256ELb1ELb1ELb0ELb0EEENS1_36VarlenDynamicPersistentTileSchedulerILi128ELi96ELi256ELi128ELb0ELb1ELb1ELb0ELb1ELb1EEEEEEEEEvNT_6ParamsE)
        .other          _ZN7cutlass13device_kernelIN5flash11enable_sm90INS1_16FlashAttnFwdSm90INS1_25CollectiveMainloopFwdSm90ILi2EN4cute5tupleIJNS5_1CILi1EEES8_S8_EEENS6_IJNS7_ILi128EEENS7_ILi96EEENS7_ILi64EEEEEELi256ENS_6half_tEfNS_4arch4Sm90ELb0ELb0ELb1ELb1ELb1ELb1ELb1ELb1ELb0ELb1ELb0ELb0EEENS1_21CollectiveEpilogueFwdINS6_IJSA_NS7_ILi256EEESB_EEES9_SE_SG_Li256ELb1ELb1ELb0ELb0EEENS1_36VarlenDynamicPersistentTileSchedulerILi128ELi96ELi256ELi128ELb0ELb1ELb1ELb0ELb1ELb1EEEEEEEEEvNT_6ParamsE,@"STO_CUDA_ENTRY STV_DEFAULT"
_ZN7cutlass13device_kernelIN5flash11enable_sm90INS1_16FlashAttnFwdSm90INS1_25CollectiveMainloopFwdSm90ILi2EN4cute5tupleIJNS5_1CILi1EEES8_S8_EEENS6_IJNS7_ILi128EEENS7_ILi96EEENS7_ILi64EEEEEELi256ENS_6half_tEfNS_4arch4Sm90ELb0ELb0ELb1ELb1ELb1ELb1ELb1ELb1ELb0ELb1ELb0ELb0EEENS1_21CollectiveEpilogueFwdINS6_IJSA_NS7_ILi256EEESB_EEES9_SE_SG_Li256ELb1ELb1ELb0ELb0EEENS1_36VarlenDynamicPersistentTileSchedulerILi128ELi96ELi256ELi128ELb0ELb1ELb1ELb0ELb1ELb1EEEEEEEEEvNT_6ParamsE:
        /* <DEDUP_REMOVED lines=17> */
.L_x_10409:
[----:B------:R-:W-:Y:S05]  /*0110*/  BSYNC B0 ;  /* 0x0000000000007941 */ /* 0x000fea0003800000 */
.L_x_10408:
[----:B------:R-:W-:Y:S01]  /*0120*/  VOTEU.ANY UP0, P0 ;  /* 0x00000000003f7886 */ /* 0x000fe20000000100 */
[----:B------:R-:W0:Y:S01]  /*0130*/  SHFL.IDX PT, R2, R0, RZ, 0x1f ;  /* 0x00001fff00027589 */ /* 0x000e2200000e0000 */
[----:B------:R-:W-:Y:S01]  /*0140*/  UMOV UR4, 0x80 ;  /* 0x0000008000047882 */ /* 0x000fe20000000000 */
[----:B------:R-:W-:Y:S01]  /*0150*/  UMOV UR7, 0x100 ;  /* 0x0000010000077882 */ /* 0x000fe20000000000 */
[----:B------:R-:W-:Y:S01]  /*0160*/  VOTEU.ANY UP1, P0 ;  /* 0x00000000003f7886 */ /* 0x000fe20000020100 */
[----:B------:R-:W1:Y:S01]  /*0170*/  @UP0 S2UR UR8, SR_CgaCtaId ;  /* 0x00000000000809c3 */ /* 0x000e620000008800 */
[----:B------:R-:W-:Y:S01]  /*0180*/  @UP0 UMOV UR6, 0x400 ;  /* 0x0000040000060882 */ /* 0x000fe20000000000 */
[----:B------:R-:W-:-:S04]  /*0190*/  @UP0 UIADD3 UR4, -UR4, 0x100000, URZ ;  /* 0x0010000004040890 */ /* 0x000fc8000fffe13f */
[----:B------:R-:W-:Y:S02]  /*01a0*/  @UP0 USHF.L.U32 UR5, UR4, 0xb, URZ ;  /* 0x0000000b04050899 */ /* 0x000fe4000800063f */
[----:B------:R-:W-:Y:S01]  /*01b0*/  @UP0 USHF.L.U32 UR4, UR4, 0x1, URZ ;  /* 0x0000000104040899 */ /* 0x000fe2000800063f */
[----:B------:R-:W-:Y:S01]  /*01c0*/  SHF.R.U32.HI R3, RZ, 0x7, R3 ;  /* 0x00000007ff037819 */ /* 0x000fe20000011603 */
[----:B------:R-:W-:Y:S01]  /*01d0*/  VOTEU.ANY UP2, P0 ;  /* 0x00000000003f7886 */ /* 0x000fe20000040100 */
[----:B0-----:R-:W-:-:S03]  /*01e0*/  ISETP.NE.AND P1, PT, R2, RZ, PT ;  /* 0x000000ff0200720c */ /* 0x001fc60003f25270 */
[----:B------:R0:W2:Y:S01]  /*01f0*/  SHFL.IDX PT, R2, R3, RZ, 0x1f ;  /* 0x00001fff03027589 */ /* 0x0000a200000e0000 */
[----:B-1----:R-:W-:Y:S02]  /*0200*/  @UP0 ULEA UR8, UR8, UR6, 0x18 ;  /* 0x0000000608080291 */ /* 0x002fe4000f8ec03f */
[----:B------:R-:W-:-:S04]  /*0210*/  @UP0 UIADD3 UR6, -UR7, 0x100000, URZ ;  /* 0x0010000007060890 */ /* 0x000fc8000fffe13f */
[----:B------:R-:W-:Y:S02]  /*0220*/  @UP0 USHF.L.U32 UR7, UR6, 0xb, URZ ;  /* 0x0000000b06070899 */ /* 0x000fe4000800063f */
[----:B------:R-:W-:Y:S01]  /*0230*/  @UP0 USHF.L.U32 UR6, UR6, 0x1, URZ ;  /* 0x0000000106060899 */ /* 0x000fe2000800063f */
[----:B------:R-:W-:Y:S01]  /*0240*/  VOTEU.ANY UP0, P0 ;  /* 0x00000000003f7886 */ /* 0x000fe20000000100 */
[----:B------:R-:W1:Y:S04]  /*0250*/  FENCE.VIEW.ASYNC.S ;  /* 0x00000000000073c6 */ /* 0x000e680000000000 */
[----:B-1----:R0:W1:Y:S01]  /*0260*/  @UP0 SYNCS.EXCH.64 URZ, [UR8+0x32400], UR4 ;  /* 0x03240004083f05b2 */ /* 0x0020620008000100 */
[----:B------:R0:W3:Y:S05]  /*0270*/  @UP1 SYNCS.EXCH.64 URZ, [UR8+0x32410], UR4 ;  /* 0x03241004083f15b2 */ /* 0x0000ea0008000100 */
[----:B------:R0:W4:Y:S02]  /*0280*/  @UP2 SYNCS.EXCH.64 URZ, [UR8+0x32420], UR6 ;  /* 0x03242006083f25b2 */ /* 0x0001240008000100 */
        /* <DEDUP_REMOVED lines=19> */
.L_x_10410:
        /* <DEDUP_REMOVED lines=22> */
.L_x_10411:
        /* <DEDUP_REMOVED lines=18> */
.L_x_10412:
        /* <DEDUP_REMOVED lines=22> */
.L_x_10413:
        /* <DEDUP_REMOVED lines=22> */
.L_x_10414:
[----:B--2---:R-:W-:Y:S01]  /*0900*/  ISETP.NE.AND P0, PT, R2, RZ, PT ;  /* 0x000000ff0200720c */ /* 0x004fe20003f05270 */
[----:B------:R-:W-:Y:S01]  /*0910*/  IMAD.MOV.U32 R2, RZ, RZ, 0x1 ;  /* 0x00000001ff027424 */ /* 0x000fe200078e00ff */
[----:B------:R-:W-:Y:S01]  /*0920*/  NOP ;  /* 0x0000000000007918 */ /* 0x000fe20000000000 */
[----:B------:R-:W-:Y:S01]  /*0930*/  ULDC.64 UR60, c[0x0][0x208] ;  /* 0x00008200003c7ab9 */ /* 0x000fe20000000a00 */
[----:B------:R-:W-:Y:S02]  /*0940*/  BSSY B9, `(.L_x_10415) ;  /* 0x0001887000097945 */ /* 0x000fe40003800000 */
[----:B------:R-:W-:-:S05]  /*0950*/  SEL R2, R2, 0x2, !P0 ;  /* 0x0000000202027807 */ /* 0x000fca0004000000 */
[----:B------:R2:W-:Y:S01]  /*0960*/  STL [R1+0x8], R2 ;  /* 0x0000080201007387 */ /* 0x0005e20000100800 */
[----:B01-34-:R-:W-:Y:S06]  /*0970*/  BAR.SYNC.DEFER_BLOCKING 0x0 ;  /* 0x0000000000007b1d */ /* 0x01bfec0000010000 */
[----:B------:R-:W-:Y:S05]  /*0980*/  @!P0 BRA `(.L_x_10416) ;  /* 0x00000114005c8947 */ /* 0x000fea0003800000 */
.L_x_10417:
[----:B------:R-:W-:-:S08]  /*0990*/  NOP ;  /* 0x0000000000007918 */ /* 0x000fd00000000000 */
[----:B------:R-:W0:Y:S02]  /*09a0*/  USETMAXREG.TRY_ALLOC.CTAPOOL UP0, 0xe8 ;  /* 0x000000e8000079c8 */ /* 0x000e240008000600 */
[----:B0-----:R-:W-:-:S13]  /*09b0*/  PLOP3.LUT P0, PT, PT, PT, UP0, 0x80, 0x0 ;  /* 0x000000000000781c */ /* 0x001fda0003f0f008 */
[----:B------:R-:W-:Y:S05]  /*09c0*/  @!P0 BRA `(.L_x_10417) ;  /* 0xfffffffc00f08947 */ /* 0x000fea000383ffff */
[----:B------:R-:W2:Y:S01]  /*09d0*/  S2R R0, SR_TID.X ;  /* 0x0000000000007919 */ /* 0x000ea20000002100 */
[----:B------:R-:W-:Y:S01]  /*09e0*/  MOV R19, 0x400 ;  /* 0x0000040000137802 */ /* 0x000fe20000000f00 */
[----:B------:R-:W-:Y:S01]  /*09f0*/  ULDC UR4, c[0x0][0xd3c] ;  /* 0x00034f0000047ab9 */ /* 0x000fe20000000800 */
[----:B--2---:R-:W-:Y:S02]  /*0a00*/  SHF.R.U32.HI R2, RZ, 0x7, R0 ;  /* 0x00000007ff027819 */ /* 0x004fe40000011600 */
[----:B------:R-:W0:Y:S01]  /*0a10*/  S2R R0, SR_CgaCtaId ;  /* 0x0000000000007919 */ /* 0x000e220000008800 */
        /* <DEDUP_REMOVED lines=9> */
[----:B------:R-:W2:Y:S01]  /*0ab0*/  LDL.LU R13, [R1+0x8] ;  /* 0x00000800010d7983 */ /* 0x000ea20000300800 */
[----:B------:R-:W0:Y:S02]  /*0ac0*/  S2R R0, SR_TID.X ;  /* 0x0000000000007919 */ /* 0x000e240000002100 */
[----:B0-----:R-:W-:-:S05]  /*0ad0*/  VIADD R12, R0, 0xffffff80 ;  /* 0xffffff80000c7836 */ /* 0x001fca0000000000 */
[----:B------:R-:W-:-:S04]  /*0ae0*/  SHF.R.S32.HI R0, RZ, 0x1f, R12 ;  /* 0x0000001fff007819 */ /* 0x000fc8000001140c */
[----:B------:R-:W-:-:S04]  /*0af0*/  LEA.HI R2, R0, R12, RZ, 0x7 ;  /* 0x0000000c00027211 */ /* 0x000fc800078f38ff */
[----:B------:R-:W-:-:S05]  /*0b00*/  LOP3.LUT R3, R2, 0xffffff80, RZ, 0xc0, !PT ;  /* 0xffffff8002037812 */ /* 0x000fca00078ec0ff */
[----:B------:R-:W-:-:S05]  /*0b10*/  IMAD.IADD R11, R12, 0x1, -R3 ;  /* 0x000000010c0b7824 */ /* 0x000fca00078e0a03 */
[----:B------:R-:W-:-:S04]  /*0b20*/  SHF.R.S32.HI R7, RZ, 0x1f, R11 ;  /* 0x0000001fff077819 */ /* 0x000fc8000001140b */
[----:B------:R-:W-:-:S04]  /*0b30*/  LEA.HI R8, R7, R11, RZ, 0x2 ;  /* 0x0000000b07087211 */ /* 0x000fc800078f10ff */
[--C-:B------:R-:W-:Y:S02]  /*0b40*/  SHF.R.S32.HI R4, RZ, 0x2, R8.reuse ;  /* 0x00000002ff047819 */ /* 0x100fe40000011408 */
[----:B------:R-:W-:-:S04]  /*0b50*/  SHF.R.S32.HI R3, RZ, 0x1f, R8 ;  /* 0x0000001fff037819 */ /* 0x000fc80000011408 */
[----:B------:R-:W-:Y:S02]  /*0b60*/  LEA.HI R5, R3, R4, RZ, 0x3 ;  /* 0x0000000403057211 */ /* 0x000fe400078f18ff */
[----:B------:R-:W-:Y:S02]  /*0b70*/  LEA.HI R3, R0, R12, RZ, 0x4 ;  /* 0x0000000c00037211 */ /* 0x000fe400078f20ff */
[----:B------:R-:W-:Y:S02]  /*0b80*/  SHF.R.S32.HI R14, RZ, 0x7, R2 ;  /* 0x00000007ff0e7819 */ /* 0x000fe40000011402 */
[----:B------:R-:W-:Y:S02]  /*0b90*/  LOP3.LUT R9, R5, 0xfffffff8, RZ, 0xc0, !PT ;  /* 0xfffffff805097812 */ /* 0x000fe400078ec0ff */
[----:B------:R-:W-:Y:S02]  /*0ba0*/  SHF.R.S32.HI R6, RZ, 0x4, R3 ;  /* 0x00000004ff067819 */ /* 0x000fe40000011403 */
[----:B------:R-:W-:-:S02]  /*0bb0*/  LEA.HI R7, R7, R11, RZ, 0x5 ;  /* 0x0000000b07077211 */ /* 0x000fc400078f28ff */
[----:B------:R-:W-:Y:S01]  /*0bc0*/  LEA.HI R2, R2, R14, RZ, 0x1 ;  /* 0x0000000e02027211 */ /* 0x000fe200078f08ff */
[----:B------:R-:W-:Y:S01]  /*0bd0*/  IMAD.IADD R10, R4, 0x1, -R9 ;  /* 0x00000001040a7824 */ /* 0x000fe200078e0a09 */
[C---:B------:R-:W-:Y:S02]  /*0be0*/  LOP3.LUT R4, R3.reuse, 0x3fffff0, RZ, 0xc0, !PT ;  /* 0x03fffff003047812 */ /* 0x040fe400078ec0ff */
[----:B------:R-:W-:Y:S02]  /*0bf0*/  LEA.HI R3, R3, R6, RZ, 0x1 ;  /* 0x0000000603037211 */ /* 0x000fe400078f08ff */
[----:B------:R-:W-:Y:S02]  /*0c00*/  SHF.R.S32.HI R7, RZ, 0x5, R7 ;  /* 0x00000005ff077819 */ /* 0x000fe40000011407 */
[----:B------:R-:W-:Y:S02]  /*0c10*/  LOP3.LUT R2, R2, 0x3fffffe, RZ, 0xc0, !PT ;  /* 0x03fffffe02027812 */ /* 0x000fe400078ec0ff */
[-C--:B------:R-:W-:Y:S01]  /*0c20*/  LEA.HI R5, R0, R12.reuse, RZ, 0x5 ;  /* 0x0000000c00057211 */ /* 0x080fe200078f28ff */
[----:B------:R-:W-:Y:S01]  /*0c30*/  IMAD R7, R7, 0x10, R10 ;  /* 0x0000001007077824 */ /* 0x000fe200078e020a */
[----:B------:R-:W-:Y:S01]  /*0c40*/  LOP3.LUT R3, R3, 0x1ffffffe, RZ, 0xc0, !PT ;  /* 0x1ffffffe03037812 */ /* 0x000fe200078ec0ff */
[----:B------:R-:W-:Y:S01]  /*0c50*/  IMAD.IADD R2, R14, 0x1, -R2 ;  /* 0x000000010e027824 */ /* 0x000fe200078e0a02 */
[----:B------:R-:W-:Y:S01]  /*0c60*/  SHF.R.S32.HI R15, RZ, 0x5, R5 ;  /* 0x00000005ff0f7819 */ /* 0x000fe20000011405 */
[----:B------:R-:W-:Y:S01]  /*0c70*/  IMAD.IADD R4, R12, 0x1, -R4 ;  /* 0x000000010c047824 */ /* 0x000fe200078e0a04 */
[----:B------:R-:W-:Y:S01]  /*0c80*/  IADD3 R3, R6, -R3, RZ ;  /* 0x8000000306037210 */ /* 0x000fe20007ffe0ff */
[----:B------:R-:W-:Y:S01]  /*0c90*/  IMAD R6, R2, 0x40, R7 ;  /* 0x0000004002067824 */ /* 0x000fe200078e0207 */
[----:B------:R-:W-:Y:S01]  /*0ca0*/  LEA.HI R2, R0, R12, RZ, 0x2 ;  /* 0x0000000c00027211 */ /* 0x000fe200078f10ff */
[----:B------:R-:W-:-:S03]  /*0cb0*/  IMAD R4, R15, 0x10, R4 ;  /* 0x000000100f047824 */ /* 0x000fc600078e0204 */
[--C-:B------:R-:W-:Y:S01]  /*0cc0*/  SHF.R.S32.HI R200, RZ, 0x2, R2.reuse ;  /* 0x00000002ffc87819 */ /* 0x100fe20000011402 */
[----:B------:R-:W-:Y:S01]  /*0cd0*/  IMAD R5, R4, 0x8, R3 ;  /* 0x0000000804057824 */ /* 0x000fe200078e0203 */
[----:B------:R-:W-:Y:S02]  /*0ce0*/  LEA.HI R0, R0, R12, RZ, 0x3 ;  /* 0x0000000c00007211 */ /* 0x000fe400078f18ff */
[----:B------:R-:W-:Y:S01]  /*0cf0*/  SHF.R.S32.HI R3, RZ, 0x1f, R2 ;  /* 0x0000001fff037819 */ /* 0x000fe20000011402 */
[----:B------:R-:W-:Y:S01]  /*0d00*/  VIADD R9, R200, 0x40 ;  /* 0x00000040c8097836 */ /* 0x000fe20000000000 */
[----:B------:R-:W-:Y:S02]  /*0d10*/  LOP3.LUT R2, R2, 0xfffffffc, RZ, 0xc0, !PT ;  /* 0xfffffffc02027812 */ /* 0x000fe400078ec0ff */
[----:B------:R-:W-:Y:S02]  /*0d20*/  SHF.R.S32.HI R4, RZ, 0x3, R0 ;  /* 0x00000003ff047819 */ /* 0x000fe40000011400 */
[----:B------:R-:W-:Y:S01]  /*0d30*/  LOP3.LUT R0, R0, 0xfffffff8, RZ, 0xc0, !PT ;  /* 0xfffffff800007812 */ /* 0x000fe200078ec0ff */
[----:B------:R-:W-:Y:S01]  /*0d40*/  IMAD.IADD R7, R12, 0x1, -R2 ;  /* 0x000000010c077824 */ /* 0x000fe200078e0a02 */
[----:B------:R-:W-:-:S02]  /*0d50*/  SHF.R.S32.HI R4, RZ, 0x1f, R9 ;  /* 0x0000001fff047819 */ /* 0x000fc40000011409 */
[----:B------:R-:W-:Y:S01]  /*0d60*/  LEA.HI R3, R3, R200, RZ, 0x3 ;  /* 0x000000c803037211 */ /* 0x000fe200078f18ff */
[----:B------:R-:W-:Y:S01]  /*0d70*/  IMAD.IADD R0, R12, 0x1, -R0 ;  /* 0x000000010c007824 */ /* 0x000fe200078e0a00 */
[----:B------:R-:W-:Y:S01]  /*0d80*/  LEA.HI R4, R4, R9, RZ, 0x3 ;  /* 0x0000000904047211 */ /* 0x000fe200078f18ff */
[----:B------:R-:W-:Y:S01]  /*0d90*/  IMAD.SHL.U32 R2, R9, 0x40, RZ ;  /* 0x0000004009027824 */ /* 0x000fe200078e00ff */
[----:B------:R-:W-:Y:S02]  /*0da0*/  LOP3.LUT R3, R3, 0xfffffff8, RZ, 0xc0, !PT ;  /* 0xfffffff803037812 */ /* 0x000fe400078ec0ff */
[----:B------:R-:W-:Y:S01]  /*0db0*/  LEA.HI R0, R7, R7, RZ, 0x1 ;  /* 0x0000000707007211 */ /* 0x000fe200078f08ff */
[----:B------:R-:W-:Y:S02]  /*0dc0*/  IMAD.SHL.U32 R4, R4, 0x40, RZ ;  /* 0x0000004004047824 */ /* 0x000fe400078e00ff */
[----:B------:R-:W-:Y:S01]  /*0dd0*/  IMAD.IADD R10, R200, 0x1, -R3 ;  /* 0x00000001c80a7824 */ /* 0x000fe200078e0a03 */
[----:B------:R-:W-:-:S02]  /*0de0*/  LOP3.LUT R0, R0, 0x1ffffffe, RZ, 0xc0, !PT ;  /* 0x1ffffffe00007812 */ /* 0x000fc400078ec0ff */
[----:B------:R-:W-:Y:S02]  /*0df0*/  LOP3.LUT R3, R2, 0x1c0, RZ, 0xc0, !PT ;  /* 0x000001c002037812 */ /* 0x000fe400078ec0ff */
[C---:B------:R-:W-:Y:S01]  /*0e00*/  SHF.L.U32 R16, R7.reuse, 0x3, RZ ;  /* 0x0000000307107819 */ /* 0x040fe200000006ff */
[C---:B------:R-:W-:Y:S01]  /*0e10*/  IMAD.SHL.U32 R22, R7.reuse, 0x4, RZ ;  /* 0x0000000407167824 */ /* 0x040fe200078e00ff */
[----:B------:R-:W-:Y:S01]  /*0e20*/  LOP3.LUT R4, R4, 0xfffffe00, RZ, 0xc0, !PT ;  /* 0xfffffe0004047812 */ /* 0x000fe200078ec0ff */
[----:B------:R-:W-:Y:S01]  /*0e30*/  IMAD.IADD R0, R7, 0x1, -R0 ;  /* 0x0000000107007824 */ /* 0x000fe200078e0a00 */
[----:B------:R-:W-:Y:S01]  /*0e40*/  SHF.R.U32.HI R7, RZ, 0x3, R3 ;  /* 0x00000003ff077819 */ /* 0x000fe20000011603 */
[----:B------:R-:W-:Y:S01]  /*0e50*/  STL [R1+0x74], R6 ;  /* 0x0000740601007387 */ /* 0x000fe20000100800 */
[----:B------:R-:W-:Y:S02]  /*0e60*/  LOP3.LUT R3, R3, 0x38, R16, 0xf8, !PT ;  /* 0x0000003803037812 */ /* 0x000fe400078ef810 */
[----:B------:R-:W-:Y:S01]  /*0e70*/  LOP3.LUT R8, R8, 0x7ffffffc, RZ, 0xc0, !PT ;  /* 0x7ffffffc08087812 */ /* 0x000fe200078ec0ff */
[----:B------:R-:W-:Y:S04]  /*0e80*/  STL [R1+0x64], RZ ;  /* 0x000064ff01007387 */ /* 0x000fe80000100800 */
[----:B------:R-:W-:Y:S04]  /*0e90*/  STL [R1+0x6c], R10 ;  /* 0x00006c0a01007387 */ /* 0x000fe80000100800 */
[----:B------:R0:W-:Y:S01]  /*0ea0*/  STL [R1+0x58], R4 ;  /* 0x0000580401007387 */ /* 0x0001e20000100800 */
[----:B------:R-:W-:Y:S01]  /*0eb0*/  SHF.L.U32 R5, R5, 0x3, RZ ;  /* 0x0000000305057819 */ /* 0x000fe200000006ff */
[----:B------:R-:W-:Y:S01]  /*0ec0*/  IMAD R0, R0, 0x8, R6 ;  /* 0x0000000800007824 */ /* 0x000fe200078e0206 */
[----:B0-----:R-:W-:Y:S01]  /*0ed0*/  LOP3.LUT R4, R4, R3, R7, 0xf6, !PT ;  /* 0x0000000304047212 */ /* 0x001fe200078ef607 */
[----:B------:R-:W-:-:S04]  /*0ee0*/  IMAD.IADD R7, R11, 0x1, -R8 ;  /* 0x000000010b077824 */ /* 0x000fc800078e0a08 */
[----:B------:R-:W-:Y:S01]  /*0ef0*/  IMAD R3, R4, 0x2, R19 ;  /* 0x0000000204037824 */ /* 0x000fe200078e0213 */
[----:B------:R0:W-:Y:S04]  /*0f00*/  STL [R1+0x78], R7 ;  /* 0x0000780701007387 */ /* 0x0001e80000100800 */
[----:B------:R0:W-:Y:S04]  /*0f10*/  STL [R1+0x80], R5 ;  /* 0x0000800501007387 */ /* 0x0001e80000100800 */
[----:B------:R0:W-:Y:S04]  /*0f20*/  STL [R1+0x7c], R0 ;  /* 0x00007c0001007387 */ /* 0x0001e80000100800 */
[----:B------:R0:W-:Y:S01]  /*0f30*/  STL [R1+0x70], R3 ;  /* 0x0000700301007387 */ /* 0x0001e20000100800 */
[C---:B------:R-:W-:Y:S01]  /*0f40*/  VIADD R2, R16.reuse, 0x20 ;  /* 0x0000002010027836 */ /* 0x040fe20000000000 */
[C---:B------:R-:W-:Y:S01]  /*0f50*/  IADD3 R206, R16.reuse, 0xa0, RZ ;  /* 0x000000a010ce7810 */ /* 0x040fe20007ffe0ff */
[----:B------:R-:W-:-:S02]  /*0f60*/  VIADD R209, R16, 0x40 ;  /* 0x0000004010d17836 */ /* 0x000fc40000000000 */
[C---:B------:R-:W-:Y:S02]  /*0f70*/  VIADD R208, R16.reuse, 0x60 ;  /* 0x0000006010d07836 */ /* 0x040fe40000000000 */
[C---:B------:R-:W-:Y:S02]  /*0f80*/  VIADD R207, R16.reuse, 0x80 ;  /* 0x0000008010cf7836 */ /* 0x040fe40000000000 */
[C---:B------:R-:W-:Y:S02]  /*0f90*/  VIADD R211, R16.reuse, 0xc0 ;  /* 0x000000c010d37836 */ /* 0x040fe40000000000 */
[----:B------:R-:W-:Y:S01]  /*0fa0*/  VIADD R210, R16, 0xe0 ;  /* 0x000000e010d27836 */ /* 0x000fe20000000000 */
[----:B------:R-:W-:Y:S01]  /*0fb0*/  MOV R203, RZ ;  /* 0x000000ff00cb7202 */ /* 0x000fe20000000f00 */
[----:B------:R-:W-:Y:S01]  /*0fc0*/  IMAD.MOV.U32 R18, RZ, RZ, RZ ;  /* 0x000000ffff127224 */ /* 0x000fe200078e00ff */
[----:B------:R-:W-:Y:S01]  /*0fd0*/  SHF.R.S32.HI R17, RZ, 0x1f, R16 ;  /* 0x0000001fff117819 */ /* 0x000fe20000011410 */
[----:B------:R-:W-:Y:S01]  /*0fe0*/  IMAD.MOV.U32 R212, RZ, RZ, RZ ;  /* 0x000000ffffd47224 */ /* 0x000fe200078e00ff */
[----:B------:R-:W-:Y:S01]  /*0ff0*/  SHF.R.S32.HI R202, RZ, 0x1f, R2 ;  /* 0x0000001fffca7819 */ /* 0x000fe20000011402 */
[----:B------:R-:W-:Y:S01]  /*1000*/  IMAD.MOV.U32 R201, RZ, RZ, RZ ;  /* 0x000000ffffc97224 */ /* 0x000fe200078e00ff */
[----:B------:R-:W-:Y:S01]  /*1010*/  SHF.R.S32.HI R218, RZ, 0x1f, R209 ;  /* 0x0000001fffda7819 */ /* 0x000fe200000114d1 */
[----:B------:R-:W-:Y:S01]  /*1020*/  VIADD R204, R22, 0x10 ;  /* 0x0000001016cc7836 */ /* 0x000fe20000000000 */
[----:B------:R-:W-:-:S02]  /*1030*/  SHF.R.S32.HI R217, RZ, 0x1f, R208 ;  /* 0x0000001fffd97819 */ /* 0x000fc400000114d0 */
[----:B------:R-:W-:Y:S02]  /*1040*/  SHF.R.S32.HI R216, RZ, 0x1f, R207 ;  /* 0x0000001fffd87819 */ /* 0x000fe400000114cf */
[----:B------:R-:W-:Y:S02]  /*1050*/  SHF.R.S32.HI R215, RZ, 0x1f, R206 ;  /* 0x0000001fffd77819 */ /* 0x000fe400000114ce */
[----:B------:R-:W-:Y:S02]  /*1060*/  SHF.R.S32.HI R214, RZ, 0x1f, R211 ;  /* 0x0000001fffd67819 */ /* 0x000fe400000114d3 */
[----:B------:R-:W-:Y:S02]  /*1070*/  SHF.R.S32.HI R213, RZ, 0x1f, R210 ;  /* 0x0000001fffd57819 */ /* 0x000fe400000114d2 */
[----:B0-2---:R-:W-:-:S07]  /*1080*/  LOP3.LUT R205, R13, 0x1, RZ, 0xfc, !PT ;  /* 0x000000010dcd7812 */ /* 0x005fce00078efcff */
.L_x_10561:
[----:B0-----:R-:W0:Y:S02]  /*1090*/  LDC.64 R4, c[0x0][0xd88] ;  /* 0x00036200ff047b82 */ /* 0x001e240000000a00 */
[----:B0-----:R-:W-:-:S05]  /*10a0*/  IMAD.WIDE R4, R35, 0x4, R4 ;  /* 0x0000000423047825 */ /* 0x001fca00078e0204 */
[----:B--2---:R-:W2:Y:S01]  /*10b0*/  LDG.E R3, desc[UR60][R4.64] ;  /* 0x0000003c04037981 */ /* 0x004ea2000c1e1900 */
        /* <DEDUP_REMOVED lines=10> */
[----:B---3--:R-:W-:-:S08]  /*1160*/  IMAD.SHL.U32 R32, R3, 0x4, RZ ;  /* 0x0000000403207824 */ /* 0x008fd000078e00ff */
[C---:B------:R-:W-:Y:S01]  /*1170*/  @P1 LEA R6, P2, R3.reuse, UR4, 0x2 ;  /* 0x0000000403061c11 */ /* 0x040fe2000f8410ff */
[----:B------:R0:W-:Y:S01]  /*1180*/  STL [R1+0x5c], R3 ;  /* 0x00005c0301007387 */ /* 0x0001e20000100800 */
[C-C-:B------:R-:W-:Y:S02]  /*1190*/  SHF.L.U64.HI R35, R3.reuse, 0x2, R0.reuse ;  /* 0x0000000203237819 */ /* 0x140fe40000010200 */
[----:B------:R-:W-:Y:S01]  /*11a0*/  @P1 LEA.HI.X R7, R3, UR5, R0, 0x2, P2 ;  /* 0x0000000503071c11 */ /* 0x000fe200090f1400 */
[----:B------:R-:W-:Y:S01]  /*11b0*/  IMAD.MOV.U32 R0, RZ, RZ, RZ ;  /* 0x000000ffff007224 */ /* 0x000fe200078e00ff */
[----:B------:R-:W-:Y:S02]  /*11c0*/  ISETP.NE.U32.AND P2, PT, RZ, UR8, PT ;  /* 0x00000008ff007c0c */ /* 0x000fe4000bf45070 */
[----:B------:R-:W-:Y:S02]  /*11d0*/  IADD3 R8, P3, R32, UR6, RZ ;  /* 0x0000000620087c10 */ /* 0x000fe4000ff7e0ff */
[----:B------:R-:W-:Y:S01]  /*11e0*/  ISETP.NE.AND.EX P2, PT, RZ, UR9, PT, P2 ;  /* 0x00000009ff007c0c */ /* 0x000fe2000bf45320 */
[----:B------:R0:W5:Y:S01]  /*11f0*/  @P1 LDG.E R0, desc[UR60][R6.64] ;  /* 0x0000003c06001981 */ /* 0x000162000c1e1900 */
[----:B------:R-:W-:Y:S01]  /*1200*/  ULDC UR4, c[0x0][0x288] ;  /* 0x0000a20000047ab9 */ /* 0x000fe20000000800 */
[----:B------:R-:W-:Y:S01]  /*1210*/  IADD3.X R9, R35, UR7, RZ, P3, !PT ;  /* 0x0000000723097c10 */ /* 0x000fe20009ffe4ff */
[----:B------:R-:W-:Y:S01]  /*1220*/  IMAD.U32 R90, RZ, RZ, UR4 ;  /* 0x00000004ff5a7e24 */ /* 0x000fe2000f8e00ff */
[----:B------:R-:W-:-:S03]  /*1230*/  ULDC.64 UR4, c[0x0][0x418] ;  /* 0x0001060000047ab9 */ /* 0x000fc60000000a00 */
[----:B------:R0:W5:Y:S05]  /*1240*/  @P0 LDG.E R88, desc[UR60][R8.64] ;  /* 0x0000003c08580981 */ /* 0x00016a000c1e1900 */
[----:B------:R-:W-:-:S04]  /*1250*/  @P2 IADD3 R4, P1, R32, UR8, RZ ;  /* 0x0000000820042c10 */ /* 0x000fc8000ff3e0ff */
[----:B------:R-:W-:-:S05]  /*1260*/  @P2 IADD3.X R5, R35, UR9, RZ, P1, !PT ;  /* 0x0000000923052c10 */ /* 0x000fca0008ffe4ff */
[----:B------:R0:W5:Y:S01]  /*1270*/  @P2 LDG.E R90, desc[UR60][R4.64] ;  /* 0x0000003c045a2981 */ /* 0x000162000c1e1900 */
[----:B------:R-:W-:-:S03]  /*1280*/  UISETP.NE.U32.AND UP0, UPT, UR4, URZ, UPT ;  /* 0x0000003f0400728c */ /* 0x000fc6000bf05070 */
[----:B------:R-:W-:Y:S01]  /*1290*/  ULDC UR4, c[0x0][0x424] ;  /* 0x0001090000047ab9 */ /* 0x000fe20000000800 */
[----:B------:R-:W-:-:S03]  /*12a0*/  UISETP.NE.AND.EX UP0, UPT, UR5, URZ, UPT, UP0 ;  /* 0x0000003f0500728c */ /* 0x000fc6000bf05300 */
[----:B------:R-:W-:Y:S01]  /*12b0*/  ULDC UR5, c[0x0][0x2f0] ;  /* 0x0000bc0000057ab9 */ /* 0x000fe20000000800 */
[----:B------:R-:W-:-:S04]  /*12c0*/  USEL UR4, UR4, 0x1, UP0 ;  /* 0x0000000104047887 */ /* 0x000fc80008000000 */
[----:B------:R-:W-:-:S03]  /*12d0*/  UIMAD UR4, UR4, UR5, URZ ;  /* 0x00000005040472a4 */ /* 0x000fc6000f8e023f */
[----:B------:R-:W-:Y:S02]  /*12e0*/  ULDC UR5, c[0x0][0x348] ;  /* 0x0000d20000057ab9 */ /* 0x000fe40000000800 */
[----:B----4-:R-:W-:Y:S01]  /*12f0*/  MOV R30, UR5 ;  /* 0x00000005001e7c02 */ /* 0x010fe20008000f00 */
[----:B------:R-:W-:Y:S02]  /*1300*/  IMAD.U32 R31, RZ, RZ, UR4 ;  /* 0x00000004ff1f7e24 */ /* 0x000fe4000f8e00ff */
[----:B------:R-:W-:Y:S01]  /*1310*/  IMAD.MOV.U32 R29, RZ, RZ, R3 ;  /* 0x000000ffff1d7224 */ /* 0x000fe200078e0003 */
[----:B01----:R-:W-:Y:S06]  /*1320*/  @P2 BRA `(.L_x_10419) ;  /* 0x0000000000242947 */ /* 0x003fec0003800000 */
        /* <DEDUP_REMOVED lines=9> */
.L_x_10419:
        /* <DEDUP_REMOVED lines=10> */
.L_x_10420:
[----:B------:R-:W-:Y:S05]  /*1460*/  @!P0 BRA `(.L_x_10421) ;  /* 0x00000000000c8947 */ /* 0x000fea0003800000 */
[----:B------:R-:W2:Y:S04]  /*1470*/  LDG.E R4, desc[UR60][R8.64] ;  /* 0x0000003c08047981 */ /* 0x000ea8000c1e1900 */
[----:B------:R-:W2:Y:S02]  /*1480*/  LDG.E R31, desc[UR60][R8.64+0x4] ;  /* 0x0000043c081f7981 */ /* 0x000ea4000c1e1900 */
[----:B--2---:R-:W-:-:S07]  /*1490*/  IMAD.IADD R31, R31, 0x1, -R4 ;  /* 0x000000011f1f7824 */ /* 0x004fce00078e0a04 */
.L_x_10421:
        /* <DEDUP_REMOVED lines=17> */
[----:B--2---:R-:W-:-:S05]  /*15b0*/  @P0 IADD3 R30, -R3, R8, RZ ;  /* 0x00000008031e0210 */ /* 0x004fca0007ffe1ff */
[----:B------:R-:W-:-:S04]  /*15c0*/  IMAD.IADD R187, R9, 0x1, R30 ;  /* 0x0000000109bb7824 */ /* 0x000fc800078e021e */
        /* <DEDUP_REMOVED lines=37> */
.L_x_10424:
[----:B------:R-:W-:Y:S05]  /*1820*/  BSYNC B6 ;  /* 0x0000000000067941 */ /* 0x000fea0003800000 */
.L_x_10423:
        /* <DEDUP_REMOVED lines=20> */
.L_x_10426:
[----:B------:R-:W-:Y:S05]  /*1970*/  BSYNC B6 ;  /* 0x0000000000067941 */ /* 0x000fea0003800000 */
.L_x_10425:
[----:B------:R-:W-:Y:S01]  /*1980*/  ULDC.64 UR4, c[0x0][0xaf0] ;  /* 0x0002bc0000047ab9 */ /* 0x000fe20000000a00 */
[----:B------:R-:W2:Y:S01]  /*1990*/  LDL R36, [R1+0x6c] ;  /* 0x00006c0001247983 */ /* 0x000ea20000100800 */
[----:B------:R-:W-:Y:S01]  /*19a0*/  ISETP.NE.U32.AND P0, PT, RZ, UR4, PT ;  /* 0x00000004ff007c0c */ /* 0x000fe2000bf05070 */
[----:B------:R-:W0:Y:S03]  /*19b0*/  LDC.64 R66, c[0x0][0x408] ;  /* 0x00010200ff427b82 */ /* 0x000e260000000a00 */
[----:B------:R-:W-:-:S05]  /*19c0*/  ISETP.NE.AND.EX P0, PT, RZ, UR5, PT, P0 ;  /* 0x00000005ff007c0c */ /* 0x000fca000bf05300 */
[----:B------:R-:W1:Y:S08]  /*19d0*/  LDC.64 R60, c[0x0][0x3f8] ;  /* 0x0000fe00ff3c7b82 */ /* 0x000e700000000a00 */
[----:B------:R-:W-:Y:S01]  /*19e0*/  @P0 IADD3 R4, P1, R32, UR4, RZ ;  /* 0x0000000420040c10 */ /* 0x000fe2000ff3e0ff */
[----:B------:R-:W-:Y:S01]  /*19f0*/  ULDC UR4, c[0x0][0x320] ;  /* 0x0000c80000047ab9 */ /* 0x000fe20000000800 */
[----:B------:R-:W3:Y:S02]  /*1a00*/  LDC R89, c[0x0][0x3f4] ;  /* 0x0000fd00ff597b82 */ /* 0x000ee40000000800 */
[----:B------:R-:W-:-:S02]  /*1a10*/  @P0 IADD3.X R5, R35, UR5, RZ, P1, !PT ;  /* 0x0000000523050c10 */ /* 0x000fc40008ffe4ff */
[----:B------:R-:W-:-:S03]  /*1a20*/  ISETP.GE.AND P1, PT, R2, UR4, PT ;  /* 0x0000000402007c0c */ /* 0x000fc6000bf26270 */
[----:B------:R4:W2:Y:S01]  /*1a30*/  @P0 LDG.E R29, desc[UR60][R4.64] ;  /* 0x0000003c041d0981 */ /* 0x0008a2000c1e1900 */
[----:B------:R-:W-:Y:S01]  /*1a40*/  ISETP.GE.AND P0, PT, R16, UR4, PT ;  /* 0x0000000410007c0c */ /* 0x000fe2000bf06270 */
[----:B0-----:R-:W-:Y:S01]  /*1a50*/  IMAD.WIDE.U32 R10, R200, R66, R16 ;  /* 0x00000042c80a7225 */ /* 0x001fe200078e0010 */
[----:B------:R-:W-:Y:S01]  /*1a60*/  SEL R3, RZ, 0xffffffff, P1 ;  /* 0xffffffffff037807 */ /* 0x000fe20000800000 */
[----:B------:R-:W0:Y:S01]  /*1a70*/  S2R R21, SR_TID.X ;  /* 0x0000000000157919 */ /* 0x000e220000002100 */
[----:B------:R-:W-:Y:S01]  /*1a80*/  SEL R0, RZ, 0x1, P0 ;  /* 0x00000001ff007807 */ /* 0x000fe20000000000 */
[----:B------:R-:W-:Y:S01]  /*1a90*/  IMAD.IADD R88, R88, 0x1, R31 ;  /* 0x0000000158587824 */ /* 0x000fe200078e021f */
[----:B------:R-:W-:Y:S01]  /*1aa0*/  SHF.L.U32 R3, R3, 0x1, RZ ;  /* 0x0000000103037819 */ /* 0x000fe200000006ff */
[----:B------:R-:W3:Y:S01]  /*1ab0*/  S2R R20, SR_TID.X ;  /* 0x0000000000147919 */ /* 0x000ee20000002100 */
[----:B------:R-:W-:Y:S01]  /*1ac0*/  ISETP.GE.AND P0, PT, R209, UR4, PT ;  /* 0x00000004d1007c0c */ /* 0x000fe2000bf06270 */
[----:B-1----:R-:W-:Y:S01]  /*1ad0*/  IMAD.WIDE.U32 R8, R200, R60, R16 ;  /* 0x0000003cc8087225 */ /* 0x002fe200078e0010 */
[----:B------:R-:W-:-:S02]  /*1ae0*/  ISETP.GE.AND P1, PT, R208, UR4, PT ;  /* 0x00000004d0007c0c */ /* 0x000fc4000bf26270 */
[----:B------:R-:W-:Y:S02]  /*1af0*/  LOP3.LUT R0, R3, 0x2, R0, 0xe2, !PT ;  /* 0x0000000203007812 */ /* 0x000fe400078ee200 */
[----:B------:R-:W-:Y:S02]  /*1b00*/  SHF.R.S32.HI R7, RZ, 0x1f, R200 ;  /* 0x0000001fff077819 */ /* 0x000fe400000114c8 */
[----:B------:R-:W-:Y:S01]  /*1b10*/  SHF.R.S32.HI R23, RZ, 0x1f, R22 ;  /* 0x0000001fff177819 */ /* 0x000fe20000011416 */
[----:B------:R-:W-:Y:S01]  /*1b20*/  IMAD.MOV.U32 R78, RZ, RZ, 0x20 ;  /* 0x00000020ff4e7424 */ /* 0x000fe200078e00ff */
[----:B------:R-:W-:Y:S01]  /*1b30*/  SEL R3, RZ, 0x4, P0 ;  /* 0x00000004ff037807 */ /* 0x000fe20000000000 */
[----:B------:R-:W-:Y:S01]  /*1b40*/  IMAD.SHL.U32 R83, R66, 0x40, RZ ;  /* 0x0000004042537824 */ /* 0x000fe200078e00ff */
[----:B----4-:R-:W-:Y:S01]  /*1b50*/  SEL R4, RZ, 0x8, P1 ;  /* 0x00000008ff047807 */ /* 0x010fe20000800000 */
[----:B------:R-:W-:Y:S01]  /*1b60*/  IMAD R77, R61, 0x60, RZ ;  /* 0x000000603d4d7824 */ /* 0x000fe200078e02ff */
[----:B------:R-:W-:Y:S01]  /*1b70*/  ISETP.GE.AND P0, PT, R207, UR4, PT ;  /* 0x00000004cf007c0c */ /* 0x000fe2000bf06270 */
[----:B------:R-:W-:Y:S01]  /*1b80*/  IMAD.SHL.U32 R85, R60, 0x40, RZ ;  /* 0x000000403c557824 */ /* 0x000fe200078e00ff */
[----:B------:R-:W-:-:S02]  /*1b90*/  ISETP.GE.AND P1, PT, R206, UR4, PT ;  /* 0x00000004ce007c0c */ /* 0x000fc4000bf26270 */
[----:B------:R-:W-:Y:S02]  /*1ba0*/  LOP3.LUT R0, R4, R0, R3, 0xfe, !PT ;  /* 0x0000000004007212 */ /* 0x000fe400078efe03 */
[----:B------:R-:W-:Y:S02]  /*1bb0*/  SEL R3, RZ, 0x10, P0 ;  /* 0x00000010ff037807 */ /* 0x000fe40000000000 */
[----:B------:R-:W-:Y:S02]  /*1bc0*/  SEL R4, RZ, 0x20, P1 ;  /* 0x00000020ff047807 */ /* 0x000fe40000800000 */
[----:B------:R-:W-:Y:S02]  /*1bd0*/  ISETP.GE.AND P0, PT, R211, UR4, PT ;  /* 0x00000004d3007c0c */ /* 0x000fe4000bf06270 */
[----:B------:R-:W-:Y:S02]  /*1be0*/  ISETP.GE.AND P1, PT, R210, UR4, PT ;  /* 0x00000004d2007c0c */ /* 0x000fe4000bf26270 */
[----:B------:R-:W-:Y:S01]  /*1bf0*/  LOP3.LUT R0, R4, R0, R3, 0xfe, !PT ;  /* 0x0000000004007212 */ /* 0x000fe200078efe03 */
[----:B------:R-:W-:Y:S01]  /*1c00*/  IMAD R4, R7, R60, RZ ;  /* 0x0000003c07047224 */ /* 0x000fe200078e02ff */
[----:B------:R-:W-:-:S02]  /*1c10*/  SEL R87, RZ, 0x40, P0 ;  /* 0x00000040ff577807 */ /* 0x000fc40000000000 */
[----:B------:R-:W-:Y:S01]  /*1c20*/  SEL R3, RZ, 0x7fff80, P1 ;  /* 0x007fff80ff037807 */ /* 0x000fe20000800000 */
[----:B0-----:R-:W-:Y:S01]  /*1c30*/  VIADD R37, R21, 0xffffff80 ;  /* 0xffffff8015257836 */ /* 0x001fe20000000000 */
[----:B---3--:R-:W-:Y:S01]  /*1c40*/  ISETP.GE.AND P0, PT, R16, R89, PT ;  /* 0x000000591000720c */ /* 0x008fe20003f06270 */
[C---:B------:R-:W-:Y:S01]  /*1c50*/  IMAD R13, R200.reuse, R61, R4 ;  /* 0x0000003dc80d7224 */ /* 0x040fe200078e0204 */
[----:B------:R-:W-:Y:S01]  /*1c60*/  LOP3.LUT R87, R3, R0, R87, 0xfe, !PT ;  /* 0x0000000003577212 */ /* 0x000fe200078efe57 */
[-C--:B------:R-:W-:Y:S01]  /*1c70*/  IMAD R0, R7, R66.reuse, RZ ;  /* 0x0000004207007224 */ /* 0x080fe200078e02ff */
[----:B------:R-:W-:Y:S01]  /*1c80*/  SHF.R.U32.HI R21, RZ, 0x7, R20 ;  /* 0x00000007ff157819 */ /* 0x000fe20000011614 */
[----:B------:R-:W-:Y:S01]  /*1c90*/  IMAD.WIDE.U32 R6, R200, R66, R22 ;  /* 0x00000042c8067225 */ /* 0x000fe200078e0016 */
[----:B------:R-:W-:Y:S02]  /*1ca0*/  SEL R3, R89, RZ, P0 ;  /* 0x000000ff59037207 */ /* 0x000fe40000000000 */
[----:B------:R-:W-:Y:S01]  /*1cb0*/  SHF.L.U64.HI R84, R66, 0x6, R67 ;  /* 0x0000000642547819 */ /* 0x000fe20000010243 */
[C---:B------:R-:W-:Y:S01]  /*1cc0*/  IMAD R15, R200.reuse, R67, R0 ;  /* 0x00000043c80f7224 */ /* 0x040fe200078e0200 */
[----:B------:R-:W-:Y:S01]  /*1cd0*/  ISETP.NE.AND P6, PT, R21, 0x1, PT ;  /* 0x000000011500780c */ /* 0x000fe20003fc5270 */
[----:B------:R-:W-:Y:S01]  /*1ce0*/  IMAD.WIDE.U32 R4, R200, R60, R22 ;  /* 0x0000003cc8047225 */ /* 0x000fe200078e0016 */
[----:B------:R-:W-:-:S02]  /*1cf0*/  SHF.L.U64.HI R86, R60, 0x6, R61 ;  /* 0x000000063c567819 */ /* 0x000fc4000001023d */
[----:B------:R-:W-:Y:S01]  /*1d00*/  IADD3 R11, R15, R11, RZ ;  /* 0x0000000b0f0b7210 */ /* 0x000fe20007ffe0ff */
[----:B------:R-:W-:Y:S02]  /*1d10*/  IMAD.IADD R7, R7, 0x1, R15 ;  /* 0x0000000107077824 */ /* 0x000fe400078e020f */
[----:B------:R-:W-:Y:S02]  /*1d20*/  IMAD.IADD R5, R5, 0x1, R13 ;  /* 0x0000000105057824 */ /* 0x000fe400078e020d */
[----:B-----5:R-:W-:Y:S02]  /*1d30*/  IMAD.WIDE.U32 R62, R28, R66, R6 ;  /* 0x000000421c3e7225 */ /* 0x020fe400078e0006 */
[----:B------:R-:W3:Y:S02]  /*1d40*/  LDL R6, [R1+0x58] ;  /* 0x0000580001067983 */ /* 0x000ee40000100800 */
[----:B------:R-:W-:Y:S02]  /*1d50*/  IMAD.IADD R3, R16, 0x1, R3 ;  /* 0x0000000110037824 */ /* 0x000fe400078e0203 */
[----:B------:R-:W-:-:S02]  /*1d60*/  VIADD R91, R21, 0x8 ;  /* 0x00000008155b7836 */ /* 0x000fc40000000000 */
[C---:B------:R-:W-:Y:S01]  /*1d70*/  VIADD R21, R200.reuse, 0x40 ;  /* 0x00000040c8157836 */ /* 0x040fe20000000000 */
[----:B------:R-:W-:Y:S05]  /*1d80*/  @!P6 WARPSYNC.ALL ;  /* 0x000000000000e948 */ /* 0x000fea0003800000 */
[----:B------:R-:W-:Y:S01]  /*1d90*/  VIADD R7, R200, 0x40 ;  /* 0x00000040c8077836 */ /* 0x000fe20000000000 */
[----:B------:R-:W-:Y:S01]  /*1da0*/  SHF.R.S32.HI R0, RZ, 0x1f, R3 ;  /* 0x0000001fff007819 */ /* 0x000fe20000011403 */
[----:B------:R-:W-:Y:S01]  /*1db0*/  IMAD.WIDE.U32 R52, R28, R60, R4 ;  /* 0x0000003c1c347225 */ /* 0x000fe200078e0004 */
[----:B------:R-:W-:Y:S02]  /*1dc0*/  ULDC UR4, c[0x0][0x2f4] ;  /* 0x0000bd0000047ab9 */ /* 0x000fe40000000800 */
[----:B------:R-:W-:Y:S01]  /*1dd0*/  LEA.HI R3, R0, R3, RZ, 0x3 ;  /* 0x0000000300037211 */ /* 0x000fe200078f18ff */
[----:B------:R-:W-:Y:S01]  /*1de0*/  IMAD.IADD R9, R13, 0x1, R9 ;  /* 0x000000010d097824 */ /* 0x000fe200078e0209 */
[----:B------:R-:W-:Y:S01]  /*1df0*/  SHF.R.S32.HI R13, RZ, 0x1f, R28 ;  /* 0x0000001fff0d7819 */ /* 0x000fe2000001141c */
[----:B------:R-:W-:-:S02]  /*1e00*/  IMAD.SHL.U32 R21, R21, 0x40, RZ ;  /* 0x0000004015157824 */ /* 0x000fc400078e00ff */
[----:B------:R-:W-:Y:S02]  /*1e10*/  IMAD.SHL.U32 R7, R7, 0x40, RZ ;  /* 0x0000004007077824 */ /* 0x000fe400078e00ff */
[----:B------:R-:W-:Y:S01]  /*1e20*/  IMAD R12, R13, R60, RZ ;  /* 0x0000003c0d0c7224 */ /* 0x000fe200078e02ff */
[----:B------:R-:W-:Y:S01]  /*1e30*/  LOP3.LUT R21, R21, 0x1c0, RZ, 0xc0, !PT ;  /* 0x000001c015157812 */ /* 0x000fe200078ec0ff */
[----:B------:R-:W-:Y:S01]  /*1e40*/  IMAD R13, R13, R66, RZ ;  /* 0x000000420d0d7224 */ /* 0x000fe200078e02ff */
[----:B------:R-:W-:Y:S01]  /*1e50*/  LOP3.LUT R7, R7, 0x1c0, RZ, 0xc0, !PT ;  /* 0x000001c007077812 */ /* 0x000fe200078ec0ff */
[C---:B------:R-:W-:Y:S01]  /*1e60*/  IMAD.WIDE.U32 R54, R28.reuse, R60, R8 ;  /* 0x0000003c1c367225 */ /* 0x040fe200078e0008 */
[----:B------:R-:W-:Y:S02]  /*1e70*/  LOP3.LUT R0, R21, 0x38, R3, 0xf8, !PT ;  /* 0x0000003815007812 */ /* 0x000fe400078ef803 */
[----:B------:R-:W-:Y:S01]  /*1e80*/  SHF.R.U32.HI R7, RZ, 0x3, R7 ;  /* 0x00000003ff077819 */ /* 0x000fe20000011607 */
[----:B------:R-:W-:Y:S01]  /*1e90*/  IMAD R9, R67, 0x60, RZ ;  /* 0x0000006043097824 */ /* 0x000fe200078e02ff */
[----:B------:R-:W-:Y:S01]  /*1ea0*/  PRMT R4, R87, 0x8880, RZ ;  /* 0x0000888057047816 */ /* 0x000fe200000000ff */
[----:B------:R-:W-:-:S02]  /*1eb0*/  IMAD R13, R28, R67, R13 ;  /* 0x000000431c0d7224 */ /* 0x000fc400078e020d */
[----:B------:R-:W-:Y:S01]  /*1ec0*/  IMAD.WIDE.U32 R64, R28, R66, R10 ;  /* 0x000000421c407225 */ /* 0x000fe200078e000a */
[----:B------:R-:W-:-:S03]  /*1ed0*/  LOP3.LUT R0, R0, R7, RZ, 0x3c, !PT ;  /* 0x0000000700007212 */ /* 0x000fc600078e3cff */
[----:B------:R-:W-:Y:S01]  /*1ee0*/  IMAD.WIDE.U32 R66, R66, 0x60, RZ ;  /* 0x0000006042427825 */ /* 0x000fe200078e00ff */
[----:B------:R-:W-:Y:S02]  /*1ef0*/  LOP3.LUT R68, R3, 0xfffffff8, RZ, 0xc0, !PT ;  /* 0xfffffff803447812 */ /* 0x000fe400078ec0ff */
[----:B------:R-:W-:Y:S01]  /*1f00*/  ISETP.GE.AND P2, PT, R2, UR4, PT ;  /* 0x0000000402007c0c */ /* 0x000fe2000bf46270 */
[----:B------:R-:W-:Y:S02]  /*1f10*/  IMAD R15, R28, R61, R12 ;  /* 0x0000003d1c0f7224 */ /* 0x000fe400078e020c */
[----:B------:R-:W-:Y:S01]  /*1f20*/  IMAD.WIDE.U32 R60, R60, 0x60, RZ ;  /* 0x000000603c3c7825 */ /* 0x000fe200078e00ff */
[----:B------:R-:W-:Y:S02]  /*1f30*/  IADD3 R76, R67, R9, RZ ;  /* 0x00000009434c7210 */ /* 0x000fe40007ffe0ff */
[----:B------:R-:W-:Y:S01]  /*1f40*/  SHF.R.S32.HI R69, RZ, 0x3, R3 ;  /* 0x00000003ff457819 */ /* 0x000fe20000011403 */
[----:B------:R-:W-:Y:S01]  /*1f50*/  IMAD.SHL.U32 R89, R89, 0x2, RZ ;  /* 0x0000000259597824 */ /* 0x000fe200078e00ff */
[----:B------:R-:W-:Y:S01]  /*1f60*/  SHF.R.S32.HI R81, RZ, 0x1f, R34 ;  /* 0x0000001fff517819 */ /* 0x000fe20000011422 */
[----:B------:R-:W-:Y:S01]  /*1f70*/  IMAD.IADD R77, R61, 0x1, R77 ;  /* 0x000000013d4d7824 */ /* 0x000fe200078e024d */
[----:B------:R-:W-:Y:S01]  /*1f80*/  IADD3 R70, R13, R65, RZ ;  /* 0x000000410d467210 */ /* 0x000fe20007ffe0ff */
[----:B------:R-:W-:Y:S01]  /*1f90*/  IMAD.IADD R73, R53, 0x1, R15 ;  /* 0x0000000135497824 */ /* 0x000fe200078e020f */
[----:B------:R-:W-:Y:S01]  /*1fa0*/  SHF.R.S32.HI R32, RZ, 0x1f, R68 ;  /* 0x0000001fff207819 */ /* 0x000fe20000011444 */
[----:B------:R-:W-:-:S02]  /*1fb0*/  IMAD.IADD R72, R15, 0x1, R55 ;  /* 0x000000010f487824 */ /* 0x000fc400078e0237 */
[----:B------:R-:W-:Y:S02]  /*1fc0*/  IMAD.IADD R71, R63, 0x1, R13 ;  /* 0x000000013f477824 */ /* 0x000fe400078e020d */
[C---:B--2---:R-:W-:Y:S01]  /*1fd0*/  IMAD.SHL.U32 R82, R36.reuse, 0x40, RZ ;  /* 0x0000004024527824 */ /* 0x044fe200078e00ff */
[----:B------:R-:W-:Y:S01]  /*1fe0*/  @!P6 BAR.SYNC.DEFER_BLOCKING 0x9, 0x100 ;  /* 0x024400000000eb1d */ /* 0x000fe20000010000 */
[----:B------:R-:W-:Y:S02]  /*1ff0*/  LOP3.LUT P1, RZ, R36, 0x4, RZ, 0xc0, !PT ;  /* 0x0000000424ff7812 */ /* 0x000fe4000782c0ff */
[----:B------:R-:W-:Y:S02]  /*2000*/  SHF.R.S32.HI R36, RZ, 0x1f, R37 ;  /* 0x0000001fff247819 */ /* 0x000fe40000011425 */
[----:B------:R-:W-:Y:S02]  /*2010*/  LOP3.LUT R82, R82, 0x1c0, RZ, 0xc0, !PT ;  /* 0x000001c052527812 */ /* 0x000fe400078ec0ff */
[----:B------:R-:W-:-:S04]  /*2020*/  LEA.HI R36, R36, R37, RZ, 0x2 ;  /* 0x0000002524247211 */ /* 0x000fc800078f10ff */
[----:B------:R-:W-:-:S04]  /*2030*/  LOP3.LUT R36, R36, 0xfffffffc, RZ, 0xc0, !PT ;  /* 0xfffffffc24247812 */ /* 0x000fc800078ec0ff */
[----:B------:R-:W-:-:S05]  /*2040*/  IADD3 R36, R37, -R36, RZ ;  /* 0x8000002425247210 */ /* 0x000fca0007ffe0ff */
[----:B------:R-:W-:Y:S02]  /*2050*/  IMAD R79, R36, 0x40, R200 ;  /* 0x00000040244f7824 */ /* 0x000fe400078e02c8 */
[----:B------:R-:W-:Y:S01]  /*2060*/  VIADD R36, R20, 0xffffff80 ;  /* 0xffffff8014247836 */ /* 0x000fe20000000000 */
[----:B------:R-:W-:-:S04]  /*2070*/  SHF.R.U32.HI R80, RZ, 0x3, R82 ;  /* 0x00000003ff507819 */ /* 0x000fc80000011652 */
[----:B------:R-:W-:Y:S02]  /*2080*/  SHF.R.S32.HI R20, RZ, 0x1f, R36 ;  /* 0x0000001fff147819 */ /* 0x000fe40000011424 */
[----:B------:R-:W-:Y:S02]  /*2090*/  LOP3.LUT R5, R82, 0x18, R16, 0xf8, !PT ;  /* 0x0000001852057812 */ /* 0x000fe400078ef810 */
[----:B------:R-:W-:Y:S02]  /*20a0*/  LEA.HI R20, R20, R36, RZ, 0x5 ;  /* 0x0000002414147211 */ /* 0x000fe400078f28ff */
[----:B------:R-:W-:Y:S02]  /*20b0*/  LOP3.LUT R5, R5, R80, RZ, 0x3c, !PT ;  /* 0x0000005005057212 */ /* 0x000fe400078e3cff */
[----:B------:R-:W-:-:S05]  /*20c0*/  SHF.R.S32.HI R20, RZ, 0x5, R20 ;  /* 0x00000005ff147819 */ /* 0x000fca0000011414 */
[----:B------:R-:W-:Y:S01]  /*20d0*/  IMAD R75, R20, 0x200, R5 ;  /* 0x00000200144b7824 */ /* 0x000fe200078e0205 */
[----:B------:R-:W-:Y:S02]  /*20e0*/  LOP3.LUT R5, R82, 0x38, R3, 0xf8, !PT ;  /* 0x0000003852057812 */ /* 0x000fe400078ef803 */
[----:B------:R-:W-:Y:S02]  /*20f0*/  SEL R78, R78, 0xffffffe0, !P1 ;  /* 0xffffffe04e4e7807 */ /* 0x000fe40004800000 */
[----:B------:R-:W-:Y:S02]  /*2100*/  LOP3.LUT R31, R5, R80, RZ, 0x3c, !PT ;  /* 0x00000050051f7212 */ /* 0x000fe400078e3cff */
[----:B------:R-:W-:Y:S01]  /*2110*/  PRMT R5, R4, 0x7710, RZ ;  /* 0x0000771004057816 */ /* 0x000fe200000000ff */
[----:B------:R-:W-:Y:S02]  /*2120*/  IMAD.IADD R74, R78, 0x1, R75 ;  /* 0x000000014e4a7824 */ /* 0x000fe400078e024b */
[----:B------:R-:W-:Y:S01]  /*2130*/  IMAD R31, R20, 0x200, R31 ;  /* 0x00000200141f7824 */ /* 0x000fe200078e021f */
[----:B------:R-:W-:-:S02]  /*2140*/  LOP3.LUT R20, R5, 0x1, RZ, 0xc0, !PT ;  /* 0x0000000105147812 */ /* 0x000fc400078ec0ff */
[C---:B------:R-:W-:Y:S02]  /*2150*/  LOP3.LUT R10, R5.reuse, 0x2, RZ, 0xc0, !PT ;  /* 0x00000002050a7812 */ /* 0x040fe400078ec0ff */
[C---:B------:R-:W-:Y:S02]  /*2160*/  LOP3.LUT R9, R5.reuse, 0x4, RZ, 0xc0, !PT ;  /* 0x0000000405097812 */ /* 0x040fe400078ec0ff */
[C---:B------:R-:W-:Y:S02]  /*2170*/  LOP3.LUT R8, R5.reuse, 0x8, RZ, 0xc0, !PT ;  /* 0x0000000805087812 */ /* 0x040fe400078ec0ff */
[----:B------:R-:W-:Y:S02]  /*2180*/  LOP3.LUT R7, R5, 0x10, RZ, 0xc0, !PT ;  /* 0x0000001005077812 */ /* 0x000fe400078ec0ff */
[----:B------:R-:W-:Y:S02]  /*2190*/  ISETP.GE.AND P1, PT, R16, UR4, PT ;  /* 0x0000000410007c0c */ /* 0x000fe4000bf26270 */
[----:B------:R-:W-:-:S02]  /*21a0*/  SHF.R.S32.HI R35, RZ, 0x1f, R29 ;  /* 0x0000001fff237819 */ /* 0x000fc4000001141d */
[----:B------:R-:W-:Y:S02]  /*21b0*/  P2R R3, PR, RZ, 0x4 ;  /* 0x00000004ff037803 */ /* 0x000fe40000000000 */
[----:B---3--:R-:W-:Y:S02]  /*21c0*/  IADD3 R21, R6, R0, RZ ;  /* 0x0000000006157210 */ /* 0x008fe40007ffe0ff */
[C---:B------:R-:W-:Y:S02]  /*21d0*/  LOP3.LUT R6, R5.reuse, 0x20, RZ, 0xc0, !PT ;  /* 0x0000002005067812 */ /* 0x040fe400078ec0ff */
[----:B------:R-:W-:-:S07]  /*21e0*/  LOP3.LUT R5, R5, 0x40, RZ, 0xc0, !PT ;  /* 0x0000004005057812 */ /* 0x000fce00078ec0ff */
.L_x_10480:
        /* <DEDUP_REMOVED lines=26> */
[----:B------:R-:W-:Y:S01]  /*2390*/  IADD3 R0, -R36, RZ, RZ ;  /* 0x000000ff24007210 */ /* 0x000fe20007ffe1ff */
[----:B------:R-:W-:Y:S01]  /*23a0*/  IMAD R4, R18, 0x1800, R74 ;  /* 0x0000180012047824 */ /* 0x000fe200078e024a */
[----:B------:R-:W-:Y:S01]  /*23b0*/  ISETP.GT.AND P3, PT, R26, R27, PT ;  /* 0x0000001b1a00720c */ /* 0x000fe20003f64270 */
[----:B------:R-:W-:Y:S05]  /*23c0*/  YIELD ;  /* 0x0000000000007946 */ /* 0x000fea0003800000 */
[----:B------:R-:W-:Y:S01]  /*23d0*/  BSSY B0, `(.L_x_10427) ;  /* 0x00002e4000007945 */ /* 0x000fe20003800000 */
[----:B------:R-:W-:Y:S01]  /*23e0*/  IMAD R97, R97, R0, R39 ;  /* 0x0000000061617224 */ /* 0x000fe200078e0227 */
[----:B------:R-:W-:Y:S01]  /*23f0*/  P2R R0, PR, RZ, 0x8 ;  /* 0x00000008ff007803 */ /* 0x000fe20000000000 */
[----:B------:R-:W-:-:S02]  /*2400*/  IMAD R92, R92, 0x2, R25 ;  /* 0x000000025c5c7824 */ /* 0x000fc400078e0219 */
[----:B------:R-:W-:Y:S01]  /*2410*/  IMAD R59, R4, 0x2, R25 ;  /* 0x00000002043b7824 */ /* 0x000fe200078e0219 */
[----:B0-----:R-:W-:Y:S06]  /*2420*/  @!P2 BRA `(.L_x_10428) ;  /* 0x000000280068a947 */ /* 0x001fec0003800000 */
[----:B------:R-:W-:Y:S01]  /*2430*/  SHF.R.S32.HI R98, RZ, 0x1f, R97 ;  /* 0x0000001fff627819 */ /* 0x000fe20000011461 */
[----:B------:R-:W-:Y:S01]  /*2440*/  ULDC.64 UR4, c[0x0][0x300] ;  /* 0x0000c00000047ab9 */ /* 0x000fe20000000a00 */
[----:B-----5:R-:W-:Y:S01]  /*2450*/  SHF.R.S32.HI R99, RZ, 0x1f, R96 ;  /* 0x0000001fff637819 */ /* 0x020fe20000011460 */
[C---:B------:R-:W-:Y:S01]  /*2460*/  IMAD.WIDE.U32 R12, R97.reuse, UR4, RZ ;  /* 0x00000004610c7c25 */ /* 0x040fe2000f8e00ff */
        /* <DEDUP_REMOVED lines=18> */
[----:B------:R-:W-:Y:S01]  /*2590*/  IMAD R39, R11, R60, R4 ;  /* 0x0000003c0b277224 */ /* 0x000fe200078e0204 */
[----:B------:R-:W-:Y:S01]  /*25a0*/  LEA R102, P3, R36, UR4, 0x1 ;  /* 0x0000000424667c11 */ /* 0x000fe2000f8608ff */
[----:B------:R-:W-:Y:S02]  /*25b0*/  IMAD.IADD R103, R37, 0x1, R15 ;  /* 0x0000000125677824 */ /* 0x000fe400078e020f */
[----:B------:R-:W-:Y:S02]  /*25c0*/  IMAD R11, R11, R66, R14 ;  /* 0x000000420b0b7224 */ /* 0x000fe400078e020e */
[----:B------:R-:W-:Y:S01]  /*25d0*/  IMAD R100, R26, -0x60, R30 ;  /* 0xffffffa01a647824 */ /* 0x000fe200078e021e */
[----:B------:R-:W-:Y:S01]  /*25e0*/  LEA.HI.X R103, R36, UR5, R103, 0x1, P3 ;  /* 0x0000000524677c11 */ /* 0x000fe200098f0c67 */
[----:B------:R-:W-:-:S03]  /*25f0*/  IMAD.WIDE.U32 R12, R60, R26, RZ ;  /* 0x0000001a3c0c7225 */ /* 0x000fc600078e00ff */
        /* <DEDUP_REMOVED lines=33> */
.L_x_10431:
[----:B------:R-:W-:Y:S05]  /*2810*/  BSYNC B1 ;  /* 0x0000000000017941 */ /* 0x000fea0003800000 */
.L_x_10430:
[----:B------:R-:W-:Y:S01]  /*2820*/  VIADD R4, R200, 0x40 ;  /* 0x00000040c8047836 */ /* 0x000fe20000000000 */
[----:B------:R-:W-:Y:S01]  /*2830*/  BSSY B1, `(.L_x_10432) ;  /* 0x000001c000017945 */ /* 0x000fe20003800000 */
[----:B0-----:R-:W-:Y:S02]  /*2840*/  CS2R R40, SRZ ;  /* 0x0000000000287805 */ /* 0x001fe4000001ff00 */
[----:B------:R-:W-:Y:S01]  /*2850*/  CS2R R38, SRZ ;  /* 0x0000000000267805 */ /* 0x000fe2000001ff00 */
[----:B-----5:R-:W-:Y:S01]  /*2860*/  IMAD.MOV.U32 R11, RZ, RZ, R44 ;  /* 0x000000ffff0b7224 */ /* 0x020fe200078e002c */
[----:B------:R-:W-:Y:S02]  /*2870*/  ISETP.GE.AND P4, PT, R4, R100, PT ;  /* 0x000000640400720c */ /* 0x000fe40003f86270 */
[----:B------:R-:W-:Y:S02]  /*2880*/  CS2R R42, SRZ ;  /* 0x00000000002a7805 */ /* 0x000fe4000001ff00 */
[----:B------:R-:W-:-:S09]  /*2890*/  MOV R56, R45 ;  /* 0x0000002d00387202 */ /* 0x000fd20000000f00 */
        /* <DEDUP_REMOVED lines=21> */
.L_x_10433:
[----:B------:R-:W-:Y:S05]  /*29f0*/  BSYNC B1 ;  /* 0x0000000000017941 */ /* 0x000fea0003800000 */
.L_x_10432:
[----:B------:R-:W-:Y:S01]  /*2a00*/  IMAD.MOV.U32 R4, RZ, RZ, R48 ;  /* 0x000000ffff047224 */ /* 0x000fe200078e0030 */
[----:B------:R-:W-:Y:S01]  /*2a10*/  PRMT R108, R108, 0x5410, R11 ;  /* 0x000054106c6c7816 */ /* 0x000fe2000000000b */
[----:B0-----:R-:W-:Y:S01]  /*2a20*/  IMAD.MOV.U32 R12, RZ, RZ, R49 ;  /* 0x000000ffff0c7224 */ /* 0x001fe200078e0031 */
[----:B------:R-:W-:Y:S01]  /*2a30*/  PRMT R107, R56, 0x7610, R107 ;  /* 0x00007610386b7816 */ /* 0x000fe2000000006b */
[----:B------:R-:W-:Y:S01]  /*2a40*/  IMAD.MOV.U32 R11, RZ, RZ, R47 ;  /* 0x000000ffff0b7224 */ /* 0x000fe200078e002f */
[----:B------:R-:W-:Y:S02]  /*2a50*/  MOV R13, R51 ;  /* 0x00000033000d7202 */ /* 0x000fe40000000f00 */
[----:B------:R-:W-:Y:S01]  /*2a60*/  PRMT R113, R4, 0x5410, R12 ;  /* 0x0000541004717816 */ /* 0x000fe2000000000c */
[----:B------:R-:W-:Y:S01]  /*2a70*/  IMAD.MOV.U32 R4, RZ, RZ, R46 ;  /* 0x000000ffff047224 */ /* 0x000fe200078e002e */
[----:B------:R-:W-:Y:S01]  /*2a80*/  ISETP.NE.AND P3, PT, R205, 0x3, PT ;  /* 0x00000003cd00780c */ /* 0x000fe20003f65270 */
[----:B------:R-:W-:Y:S01]  /*2a90*/  IMAD.MOV.U32 R12, RZ, RZ, R50 ;  /* 0x000000ffff0c7224 */ /* 0x000fe200078e0032 */
[----:B------:R-:W-:Y:S01]  /*2aa0*/  PRMT R107, R107, 0x5410, R11 ;  /* 0x000054106b6b7816 */ /* 0x000fe2000000000b */
[----:B-----5:R-:W-:Y:S01]  /*2ab0*/  IMAD.MOV.U32 R11, RZ, RZ, R37 ;  /* 0x000000ffff0b7224 */ /* 0x020fe200078e0025 */
[----:B------:R-:W-:Y:S01]  /*2ac0*/  PRMT R108, R4, 0x7610, R108 ;  /* 0x00007610046c7816 */ /* 0x000fe2000000006c */
[----:B------:R-:W-:Y:S01]  /*2ad0*/  IMAD.MOV.U32 R4, RZ, RZ, R36 ;  /* 0x000000ffff047224 */ /* 0x000fe200078e0024 */
[----:B------:R-:W-:Y:S01]  /*2ae0*/  PRMT R115, R12, 0x5410, R13 ;  /* 0x000054100c737816 */ /* 0x000fe2000000000d */
[----:B------:R-:W-:-:S02]  /*2af0*/  IMAD.MOV.U32 R12, RZ, RZ, R40 ;  /* 0x000000ffff0c7224 */ /* 0x000fc400078e0028 */
[----:B------:R-:W-:Y:S01]  /*2b00*/  IMAD.MOV.U32 R13, RZ, RZ, R41 ;  /* 0x000000ffff0d7224 */ /* 0x000fe200078e0029 */
[----:B------:R-:W-:Y:S01]  /*2b10*/  PRMT R94, R4, 0x5410, R11 ;  /* 0x00005410045e7816 */ /* 0x000fe2000000000b */
[----:B------:R-:W-:Y:S01]  /*2b20*/  IMAD.MOV.U32 R4, RZ, RZ, R38 ;  /* 0x000000ffff047224 */ /* 0x000fe200078e0026 */
[----:B------:R-:W-:Y:S02]  /*2b30*/  MOV R11, R39 ;  /* 0x00000027000b7202 */ /* 0x000fe40000000f00 */
[----:B------:R-:W-:Y:S01]  /*2b40*/  PRMT R105, R12, 0x5410, R13 ;  /* 0x000054100c697816 */ /* 0x000fe2000000000d */
[----:B------:R-:W-:Y:S01]  /*2b50*/  IMAD.MOV.U32 R12, RZ, RZ, R42 ;  /* 0x000000ffff0c7224 */ /* 0x000fe200078e002a */
[----:B------:R-:W-:Y:S01]  /*2b60*/  PRMT R104, R4, 0x5410, R11 ;  /* 0x0000541004687816 */ /* 0x000fe2000000000b */
[----:B------:R-:W-:-:S05]  /*2b70*/  IMAD.MOV.U32 R13, RZ, RZ, R43 ;  /* 0x000000ffff0d7224 */ /* 0x000fca00078e002b */
[----:B------:R-:W-:Y:S01]  /*2b80*/  PRMT R106, R12, 0x5410, R13 ;  /* 0x000054100c6a7816 */ /* 0x000fe2000000000d */
[----:B------:R-:W-:Y:S06]  /*2b90*/  @!P3 BRA `(.L_x_10434) ;  /* 0x000000000004b947 */ /* 0x000fec0003800000 */
[----:B------:R-:W-:Y:S01]  /*2ba0*/  BPT.TRAP 0x1 ;  /* 0x000000040000795c */ /* 0x000fe20000300000 */
.L_x_10434:
[----:B------:R-:W-:Y:S01]  /*2bb0*/  IMAD R4, R18, 0x8, R19 ;  /* 0x0000000812047824 */ /* 0x000fe200078e0213 */
[----:B------:R-:W-:Y:S01]  /*2bc0*/  SHF.L.U32 R101, R203, 0x1f, RZ ;  /* 0x0000001fcb657819 */ /* 0x000fe200000006ff */
[----:B------:R-:W-:Y:S03]  /*2bd0*/  BSSY B1, `(.L_x_10435) ;  /* 0x0000003000017945 */ /* 0x000fe60003800000 */
[----:B------:R-:W0:Y:S02]  /*2be0*/  SYNCS.PHASECHK.TRANS64.TRYWAIT P5, [R4+URZ+0x32490], R101 ;  /* 0x03249065040075a7 */ /* 0x000e2400080a017f */
[----:B0-----:R-:W-:Y:S05]  /*2bf0*/  @!P5 BRA `(.L_x_10436) ;  /* 0x000001640074d947 */ /* 0x001fea0003800000 */
.L_x_10688:
[----:B------:R-:W-:Y:S05]  /*2c00*/  BSYNC B1 ;  /* 0x0000000000017941 */ /* 0x000fea0003800000 */
.L_x_10435:
[----:B------:R-:W-:-:S03]  /*2c10*/  UMOV UR4, 0xffffffff ;  /* 0xffffffff00047882 */ /* 0x000fc60000000000 */
[----:B------:R-:W-:Y:S05]  /*2c20*/  BRA.DIV UR4, `(.L_x_10437) ;  /* 0x00000166047c7947 */ /* 0x000fea000b800000 */
[----:B------:R1:W2:Y:S04]  /*2c30*/  SHFL.IDX PT, R93, R103, RZ, 0x1c1f ;  /* 0x001c1fff675d7589 */ /* 0x0002a800000e0000 */
[----:B------:R1:W3:Y:S02]  /*2c40*/  SHFL.IDX PT, R95, R102, RZ, 0x1c1f ;  /* 0x001c1fff665f7589 */ /* 0x0002e400000e0000 */
.L_x_10692:
        /* <DEDUP_REMOVED lines=50> */
.L_x_10443:
[----:B------:R-:W-:Y:S05]  /*2f70*/  BSYNC B3 ;  /* 0x0000000000037941 */ /* 0x000fea0003800000 */
.L_x_10442:
[----:B0-----:R4:W-:Y:S02]  /*2f80*/  ST.E.128 desc[UR60][R56.64], R12 ;  /* 0x0000000c38007985 */ /* 0x0019e4000c101d3c */
.L_x_10441:
[----:B------:R-:W-:Y:S05]  /*2f90*/  BSYNC B2 ;  /* 0x0000000000027941 */ /* 0x000fea0003800000 */
.L_x_10440:
        /* <DEDUP_REMOVED lines=19> */
[CC--:B------:R-:W-:Y:S01]  /*30d0*/  FMUL.FTZ R110, R44.reuse, R47.reuse ;  /* 0x0000002f2c6e7220 */ /* 0x0c0fe20000410000 */
[----:B------:R-:W-:Y:S02]  /*30e0*/  HADD2.F32 R45, -RZ, R45.H0_H0 ;  /* 0x2000002dff2d7230 */ /* 0x000fe40000004100 */
[-C--:B------:R-:W-:Y:S01]  /*30f0*/  FMUL.FTZ R56, R11, R50.reuse ;  /* 0x000000320b387220 */ /* 0x080fe20000410000 */
[----:B------:R-:W-:Y:S01]  /*3100*/  FMUL.FTZ R51, R15, R47 ;  /* 0x0000002f0f337220 */ /* 0x000fe20000410000 */
[----:B------:R-:W-:Y:S01]  /*3110*/  FMUL.FTZ R50, R13, R50 ;  /* 0x000000320d327220 */ /* 0x000fe20000410000 */
[-C--:B------:R-:W-:Y:S01]  /*3120*/  FFMA.FTZ R110, R15, R45.reuse, -R110 ;  /* 0x0000002d0f6e7223 */ /* 0x080fe2000001086e */
[-C--:B------:R-:W-:Y:S02]  /*3130*/  FFMA.FTZ R56, R13, R46.reuse, -R56 ;  /* 0x0000002e0d387223 */ /* 0x080fe40000010838 */
[----:B------:R-:W-:Y:S01]  /*3140*/  FFMA.FTZ R47, R11, R46, R50 ;  /* 0x0000002e0b2f7223 */ /* 0x000fe20000010032 */
[----:B------:R-:W-:Y:S01]  /*3150*/  FFMA.FTZ R57, R44, R45, R51 ;  /* 0x0000002d2c397223 */ /* 0x000fe20000010033 */
[----:B------:R-:W-:-:S02]  /*3160*/  HADD2.F32 R15, -RZ, R108.H1_H1 ;  /* 0x3000006cff0f7230 */ /* 0x000fc40000004100 */
[----:B------:R-:W-:Y:S02]  /*3170*/  HADD2.F32 R108, -RZ, R108.H0_H0 ;  /* 0x2000006cff6c7230 */ /* 0x000fe40000004100 */
[----:B------:R-:W-:Y:S02]  /*3180*/  HADD2.F32 R44, -RZ, R107.H1_H1 ;  /* 0x3000006bff2c7230 */ /* 0x000fe40000004100 */
[----:B------:R-:W-:Y:S02]  /*3190*/  HADD2.F32 R11, -RZ, R12.H1_H1 ;  /* 0x3000000cff0b7230 */ /* 0x000fe40000004100 */
[----:B------:R-:W-:Y:S02]  /*31a0*/  HADD2.F32 R13, -RZ, R14.H1_H1 ;  /* 0x3000000eff0d7230 */ /* 0x000fe40000004100 */
[----:B------:R-:W-:Y:S02]  /*31b0*/  HADD2.F32 R12, -RZ, R12.H0_H0 ;  /* 0x2000000cff0c7230 */ /* 0x000fe40000004100 */
[----:B------:R-:W-:Y:S01]  /*31c0*/  FMUL.FTZ R45, R11, R108 ;  /* 0x0000006c0b2d7220 */ /* 0x000fe20000410000 */
[----:B------:R-:W-:-:S02]  /*31d0*/  HADD2.F32 R14, -RZ, R14.H0_H0 ;  /* 0x2000000eff0e7230 */ /* 0x000fc40000004100 */
[----:B------:R-:W-:Y:S01]  /*31e0*/  FMUL.FTZ R51, R13, R44 ;  /* 0x0000002c0d337220 */ /* 0x000fe20000410000 */
[----:B------:R-:W-:Y:S02]  /*31f0*/  HADD2.F32 R107, -RZ, R107.H0_H0 ;  /* 0x2000006bff6b7230 */ /* 0x000fe40000004100 */
[C---:B------:R-:W-:Y:S01]  /*3200*/  FMUL.FTZ R108, R12.reuse, R108 ;  /* 0x0000006c0c6c7220 */ /* 0x040fe20000410000 */
[-C--:B------:R-:W-:Y:S01]  /*3210*/  FFMA.FTZ R45, R12, R15.reuse, -R45 ;  /* 0x0000000f0c2d7223 */ /* 0x080fe2000001082d */
[C---:B------:R-:W-:Y:S02]  /*3220*/  FMUL.FTZ R44, R14.reuse, R44 ;  /* 0x0000002c0e2c7220 */ /* 0x040fe40000410000 */
[----:B------:R-:W-:Y:S01]  /*3230*/  FFMA.FTZ R108, R11, R15, R108 ;  /* 0x0000000f0b6c7223 */ /* 0x000fe2000001006c */
[-C--:B------:R-:W-:Y:S01]  /*3240*/  FFMA.FTZ R51, R14, R107.reuse, -R51 ;  /* 0x0000006b0e337223 */ /* 0x080fe20000010833 */
[----:B------:R-:W-:Y:S01]  /*3250*/  FFMA.FTZ R44, R13, R107, R44 ;  /* 0x0000006b0d2c7223 */ /* 0x000fe2000001002c */
[----:B------:R-:W-:-:S02]  /*3260*/  F2FP.F16.F32.PACK_AB R13, R47, R56 ;  /* 0x000000382f0d723e */ /* 0x000fc400000000ff */
[----:B------:R-:W-:Y:S02]  /*3270*/  F2FP.F16.F32.PACK_AB R15, R57, R110 ;  /* 0x0000006e390f723e */ /* 0x000fe400000000ff */
[----:B------:R-:W-:Y:S02]  /*3280*/  F2FP.F16.F32.PACK_AB R12, R108, R45 ;  /* 0x0000002d6c0c723e */ /* 0x000fe400000000ff */
[----:B------:R-:W-:-:S07]  /*3290*/  F2FP.F16.F32.PACK_AB R14, R44, R51 ;  /* 0x000000332c0e723e */ /* 0x000fce00000000ff */
.L_x_10445:
[----:B------:R-:W-:Y:S05]  /*32a0*/  BSYNC B2 ;  /* 0x0000000000027941 */ /* 0x000fea0003800000 */
.L_x_10444:
[----:B0-----:R0:W-:Y:S02]  /*32b0*/  ST.E.128 desc[UR60][R48.64], R12 ;  /* 0x0000000c30007985 */ /* 0x0011e4000c101d3c */
.L_x_10439:
[----:B------:R-:W-:Y:S05]  /*32c0*/  BSYNC B1 ;  /* 0x0000000000017941 */ /* 0x000fea0003800000 */
.L_x_10438:
[----:B------:R-:W-:-:S03]  /*32d0*/  UMOV UR4, 0xffffffff ;  /* 0xffffffff00047882 */ /* 0x000fc60000000000 */
[----:B------:R-:W-:Y:S05]  /*32e0*/  BRA.DIV UR4, `(.L_x_10446) ;  /* 0x0000016204187947 */ /* 0x000fea000b800000 */
[----:B-1----:R-:W1:Y:S04]  /*32f0*/  SHFL.IDX PT, R103, R103, 0x1, 0x1c1f ;  /* 0x003c1f0067677f89 */ /* 0x002e6800000e0000 */
[----:B------:R0:W0:Y:S02]  /*3300*/  SHFL.IDX PT, R47, R102, 0x1, 0x1c1f ;  /* 0x003c1f00662f7f89 */ /* 0x00002400000e0000 */
.L_x_10696:
        /* <DEDUP_REMOVED lines=49> */
.L_x_10451:
[----:B------:R-:W-:Y:S05]  /*3620*/  BSYNC B2 ;  /* 0x0000000000027941 */ /* 0x000fea0003800000 */
.L_x_10450:
[----:B----4-:R0:W-:Y:S02]  /*3630*/  ST.E.128 desc[UR60][R44.64], R12 ;  /* 0x0000000c2c007985 */ /* 0x0101e4000c101d3c */
.L_x_10449:
[----:B------:R-:W-:Y:S05]  /*3640*/  BSYNC B1 ;  /* 0x0000000000017941 */ /* 0x000fea0003800000 */
.L_x_10448:
        /* <DEDUP_REMOVED lines=48> */
.L_x_10453:
[----:B------:R-:W-:Y:S05]  /*3950*/  BSYNC B1 ;  /* 0x0000000000017941 */ /* 0x000fea0003800000 */
.L_x_10452:
[----:B----4-:R0:W-:Y:S01]  /*3960*/  ST.E.128 desc[UR60][R40.64], R12 ;  /* 0x0000000c28007985 */ /* 0x0101e2000c101d3c */
[----:B------:R-:W-:Y:S05]  /*3970*/  BRA `(.L_x_10447) ;  /* 0x0000001800247947 */ /* 0x000fea0003800000 */
.L_x_10429:
[----:B------:R-:W-:Y:S01]  /*3980*/  VIADD R11, R200, 0x40 ;  /* 0x00000040c80b7836 */ /* 0x000fe20000000000 */
[----:B------:R-:W-:Y:S02]  /*3990*/  CS2R R38, SRZ ;  /* 0x0000000000267805 */ /* 0x000fe4000001ff00 */
[----:B------:R-:W-:Y:S02]  /*39a0*/  CS2R R36, SRZ ;  /* 0x0000000000247805 */ /* 0x000fe4000001ff00 */
[----:B------:R-:W-:Y:S02]  /*39b0*/  CS2R R42, SRZ ;  /* 0x00000000002a7805 */ /* 0x000fe4000001ff00 */
[----:B------:R-:W-:Y:S02]  /*39c0*/  CS2R R40, SRZ ;  /* 0x0000000000287805 */ /* 0x000fe4000001ff00 */
[----:B------:R-:W-:-:S04]  /*39d0*/  ISETP.GE.AND P2, PT, R11, R100, PT ;  /* 0x000000640b00720c */ /* 0x000fc80003f46270 */
[----:B------:R-:W-:-:S13]  /*39e0*/  ISETP.GE.OR P2, PT, R16, R58, P2 ;  /* 0x0000003a1000720c */ /* 0x000fda0001746670 */
[----:B------:R-:W-:-:S04]  /*39f0*/  @!P2 IADD3 R48, P3, P4, R54, R12, R85 ;  /* 0x0000000c3630a210 */ /* 0x000fc80007c7e055 */
[----:B------:R-:W-:Y:S02]  /*3a00*/  @!P2 IADD3.X R49, R72, R57, R86, P3, P4 ;  /* 0x000000394831a210 */ /* 0x000fe40001fe8456 */
[----:B------:R-:W-:-:S04]  /*3a10*/  @!P2 IADD3 R4, P3, P4, R64, R14, R83 ;  /* 0x0000000e4004a210 */ /* 0x000fc80007c7e053 */
[----:B------:R-:W-:Y:S02]  /*3a20*/  @!P2 IADD3.X R11, R70, R93, R84, P3, P4 ;  /* 0x0000005d460ba210 */ /* 0x000fe40001fe8454 */
[----:B------:R-:W-:-:S04]  /*3a30*/  ISETP.GE.AND P3, PT, R200, R100, PT ;  /* 0x00000064c800720c */ /* 0x000fc80003f66270 */
[----:B------:R-:W-:-:S13]  /*3a40*/  ISETP.GE.OR P3, PT, R16, R58, P3 ;  /* 0x0000003a1000720c */ /* 0x000fda0001f66670 */
[----:B------:R-:W0:Y:S01]  /*3a50*/  @!P3 LDC.64 R44, c[0x0][0x3e8] ;  /* 0x0000fa00ff2cbb82 */ /* 0x000e220000000a00 */
[----:B------:R-:W-:-:S05]  /*3a60*/  @!P3 IADD3 R12, P4, R54, R12, RZ ;  /* 0x0000000c360cb210 */ /* 0x000fca0007f9e0ff */
[----:B------:R-:W-:Y:S02]  /*3a70*/  @!P3 IMAD.X R13, R57, 0x1, R72, P4 ;  /* 0x00000001390db824 */ /* 0x000fe400020e0648 */
[----:B------:R-:W1:Y:S01]  /*3a80*/  @!P3 LDC.64 R46, c[0x0][0x400] ;  /* 0x00010000ff2ebb82 */ /* 0x000e620000000a00 */
[----:B0-----:R-:W-:-:S04]  /*3a90*/  @!P3 LEA R44, P4, R12, R44, 0x1 ;  /* 0x0000002c0c2cb211 */ /* 0x001fc800078808ff */
[----:B------:R-:W-:Y:S02]  /*3aa0*/  @!P3 LEA.HI.X R45, R12, R45, R13, 0x1, P4 ;  /* 0x0000002d0c2db211 */ /* 0x000fe400020f0c0d */
[----:B------:R-:W-:-:S03]  /*3ab0*/  @!P3 IADD3 R14, P4, R64, R14, RZ ;  /* 0x0000000e400eb210 */ /* 0x000fc60007f9e0ff */
[----:B------:R0:W2:Y:S01]  /*3ac0*/  @!P3 LDG.E.128 R36, desc[UR60][R44.64] ;  /* 0x0000003c2c24b981 */ /* 0x0000a2000c1e1d00 */
[----:B------:R-:W-:Y:S02]  /*3ad0*/  @!P3 IADD3.X R12, R93, R70, RZ, P4, !PT ;  /* 0x000000465d0cb210 */ /* 0x000fe400027fe4ff */
[----:B-1----:R-:W-:-:S04]  /*3ae0*/  @!P3 LEA R46, P4, R14, R46, 0x1 ;  /* 0x0000002e0e2eb211 */ /* 0x002fc800078808ff */
[----:B------:R-:W-:Y:S02]  /*3af0*/  @!P3 LEA.HI.X R47, R14, R47, R12, 0x1, P4 ;  /* 0x0000002f0e2fb211 */ /* 0x000fe400020f0c0c */
[----:B------:R-:W1:Y:S03]  /*3b00*/  @!P2 LDC.64 R14, c[0x0][0x3e8] ;  /* 0x0000fa00ff0eab82 */ /* 0x000e660000000a00 */
[----:B------:R3:W4:Y:S05]  /*3b10*/  @!P3 LDG.E.128 R40, desc[UR60][R46.64] ;  /* 0x0000003c2e28b981 */ /* 0x00072a000c1e1d00 */
[----:B------:R-:W5:Y:S01]  /*3b20*/  @!P2 LDC.64 R12, c[0x0][0x400] ;  /* 0x00010000ff0cab82 */ /* 0x000f620000000a00 */
[----:B0-----:R-:W-:-:S02]  /*3b30*/  CS2R R44, SRZ ;  /* 0x00000000002c7805 */ /* 0x001fc4000001ff00 */
[----:B---3--:R-:W-:Y:S02]  /*3b40*/  CS2R R46, SRZ ;  /* 0x00000000002e7805 */ /* 0x008fe4000001ff00 */
[----:B------:R-:W-:Y:S02]  /*3b50*/  CS2R R50, SRZ ;  /* 0x0000000000327805 */ /* 0x000fe4000001ff00 */
[----:B-1----:R-:W-:-:S04]  /*3b60*/  @!P2 LEA R14, P3, R48, R14, 0x1 ;  /* 0x0000000e300ea211 */ /* 0x002fc800078608ff */
[----:B------:R-:W-:Y:S02]  /*3b70*/  @!P2 LEA.HI.X R15, R48, R15, R49, 0x1, P3 ;  /* 0x0000000f300fa211 */ /* 0x000fe400018f0c31 */
[----:B------:R-:W-:Y:S02]  /*3b80*/  CS2R R48, SRZ ;  /* 0x0000000000307805 */ /* 0x000fe4000001ff00 */
[C---:B-----5:R-:W-:Y:S01]  /*3b90*/  @!P2 LEA R12, P3, R4.reuse, R12, 0x1 ;  /* 0x0000000c040ca211 */ /* 0x060fe200078608ff */
[----:B------:R-:W3:Y:S03]  /*3ba0*/  @!P2 LDG.E.128 R44, desc[UR60][R14.64] ;  /* 0x0000003c0e2ca981 */ /* 0x000ee6000c1e1d00 */
[----:B------:R-:W-:-:S05]  /*3bb0*/  @!P2 LEA.HI.X R13, R4, R13, R11, 0x1, P3 ;  /* 0x0000000d040da211 */ /* 0x000fca00018f0c0b */
[----:B------:R0:W5:Y:S01]  /*3bc0*/  @!P2 LDG.E.128 R48, desc[UR60][R12.64] ;  /* 0x0000003c0c30a981 */ /* 0x000162000c1e1d00 */
[----:B------:R-:W-:Y:S02]  /*3bd0*/  ISETP.NE.AND P3, PT, R205, 0x3, PT ;  /* 0x00000003cd00780c */ /* 0x000fe40003f65270 */
[----:B------:R-:W-:Y:S01]  /*3be0*/  ISETP.GE.AND P2, PT, R16, R58, PT ;  /* 0x0000003a1000720c */ /* 0x000fe20003f46270 */
[----:B--2---:R-:W-:Y:S02]  /*3bf0*/  IMAD.MOV.U32 R4, RZ, RZ, R38 ;  /* 0x000000ffff047224 */ /* 0x004fe400078e0026 */
[----:B------:R-:W-:Y:S02]  /*3c00*/  IMAD.MOV.U32 R11, RZ, RZ, R39 ;  /* 0x000000ffff0b7224 */ /* 0x000fe400078e0027 */
[----:B------:R-:W-:Y:S02]  /*3c10*/  IMAD.MOV.U32 R56, RZ, RZ, R36 ;  /* 0x000000ffff387224 */ /* 0x000fe400078e0024 */
[----:B------:R-:W-:Y:S01]  /*3c20*/  IMAD.MOV.U32 R57, RZ, RZ, R37 ;  /* 0x000000ffff397224 */ /* 0x000fe200078e0025 */
[----:B------:R-:W-:-:S02]  /*3c30*/  PRMT R111, R111, 0x5410, R4 ;  /* 0x000054106f6f7816 */ /* 0x000fc40000000004 */
[----:B------:R-:W-:Y:S02]  /*3c40*/  PRMT R119, R11, 0x7610, R119 ;  /* 0x000076100b777816 */ /* 0x000fe40000000077 */
[----:B------:R-:W-:Y:S01]  /*3c50*/  PRMT R112, R56, 0x7610, R112 ;  /* 0x0000761038707816 */ /* 0x000fe20000000070 */
[----:B----4-:R-:W-:Y:S01]  /*3c60*/  IMAD.MOV.U32 R4, RZ, RZ, R42 ;  /* 0x000000ffff047224 */ /* 0x010fe200078e002a */
[----:B------:R-:W-:Y:S01]  /*3c70*/  MOV R11, R43 ;  /* 0x0000002b000b7202 */ /* 0x000fe20000000f00 */
[----:B0-----:R-:W-:Y:S01]  /*3c80*/  IMAD.MOV.U32 R12, RZ, RZ, R40 ;  /* 0x000000ffff0c7224 */ /* 0x001fe200078e0028 */
[----:B------:R-:W-:Y:S01]  /*3c90*/  PRMT R113, R57, 0x7610, R113 ;  /* 0x0000761039717816 */ /* 0x000fe20000000071 */
[----:B------:R-:W-:Y:S01]  /*3ca0*/  IMAD.MOV.U32 R13, RZ, RZ, R41 ;  /* 0x000000ffff0d7224 */ /* 0x000fe200078e0029 */
[----:B------:R-:W-:Y:S02]  /*3cb0*/  PRMT R111, R4, 0x7610, R111 ;  /* 0x00007610046f7816 */ /* 0x000fe4000000006f */
[----:B------:R-:W-:-:S02]  /*3cc0*/  PRMT R119, R119, 0x5410, R11 ;  /* 0x0000541077777816 */ /* 0x000fc4000000000b */
[----:B------:R-:W-:Y:S02]  /*3cd0*/  PRMT R112, R112, 0x5410, R12 ;  /* 0x0000541070707816 */ /* 0x000fe4000000000c */
[----:B------:R-:W-:Y:S01]  /*3ce0*/  PRMT R113, R113, 0x5410, R13 ;  /* 0x0000541071717816 */ /* 0x000fe2000000000d */
[----:B---3--:R-:W-:Y:S01]  /*3cf0*/  IMAD.MOV.U32 R4, RZ, RZ, R46 ;  /* 0x000000ffff047224 */ /* 0x008fe200078e002e */
[----:B------:R-:W-:Y:S01]  /*3d00*/  MOV R13, R45 ;  /* 0x0000002d000d7202 */ /* 0x000fe20000000f00 */
[----:B------:R-:W-:Y:S02]  /*3d10*/  IMAD.MOV.U32 R11, RZ, RZ, R47 ;  /* 0x000000ffff0b7224 */ /* 0x000fe400078e002f */
[----:B------:R-:W-:-:S03]  /*3d20*/  IMAD.MOV.U32 R12, RZ, RZ, R44 ;  /* 0x000000ffff0c7224 */ /* 0x000fc600078e002c */
[----:B------:R-:W-:Y:S01]  /*3d30*/  PRMT R105, R4, 0x5410, R11 ;  /* 0x0000541004697816 */ /* 0x000fe2000000000b */
[----:B-----5:R-:W-:Y:S01]  /*3d40*/  IMAD.MOV.U32 R4, RZ, RZ, R50 ;  /* 0x000000ffff047224 */ /* 0x020fe200078e0032 */
        /* <DEDUP_REMOVED lines=8> */
.L_x_10454:
[----:B------:R-:W-:Y:S01]  /*3dd0*/  IMAD R4, R18, 0x8, R19 ;  /* 0x0000000812047824 */ /* 0x000fe200078e0213 */
[----:B------:R-:W-:Y:S01]  /*3de0*/  SHF.L.U32 R101, R203, 0x1f, RZ ;  /* 0x0000001fcb657819 */ /* 0x000fe200000006ff */
[----:B------:R-:W0:Y:S01]  /*3df0*/  LDC R104, c[0x0][0x2f4] ;  /* 0x0000bd00ff687b82 */ /* 0x000e220000000800 */
[----:B------:R-:W-:Y:S02]  /*3e00*/  BSSY B1, `(.L_x_10455) ;  /* 0x0000003000017945 */ /* 0x000fe40003800000 */
[----:B------:R-:W1:Y:S02]  /*3e10*/  SYNCS.PHASECHK.TRANS64.TRYWAIT P4, [R4+URZ+0x32490], R101 ;  /* 0x03249065040075a7 */ /* 0x000e64000808017f */
[----:B-1----:R-:W-:Y:S05]  /*3e20*/  @!P4 BRA `(.L_x_10456) ;  /* 0x000001540094c947 */ /* 0x002fea0003800000 */
.L_x_10697:
[----:B------:R-:W-:Y:S05]  /*3e30*/  BSYNC B1 ;  /* 0x0000000000017941 */ /* 0x000fea0003800000 */
.L_x_10455:
[----:B------:R-:W-:Y:S01]  /*3e40*/  UMOV UR4, 0xffffffff ;  /* 0xffffffff00047882 */ /* 0x000fe20000000000 */
[----:B0-----:R-:W-:Y:S02]  /*3e50*/  IADD3 R106, -R89, R104, RZ ;  /* 0x00000068596a7210 */ /* 0x001fe40007ffe1ff */
[----:B------:R-:W-:Y:S05]  /*3e60*/  BRA.DIV UR4, `(.L_x_10457) ;  /* 0x0000015604987947 */ /* 0x000fea000b800000 */
[----:B------:R0:W2:Y:S04]  /*3e70*/  SHFL.IDX PT, R95, R103, RZ, 0x1c1f ;  /* 0x001c1fff675f7589 */ /* 0x0000a800000e0000 */
[----:B------:R0:W3:Y:S02]  /*3e80*/  SHFL.IDX PT, R94, R102, RZ, 0x1c1f ;  /* 0x001c1fff665e7589 */ /* 0x0000e400000e0000 */
.L_x_10701:
[----:B------:R-:W-:Y:S01]  /*3e90*/  ISETP.GE.OR P4, PT, R200, R100, P1 ;  /* 0x00000064c800720c */ /* 0x000fe20000f86670 */
[----:B------:R-:W-:-:S12]  /*3ea0*/  BSSY B1, `(.L_x_10458) ;  /* 0x0000073000017945 */ /* 0x000fd80003800000 */
[----:B------:R-:W-:Y:S05]  /*3eb0*/  @P4 BRA `(.L_x_10459) ;  /* 0x0000000400c44947 */ /* 0x000fea0003800000 */
[----:B------:R-:W4:Y:S01]  /*3ec0*/  S2R R12, SR_TID.X ;  /* 0x00000000000c7919 */ /* 0x000f220000002100 */
[----:B------:R-:W-:Y:S01]  /*3ed0*/  SEL R11, R89, R106, !P0 ;  /* 0x0000006a590b7207 */ /* 0x000fe20004000000 */
[----:B------:R-:W-:Y:S01]  /*3ee0*/  BSSY B2, `(.L_x_10460) ;  /* 0x000006a000027945 */ /* 0x000fe20003800000 */
[----:B---3--:R-:W-:-:S04]  /*3ef0*/  LEA R92, P4, R68, R94, 0x1 ;  /* 0x0000005e445c7211 */ /* 0x008fc800078808ff */
[----:B--2---:R-:W-:Y:S01]  /*3f00*/  LEA.HI.X R93, R68, R95, R32, 0x1, P4 ;  /* 0x0000005f445d7211 */ /* 0x004fe200020f0c20 */
[----:B----4-:R-:W-:Y:S01]  /*3f10*/  VIADD R13, R12, 0xffffff80 ;  /* 0xffffff800c0d7836 */ /* 0x010fe20000000000 */
[----:B------:R-:W-:-:S04]  /*3f20*/  SHF.R.S32.HI R12, RZ, 0x1f, R11 ;  /* 0x0000001fff0c7819 */ /* 0x000fc8000001140b */
[----:B------:R-:W-:Y:S02]  /*3f30*/  LEA.HI R12, R12, R11, RZ, 0x4 ;  /* 0x0000000b0c0c7211 */ /* 0x000fe400078f20ff */
[----:B------:R-:W-:Y:S02]  /*3f40*/  SHF.R.S32.HI R14, RZ, 0x1f, R13 ;  /* 0x0000001fff0e7819 */ /* 0x000fe4000001140d */
[----:B------:R-:W-:Y:S01]  /*3f50*/  LEA.HI.SX32 R11, R12, R69, 0x1c ;  /* 0x000000450c0b7211 */ /* 0x000fe200078fe2ff */
[----:B------:R-:W-:Y:S01]  /*3f60*/  IMAD R12, R18, 0x1800, R31 ;  /* 0x00001800120c7824 */ /* 0x000fe200078e021f */
[----:B------:R-:W-:-:S03]  /*3f70*/  LEA.HI R14, R14, R13, RZ, 0x5 ;  /* 0x0000000d0e0e7211 */ /* 0x000fc600078f28ff */
[----:B------:R-:W-:Y:S01]  /*3f80*/  IMAD.SHL.U32 R11, R11, 0x8, RZ ;  /* 0x000000080b0b7824 */ /* 0x000fe200078e00ff */
[----:B------:R-:W-:Y:S01]  /*3f90*/  SHF.R.S32.HI R14, RZ, 0x5, R14 ;  /* 0x00000005ff0e7819 */ /* 0x000fe2000001140e */
[----:B------:R-:W-:-:S03]  /*3fa0*/  IMAD R12, R12, 0x2, R19 ;  /* 0x000000020c0c7824 */ /* 0x000fc600078e0213 */
[----:B------:R-:W-:-:S04]  /*3fb0*/  LOP3.LUT R13, R82, 0x38, R11, 0xf8, !PT ;  /* 0x00000038520d7812 */ /* 0x000fc800078ef80b */
[----:B------:R-:W-:-:S05]  /*3fc0*/  LOP3.LUT R13, R13, R80, RZ, 0x3c, !PT ;  /* 0x000000500d0d7212 */ /* 0x000fca00078e3cff */
[----:B------:R-:W-:-:S04]  /*3fd0*/  IMAD R13, R14, 0x200, R13 ;  /* 0x000002000e0d7824 */ /* 0x000fc800078e020d */
[----:B------:R-:W-:-:S04]  /*3fe0*/  IMAD R14, R18, 0x1800, R13 ;  /* 0x00001800120e7824 */ /* 0x000fc800078e020d */
[----:B------:R-:W-:Y:S02]  /*3ff0*/  IMAD R56, R14, 0x2, R19 ;  /* 0x000000020e387824 */ /* 0x000fe400078e0213 */
[----:B------:R-:W2:Y:S04]  /*4000*/  LDS.128 R12, [R12+0x1c400] ;  /* 0x01c400000c0c7984 */ /* 0x000ea80000000c00 */
[----:B------:R-:W3:Y:S01]  /*4010*/  LDS.128 R56, [R56+0x1c400] ;  /* 0x01c4000038387984 */ /* 0x000ee20000000c00 */
[----:B------:R-:W-:Y:S05]  /*4020*/  @P2 BRA `(.L_x_10461) ;  /* 0x0000000400542947 */ /* 0x000fea0003800000 */
[----:B------:R-:W-:Y:S02]  /*4030*/  SHF.R.U32.HI R114, RZ, 0x10, R41 ;  /* 0x00000010ff727819 */ /* 0x000fe40000011629 */
[--C-:B------:R-:W-:Y:S02]  /*4040*/  SHF.R.U64 R110, R36, 0x10, R37.reuse ;  /* 0x00000010246e7819 */ /* 0x100fe40000001225 */
[----:B------:R-:W-:Y:S01]  /*4050*/  SHF.R.U32.HI R115, RZ, 0x10, R37 ;  /* 0x00000010ff737819 */ /* 0x000fe20000011625 */
[----:B------:R-:W-:Y:S01]  /*4060*/  HADD2.F32 R114, -RZ, R114.H0_H0 ;  /* 0x20000072ff727230 */ /* 0x000fe20000004100 */
[--C-:B------:R-:W-:Y:S01]  /*4070*/  SHF.R.U64 R37, R42, 0x10, R43.reuse ;  /* 0x000000102a257819 */ /* 0x100fe2000000122b */
[----:B------:R-:W-:Y:S01]  /*4080*/  HADD2.F32 R110, -RZ, R110.H0_H0 ;  /* 0x2000006eff6e7230 */ /* 0x000fe20000004100 */
[----:B------:R-:W-:Y:S01]  /*4090*/  SHF.R.U32.HI R117, RZ, 0x10, R43 ;  /* 0x00000010ff757819 */ /* 0x000fe2000001162b */
[--C-:B------:R-:W-:Y:S01]  /*40a0*/  HADD2.F32 R43, -RZ, R113.reuse.H0_H0 ;  /* 0x20000071ff2b7230 */ /* 0x100fe20000004100 */
[----:B------:R-:W-:Y:S01]  /*40b0*/  SHF.R.U64 R40, R40, 0x10, R41 ;  /* 0x0000001028287819 */ /* 0x000fe20000001229 */
[----:B------:R-:W-:Y:S01]  /*40c0*/  HADD2.F32 R113, -RZ, R113.H1_H1 ;  /* 0x30000071ff717230 */ /* 0x000fe20000004100 */
[--C-:B------:R-:W-:Y:S01]  /*40d0*/  SHF.R.U64 R36, R38, 0x10, R39.reuse ;  /* 0x0000001026247819 */ /* 0x100fe20000001227 */
[--C-:B---3--:R-:W-:Y:S01]  /*40e0*/  HADD2.F32 R38, -RZ, R57.reuse.H0_H0 ;  /* 0x20000039ff267230 */ /* 0x108fe20000004100 */
[----:B------:R-:W-:Y:S01]  /*40f0*/  SHF.R.U32.HI R118, RZ, 0x10, R39 ;  /* 0x00000010ff767819 */ /* 0x000fe20000011627 */
[----:B--2---:R-:W-:Y:S01]  /*4100*/  IMAD.MOV.U32 R39, RZ, RZ, R15 ;  /* 0x000000ffff277224 */ /* 0x004fe200078e000f */
[----:B------:R-:W-:Y:S01]  /*4110*/  MOV R41, R12 ;  /* 0x0000000c00297202 */ /* 0x000fe20000000f00 */
[----:B------:R-:W-:-:S02]  /*4120*/  HADD2.F32 R57, -RZ, R57.H1_H1 ;  /* 0x30000039ff397230 */ /* 0x000fc40000004100 */
[--C-:B------:R-:W-:Y:S02]  /*4130*/  HADD2.F32 R12, -RZ, R13.reuse.H0_H0 ;  /* 0x2000000dff0c7230 */ /* 0x100fe40000004100 */
[----:B------:R-:W-:Y:S02]  /*4140*/  HADD2.F32 R15, -RZ, R13.H1_H1 ;  /* 0x3000000dff0f7230 */ /* 0x000fe40000004100 */
[-C--:B------:R-:W-:Y:S01]  /*4150*/  FMUL.FTZ R13, R38, R113.reuse ;  /* 0x00000071260d7220 */ /* 0x080fe20000410000 */
[----:B------:R-:W-:Y:S02]  /*4160*/  HADD2.F32 R42, -RZ, R115.H0_H0 ;  /* 0x20000073ff2a7230 */ /* 0x000fe40000004100 */
[C---:B------:R-:W-:Y:S01]  /*4170*/  FMUL.FTZ R113, R12.reuse, R113 ;  /* 0x000000710c717220 */ /* 0x040fe20000410000 */
[-C--:B------:R-:W-:Y:S01]  /*4180*/  FMUL.FTZ R116, R57, R114.reuse ;  /* 0x0000007239747220 */ /* 0x080fe20000410000 */
[C---:B------:R-:W-:Y:S01]  /*4190*/  FMUL.FTZ R114, R15.reuse, R114 ;  /* 0x000000720f727220 */ /* 0x040fe20000410000 */
[-C--:B------:R-:W-:Y:S01]  /*41a0*/  FFMA.FTZ R12, R12, R43.reuse, -R13 ;  /* 0x0000002b0c0c7223 */ /* 0x080fe2000001080d */
[----:B------:R-:W-:Y:S01]  /*41b0*/  FFMA.FTZ R13, R38, R43, R113 ;  /* 0x0000002b260d7223 */ /* 0x000fe20000010071 */
[-C--:B------:R-:W-:Y:S01]  /*41c0*/  FFMA.FTZ R15, R15, R42.reuse, -R116 ;  /* 0x0000002a0f0f7223 */ /* 0x080fe20000010874 */
[----:B------:R-:W-:Y:S01]  /*41d0*/  FFMA.FTZ R38, R57, R42, R114 ;  /* 0x0000002a39267223 */ /* 0x000fe20000010072 */
[----:B------:R-:W-:-:S02]  /*41e0*/  HADD2.F32 R115, -RZ, R119.H1_H1 ;  /* 0x30000077ff737230 */ /* 0x000fc40000004100 */
[--C-:B------:R-:W-:Y:S01]  /*41f0*/  HADD2.F32 R57, -RZ, R59.reuse.H0_H0 ;  /* 0x2000003bff397230 */ /* 0x100fe20000004100 */
[----:B------:R-:W-:Y:S01]  /*4200*/  F2FP.F16.F32.PACK_AB R15, R15, R12 ;  /* 0x0000000c0f0f723e */ /* 0x000fe200000000ff */
[----:B------:R-:W-:Y:S02]  /*4210*/  HADD2.F32 R59, -RZ, R59.H1_H1 ;  /* 0x3000003bff3b7230 */ /* 0x000fe40000004100 */
[----:B------:R-:W-:Y:S02]  /*4220*/  HADD2.F32 R42, -RZ, R39.H0_H0 ;  /* 0x20000027ff2a7230 */ /* 0x000fe40000004100 */
[----:B------:R-:W-:Y:S02]  /*4230*/  HADD2.F32 R116, -RZ, R117.H0_H0 ;  /* 0x20000075ff747230 */ /* 0x000fe40000004100 */
[----:B------:R-:W-:Y:S02]  /*4240*/  HADD2.F32 R43, -RZ, R39.H1_H1 ;  /* 0x30000027ff2b7230 */ /* 0x000fe40000004100 */
[----:B------:R-:W-:Y:S01]  /*4250*/  FMUL.FTZ R39, R57, R115 ;  /* 0x0000007339277220 */ /* 0x000fe20000410000 */
[----:B------:R-:W-:-:S02]  /*4260*/  HADD2.F32 R113, -RZ, R119.H0_H0 ;  /* 0x20000077ff717230 */ /* 0x000fc40000004100 */
[-C--:B------:R-:W-:Y:S01]  /*4270*/  FMUL.FTZ R120, R59, R116.reuse ;  /* 0x000000743b787220 */ /* 0x080fe20000410000 */
[----:B------:R-:W-:Y:S02]  /*4280*/  HADD2.F32 R114, -RZ, R118.H0_H0 ;  /* 0x20000076ff727230 */ /* 0x000fe40000004100 */
[C---:B------:R-:W-:Y:S01]  /*4290*/  FMUL.FTZ R118, R42.reuse, R115 ;  /* 0x000000732a767220 */ /* 0x040fe20000410000 */
[----:B------:R-:W-:Y:S01]  /*42a0*/  FMUL.FTZ R116, R43, R116 ;  /* 0x000000742b747220 */ /* 0x000fe20000410000 */
[-C--:B------:R-:W-:Y:S02]  /*42b0*/  FFMA.FTZ R39, R42, R113.reuse, -R39 ;  /* 0x000000712a277223 */ /* 0x080fe40000010827 */
[----:B------:R-:W-:Y:S01]  /*42c0*/  FFMA.FTZ R42, R57, R113, R118 ;  /* 0x00000071392a7223 */ /* 0x000fe20000010076 */
[-C--:B------:R-:W-:Y:S01]  /*42d0*/  FFMA.FTZ R120, R43, R114.reuse, -R120 ;  /* 0x000000722b787223 */ /* 0x080fe20000010878 */
[----:B------:R-:W-:Y:S01]  /*42e0*/  FFMA.FTZ R117, R59, R114, R116 ;  /* 0x000000723b757223 */ /* 0x000fe20000010074 */
[----:B------:R-:W-:-:S02]  /*42f0*/  HADD2.F32 R57, -RZ, R112.H0_H0 ;  /* 0x20000070ff397230 */ /* 0x000fc40000004100 */
[----:B------:R-:W-:Y:S01]  /*4300*/  HADD2.F32 R112, -RZ, R112.H1_H1 ;  /* 0x30000070ff707230 */ /* 0x000fe20000004100 */
[----:B------:R-:W-:Y:S01]  /*4310*/  F2FP.F16.F32.PACK_AB R39, R120, R39 ;  /* 0x000000277827723e */ /* 0x000fe200000000ff */
[----:B------:R-:W-:Y:S01]  /*4320*/  HADD2.F32 R59, -RZ, R40.H0_H0 ;  /* 0x20000028ff3b7230 */ /* 0x000fe20000004100 */
[----:B------:R-:W-:Y:S01]  /*4330*/  F2FP.F16.F32.PACK_AB R42, R117, R42 ;  /* 0x0000002a752a723e */ /* 0x000fe200000000ff */
[--C-:B------:R-:W-:Y:S02]  /*4340*/  HADD2.F32 R43, -RZ, R56.reuse.H0_H0 ;  /* 0x20000038ff2b7230 */ /* 0x100fe40000004100 */
[--C-:B------:R-:W-:Y:S02]  /*4350*/  HADD2.F32 R40, -RZ, R41.reuse.H0_H0 ;  /* 0x20000029ff287230 */ /* 0x100fe40000004100 */
[----:B------:R-:W-:Y:S02]  /*4360*/  HADD2.F32 R56, -RZ, R56.H1_H1 ;  /* 0x30000038ff387230 */ /* 0x000fe40000004100 */
[----:B------:R-:W-:Y:S01]  /*4370*/  FMUL.FTZ R113, R43, R112 ;  /* 0x000000702b717220 */ /* 0x000fe20000410000 */
[----:B------:R-:W-:-:S02]  /*4380*/  HADD2.F32 R41, -RZ, R41.H1_H1 ;  /* 0x30000029ff297230 */ /* 0x000fc40000004100 */
[----:B------:R-:W-:Y:S01]  /*4390*/  FMUL.FTZ R112, R40, R112 ;  /* 0x0000007028707220 */ /* 0x000fe20000410000 */
[----:B------:R-:W-:Y:S01]  /*43a0*/  FMUL.FTZ R114, R56, R59 ;  /* 0x0000003b38727220 */ /* 0x000fe20000410000 */
[----:B------:R-:W-:Y:S01]  /*43b0*/  FFMA.FTZ R113, R40, R57, -R113 ;  /* 0x0000003928717223 */ /* 0x000fe20000010871 */
[----:B------:R-:W-:Y:S01]  /*43c0*/  FMUL.FTZ R59, R41, R59 ;  /* 0x0000003b293b7220 */ /* 0x000fe20000410000 */
[----:B------:R-:W-:Y:S01]  /*43d0*/  FFMA.FTZ R112, R43, R57, R112 ;  /* 0x000000392b707223 */ /* 0x000fe20000010070 */
[-C--:B------:R-:W-:Y:S01]  /*43e0*/  FFMA.FTZ R114, R41, R110.reuse, -R114 ;  /* 0x0000006e29727223 */ /* 0x080fe20000010872 */
[----:B------:R-:W-:Y:S02]  /*43f0*/  HADD2.F32 R41, -RZ, R111.H1_H1 ;  /* 0x3000006fff297230 */ /* 0x000fe40000004100 */
[----:B------:R-:W-:Y:S01]  /*4400*/  FFMA.FTZ R59, R56, R110, R59 ;  /* 0x0000006e383b7223 */ /* 0x000fe2000001003b */
[----:B------:R-:W-:Y:S02]  /*4410*/  HADD2.F32 R57, -RZ, R37.H0_H0 ;  /* 0x20000025ff397230 */ /* 0x000fe40000004100 */
[----:B------:R-:W-:Y:S01]  /*4420*/  HADD2.F32 R40, -RZ, R58.H0_H0 ;  /* 0x2000003aff287230 */ /* 0x000fe20000004100 */
[----:B------:R-:W-:Y:S01]  /*4430*/  F2FP.F16.F32.PACK_AB R12, R114, R113 ;  /* 0x00000071720c723e */ /* 0x000fe200000000ff */
[----:B------:R-:W-:Y:S01]  /*4440*/  HADD2.F32 R111, -RZ, R111.H0_H0 ;  /* 0x2000006fff6f7230 */ /* 0x000fe20000004100 */
[----:B------:R-:W-:Y:S01]  /*4450*/  F2FP.F16.F32.PACK_AB R56, R59, R112 ;  /* 0x000000703b38723e */ /* 0x000fe200000000ff */
[----:B------:R-:W-:-:S02]  /*4460*/  HADD2.F32 R37, -RZ, R14.H0_H0 ;  /* 0x2000000eff257230 */ /* 0x000fc40000004100 */
[----:B------:R-:W-:Y:S02]  /*4470*/  HADD2.F32 R58, -RZ, R58.H1_H1 ;  /* 0x3000003aff3a7230 */ /* 0x000fe40000004100 */
[----:B------:R-:W-:Y:S02]  /*4480*/  HADD2.F32 R14, -RZ, R14.H1_H1 ;  /* 0x3000000eff0e7230 */ /* 0x000fe40000004100 */
[----:B------:R-:W-:Y:S02]  /*4490*/  HADD2.F32 R43, -RZ, R36.H0_H0 ;  /* 0x20000024ff2b7230 */ /* 0x000fe40000004100 */
[----:B------:R-:W-:Y:S01]  /*44a0*/  FMUL.FTZ R36, R40, R111 ;  /* 0x0000006f28247220 */ /* 0x000fe20000410000 */
[----:B------:R-:W-:Y:S01]  /*44b0*/  FMUL.FTZ R115, R58, R57 ;  /* 0x000000393a737220 */ /* 0x000fe20000410000 */
[C---:B------:R-:W-:Y:S01]  /*44c0*/  FMUL.FTZ R111, R37.reuse, R111 ;  /* 0x0000006f256f7220 */ /* 0x040fe20000410000 */
[C---:B------:R-:W-:Y:S01]  /*44d0*/  FMUL.FTZ R57, R14.reuse, R57 ;  /* 0x000000390e397220 */ /* 0x040fe20000410000 */
[----:B------:R-:W-:Y:S01]  /*44e0*/  FFMA.FTZ R36, R37, R41, -R36 ;  /* 0x0000002925247223 */ /* 0x000fe20000010824 */
[----:B------:R-:W-:Y:S01]  /*44f0*/  FFMA.FTZ R115, R14, R43, -R115 ;  /* 0x0000002b0e737223 */ /* 0x000fe20000010873 */
[----:B------:R-:W-:Y:S01]  /*4500*/  FFMA.FTZ R111, R40, R41, R111 ;  /* 0x00000029286f7223 */ /* 0x000fe2000001006f */
[----:B------:R-:W-:Y:S01]  /*4510*/  FFMA.FTZ R58, R58, R43, R57 ;  /* 0x0000002b3a3a7223 */ /* 0x000fe20000010039 */
[----:B------:R-:W-:Y:S01]  /*4520*/  F2FP.F16.F32.PACK_AB R57, R38, R13 ;  /* 0x0000000d2639723e */ /* 0x000fe200000000ff */
[----:B------:R-:W-:Y:S01]  /*4530*/  IMAD.MOV.U32 R13, RZ, RZ, R15 ;  /* 0x000000ffff0d7224 */ /* 0x000fe200078e000f */
[----:B------:R-:W-:Y:S01]  /*4540*/  F2FP.F16.F32.PACK_AB R14, R115, R36 ;  /* 0x00000024730e723e */ /* 0x000fe200000000ff */
[----:B------:R-:W-:Y:S01]  /*4550*/  IMAD.MOV.U32 R15, RZ, RZ, R39 ;  /* 0x000000ffff0f7224 */ /* 0x000fe200078e0027 */
[----:B------:R-:W-:Y:S01]  /*4560*/  F2FP.F16.F32.PACK_AB R58, R58, R111 ;  /* 0x0000006f3a3a723e */ /* 0x000fe200000000ff */
[----:B------:R-:W-:-:S07]  /*4570*/  IMAD.MOV.U32 R59, RZ, RZ, R42 ;  /* 0x000000ffff3b7224 */ /* 0x000fce00078e002a */
.L_x_10461:
[----:B------:R-:W-:Y:S05]  /*4580*/  BSYNC B2 ;  /* 0x0000000000027941 */ /* 0x000fea0003800000 */
.L_x_10460:
[----:B------:R-:W-:Y:S01]  /*4590*/  ISETP.GE.AND P4, PT, R11, R104, PT ;  /* 0x000000680b00720c */ /* 0x000fe20003f86270 */
[----:B--2---:R4:W-:-:S12]  /*45a0*/  ST.E.128 desc[UR60][R92.64], R12 ;  /* 0x0000000c5c007985 */ /* 0x0049d8000c101d3c */
[----:B------:R-:W-:-:S05]  /*45b0*/  @!P4 IMAD.WIDE R94, R11, 0x2, R94 ;  /* 0x000000020b5ec825 */ /* 0x000fca00078e025e */
[----:B---3--:R4:W-:Y:S02]  /*45c0*/  @!P4 ST.E.128 desc[UR60][R94.64], R56 ;  /* 0x000000385e00c985 */ /* 0x0089e4000c101d3c */
.L_x_10459:
[----:B------:R-:W-:Y:S05]  /*45d0*/  BSYNC B1 ;  /* 0x0000000000017941 */ /* 0x000fea0003800000 */
.L_x_10458:
[----:B------:R-:W-:-:S03]  /*45e0*/  UMOV UR4, 0xffffffff ;  /* 0xffffffff00047882 */ /* 0x000fc60000000000 */
[----:B------:R-:W-:Y:S05]  /*45f0*/  BRA.DIV UR4, `(.L_x_10462) ;  /* 0x0000015204007947 */ /* 0x000fea000b800000 */
[----:B0-----:R-:W0:Y:S04]  /*4600*/  SHFL.IDX PT, R103, R103, 0x1, 0x1c1f ;  /* 0x003c1f0067677f89 */ /* 0x001e2800000e0000 */
[----:B------:R-:W0:Y:S02]  /*4610*/  SHFL.IDX PT, R102, R102, 0x1, 0x1c1f ;  /* 0x003c1f0066667f89 */ /* 0x000e2400000e0000 */
.L_x_10705:
[----:B------:R-:W-:-:S05]  /*4620*/  VIADD R11, R200, 0x40 ;  /* 0x00000040c80b7836 */ /* 0x000fca0000000000 */
[----:B------:R-:W-:-:S13]  /*4630*/  ISETP.GE.OR P4, PT, R11, R100, P1 ;  /* 0x000000640b00720c */ /* 0x000fda0000f86670 */
[----:B------:R-:W-:Y:S05]  /*4640*/  @P4 BRA `(.L_x_10447) ;  /* 0x0000000800f04947 */ /* 0x000fea0003800000 */
[----:B----4-:R-:W4:Y:S01]  /*4650*/  LDL R13, [R1+0x58] ;  /* 0x00005800010d7983 */ /* 0x010f220000100800 */
[----:B------:R-:W-:Y:S01]  /*4660*/  SEL R106, R89, R106, !P0 ;  /* 0x0000006a596a7207 */ /* 0x000fe20004000000 */
[C---:B------:R-:W-:Y:S01]  /*4670*/  VIADD R12, R200.reuse, 0x40 ;  /* 0x00000040c80c7836 */ /* 0x040fe20000000000 */
[----:B------:R-:W-:Y:S01]  /*4680*/  IADD3 R14, R200, 0x40, RZ ;  /* 0x00000040c80e7810 */ /* 0x000fe20007ffe0ff */
[----:B------:R-:W-:Y:S01]  /*4690*/  BSSY B1, `(.L_x_10463) ;  /* 0x000006b000017945 */ /* 0x000fe20003800000 */
[----:B------:R-:W-:Y:S01]  /*46a0*/  SHF.R.S32.HI R11, RZ, 0x1f, R106 ;  /* 0x0000001fff0b7819 */ /* 0x000fe2000001146a */
[----:B------:R-:W-:Y:S01]  /*46b0*/  IMAD.SHL.U32 R12, R12, 0x40, RZ ;  /* 0x000000400c0c7824 */ /* 0x000fe200078e00ff */
[----:B0-----:R-:W-:Y:S01]  /*46c0*/  LEA R40, P4, R68, R102, 0x1 ;  /* 0x0000006644287211 */ /* 0x001fe200078808ff */
[----:B------:R-:W-:Y:S01]  /*46d0*/  IMAD.SHL.U32 R14, R14, 0x40, RZ ;  /* 0x000000400e0e7824 */ /* 0x000fe200078e00ff */
[----:B------:R-:W-:Y:S02]  /*46e0*/  LEA.HI R106, R11, R106, RZ, 0x4 ;  /* 0x0000006a0b6a7211 */ /* 0x000fe400078f20ff */
[----:B------:R-:W-:-:S02]  /*46f0*/  LOP3.LUT R12, R12, 0x1c0, RZ, 0xc0, !PT ;  /* 0x000001c00c0c7812 */ /* 0x000fc400078ec0ff */
[----:B------:R-:W-:Y:S02]  /*4700*/  LEA.HI.SX32 R11, R106, R69, 0x1c ;  /* 0x000000456a0b7211 */ /* 0x000fe400078fe2ff */
[----:B------:R-:W-:Y:S02]  /*4710*/  LOP3.LUT R14, R14, 0x1c0, RZ, 0xc0, !PT ;  /* 0x000001c00e0e7812 */ /* 0x000fe400078ec0ff */
[----:B------:R-:W-:Y:S01]  /*4720*/  LEA.HI.X R41, R68, R103, R32, 0x1, P4 ;  /* 0x0000006744297211 */ /* 0x000fe200020f0c20 */
[----:B------:R-:W-:Y:S01]  /*4730*/  IMAD.SHL.U32 R11, R11, 0x8, RZ ;  /* 0x000000080b0b7824 */ /* 0x000fe200078e00ff */
[----:B------:R-:W-:-:S04]  /*4740*/  SHF.R.U32.HI R14, RZ, 0x3, R14 ;  /* 0x00000003ff0e7819 */ /* 0x000fc8000001160e */
[----:B------:R-:W-:-:S04]  /*4750*/  LOP3.LUT R12, R12, 0x38, R11, 0xf8, !PT ;  /* 0x000000380c0c7812 */ /* 0x000fc800078ef80b */
[----:B------:R-:W-:-:S05]  /*4760*/  LOP3.LUT R12, R12, R14, RZ, 0x3c, !PT ;  /* 0x0000000e0c0c7212 */ /* 0x000fca00078e3cff */
[----:B----4-:R-:W-:Y:S02]  /*4770*/  IMAD.IADD R13, R13, 0x1, R12 ;  /* 0x000000010d0d7824 */ /* 0x010fe400078e020c */
[C---:B------:R-:W-:Y:S02]  /*4780*/  IMAD R12, R18.reuse, 0x1800, R21 ;  /* 0x00001800120c7824 */ /* 0x040fe400078e0215 */
[----:B------:R-:W-:-:S03]  /*4790*/  IMAD R14, R18, 0x1800, R13 ;  /* 0x00001800120e7824 */ /* 0x000fc600078e020d */
[----:B------:R-:W-:Y:S01]  /*47a0*/  LEA R12, R12, R19, 0x1 ;  /* 0x000000130c0c7211 */ /* 0x000fe200078e08ff */
[----:B------:R-:W-:-:S05]  /*47b0*/  IMAD R36, R14, 0x2, R19 ;  /* 0x000000020e247824 */ /* 0x000fca00078e0213 */
[----:B------:R-:W0:Y:S04]  /*47c0*/  LDS.128 R12, [R12+0x1c400] ;  /* 0x01c400000c0c7984 */ /* 0x000e280000000c00 */
[----:B------:R-:W4:Y:S01]  /*47d0*/  LDS.128 R36, [R36+0x1c400] ;  /* 0x01c4000024247984 */ /* 0x000f220000000c00 */
[----:B------:R-:W-:Y:S05]  /*47e0*/  @P2 BRA `(.L_x_10464) ;  /* 0x0000000400542947 */ /* 0x000fea0003800000 */
[--C-:B--2---:R-:W-:Y:S02]  /*47f0*/  SHF.R.U64 R95, R48, 0x10, R49.reuse ;  /* 0x00000010305f7819 */ /* 0x104fe40000001231 */
[----:B------:R-:W-:Y:S01]  /*4800*/  SHF.R.U32.HI R48, RZ, 0x10, R49 ;  /* 0x00000010ff307819 */ /* 0x000fe20000011631 */
[----:B------:R-:W-:Y:S01]  /*4810*/  HADD2.F32 R49, -RZ, R109.H1_H1 ;  /* 0x3000006dff317230 */ /* 0x000fe20000004100 */
[--C-:B------:R-:W-:Y:S02]  /*4820*/  SHF.R.U64 R44, R44, 0x10, R45.reuse ;  /* 0x000000102c2c7819 */ /* 0x100fe4000000122d */
[----:B------:R-:W-:Y:S01]  /*4830*/  SHF.R.U32.HI R56, RZ, 0x10, R45 ;  /* 0x00000010ff387819 */ /* 0x000fe2000001162d */
[----:B----4-:R-:W-:Y:S01]  /*4840*/  IMAD.MOV.U32 R45, RZ, RZ, R36 ;  /* 0x000000ffff2d7224 */ /* 0x010fe200078e0024 */
[----:B------:R-:W-:Y:S01]  /*4850*/  SHF.R.U64 R42, R46, 0x10, R47 ;  /* 0x000000102e2a7819 */ /* 0x000fe2000000122f */
[----:B------:R-:W-:Y:S01]  /*4860*/  IMAD.MOV.U32 R46, RZ, RZ, R38 ;  /* 0x000000ffff2e7224 */ /* 0x000fe200078e0026 */
[----:B------:R-:W-:Y:S01]  /*4870*/  SHF.R.U64 R43, R50, 0x10, R51 ;  /* 0x00000010322b7819 */ /* 0x000fe20000001233 */
[----:B0-----:R-:W-:Y:S01]  /*4880*/  IMAD.MOV.U32 R36, RZ, RZ, R15 ;  /* 0x000000ffff247224 */ /* 0x001fe200078e000f */
[----:B------:R-:W-:Y:S01]  /*4890*/  SHF.R.U32.HI R59, RZ, 0x10, R47 ;  /* 0x00000010ff3b7819 */ /* 0x000fe2000001162f */
[--C-:B------:R-:W-:Y:S01]  /*48a0*/  HADD2.F32 R38, -RZ, R37.reuse.H0_H0 ;  /* 0x20000025ff267230 */ /* 0x100fe20000004100 */
[----:B------:R-:W-:Y:S01]  /*48b0*/  SHF.R.U32.HI R57, RZ, 0x10, R51 ;  /* 0x00000010ff397819 */ /* 0x000fe20000011633 */
[----:B------:R-:W-:-:S02]  /*48c0*/  HADD2.F32 R37, -RZ, R37.H1_H1 ;  /* 0x30000025ff257230 */ /* 0x000fc40000004100 */
[--C-:B------:R-:W-:Y:S02]  /*48d0*/  HADD2.F32 R15, -RZ, R13.reuse.H0_H0 ;  /* 0x2000000dff0f7230 */ /* 0x100fe40000004100 */
[----:B------:R-:W-:Y:S02]  /*48e0*/  HADD2.F32 R50, -RZ, R48.H0_H0 ;  /* 0x20000030ff327230 */ /* 0x000fe40000004100 */
[----:B------:R-:W-:Y:S02]  /*48f0*/  HADD2.F32 R13, -RZ, R13.H1_H1 ;  /* 0x3000000dff0d7230 */ /* 0x000fe40000004100 */
[----:B------:R-:W-:Y:S02]  /*4900*/  HADD2.F32 R48, -RZ, R56.H0_H0 ;  /* 0x20000038ff307230 */ /* 0x000fe40000004100 */
[-C--:B------:R-:W-:Y:S01]  /*4910*/  FMUL.FTZ R58, R37, R50.reuse ;  /* 0x00000032253a7220 */ /* 0x080fe20000410000 */
[----:B------:R-:W-:Y:S02]  /*4920*/  HADD2.F32 R47, -RZ, R107.H1_H1 ;  /* 0x3000006bff2f7230 */ /* 0x000fe40000004100 */
[-C--:B------:R-:W-:Y:S01]  /*4930*/  FMUL.FTZ R56, R38, R49.reuse ;  /* 0x0000003126387220 */ /* 0x080fe20000410000 */
[----:B------:R-:W-:Y:S01]  /*4940*/  FMUL.FTZ R50, R13, R50 ;  /* 0x000000320d327220 */ /* 0x000fe20000410000 */
[----:B------:R-:W-:Y:S01]  /*4950*/  FMUL.FTZ R49, R15, R49 ;  /* 0x000000310f317220 */ /* 0x000fe20000410000 */
[-C--:B------:R-:W-:Y:S01]  /*4960*/  FFMA.FTZ R51, R13, R48.reuse, -R58 ;  /* 0x000000300d337223 */ /* 0x080fe2000001083a */
[----:B------:R-:W-:Y:S01]  /*4970*/  FFMA.FTZ R56, R15, R47, -R56 ;  /* 0x0000002f0f387223 */ /* 0x000fe20000010838 */
[----:B------:R-:W-:Y:S01]  /*4980*/  FFMA.FTZ R58, R37, R48, R50 ;  /* 0x00000030253a7223 */ /* 0x000fe20000010032 */
[----:B------:R-:W-:-:S02]  /*4990*/  HADD2.F32 R48, -RZ, R108.H1_H1 ;  /* 0x3000006cff307230 */ /* 0x000fc40000004100 */
[----:B------:R-:W-:Y:S01]  /*49a0*/  FFMA.FTZ R49, R38, R47, R49 ;  /* 0x0000002f26317223 */ /* 0x000fe20000010031 */
[--C-:B------:R-:W-:Y:S02]  /*49b0*/  HADD2.F32 R15, -RZ, R39.reuse.H0_H0 ;  /* 0x20000027ff0f7230 */ /* 0x100fe40000004100 */
[--C-:B------:R-:W-:Y:S02]  /*49c0*/  HADD2.F32 R13, -RZ, R36.reuse.H0_H0 ;  /* 0x20000024ff0d7230 */ /* 0x100fe40000004100 */
[----:B------:R-:W-:Y:S02]  /*49d0*/  HADD2.F32 R39, -RZ, R39.H1_H1 ;  /* 0x30000027ff277230 */ /* 0x000fe40000004100 */
[-C--:B------:R-:W-:Y:S01]  /*49e0*/  FMUL.FTZ R50, R15, R48.reuse ;  /* 0x000000300f327220 */ /* 0x080fe20000410000 */
[----:B------:R-:W-:Y:S02]  /*49f0*/  HADD2.F32 R47, -RZ, R57.H0_H0 ;  /* 0x20000039ff2f7230 */ /* 0x000fe40000004100 */
[----:B------:R-:W-:Y:S01]  /*4a00*/  FMUL.FTZ R48, R13, R48 ;  /* 0x000000300d307220 */ /* 0x000fe20000410000 */
[----:B------:R-:W-:Y:S01]  /*4a10*/  HADD2.F32 R36, -RZ, R36.H1_H1 ;  /* 0x30000024ff247230 */ /* 0x000fe20000004100 */
[----:B------:R-:W-:Y:S01]  /*4a20*/  F2FP.F16.F32.PACK_AB R49, R58, R49 ;  /* 0x000000313a31723e */ /* 0x000fe200000000ff */
[----:B------:R-:W-:-:S02]  /*4a30*/  HADD2.F32 R38, -RZ, R105.H1_H1 ;  /* 0x30000069ff267230 */ /* 0x000fc40000004100 */
[-C--:B------:R-:W-:Y:S01]  /*4a40*/  FMUL.FTZ R93, R39, R47.reuse ;  /* 0x0000002f275d7220 */ /* 0x080fe20000410000 */
[----:B------:R-:W-:Y:S02]  /*4a50*/  HADD2.F32 R37, -RZ, R59.H0_H0 ;  /* 0x2000003bff257230 */ /* 0x000fe40000004100 */
[C---:B---3--:R-:W-:Y:S01]  /*4a60*/  FMUL.FTZ R94, R36.reuse, R47 ;  /* 0x0000002f245e7220 */ /* 0x048fe20000410000 */
[----:B------:R-:W-:Y:S02]  /*4a70*/  HADD2.F32 R44, -RZ, R44.H0_H0 ;  /* 0x2000002cff2c7230 */ /* 0x000fe40000004100 */
[-C--:B------:R-:W-:Y:S01]  /*4a80*/  FFMA.FTZ R57, R13, R38.reuse, -R50 ;  /* 0x000000260d397223 */ /* 0x080fe20000010832 */
[----:B------:R-:W-:Y:S01]  /*4a90*/  FFMA.FTZ R59, R15, R38, R48 ;  /* 0x000000260f3b7223 */ /* 0x000fe20000010030 */
[-C--:B------:R-:W-:Y:S01]  /*4aa0*/  FFMA.FTZ R92, R36, R37.reuse, -R93 ;  /* 0x00000025245c7223 */ /* 0x080fe2000001085d */
[----:B------:R-:W-:Y:S01]  /*4ab0*/  FFMA.FTZ R94, R39, R37, R94 ;  /* 0x00000025275e7223 */ /* 0x000fe2000001005e */
[----:B------:R-:W-:-:S02]  /*4ac0*/  HADD2.F32 R38, -RZ, R109.H0_H0 ;  /* 0x2000006dff267230 */ /* 0x000fc40000004100 */
[----:B------:R-:W-:Y:S02]  /*4ad0*/  HADD2.F32 R15, -RZ, R45.H0_H0 ;  /* 0x2000002dff0f7230 */ /* 0x000fe40000004100 */
[----:B------:R-:W-:Y:S01]  /*4ae0*/  HADD2.F32 R37, -RZ, R95.H0_H0 ;  /* 0x2000005fff257230 */ /* 0x000fe20000004100 */
[----:B------:R-:W-:Y:S01]  /*4af0*/  F2FP.F16.F32.PACK_AB R59, R94, R59 ;  /* 0x0000003b5e3b723e */ /* 0x000fe200000000ff */
[----:B------:R-:W-:Y:S02]  /*4b00*/  HADD2.F32 R45, -RZ, R45.H1_H1 ;  /* 0x3000002dff2d7230 */ /* 0x000fe40000004100 */
[----:B------:R-:W-:Y:S01]  /*4b10*/  FMUL.FTZ R48, R15, R38 ;  /* 0x000000260f307220 */ /* 0x000fe20000410000 */
[----:B------:R-:W-:Y:S02]  /*4b20*/  HADD2.F32 R36, -RZ, R107.H0_H0 ;  /* 0x2000006bff247230 */ /* 0x000fe40000004100 */
[--C-:B------:R-:W-:Y:S02]  /*4b30*/  HADD2.F32 R13, -RZ, R12.reuse.H0_H0 ;  /* 0x2000000cff0d7230 */ /* 0x100fe40000004100 */
[----:B------:R-:W-:Y:S01]  /*4b40*/  FMUL.FTZ R39, R45, R37 ;  /* 0x000000252d277220 */ /* 0x000fe20000410000 */
[----:B------:R-:W-:-:S02]  /*4b50*/  HADD2.F32 R12, -RZ, R12.H1_H1 ;  /* 0x3000000cff0c7230 */ /* 0x000fc40000004100 */
[----:B------:R-:W-:Y:S02]  /*4b60*/  HADD2.F32 R108, -RZ, R108.H0_H0 ;  /* 0x2000006cff6c7230 */ /* 0x000fe40000004100 */
[C---:B------:R-:W-:Y:S01]  /*4b70*/  FMUL.FTZ R38, R13.reuse, R38 ;  /* 0x000000260d267220 */ /* 0x040fe20000410000 */
[----:B------:R-:W-:Y:S01]  /*4b80*/  FFMA.FTZ R48, R13, R36, -R48 ;  /* 0x000000240d307223 */ /* 0x000fe20000010830 */
[C---:B------:R-:W-:Y:S01]  /*4b90*/  FMUL.FTZ R50, R12.reuse, R37 ;  /* 0x000000250c327220 */ /* 0x040fe20000410000 */
[----:B------:R-:W-:Y:S01]  /*4ba0*/  FFMA.FTZ R39, R12, R44, -R39 ;  /* 0x0000002c0c277223 */ /* 0x000fe20000010827 */
[----:B------:R-:W-:Y:S02]  /*4bb0*/  HADD2.F32 R13, -RZ, R46.H0_H0 ;  /* 0x2000002eff0d7230 */ /* 0x000fe40000004100 */
[----:B------:R-:W-:Y:S01]  /*4bc0*/  FFMA.FTZ R38, R15, R36, R38 ;  /* 0x000000240f267223 */ /* 0x000fe20000010026 */
[----:B------:R-:W-:Y:S02]  /*4bd0*/  HADD2.F32 R43, -RZ, R43.H0_H0 ;  /* 0x2000002bff2b7230 */ /* 0x000fe40000004100 */
[----:B------:R-:W-:Y:S01]  /*4be0*/  FFMA.FTZ R45, R45, R44, R50 ;  /* 0x0000002c2d2d7223 */ /* 0x000fe20000010032 */
[----:B------:R-:W-:-:S02]  /*4bf0*/  HADD2.F32 R12, -RZ, R14.H0_H0 ;  /* 0x2000000eff0c7230 */ /* 0x000fc40000004100 */
[-C--:B------:R-:W-:Y:S01]  /*4c00*/  FMUL.FTZ R37, R13, R108.reuse ;  /* 0x0000006c0d257220 */ /* 0x080fe20000410000 */
        /* <DEDUP_REMOVED lines=16> */
[----:B------:R-:W-:Y:S02]  /*4d10*/  F2FP.F16.F32.PACK_AB R15, R92, R57 ;  /* 0x000000395c0f723e */ /* 0x000fe400000000ff */
[----:B------:R-:W-:Y:S02]  /*4d20*/  F2FP.F16.F32.PACK_AB R38, R43, R108 ;  /* 0x0000006c2b26723e */ /* 0x000fe400000000ff */
[----:B------:R-:W-:-:S07]  /*4d30*/  MOV R39, R59 ;  /* 0x0000003b00277202 */ /* 0x000fce0000000f00 */
.L_x_10464:
[----:B------:R-:W-:Y:S05]  /*4d40*/  BSYNC B1 ;  /* 0x0000000000017941 */ /* 0x000fea0003800000 */
.L_x_10463:
[----:B------:R-:W-:Y:S01]  /*4d50*/  ISETP.GE.AND P2, PT, R11, R104, PT ;  /* 0x000000680b00720c */ /* 0x000fe20003f46270 */
[----:B0-----:R0:W-:Y:S02]  /*4d60*/  ST.E.128 desc[UR60][R40.64], R12 ;  /* 0x0000000c28007985 */ /* 0x0011e4000c101d3c */
[----:B0-----:R-:W-:Y:S02]  /*4d70*/  IMAD.MOV.U32 R12, RZ, RZ, R102 ;  /* 0x000000ffff0c7224 */ /* 0x001fe400078e0066 */
[----:B------:R-:W-:-:S08]  /*4d80*/  IMAD.MOV.U32 R13, RZ, RZ, R103 ;  /* 0x000000ffff0d7224 */ /* 0x000fd000078e0067 */
[----:B------:R-:W-:Y:S05]  /*4d90*/  @P2 BRA `(.L_x_10447) ;  /* 0x00000004001c2947 */ /* 0x000fea0003800000 */
[----:B------:R-:W-:-:S05]  /*4da0*/  IMAD.WIDE R12, R11, 0x2, R12 ;  /* 0x000000020b0c7825 */ /* 0x000fca00078e020c */
[----:B----4-:R0:W-:Y:S01]  /*4db0*/  ST.E.128 desc[UR60][R12.64], R36 ;  /* 0x000000240c007985 */ /* 0x0101e2000c101d3c */
[----:B------:R-:W-:Y:S05]  /*4dc0*/  BRA `(.L_x_10447) ;  /* 0x0000000400107947 */ /* 0x000fea0003800000 */
.L_x_10428:
[----:B------:R-:W-:-:S13]  /*4dd0*/  ISETP.NE.AND P3, PT, R205, 0x3, PT ;  /* 0x00000003cd00780c */ /* 0x000fda0003f65270 */
[----:B------:R-:W-:Y:S05]  /*4de0*/  @!P3 BRA `(.L_x_10465) ;  /* 0x000000000004b947 */ /* 0x000fea0003800000 */
[----:B------:R-:W-:Y:S01]  /*4df0*/  BPT.TRAP 0x1 ;  /* 0x000000040000795c */ /* 0x000fe20000300000 */
.L_x_10465:
[----:B------:R-:W-:Y:S01]  /*4e00*/  IMAD R4, R18, 0x8, R19 ;  /* 0x0000000812047824 */ /* 0x000fe200078e0213 */
[----:B------:R-:W-:Y:S01]  /*4e10*/  SHF.L.U32 R101, R203, 0x1f, RZ ;  /* 0x0000001fcb657819 */ /* 0x000fe200000006ff */
[----:B------:R-:W-:Y:S01]  /*4e20*/  BSSY B1, `(.L_x_10466) ;  /* 0x0000004000017945 */ /* 0x000fe20003800000 */
[----:B------:R-:W-:Y:S02]  /*4e30*/  SHF.R.S32.HI R98, RZ, 0x1f, R97 ;  /* 0x0000001fff627819 */ /* 0x000fe40000011461 */
[----:B------:R-:W0:Y:S02]  /*4e40*/  SYNCS.PHASECHK.TRANS64.TRYWAIT P2, [R4+URZ+0x32490], R101 ;  /* 0x03249065040075a7 */ /* 0x000e24000804017f */
[----:B0-----:R-:W-:Y:S05]  /*4e50*/  @!P2 BRA `(.L_x_10467) ;  /* 0x000001480034a947 */ /* 0x001fea0003800000 */
.L_x_10706:
[----:B------:R-:W-:Y:S05]  /*4e60*/  BSYNC B1 ;  /* 0x0000000000017941 */ /* 0x000fea0003800000 */
.L_x_10466:
        /* <DEDUP_REMOVED lines=18> */
[----:B------:R-:W-:Y:S01]  /*4f90*/  IMAD.IADD R42, R100, 0x1, -R200 ;  /* 0x00000001642a7824 */ /* 0x000fe200078e0ac8 */
[----:B------:R-:W-:Y:S02]  /*4fa0*/  IADD3 R11, R13, R11, RZ ;  /* 0x0000000b0d0b7210 */ /* 0x000fe40007ffe0ff */
[----:B------:R-:W-:Y:S01]  /*4fb0*/  LEA R40, P2, R12, UR4, 0x1 ;  /* 0x000000040c287c11 */ /* 0x000fe2000f8408ff */
[----:B------:R-:W-:-:S03]  /*4fc0*/  UMOV UR4, 0xffffffff ;  /* 0xffffffff00047882 */ /* 0x000fc60000000000 */
[----:B------:R-:W-:Y:S02]  /*4fd0*/  LEA.HI.X R41, R12, UR5, R11, 0x1, P2 ;  /* 0x000000050c297c11 */ /* 0x000fe400090f0c0b */
[----:B------:R-:W-:Y:S01]  /*4fe0*/  ISETP.GE.AND P2, PT, R42, 0x1, PT ;  /* 0x000000012a00780c */ /* 0x000fe20003f46270 */
[----:B------:R-:W-:-:S12]  /*4ff0*/  BRA.DIV UR4, `(.L_x_10468) ;  /* 0x0000014604e07947 */ /* 0x000fd8000b800000 */
[----:B------:R1:W2:Y:S04]  /*5000*/  SHFL.IDX PT, R37, R41, RZ, 0x1c1f ;  /* 0x001c1fff29257589 */ /* 0x0002a800000e0000 */
[----:B------:R1:W3:Y:S02]  /*5010*/  SHFL.IDX PT, R14, R40, RZ, 0x1c1f ;  /* 0x001c1fff280e7589 */ /* 0x0002e400000e0000 */
.L_x_10710:
        /* <DEDUP_REMOVED lines=13> */
.L_x_10470:
[----:B------:R-:W-:Y:S05]  /*50f0*/  BSYNC B1 ;  /* 0x0000000000017941 */ /* 0x000fea0003800000 */
.L_x_10469:
[----:B------:R-:W-:-:S03]  /*5100*/  UMOV UR4, 0xffffffff ;  /* 0xffffffff00047882 */ /* 0x000fc60000000000 */
[----:B------:R-:W-:Y:S05]  /*5110*/  BRA.DIV UR4, `(.L_x_10471) ;  /* 0x0000014604e07947 */ /* 0x000fea000b800000 */
[----:B--2-4-:R2:W4:Y:S04]  /*5120*/  SHFL.IDX PT, R37, R41, 0x1, 0x1c1f ;  /* 0x003c1f0029257f89 */ /* 0x01452800000e0000 */
[----:B---3--:R2:W3:Y:S02]  /*5130*/  SHFL.IDX PT, R14, R40, 0x1, 0x1c1f ;  /* 0x003c1f00280e7f89 */ /* 0x0084e400000e0000 */
.L_x_10714:
        /* <DEDUP_REMOVED lines=13> */
.L_x_10447:
[----:B------:R-:W-:Y:S05]  /*5210*/  BSYNC B0 ;  /* 0x0000000000007941 */ /* 0x000fea0003800000 */
.L_x_10427:
        /* <DEDUP_REMOVED lines=9> */
[----:B--2---:R2:W-:Y:S01]  /*52b0*/  BAR.SYNC.DEFER_BLOCKING R91, 0x80 ;  /* 0x0002005b0000751d */ /* 0x0045e20000010000 */
[----:B-----5:R-:W-:-:S13]  /*52c0*/  LOP3.LUT P2, RZ, R11, 0x7f, RZ, 0xc0, !PT ;  /* 0x0000007f0bff7812 */ /* 0x020fda000784c0ff */
[----:B------:R-:W-:-:S05]  /*52d0*/  @!P2 VIADD R11, R4, 0x324a0 ;  /* 0x000324a0040ba836 */ /* 0x000fca0000000000 */
[----:B------:R-:W-:-:S04]  /*52e0*/  @!P2 PRMT R11, RZ, 0x654, R11 ;  /* 0x00000654ff0ba816 */ /* 0x000fc8000000000b */
[----:B------:R2:W-:Y:S01]  /*52f0*/  @!P2 SYNCS.ARRIVE.TRANS64.RED.A1T0 RZ, [R11+URZ], RZ ;  /* 0x000000ff0bffa9a7 */ /* 0x0005e2000810043f */
[----:B------:R-:W-:Y:S05]  /*5300*/  @!P3 BRA `(.L_x_10473) ;  /* 0x000000000004b947 */ /* 0x000fea0003800000 */
[----:B------:R-:W-:Y:S01]  /*5310*/  BPT.TRAP 0x1 ;  /* 0x000000040000795c */ /* 0x000fe20000300000 */
.L_x_10473:
[----:B------:R-:W-:Y:S05]  /*5320*/  BSYNC B0 ;  /* 0x0000000000007941 */ /* 0x000fea0003800000 */
.L_x_10472:
[----:B------:R-:W5:Y:S01]  /*5330*/  SYNCS.PHASECHK.TRANS64.TRYWAIT P3, [R4+URZ+0x324b0], R101 ;  /* 0x0324b065040075a7 */ /* 0x000f62000806017f */
[----:B------:R-:W-:Y:S04]  /*5340*/  BSSY B0, `(.L_x_10474) ;  /* 0x0000002000007945 */ /* 0x000fe80003800000 */
[----:B-----5:R-:W-:Y:S05]  /*5350*/  @!P3 BRA `(.L_x_10475) ;  /* 0x000001440098b947 */ /* 0x020fea0003800000 */
.L_x_10715:
[----:B------:R-:W-:Y:S05]  /*5360*/  BSYNC B0 ;  /* 0x0000000000007941 */ /* 0x000fea0003800000 */
.L_x_10474:
[----:B------:R-:W-:Y:S01]  /*5370*/  ULDC.64 UR4, c[0x0][0x328] ;  /* 0x0000ca0000047ab9 */ /* 0x000fe20000000a00 */
[----:B------:R-:W-:Y:S01]  /*5380*/  IADD3 R100, -R200, R100, RZ ;  /* 0x00000064c8647210 */ /* 0x000fe20007ffe1ff */
[----:B------:R-:W-:Y:S01]  /*5390*/  IMAD R98, R98, UR4, RZ ;  /* 0x0000000462627c24 */ /* 0x000fe2000f8e02ff */
[----:B------:R-:W-:Y:S01]  /*53a0*/  BSSY B0, `(.L_x_10476) ;  /* 0x0000042000007945 */ /* 0x000fe20003800000 */
        /* <DEDUP_REMOVED lines=8> */
[----:B--2---:R-:W-:Y:S02]  /*5430*/  IMAD R11, R81, UR4, RZ ;  /* 0x00000004510b7c24 */ /* 0x004fe4000f8e02ff */
        /* <DEDUP_REMOVED lines=9> */
[----:B------:R-:W-:Y:S01]  /*54d0*/  ISETP.GE.AND P3, PT, R100, 0x1, PT ;  /* 0x000000016400780c */ /* 0x000fe20003f66270 */
[----:B------:R0:W2:Y:S01]  /*54e0*/  SHFL.IDX PT, R49, R44, RZ, 0x1c1f ;  /* 0x001c1fff2c317589 */ /* 0x0000a200000e0000 */
[--C-:B------:R-:W-:Y:S02]  /*54f0*/  IMAD R42, R11, 0x2, R24.reuse ;  /* 0x000000020b2a7824 */ /* 0x100fe400078e0218 */
[----:B------:R-:W-:Y:S01]  /*5500*/  IMAD R11, R13, 0x2, R24 ;  /* 0x000000020d0b7824 */ /* 0x000fe200078e0218 */
[----:B------:R0:W3:Y:S08]  /*5510*/  SHFL.IDX PT, R47, R45, RZ, 0x1c1f ;  /* 0x001c1fff2d2f7589 */ /* 0x0000f000000e0000 */
[----:B0-----:R-:W-:Y:S05]  /*5520*/  @!P3 BRA `(.L_x_10477) ;  /* 0x0000000000a4b947 */ /* 0x001fea0003800000 */
[----:B------:R-:W-:Y:S02]  /*5530*/  ISETP.NE.AND P5, PT, R20, RZ, PT ;  /* 0x000000ff1400720c */ /* 0x000fe40003fa5270 */
[----:B------:R-:W-:Y:S02]  /*5540*/  ISETP.NE.AND P4, PT, R10, RZ, PT ;  /* 0x000000ff0a00720c */ /* 0x000fe40003f85270 */
[----:B------:R-:W-:-:S09]  /*5550*/  PRMT R43, R87, 0x8880, RZ ;  /* 0x00008880572b7816 */ /* 0x000fd200000000ff */
[----:B------:R-:W0:Y:S01]  /*5560*/  @P5 LDS.128 R12, [R42] ;  /* 0x000000002a0c5984 */ /* 0x000e220000000c00 */
[----:B-12---:R-:W-:-:S04]  /*5570*/  @P5 LEA R40, P3, R16, R49, 0x1 ;  /* 0x0000003110285211 */ /* 0x006fc800078608ff */
        /* <DEDUP_REMOVED lines=36> */
.L_x_10477:
[----:B------:R-:W-:Y:S05]  /*57c0*/  BSYNC B0 ;  /* 0x0000000000007941 */ /* 0x000fea0003800000 */
.L_x_10476:
[----:B------:R-:W-:Y:S01]  /*57d0*/  ISETP.GE.AND P3, PT, R100, 0x41, PT ;  /* 0x000000416400780c */ /* 0x000fe20003f66270 */
[----:B------:R-:W4:Y:S01]  /*57e0*/  SHFL.IDX PT, R45, R45, 0x1, 0x1c1f ;  /* 0x003c1f002d2d7f89 */ /* 0x000f2200000e0000 */
[----:B------:R-:W-:Y:S03]  /*57f0*/  BSSY B0, `(.L_x_10478) ;  /* 0x000002c000007945 */ /* 0x000fe60003800000 */
[----:B------:R0:W0:Y:S08]  /*5800*/  SHFL.IDX PT, R43, R44, 0x1, 0x1c1f ;  /* 0x003c1f002c2b7f89 */ /* 0x00003000000e0000 */
[----:B------:R-:W-:Y:S05]  /*5810*/  @!P3 BRA `(.L_x_10479) ;  /* 0x0000000000a4b947 */ /* 0x000fea0003800000 */
[----:B------:R-:W-:Y:S02]  /*5820*/  ISETP.NE.AND P5, PT, R20, RZ, PT ;  /* 0x000000ff1400720c */ /* 0x000fe40003fa5270 */
[----:B------:R-:W-:Y:S02]  /*5830*/  ISETP.NE.AND P4, PT, R10, RZ, PT ;  /* 0x000000ff0a00720c */ /* 0x000fe40003f85270 */
[----:B0-----:R-:W-:-:S09]  /*5840*/  PRMT R44, R87, 0x8880, RZ ;  /* 0x00008880572c7816 */ /* 0x001fd200000000ff */
[----:B------:R-:W0:Y:S01]  /*5850*/  @P5 LDS.128 R12, [R42+0x2000] ;  /* 0x002000002a0c5984 */ /* 0x000e220000000c00 */
[----:B-1----:R-:W-:-:S04]  /*5860*/  @P5 LEA R40, P3, R16, R43, 0x1 ;  /* 0x0000002b10285211 */ /* 0x002fc800078608ff */
[----:B----4-:R-:W-:Y:S02]  /*5870*/  @P5 LEA.HI.X R41, R16, R45, R17, 0x1, P3 ;  /* 0x0000002d10295211 */ /* 0x010fe400018f0c11 */
[----:B------:R-:W-:-:S04]  /*5880*/  @P4 LEA R38, P3, R2, R43, 0x1 ;  /* 0x0000002b02264211 */ /* 0x000fc800078608ff */
[----:B------:R-:W-:Y:S02]  /*5890*/  @P4 LEA.HI.X R39, R2, R45, R202, 0x1, P3 ;  /* 0x0000002d02274211 */ /* 0x000fe400018f0cca */
[----:B------:R-:W-:-:S13]  /*58a0*/  ISETP.NE.AND P3, PT, R9, RZ, PT ;  /* 0x000000ff0900720c */ /* 0x000fda0003f65270 */
[----:B------:R-:W-:-:S04]  /*58b0*/  @P3 LEA R36, P6, R209, R43, 0x1 ;  /* 0x0000002bd1243211 */ /* 0x000fc800078c08ff */
[----:B------:R-:W-:Y:S01]  /*58c0*/  @P3 LEA.HI.X R37, R209, R45, R218, 0x1, P6 ;  /* 0x0000002dd1253211 */ /* 0x000fe200030f0cda */
[----:B0-----:R0:W-:Y:S01]  /*58d0*/  @P5 ST.E.128 desc[UR60][R40.64], R12 ;  /* 0x0000000c28005985 */ /* 0x0011e2000c101d3c */
        /* <DEDUP_REMOVED lines=29> */
.L_x_10479:
[----:B------:R-:W-:Y:S05]  /*5ab0*/  BSYNC B0 ;  /* 0x0000000000007941 */ /* 0x000fea0003800000 */
.L_x_10478:
[----:B------:R-:W-:Y:S01]  /*5ac0*/  @!PT LDS RZ, [RZ] ;  /* 0x00000000fffff984 */ /* 0x000fe20000000800 */
[----:B------:R-:W-:Y:S01]  /*5ad0*/  @!PT LDS RZ, [RZ] ;  /* 0x00000000fffff984 */ /* 0x000fe20000000800 */
[----:B------:R-:W-:Y:S01]  /*5ae0*/  @!PT LDS RZ, [RZ] ;  /* 0x00000000fffff984 */ /* 0x000fe20000000800 */
[----:B------:R-:W-:Y:S01]  /*5af0*/  @!PT LDS RZ, [RZ] ;  /* 0x00000000fffff984 */ /* 0x000fe20000000800 */
[----:B------:R5:W-:Y:S06]  /*5b00*/  MEMBAR.ALL.CTA ;  /* 0x0000000000007992 */ /* 0x000bec0000008000 */
[----:B-----5:R-:W5:Y:S01]  /*5b10*/  FENCE.VIEW.ASYNC.S ;  /* 0x00000000000073c6 */ /* 0x020f620000000000 */
[----:B-1----:R-:W-:Y:S01]  /*5b20*/  @!P2 VIADD R4, R4, 0x324c0 ;  /* 0x000324c00404a836 */ /* 0x002fe20000000000 */
[----:B-----5:R1:W-:Y:S01]  /*5b30*/  BAR.SYNC.DEFER_BLOCKING R91, 0x80 ;  /* 0x0002005b0000751d */ /* 0x0203e20000010000 */
[----:B------:R-:W-:Y:S01]  /*5b40*/  ISETP.NE.AND P3, PT, R0, RZ, PT ;  /* 0x000000ff0000720c */ /* 0x000fe20003f65270 */
[----:B------:R-:W-:-:S02]  /*5b50*/  VIADD R18, R18, 0x1 ;  /* 0x0000000112127836 */ /* 0x000fc40000000000 */
[----:B------:R-:W-:-:S04]  /*5b60*/  @!P2 PRMT R4, RZ, 0x654, R4 ;  /* 0x00000654ff04a816 */ /* 0x000fc80000000004 */
[----:B------:R1:W-:Y:S01]  /*5b70*/  @!P2 SYNCS.ARRIVE.TRANS64.RED.A1T0 RZ, [R4+URZ], RZ ;  /* 0x000000ff04ffa9a7 */ /* 0x0003e2000810043f */
[----:B------:R-:W-:-:S04]  /*5b80*/  ISETP.NE.AND P2, PT, R18, 0x2, PT ;  /* 0x000000021200780c */ /* 0x000fc80003f45270 */
[----:B------:R-:W-:Y:S02]  /*5b90*/  SEL R0, RZ, 0x1, P2 ;  /* 0x00000001ff007807 */ /* 0x000fe40001000000 */
[----:B------:R-:W-:Y:S02]  /*5ba0*/  SEL R18, R18, RZ, P2 ;  /* 0x000000ff12127207 */ /* 0x000fe40001000000 */
[----:B------:R-:W-:Y:S01]  /*5bb0*/  LOP3.LUT R203, R203, R0, RZ, 0x3c, !PT ;  /* 0x00000000cbcb7212 */ /* 0x000fe200078e3cff */
[----:B-1----:R-:W-:Y:S06]  /*5bc0*/  @P3 BRA `(.L_x_10480) ;  /* 0xffffffc400883947 */ /* 0x002fec000383ffff */
[----:B------:R-:W1:Y:S01]  /*5bd0*/  S2R R11, SR_TID.X ;  /* 0x00000000000b7919 */ /* 0x000e620000002100 */
[----:B------:R-:W-:Y:S02]  /*5be0*/  PLOP3.LUT P0, PT, PT, PT, PT, 0x8, 0x0 ;  /* 0x000000000000781c */ /* 0x000fe40003f0e170 */
[----:B-1----:R-:W-:-:S04]  /*5bf0*/  SHF.R.U32.HI R11, RZ, 0x7, R11 ;  /* 0x00000007ff0b7819 */ /* 0x002fc8000001160b */
[----:B------:R-:W-:-:S13]  /*5c00*/  ISETP.NE.AND P3, PT, R11, 0x1, PT ;  /* 0x000000010b00780c */ /* 0x000fda0003f65270 */
[----:B------:R-:W-:Y:S06]  /*5c10*/  @!P3 BAR.ARV 0x9, 0x100 ;  /* 0x024400000000bb1d */ /* 0x000fec0000002000 */
.L_x_10422:
[----:B------:R-:W-:Y:S02]  /*5c20*/  ISETP.GE.AND P2, PT, R187, 0x1, PT ;  /* 0x00000001bb00780c */ /* 0x000fe40003f46270 */
[----:B------:R-:W-:Y:S02]  /*5c30*/  CS2R R4, SRZ ;  /* 0x0000000000047805 */ /* 0x000fe4000001ff00 */
[----:B------:R-:W-:Y:S01]  /*5c40*/  PLOP3.LUT P1, PT, PT, PT, PT, 0x80, 0x0 ;  /* 0x000000000000781c */ /* 0x000fe20003f2f070 */
[----:B------:R-:W-:Y:S01]  /*5c50*/  IMAD.MOV.U32 R3, RZ, RZ, RZ ;  /* 0x000000ffff037224 */ /* 0x000fe200078e00ff */
[----:B------:R-:W-:Y:S01]  /*5c60*/  MOV R0, RZ ;  /* 0x000000ff00007202 */ /* 0x000fe20000000f00 */
        /* <DEDUP_REMOVED lines=55> */
[----:B------:R-:W-:Y:S02]  /*5fe0*/  CS2R R174, SRZ ;  /* 0x0000000000ae7805 */ /* 0x000fe4000001ff00 */
[----:B------:R-:W-:Y:S01]  /*5ff0*/  CS2R R24, SRZ ;  /* 0x0000000000187805 */ /* 0x000fe2000001ff00 */
[----:B------:R-:W-:Y:S01]  /*6000*/  IMAD.MOV.U32 R50, RZ, RZ, RZ ;  /* 0x000000ffff327224 */ /* 0x000fe200078e00ff */
[----:B------:R-:W-:Y:S01]  /*6010*/  MOV R46, RZ ;  /* 0x000000ff002e7202 */ /* 0x000fe20000000f00 */
[----:B0-----:R-:W-:Y:S01]  /*6020*/  IMAD.MOV.U32 R15, RZ, RZ, RZ ;  /* 0x000000ffff0f7224 */ /* 0x001fe200078e00ff */
        /* <DEDUP_REMOVED lines=8> */
[----:B------:R-:W-:Y:S06]  /*60b0*/  @P0 BRA `(.L_x_10481) ;  /* 0x00000000000c0947 */ /* 0x000fec0003800000 */
[----:B------:R-:W0:Y:S01]  /*60c0*/  FENCE.VIEW.ASYNC.G ;  /* 0x00000000000073c6 */ /* 0x000e220000000100 */
[----:B------:R-:W-:Y:S05]  /*60d0*/  WARPSYNC.ALL ;  /* 0x0000000000007948 */ /* 0x000fea0003800000 */
[----:B0-----:R-:W-:Y:S06]  /*60e0*/  BAR.ARV 0xc, 0x180 ;  /* 0x0306000000007b1d */ /* 0x001fec0000002000 */
.L_x_10481:
[----:B------:R-:W-:Y:S02]  /*60f0*/  IMAD.MOV.U32 R14, RZ, RZ, RZ ;  /* 0x000000ffff0e7224 */ /* 0x000fe400078e00ff */
[----:B------:R-:W-:Y:S01]  /*6100*/  IMAD.MOV.U32 R167, RZ, RZ, RZ ;  /* 0x000000ffffa77224 */ /* 0x000fe200078e00ff */
        /* <DEDUP_REMOVED lines=9> */
.L_x_10718:
[----:B------:R-:W-:Y:S01]  /*61a0*/  VIADD R24, R19, 0x18400 ;  /* 0x0001840013187836 */ /* 0x000fe20000000000 */
[----:B01----:R-:W-:Y:S01]  /*61b0*/  LEA.HI R0, R14, R14, RZ, 0x1 ;  /* 0x0000000e0e007211 */ /* 0x003fe200078f08ff */
[----:B------:R-:W-:Y:S03]  /*61c0*/  BSSY B6, `(.L_x_10484) ;  /* 0x0000015000067945 */ /* 0x000fe60003800000 */
[----:B------:R-:W-:Y:S02]  /*61d0*/  LOP3.LUT P0, RZ, R24, 0x1bf, RZ, 0xc0, !PT ;  /* 0x000001bf18ff7812 */ /* 0x000fe4000780c0ff */
[----:B------:R-:W-:-:S04]  /*61e0*/  LOP3.LUT R3, R0, 0xffffe, RZ, 0xc0, !PT ;  /* 0x000ffffe00037812 */ /* 0x000fc800078ec0ff */
[----:B------:R-:W-:-:S07]  /*61f0*/  IADD3 R30, R14, -R3, RZ ;  /* 0x800000030e1e7210 */ /* 0x000fce0007ffe0ff */
        /* <DEDUP_REMOVED lines=16> */
[----:B-12345:R-:W-:Y:S05]  /*6300*/  CALL.ABS.NOINC R14 ;  /* 0x000000000e007343 */ /* 0x03efea0003c00000 */
.L_x_10485:
[----:B------:R-:W-:Y:S05]  /*6310*/  BSYNC B6 ;  /* 0x0000000000067941 */ /* 0x000fea0003800000 */
.L_x_10484:
        /* <DEDUP_REMOVED lines=13> */
.L_x_10489:
[----:B-1----:R1:W2:Y:S02]  /*63f0*/  SYNCS.PHASECHK.TRANS64.TRYWAIT P0, [R19+URZ+0x32400], R0 ;  /* 0x03240000130075a7 */ /* 0x0022a4000800017f */
[----:B--2---:R-:W-:Y:S05]  /*6400*/  @!P0 NANOSLEEP.SYNCS 0x989680 ;  /* 0x009896800000895d */ /* 0x004fea0003900000 */
[----:B------:R-:W2:Y:S02]  /*6410*/  @!P0 SYNCS.PHASECHK.TRANS64 P0, [R19+URZ+0x32400], R0 ;  /* 0x03240000130085a7 */ /* 0x000ea4000800007f */
[----:B--2---:R-:W-:Y:S05]  /*6420*/  @!P0 BRA `(.L_x_10489) ;  /* 0xfffffffc00f08947 */ /* 0x004fea000383ffff */
.L_x_10488:
[----:B------:R-:W-:Y:S05]  /*6430*/  BSYNC B0 ;  /* 0x0000000000007941 */ /* 0x000fea0003800000 */
.L_x_10487:
[----:B------:R-:W-:Y:S05]  /*6440*/  BRA `(.L_x_10490) ;  /* 0x0000002000e07947 */ /* 0x000fea0003800000 */
.L_x_10486:
        /* <DEDUP_REMOVED lines=35> */
[----:B-1234-:R-:W-:Y:S05]  /*6680*/  CALL.ABS.NOINC R14 ;  /* 0x000000000e007343 */ /* 0x01efea0003c00000 */
.L_x_10492:
[----:B------:R-:W-:Y:S05]  /*6690*/  BSYNC B6 ;  /* 0x0000000000067941 */ /* 0x000fea0003800000 */
.L_x_10491:
        /* <DEDUP_REMOVED lines=8> */
[----:B------:R0:W0:Y:S04]  /*6720*/  SHFL.IDX PT, R0, R24, RZ, 0x1c1f ;  /* 0x001c1fff18007589 */ /* 0x00002800000e0000 */
[----:B------:R0:W0:Y:S04]  /*6730*/  SHFL.IDX PT, R5, R27, RZ, 0x1c1f ;  /* 0x001c1fff1b057589 */ /* 0x00002800000e0000 */
[----:B------:R0:W0:Y:S02]  /*6740*/  SHFL.IDX PT, R14, R26, RZ, 0x1c1f ;  /* 0x001c1fff1a0e7589 */ /* 0x00002400000e0000 */
.L_x_10724:
[----:B------:R-:W5:Y:S01]  /*6750*/  LDL R29, [R1+0x6c] ;  /* 0x00006c00011d7983 */ /* 0x000f620000100800 */
[----:B------:R-:W-:-:S03]  /*6760*/  ULDC UR4, c[0x0][0x448] ;  /* 0x0001120000047ab9 */ /* 0x000fc60000000800 */
[----:B------:R-:W2:Y:S01]  /*6770*/  LDL R12, [R1+0x64] ;  /* 0x00006400010c7983 */ /* 0x000ea20000100800 */
[----:B------:R-:W-:-:S05]  /*6780*/  IMAD R13, R90, UR4, RZ ;  /* 0x000000045a0d7c24 */ /* 0x000fca000f8e02ff */
[----:B------:R-:W-:Y:S01]  /*6790*/  ISETP.GE.AND P0, PT, R6, R13, PT ;  /* 0x0000000d0600720c */ /* 0x000fe20003f06270 */
[----:B------:R-:W-:Y:S01]  /*67a0*/  BSSY B1, `(.L_x_10496) ;  /* 0x0000024000017945 */ /* 0x000fe20003800000 */
[----:B------:R-:W-:Y:S01]  /*67b0*/  IMAD R13, R33, -0x80, R13 ;  /* 0xffffff80210d7824 */ /* 0x000fe200078e020d */
[----:B------:R-:W-:Y:S02]  /*67c0*/  CS2R R10, SRZ ;  /* 0x00000000000a7805 */ /* 0x000fe4000001ff00 */
[----:B------:R-:W-:Y:S01]  /*67d0*/  CS2R R20, SRZ ;  /* 0x0000000000147805 */ /* 0x000fe2000001ff00 */
[----:B-----5:R-:W-:-:S05]  /*67e0*/  IMAD.SHL.U32 R4, R29, 0x40, RZ ;  /* 0x000000401d047824 */ /* 0x020fca00078e00ff */
[----:B------:R-:W-:Y:S02]  /*67f0*/  LOP3.LUT R7, R4, 0x1c0, RZ, 0xc0, !PT ;  /* 0x000001c004077812 */ /* 0x000fe400078ec0ff */
[----:B--2---:R-:W-:Y:S02]  /*6800*/  LEA.HI R4, R12, R12, RZ, 0x1 ;  /* 0x0000000c0c047211 */ /* 0x004fe400078f08ff */
[----:B------:R-:W-:Y:S02]  /*6810*/  LOP3.LUT R8, R7, 0x18, R16, 0xf8, !PT ;  /* 0x0000001807087812 */ /* 0x000fe400078ef810 */
[----:B------:R-:W-:Y:S02]  /*6820*/  SHF.R.U32.HI R7, RZ, 0x3, R7 ;  /* 0x00000003ff077819 */ /* 0x000fe40000011607 */
[----:B------:R-:W-:Y:S02]  /*6830*/  LOP3.LUT R4, R4, 0xfffffffe, RZ, 0xc0, !PT ;  /* 0xfffffffe04047812 */ /* 0x000fe400078ec0ff */
[----:B------:R-:W-:-:S02]  /*6840*/  LOP3.LUT R28, R8, R7, RZ, 0x3c, !PT ;  /* 0x00000007081c7212 */ /* 0x000fc400078e3cff */
[----:B------:R-:W-:Y:S02]  /*6850*/  CS2R R6, SRZ ;  /* 0x0000000000067805 */ /* 0x000fe4000001ff00 */
[----:B------:R-:W-:Y:S02]  /*6860*/  CS2R R8, SRZ ;  /* 0x0000000000087805 */ /* 0x000fe4000001ff00 */
[----:B------:R-:W-:Y:S01]  /*6870*/  IADD3 R12, R12, -R4, RZ ;  /* 0x800000040c0c7210 */ /* 0x000fe20007ffe0ff */
[----:B------:R-:W-:Y:S06]  /*6880*/  @P0 BRA `(.L_x_10497) ;  /* 0x0000000000540947 */ /* 0x000fec0003800000 */
[----:B------:R-:W-:Y:S01]  /*6890*/  ULDC UR4, c[0x0][0x3f4] ;  /* 0x0000fd0000047ab9 */ /* 0x000fe20000000800 */
[C---:B------:R-:W-:Y:S01]  /*68a0*/  IMAD.SHL.U32 R11, R204.reuse, 0x2, RZ ;  /* 0x00000002cc0b7824 */ /* 0x040fe200078e00ff */
[----:B------:R-:W-:Y:S01]  /*68b0*/  ISETP.GE.AND P3, PT, R204, UR4, PT ;  /* 0x00000004cc007c0c */ /* 0x000fe2000bf66270 */
[----:B0-----:R-:W-:Y:S01]  /*68c0*/  IMAD.MOV.U32 R6, RZ, RZ, R0 ;  /* 0x000000ffff067224 */ /* 0x001fe200078e0000 */
[----:B------:R-:W-:Y:S01]  /*68d0*/  ISETP.GE.AND P2, PT, R22, UR4, PT ;  /* 0x0000000416007c0c */ /* 0x000fe2000bf46270 */
[----:B-1----:R-:W-:Y:S01]  /*68e0*/  IMAD.MOV.U32 R7, RZ, RZ, R3 ;  /* 0x000000ffff077224 */ /* 0x002fe200078e0003 */
[----:B------:R-:W-:-:S04]  /*68f0*/  SHF.R.S32.HI R15, RZ, 0x1f, R204 ;  /* 0x0000001fff0f7819 */ /* 0x000fc800000114cc */
[----:B------:R-:W-:Y:S01]  /*6900*/  SHF.L.U64.HI R10, R204, 0x1, R15 ;  /* 0x00000001cc0a7819 */ /* 0x000fe2000001020f */
[----:B------:R-:W-:-:S04]  /*6910*/  IMAD.MOV.U32 R15, RZ, RZ, R5 ;  /* 0x000000ffff0f7224 */ /* 0x000fc800078e0005 */
[-C--:B------:R-:W-:Y:S02]  /*6920*/  @!P3 IADD3 R26, P0, R0, R11.reuse, RZ ;  /* 0x0000000b001ab210 */ /* 0x080fe40007f1e0ff */
[----:B------:R-:W-:Y:S01]  /*6930*/  @!P3 IADD3 R4, P1, R14, R11, RZ ;  /* 0x0000000b0e04b210 */ /* 0x000fe20007f3e0ff */
[C---:B------:R-:W-:Y:S01]  /*6940*/  @!P2 IMAD.WIDE R24, R22.reuse, 0x2, R6 ;  /* 0x000000021618a825 */ /* 0x040fe200078e0206 */
[----:B------:R-:W-:Y:S02]  /*6950*/  CS2R R6, SRZ ;  /* 0x0000000000067805 */ /* 0x000fe4000001ff00 */
[----:B------:R-:W-:Y:S01]  /*6960*/  @!P3 IADD3.X R5, R5, R10, RZ, P1, !PT ;  /* 0x0000000a0505b210 */ /* 0x000fe20000ffe4ff */
[----:B------:R-:W-:Y:S01]  /*6970*/  @!P3 IMAD.X R27, R3, 0x1, R10, P0 ;  /* 0x00000001031bb824 */ /* 0x000fe200000e060a */
[----:B------:R-:W-:Y:S01]  /*6980*/  CS2R R10, SRZ ;  /* 0x00000000000a7805 */ /* 0x000fe2000001ff00 */
[----:B------:R-:W-:Y:S01]  /*6990*/  @!P2 IMAD.WIDE R14, R22, 0x2, R14 ;  /* 0x00000002160ea825 */ /* 0x000fe200078e020e */
[----:B------:R2:W5:Y:S04]  /*69a0*/  @!P2 LD.E.64 R8, desc[UR60][R24.64] ;  /* 0x0000003c1808a980 */ /* 0x000568000c101b00 */
[----:B------:R2:W5:Y:S04]  /*69b0*/  @!P2 LD.E.64 R20, desc[UR60][R14.64] ;  /* 0x0000003c0e14a980 */ /* 0x000568000c101b00 */
[----:B------:R2:W5:Y:S04]  /*69c0*/  @!P3 LD.E.64 R6, desc[UR60][R26.64] ;  /* 0x0000003c1a06b980 */ /* 0x000568000c101b00 */
[----:B------:R2:W5:Y:S02]  /*69d0*/  @!P3 LD.E.64 R10, desc[UR60][R4.64] ;  /* 0x0000003c040ab980 */ /* 0x000564000c101b00 */
.L_x_10497:
[----:B------:R-:W-:Y:S05]  /*69e0*/  BSYNC B1 ;  /* 0x0000000000017941 */ /* 0x000fea0003800000 */
.L_x_10496:
[----:B0-----:R-:W1:Y:S01]  /*69f0*/  S2R R0, SR_TID.X ;  /* 0x0000000000007919 */ /* 0x001e620000002100 */
[----:B--2---:R-:W-:Y:S01]  /*6a00*/  SHF.L.U32 R14, R12, 0x1f, RZ ;  /* 0x0000001f0c0e7819 */ /* 0x004fe200000006ff */
[----:B-----5:R-:W-:Y:S01]  /*6a10*/  IMAD.MOV.U32 R31, RZ, RZ, R8 ;  /* 0x000000ffff1f7224 */ /* 0x020fe200078e0008 */
[----:B------:R-:W-:Y:S01]  /*6a20*/  LOP3.LUT P1, RZ, R29, 0x4, RZ, 0xc0, !PT ;  /* 0x000000041dff7812 */ /* 0x000fe2000782c0ff */
[--C-:B------:R-:W-:Y:S01]  /*6a30*/  IMAD.MOV.U32 R15, RZ, RZ, R9.reuse ;  /* 0x000000ffff0f7224 */ /* 0x100fe200078e0009 */
[----:B------:R-:W0:Y:S01]  /*6a40*/  SYNCS.PHASECHK.TRANS64.TRYWAIT P0, [R19+URZ+0x32400], R14 ;  /* 0x0324000e130075a7 */ /* 0x000e22000800017f */
[--C-:B------:R-:W-:Y:S01]  /*6a50*/  SHF.R.U64 R34, R8, 0x10, R9.reuse ;  /* 0x0000001008227819 */ /* 0x100fe20000001209 */
[----:B------:R-:W-:Y:S01]  /*6a60*/  IMAD.MOV.U32 R29, RZ, RZ, R6 ;  /* 0x000000ffff1d7224 */ /* 0x000fe200078e0006 */
[----:B------:R-:W-:Y:S01]  /*6a70*/  SHF.R.U32.HI R8, RZ, 0x10, R9 ;  /* 0x00000010ff087819 */ /* 0x000fe20000011609 */
[----:B------:R-:W-:Y:S01]  /*6a80*/  IMAD.MOV.U32 R33, RZ, RZ, R20 ;  /* 0x000000ffff217224 */ /* 0x000fe200078e0014 */
[----:B------:R-:W-:Y:S01]  /*6a90*/  MOV R5, R7 ;  /* 0x0000000700057202 */ /* 0x000fe20000000f00 */
[----:B------:R-:W-:Y:S01]  /*6aa0*/  IMAD.MOV.U32 R32, RZ, RZ, R10 ;  /* 0x000000ffff207224 */ /* 0x000fe200078e000a */
[----:B------:R-:W-:Y:S01]  /*6ab0*/  SHF.R.U64 R35, R6, 0x10, R7 ;  /* 0x0000001006237819 */ /* 0x000fe20000001207 */
[----:B------:R-:W-:Y:S01]  /*6ac0*/  IMAD.MOV.U32 R6, RZ, RZ, R11 ;  /* 0x000000ffff067224 */ /* 0x000fe200078e000b */
[----:B------:R-:W-:Y:S01]  /*6ad0*/  SHF.R.U32.HI R9, RZ, 0x10, R7 ;  /* 0x00000010ff097819 */ /* 0x000fe20000011607 */
[--C-:B------:R-:W-:Y:S01]  /*6ae0*/  IMAD.MOV.U32 R7, RZ, RZ, R21.reuse ;  /* 0x000000ffff077224 */ /* 0x100fe200078e0015 */
[--C-:B------:R-:W-:Y:S01]  /*6af0*/  SHF.R.U64 R36, R20, 0x10, R21.reuse ;  /* 0x0000001014247819 */ /* 0x100fe20000001215 */
[----:B------:R-:W-:Y:S01]  /*6b00*/  BSSY B1, `(.L_x_10498) ;  /* 0x0000017000017945 */ /* 0x000fe20003800000 */
[----:B------:R-:W-:-:S02]  /*6b10*/  SHF.R.U32.HI R20, RZ, 0x10, R21 ;  /* 0x00000010ff147819 */ /* 0x000fc40000011615 */
[----:B------:R-:W-:Y:S02]  /*6b20*/  VIMNMX R27, R13, 0x80, PT ;  /* 0x000000800d1b7848 */ /* 0x000fe40003fe0100 */
[--C-:B------:R-:W-:Y:S02]  /*6b30*/  SHF.R.U64 R37, R10, 0x10, R11.reuse ;  /* 0x000000100a257819 */ /* 0x100fe4000000120b */
[----:B------:R-:W-:Y:S02]  /*6b40*/  SHF.R.U32.HI R10, RZ, 0x10, R11 ;  /* 0x00000010ff0a7819 */ /* 0x000fe4000001160b */
[----:B------:R-:W-:Y:S02]  /*6b50*/  PRMT R31, R31, 0x5410, R15 ;  /* 0x000054101f1f7816 */ /* 0x000fe4000000000f */
[----:B------:R-:W-:Y:S02]  /*6b60*/  PRMT R34, R34, 0x5410, R8 ;  /* 0x0000541022227816 */ /* 0x000fe40000000008 */
[----:B------:R-:W-:Y:S01]  /*6b70*/  PRMT R29, R29, 0x5410, R5 ;  /* 0x000054101d1d7816 */ /* 0x000fe20000000005 */
[----:B-1----:R-:W-:Y:S01]  /*6b80*/  VIADD R3, R0, 0xffffff80 ;  /* 0xffffff8000037836 */ /* 0x002fe20000000000 */
[----:B------:R-:W-:-:S02]  /*6b90*/  PRMT R35, R35, 0x5410, R9 ;  /* 0x0000541023237816 */ /* 0x000fc40000000009 */
[----:B------:R-:W-:Y:S02]  /*6ba0*/  PRMT R33, R33, 0x5410, R7 ;  /* 0x0000541021217816 */ /* 0x000fe40000000007 */
[----:B------:R-:W-:Y:S02]  /*6bb0*/  SHF.R.S32.HI R0, RZ, 0x1f, R3 ;  /* 0x0000001fff007819 */ /* 0x000fe40000011403 */
[----:B------:R-:W-:Y:S02]  /*6bc0*/  PRMT R36, R36, 0x5410, R20 ;  /* 0x0000541024247816 */ /* 0x000fe40000000014 */
[----:B------:R-:W-:Y:S02]  /*6bd0*/  LEA.HI R0, R0, R3, RZ, 0x5 ;  /* 0x0000000300007211 */ /* 0x000fe400078f28ff */
[----:B------:R-:W-:Y:S02]  /*6be0*/  PRMT R32, R32, 0x5410, R6 ;  /* 0x0000541020207816 */ /* 0x000fe40000000006 */
[----:B------:R-:W-:-:S05]  /*6bf0*/  SHF.R.S32.HI R0, RZ, 0x5, R0 ;  /* 0x00000005ff007819 */ /* 0x000fca0000011400 */
[----:B------:R-:W-:-:S04]  /*6c00*/  IMAD R28, R0, 0x200, R28 ;  /* 0x00000200001c7824 */ /* 0x000fc800078e021c */
[----:B------:R-:W-:-:S04]  /*6c10*/  IMAD R3, R28, 0x2, R19 ;  /* 0x000000021c037824 */ /* 0x000fc800078e0213 */
[C---:B------:R-:W-:Y:S01]  /*6c20*/  VIADD R4, R3.reuse, 0x18400 ;  /* 0x0001840003047836 */ /* 0x040fe20000000000 */
[----:B------:R-:W-:-:S03]  /*6c30*/  IADD3 R0, R3, 0x18440, RZ ;  /* 0x0001844003007810 */ /* 0x000fc60007ffe0ff */
[----:B------:R-:W-:Y:S01]  /*6c40*/  @P1 VIADD R0, R4, 0xffffffc0 ;  /* 0xffffffc004001836 */ /* 0x000fe20000000000 */
[----:B------:R-:W-:Y:S01]  /*6c50*/  ISETP.GE.AND P1, PT, R200, R27, PT ;  /* 0x0000001bc800720c */ /* 0x000fe20003f26270 */
[----:B0-----:R-:W-:-:S12]  /*6c60*/  @!P0 BRA `(.L_x_10499) ;  /* 0x0000013000148947 */ /* 0x001fd80003800000 */
.L_x_10725:
[----:B------:R-:W-:Y:S05]  /*6c70*/  BSYNC B1 ;  /* 0x0000000000017941 */ /* 0x000fea0003800000 */
.L_x_10498:
        /* <DEDUP_REMOVED lines=11> */
[----:B0-----:R-:W-:Y:S02]  /*6d30*/  HADD2.F32 R14, -RZ, R34.H0_H0 ;  /* 0x20000022ff0e7230 */ /* 0x001fe40000004100 */
[----:B------:R-:W-:Y:S02]  /*6d40*/  HADD2.F32 R20, -RZ, R36.H0_H0 ;  /* 0x20000024ff147230 */ /* 0x000fe40000004100 */
        /* <DEDUP_REMOVED lines=33> */
.L_x_10503:
[----:B------:R-:W-:Y:S05]  /*6f60*/  BSYNC B2 ;  /* 0x0000000000027941 */ /* 0x000fea0003800000 */
.L_x_10502:
[----:B------:R-:W-:Y:S05]  /*6f70*/  @P1 BRA `(.L_x_10501) ;  /* 0x0000000000981947 */ /* 0x000fea0003800000 */
[----:B-1----:R-:W1:Y:S01]  /*6f80*/  LDS.128 R4, [R0] ;  /* 0x0000000000047984 */ /* 0x002e620000000c00 */
        /* <DEDUP_REMOVED lines=37> */
.L_x_10501:
[----:B------:R-:W-:Y:S05]  /*71e0*/  BSYNC B1 ;  /* 0x0000000000017941 */ /* 0x000fea0003800000 */
.L_x_10500:
        /* <DEDUP_REMOVED lines=22> */
[-C--:B0-----:R-:W-:Y:S01]  /*7350*/  FMUL.FTZ R14, R25, R5.reuse ;  /* 0x00000005190e7220 */ /* 0x081fe20000410000 */
        /* <DEDUP_REMOVED lines=23> */
.L_x_10506:
[----:B------:R-:W-:Y:S05]  /*74d0*/  BSYNC B1 ;  /* 0x0000000000017941 */ /* 0x000fea0003800000 */
.L_x_10505:
        /* <DEDUP_REMOVED lines=12> */
[-C--:B0-----:R-:W-:Y:S01]  /*75a0*/  FMUL.FTZ R14, R15, R4.reuse ;  /* 0x000000040f0e7220 */ /* 0x081fe20000410000 */
        /* <DEDUP_REMOVED lines=27> */
.L_x_10494:
[----:B------:R-:W-:-:S03]  /*7760*/  UMOV UR4, 0xffffffff ;  /* 0xffffffff00047882 */ /* 0x000fc60000000000 */
[----:B------:R-:W-:Y:S05]  /*7770*/  BRA.DIV UR4, `(.L_x_10507) ;  /* 0x0000012604647947 */ /* 0x000fea000b800000 */
[----:B------:R0:W1:Y:S04]  /*7780*/  SHFL.IDX PT, R0, R25, RZ, 0x1c1f ;  /* 0x001c1fff19007589 */ /* 0x00006800000e0000 */
[----:B------:R0:W0:Y:S04]  /*7790*/  SHFL.IDX PT, R3, R24, RZ, 0x1c1f ;  /* 0x001c1fff18037589 */ /* 0x00002800000e0000 */
[----:B------:R0:W0:Y:S04]  /*77a0*/  SHFL.IDX PT, R4, R27, RZ, 0x1c1f ;  /* 0x001c1fff1b047589 */ /* 0x00002800000e0000 */
[----:B------:R0:W0:Y:S02]  /*77b0*/  SHFL.IDX PT, R14, R26, RZ, 0x1c1f ;  /* 0x001c1fff1a0e7589 */ /* 0x00002400000e0000 */
.L_x_10731:
[----:B------:R-:W5:Y:S01]  /*77c0*/  LDL R8, [R1+0x64] ;  /* 0x0000640001087983 */ /* 0x000f620000100800 */
[----:B------:R-:W-:Y:S01]  /*77d0*/  ULDC UR4, c[0x0][0x448] ;  /* 0x0001120000047ab9 */ /* 0x000fe20000000800 */
[----:B------:R-:W-:Y:S01]  /*77e0*/  BSSY B1, `(.L_x_10508) ;  /* 0x0000019000017945 */ /* 0x000fe20003800000 */
[----:B------:R-:W-:Y:S01]  /*77f0*/  IMAD R5, R90, UR4, RZ ;  /* 0x000000045a057c24 */ /* 0x000fe2000f8e02ff */
[----:B------:R-:W-:Y:S02]  /*7800*/  CS2R R10, SRZ ;  /* 0x00000000000a7805 */ /* 0x000fe4000001ff00 */
[----:B0-----:R-:W-:Y:S02]  /*7810*/  CS2R R24, SRZ ;  /* 0x0000000000187805 */ /* 0x001fe4000001ff00 */
[----:B------:R-:W-:Y:S02]  /*7820*/  CS2R R26, SRZ ;  /* 0x00000000001a7805 */ /* 0x000fe4000001ff00 */
[----:B------:R-:W-:Y:S01]  /*7830*/  ISETP.GE.AND P0, PT, R6, R5, PT ;  /* 0x000000050600720c */ /* 0x000fe20003f06270 */
[----:B------:R-:W-:Y:S01]  /*7840*/  IMAD R5, R33, -0x80, R5 ;  /* 0xffffff8021057824 */ /* 0x000fe200078e0205 */
[----:B-----5:R-:W-:-:S04]  /*7850*/  LEA.HI R7, R8, R8, RZ, 0x1 ;  /* 0x0000000808077211 */ /* 0x020fc800078f08ff */
[----:B------:R-:W-:-:S05]  /*7860*/  LOP3.LUT R7, R7, 0xfffffffe, RZ, 0xc0, !PT ;  /* 0xfffffffe07077812 */ /* 0x000fca00078ec0ff */
[----:B------:R-:W-:Y:S01]  /*7870*/  IMAD.IADD R12, R8, 0x1, -R7 ;  /* 0x00000001080c7824 */ /* 0x000fe200078e0a07 */
[----:B------:R-:W-:-:S04]  /*7880*/  CS2R R8, SRZ ;  /* 0x0000000000087805 */ /* 0x000fc8000001ff00 */
[----:B------:R-:W-:Y:S01]  /*7890*/  SHF.L.U32 R20, R12, 0x1f, RZ ;  /* 0x0000001f0c147819 */ /* 0x000fe200000006ff */
[----:B------:R-:W-:Y:S06]  /*78a0*/  @P0 BRA `(.L_x_10509) ;  /* 0x0000000000300947 */ /* 0x000fec0003800000 */
[----:B------:R-:W-:Y:S01]  /*78b0*/  ULDC UR4, c[0x0][0x3f4] ;  /* 0x0000fd0000047ab9 */ /* 0x000fe20000000800 */
[C---:B------:R-:W-:Y:S01]  /*78c0*/  IMAD.SHL.U32 R15, R16.reuse, 0x2, RZ ;  /* 0x00000002100f7824 */ /* 0x040fe200078e00ff */
[C---:B------:R-:W-:Y:S02]  /*78d0*/  ISETP.GE.AND P2, PT, R16.reuse, UR4, PT ;  /* 0x0000000410007c0c */ /* 0x040fe4000bf46270 */
[----:B------:R-:W-:Y:S02]  /*78e0*/  SHF.L.U64.HI R9, R16, 0x1, R17 ;  /* 0x0000000110097819 */ /* 0x000fe40000010211 */
[-C--:B------:R-:W-:Y:S02]  /*78f0*/  IADD3 R14, P1, R14, R15.reuse, RZ ;  /* 0x0000000f0e0e7210 */ /* 0x080fe40007f3e0ff */
[----:B------:R-:W-:-:S03]  /*7900*/  IADD3 R6, P0, R3, R15, RZ ;  /* 0x0000000f03067210 */ /* 0x000fc60007f1e0ff */
[----:B------:R-:W-:Y:S01]  /*7910*/  IMAD.X R15, R4, 0x1, R9, P1 ;  /* 0x00000001040f7824 */ /* 0x000fe200008e0609 */
[----:B-1----:R-:W-:Y:S02]  /*7920*/  IADD3.X R7, R0, R9, RZ, P0, !PT ;  /* 0x0000000900077210 */ /* 0x002fe400007fe4ff */
[----:B------:R-:W-:Y:S01]  /*7930*/  CS2R R8, SRZ ;  /* 0x0000000000087805 */ /* 0x000fe2000001ff00 */
[----:B------:R-:W-:Y:S06]  /*7940*/  @P2 BRA `(.L_x_10509) ;  /* 0x0000000000082947 */ /* 0x000fec0003800000 */
[----:B------:R0:W5:Y:S04]  /*7950*/  LD.E.128 R8, desc[UR60][R6.64] ;  /* 0x0000003c06087980 */ /* 0x000168000c101d00 */
[----:B------:R0:W5:Y:S02]  /*7960*/  LD.E.128 R24, desc[UR60][R14.64] ;  /* 0x0000003c0e187980 */ /* 0x000164000c101d00 */
.L_x_10509:
[----:B------:R-:W-:Y:S05]  /*7970*/  BSYNC B1 ;  /* 0x0000000000017941 */ /* 0x000fea0003800000 */
.L_x_10508:
[----:B------:R-:W2:Y:S01]  /*7980*/  SYNCS.PHASECHK.TRANS64.TRYWAIT P1, [R19+URZ+0x32400], R20 ;  /* 0x03240014130075a7 */ /* 0x000ea2000802017f */
[----:B-----5:R-:W-:Y:S01]  /*7990*/  IMAD.MOV.U32 R39, RZ, RZ, R8 ;  /* 0x000000ffff277224 */ /* 0x020fe200078e0008 */
[--C-:B------:R-:W-:Y:S01]  /*79a0*/  SHF.R.U64 R43, R8, 0x10, R9.reuse ;  /* 0x00000010082b7819 */ /* 0x100fe20000001209 */
[--C-:B-1----:R-:W-:Y:S01]  /*79b0*/  IMAD.MOV.U32 R0, RZ, RZ, R9.reuse ;  /* 0x000000ffff007224 */ /* 0x102fe200078e0009 */
[----:B------:R-:W-:Y:S01]  /*79c0*/  SHF.R.U32.HI R8, RZ, 0x10, R9 ;  /* 0x00000010ff087819 */ /* 0x000fe20000011609 */
[----:B------:R-:W-:Y:S01]  /*79d0*/  IMAD.MOV.U32 R40, RZ, RZ, R10 ;  /* 0x000000ffff287224 */ /* 0x000fe200078e000a */
[--C-:B------:R-:W-:Y:S01]  /*79e0*/  SHF.R.U64 R44, R10, 0x10, R11.reuse ;  /* 0x000000100a2c7819 */ /* 0x100fe2000000120b */
[--C-:B------:R-:W-:Y:S01]  /*79f0*/  IMAD.MOV.U32 R4, RZ, RZ, R11.reuse ;  /* 0x000000ffff047224 */ /* 0x100fe200078e000b */
[----:B------:R-:W-:Y:S01]  /*7a00*/  SHF.R.U32.HI R9, RZ, 0x10, R11 ;  /* 0x00000010ff097819 */ /* 0x000fe2000001160b */
[----:B0-----:R-:W-:Y:S01]  /*7a10*/  IMAD.MOV.U32 R6, RZ, RZ, R25 ;  /* 0x000000ffff067224 */ /* 0x001fe200078e0019 */
[----:B------:R-:W-:Y:S01]  /*7a20*/  VIMNMX R5, R5, 0x80, PT ;  /* 0x0000008005057848 */ /* 0x000fe20003fe0100 */
[----:B------:R-:W-:Y:S01]  /*7a30*/  IMAD.MOV.U32 R42, RZ, RZ, R26 ;  /* 0x000000ffff2a7224 */ /* 0x000fe200078e001a */
[----:B------:R-:W-:Y:S01]  /*7a40*/  MOV R41, R24 ;  /* 0x0000001800297202 */ /* 0x000fe20000000f00 */
[----:B------:R-:W-:Y:S01]  /*7a50*/  IMAD.MOV.U32 R7, RZ, RZ, R27 ;  /* 0x000000ffff077224 */ /* 0x000fe200078e001b */
[--C-:B----4-:R-:W-:Y:S01]  /*7a60*/  SHF.R.U64 R45, R24, 0x10, R25.reuse ;  /* 0x00000010182d7819 */ /* 0x110fe20000001219 */
[----:B------:R-:W-:Y:S01]  /*7a70*/  VIADD R13, R200, 0x40 ;  /* 0x00000040c80d7836 */ /* 0x000fe20000000000 */
[----:B------:R-:W0:Y:S01]  /*7a80*/  LDC R3, c[0x0][0x3f4] ;  /* 0x0000fd00ff037b82 */ /* 0x000e220000000800 */
[----:B------:R-:W-:Y:S01]  /*7a90*/  SHF.R.U32.HI R10, RZ, 0x10, R25 ;  /* 0x00000010ff0a7819 */ /* 0x000fe20000011619 */
        /* <DEDUP_REMOVED lines=15> */
[----:B--2---:R-:W-:-:S12]  /*7b90*/  @!P1 BRA `(.L_x_10511) ;  /* 0x0000012000cc9947 */ /* 0x004fd80003800000 */
.L_x_10732:
[----:B------:R-:W-:Y:S05]  /*7ba0*/  BSYNC B1 ;  /* 0x0000000000017941 */ /* 0x000fea0003800000 */
.L_x_10510:
[----:B------:R-:W-:Y:S01]  /*7bb0*/  BSSY B1, `(.L_x_10512) ;  /* 0x000005f000017945 */ /* 0x000fe20003800000 */
[----:B------:R-:W-:-:S03]  /*7bc0*/  LOP3.LUT R0, R0, 0x38, RZ, 0xc0, !PT ;  /* 0x0000003800007812 */ /* 0x000fc600078ec0ff */
[----:B------:R-:W-:Y:S05]  /*7bd0*/  @P2 BRA `(.L_x_10513) ;  /* 0x0000000400702947 */ /* 0x000fea0003800000 */
[----:B------:R-:W2:Y:S01]  /*7be0*/  LDL R3, [R1+0x6c] ;  /* 0x00006c0001037983 */ /* 0x000ea20000100800 */
[----:B------:R-:W1:Y:S02]  /*7bf0*/  S2R R4, SR_TID.X ;  /* 0x0000000000047919 */ /* 0x000e640000002100 */
[----:B-1----:R-:W-:-:S04]  /*7c00*/  IADD3 R4, R4, -0x80, RZ ;  /* 0xffffff8004047810 */ /* 0x002fc80007ffe0ff */
[----:B------:R-:W-:-:S04]  /*7c10*/  SHF.R.S32.HI R8, RZ, 0x1f, R4 ;  /* 0x0000001fff087819 */ /* 0x000fc80000011404 */
[----:B------:R-:W-:-:S04]  /*7c20*/  LEA.HI R8, R8, R4, RZ, 0x5 ;  /* 0x0000000408087211 */ /* 0x000fc800078f28ff */
[----:B------:R-:W-:Y:S01]  /*7c30*/  SHF.R.S32.HI R8, RZ, 0x5, R8 ;  /* 0x00000005ff087819 */ /* 0x000fe20000011408 */
[----:B------:R-:W-:Y:S02]  /*7c40*/  HADD2.F32 R28, -RZ, R41.H0_H0 ;  /* 0x20000029ff1c7230 */ /* 0x000fe40000004100 */
[----:B------:R-:W-:Y:S02]  /*7c50*/  HADD2.F32 R26, -RZ, R39.H0_H0 ;  /* 0x20000027ff1a7230 */ /* 0x000fe40000004100 */
[----:B------:R-:W-:Y:S02]  /*7c60*/  HADD2.F32 R29, -RZ, R45.H0_H0 ;  /* 0x2000002dff1d7230 */ /* 0x000fe40000004100 */
[----:B------:R-:W-:Y:S02]  /*7c70*/  HADD2.F32 R27, -RZ, R43.H0_H0 ;  /* 0x2000002bff1b7230 */ /* 0x000fe40000004100 */
[----:B--2---:R-:W-:-:S05]  /*7c80*/  IMAD.SHL.U32 R3, R3, 0x40, RZ ;  /* 0x0000004003037824 */ /* 0x004fca00078e00ff */
[----:B------:R-:W-:-:S04]  /*7c90*/  LOP3.LUT R5, R3, 0x1c0, RZ, 0xc0, !PT ;  /* 0x000001c003057812 */ /* 0x000fc800078ec0ff */
[----:B------:R-:W-:Y:S02]  /*7ca0*/  LOP3.LUT R3, R5, 0x38, R16, 0xf8, !PT ;  /* 0x0000003805037812 */ /* 0x000fe400078ef810 */
[----:B------:R-:W-:-:S04]  /*7cb0*/  SHF.R.U32.HI R6, RZ, 0x3, R5 ;  /* 0x00000003ff067819 */ /* 0x000fc80000011605 */
[----:B------:R-:W-:-:S05]  /*7cc0*/  LOP3.LUT R3, R3, R6, RZ, 0x3c, !PT ;  /* 0x0000000603037212 */ /* 0x000fca00078e3cff */
[----:B------:R-:W-:Y:S01]  /*7cd0*/  IMAD R4, R8, 0x200, R3 ;  /* 0x0000020008047824 */ /* 0x000fe200078e0203 */
[----:B------:R-:W-:-:S05]  /*7ce0*/  LOP3.LUT R3, R6, R0, R5, 0x1e, !PT ;  /* 0x0000000006037212 */ /* 0x000fca00078e1e05 */
[----:B------:R-:W-:-:S04]  /*7cf0*/  IMAD R8, R8, 0x200, R3 ;  /* 0x0000020008087824 */ /* 0x000fc800078e0203 */
[--C-:B------:R-:W-:Y:S02]  /*7d00*/  IMAD R38, R8, 0x2, R19.reuse ;  /* 0x0000000208267824 */ /* 0x100fe400078e0213 */
[----:B------:R-:W-:-:S03]  /*7d10*/  IMAD R37, R4, 0x2, R19 ;  /* 0x0000000204257824 */ /* 0x000fc600078e0213 */
[----:B------:R-:W0:Y:S04]  /*7d20*/  LDS.128 R8, [R38+0x18400] ;  /* 0x0184000026087984 */ /* 0x000e280000000c00 */
[----:B------:R-:W1:Y:S01]  /*7d30*/  LDS.128 R4, [R37+0x18400] ;  /* 0x0184000025047984 */ /* 0x000e620000000c00 */
[----:B0-----:R-:W-:Y:S02]  /*7d40*/  HADD2.F32 R20, -RZ, R8.H0_H0 ;  /* 0x20000008ff147230 */ /* 0x001fe40000004100 */
[----:B-1----:R-:W-:-:S03]  /*7d50*/  HADD2.F32 R3, -RZ, R4.H0_H0 ;  /* 0x20000004ff037230 */ /* 0x002fc60000004100 */
[C---:B------:R-:W-:Y:S01]  /*7d60*/  FMUL.FTZ R32, R20.reuse, R28 ;  /* 0x0000001c14207220 */ /* 0x040fe20000410000 */
[-C--:B------:R-:W-:Y:S01]  /*7d70*/  FMUL.FTZ R20, R20, R26.reuse ;  /* 0x0000001a14147220 */ /* 0x080fe20000410000 */
[----:B------:R-:W-:Y:S02]  /*7d80*/  HADD2.F32 R8, -RZ, R8.H1_H1 ;  /* 0x30000008ff087230 */ /* 0x000fe40000004100 */
[C---:B------:R-:W-:Y:S01]  /*7d90*/  FFMA.FTZ R32, R3.reuse, R26, -R32 ;  /* 0x0000001a03207223 */ /* 0x040fe20000010820 */
[----:B------:R-:W-:Y:S02]  /*7da0*/  HADD2.F32 R21, -RZ, R9.H0_H0 ;  /* 0x20000009ff157230 */ /* 0x000fe40000004100 */
[----:B------:R-:W-:Y:S01]  /*7db0*/  FFMA.FTZ R28, R3, R28, R20 ;  /* 0x0000001c031c7223 */ /* 0x000fe20000010014 */
[----:B------:R-:W-:Y:S02]  /*7dc0*/  HADD2.F32 R26, -RZ, R41.H1_H1 ;  /* 0x30000029ff1a7230 */ /* 0x000fe40000004100 */
[----:B------:R-:W-:-:S02]  /*7dd0*/  HADD2.F32 R20, -RZ, R39.H1_H1 ;  /* 0x30000027ff147230 */ /* 0x000fc40000004100 */
[C---:B------:R-:W-:Y:S01]  /*7de0*/  FMUL.FTZ R31, R8.reuse, R29 ;  /* 0x0000001d081f7220 */ /* 0x040fe20000410000 */
[----:B------:R-:W-:Y:S02]  /*7df0*/  HADD2.F32 R4, -RZ, R4.H1_H1 ;  /* 0x30000004ff047230 */ /* 0x000fe40000004100 */
[-C--:B------:R-:W-:Y:S01]  /*7e00*/  FMUL.FTZ R3, R8, R27.reuse ;  /* 0x0000001b08037220 */ /* 0x080fe20000410000 */
[----:B------:R-:W-:Y:S02]  /*7e10*/  HADD2.F32 R13, -RZ, R5.H0_H0 ;  /* 0x20000005ff0d7230 */ /* 0x000fe40000004100 */
[C---:B------:R-:W-:Y:S01]  /*7e20*/  FMUL.FTZ R34, R21.reuse, R26 ;  /* 0x0000001a15227220 */ /* 0x040fe20000410000 */
[----:B------:R-:W-:Y:S01]  /*7e30*/  FMUL.FTZ R21, R21, R20 ;  /* 0x0000001415157220 */ /* 0x000fe20000410000 */
[C---:B------:R-:W-:Y:S01]  /*7e40*/  FFMA.FTZ R31, R4.reuse, R27, -R31 ;  /* 0x0000001b041f7223 */ /* 0x040fe2000001081f */
[----:B------:R-:W-:Y:S01]  /*7e50*/  FFMA.FTZ R29, R4, R29, R3 ;  /* 0x0000001d041d7223 */ /* 0x000fe20000010003 */
[----:B------:R-:W-:-:S02]  /*7e60*/  HADD2.F32 R9, -RZ, R9.H1_H1 ;  /* 0x30000009ff097230 */ /* 0x000fc40000004100 */
[C---:B------:R-:W-:Y:S01]  /*7e70*/  FFMA.FTZ R34, R13.reuse, R20, -R34 ;  /* 0x000000140d227223 */ /* 0x040fe20000010822 */
[----:B------:R-:W-:Y:S02]  /*7e80*/  HADD2.F32 R8, -RZ, R45.H1_H1 ;  /* 0x3000002dff087230 */ /* 0x000fe40000004100 */
[----:B------:R-:W-:Y:S01]  /*7e90*/  FFMA.FTZ R26, R13, R26, R21 ;  /* 0x0000001a0d1a7223 */ /* 0x000fe20000010015 */
[----:B------:R-:W-:Y:S02]  /*7ea0*/  HADD2.F32 R4, -RZ, R43.H1_H1 ;  /* 0x3000002bff047230 */ /* 0x000fe40000004100 */
[----:B------:R-:W-:Y:S02]  /*7eb0*/  HADD2.F32 R24, -RZ, R10.H0_H0 ;  /* 0x2000000aff187230 */ /* 0x000fe40000004100 */
[----:B------:R-:W-:Y:S02]  /*7ec0*/  HADD2.F32 R13, -RZ, R42.H0_H0 ;  /* 0x2000002aff0d7230 */ /* 0x000fe40000004100 */
[----:B------:R-:W-:-:S02]  /*7ed0*/  HADD2.F32 R3, -RZ, R40.H0_H0 ;  /* 0x20000028ff037230 */ /* 0x000fc40000004100 */
[C---:B------:R-:W-:Y:S01]  /*7ee0*/  FMUL.FTZ R20, R9.reuse, R8 ;  /* 0x0000000809147220 */ /* 0x040fe20000410000 */
[----:B------:R-:W-:Y:S02]  /*7ef0*/  HADD2.F32 R5, -RZ, R5.H1_H1 ;  /* 0x30000005ff057230 */ /* 0x000fe40000004100 */
[----:B------:R-:W-:Y:S01]  /*7f00*/  FMUL.FTZ R36, R9, R4 ;  /* 0x0000000409247220 */ /* 0x000fe20000410000 */
[----:B------:R-:W-:Y:S02]  /*7f10*/  HADD2.F32 R14, -RZ, R6.H0_H0 ;  /* 0x20000006ff0e7230 */ /* 0x000fe40000004100 */
[C---:B------:R-:W-:Y:S01]  /*7f20*/  FMUL.FTZ R35, R24.reuse, R13 ;  /* 0x0000000d18237220 */ /* 0x040fe20000410000 */
[----:B------:R-:W-:Y:S02]  /*7f30*/  HADD2.F32 R10, -RZ, R10.H1_H1 ;  /* 0x3000000aff0a7230 */ /* 0x000fe40000004100 */
[----:B------:R-:W-:Y:S01]  /*7f40*/  FMUL.FTZ R24, R24, R3 ;  /* 0x0000000318187220 */ /* 0x000fe20000410000 */
[----:B------:R-:W-:-:S02]  /*7f50*/  HADD2.F32 R21, -RZ, R46.H0_H0 ;  /* 0x2000002eff157230 */ /* 0x000fc40000004100 */
[----:B------:R-:W-:Y:S02]  /*7f60*/  HADD2.F32 R9, -RZ, R44.H0_H0 ;  /* 0x2000002cff097230 */ /* 0x000fe40000004100 */
[C---:B------:R-:W-:Y:S01]  /*7f70*/  FFMA.FTZ R27, R5.reuse, R4, -R20 ;  /* 0x00000004051b7223 */ /* 0x040fe20000010814 */
[----:B------:R-:W-:Y:S01]  /*7f80*/  FFMA.FTZ R33, R5, R8, R36 ;  /* 0x0000000805217223 */ /* 0x000fe20000010024 */
[----:B------:R-:W-:Y:S01]  /*7f90*/  FFMA.FTZ R35, R14, R3, -R35 ;  /* 0x000000030e237223 */ /* 0x000fe20000010823 */
[----:B------:R-:W-:Y:S02]  /*7fa0*/  HADD2.F32 R6, -RZ, R6.H1_H1 ;  /* 0x30000006ff067230 */ /* 0x000fe40000004100 */
[----:B------:R-:W-:Y:S01]  /*7fb0*/  FMUL.FTZ R5, R10, R21 ;  /* 0x000000150a057220 */ /* 0x000fe20000410000 */
[--C-:B------:R-:W-:Y:S02]  /*7fc0*/  HADD2.F32 R25, -RZ, R11.reuse.H0_H0 ;  /* 0x2000000bff197230 */ /* 0x100fe40000004100 */
[----:B------:R-:W-:Y:S01]  /*7fd0*/  FFMA.FTZ R24, R14, R13, R24 ;  /* 0x0000000d0e187223 */ /* 0x000fe20000010018 */
[----:B------:R-:W-:Y:S01]  /*7fe0*/  FMUL.FTZ R3, R10, R9 ;  /* 0x000000090a037220 */ /* 0x000fe20000410000 */
[----:B------:R-:W-:-:S02]  /*7ff0*/  HADD2.F32 R11, -RZ, R11.H1_H1 ;  /* 0x3000000bff0b7230 */ /* 0x000fc40000004100 */
[----:B------:R-:W-:Y:S02]  /*8000*/  HADD2.F32 R10, -RZ, R42.H1_H1 ;  /* 0x3000002aff0a7230 */ /* 0x000fe40000004100 */
[----:B------:R-:W-:Y:S02]  /*8010*/  HADD2.F32 R14, -RZ, R46.H1_H1 ;  /* 0x3000002eff0e7230 */ /* 0x000fe40000004100 */
[----:B------:R-:W-:Y:S02]  /*8020*/  HADD2.F32 R4, -RZ, R40.H1_H1 ;  /* 0x30000028ff047230 */ /* 0x000fe40000004100 */
[----:B------:R-:W-:Y:S02]  /*8030*/  HADD2.F32 R8, -RZ, R44.H1_H1 ;  /* 0x3000002cff087230 */ /* 0x000fe40000004100 */
[C---:B------:R-:W-:Y:S01]  /*8040*/  FFMA.FTZ R20, R6.reuse, R9, -R5 ;  /* 0x0000000906147223 */ /* 0x040fe20000010805 */
[--C-:B------:R-:W-:Y:S02]  /*8050*/  HADD2.F32 R15, -RZ, R7.reuse.H0_H0 ;  /* 0x20000007ff0f7230 */ /* 0x100fe40000004100 */
        /* <DEDUP_REMOVED lines=20> */
.L_x_10513:
[----:B------:R-:W-:Y:S05]  /*81a0*/  BSYNC B1 ;  /* 0x0000000000017941 */ /* 0x000fea0003800000 */
.L_x_10512:
[----:B------:R-:W-:Y:S05]  /*81b0*/  @P0 BRA `(.L_x_10504) ;  /* 0x0000000400600947 */ /* 0x000fea0003800000 */
[----:B------:R-:W2:Y:S01]  /*81c0*/  LDL R3, [R1+0x58] ;  /* 0x0000580001037983 */ /* 0x000ea20000100800 */
[C---:B-1----:R-:W-:Y:S01]  /*81d0*/  IADD3 R4, R200.reuse, 0x40, RZ ;  /* 0x00000040c8047810 */ /* 0x042fe20007ffe0ff */
[----:B------:R-:W-:Y:S02]  /*81e0*/  VIADD R5, R200, 0x40 ;  /* 0x00000040c8057836 */ /* 0x000fe40000000000 */
[----:B---3--:R-:W3:Y:S02]  /*81f0*/  LDL R47, [R1+0x70] ;  /* 0x00007000012f7983 */ /* 0x008ee40000100800 */
[----:B------:R-:W-:Y:S02]  /*8200*/  IMAD.SHL.U32 R4, R4, 0x40, RZ ;  /* 0x0000004004047824 */ /* 0x000fe400078e00ff */
[----:B------:R-:W-:-:S03]  /*8210*/  IMAD.SHL.U32 R5, R5, 0x40, RZ ;  /* 0x0000004005057824 */ /* 0x000fc600078e00ff */
[----:B------:R-:W-:Y:S02]  /*8220*/  LOP3.LUT R4, R4, 0x1c0, RZ, 0xc0, !PT ;  /* 0x000001c004047812 */ /* 0x000fe400078ec0ff */
[----:B------:R-:W-:Y:S02]  /*8230*/  LOP3.LUT R5, R5, 0x1c0, RZ, 0xc0, !PT ;  /* 0x000001c005057812 */ /* 0x000fe400078ec0ff */
[----:B------:R-:W-:-:S04]  /*8240*/  SHF.R.U32.HI R4, RZ, 0x3, R4 ;  /* 0x00000003ff047819 */ /* 0x000fc80000011604 */
[----:B------:R-:W-:Y:S01]  /*8250*/  LOP3.LUT R0, R4, R0, R5, 0x1e, !PT ;  /* 0x0000000004007212 */ /* 0x000fe200078e1e05 */
[----:B------:R-:W-:Y:S02]  /*8260*/  HADD2.F32 R29, -RZ, R41.H0_H0 ;  /* 0x20000029ff1d7230 */ /* 0x000fe40000004100 */
[----:B------:R-:W-:Y:S02]  /*8270*/  HADD2.F32 R27, -RZ, R39.H0_H0 ;  /* 0x20000027ff1b7230 */ /* 0x000fe40000004100 */
[----:B------:R-:W-:Y:S02]  /*8280*/  HADD2.F32 R32, -RZ, R45.H0_H0 ;  /* 0x2000002dff207230 */ /* 0x000fe40000004100 */
[----:B------:R-:W-:Y:S02]  /*8290*/  HADD2.F32 R28, -RZ, R43.H0_H0 ;  /* 0x2000002bff1c7230 */ /* 0x000fe40000004100 */
[----:B------:R-:W-:Y:S02]  /*82a0*/  HADD2.F32 R31, -RZ, R41.H1_H1 ;  /* 0x30000029ff1f7230 */ /* 0x000fe40000004100 */
[----:B------:R-:W-:-:S02]  /*82b0*/  HADD2.F32 R33, -RZ, R45.H1_H1 ;  /* 0x3000002dff217230 */ /* 0x000fc40000004100 */
[----:B------:R-:W-:Y:S02]  /*82c0*/  HADD2.F32 R38, -RZ, R46.H0_H0 ;  /* 0x2000002eff267230 */ /* 0x000fe40000004100 */
[----:B------:R-:W-:Y:S02]  /*82d0*/  HADD2.F32 R34, -RZ, R40.H0_H0 ;  /* 0x20000028ff227230 */ /* 0x000fe40000004100 */
[--C-:B------:R-:W-:Y:S02]  /*82e0*/  HADD2.F32 R36, -RZ, R42.reuse.H0_H0 ;  /* 0x2000002aff247230 */ /* 0x100fe40000004100 */
[----:B------:R-:W-:Y:S02]  /*82f0*/  HADD2.F32 R35, -RZ, R42.H1_H1 ;  /* 0x3000002aff237230 */ /* 0x000fe40000004100 */
[----:B------:R-:W-:Y:S02]  /*8300*/  HADD2.F32 R37, -RZ, R46.H1_H1 ;  /* 0x3000002eff257230 */ /* 0x000fe40000004100 */
[----:B--2---:R-:W-:-:S04]  /*8310*/  IMAD.IADD R0, R3, 0x1, R0 ;  /* 0x0000000103007824 */ /* 0x004fc800078e0200 */
[----:B------:R-:W-:Y:S01]  /*8320*/  IMAD R0, R0, 0x2, R19 ;  /* 0x0000000200007824 */ /* 0x000fe200078e0213 */
[----:B---3--:R-:W-:Y:S04]  /*8330*/  LDS.128 R4, [R47+0x18400] ;  /* 0x018400002f047984 */ /* 0x008fe80000000c00 */
[----:B------:R-:W0:Y:S02]  /*8340*/  LDS.128 R8, [R0+0x18400] ;  /* 0x0184000000087984 */ /* 0x000e240000000c00 */
[----:B0-----:R-:W-:Y:S02]  /*8350*/  HADD2.F32 R20, -RZ, R8.H0_H0 ;  /* 0x20000008ff147230 */ /* 0x001fe40000004100 */
[----:B------:R-:W-:Y:S02]  /*8360*/  HADD2.F32 R3, -RZ, R4.H0_H0 ;  /* 0x20000004ff037230 */ /* 0x000fe40000004100 */
[----:B------:R-:W-:-:S02]  /*8370*/  HADD2.F32 R8, -RZ, R8.H1_H1 ;  /* 0x30000008ff087230 */ /* 0x000fc40000004100 */
[-C--:B------:R-:W-:Y:S01]  /*8380*/  FMUL.FTZ R26, R29, R20.reuse ;  /* 0x000000141d1a7220 */ /* 0x080fe20000410000 */
[C---:B------:R-:W-:Y:S01]  /*8390*/  FMUL.FTZ R20, R27.reuse, R20 ;  /* 0x000000141b147220 */ /* 0x040fe20000410000 */
[----:B------:R-:W-:Y:S02]  /*83a0*/  HADD2.F32 R21, -RZ, R9.H0_H0 ;  /* 0x20000009ff157230 */ /* 0x000fe40000004100 */
[----:B------:R-:W-:Y:S02]  /*83b0*/  HADD2.F32 R4, -RZ, R4.H1_H1 ;  /* 0x30000004ff047230 */ /* 0x000fe40000004100 */
[-C--:B------:R-:W-:Y:S01]  /*83c0*/  FFMA.FTZ R26, R27, R3.reuse, -R26 ;  /* 0x000000031b1a7223 */ /* 0x080fe2000001081a */
[----:B------:R-:W-:Y:S01]  /*83d0*/  FFMA.FTZ R20, R29, R3, R20 ;  /* 0x000000031d147223 */ /* 0x000fe20000010014 */
[-C--:B------:R-:W-:Y:S01]  /*83e0*/  FMUL.FTZ R27, R32, R8.reuse ;  /* 0x00000008201b7220 */ /* 0x080fe20000410000 */
[----:B------:R-:W-:Y:S02]  /*83f0*/  HADD2.F32 R29, -RZ, R39.H1_H1 ;  /* 0x30000027ff1d7230 */ /* 0x000fe40000004100 */
[----:B------:R-:W-:Y:S01]  /*8400*/  FMUL.FTZ R3, R28, R8 ;  /* 0x000000081c037220 */ /* 0x000fe20000410000 */
[----:B------:R-:W-:-:S02]  /*8410*/  HADD2.F32 R13, -RZ, R5.H0_H0 ;  /* 0x20000005ff0d7230 */ /* 0x000fc40000004100 */
[-C--:B------:R-:W-:Y:S01]  /*8420*/  FMUL.FTZ R8, R31, R21.reuse ;  /* 0x000000151f087220 */ /* 0x080fe20000410000 */
[-C--:B------:R-:W-:Y:S01]  /*8430*/  FFMA.FTZ R27, R28, R4.reuse, -R27 ;  /* 0x000000041c1b7223 */ /* 0x080fe2000001081b */
[----:B------:R-:W-:Y:S02]  /*8440*/  HADD2.F32 R9, -RZ, R9.H1_H1 ;  /* 0x30000009ff097230 */ /* 0x000fe40000004100 */
[C---:B------:R-:W-:Y:S01]  /*8450*/  FMUL.FTZ R28, R29.reuse, R21 ;  /* 0x000000151d1c7220 */ /* 0x040fe20000410000 */
[----:B------:R-:W-:Y:S01]  /*8460*/  FFMA.FTZ R21, R29, R13, -R8 ;  /* 0x0000000d1d157223 */ /* 0x000fe20000010808 */
[----:B------:R-:W-:Y:S02]  /*8470*/  HADD2.F32 R29, -RZ, R43.H1_H1 ;  /* 0x3000002bff1d7230 */ /* 0x000fe40000004100 */
[----:B------:R-:W-:Y:S01]  /*8480*/  FFMA.FTZ R3, R32, R4, R3 ;  /* 0x0000000420037223 */ /* 0x000fe20000010003 */
[----:B------:R-:W-:Y:S02]  /*8490*/  HADD2.F32 R5, -RZ, R5.H1_H1 ;  /* 0x30000005ff057230 */ /* 0x000fe40000004100 */
[----:B------:R-:W-:Y:S01]  /*84a0*/  FMUL.FTZ R4, R33, R9 ;  /* 0x0000000921047220 */ /* 0x000fe20000410000 */
[----:B------:R-:W-:-:S02]  /*84b0*/  HADD2.F32 R24, -RZ, R10.H0_H0 ;  /* 0x2000000aff187230 */ /* 0x000fc40000004100 */
        /* <DEDUP_REMOVED lines=8> */
[----:B------:R-:W-:Y:S01]  /*8540*/  FFMA.FTZ R28, R31, R13, R28 ;  /* 0x0000000d1f1c7223 */ /* 0x000fe2000001001c */
[--C-:B------:R-:W-:Y:S02]  /*8550*/  HADD2.F32 R25, -RZ, R11.reuse.H0_H0 ;  /* 0x2000000bff197230 */ /* 0x100fe40000004100 */
[----:B------:R-:W-:Y:S01]  /*8560*/  FMUL.FTZ R31, R4, R10 ;  /* 0x0000000a041f7220 */ /* 0x000fe20000410000 */
[----:B------:R-:W-:Y:S02]  /*8570*/  HADD2.F32 R11, -RZ, R11.H1_H1 ;  /* 0x3000000bff0b7230 */ /* 0x000fe40000004100 */
[-C--:B------:R-:W-:Y:S01]  /*8580*/  FMUL.FTZ R13, R36, R24.reuse ;  /* 0x00000018240d7220 */ /* 0x080fe20000410000 */
[----:B------:R-:W-:Y:S01]  /*8590*/  FMUL.FTZ R29, R34, R24 ;  /* 0x00000018221d7220 */ /* 0x000fe20000410000 */
[----:B------:R-:W-:Y:S01]  /*85a0*/  FFMA.FTZ R10, R4, R6, -R5 ;  /* 0x00000006040a7223 */ /* 0x000fe20000010805 */
[----:B------:R-:W-:Y:S02]  /*85b0*/  HADD2.F32 R5, -RZ, R40.H1_H1 ;  /* 0x30000028ff057230 */ /* 0x000fe40000004100 */
[----:B------:R-:W-:-:S02]  /*85c0*/  HADD2.F32 R33, -RZ, R44.H1_H1 ;  /* 0x3000002cff217230 */ /* 0x000fc40000004100 */
[-C--:B------:R-:W-:Y:S01]  /*85d0*/  FFMA.FTZ R13, R34, R14.reuse, -R13 ;  /* 0x0000000e220d7223 */ /* 0x080fe2000001080d */
[--C-:B------:R-:W-:Y:S02]  /*85e0*/  HADD2.F32 R15, -RZ, R7.reuse.H0_H0 ;  /* 0x20000007ff0f7230 */ /* 0x100fe40000004100 */
        /* <DEDUP_REMOVED lines=21> */
.L_x_10504:
[----:B------:R-:W-:Y:S05]  /*8740*/  BSYNC B0 ;  /* 0x0000000000007941 */ /* 0x000fea0003800000 */
.L_x_10493:
        /* <DEDUP_REMOVED lines=8> */
.L_x_10490:
[----:B012---:R-:W0:Y:S01]  /*87d0*/  S2R R0, SR_TID.X ;  /* 0x0000000000007919 */ /* 0x007e220000002100 */
[----:B------:R-:W-:Y:S01]  /*87e0*/  ISETP.NE.AND P0, PT, R205, 0x3, PT ;  /* 0x00000003cd00780c */ /* 0x000fe20003f05270 */
[----:B------:R-:W-:Y:S05]  /*87f0*/  WARPSYNC.ALL ;  /* 0x0000000000007948 */ /* 0x000fea0003800000 */
[----:B0-----:R-:W-:-:S04]  /*8800*/  SHF.R.U32.HI R0, RZ, 0x7, R0 ;  /* 0x00000007ff007819 */ /* 0x001fc80000011600 */
[----:B------:R-:W-:-:S05]  /*8810*/  IADD3 R72, R0, 0x8, RZ ;  /* 0x0000000800487810 */ /* 0x000fca0007ffe0ff */
[----:B------:R0:W-:Y:S06]  /*8820*/  BAR.SYNC.DEFER_BLOCKING R72, 0x100 ;  /* 0x000400480000751d */ /* 0x0001ec0000010000 */
[----:B------:R-:W-:Y:S05]  /*8830*/  @!P0 BRA `(.L_x_10514) ;  /* 0x0000000000048947 */ /* 0x000fea0003800000 */
[----:B------:R-:W-:Y:S01]  /*8840*/  BPT.TRAP 0x1 ;  /* 0x000000040000795c */ /* 0x000fe20000300000 */
.L_x_10514:
[----:B------:R-:W-:Y:S01]  /*8850*/  IMAD R3, R201, 0x8, R19 ;  /* 0x00000008c9037824 */ /* 0x000fe200078e0213 */
[----:B------:R-:W-:-:S04]  /*8860*/  SHF.L.U32 R6, R212, 0x1f, RZ ;  /* 0x0000001fd4067819 */ /* 0x000fc800000006ff */
[----:B------:R1:W2:Y:S01]  /*8870*/  SYNCS.PHASECHK.TRANS64.TRYWAIT P1, [R3+URZ+0x32430], R6 ;  /* 0x03243006030075a7 */ /* 0x0002a2000802017f */
[----:B------:R-:W-:Y:S05]  /*8880*/  @!P0 BRA `(.L_x_10515) ;  /* 0x0000000000048947 */ /* 0x000fea0003800000 */
[----:B------:R-:W-:Y:S01]  /*8890*/  BPT.TRAP 0x1 ;  /* 0x000000040000795c */ /* 0x000fe20000300000 */
.L_x_10515:
[----:B------:R-:W-:-:S05]  /*88a0*/  VIADD R0, R19, 0x1c400 ;  /* 0x0001c40013007836 */ /* 0x000fca0000000000 */
[----:B------:R-:W-:-:S04]  /*88b0*/  SHF.R.U32.HI R0, RZ, 0x4, R0 ;  /* 0x00000004ff007819 */ /* 0x000fc80000011600 */
[----:B------:R-:W-:Y:S01]  /*88c0*/  LOP3.LUT R0, R0, 0x3fff, RZ, 0xc0, !PT ;  /* 0x00003fff00007812 */ /* 0x000fe200078ec0ff */
[----:B--2---:R-:W-:Y:S06]  /*88d0*/  @P1 BRA `(.L_x_10516) ;  /* 0x0000000000081947 */ /* 0x004fec0003800000 */
[----:B------:R-:W2:Y:S02]  /*88e0*/  SYNCS.PHASECHK.TRANS64.TRYWAIT P1, [R3+URZ+0x32430], R6 ;  /* 0x03243006030075a7 */ /* 0x000ea4000802017f */
[----:B--2---:R-:W-:Y:S05]  /*88f0*/  @!P1 BRA `(.L_x_10517) ;  /* 0x0000011400889947 */ /* 0x004fea0003800000 */
.L_x_10516:
[----:B------:R-:W-:Y:S01]  /*8900*/  LOP3.LUT R0, R0, 0x10000, RZ, 0xfc, !PT ;  /* 0x0001000000007812 */ /* 0x000fe200078efcff */
[----:B------:R-:W-:Y:S05]  /*8910*/  WARPSYNC.ALL ;  /* 0x0000000000007948 */ /* 0x000fea0003800000 */
[----:B------:R-:W-:Y:S01]  /*8920*/  STL [R1+0x4c], R0 ;  /* 0x00004c0001007387 */ /* 0x000fe20000100800 */
[----:B------:R-:W-:Y:S01]  /*8930*/  IMAD R30, R30, 0x2000, R19 ;  /* 0x000020001e1e7824 */ /* 0x000fe200078e0213 */
[----:B------:R-:W-:Y:S01]  /*8940*/  UMOV UR9, 0x40000040 ;  /* 0x4000004000097882 */ /* 0x000fe20000000000 */
[----:B------:R-:W-:Y:S01]  /*8950*/  IMAD R4, R201, 0x300, R0 ;  /* 0x00000300c9047824 */ /* 0x000fe200078e0200 */
[----:B------:R-:W-:Y:S01]  /*8960*/  MOV R11, UR9 ;  /* 0x00000009000b7c02 */ /* 0x000fe20008000f00 */
[----:B------:R-:W-:Y:S01]  /*8970*/  IMAD.MOV.U32 R5, RZ, RZ, 0x40000040 ;  /* 0x40000040ff057424 */ /* 0x000fe200078e00ff */
[----:B------:R-:W-:Y:S01]  /*8980*/  R2UR UR4, R30 ;  /* 0x000000001e0472ca */ /* 0x000fe200000e0000 */
[C---:B------:R-:W-:Y:S01]  /*8990*/  VIADD R8, R4.reuse, 0x2 ;  /* 0x0000000204087836 */ /* 0x040fe20000000000 */
[----:B------:R-:W-:Y:S01]  /*89a0*/  R2UR UR10, R4 ;  /* 0x00000000040a72ca */ /* 0x000fe200000e0000 */
[----:B---345:R-:W-:Y:S01]  /*89b0*/  WARPGROUP.ARRIVE ;  /* 0x00000000000079c5 */ /* 0x038fe20000000000 */
[----:B------:R-:W-:Y:S01]  /*89c0*/  R2UR UR11, R5 ;  /* 0x00000000050b72ca */ /* 0x000fe200000e0000 */
[----:B------:R-:W-:Y:S01]  /*89d0*/  IMAD.MOV.U32 R9, RZ, RZ, 0x40000040 ;  /* 0x40000040ff097424 */ /* 0x000fe200078e00ff */
[----:B------:R-:W-:Y:S01]  /*89e0*/  SHF.L.U32 R12, R12, 0x1f, RZ ;  /* 0x0000001f0c0c7819 */ /* 0x000fe200000006ff */
[----:B------:R-:W-:Y:S01]  /*89f0*/  IMAD.MOV.U32 R5, RZ, RZ, 0x40000040 ;  /* 0x40000040ff057424 */ /* 0x000fe200078e00ff */
[----:B------:R-:W-:Y:S05]  /*8a00*/  BSSY B0, `(.L_x_10518) ;  /* 0x0000030000007945 */ /* 0x000fea0003800000 */
[----:B------:R-:W-:-:S04]  /*8a10*/  UIADD3 UR5, UR4, 0x18400, URZ ;  /* 0x0001840004057890 */ /* 0x000fc8000fffe03f */
[----:B------:R-:W-:-:S04]  /*8a20*/  USHF.R.U32.HI UR5, URZ, 0x4, UR5 ;  /* 0x000000043f057899 */ /* 0x000fc80008011605 */
[----:B------:R-:W-:-:S04]  /*8a30*/  ULOP3.LUT UR5, UR5, 0x3fff, URZ, 0xc0, !UPT ;  /* 0x00003fff05057892 */ /* 0x000fc8000f8ec03f */
[----:B------:R-:W-:-:S04]  /*8a40*/  ULOP3.LUT UR6, UR5, 0x10000, URZ, 0xfc, !UPT ;  /* 0x0001000005067892 */ /* 0x000fc8000f8efc3f */
[----:B------:R-:W-:-:S03]  /*8a50*/  UIADD3 UR5, UR6, 0x2, URZ ;  /* 0x0000000206057890 */ /* 0x000fc6000fffe03f */
[----:B------:R-:W-:Y:S02]  /*8a60*/  UMOV UR8, UR6 ;  /* 0x0000000600087c82 */ /* 0x000fe40008000000 */
[----:B------:R-:W-:Y:S01]  /*8a70*/  HGMMA.64x96x16.F32 R24, gdesc[UR8], RZ, !UPT, gsb0 ;  /* 0x01600000081879f0 */ /* 0x000fe2000c0008ff */
[----:B------:R-:W-:Y:S01]  /*8a80*/  R2UR UR10, R8 ;  /* 0x00000000080a72ca */ /* 0x000fe200000e0000 */
[----:B------:R-:W-:Y:S01]  /*8a90*/  IMAD.U32 R10, RZ, RZ, UR8 ;  /* 0x00000008ff0a7e24 */ /* 0x000fe2000f8e00ff */
[----:B------:R-:W-:Y:S01]  /*8aa0*/  R2UR UR11, R9 ;  /* 0x00000000090b72ca */ /* 0x000fe200000e0000 */
[----:B------:R-:W-:Y:S01]  /*8ab0*/  UMOV UR8, UR5 ;  /* 0x0000000500087c82 */ /* 0x000fe20008000000 */
[----:B------:R-:W-:Y:S01]  /*8ac0*/  UMOV UR9, 0x40000040 ;  /* 0x4000004000097882 */ /* 0x000fe20000000000 */
[C---:B------:R-:W-:Y:S01]  /*8ad0*/  VIADD R8, R4.reuse, 0x4 ;  /* 0x0000000404087836 */ /* 0x040fe20000000000 */
[----:B------:R-:W-:Y:S01]  /*8ae0*/  MOV R9, 0x40000040 ;  /* 0x4000004000097802 */ /* 0x000fe20000000f00 */
[----:B------:R-:W-:Y:S01]  /*8af0*/  UIADD3 UR5, UR6, 0x4, URZ ;  /* 0x0000000406057890 */ /* 0x000fe2000fffe03f */
[----:B------:R3:W-:Y:S01]  /*8b00*/  STL.64 [R1+0x40], R10 ;  /* 0x0000400a01007387 */ /* 0x0007e20000100a00 */
[----:B------:R-:W-:-:S02]  /*8b10*/  VIADD R4, R4, 0x6 ;  /* 0x0000000604047836 */ /* 0x000fc40000000000 */
[----:B---3--:R-:W-:Y:S02]  /*8b20*/  IMAD.U32 R10, RZ, RZ, UR8 ;  /* 0x00000008ff0a7e24 */ /* 0x008fe4000f8e00ff */
        /* <DEDUP_REMOVED lines=9> */
[----:B------:R-:W-:Y:S01]  /*8bc0*/  UIADD3 UR5, UR6, 0x6, URZ ;  /* 0x0000000606057890 */ /* 0x000fe2000fffe03f */
[----:B------:R-:W-:Y:S02]  /*8bd0*/  IMAD.U32 R8, RZ, RZ, UR8 ;  /* 0x00000008ff087e24 */ /* 0x000fe4000f8e00ff */
        /* <DEDUP_REMOVED lines=9> */
[----:B------:R-:W-:Y:S01]  /*8c70*/  IMAD.U32 R4, RZ, RZ, UR8 ;  /* 0x00000008ff047e24 */ /* 0x000fe2000f8e00ff */
[----:B------:R-:W-:-:S05]  /*8c80*/  MOV R5, UR9 ;  /* 0x0000000900057c02 */ /* 0x000fca0008000f00 */
[----:B------:R3:W-:Y:S01]  /*8c90*/  STL.64 [R1+0x28], R4 ;  /* 0x0000280401007387 */ /* 0x0007e20000100a00 */
[----:B------:R-:W-:Y:S02]  /*8ca0*/  WARPGROUP.DEPBAR.LE gsb0, 0x0 ;  /* 0x00008000000079c5 */ /* 0x000fe40000010000 */
[----:B------:R-:W-:-:S06]  /*8cb0*/  WARPGROUP.ARRIVE ;  /* 0x00000000000079c5 */ /* 0x000fcc0000000000 */
[----:B------:R-:W-:Y:S03]  /*8cc0*/  HGMMA.64x96x16.F32 R24, gdesc[UR8], R24, gsb0 ;  /* 0x01600000081879f0 */ /* 0x000fe60008000818 */
[----:B------:R-:W-:Y:S02]  /*8cd0*/  WARPGROUP.DEPBAR.LE gsb0, 0x0 ;  /* 0x00008000000079c5 */ /* 0x000fe40000010000 */
[----:B------:R-:W4:Y:S02]  /*8ce0*/  SYNCS.PHASECHK.TRANS64.TRYWAIT P1, [R19+URZ+0x32410], R12 ;  /* 0x0324100c130075a7 */ /* 0x000f24000802017f */
[----:B---34-:R-:W-:Y:S05]  /*8cf0*/  @!P1 BRA `(.L_x_10519) ;  /* 0x00000110009c9947 */ /* 0x018fea0003800000 */
.L_x_10733:
[----:B------:R-:W-:Y:S05]  /*8d00*/  BSYNC B0 ;  /* 0x0000000000007941 */ /* 0x000fea0003800000 */
.L_x_10518:
[----:B------:R-:W-:Y:S05]  /*8d10*/  @!P0 BRA `(.L_x_10520) ;  /* 0x0000000000048947 */ /* 0x000fea0003800000 */
[----:B------:R-:W-:Y:S01]  /*8d20*/  BPT.TRAP 0x1 ;  /* 0x000000040000795c */ /* 0x000fe20000300000 */
.L_x_10520:
[----:B------:R4:W0:Y:S01]  /*8d30*/  SYNCS.PHASECHK.TRANS64.TRYWAIT P1, [R3+URZ+0x32450], R6 ;  /* 0x03245006030075a7 */ /* 0x000822000802017f */
[----:B------:R-:W-:Y:S05]  /*8d40*/  @!P0 BRA `(.L_x_10521) ;  /* 0x0000000000048947 */ /* 0x000fea0003800000 */
[----:B------:R-:W-:Y:S01]  /*8d50*/  BPT.TRAP 0x1 ;  /* 0x000000040000795c */ /* 0x000fe20000300000 */
.L_x_10521:
[----:B0-----:R-:W-:Y:S05]  /*8d60*/  @P1 BRA `(.L_x_10522) ;  /* 0x0000000000081947 */ /* 0x001fea0003800000 */
[----:B------:R-:W0:Y:S02]  /*8d70*/  SYNCS.PHASECHK.TRANS64.TRYWAIT P1, [R3+URZ+0x32450], R6 ;  /* 0x03245006030075a7 */ /* 0x000e24000802017f */
[----:B0-----:R-:W-:Y:S05]  /*8d80*/  @!P1 BRA `(.L_x_10523) ;  /* 0x00000110008c9947 */ /* 0x001fea0003800000 */
.L_x_10522:
[----:B------:R-:W-:Y:S05]  /*8d90*/  WARPSYNC.ALL ;  /* 0x0000000000007948 */ /* 0x000fea0003800000 */
[----:B------:R-:W-:Y:S01]  /*8da0*/  VIADD R219, R19, 0x400 ;  /* 0x0000040013db7836 */ /* 0x000fe20000000000 */
[----:B------:R-:W-:Y:S01]  /*8db0*/  UIADD3 UR4, UR4, 0x22400, URZ ;  /* 0x0002240004047890 */ /* 0x000fe2000fffe03f */
[----:B------:R-:W-:Y:S01]  /*8dc0*/  IMAD.MOV.U32 R5, RZ, RZ, 0x40000040 ;  /* 0x40000040ff057424 */ /* 0x000fe200078e00ff */
[----:B------:R-:W-:Y:S01]  /*8dd0*/  WARPGROUP.ARRIVE ;  /* 0x00000000000079c5 */ /* 0x000fe20000000000 */
[----:B------:R-:W-:Y:S01]  /*8de0*/  UMOV UR9, 0x40000040 ;  /* 0x4000004000097882 */ /* 0x000fe20000000000 */
[----:B------:R-:W-:Y:S01]  /*8df0*/  SHF.R.U32.HI R219, RZ, 0x4, R219 ;  /* 0x00000004ffdb7819 */ /* 0x000fe200000116db */
[----:B------:R-:W-:Y:S01]  /*8e00*/  USHF.R.U32.HI UR4, URZ, 0x4, UR4 ;  /* 0x000000043f047899 */ /* 0x000fe20008011604 */
[----:B------:R-:W-:Y:S01]  /*8e10*/  R2UR UR11, R5 ;  /* 0x00000000050b72ca */ /* 0x000fe200000e0000 */
[----:B------:R-:W-:Y:S01]  /*8e20*/  IMAD.U32 R9, RZ, RZ, UR9 ;  /* 0x00000009ff097e24 */ /* 0x000fe2000f8e00ff */
[----:B------:R-:W-:Y:S01]  /*8e30*/  LOP3.LUT R219, R219, 0x3fff, RZ, 0xc0, !PT ;  /* 0x00003fffdbdb7812 */ /* 0x000fe200078ec0ff */
[----:B------:R-:W-:Y:S01]  /*8e40*/  ULOP3.LUT UR4, UR4, 0x3fff, URZ, 0xc0, !UPT ;  /* 0x00003fff04047892 */ /* 0x000fe2000f8ec03f */
[----:B------:R-:W-:Y:S01]  /*8e50*/  MOV R7, 0x40000040 ;  /* 0x4000004000077802 */ /* 0x000fe20000000f00 */
[----:B------:R-:W-:Y:S01]  /*8e60*/  UMOV UR57, 0x40000040 ;  /* 0x4000004000397882 */ /* 0x000fe20000000000 */
[----:B------:R-:W-:Y:S01]  /*8e70*/  LOP3.LUT R0, R219, 0x10000, RZ, 0xfc, !PT ;  /* 0x00010000db007812 */ /* 0x000fe200078efcff */
[----:B------:R-:W-:Y:S01]  /*8e80*/  ULOP3.LUT UR4, UR4, 0x10000, URZ, 0xfc, !UPT ;  /* 0x0001000004047892 */ /* 0x000fe2000f8efc3f */
[----:B------:R-:W-:Y:S01]  /*8e90*/  IMAD.MOV.U32 R5, RZ, RZ, 0x40000040 ;  /* 0x40000040ff057424 */ /* 0x000fe200078e00ff */
[----:B------:R-:W-:Y:S01]  /*8ea0*/  UMOV UR53, 0x40000040 ;  /* 0x4000004000357882 */ /* 0x000fe20000000000 */
[----:B------:R-:W-:Y:S01]  /*8eb0*/  UMOV UR49, 0x40000040 ;  /* 0x4000004000317882 */ /* 0x000fe20000000000 */
[----:B------:R-:W-:Y:S01]  /*8ec0*/  IMAD R4, R201, 0xc00, R0 ;  /* 0x00000c00c9047824 */ /* 0x000fe200078e0200 */
[----:B------:R-:W-:Y:S01]  /*8ed0*/  UIADD3 UR5, UR4, 0x2, URZ ;  /* 0x0000000204057890 */ /* 0x000fe2000fffe03f */
[----:B------:R0:W-:Y:S01]  /*8ee0*/  STL [R1+0x50], R0 ;  /* 0x0000500001007387 */ /* 0x0001e20000100800 */
[----:B------:R-:W-:Y:S01]  /*8ef0*/  UMOV UR8, UR4 ;  /* 0x0000000400087c82 */ /* 0x000fe20008000000 */
[C---:B-12-4-:R-:W-:Y:S01]  /*8f00*/  VIADD R6, R4.reuse, 0x2 ;  /* 0x0000000204067836 */ /* 0x056fe20000000000 */
[----:B------:R-:W-:Y:S01]  /*8f10*/  R2UR UR10, R4 ;  /* 0x00000000040a72ca */ /* 0x000fe200000e0000 */
[----:B------:R-:W-:Y:S01]  /*8f20*/  IMAD.U32 R8, RZ, RZ, UR8 ;  /* 0x00000008ff087e24 */ /* 0x000fe2000f8e00ff */
[----:B------:R-:W-:Y:S01]  /*8f30*/  UIADD3 UR56, UR4, 0x804, URZ ;  /* 0x0000080404387890 */ /* 0x000fe2000fffe03f */
[----:B------:R-:W-:Y:S01]  /*8f40*/  R2UR UR39, R5 ;  /* 0x00000000052772ca */ /* 0x000fe200000e0000 */
[----:B------:R-:W-:-:S02]  /*8f50*/  UIADD3 UR52, UR4, 0x806, URZ ;  /* 0x0000080604347890 */ /* 0x000fc4000fffe03f */
[----:B------:R1:W-:Y:S01]  /*8f60*/  STL.64 [R1+0x20], R8 ;  /* 0x0000200801007387 */ /* 0x0003e20000100a00 */
[----:B------:R-:W-:Y:S02]  /*8f70*/  UIADD3 UR48, UR4, 0xc00, URZ ;  /* 0x00000c0004307890 */ /* 0x000fe4000fffe03f */
[----:B------:R-:W-:Y:S01]  /*8f80*/  UIADD3 UR44, UR4, 0xc02, URZ ;  /* 0x00000c02042c7890 */ /* 0x000fe2000fffe03f */
[----:B0-----:R-:W0:Y:S01]  /*8f90*/  S2R R0, SR_TID.X ;  /* 0x0000000000007919 */ /* 0x001e220000002100 */
[----:B------:R-:W-:Y:S01]  /*8fa0*/  UMOV UR45, 0x40000040 ;  /* 0x40000040002d7882 */ /* 0x000fe20000000000 */
[----:B------:R-:W-:Y:S01]  /*8fb0*/  UIADD3 UR40, UR4, 0xc04, URZ ;  /* 0x00000c0404287890 */ /* 0x000fe2000fffe03f */
        /* <DEDUP_REMOVED lines=8> */
[----:B------:R-:W-:Y:S01]  /*9040*/  UMOV UR41, 0x40000040 ;  /* 0x4000004000297882 */ /* 0x000fe20000000000 */
[----:B-1----:R-:W-:Y:S01]  /*9050*/  IMAD.U32 R8, RZ, RZ, UR8 ;  /* 0x00000008ff087e24 */ /* 0x002fe2000f8e00ff */
[----:B------:R-:W-:Y:S01]  /*9060*/  UIADD3 UR36, UR4, 0xc06, URZ ;  /* 0x00000c0604247890 */ /* 0x000fe2000fffe03f */
[----:B------:R-:W-:Y:S01]  /*9070*/  IMAD.U32 R9, RZ, RZ, UR9 ;  /* 0x00000009ff097e24 */ /* 0x000fe2000f8e00ff */
[----:B------:R-:W-:-:S04]  /*9080*/  UMOV UR37, 0x40000040 ;  /* 0x4000004000257882 */ /* 0x000fc80000000000 */
[----:B------:R1:W-:Y:S01]  /*9090*/  STL.64 [R1+0x18], R8 ;  /* 0x0000180801007387 */ /* 0x0003e20000100a00 */
[----:B0-----:R-:W-:-:S04]  /*90a0*/  SHF.R.U32.HI R0, RZ, 0x7, R0 ;  /* 0x00000007ff007819 */ /* 0x001fc80000011600 */
[----:B------:R-:W-:Y:S01]  /*90b0*/  IADD3 R0, -R0, 0xb, RZ ;  /* 0x0000000b00007810 */ /* 0x000fe20007ffe1ff */
        /* <DEDUP_REMOVED lines=10> */
[----:B-1----:R-:W-:Y:S01]  /*9160*/  MOV R9, UR9 ;  /* 0x0000000900097c02 */ /* 0x002fe20008000f00 */
        /* <DEDUP_REMOVED lines=24> */
[----:B------:R-:W-:Y:S02]  /*92f0*/  IMAD.MOV.U32 R7, RZ, RZ, 0x40000040 ;  /* 0x40000040ff077424 */ /* 0x000fe400078e00ff */
[----:B0-----:R-:W-:Y:S02]  /*9300*/  IMAD.U32 R8, RZ, RZ, UR8 ;  /* 0x00000008ff087e24 */ /* 0x001fe4000f8e00ff */
[----:B------:R-:W-:-:S05]  /*9310*/  IMAD.U32 R9, RZ, RZ, UR9 ;  /* 0x00000009ff097e24 */ /* 0x000fca000f8e00ff */
[----:B------:R0:W-:Y:S01]  /*9320*/  STL.64 [R1], R8 ;  /* 0x0000000801007387 */ /* 0x0001e20000100a00 */
        /* <DEDUP_REMOVED lines=10> */
[----:B------:R-:W-:Y:S01]  /*93d0*/  MOV R229, UR9 ;  /* 0x0000000900e57c02 */ /* 0x000fe20008000f00 */
[----:B------:R-:W-:Y:S01]  /*93e0*/  IMAD.U32 R228, RZ, RZ, UR8 ;  /* 0x00000008ffe47e24 */ /* 0x000fe2000f8e00ff */
[----:B------:R-:W-:-:S02]  /*93f0*/  WARPGROUP.DEPBAR.LE gsb0, 0x0 ;  /* 0x00008000000079c5 */ /* 0x000fc40000010000 */
        /* <DEDUP_REMOVED lines=9> */
[----:B------:R-:W-:Y:S02]  /*9490*/  IMAD.U32 R226, RZ, RZ, UR8 ;  /* 0x00000008ffe27e24 */ /* 0x000fe4000f8e00ff */
        /* <DEDUP_REMOVED lines=34> */
[----:B------:R-:W-:Y:S02]  /*96c0*/  IMAD.U32 R220, RZ, RZ, UR8 ;  /* 0x00000008ffdc7e24 */ /* 0x000fe4000f8e00ff */
[----:B------:R-:W-:Y:S01]  /*96d0*/  IMAD.U32 R221, RZ, RZ, UR9 ;  /* 0x00000009ffdd7e24 */ /* 0x000fe2000f8e00ff */
[----:B------:R-:W-:Y:S01]  /*96e0*/  R2UR UR58, R6 ;  /* 0x00000000063a72ca */ /* 0x000fe200000e0000 */
[----:B------:R-:W-:Y:S01]  /*96f0*/  VIADD R6, R4, 0x606 ;  /* 0x0000060604067836 */ /* 0x000fe20000000000 */
[----:B------:R-:W-:Y:S01]  /*9700*/  R2UR UR59, R7 ;  /* 0x00000000073b72ca */ /* 0x000fe200000e0000 */
[----:B------:R-:W-:-:S03]  /*9710*/  IMAD.MOV.U32 R7, RZ, RZ, 0x40000040 ;  /* 0x40000040ff077424 */ /* 0x000fc600078e00ff */
        /* <DEDUP_REMOVED lines=41> */
.L_x_10524:
[----:B------:R-:W2:Y:S01]  /*99b0*/  LDL R13, [R1+0x78] ;  /* 0x00007800010d7983 */ /* 0x000ea20000100800 */
[----:B------:R-:W-:Y:S01]  /*99c0*/  ULDC UR4, c[0x0][0xad0] ;  /* 0x0002b40000047ab9 */ /* 0x000fe20000000800 */
[----:B---3--:R-:W-:Y:S02]  /*99d0*/  IMAD R12, R189, -0x60, R187 ;  /* 0xffffffa0bd0c7824 */ /* 0x008fe400078e02bb */
[----:B------:R-:W-:Y:S01]  /*99e0*/  FMUL.FTZ R24, R24, UR4 ;  /* 0x0000000418187c20 */ /* 0x000fe20008410000 */
[----:B------:R-:W-:Y:S01]  /*99f0*/  FMUL.FTZ R25, R25, UR4 ;  /* 0x0000000419197c20 */ /* 0x000fe20008410000 */
[----:B------:R-:W-:Y:S01]  /*9a00*/  FMUL.FTZ R28, R28, UR4 ;  /* 0x000000041c1c7c20 */ /* 0x000fe20008410000 */
[----:B------:R-:W-:Y:S01]  /*9a10*/  FMUL.FTZ R29, R29, UR4 ;  /* 0x000000041d1d7c20 */ /* 0x000fe20008410000 */
[----:B------:R-:W1:Y:S01]  /*9a20*/  MUFU.TANH R5, R24 ;  /* 0x0000001800057308 */ /* 0x000e620000002400 */
[----:B------:R-:W-:Y:S02]  /*9a30*/  VIADD R12, R12, 0x60 ;  /* 0x000000600c0c7836 */ /* 0x000fe40000000000 */
        /* <DEDUP_REMOVED lines=50> */
[----:B------:R-:W-:Y:S01]  /*9d60*/  ULDC UR4, c[0x0][0xa80] ;  /* 0x0002a00000047ab9 */ /* 0x000fe20000000800 */
[----:B------:R-:W5:Y:S01]  /*9d70*/  S2R R190, SR_CgaCtaId ;  /* 0x0000000000be7919 */ /* 0x000f620000008800 */
[----:B------:R-:W-:-:S02]  /*9d80*/  LOP3.LUT R219, R219, 0x3000000, RZ, 0xfc, !PT ;  /* 0x03000000dbdb7812 */ /* 0x000fc400078efcff */
[----:B------:R-:W5:Y:S08]  /*9d90*/  MUFU.TANH R33, R33 ;  /* 0x0000002100217308 */ /* 0x000f700000002400 */
[----:B------:R-:W5:Y:S08]  /*9da0*/  MUFU.TANH R30, R30 ;  /* 0x0000001e001e7308 */ /* 0x000f700000002400 */
[----:B------:R-:W5:Y:S08]  /*9db0*/  MUFU.TANH R31, R31 ;  /* 0x0000001f001f7308 */ /* 0x000f700000002400 */
[----:B------:R-:W5:Y:S08]  /*9dc0*/  MUFU.TANH R6, R36 ;  /* 0x0000002400067308 */ /* 0x000f700000002400 */
[----:B------:R5:W-:Y:S08]  /*9dd0*/  MUFU.TANH R28, R38 ;  /* 0x00000026001c7308 */ /* 0x000bf00000002400 */
[----:B------:R-:W5:Y:S08]  /*9de0*/  MUFU.TANH R37, R37 ;  /* 0x0000002500257308 */ /* 0x000f700000002400 */
        /* <DEDUP_REMOVED lines=8> */
[----:B0-----:R-:W0:Y:S08]  /*9e70*/  MUFU.TANH R8, R48 ;  /* 0x0000003000087308 */ /* 0x001e300000002400 */
        /* <DEDUP_REMOVED lines=14> */
[----:B------:R-:W-:Y:S01]  /*9f60*/  MUFU.TANH R60, R60 ;  /* 0x0000003c003c7308 */ /* 0x000fe20000002400 */
[----:B--2---:R-:W-:-:S07]  /*9f70*/  IMAD R12, R13, -0x2, R12 ;  /* 0xfffffffe0d0c7824 */ /* 0x004fce00078e020c */
[----:B------:R-:W2:Y:S01]  /*9f80*/  MUFU.TANH R62, R62 ;  /* 0x0000003e003e7308 */ /* 0x000ea20000002400 */
[C---:B------:R-:W-:Y:S02]  /*9f90*/  ISETP.GT.AND P4, PT, R12.reuse, RZ, PT ;  /* 0x000000ff0c00720c */ /* 0x040fe40003f84270 */
[C---:B------:R-:W-:Y:S02]  /*9fa0*/  ISETP.GT.AND P1, PT, R12.reuse, 0x1, PT ;  /* 0x000000010c00780c */ /* 0x040fe40003f24270 */
[C---:B------:R-:W-:Y:S02]  /*9fb0*/  ISETP.GT.AND P3, PT, R12.reuse, 0x8, PT ;  /* 0x000000080c00780c */ /* 0x040fe40003f64270 */
[----:B-1----:R-:W-:Y:S01]  /*9fc0*/  FSEL R5, R5, -INF , P4 ;  /* 0xff80000005057808 */ /* 0x002fe20002000000 */
[----:B------:R-:W1:Y:S01]  /*9fd0*/  MUFU.TANH R61, R61 ;  /* 0x0000003d003d7308 */ /* 0x000e620000002400 */
[----:B---3--:R-:W-:Y:S02]  /*9fe0*/  FSEL R7, R7, -INF , P1 ;  /* 0xff80000007077808 */ /* 0x008fe40000800000 */
[----:B------:R-:W-:-:S02]  /*9ff0*/  ISETP.GT.AND P2, PT, R12, 0x9, PT ;  /* 0x000000090c00780c */ /* 0x000fc40003f44270 */
[----:B----4-:R-:W-:Y:S02]  /*a000*/  FSEL R21, R21, -INF , P3 ;  /* 0xff80000015157808 */ /* 0x010fe40001800000 */
[----:B-----5:R-:W-:Y:S01]  /*a010*/  FMNMX.FTZ R38, R5, R7, !PT ;  /* 0x0000000705267209 */ /* 0x020fe20007810000 */
[----:B------:R-:W3:Y:S01]  /*a020*/  MUFU.TANH R64, R64 ;  /* 0x0000004000407308 */ /* 0x000ee20000002400 */
[----:B------:R-:W-:Y:S02]  /*a030*/  ISETP.GT.AND P5, PT, R12, 0x10, PT ;  /* 0x000000100c00780c */ /* 0x000fe40003fa4270 */
[----:B------:R-:W-:Y:S02]  /*a040*/  FSEL R25, R29, -INF , P2 ;  /* 0xff8000001d197808 */ /* 0x000fe40001000000 */
[----:B------:R-:W-:Y:S02]  /*a050*/  FMNMX.FTZ R38, R21, R38, !PT ;  /* 0x0000002615267209 */ /* 0x000fe40007810000 */
[----:B------:R-:W-:Y:S01]  /*a060*/  FSEL R4, R4, -INF , P4 ;  /* 0xff80000004047808 */ /* 0x000fe20002000000 */
[----:B------:R-:W4:Y:S01]  /*a070*/  MUFU.TANH R65, R65 ;  /* 0x0000004100417308 */ /* 0x000f220000002400 */
[----:B------:R-:W-:-:S02]  /*a080*/  FSEL R24, R27, -INF , P1 ;  /* 0xff8000001b187808 */ /* 0x000fc40000800000 */
[----:B------:R-:W-:Y:S02]  /*a090*/  ISETP.GT.AND P4, PT, R12, 0x11, PT ;  /* 0x000000110c00780c */ /* 0x000fe40003f84270 */
[----:B------:R-:W-:Y:S02]  /*a0a0*/  FSEL R27, R32, -INF , P5 ;  /* 0xff800000201b7808 */ /* 0x000fe40002800000 */
[----:B------:R-:W-:Y:S01]  /*a0b0*/  FMNMX.FTZ R38, R25, R38, !PT ;  /* 0x0000002619267209 */ /* 0x000fe20007810000 */
[----:B------:R-:W5:Y:S01]  /*a0c0*/  MUFU.TANH R68, R68 ;  /* 0x0000004400447308 */ /* 0x000f620000002400 */
[----:B------:R-:W-:Y:S02]  /*a0d0*/  ISETP.GT.AND P1, PT, R12, 0x18, PT ;  /* 0x000000180c00780c */ /* 0x000fe40003f24270 */
[----:B------:R-:W-:Y:S02]  /*a0e0*/  FSEL R29, R33, -INF , P4 ;  /* 0xff800000211d7808 */ /* 0x000fe40002000000 */
[----:B------:R-:W-:-:S02]  /*a0f0*/  FMNMX.FTZ R38, R27, R38, !PT ;  /* 0x000000261b267209 */ /* 0x000fc40007810000 */
[----:B------:R-:W-:Y:S01]  /*a100*/  FSEL R30, R30, -INF , P3 ;  /* 0xff8000001e1e7808 */ /* 0x000fe20001800000 */
[----:B------:R-:W5:Y:S01]  /*a110*/  MUFU.TANH R69, R69 ;  /* 0x0000004500457308 */ /* 0x000f620000002400 */
[----:B------:R-:W-:Y:S02]  /*a120*/  FSEL R36, R31, -INF , P2 ;  /* 0xff8000001f247808 */ /* 0x000fe40001000000 */
[----:B------:R-:W-:Y:S02]  /*a130*/  ISETP.GT.AND P3, PT, R12, 0x19, PT ;  /* 0x000000190c00780c */ /* 0x000fe40003f64270 */
[----:B------:R-:W-:Y:S02]  /*a140*/  FSEL R31, R6, -INF , P1 ;  /* 0xff800000061f7808 */ /* 0x000fe40000800000 */
[----:B------:R-:W-:Y:S01]  /*a150*/  FMNMX.FTZ R38, R29, R38, !PT ;  /* 0x000000261d267209 */ /* 0x000fe20007810000 */
[----:B------:R-:W5:Y:S01]  /*a160*/  MUFU.TANH R63, R63 ;  /* 0x0000003f003f7308 */ /* 0x000f620000002400 */
[----:B------:R-:W-:-:S02]  /*a170*/  ISETP.GT.AND P2, PT, R12, 0x20, PT ;  /* 0x000000200c00780c */ /* 0x000fc40003f44270 */
[----:B------:R-:W-:Y:S02]  /*a180*/  FSEL R33, R37, -INF , P3 ;  /* 0xff80000025217808 */ /* 0x000fe40001800000 */
[----:B------:R-:W-:Y:S02]  /*a190*/  FMNMX.FTZ R38, R31, R38, !PT ;  /* 0x000000261f267209 */ /* 0x000fe40007810000 */
[----:B------:R-:W-:Y:S01]  /*a1a0*/  FSEL R34, R34, -INF , P5 ;  /* 0xff80000022227808 */ /* 0x000fe20002800000 */
[----:B------:R-:W5:Y:S01]  /*a1b0*/  MUFU.TANH R66, R66 ;  /* 0x0000004200427308 */ /* 0x000f620000002400 */
[----:B------:R-:W-:Y:S02]  /*a1c0*/  ISETP.GT.AND P5, PT, R12, 0x21, PT ;  /* 0x000000210c00780c */ /* 0x000fe40003fa4270 */
[----:B------:R-:W-:Y:S02]  /*a1d0*/  FSEL R163, R40, -INF , P2 ;  /* 0xff80000028a37808 */ /* 0x000fe40001000000 */
[----:B------:R-:W-:-:S02]  /*a1e0*/  FMNMX.FTZ R38, R33, R38, !PT ;  /* 0x0000002621267209 */ /* 0x000fc40007810000 */
[----:B------:R-:W-:Y:S01]  /*a1f0*/  FSEL R32, R35, -INF , P4 ;  /* 0xff80000023207808 */ /* 0x000fe20002000000 */
[----:B------:R-:W5:Y:S01]  /*a200*/  MUFU.TANH R67, R67 ;  /* 0x0000004300437308 */ /* 0x000f620000002400 */
[----:B------:R-:W-:Y:S02]  /*a210*/  ISETP.GT.AND P4, PT, R12, 0x28, PT ;  /* 0x000000280c00780c */ /* 0x000fe40003f84270 */
[----:B------:R-:W-:Y:S02]  /*a220*/  FSEL R161, R41, -INF , P5 ;  /* 0xff80000029a17808 */ /* 0x000fe40002800000 */
[----:B------:R-:W-:Y:S02]  /*a230*/  FMNMX.FTZ R38, R163, R38, !PT ;  /* 0x00000026a3267209 */ /* 0x000fe40007810000 */
[----:B------:R-:W-:Y:S01]  /*a240*/  FSEL R28, R28, -INF , P1 ;  /* 0xff8000001c1c7808 */ /* 0x000fe20000800000 */
        /* <DEDUP_REMOVED lines=9> */
[----:B------:R-:W-:Y:S02]  /*a2e0*/  FSEL R162, R42, -INF , P2 ;  /* 0xff8000002aa27808 */ /* 0x000fe40001000000 */
[----:B------:R-:W-:Y:S02]  /*a2f0*/  ISETP.GT.AND P2, PT, R12, 0x31, PT ;  /* 0x000000310c00780c */ /* 0x000fe40003f44270 */
[----:B0-----:R-:W-:Y:S02]  /*a300*/  FSEL R8, R8, -INF , P3 ;  /* 0xff80000008087808 */ /* 0x001fe40001800000 */
[----:B------:R-:W-:Y:S02]  /*a310*/  FMNMX.FTZ R13, R4, R24, !PT ;  /* 0x00000018040d7209 */ /* 0x000fe40007810000 */
[----:B------:R-:W-:Y:S02]  /*a320*/  FMNMX.FTZ R35, R165, R6, !PT ;  /* 0x00000006a5237209 */ /* 0x000fe40007810000 */
[----:B------:R-:W-:-:S02]  /*a330*/  FSEL R167, R43, -INF , P5 ;  /* 0xff8000002ba77808 */ /* 0x000fc40002800000 */
[----:B------:R-:W-:Y:S02]  /*a340*/  ISETP.GT.AND P5, PT, R12, 0x38, PT ;  /* 0x000000380c00780c */ /* 0x000fe40003fa4270 */
[----:B------:R-:W-:Y:S02]  /*a350*/  FSEL R10, R10, -INF , P2 ;  /* 0xff8000000a0a7808 */ /* 0x000fe40001000000 */
[----:B------:R-:W-:Y:S02]  /*a360*/  FMNMX.FTZ R13, R30, R13, !PT ;  /* 0x0000000d1e0d7209 */ /* 0x000fe40007810000 */
[----:B------:R-:W-:Y:S02]  /*a370*/  FMNMX.FTZ R35, R8, R35, !PT ;  /* 0x0000002308237209 */ /* 0x000fe40007810000 */
[----:B------:R-:W-:Y:S02]  /*a380*/  FSEL R166, R46, -INF , P4 ;  /* 0xff8000002ea67808 */ /* 0x000fe40002000000 */
[----:B------:R-:W-:-:S02]  /*a390*/  ISETP.GT.AND P4, PT, R12, 0x39, PT ;  /* 0x000000390c00780c */ /* 0x000fc40003f84270 */
[----:B------:R-:W-:Y:S02]  /*a3a0*/  FSEL R14, R14, -INF , P5 ;  /* 0xff8000000e0e7808 */ /* 0x000fe40002800000 */
[----:B------:R-:W-:Y:S02]  /*a3b0*/  FMNMX.FTZ R13, R36, R13, !PT ;  /* 0x0000000d240d7209 */ /* 0x000fe40007810000 */
[----:B------:R-:W-:Y:S02]  /*a3c0*/  FMNMX.FTZ R35, R10, R35, !PT ;  /* 0x000000230a237209 */ /* 0x000fe40007810000 */
[----:B------:R-:W-:Y:S02]  /*a3d0*/  FSEL R164, R47, -INF , P1 ;  /* 0xff8000002fa47808 */ /* 0x000fe40000800000 */
[----:B------:R-:W-:Y:S02]  /*a3e0*/  ISETP.GT.AND P1, PT, R12, 0x40, PT ;  /* 0x000000400c00780c */ /* 0x000fe40003f24270 */
[----:B------:R-:W-:-:S02]  /*a3f0*/  FSEL R20, R20, -INF , P4 ;  /* 0xff80000014147808 */ /* 0x000fc40002000000 */
[----:B------:R-:W-:Y:S02]  /*a400*/  FMNMX.FTZ R13, R34, R13, !PT ;  /* 0x0000000d220d7209 */ /* 0x000fe40007810000 */
[----:B------:R-:W-:Y:S02]  /*a410*/  FMNMX.FTZ R35, R14, R35, !PT ;  /* 0x000000230e237209 */ /* 0x000fe40007810000 */
[----:B------:R-:W-:Y:S02]  /*a420*/  FSEL R169, R50, -INF , P3 ;  /* 0xff80000032a97808 */ /* 0x000fe40001800000 */
[----:B------:R-:W-:Y:S02]  /*a430*/  ISETP.GT.AND P3, PT, R12, 0x41, PT ;  /* 0x000000410c00780c */ /* 0x000fe40003f64270 */
[----:B------:R-:W-:Y:S02]  /*a440*/  FSEL R174, R56, -INF , P1 ;  /* 0xff80000038ae7808 */ /* 0x000fe40000800000 */
[----:B------:R-:W-:-:S02]  /*a450*/  FMNMX.FTZ R13, R32, R13, !PT ;  /* 0x0000000d200d7209 */ /* 0x000fc40007810000 */
[----:B------:R-:W-:Y:S02]  /*a460*/  FMNMX.FTZ R35, R20, R35, !PT ;  /* 0x0000002314237209 */ /* 0x000fe40007810000 */
[----:B------:R-:W-:Y:S02]  /*a470*/  FSEL R9, R9, -INF , P2 ;  /* 0xff80000009097808 */ /* 0x000fe40001000000 */
[----:B------:R-:W-:Y:S02]  /*a480*/  ISETP.GT.AND P2, PT, R12, 0x48, PT ;  /* 0x000000480c00780c */ /* 0x000fe40003f44270 */
[----:B------:R-:W-:Y:S02]  /*a490*/  FSEL R173, R57, -INF , P3 ;  /* 0xff80000039ad7808 */ /* 0x000fe40001800000 */
[----:B------:R-:W-:Y:S02]  /*a4a0*/  FMNMX.FTZ R13, R28, R13, !PT ;  /* 0x0000000d1c0d7209 */ /* 0x000fe40007810000 */
[----:B------:R-:W-:-:S02]  /*a4b0*/  FMNMX.FTZ R6, R174, R35, !PT ;  /* 0x00000023ae067209 */ /* 0x000fc40007810000 */
[----:B------:R-:W-:Y:S02]  /*a4c0*/  FSEL R11, R11, -INF , P5 ;  /* 0xff8000000b0b7808 */ /* 0x000fe40002800000 */
[----:B------:R-:W-:Y:S02]  /*a4d0*/  FSEL R15, R15, -INF , P4 ;  /* 0xff8000000f0f7808 */ /* 0x000fe40002000000 */
[----:B------:R-:W-:Y:S02]  /*a4e0*/  FSEL R180, R58, -INF , P1 ;  /* 0xff8000003ab47808 */ /* 0x000fe40000800000 */
[----:B------:R-:W-:Y:S02]  /*a4f0*/  FSEL R181, R59, -INF , P3 ;  /* 0xff8000003bb57808 */ /* 0x000fe40001800000 */
[----:B--2---:R-:W-:Y:S02]  /*a500*/  FSEL R184, R62, -INF , P2 ;  /* 0xff8000003eb87808 */ /* 0x004fe40001000000 */
[----:B------:R-:W-:-:S02]  /*a510*/  FSEL R177, R60, -INF , P2 ;  /* 0xff8000003cb17808 */ /* 0x000fc40001000000 */
[C---:B------:R-:W-:Y:S02]  /*a520*/  ISETP.GT.AND P5, PT, R12.reuse, 0x49, PT ;  /* 0x000000490c00780c */ /* 0x040fe40003fa4270 */
[C---:B------:R-:W-:Y:S02]  /*a530*/  ISETP.GT.AND P4, PT, R12.reuse, 0x50, PT ;  /* 0x000000500c00780c */ /* 0x040fe40003f84270 */
[C---:B------:R-:W-:Y:S02]  /*a540*/  ISETP.GT.AND P1, PT, R12.reuse, 0x51, PT ;  /* 0x000000510c00780c */ /* 0x040fe40003f24270 */
[C---:B------:R-:W-:Y:S02]  /*a550*/  ISETP.GT.AND P3, PT, R12.reuse, 0x58, PT ;  /* 0x000000580c00780c */ /* 0x040fe40003f64270 */
[----:B------:R-:W-:Y:S02]  /*a560*/  ISETP.GT.AND P2, PT, R12, 0x59, PT ;  /* 0x000000590c00780c */ /* 0x000fe40003f44270 */
[----:B------:R-:W-:-:S02]  /*a570*/  FMNMX.FTZ R13, R26, R13, !PT ;  /* 0x0000000d1a0d7209 */ /* 0x000fc40007810000 */
[----:B------:R-:W-:Y:S02]  /*a580*/  FMNMX.FTZ R12, R173, R6, !PT ;  /* 0x00000006ad0c7209 */ /* 0x000fe40007810000 */
[----:B-1----:R-:W-:Y:S02]  /*a590*/  FSEL R179, R61, -INF , P5 ;  /* 0xff8000003db37808 */ /* 0x002fe40002800000 */
[----:B------:R-:W-:Y:S02]  /*a5a0*/  FMNMX.FTZ R6, R162, R13, !PT ;  /* 0x0000000da2067209 */ /* 0x000fe40007810000 */
[----:B------:R-:W-:Y:S02]  /*a5b0*/  FMNMX.FTZ R12, R177, R12, !PT ;  /* 0x0000000cb10c7209 */ /* 0x000fe40007810000 */
[----:B---3--:R-:W-:Y:S02]  /*a5c0*/  FSEL R186, R64, -INF , P4 ;  /* 0xff80000040ba7808 */ /* 0x008fe40002000000 */
[----:B------:R-:W-:-:S02]  /*a5d0*/  FMNMX.FTZ R13, R167, R6, !PT ;  /* 0x00000006a70d7209 */ /* 0x000fc40007810000 */
[----:B------:R-:W-:Y:S02]  /*a5e0*/  FMNMX.FTZ R35, R179, R12, !PT ;  /* 0x0000000cb3237209 */ /* 0x000fe40007810000 */
[----:B----4-:R-:W-:Y:S02]  /*a5f0*/  FSEL R185, R65, -INF , P1 ;  /* 0xff80000041b97808 */ /* 0x010fe40000800000 */
[----:B------:R-:W-:Y:S02]  /*a600*/  FMNMX.FTZ R13, R166, R13, !PT ;  /* 0x0000000da60d7209 */ /* 0x000fe40007810000 */
[----:B------:R-:W-:Y:S02]  /*a610*/  FMNMX.FTZ R12, R186, R35, !PT ;  /* 0x00000023ba0c7209 */ /* 0x000fe40007810000 */
[----:B-----5:R-:W-:Y:S02]  /*a620*/  FSEL R183, R68, -INF , P3 ;  /* 0xff80000044b77808 */ /* 0x020fe40001800000 */
[----:B------:R-:W-:-:S02]  /*a630*/  FMNMX.FTZ R6, R164, R13, !PT ;  /* 0x0000000da4067209 */ /* 0x000fc40007810000 */
[----:B------:R-:W-:Y:S02]  /*a640*/  FMNMX.FTZ R12, R185, R12, !PT ;  /* 0x0000000cb90c7209 */ /* 0x000fe40007810000 */
[----:B------:R-:W-:Y:S02]  /*a650*/  FSEL R182, R69, -INF , P2 ;  /* 0xff80000045b67808 */ /* 0x000fe40001000000 */
[----:B------:R-:W-:Y:S02]  /*a660*/  FMNMX.FTZ R6, R169, R6, !PT ;  /* 0x00000006a9067209 */ /* 0x000fe40007810000 */
[----:B------:R-:W-:Y:S02]  /*a670*/  FMNMX.FTZ R13, R183, R12, !PT ;  /* 0x0000000cb70d7209 */ /* 0x000fe40007810000 */
[----:B------:R-:W-:Y:S02]  /*a680*/  FMNMX.FTZ R6, R9, R6, !PT ;  /* 0x0000000609067209 */ /* 0x000fe40007810000 */
[----:B------:R-:W-:-:S02]  /*a690*/  FMNMX.FTZ R12, R182, R13, !PT ;  /* 0x0000000db60c7209 */ /* 0x000fc40007810000 */
[----:B------:R-:W-:Y:S02]  /*a6a0*/  FMNMX.FTZ R6, R11, R6, !PT ;  /* 0x000000060b067209 */ /* 0x000fe40007810000 */
[----:B------:R-:W-:Y:S01]  /*a6b0*/  FSEL R176, R63, -INF , P5 ;  /* 0xff8000003fb07808 */ /* 0x000fe20002800000 */
[----:B------:R-:W0:Y:S01]  /*a6c0*/  SHFL.BFLY PT, R35, R12, 0x2, 0x1f ;  /* 0x0c401f000c237f89 */ /* 0x000e2200000e0000 */
[----:B------:R-:W-:Y:S02]  /*a6d0*/  FMNMX.FTZ R13, R15, R6, !PT ;  /* 0x000000060f0d7209 */ /* 0x000fe40007810000 */
[----:B------:R-:W-:Y:S02]  /*a6e0*/  FSEL R178, R66, -INF , P4 ;  /* 0xff80000042b27808 */ /* 0x000fe40002000000 */
[----:B------:R-:W-:Y:S02]  /*a6f0*/  FMNMX.FTZ R6, R180, R13, !PT ;  /* 0x0000000db4067209 */ /* 0x000fe40007810000 */
[----:B------:R-:W-:-:S02]  /*a700*/  FSEL R175, R67, -INF , P1 ;  /* 0xff80000043af7808 */ /* 0x000fc40000800000 */
[----:B------:R-:W-:Y:S02]  /*a710*/  FMNMX.FTZ R13, R181, R6, !PT ;  /* 0x00000006b50d7209 */ /* 0x000fe40007810000 */
[----:B------:R-:W-:Y:S02]  /*a720*/  FSEL R172, R70, -INF , P3 ;  /* 0xff80000046ac7808 */ /* 0x000fe40001800000 */
[----:B------:R-:W-:Y:S02]  /*a730*/  FMNMX.FTZ R13, R184, R13, !PT ;  /* 0x0000000db80d7209 */ /* 0x000fe40007810000 */
[----:B------:R-:W-:Y:S02]  /*a740*/  FSEL R171, R71, -INF , P2 ;  /* 0xff80000047ab7808 */ /* 0x000fe40001000000 */
[----:B------:R-:W-:-:S04]  /*a750*/  FMNMX.FTZ R13, R176, R13, !PT ;  /* 0x0000000db00d7209 */ /* 0x000fc80007810000 */
[----:B------:R-:W-:Y:S02]  /*a760*/  FMNMX.FTZ R6, R178, R13, !PT ;  /* 0x0000000db2067209 */ /* 0x000fe40007810000 */
[----:B0-----:R-:W-:Y:S02]  /*a770*/  FMNMX.FTZ R37, R12, R35, !PT ;  /* 0x000000230c257209 */ /* 0x001fe40007810000 */
[----:B------:R-:W-:Y:S02]  /*a780*/  FMNMX.FTZ R13, R175, R6, !PT ;  /* 0x00000006af0d7209 */ /* 0x000fe40007810000 */
[----:B------:R-:W-:Y:S01]  /*a790*/  MOV R12, UR4 ;  /* 0x00000004000c7c02 */ /* 0x000fe20008000f00 */
[----:B------:R-:W0:Y:S01]  /*a7a0*/  SHFL.BFLY PT, R38, R37, 0x1, 0x1f ;  /* 0x0c201f0025267f89 */ /* 0x000e2200000e0000 */
[----:B------:R-:W-:-:S04]  /*a7b0*/  FMNMX.FTZ R6, R172, R13, !PT ;  /* 0x0000000dac067209 */ /* 0x000fc80007810000 */
[----:B------:R-:W-:-:S05]  /*a7c0*/  FMNMX.FTZ R35, R171, R6, !PT ;  /* 0x00000006ab237209 */ /* 0x000fca0007810000 */
[----:B------:R-:W1:Y:S01]  /*a7d0*/  SHFL.BFLY PT, R40, R35, 0x2, 0x1f ;  /* 0x0c401f0023287f89 */ /* 0x000e6200000e0000 */
[----:B0-----:R-:W-:-:S04]  /*a7e0*/  FMNMX.FTZ R13, R37, R38, !PT ;  /* 0x00000026250d7209 */ /* 0x001fc80007810000 */
[C---:B------:R-:W-:Y:S01]  /*a7f0*/  FSETP.NEU.FTZ.AND P1, PT, R13.reuse, -INF , PT ;  /* 0xff8000000d00780b */ /* 0x040fe20003f3d000 */
[----:B------:R-:W-:-:S05]  /*a800*/  FMUL.FTZ R6, R13, R12 ;  /* 0x0000000c0d067220 */ /* 0x000fca0000410000 */
[----:B------:R-:W-:Y:S02]  /*a810*/  FSEL R6, R6, RZ, P1 ;  /* 0x000000ff06067208 */ /* 0x000fe40000800000 */
[----:B-1----:R-:W-:-:S03]  /*a820*/  FMNMX.FTZ R40, R35, R40, !PT ;  /* 0x0000002823287209 */ /* 0x002fc60007810000 */
        /* <DEDUP_REMOVED lines=17> */
[----:B------:R-:W-:-:S04]  /*a940*/  FFMA.FTZ R183, R183, R12, -R6 ;  /* 0x0000000cb7b77223 */ /* 0x000fc80000010806 */
[----:B------:R-:W2:Y:S01]  /*a950*/  MUFU.EX2 R37, R37 ;  /* 0x0000002500257308 */ /* 0x000ea20000000800 */
[----:B0-----:R-:W-:-:S07]  /*a960*/  FMNMX.FTZ R170, R40, R5, !PT ;  /* 0x0000000528aa7209 */ /* 0x001fce0007810000 */
[----:B------:R0:W-:Y:S01]  /*a970*/  MUFU.EX2 R154, R21 ;  /* 0x00000015009a7308 */ /* 0x0001e20000000800 */
[C---:B------:R-:W-:Y:S01]  /*a980*/  FSETP.NEU.FTZ.AND P1, PT, R170.reuse, -INF , PT ;  /* 0xff800000aa00780b */ /* 0x040fe20003f3d000 */
[----:B------:R-:W-:-:S05]  /*a990*/  FMUL.FTZ R5, R170, R12 ;  /* 0x0000000caa057220 */ /* 0x000fca0000410000 */
[----:B-1----:R-:W-:Y:S01]  /*a9a0*/  FSEL R7, R5, RZ, P1 ;  /* 0x000000ff05077208 */ /* 0x002fe20000800000 */
[----:B------:R1:W-:Y:S01]  /*a9b0*/  MUFU.EX2 R156, R29 ;  /* 0x0000001d009c7308 */ /* 0x0003e20000000800 */
[----:B0-----:R-:W-:-:S03]  /*a9c0*/  FFMA.FTZ R21, R33, R12, -R6 ;  /* 0x0000000c21157223 */ /* 0x001fc60000010806 */
[-CC-:B------:R-:W-:Y:S01]  /*a9d0*/  FFMA.FTZ R25, R4, R12.reuse, -R7.reuse ;  /* 0x0000000c04197223 */ /* 0x180fe20000010807 */
[-CC-:B------:R-:W-:Y:S01]  /*a9e0*/  FFMA.FTZ R24, R24, R12.reuse, -R7.reuse ;  /* 0x0000000c18187223 */ /* 0x180fe20000010807 */
[-CC-:B------:R-:W-:Y:S01]  /*a9f0*/  FFMA.FTZ R30, R30, R12.reuse, -R7.reuse ;  /* 0x0000000c1e1e7223 */ /* 0x180fe20000010807 */
[----:B------:R-:W-:Y:S01]  /*aa00*/  VIADD R4, R3, 0x32440 ;  /* 0x0003244003047836 */ /* 0x000fe20000000000 */
[----:B------:R0:W-:Y:S01]  /*aa10*/  MUFU.EX2 R153, R25 ;  /* 0x0000001900997308 */ /* 0x0001e20000000800 */
[-CC-:B------:R-:W-:Y:S01]  /*aa20*/  FFMA.FTZ R36, R36, R12.reuse, -R7.reuse ;  /* 0x0000000c24247223 */ /* 0x180fe20000010807 */
[-CC-:B------:R-:W-:Y:S01]  /*aa30*/  FFMA.FTZ R34, R34, R12.reuse, -R7.reuse ;  /* 0x0000000c22227223 */ /* 0x180fe20000010807 */
[-C--:B------:R-:W-:Y:S01]  /*aa40*/  FFMA.FTZ R32, R32, R12.reuse, -R7 ;  /* 0x0000000c20207223 */ /* 0x080fe20000010807 */
[----:B------:R-:W-:Y:S01]  /*aa50*/  PRMT R5, R190, 0x654, R4 ;  /* 0x00000654be057816 */ /* 0x000fe20000000004 */
[----:B------:R-:W-:Y:S02]  /*aa60*/  IMAD R4, R201, 0xc00, R219 ;  /* 0x00000c00c9047824 */ /* 0x000fe400078e02db */
[-CC-:B------:R-:W-:Y:S01]  /*aa70*/  FFMA.FTZ R160, R26, R12.reuse, -R7.reuse ;  /* 0x0000000c1aa07223 */ /* 0x180fe20000010807 */
[----:B-1----:R-:W-:Y:S01]  /*aa80*/  IMAD.MOV.U32 R29, RZ, RZ, 0x40000040 ;  /* 0x40000040ff1d7424 */ /* 0x002fe200078e00ff */
[----:B------:R1:W3:Y:S01]  /*aa90*/  MUFU.EX2 R38, R24 ;  /* 0x0000001800267308 */ /* 0x0002e20000000800 */
[----:B------:R4:W-:Y:S01]  /*aaa0*/  SYNCS.ARRIVE.TRANS64.RED.A1T0 RZ, [R5+URZ], RZ ;  /* 0x000000ff05ff79a7 */ /* 0x0009e2000810043f */
[----:B0-----:R-:W-:Y:S01]  /*aab0*/  IMAD.MOV.U32 R25, RZ, RZ, 0x40000040 ;  /* 0x40000040ff197424 */ /* 0x001fe200078e00ff */
[----:B------:R-:W-:Y:S01]  /*aac0*/  R2UR UR6, R4 ;  /* 0x00000000040672ca */ /* 0x000fe200000e0000 */
[-CC-:B------:R-:W-:Y:S01]  /*aad0*/  FFMA.FTZ R11, R11, R12.reuse, -R7.reuse ;  /* 0x0000000c0b0b7223 */ /* 0x180fe20000010807 */
[----:B------:R-:W-:Y:S01]  /*aae0*/  R2UR UR19, R29 ;  /* 0x000000001d1372ca */ /* 0x000fe200000e0000 */
[----:B------:R-:W-:Y:S01]  /*aaf0*/  FFMA.FTZ R176, R176, R12, -R7 ;  /* 0x0000000cb0b07223 */ /* 0x000fe20000010807 */
[----:B------:R-:W-:Y:S01]  /*ab00*/  R2UR UR15, R25 ;  /* 0x00000000190f72ca */ /* 0x000fe200000e0000 */
[----:B------:R0:W5:Y:S01]  /*ab10*/  MUFU.EX2 R155, R30 ;  /* 0x0000001e009b7308 */ /* 0x0001620000000800 */
[----:B----4-:R-:W-:-:S02]  /*ab20*/  IMAD.MOV.U32 R5, RZ, RZ, 0x40000040 ;  /* 0x40000040ff057424 */ /* 0x010fc400078e00ff */
[----:B--2---:R-:W-:Y:S01]  /*ab30*/  FADD.FTZ R25, R37, R152 ;  /* 0x0000009825197221 */ /* 0x004fe20000010000 */
[----:B-1----:R-:W-:Y:S01]  /*ab40*/  VIADD R24, R4, 0x100 ;  /* 0x0000010004187836 */ /* 0x002fe20000000000 */
[----:B------:R-:W-:Y:S01]  /*ab50*/  F2FP.F16.F32.PACK_AB R152, R152, R37 ;  /* 0x000000259898723e */ /* 0x000fe200000000ff */
[-CC-:B------:R-:W-:Y:S01]  /*ab60*/  FFMA.FTZ R178, R178, R12.reuse, -R7.reuse ;  /* 0x0000000cb2b27223 */ /* 0x180fe20000010807 */
[----:B------:R-:W-:Y:S01]  /*ab70*/  R2UR UR7, R5 ;  /* 0x00000000050772ca */ /* 0x000fe200000e0000 */
[----:B------:R-:W-:Y:S01]  /*ab80*/  FFMA.FTZ R5, R28, R12, -R7 ;  /* 0x0000000c1c057223 */ /* 0x000fe20000010807 */
[----:B------:R-:W1:Y:S01]  /*ab90*/  MUFU.EX2 R36, R36 ;  /* 0x0000002400247308 */ /* 0x000e620000000800 */
[----:B---3--:R-:W-:Y:S01]  /*aba0*/  FADD.FTZ R26, R153, R38 ;  /* 0x00000026991a7221 */ /* 0x008fe20000010000 */
[----:B0-----:R-:W-:Y:S01]  /*abb0*/  VIADD R30, R4, 0x80 ;  /* 0x00000080041e7836 */ /* 0x001fe20000000000 */
[----:B------:R-:W-:Y:S01]  /*abc0*/  R2UR UR14, R24 ;  /* 0x00000000180e72ca */ /* 0x000fe200000e0000 */
[C---:B------:R-:W-:Y:S01]  /*abd0*/  VIADD R24, R4.reuse, 0x200 ;  /* 0x0000020004187836 */ /* 0x040fe20000000000 */
[C---:B------:R-:W-:Y:S01]  /*abe0*/  IADD3 R28, R4.reuse, 0x180, RZ ;  /* 0x00000180041c7810 */ /* 0x040fe20007ffe0ff */
[----:B------:R-:W-:Y:S01]  /*abf0*/  VIADD R4, R4, 0x280 ;  /* 0x0000028004047836 */ /* 0x000fe20000000000 */
[----:B------:R-:W-:Y:S01]  /*ac00*/  R2UR UR10, R30 ;  /* 0x000000001e0a72ca */ /* 0x000fe200000e0000 */
[----:B------:R-:W0:Y:S01]  /*ac10*/  MUFU.EX2 R34, R34 ;  /* 0x0000002200227308 */ /* 0x000e220000000800 */
[----:B-----5:R-:W-:Y:S01]  /*ac20*/  FADD.FTZ R29, R155, R26 ;  /* 0x0000001a9b1d7221 */ /* 0x020fe20000010000 */
[----:B------:R-:W-:Y:S01]  /*ac30*/  FADD.FTZ R30, R154, R25 ;  /* 0x000000199a1e7221 */ /* 0x000fe20000010000 */
[----:B------:R-:W-:Y:S01]  /*ac40*/  R2UR UR22, R24 ;  /* 0x00000000181672ca */ /* 0x000fe200000e0000 */
[----:B------:R-:W-:Y:S01]  /*ac50*/  IMAD.MOV.U32 R25, RZ, RZ, 0x40000040 ;  /* 0x40000040ff197424 */ /* 0x000fe200078e00ff */
[C---:B------:R-:W-:Y:S01]  /*ac60*/  F2FP.F16.F32.PACK_AB R154, R35.reuse, R154 ;  /* 0x0000009a239a723e */ /* 0x040fe200000000ff */
[----:B------:R-:W-:Y:S01]  /*ac70*/  FADD.FTZ R30, R35, R30 ;  /* 0x0000001e231e7221 */ /* 0x000fe20000010000 */
[----:B------:R-:W-:Y:S01]  /*ac80*/  F2FP.F16.F32.PACK_AB R153, R38, R153 ;  /* 0x000000992699723e */ /* 0x000fe200000000ff */
[----:B------:R-:W2:Y:S01]  /*ac90*/  MUFU.EX2 R27, R27 ;  /* 0x0000001b001b7308 */ /* 0x000ea20000000800 */
[C---:B-1----:R-:W-:Y:S01]  /*aca0*/  FADD.FTZ R29, R36.reuse, R29 ;  /* 0x0000001d241d7221 */ /* 0x042fe20000010000 */
[----:B------:R-:W-:Y:S01]  /*acb0*/  F2FP.F16.F32.PACK_AB R155, R36, R155 ;  /* 0x0000009b249b723e */ /* 0x000fe200000000ff */
[-CC-:B------:R-:W-:Y:S01]  /*acc0*/  FFMA.FTZ R175, R175, R12.reuse, -R7.reuse ;  /* 0x0000000cafaf7223 */ /* 0x180fe20000010807 */
[----:B------:R-:W-:Y:S01]  /*acd0*/  R2UR UR18, R28 ;  /* 0x000000001c1272ca */ /* 0x000fe200000e0000 */
[----:B------:R-:W-:Y:S01]  /*ace0*/  FFMA.FTZ R172, R172, R12, -R7 ;  /* 0x0000000cacac7223 */ /* 0x000fe20000010807 */
[----:B------:R-:W-:-:S02]  /*acf0*/  R2UR UR23, R25 ;  /* 0x00000000191772ca */ /* 0x000fc400000e0000 */
[----:B------:R-:W1:Y:S01]  /*ad00*/  MUFU.EX2 R157, R32 ;  /* 0x00000020009d7308 */ /* 0x000e620000000800 */
[----:B0-----:R-:W-:-:S07]  /*ad10*/  FADD.FTZ R24, R34, R29 ;  /* 0x0000001d22187221 */ /* 0x001fce0000010000 */
[----:B------:R2:W0:Y:S08]  /*ad20*/  MUFU.EX2 R159, R5 ;  /* 0x00000005009f7308 */ /* 0x0004300000000800 */
[----:B------:R3:W4:Y:S01]  /*ad30*/  MUFU.EX2 R158, R31 ;  /* 0x0000001f009e7308 */ /* 0x0007220000000800 */
[----:B--2---:R-:W-:Y:S01]  /*ad40*/  FADD.FTZ R5, R27, R30 ;  /* 0x0000001e1b057221 */ /* 0x004fe20000010000 */
[C---:B-1----:R-:W-:Y:S01]  /*ad50*/  FADD.FTZ R24, R157.reuse, R24 ;  /* 0x000000189d187221 */ /* 0x042fe20000010000 */
[----:B------:R-:W-:-:S02]  /*ad60*/  F2FP.F16.F32.PACK_AB R157, R157, R34 ;  /* 0x000000229d9d723e */ /* 0x000fc400000000ff */
[C---:B------:R-:W-:Y:S01]  /*ad70*/  FADD.FTZ R5, R156.reuse, R5 ;  /* 0x000000059c057221 */ /* 0x040fe20000010000 */
[----:B------:R-:W-:Y:S02]  /*ad80*/  F2FP.F16.F32.PACK_AB R156, R156, R27 ;  /* 0x0000001b9c9c723e */ /* 0x000fe400000000ff */
[----:B------:R-:W1:Y:S01]  /*ad90*/  MUFU.EX2 R21, R21 ;  /* 0x0000001500157308 */ /* 0x000e620000000800 */
[----:B---3--:R-:W-:Y:S02]  /*ada0*/  IMAD.MOV.U32 R31, RZ, RZ, 0x40000040 ;  /* 0x40000040ff1f7424 */ /* 0x008fe400078e00ff */
[----:B0-----:R-:W-:-:S03]  /*adb0*/  FADD.FTZ R188, R159, R24 ;  /* 0x000000189fbc7221 */ /* 0x001fc60000010000 */
[----:B------:R-:W-:Y:S02]  /*adc0*/  R2UR UR11, R31 ;  /* 0x000000001f0b72ca */ /* 0x000fe400000e0000 */
[----:B------:R-:W0:Y:S01]  /*add0*/  MUFU.EX2 R160, R160 ;  /* 0x000000a000a07308 */ /* 0x000e220000000800 */
[----:B----4-:R-:W-:-:S07]  /*ade0*/  FADD.FTZ R5, R158, R5 ;  /* 0x000000059e057221 */ /* 0x010fce0000010000 */
[----:B------:R-:W2:Y:S01]  /*adf0*/  MUFU.EX2 R163, R163 ;  /* 0x000000a300a37308 */ /* 0x000ea20000000800 */
[C---:B-1----:R-:W-:Y:S01]  /*ae00*/  F2FP.F16.F32.PACK_AB R158, R21.reuse, R158 ;  /* 0x0000009e159e723e */ /* 0x042fe200000000ff */
[----:B------:R-:W-:Y:S01]  /*ae10*/  FADD.FTZ R21, R21, R5 ;  /* 0x0000000515157221 */ /* 0x000fe20000010000 */
[----:B------:R-:W-:-:S05]  /*ae20*/  MOV R5, 0x40000040 ;  /* 0x4000004000057802 */ /* 0x000fca0000000f00 */
[----:B------:R-:W-:Y:S01]  /*ae30*/  MUFU.EX2 R8, R8 ;  /* 0x0000000800087308 */ /* 0x000fe20000000800 */
[----:B0-----:R-:W-:-:S07]  /*ae40*/  F2FP.F16.F32.PACK_AB R159, R160, R159 ;  /* 0x0000009fa09f723e */ /* 0x001fce00000000ff */
[----:B------:R-:W-:Y:S08]  /*ae50*/  MUFU.EX2 R10, R10 ;  /* 0x0000000a000a7308 */ /* 0x000ff00000000800 */
        /* <DEDUP_REMOVED lines=8> */
[----:B------:R-:W-:Y:S01]  /*aee0*/  MUFU.EX2 R172, R172 ;  /* 0x000000ac00ac7308 */ /* 0x000fe20000000800 */
[----:B------:R0:W-:Y:S06]  /*aef0*/  BAR.SYNC.DEFER_BLOCKING R72, 0x100 ;  /* 0x000400480000751d */ /* 0x0001ec0000010000 */
[----:B0-----:R-:W-:-:S06]  /*af00*/  WARPGROUP.ARRIVE ;  /* 0x00000000000079c5 */ /* 0x001fcc0000000000 */
[----:B------:R-:W-:Y:S01]  /*af10*/  HGMMA.64x256x16.F32 R24, R152, gdesc[UR4].tnspB, RZ, !UPT, gsb0 ;  /* 0x43e0000498187df0 */ /* 0x000fe2000c0008ff */
[----:B------:R-:W-:Y:S01]  /*af20*/  R2UR UR6, R4 ;  /* 0x00000000040672ca */ /* 0x000fe200000e0000 */
[-CC-:B------:R-:W-:Y:S01]  /*af30*/  FFMA.FTZ R4, R174, R12.reuse, -R6.reuse ;  /* 0x0000000cae047223 */ /* 0x180fe20000010806 */
[----:B------:R-:W-:Y:S01]  /*af40*/  R2UR UR7, R5 ;  /* 0x00000000050772ca */ /* 0x000fe200000e0000 */
[----:B------:R-:W-:-:S04]  /*af50*/  FFMA.FTZ R5, R173, R12, -R6 ;  /* 0x0000000cad057223 */ /* 0x000fc80000010806 */
[----:B------:R-:W-:Y:S08]  /*af60*/  MUFU.EX2 R4, R4 ;  /* 0x0000000400047308 */ /* 0x000ff00000000800 */
[----:B------:R-:W-:Y:S01]  /*af70*/  MUFU.EX2 R5, R5 ;  /* 0x0000000500057308 */ /* 0x000fe20000000800 */
[----:B------:R-:W-:Y:S02]  /*af80*/  WARPGROUP.DEPBAR.LE gsb0, 0x0 ;  /* 0x00008000000079c5 */ /* 0x000fe40000010000 */
[----:B------:R-:W-:-:S09]  /*af90*/  WARPGROUP.ARRIVE ;  /* 0x00000000000079c5 */ /* 0x000fd20000000000 */
[----:B------:R-:W-:Y:S03]  /*afa0*/  HGMMA.64x256x16.F32 R24, R156, gdesc[UR8].tnspB, R24, gsb0 ;  /* 0x43e000089c187df0 */ /* 0x000fe60008000818 */
[----:B------:R-:W-:Y:S02]  /*afb0*/  WARPGROUP.DEPBAR.LE gsb0, 0x0 ;  /* 0x00008000000079c5 */ /* 0x000fe40000010000 */
[-CC-:B------:R-:W-:Y:S01]  /*afc0*/  FFMA.FTZ R156, R161, R12.reuse, -R6.reuse ;  /* 0x0000000ca19c7223 */ /* 0x180fe20000010806 */
[-CC-:B------:R-:W-:Y:S01]  /*afd0*/  FFMA.FTZ R158, R165, R12.reuse, -R6.reuse ;  /* 0x0000000ca59e7223 */ /* 0x180fe20000010806 */
[-CC-:B------:R-:W-:Y:S01]  /*afe0*/  FFMA.FTZ R161, R162, R12.reuse, -R7.reuse ;  /* 0x0000000ca2a17223 */ /* 0x180fe20000010807 */
[-C--:B------:R-:W-:Y:S01]  /*aff0*/  FFMA.FTZ R157, R168, R12.reuse, -R6 ;  /* 0x0000000ca89d7223 */ /* 0x080fe20000010806 */
[-CC-:B------:R-:W-:Y:S01]  /*b000*/  FFMA.FTZ R162, R167, R12.reuse, -R7.reuse ;  /* 0x0000000ca7a27223 */ /* 0x180fe20000010807 */
[-CC-:B------:R-:W-:Y:S01]  /*b010*/  FFMA.FTZ R165, R166, R12.reuse, -R7.reuse ;  /* 0x0000000ca6a57223 */ /* 0x180fe20000010807 */
[-CC-:B------:R-:W-:Y:S01]  /*b020*/  FFMA.FTZ R159, R164, R12.reuse, -R7.reuse ;  /* 0x0000000ca49f7223 */ /* 0x180fe20000010807 */
[----:B------:R-:W0:Y:S01]  /*b030*/  MUFU.EX2 R156, R156 ;  /* 0x0000009c009c7308 */ /* 0x000e220000000800 */
[-CC-:B------:R-:W-:Y:S01]  /*b040*/  FFMA.FTZ R166, R9, R12.reuse, -R7.reuse ;  /* 0x0000000c09a67223 */ /* 0x180fe20000010807 */
[-CC-:B------:R-:W-:Y:S01]  /*b050*/  FFMA.FTZ R164, R169, R12.reuse, -R7.reuse ;  /* 0x0000000ca9a47223 */ /* 0x180fe20000010807 */
[-C--:B------:R-:W-:Y:S01]  /*b060*/  FFMA.FTZ R9, R15, R12.reuse, -R7 ;  /* 0x0000000c0f097223 */ /* 0x080fe20000010807 */
[----:B------:R-:W-:Y:S01]  /*b070*/  FADD.FTZ R169, R160, R188 ;  /* 0x000000bca0a97221 */ /* 0x000fe20000010000 */
[----:B--2---:R-:W-:Y:S01]  /*b080*/  FADD.FTZ R168, R163, R21 ;  /* 0x00000015a3a87221 */ /* 0x004fe20000010000 */
[-CC-:B------:R-:W-:Y:S01]  /*b090*/  FFMA.FTZ R15, R177, R12.reuse, -R6.reuse ;  /* 0x0000000cb10f7223 */ /* 0x180fe20000010806 */
[-CC-:B------:R-:W-:Y:S01]  /*b0a0*/  FFMA.FTZ R21, R179, R12.reuse, -R6.reuse ;  /* 0x0000000cb3157223 */ /* 0x180fe20000010806 */
[----:B------:R-:W-:Y:S01]  /*b0b0*/  MUFU.EX2 R157, R157 ;  /* 0x0000009d009d7308 */ /* 0x000fe20000000800 */
[-CC-:B------:R-:W-:Y:S01]  /*b0c0*/  FFMA.FTZ R160, R180, R12.reuse, -R7.reuse ;  /* 0x0000000cb4a07223 */ /* 0x180fe20000010807 */
[-C--:B------:R-:W-:Y:S01]  /*b0d0*/  FFMA.FTZ R167, R184, R12.reuse, -R7 ;  /* 0x0000000cb8a77223 */ /* 0x080fe20000010807 */
[----:B------:R-:W-:-:S05]  /*b0e0*/  FFMA.FTZ R6, R182, R12, -R6 ;  /* 0x0000000cb6067223 */ /* 0x000fca0000010806 */
[----:B------:R-:W1:Y:S01]  /*b0f0*/  MUFU.EX2 R158, R158 ;  /* 0x0000009e009e7308 */ /* 0x000e620000000800 */
[----:B0-----:R-:W-:Y:S01]  /*b100*/  F2FP.F16.F32.PACK_AB R152, R156, R163 ;  /* 0x000000a39c98723e */ /* 0x001fe200000000ff */
[-CC-:B------:R-:W-:Y:S01]  /*b110*/  FFMA.FTZ R163, R181, R12.reuse, -R7.reuse ;  /* 0x0000000cb5a37223 */ /* 0x180fe20000010807 */
[----:B------:R-:W-:-:S05]  /*b120*/  FFMA.FTZ R7, R171, R12, -R7 ;  /* 0x0000000cab077223 */ /* 0x000fca0000010807 */
[----:B------:R-:W-:Y:S08]  /*b130*/  MUFU.EX2 R161, R161 ;  /* 0x000000a100a17308 */ /* 0x000ff00000000800 */
[----:B------:R-:W0:Y:S01]  /*b140*/  MUFU.EX2 R162, R162 ;  /* 0x000000a200a27308 */ /* 0x000e220000000800 */
[----:B-1----:R-:W-:-:S07]  /*b150*/  F2FP.F16.F32.PACK_AB R154, R158, R157 ;  /* 0x0000009d9e9a723e */ /* 0x002fce00000000ff */
[----:B------:R-:W1:Y:S08]  /*b160*/  MUFU.EX2 R165, R165 ;  /* 0x000000a500a57308 */ /* 0x000e700000000800 */
[----:B------:R-:W2:Y:S01]  /*b170*/  MUFU.EX2 R159, R159 ;  /* 0x0000009f009f7308 */ /* 0x000ea20000000800 */
[----:B0-----:R-:W-:Y:S01]  /*b180*/  F2FP.F16.F32.PACK_AB R153, R162, R161 ;  /* 0x000000a1a299723e */ /* 0x001fe200000000ff */
[----:B------:R-:W-:-:S04]  /*b190*/  FADD.FTZ R161, R161, R169 ;  /* 0x000000a9a1a17221 */ /* 0x000fc80000010000 */
[----:B------:R-:W-:Y:S02]  /*b1a0*/  FADD.FTZ R161, R162, R161 ;  /* 0x000000a1a2a17221 */ /* 0x000fe40000010000 */
[----:B------:R-:W0:Y:S02]  /*b1b0*/  MUFU.EX2 R164, R164 ;  /* 0x000000a400a47308 */ /* 0x000e240000000800 */
[----:B-1----:R-:W-:-:S06]  /*b1c0*/  FADD.FTZ R161, R165, R161 ;  /* 0x000000a1a5a17221 */ /* 0x002fcc0000010000 */
[----:B------:R-:W1:Y:S01]  /*b1d0*/  MUFU.EX2 R166, R166 ;  /* 0x000000a600a67308 */ /* 0x000e620000000800 */
[C---:B--2---:R-:W-:Y:S01]  /*b1e0*/  F2FP.F16.F32.PACK_AB R155, R159.reuse, R165 ;  /* 0x000000a59f9b723e */ /* 0x044fe200000000ff */
[----:B------:R-:W-:-:S03]  /*b1f0*/  FADD.FTZ R161, R159, R161 ;  /* 0x000000a19fa17221 */ /* 0x000fc60000010000 */
[----:B------:R-:W-:-:S03]  /*b200*/  WARPGROUP.ARRIVE ;  /* 0x00000000000079c5 */ /* 0x000fc60000000000 */
[----:B------:R-:W2:Y:S01]  /*b210*/  MUFU.EX2 R9, R9 ;  /* 0x0000000900097308 */ /* 0x000ea20000000800 */
[----:B0-----:R-:W-:Y:S02]  /*b220*/  FADD.FTZ R161, R164, R161 ;  /* 0x000000a1a4a17221 */ /* 0x001fe40000010000 */
[----:B------:R-:W-:Y:S05]  /*b230*/  HGMMA.64x256x16.F32 R24, R152, gdesc[UR12].tnspB, R24, gsb0 ;  /* 0x43e0000c98187df0 */ /* 0x000fea0008000818 */
[----:B------:R-:W-:Y:S01]  /*b240*/  MUFU.EX2 R15, R15 ;  /* 0x0000000f000f7308 */ /* 0x000fe20000000800 */
[----:B-1----:R-:W-:-:S07]  /*b250*/  FADD.FTZ R161, R166, R161 ;  /* 0x000000a1a6a17221 */ /* 0x002fce0000010000 */
[----:B------:R-:W-:Y:S08]  /*b260*/  MUFU.EX2 R21, R21 ;  /* 0x0000001500157308 */ /* 0x000ff00000000800 */
[----:B------:R-:W0:Y:S08]  /*b270*/  MUFU.EX2 R160, R160 ;  /* 0x000000a000a07308 */ /* 0x000e300000000800 */
[----:B------:R-:W1:Y:S08]  /*b280*/  MUFU.EX2 R163, R163 ;  /* 0x000000a300a37308 */ /* 0x000e700000000800 */
[----:B------:R-:W3:Y:S08]  /*b290*/  MUFU.EX2 R167, R167 ;  /* 0x000000a700a77308 */ /* 0x000ef00000000800 */
[----:B------:R-:W-:Y:S08]  /*b2a0*/  MUFU.EX2 R6, R6 ;  /* 0x0000000600067308 */ /* 0x000ff00000000800 */
[----:B------:R-:W-:Y:S01]  /*b2b0*/  MUFU.EX2 R7, R7 ;  /* 0x0000000700077308 */ /* 0x000fe20000000800 */
[----:B------:R-:W-:-:S02]  /*b2c0*/  WARPGROUP.DEPBAR.LE gsb0, 0x0 ;  /* 0x00008000000079c5 */ /* 0x000fc40000010000 */
[----:B------:R-:W-:Y:S02]  /*b2d0*/  F2FP.F16.F32.PACK_AB R152, R10, R8 ;  /* 0x000000080a98723e */ /* 0x000fe400000000ff */
[----:B------:R-:W-:Y:S02]  /*b2e0*/  F2FP.F16.F32.PACK_AB R153, R166, R164 ;  /* 0x000000a4a699723e */ /* 0x000fe400000000ff */
[----:B------:R-:W-:Y:S02]  /*b2f0*/  F2FP.F16.F32.PACK_AB R154, R20, R14 ;  /* 0x0000000e149a723e */ /* 0x000fe400000000ff */
[----:B--2---:R-:W-:Y:S01]  /*b300*/  F2FP.F16.F32.PACK_AB R155, R9, R11 ;  /* 0x0000000b099b723e */ /* 0x004fe200000000ff */
[----:B------:R-:W-:-:S03]  /*b310*/  FADD.FTZ R11, R11, R161 ;  /* 0x000000a10b0b7221 */ /* 0x000fc60000010000 */
[----:B------:R-:W-:Y:S01]  /*b320*/  WARPGROUP.ARRIVE ;  /* 0x00000000000079c5 */ /* 0x000fe20000000000 */
[----:B------:R-:W-:-:S04]  /*b330*/  FADD.FTZ R11, R9, R11 ;  /* 0x0000000b090b7221 */ /* 0x000fc80000010000 */
[----:B0-----:R-:W-:Y:S01]  /*b340*/  FADD.FTZ R11, R160, R11 ;  /* 0x0000000ba00b7221 */ /* 0x001fe20000010000 */
[----:B------:R-:W-:Y:S03]  /*b350*/  HGMMA.64x256x16.F32 R24, R152, gdesc[UR16].tnspB, R24, gsb0 ;  /* 0x43e0001098187df0 */ /* 0x000fe60008000818 */
[----:B-1----:R-:W-:-:S04]  /*b360*/  FADD.FTZ R11, R163, R11 ;  /* 0x0000000ba30b7221 */ /* 0x002fc80000010000 */
[----:B---3--:R-:W-:Y:S01]  /*b370*/  FADD.FTZ R11, R167, R11 ;  /* 0x0000000ba70b7221 */ /* 0x008fe20000010000 */
[----:B------:R-:W-:Y:S02]  /*b380*/  WARPGROUP.DEPBAR.LE gsb0, 0x0 ;  /* 0x00008000000079c5 */ /* 0x000fe40000010000 */
[----:B------:R-:W-:Y:S01]  /*b390*/  FADD.FTZ R152, R156, R168 ;  /* 0x000000a89c987221 */ /* 0x000fe20000010000 */
[----:B------:R-:W-:Y:S01]  /*b3a0*/  F2FP.F16.F32.PACK_AB R153, R163, R160 ;  /* 0x000000a0a399723e */ /* 0x000fe200000000ff */
[----:B------:R-:W0:Y:S01]  /*b3b0*/  MUFU.EX2 R156, R176 ;  /* 0x000000b0009c7308 */ /* 0x000e220000000800 */
[----:B------:R-:W-:Y:S01]  /*b3c0*/  F2FP.F16.F32.PACK_AB R154, R21, R15 ;  /* 0x0000000f159a723e */ /* 0x000fe200000000ff */
[----:B------:R-:W-:-:S04]  /*b3d0*/  FADD.FTZ R152, R157, R152 ;  /* 0x000000989d987221 */ /* 0x000fc80000010000 */
[----:B------:R-:W-:Y:S01]  /*b3e0*/  FADD.FTZ R158, R158, R152 ;  /* 0x000000989e9e7221 */ /* 0x000fe20000010000 */
[----:B------:R-:W-:-:S03]  /*b3f0*/  F2FP.F16.F32.PACK_AB R152, R5, R4 ;  /* 0x000000040598723e */ /* 0x000fc600000000ff */
[----:B------:R-:W-:-:S04]  /*b400*/  FADD.FTZ R158, R8, R158 ;  /* 0x0000009e089e7221 */ /* 0x000fc80000010000 */
[----:B------:R-:W-:Y:S01]  /*b410*/  FADD.FTZ R158, R10, R158 ;  /* 0x0000009e0a9e7221 */ /* 0x000fe20000010000 */
[----:B0-----:R-:W-:-:S03]  /*b420*/  F2FP.F16.F32.PACK_AB R155, R156, R167 ;  /* 0x000000a79c9b723e */ /* 0x001fc600000000ff */
[----:B------:R-:W-:Y:S01]  /*b430*/  FADD.FTZ R158, R14, R158 ;  /* 0x0000009e0e9e7221 */ /* 0x000fe20000010000 */
[----:B------:R-:W-:Y:S01]  /*b440*/  FADD.FTZ R11, R156, R11 ;  /* 0x0000000b9c0b7221 */ /* 0x000fe20000010000 */
[----:B------:R-:W-:Y:S02]  /*b450*/  WARPGROUP.ARRIVE ;  /* 0x00000000000079c5 */ /* 0x000fe40000000000 */
[----:B------:R-:W-:-:S04]  /*b460*/  FADD.FTZ R20, R20, R158 ;  /* 0x0000009e14147221 */ /* 0x000fc80000010000 */
[----:B------:R-:W-:Y:S01]  /*b470*/  FADD.FTZ R20, R4, R20 ;  /* 0x0000001404147221 */ /* 0x000fe20000010000 */
[----:B------:R-:W-:Y:S03]  /*b480*/  HGMMA.64x256x16.F32 R24, R152, gdesc[UR20].tnspB, R24, gsb0 ;  /* 0x43e0001498187df0 */ /* 0x000fe60008000818 */
[----:B------:R-:W-:-:S04]  /*b490*/  FADD.FTZ R20, R5, R20 ;  /* 0x0000001405147221 */ /* 0x000fc80000010000 */
[----:B------:R-:W-:-:S04]  /*b4a0*/  FADD.FTZ R20, R15, R20 ;  /* 0x000000140f147221 */ /* 0x000fc80000010000 */
[----:B------:R-:W-:Y:S01]  /*b4b0*/  FADD.FTZ R21, R21, R20 ;  /* 0x0000001415157221 */ /* 0x000fe20000010000 */
        /* <DEDUP_REMOVED lines=13> */
[----:B------:R-:W-:Y:S01]  /*b590*/  FADD.FTZ R6, R7, R172 ;  /* 0x000000ac07067221 */ /* 0x000fe20000010000 */
[----:B------:R-:W-:Y:S03]  /*b5a0*/  HGMMA.64x256x16.F32 R24, R152, gdesc[UR4].tnspB, R24, gsb0 ;  /* 0x43e0000498187df0 */ /* 0x000fe60008000818 */
[----:B------:R-:W-:-:S02]  /*b5b0*/  WARPGROUP.DEPBAR.LE gsb0, 0x0 ;  /* 0x00008000000079c5 */ /* 0x000fc40000010000 */
[----:B------:R-:W-:Y:S05]  /*b5c0*/  @!P0 BRA `(.L_x_10525) ;  /* 0x0000000000048947 */ /* 0x000fea0003800000 */
[----:B------:R-:W-:Y:S01]  /*b5d0*/  BPT.TRAP 0x1 ;  /* 0x000000040000795c */ /* 0x000fe20000300000 */
.L_x_10525:
[----:B------:R-:W-:Y:S01]  /*b5e0*/  ISETP.GE.AND P1, PT, R187, 0x61, PT ;  /* 0x00000061bb00780c */ /* 0x000fe20003f26270 */
[----:B------:R-:W-:Y:S01]  /*b5f0*/  VIADD R3, R3, 0x32460 ;  /* 0x0003246003037836 */ /* 0x000fe20000000000 */
[----:B------:R-:W-:-:S04]  /*b600*/  ULDC UR38, c[0x0][0xad0] ;  /* 0x0002b40000267ab9 */ /* 0x000fc80000000800 */
[----:B------:R-:W-:-:S04]  /*b610*/  PRMT R3, R190, 0x654, R3 ;  /* 0x00000654be037816 */ /* 0x000fc80000000003 */
[----:B------:R0:W-:Y:S03]  /*b620*/  SYNCS.ARRIVE.TRANS64.RED.A1T0 RZ, [R3+URZ], RZ ;  /* 0x000000ff03ff79a7 */ /* 0x0001e6000810043f */
[----:B------:R-:W-:Y:S05]  /*b630*/  @!P1 BRA `(.L_x_10526) ;  /* 0x0000002c00a49947 */ /* 0x000fea0003800000 */
[----:B------:R-:W-:Y:S02]  /*b640*/  VIADD R4, R189, 0xfffffffe ;  /* 0xfffffffebd047836 */ /* 0x000fe40000000000 */
[----:B------:R-:W-:Y:S02]  /*b650*/  IMAD.MOV.U32 R7, RZ, RZ, R170 ;  /* 0x000000ffff077224 */ /* 0x000fe400078e00aa */
[----:B------:R-:W-:-:S07]  /*b660*/  IMAD.MOV.U32 R8, RZ, RZ, R13 ;  /* 0x000000ffff087224 */ /* 0x000fce00078e000d */
.L_x_10537:
[----:B------:R-:W-:Y:S01]  /*b670*/  VIADD R201, R201, 0x1 ;  /* 0x00000001c9c97836 */ /* 0x000fe20000000000 */
[----:B------:R-:W-:Y:S05]  /*b680*/  YIELD ;  /* 0x0000000000007946 */ /* 0x000fea0003800000 */
[----:B------:R-:W-:Y:S02]  /*b690*/  ISETP.NE.AND P2, PT, R201, 0x2, PT ;  /* 0x00000002c900780c */ /* 0x000fe40003f45270 */
[----:B------:R-:W-:Y:S02]  /*b6a0*/  ISETP.GT.AND P1, PT, R4, RZ, PT ;  /* 0x000000ff0400720c */ /* 0x000fe40003f24270 */
[----:B01----:R-:W-:-:S02]  /*b6b0*/  SEL R3, RZ, 0x1, P2 ;  /* 0x00000001ff037807 */ /* 0x003fc40001000000 */
[----:B------:R-:W-:Y:S02]  /*b6c0*/  IADD3 R4, R4, -0x1, RZ ;  /* 0xffffffff04047810 */ /* 0x000fe40007ffe0ff */
[----:B------:R-:W-:Y:S02]  /*b6d0*/  LOP3.LUT R212, R212, R3, RZ, 0x3c, !PT ;  /* 0x00000003d4d47212 */ /* 0x000fe400078e3cff */
[----:B------:R-:W-:Y:S01]  /*b6e0*/  SEL R201, R201, RZ, P2 ;  /* 0x000000ffc9c97207 */ /* 0x000fe20001000000 */
[----:B------:R-:W-:Y:S06]  /*b6f0*/  @!P0 BRA `(.L_x_10527) ;  /* 0x0000000000048947 */ /* 0x000fec0003800000 */
[----:B------:R-:W-:Y:S01]  /*b700*/  BPT.TRAP 0x1 ;  /* 0x000000040000795c */ /* 0x000fe20000300000 */
.L_x_10527:
[----:B------:R-:W-:Y:S01]  /*b710*/  IMAD R3, R201, 0x8, R19 ;  /* 0x00000008c9037824 */ /* 0x000fe200078e0213 */
[----:B------:R-:W-:-:S04]  /*b720*/  SHF.L.U32 R0, R212, 0x1f, RZ ;  /* 0x0000001fd4007819 */ /* 0x000fc800000006ff */
[----:B------:R0:W1:Y:S01]  /*b730*/  SYNCS.PHASECHK.TRANS64.TRYWAIT P2, [R3+URZ+0x32430], R0 ;  /* 0x03243000030075a7 */ /* 0x000062000804017f */
[----:B------:R-:W-:Y:S05]  /*b740*/  @!P0 BRA `(.L_x_10528) ;  /* 0x0000000000048947 */ /* 0x000fea0003800000 */
[----:B------:R-:W-:Y:S01]  /*b750*/  BPT.TRAP 0x1 ;  /* 0x000000040000795c */ /* 0x000fe20000300000 */
.L_x_10528:
[----:B------:R-:W2:Y:S01]  /*b760*/  LDL R9, [R1+0x4c] ;  /* 0x00004c0001097983 */ /* 0x000ea20000100800 */
[----:B------:R-:W-:Y:S02]  /*b770*/  IMAD.MOV.U32 R15, RZ, RZ, 0x40000040 ;  /* 0x40000040ff0f7424 */ /* 0x000fe400078e00ff */
[----:B--2---:R-:W-:Y:S01]  /*b780*/  IMAD R14, R201, 0x300, R9 ;  /* 0x00000300c90e7824 */ /* 0x004fe200078e0209 */
[----:B-1----:R-:W-:Y:S06]  /*b790*/  @P2 BRA `(.L_x_10529) ;  /* 0x0000000000082947 */ /* 0x002fec0003800000 */
[----:B------:R-:W1:Y:S02]  /*b7a0*/  SYNCS.PHASECHK.TRANS64.TRYWAIT P2, [R3+URZ+0x32430], R0 ;  /* 0x03243000030075a7 */ /* 0x000e64000804017f */
[----:B-1----:R-:W-:Y:S05]  /*b7b0*/  @!P2 BRA `(.L_x_10530) ;  /* 0x000000e80014a947 */ /* 0x002fea0003800000 */
.L_x_10529:
[----:B------:R-:W2:Y:S01]  /*b7c0*/  LDL.64 R152, [R1+0x40] ;  /* 0x0000400001987983 */ /* 0x000ea20000100a00 */
[----:B------:R-:W-:Y:S02]  /*b7d0*/  VIADD R10, R14, 0x4 ;  /* 0x000000040e0a7836 */ /* 0x000fe40000000000 */
[----:B------:R-:W-:Y:S01]  /*b7e0*/  IMAD.MOV.U32 R11, RZ, RZ, 0x40000040 ;  /* 0x40000040ff0b7424 */ /* 0x000fe200078e00ff */
[----:B------:R-:W-:Y:S05]  /*b7f0*/  WARPSYNC.ALL ;  /* 0x0000000000007948 */ /* 0x000fea0003800000 */
[----:B------:R-:W-:Y:S01]  /*b800*/  R2UR UR10, R10 ;  /* 0x000000000a0a72ca */ /* 0x000fe200000e0000 */
[----:B------:R-:W3:Y:S01]  /*b810*/  LDL.64 R20, [R1+0x28] ;  /* 0x0000280001147983 */ /* 0x000ee20000100a00 */
[----:B------:R-:W-:Y:S01]  /*b820*/  R2UR UR11, R11 ;  /* 0x000000000b0b72ca */ /* 0x000fe200000e0000 */
[C---:B------:R-:W-:Y:S01]  /*b830*/  VIADD R12, R14.reuse, 0x2 ;  /* 0x000000020e0c7836 */ /* 0x040fe20000000000 */
[----:B------:R-:W-:Y:S01]  /*b840*/  MOV R13, 0x40000040 ;  /* 0x40000040000d7802 */ /* 0x000fe20000000f00 */
[----:B------:R-:W4:Y:S01]  /*b850*/  LDL.64 R10, [R1+0x38] ;  /* 0x00003800010a7983 */ /* 0x000f220000100a00 */
[C---:B------:R-:W-:Y:S01]  /*b860*/  R2UR UR18, R14.reuse ;  /* 0x000000000e1272ca */ /* 0x040fe200000e0000 */
[----:B------:R-:W-:Y:S01]  /*b870*/  VIADD R14, R14, 0x6 ;  /* 0x000000060e0e7836 */ /* 0x000fe20000000000 */
[----:B------:R-:W-:-:S02]  /*b880*/  R2UR UR14, R12 ;  /* 0x000000000c0e72ca */ /* 0x000fc400000e0000 */
[----:B------:R-:W-:Y:S02]  /*b890*/  R2UR UR15, R13 ;  /* 0x000000000d0f72ca */ /* 0x000fe400000e0000 */
[----:B------:R-:W5:Y:S01]  /*b8a0*/  LDL.64 R12, [R1+0x30] ;  /* 0x00003000010c7983 */ /* 0x000f620000100a00 */
[----:B------:R-:W-:Y:S02]  /*b8b0*/  R2UR UR19, R15 ;  /* 0x000000000f1372ca */ /* 0x000fe400000e0000 */
[----:B--2---:R-:W-:Y:S02]  /*b8c0*/  R2UR UR16, R152 ;  /* 0x00000000981072ca */ /* 0x004fe400000e0000 */
[----:B------:R-:W-:Y:S02]  /*b8d0*/  R2UR UR17, R153 ;  /* 0x00000000991172ca */ /* 0x000fe400000e0000 */
[----:B------:R-:W-:-:S11]  /*b8e0*/  WARPGROUP.ARRIVE ;  /* 0x00000000000079c5 */ /* 0x000fd60000000000 */
[----:B------:R-:W-:Y:S01]  /*b8f0*/  HGMMA.64x96x16.F32 R152, gdesc[UR16], RZ, !UPT, gsb0 ;  /* 0x01600000109879f0 */ /* 0x000fe2000c0008ff */
[----:B----4-:R-:W-:Y:S02]  /*b900*/  R2UR UR12, R10 ;  /* 0x000000000a0c72ca */ /* 0x010fe400000e0000 */
[----:B------:R-:W-:Y:S02]  /*b910*/  R2UR UR13, R11 ;  /* 0x000000000b0d72ca */ /* 0x000fe400000e0000 */
[----:B-----5:R-:W-:Y:S02]  /*b920*/  R2UR UR8, R12 ;  /* 0x000000000c0872ca */ /* 0x020fe400000e0000 */
[----:B------:R-:W-:Y:S01]  /*b930*/  R2UR UR9, R13 ;  /* 0x000000000d0972ca */ /* 0x000fe200000e0000 */
[----:B------:R-:W-:Y:S02]  /*b940*/  WARPGROUP.DEPBAR.LE gsb0, 0x0 ;  /* 0x00008000000079c5 */ /* 0x000fe40000010000 */
[----:B------:R-:W-:-:S06]  /*b950*/  WARPGROUP.ARRIVE ;  /* 0x00000000000079c5 */ /* 0x000fcc0000000000 */
[----:B------:R-:W-:Y:S01]  /*b960*/  HGMMA.64x96x16.F32 R152, gdesc[UR12], R152, gsb0 ;  /* 0x016000000c9879f0 */ /* 0x000fe20008000898 */
[----:B------:R-:W-:Y:S01]  /*b970*/  IMAD.MOV.U32 R15, RZ, RZ, 0x40000040 ;  /* 0x40000040ff0f7424 */ /* 0x000fe200078e00ff */
[----:B------:R-:W-:Y:S02]  /*b980*/  R2UR UR6, R14 ;  /* 0x000000000e0672ca */ /* 0x000fe400000e0000 */
[----:B---3--:R-:W-:Y:S02]  /*b990*/  R2UR UR4, R20 ;  /* 0x00000000140472ca */ /* 0x008fe400000e0000 */
        /* <DEDUP_REMOVED lines=11> */
.L_x_10531:
[----:B------:R2:W3:Y:S01]  /*ba50*/  SYNCS.PHASECHK.TRANS64.TRYWAIT P2, [R3+URZ+0x32450], R0 ;  /* 0x03245000030075a7 */ /* 0x0004e2000804017f */
[----:B------:R-:W-:Y:S05]  /*ba60*/  @!P0 BRA `(.L_x_10532) ;  /* 0x0000000000048947 */ /* 0x000fea0003800000 */
[----:B------:R-:W-:Y:S01]  /*ba70*/  BPT.TRAP 0x1 ;  /* 0x000000040000795c */ /* 0x000fe20000300000 */
.L_x_10532:
[----:B---3--:R-:W-:Y:S05]  /*ba80*/  @P2 BRA `(.L_x_10533) ;  /* 0x0000000000082947 */ /* 0x008fea0003800000 */
[----:B------:R-:W3:Y:S02]  /*ba90*/  SYNCS.PHASECHK.TRANS64.TRYWAIT P2, [R3+URZ+0x32450], R0 ;  /* 0x03245000030075a7 */ /* 0x000ee4000804017f */
[----:B---3--:R-:W-:Y:S05]  /*baa0*/  @!P2 BRA `(.L_x_10534) ;  /* 0x000000e4006ca947 */ /* 0x008fea0003800000 */
.L_x_10533:
[----:B------:R-:W4:Y:S04]  /*bab0*/  LDL R9, [R1+0x50] ;  /* 0x0000500001097983 */ /* 0x000f280000100800 */
[----:B------:R-:W4:Y:S04]  /*bac0*/  LDL.64 R20, [R1+0x20] ;  /* 0x0000200001147983 */ /* 0x000f280000100a00 */
[----:B------:R-:W4:Y:S04]  /*bad0*/  LDL.64 R14, [R1+0x18] ;  /* 0x00001800010e7983 */ /* 0x000f280000100a00 */
[----:B------:R0:W-:Y:S04]  /*bae0*/  STL.64 [R1+0x88], R2 ;  /* 0x0000880201007387 */ /* 0x0001e80000100a00 */
[----:B0123--:R-:W2:Y:S01]  /*baf0*/  LDL.64 R2, [R1+0x10] ;  /* 0x0000100001027983 */ /* 0x00fea20000100a00 */
[----:B------:R-:W-:Y:S05]  /*bb00*/  WARPSYNC.ALL ;  /* 0x0000000000007948 */ /* 0x000fea0003800000 */
[----:B------:R-:W-:-:S05]  /*bb10*/  IMAD.MOV.U32 R11, RZ, RZ, 0x40000040 ;  /* 0x40000040ff0b7424 */ /* 0x000fca00078e00ff */
[----:B------:R-:W-:Y:S01]  /*bb20*/  R2UR UR7, R11 ;  /* 0x000000000b0772ca */ /* 0x000fe200000e0000 */
[----:B------:R-:W-:Y:S01]  /*bb30*/  WARPGROUP.ARRIVE ;  /* 0x00000000000079c5 */ /* 0x000fe20000000000 */
[----:B------:R-:W-:Y:S02]  /*bb40*/  IMAD.MOV.U32 R13, RZ, RZ, 0x40000040 ;  /* 0x40000040ff0d7424 */ /* 0x000fe400078e00ff */
[----:B----4-:R-:W-:Y:S01]  /*bb50*/  IMAD R10, R201, 0xc00, R9 ;  /* 0x00000c00c90a7824 */ /* 0x010fe200078e0209 */
[----:B------:R-:W-:Y:S02]  /*bb60*/  R2UR UR4, R20 ;  /* 0x00000000140472ca */ /* 0x000fe400000e0000 */
[----:B------:R-:W-:Y:S02]  /*bb70*/  R2UR UR5, R21 ;  /* 0x00000000150572ca */ /* 0x000fe400000e0000 */
[----:B------:R-:W3:Y:S01]  /*bb80*/  LDL.64 R20, [R1+0x8] ;  /* 0x0000080001147983 */ /* 0x000ee20000100a00 */
[----:B------:R-:W-:-:S13]  /*bb90*/  R2UR UR6, R10 ;  /* 0x000000000a0672ca */ /* 0x000fda00000e0000 */
[----:B------:R-:W-:Y:S01]  /*bba0*/  HGMMA.64x96x16.F32 R152, gdesc[UR4], R152, gsb0 ;  /* 0x01600000049879f0 */ /* 0x000fe20008000898 */
[----:B------:R-:W-:Y:S01]  /*bbb0*/  VIADD R12, R10, 0x2 ;  /* 0x000000020a0c7836 */ /* 0x000fe20000000000 */
[----:B------:R-:W-:Y:S02]  /*bbc0*/  R2UR UR4, R14 ;  /* 0x000000000e0472ca */ /* 0x000fe400000e0000 */
[----:B------:R-:W-:Y:S02]  /*bbd0*/  R2UR UR5, R15 ;  /* 0x000000000f0572ca */ /* 0x000fe400000e0000 */
[----:B------:R-:W4:Y:S01]  /*bbe0*/  LDL.64 R14, [R1] ;  /* 0x00000000010e7983 */ /* 0x000f220000100a00 */
        /* <DEDUP_REMOVED lines=21> */
[----:B------:R-:W-:Y:S02]  /*bd40*/  WARPGROUP.DEPBAR.LE gsb0, 0x0 ;  /* 0x00008000000079c5 */ /* 0x000fe40000010000 */
[----:B------:R-:W-:-:S10]  /*bd50*/  WARPGROUP.ARRIVE ;  /* 0x00000000000079c5 */ /* 0x000fd40000000000 */
[----:B------:R-:W-:Y:S01]  /*bd60*/  HGMMA.64x96x16.F32 R152, gdesc[UR4], R152, gsb0 ;  /* 0x01600000049879f0 */ /* 0x000fe20008000898 */
[----:B------:R-:W-:Y:S02]  /*bd70*/  VIADD R12, R10, 0x300 ;  /* 0x000003000a0c7836 */ /* 0x000fe40000000000 */
[----:B------:R-:W-:Y:S01]  /*bd80*/  IMAD.MOV.U32 R13, RZ, RZ, 0x40000040 ;  /* 0x40000040ff0d7424 */ /* 0x000fe200078e00ff */
[----:B----4-:R-:W-:Y:S02]  /*bd90*/  R2UR UR4, R14 ;  /* 0x000000000e0472ca */ /* 0x010fe400000e0000 */
        /* <DEDUP_REMOVED lines=102> */
[----:B------:R-:W1:Y:S01]  /*c400*/  S2R R9, SR_TID.X ;  /* 0x0000000000097919 */ /* 0x000e620000002100 */
[----:B------:R-:W-:Y:S02]  /*c410*/  WARPGROUP.DEPBAR.LE gsb0, 0x0 ;  /* 0x00008000000079c5 */ /* 0x000fe40000010000 */
[----:B------:R-:W-:-:S07]  /*c420*/  WARPGROUP.ARRIVE ;  /* 0x00000000000079c5 */ /* 0x000fce0000000000 */
[----:B------:R-:W-:Y:S01]  /*c430*/  HGMMA.64x96x16.F32 R152, gdesc[UR4], R152, gsb0 ;  /* 0x01600000049879f0 */ /* 0x000fe20008000898 */
[----:B-1----:R-:W-:-:S04]  /*c440*/  SHF.R.U32.HI R0, RZ, 0x7, R9 ;  /* 0x00000007ff007819 */ /* 0x002fc80000011609 */
[----:B------:R-:W-:Y:S01]  /*c450*/  IADD3 R0, -R0, 0xb, RZ ;  /* 0x0000000b00007810 */ /* 0x000fe20007ffe1ff */
[----:B------:R-:W-:-:S04]  /*c460*/  WARPGROUP.DEPBAR.LE gsb0, 0x0 ;  /* 0x00008000000079c5 */ /* 0x000fc80000010000 */
[----:B------:R0:W-:Y:S06]  /*c470*/  BAR.ARV R0, 0x100 ;  /* 0x000400000000751d */ /* 0x0001ec0000002000 */
[----:B------:R-:W-:Y:S05]  /*c480*/  @!P0 BRA `(.L_x_10535) ;  /* 0x0000000000048947 */ /* 0x000fea0003800000 */
[----:B------:R-:W-:Y:S01]  /*c490*/  BPT.TRAP 0x1 ;  /* 0x000000040000795c */ /* 0x000fe20000300000 */
.L_x_10535:
        /* <DEDUP_REMOVED lines=84> */
[----:B------:R-:W4:Y:S08]  /*c9e0*/  MUFU.TANH R158, R158 ;  /* 0x0000009e009e7308 */ /* 0x000f300000002400 */
[----:B------:R-:W0:Y:S08]  /*c9f0*/  MUFU.TANH R159, R159 ;  /* 0x0000009f009f7308 */ /* 0x000e300000002400 */
[----:B------:R-:W0:Y:S01]  /*ca00*/  MUFU.TANH R162, R162 ;  /* 0x000000a200a27308 */ /* 0x000e220000002400 */
[----:B---3--:R-:W-:-:S07]  /*ca10*/  FMNMX.FTZ R13, R13, R12, !PT ;  /* 0x0000000c0d0d7209 */ /* 0x008fce0007810000 */
[----:B------:R-:W3:Y:S01]  /*ca20*/  MUFU.TANH R163, R163 ;  /* 0x000000a300a37308 */ /* 0x000ee20000002400 */
[----:B------:R-:W1:Y:S07]  /*ca30*/  SHFL.BFLY PT, R12, R13, 0x1, 0x1f ;  /* 0x0c201f000d0c7f89 */ /* 0x000e6e00000e0000 */
[----:B------:R-:W3:Y:S08]  /*ca40*/  MUFU.TANH R166, R166 ;  /* 0x000000a600a67308 */ /* 0x000ef00000002400 */
[----:B------:R-:W3:Y:S01]  /*ca50*/  MUFU.TANH R167, R167 ;  /* 0x000000a700a77308 */ /* 0x000ee20000002400 */
[----:B-1----:R-:W-:-:S02]  /*ca60*/  FMNMX.FTZ R13, R13, R12, !PT ;  /* 0x0000000c0d0d7209 */ /* 0x002fc40007810000 */
[----:B------:R-:W1:Y:S03]  /*ca70*/  LDC R12, c[0x0][0xa80] ;  /* 0x0002a000ff0c7b82 */ /* 0x000e660000000800 */
[C---:B------:R-:W-:Y:S02]  /*ca80*/  FADD.FTZ R193, -R13.reuse, R8 ;  /* 0x000000080dc17221 */ /* 0x040fe40000010100 */
[----:B------:R2:W3:Y:S01]  /*ca90*/  MUFU.TANH R8, R170 ;  /* 0x000000aa00087308 */ /* 0x0004e20000002400 */
[-C--:B-1----:R-:W-:Y:S01]  /*caa0*/  FMUL.FTZ R189, R13, R12.reuse ;  /* 0x0000000c0dbd7220 */ /* 0x082fe20000410000 */
[----:B------:R-:W-:-:S03]  /*cab0*/  FMUL.FTZ R193, R193, R12 ;  /* 0x0000000cc1c17220 */ /* 0x000fc60000410000 */
[-CC-:B------:R-:W-:Y:S01]  /*cac0*/  FFMA.FTZ R154, R9, R12.reuse, -R189.reuse ;  /* 0x0000000c099a7223 */ /* 0x180fe200000108bd */
[-CC-:B--2---:R-:W-:Y:S01]  /*cad0*/  FFMA.FTZ R170, R11, R12.reuse, -R189.reuse ;  /* 0x0000000c0baa7223 */ /* 0x184fe200000108bd */
[-CC-:B------:R-:W-:Y:S01]  /*cae0*/  FFMA.FTZ R192, R14, R12.reuse, -R189.reuse ;  /* 0x0000000c0ec07223 */ /* 0x180fe200000108bd */
[-CC-:B------:R-:W-:Y:S01]  /*caf0*/  FFMA.FTZ R14, R152, R12.reuse, -R189.reuse ;  /* 0x0000000c980e7223 */ /* 0x180fe200000108bd */
[-CC-:B------:R-:W-:Y:S01]  /*cb00*/  FFMA.FTZ R9, R153, R12.reuse, -R189.reuse ;  /* 0x0000000c99097223 */ /* 0x180fe200000108bd */
[----:B------:R-:W-:Y:S01]  /*cb10*/  MUFU.EX2 R152, R154 ;  /* 0x0000009a00987308 */ /* 0x000fe20000000800 */
[----:B------:R-:W-:Y:S01]  /*cb20*/  FMUL.FTZ R153, R171, UR38 ;  /* 0x00000026ab997c20 */ /* 0x000fe20008410000 */
[-CC-:B------:R-:W-:Y:S01]  /*cb30*/  FFMA.FTZ R11, R157, R12.reuse, -R189.reuse ;  /* 0x0000000c9d0b7223 */ /* 0x180fe200000108bd */
[----:B------:R-:W-:Y:S01]  /*cb40*/  FMUL.FTZ R157, R174, UR38 ;  /* 0x00000026ae9d7c20 */ /* 0x000fe20008410000 */
[----:B------:R-:W-:Y:S01]  /*cb50*/  FMUL.FTZ R171, R175, UR38 ;  /* 0x00000026afab7c20 */ /* 0x000fe20008410000 */
[----:B------:R-:W-:Y:S01]  /*cb60*/  FMUL.FTZ R174, R178, UR38 ;  /* 0x00000026b2ae7c20 */ /* 0x000fe20008410000 */
[----:B------:R-:W-:Y:S01]  /*cb70*/  FMUL.FTZ R175, R179, UR38 ;  /* 0x00000026b3af7c20 */ /* 0x000fe20008410000 */
[-CC-:B------:R-:W-:Y:S01]  /*cb80*/  FFMA.FTZ R188, R10, R12.reuse, -R189.reuse ;  /* 0x0000000c0abc7223 */ /* 0x180fe200000108bd */
[----:B------:R1:W-:Y:S01]  /*cb90*/  MUFU.EX2 R154, R170 ;  /* 0x000000aa009a7308 */ /* 0x0003e20000000800 */
[----:B------:R-:W-:Y:S01]  /*cba0*/  FMUL.FTZ R178, R182, UR38 ;  /* 0x00000026b6b27c20 */ /* 0x000fe20008410000 */
[-CC-:B------:R-:W-:Y:S01]  /*cbb0*/  FFMA.FTZ R10, R156, R12.reuse, -R189.reuse ;  /* 0x0000000c9c0a7223 */ /* 0x180fe200000108bd */
[----:B------:R-:W-:Y:S01]  /*cbc0*/  FMUL.FTZ R179, R183, UR38 ;  /* 0x00000026b7b37c20 */ /* 0x000fe20008410000 */
[----:B------:R-:W-:Y:S01]  /*cbd0*/  FMUL.FTZ R182, R186, UR38 ;  /* 0x00000026bab67c20 */ /* 0x000fe20008410000 */
[----:B------:R-:W-:Y:S01]  /*cbe0*/  FMUL.FTZ R183, R187, UR38 ;  /* 0x00000026bbb77c20 */ /* 0x000fe20008410000 */
[----:B------:R-:W-:Y:S01]  /*cbf0*/  FMUL.FTZ R186, R190, UR38 ;  /* 0x00000026beba7c20 */ /* 0x000fe20008410000 */
[----:B------:R-:W-:Y:S01]  /*cc00*/  FMUL.FTZ R187, R191, UR38 ;  /* 0x00000026bfbb7c20 */ /* 0x000fe20008410000 */
[----:B------:R-:W2:Y:S01]  /*cc10*/  MUFU.TANH R153, R153 ;  /* 0x0000009900997308 */ /* 0x000ea20000002400 */
[----:B-1----:R-:W-:Y:S01]  /*cc20*/  FMNMX.FTZ R170, R181, R7, !PT ;  /* 0x00000007b5aa7209 */ /* 0x002fe20007810000 */
[----:B------:R-:W-:Y:S01]  /*cc30*/  FMUL.FTZ R190, R195, UR38 ;  /* 0x00000026c3be7c20 */ /* 0x000fe20008410000 */
[-CC-:B------:R-:W-:Y:S01]  /*cc40*/  FFMA.FTZ R15, R15, R12.reuse, -R189.reuse ;  /* 0x0000000c0f0f7223 */ /* 0x180fe200000108bd */
[--C-:B------:R-:W-:Y:S01]  /*cc50*/  FFMA.FTZ R20, R20, R12, -R189.reuse ;  /* 0x0000000c14147223 */ /* 0x100fe200000108bd */
[----:B------:R-:W-:Y:S01]  /*cc60*/  FMNMX.FTZ R170, R155, R170, !PT ;  /* 0x000000aa9baa7209 */ /* 0x000fe20007810000 */
[-CC-:B------:R-:W-:Y:S01]  /*cc70*/  FFMA.FTZ R21, R21, R12.reuse, -R189.reuse ;  /* 0x0000000c15157223 */ /* 0x180fe200000108bd */
[--C-:B------:R-:W-:Y:S01]  /*cc80*/  FFMA.FTZ R160, R160, R12, -R189.reuse ;  /* 0x0000000ca0a07223 */ /* 0x100fe200000108bd */
[----:B------:R-:W1:Y:S01]  /*cc90*/  MUFU.TANH R157, R157 ;  /* 0x0000009d009d7308 */ /* 0x000e620000002400 */
[----:B----4-:R-:W-:Y:S01]  /*cca0*/  FMNMX.FTZ R170, R158, R170, !PT ;  /* 0x000000aa9eaa7209 */ /* 0x010fe20007810000 */
[-CC-:B------:R-:W-:Y:S01]  /*ccb0*/  FFMA.FTZ R161, R161, R12.reuse, -R189.reuse ;  /* 0x0000000ca1a17223 */ /* 0x180fe200000108bd */
[-CC-:B------:R-:W-:Y:S01]  /*ccc0*/  FFMA.FTZ R164, R164, R12.reuse, -R189.reuse ;  /* 0x0000000ca4a47223 */ /* 0x180fe200000108bd */
[--C-:B------:R-:W-:Y:S01]  /*ccd0*/  FFMA.FTZ R165, R165, R12, -R189.reuse ;  /* 0x0000000ca5a57223 */ /* 0x100fe200000108bd */
[----:B0-----:R-:W-:Y:S01]  /*cce0*/  FMNMX.FTZ R170, R159, R170, !PT ;  /* 0x000000aa9faa7209 */ /* 0x001fe20007810000 */
[-CC-:B------:R-:W-:Y:S01]  /*ccf0*/  FFMA.FTZ R168, R168, R12.reuse, -R189.reuse ;  /* 0x0000000ca8a87223 */ /* 0x180fe200000108bd */
[--C-:B------:R-:W-:Y:S01]  /*cd00*/  FFMA.FTZ R169, R169, R12, -R189.reuse ;  /* 0x0000000ca9a97223 */ /* 0x100fe200000108bd */
[----:B------:R-:W0:Y:S01]  /*cd10*/  MUFU.TANH R171, R171 ;  /* 0x000000ab00ab7308 */ /* 0x000e220000002400 */
[----:B------:R-:W-:Y:S01]  /*cd20*/  FMNMX.FTZ R170, R162, R170, !PT ;  /* 0x000000aaa2aa7209 */ /* 0x000fe20007810000 */
[-CC-:B------:R-:W-:Y:S01]  /*cd30*/  FFMA.FTZ R172, R172, R12.reuse, -R189.reuse ;  /* 0x0000000cacac7223 */ /* 0x180fe200000108bd */
[-CC-:B------:R-:W-:Y:S01]  /*cd40*/  FFMA.FTZ R173, R173, R12.reuse, -R189.reuse ;  /* 0x0000000cadad7223 */ /* 0x180fe200000108bd */
[--C-:B------:R-:W-:Y:S01]  /*cd50*/  FFMA.FTZ R176, R176, R12, -R189.reuse ;  /* 0x0000000cb0b07223 */ /* 0x100fe200000108bd */
[----:B---3--:R-:W-:Y:S01]  /*cd60*/  FMNMX.FTZ R170, R163, R170, !PT ;  /* 0x000000aaa3aa7209 */ /* 0x008fe20007810000 */
[-CC-:B------:R-:W-:Y:S01]  /*cd70*/  FFMA.FTZ R177, R177, R12.reuse, -R189.reuse ;  /* 0x0000000cb1b17223 */ /* 0x180fe200000108bd */
[--C-:B------:R-:W-:Y:S01]  /*cd80*/  FFMA.FTZ R180, R180, R12, -R189.reuse ;  /* 0x0000000cb4b47223 */ /* 0x100fe200000108bd */
[----:B------:R-:W3:Y:S01]  /*cd90*/  MUFU.TANH R174, R174 ;  /* 0x000000ae00ae7308 */ /* 0x000ee20000002400 */
[----:B------:R-:W-:Y:S01]  /*cda0*/  FMNMX.FTZ R170, R166, R170, !PT ;  /* 0x000000aaa6aa7209 */ /* 0x000fe20007810000 */
[-CC-:B------:R-:W-:Y:S01]  /*cdb0*/  FFMA.FTZ R184, R184, R12.reuse, -R189.reuse ;  /* 0x0000000cb8b87223 */ /* 0x180fe200000108bd */
[----:B------:R-:W-:Y:S01]  /*cdc0*/  FFMA.FTZ R185, R185, R12, -R189 ;  /* 0x0000000cb9b97223 */ /* 0x000fe200000108bd */
[----:B------:R-:W-:Y:S01]  /*cdd0*/  FMUL.FTZ R189, R198, UR38 ;  /* 0x00000026c6bd7c20 */ /* 0x000fe20008410000 */
[----:B------:R-:W-:Y:S01]  /*cde0*/  FMNMX.FTZ R170, R167, R170, !PT ;  /* 0x000000aaa7aa7209 */ /* 0x000fe20007810000 */
[----:B------:R-:W-:Y:S01]  /*cdf0*/  FMUL.FTZ R191, R199, UR38 ;  /* 0x00000026c7bf7c20 */ /* 0x000fe20008410000 */
[----:B------:R-:W4:Y:S01]  /*ce00*/  S2R R198, SR_CgaCtaId ;  /* 0x0000000000c67919 */ /* 0x000f220000008800 */
[----:B------:R-:W3:Y:S01]  /*ce10*/  MUFU.EX2 R156, R193 ;  /* 0x000000c1009c7308 */ /* 0x000ee20000000800 */
[----:B------:R-:W-:Y:S01]  /*ce20*/  FMNMX.FTZ R170, R8, R170, !PT ;  /* 0x000000aa08aa7209 */ /* 0x000fe20007810000 */
[----:B------:R-:W4:Y:S03]  /*ce30*/  S2R R199, SR_TID.X ;  /* 0x0000000000c77919 */ /* 0x000f260000002100 */
[----:B--2---:R-:W-:-:S03]  /*ce40*/  FMNMX.FTZ R170, R153, R170, !PT ;  /* 0x000000aa99aa7209 */ /* 0x004fc60007810000 */
[----:B------:R-:W2:Y:S01]  /*ce50*/  MUFU.TANH R175, R175 ;  /* 0x000000af00af7308 */ /* 0x000ea20000002400 */
[----:B-1----:R-:W-:-:S04]  /*ce60*/  FMNMX.FTZ R170, R157, R170, !PT ;  /* 0x000000aa9daa7209 */ /* 0x002fc80007810000 */
[----:B0-----:R-:W-:-:S03]  /*ce70*/  FMNMX.FTZ R170, R171, R170, !PT ;  /* 0x000000aaabaa7209 */ /* 0x001fc60007810000 */
[----:B------:R-:W0:Y:S01]  /*ce80*/  MUFU.EX2 R188, R188 ;  /* 0x000000bc00bc7308 */ /* 0x000e220000000800 */
[----:B---3--:R-:W-:Y:S01]  /*ce90*/  FMNMX.FTZ R170, R174, R170, !PT ;  /* 0x000000aaaeaa7209 */ /* 0x008fe20007810000 */
[----:B------:R-:W-:Y:S01]  /*cea0*/  FFMA.FTZ R5, R156, R5, R152 ;  /* 0x000000059c057223 */ /* 0x000fe20000010098 */
        /* <DEDUP_REMOVED lines=13> */
[----:B------:R-:W2:Y:S01]  /*cf80*/  MUFU.TANH R179, R179 ;  /* 0x000000b300b37308 */ /* 0x000ea20000002400 */
[C---:B0-----:R-:W-:Y:S01]  /*cf90*/  FADD.FTZ R5, R188.reuse, R5 ;  /* 0x00000005bc057221 */ /* 0x041fe20000010000 */
[----:B------:R-:W-:Y:S01]  /*cfa0*/  F2FP.F16.F32.PACK_AB R152, R188, R152 ;  /* 0x00000098bc98723e */ /* 0x000fe200000000ff */
[----:B------:R-:W-:Y:S01]  /*cfb0*/  FMUL.FTZ R188, R194, UR38 ;  /* 0x00000026c2bc7c20 */ /* 0x000fe20008410000 */
[----:B----4-:R-:W-:Y:S01]  /*cfc0*/  SHF.R.U32.HI R199, RZ, 0x7, R199 ;  /* 0x00000007ffc77819 */ /* 0x010fe200000116c7 */
[----:B------:R-:W-:Y:S01]  /*cfd0*/  FADD.FTZ R5, R154, R5 ;  /* 0x000000059a057221 */ /* 0x000fe20000010000 */
        /* <DEDUP_REMOVED lines=19> */
[----:B0-----:R-:W-:Y:S01]  /*d110*/  FMNMX.FTZ R170, R182, R170, !PT ;  /* 0x000000aab6aa7209 */ /* 0x001fe20007810000 */
[-C--:B------:R-:W-:Y:S01]  /*d120*/  FMUL.FTZ R73, R73, R156.reuse ;  /* 0x0000009c49497220 */ /* 0x080fe20000410000 */
[-C--:B------:R-:W-:Y:S01]  /*d130*/  FMUL.FTZ R76, R76, R156.reuse ;  /* 0x0000009c4c4c7220 */ /* 0x080fe20000410000 */
        /* <DEDUP_REMOVED lines=48> */
[----:B------:R-:W-:-:S04]  /*d440*/  FMUL.FTZ R149, R149, R156 ;  /* 0x0000009c95957220 */ /* 0x000fc80000410000 */
[----:B------:R0:W3:Y:S01]  /*d450*/  MUFU.EX2 R156, R15 ;  /* 0x0000000f009c7308 */ /* 0x0000e20000000800 */
[----:B-1----:R-:W-:-:S07]  /*d460*/  FMNMX.FTZ R170, R191, R170, !PT ;  /* 0x000000aabfaa7209 */ /* 0x002fce0007810000 */
[----:B------:R-:W-:Y:S01]  /*d470*/  MUFU.EX2 R21, R21 ;  /* 0x0000001500157308 */ /* 0x000fe20000000800 */
[C---:B--2---:R-:W-:Y:S01]  /*d480*/  FADD.FTZ R5, R192.reuse, R5 ;  /* 0x00000005c0057221 */ /* 0x044fe20000010000 */
[----:B------:R-:W-:Y:S01]  /*d490*/  F2FP.F16.F32.PACK_AB R154, R192, R154 ;  /* 0x0000009ac09a723e */ /* 0x000fe200000000ff */
[----:B0-----:R-:W-:Y:S01]  /*d4a0*/  IMAD.MOV.U32 R15, RZ, RZ, 0x40000040 ;  /* 0x40000040ff0f7424 */ /* 0x001fe200078e00ff */
[----:B------:R-:W0:Y:S04]  /*d4b0*/  SHFL.BFLY PT, R192, R170, 0x2, 0x1f ;  /* 0x0c401f00aac07f89 */ /* 0x000e2800000e0000 */
[----:B------:R-:W-:Y:S01]  /*d4c0*/  MUFU.EX2 R9, R9 ;  /* 0x0000000900097308 */ /* 0x000fe20000000800 */
[----:B---3--:R-:W-:-:S07]  /*d4d0*/  FADD.FTZ R5, R156, R5 ;  /* 0x000000059c057221 */ /* 0x008fce0000010000 */
        /* <DEDUP_REMOVED lines=8> */
[----:B0-----:R-:W-:-:S05]  /*d560*/  FMNMX.FTZ R170, R170, R192, !PT ;  /* 0x000000c0aaaa7209 */ /* 0x001fca0007810000 */
[C---:B------:R-:W-:Y:S01]  /*d570*/  FADD.FTZ R197, -R170.reuse, R7 ;  /* 0x00000007aac57221 */ /* 0x040fe20000010100 */
[-C--:B------:R-:W-:Y:S01]  /*d580*/  FMUL.FTZ R7, R170, R12.reuse ;  /* 0x0000000caa077220 */ /* 0x080fe20000410000 */
[----:B------:R-:W-:Y:S02]  /*d590*/  MUFU.EX2 R185, R185 ;  /* 0x000000b900b97308 */ /* 0x000fe40000000800 */
        /* <DEDUP_REMOVED lines=25> */
[----:B------:R-:W-:Y:S01]  /*d730*/  IMAD.MOV.U32 R7, RZ, RZ, 0x40000040 ;  /* 0x40000040ff077424 */ /* 0x000fe200078e00ff */
[----:B------:R-:W0:Y:S04]  /*d740*/  MUFU.EX2 R197, R197 ;  /* 0x000000c500c57308 */ /* 0x000e280000000800 */
[----:B------:R-:W-:Y:S01]  /*d750*/  R2UR UR7, R7 ;  /* 0x00000000070772ca */ /* 0x000fe200000e0000 */
[----:B-----5:R-:W-:-:S03]  /*d760*/  VIADD R7, R3, 0x32440 ;  /* 0x0003244003077836 */ /* 0x020fc60000000000 */
[----:B------:R-:W1:Y:S02]  /*d770*/  MUFU.EX2 R153, R181 ;  /* 0x000000b500997308 */ /* 0x000e640000000800 */
[----:B------:R-:W-:-:S04]  /*d780*/  PRMT R7, R198, 0x654, R7 ;  /* 0x00000654c6077816 */ /* 0x000fc80000000007 */
[----:B------:R2:W-:Y:S02]  /*d790*/  SYNCS.ARRIVE.TRANS64.RED.A1T0 RZ, [R7+URZ], RZ ;  /* 0x000000ff07ff79a7 */ /* 0x0005e4000810043f */
[----:B------:R-:W3:Y:S01]  /*d7a0*/  MUFU.EX2 R194, R194 ;  /* 0x000000c200c27308 */ /* 0x000ee20000000800 */
[-C--:B0-----:R-:W-:Y:S01]  /*d7b0*/  FMUL.FTZ R26, R26, R197.reuse ;  /* 0x000000c51a1a7220 */ /* 0x081fe20000410000 */
[-C--:B------:R-:W-:Y:S01]  /*d7c0*/  FMUL.FTZ R27, R27, R197.reuse ;  /* 0x000000c51b1b7220 */ /* 0x080fe20000410000 */
[-C--:B------:R-:W-:Y:S01]  /*d7d0*/  FMUL.FTZ R30, R30, R197.reuse ;  /* 0x000000c51e1e7220 */ /* 0x080fe20000410000 */
[-C--:B------:R-:W-:Y:S01]  /*d7e0*/  FMUL.FTZ R31, R31, R197.reuse ;  /* 0x000000c51f1f7220 */ /* 0x080fe20000410000 */
[-C--:B------:R-:W-:Y:S01]  /*d7f0*/  FMUL.FTZ R34, R34, R197.reuse ;  /* 0x000000c522227220 */ /* 0x080fe20000410000 */
[----:B--2---:R-:W-:Y:S01]  /*d800*/  IADD3 R7, R199, 0x8, RZ ;  /* 0x00000008c7077810 */ /* 0x004fe20007ffe0ff */
[----:B------:R-:W-:Y:S01]  /*d810*/  FMUL.FTZ R35, R35, R197 ;  /* 0x000000c523237220 */ /* 0x000fe20000410000 */
[----:B------:R-:W-:Y:S01]  /*d820*/  MUFU.EX2 R158, R158 ;  /* 0x0000009e009e7308 */ /* 0x000fe20000000800 */
[----:B-1----:R-:W-:Y:S01]  /*d830*/  FFMA.FTZ R157, R197, R6, R153 ;  /* 0x00000006c59d7223 */ /* 0x002fe20000010099 */
[----:B------:R-:W-:-:S02]  /*d840*/  IMAD R6, R201, 0xc00, R219 ;  /* 0x00000c00c9067824 */ /* 0x000fc400078e02db */
[-C--:B------:R-:W-:Y:S01]  /*d850*/  FMUL.FTZ R38, R38, R197.reuse ;  /* 0x000000c526267220 */ /* 0x080fe20000410000 */
[-C--:B------:R-:W-:Y:S01]  /*d860*/  FMUL.FTZ R39, R39, R197.reuse ;  /* 0x000000c527277220 */ /* 0x080fe20000410000 */
[-C--:B------:R-:W-:Y:S01]  /*d870*/  FMUL.FTZ R42, R42, R197.reuse ;  /* 0x000000c52a2a7220 */ /* 0x080fe20000410000 */
[-C--:B------:R-:W-:Y:S01]  /*d880*/  FMUL.FTZ R43, R43, R197.reuse ;  /* 0x000000c52b2b7220 */ /* 0x080fe20000410000 */
[----:B------:R-:W-:Y:S01]  /*d890*/  R2UR UR6, R6 ;  /* 0x00000000060672ca */ /* 0x000fe200000e0000 */
        /* <DEDUP_REMOVED lines=55> */
[C---:B---3--:R-:W-:Y:S01]  /*dc10*/  F2FP.F16.F32.PACK_AB R153, R194.reuse, R153 ;  /* 0x00000099c299723e */ /* 0x048fe200000000ff */
[----:B------:R-:W-:Y:S01]  /*dc20*/  FADD.FTZ R157, R194, R157 ;  /* 0x0000009dc29d7221 */ /* 0x000fe20000010000 */
[----:B------:R1:W-:Y:S01]  /*dc30*/  BAR.SYNC.DEFER_BLOCKING R7, 0x100 ;  /* 0x000400070000751d */ /* 0x0003e20000010000 */
[----:B0-----:R-:W-:-:S05]  /*dc40*/  F2FP.F16.F32.PACK_AB R155, R181, R158 ;  /* 0x0000009eb59b723e */ /* 0x001fca00000000ff */
[----:B------:R-:W-:Y:S01]  /*dc50*/  MUFU.EX2 R193, R193 ;  /* 0x000000c100c17308 */ /* 0x000fe20000000800 */
[----:B-1----:R-:W-:-:S04]  /*dc60*/  FADD.FTZ R7, R158, R157 ;  /* 0x0000009d9e077221 */ /* 0x002fc80000010000 */
[----:B------:R-:W-:-:S03]  /*dc70*/  FADD.FTZ R7, R181, R7 ;  /* 0x00000007b5077221 */ /* 0x000fc60000010000 */
[----:B------:R0:W-:Y:S08]  /*dc80*/  MUFU.EX2 R158, R14 ;  /* 0x0000000e009e7308 */ /* 0x0001f00000000800 */
[----:B------:R-:W-:Y:S01]  /*dc90*/  MUFU.EX2 R196, R196 ;  /* 0x000000c400c47308 */ /* 0x000fe20000000800 */
[----:B0-----:R-:W-:Y:S01]  /*dca0*/  VIADD R14, R6, 0x80 ;  /* 0x00000080060e7836 */ /* 0x001fe20000000000 */
[----:B------:R-:W-:-:S06]  /*dcb0*/  WARPGROUP.ARRIVE ;  /* 0x00000000000079c5 */ /* 0x000fcc0000000000 */
[----:B------:R-:W-:Y:S01]  /*dcc0*/  HGMMA.64x256x16.F32 R24, R152, gdesc[UR4].tnspB, R24, gsb0 ;  /* 0x43e0000498187df0 */ /* 0x000fe20008000818 */
[----:B------:R-:W-:Y:S01]  /*dcd0*/  MUFU.EX2 R195, R195 ;  /* 0x000000c300c37308 */ /* 0x000fe20000000800 */
[----:B------:R-:W-:Y:S02]  /*dce0*/  R2UR UR6, R14 ;  /* 0x000000000e0672ca */ /* 0x000fe400000e0000 */
[----:B------:R-:W-:-:S05]  /*dcf0*/  R2UR UR7, R15 ;  /* 0x000000000f0772ca */ /* 0x000fca00000e0000 */
[----:B------:R-:W-:Y:S08]  /*dd00*/  MUFU.EX2 R166, R166 ;  /* 0x000000a600a67308 */ /* 0x000ff00000000800 */
[----:B------:R-:W0:Y:S08]  /*dd10*/  MUFU.EX2 R167, R167 ;  /* 0x000000a700a77308 */ /* 0x000e300000000800 */
[----:B------:R-:W-:Y:S08]  /*dd20*/  MUFU.EX2 R192, R192 ;  /* 0x000000c000c07308 */ /* 0x000ff00000000800 */
[----:B------:R-:W1:Y:S08]  /*dd30*/  MUFU.EX2 R171, R171 ;  /* 0x000000ab00ab7308 */ /* 0x000e700000000800 */
        /* <DEDUP_REMOVED lines=11> */
[----:B------:R-:W-:-:S07]  /*ddf0*/  WARPGROUP.DEPBAR.LE gsb0, 0x0 ;  /* 0x00008000000079c5 */ /* 0x000fce0000010000 */
[----:B------:R-:W2:Y:S01]  /*de00*/  MUFU.EX2 R152, R20 ;  /* 0x0000001400987308 */ /* 0x000ea20000000800 */
[----:B0-----:R-:W-:Y:S02]  /*de10*/  F2FP.F16.F32.PACK_AB R153, R167, R166 ;  /* 0x000000a6a799723e */ /* 0x001fe400000000ff */
[----:B-1----:R-:W-:-:S05]  /*de20*/  F2FP.F16.F32.PACK_AB R155, R171, R192 ;  /* 0x000000c0ab9b723e */ /* 0x002fca00000000ff */
[----:B------:R0:W1:Y:S08]  /*de30*/  MUFU.EX2 R20, R159 ;  /* 0x0000009f00147308 */ /* 0x0000700000000800 */
[----:B------:R3:W-:Y:S01]  /*de40*/  MUFU.EX2 R154, R11 ;  /* 0x0000000b009a7308 */ /* 0x0007e20000000800 */
[C---:B--2---:R-:W-:Y:S01]  /*de50*/  FADD.FTZ R5, R152.reuse, R5 ;  /* 0x0000000598057221 */ /* 0x044fe20000010000 */
[----:B------:R-:W-:-:S02]  /*de60*/  F2FP.F16.F32.PACK_AB R156, R152, R156 ;  /* 0x0000009c989c723e */ /* 0x000fc400000000ff */
[----:B0-----:R-:W-:Y:S01]  /*de70*/  F2FP.F16.F32.PACK_AB R159, R195, R196 ;  /* 0x000000c4c39f723e */ /* 0x001fe200000000ff */
[----:B------:R-:W-:-:S03]  /*de80*/  FADD.FTZ R5, R21, R5 ;  /* 0x0000000515057221 */ /* 0x000fc60000010000 */
[----:B------:R0:W2:Y:S01]  /*de90*/  MUFU.EX2 R152, R10 ;  /* 0x0000000a00987308 */ /* 0x0000a20000000800 */
[C---:B------:R-:W-:Y:S01]  /*dea0*/  FADD.FTZ R5, R158.reuse, R5 ;  /* 0x000000059e057221 */ /* 0x040fe20000010000 */
[----:B------:R-:W-:Y:S01]  /*deb0*/  F2FP.F16.F32.PACK_AB R158, R158, R21 ;  /* 0x000000159e9e723e */ /* 0x000fe200000000ff */
[----:B---3--:R-:W-:Y:S01]  /*dec0*/  IMAD.MOV.U32 R11, RZ, RZ, 0x40000040 ;  /* 0x40000040ff0b7424 */ /* 0x008fe200078e00ff */
[----:B-1----:R-:W-:Y:S01]  /*ded0*/  F2FP.F16.F32.PACK_AB R157, R193, R20 ;  /* 0x00000014c19d723e */ /* 0x002fe200000000ff */
[----:B------:R-:W-:Y:S01]  /*dee0*/  FADD.FTZ R5, R9, R5 ;  /* 0x0000000509057221 */ /* 0x000fe20000010000 */
[----:B------:R-:W-:Y:S02]  /*def0*/  FADD.FTZ R7, R20, R7 ;  /* 0x0000000714077221 */ /* 0x000fe40000010000 */
[----:B------:R-:W-:Y:S01]  /*df00*/  WARPGROUP.ARRIVE ;  /* 0x00000000000079c5 */ /* 0x000fe20000000000 */
[----:B0-----:R-:W-:Y:S02]  /*df10*/  VIADD R10, R6, 0x100 ;  /* 0x00000100060a7836 */ /* 0x001fe40000000000 */
[----:B------:R-:W-:-:S03]  /*df20*/  FADD.FTZ R7, R193, R7 ;  /* 0x00000007c1077221 */ /* 0x000fc60000010000 */
[----:B------:R-:W-:Y:S01]  /*df30*/  HGMMA.64x256x16.F32 R24, R156, gdesc[UR4].tnspB, R24, gsb0 ;  /* 0x43e000049c187df0 */ /* 0x000fe20008000818 */
[----:B------:R-:W-:Y:S01]  /*df40*/  R2UR UR6, R10 ;  /* 0x000000000a0672ca */ /* 0x000fe200000e0000 */
[----:B------:R-:W-:Y:S02]  /*df50*/  VIADD R10, R6, 0x180 ;  /* 0x00000180060a7836 */ /* 0x000fe40000000000 */
[----:B--2---:R-:W-:Y:S01]  /*df60*/  FADD.FTZ R5, R152, R5 ;  /* 0x0000000598057221 */ /* 0x004fe20000010000 */
[----:B------:R-:W-:Y:S01]  /*df70*/  R2UR UR7, R11 ;  /* 0x000000000b0772ca */ /* 0x000fe200000e0000 */
[----:B------:R-:W-:Y:S01]  /*df80*/  FADD.FTZ R7, R196, R7 ;  /* 0x00000007c4077221 */ /* 0x000fe20000010000 */
[----:B------:R-:W-:Y:S01]  /*df90*/  F2FP.F16.F32.PACK_AB R152, R152, R9 ;  /* 0x000000099898723e */ /* 0x000fe200000000ff */
[----:B------:R-:W-:Y:S01]  /*dfa0*/  FADD.FTZ R5, R154, R5 ;  /* 0x000000059a057221 */ /* 0x000fe20000010000 */
[C---:B------:R-:W-:Y:S01]  /*dfb0*/  F2FP.F16.F32.PACK_AB R154, R160.reuse, R154 ;  /* 0x0000009aa09a723e */ /* 0x040fe200000000ff */
[----:B------:R-:W-:Y:S01]  /*dfc0*/  IMAD.MOV.U32 R9, RZ, RZ, 0x40000040 ;  /* 0x40000040ff097424 */ /* 0x000fe200078e00ff */
[----:B------:R-:W-:Y:S01]  /*dfd0*/  MOV R11, 0x40000040 ;  /* 0x40000040000b7802 */ /* 0x000fe20000000f00 */
[----:B------:R-:W-:Y:S01]  /*dfe0*/  FADD.FTZ R5, R160, R5 ;  /* 0x00000005a0057221 */ /* 0x000fe20000010000 */
[----:B------:R-:W-:-:S04]  /*dff0*/  FADD.FTZ R7, R195, R7 ;  /* 0x00000007c3077221 */ /* 0x000fc80000010000 */
[----:B------:R-:W-:-:S04]  /*e000*/  FADD.FTZ R7, R166, R7 ;  /* 0x00000007a6077221 */ /* 0x000fc80000010000 */
[----:B------:R-:W-:-:S04]  /*e010*/  FADD.FTZ R7, R167, R7 ;  /* 0x00000007a7077221 */ /* 0x000fc80000010000 */
[----:B------:R-:W-:-:S04]  /*e020*/  FADD.FTZ R7, R192, R7 ;  /* 0x00000007c0077221 */ /* 0x000fc80000010000 */
[----:B------:R-:W-:Y:S01]  /*e030*/  FADD.FTZ R7, R171, R7 ;  /* 0x00000007ab077221 */ /* 0x000fe20000010000 */
[----:B------:R-:W-:Y:S02]  /*e040*/  WARPGROUP.DEPBAR.LE gsb0, 0x0 ;  /* 0x00008000000079c5 */ /* 0x000fe40000010000 */
[----:B------:R-:W-:-:S06]  /*e050*/  WARPGROUP.ARRIVE ;  /* 0x00000000000079c5 */ /* 0x000fcc0000000000 */
[----:B------:R-:W-:Y:S01]  /*e060*/  HGMMA.64x256x16.F32 R24, R152, gdesc[UR4].tnspB, R24, gsb0 ;  /* 0x43e0000498187df0 */ /* 0x000fe20008000818 */
[----:B------:R-:W-:Y:S01]  /*e070*/  R2UR UR6, R10 ;  /* 0x000000000a0672ca */ /* 0x000fe200000e0000 */
[----:B------:R-:W-:Y:S01]  /*e080*/  VIADD R10, R6, 0x200 ;  /* 0x00000200060a7836 */ /* 0x000fe20000000000 */
[----:B------:R-:W-:Y:S01]  /*e090*/  R2UR UR7, R11 ;  /* 0x000000000b0772ca */ /* 0x000fe200000e0000 */
[----:B------:R-:W-:Y:S01]  /*e0a0*/  IMAD.MOV.U32 R11, RZ, RZ, 0x40000040 ;  /* 0x40000040ff0b7424 */ /* 0x000fe200078e00ff */
[----:B------:R-:W-:Y:S02]  /*e0b0*/  WARPGROUP.DEPBAR.LE gsb0, 0x0 ;  /* 0x00008000000079c5 */ /* 0x000fe40000010000 */
[----:B------:R-:W0:Y:S01]  /*e0c0*/  MUFU.EX2 R152, R161 ;  /* 0x000000a100987308 */ /* 0x000e220000000800 */
[----:B------:R-:W-:Y:S01]  /*e0d0*/  F2FP.F16.F32.PACK_AB R153, R175, R174 ;  /* 0x000000aeaf99723e */ /* 0x000fe200000000ff */
[----:B------:R-:W-:Y:S01]  /*e0e0*/  FADD.FTZ R174, R174, R7 ;  /* 0x00000007aeae7221 */ /* 0x000fe20000010000 */
[----:B------:R-:W-:-:S03]  /*e0f0*/  F2FP.F16.F32.PACK_AB R155, R179, R178 ;  /* 0x000000b2b39b723e */ /* 0x000fc600000000ff */
[----:B------:R-:W-:Y:S02]  /*e100*/  FADD.FTZ R175, R175, R174 ;  /* 0x000000aeafaf7221 */ /* 0x000fe40000010000 */
[----:B------:R-:W1:Y:S02]  /*e110*/  MUFU.EX2 R154, R165 ;  /* 0x000000a5009a7308 */ /* 0x000e640000000800 */
[----:B------:R-:W-:-:S04]  /*e120*/  FADD.FTZ R178, R178, R175 ;  /* 0x000000afb2b27221 */ /* 0x000fc80000010000 */
[----:B------:R-:W-:Y:S01]  /*e130*/  FADD.FTZ R179, R179, R178 ;  /* 0x000000b2b3b37221 */ /* 0x000fe20000010000 */
[----:B0-----:R-:W-:Y:S01]  /*e140*/  FADD.FTZ R5, R152, R5 ;  /* 0x0000000598057221 */ /* 0x001fe20000010000 */
[----:B------:R-:W-:-:S03]  /*e150*/  F2FP.F16.F32.PACK_AB R152, R164, R152 ;  /* 0x00000098a498723e */ /* 0x000fc600000000ff */
[----:B------:R-:W-:-:S04]  /*e160*/  FADD.FTZ R5, R164, R5 ;  /* 0x00000005a4057221 */ /* 0x000fc80000010000 */
[----:B-1----:R-:W-:Y:S01]  /*e170*/  FADD.FTZ R5, R154, R5 ;  /* 0x000000059a057221 */ /* 0x002fe20000010000 */
[----:B------:R-:W-:-:S03]  /*e180*/  F2FP.F16.F32.PACK_AB R154, R168, R154 ;  /* 0x0000009aa89a723e */ /* 0x000fc600000000ff */
[----:B------:R-:W-:Y:S01]  /*e190*/  FADD.FTZ R5, R168, R5 ;  /* 0x00000005a8057221 */ /* 0x000fe20000010000 */
[----:B------:R-:W-:-:S06]  /*e1a0*/  WARPGROUP.ARRIVE ;  /* 0x00000000000079c5 */ /* 0x000fcc0000000000 */
[----:B------:R-:W-:Y:S01]  /*e1b0*/  HGMMA.64x256x16.F32 R24, R152, gdesc[UR4].tnspB, R24, gsb0 ;  /* 0x43e0000498187df0 */ /* 0x000fe20008000818 */
[----:B------:R-:W-:Y:S02]  /*e1c0*/  R2UR UR6, R10 ;  /* 0x000000000a0672ca */ /* 0x000fe400000e0000 */
[----:B------:R-:W-:Y:S01]  /*e1d0*/  R2UR UR7, R11 ;  /* 0x000000000b0772ca */ /* 0x000fe200000e0000 */
[----:B------:R0:W-:Y:S02]  /*e1e0*/  MUFU.EX2 R10, R8 ;  /* 0x00000008000a7308 */ /* 0x0001e40000000800 */
[----:B0-----:R-:W-:Y:S01]  /*e1f0*/  VIADD R8, R6, 0x280 ;  /* 0x0000028006087836 */ /* 0x001fe20000000000 */
[----:B------:R-:W-:-:S05]  /*e200*/  WARPGROUP.DEPBAR.LE gsb0, 0x0 ;  /* 0x00008000000079c5 */ /* 0x000fca0000010000 */
        /* <DEDUP_REMOVED lines=9> */
[----:B------:R-:W-:Y:S02]  /*e2a0*/  F2FP.F16.F32.PACK_AB R152, R172, R152 ;  /* 0x00000098ac98723e */ /* 0x000fe400000000ff */
[----:B------:R-:W-:Y:S01]  /*e2b0*/  FADD.FTZ R187, R10, R187 ;  /* 0x000000bb0abb7221 */ /* 0x000fe20000010000 */
        /* <DEDUP_REMOVED lines=8> */
[----:B------:R-:W-:Y:S02]  /*e340*/  WARPGROUP.DEPBAR.LE gsb0, 0x0 ;  /* 0x00008000000079c5 */ /* 0x000fe40000010000 */
[----:B------:R-:W0:Y:S01]  /*e350*/  MUFU.EX2 R152, R177 ;  /* 0x000000b100987308 */ /* 0x000e220000000800 */
[C---:B------:R-:W-:Y:S01]  /*e360*/  F2FP.F16.F32.PACK_AB R153, R162.reuse, R10 ;  /* 0x0000000aa299723e */ /* 0x040fe200000000ff */
[----:B------:R-:W-:Y:S01]  /*e370*/  FADD.FTZ R162, R162, R187 ;  /* 0x000000bba2a27221 */ /* 0x000fe20000010000 */
[----:B------:R-:W-:-:S03]  /*e380*/  F2FP.F16.F32.PACK_AB R155, R191, R163 ;  /* 0x000000a3bf9b723e */ /* 0x000fc600000000ff */
[----:B------:R-:W-:Y:S02]  /*e390*/  FADD.FTZ R162, R163, R162 ;  /* 0x000000a2a3a27221 */ /* 0x000fe40000010000 */
[----:B------:R-:W1:Y:S02]  /*e3a0*/  MUFU.EX2 R154, R184 ;  /* 0x000000b8009a7308 */ /* 0x000e640000000800 */
        /* <DEDUP_REMOVED lines=8> */
[----:B------:R-:W-:Y:S03]  /*e430*/  HGMMA.64x256x16.F32 R24, R152, gdesc[UR4].tnspB, R24, gsb0 ;  /* 0x43e0000498187df0 */ /* 0x000fe60008000818 */
[----:B------:R-:W-:Y:S02]  /*e440*/  WARPGROUP.DEPBAR.LE gsb0, 0x0 ;  /* 0x00008000000079c5 */ /* 0x000fe40000010000 */
[----:B------:R-:W-:Y:S05]  /*e450*/  @!P0 BRA `(.L_x_10536) ;  /* 0x0000000000048947 */ /* 0x000fea0003800000 */
[----:B------:R-:W-:Y:S01]  /*e460*/  BPT.TRAP 0x1 ;  /* 0x000000040000795c */ /* 0x000fe20000300000 */
.L_x_10536:
[----:B------:R-:W-:Y:S01]  /*e470*/  VIADD R3, R3, 0x32460 ;  /* 0x0003246003037836 */ /* 0x000fe20000000000 */
[----:B------:R-:W-:Y:S01]  /*e480*/  MOV R7, R170 ;  /* 0x000000aa00077202 */ /* 0x000fe20000000f00 */
[----:B------:R-:W-:-:S03]  /*e490*/  IMAD.MOV.U32 R8, RZ, RZ, R13 ;  /* 0x000000ffff087224 */ /* 0x000fc600078e000d */
[----:B------:R-:W-:-:S04]  /*e4a0*/  PRMT R3, R198, 0x654, R3 ;  /* 0x00000654c6037816 */ /* 0x000fc80000000003 */
[----:B------:R1:W-:Y:S01]  /*e4b0*/  SYNCS.ARRIVE.TRANS64.RED.A1T0 RZ, [R3+URZ], RZ ;  /* 0x000000ff03ff79a7 */ /* 0x0003e2000810043f */
[----:B------:R-:W-:Y:S05]  /*e4c0*/  @P1 BRA `(.L_x_10537) ;  /* 0xffffffd000681947 */ /* 0x000fea000383ffff */
.L_x_10526:
[----:B------:R-:W2:Y:S01]  /*e4d0*/  LDL.LU R21, [R1+0x64] ;  /* 0x0000640001157983 */ /* 0x000ea20000300800 */
[----:B------:R-:W-:Y:S05]  /*e4e0*/  WARPSYNC.ALL ;  /* 0x0000000000007948 */ /* 0x000fea0003800000 */
[----:B------:R-:W0:Y:S01]  /*e4f0*/  SHFL.BFLY PT, R4, R5, 0x2, 0x1f ;  /* 0x0c401f0005047f89 */ /* 0x000e2200000e0000 */
[----:B------:R-:W-:Y:S01]  /*e500*/  VIADD R201, R201, 0x1 ;  /* 0x00000001c9c97836 */ /* 0x000fe20000000000 */
[----:B------:R3:W-:Y:S08]  /*e510*/  BAR.ARV R0, 0x100 ;  /* 0x000400000000751d */ /* 0x0007f00000002000 */
[----:B------:R-:W-:Y:S06]  /*e520*/  BAR.ARV 0x8, 0x180 ;  /* 0x0206000000007b1d */ /* 0x000fec0000002000 */
[----:B------:R-:W-:Y:S01]  /*e530*/  ISETP.NE.AND P0, PT, R201, 0x2, PT ;  /* 0x00000002c900780c */ /* 0x000fe20003f05270 */
[----:B---3--:R-:W-:Y:S01]  /*e540*/  IMAD.MOV.U32 R0, RZ, RZ, -0x800000 ;  /* 0xff800000ff007424 */ /* 0x008fe200078e00ff */
[----:B------:R-:W3:Y:S01]  /*e550*/  SHFL.BFLY PT, R7, R6, 0x2, 0x1f ;  /* 0x0c401f0006077f89 */ /* 0x000ee200000e0000 */
[----:B------:R-:W-:-:S02]  /*e560*/  PLOP3.LUT P1, PT, PT, PT, PT, 0x8, 0x0 ;  /* 0x000000000000781c */ /* 0x000fc40003f2e170 */
[----:B------:R-:W-:Y:S01]  /*e570*/  SEL R9, RZ, 0x1, P0 ;  /* 0x00000001ff097807 */ /* 0x000fe20000000000 */
[----:B01----:R-:W-:Y:S01]  /*e580*/  FADD.FTZ R3, R4, R5 ;  /* 0x0000000504037221 */ /* 0x003fe20000010000 */
[----:B------:R-:W-:Y:S02]  /*e590*/  SEL R201, R201, RZ, P0 ;  /* 0x000000ffc9c97207 */ /* 0x000fe40000000000 */
[----:B------:R-:W-:Y:S02]  /*e5a0*/  LOP3.LUT R212, R212, R9, RZ, 0x3c, !PT ;  /* 0x00000009d4d47212 */ /* 0x000fe400078e3cff */
[----:B------:R-:W0:Y:S01]  /*e5b0*/  SHFL.BFLY PT, R4, R3, 0x1, 0x1f ;  /* 0x0c201f0003047f89 */ /* 0x000e2200000e0000 */
[----:B---3--:R-:W-:-:S05]  /*e5c0*/  FADD.FTZ R7, R7, R6 ;  /* 0x0000000607077221 */ /* 0x008fca0000010000 */
[----:B------:R-:W1:Y:S01]  /*e5d0*/  SHFL.BFLY PT, R8, R7, 0x1, 0x1f ;  /* 0x0c201f0007087f89 */ /* 0x000e6200000e0000 */
[----:B0-----:R-:W-:Y:S01]  /*e5e0*/  FADD.FTZ R5, R3, R4 ;  /* 0x0000000403057221 */ /* 0x001fe20000010000 */
[----:B------:R-:W-:Y:S02]  /*e5f0*/  IMAD.MOV.U32 R4, RZ, RZ, RZ ;  /* 0x000000ffff047224 */ /* 0x000fe400078e00ff */
[----:B------:R-:W-:Y:S02]  /*e600*/  IMAD.MOV.U32 R3, RZ, RZ, RZ ;  /* 0x000000ffff037224 */ /* 0x000fe400078e00ff */
[----:B------:R-:W-:-:S13]  /*e610*/  FSETP.NE.FTZ.AND P2, PT, R5, RZ, PT ;  /* 0x000000ff0500720b */ /* 0x000fda0003f55000 */
[----:B------:R-:W0:Y:S01]  /*e620*/  @P2 MUFU.LG2 R9, R5 ;  /* 0x0000000500092308 */ /* 0x000e220000000c00 */
[----:B------:R-:W-:Y:S01]  /*e630*/  @P2 FMUL.FTZ R19, R12, 0.69314718246459960938 ;  /* 0x3f3172180c132820 */ /* 0x000fe20000410000 */
[----:B-1----:R-:W-:-:S05]  /*e640*/  FADD.FTZ R6, R7, R8 ;  /* 0x0000000807067221 */ /* 0x002fca0000010000 */
        /* <DEDUP_REMOVED lines=74> */
[----:B------:R-:W-:Y:S01]  /*eaf0*/  MOV R4, 0xff800000 ;  /* 0xff80000000047802 */ /* 0x000fe20000000f00 */
        /* <DEDUP_REMOVED lines=63> */
[----:B--2---:R-:W-:-:S05]  /*eef0*/  VIADD R21, R21, 0x1 ;  /* 0x0000000115157836 */ /* 0x004fca0000000000 */
[----:B------:R0:W-:Y:S02]  /*ef00*/  STL [R1+0x64], R21 ;  /* 0x0000641501007387 */ /* 0x0001e40000100800 */
.L_x_10482:
[----:B------:R-:W-:Y:S05]  /*ef10*/  WARPSYNC.ALL ;  /* 0x0000000000007948 */ /* 0x000fea0003800000 */
[----:B------:R-:W1:Y:S01]  /*ef20*/  S2R R8, SR_CgaCtaId ;  /* 0x0000000000087919 */ /* 0x000e620000008800 */
[----:B------:R-:W-:Y:S01]  /*ef30*/  MOV R19, 0x400 ;  /* 0x0000040000137802 */ /* 0x000fe20000000f00 */
[----:B------:R-:W-:Y:S01]  /*ef40*/  BSSY B0, `(.L_x_10538) ;  /* 0x00002f7000007945 */ /* 0x000fe20003800000 */
[----:B------:R-:W-:Y:S02]  /*ef50*/  BAR.SYNC.DEFER_BLOCKING 0x5, 0x180 ;  /* 0x0146000000007b1d */ /* 0x000fe40000010000 */
[----:B-1----:R-:W-:-:S05]  /*ef60*/  LEA R19, R8, R19, 0x18 ;  /* 0x0000001308137211 */ /* 0x002fca00078ec0ff */
[----:B------:R1:W0:Y:S01]  /*ef70*/  LDS.128 R32, [R19+0x324d0] ;  /* 0x0324d00013207984 */ /* 0x0002220000000c00 */
[----:B------:R-:W-:Y:S06]  /*ef80*/  BAR.ARV 0x4, 0x180 ;  /* 0x0106000000007b1d */ /* 0x000fec0000002000 */
[----:B------:R-:W-:Y:S05]  /*ef90*/  @P1 BRA `(.L_x_10539) ;  /* 0x00000020001c1947 */ /* 0x000fea0003800000 */
[----:B------:R-:W2:Y:S04]  /*efa0*/  LDL R9, [R1+0x80] ;  /* 0x0000800001097983 */ /* 0x000ea80000100800 */
[----:B------:R-:W4:Y:S01]  /*efb0*/  LDL R51, [R1+0x5c] ;  /* 0x00005c0001337983 */ /* 0x000f220000100800 */
[----:B------:R-:W3:Y:S01]  /*efc0*/  S2R R8, SR_SWINHI ;  /* 0x0000000000087919 */ /* 0x000ee20000002f00 */
[----:B------:R-:W-:Y:S05]  /*efd0*/  WARPSYNC.ALL ;  /* 0x0000000000007948 */ /* 0x000fea0003800000 */
[----:B------:R-:W-:Y:S01]  /*efe0*/  F2FP.F16.F32.PACK_AB R11, R11, R30 ;  /* 0x0000001e0b0b723e */ /* 0x000fe200000000ff */
[----:B------:R-:W-:Y:S01]  /*eff0*/  ULDC.64 UR4, c[0x0][0xd00] ;  /* 0x0003400000047ab9 */ /* 0x000fe20000000a00 */
[----:B------:R-:W-:Y:S01]  /*f000*/  F2FP.F16.F32.PACK_AB R15, R15, R46 ;  /* 0x0000002e0f0f723e */ /* 0x000fe200000000ff */
[----:B------:R-:W4:Y:S01]  /*f010*/  LDL R55, [R1+0x7c] ;  /* 0x00007c0001377983 */ /* 0x000f220000100800 */
[----:B------:R-:W-:Y:S01]  /*f020*/  F2FP.F16.F32.PACK_AB R25, R25, R50 ;  /* 0x000000321919723e */ /* 0x000fe200000000ff */
[----:B0-----:R-:W0:Y:S02]  /*f030*/  LDC R32, c[0x0][0xce8] ;  /* 0x00033a00ff207b82 */ /* 0x001e240000000800 */
[----:B------:R-:W4:Y:S01]  /*f040*/  LDL R90, [R1+0x68] ;  /* 0x00006800015a7983 */ /* 0x000f220000100800 */
[----:B------:R-:W-:-:S02]  /*f050*/  MOV R20, R19 ;  /* 0x0000001300147202 */ /* 0x000fc40000000f00 */
[----:B---3--:R-:W-:Y:S02]  /*f060*/  MOV R21, R8 ;  /* 0x0000000800157202 */ /* 0x008fe40000000f00 */
[----:B------:R-:W-:Y:S02]  /*f070*/  F2FP.F16.F32.PACK_AB R27, R27, R54 ;  /* 0x000000361b1b723e */ /* 0x000fe400000000ff */
[----:B------:R-:W-:Y:S02]  /*f080*/  F2FP.F16.F32.PACK_AB R29, R29, R58 ;  /* 0x0000003a1d1d723e */ /* 0x000fe400000000ff */
[----:B------:R-:W-:Y:S02]  /*f090*/  F2FP.F16.F32.PACK_AB R30, R159, R177 ;  /* 0x000000b19f1e723e */ /* 0x000fe400000000ff */
[----:B------:R-:W-:Y:S02]  /*f0a0*/  F2FP.F16.F32.PACK_AB R31, R31, R62 ;  /* 0x0000003e1f1f723e */ /* 0x000fe400000000ff */
[----:B------:R-:W-:-:S02]  /*f0b0*/  F2FP.F16.F32.PACK_AB R46, R101, R100 ;  /* 0x00000064652e723e */ /* 0x000fc400000000ff */
[----:B------:R-:W-:Y:S01]  /*f0c0*/  F2FP.F16.F32.PACK_AB R47, R103, R102 ;  /* 0x00000066672f723e */ /* 0x000fe200000000ff */
[----:B------:R-:W-:Y:S01]  /*f0d0*/  BAR.SYNC.DEFER_BLOCKING 0x1, 0x100 ;  /* 0x0044000000007b1d */ /* 0x000fe20000010000 */
[----:B--2---:R-:W-:-:S03]  /*f0e0*/  IMAD.WIDE R40, R9, 0x2, R20 ;  /* 0x0000000209287825 */ /* 0x004fc600078e0214 */
[----:B------:R-:W-:-:S04]  /*f0f0*/  IADD3 R48, P3, R40, 0x60, RZ ;  /* 0x0000006028307810 */ /* 0x000fc80007f7e0ff */
[----:B------:R-:W-:Y:S02]  /*f100*/  LOP3.LUT R49, R48, 0x380, RZ, 0xc0, !PT ;  /* 0x0000038030317812 */ /* 0x000fe400078ec0ff */
[C---:B------:R-:W-:Y:S02]  /*f110*/  IADD3 R13, P1, R40.reuse, 0x20, RZ ;  /* 0x00000020280d7810 */ /* 0x040fe40007f3e0ff */
[----:B------:R-:W-:Y:S02]  /*f120*/  IADD3 R44, P2, R40, 0x40, RZ ;  /* 0x00000040282c7810 */ /* 0x000fe40007f5e0ff */
[----:B------:R-:W-:Y:S02]  /*f130*/  SHF.R.U64 R49, R49, 0x3, RZ ;  /* 0x0000000331317819 */ /* 0x000fe400000012ff */
[----:B------:R-:W-:Y:S02]  /*f140*/  LOP3.LUT R12, R13, 0x380, RZ, 0xc0, !PT ;  /* 0x000003800d0c7812 */ /* 0x000fe400078ec0ff */
[----:B----4-:R-:W-:-:S02]  /*f150*/  LOP3.LUT R45, R44, 0x380, RZ, 0xc0, !PT ;  /* 0x000003802c2d7812 */ /* 0x010fc400078ec0ff */
[----:B------:R-:W-:Y:S01]  /*f160*/  LOP3.LUT R48, R49, R48, RZ, 0x3c, !PT ;  /* 0x0000003031307212 */ /* 0x000fe200078e3cff */
[--C-:B------:R-:W-:Y:S01]  /*f170*/  IMAD.X R49, RZ, RZ, R41.reuse, P3 ;  /* 0x000000ffff317224 */ /* 0x100fe200018e0629 */
[----:B------:R-:W-:Y:S02]  /*f180*/  IADD3 R72, P3, R40, 0x8020, RZ ;  /* 0x0000802028487810 */ /* 0x000fe40007f7e0ff */
[----:B------:R-:W-:Y:S02]  /*f190*/  SHF.R.U64 R12, R12, 0x3, RZ ;  /* 0x000000030c0c7819 */ /* 0x000fe400000012ff */
[----:B------:R-:W-:Y:S02]  /*f1a0*/  SHF.R.U64 R45, R45, 0x3, RZ ;  /* 0x000000032d2d7819 */ /* 0x000fe400000012ff */
[----:B------:R-:W-:Y:S02]  /*f1b0*/  LOP3.LUT R73, R72, 0x380, RZ, 0xc0, !PT ;  /* 0x0000038048497812 */ /* 0x000fe400078ec0ff */
        /* <DEDUP_REMOVED lines=8> */
[----:B------:R-:W-:Y:S02]  /*f240*/  IADD3 R68, P2, R40, 0x8000, RZ ;  /* 0x0000800028447810 */ /* 0x000fe40007f5e0ff */
[----:B------:R-:W-:Y:S02]  /*f250*/  SHF.R.U64 R73, R73, 0x3, RZ ;  /* 0x0000000349497819 */ /* 0x000fe400000012ff */
[----:B------:R-:W-:-:S02]  /*f260*/  LOP3.LUT R53, R52, 0x380, RZ, 0xc0, !PT ;  /* 0x0000038034357812 */ /* 0x000fc400078ec0ff */
[----:B------:R-:W-:Y:S02]  /*f270*/  LOP3.LUT R57, R56, 0x380, RZ, 0xc0, !PT ;  /* 0x0000038038397812 */ /* 0x000fe400078ec0ff */
[----:B------:R-:W-:Y:S02]  /*f280*/  LOP3.LUT R61, R60, 0x380, RZ, 0xc0, !PT ;  /* 0x000003803c3d7812 */ /* 0x000fe400078ec0ff */
[----:B------:R-:W-:Y:S02]  /*f290*/  LOP3.LUT R65, R64, 0x380, RZ, 0xc0, !PT ;  /* 0x0000038040417812 */ /* 0x000fe400078ec0ff */
[----:B------:R-:W-:Y:S02]  /*f2a0*/  LOP3.LUT R69, R68, 0x380, RZ, 0xc0, !PT ;  /* 0x0000038044457812 */ /* 0x000fe400078ec0ff */
[----:B------:R-:W-:Y:S01]  /*f2b0*/  LOP3.LUT R72, R73, R72, RZ, 0x3c, !PT ;  /* 0x0000004849487212 */ /* 0x000fe200078e3cff */
[----:B------:R-:W-:Y:S01]  /*f2c0*/  IMAD.X R73, RZ, RZ, R41, P3 ;  /* 0x000000ffff497224 */ /* 0x000fe200018e0629 */
[----:B------:R-:W-:-:S02]  /*f2d0*/  LOP3.LUT R8, R40, 0x380, RZ, 0xc0, !PT ;  /* 0x0000038028087812 */ /* 0x000fc400078ec0ff */
[----:B------:R-:W-:Y:S02]  /*f2e0*/  IADD3 R9, P3, R40, 0xc060, RZ ;  /* 0x0000c06028097810 */ /* 0x000fe40007f7e0ff */
[----:B------:R-:W-:Y:S02]  /*f2f0*/  SHF.R.U64 R53, R53, 0x3, RZ ;  /* 0x0000000335357819 */ /* 0x000fe400000012ff */
[----:B------:R-:W-:Y:S02]  /*f300*/  SHF.R.U64 R57, R57, 0x3, RZ ;  /* 0x0000000339397819 */ /* 0x000fe400000012ff */
[----:B------:R-:W-:Y:S02]  /*f310*/  SHF.R.U64 R61, R61, 0x3, RZ ;  /* 0x000000033d3d7819 */ /* 0x000fe400000012ff */
[----:B------:R-:W-:Y:S02]  /*f320*/  SHF.R.U64 R65, R65, 0x3, RZ ;  /* 0x0000000341417819 */ /* 0x000fe400000012ff */
[----:B------:R-:W-:-:S02]  /*f330*/  SHF.R.U64 R69, R69, 0x3, RZ ;  /* 0x0000000345457819 */ /* 0x000fc400000012ff */
[----:B------:R-:W-:Y:S02]  /*f340*/  SHF.R.U64 R8, R8, 0x3, RZ ;  /* 0x0000000308087819 */ /* 0x000fe400000012ff */
[----:B-----5:R-:W-:Y:S02]  /*f350*/  LOP3.LUT R28, R9, 0x380, RZ, 0xc0, !PT ;  /* 0x00000380091c7812 */ /* 0x020fe400078ec0ff */
        /* <DEDUP_REMOVED lines=16> */
[----:B------:R-:W-:-:S04]  /*f460*/  SHF.R.U64 R40, R28, 0x3, RZ ;  /* 0x000000031c287819 */ /* 0x000fc800000012ff */
[----:B------:R-:W-:Y:S01]  /*f470*/  LOP3.LUT R40, R40, R9, RZ, 0x3c, !PT ;  /* 0x0000000928287212 */ /* 0x000fe200078e3cff */
[----:B------:R-:W-:Y:S01]  /*f480*/  IMAD.MOV.U32 R9, RZ, RZ, R41 ;  /* 0x000000ffff097224 */ /* 0x000fe200078e0029 */
[----:B------:R-:W-:-:S04]  /*f490*/  LOP3.LUT R77, R76, 0x380, RZ, 0xc0, !PT ;  /* 0x000003804c4d7812 */ /* 0x000fc800078ec0ff */
[----:B------:R-:W-:Y:S02]  /*f4a0*/  MOV R28, R8 ;  /* 0x00000008001c7202 */ /* 0x000fe40000000f00 */
[----:B------:R-:W-:Y:S02]  /*f4b0*/  F2FP.F16.F32.PACK_AB R9, R10, R26 ;  /* 0x0000001a0a09723e */ /* 0x000fe400000000ff */
[----:B------:R-:W-:Y:S02]  /*f4c0*/  F2FP.F16.F32.PACK_AB R8, R14, R167 ;  /* 0x000000a70e08723e */ /* 0x000fe400000000ff */
[----:B------:R-:W-:Y:S02]  /*f4d0*/  F2FP.F16.F32.PACK_AB R10, R24, R168 ;  /* 0x000000a8180a723e */ /* 0x000fe400000000ff */
[----:B------:R-:W-:Y:S02]  /*f4e0*/  LOP3.LUT R81, R80, 0x380, RZ, 0xc0, !PT ;  /* 0x0000038050517812 */ /* 0x000fe400078ec0ff */
[----:B------:R-:W-:-:S02]  /*f4f0*/  LOP3.LUT R85, R84, 0x380, RZ, 0xc0, !PT ;  /* 0x0000038054557812 */ /* 0x000fc400078ec0ff */
[----:B------:R-:W-:Y:S02]  /*f500*/  LOP3.LUT R89, R88, 0x380, RZ, 0xc0, !PT ;  /* 0x0000038058597812 */ /* 0x000fe400078ec0ff */
[----:B------:R-:W-:Y:S01]  /*f510*/  LOP3.LUT R37, R36, 0x380, RZ, 0xc0, !PT ;  /* 0x0000038024257812 */ /* 0x000fe200078ec0ff */
[----:B------:R2:W-:Y:S01]  /*f520*/  STSM.16.M88.4 [R28], R8 ;  /* 0x000000081c007844 */ /* 0x0005e20000000200 */
[----:B------:R-:W-:Y:S02]  /*f530*/  SHF.R.U64 R77, R77, 0x3, RZ ;  /* 0x000000034d4d7819 */ /* 0x000fe400000012ff */
[----:B------:R-:W-:Y:S02]  /*f540*/  SHF.R.U64 R81, R81, 0x3, RZ ;  /* 0x0000000351517819 */ /* 0x000fe400000012ff */
[----:B------:R-:W-:Y:S02]  /*f550*/  SHF.R.U64 R85, R85, 0x3, RZ ;  /* 0x0000000355557819 */ /* 0x000fe400000012ff */
[----:B------:R-:W-:-:S02]  /*f560*/  SHF.R.U64 R89, R89, 0x3, RZ ;  /* 0x0000000359597819 */ /* 0x000fc400000012ff */
[----:B------:R-:W-:Y:S02]  /*f570*/  SHF.R.U64 R37, R37, 0x3, RZ ;  /* 0x0000000325257819 */ /* 0x000fe400000012ff */
[----:B------:R-:W-:Y:S02]  /*f580*/  MOV R24, R12 ;  /* 0x0000000c00187202 */ /* 0x000fe40000000f00 */
[----:B------:R-:W-:Y:S02]  /*f590*/  MOV R44, R44 ;  /* 0x0000002c002c7202 */ /* 0x000fe40000000f00 */
[----:B--2---:R-:W-:Y:S02]  /*f5a0*/  F2FP.F16.F32.PACK_AB R8, R152, R169 ;  /* 0x000000a99808723e */ /* 0x004fe400000000ff */
[----:B------:R-:W-:Y:S02]  /*f5b0*/  F2FP.F16.F32.PACK_AB R9, R7, R5 ;  /* 0x000000050709723e */ /* 0x000fe400000000ff */
[----:B------:R-:W-:-:S02]  /*f5c0*/  F2FP.F16.F32.PACK_AB R10, R153, R171 ;  /* 0x000000ab990a723e */ /* 0x000fc400000000ff */
[----:B------:R-:W-:Y:S02]  /*f5d0*/  F2FP.F16.F32.PACK_AB R11, R39, R38 ;  /* 0x00000026270b723e */ /* 0x000fe400000000ff */
[----:B------:R-:W-:Y:S02]  /*f5e0*/  F2FP.F16.F32.PACK_AB R12, R154, R172 ;  /* 0x000000ac9a0c723e */ /* 0x000fe400000000ff */
[----:B------:R-:W-:Y:S02]  /*f5f0*/  F2FP.F16.F32.PACK_AB R13, R43, R42 ;  /* 0x0000002a2b0d723e */ /* 0x000fe400000000ff */
[----:B------:R-:W-:Y:S01]  /*f600*/  F2FP.F16.F32.PACK_AB R14, R155, R173 ;  /* 0x000000ad9b0e723e */ /* 0x000fe200000000ff */
[----:B------:R2:W-:Y:S01]  /*f610*/  STSM.16.M88.4 [R24], R8 ;  /* 0x0000000818007844 */ /* 0x0005e20000000200 */
        /* <DEDUP_REMOVED lines=9> */
[----:B------:R-:W-:Y:S01]  /*f6b0*/  IADD3.X R77, RZ, R41, RZ, P4, !PT ;  /* 0x00000029ff4d7210 */ /* 0x000fe200027fe4ff */
[----:B------:R-:W-:Y:S01]  /*f6c0*/  IMAD.X R41, RZ, RZ, R41, P3 ;  /* 0x000000ffff297224 */ /* 0x000fe200018e0629 */
[----:B------:R-:W-:-:S02]  /*f6d0*/  MOV R48, R48 ;  /* 0x0000003000307202 */ /* 0x000fc40000000f00 */
[----:B------:R-:W-:Y:S02]  /*f6e0*/  F2FP.F16.F32.PACK_AB R26, R157, R175 ;  /* 0x000000af9d1a723e */ /* 0x000fe400000000ff */
[----:B--2---:R-:W-:Y:S01]  /*f6f0*/  F2FP.F16.F32.PACK_AB R24, R156, R174 ;  /* 0x000000ae9c18723e */ /* 0x004fe200000000ff */
[----:B------:R2:W-:Y:S01]  /*f700*/  STSM.16.M88.4 [R44], R12 ;  /* 0x0000000c2c007844 */ /* 0x0005e20000000200 */
[----:B------:R-:W-:Y:S02]  /*f710*/  MOV R52, R52 ;  /* 0x0000003400347202 */ /* 0x000fe40000000f00 */
[----:B------:R-:W-:Y:S02]  /*f720*/  F2FP.F16.F32.PACK_AB R28, R158, R176 ;  /* 0x000000b09e1c723e */ /* 0x000fe400000000ff */
[----:B------:R-:W-:Y:S02]  /*f730*/  MOV R56, R56 ;  /* 0x0000003800387202 */ /* 0x000fe40000000f00 */
[----:B------:R-:W-:-:S02]  /*f740*/  F2FP.F16.F32.PACK_AB R8, R160, R178 ;  /* 0x000000b2a008723e */ /* 0x000fc400000000ff */
[----:B------:R-:W-:Y:S02]  /*f750*/  F2FP.F16.F32.PACK_AB R9, R67, R66 ;  /* 0x000000424309723e */ /* 0x000fe400000000ff */
[----:B------:R-:W-:Y:S02]  /*f760*/  F2FP.F16.F32.PACK_AB R10, R161, R179 ;  /* 0x000000b3a10a723e */ /* 0x000fe400000000ff */
[----:B------:R-:W-:Y:S02]  /*f770*/  F2FP.F16.F32.PACK_AB R11, R71, R70 ;  /* 0x00000046470b723e */ /* 0x000fe400000000ff */
[----:B------:R-:W-:Y:S02]  /*f780*/  MOV R60, R60 ;  /* 0x0000003c003c7202 */ /* 0x000fe40000000f00 */
[----:B--2---:R-:W-:Y:S02]  /*f790*/  F2FP.F16.F32.PACK_AB R12, R162, R180 ;  /* 0x000000b4a20c723e */ /* 0x004fe400000000ff */
[----:B------:R-:W-:-:S02]  /*f7a0*/  F2FP.F16.F32.PACK_AB R13, R75, R74 ;  /* 0x0000004a4b0d723e */ /* 0x000fc400000000ff */
[----:B------:R-:W-:Y:S02]  /*f7b0*/  F2FP.F16.F32.PACK_AB R14, R163, R181 ;  /* 0x000000b5a30e723e */ /* 0x000fe400000000ff */
[----:B------:R-:W-:Y:S01]  /*f7c0*/  F2FP.F16.F32.PACK_AB R15, R79, R78 ;  /* 0x0000004e4f0f723e */ /* 0x000fe200000000ff */
[----:B------:R-:W-:Y:S01]  /*f7d0*/  STSM.16.M88.4 [R48], R24 ;  /* 0x0000001830007844 */ /* 0x000fe20000000200 */
[----:B------:R-:W-:Y:S02]  /*f7e0*/  MOV R5, R36 ;  /* 0x0000002400057202 */ /* 0x000fe40000000f00 */
[----:B------:R-:W-:Y:S01]  /*f7f0*/  MOV R64, R64 ;  /* 0x0000004000407202 */ /* 0x000fe20000000f00 */
[----:B------:R-:W-:Y:S01]  /*f800*/  STSM.16.M88.4 [R52], R28 ;  /* 0x0000001c34007844 */ /* 0x000fe20000000200 */
[----:B------:R-:W-:Y:S02]  /*f810*/  MOV R7, R40 ;  /* 0x0000002800077202 */ /* 0x000fe40000000f00 */
        /* <DEDUP_REMOVED lines=14> */
[----:B------:R-:W-:-:S02]  /*f900*/  MOV R76, R76 ;  /* 0x0000004c004c7202 */ /* 0x000fc40000000f00 */
[----:B--2---:R-:W-:Y:S02]  /*f910*/  F2FP.F16.F32.PACK_AB R8, R105, R104 ;  /* 0x000000686908723e */ /* 0x004fe400000000ff */
[----:B------:R-:W-:Y:S02]  /*f920*/  F2FP.F16.F32.PACK_AB R9, R107, R106 ;  /* 0x0000006a6b09723e */ /* 0x000fe400000000ff */
[----:B------:R-:W-:Y:S02]  /*f930*/  F2FP.F16.F32.PACK_AB R10, R109, R108 ;  /* 0x0000006c6d0a723e */ /* 0x000fe400000000ff */
[----:B------:R-:W-:Y:S01]  /*f940*/  F2FP.F16.F32.PACK_AB R11, R111, R110 ;  /* 0x0000006e6f0b723e */ /* 0x000fe200000000ff */
[----:B------:R-:W-:Y:S01]  /*f950*/  STSM.16.M88.4 [R64], R36 ;  /* 0x0000002440007844 */ /* 0x000fe20000000200 */
[----:B------:R-:W-:Y:S02]  /*f960*/  MOV R80, R80 ;  /* 0x0000005000507202 */ /* 0x000fe40000000f00 */
[----:B---3--:R-:W-:-:S02]  /*f970*/  F2FP.F16.F32.PACK_AB R12, R113, R112 ;  /* 0x00000070710c723e */ /* 0x008fc400000000ff */
[----:B------:R-:W-:Y:S02]  /*f980*/  F2FP.F16.F32.PACK_AB R13, R115, R114 ;  /* 0x00000072730d723e */ /* 0x000fe400000000ff */
[----:B------:R-:W-:Y:S02]  /*f990*/  F2FP.F16.F32.PACK_AB R14, R117, R116 ;  /* 0x00000074750e723e */ /* 0x000fe400000000ff */
[----:B------:R-:W-:Y:S01]  /*f9a0*/  F2FP.F16.F32.PACK_AB R15, R119, R118 ;  /* 0x00000076770f723e */ /* 0x000fe200000000ff */
[----:B------:R-:W-:Y:S01]  /*f9b0*/  STSM.16.M88.4 [R68], R40 ;  /* 0x0000002844007844 */ /* 0x000fe20000000200 */
[----:B------:R-:W-:-:S03]  /*f9c0*/  SHF.R.S32.HI R82, RZ, 0x1f, R51 ;  /* 0x0000001fff527819 */ /* 0x000fc60000011433 */
[----:B------:R-:W-:Y:S04]  /*f9d0*/  STSM.16.M88.4 [R72], R44 ;  /* 0x0000002c48007844 */ /* 0x000fe80000000200 */
[----:B------:R-:W-:Y:S04]  /*f9e0*/  STSM.16.M88.4 [R76], R8 ;  /* 0x000000084c007844 */ /* 0x000fe80000000200 */
[----:B------:R2:W-:Y:S01]  /*f9f0*/  STSM.16.M88.4 [R80], R12 ;  /* 0x0000000c50007844 */ /* 0x0005e20000000200 */
[----:B------:R-:W-:Y:S02]  /*fa00*/  MOV R84, R84 ;  /* 0x0000005400547202 */ /* 0x000fe40000000f00 */
[----:B------:R-:W-:-:S02]  /*fa10*/  F2FP.F16.F32.PACK_AB R24, R121, R120 ;  /* 0x000000787918723e */ /* 0x000fc400000000ff */
[----:B------:R-:W-:Y:S02]  /*fa20*/  F2FP.F16.F32.PACK_AB R25, R123, R122 ;  /* 0x0000007a7b19723e */ /* 0x000fe400000000ff */
[----:B------:R-:W-:Y:S02]  /*fa30*/  F2FP.F16.F32.PACK_AB R26, R125, R124 ;  /* 0x0000007c7d1a723e */ /* 0x000fe400000000ff */
[----:B------:R-:W-:Y:S02]  /*fa40*/  F2FP.F16.F32.PACK_AB R27, R127, R126 ;  /* 0x0000007e7f1b723e */ /* 0x000fe400000000ff */
[----:B------:R-:W-:Y:S02]  /*fa50*/  ISETP.NE.U32.AND P0, PT, RZ, UR4, PT ;  /* 0x00000004ff007c0c */ /* 0x000fe4000bf05070 */
[C---:B--2---:R-:W-:Y:S02]  /*fa60*/  SHF.L.U32 R12, R51.reuse, 0x2, RZ ;  /* 0x00000002330c7819 */ /* 0x044fe400000006ff */
[----:B------:R-:W-:-:S02]  /*fa70*/  SHF.L.U64.HI R6, R51, 0x2, R82 ;  /* 0x0000000233067819 */ /* 0x000fc40000010252 */
[----:B------:R-:W-:Y:S02]  /*fa80*/  IADD3 R14, P1, R12, UR4, RZ ;  /* 0x000000040c0e7c10 */ /* 0x000fe4000ff3e0ff */
[----:B------:R-:W-:Y:S02]  /*fa90*/  MOV R88, R88 ;  /* 0x0000005800587202 */ /* 0x000fe40000000f00 */
        /* <DEDUP_REMOVED lines=12> */
[----:B------:R-:W-:Y:S01]  /*fb60*/  STSM.16.M88.4 [R84], R24 ;  /* 0x0000001854007844 */ /* 0x000fe20000000200 */
[----:B------:R-:W-:Y:S02]  /*fb70*/  ISETP.NE.AND.EX P0, PT, RZ, UR5, PT, P0 ;  /* 0x00000005ff007c0c */ /* 0x000fe4000bf05300 */
[----:B------:R-:W-:Y:S01]  /*fb80*/  IADD3.X R15, R6, UR5, RZ, P1, !PT ;  /* 0x00000005060f7c10 */ /* 0x000fe20008ffe4ff */
[----:B------:R-:W-:Y:S01]  /*fb90*/  ULDC.64 UR4, c[0x0][0xd08] ;  /* 0x0003420000047ab9 */ /* 0x000fe20000000a00 */
[----:B------:R-:W-:Y:S01]  /*fba0*/  STSM.16.M88.4 [R88], R28 ;  /* 0x0000001c58007844 */ /* 0x000fe20000000200 */
[----:B------:R-:W-:-:S03]  /*fbb0*/  ISETP.NE.U32.AND P2, PT, RZ, UR4, PT ;  /* 0x00000004ff007c0c */ /* 0x000fc6000bf45070 */
[----:B------:R2:W-:Y:S01]  /*fbc0*/  STSM.16.M88.4 [R5], R36 ;  /* 0x0000002405007844 */ /* 0x0005e20000000200 */
[----:B------:R-:W-:-:S03]  /*fbd0*/  ISETP.NE.AND.EX P2, PT, RZ, UR5, PT, P2 ;  /* 0x00000005ff007c0c */ /* 0x000fc6000bf45320 */
[----:B------:R3:W-:Y:S01]  /*fbe0*/  STSM.16.M88.4 [R7], R8 ;  /* 0x0000000807007844 */ /* 0x0007e20000000200 */
[----:B------:R-:W-:Y:S01]  /*fbf0*/  IMAD.MOV.U32 R80, RZ, RZ, RZ ;  /* 0x000000ffff507224 */ /* 0x000fe200078e00ff */
[----:B------:R-:W-:Y:S08]  /*fc00*/  BAR.SYNC.DEFER_BLOCKING 0x1, 0x100 ;  /* 0x0044000000007b1d */ /* 0x000ff00000010000 */
[----:B------:R-:W-:Y:S01]  /*fc10*/  @P2 IADD3 R12, P3, R12, UR4, RZ ;  /* 0x000000040c0c2c10 */ /* 0x000fe2000ff7e0ff */
[----:B------:R-:W-:-:S02]  /*fc20*/  ULDC UR4, c[0x0][0xb88] ;  /* 0x0002e20000047ab9 */ /* 0x000fc40000000800 */
[----:B--2---:R-:W-:Y:S01]  /*fc30*/  IMAD.U32 R5, RZ, RZ, UR4 ;  /* 0x00000004ff057e24 */ /* 0x004fe2000f8e00ff */
[----:B------:R-:W-:Y:S01]  /*fc40*/  @P2 IADD3.X R13, R6, UR5, RZ, P3, !PT ;  /* 0x00000005060d2c10 */ /* 0x000fe20009ffe4ff */
[----:B------:R2:W5:Y:S04]  /*fc50*/  @P0 LDG.E R80, desc[UR60][R14.64] ;  /* 0x0000003c0e500981 */ /* 0x000568000c1e1900 */
[----:B------:R2:W5:Y:S01]  /*fc60*/  @P2 LDG.E R5, desc[UR60][R12.64] ;  /* 0x0000003c0c052981 */ /* 0x000562000c1e1900 */
[----:B0-----:R-:W-:-:S13]  /*fc70*/  ISETP.NE.AND P1, PT, R32, 0x1, PT ;  /* 0x000000012000780c */ /* 0x001fda0003f25270 */
[----:B------:R-:W0:Y:S08]  /*fc80*/  @P1 LDC R3, c[0x0][0xcec] ;  /* 0x00033b00ff031b82 */ /* 0x000e300000000800 */
[----:B------:R-:W4:Y:S01]  /*fc90*/  @P1 LDC R24, c[0x0][0xcf0] ;  /* 0x00033c00ff181b82 */ /* 0x000f220000000800 */
[----:B---3--:R-:W-:Y:S01]  /*fca0*/  IMAD R8, R90, 0x80, R55 ;  /* 0x000000805a087824 */ /* 0x008fe200078e0237 */
[----:B--2---:R-:W-:Y:S06]  /*fcb0*/  @P2 BRA `(.L_x_10540) ;  /* 0x0000000000102947 */ /* 0x004fec0003800000 */
[----:B------:R-:W-:Y:S05]  /*fcc0*/  @!P0 BRA `(.L_x_10540) ;  /* 0x00000000000c8947 */ /* 0x000fea0003800000 */
[----:B------:R-:W2:Y:S04]  /*fcd0*/  LDG.E R6, desc[UR60][R14.64] ;  /* 0x0000003c0e067981 */ /* 0x000ea8000c1e1900 */
[----:B-----5:R-:W2:Y:S02]  /*fce0*/  LDG.E R5, desc[UR60][R14.64+0x4] ;  /* 0x0000043c0e057981 */ /* 0x020ea4000c1e1900 */
[----:B--2---:R-:W-:-:S07]  /*fcf0*/  IMAD.IADD R5, R5, 0x1, -R6 ;  /* 0x0000000105057824 */ /* 0x004fce00078e0a06 */
.L_x_10540:
[----:B------:R-:W2:Y:S01]  /*fd00*/  LDL.LU R89, [R1+0x60] ;  /* 0x0000600001597983 */ /* 0x000ea20000300800 */
[----:B------:R-:W3:Y:S01]  /*fd10*/  S2R R6, SR_TID.X ;  /* 0x0000000000067919 */ /* 0x000ee20000002100 */
[----:B0-----:R-:W-:Y:S01]  /*fd20*/  @P1 IMAD.HI.U32 R3, R8, R3, RZ ;  /* 0x0000000308031227 */ /* 0x001fe200078e00ff */
[----:B------:R-:W-:Y:S01]  /*fd30*/  ULDC.64 UR4, c[0x0][0xc90] ;  /* 0x0003240000047ab9 */ /* 0x000fe20000000a00 */
[----:B-----5:R-:W-:Y:S01]  /*fd40*/  SHF.R.S32.HI R81, RZ, 0x1f, R80 ;  /* 0x0000001fff517819 */ /* 0x020fe20000011450 */
[----:B------:R-:W2:Y:S01]  /*fd50*/  LDL R26, [R1+0x74] ;  /* 0x00007400011a7983 */ /* 0x000ea20000100800 */
[----:B------:R-:W-:Y:S01]  /*fd60*/  MOV R11, R8 ;  /* 0x00000008000b7202 */ /* 0x000fe20000000f00 */
[----:B------:R-:W0:Y:S01]  /*fd70*/  @P1 LDC R85, c[0x0][0xcec] ;  /* 0x00033b00ff551b82 */ /* 0x000e220000000800 */
[----:B----4-:R-:W-:Y:S02]  /*fd80*/  @P1 SHF.R.U32.HI R11, RZ, R24, R3 ;  /* 0x00000018ff0b1219 */ /* 0x010fe40000011603 */
[----:B------:R-:W-:-:S02]  /*fd90*/  SEL R82, R82, RZ, !P0 ;  /* 0x000000ff52527207 */ /* 0x000fc40004000000 */
[----:B------:R-:W-:-:S03]  /*fda0*/  SEL R83, R51, RZ, !P0 ;  /* 0x000000ff33537207 */ /* 0x000fc60004000000 */
[----:B------:R-:W4:Y:S01]  /*fdb0*/  @P1 LDC R87, c[0x0][0xcf0] ;  /* 0x00033c00ff571b82 */ /* 0x000f220000000800 */
[----:B---3--:R-:W-:-:S05]  /*fdc0*/  VIADD R30, R6, 0xffffff80 ;  /* 0xffffff80061e7836 */ /* 0x008fca0000000000 */
[----:B------:R-:W-:-:S04]  /*fdd0*/  SHF.R.S32.HI R86, RZ, 0x1f, R30 ;  /* 0x0000001fff567819 */ /* 0x000fc8000001141e */
[-C--:B------:R-:W-:Y:S02]  /*fde0*/  LEA.HI R86, R86, R30.reuse, RZ, 0x3 ;  /* 0x0000001e56567211 */ /* 0x080fe400078f18ff */
[----:B------:R-:W-:Y:S02]  /*fdf0*/  SHF.R.S32.HI R88, RZ, 0x1f, R30 ;  /* 0x0000001fff587819 */ /* 0x000fe4000001141e */
[----:B------:R-:W-:Y:S02]  /*fe00*/  LOP3.LUT R86, R86, 0xfffffff8, RZ, 0xc0, !PT ;  /* 0xfffffff856567812 */ /* 0x000fe400078ec0ff */
[----:B------:R-:W-:-:S03]  /*fe10*/  LEA.HI R88, R88, R30, RZ, 0x3 ;  /* 0x0000001e58587211 */ /* 0x000fc600078f18ff */
[----:B------:R-:W-:Y:S01]  /*fe20*/  IMAD.IADD R86, R30, 0x1, -R86 ;  /* 0x000000011e567824 */ /* 0x000fe200078e0a56 */
[----:B------:R-:W-:Y:S01]  /*fe30*/  SHF.R.S32.HI R88, RZ, 0x3, R88 ;  /* 0x00000003ff587819 */ /* 0x000fe20000011458 */
[----:B------:R-:W-:Y:S02]  /*fe40*/  IMAD.MOV R13, RZ, RZ, -R11 ;  /* 0x000000ffff0d7224 */ /* 0x000fe400078e0a0b */
[----:B------:R-:W-:Y:S02]  /*fe50*/  IMAD.SHL.U32 R3, R86, 0x8, RZ ;  /* 0x0000000856037824 */ /* 0x000fe400078e00ff */
[----:B------:R-:W-:Y:S02]  /*fe60*/  IMAD R13, R32, R13, R8 ;  /* 0x0000000d200d7224 */ /* 0x000fe400078e0208 */
[----:B------:R-:W-:-:S03]  /*fe70*/  IMAD R15, R88, 0x40, R3 ;  /* 0x00000040580f7824 */ /* 0x000fc600078e0203 */
[----:B------:R-:W-:Y:S02]  /*fe80*/  SHF.R.S32.HI R12, RZ, 0x1f, R13 ;  /* 0x0000001fff0c7819 */ /* 0x000fe4000001140d */
[----:B------:R-:W-:-:S04]  /*fe90*/  SHF.R.S32.HI R27, RZ, 0x1f, R30 ;  /* 0x0000001fff1b7819 */ /* 0x000fc8000001141e */
[----:B------:R-:W-:-:S04]  /*fea0*/  LEA.HI R27, R27, R30, RZ, 0x7 ;  /* 0x0000001e1b1b7211 */ /* 0x000fc800078f38ff */
[----:B------:R-:W-:-:S05]  /*feb0*/  LOP3.LUT R27, R27, 0xffffff80, RZ, 0xc0, !PT ;  /* 0xffffff801b1b7812 */ /* 0x000fca00078ec0ff */
[----:B------:R-:W-:Y:S02]  /*fec0*/  IMAD.IADD R27, R30, 0x1, -R27 ;  /* 0x000000011e1b7824 */ /* 0x000fe400078e0a1b */
[C---:B------:R-:W-:Y:S02]  /*fed0*/  VIADD R93, R3.reuse, 0x80 ;  /* 0x00000080035d7836 */ /* 0x040fe40000000000 */
[C---:B------:R-:W-:Y:S02]  /*fee0*/  VIADD R95, R3.reuse, 0xc0 ;  /* 0x000000c0035f7836 */ /* 0x040fe40000000000 */
[----:B------:R-:W-:Y:S01]  /*fef0*/  VIADD R91, R3, 0x40 ;  /* 0x00000040035b7836 */ /* 0x000fe20000000000 */
[----:B------:R-:W-:Y:S01]  /*ff00*/  BSSY B1, `(.L_x_10541) ;  /* 0x00000cc000017945 */ /* 0x000fe20003800000 */
[----:B------:R-:W-:-:S03]  /*ff10*/  SHF.R.S32.HI R92, RZ, 0x1f, R3 ;  /* 0x0000001fff5c7819 */ /* 0x000fc60000011403 */
[----:B------:R-:W-:Y:S02]  /*ff20*/  SHF.R.S32.HI R94, RZ, 0x1f, R91 ;  /* 0x0000001fff5e7819 */ /* 0x000fe4000001145b */
[----:B--2---:R-:W-:-:S05]  /*ff30*/  SHF.R.S32.HI R84, RZ, 0x1f, R89 ;  /* 0x0000001fff547819 */ /* 0x004fca0000011459 */
[----:B------:R-:W-:-:S04]  /*ff40*/  IMAD R6, R84, UR4, RZ ;  /* 0x0000000454067c24 */ /* 0x000fc8000f8e02ff */
[C---:B------:R-:W-:Y:S02]  /*ff50*/  IMAD R9, R89.reuse, UR5, R6 ;  /* 0x0000000559097c24 */ /* 0x040fe4000f8e0206 */
[----:B------:R-:W-:Y:S01]  /*ff60*/  IMAD.WIDE.U32 R6, R89, UR4, R80 ;  /* 0x0000000459067c25 */ /* 0x000fe2000f8e0050 */
[----:B------:R-:W-:-:S03]  /*ff70*/  ULDC.64 UR4, c[0x0][0xc98] ;  /* 0x0003260000047ab9 */ /* 0x000fc60000000a00 */
[----:B------:R-:W-:Y:S02]  /*ff80*/  IMAD.IADD R7, R7, 0x1, R9 ;  /* 0x0000000107077824 */ /* 0x000fe400078e0209 */
[----:B------:R-:W-:Y:S02]  /*ff90*/  IMAD R10, R82, UR4, RZ ;  /* 0x00000004520a7c24 */ /* 0x000fe4000f8e02ff */
[----:B------:R-:W-:-:S04]  /*ffa0*/  IMAD.WIDE.U32 R8, R83, UR4, R6 ;  /* 0x0000000453087c25 */ /* 0x000fc8000f8e0006 */
[----:B------:R-:W-:Y:S01]  /*ffb0*/  IMAD.WIDE R6, R15, 0x2, R20 ;  /* 0x000000020f067825 */ /* 0x000fe200078e0214 */
[----:B------:R-:W-:-:S03]  /*ffc0*/  SHF.R.S32.HI R15, RZ, 0x1f, R11 ;  /* 0x0000001fff0f7819 */ /* 0x000fc6000001140b */
[----:B------:R-:W-:Y:S01]  /*ffd0*/  IMAD R14, R83, UR5, R10 ;  /* 0x00000005530e7c24 */ /* 0x000fe2000f8e020a */
[----:B------:R-:W-:Y:S01]  /*ffe0*/  IADD3 R10, P0, R11, R8, RZ ;  /* 0x000000080b0a7210 */ /* 0x000fe20007f1e0ff */
[----:B------:R-:W-:Y:S02]  /*fff0*/  ULDC.64 UR4, c[0x0][0xc88] ;  /* 0x0003220000047ab9 */ /* 0x000fe40000000a00 */
[----:B------:R-:W-:Y:S01]  /*10000*/  IMAD R12, R12, UR4, RZ ;  /* 0x000000040c0c7c24 */ /* 0x000fe2000f8e02ff */
[----:B------:R-:W-:-:S03]  /*10010*/  IADD3.X R11, R15, R9, R14, P0, !PT ;  /* 0x000000090f0b7210 */ /* 0x000fc600007fe40e */
[C---:B------:R-:W-:Y:S02]  /*10020*/  IMAD R9, R13.reuse, UR5, R12 ;  /* 0x000000050d097c24 */ /* 0x040fe4000f8e020c */
[----:B------:R-:W-:Y:S01]  /*10030*/  IMAD.WIDE.U32 R10, R13, UR4, R10 ;  /* 0x000000040d0a7c25 */ /* 0x000fe2000f8e000a */
[----:B------:R-:W-:Y:S01]  /*10040*/  ULDC.64 UR4, c[0x0][0xc50] ;  /* 0x0003140000047ab9 */ /* 0x000fe20000000a00 */
[----:B------:R-:W-:-:S03]  /*10050*/  IADD3 R21, P2, R6, 0x1000, RZ ;  /* 0x0000100006157810 */ /* 0x000fc60007f5e0ff */
[----:B------:R-:W-:Y:S02]  /*10060*/  IADD3 R9, R11, R9, RZ ;  /* 0x000000090b097210 */ /* 0x000fe40007ffe0ff */
[----:B------:R-:W-:-:S04]  /*10070*/  LEA R14, P0, R10, UR4, 0x2 ;  /* 0x000000040a0e7c11 */ /* 0x000fc8000f8010ff */
[----:B------:R-:W-:Y:S02]  /*10080*/  LEA.HI.X R15, R10, UR5, R9, 0x2, P0 ;  /* 0x000000050a0f7c11 */ /* 0x000fe400080f1409 */
[C---:B------:R-:W-:Y:S01]  /*10090*/  IADD3 R13, P3, R6.reuse, 0x2000, RZ ;  /* 0x00002000060d7810 */ /* 0x040fe20007f7e0ff */
[----:B------:R-:W-:Y:S01]  /*100a0*/  SHFL.IDX PT, R54, R14, RZ, 0x1c1f ;  /* 0x001c1fff0e367589 */ /* 0x000fe200000e0000 */
[C---:B------:R-:W-:Y:S01]  /*100b0*/  IADD3 R29, P0, R6.reuse, 0x4000, RZ ;  /* 0x00004000061d7810 */ /* 0x040fe20007f1e0ff */
[----:B------:R-:W-:Y:S01]  /*100c0*/  IMAD.X R9, RZ, RZ, R7, P2 ;  /* 0x000000ffff097224 */ /* 0x000fe200010e0607 */
[----:B------:R-:W-:Y:S01]  /*100d0*/  IADD3 R41, P2, R6, 0x6000, RZ ;  /* 0x0000600006297810 */ /* 0x000fe20007f5e0ff */
[----:B------:R-:W-:Y:S01]  /*100e0*/  IMAD R11, R90, 0x80, R26 ;  /* 0x000000805a0b7824 */ /* 0x000fe200078e021a */
[----:B------:R-:W-:Y:S01]  /*100f0*/  LOP3.LUT R28, R29, 0x380, RZ, 0xc0, !PT ;  /* 0x000003801d1c7812 */ /* 0x000fe200078ec0ff */
[----:B------:R-:W-:Y:S01]  /*10100*/  IMAD R20, R5, R32, RZ ;  /* 0x0000002005147224 */ /* 0x000fe200078e02ff */
[----:B------:R-:W-:Y:S01]  /*10110*/  LOP3.LUT R40, R41, 0x380, RZ, 0xc0, !PT ;  /* 0x0000038029287812 */ /* 0x000fe200078ec0ff */
[----:B------:R-:W-:Y:S01]  /*10120*/  ULDC.64 UR4, c[0x0][0xba0] ;  /* 0x0002e80000047ab9 */ /* 0x000fe20000000a00 */
[----:B------:R-:W-:-:S02]  /*10130*/  SHF.R.U64 R28, R28, 0x3, RZ ;  /* 0x000000031c1c7819 */ /* 0x000fc400000012ff */
[----:B------:R-:W-:Y:S02]  /*10140*/  SHF.R.U64 R40, R40, 0x3, RZ ;  /* 0x0000000328287819 */ /* 0x000fe400000012ff */
[----:B------:R-:W-:Y:S01]  /*10150*/  LOP3.LUT R28, R28, R29, RZ, 0x3c, !PT ;  /* 0x0000001d1c1c7212 */ /* 0x000fe200078e3cff */
[----:B------:R-:W-:Y:S01]  /*10160*/  IMAD.X R29, RZ, RZ, R7, P0 ;  /* 0x000000ffff1d7224 */ /* 0x000fe200000e0607 */
[----:B------:R-:W-:Y:S02]  /*10170*/  IADD3 R53, P0, R6, 0x9000, RZ ;  /* 0x0000900006357810 */ /* 0x000fe40007f1e0ff */
[----:B------:R-:W-:Y:S02]  /*10180*/  LOP3.LUT R40, R40, R41, RZ, 0x3c, !PT ;  /* 0x0000002928287212 */ /* 0x000fe400078e3cff */
[----:B------:R-:W-:Y:S02]  /*10190*/  IADD3.X R41, RZ, R7, RZ, P2, !PT ;  /* 0x00000007ff297210 */ /* 0x000fe400017fe4ff */
[----:B------:R-:W-:-:S02]  /*101a0*/  LOP3.LUT R52, R53, 0x380, RZ, 0xc0, !PT ;  /* 0x0000038035347812 */ /* 0x000fc400078ec0ff */
[----:B------:R-:W-:Y:S01]  /*101b0*/  IADD3 R61, P2, R6, 0xb000, RZ ;  /* 0x0000b000063d7810 */ /* 0x000fe20007f5e0ff */
[----:B------:R-:W2:Y:S01]  /*101c0*/  SHFL.IDX PT, R55, R15, RZ, 0x1c1f ;  /* 0x001c1fff0f377589 */ /* 0x000ea200000e0000 */
[----:B------:R-:W-:Y:S02]  /*101d0*/  LOP3.LUT R12, R13, 0x380, RZ, 0xc0, !PT ;  /* 0x000003800d0c7812 */ /* 0x000fe400078ec0ff */
[----:B------:R-:W-:Y:S02]  /*101e0*/  SHF.R.U64 R52, R52, 0x3, RZ ;  /* 0x0000000334347819 */ /* 0x000fe400000012ff */
[----:B------:R-:W-:Y:S02]  /*101f0*/  LOP3.LUT R60, R61, 0x380, RZ, 0xc0, !PT ;  /* 0x000003803d3c7812 */ /* 0x000fe400078ec0ff */
[----:B------:R-:W-:Y:S02]  /*10200*/  SHF.R.U64 R12, R12, 0x3, RZ ;  /* 0x000000030c0c7819 */ /* 0x000fe400000012ff */
[----:B------:R-:W-:Y:S01]  /*10210*/  LOP3.LUT R52, R52, R53, RZ, 0x3c, !PT ;  /* 0x0000003534347212 */ /* 0x000fe200078e3cff */
[----:B------:R-:W-:Y:S01]  /*10220*/  IMAD.X R53, RZ, RZ, R7, P0 ;  /* 0x000000ffff357224 */ /* 0x000fe200000e0607 */
[----:B------:R-:W-:-:S02]  /*10230*/  SHF.R.U64 R60, R60, 0x3, RZ ;  /* 0x000000033c3c7819 */ /* 0x000fc400000012ff */
[----:B------:R-:W-:Y:S02]  /*10240*/  LOP3.LUT P0, RZ, R27, 0x3, RZ, 0xc0, !PT ;  /* 0x000000031bff7812 */ /* 0x000fe4000780c0ff */
[----:B------:R-:W-:Y:S01]  /*10250*/  LOP3.LUT R12, R12, R13, RZ, 0x3c, !PT ;  /* 0x0000000d0c0c7212 */ /* 0x000fe200078e3cff */
[--C-:B------:R-:W-:Y:S01]  /*10260*/  IMAD.X R13, RZ, RZ, R7.reuse, P3 ;  /* 0x000000ffff0d7224 */ /* 0x100fe200018e0607 */
[----:B------:R-:W-:Y:S01]  /*10270*/  LOP3.LUT R60, R60, R61, RZ, 0x3c, !PT ;  /* 0x0000003d3c3c7212 */ /* 0x000fe200078e3cff */
[----:B------:R-:W-:Y:S01]  /*10280*/  IMAD.X R61, RZ, RZ, R7, P2 ;  /* 0x000000ffff3d7224 */ /* 0x000fe200010e0607 */
[----:B------:R-:W-:Y:S02]  /*10290*/  LOP3.LUT R8, R21, 0x380, RZ, 0xc0, !PT ;  /* 0x0000038015087812 */ /* 0x000fe400078ec0ff */
[C---:B------:R-:W-:Y:S02]  /*102a0*/  IADD3 R25, P5, R6.reuse, 0x3000, RZ ;  /* 0x0000300006197810 */ /* 0x040fe40007fbe0ff */
[----:B------:R-:W-:-:S02]  /*102b0*/  IADD3 R37, P4, R6, 0x5000, RZ ;  /* 0x0000500006257810 */ /* 0x000fc40007f9e0ff */
[----:B------:R-:W-:Y:S02]  /*102c0*/  IADD3 R45, P3, R6, 0x7000, RZ ;  /* 0x00007000062d7810 */ /* 0x000fe40007f7e0ff */
[----:B------:R-:W-:Y:S02]  /*102d0*/  ISETP.GE.OR P2, PT, R11, R20, P0 ;  /* 0x000000140b00720c */ /* 0x000fe40000746670 */
[----:B------:R-:W-:Y:S02]  /*102e0*/  SHF.R.U64 R8, R8, 0x3, RZ ;  /* 0x0000000308087819 */ /* 0x000fe400000012ff */
[----:B------:R-:W-:Y:S02]  /*102f0*/  LOP3.LUT R24, R25, 0x380, RZ, 0xc0, !PT ;  /* 0x0000038019187812 */ /* 0x000fe400078ec0ff */
[----:B------:R-:W-:Y:S02]  /*10300*/  LOP3.LUT R36, R37, 0x380, RZ, 0xc0, !PT ;  /* 0x0000038025247812 */ /* 0x000fe400078ec0ff */
[----:B------:R-:W-:-:S02]  /*10310*/  LOP3.LUT R44, R45, 0x380, RZ, 0xc0, !PT ;  /* 0x000003802d2c7812 */ /* 0x000fc400078ec0ff */
[----:B------:R-:W-:Y:S01]  /*10320*/  LOP3.LUT R8, R8, R21, RZ, 0x3c, !PT ;  /* 0x0000001508087212 */ /* 0x000fe200078e3cff */
[----:B------:R-:W-:Y:S01]  /*10330*/  IMAD R21, R81, UR4, RZ ;  /* 0x0000000451157c24 */ /* 0x000fe2000f8e02ff */
[----:B------:R-:W-:Y:S02]  /*10340*/  SHF.R.U64 R24, R24, 0x3, RZ ;  /* 0x0000000318187819 */ /* 0x000fe400000012ff */
[----:B------:R-:W-:Y:S02]  /*10350*/  SHF.R.U64 R36, R36, 0x3, RZ ;  /* 0x0000000324247819 */ /* 0x000fe400000012ff */
[----:B------:R-:W-:Y:S01]  /*10360*/  SHF.R.U64 R44, R44, 0x3, RZ ;  /* 0x000000032c2c7819 */ /* 0x000fe200000012ff */
[----:B------:R-:W-:Y:S01]  /*10370*/  IMAD R21, R80, UR5, R21 ;  /* 0x0000000550157c24 */ /* 0x000fe2000f8e0215 */
[----:B------:R-:W-:Y:S01]  /*10380*/  LOP3.LUT R24, R24, R25, RZ, 0x3c, !PT ;  /* 0x0000001918187212 */ /* 0x000fe200078e3cff */
[--C-:B------:R-:W-:Y:S01]  /*10390*/  IMAD.X R25, RZ, RZ, R7.reuse, P5 ;  /* 0x000000ffff197224 */ /* 0x100fe200028e0607 */
[----:B------:R-:W-:Y:S01]  /*103a0*/  LOP3.LUT R36, R36, R37, RZ, 0x3c, !PT ;  /* 0x0000002524247212 */ /* 0x000fe200078e3cff */
[--C-:B------:R-:W-:Y:S01]  /*103b0*/  IMAD.X R37, RZ, RZ, R7.reuse, P4 ;  /* 0x000000ffff257224 */ /* 0x100fe200020e0607 */
[----:B------:R-:W-:Y:S01]  /*103c0*/  LOP3.LUT R44, R44, R45, RZ, 0x3c, !PT ;  /* 0x0000002d2c2c7212 */ /* 0x000fe200078e3cff */
[----:B------:R-:W-:Y:S01]  /*103d0*/  IMAD.X R45, RZ, RZ, R7, P3 ;  /* 0x000000ffff2d7224 */ /* 0x000fe200018e0607 */
[C---:B------:R-:W-:Y:S01]  /*103e0*/  IADD3 R49, P5, R6.reuse, 0x8000, RZ ;  /* 0x0000800006317810 */ /* 0x040fe20007fbe0ff */
[----:B--2---:R2:W-:Y:S01]  /*103f0*/  @!P2 ST.E desc[UR60][R54.64], R0 ;  /* 0x000000003600a985 */ /* 0x0045e2000c10193c */
[----:B------:R-:W-:Y:S01]  /*10400*/  IADD3 R57, P4, R6, 0xa000, RZ ;  /* 0x0000a00006397810 */ /* 0x000fe20007f9e0ff */
[----:B------:R-:W-:Y:S01]  /*10410*/  IMAD.WIDE.U32 R80, R80, UR4, RZ ;  /* 0x0000000450507c25 */ /* 0x000fe2000f8e00ff */
[----:B------:R-:W-:Y:S01]  /*10420*/  IADD3 R65, P3, R6, 0xc000, RZ ;  /* 0x0000c00006417810 */ /* 0x000fe20007f7e0ff */
[----:B------:R-:W-:Y:S01]  /*10430*/  ULDC.64 UR4, c[0x0][0xbe8] ;  /* 0x0002fa0000047ab9 */ /* 0x000fe20000000a00 */
[----:B------:R-:W-:Y:S01]  /*10440*/  LOP3.LUT R48, R49, 0x380, RZ, 0xc0, !PT ;  /* 0x0000038031307812 */ /* 0x000fe200078ec0ff */
[----:B------:R-:W-:Y:S01]  /*10450*/  IMAD.IADD R81, R81, 0x1, R21 ;  /* 0x0000000151517824 */ /* 0x000fe200078e0215 */
[----:B------:R-:W-:Y:S01]  /*10460*/  LOP3.LUT R56, R57, 0x380, RZ, 0xc0, !PT ;  /* 0x0000038039387812 */ /* 0x000fe200078ec0ff */
[----:B------:R-:W-:-:S02]  /*10470*/  IMAD R84, R84, UR4, RZ ;  /* 0x0000000454547c24 */ /* 0x000fc4000f8e02ff */
[----:B--2---:R-:W-:Y:S01]  /*10480*/  IMAD R0, R86, 0x20, R88 ;  /* 0x0000002056007824 */ /* 0x004fe200078e0258 */
[----:B------:R-:W-:-:S03]  /*10490*/  LOP3.LUT R64, R65, 0x380, RZ, 0xc0, !PT ;  /* 0x0000038041407812 */ /* 0x000fc600078ec0ff */
[----:B------:R-:W-:Y:S01]  /*104a0*/  IMAD R86, R90, 0x80, R0 ;  /* 0x000000805a567824 */ /* 0x000fe200078e0200 */
[----:B------:R-:W-:Y:S01]  /*104b0*/  SHF.R.U64 R48, R48, 0x3, RZ ;  /* 0x0000000330307819 */ /* 0x000fe200000012ff */
[----:B------:R-:W-:Y:S01]  /*104c0*/  SHFL.IDX PT, R58, R14, 0x1, 0x1c1f ;  /* 0x003c1f000e3a7f89 */ /* 0x000fe200000e0000 */
[----:B------:R-:W-:Y:S01]  /*104d0*/  SHF.R.U64 R56, R56, 0x3, RZ ;  /* 0x0000000338387819 */ /* 0x000fe200000012ff */
[C---:B------:R-:W-:Y:S01]  /*104e0*/  IMAD R21, R89.reuse, UR5, R84 ;  /* 0x0000000559157c24 */ /* 0x040fe2000f8e0254 */
[----:B------:R-:W-:Y:S01]  /*104f0*/  SHF.R.U64 R64, R64, 0x3, RZ ;  /* 0x0000000340407819 */ /* 0x000fe200000012ff */
[----:B------:R-:W2:Y:S01]  /*10500*/  SHFL.IDX PT, R59, R15, 0x1, 0x1c1f ;  /* 0x003c1f000f3b7f89 */ /* 0x000ea200000e0000 */
[----:B------:R-:W-:Y:S01]  /*10510*/  IMAD.WIDE.U32 R80, R89, UR4, R80 ;  /* 0x0000000459507c25 */ /* 0x000fe2000f8e0050 */
[----:B------:R-:W-:-:S03]  /*10520*/  ULDC.64 UR4, c[0x0][0xbf0] ;  /* 0x0002fc0000047ab9 */ /* 0x000fc60000000a00 */
[----:B0-----:R-:W-:Y:S01]  /*10530*/  @P1 IMAD.HI.U32 R0, R86, R85, RZ ;  /* 0x0000005556001227 */ /* 0x001fe200078e00ff */
[----:B------:R-:W-:Y:S02]  /*10540*/  LOP3.LUT R48, R48, R49, RZ, 0x3c, !PT ;  /* 0x0000003130307212 */ /* 0x000fe400078e3cff */
[----:B------:R-:W-:Y:S01]  /*10550*/  LOP3.LUT R56, R56, R57, RZ, 0x3c, !PT ;  /* 0x0000003938387212 */ /* 0x000fe200078e3cff */
[----:B------:R-:W-:Y:S01]  /*10560*/  IMAD.IADD R81, R81, 0x1, R21 ;  /* 0x0000000151517824 */ /* 0x000fe200078e0215 */
[----:B------:R-:W-:Y:S01]  /*10570*/  LOP3.LUT R64, R64, R65, RZ, 0x3c, !PT ;  /* 0x0000004140407212 */ /* 0x000fe200078e3cff */
[--C-:B------:R-:W-:Y:S01]  /*10580*/  IMAD.X R49, RZ, RZ, R7.reuse, P5 ;  /* 0x000000ffff317224 */ /* 0x100fe200028e0607 */
[----:B------:R-:W-:Y:S01]  /*10590*/  IADD3.X R57, RZ, R7, RZ, P4, !PT ;  /* 0x00000007ff397210 */ /* 0x000fe200027fe4ff */
[----:B------:R-:W-:Y:S01]  /*105a0*/  VIADD R5, R11, 0x8 ;  /* 0x000000080b057836 */ /* 0x000fe20000000000 */
[C---:B------:R-:W-:Y:S01]  /*105b0*/  IADD3 R69, P5, R6.reuse, 0xd000, RZ ;  /* 0x0000d00006457810 */ /* 0x040fe20007fbe0ff */
[----:B------:R-:W-:Y:S01]  /*105c0*/  IMAD.MOV.U32 R21, RZ, RZ, R86 ;  /* 0x000000ffff157224 */ /* 0x000fe200078e0056 */
[----:B------:R-:W-:Y:S01]  /*105d0*/  IADD3 R73, P4, R6, 0xe000, RZ ;  /* 0x0000e00006497810 */ /* 0x000fe20007f9e0ff */
[----:B------:R-:W-:Y:S01]  /*105e0*/  IMAD R82, R82, UR4, RZ ;  /* 0x0000000452527c24 */ /* 0x000fe2000f8e02ff */
[----:B----4-:R-:W-:Y:S01]  /*105f0*/  @P1 SHF.R.U32.HI R21, RZ, R87, R0 ;  /* 0x00000057ff151219 */ /* 0x010fe20000011600 */
[----:B------:R-:W-:Y:S01]  /*10600*/  IMAD.X R65, RZ, RZ, R7, P3 ;  /* 0x000000ffff417224 */ /* 0x000fe200018e0607 */
[----:B------:R-:W-:Y:S01]  /*10610*/  IADD3 R10, P3, R6, 0xf000, RZ ;  /* 0x0000f000060a7810 */ /* 0x000fe20007f7e0ff */
[----:B------:R-:W-:Y:S01]  /*10620*/  IMAD R85, R83, UR5, R82 ;  /* 0x0000000553557c24 */ /* 0x000fe2000f8e0252 */
[----:B------:R-:W-:Y:S01]  /*10630*/  LOP3.LUT R68, R69, 0x380, RZ, 0xc0, !PT ;  /* 0x0000038045447812 */ /* 0x000fe200078ec0ff */
[----:B------:R-:W-:Y:S01]  /*10640*/  IMAD.WIDE.U32 R80, R83, UR4, R80 ;  /* 0x0000000453507c25 */ /* 0x000fe2000f8e0050 */
[----:B------:R-:W-:Y:S01]  /*10650*/  LOP3.LUT R72, R73, 0x380, RZ, 0xc0, !PT ;  /* 0x0000038049487812 */ /* 0x000fe200078ec0ff */
[----:B------:R-:W-:Y:S01]  /*10660*/  ULDC.64 UR4, c[0x0][0xbe0] ;  /* 0x0002f80000047ab9 */ /* 0x000fe20000000a00 */
[----:B------:R-:W-:-:S02]  /*10670*/  ISETP.GE.OR P0, PT, R5, R20, P0 ;  /* 0x000000140500720c */ /* 0x000fc40000706670 */
[----:B------:R-:W-:Y:S02]  /*10680*/  SHF.R.S32.HI R0, RZ, 0x1f, R21 ;  /* 0x0000001fff007819 */ /* 0x000fe40000011415 */
[----:B------:R-:W-:Y:S02]  /*10690*/  IADD3 R83, -R21, RZ, RZ ;  /* 0x000000ff15537210 */ /* 0x000fe40007ffe1ff */
[----:B------:R-:W-:Y:S02]  /*106a0*/  LOP3.LUT R11, R6, 0x380, RZ, 0xc0, !PT ;  /* 0x00000380060b7812 */ /* 0x000fe400078ec0ff */
[----:B------:R-:W-:Y:S01]  /*106b0*/  LOP3.LUT R5, R10, 0x380, RZ, 0xc0, !PT ;  /* 0x000003800a057812 */ /* 0x000fe200078ec0ff */
[----:B------:R-:W-:Y:S01]  /*106c0*/  IMAD R0, R0, UR4, RZ ;  /* 0x0000000400007c24 */ /* 0x000fe2000f8e02ff */
[----:B------:R-:W-:Y:S01]  /*106d0*/  SHF.R.U64 R68, R68, 0x3, RZ ;  /* 0x0000000344447819 */ /* 0x000fe200000012ff */
[----:B------:R-:W-:Y:S01]  /*106e0*/  IMAD R83, R32, R83, R86 ;  /* 0x0000005320537224 */ /* 0x000fe200078e0256 */
[----:B------:R-:W-:-:S02]  /*106f0*/  SHF.R.U64 R72, R72, 0x3, RZ ;  /* 0x0000000348487819 */ /* 0x000fc400000012ff */
[----:B------:R-:W-:Y:S02]  /*10700*/  SHF.R.U64 R11, R11, 0x3, RZ ;  /* 0x000000030b0b7819 */ /* 0x000fe400000012ff */
[----:B------:R-:W-:Y:S01]  /*10710*/  SHF.R.U64 R5, R5, 0x3, RZ ;  /* 0x0000000305057819 */ /* 0x000fe200000012ff */
[----:B------:R-:W-:Y:S01]  /*10720*/  IMAD.IADD R81, R81, 0x1, R85 ;  /* 0x0000000151517824 */ /* 0x000fe200078e0255 */
[----:B------:R-:W-:Y:S01]  /*10730*/  LOP3.LUT R68, R68, R69, RZ, 0x3c, !PT ;  /* 0x0000004544447212 */ /* 0x000fe200078e3cff */
[--C-:B------:R-:W-:Y:S01]  /*10740*/  IMAD.X R69, RZ, RZ, R7.reuse, P5 ;  /* 0x000000ffff457224 */ /* 0x100fe200028e0607 */
[----:B------:R-:W-:Y:S01]  /*10750*/  LOP3.LUT R72, R72, R73, RZ, 0x3c, !PT ;  /* 0x0000004948487212 */ /* 0x000fe200078e3cff */
[----:B------:R-:W-:Y:S01]  /*10760*/  IMAD.X R73, RZ, RZ, R7, P4 ;  /* 0x000000ffff497224 */ /* 0x000fe200020e0607 */
[----:B------:R-:W-:Y:S01]  /*10770*/  LOP3.LUT R6, R11, R6, RZ, 0x3c, !PT ;  /* 0x000000060b067212 */ /* 0x000fe200078e3cff */
[----:B------:R-:W-:Y:S01]  /*10780*/  IMAD R85, R21, UR5, R0 ;  /* 0x0000000515557c24 */ /* 0x000fe2000f8e0200 */
[----:B------:R-:W-:-:S02]  /*10790*/  IADD3.X R77, RZ, R7, RZ, P3, !PT ;  /* 0x00000007ff4d7210 */ /* 0x000fc40001ffe4ff */
[----:B------:R-:W-:Y:S01]  /*107a0*/  LOP3.LUT R76, R5, R10, RZ, 0x3c, !PT ;  /* 0x0000000a054c7212 */ /* 0x000fe200078e3cff */
[----:B------:R-:W-:Y:S01]  /*107b0*/  IMAD.WIDE.U32 R80, R21, UR4, R80 ;  /* 0x0000000415507c25 */ /* 0x000fe2000f8e0050 */
[----:B------:R-:W-:Y:S01]  /*107c0*/  SHF.R.S32.HI R0, RZ, 0x1f, R83 ;  /* 0x0000001fff007819 */ /* 0x000fe20000011453 */
[----:B------:R-:W-:Y:S01]  /*107d0*/  ULDC.64 UR4, c[0x0][0xbd8] ;  /* 0x0002f60000047ab9 */ /* 0x000fe20000000a00 */
[----:B--2---:R0:W-:Y:S01]  /*107e0*/  @!P0 ST.E desc[UR60][R58.64], R4 ;  /* 0x000000043a008985 */ /* 0x0041e2000c10193c */
[----:B------:R-:W-:Y:S02]  /*107f0*/  IMAD.IADD R81, R81, 0x1, R85 ;  /* 0x0000000151517824 */ /* 0x000fe400078e0255 */
[----:B------:R-:W-:Y:S01]  /*10800*/  IMAD R0, R0, UR4, RZ ;  /* 0x0000000400007c24 */ /* 0x000fe2000f8e02ff */
[----:B------:R-:W5:Y:S01]  /*10810*/  LD.E.128 R8, desc[UR60][R8.64] ;  /* 0x0000003c08087980 */ /* 0x000f62000c101d00 */
[----:B------:R-:W-:-:S03]  /*10820*/  IMAD R89, R90, 0x80, R88 ;  /* 0x000000805a597824 */ /* 0x000fc600078e0258 */
        /* <DEDUP_REMOVED lines=24> */
[----:B------:R-:W-:Y:S01]  /*109b0*/  VIADD R21, R89, 0x20 ;  /* 0x0000002059157836 */ /* 0x000fe20000000000 */
[----:B------:R-:W-:Y:S01]  /*109c0*/  LEA R32, P2, R80, UR4, 0x1 ;  /* 0x0000000450207c11 */ /* 0x000fe2000f8408ff */
[----:B------:R-:W-:-:S03]  /*109d0*/  IMAD.IADD R81, R81, 0x1, R85 ;  /* 0x0000000151517824 */ /* 0x000fc600078e0255 */
[-C--:B------:R-:W-:Y:S02]  /*109e0*/  ISETP.GE.AND P1, PT, R21, R20.reuse, PT ;  /* 0x000000141500720c */ /* 0x080fe40003f26270 */
[----:B------:R-:W-:Y:S01]  /*109f0*/  LEA.HI.X R21, R80, UR5, R81, 0x1, P2 ;  /* 0x0000000550157c11 */ /* 0x000fe200090f0c51 */
[----:B------:R-:W-:Y:S01]  /*10a00*/  VIADD R0, R19, 0x32420 ;  /* 0x0003242013007836 */ /* 0x000fe20000000000 */
[----:B------:R-:W-:-:S04]  /*10a10*/  ISETP.GE.AND P2, PT, R89, R20, PT ;  /* 0x000000145900720c */ /* 0x000fc80003f46270 */
[----:B------:R-:W-:Y:S01]  /*10a20*/  PRMT R0, RZ, 0x654, R0 ;  /* 0x00000654ff007816 */ /* 0x000fe20000000000 */
[----:B0-----:R0:W2:Y:S01]  /*10a30*/  SHFL.IDX PT, R86, R32, RZ, 0x181f ;  /* 0x00181fff20567589 */ /* 0x0010a200000e0000 */
[----:B------:R-:W-:Y:S02]  /*10a40*/  IADD3 R83, R89, 0x40, RZ ;  /* 0x0000004059537810 */ /* 0x000fe40007ffe0ff */
[----:B------:R3:W-:Y:S02]  /*10a50*/  SYNCS.ARRIVE.TRANS64.RED.A1T0 RZ, [R0+URZ], RZ ;  /* 0x000000ff00ff79a7 */ /* 0x0007e4000810043f */
[----:B------:R-:W-:Y:S02]  /*10a60*/  ISETP.GE.AND P0, PT, R83, R20, PT ;  /* 0x000000145300720c */ /* 0x000fe40003f06270 */
[----:B------:R-:W-:Y:S02]  /*10a70*/  SHF.R.S32.HI R88, RZ, 0x1f, R93 ;  /* 0x0000001fff587819 */ /* 0x000fe4000001145d */
[----:B------:R-:W-:Y:S01]  /*10a80*/  SHF.R.S32.HI R90, RZ, 0x1f, R95 ;  /* 0x0000001fff5a7819 */ /* 0x000fe2000001145f */
[----:B---3--:R0:W3:Y:S01]  /*10a90*/  SHFL.IDX PT, R0, R21, RZ, 0x181f ;  /* 0x00181fff15007589 */ /* 0x0080e200000e0000 */
[----:B------:R-:W-:Y:S07]  /*10aa0*/  @P2 BRA `(.L_x_10542) ;  /* 0x0000000000442947 */ /* 0x000fee0003800000 */
[----:B------:R-:W-:Y:S02]  /*10ab0*/  ULDC UR4, c[0x0][0xbc8] ;  /* 0x0002f20000047ab9 */ /* 0x000fe40000000800 */
[----:B------:R-:W-:Y:S02]  /*10ac0*/  ISETP.GE.AND P2, PT, R3, UR4, PT ;  /* 0x0000000403007c0c */ /* 0x000fe4000bf46270 */
[----:B------:R-:W-:Y:S02]  /*10ad0*/  ISETP.GE.AND P3, PT, R91, UR4, PT ;  /* 0x000000045b007c0c */ /* 0x000fe4000bf66270 */
[----:B------:R-:W-:-:S09]  /*10ae0*/  ISETP.GE.AND P4, PT, R93, UR4, PT ;  /* 0x000000045d007c0c */ /* 0x000fd2000bf86270 */
[----:B--2---:R-:W-:-:S04]  /*10af0*/  @!P2 LEA R80, P5, R3, R86, 0x1 ;  /* 0x000000560350a211 */ /* 0x004fc800078a08ff */
[----:B---3--:R-:W-:Y:S02]  /*10b00*/  @!P2 LEA.HI.X R81, R3, R0, R92, 0x1, P5 ;  /* 0x000000000351a211 */ /* 0x008fe400028f0c5c */
        /* <DEDUP_REMOVED lines=11> */
.L_x_10542:
[----:B------:R-:W-:Y:S05]  /*10bc0*/  BSYNC B1 ;  /* 0x0000000000017941 */ /* 0x000fea0003800000 */
.L_x_10541:
[----:B---3--:R3:W0:Y:S01]  /*10bd0*/  SHFL.IDX PT, R0, R21, 0x1, 0x181f ;  /* 0x00381f0015007f89 */ /* 0x00862200000e0000 */
[----:B------:R-:W-:Y:S03]  /*10be0*/  BSSY B1, `(.L_x_10543) ;  /* 0x0000014000017945 */ /* 0x000fe60003800000 */
[----:B----45:R3:W4:Y:S01]  /*10bf0*/  SHFL.IDX PT, R30, R32, 0x1, 0x181f ;  /* 0x00381f00201e7f89 */ /* 0x03072200000e0000 */
[----:B------:R-:W-:Y:S05]  /*10c00*/  @P1 BRA `(.L_x_10544) ;  /* 0x0000000000441947 */ /* 0x000fea0003800000 */
[----:B------:R-:W-:Y:S02]  /*10c10*/  ULDC UR4, c[0x0][0xbc8] ;  /* 0x0002f20000047ab9 */ /* 0x000fe40000000800 */
[----:B------:R-:W-:Y:S02]  /*10c20*/  ISETP.GE.AND P4, PT, R3, UR4, PT ;  /* 0x0000000403007c0c */ /* 0x000fe4000bf86270 */
[----:B------:R-:W-:Y:S02]  /*10c30*/  ISETP.GE.AND P3, PT, R91, UR4, PT ;  /* 0x000000045b007c0c */ /* 0x000fe4000bf66270 */
[----:B------:R-:W-:Y:S02]  /*10c40*/  ISETP.GE.AND P2, PT, R93, UR4, PT ;  /* 0x000000045d007c0c */ /* 0x000fe4000bf46270 */
[----:B------:R-:W-:-:S07]  /*10c50*/  ISETP.GE.AND P1, PT, R95, UR4, PT ;  /* 0x000000045f007c0c */ /* 0x000fce000bf26270 */
[----:B----4-:R-:W-:-:S04]  /*10c60*/  @!P4 LEA R4, P5, R3, R30, 0x1 ;  /* 0x0000001e0304c211 */ /* 0x010fc800078a08ff */
[----:B0-----:R-:W-:Y:S02]  /*10c70*/  @!P4 LEA.HI.X R5, R3, R0, R92, 0x1, P5 ;  /* 0x000000000305c211 */ /* 0x001fe400028f0c5c */
        /* <DEDUP_REMOVED lines=10> */
.L_x_10544:
[----:B------:R-:W-:Y:S05]  /*10d20*/  BSYNC B1 ;  /* 0x0000000000017941 */ /* 0x000fea0003800000 */
.L_x_10543:
        /* <DEDUP_REMOVED lines=21> */
.L_x_10546:
[----:B------:R-:W-:Y:S05]  /*10e80*/  BSYNC B1 ;  /* 0x0000000000017941 */ /* 0x000fea0003800000 */
.L_x_10545:
[----:B0-----:R-:W-:Y:S01]  /*10e90*/  VIADD R5, R89, 0x60 ;  /* 0x0000006059057836 */ /* 0x001fe20000000000 */
[----:B------:R0:W0:Y:S04]  /*10ea0*/  SHFL.IDX PT, R0, R21, 0x3, 0x181f ;  /* 0x00781f0015007f89 */ /* 0x00002800000e0000 */
[----:B------:R-:W-:Y:S01]  /*10eb0*/  ISETP.GE.AND P0, PT, R5, R20, PT ;  /* 0x000000140500720c */ /* 0x000fe20003f06270 */
[----:B---3--:R-:W3:-:S12]  /*10ec0*/  SHFL.IDX PT, R32, R32, 0x3, 0x181f ;  /* 0x00781f0020207f89 */ /* 0x008ed800000e0000 */
[----:B------:R-:W-:Y:S05]  /*10ed0*/  @P0 BRA `(.L_x_10547) ;  /* 0x0000000c00f40947 */ /* 0x000fea0003800000 */
[----:B------:R-:W-:Y:S02]  /*10ee0*/  ULDC UR4, c[0x0][0xbc8] ;  /* 0x0002f20000047ab9 */ /* 0x000fe40000000800 */
[----:B------:R-:W-:Y:S02]  /*10ef0*/  ISETP.GE.AND P3, PT, R3, UR4, PT ;  /* 0x0000000403007c0c */ /* 0x000fe4000bf66270 */
[----:B------:R-:W-:Y:S02]  /*10f00*/  ISETP.GE.AND P4, PT, R91, UR4, PT ;  /* 0x000000045b007c0c */ /* 0x000fe4000bf86270 */
[----:B------:R-:W-:-:S09]  /*10f10*/  ISETP.GE.AND P5, PT, R93, UR4, PT ;  /* 0x000000045d007c0c */ /* 0x000fd2000bfa6270 */
[-C--:B---3--:R-:W-:Y:S02]  /*10f20*/  @!P3 LEA R4, P0, R3, R32.reuse, 0x1 ;  /* 0x000000200304b211 */ /* 0x088fe400078008ff */
[-C--:B------:R-:W-:Y:S02]  /*10f30*/  @!P4 LEA R6, P1, R91, R32.reuse, 0x1 ;  /* 0x000000205b06c211 */ /* 0x080fe400078208ff */
[----:B------:R-:W-:Y:S02]  /*10f40*/  @!P5 LEA R8, P2, R93, R32, 0x1 ;  /* 0x000000205d08d211 */ /* 0x000fe400078408ff */
[-C--:B0-----:R-:W-:Y:S02]  /*10f50*/  @!P3 LEA.HI.X R5, R3, R0.reuse, R92, 0x1, P0 ;  /* 0x000000000305b211 */ /* 0x081fe400000f0c5c */
        /* <DEDUP_REMOVED lines=11> */
.L_x_10539:
[----:B------:R-:W2:Y:S01]  /*11010*/  LDL R11, [R1+0x5c] ;  /* 0x00005c00010b7983 */ /* 0x000ea20000100800 */
[----:B------:R-:W-:Y:S01]  /*11020*/  ULDC.64 UR4, c[0x0][0xd00] ;  /* 0x0003400000047ab9 */ /* 0x000fe20000000a00 */
[----:B------:R-:W-:Y:S01]  /*11030*/  IMAD.MOV.U32 R0, RZ, RZ, RZ ;  /* 0x000000ffff007224 */ /* 0x000fe200078e00ff */
[----:B------:R-:W-:Y:S01]  /*11040*/  ISETP.NE.U32.AND P0, PT, RZ, UR4, PT ;  /* 0x00000004ff007c0c */ /* 0x000fe2000bf05070 */
[----:B0-----:R-:W0:Y:S03]  /*11050*/  LDC R21, c[0x0][0xce8] ;  /* 0x00033a00ff157b82 */ /* 0x001e260000000800 */
[----:B------:R-:W-:Y:S02]  /*11060*/  ISETP.NE.AND.EX P0, PT, RZ, UR5, PT, P0 ;  /* 0x00000005ff007c0c */ /* 0x000fe4000bf05300 */
[----:B--2---:R-:W-:Y:S02]  /*11070*/  SHF.L.U32 R6, R11, 0x2, RZ ;  /* 0x000000020b067819 */ /* 0x004fe400000006ff */
[----:B------:R-:W-:-:S02]  /*11080*/  SHF.R.S32.HI R12, RZ, 0x1f, R11 ;  /* 0x0000001fff0c7819 */ /* 0x000fc4000001140b */
[----:B------:R-:W-:Y:S02]  /*11090*/  IADD3 R4, P1, R6, UR4, RZ ;  /* 0x0000000406047c10 */ /* 0x000fe4000ff3e0ff */
[----:B------:R-:W-:-:S04]  /*110a0*/  SHF.L.U64.HI R3, R11, 0x2, R12 ;  /* 0x000000020b037819 */ /* 0x000fc8000001020c */
[----:B------:R-:W-:Y:S01]  /*110b0*/  IADD3.X R5, R3, UR5, RZ, P1, !PT ;  /* 0x0000000503057c10 */ /* 0x000fe20008ffe4ff */
[----:B------:R-:W-:Y:S02]  /*110c0*/  ULDC.64 UR4, c[0x0][0xd08] ;  /* 0x0003420000047ab9 */ /* 0x000fe40000000a00 */
[----:B------:R-:W-:Y:S02]  /*110d0*/  ISETP.NE.U32.AND P1, PT, RZ, UR4, PT ;  /* 0x00000004ff007c0c */ /* 0x000fe4000bf25070 */
[----:B------:R2:W5:Y:S02]  /*110e0*/  @P0 LDG.E R0, desc[UR60][R4.64] ;  /* 0x0000003c04000981 */ /* 0x000564000c1e1900 */
[----:B------:R-:W-:Y:S01]  /*110f0*/  ISETP.NE.AND.EX P1, PT, RZ, UR5, PT, P1 ;  /* 0x00000005ff007c0c */ /* 0x000fe2000bf25310 */
[----:B------:R-:W3:-:S12]  /*11100*/  S2R R9, SR_TID.X ;  /* 0x0000000000097919 */ /* 0x000ed80000002100 */
[----:B------:R-:W-:Y:S01]  /*11110*/  @P1 IADD3 R6, P2, R6, UR4, RZ ;  /* 0x0000000406061c10 */ /* 0x000fe2000ff5e0ff */
[----:B------:R-:W-:Y:S02]  /*11120*/  ULDC UR4, c[0x0][0xb88] ;  /* 0x0002e20000047ab9 */ /* 0x000fe40000000800 */
[----:B------:R-:W-:Y:S01]  /*11130*/  IMAD.U32 R8, RZ, RZ, UR4 ;  /* 0x00000004ff087e24 */ /* 0x000fe2000f8e00ff */
[----:B------:R-:W-:-:S05]  /*11140*/  @P1 IADD3.X R7, R3, UR5, RZ, P2, !PT ;  /* 0x0000000503071c10 */ /* 0x000fca00097fe4ff */
[----:B------:R2:W5:Y:S01]  /*11150*/  @P1 LDG.E R8, desc[UR60][R6.64] ;  /* 0x0000003c06081981 */ /* 0x000562000c1e1900 */
[----:B0-----:R-:W-:Y:S01]  /*11160*/  ISETP.NE.AND P2, PT, R21, 0x1, PT ;  /* 0x000000011500780c */ /* 0x001fe20003f45270 */
[----:B---3--:R-:W-:-:S12]  /*11170*/  VIADD R24, R9, 0xffffff80 ;  /* 0xffffff8009187836 */ /* 0x008fd80000000000 */
[----:B------:R-:W0:Y:S01]  /*11180*/  @P2 LDC R25, c[0x0][0xcec] ;  /* 0x00033b00ff192b82 */ /* 0x000e220000000800 */
[----:B------:R-:W-:Y:S01]  /*11190*/  ISETP.GE.AND P3, PT, R24, 0x80, PT ;  /* 0x000000801800780c */ /* 0x000fe20003f66270 */
[----:B--2---:R-:W-:-:S12]  /*111a0*/  @P1 BRA `(.L_x_10548) ;  /* 0x0000000000101947 */ /* 0x004fd80003800000 */
[----:B------:R-:W-:Y:S05]  /*111b0*/  @!P0 BRA `(.L_x_10548) ;  /* 0x00000000000c8947 */ /* 0x000fea0003800000 */
[----:B------:R-:W2:Y:S04]  /*111c0*/  LDG.E R3, desc[UR60][R4.64] ;  /* 0x0000003c04037981 */ /* 0x000ea8000c1e1900 */
[----:B-----5:R-:W2:Y:S02]  /*111d0*/  LDG.E R8, desc[UR60][R4.64+0x4] ;  /* 0x0000043c04087981 */ /* 0x020ea4000c1e1900 */
[----:B--2---:R-:W-:-:S07]  /*111e0*/  IMAD.IADD R8, R8, 0x1, -R3 ;  /* 0x0000000108087824 */ /* 0x004fce00078e0a03 */
.L_x_10548:
[----:B------:R-:W2:Y:S04]  /*111f0*/  LDL R20, [R1+0x60] ;  /* 0x0000600001147983 */ /* 0x000ea80000100800 */
[----:B------:R3:W5:Y:S01]  /*11200*/  LDL R26, [R1+0x68] ;  /* 0x00006800011a7983 */ /* 0x0007620000100800 */
[----:B------:R-:W-:Y:S01]  /*11210*/  BSSY B1, `(.L_x_10549) ;  /* 0x000002d000017945 */ /* 0x000fe20003800000 */
[----:B------:R-:W-:Y:S02]  /*11220*/  SEL R13, R11, RZ, !P0 ;  /* 0x000000ff0b0d7207 */ /* 0x000fe40004000000 */
[----:B------:R-:W-:Y:S02]  /*11230*/  SEL R12, R12, RZ, !P0 ;  /* 0x000000ff0c0c7207 */ /* 0x000fe40004000000 */
[----:B-----5:R-:W-:-:S02]  /*11240*/  SHF.R.S32.HI R11, RZ, 0x1f, R0 ;  /* 0x0000001fff0b7819 */ /* 0x020fc40000011400 */
[----:B--2---:R-:W-:Y:S01]  /*11250*/  SHF.R.S32.HI R10, RZ, 0x1f, R20 ;  /* 0x0000001fff0a7819 */ /* 0x004fe20000011414 */
[----:B---3--:R-:W-:Y:S06]  /*11260*/  @P3 BRA `(.L_x_10550) ;  /* 0x00000000009c3947 */ /* 0x008fec0003800000 */
[----:B------:R-:W2:Y:S01]  /*11270*/  LDC R14, c[0x0][0xce8] ;  /* 0x00033a00ff0e7b82 */ /* 0x000ea20000000800 */
[----:B------:R-:W-:-:S05]  /*11280*/  IMAD R3, R26, 0x80, R9 ;  /* 0x000000801a037824 */ /* 0x000fca00078e0209 */
[----:B------:R-:W-:Y:S01]  /*11290*/  IADD3 R9, R3, -0x80, RZ ;  /* 0xffffff8003097810 */ /* 0x000fe20007ffe0ff */
[----:B--2---:R-:W-:-:S05]  /*112a0*/  IMAD R4, R8, R14, RZ ;  /* 0x0000000e08047224 */ /* 0x004fca00078e02ff */
        /* <DEDUP_REMOVED lines=35> */
.L_x_10550:
[----:B------:R-:W-:Y:S05]  /*114e0*/  BSYNC B1 ;  /* 0x0000000000017941 */ /* 0x000fea0003800000 */
.L_x_10549:
[--C-:B------:R-:W-:Y:S01]  /*114f0*/  SHF.R.S32.HI R14, RZ, 0x1f, R24.reuse ;  /* 0x0000001fff0e7819 */ /* 0x100fe20000011418 */
[----:B------:R-:W3:Y:S01]  /*11500*/  @P2 LDC R9, c[0x0][0xcf0] ;  /* 0x00033c00ff092b82 */ /* 0x000ee20000000800 */
[----:B------:R-:W-:Y:S01]  /*11510*/  SHF.R.S32.HI R28, RZ, 0x1f, R24 ;  /* 0x0000001fff1c7819 */ /* 0x000fe20000011418 */
[----:B------:R-:W-:Y:S01]  /*11520*/  ULDC.64 UR4, c[0x0][0xba0] ;  /* 0x0002e80000047ab9 */ /* 0x000fe20000000a00 */
[-C--:B------:R-:W-:Y:S01]  /*11530*/  LEA.HI R14, R14, R24.reuse, RZ, 0x3 ;  /* 0x000000180e0e7211 */ /* 0x080fe200078f18ff */
[----:B--2---:R-:W-:Y:S01]  /*11540*/  IMAD R3, R11, UR4, RZ ;  /* 0x000000040b037c24 */ /* 0x004fe2000f8e02ff */
[----:B------:R-:W-:Y:S01]  /*11550*/  LEA.HI R28, R28, R24, RZ, 0x3 ;  /* 0x000000181c1c7211 */ /* 0x000fe200078f18ff */
[----:B------:R-:W-:Y:S01]  /*11560*/  IMAD.WIDE.U32 R4, R0, UR4, RZ ;  /* 0x0000000400047c25 */ /* 0x000fe2000f8e00ff */
[----:B------:R-:W-:Y:S02]  /*11570*/  LOP3.LUT R14, R14, 0xfffffff8, RZ, 0xc0, !PT ;  /* 0xfffffff80e0e7812 */ /* 0x000fe400078ec0ff */
[----:B------:R-:W-:Y:S01]  /*11580*/  SHF.R.S32.HI R28, RZ, 0x3, R28 ;  /* 0x00000003ff1c7819 */ /* 0x000fe2000001141c */
[----:B------:R-:W-:Y:S01]  /*11590*/  IMAD R3, R0, UR5, R3 ;  /* 0x0000000500037c24 */ /* 0x000fe2000f8e0203 */
[----:B------:R-:W-:Y:S01]  /*115a0*/  ULDC.64 UR4, c[0x0][0xbe8] ;  /* 0x0002fa0000047ab9 */ /* 0x000fe20000000a00 */
[----:B------:R-:W-:-:S02]  /*115b0*/  IMAD.IADD R14, R24, 0x1, -R14 ;  /* 0x00000001180e7824 */ /* 0x000fc400078e0a0e */
[----:B------:R-:W-:Y:S02]  /*115c0*/  IMAD R0, R10, UR4, RZ ;  /* 0x000000040a007c24 */ /* 0x000fe4000f8e02ff */
[----:B------:R-:W-:Y:S02]  /*115d0*/  IMAD R6, R14, 0x20, R28 ;  /* 0x000000200e067824 */ /* 0x000fe400078e021c */
[----:B------:R-:W-:Y:S02]  /*115e0*/  IMAD R7, R20, UR5, R0 ;  /* 0x0000000514077c24 */ /* 0x000fe4000f8e0200 */
[----:B------:R-:W-:Y:S02]  /*115f0*/  IMAD R10, R26, 0x80, R6 ;  /* 0x000000801a0a7824 */ /* 0x000fe400078e0206 */
[----:B------:R-:W-:Y:S02]  /*11600*/  IMAD.IADD R5, R5, 0x1, R3 ;  /* 0x0000000105057824 */ /* 0x000fe400078e0203 */
[----:B0-----:R-:W-:Y:S01]  /*11610*/  @P2 IMAD.HI.U32 R0, R10, R25, RZ ;  /* 0x000000190a002227 */ /* 0x001fe200078e00ff */
[----:B------:R-:W-:-:S03]  /*11620*/  MOV R3, R10 ;  /* 0x0000000a00037202 */ /* 0x000fc60000000f00 */
[----:B------:R-:W-:Y:S01]  /*11630*/  IMAD.WIDE.U32 R4, R20, UR4, R4 ;  /* 0x0000000414047c25 */ /* 0x000fe2000f8e0004 */
[----:B---3--:R-:W-:Y:S01]  /*11640*/  @P2 SHF.R.U32.HI R3, RZ, R9, R0 ;  /* 0x00000009ff032219 */ /* 0x008fe20000011600 */
[----:B------:R-:W-:Y:S02]  /*11650*/  ULDC.64 UR4, c[0x0][0xbf0] ;  /* 0x0002fc0000047ab9 */ /* 0x000fe40000000a00 */
[----:B------:R-:W-:Y:S01]  /*11660*/  IMAD.IADD R5, R5, 0x1, R7 ;  /* 0x0000000105057824 */ /* 0x000fe200078e0207 */
[--C-:B------:R-:W-:Y:S01]  /*11670*/  SHF.R.S32.HI R0, RZ, 0x1f, R3.reuse ;  /* 0x0000001fff007819 */ /* 0x100fe20000011403 */
[----:B------:R-:W-:Y:S02]  /*11680*/  IMAD R6, R12, UR4, RZ ;  /* 0x000000040c067c24 */ /* 0x000fe4000f8e02ff */
[----:B------:R-:W-:Y:S02]  /*11690*/  IMAD.MOV R7, RZ, RZ, -R3 ;  /* 0x000000ffff077224 */ /* 0x000fe400078e0a03 */
[----:B------:R-:W-:-:S02]  /*116a0*/  IMAD R9, R13, UR5, R6 ;  /* 0x000000050d097c24 */ /* 0x000fc4000f8e0206 */
[----:B------:R-:W-:Y:S01]  /*116b0*/  IMAD.WIDE.U32 R4, R13, UR4, R4 ;  /* 0x000000040d047c25 */ /* 0x000fe2000f8e0004 */
[----:B------:R-:W-:-:S03]  /*116c0*/  ULDC.64 UR4, c[0x0][0xbe0] ;  /* 0x0002f80000047ab9 */ /* 0x000fc60000000a00 */
[----:B------:R-:W-:Y:S02]  /*116d0*/  IMAD R7, R21, R7, R10 ;  /* 0x0000000715077224 */ /* 0x000fe400078e020a */
[----:B------:R-:W-:Y:S02]  /*116e0*/  IMAD R6, R0, UR4, RZ ;  /* 0x0000000400067c24 */ /* 0x000fe4000f8e02ff */
[----:B------:R-:W-:Y:S01]  /*116f0*/  IMAD.IADD R5, R5, 0x1, R9 ;  /* 0x0000000105057824 */ /* 0x000fe200078e0209 */
[----:B------:R-:W-:Y:S01]  /*11700*/  SHF.R.S32.HI R0, RZ, 0x1f, R7 ;  /* 0x0000001fff007819 */ /* 0x000fe20000011407 */
        /* <DEDUP_REMOVED lines=8> */
[----:B------:R-:W-:Y:S01]  /*11790*/  IMAD.SHL.U32 R9, R14, 0x8, RZ ;  /* 0x000000080e097824 */ /* 0x000fe200078e00ff */
[----:B------:R-:W-:Y:S02]  /*117a0*/  IADD3 R5, R5, R3, RZ ;  /* 0x0000000305057210 */ /* 0x000fe40007ffe0ff */
[C---:B------:R-:W-:Y:S01]  /*117b0*/  LEA R3, P0, R4.reuse, UR4, 0x1 ;  /* 0x0000000404037c11 */ /* 0x040fe2000f8008ff */
[C---:B------:R-:W-:Y:S01]  /*117c0*/  VIADD R25, R9.reuse, 0x80 ;  /* 0x0000008009197836 */ /* 0x040fe20000000000 */
[----:B------:R-:W-:Y:S01]  /*117d0*/  UMOV UR4, 0xffffffff ;  /* 0xffffffff00047882 */ /* 0x000fe20000000000 */
[C---:B------:R-:W-:Y:S01]  /*117e0*/  VIADD R27, R9.reuse, 0xc0 ;  /* 0x000000c0091b7836 */ /* 0x040fe20000000000 */
[----:B------:R-:W-:Y:S01]  /*117f0*/  LEA.HI.X R4, R4, UR5, R5, 0x1, P0 ;  /* 0x0000000504047c11 */ /* 0x000fe200080f0c05 */
[----:B------:R-:W-:Y:S01]  /*11800*/  VIADD R29, R9, 0x40 ;  /* 0x00000040091d7836 */ /* 0x000fe20000000000 */
[----:B------:R-:W-:Y:S02]  /*11810*/  SHF.R.S32.HI R20, RZ, 0x1f, R9 ;  /* 0x0000001fff147819 */ /* 0x000fe40000011409 */
[----:B------:R-:W-:-:S02]  /*11820*/  SHF.R.S32.HI R6, RZ, 0x1f, R25 ;  /* 0x0000001fff067819 */ /* 0x000fc40000011419 */
[----:B------:R-:W-:Y:S02]  /*11830*/  SHF.R.S32.HI R10, RZ, 0x1f, R27 ;  /* 0x0000001fff0a7819 */ /* 0x000fe4000001141b */
[----:B------:R-:W-:Y:S01]  /*11840*/  SHF.R.S32.HI R24, RZ, 0x1f, R29 ;  /* 0x0000001fff187819 */ /* 0x000fe2000001141d */
[----:B------:R-:W-:Y:S06]  /*11850*/  BRA.DIV UR4, `(.L_x_10551) ;  /* 0x0000008a04147947 */ /* 0x000fec000b800000 */
[----:B------:R0:W2:Y:S04]  /*11860*/  SHFL.IDX PT, R0, R4, RZ, 0x181f ;  /* 0x00181fff04007589 */ /* 0x0000a800000e0000 */
[----:B------:R0:W3:Y:S02]  /*11870*/  SHFL.IDX PT, R14, R3, RZ, 0x181f ;  /* 0x00181fff030e7589 */ /* 0x0000e400000e0000 */
.L_x_10736:
[----:B------:R-:W-:Y:S01]  /*11880*/  IMAD R8, R8, R21, RZ ;  /* 0x0000001508087224 */ /* 0x000fe200078e02ff */
[----:B------:R-:W-:Y:S01]  /*11890*/  BSSY B1, `(.L_x_10552) ;  /* 0x0000015000017945 */ /* 0x000fe20003800000 */
[----:B------:R-:W-:-:S05]  /*118a0*/  IMAD R7, R26, 0x80, R28 ;  /* 0x000000801a077824 */ /* 0x000fca00078e021c */
[----:B------:R-:W-:-:S13]  /*118b0*/  ISETP.GE.AND P0, PT, R7, R8, PT ;  /* 0x000000080700720c */ /* 0x000fda0003f06270 */
        /* <DEDUP_REMOVED lines=8> */
[----:B--2---:R-:W-:Y:S02]  /*11940*/  @!P3 LEA.HI.X R13, R9, R0, R20, 0x1, P5 ;  /* 0x00000000090db211 */ /* 0x004fe400028f0c14 */
        /* <DEDUP_REMOVED lines=9> */
.L_x_10553:
[----:B------:R-:W-:Y:S05]  /*119e0*/  BSYNC B1 ;  /* 0x0000000000017941 */ /* 0x000fea0003800000 */
.L_x_10552:
[----:B------:R-:W-:-:S03]  /*119f0*/  UMOV UR4, 0xffffffff ;  /* 0xffffffff00047882 */ /* 0x000fc60000000000 */
[----:B------:R-:W-:Y:S05]  /*11a00*/  BRA.DIV UR4, `(.L_x_10554) ;  /* 0x0000008604dc7947 */ /* 0x000fea000b800000 */
[----:B--2---:R2:W0:Y:S04]  /*11a10*/  SHFL.IDX PT, R0, R4, 0x1, 0x181f ;  /* 0x00381f0004007f89 */ /* 0x00442800000e0000 */
[----:B---3--:R2:W3:Y:S02]  /*11a20*/  SHFL.IDX PT, R14, R3, 0x1, 0x181f ;  /* 0x00381f00030e7f89 */ /* 0x0084e400000e0000 */
.L_x_10740:
[----:B------:R-:W-:Y:S01]  /*11a30*/  VIADD R5, R7, 0x20 ;  /* 0x0000002007057836 */ /* 0x000fe20000000000 */
[----:B------:R-:W-:Y:S04]  /*11a40*/  BSSY B1, `(.L_x_10555) ;  /* 0x0000014000017945 */ /* 0x000fe80003800000 */
        /* <DEDUP_REMOVED lines=9> */
[----:B0-----:R-:W-:Y:S02]  /*11ae0*/  @!P3 LEA.HI.X R13, R9, R0, R20, 0x1, P5 ;  /* 0x00000000090db211 */ /* 0x001fe400028f0c14 */
        /* <DEDUP_REMOVED lines=9> */
.L_x_10556:
[----:B------:R-:W-:Y:S05]  /*11b80*/  BSYNC B1 ;  /* 0x0000000000017941 */ /* 0x000fea0003800000 */
.L_x_10555:
[----:B------:R-:W-:-:S03]  /*11b90*/  UMOV UR4, 0xffffffff ;  /* 0xffffffff00047882 */ /* 0x000fc60000000000 */
[----:B------:R-:W-:Y:S05]  /*11ba0*/  BRA.DIV UR4, `(.L_x_10557) ;  /* 0x0000008604bc7947 */ /* 0x000fea000b800000 */
[----:B0-----:R0:W0:Y:S04]  /*11bb0*/  SHFL.IDX PT, R0, R4, 0x2, 0x181f ;  /* 0x00581f0004007f89 */ /* 0x00102800000e0000 */
[----:B---3--:R3:W0:Y:S02]  /*11bc0*/  SHFL.IDX PT, R14, R3, 0x2, 0x181f ;  /* 0x00581f00030e7f89 */ /* 0x00862400000e0000 */
.L_x_10744:
[----:B------:R-:W-:Y:S01]  /*11bd0*/  IADD3 R5, R7, 0x40, RZ ;  /* 0x0000004007057810 */ /* 0x000fe20007ffe0ff */
[----:B------:R-:W-:Y:S03]  /*11be0*/  BSSY B1, `(.L_x_10558) ;  /* 0x0000014000017945 */ /* 0x000fe60003800000 */
[----:B------:R-:W-:-:S13]  /*11bf0*/  ISETP.GE.AND P0, PT, R5, R8, PT ;  /* 0x000000080500720c */ /* 0x000fda0003f06270 */
        /* <DEDUP_REMOVED lines=18> */
.L_x_10559:
[----:B------:R-:W-:Y:S05]  /*11d20*/  BSYNC B1 ;  /* 0x0000000000017941 */ /* 0x000fea0003800000 */
.L_x_10558:
[----:B------:R-:W-:-:S03]  /*11d30*/  UMOV UR4, 0xffffffff ;  /* 0xffffffff00047882 */ /* 0x000fc60000000000 */
[----:B------:R-:W-:Y:S05]  /*11d40*/  BRA.DIV UR4, `(.L_x_10560) ;  /* 0x00000086049c7947 */ /* 0x000fea000b800000 */
[----:B0-----:R0:W0:Y:S04]  /*11d50*/  SHFL.IDX PT, R0, R4, 0x3, 0x181f ;  /* 0x00781f0004007f89 */ /* 0x00102800000e0000 */
[----:B------:R0:W0:Y:S02]  /*11d60*/  SHFL.IDX PT, R14, R3, 0x3, 0x181f ;  /* 0x00781f00030e7f89 */ /* 0x00002400000e0000 */
.L_x_10748:
[----:B0-23--:R-:W-:-:S05]  /*11d70*/  VIADD R3, R7, 0x60 ;  /* 0x0000006007037836 */ /* 0x00dfca0000000000 */
[----:B------:R-:W-:-:S13]  /*11d80*/  ISETP.GE.AND P0, PT, R3, R8, PT ;  /* 0x000000080300720c */ /* 0x000fda0003f06270 */
[----:B------:R-:W-:Y:S05]  /*11d90*/  @P0 BRA `(.L_x_10547) ;  /* 0x0000000000440947 */ /* 0x000fea0003800000 */
[----:B------:R-:W-:Y:S02]  /*11da0*/  ULDC UR4, c[0x0][0xbc8] ;  /* 0x0002f20000047ab9 */ /* 0x000fe40000000800 */
[----:B------:R-:W-:Y:S02]  /*11db0*/  ISETP.GE.AND P3, PT, R9, UR4, PT ;  /* 0x0000000409007c0c */ /* 0x000fe4000bf66270 */
[----:B------:R-:W-:Y:S02]  /*11dc0*/  ISETP.GE.AND P2, PT, R29, UR4, PT ;  /* 0x000000041d007c0c */ /* 0x000fe4000bf46270 */
[----:B------:R-:W-:Y:S02]  /*11dd0*/  ISETP.GE.AND P1, PT, R25, UR4, PT ;  /* 0x0000000419007c0c */ /* 0x000fe4000bf26270 */
[----:B------:R-:W-:-:S07]  /*11de0*/  ISETP.GE.AND P0, PT, R27, UR4, PT ;  /* 0x000000041b007c0c */ /* 0x000fce000bf06270 */
[-C--:B------:R-:W-:Y:S02]  /*11df0*/  @!P3 LEA R4, P4, R9, R14.reuse, 0x1 ;  /* 0x0000000e0904b211 */ /* 0x080fe400078808ff */
[----:B------:R-:W-:Y:S02]  /*11e00*/  @!P2 LEA R8, P5, R29, R14, 0x1 ;  /* 0x0000000e1d08a211 */ /* 0x000fe400078a08ff */
[-C--:B------:R-:W-:Y:S02]  /*11e10*/  @!P3 LEA.HI.X R5, R9, R0.reuse, R20, 0x1, P4 ;  /* 0x000000000905b211 */ /* 0x080fe400020f0c14 */
[----:B------:R-:W-:Y:S02]  /*11e20*/  @!P2 LEA.HI.X R9, R29, R0, R24, 0x1, P5 ;  /* 0x000000001d09a211 */ /* 0x000fe400028f0c18 */
[-C--:B------:R-:W-:Y:S01]  /*11e30*/  @!P1 LEA R12, P4, R25, R14.reuse, 0x1 ;  /* 0x0000000e190c9211 */ /* 0x080fe200078808ff */
[----:B------:R0:W-:Y:S01]  /*11e40*/  @!P3 ST.E.128 desc[UR60][R4.64], RZ ;  /* 0x000000ff0400b985 */ /* 0x0001e2000c101d3c */
[----:B------:R-:W-:-:S02]  /*11e50*/  @!P0 LEA R14, P5, R27, R14, 0x1 ;  /* 0x0000000e1b0e8211 */ /* 0x000fc400078a08ff */
[-C--:B------:R-:W-:Y:S01]  /*11e60*/  @!P1 LEA.HI.X R13, R25, R0.reuse, R6, 0x1, P4 ;  /* 0x00000000190d9211 */ /* 0x080fe200020f0c06 */
[----:B------:R0:W-:Y:S01]  /*11e70*/  @!P2 ST.E.128 desc[UR60][R8.64], RZ ;  /* 0x000000ff0800a985 */ /* 0x0001e2000c101d3c */
[----:B------:R-:W-:-:S03]  /*11e80*/  @!P0 LEA.HI.X R15, R27, R0, R10, 0x1, P5 ;  /* 0x000000001b0f8211 */ /* 0x000fc600028f0c0a */
[----:B------:R0:W-:Y:S04]  /*11e90*/  @!P1 ST.E.128 desc[UR60][R12.64], RZ ;  /* 0x000000ff0c009985 */ /* 0x0001e8000c101d3c */
[----:B------:R0:W-:Y:S02]  /*11ea0*/  @!P0 ST.E.128 desc[UR60][R14.64], RZ ;  /* 0x000000ff0e008985 */ /* 0x0001e4000c101d3c */
.L_x_10547:
[----:B------:R-:W-:Y:S05]  /*11eb0*/  BSYNC B0 ;  /* 0x0000000000007941 */ /* 0x000fea0003800000 */
.L_x_10538:
[----:B------:R-:W-:Y:S02]  /*11ec0*/  ULDC UR4, c[0x0][0xd3c] ;  /* 0x00034f0000047ab9 */ /* 0x000fe40000000800 */
[----:B------:R-:W-:-:S13]  /*11ed0*/  ISETP.GE.AND P0, PT, R35, UR4, PT ;  /* 0x0000000423007c0c */ /* 0x000fda000bf06270 */
[----:B------:R-:W-:Y:S05]  /*11ee0*/  @!P0 BRA `(.L_x_10561) ;  /* 0xfffffef000688947 */ /* 0x000fea000383ffff */
[----:B------:R-:W-:Y:S05]  /*11ef0*/  BRA `(.L_x_10418) ;  /* 0x0000007000ac7947 */ /* 0x000fea0003800000 */
.L_x_10416:
[----:B------:R-:W-:-:S08]  /*11f00*/  NOP ;  /* 0x0000000000007918 */ /* 0x000fd00000000000 */
[----:B--2---:R-:W0:-:S00]  /*11f10*/  USETMAXREG.DEALLOC.CTAPOOL 0x28 ;  /* 0x00000028000079c8 */ /* 0x004e0000080e0500 */
        /* <DEDUP_REMOVED lines=14> */
.L_x_10562:
        /* <DEDUP_REMOVED lines=42> */
.L_x_10568:
        /* <DEDUP_REMOVED lines=12> */
.L_x_10567:
[----:B------:R-:W-:Y:S05]  /*12360*/  BSYNC B0 ;  /* 0x0000000000007941 */ /* 0x000fea0003800000 */
.L_x_10566:
        /* <DEDUP_REMOVED lines=17> */
[----:B------:R-:W-:-:S05]  /*12480*/  IMAD.IADD R4, R3, 0x1, R4 ;  /* 0x0000000103047824 */ /* 0x000fca00078e0204 */
[----:B------:R-:W-:-:S13]  /*12490*/  ISETP.GT.AND P6, PT, R4, UR6, PT ;  /* 0x0000000604007c0c */ /* 0x000fda000bfc4270 */
[----:B------:R-:W-:Y:S05]  /*124a0*/  @!P6 BRA `(.L_x_10568) ;  /* 0xfffffffc007ce947 */ /* 0x000fea000383ffff */
[----:B------:R-:W-:-:S07]  /*124b0*/  IMAD.MOV.U32 R7, RZ, RZ, R9 ;  /* 0x000000ffff077224 */ /* 0x000fce00078e0009 */
.L_x_10564:
        /* <DEDUP_REMOVED lines=15> */
.L_x_10569:
[----:B---3--:R-:W-:Y:S01]  /*125b0*/  IMAD R16, R16, UR5, R9 ;  /* 0x0000000510107c24 */ /* 0x008fe2000f8e0209 */
[----:B0-----:R-:W-:Y:S01]  /*125c0*/  IABS R2, R0 ;  /* 0x0000000000027213 */ /* 0x001fe20000000000 */
[----:B------:R-:W-:Y:S01]  /*125d0*/  VIADD R19, R19, UR4 ;  /* 0x0000000413137c36 */ /* 0x000fe20008000000 */
        /* <DEDUP_REMOVED lines=25> */
.L_x_10565:
[----:B------:R-:W-:Y:S01]  /*12770*/  MOV R17, RZ ;  /* 0x000000ff00117202 */ /* 0x000fe20000000f00 */
[----:B------:R-:W-:Y:S02]  /*12780*/  IMAD.U32 R16, RZ, RZ, UR6 ;  /* 0x00000006ff107e24 */ /* 0x000fe4000f8e00ff */
[----:B------:R-:W-:-:S07]  /*12790*/  IMAD.MOV.U32 R18, RZ, RZ, RZ ;  /* 0x000000ffff127224 */ /* 0x000fce00078e00ff */
.L_x_10570:
[----:B------:R-:W-:-:S13]  /*127a0*/  ISETP.NE.AND P0, PT, R5, RZ, PT ;  /* 0x000000ff0500720c */ /* 0x000fda0003f05270 */
[----:B------:R-:W0:Y:S01]  /*127b0*/  @!P0 S2R R3, SR_CgaCtaId ;  /* 0x0000000000038919 */ /* 0x000e220000008800 */
[----:B------:R-:W-:-:S04]  /*127c0*/  @!P0 MOV R0, 0x400 ;  /* 0x0000040000008802 */ /* 0x000fc80000000f00 */
[----:B0-----:R-:W-:-:S05]  /*127d0*/  @!P0 LEA R0, R3, R0, 0x18 ;  /* 0x0000000003008211 */ /* 0x001fca00078ec0ff */
[----:B------:R1:W-:Y:S01]  /*127e0*/  @!P0 STS.128 [R0+0x324d0], R16 ;  /* 0x0324d01000008388 */ /* 0x0003e20000000c00 */
[----:B------:R-:W-:Y:S06]  /*127f0*/  BAR.ARV 0x5, 0x180 ;  /* 0x0146000000007b1d */ /* 0x000fec0000002000 */
.L_x_10563:
[----:B------:R2:W-:Y:S01]  /*12800*/  STL [R1+0x40], RZ ;  /* 0x000040ff01007387 */ /* 0x0005e20000100800 */
[----:B------:R-:W-:Y:S01]  /*12810*/  ULDC UR4, c[0x0][0xd3c] ;  /* 0x00034f0000047ab9 */ /* 0x000fe20000000800 */
[----:B------:R-:W-:Y:S01]  /*12820*/  IMAD.MOV.U32 R27, RZ, RZ, 0x1 ;  /* 0x00000001ff1b7424 */ /* 0x000fe200078e00ff */
[----:B0-----:R-:W-:Y:S01]  /*12830*/  ISETP.GE.AND P0, PT, R19, UR4, PT ;  /* 0x0000000413007c0c */ /* 0x001fe2000bf06270 */
[----:B------:R-:W-:-:S12]  /*12840*/  IMAD.MOV.U32 R25, RZ, RZ, RZ ;  /* 0x000000ffff197224 */ /* 0x000fd800078e00ff */
[----:B--2---:R-:W-:Y:S05]  /*12850*/  @P0 BRA `(.L_x_10571) ;  /* 0x0000006400780947 */ /* 0x004fea0003800000 */
[----:B------:R-:W2:Y:S01]  /*12860*/  LDL R4, [R1+0x8] ;  /* 0x0000080001047983 */ /* 0x000ea20000100800 */
[----:B------:R-:W1:Y:S01]  /*12870*/  S2R R5, SR_TID.X ;  /* 0x0000000000057919 */ /* 0x000e620000002100 */
[----:B------:R-:W0:Y:S01]  /*12880*/  S2UR UR5, SR_CgaCtaId ;  /* 0x00000000000579c3 */ /* 0x000e220000008800 */
[----:B------:R-:W-:Y:S01]  /*12890*/  UMOV UR4, 0x400 ;  /* 0x0000040000047882 */ /* 0x000fe20000000000 */
[----:B------:R-:W-:Y:S01]  /*128a0*/  BSSY B8, `(.L_x_10571) ;  /* 0x0000659000087945 */ /* 0x000fe20003800000 */
[----:B------:R-:W-:Y:S01]  /*128b0*/  IMAD.MOV.U32 R28, RZ, RZ, 0x1 ;  /* 0x00000001ff1c7424 */ /* 0x000fe200078e00ff */
[----:B------:R-:W-:Y:S01]  /*128c0*/  CS2R R24, SRZ ;  /* 0x0000000000187805 */ /* 0x000fe2000001ff00 */
[----:B------:R-:W-:Y:S01]  /*128d0*/  IMAD.MOV.U32 R27, RZ, RZ, 0x1 ;  /* 0x00000001ff1b7424 */ /* 0x000fe200078e00ff */
[----:B------:R-:W-:Y:S01]  /*128e0*/  ULDC.64 UR38, c[0x0][0x198] ;  /* 0x0000660000267ab9 */ /* 0x000fe20000000a00 */
[----:B------:R-:W-:Y:S01]  /*128f0*/  ULDC UR36, c[0x0][0xc] ;  /* 0x0000030000247ab9 */ /* 0x000fe20000000800 */
[C---:B-1----:R-:W-:Y:S01]  /*12900*/  IMAD.SHL.U32 R0, R5.reuse, 0x8, RZ ;  /* 0x0000000805007824 */ /* 0x042fe200078e00ff */
[----:B------:R-:W-:-:S04]  /*12910*/  LOP3.LUT R3, R5, 0x7f, RZ, 0xc0, !PT ;  /* 0x0000007f05037812 */ /* 0x000fc800078ec0ff */
[----:B------:R-:W-:Y:S02]  /*12920*/  LOP3.LUT R2, R0, 0x1f8, RZ, 0xc0, !PT ;  /* 0x000001f800027812 */ /* 0x000fe400078ec0ff */
[----:B------:R-:W-:Y:S02]  /*12930*/  SHF.L.U32 R33, R3, 0x3, RZ ;  /* 0x0000000303217819 */ /* 0x000fe400000006ff */
[----:B------:R-:W-:Y:S01]  /*12940*/  LOP3.LUT R2, R2, 0x38, R5, 0x78, !PT ;  /* 0x0000003802027812 */ /* 0x000fe200078e7805 */
[----:B0-----:R-:W-:Y:S01]  /*12950*/  ULEA UR4, UR5, UR4, 0x18 ;  /* 0x0000000405047291 */ /* 0x001fe2000f8ec03f */
[----:B------:R-:W-:Y:S02]  /*12960*/  SHF.R.U32.HI R3, RZ, 0x3, R3 ;  /* 0x00000003ff037819 */ /* 0x000fe40000011603 */
[----:B------:R-:W-:Y:S01]  /*12970*/  LOP3.LUT R33, R2, 0x200, R33, 0xf8, !PT ;  /* 0x0000020002217812 */ /* 0x000fe200078ef821 */
[----:B------:R-:W-:Y:S01]  /*12980*/  IMAD.SHL.U32 R2, R5, 0x10, RZ ;  /* 0x0000001005027824 */ /* 0x000fe200078e00ff */
[----:B------:R-:W-:Y:S01]  /*12990*/  LOP3.LUT R0, R0, 0x38, RZ, 0xc0, !PT ;  /* 0x0000003800007812 */ /* 0x000fe200078ec0ff */
[----:B------:R-:W-:-:S03]  /*129a0*/  IMAD.U32 R23, RZ, RZ, UR4 ;  /* 0x00000004ff177e24 */ /* 0x000fc6000f8e00ff */
[----:B------:R-:W-:Y:S01]  /*129b0*/  LOP3.LUT R2, R3, 0x70, R2, 0xf8, !PT ;  /* 0x0000007003027812 */ /* 0x000fe200078ef802 */
[----:B------:R-:W-:Y:S01]  /*129c0*/  IMAD R26, R33, 0x2, R23 ;  /* 0x00000002211a7824 */ /* 0x000fe200078e0217 */
[C---:B------:R-:W-:Y:S02]  /*129d0*/  LOP3.LUT R3, R0.reuse, 0x40, RZ, 0xfc, !PT ;  /* 0x0000004000037812 */ /* 0x040fe400078efcff */
[C---:B------:R-:W-:Y:S02]  /*129e0*/  LOP3.LUT R2, R0.reuse, 0x80, RZ, 0xfc, !PT ;  /* 0x0000008000027812 */ /* 0x040fe400078efcff */
[----:B------:R-:W-:Y:S02]  /*129f0*/  LOP3.LUT R0, R0, 0xc0, RZ, 0xfc, !PT ;  /* 0x000000c000007812 */ /* 0x000fe400078efcff */
[----:B--2---:R-:W-:-:S05]  /*12a00*/  LOP3.LUT R4, R4, 0x2, RZ, 0xfc, !PT ;  /* 0x0000000204047812 */ /* 0x004fca00078efcff */
[----:B------:R0:W-:Y:S04]  /*12a10*/  STL [R1+0x68], R4 ;  /* 0x0000680401007387 */ /* 0x0001e80000100800 */
[----:B------:R0:W-:Y:S02]  /*12a20*/  STL [R1+0x40], RZ ;  /* 0x000040ff01007387 */ /* 0x0001e40000100800 */
.L_x_10676:
[----:B------:R-:W1:Y:S02]  /*12a30*/  LDC.64 R36, c[0x0][0xd88] ;  /* 0x00036200ff247b82 */ /* 0x000e640000000a00 */
[----:B-1----:R-:W-:-:S06]  /*12a40*/  IMAD.WIDE R36, R19, 0x4, R36 ;  /* 0x0000000413247825 */ /* 0x002fcc00078e0224 */
[----:B--2---:R1:W2:Y:S01]  /*12a50*/  LDG.E R36, desc[UR60][R36.64] ;  /* 0x0000003c24247981 */ /* 0x0042a2000c1e1900 */
        /* <DEDUP_REMOVED lines=9> */
[----:B-1----:R-:W-:Y:S01]  /*12af0*/  IMAD.MOV.U32 R37, RZ, RZ, RZ ;  /* 0x000000ffff257224 */ /* 0x002fe200078e00ff */
[----:B--2---:R-:W-:-:S05]  /*12b00*/  SHF.R.S32.HI R0, RZ, 0x1f, R36 ;  /* 0x0000001fff007819 */ /* 0x004fca0000011424 */
        /* <DEDUP_REMOVED lines=9> */
[----:B-1----:R-:W-:Y:S01]  /*12ba0*/  IMAD.MOV.U32 R0, RZ, RZ, RZ ;  /* 0x000000ffff007224 */ /* 0x002fe200078e00ff */
[----:B------:R-:W-:Y:S02]  /*12bb0*/  ISETP.NE.AND.EX P0, PT, RZ, UR5, PT, P0 ;  /* 0x00000005ff007c0c */ /* 0x000fe4000bf05300 */
[----:B------:R-:W-:Y:S02]  /*12bc0*/  ISETP.NE.AND.EX P1, PT, RZ, UR7, PT, P1 ;  /* 0x00000007ff007c0c */ /* 0x000fe4000bf25310 */
[C---:B0--3--:R-:W-:Y:S02]  /*12bd0*/  IADD3 R4, P4, R29.reuse, UR6, RZ ;  /* 0x000000061d047c10 */ /* 0x049fe4000ff9e0ff */
[----:B--2---:R-:W-:Y:S01]  /*12be0*/  IADD3 R2, P3, R29, UR4, RZ ;  /* 0x000000041d027c10 */ /* 0x004fe2000ff7e0ff */
[----:B------:R-:W-:Y:S01]  /*12bf0*/  ULDC UR4, c[0x0][0x288] ;  /* 0x0000a20000047ab9 */ /* 0x000fe20000000800 */
[----:B------:R-:W-:-:S02]  /*12c00*/  IADD3.X R5, R30, UR7, RZ, P4, !PT ;  /* 0x000000071e057c10 */ /* 0x000fc4000a7fe4ff */
[C---:B------:R-:W-:Y:S02]  /*12c10*/  IADD3.X R3, R30.reuse, UR5, RZ, P3, !PT ;  /* 0x000000051e037c10 */ /* 0x040fe40009ffe4ff */
[----:B------:R-:W-:Y:S01]  /*12c20*/  @P2 IADD3 R6, P3, R29, UR8, RZ ;  /* 0x000000081d062c10 */ /* 0x000fe2000ff7e0ff */
[----:B------:R-:W-:Y:S01]  /*12c30*/  IMAD.U32 R8, RZ, RZ, UR4 ;  /* 0x00000004ff087e24 */ /* 0x000fe2000f8e00ff */
[----:B------:R-:W-:Y:S01]  /*12c40*/  ULDC.64 UR4, c[0x0][0x418] ;  /* 0x0001060000047ab9 */ /* 0x000fe20000000a00 */
[----:B------:R-:W5:Y:S01]  /*12c50*/  @P0 LDG.E R37, desc[UR60][R2.64] ;  /* 0x0000003c02250981 */ /* 0x000f62000c1e1900 */
[----:B------:R-:W-:-:S03]  /*12c60*/  @P2 IADD3.X R7, R30, UR9, RZ, P3, !PT ;  /* 0x000000091e072c10 */ /* 0x000fc60009ffe4ff */
[----:B------:R-:W5:Y:S04]  /*12c70*/  @P1 LDG.E R0, desc[UR60][R4.64] ;  /* 0x0000003c04001981 */ /* 0x000f68000c1e1900 */
        /* <DEDUP_REMOVED lines=8> */
[----:B0-----:R-:W-:Y:S01]  /*12d00*/  IMAD.U32 R6, RZ, RZ, UR5 ;  /* 0x00000005ff067e24 */ /* 0x001fe2000f8e00ff */
[----:B------:R-:W-:Y:S01]  /*12d10*/  MOV R7, UR4 ;  /* 0x0000000400077c02 */ /* 0x000fe20008000f00 */
[----:B--2---:R0:W-:Y:S01]  /*12d20*/  STL [R1+0x18], R8 ;  /* 0x0000180801007387 */ /* 0x0041e20000100800 */
[----:B----4-:R-:W-:Y:S05]  /*12d30*/  @P2 BRA `(.L_x_10572) ;  /* 0x0000000000142947 */ /* 0x010fea0003800000 */
[----:B------:R-:W-:Y:S05]  /*12d40*/  @!P0 BRA `(.L_x_10572) ;  /* 0x0000000000108947 */ /* 0x000fea0003800000 */
[----:B0-----:R-:W2:Y:S04]  /*12d50*/  LDG.E R8, desc[UR60][R2.64] ;  /* 0x0000003c02087981 */ /* 0x001ea8000c1e1900 */
[----:B------:R-:W2:Y:S02]  /*12d60*/  LDG.E R9, desc[UR60][R2.64+0x4] ;  /* 0x0000043c02097981 */ /* 0x000ea4000c1e1900 */
[----:B--2---:R-:W-:-:S05]  /*12d70*/  IMAD.IADD R2, R9, 0x1, -R8 ;  /* 0x0000000109027824 */ /* 0x004fca00078e0a08 */
[----:B------:R1:W-:Y:S02]  /*12d80*/  STL [R1+0x18], R2 ;  /* 0x0000180201007387 */ /* 0x0003e40000100800 */
.L_x_10572:
        /* <DEDUP_REMOVED lines=9> */
.L_x_10573:
        /* <DEDUP_REMOVED lines=9> */
.L_x_10574:
[----:B-12---:R-:W2:Y:S04]  /*12eb0*/  @P1 LDG.E R2, desc[UR60][R4.64] ;  /* 0x0000003c04021981 */ /* 0x006ea8000c1e1900 */
[----:B------:R-:W2:Y:S01]  /*12ec0*/  @P1 LDG.E R3, desc[UR60][R4.64+0x4] ;  /* 0x0000043c04031981 */ /* 0x000ea2000c1e1900 */
[----:B-----5:R-:W-:Y:S01]  /*12ed0*/  IMAD.IADD R7, R7, 0x1, -R34 ;  /* 0x0000000107077824 */ /* 0x020fe200078e0a22 */
[----:B------:R-:W-:Y:S01]  /*12ee0*/  BSSY B0, `(.L_x_10575) ;  /* 0x0000138000007945 */ /* 0x000fe20003800000 */
[----:B--2---:R-:W-:-:S05]  /*12ef0*/  @P1 IMAD.IADD R6, R3, 0x1, -R2 ;  /* 0x0000000103061824 */ /* 0x004fca00078e0a02 */
[----:B0-----:R-:W-:-:S05]  /*12f00*/  IADD3 R8, R7, R6, RZ ;  /* 0x0000000607087210 */ /* 0x001fca0007ffe0ff */
        /* <DEDUP_REMOVED lines=28> */
.L_x_10751:
[----:B-1----:R-:W-:Y:S02]  /*130d0*/  ISETP.NE.AND P0, PT, R14, RZ, PT ;  /* 0x000000ff0e00720c */ /* 0x002fe40003f05270 */
[----:B------:R-:W-:-:S11]  /*130e0*/  PLOP3.LUT P6, PT, PT, PT, PT, 0x8, 0x0 ;  /* 0x000000000000781c */ /* 0x000fd60003fce170 */
[----:B------:R-:W-:Y:S05]  /*130f0*/  @P0 BRA `(.L_x_10578) ;  /* 0x00000000000c0947 */ /* 0x000fea0003800000 */
[----:B------:R-:W-:-:S03]  /*13100*/  UMOV UR4, 0xffffffff ;  /* 0xffffffff00047882 */ /* 0x000fc60000000000 */
[----:B------:R-:W-:Y:S05]  /*13110*/  BRA.DIV UR4, `(.L_x_10579) ;  /* 0x0000007604247947 */ /* 0x000fea000b800000 */
[----:B------:R-:W-:-:S13]  /*13120*/  ELECT P6, URZ, PT ;  /* 0x00000000003f782f */ /* 0x000fda00038c0000 */
.L_x_10578:
[----:B0-----:R-:W2:Y:S01]  /*13130*/  LDL R3, [R1+0x40] ;  /* 0x0000400001037983 */ /* 0x001ea20000100800 */
[----:B------:R-:W-:Y:S01]  /*13140*/  BSSY B1, `(.L_x_10580) ;  /* 0x0000008000017945 */ /* 0x000fe20003800000 */
[----:B--2---:R-:W-:-:S05]  /*13150*/  VIADD R3, R3, 0x1 ;  /* 0x0000000103037836 */ /* 0x004fca0000000000 */
[----:B------:R-:W-:-:S04]  /*13160*/  LEA.HI R6, R3, R3, RZ, 0x1 ;  /* 0x0000000303067211 */ /* 0x000fc800078f08ff */
[----:B------:R-:W-:-:S04]  /*13170*/  LOP3.LUT R6, R6, 0xfffffffe, RZ, 0xc0, !PT ;  /* 0xfffffffe06067812 */ /* 0x000fc800078ec0ff */
[----:B------:R-:W-:-:S04]  /*13180*/  IADD3 R3, R3, -R6, RZ ;  /* 0x8000000603037210 */ /* 0x000fc80007ffe0ff */
[----:B------:R-:W-:-:S04]  /*13190*/  SHF.L.U32 R3, R3, 0x1f, RZ ;  /* 0x0000001f03037819 */ /* 0x000fc800000006ff */
[----:B------:R-:W0:Y:S02]  /*131a0*/  SYNCS.PHASECHK.TRANS64.TRYWAIT P0, [R23+URZ+0x32420], R3 ;  /* 0x03242003170075a7 */ /* 0x000e24000800017f */
[----:B0-----:R-:W-:Y:S05]  /*131b0*/  @!P0 BRA `(.L_x_10581) ;  /* 0x00000074001c8947 */ /* 0x001fea0003800000 */
.L_x_10754:
[----:B------:R-:W-:Y:S05]  /*131c0*/  BSYNC B1 ;  /* 0x0000000000017941 */ /* 0x000fea0003800000 */
.L_x_10580:
        /* <DEDUP_REMOVED lines=10> */
.L_x_10755:
[----:B------:R-:W-:Y:S05]  /*13270*/  BSYNC B2 ;  /* 0x0000000000027941 */ /* 0x000fea0003800000 */
.L_x_10584:
        /* <DEDUP_REMOVED lines=9> */
.L_x_10587:
[----:B------:R-:W-:Y:S05]  /*13310*/  BSYNC B2 ;  /* 0x0000000000027941 */ /* 0x000fea0003800000 */
.L_x_10586:
        /* <DEDUP_REMOVED lines=12> */
.L_x_10588:
        /* <DEDUP_REMOVED lines=13> */
.L_x_10756:
[----:B------:R-:W-:Y:S05]  /*134b0*/  BSYNC B2 ;  /* 0x0000000000027941 */ /* 0x000fea0003800000 */
.L_x_10589:
        /* <DEDUP_REMOVED lines=11> */
.L_x_10592:
[----:B------:R-:W-:Y:S05]  /*13570*/  BSYNC B2 ;  /* 0x0000000000027941 */ /* 0x000fea0003800000 */
.L_x_10591:
        /* <DEDUP_REMOVED lines=9> */
.L_x_10593:
        /* <DEDUP_REMOVED lines=15> */
.L_x_10594:
        /* <DEDUP_REMOVED lines=15> */
.L_x_10595:
        /* <DEDUP_REMOVED lines=15> */
.L_x_10596:
        /* <DEDUP_REMOVED lines=10> */
.L_x_10583:
[----:B------:R-:W-:Y:S05]  /*13980*/  BSYNC B1 ;  /* 0x0000000000017941 */ /* 0x000fea0003800000 */
.L_x_10582:
        /* <DEDUP_REMOVED lines=9> */
.L_x_10612:
        /* <DEDUP_REMOVED lines=11> */
.L_x_10757:
[----:B------:R-:W-:Y:S05]  /*13ad0*/  BSYNC B2 ;  /* 0x0000000000027941 */ /* 0x000fea0003800000 */
.L_x_10599:
[----:B------:R-:W-:Y:S04]  /*13ae0*/  BSSY B2, `(.L_x_10601) ;  /* 0x0000009000027945 */ /* 0x000fe80003800000 */
[----:B------:R-:W-:Y:S05]  /*13af0*/  @P2 BRA `(.L_x_10602) ;  /* 0x00000000001c2947 */ /* 0x000fea0003800000 */
[----:B------:R-:W1:Y:S02]  /*13b00*/  S2R R3, SR_TID.X ;  /* 0x0000000000037919 */ /* 0x000e640000002100 */
[----:B-1----:R-:W-:Y:S02]  /*13b10*/  LOP3.LUT R7, R3, 0x1f, RZ, 0xc0, !PT ;  /* 0x0000001f03077812 */ /* 0x002fe400078ec0ff */
[----:B------:R-:W-:Y:S02]  /*13b20*/  MOV R3, 0x3000 ;  /* 0x0000300000037802 */ /* 0x000fe40000000f00 */
[----:B------:R-:W-:Y:S02]  /*13b30*/  ISETP.NE.AND P1, PT, R7, RZ, PT ;  /* 0x000000ff0700720c */ /* 0x000fe40003f25270 */
[----:B------:R1:W-:Y:S11]  /*13b40*/  SYNCS.ARRIVE.TRANS64 RZ, [R6+URZ+0x32490], R3 ;  /* 0x0324900306ff79a7 */ /* 0x0003f6000800003f */
[----:B-1----:R-:W-:Y:S05]  /*13b50*/  @!P1 BRA `(.L_x_10602) ;  /* 0x0000000000049947 */ /* 0x002fea0003800000 */
[----:B------:R-:W-:Y:S01]  /*13b60*/  BPT.TRAP 0x1 ;  /* 0x000000040000795c */ /* 0x000fe20000300000 */
.L_x_10602:
[----:B------:R-:W-:Y:S05]  /*13b70*/  BSYNC B2 ;  /* 0x0000000000027941 */ /* 0x000fea0003800000 */
.L_x_10601:
        /* <DEDUP_REMOVED lines=11> */
.L_x_10603:
        /* <DEDUP_REMOVED lines=13> */
.L_x_10758:
[----:B------:R-:W-:Y:S05]  /*13d00*/  BSYNC B2 ;  /* 0x0000000000027941 */ /* 0x000fea0003800000 */
.L_x_10604:
[----:B------:R-:W-:Y:S01]  /*13d10*/  BSSY B2, `(.L_x_10606) ;  /* 0x000000b000027945 */ /* 0x000fe20003800000 */
[----:B01----:R-:W-:Y:S02]  /*13d20*/  IMAD.MOV.U32 R2, RZ, RZ, 0x0 ;  /* 0x00000000ff027424 */ /* 0x003fe400078e00ff */
[----:B------:R-:W-:Y:S01]  /*13d30*/  IMAD.MOV.U32 R3, RZ, RZ, 0x12f00000 ;  /* 0x12f00000ff037424 */ /* 0x000fe200078e00ff */
[----:B------:R-:W-:Y:S06]  /*13d40*/  @P2 BRA `(.L_x_10607) ;  /* 0x00000000001c2947 */ /* 0x000fec0003800000 */
[----:B------:R-:W0:Y:S02]  /*13d50*/  S2R R7, SR_TID.X ;  /* 0x0000000000077919 */ /* 0x000e240000002100 */
[----:B0-----:R-:W-:Y:S02]  /*13d60*/  LOP3.LUT R11, R7, 0x1f, RZ, 0xc0, !PT ;  /* 0x0000001f070b7812 */ /* 0x001fe400078ec0ff */
[----:B------:R-:W-:Y:S02]  /*13d70*/  MOV R7, 0xc000 ;  /* 0x0000c00000077802 */ /* 0x000fe40000000f00 */
[----:B------:R-:W-:Y:S02]  /*13d80*/  ISETP.NE.AND P1, PT, R11, RZ, PT ;  /* 0x000000ff0b00720c */ /* 0x000fe40003f25270 */
[----:B------:R0:W-:Y:S11]  /*13d90*/  SYNCS.ARRIVE.TRANS64 RZ, [R6+URZ+0x324b0], R7 ;  /* 0x0324b00706ff79a7 */ /* 0x0001f6000800003f */
[----:B0-----:R-:W-:Y:S05]  /*13da0*/  @!P1 BRA `(.L_x_10607) ;  /* 0x0000000000049947 */ /* 0x001fea0003800000 */
[----:B------:R-:W-:Y:S01]  /*13db0*/  BPT.TRAP 0x1 ;  /* 0x000000040000795c */ /* 0x000fe20000300000 */
.L_x_10607:
[----:B------:R-:W-:Y:S05]  /*13dc0*/  BSYNC B2 ;  /* 0x0000000000027941 */ /* 0x000fea0003800000 */
.L_x_10606:
        /* <DEDUP_REMOVED lines=9> */
.L_x_10608:
        /* <DEDUP_REMOVED lines=15> */
.L_x_10609:
        /* <DEDUP_REMOVED lines=15> */
.L_x_10610:
        /* <DEDUP_REMOVED lines=15> */
.L_x_10611:
        /* <DEDUP_REMOVED lines=10> */
.L_x_10598:
[----:B------:R-:W-:Y:S05]  /*141d0*/  BSYNC B1 ;  /* 0x0000000000017941 */ /* 0x000fea0003800000 */
.L_x_10597:
        /* <DEDUP_REMOVED lines=8> */
.L_x_10576:
[----:B------:R-:W-:Y:S05]  /*14260*/  BSYNC B0 ;  /* 0x0000000000007941 */ /* 0x000fea0003800000 */
.L_x_10575:
        /* <DEDUP_REMOVED lines=23> */
.L_x_10614:
        /* <DEDUP_REMOVED lines=20> */
.L_x_10617:
[----:B------:R-:W-:Y:S05]  /*14520*/  BSYNC B6 ;  /* 0x0000000000067941 */ /* 0x000fea0003800000 */
.L_x_10616:
        /* <DEDUP_REMOVED lines=20> */
.L_x_10620:
        /* <DEDUP_REMOVED lines=15> */
.L_x_10619:
[----:B------:R-:W-:Y:S05]  /*14760*/  BSYNC B6 ;  /* 0x0000000000067941 */ /* 0x000fea0003800000 */
.L_x_10618:
        /* <DEDUP_REMOVED lines=8> */
[----:B------:R-:W-:Y:S02]  /*147f0*/  ULDC UR4, c[0x0][0x2f4] ;  /* 0x0000bd0000047ab9 */ /* 0x000fe40000000800 */
[----:B0-----:R-:W-:Y:S01]  /*14800*/  @P0 IADD3.X R3, R30, UR5, RZ, P1, !PT ;  /* 0x000000051e030c10 */ /* 0x001fe20008ffe4ff */
[----:B------:R-:W-:-:S04]  /*14810*/  ULDC UR5, c[0x0][0x320] ;  /* 0x0000c80000057ab9 */ /* 0x000fc80000000800 */
[----:B------:R0:W4:Y:S01]  /*14820*/  @P0 LDG.E R32, desc[UR60][R2.64] ;  /* 0x0000003c02200981 */ /* 0x000122000c1e1900 */
[----:B-1----:R-:W-:Y:S02]  /*14830*/  ISETP.NE.AND P1, PT, R10, 0x1, PT ;  /* 0x000000010a00780c */ /* 0x002fe40003f25270 */
[C---:B---3--:R-:W-:Y:S01]  /*14840*/  LOP3.LUT R31, R21.reuse, 0x7f, RZ, 0xc0, !PT ;  /* 0x0000007f151f7812 */ /* 0x048fe200078ec0ff */
[----:B------:R-:W-:-:S03]  /*14850*/  IMAD.SHL.U32 R21, R21, 0x10, RZ ;  /* 0x0000001015157824 */ /* 0x000fc600078e00ff */
[----:B------:R-:W-:-:S07]  /*14860*/  SHF.R.U32.HI R31, RZ, 0x3, R31 ;  /* 0x00000003ff1f7819 */ /* 0x000fce000001161f */
[----:B------:R-:W1:Y:S01]  /*14870*/  @P1 LDC R5, c[0x0][0x434] ;  /* 0x00010d00ff051b82 */ /* 0x000e620000000800 */
[----:B------:R-:W-:-:S07]  /*14880*/  LOP3.LUT R21, R31, 0x70, R21, 0xf8, !PT ;  /* 0x000000701f157812 */ /* 0x000fce00078ef815 */
[----:B0-----:R-:W0:Y:S01]  /*14890*/  @P1 LDC R2, c[0x0][0x438] ;  /* 0x00010e00ff021b82 */ /* 0x001e220000000800 */
        /* <DEDUP_REMOVED lines=10> */
[--C-:B------:R-:W-:Y:S01]  /*14940*/  @!P0 SHF.R.S32.HI R7, RZ, 0x1f, R9.reuse ;  /* 0x0000001fff078819 */ /* 0x100fe20000011409 */
[----:B------:R-:W-:Y:S01]  /*14950*/  @!P0 IMAD.MOV.U32 R6, RZ, RZ, R9 ;  /* 0x000000ffff068224 */ /* 0x000fe200078e0009 */
[----:B----4-:R-:W-:-:S03]  /*14960*/  SHF.R.S32.HI R35, RZ, 0x1f, R32 ;  /* 0x0000001fff237819 */ /* 0x010fc60000011420 */
[----:B0-----:R-:W-:-:S04]  /*14970*/  @!P0 IMAD.WIDE.U32 R6, R32, R2, R6 ;  /* 0x0000000220068225 */ /* 0x001fc800078e0006 */
[----:B------:R-:W-:-:S04]  /*14980*/  @!P0 IMAD R2, R35, R2, RZ ;  /* 0x0000000223028224 */ /* 0x000fc800078e02ff */
[----:B------:R-:W-:Y:S01]  /*14990*/  @!P0 IMAD R3, R32, R3, R2 ;  /* 0x0000000320038224 */ /* 0x000fe200078e0202 */
[----:B-1----:R-:W-:-:S04]  /*149a0*/  @!P0 LEA R4, P1, R6, R4, 0x2 ;  /* 0x0000000406048211 */ /* 0x002fc800078210ff */
[----:B------:R-:W-:-:S04]  /*149b0*/  @!P0 IADD3 R3, R7, R3, RZ ;  /* 0x0000000307038210 */ /* 0x000fc80007ffe0ff */
[----:B------:R-:W-:-:S05]  /*149c0*/  @!P0 LEA.HI.X R5, R6, R5, R3, 0x2, P1 ;  /* 0x0000000506058211 */ /* 0x000fca00008f1403 */
[----:B------:R-:W2:Y:S01]  /*149d0*/  @!P0 LDG.E R11, desc[UR60][R4.64] ;  /* 0x0000003c040b8981 */ /* 0x000ea2000c1e1900 */
[----:B------:R-:W0:Y:S01]  /*149e0*/  S2R R20, SR_TID.X ;  /* 0x0000000000147919 */ /* 0x000e220000002100 */
[----:B------:R-:W-:-:S04]  /*149f0*/  IMAD.MOV R2, RZ, RZ, -R9 ;  /* 0x000000ffff027224 */ /* 0x000fc800078e0a09 */
[----:B------:R-:W-:Y:S01]  /*14a00*/  IMAD R0, R10, R2, R0 ;  /* 0x000000020a007224 */ /* 0x000fe200078e0200 */
[----:B------:R-:W-:-:S04]  /*14a10*/  ISETP.GT.U32.AND P0, PT, R21, 0x5f, PT ;  /* 0x0000005f1500780c */ /* 0x000fc80003f04070 */
[----:B------:R-:W-:Y:S01]  /*14a20*/  STL [R1+0x4], R0 ;  /* 0x0000040001007387 */ /* 0x000fe20000100800 */
[----:B------:R-:W-:-:S08]  /*14a30*/  LOP3.LUT R22, R22, 0xffffffdf, RZ, 0xc0, !PT ;  /* 0xffffffdf16167812 */ /* 0x000fd000078ec0ff */
[----:B------:R-:W-:-:S04]  /*14a40*/  @P0 LOP3.LUT R22, R22, 0x20, RZ, 0xfc, !PT ;  /* 0x0000002016160812 */ /* 0x000fc800078efcff */
[----:B------:R-:W-:Y:S01]  /*14a50*/  LOP3.LUT R22, R22, 0xfffffffd, RZ, 0xc0, !PT ;  /* 0xfffffffd16167812 */ /* 0x000fe200078ec0ff */
[----:B------:R-:W-:Y:S01]  /*14a60*/  UMOV UR6, 0xffffffff ;  /* 0xffffffff00067882 */ /* 0x000fe20000000000 */
[----:B--2---:R0:W-:Y:S02]  /*14a70*/  STL [R1], R11 ;  /* 0x0000000b01007387 */ /* 0x0041e40000100800 */
[C---:B0-----:R-:W-:Y:S02]  /*14a80*/  IMAD.SHL.U32 R11, R20.reuse, 0x8, RZ ;  /* 0x00000008140b7824 */ /* 0x041fe400078e00ff */
[----:B------:R-:W-:-:S03]  /*14a90*/  IMAD.SHL.U32 R20, R20, 0x8, RZ ;  /* 0x0000000814147824 */ /* 0x000fc600078e00ff */
[----:B------:R-:W-:Y:S02]  /*14aa0*/  LOP3.LUT R11, R11, 0x38, RZ, 0xc0, !PT ;  /* 0x000000380b0b7812 */ /* 0x000fe400078ec0ff */
[----:B------:R-:W-:Y:S02]  /*14ab0*/  LOP3.LUT R20, R20, 0x38, RZ, 0xc0, !PT ;  /* 0x0000003814147812 */ /* 0x000fe400078ec0ff */
[----:B------:R-:W-:Y:S02]  /*14ac0*/  ISETP.GE.AND P1, PT, R11, UR4, PT ;  /* 0x000000040b007c0c */ /* 0x000fe4000bf26270 */
[----:B------:R-:W-:-:S04]  /*14ad0*/  LOP3.LUT R12, R20, 0x40, RZ, 0xfc, !PT ;  /* 0x00000040140c7812 */ /* 0x000fc800078efcff */
[----:B------:R-:W-:Y:S02]  /*14ae0*/  ISETP.GE.AND P3, PT, R12, UR5, PT ;  /* 0x000000050c007c0c */ /* 0x000fe4000bf66270 */
[----:B------:R-:W-:-:S05]  /*14af0*/  LOP3.LUT R12, R11, 0x80, RZ, 0xfc, !PT ;  /* 0x000000800b0c7812 */ /* 0x000fca00078efcff */
[----:B------:R-:W-:-:S04]  /*14b00*/  @P1 LOP3.LUT R22, R22, 0x2, RZ, 0xfc, !PT ;  /* 0x0000000216161812 */ /* 0x000fc800078efcff */
[----:B------:R-:W-:Y:S02]  /*14b10*/  LOP3.LUT R22, R22, 0xffffffef, RZ, 0xc0, !PT ;  /* 0xffffffef16167812 */ /* 0x000fe400078ec0ff */
[----:B------:R-:W-:Y:S02]  /*14b20*/  ISETP.GE.AND P2, PT, R12, UR5, PT ;  /* 0x000000050c007c0c */ /* 0x000fe4000bf46270 */
[----:B------:R-:W-:Y:S02]  /*14b30*/  @P3 LOP3.LUT R22, R22, 0x10, RZ, 0xfc, !PT ;  /* 0x0000001016163812 */ /* 0x000fe400078efcff */
[C---:B------:R-:W-:Y:S02]  /*14b40*/  ISETP.GE.AND P0, PT, R11.reuse, UR5, PT ;  /* 0x000000050b007c0c */ /* 0x040fe4000bf06270 */
[----:B------:R-:W-:Y:S02]  /*14b50*/  LOP3.LUT R22, R22, 0xfffffffe, RZ, 0xc0, !PT ;  /* 0xfffffffe16167812 */ /* 0x000fe400078ec0ff */
[----:B------:R-:W-:-:S02]  /*14b60*/  LOP3.LUT R11, R11, 0xc0, RZ, 0xfc, !PT ;  /* 0x000000c00b0b7812 */ /* 0x000fc400078efcff */
[----:B------:R-:W-:Y:S02]  /*14b70*/  LOP3.LUT R22, R22, 0xfffffff7, RZ, 0xc0, !PT ;  /* 0xfffffff716167812 */ /* 0x000fe400078ec0ff */
[----:B------:R-:W-:Y:S02]  /*14b80*/  ISETP.GE.AND P1, PT, R11, UR5, PT ;  /* 0x000000050b007c0c */ /* 0x000fe4000bf26270 */
[----:B------:R-:W-:-:S04]  /*14b90*/  @P2 LOP3.LUT R22, R22, 0x8, RZ, 0xfc, !PT ;  /* 0x0000000816162812 */ /* 0x000fc800078efcff */
[----:B------:R-:W-:-:S04]  /*14ba0*/  @P0 LOP3.LUT R22, R22, 0x1, RZ, 0xfc, !PT ;  /* 0x0000000116160812 */ /* 0x000fc800078efcff */
[----:B------:R-:W-:-:S04]  /*14bb0*/  LOP3.LUT R22, R22, 0xfffffffb, RZ, 0xc0, !PT ;  /* 0xfffffffb16167812 */ /* 0x000fc800078ec0ff */
[----:B------:R-:W-:Y:S01]  /*14bc0*/  @P1 LOP3.LUT R22, R22, 0x4, RZ, 0xfc, !PT ;  /* 0x0000000416161812 */ /* 0x000fe200078efcff */
[----:B------:R-:W-:Y:S06]  /*14bd0*/  BRA.DIV UR6, `(.L_x_10621) ;  /* 0x0000005a06f87947 */ /* 0x000fec000b800000 */
.L_x_10761:
[----:B------:R-:W2:Y:S01]  /*14be0*/  LDL R0, [R1+0x68] ;  /* 0x0000680001007983 */ /* 0x000ea20000100800 */
[----:B------:R-:W-:Y:S02]  /*14bf0*/  SEL R2, RZ, 0x1, P0 ;  /* 0x00000001ff027807 */ /* 0x000fe40000000000 */
[----:B------:R-:W-:Y:S02]  /*14c00*/  LOP3.LUT R22, R22, 0xffffffbf, RZ, 0xc0, !PT ;  /* 0xffffffbf16167812 */ /* 0x000fe400078ec0ff */
[----:B------:R-:W-:Y:S01]  /*14c10*/  SHF.R.S32.HI R29, RZ, 0x1f, R18 ;  /* 0x0000001fff1d7819 */ /* 0x000fe20000011412 */
[----:B------:R0:W-:Y:S01]  /*14c20*/  STL [R1+0x64], R2 ;  /* 0x0000640201007387 */ /* 0x0001e20000100800 */
[----:B--2---:R-:W-:-:S13]  /*14c30*/  ISETP.NE.AND P0, PT, R0, 0x3, PT ;  /* 0x000000030000780c */ /* 0x004fda0003f05270 */
[----:B------:R-:W-:Y:S01]  /*14c40*/  @P0 LOP3.LUT R22, R22, 0x40, RZ, 0xfc, !PT ;  /* 0x0000004016160812 */ /* 0x000fe200078efcff */
[----:B0-----:R-:W-:Y:S06]  /*14c50*/  @!P0 BRA `(.L_x_10622) ;  /* 0x0000000000048947 */ /* 0x001fec0003800000 */
[----:B------:R-:W-:Y:S01]  /*14c60*/  BPT.TRAP 0x1 ;  /* 0x000000040000795c */ /* 0x000fe20000300000 */
.L_x_10622:
[----:B------:R-:W-:Y:S01]  /*14c70*/  IMAD R30, R25, 0x8, R23 ;  /* 0x00000008191e7824 */ /* 0x000fe200078e0217 */
[----:B------:R-:W-:Y:S01]  /*14c80*/  SHF.L.U32 R0, R27, 0x1f, RZ ;  /* 0x0000001f1b007819 */ /* 0x000fe200000006ff */
[----:B------:R-:W-:Y:S03]  /*14c90*/  BSSY B0, `(.L_x_10623) ;  /* 0x0000003000007945 */ /* 0x000fe60003800000 */
[----:B------:R-:W0:Y:S02]  /*14ca0*/  SYNCS.PHASECHK.TRANS64.TRYWAIT P0, [R30+URZ+0x32440], R0 ;  /* 0x032440001e0075a7 */ /* 0x000e24000800017f */
[----:B0-----:R-:W-:Y:S05]  /*14cb0*/  @!P0 BRA `(.L_x_10624) ;  /* 0x0000005800f48947 */ /* 0x001fea0003800000 */
.L_x_10762:
[----:B------:R-:W-:Y:S05]  /*14cc0*/  BSYNC B0 ;  /* 0x0000000000007941 */ /* 0x000fea0003800000 */
.L_x_10623:
[----:B------:R-:W0:Y:S01]  /*14cd0*/  LDL R2, [R1+0x4] ;  /* 0x0000040001027983 */ /* 0x000e220000100800 */
[----:B------:R-:W-:-:S03]  /*14ce0*/  ULDC.64 UR4, c[0x0][0x300] ;  /* 0x0000c00000047ab9 */ /* 0x000fc60000000a00 */
[----:B------:R-:W2:Y:S04]  /*14cf0*/  LDL R4, [R1] ;  /* 0x0000000001047983 */ /* 0x000ea80000100800 */
[----:B------:R-:W3:Y:S01]  /*14d00*/  LDL R6, [R1+0x14] ;  /* 0x0000140001067983 */ /* 0x000ee20000100800 */
[----:B------:R-:W-:Y:S02]  /*14d10*/  LOP3.LUT P2, RZ, R22, 0x2, RZ, 0xc0, !PT ;  /* 0x0000000216ff7812 */ /* 0x000fe4000784c0ff */
[----:B0-----:R-:W-:Y:S02]  /*14d20*/  SHF.R.S32.HI R0, RZ, 0x1f, R2 ;  /* 0x0000001fff007819 */ /* 0x001fe40000011402 */
[----:B--2---:R-:W-:-:S03]  /*14d30*/  SHF.R.S32.HI R5, RZ, 0x1f, R4 ;  /* 0x0000001fff057819 */ /* 0x004fc60000011404 */
[----:B------:R0:W-:Y:S01]  /*14d40*/  STL [R1+0x4c], R0 ;  /* 0x00004c0001007387 */ /* 0x0001e20000100800 */
[----:B---3--:R-:W-:-:S03]  /*14d50*/  IMAD R31, R8, -0x60, R6 ;  /* 0xffffffa0081f7824 */ /* 0x008fc600078e0206 */
[----:B------:R1:W-:Y:S01]  /*14d60*/  STL [R1+0x54], R5 ;  /* 0x0000540501007387 */ /* 0x0003e20000100800 */
[----:B------:R-:W2:Y:S01]  /*14d70*/  S2R R6, SR_TID.X ;  /* 0x0000000000067919 */ /* 0x000ea20000002100 */
[----:B0-----:R-:W-:-:S04]  /*14d80*/  IMAD R0, R0, UR4, RZ ;  /* 0x0000000400007c24 */ /* 0x001fc8000f8e02ff */
[C---:B------:R-:W-:Y:S02]  /*14d90*/  IMAD R0, R2.reuse, UR5, R0 ;  /* 0x0000000502007c24 */ /* 0x040fe4000f8e0200 */
[----:B------:R-:W-:Y:S01]  /*14da0*/  IMAD.WIDE.U32 R2, R2, UR4, RZ ;  /* 0x0000000402027c25 */ /* 0x000fe2000f8e00ff */
[----:B------:R-:W-:-:S04]  /*14db0*/  ULDC.64 UR4, c[0x0][0x310] ;  /* 0x0000c40000047ab9 */ /* 0x000fc80000000a00 */
[----:B------:R-:W-:Y:S01]  /*14dc0*/  IADD3 R3, R3, R0, RZ ;  /* 0x0000000003037210 */ /* 0x000fe20007ffe0ff */
[----:B------:R-:W-:-:S04]  /*14dd0*/  IMAD R0, R5, UR4, RZ ;  /* 0x0000000405007c24 */ /* 0x000fc8000f8e02ff */
[C---:B------:R-:W-:Y:S02]  /*14de0*/  IMAD R0, R4.reuse, UR5, R0 ;  /* 0x0000000504007c24 */ /* 0x040fe4000f8e0200 */
[----:B------:R-:W-:Y:S01]  /*14df0*/  IMAD.WIDE.U32 R2, R4, UR4, R2 ;  /* 0x0000000404027c25 */ /* 0x000fe2000f8e0002 */
[----:B------:R-:W-:Y:S01]  /*14e00*/  ULDC.64 UR4, c[0x0][0x308] ;  /* 0x0000c20000047ab9 */ /* 0x000fe20000000a00 */
[----:B------:R-:W1:Y:S02]  /*14e10*/  S2R R4, SR_TID.X ;  /* 0x0000000000047919 */ /* 0x000e640000002100 */
[----:B------:R-:W-:Y:S02]  /*14e20*/  IMAD.IADD R3, R3, 0x1, R0 ;  /* 0x0000000103037824 */ /* 0x000fe400078e0200 */
[----:B------:R-:W-:Y:S02]  /*14e30*/  IMAD R0, R29, UR4, RZ ;  /* 0x000000041d007c24 */ /* 0x000fe4000f8e02ff */
[----:B------:R-:W-:-:S04]  /*14e40*/  IMAD.WIDE.U32 R2, R18, UR4, R2 ;  /* 0x0000000412027c25 */ /* 0x000fc8000f8e0002 */
[----:B------:R-:W-:Y:S01]  /*14e50*/  IMAD R0, R18, UR5, R0 ;  /* 0x0000000512007c24 */ /* 0x000fe2000f8e0200 */
[----:B------:R-:W-:Y:S01]  /*14e60*/  ULDC.64 UR4, c[0x0][0x2e8] ;  /* 0x0000ba0000047ab9 */ /* 0x000fe20000000a00 */
[----:B--2---:R-:W-:-:S05]  /*14e70*/  IMAD.SHL.U32 R7, R6, 0x8, RZ ;  /* 0x0000000806077824 */ /* 0x004fca00078e00ff */
[----:B------:R-:W-:Y:S02]  /*14e80*/  LOP3.LUT R7, R7, 0x38, RZ, 0xc0, !PT ;  /* 0x0000003807077812 */ /* 0x000fe400078ec0ff */
[----:B-1----:R-:W-:Y:S01]  /*14e90*/  LOP3.LUT R5, R4, 0x7f, RZ, 0xc0, !PT ;  /* 0x0000007f04057812 */ /* 0x002fe200078ec0ff */
[----:B------:R-:W-:Y:S01]  /*14ea0*/  IMAD.IADD R4, R3, 0x1, R0 ;  /* 0x0000000103047824 */ /* 0x000fe200078e0200 */
[C---:B------:R-:W-:Y:S01]  /*14eb0*/  LEA R0, P0, R2.reuse, UR4, 0x1 ;  /* 0x0000000402007c11 */ /* 0x040fe2000f8008ff */
[----:B------:R-:W-:Y:S01]  /*14ec0*/  UMOV UR4, 0xffffffff ;  /* 0xffffffff00047882 */ /* 0x000fe20000000000 */
[----:B------:R-:W-:Y:S02]  /*14ed0*/  SHF.R.U32.HI R5, RZ, 0x3, R5 ;  /* 0x00000003ff057819 */ /* 0x000fe40000011605 */
[----:B------:R-:W-:-:S03]  /*14ee0*/  LEA.HI.X R4, R2, UR5, R4, 0x1, P0 ;  /* 0x0000000502047c11 */ /* 0x000fc600080f0c04 */
[----:B------:R-:W-:Y:S02]  /*14ef0*/  IMAD.IADD R31, R31, 0x1, -R5 ;  /* 0x000000011f1f7824 */ /* 0x000fe400078e0a05 */
[----:B------:R-:W-:-:S03]  /*14f00*/  IMAD R5, R25, 0x1800, R33 ;  /* 0x0000180019057824 */ /* 0x000fc600078e0221 */
        /* <DEDUP_REMOVED lines=54> */
.L_x_10776:
        /* <DEDUP_REMOVED lines=10> */
.L_x_10626:
        /* <DEDUP_REMOVED lines=11> */
.L_x_10627:
[----:B------:R1:W5:Y:S01]  /*153c0*/  LDL.LU R0, [R1+0x20] ;  /* 0x0000200001007983 */ /* 0x0003620000300800 */
[----:B------:R1:W-:Y:S02]  /*153d0*/  SYNCS.ARRIVE.TRANS64.A1T0 RZ, [R30+URZ+0x32430], RZ ;  /* 0x032430ff1eff79a7 */ /* 0x0003e4000810003f */
[----:B------:R-:W-:Y:S05]  /*153e0*/  WARPSYNC.ALL ;  /* 0x0000000000007948 */ /* 0x000fea0003800000 */
[----:B------:R-:W-:Y:S01]  /*153f0*/  ULDC.64 UR4, c[0x0][0xaf8] ;  /* 0x0002be0000047ab9 */ /* 0x000fe20000000a00 */
[----:B------:R-:W-:Y:S01]  /*15400*/  BSSY B6, `(.L_x_10628) ;  /* 0x000001d000067945 */ /* 0x000fe20003800000 */
[----:B------:R-:W-:Y:S01]  /*15410*/  BAR.SYNC.DEFER_BLOCKING 0x8, 0x180 ;  /* 0x0206000000007b1d */ /* 0x000fe20000010000 */
[----:B------:R-:W-:-:S04]  /*15420*/  ISETP.NE.U32.AND P0, PT, RZ, UR4, PT ;  /* 0x00000004ff007c0c */ /* 0x000fc8000bf05070 */
[----:B------:R-:W-:-:S04]  /*15430*/  ISETP.NE.AND.EX P0, PT, RZ, UR5, PT, P0 ;  /* 0x00000005ff007c0c */ /* 0x000fc8000bf05300 */
[----:B0-----:R-:W-:-:S05]  /*15440*/  SEL R3, R36, RZ, !P0 ;  /* 0x000000ff24037207 */ /* 0x001fca0004000000 */
        /* <DEDUP_REMOVED lines=24> */
.L_x_10629:
[----:B------:R-:W-:Y:S05]  /*155d0*/  BSYNC B6 ;  /* 0x0000000000067941 */ /* 0x000fea0003800000 */
.L_x_10628:
[----:B0-----:R-:W2:Y:S01]  /*155e0*/  LDL R0, [R1+0x34] ;  /* 0x0000340001007983 */ /* 0x001ea20000100800 */
[----:B------:R-:W0:Y:S03]  /*155f0*/  LDC R6, c[0x0][0x448] ;  /* 0x00011200ff067b82 */ /* 0x000e260000000800 */
[----:B------:R-:W3:Y:S04]  /*15600*/  LDL R21, [R1+0x3c] ;  /* 0x00003c0001157983 */ /* 0x000ee80000100800 */
[----:B------:R-:W4:Y:S01]  /*15610*/  LDL R20, [R1+0x10] ;  /* 0x0000100001147983 */ /* 0x000f220000100800 */
[----:B------:R-:W1:Y:S01]  /*15620*/  S2R R2, SR_TID.X ;  /* 0x0000000000027919 */ /* 0x000e620000002100 */
[----:B------:R-:W-:Y:S01]  /*15630*/  IMAD.SHL.U32 R17, R17, 0x80, RZ ;  /* 0x0000008011117824 */ /* 0x000fe200078e00ff */
[----:B------:R-:W-:Y:S01]  /*15640*/  ULDC.64 UR4, c[0x0][0x298] ;  /* 0x0000a60000047ab9 */ /* 0x000fe20000000a00 */
[----:B------:R0:W5:Y:S02]  /*15650*/  LDL R9, [R1+0x18] ;  /* 0x0000180001097983 */ /* 0x0001640000100800 */
[----:B0-----:R-:W-:-:S13]  /*15660*/  ISETP.NE.AND P0, PT, R6, 0x1, PT ;  /* 0x000000010600780c */ /* 0x001fda0003f05270 */
[----:B------:R-:W0:Y:S01]  /*15670*/  @P0 LDC R3, c[0x0][0x450] ;  /* 0x00011400ff030b82 */ /* 0x000e220000000800 */
[----:B-1----:R-:W-:-:S04]  /*15680*/  LOP3.LUT R2, R2, 0x7f, RZ, 0xc0, !PT ;  /* 0x0000007f02027812 */ /* 0x002fc800078ec0ff */
[----:B------:R-:W-:Y:S01]  /*15690*/  SHF.R.U32.HI R2, RZ, 0x3, R2 ;  /* 0x00000003ff027819 */ /* 0x000fe20000011602 */
[----:B------:R-:W1:Y:S02]  /*156a0*/  S2R R5, SR_TID.X ;  /* 0x0000000000057919 */ /* 0x000e640000002100 */
[----:B-1----:R-:W-:-:S05]  /*156b0*/  IMAD.SHL.U32 R7, R5, 0x8, RZ ;  /* 0x0000000805077824 */ /* 0x002fca00078e00ff */
[----:B------:R-:W-:Y:S01]  /*156c0*/  LOP3.LUT R7, R7, 0x38, RZ, 0xc0, !PT ;  /* 0x0000003807077812 */ /* 0x000fe200078ec0ff */
[----:B--2---:R-:W-:Y:S02]  /*156d0*/  IMAD.MOV.U32 R4, RZ, RZ, R0 ;  /* 0x000000ffff047224 */ /* 0x004fe400078e0000 */
[----:B------:R-:W1:Y:S02]  /*156e0*/  S2R R0, SR_TID.X ;  /* 0x0000000000007919 */ /* 0x000e640000002100 */
[----:B-1----:R-:W-:-:S05]  /*156f0*/  IMAD.SHL.U32 R0, R0, 0x10, RZ ;  /* 0x0000001000007824 */ /* 0x002fca00078e00ff */
[----:B------:R-:W-:Y:S02]  /*15700*/  LOP3.LUT R0, R2, 0x70, R0, 0xf8, !PT ;  /* 0x0000007002007812 */ /* 0x000fe400078ef800 */
[----:B------:R-:W1:Y:S02]  /*15710*/  @P0 LDC R2, c[0x0][0x44c] ;  /* 0x00011300ff020b82 */ /* 0x000e640000000800 */
[----:B------:R-:W-:Y:S01]  /*15720*/  LOP3.LUT R36, R0, R17, RZ, 0xfc, !PT ;  /* 0x0000001100247212 */ /* 0x000fe200078efcff */
[----:B------:R-:W-:-:S03]  /*15730*/  IMAD R4, R4, UR4, RZ ;  /* 0x0000000404047c24 */ /* 0x000fc6000f8e02ff */
[----:B------:R-:W-:Y:S01]  /*15740*/  MOV R0, R36 ;  /* 0x0000002400007202 */ /* 0x000fe20000000f00 */
[----:B------:R-:W-:Y:S02]  /*15750*/  IMAD R4, R37, UR5, R4 ;  /* 0x0000000525047c24 */ /* 0x000fe4000f8e0204 */
[----:B-1----:R-:W-:-:S05]  /*15760*/  @P0 IMAD.HI.U32 R2, R36, R2, RZ ;  /* 0x0000000224020227 */ /* 0x002fca00078e00ff */
[----:B0-----:R-:W-:Y:S01]  /*15770*/  @P0 SHF.R.U32.HI R0, RZ, R3, R2 ;  /* 0x00000003ff000219 */ /* 0x001fe20000011602 */
        /* <DEDUP_REMOVED lines=26> */
[C---:B------:R-:W-:Y:S01]  /*15920*/  LEA R0, P0, R2.reuse, UR4, 0x1 ;  /* 0x0000000402007c11 */ /* 0x040fe2000f8008ff */
[----:B------:R-:W-:Y:S01]  /*15930*/  ULDC UR4, c[0x0][0x2b8] ;  /* 0x0000ae0000047ab9 */ /* 0x000fe20000000800 */
[----:B------:R-:W-:Y:S02]  /*15940*/  IADD3 R3, R3, R4, RZ ;  /* 0x0000000403037210 */ /* 0x000fe40007ffe0ff */
[----:B------:R-:W-:Y:S02]  /*15950*/  LOP3.LUT R20, R5, 0x7f, RZ, 0xc0, !PT ;  /* 0x0000007f05147812 */ /* 0x000fe400078ec0ff */
[----:B------:R-:W-:Y:S01]  /*15960*/  LEA.HI.X R3, R2, UR5, R3, 0x1, P0 ;  /* 0x0000000502037c11 */ /* 0x000fe200080f0c03 */
[----:B------:R-:W-:Y:S01]  /*15970*/  UMOV UR5, 0xffffffff ;  /* 0xffffffff00057882 */ /* 0x000fe20000000000 */
[----:B------:R-:W-:-:S02]  /*15980*/  ISETP.GE.AND P1, PT, R7, UR4, PT ;  /* 0x0000000407007c0c */ /* 0x000fc4000bf26270 */
        /* <DEDUP_REMOVED lines=9> */
[----:B------:R2:W-:Y:S09]  /*15a20*/  STL [R1+0x20], R6 ;  /* 0x0000200601007387 */ /* 0x0005f20000100800 */
[----:B0-----:R-:W-:-:S05]  /*15a30*/  @!P0 LEA R5, P2, R7, R5, 0x1 ;  /* 0x0000000507058211 */ /* 0x001fca00078408ff */
[----:B-1----:R-:W-:-:S05]  /*15a40*/  @!P0 IMAD.X R4, RZ, RZ, R4, P2 ;  /* 0x000000ffff048224 */ /* 0x002fca00010e0604 */
[----:B------:R-:W-:-:S04]  /*15a50*/  @!P0 LOP3.LUT R5, R5, R4, RZ, 0x3c, !PT ;  /* 0x0000000405058212 */ /* 0x000fc800078e3cff */
[----:B------:R-:W-:-:S04]  /*15a60*/  @!P0 LOP3.LUT R4, R5, R4, RZ, 0x3c, !PT ;  /* 0x0000000405048212 */ /* 0x000fc800078e3cff */
[----:B------:R-:W-:-:S05]  /*15a70*/  @!P0 LOP3.LUT R5, R5, R4, RZ, 0x3c, !PT ;  /* 0x0000000405058212 */ /* 0x000fca00078e3cff */
[----:B------:R-:W-:Y:S01]  /*15a80*/  @!PT LDS RZ, [RZ] ;  /* 0x00000000fffff984 */ /* 0x000fe20000000800 */
[----:B------:R0:W-:Y:S01]  /*15a90*/  @!P0 LDGSTS.E.BYPASS.LTC128B.128 [R26+0x18400], desc[UR60][R4.64], !P1 ;  /* 0x18400000041a8fae */ /* 0x0001e2000c901d7c */
[----:B------:R-:W-:Y:S02]  /*15aa0*/  ISETP.GE.AND P0, PT, R6, R2, PT ;  /* 0x000000020600720c */ /* 0x000fe40003f06270 */
[----:B--2---:R-:W-:-:S05]  /*15ab0*/  IADD3 R6, R17, 0x20, RZ ;  /* 0x0000002011067810 */ /* 0x004fca0007ffe0ff */
[----:B------:R-:W-:Y:S04]  /*15ac0*/  STL [R1+0x24], R6 ;  /* 0x0000240601007387 */ /* 0x000fe80000100800 */
[----:B0-----:R-:W0:Y:S04]  /*15ad0*/  SHFL.IDX PT, R5, R0, 0x1, 0x181f ;  /* 0x00381f0000057f89 */ /* 0x001e2800000e0000 */
[----:B------:R-:W1:Y:S04]  /*15ae0*/  SHFL.IDX PT, R4, R3, 0x1, 0x181f ;  /* 0x00381f0003047f89 */ /* 0x000e6800000e0000 */
[----:B------:R-:W-:Y:S01]  /*15af0*/  STL [R1+0x28], R8 ;  /* 0x0000280801007387 */ /* 0x000fe20000100800 */
[----:B0-----:R-:W-:-:S05]  /*15b00*/  @!P0 LEA R5, P2, R7, R5, 0x1 ;  /* 0x0000000507058211 */ /* 0x001fca00078408ff */
[----:B-1----:R-:W-:-:S05]  /*15b10*/  @!P0 IMAD.X R4, RZ, RZ, R4, P2 ;  /* 0x000000ffff048224 */ /* 0x002fca00010e0604 */
[----:B------:R-:W-:-:S04]  /*15b20*/  @!P0 LOP3.LUT R5, R5, R4, RZ, 0x3c, !PT ;  /* 0x0000000405058212 */ /* 0x000fc800078e3cff */
[----:B------:R-:W-:-:S04]  /*15b30*/  @!P0 LOP3.LUT R4, R5, R4, RZ, 0x3c, !PT ;  /* 0x0000000405048212 */ /* 0x000fc800078e3cff */
[----:B------:R-:W-:-:S05]  /*15b40*/  @!P0 LOP3.LUT R5, R5, R4, RZ, 0x3c, !PT ;  /* 0x0000000405058212 */ /* 0x000fca00078e3cff */
[----:B------:R0:W-:Y:S01]  /*15b50*/  @!P0 LDGSTS.E.BYPASS.LTC128B.128 [R26+0x18c00], desc[UR60][R4.64], !P1 ;  /* 0x18c00000041a8fae */ /* 0x0001e2000c901d7c */
[----:B------:R-:W-:-:S03]  /*15b60*/  ISETP.GE.AND P0, PT, R6, R2, PT ;  /* 0x000000020600720c */ /* 0x000fc60003f06270 */
[----:B------:R-:W-:Y:S04]  /*15b70*/  SHFL.IDX PT, R6, R3, 0x3, 0x181f ;  /* 0x00781f0003067f89 */ /* 0x000fe800000e0000 */
[----:B0-----:R-:W0:Y:S04]  /*15b80*/  SHFL.IDX PT, R5, R0, 0x2, 0x181f ;  /* 0x00581f0000057f89 */ /* 0x001e2800000e0000 */
[----:B------:R-:W1:Y:S02]  /*15b90*/  SHFL.IDX PT, R4, R3, 0x2, 0x181f ;  /* 0x00581f0003047f89 */ /* 0x000e6400000e0000 */
[----:B0-----:R-:W-:-:S05]  /*15ba0*/  @!P0 LEA R5, P2, R7, R5, 0x1 ;  /* 0x0000000507058211 */ /* 0x001fca00078408ff */
[----:B-1----:R-:W-:-:S05]  /*15bb0*/  @!P0 IMAD.X R4, RZ, RZ, R4, P2 ;  /* 0x000000ffff048224 */ /* 0x002fca00010e0604 */
[----:B------:R-:W-:-:S04]  /*15bc0*/  @!P0 LOP3.LUT R5, R5, R4, RZ, 0x3c, !PT ;  /* 0x0000000405058212 */ /* 0x000fc800078e3cff */
[----:B------:R-:W-:-:S04]  /*15bd0*/  @!P0 LOP3.LUT R4, R5, R4, RZ, 0x3c, !PT ;  /* 0x0000000405048212 */ /* 0x000fc800078e3cff */
[----:B------:R-:W-:-:S05]  /*15be0*/  @!P0 LOP3.LUT R5, R5, R4, RZ, 0x3c, !PT ;  /* 0x0000000405058212 */ /* 0x000fca00078e3cff */
[----:B------:R0:W-:Y:S01]  /*15bf0*/  @!P0 LDGSTS.E.BYPASS.LTC128B.128 [R26+0x19400], desc[UR60][R4.64], !P1 ;  /* 0x19400000041a8fae */ /* 0x0001e2000c901d7c */
[----:B------:R-:W-:Y:S01]  /*15c00*/  ISETP.GE.AND P0, PT, R8, R2, PT ;  /* 0x000000020800720c */ /* 0x000fe20003f06270 */
[----:B------:R-:W-:-:S05]  /*15c10*/  VIADD R8, R17, 0x40 ;  /* 0x0000004011087836 */ /* 0x000fca0000000000 */
[----:B------:R-:W-:Y:S04]  /*15c20*/  STL [R1+0x2c], R8 ;  /* 0x00002c0801007387 */ /* 0x000fe80000100800 */
[----:B0-----:R-:W0:Y:S03]  /*15c30*/  SHFL.IDX PT, R4, R0, 0x3, 0x181f ;  /* 0x00781f0000047f89 */ /* 0x001e2600000e0000 */
[----:B0-----:R-:W-:-:S05]  /*15c40*/  @!P0 LEA R5, P2, R7, R4, 0x1 ;  /* 0x0000000407058211 */ /* 0x001fca00078408ff */
[----:B------:R-:W-:Y:S02]  /*15c50*/  @!P0 IMAD.X R4, RZ, RZ, R6, P2 ;  /* 0x000000ffff048224 */ /* 0x000fe400010e0606 */
[----:B------:R-:W-:Y:S03]  /*15c60*/  SHFL.IDX PT, R6, R3, 0x4, 0x181f ;  /* 0x00981f0003067f89 */ /* 0x000fe600000e0000 */
[----:B------:R-:W-:-:S04]  /*15c70*/  @!P0 LOP3.LUT R5, R5, R4, RZ, 0x3c, !PT ;  /* 0x0000000405058212 */ /* 0x000fc800078e3cff */
[----:B------:R-:W-:-:S04]  /*15c80*/  @!P0 LOP3.LUT R4, R5, R4, RZ, 0x3c, !PT ;  /* 0x0000000405048212 */ /* 0x000fc800078e3cff */
[----:B------:R-:W-:-:S05]  /*15c90*/  @!P0 LOP3.LUT R5, R5, R4, RZ, 0x3c, !PT ;  /* 0x0000000405058212 */ /* 0x000fca00078e3cff */
[----:B------:R0:W-:Y:S01]  /*15ca0*/  @!P0 LDGSTS.E.BYPASS.LTC128B.128 [R26+0x19c00], desc[UR60][R4.64], !P1 ;  /* 0x19c00000041a8fae */ /* 0x0001e2000c901d7c */
[----:B------:R-:W-:Y:S02]  /*15cb0*/  ISETP.GE.AND P0, PT, R8, R2, PT ;  /* 0x000000020800720c */ /* 0x000fe40003f06270 */
[----:B------:R-:W-:-:S05]  /*15cc0*/  IADD3 R8, R17, 0x50, RZ ;  /* 0x0000005011087810 */ /* 0x000fca0007ffe0ff */
[----:B------:R-:W-:Y:S04]  /*15cd0*/  STL [R1+0x30], R8 ;  /* 0x0000300801007387 */ /* 0x000fe80000100800 */
[----:B0-----:R-:W0:Y:S02]  /*15ce0*/  SHFL.IDX PT, R4, R0, 0x4, 0x181f ;  /* 0x00981f0000047f89 */ /* 0x001e2400000e0000 */
[----:B0-----:R-:W-:-:S05]  /*15cf0*/  @!P0 LEA R5, P2, R7, R4, 0x1 ;  /* 0x0000000407058211 */ /* 0x001fca00078408ff */
[----:B------:R-:W-:Y:S02]  /*15d00*/  @!P0 IMAD.X R4, RZ, RZ, R6, P2 ;  /* 0x000000ffff048224 */ /* 0x000fe400010e0606 */
[----:B------:R-:W-:Y:S03]  /*15d10*/  SHFL.IDX PT, R6, R3, 0x5, 0x181f ;  /* 0x00b81f0003067f89 */ /* 0x000fe600000e0000 */
        /* <DEDUP_REMOVED lines=11> */
[-C--:B------:R-:W-:Y:S01]  /*15dd0*/  @!P0 LOP3.LUT R5, R5, R4.reuse, RZ, 0x3c, !PT ;  /* 0x0000000405058212 */ /* 0x080fe200078e3cff */
[----:B------:R-:W-:Y:S03]  /*15de0*/  SHFL.IDX PT, R3, R3, 0x7, 0x181f ;  /* 0x00f81f0003037f89 */ /* 0x000fe600000e0000 */
        /* <DEDUP_REMOVED lines=12> */
.L_x_10793:
[----:B0-----:R-:W-:-:S05]  /*15eb0*/  VIADD R4, R17, 0x70 ;  /* 0x0000007011047836 */ /* 0x001fca0000000000 */
        /* <DEDUP_REMOVED lines=10> */
.L_x_10631:
[----:B------:R-:W-:Y:S02]  /*15f60*/  PLOP3.LUT P1, PT, P1, P0, PT, 0xa2, 0x0 ;  /* 0x000000000000781c */ /* 0x000fe40000f21472 */
[----:B------:R-:W-:-:S08]  /*15f70*/  @P0 R2UR P1, UR4, R23 ;  /* 0x00000000170402ca */ /* 0x000fd00000020000 */
[----:B------:R-:W-:-:S05]  /*15f80*/  @P0 PLOP3.LUT P0, PT, P1, PT, PT, 0x80, 0x0 ;  /* 0x000000000000081c */ /* 0x000fca0000f0f070 */
[----:B------:R-:W-:Y:S01]  /*15f90*/  @!P1 SYNCS.ARRIVE.TRANS64.RED.A0T1 RZ, [UR4+0x32400], RZ ;  /* 0x032400ffffff99a7 */ /* 0x000fe20008200404 */
[----:B------:R-:W-:Y:S07]  /*15fa0*/  @!P1 ARRIVES.LDGSTSBAR.64.TRANSCNT [UR4+0x32400] ;  /* 0x03240000ff0099b0 */ /* 0x000fee0008000a84 */
[----:B------:R-:W-:Y:S05]  /*15fb0*/  @P0 BRA.U.ANY `(.L_x_10631) ;  /* 0xfffffffd00e80947 */ /* 0x000fea000393ffff */
[----:B------:R-:W-:Y:S01]  /*15fc0*/  NOP ;  /* 0x0000000000007918 */ /* 0x000fe20000000000 */
[----:B------:R-:W-:Y:S01]  /*15fd0*/  IADD3 R0, R23, 0x22400, RZ ;  /* 0x0002240017007810 */ /* 0x000fe20007ffe0ff */
[----:B------:R1:W-:Y:S01]  /*15fe0*/  SYNCS.ARRIVE.TRANS64.A1T0 RZ, [R23+URZ+0x32400], RZ ;  /* 0x032400ff17ff79a7 */ /* 0x0003e2000810003f */
[----:B------:R-:W-:Y:S02]  /*15ff0*/  BSSY B6, `(.L_x_10632) ;  /* 0x0000013000067945 */ /* 0x000fe40003800000 */
        /* <DEDUP_REMOVED lines=18> */
.L_x_10633:
[----:B------:R-:W-:Y:S05]  /*16120*/  BSYNC B6 ;  /* 0x0000000000067941 */ /* 0x000fea0003800000 */
.L_x_10632:
[----:B0-----:R-:W2:Y:S01]  /*16130*/  LDL.LU R2, [R1+0x34] ;  /* 0x0000340001027983 */ /* 0x001ea20000300800 */
[----:B------:R-:W0:Y:S01]  /*16140*/  LDC R6, c[0x0][0x448] ;  /* 0x00011200ff067b82 */ /* 0x000e220000000800 */
[----:B------:R-:W-:Y:S02]  /*16150*/  ULDC.64 UR4, c[0x0][0x398] ;  /* 0x0000e60000047ab9 */ /* 0x000fe40000000a00 */
[----:B------:R-:W3:Y:S04]  /*16160*/  LDL.LU R21, [R1+0x3c] ;  /* 0x00003c0001157983 */ /* 0x000ee80000300800 */
[----:B------:R-:W4:Y:S01]  /*16170*/  LDL.LU R20, [R1+0x10] ;  /* 0x0000100001147983 */ /* 0x000f220000300800 */
[----:B------:R-:W-:Y:S01]  /*16180*/  IMAD.MOV.U32 R4, RZ, RZ, R36 ;  /* 0x000000ffff047224 */ /* 0x000fe200078e0024 */
[----:B------:R-:W1:Y:S01]  /*16190*/  S2R R8, SR_TID.X ;  /* 0x0000000000087919 */ /* 0x000e620000002100 */
[----:B0-----:R-:W-:-:S13]  /*161a0*/  ISETP.NE.AND P0, PT, R6, 0x1, PT ;  /* 0x000000010600780c */ /* 0x001fda0003f05270 */
[----:B------:R-:W0:Y:S01]  /*161b0*/  @P0 LDC R5, c[0x0][0x450] ;  /* 0x00011400ff050b82 */ /* 0x000e220000000800 */
[----:B-1----:R-:W-:-:S05]  /*161c0*/  IMAD.SHL.U32 R7, R8, 0x8, RZ ;  /* 0x0000000808077824 */ /* 0x002fca00078e00ff */
[----:B------:R-:W-:Y:S01]  /*161d0*/  LOP3.LUT R7, R7, 0x38, RZ, 0xc0, !PT ;  /* 0x0000003807077812 */ /* 0x000fe200078ec0ff */
[----:B--2---:R-:W-:Y:S02]  /*161e0*/  IMAD R0, R2, UR4, RZ ;  /* 0x0000000402007c24 */ /* 0x004fe4000f8e02ff */
        /* <DEDUP_REMOVED lines=13> */
[----:B------:R-:W-:-:S03]  /*162c0*/  SHF.L.U32 R20, R8, 0x3, RZ ;  /* 0x0000000308147819 */ /* 0x000fc600000006ff */
[----:B------:R-:W-:Y:S02]  /*162d0*/  IADD3 R3, R3, R0, RZ ;  /* 0x0000000003037210 */ /* 0x000fe40007ffe0ff */
[----:B------:R-:W1:Y:S01]  /*162e0*/  @P0 LDC R0, c[0x0][0x44c] ;  /* 0x00011300ff000b82 */ /* 0x000e620000000800 */
[----:B------:R-:W-:-:S04]  /*162f0*/  LOP3.LUT R20, R20, 0x38, RZ, 0xc0, !PT ;  /* 0x0000003814147812 */ /* 0x000fc800078ec0ff */
[C---:B------:R-:W-:Y:S02]  /*16300*/  LOP3.LUT R10, R20.reuse, 0x40, RZ, 0xfc, !PT ;  /* 0x00000040140a7812 */ /* 0x040fe400078efcff */
[C---:B------:R-:W-:Y:S02]  /*16310*/  LOP3.LUT R9, R20.reuse, 0x80, RZ, 0xfc, !PT ;  /* 0x0000008014097812 */ /* 0x040fe400078efcff */
[----:B------:R-:W-:Y:S01]  /*16320*/  LOP3.LUT R8, R20, 0xc0, RZ, 0xfc, !PT ;  /* 0x000000c014087812 */ /* 0x000fe200078efcff */
[----:B-1----:R-:W-:-:S05]  /*16330*/  @P0 IMAD.HI.U32 R0, R36, R0, RZ ;  /* 0x0000000024000227 */ /* 0x002fca00078e00ff */
[----:B0-----:R-:W-:-:S04]  /*16340*/  @P0 SHF.R.U32.HI R4, RZ, R5, R0 ;  /* 0x00000005ff040219 */ /* 0x001fc80000011600 */
[--C-:B------:R-:W-:Y:S01]  /*16350*/  SHF.R.S32.HI R5, RZ, 0x1f, R4.reuse ;  /* 0x0000001fff057819 */ /* 0x100fe20000011404 */
[----:B------:R-:W-:Y:S02]  /*16360*/  IMAD.MOV R0, RZ, RZ, -R4 ;  /* 0x000000ffff007224 */ /* 0x000fe400078e0a04 */
[----:B------:R-:W-:-:S04]  /*16370*/  IMAD.WIDE.U32 R2, R4, UR4, R2 ;  /* 0x0000000404027c25 */ /* 0x000fc8000f8e0002 */
        /* <DEDUP_REMOVED lines=18> */
[----:B------:R-:W-:Y:S01]  /*164a0*/  ISETP.GE.AND P1, PT, R8, UR4, PT ;  /* 0x0000000408007c0c */ /* 0x000fe2000bf26270 */
[----:B------:R-:W-:-:S12]  /*164b0*/  BRA.DIV UR5, `(.L_x_10634) ;  /* 0x0000005605c47947 */ /* 0x000fd8000b800000 */
[----:B------:R-:W2:Y:S04]  /*164c0*/  LDL.LU R3, [R1+0x28] ;  /* 0x0000280001037983 */ /* 0x000ea80000300800 */
[----:B------:R-:W3:Y:S04]  /*164d0*/  LDL.LU R10, [R1+0x20] ;  /* 0x00002000010a7983 */ /* 0x000ee80000300800 */
[----:B------:R-:W4:Y:S04]  /*164e0*/  LDL.LU R9, [R1+0x2c] ;  /* 0x00002c0001097983 */ /* 0x000f280000300800 */
[----:B------:R-:W5:Y:S04]  /*164f0*/  LDL.LU R8, [R1+0x24] ;  /* 0x0000240001087983 */ /* 0x000f680000300800 */
[----:B------:R-:W2:Y:S04]  /*16500*/  LDL.LU R11, [R1+0x18] ;  /* 0x00001800010b7983 */ /* 0x000ea80000300800 */
[----:B------:R-:W-:Y:S01]  /*16510*/  SHFL.IDX PT, R2, R0, RZ, 0x181f ;  /* 0x00181fff00027589 */ /* 0x000fe200000e0000 */
[----:B--2---:R-:W-:-:S02]  /*16520*/  IMAD R5, R11, R6, RZ ;  /* 0x000000060b057224 */ /* 0x004fc400078e02ff */
[----:B------:R-:W-:Y:S01]  /*16530*/  IMAD.MOV.U32 R11, RZ, RZ, R3 ;  /* 0x000000ffff0b7224 */ /* 0x000fe200078e0003 */
[----:B------:R-:W-:Y:S02]  /*16540*/  SHFL.IDX PT, R6, R0, 0x1, 0x181f ;  /* 0x00381f0000067f89 */ /* 0x000fe400000e0000 */
[----:B------:R-:W-:Y:S02]  /*16550*/  ISETP.GE.AND P0, PT, R17, R5, PT ;  /* 0x000000051100720c */ /* 0x000fe40003f06270 */
[----:B------:R-:W0:Y:S11]  /*16560*/  SHFL.IDX PT, R3, R4, RZ, 0x181f ;  /* 0x00181fff04037589 */ /* 0x000e3600000e0000 */
[----:B0-----:R-:W-:-:S05]  /*16570*/  @!P0 LEA R3, P6, R7, R3, 0x1 ;  /* 0x0000000307038211 */ /* 0x001fca00078c08ff */
[----:B------:R-:W-:-:S05]  /*16580*/  @!P0 IMAD.X R2, RZ, RZ, R2, P6 ;  /* 0x000000ffff028224 */ /* 0x000fca00030e0602 */
[----:B------:R-:W-:-:S04]  /*16590*/  @!P0 LOP3.LUT R3, R3, R2, RZ, 0x3c, !PT ;  /* 0x0000000203038212 */ /* 0x000fc800078e3cff */
[----:B------:R-:W-:-:S04]  /*165a0*/  @!P0 LOP3.LUT R2, R3, R2, RZ, 0x3c, !PT ;  /* 0x0000000203028212 */ /* 0x000fc800078e3cff */
[----:B------:R-:W-:-:S05]  /*165b0*/  @!P0 LOP3.LUT R3, R3, R2, RZ, 0x3c, !PT ;  /* 0x0000000203038212 */ /* 0x000fca00078e3cff */
[----:B------:R-:W-:Y:S04]  /*165c0*/  @!P0 LDGSTS.E.BYPASS.LTC128B.128 [R26+0x22400], desc[UR60][R2.64], !P4 ;  /* 0x22400000021a8fae */ /* 0x000fe8000e101d7c */
[----:B------:R-:W-:Y:S04]  /*165d0*/  @!P0 LDGSTS.E.BYPASS.LTC128B.128 [R26+0x26400], desc[UR60][R2.64+0x80], !P3 ;  /* 0x26400080021a8fae */ /* 0x000fe8000d901d7c */
[----:B------:R-:W-:Y:S04]  /*165e0*/  @!P0 LDGSTS.E.BYPASS.LTC128B.128 [R26+0x2a400], desc[UR60][R2.64+0x100], !P2 ;  /* 0x2a400100021a8fae */ /* 0x000fe8000d101d7c */
[----:B------:R0:W-:Y:S01]  /*165f0*/  @!P0 LDGSTS.E.BYPASS.LTC128B.128 [R26+0x2e400], desc[UR60][R2.64+0x180], !P1 ;  /* 0x2e400180021a8fae */ /* 0x0001e2000c901d7c */
[----:B---3--:R-:W-:Y:S01]  /*16600*/  ISETP.GE.AND P0, PT, R10, R5, PT ;  /* 0x000000050a00720c */ /* 0x008fe20003f06270 */
[----:B----4-:R-:W-:-:S02]  /*16610*/  IMAD.MOV.U32 R10, RZ, RZ, R9 ;  /* 0x000000ffff0a7224 */ /* 0x010fc400078e0009 */
[----:B------:R-:W2:Y:S04]  /*16620*/  LDL.LU R9, [R1+0x30] ;  /* 0x0000300001097983 */ /* 0x000ea80000300800 */
[----:B0-----:R-:W0:Y:S06]  /*16630*/  SHFL.IDX PT, R2, R4, 0x1, 0x181f ;  /* 0x00381f0004027f89 */ /* 0x001e2c00000e0000 */
[----:B0-----:R-:W-:-:S05]  /*16640*/  @!P0 LEA R2, P6, R7, R2, 0x1 ;  /* 0x0000000207028211 */ /* 0x001fca00078c08ff */
[----:B------:R-:W-:Y:S02]  /*16650*/  @!P0 IMAD.X R3, RZ, RZ, R6, P6 ;  /* 0x000000ffff038224 */ /* 0x000fe400030e0606 */
[----:B------:R-:W-:Y:S04]  /*16660*/  SHFL.IDX PT, R6, R0, 0x2, 0x181f ;  /* 0x00581f0000067f89 */ /* 0x000fe800000e0000 */
[----:B------:R-:W-:Y:S04]  /*16670*/  @!P0 LDGSTS.E.BYPASS.LTC128B.128 [R26+0x22c00], desc[UR60][R2.64], !P4 ;  /* 0x22c00000021a8fae */ /* 0x000fe8000e101d7c */
[----:B------:R-:W-:Y:S04]  /*16680*/  @!P0 LDGSTS.E.BYPASS.LTC128B.128 [R26+0x26c00], desc[UR60][R2.64+0x80], !P3 ;  /* 0x26c00080021a8fae */ /* 0x000fe8000d901d7c */
[----:B------:R-:W-:Y:S04]  /*16690*/  @!P0 LDGSTS.E.BYPASS.LTC128B.128 [R26+0x2ac00], desc[UR60][R2.64+0x100], !P2 ;  /* 0x2ac00100021a8fae */ /* 0x000fe8000d101d7c */
[----:B------:R0:W-:Y:S01]  /*166a0*/  @!P0 LDGSTS.E.BYPASS.LTC128B.128 [R26+0x2ec00], desc[UR60][R2.64+0x180], !P1 ;  /* 0x2ec00180021a8fae */ /* 0x0001e2000c901d7c */
[----:B-----5:R-:W-:-:S03]  /*166b0*/  ISETP.GE.AND P0, PT, R8, R5, PT ;  /* 0x000000050800720c */ /* 0x020fc60003f06270 */
[----:B------:R-:W3:Y:S04]  /*166c0*/  LDL.LU R8, [R1+0x38] ;  /* 0x0000380001087983 */ /* 0x000ee80000300800 */
[----:B0-----:R-:W0:Y:S06]  /*166d0*/  SHFL.IDX PT, R2, R4, 0x2, 0x181f ;  /* 0x00581f0004027f89 */ /* 0x001e2c00000e0000 */
[----:B0-----:R-:W-:-:S05]  /*166e0*/  @!P0 LEA R2, P6, R7, R2, 0x1 ;  /* 0x0000000207028211 */ /* 0x001fca00078c08ff */
[----:B------:R-:W-:-:S05]  /*166f0*/  @!P0 IMAD.X R3, RZ, RZ, R6, P6 ;  /* 0x000000ffff038224 */ /* 0x000fca00030e0606 */
[----:B------:R-:W-:Y:S04]  /*16700*/  @!P0 LDGSTS.E.BYPASS.LTC128B.128 [R26+0x23400], desc[UR60][R2.64], !P4 ;  /* 0x23400000021a8fae */ /* 0x000fe8000e101d7c */
[----:B------:R-:W-:Y:S04]  /*16710*/  @!P0 LDGSTS.E.BYPASS.LTC128B.128 [R26+0x27400], desc[UR60][R2.64+0x80], !P3 ;  /* 0x27400080021a8fae */ /* 0x000fe8000d901d7c */
[----:B------:R-:W-:Y:S04]  /*16720*/  @!P0 LDGSTS.E.BYPASS.LTC128B.128 [R26+0x2b400], desc[UR60][R2.64+0x100], !P2 ;  /* 0x2b400100021a8fae */ /* 0x000fe8000d101d7c */
[----:B------:R0:W-:Y:S04]  /*16730*/  @!P0 LDGSTS.E.BYPASS.LTC128B.128 [R26+0x2f400], desc[UR60][R2.64+0x180], !P1 ;  /* 0x2f400180021a8fae */ /* 0x0001e8000c901d7c */
[----:B------:R-:W-:Y:S04]  /*16740*/  SHFL.IDX PT, R6, R0, 0x3, 0x181f ;  /* 0x00781f0000067f89 */ /* 0x000fe800000e0000 */
[----:B0-----:R-:W0:Y:S01]  /*16750*/  SHFL.IDX PT, R2, R4, 0x3, 0x181f ;  /* 0x00781f0004027f89 */ /* 0x001e2200000e0000 */
[----:B------:R-:W-:-:S13]  /*16760*/  ISETP.GE.AND P0, PT, R11, R5, PT ;  /* 0x000000050b00720c */ /* 0x000fda0003f06270 */
[----:B0-----:R-:W-:-:S04]  /*16770*/  @!P0 LEA R2, P6, R7, R2, 0x1 ;  /* 0x0000000207028211 */ /* 0x001fc800078c08ff */
[----:B------:R-:W-:-:S05]  /*16780*/  @!P0 IADD3.X R3, RZ, R6, RZ, P6, !PT ;  /* 0x00000006ff038210 */ /* 0x000fca00037fe4ff */
[----:B------:R-:W-:Y:S04]  /*16790*/  @!P0 LDGSTS.E.BYPASS.LTC128B.128 [R26+0x23c00], desc[UR60][R2.64], !P4 ;  /* 0x23c00000021a8fae */ /* 0x000fe8000e101d7c */
[----:B------:R-:W-:Y:S04]  /*167a0*/  @!P0 LDGSTS.E.BYPASS.LTC128B.128 [R26+0x27c00], desc[UR60][R2.64+0x80], !P3 ;  /* 0x27c00080021a8fae */ /* 0x000fe8000d901d7c */
[----:B------:R-:W-:Y:S04]  /*167b0*/  @!P0 LDGSTS.E.BYPASS.LTC128B.128 [R26+0x2bc00], desc[UR60][R2.64+0x100], !P2 ;  /* 0x2bc00100021a8fae */ /* 0x000fe8000d101d7c */
[----:B------:R0:W-:Y:S04]  /*167c0*/  @!P0 LDGSTS.E.BYPASS.LTC128B.128 [R26+0x2fc00], desc[UR60][R2.64+0x180], !P1 ;  /* 0x2fc00180021a8fae */ /* 0x0001e8000c901d7c */
[----:B------:R-:W-:Y:S04]  /*167d0*/  SHFL.IDX PT, R6, R0, 0x4, 0x181f ;  /* 0x00981f0000067f89 */ /* 0x000fe800000e0000 */
[----:B0-----:R-:W0:Y:S01]  /*167e0*/  SHFL.IDX PT, R2, R4, 0x4, 0x181f ;  /* 0x00981f0004027f89 */ /* 0x001e2200000e0000 */
[----:B------:R-:W-:-:S13]  /*167f0*/  ISETP.GE.AND P0, PT, R10, R5, PT ;  /* 0x000000050a00720c */ /* 0x000fda0003f06270 */
        /* <DEDUP_REMOVED lines=8> */
[----:B--2---:R-:W-:-:S13]  /*16880*/  ISETP.GE.AND P0, PT, R9, R5, PT ;  /* 0x000000050900720c */ /* 0x004fda0003f06270 */
        /* <DEDUP_REMOVED lines=8> */
[----:B---3--:R-:W-:-:S13]  /*16910*/  ISETP.GE.AND P0, PT, R8, R5, PT ;  /* 0x000000050800720c */ /* 0x008fda0003f06270 */
[----:B0-----:R-:W-:-:S05]  /*16920*/  @!P0 LEA R2, P5, R7, R2, 0x1 ;  /* 0x0000000207028211 */ /* 0x001fca00078a08ff */
[----:B------:R-:W-:-:S05]  /*16930*/  @!P0 IMAD.X R3, RZ, RZ, R6, P5 ;  /* 0x000000ffff038224 */ /* 0x000fca00028e0606 */
[----:B------:R-:W-:Y:S04]  /*16940*/  @!P0 LDGSTS.E.BYPASS.LTC128B.128 [R26+0x25400], desc[UR60][R2.64], !P4 ;  /* 0x25400000021a8fae */ /* 0x000fe8000e101d7c */
[----:B------:R-:W-:Y:S04]  /*16950*/  @!P0 LDGSTS.E.BYPASS.LTC128B.128 [R26+0x29400], desc[UR60][R2.64+0x80], !P3 ;  /* 0x29400080021a8fae */ /* 0x000fe8000d901d7c */
[----:B------:R-:W-:Y:S04]  /*16960*/  @!P0 LDGSTS.E.BYPASS.LTC128B.128 [R26+0x2d400], desc[UR60][R2.64+0x100], !P2 ;  /* 0x2d400100021a8fae */ /* 0x000fe8000d101d7c */
[----:B------:R0:W-:Y:S04]  /*16970*/  @!P0 LDGSTS.E.BYPASS.LTC128B.128 [R26+0x31400], desc[UR60][R2.64+0x180], !P1 ;  /* 0x31400180021a8fae */ /* 0x0001e8000c901d7c */
[----:B------:R1:W2:Y:S04]  /*16980*/  SHFL.IDX PT, R6, R0, 0x7, 0x181f ;  /* 0x00f81f0000067f89 */ /* 0x0002a800000e0000 */
[----:B0-----:R1:W0:Y:S02]  /*16990*/  SHFL.IDX PT, R2, R4, 0x7, 0x181f ;  /* 0x00f81f0004027f89 */ /* 0x00122400000e0000 */
.L_x_10811:
[----:B-1----:R-:W3:Y:S01]  /*169a0*/  LDL.LU R0, [R1+0x44] ;  /* 0x0000440001007983 */ /* 0x002ee20000300800 */
[----:B------:R-:W-:Y:S01]  /*169b0*/  BSSY B0, `(.L_x_10635) ;  /* 0x000000c000007945 */ /* 0x000fe20003800000 */
[----:B---3--:R-:W-:-:S13]  /*169c0*/  ISETP.GE.AND P0, PT, R0, R5, PT ;  /* 0x000000050000720c */ /* 0x008fda0003f06270 */
[----:B------:R-:W-:Y:S05]  /*169d0*/  @P0 BRA `(.L_x_10636) ;  /* 0x0000000000240947 */ /* 0x000fea0003800000 */
[----:B0-----:R-:W-:-:S05]  /*169e0*/  LEA R2, P0, R7, R2, 0x1 ;  /* 0x0000000207027211 */ /* 0x001fca00078008ff */
[----:B--2---:R-:W-:-:S05]  /*169f0*/  IMAD.X R3, RZ, RZ, R6, P0 ;  /* 0x000000ffff037224 */ /* 0x004fca00000e0606 */
[----:B------:R-:W-:Y:S01]  /*16a00*/  @!PT LDS RZ, [RZ] ;  /* 0x00000000fffff984 */ /* 0x000fe20000000800 */
[----:B------:R-:W-:Y:S01]  /*16a10*/  @!PT LDS RZ, [RZ] ;  /* 0x00000000fffff984 */ /* 0x000fe20000000800 */
[----:B------:R-:W-:Y:S01]  /*16a20*/  @!PT LDS RZ, [RZ] ;  /* 0x00000000fffff984 */ /* 0x000fe20000000800 */
[----:B------:R1:W-:Y:S04]  /*16a30*/  LDGSTS.E.BYPASS.LTC128B.128 [R26+0x25c00], desc[UR60][R2.64], !P4 ;  /* 0x25c00000021a7fae */ /* 0x0003e8000e101d7c */
[----:B------:R1:W-:Y:S04]  /*16a40*/  LDGSTS.E.BYPASS.LTC128B.128 [R26+0x29c00], desc[UR60][R2.64+0x80], !P3 ;  /* 0x29c00080021a7fae */ /* 0x0003e8000d901d7c */
[----:B------:R1:W-:Y:S04]  /*16a50*/  LDGSTS.E.BYPASS.LTC128B.128 [R26+0x2dc00], desc[UR60][R2.64+0x100], !P2 ;  /* 0x2dc00100021a7fae */ /* 0x0003e8000d101d7c */
[----:B------:R1:W-:Y:S02]  /*16a60*/  LDGSTS.E.BYPASS.LTC128B.128 [R26+0x31c00], desc[UR60][R2.64+0x180], !P1 ;  /* 0x31c00180021a7fae */ /* 0x0003e4000c901d7c */
.L_x_10636:
[----:B------:R-:W-:Y:S05]  /*16a70*/  BSYNC B0 ;  /* 0x0000000000007941 */ /* 0x000fea0003800000 */
.L_x_10635:
[----:B------:R-:W-:Y:S01]  /*16a80*/  NOP ;  /* 0x0000000000007918 */ /* 0x000fe20000000000 */
[----:B------:R-:W-:-:S13]  /*16a90*/  PLOP3.LUT P0, PT, PT, PT, PT, 0x80, 0x0 ;  /* 0x000000000000781c */ /* 0x000fda0003f0f070 */
.L_x_10637:
[----:B------:R-:W-:Y:S02]  /*16aa0*/  PLOP3.LUT P1, PT, P1, P0, PT, 0xa2, 0x0 ;  /* 0x000000000000781c */ /* 0x000fe40000f21472 */
[----:B------:R-:W-:-:S08]  /*16ab0*/  @P0 R2UR P1, UR4, R23 ;  /* 0x00000000170402ca */ /* 0x000fd00000020000 */
[----:B------:R-:W-:-:S05]  /*16ac0*/  @P0 PLOP3.LUT P0, PT, P1, PT, PT, 0x80, 0x0 ;  /* 0x000000000000081c */ /* 0x000fca0000f0f070 */
[----:B------:R-:W-:Y:S01]  /*16ad0*/  @!P1 SYNCS.ARRIVE.TRANS64.RED.A0T1 RZ, [UR4+0x32410], RZ ;  /* 0x032410ffffff99a7 */ /* 0x000fe20008200404 */
[----:B------:R-:W-:Y:S07]  /*16ae0*/  @!P1 ARRIVES.LDGSTSBAR.64.TRANSCNT [UR4+0x32410] ;  /* 0x03241000ff0099b0 */ /* 0x000fee0008000a84 */
[----:B------:R-:W-:Y:S05]  /*16af0*/  @P0 BRA.U.ANY `(.L_x_10637) ;  /* 0xfffffffd00e80947 */ /* 0x000fea000393ffff */
[----:B01----:R-:W3:Y:S02]  /*16b00*/  LDL.LU R2, [R1+0x40] ;  /* 0x0000400001027983 */ /* 0x003ee40000300800 */
[----:B---3--:R-:W-:-:S05]  /*16b10*/  VIADD R2, R2, 0x1 ;  /* 0x0000000102027836 */ /* 0x008fca0000000000 */
        /* <DEDUP_REMOVED lines=10> */
.L_x_10812:
[----:B------:R-:W-:Y:S05]  /*16bc0*/  BSYNC B0 ;  /* 0x0000000000007941 */ /* 0x000fea0003800000 */
.L_x_10638:
[----:B------:R-:W3:Y:S02]  /*16bd0*/  LDL R2, [R1+0x68] ;  /* 0x0000680001027983 */ /* 0x000ee40000100800 */
[----:B---3--:R-:W-:-:S13]  /*16be0*/  ISETP.NE.AND P0, PT, R2, 0x3, PT ;  /* 0x000000030200780c */ /* 0x008fda0003f05270 */
[----:B------:R-:W-:Y:S05]  /*16bf0*/  @!P0 BRA `(.L_x_10640) ;  /* 0x0000000000048947 */ /* 0x000fea0003800000 */
[----:B------:R-:W-:Y:S01]  /*16c00*/  BPT.TRAP 0x1 ;  /* 0x000000040000795c */ /* 0x000fe20000300000 */
.L_x_10640:
[----:B------:R-:W3:Y:S01]  /*16c10*/  LDL.LU R2, [R1+0x64] ;  /* 0x0000640001027983 */ /* 0x000ee20000300800 */
[C---:B------:R-:W-:Y:S01]  /*16c20*/  LOP3.LUT P0, RZ, R22.reuse, 0x8, RZ, 0xc0, !PT ;  /* 0x0000000816ff7812 */ /* 0x040fe2000780c0ff */
[----:B------:R-:W-:Y:S01]  /*16c30*/  BSSY B0, `(.L_x_10641) ;  /* 0x0000008000007945 */ /* 0x000fe20003800000 */
[----:B------:R-:W-:Y:S02]  /*16c40*/  SHF.L.U32 R3, R27, 0x1f, RZ ;  /* 0x0000001f1b037819 */ /* 0x000fe400000006ff */
[----:B0-----:R-:W-:Y:S02]  /*16c50*/  SEL R0, RZ, 0x4, P0 ;  /* 0x00000004ff007807 */ /* 0x001fe40000000000 */
[----:B------:R-:W-:-:S04]  /*16c60*/  LOP3.LUT P1, RZ, R22, 0x10, RZ, 0xc0, !PT ;  /* 0x0000001016ff7812 */ /* 0x000fc8000782c0ff */
[----:B------:R-:W-:Y:S02]  /*16c70*/  SEL R7, RZ, 0x2, P1 ;  /* 0x00000002ff077807 */ /* 0x000fe40000800000 */
[----:B------:R-:W0:Y:S02]  /*16c80*/  SYNCS.PHASECHK.TRANS64.TRYWAIT P0, [R30+URZ+0x32460], R3 ;  /* 0x032460031e0075a7 */ /* 0x000e24000800017f */
[----:B---3--:R-:W-:Y:S01]  /*16c90*/  IADD3 R7, R0, R7, R2 ;  /* 0x0000000700077210 */ /* 0x008fe20007ffe002 */
[----:B0-----:R-:W-:Y:S06]  /*16ca0*/  @!P0 BRA `(.L_x_10642) ;  /* 0x0000005c00308947 */ /* 0x001fec0003800000 */
.L_x_10813:
[----:B------:R-:W-:Y:S05]  /*16cb0*/  BSYNC B0 ;  /* 0x0000000000007941 */ /* 0x000fea0003800000 */
.L_x_10641:
[----:B------:R-:W3:Y:S01]  /*16cc0*/  LDL.LU R0, [R1+0x4c] ;  /* 0x00004c0001007983 */ /* 0x000ee20000300800 */
[----:B------:R-:W-:-:S03]  /*16cd0*/  ULDC.64 UR4, c[0x0][0x328] ;  /* 0x0000ca0000047ab9 */ /* 0x000fc60000000a00 */
[----:B------:R-:W4:Y:S04]  /*16ce0*/  LDL.LU R2, [R1+0x4] ;  /* 0x0000040001027983 */ /* 0x000f280000300800 */
[----:B------:R-:W5:Y:S04]  /*16cf0*/  LDL.LU R5, [R1+0x54] ;  /* 0x0000540001057983 */ /* 0x000f680000300800 */
[----:B------:R-:W2:Y:S01]  /*16d00*/  LDL.LU R4, [R1] ;  /* 0x0000000001047983 */ /* 0x000ea20000300800 */
[C---:B------:R-:W-:Y:S02]  /*16d10*/  LOP3.LUT P1, RZ, R22.reuse, 0x4, RZ, 0xc0, !PT ;  /* 0x0000000416ff7812 */ /* 0x040fe4000782c0ff */
[----:B------:R-:W-:Y:S01]  /*16d20*/  LOP3.LUT P4, RZ, R22, 0x1, RZ, 0xc0, !PT ;  /* 0x0000000116ff7812 */ /* 0x000fe2000788c0ff */
[----:B---3--:R-:W-:-:S04]  /*16d30*/  IMAD R0, R0, UR4, RZ ;  /* 0x0000000400007c24 */ /* 0x008fc8000f8e02ff */
[C---:B----4-:R-:W-:Y:S02]  /*16d40*/  IMAD R0, R2.reuse, UR5, R0 ;  /* 0x0000000502007c24 */ /* 0x050fe4000f8e0200 */
[----:B0-----:R-:W-:Y:S01]  /*16d50*/  IMAD.WIDE.U32 R2, R2, UR4, RZ ;  /* 0x0000000402027c25 */ /* 0x001fe2000f8e00ff */
[----:B------:R-:W-:-:S03]  /*16d60*/  ULDC.64 UR4, c[0x0][0x338] ;  /* 0x0000ce0000047ab9 */ /* 0x000fc60000000a00 */
[----:B------:R-:W-:Y:S02]  /*16d70*/  IMAD.IADD R3, R3, 0x1, R0 ;  /* 0x0000000103037824 */ /* 0x000fe400078e0200 */
[----:B-----5:R-:W-:Y:S02]  /*16d80*/  IMAD R0, R5, UR4, RZ ;  /* 0x0000000405007c24 */ /* 0x020fe4000f8e02ff */
[----:B--2---:R-:W-:-:S04]  /*16d90*/  IMAD.WIDE.U32 R2, R4, UR4, R2 ;  /* 0x0000000404027c25 */ /* 0x004fc8000f8e0002 */
[----:B------:R-:W-:Y:S01]  /*16da0*/  IMAD R5, R4, UR5, R0 ;  /* 0x0000000504057c24 */ /* 0x000fe2000f8e0200 */
[----:B------:R-:W-:Y:S01]  /*16db0*/  ULDC.64 UR4, c[0x0][0x330] ;  /* 0x0000cc0000047ab9 */ /* 0x000fe20000000a00 */
[----:B------:R-:W-:Y:S01]  /*16dc0*/  SEL R0, RZ, 0x8, P1 ;  /* 0x00000008ff007807 */ /* 0x000fe20000800000 */
[----:B------:R-:W-:Y:S02]  /*16dd0*/  IMAD R4, R25, 0x6000, R33 ;  /* 0x0000600019047824 */ /* 0x000fe400078e0221 */
[----:B------:R-:W-:Y:S02]  /*16de0*/  IMAD.IADD R3, R3, 0x1, R5 ;  /* 0x0000000103037824 */ /* 0x000fe400078e0205 */
[----:B------:R-:W-:Y:S02]  /*16df0*/  IMAD R5, R29, UR4, RZ ;  /* 0x000000041d057c24 */ /* 0x000fe4000f8e02ff */
[----:B------:R-:W-:-:S04]  /*16e00*/  IMAD.WIDE.U32 R2, R18, UR4, R2 ;  /* 0x0000000412027c25 */ /* 0x000fc8000f8e0002 */
[----:B------:R-:W-:Y:S01]  /*16e10*/  IMAD R5, R18, UR5, R5 ;  /* 0x0000000512057c24 */ /* 0x000fe2000f8e0205 */
[----:B------:R-:W-:Y:S01]  /*16e20*/  ULDC.64 UR4, c[0x0][0x318] ;  /* 0x0000c60000047ab9 */ /* 0x000fe20000000a00 */
[----:B------:R-:W-:Y:S02]  /*16e30*/  IMAD.IADD R7, R7, 0x1, R0 ;  /* 0x0000000107077824 */ /* 0x000fe400078e0200 */
[----:B------:R-:W-:Y:S01]  /*16e40*/  IMAD.IADD R3, R3, 0x1, R5 ;  /* 0x0000000103037824 */ /* 0x000fe200078e0205 */
[----:B------:R-:W-:Y:S01]  /*16e50*/  LEA R5, P0, R2, UR4, 0x1 ;  /* 0x0000000402057c11 */ /* 0x000fe2000f8008ff */
[----:B------:R-:W-:-:S03]  /*16e60*/  UMOV UR4, 0xffffffff ;  /* 0xffffffff00047882 */ /* 0x000fc60000000000 */
[----:B------:R-:W-:Y:S01]  /*16e70*/  LEA.HI.X R6, R2, UR5, R3, 0x1, P0 ;  /* 0x0000000502067c11 */ /* 0x000fe200080f0c03 */
[----:B------:R-:W-:Y:S08]  /*16e80*/  BRA.DIV UR4, `(.L_x_10643) ;  /* 0x0000005a04cc7947 */ /* 0x000ff0000b800000 */
[----:B------:R-:W0:Y:S01]  /*16e90*/  S2R R2, SR_TID.X ;  /* 0x0000000000027919 */ /* 0x000e220000002100 */
[----:B------:R-:W-:Y:S01]  /*16ea0*/  IMAD R4, R4, 0x2, R23 ;  /* 0x0000000204047824 */ /* 0x000fe200078e0217 */
[C---:B------:R-:W-:Y:S01]  /*16eb0*/  LOP3.LUT P2, RZ, R7.reuse, 0x2, RZ, 0xc0, !PT ;  /* 0x0000000207ff7812 */ /* 0x040fe2000784c0ff */
[----:B------:R-:W-:Y:S01]  /*16ec0*/  SHFL.IDX PT, R3, R6, RZ, 0x181f ;  /* 0x00181fff06037589 */ /* 0x000fe200000e0000 */
[----:B------:R-:W-:-:S03]  /*16ed0*/  LOP3.LUT P1, RZ, R7, 0x4, RZ, 0xc0, !PT ;  /* 0x0000000407ff7812 */ /* 0x000fc6000782c0ff */
[----:B------:R-:W-:Y:S01]  /*16ee0*/  SHFL.IDX PT, R14, R5, 0x1, 0x181f ;  /* 0x00381f00050e7f89 */ /* 0x000fe200000e0000 */
[----:B------:R-:W-:Y:S01]  /*16ef0*/  ISETP.LT.OR P3, PT, R31, 0x1, !P1 ;  /* 0x000000011f00780c */ /* 0x000fe20004f61670 */
[----:B0-----:R-:W-:Y:S02]  /*16f00*/  IMAD.SHL.U32 R8, R2, 0x8, RZ ;  /* 0x0000000802087824 */ /* 0x001fe400078e00ff */
[----:B------:R-:W0:Y:S03]  /*16f10*/  SHFL.IDX PT, R2, R5, RZ, 0x181f ;  /* 0x00181fff05027589 */ /* 0x000e2600000e0000 */
[----:B------:R-:W-:-:S04]  /*16f20*/  LOP3.LUT R8, R8, 0x38, RZ, 0xc0, !PT ;  /* 0x0000003808087812 */ /* 0x000fc800078ec0ff */
[----:B------:R-:W-:-:S04]  /*16f30*/  SHF.L.U32 R0, R8, 0x1, RZ ;  /* 0x0000000108007819 */ /* 0x000fc800000006ff */
[----:B0-----:R-:W-:-:S05]  /*16f40*/  IADD3 R2, P0, R2, R0, RZ ;  /* 0x0000000002027210 */ /* 0x001fca0007f1e0ff */
[----:B------:R-:W-:Y:S01]  /*16f50*/  IMAD.X R3, RZ, RZ, R3, P0 ;  /* 0x000000ffff037224 */ /* 0x000fe200000e0603 */
        /* <DEDUP_REMOVED lines=8> */
[----:B------:R-:W-:-:S03]  /*16fe0*/  IADD3 R8, P3, R14, R0, RZ ;  /* 0x000000000e087210 */ /* 0x000fc60007f7e0ff */
        /* <DEDUP_REMOVED lines=38> */
[----:B------:R2:W3:Y:S01]  /*17250*/  SHFL.IDX PT, R14, R5, 0x5, 0x181f ;  /* 0x00b81f00050e7f89 */ /* 0x0004e200000e0000 */
[----:B0-----:R-:W-:Y:S02]  /*17260*/  IADD3.X R3, RZ, R3, RZ, P3, !PT ;  /* 0x00000003ff037210 */ /* 0x001fe40001ffe4ff */
        /* <DEDUP_REMOVED lines=8> */
.L_x_10827:
        /* <DEDUP_REMOVED lines=15> */
.L_x_10644:
        /* <DEDUP_REMOVED lines=11> */
.L_x_10645:
[----:B------:R-:W2:Y:S01]  /*17490*/  LDL.LU R2, [R1+0x14] ;  /* 0x0000140001027983 */ /* 0x000ea20000300800 */
[----:B------:R0:W-:Y:S01]  /*174a0*/  SYNCS.ARRIVE.TRANS64.A1T0 RZ, [R30+URZ+0x32450], RZ ;  /* 0x032450ff1eff79a7 */ /* 0x0001e2000810003f */
[----:B------:R-:W-:Y:S01]  /*174b0*/  BSSY B0, `(.L_x_10646) ;  /* 0x00000e1000007945 */ /* 0x000fe20003800000 */
[----:B--2---:R-:W-:-:S13]  /*174c0*/  ISETP.GE.AND P0, PT, R2, 0x61, PT ;  /* 0x000000610200780c */ /* 0x004fda0003f06270 */
[----:B0-----:R-:W-:Y:S05]  /*174d0*/  @!P0 BRA `(.L_x_10647) ;  /* 0x0000000c00788947 */ /* 0x001fea0003800000 */
[----:B------:R-:W2:Y:S02]  /*174e0*/  LDL.LU R2, [R1+0x48] ;  /* 0x0000480001027983 */ /* 0x000ea40000300800 */
[----:B--2---:R-:W-:-:S07]  /*174f0*/  VIADD R10, R2, 0xfffffffe ;  /* 0xfffffffe020a7836 */ /* 0x004fce0000000000 */
.L_x_10660:
[----:B--2---:R-:W2:Y:S01]  /*17500*/  LDL R12, [R1+0x68] ;  /* 0x00006800010c7983 */ /* 0x004ea20000100800 */
[----:B0-----:R-:W0:Y:S01]  /*17510*/  LDC R6, c[0x0][0x430] ;  /* 0x00010c00ff067b82 */ /* 0x001e220000000800 */
[----:B------:R-:W1:Y:S01]  /*17520*/  S2R R2, SR_TID.X ;  /* 0x0000000000027919 */ /* 0x000e620000002100 */
[----:B---3--:R-:W3:Y:S01]  /*17530*/  S2R R3, SR_TID.X ;  /* 0x0000000000037919 */ /* 0x008ee20000002100 */
[----:B0-----:R-:W-:Y:S02]  /*17540*/  ISETP.NE.AND P0, PT, R6, 0x1, PT ;  /* 0x000000010600780c */ /* 0x001fe40003f05270 */
[----:B-1----:R-:W-:Y:S01]  /*17550*/  LOP3.LUT R2, R2, 0x7f, RZ, 0xc0, !PT ;  /* 0x0000007f02027812 */ /* 0x002fe200078ec0ff */
[----:B---3--:R-:W-:-:S03]  /*17560*/  IMAD.SHL.U32 R4, R3, 0x10, RZ ;  /* 0x0000001003047824 */ /* 0x008fc600078e00ff */
[----:B------:R-:W-:-:S07]  /*17570*/  SHF.R.U32.HI R2, RZ, 0x3, R2 ;  /* 0x00000003ff027819 */ /* 0x000fce0000011602 */
[----:B------:R-:W0:Y:S01]  /*17580*/  @P0 LDC R3, c[0x0][0x438] ;  /* 0x00010e00ff030b82 */ /* 0x000e220000000800 */
[----:B------:R-:W-:-:S04]  /*17590*/  LOP3.LUT R4, R2, 0x70, R4, 0xf8, !PT ;  /* 0x0000007002047812 */ /* 0x000fc800078ef804 */
[----:B------:R-:W-:-:S03]  /*175a0*/  ISETP.GT.U32.AND P1, PT, R4, 0x5f, PT ;  /* 0x0000005f0400780c */ /* 0x000fc60003f24070 */
[----:B------:R-:W1:Y:S01]  /*175b0*/  @P0 LDC R2, c[0x0][0x434] ;  /* 0x00010d00ff020b82 */ /* 0x000e620000000800 */
[----:B------:R-:W-:-:S04]  /*175c0*/  IMAD R7, R10, 0x60, R34 ;  /* 0x000000600a077824 */ /* 0x000fc800078e0222 */
[----:B------:R-:W-:-:S05]  /*175d0*/  IMAD.IADD R7, R4, 0x1, R7 ;  /* 0x0000000104077824 */ /* 0x000fca00078e0207 */
[----:B------:R-:W3:Y:S01]  /*175e0*/  @!P1 LDC.64 R4, c[0x0][0x428] ;  /* 0x00010a00ff049b82 */ /* 0x000ee20000000a00 */
[----:B------:R-:W-:-:S07]  /*175f0*/  IMAD.MOV.U32 R11, RZ, RZ, R7 ;  /* 0x000000ffff0b7224 */ /* 0x000fce00078e0007 */
[----:B------:R-:W4:Y:S01]  /*17600*/  @!P1 LDC.64 R8, c[0x0][0x418] ;  /* 0x00010600ff089b82 */ /* 0x000f220000000a00 */
[----:B-1----:R-:W-:-:S05]  /*17610*/  @P0 IMAD.HI.U32 R2, R7, R2, RZ ;  /* 0x0000000207020227 */ /* 0x002fca00078e00ff */
[----:B0-----:R-:W-:-:S04]  /*17620*/  @P0 SHF.R.U32.HI R11, RZ, R3, R2 ;  /* 0x00000003ff0b0219 */ /* 0x001fc80000011602 */
[----:B------:R-:W-:Y:S02]  /*17630*/  @!P1 SHF.R.S32.HI R3, RZ, 0x1f, R11 ;  /* 0x0000001fff039819 */ /* 0x000fe4000001140b */
[----:B------:R-:W-:-:S05]  /*17640*/  @!P1 MOV R2, R11 ;  /* 0x0000000b00029202 */ /* 0x000fca0000000f00 */
[----:B---3--:R-:W-:-:S04]  /*17650*/  @!P1 IMAD.WIDE.U32 R2, R32, R4, R2 ;  /* 0x0000000420029225 */ /* 0x008fc800078e0002 */
[----:B------:R-:W-:-:S04]  /*17660*/  @!P1 IMAD R4, R35, R4, RZ ;  /* 0x0000000423049224 */ /* 0x000fc800078e02ff */
[----:B------:R-:W-:Y:S01]  /*17670*/  @!P1 IMAD R5, R32, R5, R4 ;  /* 0x0000000520059224 */ /* 0x000fe200078e0204 */
[----:B----4-:R-:W-:-:S03]  /*17680*/  @!P1 LEA R8, P0, R2, R8, 0x2 ;  /* 0x0000000802089211 */ /* 0x010fc600078010ff */
[----:B------:R-:W-:Y:S02]  /*17690*/  @!P1 IMAD.IADD R3, R5, 0x1, R3 ;  /* 0x0000000105039824 */ /* 0x000fe400078e0203 */
[----:B------:R-:W-:-:S03]  /*176a0*/  IMAD.MOV.U32 R5, RZ, RZ, RZ ;  /* 0x000000ffff057224 */ /* 0x000fc600078e00ff */
[----:B------:R-:W-:Y:S01]  /*176b0*/  @!P1 LEA.HI.X R9, R2, R9, R3, 0x2, P0 ;  /* 0x0000000902099211 */ /* 0x000fe200000f1403 */
[----:B------:R-:W-:-:S04]  /*176c0*/  VIADD R25, R25, 0x1 ;  /* 0x0000000119197836 */ /* 0x000fc80000000000 */
[----:B------:R0:W5:Y:S01]  /*176d0*/  @!P1 LDG.E R5, desc[UR60][R8.64] ;  /* 0x0000003c08059981 */ /* 0x000162000c1e1900 */
[----:B------:R-:W-:-:S04]  /*176e0*/  ISETP.NE.AND P0, PT, R25, 0x2, PT ;  /* 0x000000021900780c */ /* 0x000fc80003f05270 */
[----:B------:R-:W-:Y:S01]  /*176f0*/  SEL R2, RZ, 0x1, P0 ;  /* 0x00000001ff027807 */ /* 0x000fe20000000000 */
[----:B------:R-:W-:-:S03]  /*17700*/  IMAD.MOV R3, RZ, RZ, -R11 ;  /* 0x000000ffff037224 */ /* 0x000fc600078e0a0b */
[----:B------:R-:W-:Y:S01]  /*17710*/  LOP3.LUT R27, R27, R2, RZ, 0x3c, !PT ;  /* 0x000000021b1b7212 */ /* 0x000fe200078e3cff */
[----:B------:R-:W-:Y:S01]  /*17720*/  IMAD.MOV.U32 R2, RZ, RZ, R10 ;  /* 0x000000ffff027224 */ /* 0x000fe200078e000a */
[----:B------:R-:W-:Y:S05]  /*17730*/  YIELD ;  /* 0x0000000000007946 */ /* 0x000fea0003800000 */
[----:B------:R-:W-:Y:S01]  /*17740*/  SEL R25, R25, RZ, P0 ;  /* 0x000000ff19197207 */ /* 0x000fe20000000000 */
[----:B------:R-:W-:Y:S01]  /*17750*/  IMAD R6, R6, R3, R7 ;  /* 0x0000000306067224 */ /* 0x000fe200078e0207 */
[----:B------:R-:W-:Y:S02]  /*17760*/  IADD3 R10, R10, -0x1, RZ ;  /* 0xffffffff0a0a7810 */ /* 0x000fe40007ffe0ff */
[----:B------:R-:W-:-:S02]  /*17770*/  ISETP.GT.AND P2, PT, R2, RZ, PT ;  /* 0x000000ff0200720c */ /* 0x000fc40003f44270 */
[----:B--2---:R-:W-:-:S13]  /*17780*/  ISETP.NE.AND P1, PT, R12, 0x3, PT ;  /* 0x000000030c00780c */ /* 0x004fda0003f25270 */
[----:B0-----:R-:W-:Y:S05]  /*17790*/  @!P1 BRA `(.L_x_10648) ;  /* 0x0000000000049947 */ /* 0x001fea0003800000 */
[----:B------:R-:W-:Y:S01]  /*177a0*/  BPT.TRAP 0x1 ;  /* 0x000000040000795c */ /* 0x000fe20000300000 */
.L_x_10648:
[----:B------:R-:W-:Y:S01]  /*177b0*/  IMAD R4, R25, 0x8, R23 ;  /* 0x0000000819047824 */ /* 0x000fe200078e0217 */
[----:B------:R-:W-:Y:S01]  /*177c0*/  SHF.L.U32 R21, R27, 0x1f, RZ ;  /* 0x0000001f1b157819 */ /* 0x000fe200000006ff */
[----:B------:R-:W-:Y:S01]  /*177d0*/  BSSY B1, `(.L_x_10649) ;  /* 0x0000004000017945 */ /* 0x000fe20003800000 */
[----:B------:R-:W-:Y:S02]  /*177e0*/  SHF.R.S32.HI R17, RZ, 0x1f, R6 ;  /* 0x0000001fff117819 */ /* 0x000fe40000011406 */
[----:B------:R-:W0:Y:S02]  /*177f0*/  SYNCS.PHASECHK.TRANS64.TRYWAIT P0, [R4+URZ+0x32440], R21 ;  /* 0x03244015040075a7 */ /* 0x000e24000800017f */
[----:B0-----:R-:W-:Y:S05]  /*17800*/  @!P0 BRA `(.L_x_10650) ;  /* 0x0000005800b08947 */ /* 0x001fea0003800000 */
.L_x_10828:
[----:B------:R-:W-:Y:S05]  /*17810*/  BSYNC B1 ;  /* 0x0000000000017941 */ /* 0x000fea0003800000 */
.L_x_10649:
        /* <DEDUP_REMOVED lines=24> */
[----:B------:R-:W-:-:S03]  /*179a0*/  LEA R7, R7, R23, 0x1 ;  /* 0x0000001707077211 */ /* 0x000fc600078e08ff */
        /* <DEDUP_REMOVED lines=27> */
.L_x_10842:
        /* <DEDUP_REMOVED lines=8> */
.L_x_10652:
        /* <DEDUP_REMOVED lines=11> */
.L_x_10653:
[----:B------:R2:W-:Y:S01]  /*17c90*/  SYNCS.ARRIVE.TRANS64.A1T0 RZ, [R4+URZ+0x32430], RZ ;  /* 0x032430ff04ff79a7 */ /* 0x0005e2000810003f */
[----:B------:R-:W-:Y:S05]  /*17ca0*/  @!P3 BRA `(.L_x_10654) ;  /* 0x000000000004b947 */ /* 0x000fea0003800000 */
[----:B------:R-:W-:Y:S01]  /*17cb0*/  BPT.TRAP 0x1 ;  /* 0x000000040000795c */ /* 0x000fe20000300000 */
.L_x_10654:
[----:B------:R-:W3:Y:S01]  /*17cc0*/  SYNCS.PHASECHK.TRANS64.TRYWAIT P0, [R4+URZ+0x32460], R21 ;  /* 0x03246015040075a7 */ /* 0x000ee2000800017f */
[----:B------:R-:W-:Y:S04]  /*17cd0*/  BSSY B1, `(.L_x_10655) ;  /* 0x0000002000017945 */ /* 0x000fe80003800000 */
[----:B---3--:R-:W-:Y:S05]  /*17ce0*/  @!P0 BRA `(.L_x_10656) ;  /* 0x0000005c00308947 */ /* 0x008fea0003800000 */
.L_x_10843:
[----:B------:R-:W-:Y:S05]  /*17cf0*/  BSYNC B1 ;  /* 0x0000000000017941 */ /* 0x000fea0003800000 */
.L_x_10655:
[----:B------:R-:W-:Y:S01]  /*17d00*/  ULDC.64 UR4, c[0x0][0x328] ;  /* 0x0000ca0000047ab9 */ /* 0x000fe20000000a00 */
[C---:B------:R-:W-:Y:S01]  /*17d10*/  LOP3.LUT P5, RZ, R22.reuse, 0x1, RZ, 0xc0, !PT ;  /* 0x0000000116ff7812 */ /* 0x040fe200078ac0ff */
[----:B------:R-:W-:Y:S01]  /*17d20*/  IMAD R17, R17, UR4, RZ ;  /* 0x0000000411117c24 */ /* 0x000fe2000f8e02ff */
[----:B------:R-:W-:Y:S01]  /*17d30*/  LOP3.LUT P4, RZ, R22, 0x10, RZ, 0xc0, !PT ;  /* 0x0000001016ff7812 */ /* 0x000fe2000788c0ff */
[----:B------:R-:W-:Y:S01]  /*17d40*/  IMAD.WIDE.U32 R2, R6, UR4, RZ ;  /* 0x0000000406027c25 */ /* 0x000fe2000f8e00ff */
[C---:B------:R-:W-:Y:S02]  /*17d50*/  LOP3.LUT P3, RZ, R22.reuse, 0x8, RZ, 0xc0, !PT ;  /* 0x0000000816ff7812 */ /* 0x040fe4000786c0ff */
[----:B------:R-:W-:Y:S01]  /*17d60*/  LOP3.LUT P1, RZ, R22, 0x4, RZ, 0xc0, !PT ;  /* 0x0000000416ff7812 */ /* 0x000fe2000782c0ff */
[----:B------:R-:W-:Y:S01]  /*17d70*/  IMAD R17, R6, UR5, R17 ;  /* 0x0000000506117c24 */ /* 0x000fe2000f8e0211 */
[----:B------:R-:W-:Y:S01]  /*17d80*/  ULDC.64 UR4, c[0x0][0x338] ;  /* 0x0000ce0000047ab9 */ /* 0x000fe20000000a00 */
[----:B------:R-:W-:-:S02]  /*17d90*/  IMAD R6, R25, 0x6000, R33 ;  /* 0x0000600019067824 */ /* 0x000fc400078e0221 */
        /* <DEDUP_REMOVED lines=15> */
[----:B------:R-:W4:Y:S01]  /*17e90*/  SHFL.IDX PT, R14, R5, RZ, 0x181f ;  /* 0x00181fff050e7589 */ /* 0x000f2200000e0000 */
[----:B------:R-:W-:-:S03]  /*17ea0*/  IMAD R6, R6, 0x2, R23 ;  /* 0x0000000206067824 */ /* 0x000fc600078e0217 */
        /* <DEDUP_REMOVED lines=18> */
[----:B------:R-:W1:Y:S02]  /*17fd0*/  SHFL.IDX PT, R14, R5, 0x3, 0x181f ;  /* 0x00781f00050e7f89 */ /* 0x000e6400000e0000 */
[----:B----4-:R-:W-:Y:S02]  /*17fe0*/  IADD3.X R3, RZ, R8, RZ, P0, !PT ;  /* 0x00000008ff037210 */ /* 0x010fe400007fe4ff */
        /* <DEDUP_REMOVED lines=21> */
.L_x_10857:
        /* <DEDUP_REMOVED lines=11> */
.L_x_10658:
        /* <DEDUP_REMOVED lines=11> */
.L_x_10659:
[----:B------:R0:W-:Y:S01]  /*182a0*/  SYNCS.ARRIVE.TRANS64.A1T0 RZ, [R4+URZ+0x32450], RZ ;  /* 0x032450ff04ff79a7 */ /* 0x0001e2000810003f */
[----:B------:R-:W-:Y:S05]  /*182b0*/  @P2 BRA `(.L_x_10660) ;  /* 0xfffffff000902947 */ /* 0x000fea000383ffff */
.L_x_10647:
[----:B------:R-:W-:Y:S05]  /*182c0*/  BSYNC B0 ;  /* 0x0000000000007941 */ /* 0x000fea0003800000 */
.L_x_10646:
[----:B------:R-:W1:Y:S01]  /*182d0*/  S2R R2, SR_TID.X ;  /* 0x0000000000027919 */ /* 0x000e620000002100 */
[----:B------:R-:W-:Y:S01]  /*182e0*/  VIADD R25, R25, 0x1 ;  /* 0x0000000119197836 */ /* 0x000fe20000000000 */
[----:B------:R-:W-:Y:S04]  /*182f0*/  BSSY B0, `(.L_x_10661) ;  /* 0x0000013000007945 */ /* 0x000fe80003800000 */
        /* <DEDUP_REMOVED lines=18> */
.L_x_10662:
[----:B------:R-:W-:Y:S05]  /*18420*/  BSYNC B0 ;  /* 0x0000000000007941 */ /* 0x000fea0003800000 */
.L_x_10661:
[----:B------:R-:W-:-:S07]  /*18430*/  SEL R25, R25, RZ, P0 ;  /* 0x000000ff19197207 */ /* 0x000fce0000000000 */
.L_x_10615:
[----:B------:R-:W-:Y:S05]  /*18440*/  BSYNC B7 ;  /* 0x0000000000077941 */ /* 0x000fea0003800000 */
.L_x_10613:
        /* <DEDUP_REMOVED lines=8> */
[----:B------:R0:W1:Y:S01]  /*184d0*/  LDS.128 R16, [R23+0x324d0] ;  /* 0x0324d00017107984 */ /* 0x0000620000000c00 */
[----:B------:R-:W-:Y:S06]  /*184e0*/  BAR.ARV 0x4, 0x180 ;  /* 0x0106000000007b1d */ /* 0x000fec0000002000 */
[----:B------:R-:W-:Y:S05]  /*184f0*/  BRA `(.L_x_10664) ;  /* 0x0000000800407947 */ /* 0x000fea0003800000 */
.L_x_10663:
        /* <DEDUP_REMOVED lines=36> */
.L_x_10867:
[----:B------:R-:W-:Y:S02]  /*18740*/  ULDC UR4, c[0x0][0xd38] ;  /* 0x00034e0000047ab9 */ /* 0x000fe40000000800 */
[----:B------:R-:W-:-:S04]  /*18750*/  IMAD.U32 R7, RZ, RZ, UR4 ;  /* 0x00000004ff077e24 */ /* 0x000fc8000f8e00ff */
[----:B-1----:R-:W-:-:S04]  /*18760*/  IMAD R14, R14, R7, RZ ;  /* 0x000000070e0e7224 */ /* 0x002fc800078e02ff */
[----:B------:R-:W-:-:S05]  /*18770*/  IMAD.IADD R9, R4, 0x1, R14 ;  /* 0x0000000104097824 */ /* 0x000fca00078e020e */
[----:B------:R-:W-:-:S13]  /*18780*/  ISETP.GT.AND P6, PT, R9, R0, PT ;  /* 0x000000000900720c */ /* 0x000fda0003fc4270 */
[----:B------:R-:W-:Y:S05]  /*18790*/  @P6 BRA `(.L_x_10666) ;  /* 0x00000000009c6947 */ /* 0x000fea0003800000 */
.L_x_10671:
[----:B0-----:R-:W0:Y:S01]  /*187a0*/  LDC R2, c[0x0][0xd3c] ;  /* 0x00034f00ff027b82 */ /* 0x001e220000000800 */
[----:B------:R-:W-:-:S05]  /*187b0*/  VIADD R19, R19, 0x1f ;  /* 0x0000001f13137836 */ /* 0x000fca0000000000 */
[----:B0-----:R-:W-:-:S13]  /*187c0*/  ISETP.GE.AND P6, PT, R19, R2, PT ;  /* 0x000000021300720c */ /* 0x001fda0003fc6270 */
[----:B------:R-:W-:Y:S05]  /*187d0*/  @P6 BRA `(.L_x_10667) ;  /* 0x0000000400446947 */ /* 0x000fea0003800000 */
[----:B------:R-:W0:Y:S01]  /*187e0*/  S2R R3, SR_TID.X ;  /* 0x0000000000037919 */ /* 0x000e220000002100 */
[----:B------:R-:W-:Y:S01]  /*187f0*/  BSSY B0, `(.L_x_10668) ;  /* 0x0000009000007945 */ /* 0x000fe20003800000 */
[----:B------:R-:W-:Y:S02]  /*18800*/  MOV R5, RZ ;  /* 0x000000ff00057202 */ /* 0x000fe40000000f00 */
[----:B0-----:R-:W-:-:S05]  /*18810*/  LOP3.LUT R3, R3, 0x1f, RZ, 0xc0, !PT ;  /* 0x0000001f03037812 */ /* 0x001fca00078ec0ff */
[----:B------:R-:W-:-:S05]  /*18820*/  IMAD.IADD R7, R19, 0x1, R3 ;  /* 0x0000000113077824 */ /* 0x000fca00078e0203 */
[----:B------:R-:W-:-:S13]  /*18830*/  ISETP.GE.OR P6, PT, R7, R2, !P0 ;  /* 0x000000020700720c */ /* 0x000fda00047c6670 */
[----:B------:R-:W-:Y:S05]  /*18840*/  @P6 BRA `(.L_x_10669) ;  /* 0x00000000000c6947 */ /* 0x000fea0003800000 */
[----:B------:R-:W0:Y:S02]  /*18850*/  LDC.64 R2, c[0x0][0xd80] ;  /* 0x00036000ff027b82 */ /* 0x000e240000000a00 */
[----:B0-----:R-:W-:-:S05]  /*18860*/  IMAD.WIDE R2, R7, 0x4, R2 ;  /* 0x0000000407027825 */ /* 0x001fca00078e0202 */
[----:B------:R0:W5:Y:S02]  /*18870*/  LDG.E R5, desc[UR60][R2.64] ;  /* 0x0000003c02057981 */ /* 0x000164000c1e1900 */
.L_x_10669:
[----:B------:R-:W-:Y:S05]  /*18880*/  BSYNC B0 ;  /* 0x0000000000007941 */ /* 0x000fea0003800000 */
.L_x_10668:
        /* <DEDUP_REMOVED lines=18> */
.L_x_10875:
[----:B------:R-:W-:Y:S02]  /*189b0*/  ULDC UR4, c[0x0][0xd38] ;  /* 0x00034e0000047ab9 */ /* 0x000fe40000000800 */
[----:B------:R-:W-:-:S05]  /*189c0*/  MOV R7, UR4 ;  /* 0x0000000400077c02 */ /* 0x000fca0008000f00 */
[----:B-1----:R-:W-:-:S04]  /*189d0*/  IMAD R14, R14, R7, RZ ;  /* 0x000000070e0e7224 */ /* 0x002fc800078e02ff */
[----:B------:R-:W-:-:S05]  /*189e0*/  IMAD.IADD R9, R14, 0x1, R9 ;  /* 0x000000010e097824 */ /* 0x000fca00078e0209 */
[----:B------:R-:W-:-:S13]  /*189f0*/  ISETP.GT.AND P6, PT, R9, R0, PT ;  /* 0x000000000900720c */ /* 0x000fda0003fc4270 */
[----:B------:R-:W-:Y:S05]  /*18a00*/  @!P6 BRA `(.L_x_10671) ;  /* 0xfffffffc0064e947 */ /* 0x000fea000383ffff */
.L_x_10666:
        /* <DEDUP_REMOVED lines=8> */
.L_x_10879:
[----:B------:R-:W-:Y:S01]  /*18a90*/  ISETP.NE.AND P0, PT, R3, RZ, PT ;  /* 0x000000ff0300720c */ /* 0x000fe20003f05270 */
[----:B------:R-:W-:-:S12]  /*18aa0*/  IMAD.MOV.U32 R14, RZ, RZ, RZ ;  /* 0x000000ffff0e7224 */ /* 0x000fd800078e00ff */
[----:B------:R-:W-:Y:S05]  /*18ab0*/  @!P0 BRA `(.L_x_10673) ;  /* 0x0000000000108947 */ /* 0x000fea0003800000 */
[----:B------:R-:W-:Y:S01]  /*18ac0*/  UMOV UR4, 0xffffffff ;  /* 0xffffffff00047882 */ /* 0x000fe20000000000 */
[----:B------:R-:W-:Y:S02]  /*18ad0*/  VIADD R12, R4, 0xffffffff ;  /* 0xffffffff040c7836 */ /* 0x000fe40000000000 */
[----:B------:R-:W-:Y:S05]  /*18ae0*/  BRA.DIV UR4, `(.L_x_10674) ;  /* 0x0000005e04b47947 */ /* 0x000fea000b800000 */
[----:B------:R3:W4:Y:S02]  /*18af0*/  SHFL.IDX PT, R14, R2, R12, 0x1f ;  /* 0x00001f0c020e7589 */ /* 0x00072400000e0000 */
.L_x_10673:
        /* <DEDUP_REMOVED lines=9> */
[----:B0-----:R-:W-:Y:S01]  /*18b90*/  IMAD.MOV.U32 R2, RZ, RZ, RZ ;  /* 0x000000ffff027224 */ /* 0x001fe200078e00ff */
[----:B--2---:R-:W-:-:S05]  /*18ba0*/  IADD3 R7, RZ, -R3, RZ ;  /* 0x80000003ff077210 */ /* 0x004fca0007ffe0ff */
        /* <DEDUP_REMOVED lines=13> */
[----:B------:R-:W-:-:S05]  /*18c80*/  @P0 IADD3 R3, R3, 0x1, RZ ;  /* 0x0000000103030810 */ /* 0x000fca0007ffe0ff */
[----:B------:R-:W-:Y:S01]  /*18c90*/  @!P2 IMAD.MOV R3, RZ, RZ, -R3 ;  /* 0x000000ffff03a224 */ /* 0x000fe200078e0a03 */
[----:B------:R-:W-:-:S05]  /*18ca0*/  @!P1 LOP3.LUT R3, RZ, R5, RZ, 0x33, !PT ;  /* 0x00000005ff039212 */ /* 0x000fca00078e33ff */
[--C-:B------:R-:W-:Y:S02]  /*18cb0*/  IMAD.MOV R0, RZ, RZ, -R3.reuse ;  /* 0x000000ffff007224 */ /* 0x100fe400078e0a03 */
[----:B------:R-:W-:Y:S02]  /*18cc0*/  IMAD.MOV.U32 R18, RZ, RZ, R3 ;  /* 0x000000ffff127224 */ /* 0x000fe400078e0003 */
[----:B------:R-:W-:Y:S01]  /*18cd0*/  IMAD R17, R5, R0, R10 ;  /* 0x0000000005117224 */ /* 0x000fe200078e020a */
[----:B------:R-:W-:Y:S06]  /*18ce0*/  BRA `(.L_x_10675) ;  /* 0x00000000001c7947 */ /* 0x000fec0003800000 */
.L_x_10667:
[----:B------:R-:W-:Y:S01]  /*18cf0*/  UMOV UR4, URZ ;  /* 0x0000003f00047c82 */ /* 0x000fe20008000000 */
[----:B------:R-:W-:Y:S01]  /*18d00*/  UMOV UR5, URZ ;  /* 0x0000003f00057c82 */ /* 0x000fe20008000000 */
[----:B------:R-:W-:Y:S01]  /*18d10*/  ULDC UR6, c[0x0][0xd3c] ;  /* 0x00034f0000067ab9 */ /* 0x000fe20000000800 */
[----:B------:R-:W-:Y:S01]  /*18d20*/  IMAD.MOV.U32 R16, RZ, RZ, R0 ;  /* 0x000000ffff107224 */ /* 0x000fe200078e0000 */
[----:B------:R-:W-:Y:S01]  /*18d30*/  MOV R17, UR4 ;  /* 0x0000000400117c02 */ /* 0x000fe20008000f00 */
[----:B------:R-:W-:Y:S02]  /*18d40*/  IMAD.U32 R18, RZ, RZ, UR5 ;  /* 0x00000005ff127e24 */ /* 0x000fe4000f8e00ff */
[----:B------:R-:W-:-:S07]  /*18d50*/  IMAD.U32 R19, RZ, RZ, UR6 ;  /* 0x00000006ff137e24 */ /* 0x000fce000f8e00ff */
.L_x_10675:
        /* <DEDUP_REMOVED lines=10> */
.L_x_10664:
[----:B------:R-:W-:Y:S02]  /*18e00*/  ULDC UR4, c[0x0][0xd3c] ;  /* 0x00034f0000047ab9 */ /* 0x000fe40000000800 */
[----:B-1----:R-:W-:-:S13]  /*18e10*/  ISETP.GE.AND P0, PT, R19, UR4, PT ;  /* 0x0000000413007c0c */ /* 0x002fda000bf06270 */
[----:B------:R-:W-:Y:S05]  /*18e20*/  @!P0 BRA `(.L_x_10676) ;  /* 0xffffff9c00008947 */ /* 0x000fea000383ffff */
[----:B------:R-:W-:Y:S05]  /*18e30*/  BSYNC B8 ;  /* 0x0000000000087941 */ /* 0x000fea0003800000 */
.L_x_10571:
[----:B-1----:R-:W5:Y:S01]  /*18e40*/  LDL.LU R0, [R1+0x40] ;  /* 0x0000400001007983 */ /* 0x002f620000300800 */
[----:B------:R-:W-:Y:S01]  /*18e50*/  BSSY B0, `(.L_x_10677) ;  /* 0x000000b000007945 */ /* 0x000fe20003800000 */
[----:B------:R-:W1:Y:S01]  /*18e60*/  S2R R5, SR_CgaCtaId ;  /* 0x0000000000057919 */ /* 0x000e620000008800 */
[----:B-----5:R-:W-:-:S05]  /*18e70*/  VIADD R0, R0, 0x1 ;  /* 0x0000000100007836 */ /* 0x020fca0000000000 */
        /* <DEDUP_REMOVED lines=8> */
.L_x_10882:
[----:B------:R-:W-:Y:S05]  /*18f00*/  BSYNC B0 ;  /* 0x0000000000007941 */ /* 0x000fea0003800000 */
.L_x_10677:
[----:B------:R-:W-:-:S03]  /*18f10*/  UMOV UR4, 0xffffffff ;  /* 0xffffffff00047882 */ /* 0x000fc60000000000 */
[----:B------:R-:W-:Y:S05]  /*18f20*/  BRA.DIV UR4, `(.L_x_10679) ;  /* 0x0000005a04dc7947 */ /* 0x000fea000b800000 */
[----:B-1----:R-:W1:Y:S02]  /*18f30*/  S2R R0, SR_TID.X ;  /* 0x0000000000007919 */ /* 0x002e640000002100 */
[----:B-1----:R-:W-:-:S04]  /*18f40*/  SHF.R.U32.HI R0, RZ, 0x5, R0 ;  /* 0x00000005ff007819 */ /* 0x002fc80000011600 */
[----:B------:R-:W-:-:S05]  /*18f50*/  LOP3.LUT R0, R0, 0x3, RZ, 0xc0, !PT ;  /* 0x0000000300007812 */ /* 0x000fca00078ec0ff */
[----:B------:R1:W0:Y:S02]  /*18f60*/  SHFL.IDX PT, R14, R0, RZ, 0x1f ;  /* 0x00001fff000e7589 */ /* 0x00022400000e0000 */
.L_x_10885:
[----:B0-----:R-:W-:-:S13]  /*18f70*/  ISETP.NE.AND P0, PT, R14, RZ, PT ;  /* 0x000000ff0e00720c */ /* 0x001fda0003f05270 */
[----:B------:R-:W-:Y:S05]  /*18f80*/  @P0 BRA `(.L_x_10418) ;  /* 0x0000000000880947 */ /* 0x000fea0003800000 */
[----:B------:R-:W-:-:S03]  /*18f90*/  UMOV UR4, 0xffffffff ;  /* 0xffffffff00047882 */ /* 0x000fc60000000000 */
[----:B------:R-:W-:Y:S05]  /*18fa0*/  BRA.DIV UR4, `(.L_x_10680) ;  /* 0x0000005a04f07947 */ /* 0x000fea000b800000 */
[----:B------:R-:W-:-:S13]  /*18fb0*/  ELECT P6, URZ, PT ;  /* 0x00000000003f782f */ /* 0x000fda00038c0000 */
.L_x_10888:
[----:B------:R-:W-:Y:S05]  /*18fc0*/  @!P6 BRA `(.L_x_10418) ;  /* 0x000000000078e947 */ /* 0x000fea0003800000 */
[----:B-1----:R-:W5:Y:S02]  /*18fd0*/  LDL.LU R0, [R1+0x8] ;  /* 0x0000080001007983 */ /* 0x002f640000300800 */
[----:B-----5:R-:W-:-:S04]  /*18fe0*/  LOP3.LUT R0, R0, 0x2, RZ, 0xfc, !PT ;  /* 0x0000000200007812 */ /* 0x020fc800078efcff */
[----:B------:R-:W-:-:S13]  /*18ff0*/  ISETP.NE.AND P0, PT, R0, 0x3, PT ;  /* 0x000000030000780c */ /* 0x000fda0003f05270 */
[----:B------:R-:W-:Y:S05]  /*19000*/  @!P0 BRA `(.L_x_10681) ;  /* 0x0000000000048947 */ /* 0x000fea0003800000 */
[----:B------:R-:W-:Y:S01]  /*19010*/  BPT.TRAP 0x1 ;  /* 0x000000040000795c */ /* 0x000fe20000300000 */
.L_x_10681:
[----:B------:R-:W-:Y:S01]  /*19020*/  IMAD R3, R25, 0x8, R5 ;  /* 0x0000000819037824 */ /* 0x000fe200078e0205 */
[----:B------:R-:W-:Y:S02]  /*19030*/  SHF.L.U32 R2, R27, 0x1f, RZ ;  /* 0x0000001f1b027819 */ /* 0x000fe400000006ff */
[----:B------:R-:W-:Y:S02]  /*19040*/  IADD3 R25, R25, 0x1, RZ ;  /* 0x0000000119197810 */ /* 0x000fe40007ffe0ff */
[----:B------:R-:W0:Y:S02]  /*19050*/  SYNCS.PHASECHK.TRANS64.TRYWAIT P1, [R3+URZ+0x32440], R2 ;  /* 0x03244002030075a7 */ /* 0x000e24000802017f */
[----:B------:R-:W-:-:S04]  /*19060*/  ISETP.NE.AND P2, PT, R25, 0x2, PT ;  /* 0x000000021900780c */ /* 0x000fc80003f45270 */
[----:B------:R-:W-:Y:S01]  /*19070*/  SEL R0, RZ, 0x1, P2 ;  /* 0x00000001ff007807 */ /* 0x000fe20001000000 */
[----:B0-----:R-:W-:Y:S08]  /*19080*/  @!P1 BRA `(.L_x_10682) ;  /* 0x0000005800d89947 */ /* 0x001ff00003800000 */
.L_x_10889:
[----:B------:R-:W-:Y:S02]  /*19090*/  SEL R25, R25, RZ, P2 ;  /* 0x000000ff19197207 */ /* 0x000fe40001000000 */
[----:B------:R-:W-:Y:S01]  /*190a0*/  LOP3.LUT R0, R27, R0, RZ, 0x3c, !PT ;  /* 0x000000001b007212 */ /* 0x000fe200078e3cff */
[----:B------:R-:W-:Y:S06]  /*190b0*/  @!P0 BRA `(.L_x_10683) ;  /* 0x0000000000048947 */ /* 0x000fec0003800000 */
[----:B------:R-:W-:Y:S01]  /*190c0*/  BPT.TRAP 0x1 ;  /* 0x000000040000795c */ /* 0x000fe20000300000 */
.L_x_10683:
[----:B------:R-:W-:Y:S01]  /*190d0*/  IMAD R25, R25, 0x8, R5 ;  /* 0x0000000819197824 */ /* 0x000fe200078e0205 */
[----:B------:R-:W-:-:S04]  /*190e0*/  SHF.L.U32 R0, R0, 0x1f, RZ ;  /* 0x0000001f00007819 */ /* 0x000fc800000006ff */
[----:B------:R-:W1:Y:S02]  /*190f0*/  SYNCS.PHASECHK.TRANS64.TRYWAIT P1, [R25+URZ+0x32440], R0 ;  /* 0x03244000190075a7 */ /* 0x000e64000802017f */
[----:B-1----:R-:W-:Y:S05]  /*19100*/  @!P1 BRA `(.L_x_10684) ;  /* 0x0000005800cc9947 */ /* 0x002fea0003800000 */
.L_x_10890:
[----:B------:R-:W-:Y:S05]  /*19110*/  @!P0 BRA `(.L_x_10685) ;  /* 0x0000000000048947 */ /* 0x000fea0003800000 */
[----:B------:R-:W-:Y:S01]  /*19120*/  BPT.TRAP 0x1 ;  /* 0x000000040000795c */ /* 0x000fe20000300000 */
.L_x_10685:
[----:B------:R-:W5:Y:S02]  /*19130*/  SYNCS.PHASECHK.TRANS64.TRYWAIT P1, [R3+URZ+0x32460], R2 ;  /* 0x03246002030075a7 */ /* 0x000f64000802017f */
[----:B-----5:R-:W-:Y:S05]  /*19140*/  @!P1 BRA `(.L_x_10686) ;  /* 0x0000005800d09947 */ /* 0x020fea0003800000 */
.L_x_10891:
[----:B------:R-:W-:Y:S05]  /*19150*/  @!P0 BRA `(.L_x_10687) ;  /* 0x0000000000048947 */ /* 0x000fea0003800000 */
[----:B------:R-:W-:Y:S01]  /*19160*/  BPT.TRAP 0x1 ;  /* 0x000000040000795c */ /* 0x000fe20000300000 */
.L_x_10687:
[----:B------:R0:W0:Y:S02]  /*19170*/  SYNCS.PHASECHK.TRANS64.TRYWAIT P0, [R25+URZ+0x32460], R0 ;  /* 0x03246000190075a7 */ /* 0x000024000800017f */
[----:B0-----:R-:W-:Y:S05]  /*19180*/  @!P0 NANOSLEEP.SYNCS 0x989680 ;  /* 0x009896800000895d */ /* 0x001fea0003900000 */
[----:B------:R-:W0:Y:S02]  /*19190*/  @!P0 SYNCS.PHASECHK.TRANS64 P0, [R25+URZ+0x32460], R0 ;  /* 0x03246000190085a7 */ /* 0x000e24000800007f */
[----:B0-----:R-:W-:Y:S05]  /*191a0*/  @!P0 BRA `(.L_x_10687) ;  /* 0xfffffffc00f08947 */ /* 0x001fea000383ffff */
.L_x_10418:
[----:B------:R-:W-:Y:S05]  /*191b0*/  BSYNC B9 ;  /* 0x0000000000097941 */ /* 0x000fea0003800000 */
.L_x_10415:
[----:B------:R-:W-:Y:S05]  /*191c0*/  EXIT ;  /* 0x000000000000794d */ /* 0x000fea0003800000 */
.L_x_10436:
[----:B0-----:R0:W1:Y:S02]  /*191d0*/  SYNCS.PHASECHK.TRANS64.TRYWAIT P5, [R4+URZ+0x32490], R101 ;  /* 0x03249065040075a7 */ /* 0x00106400080a017f */
[----:B-1----:R-:W-:Y:S05]  /*191e0*/  @!P5 NANOSLEEP.SYNCS 0x989680 ;  /* 0x009896800000d95d */ /* 0x002fea0003900000 */
[----:B------:R-:W1:Y:S02]  /*191f0*/  @!P5 SYNCS.PHASECHK.TRANS64 P5, [R4+URZ+0x32490], R101 ;  /* 0x032490650400d5a7 */ /* 0x000e6400080a007f */
[----:B-1----:R-:W-:Y:S05]  /*19200*/  @!P5 BRA `(.L_x_10436) ;  /* 0xfffffffc00f0d947 */ /* 0x002fea000383ffff */
[----:B------:R-:W-:Y:S05]  /*19210*/  BRA `(.L_x_10688) ;  /* 0xfffffe9800787947 */ /* 0x000fea000383ffff */
.L_x_10437:
        /* <DEDUP_REMOVED lines=8> */
.L_x_10690:
[----:B------:R-:W-:Y:S05]  /*192a0*/  BSYNC B1 ;  /* 0x0000000000017941 */ /* 0x000fea0003800000 */
.L_x_10689:
        /* <DEDUP_REMOVED lines=8> */
.L_x_10691:
[----:B------:R-:W-:Y:S01]  /*19330*/  IMAD.MOV.U32 R95, RZ, RZ, R14 ;  /* 0x000000ffff5f7224 */ /* 0x000fe200078e000e */
[----:B------:R-:W-:Y:S06]  /*19340*/  BRA `(.L_x_10692) ;  /* 0xfffffe9800407947 */ /* 0x000fec000383ffff */
.L_x_10446:
[----:B------:R-:W-:Y:S01]  /*19350*/  BSSY B1, `(.L_x_10693) ;  /* 0x0000008000017945 */ /* 0x000fe20003800000 */
[----:B0---4-:R-:W-:Y:S01]  /*19360*/  MOV R13, R103 ;  /* 0x00000067000d7202 */ /* 0x011fe20000000f00 */
[----:B------:R-:W-:Y:S02]  /*19370*/  IMAD.MOV.U32 R12, RZ, RZ, 0x1 ;  /* 0x00000001ff0c7424 */ /* 0x000fe400078e00ff */
[----:B------:R-:W-:Y:S02]  /*19380*/  IMAD.MOV.U32 R11, RZ, RZ, 0x1c1f ;  /* 0x00001c1fff0b7424 */ /* 0x000fe400078e00ff */
[----:B------:R-:W-:-:S07]  /*19390*/  IMAD.MOV.U32 R15, RZ, RZ, -0x1 ;  /* 0xffffffffff0f7424 */ /* 0x000fce00078e00ff */
[----:B-123--:R-:W-:Y:S05]  /*193a0*/  WARPSYNC.COLLECTIVE R15, `(.L_x_10694) ;  /* 0x000000000f087348 */ /* 0x00efea0003c00000 */
[----:B------:R0:W4:Y:S02]  /*193b0*/  SHFL.IDX P6, R14, R13, R12, R11 ;  /* 0x0000000c0d0e7389 */ /* 0x00012400000c000b */
[----:B01234-:R-:W-:Y:S01]  /*193c0*/  ENDCOLLECTIVE ;  /* 0x000000000000791b */ /* 0x01ffe20003800000 */
.L_x_10694:
[----:B------:R-:W-:Y:S05]  /*193d0*/  BSYNC B1 ;  /* 0x0000000000017941 */ /* 0x000fea0003800000 */
.L_x_10693:
        /* <DEDUP_REMOVED lines=8> */
.L_x_10695:
[----:B------:R-:W-:Y:S01]  /*19460*/  IMAD.MOV.U32 R47, RZ, RZ, R14 ;  /* 0x000000ffff2f7224 */ /* 0x000fe200078e000e */
[----:B------:R-:W-:Y:S06]  /*19470*/  BRA `(.L_x_10696) ;  /* 0xfffffe9c00a47947 */ /* 0x000fec000383ffff */
.L_x_10456:
[----:B-1----:R1:W2:Y:S02]  /*19480*/  SYNCS.PHASECHK.TRANS64.TRYWAIT P4, [R4+URZ+0x32490], R101 ;  /* 0x03249065040075a7 */ /* 0x0022a4000808017f */
[----:B--2---:R-:W-:Y:S05]  /*19490*/  @!P4 NANOSLEEP.SYNCS 0x989680 ;  /* 0x009896800000c95d */ /* 0x004fea0003900000 */
[----:B------:R-:W2:Y:S02]  /*194a0*/  @!P4 SYNCS.PHASECHK.TRANS64 P4, [R4+URZ+0x32490], R101 ;  /* 0x032490650400c5a7 */ /* 0x000ea4000808007f */
[----:B--2---:R-:W-:Y:S05]  /*194b0*/  @!P4 BRA `(.L_x_10456) ;  /* 0xfffffffc00f0c947 */ /* 0x004fea000383ffff */
[----:B------:R-:W-:Y:S05]  /*194c0*/  BRA `(.L_x_10697) ;  /* 0xfffffea800587947 */ /* 0x000fea000383ffff */
.L_x_10457:
        /* <DEDUP_REMOVED lines=8> */
.L_x_10699:
[----:B------:R-:W-:Y:S05]  /*19550*/  BSYNC B1 ;  /* 0x0000000000017941 */ /* 0x000fea0003800000 */
.L_x_10698:
        /* <DEDUP_REMOVED lines=8> */
.L_x_10700:
[----:B------:R-:W-:Y:S01]  /*195e0*/  IMAD.MOV.U32 R94, RZ, RZ, R14 ;  /* 0x000000ffff5e7224 */ /* 0x000fe200078e000e */
[----:B------:R-:W-:Y:S06]  /*195f0*/  BRA `(.L_x_10701) ;  /* 0xfffffea800247947 */ /* 0x000fec000383ffff */
.L_x_10462:
[----:B------:R-:W-:Y:S01]  /*19600*/  BSSY B1, `(.L_x_10702) ;  /* 0x0000008000017945 */ /* 0x000fe20003800000 */
[----:B----4-:R-:W-:Y:S02]  /*19610*/  IMAD.MOV.U32 R13, RZ, RZ, R103 ;  /* 0x000000ffff0d7224 */ /* 0x010fe400078e0067 */
[----:B------:R-:W-:Y:S02]  /*19620*/  IMAD.MOV.U32 R12, RZ, RZ, 0x1 ;  /* 0x00000001ff0c7424 */ /* 0x000fe400078e00ff */
[----:B------:R-:W-:Y:S02]  /*19630*/  IMAD.MOV.U32 R11, RZ, RZ, 0x1c1f ;  /* 0x00001c1fff0b7424 */ /* 0x000fe400078e00ff */
[----:B------:R-:W-:-:S07]  /*19640*/  IMAD.MOV.U32 R15, RZ, RZ, -0x1 ;  /* 0xffffffffff0f7424 */ /* 0x000fce00078e00ff */
[----:B0123--:R-:W-:Y:S05]  /*19650*/  WARPSYNC.COLLECTIVE R15, `(.L_x_10703) ;  /* 0x000000000f087348 */ /* 0x00ffea0003c00000 */
[----:B------:R4:W0:Y:S02]  /*19660*/  SHFL.IDX P6, R14, R13, R12, R11 ;  /* 0x0000000c0d0e7389 */ /* 0x00082400000c000b */
[----:B01234-:R-:W-:Y:S01]  /*19670*/  ENDCOLLECTIVE ;  /* 0x000000000000791b */ /* 0x01ffe20003800000 */
.L_x_10703:
[----:B------:R-:W-:Y:S05]  /*19680*/  BSYNC B1 ;  /* 0x0000000000017941 */ /* 0x000fea0003800000 */
.L_x_10702:
        /* <DEDUP_REMOVED lines=8> */
.L_x_10704:
[----:B------:R-:W-:Y:S01]  /*19710*/  IMAD.MOV.U32 R102, RZ, RZ, R14 ;  /* 0x000000ffff667224 */ /* 0x000fe200078e000e */
[----:B------:R-:W-:Y:S06]  /*19720*/  BRA `(.L_x_10705) ;  /* 0xfffffeac00bc7947 */ /* 0x000fec000383ffff */
.L_x_10467:
[----:B0-----:R0:W1:Y:S02]  /*19730*/  SYNCS.PHASECHK.TRANS64.TRYWAIT P2, [R4+URZ+0x32490], R101 ;  /* 0x03249065040075a7 */ /* 0x001064000804017f */
[----:B-1----:R-:W-:Y:S05]  /*19740*/  @!P2 NANOSLEEP.SYNCS 0x989680 ;  /* 0x009896800000a95d */ /* 0x002fea0003900000 */
[----:B------:R-:W1:Y:S02]  /*19750*/  @!P2 SYNCS.PHASECHK.TRANS64 P2, [R4+URZ+0x32490], R101 ;  /* 0x032490650400a5a7 */ /* 0x000e64000804007f */
[----:B-1----:R-:W-:Y:S05]  /*19760*/  @!P2 BRA `(.L_x_10467) ;  /* 0xfffffffc00f0a947 */ /* 0x002fea000383ffff */
[----:B------:R-:W-:Y:S05]  /*19770*/  BRA `(.L_x_10706) ;  /* 0xfffffeb400b87947 */ /* 0x000fea000383ffff */
.L_x_10468:
        /* <DEDUP_REMOVED lines=8> */
.L_x_10708:
[----:B------:R-:W-:Y:S05]  /*19800*/  BSYNC B1 ;  /* 0x0000000000017941 */ /* 0x000fea0003800000 */
.L_x_10707:
        /* <DEDUP_REMOVED lines=8> */
.L_x_10709:
[----:B------:R-:W-:Y:S05]  /*19890*/  BRA `(.L_x_10710) ;  /* 0xfffffeb400e07947 */ /* 0x000fea000383ffff */
.L_x_10471:
        /* <DEDUP_REMOVED lines=8> */
.L_x_10712:
[----:B------:R-:W-:Y:S05]  /*19920*/  BSYNC B1 ;  /* 0x0000000000017941 */ /* 0x000fea0003800000 */
.L_x_10711:
        /* <DEDUP_REMOVED lines=8> */
.L_x_10713:
[----:B------:R-:W-:Y:S05]  /*199b0*/  BRA `(.L_x_10714) ;  /* 0xfffffeb400e07947 */ /* 0x000fea000383ffff */
.L_x_10475:
[----:B------:R0:W0:Y:S02]  /*199c0*/  SYNCS.PHASECHK.TRANS64.TRYWAIT P3, [R4+URZ+0x324b0], R101 ;  /* 0x0324b065040075a7 */ /* 0x000024000806017f */
[----:B0-----:R-:W-:Y:S05]  /*199d0*/  @!P3 NANOSLEEP.SYNCS 0x989680 ;  /* 0x009896800000b95d */ /* 0x001fea0003900000 */
[----:B------:R-:W0:Y:S02]  /*199e0*/  @!P3 SYNCS.PHASECHK.TRANS64 P3, [R4+URZ+0x324b0], R101 ;  /* 0x0324b0650400b5a7 */ /* 0x000e24000806007f */
[----:B0-----:R-:W-:Y:S05]  /*199f0*/  @!P3 BRA `(.L_x_10475) ;  /* 0xfffffffc00f0b947 */ /* 0x001fea000383ffff */
[----:B------:R-:W-:Y:S05]  /*19a00*/  BRA `(.L_x_10715) ;  /* 0xfffffeb800547947 */ /* 0x000fea000383ffff */
.L_x_10483:
[----:B------:R-:W0:Y:S01]  /*19a10*/  S2R R8, SR_TID.X ;  /* 0x0000000000087919 */ /* 0x000e220000002100 */
[----:B------:R-:W-:Y:S01]  /*19a20*/  BSSY B0, `(.L_x_10716) ;  /* 0x000000c000007945 */ /* 0x000fe20003800000 */
[----:B------:R-:W-:Y:S02]  /*19a30*/  IMAD.MOV.U32 R12, RZ, RZ, RZ ;  /* 0x000000ffff0c7224 */ /* 0x000fe400078e00ff */
[----:B------:R-:W-:Y:S02]  /*19a40*/  IMAD.MOV.U32 R11, RZ, RZ, 0x1f ;  /* 0x0000001fff0b7424 */ /* 0x000fe400078e00ff */
[----:B------:R-:W-:Y:S01]  /*19a50*/  IMAD.MOV.U32 R15, RZ, RZ, -0x1 ;  /* 0xffffffffff0f7424 */ /* 0x000fe200078e00ff */
[----:B0-----:R-:W-:-:S04]  /*19a60*/  IADD3 R9, R8, -0x80, RZ ;  /* 0xffffff8008097810 */ /* 0x001fc80007ffe0ff */
[----:B------:R-:W-:-:S04]  /*19a70*/  SHF.R.S32.HI R8, RZ, 0x1f, R9 ;  /* 0x0000001fff087819 */ /* 0x000fc80000011409 */
[----:B------:R-:W-:-:S04]  /*19a80*/  LEA.HI R8, R8, R9, RZ, 0x7 ;  /* 0x0000000908087211 */ /* 0x000fc800078f38ff */
[----:B------:R-:W-:-:S05]  /*19a90*/  SHF.R.S32.HI R8, RZ, 0x7, R8 ;  /* 0x00000007ff087819 */ /* 0x000fca0000011408 */
[----:B------:R-:W-:-:S07]  /*19aa0*/  IMAD.MOV.U32 R13, RZ, RZ, R8 ;  /* 0x000000ffff0d7224 */ /* 0x000fce00078e0008 */
[----:B--2345:R-:W-:Y:S05]  /*19ab0*/  WARPSYNC.COLLECTIVE R15, `(.L_x_10717) ;  /* 0x000000000f087348 */ /* 0x03cfea0003c00000 */
[----:B------:R0:W1:Y:S02]  /*19ac0*/  SHFL.IDX P6, R14, R13, R12, R11 ;  /* 0x0000000c0d0e7389 */ /* 0x00006400000c000b */
[----:B012345:R-:W-:Y:S01]  /*19ad0*/  ENDCOLLECTIVE ;  /* 0x000000000000791b */ /* 0x03ffe20003800000 */
.L_x_10717:
[----:B------:R-:W-:Y:S05]  /*19ae0*/  BSYNC B0 ;  /* 0x0000000000007941 */ /* 0x000fea0003800000 */
.L_x_10716:
[----:B------:R-:W-:Y:S05]  /*19af0*/  BRA `(.L_x_10718) ;  /* 0xfffffec400a87947 */ /* 0x000fea000383ffff */
.L_x_10495:
[----:B------:R-:W-:Y:S01]  /*19b00*/  BSSY B1, `(.L_x_10719) ;  /* 0x0000008000017945 */ /* 0x000fe20003800000 */
[----:B------:R-:W-:Y:S01]  /*19b10*/  IMAD.MOV.U32 R13, RZ, RZ, R25 ;  /* 0x000000ffff0d7224 */ /* 0x000fe200078e0019 */
[----:B------:R-:W-:Y:S01]  /*19b20*/  MOV R12, RZ ;  /* 0x000000ff000c7202 */ /* 0x000fe20000000f00 */
[----:B------:R-:W-:Y:S02]  /*19b30*/  IMAD.MOV.U32 R11, RZ, RZ, 0x1c1f ;  /* 0x00001c1fff0b7424 */ /* 0x000fe400078e00ff */
[----:B------:R-:W-:-:S07]  /*19b40*/  IMAD.MOV.U32 R15, RZ, RZ, -0x1 ;  /* 0xffffffffff0f7424 */ /* 0x000fce00078e00ff */
[----:B--234-:R-:W-:Y:S05]  /*19b50*/  WARPSYNC.COLLECTIVE R15, `(.L_x_10720) ;  /* 0x000000000f087348 */ /* 0x01cfea0003c00000 */
[----:B------:R0:W1:Y:S02]  /*19b60*/  SHFL.IDX P6, R14, R13, R12, R11 ;  /* 0x0000000c0d0e7389 */ /* 0x00006400000c000b */
[----:B01234-:R-:W-:Y:S01]  /*19b70*/  ENDCOLLECTIVE ;  /* 0x000000000000791b */ /* 0x01ffe20003800000 */
.L_x_10720:
[----:B------:R-:W-:Y:S05]  /*19b80*/  BSYNC B1 ;  /* 0x0000000000017941 */ /* 0x000fea0003800000 */
.L_x_10719:
        /* <DEDUP_REMOVED lines=8> */
.L_x_10721:
[----:B------:R-:W-:Y:S02]  /*19c10*/  IMAD.MOV.U32 R13, RZ, RZ, R27 ;  /* 0x000000ffff0d7224 */ /* 0x000fe400078e001b */
[----:B------:R-:W-:-:S07]  /*19c20*/  IMAD.MOV.U32 R0, RZ, RZ, R14 ;  /* 0x000000ffff007224 */ /* 0x000fce00078e000e */
[----:B------:R-:W-:Y:S05]  /*19c30*/  WARPSYNC.COLLECTIVE R15, `(.L_x_10722) ;  /* 0x000000000f087348 */ /* 0x000fea0003c00000 */
[----:B------:R0:W1:Y:S02]  /*19c40*/  SHFL.IDX P6, R14, R13, R12, R11 ;  /* 0x0000000c0d0e7389 */ /* 0x00006400000c000b */
[----:B01----:R-:W-:Y:S01]  /*19c50*/  ENDCOLLECTIVE ;  /* 0x000000000000791b */ /* 0x003fe20003800000 */
.L_x_10722:
[----:B------:R-:W-:Y:S02]  /*19c60*/  IMAD.MOV.U32 R13, RZ, RZ, R26 ;  /* 0x000000ffff0d7224 */ /* 0x000fe400078e001a */
[----:B------:R-:W-:-:S07]  /*19c70*/  IMAD.MOV.U32 R5, RZ, RZ, R14 ;  /* 0x000000ffff057224 */ /* 0x000fce00078e000e */
[----:B------:R-:W-:Y:S05]  /*19c80*/  WARPSYNC.COLLECTIVE R15, `(.L_x_10723) ;  /* 0x000000000f087348 */ /* 0x000fea0003c00000 */
[----:B------:R0:W1:Y:S02]  /*19c90*/  SHFL.IDX P6, R14, R13, R12, R11 ;  /* 0x0000000c0d0e7389 */ /* 0x00006400000c000b */
[----:B01----:R-:W-:Y:S01]  /*19ca0*/  ENDCOLLECTIVE ;  /* 0x000000000000791b */ /* 0x003fe20003800000 */
.L_x_10723:
[----:B------:R-:W-:Y:S05]  /*19cb0*/  BRA `(.L_x_10724) ;  /* 0xfffffec800a47947 */ /* 0x000fea000383ffff */
.L_x_10499:
[----:B0-----:R0:W1:Y:S02]  /*19cc0*/  SYNCS.PHASECHK.TRANS64.TRYWAIT P0, [R19+URZ+0x32400], R14 ;  /* 0x0324000e130075a7 */ /* 0x001064000800017f */
[----:B-1----:R-:W-:Y:S05]  /*19cd0*/  @!P0 NANOSLEEP.SYNCS 0x989680 ;  /* 0x009896800000895d */ /* 0x002fea0003900000 */
[----:B------:R-:W1:Y:S02]  /*19ce0*/  @!P0 SYNCS.PHASECHK.TRANS64 P0, [R19+URZ+0x32400], R14 ;  /* 0x0324000e130085a7 */ /* 0x000e64000800007f */
[----:B-1----:R-:W-:Y:S05]  /*19cf0*/  @!P0 BRA `(.L_x_10499) ;  /* 0xfffffffc00f08947 */ /* 0x002fea000383ffff */
[----:B------:R-:W-:Y:S05]  /*19d00*/  BRA `(.L_x_10725) ;  /* 0xfffffecc00d87947 */ /* 0x000fea000383ffff */
.L_x_10507:
[----:B------:R-:W-:Y:S01]  /*19d10*/  BSSY B1, `(.L_x_10726) ;  /* 0x0000008000017945 */ /* 0x000fe20003800000 */
[----:B------:R-:W-:Y:S01]  /*19d20*/  MOV R13, R25 ;  /* 0x00000019000d7202 */ /* 0x000fe20000000f00 */
[----:B------:R-:W-:Y:S02]  /*19d30*/  IMAD.MOV.U32 R12, RZ, RZ, RZ ;  /* 0x000000ffff0c7224 */ /* 0x000fe400078e00ff */
[----:B------:R-:W-:Y:S02]  /*19d40*/  IMAD.MOV.U32 R11, RZ, RZ, 0x1c1f ;  /* 0x00001c1fff0b7424 */ /* 0x000fe400078e00ff */
[----:B------:R-:W-:-:S07]  /*19d50*/  IMAD.MOV.U32 R15, RZ, RZ, -0x1 ;  /* 0xffffffffff0f7424 */ /* 0x000fce00078e00ff */
[----:B--234-:R-:W-:Y:S05]  /*19d60*/  WARPSYNC.COLLECTIVE R15, `(.L_x_10727) ;  /* 0x000000000f087348 */ /* 0x01cfea0003c00000 */
[----:B------:R0:W1:Y:S02]  /*19d70*/  SHFL.IDX P6, R14, R13, R12, R11 ;  /* 0x0000000c0d0e7389 */ /* 0x00006400000c000b */
[----:B01234-:R-:W-:Y:S01]  /*19d80*/  ENDCOLLECTIVE ;  /* 0x000000000000791b */ /* 0x01ffe20003800000 */
.L_x_10727:
[----:B------:R-:W-:Y:S05]  /*19d90*/  BSYNC B1 ;  /* 0x0000000000017941 */ /* 0x000fea0003800000 */
.L_x_10726:
        /* <DEDUP_REMOVED lines=8> */
.L_x_10728:
[----:B------:R-:W-:Y:S02]  /*19e20*/  IMAD.MOV.U32 R13, RZ, RZ, R27 ;  /* 0x000000ffff0d7224 */ /* 0x000fe400078e001b */
[----:B------:R-:W-:-:S07]  /*19e30*/  IMAD.MOV.U32 R3, RZ, RZ, R14 ;  /* 0x000000ffff037224 */ /* 0x000fce00078e000e */
[----:B------:R-:W-:Y:S05]  /*19e40*/  WARPSYNC.COLLECTIVE R15, `(.L_x_10729) ;  /* 0x000000000f087348 */ /* 0x000fea0003c00000 */
[----:B------:R0:W1:Y:S02]  /*19e50*/  SHFL.IDX P6, R14, R13, R12, R11 ;  /* 0x0000000c0d0e7389 */ /* 0x00006400000c000b */
[----:B01----:R-:W-:Y:S01]  /*19e60*/  ENDCOLLECTIVE ;  /* 0x000000000000791b */ /* 0x003fe20003800000 */
.L_x_10729:
[----:B------:R-:W-:Y:S01]  /*19e70*/  MOV R13, R26 ;  /* 0x0000001a000d7202 */ /* 0x000fe20000000f00 */
[----:B------:R-:W-:-:S07]  /*19e80*/  IMAD.MOV.U32 R4, RZ, RZ, R14 ;  /* 0x000000ffff047224 */ /* 0x000fce00078e000e */
[----:B------:R-:W-:Y:S05]  /*19e90*/  WARPSYNC.COLLECTIVE R15, `(.L_x_10730) ;  /* 0x000000000f087348 */ /* 0x000fea0003c00000 */
[----:B------:R0:W1:Y:S02]  /*19ea0*/  SHFL.IDX P6, R14, R13, R12, R11 ;  /* 0x0000000c0d0e7389 */ /* 0x00006400000c000b */
[----:B01----:R-:W-:Y:S01]  /*19eb0*/  ENDCOLLECTIVE ;  /* 0x000000000000791b */ /* 0x003fe20003800000 */
.L_x_10730:
[----:B------:R-:W-:Y:S05]  /*19ec0*/  BRA `(.L_x_10731) ;  /* 0xfffffed8003c7947 */ /* 0x000fea000383ffff */
.L_x_10511:
[----:B0-----:R0:W1:Y:S02]  /*19ed0*/  SYNCS.PHASECHK.TRANS64.TRYWAIT P1, [R19+URZ+0x32400], R20 ;  /* 0x03240014130075a7 */ /* 0x001064000802017f */
[----:B-1----:R-:W-:Y:S05]  /*19ee0*/  @!P1 NANOSLEEP.SYNCS 0x989680 ;  /* 0x009896800000995d */ /* 0x002fea0003900000 */
[----:B------:R-:W1:Y:S02]  /*19ef0*/  @!P1 SYNCS.PHASECHK.TRANS64 P1, [R19+URZ+0x32400], R20 ;  /* 0x03240014130095a7 */ /* 0x000e64000802007f */
[----:B-1----:R-:W-:Y:S05]  /*19f00*/  @!P1 BRA `(.L_x_10511) ;  /* 0xfffffffc00f09947 */ /* 0x002fea000383ffff */
[----:B------:R-:W-:Y:S05]  /*19f10*/  BRA `(.L_x_10732) ;  /* 0xfffffedc00207947 */ /* 0x000fea000383ffff */
.L_x_10517:
[----:B--2---:R2:W0:Y:S02]  /*19f20*/  SYNCS.PHASECHK.TRANS64.TRYWAIT P1, [R3+URZ+0x32430], R6 ;  /* 0x03243006030075a7 */ /* 0x004424000802017f */
[----:B0-----:R-:W-:Y:S05]  /*19f30*/  @!P1 NANOSLEEP.SYNCS 0x989680 ;  /* 0x009896800000995d */ /* 0x001fea0003900000 */
[----:B------:R-:W0:Y:S02]  /*19f40*/  @!P1 SYNCS.PHASECHK.TRANS64 P1, [R3+URZ+0x32430], R6 ;  /* 0x03243006030095a7 */ /* 0x000e24000802007f */
[----:B0-----:R-:W-:Y:S05]  /*19f50*/  @!P1 BRA `(.L_x_10517) ;  /* 0xfffffffc00f09947 */ /* 0x001fea000383ffff */
[----:B------:R-:W-:Y:S05]  /*19f60*/  BRA `(.L_x_10516) ;  /* 0xfffffee800647947 */ /* 0x000fea000383ffff */
.L_x_10519:
[----:B---3--:R3:W4:Y:S02]  /*19f70*/  SYNCS.PHASECHK.TRANS64.TRYWAIT P1, [R19+URZ+0x32410], R12 ;  /* 0x0324100c130075a7 */ /* 0x008724000802017f */
[----:B----4-:R-:W-:Y:S05]  /*19f80*/  @!P1 NANOSLEEP.SYNCS 0x989680 ;  /* 0x009896800000995d */ /* 0x010fea0003900000 */
[----:B------:R-:W4:Y:S02]  /*19f90*/  @!P1 SYNCS.PHASECHK.TRANS64 P1, [R19+URZ+0x32410], R12 ;  /* 0x0324100c130095a7 */ /* 0x000f24000802007f */
[----:B----4-:R-:W-:Y:S05]  /*19fa0*/  @!P1 BRA `(.L_x_10519) ;  /* 0xfffffffc00f09947 */ /* 0x010fea000383ffff */
[----:B------:R-:W-:Y:S05]  /*19fb0*/  BRA `(.L_x_10733) ;  /* 0xfffffeec00507947 */ /* 0x000fea000383ffff */
.L_x_10523:
[----:B------:R0:W0:Y:S02]  /*19fc0*/  SYNCS.PHASECHK.TRANS64.TRYWAIT P1, [R3+URZ+0x32450], R6 ;  /* 0x03245006030075a7 */ /* 0x000024000802017f */
[----:B0-----:R-:W-:Y:S05]  /*19fd0*/  @!P1 NANOSLEEP.SYNCS 0x989680 ;  /* 0x009896800000995d */ /* 0x001fea0003900000 */
[----:B------:R-:W0:Y:S02]  /*19fe0*/  @!P1 SYNCS.PHASECHK.TRANS64 P1, [R3+URZ+0x32450], R6 ;  /* 0x03245006030095a7 */ /* 0x000e24000802007f */
[----:B0-----:R-:W-:Y:S05]  /*19ff0*/  @!P1 BRA `(.L_x_10523) ;  /* 0xfffffffc00f09947 */ /* 0x001fea000383ffff */
[----:B------:R-:W-:Y:S05]  /*1a000*/  BRA `(.L_x_10522) ;  /* 0xfffffeec00607947 */ /* 0x000fea000383ffff */
.L_x_10530:
[----:B-1----:R1:W2:Y:S02]  /*1a010*/  SYNCS.PHASECHK.TRANS64.TRYWAIT P2, [R3+URZ+0x32430], R0 ;  /* 0x03243000030075a7 */ /* 0x0022a4000804017f */
[----:B--2---:R-:W-:Y:S05]  /*1a020*/  @!P2 NANOSLEEP.SYNCS 0x989680 ;  /* 0x009896800000a95d */ /* 0x004fea0003900000 */
[----:B------:R-:W2:Y:S02]  /*1a030*/  @!P2 SYNCS.PHASECHK.TRANS64 P2, [R3+URZ+0x32430], R0 ;  /* 0x032430000300a5a7 */ /* 0x000ea4000804007f */
[----:B--2---:R-:W-:Y:S05]  /*1a040*/  @!P2 BRA `(.L_x_10530) ;  /* 0xfffffffc00f0a947 */ /* 0x004fea000383ffff */
[----:B------:R-:W-:Y:S05]  /*1a050*/  BRA `(.L_x_10529) ;  /* 0xffffff1400d87947 */ /* 0x000fea000383ffff */
.L_x_10534:
[----:B---3--:R3:W4:Y:S02]  /*1a060*/  SYNCS.PHASECHK.TRANS64.TRYWAIT P2, [R3+URZ+0x32450], R0 ;  /* 0x03245000030075a7 */ /* 0x008724000804017f */
[----:B----4-:R-:W-:Y:S05]  /*1a070*/  @!P2 NANOSLEEP.SYNCS 0x989680 ;  /* 0x009896800000a95d */ /* 0x010fea0003900000 */
[----:B------:R-:W4:Y:S02]  /*1a080*/  @!P2 SYNCS.PHASECHK.TRANS64 P2, [R3+URZ+0x32450], R0 ;  /* 0x032450000300a5a7 */ /* 0x000f24000804007f */
[----:B----4-:R-:W-:Y:S05]  /*1a090*/  @!P2 BRA `(.L_x_10534) ;  /* 0xfffffffc00f0a947 */ /* 0x010fea000383ffff */
[----:B------:R-:W-:Y:S05]  /*1a0a0*/  BRA `(.L_x_10533) ;  /* 0xffffff1800807947 */ /* 0x000fea000383ffff */
.L_x_10551:
[----:B------:R-:W-:Y:S02]  /*1a0b0*/  IMAD.MOV.U32 R13, RZ, RZ, R4 ;  /* 0x000000ffff0d7224 */ /* 0x000fe400078e0004 */
[----:B------:R-:W-:Y:S02]  /*1a0c0*/  IMAD.MOV.U32 R12, RZ, RZ, RZ ;  /* 0x000000ffff0c7224 */ /* 0x000fe400078e00ff */
[----:B------:R-:W-:Y:S02]  /*1a0d0*/  IMAD.MOV.U32 R11, RZ, RZ, 0x181f ;  /* 0x0000181fff0b7424 */ /* 0x000fe400078e00ff */
[----:B------:R-:W-:-:S07]  /*1a0e0*/  IMAD.MOV.U32 R15, RZ, RZ, -0x1 ;  /* 0xffffffffff0f7424 */ /* 0x000fce00078e00ff */
[----:B-1--4-:R-:W-:Y:S05]  /*1a0f0*/  WARPSYNC.COLLECTIVE R15, `(.L_x_10734) ;  /* 0x000000000f087348 */ /* 0x012fea0003c00000 */
[----:B------:R0:W2:Y:S02]  /*1a100*/  SHFL.IDX P6, R14, R13, R12, R11 ;  /* 0x0000000c0d0e7389 */ /* 0x0000a400000c000b */
[----:B012-4-:R-:W-:Y:S01]  /*1a110*/  ENDCOLLECTIVE ;  /* 0x000000000000791b */ /* 0x017fe20003800000 */
.L_x_10734:
[----:B------:R-:W-:Y:S01]  /*1a120*/  MOV R13, R3 ;  /* 0x00000003000d7202 */ /* 0x000fe20000000f00 */
[----:B------:R-:W-:-:S07]  /*1a130*/  IMAD.MOV.U32 R0, RZ, RZ, R14 ;  /* 0x000000ffff007224 */ /* 0x000fce00078e000e */
[----:B------:R-:W-:Y:S05]  /*1a140*/  WARPSYNC.COLLECTIVE R15, `(.L_x_10735) ;  /* 0x000000000f087348 */ /* 0x000fea0003c00000 */
[----:B------:R0:W1:Y:S02]  /*1a150*/  SHFL.IDX P6, R14, R13, R12, R11 ;  /* 0x0000000c0d0e7389 */ /* 0x00006400000c000b */
[----:B01----:R-:W-:Y:S01]  /*1a160*/  ENDCOLLECTIVE ;  /* 0x000000000000791b */ /* 0x003fe20003800000 */
.L_x_10735:
[----:B------:R-:W-:Y:S05]  /*1a170*/  BRA `(.L_x_10736) ;  /* 0xffffff7400c07947 */ /* 0x000fea000383ffff */
.L_x_10554:
[----:B------:R-:W-:Y:S01]  /*1a180*/  BSSY B1, `(.L_x_10737) ;  /* 0x0000008000017945 */ /* 0x000fe20003800000 */
[----:B--2---:R-:W-:Y:S02]  /*1a190*/  IMAD.MOV.U32 R13, RZ, RZ, R4 ;  /* 0x000000ffff0d7224 */ /* 0x004fe400078e0004 */
[----:B------:R-:W-:Y:S02]  /*1a1a0*/  IMAD.MOV.U32 R12, RZ, RZ, 0x1 ;  /* 0x00000001ff0c7424 */ /* 0x000fe400078e00ff */
[----:B------:R-:W-:Y:S02]  /*1a1b0*/  IMAD.MOV.U32 R11, RZ, RZ, 0x181f ;  /* 0x0000181fff0b7424 */ /* 0x000fe400078e00ff */
[----:B------:R-:W-:-:S07]  /*1a1c0*/  IMAD.MOV.U32 R15, RZ, RZ, -0x1 ;  /* 0xffffffffff0f7424 */ /* 0x000fce00078e00ff */
[----:B01-34-:R-:W-:Y:S05]  /*1a1d0*/  WARPSYNC.COLLECTIVE R15, `(.L_x_10738) ;  /* 0x000000000f087348 */ /* 0x01bfea0003c00000 */
[----:B---3--:R2:W3:Y:S02]  /*1a1e0*/  SHFL.IDX P6, R14, R13, R12, R11 ;  /* 0x0000000c0d0e7389 */ /* 0x0084e400000c000b */
[----:B01234-:R-:W-:Y:S01]  /*1a1f0*/  ENDCOLLECTIVE ;  /* 0x000000000000791b */ /* 0x01ffe20003800000 */
.L_x_10738:
[----:B------:R-:W-:Y:S05]  /*1a200*/  BSYNC B1 ;  /* 0x0000000000017941 */ /* 0x000fea0003800000 */
.L_x_10737:
        /* <DEDUP_REMOVED lines=8> */
.L_x_10739:
[----:B------:R-:W-:Y:S05]  /*1a290*/  BRA `(.L_x_10740) ;  /* 0xffffff7400e47947 */ /* 0x000fea000383ffff */
.L_x_10557:
[----:B------:R-:W-:Y:S01]  /*1a2a0*/  BSSY B1, `(.L_x_10741) ;  /* 0x0000008000017945 */ /* 0x000fe20003800000 */
[----:B0-----:R-:W-:Y:S01]  /*1a2b0*/  IMAD.MOV.U32 R13, RZ, RZ, R4 ;  /* 0x000000ffff0d7224 */ /* 0x001fe200078e0004 */
[----:B------:R-:W-:Y:S01]  /*1a2c0*/  MOV R11, 0x181f ;  /* 0x0000181f000b7802 */ /* 0x000fe20000000f00 */
[----:B------:R-:W-:Y:S02]  /*1a2d0*/  IMAD.MOV.U32 R12, RZ, RZ, 0x2 ;  /* 0x00000002ff0c7424 */ /* 0x000fe400078e00ff */
[----:B------:R-:W-:-:S07]  /*1a2e0*/  IMAD.MOV.U32 R15, RZ, RZ, -0x1 ;  /* 0xffffffffff0f7424 */ /* 0x000fce00078e00ff */
[----:B-1234-:R-:W-:Y:S05]  /*1a2f0*/  WARPSYNC.COLLECTIVE R15, `(.L_x_10742) ;  /* 0x000000000f087348 */ /* 0x01efea0003c00000 */
[----:B---3--:R0:W3:Y:S02]  /*1a300*/  SHFL.IDX P6, R14, R13, R12, R11 ;  /* 0x0000000c0d0e7389 */ /* 0x0080e400000c000b */
[----:B01234-:R-:W-:Y:S01]  /*1a310*/  ENDCOLLECTIVE ;  /* 0x000000000000791b */ /* 0x01ffe20003800000 */
.L_x_10742:
[----:B------:R-:W-:Y:S05]  /*1a320*/  BSYNC B1 ;  /* 0x0000000000017941 */ /* 0x000fea0003800000 */
.L_x_10741:
        /* <DEDUP_REMOVED lines=8> */
.L_x_10743:
[----:B------:R-:W-:Y:S05]  /*1a3b0*/  BRA `(.L_x_10744) ;  /* 0xffffff7800047947 */ /* 0x000fea000383ffff */
.L_x_10560:
[----:B------:R-:W-:Y:S01]  /*1a3c0*/  BSSY B1, `(.L_x_10745) ;  /* 0x0000008000017945 */ /* 0x000fe20003800000 */
[----:B0-----:R-:W-:Y:S02]  /*1a3d0*/  IMAD.MOV.U32 R13, RZ, RZ, R4 ;  /* 0x000000ffff0d7224 */ /* 0x001fe400078e0004 */
[----:B------:R-:W-:Y:S02]  /*1a3e0*/  IMAD.MOV.U32 R12, RZ, RZ, 0x3 ;  /* 0x00000003ff0c7424 */ /* 0x000fe400078e00ff */
[----:B------:R-:W-:Y:S02]  /*1a3f0*/  IMAD.MOV.U32 R11, RZ, RZ, 0x181f ;  /* 0x0000181fff0b7424 */ /* 0x000fe400078e00ff */
[----:B------:R-:W-:-:S07]  /*1a400*/  IMAD.MOV.U32 R15, RZ, RZ, -0x1 ;  /* 0xffffffffff0f7424 */ /* 0x000fce00078e00ff */
[----:B-1234-:R-:W-:Y:S05]  /*1a410*/  WARPSYNC.COLLECTIVE R15, `(.L_x_10746) ;  /* 0x000000000f087348 */ /* 0x01efea0003c00000 */
[----:B------:R0:W0:Y:S02]  /*1a420*/  SHFL.IDX P6, R14, R13, R12, R11 ;  /* 0x0000000c0d0e7389 */ /* 0x00002400000c000b */
[----:B01234-:R-:W-:Y:S01]  /*1a430*/  ENDCOLLECTIVE ;  /* 0x000000000000791b */ /* 0x01ffe20003800000 */
.L_x_10746:
[----:B------:R-:W-:Y:S05]  /*1a440*/  BSYNC B1 ;  /* 0x0000000000017941 */ /* 0x000fea0003800000 */
.L_x_10745:
        /* <DEDUP_REMOVED lines=8> */
.L_x_10747:
[----:B------:R-:W-:Y:S05]  /*1a4d0*/  BRA `(.L_x_10748) ;  /* 0xffffff7800247947 */ /* 0x000fea000383ffff */
.L_x_10577:
[----:B------:R-:W0:Y:S01]  /*1a4e0*/  S2R R8, SR_TID.X ;  /* 0x0000000000087919 */ /* 0x000e220000002100 */
[----:B------:R-:W-:Y:S01]  /*1a4f0*/  BSSY B1, `(.L_x_10749) ;  /* 0x000000a000017945 */ /* 0x000fe20003800000 */
[----:B------:R-:W-:Y:S01]  /*1a500*/  IMAD.MOV.U32 R12, RZ, RZ, RZ ;  /* 0x000000ffff0c7224 */ /* 0x000fe200078e00ff */
[----:B------:R-:W-:Y:S01]  /*1a510*/  MOV R11, 0x1f ;  /* 0x0000001f000b7802 */ /* 0x000fe20000000f00 */
[----:B------:R-:W-:Y:S01]  /*1a520*/  IMAD.MOV.U32 R15, RZ, RZ, -0x1 ;  /* 0xffffffffff0f7424 */ /* 0x000fe200078e00ff */
[----:B0-----:R-:W-:-:S04]  /*1a530*/  SHF.R.U32.HI R8, RZ, 0x5, R8 ;  /* 0x00000005ff087819 */ /* 0x001fc80000011608 */
[----:B------:R-:W-:-:S05]  /*1a540*/  LOP3.LUT R8, R8, 0x3, RZ, 0xc0, !PT ;  /* 0x0000000308087812 */ /* 0x000fca00078ec0ff */
[----:B------:R-:W-:-:S07]  /*1a550*/  IMAD.MOV.U32 R13, RZ, RZ, R8 ;  /* 0x000000ffff0d7224 */ /* 0x000fce00078e0008 */
[----:B------:R-:W-:Y:S05]  /*1a560*/  WARPSYNC.COLLECTIVE R15, `(.L_x_10750) ;  /* 0x000000000f087348 */ /* 0x000fea0003c00000 */
[----:B------:R0:W1:Y:S02]  /*1a570*/  SHFL.IDX P6, R14, R13, R12, R11 ;  /* 0x0000000c0d0e7389 */ /* 0x00006400000c000b */
[----:B01----:R-:W-:Y:S01]  /*1a580*/  ENDCOLLECTIVE ;  /* 0x000000000000791b */ /* 0x003fe20003800000 */
.L_x_10750:
[----:B------:R-:W-:Y:S05]  /*1a590*/  BSYNC B1 ;  /* 0x0000000000017941 */ /* 0x000fea0003800000 */
.L_x_10749:
[----:B------:R-:W-:Y:S05]  /*1a5a0*/  BRA `(.L_x_10751) ;  /* 0xffffff8800c87947 */ /* 0x000fea000383ffff */
.L_x_10579:
[----:B------:R-:W-:Y:S01]  /*1a5b0*/  BSSY B1, `(.L_x_10752) ;  /* 0x0000006000017945 */ /* 0x000fe20003800000 */
[----:B------:R-:W-:-:S07]  /*1a5c0*/  IMAD.MOV.U32 R15, RZ, RZ, -0x1 ;  /* 0xffffffffff0f7424 */ /* 0x000fce00078e00ff */
[----:B0-----:R-:W-:Y:S05]  /*1a5d0*/  WARPSYNC.COLLECTIVE R15, `(.L_x_10753) ;  /* 0x000000000f0c7348 */ /* 0x001fea0003c00000 */
[----:B------:R-:W-:Y:S02]  /*1a5e0*/  ELECT P6, UR62, PT ;  /* 0x00000000003e782f */ /* 0x000fe400038c0000 */
[----:B------:R-:W-:Y:S01]  /*1a5f0*/  MOV R14, UR62 ;  /* 0x0000003e000e7c02 */ /* 0x000fe20008000f00 */
[----:B0-----:R-:W-:Y:S10]  /*1a600*/  ENDCOLLECTIVE ;  /* 0x000000000000791b */ /* 0x001ff40003800000 */
.L_x_10753:
[----:B------:R-:W-:Y:S05]  /*1a610*/  BSYNC B1 ;  /* 0x0000000000017941 */ /* 0x000fea0003800000 */
.L_x_10752:
[----:B------:R-:W-:Y:S05]  /*1a620*/  BRA `(.L_x_10578) ;  /* 0xffffff8800c07947 */ /* 0x000fea000383ffff */
.L_x_10581:
[----:B0-----:R0:W1:Y:S02]  /*1a630*/  SYNCS.PHASECHK.TRANS64.TRYWAIT P0, [R23+URZ+0x32420], R3 ;  /* 0x03242003170075a7 */ /* 0x001064000800017f */
[----:B-1----:R-:W-:Y:S05]  /*1a640*/  @!P0 NANOSLEEP.SYNCS 0x989680 ;  /* 0x009896800000895d */ /* 0x002fea0003900000 */
[----:B------:R-:W1:Y:S02]  /*1a650*/  @!P0 SYNCS.PHASECHK.TRANS64 P0, [R23+URZ+0x32420], R3 ;  /* 0x03242003170085a7 */ /* 0x000e64000800007f */
[----:B-1----:R-:W-:Y:S05]  /*1a660*/  @!P0 BRA `(.L_x_10581) ;  /* 0xfffffffc00f08947 */ /* 0x002fea000383ffff */
[----:B------:R-:W-:Y:S05]  /*1a670*/  BRA `(.L_x_10754) ;  /* 0xffffff8800d07947 */ /* 0x000fea000383ffff */
.L_x_10585:
[----:B0-----:R0:W1:Y:S02]  /*1a680*/  SYNCS.PHASECHK.TRANS64.TRYWAIT P0, [R3+URZ+0x324a0], R6 ;  /* 0x0324a006030075a7 */ /* 0x001064000800017f */
[----:B-1----:R-:W-:Y:S05]  /*1a690*/  @!P0 NANOSLEEP.SYNCS 0x989680 ;  /* 0x009896800000895d */ /* 0x002fea0003900000 */
[----:B------:R-:W1:Y:S02]  /*1a6a0*/  @!P0 SYNCS.PHASECHK.TRANS64 P0, [R3+URZ+0x324a0], R6 ;  /* 0x0324a006030085a7 */ /* 0x000e64000800007f */
[----:B-1----:R-:W-:Y:S05]  /*1a6b0*/  @!P0 BRA `(.L_x_10585) ;  /* 0xfffffffc00f08947 */ /* 0x002fea000383ffff */
[----:B------:R-:W-:Y:S05]  /*1a6c0*/  BRA `(.L_x_10755) ;  /* 0xffffff8800e87947 */ /* 0x000fea000383ffff */
.L_x_10590:
[----:B-1----:R1:W2:Y:S02]  /*1a6d0*/  SYNCS.PHASECHK.TRANS64.TRYWAIT P0, [R3+URZ+0x324c0], R6 ;  /* 0x0324c006030075a7 */ /* 0x0022a4000800017f */
[----:B--2---:R-:W-:Y:S05]  /*1a6e0*/  @!P0 NANOSLEEP.SYNCS 0x989680 ;  /* 0x009896800000895d */ /* 0x004fea0003900000 */
[----:B------:R-:W2:Y:S02]  /*1a6f0*/  @!P0 SYNCS.PHASECHK.TRANS64 P0, [R3+URZ+0x324c0], R6 ;  /* 0x0324c006030085a7 */ /* 0x000ea4000800007f */
[----:B--2---:R-:W-:Y:S05]  /*1a700*/  @!P0 BRA `(.L_x_10590) ;  /* 0xfffffffc00f08947 */ /* 0x004fea000383ffff */
[----:B------:R-:W-:Y:S05]  /*1a710*/  BRA `(.L_x_10756) ;  /* 0xffffff8c00647947 */ /* 0x000fea000383ffff */
.L_x_10600:
[----:B0-----:R0:W1:Y:S02]  /*1a720*/  SYNCS.PHASECHK.TRANS64.TRYWAIT P1, [R6+URZ+0x324a0], R2 ;  /* 0x0324a002060075a7 */ /* 0x001064000802017f */
[----:B-1----:R-:W-:Y:S05]  /*1a730*/  @!P1 NANOSLEEP.SYNCS 0x989680 ;  /* 0x009896800000995d */ /* 0x002fea0003900000 */
[----:B------:R-:W1:Y:S02]  /*1a740*/  @!P1 SYNCS.PHASECHK.TRANS64 P1, [R6+URZ+0x324a0], R2 ;  /* 0x0324a002060095a7 */ /* 0x000e64000802007f */
[----:B-1----:R-:W-:Y:S05]  /*1a750*/  @!P1 BRA `(.L_x_10600) ;  /* 0xfffffffc00f09947 */ /* 0x002fea000383ffff */
[----:B------:R-:W-:Y:S05]  /*1a760*/  BRA `(.L_x_10757) ;  /* 0xffffff9000d87947 */ /* 0x000fea000383ffff */
.L_x_10605:
[----:B-1----:R1:W2:Y:S02]  /*1a770*/  SYNCS.PHASECHK.TRANS64.TRYWAIT P1, [R6+URZ+0x324c0], R2 ;  /* 0x0324c002060075a7 */ /* 0x0022a4000802017f */
[----:B--2---:R-:W-:Y:S05]  /*1a780*/  @!P1 NANOSLEEP.SYNCS 0x989680 ;  /* 0x009896800000995d */ /* 0x004fea0003900000 */
[----:B------:R-:W2:Y:S02]  /*1a790*/  @!P1 SYNCS.PHASECHK.TRANS64 P1, [R6+URZ+0x324c0], R2 ;  /* 0x0324c002060095a7 */ /* 0x000ea4000802007f */
[----:B--2---:R-:W-:Y:S05]  /*1a7a0*/  @!P1 BRA `(.L_x_10605) ;  /* 0xfffffffc00f09947 */ /* 0x004fea000383ffff */
[----:B------:R-:W-:Y:S05]  /*1a7b0*/  BRA `(.L_x_10758) ;  /* 0xffffff9400507947 */ /* 0x000fea000383ffff */
.L_x_10621:
[----:B------:R-:W0:Y:S01]  /*1a7c0*/  S2R R20, SR_TID.X ;  /* 0x0000000000147919 */ /* 0x000e220000002100 */
[----:B------:R-:W-:Y:S01]  /*1a7d0*/  BSSY B0, `(.L_x_10759) ;  /* 0x000000a000007945 */ /* 0x000fe20003800000 */
[----:B------:R-:W-:Y:S01]  /*1a7e0*/  IMAD.MOV.U32 R12, RZ, RZ, RZ ;  /* 0x000000ffff0c7224 */ /* 0x000fe200078e00ff */
[----:B------:R-:W-:Y:S02]  /*1a7f0*/  MOV R15, 0xffffffff ;  /* 0xffffffff000f7802 */ /* 0x000fe40000000f00 */
[----:B0-----:R-:W-:-:S04]  /*1a800*/  SHF.R.U32.HI R11, RZ, 0x5, R20 ;  /* 0x00000005ff0b7819 */ /* 0x001fc80000011614 */
[----:B------:R-:W-:-:S05]  /*1a810*/  LOP3.LUT R11, R11, 0x3, RZ, 0xc0, !PT ;  /* 0x000000030b0b7812 */ /* 0x000fca00078ec0ff */
[----:B------:R-:W-:Y:S02]  /*1a820*/  IMAD.MOV.U32 R13, RZ, RZ, R11 ;  /* 0x000000ffff0d7224 */ /* 0x000fe400078e000b */
[----:B------:R-:W-:-:S07]  /*1a830*/  IMAD.MOV.U32 R11, RZ, RZ, 0x1f ;  /* 0x0000001fff0b7424 */ /* 0x000fce00078e00ff */
[----:B------:R-:W-:Y:S05]  /*1a840*/  WARPSYNC.COLLECTIVE R15, `(.L_x_10760) ;  /* 0x000000000f087348 */ /* 0x000fea0003c00000 */
[----:B------:R0:W1:Y:S02]  /*1a850*/  SHFL.IDX P6, R14, R13, R12, R11 ;  /* 0x0000000c0d0e7389 */ /* 0x00006400000c000b */
[----:B01----:R-:W-:Y:S01]  /*1a860*/  ENDCOLLECTIVE ;  /* 0x000000000000791b */ /* 0x003fe20003800000 */
.L_x_10760:
[----:B------:R-:W-:Y:S05]  /*1a870*/  BSYNC B0 ;  /* 0x0000000000007941 */ /* 0x000fea0003800000 */
.L_x_10759:
[----:B------:R-:W-:Y:S05]  /*1a880*/  BRA `(.L_x_10761) ;  /* 0xffffffa000d47947 */ /* 0x000fea000383ffff */
.L_x_10624:
[----:B0-----:R0:W1:Y:S02]  /*1a890*/  SYNCS.PHASECHK.TRANS64.TRYWAIT P0, [R30+URZ+0x32440], R0 ;  /* 0x032440001e0075a7 */ /* 0x001064000800017f */
[----:B-1----:R-:W-:Y:S05]  /*1a8a0*/  @!P0 NANOSLEEP.SYNCS 0x989680 ;  /* 0x009896800000895d */ /* 0x002fea0003900000 */
[----:B------:R-:W1:Y:S02]  /*1a8b0*/  @!P0 SYNCS.PHASECHK.TRANS64 P0, [R30+URZ+0x32440], R0 ;  /* 0x032440001e0085a7 */ /* 0x000e64000800007f */
[----:B-1----:R-:W-:Y:S05]  /*1a8c0*/  @!P0 BRA `(.L_x_10624) ;  /* 0xfffffffc00f08947 */ /* 0x002fea000383ffff */
[----:B------:R-:W-:Y:S05]  /*1a8d0*/  BRA `(.L_x_10762) ;  /* 0xffffffa000f87947 */ /* 0x000fea000383ffff */
.L_x_10625:
        /* <DEDUP_REMOVED lines=8> */
.L_x_10764:
[----:B------:R-:W-:Y:S05]  /*1a960*/  BSYNC B0 ;  /* 0x0000000000007941 */ /* 0x000fea0003800000 */
.L_x_10763:
        /* <DEDUP_REMOVED lines=9> */
.L_x_10765:
[----:B------:R-:W-:Y:S02]  /*1aa00*/  IMAD.MOV.U32 R13, RZ, RZ, R4 ;  /* 0x000000ffff0d7224 */ /* 0x000fe400078e0004 */
[----:B------:R-:W-:Y:S02]  /*1aa10*/  IMAD.MOV.U32 R12, RZ, RZ, 0x1 ;  /* 0x00000001ff0c7424 */ /* 0x000fe400078e00ff */
[----:B------:R-:W-:-:S07]  /*1aa20*/  IMAD.MOV.U32 R3, RZ, RZ, R14 ;  /* 0x000000ffff037224 */ /* 0x000fce00078e000e */
[----:B------:R-:W-:Y:S05]  /*1aa30*/  WARPSYNC.COLLECTIVE R15, `(.L_x_10766) ;  /* 0x000000000f087348 */ /* 0x000fea0003c00000 */
[----:B------:R0:W1:Y:S02]  /*1aa40*/  SHFL.IDX P6, R14, R13, R12, R11 ;  /* 0x0000000c0d0e7389 */ /* 0x00006400000c000b */
[----:B01----:R-:W-:Y:S01]  /*1aa50*/  ENDCOLLECTIVE ;  /* 0x000000000000791b */ /* 0x003fe20003800000 */
.L_x_10766:
        /* <DEDUP_REMOVED lines=15> */
.L_x_10767:
[----:B------:R-:W-:Y:S02]  /*1ab50*/  @P0 IMAD R6, R5, 0x2, R23 ;  /* 0x0000000205060824 */ /* 0x000fe400078e0217 */
[----:B------:R-:W-:Y:S02]  /*1ab60*/  IMAD.MOV.U32 R13, RZ, RZ, R4 ;  /* 0x000000ffff0d7224 */ /* 0x000fe400078e0004 */
[----:B------:R-:W-:Y:S02]  /*1ab70*/  IMAD.MOV.U32 R12, RZ, RZ, 0x2 ;  /* 0x00000002ff0c7424 */ /* 0x000fe400078e00ff */
[----:B------:R-:W-:-:S07]  /*1ab80*/  IMAD.MOV.U32 R3, RZ, RZ, R14 ;  /* 0x000000ffff037224 */ /* 0x000fce00078e000e */
[----:B------:R-:W-:Y:S05]  /*1ab90*/  WARPSYNC.COLLECTIVE R15, `(.L_x_10768) ;  /* 0x000000000f087348 */ /* 0x000fea0003c00000 */
[----:B------:R0:W1:Y:S02]  /*1aba0*/  SHFL.IDX P6, R14, R13, R12, R11 ;  /* 0x0000000c0d0e7389 */ /* 0x00006400000c000b */
[----:B01----:R-:W-:Y:S01]  /*1abb0*/  ENDCOLLECTIVE ;  /* 0x000000000000791b */ /* 0x003fe20003800000 */
.L_x_10768:
        /* <DEDUP_REMOVED lines=15> */
.L_x_10769:
[----:B------:R-:W-:Y:S02]  /*1acb0*/  @P0 IMAD R6, R5, 0x2, R23 ;  /* 0x0000000205060824 */ /* 0x000fe400078e0217 */
[----:B------:R-:W-:Y:S02]  /*1acc0*/  IMAD.MOV.U32 R13, RZ, RZ, R4 ;  /* 0x000000ffff0d7224 */ /* 0x000fe400078e0004 */
[----:B------:R-:W-:Y:S01]  /*1acd0*/  IMAD.MOV.U32 R12, RZ, RZ, 0x3 ;  /* 0x00000003ff0c7424 */ /* 0x000fe200078e00ff */
[----:B------:R-:W-:-:S07]  /*1ace0*/  MOV R3, R14 ;  /* 0x0000000e00037202 */ /* 0x000fce0000000f00 */
[----:B------:R-:W-:Y:S05]  /*1acf0*/  WARPSYNC.COLLECTIVE R15, `(.L_x_10770) ;  /* 0x000000000f087348 */ /* 0x000fea0003c00000 */
[----:B------:R0:W1:Y:S02]  /*1ad00*/  SHFL.IDX P6, R14, R13, R12, R11 ;  /* 0x0000000c0d0e7389 */ /* 0x00006400000c000b */
[----:B01----:R-:W-:Y:S01]  /*1ad10*/  ENDCOLLECTIVE ;  /* 0x000000000000791b */ /* 0x003fe20003800000 */
.L_x_10770:
        /* <DEDUP_REMOVED lines=15> */
.L_x_10771:
[----:B------:R-:W-:Y:S02]  /*1ae10*/  @P0 IMAD R6, R5, 0x2, R23 ;  /* 0x0000000205060824 */ /* 0x000fe400078e0217 */
[----:B------:R-:W-:Y:S02]  /*1ae20*/  IMAD.MOV.U32 R13, RZ, RZ, R4 ;  /* 0x000000ffff0d7224 */ /* 0x000fe400078e0004 */
[----:B------:R-:W-:Y:S02]  /*1ae30*/  IMAD.MOV.U32 R12, RZ, RZ, 0x4 ;  /* 0x00000004ff0c7424 */ /* 0x000fe400078e00ff */
[----:B------:R-:W-:-:S07]  /*1ae40*/  IMAD.MOV.U32 R3, RZ, RZ, R14 ;  /* 0x000000ffff037224 */ /* 0x000fce00078e000e */
[----:B------:R-:W-:Y:S05]  /*1ae50*/  WARPSYNC.COLLECTIVE R15, `(.L_x_10772) ;  /* 0x000000000f087348 */ /* 0x000fea0003c00000 */
[----:B------:R0:W1:Y:S02]  /*1ae60*/  SHFL.IDX P6, R14, R13, R12, R11 ;  /* 0x0000000c0d0e7389 */ /* 0x00006400000c000b */
[----:B01----:R-:W-:Y:S01]  /*1ae70*/  ENDCOLLECTIVE ;  /* 0x000000000000791b */ /* 0x003fe20003800000 */
.L_x_10772:
        /* <DEDUP_REMOVED lines=15> */
.L_x_10773:
[----:B------:R-:W-:Y:S02]  /*1af70*/  @P0 IMAD R6, R5, 0x2, R23 ;  /* 0x0000000205060824 */ /* 0x000fe400078e0217 */
[----:B------:R-:W-:Y:S01]  /*1af80*/  IMAD.MOV.U32 R13, RZ, RZ, R4 ;  /* 0x000000ffff0d7224 */ /* 0x000fe200078e0004 */
[----:B------:R-:W-:Y:S01]  /*1af90*/  MOV R12, 0x5 ;  /* 0x00000005000c7802 */ /* 0x000fe20000000f00 */
[----:B------:R-:W-:-:S07]  /*1afa0*/  IMAD.MOV.U32 R3, RZ, RZ, R14 ;  /* 0x000000ffff037224 */ /* 0x000fce00078e000e */
[----:B------:R-:W-:Y:S05]  /*1afb0*/  WARPSYNC.COLLECTIVE R15, `(.L_x_10774) ;  /* 0x000000000f087348 */ /* 0x000fea0003c00000 */
[----:B------:R0:W1:Y:S02]  /*1afc0*/  SHFL.IDX P6, R14, R13, R12, R11 ;  /* 0x0000000c0d0e7389 */ /* 0x00006400000c000b */
[----:B01----:R-:W-:Y:S01]  /*1afd0*/  ENDCOLLECTIVE ;  /* 0x000000000000791b */ /* 0x003fe20003800000 */
.L_x_10774:
        /* <DEDUP_REMOVED lines=10> */
.L_x_10775:
[----:B------:R-:W-:Y:S01]  /*1b080*/  @!PT LDS RZ, [RZ] ;  /* 0x00000000fffff984 */ /* 0x000fe20000000800 */
[----:B------:R-:W-:Y:S01]  /*1b090*/  @!PT LDS RZ, [RZ] ;  /* 0x00000000fffff984 */ /* 0x000fe20000000800 */
[----:B------:R-:W-:Y:S01]  /*1b0a0*/  @!PT LDS RZ, [RZ] ;  /* 0x00000000fffff984 */ /* 0x000fe20000000800 */
[----:B------:R0:W-:Y:S01]  /*1b0b0*/  @P0 LDGSTS.E.BYPASS.LTC128B.128 [R6+0x1e400], desc[UR60][R2.64], !P2 ;  /* 0x1e40000002060fae */ /* 0x0001e2000d101d7c */
[----:B------:R-:W-:Y:S01]  /*1b0c0*/  IMAD.MOV.U32 R0, RZ, RZ, R14 ;  /* 0x000000ffff007224 */ /* 0x000fe200078e000e */
[----:B------:R-:W-:Y:S06]  /*1b0d0*/  BRA `(.L_x_10776) ;  /* 0xffffffa000647947 */ /* 0x000fec000383ffff */
.L_x_10630:
        /* <DEDUP_REMOVED lines=9> */
.L_x_10777:
[C---:B------:R-:W-:Y:S01]  /*1b170*/  VIADD R6, R17.reuse, 0x20 ;  /* 0x0000002011067836 */ /* 0x040fe20000000000 */
[C---:B------:R-:W-:Y:S01]  /*1b180*/  ISETP.GE.AND P0, PT, R17.reuse, R2, PT ;  /* 0x000000021100720c */ /* 0x040fe20003f06270 */
[C---:B------:R-:W-:Y:S01]  /*1b190*/  VIADD R8, R17.reuse, 0x30 ;  /* 0x0000003011087836 */ /* 0x040fe20000000000 */
[----:B------:R-:W-:-:S05]  /*1b1a0*/  IADD3 R10, R17, 0x10, RZ ;  /* 0x00000010110a7810 */ /* 0x000fca0007ffe0ff */
[----:B------:R0:W-:Y:S01]  /*1b1b0*/  STL [R1+0x20], R10 ;  /* 0x0000200a01007387 */ /* 0x0001e20000100800 */
[----:B------:R-:W-:-:S03]  /*1b1c0*/  IMAD.MOV.U32 R13, RZ, RZ, R0 ;  /* 0x000000ffff0d7224 */ /* 0x000fc600078e0000 */
[----:B------:R0:W-:Y:S04]  /*1b1d0*/  STL [R1+0x24], R6 ;  /* 0x0000240601007387 */ /* 0x0001e80000100800 */
[----:B------:R0:W-:Y:S01]  /*1b1e0*/  STL [R1+0x28], R8 ;  /* 0x0000280801007387 */ /* 0x0001e20000100800 */
[----:B------:R-:W-:-:S07]  /*1b1f0*/  IMAD.MOV.U32 R4, RZ, RZ, R14 ;  /* 0x000000ffff047224 */ /* 0x000fce00078e000e */
[----:B0-----:R-:W-:Y:S05]  /*1b200*/  WARPSYNC.COLLECTIVE R15, `(.L_x_10778) ;  /* 0x000000000f087348 */ /* 0x001fea0003c00000 */
[----:B------:R1:W2:Y:S02]  /*1b210*/  SHFL.IDX P6, R14, R13, R12, R11 ;  /* 0x0000000c0d0e7389 */ /* 0x0002a400000c000b */
[----:B012---:R-:W-:Y:S01]  /*1b220*/  ENDCOLLECTIVE ;  /* 0x000000000000791b */ /* 0x007fe20003800000 */
.L_x_10778:
[----:B------:R-:W-:Y:S02]  /*1b230*/  IMAD.MOV.U32 R13, RZ, RZ, R3 ;  /* 0x000000ffff0d7224 */ /* 0x000fe400078e0003 */
[----:B------:R-:W-:Y:S02]  /*1b240*/  IMAD.MOV.U32 R12, RZ, RZ, 0x1 ;  /* 0x00000001ff0c7424 */ /* 0x000fe400078e00ff */
[----:B------:R-:W-:-:S07]  /*1b250*/  IMAD.MOV.U32 R5, RZ, RZ, R14 ;  /* 0x000000ffff057224 */ /* 0x000fce00078e000e */
[----:B------:R-:W-:Y:S05]  /*1b260*/  WARPSYNC.COLLECTIVE R15, `(.L_x_10779) ;  /* 0x000000000f087348 */ /* 0x000fea0003c00000 */
[----:B------:R0:W1:Y:S02]  /*1b270*/  SHFL.IDX P6, R14, R13, R12, R11 ;  /* 0x0000000c0d0e7389 */ /* 0x00006400000c000b */
[----:B01----:R-:W-:Y:S01]  /*1b280*/  ENDCOLLECTIVE ;  /* 0x000000000000791b */ /* 0x003fe20003800000 */
.L_x_10779:
        /* <DEDUP_REMOVED lines=15> */
.L_x_10780:
[----:B------:R-:W-:Y:S02]  /*1b380*/  IMAD.MOV.U32 R13, RZ, RZ, R3 ;  /* 0x000000ffff0d7224 */ /* 0x000fe400078e0003 */
[----:B------:R-:W-:Y:S02]  /*1b390*/  IMAD.MOV.U32 R12, RZ, RZ, 0x2 ;  /* 0x00000002ff0c7424 */ /* 0x000fe400078e00ff */
[----:B------:R-:W-:-:S07]  /*1b3a0*/  IMAD.MOV.U32 R5, RZ, RZ, R14 ;  /* 0x000000ffff057224 */ /* 0x000fce00078e000e */
[----:B------:R-:W-:Y:S05]  /*1b3b0*/  WARPSYNC.COLLECTIVE R15, `(.L_x_10781) ;  /* 0x000000000f087348 */ /* 0x000fea0003c00000 */
[----:B------:R0:W1:Y:S02]  /*1b3c0*/  SHFL.IDX P6, R14, R13, R12, R11 ;  /* 0x0000000c0d0e7389 */ /* 0x00006400000c000b */
[----:B01----:R-:W-:Y:S01]  /*1b3d0*/  ENDCOLLECTIVE ;  /* 0x000000000000791b */ /* 0x003fe20003800000 */
.L_x_10781:
        /* <DEDUP_REMOVED lines=15> */
.L_x_10782:
[----:B------:R-:W-:Y:S02]  /*1b4d0*/  IMAD.MOV.U32 R13, RZ, RZ, R3 ;  /* 0x000000ffff0d7224 */ /* 0x000fe400078e0003 */
[----:B------:R-:W-:Y:S01]  /*1b4e0*/  IMAD.MOV.U32 R12, RZ, RZ, 0x3 ;  /* 0x00000003ff0c7424 */ /* 0x000fe200078e00ff */
[----:B------:R-:W-:-:S07]  /*1b4f0*/  MOV R5, R14 ;  /* 0x0000000e00057202 */ /* 0x000fce0000000f00 */
[----:B------:R-:W-:Y:S05]  /*1b500*/  WARPSYNC.COLLECTIVE R15, `(.L_x_10783) ;  /* 0x000000000f087348 */ /* 0x000fea0003c00000 */
[----:B------:R0:W1:Y:S02]  /*1b510*/  SHFL.IDX P6, R14, R13, R12, R11 ;  /* 0x0000000c0d0e7389 */ /* 0x00006400000c000b */
[----:B01----:R-:W-:Y:S01]  /*1b520*/  ENDCOLLECTIVE ;  /* 0x000000000000791b */ /* 0x003fe20003800000 */
.L_x_10783:
[----:B------:R-:W-:-:S05]  /*1b530*/  @!P0 LEA R5, P2, R7, R5, 0x1 ;  /* 0x0000000507058211 */ /* 0x000fca00078408ff */
[----:B------:R-:W-:-:S05]  /*1b540*/  @!P0 IMAD.X R4, RZ, RZ, R4, P2 ;  /* 0x000000ffff048224 */ /* 0x000fca00010e0604 */
        /* <DEDUP_REMOVED lines=8> */
[----:B------:R0:W-:Y:S01]  /*1b5d0*/  @!P0 LDGSTS.E.BYPASS.LTC128B.128 [R26+0x19400], desc[UR60][R4.64], !P1 ;  /* 0x19400000041a8fae */ /* 0x0001e2000c901d7c */
[----:B------:R-:W-:Y:S01]  /*1b5e0*/  ISETP.GE.AND P0, PT, R8, R2, PT ;  /* 0x000000020800720c */ /* 0x000fe20003f06270 */
[----:B------:R-:W-:-:S12]  /*1b5f0*/  VIADD R8, R17, 0x40 ;  /* 0x0000004011087836 */ /* 0x000fd80000000000 */
[----:B0-----:R-:W-:Y:S05]  /*1b600*/  WARPSYNC.COLLECTIVE R15, `(.L_x_10784) ;  /* 0x000000000f087348 */ /* 0x001fea0003c00000 */
[----:B------:R1:W2:Y:S02]  /*1b610*/  SHFL.IDX P6, R14, R13, R12, R11 ;  /* 0x0000000c0d0e7389 */ /* 0x0002a400000c000b */
[----:B012---:R-:W-:Y:S01]  /*1b620*/  ENDCOLLECTIVE ;  /* 0x000000000000791b */ /* 0x007fe20003800000 */
.L_x_10784:
[----:B------:R0:W-:Y:S01]  /*1b630*/  STL [R1+0x2c], R8 ;  /* 0x00002c0801007387 */ /* 0x0001e20000100800 */
[----:B------:R-:W-:Y:S02]  /*1b640*/  IMAD.MOV.U32 R13, RZ, RZ, R3 ;  /* 0x000000ffff0d7224 */ /* 0x000fe400078e0003 */
[----:B------:R-:W-:Y:S02]  /*1b650*/  IMAD.MOV.U32 R12, RZ, RZ, 0x4 ;  /* 0x00000004ff0c7424 */ /* 0x000fe400078e00ff */
[----:B------:R-:W-:-:S07]  /*1b660*/  IMAD.MOV.U32 R4, RZ, RZ, R14 ;  /* 0x000000ffff047224 */ /* 0x000fce00078e000e */
[----:B0-----:R-:W-:Y:S05]  /*1b670*/  WARPSYNC.COLLECTIVE R15, `(.L_x_10785) ;  /* 0x000000000f087348 */ /* 0x001fea0003c00000 */
[----:B------:R1:W2:Y:S02]  /*1b680*/  SHFL.IDX P6, R14, R13, R12, R11 ;  /* 0x0000000c0d0e7389 */ /* 0x0002a400000c000b */
[----:B012---:R-:W-:Y:S01]  /*1b690*/  ENDCOLLECTIVE ;  /* 0x000000000000791b */ /* 0x007fe20003800000 */
.L_x_10785:
[----:B------:R-:W-:-:S05]  /*1b6a0*/  @!P0 LEA R5, P2, R7, R4, 0x1 ;  /* 0x0000000407058211 */ /* 0x000fca00078408ff */
[----:B------:R-:W-:-:S05]  /*1b6b0*/  @!P0 IMAD.X R4, RZ, RZ, R6, P2 ;  /* 0x000000ffff048224 */ /* 0x000fca00010e0606 */
[----:B------:R-:W-:Y:S01]  /*1b6c0*/  @!P0 LOP3.LUT R5, R5, R4, RZ, 0x3c, !PT ;  /* 0x0000000405058212 */ /* 0x000fe200078e3cff */
[----:B------:R-:W-:-:S03]  /*1b6d0*/  IMAD.MOV.U32 R13, RZ, RZ, R0 ;  /* 0x000000ffff0d7224 */ /* 0x000fc600078e0000 */
[----:B------:R-:W-:-:S04]  /*1b6e0*/  @!P0 LOP3.LUT R4, R5, R4, RZ, 0x3c, !PT ;  /* 0x0000000405048212 */ /* 0x000fc800078e3cff */
[----:B------:R-:W-:Y:S02]  /*1b6f0*/  @!P0 LOP3.LUT R5, R5, R4, RZ, 0x3c, !PT ;  /* 0x0000000405058212 */ /* 0x000fe400078e3cff */
[----:B------:R-:W-:-:S07]  /*1b700*/  MOV R6, R14 ;  /* 0x0000000e00067202 */ /* 0x000fce0000000f00 */
[----:B------:R-:W-:Y:S05]  /*1b710*/  WARPSYNC.COLLECTIVE R15, `(.L_x_10786) ;  /* 0x000000000f087348 */ /* 0x000fea0003c00000 */
[----:B------:R0:W1:Y:S02]  /*1b720*/  SHFL.IDX P6, R14, R13, R12, R11 ;  /* 0x0000000c0d0e7389 */ /* 0x00006400000c000b */
[----:B01----:R-:W-:Y:S01]  /*1b730*/  ENDCOLLECTIVE ;  /* 0x000000000000791b */ /* 0x003fe20003800000 */
.L_x_10786:
[----:B------:R-:W-:Y:S01]  /*1b740*/  @!PT LDS RZ, [RZ] ;  /* 0x00000000fffff984 */ /* 0x000fe20000000800 */
[----:B------:R-:W-:Y:S01]  /*1b750*/  @!PT LDS RZ, [RZ] ;  /* 0x00000000fffff984 */ /* 0x000fe20000000800 */
[----:B------:R-:W-:Y:S01]  /*1b760*/  @!PT LDS RZ, [RZ] ;  /* 0x00000000fffff984 */ /* 0x000fe20000000800 */
[----:B------:R0:W-:Y:S01]  /*1b770*/  @!P0 LDGSTS.E.BYPASS.LTC128B.128 [R26+0x19c00], desc[UR60][R4.64], !P1 ;  /* 0x19c00000041a8fae */ /* 0x0001e2000c901d7c */
[----:B------:R-:W-:Y:S01]  /*1b780*/  ISETP.GE.AND P0, PT, R8, R2, PT ;  /* 0x000000020800720c */ /* 0x000fe20003f06270 */
[----:B------:R-:W-:-:S05]  /*1b790*/  VIADD R8, R17, 0x50 ;  /* 0x0000005011087836 */ /* 0x000fca0000000000 */
[----:B------:R1:W-:Y:S01]  /*1b7a0*/  STL [R1+0x30], R8 ;  /* 0x0000300801007387 */ /* 0x0003e20000100800 */
[----:B------:R-:W-:Y:S01]  /*1b7b0*/  IMAD.MOV.U32 R13, RZ, RZ, R3 ;  /* 0x000000ffff0d7224 */ /* 0x000fe200078e0003 */
[----:B------:R-:W-:Y:S01]  /*1b7c0*/  MOV R12, 0x5 ;  /* 0x00000005000c7802 */ /* 0x000fe20000000f00 */
[----:B0-----:R-:W-:-:S07]  /*1b7d0*/  IMAD.MOV.U32 R4, RZ, RZ, R14 ;  /* 0x000000ffff047224 */ /* 0x001fce00078e000e */
[----:B-1----:R-:W-:Y:S05]  /*1b7e0*/  WARPSYNC.COLLECTIVE R15, `(.L_x_10787) ;  /* 0x000000000f087348 */ /* 0x002fea0003c00000 */
[----:B------:R0:W2:Y:S02]  /*1b7f0*/  SHFL.IDX P6, R14, R13, R12, R11 ;  /* 0x0000000c0d0e7389 */ /* 0x0000a400000c000b */
[----:B012---:R-:W-:Y:S01]  /*1b800*/  ENDCOLLECTIVE ;  /* 0x000000000000791b */ /* 0x007fe20003800000 */
.L_x_10787:
        /* <DEDUP_REMOVED lines=10> */
.L_x_10788:
[----:B------:R-:W-:Y:S01]  /*1b8b0*/  @!PT LDS RZ, [RZ] ;  /* 0x00000000fffff984 */ /* 0x000fe20000000800 */
[----:B------:R-:W-:Y:S01]  /*1b8c0*/  @!PT LDS RZ, [RZ] ;  /* 0x00000000fffff984 */ /* 0x000fe20000000800 */
[----:B------:R-:W-:Y:S01]  /*1b8d0*/  @!PT LDS RZ, [RZ] ;  /* 0x00000000fffff984 */ /* 0x000fe20000000800 */
[----:B------:R0:W-:Y:S01]  /*1b8e0*/  @!P0 LDGSTS.E.BYPASS.LTC128B.128 [R26+0x1a400], desc[UR60][R4.64], !P1 ;  /* 0x1a400000041a8fae */ /* 0x0001e2000c901d7c */
[----:B------:R-:W-:Y:S01]  /*1b8f0*/  ISETP.GE.AND P0, PT, R8, R2, PT ;  /* 0x000000020800720c */ /* 0x000fe20003f06270 */
[----:B------:R-:W-:-:S05]  /*1b900*/  VIADD R8, R17, 0x60 ;  /* 0x0000006011087836 */ /* 0x000fca0000000000 */
[----:B------:R1:W-:Y:S01]  /*1b910*/  STL [R1+0x38], R8 ;  /* 0x0000380801007387 */ /* 0x0003e20000100800 */
[----:B------:R-:W-:Y:S01]  /*1b920*/  MOV R13, R3 ;  /* 0x00000003000d7202 */ /* 0x000fe20000000f00 */
[----:B------:R-:W-:Y:S02]  /*1b930*/  IMAD.MOV.U32 R12, RZ, RZ, 0x6 ;  /* 0x00000006ff0c7424 */ /* 0x000fe400078e00ff */
[----:B0-----:R-:W-:-:S07]  /*1b940*/  IMAD.MOV.U32 R4, RZ, RZ, R14 ;  /* 0x000000ffff047224 */ /* 0x001fce00078e000e */
[----:B-1----:R-:W-:Y:S05]  /*1b950*/  WARPSYNC.COLLECTIVE R15, `(.L_x_10789) ;  /* 0x000000000f087348 */ /* 0x002fea0003c00000 */
[----:B------:R0:W2:Y:S02]  /*1b960*/  SHFL.IDX P6, R14, R13, R12, R11 ;  /* 0x0000000c0d0e7389 */ /* 0x0000a400000c000b */
[----:B012---:R-:W-:Y:S01]  /*1b970*/  ENDCOLLECTIVE ;  /* 0x000000000000791b */ /* 0x007fe20003800000 */
.L_x_10789:
        /* <DEDUP_REMOVED lines=10> */
.L_x_10790:
        /* <DEDUP_REMOVED lines=11> */
.L_x_10791:
        /* <DEDUP_REMOVED lines=14> */
.L_x_10792:
[----:B------:R-:W-:Y:S01]  /*1bbb0*/  IMAD.MOV.U32 R0, RZ, RZ, R14 ;  /* 0x000000ffff007224 */ /* 0x000fe200078e000e */
[----:B------:R-:W-:Y:S06]  /*1bbc0*/  BRA `(.L_x_10793) ;  /* 0xffffffa000b87947 */ /* 0x000fec000383ffff */
.L_x_10634:
[----:B------:R-:W2:Y:S04]  /*1bbd0*/  LDL.LU R14, [R1+0x18] ;  /* 0x00001800010e7983 */ /* 0x000ea80000300800 */
[----:B------:R-:W3:Y:S04]  /*1bbe0*/  LDL.LU R13, [R1+0x20] ;  /* 0x00002000010d7983 */ /* 0x000ee80000300800 */
[----:B------:R-:W4:Y:S04]  /*1bbf0*/  LDL.LU R12, [R1+0x24] ;  /* 0x00002400010c7983 */ /* 0x000f280000300800 */
[----:B------:R-:W5:Y:S04]  /*1bc00*/  LDL.LU R11, [R1+0x28] ;  /* 0x00002800010b7983 */ /* 0x000f680000300800 */
[----:B------:R-:W5:Y:S04]  /*1bc10*/  LDL.LU R10, [R1+0x2c] ;  /* 0x00002c00010a7983 */ /* 0x000f680000300800 */
[----:B------:R-:W5:Y:S04]  /*1bc20*/  LDL.LU R9, [R1+0x30] ;  /* 0x0000300001097983 */ /* 0x000f680000300800 */
[----:B------:R-:W5:Y:S01]  /*1bc30*/  LDL.LU R8, [R1+0x38] ;  /* 0x0000380001087983 */ /* 0x000f620000300800 */
[----:B------:R-:W-:Y:S01]  /*1bc40*/  LOP3.LUT R22, R22, 0xfffff7ff, RZ, 0xc0, !PT ;  /* 0xfffff7ff16167812 */ /* 0x000fe200078ec0ff */
[----:B------:R-:W-:Y:S01]  /*1bc50*/  BSSY B0, `(.L_x_10794) ;  /* 0x0000019000007945 */ /* 0x000fe20003800000 */
[----:B------:R-:W-:-:S02]  /*1bc60*/  IMAD.MOV.U32 R15, RZ, RZ, -0x1 ;  /* 0xffffffffff0f7424 */ /* 0x000fc400078e00ff */
[----:B--2---:R-:W-:-:S05]  /*1bc70*/  IMAD R5, R14, R6, RZ ;  /* 0x000000060e057224 */ /* 0x004fca00078e02ff */
[-C--:B------:R-:W-:Y:S02]  /*1bc80*/  ISETP.GE.AND P0, PT, R17, R5.reuse, PT ;  /* 0x000000051100720c */ /* 0x080fe40003f06270 */
[-C--:B---3--:R-:W-:Y:S02]  /*1bc90*/  ISETP.GE.AND P6, PT, R13, R5.reuse, PT ;  /* 0x000000050d00720c */ /* 0x088fe40003fc6270 */
[----:B----4-:R-:W-:Y:S01]  /*1bca0*/  ISETP.GE.AND P5, PT, R12, R5, PT ;  /* 0x000000050c00720c */ /* 0x010fe20003fa6270 */
[----:B------:R-:W-:Y:S01]  /*1bcb0*/  IMAD.MOV.U32 R12, RZ, RZ, RZ ;  /* 0x000000ffff0c7224 */ /* 0x000fe200078e00ff */
[----:B------:R-:W-:-:S07]  /*1bcc0*/  MOV R13, R0 ;  /* 0x00000000000d7202 */ /* 0x000fce0000000f00 */
[----:B------:R-:W-:Y:S02]  /*1bcd0*/  @P0 LOP3.LUT R22, R22, 0x800, RZ, 0xfc, !PT ;  /* 0x0000080016160812 */ /* 0x000fe400078efcff */
[----:B-----5:R-:W-:Y:S01]  /*1bce0*/  ISETP.GE.AND P0, PT, R11, R5, PT ;  /* 0x000000050b00720c */ /* 0x020fe20003f06270 */
[----:B------:R-:W-:Y:S01]  /*1bcf0*/  IMAD.MOV.U32 R11, RZ, RZ, 0x181f ;  /* 0x0000181fff0b7424 */ /* 0x000fe200078e00ff */
[----:B------:R-:W-:-:S04]  /*1bd00*/  LOP3.LUT R22, R22, 0xfffffbff, RZ, 0xc0, !PT ;  /* 0xfffffbff16167812 */ /* 0x000fc800078ec0ff */
[----:B------:R-:W-:Y:S02]  /*1bd10*/  @P6 LOP3.LUT R22, R22, 0x400, RZ, 0xfc, !PT ;  /* 0x0000040016166812 */ /* 0x000fe400078efcff */
[----:B------:R-:W-:Y:S02]  /*1bd20*/  ISETP.GE.AND P6, PT, R10, R5, PT ;  /* 0x000000050a00720c */ /* 0x000fe40003fc6270 */
[----:B------:R-:W-:-:S04]  /*1bd30*/  LOP3.LUT R22, R22, 0xfffffdff, RZ, 0xc0, !PT ;  /* 0xfffffdff16167812 */ /* 0x000fc800078ec0ff */
[----:B------:R-:W-:Y:S02]  /*1bd40*/  @P5 LOP3.LUT R22, R22, 0x200, RZ, 0xfc, !PT ;  /* 0x0000020016165812 */ /* 0x000fe400078efcff */
[----:B------:R-:W-:Y:S02]  /*1bd50*/  ISETP.GE.AND P5, PT, R9, R5, PT ;  /* 0x000000050900720c */ /* 0x000fe40003fa6270 */
[----:B------:R-:W-:-:S04]  /*1bd60*/  LOP3.LUT R22, R22, 0xfffffeff, RZ, 0xc0, !PT ;  /* 0xfffffeff16167812 */ /* 0x000fc800078ec0ff */
[----:B------:R-:W-:Y:S02]  /*1bd70*/  @P0 LOP3.LUT R22, R22, 0x100, RZ, 0xfc, !PT ;  /* 0x0000010016160812 */ /* 0x000fe400078efcff */
[----:B------:R-:W-:Y:S02]  /*1bd80*/  ISETP.GE.AND P0, PT, R8, R5, PT ;  /* 0x000000050800720c */ /* 0x000fe40003f06270 */
[----:B------:R-:W-:-:S04]  /*1bd90*/  LOP3.LUT R22, R22, 0xffffff7f, RZ, 0xc0, !PT ;  /* 0xffffff7f16167812 */ /* 0x000fc800078ec0ff */
[----:B------:R-:W-:-:S07]  /*1bda0*/  @P6 LOP3.LUT R22, R22, 0x80, RZ, 0xfc, !PT ;  /* 0x0000008016166812 */ /* 0x000fce00078efcff */
[----:B------:R-:W-:Y:S05]  /*1bdb0*/  WARPSYNC.COLLECTIVE R15, `(.L_x_10795) ;  /* 0x000000000f087348 */ /* 0x000fea0003c00000 */
[----:B------:R0:W1:Y:S02]  /*1bdc0*/  SHFL.IDX P6, R14, R13, R12, R11 ;  /* 0x0000000c0d0e7389 */ /* 0x00006400000c000b */
[----:B01----:R-:W-:Y:S01]  /*1bdd0*/  ENDCOLLECTIVE ;  /* 0x000000000000791b */ /* 0x003fe20003800000 */
.L_x_10795:
[----:B------:R-:W-:Y:S05]  /*1bde0*/  BSYNC B0 ;  /* 0x0000000000007941 */ /* 0x000fea0003800000 */
.L_x_10794:
[----:B------:R-:W-:Y:S01]  /*1bdf0*/  IMAD.MOV.U32 R13, RZ, RZ, R4 ;  /* 0x000000ffff0d7224 */ /* 0x000fe200078e0004 */
[----:B------:R-:W-:Y:S01]  /*1be00*/  MOV R12, RZ ;  /* 0x000000ff000c7202 */ /* 0x000fe20000000f00 */
[----:B------:R-:W-:Y:S01]  /*1be10*/  IMAD.MOV.U32 R11, RZ, RZ, 0x181f ;  /* 0x0000181fff0b7424 */ /* 0x000fe200078e00ff */
[----:B------:R-:W-:Y:S01]  /*1be20*/  LOP3.LUT R22, R22, 0xffffbfff, RZ, 0xc0, !PT ;  /* 0xffffbfff16167812 */ /* 0x000fe200078ec0ff */
[----:B------:R-:W-:Y:S02]  /*1be30*/  IMAD.MOV.U32 R15, RZ, RZ, -0x1 ;  /* 0xffffffffff0f7424 */ /* 0x000fe400078e00ff */
[----:B------:R-:W-:Y:S01]  /*1be40*/  IMAD.MOV.U32 R2, RZ, RZ, R14 ;  /* 0x000000ffff027224 */ /* 0x000fe200078e000e */
[----:B------:R-:W-:-:S07]  /*1be50*/  @P5 LOP3.LUT R22, R22, 0x4000, RZ, 0xfc, !PT ;  /* 0x0000400016165812 */ /* 0x000fce00078efcff */
[----:B------:R-:W-:Y:S05]  /*1be60*/  WARPSYNC.COLLECTIVE R15, `(.L_x_10796) ;  /* 0x000000000f087348 */ /* 0x000fea0003c00000 */
[----:B------:R0:W1:Y:S02]  /*1be70*/  SHFL.IDX P6, R14, R13, R12, R11 ;  /* 0x0000000c0d0e7389 */ /* 0x00006400000c000b */
[----:B01----:R-:W-:Y:S01]  /*1be80*/  ENDCOLLECTIVE ;  /* 0x000000000000791b */ /* 0x003fe20003800000 */
.L_x_10796:
[C---:B------:R-:W-:Y:S02]  /*1be90*/  LOP3.LUT P5, RZ, R22.reuse, 0x400, RZ, 0xc0, !PT ;  /* 0x0000040016ff7812 */ /* 0x040fe400078ac0ff */
[----:B------:R-:W-:-:S04]  /*1bea0*/  LOP3.LUT R22, R22, 0xffffdfff, RZ, 0xc0, !PT ;  /* 0xffffdfff16167812 */ /* 0x000fc800078ec0ff */
[----:B------:R-:W-:-:S04]  /*1beb0*/  @P0 LOP3.LUT R22, R22, 0x2000, RZ, 0xfc, !PT ;  /* 0x0000200016160812 */ /* 0x000fc800078efcff */
[----:B------:R-:W-:Y:S01]  /*1bec0*/  LOP3.LUT P0, RZ, R22, 0x800, RZ, 0xc0, !PT ;  /* 0x0000080016ff7812 */ /* 0x000fe2000780c0ff */
[----:B------:R-:W-:Y:S01]  /*1bed0*/  IMAD.MOV.U32 R13, RZ, RZ, R0 ;  /* 0x000000ffff0d7224 */ /* 0x000fe200078e0000 */
[----:B------:R-:W-:Y:S01]  /*1bee0*/  MOV R12, 0x1 ;  /* 0x00000001000c7802 */ /* 0x000fe20000000f00 */
[----:B------:R-:W-:-:S10]  /*1bef0*/  IMAD.MOV.U32 R3, RZ, RZ, R14 ;  /* 0x000000ffff037224 */ /* 0x000fd400078e000e */
[----:B------:R-:W-:-:S05]  /*1bf00*/  @!P0 LEA R3, P6, R7, R3, 0x1 ;  /* 0x0000000307038211 */ /* 0x000fca00078c08ff */
[----:B------:R-:W-:-:S05]  /*1bf10*/  @!P0 IMAD.X R2, RZ, RZ, R2, P6 ;  /* 0x000000ffff028224 */ /* 0x000fca00030e0602 */
[----:B------:R-:W-:-:S07]  /*1bf20*/  @!P0 LOP3.LUT R3, R3, R2, RZ, 0x3c, !PT ;  /* 0x0000000203038212 */ /* 0x000fce00078e3cff */
[----:B------:R-:W-:Y:S05]  /*1bf30*/  WARPSYNC.COLLECTIVE R15, `(.L_x_10797) ;  /* 0x000000000f087348 */ /* 0x000fea0003c00000 */
[----:B------:R0:W1:Y:S02]  /*1bf40*/  SHFL.IDX P6, R14, R13, R12, R11 ;  /* 0x0000000c0d0e7389 */ /* 0x00006400000c000b */
[----:B01----:R-:W-:Y:S01]  /*1bf50*/  ENDCOLLECTIVE ;  /* 0x000000000000791b */ /* 0x003fe20003800000 */
.L_x_10797:
[----:B------:R-:W-:-:S04]  /*1bf60*/  @!P0 LOP3.LUT R2, R3, R2, RZ, 0x3c, !PT ;  /* 0x0000000203028212 */ /* 0x000fc800078e3cff */
[----:B------:R-:W-:-:S05]  /*1bf70*/  @!P0 LOP3.LUT R3, R3, R2, RZ, 0x3c, !PT ;  /* 0x0000000203038212 */ /* 0x000fca00078e3cff */
        /* <DEDUP_REMOVED lines=13> */
.L_x_10798:
[----:B------:R-:W-:Y:S01]  /*1c050*/  IMAD.MOV.U32 R13, RZ, RZ, R0 ;  /* 0x000000ffff0d7224 */ /* 0x000fe200078e0000 */
[----:B------:R-:W-:Y:S01]  /*1c060*/  MOV R12, 0x2 ;  /* 0x00000002000c7802 */ /* 0x000fe20000000f00 */
[----:B------:R-:W-:-:S05]  /*1c070*/  IMAD.MOV.U32 R2, RZ, RZ, R14 ;  /* 0x000000ffff027224 */ /* 0x000fca00078e000e */
[----:B------:R-:W-:-:S05]  /*1c080*/  @!P5 LEA R2, P6, R7, R2, 0x1 ;  /* 0x000000020702d211 */ /* 0x000fca00078c08ff */
[----:B------:R-:W-:-:S05]  /*1c090*/  @!P5 IMAD.X R3, RZ, RZ, R6, P6 ;  /* 0x000000ffff03d224 */ /* 0x000fca00030e0606 */
[----:B------:R-:W-:Y:S01]  /*1c0a0*/  @!PT LDS RZ, [RZ] ;  /* 0x00000000fffff984 */ /* 0x000fe20000000800 */
[----:B------:R-:W-:Y:S01]  /*1c0b0*/  @!PT LDS RZ, [RZ] ;  /* 0x00000000fffff984 */ /* 0x000fe20000000800 */
[----:B------:R-:W-:Y:S01]  /*1c0c0*/  @!PT LDS RZ, [RZ] ;  /* 0x00000000fffff984 */ /* 0x000fe20000000800 */
[----:B------:R0:W-:Y:S03]  /*1c0d0*/  @!P5 LDGSTS.E.BYPASS.LTC128B.128 [R26+0x22c00], desc[UR60][R2.64], !P4 ;  /* 0x22c00000021adfae */ /* 0x0001e6000e101d7c */
[----:B0-----:R-:W-:Y:S05]  /*1c0e0*/  WARPSYNC.COLLECTIVE R15, `(.L_x_10799) ;  /* 0x000000000f087348 */ /* 0x001fea0003c00000 */
[----:B------:R1:W2:Y:S02]  /*1c0f0*/  SHFL.IDX P6, R14, R13, R12, R11 ;  /* 0x0000000c0d0e7389 */ /* 0x0002a400000c000b */
[----:B012---:R-:W-:Y:S01]  /*1c100*/  ENDCOLLECTIVE ;  /* 0x000000000000791b */ /* 0x007fe20003800000 */
.L_x_10799:
[----:B------:R-:W-:Y:S01]  /*1c110*/  @!PT LDS RZ, [RZ] ;  /* 0x00000000fffff984 */ /* 0x000fe20000000800 */
[----:B------:R-:W-:Y:S01]  /*1c120*/  @!PT LDS RZ, [RZ] ;  /* 0x00000000fffff984 */ /* 0x000fe20000000800 */
[----:B------:R-:W-:Y:S01]  /*1c130*/  @!PT LDS RZ, [RZ] ;  /* 0x00000000fffff984 */ /* 0x000fe20000000800 */
[----:B------:R0:W-:Y:S04]  /*1c140*/  @!P5 LDGSTS.E.BYPASS.LTC128B.128 [R26+0x26c00], desc[UR60][R2.64+0x80], !P3 ;  /* 0x26c00080021adfae */ /* 0x0001e8000d901d7c */
[----:B------:R0:W-:Y:S04]  /*1c150*/  @!P5 LDGSTS.E.BYPASS.LTC128B.128 [R26+0x2ac00], desc[UR60][R2.64+0x100], !P2 ;  /* 0x2ac00100021adfae */ /* 0x0001e8000d101d7c */
[----:B------:R0:W-:Y:S01]  /*1c160*/  @!P5 LDGSTS.E.BYPASS.LTC128B.128 [R26+0x2ec00], desc[UR60][R2.64+0x180], !P1 ;  /* 0x2ec00180021adfae */ /* 0x0001e2000c901d7c */
[----:B------:R-:W-:Y:S01]  /*1c170*/  LOP3.LUT P5, RZ, R22, 0x100, RZ, 0xc0, !PT ;  /* 0x0000010016ff7812 */ /* 0x000fe200078ac0ff */
[----:B------:R-:W-:-:S02]  /*1c180*/  IMAD.MOV.U32 R13, RZ, RZ, R4 ;  /* 0x000000ffff0d7224 */ /* 0x000fc400078e0004 */
[----:B------:R-:W-:-:S10]  /*1c190*/  IMAD.MOV.U32 R6, RZ, RZ, R14 ;  /* 0x000000ffff067224 */ /* 0x000fd400078e000e */
[----:B0-----:R-:W-:Y:S05]  /*1c1a0*/  WARPSYNC.COLLECTIVE R15, `(.L_x_10800) ;  /* 0x000000000f087348 */ /* 0x001fea0003c00000 */
[----:B------:R1:W2:Y:S02]  /*1c1b0*/  SHFL.IDX P6, R14, R13, R12, R11 ;  /* 0x0000000c0d0e7389 */ /* 0x0002a400000c000b */
[----:B012---:R-:W-:Y:S01]  /*1c1c0*/  ENDCOLLECTIVE ;  /* 0x000000000000791b */ /* 0x007fe20003800000 */
.L_x_10800:
        /* <DEDUP_REMOVED lines=12> */
.L_x_10801:
        /* <DEDUP_REMOVED lines=12> */
.L_x_10802:
        /* <DEDUP_REMOVED lines=12> */
.L_x_10803:
        /* <DEDUP_REMOVED lines=12> */
.L_x_10804:
        /* <DEDUP_REMOVED lines=12> */
.L_x_10805:
        /* <DEDUP_REMOVED lines=12> */
.L_x_10806:
        /* <DEDUP_REMOVED lines=12> */
.L_x_10807:
[----:B------:R-:W-:Y:S01]  /*1c710*/  @!PT LDS RZ, [RZ] ;  /* 0x00000000fffff984 */ /* 0x000fe20000000800 */
[----:B------:R-:W-:Y:S01]  /*1c720*/  @!PT LDS RZ, [RZ] ;  /* 0x00000000fffff984 */ /* 0x000fe20000000800 */
[----:B------:R-:W-:Y:S01]  /*1c730*/  @!PT LDS RZ, [RZ] ;  /* 0x00000000fffff984 */ /* 0x000fe20000000800 */
[----:B------:R0:W-:Y:S04]  /*1c740*/  @!P5 LDGSTS.E.BYPASS.LTC128B.128 [R26+0x28c00], desc[UR60][R2.64+0x80], !P3 ;  /* 0x28c00080021adfae */ /* 0x0001e8000d901d7c */
[----:B------:R0:W-:Y:S04]  /*1c750*/  @!P5 LDGSTS.E.BYPASS.LTC128B.128 [R26+0x2cc00], desc[UR60][R2.64+0x100], !P2 ;  /* 0x2cc00100021adfae */ /* 0x0001e8000d101d7c */
[----:B------:R0:W-:Y:S01]  /*1c760*/  @!P5 LDGSTS.E.BYPASS.LTC128B.128 [R26+0x30c00], desc[UR60][R2.64+0x180], !P1 ;  /* 0x30c00180021adfae */ /* 0x0001e2000c901d7c */
[----:B------:R-:W-:Y:S02]  /*1c770*/  IMAD.MOV.U32 R13, RZ, RZ, R4 ;  /* 0x000000ffff0d7224 */ /* 0x000fe400078e0004 */
[----:B------:R-:W-:-:S07]  /*1c780*/  IMAD.MOV.U32 R6, RZ, RZ, R14 ;  /* 0x000000ffff067224 */ /* 0x000fce00078e000e */
[----:B0-----:R-:W-:Y:S05]  /*1c790*/  WARPSYNC.COLLECTIVE R15, `(.L_x_10808) ;  /* 0x000000000f087348 */ /* 0x001fea0003c00000 */
[----:B------:R1:W2:Y:S02]  /*1c7a0*/  SHFL.IDX P6, R14, R13, R12, R11 ;  /* 0x0000000c0d0e7389 */ /* 0x0002a400000c000b */
[----:B012---:R-:W-:Y:S01]  /*1c7b0*/  ENDCOLLECTIVE ;  /* 0x000000000000791b */ /* 0x007fe20003800000 */
.L_x_10808:
[----:B------:R-:W-:Y:S01]  /*1c7c0*/  IMAD.MOV.U32 R13, RZ, RZ, R0 ;  /* 0x000000ffff0d7224 */ /* 0x000fe200078e0000 */
[----:B------:R-:W-:Y:S01]  /*1c7d0*/  MOV R12, 0x7 ;  /* 0x00000007000c7802 */ /* 0x000fe20000000f00 */
[----:B------:R-:W-:-:S07]  /*1c7e0*/  IMAD.MOV.U32 R2, RZ, RZ, R14 ;  /* 0x000000ffff027224 */ /* 0x000fce00078e000e */
[----:B------:R-:W-:Y:S05]  /*1c7f0*/  WARPSYNC.COLLECTIVE R15, `(.L_x_10809) ;  /* 0x000000000f087348 */ /* 0x000fea0003c00000 */
[----:B------:R0:W1:Y:S02]  /*1c800*/  SHFL.IDX P6, R14, R13, R12, R11 ;  /* 0x0000000c0d0e7389 */ /* 0x00006400000c000b */
[----:B01----:R-:W-:Y:S01]  /*1c810*/  ENDCOLLECTIVE ;  /* 0x000000000000791b */ /* 0x003fe20003800000 */
.L_x_10809:
        /* <DEDUP_REMOVED lines=14> */
.L_x_10810:
[----:B------:R-:W-:Y:S01]  /*1c900*/  IMAD.MOV.U32 R2, RZ, RZ, R14 ;  /* 0x000000ffff027224 */ /* 0x000fe200078e000e */
[----:B------:R-:W-:Y:S06]  /*1c910*/  BRA `(.L_x_10811) ;  /* 0xffffffa000207947 */ /* 0x000fec000383ffff */
.L_x_10639:
[----:B0-----:R0:W1:Y:S02]  /*1c920*/  SYNCS.PHASECHK.TRANS64.TRYWAIT P0, [R23+URZ+0x32420], R0 ;  /* 0x03242000170075a7 */ /* 0x001064000800017f */
[----:B-1----:R-:W-:Y:S05]  /*1c930*/  @!P0 NANOSLEEP.SYNCS 0x989680 ;  /* 0x009896800000895d */ /* 0x002fea0003900000 */
[----:B------:R-:W1:Y:S02]  /*1c940*/  @!P0 SYNCS.PHASECHK.TRANS64 P0, [R23+URZ+0x32420], R0 ;  /* 0x03242000170085a7 */ /* 0x000e64000800007f */
[----:B-1----:R-:W-:Y:S05]  /*1c950*/  @!P0 BRA `(.L_x_10639) ;  /* 0xfffffffc00f08947 */ /* 0x002fea000383ffff */
[----:B------:R-:W-:Y:S05]  /*1c960*/  BRA `(.L_x_10812) ;  /* 0xffffffa000947947 */ /* 0x000fea000383ffff */
.L_x_10642:
[----:B0-----:R0:W1:Y:S02]  /*1c970*/  SYNCS.PHASECHK.TRANS64.TRYWAIT P0, [R30+URZ+0x32460], R3 ;  /* 0x032460031e0075a7 */ /* 0x001064000800017f */
[----:B-1----:R-:W-:Y:S05]  /*1c980*/  @!P0 NANOSLEEP.SYNCS 0x989680 ;  /* 0x009896800000895d */ /* 0x002fea0003900000 */
[----:B------:R-:W1:Y:S02]  /*1c990*/  @!P0 SYNCS.PHASECHK.TRANS64 P0, [R30+URZ+0x32460], R3 ;  /* 0x032460031e0085a7 */ /* 0x000e64000800007f */
[----:B-1----:R-:W-:Y:S05]  /*1c9a0*/  @!P0 BRA `(.L_x_10642) ;  /* 0xfffffffc00f08947 */ /* 0x002fea000383ffff */
[----:B------:R-:W-:Y:S05]  /*1c9b0*/  BRA `(.L_x_10813) ;  /* 0xffffffa000bc7947 */ /* 0x000fea000383ffff */
.L_x_10643:
        /* <DEDUP_REMOVED lines=8> */
.L_x_10815:
[----:B------:R-:W-:Y:S05]  /*1ca40*/  BSYNC B0 ;  /* 0x0000000000007941 */ /* 0x000fea0003800000 */
.L_x_10814:
        /* <DEDUP_REMOVED lines=13> */
.L_x_10816:
[----:B------:R-:W-:Y:S01]  /*1cb20*/  MOV R13, R6 ;  /* 0x00000006000d7202 */ /* 0x000fe20000000f00 */
[----:B------:R-:W-:Y:S01]  /*1cb30*/  IMAD.MOV.U32 R12, RZ, RZ, 0x1 ;  /* 0x00000001ff0c7424 */ /* 0x000fe200078e00ff */
[----:B------:R-:W-:-:S04]  /*1cb40*/  SHF.L.U32 R8, R8, 0x3, RZ ;  /* 0x0000000308087819 */ /* 0x000fc800000006ff */
[----:B------:R-:W-:Y:S01]  /*1cb50*/  LOP3.LUT R8, R8, 0x38, RZ, 0xc0, !PT ;  /* 0x0000003808087812 */ /* 0x000fe200078ec0ff */
[----:B------:R-:W-:-:S07]  /*1cb60*/  IMAD.MOV.U32 R2, RZ, RZ, R14 ;  /* 0x000000ffff027224 */ /* 0x000fce00078e000e */
[----:B------:R-:W-:Y:S05]  /*1cb70*/  WARPSYNC.COLLECTIVE R15, `(.L_x_10817) ;  /* 0x000000000f087348 */ /* 0x000fea0003c00000 */
[----:B------:R0:W1:Y:S02]  /*1cb80*/  SHFL.IDX P6, R14, R13, R12, R11 ;  /* 0x0000000c0d0e7389 */ /* 0x00006400000c000b */
[----:B01----:R-:W-:Y:S01]  /*1cb90*/  ENDCOLLECTIVE ;  /* 0x000000000000791b */ /* 0x003fe20003800000 */
.L_x_10817:
[----:B------:R-:W-:-:S05]  /*1cba0*/  IMAD.SHL.U32 R0, R8, 0x2, RZ ;  /* 0x0000000208007824 */ /* 0x000fca00078e00ff */
[----:B------:R-:W-:-:S05]  /*1cbb0*/  IADD3 R2, P0, R2, R0, RZ ;  /* 0x0000000002027210 */ /* 0x000fca0007f1e0ff */
        /* <DEDUP_REMOVED lines=17> */
.L_x_10818:
[----:B------:R-:W-:Y:S01]  /*1ccd0*/  IMAD.MOV.U32 R13, RZ, RZ, R6 ;  /* 0x000000ffff0d7224 */ /* 0x000fe200078e0006 */
[----:B------:R-:W-:Y:S02]  /*1cce0*/  MOV R12, 0x2 ;  /* 0x00000002000c7802 */ /* 0x000fe40000000f00 */
[----:B------:R-:W-:-:S13]  /*1ccf0*/  IADD3 R2, P3, R14, R0, RZ ;  /* 0x000000000e027210 */ /* 0x000fda0007f7e0ff */
[----:B------:R-:W-:Y:S05]  /*1cd00*/  WARPSYNC.COLLECTIVE R15, `(.L_x_10819) ;  /* 0x000000000f087348 */ /* 0x000fea0003c00000 */
[----:B------:R0:W1:Y:S02]  /*1cd10*/  SHFL.IDX P6, R14, R13, R12, R11 ;  /* 0x0000000c0d0e7389 */ /* 0x00006400000c000b */
[----:B01----:R-:W-:Y:S01]  /*1cd20*/  ENDCOLLECTIVE ;  /* 0x000000000000791b */ /* 0x003fe20003800000 */
.L_x_10819:
        /* <DEDUP_REMOVED lines=17> */
.L_x_10820:
[----:B------:R-:W-:Y:S02]  /*1ce40*/  IMAD.MOV.U32 R13, RZ, RZ, R6 ;  /* 0x000000ffff0d7224 */ /* 0x000fe400078e0006 */
[----:B------:R-:W-:Y:S01]  /*1ce50*/  IMAD.MOV.U32 R12, RZ, RZ, 0x3 ;  /* 0x00000003ff0c7424 */ /* 0x000fe200078e00ff */
[----:B------:R-:W-:-:S13]  /*1ce60*/  IADD3 R2, P3, R14, R0, RZ ;  /* 0x000000000e027210 */ /* 0x000fda0007f7e0ff */
[----:B------:R-:W-:Y:S05]  /*1ce70*/  WARPSYNC.COLLECTIVE R15, `(.L_x_10821) ;  /* 0x000000000f087348 */ /* 0x000fea0003c00000 */
[----:B------:R0:W1:Y:S02]  /*1ce80*/  SHFL.IDX P6, R14, R13, R12, R11 ;  /* 0x0000000c0d0e7389 */ /* 0x00006400000c000b */
[----:B01----:R-:W-:Y:S01]  /*1ce90*/  ENDCOLLECTIVE ;  /* 0x000000000000791b */ /* 0x003fe20003800000 */
.L_x_10821:
        /* <DEDUP_REMOVED lines=13> */
[----:B0-----:R-:W-:-:S07]  /*1cf70*/  MOV R3, R14 ;  /* 0x0000000e00037202 */ /* 0x001fce0000000f00 */
[----:B------:R-:W-:Y:S05]  /*1cf80*/  WARPSYNC.COLLECTIVE R15, `(.L_x_10822) ;  /* 0x000000000f087348 */ /* 0x000fea0003c00000 */
[----:B------:R0:W1:Y:S02]  /*1cf90*/  SHFL.IDX P6, R14, R13, R12, R11 ;  /* 0x0000000c0d0e7389 */ /* 0x00006400000c000b */
[----:B01----:R-:W-:Y:S01]  /*1cfa0*/  ENDCOLLECTIVE ;  /* 0x000000000000791b */ /* 0x003fe20003800000 */
.L_x_10822:
[----:B------:R-:W-:Y:S02]  /*1cfb0*/  IMAD.MOV.U32 R13, RZ, RZ, R6 ;  /* 0x000000ffff0d7224 */ /* 0x000fe400078e0006 */
[----:B------:R-:W-:Y:S01]  /*1cfc0*/  IMAD.MOV.U32 R12, RZ, RZ, 0x4 ;  /* 0x00000004ff0c7424 */ /* 0x000fe200078e00ff */
[----:B------:R-:W-:-:S13]  /*1cfd0*/  IADD3 R2, P3, R14, R0, RZ ;  /* 0x000000000e027210 */ /* 0x000fda0007f7e0ff */
[----:B------:R-:W-:Y:S05]  /*1cfe0*/  WARPSYNC.COLLECTIVE R15, `(.L_x_10823) ;  /* 0x000000000f087348 */ /* 0x000fea0003c00000 */
[----:B------:R0:W1:Y:S02]  /*1cff0*/  SHFL.IDX P6, R14, R13, R12, R11 ;  /* 0x0000000c0d0e7389 */ /* 0x00006400000c000b */
[----:B01----:R-:W-:Y:S01]  /*1d000*/  ENDCOLLECTIVE ;  /* 0x000000000000791b */ /* 0x003fe20003800000 */
.L_x_10823:
        /* <DEDUP_REMOVED lines=17> */
.L_x_10824:
[----:B------:R-:W-:Y:S02]  /*1d120*/  IMAD.MOV.U32 R13, RZ, RZ, R6 ;  /* 0x000000ffff0d7224 */ /* 0x000fe400078e0006 */
[----:B------:R-:W-:Y:S01]  /*1d130*/  IMAD.MOV.U32 R12, RZ, RZ, 0x5 ;  /* 0x00000005ff0c7424 */ /* 0x000fe200078e00ff */
[----:B------:R-:W-:-:S13]  /*1d140*/  IADD3 R2, P3, R14, R0, RZ ;  /* 0x000000000e027210 */ /* 0x000fda0007f7e0ff */
[----:B------:R-:W-:Y:S05]  /*1d150*/  WARPSYNC.COLLECTIVE R15, `(.L_x_10825) ;  /* 0x000000000f087348 */ /* 0x000fea0003c00000 */
[----:B------:R0:W1:Y:S02]  /*1d160*/  SHFL.IDX P6, R14, R13, R12, R11 ;  /* 0x0000000c0d0e7389 */ /* 0x00006400000c000b */
[----:B01----:R-:W-:Y:S01]  /*1d170*/  ENDCOLLECTIVE ;  /* 0x000000000000791b */ /* 0x003fe20003800000 */
.L_x_10825:
        /* <DEDUP_REMOVED lines=12> */
.L_x_10826:
        /* <DEDUP_REMOVED lines=9> */
.L_x_10650:
[----:B0-----:R0:W1:Y:S02]  /*1d2d0*/  SYNCS.PHASECHK.TRANS64.TRYWAIT P0, [R4+URZ+0x32440], R21 ;  /* 0x03244015040075a7 */ /* 0x001064000800017f */
[----:B-1----:R-:W-:Y:S05]  /*1d2e0*/  @!P0 NANOSLEEP.SYNCS 0x989680 ;  /* 0x009896800000895d */ /* 0x002fea0003900000 */
[----:B------:R-:W1:Y:S02]  /*1d2f0*/  @!P0 SYNCS.PHASECHK.TRANS64 P0, [R4+URZ+0x32440], R21 ;  /* 0x03244015040085a7 */ /* 0x000e64000800007f */
[----:B-1----:R-:W-:Y:S05]  /*1d300*/  @!P0 BRA `(.L_x_10650) ;  /* 0xfffffffc00f08947 */ /* 0x002fea000383ffff */
[----:B------:R-:W-:Y:S05]  /*1d310*/  BRA `(.L_x_10828) ;  /* 0xffffffa4003c7947 */ /* 0x000fea000383ffff */
.L_x_10651:
        /* <DEDUP_REMOVED lines=8> */
.L_x_10830:
[----:B------:R-:W-:Y:S05]  /*1d3a0*/  BSYNC B1 ;  /* 0x0000000000017941 */ /* 0x000fea0003800000 */
.L_x_10829:
        /* <DEDUP_REMOVED lines=9> */
.L_x_10831:
[----:B------:R-:W-:Y:S01]  /*1d440*/  MOV R13, R9 ;  /* 0x00000009000d7202 */ /* 0x000fe20000000f00 */
[----:B------:R-:W-:Y:S02]  /*1d450*/  IMAD.MOV.U32 R12, RZ, RZ, 0x1 ;  /* 0x00000001ff0c7424 */ /* 0x000fe400078e00ff */
[----:B------:R-:W-:-:S07]  /*1d460*/  IMAD.MOV.U32 R2, RZ, RZ, R14 ;  /* 0x000000ffff027224 */ /* 0x000fce00078e000e */
[----:B------:R-:W-:Y:S05]  /*1d470*/  WARPSYNC.COLLECTIVE R15, `(.L_x_10832) ;  /* 0x000000000f087348 */ /* 0x000fea0003c00000 */
[----:B------:R0:W1:Y:S02]  /*1d480*/  SHFL.IDX P6, R14, R13, R12, R11 ;  /* 0x0000000c0d0e7389 */ /* 0x00006400000c000b */
[----:B01----:R-:W-:Y:S01]  /*1d490*/  ENDCOLLECTIVE ;  /* 0x000000000000791b */ /* 0x003fe20003800000 */
.L_x_10832:
        /* <DEDUP_REMOVED lines=11> */
.L_x_10833:
[----:B------:R-:W-:Y:S01]  /*1d550*/  MOV R13, R9 ;  /* 0x00000009000d7202 */ /* 0x000fe20000000f00 */
[----:B------:R-:W-:Y:S02]  /*1d560*/  IMAD.MOV.U32 R12, RZ, RZ, 0x2 ;  /* 0x00000002ff0c7424 */ /* 0x000fe400078e00ff */
[----:B------:R-:W-:-:S07]  /*1d570*/  IMAD.MOV.U32 R2, RZ, RZ, R14 ;  /* 0x000000ffff027224 */ /* 0x000fce00078e000e */
[----:B------:R-:W-:Y:S05]  /*1d580*/  WARPSYNC.COLLECTIVE R15, `(.L_x_10834) ;  /* 0x000000000f087348 */ /* 0x000fea0003c00000 */
[----:B------:R0:W1:Y:S02]  /*1d590*/  SHFL.IDX P6, R14, R13, R12, R11 ;  /* 0x0000000c0d0e7389 */ /* 0x00006400000c000b */
[----:B01----:R-:W-:Y:S01]  /*1d5a0*/  ENDCOLLECTIVE ;  /* 0x000000000000791b */ /* 0x003fe20003800000 */
.L_x_10834:
        /* <DEDUP_REMOVED lines=11> */
.L_x_10835:
[----:B------:R-:W-:Y:S01]  /*1d660*/  MOV R13, R9 ;  /* 0x00000009000d7202 */ /* 0x000fe20000000f00 */
[----:B------:R-:W-:Y:S02]  /*1d670*/  IMAD.MOV.U32 R12, RZ, RZ, 0x3 ;  /* 0x00000003ff0c7424 */ /* 0x000fe400078e00ff */
[----:B------:R-:W-:-:S07]  /*1d680*/  IMAD.MOV.U32 R2, RZ, RZ, R14 ;  /* 0x000000ffff027224 */ /* 0x000fce00078e000e */
[----:B------:R-:W-:Y:S05]  /*1d690*/  WARPSYNC.COLLECTIVE R15, `(.L_x_10836) ;  /* 0x000000000f087348 */ /* 0x000fea0003c00000 */
[----:B------:R0:W1:Y:S02]  /*1d6a0*/  SHFL.IDX P6, R14, R13, R12, R11 ;  /* 0x0000000c0d0e7389 */ /* 0x00006400000c000b */
[----:B01----:R-:W-:Y:S01]  /*1d6b0*/  ENDCOLLECTIVE ;  /* 0x000000000000791b */ /* 0x003fe20003800000 */
.L_x_10836:
        /* <DEDUP_REMOVED lines=11> */
.L_x_10837:
[----:B------:R-:W-:Y:S01]  /*1d770*/  MOV R13, R9 ;  /* 0x00000009000d7202 */ /* 0x000fe20000000f00 */
[----:B------:R-:W-:Y:S02]  /*1d780*/  IMAD.MOV.U32 R12, RZ, RZ, 0x4 ;  /* 0x00000004ff0c7424 */ /* 0x000fe400078e00ff */
[----:B------:R-:W-:-:S07]  /*1d790*/  IMAD.MOV.U32 R2, RZ, RZ, R14 ;  /* 0x000000ffff027224 */ /* 0x000fce00078e000e */
[----:B------:R-:W-:Y:S05]  /*1d7a0*/  WARPSYNC.COLLECTIVE R15, `(.L_x_10838) ;  /* 0x000000000f087348 */ /* 0x000fea0003c00000 */
[----:B------:R0:W1:Y:S02]  /*1d7b0*/  SHFL.IDX P6, R14, R13, R12, R11 ;  /* 0x0000000c0d0e7389 */ /* 0x00006400000c000b */
[----:B01----:R-:W-:Y:S01]  /*1d7c0*/  ENDCOLLECTIVE ;  /* 0x000000000000791b */ /* 0x003fe20003800000 */
.L_x_10838:
        /* <DEDUP_REMOVED lines=11> */
.L_x_10839:
[----:B------:R-:W-:Y:S01]  /*1d880*/  MOV R13, R9 ;  /* 0x00000009000d7202 */ /* 0x000fe20000000f00 */
[----:B------:R-:W-:Y:S02]  /*1d890*/  IMAD.MOV.U32 R12, RZ, RZ, 0x5 ;  /* 0x00000005ff0c7424 */ /* 0x000fe400078e00ff */
[----:B------:R-:W-:-:S07]  /*1d8a0*/  IMAD.MOV.U32 R2, RZ, RZ, R14 ;  /* 0x000000ffff027224 */ /* 0x000fce00078e000e */
[----:B------:R-:W-:Y:S05]  /*1d8b0*/  WARPSYNC.COLLECTIVE R15, `(.L_x_10840) ;  /* 0x000000000f087348 */ /* 0x000fea0003c00000 */
[----:B------:R0:W1:Y:S02]  /*1d8c0*/  SHFL.IDX P6, R14, R13, R12, R11 ;  /* 0x0000000c0d0e7389 */ /* 0x00006400000c000b */
[----:B01----:R-:W-:Y:S01]  /*1d8d0*/  ENDCOLLECTIVE ;  /* 0x000000000000791b */ /* 0x003fe20003800000 */
.L_x_10840:
        /* <DEDUP_REMOVED lines=11> */
.L_x_10841:
[----:B------:R-:W-:Y:S01]  /*1d990*/  IMAD.MOV.U32 R2, RZ, RZ, R14 ;  /* 0x000000ffff027224 */ /* 0x000fe200078e000e */
[----:B------:R-:W-:Y:S06]  /*1d9a0*/  BRA `(.L_x_10842) ;  /* 0xffffffa0006c7947 */ /* 0x000fec000383ffff */
.L_x_10656:
[----:B---3--:R3:W4:Y:S02]  /*1d9b0*/  SYNCS.PHASECHK.TRANS64.TRYWAIT P0, [R4+URZ+0x32460], R21 ;  /* 0x03246015040075a7 */ /* 0x008724000800017f */
[----:B----4-:R-:W-:Y:S05]  /*1d9c0*/  @!P0 NANOSLEEP.SYNCS 0x989680 ;  /* 0x009896800000895d */ /* 0x010fea0003900000 */
[----:B------:R-:W4:Y:S02]  /*1d9d0*/  @!P0 SYNCS.PHASECHK.TRANS64 P0, [R4+URZ+0x32460], R21 ;  /* 0x03246015040085a7 */ /* 0x000f24000800007f */
[----:B----4-:R-:W-:Y:S05]  /*1d9e0*/  @!P0 BRA `(.L_x_10656) ;  /* 0xfffffffc00f08947 */ /* 0x010fea000383ffff */
[----:B------:R-:W-:Y:S05]  /*1d9f0*/  BRA `(.L_x_10843) ;  /* 0xffffffa000bc7947 */ /* 0x000fea000383ffff */
.L_x_10657:
        /* <DEDUP_REMOVED lines=8> */
.L_x_10845:
[----:B------:R-:W-:Y:S05]  /*1da80*/  BSYNC B1 ;  /* 0x0000000000017941 */ /* 0x000fea0003800000 */
.L_x_10844:
[----:B------:R-:W-:Y:S01]  /*1da90*/  IMAD.MOV.U32 R13, RZ, RZ, R5 ;  /* 0x000000ffff0d7224 */ /* 0x000fe200078e0005 */
[----:B------:R-:W-:Y:S01]  /*1daa0*/  MOV R11, 0x181f ;  /* 0x0000181f000b7802 */ /* 0x000fe20000000f00 */
[----:B------:R-:W-:Y:S02]  /*1dab0*/  IMAD.MOV.U32 R12, RZ, RZ, RZ ;  /* 0x000000ffff0c7224 */ /* 0x000fe400078e00ff */
[----:B------:R-:W-:Y:S02]  /*1dac0*/  IMAD.MOV.U32 R15, RZ, RZ, -0x1 ;  /* 0xffffffffff0f7424 */ /* 0x000fe400078e00ff */
[----:B------:R-:W-:Y:S02]  /*1dad0*/  IMAD.MOV.U32 R3, RZ, RZ, R14 ;  /* 0x000000ffff037224 */ /* 0x000fe400078e000e */
[----:B------:R-:W-:-:S07]  /*1dae0*/  IMAD R6, R6, 0x2, R23 ;  /* 0x0000000206067824 */ /* 0x000fce00078e0217 */
[----:B------:R-:W-:Y:S05]  /*1daf0*/  WARPSYNC.COLLECTIVE R15, `(.L_x_10846) ;  /* 0x000000000f087348 */ /* 0x000fea0003c00000 */
[----:B------:R0:W1:Y:S02]  /*1db00*/  SHFL.IDX P6, R14, R13, R12, R11 ;  /* 0x0000000c0d0e7389 */ /* 0x00006400000c000b */
[----:B01----:R-:W-:Y:S01]  /*1db10*/  ENDCOLLECTIVE ;  /* 0x000000000000791b */ /* 0x003fe20003800000 */
.L_x_10846:
[----:B------:R-:W-:Y:S02]  /*1db20*/  IMAD.MOV.U32 R13, RZ, RZ, R7 ;  /* 0x000000ffff0d7224 */ /* 0x000fe400078e0007 */
[----:B------:R-:W-:Y:S01]  /*1db30*/  IMAD.MOV.U32 R12, RZ, RZ, 0x1 ;  /* 0x00000001ff0c7424 */ /* 0x000fe200078e00ff */
[----:B------:R-:W-:-:S13]  /*1db40*/  IADD3 R2, P0, R14, R0, RZ ;  /* 0x000000000e027210 */ /* 0x000fda0007f1e0ff */
[----:B------:R-:W-:Y:S05]  /*1db50*/  WARPSYNC.COLLECTIVE R15, `(.L_x_10847) ;  /* 0x000000000f087348 */ /* 0x000fea0003c00000 */
[----:B------:R0:W1:Y:S02]  /*1db60*/  SHFL.IDX P6, R14, R13, R12, R11 ;  /* 0x0000000c0d0e7389 */ /* 0x00006400000c000b */
[----:B01----:R-:W-:Y:S01]  /*1db70*/  ENDCOLLECTIVE ;  /* 0x000000000000791b */ /* 0x003fe20003800000 */
.L_x_10847:
        /* <DEDUP_REMOVED lines=13> */
.L_x_10848:
[----:B------:R-:W-:Y:S02]  /*1dc50*/  IMAD.MOV.U32 R13, RZ, RZ, R7 ;  /* 0x000000ffff0d7224 */ /* 0x000fe400078e0007 */
[----:B------:R-:W-:Y:S01]  /*1dc60*/  IMAD.MOV.U32 R12, RZ, RZ, 0x2 ;  /* 0x00000002ff0c7424 */ /* 0x000fe200078e00ff */
[----:B------:R-:W-:-:S13]  /*1dc70*/  IADD3 R2, P0, R14, R0, RZ ;  /* 0x000000000e027210 */ /* 0x000fda0007f1e0ff */
[----:B------:R-:W-:Y:S05]  /*1dc80*/  WARPSYNC.COLLECTIVE R15, `(.L_x_10849) ;  /* 0x000000000f087348 */ /* 0x000fea0003c00000 */
[----:B------:R0:W1:Y:S02]  /*1dc90*/  SHFL.IDX P6, R14, R13, R12, R11 ;  /* 0x0000000c0d0e7389 */ /* 0x00006400000c000b */
[----:B01----:R-:W-:Y:S01]  /*1dca0*/  ENDCOLLECTIVE ;  /* 0x000000000000791b */ /* 0x003fe20003800000 */
.L_x_10849:
        /* <DEDUP_REMOVED lines=13> */
.L_x_10850:
[----:B------:R-:W-:Y:S02]  /*1dd80*/  IMAD.MOV.U32 R13, RZ, RZ, R7 ;  /* 0x000000ffff0d7224 */ /* 0x000fe400078e0007 */
[----:B------:R-:W-:Y:S01]  /*1dd90*/  IMAD.MOV.U32 R12, RZ, RZ, 0x3 ;  /* 0x00000003ff0c7424 */ /* 0x000fe200078e00ff */
[----:B------:R-:W-:-:S13]  /*1dda0*/  IADD3 R2, P0, R14, R0, RZ ;  /* 0x000000000e027210 */ /* 0x000fda0007f1e0ff */
[----:B------:R-:W-:Y:S05]  /*1ddb0*/  WARPSYNC.COLLECTIVE R15, `(.L_x_10851) ;  /* 0x000000000f087348 */ /* 0x000fea0003c00000 */
[----:B------:R0:W1:Y:S02]  /*1ddc0*/  SHFL.IDX P6, R14, R13, R12, R11 ;  /* 0x0000000c0d0e7389 */ /* 0x00006400000c000b */
[----:B01----:R-:W-:Y:S01]  /*1ddd0*/  ENDCOLLECTIVE ;  /* 0x000000000000791b */ /* 0x003fe20003800000 */
.L_x_10851:
        /* <DEDUP_REMOVED lines=13> */
.L_x_10852:
[----:B------:R-:W-:Y:S02]  /*1deb0*/  IMAD.MOV.U32 R13, RZ, RZ, R7 ;  /* 0x000000ffff0d7224 */ /* 0x000fe400078e0007 */
[----:B------:R-:W-:Y:S01]  /*1dec0*/  IMAD.MOV.U32 R12, RZ, RZ, 0x4 ;  /* 0x00000004ff0c7424 */ /* 0x000fe200078e00ff */
[----:B------:R-:W-:-:S13]  /*1ded0*/  IADD3 R2, P0, R14, R0, RZ ;  /* 0x000000000e027210 */ /* 0x000fda0007f1e0ff */
[----:B------:R-:W-:Y:S05]  /*1dee0*/  WARPSYNC.COLLECTIVE R15, `(.L_x_10853) ;  /* 0x000000000f087348 */ /* 0x000fea0003c00000 */
[----:B------:R0:W1:Y:S02]  /*1def0*/  SHFL.IDX P6, R14, R13, R12, R11 ;  /* 0x0000000c0d0e7389 */ /* 0x00006400000c000b */
[----:B01----:R-:W-:Y:S01]  /*1df00*/  ENDCOLLECTIVE ;  /* 0x000000000000791b */ /* 0x003fe20003800000 */
.L_x_10853:
[----:B------:R-:W-:-:S05]  /*1df10*/  IADD3.X R3, RZ, R8, RZ, P0, !PT ;  /* 0x00000008ff037210 */ /* 0x000fca00007fe4ff */
        /* <DEDUP_REMOVED lines=12> */
.L_x_10854:
[----:B------:R-:W-:Y:S01]  /*1dfe0*/  MOV R13, R7 ;  /* 0x00000007000d7202 */ /* 0x000fe20000000f00 */
[----:B------:R-:W-:Y:S01]  /*1dff0*/  IMAD.MOV.U32 R12, RZ, RZ, 0x5 ;  /* 0x00000005ff0c7424 */ /* 0x000fe200078e00ff */
[----:B------:R-:W-:-:S13]  /*1e000*/  IADD3 R2, P0, R14, R0, RZ ;  /* 0x000000000e027210 */ /* 0x000fda0007f1e0ff */
[----:B------:R-:W-:Y:S05]  /*1e010*/  WARPSYNC.COLLECTIVE R15, `(.L_x_10855) ;  /* 0x000000000f087348 */ /* 0x000fea0003c00000 */
[----:B------:R0:W1:Y:S02]  /*1e020*/  SHFL.IDX P6, R14, R13, R12, R11 ;  /* 0x0000000c0d0e7389 */ /* 0x00006400000c000b */
[----:B01----:R-:W-:Y:S01]  /*1e030*/  ENDCOLLECTIVE ;  /* 0x000000000000791b */ /* 0x003fe20003800000 */
.L_x_10855:
        /* <DEDUP_REMOVED lines=13> */
.L_x_10856:
[----:B------:R-:W-:Y:S05]  /*1e110*/  BRA `(.L_x_10857) ;  /* 0xffffffa000087947 */ /* 0x000fea000383ffff */
.L_x_10665:
[----:B------:R-:W-:Y:S01]  /*1e120*/  BSSY B0, `(.L_x_10858) ;  /* 0x0000008000007945 */ /* 0x000fe20003800000 */
[----:B------:R-:W-:Y:S01]  /*1e130*/  IMAD.MOV.U32 R13, RZ, RZ, R16 ;  /* 0x000000ffff0d7224 */ /* 0x000fe200078e0010 */
[----:B------:R-:W-:Y:S01]  /*1e140*/  MOV R11, 0x1f ;  /* 0x0000001f000b7802 */ /* 0x000fe20000000f00 */
[----:B------:R-:W-:Y:S02]  /*1e150*/  IMAD.MOV.U32 R12, RZ, RZ, RZ ;  /* 0x000000ffff0c7224 */ /* 0x000fe400078e00ff */
[----:B------:R-:W-:-:S07]  /*1e160*/  IMAD.MOV.U32 R15, RZ, RZ, -0x1 ;  /* 0xffffffffff0f7424 */ /* 0x000fce00078e00ff */
[----:B0-23--:R-:W-:Y:S05]  /*1e170*/  WARPSYNC.COLLECTIVE R15, `(.L_x_10859) ;  /* 0x000000000f087348 */ /* 0x00dfea0003c00000 */
[----:B------:R1:W4:Y:S02]  /*1e180*/  SHFL.IDX P6, R14, R13, R12, R11 ;  /* 0x0000000c0d0e7389 */ /* 0x00032400000c000b */
[----:B01234-:R-:W-:Y:S01]  /*1e190*/  ENDCOLLECTIVE ;  /* 0x000000000000791b */ /* 0x01ffe20003800000 */
.L_x_10859:
[----:B------:R-:W-:Y:S05]  /*1e1a0*/  BSYNC B0 ;  /* 0x0000000000007941 */ /* 0x000fea0003800000 */
.L_x_10858:
        /* <DEDUP_REMOVED lines=9> */
.L_x_10860:
        /* <DEDUP_REMOVED lines=18> */
.L_x_10861:
[----:B------:R-:W-:Y:S01]  /*1e360*/  IMAD.MOV.U32 R12, RZ, RZ, 0x2 ;  /* 0x00000002ff0c7424 */ /* 0x000fe200078e00ff */
[----:B------:R-:W-:-:S05]  /*1e370*/  SEL R6, R14, RZ, P1 ;  /* 0x000000ff0e067207 */ /* 0x000fca0000800000 */
[----:B------:R-:W-:-:S04]  /*1e380*/  IMAD.IADD R6, R5, 0x1, R6 ;  /* 0x0000000105067824 */ /* 0x000fc800078e0206 */
[----:B------:R-:W-:-:S07]  /*1e390*/  IMAD.MOV.U32 R13, RZ, RZ, R6 ;  /* 0x000000ffff0d7224 */ /* 0x000fce00078e0006 */
[----:B------:R-:W-:Y:S05]  /*1e3a0*/  WARPSYNC.COLLECTIVE R15, `(.L_x_10862) ;  /* 0x000000000f087348 */ /* 0x000fea0003c00000 */
[----:B------:R0:W1:Y:S02]  /*1e3b0*/  SHFL.UP P6, R14, R13, R12, R11 ;  /* 0x0400000c0d0e7389 */ /* 0x00006400000c000b */
[----:B01----:R-:W-:Y:S01]  /*1e3c0*/  ENDCOLLECTIVE ;  /* 0x000000000000791b */ /* 0x003fe20003800000 */
.L_x_10862:
[----:B------:R-:W-:Y:S02]  /*1e3d0*/  MOV R12, 0x4 ;  /* 0x00000004000c7802 */ /* 0x000fe40000000f00 */
[----:B------:R-:W-:-:S05]  /*1e3e0*/  SEL R7, R14, RZ, P2 ;  /* 0x000000ff0e077207 */ /* 0x000fca0001000000 */
[----:B------:R-:W-:-:S04]  /*1e3f0*/  IMAD.IADD R7, R6, 0x1, R7 ;  /* 0x0000000106077824 */ /* 0x000fc800078e0207 */
[----:B------:R-:W-:-:S07]  /*1e400*/  IMAD.MOV.U32 R13, RZ, RZ, R7 ;  /* 0x000000ffff0d7224 */ /* 0x000fce00078e0007 */
[----:B------:R-:W-:Y:S05]  /*1e410*/  WARPSYNC.COLLECTIVE R15, `(.L_x_10863) ;  /* 0x000000000f087348 */ /* 0x000fea0003c00000 */
[----:B------:R0:W1:Y:S02]  /*1e420*/  SHFL.UP P6, R14, R13, R12, R11 ;  /* 0x0400000c0d0e7389 */ /* 0x00006400000c000b */
[----:B01----:R-:W-:Y:S01]  /*1e430*/  ENDCOLLECTIVE ;  /* 0x000000000000791b */ /* 0x003fe20003800000 */
.L_x_10863:
[----:B------:R-:W-:Y:S01]  /*1e440*/  IMAD.MOV.U32 R12, RZ, RZ, 0x8 ;  /* 0x00000008ff0c7424 */ /* 0x000fe200078e00ff */
[----:B------:R-:W-:-:S05]  /*1e450*/  SEL R2, R14, RZ, P3 ;  /* 0x000000ff0e027207 */ /* 0x000fca0001800000 */
[----:B------:R-:W-:-:S04]  /*1e460*/  IMAD.IADD R2, R7, 0x1, R2 ;  /* 0x0000000107027824 */ /* 0x000fc800078e0202 */
[----:B------:R-:W-:-:S07]  /*1e470*/  IMAD.MOV.U32 R13, RZ, RZ, R2 ;  /* 0x000000ffff0d7224 */ /* 0x000fce00078e0002 */
[----:B------:R-:W-:Y:S05]  /*1e480*/  WARPSYNC.COLLECTIVE R15, `(.L_x_10864) ;  /* 0x000000000f087348 */ /* 0x000fea0003c00000 */
[----:B------:R0:W1:Y:S02]  /*1e490*/  SHFL.UP P6, R14, R13, R12, R11 ;  /* 0x0400000c0d0e7389 */ /* 0x00006400000c000b */
[----:B01----:R-:W-:Y:S01]  /*1e4a0*/  ENDCOLLECTIVE ;  /* 0x000000000000791b */ /* 0x003fe20003800000 */
.L_x_10864:
[----:B------:R-:W-:Y:S02]  /*1e4b0*/  MOV R12, 0x10 ;  /* 0x00000010000c7802 */ /* 0x000fe40000000f00 */
[----:B------:R-:W-:-:S05]  /*1e4c0*/  SEL R3, R14, RZ, P4 ;  /* 0x000000ff0e037207 */ /* 0x000fca0002000000 */
[----:B------:R-:W-:-:S04]  /*1e4d0*/  IMAD.IADD R3, R2, 0x1, R3 ;  /* 0x0000000102037824 */ /* 0x000fc800078e0203 */
[----:B------:R-:W-:-:S07]  /*1e4e0*/  IMAD.MOV.U32 R13, RZ, RZ, R3 ;  /* 0x000000ffff0d7224 */ /* 0x000fce00078e0003 */
[----:B------:R-:W-:Y:S05]  /*1e4f0*/  WARPSYNC.COLLECTIVE R15, `(.L_x_10865) ;  /* 0x000000000f087348 */ /* 0x000fea0003c00000 */
[----:B------:R0:W1:Y:S02]  /*1e500*/  SHFL.UP P6, R14, R13, R12, R11 ;  /* 0x0400000c0d0e7389 */ /* 0x00006400000c000b */
[----:B01----:R-:W-:Y:S01]  /*1e510*/  ENDCOLLECTIVE ;  /* 0x000000000000791b */ /* 0x003fe20003800000 */
.L_x_10865:
        /* <DEDUP_REMOVED lines=8> */
.L_x_10866:
[----:B------:R-:W-:Y:S05]  /*1e5a0*/  BRA `(.L_x_10867) ;  /* 0xffffffa000647947 */ /* 0x000fea000383ffff */
.L_x_10670:
[----:B------:R-:W-:Y:S01]  /*1e5b0*/  BSSY B0, `(.L_x_10868) ;  /* 0x0000008000007945 */ /* 0x000fe20003800000 */
[----:B-----5:R-:W-:Y:S01]  /*1e5c0*/  IMAD.MOV.U32 R13, RZ, RZ, R5 ;  /* 0x000000ffff0d7224 */ /* 0x020fe200078e0005 */
[----:B------:R-:W-:Y:S01]  /*1e5d0*/  MOV R12, 0x1 ;  /* 0x00000001000c7802 */ /* 0x000fe20000000f00 */
[----:B------:R-:W-:Y:S02]  /*1e5e0*/  IMAD.MOV.U32 R11, RZ, RZ, RZ ;  /* 0x000000ffff0b7224 */ /* 0x000fe400078e00ff */
[----:B------:R-:W-:-:S07]  /*1e5f0*/  IMAD.MOV.U32 R15, RZ, RZ, -0x1 ;  /* 0xffffffffff0f7424 */ /* 0x000fce00078e00ff */
[----:B0-----:R-:W-:Y:S05]  /*1e600*/  WARPSYNC.COLLECTIVE R15, `(.L_x_10869) ;  /* 0x000000000f087348 */ /* 0x001fea0003c00000 */
[----:B------:R1:W2:Y:S02]  /*1e610*/  SHFL.UP P6, R14, R13, R12, R11 ;  /* 0x0400000c0d0e7389 */ /* 0x0002a400000c000b */
[----:B012---:R-:W-:Y:S01]  /*1e620*/  ENDCOLLECTIVE ;  /* 0x000000000000791b */ /* 0x007fe20003800000 */
.L_x_10869:
[----:B------:R-:W-:Y:S05]  /*1e630*/  BSYNC B0 ;  /* 0x0000000000007941 */ /* 0x000fea0003800000 */
.L_x_10868:
        /* <DEDUP_REMOVED lines=8> */
.L_x_10870:
[----:B------:R-:W-:Y:S01]  /*1e6c0*/  IMAD.MOV.U32 R12, RZ, RZ, 0x4 ;  /* 0x00000004ff0c7424 */ /* 0x000fe200078e00ff */
[----:B------:R-:W-:-:S05]  /*1e6d0*/  SEL R2, R14, RZ, P2 ;  /* 0x000000ff0e027207 */ /* 0x000fca0001000000 */
[----:B------:R-:W-:-:S04]  /*1e6e0*/  IMAD.IADD R2, R13, 0x1, R2 ;  /* 0x000000010d027824 */ /* 0x000fc800078e0202 */
[----:B------:R-:W-:-:S07]  /*1e6f0*/  IMAD.MOV.U32 R13, RZ, RZ, R2 ;  /* 0x000000ffff0d7224 */ /* 0x000fce00078e0002 */
[----:B------:R-:W-:Y:S05]  /*1e700*/  WARPSYNC.COLLECTIVE R15, `(.L_x_10871) ;  /* 0x000000000f087348 */ /* 0x000fea0003c00000 */
[----:B------:R0:W1:Y:S02]  /*1e710*/  SHFL.UP P6, R14, R13, R12, R11 ;  /* 0x0400000c0d0e7389 */ /* 0x00006400000c000b */
[----:B01----:R-:W-:Y:S01]  /*1e720*/  ENDCOLLECTIVE ;  /* 0x000000000000791b */ /* 0x003fe20003800000 */
.L_x_10871:
[----:B------:R-:W-:Y:S02]  /*1e730*/  MOV R12, 0x8 ;  /* 0x00000008000c7802 */ /* 0x000fe40000000f00 */
[----:B------:R-:W-:-:S05]  /*1e740*/  SEL R3, R14, RZ, P3 ;  /* 0x000000ff0e037207 */ /* 0x000fca0001800000 */
[----:B------:R-:W-:-:S04]  /*1e750*/  IMAD.IADD R3, R2, 0x1, R3 ;  /* 0x0000000102037824 */ /* 0x000fc800078e0203 */
[----:B------:R-:W-:-:S07]  /*1e760*/  IMAD.MOV.U32 R13, RZ, RZ, R3 ;  /* 0x000000ffff0d7224 */ /* 0x000fce00078e0003 */
[----:B------:R-:W-:Y:S05]  /*1e770*/  WARPSYNC.COLLECTIVE R15, `(.L_x_10872) ;  /* 0x000000000f087348 */ /* 0x000fea0003c00000 */
[----:B------:R0:W1:Y:S02]  /*1e780*/  SHFL.UP P6, R14, R13, R12, R11 ;  /* 0x0400000c0d0e7389 */ /* 0x00006400000c000b */
[----:B01----:R-:W-:Y:S01]  /*1e790*/  ENDCOLLECTIVE ;  /* 0x000000000000791b */ /* 0x003fe20003800000 */
.L_x_10872:
[----:B------:R-:W-:Y:S01]  /*1e7a0*/  IMAD.MOV.U32 R12, RZ, RZ, 0x10 ;  /* 0x00000010ff0c7424 */ /* 0x000fe200078e00ff */
[----:B------:R-:W-:-:S05]  /*1e7b0*/  SEL R4, R14, RZ, P4 ;  /* 0x000000ff0e047207 */ /* 0x000fca0002000000 */
[----:B------:R-:W-:-:S04]  /*1e7c0*/  IMAD.IADD R4, R3, 0x1, R4 ;  /* 0x0000000103047824 */ /* 0x000fc800078e0204 */
[----:B------:R-:W-:-:S07]  /*1e7d0*/  IMAD.MOV.U32 R13, RZ, RZ, R4 ;  /* 0x000000ffff0d7224 */ /* 0x000fce00078e0004 */
[----:B------:R-:W-:Y:S05]  /*1e7e0*/  WARPSYNC.COLLECTIVE R15, `(.L_x_10873) ;  /* 0x000000000f087348 */ /* 0x000fea0003c00000 */
[----:B------:R0:W1:Y:S02]  /*1e7f0*/  SHFL.UP P6, R14, R13, R12, R11 ;  /* 0x0400000c0d0e7389 */ /* 0x00006400000c000b */
[----:B01----:R-:W-:Y:S01]  /*1e800*/  ENDCOLLECTIVE ;  /* 0x000000000000791b */ /* 0x003fe20003800000 */
.L_x_10873:
        /* <DEDUP_REMOVED lines=8> */
.L_x_10874:
[----:B------:R-:W-:Y:S05]  /*1e890*/  BRA `(.L_x_10875) ;  /* 0xffffffa000447947 */ /* 0x000fea000383ffff */
.L_x_10672:
[----:B------:R-:W-:Y:S01]  /*1e8a0*/  BSSY B0, `(.L_x_10876) ;  /* 0x0000006000007945 */ /* 0x000fe20003800000 */
[----:B------:R-:W-:Y:S01]  /*1e8b0*/  PLOP3.LUT P6, PT, P6, PT, PT, 0x8, 0x0 ;  /* 0x000000000000781c */ /* 0x000fe200037ce170 */
[----:B------:R-:W-:-:S12]  /*1e8c0*/  IMAD.MOV.U32 R15, RZ, RZ, -0x1 ;  /* 0xffffffffff0f7424 */ /* 0x000fd800078e00ff */
[----:B0-----:R-:W-:Y:S05]  /*1e8d0*/  WARPSYNC.COLLECTIVE R15, `(.L_x_10877) ;  /* 0x000000000f087348 */ /* 0x001fea0003c00000 */
[----:B------:R-:W-:Y:S01]  /*1e8e0*/  VOTE.ANY R14, PT, P6 ;  /* 0x00000000000e7806 */ /* 0x000fe200030e0100 */
[----:B0-----:R-:W-:Y:S06]  /*1e8f0*/  ENDCOLLECTIVE ;  /* 0x000000000000791b */ /* 0x001fec0003800000 */
.L_x_10877:
[----:B------:R-:W-:Y:S05]  /*1e900*/  BSYNC B0 ;  /* 0x0000000000007941 */ /* 0x000fea0003800000 */
.L_x_10876:
        /* <DEDUP_REMOVED lines=9> */
.L_x_10878:
[----:B------:R-:W-:Y:S01]  /*1e9a0*/  IMAD.MOV.U32 R5, RZ, RZ, R14 ;  /* 0x000000ffff057224 */ /* 0x000fe200078e000e */
[----:B------:R-:W-:Y:S06]  /*1e9b0*/  BRA `(.L_x_10879) ;  /* 0xffffffa000347947 */ /* 0x000fec000383ffff */
.L_x_10674:
[----:B------:R-:W-:Y:S01]  /*1e9c0*/  BSSY B0, `(.L_x_10880) ;  /* 0x0000007000007945 */ /* 0x000fe20003800000 */
[----:B------:R-:W-:Y:S02]  /*1e9d0*/  IMAD.MOV.U32 R13, RZ, RZ, R2 ;  /* 0x000000ffff0d7224 */ /* 0x000fe400078e0002 */
[----:B------:R-:W-:Y:S02]  /*1e9e0*/  IMAD.MOV.U32 R11, RZ, RZ, 0x1f ;  /* 0x0000001fff0b7424 */ /* 0x000fe400078e00ff */
[----:B------:R-:W-:-:S07]  /*1e9f0*/  IMAD.MOV.U32 R15, RZ, RZ, -0x1 ;  /* 0xffffffffff0f7424 */ /* 0x000fce00078e00ff */
[----:B012---:R-:W-:Y:S05]  /*1ea00*/  WARPSYNC.COLLECTIVE R15, `(.L_x_10881) ;  /* 0x000000000f087348 */ /* 0x007fea0003c00000 */
[----:B------:R3:W4:Y:S02]  /*1ea10*/  SHFL.IDX P6, R14, R13, R12, R11 ;  /* 0x0000000c0d0e7389 */ /* 0x00072400000c000b */
[----:B01234-:R-:W-:Y:S01]  /*1ea20*/  ENDCOLLECTIVE ;  /* 0x000000000000791b */ /* 0x01ffe20003800000 */
.L_x_10881:
[----:B------:R-:W-:Y:S05]  /*1ea30*/  BSYNC B0 ;  /* 0x0000000000007941 */ /* 0x000fea0003800000 */
.L_x_10880:
[----:B------:R-:W-:Y:S05]  /*1ea40*/  BRA `(.L_x_10673) ;  /* 0xffffffa0002c7947 */ /* 0x000fea000383ffff */
.L_x_10678:
[----:B-1----:R1:W0:Y:S02]  /*1ea50*/  SYNCS.PHASECHK.TRANS64.TRYWAIT P0, [R5+URZ+0x32420], R0 ;  /* 0x03242000050075a7 */ /* 0x002224000800017f */
[----:B0-----:R-:W-:Y:S05]  /*1ea60*/  @!P0 NANOSLEEP.SYNCS 0x989680 ;  /* 0x009896800000895d */ /* 0x001fea0003900000 */
[----:B------:R-:W0:Y:S02]  /*1ea70*/  @!P0 SYNCS.PHASECHK.TRANS64 P0, [R5+URZ+0x32420], R0 ;  /* 0x03242000050085a7 */ /* 0x000e24000800007f */
[----:B0-----:R-:W-:Y:S05]  /*1ea80*/  @!P0 BRA `(.L_x_10678) ;  /* 0xfffffffc00f08947 */ /* 0x001fea000383ffff */
[----:B------:R-:W-:Y:S05]  /*1ea90*/  BRA `(.L_x_10882) ;  /* 0xffffffa400187947 */ /* 0x000fea000383ffff */
.L_x_10679:
[----:B------:R-:W5:Y:S01]  /*1eaa0*/  S2R R2, SR_TID.X ;  /* 0x0000000000027919 */ /* 0x000f620000002100 */
[----:B------:R-:W-:Y:S01]  /*1eab0*/  BSSY B0, `(.L_x_10883) ;  /* 0x000000a000007945 */ /* 0x000fe20003800000 */
[----:B------:R-:W-:Y:S02]  /*1eac0*/  IMAD.MOV.U32 R12, RZ, RZ, RZ ;  /* 0x000000ffff0c7224 */ /* 0x000fe400078e00ff */
[----:B------:R-:W-:Y:S02]  /*1ead0*/  IMAD.MOV.U32 R11, RZ, RZ, 0x1f ;  /* 0x0000001fff0b7424 */ /* 0x000fe400078e00ff */
[----:B------:R-:W-:Y:S01]  /*1eae0*/  IMAD.MOV.U32 R15, RZ, RZ, -0x1 ;  /* 0xffffffffff0f7424 */ /* 0x000fe200078e00ff */
[----:B-----5:R-:W-:-:S04]  /*1eaf0*/  SHF.R.U32.HI R2, RZ, 0x5, R2 ;  /* 0x00000005ff027819 */ /* 0x020fc80000011602 */
[----:B------:R-:W-:-:S04]  /*1eb00*/  LOP3.LUT R2, R2, 0x3, RZ, 0xc0, !PT ;  /* 0x0000000302027812 */ /* 0x000fc800078ec0ff */
[----:B------:R-:W-:-:S07]  /*1eb10*/  MOV R13, R2 ;  /* 0x00000002000d7202 */ /* 0x000fce0000000f00 */
[----:B01234-:R-:W-:Y:S05]  /*1eb20*/  WARPSYNC.COLLECTIVE R15, `(.L_x_10884) ;  /* 0x000000000f087348 */ /* 0x01ffea0003c00000 */
[----:B------:R0:W0:Y:S02]  /*1eb30*/  SHFL.IDX P6, R14, R13, R12, R11 ;  /* 0x0000000c0d0e7389 */ /* 0x00002400000c000b */
[----:B01234-:R-:W-:Y:S01]  /*1eb40*/  ENDCOLLECTIVE ;  /* 0x000000000000791b */ /* 0x01ffe20003800000 */
.L_x_10884:
[----:B------:R-:W-:Y:S05]  /*1eb50*/  BSYNC B0 ;  /* 0x0000000000007941 */ /* 0x000fea0003800000 */
.L_x_10883:
[----:B------:R-:W-:Y:S05]  /*1eb60*/  BRA `(.L_x_10885) ;  /* 0xffffffa400007947 */ /* 0x000fea000383ffff */
.L_x_10680:
[----:B------:R-:W-:Y:S01]  /*1eb70*/  BSSY B0, `(.L_x_10886) ;  /* 0x0000006000007945 */ /* 0x000fe20003800000 */
[----:B------:R-:W-:-:S07]  /*1eb80*/  IMAD.MOV.U32 R15, RZ, RZ, -0x1 ;  /* 0xffffffffff0f7424 */ /* 0x000fce00078e00ff */
[----:B-1234-:R-:W-:Y:S05]  /*1eb90*/  WARPSYNC.COLLECTIVE R15, `(.L_x_10887) ;  /* 0x000000000f0c7348 */ /* 0x01efea0003c00000 */
[----:B------:R-:W-:Y:S02]  /*1eba0*/  ELECT P6, UR62, PT ;  /* 0x00000000003e782f */ /* 0x000fe400038c0000 */
[----:B------:R-:W-:Y:S01]  /*1ebb0*/  MOV R14, UR62 ;  /* 0x0000003e000e7c02 */ /* 0x000fe20008000f00 */
[----:B-1234-:R-:W-:Y:S10]  /*1ebc0*/  ENDCOLLECTIVE ;  /* 0x000000000000791b */ /* 0x01eff40003800000 */
.L_x_10887:
[----:B------:R-:W-:Y:S05]  /*1ebd0*/  BSYNC B0 ;  /* 0x0000000000007941 */ /* 0x000fea0003800000 */
.L_x_10886:
[----:B------:R-:W-:Y:S05]  /*1ebe0*/  BRA `(.L_x_10888) ;  /* 0xffffffa000f47947 */ /* 0x000fea000383ffff */
.L_x_10682:
[----:B0-----:R0:W1:Y:S02]  /*1ebf0*/  SYNCS.PHASECHK.TRANS64.TRYWAIT P1, [R3+URZ+0x32440], R2 ;  /* 0x03244002030075a7 */ /* 0x001064000802017f */
[----:B-1----:R-:W-:Y:S05]  /*1ec00*/  @!P1 NANOSLEEP.SYNCS 0x989680 ;  /* 0x009896800000995d */ /* 0x002fea0003900000 */
[----:B------:R-:W1:Y:S02]  /*1ec10*/  @!P1 SYNCS.PHASECHK.TRANS64 P1, [R3+URZ+0x32440], R2 ;  /* 0x03244002030095a7 */ /* 0x000e64000802007f */
[----:B-1----:R-:W-:Y:S05]  /*1ec20*/  @!P1 BRA `(.L_x_10682) ;  /* 0xfffffffc00f09947 */ /* 0x002fea000383ffff */
[----:B------:R-:W-:Y:S05]  /*1ec30*/  BRA `(.L_x_10889) ;  /* 0xffffffa400147947 */ /* 0x000fea000383ffff */
.L_x_10684:
[----:B-1----:R1:W0:Y:S02]  /*1ec40*/  SYNCS.PHASECHK.TRANS64.TRYWAIT P1, [R25+URZ+0x32440], R0 ;  /* 0x03244000190075a7 */ /* 0x002224000802017f */
[----:B0-----:R-:W-:Y:S05]  /*1ec50*/  @!P1 NANOSLEEP.SYNCS 0x989680 ;  /* 0x009896800000995d */ /* 0x001fea0003900000 */
[----:B------:R-:W0:Y:S02]  /*1ec60*/  @!P1 SYNCS.PHASECHK.TRANS64 P1, [R25+URZ+0x32440], R0 ;  /* 0x03244000190095a7 */ /* 0x000e24000802007f */
[----:B0-----:R-:W-:Y:S05]  /*1ec70*/  @!P1 BRA `(.L_x_10684) ;  /* 0xfffffffc00f09947 */ /* 0x001fea000383ffff */
[----:B------:R-:W-:Y:S05]  /*1ec80*/  BRA `(.L_x_10890) ;  /* 0xffffffa400207947 */ /* 0x000fea000383ffff */
.L_x_10686:
[----:B------:R0:W0:Y:S02]  /*1ec90*/  SYNCS.PHASECHK.TRANS64.TRYWAIT P1, [R3+URZ+0x32460], R2 ;  /* 0x03246002030075a7 */ /* 0x000024000802017f */
[----:B0-----:R-:W-:Y:S05]  /*1eca0*/  @!P1 NANOSLEEP.SYNCS 0x989680 ;  /* 0x009896800000995d */ /* 0x001fea0003900000 */
[----:B------:R-:W0:Y:S02]  /*1ecb0*/  @!P1 SYNCS.PHASECHK.TRANS64 P1, [R3+URZ+0x32460], R2 ;  /* 0x03246002030095a7 */ /* 0x000e24000802007f */
[----:B0-----:R-:W-:Y:S05]  /*1ecc0*/  @!P1 BRA `(.L_x_10686) ;  /* 0xfffffffc00f09947 */ /* 0x001fea000383ffff */
[----:B------:R-:W-:Y:S05]  /*1ecd0*/  BRA `(.L_x_10891) ;  /* 0xffffffa4001c7947 */ /* 0x000fea000383ffff */
.L_x_10892:
        /* <DEDUP_REMOVED lines=10> */
.L_x_15667:


//--------------------- .text._ZN7cutlass13device_kernelIN5flash11enable_sm90INS1_16FlashAttnFwdSm90INS1_25CollectiveMainloopFwdSm90ILi2EN4cute5tupleIJNS5_1CILi1EEES8_S8_EEENS6_IJNS7_ILi128EEENS7_ILi96EEENS7_ILi64EEEEEELi256ENS_6half_tEfNS_4arch4Sm90ELb0ELb1ELb1ELb0ELb1ELb0ELb0ELb1ELb0ELb1ELb0ELb0EEENS1_21CollectiveEpilogueFwdINS6_IJSA_NS7_ILi256EEESB_EEES9_SE_SG_Li256ELb0ELb1ELb0ELb0EEENS1_30DynamicPersistentTileSchedulerILi256ELi128ELb0ELb1ELb1EEEEEEEEEvNT_6ParamsE --------------------------
	.section	.text._ZN7cutlass13device_kernelIN5flash11enable_sm90INS1_16FlashAttnFwdSm90INS1_25CollectiveMainloopFwdSm90ILi2EN4cute5tupleIJNS5_1CILi1EEES8_S8_EEENS6_IJNS7_ILi128EEENS7_ILi96EEENS7_ILi64EEEEEELi256ENS_6half_tEfNS_4arch4Sm90ELb0ELb1ELb1ELb0ELb1ELb0ELb0ELb1ELb0ELb1ELb0ELb0EEENS1_21CollectiveEpilogueFwdINS6_IJSA_NS7_ILi256EEESB_EEES9_SE_SG_Li256ELb0ELb1ELb0ELb0EEENS1_30DynamicPersistentTileSchedulerILi256ELi128ELb0ELb1ELb1EEEEEEEEEvNT_6ParamsE,"ax",@progbits
	.align	128
.text._ZN7cutlass13device_kernelIN5flash11enable_sm90INS1_16FlashAttnFwdSm90INS1_25CollectiveMainloopFwdSm90ILi2EN4cute5tupleIJNS5_1CILi1EEES8_S8_EEENS6_IJNS7_ILi128EEENS7_ILi96EEENS7_ILi64EEEEEELi256ENS_6half_tEfNS_4arch4Sm90ELb0ELb1ELb1ELb0ELb1ELb0ELb0ELb1ELb0ELb1ELb0ELb0EEENS1_21CollectiveEpilogueFwdINS6_IJSA_NS7_ILi256EEESB_EEES9_SE_SG_Li256ELb0ELb1ELb0ELb0EEENS1_30DynamicPersistentTileSchedulerILi256ELi128ELb0ELb1ELb1EEEEEEEEEvNT_6ParamsE:
        .type           _ZN7cutlass13device_kernelIN5flash11enable_sm90INS1_16FlashAttnFwdSm90INS1_25CollectiveMainloopFwdSm90ILi2EN4cute5tupleIJNS5_1CILi1EEES8_S8_EEENS6_IJNS7_ILi128EEENS7_ILi96EEENS7_ILi64EEEEEELi256ENS_6half_tEfNS_4arch4Sm90ELb0ELb1ELb1ELb0ELb1ELb0ELb0ELb1ELb0ELb1ELb0ELb0EEENS1_21CollectiveEpilogueFwdINS6_IJSA_NS7_ILi256EEESB_EEES9_SE_SG_Li256ELb0ELb1ELb0ELb0EEENS1_30DynamicPersistentTileSchedulerILi256ELi128ELb0ELb1ELb1EEEEEEEEEvNT_6ParamsE,@function
        .size           _ZN7cutlass13device_kernelIN5flash11enable_sm90INS1_16FlashAttnFwdSm90INS1_25CollectiveMainloopFwdSm90ILi2EN4cute5tupleIJNS5_1CILi1EEES8_S8_EEENS6_IJNS7_ILi128EEENS7_ILi96EEENS7_ILi64EEEEEELi256ENS_6half_tEfNS_4arch4Sm90ELb0ELb1ELb1ELb0ELb1ELb0ELb0ELb1ELb0ELb1ELb0ELb0EEENS1_21CollectiveEpilogueFwdINS6_IJSA_NS7_ILi256EEESB_EEES9_SE_SG_Li256ELb0ELb1ELb0ELb0EEENS1_30DynamicPersistentTileSchedulerILi256ELi128ELb0ELb1ELb1EEEEEEEEEvNT_6ParamsE,(.L_x_15668 - _ZN7cutlass13device_kernelIN5flash11enable_sm90INS1_16FlashAttnFwdSm90INS1_25CollectiveMainloopFwdSm90ILi2EN4cute5tupleIJNS5_1CILi1EEES8_S8_EEENS6_IJNS7_ILi128EEENS7_ILi96EEENS7_ILi64EEEEEELi256ENS_6half_tEfNS_4arch4Sm90ELb0ELb1ELb1ELb0ELb1ELb0ELb0ELb1ELb0ELb1ELb0ELb0EEENS1_21CollectiveEpilogueFwdINS6_IJSA_NS7_ILi256EEESB_EEES9_SE_SG_Li256ELb0ELb1ELb0ELb0EEENS1_30DynamicPersistentTileSchedulerILi256ELi128ELb0ELb1ELb1EEEEEEEEEvNT_6ParamsE)
        .other          _ZN7cutlass13device_kernelIN5flash11enable_sm90INS1_16FlashAttnFwdSm90INS1_25CollectiveMainloopFwdSm90ILi2EN4cute5tupleIJNS5_1CILi1EEES8_S8_EEENS6_IJNS7_ILi128EEENS7_ILi96EEENS7_ILi64EEEEEELi256ENS_6half_tEfNS_4arch4Sm90ELb0ELb1ELb1ELb0ELb1ELb0ELb0ELb1ELb0ELb1ELb0ELb0EEENS1_21CollectiveEpilogueFwdINS6_IJSA_NS7_ILi256EEESB_EEES9_SE_SG_Li256ELb0ELb1ELb0ELb0EEENS1_30DynamicPersistentTileSchedulerILi256ELi128ELb0ELb1ELb1EEEEEEEEEvNT_6ParamsE,@"STO_CUDA_ENTRY STV_DEFAULT"
_ZN7cutlass13device_kernelIN5flash11enable_sm90INS1_16FlashAttnFwdSm90INS1_25CollectiveMainloopFwdSm90ILi2EN4cute5tupleIJNS5_1CILi1EEES8_S8_EEENS6_IJNS7_ILi128EEENS7_ILi96EEENS7_ILi64EEEEEELi256ENS_6half_tEfNS_4arch4Sm90ELb0ELb1ELb1ELb0ELb1ELb0ELb0ELb1ELb0ELb1ELb0ELb0EEENS1_21CollectiveEpilogueFwdINS6_IJSA_NS7_ILi256EEESB_EEES9_SE_SG_Li256ELb0ELb1ELb0ELb0EEENS1_30DynamicPersistentTileSchedulerILi256ELi128ELb0ELb1ELb1EEEEEEEEEvNT_6ParamsE:
        /* <DEDUP_REMOVED lines=9> */
[----:B------:R1:W2:Y:S01]  /*0090*/  SHFL.IDX PT, R3, R24, RZ, 0x1f ;  /* 0x00001fff18037589 */ /* 0x0002a200000e0000 */
        /* <DEDUP_REMOVED lines=14> */
[----:B------:R1:W0:Y:S06]  /*0180*/  @!UP0 SYNCS.EXCH.64 URZ, [UR8+0x22800], UR4 ;  /* 0x02280004083f85b2 */ /* 0x00022c0008000100 */
[----:B------:R1:W3:Y:S02]  /*0190*/  @!UP1 SYNCS.EXCH.64 URZ, [UR8+0x22820], UR6 ;  /* 0x02282006083f95b2 */ /* 0x0002e40008000100 */
[----:B-12---:R-:W-:Y:S05]  /*01a0*/  @P1 BRA `(.L_x_10893) ;  /* 0x0000000000481947 */ /* 0x006fea0003800000 */
[----:B------:R-:W1:Y:S01]  /*01b0*/  S2UR UR5, SR_CgaCtaId ;  /* 0x00000000000579c3 */ /* 0x000e620000008800 */
        /* <DEDUP_REMOVED lines=12> */
[----:B-1----:R1:W2:Y:S08]  /*0280*/  SYNCS.EXCH.64 URZ, [UR8+0x22830], UR4 ;  /* 0x02283004083f75b2 */ /* 0x0022b00008000100 */
[----:B------:R1:W4:Y:S01]  /*0290*/  SYNCS.EXCH.64 URZ, [UR8+0x22840], UR6 ;  /* 0x02284006083f75b2 */ /* 0x0003220008000100 */
[----:B------:R1:W0:Y:S01]  /*02a0*/  SYNCS.EXCH.64 URZ, [UR8+0x22838], UR4 ;  /* 0x02283804083f75b2 */ /* 0x0002220008000100 */
[----:B------:R1:W0:Y:S01]  /*02b0*/  SYNCS.EXCH.64 URZ, [UR8+0x22848], UR6 ;  /* 0x02284806083f75b2 */ /* 0x0002220008000100 */
[----:B------:R-:W-:Y:S01]  /*02c0*/  NOP ;  /* 0x0000000000007918 */ /* 0x000fe20000000000 */
.L_x_10893:
[----:B------:R-:W5:Y:S01]  /*02d0*/  SHFL.IDX PT, R2, R0, RZ, 0x1f ;  /* 0x00001fff00027589 */ /* 0x000f6200000e0000 */
[----:B------:R-:W-:Y:S01]  /*02e0*/  NOP ;  /* 0x0000000000007918 */ /* 0x000fe20000000000 */
[----:B-----5:R-:W-:-:S13]  /*02f0*/  ISETP.NE.AND P0, PT, R2, RZ, PT ;  /* 0x000000ff0200720c */ /* 0x020fda0003f05270 */
        /* <DEDUP_REMOVED lines=14> */
[----:B-1----:R1:W0:Y:S08]  /*03e0*/  SYNCS.EXCH.64 URZ, [UR8+0x22850], UR4 ;  /* 0x02285004083f75b2 */ /* 0x0022300008000100 */
[----:B------:R1:W0:Y:S01]  /*03f0*/  SYNCS.EXCH.64 URZ, [UR8+0x22860], UR6 ;  /* 0x02286006083f75b2 */ /* 0x0002220008000100 */
[----:B------:R1:W0:Y:S01]  /*0400*/  SYNCS.EXCH.64 URZ, [UR8+0x22858], UR4 ;  /* 0x02285804083f75b2 */ /* 0x0002220008000100 */
[----:B------:R1:W0:Y:S01]  /*0410*/  SYNCS.EXCH.64 URZ, [UR8+0x22868], UR6 ;  /* 0x02286806083f75b2 */ /* 0x0002220008000100 */
[----:B------:R-:W-:Y:S01]  /*0420*/  NOP ;  /* 0x0000000000007918 */ /* 0x000fe20000000000 */
.L_x_10894:
[----:B------:R-:W5:Y:S01]  /*0430*/  SHFL.IDX PT, R2, R0, RZ, 0x1f ;  /* 0x00001fff00027589 */ /* 0x000f6200000e0000 */
[----:B------:R-:W-:Y:S01]  /*0440*/  NOP ;  /* 0x0000000000007918 */ /* 0x000fe20000000000 */
[----:B-----5:R-:W-:-:S13]  /*0450*/  ISETP.NE.AND P0, PT, R2, RZ, PT ;  /* 0x000000ff0200720c */ /* 0x020fda0003f05270 */
        /* <DEDUP_REMOVED lines=10> */
[----:B-1----:R1:W0:Y:S01]  /*0500*/  SYNCS.EXCH.64 URZ, [UR6+0x22870], UR4 ;  /* 0x02287004063f75b2 */ /* 0x0022220008000100 */
[----:B------:R1:W0:Y:S01]  /*0510*/  SYNCS.EXCH.64 URZ, [UR6+0x22880], UR4 ;  /* 0x02288004063f75b2 */ /* 0x0002220008000100 */
[----:B------:R1:W0:Y:S01]  /*0520*/  SYNCS.EXCH.64 URZ, [UR6+0x22878], UR4 ;  /* 0x02287804063f75b2 */ /* 0x0002220008000100 */
[----:B------:R1:W0:Y:S01]  /*0530*/  SYNCS.EXCH.64 URZ, [UR6+0x22888], UR4 ;  /* 0x02288804063f75b2 */ /* 0x0002220008000100 */
[----:B------:R-:W-:Y:S01]  /*0540*/  NOP ;  /* 0x0000000000007918 */ /* 0x000fe20000000000 */
.L_x_10895:
        /* <DEDUP_REMOVED lines=22> */
.L_x_10896:
[----:B------:R-:W5:Y:S01]  /*06b0*/  SHFL.IDX PT, R2, R0, RZ, 0x1f ;  /* 0x00001fff00027589 */ /* 0x000f6200000e0000 */
[----:B------:R-:W-:Y:S01]  /*06c0*/  R2UR UR9, R3 ;  /* 0x00000000030972ca */ /* 0x000fe200000e0000 */
        /* <DEDUP_REMOVED lines=21> */
.L_x_10897:
[----:B-1----:R-:W-:Y:S01]  /*0820*/  ULDC UR4, c[0x0][0x20] ;  /* 0x0000080000047ab9 */ /* 0x002fe20000000800 */
[----:B------:R-:W-:Y:S01]  /*0830*/  UISETP.NE.AND UP0, UPT, UR9, URZ, UPT ;  /* 0x0000003f0900728c */ /* 0x000fe2000bf05270 */
[----:B------:R-:W-:Y:S01]  /*0840*/  IADD3 R16, P0, R1, UR4, RZ ;  /* 0x0000000401107c10 */ /* 0x000fe2000ff1e0ff */
[----:B------:R-:W-:Y:S01]  /*0850*/  ULDC UR4, c[0x0][0x24] ;  /* 0x0000090000047ab9 */ /* 0x000fe20000000800 */
[----:B------:R-:W-:Y:S01]  /*0860*/  UMOV UR61, 0x1 ;  /* 0x00000001003d7882 */ /* 0x000fe20000000000 */
[----:B------:R-:W-:Y:S01]  /*0870*/  NOP ;  /* 0x0000000000007918 */ /* 0x000fe20000000000 */
[----:B0-234-:R-:W-:Y:S01]  /*0880*/  BAR.SYNC.DEFER_BLOCKING 0x0 ;  /* 0x0000000000007b1d */ /* 0x01dfe20000010000 */
[----:B------:R-:W-:Y:S01]  /*0890*/  IMAD.X R17, RZ, RZ, UR4, P0 ;  /* 0x00000004ff117e24 */ /* 0x000fe200080e06ff */
[C---:B------:R-:W-:Y:S01]  /*08a0*/  IADD3 R3, P0, R16.reuse, 0x50, RZ ;  /* 0x0000005010037810 */ /* 0x040fe20007f1e0ff */
[----:B------:R-:W-:Y:S01]  /*08b0*/  USEL UR61, UR61, 0x2, !UP0 ;  /* 0x000000023d3d7887 */ /* 0x000fe2000c000000 */
[----:B------:R-:W-:-:S02]  /*08c0*/  IADD3 R2, P1, R16, 0x1d0, RZ ;  /* 0x000001d010027810 */ /* 0x000fc40007f3e0ff */
[----:B------:R-:W-:Y:S01]  /*08d0*/  PLOP3.LUT P2, PT, PT, PT, UP0, 0x80, 0x0 ;  /* 0x000000000000781c */ /* 0x000fe20003f4f008 */
[----:B------:R-:W-:Y:S01]  /*08e0*/  ULDC.64 UR36, c[0x0][0x208] ;  /* 0x0000820000247ab9 */ /* 0x000fe20000000a00 */
[----:B------:R0:W-:Y:S04]  /*08f0*/  STL [R1+0x414], R3 ;  /* 0x0004140301007387 */ /* 0x0001e80000100800 */
[----:B------:R1:W-:Y:S01]  /*0900*/  STL [R1+0x41c], R2 ;  /* 0x00041c0201007387 */ /* 0x0003e20000100800 */
[--C-:B0-----:R-:W-:Y:S02]  /*0910*/  IMAD.X R3, RZ, RZ, R17.reuse, P0 ;  /* 0x000000ffff037224 */ /* 0x101fe400000e0611 */
[----:B-1----:R-:W-:-:S03]  /*0920*/  IMAD.X R2, RZ, RZ, R17, P1 ;  /* 0x000000ffff027224 */ /* 0x002fc600008e0611 */
[----:B------:R0:W-:Y:S04]  /*0930*/  STL [R1+0x410], R3 ;  /* 0x0004100301007387 */ /* 0x0001e80000100800 */
[----:B------:R0:W-:Y:S01]  /*0940*/  STL [R1+0x418], R2 ;  /* 0x0004180201007387 */ /* 0x0001e20000100800 */
[----:B------:R-:W-:Y:S05]  /*0950*/  @!P2 BRA `(.L_x_10898) ;  /* 0x0000019000f8a947 */ /* 0x000fea0003800000 */
.L_x_10899:
[----:B------:R-:W-:-:S08]  /*0960*/  NOP ;  /* 0x0000000000007918 */ /* 0x000fd00000000000 */
[----:B------:R-:W1:Y:S02]  /*0970*/  USETMAXREG.TRY_ALLOC.CTAPOOL UP0, 0xe8 ;  /* 0x000000e8000079c8 */ /* 0x000e640008000600 */
[----:B-1----:R-:W-:-:S13]  /*0980*/  PLOP3.LUT P0, PT, PT, PT, UP0, 0x80, 0x0 ;  /* 0x000000000000781c */ /* 0x002fda0003f0f008 */
[----:B------:R-:W-:Y:S05]  /*0990*/  @!P0 BRA `(.L_x_10899) ;  /* 0xfffffffc00f08947 */ /* 0x000fea000383ffff */
[----:B------:R-:W1:Y:S08]  /*09a0*/  S2UR UR6, SR_CTAID.X ;  /* 0x00000000000679c3 */ /* 0x000e700000002500 */
[----:B------:R-:W-:Y:S08]  /*09b0*/  BAR.ARV 0x4, 0x180 ;  /* 0x0106000000007b1d */ /* 0x000ff00000002000 */
[----:B------:R-:W-:Y:S08]  /*09c0*/  BAR.ARV 0x8, 0x180 ;  /* 0x0206000000007b1d */ /* 0x000ff00000002000 */
[----:B------:R-:W1:Y:S01]  /*09d0*/  LDC R0, c[0x0][0xc38] ;  /* 0x00030e00ff007b82 */ /* 0x000e620000000800 */
[----:B------:R-:W-:Y:S01]  /*09e0*/  ISETP.NE.AND P0, PT, R24, 0x1, PT ;  /* 0x000000011800780c */ /* 0x000fe20003f05270 */
[----:B------:R2:W-:-:S12]  /*09f0*/  STL.64 [R1+0x1c0], RZ ;  /* 0x0001c0ff01007387 */ /* 0x0005d80000100a00 */
[----:B------:R-:W-:Y:S06]  /*0a00*/  @!P0 BAR.ARV 0x9, 0x100 ;  /* 0x0244000000008b1d */ /* 0x000fec0000002000 */
[----:B------:R-:W-:Y:S01]  /*0a10*/  IADD3 R208, P1, R16, 0x1c0, RZ ;  /* 0x000001c010d07810 */ /* 0x000fe20007f3e0ff */
[----:B------:R2:W-:Y:S01]  /*0a20*/  STL [R1+0x1c8], RZ ;  /* 0x0001c8ff01007387 */ /* 0x0005e20000100800 */
[----:B-1----:R-:W-:-:S03]  /*0a30*/  ISETP.LE.AND P0, PT, R0, UR6, PT ;  /* 0x0000000600007c0c */ /* 0x002fc6000bf03270 */
[----:B------:R-:W-:-:S10]  /*0a40*/  IMAD.X R209, RZ, RZ, R17, P1 ;  /* 0x000000ffffd17224 */ /* 0x000fd400008e0611 */
[----:B--2---:R-:W-:Y:S05]  /*0a50*/  @P0 EXIT ;  /* 0x000000000000094d */ /* 0x004fea0003800000 */
[----:B0-----:R-:W0:Y:S01]  /*0a60*/  S2R R2, SR_TID.X ;  /* 0x0000000000027919 */ /* 0x001e220000002100 */
[----:B------:R-:W1:Y:S01]  /*0a70*/  S2UR UR9, SR_CgaCtaId ;  /* 0x00000000000979c3 */ /* 0x000e620000008800 */
[----:B------:R-:W-:Y:S01]  /*0a80*/  UMOV UR48, 0x400 ;  /* 0x0000040000307882 */ /* 0x000fe20000000000 */
[----:B------:R-:W-:Y:S01]  /*0a90*/  IMAD.MOV.U32 R177, RZ, RZ, 0x2 ;  /* 0x00000002ffb17424 */ /* 0x000fe200078e00ff */
[C---:B------:R-:W-:Y:S01]  /*0aa0*/  IADD3 R203, -R24.reuse, 0xb, RZ ;  /* 0x0000000b18cb7810 */ /* 0x040fe20007ffe1ff */
[----:B------:R-:W-:Y:S01]  /*0ab0*/  VIADD R204, R24, 0x8 ;  /* 0x0000000818cc7836 */ /* 0x000fe20000000000 */
[----:B------:R-:W-:-:S03]  /*0ac0*/  UMOV UR59, URZ ;  /* 0x0000003f003b7c82 */ /* 0x000fc60008000000 */
[----:B------:R-:W2:Y:S01]  /*0ad0*/  S2UR UR4, SR_SWINHI ;  /* 0x00000000000479c3 */ /* 0x000ea20000002f00 */
[----:B-1----:R-:W-:-:S04]  /*0ae0*/  ULEA UR48, UR9, UR48, 0x18 ;  /* 0x0000003009307291 */ /* 0x002fc8000f8ec03f */
[----:B------:R-:W-:Y:S02]  /*0af0*/  UIADD3 UR5, UR48, 0x400, URZ ;  /* 0x0000040030057890 */ /* 0x000fe4000fffe03f */
[----:B------:R-:W-:Y:S01]  /*0b00*/  UIADD3 UR60, UR48, 0x18400, URZ ;  /* 0x00018400303c7890 */ /* 0x000fe2000fffe03f */
[----:B0-----:R-:W-:Y:S01]  /*0b10*/  VIADD R202, R2, 0xffffff80 ;  /* 0xffffff8002ca7836 */ /* 0x001fe20000000000 */
[----:B------:R-:W-:Y:S01]  /*0b20*/  UMOV UR38, UR48 ;  /* 0x0000003000267c82 */ /* 0x000fe20008000000 */
[----:B--2---:R-:W-:Y:S01]  /*0b30*/  UMOV UR39, UR4 ;  /* 0x0000000400277c82 */ /* 0x004fe20008000000 */
[----:B------:R-:W-:Y:S02]  /*0b40*/  UIADD3 UR4, UR48, 0x1c400, URZ ;  /* 0x0001c40030047890 */ /* 0x000fe4000fffe03f */
[----:B------:R-:W-:Y:S01]  /*0b50*/  USHF.R.U32.HI UR5, URZ, 0x4, UR5 ;  /* 0x000000043f057899 */ /* 0x000fe20008011605 */
[----:B------:R-:W-:Y:S01]  /*0b60*/  SHF.R.S32.HI R25, RZ, 0x1f, R202 ;  /* 0x0000001fff197819 */ /* 0x000fe200000114ca */
[----:B------:R-:W-:-:S02]  /*0b70*/  USHF.R.U32.HI UR4, URZ, 0x4, UR4 ;  /* 0x000000043f047899 */ /* 0x000fc40008011604 */
[----:B------:R-:W-:Y:S01]  /*0b80*/  ULOP3.LUT UR5, UR5, 0x3fff, URZ, 0xc0, !UPT ;  /* 0x00003fff05057892 */ /* 0x000fe2000f8ec03f */
[CC--:B------:R-:W-:Y:S01]  /*0b90*/  LEA.HI R0, R25.reuse, R202.reuse, RZ, 0x5 ;  /* 0x000000ca19007211 */ /* 0x0c0fe200078f28ff */
[----:B------:R-:W-:Y:S01]  /*0ba0*/  ULOP3.LUT UR4, UR4, 0x3fff, URZ, 0xc0, !UPT ;  /* 0x00003fff04047892 */ /* 0x000fe2000f8ec03f */
[----:B------:R-:W-:-:S03]  /*0bb0*/  LEA.HI R2, R25, R202, RZ, 0x4 ;  /* 0x000000ca19027211 */ /* 0x000fc600078f20ff */
[----:B------:R-:W-:Y:S01]  /*0bc0*/  IMAD.SHL.U32 R6, R0, 0x20, RZ ;  /* 0x0000002000067824 */ /* 0x000fe200078e00ff */
[----:B------:R-:W-:Y:S01]  /*0bd0*/  SHF.R.S32.HI R5, RZ, 0x4, R2 ;  /* 0x00000004ff057819 */ /* 0x000fe20000011402 */
[----:B------:R-:W-:Y:S01]  /*0be0*/  ULOP3.LUT UR4, UR4, 0x10000, URZ, 0xfc, !UPT ;  /* 0x0001000004047892 */ /* 0x000fe2000f8efc3f */
[C---:B------:R-:W-:Y:S02]  /*0bf0*/  LOP3.LUT R3, R2.reuse, 0x3fffff0, RZ, 0xc0, !PT ;  /* 0x03fffff002037812 */ /* 0x040fe400078ec0ff */
[----:B------:R-:W-:Y:S02]  /*0c00*/  LEA.HI R4, R2, R5, RZ, 0x1 ;  /* 0x0000000502047211 */ /* 0x000fe400078f08ff */
[----:B------:R-:W-:Y:S01]  /*0c10*/  LOP3.LUT R7, R6, 0xfffffc00, RZ, 0xc0, !PT ;  /* 0xfffffc0006077812 */ /* 0x000fe200078ec0ff */
[----:B------:R-:W-:Y:S01]  /*0c20*/  IMAD.IADD R2, R202, 0x1, -R3 ;  /* 0x00000001ca027824 */ /* 0x000fe200078e0a03 */
[CC--:B------:R-:W-:Y:S01]  /*0c30*/  LEA.HI R0, R25.reuse, R202.reuse, RZ, 0x7 ;  /* 0x000000ca19007211 */ /* 0x0c0fe200078f38ff */
[----:B------:R-:W-:Y:S01]  /*0c40*/  IMAD.U32 R225, RZ, RZ, UR4 ;  /* 0x00000004ffe17e24 */ /* 0x000fe2000f8e00ff */
[----:B------:R-:W-:Y:S01]  /*0c50*/  LOP3.LUT R4, R4, 0x1ffffffe, RZ, 0xc0, !PT ;  /* 0x1ffffffe04047812 */ /* 0x000fe200078ec0ff */
[----:B------:R-:W-:Y:S01]  /*0c60*/  IMAD R7, R2, 0x40, R7 ;  /* 0x0000004002077824 */ /* 0x000fe200078e0207 */
[----:B------:R-:W-:Y:S01]  /*0c70*/  LOP3.LUT R3, R0, 0xffffff80, RZ, 0xc0, !PT ;  /* 0xffffff8000037812 */ /* 0x000fe200078ec0ff */
[----:B------:R-:W-:Y:S01]  /*0c80*/  ULOP3.LUT UR4, UR5, 0x3000000, URZ, 0xfc, !UPT ;  /* 0x0300000005047892 */ /* 0x000fe2000f8efc3f */
[-C--:B------:R-:W-:Y:S01]  /*0c90*/  LEA.HI R2, R25, R202.reuse, RZ, 0x2 ;  /* 0x000000ca19027211 */ /* 0x080fe200078f10ff */
[----:B------:R-:W-:Y:S01]  /*0ca0*/  IMAD.IADD R4, R5, 0x1, -R4 ;  /* 0x0000000105047824 */ /* 0x000fe200078e0a04 */
[----:B------:R-:W-:Y:S01]  /*0cb0*/  LEA.HI R25, R25, R202, RZ, 0x3 ;  /* 0x000000ca19197211 */ /* 0x000fe200078f18ff */
[----:B------:R-:W-:Y:S01]  /*0cc0*/  IMAD.IADD R210, R202, 0x1, -R3 ;  /* 0x00000001cad27824 */ /* 0x000fe200078e0a03 */
[----:B------:R-:W-:Y:S01]  /*0cd0*/  LOP3.LUT R5, R2, 0xfffffffc, RZ, 0xc0, !PT ;  /* 0xfffffffc02057812 */ /* 0x000fe200078ec0ff */
[----:B------:R-:W-:Y:S01]  /*0ce0*/  IMAD R4, R4, 0x8, R7 ;  /* 0x0000000804047824 */ /* 0x000fe200078e0207 */
[----:B------:R-:W-:Y:S01]  /*0cf0*/  SHF.R.S32.HI R211, RZ, 0x7, R0 ;  /* 0x00000007ffd37819 */ /* 0x000fe20000011400 */
[----:B------:R-:W-:Y:S01]  /*0d00*/  IMAD.U32 R226, RZ, RZ, UR4 ;  /* 0x00000004ffe27e24 */ /* 0x000fe2000f8e00ff */
[----:B------:R-:W-:Y:S01]  /*0d10*/  SHF.R.S32.HI R3, RZ, 0x1f, R210 ;  /* 0x0000001fff037819 */ /* 0x000fe200000114d2 */
[----:B------:R-:W-:Y:S01]  /*0d20*/  IMAD.IADD R6, R202, 0x1, -R5 ;  /* 0x00000001ca067824 */ /* 0x000fe200078e0a05 */
[----:B------:R-:W-:Y:S01]  /*0d30*/  LEA.HI R0, R0, R211, RZ, 0x1 ;  /* 0x000000d300007211 */ /* 0x000fe200078f08ff */
[----:B------:R-:W-:Y:S01]  /*0d40*/  IMAD.WIDE R176, R4, R177, UR38 ;  /* 0x0000002604b07e25 */ /* 0x000fe2000f8e02b1 */
[----:B------:R-:W-:Y:S01]  /*0d50*/  LEA.HI R26, R3, R210, RZ, 0x2 ;  /* 0x000000d2031a7211 */ /* 0x000fe200078f10ff */
[----:B------:R-:W-:Y:S01]  /*0d60*/  UMOV UR4, UR6 ;  /* 0x0000000600047c82 */ /* 0x000fe20008000000 */
[----:B------:R-:W-:-:S02]  /*0d70*/  LEA.HI R7, R6, R6, RZ, 0x1 ;  /* 0x0000000606077211 */ /* 0x000fc400078f08ff */
[--C-:B------:R-:W-:Y:S02]  /*0d80*/  SHF.R.S32.HI R2, RZ, 0x2, R26.reuse ;  /* 0x00000002ff027819 */ /* 0x100fe4000001141a */
[----:B------:R-:W-:Y:S02]  /*0d90*/  SHF.R.S32.HI R5, RZ, 0x1f, R26 ;  /* 0x0000001fff057819 */ /* 0x000fe4000001141a */
[----:B------:R-:W-:Y:S02]  /*0da0*/  LOP3.LUT R7, R7, 0x1ffffffe, RZ, 0xc0, !PT ;  /* 0x1ffffffe07077812 */ /* 0x000fe400078ec0ff */
[----:B------:R-:W-:Y:S02]  /*0db0*/  LEA.HI R5, R5, R2, RZ, 0x3 ;  /* 0x0000000205057211 */ /* 0x000fe400078f18ff */
[----:B------:R-:W-:Y:S01]  /*0dc0*/  LEA.HI R3, R3, R210, RZ, 0x5 ;  /* 0x000000d203037211 */ /* 0x000fe200078f28ff */
[----:B------:R-:W-:Y:S01]  /*0dd0*/  IMAD.IADD R29, R6, 0x1, -R7 ;  /* 0x00000001061d7824 */ /* 0x000fe200078e0a07 */
[----:B------:R-:W-:-:S02]  /*0de0*/  IADD3 R7, P6, R176, 0x40, RZ ;  /* 0x00000040b0077810 */ /* 0x000fc40007fde0ff */
[----:B------:R-:W-:Y:S02]  /*0df0*/  LOP3.LUT R5, R5, 0xfffffff8, RZ, 0xc0, !PT ;  /* 0xfffffff805057812 */ /* 0x000fe400078ec0ff */
[----:B------:R-:W-:Y:S02]  /*0e00*/  LOP3.LUT R6, R7, 0x380, RZ, 0xc0, !PT ;  /* 0x0000038007067812 */ /* 0x000fe400078ec0ff */
[----:B------:R-:W-:Y:S01]  /*0e10*/  SHF.R.S32.HI R3, RZ, 0x5, R3 ;  /* 0x00000005ff037819 */ /* 0x000fe20000011403 */
[----:B------:R-:W-:Y:S01]  /*0e20*/  IMAD.IADD R2, R2, 0x1, -R5 ;  /* 0x0000000102027824 */ /* 0x000fe200078e0a05 */
[----:B------:R-:W-:Y:S02]  /*0e30*/  SHF.R.U64 R6, R6, 0x3, RZ ;  /* 0x0000000306067819 */ /* 0x000fe400000012ff */
[----:B------:R-:W-:Y:S01]  /*0e40*/  IADD3 R5, P0, R176, 0x60, RZ ;  /* 0x00000060b0057810 */ /* 0x000fe20007f1e0ff */
[----:B------:R-:W-:Y:S01]  /*0e50*/  IMAD R27, R3, 0x10, R2 ;  /* 0x00000010031b7824 */ /* 0x000fe200078e0202 */
[----:B------:R-:W-:Y:S01]  /*0e60*/  LOP3.LUT R2, R6, R7, RZ, 0x3c, !PT ;  /* 0x0000000706027212 */ /* 0x000fe200078e3cff */
[----:B------:R-:W-:Y:S01]  /*0e70*/  IMAD.X R3, RZ, RZ, R177, P6 ;  /* 0x000000ffff037224 */ /* 0x000fe200030e06b1 */
[----:B------:R-:W-:-:S02]  /*0e80*/  IADD3 R7, P1, R176, 0x4000, RZ ;  /* 0x00004000b0077810 */ /* 0x000fc40007f3e0ff */
[----:B------:R-:W-:Y:S02]  /*0e90*/  IADD3 R223, P5, R176, 0x20, RZ ;  /* 0x00000020b0df7810 */ /* 0x000fe40007fbe0ff */
[----:B------:R-:W-:Y:S02]  /*0ea0*/  LOP3.LUT R6, R7, 0x380, RZ, 0xc0, !PT ;  /* 0x0000038007067812 */ /* 0x000fe400078ec0ff */
[----:B------:R-:W-:Y:S02]  /*0eb0*/  LOP3.LUT R4, R5, 0x380, RZ, 0xc0, !PT ;  /* 0x0000038005047812 */ /* 0x000fe400078ec0ff */
[----:B------:R-:W-:Y:S02]  /*0ec0*/  SHF.R.U64 R6, R6, 0x3, RZ ;  /* 0x0000000306067819 */ /* 0x000fe400000012ff */
[----:B------:R-:W-:Y:S02]  /*0ed0*/  LOP3.LUT R222, R223, 0x380, RZ, 0xc0, !PT ;  /* 0x00000380dfde7812 */ /* 0x000fe400078ec0ff */
[----:B------:R-:W-:Y:S01]  /*0ee0*/  LOP3.LUT R6, R6, R7, RZ, 0x3c, !PT ;  /* 0x0000000706067212 */ /* 0x000fe200078e3cff */
[----:B------:R-:W-:Y:S01]  /*0ef0*/  IMAD.X R7, RZ, RZ, R177, P1 ;  /* 0x000000ffff077224 */ /* 0x000fe200008e06b1 */
[----:B------:R-:W-:-:S02]  /*0f00*/  IADD3 R23, P1, R176, 0xc060, RZ ;  /* 0x0000c060b0177810 */ /* 0x000fc40007f3e0ff */
[----:B------:R-:W-:Y:S02]  /*0f10*/  SHF.R.U64 R4, R4, 0x3, RZ ;  /* 0x0000000304047819 */ /* 0x000fe400000012ff */
[----:B------:R-:W-:Y:S02]  /*0f20*/  LOP3.LUT R22, R23, 0x380, RZ, 0xc0, !PT ;  /* 0x0000038017167812 */ /* 0x000fe400078ec0ff */
[----:B------:R-:W-:Y:S02]  /*0f30*/  SHF.R.U64 R222, R222, 0x3, RZ ;  /* 0x00000003dede7819 */ /* 0x000fe400000012ff */
[----:B------:R-:W-:Y:S02]  /*0f40*/  IADD3 R19, P6, R176, 0x8020, RZ ;  /* 0x00008020b0137810 */ /* 0x000fe40007fde0ff */
[----:B------:R-:W-:Y:S01]  /*0f50*/  LOP3.LUT R4, R4, R5, RZ, 0x3c, !PT ;  /* 0x0000000504047212 */ /* 0x000fe200078e3cff */
[----:B------:R-:W-:Y:S01]  /*0f60*/  IMAD.X R5, RZ, RZ, R177, P0 ;  /* 0x000000ffff057224 */ /* 0x000fe200000e06b1 */
[----:B------:R-:W-:-:S02]  /*0f70*/  SHF.R.U64 R22, R22, 0x3, RZ ;  /* 0x0000000316167819 */ /* 0x000fc400000012ff */
[----:B------:R-:W-:Y:S01]  /*0f80*/  LOP3.LUT R222, R222, R223, RZ, 0x3c, !PT ;  /* 0x000000dfdede7212 */ /* 0x000fe200078e3cff */
[----:B------:R-:W-:Y:S01]  /*0f90*/  IMAD.X R223, RZ, RZ, R177, P5 ;  /* 0x000000ffffdf7224 */ /* 0x000fe200028e06b1 */
[----:B------:R-:W-:Y:S02]  /*0fa0*/  LOP3.LUT R18, R19, 0x380, RZ, 0xc0, !PT ;  /* 0x0000038013127812 */ /* 0x000fe400078ec0ff */
[----:B------:R-:W-:Y:S02]  /*0fb0*/  MOV R221, R2 ;  /* 0x0000000200dd7202 */ /* 0x000fe40000000f00 */
[C---:B------:R-:W-:Y:S02]  /*0fc0*/  IADD3 R21, P0, R176.reuse, 0x8040, RZ ;  /* 0x00008040b0157810 */ /* 0x040fe40007f1e0ff */
[----:B------:R-:W-:Y:S02]  /*0fd0*/  LOP3.LUT R3, R25, 0xfffffff8, RZ, 0xc0, !PT ;  /* 0xfffffff819037812 */ /* 0x000fe400078ec0ff */
[----:B------:R-:W-:-:S02]  /*0fe0*/  IADD3 R9, P2, R176, 0x4020, RZ ;  /* 0x00004020b0097810 */ /* 0x000fc40007f5e0ff */
[----:B------:R-:W-:Y:S01]  /*0ff0*/  IADD3 R11, P3, R176, 0x4040, RZ ;  /* 0x00004040b00b7810 */ /* 0x000fe20007f7e0ff */
[----:B------:R-:W-:Y:S01]  /*1000*/  IMAD.IADD R3, R202, 0x1, -R3 ;  /* 0x00000001ca037824 */ /* 0x000fe200078e0a03 */
[C---:B------:R-:W-:Y:S02]  /*1010*/  IADD3 R13, P4, R176.reuse, 0x4060, RZ ;  /* 0x00004060b00d7810 */ /* 0x040fe40007f9e0ff */
[----:B------:R-:W-:Y:S02]  /*1020*/  IADD3 R15, P5, R176, 0x8000, RZ ;  /* 0x00008000b00f7810 */ /* 0x000fe40007fbe0ff */
[----:B------:R-:W-:Y:S01]  /*1030*/  LOP3.LUT R22, R22, R23, RZ, 0x3c, !PT ;  /* 0x0000001716167212 */ /* 0x000fe200078e3cff */
[----:B------:R-:W-:Y:S01]  /*1040*/  IMAD.X R23, RZ, RZ, R177, P1 ;  /* 0x000000ffff177224 */ /* 0x000fe200008e06b1 */
[----:B------:R-:W-:Y:S02]  /*1050*/  SHF.R.U64 R18, R18, 0x3, RZ ;  /* 0x0000000312127819 */ /* 0x000fe400000012ff */
[----:B------:R-:W-:-:S02]  /*1060*/  LOP3.LUT R20, R21, 0x380, RZ, 0xc0, !PT ;  /* 0x0000038015147812 */ /* 0x000fc400078ec0ff */
[----:B------:R-:W-:Y:S02]  /*1070*/  SHF.R.S32.HI R206, RZ, 0x3, R25 ;  /* 0x00000003ffce7819 */ /* 0x000fe40000011419 */
[----:B------:R-:W-:Y:S02]  /*1080*/  LOP3.LUT R8, R9, 0x380, RZ, 0xc0, !PT ;  /* 0x0000038009087812 */ /* 0x000fe400078ec0ff */
[----:B------:R-:W-:Y:S01]  /*1090*/  LOP3.LUT R10, R11, 0x380, RZ, 0xc0, !PT ;  /* 0x000003800b0a7812 */ /* 0x000fe200078ec0ff */
[----:B------:R-:W-:Y:S01]  /*10a0*/  IMAD R207, R3, 0x20, R206 ;  /* 0x0000002003cf7824 */ /* 0x000fe200078e02ce */
[----:B------:R-:W-:Y:S02]  /*10b0*/  LOP3.LUT R12, R13, 0x380, RZ, 0xc0, !PT ;  /* 0x000003800d0c7812 */ /* 0x000fe400078ec0ff */
[----:B------:R-:W-:Y:S02]  /*10c0*/  LOP3.LUT R14, R15, 0x380, RZ, 0xc0, !PT ;  /* 0x000003800f0e7812 */ /* 0x000fe400078ec0ff */
[----:B------:R-:W-:-:S02]  /*10d0*/  LOP3.LUT R0, R0, 0x3fffffe, RZ, 0xc0, !PT ;  /* 0x03fffffe00007812 */ /* 0x000fc400078ec0ff */
[----:B------:R-:W-:Y:S01]  /*10e0*/  LOP3.LUT R18, R18, R19, RZ, 0x3c, !PT ;  /* 0x0000001312127212 */ /* 0x000fe200078e3cff */
[----:B------:R-:W-:Y:S01]  /*10f0*/  IMAD.X R19, RZ, RZ, R177, P6 ;  /* 0x000000ffff137224 */ /* 0x000fe200030e06b1 */
[----:B------:R-:W-:Y:S01]  /*1100*/  SHF.R.U64 R20, R20, 0x3, RZ ;  /* 0x0000000314147819 */ /* 0x000fe200000012ff */
[----:B------:R-:W-:Y:S01]  /*1110*/  IMAD.IADD R0, R211, 0x1, -R0 ;  /* 0x00000001d3007824 */ /* 0x000fe200078e0a00 */
[----:B------:R-:W-:Y:S01]  /*1120*/  MOV R212, R22 ;  /* 0x0000001600d47202 */ /* 0x000fe20000000f00 */
[----:B------:R-:W-:Y:S01]  /*1130*/  IMAD.SHL.U32 R22, R3, 0x8, RZ ;  /* 0x0000000803167824 */ /* 0x000fe200078e00ff */
[----:B------:R-:W-:Y:S01]  /*1140*/  SHF.R.U64 R8, R8, 0x3, RZ ;  /* 0x0000000308087819 */ /* 0x000fe200000012ff */
[----:B------:R-:W-:Y:S01]  /*1150*/  IMAD R200, R0, 0x40, R27 ;  /* 0x0000004000c87824 */ /* 0x000fe200078e021b */
[----:B------:R-:W-:Y:S01]  /*1160*/  SHF.R.U64 R10, R10, 0x3, RZ ;  /* 0x000000030a0a7819 */ /* 0x000fe200000012ff */
[----:B------:R-:W-:Y:S01]  /*1170*/  VIADD R178, R22, 0x40 ;  /* 0x0000004016b27836 */ /* 0x000fe20000000000 */
[----:B------:R-:W-:Y:S01]  /*1180*/  SHF.R.U64 R12, R12, 0x3, RZ ;  /* 0x000000030c0c7819 */ /* 0x000fe200000012ff */
[----:B------:R-:W-:Y:S01]  /*1190*/  VIADD R23, R22, 0x80 ;  /* 0x0000008016177836 */ /* 0x000fe20000000000 */
[----:B------:R-:W-:Y:S01]  /*11a0*/  SHF.R.U64 R14, R14, 0x3, RZ ;  /* 0x000000030e0e7819 */ /* 0x000fe200000012ff */
[----:B------:R-:W-:Y:S01]  /*11b0*/  VIADD R179, R22, 0xc0 ;  /* 0x000000c016b37836 */ /* 0x000fe20000000000 */
[----:B------:R-:W-:Y:S01]  /*11c0*/  LOP3.LUT R3, R26, 0x7ffffffc, RZ, 0xc0, !PT ;  /* 0x7ffffffc1a037812 */ /* 0x000fe200078ec0ff */
[----:B------:R-:W-:Y:S01]  /*11d0*/  IMAD R224, R29, 0x8, R200 ;  /* 0x000000081de07824 */ /* 0x000fe200078e02c8 */
        /* <DEDUP_REMOVED lines=10> */
[----:B------:R-:W-:Y:S01]  /*1280*/  MOV R214, R18 ;  /* 0x0000001200d67202 */ /* 0x000fe20000000f00 */
[----:B------:R-:W-:Y:S01]  /*1290*/  IMAD.IADD R3, R210, 0x1, -R3 ;  /* 0x00000001d2037824 */ /* 0x000fe200078e0a03 */
[----:B------:R-:W-:-:S02]  /*12a0*/  IADD3 R18, P0, R16, 0x10c, RZ ;  /* 0x0000010c10127810 */ /* 0x000fc40007f1e0ff */
[----:B------:R-:W-:Y:S01]  /*12b0*/  MOV R222, R222 ;  /* 0x000000de00de7202 */ /* 0x000fe20000000f00 */
[----:B------:R-:W-:Y:S01]  /*12c0*/  IMAD.SHL.U32 R201, R3, 0x2, RZ ;  /* 0x0000000203c97824 */ /* 0x000fe200078e00ff */
[----:B------:R-:W-:Y:S01]  /*12d0*/  MOV R220, R4 ;  /* 0x0000000400dc7202 */ /* 0x000fe20000000f00 */
[----:B------:R-:W-:Y:S01]  /*12e0*/  IMAD.X R19, RZ, RZ, R17, P0 ;  /* 0x000000ffff137224 */ /* 0x000fe200000e0611 */
[----:B------:R-:W-:Y:S02]  /*12f0*/  MOV R219, R6 ;  /* 0x0000000600db7202 */ /* 0x000fe40000000f00 */
[----:B------:R-:W-:Y:S02]  /*1300*/  MOV R218, R8 ;  /* 0x0000000800da7202 */ /* 0x000fe40000000f00 */
[----:B------:R-:W-:Y:S02]  /*1310*/  MOV R217, R10 ;  /* 0x0000000a00d97202 */ /* 0x000fe40000000f00 */
[----:B------:R-:W-:-:S02]  /*1320*/  MOV R216, R12 ;  /* 0x0000000c00d87202 */ /* 0x000fc40000000f00 */
[----:B------:R-:W-:Y:S02]  /*1330*/  MOV R215, R14 ;  /* 0x0000000e00d77202 */ /* 0x000fe40000000f00 */
[----:B------:R-:W-:Y:S02]  /*1340*/  MOV R213, R20 ;  /* 0x0000001400d57202 */ /* 0x000fe40000000f00 */
[----:B------:R-:W-:Y:S02]  /*1350*/  SHF.R.S32.HI R199, RZ, 0x1f, R22 ;  /* 0x0000001fffc77819 */ /* 0x000fe40000011416 */
[----:B------:R-:W-:Y:S02]  /*1360*/  SHF.R.S32.HI R198, RZ, 0x1f, R178 ;  /* 0x0000001fffc67819 */ /* 0x000fe400000114b2 */
[----:B------:R-:W-:Y:S02]  /*1370*/  SHF.R.S32.HI R197, RZ, 0x1f, R23 ;  /* 0x0000001fffc57819 */ /* 0x000fe40000011417 */
[----:B------:R-:W-:-:S07]  /*1380*/  SHF.R.S32.HI R196, RZ, 0x1f, R179 ;  /* 0x0000001fffc47819 */ /* 0x000fce00000114b3 */
.L_x_11028:
        /* <DEDUP_REMOVED lines=21> */
.L_x_10900:
[----:B------:R-:W-:Y:S01]  /*14e0*/  ULDC UR7, c[0x0][0xc54] ;  /* 0x0003150000077ab9 */ /* 0x000fe20000000800 */
[----:B------:R-:W-:Y:S01]  /*14f0*/  UMOV UR6, UR12 ;  /* 0x0000000c00067c82 */ /* 0x000fe20008000000 */
[----:B------:R-:W-:-:S11]  /*1500*/  UISETP.NE.AND UP0, UPT, UR7, 0x1, UPT ;  /* 0x000000010700788c */ /* 0x000fd6000bf05270 */
[----:B------:R-:W-:Y:S02]  /*1510*/  @UP0 ULDC.64 UR10, c[0x0][0xc58] ;  /* 0x00031600000a0ab9 */ /* 0x000fe40000000a00 */
[----:B------:R-:W-:-:S04]  /*1520*/  UIMAD.WIDE.U32 UR4, UR12, UR10, URZ ;  /* 0x0000000a0c0472a5 */ /* 0x000fc8000f8e003f */
[----:B------:R-:W-:-:S04]  /*1530*/  @UP0 USHF.R.U32.HI UR6, URZ, UR11, UR5 ;  /* 0x0000000b3f060299 */ /* 0x000fc80008011605 */
[----:B------:R-:W-:-:S12]  /*1540*/  UIMAD UR4, UR6, UR7, URZ ;  /* 0x00000007060472a4 */ /* 0x000fd8000f8e023f */
.L_x_10901:
[----:B------:R-:W0:Y:S01]  /*1550*/  LDC R0, c[0x0][0x988] ;  /* 0x00026200ff007b82 */ /* 0x000e220000000800 */
[----:B------:R-:W-:Y:S01]  /*1560*/  ULOP3.LUT UR5, URZ, UR6, URZ, 0x33, !UPT ;  /* 0x000000063f057292 */ /* 0x000fe2000f8e333f */
[----:B------:R-:W-:Y:S01]  /*1570*/  IMAD.U32 R15, RZ, RZ, UR9 ;  /* 0x00000009ff0f7e24 */ /* 0x000fe2000f8e00ff */
[----:B------:R-:W-:Y:S01]  /*1580*/  UIADD3 UR6, UP3, UR38, 0x22860, URZ ;  /* 0x0002286026067890 */ /* 0x000fe2000ff7e03f */
[----:B------:R-:W-:Y:S01]  /*1590*/  IMAD.U32 R4, RZ, RZ, UR61 ;  /* 0x0000003dff047e24 */ /* 0x000fe2000f8e00ff */
[----:B------:R-:W-:Y:S01]  /*15a0*/  ULDC UR45, c[0x0][0xc3c] ;  /* 0x00030f00002d7ab9 */ /* 0x000fe20000000800 */
[----:B------:R-:W-:Y:S01]  /*15b0*/  UIADD3 UR7, UP2, UR38, 0x22850, URZ ;  /* 0x0002285026077890 */ /* 0x000fe2000ff5e03f */
[----:B------:R-:W-:Y:S01]  /*15c0*/  IMAD.MOV.U32 R5, RZ, RZ, 0x80 ;  /* 0x00000080ff057424 */ /* 0x000fe200078e00ff */
[----:B------:R-:W-:Y:S01]  /*15d0*/  UIADD3 UR45, UR5, UR45, URZ ;  /* 0x0000002d052d7290 */ /* 0x000fe2000fffe03f */
[----:B------:R-:W-:Y:S01]  /*15e0*/  IMAD.U32 R2, RZ, RZ, UR61 ;  /* 0x0000003dff027e24 */ /* 0x000fe2000f8e00ff */
[----:B------:R-:W-:Y:S01]  /*15f0*/  UIADD3.X UR5, URZ, UR39, URZ, UP3, !UPT ;  /* 0x000000273f057290 */ /* 0x000fe20009ffe43f */
[----:B------:R-:W-:Y:S01]  /*1600*/  IMAD.MOV.U32 R14, RZ, RZ, 0x100 ;  /* 0x00000100ff0e7424 */ /* 0x000fe200078e00ff */
[----:B------:R-:W-:Y:S01]  /*1610*/  UIADD3 UR13, UP0, UR38, 0x22830, URZ ;  /* 0x00022830260d7890 */ /* 0x000fe2000ff1e03f */
[----:B------:R1:W-:Y:S01]  /*1620*/  STL.64 [R1+0x28], R4 ;  /* 0x0000280401007387 */ /* 0x0003e20000100a00 */
[----:B------:R-:W-:Y:S01]  /*1630*/  UIADD3 UR10, UP1, UR38, 0x22840, URZ ;  /* 0x00022840260a7890 */ /* 0x000fe2000ff3e03f */
[----:B------:R-:W-:Y:S01]  /*1640*/  IMAD.MOV.U32 R12, RZ, RZ, R2 ;  /* 0x000000ffff0c7224 */ /* 0x000fe200078e0002 */
[----:B------:R-:W-:Y:S01]  /*1650*/  UIADD3.X UR9, URZ, UR39, URZ, UP2, !UPT ;  /* 0x000000273f097290 */ /* 0x000fe200097fe43f */
[----:B------:R-:W-:Y:S01]  /*1660*/  IMAD.U32 R11, RZ, RZ, UR5 ;  /* 0x00000005ff0b7e24 */ /* 0x000fe2000f8e00ff */
[----:B------:R-:W-:Y:S01]  /*1670*/  UIADD3.X UR14, URZ, UR39, URZ, UP0, !UPT ;  /* 0x000000273f0e7290 */ /* 0x000fe200087fe43f */
[----:B------:R-:W-:Y:S01]  /*1680*/  IMAD.MOV.U32 R13, RZ, RZ, 0x80 ;  /* 0x00000080ff0d7424 */ /* 0x000fe200078e00ff */
[----:B------:R-:W-:Y:S01]  /*1690*/  UIADD3.X UR11, URZ, UR39, URZ, UP1, !UPT ;  /* 0x000000273f0b7290 */ /* 0x000fe20008ffe43f */
[----:B------:R-:W-:Y:S01]  /*16a0*/  IMAD.U32 R6, RZ, RZ, UR45 ;  /* 0x0000002dff067e24 */ /* 0x000fe2000f8e00ff */
[----:B------:R-:W-:Y:S01]  /*16b0*/  UIADD3 UR4, UR12, -UR4, URZ ;  /* 0x800000040c047290 */ /* 0x000fe2000fffe03f */
[----:B------:R-:W-:Y:S01]  /*16c0*/  IMAD.U32 R8, RZ, RZ, UR7 ;  /* 0x00000007ff087e24 */ /* 0x000fe2000f8e00ff */
[----:B------:R-:W-:Y:S01]  /*16d0*/  ULDC UR58, c[0x0][0xc48] ;  /* 0x00031200003a7ab9 */ /* 0x000fe20000000800 */
[----:B------:R-:W-:Y:S01]  /*16e0*/  ULDC UR5, c[0x0][0x448] ;  /* 0x0001120000057ab9 */ /* 0x000fe20000000800 */
[----:B------:R-:W-:Y:S01]  /*16f0*/  ULDC.64 UR16, c[0x0][0x418] ;  /* 0x0001060000107ab9 */ /* 0x000fe20000000a00 */
[----:B------:R-:W-:Y:S01]  /*1700*/  UISETP.NE.AND UP1, UPT, UR58, 0x1, UPT ;  /* 0x000000013a00788c */ /* 0x000fe2000bf25270 */
[----:B------:R-:W-:Y:S01]  /*1710*/  IMAD.U32 R10, RZ, RZ, UR6 ;  /* 0x00000006ff0a7e24 */ /* 0x000fe2000f8e00ff */
[----:B------:R-:W-:Y:S01]  /*1720*/  UISETP.NE.AND UP5, UPT, UR5, 0x1, UPT ;  /* 0x000000010500788c */ /* 0x000fe2000bfa5270 */
[----:B------:R-:W-:Y:S01]  /*1730*/  IMAD.U32 R2, RZ, RZ, UR13 ;  /* 0x0000000dff027e24 */ /* 0x000fe2000f8e00ff */
[----:B------:R-:W-:Y:S01]  /*1740*/  UISETP.NE.U32.AND UP0, UPT, UR16, URZ, UPT ;  /* 0x0000003f1000728c */ /* 0x000fe2000bf05070 */
[----:B------:R-:W-:Y:S01]  /*1750*/  IMAD.U32 R9, RZ, RZ, UR9 ;  /* 0x00000009ff097e24 */ /* 0x000fe2000f8e00ff */
[----:B------:R-:W-:Y:S01]  /*1760*/  ULDC UR12, c[0x0][0xc54] ;  /* 0x00031500000c7ab9 */ /* 0x000fe20000000800 */
[----:B-1----:R-:W-:Y:S01]  /*1770*/  IMAD.U32 R4, RZ, RZ, UR10 ;  /* 0x0000000aff047e24 */ /* 0x002fe2000f8e00ff */
[----:B------:R-:W-:Y:S01]  /*1780*/  UIMAD UR12, UR8, UR12, UR4 ;  /* 0x0000000c080c72a4 */ /* 0x000fe2000f8e0204 */
[----:B------:R-:W-:Y:S01]  /*1790*/  IMAD.U32 R3, RZ, RZ, UR14 ;  /* 0x0000000eff037e24 */ /* 0x000fe2000f8e00ff */
[----:B------:R-:W-:Y:S01]  /*17a0*/  UISETP.NE.AND.EX UP0, UPT, UR17, URZ, UPT, UP0 ;  /* 0x0000003f1100728c */ /* 0x000fe2000bf05300 */
[----:B------:R-:W-:Y:S01]  /*17b0*/  IMAD.U32 R5, RZ, RZ, UR11 ;  /* 0x0000000bff057e24 */ /* 0x000fe2000f8e00ff */
[----:B------:R-:W-:Y:S01]  /*17c0*/  ULDC.64 UR4, c[0x0][0x9e0] ;  /* 0x0002780000047ab9 */ /* 0x000fe20000000a00 */
[----:B------:R-:W-:Y:S01]  /*17d0*/  USHF.L.U32 UR45, UR45, 0x7, URZ ;  /* 0x000000072d2d7899 */ /* 0x000fe2000800063f */
[----:B------:R1:W-:Y:S01]  /*17e0*/  STL.64 [R1+0x30], R14 ;  /* 0x0000300e01007387 */ /* 0x0003e20000100a00 */
[----:B------:R-:W-:Y:S01]  /*17f0*/  ULDC UR49, c[0x0][0x424] ;  /* 0x0001090000317ab9 */ /* 0x000fe20000000800 */
[----:B------:R-:W-:Y:S01]  /*1800*/  UISETP.GE.AND UP4, UPT, UR5, 0x1, UPT ;  /* 0x000000010500788c */ /* 0x000fe2000bf86270 */
[C---:B------:R-:W-:Y:S01]  /*1810*/  IADD3 R31, P0, R16.reuse, 0x3e0, RZ ;  /* 0x000003e0101f7810 */ /* 0x040fe20007f1e0ff */
[----:B------:R1:W-:Y:S01]  /*1820*/  STL.128 [R1], R12 ;  /* 0x0000000c01007387 */ /* 0x0003e20000100c00 */
[----:B------:R-:W-:Y:S01]  /*1830*/  UIADD3 UR10, UR45, 0x7f, URZ ;  /* 0x0000007f2d0a7890 */ /* 0x000fe2000fffe03f */
[----:B------:R-:W-:Y:S01]  /*1840*/  IADD3 R38, P1, R16, 0x28, RZ ;  /* 0x0000002810267810 */ /* 0x000fe20007f3e0ff */
[----:B------:R-:W-:Y:S01]  /*1850*/  USEL UR49, UR49, 0x1, UP0 ;  /* 0x0000000131317887 */ /* 0x000fe20008000000 */
[----:B------:R1:W-:Y:S01]  /*1860*/  STL [R1+0x50], R6 ;  /* 0x0000500601007387 */ /* 0x0003e20000100800 */
[----:B------:R-:W-:Y:S01]  /*1870*/  ULDC UR11, c[0x0][0x2f0] ;  /* 0x0000bc00000b7ab9 */ /* 0x000fe20000000800 */
[----:B------:R-:W-:Y:S01]  /*1880*/  @UP1 ULDC UR6, c[0x0][0xc4c] ;  /* 0x0003130000061ab9 */ /* 0x000fe20000000800 */
[----:B------:R-:W-:Y:S01]  /*1890*/  @UP5 ULDC UR8, c[0x0][0x44c] ;  /* 0x0001130000085ab9 */ /* 0x000fe20000000800 */
[----:B------:R1:W-:Y:S01]  /*18a0*/  STL.128 [R1+0x40], R8 ;  /* 0x0000400801007387 */ /* 0x0003e20000100c00 */
[----:B------:R-:W-:Y:S01]  /*18b0*/  UIMAD.WIDE.U32 UR6, UR12, UR6, URZ ;  /* 0x000000060c0672a5 */ /* 0x000fe2000f8e003f */
[----:B------:R-:W-:Y:S01]  /*18c0*/  PLOP3.LUT P2, PT, PT, PT, UP4, 0x40, 0x0 ;  /* 0x000000000000781c */ /* 0x000fe20003f4e848 */
[----:B------:R-:W-:Y:S01]  /*18d0*/  UIMAD.WIDE.U32 UR8, UR10, UR8, URZ ;  /* 0x000000080a0872a5 */ /* 0x000fe2000f8e003f */
[----:B------:R1:W-:Y:S01]  /*18e0*/  STL.64 [R1+0x18], R2 ;  /* 0x0000180201007387 */ /* 0x0003e20000100a00 */
[----:B------:R-:W-:Y:S01]  /*18f0*/  UIMAD UR49, UR49, UR11, URZ ;  /* 0x0000000b313172a4 */ /* 0x000fe2000f8e023f */
[--C-:B------:R-:W-:Y:S01]  /*1900*/  IMAD.X R40, RZ, RZ, R17.reuse, P0 ;  /* 0x000000ffff287224 */ /* 0x100fe200000e0611 */
[----:B------:R-:W-:Y:S01]  /*1910*/  ULDC UR46, c[0x0][0x288] ;  /* 0x0000a200002e7ab9 */ /* 0x000fe20000000800 */
[----:B------:R1:W-:Y:S01]  /*1920*/  STL.64 [R1+0x20], R4 ;  /* 0x0000200401007387 */ /* 0x0003e20000100a00 */
[----:B------:R-:W-:Y:S01]  /*1930*/  @UP1 ULDC UR13, c[0x0][0xc50] ;  /* 0x00031400000d1ab9 */ /* 0x000fe20000000800 */
[----:B------:R-:W-:Y:S01]  /*1940*/  @UP5 ULDC UR14, c[0x0][0x450] ;  /* 0x00011400000e5ab9 */ /* 0x000fe20000000800 */
[----:B------:R-:W-:Y:S01]  /*1950*/  UMOV UR40, UR12 ;  /* 0x0000000c00287c82 */ /* 0x000fe20008000000 */
[----:B0-----:R1:W-:Y:S01]  /*1960*/  STL [R1+0x400], R0 ;  /* 0x0004000001007387 */ /* 0x0013e20000100800 */
[----:B------:R-:W-:Y:S01]  /*1970*/  @UP1 USHF.R.U32.HI UR40, URZ, UR13, UR7 ;  /* 0x0000000d3f281299 */ /* 0x000fe20008011607 */
[----:B------:R-:W-:Y:S01]  /*1980*/  IMAD.X R41, RZ, RZ, R17, P1 ;  /* 0x000000ffff297224 */ /* 0x000fe200008e0611 */
[----:B------:R-:W-:Y:S01]  /*1990*/  UIADD3 UR41, UR49, 0x1, -UR46 ;  /* 0x0000000131297890 */ /* 0x000fe2000fffe82e */
[----:B------:R1:W-:Y:S01]  /*19a0*/  STL.128 [R1+0x3e0], RZ ;  /* 0x0003e0ff01007387 */ /* 0x0003e20000100c00 */
[----:B------:R-:W-:-:S02]  /*19b0*/  @UP5 USHF.R.U32.HI UR10, URZ, UR14, UR9 ;  /* 0x0000000e3f0a5299 */ /* 0x000fc40008011609 */
[----:B------:R-:W-:Y:S01]  /*19c0*/  UIADD3 UR6, -UR40, URZ, URZ ;  /* 0x0000003f28067290 */ /* 0x000fe2000fffe13f */
[----:B------:R1:W-:Y:S01]  /*19d0*/  STL.128 [R1+0x3f0], RZ ;  /* 0x0003f0ff01007387 */ /* 0x0003e20000100c00 */
[----:B------:R-:W-:Y:S02]  /*19e0*/  UIADD3 UR10, UR41, UR10, URZ ;  /* 0x0000000a290a7290 */ /* 0x000fe4000fffe03f */
[----:B------:R-:W-:Y:S01]  /*19f0*/  UP2UR UR42, UPR, URZ, 0x20 ;  /* 0x000000203f2a7883 */ /* 0x000fe20008000000 */
[----:B------:R1:W-:Y:S01]  /*1a00*/  STL.128 [R1+0x1d0], RZ ;  /* 0x0001d0ff01007387 */ /* 0x0003e20000100c00 */
[----:B------:R-:W-:Y:S02]  /*1a10*/  UP2UR UR44, UPR, URZ, 0x10 ;  /* 0x000000103f2c7883 */ /* 0x000fe40008000000 */
[----:B------:R-:W-:Y:S01]  /*1a20*/  UIMAD UR58, UR58, UR6, UR12 ;  /* 0x000000063a3a72a4 */ /* 0x000fe2000f8e020c */
[----:B------:R1:W-:Y:S01]  /*1a30*/  STL.128 [R1+0x1e0], RZ ;  /* 0x0001e0ff01007387 */ /* 0x0003e20000100c00 */
[----:B------:R-:W-:-:S03]  /*1a40*/  UIADD3 UR4, UR10, UR4, URZ ;  /* 0x000000040a047290 */ /* 0x000fc6000fffe03f */
        /* <DEDUP_REMOVED lines=30> */
[----:B------:R1:W-:Y:S04]  /*1c30*/  STL [R1+0x10], RZ ;  /* 0x000010ff01007387 */ /* 0x0003e80000100800 */
[----:B------:R1:W-:Y:S01]  /*1c40*/  STL [R1+0x38], RZ ;  /* 0x000038ff01007387 */ /* 0x0003e20000100800 */
        /* <DEDUP_REMOVED lines=11> */
.L_x_10903:
[----:B------:R-:W-:-:S11]  /*1d00*/  UISETP.NE.AND UP0, UPT, UR5, 0x1, UPT ;  /* 0x000000010500788c */ /* 0x000fd6000bf05270 */
[----:B------:R-:W-:Y:S02]  /*1d10*/  @UP0 ULDC.64 UR10, c[0x0][0x9e8] ;  /* 0x00027a00000a0ab9 */ /* 0x000fe40000000a00 */
[----:B------:R-:W-:-:S04]  /*1d20*/  UIMAD.WIDE.U32 UR6, UR8, UR10, URZ ;  /* 0x0000000a080672a5 */ /* 0x000fc8000f8e003f */
[----:B------:R-:W-:-:S12]  /*1d30*/  @UP0 USHF.R.U32.HI UR8, URZ, UR11, UR7 ;  /* 0x0000000b3f080299 */ /* 0x000fd80008011607 */
.L_x_10904:
[----:B------:R-:W-:-:S04]  /*1d40*/  UIMAD UR8, UR8, UR5, UR5 ;  /* 0x00000005080872a4 */ /* 0x000fc8000f8e0205 */
[----:B------:R-:W-:-:S04]  /*1d50*/  UISETP.LT.AND UP0, UPT, UR4, UR8, UPT ;  /* 0x000000080400728c */ /* 0x000fc8000bf01270 */
[----:B------:R-:W-:-:S12]  /*1d60*/  USEL UR4, UR4, UR8, UP0 ;  /* 0x0000000804047287 */ /* 0x000fd80008000000 */
.L_x_10902:
[----:B------:R-:W-:Y:S02]  /*1d70*/  UISETP.NE.AND UP0, UPT, UR42, URZ, UPT ;  /* 0x0000003f2a00728c */ /* 0x000fe4000bf05270 */
[----:B------:R-:W-:Y:S02]  /*1d80*/  UIADD3 UR6, UR49, 0x5f, URZ ;  /* 0x0000005f31067890 */ /* 0x000fe4000fffe03f */
[----:B------:R-:W-:Y:S02]  /*1d90*/  UIADD3 UR8, UR4, 0x5f, URZ ;  /* 0x0000005f04087890 */ /* 0x000fe4000fffe03f */
[----:B------:R-:W-:Y:S02]  /*1da0*/  UISETP.GE.AND UP1, UPT, UR5, 0x1, UPT ;  /* 0x000000010500788c */ /* 0x000fe4000bf26270 */
[----:B------:R-:W-:Y:S02]  /*1db0*/  UIMAD.WIDE UR6, UR6, 0x2aaaaaab, URZ ;  /* 0x2aaaaaab060678a5 */ /* 0x000fe4000f8e023f */
[----:B------:R-:W-:Y:S01]  /*1dc0*/  UIMAD.WIDE UR8, UR8, 0x2aaaaaab, URZ ;  /* 0x2aaaaaab080878a5 */ /* 0x000fe2000f8e023f */
[----:B------:R-:W-:Y:S01]  /*1dd0*/  @UP0 ULDC UR10, c[0x0][0x44c] ;  /* 0x00011300000a0ab9 */ /* 0x000fe20000000800 */
[----:B------:R-:W-:Y:S01]  /*1de0*/  USHF.R.U32.HI UR4, URZ, 0x1f, UR7 ;  /* 0x0000001f3f047899 */ /* 0x000fe20008011607 */
[----:B------:R-:W-:Y:S01]  /*1df0*/  PLOP3.LUT P0, PT, PT, PT, UP1, 0x40, 0x0 ;  /* 0x000000000000781c */ /* 0x000fe20003f0e818 */
[----:B------:R-:W-:-:S02]  /*1e00*/  UIMAD.WIDE.U32 UR10, UR45, UR10, URZ ;  /* 0x0000000a2d0a72a5 */ /* 0x000fc4000f8e003f */
[----:B------:R-:W-:Y:S01]  /*1e10*/  USHF.R.U32.HI UR6, URZ, 0x1f, UR9 ;  /* 0x0000001f3f067899 */ /* 0x000fe20008011609 */
[----:B------:R-:W-:Y:S01]  /*1e20*/  @UP0 ULDC UR14, c[0x0][0x450] ;  /* 0x00011400000e0ab9 */ /* 0x000fe20000000800 */
[----:B------:R-:W-:Y:S01]  /*1e30*/  UMOV UR12, UR45 ;  /* 0x0000002d000c7c82 */ /* 0x000fe20008000000 */
[----:B------:R-:W-:Y:S02]  /*1e40*/  UIADD3 UR46, UR49, -UR46, URZ ;  /* 0x8000002e312e7290 */ /* 0x000fe4000fffe03f */
[----:B------:R-:W-:Y:S02]  /*1e50*/  @UP0 USHF.R.U32.HI UR12, URZ, UR14, UR11 ;  /* 0x0000000e3f0c0299 */ /* 0x000fe4000801160b */
[----:B------:R-:W-:Y:S02]  /*1e60*/  ULEA.HI.SX32 UR4, UR7, UR4, 0x1c ;  /* 0x0000000407047291 */ /* 0x000fe4000f8fe23f */
[----:B------:R-:W-:Y:S02]  /*1e70*/  ULEA.HI.SX32 UR6, UR9, UR6, 0x1c ;  /* 0x0000000609067291 */ /* 0x000fe4000f8fe23f */
[----:B------:R-:W-:-:S02]  /*1e80*/  UIADD3 UR7, UR46, UR12, URZ ;  /* 0x0000000c2e077290 */ /* 0x000fc4000fffe03f */
[----:B------:R-:W-:Y:S01]  /*1e90*/  UISETP.LT.AND UP0, UPT, UR4, UR6, UPT ;  /* 0x000000060400728c */ /* 0x000fe2000bf01270 */
[----:B------:R-:W-:Y:S02]  /*1ea0*/  ULDC UR13, c[0x0][0x9dc] ;  /* 0x00027700000d7ab9 */ /* 0x000fe40000000800 */
[----:B------:R-:W-:Y:S02]  /*1eb0*/  UIADD3 UR8, UR7, -UR13, URZ ;  /* 0x8000000d07087290 */ /* 0x000fe4000fffe03f */
[----:B------:R-:W-:Y:S01]  /*1ec0*/  USEL UR47, UR4, UR6, UP0 ;  /* 0x00000006042f7287 */ /* 0x000fe20008000000 */
        /* <DEDUP_REMOVED lines=12> */
.L_x_10906:
[----:B------:R-:W-:-:S11]  /*1f90*/  UISETP.NE.AND UP0, UPT, UR5, 0x1, UPT ;  /* 0x000000010500788c */ /* 0x000fd6000bf05270 */
[----:B------:R-:W-:Y:S02]  /*1fa0*/  @UP0 ULDC.64 UR10, c[0x0][0x9e8] ;  /* 0x00027a00000a0ab9 */ /* 0x000fe40000000a00 */
[----:B------:R-:W-:-:S04]  /*1fb0*/  UIMAD.WIDE.U32 UR6, UR4, UR10, URZ ;  /* 0x0000000a040672a5 */ /* 0x000fc8000f8e003f */
[----:B------:R-:W-:-:S12]  /*1fc0*/  @UP0 USHF.R.U32.HI UR4, URZ, UR11, UR7 ;  /* 0x0000000b3f040299 */ /* 0x000fd80008011607 */
.L_x_10907:
[----:B------:R-:W-:-:S04]  /*1fd0*/  UIMAD UR4, UR4, UR5, URZ ;  /* 0x00000005040472a4 */ /* 0x000fc8000f8e023f */
[----:B------:R-:W-:-:S04]  /*1fe0*/  UISETP.LT.AND UP0, UPT, UR8, UR4, UPT ;  /* 0x000000040800728c */ /* 0x000fc8000bf01270 */
[----:B------:R-:W-:-:S12]  /*1ff0*/  USEL UR8, UR8, UR4, !UP0 ;  /* 0x0000000408087287 */ /* 0x000fd8000c000000 */
.L_x_10905:
[----:B------:R-:W-:Y:S01]  /*2000*/  UIMAD.WIDE UR4, UR8, 0x2aaaaaab, URZ ;  /* 0x2aaaaaab080478a5 */ /* 0x000fe2000f8e023f */
[----:B------:R-:W-:-:S03]  /*2010*/  PLOP3.LUT P0, PT, PT, PT, PT, 0x80, 0x0 ;  /* 0x000000000000781c */ /* 0x000fc60003f0f070 */
[----:B------:R-:W-:-:S04]  /*2020*/  USHF.R.U32.HI UR4, URZ, 0x1f, UR5 ;  /* 0x0000001f3f047899 */ /* 0x000fc80008011605 */
[----:B------:R-:W-:-:S04]  /*2030*/  ULEA.HI.SX32 UR4, UR5, UR4, 0x1c ;  /* 0x0000000405047291 */ /* 0x000fc8000f8fe23f */
[----:B------:R-:W-:-:S04]  /*2040*/  UISETP.LT.AND UP0, UPT, URZ, UR4, UPT ;  /* 0x000000043f00728c */ /* 0x000fc8000bf01270 */
[----:B------:R-:W-:-:S04]  /*2050*/  USEL UR43, URZ, UR4, !UP0 ;  /* 0x000000043f2b7287 */ /* 0x000fc8000c000000 */
[----:B------:R-:W-:-:S06]  /*2060*/  UISETP.GT.AND UP0, UPT, UR47, UR43, UPT ;  /* 0x0000002b2f00728c */ /* 0x000fcc000bf04270 */
[----:B------:R-:W-:-:S13]  /*2070*/  PLOP3.LUT P1, PT, PT, PT, UP0, 0x80, 0x0 ;  /* 0x000000000000781c */ /* 0x000fda0003f2f008 */
[----:B------:R-:W-:Y:S05]  /*2080*/  @!P1 BRA `(.L_x_10908) ;  /* 0x0000015400609947 */ /* 0x000fea0003800000 */
[----:B-1----:R-:W0:Y:S01]  /*2090*/  SHFL.IDX PT, R0, R211, RZ, 0x1f ;  /* 0x00001fffd3007589 */ /* 0x002e2200000e0000 */
[----:B------:R-:W-:Y:S01]  /*20a0*/  R2UR UR5, R226 ;  /* 0x00000000e20572ca */ /* 0x000fe200000e0000 */
[----:B------:R-:W-:Y:S01]  /*20b0*/  IMAD.MOV.U32 R8, RZ, RZ, 0x1 ;  /* 0x00000001ff087424 */ /* 0x000fe200078e00ff */
[----:B------:R-:W-:Y:S01]  /*20c0*/  R2UR UR4, R225 ;  /* 0x00000000e10472ca */ /* 0x000fe200000e0000 */
[----:B------:R-:W-:Y:S01]  /*20d0*/  IMAD.MOV.U32 R9, RZ, RZ, RZ ;  /* 0x000000ffff097224 */ /* 0x000fe200078e00ff */
[----:B------:R-:W-:Y:S01]  /*20e0*/  ULOP3.LUT UP0, URZ, UR60, 0x1bf, URZ, 0xc0, !UPT ;  /* 0x000001bf3c3f7892 */ /* 0x000fe2000f80c03f */
[----:B------:R-:W-:Y:S01]  /*20f0*/  IMAD.MOV.U32 R10, RZ, RZ, 0x1 ;  /* 0x00000001ff0a7424 */ /* 0x000fe200078e00ff */
[C---:B------:R-:W-:Y:S01]  /*2100*/  IADD3 R29, P6, R16.reuse, 0x78, RZ ;  /* 0x00000078101d7810 */ /* 0x040fe20007fde0ff */
[----:B------:R-:W-:Y:S01]  /*2110*/  IMAD.MOV.U32 R11, RZ, RZ, RZ ;  /* 0x000000ffff0b7224 */ /* 0x000fe200078e00ff */
[----:B------:R1:W-:Y:S01]  /*2120*/  STL.64 [R1+0x58], RZ ;  /* 0x000058ff01007387 */ /* 0x0003e20000100a00 */
[----:B------:R-:W-:Y:S01]  /*2130*/  IMAD.MOV.U32 R7, RZ, RZ, 0x40000040 ;  /* 0x40000040ff077424 */ /* 0x000fe200078e00ff */
[C---:B------:R-:W-:Y:S01]  /*2140*/  IADD3 R27, P5, R16.reuse, 0x70, RZ ;  /* 0x00000070101b7810 */ /* 0x040fe20007fbe0ff */
[----:B------:R-:W-:Y:S01]  /*2150*/  IMAD.MOV.U32 R5, RZ, RZ, 0x40000040 ;  /* 0x40000040ff057424 */ /* 0x000fe200078e00ff */
[----:B------:R1:W-:Y:S01]  /*2160*/  STL.128 [R1+0x60], R8 ;  /* 0x0000600801007387 */ /* 0x0003e20000100c00 */
[--C-:B------:R-:W-:Y:S01]  /*2170*/  IMAD.X R30, RZ, RZ, R17.reuse, P6 ;  /* 0x000000ffff1e7224 */ /* 0x100fe200030e0611 */
[----:B------:R-:W-:Y:S01]  /*2180*/  PLOP3.LUT P6, PT, PT, PT, UP0, 0x80, 0x0 ;  /* 0x000000000000781c */ /* 0x000fe20003fcf008 */
[----:B------:R-:W-:Y:S01]  /*2190*/  IMAD.U32 R6, RZ, RZ, UR4 ;  /* 0x00000004ff067e24 */ /* 0x000fe2000f8e00ff */
[----:B------:R1:W-:Y:S01]  /*21a0*/  STL.128 [R1+0x90], RZ ;  /* 0x000090ff01007387 */ /* 0x0003e20000100c00 */
[C---:B------:R-:W-:Y:S01]  /*21b0*/  IADD3 R28, P4, R16.reuse, 0x68, RZ ;  /* 0x00000068101c7810 */ /* 0x040fe20007f9e0ff */
[--C-:B------:R-:W-:Y:S01]  /*21c0*/  IMAD.X R36, RZ, RZ, R17.reuse, P5 ;  /* 0x000000ffff247224 */ /* 0x100fe200028e0611 */
[C---:B------:R-:W-:Y:S01]  /*21d0*/  IADD3 R25, P3, R16.reuse, 0x60, RZ ;  /* 0x0000006010197810 */ /* 0x040fe20007f7e0ff */
[----:B------:R1:W-:Y:S01]  /*21e0*/  STL.128 [R1+0xa0], RZ ;  /* 0x0000a0ff01007387 */ /* 0x0003e20000100c00 */
[----:B------:R-:W-:Y:S01]  /*21f0*/  IADD3 R32, P2, R16, 0x58, RZ ;  /* 0x0000005810207810 */ /* 0x000fe20007f5e0ff */
[--C-:B------:R-:W-:Y:S01]  /*2200*/  IMAD.X R39, RZ, RZ, R17.reuse, P4 ;  /* 0x000000ffff277224 */ /* 0x100fe200020e0611 */
[----:B0-----:R-:W-:Y:S01]  /*2210*/  LEA.HI R2, R0, R0, RZ, 0x1 ;  /* 0x0000000000027211 */ /* 0x001fe200078f08ff */
[----:B------:R1:W-:Y:S01]  /*2220*/  STL.128 [R1+0xb0], RZ ;  /* 0x0000b0ff01007387 */ /* 0x0003e20000100c00 */
[----:B------:R-:W-:Y:S01]  /*2230*/  IADD3 R26, P1, R16, 0x80, RZ ;  /* 0x00000080101a7810 */ /* 0x000fe20007f3e0ff */
[--C-:B------:R-:W-:Y:S01]  /*2240*/  IMAD.X R34, RZ, RZ, R17.reuse, P3 ;  /* 0x000000ffff227224 */ /* 0x100fe200018e0611 */
[----:B------:R-:W-:Y:S01]  /*2250*/  LOP3.LUT R3, R2, 0x1e, RZ, 0xc0, !PT ;  /* 0x0000001e02037812 */ /* 0x000fe200078ec0ff */
[----:B------:R-:W-:Y:S01]  /*2260*/  IMAD.U32 R2, RZ, RZ, UR5 ;  /* 0x00000005ff027e24 */ /* 0x000fe2000f8e00ff */
[----:B------:R1:W-:Y:S01]  /*2270*/  STL.128 [R1+0xc0], RZ ;  /* 0x0000c0ff01007387 */ /* 0x0003e20000100c00 */
[----:B------:R-:W-:Y:S01]  /*2280*/  IADD3 R24, P0, R16, 0x90, RZ ;  /* 0x0000009010187810 */ /* 0x000fe20007f1e0ff */
[----:B------:R-:W-:-:S02]  /*2290*/  IMAD.X R33, RZ, RZ, R17, P2 ;  /* 0x000000ffff217224 */ /* 0x000fc400010e0611 */
[----:B------:R-:W-:Y:S01]  /*22a0*/  IMAD.IADD R3, R0, 0x1, -R3 ;  /* 0x0000000100037824 */ /* 0x000fe200078e0a03 */
[----:B------:R1:W-:Y:S01]  /*22b0*/  STL.128 [R1+0xd0], RZ ;  /* 0x0000d0ff01007387 */ /* 0x0003e20000100c00 */
[--C-:B------:R-:W-:Y:S02]  /*22c0*/  IMAD.X R37, RZ, RZ, R17.reuse, P1 ;  /* 0x000000ffff257224 */ /* 0x100fe400008e0611 */
[----:B------:R-:W-:Y:S01]  /*22d0*/  IMAD.X R35, RZ, RZ, R17, P0 ;  /* 0x000000ffff237224 */ /* 0x000fe200000e0611 */
[----:B------:R-:W-:Y:S01]  /*22e0*/  LEA R3, R3, UR60, 0xd ;  /* 0x0000003c03037c11 */ /* 0x000fe2000f8e68ff */
[----:B------:R1:W-:Y:S03]  /*22f0*/  STL.128 [R1+0xe0], RZ ;  /* 0x0000e0ff01007387 */ /* 0x0003e60000100c00 */
[----:B------:R-:W-:-:S04]  /*2300*/  SHF.R.U32.HI R3, RZ, 0x4, R3 ;  /* 0x00000004ff037819 */ /* 0x000fc80000011603 */
[----:B------:R-:W-:-:S04]  /*2310*/  LOP3.LUT R3, R3, 0x3fff, RZ, 0xc0, !PT ;  /* 0x00003fff03037812 */ /* 0x000fc800078ec0ff */
[----:B------:R-:W-:Y:S01]  /*2320*/  LOP3.LUT R4, R3, 0x10000, RZ, 0xfc, !PT ;  /* 0x0001000003047812 */ /* 0x000fe200078efcff */
[----:B------:R-:W-:-:S04]  /*2330*/  IMAD.MOV.U32 R3, RZ, RZ, 0x40000040 ;  /* 0x40000040ff037424 */ /* 0x000fc800078e00ff */
[----:B------:R1:W-:Y:S04]  /*2340*/  STL.128 [R1+0x70], R4 ;  /* 0x0000700401007387 */ /* 0x0003e80000100c00 */
[----:B------:R1:W-:Y:S01]  /*2350*/  STL.64 [R1+0x80], R2 ;  /* 0x0000800201007387 */ /* 0x0003e20000100a00 */
[----:B------:R-:W-:Y:S05]  /*2360*/  @!P6 BRA `(.L_x_10909) ;  /* 0x000000000040e947 */ /* 0x000fea0003800000 */
[----:B------:R-:W-:Y:S01]  /*2370*/  MOV R0, 0x0 ;  /* 0x0000000000007802 */ /* 0x000fe20000000f00 */
[----:B------:R-:W-:Y:S01]  /*2380*/  ULDC.64 UR4, c[0x4][0xf0] ;  /* 0x01003c0000047ab9 */ /* 0x000fe20000000a00 */
[----:B------:R-:W-:Y:S01]  /*2390*/  ULDC.64 UR6, c[0x4][0x38] ;  /* 0x01000e0000067ab9 */ /* 0x000fe20000000a00 */
[----:B-1----:R-:W-:Y:S01]  /*23a0*/  IMAD.U32 R4, RZ, RZ, UR4 ;  /* 0x00000004ff047e24 */ /* 0x002fe2000f8e00ff */
        /* <DEDUP_REMOVED lines=12> */
.L_x_10909:
[----:B------:R-:W0:Y:S01]  /*2470*/  S2R R20, SR_TID.X ;  /* 0x0000000000147919 */ /* 0x000e220000002100 */
[----:B------:R-:W2:Y:S01]  /*2480*/  LDC R15, c[0x0][0x288] ;  /* 0x0000a200ff0f7b82 */ /* 0x000ea20000000800 */
[----:B-1----:R-:W-:Y:S01]  /*2490*/  IADD3 R8, P0, R16, 0xf0, RZ ;  /* 0x000000f010087810 */ /* 0x002fe20007f1e0ff */
[----:B------:R-:W-:Y:S01]  /*24a0*/  ULEA.HI UR4, UR59, UR59, URZ, 0x1 ;  /* 0x0000003b3b047291 */ /* 0x000fe2000f8f083f */
[----:B------:R-:W-:Y:S01]  /*24b0*/  IMAD.U32 R13, RZ, RZ, UR49 ;  /* 0x00000031ff0d7e24 */ /* 0x000fe2000f8e00ff */
[----:B------:R-:W-:Y:S01]  /*24c0*/  ULDC UR5, c[0x0][0x20] ;  /* 0x0000080000057ab9 */ /* 0x000fe20000000800 */
[----:B------:R-:W-:Y:S01]  /*24d0*/  STL.64 [R1+0x100], R32 ;  /* 0x0001002001007387 */ /* 0x000fe20000100a00 */
[----:B------:R-:W-:Y:S01]  /*24e0*/  ULOP3.LUT UR4, UR4, 0xfffffffe, URZ, 0xc0, !UPT ;  /* 0xfffffffe04047892 */ /* 0x000fe2000f8ec03f */
[----:B------:R-:W-:Y:S01]  /*24f0*/  IMAD.X R9, RZ, RZ, R17, P0 ;  /* 0x000000ffff097224 */ /* 0x000fe200000e0611 */
[----:B------:R-:W1:Y:S01]  /*2500*/  LDC.64 R10, c[0x0][0x9d8] ;  /* 0x00027600ff0a7b82 */ /* 0x000e620000000a00 */
[----:B------:R-:W-:Y:S01]  /*2510*/  VIADD R12, R18, -UR5 ;  /* 0x80000005120c7c36 */ /* 0x000fe20008000000 */
[----:B------:R-:W-:Y:S01]  /*2520*/  UIADD3 UR4, UR59, -UR4, URZ ;  /* 0x800000043b047290 */ /* 0x000fe2000fffe03f */
[----:B------:R-:W-:Y:S04]  /*2530*/  STL.64 [R1+0xf0], R200 ;  /* 0x0000f0c801007387 */ /* 0x000fe80000100a00 */
[----:B------:R3:W-:Y:S01]  /*2540*/  STL.64 [R1+0xf8], R8 ;  /* 0x0000f80801007387 */ /* 0x0007e20000100a00 */
[----:B------:R-:W4:Y:S01]  /*2550*/  LDC.64 R6, c[0x0][0x448] ;  /* 0x00011200ff067b82 */ /* 0x000f220000000a00 */
[----:B------:R-:W-:-:S02]  /*2560*/  IMAD.U32 R0, RZ, RZ, UR4 ;  /* 0x00000004ff007e24 */ /* 0x000fc4000f8e00ff */
[----:B------:R0:W-:Y:S03]  /*2570*/  STL.U8 [R1+0x108], RZ ;  /* 0x000108ff01007387 */ /* 0x0001e60000100000 */
[----:B------:R-:W-:Y:S01]  /*2580*/  SHF.L.U32 R0, R0, 0x1f, RZ ;  /* 0x0000001f00007819 */ /* 0x000fe200000006ff */
[----:B------:R0:W-:Y:S01]  /*2590*/  STL [R12+0x8], R13 ;  /* 0x0000080d0c007387 */ /* 0x0001e20000100800 */
[----:B------:R-:W5:Y:S01]  /*25a0*/  LDC.64 R4, c[0x0][0x9e0] ;  /* 0x00027800ff047b82 */ /* 0x000f620000000a00 */
[----:B---3--:R-:W-:Y:S02]  /*25b0*/  IADD3 R8, P0, R16, 0x13c, RZ ;  /* 0x0000013c10087810 */ /* 0x008fe40007f1e0ff */
[----:B--2---:R2:W-:Y:S01]  /*25c0*/  STL [R12+0x4], R15 ;  /* 0x0000040f0c007387 */ /* 0x0045e20000100800 */
[----:B0-----:R-:W-:-:S04]  /*25d0*/  VIADD R202, R20, 0xffffff80 ;  /* 0xffffff8014ca7836 */ /* 0x001fc80000000000 */
[----:B------:R-:W0:Y:S01]  /*25e0*/  LDC.64 R2, c[0x0][0x9e8] ;  /* 0x00027a00ff027b82 */ /* 0x000e220000000a00 */
[----:B------:R-:W-:Y:S01]  /*25f0*/  IMAD.X R9, RZ, RZ, R17, P0 ;  /* 0x000000ffff097224 */ /* 0x000fe200000e0611 */
[----:B-1----:R2:W-:Y:S04]  /*2600*/  STL [R12+0xc], R11 ;  /* 0x00000c0b0c007387 */ /* 0x0025e80000100800 */
[----:B------:R2:W-:Y:S02]  /*2610*/  STL [R12+0x14], RZ ;  /* 0x000014ff0c007387 */ /* 0x0005e40000100800 */
[----:B------:R-:W1:Y:S02]  /*2620*/  LDC R227, c[0x0][0x450] ;  /* 0x00011400ffe37b82 */ /* 0x000e640000000800 */
[----:B----4-:R2:W-:Y:S04]  /*2630*/  STL [R12+0x24], R6 ;  /* 0x000024060c007387 */ /* 0x0105e80000100800 */
[----:B------:R2:W-:Y:S04]  /*2640*/  STL [R12], R202 ;  /* 0x000000ca0c007387 */ /* 0x0005e80000100800 */
[----:B------:R2:W-:Y:S04]  /*2650*/  STL [R12+0x28], R7 ;  /* 0x000028070c007387 */ /* 0x0005e80000100800 */
[----:B-----5:R2:W-:Y:S04]  /*2660*/  STL [R12+0x10], R4 ;  /* 0x000010040c007387 */ /* 0x0205e80000100800 */
[----:B------:R2:W-:Y:S04]  /*2670*/  STL [R12+0x18], R5 ;  /* 0x000018050c007387 */ /* 0x0005e80000100800 */
[----:B0-----:R2:W-:Y:S04]  /*2680*/  STL [R12+0x1c], R2 ;  /* 0x00001c020c007387 */ /* 0x0015e80000100800 */
[----:B------:R2:W-:Y:S04]  /*2690*/  STL [R12+0x20], R3 ;  /* 0x000020030c007387 */ /* 0x0005e80000100800 */
[----:B-1----:R2:W-:Y:S04]  /*26a0*/  STL [R12+0x2c], R227 ;  /* 0x00002ce30c007387 */ /* 0x0025e80000100800 */
[----:B------:R2:W-:Y:S04]  /*26b0*/  STL.64 [R1+0x140], R8 ;  /* 0x0001400801007387 */ /* 0x0005e80000100a00 */
[----:B------:R2:W-:Y:S01]  /*26c0*/  STL [R1+0x13c], R10 ;  /* 0x00013c0a01007387 */ /* 0x0005e20000100800 */
[----:B------:R-:W0:Y:S02]  /*26d0*/  SYNCS.PHASECHK.TRANS64.TRYWAIT P0, [UR48+0x22800], R0 ;  /* 0x02280000ff0075a7 */ /* 0x000e240008000170 */
[----:B0-2---:R-:W-:Y:S05]  /*26e0*/  @!P0 BRA `(.L_x_10910) ;  /* 0x000001b800188947 */ /* 0x005fea0003800000 */
.L_x_11098:
[----:B------:R-:W2:Y:S04]  /*26f0*/  LDL R42, [R1+0x418] ;  /* 0x00041800012a7983 */ /* 0x000ea80000100800 */
[----:B------:R-:W3:Y:S04]  /*2700*/  LDL R33, [R1+0x41c] ;  /* 0x00041c0001217983 */ /* 0x000ee80000100800 */
[----:B------:R-:W4:Y:S04]  /*2710*/  LDL R32, [R1] ;  /* 0x0000000001207983 */ /* 0x000f280000100800 */
[----:B------:R1:W5:Y:S01]  /*2720*/  LDL.64 R14, [R1+0x1c0] ;  /* 0x0001c000010e7983 */ /* 0x0003620000100a00 */
[C---:B------:R-:W-:Y:S01]  /*2730*/  IADD3 R10, P0, R16.reuse, 0x108, RZ ;  /* 0x00000108100a7810 */ /* 0x040fe20007f1e0ff */
[----:B------:R-:W-:Y:S01]  /*2740*/  IMAD.MOV.U32 R8, RZ, RZ, R25 ;  /* 0x000000ffff087224 */ /* 0x000fe200078e0019 */
[C---:B0-----:R-:W-:Y:S01]  /*2750*/  IADD3 R0, P1, R16.reuse, 0x3d0, RZ ;  /* 0x000003d010007810 */ /* 0x041fe20007f3e0ff */
[----:B------:R-:W-:Y:S01]  /*2760*/  IMAD.MOV.U32 R9, RZ, RZ, R34 ;  /* 0x000000ffff097224 */ /* 0x000fe200078e0022 */
[----:B------:R-:W-:Y:S01]  /*2770*/  STL.64 [R1+0x148], R208 ;  /* 0x000148d001007387 */ /* 0x000fe20000100a00 */
[--C-:B------:R-:W-:Y:S01]  /*2780*/  IMAD.X R11, RZ, RZ, R17.reuse, P0 ;  /* 0x000000ffff0b7224 */ /* 0x100fe200000e0611 */
[C---:B------:R-:W-:Y:S01]  /*2790*/  IADD3 R20, P0, R16.reuse, 0x140, RZ ;  /* 0x0000014010147810 */ /* 0x040fe20007f1e0ff */
[----:B------:R-:W-:Y:S01]  /*27a0*/  IMAD.X R13, RZ, RZ, R17, P1 ;  /* 0x000000ffff0d7224 */ /* 0x000fe200008e0611 */
[----:B------:R-:W-:Y:S01]  /*27b0*/  IADD3 R6, P1, R16, 0xf8, RZ ;  /* 0x000000f810067810 */ /* 0x000fe20007f3e0ff */
[----:B------:R-:W-:Y:S01]  /*27c0*/  IMAD.MOV.U32 R25, RZ, RZ, R35 ;  /* 0x000000ffff197224 */ /* 0x000fe200078e0023 */
[----:B------:R0:W-:Y:S01]  /*27d0*/  STL.128 [R1+0x150], R8 ;  /* 0x0001500801007387 */ /* 0x0001e20000100c00 */
[----:B------:R-:W-:Y:S01]  /*27e0*/  IMAD.X R21, RZ, RZ, R17, P0 ;  /* 0x000000ffff157224 */ /* 0x000fe200000e0611 */
[----:B------:R-:W-:Y:S05]  /*27f0*/  WARPSYNC.ALL ;  /* 0x0000000000007948 */ /* 0x000fea0003800000 */
[----:B------:R-:W-:Y:S01]  /*2800*/  BSSY B0, `(.L_x_10911) ;  /* 0x0000022000007945 */ /* 0x000fe20003800000 */
[----:B0-----:R-:W-:-:S02]  /*2810*/  IMAD.MOV.U32 R10, RZ, RZ, R27 ;  /* 0x000000ffff0a7224 */ /* 0x001fc400078e001b */
[----:B------:R-:W-:Y:S02]  /*2820*/  IMAD.MOV.U32 R11, RZ, RZ, R36 ;  /* 0x000000ffff0b7224 */ /* 0x000fe400078e0024 */
[----:B------:R-:W-:Y:S02]  /*2830*/  IMAD.MOV.U32 R8, RZ, RZ, R16 ;  /* 0x000000ffff087224 */ /* 0x000fe400078e0010 */
[----:B------:R-:W-:Y:S02]  /*2840*/  IMAD.MOV.U32 R9, RZ, RZ, R17 ;  /* 0x000000ffff097224 */ /* 0x000fe400078e0011 */
[----:B------:R-:W-:-:S03]  /*2850*/  IMAD.MOV.U32 R27, RZ, RZ, R37 ;  /* 0x000000ffff1b7224 */ /* 0x000fc600078e0025 */
[----:B------:R0:W-:Y:S04]  /*2860*/  STL.128 [R1+0x160], R8 ;  /* 0x0001600801007387 */ /* 0x0001e80000100c00 */
[----:B------:R-:W-:Y:S01]  /*2870*/  STL.128 [R1+0x1b0], R24 ;  /* 0x0001b01801007387 */ /* 0x000fe20000100c00 */
[----:B0-----:R-:W-:Y:S02]  /*2880*/  IMAD.MOV.U32 R8, RZ, RZ, R29 ;  /* 0x000000ffff087224 */ /* 0x001fe400078e001d */
[----:B------:R-:W-:Y:S02]  /*2890*/  IMAD.MOV.U32 R9, RZ, RZ, R30 ;  /* 0x000000ffff097224 */ /* 0x000fe400078e001e */
[----:B------:R-:W-:Y:S02]  /*28a0*/  IMAD.MOV.U32 R10, RZ, RZ, R0 ;  /* 0x000000ffff0a7224 */ /* 0x000fe400078e0000 */
[----:B------:R-:W-:-:S02]  /*28b0*/  IMAD.MOV.U32 R11, RZ, RZ, R13 ;  /* 0x000000ffff0b7224 */ /* 0x000fc400078e000d */
[----:B------:R-:W-:-:S03]  /*28c0*/  IMAD.X R13, RZ, RZ, R17, P1 ;  /* 0x000000ffff0d7224 */ /* 0x000fc600008e0611 */
        /* <DEDUP_REMOVED lines=8> */
[----:B--2---:R-:W-:Y:S02]  /*2950*/  IMAD.MOV.U32 R11, RZ, RZ, R42 ;  /* 0x000000ffff0b7224 */ /* 0x004fe400078e002a */
[----:B---3--:R-:W-:Y:S01]  /*2960*/  IMAD.MOV.U32 R10, RZ, RZ, R33 ;  /* 0x000000ffff0a7224 */ /* 0x008fe200078e0021 */
[----:B----4-:R-:W-:-:S04]  /*2970*/  LOP3.LUT R0, R32, 0x1, RZ, 0xfc, !PT ;  /* 0x0000000120007812 */ /* 0x010fc800078efcff */
[----:B------:R0:W-:Y:S01]  /*2980*/  STL.128 [R1+0x190], R8 ;  /* 0x0001900801007387 */ /* 0x0001e20000100c00 */
[----:B------:R1:W-:Y:S01]  /*2990*/  BAR.SYNC.DEFER_BLOCKING R204, 0x100 ;  /* 0x000400cc0000751d */ /* 0x0003e20000010000 */
[----:B------:R-:W-:Y:S01]  /*29a0*/  ISETP.NE.AND P1, PT, R0, 0x3, PT ;  /* 0x000000030000780c */ /* 0x000fe20003f25270 */
[----:B0-----:R-:W-:Y:S02]  /*29b0*/  IMAD.MOV.U32 R8, RZ, RZ, R38 ;  /* 0x000000ffff087224 */ /* 0x001fe400078e0026 */
[----:B------:R-:W-:Y:S02]  /*29c0*/  IMAD.MOV.U32 R9, RZ, RZ, R41 ;  /* 0x000000ffff097224 */ /* 0x000fe400078e0029 */
[----:B------:R-:W-:Y:S02]  /*29d0*/  IMAD.MOV.U32 R10, RZ, RZ, R28 ;  /* 0x000000ffff0a7224 */ /* 0x000fe400078e001c */
[----:B------:R-:W-:-:S05]  /*29e0*/  IMAD.MOV.U32 R11, RZ, RZ, R39 ;  /* 0x000000ffff0b7224 */ /* 0x000fca00078e0027 */
[----:B------:R1:W-:Y:S01]  /*29f0*/  STL.128 [R1+0x1a0], R8 ;  /* 0x0001a00801007387 */ /* 0x0003e20000100c00 */
[----:B------:R-:W-:Y:S05]  /*2a00*/  @!P1 BRA `(.L_x_10912) ;  /* 0x0000000000049947 */ /* 0x000fea0003800000 */
[----:B------:R-:W-:Y:S01]  /*2a10*/  BPT.TRAP 0x1 ;  /* 0x000000040000795c */ /* 0x000fe20000300000 */
.L_x_10912:
[----:B------:R-:W-:Y:S05]  /*2a20*/  BSYNC B0 ;  /* 0x0000000000007941 */ /* 0x000fea0003800000 */
.L_x_10911:
[----:B-1----:R-:W2:Y:S01]  /*2a30*/  LDL.64 R8, [R1+0x18] ;  /* 0x0000180001087983 */ /* 0x002ea20000100a00 */
[----:B-----5:R-:W-:Y:S01]  /*2a40*/  SHF.L.U32 R15, R15, 0x1f, RZ ;  /* 0x0000001f0f0f7819 */ /* 0x020fe200000006ff */
[----:B------:R-:W-:Y:S01]  /*2a50*/  BSSY B0, `(.L_x_10913) ;  /* 0x0000006000007945 */ /* 0x000fe20003800000 */
[----:B--2---:R-:W-:-:S05]  /*2a60*/  MOV R9, R8 ;  /* 0x0000000800097202 */ /* 0x004fca0000000f00 */
[----:B------:R-:W-:-:S04]  /*2a70*/  IMAD R14, R14, 0x8, R9 ;  /* 0x000000080e0e7824 */ /* 0x000fc800078e0209 */
[----:B------:R0:W1:Y:S01]  /*2a80*/  SYNCS.PHASECHK.TRANS64.TRYWAIT P0, [R14+URZ], R15 ;  /* 0x0000000f0e0075a7 */ /* 0x000062000800017f */
[----:B------:R-:W-:Y:S05]  /*2a90*/  @!P1 BRA `(.L_x_10914) ;  /* 0x0000000000049947 */ /* 0x000fea0003800000 */
[----:B------:R-:W-:Y:S01]  /*2aa0*/  BPT.TRAP 0x1 ;  /* 0x000000040000795c */ /* 0x000fe20000300000 */
.L_x_10914:
[----:B------:R-:W-:Y:S05]  /*2ab0*/  BSYNC B0 ;  /* 0x0000000000007941 */ /* 0x000fea0003800000 */
.L_x_10913:
[----:B------:R-:W-:Y:S04]  /*2ac0*/  BSSY B0, `(.L_x_10915) ;  /* 0x0000004000007945 */ /* 0x000fe80003800000 */
[----:B-1----:R-:W-:Y:S05]  /*2ad0*/  @P0 BRA `(.L_x_10916) ;  /* 0x0000000000080947 */ /* 0x002fea0003800000 */
[----:B------:R-:W1:Y:S02]  /*2ae0*/  SYNCS.PHASECHK.TRANS64.TRYWAIT P0, [R14+URZ], R15 ;  /* 0x0000000f0e0075a7 */ /* 0x000e64000800017f */
[----:B-1----:R-:W-:Y:S05]  /*2af0*/  @!P0 BRA `(.L_x_10917) ;  /* 0x000001b4002c8947 */ /* 0x002fea0003800000 */
.L_x_10916:
[----:B------:R-:W-:Y:S05]  /*2b00*/  BSYNC B0 ;  /* 0x0000000000007941 */ /* 0x000fea0003800000 */
.L_x_10915:
[----:B------:R-:W2:Y:S04]  /*2b10*/  LDL R13, [R1+0x1c0] ;  /* 0x0001c000010d7983 */ /* 0x000ea80000100800 */
[----:B------:R-:W2:Y:S01]  /*2b20*/  LDL.64 R8, [R1+0x78] ;  /* 0x0000780001087983 */ /* 0x000ea20000100a00 */
[----:B------:R-:W-:Y:S05]  /*2b30*/  WARPSYNC.ALL ;  /* 0x0000000000007948 */ /* 0x000fea0003800000 */
[----:B01----:R-:W3:Y:S04]  /*2b40*/  LDL.64 R14, [R1+0x70] ;  /* 0x00007000010e7983 */ /* 0x003ee80000100a00 */
[----:B------:R-:W4:Y:S04]  /*2b50*/  LDL.64 R10, [R1+0x70] ;  /* 0x00007000010a7983 */ /* 0x000f280000100a00 */
[----:B------:R-:W4:Y:S01]  /*2b60*/  LDL.64 R20, [R1+0x70] ;  /* 0x0000700001147983 */ /* 0x000f220000100a00 */
[----:B--2---:R-:W-:-:S03]  /*2b70*/  IMAD R8, R13, 0x300, R8 ;  /* 0x000003000d087824 */ /* 0x004fc600078e0208 */
[----:B------:R-:W2:Y:S01]  /*2b80*/  LDL.64 R72, [R1+0x70] ;  /* 0x0000700001487983 */ /* 0x000ea20000100a00 */
[----:B------:R-:W-:Y:S01]  /*2b90*/  R2UR UR7, R9 ;  /* 0x00000000090772ca */ /* 0x000fe200000e0000 */
[----:B------:R-:W-:Y:S01]  /*2ba0*/  WARPGROUP.ARRIVE ;  /* 0x00000000000079c5 */ /* 0x000fe20000000000 */
[----:B------:R-:W-:Y:S01]  /*2bb0*/  R2UR UR6, R8 ;  /* 0x00000000080672ca */ /* 0x000fe200000e0000 */
[----:B------:R-:W2:Y:S04]  /*2bc0*/  LDL R13, [R1] ;  /* 0x00000000010d7983 */ /* 0x000ea80000100800 */
[----:B------:R0:W5:Y:S04]  /*2bd0*/  LDL R6, [R1+0x1c0] ;  /* 0x0001c00001067983 */ /* 0x0001680000100800 */
[----:B------:R0:W5:Y:S01]  /*2be0*/  LDL R75, [R1+0xc] ;  /* 0x00000c00014b7983 */ /* 0x0001620000100800 */
[----:B---3--:R-:W-:-:S02]  /*2bf0*/  R2UR UR4, R14 ;  /* 0x000000000e0472ca */ /* 0x008fc400000e0000 */
[----:B------:R-:W-:-:S13]  /*2c00*/  R2UR UR5, R15 ;  /* 0x000000000f0572ca */ /* 0x000fda00000e0000 */
[----:B------:R-:W-:Y:S01]  /*2c10*/  HGMMA.64x96x16.F32 R24, gdesc[UR4], RZ, !UPT, gsb0 ;  /* 0x01600000041879f0 */ /* 0x000fe2000c0008ff */
[----:B----4-:R-:W-:Y:S02]  /*2c20*/  VIADD R10, R10, 0x2 ;  /* 0x000000020a0a7836 */ /* 0x010fe40000000000 */
[----:B------:R-:W-:Y:S02]  /*2c30*/  VIADD R14, R8, 0x2 ;  /* 0x00000002080e7836 */ /* 0x000fe40000000000 */
[----:B------:R-:W-:Y:S01]  /*2c40*/  IMAD.MOV.U32 R15, RZ, RZ, R9 ;  /* 0x000000ffff0f7224 */ /* 0x000fe200078e0009 */
[----:B------:R-:W-:Y:S02]  /*2c50*/  R2UR UR4, R10 ;  /* 0x000000000a0472ca */ /* 0x000fe400000e0000 */
[----:B------:R-:W-:Y:S02]  /*2c60*/  R2UR UR6, R14 ;  /* 0x000000000e0672ca */ /* 0x000fe400000e0000 */
[----:B------:R-:W-:-:S02]  /*2c70*/  R2UR UR7, R15 ;  /* 0x000000000f0772ca */ /* 0x000fc400000e0000 */
[----:B------:R-:W-:Y:S01]  /*2c80*/  R2UR UR5, R11 ;  /* 0x000000000b0572ca */ /* 0x000fe200000e0000 */
[----:B------:R-:W-:Y:S01]  /*2c90*/  VIADD R20, R20, 0x4 ;  /* 0x0000000414147836 */ /* 0x000fe20000000000 */
[----:B------:R-:W-:Y:S02]  /*2ca0*/  WARPGROUP.DEPBAR.LE gsb0, 0x0 ;  /* 0x00008000000079c5 */ /* 0x000fe40000010000 */
[----:B------:R-:W-:-:S09]  /*2cb0*/  WARPGROUP.ARRIVE ;  /* 0x00000000000079c5 */ /* 0x000fd20000000000 */
[----:B------:R-:W-:Y:S01]  /*2cc0*/  HGMMA.64x96x16.F32 R24, gdesc[UR4], R24, gsb0 ;  /* 0x01600000041879f0 */ /* 0x000fe20008000818 */
[----:B------:R-:W-:Y:S02]  /*2cd0*/  VIADD R10, R8, 0x4 ;  /* 0x00000004080a7836 */ /* 0x000fe40000000000 */
[----:B------:R-:W-:Y:S01]  /*2ce0*/  IMAD.MOV.U32 R11, RZ, RZ, R9 ;  /* 0x000000ffff0b7224 */ /* 0x000fe200078e0009 */
[----:B------:R-:W-:Y:S02]  /*2cf0*/  R2UR UR4, R20 ;  /* 0x00000000140472ca */ /* 0x000fe400000e0000 */
[----:B------:R-:W-:Y:S02]  /*2d00*/  R2UR UR6, R10 ;  /* 0x000000000a0672ca */ /* 0x000fe400000e0000 */
[----:B------:R-:W-:Y:S02]  /*2d10*/  R2UR UR7, R11 ;  /* 0x000000000b0772ca */ /* 0x000fe400000e0000 */
[----:B------:R-:W-:Y:S01]  /*2d20*/  R2UR UR5, R21 ;  /* 0x00000000150572ca */ /* 0x000fe200000e0000 */
[----:B------:R-:W-:-:S02]  /*2d30*/  VIADD R8, R8, 0x6 ;  /* 0x0000000608087836 */ /* 0x000fc40000000000 */
[----:B--2---:R-:W-:Y:S01]  /*2d40*/  VIADD R72, R72, 0x6 ;  /* 0x0000000648487836 */ /* 0x004fe20000000000 */
[----:B------:R-:W-:Y:S02]  /*2d50*/  WARPGROUP.DEPBAR.LE gsb0, 0x0 ;  /* 0x00008000000079c5 */ /* 0x000fe40000010000 */
[----:B------:R-:W-:-:S07]  /*2d60*/  WARPGROUP.ARRIVE ;  /* 0x00000000000079c5 */ /* 0x000fce0000000000 */
[----:B------:R-:W-:Y:S01]  /*2d70*/  HGMMA.64x96x16.F32 R24, gdesc[UR4], R24, gsb0 ;  /* 0x01600000041879f0 */ /* 0x000fe20008000818 */
[----:B------:R-:W-:Y:S02]  /*2d80*/  R2UR UR6, R8 ;  /* 0x00000000080672ca */ /* 0x000fe400000e0000 */
[----:B------:R-:W-:Y:S02]  /*2d90*/  R2UR UR7, R9 ;  /* 0x00000000090772ca */ /* 0x000fe400000e0000 */
[----:B------:R-:W-:Y:S02]  /*2da0*/  R2UR UR4, R72 ;  /* 0x00000000480472ca */ /* 0x000fe400000e0000 */
[----:B------:R-:W-:Y:S01]  /*2db0*/  R2UR UR5, R73 ;  /* 0x00000000490572ca */ /* 0x000fe200000e0000 */
[----:B------:R-:W-:Y:S01]  /*2dc0*/  IMAD.MOV.U32 R0, RZ, RZ, 0x1 ;  /* 0x00000001ff007424 */ /* 0x000fe200078e00ff */
[----:B------:R0:W-:Y:S04]  /*2dd0*/  STL [R1+0x60], RZ ;  /* 0x000060ff01007387 */ /* 0x0001e80000100800 */
[----:B------:R0:W-:Y:S01]  /*2de0*/  STL [R1+0x60], R0 ;  /* 0x0000600001007387 */ /* 0x0001e20000100800 */
[----:B------:R-:W-:-:S03]  /*2df0*/  LOP3.LUT R13, R13, 0x1, RZ, 0xfc, !PT ;  /* 0x000000010d0d7812 */ /* 0x000fc600078efcff */
[----:B------:R0:W-:Y:S01]  /*2e00*/  STL [R1+0x60], R0 ;  /* 0x0000600001007387 */ /* 0x0001e20000100800 */
[----:B------:R-:W-:Y:S02]  /*2e10*/  WARPGROUP.DEPBAR.LE gsb0, 0x0 ;  /* 0x00008000000079c5 */ /* 0x000fe40000010000 */
[----:B------:R-:W-:-:S06]  /*2e20*/  WARPGROUP.ARRIVE ;  /* 0x00000000000079c5 */ /* 0x000fcc0000000000 */
[----:B------:R-:W-:Y:S01]  /*2e30*/  HGMMA.64x96x16.F32 R24, gdesc[UR4], R24, gsb0 ;  /* 0x01600000041879f0 */ /* 0x000fe20008000818 */
[----:B------:R0:W-:Y:S04]  /*2e40*/  STL [R1+0x60], R0 ;  /* 0x0000600001007387 */ /* 0x0001e80000100800 */
[----:B------:R0:W-:Y:S01]  /*2e50*/  STL [R1+0x60], R0 ;  /* 0x0000600001007387 */ /* 0x0001e20000100800 */
[----:B------:R-:W-:Y:S01]  /*2e60*/  ISETP.NE.AND P0, PT, R13, 0x3, PT ;  /* 0x000000030d00780c */ /* 0x000fe20003f05270 */
[----:B------:R-:W-:Y:S01]  /*2e70*/  BSSY B0, `(.L_x_10918) ;  /* 0x0000005000007945 */ /* 0x000fe20003800000 */
[----:B------:R-:W-:Y:S02]  /*2e80*/  WARPGROUP.DEPBAR.LE gsb0, 0x0 ;  /* 0x00008000000079c5 */ /* 0x000fe40000010000 */
[----:B------:R0:W-:Y:S09]  /*2e90*/  BAR.ARV R203, 0x100 ;  /* 0x000400cb0000751d */ /* 0x0001f20000002000 */
[----:B0-----:R-:W-:Y:S05]  /*2ea0*/  @!P0 BRA `(.L_x_10919) ;  /* 0x0000000000048947 */ /* 0x001fea0003800000 */
[----:B------:R-:W-:Y:S01]  /*2eb0*/  BPT.TRAP 0x1 ;  /* 0x000000040000795c */ /* 0x000fe20000300000 */
.L_x_10919:
[----:B------:R-:W-:Y:S05]  /*2ec0*/  BSYNC B0 ;  /* 0x0000000000007941 */ /* 0x000fea0003800000 */
.L_x_10918:
[----:B------:R-:W2:Y:S02]  /*2ed0*/  LDL.64 R8, [R1+0x20] ;  /* 0x0000200001087983 */ /* 0x000ea40000100a00 */
[----:B--2---:R-:W-:-:S05]  /*2ee0*/  MOV R9, R8 ;  /* 0x0000000800097202 */ /* 0x004fca0000000f00 */
[----:B-----5:R-:W-:-:S05]  /*2ef0*/  IMAD R6, R6, 0x8, R9 ;  /* 0x0000000806067824 */ /* 0x020fca00078e0209 */
[----:B------:R-:W-:-:S04]  /*2f00*/  PRMT R6, R75, 0x654, R6 ;  /* 0x000006544b067816 */ /* 0x000fc80000000006 */
[----:B------:R0:W-:Y:S01]  /*2f10*/  SYNCS.ARRIVE.TRANS64.RED.A1T0 RZ, [R6+URZ], RZ ;  /* 0x000000ff06ff79a7 */ /* 0x0001e2000810043f */
[----:B------:R-:W2:Y:S04]  /*2f20*/  LDL.64 R14, [R1+0x140] ;  /* 0x00014000010e7983 */ /* 0x000ea80000100a00 */
[----:B------:R-:W3:Y:S04]  /*2f30*/  LDL R20, [R12] ;  /* 0x000000000c147983 */ /* 0x000ee80000100800 */
[----:B0-----:R-:W4:Y:S04]  /*2f40*/  LDL R6, [R12+0x24] ;  /* 0x000024000c067983 */ /* 0x001f280000100800 */
[----:B------:R-:W3:Y:S04]  /*2f50*/  LDL R21, [R1+0x50] ;  /* 0x0000500001157983 */ /* 0x000ee80000100800 */
[----:B------:R-:W3:Y:S04]  /*2f60*/  LDL R8, [R12+0x18] ;  /* 0x000018000c087983 */ /* 0x000ee80000100800 */
[----:B------:R-:W3:Y:S04]  /*2f70*/  LDL R9, [R12+0x4] ;  /* 0x000004000c097983 */ /* 0x000ee80000100800 */
[----:B------:R-:W3:Y:S04]  /*2f80*/  LDL R10, [R12+0xc] ;  /* 0x00000c000c0a7983 */ /* 0x000ee80000100800 */
[----:B------:R-:W3:Y:S04]  /*2f90*/  LDL R11, [R12+0x10] ;  /* 0x000010000c0b7983 */ /* 0x000ee80000100800 */
[----:B------:R-:W3:Y:S04]  /*2fa0*/  LDL R13, [R12+0x14] ;  /* 0x000014000c0d7983 */ /* 0x000ee80000100800 */
[----:B--2---:R-:W2:Y:S01]  /*2fb0*/  LD.E R14, desc[UR36][R14.64] ;  /* 0x000000240e0e7980 */ /* 0x004ea2000c101900 */
[----:B----4-:R-:W-:-:S03]  /*2fc0*/  ISETP.NE.AND P0, PT, R6, 0x1, PT ;  /* 0x000000010600780c */ /* 0x010fc60003f05270 */
[----:B------:R-:W4:Y:S10]  /*2fd0*/  LDL R6, [R12+0x8] ;  /* 0x000008000c067983 */ /* 0x000f340000100800 */
[----:B------:R-:W4:Y:S04]  /*2fe0*/  @P0 LDL R72, [R12+0x28] ;  /* 0x000028000c480983 */ /* 0x000f280000100800 */
[----:B------:R-:W4:Y:S01]  /*2ff0*/  @P0 LDL R73, [R12+0x2c] ;  /* 0x00002c000c490983 */ /* 0x000f220000100800 */
[----:B---3--:R-:W-:Y:S01]  /*3000*/  ISETP.GE.AND P1, PT, R8, 0x1, PT ;  /* 0x000000010800780c */ /* 0x008fe20003f26270 */
[----:B------:R-:W-:-:S02]  /*3010*/  UMOV UR4, 0xffffffa0 ;  /* 0xffffffa000047882 */ /* 0x000fc40000000000 */
[----:B------:R-:W-:Y:S01]  /*3020*/  UIMAD UR4, UR47, UR4, 0x60 ;  /* 0x000000602f0474a4 */ /* 0x000fe2000f8e0204 */
[----:B------:R-:W-:Y:S01]  /*3030*/  BSSY B0, `(.L_x_10920) ;  /* 0x00000aa000007945 */ /* 0x000fe20003800000 */
[-C--:B--2---:R-:W-:Y:S01]  /*3040*/  FMUL.FTZ R82, R53, R14.reuse ;  /* 0x0000000e35527220 */ /* 0x084fe20000410000 */
[----:B------:R-:W-:Y:S01]  /*3050*/  SHF.R.S32.HI R53, RZ, 0x1f, R20 ;  /* 0x0000001fff357819 */ /* 0x000fe20000011414 */
[-C--:B------:R-:W-:Y:S01]  /*3060*/  FMUL.FTZ R79, R36, R14.reuse ;  /* 0x0000000e244f7220 */ /* 0x080fe20000410000 */
[-C--:B------:R-:W-:Y:S01]  /*3070*/  FMUL.FTZ R36, R50, R14.reuse ;  /* 0x0000000e32247220 */ /* 0x080fe20000410000 */
[----:B------:R-:W-:Y:S01]  /*3080*/  FMUL.FTZ R74, R25, R14 ;  /* 0x0000000e194a7220 */ /* 0x000fe20000410000 */
[----:B------:R-:W-:Y:S01]  /*3090*/  LEA.HI R50, R53, R20, RZ, 0x7 ;  /* 0x0000001435327211 */ /* 0x000fe200078f38ff */
[-C--:B------:R-:W-:Y:S01]  /*30a0*/  FMUL.FTZ R25, R27, R14.reuse ;  /* 0x0000000e1b197220 */ /* 0x080fe20000410000 */
[-C--:B------:R-:W-:Y:S01]  /*30b0*/  FMUL.FTZ R27, R31, R14.reuse ;  /* 0x0000000e1f1b7220 */ /* 0x080fe20000410000 */
[-C--:B------:R-:W-:Y:S01]  /*30c0*/  FMUL.FTZ R31, R39, R14.reuse ;  /* 0x0000000e271f7220 */ /* 0x080fe20000410000 */
[----:B------:R-:W-:Y:S01]  /*30d0*/  LOP3.LUT R39, R50, 0xffffff80, RZ, 0xc0, !PT ;  /* 0xffffff8032277812 */ /* 0x000fe200078ec0ff */
[-C--:B------:R-:W-:Y:S01]  /*30e0*/  FMUL.FTZ R77, R32, R14.reuse ;  /* 0x0000000e204d7220 */ /* 0x080fe20000410000 */
[-C--:B------:R-:W-:Y:S01]  /*30f0*/  FMUL.FTZ R32, R42, R14.reuse ;  /* 0x0000000e2a207220 */ /* 0x080fe20000410000 */
[-C--:B------:R-:W-:Y:S01]  /*3100*/  FMUL.FTZ R42, R51, R14.reuse ;  /* 0x0000000e332a7220 */ /* 0x080fe20000410000 */
[----:B------:R-:W-:Y:S01]  /*3110*/  FMUL.FTZ R51, R52, R14 ;  /* 0x0000000e34337220 */ /* 0x000fe20000410000 */
[----:B------:R-:W-:-:S02]  /*3120*/  IMAD.IADD R52, R20, 0x1, -R39 ;  /* 0x0000000114347824 */ /* 0x000fc400078e0a27 */
[-C--:B------:R-:W-:Y:S01]  /*3130*/  FMUL.FTZ R75, R28, R14.reuse ;  /* 0x0000000e1c4b7220 */ /* 0x080fe20000410000 */
[-C--:B------:R-:W-:Y:S01]  /*3140*/  FMUL.FTZ R28, R34, R14.reuse ;  /* 0x0000000e221c7220 */ /* 0x080fe20000410000 */
[-C--:B------:R-:W-:Y:S01]  /*3150*/  FMUL.FTZ R34, R46, R14.reuse ;  /* 0x0000000e2e227220 */ /* 0x080fe20000410000 */
[-C--:B------:R-:W-:Y:S01]  /*3160*/  FMUL.FTZ R46, R55, R14.reuse ;  /* 0x0000000e372e7220 */ /* 0x080fe20000410000 */
[-C--:B------:R-:W-:Y:S01]  /*3170*/  FMUL.FTZ R78, R33, R14.reuse ;  /* 0x0000000e214e7220 */ /* 0x080fe20000410000 */
[----:B------:R-:W-:Y:S01]  /*3180*/  SHF.R.S32.HI R55, RZ, 0x1f, R52 ;  /* 0x0000001fff377819 */ /* 0x000fe20000011434 */
[-C--:B------:R-:W-:Y:S01]  /*3190*/  FMUL.FTZ R33, R43, R14.reuse ;  /* 0x0000000e2b217220 */ /* 0x080fe20000410000 */
[-C--:B------:R-:W-:Y:S01]  /*31a0*/  FMUL.FTZ R43, R44, R14.reuse ;  /* 0x0000000e2c2b7220 */ /* 0x080fe20000410000 */
[-C--:B------:R-:W-:Y:S01]  /*31b0*/  FMUL.FTZ R57, R57, R14.reuse ;  /* 0x0000000e39397220 */ /* 0x080fe20000410000 */
[-C--:B------:R-:W-:Y:S01]  /*31c0*/  FMUL.FTZ R44, R54, R14.reuse ;  /* 0x0000000e362c7220 */ /* 0x080fe20000410000 */
[----:B------:R-:W-:Y:S01]  /*31d0*/  FMUL.FTZ R56, R56, R14 ;  /* 0x0000000e38387220 */ /* 0x000fe20000410000 */
[----:B------:R-:W-:Y:S01]  /*31e0*/  LEA.HI R54, R55, R52, RZ, 0x2 ;  /* 0x0000003437367211 */ /* 0x000fe200078f10ff */
[----:B------:R0:W1:Y:S01]  /*31f0*/  MUFU.TANH R86, R57 ;  /* 0x0000003900567308 */ /* 0x0000620000002400 */
[-C--:B------:R-:W-:Y:S01]  /*3200*/  FMUL.FTZ R80, R37, R14.reuse ;  /* 0x0000000e25507220 */ /* 0x080fe20000410000 */
[----:B------:R-:W-:-:S06]  /*3210*/  FMUL.FTZ R37, R59, R14 ;  /* 0x0000000e3b257220 */ /* 0x000fcc0000410000 */
[----:B------:R2:W3:Y:S01]  /*3220*/  MUFU.TANH R84, R56 ;  /* 0x0000003800547308 */ /* 0x0004e20000002400 */
[----:B0-----:R-:W-:Y:S02]  /*3230*/  LEA.HI R57, R53, R20, RZ, 0x2 ;  /* 0x0000001435397211 */ /* 0x001fe400078f10ff */
[--C-:B------:R-:W-:Y:S02]  /*3240*/  SHF.R.S32.HI R53, RZ, 0x1f, R54.reuse ;  /* 0x0000001fff357819 */ /* 0x100fe40000011436 */
[----:B------:R-:W-:Y:S02]  /*3250*/  LOP3.LUT R59, R57, 0xfffffffc, RZ, 0xc0, !PT ;  /* 0xfffffffc393b7812 */ /* 0x000fe400078ec0ff */
[----:B--2---:R-:W-:Y:S02]  /*3260*/  SHF.R.S32.HI R56, RZ, 0x2, R54 ;  /* 0x00000002ff387819 */ /* 0x004fe40000011436 */
[----:B------:R-:W-:Y:S02]  /*3270*/  LEA.HI R55, R55, R52, RZ, 0x5 ;  /* 0x0000003437377211 */ /* 0x000fe400078f28ff */
[----:B------:R-:W-:-:S02]  /*3280*/  LEA.HI R57, R53, R56, RZ, 0x3 ;  /* 0x0000003835397211 */ /* 0x000fc400078f18ff */
[----:B------:R-:W-:Y:S01]  /*3290*/  SHF.R.S32.HI R53, RZ, 0x7, R50 ;  /* 0x00000007ff357819 */ /* 0x000fe20000011432 */
[----:B------:R-:W-:Y:S02]  /*32a0*/  IMAD.IADD R59, R20, 0x1, -R59 ;  /* 0x00000001143b7824 */ /* 0x000fe400078e0a3b */
[-C--:B------:R-:W-:Y:S01]  /*32b0*/  FMUL.FTZ R76, R29, R14.reuse ;  /* 0x0000000e1d4c7220 */ /* 0x080fe20000410000 */
[----:B------:R-:W-:Y:S01]  /*32c0*/  LOP3.LUT R57, R57, 0xfffffff8, RZ, 0xc0, !PT ;  /* 0xfffffff839397812 */ /* 0x000fe200078ec0ff */
[-C--:B------:R-:W-:Y:S01]  /*32d0*/  FMUL.FTZ R29, R35, R14.reuse ;  /* 0x0000000e231d7220 */ /* 0x080fe20000410000 */
[----:B------:R-:W-:Y:S02]  /*32e0*/  LEA.HI R50, R50, R53, RZ, 0x1 ;  /* 0x0000003532327211 */ /* 0x000fe400078f08ff */
[----:B------:R-:W-:Y:S01]  /*32f0*/  SHF.R.S32.HI R20, RZ, 0x5, R55 ;  /* 0x00000005ff147819 */ /* 0x000fe20000011437 */
[-C--:B------:R-:W-:Y:S01]  /*3300*/  FMUL.FTZ R35, R47, R14.reuse ;  /* 0x0000000e2f237220 */ /* 0x080fe20000410000 */
[-C--:B------:R-:W-:Y:S01]  /*3310*/  FMUL.FTZ R47, R48, R14.reuse ;  /* 0x0000000e302f7220 */ /* 0x080fe20000410000 */
[----:B------:R-:W-:Y:S01]  /*3320*/  FMUL.FTZ R48, R58, R14 ;  /* 0x0000000e3a307220 */ /* 0x000fe20000410000 */
[----:B------:R-:W-:Y:S01]  /*3330*/  LOP3.LUT R50, R50, 0x3fffffe, RZ, 0xc0, !PT ;  /* 0x03fffffe32327812 */ /* 0x000fe200078ec0ff */
[----:B------:R-:W-:Y:S01]  /*3340*/  IMAD.IADD R57, R56, 0x1, -R57 ;  /* 0x0000000138397824 */ /* 0x000fe200078e0a39 */
[----:B------:R-:W-:Y:S01]  /*3350*/  LEA.HI R55, R59, R59, RZ, 0x1 ;  /* 0x0000003b3b377211 */ /* 0x000fe200078f08ff */
[----:B------:R-:W-:-:S02]  /*3360*/  IMAD R58, R21, 0x8, R20 ;  /* 0x00000008153a7824 */ /* 0x000fc400078e0214 */
[----:B------:R-:W-:Y:S01]  /*3370*/  IMAD.IADD R50, R53, 0x1, -R50 ;  /* 0x0000000135327824 */ /* 0x000fe200078e0a32 */
[----:B------:R-:W-:Y:S01]  /*3380*/  LOP3.LUT R56, R55, 0x1ffffffe, RZ, 0xc0, !PT ;  /* 0x1ffffffe37387812 */ /* 0x000fe200078ec0ff */
[----:B------:R-:W-:-:S04]  /*3390*/  IMAD.U32 R57, R58, 0x10, R57 ;  /* 0x000000103a397824 */ /* 0x000fc800078e0039 */
[----:B------:R-:W-:Y:S02]  /*33a0*/  IMAD.IADD R56, R59, 0x1, -R56 ;  /* 0x000000013b387824 */ /* 0x000fe400078e0a38 */
[----:B------:R-:W-:-:S04]  /*33b0*/  IMAD R57, R50, 0x40, R57 ;  /* 0x0000004032397824 */ /* 0x000fc800078e0239 */
[----:B------:R-:W-:-:S04]  /*33c0*/  IMAD R55, R56, 0x8, R57 ;  /* 0x0000000838377824 */ /* 0x000fc800078e0239 */
[----:B----4-:R-:W-:-:S05]  /*33d0*/  @P0 IMAD.HI.U32 R72, R55, R72, RZ ;  /* 0x0000004837480227 */ /* 0x010fca00078e00ff */
[----:B------:R-:W-:Y:S01]  /*33e0*/  @P0 SHF.R.U32.HI R55, RZ, R73, R72 ;  /* 0x00000049ff370219 */ /* 0x000fe20000011648 */
[----:B------:R-:W-:Y:S01]  /*33f0*/  IMAD.U32 R53, RZ, RZ, UR47 ;  /* 0x0000002fff357e24 */ /* 0x000fe2000f8e00ff */
[----:B------:R-:W-:-:S03]  /*3400*/  LOP3.LUT R21, R54, 0x7ffffffc, RZ, 0xc0, !PT ;  /* 0x7ffffffc36157812 */ /* 0x000fc600078ec0ff */
[----:B------:R-:W0:Y:S01]  /*3410*/  SHFL.IDX PT, R59, R55, RZ, 0x1c1f ;  /* 0x001c1fff373b7589 */ /* 0x000e2200000e0000 */
[-C--:B------:R-:W-:Y:S01]  /*3420*/  FMUL.FTZ R15, R26, R14.reuse ;  /* 0x0000000e1a0f7220 */ /* 0x080fe20000410000 */
[----:B------:R-:W-:Y:S02]  /*3430*/  IMAD R54, R53, -0x60, R6 ;  /* 0xffffffa035367824 */ /* 0x000fe400078e0206 */
[-C--:B------:R-:W-:Y:S01]  /*3440*/  FMUL.FTZ R26, R30, R14.reuse ;  /* 0x0000000e1e1a7220 */ /* 0x080fe20000410000 */
[-C--:B------:R-:W-:Y:S01]  /*3450*/  FMUL.FTZ R30, R38, R14.reuse ;  /* 0x0000000e261e7220 */ /* 0x080fe20000410000 */
        /* <DEDUP_REMOVED lines=16> */
[-C--:B------:R-:W-:Y:S01]  /*3560*/  FMUL.FTZ R61, R61, R14.reuse ;  /* 0x0000000e3d3d7220 */ /* 0x080fe20000410000 */
[-C--:B------:R-:W-:Y:S01]  /*3570*/  FMUL.FTZ R65, R65, R14.reuse ;  /* 0x0000000e41417220 */ /* 0x080fe20000410000 */
[----:B------:R-:W-:Y:S01]  /*3580*/  FMUL.FTZ R69, R69, R14 ;  /* 0x0000000e45457220 */ /* 0x000fe20000410000 */
[----:B------:R-:W-:Y:S01]  /*3590*/  IMAD R56, R21, -0x2, R56 ;  /* 0xfffffffe15387824 */ /* 0x000fe200078e0238 */
[----:B------:R-:W2:Y:S01]  /*35a0*/  MUFU.TANH R24, R24 ;  /* 0x0000001800187308 */ /* 0x000ea20000002400 */
[----:B------:R-:W-:Y:S01]  /*35b0*/  VIADD R54, R54, 0x60 ;  /* 0x0000006036367836 */ /* 0x000fe20000000000 */
[----:B------:R-:W-:Y:S01]  /*35c0*/  LOP3.LUT R57, RZ, R10, RZ, 0x33, !PT ;  /* 0x0000000aff397212 */ /* 0x000fe200078e33ff */
[----:B------:R-:W-:-:S05]  /*35d0*/  IMAD.IADD R56, R56, 0x1, -R9 ;  /* 0x0000000138387824 */ /* 0x000fca00078e0a09 */
[----:B------:R-:W4:Y:S01]  /*35e0*/  MUFU.TANH R74, R74 ;  /* 0x0000004a004a7308 */ /* 0x000f220000002400 */
        /* <DEDUP_REMOVED lines=44> */
[----:B------:R-:W1:Y:S08]  /*38b0*/  MUFU.TANH R52, R52 ;  /* 0x0000003400347308 */ /* 0x000e700000002400 */
[----:B------:R-:W1:Y:S01]  /*38c0*/  MUFU.TANH R53, R53 ;  /* 0x0000003500357308 */ /* 0x000e620000002400 */
[----:B------:R-:W-:-:S02]  /*38d0*/  IMAD.U32 R72, RZ, RZ, UR4 ;  /* 0x00000004ff487e24 */ /* 0x000fc4000f8e00ff */
[----:B------:R-:W-:Y:S02]  /*38e0*/  IMAD.IADD R56, R56, 0x1, R57 ;  /* 0x0000000138387824 */ /* 0x000fe400078e0239 */
[----:B------:R-:W-:Y:S01]  /*38f0*/  VIADD R70, R13, UR4 ;  /* 0x000000040d467c36 */ /* 0x000fe20008000000 */
[----:B0-----:R-:W-:Y:S01]  /*3900*/  VIADDMNMX R11, R59, R89, R66, PT ;  /* 0x000000593b0b7246 */ /* 0x001fe20003800142 */
[----:B------:R-:W-:Y:S02]  /*3910*/  IMAD R72, R21, -0x2, R72 ;  /* 0xfffffffe15487824 */ /* 0x000fe400078e0248 */
[----:B------:R-:W-:Y:S01]  /*3920*/  IMAD.IADD R10, R56, 0x1, R59 ;  /* 0x00000001380a7824 */ /* 0x000fe200078e023b */
[----:B--234-:R-:W-:Y:S06]  /*3930*/  @!P1 BRA `(.L_x_10921) ;  /* 0x0000000000649947 */ /* 0x01cfec0003800000 */
        /* <DEDUP_REMOVED lines=8> */
[----:B------:R-:W2:Y:S04]  /*39c0*/  LDL R14, [R12+0x1c] ;  /* 0x00001c000c0e7983 */ /* 0x000ea80000100800 */
[----:B------:R-:W3:Y:S01]  /*39d0*/  LDL R54, [R12+0x20] ;  /* 0x000020000c367983 */ /* 0x000ee20000100800 */
[----:B--2---:R-:W-:-:S05]  /*39e0*/  IMAD.HI.U32 R13, R13, R14, RZ ;  /* 0x0000000e0d0d7227 */ /* 0x004fca00078e00ff */
[----:B---3--:R-:W-:-:S07]  /*39f0*/  SHF.R.U32.HI R13, RZ, R54, R13 ;  /* 0x00000036ff0d7219 */ /* 0x008fce000001160d */
.L_x_10925:
[----:B------:R-:W-:Y:S05]  /*3a00*/  BSYNC B2 ;  /* 0x0000000000027941 */ /* 0x000fea0003800000 */
.L_x_10924:
[----:B------:R-:W-:Y:S01]  /*3a10*/  LOP3.LUT R13, RZ, R13, RZ, 0x33, !PT ;  /* 0x0000000dff0d7212 */ /* 0x000fe200078e33ff */
[----:B------:R-:W-:Y:S06]  /*3a20*/  BRA `(.L_x_10926) ;  /* 0x0000000000187947 */ /* 0x000fec0003800000 */
.L_x_10923:
[----:B------:R-:W-:-:S13]  /*3a30*/  ISETP.NE.AND P0, PT, R8, 0x1, PT ;  /* 0x000000010800780c */ /* 0x000fda0003f05270 */
[----:B------:R-:W-:Y:S05]  /*3a40*/  @!P0 BRA `(.L_x_10926) ;  /* 0x0000000000108947 */ /* 0x000fea0003800000 */
[----:B------:R-:W2:Y:S04]  /*3a50*/  LDL R14, [R12+0x1c] ;  /* 0x00001c000c0e7983 */ /* 0x000ea80000100800 */
[----:B------:R-:W3:Y:S01]  /*3a60*/  LDL R54, [R12+0x20] ;  /* 0x000020000c367983 */ /* 0x000ee20000100800 */
[----:B--2---:R-:W-:-:S05]  /*3a70*/  IMAD.HI.U32 R13, R13, R14, RZ ;  /* 0x0000000e0d0d7227 */ /* 0x004fca00078e00ff */
[----:B---3--:R-:W-:-:S07]  /*3a80*/  SHF.R.U32.HI R13, RZ, R54, R13 ;  /* 0x00000036ff0d7219 */ /* 0x008fce000001160d */
.L_x_10926:
[----:B------:R-:W-:Y:S05]  /*3a90*/  BSYNC B1 ;  /* 0x0000000000017941 */ /* 0x000fea0003800000 */
.L_x_10922:
[----:B------:R-:W-:-:S05]  /*3aa0*/  IMAD R13, R8, R13, R72 ;  /* 0x0000000d080d7224 */ /* 0x000fca00078e0248 */
[----:B------:R-:W-:Y:S02]  /*3ab0*/  VIMNMX R10, R10, R13, !PT ;  /* 0x0000000d0a0a7248 */ /* 0x000fe40007fe0100 */
[----:B------:R-:W-:-:S07]  /*3ac0*/  VIADDMNMX R11, R13, R8, R11, PT ;  /* 0x000000080d0b7246 */ /* 0x000fce000380010b */
.L_x_10921:
[----:B------:R-:W-:Y:S05]  /*3ad0*/  BSYNC B0 ;  /* 0x0000000000007941 */ /* 0x000fea0003800000 */
.L_x_10920:
        /* <DEDUP_REMOVED lines=87> */
[----:B------:R-:W-:Y:S02]  /*4050*/  P2R R76, PR, RZ, 0x10 ;  /* 0x00000010ff4c7803 */ /* 0x000fe40000000000 */
[----:B------:R-:W-:Y:S02]  /*4060*/  FSEL R41, R60, -INF , !P2 ;  /* 0xff8000003c297808 */ /* 0x000fe40005000000 */
[----:B------:R-:W-:Y:S02]  /*4070*/  ISETP.GE.AND P2, PT, R70, 0x4a, PT ;  /* 0x0000004a4600780c */ /* 0x000fe40003f46270 */
        /* <DEDUP_REMOVED lines=42> */
.L_x_10932:
[----:B------:R-:W-:Y:S05]  /*4320*/  BSYNC B2 ;  /* 0x0000000000027941 */ /* 0x000fea0003800000 */
.L_x_10931:
[----:B------:R-:W-:Y:S01]  /*4330*/  LOP3.LUT R9, RZ, R9, RZ, 0x33, !PT ;  /* 0x00000009ff097212 */ /* 0x000fe200078e33ff */
[----:B------:R-:W-:Y:S06]  /*4340*/  BRA `(.L_x_10933) ;  /* 0x0000000000187947 */ /* 0x000fec0003800000 */
.L_x_10930:
[----:B------:R-:W-:-:S13]  /*4350*/  ISETP.NE.AND P6, PT, R8, 0x1, PT ;  /* 0x000000010800780c */ /* 0x000fda0003fc5270 */
[----:B------:R-:W-:Y:S05]  /*4360*/  @!P6 BRA `(.L_x_10933) ;  /* 0x000000000010e947 */ /* 0x000fea0003800000 */
[----:B------:R-:W2:Y:S04]  /*4370*/  LDL R6, [R12+0x1c] ;  /* 0x00001c000c067983 */ /* 0x000ea80000100800 */
[----:B------:R-:W3:Y:S01]  /*4380*/  LDL R14, [R12+0x20] ;  /* 0x000020000c0e7983 */ /* 0x000ee20000100800 */
[----:B--2---:R-:W-:-:S05]  /*4390*/  IMAD.HI.U32 R9, R9, R6, RZ ;  /* 0x0000000609097227 */ /* 0x004fca00078e00ff */
[----:B---3--:R-:W-:-:S07]  /*43a0*/  SHF.R.U32.HI R9, RZ, R14, R9 ;  /* 0x0000000eff097219 */ /* 0x008fce0000011609 */
.L_x_10933:
[----:B------:R-:W-:Y:S05]  /*43b0*/  BSYNC B1 ;  /* 0x0000000000017941 */ /* 0x000fea0003800000 */
.L_x_10929:
[----:B------:R-:W-:-:S05]  /*43c0*/  IMAD R9, R8, R9, R72 ;  /* 0x0000000908097224 */ /* 0x000fca00078e0248 */
[----:B------:R-:W-:Y:S02]  /*43d0*/  VIADDMNMX R11, R9, R8, R11, PT ;  /* 0x00000008090b7246 */ /* 0x000fe4000380010b */
[----:B------:R-:W-:-:S07]  /*43e0*/  VIMNMX R10, R10, R9, !PT ;  /* 0x000000090a0a7248 */ /* 0x000fce0007fe0100 */
.L_x_10928:
[----:B------:R-:W-:Y:S05]  /*43f0*/  BSYNC B0 ;  /* 0x0000000000007941 */ /* 0x000fea0003800000 */
.L_x_10927:
[C---:B------:R-:W-:Y:S01]  /*4400*/  ISETP.GT.AND P0, PT, R10.reuse, 0x1, !P0 ;  /* 0x000000010a00780c */ /* 0x040fe20004704270 */
[----:B------:R-:W2:Y:S01]  /*4410*/  LDL R55, [R1+0x400] ;  /* 0x0004000001377983 */ /* 0x000ea20000100800 */
        /* <DEDUP_REMOVED lines=23> */
[----:B------:R-:W-:Y:S02]  /*4590*/  ISETP.GT.AND P0, PT, R10, 0x18, !P6 ;  /* 0x000000180a00780c */ /* 0x000fe40007704270 */
[----:B------:R-:W-:Y:S02]  /*45a0*/  FMNMX.FTZ R6, R79, R6, !PT ;  /* 0x000000064f067209 */ /* 0x000fe40007810000 */
[----:B------:R-:W-:Y:S02]  /*45b0*/  ISETP.LT.OR P0, PT, R11, 0x19, P0 ;  /* 0x000000190b00780c */ /* 0x000fe40000701670 */
[----:B------:R-:W-:Y:S02]  /*45c0*/  FMNMX.FTZ R6, R77, R6, !PT ;  /* 0x000000064d067209 */ /* 0x000fe40007810000 */
[----:B------:R-:W-:Y:S02]  /*45d0*/  FSEL R30, R30, -INF , !P0 ;  /* 0xff8000001e1e7808 */ /* 0x000fe40004000000 */
[----:B------:R-:W-:-:S02]  /*45e0*/  ISETP.NE.AND P0, PT, R90, RZ, PT ;  /* 0x000000ff5a00720c */ /* 0x000fc40003f05270 */
[----:B------:R-:W-:Y:S02]  /*45f0*/  FMNMX.FTZ R6, R75, R6, !PT ;  /* 0x000000064b067209 */ /* 0x000fe40007810000 */
[----:B------:R-:W-:Y:S02]  /*4600*/  ISETP.GT.AND P0, PT, R10, 0x19, !P0 ;  /* 0x000000190a00780c */ /* 0x000fe40004704270 */
[----:B------:R-:W-:Y:S02]  /*4610*/  ISETP.NE.AND P1, PT, R82, RZ, PT ;  /* 0x000000ff5200720c */ /* 0x000fe40003f25270 */
        /* <DEDUP_REMOVED lines=8> */
[----:B------:R-:W-:-:S02]  /*46a0*/  ISETP.NE.AND P6, PT, R54, RZ, PT ;  /* 0x000000ff3600720c */ /* 0x000fc40003fc5270 */
        /* <DEDUP_REMOVED lines=30> */
[C---:B------:R-:W-:Y:S02]  /*4890*/  ISETP.GT.AND P2, PT, R10.reuse, 0x49, !P2 ;  /* 0x000000490a00780c */ /* 0x040fe40005744270 */
[C---:B------:R-:W-:Y:S02]  /*48a0*/  ISETP.GT.AND P0, PT, R10.reuse, 0x31, !P0 ;  /* 0x000000310a00780c */ /* 0x040fe40004704270 */
[----:B------:R-:W-:Y:S02]  /*48b0*/  ISETP.GT.AND P3, PT, R10, 0x50, !P3 ;  /* 0x000000500a00780c */ /* 0x000fe40005f64270 */
[C---:B------:R-:W-:Y:S02]  /*48c0*/  ISETP.LT.OR P0, PT, R11.reuse, 0x32, P0 ;  /* 0x000000320b00780c */ /* 0x040fe40000701670 */
[----:B------:R-:W-:Y:S02]  /*48d0*/  ISETP.LT.OR P2, PT, R11, 0x4a, P2 ;  /* 0x0000004a0b00780c */ /* 0x000fe40001741670 */
[----:B------:R-:W-:-:S02]  /*48e0*/  FSEL R42, R42, -INF , !P0 ;  /* 0xff8000002a2a7808 */ /* 0x000fc40004000000 */
[----:B------:R-:W-:Y:S02]  /*48f0*/  ISETP.NE.AND P0, PT, R96, RZ, PT ;  /* 0x000000ff6000720c */ /* 0x000fe40003f05270 */
[C---:B------:R-:W-:Y:S02]  /*4900*/  ISETP.GT.AND P4, PT, R10.reuse, 0x51, !P4 ;  /* 0x000000510a00780c */ /* 0x040fe40006784270 */
[----:B------:R-:W-:Y:S02]  /*4910*/  ISETP.GT.AND P0, PT, R10, 0x38, !P0 ;  /* 0x000000380a00780c */ /* 0x000fe40004704270 */
[C---:B------:R-:W-:Y:S02]  /*4920*/  ISETP.LT.OR P3, PT, R11.reuse, 0x51, P3 ;  /* 0x000000510b00780c */ /* 0x040fe40001f61670 */
[----:B------:R-:W-:Y:S02]  /*4930*/  ISETP.LT.OR P0, PT, R11, 0x39, P0 ;  /* 0x000000390b00780c */ /* 0x000fe40000701670 */
[----:B------:R-:W-:-:S02]  /*4940*/  FSEL R39, R39, -INF , !P2 ;  /* 0xff80000027277808 */ /* 0x000fc40005000000 */
[----:B------:R-:W-:Y:S02]  /*4950*/  FSEL R44, R44, -INF , !P0 ;  /* 0xff8000002c2c7808 */ /* 0x000fe40004000000 */
[----:B------:R-:W-:Y:S02]  /*4960*/  ISETP.NE.AND P0, PT, R97, RZ, PT ;  /* 0x000000ff6100720c */ /* 0x000fe40003f05270 */
[C---:B------:R-:W-:Y:S02]  /*4970*/  ISETP.GT.AND P5, PT, R10.reuse, 0x58, !P5 ;  /* 0x000000580a00780c */ /* 0x040fe40006fa4270 */
[----:B------:R-:W-:Y:S02]  /*4980*/  ISETP.GT.AND P0, PT, R10, 0x39, !P0 ;  /* 0x000000390a00780c */ /* 0x000fe40004704270 */
[C---:B------:R-:W-:Y:S02]  /*4990*/  ISETP.LT.OR P4, PT, R11.reuse, 0x52, P4 ;  /* 0x000000520b00780c */ /* 0x040fe40002781670 */
[----:B------:R-:W-:-:S02]  /*49a0*/  ISETP.LT.OR P0, PT, R11, 0x3a, P0 ;  /* 0x0000003a0b00780c */ /* 0x000fc40000701670 */
[C---:B------:R-:W-:Y:S02]  /*49b0*/  ISETP.LT.OR P5, PT, R11.reuse, 0x59, P5 ;  /* 0x000000590b00780c */ /* 0x040fe40002fa1670 */
[----:B------:R-:W-:Y:S02]  /*49c0*/  FSEL R46, R46, -INF , !P0 ;  /* 0xff8000002e2e7808 */ /* 0x000fe40004000000 */
[----:B------:R-:W-:Y:S02]  /*49d0*/  ISETP.GT.AND P0, PT, R10, 0x40, !P1 ;  /* 0x000000400a00780c */ /* 0x000fe40004f04270 */
[----:B------:R-:W-:Y:S02]  /*49e0*/  ISETP.NE.AND P1, PT, R86, RZ, PT ;  /* 0x000000ff5600720c */ /* 0x000fe40003f25270 */
[----:B------:R-:W-:Y:S02]  /*49f0*/  ISETP.LT.OR P0, PT, R11, 0x41, P0 ;  /* 0x000000410b00780c */ /* 0x000fe40000701670 */
[----:B------:R-:W-:-:S02]  /*4a00*/  ISETP.GT.AND P1, PT, R10, 0x48, !P1 ;  /* 0x000000480a00780c */ /* 0x000fc40004f24270 */
[----:B------:R-:W-:Y:S02]  /*4a10*/  FSEL R48, R48, -INF , !P0 ;  /* 0xff80000030307808 */ /* 0x000fe40004000000 */
[----:B------:R-:W-:Y:S02]  /*4a20*/  ISETP.GT.AND P0, PT, R10, RZ, !P6 ;  /* 0x000000ff0a00720c */ /* 0x000fe40007704270 */
[C---:B------:R-:W-:Y:S02]  /*4a30*/  ISETP.LT.OR P1, PT, R11.reuse, 0x49, P1 ;  /* 0x000000490b00780c */ /* 0x040fe40000f21670 */
[----:B------:R-:W-:Y:S02]  /*4a40*/  ISETP.LT.OR P0, PT, R11, 0x1, P0 ;  /* 0x000000010b00780c */ /* 0x000fe40000701670 */
[----:B------:R-:W-:Y:S02]  /*4a50*/  FSEL R38, R38, -INF , !P1 ;  /* 0xff80000026267808 */ /* 0x000fe40004800000 */
[----:B------:R-:W-:-:S02]  /*4a60*/  FSEL R54, R15, -INF , !P0 ;  /* 0xff8000000f367808 */ /* 0x000fc40004000000 */
[----:B------:R-:W0:Y:S01]  /*4a70*/  SHFL.BFLY PT, R15, R8, 0x2, 0x1f ;  /* 0x0c401f00080f7f89 */ /* 0x000e2200000e0000 */
[----:B------:R-:W-:Y:S02]  /*4a80*/  ISETP.NE.AND P0, PT, R84, RZ, PT ;  /* 0x000000ff5400720c */ /* 0x000fe40003f05270 */
[----:B------:R-:W-:Y:S02]  /*4a90*/  FMNMX.FTZ R9, R54, R40, !PT ;  /* 0x0000002836097209 */ /* 0x000fe40007810000 */
[----:B------:R-:W-:Y:S02]  /*4aa0*/  ISETP.GT.AND P0, PT, R10, 0x41, !P0 ;  /* 0x000000410a00780c */ /* 0x000fe40004704270 */
[----:B------:R-:W-:Y:S02]  /*4ab0*/  FMNMX.FTZ R6, R26, R9, !PT ;  /* 0x000000091a067209 */ /* 0x000fe40007810000 */
[----:B------:R-:W-:Y:S02]  /*4ac0*/  ISETP.LT.OR P0, PT, R11, 0x42, P0 ;  /* 0x000000420b00780c */ /* 0x000fe40000701670 */
[----:B------:R-:W-:-:S02]  /*4ad0*/  FMNMX.FTZ R9, R27, R6, !PT ;  /* 0x000000061b097209 */ /* 0x000fc40007810000 */
[----:B------:R-:W-:Y:S02]  /*4ae0*/  FSEL R56, R37, -INF , !P0 ;  /* 0xff80000025387808 */ /* 0x000fe40004000000 */
[----:B------:R-:W-:Y:S02]  /*4af0*/  FMNMX.FTZ R6, R28, R9, !PT ;  /* 0x000000091c067209 */ /* 0x000fe40007810000 */
[----:B------:R-:W-:Y:S02]  /*4b00*/  ISETP.NE.AND P6, PT, R24, RZ, PT ;  /* 0x000000ff1800720c */ /* 0x000fe40003fc5270 */
[----:B------:R-:W-:Y:S01]  /*4b10*/  FMNMX.FTZ R9, R29, R6, !PT ;  /* 0x000000061d097209 */ /* 0x000fe20007810000 */
[----:B------:R1:W5:Y:S01]  /*4b20*/  LDL.64 R24, [R1+0x1c0] ;  /* 0x0001c00001187983 */ /* 0x0003620000100a00 */
[----:B------:R-:W-:Y:S02]  /*4b30*/  FSEL R37, R20, -INF , !P3 ;  /* 0xff80000014257808 */ /* 0x000fe40005800000 */
[----:B------:R-:W-:-:S02]  /*4b40*/  FMNMX.FTZ R6, R30, R9, !PT ;  /* 0x000000091e067209 */ /* 0x000fc40007810000 */
[----:B0-----:R-:W-:Y:S02]  /*4b50*/  FMNMX.FTZ R15, R8, R15, !PT ;  /* 0x0000000f080f7209 */ /* 0x001fe40007810000 */
[----:B------:R-:W-:Y:S02]  /*4b60*/  FMNMX.FTZ R9, R31, R6, !PT ;  /* 0x000000061f097209 */ /* 0x000fe40007810000 */
[----:B------:R-:W-:Y:S01]  /*4b70*/  ISETP.GT.AND P0, PT, R10, 0x59, !P6 ;  /* 0x000000590a00780c */ /* 0x000fe20007704270 */
[----:B------:R-:W0:Y:S01]  /*4b80*/  SHFL.BFLY PT, R14, R15, 0x1, 0x1f ;  /* 0x0c201f000f0e7f89 */ /* 0x000e2200000e0000 */
[----:B------:R-:W-:Y:S02]  /*4b90*/  FMNMX.FTZ R6, R32, R9, !PT ;  /* 0x0000000920067209 */ /* 0x000fe40007810000 */
[----:B------:R-:W-:Y:S02]  /*4ba0*/  FSEL R50, R50, -INF , !P4 ;  /* 0xff80000032327808 */ /* 0x000fe40006000000 */
[----:B------:R-:W-:-:S02]  /*4bb0*/  FMNMX.FTZ R9, R33, R6, !PT ;  /* 0x0000000621097209 */ /* 0x000fc40007810000 */
[----:B------:R-:W-:Y:S02]  /*4bc0*/  ISETP.LT.OR P0, PT, R11, 0x5a, P0 ;  /* 0x0000005a0b00780c */ /* 0x000fe40000701670 */
[----:B------:R-:W-:Y:S02]  /*4bd0*/  FMNMX.FTZ R6, R34, R9, !PT ;  /* 0x0000000922067209 */ /* 0x000fe40007810000 */
[----:B------:R-:W-:Y:S02]  /*4be0*/  FSEL R52, R52, -INF , !P5 ;  /* 0xff80000034347808 */ /* 0x000fe40006800000 */
[----:B------:R-:W-:Y:S02]  /*4bf0*/  FMNMX.FTZ R9, R35, R6, !PT ;  /* 0x0000000623097209 */ /* 0x000fe40007810000 */
[----:B------:R-:W-:Y:S02]  /*4c00*/  FSEL R53, R53, -INF , !P0 ;  /* 0xff80000035357808 */ /* 0x000fe40004000000 */
[----:B------:R-:W-:-:S04]  /*4c10*/  FMNMX.FTZ R9, R36, R9, !PT ;  /* 0x0000000924097209 */ /* 0x000fc80007810000 */
[----:B------:R-:W-:Y:S02]  /*4c20*/  FMNMX.FTZ R9, R42, R9, !PT ;  /* 0x000000092a097209 */ /* 0x000fe40007810000 */
[----:B0-----:R-:W-:Y:S02]  /*4c30*/  FMNMX.FTZ R10, R15, R14, !PT ;  /* 0x0000000e0f0a7209 */ /* 0x001fe40007810000 */
        /* <DEDUP_REMOVED lines=9> */
[----:B------:R-:W-:-:S05]  /*4cd0*/  FMNMX.FTZ R9, R53, R6, !PT ;  /* 0x0000000635097209 */ /* 0x000fca0007810000 */
[----:B------:R-:W-:Y:S04]  /*4ce0*/  STL.64 [R1+0x3e0], R8 ;  /* 0x0003e00801007387 */ /* 0x000fe80000100a00 */
[----:B------:R-:W-:Y:S04]  /*4cf0*/  STL [R1+0x3e0], R10 ;  /* 0x0003e00a01007387 */ /* 0x000fe80000100800 */
[----:B------:R-:W2:Y:S04]  /*4d00*/  LDL R11, [R1+0x3e0] ;  /* 0x0003e000010b7983 */ /* 0x000ea80000100800 */
[----:B------:R-:W3:Y:S01]  /*4d10*/  LDL R20, [R1+0x3e4] ;  /* 0x0003e40001147983 */ /* 0x000ee20000100800 */
[----:B--2---:R-:W-:Y:S01]  /*4d20*/  FMUL.FTZ R6, R55, R11 ;  /* 0x0000000b37067220 */ /* 0x004fe20000410000 */
[----:B------:R-:W-:-:S04]  /*4d30*/  FSETP.NEU.FTZ.AND P0, PT, R11, -INF , PT ;  /* 0xff8000000b00780b */ /* 0x000fc80003f1d000 */
[----:B------:R-:W-:Y:S02]  /*4d40*/  FSEL R14, R6, RZ, P0 ;  /* 0x000000ff060e7208 */ /* 0x000fe40000000000 */
[----:B------:R-:W2:Y:S03]  /*4d50*/  LDL R6, [R1+0x28] ;  /* 0x0000280001067983 */ /* 0x000ea60000100800 */
[----:B------:R-:W-:Y:S02]  /*4d60*/  FFMA.FTZ R162, R71, R55, -R14 ;  /* 0x0000003747a27223 */ /* 0x000fe4000001080e */
[----:B---3--:R-:W0:Y:S02]  /*4d70*/  SHFL.BFLY PT, R71, R20, 0x2, 0x1f ;  /* 0x0c401f0014477f89 */ /* 0x008e2400000e0000 */
[----:B0-----:R-:W-:-:S05]  /*4d80*/  FMNMX.FTZ R71, R71, R20, !PT ;  /* 0x0000001447477209 */ /* 0x001fca0007810000 */
[----:B------:R-:W0:Y:S01]  /*4d90*/  SHFL.BFLY PT, R8, R71, 0x1, 0x1f ;  /* 0x0c201f0047087f89 */ /* 0x000e2200000e0000 */
[-CC-:B------:R-:W-:Y:S01]  /*4da0*/  FFMA.FTZ R152, R87, R55.reuse, -R14.reuse ;  /* 0x0000003757987223 */ /* 0x180fe2000001080e */
[-CC-:B------:R-:W-:Y:S01]  /*4db0*/  FFMA.FTZ R13, R13, R55.reuse, -R14.reuse ;  /* 0x000000370d0d7223 */ /* 0x180fe2000001080e */
[----:B------:R-:W-:Y:S01]  /*4dc0*/  FFMA.FTZ R154, R85, R55, -R14 ;  /* 0x00000037559a7223 */ /* 0x000fe2000001080e */
[----:B0-----:R-:W-:-:S04]  /*4dd0*/  FMNMX.FTZ R8, R71, R8, !PT ;  /* 0x0000000847087209 */ /* 0x001fc80007810000 */
[C---:B------:R-:W-:Y:S01]  /*4de0*/  FSETP.NEU.FTZ.AND P0, PT, R8.reuse, -INF , PT ;  /* 0xff8000000800780b */ /* 0x040fe20003f1d000 */
[----:B------:R-:W-:-:S05]  /*4df0*/  FMUL.FTZ R10, R8, R55 ;  /* 0x00000037080a7220 */ /* 0x000fca0000410000 */
[----:B------:R-:W-:-:S05]  /*4e00*/  FSEL R10, R10, RZ, P0 ;  /* 0x000000ff0a0a7208 */ /* 0x000fca0000000000 */
[-CC-:B------:R-:W-:Y:S01]  /*4e10*/  FFMA.FTZ R54, R54, R55.reuse, -R10.reuse ;  /* 0x0000003736367223 */ /* 0x180fe2000001080a */
[-CC-:B------:R-:W-:Y:S01]  /*4e20*/  FFMA.FTZ R40, R40, R55.reuse, -R10.reuse ;  /* 0x0000003728287223 */ /* 0x180fe2000001080a */
[-C--:B------:R-:W-:Y:S01]  /*4e30*/  FFMA.FTZ R26, R26, R55.reuse, -R10 ;  /* 0x000000371a1a7223 */ /* 0x080fe2000001080a */
[----:B------:R-:W-:Y:S01]  /*4e40*/  MUFU.EX2 R152, R152 ;  /* 0x0000009800987308 */ /* 0x000fe20000000800 */
[-C--:B------:R-:W-:Y:S01]  /*4e50*/  FFMA.FTZ R11, R83, R55.reuse, -R14 ;  /* 0x00000037530b7223 */ /* 0x080fe2000001080e */
[----:B------:R-:W-:-:S06]  /*4e60*/  FFMA.FTZ R27, R27, R55, -R10 ;  /* 0x000000371b1b7223 */ /* 0x000fcc000001080a */
[----:B------:R0:W3:Y:S01]  /*4e70*/  MUFU.EX2 R9, R13 ;  /* 0x0000000d00097308 */ /* 0x0000e20000000800 */
[-C--:B------:R-:W-:Y:S01]  /*4e80*/  FFMA.FTZ R156, R81, R55.reuse, -R14 ;  /* 0x00000037519c7223 */ /* 0x080fe2000001080e */
[----:B------:R-:W-:-:S06]  /*4e90*/  FFMA.FTZ R28, R28, R55, -R10 ;  /* 0x000000371c1c7223 */ /* 0x000fcc000001080a */
[----:B------:R-:W-:Y:S08]  /*4ea0*/  MUFU.EX2 R54, R54 ;  /* 0x0000003600367308 */ /* 0x000ff00000000800 */
[----:B------:R-:W4:Y:S01]  /*4eb0*/  MUFU.EX2 R153, R40 ;  /* 0x0000002800997308 */ /* 0x000f220000000800 */
[----:B------:R-:W-:-:S07]  /*4ec0*/  FFMA.FTZ R57, R57, R55, -R14 ;  /* 0x0000003739397223 */ /* 0x000fce000001080e */
[----:B------:R-:W-:Y:S01]  /*4ed0*/  MUFU.EX2 R154, R154 ;  /* 0x0000009a009a7308 */ /* 0x000fe20000000800 */
[----:B------:R-:W-:-:S07]  /*4ee0*/  FFMA.FTZ R29, R29, R55, -R10 ;  /* 0x000000371d1d7223 */ /* 0x000fce000001080a */
[----:B------:R-:W1:Y:S01]  /*4ef0*/  MUFU.EX2 R26, R26 ;  /* 0x0000001a001a7308 */ /* 0x000e620000000800 */
[-CC-:B------:R-:W-:Y:S01]  /*4f00*/  FFMA.FTZ R21, R21, R55.reuse, -R14.reuse ;  /* 0x0000003715157223 */ /* 0x180fe2000001080e */
[----:B------:R-:W-:-:S06]  /*4f10*/  FFMA.FTZ R45, R45, R55, -R14 ;  /* 0x000000372d2d7223 */ /* 0x000fcc000001080e */
[----:B------:R-:W-:Y:S01]  /*4f20*/  MUFU.EX2 R11, R11 ;  /* 0x0000000b000b7308 */ /* 0x000fe20000000800 */
[-CC-:B------:R-:W-:Y:S01]  /*4f30*/  FFMA.FTZ R158, R79, R55.reuse, -R14.reuse ;  /* 0x000000374f9e7223 */ /* 0x180fe2000001080e */
[----:B------:R-:W-:-:S06]  /*4f40*/  FFMA.FTZ R47, R47, R55, -R14 ;  /* 0x000000372f2f7223 */ /* 0x000fcc000001080e */
[----:B------:R-:W1:Y:S01]  /*4f50*/  MUFU.EX2 R27, R27 ;  /* 0x0000001b001b7308 */ /* 0x000e620000000800 */
[-CC-:B0-----:R-:W-:Y:S01]  /*4f60*/  FFMA.FTZ R13, R77, R55.reuse, -R14.reuse ;  /* 0x000000374d0d7223 */ /* 0x181fe2000001080e */
[-CC-:B------:R-:W-:Y:S01]  /*4f70*/  FFMA.FTZ R160, R75, R55.reuse, -R14.reuse ;  /* 0x000000374ba07223 */ /* 0x180fe2000001080e */
[-CC-:B------:R-:W-:Y:S01]  /*4f80*/  FFMA.FTZ R15, R73, R55.reuse, -R14.reuse ;  /* 0x00000037490f7223 */ /* 0x180fe2000001080e */
[-CC-:B------:R-:W-:Y:S01]  /*4f90*/  FFMA.FTZ R59, R59, R55.reuse, -R14.reuse ;  /* 0x000000373b3b7223 */ /* 0x180fe2000001080e */
[----:B------:R-:W-:-:S03]  /*4fa0*/  FFMA.FTZ R164, R69, R55, -R14 ;  /* 0x0000003745a47223 */ /* 0x000fc6000001080e */
[----:B------:R-:W0:Y:S01]  /*4fb0*/  MUFU.EX2 R156, R156 ;  /* 0x0000009c009c7308 */ /* 0x000e220000000800 */
[-CC-:B------:R-:W-:Y:S01]  /*4fc0*/  FFMA.FTZ R61, R61, R55.reuse, -R14.reuse ;  /* 0x000000373d3d7223 */ /* 0x180fe2000001080e */
[-CC-:B------:R-:W-:Y:S01]  /*4fd0*/  FFMA.FTZ R166, R67, R55.reuse, -R14.reuse ;  /* 0x0000003743a67223 */ /* 0x180fe2000001080e */
[-CC-:B------:R-:W-:Y:S01]  /*4fe0*/  FFMA.FTZ R63, R63, R55.reuse, -R14.reuse ;  /* 0x000000373f3f7223 */ /* 0x180fe2000001080e */
[-CC-:B------:R-:W-:Y:S01]  /*4ff0*/  FFMA.FTZ R65, R65, R55.reuse, -R14.reuse ;  /* 0x0000003741417223 */ /* 0x180fe2000001080e */
[-CC-:B------:R-:W-:Y:S01]  /*5000*/  FFMA.FTZ R49, R49, R55.reuse, -R14.reuse ;  /* 0x0000003731317223 */ /* 0x180fe2000001080e */
[-CC-:B------:R-:W-:Y:S02]  /*5010*/  FFMA.FTZ R41, R41, R55.reuse, -R14.reuse ;  /* 0x0000003729297223 */ /* 0x180fe4000001080e */
[----:B------:R-:W0:Y:S01]  /*5020*/  MUFU.EX2 R28, R28 ;  /* 0x0000001c001c7308 */ /* 0x000e220000000800 */
[-C--:B------:R-:W-:Y:S01]  /*5030*/  FFMA.FTZ R43, R43, R55.reuse, -R14 ;  /* 0x000000372b2b7223 */ /* 0x080fe2000001080e */
[-C--:B------:R-:W-:Y:S01]  /*5040*/  FFMA.FTZ R30, R30, R55.reuse, -R10 ;  /* 0x000000371e1e7223 */ /* 0x080fe2000001080a */
[-C--:B------:R-:W-:Y:S01]  /*5050*/  FFMA.FTZ R14, R51, R55.reuse, -R14 ;  /* 0x00000037330e7223 */ /* 0x080fe2000001080e */
[----:B------:R-:W-:-:S04]  /*5060*/  FFMA.FTZ R31, R31, R55, -R10 ;  /* 0x000000371f1f7223 */ /* 0x000fc8000001080a */
[----:B------:R-:W0:Y:S01]  /*5070*/  MUFU.EX2 R57, R57 ;  /* 0x0000003900397308 */ /* 0x000e220000000800 */
[----:B------:R-:W-:-:S07]  /*5080*/  FFMA.FTZ R32, R32, R55, -R10 ;  /* 0x0000003720207223 */ /* 0x000fce000001080a */
[----:B------:R3:W-:Y:S08]  /*5090*/  MUFU.EX2 R174, R21 ;  /* 0x0000001500ae7308 */ /* 0x0007f00000000800 */
[----:B------:R4:W-:Y:S01]  /*50a0*/  MUFU.EX2 R172, R45 ;  /* 0x0000002d00ac7308 */ /* 0x0009e20000000800 */
[----:B---3--:R-:W-:-:S07]  /*50b0*/  FADD.FTZ R21, R152, R9 ;  /* 0x0000000998157221 */ /* 0x008fce0000010000 */
[----:B------:R-:W3:Y:S01]  /*50c0*/  MUFU.EX2 R29, R29 ;  /* 0x0000001d001d7308 */ /* 0x000ee20000000800 */
[----:B----4-:R-:W-:-:S04]  /*50d0*/  FADD.FTZ R45, R54, R153 ;  /* 0x00000099362d7221 */ /* 0x010fc80000010000 */
[----:B-1----:R-:W-:-:S03]  /*50e0*/  FADD.FTZ R20, R26, R45 ;  /* 0x0000002d1a147221 */ /* 0x002fc60000010000 */
[----:B------:R-:W-:Y:S01]  /*50f0*/  MUFU.EX2 R170, R47 ;  /* 0x0000002f00aa7308 */ /* 0x000fe20000000800 */
[----:B------:R-:W-:-:S07]  /*5100*/  FADD.FTZ R45, R27, R20 ;  /* 0x000000141b2d7221 */ /* 0x000fce0000010000 */
[----:B------:R-:W1:Y:S01]  /*5110*/  MUFU.EX2 R158, R158 ;  /* 0x0000009e009e7308 */ /* 0x000e620000000800 */
[----:B------:R-:W-:-:S07]  /*5120*/  FFMA.FTZ R33, R33, R55, -R10 ;  /* 0x0000003721217223 */ /* 0x000fce000001080a */
[----:B------:R4:W-:Y:S08]  /*5130*/  MUFU.EX2 R47, R14 ;  /* 0x0000000e002f7308 */ /* 0x0009f00000000800 */
[----:B------:R-:W1:Y:S01]  /*5140*/  MUFU.EX2 R30, R30 ;  /* 0x0000001e001e7308 */ /* 0x000e620000000800 */
[----:B----4-:R-:W-:-:S04]  /*5150*/  FADD.FTZ R14, R154, R21 ;  /* 0x000000159a0e7221 */ /* 0x010fc80000010000 */
[----:B------:R-:W-:-:S03]  /*5160*/  FADD.FTZ R21, R11, R14 ;  /* 0x0000000e0b157221 */ /* 0x000fc60000010000 */
[----:B------:R-:W4:Y:S01]  /*5170*/  MUFU.EX2 R13, R13 ;  /* 0x0000000d000d7308 */ /* 0x000f220000000800 */
[----:B0-----:R-:W-:Y:S01]  /*5180*/  FADD.FTZ R14, R156, R21 ;  /* 0x000000159c0e7221 */ /* 0x001fe20000010000 */
[----:B------:R-:W-:-:S06]  /*5190*/  FADD.FTZ R20, R28, R45 ;  /* 0x0000002d1c147221 */ /* 0x000fcc0000010000 */
[----:B------:R-:W0:Y:S01]  /*51a0*/  MUFU.EX2 R31, R31 ;  /* 0x0000001f001f7308 */ /* 0x000e220000000800 */
[----:B------:R-:W-:Y:S01]  /*51b0*/  FFMA.FTZ R34, R34, R55, -R10 ;  /* 0x0000003722227223 */ /* 0x000fe2000001080a */
[----:B------:R-:W-:-:S06]  /*51c0*/  FADD.FTZ R21, R57, R14 ;  /* 0x0000000e39157221 */ /* 0x000fcc0000010000 */
[----:B------:R-:W0:Y:S01]  /*51d0*/  MUFU.EX2 R160, R160 ;  /* 0x000000a000a07308 */ /* 0x000e220000000800 */
[----:B---3--:R-:W-:Y:S01]  /*51e0*/  FADD.FTZ R45, R29, R20 ;  /* 0x000000141d2d7221 */ /* 0x008fe20000010000 */
[----:B------:R-:W-:-:S06]  /*51f0*/  FFMA.FTZ R35, R35, R55, -R10 ;  /* 0x0000003723237223 */ /* 0x000fcc000001080a */
[----:B------:R-:W3:Y:S01]  /*5200*/  MUFU.EX2 R32, R32 ;  /* 0x0000002000207308 */ /* 0x000ee20000000800 */
[----:B-1----:R-:W-:Y:S01]  /*5210*/  FADD.FTZ R14, R158, R21 ;  /* 0x000000159e0e7221 */ /* 0x002fe20000010000 */
[----:B------:R-:W-:-:S06]  /*5220*/  FADD.FTZ R20, R30, R45 ;  /* 0x0000002d1e147221 */ /* 0x000fcc0000010000 */
[----:B------:R-:W1:Y:S01]  /*5230*/  MUFU.EX2 R15, R15 ;  /* 0x0000000f000f7308 */ /* 0x000e620000000800 */
[----:B------:R-:W-:-:S07]  /*5240*/  FFMA.FTZ R36, R36, R55, -R10 ;  /* 0x0000003724247223 */ /* 0x000fce000001080a */
[----:B------:R-:W1:Y:S01]  /*5250*/  MUFU.EX2 R33, R33 ;  /* 0x0000002100217308 */ /* 0x000e620000000800 */
[----:B----4-:R-:W-:Y:S01]  /*5260*/  FADD.FTZ R21, R13, R14 ;  /* 0x0000000e0d157221 */ /* 0x010fe20000010000 */
[----:B0-----:R-:W-:-:S06]  /*5270*/  FADD.FTZ R45, R31, R20 ;  /* 0x000000141f2d7221 */ /* 0x001fcc0000010000 */
[----:B------:R-:W0:Y:S08]  /*5280*/  MUFU.EX2 R162, R162 ;  /* 0x000000a200a27308 */ /* 0x000e300000000800 */
[----:B------:R-:W4:Y:S01]  /*5290*/  MUFU.EX2 R34, R34 ;  /* 0x0000002200227308 */ /* 0x000f220000000800 */
[----:B------:R-:W-:Y:S01]  /*52a0*/  FFMA.FTZ R42, R42, R55, -R10 ;  /* 0x000000372a2a7223 */ /* 0x000fe2000001080a */
[----:B------:R-:W-:-:S06]  /*52b0*/  FADD.FTZ R14, R160, R21 ;  /* 0x00000015a00e7221 */ /* 0x000fcc0000010000 */
[----:B------:R-:W2:Y:S01]  /*52c0*/  MUFU.EX2 R59, R59 ;  /* 0x0000003b003b7308 */ /* 0x000ea20000000800 */
[----:B---3--:R-:W-:Y:S01]  /*52d0*/  FADD.FTZ R20, R32, R45 ;  /* 0x0000002d20147221 */ /* 0x008fe20000010000 */
[----:B------:R-:W-:-:S06]  /*52e0*/  FFMA.FTZ R44, R44, R55, -R10 ;  /* 0x000000372c2c7223 */ /* 0x000fcc000001080a */
[----:B------:R-:W3:Y:S01]  /*52f0*/  MUFU.EX2 R35, R35 ;  /* 0x0000002300237308 */ /* 0x000ee20000000800 */
[----:B-1----:R-:W-:Y:S01]  /*5300*/  FADD.FTZ R21, R15, R14 ;  /* 0x0000000e0f157221 */ /* 0x002fe20000010000 */
[----:B------:R-:W-:-:S06]  /*5310*/  FADD.FTZ R45, R33, R20 ;  /* 0x00000014212d7221 */ /* 0x000fcc0000010000 */
[----:B------:R-:W1:Y:S08]  /*5320*/  MUFU.EX2 R164, R164 ;  /* 0x000000a400a47308 */ /* 0x000e700000000800 */
[----:B------:R-:W1:Y:S01]  /*5330*/  MUFU.EX2 R36, R36 ;  /* 0x0000002400247308 */ /* 0x000e620000000800 */
[----:B------:R-:W-:Y:S01]  /*5340*/  FFMA.FTZ R46, R46, R55, -R10 ;  /* 0x000000372e2e7223 */ /* 0x000fe2000001080a */
[----:B0-----:R-:W-:-:S06]  /*5350*/  FADD.FTZ R14, R162, R21 ;  /* 0x00000015a20e7221 */ /* 0x001fcc0000010000 */
[----:B------:R-:W0:Y:S01]  /*5360*/  MUFU.EX2 R61, R61 ;  /* 0x0000003d003d7308 */ /* 0x000e220000000800 */
[----:B----4-:R-:W-:Y:S01]  /*5370*/  FADD.FTZ R20, R34, R45 ;  /* 0x0000002d22147221 */ /* 0x010fe20000010000 */
[----:B------:R-:W-:-:S06]  /*5380*/  FFMA.FTZ R48, R48, R55, -R10 ;  /* 0x0000003730307223 */ /* 0x000fcc000001080a */
[----:B------:R-:W4:Y:S01]  /*5390*/  MUFU.EX2 R165, R42 ;  /* 0x0000002a00a57308 */ /* 0x000f220000000800 */
[----:B--2---:R-:W-:Y:S01]  /*53a0*/  FADD.FTZ R21, R59, R14 ;  /* 0x0000000e3b157221 */ /* 0x004fe20000010000 */
[----:B---3--:R-:W-:-:S06]  /*53b0*/  FADD.FTZ R45, R35, R20 ;  /* 0x00000014232d7221 */ /* 0x008fcc0000010000 */
[----:B------:R-:W2:Y:S08]  /*53c0*/  MUFU.EX2 R166, R166 ;  /* 0x000000a600a67308 */ /* 0x000eb00000000800 */
[----:B------:R-:W3:Y:S01]  /*53d0*/  MUFU.EX2 R44, R44 ;  /* 0x0000002c002c7308 */ /* 0x000ee20000000800 */
[----:B------:R-:W-:Y:S01]  /*53e0*/  FFMA.FTZ R56, R56, R55, -R10 ;  /* 0x0000003738387223 */ /* 0x000fe2000001080a */
[----:B-1----:R-:W-:-:S06]  /*53f0*/  FADD.FTZ R14, R164, R21 ;  /* 0x00000015a40e7221 */ /* 0x002fcc0000010000 */
[----:B------:R-:W1:Y:S01]  /*5400*/  MUFU.EX2 R63, R63 ;  /* 0x0000003f003f7308 */ /* 0x000e620000000800 */
[----:B------:R-:W-:Y:S01]  /*5410*/  FADD.FTZ R20, R36, R45 ;  /* 0x0000002d24147221 */ /* 0x000fe20000010000 */
[----:B------:R-:W-:-:S06]  /*5420*/  FFMA.FTZ R38, R38, R55, -R10 ;  /* 0x0000003726267223 */ /* 0x000fcc000001080a */
[----:B------:R-:W1:Y:S01]  /*5430*/  MUFU.EX2 R167, R46 ;  /* 0x0000002e00a77308 */ /* 0x000e620000000800 */
[----:B0-----:R-:W-:Y:S01]  /*5440*/  FADD.FTZ R21, R61, R14 ;  /* 0x0000000e3d157221 */ /* 0x001fe20000010000 */
[----:B----4-:R-:W-:-:S06]  /*5450*/  FADD.FTZ R45, R165, R20 ;  /* 0x00000014a52d7221 */ /* 0x010fcc0000010000 */
[----:B------:R-:W0:Y:S01]  /*5460*/  MUFU.EX2 R65, R65 ;  /* 0x0000004100417308 */ /* 0x000e220000000800 */
[----:B------:R-:W-:-:S07]  /*5470*/  FFMA.FTZ R39, R39, R55, -R10 ;  /* 0x0000003727277223 */ /* 0x000fce000001080a */
[----:B------:R-:W4:Y:S01]  /*5480*/  MUFU.EX2 R48, R48 ;  /* 0x0000003000307308 */ /* 0x000f220000000800 */
[----:B--2---:R-:W-:Y:S01]  /*5490*/  FADD.FTZ R14, R166, R21 ;  /* 0x00000015a60e7221 */ /* 0x004fe20000010000 */
[----:B---3--:R-:W-:-:S06]  /*54a0*/  FADD.FTZ R20, R44, R45 ;  /* 0x0000002d2c147221 */ /* 0x008fcc0000010000 */
[----:B------:R-:W2:Y:S01]  /*54b0*/  MUFU.EX2 R168, R49 ;  /* 0x0000003100a87308 */ /* 0x000ea20000000800 */
[----:B------:R-:W-:-:S07]  /*54c0*/  FFMA.FTZ R37, R37, R55, -R10 ;  /* 0x0000003725257223 */ /* 0x000fce000001080a */
[----:B------:R-:W3:Y:S01]  /*54d0*/  MUFU.EX2 R169, R56 ;  /* 0x0000003800a97308 */ /* 0x000ee20000000800 */
[----:B-1----:R-:W-:Y:S01]  /*54e0*/  FADD.FTZ R14, R63, R14 ;  /* 0x0000000e3f0e7221 */ /* 0x002fe20000010000 */
[----:B------:R-:W-:-:S06]  /*54f0*/  FADD.FTZ R21, R167, R20 ;  /* 0x00000014a7157221 */ /* 0x000fcc0000010000 */
[----:B------:R-:W1:Y:S01]  /*5500*/  MUFU.EX2 R41, R41 ;  /* 0x0000002900297308 */ /* 0x000e620000000800 */
[----:B------:R-:W-:-:S07]  /*5510*/  FFMA.FTZ R50, R50, R55, -R10 ;  /* 0x0000003732327223 */ /* 0x000fce000001080a */
[----:B------:R-:W1:Y:S01]  /*5520*/  MUFU.EX2 R38, R38 ;  /* 0x0000002600267308 */ /* 0x000e620000000800 */
[----:B0-----:R-:W-:Y:S01]  /*5530*/  FADD.FTZ R45, R65, R14 ;  /* 0x0000000e412d7221 */ /* 0x001fe20000010000 */
[----:B----4-:R-:W-:-:S06]  /*5540*/  FADD.FTZ R14, R48, R21 ;  /* 0x00000015300e7221 */ /* 0x010fcc0000010000 */
[----:B------:R-:W0:Y:S01]  /*5550*/  MUFU.EX2 R39, R39 ;  /* 0x0000002700277308 */ /* 0x000e220000000800 */
[----:B------:R-:W-:Y:S01]  /*5560*/  FFMA.FTZ R52, R52, R55, -R10 ;  /* 0x0000003734347223 */ /* 0x000fe2000001080a */
[----:B--2---:R-:W-:Y:S01]  /*5570*/  FADD.FTZ R20, R168, R45 ;  /* 0x0000002da8147221 */ /* 0x004fe20000010000 */
[----:B---3--:R-:W-:-:S05]  /*5580*/  FADD.FTZ R21, R169, R14 ;  /* 0x0000000ea9157221 */ /* 0x008fca0000010000 */
[----:B------:R-:W2:Y:S08]  /*5590*/  MUFU.EX2 R43, R43 ;  /* 0x0000002b002b7308 */ /* 0x000eb00000000800 */
[----:B------:R-:W3:Y:S01]  /*55a0*/  MUFU.EX2 R37, R37 ;  /* 0x0000002500257308 */ /* 0x000ee20000000800 */
[----:B------:R-:W-:Y:S01]  /*55b0*/  FFMA.FTZ R10, R53, R55, -R10 ;  /* 0x00000037350a7223 */ /* 0x000fe2000001080a */
[----:B-1----:R-:W-:Y:S01]  /*55c0*/  FADD.FTZ R45, R41, R20 ;  /* 0x00000014292d7221 */ /* 0x002fe20000010000 */
[----:B------:R-:W-:-:S05]  /*55d0*/  FADD.FTZ R14, R38, R21 ;  /* 0x00000015260e7221 */ /* 0x000fca0000010000 */
[----:B------:R-:W1:Y:S01]  /*55e0*/  MUFU.EX2 R50, R50 ;  /* 0x0000003200327308 */ /* 0x000e620000000800 */
[----:B------:R-:W-:Y:S01]  /*55f0*/  FADD.FTZ R20, R170, R45 ;  /* 0x0000002daa147221 */ /* 0x000fe20000010000 */
[----:B0-----:R-:W-:-:S06]  /*5600*/  FADD.FTZ R14, R39, R14 ;  /* 0x0000000e270e7221 */ /* 0x001fcc0000010000 */
[----:B------:R-:W0:Y:S01]  /*5610*/  MUFU.EX2 R52, R52 ;  /* 0x0000003400347308 */ /* 0x000e220000000800 */
[----:B--2---:R-:W-:Y:S01]  /*5620*/  FADD.FTZ R21, R43, R20 ;  /* 0x000000142b157221 */ /* 0x004fe20000010000 */
[----:B---3--:R-:W-:-:S06]  /*5630*/  FADD.FTZ R45, R37, R14 ;  /* 0x0000000e252d7221 */ /* 0x008fcc0000010000 */
[----:B------:R-:W2:Y:S01]  /*5640*/  MUFU.EX2 R175, R10 ;  /* 0x0000000a00af7308 */ /* 0x000ea20000000800 */
[----:B------:R-:W-:Y:S01]  /*5650*/  FADD.FTZ R21, R172, R21 ;  /* 0x00000015ac157221 */ /* 0x000fe20000010000 */
[----:B-1----:R-:W-:-:S03]  /*5660*/  FADD.FTZ R45, R50, R45 ;  /* 0x0000002d322d7221 */ /* 0x002fc60000010000 */
[----:B------:R-:W-:Y:S01]  /*5670*/  FADD.FTZ R20, R174, R21 ;  /* 0x00000015ae147221 */ /* 0x000fe20000010000 */
[----:B0-----:R-:W-:-:S03]  /*5680*/  FADD.FTZ R14, R52, R45 ;  /* 0x0000002d340e7221 */ /* 0x001fc60000010000 */
[----:B------:R-:W-:Y:S01]  /*5690*/  FADD.FTZ R20, R47, R20 ;  /* 0x000000142f147221 */ /* 0x000fe20000010000 */
[----:B------:R0:W-:Y:S01]  /*56a0*/  STL [R1+0x3e4], R8 ;  /* 0x0003e40801007387 */ /* 0x0001e20000100800 */
[----:B--2---:R-:W-:Y:S01]  /*56b0*/  FADD.FTZ R21, R175, R14 ;  /* 0x0000000eaf157221 */ /* 0x004fe20000010000 */
[----:B------:R-:W-:-:S04]  /*56c0*/  LOP3.LUT R6, R6, 0x1, RZ, 0xfc, !PT ;  /* 0x0000000106067812 */ /* 0x000fc800078efcff */
[----:B------:R0:W-:Y:S01]  /*56d0*/  STL.64 [R1+0x3f0], R20 ;  /* 0x0003f01401007387 */ /* 0x0001e20000100a00 */
[----:B------:R-:W-:Y:S01]  /*56e0*/  ISETP.NE.AND P1, PT, R6, 0x3, PT ;  /* 0x000000030600780c */ /* 0x000fe20003f25270 */
[----:B------:R-:W-:Y:S01]  /*56f0*/  BSSY B0, `(.L_x_10934) ;  /* 0x000001b000007945 */ /* 0x000fe20003800000 */
        /* <DEDUP_REMOVED lines=24> */
[----:B0-----:R-:W-:Y:S06]  /*5880*/  @!P1 BRA `(.L_x_10935) ;  /* 0x0000000000049947 */ /* 0x001fec0003800000 */
[----:B------:R-:W-:Y:S01]  /*5890*/  BPT.TRAP 0x1 ;  /* 0x000000040000795c */ /* 0x000fe20000300000 */
.L_x_10935:
[----:B------:R-:W-:Y:S05]  /*58a0*/  BSYNC B0 ;  /* 0x0000000000007941 */ /* 0x000fea0003800000 */
.L_x_10934:
        /* <DEDUP_REMOVED lines=8> */
.L_x_10937:
[----:B------:R-:W-:Y:S05]  /*5930*/  BSYNC B0 ;  /* 0x0000000000007941 */ /* 0x000fea0003800000 */
.L_x_10936:
[----:B------:R-:W-:Y:S04]  /*5940*/  BSSY B0, `(.L_x_10938) ;  /* 0x0000004000007945 */ /* 0x000fe80003800000 */
[----:B-1----:R-:W-:Y:S05]  /*5950*/  @P0 BRA `(.L_x_10939) ;  /* 0x0000000000080947 */ /* 0x002fea0003800000 */
[----:B------:R-:W1:Y:S02]  /*5960*/  SYNCS.PHASECHK.TRANS64.TRYWAIT P0, [R6+URZ], R11 ;  /* 0x0000000b060075a7 */ /* 0x000e64000800017f */
[----:B-1----:R-:W-:Y:S05]  /*5970*/  @!P0 BRA `(.L_x_10940) ;  /* 0x0000018400a08947 */ /* 0x002fea0003800000 */
.L_x_10939:
[----:B------:R-:W-:Y:S05]  /*5980*/  BSYNC B0 ;  /* 0x0000000000007941 */ /* 0x000fea0003800000 */
.L_x_10938:
[----:B------:R-:W2:Y:S04]  /*5990*/  LDL R97, [R1+0x1c0] ;  /* 0x0001c00001617983 */ /* 0x000ea80000100800 */
[----:B------:R-:W2:Y:S04]  /*59a0*/  LDL.64 R8, [R1+0x80] ;  /* 0x0000800001087983 */ /* 0x000ea80000100a00 */
        /* <DEDUP_REMOVED lines=101> */
[----:B01----:R-:W4:Y:S04]  /*6000*/  LDL R11, [R1+0x3c4] ;  /* 0x0003c400010b7983 */ /* 0x003f280000100800 */
        /* <DEDUP_REMOVED lines=26> */
[----:B------:R-:W-:Y:S05]  /*61b0*/  WARPSYNC.ALL ;  /* 0x0000000000007948 */ /* 0x000fea0003800000 */
[----:B--2---:R-:W-:Y:S01]  /*61c0*/  IMAD R8, R97, 0xc00, R8 ;  /* 0x00000c0061087824 */ /* 0x004fe200078e0208 */
[----:B------:R-:W-:-:S04]  /*61d0*/  R2UR UR7, R9 ;  /* 0x00000000090772ca */ /* 0x000fc800000e0000 */
[----:B------:R-:W-:Y:S01]  /*61e0*/  R2UR UR6, R8 ;  /* 0x00000000080672ca */ /* 0x000fe200000e0000 */
        /* <DEDUP_REMOVED lines=100> */
[----:B------:R1:W-:Y:S06]  /*6830*/  BAR.SYNC.DEFER_BLOCKING R204, 0x100 ;  /* 0x000400cc0000751d */ /* 0x0003ec0000010000 */
[----:B0-----:R-:W-:-:S06]  /*6840*/  WARPGROUP.ARRIVE ;  /* 0x00000000000079c5 */ /* 0x001fcc0000000000 */
[----:B------:R-:W-:Y:S01]  /*6850*/  HGMMA.64x256x16.F32 R24, R152, gdesc[UR4].tnspB, RZ, !UPT, gsb0 ;  /* 0x43e0000498187df0 */ /* 0x000fe2000c0008ff */
[----:B------:R0:W-:Y:S04]  /*6860*/  STL [R1+0x368], R10 ;  /* 0x0003680a01007387 */ /* 0x0001e80000100800 */
[----:B------:R2:W-:Y:S01]  /*6870*/  STL [R1+0x3c4], R11 ;  /* 0x0003c40b01007387 */ /* 0x0005e20000100800 */
[----:B0-----:R-:W-:Y:S02]  /*6880*/  VIADD R10, R8, 0x80 ;  /* 0x00000080080a7836 */ /* 0x001fe40000000000 */
[----:B--2---:R-:W-:-:S03]  /*6890*/  IMAD.MOV.U32 R11, RZ, RZ, R9 ;  /* 0x000000ffff0b7224 */ /* 0x004fc600078e0009 */
        /* <DEDUP_REMOVED lines=146> */
[----:B------:R-:W2:Y:S01]  /*71c0*/  LDL R11, [R1+0x28] ;  /* 0x00002800010b7983 */ /* 0x000ea20000100800 */
        /* <DEDUP_REMOVED lines=36> */
[----:B------:R-:W-:Y:S02]  /*7410*/  R2UR UR7, R9 ;  /* 0x00000000090772ca */ /* 0x000fe400000e0000 */
        /* <DEDUP_REMOVED lines=70> */
[----:B0-----:R-:W2:Y:S04]  /*7880*/  LDL R78, [R1+0x1d4] ;  /* 0x0001d400014e7983 */ /* 0x001ea80000100800 */
[----:B---3--:R-:W3:Y:S04]  /*7890*/  LDL R80, [R1+0x1d8] ;  /* 0x0001d80001507983 */ /* 0x008ee80000100800 */
[----:B------:R-:W3:Y:S04]  /*78a0*/  LDL R82, [R1+0x1dc] ;  /* 0x0001dc0001527983 */ /* 0x000ee80000100800 */
[----:B------:R-:W3:Y:S04]  /*78b0*/  LDL R8, [R1+0x1e0] ;  /* 0x0001e00001087983 */ /* 0x000ee80000100800 */
[----:B----4-:R-:W4:Y:S04]  /*78c0*/  LDL R84, [R1+0x1e4] ;  /* 0x0001e40001547983 */ /* 0x010f280000100800 */
[----:B------:R-:W4:Y:S04]  /*78d0*/  LDL R86, [R1+0x1e8] ;  /* 0x0001e80001567983 */ /* 0x000f280000100800 */
[----:B-1----:R-:W4:Y:S04]  /*78e0*/  LDL R88, [R1+0x1ec] ;  /* 0x0001ec0001587983 */ /* 0x002f280000100800 */
        /* <DEDUP_REMOVED lines=120> */
[----:B------:R0:W-:Y:S04]  /*8070*/  STL [R1+0x68], RZ ;  /* 0x000068ff01007387 */ /* 0x0001e80000100800 */
[----:B------:R0:W-:Y:S04]  /*8080*/  STL [R1+0x68], R0 ;  /* 0x0000680001007387 */ /* 0x0001e80000100800 */
[----:B------:R0:W-:Y:S04]  /*8090*/  STL [R1+0x68], R0 ;  /* 0x0000680001007387 */ /* 0x0001e80000100800 */
[----:B------:R0:W-:Y:S01]  /*80a0*/  STL [R1+0x68], R0 ;  /* 0x0000680001007387 */ /* 0x0001e20000100800 */
[----:B------:R-:W-:-:S03]  /*80b0*/  LOP3.LUT R11, R11, 0x1, RZ, 0xfc, !PT ;  /* 0x000000010b0b7812 */ /* 0x000fc600078efcff */
        /* <DEDUP_REMOVED lines=131> */
[----:B------:R-:W-:Y:S01]  /*88f0*/  ISETP.NE.AND P0, PT, R11, 0x3, PT ;  /* 0x000000030b00780c */ /* 0x000fe20003f05270 */
[----:B------:R-:W-:-:S12]  /*8900*/  BSSY B0, `(.L_x_10941) ;  /* 0x0000003000007945 */ /* 0x000fd80003800000 */
[----:B0-----:R-:W-:Y:S05]  /*8910*/  @!P0 BRA `(.L_x_10942) ;  /* 0x0000000000048947 */ /* 0x001fea0003800000 */
[----:B------:R-:W-:Y:S01]  /*8920*/  BPT.TRAP 0x1 ;  /* 0x000000040000795c */ /* 0x000fe20000300000 */
.L_x_10942:
[----:B------:R-:W-:Y:S05]  /*8930*/  BSYNC B0 ;  /* 0x0000000000007941 */ /* 0x000fea0003800000 */
.L_x_10941:
        /* <DEDUP_REMOVED lines=11> */
[----:B------:R-:W-:-:S06]  /*89f0*/  UIADD3 UR47, UR47, -0x2, URZ ;  /* 0xfffffffe2f2f7890 */ /* 0x000fcc000fffe03f */
[----:B------:R-:W-:Y:S02]  /*8a00*/  IMAD.U32 R10, RZ, RZ, UR47 ;  /* 0x0000002fff0a7e24 */ /* 0x000fe4000f8e00ff */
[----:B--2---:R-:W-:-:S04]  /*8a10*/  IMAD.SHL.U32 R0, R0, 0x80, RZ ;  /* 0x0000008000007824 */ /* 0x004fc800078e00ff */
[----:B------:R-:W-:Y:S01]  /*8a20*/  @P0 IMAD.HI.U32 R8, R0, R7, RZ ;  /* 0x0000000700080227 */ /* 0x000fe200078e00ff */
[----:B------:R-:W-:-:S03]  /*8a30*/  PLOP3.LUT P0, PT, PT, PT, UP0, 0x40, 0x0 ;  /* 0x000000000000781c */ /* 0x000fc60003f0e808 */
[----:B------:R-:W-:Y:S01]  /*8a40*/  IMAD.MOV.U32 R6, RZ, RZ, R0 ;  /* 0x000000ffff067224 */ /* 0x000fe200078e0000 */
[----:B------:R-:W-:-:S05]  /*8a50*/  @P1 SHF.R.U32.HI R6, RZ, R227, R8 ;  /* 0x000000e3ff061219 */ /* 0x000fca0000011608 */
[----:B------:R-:W-:-:S04]  /*8a60*/  VIADD R7, R6, UR46 ;  /* 0x0000002e06077c36 */ /* 0x000fc80008000000 */
        /* <DEDUP_REMOVED lines=12> */
.L_x_10945:
[----:B------:R-:W-:-:S13]  /*8b30*/  ISETP.NE.AND P0, PT, R5, 0x1, PT ;  /* 0x000000010500780c */ /* 0x000fda0003f05270 */
[----:B------:R-:W-:-:S05]  /*8b40*/  @P0 IMAD.HI.U32 R2, R6, R2, RZ ;  /* 0x0000000206020227 */ /* 0x000fca00078e00ff */
[----:B------:R-:W-:-:S07]  /*8b50*/  @P0 SHF.R.U32.HI R6, RZ, R3, R2 ;  /* 0x00000003ff060219 */ /* 0x000fce0000011602 */
.L_x_10946:
[----:B------:R-:W-:Y:S05]  /*8b60*/  BSYNC B0 ;  /* 0x0000000000007941 */ /* 0x000fea0003800000 */
.L_x_10944:
[----:B------:R-:W-:-:S05]  /*8b70*/  IMAD R5, R6, R5, R5 ;  /* 0x0000000506057224 */ /* 0x000fca00078e0205 */
[----:B------:R-:W-:-:S07]  /*8b80*/  VIMNMX R4, R4, R5, PT ;  /* 0x0000000504047248 */ /* 0x000fce0003fe0100 */
.L_x_10943:
[----:B------:R-:W-:Y:S01]  /*8b90*/  IMAD.HI R4, R4, 0x2aaaaaab, RZ ;  /* 0x2aaaaaab04047827 */ /* 0x000fe200078e02ff */
[----:B------:R-:W-:Y:S04]  /*8ba0*/  BSSY B1, `(.L_x_10947) ;  /* 0x0000010000017945 */ /* 0x000fe80003800000 */
[----:B------:R-:W-:-:S04]  /*8bb0*/  SHF.R.U32.HI R3, RZ, 0x1f, R4 ;  /* 0x0000001fff037819 */ /* 0x000fc80000011604 */
[----:B------:R-:W-:-:S04]  /*8bc0*/  LEA.HI.SX32 R3, R4, R3, 0x1c ;  /* 0x0000000304037211 */ /* 0x000fc800078fe2ff */
[----:B------:R-:W-:-:S04]  /*8bd0*/  VIMNMX R11, R3, UR43, !PT ;  /* 0x0000002b030b7c48 */ /* 0x000fc8000ffe0100 */
[----:B------:R-:W-:-:S13]  /*8be0*/  ISETP.GE.AND P0, PT, R10, R11, PT ;  /* 0x0000000b0a00720c */ /* 0x000fda0003f06270 */
[----:B------:R-:W-:Y:S05]  /*8bf0*/  @!P0 BRA `(.L_x_10948) ;  /* 0x0000000000288947 */ /* 0x000fea0003800000 */
[----:B------:R-:W-:Y:S01]  /*8c00*/  BSSY B0, `(.L_x_10949) ;  /* 0x0000007000007945 */ /* 0x000fe20003800000 */
.L_x_10950:
[----:B------:R-:W-:Y:S01]  /*8c10*/  VIADD R0, R16, 0x148 ;  /* 0x0000014810007836 */ /* 0x000fe20000000000 */
[----:B------:R-:W-:-:S07]  /*8c20*/  MOV R14, 0x8c40 ;  /* 0x00008c40000e7802 */ /* 0x000fce0000000f00 */
[----:B------:R-:W-:Y:S05]  /*8c30*/  CALL.REL.NOINC `($_ZN7cutlass13device_kernelIN5flash11enable_sm90INS1_16FlashAttnFwdSm90INS1_25CollectiveMainloopFwdSm90ILi2EN4cute5tupleIJNS5_1CILi1EEES8_S8_EEENS6_IJNS7_ILi128EEENS7_ILi96EEENS7_ILi64EEEEEELi256ENS_6half_tEfNS_4arch4Sm90ELb0ELb1ELb1ELb0ELb1ELb0ELb0ELb1ELb0ELb1ELb0ELb0EEENS1_21CollectiveEpilogueFwdINS6_IJSA_NS7_ILi256EEESB_EEES9_SE_SG_Li256ELb0ELb1ELb0ELb0EEENS1_30DynamicPersistentTileSchedulerILi256ELi128ELb0ELb1ELb1EEEEEEEEEvNT_6ParamsE$_ZZN5flash25CollectiveMainloopFwdSm90ILi2EN4cute5tupleIJNS1_1CILi1EEES4_S4_EEENS2_IJNS3_ILi128EEENS3_ILi96EEENS3_ILi64EEEEEELi256EN7cutlass6half_tEfNSA_4arch4Sm90ELb0ELb1ELb1ELb0ELb1ELb0ELb0ELb1ELb0ELb1ELb0ELb0EE3mmaINS_16FlashAttnFwdSm90ISE_NS_21CollectiveEpilogueFwdINS2_IJS6_NS3_ILi256EEES7_EEES5_SB_SD_Li256ELb0ELb1ELb0ELb0EEENS_30DynamicPersistentTileSchedulerILi256ELi128ELb0ELb1ELb1EEEE13SharedStorageENS1_6TensorINS1_11ArrayEngineIfLm128EEENS1_6LayoutINS2_IJNS2_IJNS3_ILi2EEEST_NS3_ILi32EEEEEES4_S4_EEENS2_IJNS2_IJS4_ST_NS3_ILi4EEEEEENS3_ILi0EEESZ_EEEEEEENS_7SoftmaxILi2ELi0EEEEEbRKNSE_6ParamsENSA_13PipelineAsyncILi2EEES19_RNSA_13PipelineStateILj2EEERT0_RT1_iRiRKNS_16SeqlenInfoQKNewKILb0ELb0EEENS2_IJiiiiEEERT_ENKUliT_T0_T1_E_clIZSF_ISO_S12_S14_EbS17_S19_S19_S1C_S1E_S1G_iS1H_S1L_S1M_S1O_EUlRS1P_iE1_NS3_ILb0EEENS3_ILb1EEEEEDaiS1P_S1Q_S1R_) ;  /* 0x00000180002c7944 */ /* 0x000fea0003c00000 */
[C---:B------:R-:W-:Y:S01]  /*8c40*/  ISETP.GT.AND P0, PT, R10.reuse, R11, PT ;  /* 0x0000000b0a00720c */ /* 0x040fe20003f04270 */
[----:B------:R-:W-:-:S12]  /*8c50*/  VIADD R10, R10, 0xffffffff ;  /* 0xffffffff0a0a7836 */ /* 0x000fd80000000000 */
[----:B------:R-:W-:Y:S05]  /*8c60*/  @P0 BRA `(.L_x_10950) ;  /* 0xfffffffc00e80947 */ /* 0x000fea000383ffff */
[----:B------:R-:W-:Y:S05]  /*8c70*/  BSYNC B0 ;  /* 0x0000000000007941 */ /* 0x000fea0003800000 */
.L_x_10949:
[----:B------:R-:W2:Y:S02]  /*8c80*/  LDL R0, [R1+0x50] ;  /* 0x0000500001007983 */ /* 0x000ea40000100800 */
[----:B--2---:R-:W-:-:S07]  /*8c90*/  IMAD.SHL.U32 R0, R0, 0x80, RZ ;  /* 0x0000008000007824 */ /* 0x004fce00078e00ff */
.L_x_10948:
[----:B------:R-:W-:Y:S05]  /*8ca0*/  BSYNC B1 ;  /* 0x0000000000017941 */ /* 0x000fea0003800000 */
.L_x_10947:
        /* <DEDUP_REMOVED lines=26> */
.L_x_10953:
[----:B------:R-:W-:Y:S02]  /*8e50*/  ULDC UR4, c[0x0][0x9e4] ;  /* 0x0002790000047ab9 */ /* 0x000fe40000000800 */
[----:B------:R-:W-:-:S05]  /*8e60*/  IMAD.U32 R5, RZ, RZ, UR4 ;  /* 0x00000004ff057e24 */ /* 0x000fca000f8e00ff */
[----:B------:R-:W-:-:S13]  /*8e70*/  ISETP.NE.AND P0, PT, R5, 0x1, PT ;  /* 0x000000010500780c */ /* 0x000fda0003f05270 */
[----:B------:R-:W0:Y:S02]  /*8e80*/  @P0 LDC.64 R6, c[0x0][0x9e8] ;  /* 0x00027a00ff060b82 */ /* 0x000e240000000a00 */
[----:B0-----:R-:W-:-:S05]  /*8e90*/  @P0 IMAD.HI.U32 R4, R0, R6, RZ ;  /* 0x0000000600040227 */ /* 0x001fca00078e00ff */
[----:B------:R-:W-:-:S07]  /*8ea0*/  @P0 SHF.R.U32.HI R0, RZ, R7, R4 ;  /* 0x00000007ff000219 */ /* 0x000fce0000011604 */
.L_x_10954:
[----:B------:R-:W-:Y:S05]  /*8eb0*/  BSYNC B0 ;  /* 0x0000000000007941 */ /* 0x000fea0003800000 */
.L_x_10952:
[----:B------:R-:W-:-:S05]  /*8ec0*/  IMAD R3, R0, R5, RZ ;  /* 0x0000000500037224 */ /* 0x000fca00078e02ff */
[----:B------:R-:W-:-:S07]  /*8ed0*/  VIMNMX R2, R2, R3, !PT ;  /* 0x0000000302027248 */ /* 0x000fce0007fe0100 */
.L_x_10951:
[----:B------:R-:W-:-:S04]  /*8ee0*/  VIADD R2, R2, 0x5f ;  /* 0x0000005f02027836 */ /* 0x000fc80000000000 */
[----:B------:R-:W-:-:S05]  /*8ef0*/  IMAD.HI R2, R2, 0x2aaaaaab, RZ ;  /* 0x2aaaaaab02027827 */ /* 0x000fca00078e02ff */
[----:B------:R-:W-:-:S04]  /*8f00*/  SHF.R.U32.HI R3, RZ, 0x1f, R2 ;  /* 0x0000001fff037819 */ /* 0x000fc80000011602 */
[----:B------:R-:W-:-:S04]  /*8f10*/  LEA.HI.SX32 R3, R2, R3, 0x1c ;  /* 0x0000000302037211 */ /* 0x000fc800078fe2ff */
[----:B------:R-:W-:-:S04]  /*8f20*/  VIMNMX R11, R3, UR43, !PT ;  /* 0x0000002b030b7c48 */ /* 0x000fc8000ffe0100 */
[----:B------:R-:W-:-:S13]  /*8f30*/  ISETP.GE.AND P0, PT, R10, R11, PT ;  /* 0x0000000b0a00720c */ /* 0x000fda0003f06270 */
[----:B------:R-:W-:Y:S05]  /*8f40*/  @!P0 BRA `(.L_x_10955) ;  /* 0x0000005c00d88947 */ /* 0x000fea0003800000 */
.L_x_10974:
        /* <DEDUP_REMOVED lines=20> */
.L_x_10957:
[----:B------:R-:W-:Y:S05]  /*9090*/  BSYNC B0 ;  /* 0x0000000000007941 */ /* 0x000fea0003800000 */
.L_x_10956:
[----:B------:R-:W2:Y:S01]  /*90a0*/  LDL.64 R6, [R1+0x18] ;  /* 0x0000180001067983 */ /* 0x000ea20000100a00 */
[----:B-----5:R-:W-:Y:S02]  /*90b0*/  SHF.L.U32 R5, R4, 0x1f, RZ ;  /* 0x0000001f04057819 */ /* 0x020fe400000006ff */
[----:B--2---:R-:W-:-:S05]  /*90c0*/  MOV R3, R6 ;  /* 0x0000000600037202 */ /* 0x004fca0000000f00 */
[----:B------:R-:W-:-:S04]  /*90d0*/  IMAD R2, R2, 0x8, R3 ;  /* 0x0000000802027824 */ /* 0x000fc800078e0203 */
[----:B------:R1:W2:Y:S01]  /*90e0*/  SYNCS.PHASECHK.TRANS64.TRYWAIT P0, [R2+URZ], R5 ;  /* 0x00000005020075a7 */ /* 0x0002a2000800017f */
[----:B------:R1:W5:Y:S01]  /*90f0*/  LDL.64 R6, [R1+0x1c0] ;  /* 0x0001c00001067983 */ /* 0x0003620000100a00 */
[----:B------:R-:W-:Y:S04]  /*9100*/  BSSY B0, `(.L_x_10958) ;  /* 0x0000003000007945 */ /* 0x000fe80003800000 */
[----:B------:R-:W-:Y:S05]  /*9110*/  @!P1 BRA `(.L_x_10959) ;  /* 0x0000000000049947 */ /* 0x000fea0003800000 */
[----:B------:R-:W-:Y:S01]  /*9120*/  BPT.TRAP 0x1 ;  /* 0x000000040000795c */ /* 0x000fe20000300000 */
.L_x_10959:
[----:B------:R-:W-:Y:S05]  /*9130*/  BSYNC B0 ;  /* 0x0000000000007941 */ /* 0x000fea0003800000 */
.L_x_10958:
[----:B------:R-:W-:Y:S04]  /*9140*/  BSSY B0, `(.L_x_10960) ;  /* 0x0000006000007945 */ /* 0x000fe80003800000 */
[----:B--2---:R-:W-:Y:S05]  /*9150*/  @P0 BRA `(.L_x_10961) ;  /* 0x0000000000100947 */ /* 0x004fea0003800000 */
[----:B-----5:R-:W-:Y:S01]  /*9160*/  IMAD R6, R6, 0x8, R3 ;  /* 0x0000000806067824 */ /* 0x020fe200078e0203 */
[----:B------:R-:W-:-:S04]  /*9170*/  SHF.L.U32 R7, R7, 0x1f, RZ ;  /* 0x0000001f07077819 */ /* 0x000fc800000006ff */
[----:B------:R-:W2:Y:S02]  /*9180*/  SYNCS.PHASECHK.TRANS64.TRYWAIT P0, [R6+URZ], R7 ;  /* 0x00000007060075a7 */ /* 0x000ea4000800017f */
[----:B--2---:R-:W-:Y:S05]  /*9190*/  @!P0 BRA `(.L_x_10962) ;  /* 0x0000014c00ac8947 */ /* 0x004fea0003800000 */
.L_x_10961:
[----:B------:R-:W-:Y:S05]  /*91a0*/  BSYNC B0 ;  /* 0x0000000000007941 */ /* 0x000fea0003800000 */
.L_x_10960:
[----:B--2--5:R-:W2:Y:S04]  /*91b0*/  LDL R7, [R1+0x1c0] ;  /* 0x0001c00001077983 */ /* 0x024ea80000100800 */
[----:B-1----:R-:W2:Y:S01]  /*91c0*/  LDL.64 R2, [R1+0x78] ;  /* 0x0000780001027983 */ /* 0x002ea20000100a00 */
[----:B------:R-:W-:Y:S05]  /*91d0*/  WARPSYNC.ALL ;  /* 0x0000000000007948 */ /* 0x000fea0003800000 */
[----:B------:R-:W3:Y:S04]  /*91e0*/  LDL.64 R20, [R1+0x70] ;  /* 0x0000700001147983 */ /* 0x000ee80000100a00 */
[----:B0-----:R-:W4:Y:S04]  /*91f0*/  LDL.64 R4, [R1+0x70] ;  /* 0x0000700001047983 */ /* 0x001f280000100a00 */
[----:B------:R-:W4:Y:S01]  /*9200*/  LDL.64 R8, [R1+0x70] ;  /* 0x0000700001087983 */ /* 0x000f220000100a00 */
[----:B--2---:R-:W-:-:S03]  /*9210*/  IMAD R2, R7, 0x300, R2 ;  /* 0x0000030007027824 */ /* 0x004fc600078e0202 */
[----:B------:R-:W2:Y:S01]  /*9220*/  LDL.64 R14, [R1+0x70] ;  /* 0x00007000010e7983 */ /* 0x000ea20000100a00 */
[----:B------:R-:W-:Y:S01]  /*9230*/  R2UR UR7, R3 ;  /* 0x00000000030772ca */ /* 0x000fe200000e0000 */
[----:B------:R-:W-:Y:S01]  /*9240*/  WARPGROUP.ARRIVE ;  /* 0x00000000000079c5 */ /* 0x000fe20000000000 */
[C---:B------:R-:W-:Y:S01]  /*9250*/  R2UR UR6, R2.reuse ;  /* 0x00000000020672ca */ /* 0x040fe200000e0000 */
[----:B------:R-:W-:Y:S01]  /*9260*/  VIADD R6, R2, 0x2 ;  /* 0x0000000202067836 */ /* 0x000fe20000000000 */
[----:B------:R0:W5:Y:S01]  /*9270*/  LDL R13, [R1+0x1c0] ;  /* 0x0001c000010d7983 */ /* 0x0001620000100800 */
[----:B------:R-:W-:-:S03]  /*9280*/  IMAD.MOV.U32 R7, RZ, RZ, R3 ;  /* 0x000000ffff077224 */ /* 0x000fc600078e0003 */
[----:B------:R0:W5:Y:S01]  /*9290*/  LDL R72, [R1+0xc] ;  /* 0x00000c0001487983 */ /* 0x0001620000100800 */
[----:B---3--:R-:W-:Y:S02]  /*92a0*/  R2UR UR4, R20 ;  /* 0x00000000140472ca */ /* 0x008fe400000e0000 */
[----:B------:R-:W-:Y:S01]  /*92b0*/  R2UR UR5, R21 ;  /* 0x00000000150572ca */ /* 0x000fe200000e0000 */
[----:B------:R-:W3:-:S12]  /*92c0*/  LDL R20, [R1] ;  /* 0x0000000001147983 */ /* 0x000ed80000100800 */
[----:B------:R-:W-:Y:S01]  /*92d0*/  HGMMA.64x96x16.F32 R24, gdesc[UR4], RZ, !UPT, gsb0 ;  /* 0x01600000041879f0 */ /* 0x000fe2000c0008ff */
[----:B----4-:R-:W-:Y:S01]  /*92e0*/  VIADD R4, R4, 0x2 ;  /* 0x0000000204047836 */ /* 0x010fe20000000000 */
[----:B------:R-:W-:Y:S02]  /*92f0*/  R2UR UR6, R6 ;  /* 0x00000000060672ca */ /* 0x000fe400000e0000 */
[----:B------:R-:W-:Y:S02]  /*9300*/  R2UR UR7, R7 ;  /* 0x00000000070772ca */ /* 0x000fe400000e0000 */
[----:B------:R-:W-:Y:S02]  /*9310*/  R2UR UR4, R4 ;  /* 0x00000000040472ca */ /* 0x000fe400000e0000 */
[----:B------:R-:W-:Y:S01]  /*9320*/  R2UR UR5, R5 ;  /* 0x00000000050572ca */ /* 0x000fe200000e0000 */
[----:B------:R-:W-:Y:S02]  /*9330*/  VIADD R8, R8, 0x4 ;  /* 0x0000000408087836 */ /* 0x000fe40000000000 */
[----:B------:R-:W-:-:S02]  /*9340*/  VIADD R4, R2, 0x4 ;  /* 0x0000000402047836 */ /* 0x000fc40000000000 */
[----:B------:R-:W-:Y:S01]  /*9350*/  IMAD.MOV.U32 R5, RZ, RZ, R3 ;  /* 0x000000ffff057224 */ /* 0x000fe200078e0003 */
[----:B------:R-:W-:Y:S02]  /*9360*/  WARPGROUP.DEPBAR.LE gsb0, 0x0 ;  /* 0x00008000000079c5 */ /* 0x000fe40000010000 */
[----:B------:R-:W-:-:S06]  /*9370*/  WARPGROUP.ARRIVE ;  /* 0x00000000000079c5 */ /* 0x000fcc0000000000 */
[----:B------:R-:W-:Y:S01]  /*9380*/  HGMMA.64x96x16.F32 R24, gdesc[UR4], R24, gsb0 ;  /* 0x01600000041879f0 */ /* 0x000fe20008000818 */
[----:B------:R-:W-:Y:S02]  /*9390*/  R2UR UR6, R4 ;  /* 0x00000000040672ca */ /* 0x000fe400000e0000 */
[----:B------:R-:W-:Y:S02]  /*93a0*/  R2UR UR7, R5 ;  /* 0x00000000050772ca */ /* 0x000fe400000e0000 */
[----:B------:R-:W-:Y:S02]  /*93b0*/  R2UR UR4, R8 ;  /* 0x00000000080472ca */ /* 0x000fe400000e0000 */
[----:B------:R-:W-:Y:S01]  /*93c0*/  R2UR UR5, R9 ;  /* 0x00000000090572ca */ /* 0x000fe200000e0000 */
[----:B------:R-:W-:Y:S02]  /*93d0*/  VIADD R2, R2, 0x6 ;  /* 0x0000000602027836 */ /* 0x000fe40000000000 */
[----:B--2---:R-:W-:Y:S01]  /*93e0*/  VIADD R14, R14, 0x6 ;  /* 0x000000060e0e7836 */ /* 0x004fe20000000000 */
        /* <DEDUP_REMOVED lines=9> */
[----:B------:R0:W-:Y:S04]  /*9480*/  STL [R1+0x60], R0 ;  /* 0x0000600001007387 */ /* 0x0001e80000100800 */
[----:B------:R0:W-:Y:S01]  /*9490*/  STL [R1+0x60], R0 ;  /* 0x0000600001007387 */ /* 0x0001e20000100800 */
[----:B------:R-:W-:-:S02]  /*94a0*/  WARPGROUP.DEPBAR.LE gsb0, 0x0 ;  /* 0x00008000000079c5 */ /* 0x000fc40000010000 */
[----:B------:R-:W-:-:S06]  /*94b0*/  WARPGROUP.ARRIVE ;  /* 0x00000000000079c5 */ /* 0x000fcc0000000000 */
[----:B------:R-:W-:Y:S01]  /*94c0*/  HGMMA.64x96x16.F32 R24, gdesc[UR4], R24, gsb0 ;  /* 0x01600000041879f0 */ /* 0x000fe20008000818 */
[----:B------:R0:W-:Y:S01]  /*94d0*/  STL [R1+0x60], R0 ;  /* 0x0000600001007387 */ /* 0x0001e20000100800 */
[----:B---3--:R-:W-:-:S03]  /*94e0*/  LOP3.LUT R20, R20, 0x1, RZ, 0xfc, !PT ;  /* 0x0000000114147812 */ /* 0x008fc600078efcff */
[----:B------:R0:W-:Y:S01]  /*94f0*/  STL [R1+0x60], R0 ;  /* 0x0000600001007387 */ /* 0x0001e20000100800 */
[----:B------:R-:W-:Y:S01]  /*9500*/  ISETP.NE.AND P0, PT, R20, 0x3, PT ;  /* 0x000000031400780c */ /* 0x000fe20003f05270 */
[----:B------:R-:W-:Y:S01]  /*9510*/  BSSY B0, `(.L_x_10963) ;  /* 0x0000005000007945 */ /* 0x000fe20003800000 */
[----:B------:R-:W-:Y:S02]  /*9520*/  WARPGROUP.DEPBAR.LE gsb0, 0x0 ;  /* 0x00008000000079c5 */ /* 0x000fe40000010000 */
[----:B------:R0:W-:Y:S09]  /*9530*/  BAR.ARV R203, 0x100 ;  /* 0x000400cb0000751d */ /* 0x0001f20000002000 */
[----:B0-----:R-:W-:Y:S05]  /*9540*/  @!P0 BRA `(.L_x_10964) ;  /* 0x0000000000048947 */ /* 0x001fea0003800000 */
[----:B------:R-:W-:Y:S01]  /*9550*/  BPT.TRAP 0x1 ;  /* 0x000000040000795c */ /* 0x000fe20000300000 */
.L_x_10964:
[----:B------:R-:W-:Y:S05]  /*9560*/  BSYNC B0 ;  /* 0x0000000000007941 */ /* 0x000fea0003800000 */
.L_x_10963:
        /* <DEDUP_REMOVED lines=32> */
[----:B------:R-:W4:Y:S04]  /*9770*/  LDL R193, [R1+0x28] ;  /* 0x0000280001c17983 */ /* 0x000f280000100800 */
[----:B--2---:R-:W2:Y:S02]  /*9780*/  LD.E R2, desc[UR36][R2.64] ;  /* 0x0000002402027980 */ /* 0x004ea4000c101900 */
[-C--:B--2---:R-:W-:Y:S01]  /*9790*/  FMUL.FTZ R9, R24, R2.reuse ;  /* 0x0000000218097220 */ /* 0x084fe20000410000 */
[-C--:B0-----:R-:W-:Y:S01]  /*97a0*/  FMUL.FTZ R13, R25, R2.reuse ;  /* 0x00000002190d7220 */ /* 0x081fe20000410000 */
[----:B------:R-:W-:-:S04]  /*97b0*/  FMUL.FTZ R15, R28, R2 ;  /* 0x000000021c0f7220 */ /* 0x000fc80000410000 */
[----:B------:R-:W3:Y:S01]  /*97c0*/  MUFU.TANH R9, R9 ;  /* 0x0000000900097308 */ /* 0x000ee20000002400 */
[-C--:B------:R-:W-:Y:S01]  /*97d0*/  FMUL.FTZ R78, R29, R2.reuse ;  /* 0x000000021d4e7220 */ /* 0x080fe20000410000 */
[----:B------:R-:W-:-:S06]  /*97e0*/  FMUL.FTZ R80, R32, R2 ;  /* 0x0000000220507220 */ /* 0x000fcc0000410000 */
[----:B------:R-:W0:Y:S01]  /*97f0*/  MUFU.TANH R13, R13 ;  /* 0x0000000d000d7308 */ /* 0x000e220000002400 */
[----:B------:R-:W-:-:S07]  /*9800*/  FMUL.FTZ R82, R33, R2 ;  /* 0x0000000221527220 */ /* 0x000fce0000410000 */
[----:B------:R-:W1:Y:S01]  /*9810*/  MUFU.TANH R15, R15 ;  /* 0x0000000f000f7308 */ /* 0x000e620000002400 */
[----:B---3--:R-:W-:Y:S01]  /*9820*/  FMNMX.FTZ R8, R9, R4, !PT ;  /* 0x0000000409087209 */ /* 0x008fe20007810000 */
[----:B------:R-:W-:-:S06]  /*9830*/  FMUL.FTZ R84, R36, R2 ;  /* 0x0000000224547220 */ /* 0x000fcc0000410000 */
[----:B------:R-:W2:Y:S01]  /*9840*/  MUFU.TANH R78, R78 ;  /* 0x0000004e004e7308 */ /* 0x000ea20000002400 */
[----:B0-----:R-:W-:Y:S01]  /*9850*/  FMNMX.FTZ R8, R13, R8, !PT ;  /* 0x000000080d087209 */ /* 0x001fe20007810000 */
[----:B------:R-:W-:-:S06]  /*9860*/  FMUL.FTZ R86, R37, R2 ;  /* 0x0000000225567220 */ /* 0x000fcc0000410000 */
[----:B------:R-:W0:Y:S01]  /*9870*/  MUFU.TANH R80, R80 ;  /* 0x0000005000507308 */ /* 0x000e220000002400 */
[----:B------:R-:W-:Y:S01]  /*9880*/  FMUL.FTZ R36, R38, R2 ;  /* 0x0000000226247220 */ /* 0x000fe20000410000 */
[----:B-1----:R-:W-:-:S06]  /*9890*/  FMNMX.FTZ R3, R15, R8, !PT ;  /* 0x000000080f037209 */ /* 0x002fcc0007810000 */
[----:B------:R-:W1:Y:S01]  /*98a0*/  MUFU.TANH R82, R82 ;  /* 0x0000005200527308 */ /* 0x000e620000002400 */
[----:B------:R-:W-:Y:S01]  /*98b0*/  FMUL.FTZ R38, R40, R2 ;  /* 0x0000000228267220 */ /* 0x000fe20000410000 */
[----:B--2---:R-:W-:-:S06]  /*98c0*/  FMNMX.FTZ R3, R78, R3, !PT ;  /* 0x000000034e037209 */ /* 0x004fcc0007810000 */
[----:B------:R-:W2:Y:S01]  /*98d0*/  MUFU.TANH R84, R84 ;  /* 0x0000005400547308 */ /* 0x000ea20000002400 */
[----:B------:R-:W-:Y:S01]  /*98e0*/  FMUL.FTZ R40, R41, R2 ;  /* 0x0000000229287220 */ /* 0x000fe20000410000 */
[----:B0-----:R-:W-:-:S06]  /*98f0*/  FMNMX.FTZ R3, R80, R3, !PT ;  /* 0x0000000350037209 */ /* 0x001fcc0007810000 */
[----:B------:R-:W0:Y:S01]  /*9900*/  MUFU.TANH R86, R86 ;  /* 0x0000005600567308 */ /* 0x000e220000002400 */
[----:B------:R-:W-:Y:S01]  /*9910*/  FMUL.FTZ R44, R44, R2 ;  /* 0x000000022c2c7220 */ /* 0x000fe20000410000 */
[----:B-1----:R-:W-:-:S06]  /*9920*/  FMNMX.FTZ R3, R82, R3, !PT ;  /* 0x0000000352037209 */ /* 0x002fcc0007810000 */
[----:B------:R-:W1:Y:S01]  /*9930*/  MUFU.TANH R38, R38 ;  /* 0x0000002600267308 */ /* 0x000e620000002400 */
[-C--:B------:R-:W-:Y:S01]  /*9940*/  FMUL.FTZ R88, R45, R2.reuse ;  /* 0x000000022d587220 */ /* 0x080fe20000410000 */
[-C--:B------:R-:W-:Y:S01]  /*9950*/  FMUL.FTZ R6, R26, R2.reuse ;  /* 0x000000021a067220 */ /* 0x080fe20000410000 */
[----:B------:R-:W-:-:S05]  /*9960*/  FMUL.FTZ R26, R46, R2 ;  /* 0x000000022e1a7220 */ /* 0x000fca0000410000 */
[----:B------:R-:W3:Y:S01]  /*9970*/  MUFU.TANH R40, R40 ;  /* 0x0000002800287308 */ /* 0x000ee20000002400 */
[----:B--2---:R-:W-:Y:S01]  /*9980*/  FMNMX.FTZ R3, R84, R3, !PT ;  /* 0x0000000354037209 */ /* 0x004fe20007810000 */
[----:B------:R-:W-:-:S06]  /*9990*/  FMUL.FTZ R46, R48, R2 ;  /* 0x00000002302e7220 */ /* 0x000fcc0000410000 */
[----:B------:R-:W2:Y:S01]  /*99a0*/  MUFU.TANH R44, R44 ;  /* 0x0000002c002c7308 */ /* 0x000ea20000002400 */
[----:B0-----:R-:W-:Y:S01]  /*99b0*/  FMNMX.FTZ R3, R86, R3, !PT ;  /* 0x0000000356037209 */ /* 0x001fe20007810000 */
[----:B------:R-:W-:-:S06]  /*99c0*/  FMUL.FTZ R48, R49, R2 ;  /* 0x0000000231307220 */ /* 0x000fcc0000410000 */
[----:B------:R-:W0:Y:S01]  /*99d0*/  MUFU.TANH R88, R88 ;  /* 0x0000005800587308 */ /* 0x000e220000002400 */
[----:B-1----:R-:W-:Y:S01]  /*99e0*/  FMNMX.FTZ R3, R38, R3, !PT ;  /* 0x0000000326037209 */ /* 0x002fe20007810000 */
[----:B------:R-:W-:-:S06]  /*99f0*/  FMUL.FTZ R52, R52, R2 ;  /* 0x0000000234347220 */ /* 0x000fcc0000410000 */
[----:B------:R-:W1:Y:S01]  /*9a00*/  MUFU.TANH R46, R46 ;  /* 0x0000002e002e7308 */ /* 0x000e620000002400 */
[----:B---3--:R-:W-:Y:S01]  /*9a10*/  FMNMX.FTZ R3, R40, R3, !PT ;  /* 0x0000000328037209 */ /* 0x008fe20007810000 */
[-C--:B------:R-:W-:Y:S01]  /*9a20*/  FMUL.FTZ R7, R27, R2.reuse ;  /* 0x000000021b077220 */ /* 0x080fe20000410000 */
[----:B------:R-:W-:-:S05]  /*9a30*/  FMUL.FTZ R53, R53, R2 ;  /* 0x0000000235357220 */ /* 0x000fca0000410000 */
[----:B------:R-:W3:Y:S01]  /*9a40*/  MUFU.TANH R48, R48 ;  /* 0x0000003000307308 */ /* 0x000ee20000002400 */
[----:B--2---:R-:W-:Y:S01]  /*9a50*/  FMNMX.FTZ R3, R44, R3, !PT ;  /* 0x000000032c037209 */ /* 0x004fe20007810000 */
[-C--:B------:R-:W-:Y:S01]  /*9a60*/  FMUL.FTZ R76, R30, R2.reuse ;  /* 0x000000021e4c7220 */ /* 0x080fe20000410000 */
[----:B------:R-:W-:-:S05]  /*9a70*/  FMUL.FTZ R56, R56, R2 ;  /* 0x0000000238387220 */ /* 0x000fca0000410000 */
[----:B------:R-:W2:Y:S01]  /*9a80*/  MUFU.TANH R6, R6 ;  /* 0x0000000600067308 */ /* 0x000ea20000002400 */
[----:B0-----:R-:W-:Y:S01]  /*9a90*/  FMNMX.FTZ R3, R88, R3, !PT ;  /* 0x0000000358037209 */ /* 0x001fe20007810000 */
[----:B------:R-:W-:-:S06]  /*9aa0*/  FMUL.FTZ R150, R31, R2 ;  /* 0x000000021f967220 */ /* 0x000fcc0000410000 */
[----:B------:R-:W0:Y:S01]  /*9ab0*/  MUFU.TANH R52, R52 ;  /* 0x0000003400347308 */ /* 0x000e220000002400 */
[----:B------:R-:W-:Y:S01]  /*9ac0*/  FMUL.FTZ R57, R57, R2 ;  /* 0x0000000239397220 */ /* 0x000fe20000410000 */
[----:B-1----:R-:W-:-:S06]  /*9ad0*/  FMNMX.FTZ R3, R46, R3, !PT ;  /* 0x000000032e037209 */ /* 0x002fcc0007810000 */
[----:B------:R-:W1:Y:S01]  /*9ae0*/  MUFU.TANH R7, R7 ;  /* 0x0000000700077308 */ /* 0x000e620000002400 */
[-C--:B------:R-:W-:Y:S01]  /*9af0*/  FMUL.FTZ R72, R34, R2.reuse ;  /* 0x0000000222487220 */ /* 0x080fe20000410000 */
[----:B------:R-:W-:-:S06]  /*9b00*/  FMUL.FTZ R60, R60, R2 ;  /* 0x000000023c3c7220 */ /* 0x000fcc0000410000 */
[----:B------:R-:W4:Y:S01]  /*9b10*/  MUFU.TANH R166, R53 ;  /* 0x0000003500a67308 */ /* 0x000f220000002400 */
[----:B------:R-:W-:Y:S01]  /*9b20*/  FMUL.FTZ R24, R50, R2 ;  /* 0x0000000232187220 */ /* 0x000fe20000410000 */
[----:B---3--:R-:W-:-:S06]  /*9b30*/  FMNMX.FTZ R3, R48, R3, !PT ;  /* 0x0000000330037209 */ /* 0x008fcc0007810000 */
[----:B------:R-:W3:Y:S01]  /*9b40*/  MUFU.TANH R76, R76 ;  /* 0x0000004c004c7308 */ /* 0x000ee20000002400 */
[----:B------:R-:W-:-:S07]  /*9b50*/  FMUL.FTZ R28, R35, R2 ;  /* 0x00000002231c7220 */ /* 0x000fce0000410000 */
[----:B------:R-:W3:Y:S01]  /*9b60*/  MUFU.TANH R56, R56 ;  /* 0x0000003800387308 */ /* 0x000ee20000002400 */
[----:B------:R-:W-:Y:S01]  /*9b70*/  FMUL.FTZ R61, R61, R2 ;  /* 0x000000023d3d7220 */ /* 0x000fe20000410000 */
[----:B--2---:R-:W-:-:S06]  /*9b80*/  FMNMX.FTZ R8, R6, R5, !PT ;  /* 0x0000000506087209 */ /* 0x004fcc0007810000 */
[----:B------:R-:W2:Y:S01]  /*9b90*/  MUFU.TANH R150, R150 ;  /* 0x0000009600967308 */ /* 0x000ea20000002400 */
[----:B0-----:R-:W-:Y:S01]  /*9ba0*/  FMNMX.FTZ R21, R52, R3, !PT ;  /* 0x0000000334157209 */ /* 0x001fe20007810000 */
[----:B------:R-:W-:-:S06]  /*9bb0*/  FMUL.FTZ R34, R42, R2 ;  /* 0x000000022a227220 */ /* 0x000fcc0000410000 */
[----:B------:R-:W0:Y:S01]  /*9bc0*/  MUFU.TANH R50, R57 ;  /* 0x0000003900327308 */ /* 0x000e220000002400 */
[-C--:B------:R-:W-:Y:S01]  /*9bd0*/  FMUL.FTZ R64, R64, R2.reuse ;  /* 0x0000000240407220 */ /* 0x080fe20000410000 */
[----:B------:R-:W-:Y:S01]  /*9be0*/  FMUL.FTZ R42, R54, R2 ;  /* 0x00000002362a7220 */ /* 0x000fe20000410000 */
[----:B-1----:R-:W-:-:S05]  /*9bf0*/  FMNMX.FTZ R3, R7, R8, !PT ;  /* 0x0000000807037209 */ /* 0x002fca0007810000 */
[----:B------:R-:W1:Y:S01]  /*9c00*/  MUFU.TANH R72, R72 ;  /* 0x0000004800487308 */ /* 0x000e620000002400 */
[----:B----4-:R-:W-:Y:S01]  /*9c10*/  FMNMX.FTZ R21, R166, R21, !PT ;  /* 0x00000015a6157209 */ /* 0x010fe20007810000 */
[----:B------:R-:W-:-:S06]  /*9c20*/  FMUL.FTZ R148, R39, R2 ;  /* 0x0000000227947220 */ /* 0x000fcc0000410000 */
[----:B------:R-:W4:Y:S01]  /*9c30*/  MUFU.TANH R60, R60 ;  /* 0x0000003c003c7308 */ /* 0x000f220000002400 */
[----:B------:R-:W-:Y:S01]  /*9c40*/  FMUL.FTZ R65, R65, R2 ;  /* 0x0000000241417220 */ /* 0x000fe20000410000 */
[----:B---3--:R-:W-:-:S06]  /*9c50*/  FMNMX.FTZ R3, R76, R3, !PT ;  /* 0x000000034c037209 */ /* 0x008fcc0007810000 */
[----:B------:R-:W3:Y:S01]  /*9c60*/  MUFU.TANH R28, R28 ;  /* 0x0000001c001c7308 */ /* 0x000ee20000002400 */
[----:B------:R-:W-:Y:S01]  /*9c70*/  FMNMX.FTZ R21, R56, R21, !PT ;  /* 0x0000001538157209 */ /* 0x000fe20007810000 */
[----:B------:R-:W-:-:S06]  /*9c80*/  FMUL.FTZ R68, R68, R2 ;  /* 0x0000000244447220 */ /* 0x000fcc0000410000 */
[----:B------:R-:W3:Y:S01]  /*9c90*/  MUFU.TANH R54, R61 ;  /* 0x0000003d00367308 */ /* 0x000ee20000002400 */
[----:B------:R-:W-:Y:S01]  /*9ca0*/  FMUL.FTZ R169, R58, R2 ;  /* 0x000000023aa97220 */ /* 0x000fe20000410000 */
[----:B--2---:R-:W-:-:S06]  /*9cb0*/  FMNMX.FTZ R3, R150, R3, !PT ;  /* 0x0000000396037209 */ /* 0x004fcc0007810000 */
[----:B------:R-:W2:Y:S01]  /*9cc0*/  MUFU.TANH R36, R36 ;  /* 0x0000002400247308 */ /* 0x000ea20000002400 */
[----:B0-----:R-:W-:Y:S01]  /*9cd0*/  FMNMX.FTZ R21, R50, R21, !PT ;  /* 0x0000001532157209 */ /* 0x001fe20007810000 */
[----:B------:R-:W-:-:S06]  /*9ce0*/  FMUL.FTZ R32, R43, R2 ;  /* 0x000000022b207220 */ /* 0x000fcc0000410000 */
[----:B------:R-:W0:Y:S01]  /*9cf0*/  MUFU.TANH R64, R64 ;  /* 0x0000004000407308 */ /* 0x000e220000002400 */
[----:B------:R-:W-:Y:S01]  /*9d00*/  FMUL.FTZ R69, R69, R2 ;  /* 0x0000000245457220 */ /* 0x000fe20000410000 */
[----:B-1----:R-:W-:-:S06]  /*9d10*/  FMNMX.FTZ R3, R72, R3, !PT ;  /* 0x0000000348037209 */ /* 0x002fcc0007810000 */
[----:B------:R-:W1:Y:S01]  /*9d20*/  MUFU.TANH R148, R148 ;  /* 0x0000009400947308 */ /* 0x000e620000002400 */
[----:B----4-:R-:W-:-:S07]  /*9d30*/  FMNMX.FTZ R21, R60, R21, !PT ;  /* 0x000000153c157209 */ /* 0x010fce0007810000 */
[----:B------:R-:W4:Y:S01]  /*9d40*/  MUFU.TANH R58, R65 ;  /* 0x00000041003a7308 */ /* 0x000f220000002400 */
[----:B---3--:R-:W-:Y:S01]  /*9d50*/  FMNMX.FTZ R3, R28, R3, !PT ;  /* 0x000000031c037209 */ /* 0x008fe20007810000 */
[----:B------:R-:W-:Y:S01]  /*9d60*/  FMUL.FTZ R146, R47, R2 ;  /* 0x000000022f927220 */ /* 0x000fe20000410000 */
[----:B------:R-:W-:-:S05]  /*9d70*/  FMNMX.FTZ R21, R54, R21, !PT ;  /* 0x0000001536157209 */ /* 0x000fca0007810000 */
[----:B------:R-:W3:Y:S08]  /*9d80*/  MUFU.TANH R34, R34 ;  /* 0x0000002200227308 */ /* 0x000ef00000002400 */
[----:B------:R-:W3:Y:S01]  /*9d90*/  MUFU.TANH R68, R68 ;  /* 0x0000004400447308 */ /* 0x000ee20000002400 */
[----:B--2---:R-:W-:Y:S02]  /*9da0*/  FMNMX.FTZ R3, R36, R3, !PT ;  /* 0x0000000324037209 */ /* 0x004fe40007810000 */
[----:B0-----:R-:W-:-:S05]  /*9db0*/  FMNMX.FTZ R21, R64, R21, !PT ;  /* 0x0000001540157209 */ /* 0x001fca0007810000 */
[----:B------:R-:W0:Y:S08]  /*9dc0*/  MUFU.TANH R32, R32 ;  /* 0x0000002000207308 */ /* 0x000e300000002400 */
[----:B------:R-:W2:Y:S01]  /*9dd0*/  MUFU.TANH R90, R69 ;  /* 0x00000045005a7308 */ /* 0x000ea20000002400 */
[----:B-1----:R-:W-:Y:S01]  /*9de0*/  FMNMX.FTZ R3, R148, R3, !PT ;  /* 0x0000000394037209 */ /* 0x002fe20007810000 */
[----:B------:R-:W-:Y:S01]  /*9df0*/  FMUL.FTZ R30, R51, R2 ;  /* 0x00000002331e7220 */ /* 0x000fe20000410000 */
[----:B----4-:R-:W-:-:S05]  /*9e00*/  FMNMX.FTZ R21, R58, R21, !PT ;  /* 0x000000153a157209 */ /* 0x010fca0007810000 */
[----:B------:R-:W1:Y:S01]  /*9e10*/  MUFU.TANH R26, R26 ;  /* 0x0000001a001a7308 */ /* 0x000e620000002400 */
[----:B---3--:R-:W-:Y:S02]  /*9e20*/  FMNMX.FTZ R3, R34, R3, !PT ;  /* 0x0000000322037209 */ /* 0x008fe40007810000 */
[----:B------:R-:W-:-:S05]  /*9e30*/  FMNMX.FTZ R21, R68, R21, !PT ;  /* 0x0000001544157209 */ /* 0x000fca0007810000 */
[----:B------:R-:W3:Y:S01]  /*9e40*/  MUFU.TANH R146, R146 ;  /* 0x0000009200927308 */ /* 0x000ee20000002400 */
[----:B0-----:R-:W-:Y:S01]  /*9e50*/  FMNMX.FTZ R3, R32, R3, !PT ;  /* 0x0000000320037209 */ /* 0x001fe20007810000 */
[----:B------:R-:W-:Y:S01]  /*9e60*/  FMUL.FTZ R142, R55, R2 ;  /* 0x00000002378e7220 */ /* 0x000fe20000410000 */
[----:B--2---:R-:W-:-:S05]  /*9e70*/  FMNMX.FTZ R20, R90, R21, !PT ;  /* 0x000000155a147209 */ /* 0x004fca0007810000 */
[----:B------:R-:W0:Y:S01]  /*9e80*/  MUFU.TANH R24, R24 ;  /* 0x0000001800187308 */ /* 0x000e220000002400 */
[----:B-1----:R-:W-:Y:S01]  /*9e90*/  FMNMX.FTZ R3, R26, R3, !PT ;  /* 0x000000031a037209 */ /* 0x002fe20007810000 */
[----:B------:R-:W1:Y:S06]  /*9ea0*/  SHFL.BFLY PT, R21, R20, 0x2, 0x1f ;  /* 0x0c401f0014157f89 */ /* 0x000e6c00000e0000 */
[----:B------:R-:W2:Y:S01]  /*9eb0*/  MUFU.TANH R30, R30 ;  /* 0x0000001e001e7308 */ /* 0x000ea20000002400 */
[----:B---3--:R-:W-:-:S07]  /*9ec0*/  FMNMX.FTZ R3, R146, R3, !PT ;  /* 0x0000000392037209 */ /* 0x008fce0007810000 */
[----:B------:R-:W3:Y:S01]  /*9ed0*/  MUFU.TANH R42, R42 ;  /* 0x0000002a002a7308 */ /* 0x000ee20000002400 */
[----:B------:R-:W-:Y:S01]  /*9ee0*/  FMUL.FTZ R140, R59, R2 ;  /* 0x000000023b8c7220 */ /* 0x000fe20000410000 */
[----:B0-----:R-:W-:-:S06]  /*9ef0*/  FMNMX.FTZ R3, R24, R3, !PT ;  /* 0x0000000318037209 */ /* 0x001fcc0007810000 */
[----:B------:R-:W0:Y:S01]  /*9f00*/  MUFU.TANH R142, R142 ;  /* 0x0000008e008e7308 */ /* 0x000e220000002400 */
[----:B------:R-:W-:Y:S01]  /*9f10*/  FMUL.FTZ R171, R62, R2 ;  /* 0x000000023eab7220 */ /* 0x000fe20000410000 */
[----:B--2---:R-:W-:-:S06]  /*9f20*/  FMNMX.FTZ R3, R30, R3, !PT ;  /* 0x000000031e037209 */ /* 0x004fcc0007810000 */
[----:B------:R-:W2:Y:S01]  /*9f30*/  MUFU.TANH R169, R169 ;  /* 0x000000a900a97308 */ /* 0x000ea20000002400 */
[-C--:B------:R-:W-:Y:S01]  /*9f40*/  FMUL.FTZ R69, R63, R2.reuse ;  /* 0x000000023f457220 */ /* 0x080fe20000410000 */
[----:B---3--:R-:W-:Y:S01]  /*9f50*/  FMNMX.FTZ R3, R42, R3, !PT ;  /* 0x000000032a037209 */ /* 0x008fe20007810000 */
[-C--:B------:R-:W-:Y:S01]  /*9f60*/  FMUL.FTZ R73, R66, R2.reuse ;  /* 0x0000000242497220 */ /* 0x080fe20000410000 */
[-C--:B------:R-:W-:Y:S01]  /*9f70*/  FMUL.FTZ R75, R67, R2.reuse ;  /* 0x00000002434b7220 */ /* 0x080fe20000410000 */
[----:B-1----:R-:W-:Y:S01]  /*9f80*/  FMNMX.FTZ R14, R20, R21, !PT ;  /* 0x00000015140e7209 */ /* 0x002fe20007810000 */
[-C--:B------:R-:W-:Y:S01]  /*9f90*/  FMUL.FTZ R77, R70, R2.reuse ;  /* 0x00000002464d7220 */ /* 0x080fe20000410000 */
[----:B------:R-:W-:Y:S01]  /*9fa0*/  FMUL.FTZ R79, R71, R2 ;  /* 0x00000002474f7220 */ /* 0x000fe20000410000 */
[----:B------:R-:W1:Y:S01]  /*9fb0*/  MUFU.TANH R140, R140 ;  /* 0x0000008c008c7308 */ /* 0x000e620000002400 */
[----:B0-----:R-:W-:Y:S01]  /*9fc0*/  FMNMX.FTZ R8, R142, R3, !PT ;  /* 0x000000038e087209 */ /* 0x001fe20007810000 */
[----:B------:R-:W3:Y:S04]  /*9fd0*/  LDL.64 R62, [R1+0x238] ;  /* 0x00023800013e7983 */ /* 0x000ee80000100a00 */
[----:B------:R-:W4:Y:S02]  /*9fe0*/  LDL.64 R66, [R1+0x258] ;  /* 0x0002580001427983 */ /* 0x000f240000100a00 */
[----:B------:R-:W0:Y:S01]  /*9ff0*/  MUFU.TANH R171, R171 ;  /* 0x000000ab00ab7308 */ /* 0x000e220000002400 */
[----:B--2---:R-:W-:-:S07]  /*a000*/  FMNMX.FTZ R3, R169, R8, !PT ;  /* 0x00000008a9037209 */ /* 0x004fce0007810000 */
[----:B------:R-:W2:Y:S01]  /*a010*/  MUFU.TANH R69, R69 ;  /* 0x0000004500457308 */ /* 0x000ea20000002400 */
[----:B-1----:R-:W-:-:S07]  /*a020*/  FMNMX.FTZ R8, R140, R3, !PT ;  /* 0x000000038c087209 */ /* 0x002fce0007810000 */
[----:B------:R-:W1:Y:S01]  /*a030*/  MUFU.TANH R73, R73 ;  /* 0x0000004900497308 */ /* 0x000e620000002400 */
[----:B------:R-:W1:Y:S01]  /*a040*/  SHFL.BFLY PT, R3, R14, 0x1, 0x1f ;  /* 0x0c201f000e037f89 */ /* 0x000e6200000e0000 */
[----:B0-----:R-:W-:-:S06]  /*a050*/  FMNMX.FTZ R8, R171, R8, !PT ;  /* 0x00000008ab087209 */ /* 0x001fcc0007810000 */
[----:B------:R-:W0:Y:S01]  /*a060*/  MUFU.TANH R75, R75 ;  /* 0x0000004b004b7308 */ /* 0x000e220000002400 */
[----:B--2---:R-:W-:-:S07]  /*a070*/  FMNMX.FTZ R8, R69, R8, !PT ;  /* 0x0000000845087209 */ /* 0x004fce0007810000 */
[----:B------:R-:W2:Y:S01]  /*a080*/  MUFU.TANH R77, R77 ;  /* 0x0000004d004d7308 */ /* 0x000ea20000002400 */
[----:B-1----:R-:W-:-:S07]  /*a090*/  FMNMX.FTZ R8, R73, R8, !PT ;  /* 0x0000000849087209 */ /* 0x002fce0007810000 */
[----:B------:R-:W1:Y:S01]  /*a0a0*/  MUFU.TANH R79, R79 ;  /* 0x0000004f004f7308 */ /* 0x000e620000002400 */
[----:B0-----:R-:W-:-:S04]  /*a0b0*/  FMNMX.FTZ R8, R75, R8, !PT ;  /* 0x000000084b087209 */ /* 0x001fc80007810000 */
[----:B--2---:R-:W-:-:S04]  /*a0c0*/  FMNMX.FTZ R8, R77, R8, !PT ;  /* 0x000000084d087209 */ /* 0x004fc80007810000 */
[----:B-1----:R-:W-:Y:S02]  /*a0d0*/  FMNMX.FTZ R21, R79, R8, !PT ;  /* 0x000000084f157209 */ /* 0x002fe40007810000 */
[----:B------:R-:W-:Y:S02]  /*a0e0*/  FMNMX.FTZ R8, R14, R3, !PT ;  /* 0x000000030e087209 */ /* 0x000fe40007810000 */
[----:B------:R-:W2:Y:S04]  /*a0f0*/  LDL.64 R2, [R1+0x3f0] ;  /* 0x0003f00001027983 */ /* 0x000ea80000100a00 */
[----:B------:R0:W-:Y:S04]  /*a100*/  STL.64 [R1+0x3e0], R20 ;  /* 0x0003e01401007387 */ /* 0x0001e80000100a00 */
[----:B------:R-:W-:Y:S04]  /*a110*/  STL [R1+0x3e0], R8 ;  /* 0x0003e00801007387 */ /* 0x000fe80000100800 */
[----:B------:R-:W3:Y:S04]  /*a120*/  LDL R27, [R1+0x3e0] ;  /* 0x0003e000011b7983 */ /* 0x000ee80000100800 */
[----:B------:R-:W4:Y:S04]  /*a130*/  LDL R14, [R1+0x3e4] ;  /* 0x0003e400010e7983 */ /* 0x000f280000100800 */
[----:B0-----:R-:W2:Y:S01]  /*a140*/  LDL.64 R20, [R1+0x2e0] ;  /* 0x0002e00001147983 */ /* 0x001ea20000100a00 */
[----:B---3--:R-:W-:Y:S01]  /*a150*/  FADD.FTZ R25, R4, -R27 ;  /* 0x8000001b04197221 */ /* 0x008fe20000010000 */
[----:B------:R-:W-:-:S04]  /*a160*/  FMUL.FTZ R27, R74, R27 ;  /* 0x0000001b4a1b7220 */ /* 0x000fc80000410000 */
[--C-:B------:R-:W-:Y:S02]  /*a170*/  FFMA.FTZ R152, R9, R74, -R27.reuse ;  /* 0x0000004a09987223 */ /* 0x100fe4000001081b */
[----:B----4-:R-:W0:Y:S02]  /*a180*/  SHFL.BFLY PT, R9, R14, 0x2, 0x1f ;  /* 0x0c401f000e097f89 */ /* 0x010e2400000e0000 */
[----:B0-----:R-:W-:Y:S01]  /*a190*/  FMNMX.FTZ R4, R9, R14, !PT ;  /* 0x0000000e09047209 */ /* 0x001fe20007810000 */
[-C--:B------:R-:W-:Y:S01]  /*a1a0*/  FMUL.FTZ R25, R25, R74.reuse ;  /* 0x0000004a19197220 */ /* 0x080fe20000410000 */
[----:B------:R-:W-:Y:S01]  /*a1b0*/  MUFU.EX2 R152, R152 ;  /* 0x0000009800987308 */ /* 0x000fe20000000800 */
[-CC-:B------:R-:W-:Y:S01]  /*a1c0*/  FFMA.FTZ R156, R13, R74.reuse, -R27.reuse ;  /* 0x0000004a0d9c7223 */ /* 0x180fe2000001081b */
[-CC-:B------:R-:W-:Y:S01]  /*a1d0*/  FFMA.FTZ R154, R15, R74.reuse, -R27.reuse ;  /* 0x0000004a0f9a7223 */ /* 0x180fe2000001081b */
[----:B------:R-:W0:Y:S01]  /*a1e0*/  SHFL.BFLY PT, R205, R4, 0x1, 0x1f ;  /* 0x0c201f0004cd7f89 */ /* 0x000e2200000e0000 */
        /* <DEDUP_REMOVED lines=23> */
[----:B0-----:R-:W-:Y:S01]  /*a360*/  FMNMX.FTZ R205, R4, R205, !PT ;  /* 0x000000cd04cd7209 */ /* 0x001fe20007810000 */
[----:B------:R-:W-:Y:S01]  /*a370*/  MUFU.EX2 R154, R154 ;  /* 0x0000009a009a7308 */ /* 0x000fe20000000800 */
[----:B--2---:R-:W-:Y:S01]  /*a380*/  FFMA.FTZ R13, R158, R2, R152 ;  /* 0x000000029e0d7223 */ /* 0x004fe20000010098 */
[----:B------:R-:W2:Y:S02]  /*a390*/  LDL.64 R8, [R1+0x2c0] ;  /* 0x0002c00001087983 */ /* 0x000ea40000100a00 */
[-C--:B------:R-:W-:Y:S01]  /*a3a0*/  FMUL.FTZ R81, R205, R74.reuse ;  /* 0x0000004acd517220 */ /* 0x080fe20000410000 */
[----:B------:R-:W-:Y:S01]  /*a3b0*/  FADD.FTZ R5, R5, -R205 ;  /* 0x800000cd05057221 */ /* 0x000fe20000010000 */
[----:B------:R-:W3:Y:S02]  /*a3c0*/  LDL.64 R14, [R1+0x2d0] ;  /* 0x0002d000010e7983 */ /* 0x000ee40000100a00 */
[-CC-:B------:R-:W-:Y:S01]  /*a3d0*/  FFMA.FTZ R151, R6, R74.reuse, -R81.reuse ;  /* 0x0000004a06977223 */ /* 0x180fe20000010851 */
[----:B------:R-:W-:Y:S01]  /*a3e0*/  FMUL.FTZ R5, R74, R5 ;  /* 0x000000054a057220 */ /* 0x000fe20000410000 */
[-CC-:B------:R-:W-:Y:S01]  /*a3f0*/  FFMA.FTZ R153, R7, R74.reuse, -R81.reuse ;  /* 0x0000004a07997223 */ /* 0x180fe20000010851 */
[-CC-:B------:R-:W-:Y:S01]  /*a400*/  FFMA.FTZ R155, R76, R74.reuse, -R81.reuse ;  /* 0x0000004a4c9b7223 */ /* 0x180fe20000010851 */
[-CC-:B------:R-:W-:Y:S01]  /*a410*/  FFMA.FTZ R150, R150, R74.reuse, -R81.reuse ;  /* 0x0000004a96967223 */ /* 0x180fe20000010851 */
[----:B------:R-:W-:Y:S01]  /*a420*/  MUFU.EX2 R195, R5 ;  /* 0x0000000500c37308 */ /* 0x000fe20000000800 */
[-CC-:B------:R-:W-:Y:S01]  /*a430*/  FFMA.FTZ R157, R72, R74.reuse, -R81.reuse ;  /* 0x0000004a489d7223 */ /* 0x180fe20000010851 */
[-CC-:B------:R-:W-:Y:S01]  /*a440*/  FFMA.FTZ R149, R28, R74.reuse, -R81.reuse ;  /* 0x0000004a1c957223 */ /* 0x180fe20000010851 */
[----:B------:R-:W-:-:S05]  /*a450*/  FFMA.FTZ R159, R36, R74, -R81 ;  /* 0x0000004a249f7223 */ /* 0x000fca0000010851 */
[----:B------:R-:W-:Y:S01]  /*a460*/  MUFU.EX2 R194, R194 ;  /* 0x000000c200c27308 */ /* 0x000fe20000000800 */
[----:B------:R-:W-:Y:S01]  /*a470*/  FFMA.FTZ R148, R148, R74, -R81 ;  /* 0x0000004a94947223 */ /* 0x000fe20000010851 */
[----:B-1----:R-:W-:-:S06]  /*a480*/  FADD.FTZ R13, R156, R13 ;  /* 0x0000000d9c0d7221 */ /* 0x002fcc0000010000 */
[----:B------:R-:W-:Y:S01]  /*a490*/  MUFU.EX2 R192, R192 ;  /* 0x000000c000c07308 */ /* 0x000fe20000000800 */
[----:B------:R-:W-:-:S07]  /*a4a0*/  FFMA.FTZ R161, R34, R74, -R81 ;  /* 0x0000004a22a17223 */ /* 0x000fce0000010851 */
[----:B------:R-:W-:Y:S01]  /*a4b0*/  MUFU.EX2 R191, R191 ;  /* 0x000000bf00bf7308 */ /* 0x000fe20000000800 */
[----:B------:R-:W-:-:S07]  /*a4c0*/  FFMA.FTZ R147, R32, R74, -R81 ;  /* 0x0000004a20937223 */ /* 0x000fce0000010851 */
[----:B------:R-:W-:Y:S01]  /*a4d0*/  MUFU.EX2 R189, R189 ;  /* 0x000000bd00bd7308 */ /* 0x000fe20000000800 */
[-CC-:B------:R-:W-:Y:S01]  /*a4e0*/  FFMA.FTZ R163, R26, R74.reuse, -R81.reuse ;  /* 0x0000004a1aa37223 */ /* 0x180fe20000010851 */
[----:B------:R-:W4:Y:S06]  /*a4f0*/  LDL.64 R86, [R1+0x2f8] ;  /* 0x0002f80001567983 */ /* 0x000f2c0000100a00 */
        /* <DEDUP_REMOVED lines=23> */
[----:B------:R-:W-:-:S07]  /*a670*/  FFMA.FTZ R137, R69, R74, -R81 ;  /* 0x0000004a45897223 */ /* 0x000fce0000010851 */
[----:B------:R-:W-:Y:S01]  /*a680*/  MUFU.EX2 R168, R168 ;  /* 0x000000a800a87308 */ /* 0x000fe20000000800 */
[-CC-:B------:R-:W-:Y:S01]  /*a690*/  FFMA.FTZ R173, R73, R74.reuse, -R81.reuse ;  /* 0x0000004a49ad7223 */ /* 0x180fe20000010851 */
[----:B------:R-:W4:Y:S04]  /*a6a0*/  LDL.64 R50, [R1+0x1d8] ;  /* 0x0001d80001327983 */ /* 0x000f280000100a00 */
[----:B------:R-:W4:Y:S02]  /*a6b0*/  LDL.64 R60, [R1+0x228] ;  /* 0x00022800013c7983 */ /* 0x000f240000100a00 */
[----:B------:R-:W0:Y:S08]  /*a6c0*/  MUFU.EX2 R151, R151 ;  /* 0x0000009700977308 */ /* 0x000e300000000800 */
[----:B------:R-:W-:Y:S01]  /*a6d0*/  MUFU.EX2 R141, R141 ;  /* 0x0000008d008d7308 */ /* 0x000fe20000000800 */
[----:B------:R-:W-:-:S07]  /*a6e0*/  FFMA.FTZ R136, R75, R74, -R81 ;  /* 0x0000004a4b887223 */ /* 0x000fce0000010851 */
[----:B------:R-:W-:Y:S01]  /*a6f0*/  MUFU.EX2 R170, R170 ;  /* 0x000000aa00aa7308 */ /* 0x000fe20000000800 */
[----:B------:R-:W-:Y:S01]  /*a700*/  FFMA.FTZ R175, R77, R74, -R81 ;  /* 0x0000004a4daf7223 */ /* 0x000fe20000010851 */
[----:B------:R-:W2:Y:S04]  /*a710*/  LDL.64 R6, [R1+0x2b0] ;  /* 0x0002b00001067983 */ /* 0x000ea80000100a00 */
[----:B------:R-:W4:Y:S02]  /*a720*/  LDL.64 R54, [R1+0x1f8] ;  /* 0x0001f80001367983 */ /* 0x000f240000100a00 */
[----:B------:R-:W1:Y:S02]  /*a730*/  MUFU.EX2 R153, R153 ;  /* 0x0000009900997308 */ /* 0x000e640000000800 */
[----:B------:R-:W4:Y:S04]  /*a740*/  LDL.64 R64, [R1+0x248] ;  /* 0x0002480001407983 */ /* 0x000f280000100a00 */
[----:B------:R-:W4:Y:S02]  /*a750*/  LDL.64 R90, [R1+0x318] ;  /* 0x00031800015a7983 */ /* 0x000f240000100a00 */
[----:B------:R-:W1:Y:S01]  /*a760*/  MUFU.EX2 R155, R155 ;  /* 0x0000009b009b7308 */ /* 0x000e620000000800 */
[----:B0-----:R-:W-:Y:S01]  /*a770*/  FFMA.FTZ R2, R3, R195, R151 ;  /* 0x000000c303027223 */ /* 0x001fe20000010097 */
[----:B------:R-:W4:Y:S04]  /*a780*/  LDL.64 R4, [R1+0x2a0] ;  /* 0x0002a00001047983 */ /* 0x000f280000100a00 */
[----:B------:R-:W4:Y:S02]  /*a790*/  LDL.64 R28, [R1+0x310] ;  /* 0x00031000011c7983 */ /* 0x000f240000100a00 */
[----:B------:R-:W0:Y:S01]  /*a7a0*/  MUFU.EX2 R150, R150 ;  /* 0x0000009600967308 */ /* 0x000e220000000800 */
[----:B-1----:R-:W-:-:S07]  /*a7b0*/  FADD.FTZ R2, R153, R2 ;  /* 0x0000000299027221 */ /* 0x002fce0000010000 */
[----:B------:R-:W1:Y:S01]  /*a7c0*/  MUFU.EX2 R157, R157 ;  /* 0x0000009d009d7308 */ /* 0x000e620000000800 */
[----:B------:R-:W-:Y:S01]  /*a7d0*/  FADD.FTZ R3, R155, R2 ;  /* 0x000000029b037221 */ /* 0x000fe20000010000 */
[----:B------:R-:W-:Y:S01]  /*a7e0*/  FADD.FTZ R13, R154, R13 ;  /* 0x0000000d9a0d7221 */ /* 0x000fe20000010000 */
[----:B------:R-:W4:Y:S04]  /*a7f0*/  LDL.64 R24, [R1+0x2f0] ;  /* 0x0002f00001187983 */ /* 0x000f280000100a00 */
[----:B------:R-:W4:Y:S01]  /*a800*/  LDL.64 R36, [R1+0x350] ;  /* 0x0003500001247983 */ /* 0x000f220000100a00 */
[----:B------:R-:W1:Y:S01]  /*a810*/  MUFU.EX2 R149, R149 ;  /* 0x0000009500957308 */ /* 0x000e620000000800 */
[----:B0-----:R-:W-:Y:S01]  /*a820*/  FADD.FTZ R2, R150, R3 ;  /* 0x0000000396027221 */ /* 0x001fe20000010000 */
[----:B------:R-:W-:Y:S01]  /*a830*/  FADD.FTZ R13, R194, R13 ;  /* 0x0000000dc20d7221 */ /* 0x000fe20000010000 */
[----:B------:R-:W4:Y:S04]  /*a840*/  LDL.64 R26, [R1+0x300] ;  /* 0x00030000011a7983 */ /* 0x000f280000100a00 */
[----:B------:R-:W4:Y:S01]  /*a850*/  LDL.64 R30, [R1+0x320] ;  /* 0x00032000011e7983 */ /* 0x000f220000100a00 */
[----:B------:R-:W0:Y:S01]  /*a860*/  MUFU.EX2 R159, R159 ;  /* 0x0000009f009f7308 */ /* 0x000e220000000800 */
[----:B-1----:R-:W-:Y:S01]  /*a870*/  FADD.FTZ R56, R157, R2 ;  /* 0x000000029d387221 */ /* 0x002fe20000010000 */
[----:B------:R-:W-:Y:S01]  /*a880*/  FADD.FTZ R2, R192, R13 ;  /* 0x0000000dc0027221 */ /* 0x000fe20000010000 */
[----:B------:R-:W4:Y:S04]  /*a890*/  LDL.64 R32, [R1+0x330] ;  /* 0x0003300001207983 */ /* 0x000f280000100a00 */
[----:B------:R-:W4:Y:S01]  /*a8a0*/  LDL.64 R34, [R1+0x340] ;  /* 0x0003400001227983 */ /* 0x000f220000100a00 */
[----:B------:R-:W1:Y:S01]  /*a8b0*/  MUFU.EX2 R148, R148 ;  /* 0x0000009400947308 */ /* 0x000e620000000800 */
[----:B------:R-:W-:Y:S01]  /*a8c0*/  FADD.FTZ R58, R149, R56 ;  /* 0x00000038953a7221 */ /* 0x000fe20000010000 */
[----:B------:R-:W-:Y:S01]  /*a8d0*/  FADD.FTZ R2, R191, R2 ;  /* 0x00000002bf027221 */ /* 0x000fe20000010000 */
[----:B------:R-:W4:Y:S05]  /*a8e0*/  LDL.64 R42, [R1+0x380] ;  /* 0x00038000012a7983 */ /* 0x000f2a0000100a00 */
[----:B------:R-:W1:Y:S01]  /*a8f0*/  MUFU.EX2 R161, R161 ;  /* 0x000000a100a17308 */ /* 0x000e620000000800 */
[----:B0-----:R-:W-:Y:S01]  /*a900*/  FADD.FTZ R13, R159, R58 ;  /* 0x0000003a9f0d7221 */ /* 0x001fe20000010000 */
[----:B------:R-:W-:Y:S01]  /*a910*/  FADD.FTZ R3, R189, R2 ;  /* 0x00000002bd037221 */ /* 0x000fe20000010000 */
[----:B------:R-:W4:Y:S05]  /*a920*/  LDL.64 R56, [R1+0x208] ;  /* 0x0002080001387983 */ /* 0x000f2a0000100a00 */
[----:B------:R-:W0:Y:S01]  /*a930*/  MUFU.EX2 R147, R147 ;  /* 0x0000009300937308 */ /* 0x000e220000000800 */
[----:B-1----:R-:W-:Y:S01]  /*a940*/  FADD.FTZ R2, R148, R13 ;  /* 0x0000000d94027221 */ /* 0x002fe20000010000 */
[----:B------:R-:W-:Y:S01]  /*a950*/  FADD.FTZ R3, R190, R3 ;  /* 0x00000003be037221 */ /* 0x000fe20000010000 */
[----:B------:R-:W4:Y:S05]  /*a960*/  LDL.64 R58, [R1+0x218] ;  /* 0x00021800013a7983 */ /* 0x000f2a0000100a00 */
        /* <DEDUP_REMOVED lines=10> */
[----:B------:R-:W-:-:S06]  /*aa10*/  FADD.FTZ R2, R162, R3 ;  /* 0x00000003a2027221 */ /* 0x000fcc0000010000 */
[----:B------:R-:W1:Y:S01]  /*aa20*/  MUFU.EX2 R143, R143 ;  /* 0x0000008f008f7308 */ /* 0x000e620000000800 */
[----:B------:R-:W-:Y:S01]  /*aa30*/  FADD.FTZ R70, R146, R13 ;  /* 0x0000000d92467221 */ /* 0x000fe20000010000 */
[----:B------:R-:W-:-:S06]  /*aa40*/  FADD.FTZ R3, R187, R2 ;  /* 0x00000002bb037221 */ /* 0x000fcc0000010000 */
        /* <DEDUP_REMOVED lines=9> */
[----:B------:R-:W-:Y:S01]  /*aae0*/  FADD.FTZ R3, R183, R2 ;  /* 0x00000002b7037221 */ /* 0x000fe20000010000 */
[----:B------:R-:W4:Y:S05]  /*aaf0*/  LDL.64 R76, [R1+0x2a8] ;  /* 0x0002a800014c7983 */ /* 0x000f2a0000100a00 */
[----:B------:R-:W3:Y:S01]  /*ab00*/  MUFU.EX2 R140, R140 ;  /* 0x0000008c008c7308 */ /* 0x000ee20000000800 */
[----:B0-----:R-:W-:Y:S01]  /*ab10*/  FADD.FTZ R2, R142, R13 ;  /* 0x0000000d8e027221 */ /* 0x001fe20000010000 */
[----:B------:R-:W-:-:S06]  /*ab20*/  FADD.FTZ R3, R166, R3 ;  /* 0x00000003a6037221 */ /* 0x000fcc0000010000 */
[----:B------:R-:W0:Y:S01]  /*ab30*/  MUFU.EX2 R171, R171 ;  /* 0x000000ab00ab7308 */ /* 0x000e220000000800 */
[----:B------:R-:W-:Y:S01]  /*ab40*/  FFMA.FTZ R13, R79, R74, -R81 ;  /* 0x0000004a4f0d7223 */ /* 0x000fe20000010851 */
[----:B-1----:R-:W-:-:S06]  /*ab50*/  FADD.FTZ R79, R169, R2 ;  /* 0x00000002a94f7221 */ /* 0x002fcc0000010000 */
[----:B------:R-:W1:Y:S01]  /*ab60*/  MUFU.EX2 R137, R137 ;  /* 0x0000008900897308 */ /* 0x000e620000000800 */
[----:B------:R-:W-:-:S07]  /*ab70*/  FADD.FTZ R2, R168, R3 ;  /* 0x00000003a8027221 */ /* 0x000fce0000010000 */
[----:B------:R-:W1:Y:S01]  /*ab80*/  MUFU.EX2 R182, R182 ;  /* 0x000000b600b67308 */ /* 0x000e620000000800 */
[----:B---3--:R-:W-:Y:S01]  /*ab90*/  FADD.FTZ R82, R140, R79 ;  /* 0x0000004f8c527221 */ /* 0x008fe20000010000 */
[----:B------:R-:W-:Y:S01]  /*aba0*/  FADD.FTZ R3, R141, R2 ;  /* 0x000000028d037221 */ /* 0x000fe20000010000 */
[----:B------:R-:W3:Y:S05]  /*abb0*/  LDL.64 R74, [R1+0x298] ;  /* 0x00029800014a7983 */ /* 0x000eea0000100a00 */
[----:B------:R-:W-:Y:S08]  /*abc0*/  MUFU.EX2 R181, R181 ;  /* 0x000000b500b57308 */ /* 0x000ff00000000800 */
[----:B------:R-:W1:Y:S01]  /*abd0*/  MUFU.EX2 R173, R173 ;  /* 0x000000ad00ad7308 */ /* 0x000e620000000800 */
[----:B0-----:R-:W-:Y:S01]  /*abe0*/  FADD.FTZ R2, R171, R82 ;  /* 0x00000052ab027221 */ /* 0x001fe20000010000 */
[----:B------:R-:W-:Y:S01]  /*abf0*/  FADD.FTZ R3, R170, R3 ;  /* 0x00000003aa037221 */ /* 0x000fe20000010000 */
[----:B------:R-:W3:Y:S05]  /*ac00*/  LDL.64 R78, [R1+0x2b8] ;  /* 0x0002b800014e7983 */ /* 0x000eea0000100a00 */
[----:B------:R-:W-:Y:S08]  /*ac10*/  MUFU.EX2 R172, R172 ;  /* 0x000000ac00ac7308 */ /* 0x000ff00000000800 */
[----:B------:R-:W0:Y:S01]  /*ac20*/  MUFU.EX2 R136, R136 ;  /* 0x0000008800887308 */ /* 0x000e220000000800 */
[----:B-1----:R-:W-:Y:S01]  /*ac30*/  FADD.FTZ R84, R137, R2 ;  /* 0x0000000289547221 */ /* 0x002fe20000010000 */
[----:B------:R-:W-:Y:S01]  /*ac40*/  FADD.FTZ R2, R182, R3 ;  /* 0x00000003b6027221 */ /* 0x000fe20000010000 */
[----:B------:R-:W3:Y:S05]  /*ac50*/  LDL.64 R80, [R1+0x2c8] ;  /* 0x0002c80001507983 */ /* 0x000eea0000100a00 */
        /* <DEDUP_REMOVED lines=11> */
[----:B------:R-:W-:Y:S01]  /*ad10*/  FADD.FTZ R95, R174, R3 ;  /* 0x00000003ae5f7221 */ /* 0x000fe20000010000 */
[----:B------:R-:W3:Y:S02]  /*ad20*/  LDL.64 R88, [R1+0x308] ;  /* 0x0003080001587983 */ /* 0x000ee40000100a00 */
[----:B------:R-:W-:Y:S01]  /*ad30*/  FADD.FTZ R3, R13, R2 ;  /* 0x000000020d037221 */ /* 0x000fe20000010000 */
[----:B------:R-:W-:-:S02]  /*ad40*/  FADD.FTZ R2, R180, R95 ;  /* 0x0000005fb4027221 */ /* 0x000fc40000010000 */
[----:B------:R-:W3:Y:S04]  /*ad50*/  LDL.64 R94, [R1+0x338] ;  /* 0x00033800015e7983 */ /* 0x000ee80000100a00 */
[----:B------:R0:W-:Y:S02]  /*ad60*/  STL.64 [R1+0x3f0], R2 ;  /* 0x0003f00201007387 */ /* 0x0001e40000100a00 */
[C---:B0-----:R-:W-:Y:S01]  /*ad70*/  FMUL.FTZ R3, R158.reuse, R185 ;  /* 0x000000b99e037220 */ /* 0x041fe20000410000 */
[----:B------:R-:W-:-:S05]  /*ad80*/  FMUL.FTZ R2, R158, R184 ;  /* 0x000000b89e027220 */ /* 0x000fca0000410000 */
[----:B------:R0:W-:Y:S04]  /*ad90*/  STL.64 [R1+0x3c0], R2 ;  /* 0x0003c00201007387 */ /* 0x0001e80000100a00 */
[----:B0-----:R0:W5:Y:S01]  /*ada0*/  LDL.64 R2, [R1+0x1c0] ;  /* 0x0001c00001027983 */ /* 0x0011620000100a00 */
        /* <DEDUP_REMOVED lines=106> */
[----:B------:R0:W-:Y:S01]  /*b450*/  STL.64 [R1+0x3c8], R144 ;  /* 0x0003c89001007387 */ /* 0x0001e20000100a00 */
[C---:B------:R-:W-:Y:S01]  /*b460*/  FMUL.FTZ R73, R195.reuse, R73 ;  /* 0x00000049c3497220 */ /* 0x040fe20000410000 */
[----:B------:R-:W-:-:S02]  /*b470*/  FMUL.FTZ R72, R195, R72 ;  /* 0x00000048c3487220 */ /* 0x000fc40000410000 */
[----:B------:R0:W-:Y:S01]  /*b480*/  STL.64 [R1+0x1d0], R138 ;  /* 0x0001d08a01007387 */ /* 0x0001e20000100a00 */
[----:B------:R-:W-:-:S03]  /*b490*/  LOP3.LUT R193, R193, 0x1, RZ, 0xfc, !PT ;  /* 0x00000001c1c17812 */ /* 0x000fc600078efcff */
[----:B------:R0:W-:Y:S04]  /*b4a0*/  STL.64 [R1+0x1e0], R134 ;  /* 0x0001e08601007387 */ /* 0x0001e80000100a00 */
[----:B------:R0:W-:Y:S04]  /*b4b0*/  STL.64 [R1+0x1f0], R132 ;  /* 0x0001f08401007387 */ /* 0x0001e80000100a00 */
[----:B------:R0:W-:Y:S04]  /*b4c0*/  STL.64 [R1+0x200], R130 ;  /* 0x0002008201007387 */ /* 0x0001e80000100a00 */
[----:B------:R0:W-:Y:S01]  /*b4d0*/  STL.64 [R1+0x210], R128 ;  /* 0x0002108001007387 */ /* 0x0001e20000100a00 */
[C---:B------:R-:W-:Y:S01]  /*b4e0*/  FMUL.FTZ R71, R195.reuse, R71 ;  /* 0x00000047c3477220 */ /* 0x040fe20000410000 */
[----:B------:R-:W-:-:S02]  /*b4f0*/  FMUL.FTZ R70, R195, R70 ;  /* 0x00000046c3467220 */ /* 0x000fc40000410000 */
[----:B------:R0:W-:Y:S04]  /*b500*/  STL.64 [R1+0x220], R126 ;  /* 0x0002207e01007387 */ /* 0x0001e80000100a00 */
[----:B------:R0:W-:Y:S04]  /*b510*/  STL [R1+0x3e4], R205 ;  /* 0x0003e4cd01007387 */ /* 0x0001e80000100800 */
[----:B------:R0:W-:Y:S01]  /*b520*/  STL.64 [R1+0x230], R124 ;  /* 0x0002307c01007387 */ /* 0x0001e20000100a00 */
[C---:B------:R-:W-:Y:S01]  /*b530*/  FMUL.FTZ R77, R195.reuse, R77 ;  /* 0x0000004dc34d7220 */ /* 0x040fe20000410000 */
[----:B------:R-:W-:-:S02]  /*b540*/  FMUL.FTZ R76, R195, R76 ;  /* 0x0000004cc34c7220 */ /* 0x000fc40000410000 */
[----:B------:R0:W-:Y:S04]  /*b550*/  STL.64 [R1+0x240], R122 ;  /* 0x0002407a01007387 */ /* 0x0001e80000100a00 */
[----:B------:R0:W-:Y:S04]  /*b560*/  STL.64 [R1+0x250], R120 ;  /* 0x0002507801007387 */ /* 0x0001e80000100a00 */
[----:B------:R0:W-:Y:S04]  /*b570*/  STL.64 [R1+0x260], R118 ;  /* 0x0002607601007387 */ /* 0x0001e80000100a00 */
[----:B------:R0:W-:Y:S04]  /*b580*/  STL.64 [R1+0x270], R116 ;  /* 0x0002707401007387 */ /* 0x0001e80000100a00 */
[----:B------:R0:W-:Y:S04]  /*b590*/  STL.64 [R1+0x280], R114 ;  /* 0x0002807201007387 */ /* 0x0001e80000100a00 */
[----:B------:R0:W-:Y:S04]  /*b5a0*/  STL.64 [R1+0x290], R96 ;  /* 0x0002906001007387 */ /* 0x0001e80000100a00 */
[----:B------:R0:W-:Y:S01]  /*b5b0*/  STL.64 [R1+0x2a0], R4 ;  /* 0x0002a00401007387 */ /* 0x0001e20000100a00 */
[C---:B---3--:R-:W-:Y:S01]  /*b5c0*/  FMUL.FTZ R75, R195.reuse, R75 ;  /* 0x0000004bc34b7220 */ /* 0x048fe20000410000 */
[----:B------:R-:W-:-:S02]  /*b5d0*/  FMUL.FTZ R74, R195, R74 ;  /* 0x0000004ac34a7220 */ /* 0x000fc40000410000 */
[----:B------:R0:W-:Y:S04]  /*b5e0*/  STL.64 [R1+0x2b0], R6 ;  /* 0x0002b00601007387 */ /* 0x0001e80000100a00 */
[----:B------:R0:W-:Y:S04]  /*b5f0*/  STL.64 [R1+0x2c0], R8 ;  /* 0x0002c00801007387 */ /* 0x0001e80000100a00 */
[----:B------:R0:W-:Y:S01]  /*b600*/  STL.64 [R1+0x2d0], R14 ;  /* 0x0002d00e01007387 */ /* 0x0001e20000100a00 */
[C---:B------:R-:W-:Y:S01]  /*b610*/  FMUL.FTZ R79, R195.reuse, R79 ;  /* 0x0000004fc34f7220 */ /* 0x040fe20000410000 */
        /* <DEDUP_REMOVED lines=15> */
[C---:B------:R-:W-:Y:S01]  /*b710*/  FMUL.FTZ R84, R195.reuse, R84 ;  /* 0x00000054c3547220 */ /* 0x040fe20000410000 */
[C---:B------:R-:W-:Y:S01]  /*b720*/  FMUL.FTZ R89, R195.reuse, R89 ;  /* 0x00000059c3597220 */ /* 0x040fe20000410000 */
[C---:B------:R-:W-:Y:S01]  /*b730*/  FMUL.FTZ R88, R195.reuse, R88 ;  /* 0x00000058c3587220 */ /* 0x040fe20000410000 */
[----:B------:R0:W-:Y:S04]  /*b740*/  STL.64 [R1+0x370], R40 ;  /* 0x0003702801007387 */ /* 0x0001e80000100a00 */
        /* <DEDUP_REMOVED lines=37> */
[----:B------:R-:W-:Y:S01]  /*b9a0*/  ISETP.NE.AND P1, PT, R193, 0x3, PT ;  /* 0x00000003c100780c */ /* 0x000fe20003f25270 */
[----:B------:R-:W-:Y:S01]  /*b9b0*/  BSSY B0, `(.L_x_10965) ;  /* 0x000001b000007945 */ /* 0x000fe20003800000 */
        /* <DEDUP_REMOVED lines=24> */
[----:B0-----:R-:W-:Y:S06]  /*bb40*/  @!P1 BRA `(.L_x_10966) ;  /* 0x0000000000049947 */ /* 0x001fec0003800000 */
[----:B------:R-:W-:Y:S01]  /*bb50*/  BPT.TRAP 0x1 ;  /* 0x000000040000795c */ /* 0x000fe20000300000 */
.L_x_10966:
[----:B------:R-:W-:Y:S05]  /*bb60*/  BSYNC B0 ;  /* 0x0000000000007941 */ /* 0x000fea0003800000 */
.L_x_10965:
        /* <DEDUP_REMOVED lines=8> */
.L_x_10968:
[----:B------:R-:W-:Y:S05]  /*bbf0*/  BSYNC B0 ;  /* 0x0000000000007941 */ /* 0x000fea0003800000 */
.L_x_10967:
[----:B------:R-:W-:Y:S04]  /*bc00*/  BSSY B0, `(.L_x_10969) ;  /* 0x0000004000007945 */ /* 0x000fe80003800000 */
[----:B-1----:R-:W-:Y:S05]  /*bc10*/  @P0 BRA `(.L_x_10970) ;  /* 0x0000000000080947 */ /* 0x002fea0003800000 */
[----:B------:R-:W1:Y:S02]  /*bc20*/  SYNCS.PHASECHK.TRANS64.TRYWAIT P0, [R2+URZ], R3 ;  /* 0x00000003020075a7 */ /* 0x000e64000800017f */
[----:B-1----:R-:W-:Y:S05]  /*bc30*/  @!P0 BRA `(.L_x_10971) ;  /* 0x0000012400188947 */ /* 0x002fea0003800000 */
.L_x_10970:
[----:B------:R-:W-:Y:S05]  /*bc40*/  BSYNC B0 ;  /* 0x0000000000007941 */ /* 0x000fea0003800000 */
.L_x_10969:
        /* <DEDUP_REMOVED lines=129> */
[----:B------:R2:W-:Y:S06]  /*c460*/  BAR.SYNC.DEFER_BLOCKING R204, 0x100 ;  /* 0x000400cc0000751d */ /* 0x0005ec0000010000 */
[----:B01----:R-:W4:Y:S04]  /*c470*/  LD.E.64 R2, desc[UR36][R16.64+0x80] ;  /* 0x0000802410027980 */ /* 0x003f28000c101b00 */
[----:B--2---:R0:W-:Y:S04]  /*c480*/  STL [R1+0x1d0], R4 ;  /* 0x0001d00401007387 */ /* 0x0041e80000100800 */
[----:B---3--:R1:W-:Y:S04]  /*c490*/  STL [R1+0x2c8], R5 ;  /* 0x0002c80501007387 */ /* 0x0083e80000100800 */
[----:B0-----:R-:W2:Y:S04]  /*c4a0*/  LDL R4, [R1+0x68] ;  /* 0x0000680001047983 */ /* 0x001ea80000100800 */
[----:B-1----:R-:W3:Y:S04]  /*c4b0*/  LDL R5, [R1+0x1c0] ;  /* 0x0001c00001057983 */ /* 0x002ee80000100800 */
        /* <DEDUP_REMOVED lines=126> */
[----:B0-----:R-:W3:Y:S04]  /*cca0*/  LDL.128 R24, [R1+0x1d0] ;  /* 0x0001d00001187983 */ /* 0x001ee80000100c00 */
[----:B-1----:R-:W3:Y:S04]  /*ccb0*/  LDL.128 R28, [R1+0x1e0] ;  /* 0x0001e000011c7983 */ /* 0x002ee80000100c00 */
[----:B----4-:R-:W4:Y:S04]  /*ccc0*/  LDL.128 R32, [R1+0x1f0] ;  /* 0x0001f00001207983 */ /* 0x010f280000100c00 */
[----:B--2---:R-:W4:Y:S04]  /*ccd0*/  LDL.128 R36, [R1+0x200] ;  /* 0x0002000001247983 */ /* 0x004f280000100c00 */
[----:B---3--:R-:W4:Y:S04]  /*cce0*/  LDL.128 R40, [R1+0x210] ;  /* 0x0002100001287983 */ /* 0x008f280000100c00 */
        /* <DEDUP_REMOVED lines=27> */
[----:B------:R-:W-:Y:S01]  /*cea0*/  IMAD R2, R5, 0xc00, R2 ;  /* 0x00000c0005027824 */ /* 0x000fe200078e0202 */
[----:B------:R-:W-:-:S02]  /*ceb0*/  ISETP.NE.U32.AND P0, PT, R4, RZ, PT ;  /* 0x000000ff0400720c */ /* 0x000fc40003f05070 */
[----:B------:R-:W-:Y:S02]  /*cec0*/  R2UR UR7, R3 ;  /* 0x00000000030772ca */ /* 0x000fe400000e0000 */
[----:B------:R-:W-:-:S09]  /*ced0*/  R2UR UR6, R2 ;  /* 0x00000000020672ca */ /* 0x000fd200000e0000 */
[----:B------:R-:W-:Y:S01]  /*cee0*/  VOTEU.ANY UP0, P0 ;  /* 0x00000000003f7886 */ /* 0x000fe20000000100 */
[----:B------:R-:W-:Y:S02]  /*cef0*/  VIADD R4, R2, 0x80 ;  /* 0x0000008002047836 */ /* 0x000fe40000000000 */
[----:B------:R-:W-:Y:S01]  /*cf00*/  IMAD.MOV.U32 R5, RZ, RZ, R3 ;  /* 0x000000ffff057224 */ /* 0x000fe200078e0003 */
[----:B----4-:R-:W-:-:S06]  /*cf10*/  WARPGROUP.ARRIVE ;  /* 0x00000000000079c5 */ /* 0x010fcc0000000000 */
[----:B------:R-:W-:Y:S01]  /*cf20*/  HGMMA.64x256x16.F32 R24, R152, gdesc[UR4].tnspB, R24, UP0, gsb0 ;  /* 0x43e0000498187df0 */ /* 0x000fe2000b800818 */
        /* <DEDUP_REMOVED lines=230> */
[----:B---3--:R-:W3:Y:S04]  /*dd90*/  LDL R80, [R1+0x1dc] ;  /* 0x0001dc0001507983 */ /* 0x008ee80000100800 */
[----:B------:R-:W3:Y:S04]  /*dda0*/  LDL R4, [R1+0x1e0] ;  /* 0x0001e00001047983 */ /* 0x000ee80000100800 */
[----:B------:R-:W3:Y:S04]  /*ddb0*/  LDL R82, [R1+0x1e4] ;  /* 0x0001e40001527983 */ /* 0x000ee80000100800 */
[----:B----4-:R-:W4:Y:S04]  /*ddc0*/  LDL R84, [R1+0x1e8] ;  /* 0x0001e80001547983 */ /* 0x010f280000100800 */
[----:B------:R-:W4:Y:S04]  /*ddd0*/  LDL R86, [R1+0x1ec] ;  /* 0x0001ec0001567983 */ /* 0x000f280000100800 */
[----:B------:R-:W4:Y:S04]  /*dde0*/  LDL R6, [R1+0x1f0] ;  /* 0x0001f00001067983 */ /* 0x000f280000100800 */
[----:B0-----:R-:W4:Y:S04]  /*ddf0*/  LDL R88, [R1+0x1f4] ;  /* 0x0001f40001587983 */ /* 0x001f280000100800 */
        /* <DEDUP_REMOVED lines=257> */
.L_x_10973:
[----:B------:R-:W-:Y:S05]  /*ee10*/  BSYNC B0 ;  /* 0x0000000000007941 */ /* 0x000fea0003800000 */
.L_x_10972:
        /* <DEDUP_REMOVED lines=9> */
.L_x_10955:
[----:B------:R-:W-:-:S13]  /*eeb0*/  ISETP.GE.AND P0, PT, R10, UR43, PT ;  /* 0x0000002b0a007c0c */ /* 0x000fda000bf06270 */
[----:B------:R-:W-:Y:S05]  /*eec0*/  @!P0 BRA `(.L_x_10975) ;  /* 0x0000007000f88947 */ /* 0x000fea0003800000 */
.L_x_11008:
        /* <DEDUP_REMOVED lines=20> */
.L_x_10977:
[----:B------:R-:W-:Y:S05]  /*f010*/  BSYNC B0 ;  /* 0x0000000000007941 */ /* 0x000fea0003800000 */
.L_x_10976:
        /* <DEDUP_REMOVED lines=9> */
.L_x_10979:
[----:B------:R-:W-:Y:S05]  /*f0b0*/  BSYNC B0 ;  /* 0x0000000000007941 */ /* 0x000fea0003800000 */
.L_x_10978:
[----:B------:R-:W-:Y:S04]  /*f0c0*/  BSSY B0, `(.L_x_10980) ;  /* 0x0000006000007945 */ /* 0x000fe80003800000 */
[----:B--2---:R-:W-:Y:S05]  /*f0d0*/  @P0 BRA `(.L_x_10981) ;  /* 0x0000000000100947 */ /* 0x004fea0003800000 */
[----:B-----5:R-:W-:Y:S01]  /*f0e0*/  IMAD R6, R6, 0x8, R3 ;  /* 0x0000000806067824 */ /* 0x020fe200078e0203 */
[----:B------:R-:W-:-:S04]  /*f0f0*/  SHF.L.U32 R7, R7, 0x1f, RZ ;  /* 0x0000001f07077819 */ /* 0x000fc800000006ff */
[----:B------:R-:W2:Y:S02]  /*f100*/  SYNCS.PHASECHK.TRANS64.TRYWAIT P0, [R6+URZ], R7 ;  /* 0x00000007060075a7 */ /* 0x000ea4000800017f */
[----:B--2---:R-:W-:Y:S05]  /*f110*/  @!P0 BRA `(.L_x_10982) ;  /* 0x000000ec00f48947 */ /* 0x004fea0003800000 */
.L_x_10981:
[----:B------:R-:W-:Y:S05]  /*f120*/  BSYNC B0 ;  /* 0x0000000000007941 */ /* 0x000fea0003800000 */
.L_x_10980:
        /* <DEDUP_REMOVED lines=11> */
[----:B------:R-:W2:Y:S01]  /*f1e0*/  LDL R13, [R1] ;  /* 0x00000000010d7983 */ /* 0x000ea20000100800 */
[----:B------:R-:W-:Y:S02]  /*f1f0*/  VIADD R6, R2, 0x2 ;  /* 0x0000000202067836 */ /* 0x000fe40000000000 */
[----:B------:R-:W-:Y:S01]  /*f200*/  IMAD.MOV.U32 R7, RZ, RZ, R3 ;  /* 0x000000ffff077224 */ /* 0x000fe200078e0003 */
[----:B------:R0:W5:Y:S01]  /*f210*/  LDL R11, [R1+0x1c0] ;  /* 0x0001c000010b7983 */ /* 0x0001620000100800 */
[----:B---3--:R-:W-:Y:S02]  /*f220*/  R2UR UR4, R20 ;  /* 0x00000000140472ca */ /* 0x008fe400000e0000 */
[----:B------:R-:W-:Y:S01]  /*f230*/  R2UR UR5, R21 ;  /* 0x00000000150572ca */ /* 0x000fe200000e0000 */
[----:B------:R0:W5:-:S12]  /*f240*/  LDL R20, [R1+0xc] ;  /* 0x00000c0001147983 */ /* 0x0001580000100800 */
        /* <DEDUP_REMOVED lines=41> */
.L_x_10984:
[----:B------:R-:W-:Y:S05]  /*f4e0*/  BSYNC B0 ;  /* 0x0000000000007941 */ /* 0x000fea0003800000 */
.L_x_10983:
[----:B------:R-:W2:Y:S02]  /*f4f0*/  LDL.64 R2, [R1+0x20] ;  /* 0x0000200001027983 */ /* 0x000ea40000100a00 */
[----:B--2---:R-:W-:-:S05]  /*f500*/  MOV R2, R2 ;  /* 0x0000000200027202 */ /* 0x004fca0000000f00 */
[----:B-----5:R-:W-:-:S05]  /*f510*/  IMAD R11, R11, 0x8, R2 ;  /* 0x000000080b0b7824 */ /* 0x020fca00078e0202 */
[----:B------:R-:W-:-:S04]  /*f520*/  PRMT R11, R20, 0x654, R11 ;  /* 0x00000654140b7816 */ /* 0x000fc8000000000b */
[----:B------:R0:W-:Y:S01]  /*f530*/  SYNCS.ARRIVE.TRANS64.RED.A1T0 RZ, [R11+URZ], RZ ;  /* 0x000000ff0bff79a7 */ /* 0x0001e2000810043f */
[----:B------:R-:W2:Y:S04]  /*f540*/  LDL.64 R8, [R1+0x140] ;  /* 0x0001400001087983 */ /* 0x000ea80000100a00 */
[----:B------:R-:W3:Y:S04]  /*f550*/  LDL R2, [R12+0x24] ;  /* 0x000024000c027983 */ /* 0x000ee80000100800 */
[----:B0-----:R-:W4:Y:S04]  /*f560*/  LDL R11, [R12] ;  /* 0x000000000c0b7983 */ /* 0x001f280000100800 */
[----:B------:R-:W4:Y:S04]  /*f570*/  LDL R13, [R1+0x50] ;  /* 0x00005000010d7983 */ /* 0x000f280000100800 */
[----:B------:R-:W4:Y:S04]  /*f580*/  LDL R4, [R12+0x18] ;  /* 0x000018000c047983 */ /* 0x000f280000100800 */
[----:B------:R-:W4:Y:S04]  /*f590*/  LDL R3, [R12+0x4] ;  /* 0x000004000c037983 */ /* 0x000f280000100800 */
[----:B------:R-:W4:Y:S04]  /*f5a0*/  LDL R6, [R12+0xc] ;  /* 0x00000c000c067983 */ /* 0x000f280000100800 */
[----:B------:R-:W4:Y:S04]  /*f5b0*/  LDL R5, [R12+0x10] ;  /* 0x000010000c057983 */ /* 0x000f280000100800 */
[----:B------:R-:W4:Y:S04]  /*f5c0*/  LDL R7, [R12+0x14] ;  /* 0x000014000c077983 */ /* 0x000f280000100800 */
[----:B--2---:R-:W2:Y:S01]  /*f5d0*/  LD.E R8, desc[UR36][R8.64] ;  /* 0x0000002408087980 */ /* 0x004ea2000c101900 */
[----:B---3--:R-:W-:-:S03]  /*f5e0*/  ISETP.NE.AND P0, PT, R2, 0x1, PT ;  /* 0x000000010200780c */ /* 0x008fc60003f05270 */
[----:B------:R-:W3:Y:S10]  /*f5f0*/  LDL R2, [R12+0x8] ;  /* 0x000008000c027983 */ /* 0x000ef40000100800 */
[----:B------:R-:W3:Y:S04]  /*f600*/  @P0 LDL R14, [R12+0x28] ;  /* 0x000028000c0e0983 */ /* 0x000ee80000100800 */
[----:B------:R-:W3:Y:S01]  /*f610*/  @P0 LDL R15, [R12+0x2c] ;  /* 0x00002c000c0f0983 */ /* 0x000ee20000100800 */
[----:B----4-:R-:W-:Y:S01]  /*f620*/  ISETP.GE.AND P1, PT, R4, 0x1, PT ;  /* 0x000000010400780c */ /* 0x010fe20003f26270 */
[----:B------:R-:W-:Y:S01]  /*f630*/  BSSY B0, `(.L_x_10985) ;  /* 0x00000a6000007945 */ /* 0x000fe20003800000 */
[-C--:B--2---:R-:W-:Y:S01]  /*f640*/  FMUL.FTZ R79, R40, R8.reuse ;  /* 0x00000008284f7220 */ /* 0x084fe20000410000 */
[-C--:B------:R-:W-:Y:S01]  /*f650*/  FMUL.FTZ R40, R42, R8.reuse ;  /* 0x000000082a287220 */ /* 0x080fe20000410000 */
[----:B------:R-:W-:Y:S01]  /*f660*/  SHF.R.S32.HI R42, RZ, 0x1f, R11 ;  /* 0x0000001fff2a7819 */ /* 0x000fe2000001140b */
[-C--:B------:R-:W-:Y:S01]  /*f670*/  FMUL.FTZ R73, R28, R8.reuse ;  /* 0x000000081c497220 */ /* 0x080fe20000410000 */
[-C--:B------:R-:W-:Y:S01]  /*f680*/  FMUL.FTZ R28, R38, R8.reuse ;  /* 0x00000008261c7220 */ /* 0x080fe20000410000 */
[-C--:B------:R-:W-:Y:S01]  /*f690*/  FMUL.FTZ R38, R43, R8.reuse ;  /* 0x000000082b267220 */ /* 0x080fe20000410000 */
[----:B------:R-:W-:Y:S01]  /*f6a0*/  FMUL.FTZ R44, R44, R8 ;  /* 0x000000082c2c7220 */ /* 0x000fe20000410000 */
[----:B------:R-:W-:-:S03]  /*f6b0*/  LEA.HI R43, R42, R11, RZ, 0x7 ;  /* 0x0000000b2a2b7211 */ /* 0x000fc600078f38ff */
[----:B------:R0:W1:Y:S01]  /*f6c0*/  MUFU.TANH R81, R44 ;  /* 0x0000002c00517308 */ /* 0x0000620000002400 */
[----:B------:R-:W-:Y:S01]  /*f6d0*/  FMUL.FTZ R45, R45, R8 ;  /* 0x000000082d2d7220 */ /* 0x000fe20000410000 */
[----:B0-----:R-:W-:-:S06]  /*f6e0*/  LOP3.LUT R44, R43, 0xffffff80, RZ, 0xc0, !PT ;  /* 0xffffff802b2c7812 */ /* 0x001fcc00078ec0ff */
[----:B------:R0:W2:Y:S01]  /*f6f0*/  MUFU.TANH R83, R45 ;  /* 0x0000002d00537308 */ /* 0x0000a20000002400 */
[----:B------:R-:W-:Y:S02]  /*f700*/  IMAD.IADD R44, R11, 0x1, -R44 ;  /* 0x000000010b2c7824 */ /* 0x000fe400078e0a2c */
[-C--:B------:R-:W-:Y:S01]  /*f710*/  FMUL.FTZ R76, R36, R8.reuse ;  /* 0x00000008244c7220 */ /* 0x080fe20000410000 */
[-C--:B------:R-:W-:Y:S02]  /*f720*/  FMUL.FTZ R48, R48, R8.reuse ;  /* 0x0000000830307220 */ /* 0x080fe40000410000 */
[----:B0-----:R-:W-:Y:S01]  /*f730*/  SHF.R.S32.HI R45, RZ, 0x1f, R44 ;  /* 0x0000001fff2d7819 */ /* 0x001fe2000001142c */
[----:B------:R-:W-:Y:S01]  /*f740*/  FMUL.FTZ R36, R46, R8 ;  /* 0x000000082e247220 */ /* 0x000fe20000410000 */
[----:B------:R0:W4:Y:S02]  /*f750*/  MUFU.TANH R85, R48 ;  /* 0x0000003000557308 */ /* 0x0001240000002400 */
[----:B------:R-:W-:Y:S01]  /*f760*/  LEA.HI R46, R45, R44, RZ, 0x2 ;  /* 0x0000002c2d2e7211 */ /* 0x000fe200078f10ff */
[-C--:B------:R-:W-:Y:S01]  /*f770*/  FMUL.FTZ R142, R47, R8.reuse ;  /* 0x000000082f8e7220 */ /* 0x080fe20000410000 */
[-C--:B------:R-:W-:Y:S01]  /*f780*/  FMUL.FTZ R9, R26, R8.reuse ;  /* 0x000000081a097220 */ /* 0x080fe20000410000 */
[----:B------:R-:W-:Y:S01]  /*f790*/  FMUL.FTZ R26, R34, R8 ;  /* 0x00000008221a7220 */ /* 0x000fe20000410000 */
[----:B------:R-:W-:-:S02]  /*f7a0*/  SHF.R.S32.HI R47, RZ, 0x2, R46 ;  /* 0x00000002ff2f7819 */ /* 0x000fc4000001142e */
[----:B0-----:R-:W-:Y:S02]  /*f7b0*/  LEA.HI R48, R42, R11, RZ, 0x2 ;  /* 0x0000000b2a307211 */ /* 0x001fe400078f10ff */
[----:B------:R-:W-:Y:S01]  /*f7c0*/  SHF.R.S32.HI R42, RZ, 0x1f, R46 ;  /* 0x0000001fff2a7819 */ /* 0x000fe2000001142e */
[----:B------:R-:W-:Y:S01]  /*f7d0*/  FMUL.FTZ R34, R50, R8 ;  /* 0x0000000832227220 */ /* 0x000fe20000410000 */
[----:B------:R-:W-:Y:S02]  /*f7e0*/  LOP3.LUT R50, R48, 0xfffffffc, RZ, 0xc0, !PT ;  /* 0xfffffffc30327812 */ /* 0x000fe400078ec0ff */
[----:B------:R-:W-:Y:S02]  /*f7f0*/  LEA.HI R48, R42, R47, RZ, 0x3 ;  /* 0x0000002f2a307211 */ /* 0x000fe400078f18ff */
[----:B------:R-:W-:Y:S02]  /*f800*/  SHF.R.S32.HI R42, RZ, 0x7, R43 ;  /* 0x00000007ff2a7819 */ /* 0x000fe4000001142b */
[----:B------:R-:W-:-:S02]  /*f810*/  LOP3.LUT R48, R48, 0xfffffff8, RZ, 0xc0, !PT ;  /* 0xfffffff830307812 */ /* 0x000fc400078ec0ff */
[----:B------:R-:W-:Y:S01]  /*f820*/  LEA.HI R45, R45, R44, RZ, 0x5 ;  /* 0x0000002c2d2d7211 */ /* 0x000fe200078f28ff */
[----:B------:R-:W-:Y:S01]  /*f830*/  IMAD.IADD R50, R11, 0x1, -R50 ;  /* 0x000000010b327824 */ /* 0x000fe200078e0a32 */
[----:B------:R-:W-:Y:S01]  /*f840*/  LEA.HI R43, R43, R42, RZ, 0x1 ;  /* 0x0000002a2b2b7211 */ /* 0x000fe200078f08ff */
[----:B------:R-:W-:Y:S01]  /*f850*/  IMAD.IADD R47, R47, 0x1, -R48 ;  /* 0x000000012f2f7824 */ /* 0x000fe200078e0a30 */
[----:B------:R-:W-:Y:S02]  /*f860*/  SHF.R.S32.HI R48, RZ, 0x5, R45 ;  /* 0x00000005ff307819 */ /* 0x000fe4000001142d */
[----:B------:R-:W-:Y:S02]  /*f870*/  LOP3.LUT R43, R43, 0x3fffffe, RZ, 0xc0, !PT ;  /* 0x03fffffe2b2b7812 */ /* 0x000fe400078ec0ff */
[----:B------:R-:W-:Y:S01]  /*f880*/  LEA.HI R11, R50, R50, RZ, 0x1 ;  /* 0x00000032320b7211 */ /* 0x000fe200078f08ff */
[----:B------:R-:W-:Y:S02]  /*f890*/  IMAD R48, R13, 0x8, R48 ;  /* 0x000000080d307824 */ /* 0x000fe400078e0230 */
[----:B------:R-:W-:Y:S01]  /*f8a0*/  IMAD.IADD R43, R42, 0x1, -R43 ;  /* 0x000000012a2b7824 */ /* 0x000fe200078e0a2b */
[----:B------:R-:W-:Y:S01]  /*f8b0*/  LOP3.LUT R11, R11, 0x1ffffffe, RZ, 0xc0, !PT ;  /* 0x1ffffffe0b0b7812 */ /* 0x000fe200078ec0ff */
[----:B------:R-:W-:-:S04]  /*f8c0*/  IMAD.U32 R42, R48, 0x10, R47 ;  /* 0x00000010302a7824 */ /* 0x000fc800078e002f */
[----:B------:R-:W-:Y:S02]  /*f8d0*/  IMAD.IADD R11, R50, 0x1, -R11 ;  /* 0x00000001320b7824 */ /* 0x000fe400078e0a0b */
[----:B------:R-:W-:-:S04]  /*f8e0*/  IMAD R42, R43, 0x40, R42 ;  /* 0x000000402b2a7824 */ /* 0x000fc800078e022a */
[----:B------:R-:W-:-:S04]  /*f8f0*/  IMAD R43, R11, 0x8, R42 ;  /* 0x000000080b2b7824 */ /* 0x000fc800078e022a */
[----:B---3--:R-:W-:-:S05]  /*f900*/  @P0 IMAD.HI.U32 R14, R43, R14, RZ ;  /* 0x0000000e2b0e0227 */ /* 0x008fca00078e00ff */
[----:B------:R-:W-:Y:S02]  /*f910*/  @P0 SHF.R.U32.HI R43, RZ, R15, R14 ;  /* 0x0000000fff2b0219 */ /* 0x000fe4000001160e */
[----:B------:R-:W-:Y:S01]  /*f920*/  LOP3.LUT R13, R46, 0x7ffffffc, RZ, 0xc0, !PT ;  /* 0x7ffffffc2e0d7812 */ /* 0x000fe200078ec0ff */
[----:B------:R-:W-:Y:S02]  /*f930*/  IMAD.MOV.U32 R15, RZ, RZ, -0x60 ;  /* 0xffffffa0ff0f7424 */ /* 0x000fe400078e00ff */
        /* <DEDUP_REMOVED lines=29> */
[----:B------:R-:W-:-:S02]  /*fb10*/  IMAD R15, R10, R15, 0x1 ;  /* 0x000000010a0f7424 */ /* 0x000fc400078e020f */
        /* <DEDUP_REMOVED lines=8> */
[----:B------:R-:W3:Y:S01]  /*fba0*/  MUFU.TANH R24, R24 ;  /* 0x0000001800187308 */ /* 0x000ee20000002400 */
        /* <DEDUP_REMOVED lines=45> */
[----:B------:R-:W1:Y:S01]  /*fe80*/  MUFU.TANH R14, R14 ;  /* 0x0000000e000e7308 */ /* 0x000e620000002400 */
[----:B------:R-:W-:-:S02]  /*fe90*/  IMAD.IADD R44, R8, 0x1, R5 ;  /* 0x00000001082c7824 */ /* 0x000fc400078e0205 */
[----:B------:R-:W-:Y:S02]  /*fea0*/  IMAD.IADD R45, R8, 0x1, R45 ;  /* 0x00000001082d7824 */ /* 0x000fe400078e022d */
[----:B------:R-:W-:Y:S02]  /*feb0*/  IMAD R46, R10, -0x60, R7 ;  /* 0xffffffa00a2e7824 */ /* 0x000fe400078e0207 */
[----:B------:R-:W-:Y:S02]  /*fec0*/  VIADD R15, R15, 0xffffffff ;  /* 0xffffffff0f0f7836 */ /* 0x000fe40000000000 */
[--C-:B0-----:R-:W-:Y:S02]  /*fed0*/  IMAD.IADD R5, R44, 0x1, R42.reuse ;  /* 0x000000012c057824 */ /* 0x101fe400078e022a */
        /* <DEDUP_REMOVED lines=14> */
.L_x_10990:
[----:B------:R-:W-:Y:S05]  /*ffc0*/  BSYNC B2 ;  /* 0x0000000000027941 */ /* 0x000fea0003800000 */
.L_x_10989:
[----:B------:R-:W-:Y:S01]  /*ffd0*/  LOP3.LUT R7, RZ, R7, RZ, 0x33, !PT ;  /* 0x00000007ff077212 */ /* 0x000fe200078e33ff */
[----:B------:R-:W-:Y:S06]  /*ffe0*/  BRA `(.L_x_10991) ;  /* 0x0000000000187947 */ /* 0x000fec0003800000 */
.L_x_10988:
[----:B------:R-:W-:-:S13]  /*fff0*/  ISETP.NE.AND P0, PT, R4, 0x1, PT ;  /* 0x000000010400780c */ /* 0x000fda0003f05270 */
[----:B------:R-:W-:Y:S05]  /*10000*/  @!P0 BRA `(.L_x_10991) ;  /* 0x0000000000108947 */ /* 0x000fea0003800000 */
[----:B------:R-:W2:Y:S04]  /*10010*/  LDL R8, [R12+0x1c] ;  /* 0x00001c000c087983 */ /* 0x000ea80000100800 */
[----:B------:R-:W3:Y:S01]  /*10020*/  LDL R42, [R12+0x20] ;  /* 0x000020000c2a7983 */ /* 0x000ee20000100800 */
[----:B--2---:R-:W-:-:S05]  /*10030*/  IMAD.HI.U32 R7, R7, R8, RZ ;  /* 0x0000000807077227 */ /* 0x004fca00078e00ff */
[----:B---3--:R-:W-:-:S07]  /*10040*/  SHF.R.U32.HI R7, RZ, R42, R7 ;  /* 0x0000002aff077219 */ /* 0x008fce0000011607 */
.L_x_10991:
[----:B------:R-:W-:Y:S05]  /*10050*/  BSYNC B1 ;  /* 0x0000000000017941 */ /* 0x000fea0003800000 */
.L_x_10987:
[----:B------:R-:W-:-:S05]  /*10060*/  IMAD R7, R4, R7, R15 ;  /* 0x0000000704077224 */ /* 0x000fca00078e020f */
[----:B------:R-:W-:Y:S02]  /*10070*/  VIMNMX R6, R6, R7, !PT ;  /* 0x0000000706067248 */ /* 0x000fe40007fe0100 */
[----:B------:R-:W-:-:S07]  /*10080*/  VIADDMNMX R5, R7, R4, R5, PT ;  /* 0x0000000407057246 */ /* 0x000fce0003800105 */
.L_x_10986:
[----:B------:R-:W-:Y:S05]  /*10090*/  BSYNC B0 ;  /* 0x0000000000007941 */ /* 0x000fea0003800000 */
.L_x_10985:
        /* <DEDUP_REMOVED lines=48> */
[----:B-1----:R-:W-:Y:S02]  /*103a0*/  FSEL R72, R81, -INF , !P2 ;  /* 0xff80000051487808 */ /* 0x002fe40005000000 */
        /* <DEDUP_REMOVED lines=83> */
.L_x_10997:
[----:B------:R-:W-:Y:S05]  /*108e0*/  BSYNC B2 ;  /* 0x0000000000027941 */ /* 0x000fea0003800000 */
.L_x_10996:
[----:B------:R-:W-:Y:S01]  /*108f0*/  LOP3.LUT R3, RZ, R3, RZ, 0x33, !PT ;  /* 0x00000003ff037212 */ /* 0x000fe200078e33ff */
[----:B------:R-:W-:Y:S06]  /*10900*/  BRA `(.L_x_10998) ;  /* 0x0000000000187947 */ /* 0x000fec0003800000 */
.L_x_10995:
[----:B------:R-:W-:-:S13]  /*10910*/  ISETP.NE.AND P6, PT, R4, 0x1, PT ;  /* 0x000000010400780c */ /* 0x000fda0003fc5270 */
[----:B------:R-:W-:Y:S05]  /*10920*/  @!P6 BRA `(.L_x_10998) ;  /* 0x000000000010e947 */ /* 0x000fea0003800000 */
[----:B------:R-:W2:Y:S04]  /*10930*/  LDL R2, [R12+0x1c] ;  /* 0x00001c000c027983 */ /* 0x000ea80000100800 */
[----:B------:R-:W3:Y:S01]  /*10940*/  LDL R8, [R12+0x20] ;  /* 0x000020000c087983 */ /* 0x000ee20000100800 */
[----:B--2---:R-:W-:-:S05]  /*10950*/  IMAD.HI.U32 R3, R3, R2, RZ ;  /* 0x0000000203037227 */ /* 0x004fca00078e00ff */
[----:B---3--:R-:W-:-:S07]  /*10960*/  SHF.R.U32.HI R3, RZ, R8, R3 ;  /* 0x00000008ff037219 */ /* 0x008fce0000011603 */
.L_x_10998:
[----:B------:R-:W-:Y:S05]  /*10970*/  BSYNC B1 ;  /* 0x0000000000017941 */ /* 0x000fea0003800000 */
.L_x_10994:
[----:B------:R-:W-:-:S05]  /*10980*/  IMAD R3, R4, R3, R15 ;  /* 0x0000000304037224 */ /* 0x000fca00078e020f */
[----:B------:R-:W-:Y:S02]  /*10990*/  VIADDMNMX R5, R3, R4, R5, PT ;  /* 0x0000000403057246 */ /* 0x000fe40003800105 */
[----:B------:R-:W-:-:S07]  /*109a0*/  VIMNMX R6, R6, R3, !PT ;  /* 0x0000000306067248 */ /* 0x000fce0007fe0100 */
.L_x_10993:
[----:B------:R-:W-:Y:S05]  /*109b0*/  BSYNC B0 ;  /* 0x0000000000007941 */ /* 0x000fea0003800000 */
.L_x_10992:
[C---:B------:R-:W-:Y:S01]  /*109c0*/  ISETP.GT.AND P0, PT, R6.reuse, 0x1, !P0 ;  /* 0x000000010600780c */ /* 0x040fe20004704270 */
[----:B------:R-:W2:Y:S01]  /*109d0*/  LDL.64 R180, [R1+0x3c0] ;  /* 0x0003c00001b47983 */ /* 0x000ea20000100a00 */
[----:B------:R-:W-:Y:S02]  /*109e0*/  ISETP.GT.AND P1, PT, R6, 0x8, !P1 ;  /* 0x000000080600780c */ /* 0x000fe40004f24270 */
[C---:B------:R-:W-:Y:S01]  /*109f0*/  ISETP.LT.OR P0, PT, R5.reuse, 0x2, P0 ;  /* 0x000000020500780c */ /* 0x040fe20000701670 */
[----:B------:R-:W3:Y:S01]  /*10a00*/  LDL.64 R146, [R1+0x3c8] ;  /* 0x0003c80001927983 */ /* 0x000ee20000100a00 */
[----:B------:R-:W-:Y:S02]  /*10a10*/  ISETP.LT.OR P1, PT, R5, 0x9, P1 ;  /* 0x000000090500780c */ /* 0x000fe40000f21670 */
[----:B------:R-:W-:Y:S01]  /*10a20*/  FSEL R56, R20, -INF , !P0 ;  /* 0xff80000014387808 */ /* 0x000fe20004000000 */
[----:B------:R-:W4:Y:S01]  /*10a30*/  LDL.64 R138, [R1+0x1d0] ;  /* 0x0001d000018a7983 */ /* 0x000f220000100a00 */
[----:B------:R-:W-:-:S02]  /*10a40*/  ISETP.NE.AND P0, PT, R42, RZ, PT ;  /* 0x000000ff2a00720c */ /* 0x000fc40003f05270 */
[----:B------:R-:W-:Y:S01]  /*10a50*/  FSEL R52, R21, -INF , !P1 ;  /* 0xff80000015347808 */ /* 0x000fe20004800000 */
[----:B------:R-:W4:Y:S01]  /*10a60*/  LDL.64 R136, [R1+0x1e0] ;  /* 0x0001e00001887983 */ /* 0x000f220000100a00 */
[----:B------:R-:W-:Y:S02]  /*10a70*/  ISETP.GT.AND P0, PT, R6, 0x9, !P0 ;  /* 0x000000090600780c */ /* 0x000fe40004704270 */
[----:B------:R-:W-:Y:S01]  /*10a80*/  ISETP.NE.AND P1, PT, R30, RZ, PT ;  /* 0x000000ff1e00720c */ /* 0x000fe20003f25270 */
[----:B------:R-:W4:Y:S01]  /*10a90*/  LDL.64 R132, [R1+0x1f0] ;  /* 0x0001f00001847983 */ /* 0x000f220000100a00 */
[----:B------:R-:W-:Y:S02]  /*10aa0*/  ISETP.LT.OR P0, PT, R5, 0xa, P0 ;  /* 0x0000000a0500780c */ /* 0x000fe40000701670 */
[----:B------:R-:W-:Y:S01]  /*10ab0*/  ISETP.NE.AND P6, PT, R51, RZ, PT ;  /* 0x000000ff3300720c */ /* 0x000fe20003fc5270 */
[----:B------:R-:W4:Y:S01]  /*10ac0*/  LDL.64 R130, [R1+0x200] ;  /* 0x0002000001827983 */ /* 0x000f220000100a00 */
[----:B------:R-:W-:-:S02]  /*10ad0*/  FSEL R148, R25, -INF , !P0 ;  /* 0xff80000019947808 */ /* 0x000fc40004000000 */
[----:B------:R-:W-:Y:S01]  /*10ae0*/  ISETP.NE.AND P0, PT, R47, RZ, PT ;  /* 0x000000ff2f00720c */ /* 0x000fe20003f05270 */
[----:B------:R-:W4:Y:S03]  /*10af0*/  LDL.64 R128, [R1+0x210] ;  /* 0x0002100001807983 */ /* 0x000f260000100a00 */
[----:B------:R-:W-:Y:S01]  /*10b00*/  ISETP.GT.AND P0, PT, R6, 0x10, !P0 ;  /* 0x000000100600780c */ /* 0x000fe20004704270 */
[----:B------:R-:W4:Y:S03]  /*10b10*/  LDL.64 R126, [R1+0x220] ;  /* 0x00022000017e7983 */ /* 0x000f260000100a00 */
[----:B------:R-:W-:Y:S01]  /*10b20*/  ISETP.LT.OR P0, PT, R5, 0x11, P0 ;  /* 0x000000110500780c */ /* 0x000fe20000701670 */
[----:B------:R-:W4:Y:S03]  /*10b30*/  LDL.64 R124, [R1+0x230] ;  /* 0x00023000017c7983 */ /* 0x000f260000100a00 */
[----:B------:R-:W-:Y:S01]  /*10b40*/  FSEL R46, R26, -INF , !P0 ;  /* 0xff8000001a2e7808 */ /* 0x000fe20004000000 */
[----:B------:R-:W4:Y:S01]  /*10b50*/  LDL.64 R122, [R1+0x240] ;  /* 0x00024000017a7983 */ /* 0x000f220000100a00 */
[----:B------:R-:W-:-:S02]  /*10b60*/  ISETP.GT.AND P0, PT, R6, 0x11, !P1 ;  /* 0x000000110600780c */ /* 0x000fc40004f04270 */
[----:B------:R-:W-:Y:S01]  /*10b70*/  ISETP.NE.AND P1, PT, R53, RZ, PT ;  /* 0x000000ff3500720c */ /* 0x000fe20003f25270 */
[----:B------:R-:W4:Y:S01]  /*10b80*/  LDL.64 R120, [R1+0x250] ;  /* 0x0002500001787983 */ /* 0x000f220000100a00 */
[----:B------:R-:W-:Y:S02]  /*10b90*/  ISETP.LT.OR P0, PT, R5, 0x12, P0 ;  /* 0x000000120500780c */ /* 0x000fe40000701670 */
[C---:B------:R-:W-:Y:S01]  /*10ba0*/  ISETP.GT.AND P2, PT, R6.reuse, 0x49, !P2 ;  /* 0x000000490600780c */ /* 0x040fe20005744270 */
[----:B------:R-:W4:Y:S01]  /*10bb0*/  LDL.64 R118, [R1+0x260] ;  /* 0x0002600001767983 */ /* 0x000f220000100a00 */
[----:B------:R-:W-:Y:S02]  /*10bc0*/  FSEL R44, R27, -INF , !P0 ;  /* 0xff8000001b2c7808 */ /* 0x000fe40004000000 */
[----:B------:R-:W-:Y:S01]  /*10bd0*/  ISETP.GT.AND P0, PT, R6, 0x18, !P6 ;  /* 0x000000180600780c */ /* 0x000fe20007704270 */
[----:B------:R-:W4:Y:S01]  /*10be0*/  LDL.64 R116, [R1+0x270] ;  /* 0x0002700001747983 */ /* 0x000f220000100a00 */
[----:B------:R-:W-:-:S02]  /*10bf0*/  ISETP.NE.AND P6, PT, R7, RZ, PT ;  /* 0x000000ff0700720c */ /* 0x000fc40003fc5270 */
[----:B------:R-:W-:Y:S01]  /*10c00*/  ISETP.LT.OR P0, PT, R5, 0x19, P0 ;  /* 0x000000190500780c */ /* 0x000fe20000701670 */
[----:B------:R-:W4:Y:S03]  /*10c10*/  LDL.64 R114, [R1+0x280] ;  /* 0x0002800001727983 */ /* 0x000f260000100a00 */
[----:B------:R-:W-:Y:S01]  /*10c20*/  FSEL R42, R28, -INF , !P0 ;  /* 0xff8000001c2a7808 */ /* 0x000fe20004000000 */
[----:B------:R-:W4:Y:S01]  /*10c30*/  LDL.64 R112, [R1+0x290] ;  /* 0x0002900001707983 */ /* 0x000f220000100a00 */
[----:B------:R-:W-:Y:S02]  /*10c40*/  ISETP.NE.AND P0, PT, R55, RZ, PT ;  /* 0x000000ff3700720c */ /* 0x000fe40003f05270 */
[C---:B------:R-:W-:Y:S01]  /*10c50*/  ISETP.GT.AND P3, PT, R6.reuse, 0x50, !P3 ;  /* 0x000000500600780c */ /* 0x040fe20005f64270 */
[----:B------:R-:W4:Y:S01]  /*10c60*/  LDL.64 R102, [R1+0x2a0] ;  /* 0x0002a00001667983 */ /* 0x000f220000100a00 */
[----:B------:R-:W-:-:S02]  /*10c70*/  ISETP.GT.AND P0, PT, R6, 0x19, !P0 ;  /* 0x000000190600780c */ /* 0x000fc40004704270 */
[C---:B------:R-:W-:Y:S01]  /*10c80*/  ISETP.GT.AND P4, PT, R6.reuse, 0x51, !P4 ;  /* 0x000000510600780c */ /* 0x040fe20006784270 */
[----:B------:R-:W4:Y:S01]  /*10c90*/  LDL.64 R110, [R1+0x2b0] ;  /* 0x0002b000016e7983 */ /* 0x000f220000100a00 */
[----:B------:R-:W-:Y:S02]  /*10ca0*/  ISETP.LT.OR P0, PT, R5, 0x1a, P0 ;  /* 0x0000001a0500780c */ /* 0x000fe40000701670 */
[C---:B------:R-:W-:Y:S01]  /*10cb0*/  ISETP.GT.AND P5, PT, R6.reuse, 0x58, !P5 ;  /* 0x000000580600780c */ /* 0x040fe20006fa4270 */
[----:B------:R-:W4:Y:S01]  /*10cc0*/  LDL.64 R108, [R1+0x2c0] ;  /* 0x0002c000016c7983 */ /* 0x000f220000100a00 */
[----:B------:R-:W-:Y:S02]  /*10cd0*/  FSEL R144, R29, -INF , !P0 ;  /* 0xff8000001d907808 */ /* 0x000fe40004000000 */
        /* <DEDUP_REMOVED lines=8> */
[----:B------:R-:W-:-:S03]  /*10d60*/  ISETP.NE.AND P0, PT, R61, RZ, PT ;  /* 0x000000ff3d00720c */ /* 0x000fc60003f05270 */
[----:B------:R-:W4:Y:S01]  /*10d70*/  LDL.64 R98, [R1+0x310] ;  /* 0x0003100001627983 */ /* 0x000f220000100a00 */
[----:B------:R-:W-:-:S03]  /*10d80*/  ISETP.GT.AND P0, PT, R6, 0x21, !P0 ;  /* 0x000000210600780c */ /* 0x000fc60004704270 */
[----:B------:R-:W4:Y:S01]  /*10d90*/  LDL.64 R96, [R1+0x320] ;  /* 0x0003200001607983 */ /* 0x000f220000100a00 */
[----:B------:R-:W-:-:S03]  /*10da0*/  ISETP.LT.OR P0, PT, R5, 0x22, P0 ;  /* 0x000000220500780c */ /* 0x000fc60000701670 */
[----:B------:R-:W4:Y:S01]  /*10db0*/  LDL.64 R94, [R1+0x330] ;  /* 0x00033000015e7983 */ /* 0x000f220000100a00 */
[----:B------:R-:W-:Y:S02]  /*10dc0*/  FSEL R38, R38, -INF , !P0 ;  /* 0xff80000026267808 */ /* 0x000fe40004000000 */
[----:B------:R-:W-:Y:S01]  /*10dd0*/  ISETP.NE.AND P0, PT, R41, RZ, PT ;  /* 0x000000ff2900720c */ /* 0x000fe20003f05270 */
[----:B------:R-:W4:Y:S03]  /*10de0*/  LDL.64 R90, [R1+0x350] ;  /* 0x00035000015a7983 */ /* 0x000f260000100a00 */
[----:B------:R-:W-:Y:S01]  /*10df0*/  ISETP.GT.AND P0, PT, R6, 0x28, !P0 ;  /* 0x000000280600780c */ /* 0x000fe20004704270 */
[----:B------:R-:W4:Y:S03]  /*10e00*/  LDL R153, [R1+0x28] ;  /* 0x0000280001997983 */ /* 0x000f260000100800 */
        /* <DEDUP_REMOVED lines=26> */
[C---:B------:R-:W-:Y:S02]  /*10fb0*/  ISETP.GT.AND P0, PT, R6.reuse, RZ, !P6 ;  /* 0x000000ff0600720c */ /* 0x040fe40007704270 */
[----:B------:R-:W-:Y:S02]  /*10fc0*/  ISETP.GT.AND P1, PT, R6, 0x48, !P1 ;  /* 0x000000480600780c */ /* 0x000fe40004f24270 */
[C---:B------:R-:W-:Y:S02]  /*10fd0*/  ISETP.LT.OR P0, PT, R5.reuse, 0x1, P0 ;  /* 0x000000010500780c */ /* 0x040fe40000701670 */
[----:B------:R-:W-:Y:S02]  /*10fe0*/  ISETP.LT.OR P2, PT, R5, 0x4a, P2 ;  /* 0x0000004a0500780c */ /* 0x000fe40001741670 */
[----:B------:R-:W-:-:S02]  /*10ff0*/  FSEL R88, R9, -INF , !P0 ;  /* 0xff80000009587808 */ /* 0x000fc40004000000 */
[----:B------:R-:W2:Y:S01]  /*11000*/  LDL.64 R8, [R1+0x3e0] ;  /* 0x0003e00001087983 */ /* 0x000ea20000100a00 */
[----:B------:R-:W-:Y:S02]  /*11010*/  ISETP.NE.AND P0, PT, R71, RZ, PT ;  /* 0x000000ff4700720c */ /* 0x000fe40003f05270 */
[----:B------:R-:W-:Y:S02]  /*11020*/  ISETP.NE.AND P6, PT, R24, RZ, PT ;  /* 0x000000ff1800720c */ /* 0x000fe40003fc5270 */
[----:B------:R-:W-:-:S04]  /*11030*/  ISETP.GT.AND P0, PT, R6, 0x41, !P0 ;  /* 0x000000410600780c */ /* 0x000fc80004704270 */
[C---:B------:R-:W-:Y:S02]  /*11040*/  ISETP.LT.OR P0, PT, R5.reuse, 0x42, P0 ;  /* 0x000000420500780c */ /* 0x040fe40000701670 */
[----:B------:R-:W-:Y:S02]  /*11050*/  ISETP.LT.OR P1, PT, R5, 0x49, P1 ;  /* 0x000000490500780c */ /* 0x000fe40000f21670 */
[----:B------:R-:W-:Y:S02]  /*11060*/  FSEL R28, R31, -INF , !P0 ;  /* 0xff8000001f1c7808 */ /* 0x000fe40004000000 */
[----:B------:R-:W-:Y:S02]  /*11070*/  FSEL R20, R33, -INF , !P1 ;  /* 0xff80000021147808 */ /* 0x000fe40004800000 */
[----:B------:R-:W-:Y:S02]  /*11080*/  ISETP.LT.OR P3, PT, R5, 0x51, P3 ;  /* 0x000000510500780c */ /* 0x000fe40001f61670 */
[----:B------:R-:W-:-:S02]  /*11090*/  FSEL R21, R35, -INF , !P2 ;  /* 0xff80000023157808 */ /* 0x000fc40005000000 */
[----:B------:R-:W-:Y:S02]  /*110a0*/  ISETP.LT.OR P4, PT, R5, 0x52, P4 ;  /* 0x000000520500780c */ /* 0x000fe40002781670 */
[----:B------:R-:W-:Y:S02]  /*110b0*/  FSEL R173, R173, -INF , !P3 ;  /* 0xff800000adad7808 */ /* 0x000fe40005800000 */
[----:B------:R-:W-:Y:S02]  /*110c0*/  ISETP.GT.AND P0, PT, R6, 0x59, !P6 ;  /* 0x000000590600780c */ /* 0x000fe40007704270 */
[----:B------:R-:W-:Y:S02]  /*110d0*/  ISETP.LT.OR P5, PT, R5, 0x59, P5 ;  /* 0x000000590500780c */ /* 0x000fe40002fa1670 */
[----:B------:R-:W-:Y:S02]  /*110e0*/  FSEL R15, R11, -INF , !P4 ;  /* 0xff8000000b0f7808 */ /* 0x000fe40006000000 */
[----:B------:R-:W-:-:S02]  /*110f0*/  ISETP.LT.OR P0, PT, R5, 0x5a, P0 ;  /* 0x0000005a0500780c */ /* 0x000fc40000701670 */
[----:B------:R-:W-:Y:S02]  /*11100*/  FSEL R13, R13, -INF , !P5 ;  /* 0xff8000000d0d7808 */ /* 0x000fe40006800000 */
[----:B------:R-:W-:Y:S02]  /*11110*/  FSEL R11, R14, -INF , !P0 ;  /* 0xff8000000e0b7808 */ /* 0x000fe40004000000 */
[----:B------:R-:W3:Y:S01]  /*11120*/  LDL R14, [R1+0x400] ;  /* 0x00040000010e7983 */ /* 0x000ee20000100800 */
[----:B--2---:R-:W-:-:S04]  /*11130*/  FMNMX.FTZ R2, R152, R8, !PT ;  /* 0x0000000898027209 */ /* 0x004fc80007810000 */
        /* <DEDUP_REMOVED lines=33> */
[----:B------:R-:W-:-:S03]  /*11350*/  FMNMX.FTZ R3, R36, R3, !PT ;  /* 0x0000000324037209 */ /* 0x000fc60007810000 */
[----:B------:R-:W0:Y:S01]  /*11360*/  SHFL.BFLY PT, R7, R4, 0x2, 0x1f ;  /* 0x0c401f0004077f89 */ /* 0x000e2200000e0000 */
[----:B------:R-:W-:-:S04]  /*11370*/  FMNMX.FTZ R3, R142, R3, !PT ;  /* 0x000000038e037209 */ /* 0x000fc80007810000 */
[----:B------:R-:W-:-:S04]  /*11380*/  FMNMX.FTZ R3, R34, R3, !PT ;  /* 0x0000000322037209 */ /* 0x000fc80007810000 */
[----:B------:R-:W-:-:S04]  /*11390*/  FMNMX.FTZ R3, R32, R3, !PT ;  /* 0x0000000320037209 */ /* 0x000fc80007810000 */
[----:B------:R-:W-:-:S04]  /*113a0*/  FMNMX.FTZ R3, R30, R3, !PT ;  /* 0x000000031e037209 */ /* 0x000fc80007810000 */
[----:B------:R-:W-:-:S04]  /*113b0*/  FMNMX.FTZ R3, R140, R3, !PT ;  /* 0x000000038c037209 */ /* 0x000fc80007810000 */
[----:B------:R-:W-:Y:S02]  /*113c0*/  FMNMX.FTZ R3, R26, R3, !PT ;  /* 0x000000031a037209 */ /* 0x000fe40007810000 */
[----:B0-----:R-:W-:Y:S02]  /*113d0*/  FMNMX.FTZ R7, R4, R7, !PT ;  /* 0x0000000704077209 */ /* 0x001fe40007810000 */
        /* <DEDUP_REMOVED lines=8> */
[----:B------:R-:W2:Y:S01]  /*11460*/  LDL.64 R2, [R1+0x3f0] ;  /* 0x0003f00001027983 */ /* 0x000ea20000100a00 */
[----:B0-----:R-:W-:-:S03]  /*11470*/  FMNMX.FTZ R6, R7, R24, !PT ;  /* 0x0000001807067209 */ /* 0x001fc60007810000 */
[----:B------:R-:W-:Y:S04]  /*11480*/  STL.64 [R1+0x3e0], R4 ;  /* 0x0003e00401007387 */ /* 0x000fe80000100a00 */
[----:B------:R-:W4:Y:S04]  /*11490*/  LDL R24, [R1+0x3e4] ;  /* 0x0003e40001187983 */ /* 0x000f280000100800 */
[----:B------:R-:W-:Y:S04]  /*114a0*/  STL [R1+0x3e0], R6 ;  /* 0x0003e00601007387 */ /* 0x000fe80000100800 */
[----:B------:R-:W3:Y:S04]  /*114b0*/  LDL R25, [R1+0x3e0] ;  /* 0x0003e00001197983 */ /* 0x000ee80000100800 */
[----:B----4-:R-:W0:Y:S02]  /*114c0*/  SHFL.BFLY PT, R5, R24, 0x2, 0x1f ;  /* 0x0c401f0018057f89 */ /* 0x010e2400000e0000 */
[----:B0-----:R-:W-:-:S05]  /*114d0*/  FMNMX.FTZ R4, R5, R24, !PT ;  /* 0x0000001805047209 */ /* 0x001fca0007810000 */
[----:B------:R-:W0:Y:S01]  /*114e0*/  SHFL.BFLY PT, R195, R4, 0x1, 0x1f ;  /* 0x0c201f0004c37f89 */ /* 0x000e2200000e0000 */
[----:B---3--:R-:W-:Y:S01]  /*114f0*/  FMUL.FTZ R7, R14, R25 ;  /* 0x000000190e077220 */ /* 0x008fe20000410000 */
[----:B------:R-:W-:-:S04]  /*11500*/  FSETP.NEU.FTZ.AND P0, PT, R25, -INF , PT ;  /* 0xff8000001900780b */ /* 0x000fc80003f1d000 */
        /* <DEDUP_REMOVED lines=12> */
[----:B0-----:R-:W-:Y:S01]  /*115d0*/  FMNMX.FTZ R195, R4, R195, !PT ;  /* 0x000000c304c37209 */ /* 0x001fe20007810000 */
        /* <DEDUP_REMOVED lines=14> */
[C---:B------:R-:W-:Y:S01]  /*116c0*/  FSETP.NEU.FTZ.AND P0, PT, R195.reuse, -INF , PT ;  /* 0xff800000c300780b */ /* 0x040fe20003f1d000 */
[C---:B------:R-:W-:Y:S01]  /*116d0*/  FMUL.FTZ R7, R195.reuse, R14 ;  /* 0x0000000ec3077220 */ /* 0x040fe20000410000 */
[----:B------:R-:W-:Y:S01]  /*116e0*/  FADD.FTZ R25, R8, -R25 ;  /* 0x8000001908197221 */ /* 0x000fe20000010000 */
[----:B------:R-:W-:Y:S01]  /*116f0*/  MUFU.EX2 R152, R152 ;  /* 0x0000009800987308 */ /* 0x000fe20000000800 */
[----:B------:R-:W-:Y:S01]  /*11700*/  FSEL R4, R195, RZ, P0 ;  /* 0x000000ffc3047208 */ /* 0x000fe20000000000 */
[----:B------:R-:W3:Y:S01]  /*11710*/  LDL.64 R82, [R1+0x340] ;  /* 0x0003400001527983 */ /* 0x000ee20000100a00 */
[----:B------:R-:W-:-:S03]  /*11720*/  FSEL R7, R7, RZ, P0 ;  /* 0x000000ff07077208 */ /* 0x000fc60000000000 */
[----:B------:R-:W-:Y:S01]  /*11730*/  FADD.FTZ R4, R9, -R4 ;  /* 0x8000000409047221 */ /* 0x000fe20000010000 */
[-C--:B------:R-:W-:Y:S01]  /*11740*/  FMUL.FTZ R25, R25, R14.reuse ;  /* 0x0000000e19197220 */ /* 0x080fe20000410000 */
[-CC-:B------:R-:W-:Y:S01]  /*11750*/  FFMA.FTZ R182, R88, R14.reuse, -R7.reuse ;  /* 0x0000000e58b67223 */ /* 0x180fe20000010807 */
[--C-:B------:R-:W-:Y:S01]  /*11760*/  FFMA.FTZ R183, R56, R14, -R7.reuse ;  /* 0x0000000e38b77223 */ /* 0x100fe20000010807 */
[----:B------:R-:W-:Y:S01]  /*11770*/  FMUL.FTZ R4, R14, R4 ;  /* 0x000000040e047220 */ /* 0x000fe20000410000 */
[----:B------:R-:W2:Y:S01]  /*11780*/  MUFU.EX2 R194, R25 ;  /* 0x0000001900c27308 */ /* 0x000ea20000000800 */
[-CC-:B------:R-:W-:Y:S01]  /*11790*/  FFMA.FTZ R155, R52, R14.reuse, -R7.reuse ;  /* 0x0000000e349b7223 */ /* 0x180fe20000010807 */
[----:B------:R-:W-:-:S06]  /*117a0*/  FFMA.FTZ R148, R148, R14, -R7 ;  /* 0x0000000e94947223 */ /* 0x000fcc0000010807 */
[----:B------:R-:W-:Y:S01]  /*117b0*/  MUFU.EX2 R150, R150 ;  /* 0x0000009600967308 */ /* 0x000fe20000000800 */
[-CC-:B------:R-:W-:Y:S01]  /*117c0*/  FFMA.FTZ R157, R46, R14.reuse, -R7.reuse ;  /* 0x0000000e2e9d7223 */ /* 0x180fe20000010807 */
[-CC-:B------:R-:W-:Y:S01]  /*117d0*/  FFMA.FTZ R145, R44, R14.reuse, -R7.reuse ;  /* 0x0000000e2c917223 */ /* 0x180fe20000010807 */
[----:B------:R-:W4:Y:S05]  /*117e0*/  LDL.64 R86, [R1+0x370] ;  /* 0x0003700001567983 */ /* 0x000f2a0000100a00 */
[----:B------:R-:W-:Y:S01]  /*117f0*/  MUFU.EX2 R154, R154 ;  /* 0x0000009a009a7308 */ /* 0x000fe20000000800 */
[----:B------:R-:W-:-:S07]  /*11800*/  FFMA.FTZ R159, R42, R14, -R7 ;  /* 0x0000000e2a9f7223 */ /* 0x000fce0000010807 */
[----:B------:R-:W-:Y:S01]  /*11810*/  MUFU.EX2 R193, R193 ;  /* 0x000000c100c17308 */ /* 0x000fe20000000800 */
[-CC-:B------:R-:W-:Y:S01]  /*11820*/  FFMA.FTZ R144, R144, R14.reuse, -R7.reuse ;  /* 0x0000000e90907223 */ /* 0x180fe20000010807 */
[----:B------:R-:W4:Y:S06]  /*11830*/  LDL.64 R84, [R1+0x380] ;  /* 0x0003800001547983 */ /* 0x000f2c0000100a00 */
[----:B------:R-:W-:Y:S01]  /*11840*/  MUFU.EX2 R192, R192 ;  /* 0x000000c000c07308 */ /* 0x000fe20000000800 */
[----:B------:R-:W-:-:S07]  /*11850*/  FFMA.FTZ R161, R40, R14, -R7 ;  /* 0x0000000e28a17223 */ /* 0x000fce0000010807 */
[----:B------:R-:W-:Y:S01]  /*11860*/  MUFU.EX2 R156, R156 ;  /* 0x0000009c009c7308 */ /* 0x000fe20000000800 */
[-CC-:B------:R-:W-:Y:S01]  /*11870*/  FFMA.FTZ R143, R38, R14.reuse, -R7.reuse ;  /* 0x0000000e268f7223 */ /* 0x180fe20000010807 */
[----:B------:R-:W4:Y:S04]  /*11880*/  LDL.64 R80, [R1+0x3a0] ;  /* 0x0003a00001507983 */ /* 0x000f280000100a00 */
[----:B------:R-:W4:Y:S02]  /*11890*/  LDL.64 R78, [R1+0x3b0] ;  /* 0x0003b000014e7983 */ /* 0x000f240000100a00 */
[----:B------:R-:W-:Y:S08]  /*118a0*/  MUFU.EX2 R182, R182 ;  /* 0x000000b600b67308 */ /* 0x000ff00000000800 */
        /* <DEDUP_REMOVED lines=11> */
[----:B------:R-:W4:Y:S04]  /*11960*/  LDL.64 R72, [R1+0x390] ;  /* 0x0003900001487983 */ /* 0x000f280000100a00 */
[----:B------:R-:W4:Y:S02]  /*11970*/  LDL.64 R70, [R1+0x208] ;  /* 0x0002080001467983 */ /* 0x000f240000100a00 */
[----:B------:R-:W1:Y:S01]  /*11980*/  MUFU.EX2 R183, R183 ;  /* 0x000000b700b77308 */ /* 0x000e620000000800 */
[----:B--2---:R-:W-:-:S07]  /*11990*/  FFMA.FTZ R5, R194, R2, R152 ;  /* 0x00000002c2057223 */ /* 0x004fce0000010098 */
[----:B------:R-:W-:Y:S01]  /*119a0*/  MUFU.EX2 R162, R162 ;  /* 0x000000a200a27308 */ /* 0x000fe20000000800 */
[----:B------:R-:W-:-:S07]  /*119b0*/  FFMA.FTZ R167, R30, R14, -R7 ;  /* 0x0000000e1ea77223 */ /* 0x000fce0000010807 */
[----:B------:R-:W-:Y:S01]  /*119c0*/  MUFU.EX2 R189, R189 ;  /* 0x000000bd00bd7308 */ /* 0x000fe20000000800 */
[----:B------:R-:W-:Y:S01]  /*119d0*/  FFMA.FTZ R140, R140, R14, -R7 ;  /* 0x0000000e8c8c7223 */ /* 0x000fe20000010807 */
[----:B------:R-:W2:Y:S04]  /*119e0*/  LDL.64 R68, [R1+0x218] ;  /* 0x0002180001447983 */ /* 0x000ea80000100a00 */
[----:B------:R-:W2:Y:S02]  /*119f0*/  LDL.64 R66, [R1+0x228] ;  /* 0x0002280001427983 */ /* 0x000ea40000100a00 */
[----:B------:R-:W1:Y:S01]  /*11a00*/  MUFU.EX2 R155, R155 ;  /* 0x0000009b009b7308 */ /* 0x000e620000000800 */
[----:B0-----:R-:W-:-:S07]  /*11a10*/  FFMA.FTZ R2, R3, R151, R182 ;  /* 0x0000009703027223 */ /* 0x001fce00000100b6 */
[----:B------:R-:W-:Y:S01]  /*11a20*/  MUFU.EX2 R164, R164 ;  /* 0x000000a400a47308 */ /* 0x000fe20000000800 */
[----:B------:R-:W-:-:S07]  /*11a30*/  FFMA.FTZ R169, R26, R14, -R7 ;  /* 0x0000000e1aa97223 */ /* 0x000fce0000010807 */
[----:B------:R-:W-:Y:S01]  /*11a40*/  MUFU.EX2 R188, R188 ;  /* 0x000000bc00bc7308 */ /* 0x000fe20000000800 */
[----:B------:R-:W-:Y:S01]  /*11a50*/  FFMA.FTZ R135, R28, R14, -R7 ;  /* 0x0000000e1c877223 */ /* 0x000fe20000010807 */
[----:B------:R-:W2:Y:S04]  /*11a60*/  LDL.64 R64, [R1+0x238] ;  /* 0x0002380001407983 */ /* 0x000ea80000100a00 */
[----:B------:R-:W2:Y:S02]  /*11a70*/  LDL.64 R62, [R1+0x1f8] ;  /* 0x0001f800013e7983 */ /* 0x000ea40000100a00 */
[----:B------:R-:W0:Y:S01]  /*11a80*/  MUFU.EX2 R148, R148 ;  /* 0x0000009400947308 */ /* 0x000e220000000800 */
[----:B------:R-:W-:Y:S01]  /*11a90*/  FADD.FTZ R5, R150, R5 ;  /* 0x0000000596057221 */ /* 0x000fe20000010000 */
[----:B-1----:R-:W-:-:S06]  /*11aa0*/  FADD.FTZ R2, R183, R2 ;  /* 0x00000002b7027221 */ /* 0x002fcc0000010000 */
[----:B------:R-:W-:Y:S01]  /*11ab0*/  MUFU.EX2 R166, R166 ;  /* 0x000000a600a67308 */ /* 0x000fe20000000800 */
[----:B------:R-:W-:-:S07]  /*11ac0*/  FFMA.FTZ R171, R20, R14, -R7 ;  /* 0x0000000e14ab7223 */ /* 0x000fce0000010807 */
[----:B------:R-:W-:Y:S01]  /*11ad0*/  MUFU.EX2 R187, R187 ;  /* 0x000000bb00bb7308 */ /* 0x000fe20000000800 */
[-CC-:B------:R-:W-:Y:S01]  /*11ae0*/  FFMA.FTZ R134, R21, R14.reuse, -R7.reuse ;  /* 0x0000000e15867223 */ /* 0x180fe20000010807 */
[----:B------:R-:W2:Y:S06]  /*11af0*/  LDL.64 R60, [R1+0x258] ;  /* 0x00025800013c7983 */ /* 0x000eac0000100a00 */
[----:B------:R-:W-:Y:S01]  /*11b00*/  MUFU.EX2 R186, R186 ;  /* 0x000000ba00ba7308 */ /* 0x000fe20000000800 */
[----:B------:R-:W-:-:S07]  /*11b10*/  FFMA.FTZ R173, R173, R14, -R7 ;  /* 0x0000000eadad7223 */ /* 0x000fce0000010807 */
[----:B------:R-:W-:Y:S08]  /*11b20*/  MUFU.EX2 R168, R168 ;  /* 0x000000a800a87308 */ /* 0x000ff00000000800 */
[----:B------:R-:W-:Y:S01]  /*11b30*/  MUFU.EX2 R170, R170 ;  /* 0x000000aa00aa7308 */ /* 0x000fe20000000800 */
[-CC-:B------:R-:W-:Y:S01]  /*11b40*/  FFMA.FTZ R15, R15, R14.reuse, -R7.reuse ;  /* 0x0000000e0f0f7223 */ /* 0x180fe20000010807 */
[-CC-:B------:R-:W-:Y:S01]  /*11b50*/  FFMA.FTZ R175, R13, R14.reuse, -R7.reuse ;  /* 0x0000000e0daf7223 */ /* 0x180fe20000010807 */
[----:B------:R-:W2:Y:S05]  /*11b60*/  LDL.64 R58, [R1+0x268] ;  /* 0x00026800013a7983 */ /* 0x000eaa0000100a00 */
[----:B------:R-:W-:Y:S01]  /*11b70*/  MUFU.EX2 R149, R149 ;  /* 0x0000009500957308 */ /* 0x000fe20000000800 */
[----:B------:R-:W-:Y:S01]  /*11b80*/  FFMA.FTZ R11, R11, R14, -R7 ;  /* 0x0000000e0b0b7223 */ /* 0x000fe20000010807 */
[----:B------:R-:W2:Y:S04]  /*11b90*/  LDL.64 R88, [R1+0x360] ;  /* 0x0003600001587983 */ /* 0x000ea80000100a00 */
[----:B------:R-:W2:Y:S02]  /*11ba0*/  LDL.64 R52, [R1+0x248] ;  /* 0x0002480001347983 */ /* 0x000ea40000100a00 */
[----:B------:R-:W1:Y:S01]  /*11bb0*/  MUFU.EX2 R157, R157 ;  /* 0x0000009d009d7308 */ /* 0x000e620000000800 */
[----:B------:R-:W-:Y:S01]  /*11bc0*/  FADD.FTZ R4, R154, R5 ;  /* 0x000000059a047221 */ /* 0x000fe20000010000 */
[----:B------:R-:W-:Y:S01]  /*11bd0*/  FADD.FTZ R3, R155, R2 ;  /* 0x000000029b037221 */ /* 0x000fe20000010000 */
[----:B------:R-:W2:Y:S04]  /*11be0*/  LDL.64 R56, [R1+0x278] ;  /* 0x0002780001387983 */ /* 0x000ea80000100a00 */
[----:B------:R-:W2:Y:S01]  /*11bf0*/  LDL.64 R54, [R1+0x288] ;  /* 0x0002880001367983 */ /* 0x000ea20000100a00 */
[----:B------:R-:W1:Y:S01]  /*11c00*/  MUFU.EX2 R145, R145 ;  /* 0x0000009100917308 */ /* 0x000e620000000800 */
[----:B------:R-:W-:Y:S01]  /*11c10*/  FADD.FTZ R5, R193, R4 ;  /* 0x00000004c1057221 */ /* 0x000fe20000010000 */
[----:B0-----:R-:W-:Y:S01]  /*11c20*/  FADD.FTZ R2, R148, R3 ;  /* 0x0000000394027221 */ /* 0x001fe20000010000 */
[----:B------:R-:W2:Y:S04]  /*11c30*/  LDL.64 R42, [R1+0x298] ;  /* 0x00029800012a7983 */ /* 0x000ea80000100a00 */
[----:B------:R-:W2:Y:S01]  /*11c40*/  LDL.64 R50, [R1+0x2a8] ;  /* 0x0002a80001327983 */ /* 0x000ea20000100a00 */
[----:B------:R-:W0:Y:S01]  /*11c50*/  MUFU.EX2 R159, R159 ;  /* 0x0000009f009f7308 */ /* 0x000e220000000800 */
[----:B------:R-:W-:Y:S01]  /*11c60*/  FADD.FTZ R5, R192, R5 ;  /* 0x00000005c0057221 */ /* 0x000fe20000010000 */
[----:B-1----:R-:W-:Y:S01]  /*11c70*/  FADD.FTZ R2, R157, R2 ;  /* 0x000000029d027221 */ /* 0x002fe20000010000 */
[----:B------:R-:W2:Y:S04]  /*11c80*/  LDL.64 R48, [R1+0x2b8] ;  /* 0x0002b80001307983 */ /* 0x000ea80000100a00 */
[----:B------:R-:W2:Y:S01]  /*11c90*/  LDL.64 R46, [R1+0x2c8] ;  /* 0x0002c800012e7983 */ /* 0x000ea20000100a00 */
        /* <DEDUP_REMOVED lines=23> */
[----:B------:R-:W2:Y:S05]  /*11e10*/  LDL.64 R20, [R1+0x338] ;  /* 0x0003380001147983 */ /* 0x000eaa0000100a00 */
[----:B------:R-:W0:Y:S01]  /*11e20*/  MUFU.EX2 R165, R165 ;  /* 0x000000a500a57308 */ /* 0x000e220000000800 */
[----:B------:R-:W-:Y:S01]  /*11e30*/  FADD.FTZ R4, R162, R5 ;  /* 0x00000005a2047221 */ /* 0x000fe20000010000 */
[----:B-1----:R-:W-:Y:S01]  /*11e40*/  FADD.FTZ R3, R163, R2 ;  /* 0x00000002a3037221 */ /* 0x002fe20000010000 */
[----:B------:R-:W2:Y:S05]  /*11e50*/  LDL.64 R30, [R1+0x348] ;  /* 0x00034800011e7983 */ /* 0x000eaa0000100a00 */
[----:B------:R-:W1:Y:S01]  /*11e60*/  MUFU.EX2 R141, R141 ;  /* 0x0000008d008d7308 */ /* 0x000e620000000800 */
[----:B------:R-:W-:Y:S01]  /*11e70*/  FADD.FTZ R5, R189, R4 ;  /* 0x00000004bd057221 */ /* 0x000fe20000010000 */
[----:B------:R-:W-:Y:S01]  /*11e80*/  FADD.FTZ R2, R142, R3 ;  /* 0x000000038e027221 */ /* 0x000fe20000010000 */
[----:B------:R-:W2:Y:S05]  /*11e90*/  LDL.64 R28, [R1+0x358] ;  /* 0x00035800011c7983 */ /* 0x000eaa0000100a00 */
[----:B------:R-:W3:Y:S01]  /*11ea0*/  MUFU.EX2 R167, R167 ;  /* 0x000000a700a77308 */ /* 0x000ee20000000800 */
        /* <DEDUP_REMOVED lines=9> */
[----:B---3--:R-:W-:-:S06]  /*11f40*/  FADD.FTZ R3, R167, R2 ;  /* 0x00000002a7037221 */ /* 0x008fcc0000010000 */
[----:B------:R-:W3:Y:S01]  /*11f50*/  MUFU.EX2 R135, R135 ;  /* 0x0000008700877308 */ /* 0x000ee20000000800 */
[----:B------:R-:W-:Y:S01]  /*11f60*/  FADD.FTZ R5, R187, R4 ;  /* 0x00000004bb057221 */ /* 0x000fe20000010000 */
[----:B0-----:R-:W-:-:S06]  /*11f70*/  FADD.FTZ R2, R140, R3 ;  /* 0x000000038c027221 */ /* 0x001fcc0000010000 */
[----:B------:R-:W0:Y:S01]  /*11f80*/  MUFU.EX2 R171, R171 ;  /* 0x000000ab00ab7308 */ /* 0x000e220000000800 */
[----:B------:R-:W-:Y:S01]  /*11f90*/  FADD.FTZ R5, R186, R5 ;  /* 0x00000005ba057221 */ /* 0x000fe20000010000 */
[----:B-1----:R-:W-:-:S06]  /*11fa0*/  FADD.FTZ R2, R169, R2 ;  /* 0x00000002a9027221 */ /* 0x002fcc0000010000 */
[----:B------:R-:W1:Y:S01]  /*11fb0*/  MUFU.EX2 R134, R134 ;  /* 0x0000008600867308 */ /* 0x000e620000000800 */
[----:B------:R-:W-:Y:S01]  /*11fc0*/  FADD.FTZ R5, R168, R5 ;  /* 0x00000005a8057221 */ /* 0x000fe20000010000 */
[----:B---3--:R-:W-:-:S06]  /*11fd0*/  FADD.FTZ R2, R135, R2 ;  /* 0x0000000287027221 */ /* 0x008fcc0000010000 */
[----:B------:R-:W3:Y:S08]  /*11fe0*/  MUFU.EX2 R172, R172 ;  /* 0x000000ac00ac7308 */ /* 0x000ef00000000800 */
[----:B------:R-:W3:Y:S01]  /*11ff0*/  MUFU.EX2 R173, R173 ;  /* 0x000000ad00ad7308 */ /* 0x000ee20000000800 */
[----:B------:R-:W-:Y:S01]  /*12000*/  FADD.FTZ R4, R170, R5 ;  /* 0x00000005aa047221 */ /* 0x000fe20000010000 */
[----:B0-----:R-:W-:-:S06]  /*12010*/  FADD.FTZ R3, R171, R2 ;  /* 0x00000002ab037221 */ /* 0x001fcc0000010000 */
[----:B------:R-:W0:Y:S08]  /*12020*/  MUFU.EX2 R185, R185 ;  /* 0x000000b900b97308 */ /* 0x000e300000000800 */
[----:B------:R0:W0:Y:S01]  /*12030*/  MUFU.EX2 R13, R15 ;  /* 0x0000000f000d7308 */ /* 0x0000220000000800 */
[----:B------:R-:W-:Y:S01]  /*12040*/  FADD.FTZ R5, R149, R4 ;  /* 0x0000000495057221 */ /* 0x000fe20000010000 */
[----:B-1----:R-:W-:-:S06]  /*12050*/  FADD.FTZ R2, R134, R3 ;  /* 0x0000000386027221 */ /* 0x002fcc0000010000 */
[----:B------:R-:W1:Y:S08]  /*12060*/  MUFU.EX2 R174, R174 ;  /* 0x000000ae00ae7308 */ /* 0x000e700000000800 */
[----:B------:R-:W1:Y:S01]  /*12070*/  MUFU.EX2 R175, R175 ;  /* 0x000000af00af7308 */ /* 0x000e620000000800 */
[----:B---3--:R-:W-:Y:S01]  /*12080*/  FADD.FTZ R4, R172, R5 ;  /* 0x00000005ac047221 */ /* 0x008fe20000010000 */
[----:B------:R-:W-:Y:S01]  /*12090*/  FADD.FTZ R2, R173, R2 ;  /* 0x00000002ad027221 */ /* 0x000fe20000010000 */
[----:B0-----:R-:W3:Y:S05]  /*120a0*/  LDL.64 R14, [R1+0x3a8] ;  /* 0x0003a800010e7983 */ /* 0x001eea0000100a00 */
[----:B------:R-:W0:Y:S08]  /*120b0*/  MUFU.EX2 R184, R184 ;  /* 0x000000b800b87308 */ /* 0x000e300000000800 */
[----:B------:R-:W4:Y:S01]  /*120c0*/  MUFU.EX2 R11, R11 ;  /* 0x0000000b000b7308 */ /* 0x000f220000000800 */
[----:B------:R-:W-:Y:S01]  /*120d0*/  FADD.FTZ R3, R185, R4 ;  /* 0x00000004b9037221 */ /* 0x000fe20000010000 */
[----:B------:R-:W-:-:S03]  /*120e0*/  FADD.FTZ R2, R13, R2 ;  /* 0x000000020d027221 */ /* 0x000fc60000010000 */
[----:B-1----:R-:W-:Y:S01]  /*120f0*/  FADD.FTZ R3, R174, R3 ;  /* 0x00000003ae037221 */ /* 0x002fe20000010000 */
[----:B------:R-:W-:-:S03]  /*12100*/  FADD.FTZ R4, R175, R2 ;  /* 0x00000002af047221 */ /* 0x000fc60000010000 */
[----:B0-----:R-:W-:Y:S01]  /*12110*/  FADD.FTZ R2, R184, R3 ;  /* 0x00000003b8027221 */ /* 0x001fe20000010000 */
[----:B----4-:R-:W-:Y:S02]  /*12120*/  FADD.FTZ R3, R11, R4 ;  /* 0x000000040b037221 */ /* 0x010fe40000010000 */
[----:B------:R-:W4:Y:S04]  /*12130*/  LDL.64 R4, [R1+0x398] ;  /* 0x0003980001047983 */ /* 0x000f280000100a00 */
        /* <DEDUP_REMOVED lines=123> */
[C---:B------:R-:W-:Y:S01]  /*128f0*/  FMUL.FTZ R29, R151.reuse, R29 ;  /* 0x0000001d971d7220 */ /* 0x040fe20000410000 */
[C---:B------:R-:W-:Y:S02]  /*12900*/  FMUL.FTZ R28, R151.reuse, R28 ;  /* 0x0000001c971c7220 */ /* 0x040fe40000410000 */
[----:B------:R0:W-:Y:S01]  /*12910*/  STL.64 [R1+0x1e0], R136 ;  /* 0x0001e08801007387 */ /* 0x0001e20000100a00 */
[C---:B------:R-:W-:Y:S01]  /*12920*/  FMUL.FTZ R27, R151.reuse, R27 ;  /* 0x0000001b971b7220 */ /* 0x040fe20000410000 */
[C---:B------:R-:W-:Y:S02]  /*12930*/  FMUL.FTZ R26, R151.reuse, R26 ;  /* 0x0000001a971a7220 */ /* 0x040fe40000410000 */
[----:B------:R0:W-:Y:S01]  /*12940*/  STL.64 [R1+0x1f0], R132 ;  /* 0x0001f08401007387 */ /* 0x0001e20000100a00 */
[C---:B------:R-:W-:Y:S01]  /*12950*/  FMUL.FTZ R7, R151.reuse, R7 ;  /* 0x0000000797077220 */ /* 0x040fe20000410000 */
[----:B------:R-:W-:-:S02]  /*12960*/  FMUL.FTZ R6, R151, R6 ;  /* 0x0000000697067220 */ /* 0x000fc40000410000 */
[----:B------:R0:W-:Y:S01]  /*12970*/  STL.64 [R1+0x200], R130 ;  /* 0x0002008201007387 */ /* 0x0001e20000100a00 */
[----:B------:R-:W-:-:S03]  /*12980*/  LOP3.LUT R153, R153, 0x1, RZ, 0xfc, !PT ;  /* 0x0000000199997812 */ /* 0x000fc600078efcff */
[----:B------:R0:W-:Y:S04]  /*12990*/  STL.64 [R1+0x210], R128 ;  /* 0x0002108001007387 */ /* 0x0001e80000100a00 */
[----:B------:R0:W-:Y:S04]  /*129a0*/  STL.64 [R1+0x220], R126 ;  /* 0x0002207e01007387 */ /* 0x0001e80000100a00 */
        /* <DEDUP_REMOVED lines=25> */
[C---:B----4-:R-:W-:Y:S01]  /*12b40*/  FMUL.FTZ R5, R151.reuse, R5 ;  /* 0x0000000597057220 */ /* 0x050fe20000410000 */
        /* <DEDUP_REMOVED lines=63> */
.L_x_11000:
[----:B------:R-:W-:Y:S05]  /*12f40*/  BSYNC B0 ;  /* 0x0000000000007941 */ /* 0x000fea0003800000 */
.L_x_10999:
        /* <DEDUP_REMOVED lines=8> */
.L_x_11002:
[----:B------:R-:W-:Y:S05]  /*12fd0*/  BSYNC B0 ;  /* 0x0000000000007941 */ /* 0x000fea0003800000 */
.L_x_11001:
[----:B------:R-:W-:Y:S04]  /*12fe0*/  BSSY B0, `(.L_x_11003) ;  /* 0x0000004000007945 */ /* 0x000fe80003800000 */
[----:B-1----:R-:W-:Y:S05]  /*12ff0*/  @P0 BRA `(.L_x_11004) ;  /* 0x0000000000080947 */ /* 0x002fea0003800000 */
[----:B------:R-:W1:Y:S02]  /*13000*/  SYNCS.PHASECHK.TRANS64.TRYWAIT P0, [R2+URZ], R3 ;  /* 0x00000003020075a7 */ /* 0x000e64000800017f */
[----:B-1----:R-:W-:Y:S05]  /*13010*/  @!P0 BRA `(.L_x_11005) ;  /* 0x000000b000488947 */ /* 0x002fea0003800000 */
.L_x_11004:
[----:B------:R-:W-:Y:S05]  /*13020*/  BSYNC B0 ;  /* 0x0000000000007941 */ /* 0x000fea0003800000 */
.L_x_11003:
        /* <DEDUP_REMOVED lines=129> */
[----:B01----:R-:W-:-:S02]  /*13840*/  IMAD.MOV.U32 R2, RZ, RZ, R16 ;  /* 0x000000ffff027224 */ /* 0x003fc400078e0010 */
[----:B------:R-:W-:Y:S01]  /*13850*/  IMAD.MOV.U32 R3, RZ, RZ, R17 ;  /* 0x000000ffff037224 */ /* 0x000fe200078e0011 */
[----:B------:R0:W-:Y:S06]  /*13860*/  BAR.SYNC.DEFER_BLOCKING R204, 0x100 ;  /* 0x000400cc0000751d */ /* 0x0001ec0000010000 */
[----:B------:R-:W4:Y:S04]  /*13870*/  LD.E.64 R2, desc[UR36][R2.64+0x80] ;  /* 0x0000802402027980 */ /* 0x000f28000c101b00 */
[----:B--2---:R1:W-:Y:S04]  /*13880*/  STL [R1+0x1d0], R4 ;  /* 0x0001d00401007387 */ /* 0x0043e80000100800 */
[----:B---3--:R2:W-:Y:S04]  /*13890*/  STL [R1+0x2c8], R5 ;  /* 0x0002c80501007387 */ /* 0x0085e80000100800 */
[----:B-1----:R-:W3:Y:S04]  /*138a0*/  LDL R4, [R1+0x68] ;  /* 0x0000680001047983 */ /* 0x002ee80000100800 */
[----:B--2---:R-:W2:Y:S04]  /*138b0*/  LDL R5, [R1+0x1c0] ;  /* 0x0001c00001057983 */ /* 0x004ea80000100800 */
        /* <DEDUP_REMOVED lines=126> */
[----:B-1----:R-:W2:Y:S04]  /*140a0*/  LDL.128 R24, [R1+0x1d0] ;  /* 0x0001d00001187983 */ /* 0x002ea80000100c00 */
[----:B----4-:R-:W4:Y:S04]  /*140b0*/  LDL.128 R28, [R1+0x1e0] ;  /* 0x0001e000011c7983 */ /* 0x010f280000100c00 */
[----:B0-----:R-:W4:Y:S04]  /*140c0*/  LDL.128 R32, [R1+0x1f0] ;  /* 0x0001f00001207983 */ /* 0x001f280000100c00 */
[----:B---3--:R-:W4:Y:S04]  /*140d0*/  LDL.128 R36, [R1+0x200] ;  /* 0x0002000001247983 */ /* 0x008f280000100c00 */
[----:B--2---:R-:W4:Y:S04]  /*140e0*/  LDL.128 R40, [R1+0x210] ;  /* 0x0002100001287983 */ /* 0x004f280000100c00 */
        /* <DEDUP_REMOVED lines=530> */
.L_x_11007:
[----:B------:R-:W-:Y:S05]  /*16210*/  BSYNC B0 ;  /* 0x0000000000007941 */ /* 0x000fea0003800000 */
.L_x_11006:
        /* <DEDUP_REMOVED lines=9> */
.L_x_10975:
[----:B------:R-:W0:Y:S01]  /*162b0*/  LDL R5, [R1+0x3f0] ;  /* 0x0003f00001057983 */ /* 0x000e220000100800 */
[----:B------:R-:W-:Y:S05]  /*162c0*/  WARPSYNC.ALL ;  /* 0x0000000000007948 */ /* 0x000fea0003800000 */
        /* <DEDUP_REMOVED lines=62> */
[----:B------:R-:W3:Y:S04]  /*166b0*/  LDL R136, [R1+0x1c8] ;  /* 0x0001c80001887983 */ /* 0x000ee80000100800 */
[----:B01----:R-:W0:Y:S02]  /*166c0*/  SHFL.BFLY PT, R0, R5, 0x2, 0x1f ;  /* 0x0c401f0005007f89 */ /* 0x003e2400000e0000 */
[----:B0-----:R-:W-:-:S05]  /*166d0*/  FADD.FTZ R0, R5, R0 ;  /* 0x0000000005007221 */ /* 0x001fca0000010000 */
[----:B------:R-:W0:Y:S02]  /*166e0*/  SHFL.BFLY PT, R3, R0, 0x1, 0x1f ;  /* 0x0c201f0000037f89 */ /* 0x000e2400000e0000 */
[----:B0-----:R-:W-:Y:S02]  /*166f0*/  FADD.FTZ R2, R0, R3 ;  /* 0x0000000300027221 */ /* 0x001fe40000010000 */
[----:B------:R-:W4:Y:S04]  /*16700*/  LDL R0, [R1+0x1c0] ;  /* 0x0001c00001007983 */ /* 0x000f280000100800 */
[----:B------:R-:W-:Y:S04]  /*16710*/  STL [R1+0x3f0], R2 ;  /* 0x0003f00201007387 */ /* 0x000fe80000100800 */
[----:B------:R-:W5:Y:S04]  /*16720*/  LDL R147, [R1+0x3f0] ;  /* 0x0003f00001937983 */ /* 0x000f680000100800 */
[----:B--2---:R-:W0:Y:S02]  /*16730*/  SHFL.BFLY PT, R3, R6, 0x2, 0x1f ;  /* 0x0c401f0006037f89 */ /* 0x004e2400000e0000 */
[----:B0-----:R-:W-:-:S02]  /*16740*/  FADD.FTZ R3, R3, R6 ;  /* 0x0000000603037221 */ /* 0x001fc40000010000 */
[----:B------:R-:W2:Y:S04]  /*16750*/  LDL.64 R6, [R1+0x3a8] ;  /* 0x0003a80001067983 */ /* 0x000ea80000100a00 */
[----:B------:R-:W0:Y:S02]  /*16760*/  SHFL.BFLY PT, R4, R3, 0x1, 0x1f ;  /* 0x0c201f0003047f89 */ /* 0x000e2400000e0000 */
[----:B0-----:R-:W-:Y:S02]  /*16770*/  FADD.FTZ R140, R3, R4 ;  /* 0x00000004038c7221 */ /* 0x001fe40000010000 */
[----:B------:R-:W2:Y:S03]  /*16780*/  LDL.64 R2, [R1+0x3b8] ;  /* 0x0003b80001027983 */ /* 0x000ea60000100a00 */
[----:B------:R-:W-:Y:S01]  /*16790*/  FSETP.NE.FTZ.AND P1, PT, R140, RZ, PT ;  /* 0x000000ff8c00720b */ /* 0x000fe20003f35000 */
[----:B------:R-:W2:-:S12]  /*167a0*/  LDL.64 R4, [R1+0x3c8] ;  /* 0x0003c80001047983 */ /* 0x000e980000100a00 */
[----:B------:R-:W2:Y:S04]  /*167b0*/  @P1 LDL R143, [R1+0x400] ;  /* 0x00040000018f1983 */ /* 0x000ea80000100800 */
[----:B------:R-:W2:Y:S01]  /*167c0*/  @P1 LDL R146, [R1+0x3e4] ;  /* 0x0003e40001921983 */ /* 0x000ea20000100800 */
[----:B------:R-:W-:Y:S02]  /*167d0*/  IMAD.MOV.U32 R142, RZ, RZ, -0x800000 ;  /* 0xff800000ff8e7424 */ /* 0x000fe400078e00ff */
[----:B------:R-:W-:Y:S02]  /*167e0*/  IMAD.MOV.U32 R137, RZ, RZ, RZ ;  /* 0x000000ffff897224 */ /* 0x000fe400078e00ff */
[----:B------:R-:W-:Y:S01]  /*167f0*/  IMAD.MOV.U32 R144, RZ, RZ, -0x800000 ;  /* 0xff800000ff907424 */ /* 0x000fe200078e00ff */
[----:B------:R-:W-:Y:S01]  /*16800*/  BSSY B0, `(.L_x_11009) ;  /* 0x00000df000007945 */ /* 0x000fe20003800000 */
[----:B------:R0:W-:Y:S08]  /*16810*/  BAR.ARV R203, 0x100 ;  /* 0x000400cb0000751d */ /* 0x0001f00000002000 */
[----:B------:R-:W-:Y:S06]  /*16820*/  BAR.ARV 0x8, 0x180 ;  /* 0x0206000000007b1d */ /* 0x000fec0000002000 */
[----:B-----5:R-:W-:-:S13]  /*16830*/  FSETP.NE.FTZ.AND P0, PT, R147, RZ, PT ;  /* 0x000000ff9300720b */ /* 0x020fda0003f15000 */
[----:B------:R-:W5:Y:S04]  /*16840*/  @P0 LDL R138, [R1+0x400] ;  /* 0x00040000018a0983 */ /* 0x000f680000100800 */
[----:B------:R-:W5:Y:S01]  /*16850*/  @P0 LDL R139, [R1+0x3e0] ;  /* 0x0003e000018b0983 */ /* 0x000f620000100800 */
[----:B------:R-:W1:Y:S08]  /*16860*/  @P0 MUFU.LG2 R141, R147 ;  /* 0x00000093008d0308 */ /* 0x000e700000000c00 */
[----:B------:R-:W0:Y:S01]  /*16870*/  @P1 MUFU.LG2 R145, R140 ;  /* 0x0000008c00911308 */ /* 0x000e220000000c00 */
[----:B-1----:R-:W-:-:S07]  /*16880*/  @P0 FMUL.FTZ R141, R141, 0.69314718246459960938 ;  /* 0x3f3172188d8d0820 */ /* 0x002fce0000410000 */
[----:B------:R-:W1:Y:S01]  /*16890*/  @P0 MUFU.RCP R137, R147 ;  /* 0x0000009300890308 */ /* 0x000e620000001000 */
[----:B----4-:R-:W-:Y:S02]  /*168a0*/  VIADD R0, R0, 0x1 ;  /* 0x0000000100007836 */ /* 0x010fe40000000000 */
[----:B---3--:R-:W-:Y:S02]  /*168b0*/  VIADD R136, R136, 0x1 ;  /* 0x0000000188887836 */ /* 0x008fe40000000000 */
[----:B0-----:R-:W-:Y:S01]  /*168c0*/  @P1 FMUL.FTZ R148, R145, 0.69314718246459960938 ;  /* 0x3f31721891941820 */ /* 0x001fe20000410000 */
[----:B------:R0:W-:Y:S04]  /*168d0*/  STL [R1+0x3f4], R140 ;  /* 0x0003f48c01007387 */ /* 0x0001e80000100800 */
[----:B------:R0:W-:Y:S01]  /*168e0*/  STL [R1+0x1c0], R0 ;  /* 0x0001c00001007387 */ /* 0x0001e20000100800 */
        /* <DEDUP_REMOVED lines=24> */
[----:B------:R-:W-:Y:S01]  /*16a70*/  @P1 FFMA.FTZ R144, R143, R146, R148 ;  /* 0x000000928f901223 */ /* 0x000fe20000010094 */
        /* <DEDUP_REMOVED lines=74> */
[----:B------:R0:W-:Y:S01]  /*16f20*/  STL [R1+0x1c8], R136 ;  /* 0x0001c88801007387 */ /* 0x0001e20000100800 */
[----:B-----5:R-:W-:-:S04]  /*16f30*/  @P0 FMUL.FTZ R138, R138, 0.69314718246459960938 ;  /* 0x3f3172188a8a0820 */ /* 0x020fc80000410000 */
[----:B------:R-:W-:Y:S01]  /*16f40*/  @P0 FFMA.FTZ R142, R138, R139, R141 ;  /* 0x0000008b8a8e0223 */ /* 0x000fe2000001008d */
[----:B------:R-:W-:-:S06]  /*16f50*/  IMAD.MOV.U32 R138, RZ, RZ, RZ ;  /* 0x000000ffff8a7224 */ /* 0x000fcc00078e00ff */
[----:B------:R-:W1:Y:S01]  /*16f60*/  @P1 MUFU.RCP R138, R140 ;  /* 0x0000008c008a1308 */ /* 0x000e620000001000 */
[----:B------:R0:W-:Y:S01]  /*16f70*/  STL [R1+0x3f0], R142 ;  /* 0x0003f08e01007387 */ /* 0x0001e20000100800 */
[----:B------:R-:W-:Y:S01]  /*16f80*/  ISETP.NE.AND P1, PT, R0, 0x2, PT ;  /* 0x000000020000780c */ /* 0x000fe20003f25270 */
        /* <DEDUP_REMOVED lines=96> */
[----:B------:R-:W-:Y:S01]  /*17590*/  PLOP3.LUT P0, PT, PT, PT, PT, 0x8, 0x0 ;  /* 0x000000000000781c */ /* 0x000fe20003f0e170 */
[----:B------:R-:W-:-:S12]  /*175a0*/  @P1 BRA `(.L_x_11010) ;  /* 0x0000000000101947 */ /* 0x000fd80003800000 */
[----:B0-----:R-:W2:Y:S04]  /*175b0*/  LDL R0, [R1+0x1c4] ;  /* 0x0001c40001007983 */ /* 0x001ea80000100800 */
[----:B------:R1:W-:Y:S01]  /*175c0*/  STL [R1+0x1c0], RZ ;  /* 0x0001c0ff01007387 */ /* 0x0003e20000100800 */
[----:B--2---:R-:W-:-:S05]  /*175d0*/  LOP3.LUT R0, R0, 0x1, RZ, 0x3c, !PT ;  /* 0x0000000100007812 */ /* 0x004fca00078e3cff */
[----:B------:R1:W-:Y:S02]  /*175e0*/  STL [R1+0x1c4], R0 ;  /* 0x0001c40001007387 */ /* 0x0003e40000100800 */
.L_x_11010:
[----:B------:R-:W-:Y:S05]  /*175f0*/  BSYNC B0 ;  /* 0x0000000000007941 */ /* 0x000fea0003800000 */
.L_x_11009:
[----:B------:R-:W-:-:S12]  /*17600*/  UIADD3 UR59, UR59, 0x1, URZ ;  /* 0x000000013b3b7890 */ /* 0x000fd8000fffe03f */
.L_x_10908:
[----:B------:R-:W2:Y:S08]  /*17610*/  S2UR UR9, SR_CgaCtaId ;  /* 0x00000000000979c3 */ /* 0x000eb00000008800 */
[----:B------:R-:W-:Y:S06]  /*17620*/  BAR.SYNC.DEFER_BLOCKING 0x5, 0x180 ;  /* 0x0146000000007b1d */ /* 0x000fec0000010000 */
[----:B------:R-:W-:Y:S01]  /*17630*/  UMOV UR48, 0x400 ;  /* 0x0000040000307882 */ /* 0x000fe20000000000 */
[----:B------:R-:W-:Y:S01]  /*17640*/  BSSY B0, `(.L_x_11011) ;  /* 0x000026a000007945 */ /* 0x000fe20003800000 */
[----:B--2---:R-:W-:-:S09]  /*17650*/  ULEA UR48, UR9, UR48, 0x18 ;  /* 0x0000003009307291 */ /* 0x004fd2000f8ec03f */
[----:B01----:R-:W0:Y:S02]  /*17660*/  LDS R0, [UR48+0x228d0] ;  /* 0x0228d030ff007984 */ /* 0x003e240008000800 */
[----:B0-----:R-:W-:Y:S01]  /*17670*/  R2UR UR4, R0 ;  /* 0x00000000000472ca */ /* 0x001fe200000e0000 */
[----:B------:R-:W-:Y:S06]  /*17680*/  BAR.ARV 0x4, 0x180 ;  /* 0x0106000000007b1d */ /* 0x000fec0000002000 */
[----:B------:R-:W-:Y:S08]  /*17690*/  @P0 BRA `(.L_x_11012) ;  /* 0x0000001800c00947 */ /* 0x000ff00003800000 */
[----:B------:R-:W2:Y:S01]  /*176a0*/  LDL.128 R104, [R1+0x250] ;  /* 0x0002500001687983 */ /* 0x000ea20000100c00 */
[----:B------:R-:W0:Y:S01]  /*176b0*/  LDC R2, c[0x0][0xbe8] ;  /* 0x0002fa00ff027b82 */ /* 0x000e220000000800 */
[----:B------:R-:W-:Y:S02]  /*176c0*/  ULDC UR5, c[0x0][0xa88] ;  /* 0x0002a20000057ab9 */ /* 0x000fe40000000800 */
        /* <DEDUP_REMOVED lines=31> */
[----:B------:R-:W-:Y:S01]  /*178c0*/  VIADD R20, R200, UR45 ;  /* 0x0000002dc8147c36 */ /* 0x000fe20008000000 */
[----:B------:R-:W-:Y:S01]  /*178d0*/  LOP3.LUT P0, RZ, R210, 0x3, RZ, 0xc0, !PT ;  /* 0x00000003d2ff7812 */ /* 0x000fe2000780c0ff */
[----:B0-----:R-:W-:Y:S01]  /*178e0*/  IMAD R0, R2, UR5, RZ ;  /* 0x0000000502007c24 */ /* 0x001fe2000f8e02ff */
[----:B------:R-:W-:Y:S01]  /*178f0*/  IADD3 R144, P1, R176, 0xc040, RZ ;  /* 0x0000c040b0907810 */ /* 0x000fe20007f3e0ff */
[----:B------:R-:W-:Y:S01]  /*17900*/  USHF.R.S32.HI UR12, URZ, 0x1f, UR58 ;  /* 0x0000001f3f0c7899 */ /* 0x000fe2000801143a */
[----:B------:R-:W-:-:S02]  /*17910*/  ULDC.64 UR10, c[0x0][0xb90] ;  /* 0x0002e400000a7ab9 */ /* 0x000fc40000000a00 */
[----:B------:R-:W-:-:S13]  /*17920*/  ISETP.GE.OR P2, PT, R20, R0, P0 ;  /* 0x000000001400720c */ /* 0x000fda0000746670 */
[----:B------:R-:W4:Y:S01]  /*17930*/  @!P2 LDL R3, [R1+0x3f0] ;  /* 0x0003f0000103a983 */ /* 0x000f220000100800 */
[----:B------:R-:W-:-:S04]  /*17940*/  LOP3.LUT R145, R144, 0x380, RZ, 0xc0, !PT ;  /* 0x0000038090917812 */ /* 0x000fc800078ec0ff */
[----:B------:R-:W-:-:S04]  /*17950*/  SHF.R.U64 R145, R145, 0x3, RZ ;  /* 0x0000000391917819 */ /* 0x000fc800000012ff */
[----:B------:R-:W-:Y:S01]  /*17960*/  LOP3.LUT R144, R145, R144, RZ, 0x3c, !PT ;  /* 0x0000009091907212 */ /* 0x000fe200078e3cff */
[----:B------:R-:W-:Y:S01]  /*17970*/  IMAD.X R145, RZ, RZ, R177, P1 ;  /* 0x000000ffff917224 */ /* 0x000fe200008e06b1 */
[----:B------:R-:W-:Y:S01]  /*17980*/  ISETP.NE.AND P1, PT, R2, 0x1, PT ;  /* 0x000000010200780c */ /* 0x000fe20003f25270 */
[----:B------:R-:W-:Y:S02]  /*17990*/  UIMAD UR5, UR12, UR10, URZ ;  /* 0x0000000a0c0572a4 */ /* 0x000fe4000f8e023f */
[----:B------:R-:W-:Y:S02]  /*179a0*/  USHF.R.S32.HI UR13, URZ, 0x1f, UR40 ;  /* 0x0000001f3f0d7899 */ /* 0x000fe40008011428 */
[----:B------:R-:W-:Y:S02]  /*179b0*/  UIMAD.WIDE.U32 UR6, UR58, UR10, URZ ;  /* 0x0000000a3a0672a5 */ /* 0x000fe4000f8e003f */
[----:B------:R-:W-:Y:S01]  /*179c0*/  UIMAD UR5, UR58, UR11, UR5 ;  /* 0x0000000b3a0572a4 */ /* 0x000fe2000f8e0205 */
[----:B------:R-:W-:-:S02]  /*179d0*/  IADD3 R141, P5, R176, 0x8060, RZ ;  /* 0x00008060b08d7810 */ /* 0x000fc40007fbe0ff */
[----:B------:R-:W-:Y:S01]  /*179e0*/  ULDC.64 UR10, c[0x0][0xb98] ;  /* 0x0002e600000a7ab9 */ /* 0x000fe20000000a00 */
[----:B------:R-:W-:Y:S02]  /*179f0*/  UIADD3 UR7, UR7, UR5, URZ ;  /* 0x0000000507077290 */ /* 0x000fe4000fffe03f */
[----:B------:R-:W-:Y:S01]  /*17a00*/  UIMAD UR8, UR13, UR10, URZ ;  /* 0x0000000a0d0872a4 */ /* 0x000fe2000f8e023f */
[----:B------:R-:W-:Y:S02]  /*17a10*/  LOP3.LUT R140, R141, 0x380, RZ, 0xc0, !PT ;  /* 0x000003808d8c7812 */ /* 0x000fe400078ec0ff */
[C---:B------:R-:W-:Y:S01]  /*17a20*/  LOP3.LUT R21, R176.reuse, 0x380, RZ, 0xc0, !PT ;  /* 0x00000380b0157812 */ /* 0x040fe200078ec0ff */
[----:B------:R-:W-:Y:S01]  /*17a30*/  UIMAD UR8, UR40, UR11, UR8 ;  /* 0x0000000b280872a4 */ /* 0x000fe2000f8e0208 */
[----:B------:R-:W-:Y:S01]  /*17a40*/  IADD3 R146, P3, R176, 0xc020, RZ ;  /* 0x0000c020b0927810 */ /* 0x000fe20007f7e0ff */
[----:B------:R-:W-:Y:S01]  /*17a50*/  UIMAD.WIDE.U32 UR6, UR40, UR10, UR6 ;  /* 0x0000000a280672a5 */ /* 0x000fe2000f8e0006 */
[----:B------:R-:W-:-:S02]  /*17a60*/  SHF.R.U64 R140, R140, 0x3, RZ ;  /* 0x000000038c8c7819 */ /* 0x000fc400000012ff */
[----:B------:R-:W-:Y:S02]  /*17a70*/  SHF.R.U64 R21, R21, 0x3, RZ ;  /* 0x0000000315157819 */ /* 0x000fe400000012ff */
[----:B------:R-:W-:Y:S01]  /*17a80*/  IADD3 R142, P4, R176, 0xc000, RZ ;  /* 0x0000c000b08e7810 */ /* 0x000fe20007f9e0ff */
[--C-:B------:R-:W-:Y:S01]  /*17a90*/  IMAD.MOV.U32 R149, RZ, RZ, R177.reuse ;  /* 0x000000ffff957224 */ /* 0x100fe200078e00b1 */
[----:B------:R-:W-:Y:S01]  /*17aa0*/  LOP3.LUT R140, R140, R141, RZ, 0x3c, !PT ;  /* 0x0000008d8c8c7212 */ /* 0x000fe200078e3cff */
[----:B------:R-:W-:Y:S01]  /*17ab0*/  IMAD.X R147, RZ, RZ, R177, P3 ;  /* 0x000000ffff937224 */ /* 0x000fe200018e06b1 */
[----:B------:R-:W-:Y:S01]  /*17ac0*/  LOP3.LUT R148, R21, R176, RZ, 0x3c, !PT ;  /* 0x000000b015947212 */ /* 0x000fe200078e3cff */
[----:B------:R-:W-:Y:S01]  /*17ad0*/  ULDC.64 UR10, c[0x0][0xae8] ;  /* 0x0002ba00000a7ab9 */ /* 0x000fe20000000a00 */
[----:B------:R-:W-:Y:S02]  /*17ae0*/  LOP3.LUT R141, R142, 0x380, RZ, 0xc0, !PT ;  /* 0x000003808e8d7812 */ /* 0x000fe400078ec0ff */
[----:B------:R-:W-:-:S02]  /*17af0*/  LOP3.LUT R143, R146, 0x380, RZ, 0xc0, !PT ;  /* 0x00000380928f7812 */ /* 0x000fc400078ec0ff */
[----:B------:R-:W-:Y:S02]  /*17b00*/  MOV R148, R148 ;  /* 0x0000009400947202 */ /* 0x000fe40000000f00 */
[----:B------:R-:W-:Y:S02]  /*17b10*/  SHF.R.U64 R141, R141, 0x3, RZ ;  /* 0x000000038d8d7819 */ /* 0x000fe400000012ff */
[----:B------:R-:W-:Y:S02]  /*17b20*/  SHF.R.U64 R143, R143, 0x3, RZ ;  /* 0x000000038f8f7819 */ /* 0x000fe400000012ff */
[----:B------:R-:W-:Y:S01]  /*17b30*/  LOP3.LUT R142, R141, R142, RZ, 0x3c, !PT ;  /* 0x0000008e8d8e7212 */ /* 0x000fe200078e3cff */
[--C-:B------:R-:W-:Y:S01]  /*17b40*/  IMAD.X R141, RZ, RZ, R177.reuse, P5 ;  /* 0x000000ffff8d7224 */ /* 0x100fe200028e06b1 */
[----:B------:R-:W-:Y:S01]  /*17b50*/  LOP3.LUT R146, R143, R146, RZ, 0x3c, !PT ;  /* 0x000000928f927212 */ /* 0x000fe200078e3cff */
[----:B------:R-:W-:-:S03]  /*17b60*/  IMAD.X R143, RZ, RZ, R177, P4 ;  /* 0x000000ffff8f7224 */ /* 0x000fc600020e06b1 */
[----:B------:R-:W-:Y:S02]  /*17b70*/  MOV R21, R140 ;  /* 0x0000008c00157202 */ /* 0x000fe40000000f00 */
[----:B------:R-:W-:Y:S02]  /*17b80*/  MOV R142, R142 ;  /* 0x0000008e008e7202 */ /* 0x000fe40000000f00 */
[----:B------:R-:W-:Y:S02]  /*17b90*/  MOV R141, R146 ;  /* 0x00000092008d7202 */ /* 0x000fe40000000f00 */
[----:B------:R-:W-:Y:S02]  /*17ba0*/  MOV R140, R144 ;  /* 0x00000090008c7202 */ /* 0x000fe40000000f00 */
[----:B--2---:R-:W-:Y:S02]  /*17bb0*/  F2FP.F16.F32.PACK_AB R104, R105, R104 ;  /* 0x000000686968723e */ /* 0x004fe400000000ff */
[----:B------:R-:W-:-:S02]  /*17bc0*/  F2FP.F16.F32.PACK_AB R105, R107, R106 ;  /* 0x0000006a6b69723e */ /* 0x000fc400000000ff */
[----:B---3--:R-:W-:Y:S02]  /*17bd0*/  F2FP.F16.F32.PACK_AB R106, R101, R100 ;  /* 0x00000064656a723e */ /* 0x008fe400000000ff */
[----:B------:R-:W0:Y:S01]  /*17be0*/  @P1 LDC R100, c[0x0][0xbec] ;  /* 0x0002fb00ff641b82 */ /* 0x000e220000000800 */
[----:B----4-:R-:W-:Y:S02]  /*17bf0*/  F2FP.F16.F32.PACK_AB R96, R97, R96 ;  /* 0x000000606160723e */ /* 0x010fe400000000ff */
[----:B------:R-:W-:Y:S02]  /*17c00*/  F2FP.F16.F32.PACK_AB R97, R99, R98 ;  /* 0x000000626361723e */ /* 0x000fe400000000ff */
[----:B------:R-:W-:-:S03]  /*17c10*/  F2FP.F16.F32.PACK_AB R98, R93, R92 ;  /* 0x0000005c5d62723e */ /* 0x000fc600000000ff */
[----:B------:R-:W1:Y:S01]  /*17c20*/  @P1 LDC R92, c[0x0][0xbf0] ;  /* 0x0002fc00ff5c1b82 */ /* 0x000e620000000800 */
[----:B------:R-:W-:Y:S02]  /*17c30*/  F2FP.F16.F32.PACK_AB R88, R89, R88 ;  /* 0x000000585958723e */ /* 0x000fe400000000ff */
[----:B------:R-:W-:Y:S02]  /*17c40*/  F2FP.F16.F32.PACK_AB R89, R91, R90 ;  /* 0x0000005a5b59723e */ /* 0x000fe400000000ff */
[----:B------:R-:W-:Y:S01]  /*17c50*/  F2FP.F16.F32.PACK_AB R90, R85, R84 ;  /* 0x00000054555a723e */ /* 0x000fe200000000ff */
[----:B------:R-:W-:Y:S01]  /*17c60*/  VIADD R85, R224, UR45 ;  /* 0x0000002de0557c36 */ /* 0x000fe20008000000 */
[----:B------:R-:W-:Y:S02]  /*17c70*/  F2FP.F16.F32.PACK_AB R80, R81, R80 ;  /* 0x000000505150723e */ /* 0x000fe400000000ff */
[----:B------:R-:W-:Y:S02]  /*17c80*/  F2FP.F16.F32.PACK_AB R81, R83, R82 ;  /* 0x000000525351723e */ /* 0x000fe400000000ff */
[----:B------:R-:W-:Y:S01]  /*17c90*/  F2FP.F16.F32.PACK_AB R82, R77, R76 ;  /* 0x0000004c4d52723e */ /* 0x000fe200000000ff */
[----:B0-----:R-:W-:-:S04]  /*17ca0*/  @P1 IMAD.HI.U32 R77, R85, R100, RZ ;  /* 0x00000064554d1227 */ /* 0x001fc800078e00ff */
[----:B------:R-:W-:Y:S01]  /*17cb0*/  IMAD.MOV.U32 R76, RZ, RZ, R85 ;  /* 0x000000ffff4c7224 */ /* 0x000fe200078e0055 */
[----:B-1----:R-:W-:Y:S02]  /*17cc0*/  @P1 SHF.R.U32.HI R76, RZ, R92, R77 ;  /* 0x0000005cff4c1219 */ /* 0x002fe4000001164d */
[----:B------:R-:W-:-:S03]  /*17cd0*/  F2FP.F16.F32.PACK_AB R72, R73, R72 ;  /* 0x000000484948723e */ /* 0x000fc600000000ff */
[--C-:B------:R-:W-:Y:S01]  /*17ce0*/  IMAD.MOV R77, RZ, RZ, -R76.reuse ;  /* 0x000000ffff4d7224 */ /* 0x100fe200078e0a4c */
[----:B------:R-:W-:Y:S02]  /*17cf0*/  F2FP.F16.F32.PACK_AB R73, R75, R74 ;  /* 0x0000004a4b49723e */ /* 0x000fe400000000ff */
[----:B------:R-:W-:Y:S01]  /*17d00*/  F2FP.F16.F32.PACK_AB R75, R59, R58 ;  /* 0x0000003a3b4b723e */ /* 0x000fe200000000ff */
[----:B------:R-:W-:Y:S01]  /*17d10*/  IMAD R59, R2, R77, R85 ;  /* 0x0000004d023b7224 */ /* 0x000fe200078e0255 */
[----:B------:R-:W-:Y:S01]  /*17d20*/  F2FP.F16.F32.PACK_AB R83, R79, R78 ;  /* 0x0000004e4f53723e */ /* 0x000fe200000000ff */
[----:B------:R-:W-:Y:S01]  /*17d30*/  IMAD.U32 R78, RZ, RZ, UR8 ;  /* 0x00000008ff4e7e24 */ /* 0x000fe2000f8e00ff */
[----:B------:R-:W-:Y:S02]  /*17d40*/  F2FP.F16.F32.PACK_AB R74, R57, R56 ;  /* 0x00000038394a723e */ /* 0x000fe400000000ff */
[----:B------:R-:W-:Y:S02]  /*17d50*/  SHF.R.S32.HI R57, RZ, 0x1f, R76 ;  /* 0x0000001fff397819 */ /* 0x000fe4000001144c */
[----:B------:R-:W-:-:S02]  /*17d60*/  IADD3 R56, P3, R76, UR6, RZ ;  /* 0x000000064c387c10 */ /* 0x000fc4000ff7e0ff */
[----:B------:R-:W-:Y:S02]  /*17d70*/  F2FP.F16.F32.PACK_AB R136, R137, R136 ;  /* 0x000000888988723e */ /* 0x000fe400000000ff */
[----:B------:R-:W-:Y:S02]  /*17d80*/  SHF.R.S32.HI R58, RZ, 0x1f, R59 ;  /* 0x0000001fff3a7819 */ /* 0x000fe4000001143b */
[----:B------:R-:W-:Y:S02]  /*17d90*/  F2FP.F16.F32.PACK_AB R137, R139, R138 ;  /* 0x0000008a8b89723e */ /* 0x000fe400000000ff */
[----:B------:R-:W-:Y:S02]  /*17da0*/  F2FP.F16.F32.PACK_AB R128, R129, R128 ;  /* 0x000000808180723e */ /* 0x000fe400000000ff */
[----:B------:R-:W-:Y:S02]  /*17db0*/  F2FP.F16.F32.PACK_AB R138, R133, R132 ;  /* 0x00000084858a723e */ /* 0x000fe400000000ff */
[----:B------:R-:W-:Y:S01]  /*17dc0*/  F2FP.F16.F32.PACK_AB R139, R135, R134 ;  /* 0x00000086878b723e */ /* 0x000fe200000000ff */
[----:B------:R-:W-:Y:S01]  /*17dd0*/  BAR.SYNC.DEFER_BLOCKING 0x1, 0x100 ;  /* 0x0044000000007b1d */ /* 0x000fe20000010000 */
[----:B------:R-:W-:-:S02]  /*17de0*/  F2FP.F16.F32.PACK_AB R129, R131, R130 ;  /* 0x000000828381723e */ /* 0x000fc400000000ff */
[----:B------:R-:W-:Y:S02]  /*17df0*/  F2FP.F16.F32.PACK_AB R120, R121, R120 ;  /* 0x000000787978723e */ /* 0x000fe400000000ff */
[----:B------:R-:W-:Y:S01]  /*17e00*/  IADD3.X R57, R57, UR7, R78, P3, !PT ;  /* 0x0000000739397c10 */ /* 0x000fe20009ffe44e */
[----:B------:R-:W-:Y:S01]  /*17e10*/  ULDC.64 UR6, c[0x0][0xb88] ;  /* 0x0002e20000067ab9 */ /* 0x000fe20000000a00 */
[----:B------:R-:W-:Y:S02]  /*17e20*/  F2FP.F16.F32.PACK_AB R130, R125, R124 ;  /* 0x0000007c7d82723e */ /* 0x000fe400000000ff */
[----:B------:R-:W-:Y:S02]  /*17e30*/  F2FP.F16.F32.PACK_AB R131, R127, R126 ;  /* 0x0000007e7f83723e */ /* 0x000fe400000000ff */
[----:B------:R-:W-:Y:S02]  /*17e40*/  F2FP.F16.F32.PACK_AB R121, R123, R122 ;  /* 0x0000007a7b79723e */ /* 0x000fe400000000ff */
[----:B------:R-:W-:Y:S01]  /*17e50*/  F2FP.F16.F32.PACK_AB R112, R113, R112 ;  /* 0x000000707170723e */ /* 0x000fe200000000ff */
[----:B------:R-:W-:Y:S01]  /*17e60*/  IMAD R58, R58, UR6, RZ ;  /* 0x000000063a3a7c24 */ /* 0x000fe2000f8e02ff */
[----:B------:R-:W-:-:S02]  /*17e70*/  F2FP.F16.F32.PACK_AB R122, R117, R116 ;  /* 0x00000074757a723e */ /* 0x000fc400000000ff */
[----:B------:R-:W-:Y:S02]  /*17e80*/  F2FP.F16.F32.PACK_AB R123, R119, R118 ;  /* 0x00000076777b723e */ /* 0x000fe400000000ff */
[----:B------:R-:W-:Y:S02]  /*17e90*/  F2FP.F16.F32.PACK_AB R113, R115, R114 ;  /* 0x000000727371723e */ /* 0x000fe400000000ff */
[----:B------:R-:W-:Y:S02]  /*17ea0*/  F2FP.F16.F32.PACK_AB R114, R109, R108 ;  /* 0x0000006c6d72723e */ /* 0x000fe400000000ff */
[----:B------:R-:W-:Y:S01]  /*17eb0*/  F2FP.F16.F32.PACK_AB R115, R111, R110 ;  /* 0x0000006e6f73723e */ /* 0x000fe200000000ff */
[----:B------:R-:W-:Y:S01]  /*17ec0*/  STSM.16.M88.4 [R148], R136 ;  /* 0x0000008894007844 */ /* 0x000fe20000000200 */
[----:B------:R-:W-:Y:S01]  /*17ed0*/  F2FP.F16.F32.PACK_AB R107, R103, R102 ;  /* 0x00000066676b723e */ /* 0x000fe200000000ff */
[----:B------:R-:W-:Y:S01]  /*17ee0*/  IMAD.WIDE.U32 R56, R59, UR6, R56 ;  /* 0x000000063b387c25 */ /* 0x000fe2000f8e0038 */
[----:B------:R-:W-:Y:S01]  /*17ef0*/  F2FP.F16.F32.PACK_AB R99, R95, R94 ;  /* 0x0000005e5f63723e */ /* 0x000fe200000000ff */
[----:B------:R-:W-:Y:S01]  /*17f00*/  STSM.16.M88.4 [R222], R128 ;  /* 0x00000080de007844 */ /* 0x000fe20000000200 */
[----:B------:R-:W-:Y:S01]  /*17f10*/  F2FP.F16.F32.PACK_AB R91, R87, R86 ;  /* 0x00000056575b723e */ /* 0x000fe200000000ff */
[----:B------:R-:W-:Y:S01]  /*17f20*/  IMAD R59, R59, UR7, R58 ;  /* 0x000000073b3b7c24 */ /* 0x000fe2000f8e023a */
[----:B------:R-:W-:Y:S01]  /*17f30*/  F2FP.F16.F32.PACK_AB R52, R53, R52 ;  /* 0x000000343534723e */ /* 0x000fe200000000ff */
[----:B------:R-:W-:Y:S01]  /*17f40*/  STSM.16.M88.4 [R221], R120 ;  /* 0x00000078dd007844 */ /* 0x000fe20000000200 */
[----:B------:R-:W-:Y:S01]  /*17f50*/  F2FP.F16.F32.PACK_AB R53, R55, R54 ;  /* 0x000000363735723e */ /* 0x000fe200000000ff */
[----:B------:R-:W-:Y:S01]  /*17f60*/  ULDC.64 UR6, c[0x0][0xb50] ;  /* 0x0002d40000067ab9 */ /* 0x000fe20000000a00 */
[----:B------:R-:W-:Y:S01]  /*17f70*/  F2FP.F16.F32.PACK_AB R64, R65, R64 ;  /* 0x000000404140723e */ /* 0x000fe200000000ff */
[----:B------:R-:W-:Y:S01]  /*17f80*/  STSM.16.M88.4 [R220], R112 ;  /* 0x00000070dc007844 */ /* 0x000fe20000000200 */
[----:B------:R-:W-:-:S02]  /*17f90*/  F2FP.F16.F32.PACK_AB R54, R69, R68 ;  /* 0x000000444536723e */ /* 0x000fc400000000ff */
[----:B------:R-:W-:Y:S01]  /*17fa0*/  F2FP.F16.F32.PACK_AB R55, R71, R70 ;  /* 0x000000464737723e */ /* 0x000fe200000000ff */
[----:B------:R-:W-:Y:S01]  /*17fb0*/  STSM.16.M88.4 [R219], R104 ;  /* 0x00000068db007844 */ /* 0x000fe20000000200 */
[----:B------:R-:W-:Y:S02]  /*17fc0*/  F2FP.F16.F32.PACK_AB R65, R67, R66 ;  /* 0x000000424341723e */ /* 0x000fe400000000ff */
[----:B------:R-:W-:Y:S01]  /*17fd0*/  F2FP.F16.F32.PACK_AB R48, R49, R48 ;  /* 0x000000303130723e */ /* 0x000fe200000000ff */
[----:B------:R-:W-:Y:S01]  /*17fe0*/  STSM.16.M88.4 [R218], R96 ;  /* 0x00000060da007844 */ /* 0x000fe20000000200 */
[----:B------:R-:W-:Y:S01]  /*17ff0*/  F2FP.F16.F32.PACK_AB R66, R61, R60 ;  /* 0x0000003c3d42723e */ /* 0x000fe200000000ff */
[----:B------:R-:W-:Y:S01]  /*18000*/  IMAD.IADD R57, R57, 0x1, R59 ;  /* 0x0000000139397824 */ /* 0x000fe200078e023b */
[----:B------:R-:W-:Y:S01]  /*18010*/  F2FP.F16.F32.PACK_AB R67, R63, R62 ;  /* 0x0000003e3f43723e */ /* 0x000fe200000000ff */
[----:B------:R-:W-:Y:S01]  /*18020*/  STSM.16.M88.4 [R217], R88 ;  /* 0x00000058d9007844 */ /* 0x000fe20000000200 */
        /* <DEDUP_REMOVED lines=8> */
[----:B------:R-:W-:-:S02]  /*180b0*/  LEA R58, P3, R56, UR6, 0x2 ;  /* 0x00000006383a7c11 */ /* 0x000fc4000f8610ff */
[----:B------:R-:W-:Y:S02]  /*180c0*/  F2FP.F16.F32.PACK_AB R6, R41, R40 ;  /* 0x000000282906723e */ /* 0x000fe400000000ff */
[----:B------:R-:W-:Y:S02]  /*180d0*/  F2FP.F16.F32.PACK_AB R7, R43, R42 ;  /* 0x0000002a2b07723e */ /* 0x000fe400000000ff */
[----:B------:R-:W-:Y:S02]  /*180e0*/  F2FP.F16.F32.PACK_AB R37, R39, R38 ;  /* 0x000000262725723e */ /* 0x000fe400000000ff */
        /* <DEDUP_REMOVED lines=14> */
[----:B------:R-:W-:-:S03]  /*181d0*/  LEA.HI.X R59, R56, UR7, R57, 0x2, P3 ;  /* 0x00000007383b7c11 */ /* 0x000fc600098f1439 */
[----:B------:R-:W-:Y:S04]  /*181e0*/  STSM.16.M88.4 [R141], R36 ;  /* 0x000000248d007844 */ /* 0x000fe80000000200 */
[----:B------:R-:W-:Y:S04]  /*181f0*/  STSM.16.M88.4 [R140], R28 ;  /* 0x0000001c8c007844 */ /* 0x000fe80000000200 */
[----:B------:R-:W-:Y:S04]  /*18200*/  STSM.16.M88.4 [R212], R12 ;  /* 0x0000000cd4007844 */ /* 0x000fe80000000200 */
[----:B------:R-:W-:Y:S04]  /*18210*/  SHFL.IDX PT, R44, R58, RZ, 0x1c1f ;  /* 0x001c1fff3a2c7589 */ /* 0x000fe800000e0000 */
[----:B------:R-:W0:Y:S01]  /*18220*/  SHFL.IDX PT, R45, R59, RZ, 0x1c1f ;  /* 0x001c1fff3b2d7589 */ /* 0x000e2200000e0000 */
[----:B------:R-:W-:Y:S01]  /*18230*/  BAR.SYNC.DEFER_BLOCKING 0x1, 0x100 ;  /* 0x0044000000007b1d */ /* 0x000fe20000010000 */
[----:B------:R-:W-:-:S05]  /*18240*/  VIADD R33, R20, 0x8 ;  /* 0x0000000814217836 */ /* 0x000fca0000000000 */
[----:B------:R-:W-:Y:S01]  /*18250*/  ISETP.GE.OR P0, PT, R33, R0, P0 ;  /* 0x000000002100720c */ /* 0x000fe20000706670 */
[----:B0-----:R0:W-:-:S12]  /*18260*/  @!P2 ST.E desc[UR36][R44.64], R3 ;  /* 0x000000032c00a985 */ /* 0x0011d8000c101924 */
[----:B------:R-:W2:Y:S01]  /*18270*/  @!P0 LDL R55, [R1+0x3f4] ;  /* 0x0003f40001378983 */ /* 0x000ea20000100800 */
[----:B------:R-:W-:Y:S02]  /*18280*/  IMAD R8, R206, 0x40, R22 ;  /* 0x00000040ce087824 */ /* 0x000fe400078e0216 */
[----:B------:R-:W-:-:S04]  /*18290*/  IMAD.MOV.U32 R9, RZ, RZ, 0x2 ;  /* 0x00000002ff097424 */ /* 0x000fc800078e00ff */
[----:B------:R-:W-:-:S03]  /*182a0*/  IMAD.WIDE R8, R8, R9, UR38 ;  /* 0x0000002608087e25 */ /* 0x000fc6000f8e0209 */
        /* <DEDUP_REMOVED lines=8> */
[----:B------:R-:W-:Y:S01]  /*18330*/  LOP3.LUT R6, R11, 0x380, RZ, 0xc0, !PT ;  /* 0x000003800b067812 */ /* 0x000fe200078ec0ff */
[----:B------:R-:W-:Y:S01]  /*18340*/  SHFL.IDX PT, R20, R58, 0x1, 0x1c1f ;  /* 0x003c1f003a147f89 */ /* 0x000fe200000e0000 */
[----:B------:R-:W-:-:S02]  /*18350*/  SHF.R.U64 R52, R52, 0x3, RZ ;  /* 0x0000000334347819 */ /* 0x000fc400000012ff */
[----:B------:R-:W-:Y:S01]  /*18360*/  SHF.R.U64 R6, R6, 0x3, RZ ;  /* 0x0000000306067819 */ /* 0x000fe200000012ff */
[----:B------:R-:W2:Y:S01]  /*18370*/  SHFL.IDX PT, R21, R59, 0x1, 0x1c1f ;  /* 0x003c1f003b157f89 */ /* 0x000ea200000e0000 */
[----:B------:R-:W-:Y:S01]  /*18380*/  LOP3.LUT R52, R52, R53, RZ, 0x3c, !PT ;  /* 0x0000003534347212 */ /* 0x000fe200078e3cff */
[----:B------:R-:W-:Y:S01]  /*18390*/  IMAD.X R53, RZ, RZ, R9, P6 ;  /* 0x000000ffff357224 */ /* 0x000fe200030e0609 */
[----:B------:R-:W-:Y:S02]  /*183a0*/  LOP3.LUT R10, R6, R11, RZ, 0x3c, !PT ;  /* 0x0000000b060a7212 */ /* 0x000fe400078e3cff */
[----:B------:R-:W-:-:S04]  /*183b0*/  IADD3 R6, P6, R8, 0xf000, RZ ;  /* 0x0000f00008067810 */ /* 0x000fc80007fde0ff */
[----:B0-----:R-:W-:Y:S02]  /*183c0*/  LOP3.LUT R3, R6, 0x380, RZ, 0xc0, !PT ;  /* 0x0000038006037812 */ /* 0x001fe400078ec0ff */
[C---:B------:R-:W-:Y:S02]  /*183d0*/  IADD3 R25, P4, R8.reuse, 0x3000, RZ ;  /* 0x0000300008197810 */ /* 0x040fe40007f9e0ff */
[----:B------:R-:W-:Y:S02]  /*183e0*/  IADD3 R29, P5, R8, 0x4000, RZ ;  /* 0x00004000081d7810 */ /* 0x000fe40007fbe0ff */
[----:B------:R-:W-:Y:S02]  /*183f0*/  SHF.R.U64 R3, R3, 0x3, RZ ;  /* 0x0000000303037819 */ /* 0x000fe400000012ff */
[----:B------:R-:W-:Y:S02]  /*18400*/  LOP3.LUT R24, R25, 0x380, RZ, 0xc0, !PT ;  /* 0x0000038019187812 */ /* 0x000fe400078ec0ff */
[----:B------:R-:W-:-:S02]  /*18410*/  LOP3.LUT R28, R29, 0x380, RZ, 0xc0, !PT ;  /* 0x000003801d1c7812 */ /* 0x000fc400078ec0ff */
[----:B------:R-:W-:Y:S02]  /*18420*/  LOP3.LUT R72, R3, R6, RZ, 0x3c, !PT ;  /* 0x0000000603487212 */ /* 0x000fe400078e3cff */
[----:B------:R-:W0:Y:S01]  /*18430*/  @P1 LDC R3, c[0x0][0xbec] ;  /* 0x0002fb00ff031b82 */ /* 0x000e220000000800 */
[----:B------:R-:W-:Y:S02]  /*18440*/  IADD3 R5, P3, R8, 0x2000, RZ ;  /* 0x0000200008057810 */ /* 0x000fe40007f7e0ff */
[----:B------:R-:W-:Y:S02]  /*18450*/  SHF.R.U64 R24, R24, 0x3, RZ ;  /* 0x0000000318187819 */ /* 0x000fe400000012ff */
[----:B------:R-:W-:Y:S01]  /*18460*/  SHF.R.U64 R28, R28, 0x3, RZ ;  /* 0x000000031c1c7819 */ /* 0x000fe200000012ff */
[--C-:B------:R-:W-:Y:S01]  /*18470*/  IMAD.X R11, RZ, RZ, R9.reuse, P2 ;  /* 0x000000ffff0b7224 */ /* 0x100fe200010e0609 */
[----:B------:R-:W-:Y:S01]  /*18480*/  LOP3.LUT R24, R24, R25, RZ, 0x3c, !PT ;  /* 0x0000001918187212 */ /* 0x000fe200078e3cff */
[--C-:B------:R-:W-:Y:S01]  /*18490*/  IMAD.X R13, RZ, RZ, R9.reuse, P3 ;  /* 0x000000ffff0d7224 */ /* 0x100fe200018e0609 */
[----:B------:R-:W-:Y:S01]  /*184a0*/  LOP3.LUT R28, R28, R29, RZ, 0x3c, !PT ;  /* 0x0000001d1c1c7212 */ /* 0x000fe200078e3cff */
        /* <DEDUP_REMOVED lines=8> */
[----:B------:R-:W-:Y:S02]  /*18530*/  LOP3.LUT R44, R45, 0x380, RZ, 0xc0, !PT ;  /* 0x000003802d2c7812 */ /* 0x000fe400078ec0ff */
[----:B------:R-:W-:-:S02]  /*18540*/  LOP3.LUT R48, R49, 0x380, RZ, 0xc0, !PT ;  /* 0x0000038031307812 */ /* 0x000fc400078ec0ff */
[----:B------:R-:W-:Y:S02]  /*18550*/  SHF.R.U64 R36, R36, 0x3, RZ ;  /* 0x0000000324247819 */ /* 0x000fe400000012ff */
[----:B------:R-:W-:Y:S02]  /*18560*/  SHF.R.U64 R40, R40, 0x3, RZ ;  /* 0x0000000328287819 */ /* 0x000fe400000012ff */
[----:B------:R-:W-:Y:S02]  /*18570*/  SHF.R.U64 R44, R44, 0x3, RZ ;  /* 0x000000032c2c7819 */ /* 0x000fe400000012ff */
[----:B------:R-:W-:Y:S01]  /*18580*/  SHF.R.U64 R48, R48, 0x3, RZ ;  /* 0x0000000330307819 */ /* 0x000fe200000012ff */
[----:B------:R-:W-:Y:S01]  /*18590*/  UIMAD UR5, UR12, UR10, URZ ;  /* 0x0000000a0c0572a4 */ /* 0x000fe2000f8e023f */
[----:B------:R-:W-:Y:S01]  /*185a0*/  LOP3.LUT R4, R5, 0x380, RZ, 0xc0, !PT ;  /* 0x0000038005047812 */ /* 0x000fe200078ec0ff */
[----:B------:R-:W-:Y:S01]  /*185b0*/  VIADD R78, R207, UR45 ;  /* 0x0000002dcf4e7c36 */ /* 0x000fe20008000000 */
        /* <DEDUP_REMOVED lines=8> */
[----:B------:R-:W-:Y:S01]  /*18640*/  SHF.R.U64 R4, R4, 0x3, RZ ;  /* 0x0000000304047819 */ /* 0x000fe200000012ff */
[----:B------:R-:W-:Y:S01]  /*18650*/  UIMAD.WIDE.U32 UR6, UR58, UR10, URZ ;  /* 0x0000000a3a0672a5 */ /* 0x000fe2000f8e003f */
[C---:B------:R-:W-:Y:S01]  /*18660*/  IADD3 R57, P2, R8.reuse, 0xb000, RZ ;  /* 0x0000b00008397810 */ /* 0x040fe20007f5e0ff */
[----:B------:R-:W-:Y:S01]  /*18670*/  UIMAD UR5, UR58, UR11, UR5 ;  /* 0x0000000b3a0572a4 */ /* 0x000fe2000f8e0205 */
[----:B------:R-:W-:-:S02]  /*18680*/  IADD3 R61, P3, R8, 0xc000, RZ ;  /* 0x0000c000083d7810 */ /* 0x000fc40007f7e0ff */
[C---:B------:R-:W-:Y:S01]  /*18690*/  IADD3 R65, P4, R8.reuse, 0xd000, RZ ;  /* 0x0000d00008417810 */ /* 0x040fe20007f9e0ff */
[----:B------:R-:W-:Y:S01]  /*186a0*/  ULDC.64 UR10, c[0x0][0xaf0] ;  /* 0x0002bc00000a7ab9 */ /* 0x000fe20000000a00 */
[----:B------:R-:W-:Y:S01]  /*186b0*/  IADD3 R69, P5, R8, 0xe000, RZ ;  /* 0x0000e00008457810 */ /* 0x000fe20007fbe0ff */
[----:B0-----:R-:W-:Y:S01]  /*186c0*/  @P1 IMAD.HI.U32 R3, R78, R3, RZ ;  /* 0x000000034e031227 */ /* 0x001fe200078e00ff */
[----:B------:R-:W-:Y:S01]  /*186d0*/  LOP3.LUT R12, R4, R5, RZ, 0x3c, !PT ;  /* 0x00000005040c7212 */ /* 0x000fe200078e3cff */
[----:B------:R-:W-:Y:S01]  /*186e0*/  UIMAD UR8, UR13, UR10, URZ ;  /* 0x0000000a0d0872a4 */ /* 0x000fe2000f8e023f */
[----:B------:R-:W-:Y:S01]  /*186f0*/  LOP3.LUT R56, R57, 0x380, RZ, 0xc0, !PT ;  /* 0x0000038039387812 */ /* 0x000fe200078ec0ff */
[----:B------:R-:W-:Y:S01]  /*18700*/  UIADD3 UR7, UR7, UR5, URZ ;  /* 0x0000000507077290 */ /* 0x000fe2000fffe03f */
[----:B------:R-:W-:Y:S02]  /*18710*/  LOP3.LUT R60, R61, 0x380, RZ, 0xc0, !PT ;  /* 0x000003803d3c7812 */ /* 0x000fe400078ec0ff */
[----:B------:R-:W-:-:S02]  /*18720*/  LOP3.LUT R64, R65, 0x380, RZ, 0xc0, !PT ;  /* 0x0000038041407812 */ /* 0x000fc400078ec0ff */
[----:B------:R-:W-:Y:S02]  /*18730*/  LOP3.LUT R68, R69, 0x380, RZ, 0xc0, !PT ;  /* 0x0000038045447812 */ /* 0x000fe400078ec0ff */
[----:B------:R-:W-:Y:S01]  /*18740*/  LOP3.LUT R5, R8, 0x380, RZ, 0xc0, !PT ;  /* 0x0000038008057812 */ /* 0x000fe200078ec0ff */
[----:B------:R-:W-:Y:S01]  /*18750*/  IMAD.MOV.U32 R77, RZ, RZ, R78 ;  /* 0x000000ffff4d7224 */ /* 0x000fe200078e004e */
[----:B------:R-:W-:Y:S01]  /*18760*/  UIMAD UR5, UR40, UR11, UR8 ;  /* 0x0000000b280572a4 */ /* 0x000fe2000f8e0208 */
[----:B------:R-:W-:Y:S01]  /*18770*/  SHF.R.U64 R56, R56, 0x3, RZ ;  /* 0x0000000338387819 */ /* 0x000fe200000012ff */
[----:B------:R-:W-:Y:S01]  /*18780*/  UIMAD.WIDE.U32 UR40, UR40, UR10, UR6 ;  /* 0x0000000a282872a5 */ /* 0x000fe2000f8e0006 */
[----:B------:R-:W-:Y:S02]  /*18790*/  SHF.R.U64 R60, R60, 0x3, RZ ;  /* 0x000000033c3c7819 */ /* 0x000fe400000012ff */
[----:B------:R-:W-:Y:S02]  /*187a0*/  SHF.R.U64 R64, R64, 0x3, RZ ;  /* 0x0000000340407819 */ /* 0x000fe400000012ff */
[----:B------:R-:W-:-:S02]  /*187b0*/  SHF.R.U64 R68, R68, 0x3, RZ ;  /* 0x0000000344447819 */ /* 0x000fc400000012ff */
[----:B------:R-:W-:Y:S01]  /*187c0*/  SHF.R.U64 R5, R5, 0x3, RZ ;  /* 0x0000000305057819 */ /* 0x000fe200000012ff */
[----:B------:R-:W-:Y:S01]  /*187d0*/  UIADD3 UR5, UR41, UR5, URZ ;  /* 0x0000000529057290 */ /* 0x000fe2000fffe03f */
        /* <DEDUP_REMOVED lines=10> */
[----:B------:R-:W-:Y:S01]  /*18880*/  ULDC.64 UR6, c[0x0][0xae0] ;  /* 0x0002b80000067ab9 */ /* 0x000fe20000000a00 */
[----:B------:R-:W-:-:S02]  /*18890*/  IMAD.MOV.U32 R5, RZ, RZ, R9 ;  /* 0x000000ffff057224 */ /* 0x000fc400078e0009 */
[----:B------:R-:W-:-:S05]  /*188a0*/  VIADD R83, R206, UR45 ;  /* 0x0000002dce537c36 */ /* 0x000fca0008000000 */
[----:B------:R-:W-:Y:S01]  /*188b0*/  ISETP.GE.AND P2, PT, R83, R0, PT ;  /* 0x000000005300720c */ /* 0x000fe20003f46270 */
[----:B------:R-:W-:Y:S01]  /*188c0*/  BSSY B1, `(.L_x_11013) ;  /* 0x0000049000017945 */ /* 0x000fe20003800000 */
[----:B--2---:R0:W-:Y:S04]  /*188d0*/  @!P0 ST.E desc[UR36][R20.64], R55 ;  /* 0x0000003714008985 */ /* 0x0041e8000c101924 */
[----:B------:R-:W5:Y:S04]  /*188e0*/  LD.E.128 R4, desc[UR36][R4.64] ;  /* 0x0000002404047980 */ /* 0x000f68000c101d00 */
[----:B------:R-:W5:Y:S01]  /*188f0*/  LD.E.128 R8, desc[UR36][R10.64] ;  /* 0x000000240a087980 */ /* 0x000f62000c101d00 */
[----:B0-----:R-:W0:Y:S01]  /*18900*/  @P1 LDC R20, c[0x0][0xbf0] ;  /* 0x0002fc00ff141b82 */ /* 0x001e220000000800 */
[----:B------:R-:W-:-:S02]  /*18910*/  IMAD.U32 R21, RZ, RZ, UR41 ;  /* 0x00000029ff157e24 */ /* 0x000fc4000f8e00ff */
[----:B------:R-:W5:Y:S04]  /*18920*/  LD.E.128 R12, desc[UR36][R12.64] ;  /* 0x000000240c0c7980 */ /* 0x000f68000c101d00 */
[----:B------:R-:W5:Y:S04]  /*18930*/  LD.E.128 R24, desc[UR36][R24.64] ;  /* 0x0000002418187980 */ /* 0x000f68000c101d00 */
[----:B------:R-:W5:Y:S04]  /*18940*/  LD.E.128 R28, desc[UR36][R28.64] ;  /* 0x000000241c1c7980 */ /* 0x000f68000c101d00 */
[----:B------:R-:W5:Y:S04]  /*18950*/  LD.E.128 R32, desc[UR36][R32.64] ;  /* 0x0000002420207980 */ /* 0x000f68000c101d00 */
[----:B------:R-:W5:Y:S04]  /*18960*/  LD.E.128 R36, desc[UR36][R36.64] ;  /* 0x0000002424247980 */ /* 0x000f68000c101d00 */
[----:B------:R-:W5:Y:S01]  /*18970*/  LD.E.128 R40, desc[UR36][R40.64] ;  /* 0x0000002428287980 */ /* 0x000f62000c101d00 */
[----:B0-----:R-:W-:Y:S01]  /*18980*/  @P1 SHF.R.U32.HI R77, RZ, R20, R3 ;  /* 0x00000014ff4d1219 */ /* 0x001fe20000011603 */
[----:B------:R-:W-:-:S02]  /*18990*/  IMAD.U32 R20, RZ, RZ, UR40 ;  /* 0x00000028ff147e24 */ /* 0x000fc4000f8e00ff */
[----:B------:R-:W5:Y:S01]  /*189a0*/  LD.E.128 R44, desc[UR36][R44.64] ;  /* 0x000000242c2c7980 */ /* 0x000f62000c101d00 */
[--C-:B------:R-:W-:Y:S01]  /*189b0*/  SHF.R.S32.HI R76, RZ, 0x1f, R77.reuse ;  /* 0x0000001fff4c7819 */ /* 0x100fe2000001144d */
[----:B------:R-:W-:Y:S02]  /*189c0*/  IMAD.MOV R79, RZ, RZ, -R77 ;  /* 0x000000ffff4f7224 */ /* 0x000fe400078e0a4d */
[----:B------:R-:W5:Y:S01]  /*189d0*/  LD.E.128 R48, desc[UR36][R48.64] ;  /* 0x0000002430307980 */ /* 0x000f62000c101d00 */
[----:B------:R-:W-:Y:S02]  /*189e0*/  IMAD.U32 R3, RZ, RZ, UR5 ;  /* 0x00000005ff037e24 */ /* 0x000fe4000f8e00ff */
[----:B------:R-:W-:Y:S01]  /*189f0*/  IMAD R21, R2, R79, R78 ;  /* 0x0000004f02157224 */ /* 0x000fe200078e024e */
[----:B------:R-:W5:Y:S01]  /*18a00*/  LD.E.128 R52, desc[UR36][R52.64] ;  /* 0x0000002434347980 */ /* 0x000f62000c101d00 */
[----:B------:R-:W-:Y:S02]  /*18a10*/  IMAD R76, R76, UR6, RZ ;  /* 0x000000064c4c7c24 */ /* 0x000fe4000f8e02ff */
[----:B------:R-:W-:Y:S01]  /*18a20*/  IMAD.MOV.U32 R2, RZ, RZ, R20 ;  /* 0x000000ffff027224 */ /* 0x000fe200078e0014 */
[----:B------:R-:W5:Y:S01]  /*18a30*/  LD.E.128 R56, desc[UR36][R56.64] ;  /* 0x0000002438387980 */ /* 0x000f62000c101d00 */
[----:B------:R-:W-:-:S03]  /*18a40*/  SHF.R.S32.HI R20, RZ, 0x1f, R21 ;  /* 0x0000001fff147819 */ /* 0x000fc60000011415 */
[----:B------:R-:W5:Y:S01]  /*18a50*/  LD.E.128 R60, desc[UR36][R60.64] ;  /* 0x000000243c3c7980 */ /* 0x000f62000c101d00 */
[----:B------:R-:W-:-:S03]  /*18a60*/  IMAD R79, R77, UR7, R76 ;  /* 0x000000074d4f7c24 */ /* 0x000fc6000f8e024c */
[----:B------:R-:W5:Y:S01]  /*18a70*/  LD.E.128 R64, desc[UR36][R64.64] ;  /* 0x0000002440407980 */ /* 0x000f62000c101d00 */
[----:B------:R-:W-:Y:S01]  /*18a80*/  IMAD.WIDE.U32 R2, R77, UR6, R2 ;  /* 0x000000064d027c25 */ /* 0x000fe2000f8e0002 */
[----:B------:R-:W-:Y:S02]  /*18a90*/  ULDC.64 UR6, c[0x0][0xad8] ;  /* 0x0002b60000067ab9 */ /* 0x000fe40000000a00 */
        /* <DEDUP_REMOVED lines=8> */
[----:B------:R-:W-:-:S02]  /*18b20*/  IMAD.IADD R3, R3, 0x1, R79 ;  /* 0x0000000103037824 */ /* 0x000fc400078e024f */
[----:B------:R-:W-:Y:S01]  /*18b30*/  IMAD R20, R20, UR6, RZ ;  /* 0x0000000614147c24 */ /* 0x000fe2000f8e02ff */
[----:B------:R-:W-:Y:S01]  /*18b40*/  UIADD3 UR5, UR48, 0x22820, URZ ;  /* 0x0002282030057890 */ /* 0x000fe2000fffe03f */
[----:B------:R-:W-:-:S04]  /*18b50*/  IMAD.WIDE.U32 R2, R21, UR6, R2 ;  /* 0x0000000615027c25 */ /* 0x000fc8000f8e0002 */
[----:B------:R-:W-:Y:S01]  /*18b60*/  IMAD R79, R21, UR7, R20 ;  /* 0x00000007154f7c24 */ /* 0x000fe2000f8e0214 */
[----:B------:R-:W-:Y:S01]  /*18b70*/  ULDC.64 UR6, c[0x0][0xa80] ;  /* 0x0002a00000067ab9 */ /* 0x000fe20000000a00 */
[----:B------:R-:W-:Y:S01]  /*18b80*/  UPRMT UR5, URZ, 0x654, UR5 ;  /* 0x000006543f057896 */ /* 0x000fe20008000005 */
[----:B------:R-:W-:Y:S01]  /*18b90*/  LEA R80, P3, R2, UR6, 0x1 ;  /* 0x0000000602507c11 */ /* 0x000fe2000f8608ff */
[----:B------:R-:W-:Y:S02]  /*18ba0*/  IMAD.IADD R3, R3, 0x1, R79 ;  /* 0x0000000103037824 */ /* 0x000fe400078e024f */
[----:B------:R-:W-:-:S03]  /*18bb0*/  VIADD R77, R83, 0x20 ;  /* 0x00000020534d7836 */ /* 0x000fc60000000000 */
[----:B------:R-:W-:Y:S01]  /*18bc0*/  LEA.HI.X R81, R2, UR7, R3, 0x1, P3 ;  /* 0x0000000702517c11 */ /* 0x000fe200098f0c03 */
[----:B------:R-:W-:Y:S01]  /*18bd0*/  VIADD R21, R83, 0x40 ;  /* 0x0000004053157836 */ /* 0x000fe20000000000 */
[----:B0-----:R0:W1:Y:S01]  /*18be0*/  SHFL.IDX PT, R78, R80, RZ, 0x181f ;  /* 0x00181fff504e7589 */ /* 0x00106200000e0000 */
[----:B------:R-:W-:-:S03]  /*18bf0*/  ISETP.GE.AND P1, PT, R77, R0, PT ;  /* 0x000000004d00720c */ /* 0x000fc60003f26270 */
[----:B------:R0:W2:Y:S01]  /*18c00*/  SHFL.IDX PT, R79, R81, RZ, 0x181f ;  /* 0x00181fff514f7589 */ /* 0x0000a200000e0000 */
[----:B------:R-:W-:Y:S01]  /*18c10*/  SYNCS.ARRIVE.TRANS64.RED.A1T0 RZ, [UR5], RZ ;  /* 0x000000ffffff79a7 */ /* 0x000fe20008100405 */
        /* <DEDUP_REMOVED lines=19> */
.L_x_11014:
[----:B------:R-:W-:Y:S05]  /*18d50*/  BSYNC B1 ;  /* 0x0000000000017941 */ /* 0x000fea0003800000 */
.L_x_11013:
[----:B---3--:R3:W4:Y:S01]  /*18d60*/  SHFL.IDX PT, R21, R81, 0x1, 0x181f ;  /* 0x00381f0051157f89 */ /* 0x00872200000e0000 */
        /* <DEDUP_REMOVED lines=9> */
[-C--:B-----5:R-:W-:Y:S02]  /*18e00*/  @!P3 LEA R4, P5, R178, R20.reuse, 0x1 ;  /* 0x00000014b204b211 */ /* 0x0a0fe400078a08ff */
[-C--:B----4-:R-:W-:Y:S02]  /*18e10*/  @!P4 LEA.HI.X R3, R22, R21.reuse, R199, 0x1, P6 ;  /* 0x000000151603c211 */ /* 0x090fe400030f0cc7 */
[-C--:B------:R-:W-:Y:S02]  /*18e20*/  @!P2 LEA R6, P6, R23, R20.reuse, 0x1 ;  /* 0x000000141706a211 */ /* 0x080fe400078c08ff */
        /* <DEDUP_REMOVED lines=8> */
.L_x_11016:
[----:B------:R-:W-:Y:S05]  /*18eb0*/  BSYNC B1 ;  /* 0x0000000000017941 */ /* 0x000fea0003800000 */
.L_x_11015:
[----:B0----5:R0:W0:Y:S01]  /*18ec0*/  SHFL.IDX PT, R9, R81, 0x2, 0x181f ;  /* 0x00581f0051097f89 */ /* 0x02102200000e0000 */
        /* <DEDUP_REMOVED lines=9> */
[-C--:B------:R-:W-:Y:S02]  /*18f60*/  @!P2 LEA R4, P5, R178, R8.reuse, 0x1 ;  /* 0x00000008b204a211 */ /* 0x080fe400078a08ff */
[-C--:B------:R-:W-:Y:S02]  /*18f70*/  @!P1 LEA R6, P4, R23, R8.reuse, 0x1 ;  /* 0x0000000817069211 */ /* 0x080fe400078808ff */
[-C--:B------:R-:W-:Y:S02]  /*18f80*/  @!P3 LEA.HI.X R3, R22, R9.reuse, R199, 0x1, P6 ;  /* 0x000000091603b211 */ /* 0x080fe400030f0cc7 */
        /* <DEDUP_REMOVED lines=8> */
.L_x_11018:
[----:B------:R-:W-:Y:S05]  /*19010*/  BSYNC B1 ;  /* 0x0000000000017941 */ /* 0x000fea0003800000 */
.L_x_11017:
[----:B0-----:R-:W-:Y:S01]  /*19020*/  VIADD R3, R83, 0x60 ;  /* 0x0000006053037836 */ /* 0x001fe20000000000 */
[----:B---3--:R-:W0:Y:S04]  /*19030*/  SHFL.IDX PT, R81, R81, 0x3, 0x181f ;  /* 0x00781f0051517f89 */ /* 0x008e2800000e0000 */
[----:B------:R-:W-:Y:S01]  /*19040*/  ISETP.GE.AND P0, PT, R3, R0, PT ;  /* 0x000000000300720c */ /* 0x000fe20003f06270 */
[----:B------:R-:W3:-:S12]  /*19050*/  SHFL.IDX PT, R80, R80, 0x3, 0x181f ;  /* 0x00781f0050507f89 */ /* 0x000ed800000e0000 */
[----:B------:R-:W-:Y:S05]  /*19060*/  @P0 BRA `(.L_x_11019) ;  /* 0x0000000c001c0947 */ /* 0x000fea0003800000 */
[----:B------:R-:W-:Y:S02]  /*19070*/  ULDC UR5, c[0x0][0xac8] ;  /* 0x0002b20000057ab9 */ /* 0x000fe40000000800 */
[----:B------:R-:W-:Y:S02]  /*19080*/  ISETP.GE.AND P3, PT, R22, UR5, PT ;  /* 0x0000000516007c0c */ /* 0x000fe4000bf66270 */
[----:B------:R-:W-:Y:S02]  /*19090*/  ISETP.GE.AND P4, PT, R178, UR5, PT ;  /* 0x00000005b2007c0c */ /* 0x000fe4000bf86270 */
[----:B------:R-:W-:-:S09]  /*190a0*/  ISETP.GE.AND P5, PT, R23, UR5, PT ;  /* 0x0000000517007c0c */ /* 0x000fd2000bfa6270 */
[-C--:B---3--:R-:W-:Y:S02]  /*190b0*/  @!P3 LEA R2, P0, R22, R80.reuse, 0x1 ;  /* 0x000000501602b211 */ /* 0x088fe400078008ff */
[-C--:B------:R-:W-:Y:S02]  /*190c0*/  @!P4 LEA R4, P1, R178, R80.reuse, 0x1 ;  /* 0x00000050b204c211 */ /* 0x080fe400078208ff */
[C---:B------:R-:W-:Y:S02]  /*190d0*/  @!P5 LEA R6, P2, R23.reuse, R80, 0x1 ;  /* 0x000000501706d211 */ /* 0x040fe400078408ff */
        /* <DEDUP_REMOVED lines=12> */
.L_x_11012:
[----:B------:R-:W0:Y:S01]  /*191a0*/  LDC R6, c[0x0][0xbe8] ;  /* 0x0002fa00ff067b82 */ /* 0x000e220000000800 */
[----:B------:R-:W-:Y:S01]  /*191b0*/  ISETP.GE.AND P0, PT, R202, 0x80, PT ;  /* 0x00000080ca00780c */ /* 0x000fe20003f06270 */
[----:B------:R-:W-:Y:S01]  /*191c0*/  USHF.R.S32.HI UR8, URZ, 0x1f, UR58 ;  /* 0x0000001f3f087899 */ /* 0x000fe2000801143a */
[----:B------:R-:W-:Y:S01]  /*191d0*/  BSSY B1, `(.L_x_11020) ;  /* 0x000002e000017945 */ /* 0x000fe20003800000 */
[----:B------:R-:W-:Y:S01]  /*191e0*/  USHF.R.S32.HI UR10, URZ, 0x1f, UR40 ;  /* 0x0000001f3f0a7899 */ /* 0x000fe20008011428 */
        /* <DEDUP_REMOVED lines=44> */
.L_x_11021:
[----:B------:R-:W-:Y:S05]  /*194b0*/  BSYNC B1 ;  /* 0x0000000000017941 */ /* 0x000fea0003800000 */
.L_x_11020:
[----:B------:R-:W-:Y:S01]  /*194c0*/  ULDC.64 UR12, c[0x0][0xae8] ;  /* 0x0002ba00000c7ab9 */ /* 0x000fe20000000a00 */
[----:B--2---:R-:W-:Y:S01]  /*194d0*/  VIADD R4, R207, UR45 ;  /* 0x0000002dcf047c36 */ /* 0x004fe20008000000 */
[----:B------:R-:W-:Y:S01]  /*194e0*/  UIMAD UR5, UR8, UR12, URZ ;  /* 0x0000000c080572a4 */ /* 0x000fe2000f8e023f */
[----:B------:R-:W-:Y:S01]  /*194f0*/  VIADD R8, R206, UR45 ;  /* 0x0000002dce087c36 */ /* 0x000fe20008000000 */
[----:B------:R-:W-:Y:S01]  /*19500*/  UIMAD.WIDE.U32 UR6, UR58, UR12, URZ ;  /* 0x0000000c3a0672a5 */ /* 0x000fe2000f8e003f */
[----:B0-----:R-:W-:Y:S01]  /*19510*/  @P1 IMAD.HI.U32 R0, R4, R9, RZ ;  /* 0x0000000904001227 */ /* 0x001fe200078e00ff */
[----:B------:R-:W-:Y:S01]  /*19520*/  UIMAD UR5, UR58, UR13, UR5 ;  /* 0x0000000d3a0572a4 */ /* 0x000fe2000f8e0205 */
[----:B------:R-:W-:Y:S02]  /*19530*/  BSSY B1, `(.L_x_11022) ;  /* 0x0000038000017945 */ /* 0x000fe40003800000 */
[----:B------:R-:W-:Y:S01]  /*19540*/  ULDC.64 UR12, c[0x0][0xaf0] ;  /* 0x0002bc00000c7ab9 */ /* 0x000fe20000000a00 */
[----:B------:R-:W-:Y:S01]  /*19550*/  UIADD3 UR7, UR7, UR5, URZ ;  /* 0x0000000507077290 */ /* 0x000fe2000fffe03f */
[----:B------:R-:W-:Y:S01]  /*19560*/  IMAD.MOV.U32 R5, RZ, RZ, R4 ;  /* 0x000000ffff057224 */ /* 0x000fe200078e0004 */
[----:B------:R-:W-:Y:S01]  /*19570*/  UIMAD UR5, UR10, UR12, URZ ;  /* 0x0000000c0a0572a4 */ /* 0x000fe2000f8e023f */
[----:B-1----:R-:W-:-:S03]  /*19580*/  @P1 SHF.R.U32.HI R5, RZ, R11, R0 ;  /* 0x0000000bff051219 */ /* 0x002fc60000011600 */
[----:B------:R-:W-:Y:S01]  /*19590*/  UIMAD UR5, UR40, UR13, UR5 ;  /* 0x0000000d280572a4 */ /* 0x000fe2000f8e0205 */
[--C-:B------:R-:W-:Y:S01]  /*195a0*/  SHF.R.S32.HI R0, RZ, 0x1f, R5.reuse ;  /* 0x0000001fff007819 */ /* 0x100fe20000011405 */
[----:B------:R-:W-:Y:S01]  /*195b0*/  UIMAD.WIDE.U32 UR40, UR40, UR12, UR6 ;  /* 0x0000000c282872a5 */ /* 0x000fe2000f8e0006 */
[----:B------:R-:W-:Y:S02]  /*195c0*/  IMAD.MOV R7, RZ, RZ, -R5 ;  /* 0x000000ffff077224 */ /* 0x000fe400078e0a05 */
[----:B------:R-:W-:Y:S01]  /*195d0*/  ULDC.64 UR6, c[0x0][0xae0] ;  /* 0x0002b80000067ab9 */ /* 0x000fe20000000a00 */
[----:B------:R-:W-:Y:S01]  /*195e0*/  UIADD3 UR5, UR41, UR5, URZ ;  /* 0x0000000529057290 */ /* 0x000fe2000fffe03f */
[----:B------:R-:W-:Y:S02]  /*195f0*/  IMAD R0, R0, UR6, RZ ;  /* 0x0000000600007c24 */ /* 0x000fe4000f8e02ff */
[----:B------:R-:W-:Y:S02]  /*19600*/  IMAD R7, R6, R7, R4 ;  /* 0x0000000706077224 */ /* 0x000fe400078e0204 */
[----:B------:R-:W-:-:S02]  /*19610*/  IMAD.U32 R3, RZ, RZ, UR41 ;  /* 0x00000029ff037e24 */ /* 0x000fc4000f8e00ff */
[----:B------:R-:W-:Y:S02]  /*19620*/  IMAD.U32 R2, RZ, RZ, UR40 ;  /* 0x00000028ff027e24 */ /* 0x000fe4000f8e00ff */
[----:B------:R-:W-:Y:S01]  /*19630*/  IMAD.U32 R3, RZ, RZ, UR5 ;  /* 0x00000005ff037e24 */ /* 0x000fe2000f8e00ff */
[----:B------:R-:W-:Y:S01]  /*19640*/  ULDC UR5, c[0x0][0xa88] ;  /* 0x0002a20000057ab9 */ /* 0x000fe20000000800 */
[C---:B------:R-:W-:Y:S01]  /*19650*/  IMAD R9, R5.reuse, UR7, R0 ;  /* 0x0000000705097c24 */ /* 0x040fe2000f8e0200 */
[----:B------:R-:W-:Y:S01]  /*19660*/  SHF.R.S32.HI R0, RZ, 0x1f, R7 ;  /* 0x0000001fff007819 */ /* 0x000fe20000011407 */
[----:B------:R-:W-:Y:S01]  /*19670*/  IMAD.WIDE.U32 R2, R5, UR6, R2 ;  /* 0x0000000605027c25 */ /* 0x000fe2000f8e0002 */
[----:B------:R-:W-:-:S03]  /*19680*/  ULDC.64 UR6, c[0x0][0xad8] ;  /* 0x0002b60000067ab9 */ /* 0x000fc60000000a00 */
[----:B------:R-:W-:Y:S02]  /*19690*/  IMAD.IADD R3, R3, 0x1, R9 ;  /* 0x0000000103037824 */ /* 0x000fe400078e0209 */
[----:B------:R-:W-:Y:S02]  /*196a0*/  IMAD R4, R0, UR6, RZ ;  /* 0x0000000600047c24 */ /* 0x000fe4000f8e02ff */
        /* <DEDUP_REMOVED lines=11> */
[----:B------:R0:W1:Y:S02]  /*19760*/  SHFL.IDX PT, R2, R4, RZ, 0x181f ;  /* 0x00181fff04027589 */ /* 0x00006400000e0000 */
[----:B------:R-:W-:Y:S02]  /*19770*/  ISETP.GE.AND P0, PT, R0, R9, PT ;  /* 0x000000090000720c */ /* 0x000fe40003f06270 */
[----:B------:R0:W2:Y:S01]  /*19780*/  SHFL.IDX PT, R0, R5, RZ, 0x181f ;  /* 0x00181fff05007589 */ /* 0x0000a200000e0000 */
[----:B------:R-:W-:Y:S10]  /*19790*/  @P2 BRA `(.L_x_11023) ;  /* 0x0000000000442947 */ /* 0x000ff40003800000 */
        /* <DEDUP_REMOVED lines=17> */
.L_x_11023:
[----:B------:R-:W-:Y:S05]  /*198b0*/  BSYNC B1 ;  /* 0x0000000000017941 */ /* 0x000fea0003800000 */
.L_x_11022:
        /* <DEDUP_REMOVED lines=21> */
.L_x_11025:
[----:B------:R-:W-:Y:S05]  /*19a10*/  BSYNC B1 ;  /* 0x0000000000017941 */ /* 0x000fea0003800000 */
.L_x_11024:
        /* <DEDUP_REMOVED lines=21> */
.L_x_11027:
[----:B------:R-:W-:Y:S05]  /*19b70*/  BSYNC B1 ;  /* 0x0000000000017941 */ /* 0x000fea0003800000 */
.L_x_11026:
[----:B---3--:R-:W-:Y:S01]  /*19b80*/  VIADD R3, R8, 0x60 ;  /* 0x0000006008037836 */ /* 0x008fe20000000000 */
[----:B0-----:R0:W3:Y:S04]  /*19b90*/  SHFL.IDX PT, R0, R5, 0x3, 0x181f ;  /* 0x00781f0005007f89 */ /* 0x0010e800000e0000 */
        /* <DEDUP_REMOVED lines=8> */
[-C--:B-12-4-:R-:W-:Y:S02]  /*19c20*/  @!P3 LEA R4, P6, R22, R2.reuse, 0x1 ;  /* 0x000000021604b211 */ /* 0x096fe400078c08ff */
        /* <DEDUP_REMOVED lines=11> */
.L_x_11019:
[----:B------:R-:W-:Y:S05]  /*19ce0*/  BSYNC B0 ;  /* 0x0000000000007941 */ /* 0x000fea0003800000 */
.L_x_11011:
[----:B------:R-:W-:Y:S02]  /*19cf0*/  ULDC UR5, c[0x0][0xc38] ;  /* 0x00030e0000057ab9 */ /* 0x000fe40000000800 */
[----:B------:R-:W-:-:S06]  /*19d00*/  UISETP.GE.AND UP0, UPT, UR4, UR5, UPT ;  /* 0x000000050400728c */ /* 0x000fcc000bf06270 */
[----:B------:R-:W-:-:S13]  /*19d10*/  PLOP3.LUT P0, PT, PT, PT, UP0, 0x80, 0x0 ;  /* 0x000000000000781c */ /* 0x000fda0003f0f008 */
[----:B------:R-:W-:Y:S05]  /*19d20*/  @!P0 BRA `(.L_x_11028) ;  /* 0xfffffe7400988947 */ /* 0x000fea000383ffff */
[----:B------:R-:W-:Y:S05]  /*19d30*/  EXIT ;  /* 0x000000000000794d */ /* 0x000fea0003800000 */
.L_x_10898:
[----:B------:R-:W-:-:S08]  /*19d40*/  NOP ;  /* 0x0000000000007918 */ /* 0x000fd00000000000 */
[----:B0-----:R-:W0:-:S00]  /*19d50*/  USETMAXREG.DEALLOC.CTAPOOL 0x28 ;  /* 0x00000028000079c8 */ /* 0x001e0000080e0500 */
        /* <DEDUP_REMOVED lines=15> */
[----:B------:R-:W-:Y:S01]  /*19e50*/  LOP3.LUT R17, R17, 0xffffffef, RZ, 0xc0, !PT ;  /* 0xffffffef11117812 */ /* 0x000fe200078ec0ff */
[----:B------:R-:W1:Y:S01]  /*19e60*/  S2UR UR8, SR_CgaCtaId ;  /* 0x00000000000879c3 */ /* 0x000e620000008800 */
[----:B------:R-:W-:Y:S01]  /*19e70*/  ULDC.64 UR38, c[0x0][0x2f0] ;  /* 0x0000bc0000267ab9 */ /* 0x000fe20000000a00 */
        /* <DEDUP_REMOVED lines=10> */
[----:B------:R-:W-:Y:S01]  /*19f20*/  IMAD.MOV.U32 R18, RZ, RZ, RZ ;  /* 0x000000ffff127224 */ /* 0x000fe200078e00ff */
[----:B------:R-:W-:Y:S01]  /*19f30*/  ULOP3.LUT UR47, UR61, 0x2, URZ, 0xfc, !UPT ;  /* 0x000000023d2f7892 */ /* 0x000fe2000f8efc3f */
[----:B------:R-:W-:Y:S01]  /*19f40*/  ULDC UR49, c[0x0][0xc] ;  /* 0x0000030000317ab9 */ /* 0x000fe20000000800 */
[----:B-1----:R-:W-:Y:S01]  /*19f50*/  ULEA UR7, UR8, UR7, 0x18 ;  /* 0x0000000708077291 */ /* 0x002fe2000f8ec03f */
[C---:B0-----:R-:W-:Y:S01]  /*19f60*/  IMAD.SHL.U32 R28, R8.reuse, 0x8, RZ ;  /* 0x00000008081c7824 */ /* 0x041fe200078e00ff */
[----:B------:R-:W-:-:S04]  /*19f70*/  LOP3.LUT R7, R8, 0x7f, RZ, 0xc0, !PT ;  /* 0x0000007f08077812 */ /* 0x000fc800078ec0ff */
[----:B------:R-:W-:Y:S01]  /*19f80*/  IMAD.U32 R16, RZ, RZ, UR7 ;  /* 0x00000007ff107e24 */ /* 0x000fe2000f8e00ff */
[C---:B------:R-:W-:Y:S02]  /*19f90*/  LOP3.LUT R0, R28.reuse, 0x1f8, RZ, 0xc0, !PT ;  /* 0x000001f81c007812 */ /* 0x040fe400078ec0ff */
[----:B------:R-:W-:Y:S02]  /*19fa0*/  LOP3.LUT R6, R28, 0x38, RZ, 0xc0, !PT ;  /* 0x000000381c067812 */ /* 0x000fe400078ec0ff */
[----:B------:R-:W-:Y:S02]  /*19fb0*/  LOP3.LUT R3, R0, 0x38, R8, 0x78, !PT ;  /* 0x0000003800037812 */ /* 0x000fe400078e7808 */
[C---:B------:R-:W-:Y:S02]  /*19fc0*/  LOP3.LUT R0, R6.reuse, 0x40, RZ, 0xfc, !PT ;  /* 0x0000004006007812 */ /* 0x040fe400078efcff */
[----:B------:R-:W-:Y:S02]  /*19fd0*/  LOP3.LUT R2, R6, 0x80, RZ, 0xfc, !PT ;  /* 0x0000008006027812 */ /* 0x000fe400078efcff */
[----:B------:R-:W-:-:S02]  /*19fe0*/  ISETP.GE.AND P2, PT, R0, UR4, PT ;  /* 0x0000000400007c0c */ /* 0x000fc4000bf46270 */
[----:B------:R-:W-:Y:S02]  /*19ff0*/  ISETP.GE.AND P1, PT, R2, UR4, PT ;  /* 0x0000000402007c0c */ /* 0x000fe4000bf26270 */
[C---:B------:R-:W-:Y:S02]  /*1a000*/  ISETP.GE.AND P0, PT, R6.reuse, UR4, PT ;  /* 0x0000000406007c0c */ /* 0x040fe4000bf06270 */
[----:B------:R-:W-:Y:S02]  /*1a010*/  SEL R2, RZ, 0xffffffff, P2 ;  /* 0xffffffffff027807 */ /* 0x000fe40001000000 */
[----:B------:R-:W-:Y:S02]  /*1a020*/  LOP3.LUT R4, R6, 0xc0, RZ, 0xfc, !PT ;  /* 0x000000c006047812 */ /* 0x000fe400078efcff */
[----:B------:R-:W-:Y:S01]  /*1a030*/  LOP3.LUT R28, R3, 0x200, R28, 0xf8, !PT ;  /* 0x00000200031c7812 */ /* 0x000fe200078ef81c */
[----:B------:R-:W-:Y:S01]  /*1a040*/  IMAD.SHL.U32 R3, R2, 0x2, RZ ;  /* 0x0000000202037824 */ /* 0x000fe200078e00ff */
[----:B------:R-:W-:-:S02]  /*1a050*/  SEL R0, RZ, 0x1, P0 ;  /* 0x00000001ff007807 */ /* 0x000fc40000000000 */
[----:B------:R-:W-:Y:S01]  /*1a060*/  @P2 LOP3.LUT R17, R17, 0x10, RZ, 0xfc, !PT ;  /* 0x0000001011112812 */ /* 0x000fe200078efcff */
[----:B------:R-:W-:Y:S01]  /*1a070*/  IMAD R32, R28, 0x2, R16 ;  /* 0x000000021c207824 */ /* 0x000fe200078e0210 */
[----:B------:R-:W-:Y:S02]  /*1a080*/  LOP3.LUT R0, R3, 0x2, R0, 0xe2, !PT ;  /* 0x0000000203007812 */ /* 0x000fe400078ee200 */
[----:B------:R-:W-:Y:S02]  /*1a090*/  LOP3.LUT R17, R17, 0xfffffff7, RZ, 0xc0, !PT ;  /* 0xfffffff711117812 */ /* 0x000fe400078ec0ff */
[----:B------:R-:W-:Y:S02]  /*1a0a0*/  SEL R3, RZ, 0x4, P1 ;  /* 0x00000004ff037807 */ /* 0x000fe40000800000 */
[----:B------:R-:W-:Y:S02]  /*1a0b0*/  @P1 LOP3.LUT R17, R17, 0x8, RZ, 0xfc, !PT ;  /* 0x0000000811111812 */ /* 0x000fe400078efcff */
[----:B------:R-:W-:Y:S01]  /*1a0c0*/  ISETP.GE.AND P1, PT, R6, UR39, PT ;  /* 0x0000002706007c0c */ /* 0x000fe2000bf26270 */
[----:B------:R-:W-:Y:S01]  /*1a0d0*/  UIMAD UR39, UR6, UR40, URZ ;  /* 0x00000028062772a4 */ /* 0x000fe2000f8e023f */
[----:B------:R-:W-:-:S02]  /*1a0e0*/  LOP3.LUT R17, R17, 0xffffffdf, RZ, 0xc0, !PT ;  /* 0xffffffdf11117812 */ /* 0x000fc400078ec0ff */
[----:B------:R-:W-:Y:S01]  /*1a0f0*/  LOP3.LUT R5, R0, R3, RZ, 0xfc, !PT ;  /* 0x0000000300057212 */ /* 0x000fe200078efcff */
[----:B------:R-:W-:Y:S01]  /*1a100*/  IMAD.SHL.U32 R0, R8, 0x10, RZ ;  /* 0x0000001008007824 */ /* 0x000fe200078e00ff */
[----:B------:R-:W-:Y:S02]  /*1a110*/  @P0 LOP3.LUT R17, R17, 0x20, RZ, 0xfc, !PT ;  /* 0x0000002011110812 */ /* 0x000fe400078efcff */
[----:B------:R-:W-:Y:S01]  /*1a120*/  ISETP.GE.AND P0, PT, R4, UR4, PT ;  /* 0x0000000404007c0c */ /* 0x000fe2000bf06270 */
[----:B------:R2:W-:Y:S01]  /*1a130*/  STL [R1+0x420], R5 ;  /* 0x0004200501007387 */ /* 0x0005e20000100800 */
[----:B------:R-:W-:Y:S01]  /*1a140*/  LOP3.LUT R17, R17, 0xfffffffb, RZ, 0xc0, !PT ;  /* 0xfffffffb11117812 */ /* 0x000fe200078ec0ff */
[----:B------:R-:W-:Y:S01]  /*1a150*/  ULDC UR4, c[0x0][0x424] ;  /* 0x0001090000047ab9 */ /* 0x000fe20000000800 */
[----:B------:R-:W-:Y:S01]  /*1a160*/  SHF.R.U32.HI R33, RZ, 0x3, R7 ;  /* 0x00000003ff217819 */ /* 0x000fe20000011607 */
[----:B------:R-:W-:Y:S01]  /*1a170*/  USEL UR4, UR4, 0x1, UP0 ;  /* 0x0000000104047887 */ /* 0x000fe20008000000 */
[----:B------:R-:W-:-:S02]  /*1a180*/  SEL R35, RZ, 0x8, P0 ;  /* 0x00000008ff237807 */ /* 0x000fc40000000000 */
[----:B------:R-:W-:Y:S01]  /*1a190*/  LOP3.LUT R0, R33, 0x70, R0, 0xf8, !PT ;  /* 0x0000007021007812 */ /* 0x000fe200078ef800 */
[----:B------:R-:W-:Y:S01]  /*1a1a0*/  UIMAD UR38, UR4, UR38, URZ ;  /* 0x00000026042672a4 */ /* 0x000fe2000f8e023f */
[----:B------:R-:W-:-:S03]  /*1a1b0*/  LOP3.LUT R35, R5, R35, RZ, 0xfc, !PT ;  /* 0x0000002305237212 */ /* 0x000fc600078efcff */
[----:B------:R-:W-:Y:S01]  /*1a1c0*/  @P0 LOP3.LUT R17, R17, 0x4, RZ, 0xfc, !PT ;  /* 0x0000000411110812 */ /* 0x000fe200078efcff */
[----:B------:R-:W-:Y:S02]  /*1a1d0*/  UIADD3 UR4, UR38, 0x5f, URZ ;  /* 0x0000005f26047890 */ /* 0x000fe4000fffe03f */
[----:B------:R-:W-:Y:S01]  /*1a1e0*/  UIADD3 UR48, UR38, 0x1, -UR40 ;  /* 0x0000000126307890 */ /* 0x000fe2000fffe828 */
[----:B------:R-:W-:Y:S01]  /*1a1f0*/  LOP3.LUT R17, R17, 0xfffffffe, RZ, 0xc0, !PT ;  /* 0xfffffffe11117812 */ /* 0x000fe200078ec0ff */
[----:B------:R-:W-:Y:S02]  /*1a200*/  UIMAD.WIDE UR4, UR4, 0x2aaaaaab, URZ ;  /* 0x2aaaaaab040478a5 */ /* 0x000fe4000f8e023f */
[----:B------:R-:W-:Y:S01]  /*1a210*/  UIADD3 UR40, UR38, -UR40, URZ ;  /* 0x8000002826287290 */ /* 0x000fe2000fffe03f */
[----:B------:R-:W-:Y:S01]  /*1a220*/  @P1 LOP3.LUT R17, R17, 0x1, RZ, 0xfc, !PT ;  /* 0x0000000111111812 */ /* 0x000fe200078efcff */
[----:B------:R-:W-:Y:S01]  /*1a230*/  USHF.R.U32.HI UR41, URZ, 0x1f, UR5 ;  /* 0x0000001f3f297899 */ /* 0x000fe20008011605 */
[----:B------:R-:W-:-:S02]  /*1a240*/  ISETP.GE.AND P1, PT, R6, UR9, PT ;  /* 0x0000000906007c0c */ /* 0x000fc4000bf26270 */
[----:B------:R-:W-:Y:S01]  /*1a250*/  LOP3.LUT R17, R17, 0xfffffeff, RZ, 0xc0, !PT ;  /* 0xfffffeff11117812 */ /* 0x000fe200078ec0ff */
[----:B------:R-:W-:-:S10]  /*1a260*/  ULEA.HI.SX32 UR41, UR5, UR41, 0x1c ;  /* 0x0000002905297291 */ /* 0x000fd4000f8fe23f */
[----:B--2---:R-:W-:-:S07]  /*1a270*/  @P1 LOP3.LUT R17, R17, 0x100, RZ, 0xfc, !PT ;  /* 0x0000010011111812 */ /* 0x004fce00078efcff */
.L_x_11084:
        /* <DEDUP_REMOVED lines=22> */
.L_x_11030:
[----:B------:R-:W-:Y:S01]  /*1a3e0*/  ULDC UR8, c[0x0][0xc54] ;  /* 0x0003150000087ab9 */ /* 0x000fe20000000800 */
[----:B------:R-:W-:Y:S01]  /*1a3f0*/  UMOV UR6, UR7 ;  /* 0x0000000700067c82 */ /* 0x000fe20008000000 */
[----:B------:R-:W-:-:S11]  /*1a400*/  UISETP.NE.AND UP0, UPT, UR8, 0x1, UPT ;  /* 0x000000010800788c */ /* 0x000fd6000bf05270 */
[----:B------:R-:W-:Y:S02]  /*1a410*/  @UP0 ULDC.64 UR10, c[0x0][0xc58] ;  /* 0x00031600000a0ab9 */ /* 0x000fe40000000a00 */
[----:B------:R-:W-:-:S04]  /*1a420*/  UIMAD.WIDE.U32 UR4, UR7, UR10, URZ ;  /* 0x0000000a070472a5 */ /* 0x000fc8000f8e003f */
[----:B------:R-:W-:-:S04]  /*1a430*/  @UP0 USHF.R.U32.HI UR6, URZ, UR11, UR5 ;  /* 0x0000000b3f060299 */ /* 0x000fc80008011605 */
[----:B------:R-:W-:-:S12]  /*1a440*/  UIMAD UR4, UR6, UR8, URZ ;  /* 0x00000008060472a4 */ /* 0x000fd8000f8e023f */
.L_x_11031:
        /* <DEDUP_REMOVED lines=48> */
.L_x_11033:
[----:B------:R-:W-:-:S11]  /*1a750*/  UISETP.NE.AND UP1, UPT, UR5, 0x1, UPT ;  /* 0x000000010500788c */ /* 0x000fd6000bf25270 */
[----:B------:R-:W-:Y:S02]  /*1a760*/  @UP1 ULDC.64 UR10, c[0x0][0x9e8] ;  /* 0x00027a00000a1ab9 */ /* 0x000fe40000000a00 */
[----:B------:R-:W-:-:S04]  /*1a770*/  UIMAD.WIDE.U32 UR6, UR8, UR10, URZ ;  /* 0x0000000a080672a5 */ /* 0x000fc8000f8e003f */
[----:B------:R-:W-:-:S12]  /*1a780*/  @UP1 USHF.R.U32.HI UR8, URZ, UR11, UR7 ;  /* 0x0000000b3f081299 */ /* 0x000fd80008011607 */
.L_x_11034:
[----:B------:R-:W-:-:S04]  /*1a790*/  UIMAD UR8, UR8, UR5, UR5 ;  /* 0x00000005080872a4 */ /* 0x000fc8000f8e0205 */
[----:B------:R-:W-:-:S04]  /*1a7a0*/  UISETP.LT.AND UP1, UPT, UR4, UR8, UPT ;  /* 0x000000080400728c */ /* 0x000fc8000bf21270 */
[----:B------:R-:W-:-:S12]  /*1a7b0*/  USEL UR4, UR4, UR8, UP1 ;  /* 0x0000000804047287 */ /* 0x000fd80008800000 */
.L_x_11032:
        /* <DEDUP_REMOVED lines=28> */
.L_x_11036:
[----:B------:R-:W-:-:S11]  /*1a980*/  UISETP.NE.AND UP0, UPT, UR5, 0x1, UPT ;  /* 0x000000010500788c */ /* 0x000fd6000bf05270 */
[----:B------:R-:W-:Y:S02]  /*1a990*/  @UP0 ULDC.64 UR10, c[0x0][0x9e8] ;  /* 0x00027a00000a0ab9 */ /* 0x000fe40000000a00 */
[----:B------:R-:W-:-:S04]  /*1a9a0*/  UIMAD.WIDE.U32 UR6, UR4, UR10, URZ ;  /* 0x0000000a040672a5 */ /* 0x000fc8000f8e003f */
[----:B------:R-:W-:-:S12]  /*1a9b0*/  @UP0 USHF.R.U32.HI UR4, URZ, UR11, UR7 ;  /* 0x0000000b3f040299 */ /* 0x000fd80008011607 */
.L_x_11037:
[----:B------:R-:W-:-:S04]  /*1a9c0*/  UIMAD UR4, UR4, UR5, URZ ;  /* 0x00000005040472a4 */ /* 0x000fc8000f8e023f */
[----:B------:R-:W-:-:S04]  /*1a9d0*/  UISETP.LT.AND UP0, UPT, UR8, UR4, UPT ;  /* 0x000000040800728c */ /* 0x000fc8000bf01270 */
[----:B------:R-:W-:-:S12]  /*1a9e0*/  USEL UR8, UR8, UR4, !UP0 ;  /* 0x0000000408087287 */ /* 0x000fd8000c000000 */
.L_x_11035:
        /* <DEDUP_REMOVED lines=26> */
.L_x_11039:
        /* <DEDUP_REMOVED lines=20> */
.L_x_11042:
[----:B------:R-:W-:Y:S05]  /*1acd0*/  BSYNC B6 ;  /* 0x0000000000067941 */ /* 0x000fea0003800000 */
.L_x_11041:
        /* <DEDUP_REMOVED lines=19> */
[----:B-1---5:R-:W-:Y:S05]  /*1ae10*/  CALL.ABS.NOINC R2 ;  /* 0x0000000002007343 */ /* 0x022fea0003c00000 */
.L_x_11045:
        /* <DEDUP_REMOVED lines=15> */
.L_x_11044:
[----:B------:R-:W-:Y:S05]  /*1af10*/  BSYNC B6 ;  /* 0x0000000000067941 */ /* 0x000fea0003800000 */
.L_x_11043:
        /* <DEDUP_REMOVED lines=14> */
[----:B------:R-:W-:Y:S02]  /*1b000*/  IMAD.U32 R19, RZ, RZ, UR4 ;  /* 0x00000004ff137e24 */ /* 0x000fe4000f8e00ff */
[----:B------:R-:W-:Y:S01]  /*1b010*/  VIADD R0, R0, 0xffffffff ;  /* 0xffffffff00007836 */ /* 0x000fe20000000000 */
[----:B------:R-:W-:Y:S06]  /*1b020*/  BRA.DIV UR5, `(.L_x_11046) ;  /* 0x0000003205587947 */ /* 0x000fec000b800000 */
.L_x_11100:
[----:B-1----:R-:W1:Y:S01]  /*1b030*/  S2R R2, SR_TID.X ;  /* 0x0000000000027919 */ /* 0x002e620000002100 */
[----:B0-----:R-:W-:Y:S01]  /*1b040*/  ISETP.NE.AND P1, PT, R10, 0x1, PT ;  /* 0x000000010a00780c */ /* 0x001fe20003f25270 */
[----:B------:R-:W-:Y:S01]  /*1b050*/  IMAD.MOV.U32 R24, RZ, RZ, RZ ;  /* 0x000000ffff187224 */ /* 0x000fe200078e00ff */
[----:B-----5:R-:W-:Y:S02]  /*1b060*/  SHF.R.S32.HI R29, RZ, 0x1f, R27 ;  /* 0x0000001fff1d7819 */ /* 0x020fe4000001141b */
[----:B------:R-:W-:-:S09]  /*1b070*/  LOP3.LUT R17, R17, 0xffffff7f, RZ, 0xc0, !PT ;  /* 0xffffff7f11117812 */ /* 0x000fd200078ec0ff */
[----:B------:R-:W0:Y:S01]  /*1b080*/  @P1 LDC R3, c[0x0][0x434] ;  /* 0x00010d00ff031b82 */ /* 0x000e220000000800 */
[----:B------:R-:W-:-:S07]  /*1b090*/  @P1 LOP3.LUT R17, R17, 0x80, RZ, 0xfc, !PT ;  /* 0x0000008011111812 */ /* 0x000fce00078efcff */
[----:B------:R-:W2:Y:S01]  /*1b0a0*/  @P1 LDC R5, c[0x0][0x438] ;  /* 0x00010e00ff051b82 */ /* 0x000ea20000000800 */
[----:B-1----:R-:W-:-:S05]  /*1b0b0*/  IMAD.SHL.U32 R8, R2, 0x10, RZ ;  /* 0x0000001002087824 */ /* 0x002fca00078e00ff */
[----:B------:R-:W-:-:S05]  /*1b0c0*/  LOP3.LUT R8, R33, 0x70, R8, 0xf8, !PT ;  /* 0x0000007021087812 */ /* 0x000fca00078ef808 */
[----:B------:R-:W-:-:S04]  /*1b0d0*/  IMAD R7, R0, 0x60, R8 ;  /* 0x0000006000077824 */ /* 0x000fc800078e0208 */
[C---:B------:R-:W-:Y:S01]  /*1b0e0*/  IMAD.IADD R34, R7.reuse, 0x1, R30 ;  /* 0x0000000107227824 */ /* 0x040fe200078e021e */
[----:B------:R-:W-:-:S03]  /*1b0f0*/  ISETP.GE.AND P0, PT, R7, UR38, PT ;  /* 0x0000002607007c0c */ /* 0x000fc6000bf06270 */
[----:B0-----:R-:W-:Y:S01]  /*1b100*/  @P1 IMAD.HI.U32 R2, R34, R3, RZ ;  /* 0x0000000322021227 */ /* 0x001fe200078e00ff */
[----:B------:R-:W-:-:S03]  /*1b110*/  ISETP.GT.U32.OR P0, PT, R8, 0x5f, P0 ;  /* 0x0000005f0800780c */ /* 0x000fc60000704470 */
[----:B------:R-:W-:Y:S01]  /*1b120*/  IMAD.MOV.U32 R9, RZ, RZ, R34 ;  /* 0x000000ffff097224 */ /* 0x000fe200078e0022 */
[----:B--2---:R-:W-:-:S09]  /*1b130*/  @P1 SHF.R.U32.HI R9, RZ, R5, R2 ;  /* 0x00000005ff091219 */ /* 0x004fd20000011602 */
        /* <DEDUP_REMOVED lines=8> */
[----:B-1----:R-:W-:-:S04]  /*1b1c0*/  @!P0 LEA R4, P1, R2, R4, 0x2 ;  /* 0x0000000402048211 */ /* 0x002fc800078210ff */
[----:B------:R-:W-:-:S05]  /*1b1d0*/  @!P0 LEA.HI.X R5, R2, R5, R3, 0x2, P1 ;  /* 0x0000000502058211 */ /* 0x000fca00008f1403 */
[----:B------:R0:W5:Y:S01]  /*1b1e0*/  @!P0 LDG.E R24, desc[UR36][R4.64] ;  /* 0x0000002404188981 */ /* 0x000162000c1e1900 */
[----:B------:R-:W-:Y:S01]  /*1b1f0*/  ISETP.GT.U32.AND P0, PT, R8, 0x5f, PT ;  /* 0x0000005f0800780c */ /* 0x000fe20003f04070 */
[----:B------:R-:W-:Y:S01]  /*1b200*/  IMAD R2, RZ, RZ, -UR43 ;  /* 0x8000002bff027e24 */ /* 0x000fe2000f8e02ff */
[----:B------:R-:W-:Y:S01]  /*1b210*/  LOP3.LUT R17, R17, 0xffffffbf, RZ, 0xc0, !PT ;  /* 0xffffffbf11117812 */ /* 0x000fe200078ec0ff */
[----:B------:R-:W-:Y:S02]  /*1b220*/  IMAD.MOV R3, RZ, RZ, -R9 ;  /* 0x000000ffff037224 */ /* 0x000fe400078e0a09 */
[----:B------:R-:W-:Y:S02]  /*1b230*/  IMAD R19, R19, R2, UR42 ;  /* 0x0000002a13137e24 */ /* 0x000fe4000f8e0202 */
[----:B------:R-:W-:Y:S02]  /*1b240*/  IMAD R34, R10, R3, R34 ;  /* 0x000000030a227224 */ /* 0x000fe400078e0222 */
[----:B0-----:R-:W-:Y:S01]  /*1b250*/  IMAD.U32 R4, RZ, RZ, UR47 ;  /* 0x0000002fff047e24 */ /* 0x001fe2000f8e00ff */
[----:B------:R-:W-:-:S04]  /*1b260*/  SHF.R.S32.HI R26, RZ, 0x1f, R19 ;  /* 0x0000001fff1a7819 */ /* 0x000fc80000011413 */
[----:B------:R-:W-:-:S13]  /*1b270*/  ISETP.NE.AND P2, PT, R4, 0x3, PT ;  /* 0x000000030400780c */ /* 0x000fda0003f45270 */
[----:B------:R-:W-:-:S04]  /*1b280*/  @P2 LOP3.LUT R17, R17, 0x40, RZ, 0xfc, !PT ;  /* 0x0000004011112812 */ /* 0x000fc800078efcff */
[----:B------:R-:W-:-:S04]  /*1b290*/  LOP3.LUT R17, R17, 0xfffffffd, RZ, 0xc0, !PT ;  /* 0xfffffffd11117812 */ /* 0x000fc800078ec0ff */
[----:B------:R-:W-:Y:S01]  /*1b2a0*/  @P0 LOP3.LUT R17, R17, 0x2, RZ, 0xfc, !PT ;  /* 0x0000000211110812 */ /* 0x000fe200078efcff */
[----:B------:R-:W-:Y:S06]  /*1b2b0*/  @!P2 BRA `(.L_x_11047) ;  /* 0x000000000004a947 */ /* 0x000fec0003800000 */
[----:B------:R-:W-:Y:S01]  /*1b2c0*/  BPT.TRAP 0x1 ;  /* 0x000000040000795c */ /* 0x000fe20000300000 */
.L_x_11047:
[----:B------:R-:W-:Y:S01]  /*1b2d0*/  IMAD R22, R18, 0x8, R16 ;  /* 0x0000000812167824 */ /* 0x000fe200078e0210 */
[----:B------:R-:W-:Y:S01]  /*1b2e0*/  SHF.L.U32 R3, R25, 0x1f, RZ ;  /* 0x0000001f19037819 */ /* 0x000fe200000006ff */
[----:B------:R-:W-:Y:S03]  /*1b2f0*/  BSSY B0, `(.L_x_11048) ;  /* 0x0000003000007945 */ /* 0x000fe60003800000 */
[----:B------:R-:W0:Y:S02]  /*1b300*/  SYNCS.PHASECHK.TRANS64.TRYWAIT P0, [R22+URZ+0x22840], R3 ;  /* 0x02284003160075a7 */ /* 0x000e24000800017f */
[----:B0-----:R-:W-:Y:S05]  /*1b310*/  @!P0 BRA `(.L_x_11049) ;  /* 0x0000002c00c88947 */ /* 0x001fea0003800000 */
.L_x_11101:
[----:B------:R-:W-:Y:S05]  /*1b320*/  BSYNC B0 ;  /* 0x0000000000007941 */ /* 0x000fea0003800000 */
.L_x_11048:
[----:B------:R-:W-:Y:S01]  /*1b330*/  SHF.R.S32.HI R36, RZ, 0x1f, R34 ;  /* 0x0000001fff247819 */ /* 0x000fe20000011422 */
[----:B------:R-:W-:Y:S01]  /*1b340*/  ULDC.64 UR4, c[0x0][0x300] ;  /* 0x0000c00000047ab9 */ /* 0x000fe20000000a00 */
[----:B------:R-:W1:Y:S01]  /*1b350*/  S2R R6, SR_TID.X ;  /* 0x0000000000067919 */ /* 0x000e620000002100 */
[----:B-----5:R-:W-:Y:S02]  /*1b360*/  SHF.R.S32.HI R37, RZ, 0x1f, R24 ;  /* 0x0000001fff257819 */ /* 0x020fe40000011418 */
[----:B0-----:R-:W-:Y:S01]  /*1b370*/  IMAD R3, R36, UR4, RZ ;  /* 0x0000000424037c24 */ /* 0x001fe2000f8e02ff */
        /* <DEDUP_REMOVED lines=16> */
[----:B------:R-:W-:Y:S01]  /*1b480*/  IMAD.MOV.U32 R3, RZ, RZ, -0x60 ;  /* 0xffffffa0ff037424 */ /* 0x000fe200078e00ff */
[----:B------:R-:W-:Y:S01]  /*1b490*/  UMOV UR4, 0xffffffff ;  /* 0xffffffff00047882 */ /* 0x000fe20000000000 */
[----:B-1----:R-:W-:Y:S01]  /*1b4a0*/  IMAD.SHL.U32 R8, R6, 0x8, RZ ;  /* 0x0000000806087824 */ /* 0x002fe200078e00ff */
[----:B------:R-:W-:Y:S01]  /*1b4b0*/  LEA.HI.X R5, R2, UR5, R5, 0x1, P0 ;  /* 0x0000000502057c11 */ /* 0x000fe200080f0c05 */
[----:B------:R-:W-:-:S03]  /*1b4c0*/  IMAD R0, R0, R3, UR38 ;  /* 0x0000002600007e24 */ /* 0x000fc6000f8e0203 */
[----:B------:R-:W-:Y:S01]  /*1b4d0*/  LOP3.LUT R8, R8, 0x38, RZ, 0xc0, !PT ;  /* 0x0000003808087812 */ /* 0x000fe200078ec0ff */
[----:B------:R-:W-:Y:S02]  /*1b4e0*/  IMAD.IADD R23, R0, 0x1, -R33 ;  /* 0x0000000100177824 */ /* 0x000fe400078e0a21 */
[----:B------:R-:W-:-:S03]  /*1b4f0*/  IMAD R0, R18, 0x1800, R28 ;  /* 0x0000180012007824 */ /* 0x000fc600078e021c */
        /* <DEDUP_REMOVED lines=10> */
[----:B------:R0:W-:Y:S01]  /*1b5a0*/  @P0 LDGSTS.E.BYPASS.LTC128B.128 [R7+0x1c400], desc[UR36][R2.64], !P2 ;  /* 0x1c40000002070fae */ /* 0x0001e2000d101d64 */
[----:B------:R-:W-:-:S13]  /*1b5b0*/  ISETP.GE.AND P0, PT, R23, 0x11, PT ;  /* 0x000000111700780c */ /* 0x000fda0003f06270 */
[----:B------:R-:W-:Y:S01]  /*1b5c0*/  @P0 IMAD R9, R0, 0x2, R16 ;  /* 0x0000000200090824 */ /* 0x000fe200078e0210 */
[----:B0-----:R-:W-:Y:S02]  /*1b5d0*/  @P0 LEA R2, P1, R8, R14, 0x1 ;  /* 0x0000000e08020211 */ /* 0x001fe400078208ff */
[----:B------:R-:W0:Y:S03]  /*1b5e0*/  SHFL.IDX PT, R14, R4, 0x2, 0x181f ;  /* 0x00581f00040e7f89 */ /* 0x000e2600000e0000 */
[----:B------:R-:W-:Y:S02]  /*1b5f0*/  @P0 IMAD.X R3, RZ, RZ, R6, P1 ;  /* 0x000000ffff030224 */ /* 0x000fe400008e0606 */
[----:B------:R-:W1:Y:S04]  /*1b600*/  SHFL.IDX PT, R6, R5, 0x2, 0x181f ;  /* 0x00581f0005067f89 */ /* 0x000e6800000e0000 */
[----:B------:R0:W-:Y:S01]  /*1b610*/  @P0 LDGSTS.E.BYPASS.LTC128B.128 [R9+0x1cc00], desc[UR36][R2.64], !P2 ;  /* 0x1cc0000002090fae */ /* 0x0001e2000d101d64 */
[----:B------:R-:W-:-:S13]  /*1b620*/  ISETP.GE.AND P0, PT, R23, 0x21, PT ;  /* 0x000000211700780c */ /* 0x000fda0003f06270 */
[----:B------:R-:W-:Y:S01]  /*1b630*/  @P0 IMAD R7, R0, 0x2, R16 ;  /* 0x0000000200070824 */ /* 0x000fe200078e0210 */
[----:B0-----:R-:W-:Y:S02]  /*1b640*/  @P0 LEA R2, P1, R8, R14, 0x1 ;  /* 0x0000000e08020211 */ /* 0x001fe400078208ff */
[----:B------:R-:W0:Y:S03]  /*1b650*/  SHFL.IDX PT, R14, R4, 0x3, 0x181f ;  /* 0x00781f00040e7f89 */ /* 0x000e2600000e0000 */
[----:B-1----:R-:W-:Y:S02]  /*1b660*/  @P0 IMAD.X R3, RZ, RZ, R6, P1 ;  /* 0x000000ffff030224 */ /* 0x002fe400008e0606 */
        /* <DEDUP_REMOVED lines=9> */
[----:B------:R-:W-:-:S03]  /*1b700*/  ISETP.GE.AND P0, PT, R23, 0x41, PT ;  /* 0x000000411700780c */ /* 0x000fc60003f06270 */
[----:B------:R-:W2:Y:S10]  /*1b710*/  SHFL.IDX PT, R5, R5, 0x5, 0x181f ;  /* 0x00b81f0005057f89 */ /* 0x000eb400000e0000 */
[----:B------:R-:W-:Y:S01]  /*1b720*/  @P0 IMAD R7, R0, 0x2, R16 ;  /* 0x0000000200070824 */ /* 0x000fe200078e0210 */
[----:B0-----:R-:W-:-:S02]  /*1b730*/  @P0 LEA R2, P1, R8, R14, 0x1 ;  /* 0x0000000e08020211 */ /* 0x001fc400078208ff */
[----:B------:R0:W3:Y:S03]  /*1b740*/  SHFL.IDX PT, R14, R4, 0x5, 0x181f ;  /* 0x00b81f00040e7f89 */ /* 0x0000e600000e0000 */
[----:B-1----:R-:W-:-:S05]  /*1b750*/  @P0 IMAD.X R3, RZ, RZ, R6, P1 ;  /* 0x000000ffff030224 */ /* 0x002fca00008e0606 */
[----:B------:R0:W-:Y:S03]  /*1b760*/  @P0 LDGSTS.E.BYPASS.LTC128B.128 [R7+0x1e400], desc[UR36][R2.64], !P2 ;  /* 0x1e40000002070fae */ /* 0x0001e6000d101d64 */
.L_x_11115:
[----:B------:R-:W-:-:S13]  /*1b770*/  ISETP.GE.AND P0, PT, R23, 0x51, PT ;  /* 0x000000511700780c */ /* 0x000fda0003f06270 */
[----:B0--3--:R-:W-:-:S05]  /*1b780*/  @P0 LEA R2, P1, R8, R14, 0x1 ;  /* 0x0000000e08020211 */ /* 0x009fca00078208ff */
[----:B--2---:R-:W-:Y:S02]  /*1b790*/  @P0 IMAD.X R3, RZ, RZ, R5, P1 ;  /* 0x000000ffff030224 */ /* 0x004fe400008e0605 */
[----:B------:R-:W-:-:S05]  /*1b7a0*/  @P0 IMAD R5, R0, 0x2, R16 ;  /* 0x0000000200050824 */ /* 0x000fca00078e0210 */
[----:B------:R-:W-:Y:S01]  /*1b7b0*/  @!PT LDS RZ, [RZ] ;  /* 0x00000000fffff984 */ /* 0x000fe20000000800 */
[----:B------:R-:W-:Y:S01]  /*1b7c0*/  @!PT LDS RZ, [RZ] ;  /* 0x00000000fffff984 */ /* 0x000fe20000000800 */
[----:B------:R-:W-:Y:S01]  /*1b7d0*/  @!PT LDS RZ, [RZ] ;  /* 0x00000000fffff984 */ /* 0x000fe20000000800 */
[----:B------:R0:W-:Y:S01]  /*1b7e0*/  @P0 LDGSTS.E.BYPASS.LTC128B.128 [R5+0x1ec00], desc[UR36][R2.64], !P2 ;  /* 0x1ec0000002050fae */ /* 0x0001e2000d101d64 */
[----:B------:R-:W-:Y:S01]  /*1b7f0*/  PLOP3.LUT P0, PT, PT, PT, PT, 0x80, 0x0 ;  /* 0x000000000000781c */ /* 0x000fe20003f0f070 */
[----:B------:R-:W-:-:S12]  /*1b800*/  NOP ;  /* 0x0000000000007918 */ /* 0x000fd80000000000 */
.L_x_11051:
        /* <DEDUP_REMOVED lines=11> */
.L_x_11052:
        /* <DEDUP_REMOVED lines=23> */
.L_x_11054:
[----:B------:R-:W-:Y:S05]  /*1ba30*/  BSYNC B6 ;  /* 0x0000000000067941 */ /* 0x000fea0003800000 */
.L_x_11053:
        /* <DEDUP_REMOVED lines=10> */
[----:B------:R-:W-:Y:S02]  /*1bae0*/  UIMAD UR7, UR7, UR9, UR6 ;  /* 0x00000009070772a4 */ /* 0x000fe4000f8e0206 */
[----:B------:R-:W-:Y:S01]  /*1baf0*/  USHF.R.S32.HI UR6, URZ, 0x1f, UR43 ;  /* 0x0000001f3f067899 */ /* 0x000fe2000801142b */
[----:B0-----:R-:W-:-:S05]  /*1bb00*/  IMAD.SHL.U32 R2, R2, 0x10, RZ ;  /* 0x0000001002027824 */ /* 0x001fca00078e00ff */
[----:B------:R-:W-:Y:S01]  /*1bb10*/  LOP3.LUT R2, R33, 0x70, R2, 0xf8, !PT ;  /* 0x0000007021027812 */ /* 0x000fe200078ef802 */
[----:B--2---:R-:W-:-:S04]  /*1bb20*/  IMAD.SHL.U32 R8, R20, 0x8, RZ ;  /* 0x0000000814087824 */ /* 0x004fc800078e00ff */
[----:B------:R-:W-:Y:S01]  /*1bb30*/  VIADD R0, R2, UR44 ;  /* 0x0000002c02007c36 */ /* 0x000fe20008000000 */
[----:B------:R-:W-:-:S03]  /*1bb40*/  LOP3.LUT R8, R8, 0x38, RZ, 0xc0, !PT ;  /* 0x0000003808087812 */ /* 0x000fc600078ec0ff */
        /* <DEDUP_REMOVED lines=36> */
[----:B------:R-:W2:Y:S01]  /*1bd90*/  SHFL.IDX PT, R2, R5, RZ, 0x181f ;  /* 0x00181fff05027589 */ /* 0x000ea200000e0000 */
[C---:B------:R-:W-:Y:S01]  /*1bda0*/  VIADD R7, R4.reuse, 0x10 ;  /* 0x0000001004077836 */ /* 0x040fe20000000000 */
[----:B------:R-:W-:Y:S02]  /*1bdb0*/  ISETP.GE.AND P0, PT, R4, UR39, PT ;  /* 0x0000002704007c0c */ /* 0x000fe4000bf06270 */
[----:B------:R-:W-:Y:S11]  /*1bdc0*/  SHFL.IDX PT, R6, R5, 0x1, 0x181f ;  /* 0x00381f0005067f89 */ /* 0x000ff600000e0000 */
        /* <DEDUP_REMOVED lines=46> */
.L_x_11132:
[----:B------:R-:W-:-:S05]  /*1c0b0*/  VIADD R4, R4, 0x70 ;  /* 0x0000007004047836 */ /* 0x000fca0000000000 */
[----:B------:R-:W-:-:S13]  /*1c0c0*/  ISETP.GE.AND P0, PT, R4, UR39, PT ;  /* 0x0000002704007c0c */ /* 0x000fda000bf06270 */
[----:B0---4-:R-:W-:-:S05]  /*1c0d0*/  @!P0 LEA R2, P1, R8, R14, 0x1 ;  /* 0x0000000e08028211 */ /* 0x011fca00078208ff */
[----:B---3--:R-:W-:-:S05]  /*1c0e0*/  @!P0 IMAD.X R3, RZ, RZ, R5, P1 ;  /* 0x000000ffff038224 */ /* 0x008fca00008e0605 */
[----:B------:R-:W-:Y:S01]  /*1c0f0*/  @!PT LDS RZ, [RZ] ;  /* 0x00000000fffff984 */ /* 0x000fe20000000800 */
[----:B------:R-:W-:Y:S01]  /*1c100*/  @!PT LDS RZ, [RZ] ;  /* 0x00000000fffff984 */ /* 0x000fe20000000800 */
[----:B------:R-:W-:Y:S01]  /*1c110*/  @!PT LDS RZ, [RZ] ;  /* 0x00000000fffff984 */ /* 0x000fe20000000800 */
[----:B------:R0:W-:Y:S01]  /*1c120*/  @!P0 LDGSTS.E.BYPASS.LTC128B.128 [R32+0x1bc00], desc[UR36][R2.64], !P5 ;  /* 0x1bc0000002208fae */ /* 0x0001e2000e901d64 */
[----:B------:R-:W-:Y:S01]  /*1c130*/  PLOP3.LUT P0, PT, PT, PT, PT, 0x80, 0x0 ;  /* 0x000000000000781c */ /* 0x000fe20003f0f070 */
[----:B------:R-:W-:-:S12]  /*1c140*/  NOP ;  /* 0x0000000000007918 */ /* 0x000fd80000000000 */
.L_x_11056:
        /* <DEDUP_REMOVED lines=18> */
.L_x_11133:
[----:B------:R-:W-:Y:S05]  /*1c270*/  BSYNC B0 ;  /* 0x0000000000007941 */ /* 0x000fea0003800000 */
.L_x_11057:
[----:B------:R-:W-:-:S05]  /*1c280*/  IMAD.U32 R0, RZ, RZ, UR47 ;  /* 0x0000002fff007e24 */ /* 0x000fca000f8e00ff */
[----:B------:R-:W-:-:S13]  /*1c290*/  ISETP.NE.AND P0, PT, R0, 0x3, PT ;  /* 0x000000030000780c */ /* 0x000fda0003f05270 */
[----:B------:R-:W-:Y:S05]  /*1c2a0*/  @!P0 BRA `(.L_x_11059) ;  /* 0x0000000000048947 */ /* 0x000fea0003800000 */
[----:B------:R-:W-:Y:S01]  /*1c2b0*/  BPT.TRAP 0x1 ;  /* 0x000000040000795c */ /* 0x000fe20000300000 */
.L_x_11059:
[----:B0-----:R-:W-:Y:S01]  /*1c2c0*/  SHF.L.U32 R3, R25, 0x1f, RZ ;  /* 0x0000001f19037819 */ /* 0x001fe200000006ff */
[----:B------:R-:W-:Y:S03]  /*1c2d0*/  BSSY B0, `(.L_x_11060) ;  /* 0x0000003000007945 */ /* 0x000fe60003800000 */
[----:B------:R-:W0:Y:S02]  /*1c2e0*/  SYNCS.PHASECHK.TRANS64.TRYWAIT P0, [R22+URZ+0x22860], R3 ;  /* 0x02286003160075a7 */ /* 0x000e24000800017f */
[----:B0-----:R-:W-:Y:S05]  /*1c2f0*/  @!P0 BRA `(.L_x_11061) ;  /* 0x0000002c00d88947 */ /* 0x001fea0003800000 */
.L_x_11134:
[----:B------:R-:W-:Y:S05]  /*1c300*/  BSYNC B0 ;  /* 0x0000000000007941 */ /* 0x000fea0003800000 */
.L_x_11060:
[----:B------:R-:W-:Y:S01]  /*1c310*/  ULDC.64 UR4, c[0x0][0x328] ;  /* 0x0000ca0000047ab9 */ /* 0x000fe20000000a00 */
[----:B------:R-:W-:Y:S01]  /*1c320*/  IMAD R4, R18, 0x6000, R28 ;  /* 0x0000600012047824 */ /* 0x000fe200078e021c */
[----:B------:R-:W-:Y:S01]  /*1c330*/  LOP3.LUT P4, RZ, R35, 0x8, RZ, 0xc0, !PT ;  /* 0x0000000823ff7812 */ /* 0x000fe2000788c0ff */
        /* <DEDUP_REMOVED lines=19> */
[----:B------:R-:W2:Y:S01]  /*1c470*/  LDL R3, [R1+0x420] ;  /* 0x0004200001037983 */ /* 0x000ea20000100800 */
[----:B------:R-:W-:Y:S01]  /*1c480*/  IMAD R4, R4, 0x2, R16 ;  /* 0x0000000204047824 */ /* 0x000fe200078e0210 */
[----:B------:R-:W-:Y:S01]  /*1c490*/  LOP3.LUT P1, RZ, R35, 0x2, RZ, 0xc0, !PT ;  /* 0x0000000223ff7812 */ /* 0x000fe2000782c0ff */
[----:B------:R-:W0:Y:S01]  /*1c4a0*/  S2R R2, SR_TID.X ;  /* 0x0000000000027919 */ /* 0x000e220000002100 */
[----:B------:R-:W3:Y:S01]  /*1c4b0*/  SHFL.IDX PT, R14, R5, RZ, 0x181f ;  /* 0x00181fff050e7589 */ /* 0x000ee200000e0000 */
[----:B0-----:R-:W-:-:S05]  /*1c4c0*/  IMAD.SHL.U32 R2, R2, 0x8, RZ ;  /* 0x0000000802027824 */ /* 0x001fca00078e00ff */
[----:B------:R-:W-:-:S05]  /*1c4d0*/  LOP3.LUT R2, R2, 0x38, RZ, 0xc0, !PT ;  /* 0x0000003802027812 */ /* 0x000fca00078ec0ff */
[----:B------:R-:W-:-:S05]  /*1c4e0*/  IMAD.SHL.U32 R0, R2, 0x2, RZ ;  /* 0x0000000202007824 */ /* 0x000fca00078e00ff */
[----:B---3--:R-:W-:Y:S02]  /*1c4f0*/  IADD3 R2, P0, R14, R0, RZ ;  /* 0x000000000e027210 */ /* 0x008fe40007f1e0ff */
[----:B------:R-:W-:Y:S01]  /*1c500*/  SHFL.IDX PT, R14, R5, 0x1, 0x181f ;  /* 0x00381f00050e7f89 */ /* 0x000fe200000e0000 */
[----:B--2---:R-:W-:-:S03]  /*1c510*/  IMAD.MOV.U32 R7, RZ, RZ, R3 ;  /* 0x000000ffff077224 */ /* 0x004fc600078e0003 */
[----:B------:R-:W0:Y:S02]  /*1c520*/  SHFL.IDX PT, R3, R6, RZ, 0x181f ;  /* 0x00181fff06037589 */ /* 0x000e2400000e0000 */
[----:B------:R-:W-:Y:S01]  /*1c530*/  LOP3.LUT P2, RZ, R7, 0x1, RZ, 0xc0, !PT ;  /* 0x0000000107ff7812 */ /* 0x000fe2000784c0ff */
[----:B0-----:R-:W-:-:S03]  /*1c540*/  IMAD.X R3, RZ, RZ, R3, P0 ;  /* 0x000000ffff037224 */ /* 0x001fc600000e0603 */
[----:B------:R-:W-:-:S13]  /*1c550*/  ISETP.LT.OR P0, PT, R23, 0x1, !P2 ;  /* 0x000000011700780c */ /* 0x000fda0005701670 */
[----:B------:R-:W-:Y:S01]  /*1c560*/  LDGSTS.E.BYPASS.LTC128B.128 [R4+0x400], desc[UR36][R2.64], !P0 ;  /* 0x0040000002047fae */ /* 0x000fe2000c101d64 */
[----:B------:R-:W-:-:S13]  /*1c570*/  ISETP.LT.OR P0, PT, R23, 0x1, !P1 ;  /* 0x000000011700780c */ /* 0x000fda0004f01670 */
[----:B------:R-:W-:Y:S01]  /*1c580*/  LDGSTS.E.BYPASS.LTC128B.128 [R4+0x3400], desc[UR36][R2.64+0x80], !P0 ;  /* 0x0340008002047fae */ /* 0x000fe2000c101d64 */
[----:B------:R-:W-:-:S04]  /*1c590*/  LOP3.LUT P0, RZ, R35, 0x4, RZ, 0xc0, !PT ;  /* 0x0000000423ff7812 */ /* 0x000fc8000780c0ff */
[----:B------:R-:W-:-:S13]  /*1c5a0*/  ISETP.LT.OR P3, PT, R23, 0x1, !P0 ;  /* 0x000000011700780c */ /* 0x000fda0004761670 */
[----:B------:R-:W-:Y:S01]  /*1c5b0*/  LDGSTS.E.BYPASS.LTC128B.128 [R4+0x6400], desc[UR36][R2.64+0x100], !P3 ;  /* 0x0640010002047fae */ /* 0x000fe2000d901d64 */
[----:B------:R-:W-:-:S13]  /*1c5c0*/  ISETP.LT.OR P3, PT, R23, 0x1, !P4 ;  /* 0x000000011700780c */ /* 0x000fda0006761670 */
[----:B------:R0:W-:Y:S01]  /*1c5d0*/  LDGSTS.E.BYPASS.LTC128B.128 [R4+0x9400], desc[UR36][R2.64+0x180], !P3 ;  /* 0x0940018002047fae */ /* 0x0001e2000d901d64 */
[----:B------:R-:W-:-:S03]  /*1c5e0*/  IADD3 R8, P3, R14, R0, RZ ;  /* 0x000000000e087210 */ /* 0x000fc60007f7e0ff */
[----:B------:R-:W-:Y:S04]  /*1c5f0*/  SHFL.IDX PT, R14, R5, 0x2, 0x181f ;  /* 0x00581f00050e7f89 */ /* 0x000fe800000e0000 */
[----:B0-----:R-:W0:Y:S02]  /*1c600*/  SHFL.IDX PT, R3, R6, 0x1, 0x181f ;  /* 0x00381f0006037f89 */ /* 0x001e2400000e0000 */
[----:B0-----:R-:W-:Y:S01]  /*1c610*/  IMAD.X R9, RZ, RZ, R3, P3 ;  /* 0x000000ffff097224 */ /* 0x001fe200018e0603 */
[----:B------:R-:W-:Y:S01]  /*1c620*/  ISETP.LT.OR P3, PT, R23, 0x11, !P2 ;  /* 0x000000111700780c */ /* 0x000fe20005761670 */
        /* <DEDUP_REMOVED lines=11> */
[----:B------:R-:W-:-:S13]  /*1c6e0*/  ISETP.LT.OR P3, PT, R23, 0x21, !P2 ;  /* 0x000000211700780c */ /* 0x000fda0005761670 */
        /* <DEDUP_REMOVED lines=24> */
[----:B------:R-:W-:-:S13]  /*1c870*/  ISETP.LT.OR P3, PT, R23, 0x41, !P2 ;  /* 0x000000411700780c */ /* 0x000fda0005761670 */
[----:B------:R3:W-:Y:S01]  /*1c880*/  LDGSTS.E.BYPASS.LTC128B.128 [R4+0x2400], desc[UR36][R2.64], !P3 ;  /* 0x0240000002047fae */ /* 0x0007e2000d901d64 */
[----:B------:R-:W-:-:S13]  /*1c890*/  ISETP.LT.OR P3, PT, R23, 0x41, !P1 ;  /* 0x000000411700780c */ /* 0x000fda0004f61670 */
[----:B------:R3:W-:Y:S01]  /*1c8a0*/  LDGSTS.E.BYPASS.LTC128B.128 [R4+0x5400], desc[UR36][R2.64+0x80], !P3 ;  /* 0x0540008002047fae */ /* 0x0007e2000d901d64 */
[----:B------:R-:W-:-:S13]  /*1c8b0*/  ISETP.LT.OR P3, PT, R23, 0x41, !P0 ;  /* 0x000000411700780c */ /* 0x000fda0004761670 */
[----:B------:R3:W-:Y:S01]  /*1c8c0*/  LDGSTS.E.BYPASS.LTC128B.128 [R4+0x8400], desc[UR36][R2.64+0x100], !P3 ;  /* 0x0840010002047fae */ /* 0x0007e2000d901d64 */
[----:B------:R-:W-:-:S13]  /*1c8d0*/  ISETP.LT.OR P3, PT, R23, 0x41, !P4 ;  /* 0x000000411700780c */ /* 0x000fda0006761670 */
[----:B--2-4-:R3:W-:Y:S02]  /*1c8e0*/  LDGSTS.E.BYPASS.LTC128B.128 [R4+0xb400], desc[UR36][R2.64+0x180], !P3 ;  /* 0x0b40018002047fae */ /* 0x0147e4000d901d64 */
.L_x_11148:
[C---:B------:R-:W-:Y:S02]  /*1c8f0*/  ISETP.LT.OR P2, PT, R23.reuse, 0x51, !P2 ;  /* 0x000000511700780c */ /* 0x040fe40005741670 */
[C---:B------:R-:W-:Y:S02]  /*1c900*/  ISETP.LT.OR P1, PT, R23.reuse, 0x51, !P1 ;  /* 0x000000511700780c */ /* 0x040fe40004f21670 */
[----:B------:R-:W-:Y:S02]  /*1c910*/  ISETP.LT.OR P0, PT, R23, 0x51, !P0 ;  /* 0x000000511700780c */ /* 0x000fe40004701670 */
[----:B0--3--:R-:W-:-:S05]  /*1c920*/  IADD3 R2, P3, R14, R0, RZ ;  /* 0x000000000e027210 */ /* 0x009fca0007f7e0ff */
[----:B------:R-:W-:-:S05]  /*1c930*/  IMAD.X R3, RZ, RZ, R6, P3 ;  /* 0x000000ffff037224 */ /* 0x000fca00018e0606 */
[----:B------:R-:W-:Y:S01]  /*1c940*/  @!PT LDS RZ, [RZ] ;  /* 0x00000000fffff984 */ /* 0x000fe20000000800 */
[----:B------:R-:W-:Y:S01]  /*1c950*/  @!PT LDS RZ, [RZ] ;  /* 0x00000000fffff984 */ /* 0x000fe20000000800 */
[----:B------:R-:W-:Y:S01]  /*1c960*/  @!PT LDS RZ, [RZ] ;  /* 0x00000000fffff984 */ /* 0x000fe20000000800 */
[----:B------:R0:W-:Y:S04]  /*1c970*/  LDGSTS.E.BYPASS.LTC128B.128 [R4+0x2c00], desc[UR36][R2.64], !P2 ;  /* 0x02c0000002047fae */ /* 0x0001e8000d101d64 */
[----:B------:R0:W-:Y:S04]  /*1c980*/  LDGSTS.E.BYPASS.LTC128B.128 [R4+0x5c00], desc[UR36][R2.64+0x80], !P1 ;  /* 0x05c0008002047fae */ /* 0x0001e8000c901d64 */
[----:B------:R0:W-:Y:S01]  /*1c990*/  LDGSTS.E.BYPASS.LTC128B.128 [R4+0x8c00], desc[UR36][R2.64+0x100], !P0 ;  /* 0x08c0010002047fae */ /* 0x0001e2000c101d64 */
[----:B------:R-:W-:-:S13]  /*1c9a0*/  ISETP.LT.OR P0, PT, R23, 0x51, !P4 ;  /* 0x000000511700780c */ /* 0x000fda0006701670 */
[----:B------:R0:W-:Y:S01]  /*1c9b0*/  LDGSTS.E.BYPASS.LTC128B.128 [R4+0xbc00], desc[UR36][R2.64+0x180], !P0 ;  /* 0x0bc0018002047fae */ /* 0x0001e2000c101d64 */
[----:B------:R-:W-:Y:S01]  /*1c9c0*/  PLOP3.LUT P0, PT, PT, PT, PT, 0x80, 0x0 ;  /* 0x000000000000781c */ /* 0x000fe20003f0f070 */
[----:B------:R-:W-:-:S12]  /*1c9d0*/  NOP ;  /* 0x0000000000007918 */ /* 0x000fd80000000000 */
.L_x_11063:
        /* <DEDUP_REMOVED lines=11> */
.L_x_11064:
[----:B------:R-:W-:Y:S01]  /*1ca90*/  UIADD3 UR4, UR45, -0x2, URZ ;  /* 0xfffffffe2d047890 */ /* 0x000fe2000fffe03f */
[----:B------:R0:W-:Y:S03]  /*1caa0*/  SYNCS.ARRIVE.TRANS64.A1T0 RZ, [R22+URZ+0x22850], RZ ;  /* 0x022850ff16ff79a7 */ /* 0x0001e6000810003f */
[----:B------:R-:W-:-:S06]  /*1cab0*/  UISETP.GE.AND UP0, UPT, UR4, UR46, UPT ;  /* 0x0000002e0400728c */ /* 0x000fcc000bf06270 */
[----:B------:R-:W-:-:S13]  /*1cac0*/  PLOP3.LUT P0, PT, PT, PT, UP0, 0x40, 0x0 ;  /* 0x000000000000781c */ /* 0x000fda0003f0e808 */
[----:B0-----:R-:W-:Y:S05]  /*1cad0*/  @P0 BRA `(.L_x_11065) ;  /* 0x0000000c00700947 */ /* 0x001fea0003800000 */
[----:B------:R-:W-:Y:S01]  /*1cae0*/  BSSY B0, `(.L_x_11065) ;  /* 0x00000db000007945 */ /* 0x000fe20003800000 */
[----:B------:R-:W-:-:S07]  /*1caf0*/  IMAD.U32 R20, RZ, RZ, UR4 ;  /* 0x00000004ff147e24 */ /* 0x000fce000f8e00ff */
.L_x_11078:
[----:B0-----:R-:W0:Y:S01]  /*1cb00*/  S2R R2, SR_TID.X ;  /* 0x0000000000027919 */ /* 0x001e220000002100 */
[----:B------:R-:W2:Y:S01]  /*1cb10*/  LDC R3, c[0x0][0x430] ;  /* 0x00010c00ff037b82 */ /* 0x000ea20000000800 */
[----:B------:R-:W-:Y:S02]  /*1cb20*/  IMAD R8, R20, 0x60, R30 ;  /* 0x0000006014087824 */ /* 0x000fe400078e021e */
        /* <DEDUP_REMOVED lines=21> */
[----:B-1----:R-:W-:-:S03]  /*1cc80*/  IMAD.U32 R10, RZ, RZ, UR47 ;  /* 0x0000002fff0a7e24 */ /* 0x002fc6000f8e00ff */
        /* <DEDUP_REMOVED lines=16> */
.L_x_11066:
[----:B------:R-:W-:Y:S01]  /*1cd90*/  IMAD R10, R18, 0x8, R16 ;  /* 0x00000008120a7824 */ /* 0x000fe200078e0210 */
[----:B------:R-:W-:Y:S01]  /*1cda0*/  SHF.L.U32 R24, R25, 0x1f, RZ ;  /* 0x0000001f19187819 */ /* 0x000fe200000006ff */
[----:B------:R-:W-:Y:S01]  /*1cdb0*/  BSSY B1, `(.L_x_11067) ;  /* 0x0000004000017945 */ /* 0x000fe20003800000 */
[----:B-1----:R-:W-:Y:S02]  /*1cdc0*/  SHF.R.S32.HI R22, RZ, 0x1f, R5 ;  /* 0x0000001fff167819 */ /* 0x002fe40000011405 */
[----:B------:R-:W0:Y:S02]  /*1cdd0*/  SYNCS.PHASECHK.TRANS64.TRYWAIT P0, [R10+URZ+0x22840], R24 ;  /* 0x022840180a0075a7 */ /* 0x000e24000800017f */
[----:B0-----:R-:W-:Y:S05]  /*1cde0*/  @!P0 BRA `(.L_x_11068) ;  /* 0x0000002c00748947 */ /* 0x001fea0003800000 */
.L_x_11149:
[----:B------:R-:W-:Y:S05]  /*1cdf0*/  BSYNC B1 ;  /* 0x0000000000017941 */ /* 0x000fea0003800000 */
.L_x_11067:
        /* <DEDUP_REMOVED lines=24> */
[----:B------:R-:W-:-:S03]  /*1cf80*/  IMAD R8, R8, 0x2, R16 ;  /* 0x0000000208087824 */ /* 0x000fc600078e0210 */
[----:B------:R-:W2:Y:S04]  /*1cf90*/  SHFL.IDX PT, R3, R21, RZ, 0x181f ;  /* 0x00181fff15037589 */ /* 0x000ea800000e0000 */
[----:B------:R-:W3:Y:S04]  /*1cfa0*/  SHFL.IDX PT, R6, R9, 0x1, 0x181f ;  /* 0x00381f0009067f89 */ /* 0x000ee800000e0000 */
[----:B------:R-:W4:Y:S01]  /*1cfb0*/  SHFL.IDX PT, R7, R21, 0x1, 0x181f ;  /* 0x00381f0015077f89 */ /* 0x000f2200000e0000 */
[----:B-1----:R-:W-:-:S03]  /*1cfc0*/  IADD3 R2, P0, R14, R0, RZ ;  /* 0x000000000e027210 */ /* 0x002fc60007f1e0ff */
[----:B------:R-:W1:Y:S02]  /*1cfd0*/  SHFL.IDX PT, R14, R9, 0x2, 0x181f ;  /* 0x00581f00090e7f89 */ /* 0x000e6400000e0000 */
[----:B--2---:R-:W-:Y:S01]  /*1cfe0*/  IMAD.X R3, RZ, RZ, R3, P0 ;  /* 0x000000ffff037224 */ /* 0x004fe200000e0603 */
[----:B---3--:R-:W-:-:S04]  /*1cff0*/  IADD3 R6, P0, R6, R0, RZ ;  /* 0x0000000006067210 */ /* 0x008fc80007f1e0ff */
[----:B------:R2:W-:Y:S01]  /*1d000*/  LDGSTS.E.BYPASS.LTC128B.128 [R8+0x1c400], desc[UR36][R2.64], !P1 ;  /* 0x1c40000002087fae */ /* 0x0005e2000c901d64 */
[----:B----4-:R-:W-:-:S05]  /*1d010*/  IMAD.X R7, RZ, RZ, R7, P0 ;  /* 0x000000ffff077224 */ /* 0x010fca00000e0607 */
[----:B------:R3:W-:Y:S04]  /*1d020*/  LDGSTS.E.BYPASS.LTC128B.128 [R8+0x1cc00], desc[UR36][R6.64], !P1 ;  /* 0x1cc0000006087fae */ /* 0x0007e8000c901d64 */
[----:B--2---:R-:W2:Y:S01]  /*1d030*/  SHFL.IDX PT, R3, R21, 0x2, 0x181f ;  /* 0x00581f0015037f89 */ /* 0x004ea200000e0000 */
[----:B-1----:R-:W-:-:S03]  /*1d040*/  IADD3 R2, P0, R14, R0, RZ ;  /* 0x000000000e027210 */ /* 0x002fc60007f1e0ff */
[----:B------:R-:W1:Y:S04]  /*1d050*/  SHFL.IDX PT, R14, R9, 0x3, 0x181f ;  /* 0x00781f00090e7f89 */ /* 0x000e6800000e0000 */
[----:B---3--:R-:W3:Y:S01]  /*1d060*/  SHFL.IDX PT, R7, R21, 0x3, 0x181f ;  /* 0x00781f0015077f89 */ /* 0x008ee200000e0000 */
[----:B--2---:R-:W-:-:S05]  /*1d070*/  IMAD.X R3, RZ, RZ, R3, P0 ;  /* 0x000000ffff037224 */ /* 0x004fca00000e0603 */
[----:B------:R2:W-:Y:S01]  /*1d080*/  LDGSTS.E.BYPASS.LTC128B.128 [R8+0x1d400], desc[UR36][R2.64], !P1 ;  /* 0x1d40000002087fae */ /* 0x0005e2000c901d64 */
[----:B-1----:R-:W-:-:S03]  /*1d090*/  IADD3 R6, P0, R14, R0, RZ ;  /* 0x000000000e067210 */ /* 0x002fc60007f1e0ff */
[----:B------:R-:W1:Y:S02]  /*1d0a0*/  SHFL.IDX PT, R14, R9, 0x4, 0x181f ;  /* 0x00981f00090e7f89 */ /* 0x000e6400000e0000 */
[----:B---3--:R-:W-:-:S05]  /*1d0b0*/  IMAD.X R7, RZ, RZ, R7, P0 ;  /* 0x000000ffff077224 */ /* 0x008fca00000e0607 */
[----:B------:R3:W-:Y:S04]  /*1d0c0*/  LDGSTS.E.BYPASS.LTC128B.128 [R8+0x1dc00], desc[UR36][R6.64], !P1 ;  /* 0x1dc0000006087fae */ /* 0x0007e8000c901d64 */
[----:B--2---:R-:W2:Y:S04]  /*1d0d0*/  SHFL.IDX PT, R3, R21, 0x4, 0x181f ;  /* 0x00981f0015037f89 */ /* 0x004ea800000e0000 */
[----:B------:R-:W4:Y:S01]  /*1d0e0*/  SHFL.IDX PT, R21, R21, 0x5, 0x181f ;  /* 0x00b81f0015157f89 */ /* 0x000f2200000e0000 */
[----:B-1----:R-:W-:-:S03]  /*1d0f0*/  IADD3 R2, P0, R14, R0, RZ ;  /* 0x000000000e027210 */ /* 0x002fc60007f1e0ff */
[----:B------:R3:W1:Y:S02]  /*1d100*/  SHFL.IDX PT, R14, R9, 0x5, 0x181f ;  /* 0x00b81f00090e7f89 */ /* 0x00066400000e0000 */
[----:B--2---:R-:W-:-:S05]  /*1d110*/  IMAD.X R3, RZ, RZ, R3, P0 ;  /* 0x000000ffff037224 */ /* 0x004fca00000e0603 */
[----:B----4-:R3:W-:Y:S03]  /*1d120*/  LDGSTS.E.BYPASS.LTC128B.128 [R8+0x1e400], desc[UR36][R2.64], !P1 ;  /* 0x1e40000002087fae */ /* 0x0107e6000c901d64 */
.L_x_11163:
[----:B-1-3--:R-:W-:-:S05]  /*1d130*/  IADD3 R2, P0, R14, R0, RZ ;  /* 0x000000000e027210 */ /* 0x00afca0007f1e0ff */
[----:B------:R-:W-:Y:S01]  /*1d140*/  IMAD.X R3, RZ, RZ, R21, P0 ;  /* 0x000000ffff037224 */ /* 0x000fe200000e0615 */
[----:B------:R-:W-:-:S04]  /*1d150*/  PLOP3.LUT P0, PT, PT, PT, PT, 0x80, 0x0 ;  /* 0x000000000000781c */ /* 0x000fc80003f0f070 */
[----:B------:R-:W-:Y:S01]  /*1d160*/  @!PT LDS RZ, [RZ] ;  /* 0x00000000fffff984 */ /* 0x000fe20000000800 */
[----:B------:R-:W-:Y:S01]  /*1d170*/  @!PT LDS RZ, [RZ] ;  /* 0x00000000fffff984 */ /* 0x000fe20000000800 */
[----:B------:R-:W-:Y:S01]  /*1d180*/  @!PT LDS RZ, [RZ] ;  /* 0x00000000fffff984 */ /* 0x000fe20000000800 */
[----:B------:R1:W-:Y:S01]  /*1d190*/  LDGSTS.E.BYPASS.LTC128B.128 [R8+0x1ec00], desc[UR36][R2.64], !P1 ;  /* 0x1ec0000002087fae */ /* 0x0003e2000c901d64 */
[----:B------:R-:W-:-:S08]  /*1d1a0*/  NOP ;  /* 0x0000000000007918 */ /* 0x000fd00000000000 */
.L_x_11070:
        /* <DEDUP_REMOVED lines=11> */
.L_x_11071:
[----:B------:R1:W-:Y:S01]  /*1d260*/  SYNCS.ARRIVE.TRANS64.A1T0 RZ, [R10+URZ+0x22830], RZ ;  /* 0x022830ff0aff79a7 */ /* 0x0003e2000810003f */
[----:B------:R-:W-:Y:S05]  /*1d270*/  @!P3 BRA `(.L_x_11072) ;  /* 0x000000000004b947 */ /* 0x000fea0003800000 */
[----:B------:R-:W-:Y:S01]  /*1d280*/  BPT.TRAP 0x1 ;  /* 0x000000040000795c */ /* 0x000fe20000300000 */
.L_x_11072:
[----:B------:R-:W2:Y:S01]  /*1d290*/  SYNCS.PHASECHK.TRANS64.TRYWAIT P0, [R10+URZ+0x22860], R24 ;  /* 0x022860180a0075a7 */ /* 0x000ea2000800017f */
[----:B------:R-:W-:Y:S04]  /*1d2a0*/  BSSY B1, `(.L_x_11073) ;  /* 0x0000002000017945 */ /* 0x000fe80003800000 */
[----:B--2---:R-:W-:Y:S05]  /*1d2b0*/  @!P0 BRA `(.L_x_11074) ;  /* 0x0000002c00e48947 */ /* 0x004fea0003800000 */
.L_x_11164:
[----:B------:R-:W-:Y:S05]  /*1d2c0*/  BSYNC B1 ;  /* 0x0000000000017941 */ /* 0x000fea0003800000 */
.L_x_11073:
        /* <DEDUP_REMOVED lines=26> */
[----:B------:R-:W-:-:S03]  /*1d470*/  IMAD R22, R22, 0x2, R16 ;  /* 0x0000000216167824 */ /* 0x000fc600078e0210 */
[----:B------:R-:W4:Y:S04]  /*1d480*/  SHFL.IDX PT, R3, R23, RZ, 0x181f ;  /* 0x00181fff17037589 */ /* 0x000f2800000e0000 */
[----:B------:R-:W-:Y:S04]  /*1d490*/  SHFL.IDX PT, R4, R23, 0x1, 0x181f ;  /* 0x00381f0017047f89 */ /* 0x000fe800000e0000 */
[----:B------:R-:W-:Y:S04]  /*1d4a0*/  SHFL.IDX PT, R5, R23, 0x3, 0x181f ;  /* 0x00781f0017057f89 */ /* 0x000fe800000e0000 */
[----:B0-2---:R-:W-:Y:S01]  /*1d4b0*/  SHFL.IDX PT, R24, R23, 0x4, 0x181f ;  /* 0x00981f0017187f89 */ /* 0x005fe200000e0000 */
[----:B---3--:R-:W-:-:S03]  /*1d4c0*/  IADD3 R2, P0, R14, R0, RZ ;  /* 0x000000000e027210 */ /* 0x008fc60007f1e0ff */
[----:B------:R-:W0:Y:S02]  /*1d4d0*/  SHFL.IDX PT, R14, R21, 0x1, 0x181f ;  /* 0x00381f00150e7f89 */ /* 0x000e2400000e0000 */
[----:B----4-:R-:W-:-:S05]  /*1d4e0*/  IMAD.X R3, RZ, RZ, R3, P0 ;  /* 0x000000ffff037224 */ /* 0x010fca00000e0603 */
[----:B------:R-:W-:Y:S04]  /*1d4f0*/  LDGSTS.E.BYPASS.LTC128B.128 [R22+0x400], desc[UR36][R2.64], !P5 ;  /* 0x0040000002167fae */ /* 0x000fe8000e901d64 */
[----:B------:R-:W-:Y:S04]  /*1d500*/  LDGSTS.E.BYPASS.LTC128B.128 [R22+0x3400], desc[UR36][R2.64+0x80], !P4 ;  /* 0x0340008002167fae */ /* 0x000fe8000e101d64 */
[----:B------:R-:W-:Y:S04]  /*1d510*/  LDGSTS.E.BYPASS.LTC128B.128 [R22+0x6400], desc[UR36][R2.64+0x100], !P3 ;  /* 0x0640010002167fae */ /* 0x000fe8000d901d64 */
[----:B------:R2:W-:Y:S01]  /*1d520*/  LDGSTS.E.BYPASS.LTC128B.128 [R22+0x9400], desc[UR36][R2.64+0x180], !P1 ;  /* 0x0940018002167fae */ /* 0x0005e2000c901d64 */
[----:B0-----:R-:W-:-:S03]  /*1d530*/  IADD3 R8, P0, R14, R0, RZ ;  /* 0x000000000e087210 */ /* 0x001fc60007f1e0ff */
[----:B------:R-:W0:Y:S02]  /*1d540*/  SHFL.IDX PT, R14, R21, 0x2, 0x181f ;  /* 0x00581f00150e7f89 */ /* 0x000e2400000e0000 */
[----:B------:R-:W-:Y:S02]  /*1d550*/  IMAD.X R9, RZ, RZ, R4, P0 ;  /* 0x000000ffff097224 */ /* 0x000fe400000e0604 */
[----:B------:R-:W3:Y:S04]  /*1d560*/  SHFL.IDX PT, R4, R23, 0x2, 0x181f ;  /* 0x00581f0017047f89 */ /* 0x000ee800000e0000 */
[----:B------:R4:W-:Y:S04]  /*1d570*/  LDGSTS.E.BYPASS.LTC128B.128 [R22+0xc00], desc[UR36][R8.64], !P5 ;  /* 0x00c0000008167fae */ /* 0x0009e8000e901d64 */
[----:B------:R4:W-:Y:S04]  /*1d580*/  LDGSTS.E.BYPASS.LTC128B.128 [R22+0x3c00], desc[UR36][R8.64+0x80], !P4 ;  /* 0x03c0008008167fae */ /* 0x0009e8000e101d64 */
[----:B------:R4:W-:Y:S04]  /*1d590*/  LDGSTS.E.BYPASS.LTC128B.128 [R22+0x6c00], desc[UR36][R8.64+0x100], !P3 ;  /* 0x06c0010008167fae */ /* 0x0009e8000d901d64 */
[----:B------:R4:W-:Y:S01]  /*1d5a0*/  LDGSTS.E.BYPASS.LTC128B.128 [R22+0x9c00], desc[UR36][R8.64+0x180], !P1 ;  /* 0x09c0018008167fae */ /* 0x0009e2000c901d64 */
[----:B0-----:R-:W-:-:S03]  /*1d5b0*/  IADD3 R6, P0, R14, R0, RZ ;  /* 0x000000000e067210 */ /* 0x001fc60007f1e0ff */
[----:B------:R-:W-:Y:S04]  /*1d5c0*/  SHFL.IDX PT, R23, R23, 0x5, 0x181f ;  /* 0x00b81f0017177f89 */ /* 0x000fe800000e0000 */
[----:B------:R-:W0:Y:S01]  /*1d5d0*/  SHFL.IDX PT, R14, R21, 0x3, 0x181f ;  /* 0x00781f00150e7f89 */ /* 0x000e2200000e0000 */
[----:B---3--:R-:W-:-:S05]  /*1d5e0*/  IMAD.X R7, RZ, RZ, R4, P0 ;  /* 0x000000ffff077224 */ /* 0x008fca00000e0604 */
[----:B------:R4:W-:Y:S04]  /*1d5f0*/  LDGSTS.E.BYPASS.LTC128B.128 [R22+0x1400], desc[UR36][R6.64], !P5 ;  /* 0x0140000006167fae */ /* 0x0009e8000e901d64 */
[----:B------:R4:W-:Y:S04]  /*1d600*/  LDGSTS.E.BYPASS.LTC128B.128 [R22+0x4400], desc[UR36][R6.64+0x80], !P4 ;  /* 0x0440008006167fae */ /* 0x0009e8000e101d64 */
[----:B------:R4:W-:Y:S04]  /*1d610*/  LDGSTS.E.BYPASS.LTC128B.128 [R22+0x7400], desc[UR36][R6.64+0x100], !P3 ;  /* 0x0740010006167fae */ /* 0x0009e8000d901d64 */
[----:B------:R4:W-:Y:S01]  /*1d620*/  LDGSTS.E.BYPASS.LTC128B.128 [R22+0xa400], desc[UR36][R6.64+0x180], !P1 ;  /* 0x0a40018006167fae */ /* 0x0009e2000c901d64 */
[----:B0-----:R-:W-:-:S03]  /*1d630*/  IADD3 R4, P0, R14, R0, RZ ;  /* 0x000000000e047210 */ /* 0x001fc60007f1e0ff */
[----:B------:R-:W2:Y:S02]  /*1d640*/  SHFL.IDX PT, R14, R21, 0x4, 0x181f ;  /* 0x00981f00150e7f89 */ /* 0x000ea400000e0000 */
[----:B------:R-:W-:-:S05]  /*1d650*/  IMAD.X R5, RZ, RZ, R5, P0 ;  /* 0x000000ffff057224 */ /* 0x000fca00000e0605 */
[----:B------:R4:W-:Y:S04]  /*1d660*/  LDGSTS.E.BYPASS.LTC128B.128 [R22+0x1c00], desc[UR36][R4.64], !P5 ;  /* 0x01c0000004167fae */ /* 0x0009e8000e901d64 */
[----:B------:R4:W-:Y:S04]  /*1d670*/  LDGSTS.E.BYPASS.LTC128B.128 [R22+0x4c00], desc[UR36][R4.64+0x80], !P4 ;  /* 0x04c0008004167fae */ /* 0x0009e8000e101d64 */
[----:B------:R4:W-:Y:S04]  /*1d680*/  LDGSTS.E.BYPASS.LTC128B.128 [R22+0x7c00], desc[UR36][R4.64+0x100], !P3 ;  /* 0x07c0010004167fae */ /* 0x0009e8000d901d64 */
[----:B------:R4:W-:Y:S01]  /*1d690*/  LDGSTS.E.BYPASS.LTC128B.128 [R22+0xac00], desc[UR36][R4.64+0x180], !P1 ;  /* 0x0ac0018004167fae */ /* 0x0009e2000c901d64 */
[----:B--2---:R-:W-:-:S03]  /*1d6a0*/  IADD3 R2, P0, R14, R0, RZ ;  /* 0x000000000e027210 */ /* 0x004fc60007f1e0ff */
[----:B------:R4:W0:Y:S02]  /*1d6b0*/  SHFL.IDX PT, R14, R21, 0x5, 0x181f ;  /* 0x00b81f00150e7f89 */ /* 0x00082400000e0000 */
[----:B------:R-:W-:-:S05]  /*1d6c0*/  IMAD.X R3, RZ, RZ, R24, P0 ;  /* 0x000000ffff037224 */ /* 0x000fca00000e0618 */
[----:B------:R4:W-:Y:S04]  /*1d6d0*/  LDGSTS.E.BYPASS.LTC128B.128 [R22+0x2400], desc[UR36][R2.64], !P5 ;  /* 0x0240000002167fae */ /* 0x0009e8000e901d64 */
[----:B------:R4:W-:Y:S04]  /*1d6e0*/  LDGSTS.E.BYPASS.LTC128B.128 [R22+0x5400], desc[UR36][R2.64+0x80], !P4 ;  /* 0x0540008002167fae */ /* 0x0009e8000e101d64 */
[----:B------:R4:W-:Y:S04]  /*1d6f0*/  LDGSTS.E.BYPASS.LTC128B.128 [R22+0x8400], desc[UR36][R2.64+0x100], !P3 ;  /* 0x0840010002167fae */ /* 0x0009e8000d901d64 */
[----:B------:R4:W-:Y:S02]  /*1d700*/  LDGSTS.E.BYPASS.LTC128B.128 [R22+0xb400], desc[UR36][R2.64+0x180], !P1 ;  /* 0x0b40018002167fae */ /* 0x0009e4000c901d64 */
.L_x_11178:
[----:B0---4-:R-:W-:-:S05]  /*1d710*/  IADD3 R2, P0, R14, R0, RZ ;  /* 0x000000000e027210 */ /* 0x011fca0007f1e0ff */
        /* <DEDUP_REMOVED lines=10> */
.L_x_11076:
        /* <DEDUP_REMOVED lines=11> */
.L_x_11077:
[----:B------:R0:W-:Y:S01]  /*1d870*/  SYNCS.ARRIVE.TRANS64.A1T0 RZ, [R10+URZ+0x22850], RZ ;  /* 0x022850ff0aff79a7 */ /* 0x0001e2000810003f */
[----:B------:R-:W-:Y:S05]  /*1d880*/  @P2 BRA `(.L_x_11078) ;  /* 0xfffffff0009c2947 */ /* 0x000fea000383ffff */
[----:B------:R-:W-:Y:S05]  /*1d890*/  BSYNC B0 ;  /* 0x0000000000007941 */ /* 0x000fea0003800000 */
.L_x_11065:
[----:B------:R-:W2:Y:S01]  /*1d8a0*/  S2R R0, SR_TID.X ;  /* 0x0000000000007919 */ /* 0x000ea20000002100 */
[----:B------:R-:W-:Y:S01]  /*1d8b0*/  VIADD R18, R18, 0x1 ;  /* 0x0000000112127836 */ /* 0x000fe20000000000 */
[----:B------:R-:W-:Y:S04]  /*1d8c0*/  BSSY B0, `(.L_x_11079) ;  /* 0x0000013000007945 */ /* 0x000fe80003800000 */
[----:B------:R-:W-:-:S04]  /*1d8d0*/  ISETP.NE.AND P0, PT, R18, 0x2, PT ;  /* 0x000000021200780c */ /* 0x000fc80003f05270 */
[----:B------:R-:W-:Y:S02]  /*1d8e0*/  SEL R18, R18, RZ, P0 ;  /* 0x000000ff12127207 */ /* 0x000fe40000000000 */
[----:B--2---:R-:W-:Y:S02]  /*1d8f0*/  LOP3.LUT R2, R0, 0x7f, RZ, 0xc0, !PT ;  /* 0x0000007f00027812 */ /* 0x004fe400078ec0ff */
[----:B------:R-:W-:Y:S02]  /*1d900*/  SEL R0, RZ, 0x1, P0 ;  /* 0x00000001ff007807 */ /* 0x000fe40000000000 */
        /* <DEDUP_REMOVED lines=14> */
.L_x_11080:
[----:B------:R-:W-:Y:S05]  /*1d9f0*/  BSYNC B0 ;  /* 0x0000000000007941 */ /* 0x000fea0003800000 */
.L_x_11079:
[----:B------:R-:W-:-:S07]  /*1da00*/  LOP3.LUT R25, R25, R0, RZ, 0x3c, !PT ;  /* 0x0000000019197212 */ /* 0x000fce00078e3cff */
.L_x_11040:
[----:B------:R-:W-:Y:S05]  /*1da10*/  BSYNC B7 ;  /* 0x0000000000077941 */ /* 0x000fea0003800000 */
.L_x_11038:
        /* <DEDUP_REMOVED lines=11> */
.L_x_11081:
[----:B------:R-:W-:-:S03]  /*1dad0*/  UMOV UR4, 0xffffffff ;  /* 0xffffffff00047882 */ /* 0x000fc60000000000 */
[----:B------:R-:W-:Y:S05]  /*1dae0*/  BRA.DIV UR4, `(.L_x_11083) ;  /* 0x0000002e04b47947 */ /* 0x000fea000b800000 */
[----:B------:R2:W3:Y:S02]  /*1daf0*/  SHFL.IDX PT, R14, R31, RZ, 0x1f ;  /* 0x00001fff1f0e7589 */ /* 0x0004e400000e0000 */
.L_x_11181:
        /* <DEDUP_REMOVED lines=8> */
.L_x_11082:
[----:B------:R-:W-:Y:S02]  /*1db80*/  ULDC UR4, c[0x0][0xc38] ;  /* 0x00030e0000047ab9 */ /* 0x000fe40000000800 */
[----:B---3--:R-:W-:-:S13]  /*1db90*/  ISETP.GE.AND P0, PT, R31, UR4, PT ;  /* 0x000000041f007c0c */ /* 0x008fda000bf06270 */
[----:B------:R-:W-:Y:S05]  /*1dba0*/  @!P0 BRA `(.L_x_11084) ;  /* 0xffffffc400b48947 */ /* 0x000fea000383ffff */
.L_x_11029:
        /* <DEDUP_REMOVED lines=12> */
.L_x_11182:
[----:B------:R-:W-:Y:S05]  /*1dc70*/  BSYNC B0 ;  /* 0x0000000000007941 */ /* 0x000fea0003800000 */
.L_x_11085:
[----:B------:R-:W-:-:S03]  /*1dc80*/  UMOV UR4, 0xffffffff ;  /* 0xffffffff00047882 */ /* 0x000fc60000000000 */
[----:B------:R-:W-:Y:S05]  /*1dc90*/  BRA.DIV UR4, `(.L_x_11087) ;  /* 0x0000002e04847947 */ /* 0x000fea000b800000 */
[----:B---3--:R-:W3:Y:S02]  /*1dca0*/  S2R R0, SR_TID.X ;  /* 0x0000000000007919 */ /* 0x008ee40000002100 */
[----:B---3--:R-:W-:-:S04]  /*1dcb0*/  SHF.R.U32.HI R0, RZ, 0x5, R0 ;  /* 0x00000005ff007819 */ /* 0x008fc80000011600 */
[----:B------:R-:W-:-:S05]  /*1dcc0*/  LOP3.LUT R0, R0, 0x3, RZ, 0xc0, !PT ;  /* 0x0000000300007812 */ /* 0x000fca00078ec0ff */
[----:B------:R3:W4:Y:S02]  /*1dcd0*/  SHFL.IDX PT, R14, R0, RZ, 0x1f ;  /* 0x00001fff000e7589 */ /* 0x00072400000e0000 */
.L_x_11185:
[----:B----4-:R-:W-:Y:S01]  /*1dce0*/  ISETP.NE.AND P0, PT, R14, RZ, PT ;  /* 0x000000ff0e00720c */ /* 0x010fe20003f05270 */
[----:B------:R-:W-:-:S12]  /*1dcf0*/  BSSY B0, `(.L_x_11088) ;  /* 0x0000024000007945 */ /* 0x000fd80003800000 */
[----:B------:R-:W-:Y:S05]  /*1dd00*/  @P0 BRA `(.L_x_11089) ;  /* 0x0000000000880947 */ /* 0x000fea0003800000 */
[----:B------:R-:W-:-:S03]  /*1dd10*/  UMOV UR4, 0xffffffff ;  /* 0xffffffff00047882 */ /* 0x000fc60000000000 */
[----:B------:R-:W-:Y:S05]  /*1dd20*/  BRA.DIV UR4, `(.L_x_11090) ;  /* 0x0000002e04947947 */ /* 0x000fea000b800000 */
[----:B------:R-:W-:-:S13]  /*1dd30*/  ELECT P6, URZ, PT ;  /* 0x00000000003f782f */ /* 0x000fda00038c0000 */
.L_x_11188:
[----:B------:R-:W-:Y:S05]  /*1dd40*/  @!P6 BRA `(.L_x_11089) ;  /* 0x000000000078e947 */ /* 0x000fea0003800000 */
[----:B------:R-:W-:-:S06]  /*1dd50*/  ULOP3.LUT UR4, UR61, 0x2, URZ, 0xfc, !UPT ;  /* 0x000000023d047892 */ /* 0x000fcc000f8efc3f */
[----:B---3--:R-:W-:-:S05]  /*1dd60*/  IMAD.U32 R0, RZ, RZ, UR4 ;  /* 0x00000004ff007e24 */ /* 0x008fca000f8e00ff */
[----:B------:R-:W-:-:S13]  /*1dd70*/  ISETP.NE.AND P0, PT, R0, 0x3, PT ;  /* 0x000000030000780c */ /* 0x000fda0003f05270 */
[----:B------:R-:W-:Y:S05]  /*1dd80*/  @!P0 BRA `(.L_x_11091) ;  /* 0x0000000000048947 */ /* 0x000fea0003800000 */
[----:B------:R-:W-:Y:S01]  /*1dd90*/  BPT.TRAP 0x1 ;  /* 0x000000040000795c */ /* 0x000fe20000300000 */
.L_x_11091:
[C---:B------:R-:W-:Y:S01]  /*1dda0*/  IMAD R3, R18.reuse, 0x8, R5 ;  /* 0x0000000812037824 */ /* 0x040fe200078e0205 */
[----:B------:R-:W-:Y:S01]  /*1ddb0*/  SHF.L.U32 R2, R25, 0x1f, RZ ;  /* 0x0000001f19027819 */ /* 0x000fe200000006ff */
[----:B------:R-:W-:-:S03]  /*1ddc0*/  VIADD R18, R18, 0x1 ;  /* 0x0000000112127836 */ /* 0x000fc60000000000 */
[----:B------:R-:W3:Y:S02]  /*1ddd0*/  SYNCS.PHASECHK.TRANS64.TRYWAIT P1, [R3+URZ+0x22840], R2 ;  /* 0x02284002030075a7 */ /* 0x000ee4000802017f */
[----:B------:R-:W-:-:S04]  /*1dde0*/  ISETP.NE.AND P2, PT, R18, 0x2, PT ;  /* 0x000000021200780c */ /* 0x000fc80003f45270 */
[----:B------:R-:W-:Y:S01]  /*1ddf0*/  SEL R0, RZ, 0x1, P2 ;  /* 0x00000001ff007807 */ /* 0x000fe20001000000 */
[----:B---3--:R-:W-:Y:S08]  /*1de00*/  @!P1 BRA `(.L_x_11092) ;  /* 0x0000002c007c9947 */ /* 0x008ff00003800000 */
.L_x_11189:
[----:B------:R-:W-:Y:S02]  /*1de10*/  SEL R18, R18, RZ, P2 ;  /* 0x000000ff12127207 */ /* 0x000fe40001000000 */
[----:B------:R-:W-:Y:S01]  /*1de20*/  LOP3.LUT R0, R25, R0, RZ, 0x3c, !PT ;  /* 0x0000000019007212 */ /* 0x000fe200078e3cff */
[----:B------:R-:W-:Y:S06]  /*1de30*/  @!P0 BRA `(.L_x_11093) ;  /* 0x0000000000048947 */ /* 0x000fec0003800000 */
[----:B------:R-:W-:Y:S01]  /*1de40*/  BPT.TRAP 0x1 ;  /* 0x000000040000795c */ /* 0x000fe20000300000 */
.L_x_11093:
[----:B------:R-:W-:Y:S01]  /*1de50*/  IMAD R5, R18, 0x8, R5 ;  /* 0x0000000812057824 */ /* 0x000fe200078e0205 */
[----:B------:R-:W-:-:S04]  /*1de60*/  SHF.L.U32 R0, R0, 0x1f, RZ ;  /* 0x0000001f00007819 */ /* 0x000fc800000006ff */
[----:B------:R-:W4:Y:S02]  /*1de70*/  SYNCS.PHASECHK.TRANS64.TRYWAIT P1, [R5+URZ+0x22840], R0 ;  /* 0x02284000050075a7 */ /* 0x000f24000802017f */
[----:B----4-:R-:W-:Y:S05]  /*1de80*/  @!P1 BRA `(.L_x_11094) ;  /* 0x0000002c00709947 */ /* 0x010fea0003800000 */
.L_x_11190:
[----:B------:R-:W-:Y:S05]  /*1de90*/  @!P0 BRA `(.L_x_11095) ;  /* 0x0000000000048947 */ /* 0x000fea0003800000 */
[----:B------:R-:W-:Y:S01]  /*1dea0*/  BPT.TRAP 0x1 ;  /* 0x000000040000795c */ /* 0x000fe20000300000 */
.L_x_11095:
[----:B------:R-:W0:Y:S02]  /*1deb0*/  SYNCS.PHASECHK.TRANS64.TRYWAIT P1, [R3+URZ+0x22860], R2 ;  /* 0x02286002030075a7 */ /* 0x000e24000802017f */
[----:B0-----:R-:W-:Y:S05]  /*1dec0*/  @!P1 BRA `(.L_x_11096) ;  /* 0x0000002c00749947 */ /* 0x001fea0003800000 */
.L_x_11191:
[----:B------:R-:W-:Y:S05]  /*1ded0*/  @!P0 BRA `(.L_x_11097) ;  /* 0x0000000000048947 */ /* 0x000fea0003800000 */
[----:B------:R-:W-:Y:S01]  /*1dee0*/  BPT.TRAP 0x1 ;  /* 0x000000040000795c */ /* 0x000fe20000300000 */
.L_x_11097:
[----:B------:R0:W0:Y:S02]  /*1def0*/  SYNCS.PHASECHK.TRANS64.TRYWAIT P0, [R5+URZ+0x22860], R0 ;  /* 0x02286000050075a7 */ /* 0x000024000800017f */
[----:B0-----:R-:W-:Y:S05]  /*1df00*/  @!P0 NANOSLEEP.SYNCS 0x989680 ;  /* 0x009896800000895d */ /* 0x001fea0003900000 */
[----:B------:R-:W0:Y:S02]  /*1df10*/  @!P0 SYNCS.PHASECHK.TRANS64 P0, [R5+URZ+0x22860], R0 ;  /* 0x02286000050085a7 */ /* 0x000e24000800007f */
[----:B0-----:R-:W-:Y:S05]  /*1df20*/  @!P0 BRA `(.L_x_11097) ;  /* 0xfffffffc00f08947 */ /* 0x001fea000383ffff */
.L_x_11089:
[----:B------:R-:W-:Y:S05]  /*1df30*/  BSYNC B0 ;  /* 0x0000000000007941 */ /* 0x000fea0003800000 */
.L_x_11088:
[----:B------:R-:W-:Y:S05]  /*1df40*/  EXIT ;  /* 0x000000000000794d */ /* 0x000fea0003800000 */
.L_x_10910:
[----:B0-----:R-:W-:-:S04]  /*1df50*/  IMAD.U32 R9, RZ, RZ, UR48 ;  /* 0x00000030ff097e24 */ /* 0x001fc8000f8e00ff */
[----:B------:R0:W1:Y:S03]  /*1df60*/  SYNCS.PHASECHK.TRANS64.TRYWAIT P0, [R9+URZ+0x22800], R0 ;  /* 0x02280000090075a7 */ /* 0x000066000800017f */
[----:B-1----:R-:W-:Y:S05]  /*1df70*/  @!P0 NANOSLEEP.SYNCS 0x989680 ;  /* 0x009896800000895d */ /* 0x002fea0003900000 */
[----:B------:R-:W1:Y:S02]  /*1df80*/  @!P0 SYNCS.PHASECHK.TRANS64 P0, [R9+URZ+0x22800], R0 ;  /* 0x02280000090085a7 */ /* 0x000e64000800007f */
[----:B-1----:R-:W-:Y:S05]  /*1df90*/  @!P0 BRA `(.L_x_10910) ;  /* 0xfffffffc00ec8947 */ /* 0x002fea000383ffff */
[----:B------:R-:W-:Y:S05]  /*1dfa0*/  BRA `(.L_x_11098) ;  /* 0xfffffe4400d07947 */ /* 0x000fea000383ffff */
.L_x_10917:
[----:B-1----:R1:W2:Y:S02]  /*1dfb0*/  SYNCS.PHASECHK.TRANS64.TRYWAIT P0, [R14+URZ], R15 ;  /* 0x0000000f0e0075a7 */ /* 0x0022a4000800017f */
[----:B--2---:R-:W-:Y:S05]  /*1dfc0*/  @!P0 NANOSLEEP.SYNCS 0x989680 ;  /* 0x009896800000895d */ /* 0x004fea0003900000 */
[----:B------:R-:W2:Y:S02]  /*1dfd0*/  @!P0 SYNCS.PHASECHK.TRANS64 P0, [R14+URZ], R15 ;  /* 0x0000000f0e0085a7 */ /* 0x000ea4000800007f */
[----:B--2---:R-:W-:Y:S05]  /*1dfe0*/  @!P0 BRA `(.L_x_10917) ;  /* 0xfffffffc00f08947 */ /* 0x004fea000383ffff */
[----:B------:R-:W-:Y:S05]  /*1dff0*/  BRA `(.L_x_10916) ;  /* 0xfffffe4800c07947 */ /* 0x000fea000383ffff */
.L_x_10940:
[----:B-1----:R1:W2:Y:S02]  /*1e000*/  SYNCS.PHASECHK.TRANS64.TRYWAIT P0, [R6+URZ], R11 ;  /* 0x0000000b060075a7 */ /* 0x0022a4000800017f */
[----:B--2---:R-:W-:Y:S05]  /*1e010*/  @!P0 NANOSLEEP.SYNCS 0x989680 ;  /* 0x009896800000895d */ /* 0x004fea0003900000 */
[----:B------:R-:W2:Y:S02]  /*1e020*/  @!P0 SYNCS.PHASECHK.TRANS64 P0, [R6+URZ], R11 ;  /* 0x0000000b060085a7 */ /* 0x000ea4000800007f */
[----:B--2---:R-:W-:Y:S05]  /*1e030*/  @!P0 BRA `(.L_x_10940) ;  /* 0xfffffffc00f08947 */ /* 0x004fea000383ffff */
[----:B------:R-:W-:Y:S05]  /*1e040*/  BRA `(.L_x_10939) ;  /* 0xfffffe78004c7947 */ /* 0x000fea000383ffff */
.L_x_10962:
[----:B--2---:R2:W3:Y:S02]  /*1e050*/  SYNCS.PHASECHK.TRANS64.TRYWAIT P0, [R6+URZ], R7 ;  /* 0x00000007060075a7 */ /* 0x0044e4000800017f */
[----:B---3--:R-:W-:Y:S05]  /*1e060*/  @!P0 NANOSLEEP.SYNCS 0x989680 ;  /* 0x009896800000895d */ /* 0x008fea0003900000 */
[----:B------:R-:W3:Y:S02]  /*1e070*/  @!P0 SYNCS.PHASECHK.TRANS64 P0, [R6+URZ], R7 ;  /* 0x00000007060085a7 */ /* 0x000ee4000800007f */
[----:B---3--:R-:W-:Y:S05]  /*1e080*/  @!P0 BRA `(.L_x_10962) ;  /* 0xfffffffc00f08947 */ /* 0x008fea000383ffff */
[----:B------:R-:W-:Y:S05]  /*1e090*/  BRA `(.L_x_10961) ;  /* 0xfffffeb000407947 */ /* 0x000fea000383ffff */
.L_x_10971:
[----:B-1----:R1:W2:Y:S02]  /*1e0a0*/  SYNCS.PHASECHK.TRANS64.TRYWAIT P0, [R2+URZ], R3 ;  /* 0x00000003020075a7 */ /* 0x0022a4000800017f */
[----:B--2---:R-:W-:Y:S05]  /*1e0b0*/  @!P0 NANOSLEEP.SYNCS 0x989680 ;  /* 0x009896800000895d */ /* 0x004fea0003900000 */
[----:B------:R-:W2:Y:S02]  /*1e0c0*/  @!P0 SYNCS.PHASECHK.TRANS64 P0, [R2+URZ], R3 ;  /* 0x00000003020085a7 */ /* 0x000ea4000800007f */
[----:B--2---:R-:W-:Y:S05]  /*1e0d0*/  @!P0 BRA `(.L_x_10971) ;  /* 0xfffffffc00f08947 */ /* 0x004fea000383ffff */
[----:B------:R-:W-:Y:S05]  /*1e0e0*/  BRA `(.L_x_10970) ;  /* 0xfffffed800d47947 */ /* 0x000fea000383ffff */
.L_x_10982:
[----:B--2---:R2:W3:Y:S02]  /*1e0f0*/  SYNCS.PHASECHK.TRANS64.TRYWAIT P0, [R6+URZ], R7 ;  /* 0x00000007060075a7 */ /* 0x0044e4000800017f */
[----:B---3--:R-:W-:Y:S05]  /*1e100*/  @!P0 NANOSLEEP.SYNCS 0x989680 ;  /* 0x009896800000895d */ /* 0x008fea0003900000 */
[----:B------:R-:W3:Y:S02]  /*1e110*/  @!P0 SYNCS.PHASECHK.TRANS64 P0, [R6+URZ], R7 ;  /* 0x00000007060085a7 */ /* 0x000ee4000800007f */
[----:B---3--:R-:W-:Y:S05]  /*1e120*/  @!P0 BRA `(.L_x_10982) ;  /* 0xfffffffc00f08947 */ /* 0x008fea000383ffff */
[----:B------:R-:W-:Y:S05]  /*1e130*/  BRA `(.L_x_10981) ;  /* 0xffffff0c00f87947 */ /* 0x000fea000383ffff */
.L_x_11005:
[----:B-1----:R1:W2:Y:S02]  /*1e140*/  SYNCS.PHASECHK.TRANS64.TRYWAIT P0, [R2+URZ], R3 ;  /* 0x00000003020075a7 */ /* 0x0022a4000800017f */
[----:B--2---:R-:W-:Y:S05]  /*1e150*/  @!P0 NANOSLEEP.SYNCS 0x989680 ;  /* 0x009896800000895d */ /* 0x004fea0003900000 */
[----:B------:R-:W2:Y:S02]  /*1e160*/  @!P0 SYNCS.PHASECHK.TRANS64 P0, [R2+URZ], R3 ;  /* 0x00000003020085a7 */ /* 0x000ea4000800007f */
[----:B--2---:R-:W-:Y:S05]  /*1e170*/  @!P0 BRA `(.L_x_11005) ;  /* 0xfffffffc00f08947 */ /* 0x004fea000383ffff */
[----:B------:R-:W-:Y:S05]  /*1e180*/  BRA `(.L_x_11004) ;  /* 0xffffff4c00a47947 */ /* 0x000fea000383ffff */
.L_x_11046:
        /* <DEDUP_REMOVED lines=10> */
.L_x_11099:
[----:B------:R-:W-:Y:S05]  /*1e230*/  BRA `(.L_x_11100) ;  /* 0xffffffcc007c7947 */ /* 0x000fea000383ffff */
.L_x_11049:
[----:B0-----:R0:W1:Y:S02]  /*1e240*/  SYNCS.PHASECHK.TRANS64.TRYWAIT P0, [R22+URZ+0x22840], R3 ;  /* 0x02284003160075a7 */ /* 0x001064000800017f */
[----:B-1----:R-:W-:Y:S05]  /*1e250*/  @!P0 NANOSLEEP.SYNCS 0x989680 ;  /* 0x009896800000895d */ /* 0x002fea0003900000 */
[----:B------:R-:W1:Y:S02]  /*1e260*/  @!P0 SYNCS.PHASECHK.TRANS64 P0, [R22+URZ+0x22840], R3 ;  /* 0x02284003160085a7 */ /* 0x000e64000800007f */
[----:B-1----:R-:W-:Y:S05]  /*1e270*/  @!P0 BRA `(.L_x_11049) ;  /* 0xfffffffc00f08947 */ /* 0x002fea000383ffff */
[----:B------:R-:W-:Y:S05]  /*1e280*/  BRA `(.L_x_11101) ;  /* 0xffffffd000247947 */ /* 0x000fea000383ffff */
.L_x_11050:
        /* <DEDUP_REMOVED lines=8> */
.L_x_11103:
[----:B------:R-:W-:Y:S05]  /*1e310*/  BSYNC B0 ;  /* 0x0000000000007941 */ /* 0x000fea0003800000 */
.L_x_11102:
        /* <DEDUP_REMOVED lines=9> */
.L_x_11104:
        /* <DEDUP_REMOVED lines=8> */
.L_x_11105:
        /* <DEDUP_REMOVED lines=11> */
.L_x_11106:
[----:B------:R-:W-:Y:S02]  /*1e4e0*/  IMAD.MOV.U32 R13, RZ, RZ, R5 ;  /* 0x000000ffff0d7224 */ /* 0x000fe400078e0005 */
[----:B------:R-:W-:Y:S01]  /*1e4f0*/  IMAD.MOV.U32 R12, RZ, RZ, 0x2 ;  /* 0x00000002ff0c7424 */ /* 0x000fe200078e00ff */
[----:B------:R-:W-:-:S13]  /*1e500*/  @P0 LEA R2, P1, R8, R14, 0x1 ;  /* 0x0000000e08020211 */ /* 0x000fda00078208ff */
[----:B------:R-:W-:Y:S05]  /*1e510*/  WARPSYNC.COLLECTIVE R15, `(.L_x_11107) ;  /* 0x000000000f087348 */ /* 0x000fea0003c00000 */
[----:B------:R0:W1:Y:S02]  /*1e520*/  SHFL.IDX P6, R14, R13, R12, R11 ;  /* 0x0000000c0d0e7389 */ /* 0x00006400000c000b */
[----:B01----:R-:W-:Y:S01]  /*1e530*/  ENDCOLLECTIVE ;  /* 0x000000000000791b */ /* 0x003fe20003800000 */
.L_x_11107:
[----:B------:R-:W-:-:S05]  /*1e540*/  @P0 IMAD.X R3, RZ, RZ, R6, P1 ;  /* 0x000000ffff030224 */ /* 0x000fca00008e0606 */
        /* <DEDUP_REMOVED lines=11> */
.L_x_11108:
[----:B------:R-:W-:Y:S02]  /*1e600*/  IMAD.MOV.U32 R13, RZ, RZ, R5 ;  /* 0x000000ffff0d7224 */ /* 0x000fe400078e0005 */
[----:B------:R-:W-:Y:S01]  /*1e610*/  IMAD.MOV.U32 R12, RZ, RZ, 0x3 ;  /* 0x00000003ff0c7424 */ /* 0x000fe200078e00ff */
[----:B------:R-:W-:-:S13]  /*1e620*/  @P0 LEA R2, P1, R8, R14, 0x1 ;  /* 0x0000000e08020211 */ /* 0x000fda00078208ff */
[----:B------:R-:W-:Y:S05]  /*1e630*/  WARPSYNC.COLLECTIVE R15, `(.L_x_11109) ;  /* 0x000000000f087348 */ /* 0x000fea0003c00000 */
[----:B------:R0:W1:Y:S02]  /*1e640*/  SHFL.IDX P6, R14, R13, R12, R11 ;  /* 0x0000000c0d0e7389 */ /* 0x00006400000c000b */
[----:B01----:R-:W-:Y:S01]  /*1e650*/  ENDCOLLECTIVE ;  /* 0x000000000000791b */ /* 0x003fe20003800000 */
.L_x_11109:
        /* <DEDUP_REMOVED lines=12> */
.L_x_11110:
[----:B------:R-:W-:Y:S02]  /*1e720*/  IMAD.MOV.U32 R13, RZ, RZ, R5 ;  /* 0x000000ffff0d7224 */ /* 0x000fe400078e0005 */
[----:B------:R-:W-:Y:S01]  /*1e730*/  IMAD.MOV.U32 R12, RZ, RZ, 0x4 ;  /* 0x00000004ff0c7424 */ /* 0x000fe200078e00ff */
[----:B------:R-:W-:-:S13]  /*1e740*/  @P0 LEA R2, P1, R8, R14, 0x1 ;  /* 0x0000000e08020211 */ /* 0x000fda00078208ff */
[----:B------:R-:W-:Y:S05]  /*1e750*/  WARPSYNC.COLLECTIVE R15, `(.L_x_11111) ;  /* 0x000000000f087348 */ /* 0x000fea0003c00000 */
[----:B------:R0:W1:Y:S02]  /*1e760*/  SHFL.IDX P6, R14, R13, R12, R11 ;  /* 0x0000000c0d0e7389 */ /* 0x00006400000c000b */
[----:B01----:R-:W-:Y:S01]  /*1e770*/  ENDCOLLECTIVE ;  /* 0x000000000000791b */ /* 0x003fe20003800000 */
.L_x_11111:
        /* <DEDUP_REMOVED lines=12> */
.L_x_11112:
[----:B------:R-:W-:Y:S02]  /*1e840*/  IMAD.MOV.U32 R13, RZ, RZ, R5 ;  /* 0x000000ffff0d7224 */ /* 0x000fe400078e0005 */
[----:B------:R-:W-:Y:S01]  /*1e850*/  IMAD.MOV.U32 R12, RZ, RZ, 0x5 ;  /* 0x00000005ff0c7424 */ /* 0x000fe200078e00ff */
[----:B------:R-:W-:-:S13]  /*1e860*/  @P0 LEA R2, P1, R8, R14, 0x1 ;  /* 0x0000000e08020211 */ /* 0x000fda00078208ff */
[----:B------:R-:W-:Y:S05]  /*1e870*/  WARPSYNC.COLLECTIVE R15, `(.L_x_11113) ;  /* 0x000000000f087348 */ /* 0x000fea0003c00000 */
[----:B------:R0:W1:Y:S02]  /*1e880*/  SHFL.IDX P6, R14, R13, R12, R11 ;  /* 0x0000000c0d0e7389 */ /* 0x00006400000c000b */
[----:B01----:R-:W-:Y:S01]  /*1e890*/  ENDCOLLECTIVE ;  /* 0x000000000000791b */ /* 0x003fe20003800000 */
.L_x_11113:
[----:B------:R-:W-:-:S05]  /*1e8a0*/  @P0 IMAD.X R3, RZ, RZ, R6, P1 ;  /* 0x000000ffff030224 */ /* 0x000fca00008e0606 */
        /* <DEDUP_REMOVED lines=9> */
.L_x_11114:
[----:B------:R-:W-:Y:S05]  /*1e940*/  BRA `(.L_x_11115) ;  /* 0xffffffcc00887947 */ /* 0x000fea000383ffff */
.L_x_11055:
[----:B------:R-:W-:Y:S02]  /*1e950*/  IMAD.MOV.U32 R13, RZ, RZ, R5 ;  /* 0x000000ffff0d7224 */ /* 0x000fe400078e0005 */
[----:B------:R-:W-:Y:S02]  /*1e960*/  IMAD.MOV.U32 R12, RZ, RZ, RZ ;  /* 0x000000ffff0c7224 */ /* 0x000fe400078e00ff */
[----:B------:R-:W-:Y:S02]  /*1e970*/  IMAD.MOV.U32 R11, RZ, RZ, 0x181f ;  /* 0x0000181fff0b7424 */ /* 0x000fe400078e00ff */
[----:B------:R-:W-:Y:S02]  /*1e980*/  IMAD.MOV.U32 R15, RZ, RZ, -0x1 ;  /* 0xffffffffff0f7424 */ /* 0x000fe400078e00ff */
[----:B------:R-:W-:-:S07]  /*1e990*/  VIADD R4, R33, UR44 ;  /* 0x0000002c21047c36 */ /* 0x000fce0008000000 */
[----:B-1----:R-:W-:Y:S05]  /*1e9a0*/  WARPSYNC.COLLECTIVE R15, `(.L_x_11116) ;  /* 0x000000000f087348 */ /* 0x002fea0003c00000 */
[----:B------:R0:W2:Y:S02]  /*1e9b0*/  SHFL.IDX P6, R14, R13, R12, R11 ;  /* 0x0000000c0d0e7389 */ /* 0x0000a400000c000b */
[----:B012---:R-:W-:Y:S01]  /*1e9c0*/  ENDCOLLECTIVE ;  /* 0x000000000000791b */ /* 0x007fe20003800000 */
.L_x_11116:
[C---:B------:R-:W-:Y:S01]  /*1e9d0*/  VIADD R6, R4.reuse, 0x10 ;  /* 0x0000001004067836 */ /* 0x040fe20000000000 */
[----:B------:R-:W-:Y:S01]  /*1e9e0*/  ISETP.GE.AND P0, PT, R4, UR39, PT ;  /* 0x0000002704007c0c */ /* 0x000fe2000bf06270 */
[----:B------:R-:W-:Y:S02]  /*1e9f0*/  IMAD.MOV.U32 R13, RZ, RZ, R0 ;  /* 0x000000ffff0d7224 */ /* 0x000fe400078e0000 */
[----:B------:R-:W-:-:S10]  /*1ea00*/  IMAD.MOV.U32 R2, RZ, RZ, R14 ;  /* 0x000000ffff027224 */ /* 0x000fd400078e000e */
[----:B------:R-:W-:Y:S05]  /*1ea10*/  WARPSYNC.COLLECTIVE R15, `(.L_x_11117) ;  /* 0x000000000f087348 */ /* 0x000fea0003c00000 */
[----:B------:R0:W1:Y:S02]  /*1ea20*/  SHFL.IDX P6, R14, R13, R12, R11 ;  /* 0x0000000c0d0e7389 */ /* 0x00006400000c000b */
[----:B01----:R-:W-:Y:S01]  /*1ea30*/  ENDCOLLECTIVE ;  /* 0x000000000000791b */ /* 0x003fe20003800000 */
.L_x_11117:
        /* <DEDUP_REMOVED lines=8> */
.L_x_11118:
        /* <DEDUP_REMOVED lines=10> */
.L_x_11119:
[----:B------:R-:W-:Y:S02]  /*1eb60*/  IMAD.MOV.U32 R13, RZ, RZ, R5 ;  /* 0x000000ffff0d7224 */ /* 0x000fe400078e0005 */
[----:B------:R-:W-:Y:S01]  /*1eb70*/  IMAD.MOV.U32 R12, RZ, RZ, 0x2 ;  /* 0x00000002ff0c7424 */ /* 0x000fe200078e00ff */
[----:B------:R-:W-:-:S13]  /*1eb80*/  @!P0 LEA R2, P1, R8, R14, 0x1 ;  /* 0x0000000e08028211 */ /* 0x000fda00078208ff */
[----:B------:R-:W-:Y:S05]  /*1eb90*/  WARPSYNC.COLLECTIVE R15, `(.L_x_11120) ;  /* 0x000000000f087348 */ /* 0x000fea0003c00000 */
[----:B------:R0:W1:Y:S02]  /*1eba0*/  SHFL.IDX P6, R14, R13, R12, R11 ;  /* 0x0000000c0d0e7389 */ /* 0x00006400000c000b */
[----:B01----:R-:W-:Y:S01]  /*1ebb0*/  ENDCOLLECTIVE ;  /* 0x000000000000791b */ /* 0x003fe20003800000 */
.L_x_11120:
[----:B------:R-:W-:Y:S02]  /*1ebc0*/  @!P0 IMAD.X R3, RZ, RZ, R6, P1 ;  /* 0x000000ffff038224 */ /* 0x000fe400008e0606 */
[----:B------:R-:W-:-:S03]  /*1ebd0*/  VIADD R6, R4, 0x20 ;  /* 0x0000002004067836 */ /* 0x000fc60000000000 */
[----:B------:R-:W-:Y:S01]  /*1ebe0*/  @!PT LDS RZ, [RZ] ;  /* 0x00000000fffff984 */ /* 0x000fe20000000800 */
[----:B------:R-:W-:Y:S01]  /*1ebf0*/  @!PT LDS RZ, [RZ] ;  /* 0x00000000fffff984 */ /* 0x000fe20000000800 */
[----:B------:R-:W-:Y:S01]  /*1ec00*/  @!PT LDS RZ, [RZ] ;  /* 0x00000000fffff984 */ /* 0x000fe20000000800 */
[----:B------:R0:W-:Y:S02]  /*1ec10*/  @!P0 LDGSTS.E.BYPASS.LTC128B.128 [R32+0x18c00], desc[UR36][R2.64], !P5 ;  /* 0x18c0000002208fae */ /* 0x0001e4000e901d64 */
[----:B------:R-:W-:Y:S01]  /*1ec20*/  ISETP.GE.AND P0, PT, R6, UR39, PT ;  /* 0x0000002706007c0c */ /* 0x000fe2000bf06270 */
[----:B------:R-:W-:Y:S02]  /*1ec30*/  IMAD.MOV.U32 R13, RZ, RZ, R0 ;  /* 0x000000ffff0d7224 */ /* 0x000fe400078e0000 */
[----:B------:R-:W-:-:S10]  /*1ec40*/  IMAD.MOV.U32 R6, RZ, RZ, R14 ;  /* 0x000000ffff067224 */ /* 0x000fd400078e000e */
[----:B0-----:R-:W-:Y:S05]  /*1ec50*/  WARPSYNC.COLLECTIVE R15, `(.L_x_11121) ;  /* 0x000000000f087348 */ /* 0x001fea0003c00000 */
[----:B------:R1:W2:Y:S02]  /*1ec60*/  SHFL.IDX P6, R14, R13, R12, R11 ;  /* 0x0000000c0d0e7389 */ /* 0x0002a400000c000b */
[----:B012---:R-:W-:Y:S01]  /*1ec70*/  ENDCOLLECTIVE ;  /* 0x000000000000791b */ /* 0x007fe20003800000 */
.L_x_11121:
[----:B------:R-:W-:Y:S02]  /*1ec80*/  IMAD.MOV.U32 R13, RZ, RZ, R5 ;  /* 0x000000ffff0d7224 */ /* 0x000fe400078e0005 */
[----:B------:R-:W-:Y:S01]  /*1ec90*/  IMAD.MOV.U32 R12, RZ, RZ, 0x3 ;  /* 0x00000003ff0c7424 */ /* 0x000fe200078e00ff */
[----:B------:R-:W-:-:S13]  /*1eca0*/  @!P0 LEA R2, P1, R8, R14, 0x1 ;  /* 0x0000000e08028211 */ /* 0x000fda00078208ff */
[----:B------:R-:W-:Y:S05]  /*1ecb0*/  WARPSYNC.COLLECTIVE R15, `(.L_x_11122) ;  /* 0x000000000f087348 */ /* 0x000fea0003c00000 */
[----:B------:R0:W1:Y:S02]  /*1ecc0*/  SHFL.IDX P6, R14, R13, R12, R11 ;  /* 0x0000000c0d0e7389 */ /* 0x00006400000c000b */
[----:B01----:R-:W-:Y:S01]  /*1ecd0*/  ENDCOLLECTIVE ;  /* 0x000000000000791b */ /* 0x003fe20003800000 */
.L_x_11122:
        /* <DEDUP_REMOVED lines=12> */
.L_x_11123:
[----:B------:R-:W-:Y:S02]  /*1eda0*/  IMAD.MOV.U32 R13, RZ, RZ, R5 ;  /* 0x000000ffff0d7224 */ /* 0x000fe400078e0005 */
[----:B------:R-:W-:Y:S01]  /*1edb0*/  IMAD.MOV.U32 R12, RZ, RZ, 0x4 ;  /* 0x00000004ff0c7424 */ /* 0x000fe200078e00ff */
[----:B------:R-:W-:-:S13]  /*1edc0*/  @!P0 LEA R2, P1, R8, R14, 0x1 ;  /* 0x0000000e08028211 */ /* 0x000fda00078208ff */
[----:B------:R-:W-:Y:S05]  /*1edd0*/  WARPSYNC.COLLECTIVE R15, `(.L_x_11124) ;  /* 0x000000000f087348 */ /* 0x000fea0003c00000 */
[----:B------:R0:W1:Y:S02]  /*1ede0*/  SHFL.IDX P6, R14, R13, R12, R11 ;  /* 0x0000000c0d0e7389 */ /* 0x00006400000c000b */
[----:B01----:R-:W-:Y:S01]  /*1edf0*/  ENDCOLLECTIVE ;  /* 0x000000000000791b */ /* 0x003fe20003800000 */
.L_x_11124:
        /* <DEDUP_REMOVED lines=12> */
.L_x_11125:
[----:B------:R-:W-:Y:S02]  /*1eec0*/  IMAD.MOV.U32 R13, RZ, RZ, R5 ;  /* 0x000000ffff0d7224 */ /* 0x000fe400078e0005 */
[----:B------:R-:W-:Y:S01]  /*1eed0*/  IMAD.MOV.U32 R12, RZ, RZ, 0x5 ;  /* 0x00000005ff0c7424 */ /* 0x000fe200078e00ff */
[----:B------:R-:W-:-:S13]  /*1eee0*/  @!P0 LEA R2, P1, R8, R14, 0x1 ;  /* 0x0000000e08028211 */ /* 0x000fda00078208ff */
[----:B------:R-:W-:Y:S05]  /*1eef0*/  WARPSYNC.COLLECTIVE R15, `(.L_x_11126) ;  /* 0x000000000f087348 */ /* 0x000fea0003c00000 */
[----:B------:R0:W1:Y:S02]  /*1ef00*/  SHFL.IDX P6, R14, R13, R12, R11 ;  /* 0x0000000c0d0e7389 */ /* 0x00006400000c000b */
[----:B01----:R-:W-:Y:S01]  /*1ef10*/  ENDCOLLECTIVE ;  /* 0x000000000000791b */ /* 0x003fe20003800000 */
.L_x_11126:
        /* <DEDUP_REMOVED lines=12> */
.L_x_11127:
[----:B------:R-:W-:Y:S02]  /*1efe0*/  IMAD.MOV.U32 R13, RZ, RZ, R5 ;  /* 0x000000ffff0d7224 */ /* 0x000fe400078e0005 */
[----:B------:R-:W-:Y:S01]  /*1eff0*/  IMAD.MOV.U32 R12, RZ, RZ, 0x6 ;  /* 0x00000006ff0c7424 */ /* 0x000fe200078e00ff */
[----:B------:R-:W-:-:S13]  /*1f000*/  @!P0 LEA R2, P1, R8, R14, 0x1 ;  /* 0x0000000e08028211 */ /* 0x000fda00078208ff */
[----:B------:R-:W-:Y:S05]  /*1f010*/  WARPSYNC.COLLECTIVE R15, `(.L_x_11128) ;  /* 0x000000000f087348 */ /* 0x000fea0003c00000 */
[----:B------:R0:W1:Y:S02]  /*1f020*/  SHFL.IDX P6, R14, R13, R12, R11 ;  /* 0x0000000c0d0e7389 */ /* 0x00006400000c000b */
[----:B01----:R-:W-:Y:S01]  /*1f030*/  ENDCOLLECTIVE ;  /* 0x000000000000791b */ /* 0x003fe20003800000 */
.L_x_11128:
        /* <DEDUP_REMOVED lines=12> */
.L_x_11129:
[----:B------:R-:W-:Y:S02]  /*1f100*/  IMAD.MOV.U32 R13, RZ, RZ, R5 ;  /* 0x000000ffff0d7224 */ /* 0x000fe400078e0005 */
[----:B------:R-:W-:Y:S01]  /*1f110*/  IMAD.MOV.U32 R12, RZ, RZ, 0x7 ;  /* 0x00000007ff0c7424 */ /* 0x000fe200078e00ff */
[----:B------:R-:W-:-:S13]  /*1f120*/  @!P0 LEA R2, P1, R8, R14, 0x1 ;  /* 0x0000000e08028211 */ /* 0x000fda00078208ff */
[----:B------:R-:W-:Y:S05]  /*1f130*/  WARPSYNC.COLLECTIVE R15, `(.L_x_11130) ;  /* 0x000000000f087348 */ /* 0x000fea0003c00000 */
[----:B------:R0:W1:Y:S02]  /*1f140*/  SHFL.IDX P6, R14, R13, R12, R11 ;  /* 0x0000000c0d0e7389 */ /* 0x00006400000c000b */
[----:B01----:R-:W-:Y:S01]  /*1f150*/  ENDCOLLECTIVE ;  /* 0x000000000000791b */ /* 0x003fe20003800000 */
.L_x_11130:
        /* <DEDUP_REMOVED lines=10> */
.L_x_11131:
[----:B------:R-:W-:Y:S05]  /*1f200*/  BRA `(.L_x_11132) ;  /* 0xffffffcc00a87947 */ /* 0x000fea000383ffff */
.L_x_11058:
[----:B0-----:R0:W2:Y:S02]  /*1f210*/  SYNCS.PHASECHK.TRANS64.TRYWAIT P0, [R16+URZ+0x22820], R3 ;  /* 0x02282003100075a7 */ /* 0x0010a4000800017f */
[----:B--2---:R-:W-:Y:S05]  /*1f220*/  @!P0 NANOSLEEP.SYNCS 0x989680 ;  /* 0x009896800000895d */ /* 0x004fea0003900000 */
[----:B------:R-:W2:Y:S02]  /*1f230*/  @!P0 SYNCS.PHASECHK.TRANS64 P0, [R16+URZ+0x22820], R3 ;  /* 0x02282003100085a7 */ /* 0x000ea4000800007f */
[----:B--2---:R-:W-:Y:S05]  /*1f240*/  @!P0 BRA `(.L_x_11058) ;  /* 0xfffffffc00f08947 */ /* 0x004fea000383ffff */
[----:B------:R-:W-:Y:S05]  /*1f250*/  BRA `(.L_x_11133) ;  /* 0xffffffd000047947 */ /* 0x000fea000383ffff */
.L_x_11061:
[----:B0-----:R0:W2:Y:S02]  /*1f260*/  SYNCS.PHASECHK.TRANS64.TRYWAIT P0, [R22+URZ+0x22860], R3 ;  /* 0x02286003160075a7 */ /* 0x0010a4000800017f */
[----:B--2---:R-:W-:Y:S05]  /*1f270*/  @!P0 NANOSLEEP.SYNCS 0x989680 ;  /* 0x009896800000895d */ /* 0x004fea0003900000 */
[----:B------:R-:W2:Y:S02]  /*1f280*/  @!P0 SYNCS.PHASECHK.TRANS64 P0, [R22+URZ+0x22860], R3 ;  /* 0x02286003160085a7 */ /* 0x000ea4000800007f */
[----:B--2---:R-:W-:Y:S05]  /*1f290*/  @!P0 BRA `(.L_x_11061) ;  /* 0xfffffffc00f08947 */ /* 0x004fea000383ffff */
[----:B------:R-:W-:Y:S05]  /*1f2a0*/  BRA `(.L_x_11134) ;  /* 0xffffffd000147947 */ /* 0x000fea000383ffff */
.L_x_11062:
        /* <DEDUP_REMOVED lines=8> */
.L_x_11136:
[----:B------:R-:W-:Y:S05]  /*1f330*/  BSYNC B0 ;  /* 0x0000000000007941 */ /* 0x000fea0003800000 */
.L_x_11135:
[----:B------:R0:W5:Y:S01]  /*1f340*/  LDL R7, [R1+0x420] ;  /* 0x0004200001077983 */ /* 0x0001620000100800 */
[----:B------:R-:W-:Y:S01]  /*1f350*/  IMAD.MOV.U32 R13, RZ, RZ, R5 ;  /* 0x000000ffff0d7224 */ /* 0x000fe200078e0005 */
[----:B------:R-:W-:Y:S01]  /*1f360*/  LOP3.LUT P1, RZ, R35, 0x2, RZ, 0xc0, !PT ;  /* 0x0000000223ff7812 */ /* 0x000fe2000782c0ff */
[----:B------:R-:W-:Y:S01]  /*1f370*/  IMAD.MOV.U32 R12, RZ, RZ, RZ ;  /* 0x000000ffff0c7224 */ /* 0x000fe200078e00ff */
[----:B------:R-:W1:Y:S01]  /*1f380*/  S2R R8, SR_TID.X ;  /* 0x0000000000087919 */ /* 0x000e620000002100 */
[----:B------:R-:W-:Y:S02]  /*1f390*/  IMAD.MOV.U32 R11, RZ, RZ, 0x181f ;  /* 0x0000181fff0b7424 */ /* 0x000fe400078e00ff */
[----:B------:R-:W-:Y:S02]  /*1f3a0*/  IMAD.MOV.U32 R15, RZ, RZ, -0x1 ;  /* 0xffffffffff0f7424 */ /* 0x000fe400078e00ff */
[----:B------:R-:W-:Y:S02]  /*1f3b0*/  IMAD.MOV.U32 R3, RZ, RZ, R14 ;  /* 0x000000ffff037224 */ /* 0x000fe400078e000e */
[----:B0-----:R-:W-:-:S07]  /*1f3c0*/  IMAD R4, R4, 0x2, R16 ;  /* 0x0000000204047824 */ /* 0x001fce00078e0210 */
[----:B-1---5:R-:W-:Y:S05]  /*1f3d0*/  WARPSYNC.COLLECTIVE R15, `(.L_x_11137) ;  /* 0x000000000f087348 */ /* 0x022fea0003c00000 */
[----:B------:R0:W2:Y:S02]  /*1f3e0*/  SHFL.IDX P6, R14, R13, R12, R11 ;  /* 0x0000000c0d0e7389 */ /* 0x0000a400000c000b */
[----:B012--5:R-:W-:Y:S01]  /*1f3f0*/  ENDCOLLECTIVE ;  /* 0x000000000000791b */ /* 0x027fe20003800000 */
.L_x_11137:
        /* <DEDUP_REMOVED lines=9> */
.L_x_11138:
[----:B------:R-:W-:Y:S02]  /*1f490*/  IMAD.X R3, RZ, RZ, R3, P0 ;  /* 0x000000ffff037224 */ /* 0x000fe400000e0603 */
[----:B------:R-:W-:Y:S01]  /*1f4a0*/  IMAD.MOV.U32 R13, RZ, RZ, R5 ;  /* 0x000000ffff0d7224 */ /* 0x000fe200078e0005 */
[----:B------:R-:W-:-:S04]  /*1f4b0*/  LOP3.LUT P2, RZ, R7, 0x1, RZ, 0xc0, !PT ;  /* 0x0000000107ff7812 */ /* 0x000fc8000784c0ff */
[----:B------:R-:W-:-:S13]  /*1f4c0*/  ISETP.LT.OR P0, PT, R23, 0x1, !P2 ;  /* 0x000000011700780c */ /* 0x000fda0005701670 */
[----:B------:R-:W-:Y:S01]  /*1f4d0*/  @!PT LDS RZ, [RZ] ;  /* 0x00000000fffff984 */ /* 0x000fe20000000800 */
[----:B------:R-:W-:Y:S01]  /*1f4e0*/  @!PT LDS RZ, [RZ] ;  /* 0x00000000fffff984 */ /* 0x000fe20000000800 */
[----:B------:R-:W-:Y:S01]  /*1f4f0*/  @!PT LDS RZ, [RZ] ;  /* 0x00000000fffff984 */ /* 0x000fe20000000800 */
[----:B------:R-:W-:Y:S01]  /*1f500*/  LDGSTS.E.BYPASS.LTC128B.128 [R4+0x400], desc[UR36][R2.64], !P0 ;  /* 0x0040000002047fae */ /* 0x000fe2000c101d64 */
[----:B------:R-:W-:-:S13]  /*1f510*/  ISETP.LT.OR P0, PT, R23, 0x1, !P1 ;  /* 0x000000011700780c */ /* 0x000fda0004f01670 */
[----:B------:R-:W-:Y:S01]  /*1f520*/  LDGSTS.E.BYPASS.LTC128B.128 [R4+0x3400], desc[UR36][R2.64+0x80], !P0 ;  /* 0x0340008002047fae */ /* 0x000fe2000c101d64 */
[----:B------:R-:W-:-:S04]  /*1f530*/  LOP3.LUT P0, RZ, R35, 0x4, RZ, 0xc0, !PT ;  /* 0x0000000423ff7812 */ /* 0x000fc8000780c0ff */
        /* <DEDUP_REMOVED lines=8> */
.L_x_11139:
[----:B------:R-:W-:Y:S02]  /*1f5c0*/  IMAD.MOV.U32 R13, RZ, RZ, R6 ;  /* 0x000000ffff0d7224 */ /* 0x000fe400078e0006 */
[----:B------:R-:W-:Y:S01]  /*1f5d0*/  IMAD.MOV.U32 R12, RZ, RZ, 0x2 ;  /* 0x00000002ff0c7424 */ /* 0x000fe200078e00ff */
[----:B------:R-:W-:-:S13]  /*1f5e0*/  IADD3 R2, P3, R14, R0, RZ ;  /* 0x000000000e027210 */ /* 0x000fda0007f7e0ff */
[----:B------:R-:W-:Y:S05]  /*1f5f0*/  WARPSYNC.COLLECTIVE R15, `(.L_x_11140) ;  /* 0x000000000f087348 */ /* 0x000fea0003c00000 */
[----:B------:R0:W1:Y:S02]  /*1f600*/  SHFL.IDX P6, R14, R13, R12, R11 ;  /* 0x0000000c0d0e7389 */ /* 0x00006400000c000b */
[----:B01----:R-:W-:Y:S01]  /*1f610*/  ENDCOLLECTIVE ;  /* 0x000000000000791b */ /* 0x003fe20003800000 */
.L_x_11140:
        /* <DEDUP_REMOVED lines=17> */
.L_x_11141:
[----:B------:R-:W-:Y:S02]  /*1f730*/  IMAD.MOV.U32 R13, RZ, RZ, R6 ;  /* 0x000000ffff0d7224 */ /* 0x000fe400078e0006 */
[----:B------:R-:W-:Y:S01]  /*1f740*/  IMAD.MOV.U32 R12, RZ, RZ, 0x3 ;  /* 0x00000003ff0c7424 */ /* 0x000fe200078e00ff */
[----:B------:R-:W-:-:S13]  /*1f750*/  IADD3 R2, P3, R14, R0, RZ ;  /* 0x000000000e027210 */ /* 0x000fda0007f7e0ff */
[----:B------:R-:W-:Y:S05]  /*1f760*/  WARPSYNC.COLLECTIVE R15, `(.L_x_11142) ;  /* 0x000000000f087348 */ /* 0x000fea0003c00000 */
[----:B------:R0:W1:Y:S02]  /*1f770*/  SHFL.IDX P6, R14, R13, R12, R11 ;  /* 0x0000000c0d0e7389 */ /* 0x00006400000c000b */
[----:B01----:R-:W-:Y:S01]  /*1f780*/  ENDCOLLECTIVE ;  /* 0x000000000000791b */ /* 0x003fe20003800000 */
.L_x_11142:
        /* <DEDUP_REMOVED lines=17> */
.L_x_11143:
[----:B------:R-:W-:Y:S02]  /*1f8a0*/  IMAD.MOV.U32 R13, RZ, RZ, R6 ;  /* 0x000000ffff0d7224 */ /* 0x000fe400078e0006 */
[----:B------:R-:W-:Y:S01]  /*1f8b0*/  IMAD.MOV.U32 R12, RZ, RZ, 0x4 ;  /* 0x00000004ff0c7424 */ /* 0x000fe200078e00ff */
[----:B------:R-:W-:-:S13]  /*1f8c0*/  IADD3 R2, P3, R14, R0, RZ ;  /* 0x000000000e027210 */ /* 0x000fda0007f7e0ff */
[----:B------:R-:W-:Y:S05]  /*1f8d0*/  WARPSYNC.COLLECTIVE R15, `(.L_x_11144) ;  /* 0x000000000f087348 */ /* 0x000fea0003c00000 */
[----:B------:R0:W1:Y:S02]  /*1f8e0*/  SHFL.IDX P6, R14, R13, R12, R11 ;  /* 0x0000000c0d0e7389 */ /* 0x00006400000c000b */
[----:B01----:R-:W-:Y:S01]  /*1f8f0*/  ENDCOLLECTIVE ;  /* 0x000000000000791b */ /* 0x003fe20003800000 */
.L_x_11144:
        /* <DEDUP_REMOVED lines=17> */
.L_x_11145:
[----:B------:R-:W-:Y:S02]  /*1fa10*/  IMAD.MOV.U32 R13, RZ, RZ, R6 ;  /* 0x000000ffff0d7224 */ /* 0x000fe400078e0006 */
[----:B------:R-:W-:Y:S01]  /*1fa20*/  IMAD.MOV.U32 R12, RZ, RZ, 0x5 ;  /* 0x00000005ff0c7424 */ /* 0x000fe200078e00ff */
[----:B------:R-:W-:-:S13]  /*1fa30*/  IADD3 R2, P3, R14, R0, RZ ;  /* 0x000000000e027210 */ /* 0x000fda0007f7e0ff */
[----:B------:R-:W-:Y:S05]  /*1fa40*/  WARPSYNC.COLLECTIVE R15, `(.L_x_11146) ;  /* 0x000000000f087348 */ /* 0x000fea0003c00000 */
[----:B------:R0:W1:Y:S02]  /*1fa50*/  SHFL.IDX P6, R14, R13, R12, R11 ;  /* 0x0000000c0d0e7389 */ /* 0x00006400000c000b */
[----:B01----:R-:W-:Y:S01]  /*1fa60*/  ENDCOLLECTIVE ;  /* 0x000000000000791b */ /* 0x003fe20003800000 */
.L_x_11146:
        /* <DEDUP_REMOVED lines=12> */
.L_x_11147:
        /* <DEDUP_REMOVED lines=9> */
.L_x_11068:
[----:B0-----:R0:W1:Y:S02]  /*1fbc0*/  SYNCS.PHASECHK.TRANS64.TRYWAIT P0, [R10+URZ+0x22840], R24 ;  /* 0x022840180a0075a7 */ /* 0x001064000800017f */
[----:B-1----:R-:W-:Y:S05]  /*1fbd0*/  @!P0 NANOSLEEP.SYNCS 0x989680 ;  /* 0x009896800000895d */ /* 0x002fea0003900000 */
[----:B------:R-:W1:Y:S02]  /*1fbe0*/  @!P0 SYNCS.PHASECHK.TRANS64 P0, [R10+URZ+0x22840], R24 ;  /* 0x022840180a0085a7 */ /* 0x000e64000800007f */
[----:B-1----:R-:W-:Y:S05]  /*1fbf0*/  @!P0 BRA `(.L_x_11068) ;  /* 0xfffffffc00f08947 */ /* 0x002fea000383ffff */
[----:B------:R-:W-:Y:S05]  /*1fc00*/  BRA `(.L_x_11149) ;  /* 0xffffffd000787947 */ /* 0x000fea000383ffff */
.L_x_11069:
        /* <DEDUP_REMOVED lines=8> */
.L_x_11151:
[----:B------:R-:W-:Y:S05]  /*1fc90*/  BSYNC B1 ;  /* 0x0000000000017941 */ /* 0x000fea0003800000 */
.L_x_11150:
        /* <DEDUP_REMOVED lines=9> */
.L_x_11152:
[----:B------:R-:W-:Y:S02]  /*1fd30*/  IMAD.MOV.U32 R13, RZ, RZ, R21 ;  /* 0x000000ffff0d7224 */ /* 0x000fe400078e0015 */
[----:B------:R-:W-:Y:S01]  /*1fd40*/  IMAD.MOV.U32 R12, RZ, RZ, 0x1 ;  /* 0x00000001ff0c7424 */ /* 0x000fe200078e00ff */
[----:B------:R-:W-:-:S13]  /*1fd50*/  IADD3 R2, P0, R14, R0, RZ ;  /* 0x000000000e027210 */ /* 0x000fda0007f1e0ff */
[----:B------:R-:W-:Y:S05]  /*1fd60*/  WARPSYNC.COLLECTIVE R15, `(.L_x_11153) ;  /* 0x000000000f087348 */ /* 0x000fea0003c00000 */
[----:B------:R0:W1:Y:S02]  /*1fd70*/  SHFL.IDX P6, R14, R13, R12, R11 ;  /* 0x0000000c0d0e7389 */ /* 0x00006400000c000b */
[----:B01----:R-:W-:Y:S01]  /*1fd80*/  ENDCOLLECTIVE ;  /* 0x000000000000791b */ /* 0x003fe20003800000 */
.L_x_11153:
        /* <DEDUP_REMOVED lines=10> */
.L_x_11154:
[----:B------:R-:W-:Y:S02]  /*1fe30*/  IMAD.MOV.U32 R13, RZ, RZ, R21 ;  /* 0x000000ffff0d7224 */ /* 0x000fe400078e0015 */
[----:B------:R-:W-:Y:S02]  /*1fe40*/  IMAD.MOV.U32 R12, RZ, RZ, 0x2 ;  /* 0x00000002ff0c7424 */ /* 0x000fe400078e00ff */
[----:B------:R-:W-:-:S07]  /*1fe50*/  IMAD.MOV.U32 R6, RZ, RZ, R14 ;  /* 0x000000ffff067224 */ /* 0x000fce00078e000e */
[----:B------:R-:W-:Y:S05]  /*1fe60*/  WARPSYNC.COLLECTIVE R15, `(.L_x_11155) ;  /* 0x000000000f087348 */ /* 0x000fea0003c00000 */
[----:B------:R0:W1:Y:S02]  /*1fe70*/  SHFL.IDX P6, R14, R13, R12, R11 ;  /* 0x0000000c0d0e7389 */ /* 0x00006400000c000b */
[----:B01----:R-:W-:Y:S01]  /*1fe80*/  ENDCOLLECTIVE ;  /* 0x000000000000791b */ /* 0x003fe20003800000 */
.L_x_11155:
        /* <DEDUP_REMOVED lines=11> */
.L_x_11156:
[----:B------:R-:W-:Y:S02]  /*1ff40*/  IMAD.MOV.U32 R13, RZ, RZ, R21 ;  /* 0x000000ffff0d7224 */ /* 0x000fe400078e0015 */
[----:B------:R-:W-:Y:S01]  /*1ff50*/  IMAD.MOV.U32 R12, RZ, RZ, 0x3 ;  /* 0x00000003ff0c7424 */ /* 0x000fe200078e00ff */
[----:B------:R-:W-:-:S13]  /*1ff60*/  IADD3 R2, P0, R14, R0, RZ ;  /* 0x000000000e027210 */ /* 0x000fda0007f1e0ff */
[----:B------:R-:W-:Y:S05]  /*1ff70*/  WARPSYNC.COLLECTIVE R15, `(.L_x_11157) ;  /* 0x000000000f087348 */ /* 0x000fea0003c00000 */
[----:B------:R0:W1:Y:S02]  /*1ff80*/  SHFL.IDX P6, R14, R13, R12, R11 ;  /* 0x0000000c0d0e7389 */ /* 0x00006400000c000b */
[----:B01----:R-:W-:Y:S01]  /*1ff90*/  ENDCOLLECTIVE ;  /* 0x000000000000791b */ /* 0x003fe20003800000 */
.L_x_11157:
        /* <DEDUP_REMOVED lines=10> */
.L_x_11158:
[----:B------:R-:W-:Y:S02]  /*20040*/  IMAD.MOV.U32 R13, RZ, RZ, R21 ;  /* 0x000000ffff0d7224 */ /* 0x000fe400078e0015 */
[----:B------:R-:W-:Y:S01]  /*20050*/  IMAD.MOV.U32 R12, RZ, RZ, 0x4 ;  /* 0x00000004ff0c7424 */ /* 0x000fe200078e00ff */
[----:B------:R-:W-:-:S13]  /*20060*/  IADD3 R2, P0, R14, R0, RZ ;  /* 0x000000000e027210 */ /* 0x000fda0007f1e0ff */
[----:B------:R-:W-:Y:S05]  /*20070*/  WARPSYNC.COLLECTIVE R15, `(.L_x_11159) ;  /* 0x000000000f087348 */ /* 0x000fea0003c00000 */
[----:B------:R0:W1:Y:S02]  /*20080*/  SHFL.IDX P6, R14, R13, R12, R11 ;  /* 0x0000000c0d0e7389 */ /* 0x00006400000c000b */
[----:B01----:R-:W-:Y:S01]  /*20090*/  ENDCOLLECTIVE ;  /* 0x000000000000791b */ /* 0x003fe20003800000 */
.L_x_11159:
        /* <DEDUP_REMOVED lines=10> */
.L_x_11160:
[----:B------:R-:W-:Y:S02]  /*20140*/  IMAD.MOV.U32 R13, RZ, RZ, R21 ;  /* 0x000000ffff0d7224 */ /* 0x000fe400078e0015 */
[----:B------:R-:W-:Y:S01]  /*20150*/  IMAD.MOV.U32 R12, RZ, RZ, 0x5 ;  /* 0x00000005ff0c7424 */ /* 0x000fe200078e00ff */
[----:B------:R-:W-:-:S13]  /*20160*/  IADD3 R2, P0, R14, R0, RZ ;  /* 0x000000000e027210 */ /* 0x000fda0007f1e0ff */
[----:B------:R-:W-:Y:S05]  /*20170*/  WARPSYNC.COLLECTIVE R15, `(.L_x_11161) ;  /* 0x000000000f087348 */ /* 0x000fea0003c00000 */
[----:B------:R0:W1:Y:S02]  /*20180*/  SHFL.IDX P6, R14, R13, R12, R11 ;  /* 0x0000000c0d0e7389 */ /* 0x00006400000c000b */
[----:B01----:R-:W-:Y:S01]  /*20190*/  ENDCOLLECTIVE ;  /* 0x000000000000791b */ /* 0x003fe20003800000 */
.L_x_11161:
        /* <DEDUP_REMOVED lines=10> */
.L_x_11162:
[----:B------:R-:W-:Y:S05]  /*20240*/  BRA `(.L_x_11163) ;  /* 0xffffffcc00b87947 */ /* 0x000fea000383ffff */
.L_x_11074:
[----:B--2---:R2:W3:Y:S02]  /*20250*/  SYNCS.PHASECHK.TRANS64.TRYWAIT P0, [R10+URZ+0x22860], R24 ;  /* 0x022860180a0075a7 */ /* 0x0044e4000800017f */
[----:B---3--:R-:W-:Y:S05]  /*20260*/  @!P0 NANOSLEEP.SYNCS 0x989680 ;  /* 0x009896800000895d */ /* 0x008fea0003900000 */
[----:B------:R-:W3:Y:S02]  /*20270*/  @!P0 SYNCS.PHASECHK.TRANS64 P0, [R10+URZ+0x22860], R24 ;  /* 0x022860180a0085a7 */ /* 0x000ee4000800007f */
[----:B---3--:R-:W-:Y:S05]  /*20280*/  @!P0 BRA `(.L_x_11074) ;  /* 0xfffffffc00f08947 */ /* 0x008fea000383ffff */
[----:B------:R-:W-:Y:S05]  /*20290*/  BRA `(.L_x_11164) ;  /* 0xffffffd000087947 */ /* 0x000fea000383ffff */
.L_x_11075:
        /* <DEDUP_REMOVED lines=8> */
.L_x_11166:
[----:B------:R-:W-:Y:S05]  /*20320*/  BSYNC B1 ;  /* 0x0000000000017941 */ /* 0x000fea0003800000 */
.L_x_11165:
        /* <DEDUP_REMOVED lines=9> */
.L_x_11167:
[----:B------:R-:W-:Y:S02]  /*203c0*/  IMAD.MOV.U32 R13, RZ, RZ, R23 ;  /* 0x000000ffff0d7224 */ /* 0x000fe400078e0017 */
[----:B------:R-:W-:Y:S01]  /*203d0*/  IMAD.MOV.U32 R12, RZ, RZ, 0x1 ;  /* 0x00000001ff0c7424 */ /* 0x000fe200078e00ff */
[----:B------:R-:W-:-:S13]  /*203e0*/  IADD3 R2, P0, R14, R0, RZ ;  /* 0x000000000e027210 */ /* 0x000fda0007f1e0ff */
[----:B------:R-:W-:Y:S05]  /*203f0*/  WARPSYNC.COLLECTIVE R15, `(.L_x_11168) ;  /* 0x000000000f087348 */ /* 0x000fea0003c00000 */
[----:B------:R0:W1:Y:S02]  /*20400*/  SHFL.IDX P6, R14, R13, R12, R11 ;  /* 0x0000000c0d0e7389 */ /* 0x00006400000c000b */
[----:B01----:R-:W-:Y:S01]  /*20410*/  ENDCOLLECTIVE ;  /* 0x000000000000791b */ /* 0x003fe20003800000 */
.L_x_11168:
        /* <DEDUP_REMOVED lines=13> */
.L_x_11169:
[----:B------:R-:W-:Y:S02]  /*204f0*/  IMAD.MOV.U32 R13, RZ, RZ, R23 ;  /* 0x000000ffff0d7224 */ /* 0x000fe400078e0017 */
[----:B------:R-:W-:Y:S01]  /*20500*/  IMAD.MOV.U32 R12, RZ, RZ, 0x2 ;  /* 0x00000002ff0c7424 */ /* 0x000fe200078e00ff */
[----:B------:R-:W-:-:S13]  /*20510*/  IADD3 R2, P0, R14, R0, RZ ;  /* 0x000000000e027210 */ /* 0x000fda0007f1e0ff */
[----:B------:R-:W-:Y:S05]  /*20520*/  WARPSYNC.COLLECTIVE R15, `(.L_x_11170) ;  /* 0x000000000f087348 */ /* 0x000fea0003c00000 */
[----:B------:R0:W1:Y:S02]  /*20530*/  SHFL.IDX P6, R14, R13, R12, R11 ;  /* 0x0000000c0d0e7389 */ /* 0x00006400000c000b */
[----:B01----:R-:W-:Y:S01]  /*20540*/  ENDCOLLECTIVE ;  /* 0x000000000000791b */ /* 0x003fe20003800000 */
.L_x_11170:
        /* <DEDUP_REMOVED lines=13> */
.L_x_11171:
[----:B------:R-:W-:Y:S02]  /*20620*/  IMAD.MOV.U32 R13, RZ, RZ, R23 ;  /* 0x000000ffff0d7224 */ /* 0x000fe400078e0017 */
[----:B------:R-:W-:Y:S01]  /*20630*/  IMAD.MOV.U32 R12, RZ, RZ, 0x3 ;  /* 0x00000003ff0c7424 */ /* 0x000fe200078e00ff */
[----:B------:R-:W-:-:S13]  /*20640*/  IADD3 R2, P0, R14, R0, RZ ;  /* 0x000000000e027210 */ /* 0x000fda0007f1e0ff */
[----:B------:R-:W-:Y:S05]  /*20650*/  WARPSYNC.COLLECTIVE R15, `(.L_x_11172) ;  /* 0x000000000f087348 */ /* 0x000fea0003c00000 */
[----:B------:R0:W1:Y:S02]  /*20660*/  SHFL.IDX P6, R14, R13, R12, R11 ;  /* 0x0000000c0d0e7389 */ /* 0x00006400000c000b */
[----:B01----:R-:W-:Y:S01]  /*20670*/  ENDCOLLECTIVE ;  /* 0x000000000000791b */ /* 0x003fe20003800000 */
.L_x_11172:
        /* <DEDUP_REMOVED lines=13> */
.L_x_11173:
[----:B------:R-:W-:Y:S02]  /*20750*/  IMAD.MOV.U32 R13, RZ, RZ, R23 ;  /* 0x000000ffff0d7224 */ /* 0x000fe400078e0017 */
[----:B------:R-:W-:Y:S01]  /*20760*/  IMAD.MOV.U32 R12, RZ, RZ, 0x4 ;  /* 0x00000004ff0c7424 */ /* 0x000fe200078e00ff */
[----:B------:R-:W-:-:S13]  /*20770*/  IADD3 R2, P0, R14, R0, RZ ;  /* 0x000000000e027210 */ /* 0x000fda0007f1e0ff */
[----:B------:R-:W-:Y:S05]  /*20780*/  WARPSYNC.COLLECTIVE R15, `(.L_x_11174) ;  /* 0x000000000f087348 */ /* 0x000fea0003c00000 */
[----:B------:R0:W1:Y:S02]  /*20790*/  SHFL.IDX P6, R14, R13, R12, R11 ;  /* 0x0000000c0d0e7389 */ /* 0x00006400000c000b */
[----:B01----:R-:W-:Y:S01]  /*207a0*/  ENDCOLLECTIVE ;  /* 0x000000000000791b */ /* 0x003fe20003800000 */
.L_x_11174:
        /* <DEDUP_REMOVED lines=13> */
.L_x_11175:
[----:B------:R-:W-:Y:S02]  /*20880*/  IMAD.MOV.U32 R13, RZ, RZ, R23 ;  /* 0x000000ffff0d7224 */ /* 0x000fe400078e0017 */
[----:B------:R-:W-:Y:S01]  /*20890*/  IMAD.MOV.U32 R12, RZ, RZ, 0x5 ;  /* 0x00000005ff0c7424 */ /* 0x000fe200078e00ff */
[----:B------:R-:W-:-:S13]  /*208a0*/  IADD3 R2, P0, R14, R0, RZ ;  /* 0x000000000e027210 */ /* 0x000fda0007f1e0ff */
[----:B------:R-:W-:Y:S05]  /*208b0*/  WARPSYNC.COLLECTIVE R15, `(.L_x_11176) ;  /* 0x000000000f087348 */ /* 0x000fea0003c00000 */
[----:B------:R0:W1:Y:S02]  /*208c0*/  SHFL.IDX P6, R14, R13, R12, R11 ;  /* 0x0000000c0d0e7389 */ /* 0x00006400000c000b */
[----:B01----:R-:W-:Y:S01]  /*208d0*/  ENDCOLLECTIVE ;  /* 0x000000000000791b */ /* 0x003fe20003800000 */
.L_x_11176:
        /* <DEDUP_REMOVED lines=13> */
.L_x_11177:
[----:B------:R-:W-:Y:S05]  /*209b0*/  BRA `(.L_x_11178) ;  /* 0xffffffcc00547947 */ /* 0x000fea000383ffff */
.L_x_11083:
[----:B------:R-:W-:Y:S01]  /*209c0*/  BSSY B0, `(.L_x_11179) ;  /* 0x0000008000007945 */ /* 0x000fe20003800000 */
[----:B------:R-:W-:Y:S02]  /*209d0*/  IMAD.MOV.U32 R13, RZ, RZ, R31 ;  /* 0x000000ffff0d7224 */ /* 0x000fe400078e001f */
[----:B------:R-:W-:Y:S02]  /*209e0*/  IMAD.MOV.U32 R12, RZ, RZ, RZ ;  /* 0x000000ffff0c7224 */ /* 0x000fe400078e00ff */
[----:B------:R-:W-:Y:S02]  /*209f0*/  IMAD.MOV.U32 R11, RZ, RZ, 0x1f ;  /* 0x0000001fff0b7424 */ /* 0x000fe400078e00ff */
[----:B------:R-:W-:-:S07]  /*20a00*/  IMAD.MOV.U32 R15, RZ, RZ, -0x1 ;  /* 0xffffffffff0f7424 */ /* 0x000fce00078e00ff */
[----:B01---5:R-:W-:Y:S05]  /*20a10*/  WARPSYNC.COLLECTIVE R15, `(.L_x_11180) ;  /* 0x000000000f087348 */ /* 0x023fea0003c00000 */
[----:B------:R2:W3:Y:S02]  /*20a20*/  SHFL.IDX P6, R14, R13, R12, R11 ;  /* 0x0000000c0d0e7389 */ /* 0x0004e400000c000b */
[----:B0123-5:R-:W-:Y:S01]  /*20a30*/  ENDCOLLECTIVE ;  /* 0x000000000000791b */ /* 0x02ffe20003800000 */
.L_x_11180:
[----:B------:R-:W-:Y:S05]  /*20a40*/  BSYNC B0 ;  /* 0x0000000000007941 */ /* 0x000fea0003800000 */
.L_x_11179:
[----:B------:R-:W-:Y:S05]  /*20a50*/  BRA `(.L_x_11181) ;  /* 0xffffffd000287947 */ /* 0x000fea000383ffff */
.L_x_11086:
[----:B---3--:R3:W4:Y:S02]  /*20a60*/  SYNCS.PHASECHK.TRANS64.TRYWAIT P0, [R5+URZ+0x22820], R0 ;  /* 0x02282000050075a7 */ /* 0x008724000800017f */
[----:B----4-:R-:W-:Y:S05]  /*20a70*/  @!P0 NANOSLEEP.SYNCS 0x989680 ;  /* 0x009896800000895d */ /* 0x010fea0003900000 */
[----:B------:R-:W4:Y:S02]  /*20a80*/  @!P0 SYNCS.PHASECHK.TRANS64 P0, [R5+URZ+0x22820], R0 ;  /* 0x02282000050085a7 */ /* 0x000f24000800007f */
[----:B----4-:R-:W-:Y:S05]  /*20a90*/  @!P0 BRA `(.L_x_11086) ;  /* 0xfffffffc00f08947 */ /* 0x010fea000383ffff */
[----:B------:R-:W-:Y:S05]  /*20aa0*/  BRA `(.L_x_11182) ;  /* 0xffffffd000707947 */ /* 0x000fea000383ffff */
.L_x_11087:
        /* <DEDUP_REMOVED lines=11> */
.L_x_11184:
[----:B------:R-:W-:Y:S05]  /*20b60*/  BSYNC B0 ;  /* 0x0000000000007941 */ /* 0x000fea0003800000 */
.L_x_11183:
[----:B------:R-:W-:Y:S05]  /*20b70*/  BRA `(.L_x_11185) ;  /* 0xffffffd000587947 */ /* 0x000fea000383ffff */
.L_x_11090:
[----:B------:R-:W-:Y:S01]  /*20b80*/  BSSY B1, `(.L_x_11186) ;  /* 0x0000006000017945 */ /* 0x000fe20003800000 */
[----:B------:R-:W-:-:S07]  /*20b90*/  IMAD.MOV.U32 R15, RZ, RZ, -0x1 ;  /* 0xffffffffff0f7424 */ /* 0x000fce00078e00ff */
[----:B0123-5:R-:W-:Y:S05]  /*20ba0*/  WARPSYNC.COLLECTIVE R15, `(.L_x_11187) ;  /* 0x000000000f0c7348 */ /* 0x02ffea0003c00000 */
[----:B------:R-:W-:Y:S02]  /*20bb0*/  ELECT P6, UR62, PT ;  /* 0x00000000003e782f */ /* 0x000fe400038c0000 */
[----:B------:R-:W-:Y:S01]  /*20bc0*/  MOV R14, UR62 ;  /* 0x0000003e000e7c02 */ /* 0x000fe20008000f00 */
[----:B0123-5:R-:W-:Y:S10]  /*20bd0*/  ENDCOLLECTIVE ;  /* 0x000000000000791b */ /* 0x02fff40003800000 */
.L_x_11187:
[----:B------:R-:W-:Y:S05]  /*20be0*/  BSYNC B1 ;  /* 0x0000000000017941 */ /* 0x000fea0003800000 */
.L_x_11186:
[----:B------:R-:W-:Y:S05]  /*20bf0*/  BRA `(.L_x_11188) ;  /* 0xffffffd000507947 */ /* 0x000fea000383ffff */
.L_x_11092:
[----:B---3--:R3:W4:Y:S02]  /*20c00*/  SYNCS.PHASECHK.TRANS64.TRYWAIT P1, [R3+URZ+0x22840], R2 ;  /* 0x02284002030075a7 */ /* 0x008724000802017f */
[----:B----4-:R-:W-:Y:S05]  /*20c10*/  @!P1 NANOSLEEP.SYNCS 0x989680 ;  /* 0x009896800000995d */ /* 0x010fea0003900000 */
[----:B------:R-:W4:Y:S02]  /*20c20*/  @!P1 SYNCS.PHASECHK.TRANS64 P1, [R3+URZ+0x22840], R2 ;  /* 0x02284002030095a7 */ /* 0x000f24000802007f */
[----:B----4-:R-:W-:Y:S05]  /*20c30*/  @!P1 BRA `(.L_x_11092) ;  /* 0xfffffffc00f09947 */ /* 0x010fea000383ffff */
[----:B------:R-:W-:Y:S05]  /*20c40*/  BRA `(.L_x_11189) ;  /* 0xffffffd000707947 */ /* 0x000fea000383ffff */
.L_x_11094:
[----:B----4-:R4:W0:Y:S02]  /*20c50*/  SYNCS.PHASECHK.TRANS64.TRYWAIT P1, [R5+URZ+0x22840], R0 ;  /* 0x02284000050075a7 */ /* 0x010824000802017f */
[----:B0-----:R-:W-:Y:S05]  /*20c60*/  @!P1 NANOSLEEP.SYNCS 0x989680 ;  /* 0x009896800000995d */ /* 0x001fea0003900000 */
[----:B------:R-:W0:Y:S02]  /*20c70*/  @!P1 SYNCS.PHASECHK.TRANS64 P1, [R5+URZ+0x22840], R0 ;  /* 0x02284000050095a7 */ /* 0x000e24000802007f */
[----:B0-----:R-:W-:Y:S05]  /*20c80*/  @!P1 BRA `(.L_x_11094) ;  /* 0xfffffffc00f09947 */ /* 0x001fea000383ffff */
[----:B------:R-:W-:Y:S05]  /*20c90*/  BRA `(.L_x_11190) ;  /* 0xffffffd0007c7947 */ /* 0x000fea000383ffff */
.L_x_11096:
[----:B------:R0:W0:Y:S02]  /*20ca0*/  SYNCS.PHASECHK.TRANS64.TRYWAIT P1, [R3+URZ+0x22860], R2 ;  /* 0x02286002030075a7 */ /* 0x000024000802017f */
[----:B0-----:R-:W-:Y:S05]  /*20cb0*/  @!P1 NANOSLEEP.SYNCS 0x989680 ;  /* 0x009896800000995d */ /* 0x001fea0003900000 */
[----:B------:R-:W0:Y:S02]  /*20cc0*/  @!P1 SYNCS.PHASECHK.TRANS64 P1, [R3+URZ+0x22860], R2 ;  /* 0x02286002030095a7 */ /* 0x000e24000802007f */
[----:B0-----:R-:W-:Y:S05]  /*20cd0*/  @!P1 BRA `(.L_x_11096) ;  /* 0xfffffffc00f09947 */ /* 0x001fea000383ffff */
[----:B------:R-:W-:Y:S05]  /*20ce0*/  BRA `(.L_x_11191) ;  /* 0xffffffd000787947 */ /* 0x000fea000383ffff */
        .type           $_ZN7cutlass13device_kernelIN5flash11enable_sm90INS1_16FlashAttnFwdSm90INS1_25CollectiveMainloopFwdSm90ILi2EN4cute5tupleIJNS5_1CILi1EEES8_S8_EEENS6_IJNS7_ILi128EEENS7_ILi96EEENS7_ILi64EEEEEELi256ENS_6half_tEfNS_4arch4Sm90ELb0ELb1ELb1ELb0ELb1ELb0ELb0ELb1ELb0ELb1ELb0ELb0EEENS1_21CollectiveEpilogueFwdINS6_IJSA_NS7_ILi256EEESB_EEES9_SE_SG_Li256ELb0ELb1ELb0ELb0EEENS1_30DynamicPersistentTileSchedulerILi256ELi128ELb0ELb1ELb1EEEEEEEEEvNT_6ParamsE$_ZZN5flash25CollectiveMainloopFwdSm90ILi2EN4cute5tupleIJNS1_1CILi1EEES4_S4_EEENS2_IJNS3_ILi128EEENS3_ILi96EEENS3_ILi64EEEEEELi256EN7cutlass6half_tEfNSA_4arch4Sm90ELb0ELb1ELb1ELb0ELb1ELb0ELb0ELb1ELb0ELb1ELb0ELb0EE3mmaINS_16FlashAttnFwdSm90ISE_NS_21CollectiveEpilogueFwdINS2_IJS6_NS3_ILi256EEES7_EEES5_SB_SD_Li256ELb0ELb1ELb0ELb0EEENS_30DynamicPersistentTileSchedulerILi256ELi128ELb0ELb1ELb1EEEE13SharedStorageENS1_6TensorINS1_11ArrayEngineIfLm128EEENS1_6LayoutINS2_IJNS2_IJNS3_ILi2EEEST_NS3_ILi32EEEEEES4_S4_EEENS2_IJNS2_IJS4_ST_NS3_ILi4EEEEEENS3_ILi0EEESZ_EEEEEEENS_7SoftmaxILi2ELi0EEEEEbRKNSE_6ParamsENSA_13PipelineAsyncILi2EEES19_RNSA_13PipelineStateILj2EEERT0_RT1_iRiRKNS_16SeqlenInfoQKNewKILb0ELb0EEENS2_IJiiiiEEERT_ENKUliT_T0_T1_E_clIZSF_ISO_S12_S14_EbS17_S19_S19_S1C_S1E_S1G_iS1H_S1L_S1M_S1O_EUlRS1P_iE1_NS3_ILb0EEENS3_ILb1EEEEEDaiS1P_S1Q_S1R_,@function
        .size           $_ZN7cutlass13device_kernelIN5flash11enable_sm90INS1_16FlashAttnFwdSm90INS1_25CollectiveMainloopFwdSm90ILi2EN4cute5tupleIJNS5_1CILi1EEES8_S8_EEENS6_IJNS7_ILi128EEENS7_ILi96EEENS7_ILi64EEEEEELi256ENS_6half_tEfNS_4arch4Sm90ELb0ELb1ELb1ELb0ELb1ELb0ELb0ELb1ELb0ELb1ELb0ELb0EEENS1_21CollectiveEpilogueFwdINS6_IJSA_NS7_ILi256EEESB_EEES9_SE_SG_Li256ELb0ELb1ELb0ELb0EEENS1_30DynamicPersistentTileSchedulerILi256ELi128ELb0ELb1ELb1EEEEEEEEEvNT_6ParamsE$_ZZN5flash25CollectiveMainloopFwdSm90ILi2EN4cute5tupleIJNS1_1CILi1EEES4_S4_EEENS2_IJNS3_ILi128EEENS3_ILi96EEENS3_ILi64EEEEEELi256EN7cutlass6half_tEfNSA_4arch4Sm90ELb0ELb1ELb1ELb0ELb1ELb0ELb0ELb1ELb0ELb1ELb0ELb0EE3mmaINS_16FlashAttnFwdSm90ISE_NS_21CollectiveEpilogueFwdINS2_IJS6_NS3_ILi256EEES7_EEES5_SB_SD_Li256ELb0ELb1ELb0ELb0EEENS_30DynamicPersistentTileSchedulerILi256ELi128ELb0ELb1ELb1EEEE13SharedStorageENS1_6TensorINS1_11ArrayEngineIfLm128EEENS1_6LayoutINS2_IJNS2_IJNS3_ILi2EEEST_NS3_ILi32EEEEEES4_S4_EEENS2_IJNS2_IJS4_ST_NS3_ILi4EEEEEENS3_ILi0EEESZ_EEEEEEENS_7SoftmaxILi2ELi0EEEEEbRKNSE_6ParamsENSA_13PipelineAsyncILi2EEES19_RNSA_13PipelineStateILj2EEERT0_RT1_iRiRKNS_16SeqlenInfoQKNewKILb0ELb0EEENS2_IJiiiiEEERT_ENKUliT_T0_T1_E_clIZSF_ISO_S12_S14_EbS17_S19_S19_S1C_S1E_S1G_iS1H_S1L_S1M_S1O_EUlRS1P_iE1_NS3_ILb0EEENS3_ILb1EEEEEDaiS1P_S1Q_S1R_,(.L_x_15668 - $_ZN7cutlass13device_kernelIN5flash11enable_sm90INS1_16FlashAttnFwdSm90INS1_25CollectiveMainloopFwdSm90ILi2EN4cute5tupleIJNS5_1CILi1EEES8_S8_EEENS6_IJNS7_ILi128EEENS7_ILi96EEENS7_ILi64EEEEEELi256ENS_6half_tEfNS_4arch4Sm90ELb0ELb1ELb1ELb0ELb1ELb0ELb0ELb1ELb0ELb1ELb0ELb0EEENS1_21CollectiveEpilogueFwdINS6_IJSA_NS7_ILi256EEESB_EEES9_SE_SG_Li256ELb0ELb1ELb0ELb0EEENS1_30DynamicPersistentTileSchedulerILi256ELi128ELb0ELb1ELb1EEEEEEEEEvNT_6ParamsE$_ZZN5flash25CollectiveMainloopFwdSm90ILi2EN4cute5tupleIJNS1_1CILi1EEES4_S4_EEENS2_IJNS3_ILi128EEENS3_ILi96EEENS3_ILi64EEEEEELi256EN7cutlass6half_tEfNSA_4arch4Sm90ELb0ELb1ELb1ELb0ELb1ELb0ELb0ELb1ELb0ELb1ELb0ELb0EE3mmaINS_16FlashAttnFwdSm90ISE_NS_21CollectiveEpilogueFwdINS2_IJS6_NS3_ILi256EEES7_EEES5_SB_SD_Li256ELb0ELb1ELb0ELb0EEENS_30DynamicPersistentTileSchedulerILi256ELi128ELb0ELb1ELb1EEEE13SharedStorageENS1_6TensorINS1_11ArrayEngineIfLm128EEENS1_6LayoutINS2_IJNS2_IJNS3_ILi2EEEST_NS3_ILi32EEEEEES4_S4_EEENS2_IJNS2_IJS4_ST_NS3_ILi4EEEEEENS3_ILi0EEESZ_EEEEEEENS_7SoftmaxILi2ELi0EEEEEbRKNSE_6ParamsENSA_13PipelineAsyncILi2EEES19_RNSA_13PipelineStateILj2EEERT0_RT1_iRiRKNS_16SeqlenInfoQKNewKILb0ELb0EEENS2_IJiiiiEEERT_ENKUliT_T0_T1_E_clIZSF_ISO_S12_S14_EbS17_S19_S19_S1C_S1E_S1G_iS1H_S1L_S1M_S1O_EUlRS1P_iE1_NS3_ILb0EEENS3_ILb1EEEEEDaiS1P_S1Q_S1R_)
$_ZN7cutlass13device_kernelIN5flash11enable_sm90INS1_16FlashAttnFwdSm90INS1_25CollectiveMainloopFwdSm90ILi2EN4cute5tupleIJNS5_1CILi1EEES8_S8_EEENS6_IJNS7_ILi128EEENS7_ILi96EEENS7_ILi64EEEEEELi256ENS_6half_tEfNS_4arch4Sm90ELb0ELb1ELb1ELb0ELb1ELb0ELb0ELb1ELb0ELb1ELb0ELb0EEENS1_21CollectiveEpilogueFwdINS6_IJSA_NS7_ILi256EEESB_EEES9_SE_SG_Li256ELb0ELb1ELb0ELb0EEENS1_30DynamicPersistentTileSchedulerILi256ELi128ELb0ELb1ELb1EEEEEEEEEvNT_6ParamsE$_ZZN5flash25CollectiveMainloopFwdSm90ILi2EN4cute5tupleIJNS1_1CILi1EEES4_S4_EEENS2_IJNS3_ILi128EEENS3_ILi96EEENS3_ILi64EEEEEELi256EN7cutlass6half_tEfNSA_4arch4Sm90ELb0ELb1ELb1ELb0ELb1ELb0ELb0ELb1ELb0ELb1ELb0ELb0EE3mmaINS_16FlashAttnFwdSm90ISE_NS_21CollectiveEpilogueFwdINS2_IJS6_NS3_ILi256EEES7_EEES5_SB_SD_Li256ELb0ELb1ELb0ELb0EEENS_30DynamicPersistentTileSchedulerILi256ELi128ELb0ELb1ELb1EEEE13SharedStorageENS1_6TensorINS1_11ArrayEngineIfLm128EEENS1_6LayoutINS2_IJNS2_IJNS3_ILi2EEEST_NS3_ILi32EEEEEES4_S4_EEENS2_IJNS2_IJS4_ST_NS3_ILi4EEEEEENS3_ILi0EEESZ_EEEEEEENS_7SoftmaxILi2ELi0EEEEEbRKNSE_6ParamsENSA_13PipelineAsyncILi2EEES19_RNSA_13PipelineStateILj2EEERT0_RT1_iRiRKNS_16SeqlenInfoQKNewKILb0ELb0EEENS2_IJiiiiEEERT_ENKUliT_T0_T1_E_clIZSF_ISO_S12_S14_EbS17_S19_S19_S1C_S1E_S1G_iS1H_S1L_S1M_S1O_EUlRS1P_iE1_NS3_ILb0EEENS3_ILb1EEEEEDaiS1P_S1Q_S1R_:
        /* <DEDUP_REMOVED lines=9> */
[----:B------:R-:W-:Y:S01]  /*20d80*/  R2UR UR5, R5 ;  /* 0x00000000050572ca */ /* 0x000fe200000e0000 */
[----:B--2---:R-:W-:-:S12]  /*20d90*/  VIADD R13, R6, 0x1 ;  /* 0x00000001060d7836 */ /* 0x004fd80000000000 */
[----:B------:R-:W2:Y:S01]  /*20da0*/  LD.E R6, desc[UR4][R2.64+0x8] ;  /* 0x0000080402067980 */ /* 0x000ea2000c101900 */
[----:B------:R-:W-:-:S13]  /*20db0*/  ISETP.NE.AND P0, PT, R13, 0x2, PT ;  /* 0x000000020d00780c */ /* 0x000fda0003f05270 */
[----:B------:R-:W-:Y:S02]  /*20dc0*/  @!P0 R2UR UR6, R4 ;  /* 0x00000000040682ca */ /* 0x000fe400000e0000 */
[----:B------:R-:W-:-:S13]  /*20dd0*/  @!P0 R2UR UR7, R5 ;  /* 0x00000000050782ca */ /* 0x000fda00000e0000 */
[----:B------:R-:W3:Y:S01]  /*20de0*/  @!P0 LD.E R7, desc[UR6][R2.64+0x4] ;  /* 0x0000040602078980 */ /* 0x000ee2000c101900 */
        /* <DEDUP_REMOVED lines=8> */
[----:B------:R0:W-:Y:S08]  /*20e70*/  ST.E desc[UR4][R2.64], R13 ;  /* 0x0000000d02007985 */ /* 0x0001f0000c101904 */
[----:B------:R1:W-:Y:S01]  /*20e80*/  @!P0 ST.E desc[UR8][R2.64], RZ ;  /* 0x000000ff02008985 */ /* 0x0003e2000c101908 */
[----:B--2---:R-:W-:-:S05]  /*20e90*/  VIADD R15, R6, 0x1 ;  /* 0x00000001060f7836 */ /* 0x004fca0000000000 */
[----:B------:R1:W-:Y:S01]  /*20ea0*/  ST.E desc[UR6][R2.64+0x8], R15 ;  /* 0x0000080f02007985 */ /* 0x0003e2000c101906 */
[----:B---3--:R-:W-:-:S05]  /*20eb0*/  @!P0 LOP3.LUT R21, R7, 0x1, RZ, 0x3c, !PT ;  /* 0x0000000107158812 */ /* 0x008fca00078e3cff */
        /* <DEDUP_REMOVED lines=12> */
[----:B0-----:R1:W5:Y:S01]  /*20f80*/  LD.E R13, desc[UR6][R6.64+0x4] ;  /* 0x00000406060d7980 */ /* 0x001362000c101900 */
[----:B--2---:R-:W-:-:S04]  /*20f90*/  LOP3.LUT R24, R24, 0x1, RZ, 0xfc, !PT ;  /* 0x0000000118187812 */ /* 0x004fc800078efcff */
[----:B------:R-:W-:-:S13]  /*20fa0*/  ISETP.NE.AND P0, PT, R24, 0x3, PT ;  /* 0x000000031800780c */ /* 0x000fda0003f05270 */
[----:B-1----:R-:W-:Y:S05]  /*20fb0*/  @!P0 BRA `(.L_x_11193) ;  /* 0x0000000000048947 */ /* 0x002fea0003800000 */
[----:B------:R-:W-:Y:S01]  /*20fc0*/  BPT.TRAP 0x1 ;  /* 0x000000040000795c */ /* 0x000fe20000300000 */
.L_x_11193:
[----:B------:R-:W-:Y:S05]  /*20fd0*/  BSYNC B2 ;  /* 0x0000000000027941 */ /* 0x000fea0003800000 */
.L_x_11192:
        /* <DEDUP_REMOVED lines=17> */
.L_x_11195:
[----:B------:R-:W-:Y:S05]  /*210f0*/  BSYNC B2 ;  /* 0x0000000000027941 */ /* 0x000fea0003800000 */
.L_x_11194:
        /* <DEDUP_REMOVED lines=10> */
.L_x_11197:
[----:B------:R-:W-:Y:S05]  /*211a0*/  BSYNC B2 ;  /* 0x0000000000027941 */ /* 0x000fea0003800000 */
.L_x_11196:
        /* <DEDUP_REMOVED lines=18> */
[----:B------:R-:W-:Y:S01]  /*212d0*/  WARPGROUP.ARRIVE ;  /* 0x00000000000079c5 */ /* 0x000fe20000000000 */
[----:B------:R-:W-:Y:S01]  /*212e0*/  IMAD.MOV.U32 R9, RZ, RZ, R73 ;  /* 0x000000ffff097224 */ /* 0x000fe200078e0049 */
[----:B------:R-:W-:Y:S01]  /*212f0*/  R2UR UR8, R4 ;  /* 0x00000000040872ca */ /* 0x000fe200000e0000 */
[----:B------:R-:W-:Y:S01]  /*21300*/  IMAD.MOV.U32 R13, RZ, RZ, 0x1 ;  /* 0x00000001ff0d7424 */ /* 0x000fe200078e00ff */
[----:B------:R-:W-:-:S02]  /*21310*/  R2UR UR6, R8 ;  /* 0x00000000080672ca */ /* 0x000fc400000e0000 */
[----:B------:R-:W-:Y:S02]  /*21320*/  R2UR UR7, R9 ;  /* 0x00000000090772ca */ /* 0x000fe400000e0000 */
[C---:B------:R-:W-:Y:S02]  /*21330*/  R2UR UR9, R5.reuse ;  /* 0x00000000050972ca */ /* 0x040fe400000e0000 */
[----:B------:R-:W-:Y:S02]  /*21340*/  R2UR UR10, R4 ;  /* 0x00000000040a72ca */ /* 0x000fe400000e0000 */
[----:B------:R-:W-:Y:S02]  /*21350*/  R2UR UR11, R5 ;  /* 0x00000000050b72ca */ /* 0x000fe400000e0000 */
[----:B---3--:R-:W-:Y:S02]  /*21360*/  R2UR UR4, R6 ;  /* 0x00000000060472ca */ /* 0x008fe400000e0000 */
[----:B------:R-:W-:-:S13]  /*21370*/  R2UR UR5, R7 ;  /* 0x00000000070572ca */ /* 0x000fda00000e0000 */
[----:B------:R-:W-:Y:S03]  /*21380*/  HGMMA.64x96x16.F32 R24, gdesc[UR4], RZ, !UPT, gsb0 ;  /* 0x01600000041879f0 */ /* 0x000fe6000c0008ff */
        /* <DEDUP_REMOVED lines=8> */
[C---:B------:R-:W-:Y:S02]  /*21410*/  R2UR UR9, R5.reuse ;  /* 0x00000000050972ca */ /* 0x040fe400000e0000 */
[----:B------:R-:W-:Y:S02]  /*21420*/  R2UR UR10, R4 ;  /* 0x00000000040a72ca */ /* 0x000fe400000e0000 */
[----:B------:R-:W-:Y:S01]  /*21430*/  R2UR UR11, R5 ;  /* 0x00000000050b72ca */ /* 0x000fe200000e0000 */
[----:B--2---:R-:W-:Y:S01]  /*21440*/  VIADD R6, R6, 0x2 ;  /* 0x0000000206067836 */ /* 0x004fe20000000000 */
[----:B------:R-:W-:-:S04]  /*21450*/  R2UR UR5, R7 ;  /* 0x00000000070572ca */ /* 0x000fc800000e0000 */
[----:B------:R-:W-:-:S13]  /*21460*/  R2UR UR4, R6 ;  /* 0x00000000060472ca */ /* 0x000fda00000e0000 */
[----:B------:R-:W-:Y:S03]  /*21470*/  HGMMA.64x96x16.F32 R24, gdesc[UR4], R24, gsb0 ;  /* 0x01600000041879f0 */ /* 0x000fe60008000818 */
        /* <DEDUP_REMOVED lines=31> */
[----:B------:R-:W2:Y:S01]  /*21670*/  LDL.64 R8, [R0+0x18] ;  /* 0x0000180000087983 */ /* 0x000ea20000100a00 */
[----:B------:R-:W1:Y:S01]  /*21680*/  S2R R6, SR_TID.X ;  /* 0x0000000000067919 */ /* 0x000e620000002100 */
[----:B------:R-:W-:-:S02]  /*21690*/  R2UR UR4, R4 ;  /* 0x00000000040472ca */ /* 0x000fc400000e0000 */
[----:B------:R-:W-:Y:S01]  /*216a0*/  R2UR UR5, R5 ;  /* 0x00000000050572ca */ /* 0x000fe200000e0000 */
[----:B------:R-:W3:Y:S01]  /*216b0*/  LDL.64 R2, [R0] ;  /* 0x0000000000027983 */ /* 0x000ee20000100a00 */
[----:B-1----:R-:W-:-:S04]  /*216c0*/  SHF.R.U32.HI R7, RZ, 0x7, R6 ;  /* 0x00000007ff077819 */ /* 0x002fc80000011606 */
[----:B------:R-:W-:-:S05]  /*216d0*/  IADD3 R7, -R7, 0xb, RZ ;  /* 0x0000000b07077810 */ /* 0x000fca0007ffe1ff */
[----:B------:R0:W-:Y:S06]  /*216e0*/  BAR.ARV R7, 0x100 ;  /* 0x000400070000751d */ /* 0x0001ec0000002000 */
        /* <DEDUP_REMOVED lines=9> */
.L_x_11200:
[----:B------:R-:W-:Y:S05]  /*21780*/  BSYNC B2 ;  /* 0x0000000000027941 */ /* 0x000fea0003800000 */
.L_x_11199:
[C---:B------:R-:W-:Y:S01]  /*21790*/  R2UR UR6, R4.reuse ;  /* 0x00000000040672ca */ /* 0x040fe200000e0000 */
[----:B------:R-:W2:Y:S01]  /*217a0*/  LDL R21, [R1+0x410] ;  /* 0x0004100001157983 */ /* 0x000ea20000100800 */
[C---:B------:R-:W-:Y:S02]  /*217b0*/  R2UR UR7, R5.reuse ;  /* 0x00000000050772ca */ /* 0x040fe400000e0000 */
[----:B------:R-:W-:Y:S01]  /*217c0*/  R2UR UR4, R4 ;  /* 0x00000000040472ca */ /* 0x000fe200000e0000 */
[----:B------:R-:W3:Y:S01]  /*217d0*/  LDL R20, [R1+0x414] ;  /* 0x0004140001147983 */ /* 0x000ee20000100800 */
[----:B------:R-:W-:-:S09]  /*217e0*/  R2UR UR5, R5 ;  /* 0x00000000050572ca */ /* 0x000fd200000e0000 */
[----:B------:R-:W4:Y:S04]  /*217f0*/  LD.E.64 R2, desc[UR6][R8.64+0x20] ;  /* 0x0000200608027980 */ /* 0x000f28000c101b00 */
[----:B------:R-:W2:Y:S01]  /*21800*/  LD.E R7, desc[UR4][R8.64+0xc] ;  /* 0x00000c0408077980 */ /* 0x000ea2000c101900 */
[----:B----4-:R-:W-:-:S05]  /*21810*/  MOV R2, R2 ;  /* 0x0000000200027202 */ /* 0x010fca0000000f00 */
[----:B-----5:R-:W-:-:S05]  /*21820*/  IMAD R2, R15, 0x8, R2 ;  /* 0x000000080f027824 */ /* 0x020fca00078e0202 */
[----:B--2---:R-:W-:-:S04]  /*21830*/  PRMT R2, R7, 0x654, R2 ;  /* 0x0000065407027816 */ /* 0x004fc80000000002 */
[----:B------:R0:W-:Y:S01]  /*21840*/  SYNCS.ARRIVE.TRANS64.RED.A1T0 RZ, [R2+URZ], RZ ;  /* 0x000000ff02ff79a7 */ /* 0x0001e2000810043f */
[----:B------:R-:W2:Y:S04]  /*21850*/  LD.E R7, desc[UR4][R18.64+0x24] ;  /* 0x0000240412077980 */ /* 0x000ea8000c101900 */
[----:B------:R-:W4:Y:S04]  /*21860*/  LD.E R81, desc[UR4][R18.64] ;  /* 0x0000000412517980 */ /* 0x000f28000c101900 */
[----:B0-----:R-:W3:Y:S04]  /*21870*/  LDL.64 R2, [R0+0x38] ;  /* 0x0000380000027983 */ /* 0x001ee80000100a00 */
[----:B---3--:R-:W3:Y:S01]  /*21880*/  LD.E.64 R2, desc[UR4][R2.64] ;  /* 0x0000000402027980 */ /* 0x008ee2000c101b00 */
[----:B--2---:R-:W-:-:S13]  /*21890*/  ISETP.NE.AND P0, PT, R7, 0x1, PT ;  /* 0x000000010700780c */ /* 0x004fda0003f05270 */
[C---:B------:R-:W-:Y:S02]  /*218a0*/  @P0 R2UR UR6, R4.reuse ;  /* 0x00000000040602ca */ /* 0x040fe400000e0000 */
[C---:B------:R-:W-:Y:S02]  /*218b0*/  @P0 R2UR UR7, R5.reuse ;  /* 0x00000000050702ca */ /* 0x040fe400000e0000 */
[C---:B------:R-:W-:Y:S02]  /*218c0*/  R2UR UR14, R4.reuse ;  /* 0x00000000040e72ca */ /* 0x040fe400000e0000 */
[----:B------:R-:W-:Y:S02]  /*218d0*/  R2UR UR15, R5 ;  /* 0x00000000050f72ca */ /* 0x000fe400000e0000 */
[----:B------:R-:W-:-:S07]  /*218e0*/  R2UR UR10, R4 ;  /* 0x00000000040a72ca */ /* 0x000fce00000e0000 */
[----:B------:R-:W2:Y:S01]  /*218f0*/  @P0 LD.E R86, desc[UR6][R18.64+0x2c] ;  /* 0x00002c0612560980 */ /* 0x000ea2000c101900 */
        /* <DEDUP_REMOVED lines=8> */
[----:B------:R-:W2:Y:S04]  /*21980*/  LD.E R8, desc[UR6][R18.64+0x4] ;  /* 0x0000040612087980 */ /* 0x000ea8000c101900 */
[----:B------:R-:W2:Y:S04]  /*21990*/  LD.E R73, desc[UR10][R18.64+0xc] ;  /* 0x00000c0a12497980 */ /* 0x000ea8000c101900 */
[----:B------:R-:W2:Y:S04]  /*219a0*/  LD.E R74, desc[UR8][R18.64+0x10] ;  /* 0x00001008124a7980 */ /* 0x000ea8000c101900 */
[----:B------:R-:W2:Y:S04]  /*219b0*/  LD.E R75, desc[UR12][R18.64+0x14] ;  /* 0x0000140c124b7980 */ /* 0x000ea8000c101900 */
[----:B---3--:R0:W3:Y:S02]  /*219c0*/  LD.E R72, desc[UR4][R2.64] ;  /* 0x0000000402487980 */ /* 0x0080e4000c101900 */
[----:B0-----:R-:W-:-:S02]  /*219d0*/  IMAD.MOV.U32 R2, RZ, RZ, R20 ;  /* 0x000000ffff027224 */ /* 0x001fc400078e0014 */
[----:B------:R-:W-:-:S05]  /*219e0*/  IMAD.MOV.U32 R3, RZ, RZ, R21 ;  /* 0x000000ffff037224 */ /* 0x000fca00078e0015 */
[----:B------:R3:W3:Y:S01]  /*219f0*/  LD.E R88, desc[UR4][R2.64] ;  /* 0x0000000402587980 */ /* 0x0006e2000c101900 */
[----:B------:R-:W-:Y:S02]  /*21a00*/  @P0 R2UR UR4, R4 ;  /* 0x00000000040402ca */ /* 0x000fe400000e0000 */
[----:B------:R-:W-:-:S13]  /*21a10*/  @P0 R2UR UR5, R5 ;  /* 0x00000000050502ca */ /* 0x000fda00000e0000 */
[----:B------:R-:W3:Y:S01]  /*21a20*/  @P0 LD.E R89, desc[UR4][R18.64+0x28] ;  /* 0x0000280412590980 */ /* 0x000ee2000c101900 */
[----:B------:R-:W-:Y:S02]  /*21a30*/  R2UR UR4, R4 ;  /* 0x00000000040472ca */ /* 0x000fe400000e0000 */
[----:B------:R-:W-:-:S13]  /*21a40*/  R2UR UR5, R5 ;  /* 0x00000000050572ca */ /* 0x000fda00000e0000 */
[----:B------:R-:W3:Y:S01]  /*21a50*/  LD.E R3, desc[UR4][R18.64+0x8] ;  /* 0x0000080412037980 */ /* 0x000ee2000c101900 */
[----:B----4-:R-:W-:Y:S01]  /*21a60*/  ISETP.GE.AND P1, PT, R7, 0x1, PT ;  /* 0x000000010700780c */ /* 0x010fe20003f26270 */
[----:B------:R-:W-:Y:S01]  /*21a70*/  BSSY B2, `(.L_x_11201) ;  /* 0x00000ae000027945 */ /* 0x000fe20003800000 */
[----:B--2---:R-:W-:Y:S02]  /*21a80*/  IMAD R75, R10, -0x60, R75 ;  /* 0xffffffa00a4b7824 */ /* 0x004fe400078e024b */
[-C--:B---3--:R-:W-:Y:S01]  /*21a90*/  FMUL.FTZ R2, R26, R72.reuse ;  /* 0x000000481a027220 */ /* 0x088fe20000410000 */
        /* <DEDUP_REMOVED lines=8> */
[----:B------:R-:W-:Y:S01]  /*21b20*/  LEA.HI R45, R44, R81, RZ, 0x7 ;  /* 0x000000512c2d7211 */ /* 0x000fe200078f38ff */
[-C--:B------:R-:W-:Y:S01]  /*21b30*/  FMUL.FTZ R9, R24, R72.reuse ;  /* 0x0000004818097220 */ /* 0x080fe20000410000 */
[----:B------:R-:W-:-:S02]  /*21b40*/  FMUL.FTZ R24, R34, R72 ;  /* 0x0000004822187220 */ /* 0x000fc40000410000 */
[----:B------:R-:W-:Y:S01]  /*21b50*/  LOP3.LUT R34, R45, 0xffffff80, RZ, 0xc0, !PT ;  /* 0xffffff802d227812 */ /* 0x000fe200078ec0ff */
[-C--:B------:R-:W-:Y:S01]  /*21b60*/  FMUL.FTZ R20, R30, R72.reuse ;  /* 0x000000481e147220 */ /* 0x080fe20000410000 */
[----:B------:R-:W-:-:S03]  /*21b70*/  FMUL.FTZ R30, R46, R72 ;  /* 0x000000482e1e7220 */ /* 0x000fc60000410000 */
[----:B------:R-:W-:Y:S02]  /*21b80*/  IMAD.IADD R46, R81, 0x1, -R34 ;  /* 0x00000001512e7824 */ /* 0x000fe400078e0a22 */
[-C--:B------:R-:W-:Y:S01]  /*21b90*/  FMUL.FTZ R21, R31, R72.reuse ;  /* 0x000000481f157220 */ /* 0x080fe20000410000 */
[-C--:B------:R-:W-:Y:S01]  /*21ba0*/  FMUL.FTZ R31, R47, R72.reuse ;  /* 0x000000482f1f7220 */ /* 0x080fe20000410000 */
[-C--:B------:R-:W-:Y:S01]  /*21bb0*/  FMUL.FTZ R77, R28, R72.reuse ;  /* 0x000000481c4d7220 */ /* 0x080fe20000410000 */
        /* <DEDUP_REMOVED lines=8> */
[-C--:B------:R-:W-:Y:S01]  /*21c40*/  FMUL.FTZ R52, R52, R72.reuse ;  /* 0x0000004834347220 */ /* 0x080fe20000410000 */
[----:B------:R-:W-:Y:S01]  /*21c50*/  FMUL.FTZ R43, R49, R72 ;  /* 0x00000048312b7220 */ /* 0x000fe20000410000 */
[----:B------:R-:W-:-:S02]  /*21c60*/  LEA.HI R50, R44, R81, RZ, 0x2 ;  /* 0x000000512c327211 */ /* 0x000fc400078f10ff */
[--C-:B------:R-:W-:Y:S02]  /*21c70*/  SHF.R.S32.HI R49, RZ, 0x2, R48.reuse ;  /* 0x00000002ff317819 */ /* 0x100fe40000011430 */
[----:B------:R-:W-:Y:S01]  /*21c80*/  SHF.R.S32.HI R44, RZ, 0x1f, R48 ;  /* 0x0000001fff2c7819 */ /* 0x000fe20000011430 */
[----:B------:R0:W1:Y:S01]  /*21c90*/  MUFU.TANH R90, R52 ;  /* 0x00000034005a7308 */ /* 0x0000620000002400 */
[----:B------:R-:W-:Y:S02]  /*21ca0*/  LEA.HI R47, R47, R46, RZ, 0x5 ;  /* 0x0000002e2f2f7211 */ /* 0x000fe400078f28ff */
[----:B0-----:R-:W-:Y:S02]  /*21cb0*/  LOP3.LUT R52, R50, 0xfffffffc, RZ, 0xc0, !PT ;  /* 0xfffffffc32347812 */ /* 0x001fe400078ec0ff */
[----:B------:R-:W-:Y:S02]  /*21cc0*/  LEA.HI R50, R44, R49, RZ, 0x3 ;  /* 0x000000312c327211 */ /* 0x000fe400078f18ff */
[----:B------:R-:W-:Y:S01]  /*21cd0*/  SHF.R.S32.HI R44, RZ, 0x7, R45 ;  /* 0x00000007ff2c7819 */ /* 0x000fe2000001142d */
[----:B------:R-:W-:Y:S01]  /*21ce0*/  IMAD.IADD R52, R81, 0x1, -R52 ;  /* 0x0000000151347824 */ /* 0x000fe200078e0a34 */
[----:B------:R-:W-:-:S02]  /*21cf0*/  LOP3.LUT R50, R50, 0xfffffff8, RZ, 0xc0, !PT ;  /* 0xfffffff832327812 */ /* 0x000fc400078ec0ff */
[----:B------:R-:W-:Y:S02]  /*21d00*/  LEA.HI R45, R45, R44, RZ, 0x1 ;  /* 0x0000002c2d2d7211 */ /* 0x000fe400078f08ff */
[----:B------:R-:W-:Y:S01]  /*21d10*/  SHF.R.S32.HI R47, RZ, 0x5, R47 ;  /* 0x00000005ff2f7819 */ /* 0x000fe2000001142f */
[----:B------:R-:W-:Y:S01]  /*21d20*/  IMAD.IADD R50, R49, 0x1, -R50 ;  /* 0x0000000131327824 */ /* 0x000fe200078e0a32 */
[----:B------:R-:W-:Y:S02]  /*21d30*/  LOP3.LUT R45, R45, 0x3fffffe, RZ, 0xc0, !PT ;  /* 0x03fffffe2d2d7812 */ /* 0x000fe400078ec0ff */
[----:B------:R-:W-:Y:S01]  /*21d40*/  LEA.HI R49, R52, R52, RZ, 0x1 ;  /* 0x0000003434317211 */ /* 0x000fe200078f08ff */
[----:B------:R-:W-:Y:S02]  /*21d50*/  IMAD R47, R88, 0x8, R47 ;  /* 0x00000008582f7824 */ /* 0x000fe400078e022f */
[----:B------:R-:W-:Y:S01]  /*21d60*/  IMAD.IADD R45, R44, 0x1, -R45 ;  /* 0x000000012c2d7824 */ /* 0x000fe200078e0a2d */
[----:B------:R-:W-:Y:S01]  /*21d70*/  LOP3.LUT R49, R49, 0x1ffffffe, RZ, 0xc0, !PT ;  /* 0x1ffffffe31317812 */ /* 0x000fe200078ec0ff */
[----:B------:R-:W-:-:S02]  /*21d80*/  IMAD.U32 R50, R47, 0x10, R50 ;  /* 0x000000102f327824 */ /* 0x000fc400078e0032 */
[----:B------:R-:W-:Y:S02]  /*21d90*/  FMUL.FTZ R56, R56, R72 ;  /* 0x0000004838387220 */ /* 0x000fe40000410000 */
[----:B------:R-:W-:Y:S02]  /*21da0*/  IMAD.IADD R49, R52, 0x1, -R49 ;  /* 0x0000000134317824 */ /* 0x000fe400078e0a31 */
[----:B------:R-:W-:Y:S01]  /*21db0*/  IMAD R50, R45, 0x40, R50 ;  /* 0x000000402d327824 */ /* 0x000fe200078e0232 */
[----:B------:R0:W2:Y:S03]  /*21dc0*/  MUFU.TANH R92, R56 ;  /* 0x00000038005c7308 */ /* 0x0000a60000002400 */
[----:B0-----:R-:W-:-:S04]  /*21dd0*/  IMAD R56, R49, 0x8, R50 ;  /* 0x0000000831387824 */ /* 0x001fc800078e0232 */
[----:B------:R-:W-:-:S05]  /*21de0*/  @P0 IMAD.HI.U32 R89, R56, R89, RZ ;  /* 0x0000005938590227 */ /* 0x000fca00078e00ff */
[----:B------:R-:W-:Y:S01]  /*21df0*/  @P0 SHF.R.U32.HI R56, RZ, R86, R89 ;  /* 0x00000056ff380219 */ /* 0x000fe20000011659 */
[----:B------:R-:W-:Y:S01]  /*21e00*/  IMAD.MOV.U32 R49, RZ, RZ, -0x60 ;  /* 0xffffffa0ff317424 */ /* 0x000fe200078e00ff */
        /* <DEDUP_REMOVED lines=24> */
[----:B------:R-:W-:Y:S02]  /*21f90*/  IMAD R44, R10, R49, 0x1 ;  /* 0x000000010a2c7424 */ /* 0x000fe400078e0231 */
[-C--:B------:R-:W-:Y:S01]  /*21fa0*/  FMUL.FTZ R88, R71, R72.reuse ;  /* 0x0000004847587220 */ /* 0x080fe20000410000 */
[----:B------:R-:W-:Y:S01]  /*21fb0*/  FMUL.FTZ R53, R53, R72 ;  /* 0x0000004835357220 */ /* 0x000fe20000410000 */
[----:B------:R-:W-:Y:S01]  /*21fc0*/  IMAD R44, R45, -0x2, R44 ;  /* 0xfffffffe2d2c7824 */ /* 0x000fe200078e022c */
[----:B------:R-:W3:Y:S01]  /*21fd0*/  MUFU.TANH R9, R9 ;  /* 0x0000000900097308 */ /* 0x000ee20000002400 */
[----:B------:R-:W-:-:S03]  /*21fe0*/  LOP3.LUT R46, RZ, R73, RZ, 0x33, !PT ;  /* 0x00000049ff2e7212 */ /* 0x000fc600078e33ff */
[----:B------:R-:W-:-:S04]  /*21ff0*/  IADD3 R45, -R8, R44, R3 ;  /* 0x0000002c082d7210 */ /* 0x000fc80007ffe103 */
[----:B------:R-:W4:Y:S01]  /*22000*/  MUFU.TANH R76, R76 ;  /* 0x0000004c004c7308 */ /* 0x000f220000002400 */
[----:B------:R-:W-:-:S07]  /*22010*/  FMUL.FTZ R57, R57, R72 ;  /* 0x0000004839397220 */ /* 0x000fce0000410000 */
        /* <DEDUP_REMOVED lines=43> */
[----:B------:R-:W-:-:S02]  /*222d0*/  IMAD.IADD R74, R45, 0x1, R74 ;  /* 0x000000012d4a7824 */ /* 0x000fc400078e024a */
[----:B------:R-:W-:Y:S02]  /*222e0*/  IMAD.IADD R72, R45, 0x1, R46 ;  /* 0x000000012d487824 */ /* 0x000fe400078e022e */
[----:B------:R-:W-:Y:S02]  /*222f0*/  VIADD R59, R44, 0xffffffff ;  /* 0xffffffff2c3b7836 */ /* 0x000fe40000000000 */
[--C-:B0-----:R-:W-:Y:S01]  /*22300*/  IMAD.IADD R58, R74, 0x1, R47.reuse ;  /* 0x000000014a3a7824 */ /* 0x101fe200078e022f */
[----:B------:R0:W1:Y:S02]  /*22310*/  MUFU.TANH R93, R57 ;  /* 0x00000039005d7308 */ /* 0x0000640000002400 */
[----:B0-----:R-:W-:Y:S01]  /*22320*/  IMAD.IADD R57, R72, 0x1, R47 ;  /* 0x0000000148397824 */ /* 0x001fe200078e022f */
        /* <DEDUP_REMOVED lines=17> */
.L_x_11206:
[----:B------:R-:W-:Y:S05]  /*22440*/  BSYNC B4 ;  /* 0x0000000000047941 */ /* 0x000fea0003800000 */
.L_x_11205:
[----:B------:R-:W-:Y:S01]  /*22450*/  LOP3.LUT R44, RZ, R44, RZ, 0x33, !PT ;  /* 0x0000002cff2c7212 */ /* 0x000fe200078e33ff */
[----:B------:R-:W-:Y:S06]  /*22460*/  BRA `(.L_x_11207) ;  /* 0x0000000000287947 */ /* 0x000fec0003800000 */
.L_x_11204:
        /* <DEDUP_REMOVED lines=10> */
.L_x_11207:
[----:B------:R-:W-:Y:S05]  /*22510*/  BSYNC B3 ;  /* 0x0000000000037941 */ /* 0x000fea0003800000 */
.L_x_11203:
[----:B------:R-:W-:-:S05]  /*22520*/  IMAD R44, R7, R44, R59 ;  /* 0x0000002c072c7224 */ /* 0x000fca00078e023b */
[----:B------:R-:W-:Y:S02]  /*22530*/  VIMNMX R57, R57, R44, !PT ;  /* 0x0000002c39397248 */ /* 0x000fe40007fe0100 */
[----:B------:R-:W-:-:S07]  /*22540*/  VIADDMNMX R58, R44, R7, R58, PT ;  /* 0x000000072c3a7246 */ /* 0x000fce000380013a */
.L_x_11202:
[----:B------:R-:W-:Y:S05]  /*22550*/  BSYNC B2 ;  /* 0x0000000000027941 */ /* 0x000fea0003800000 */
.L_x_11201:
        /* <DEDUP_REMOVED lines=116> */
[----:B------:R-:W-:Y:S01]  /*22ca0*/  ISETP.GE.AND P6, PT, R7, 0x1, PT ;  /* 0x000000010700780c */ /* 0x000fe20003fc6270 */
[--C-:B0-----:R-:W-:Y:S02]  /*22cb0*/  IMAD.IADD R80, R74, 0x1, R9.reuse ;  /* 0x000000014a507824 */ /* 0x101fe400078e0209 */
[----:B------:R-:W-:-:S10]  /*22cc0*/  IMAD.IADD R72, R72, 0x1, R9 ;  /* 0x0000000148487824 */ /* 0x000fd400078e0209 */
        /* <DEDUP_REMOVED lines=17> */
.L_x_11213:
[----:B------:R-:W-:Y:S05]  /*22de0*/  BSYNC B4 ;  /* 0x0000000000047941 */ /* 0x000fea0003800000 */
.L_x_11212:
[----:B------:R-:W-:Y:S01]  /*22df0*/  LOP3.LUT R8, RZ, R8, RZ, 0x33, !PT ;  /* 0x00000008ff087212 */ /* 0x000fe200078e33ff */
[----:B------:R-:W-:Y:S06]  /*22e00*/  BRA `(.L_x_11214) ;  /* 0x0000000000287947 */ /* 0x000fec0003800000 */
.L_x_11211:
        /* <DEDUP_REMOVED lines=10> */
.L_x_11214:
[----:B------:R-:W-:Y:S05]  /*22eb0*/  BSYNC B3 ;  /* 0x0000000000037941 */ /* 0x000fea0003800000 */
.L_x_11210:
[----:B------:R-:W-:-:S05]  /*22ec0*/  IMAD R3, R7, R8, R59 ;  /* 0x0000000807037224 */ /* 0x000fca00078e023b */
[----:B------:R-:W-:Y:S02]  /*22ed0*/  VIADDMNMX R80, R3, R7, R80, PT ;  /* 0x0000000703507246 */ /* 0x000fe40003800150 */
[----:B------:R-:W-:-:S07]  /*22ee0*/  VIMNMX R72, R72, R3, !PT ;  /* 0x0000000348487248 */ /* 0x000fce0007fe0100 */
.L_x_11209:
[----:B------:R-:W-:Y:S05]  /*22ef0*/  BSYNC B2 ;  /* 0x0000000000027941 */ /* 0x000fea0003800000 */
.L_x_11208:
[----:B------:R-:W2:Y:S01]  /*22f00*/  LDL.64 R8, [R0+0x40] ;  /* 0x0000400000087983 */ /* 0x000ea20000100a00 */
        /* <DEDUP_REMOVED lines=61> */
[----:B------:R-:W-:Y:S02]  /*232e0*/  R2UR UR4, R4 ;  /* 0x00000000040472ca */ /* 0x000fe400000e0000 */
[----:B------:R-:W-:Y:S02]  /*232f0*/  ISETP.LT.OR P0, PT, R80, 0x41, P0 ;  /* 0x000000415000780c */ /* 0x000fe40000701670 */
[----:B------:R-:W-:Y:S02]  /*23300*/  R2UR UR5, R5 ;  /* 0x00000000050572ca */ /* 0x000fe400000e0000 */
[----:B------:R-:W-:-:S02]  /*23310*/  FSEL R64, R87, -INF , !P0 ;  /* 0xff80000057407808 */ /* 0x000fc40004000000 */
[----:B------:R-:W-:Y:S02]  /*23320*/  ISETP.GT.AND P0, PT, R72, RZ, !P6 ;  /* 0x000000ff4800720c */ /* 0x000fe40007704270 */
[----:B------:R-:W-:Y:S02]  /*23330*/  ISETP.NE.AND P1, PT, R93, RZ, PT ;  /* 0x000000ff5d00720c */ /* 0x000fe40003f25270 */
[----:B------:R-:W-:Y:S02]  /*23340*/  ISETP.LT.OR P0, PT, R80, 0x1, P0 ;  /* 0x000000015000780c */ /* 0x000fe40000701670 */
[----:B------:R-:W-:Y:S02]  /*23350*/  ISETP.NE.AND P6, PT, R75, RZ, PT ;  /* 0x000000ff4b00720c */ /* 0x000fe40003fc5270 */
[----:B------:R-:W-:Y:S02]  /*23360*/  FSEL R20, R2, -INF , !P0 ;  /* 0xff80000002147808 */ /* 0x000fe40004000000 */
[----:B------:R-:W-:Y:S01]  /*23370*/  ISETP.NE.AND P0, PT, R92, RZ, PT ;  /* 0x000000ff5c00720c */ /* 0x000fe20003f05270 */
[----:B--2---:R-:W2:Y:S03]  /*23380*/  LD.E.64 R2, desc[UR4][R8.64] ;  /* 0x0000000408027980 */ /* 0x004ea6000c101b00 */
[----:B------:R-:W-:-:S02]  /*23390*/  ISETP.GT.AND P0, PT, R72, 0x41, !P0 ;  /* 0x000000414800780c */ /* 0x000fc40004704270 */
[----:B------:R-:W-:Y:S01]  /*233a0*/  ISETP.GT.AND P1, PT, R72, 0x48, !P1 ;  /* 0x000000484800780c */ /* 0x000fe20004f24270 */
[----:B------:R-:W3:Y:S01]  /*233b0*/  LD.E R28, desc[UR4][R8.64+0x20] ;  /* 0x00002004081c7980 */ /* 0x000ee2000c101900 */
[----:B------:R-:W-:Y:S02]  /*233c0*/  ISETP.LT.OR P0, PT, R80, 0x42, P0 ;  /* 0x000000425000780c */ /* 0x000fe40000701670 */
[C---:B------:R-:W-:Y:S02]  /*233d0*/  ISETP.GT.AND P2, PT, R72.reuse, 0x49, !P2 ;  /* 0x000000494800780c */ /* 0x040fe40005744270 */
[C---:B------:R-:W-:Y:S02]  /*233e0*/  ISETP.GT.AND P3, PT, R72.reuse, 0x50, !P3 ;  /* 0x000000504800780c */ /* 0x040fe40005f64270 */
[C---:B------:R-:W-:Y:S02]  /*233f0*/  ISETP.GT.AND P4, PT, R72.reuse, 0x51, !P4 ;  /* 0x000000514800780c */ /* 0x040fe40006784270 */
[----:B------:R-:W-:-:S02]  /*23400*/  ISETP.GT.AND P5, PT, R72, 0x58, !P5 ;  /* 0x000000584800780c */ /* 0x000fc40006fa4270 */
[----:B------:R-:W-:Y:S02]  /*23410*/  ISETP.GT.AND P6, PT, R72, 0x59, !P6 ;  /* 0x000000594800780c */ /* 0x000fe400077c4270 */
[C---:B------:R-:W-:Y:S02]  /*23420*/  ISETP.LT.OR P1, PT, R80.reuse, 0x49, P1 ;  /* 0x000000495000780c */ /* 0x040fe40000f21670 */
[----:B------:R-:W-:Y:S02]  /*23430*/  FSEL R72, R33, -INF , !P0 ;  /* 0xff80000021487808 */ /* 0x000fe40004000000 */
[----:B------:R-:W-:Y:S02]  /*23440*/  ISETP.LT.OR P2, PT, R80, 0x4a, P2 ;  /* 0x0000004a5000780c */ /* 0x000fe40001741670 */
[----:B------:R-:W-:Y:S02]  /*23450*/  FSEL R73, R34, -INF , !P1 ;  /* 0xff80000022497808 */ /* 0x000fe40004800000 */
[----:B------:R-:W-:-:S02]  /*23460*/  ISETP.LT.OR P3, PT, R80, 0x51, P3 ;  /* 0x000000515000780c */ /* 0x000fc40001f61670 */
[----:B------:R-:W-:Y:S02]  /*23470*/  FSEL R74, R35, -INF , !P2 ;  /* 0xff800000234a7808 */ /* 0x000fe40005000000 */
[C---:B------:R-:W-:Y:S02]  /*23480*/  ISETP.LT.OR P4, PT, R80.reuse, 0x52, P4 ;  /* 0x000000525000780c */ /* 0x040fe40002781670 */
[----:B------:R-:W-:Y:S02]  /*23490*/  FSEL R75, R81, -INF , !P3 ;  /* 0xff800000514b7808 */ /* 0x000fe40005800000 */
[C---:B------:R-:W-:Y:S02]  /*234a0*/  ISETP.LT.OR P5, PT, R80.reuse, 0x59, P5 ;  /* 0x000000595000780c */ /* 0x040fe40002fa1670 */
[----:B------:R-:W-:Y:S02]  /*234b0*/  FSEL R79, R83, -INF , !P4 ;  /* 0xff800000534f7808 */ /* 0x000fe40006000000 */
[----:B------:R-:W-:-:S02]  /*234c0*/  ISETP.LT.OR P6, PT, R80, 0x5a, P6 ;  /* 0x0000005a5000780c */ /* 0x000fc400037c1670 */
[----:B------:R-:W-:Y:S02]  /*234d0*/  FSEL R80, R86, -INF , !P5 ;  /* 0xff80000056507808 */ /* 0x000fe40006800000 */
[----:B------:R-:W-:Y:S02]  /*234e0*/  R2UR UR6, R4 ;  /* 0x00000000040672ca */ /* 0x000fe400000e0000 */
[----:B------:R-:W-:Y:S02]  /*234f0*/  R2UR UR7, R5 ;  /* 0x00000000050772ca */ /* 0x000fe400000e0000 */
[----:B------:R-:W-:-:S11]  /*23500*/  FSEL R81, R88, -INF , !P6 ;  /* 0xff80000058517808 */ /* 0x000fd60007000000 */
[----:B------:R-:W4:Y:S01]  /*23510*/  LD.E R32, desc[UR6][R8.64+0x14] ;  /* 0x0000140608207980 */ /* 0x000f22000c101900 */
        /* <DEDUP_REMOVED lines=48> */
[----:B------:R-:W-:-:S05]  /*23820*/  FMNMX.FTZ R27, R81, R24, !PT ;  /* 0x00000018511b7209 */ /* 0x000fca0007810000 */
[----:B------:R1:W-:Y:S04]  /*23830*/  ST.E.64 desc[UR4][R8.64], R26 ;  /* 0x0000001a08007985 */ /* 0x0003e8000c101b04 */
[----:B------:R-:W2:Y:S01]  /*23840*/  LD.E R30, desc[UR6][R8.64+0x4] ;  /* 0x00000406081e7980 */ /* 0x000ea2000c101900 */
[----:B0-----:R-:W-:-:S03]  /*23850*/  FMNMX.FTZ R7, R26, R7, !PT ;  /* 0x000000071a077209 */ /* 0x001fc60007810000 */
[----:B-1----:R-:W4:Y:S04]  /*23860*/  LD.E R26, desc[UR4][R8.64+0x10] ;  /* 0x00001004081a7980 */ /* 0x002f28000c101900 */
[----:B------:R-:W0:Y:S02]  /*23870*/  SHFL.BFLY PT, R24, R7, 0x1, 0x1f ;  /* 0x0c201f0007187f89 */ /* 0x000e2400000e0000 */
[----:B0-----:R-:W-:-:S05]  /*23880*/  FMNMX.FTZ R15, R7, R24, !PT ;  /* 0x00000018070f7209 */ /* 0x001fca0007810000 */
[----:B------:R-:W-:Y:S04]  /*23890*/  ST.E desc[UR4][R8.64], R15 ;  /* 0x0000000f08007985 */ /* 0x000fe8000c101904 */
[----:B------:R-:W3:Y:S01]  /*238a0*/  LD.E R25, desc[UR6][R8.64] ;  /* 0x0000000608197980 */ /* 0x000ee2000c101900 */
[----:B------:R-:W-:Y:S02]  /*238b0*/  R2UR UR8, R4 ;  /* 0x00000000040872ca */ /* 0x000fe400000e0000 */
[----:B------:R-:W-:Y:S01]  /*238c0*/  R2UR UR9, R5 ;  /* 0x00000000050972ca */ /* 0x000fe200000e0000 */
[----:B--2---:R-:W0:Y:S02]  /*238d0*/  SHFL.BFLY PT, R7, R30, 0x2, 0x1f ;  /* 0x0c401f001e077f89 */ /* 0x004e2400000e0000 */
[----:B0-----:R-:W-:-:S05]  /*238e0*/  FMNMX.FTZ R7, R7, R30, !PT ;  /* 0x0000001e07077209 */ /* 0x001fca0007810000 */
[----:B------:R-:W0:Y:S01]  /*238f0*/  SHFL.BFLY PT, R24, R7, 0x1, 0x1f ;  /* 0x0c201f0007187f89 */ /* 0x000e2200000e0000 */
[----:B---3--:R-:W-:Y:S02]  /*23900*/  FSETP.NEU.FTZ.AND P0, PT, R25, -INF , PT ;  /* 0xff8000001900780b */ /* 0x008fe40003f1d000 */
[----:B0-----:R-:W-:Y:S02]  /*23910*/  FMNMX.FTZ R21, R7, R24, !PT ;  /* 0x0000001807157209 */ /* 0x001fe40007810000 */
[----:B------:R-:W-:Y:S02]  /*23920*/  FSEL R15, R25, RZ, P0 ;  /* 0x000000ff190f7208 */ /* 0x000fe40000000000 */
[----:B------:R-:W-:-:S03]  /*23930*/  FSETP.NEU.FTZ.AND P0, PT, R21, -INF , PT ;  /* 0xff8000001500780b */ /* 0x000fc60003f1d000 */
[----:B------:R-:W-:Y:S01]  /*23940*/  FADD.FTZ R15, R2, -R15 ;  /* 0x8000000f020f7221 */ /* 0x000fe20000010000 */
[----:B------:R-:W-:-:S03]  /*23950*/  FSEL R2, R21, RZ, P0 ;  /* 0x000000ff15027208 */ /* 0x000fc60000000000 */
[----:B------:R-:W-:Y:S02]  /*23960*/  FMUL.FTZ R15, R15, R28 ;  /* 0x0000001c0f0f7220 */ /* 0x000fe40000410000 */
[----:B------:R-:W-:-:S04]  /*23970*/  FADD.FTZ R3, R3, -R2 ;  /* 0x8000000203037221 */ /* 0x000fc80000010000 */
[----:B------:R-:W-:Y:S01]  /*23980*/  FMUL.FTZ R28, R28, R3 ;  /* 0x000000031c1c7220 */ /* 0x000fe20000410000 */
[----:B------:R-:W4:Y:S08]  /*23990*/  MUFU.EX2 R15, R15 ;  /* 0x0000000f000f7308 */ /* 0x000f300000000800 */
[----:B------:R-:W0:Y:S01]  /*239a0*/  MUFU.EX2 R7, R28 ;  /* 0x0000001c00077308 */ /* 0x000e220000000800 */
[----:B------:R-:W-:Y:S01]  /*239b0*/  ST.E desc[UR4][R8.64+0x4], R21 ;  /* 0x0000041508007985 */ /* 0x000fe2000c101904 */
[----:B----4-:R-:W-:Y:S01]  /*239c0*/  FMUL.FTZ R25, R15, R26 ;  /* 0x0000001a0f197220 */ /* 0x010fe20000410000 */
[----:B0-----:R-:W-:-:S04]  /*239d0*/  FMUL.FTZ R27, R7, R32 ;  /* 0x00000020071b7220 */ /* 0x001fc80000410000 */
[----:B------:R-:W-:Y:S04]  /*239e0*/  ST.E desc[UR6][R8.64+0x10], R25 ;  /* 0x0000101908007985 */ /* 0x000fe8000c101906 */
[----:B------:R0:W-:Y:S04]  /*239f0*/  ST.E desc[UR8][R8.64+0x14], R27 ;  /* 0x0000141b08007985 */ /* 0x0001e8000c101908 */
[----:B------:R-:W2:Y:S04]  /*23a00*/  LDL.64 R2, [R0+0x40] ;  /* 0x0000400000027983 */ /* 0x000ea80000100a00 */
[----:B--2---:R-:W0:Y:S04]  /*23a10*/  LD.E R83, desc[UR6][R2.64+0x20] ;  /* 0x0000200602537980 */ /* 0x004e28000c101900 */
[----:B------:R-:W0:Y:S04]  /*23a20*/  LD.E R24, desc[UR4][R2.64] ;  /* 0x0000000402187980 */ /* 0x000e28000c101900 */
[----:B------:R-:W2:Y:S04]  /*23a30*/  LD.E R26, desc[UR4][R2.64+0x4] ;  /* 0x00000404021a7980 */ /* 0x000ea8000c101900 */
[----:B------:R-:W3:Y:S04]  /*23a40*/  LD.E R85, desc[UR4][R2.64+0x10] ;  /* 0x0000100402557980 */ /* 0x000ee8000c101900 */
[----:B------:R-:W4:Y:S01]  /*23a50*/  LD.E R84, desc[UR6][R2.64+0x14] ;  /* 0x0000140602547980 */ /* 0x000f22000c101900 */
[C---:B0-----:R-:W-:Y:S01]  /*23a60*/  FMUL.FTZ R8, R24.reuse, R83 ;  /* 0x0000005318087220 */ /* 0x041fe20000410000 */
[----:B------:R-:W-:-:S04]  /*23a70*/  FSETP.NEU.FTZ.AND P0, PT, R24, -INF , PT ;  /* 0xff8000001800780b */ /* 0x000fc80003f1d000 */
[----:B------:R-:W-:Y:S01]  /*23a80*/  FSEL R8, R8, RZ, P0 ;  /* 0x000000ff08087208 */ /* 0x000fe20000000000 */
[----:B--2---:R-:W-:Y:S01]  /*23a90*/  FMUL.FTZ R9, R83, R26 ;  /* 0x0000001a53097220 */ /* 0x004fe20000410000 */
[----:B------:R-:W-:-:S03]  /*23aa0*/  FSETP.NEU.FTZ.AND P0, PT, R26, -INF , PT ;  /* 0xff8000001a00780b */ /* 0x000fc60003f1d000 */
        /* <DEDUP_REMOVED lines=24> */
[----:B------:R-:W-:-:S05]  /*23c30*/  FSEL R8, R9, RZ, P0 ;  /* 0x000000ff09087208 */ /* 0x000fca0000000000 */
[-CC-:B------:R-:W-:Y:S01]  /*23c40*/  FFMA.FTZ R173, R20, R83.reuse, -R8.reuse ;  /* 0x0000005314ad7223 */ /* 0x180fe20000010808 */
[-CC-:B------:R-:W-:Y:S01]  /*23c50*/  FFMA.FTZ R20, R71, R83.reuse, -R8.reuse ;  /* 0x0000005347147223 */ /* 0x180fe20000010808 */
[----:B------:R-:W3:Y:S01]  /*23c60*/  MUFU.EX2 R172, R172 ;  /* 0x000000ac00ac7308 */ /* 0x000ee20000000800 */
[-CC-:B------:R-:W-:Y:S01]  /*23c70*/  FFMA.FTZ R175, R56, R83.reuse, -R8.reuse ;  /* 0x0000005338af7223 */ /* 0x180fe20000010808 */
[----:B------:R-:W-:-:S06]  /*23c80*/  FFMA.FTZ R24, R70, R83, -R8 ;  /* 0x0000005346187223 */ /* 0x000fcc0000010808 */
[----:B------:R-:W4:Y:S01]  /*23c90*/  MUFU.EX2 R173, R173 ;  /* 0x000000ad00ad7308 */ /* 0x000f220000000800 */
[----:B------:R-:W-:-:S07]  /*23ca0*/  FFMA.FTZ R153, R57, R83, -R8 ;  /* 0x0000005339997223 */ /* 0x000fce0000010808 */
[----:B------:R-:W0:Y:S08]  /*23cb0*/  MUFU.EX2 R21, R21 ;  /* 0x0000001500157308 */ /* 0x000e300000000800 */
[----:B------:R-:W1:Y:S01]  /*23cc0*/  MUFU.EX2 R20, R20 ;  /* 0x0000001400147308 */ /* 0x000e620000000800 */
[----:B------:R-:W-:-:S07]  /*23cd0*/  FFMA.FTZ R26, R69, R83, -R8 ;  /* 0x00000053451a7223 */ /* 0x000fce0000010808 */
[----:B------:R-:W2:Y:S08]  /*23ce0*/  MUFU.EX2 R174, R174 ;  /* 0x000000ae00ae7308 */ /* 0x000eb00000000800 */
[----:B------:R-:W2:Y:S01]  /*23cf0*/  MUFU.EX2 R175, R175 ;  /* 0x000000af00af7308 */ /* 0x000ea20000000800 */
[----:B---3--:R-:W-:Y:S01]  /*23d00*/  FADD.FTZ R36, R172, R85 ;  /* 0x00000055ac247221 */ /* 0x008fe20000010000 */
[----:B----4-:R-:W-:-:S06]  /*23d10*/  FADD.FTZ R9, R173, R84 ;  /* 0x00000054ad097221 */ /* 0x010fcc0000010000 */
[----:B------:R-:W3:Y:S01]  /*23d20*/  MUFU.EX2 R25, R25 ;  /* 0x0000001900197308 */ /* 0x000ee20000000800 */
[----:B------:R-:W-:-:S07]  /*23d30*/  FFMA.FTZ R155, R58, R83, -R8 ;  /* 0x000000533a9b7223 */ /* 0x000fce0000010808 */
[----:B------:R-:W4:Y:S01]  /*23d40*/  MUFU.EX2 R24, R24 ;  /* 0x0000001800187308 */ /* 0x000f220000000800 */
[----:B0-----:R-:W-:Y:S01]  /*23d50*/  FADD.FTZ R47, R21, R36 ;  /* 0x00000024152f7221 */ /* 0x001fe20000010000 */
[----:B-1----:R-:W-:-:S06]  /*23d60*/  FADD.FTZ R38, R20, R9 ;  /* 0x0000000914267221 */ /* 0x002fcc0000010000 */
[----:B------:R-:W0:Y:S01]  /*23d70*/  MUFU.EX2 R152, R152 ;  /* 0x0000009800987308 */ /* 0x000e220000000800 */
[----:B------:R-:W-:-:S07]  /*23d80*/  FFMA.FTZ R28, R68, R83, -R8 ;  /* 0x00000053441c7223 */ /* 0x000fce0000010808 */
[----:B------:R-:W1:Y:S01]  /*23d90*/  MUFU.EX2 R153, R153 ;  /* 0x0000009900997308 */ /* 0x000e620000000800 */
[----:B--2---:R-:W-:Y:S01]  /*23da0*/  FADD.FTZ R40, R174, R47 ;  /* 0x0000002fae287221 */ /* 0x004fe20000010000 */
[----:B------:R-:W-:-:S06]  /*23db0*/  FADD.FTZ R9, R175, R38 ;  /* 0x00000026af097221 */ /* 0x000fcc0000010000 */
[----:B------:R-:W2:Y:S01]  /*23dc0*/  MUFU.EX2 R27, R27 ;  /* 0x0000001b001b7308 */ /* 0x000ea20000000800 */
[----:B------:R-:W-:-:S07]  /*23dd0*/  FFMA.FTZ R157, R59, R83, -R8 ;  /* 0x000000533b9d7223 */ /* 0x000fce0000010808 */
        /* <DEDUP_REMOVED lines=78> */
[----:B------:R-:W3:Y:S08]  /*242c0*/  MUFU.EX2 R43, R43 ;  /* 0x0000002b002b7308 */ /* 0x000ef00000000800 */
[----:B------:R-:W4:Y:S01]  /*242d0*/  MUFU.EX2 R42, R42 ;  /* 0x0000002a002a7308 */ /* 0x000f220000000800 */
[----:B0-----:R-:W-:Y:S01]  /*242e0*/  FADD.FTZ R47, R41, R8 ;  /* 0x00000008292f7221 */ /* 0x001fe20000010000 */
[----:B-1----:R-:W-:-:S06]  /*242f0*/  FADD.FTZ R8, R40, R9 ;  /* 0x0000000928087221 */ /* 0x002fcc0000010000 */
[----:B------:R-:W0:Y:S08]  /*24300*/  MUFU.EX2 R170, R170 ;  /* 0x000000aa00aa7308 */ /* 0x000e300000000800 */
[----:B------:R-:W1:Y:S01]  /*24310*/  MUFU.EX2 R171, R171 ;  /* 0x000000ab00ab7308 */ /* 0x000e620000000800 */
[----:B--2---:R-:W-:Y:S01]  /*24320*/  FADD.FTZ R46, R168, R47 ;  /* 0x0000002fa82e7221 */ /* 0x004fe20000010000 */
[----:B------:R-:W-:-:S06]  /*24330*/  FADD.FTZ R9, R169, R8 ;  /* 0x00000008a9097221 */ /* 0x000fcc0000010000 */
[----:B------:R-:W2:Y:S08]  /*24340*/  MUFU.EX2 R45, R45 ;  /* 0x0000002d002d7308 */ /* 0x000eb00000000800 */
[----:B------:R-:W2:Y:S01]  /*24350*/  MUFU.EX2 R44, R44 ;  /* 0x0000002c002c7308 */ /* 0x000ea20000000800 */
[----:B---3--:R-:W-:Y:S01]  /*24360*/  FADD.FTZ R47, R43, R46 ;  /* 0x0000002e2b2f7221 */ /* 0x008fe20000010000 */
[----:B----4-:R-:W-:-:S03]  /*24370*/  FADD.FTZ R8, R42, R9 ;  /* 0x000000092a087221 */ /* 0x010fc60000010000 */
[----:B0-----:R-:W-:Y:S01]  /*24380*/  FADD.FTZ R46, R170, R47 ;  /* 0x0000002faa2e7221 */ /* 0x001fe20000010000 */
[----:B-1----:R-:W-:-:S03]  /*24390*/  FADD.FTZ R9, R171, R8 ;  /* 0x00000008ab097221 */ /* 0x002fc60000010000 */
[----:B--2---:R-:W-:Y:S01]  /*243a0*/  FADD.FTZ R47, R45, R46 ;  /* 0x0000002e2d2f7221 */ /* 0x004fe20000010000 */
[----:B------:R-:W-:-:S04]  /*243b0*/  FADD.FTZ R49, R44, R9 ;  /* 0x000000092c317221 */ /* 0x000fc80000010000 */
[----:B------:R-:W-:Y:S04]  /*243c0*/  ST.E desc[UR4][R2.64+0x10], R47 ;  /* 0x0000102f02007985 */ /* 0x000fe8000c101904 */
[----:B------:R0:W-:Y:S04]  /*243d0*/  ST.E desc[UR6][R2.64+0x14], R49 ;  /* 0x0000143102007985 */ /* 0x0001e8000c101906 */
[----:B------:R-:W2:Y:S01]  /*243e0*/  LDL.64 R8, [R0+0x50] ;  /* 0x0000500000087983 */ /* 0x000ea20000100a00 */
        /* <DEDUP_REMOVED lines=8> */
[----:B--2---:R-:W2:Y:S04]  /*24470*/  LD.E R102, desc[UR4][R8.64] ;  /* 0x0000000408667980 */ /* 0x004ea8000c101900 */
[----:B------:R-:W3:Y:S04]  /*24480*/  LD.E R104, desc[UR6][R8.64+0x4] ;  /* 0x0000040608687980 */ /* 0x000ee8000c101900 */
        /* <DEDUP_REMOVED lines=24> */
[----:B0-----:R-:W4:Y:S04]  /*24610*/  LD.E R2, desc[UR6][R8.64+0xd0] ;  /* 0x0000d00608027980 */ /* 0x001f28000c101900 */
        /* <DEDUP_REMOVED lines=8> */
[----:B------:R-:W-:-:S03]  /*246a0*/  R2UR UR18, R4 ;  /* 0x00000000041272ca */ /* 0x000fc600000e0000 */
[----:B------:R-:W4:Y:S01]  /*246b0*/  LD.E R62, desc[UR10][R8.64+0x114] ;  /* 0x0001140a083e7980 */ /* 0x000f22000c101900 */
[----:B------:R-:W-:-:S03]  /*246c0*/  R2UR UR19, R5 ;  /* 0x00000000051372ca */ /* 0x000fc600000e0000 */
[----:B------:R-:W4:Y:S01]  /*246d0*/  LD.E R64, desc[UR12][R8.64+0x120] ;  /* 0x0001200c08407980 */ /* 0x000f22000c101900 */
[----:B------:R-:W-:-:S03]  /*246e0*/  R2UR UR20, R4 ;  /* 0x00000000041472ca */ /* 0x000fc600000e0000 */
[----:B------:R-:W4:Y:S01]  /*246f0*/  LD.E R66, desc[UR4][R8.64+0x124] ;  /* 0x0001240408427980 */ /* 0x000f22000c101900 */
[----:B------:R-:W-:-:S03]  /*24700*/  R2UR UR21, R5 ;  /* 0x00000000051572ca */ /* 0x000fc600000e0000 */
[----:B------:R-:W4:Y:S01]  /*24710*/  LD.E R68, desc[UR14][R8.64+0x130] ;  /* 0x0001300e08447980 */ /* 0x000f22000c101900 */
[C---:B------:R-:W-:Y:S02]  /*24720*/  R2UR UR22, R4.reuse ;  /* 0x00000000041672ca */ /* 0x040fe400000e0000 */
        /* <DEDUP_REMOVED lines=41> */
[----:B--2---:R-:W-:-:S03]  /*249c0*/  FMUL.FTZ R3, R15, R102 ;  /* 0x000000660f037220 */ /* 0x004fc60000410000 */
[----:B------:R-:W2:Y:S01]  /*249d0*/  LD.E R63, desc[UR16][R8.64+0xf8] ;  /* 0x0000f810083f7980 */ /* 0x000ea2000c101900 */
[----:B---3--:R-:W-:-:S03]  /*249e0*/  FMUL.FTZ R47, R15, R104 ;  /* 0x000000680f2f7220 */ /* 0x008fc60000410000 */
[----:B------:R-:W3:Y:S01]  /*249f0*/  LD.E R102, desc[UR24][R8.64+0x1b0] ;  /* 0x0001b01808667980 */ /* 0x000ee2000c101900 */
[----:B----4-:R-:W-:-:S03]  /*24a00*/  FMUL.FTZ R49, R15, R106 ;  /* 0x0000006a0f317220 */ /* 0x010fc60000410000 */
[----:B------:R-:W4:Y:S04]  /*24a10*/  LD.E R104, desc[UR4][R8.64+0x1b4] ;  /* 0x0001b40408687980 */ /* 0x000f28000c101900 */
[----:B------:R-:W2:Y:S04]  /*24a20*/  LD.E R106, desc[UR6][R8.64+0x1c0] ;  /* 0x0001c006086a7980 */ /* 0x000ea8000c101900 */
[----:B------:R0:W-:Y:S04]  /*24a30*/  ST.E desc[UR8][R8.64], R3 ;  /* 0x0000000308007985 */ /* 0x0001e8000c101908 */
[----:B------:R1:W-:Y:S04]  /*24a40*/  ST.E desc[UR10][R8.64+0x4], R47 ;  /* 0x0000042f08007985 */ /* 0x0003e8000c10190a */
[----:B------:R1:W-:Y:S01]  /*24a50*/  ST.E desc[UR12][R8.64+0x10], R49 ;  /* 0x0000103108007985 */ /* 0x0003e2000c10190c */
[C---:B0-----:R-:W-:Y:S01]  /*24a60*/  FMUL.FTZ R3, R15.reuse, R118 ;  /* 0x000000760f037220 */ /* 0x041fe20000410000 */
[----:B------:R-:W-:-:S02]  /*24a70*/  FMUL.FTZ R51, R15, R132 ;  /* 0x000000840f337220 */ /* 0x000fc40000410000 */
[----:B------:R-:W4:Y:S01]  /*24a80*/  LD.E R118, desc[UR14][R8.64+0x1f4] ;  /* 0x0001f40e08767980 */ /* 0x000f22000c101900 */
[----:B-1----:R-:W-:-:S03]  /*24a90*/  FMUL.FTZ R47, R15, R128 ;  /* 0x000000800f2f7220 */ /* 0x002fc60000410000 */
[----:B------:R-:W4:Y:S01]  /*24aa0*/  LD.E R128, desc[UR16][R8.64+0x8] ;  /* 0x0000081008807980 */ /* 0x000f22000c101900 */
[----:B------:R-:W-:-:S03]  /*24ab0*/  FMUL.FTZ R49, R15, R130 ;  /* 0x000000820f317220 */ /* 0x000fc60000410000 */
[----:B------:R-:W4:Y:S04]  /*24ac0*/  LD.E R130, desc[UR18][R8.64+0xc] ;  /* 0x00000c1208827980 */ /* 0x000f28000c101900 */
[----:B------:R-:W4:Y:S04]  /*24ad0*/  LD.E R132, desc[UR22][R8.64+0x1c] ;  /* 0x00001c1608847980 */ /* 0x000f28000c101900 */
[----:B------:R0:W-:Y:S04]  /*24ae0*/  ST.E desc[UR10][R8.64+0x14], R3 ;  /* 0x0000140308007985 */ /* 0x0001e8000c10190a */
[----:B------:R1:W-:Y:S04]  /*24af0*/  ST.E desc[UR12][R8.64+0x24], R49 ;  /* 0x0000243108007985 */ /* 0x0003e8000c10190c */
[----:B------:R1:W-:Y:S01]  /*24b00*/  ST.E desc[UR6][R8.64+0x20], R47 ;  /* 0x0000202f08007985 */ /* 0x0003e2000c101906 */
[----:B0-----:R-:W-:-:S03]  /*24b10*/  FMUL.FTZ R3, R15, R186 ;  /* 0x000000ba0f037220 */ /* 0x001fc60000410000 */
[----:B------:R0:W-:Y:S01]  /*24b20*/  ST.E desc[UR4][R8.64+0x30], R51 ;  /* 0x0000303308007985 */ /* 0x0001e2000c101904 */
[----:B-1----:R-:W-:-:S03]  /*24b30*/  FMUL.FTZ R49, R15, R190 ;  /* 0x000000be0f317220 */ /* 0x002fc60000410000 */
[----:B------:R-:W4:Y:S01]  /*24b40*/  LD.E R186, desc[UR26][R8.64+0x6c] ;  /* 0x00006c1a08ba7980 */ /* 0x000f22000c101900 */
[----:B------:R-:W-:-:S03]  /*24b50*/  FMUL.FTZ R47, R15, R188 ;  /* 0x000000bc0f2f7220 */ /* 0x000fc60000410000 */
[----:B------:R-:W4:Y:S04]  /*24b60*/  LD.E R190, desc[UR10][R8.64+0x7c] ;  /* 0x00007c0a08be7980 */ /* 0x000f28000c101900 */
[----:B------:R-:W4:Y:S01]  /*24b70*/  LD.E R188, desc[UR8][R8.64+0x78] ;  /* 0x0000780808bc7980 */ /* 0x000f22000c101900 */
[----:B0-----:R-:W-:-:S03]  /*24b80*/  FMUL.FTZ R51, R15, R192 ;  /* 0x000000c00f337220 */ /* 0x001fc60000410000 */
[----:B------:R-:W4:Y:S04]  /*24b90*/  LD.E R192, desc[UR16][R8.64+0x88] ;  /* 0x0000881008c07980 */ /* 0x000f28000c101900 */
[----:B------:R0:W-:Y:S04]  /*24ba0*/  ST.E desc[UR12][R8.64+0x44], R49 ;  /* 0x0000443108007985 */ /* 0x0001e8000c10190c */
[----:B------:R1:W-:Y:S04]  /*24bb0*/  ST.E desc[UR6][R8.64+0x34], R3 ;  /* 0x0000340308007985 */ /* 0x0003e8000c101906 */
[----:B------:R1:W-:Y:S01]  /*24bc0*/  ST.E desc[UR4][R8.64+0x40], R47 ;  /* 0x0000402f08007985 */ /* 0x0003e2000c101904 */
[----:B0-----:R-:W-:-:S03]  /*24bd0*/  FMUL.FTZ R49, R15, R53 ;  /* 0x000000350f317220 */ /* 0x001fc60000410000 */
[----:B------:R0:W-:Y:S04]  /*24be0*/  ST.E desc[UR14][R8.64+0x50], R51 ;  /* 0x0000503308007985 */ /* 0x0001e8000c10190e */
[----:B-1----:R-:W4:Y:S01]  /*24bf0*/  LD.E R3, desc[UR6][R8.64+0x9c] ;  /* 0x00009c0608037980 */ /* 0x002f22000c101900 */
[----:B------:R-:W-:-:S03]  /*24c00*/  FMUL.FTZ R71, R15, R59 ;  /* 0x0000003b0f477220 */ /* 0x000fc60000410000 */
[----:B------:R-:W4:Y:S01]  /*24c10*/  LD.E R47, desc[UR14][R8.64+0xac] ;  /* 0x0000ac0e082f7980 */ /* 0x000f22000c101900 */
[----:B------:R-:W-:-:S03]  /*24c20*/  FMUL.FTZ R69, R15, R57 ;  /* 0x000000390f457220 */ /* 0x000fc60000410000 */
[----:B------:R-:W4:Y:S01]  /*24c30*/  LD.E R53, desc[UR16][R8.64+0xb8] ;  /* 0x0000b81008357980 */ /* 0x000f22000c101900 */
[----:B------:R-:W-:-:S03]  /*24c40*/  FMUL.FTZ R73, R15, R61 ;  /* 0x0000003d0f497220 */ /* 0x000fc60000410000 */
[----:B------:R1:W-:Y:S04]  /*24c50*/  ST.E desc[UR4][R8.64+0x54], R49 ;  /* 0x0000543108007985 */ /* 0x0003e8000c101904 */
[----:B0-----:R-:W4:Y:S04]  /*24c60*/  LD.E R51, desc[UR18][R8.64+0xbc] ;  /* 0x0000bc1208337980 */ /* 0x001f28000c101900 */
[----:B------:R-:W4:Y:S04]  /*24c70*/  LD.E R59, desc[UR22][R8.64+0xcc] ;  /* 0x0000cc16083b7980 */ /* 0x000f28000c101900 */
[----:B-1----:R-:W4:Y:S04]  /*24c80*/  LD.E R49, desc[UR20][R8.64+0xc8] ;  /* 0x0000c81408317980 */ /* 0x002f28000c101900 */
[----:B------:R-:W4:Y:S04]  /*24c90*/  LD.E R57, desc[UR24][R8.64+0xd8] ;  /* 0x0000d81808397980 */ /* 0x000f28000c101900 */
[----:B------:R-:W4:Y:S01]  /*24ca0*/  LD.E R61, desc[UR12][R8.64+0xe8] ;  /* 0x0000e80c083d7980 */ /* 0x000f22000c101900 */
[----:B------:R-:W-:-:S03]  /*24cb0*/  FMUL.FTZ R81, R15, R75 ;  /* 0x0000004b0f517220 */ /* 0x000fc60000410000 */
[----:B------:R0:W-:Y:S01]  /*24cc0*/  ST.E desc[UR10][R8.64+0x70], R73 ;  /* 0x0000704908007985 */ /* 0x0001e2000c10190a */
[----:B------:R-:W-:-:S03]  /*24cd0*/  FMUL.FTZ R91, R15, R79 ;  /* 0x0000004f0f5b7220 */ /* 0x000fc60000410000 */
[----:B------:R1:W-:Y:S01]  /*24ce0*/  ST.E desc[UR6][R8.64+0x60], R69 ;  /* 0x0000604508007985 */ /* 0x0003e2000c101906 */
[----:B------:R-:W-:-:S03]  /*24cf0*/  FMUL.FTZ R89, R15, R77 ;  /* 0x0000004d0f597220 */ /* 0x000fc60000410000 */
[----:B------:R1:W-:Y:S04]  /*24d00*/  ST.E desc[UR8][R8.64+0x64], R71 ;  /* 0x0000644708007985 */ /* 0x0003e8000c101908 */
[----:B0-----:R-:W4:Y:S04]  /*24d10*/  LD.E R73, desc[UR10][R8.64+0xfc] ;  /* 0x0000fc0a08497980 */ /* 0x001f28000c101900 */
[----:B-1----:R-:W4:Y:S04]  /*24d20*/  LD.E R69, desc[UR18][R8.64+0x108] ;  /* 0x0001081208457980 */ /* 0x002f28000c101900 */
[----:B------:R-:W4:Y:S04]  /*24d30*/  LD.E R71, desc[UR20][R8.64+0x10c] ;  /* 0x00010c1408477980 */ /* 0x000f28000c101900 */
[----:B------:R-:W4:Y:S04]  /*24d40*/  LD.E R79, desc[UR12][R8.64+0x118] ;  /* 0x0001180c084f7980 */ /* 0x000f28000c101900 */
[----:B------:R-:W4:Y:S04]  /*24d50*/  LD.E R75, desc[UR14][R8.64+0x11c] ;  /* 0x00011c0e084b7980 */ /* 0x000f28000c101900 */
[----:B------:R-:W4:Y:S04]  /*24d60*/  LD.E R77, desc[UR16][R8.64+0x128] ;  /* 0x00012810084d7980 */ /* 0x000f28000c101900 */
[----:B------:R0:W-:Y:S04]  /*24d70*/  ST.E desc[UR6][R8.64+0x74], R81 ;  /* 0x0000745108007985 */ /* 0x0001e8000c101906 */
[----:B------:R-:W4:Y:S01]  /*24d80*/  LD.E R87, desc[UR10][R8.64+0x12c] ;  /* 0x00012c0a08577980 */ /* 0x000f22000c101900 */
[----:B------:R-:W-:-:S03]  /*24d90*/  FMUL.FTZ R103, R15, R93 ;  /* 0x0000005d0f677220 */ /* 0x000fc60000410000 */
[----:B------:R-:W4:Y:S04]  /*24da0*/  LD.E R85, desc[UR20][R8.64+0x13c] ;  /* 0x00013c1408557980 */ /* 0x000f28000c101900 */
[----:B0-----:R-:W4:Y:S04]  /*24db0*/  LD.E R81, desc[UR18][R8.64+0x138] ;  /* 0x0001381208517980 */ /* 0x001f28000c101900 */
[----:B------:R0:W-:Y:S04]  /*24dc0*/  ST.E desc[UR8][R8.64+0x84], R91 ;  /* 0x0000845b08007985 */ /* 0x0001e8000c101908 */
[----:B------:R-:W4:Y:S04]  /*24dd0*/  LD.E R83, desc[UR22][R8.64+0x148] ;  /* 0x0001481608537980 */ /* 0x000f28000c101900 */
[----:B------:R1:W-:Y:S04]  /*24de0*/  ST.E desc[UR4][R8.64+0x80], R89 ;  /* 0x0000805908007985 */ /* 0x0003e8000c101904 */
[----:B0-----:R-:W4:Y:S01]  /*24df0*/  LD.E R91, desc[UR8][R8.64+0x14c] ;  /* 0x00014c08085b7980 */ /* 0x001f22000c101900 */
[----:B------:R-:W-:-:S03]  /*24e00*/  FMUL.FTZ R105, R15, R95 ;  /* 0x0000005f0f697220 */ /* 0x000fc60000410000 */
[----:B------:R-:W4:Y:S04]  /*24e10*/  LD.E R101, desc[UR10][R8.64+0x15c] ;  /* 0x00015c0a08657980 */ /* 0x000f28000c101900 */
[----:B-1----:R-:W4:Y:S04]  /*24e20*/  LD.E R89, desc[UR12][R8.64+0x158] ;  /* 0x0001580c08597980 */ /* 0x002f28000c101900 */
[----:B------:R-:W4:Y:S04]  /*24e30*/  LD.E R93, desc[UR14][R8.64+0x168] ;  /* 0x0001680e085d7980 */ /* 0x000f28000c101900 */
[----:B------:R-:W4:Y:S01]  /*24e40*/  LD.E R99, desc[UR16][R8.64+0x16c] ;  /* 0x00016c1008637980 */ /* 0x000f22000c101900 */
[----:B------:R-:W-:-:S03]  /*24e50*/  FMUL.FTZ R111, R15, R184 ;  /* 0x000000b80f6f7220 */ /* 0x000fc60000410000 */
[----:B------:R0:W-:Y:S04]  /*24e60*/  ST.E desc[UR4][R8.64+0x90], R103 ;  /* 0x0000906708007985 */ /* 0x0001e8000c101904 */
[----:B------:R-:W4:Y:S04]  /*24e70*/  LD.E R97, desc[UR18][R8.64+0x178] ;  /* 0x0001781208617980 */ /* 0x000f28000c101900 */
[----:B------:R-:W4:Y:S01]  /*24e80*/  LD.E R95, desc[UR20][R8.64+0x17c] ;  /* 0x00017c14085f7980 */ /* 0x000f22000c101900 */
[----:B0-----:R-:W-:-:S03]  /*24e90*/  FMUL.FTZ R103, R15, R182 ;  /* 0x000000b60f677220 */ /* 0x001fc60000410000 */
[----:B------:R-:W4:Y:S04]  /*24ea0*/  LD.E R109, desc[UR4][R8.64+0x18c] ;  /* 0x00018c04086d7980 */ /* 0x000f28000c101900 */
[----:B------:R-:W4:Y:S01]  /*24eb0*/  LD.E R182, desc[UR12][R8.64+0x188] ;  /* 0x0001880c08b67980 */ /* 0x000f22000c101900 */
[----:B------:R-:W-:-:S03]  /*24ec0*/  FMUL.FTZ R117, R15, R126 ;  /* 0x0000007e0f757220 */ /* 0x000fc60000410000 */
[----:B------:R-:W4:Y:S01]  /*24ed0*/  LD.E R184, desc[UR14][R8.64+0x198] ;  /* 0x0001980e08b87980 */ /* 0x000f22000c101900 */
[----:B------:R-:W-:-:S03]  /*24ee0*/  FMUL.FTZ R115, R15, R124 ;  /* 0x0000007c0f737220 */ /* 0x000fc60000410000 */
        /* <DEDUP_REMOVED lines=8> */
[----:B------:R-:W4:Y:S04]  /*24f70*/  LD.E R113, desc[UR4][R8.64+0x1c8] ;  /* 0x0001c80408717980 */ /* 0x000f28000c101900 */
[----:B------:R0:W-:Y:S04]  /*24f80*/  ST.E desc[UR8][R8.64+0xa4], R111 ;  /* 0x0000a46f08007985 */ /* 0x0001e8000c101908 */
[----:B------:R-:W4:Y:S01]  /*24f90*/  LD.E R122, desc[UR14][R8.64+0x1cc] ;  /* 0x0001cc0e087a7980 */ /* 0x000f22000c101900 */
[----:B------:R-:W-:-:S03]  /*24fa0*/  FMUL.FTZ R125, R15, R100 ;  /* 0x000000640f7d7220 */ /* 0x000fc60000410000 */
[----:B------:R1:W-:Y:S04]  /*24fb0*/  ST.E desc[UR8][R8.64+0xb0], R115 ;  /* 0x0000b07308007985 */ /* 0x0003e8000c101908 */
[----:B0-----:R-:W4:Y:S04]  /*24fc0*/  LD.E R111, desc[UR16][R8.64+0x1d8] ;  /* 0x0001d810086f7980 */ /* 0x001f28000c101900 */
[----:B------:R-:W4:Y:S04]  /*24fd0*/  LD.E R121, desc[UR10][R8.64+0x1dc] ;  /* 0x0001dc0a08797980 */ /* 0x000f28000c101900 */
[----:B-1----:R-:W4:Y:S04]  /*24fe0*/  LD.E R115, desc[UR12][R8.64+0x1e8] ;  /* 0x0001e80c08737980 */ /* 0x002f28000c101900 */
[----:B------:R0:W-:Y:S04]  /*24ff0*/  ST.E desc[UR10][R8.64+0xb4], R117 ;  /* 0x0000b47508007985 */ /* 0x0001e8000c10190a */
[----:B------:R-:W4:Y:S04]  /*25000*/  LD.E R119, desc[UR18][R8.64+0x1ec] ;  /* 0x0001ec1208777980 */ /* 0x000f28000c101900 */
[----:B------:R-:W4:Y:S04]  /*25010*/  LD.E R100, desc[UR22][R8.64+0x1fc] ;  /* 0x0001fc1608647980 */ /* 0x000f28000c101900 */
[----:B0-----:R-:W4:Y:S01]  /*25020*/  LD.E R117, desc[UR20][R8.64+0x1f8] ;  /* 0x0001f81408757980 */ /* 0x001f22000c101900 */
[----:B------:R-:W-:-:S03]  /*25030*/  FMUL.FTZ R127, R15, R46 ;  /* 0x0000002e0f7f7220 */ /* 0x000fc60000410000 */
[----:B------:R0:W-:Y:S01]  /*25040*/  ST.E desc[UR6][R8.64+0xc0], R123 ;  /* 0x0000c07b08007985 */ /* 0x0001e2000c101906 */
[C---:B------:R-:W-:Y:S01]  /*25050*/  FMUL.FTZ R129, R15.reuse, R48 ;  /* 0x000000300f817220 */ /* 0x040fe20000410000 */
[C---:B------:R-:W-:Y:S01]  /*25060*/  FMUL.FTZ R131, R15.reuse, R50 ;  /* 0x000000320f837220 */ /* 0x040fe20000410000 */
[C---:B------:R-:W-:Y:S01]  /*25070*/  FMUL.FTZ R133, R15.reuse, R52 ;  /* 0x000000340f857220 */ /* 0x040fe20000410000 */
[----:B------:R1:W-:Y:S01]  /*25080*/  ST.E desc[UR4][R8.64+0xc4], R125 ;  /* 0x0000c47d08007985 */ /* 0x0003e2000c101904 */
[C---:B------:R-:W-:Y:S01]  /*25090*/  FMUL.FTZ R135, R15.reuse, R56 ;  /* 0x000000380f877220 */ /* 0x040fe20000410000 */
[C---:B0-----:R-:W-:Y:S02]  /*250a0*/  FMUL.FTZ R123, R15.reuse, R2 ;  /* 0x000000020f7b7220 */ /* 0x041fe40000410000 */
[----:B------:R0:W-:Y:S01]  /*250b0*/  ST.E desc[UR8][R8.64+0xd4], R127 ;  /* 0x0000d47f08007985 */ /* 0x0001e2000c101908 */
[----:B-1----:R-:W-:-:S03]  /*250c0*/  FMUL.FTZ R125, R15, R54 ;  /* 0x000000360f7d7220 */ /* 0x002fc60000410000 */
[----:B------:R1:W-:Y:S04]  /*250d0*/  ST.E desc[UR6][R8.64+0xd0], R123 ;  /* 0x0000d07b08007985 */ /* 0x0003e8000c101906 */
[----:B------:R3:W-:Y:S04]  /*250e0*/  ST.E desc[UR10][R8.64+0xe0], R129 ;  /* 0x0000e08108007985 */ /* 0x0007e8000c10190a */
[----:B------:R2:W-:Y:S01]  /*250f0*/  ST.E desc[UR12][R8.64+0xe4], R131 ;  /* 0x0000e48308007985 */ /* 0x0005e2000c10190c */
[C---:B0-----:R-:W-:Y:S01]  /*25100*/  FMUL.FTZ R127, R15.reuse, R60 ;  /* 0x0000003c0f7f7220 */ /* 0x041fe20000410000 */
[----:B-1----:R-:W-:-:S02]  /*25110*/  FMUL.FTZ R123, R15, R58 ;  /* 0x0000003a0f7b7220 */ /* 0x002fc40000410000 */
[----:B------:R0:W-:Y:S01]  /*25120*/  ST.E desc[UR14][R8.64+0xf0], R133 ;  /* 0x0000f08508007985 */ /* 0x0001e2000c10190e */
[----:B---3--:R-:W-:-:S03]  /*25130*/  FMUL.FTZ R129, R15, R62 ;  /* 0x0000003e0f817220 */ /* 0x008fc60000410000 */
[----:B------:R1:W-:Y:S01]  /*25140*/  ST.E desc[UR4][R8.64+0xf4], R125 ;  /* 0x0000f47d08007985 */ /* 0x0003e2000c101904 */
[----:B--2---:R-:W-:-:S03]  /*25150*/  FMUL.FTZ R131, R15, R64 ;  /* 0x000000400f837220 */ /* 0x004fc60000410000 */
[----:B------:R2:W-:Y:S04]  /*25160*/  ST.E desc[UR16][R8.64+0x100], R135 ;  /* 0x0001008708007985 */ /* 0x0005e8000c101910 */
[----:B------:R3:W-:Y:S01]  /*25170*/  ST.E desc[UR6][R8.64+0x104], R123 ;  /* 0x0001047b08007985 */ /* 0x0007e2000c101906 */
[C---:B0-----:R-:W-:Y:S01]  /*25180*/  FMUL.FTZ R133, R15.reuse, R68 ;  /* 0x000000440f857220 */ /* 0x041fe20000410000 */
[C---:B-1----:R-:W-:Y:S02]  /*25190*/  FMUL.FTZ R125, R15.reuse, R66 ;  /* 0x000000420f7d7220 */ /* 0x042fe40000410000 */
[----:B------:R0:W-:Y:S01]  /*251a0*/  ST.E desc[UR8][R8.64+0x110], R127 ;  /* 0x0001107f08007985 */ /* 0x0001e2000c101908 */
[----:B--2---:R-:W-:-:S03]  /*251b0*/  FMUL.FTZ R135, R15, R70 ;  /* 0x000000460f877220 */ /* 0x004fc60000410000 */
[----:B------:R1:W-:Y:S01]  /*251c0*/  ST.E desc[UR10][R8.64+0x114], R129 ;  /* 0x0001148108007985 */ /* 0x0003e2000c10190a */
[----:B---3--:R-:W-:-:S03]  /*251d0*/  FMUL.FTZ R123, R15, R72 ;  /* 0x000000480f7b7220 */ /* 0x008fc60000410000 */
[----:B------:R2:W-:Y:S01]  /*251e0*/  ST.E desc[UR12][R8.64+0x120], R131 ;  /* 0x0001208308007985 */ /* 0x0005e2000c10190c */
[----:B0-----:R-:W-:-:S03]  /*251f0*/  FMUL.FTZ R127, R15, R74 ;  /* 0x0000004a0f7f7220 */ /* 0x001fc60000410000 */
[----:B------:R0:W-:Y:S01]  /*25200*/  ST.E desc[UR4][R8.64+0x124], R125 ;  /* 0x0001247d08007985 */ /* 0x0001e2000c101904 */
[----:B-1----:R-:W-:-:S03]  /*25210*/  FMUL.FTZ R129, R15, R76 ;  /* 0x0000004c0f817220 */ /* 0x002fc60000410000 */
[----:B------:R1:W-:Y:S01]  /*25220*/  ST.E desc[UR14][R8.64+0x130], R133 ;  /* 0x0001308508007985 */ /* 0x0003e2000c10190e */
[----:B--2---:R-:W-:-:S03]  /*25230*/  FMUL.FTZ R131, R15, R80 ;  /* 0x000000500f837220 */ /* 0x004fc60000410000 */
        /* <DEDUP_REMOVED lines=25> */
[----:B----4-:R-:W-:-:S03]  /*253d0*/  FMUL.FTZ R125, R15, R104 ;  /* 0x000000680f7d7220 */ /* 0x010fc60000410000 */
        /* <DEDUP_REMOVED lines=13> */
[----:B------:R-:W-:Y:S01]  /*254b0*/  FMUL.FTZ R15, R15, R118 ;  /* 0x000000760f0f7220 */ /* 0x000fe20000410000 */
[C---:B0-----:R-:W-:Y:S02]  /*254c0*/  FMUL.FTZ R127, R7.reuse, R128 ;  /* 0x00000080077f7220 */ /* 0x041fe40000410000 */
[----:B------:R0:W-:Y:S01]  /*254d0*/  ST.E desc[UR14][R8.64+0x1d4], R133 ;  /* 0x0001d48508007985 */ /* 0x0001e2000c10190e */
[----:B-1----:R-:W-:-:S03]  /*254e0*/  FMUL.FTZ R129, R7, R130 ;  /* 0x0000008207817220 */ /* 0x002fc60000410000 */
[----:B------:R1:W-:Y:S04]  /*254f0*/  ST.E desc[UR6][R8.64+0x1e0], R123 ;  /* 0x0001e07b08007985 */ /* 0x0003e8000c101906 */
[----:B------:R-:W-:Y:S01]  /*25500*/  ST.E desc[UR16][R8.64+0x1e4], R135 ;  /* 0x0001e48708007985 */ /* 0x000fe2000c101910 */
[----:B--2---:R-:W-:-:S03]  /*25510*/  FMUL.FTZ R131, R7, R132 ;  /* 0x0000008407837220 */ /* 0x004fc60000410000 */
[----:B------:R2:W-:Y:S01]  /*25520*/  ST.E desc[UR4][R8.64+0x1f0], R125 ;  /* 0x0001f07d08007985 */ /* 0x0005e2000c101904 */
[C---:B0-----:R-:W-:Y:S01]  /*25530*/  FMUL.FTZ R133, R7.reuse, R134 ;  /* 0x0000008607857220 */ /* 0x041fe20000410000 */
[C---:B-1----:R-:W-:Y:S02]  /*25540*/  FMUL.FTZ R123, R7.reuse, R136 ;  /* 0x00000088077b7220 */ /* 0x042fe40000410000 */
[----:B------:R0:W-:Y:S04]  /*25550*/  ST.E desc[UR8][R8.64+0x1f4], R15 ;  /* 0x0001f40f08007985 */ /* 0x0001e8000c101908 */
        /* <DEDUP_REMOVED lines=24> */
[----:B------:R-:W-:Y:S01]  /*256e0*/  ST.E desc[UR4][R8.64+0x68], R15 ;  /* 0x0000680f08007985 */ /* 0x000fe2000c101904 */
[C---:B------:R-:W-:Y:S01]  /*256f0*/  FMUL.FTZ R3, R7.reuse, R3 ;  /* 0x0000000307037220 */ /* 0x040fe20000410000 */
[C---:B--2---:R-:W-:Y:S02]  /*25700*/  FMUL.FTZ R131, R7.reuse, R194 ;  /* 0x000000c207837220 */ /* 0x044fe40000410000 */
[----:B------:R-:W-:Y:S01]  /*25710*/  ST.E desc[UR8][R8.64+0x6c], R125 ;  /* 0x00006c7d08007985 */ /* 0x000fe2000c101908 */
[C---:B------:R-:W-:Y:S01]  /*25720*/  FMUL.FTZ R55, R7.reuse, R55 ;  /* 0x0000003707377220 */ /* 0x040fe20000410000 */
[C---:B0-----:R-:W-:Y:S02]  /*25730*/  FMUL.FTZ R133, R7.reuse, R228 ;  /* 0x000000e407857220 */ /* 0x041fe40000410000 */
[----:B------:R-:W-:Y:S01]  /*25740*/  ST.E desc[UR6][R8.64+0x78], R123 ;  /* 0x0000787b08007985 */ /* 0x000fe2000c101906 */
[C---:B------:R-:W-:Y:S01]  /*25750*/  FMUL.FTZ R47, R7.reuse, R47 ;  /* 0x0000002f072f7220 */ /* 0x040fe20000410000 */
[----:B------:R-:W-:-:S02]  /*25760*/  FMUL.FTZ R53, R7, R53 ;  /* 0x0000003507357220 */ /* 0x000fc40000410000 */
[----:B------:R-:W-:Y:S01]  /*25770*/  ST.E desc[UR10][R8.64+0x7c], R127 ;  /* 0x00007c7f08007985 */ /* 0x000fe2000c10190a */
[----:B------:R-:W-:-:S03]  /*25780*/  FMUL.FTZ R51, R7, R51 ;  /* 0x0000003307337220 */ /* 0x000fc60000410000 */
[----:B------:R-:W-:Y:S01]  /*25790*/  ST.E desc[UR12][R8.64+0x88], R129 ;  /* 0x0000888108007985 */ /* 0x000fe2000c10190c */
[----:B------:R-:W-:-:S03]  /*257a0*/  FMUL.FTZ R49, R7, R49 ;  /* 0x0000003107317220 */ /* 0x000fc60000410000 */
[----:B------:R-:W-:Y:S01]  /*257b0*/  ST.E desc[UR14][R8.64+0x8c], R131 ;  /* 0x00008c8308007985 */ /* 0x000fe2000c10190e */
[----:B------:R-:W-:-:S03]  /*257c0*/  FMUL.FTZ R59, R7, R59 ;  /* 0x0000003b073b7220 */ /* 0x000fc60000410000 */
[----:B------:R-:W-:Y:S01]  /*257d0*/  ST.E desc[UR16][R8.64+0x98], R133 ;  /* 0x0000988508007985 */ /* 0x000fe2000c101910 */
[----:B------:R-:W-:-:S03]  /*257e0*/  FMUL.FTZ R57, R7, R57 ;  /* 0x0000003907397220 */ /* 0x000fc60000410000 */
[----:B------:R0:W-:Y:S01]  /*257f0*/  ST.E desc[UR4][R8.64+0x9c], R3 ;  /* 0x00009c0308007985 */ /* 0x0001e2000c101904 */
[----:B------:R-:W-:-:S03]  /*25800*/  FMUL.FTZ R67, R7, R67 ;  /* 0x0000004307437220 */ /* 0x000fc60000410000 */
[----:B------:R-:W-:Y:S01]  /*25810*/  ST.E desc[UR6][R8.64+0xa8], R55 ;  /* 0x0000a83708007985 */ /* 0x000fe2000c101906 */
[----:B------:R-:W-:-:S03]  /*25820*/  FMUL.FTZ R61, R7, R61 ;  /* 0x0000003d073d7220 */ /* 0x000fc60000410000 */
[----:B------:R1:W-:Y:S01]  /*25830*/  ST.E desc[UR8][R8.64+0xac], R47 ;  /* 0x0000ac2f08007985 */ /* 0x0003e2000c101908 */
[----:B------:R-:W-:-:S03]  /*25840*/  FMUL.FTZ R65, R7, R65 ;  /* 0x0000004107417220 */ /* 0x000fc60000410000 */
        /* <DEDUP_REMOVED lines=37> */
[----:B0-----:R-:W-:-:S03]  /*25aa0*/  FMUL.FTZ R3, R7, R182 ;  /* 0x000000b607037220 */ /* 0x001fc60000410000 */
        /* <DEDUP_REMOVED lines=11> */
[----:B-1----:R-:W-:-:S03]  /*25b60*/  FMUL.FTZ R47, R7, R124 ;  /* 0x0000007c072f7220 */ /* 0x002fc60000410000 */
[----:B------:R-:W-:Y:S01]  /*25b70*/  ST.E desc[UR16][R8.64+0x17c], R95 ;  /* 0x00017c5f08007985 */ /* 0x000fe2000c101910 */
[----:B------:R-:W-:-:S03]  /*25b80*/  FMUL.FTZ R113, R7, R113 ;  /* 0x0000007107717220 */ /* 0x000fc60000410000 */
[----:B------:R0:W-:Y:S04]  /*25b90*/  ST.E desc[UR6][R8.64+0x188], R3 ;  /* 0x0001880308007985 */ /* 0x0001e8000c101906 */
[----:B------:R-:W-:Y:S01]  /*25ba0*/  ST.E desc[UR4][R8.64+0x18c], R109 ;  /* 0x00018c6d08007985 */ /* 0x000fe2000c101904 */
[----:B------:R-:W-:-:S03]  /*25bb0*/  FMUL.FTZ R111, R7, R111 ;  /* 0x0000006f076f7220 */ /* 0x000fc60000410000 */
[----:B------:R1:W-:Y:S01]  /*25bc0*/  ST.E desc[UR8][R8.64+0x198], R15 ;  /* 0x0001980f08007985 */ /* 0x0003e2000c101908 */
[----:B0-----:R-:W-:-:S03]  /*25bd0*/  FMUL.FTZ R3, R7, R126 ;  /* 0x0000007e07037220 */ /* 0x001fc60000410000 */
[----:B------:R-:W-:Y:S01]  /*25be0*/  ST.E desc[UR10][R8.64+0x19c], R107 ;  /* 0x00019c6b08007985 */ /* 0x000fe2000c10190a */
[----:B------:R-:W-:-:S03]  /*25bf0*/  FMUL.FTZ R121, R7, R121 ;  /* 0x0000007907797220 */ /* 0x000fc60000410000 */
[----:B------:R-:W-:Y:S01]  /*25c00*/  ST.E desc[UR12][R8.64+0x1a8], R105 ;  /* 0x0001a86908007985 */ /* 0x000fe2000c10190c */
[----:B-1----:R-:W-:-:S03]  /*25c10*/  FMUL.FTZ R15, R7, R122 ;  /* 0x0000007a070f7220 */ /* 0x002fc60000410000 */
[----:B------:R-:W-:Y:S01]  /*25c20*/  ST.E desc[UR14][R8.64+0x1ac], R103 ;  /* 0x0001ac6708007985 */ /* 0x000fe2000c10190e */
[C---:B------:R-:W-:Y:S01]  /*25c30*/  FMUL.FTZ R115, R7.reuse, R115 ;  /* 0x0000007307737220 */ /* 0x040fe20000410000 */
[C---:B------:R-:W-:Y:S02]  /*25c40*/  FMUL.FTZ R119, R7.reuse, R119 ;  /* 0x0000007707777220 */ /* 0x040fe40000410000 */
[----:B------:R0:W-:Y:S01]  /*25c50*/  ST.E desc[UR6][R8.64+0x1b8], R3 ;  /* 0x0001b80308007985 */ /* 0x0001e2000c101906 */
[----:B------:R-:W-:-:S03]  /*25c60*/  FMUL.FTZ R117, R7, R117 ;  /* 0x0000007507757220 */ /* 0x000fc60000410000 */
[----:B------:R1:W-:Y:S01]  /*25c70*/  ST.E desc[UR16][R8.64+0x1bc], R47 ;  /* 0x0001bc2f08007985 */ /* 0x0003e2000c101910 */
[----:B------:R-:W-:-:S03]  /*25c80*/  FMUL.FTZ R7, R7, R100 ;  /* 0x0000006407077220 */ /* 0x000fc60000410000 */
[----:B------:R-:W-:Y:S04]  /*25c90*/  ST.E desc[UR4][R8.64+0x1c8], R113 ;  /* 0x0001c87108007985 */ /* 0x000fe8000c101904 */
[----:B------:R2:W-:Y:S04]  /*25ca0*/  ST.E desc[UR8][R8.64+0x1cc], R15 ;  /* 0x0001cc0f08007985 */ /* 0x0005e8000c101908 */
[----:B------:R3:W-:Y:S04]  /*25cb0*/  ST.E desc[UR10][R8.64+0x1d8], R111 ;  /* 0x0001d86f08007985 */ /* 0x0007e8000c10190a */
[----:B------:R3:W-:Y:S04]  /*25cc0*/  ST.E desc[UR6][R8.64+0x1dc], R121 ;  /* 0x0001dc7908007985 */ /* 0x0007e8000c101906 */
[----:B------:R3:W-:Y:S04]  /*25cd0*/  ST.E desc[UR12][R8.64+0x1e8], R115 ;  /* 0x0001e87308007985 */ /* 0x0007e8000c10190c */
[----:B------:R3:W-:Y:S04]  /*25ce0*/  ST.E desc[UR14][R8.64+0x1ec], R119 ;  /* 0x0001ec7708007985 */ /* 0x0007e8000c10190e */
[----:B------:R3:W-:Y:S04]  /*25cf0*/  ST.E desc[UR16][R8.64+0x1f8], R117 ;  /* 0x0001f87508007985 */ /* 0x0007e8000c101910 */
[----:B------:R3:W-:Y:S04]  /*25d00*/  ST.E desc[UR18][R8.64+0x1fc], R7 ;  /* 0x0001fc0708007985 */ /* 0x0007e8000c101912 */
[----:B0-----:R-:W4:Y:S04]  /*25d10*/  LDL.64 R2, [R0+0x58] ;  /* 0x0000580000027983 */ /* 0x001f280000100a00 */
[----:B-1----:R-:W2:Y:S04]  /*25d20*/  LDL.64 R46, [R0] ;  /* 0x00000000002e7983 */ /* 0x002ea80000100a00 */
[----:B----4-:R-:W4:Y:S01]  /*25d30*/  LD.E R49, desc[UR4][R2.64] ;  /* 0x0000000402317980 */ /* 0x010f22000c101900 */
[----:B------:R-:W-:Y:S03]  /*25d40*/  BSSY B2, `(.L_x_11215) ;  /* 0x000001f000027945 */ /* 0x000fe60003800000 */
[----:B--2---:R3:W5:Y:S01]  /*25d50*/  LD.E R15, desc[UR4][R46.64] ;  /* 0x000000042e0f7980 */ /* 0x004762000c101900 */
[----:B------:R-:W-:-:S03]  /*25d60*/  F2FP.F16.F32.PACK_AB R172, R21, R172 ;  /* 0x000000ac15ac723e */ /* 0x000fc600000000ff */
[----:B------:R3:W5:Y:S01]  /*25d70*/  LD.E R48, desc[UR6][R46.64+0x4] ;  /* 0x000004062e307980 */ /* 0x000762000c101900 */
        /* <DEDUP_REMOVED lines=23> */
[----:B----4-:R-:W-:-:S04]  /*25ef0*/  LOP3.LUT R49, R49, 0x1, RZ, 0xfc, !PT ;  /* 0x0000000131317812 */ /* 0x010fc800078efcff */
[----:B------:R-:W-:-:S13]  /*25f00*/  ISETP.NE.AND P0, PT, R49, 0x3, PT ;  /* 0x000000033100780c */ /* 0x000fda0003f05270 */
[----:B---3--:R-:W-:Y:S05]  /*25f10*/  @!P0 BRA `(.L_x_11216) ;  /* 0x0000000000048947 */ /* 0x008fea0003800000 */
[----:B------:R-:W-:Y:S01]  /*25f20*/  BPT.TRAP 0x1 ;  /* 0x000000040000795c */ /* 0x000fe20000300000 */
.L_x_11216:
[----:B------:R-:W-:Y:S05]  /*25f30*/  BSYNC B2 ;  /* 0x0000000000027941 */ /* 0x000fea0003800000 */
.L_x_11215:
        /* <DEDUP_REMOVED lines=17> */
.L_x_11218:
[----:B------:R-:W-:Y:S05]  /*26050*/  BSYNC B2 ;  /* 0x0000000000027941 */ /* 0x000fea0003800000 */
.L_x_11217:
        /* <DEDUP_REMOVED lines=10> */
.L_x_11220:
[----:B------:R-:W-:Y:S05]  /*26100*/  BSYNC B2 ;  /* 0x0000000000027941 */ /* 0x000fea0003800000 */
.L_x_11219:
[----:B------:R-:W2:Y:S01]  /*26110*/  LDL.64 R2, [R0+0x50] ;  /* 0x0000500000027983 */ /* 0x000ea20000100a00 */
[----:B------:R-:W-:Y:S01]  /*26120*/  LEA.HI R6, R6, 0x8, RZ, 0x19 ;  /* 0x0000000806067811 */ /* 0x000fe200078fc8ff */
[----:B------:R-:W-:Y:S05]  /*26130*/  WARPSYNC.ALL ;  /* 0x0000000000007948 */ /* 0x000fea0003800000 */
[----:B------:R0:W-:Y:S01]  /*26140*/  BAR.SYNC.DEFER_BLOCKING R6, 0x100 ;  /* 0x000400060000751d */ /* 0x0001e20000010000 */
[----:B------:R-:W-:Y:S02]  /*26150*/  R2UR UR4, R4 ;  /* 0x00000000040472ca */ /* 0x000fe400000e0000 */
[----:B------:R-:W-:-:S02]  /*26160*/  R2UR UR5, R5 ;  /* 0x00000000050572ca */ /* 0x000fc400000e0000 */
[C---:B------:R-:W-:Y:S01]  /*26170*/  R2UR UR6, R4.reuse ;  /* 0x00000000040672ca */ /* 0x040fe200000e0000 */
[----:B------:R-:W3:Y:S01]  /*26180*/  LDL.64 R20, [R0] ;  /* 0x0000000000147983 */ /* 0x000ee20000100a00 */
[C---:B------:R-:W-:Y:S02]  /*26190*/  R2UR UR7, R5.reuse ;  /* 0x00000000050772ca */ /* 0x040fe400000e0000 */
[C---:B------:R-:W-:Y:S01]  /*261a0*/  R2UR UR8, R4.reuse ;  /* 0x00000000040872ca */ /* 0x040fe200000e0000 */
[----:B0----5:R-:W4:Y:S01]  /*261b0*/  LDL.64 R6, [R0+0x70] ;  /* 0x0000700000067983 */ /* 0x021f220000100a00 */
[C---:B------:R-:W-:Y:S02]  /*261c0*/  R2UR UR9, R5.reuse ;  /* 0x00000000050972ca */ /* 0x040fe400000e0000 */
[----:B------:R-:W-:Y:S01]  /*261d0*/  R2UR UR10, R4 ;  /* 0x00000000040a72ca */ /* 0x000fe200000e0000 */
[----:B------:R-:W4:Y:S01]  /*261e0*/  LDL.64 R8, [R0+0x60] ;  /* 0x0000600000087983 */ /* 0x000f220000100a00 */
        /* <DEDUP_REMOVED lines=19> */
[----:B--2---:R-:W2:Y:S01]  /*26320*/  LD.E R25, desc[UR4][R2.64] ;  /* 0x0000000402197980 */ /* 0x004ea2000c101900 */
[----:B------:R-:W-:-:S02]  /*26330*/  R2UR UR4, R4 ;  /* 0x00000000040472ca */ /* 0x000fc400000e0000 */
[C---:B------:R-:W-:Y:S01]  /*26340*/  R2UR UR5, R5.reuse ;  /* 0x00000000050572ca */ /* 0x040fe200000e0000 */
[----:B------:R-:W2:Y:S01]  /*26350*/  LD.E R27, desc[UR6][R2.64+0x4] ;  /* 0x00000406021b7980 */ /* 0x000ea2000c101900 */
[C---:B------:R-:W-:Y:S02]  /*26360*/  R2UR UR6, R4.reuse ;  /* 0x00000000040672ca */ /* 0x040fe400000e0000 */
[C---:B------:R-:W-:Y:S01]  /*26370*/  R2UR UR7, R5.reuse ;  /* 0x00000000050772ca */ /* 0x040fe200000e0000 */
[----:B------:R-:W2:Y:S01]  /*26380*/  LD.E R29, desc[UR8][R2.64+0x8] ;  /* 0x00000808021d7980 */ /* 0x000ea2000c101900 */
[C---:B------:R-:W-:Y:S02]  /*26390*/  R2UR UR8, R4.reuse ;  /* 0x00000000040872ca */ /* 0x040fe400000e0000 */
[----:B------:R-:W-:Y:S01]  /*263a0*/  R2UR UR9, R5 ;  /* 0x00000000050972ca */ /* 0x000fe200000e0000 */
[----:B------:R-:W2:Y:S01]  /*263b0*/  LD.E R31, desc[UR10][R2.64+0xc] ;  /* 0x00000c0a021f7980 */ /* 0x000ea2000c101900 */
        /* <DEDUP_REMOVED lines=100> */
[----:B------:R-:W-:Y:S01]  /*26a00*/  R2UR UR27, R5 ;  /* 0x00000000051b72ca */ /* 0x000fe200000e0000 */
        /* <DEDUP_REMOVED lines=13> */
[----:B------:R-:W-:-:S02]  /*26ae0*/  R2UR UR4, R4 ;  /* 0x00000000040472ca */ /* 0x000fc400000e0000 */
[C---:B------:R-:W-:Y:S02]  /*26af0*/  R2UR UR5, R5.reuse ;  /* 0x00000000050572ca */ /* 0x040fe400000e0000 */
[C---:B------:R-:W-:Y:S02]  /*26b00*/  R2UR UR6, R4.reuse ;  /* 0x00000000040672ca */ /* 0x040fe400000e0000 */
[C---:B------:R-:W-:Y:S02]  /*26b10*/  R2UR UR7, R5.reuse ;  /* 0x00000000050772ca */ /* 0x040fe400000e0000 */
[----:B------:R-:W-:Y:S02]  /*26b20*/  R2UR UR8, R4 ;  /* 0x00000000040872ca */ /* 0x000fe400000e0000 */
[----:B------:R-:W-:-:S05]  /*26b30*/  R2UR UR9, R5 ;  /* 0x00000000050972ca */ /* 0x000fca00000e0000 */
[----:B---3--:R-:W3:Y:S01]  /*26b40*/  LD.E R15, desc[UR4][R20.64] ;  /* 0x00000004140f7980 */ /* 0x008ee2000c101900 */
        /* <DEDUP_REMOVED lines=8> */
[----:B----4-:R-:W3:Y:S01]  /*26bd0*/  LD.E.64 R6, desc[UR4][R6.64] ;  /* 0x0000000406067980 */ /* 0x010ee2000c101b00 */
        /* <DEDUP_REMOVED lines=16> */
[----:B--2---:R0:W-:Y:S01]  /*26ce0*/  ST.E desc[UR6][R2.64], R25 ;  /* 0x0000001902007985 */ /* 0x0041e2000c101906 */
        /* <DEDUP_REMOVED lines=125> */
[----:B------:R-:W4:Y:S01]  /*274c0*/  LD.E R21, desc[UR28][R2.64+0xc8] ;  /* 0x0000c81c02157980 */ /* 0x000f22000c101900 */
[----:B------:R-:W-:-:S02]  /*274d0*/  R2UR UR4, R4 ;  /* 0x00000000040472ca */ /* 0x000fc400000e0000 */
[C---:B------:R-:W-:Y:S02]  /*274e0*/  R2UR UR5, R5.reuse ;  /* 0x00000000050572ca */ /* 0x040fe400000e0000 */
[----:B------:R-:W-:Y:S02]  /*274f0*/  R2UR UR6, R4 ;  /* 0x00000000040672ca */ /* 0x000fe400000e0000 */
[----:B------:R-:W-:-:S09]  /*27500*/  R2UR UR7, R5 ;  /* 0x00000000050772ca */ /* 0x000fd200000e0000 */
[----:B----4-:R4:W-:Y:S04]  /*27510*/  ST.E desc[UR4][R2.64+0xc8], R21 ;  /* 0x0000c81502007985 */ /* 0x0109e8000c101904 */
[----:B0-----:R-:W2:Y:S01]  /*27520*/  LD.E R25, desc[UR6][R2.64+0xcc] ;  /* 0x0000cc0602197980 */ /* 0x001ea2000c101900 */
[C---:B------:R-:W-:Y:S02]  /*27530*/  R2UR UR4, R4.reuse ;  /* 0x00000000040472ca */ /* 0x040fe400000e0000 */
[C---:B------:R-:W-:Y:S02]  /*27540*/  R2UR UR5, R5.reuse ;  /* 0x00000000050572ca */ /* 0x040fe400000e0000 */
[----:B------:R-:W-:Y:S02]  /*27550*/  R2UR UR6, R4 ;  /* 0x00000000040672ca */ /* 0x000fe400000e0000 */
[----:B------:R-:W-:-:S09]  /*27560*/  R2UR UR7, R5 ;  /* 0x00000000050772ca */ /* 0x000fd200000e0000 */
[----:B--2---:R0:W-:Y:S04]  /*27570*/  ST.E desc[UR4][R2.64+0xcc], R25 ;  /* 0x0000cc1902007985 */ /* 0x0041e8000c101904 */
[----:B-1----:R-:W2:Y:S01]  /*27580*/  LD.E R27, desc[UR6][R2.64+0xd0] ;  /* 0x0000d006021b7980 */ /* 0x002ea2000c101900 */
        /* <DEDUP_REMOVED lines=11> */
[----:B----4-:R-:W4:Y:S01]  /*27640*/  LD.E R21, desc[UR6][R2.64+0xd8] ;  /* 0x0000d80602157980 */ /* 0x010f22000c101900 */
[C---:B------:R-:W-:Y:S02]  /*27650*/  R2UR UR4, R4.reuse ;  /* 0x00000000040472ca */ /* 0x040fe400000e0000 */
[C---:B------:R-:W-:Y:S02]  /*27660*/  R2UR UR5, R5.reuse ;  /* 0x00000000050572ca */ /* 0x040fe400000e0000 */
[----:B------:R-:W-:Y:S02]  /*27670*/  R2UR UR6, R4 ;  /* 0x00000000040672ca */ /* 0x000fe400000e0000 */
[----:B------:R-:W-:-:S09]  /*27680*/  R2UR UR7, R5 ;  /* 0x00000000050772ca */ /* 0x000fd200000e0000 */
[----:B----4-:R4:W-:Y:S04]  /*27690*/  ST.E desc[UR4][R2.64+0xd8], R21 ;  /* 0x0000d81502007985 */ /* 0x0109e8000c101904 */
[----:B0-----:R-:W3:Y:S01]  /*276a0*/  LD.E R25, desc[UR6][R2.64+0xdc] ;  /* 0x0000dc0602197980 */ /* 0x001ee2000c101900 */
[C---:B------:R-:W-:Y:S02]  /*276b0*/  R2UR UR4, R4.reuse ;  /* 0x00000000040472ca */ /* 0x040fe400000e0000 */
[C---:B------:R-:W-:Y:S02]  /*276c0*/  R2UR UR5, R5.reuse ;  /* 0x00000000050572ca */ /* 0x040fe400000e0000 */
[----:B------:R-:W-:Y:S02]  /*276d0*/  R2UR UR6, R4 ;  /* 0x00000000040672ca */ /* 0x000fe400000e0000 */
[----:B------:R-:W-:-:S09]  /*276e0*/  R2UR UR7, R5 ;  /* 0x00000000050772ca */ /* 0x000fd200000e0000 */
[----:B---3--:R0:W-:Y:S04]  /*276f0*/  ST.E desc[UR4][R2.64+0xdc], R25 ;  /* 0x0000dc1902007985 */ /* 0x0081e8000c101904 */
[----:B-1----:R-:W3:Y:S01]  /*27700*/  LD.E R27, desc[UR6][R2.64+0xe0] ;  /* 0x0000e006021b7980 */ /* 0x002ee2000c101900 */
[C---:B------:R-:W-:Y:S02]  /*27710*/  R2UR UR4, R4.reuse ;  /* 0x00000000040472ca */ /* 0x040fe400000e0000 */
[C---:B------:R-:W-:Y:S02]  /*27720*/  R2UR UR5, R5.reuse ;  /* 0x00000000050572ca */ /* 0x040fe400000e0000 */
[----:B------:R-:W-:Y:S02]  /*27730*/  R2UR UR6, R4 ;  /* 0x00000000040672ca */ /* 0x000fe400000e0000 */
[----:B------:R-:W-:-:S09]  /*27740*/  R2UR UR7, R5 ;  /* 0x00000000050772ca */ /* 0x000fd200000e0000 */
[----:B---3--:R1:W-:Y:S04]  /*27750*/  ST.E desc[UR4][R2.64+0xe0], R27 ;  /* 0x0000e01b02007985 */ /* 0x0083e8000c101904 */
[----:B--2---:R-:W2:Y:S01]  /*27760*/  LD.E R29, desc[UR6][R2.64+0xe4] ;  /* 0x0000e406021d7980 */ /* 0x004ea2000c101900 */
[C---:B------:R-:W-:Y:S02]  /*27770*/  R2UR UR4, R4.reuse ;  /* 0x00000000040472ca */ /* 0x040fe400000e0000 */
[C---:B------:R-:W-:Y:S02]  /*27780*/  R2UR UR5, R5.reuse ;  /* 0x00000000050572ca */ /* 0x040fe400000e0000 */
[----:B------:R-:W-:Y:S02]  /*27790*/  R2UR UR6, R4 ;  /* 0x00000000040672ca */ /* 0x000fe400000e0000 */
[----:B------:R-:W-:-:S09]  /*277a0*/  R2UR UR7, R5 ;  /* 0x00000000050772ca */ /* 0x000fd200000e0000 */
[----:B--2---:R2:W-:Y:S04]  /*277b0*/  ST.E desc[UR4][R2.64+0xe4], R29 ;  /* 0x0000e41d02007985 */ /* 0x0045e8000c101904 */
[----:B----4-:R-:W3:Y:S01]  /*277c0*/  LD.E R21, desc[UR6][R2.64+0xe8] ;  /* 0x0000e80602157980 */ /* 0x010ee2000c101900 */
        /* <DEDUP_REMOVED lines=400> */
[----:B----4-:R-:W-:Y:S04]  /*290d0*/  ST.E desc[UR4][R2.64+0x1f0], R27 ;  /* 0x0001f01b02007985 */ /* 0x010fe8000c101904 */
        /* <DEDUP_REMOVED lines=10> */
[----:B------:R-:W-:-:S02]  /*29180*/  R2UR UR7, R5 ;  /* 0x00000000050772ca */ /* 0x000fc400000e0000 */
[----:B------:R-:W-:Y:S02]  /*29190*/  R2UR UR52, R4 ;  /* 0x00000000043472ca */ /* 0x000fe400000e0000 */
[----:B------:R-:W-:-:S05]  /*291a0*/  R2UR UR53, R5 ;  /* 0x00000000053572ca */ /* 0x000fca00000e0000 */
[----:B--2---:R-:W-:Y:S04]  /*291b0*/  ST.E desc[UR4][R2.64+0x1f8], R21 ;  /* 0x0001f81502007985 */ /* 0x004fe8000c101904 */
[----:B0-----:R-:W2:Y:S01]  /*291c0*/  LD.E R25, desc[UR6][R2.64+0x1fc] ;  /* 0x0001fc0602197980 */ /* 0x001ea2000c101900 */
        /* <DEDUP_REMOVED lines=42> */
[----:B--2---:R0:W-:Y:S01]  /*29470*/  ST.E desc[UR4][R2.64+0x1fc], R25 ;  /* 0x0001fc1902007985 */ /* 0x0041e2000c101904 */
[C---:B------:R-:W-:Y:S02]  /*29480*/  R2UR UR4, R4.reuse ;  /* 0x00000000040472ca */ /* 0x040fe400000e0000 */
[C---:B------:R-:W-:Y:S01]  /*29490*/  R2UR UR5, R5.reuse ;  /* 0x00000000050572ca */ /* 0x040fe200000e0000 */
[----:B------:R-:W2:Y:S01]  /*294a0*/  LD.E R20, desc[UR52][R8.64] ;  /* 0x0000003408147980 */ /* 0x000ea2000c101900 */
[C---:B------:R-:W-:Y:S02]  /*294b0*/  R2UR UR52, R4.reuse ;  /* 0x00000000043472ca */ /* 0x040fe400000e0000 */
[----:B------:R-:W-:Y:S01]  /*294c0*/  R2UR UR53, R5 ;  /* 0x00000000053572ca */ /* 0x000fe200000e0000 */
[----:B------:R-:W3:Y:S01]  /*294d0*/  LD.E R24, desc[UR50][R2.64] ;  /* 0x0000003202187980 */ /* 0x000ee2000c101900 */
[----:B------:R-:W-:-:S02]  /*294e0*/  R2UR UR50, R4 ;  /* 0x00000000043272ca */ /* 0x000fc400000e0000 */
[C---:B------:R-:W-:Y:S01]  /*294f0*/  R2UR UR51, R5.reuse ;  /* 0x00000000053372ca */ /* 0x040fe200000e0000 */
[----:B0-----:R-:W3:Y:S01]  /*29500*/  LD.E R25, desc[UR48][R2.64+0x4] ;  /* 0x0000043002197980 */ /* 0x001ee2000c101900 */
[C---:B------:R-:W-:Y:S02]  /*29510*/  R2UR UR48, R4.reuse ;  /* 0x00000000043072ca */ /* 0x040fe400000e0000 */
[C---:B------:R-:W-:Y:S01]  /*29520*/  R2UR UR49, R5.reuse ;  /* 0x00000000053172ca */ /* 0x040fe200000e0000 */
[----:B------:R-:W3:Y:S01]  /*29530*/  LD.E R26, desc[UR46][R2.64+0x8] ;  /* 0x0000082e021a7980 */ /* 0x000ee2000c101900 */
[C---:B------:R-:W-:Y:S02]  /*29540*/  R2UR UR46, R4.reuse ;  /* 0x00000000042e72ca */ /* 0x040fe400000e0000 */
[----:B------:R-:W-:Y:S01]  /*29550*/  R2UR UR47, R5 ;  /* 0x00000000052f72ca */ /* 0x000fe200000e0000 */
[----:B------:R-:W3:Y:S01]  /*29560*/  LD.E R27, desc[UR34][R2.64+0xc] ;  /* 0x00000c22021b7980 */ /* 0x000ee2000c101900 */
[----:B------:R-:W-:-:S02]  /*29570*/  R2UR UR34, R4 ;  /* 0x00000000042272ca */ /* 0x000fc400000e0000 */
[C---:B------:R-:W-:Y:S01]  /*29580*/  R2UR UR35, R5.reuse ;  /* 0x00000000052372ca */ /* 0x040fe200000e0000 */
[----:B------:R-:W3:Y:S01]  /*29590*/  LD.E R28, desc[UR32][R2.64+0x10] ;  /* 0x00001020021c7980 */ /* 0x000ee2000c101900 */
        /* <DEDUP_REMOVED lines=304> */
[----:B------:R-:W-:Y:S01]  /*2a8a0*/  R2UR UR11, R5 ;  /* 0x00000000050b72ca */ /* 0x000fe200000e0000 */
        /* <DEDUP_REMOVED lines=21> */
[----:B------:R-:W3:Y:S01]  /*2aa00*/  LD.E R151, desc[UR10][R2.64+0x1fc] ;  /* 0x0001fc0a02977980 */ /* 0x000ee2000c101900 */
[----:B------:R-:W-:Y:S01]  /*2aa10*/  IMAD R6, R15, 0xc00, R6 ;  /* 0x00000c000f067824 */ /* 0x000fe200078e0206 */
[----:B--2---:R-:W-:-:S02]  /*2aa20*/  ISETP.NE.U32.AND P0, PT, R20, RZ, PT ;  /* 0x000000ff1400720c */ /* 0x004fc40003f05070 */
[----:B------:R-:W-:Y:S02]  /*2aa30*/  R2UR UR7, R7 ;  /* 0x00000000070772ca */ /* 0x000fe400000e0000 */
[----:B------:R-:W-:-:S09]  /*2aa40*/  R2UR UR6, R6 ;  /* 0x00000000060672ca */ /* 0x000fd200000e0000 */
[----:B------:R-:W-:Y:S01]  /*2aa50*/  VOTEU.ANY UP0, P0 ;  /* 0x00000000003f7886 */ /* 0x000fe20000000100 */
        /* <DEDUP_REMOVED lines=20> */
[----:B---3--:R-:W-:-:S06]  /*2aba0*/  WARPGROUP.ARRIVE ;  /* 0x00000000000079c5 */ /* 0x008fcc0000000000 */
[----:B------:R-:W-:Y:S01]  /*2abb0*/  HGMMA.64x256x16.F32 R24, R172, gdesc[UR4].tnspB, R24, UP0, gsb0 ;  /* 0x43e00004ac187df0 */ /* 0x000fe2000b800818 */
        /* <DEDUP_REMOVED lines=19> */
[----:B------:R-:W-:Y:S02]  /*2acf0*/  WARPGROUP.DEPBAR.LE gsb0, 0x0 ;  /* 0x00008000000079c5 */ /* 0x000fe40000010000 */
        /* <DEDUP_REMOVED lines=38> */
[----:B------:R-:W-:Y:S01]  /*2af60*/  R2UR UR7, R5 ;  /* 0x00000000050772ca */ /* 0x000fe200000e0000 */
[----:B------:R4:W-:Y:S04]  /*2af70*/  ST.E desc[UR8][R2.64+0x34], R37 ;  /* 0x0000342502007985 */ /* 0x0009e8000c101908 */
[----:B------:R4:W-:Y:S04]  /*2af80*/  ST.E desc[UR10][R2.64+0x38], R38 ;  /* 0x0000382602007985 */ /* 0x0009e8000c10190a */
[----:B------:R4:W-:Y:S04]  /*2af90*/  ST.E desc[UR12][R2.64+0x3c], R39 ;  /* 0x00003c2702007985 */ /* 0x0009e8000c10190c */
[----:B------:R4:W-:Y:S04]  /*2afa0*/  ST.E desc[UR14][R2.64+0x40], R40 ;  /* 0x0000402802007985 */ /* 0x0009e8000c10190e */
[----:B------:R4:W-:Y:S04]  /*2afb0*/  ST.E desc[UR16][R2.64+0x44], R41 ;  /* 0x0000442902007985 */ /* 0x0009e8000c101910 */
[----:B------:R4:W-:Y:S01]  /*2afc0*/  ST.E desc[UR18][R2.64+0x48], R42 ;  /* 0x0000482a02007985 */ /* 0x0009e2000c101912 */
[----:B------:R-:W-:-:S03]  /*2afd0*/  R2UR UR8, R4 ;  /* 0x00000000040872ca */ /* 0x000fc600000e0000 */
[----:B------:R4:W-:Y:S01]  /*2afe0*/  ST.E desc[UR20][R2.64+0x4c], R43 ;  /* 0x00004c2b02007985 */ /* 0x0009e2000c101914 */
[----:B------:R-:W-:-:S03]  /*2aff0*/  R2UR UR9, R5 ;  /* 0x00000000050972ca */ /* 0x000fc600000e0000 */
[----:B------:R4:W-:Y:S04]  /*2b000*/  ST.E desc[UR22][R2.64+0x50], R44 ;  /* 0x0000502c02007985 */ /* 0x0009e8000c101916 */
[----:B------:R4:W-:Y:S04]  /*2b010*/  ST.E desc[UR24][R2.64+0x54], R45 ;  /* 0x0000542d02007985 */ /* 0x0009e8000c101918 */
[----:B------:R4:W-:Y:S01]  /*2b020*/  ST.E desc[UR4][R2.64+0x58], R46 ;  /* 0x0000582e02007985 */ /* 0x0009e2000c101904 */
[C---:B------:R-:W-:Y:S02]  /*2b030*/  R2UR UR4, R4.reuse ;  /* 0x00000000040472ca */ /* 0x040fe400000e0000 */
[----:B------:R-:W-:Y:S01]  /*2b040*/  R2UR UR5, R5 ;  /* 0x00000000050572ca */ /* 0x000fe200000e0000 */
[----:B------:R4:W-:Y:S01]  /*2b050*/  ST.E desc[UR6][R2.64+0x5c], R47 ;  /* 0x00005c2f02007985 */ /* 0x0009e2000c101906 */
        /* <DEDUP_REMOVED lines=14> */
[----:B------:R4:W-:Y:S01]  /*2b140*/  ST.E desc[UR8][R2.64+0x60], R48 ;  /* 0x0000603002007985 */ /* 0x0009e2000c101908 */
[C---:B------:R-:W-:Y:S02]  /*2b150*/  R2UR UR22, R4.reuse ;  /* 0x00000000041672ca */ /* 0x040fe400000e0000 */
[C---:B------:R-:W-:Y:S01]  /*2b160*/  R2UR UR23, R5.reuse ;  /* 0x00000000051772ca */ /* 0x040fe200000e0000 */
[----:B------:R4:W-:Y:S01]  /*2b170*/  ST.E desc[UR4][R2.64+0x64], R49 ;  /* 0x0000643102007985 */ /* 0x0009e2000c101904 */
[C---:B------:R-:W-:Y:S02]  /*2b180*/  R2UR UR24, R4.reuse ;  /* 0x00000000041872ca */ /* 0x040fe400000e0000 */
[----:B------:R-:W-:Y:S02]  /*2b190*/  R2UR UR25, R5 ;  /* 0x00000000051972ca */ /* 0x000fe400000e0000 */
[----:B------:R-:W-:-:S02]  /*2b1a0*/  R2UR UR8, R4 ;  /* 0x00000000040872ca */ /* 0x000fc400000e0000 */
[C---:B------:R-:W-:Y:S02]  /*2b1b0*/  R2UR UR9, R5.reuse ;  /* 0x00000000050972ca */ /* 0x040fe400000e0000 */
[C---:B------:R-:W-:Y:S02]  /*2b1c0*/  R2UR UR4, R4.reuse ;  /* 0x00000000040472ca */ /* 0x040fe400000e0000 */
[----:B------:R-:W-:Y:S01]  /*2b1d0*/  R2UR UR5, R5 ;  /* 0x00000000050572ca */ /* 0x000fe200000e0000 */
        /* <DEDUP_REMOVED lines=8> */
[----:B------:R4:W-:Y:S04]  /*2b260*/  ST.E desc[UR20][R2.64+0x80], R56 ;  /* 0x0000803802007985 */ /* 0x0009e8000c101914 */
[----:B------:R4:W-:Y:S04]  /*2b270*/  ST.E desc[UR22][R2.64+0x84], R57 ;  /* 0x0000843902007985 */ /* 0x0009e8000c101916 */
[----:B------:R4:W-:Y:S01]  /*2b280*/  ST.E desc[UR24][R2.64+0x88], R58 ;  /* 0x0000883a02007985 */ /* 0x0009e2000c101918 */
[----:B------:R-:W-:-:S03]  /*2b290*/  R2UR UR10, R4 ;  /* 0x00000000040a72ca */ /* 0x000fc600000e0000 */
[----:B------:R4:W-:Y:S01]  /*2b2a0*/  ST.E desc[UR8][R2.64+0x8c], R59 ;  /* 0x00008c3b02007985 */ /* 0x0009e2000c101908 */
[C---:B------:R-:W-:Y:S02]  /*2b2b0*/  R2UR UR8, R4.reuse ;  /* 0x00000000040872ca */ /* 0x040fe400000e0000 */
[C---:B------:R-:W-:Y:S01]  /*2b2c0*/  R2UR UR9, R5.reuse ;  /* 0x00000000050972ca */ /* 0x040fe200000e0000 */
[----:B------:R4:W-:Y:S01]  /*2b2d0*/  ST.E desc[UR4][R2.64+0x90], R60 ;  /* 0x0000903c02007985 */ /* 0x0009e2000c101904 */
        /* <DEDUP_REMOVED lines=286> */
[----:B------:R-:W-:Y:S01]  /*2c4c0*/  R2UR UR11, R5 ;  /* 0x00000000050b72ca */ /* 0x000fe200000e0000 */
[----:B------:R4:W-:Y:S01]  /*2c4d0*/  ST.E desc[UR6][R2.64+0x1f8], R150 ;  /* 0x0001f89602007985 */ /* 0x0009e2000c101906 */
[----:B------:R-:W-:-:S03]  /*2c4e0*/  R2UR UR6, R4 ;  /* 0x00000000040672ca */ /* 0x000fc600000e0000 */
[----:B------:R4:W-:Y:S01]  /*2c4f0*/  ST.E desc[UR8][R2.64+0x1fc], R151 ;  /* 0x0001fc9702007985 */ /* 0x0009e2000c101908 */
[----:B------:R-:W-:-:S03]  /*2c500*/  R2UR UR8, R4 ;  /* 0x00000000040872ca */ /* 0x000fc600000e0000 */
[----:B------:R-:W-:Y:S01]  /*2c510*/  ST.E desc[UR52][R8.64], R13 ;  /* 0x0000000d08007985 */ /* 0x000fe2000c101934 */
[C---:B------:R-:W-:Y:S02]  /*2c520*/  R2UR UR9, R5.reuse ;  /* 0x00000000050972ca */ /* 0x040fe400000e0000 */
[C---:B------:R-:W-:Y:S01]  /*2c530*/  R2UR UR7, R5.reuse ;  /* 0x00000000050772ca */ /* 0x040fe200000e0000 */
[----:B0-----:R-:W4:Y:S01]  /*2c540*/  LD.E R24, desc[UR50][R2.64] ;  /* 0x0000003202187980 */ /* 0x001f22000c101900 */
[C---:B------:R-:W-:Y:S02]  /*2c550*/  R2UR UR4, R4.reuse ;  /* 0x00000000040472ca */ /* 0x040fe400000e0000 */
[C---:B------:R-:W-:Y:S01]  /*2c560*/  R2UR UR5, R5.reuse ;  /* 0x00000000050572ca */ /* 0x040fe200000e0000 */
[----:B-1----:R-:W4:Y:S01]  /*2c570*/  LD.E R25, desc[UR48][R2.64+0x4] ;  /* 0x0000043002197980 */ /* 0x002f22000c101900 */
[C---:B------:R-:W-:Y:S02]  /*2c580*/  R2UR UR52, R4.reuse ;  /* 0x00000000043472ca */ /* 0x040fe400000e0000 */
[----:B------:R-:W-:Y:S01]  /*2c590*/  R2UR UR53, R5 ;  /* 0x00000000053572ca */ /* 0x000fe200000e0000 */
[----:B--2---:R-:W2:Y:S01]  /*2c5a0*/  LD.E R26, desc[UR46][R2.64+0x8] ;  /* 0x0000082e021a7980 */ /* 0x004ea2000c101900 */
[----:B------:R-:W-:-:S02]  /*2c5b0*/  R2UR UR50, R4 ;  /* 0x00000000043272ca */ /* 0x000fc400000e0000 */
[C---:B------:R-:W-:Y:S01]  /*2c5c0*/  R2UR UR51, R5.reuse ;  /* 0x00000000053372ca */ /* 0x040fe200000e0000 */
[----:B---3--:R-:W2:Y:S01]  /*2c5d0*/  LD.E R27, desc[UR34][R2.64+0xc] ;  /* 0x00000c22021b7980 */ /* 0x008ea2000c101900 */
[C---:B------:R-:W-:Y:S02]  /*2c5e0*/  R2UR UR48, R4.reuse ;  /* 0x00000000043072ca */ /* 0x040fe400000e0000 */
[C---:B------:R-:W-:Y:S01]  /*2c5f0*/  R2UR UR49, R5.reuse ;  /* 0x00000000053172ca */ /* 0x040fe200000e0000 */
[----:B----4-:R-:W2:Y:S01]  /*2c600*/  LD.E R28, desc[UR32][R2.64+0x10] ;  /* 0x00001020021c7980 */ /* 0x010ea2000c101900 */
        /* <DEDUP_REMOVED lines=331> */
[----:B------:R-:W-:-:S02]  /*2dac0*/  VIADD R20, R6, 0x80 ;  /* 0x0000008006147836 */ /* 0x000fc40000000000 */
[----:B------:R-:W-:-:S03]  /*2dad0*/  IMAD.MOV.U32 R21, RZ, RZ, R7 ;  /* 0x000000ffff157224 */ /* 0x000fc600078e0007 */
[----:B------:R-:W-:Y:S02]  /*2dae0*/  R2UR UR6, R20 ;  /* 0x00000000140672ca */ /* 0x000fe400000e0000 */
[----:B------:R-:W-:Y:S02]  /*2daf0*/  R2UR UR7, R21 ;  /* 0x00000000150772ca */ /* 0x000fe400000e0000 */
        /* <DEDUP_REMOVED lines=18> */
[----:B------:R-:W-:Y:S02]  /*2dc20*/  R2UR UR24, R4 ;  /* 0x00000000041872ca */ /* 0x000fe400000e0000 */
[----:B------:R-:W-:Y:S01]  /*2dc30*/  R2UR UR25, R5 ;  /* 0x00000000051972ca */ /* 0x000fe200000e0000 */
[----:B--2---:R-:W-:-:S06]  /*2dc40*/  WARPGROUP.ARRIVE ;  /* 0x00000000000079c5 */ /* 0x004fcc0000000000 */
        /* <DEDUP_REMOVED lines=3087> */
[----:B------:R-:W-:Y:S01]  /*39d40*/  VIADD R6, R6, 0x280 ;  /* 0x0000028006067836 */ /* 0x000fe20000000000 */
        /* <DEDUP_REMOVED lines=29> */
[----:B------:R-:W-:Y:S01]  /*39f20*/  R2UR UR29, R5 ;  /* 0x00000000051d72ca */ /* 0x000fe200000e0000 */
[----:B------:R-:W-:-:S02]  /*39f30*/  WARPGROUP.DEPBAR.LE gsb0, 0x0 ;  /* 0x00008000000079c5 */ /* 0x000fc40000010000 */
[----:B------:R-:W-:Y:S01]  /*39f40*/  ST.E desc[UR4][R2.64], R24 ;  /* 0x0000001802007985 */ /* 0x000fe2000c101904 */
[C---:B------:R-:W-:Y:S02]  /*39f50*/  R2UR UR4, R4.reuse ;  /* 0x00000000040472ca */ /* 0x040fe400000e0000 */
[C---:B------:R-:W-:Y:S01]  /*39f60*/  R2UR UR5, R5.reuse ;  /* 0x00000000050572ca */ /* 0x040fe200000e0000 */
[----:B------:R-:W-:Y:S01]  /*39f70*/  ST.E desc[UR6][R2.64+0x4], R25 ;  /* 0x0000041902007985 */ /* 0x000fe2000c101906 */
        /* <DEDUP_REMOVED lines=358> */
[----:B------:R0:W-:Y:S04]  /*3b5e0*/  ST.E desc[UR26][R8.64], R13 ;  /* 0x0000000d08007985 */ /* 0x0001e8000c10191a */
        /* <DEDUP_REMOVED lines=17> */
[----:B---3--:R-:W-:Y:S04]  /*3b700*/  ST.E desc[UR4][R2.64+0x8], R21 ;  /* 0x0000081502007985 */ /* 0x008fe8000c101904 */
        /* <DEDUP_REMOVED lines=36> */
[----:B---3--:R-:W3:Y:S01]  /*3b950*/  LD.E R13, desc[UR6][R2.64+0x24] ;  /* 0x00002406020d7980 */ /* 0x008ee2000c101900 */
        /* <DEDUP_REMOVED lines=655> */
[C---:B------:R-:W-:Y:S01]  /*3e250*/  R2UR UR27, R5.reuse ;  /* 0x00000000051b72ca */ /* 0x040fe200000e0000 */
[----:B--2---:R2:W-:Y:S01]  /*3e260*/  ST.E desc[UR4][R2.64+0x1c8], R15 ;  /* 0x0001c80f02007985 */ /* 0x0045e2000c101904 */
[C---:B------:R-:W-:Y:S02]  /*3e270*/  R2UR UR4, R4.reuse ;  /* 0x00000000040472ca */ /* 0x040fe400000e0000 */
[----:B------:R-:W-:Y:S01]  /*3e280*/  R2UR UR5, R5 ;  /* 0x00000000050572ca */ /* 0x000fe200000e0000 */
[----:B------:R-:W3:Y:S04]  /*3e290*/  LD.E R39, desc[UR28][R2.64+0x1fc] ;  /* 0x0001fc1c02277980 */ /* 0x000ee8000c101900 */
[----:B0-----:R-:W4:Y:S04]  /*3e2a0*/  LD.E R9, desc[UR6][R2.64+0x1d0] ;  /* 0x0001d00602097980 */ /* 0x001f28000c101900 */
[----:B-1----:R-:W4:Y:S04]  /*3e2b0*/  LD.E R13, desc[UR8][R2.64+0x1d4] ;  /* 0x0001d408020d7980 */ /* 0x002f28000c101900 */
[----:B------:R-:W4:Y:S04]  /*3e2c0*/  LD.E R7, desc[UR4][R2.64+0x1cc] ;  /* 0x0001cc0402077980 */ /* 0x000f28000c101900 */
[----:B--2---:R-:W2:Y:S04]  /*3e2d0*/  LD.E R15, desc[UR10][R2.64+0x1d8] ;  /* 0x0001d80a020f7980 */ /* 0x004ea8000c101900 */
        /* <DEDUP_REMOVED lines=34> */
[----:B---3--:R-:W-:Y:S04]  /*3e500*/  ST.E desc[UR28][R2.64+0x1fc], R39 ;  /* 0x0001fc2702007985 */ /* 0x008fe8000c10191c */
[----:B----4-:R-:W-:Y:S04]  /*3e510*/  ST.E desc[UR4][R2.64+0x1cc], R7 ;  /* 0x0001cc0702007985 */ /* 0x010fe8000c101904 */
[----:B------:R0:W-:Y:S04]  /*3e520*/  ST.E desc[UR6][R2.64+0x1d0], R9 ;  /* 0x0001d00902007985 */ /* 0x0001e8000c101906 */
[----:B------:R1:W-:Y:S04]  /*3e530*/  ST.E desc[UR8][R2.64+0x1d4], R13 ;  /* 0x0001d40d02007985 */ /* 0x0003e8000c101908 */
[----:B--2---:R2:W-:Y:S04]  /*3e540*/  ST.E desc[UR10][R2.64+0x1d8], R15 ;  /* 0x0001d80f02007985 */ /* 0x0045e8000c10190a */
        /* <DEDUP_REMOVED lines=8> */
[----:B0-----:R-:W1:Y:S01]  /*3e5d0*/  LDL.64 R8, [R0+0x58] ;  /* 0x0000580000087983 */ /* 0x001e620000100a00 */
[----:B------:R-:W-:-:S02]  /*3e5e0*/  R2UR UR4, R4 ;  /* 0x00000000040472ca */ /* 0x000fc400000e0000 */
[----:B------:R-:W-:Y:S01]  /*3e5f0*/  R2UR UR5, R5 ;  /* 0x00000000050572ca */ /* 0x000fe200000e0000 */
[----:B------:R-:W3:-:S12]  /*3e600*/  LDL.64 R6, [R0] ;  /* 0x0000000000067983 */ /* 0x000ed80000100a00 */
[----:B-1----:R-:W4:Y:S01]  /*3e610*/  LD.E R13, desc[UR4][R8.64] ;  /* 0x00000004080d7980 */ /* 0x002f22000c101900 */
[----:B------:R-:W-:Y:S02]  /*3e620*/  R2UR UR4, R4 ;  /* 0x00000000040472ca */ /* 0x000fe400000e0000 */
[----:B------:R-:W-:Y:S01]  /*3e630*/  R2UR UR5, R5 ;  /* 0x00000000050572ca */ /* 0x000fe200000e0000 */
[----:B------:R-:W-:-:S12]  /*3e640*/  BSSY B2, `(.L_x_11222) ;  /* 0x0000006000027945 */ /* 0x000fd80003800000 */
[----:B---3--:R2:W5:Y:S01]  /*3e650*/  LD.E R6, desc[UR4][R6.64] ;  /* 0x0000000406067980 */ /* 0x008562000c101900 */
[----:B----4-:R-:W-:-:S04]  /*3e660*/  LOP3.LUT R13, R13, 0x1, RZ, 0xfc, !PT ;  /* 0x000000010d0d7812 */ /* 0x010fc800078efcff */
[----:B------:R-:W-:-:S13]  /*3e670*/  ISETP.NE.AND P0, PT, R13, 0x3, PT ;  /* 0x000000030d00780c */ /* 0x000fda0003f05270 */
[----:B--2---:R-:W-:Y:S05]  /*3e680*/  @!P0 BRA `(.L_x_11223) ;  /* 0x0000000000048947 */ /* 0x004fea0003800000 */
[----:B------:R-:W-:Y:S01]  /*3e690*/  BPT.TRAP 0x1 ;  /* 0x000000040000795c */ /* 0x000fe20000300000 */
.L_x_11223:
[----:B------:R-:W-:Y:S05]  /*3e6a0*/  BSYNC B2 ;  /* 0x0000000000027941 */ /* 0x000fea0003800000 */
.L_x_11222:
[C---:B------:R-:W-:Y:S02]  /*3e6b0*/  R2UR UR6, R4.reuse ;  /* 0x00000000040672ca */ /* 0x040fe400000e0000 */
[C---:B------:R-:W-:Y:S02]  /*3e6c0*/  R2UR UR7, R5.reuse ;  /* 0x00000000050772ca */ /* 0x040fe400000e0000 */
[----:B------:R-:W-:Y:S02]  /*3e6d0*/  R2UR UR4, R4 ;  /* 0x00000000040472ca */ /* 0x000fe400000e0000 */
[----:B------:R-:W-:-:S09]  /*3e6e0*/  R2UR UR5, R5 ;  /* 0x00000000050572ca */ /* 0x000fd200000e0000 */
[----:B------:R-:W2:Y:S04]  /*3e6f0*/  LD.E.64 R2, desc[UR6][R8.64+0x20] ;  /* 0x0000200608027980 */ /* 0x000ea8000c101b00 */
[----:B------:R-:W3:Y:S01]  /*3e700*/  LD.E R0, desc[UR4][R8.64+0xc] ;  /* 0x00000c0408007980 */ /* 0x000ee2000c101900 */
[----:B------:R-:W-:Y:S01]  /*3e710*/  IMAD.MOV.U32 R15, RZ, RZ, 0x0 ;  /* 0x00000000ff0f7424 */ /* 0x000fe200078e00ff */
[----:B--2---:R-:W-:-:S05]  /*3e720*/  MOV R3, R2 ;  /* 0x0000000200037202 */ /* 0x004fca0000000f00 */
[----:B-----5:R-:W-:-:S05]  /*3e730*/  IMAD R3, R6, 0x8, R3 ;  /* 0x0000000806037824 */ /* 0x020fca00078e0203 */
[----:B---3--:R-:W-:-:S04]  /*3e740*/  PRMT R0, R0, 0x654, R3 ;  /* 0x0000065400007816 */ /* 0x008fc80000000003 */
[----:B------:R0:W-:Y:S02]  /*3e750*/  SYNCS.ARRIVE.TRANS64.RED.A1T0 RZ, [R0+URZ], RZ ;  /* 0x000000ff00ff79a7 */ /* 0x0001e4000810043f */
[----:B0-----:R-:W-:Y:S05]  /*3e760*/  RET.REL.NODEC R14 `(_ZN7cutlass13device_kernelIN5flash11enable_sm90INS1_16FlashAttnFwdSm90INS1_25CollectiveMainloopFwdSm90ILi2EN4cute5tupleIJNS5_1CILi1EEES8_S8_EEENS6_IJNS7_ILi128EEENS7_ILi96EEENS7_ILi64EEEEEELi256ENS_6half_tEfNS_4arch4Sm90ELb0ELb1ELb1ELb0ELb1ELb0ELb0ELb1ELb0ELb1ELb0ELb0EEENS1_21CollectiveEpilogueFwdINS6_IJSA_NS7_ILi256EEESB_EEES9_SE_SG_Li256ELb0ELb1ELb0ELb0EEENS1_30DynamicPersistentTileSchedulerILi256ELi128ELb0ELb1ELb1EEEEEEEEEvNT_6ParamsE) ;  /* 0xfffffc180e247950 */ /* 0x001fea0003c3ffff */
.L_x_11198:
[----:B0-----:R0:W1:Y:S02]  /*3e770*/  SYNCS.PHASECHK.TRANS64.TRYWAIT P0, [R2+URZ], R3 ;  /* 0x00000003020075a7 */ /* 0x001064000800017f */
[----:B-1----:R-:W-:Y:S05]  /*3e780*/  @!P0 NANOSLEEP.SYNCS 0x989680 ;  /* 0x009896800000895d */ /* 0x002fea0003900000 */
[----:B------:R-:W1:Y:S02]  /*3e790*/  @!P0 SYNCS.PHASECHK.TRANS64 P0, [R2+URZ], R3 ;  /* 0x00000003020085a7 */ /* 0x000e64000800007f */
[----:B-1----:R-:W-:Y:S05]  /*3e7a0*/  @!P0 BRA `(.L_x_11198) ;  /* 0xfffffffc00f08947 */ /* 0x002fea000383ffff */
[----:B------:R-:W-:Y:S05]  /*3e7b0*/  BRA `(.L_x_11197) ;  /* 0xfffffe2800787947 */ /* 0x000fea000383ffff */
.L_x_11221:
[----:B0-----:R0:W1:Y:S02]  /*3e7c0*/  SYNCS.PHASECHK.TRANS64.TRYWAIT P0, [R7+URZ], R8 ;  /* 0x00000008070075a7 */ /* 0x001064000800017f */
[----:B-1----:R-:W-:Y:S05]  /*3e7d0*/  @!P0 NANOSLEEP.SYNCS 0x989680 ;  /* 0x009896800000895d */ /* 0x002fea0003900000 */
[----:B------:R-:W1:Y:S02]  /*3e7e0*/  @!P0 SYNCS.PHASECHK.TRANS64 P0, [R7+URZ], R8 ;  /* 0x00000008070085a7 */ /* 0x000e64000800007f */
[----:B-1----:R-:W-:Y:S05]  /*3e7f0*/  @!P0 BRA `(.L_x_11221) ;  /* 0xfffffffc00f08947 */ /* 0x002fea000383ffff */
[----:B------:R-:W-:Y:S05]  /*3e800*/  BRA `(.L_x_11220) ;  /* 0xfffffe78003c7947 */ /* 0x000fea000383ffff */
.L_x_11224:
        /* <DEDUP_REMOVED lines=15> */
.L_x_15668:


//--------------------- .text._ZN7cutlass13device_kernelIN5flash11enable_sm90INS1_16FlashAttnFwdSm90INS1_25CollectiveMainloopFwdSm90ILi2EN4cute5tupleIJNS5_1CILi1EEES8_S8_EEENS6_IJNS7_ILi128EEENS7_ILi96EEENS7_ILi64EEEEEELi256ENS_6half_tEfNS_4arch4Sm90ELb0ELb1ELb1ELb0ELb1ELb0ELb1ELb1ELb0ELb1ELb0ELb0EEENS1_21CollectiveEpilogueFwdINS6_IJSA_NS7_ILi256EEESB_EEES9_SE_SG_Li256ELb0ELb1ELb0ELb0EEENS1_30DynamicPersistentTileSchedulerILi256ELi128ELb0ELb1ELb1EEEEEEEEEvNT_6ParamsE --------------------------
	.section	.text._ZN7cutlass13device_kernelIN5flash11enable_sm90INS1_16FlashAttnFwdSm90INS1_25CollectiveMainloopFwdSm90ILi2EN4cute5tupleIJNS5_1CILi1EEES8_S8_EEENS6_IJNS7_ILi128EEENS7_ILi96EEENS7_ILi64EEEEEELi256ENS_6half_tEfNS_4arch4Sm90ELb0ELb1ELb1ELb0ELb1ELb0ELb1ELb1ELb0ELb1ELb0ELb0EEENS1_21CollectiveEpilogueFwdINS6_IJSA_NS7_ILi256EEESB_EEES9_SE_SG_Li256ELb0ELb1ELb0ELb0EEENS1_30DynamicPersistentTileSchedulerILi256ELi128ELb0ELb1ELb1EEEEEEEEEvNT_6ParamsE,"ax",@progbits
	.align	128
.text._ZN7cutlass13device_kernelIN5flash11enable_sm90INS1_16FlashAttnFwdSm90INS1_25CollectiveMainloopFwdSm90ILi2EN4cute5tupleIJNS5_1CILi1EEES8_S8_EEENS6_IJNS7_ILi128EEENS7_ILi96EEENS7_ILi64EEEEEELi256ENS_6half_tEfNS_4arch4Sm90ELb0ELb1ELb1ELb0ELb1ELb0ELb1ELb1ELb0ELb1ELb0ELb0EEENS1_21CollectiveEpilogueFwdINS6_IJSA_NS7_ILi256EEESB_EEES9_SE_SG_Li256ELb0ELb1ELb0ELb0EEENS1_30DynamicPersistentTileSchedulerILi256ELi128ELb0ELb1ELb1EEEEEEEEEvNT_6ParamsE:
        .type           _ZN7cutlass13device_kernelIN5flash11enable_sm90INS1_16FlashAttnFwdSm90INS1_25CollectiveMainloopFwdSm90ILi2EN4cute5tupleIJNS5_1CILi1EEES8_S8_EEENS6_IJNS7_ILi128EEENS7_ILi96EEENS7_ILi64EEEEEELi256ENS_6half_tEfNS_4arch4Sm90ELb0ELb1ELb1ELb0ELb1ELb0ELb1ELb1ELb0ELb1ELb0ELb0EEENS1_21CollectiveEpilogueFwdINS6_IJSA_NS7_ILi256EEESB_EEES9_SE_SG_Li256ELb0ELb1ELb0ELb0EEENS1_30DynamicPersistentTileSchedulerILi256ELi128ELb0ELb1ELb1EEEEEEEEEvNT_6ParamsE,@function
        .size           _ZN7cutlass13device_kernelIN5flash11enable_sm90INS1_16FlashAttnFwdSm90INS1_25CollectiveMainloopFwdSm90ILi2EN4cute5tupleIJNS5_1CILi1EEES8_S8_EEENS6_IJNS7_ILi128EEENS7_ILi96EEENS7_ILi64EEEEEELi256ENS_6half_tEfNS_4arch4Sm90ELb0ELb1ELb1ELb0ELb1ELb0ELb1ELb1ELb0ELb1ELb0ELb0EEENS1_21CollectiveEpilogueFwdINS6_IJSA_NS7_ILi256EEESB_EEES9_SE_SG_Li256ELb0ELb1ELb0ELb0EEENS1_30DynamicPersistentTileSchedulerILi256ELi128ELb0ELb1ELb1EEEEEEEEEvNT_6ParamsE,(.L_x_15670 - _ZN7cutlass13device_kernelIN5flash11enable_sm90INS1_16FlashAttnFwdSm90INS1_25CollectiveMainloopFwdSm90ILi2EN4cute5tupleIJNS5_1CILi1EEES8_S8_EEENS6_IJNS7_ILi128EEENS7_ILi96EEENS7_ILi64EEEEEELi256ENS_6half_tEfNS_4arch4Sm90ELb0ELb1ELb1ELb0ELb1ELb0ELb1ELb1ELb0ELb1ELb0ELb0EEENS1_21CollectiveEpilogueFwdINS6_IJSA_NS7_ILi256EEESB_EEES9_SE_SG_Li256ELb0ELb1ELb0ELb0EEENS1_30DynamicPersistentTileSchedulerILi256ELi128ELb0ELb1ELb1EEEEEEEEEvNT_6ParamsE)
        .other          _ZN7cutlass13device_kernelIN5flash11enable_sm90INS1_16FlashAttnFwdSm90INS1_25CollectiveMainloopFwdSm90ILi2EN4cute5tupleIJNS5_1CILi1EEES8_S8_EEENS6_IJNS7_ILi128EEENS7_ILi96EEENS7_ILi64EEEEEELi256ENS_6half_tEfNS_4arch4Sm90ELb0ELb1ELb1ELb0ELb1ELb0ELb1ELb1ELb0ELb1ELb0ELb0EEENS1_21CollectiveEpilogueFwdINS6_IJSA_NS7_ILi256EEESB_EEES9_SE_SG_Li256ELb0ELb1ELb0ELb0EEENS1_30DynamicPersistentTileSchedulerILi256ELi128ELb0ELb1ELb1EEEEEEEEEvNT_6ParamsE,@"STO_CUDA_ENTRY STV_DEFAULT"
_ZN7cutlass13device_kernelIN5flash11enable_sm90INS1_16FlashAttnFwdSm90INS1_25CollectiveMainloopFwdSm90ILi2EN4cute5tupleIJNS5_1CILi1EEES8_S8_EEENS6_IJNS7_ILi128EEENS7_ILi96EEENS7_ILi64EEEEEELi256ENS_6half_tEfNS_4arch4Sm90ELb0ELb1ELb1ELb0ELb1ELb0ELb1ELb1ELb0ELb1ELb0ELb0EEENS1_21CollectiveEpilogueFwdINS6_IJSA_NS7_ILi256EEESB_EEES9_SE_SG_Li256ELb0ELb1ELb0ELb0EEENS1_30DynamicPersistentTileSchedulerILi256ELi128ELb0ELb1ELb1EEEEEEEEEvNT_6ParamsE:
        /* <DEDUP_REMOVED lines=25> */
[----:B------:R1:W0:Y:S01]  /*0190*/  @!UP0 SYNCS.EXCH.64 URZ, [UR8+0x32400], UR4 ;  /* 0x03240004083f85b2 */ /* 0x0002220008000100 */
[----:B------:R1:W3:Y:S05]  /*01a0*/  @!UP1 SYNCS.EXCH.64 URZ, [UR8+0x32410], UR4 ;  /* 0x03241004083f95b2 */ /* 0x0002ea0008000100 */
[----:B------:R1:W4:Y:S02]  /*01b0*/  @!UP2 SYNCS.EXCH.64 URZ, [UR8+0x32420], UR6 ;  /* 0x03242006083fa5b2 */ /* 0x0003240008000100 */
        /* <DEDUP_REMOVED lines=15> */
[----:B------:R1:W0:Y:S01]  /*02b0*/  SYNCS.EXCH.64 URZ, [UR8+0x32440], UR6 ;  /* 0x03244006083f75b2 */ /* 0x0002220008000100 */
[----:B------:R1:W0:Y:S01]  /*02c0*/  SYNCS.EXCH.64 URZ, [UR8+0x32438], UR4 ;  /* 0x03243804083f75b2 */ /* 0x0002220008000100 */
[----:B------:R1:W0:Y:S01]  /*02d0*/  SYNCS.EXCH.64 URZ, [UR8+0x32448], UR6 ;  /* 0x03244806083f75b2 */ /* 0x0002220008000100 */
[----:B------:R-:W-:Y:S01]  /*02e0*/  NOP ;  /* 0x0000000000007918 */ /* 0x000fe20000000000 */
.L_x_11225:
        /* <DEDUP_REMOVED lines=22> */
.L_x_11226:
        /* <DEDUP_REMOVED lines=18> */
.L_x_11227:
        /* <DEDUP_REMOVED lines=22> */
.L_x_11228:
        /* <DEDUP_REMOVED lines=23> */
.L_x_11229:
[----:B-1----:R-:W-:Y:S01]  /*0840*/  ULDC UR4, c[0x0][0x20] ;  /* 0x0000080000047ab9 */ /* 0x002fe20000000800 */
[----:B------:R-:W-:Y:S01]  /*0850*/  UISETP.NE.AND UP0, UPT, UR9, URZ, UPT ;  /* 0x0000003f0900728c */ /* 0x000fe2000bf05270 */
[----:B------:R-:W-:Y:S01]  /*0860*/  IADD3 R16, P0, R1, UR4, RZ ;  /* 0x0000000401107c10 */ /* 0x000fe2000ff1e0ff */
[----:B------:R-:W-:Y:S01]  /*0870*/  UMOV UR4, 0x1 ;  /* 0x0000000100047882 */ /* 0x000fe20000000000 */
[----:B------:R-:W-:Y:S01]  /*0880*/  ULDC UR5, c[0x0][0x24] ;  /* 0x0000090000057ab9 */ /* 0x000fe20000000800 */
[----:B------:R-:W-:Y:S01]  /*0890*/  USEL UR4, UR4, 0x2, !UP0 ;  /* 0x0000000204047887 */ /* 0x000fe2000c000000 */
[----:B------:R-:W-:Y:S01]  /*08a0*/  IADD3 R2, P1, R16, 0x50, RZ ;  /* 0x0000005010027810 */ /* 0x000fe20007f3e0ff */
[----:B------:R-:W-:Y:S01]  /*08b0*/  IMAD.X R17, RZ, RZ, UR5, P0 ;  /* 0x00000005ff117e24 */ /* 0x000fe200080e06ff */
[----:B------:R-:W-:Y:S01]  /*08c0*/  PLOP3.LUT P2, PT, PT, PT, UP0, 0x80, 0x0 ;  /* 0x000000000000781c */ /* 0x000fe20003f4f008 */
[----:B------:R-:W-:Y:S01]  /*08d0*/  NOP ;  /* 0x0000000000007918 */ /* 0x000fe20000000000 */
[----:B------:R-:W-:Y:S01]  /*08e0*/  ULDC.64 UR36, c[0x0][0x208] ;  /* 0x0000820000247ab9 */ /* 0x000fe20000000a00 */
[----:B------:R1:W-:Y:S01]  /*08f0*/  STL [R1+0x454], R2 ;  /* 0x0004540201007387 */ /* 0x0003e20000100800 */
[----:B------:R-:W-:-:S05]  /*0900*/  IMAD.X R3, RZ, RZ, R17, P1 ;  /* 0x000000ffff037224 */ /* 0x000fca00008e0611 */
[----:B------:R0:W-:Y:S01]  /*0910*/  STL [R1+0x450], R3 ;  /* 0x0004500301007387 */ /* 0x0001e20000100800 */
[----:B-1----:R-:W-:-:S05]  /*0920*/  IMAD.U32 R2, RZ, RZ, UR4 ;  /* 0x00000004ff027e24 */ /* 0x002fca000f8e00ff */
[----:B------:R1:W-:Y:S01]  /*0930*/  STL [R1+0x45c], R2 ;  /* 0x00045c0201007387 */ /* 0x0003e20000100800 */
[----:B0-234-:R-:W-:Y:S06]  /*0940*/  BAR.SYNC.DEFER_BLOCKING 0x0 ;  /* 0x0000000000007b1d */ /* 0x01dfec0000010000 */
[----:B------:R-:W-:Y:S05]  /*0950*/  @!P2 BRA `(.L_x_11230) ;  /* 0x00000220000ca947 */ /* 0x000fea0003800000 */
.L_x_11231:
[----:B------:R-:W-:-:S08]  /*0960*/  NOP ;  /* 0x0000000000007918 */ /* 0x000fd00000000000 */
[----:B------:R-:W0:Y:S02]  /*0970*/  USETMAXREG.TRY_ALLOC.CTAPOOL UP0, 0xe8 ;  /* 0x000000e8000079c8 */ /* 0x000e240008000600 */
[----:B0-----:R-:W-:-:S13]  /*0980*/  PLOP3.LUT P0, PT, PT, PT, UP0, 0x80, 0x0 ;  /* 0x000000000000781c */ /* 0x001fda0003f0f008 */
[----:B------:R-:W-:Y:S05]  /*0990*/  @!P0 BRA `(.L_x_11231) ;  /* 0xfffffffc00f08947 */ /* 0x000fea000383ffff */
[----:B------:R-:W0:Y:S08]  /*09a0*/  S2UR UR5, SR_CTAID.X ;  /* 0x00000000000579c3 */ /* 0x000e300000002500 */
[----:B------:R-:W-:Y:S08]  /*09b0*/  BAR.ARV 0x4, 0x180 ;  /* 0x0106000000007b1d */ /* 0x000ff00000002000 */
[----:B------:R-:W-:Y:S08]  /*09c0*/  BAR.ARV 0x8, 0x180 ;  /* 0x0206000000007b1d */ /* 0x000ff00000002000 */
[----:B------:R-:W0:Y:S01]  /*09d0*/  LDC R0, c[0x0][0xd38] ;  /* 0x00034e00ff007b82 */ /* 0x000e220000000800 */
[----:B------:R-:W-:Y:S01]  /*09e0*/  ISETP.NE.AND P0, PT, R12, 0x1, PT ;  /* 0x000000010c00780c */ /* 0x000fe20003f05270 */
[----:B------:R2:W-:-:S12]  /*09f0*/  STL.64 [R1+0x1f8], RZ ;  /* 0x0001f8ff01007387 */ /* 0x0005d80000100a00 */
[----:B------:R-:W-:Y:S06]  /*0a00*/  @!P0 BAR.ARV 0x9, 0x100 ;  /* 0x0244000000008b1d */ /* 0x000fec0000002000 */
[C---:B------:R-:W-:Y:S02]  /*0a10*/  IADD3 R208, P1, R16.reuse, 0x1f8, RZ ;  /* 0x000001f810d07810 */ /* 0x040fe40007f3e0ff */
[----:B------:R-:W-:Y:S01]  /*0a20*/  IADD3 R216, P2, R16, 0x204, RZ ;  /* 0x0000020410d87810 */ /* 0x000fe20007f5e0ff */
[----:B------:R2:W-:Y:S01]  /*0a30*/  STL [R1+0x200], RZ ;  /* 0x000200ff01007387 */ /* 0x0005e20000100800 */
[----:B0-----:R-:W-:Y:S01]  /*0a40*/  ISETP.LE.AND P0, PT, R0, UR5, PT ;  /* 0x0000000500007c0c */ /* 0x001fe2000bf03270 */
[----:B------:R-:W-:-:S02]  /*0a50*/  IMAD.X R209, RZ, RZ, R17, P1 ;  /* 0x000000ffffd17224 */ /* 0x000fc400008e0611 */
[----:B------:R2:W-:Y:S01]  /*0a60*/  STL [R1+0x204], RZ ;  /* 0x000204ff01007387 */ /* 0x0005e20000100800 */
[----:B------:R-:W-:-:S09]  /*0a70*/  IMAD.X R211, RZ, RZ, R17, P2 ;  /* 0x000000ffffd37224 */ /* 0x000fd200010e0611 */
[----:B--2---:R-:W-:Y:S05]  /*0a80*/  @P0 EXIT ;  /* 0x000000000000094d */ /* 0x004fea0003800000 */
[----:B-1----:R-:W0:Y:S01]  /*0a90*/  S2R R2, SR_TID.X ;  /* 0x0000000000027919 */ /* 0x002e220000002100 */
[----:B------:R-:W1:Y:S01]  /*0aa0*/  S2UR UR9, SR_CgaCtaId ;  /* 0x00000000000979c3 */ /* 0x000e620000008800 */
[----:B------:R-:W-:Y:S01]  /*0ab0*/  UMOV UR42, 0x400 ;  /* 0x00000400002a7882 */ /* 0x000fe20000000000 */
[----:B------:R-:W-:Y:S01]  /*0ac0*/  IMAD.MOV.U32 R179, RZ, RZ, 0x2 ;  /* 0x00000002ffb37424 */ /* 0x000fe200078e00ff */
[C---:B------:R-:W-:Y:S01]  /*0ad0*/  IADD3 R205, -R12.reuse, 0xb, RZ ;  /* 0x0000000b0ccd7810 */ /* 0x040fe20007ffe1ff */
[----:B------:R-:W-:-:S04]  /*0ae0*/  VIADD R206, R12, 0x8 ;  /* 0x000000080cce7836 */ /* 0x000fc80000000000 */
[----:B------:R-:W2:Y:S01]  /*0af0*/  S2UR UR4, SR_SWINHI ;  /* 0x00000000000479c3 */ /* 0x000ea20000002f00 */
[----:B-1----:R-:W-:Y:S01]  /*0b00*/  ULEA UR42, UR9, UR42, 0x18 ;  /* 0x0000002a092a7291 */ /* 0x002fe2000f8ec03f */
[----:B0-----:R-:W-:-:S06]  /*0b10*/  VIADD R204, R2, 0xffffff80 ;  /* 0xffffff8002cc7836 */ /* 0x001fcc0000000000 */
[----:B------:R-:W-:Y:S01]  /*0b20*/  UMOV UR58, UR42 ;  /* 0x0000002a003a7c82 */ /* 0x000fe20008000000 */
[----:B--2---:R-:W-:Y:S01]  /*0b30*/  UMOV UR59, UR4 ;  /* 0x00000004003b7c82 */ /* 0x004fe20008000000 */
[----:B------:R-:W-:Y:S01]  /*0b40*/  UMOV UR4, UR5 ;  /* 0x0000000500047c82 */ /* 0x000fe20008000000 */
[----:B------:R-:W-:-:S04]  /*0b50*/  SHF.R.S32.HI R11, RZ, 0x1f, R204 ;  /* 0x0000001fff0b7819 */ /* 0x000fc800000114cc */
[CC--:B------:R-:W-:Y:S02]  /*0b60*/  LEA.HI R0, R11.reuse, R204.reuse, RZ, 0x5 ;  /* 0x000000cc0b007211 */ /* 0x0c0fe400078f28ff */
[CC--:B------:R-:W-:Y:S02]  /*0b70*/  LEA.HI R2, R11.reuse, R204.reuse, RZ, 0x4 ;  /* 0x000000cc0b027211 */ /* 0x0c0fe400078f20ff */
[CC--:B------:R-:W-:Y:S01]  /*0b80*/  LEA.HI R6, R11.reuse, R204.reuse, RZ, 0x2 ;  /* 0x000000cc0b067211 */ /* 0x0c0fe200078f10ff */
[----:B------:R-:W-:Y:S01]  /*0b90*/  IMAD.SHL.U32 R4, R0, 0x20, RZ ;  /* 0x0000002000047824 */ /* 0x000fe200078e00ff */
[----:B------:R-:W-:Y:S02]  /*0ba0*/  SHF.R.S32.HI R5, RZ, 0x4, R2 ;  /* 0x00000004ff057819 */ /* 0x000fe40000011402 */
[----:B------:R-:W-:Y:S02]  /*0bb0*/  LOP3.LUT R3, R2, 0x3fffff0, RZ, 0xc0, !PT ;  /* 0x03fffff002037812 */ /* 0x000fe400078ec0ff */
[----:B------:R-:W-:-:S02]  /*0bc0*/  LEA.HI R0, R11, R204, RZ, 0x7 ;  /* 0x000000cc0b007211 */ /* 0x000fc400078f38ff */
[----:B------:R-:W-:Y:S02]  /*0bd0*/  LOP3.LUT R7, R4, 0xfffffc00, RZ, 0xc0, !PT ;  /* 0xfffffc0004077812 */ /* 0x000fe400078ec0ff */
[----:B------:R-:W-:Y:S01]  /*0be0*/  LEA.HI R4, R2, R5, RZ, 0x1 ;  /* 0x0000000502047211 */ /* 0x000fe200078f08ff */
[----:B------:R-:W-:Y:S01]  /*0bf0*/  IMAD.IADD R2, R204, 0x1, -R3 ;  /* 0x00000001cc027824 */ /* 0x000fe200078e0a03 */
[----:B------:R-:W-:Y:S02]  /*0c00*/  LOP3.LUT R3, R0, 0xffffff80, RZ, 0xc0, !PT ;  /* 0xffffff8000037812 */ /* 0x000fe400078ec0ff */
[----:B------:R-:W-:Y:S01]  /*0c10*/  LOP3.LUT R4, R4, 0x1ffffffe, RZ, 0xc0, !PT ;  /* 0x1ffffffe04047812 */ /* 0x000fe200078ec0ff */
[----:B------:R-:W-:Y:S01]  /*0c20*/  IMAD R7, R2, 0x40, R7 ;  /* 0x0000004002077824 */ /* 0x000fe200078e0207 */
[----:B------:R-:W-:Y:S01]  /*0c30*/  LEA.HI R201, R11, R204, RZ, 0x3 ;  /* 0x000000cc0bc97211 */ /* 0x000fe200078f18ff */
[----:B------:R-:W-:Y:S01]  /*0c40*/  IMAD.IADD R210, R204, 0x1, -R3 ;  /* 0x00000001ccd27824 */ /* 0x000fe200078e0a03 */
[----:B------:R-:W-:Y:S01]  /*0c50*/  SHF.R.S32.HI R219, RZ, 0x7, R0 ;  /* 0x00000007ffdb7819 */ /* 0x000fe20000011400 */
[----:B------:R-:W-:Y:S01]  /*0c60*/  IMAD.IADD R4, R5, 0x1, -R4 ;  /* 0x0000000105047824 */ /* 0x000fe200078e0a04 */
[----:B------:R-:W-:-:S02]  /*0c70*/  LOP3.LUT R207, R201, 0xfffffff8, RZ, 0xc0, !PT ;  /* 0xfffffff8c9cf7812 */ /* 0x000fc400078ec0ff */
[----:B------:R-:W-:Y:S01]  /*0c80*/  SHF.R.S32.HI R3, RZ, 0x1f, R210 ;  /* 0x0000001fff037819 */ /* 0x000fe200000114d2 */
[----:B------:R-:W-:Y:S01]  /*0c90*/  IMAD R4, R4, 0x8, R7 ;  /* 0x0000000804047824 */ /* 0x000fe200078e0207 */
[----:B------:R-:W-:Y:S01]  /*0ca0*/  LOP3.LUT R7, R6, 0xfffffffc, RZ, 0xc0, !PT ;  /* 0xfffffffc06077812 */ /* 0x000fe200078ec0ff */
[----:B------:R-:W-:Y:S01]  /*0cb0*/  IMAD.IADD R207, R204, 0x1, -R207 ;  /* 0x00000001cccf7824 */ /* 0x000fe200078e0acf */
[CC--:B------:R-:W-:Y:S01]  /*0cc0*/  LEA.HI R13, R3.reuse, R210.reuse, RZ, 0x2 ;  /* 0x000000d2030d7211 */ /* 0x0c0fe200078f10ff */
[----:B------:R-:W-:Y:S01]  /*0cd0*/  IMAD.WIDE R178, R4, R179, UR58 ;  /* 0x0000003a04b27e25 */ /* 0x000fe2000f8e02b3 */
[----:B------:R-:W-:Y:S02]  /*0ce0*/  LEA.HI R3, R3, R210, RZ, 0x5 ;  /* 0x000000d203037211 */ /* 0x000fe400078f28ff */
[----:B------:R-:W-:Y:S01]  /*0cf0*/  SHF.R.S32.HI R2, RZ, 0x2, R13 ;  /* 0x00000002ff027819 */ /* 0x000fe2000001140d */
[----:B------:R-:W-:Y:S01]  /*0d00*/  IMAD.IADD R7, R204, 0x1, -R7 ;  /* 0x00000001cc077824 */ /* 0x000fe200078e0a07 */
[----:B------:R-:W-:Y:S01]  /*0d10*/  SHF.R.S32.HI R5, RZ, 0x1f, R13 ;  /* 0x0000001fff057819 */ /* 0x000fe2000001140d */
[----:B------:R-:W-:Y:S01]  /*0d20*/  IMAD.SHL.U32 R190, R207, 0x8, RZ ;  /* 0x00000008cfbe7824 */ /* 0x000fe200078e00ff */
[----:B------:R-:W-:-:S02]  /*0d30*/  IADD3 R8, P0, R178, 0x20, RZ ;  /* 0x00000020b2087810 */ /* 0x000fc40007f1e0ff */
[----:B------:R-:W-:Y:S01]  /*0d40*/  LEA.HI R5, R5, R2, RZ, 0x3 ;  /* 0x0000000205057211 */ /* 0x000fe200078f18ff */
[C---:B------:R-:W-:Y:S01]  /*0d50*/  VIADD R192, R190.reuse, 0x40 ;  /* 0x00000040bec07836 */ /* 0x040fe20000000000 */
[----:B------:R-:W-:Y:S01]  /*0d60*/  LEA.HI R4, R7, R7, RZ, 0x1 ;  /* 0x0000000707047211 */ /* 0x000fe200078f08ff */
[C---:B------:R-:W-:Y:S01]  /*0d70*/  VIADD R191, R190.reuse, 0x80 ;  /* 0x00000080bebf7836 */ /* 0x040fe20000000000 */
[----:B------:R-:W-:Y:S01]  /*0d80*/  LOP3.LUT R5, R5, 0xfffffff8, RZ, 0xc0, !PT ;  /* 0xfffffff805057812 */ /* 0x000fe200078ec0ff */
[----:B------:R-:W-:Y:S01]  /*0d90*/  VIADD R193, R190, 0xc0 ;  /* 0x000000c0bec17836 */ /* 0x000fe20000000000 */
[----:B------:R-:W-:Y:S02]  /*0da0*/  LOP3.LUT R6, R8, 0x380, RZ, 0xc0, !PT ;  /* 0x0000038008067812 */ /* 0x000fe400078ec0ff */
[----:B------:R-:W-:Y:S01]  /*0db0*/  SHF.R.S32.HI R3, RZ, 0x5, R3 ;  /* 0x00000005ff037819 */ /* 0x000fe20000011403 */
[----:B------:R-:W-:Y:S01]  /*0dc0*/  IMAD.IADD R2, R2, 0x1, -R5 ;  /* 0x0000000102027824 */ /* 0x000fe200078e0a05 */
[----:B------:R-:W-:-:S02]  /*0dd0*/  LOP3.LUT R4, R4, 0x1ffffffe, RZ, 0xc0, !PT ;  /* 0x1ffffffe04047812 */ /* 0x000fc400078ec0ff */
[----:B------:R-:W-:Y:S01]  /*0de0*/  SHF.R.U64 R5, R6, 0x3, RZ ;  /* 0x0000000306057819 */ /* 0x000fe200000012ff */
[----:B------:R-:W-:Y:S01]  /*0df0*/  IMAD R15, R3, 0x10, R2 ;  /* 0x00000010030f7824 */ /* 0x000fe200078e0202 */
[C---:B------:R-:W-:Y:S01]  /*0e00*/  IADD3 R9, P3, R178.reuse, 0x4000, RZ ;  /* 0x00004000b2097810 */ /* 0x040fe20007f7e0ff */
[----:B------:R-:W-:Y:S01]  /*0e10*/  IMAD.IADD R19, R7, 0x1, -R4 ;  /* 0x0000000107137824 */ /* 0x000fe200078e0a04 */
[----:B------:R-:W-:Y:S01]  /*0e20*/  LOP3.LUT R2, R5, R8, RZ, 0x3c, !PT ;  /* 0x0000000805027212 */ /* 0x000fe200078e3cff */
[--C-:B------:R-:W-:Y:S01]  /*0e30*/  IMAD.X R3, RZ, RZ, R179.reuse, P0 ;  /* 0x000000ffff037224 */ /* 0x100fe200000e06b3 */
[C---:B------:R-:W-:Y:S02]  /*0e40*/  IADD3 R5, P4, R178.reuse, 0x4020, RZ ;  /* 0x00004020b2057810 */ /* 0x040fe40007f9e0ff */
[----:B------:R-:W-:Y:S02]  /*0e50*/  IADD3 R7, P2, R178, 0x60, RZ ;  /* 0x00000060b2077810 */ /* 0x000fe40007f5e0ff */
[----:B------:R-:W-:Y:S01]  /*0e60*/  LEA.HI R0, R0, R219, RZ, 0x1 ;  /* 0x000000db00007211 */ /* 0x000fe200078f08ff */
[----:B------:R-:W-:Y:S01]  /*0e70*/  IMAD.X R11, RZ, RZ, R179, P4 ;  /* 0x000000ffff0b7224 */ /* 0x000fe200020e06b3 */
[----:B------:R-:W-:-:S02]  /*0e80*/  IADD3 R21, P1, R178, 0x40, RZ ;  /* 0x00000040b2157810 */ /* 0x000fc40007f3e0ff */
[----:B------:R-:W-:Y:S02]  /*0e90*/  LOP3.LUT R10, R5, 0x380, RZ, 0xc0, !PT ;  /* 0x00000380050a7812 */ /* 0x000fe400078ec0ff */
[----:B------:R-:W-:Y:S02]  /*0ea0*/  LOP3.LUT R6, R7, 0x380, RZ, 0xc0, !PT ;  /* 0x0000038007067812 */ /* 0x000fe400078ec0ff */
[----:B------:R-:W-:Y:S02]  /*0eb0*/  LOP3.LUT R8, R9, 0x380, RZ, 0xc0, !PT ;  /* 0x0000038009087812 */ /* 0x000fe400078ec0ff */
[----:B------:R-:W-:Y:S02]  /*0ec0*/  LOP3.LUT R0, R0, 0x3fffffe, RZ, 0xc0, !PT ;  /* 0x03fffffe00007812 */ /* 0x000fe400078ec0ff */
[----:B------:R-:W-:Y:S02]  /*0ed0*/  LOP3.LUT R4, R21, 0x380, RZ, 0xc0, !PT ;  /* 0x0000038015047812 */ /* 0x000fe400078ec0ff */
[----:B------:R-:W-:Y:S01]  /*0ee0*/  SHF.R.U64 R10, R10, 0x3, RZ ;  /* 0x000000030a0a7819 */ /* 0x000fe200000012ff */
[----:B------:R-:W-:Y:S01]  /*0ef0*/  IMAD.IADD R0, R219, 0x1, -R0 ;  /* 0x00000001db007824 */ /* 0x000fe200078e0a00 */
[----:B------:R-:W-:-:S02]  /*0f00*/  SHF.R.U64 R6, R6, 0x3, RZ ;  /* 0x0000000306067819 */ /* 0x000fc400000012ff */
[----:B------:R-:W-:Y:S01]  /*0f10*/  SHF.R.U64 R8, R8, 0x3, RZ ;  /* 0x0000000308087819 */ /* 0x000fe200000012ff */
[----:B------:R-:W-:Y:S01]  /*0f20*/  IMAD R202, R0, 0x40, R15 ;  /* 0x0000004000ca7824 */ /* 0x000fe200078e020f */
[----:B------:R-:W-:Y:S02]  /*0f30*/  LOP3.LUT R13, R13, 0x7ffffffc, RZ, 0xc0, !PT ;  /* 0x7ffffffc0d0d7812 */ /* 0x000fe400078ec0ff */
[----:B------:R-:W-:Y:S01]  /*0f40*/  SHF.R.U64 R4, R4, 0x3, RZ ;  /* 0x0000000304047819 */ /* 0x000fe200000012ff */
[----:B------:R-:W-:Y:S01]  /*0f50*/  IMAD R228, R19, 0x8, R202 ;  /* 0x0000000813e47824 */ /* 0x000fe200078e02ca */
[----:B------:R-:W-:Y:S01]  /*0f60*/  LOP3.LUT R10, R10, R5, RZ, 0x3c, !PT ;  /* 0x000000050a0a7212 */ /* 0x000fe200078e3cff */
[--C-:B------:R-:W-:Y:S01]  /*0f70*/  IMAD.X R5, RZ, RZ, R179.reuse, P1 ;  /* 0x000000ffff057224 */ /* 0x100fe200008e06b3 */
[----:B------:R-:W-:Y:S01]  /*0f80*/  LOP3.LUT R6, R6, R7, RZ, 0x3c, !PT ;  /* 0x0000000706067212 */ /* 0x000fe200078e3cff */
[--C-:B------:R-:W-:Y:S01]  /*0f90*/  IMAD.X R7, RZ, RZ, R179.reuse, P2 ;  /* 0x000000ffff077224 */ /* 0x100fe200010e06b3 */
[----:B------:R-:W-:Y:S01]  /*0fa0*/  LOP3.LUT R8, R8, R9, RZ, 0x3c, !PT ;  /* 0x0000000908087212 */ /* 0x000fe200078e3cff */
[----:B------:R-:W-:Y:S01]  /*0fb0*/  IMAD.X R9, RZ, RZ, R179, P3 ;  /* 0x000000ffff097224 */ /* 0x000fe200018e06b3 */
[----:B------:R-:W-:Y:S01]  /*0fc0*/  IADD3 R22, P0, R16, 0x11c, RZ ;  /* 0x0000011c10167810 */ /* 0x000fe20007f1e0ff */
[----:B------:R-:W-:Y:S01]  /*0fd0*/  IMAD.IADD R13, R210, 0x1, -R13 ;  /* 0x00000001d20d7824 */ /* 0x000fe200078e0a0d */
[----:B------:R-:W-:-:S02]  /*0fe0*/  IADD3 R218, P1, R16, 0x210, RZ ;  /* 0x0000021010da7810 */ /* 0x000fc40007f3e0ff */
[----:B------:R-:W-:Y:S01]  /*0ff0*/  LOP3.LUT R4, R4, R21, RZ, 0x3c, !PT ;  /* 0x0000001504047212 */ /* 0x000fe200078e3cff */
[--C-:B------:R-:W-:Y:S01]  /*1000*/  IMAD.X R23, RZ, RZ, R17.reuse, P0 ;  /* 0x000000ffff177224 */ /* 0x100fe200000e0611 */
[----:B------:R-:W-:Y:S01]  /*1010*/  MOV R227, R2 ;  /* 0x0000000200e37202 */ /* 0x000fe20000000f00 */
[----:B------:R-:W-:Y:S01]  /*1020*/  IMAD.X R217, RZ, RZ, R17, P1 ;  /* 0x000000ffffd97224 */ /* 0x000fe200008e0611 */
[----:B------:R-:W-:Y:S01]  /*1030*/  MOV R226, R4 ;  /* 0x0000000400e27202 */ /* 0x000fe20000000f00 */
[----:B------:R-:W-:Y:S01]  /*1040*/  IMAD.SHL.U32 R203, R13, 0x2, RZ ;  /* 0x000000020dcb7824 */ /* 0x000fe200078e00ff */
[----:B------:R-:W-:Y:S02]  /*1050*/  MOV R225, R6 ;  /* 0x0000000600e17202 */ /* 0x000fe40000000f00 */
[----:B------:R-:W-:Y:S02]  /*1060*/  MOV R221, R8 ;  /* 0x0000000800dd7202 */ /* 0x000fe40000000f00 */
[----:B------:R-:W-:-:S02]  /*1070*/  MOV R220, R10 ;  /* 0x0000000a00dc7202 */ /* 0x000fc40000000f00 */
[----:B------:R-:W-:Y:S02]  /*1080*/  SHF.R.S32.HI R201, RZ, 0x3, R201 ;  /* 0x00000003ffc97819 */ /* 0x000fe400000114c9 */
[----:B------:R-:W-:Y:S02]  /*1090*/  SHF.R.S32.HI R199, RZ, 0x1f, R190 ;  /* 0x0000001fffc77819 */ /* 0x000fe400000114be */
[----:B------:R-:W-:Y:S02]  /*10a0*/  SHF.R.S32.HI R198, RZ, 0x1f, R192 ;  /* 0x0000001fffc67819 */ /* 0x000fe400000114c0 */
[----:B------:R-:W-:Y:S02]  /*10b0*/  SHF.R.S32.HI R197, RZ, 0x1f, R191 ;  /* 0x0000001fffc57819 */ /* 0x000fe400000114bf */
[----:B------:R-:W-:-:S07]  /*10c0*/  SHF.R.S32.HI R196, RZ, 0x1f, R193 ;  /* 0x0000001fffc47819 */ /* 0x000fce00000114c1 */
.L_x_11361:
        /* <DEDUP_REMOVED lines=21> */
.L_x_11232:
[----:B------:R-:W-:Y:S01]  /*1220*/  ULDC UR7, c[0x0][0xd54] ;  /* 0x0003550000077ab9 */ /* 0x000fe20000000800 */
[----:B------:R-:W-:Y:S01]  /*1230*/  UMOV UR6, UR12 ;  /* 0x0000000c00067c82 */ /* 0x000fe20008000000 */
[----:B------:R-:W-:-:S11]  /*1240*/  UISETP.NE.AND UP0, UPT, UR7, 0x1, UPT ;  /* 0x000000010700788c */ /* 0x000fd6000bf05270 */
[----:B------:R-:W-:Y:S02]  /*1250*/  @UP0 ULDC.64 UR10, c[0x0][0xd58] ;  /* 0x00035600000a0ab9 */ /* 0x000fe40000000a00 */
[----:B------:R-:W-:-:S04]  /*1260*/  UIMAD.WIDE.U32 UR4, UR12, UR10, URZ ;  /* 0x0000000a0c0472a5 */ /* 0x000fc8000f8e003f */
[----:B------:R-:W-:-:S04]  /*1270*/  @UP0 USHF.R.U32.HI UR6, URZ, UR11, UR5 ;  /* 0x0000000b3f060299 */ /* 0x000fc80008011605 */
[----:B------:R-:W-:-:S12]  /*1280*/  UIMAD UR4, UR6, UR7, URZ ;  /* 0x00000007060472a4 */ /* 0x000fd8000f8e023f */
.L_x_11233:
[----:B------:R-:W2:Y:S01]  /*1290*/  LDL R0, [R1+0x45c] ;  /* 0x00045c0001007983 */ /* 0x000ea20000100800 */
[----:B------:R-:W-:Y:S01]  /*12a0*/  UIADD3 UR10, UP1, UR58, 0x32440, URZ ;  /* 0x000324403a0a7890 */ /* 0x000fe2000ff3e03f */
[----:B------:R-:W-:Y:S01]  /*12b0*/  IMAD.MOV.U32 R5, RZ, RZ, 0x80 ;  /* 0x00000080ff057424 */ /* 0x000fe200078e00ff */
[----:B------:R-:W-:Y:S01]  /*12c0*/  ULOP3.LUT UR5, URZ, UR6, URZ, 0x33, !UPT ;  /* 0x000000063f057292 */ /* 0x000fe2000f8e333f */
[----:B------:R-:W-:Y:S01]  /*12d0*/  IMAD.U32 R15, RZ, RZ, UR9 ;  /* 0x00000009ff0f7e24 */ /* 0x000fe2000f8e00ff */
[----:B------:R-:W-:Y:S01]  /*12e0*/  UIADD3 UR6, UP3, UR58, 0x32460, URZ ;  /* 0x000324603a067890 */ /* 0x000fe2000ff7e03f */
[----:B------:R-:W-:Y:S01]  /*12f0*/  IMAD.MOV.U32 R14, RZ, RZ, 0x100 ;  /* 0x00000100ff0e7424 */ /* 0x000fe200078e00ff */
[----:B------:R-:W-:Y:S01]  /*1300*/  ULDC UR61, c[0x0][0xd3c] ;  /* 0x00034f00003d7ab9 */ /* 0x000fe20000000800 */
[----:B------:R-:W-:Y:S01]  /*1310*/  UIADD3 UR7, UP2, UR58, 0x32450, URZ ;  /* 0x000324503a077890 */ /* 0x000fe2000ff5e03f */
[----:B------:R-:W-:Y:S01]  /*1320*/  IMAD.MOV.U32 R13, RZ, RZ, 0x80 ;  /* 0x00000080ff0d7424 */ /* 0x000fe200078e00ff */
[----:B------:R-:W-:Y:S01]  /*1330*/  UIADD3 UR61, UR5, UR61, URZ ;  /* 0x0000003d053d7290 */ /* 0x000fe2000fffe03f */
[----:B------:R-:W-:Y:S01]  /*1340*/  IMAD.U32 R10, RZ, RZ, UR6 ;  /* 0x00000006ff0a7e24 */ /* 0x000fe2000f8e00ff */
[----:B------:R-:W-:Y:S01]  /*1350*/  UIADD3.X UR5, URZ, UR59, URZ, UP3, !UPT ;  /* 0x0000003b3f057290 */ /* 0x000fe20009ffe43f */
[----:B------:R-:W-:Y:S01]  /*1360*/  STL.64 [R1+0x30], R14 ;  /* 0x0000300e01007387 */ /* 0x000fe20000100a00 */
[----:B------:R-:W-:Y:S01]  /*1370*/  UIADD3 UR13, UP0, UR58, 0x32430, URZ ;  /* 0x000324303a0d7890 */ /* 0x000fe2000ff1e03f */
[----:B------:R-:W-:Y:S01]  /*1380*/  IMAD.U32 R8, RZ, RZ, UR7 ;  /* 0x00000007ff087e24 */ /* 0x000fe2000f8e00ff */
[----:B------:R-:W-:Y:S01]  /*1390*/  UIADD3.X UR9, URZ, UR59, URZ, UP2, !UPT ;  /* 0x0000003b3f097290 */ /* 0x000fe200097fe43f */
[----:B------:R-:W-:Y:S01]  /*13a0*/  IMAD.U32 R6, RZ, RZ, UR61 ;  /* 0x0000003dff067e24 */ /* 0x000fe2000f8e00ff */
[----:B------:R-:W-:Y:S01]  /*13b0*/  UIADD3.X UR14, URZ, UR59, URZ, UP0, !UPT ;  /* 0x0000003b3f0e7290 */ /* 0x000fe200087fe43f */
[----:B------:R-:W-:Y:S01]  /*13c0*/  IMAD.U32 R11, RZ, RZ, UR5 ;  /* 0x00000005ff0b7e24 */ /* 0x000fe2000f8e00ff */
[----:B------:R-:W-:Y:S01]  /*13d0*/  UIADD3 UR4, UR12, -UR4, URZ ;  /* 0x800000040c047290 */ /* 0x000fe2000fffe03f */
[----:B------:R-:W-:Y:S01]  /*13e0*/  STL.128 [R1+0x420], RZ ;  /* 0x000420ff01007387 */ /* 0x000fe20000100c00 */
[----:B------:R-:W-:Y:S01]  /*13f0*/  ULDC UR5, c[0x0][0x448] ;  /* 0x0001120000057ab9 */ /* 0x000fe20000000800 */
[----:B------:R-:W-:Y:S01]  /*1400*/  ULDC.64 UR16, c[0x0][0x418] ;  /* 0x0001060000107ab9 */ /* 0x000fe20000000a00 */
[----:B------:R-:W-:Y:S01]  /*1410*/  UISETP.NE.AND UP5, UPT, UR5, 0x1, UPT ;  /* 0x000000010500788c */ /* 0x000fe2000bfa5270 */
[----:B------:R-:W-:Y:S01]  /*1420*/  IMAD.U32 R9, RZ, RZ, UR9 ;  /* 0x00000009ff097e24 */ /* 0x000fe2000f8e00ff */
[----:B------:R-:W-:Y:S01]  /*1430*/  UISETP.NE.U32.AND UP0, UPT, UR16, URZ, UPT ;  /* 0x0000003f1000728c */ /* 0x000fe2000bf05070 */
[----:B------:R-:W-:Y:S01]  /*1440*/  IMAD.U32 R3, RZ, RZ, UR14 ;  /* 0x0000000eff037e24 */ /* 0x000fe2000f8e00ff */
[----:B------:R-:W-:Y:S01]  /*1450*/  USHF.L.U32 UR61, UR61, 0x7, URZ ;  /* 0x000000073d3d7899 */ /* 0x000fe2000800063f */
[----:B------:R-:W-:Y:S01]  /*1460*/  STL [R1+0x50], R6 ;  /* 0x0000500601007387 */ /* 0x000fe20000100800 */
[----:B------:R-:W-:Y:S01]  /*1470*/  UISETP.NE.AND.EX UP0, UPT, UR17, URZ, UPT, UP0 ;  /* 0x0000003f1100728c */ /* 0x000fe2000bf05300 */
[C---:B------:R-:W-:Y:S01]  /*1480*/  IADD3 R32, P0, R16.reuse, 0x420, RZ ;  /* 0x0000042010207810 */ /* 0x040fe20007f1e0ff */
[----:B------:R-:W-:Y:S01]  /*1490*/  ULDC UR43, c[0x0][0x424] ;  /* 0x00010900002b7ab9 */ /* 0x000fe20000000800 */
[----:B------:R-:W-:Y:S01]  /*14a0*/  STL.128 [R1+0x40], R8 ;  /* 0x0000400801007387 */ /* 0x000fe20000100c00 */
[----:B------:R-:W-:Y:S01]  /*14b0*/  USEL UR43, UR43, 0x1, UP0 ;  /* 0x000000012b2b7887 */ /* 0x000fe20008000000 */
[----:B------:R-:W-:Y:S01]  /*14c0*/  IADD3 R44, P1, R16, 0x28, RZ ;  /* 0x00000028102c7810 */ /* 0x000fe20007f3e0ff */
[----:B------:R-:W-:Y:S01]  /*14d0*/  ULDC UR12, c[0x0][0x2f0] ;  /* 0x0000bc00000c7ab9 */ /* 0x000fe20000000800 */
[----:B------:R-:W-:Y:S01]  /*14e0*/  STL.128 [R1+0x430], RZ ;  /* 0x000430ff01007387 */ /* 0x000fe20000100c00 */
[----:B------:R-:W-:Y:S01]  /*14f0*/  UIMAD UR43, UR43, UR12, URZ ;  /* 0x0000000c2b2b72a4 */ /* 0x000fe2000f8e023f */
[--C-:B------:R-:W-:Y:S01]  /*1500*/  IMAD.X R47, RZ, RZ, R17.reuse, P0 ;  /* 0x000000ffff2f7224 */ /* 0x100fe200000e0611 */
[----:B------:R-:W-:Y:S01]  /*1510*/  ULDC UR44, c[0x0][0x288] ;  /* 0x0000a200002c7ab9 */ /* 0x000fe20000000800 */
[----:B------:R-:W-:Y:S01]  /*1520*/  STL.128 [R1+0x210], RZ ;  /* 0x000210ff01007387 */ /* 0x000fe20000100c00 */
[----:B------:R-:W-:Y:S01]  /*1530*/  @UP5 ULDC UR15, c[0x0][0x450] ;  /* 0x00011400000f5ab9 */ /* 0x000fe20000000800 */
[----:B------:R-:W-:Y:S01]  /*1540*/  UIADD3 UR38, UR43, 0x1, -UR44 ;  /* 0x000000012b267890 */ /* 0x000fe2000fffe82c */
[----:B------:R-:W-:Y:S01]  /*1550*/  IMAD.X R45, RZ, RZ, R17, P1 ;  /* 0x000000ffff2d7224 */ /* 0x000fe200008e0611 */
[----:B------:R-:W-:Y:S01]  /*1560*/  STL.128 [R1+0x220], RZ ;  /* 0x000220ff01007387 */ /* 0x000fe20000100c00 */
[----:B------:R-:W-:-:S03]  /*1570*/  UP2UR UR39, UPR, URZ, 0x20 ;  /* 0x000000203f277883 */ /* 0x000fc60008000000 */
[----:B------:R-:W-:Y:S04]  /*1580*/  STL.128 [R1+0x230], RZ ;  /* 0x000230ff01007387 */ /* 0x000fe80000100c00 */
        /* <DEDUP_REMOVED lines=29> */
[----:B------:R-:W-:Y:S04]  /*1760*/  STL [R1+0x10], RZ ;  /* 0x000010ff01007387 */ /* 0x000fe80000100800 */
[----:B------:R-:W-:Y:S01]  /*1770*/  STL [R1+0x38], RZ ;  /* 0x000038ff01007387 */ /* 0x000fe20000100800 */
[----:B--2---:R-:W-:-:S02]  /*1780*/  R2UR UR11, R0 ;  /* 0x00000000000b72ca */ /* 0x004fc400000e0000 */
[----:B------:R-:W0:Y:S11]  /*1790*/  LDC R0, c[0x0][0xa80] ;  /* 0x0002a000ff007b82 */ /* 0x000e360000000800 */
[----:B------:R-:W-:-:S02]  /*17a0*/  IMAD.U32 R4, RZ, RZ, UR11 ;  /* 0x0000000bff047e24 */ /* 0x000fc4000f8e00ff */
[----:B------:R-:W-:Y:S01]  /*17b0*/  IMAD.U32 R2, RZ, RZ, UR11 ;  /* 0x0000000bff027e24 */ /* 0x000fe2000f8e00ff */
[----:B------:R-:W-:Y:S02]  /*17c0*/  UIADD3.X UR11, URZ, UR59, URZ, UP1, !UPT ;  /* 0x0000003b3f0b7290 */ /* 0x000fe40008ffe43f */
[----:B------:R1:W-:Y:S01]  /*17d0*/  STL.64 [R1+0x28], R4 ;  /* 0x0000280401007387 */ /* 0x0003e20000100a00 */
[----:B------:R-:W-:Y:S02]  /*17e0*/  IMAD.MOV.U32 R12, RZ, RZ, R2 ;  /* 0x000000ffff0c7224 */ /* 0x000fe400078e0002 */
[----:B------:R-:W-:Y:S01]  /*17f0*/  IMAD.U32 R2, RZ, RZ, UR13 ;  /* 0x0000000dff027e24 */ /* 0x000fe2000f8e00ff */
[----:B------:R-:W-:Y:S02]  /*1800*/  ULDC UR13, c[0x0][0xd54] ;  /* 0x00035500000d7ab9 */ /* 0x000fe40000000800 */
[----:B------:R-:W-:Y:S01]  /*1810*/  UIMAD UR13, UR8, UR13, UR4 ;  /* 0x0000000d080d72a4 */ /* 0x000fe2000f8e0204 */
[----:B------:R2:W-:Y:S02]  /*1820*/  STL.128 [R1], R12 ;  /* 0x0000000c01007387 */ /* 0x0005e40000100c00 */
[----:B------:R-:W-:Y:S01]  /*1830*/  ULDC.64 UR4, c[0x0][0xad8] ;  /* 0x0002b60000047ab9 */ /* 0x000fe20000000a00 */
[----:B------:R-:W-:Y:S01]  /*1840*/  @UP5 ULDC UR8, c[0x0][0x44c] ;  /* 0x0001130000085ab9 */ /* 0x000fe20000000800 */
[----:B------:R-:W-:Y:S01]  /*1850*/  UISETP.GE.AND UP4, UPT, UR5, 0x1, UPT ;  /* 0x000000010500788c */ /* 0x000fe2000bf86270 */
[----:B-1----:R-:W-:Y:S01]  /*1860*/  IMAD.U32 R5, RZ, RZ, UR11 ;  /* 0x0000000bff057e24 */ /* 0x002fe2000f8e00ff */
[----:B------:R-:W-:Y:S01]  /*1870*/  ULDC UR11, c[0x0][0xd48] ;  /* 0x00035200000b7ab9 */ /* 0x000fe20000000800 */
[----:B------:R-:W-:Y:S01]  /*1880*/  IMAD.U32 R4, RZ, RZ, UR10 ;  /* 0x0000000aff047e24 */ /* 0x000fe2000f8e00ff */
[----:B------:R-:W-:Y:S01]  /*1890*/  UISETP.NE.AND UP1, UPT, UR11, 0x1, UPT ;  /* 0x000000010b00788c */ /* 0x000fe2000bf25270 */
[----:B------:R2:W-:Y:S01]  /*18a0*/  STL.64 [R1+0x18], R2 ;  /* 0x0000180201007387 */ /* 0x0005e20000100a00 */
[----:B------:R-:W-:Y:S01]  /*18b0*/  UIADD3 UR10, UR61, 0x7f, URZ ;  /* 0x0000007f3d0a7890 */ /* 0x000fe2000fffe03f */
[----:B------:R-:W-:Y:S01]  /*18c0*/  PLOP3.LUT P2, PT, PT, PT, UP4, 0x40, 0x0 ;  /* 0x000000000000781c */ /* 0x000fe20003f4e848 */
[----:B------:R-:W-:Y:S01]  /*18d0*/  UMOV UR60, UR13 ;  /* 0x0000000d003c7c82 */ /* 0x000fe20008000000 */
[----:B------:R2:W-:Y:S01]  /*18e0*/  STL.64 [R1+0x20], R4 ;  /* 0x0000200401007387 */ /* 0x0005e20000100a00 */
[----:B------:R-:W-:-:S02]  /*18f0*/  UIMAD.WIDE.U32 UR8, UR10, UR8, URZ ;  /* 0x000000080a0872a5 */ /* 0x000fc4000f8e003f */
[----:B------:R-:W-:Y:S01]  /*1900*/  UP2UR UR41, UPR, URZ, 0x10 ;  /* 0x000000103f297883 */ /* 0x000fe20008000000 */
[----:B0-----:R2:W-:Y:S01]  /*1910*/  STL [R1+0x440], R0 ;  /* 0x0004400001007387 */ /* 0x0015e20000100800 */
[----:B------:R-:W-:Y:S01]  /*1920*/  @UP5 USHF.R.U32.HI UR10, URZ, UR15, UR9 ;  /* 0x0000000f3f0a5299 */ /* 0x000fe20008011609 */
[----:B------:R-:W-:Y:S01]  /*1930*/  @UP1 ULDC UR6, c[0x0][0xd4c] ;  /* 0x0003530000061ab9 */ /* 0x000fe20000000800 */
[----:B------:R-:W-:Y:S01]  /*1940*/  @UP1 ULDC UR14, c[0x0][0xd50] ;  /* 0x00035400000e1ab9 */ /* 0x000fe20000000800 */
[----:B------:R-:W-:Y:S02]  /*1950*/  UIMAD.WIDE.U32 UR6, UR13, UR6, URZ ;  /* 0x000000060d0672a5 */ /* 0x000fe4000f8e003f */
[----:B------:R-:W-:Y:S02]  /*1960*/  UIADD3 UR10, UR38, UR10, URZ ;  /* 0x0000000a260a7290 */ /* 0x000fe4000fffe03f */
[----:B------:R-:W-:Y:S02]  /*1970*/  @UP1 USHF.R.U32.HI UR60, URZ, UR14, UR7 ;  /* 0x0000000e3f3c1299 */ /* 0x000fe40008011607 */
[----:B------:R-:W-:-:S02]  /*1980*/  UIADD3 UR4, UR10, UR4, URZ ;  /* 0x000000040a047290 */ /* 0x000fc4000fffe03f */
[----:B------:R-:W-:-:S04]  /*1990*/  UIADD3 UR6, -UR60, URZ, URZ ;  /* 0x0000003f3c067290 */ /* 0x000fc8000fffe13f */
[----:B------:R-:W-:-:S06]  /*19a0*/  UIMAD UR6, UR11, UR6, UR13 ;  /* 0x000000060b0672a4 */ /* 0x000fcc000f8e020d */
[----:B------:R-:W-:Y:S01]  /*19b0*/  IMAD.U32 R200, RZ, RZ, UR6 ;  /* 0x00000006ffc87e24 */ /* 0x000fe2000f8e00ff */
[----:B--2---:R-:W-:Y:S06]  /*19c0*/  @P2 BRA `(.L_x_11234) ;  /* 0x0000000000442947 */ /* 0x004fec0003800000 */
        /* <DEDUP_REMOVED lines=10> */
.L_x_11235:
[----:B------:R-:W-:-:S11]  /*1a70*/  UISETP.NE.AND UP0, UPT, UR5, 0x1, UPT ;  /* 0x000000010500788c */ /* 0x000fd6000bf05270 */
[----:B------:R-:W-:Y:S02]  /*1a80*/  @UP0 ULDC.64 UR10, c[0x0][0xae0] ;  /* 0x0002b800000a0ab9 */ /* 0x000fe40000000a00 */
[----:B------:R-:W-:-:S04]  /*1a90*/  UIMAD.WIDE.U32 UR6, UR8, UR10, URZ ;  /* 0x0000000a080672a5 */ /* 0x000fc8000f8e003f */
[----:B------:R-:W-:-:S12]  /*1aa0*/  @UP0 USHF.R.U32.HI UR8, URZ, UR11, UR7 ;  /* 0x0000000b3f080299 */ /* 0x000fd80008011607 */
.L_x_11236:
[----:B------:R-:W-:-:S04]  /*1ab0*/  UIMAD UR8, UR8, UR5, UR5 ;  /* 0x00000005080872a4 */ /* 0x000fc8000f8e0205 */
[----:B------:R-:W-:-:S04]  /*1ac0*/  UISETP.LT.AND UP0, UPT, UR4, UR8, UPT ;  /* 0x000000080400728c */ /* 0x000fc8000bf01270 */
[----:B------:R-:W-:-:S12]  /*1ad0*/  USEL UR4, UR4, UR8, UP0 ;  /* 0x0000000804047287 */ /* 0x000fd80008000000 */
.L_x_11234:
        /* <DEDUP_REMOVED lines=34> */
.L_x_11238:
[----:B------:R-:W-:-:S11]  /*1d00*/  UISETP.NE.AND UP0, UPT, UR5, 0x1, UPT ;  /* 0x000000010500788c */ /* 0x000fd6000bf05270 */
[----:B------:R-:W-:Y:S02]  /*1d10*/  @UP0 ULDC.64 UR10, c[0x0][0xae0] ;  /* 0x0002b800000a0ab9 */ /* 0x000fe40000000a00 */
[----:B------:R-:W-:-:S04]  /*1d20*/  UIMAD.WIDE.U32 UR6, UR4, UR10, URZ ;  /* 0x0000000a040672a5 */ /* 0x000fc8000f8e003f */
[----:B------:R-:W-:-:S12]  /*1d30*/  @UP0 USHF.R.U32.HI UR4, URZ, UR11, UR7 ;  /* 0x0000000b3f040299 */ /* 0x000fd80008011607 */
.L_x_11239:
[----:B------:R-:W-:-:S04]  /*1d40*/  UIMAD UR4, UR4, UR5, URZ ;  /* 0x00000005040472a4 */ /* 0x000fc8000f8e023f */
[----:B------:R-:W-:-:S04]  /*1d50*/  UISETP.LT.AND UP0, UPT, UR8, UR4, UPT ;  /* 0x000000040800728c */ /* 0x000fc8000bf01270 */
[----:B------:R-:W-:-:S12]  /*1d60*/  USEL UR8, UR8, UR4, !UP0 ;  /* 0x0000000408087287 */ /* 0x000fd8000c000000 */
.L_x_11237:
        /* <DEDUP_REMOVED lines=13> */
[----:B------:R-:W-:Y:S01]  /*1e40*/  IMAD.MOV.U32 R4, RZ, RZ, 0x1 ;  /* 0x00000001ff047424 */ /* 0x000fe200078e00ff */
[----:B------:R-:W-:Y:S01]  /*1e50*/  UIADD3 UR4, UR42, 0x1c400, URZ ;  /* 0x0001c4002a047890 */ /* 0x000fe2000fffe03f */
[----:B------:R-:W-:Y:S01]  /*1e60*/  IMAD.MOV.U32 R5, RZ, RZ, RZ ;  /* 0x000000ffff057224 */ /* 0x000fe200078e00ff */
[----:B------:R-:W-:Y:S01]  /*1e70*/  USHF.R.U32.HI UR5, URZ, 0x4, UR5 ;  /* 0x000000043f057899 */ /* 0x000fe20008011605 */
[----:B------:R-:W-:Y:S01]  /*1e80*/  IMAD.MOV.U32 R6, RZ, RZ, 0x1 ;  /* 0x00000001ff067424 */ /* 0x000fe200078e00ff */
[----:B------:R-:W-:Y:S01]  /*1e90*/  USHF.R.U32.HI UR4, URZ, 0x4, UR4 ;  /* 0x000000043f047899 */ /* 0x000fe20008011604 */
[----:B------:R-:W-:Y:S01]  /*1ea0*/  IMAD.MOV.U32 R7, RZ, RZ, RZ ;  /* 0x000000ffff077224 */ /* 0x000fe200078e00ff */
[----:B------:R-:W-:Y:S01]  /*1eb0*/  ULOP3.LUT UR5, UR5, 0x3fff, URZ, 0xc0, !UPT ;  /* 0x00003fff05057892 */ /* 0x000fe2000f8ec03f */
[----:B------:R-:W-:Y:S01]  /*1ec0*/  IMAD.MOV.U32 R13, RZ, RZ, RZ ;  /* 0x000000ffff0d7224 */ /* 0x000fe200078e00ff */
[----:B------:R-:W-:Y:S01]  /*1ed0*/  ULOP3.LUT UR4, UR4, 0x3fff, URZ, 0xc0, !UPT ;  /* 0x00003fff04047892 */ /* 0x000fe2000f8ec03f */
[----:B------:R-:W-:Y:S01]  /*1ee0*/  IMAD.MOV.U32 R9, RZ, RZ, 0x40000040 ;  /* 0x40000040ff097424 */ /* 0x000fe200078e00ff */
[----:B------:R-:W-:Y:S01]  /*1ef0*/  ULOP3.LUT UR7, UR5, 0x3000000, URZ, 0xfc, !UPT ;  /* 0x0300000005077892 */ /* 0x000fe2000f8efc3f */
[----:B------:R1:W-:Y:S01]  /*1f00*/  STL.128 [R1+0x60], R4 ;  /* 0x0000600401007387 */ /* 0x0003e20000100c00 */
[----:B------:R-:W-:Y:S01]  /*1f10*/  ULOP3.LUT UR4, UR4, 0x10000, URZ, 0xfc, !UPT ;  /* 0x0001000004047892 */ /* 0x000fe2000f8efc3f */
[----:B------:R-:W-:Y:S01]  /*1f20*/  IMAD.MOV.U32 R11, RZ, RZ, 0x40000040 ;  /* 0x40000040ff0b7424 */ /* 0x000fe200078e00ff */
[----:B------:R-:W-:Y:S01]  /*1f30*/  ULOP3.LUT UR5, UR5, 0x10000, URZ, 0xfc, !UPT ;  /* 0x0001000005057892 */ /* 0x000fe2000f8efc3f */
[----:B------:R2:W-:Y:S01]  /*1f40*/  STL.64 [R1+0x70], R12 ;  /* 0x0000700c01007387 */ /* 0x0005e20000100a00 */
[----:B------:R-:W-:Y:S01]  /*1f50*/  IMAD.U32 R10, RZ, RZ, UR7 ;  /* 0x00000007ff0a7e24 */ /* 0x000fe2000f8e00ff */
[----:B------:R-:W-:Y:S01]  /*1f60*/  IADD3 R27, P1, R16, 0x78, RZ ;  /* 0x00000078101b7810 */ /* 0x000fe20007f3e0ff */
[----:B------:R-:W-:Y:S01]  /*1f70*/  IMAD.U32 R8, RZ, RZ, UR4 ;  /* 0x00000004ff087e24 */ /* 0x000fe2000f8e00ff */
[----:B0-----:R-:W-:Y:S01]  /*1f80*/  LEA.HI R2, R0, R0, RZ, 0x1 ;  /* 0x0000000000027211 */ /* 0x001fe200078f08ff */
[----:B------:R-:W-:Y:S01]  /*1f90*/  IMAD.U32 R14, RZ, RZ, UR5 ;  /* 0x00000005ff0e7e24 */ /* 0x000fe2000f8e00ff */
[----:B------:R-:W-:Y:S01]  /*1fa0*/  ULOP3.LUT UP0, URZ, UR6, 0x1bf, URZ, 0xc0, !UPT ;  /* 0x000001bf063f7892 */ /* 0x000fe2000f80c03f */
[----:B------:R-:W-:Y:S01]  /*1fb0*/  IMAD.MOV.U32 R15, RZ, RZ, 0x40000040 ;  /* 0x40000040ff0f7424 */ /* 0x000fe200078e00ff */
[----:B------:R-:W-:Y:S01]  /*1fc0*/  LOP3.LUT R3, R2, 0x7fffe, RZ, 0xc0, !PT ;  /* 0x0007fffe02037812 */ /* 0x000fe200078ec0ff */
[----:B------:R0:W-:Y:S01]  /*1fd0*/  STL.128 [R1+0x80], R8 ;  /* 0x0000800801007387 */ /* 0x0001e20000100c00 */
[----:B------:R-:W-:Y:S01]  /*1fe0*/  IMAD.X R40, RZ, RZ, R17, P1 ;  /* 0x000000ffff287224 */ /* 0x000fe200008e0611 */
[----:B------:R-:W-:Y:S01]  /*1ff0*/  IADD3 R30, P5, R16, 0xf8, RZ ;  /* 0x000000f8101e7810 */ /* 0x000fe20007fbe0ff */
[----:B-1----:R-:W-:Y:S01]  /*2000*/  IMAD.MOV.U32 R5, RZ, RZ, 0x40000040 ;  /* 0x40000040ff057424 */ /* 0x002fe200078e00ff */
[----:B------:R0:W-:Y:S01]  /*2010*/  STL.64 [R1+0x58], RZ ;  /* 0x000058ff01007387 */ /* 0x0001e20000100a00 */
[----:B------:R-:W-:Y:S01]  /*2020*/  IMAD.IADD R3, R0, 0x1, -R3 ;  /* 0x0000000100037824 */ /* 0x000fe200078e0a03 */
[----:B------:R-:W-:Y:S01]  /*2030*/  PLOP3.LUT P1, PT, PT, PT, UP0, 0x80, 0x0 ;  /* 0x000000000000781c */ /* 0x000fe20003f2f008 */
[----:B--2---:R-:W-:Y:S01]  /*2040*/  IMAD.MOV.U32 R13, RZ, RZ, 0x40000040 ;  /* 0x40000040ff0d7424 */ /* 0x004fe200078e00ff */
[----:B------:R0:W-:Y:S01]  /*2050*/  STL.128 [R1+0x90], RZ ;  /* 0x000090ff01007387 */ /* 0x0001e20000100c00 */
[C---:B------:R-:W-:Y:S01]  /*2060*/  IADD3 R29, P6, R16.reuse, 0xf0, RZ ;  /* 0x000000f0101d7810 */ /* 0x040fe20007fde0ff */
[--C-:B------:R-:W-:Y:S01]  /*2070*/  IMAD.X R31, RZ, RZ, R17.reuse, P5 ;  /* 0x000000ffff1f7224 */ /* 0x100fe200028e0611 */
[----:B------:R-:W-:Y:S01]  /*2080*/  LEA R3, R3, UR6, 0xd ;  /* 0x0000000603037c11 */ /* 0x000fe2000f8e68ff */
[----:B------:R0:W-:Y:S01]  /*2090*/  STL.128 [R1+0xa0], RZ ;  /* 0x0000a0ff01007387 */ /* 0x0001e20000100c00 */
[----:B------:R-:W-:Y:S01]  /*20a0*/  IADD3 R28, P0, R16, 0x80, RZ ;  /* 0x00000080101c7810 */ /* 0x000fe20007f1e0ff */
[----:B------:R-:W-:Y:S01]  /*20b0*/  IMAD.X R42, RZ, RZ, R17, P6 ;  /* 0x000000ffff2a7224 */ /* 0x000fe200030e0611 */
[----:B------:R-:W-:Y:S01]  /*20c0*/  SHF.R.U32.HI R0, RZ, 0x4, R3 ;  /* 0x00000004ff007819 */ /* 0x000fe20000011603 */
[----:B------:R-:W-:Y:S01]  /*20d0*/  VIADD R2, R3, 0xa000 ;  /* 0x0000a00003027836 */ /* 0x000fe20000000000 */
[----:B------:R0:W-:Y:S01]  /*20e0*/  STL.128 [R1+0xb0], RZ ;  /* 0x0000b0ff01007387 */ /* 0x0001e20000100c00 */
[----:B------:R-:W-:Y:S01]  /*20f0*/  IMAD.X R43, RZ, RZ, R17, P0 ;  /* 0x000000ffff2b7224 */ /* 0x000fe200000e0611 */
[----:B------:R-:W-:-:S02]  /*2100*/  LOP3.LUT R0, R0, 0x3fff, RZ, 0xc0, !PT ;  /* 0x00003fff00007812 */ /* 0x000fc400078ec0ff */
[----:B------:R-:W-:Y:S01]  /*2110*/  SHF.R.U32.HI R2, RZ, 0x4, R2 ;  /* 0x00000004ff027819 */ /* 0x000fe20000011602 */
[----:B------:R0:W-:Y:S01]  /*2120*/  STL.128 [R1+0xc0], RZ ;  /* 0x0000c0ff01007387 */ /* 0x0001e20000100c00 */
[----:B------:R-:W-:Y:S02]  /*2130*/  LOP3.LUT R4, R0, 0x10000, RZ, 0xfc, !PT ;  /* 0x0001000000047812 */ /* 0x000fe400078efcff */
[----:B------:R-:W-:Y:S01]  /*2140*/  LOP3.LUT R2, R2, 0x3fff, RZ, 0xc0, !PT ;  /* 0x00003fff02027812 */ /* 0x000fe200078ec0ff */
[----:B------:R0:W-:Y:S01]  /*2150*/  STL.128 [R1+0xd0], RZ ;  /* 0x0000d0ff01007387 */ /* 0x0001e20000100c00 */
[----:B------:R-:W-:Y:S02]  /*2160*/  IADD3 R19, P2, R16, 0x70, RZ ;  /* 0x0000007010137810 */ /* 0x000fe40007f5e0ff */
[----:B------:R-:W-:Y:S01]  /*2170*/  LOP3.LUT R2, R2, 0x10000, RZ, 0xfc, !PT ;  /* 0x0001000002027812 */ /* 0x000fe200078efcff */
[----:B------:R0:W-:Y:S01]  /*2180*/  STL.64 [R1+0x78], R4 ;  /* 0x0000780401007387 */ /* 0x0001e20000100a00 */
[C---:B------:R-:W-:Y:S01]  /*2190*/  IADD3 R26, P3, R16.reuse, 0x68, RZ ;  /* 0x00000068101a7810 */ /* 0x040fe20007f7e0ff */
[--C-:B------:R-:W-:Y:S01]  /*21a0*/  IMAD.X R38, RZ, RZ, R17.reuse, P2 ;  /* 0x000000ffff267224 */ /* 0x100fe200010e0611 */
[C---:B------:R-:W-:Y:S01]  /*21b0*/  IADD3 R18, P4, R16.reuse, 0x60, RZ ;  /* 0x0000006010127810 */ /* 0x040fe20007f9e0ff */
[----:B------:R-:W-:Y:S01]  /*21c0*/  IMAD.MOV.U32 R12, RZ, RZ, R2 ;  /* 0x000000ffff0c7224 */ /* 0x000fe200078e0002 */
[----:B------:R0:W-:Y:S01]  /*21d0*/  STL.128 [R1+0xe0], RZ ;  /* 0x0000e0ff01007387 */ /* 0x0001e20000100c00 */
[C---:B------:R-:W-:Y:S01]  /*21e0*/  IADD3 R34, P5, R16.reuse, 0x58, RZ ;  /* 0x0000005810227810 */ /* 0x040fe20007fbe0ff */
[--C-:B------:R-:W-:Y:S01]  /*21f0*/  IMAD.X R41, RZ, RZ, R17.reuse, P3 ;  /* 0x000000ffff297224 */ /* 0x100fe200018e0611 */
[C---:B------:R-:W-:Y:S01]  /*2200*/  IADD3 R24, P6, R16.reuse, 0x88, RZ ;  /* 0x0000008810187810 */ /* 0x040fe20007fde0ff */
[----:B------:R0:W-:Y:S01]  /*2210*/  STL.128 [R1+0xf0], R12 ;  /* 0x0000f00c01007387 */ /* 0x0001e20000100c00 */
[----:B------:R-:W-:Y:S01]  /*2220*/  IADD3 R36, P0, R16, 0x90, RZ ;  /* 0x0000009010247810 */ /* 0x000fe20007f1e0ff */
[----:B------:R-:W-:-:S02]  /*2230*/  IMAD.X R39, RZ, RZ, R17, P4 ;  /* 0x000000ffff277224 */ /* 0x000fc400020e0611 */
[--C-:B------:R-:W-:Y:S02]  /*2240*/  IMAD.X R35, RZ, RZ, R17.reuse, P5 ;  /* 0x000000ffff237224 */ /* 0x100fe400028e0611 */
[--C-:B------:R-:W-:Y:S02]  /*2250*/  IMAD.X R25, RZ, RZ, R17.reuse, P6 ;  /* 0x000000ffff197224 */ /* 0x100fe400030e0611 */
[----:B------:R-:W-:Y:S01]  /*2260*/  IMAD.X R37, RZ, RZ, R17, P0 ;  /* 0x000000ffff257224 */ /* 0x000fe200000e0611 */
[----:B------:R-:W-:Y:S06]  /*2270*/  @!P1 BRA `(.L_x_11241) ;  /* 0x0000000000409947 */ /* 0x000fec0003800000 */
        /* <DEDUP_REMOVED lines=16> */
.L_x_11241:
[----:B------:R-:W1:Y:S01]  /*2380*/  S2R R20, SR_TID.X ;  /* 0x0000000000147919 */ /* 0x000e620000002100 */
[----:B0-----:R-:W0:Y:S01]  /*2390*/  LDC R15, c[0x0][0x288] ;  /* 0x0000a200ff0f7b82 */ /* 0x001e220000000800 */
[----:B------:R-:W-:Y:S01]  /*23a0*/  IADD3 R8, P0, R16, 0x100, RZ ;  /* 0x0000010010087810 */ /* 0x000fe20007f1e0ff */
[----:B------:R-:W-:Y:S01]  /*23b0*/  ULDC UR4, c[0x0][0x20] ;  /* 0x0000080000047ab9 */ /* 0x000fe20000000800 */
[----:B------:R-:W-:Y:S01]  /*23c0*/  IMAD.U32 R13, RZ, RZ, UR43 ;  /* 0x0000002bff0d7e24 */ /* 0x000fe2000f8e00ff */
[----:B------:R-:W-:Y:S01]  /*23d0*/  STL.64 [R1+0x110], R34 ;  /* 0x0001102201007387 */ /* 0x000fe20000100a00 */
[----:B------:R-:W-:Y:S02]  /*23e0*/  VIADD R194, R22, -UR4 ;  /* 0x8000000416c27c36 */ /* 0x000fe40008000000 */
[----:B------:R-:W-:Y:S01]  /*23f0*/  IMAD.X R9, RZ, RZ, R17, P0 ;  /* 0x000000ffff097224 */ /* 0x000fe200000e0611 */
[----:B------:R-:W2:Y:S01]  /*2400*/  LDC.64 R10, c[0x0][0xad0] ;  /* 0x0002b400ff0a7b82 */ /* 0x000ea20000000a00 */
[----:B------:R-:W-:Y:S04]  /*2410*/  STL.64 [R1+0x100], R202 ;  /* 0x000100ca01007387 */ /* 0x000fe80000100a00 */
[----:B------:R-:W-:Y:S03]  /*2420*/  STL.64 [R1+0x108], R8 ;  /* 0x0001080801007387 */ /* 0x000fe60000100a00 */
[----:B------:R-:W3:Y:S01]  /*2430*/  LDC.64 R6, c[0x0][0x448] ;  /* 0x00011200ff067b82 */ /* 0x000ee20000000a00 */
[----:B------:R-:W-:Y:S04]  /*2440*/  STL.U8 [R1+0x118], RZ ;  /* 0x000118ff01007387 */ /* 0x000fe80000100000 */
[----:B------:R4:W-:Y:S03]  /*2450*/  STL [R194+0x8], R13 ;  /* 0x0000080dc2007387 */ /* 0x0009e60000100800 */
[----:B------:R-:W5:Y:S01]  /*2460*/  LDC.64 R4, c[0x0][0xad8] ;  /* 0x0002b600ff047b82 */ /* 0x000f620000000a00 */
[----:B0-----:R0:W-:Y:S04]  /*2470*/  STL [R194+0x4], R15 ;  /* 0x0000040fc2007387 */ /* 0x0011e80000100800 */
[----:B------:R0:W-:Y:S01]  /*2480*/  STL [R194+0x14], RZ ;  /* 0x000014ffc2007387 */ /* 0x0001e20000100800 */
[----:B-1----:R-:W-:-:S02]  /*2490*/  VIADD R204, R20, 0xffffff80 ;  /* 0xffffff8014cc7836 */ /* 0x002fc40000000000 */
[----:B------:R-:W1:Y:S01]  /*24a0*/  LDC.64 R2, c[0x0][0xae0] ;  /* 0x0002b800ff027b82 */ /* 0x000e620000000a00 */
[----:B--2---:R0:W-:Y:S04]  /*24b0*/  STL [R194+0xc], R11 ;  /* 0x00000c0bc2007387 */ /* 0x0041e80000100800 */
[----:B------:R0:W-:Y:S03]  /*24c0*/  STL [R194], R204 ;  /* 0x000000ccc2007387 */ /* 0x0001e60000100800 */
[----:B------:R-:W2:Y:S01]  /*24d0*/  LDC R229, c[0x0][0x450] ;  /* 0x00011400ffe57b82 */ /* 0x000ea20000000800 */
[----:B---3--:R0:W-:Y:S04]  /*24e0*/  STL [R194+0x24], R6 ;  /* 0x00002406c2007387 */ /* 0x0081e80000100800 */
[----:B------:R0:W-:Y:S04]  /*24f0*/  STL [R194+0x28], R7 ;  /* 0x00002807c2007387 */ /* 0x0001e80000100800 */
[----:B-----5:R0:W-:Y:S04]  /*2500*/  STL [R194+0x10], R4 ;  /* 0x00001004c2007387 */ /* 0x0201e80000100800 */
[----:B------:R0:W-:Y:S04]  /*2510*/  STL [R194+0x18], R5 ;  /* 0x00001805c2007387 */ /* 0x0001e80000100800 */
[----:B-1----:R0:W-:Y:S04]  /*2520*/  STL [R194+0x1c], R2 ;  /* 0x00001c02c2007387 */ /* 0x0021e80000100800 */
[----:B------:R0:W-:Y:S04]  /*2530*/  STL [R194+0x20], R3 ;  /* 0x00002003c2007387 */ /* 0x0001e80000100800 */
[----:B--2---:R0:W-:Y:S04]  /*2540*/  STL [R194+0x2c], R229 ;  /* 0x00002ce5c2007387 */ /* 0x0041e80000100800 */
[----:B----4-:R-:W2:Y:S01]  /*2550*/  LDL R13, [R1+0x204] ;  /* 0x00020400010d7983 */ /* 0x010ea20000100800 */
[----:B------:R-:W-:Y:S01]  /*2560*/  IADD3 R8, P0, R16, 0x14c, RZ ;  /* 0x0000014c10087810 */ /* 0x000fe20007f1e0ff */
[----:B------:R-:W-:Y:S02]  /*2570*/  BSSY B0, `(.L_x_11242) ;  /* 0x000000a000007945 */ /* 0x000fe40003800000 */
[----:B------:R0:W-:Y:S02]  /*2580*/  STL [R1+0x14c], R10 ;  /* 0x00014c0a01007387 */ /* 0x0001e40000100800 */
[----:B------:R-:W-:-:S05]  /*2590*/  IMAD.X R9, RZ, RZ, R17, P0 ;  /* 0x000000ffff097224 */ /* 0x000fca00000e0611 */
[----:B------:R0:W-:Y:S01]  /*25a0*/  STL.64 [R1+0x150], R8 ;  /* 0x0001500801007387 */ /* 0x0001e20000100a00 */
[----:B--2---:R-:W-:-:S04]  /*25b0*/  LEA.HI R0, R13, R13, RZ, 0x1 ;  /* 0x0000000d0d007211 */ /* 0x004fc800078f08ff */
[----:B------:R-:W-:-:S05]  /*25c0*/  LOP3.LUT R0, R0, 0xfffffffe, RZ, 0xc0, !PT ;  /* 0xfffffffe00007812 */ /* 0x000fca00078ec0ff */
[----:B------:R-:W-:-:S05]  /*25d0*/  IMAD.IADD R0, R13, 0x1, -R0 ;  /* 0x000000010d007824 */ /* 0x000fca00078e0a00 */
[----:B------:R-:W-:-:S04]  /*25e0*/  SHF.L.U32 R0, R0, 0x1f, RZ ;  /* 0x0000001f00007819 */ /* 0x000fc800000006ff */
[----:B------:R-:W1:Y:S02]  /*25f0*/  SYNCS.PHASECHK.TRANS64.TRYWAIT P0, [UR42+0x32400], R0 ;  /* 0x03240000ff0075a7 */ /* 0x000e64000800016a */
[----:B01----:R-:W-:Y:S05]  /*2600*/  @!P0 BRA `(.L_x_11243) ;  /* 0x0000025000f88947 */ /* 0x003fea0003800000 */
.L_x_11435:
[----:B------:R-:W-:Y:S05]  /*2610*/  BSYNC B0 ;  /* 0x0000000000007941 */ /* 0x000fea0003800000 */
.L_x_11242:
[----:B------:R-:W2:Y:S04]  /*2620*/  LDL R33, [R1] ;  /* 0x0000000001217983 */ /* 0x000ea80000100800 */
[----:B------:R1:W5:Y:S01]  /*2630*/  LDL.64 R20, [R1+0x1f8] ;  /* 0x0001f80001147983 */ /* 0x0003620000100a00 */
[----:B------:R-:W-:Y:S01]  /*2640*/  IMAD.U32 R10, RZ, RZ, UR58 ;  /* 0x0000003aff0a7e24 */ /* 0x000fe2000f8e00ff */
[C---:B------:R-:W-:Y:S01]  /*2650*/  IADD3 R14, P0, R16.reuse, 0x118, RZ ;  /* 0x00000118100e7810 */ /* 0x040fe20007f1e0ff */
[----:B------:R-:W-:Y:S01]  /*2660*/  IMAD.U32 R11, RZ, RZ, UR59 ;  /* 0x0000003bff0b7e24 */ /* 0x000fe2000f8e00ff */
[C---:B0-----:R-:W-:Y:S01]  /*2670*/  IADD3 R0, P1, R16.reuse, 0x410, RZ ;  /* 0x0000041010007810 */ /* 0x041fe20007f3e0ff */
[----:B------:R-:W-:Y:S01]  /*2680*/  IMAD.MOV.U32 R8, RZ, RZ, R28 ;  /* 0x000000ffff087224 */ /* 0x000fe200078e001c */
[----:B------:R-:W-:Y:S01]  /*2690*/  STL.64 [R1+0x1f0], R24 ;  /* 0x0001f01801007387 */ /* 0x000fe20000100a00 */
[----:B------:R-:W-:Y:S01]  /*26a0*/  IMAD.MOV.U32 R9, RZ, RZ, R43 ;  /* 0x000000ffff097224 */ /* 0x000fe200078e002b */
[----:B------:R-:W-:Y:S05]  /*26b0*/  WARPSYNC.ALL ;  /* 0x0000000000007948 */ /* 0x000fea0003800000 */
[----:B------:R0:W-:Y:S01]  /*26c0*/  STL.128 [R1+0x180], R8 ;  /* 0x0001800801007387 */ /* 0x0001e20000100c00 */
[----:B------:R-:W-:Y:S01]  /*26d0*/  IMAD.X R15, RZ, RZ, R17, P0 ;  /* 0x000000ffff0f7224 */ /* 0x000fe200000e0611 */
[----:B------:R-:W-:Y:S01]  /*26e0*/  BSSY B0, `(.L_x_11244) ;  /* 0x000002f000007945 */ /* 0x000fe20003800000 */
[----:B------:R-:W-:Y:S01]  /*26f0*/  IMAD.MOV.U32 R12, RZ, RZ, R18 ;  /* 0x000000ffff0c7224 */ /* 0x000fe200078e0012 */
[----:B------:R1:W-:Y:S01]  /*2700*/  BAR.SYNC.DEFER_BLOCKING R206, 0x100 ;  /* 0x000400ce0000751d */ /* 0x0003e20000010000 */
[----:B------:R-:W-:Y:S01]  /*2710*/  IMAD.MOV.U32 R13, RZ, RZ, R39 ;  /* 0x000000ffff0d7224 */ /* 0x000fe200078e0027 */
[----:B------:R-:W-:-:S04]  /*2720*/  IADD3 R18, P0, R16, 0x150, RZ ;  /* 0x0000015010127810 */ /* 0x000fc80007f1e0ff */
[----:B------:R3:W-:Y:S01]  /*2730*/  STL.128 [R1+0x160], R12 ;  /* 0x0001600c01007387 */ /* 0x0007e20000100c00 */
[----:B0-----:R-:W-:-:S03]  /*2740*/  IMAD.MOV.U32 R10, RZ, RZ, R44 ;  /* 0x000000ffff0a7224 */ /* 0x001fc600078e002c */
[----:B------:R-:W-:Y:S01]  /*2750*/  STL.64 [R1+0x158], R208 ;  /* 0x000158d001007387 */ /* 0x000fe20000100a00 */
[----:B------:R-:W-:Y:S02]  /*2760*/  IMAD.MOV.U32 R11, RZ, RZ, R45 ;  /* 0x000000ffff0b7224 */ /* 0x000fe400078e002d */
[----:B------:R-:W-:Y:S02]  /*2770*/  IMAD.MOV.U32 R8, RZ, RZ, R216 ;  /* 0x000000ffff087224 */ /* 0x000fe400078e00d8 */
[----:B------:R-:W-:-:S05]  /*2780*/  IMAD.MOV.U32 R9, RZ, RZ, R211 ;  /* 0x000000ffff097224 */ /* 0x000fca00078e00d3 */
[----:B------:R0:W-:Y:S01]  /*2790*/  STL.128 [R1+0x190], R8 ;  /* 0x0001900801007387 */ /* 0x0001e20000100c00 */
[----:B---3--:R-:W-:Y:S02]  /*27a0*/  IMAD.X R15, RZ, RZ, R17, P0 ;  /* 0x000000ffff0f7224 */ /* 0x008fe400000e0611 */
[----:B------:R-:W-:Y:S02]  /*27b0*/  IMAD.MOV.U32 R14, RZ, RZ, R218 ;  /* 0x000000ffff0e7224 */ /* 0x000fe400078e00da */
[----:B0-----:R-:W-:Y:S02]  /*27c0*/  IMAD.MOV.U32 R8, RZ, RZ, R19 ;  /* 0x000000ffff087224 */ /* 0x001fe400078e0013 */
[----:B------:R-:W-:Y:S02]  /*27d0*/  IMAD.MOV.U32 R9, RZ, RZ, R38 ;  /* 0x000000ffff097224 */ /* 0x000fe400078e0026 */
[----:B------:R-:W-:Y:S02]  /*27e0*/  IMAD.MOV.U32 R10, RZ, RZ, R29 ;  /* 0x000000ffff0a7224 */ /* 0x000fe400078e001d */
[----:B------:R-:W-:-:S02]  /*27f0*/  IMAD.MOV.U32 R11, RZ, RZ, R42 ;  /* 0x000000ffff0b7224 */ /* 0x000fc400078e002a */
[--C-:B------:R-:W-:Y:S01]  /*2800*/  IMAD.X R19, RZ, RZ, R17.reuse, P1 ;  /* 0x000000ffff137224 */ /* 0x100fe200008e0611 */
[----:B------:R-:W-:Y:S02]  /*2810*/  IADD3 R6, P1, R16, 0x108, RZ ;  /* 0x0000010810067810 */ /* 0x000fe40007f3e0ff */
[----:B------:R0:W-:Y:S03]  /*2820*/  STL.128 [R1+0x1a0], R8 ;  /* 0x0001a00801007387 */ /* 0x0001e60000100c00 */
[----:B------:R-:W-:Y:S02]  /*2830*/  IMAD.X R13, RZ, RZ, R17, P1 ;  /* 0x000000ffff0d7224 */ /* 0x000fe400008e0611 */
[----:B------:R-:W-:Y:S02]  /*2840*/  IMAD.MOV.U32 R12, RZ, RZ, R6 ;  /* 0x000000ffff0c7224 */ /* 0x000fe400078e0006 */
[----:B0-----:R-:W-:-:S02]  /*2850*/  IMAD.MOV.U32 R8, RZ, RZ, R30 ;  /* 0x000000ffff087224 */ /* 0x001fc400078e001e */
[----:B------:R-:W-:Y:S02]  /*2860*/  IMAD.MOV.U32 R9, RZ, RZ, R31 ;  /* 0x000000ffff097224 */ /* 0x000fe400078e001f */
[----:B------:R-:W-:Y:S02]  /*2870*/  IMAD.MOV.U32 R10, RZ, RZ, R0 ;  /* 0x000000ffff0a7224 */ /* 0x000fe400078e0000 */
[----:B------:R-:W-:Y:S02]  /*2880*/  IMAD.MOV.U32 R11, RZ, RZ, R19 ;  /* 0x000000ffff0b7224 */ /* 0x000fe400078e0013 */
[----:B------:R-:W-:-:S03]  /*2890*/  IMAD.MOV.U32 R19, RZ, RZ, R40 ;  /* 0x000000ffff137224 */ /* 0x000fc600078e0028 */
[----:B------:R0:W-:Y:S02]  /*28a0*/  STL.128 [R1+0x1b0], R8 ;  /* 0x0001b00801007387 */ /* 0x0001e40000100c00 */
[----:B0-----:R-:W-:Y:S02]  /*28b0*/  IMAD.MOV.U32 R10, RZ, RZ, R32 ;  /* 0x000000ffff0a7224 */ /* 0x001fe400078e0020 */
[----:B------:R-:W-:Y:S02]  /*28c0*/  IMAD.MOV.U32 R11, RZ, RZ, R47 ;  /* 0x000000ffff0b7224 */ /* 0x000fe400078e002f */
[----:B------:R-:W-:Y:S02]  /*28d0*/  IMAD.MOV.U32 R8, RZ, RZ, R18 ;  /* 0x000000ffff087224 */ /* 0x000fe400078e0012 */
[----:B------:R-:W-:Y:S02]  /*28e0*/  IMAD.MOV.U32 R9, RZ, RZ, R15 ;  /* 0x000000ffff097224 */ /* 0x000fe400078e000f */
[----:B------:R-:W-:-:S02]  /*28f0*/  IMAD.MOV.U32 R15, RZ, RZ, R217 ;  /* 0x000000ffff0f7224 */ /* 0x000fc400078e00d9 */
[----:B------:R-:W-:Y:S01]  /*2900*/  IMAD.MOV.U32 R18, RZ, RZ, R27 ;  /* 0x000000ffff127224 */ /* 0x000fe200078e001b */
[----:B------:R0:W-:Y:S04]  /*2910*/  STL.128 [R1+0x1c0], R8 ;  /* 0x0001c00801007387 */ /* 0x0001e80000100c00 */
[----:B------:R1:W-:Y:S04]  /*2920*/  STL.128 [R1+0x1d0], R12 ;  /* 0x0001d00c01007387 */ /* 0x0003e80000100c00 */
[----:B------:R1:W-:Y:S01]  /*2930*/  STL.128 [R1+0x170], R16 ;  /* 0x0001701001007387 */ /* 0x0003e20000100c00 */
[----:B0-----:R-:W-:-:S02]  /*2940*/  IMAD.MOV.U32 R8, RZ, RZ, R26 ;  /* 0x000000ffff087224 */ /* 0x001fc400078e001a */
        /* <DEDUP_REMOVED lines=8> */
.L_x_11245:
[----:B------:R-:W-:Y:S05]  /*29d0*/  BSYNC B0 ;  /* 0x0000000000007941 */ /* 0x000fea0003800000 */
.L_x_11244:
        /* <DEDUP_REMOVED lines=8> */
.L_x_11247:
[----:B------:R-:W-:Y:S05]  /*2a60*/  BSYNC B0 ;  /* 0x0000000000007941 */ /* 0x000fea0003800000 */
.L_x_11246:
[----:B------:R-:W-:Y:S04]  /*2a70*/  BSSY B0, `(.L_x_11248) ;  /* 0x0000004000007945 */ /* 0x000fe80003800000 */
[----:B-1----:R-:W-:Y:S05]  /*2a80*/  @P0 BRA `(.L_x_11249) ;  /* 0x0000000000080947 */ /* 0x002fea0003800000 */
[----:B------:R-:W1:Y:S02]  /*2a90*/  SYNCS.PHASECHK.TRANS64.TRYWAIT P0, [R20+URZ], R21 ;  /* 0x00000015140075a7 */ /* 0x000e64000800017f */
[----:B-1----:R-:W-:Y:S05]  /*2aa0*/  @!P0 BRA `(.L_x_11250) ;  /* 0x0000024c00e88947 */ /* 0x002fea0003800000 */
.L_x_11249:
[----:B------:R-:W-:Y:S05]  /*2ab0*/  BSYNC B0 ;  /* 0x0000000000007941 */ /* 0x000fea0003800000 */
.L_x_11248:
[----:B------:R-:W2:Y:S04]  /*2ac0*/  LDL R13, [R1+0x1f8] ;  /* 0x0001f800010d7983 */ /* 0x000ea80000100800 */
[----:B------:R-:W2:Y:S01]  /*2ad0*/  LDL.64 R8, [R1+0x80] ;  /* 0x0000800001087983 */ /* 0x000ea20000100a00 */
[----:B------:R-:W-:Y:S05]  /*2ae0*/  WARPSYNC.ALL ;  /* 0x0000000000007948 */ /* 0x000fea0003800000 */
[----:B01----:R-:W3:Y:S04]  /*2af0*/  LDL.64 R20, [R1+0x78] ;  /* 0x0000780001147983 */ /* 0x003ee80000100a00 */
[----:B------:R-:W4:Y:S04]  /*2b00*/  LDL.64 R10, [R1+0x78] ;  /* 0x00007800010a7983 */ /* 0x000f280000100a00 */
[----:B------:R-:W5:Y:S01]  /*2b10*/  LDL.64 R14, [R1+0x78] ;  /* 0x00007800010e7983 */ /* 0x000f620000100a00 */
[----:B--2---:R-:W-:-:S03]  /*2b20*/  IMAD R8, R13, 0x300, R8 ;  /* 0x000003000d087824 */ /* 0x004fc600078e0208 */
[----:B------:R-:W2:Y:S01]  /*2b30*/  LDL.64 R18, [R1+0x78] ;  /* 0x0000780001127983 */ /* 0x000ea20000100a00 */
[----:B------:R-:W-:Y:S02]  /*2b40*/  R2UR UR7, R9 ;  /* 0x00000000090772ca */ /* 0x000fe400000e0000 */
[C---:B------:R-:W-:Y:S01]  /*2b50*/  R2UR UR6, R8.reuse ;  /* 0x00000000080672ca */ /* 0x040fe200000e0000 */
[----:B------:R-:W-:Y:S01]  /*2b60*/  WARPGROUP.ARRIVE ;  /* 0x00000000000079c5 */ /* 0x000fe20000000000 */
[----:B------:R-:W2:Y:S01]  /*2b70*/  LDL R6, [R1+0x204] ;  /* 0x0002040001067983 */ /* 0x000ea20000100800 */
[----:B------:R-:W-:Y:S01]  /*2b80*/  VIADD R12, R8, 0x2 ;  /* 0x00000002080c7836 */ /* 0x000fe20000000000 */
[----:B------:R-:W-:Y:S01]  /*2b90*/  BSSY B0, `(.L_x_11251) ;  /* 0x000002d000007945 */ /* 0x000fe20003800000 */
[----:B------:R-:W-:Y:S01]  /*2ba0*/  IMAD.MOV.U32 R13, RZ, RZ, R9 ;  /* 0x000000ffff0d7224 */ /* 0x000fe200078e0009 */
[----:B------:R0:W-:Y:S01]  /*2bb0*/  STL [R1+0x60], RZ ;  /* 0x000060ff01007387 */ /* 0x0001e20000100800 */
[----:B---3--:R-:W-:-:S02]  /*2bc0*/  R2UR UR4, R20 ;  /* 0x00000000140472ca */ /* 0x008fc400000e0000 */
[----:B------:R-:W-:Y:S01]  /*2bd0*/  R2UR UR5, R21 ;  /* 0x00000000150572ca */ /* 0x000fe200000e0000 */
[----:B----4-:R-:W-:Y:S02]  /*2be0*/  VIADD R10, R10, 0x2 ;  /* 0x000000020a0a7836 */ /* 0x010fe40000000000 */
[----:B-----5:R-:W-:Y:S02]  /*2bf0*/  VIADD R14, R14, 0x4 ;  /* 0x000000040e0e7836 */ /* 0x020fe40000000000 */
[----:B--2---:R-:W-:-:S08]  /*2c00*/  VIADD R18, R18, 0x6 ;  /* 0x0000000612127836 */ /* 0x004fd00000000000 */
[----:B------:R-:W-:Y:S01]  /*2c10*/  HGMMA.64x96x16.F32 R24, gdesc[UR4], RZ, !UPT, gsb0 ;  /* 0x01600000041879f0 */ /* 0x000fe2000c0008ff */
[----:B------:R-:W-:Y:S02]  /*2c20*/  R2UR UR6, R12 ;  /* 0x000000000c0672ca */ /* 0x000fe400000e0000 */
[----:B------:R-:W-:Y:S02]  /*2c30*/  R2UR UR7, R13 ;  /* 0x000000000d0772ca */ /* 0x000fe400000e0000 */
[----:B------:R-:W-:Y:S01]  /*2c40*/  R2UR UR4, R10 ;  /* 0x000000000a0472ca */ /* 0x000fe200000e0000 */
[----:B------:R-:W-:Y:S01]  /*2c50*/  VIADD R10, R8, 0x4 ;  /* 0x00000004080a7836 */ /* 0x000fe20000000000 */
[----:B------:R-:W-:Y:S01]  /*2c60*/  R2UR UR5, R11 ;  /* 0x000000000b0572ca */ /* 0x000fe200000e0000 */
[----:B------:R-:W-:Y:S01]  /*2c70*/  IMAD.MOV.U32 R11, RZ, RZ, R9 ;  /* 0x000000ffff0b7224 */ /* 0x000fe200078e0009 */
[----:B------:R-:W-:Y:S01]  /*2c80*/  LEA.HI R0, R6, R6, RZ, 0x1 ;  /* 0x0000000606007211 */ /* 0x000fe200078f08ff */
[----:B------:R-:W-:Y:S01]  /*2c90*/  VIADD R8, R8, 0x6 ;  /* 0x0000000608087836 */ /* 0x000fe20000000000 */
[----:B------:R-:W-:-:S02]  /*2ca0*/  WARPGROUP.DEPBAR.LE gsb0, 0x0 ;  /* 0x00008000000079c5 */ /* 0x000fc40000010000 */
[----:B------:R-:W-:-:S07]  /*2cb0*/  WARPGROUP.ARRIVE ;  /* 0x00000000000079c5 */ /* 0x000fce0000000000 */
[----:B------:R-:W-:Y:S01]  /*2cc0*/  HGMMA.64x96x16.F32 R24, gdesc[UR4], R24, gsb0 ;  /* 0x01600000041879f0 */ /* 0x000fe20008000818 */
[----:B------:R-:W-:Y:S02]  /*2cd0*/  R2UR UR6, R10 ;  /* 0x000000000a0672ca */ /* 0x000fe400000e0000 */
[----:B------:R-:W-:Y:S02]  /*2ce0*/  R2UR UR7, R11 ;  /* 0x000000000b0772ca */ /* 0x000fe400000e0000 */
[----:B------:R-:W-:Y:S02]  /*2cf0*/  R2UR UR4, R14 ;  /* 0x000000000e0472ca */ /* 0x000fe400000e0000 */
[----:B------:R-:W-:Y:S01]  /*2d00*/  R2UR UR5, R15 ;  /* 0x000000000f0572ca */ /* 0x000fe200000e0000 */
[----:B------:R-:W-:Y:S02]  /*2d10*/  WARPGROUP.DEPBAR.LE gsb0, 0x0 ;  /* 0x00008000000079c5 */ /* 0x000fe40000010000 */
[----:B------:R-:W-:-:S10]  /*2d20*/  WARPGROUP.ARRIVE ;  /* 0x00000000000079c5 */ /* 0x000fd40000000000 */
[----:B------:R-:W-:Y:S01]  /*2d30*/  HGMMA.64x96x16.F32 R24, gdesc[UR4], R24, gsb0 ;  /* 0x01600000041879f0 */ /* 0x000fe20008000818 */
[----:B------:R-:W-:Y:S02]  /*2d40*/  R2UR UR6, R8 ;  /* 0x00000000080672ca */ /* 0x000fe400000e0000 */
[----:B------:R-:W-:Y:S02]  /*2d50*/  R2UR UR7, R9 ;  /* 0x00000000090772ca */ /* 0x000fe400000e0000 */
[----:B------:R-:W-:Y:S02]  /*2d60*/  R2UR UR4, R18 ;  /* 0x00000000120472ca */ /* 0x000fe400000e0000 */
[----:B------:R-:W-:Y:S02]  /*2d70*/  R2UR UR5, R19 ;  /* 0x00000000130572ca */ /* 0x000fe400000e0000 */
        /* <DEDUP_REMOVED lines=10> */
[----:B------:R-:W-:Y:S03]  /*2e20*/  HGMMA.64x96x16.F32 R24, gdesc[UR4], R24, gsb0 ;  /* 0x01600000041879f0 */ /* 0x000fe60008000818 */
[----:B------:R-:W-:Y:S02]  /*2e30*/  WARPGROUP.DEPBAR.LE gsb0, 0x0 ;  /* 0x00008000000079c5 */ /* 0x000fe40000010000 */
[----:B------:R-:W1:Y:S02]  /*2e40*/  SYNCS.PHASECHK.TRANS64.TRYWAIT P0, [UR42+0x32410], R6 ;  /* 0x03241006ff0075a7 */ /* 0x000e64000800016a */
[----:B01----:R-:W-:Y:S05]  /*2e50*/  @!P0 BRA `(.L_x_11252) ;  /* 0x0000024c00108947 */ /* 0x003fea0003800000 */
.L_x_11436:
[----:B------:R-:W-:Y:S05]  /*2e60*/  BSYNC B0 ;  /* 0x0000000000007941 */ /* 0x000fea0003800000 */
.L_x_11251:
[----:B0-----:R-:W2:Y:S04]  /*2e70*/  LDL R6, [R1+0x28] ;  /* 0x0000280001067983 */ /* 0x001ea80000100800 */
[----:B------:R0:W5:Y:S01]  /*2e80*/  LDL.64 R8, [R1+0x1f8] ;  /* 0x0001f80001087983 */ /* 0x0001620000100a00 */
[----:B------:R-:W-:Y:S01]  /*2e90*/  BSSY B0, `(.L_x_11253) ;  /* 0x0000005000007945 */ /* 0x000fe20003800000 */
[----:B--2---:R-:W-:-:S04]  /*2ea0*/  LOP3.LUT R6, R6, 0x1, RZ, 0xfc, !PT ;  /* 0x0000000106067812 */ /* 0x004fc800078efcff */
[----:B------:R-:W-:-:S13]  /*2eb0*/  ISETP.NE.AND P1, PT, R6, 0x3, PT ;  /* 0x000000030600780c */ /* 0x000fda0003f25270 */
[----:B0-----:R-:W-:Y:S05]  /*2ec0*/  @!P1 BRA `(.L_x_11254) ;  /* 0x0000000000049947 */ /* 0x001fea0003800000 */
[----:B------:R-:W-:Y:S01]  /*2ed0*/  BPT.TRAP 0x1 ;  /* 0x000000040000795c */ /* 0x000fe20000300000 */
.L_x_11254:
[----:B------:R-:W-:Y:S05]  /*2ee0*/  BSYNC B0 ;  /* 0x0000000000007941 */ /* 0x000fea0003800000 */
.L_x_11253:
        /* <DEDUP_REMOVED lines=8> */
.L_x_11256:
[----:B------:R-:W-:Y:S05]  /*2f70*/  BSYNC B0 ;  /* 0x0000000000007941 */ /* 0x000fea0003800000 */
.L_x_11255:
[----:B------:R-:W-:Y:S04]  /*2f80*/  BSSY B0, `(.L_x_11257) ;  /* 0x0000004000007945 */ /* 0x000fe80003800000 */
[----:B-1----:R-:W-:Y:S05]  /*2f90*/  @P0 BRA `(.L_x_11258) ;  /* 0x0000000000080947 */ /* 0x002fea0003800000 */
[----:B------:R-:W1:Y:S02]  /*2fa0*/  SYNCS.PHASECHK.TRANS64.TRYWAIT P0, [R8+URZ], R9 ;  /* 0x00000009080075a7 */ /* 0x000e64000800017f */
[----:B-1----:R-:W-:Y:S05]  /*2fb0*/  @!P0 BRA `(.L_x_11259) ;  /* 0x0000024800d08947 */ /* 0x002fea0003800000 */
.L_x_11258:
[----:B------:R-:W-:Y:S05]  /*2fc0*/  BSYNC B0 ;  /* 0x0000000000007941 */ /* 0x000fea0003800000 */
.L_x_11257:
[----:B------:R-:W2:Y:S04]  /*2fd0*/  LDL R21, [R1+0x1f8] ;  /* 0x0001f80001157983 */ /* 0x000ea80000100800 */
[----:B01----:R-:W2:Y:S04]  /*2fe0*/  LDL.64 R8, [R1+0xf8] ;  /* 0x0000f80001087983 */ /* 0x003ea80000100a00 */
[----:B------:R-:W3:Y:S04]  /*2ff0*/  LDL R6, [R1+0x70] ;  /* 0x0000700001067983 */ /* 0x000ee80000100800 */
[----:B------:R-:W4:Y:S04]  /*3000*/  LDL.64 R10, [R1+0xf0] ;  /* 0x0000f000010a7983 */ /* 0x000f280000100a00 */
[----:B------:R-:W4:Y:S04]  /*3010*/  LDL.64 R12, [R1+0xf0] ;  /* 0x0000f000010c7983 */ /* 0x000f280000100a00 */
[----:B------:R-:W4:Y:S04]  /*3020*/  LDL.64 R14, [R1+0xf0] ;  /* 0x0000f000010e7983 */ /* 0x000f280000100a00 */
[----:B------:R-:W4:Y:S01]  /*3030*/  LDL.64 R18, [R1+0xf0] ;  /* 0x0000f00001127983 */ /* 0x000f220000100a00 */
[----:B------:R-:W-:Y:S05]  /*3040*/  WARPSYNC.ALL ;  /* 0x0000000000007948 */ /* 0x000fea0003800000 */
[----:B------:R-:W-:Y:S01]  /*3050*/  WARPGROUP.ARRIVE ;  /* 0x00000000000079c5 */ /* 0x000fe20000000000 */
[----:B--2---:R-:W-:Y:S01]  /*3060*/  IMAD R8, R21, 0xc00, R8 ;  /* 0x00000c0015087824 */ /* 0x004fe200078e0208 */
[----:B------:R-:W-:Y:S01]  /*3070*/  R2UR UR7, R9 ;  /* 0x00000000090772ca */ /* 0x000fe200000e0000 */
[----:B------:R-:W2:Y:S01]  /*3080*/  LDL.64 R20, [R1+0xf0] ;  /* 0x0000f00001147983 */ /* 0x000ea20000100a00 */
[----:B---3--:R-:W-:-:S02]  /*3090*/  ISETP.NE.U32.AND P0, PT, R6, RZ, PT ;  /* 0x000000ff0600720c */ /* 0x008fc40003f05070 */
[----:B------:R-:W-:Y:S01]  /*30a0*/  R2UR UR6, R8 ;  /* 0x00000000080672ca */ /* 0x000fe200000e0000 */
[----:B------:R0:W5:Y:S01]  /*30b0*/  LDL R6, [R1+0x1f8] ;  /* 0x0001f80001067983 */ /* 0x0001620000100800 */
[----:B----4-:R-:W-:Y:S02]  /*30c0*/  R2UR UR4, R10 ;  /* 0x000000000a0472ca */ /* 0x010fe400000e0000 */
[----:B------:R-:W-:-:S07]  /*30d0*/  R2UR UR5, R11 ;  /* 0x000000000b0572ca */ /* 0x000fce00000e0000 */
[----:B------:R-:W-:-:S06]  /*30e0*/  VOTEU.ANY UP0, P0 ;  /* 0x00000000003f7886 */ /* 0x000fcc0000000100 */
[----:B------:R-:W-:Y:S01]  /*30f0*/  HGMMA.64x96x16.F32 R24, gdesc[UR4], R24, UP0, gsb0 ;  /* 0x01600000041879f0 */ /* 0x000fe2000b800818 */
[----:B------:R-:W-:Y:S02]  /*3100*/  VIADD R12, R12, 0x2 ;  /* 0x000000020c0c7836 */ /* 0x000fe40000000000 */
[----:B------:R-:W-:Y:S02]  /*3110*/  VIADD R10, R8, 0x2 ;  /* 0x00000002080a7836 */ /* 0x000fe40000000000 */
[----:B------:R-:W-:Y:S01]  /*3120*/  IMAD.MOV.U32 R11, RZ, RZ, R9 ;  /* 0x000000ffff0b7224 */ /* 0x000fe200078e0009 */
[----:B------:R-:W-:Y:S02]  /*3130*/  R2UR UR4, R12 ;  /* 0x000000000c0472ca */ /* 0x000fe400000e0000 */
[----:B------:R-:W-:Y:S02]  /*3140*/  R2UR UR6, R10 ;  /* 0x000000000a0672ca */ /* 0x000fe400000e0000 */
[----:B------:R-:W-:-:S02]  /*3150*/  R2UR UR7, R11 ;  /* 0x000000000b0772ca */ /* 0x000fc400000e0000 */
[----:B------:R-:W-:Y:S02]  /*3160*/  R2UR UR5, R13 ;  /* 0x000000000d0572ca */ /* 0x000fe400000e0000 */
[----:B------:R-:W3:Y:S01]  /*3170*/  LDL.64 R12, [R1+0xf0] ;  /* 0x0000f000010c7983 */ /* 0x000ee20000100a00 */
[----:B------:R-:W-:Y:S02]  /*3180*/  WARPGROUP.DEPBAR.LE gsb0, 0x0 ;  /* 0x00008000000079c5 */ /* 0x000fe40000010000 */
[----:B------:R-:W-:-:S08]  /*3190*/  WARPGROUP.ARRIVE ;  /* 0x00000000000079c5 */ /* 0x000fd00000000000 */
[----:B------:R-:W-:Y:S01]  /*31a0*/  HGMMA.64x96x16.F32 R24, gdesc[UR4], R24, gsb0 ;  /* 0x01600000041879f0 */ /* 0x000fe20008000818 */
[----:B------:R-:W-:Y:S02]  /*31b0*/  VIADD R14, R14, 0x4 ;  /* 0x000000040e0e7836 */ /* 0x000fe40000000000 */
[----:B------:R-:W-:Y:S02]  /*31c0*/  VIADD R10, R8, 0x4 ;  /* 0x00000004080a7836 */ /* 0x000fe40000000000 */
[----:B------:R-:W-:Y:S01]  /*31d0*/  IMAD.MOV.U32 R11, RZ, RZ, R9 ;  /* 0x000000ffff0b7224 */ /* 0x000fe200078e0009 */
[----:B------:R-:W-:Y:S02]  /*31e0*/  R2UR UR4, R14 ;  /* 0x000000000e0472ca */ /* 0x000fe400000e0000 */
[----:B------:R-:W-:Y:S02]  /*31f0*/  R2UR UR6, R10 ;  /* 0x000000000a0672ca */ /* 0x000fe400000e0000 */
[----:B------:R-:W-:-:S02]  /*3200*/  R2UR UR7, R11 ;  /* 0x000000000b0772ca */ /* 0x000fc400000e0000 */
[----:B------:R-:W-:Y:S02]  /*3210*/  R2UR UR5, R15 ;  /* 0x000000000f0572ca */ /* 0x000fe400000e0000 */
[----:B------:R-:W4:Y:S01]  /*3220*/  LDL.64 R14, [R1+0xf0] ;  /* 0x0000f000010e7983 */ /* 0x000f220000100a00 */
        /* <DEDUP_REMOVED lines=14> */
[----:B--2---:R-:W-:Y:S02]  /*3310*/  VIADD R20, R20, 0x400 ;  /* 0x0000040014147836 */ /* 0x004fe40000000000 */
[----:B------:R-:W-:Y:S02]  /*3320*/  VIADD R10, R8, 0x300 ;  /* 0x00000300080a7836 */ /* 0x000fe40000000000 */
[----:B------:R-:W-:Y:S01]  /*3330*/  IMAD.MOV.U32 R11, RZ, RZ, R9 ;  /* 0x000000ffff0b7224 */ /* 0x000fe200078e0009 */
[----:B------:R-:W-:Y:S02]  /*3340*/  R2UR UR4, R20 ;  /* 0x00000000140472ca */ /* 0x000fe400000e0000 */
[----:B------:R-:W-:Y:S02]  /*3350*/  R2UR UR6, R10 ;  /* 0x000000000a0672ca */ /* 0x000fe400000e0000 */
[----:B------:R-:W-:-:S02]  /*3360*/  R2UR UR7, R11 ;  /* 0x000000000b0772ca */ /* 0x000fc400000e0000 */
[----:B------:R-:W-:Y:S02]  /*3370*/  R2UR UR5, R21 ;  /* 0x00000000150572ca */ /* 0x000fe400000e0000 */
[----:B------:R-:W2:Y:S01]  /*3380*/  LDL.64 R20, [R1+0xf0] ;  /* 0x0000f00001147983 */ /* 0x000ea20000100a00 */
[----:B------:R-:W-:Y:S02]  /*3390*/  WARPGROUP.DEPBAR.LE gsb0, 0x0 ;  /* 0x00008000000079c5 */ /* 0x000fe40000010000 */
[----:B------:R-:W-:-:S08]  /*33a0*/  WARPGROUP.ARRIVE ;  /* 0x00000000000079c5 */ /* 0x000fd00000000000 */
[----:B------:R-:W-:Y:S01]  /*33b0*/  HGMMA.64x96x16.F32 R24, gdesc[UR4], R24, gsb0 ;  /* 0x01600000041879f0 */ /* 0x000fe20008000818 */
[----:B---3--:R-:W-:Y:S02]  /*33c0*/  VIADD R12, R12, 0x402 ;  /* 0x000004020c0c7836 */ /* 0x008fe40000000000 */
        /* <DEDUP_REMOVED lines=10> */
[----:B----4-:R-:W-:Y:S02]  /*3470*/  VIADD R14, R14, 0x404 ;  /* 0x000004040e0e7836 */ /* 0x010fe40000000000 */
        /* <DEDUP_REMOVED lines=69> */
[----:B------:R-:W-:Y:S01]  /*38d0*/  R2UR UR6, R10 ;  /* 0x000000000a0672ca */ /* 0x000fe200000e0000 */
[----:B------:R-:W2:Y:S01]  /*38e0*/  LDL R20, [R1] ;  /* 0x0000000001147983 */ /* 0x000ea20000100800 */
[----:B------:R-:W-:-:S02]  /*38f0*/  R2UR UR7, R11 ;  /* 0x000000000b0772ca */ /* 0x000fc400000e0000 */
[----:B------:R-:W-:Y:S01]  /*3900*/  R2UR UR5, R21 ;  /* 0x00000000150572ca */ /* 0x000fe200000e0000 */
[----:B---3--:R-:W-:Y:S01]  /*3910*/  VIADD R12, R12, 0xc02 ;  /* 0x00000c020c0c7836 */ /* 0x008fe20000000000 */
[----:B------:R0:W5:Y:S01]  /*3920*/  LDL R21, [R1+0xc] ;  /* 0x00000c0001157983 */ /* 0x0001620000100800 */
[----:B------:R-:W-:Y:S02]  /*3930*/  WARPGROUP.DEPBAR.LE gsb0, 0x0 ;  /* 0x00008000000079c5 */ /* 0x000fe40000010000 */
[----:B------:R-:W-:-:S08]  /*3940*/  WARPGROUP.ARRIVE ;  /* 0x00000000000079c5 */ /* 0x000fd00000000000 */
[----:B------:R-:W-:Y:S01]  /*3950*/  HGMMA.64x96x16.F32 R24, gdesc[UR4], R24, gsb0 ;  /* 0x01600000041879f0 */ /* 0x000fe20008000818 */
[----:B------:R-:W-:Y:S02]  /*3960*/  VIADD R10, R8, 0x902 ;  /* 0x00000902080a7836 */ /* 0x000fe40000000000 */
[----:B------:R-:W-:Y:S01]  /*3970*/  IMAD.MOV.U32 R11, RZ, RZ, R9 ;  /* 0x000000ffff0b7224 */ /* 0x000fe200078e0009 */
[----:B------:R-:W-:Y:S02]  /*3980*/  R2UR UR4, R12 ;  /* 0x000000000c0472ca */ /* 0x000fe400000e0000 */
[----:B------:R-:W-:Y:S02]  /*3990*/  R2UR UR6, R10 ;  /* 0x000000000a0672ca */ /* 0x000fe400000e0000 */
[----:B------:R-:W-:Y:S02]  /*39a0*/  R2UR UR7, R11 ;  /* 0x000000000b0772ca */ /* 0x000fe400000e0000 */
[----:B------:R-:W-:Y:S01]  /*39b0*/  R2UR UR5, R13 ;  /* 0x000000000d0572ca */ /* 0x000fe200000e0000 */
[----:B----4-:R-:W-:-:S02]  /*39c0*/  VIADD R14, R14, 0xc04 ;  /* 0x00000c040e0e7836 */ /* 0x010fc40000000000 */
[----:B------:R-:W-:Y:S01]  /*39d0*/  VIADD R10, R8, 0x904 ;  /* 0x00000904080a7836 */ /* 0x000fe20000000000 */
[----:B------:R-:W-:Y:S02]  /*39e0*/  WARPGROUP.DEPBAR.LE gsb0, 0x0 ;  /* 0x00008000000079c5 */ /* 0x000fe40000010000 */
[----:B------:R-:W-:-:S07]  /*39f0*/  WARPGROUP.ARRIVE ;  /* 0x00000000000079c5 */ /* 0x000fce0000000000 */
[----:B------:R-:W-:Y:S01]  /*3a00*/  HGMMA.64x96x16.F32 R24, gdesc[UR4], R24, gsb0 ;  /* 0x01600000041879f0 */ /* 0x000fe20008000818 */
[----:B------:R-:W-:Y:S01]  /*3a10*/  IMAD.MOV.U32 R11, RZ, RZ, R9 ;  /* 0x000000ffff0b7224 */ /* 0x000fe200078e0009 */
[----:B------:R-:W-:Y:S02]  /*3a20*/  R2UR UR6, R10 ;  /* 0x000000000a0672ca */ /* 0x000fe400000e0000 */
[----:B------:R-:W-:Y:S02]  /*3a30*/  R2UR UR4, R14 ;  /* 0x000000000e0472ca */ /* 0x000fe400000e0000 */
[----:B------:R-:W-:Y:S02]  /*3a40*/  R2UR UR7, R11 ;  /* 0x000000000b0772ca */ /* 0x000fe400000e0000 */
[----:B------:R-:W-:Y:S01]  /*3a50*/  R2UR UR5, R15 ;  /* 0x000000000f0572ca */ /* 0x000fe200000e0000 */
[----:B------:R-:W-:Y:S02]  /*3a60*/  VIADD R8, R8, 0x906 ;  /* 0x0000090608087836 */ /* 0x000fe40000000000 */
        /* <DEDUP_REMOVED lines=12> */
[----:B------:R0:W-:Y:S04]  /*3b30*/  STL [R1+0x70], R0 ;  /* 0x0000700001007387 */ /* 0x0001e80000100800 */
[----:B------:R0:W-:Y:S01]  /*3b40*/  STL [R1+0x70], R0 ;  /* 0x0000700001007387 */ /* 0x0001e20000100800 */
[----:B------:R-:W-:-:S02]  /*3b50*/  WARPGROUP.DEPBAR.LE gsb0, 0x0 ;  /* 0x00008000000079c5 */ /* 0x000fc40000010000 */
[----:B------:R-:W-:-:S06]  /*3b60*/  WARPGROUP.ARRIVE ;  /* 0x00000000000079c5 */ /* 0x000fcc0000000000 */
[----:B------:R-:W-:Y:S01]  /*3b70*/  HGMMA.64x96x16.F32 R24, gdesc[UR4], R24, gsb0 ;  /* 0x01600000041879f0 */ /* 0x000fe20008000818 */
        /* <DEDUP_REMOVED lines=12> */
[----:B------:R-:W-:Y:S01]  /*3c40*/  BSSY B0, `(.L_x_11260) ;  /* 0x0000005000007945 */ /* 0x000fe20003800000 */
[----:B------:R-:W-:-:S02]  /*3c50*/  WARPGROUP.DEPBAR.LE gsb0, 0x0 ;  /* 0x00008000000079c5 */ /* 0x000fc40000010000 */
[----:B------:R0:W-:Y:S09]  /*3c60*/  BAR.ARV R205, 0x100 ;  /* 0x000400cd0000751d */ /* 0x0001f20000002000 */
[----:B0-----:R-:W-:Y:S05]  /*3c70*/  @!P0 BRA `(.L_x_11261) ;  /* 0x0000000000048947 */ /* 0x001fea0003800000 */
[----:B------:R-:W-:Y:S01]  /*3c80*/  BPT.TRAP 0x1 ;  /* 0x000000040000795c */ /* 0x000fe20000300000 */
.L_x_11261:
[----:B------:R-:W-:Y:S05]  /*3c90*/  BSYNC B0 ;  /* 0x0000000000007941 */ /* 0x000fea0003800000 */
.L_x_11260:
        /* <DEDUP_REMOVED lines=19> */
[----:B------:R-:W-:Y:S01]  /*3dd0*/  UMOV UR4, 0xffffffa0 ;  /* 0xffffffa000047882 */ /* 0x000fe20000000000 */
[----:B---3--:R-:W-:Y:S01]  /*3de0*/  ISETP.GE.AND P1, PT, R8, 0x1, PT ;  /* 0x000000010800780c */ /* 0x008fe20003f26270 */
[----:B------:R-:W-:Y:S01]  /*3df0*/  UIMAD UR4, UR45, UR4, 0x60 ;  /* 0x000000602d0474a4 */ /* 0x000fe2000f8e0204 */
[----:B------:R-:W-:Y:S01]  /*3e00*/  LOP3.LUT R12, RZ, R12, RZ, 0x33, !PT ;  /* 0x0000000cff0c7212 */ /* 0x000fe200078e33ff */
[----:B------:R-:W-:Y:S01]  /*3e10*/  BSSY B0, `(.L_x_11262) ;  /* 0x00000a9000007945 */ /* 0x000fe20003800000 */
[-C--:B--2---:R-:W-:Y:S01]  /*3e20*/  FMUL.FTZ R15, R29, R13.reuse ;  /* 0x0000000d1d0f7220 */ /* 0x084fe20000410000 */
[----:B------:R-:W-:Y:S01]  /*3e30*/  SHF.R.S32.HI R29, RZ, 0x1f, R18 ;  /* 0x0000001fff1d7819 */ /* 0x000fe20000011412 */
[----:B------:R-:W-:-:S03]  /*3e40*/  FMUL.FTZ R150, R30, R13 ;  /* 0x0000000d1e967220 */ /* 0x000fc60000410000 */
[----:B------:R-:W-:Y:S01]  /*3e50*/  LEA.HI R30, R29, R18, RZ, 0x7 ;  /* 0x000000121d1e7211 */ /* 0x000fe200078f38ff */
[----:B------:R-:W-:-:S03]  /*3e60*/  FMUL.FTZ R149, R31, R13 ;  /* 0x0000000d1f957220 */ /* 0x000fc60000410000 */
[----:B------:R-:W-:Y:S01]  /*3e70*/  LOP3.LUT R31, R30, 0xffffff80, RZ, 0xc0, !PT ;  /* 0xffffff801e1f7812 */ /* 0x000fe200078ec0ff */
[----:B------:R-:W-:-:S04]  /*3e80*/  FMUL.FTZ R161, R32, R13 ;  /* 0x0000000d20a17220 */ /* 0x000fc80000410000 */
[----:B------:R-:W-:Y:S02]  /*3e90*/  IMAD.IADD R31, R18, 0x1, -R31 ;  /* 0x00000001121f7824 */ /* 0x000fe400078e0a1f */
[----:B------:R-:W-:-:S03]  /*3ea0*/  FMUL.FTZ R159, R33, R13 ;  /* 0x0000000d219f7220 */ /* 0x000fc60000410000 */
[----:B------:R-:W-:Y:S01]  /*3eb0*/  SHF.R.S32.HI R32, RZ, 0x1f, R31 ;  /* 0x0000001fff207819 */ /* 0x000fe2000001141f */
[----:B------:R-:W-:Y:S01]  /*3ec0*/  FMUL.FTZ R163, R36, R13 ;  /* 0x0000000d24a37220 */ /* 0x000fe20000410000 */
[----:B------:R-:W-:Y:S02]  /*3ed0*/  LEA.HI R36, R29, R18, RZ, 0x2 ;  /* 0x000000121d247211 */ /* 0x000fe400078f10ff */
[----:B------:R-:W-:Y:S01]  /*3ee0*/  LEA.HI R33, R32, R31, RZ, 0x2 ;  /* 0x0000001f20217211 */ /* 0x000fe200078f10ff */
[-C--:B------:R-:W-:Y:S01]  /*3ef0*/  FMUL.FTZ R164, R34, R13.reuse ;  /* 0x0000000d22a47220 */ /* 0x080fe20000410000 */
[-C--:B------:R-:W-:Y:S01]  /*3f00*/  FMUL.FTZ R173, R39, R13.reuse ;  /* 0x0000000d27ad7220 */ /* 0x080fe20000410000 */
[----:B------:R-:W-:Y:S01]  /*3f10*/  FMUL.FTZ R39, R41, R13 ;  /* 0x0000000d29277220 */ /* 0x000fe20000410000 */
[--C-:B------:R-:W-:Y:S02]  /*3f20*/  SHF.R.S32.HI R34, RZ, 0x2, R33.reuse ;  /* 0x00000002ff227819 */ /* 0x100fe40000011421 */
[----:B------:R-:W-:-:S02]  /*3f30*/  SHF.R.S32.HI R29, RZ, 0x1f, R33 ;  /* 0x0000001fff1d7819 */ /* 0x000fc40000011421 */
[----:B------:R-:W-:Y:S02]  /*3f40*/  LOP3.LUT R41, R36, 0xfffffffc, RZ, 0xc0, !PT ;  /* 0xfffffffc24297812 */ /* 0x000fe400078ec0ff */
[----:B------:R-:W-:Y:S02]  /*3f50*/  LEA.HI R36, R29, R34, RZ, 0x3 ;  /* 0x000000221d247211 */ /* 0x000fe400078f18ff */
[----:B------:R-:W-:Y:S01]  /*3f60*/  SHF.R.S32.HI R29, RZ, 0x7, R30 ;  /* 0x00000007ff1d7819 */ /* 0x000fe2000001141e */
[----:B------:R-:W-:Y:S01]  /*3f70*/  IMAD.IADD R18, R18, 0x1, -R41 ;  /* 0x0000000112127824 */ /* 0x000fe200078e0a29 */
[----:B------:R-:W-:Y:S02]  /*3f80*/  LEA.HI R32, R32, R31, RZ, 0x5 ;  /* 0x0000001f20207211 */ /* 0x000fe400078f28ff */
[----:B------:R-:W-:Y:S02]  /*3f90*/  LOP3.LUT R41, R36, 0xfffffff8, RZ, 0xc0, !PT ;  /* 0xfffffff824297812 */ /* 0x000fe400078ec0ff */
[----:B------:R-:W-:-:S02]  /*3fa0*/  LEA.HI R30, R30, R29, RZ, 0x1 ;  /* 0x0000001d1e1e7211 */ /* 0x000fc400078f08ff */
[----:B------:R-:W-:Y:S01]  /*3fb0*/  SHF.R.S32.HI R32, RZ, 0x5, R32 ;  /* 0x00000005ff207819 */ /* 0x000fe20000011420 */
[----:B------:R-:W-:Y:S01]  /*3fc0*/  IMAD.IADD R41, R34, 0x1, -R41 ;  /* 0x0000000122297824 */ /* 0x000fe200078e0a29 */
        /* <DEDUP_REMOVED lines=14> */
[----:B------:R-:W-:Y:S02]  /*40b0*/  IMAD R19, R19, -0x60, R6 ;  /* 0xffffffa013137824 */ /* 0x000fe400078e0206 */
        /* <DEDUP_REMOVED lines=40> */
[C---:B------:R-:W-:Y:S01]  /*4340*/  VIADD R21, R19.reuse, 0x61 ;  /* 0x0000006113157836 */ /* 0x040fe20000000000 */
[----:B------:R-:W1:Y:S03]  /*4350*/  MUFU.TANH R24, R24 ;  /* 0x0000001800187308 */ /* 0x000e660000002400 */
[----:B------:R-:W-:Y:S02]  /*4360*/  IMAD R20, R18, -0x2, R21 ;  /* 0xfffffffe12147824 */ /* 0x000fe400078e0215 */
[----:B------:R-:W-:-:S03]  /*4370*/  VIADD R19, R19, 0x60 ;  /* 0x0000006013137836 */ /* 0x000fc60000000000 */
[----:B------:R-:W2:Y:S01]  /*4380*/  MUFU.TANH R215, R215 ;  /* 0x000000d700d77308 */ /* 0x000ea20000002400 */
[----:B------:R-:W-:Y:S02]  /*4390*/  IMAD.IADD R13, R20, 0x1, -R9 ;  /* 0x00000001140d7824 */ /* 0x000fe400078e0a09 */
[----:B------:R-:W-:-:S05]  /*43a0*/  IMAD.U32 R21, RZ, RZ, UR4 ;  /* 0x00000004ff157e24 */ /* 0x000fca000f8e00ff */
[----:B------:R-:W3:Y:S01]  /*43b0*/  MUFU.TANH R152, R152 ;  /* 0x0000009800987308 */ /* 0x000ee20000002400 */
[----:B------:R-:W-:-:S07]  /*43c0*/  IMAD R20, R18, -0x2, R19 ;  /* 0xfffffffe12147824 */ /* 0x000fce00078e0213 */
[----:B------:R-:W4:Y:S01]  /*43d0*/  MUFU.TANH R151, R151 ;  /* 0x0000009700977308 */ /* 0x000f220000002400 */
        /* <DEDUP_REMOVED lines=46> */
[----:B------:R-:W-:Y:S02]  /*46c0*/  IMAD R32, R18, -0x2, R21 ;  /* 0xfffffffe12207824 */ /* 0x000fe400078e0215 */
[----:B------:R-:W-:Y:S01]  /*46d0*/  VIADD R18, R11, UR4 ;  /* 0x000000040b127c36 */ /* 0x000fe20008000000 */
[----:B0-----:R-:W-:Y:S01]  /*46e0*/  VIADDMNMX R11, R29, R47, R20, PT ;  /* 0x0000002f1d0b7246 */ /* 0x001fe20003800114 */
        /* <DEDUP_REMOVED lines=14> */
.L_x_11267:
[----:B------:R-:W-:Y:S05]  /*47d0*/  BSYNC B2 ;  /* 0x0000000000027941 */ /* 0x000fea0003800000 */
.L_x_11266:
[----:B------:R-:W-:Y:S01]  /*47e0*/  LOP3.LUT R13, RZ, R13, RZ, 0x33, !PT ;  /* 0x0000000dff0d7212 */ /* 0x000fe200078e33ff */
[----:B------:R-:W-:Y:S06]  /*47f0*/  BRA `(.L_x_11268) ;  /* 0x0000000000187947 */ /* 0x000fec0003800000 */
.L_x_11265:
[----:B------:R-:W-:-:S13]  /*4800*/  ISETP.NE.AND P0, PT, R8, 0x1, PT ;  /* 0x000000010800780c */ /* 0x000fda0003f05270 */
[----:B------:R-:W-:Y:S05]  /*4810*/  @!P0 BRA `(.L_x_11268) ;  /* 0x0000000000108947 */ /* 0x000fea0003800000 */
[----:B------:R-:W2:Y:S04]  /*4820*/  LDL R12, [R194+0x1c] ;  /* 0x00001c00c20c7983 */ /* 0x000ea80000100800 */
[----:B------:R-:W3:Y:S01]  /*4830*/  LDL R34, [R194+0x20] ;  /* 0x00002000c2227983 */ /* 0x000ee20000100800 */
[----:B--2---:R-:W-:-:S05]  /*4840*/  IMAD.HI.U32 R13, R13, R12, RZ ;  /* 0x0000000c0d0d7227 */ /* 0x004fca00078e00ff */
[----:B---3--:R-:W-:-:S07]  /*4850*/  SHF.R.U32.HI R13, RZ, R34, R13 ;  /* 0x00000022ff0d7219 */ /* 0x008fce000001160d */
.L_x_11268:
[----:B------:R-:W-:Y:S05]  /*4860*/  BSYNC B1 ;  /* 0x0000000000017941 */ /* 0x000fea0003800000 */
.L_x_11264:
[----:B------:R-:W-:-:S05]  /*4870*/  IMAD R13, R8, R13, R32 ;  /* 0x0000000d080d7224 */ /* 0x000fca00078e0220 */
[----:B------:R-:W-:Y:S02]  /*4880*/  VIMNMX R10, R10, R13, !PT ;  /* 0x0000000d0a0a7248 */ /* 0x000fe40007fe0100 */
[----:B------:R-:W-:-:S07]  /*4890*/  VIADDMNMX R11, R13, R8, R11, PT ;  /* 0x000000080d0b7246 */ /* 0x000fce000380010b */
.L_x_11263:
[----:B------:R-:W-:Y:S05]  /*48a0*/  BSYNC B0 ;  /* 0x0000000000007941 */ /* 0x000fea0003800000 */
.L_x_11262:
        /* <DEDUP_REMOVED lines=110> */
[----:B-1----:R-:W-:Y:S02]  /*4f90*/  FSEL R147, R24, -INF , !P6 ;  /* 0xff80000018937808 */ /* 0x002fe40007000000 */
        /* <DEDUP_REMOVED lines=21> */
.L_x_11274:
[----:B------:R-:W-:Y:S05]  /*50f0*/  BSYNC B2 ;  /* 0x0000000000027941 */ /* 0x000fea0003800000 */
.L_x_11273:
[----:B------:R-:W-:Y:S01]  /*5100*/  LOP3.LUT R9, RZ, R9, RZ, 0x33, !PT ;  /* 0x00000009ff097212 */ /* 0x000fe200078e33ff */
[----:B------:R-:W-:Y:S06]  /*5110*/  BRA `(.L_x_11275) ;  /* 0x0000000000187947 */ /* 0x000fec0003800000 */
.L_x_11272:
[----:B------:R-:W-:-:S13]  /*5120*/  ISETP.NE.AND P6, PT, R8, 0x1, PT ;  /* 0x000000010800780c */ /* 0x000fda0003fc5270 */
[----:B------:R-:W-:Y:S05]  /*5130*/  @!P6 BRA `(.L_x_11275) ;  /* 0x000000000010e947 */ /* 0x000fea0003800000 */
[----:B------:R-:W2:Y:S04]  /*5140*/  LDL R6, [R194+0x1c] ;  /* 0x00001c00c2067983 */ /* 0x000ea80000100800 */
[----:B------:R-:W3:Y:S01]  /*5150*/  LDL R12, [R194+0x20] ;  /* 0x00002000c20c7983 */ /* 0x000ee20000100800 */
[----:B--2---:R-:W-:-:S05]  /*5160*/  IMAD.HI.U32 R9, R9, R6, RZ ;  /* 0x0000000609097227 */ /* 0x004fca00078e00ff */
[----:B---3--:R-:W-:-:S07]  /*5170*/  SHF.R.U32.HI R9, RZ, R12, R9 ;  /* 0x0000000cff097219 */ /* 0x008fce0000011609 */
.L_x_11275:
[----:B------:R-:W-:Y:S05]  /*5180*/  BSYNC B1 ;  /* 0x0000000000017941 */ /* 0x000fea0003800000 */
.L_x_11271:
[----:B------:R-:W-:-:S05]  /*5190*/  IMAD R9, R8, R9, R32 ;  /* 0x0000000908097224 */ /* 0x000fca00078e0220 */
[----:B------:R-:W-:Y:S02]  /*51a0*/  VIADDMNMX R11, R9, R8, R11, PT ;  /* 0x00000008090b7246 */ /* 0x000fe4000380010b */
[----:B------:R-:W-:-:S07]  /*51b0*/  VIMNMX R10, R10, R9, !PT ;  /* 0x000000090a0a7248 */ /* 0x000fce0007fe0100 */
.L_x_11270:
[----:B------:R-:W-:Y:S05]  /*51c0*/  BSYNC B0 ;  /* 0x0000000000007941 */ /* 0x000fea0003800000 */
.L_x_11269:
[C---:B------:R-:W-:Y:S01]  /*51d0*/  ISETP.GT.AND P0, PT, R10.reuse, 0x1, !P0 ;  /* 0x000000010a00780c */ /* 0x040fe20004704270 */
[----:B------:R-:W2:Y:S01]  /*51e0*/  LDL R12, [R1+0x218] ;  /* 0x00021800010c7983 */ /* 0x000ea20000100800 */
[----:B------:R-:W-:Y:S02]  /*51f0*/  ISETP.GT.AND P1, PT, R10, 0x8, !P1 ;  /* 0x000000080a00780c */ /* 0x000fe40004f24270 */
[C---:B------:R-:W-:Y:S01]  /*5200*/  ISETP.LT.OR P0, PT, R11.reuse, 0x2, P0 ;  /* 0x000000020b00780c */ /* 0x040fe20000701670 */
[----:B------:R-:W3:Y:S01]  /*5210*/  LDL R158, [R1+0x214] ;  /* 0x00021400019e7983 */ /* 0x000ee20000100800 */
[----:B------:R-:W-:Y:S02]  /*5220*/  ISETP.LT.OR P1, PT, R11, 0x9, P1 ;  /* 0x000000090b00780c */ /* 0x000fe40000f21670 */
[----:B------:R-:W-:Y:S01]  /*5230*/  FSEL R151, R151, -INF , !P0 ;  /* 0xff80000097977808 */ /* 0x000fe20004000000 */
[----:B------:R-:W4:Y:S01]  /*5240*/  LDL R154, [R1+0x210] ;  /* 0x00021000019a7983 */ /* 0x000f220000100800 */
[----:B------:R-:W-:-:S02]  /*5250*/  ISETP.NE.AND P0, PT, R34, RZ, PT ;  /* 0x000000ff2200720c */ /* 0x000fc40003f05270 */
[----:B------:R-:W-:Y:S01]  /*5260*/  FSEL R150, R150, -INF , !P1 ;  /* 0xff80000096967808 */ /* 0x000fe20004800000 */
[----:B------:R-:W4:Y:S01]  /*5270*/  LDL R24, [R1+0x3f4] ;  /* 0x0003f40001187983 */ /* 0x000f220000100800 */
[----:B------:R-:W-:Y:S02]  /*5280*/  ISETP.GT.AND P0, PT, R10, 0x9, !P0 ;  /* 0x000000090a00780c */ /* 0x000fe40004704270 */
[----:B------:R-:W-:Y:S01]  /*5290*/  ISETP.NE.AND P1, PT, R38, RZ, PT ;  /* 0x000000ff2600720c */ /* 0x000fe20003f25270 */
[----:B------:R-:W4:Y:S01]  /*52a0*/  LDL R155, [R1+0x1f8] ;  /* 0x0001f800019b7983 */ /* 0x000f220000100800 */
[----:B------:R-:W-:Y:S02]  /*52b0*/  ISETP.LT.OR P0, PT, R11, 0xa, P0 ;  /* 0x0000000a0b00780c */ /* 0x000fe40000701670 */
[----:B------:R-:W-:Y:S01]  /*52c0*/  ISETP.NE.AND P6, PT, R42, RZ, PT ;  /* 0x000000ff2a00720c */ /* 0x000fe20003fc5270 */
[----:B------:R-:W4:Y:S01]  /*52d0*/  LDL R30, [R1+0x3e4] ;  /* 0x0003e400011e7983 */ /* 0x000f220000100800 */
[----:B------:R-:W-:-:S02]  /*52e0*/  FSEL R149, R149, -INF , !P0 ;  /* 0xff80000095957808 */ /* 0x000fc40004000000 */
[----:B------:R-:W-:Y:S01]  /*52f0*/  ISETP.NE.AND P0, PT, R36, RZ, PT ;  /* 0x000000ff2400720c */ /* 0x000fe20003f05270 */
[----:B------:R-:W4:Y:S01]  /*5300*/  LDL R32, [R1+0x3ec] ;  /* 0x0003ec0001207983 */ /* 0x000f220000100800 */
[----:B------:R-:W-:Y:S02]  /*5310*/  FMNMX.FTZ R6, R147, R215, !PT ;  /* 0x000000d793067209 */ /* 0x000fe40007810000 */
[----:B------:R-:W-:Y:S01]  /*5320*/  ISETP.GT.AND P0, PT, R10, 0x10, !P0 ;  /* 0x000000100a00780c */ /* 0x000fe20004704270 */
[----:B------:R-:W4:Y:S01]  /*5330*/  LDL R47, [R1+0x21c] ;  /* 0x00021c00012f7983 */ /* 0x000f220000100800 */
[----:B------:R-:W-:Y:S02]  /*5340*/  FMNMX.FTZ R6, R153, R6, !PT ;  /* 0x0000000699067209 */ /* 0x000fe40007810000 */
[----:B------:R-:W-:Y:S01]  /*5350*/  ISETP.LT.OR P0, PT, R11, 0x11, P0 ;  /* 0x000000110b00780c */ /* 0x000fe20000701670 */
[----:B------:R-:W4:Y:S01]  /*5360*/  LDL R54, [R1+0x238] ;  /* 0x0002380001367983 */ /* 0x000f220000100800 */
[----:B------:R-:W-:-:S02]  /*5370*/  FMNMX.FTZ R6, R43, R6, !PT ;  /* 0x000000062b067209 */ /* 0x000fc40007810000 */
[----:B------:R-:W-:Y:S01]  /*5380*/  FSEL R164, R164, -INF , !P0 ;  /* 0xff800000a4a47808 */ /* 0x000fe20004000000 */
[----:B------:R-:W4:Y:S01]  /*5390*/  LDL R55, [R1+0x23c] ;  /* 0x00023c0001377983 */ /* 0x000f220000100800 */
[----:B------:R-:W-:Y:S02]  /*53a0*/  ISETP.GT.AND P0, PT, R10, 0x11, !P1 ;  /* 0x000000110a00780c */ /* 0x000fe40004f04270 */
[----:B------:R-:W-:Y:S01]  /*53b0*/  ISETP.NE.AND P1, PT, R50, RZ, PT ;  /* 0x000000ff3200720c */ /* 0x000fe20003f25270 */
[----:B------:R-:W4:Y:S01]  /*53c0*/  LDL R56, [R1+0x240] ;  /* 0x0002400001387983 */ /* 0x000f220000100800 */
[----:B------:R-:W-:Y:S02]  /*53d0*/  ISETP.LT.OR P0, PT, R11, 0x12, P0 ;  /* 0x000000120b00780c */ /* 0x000fe40000701670 */
[----:B------:R-:W-:Y:S01]  /*53e0*/  FMNMX.FTZ R6, R161, R6, !PT ;  /* 0x00000006a1067209 */ /* 0x000fe20007810000 */
        /* <DEDUP_REMOVED lines=14> */
[----:B------:R-:W-:Y:S01]  /*54d0*/  FMNMX.FTZ R6, R15, R6, !PT ;  /* 0x000000060f067209 */ /* 0x000fe20007810000 */
        /* <DEDUP_REMOVED lines=16> */
[----:B------:R-:W-:Y:S02]  /*55e0*/  ISETP.NE.AND P0, PT, R26, RZ, PT ;  /* 0x000000ff1a00720c */ /* 0x000fe40003f05270 */
[----:B------:R-:W-:Y:S01]  /*55f0*/  ISETP.NE.AND P6, PT, R51, RZ, PT ;  /* 0x000000ff3300720c */ /* 0x000fe20003fc5270 */
[----:B------:R-:W4:Y:S01]  /*5600*/  LDL R67, [R1+0x26c] ;  /* 0x00026c0001437983 */ /* 0x000f220000100800 */
[----:B------:R-:W-:Y:S02]  /*5610*/  ISETP.GT.AND P0, PT, R10, 0x21, !P0 ;  /* 0x000000210a00780c */ /* 0x000fe40004704270 */
[----:B------:R-:W-:Y:S01]  /*5620*/  FMNMX.FTZ R6, R21, R6, !PT ;  /* 0x0000000615067209 */ /* 0x000fe20007810000 */
[----:B------:R-:W4:Y:S01]  /*5630*/  LDL R51, [R1+0x22c] ;  /* 0x00022c0001337983 */ /* 0x000f220000100800 */
[----:B------:R-:W-:-:S02]  /*5640*/  ISETP.LT.OR P0, PT, R11, 0x22, P0 ;  /* 0x000000220b00780c */ /* 0x000fc40000701670 */
[----:B------:R-:W-:Y:S01]  /*5650*/  FMNMX.FTZ R6, R33, R6, !PT ;  /* 0x0000000621067209 */ /* 0x000fe20007810000 */
[----:B------:R-:W4:Y:S01]  /*5660*/  LDL R68, [R1+0x270] ;  /* 0x0002700001447983 */ /* 0x000f220000100800 */
[----:B------:R-:W-:Y:S02]  /*5670*/  FSEL R189, R189, -INF , !P0 ;  /* 0xff800000bdbd7808 */ /* 0x000fe40004000000 */
[----:B------:R-:W-:Y:S01]  /*5680*/  ISETP.NE.AND P0, PT, R44, RZ, PT ;  /* 0x000000ff2c00720c */ /* 0x000fe20003f05270 */
[----:B------:R-:W4:Y:S01]  /*5690*/  LDL R69, [R1+0x274] ;  /* 0x0002740001457983 */ /* 0x000f220000100800 */
[----:B------:R-:W-:Y:S02]  /*56a0*/  FMNMX.FTZ R6, R157, R6, !PT ;  /* 0x000000069d067209 */ /* 0x000fe40007810000 */
[----:B------:R-:W-:Y:S01]  /*56b0*/  ISETP.GT.AND P0, PT, R10, 0x28, !P0 ;  /* 0x000000280a00780c */ /* 0x000fe20004704270 */
[----:B------:R-:W4:Y:S01]  /*56c0*/  LDL R70, [R1+0x278] ;  /* 0x0002780001467983 */ /* 0x000f220000100800 */
[----:B------:R-:W-:-:S02]  /*56d0*/  FMNMX.FTZ R6, R187, R6, !PT ;  /* 0x00000006bb067209 */ /* 0x000fc40007810000 */
[----:B------:R-:W-:Y:S01]  /*56e0*/  ISETP.LT.OR P0, PT, R11, 0x29, P0 ;  /* 0x000000290b00780c */ /* 0x000fe20000701670 */
[----:B------:R-:W4:Y:S01]  /*56f0*/  LDL R71, [R1+0x27c] ;  /* 0x00027c0001477983 */ /* 0x000f220000100800 */
[----:B------:R-:W-:Y:S02]  /*5700*/  FMNMX.FTZ R6, R31, R6, !PT ;  /* 0x000000061f067209 */ /* 0x000fe40007810000 */
[----:B------:R-:W-:Y:S01]  /*5710*/  FSEL R171, R171, -INF , !P0 ;  /* 0xff800000abab7808 */ /* 0x000fe20004000000 */
[----:B------:R-:W4:Y:S01]  /*5720*/  LDL R72, [R1+0x280] ;  /* 0x0002800001487983 */ /* 0x000f220000100800 */
[----:B------:R-:W-:Y:S02]  /*5730*/  ISETP.NE.AND P0, PT, R46, RZ, PT ;  /* 0x000000ff2e00720c */ /* 0x000fe40003f05270 */
[----:B------:R-:W-:Y:S01]  /*5740*/  FMNMX.FTZ R6, R175, R6, !PT ;  /* 0x00000006af067209 */ /* 0x000fe20007810000 */
[----:B------:R-:W4:Y:S01]  /*5750*/  LDL R73, [R1+0x284] ;  /* 0x0002840001497983 */ /* 0x000f220000100800 */
[----:B------:R-:W-:-:S02]  /*5760*/  ISETP.GT.AND P0, PT, R10, 0x29, !P0 ;  /* 0x000000290a00780c */ /* 0x000fc40004704270 */
[----:B------:R-:W-:Y:S01]  /*5770*/  ISETP.GT.AND P2, PT, R10, 0x49, !P2 ;  /* 0x000000490a00780c */ /* 0x000fe20005744270 */
[----:B------:R-:W4:Y:S01]  /*5780*/  LDL R74, [R1+0x288] ;  /* 0x00028800014a7983 */ /* 0x000f220000100800 */
[----:B------:R-:W-:Y:S02]  /*5790*/  ISETP.LT.OR P0, PT, R11, 0x2a, P0 ;  /* 0x0000002a0b00780c */ /* 0x000fe40000701670 */
[----:B------:R-:W-:Y:S01]  /*57a0*/  FMNMX.FTZ R6, R177, R6, !PT ;  /* 0x00000006b1067209 */ /* 0x000fe20007810000 */
[----:B------:R-:W4:Y:S01]  /*57b0*/  LDL R75, [R1+0x28c] ;  /* 0x00028c00014b7983 */ /* 0x000f220000100800 */
[----:B------:R-:W-:Y:S02]  /*57c0*/  FSEL R172, R172, -INF , !P0 ;  /* 0xff800000acac7808 */ /* 0x000fe40004000000 */
[----:B------:R-:W-:Y:S01]  /*57d0*/  ISETP.NE.AND P0, PT, R48, RZ, PT ;  /* 0x000000ff3000720c */ /* 0x000fe20003f05270 */
[----:B------:R-:W4:Y:S01]  /*57e0*/  LDL R76, [R1+0x290] ;  /* 0x00029000014c7983 */ /* 0x000f220000100800 */
[----:B------:R-:W-:-:S02]  /*57f0*/  ISETP.GT.AND P3, PT, R10, 0x50, !P3 ;  /* 0x000000500a00780c */ /* 0x000fc40005f64270 */
[----:B------:R-:W-:Y:S01]  /*5800*/  ISETP.GT.AND P0, PT, R10, 0x30, !P0 ;  /* 0x000000300a00780c */ /* 0x000fe20004704270 */
[----:B------:R-:W4:Y:S01]  /*5810*/  LDL R48, [R1+0x220] ;  /* 0x0002200001307983 */ /* 0x000f220000100800 */
[C---:B------:R-:W-:Y:S02]  /*5820*/  ISETP.LT.OR P2, PT, R11.reuse, 0x4a, P2 ;  /* 0x0000004a0b00780c */ /* 0x040fe40001741670 */
[----:B------:R-:W-:Y:S01]  /*5830*/  ISETP.LT.OR P0, PT, R11, 0x31, P0 ;  /* 0x000000310b00780c */ /* 0x000fe20000701670 */
[----:B------:R-:W4:Y:S01]  /*5840*/  LDL R77, [R1+0x294] ;  /* 0x00029400014d7983 */ /* 0x000f220000100800 */
[----:B------:R-:W-:Y:S02]  /*5850*/  FMNMX.FTZ R6, R167, R6, !PT ;  /* 0x00000006a7067209 */ /* 0x000fe40007810000 */
[----:B------:R-:W-:Y:S01]  /*5860*/  FSEL R195, R195, -INF , !P0 ;  /* 0xff800000c3c37808 */ /* 0x000fe20004000000 */
[----:B------:R-:W4:Y:S01]  /*5870*/  LDL R78, [R1+0x298] ;  /* 0x00029800014e7983 */ /* 0x000f220000100800 */
[----:B------:R-:W-:-:S02]  /*5880*/  ISETP.NE.AND P0, PT, R49, RZ, PT ;  /* 0x000000ff3100720c */ /* 0x000fc40003f05270 */
[C---:B------:R-:W-:Y:S01]  /*5890*/  ISETP.LT.OR P3, PT, R11.reuse, 0x51, P3 ;  /* 0x000000510b00780c */ /* 0x040fe20001f61670 */
[----:B------:R-:W4:Y:S01]  /*58a0*/  LDL R49, [R1+0x224] ;  /* 0x0002240001317983 */ /* 0x000f220000100800 */
[----:B------:R-:W-:Y:S02]  /*58b0*/  ISETP.GT.AND P0, PT, R10, 0x31, !P0 ;  /* 0x000000310a00780c */ /* 0x000fe40004704270 */
[----:B------:R-:W-:Y:S01]  /*58c0*/  FSEL R176, R176, -INF , !P2 ;  /* 0xff800000b0b07808 */ /* 0x000fe20005000000 */
[----:B------:R-:W4:Y:S01]  /*58d0*/  LDL R79, [R1+0x29c] ;  /* 0x00029c00014f7983 */ /* 0x000f220000100800 */
[----:B------:R-:W-:Y:S02]  /*58e0*/  ISETP.LT.OR P0, PT, R11, 0x32, P0 ;  /* 0x000000320b00780c */ /* 0x000fe40000701670 */
[----:B------:R-:W-:Y:S01]  /*58f0*/  FMNMX.FTZ R6, R29, R6, !PT ;  /* 0x000000061d067209 */ /* 0x000fe20007810000 */
[----:B------:R-:W4:Y:S01]  /*5900*/  LDL R80, [R1+0x2a0] ;  /* 0x0002a00001507983 */ /* 0x000f220000100800 */
[----:B------:R-:W-:-:S02]  /*5910*/  FSEL R212, R212, -INF , !P0 ;  /* 0xff800000d4d47808 */ /* 0x000fc40004000000 */
[----:B------:R-:W-:Y:S01]  /*5920*/  ISETP.NE.AND P0, PT, R28, RZ, PT ;  /* 0x000000ff1c00720c */ /* 0x000fe20003f05270 */
[----:B------:R-:W4:Y:S01]  /*5930*/  LDL R81, [R1+0x2a4] ;  /* 0x0002a40001517983 */ /* 0x000f220000100800 */
[----:B------:R-:W-:Y:S02]  /*5940*/  FSEL R185, R185, -INF , !P3 ;  /* 0xff800000b9b97808 */ /* 0x000fe40005800000 */
[C---:B------:R-:W-:Y:S01]  /*5950*/  ISETP.GT.AND P0, PT, R10.reuse, 0x38, !P0 ;  /* 0x000000380a00780c */ /* 0x040fe20004704270 */
[----:B------:R-:W4:Y:S01]  /*5960*/  LDL R28, [R1+0x3dc] ;  /* 0x0003dc00011c7983 */ /* 0x000f220000100800 */
[----:B------:R-:W-:Y:S02]  /*5970*/  FMNMX.FTZ R6, R169, R6, !PT ;  /* 0x00000006a9067209 */ /* 0x000fe40007810000 */
[----:B------:R-:W-:Y:S01]  /*5980*/  ISETP.LT.OR P0, PT, R11, 0x39, P0 ;  /* 0x000000390b00780c */ /* 0x000fe20000701670 */
[----:B------:R-:W4:Y:S01]  /*5990*/  LDL R82, [R1+0x2a8] ;  /* 0x0002a80001527983 */ /* 0x000f220000100800 */
[----:B------:R-:W-:-:S02]  /*59a0*/  ISETP.GT.AND P4, PT, R10, 0x51, !P4 ;  /* 0x000000510a00780c */ /* 0x000fc40006784270 */
[----:B------:R-:W-:Y:S01]  /*59b0*/  FSEL R213, R213, -INF , !P0 ;  /* 0xff800000d5d57808 */ /* 0x000fe20004000000 */
[----:B------:R-:W4:Y:S01]  /*59c0*/  LDL R83, [R1+0x2ac] ;  /* 0x0002ac0001537983 */ /* 0x000f220000100800 */
[C---:B------:R-:W-:Y:S02]  /*59d0*/  ISETP.GT.AND P0, PT, R10.reuse, 0x39, !P1 ;  /* 0x000000390a00780c */ /* 0x040fe40004f04270 */
[----:B------:R-:W-:Y:S01]  /*59e0*/  ISETP.NE.AND P1, PT, R53, RZ, PT ;  /* 0x000000ff3500720c */ /* 0x000fe20003f25270 */
[----:B------:R-:W4:Y:S01]  /*59f0*/  LDL R84, [R1+0x2b0] ;  /* 0x0002b00001547983 */ /* 0x000f220000100800 */
[----:B------:R-:W-:Y:S02]  /*5a00*/  ISETP.LT.OR P0, PT, R11, 0x3a, P0 ;  /* 0x0000003a0b00780c */ /* 0x000fe40000701670 */
[----:B------:R-:W-:Y:S01]  /*5a10*/  ISETP.GT.AND P1, PT, R10, 0x48, !P1 ;  /* 0x000000480a00780c */ /* 0x000fe20004f24270 */
[----:B------:R-:W4:Y:S01]  /*5a20*/  LDL R53, [R1+0x234] ;  /* 0x0002340001357983 */ /* 0x000f220000100800 */
[----:B------:R-:W-:-:S02]  /*5a30*/  FSEL R214, R214, -INF , !P0 ;  /* 0xff800000d6d67808 */ /* 0x000fc40004000000 */
[----:B------:R-:W-:Y:S01]  /*5a40*/  ISETP.NE.AND P0, PT, R13, RZ, PT ;  /* 0x000000ff0d00720c */ /* 0x000fe20003f05270 */
[----:B------:R-:W4:Y:S01]  /*5a50*/  LDL R85, [R1+0x2b4] ;  /* 0x0002b40001557983 */ /* 0x000f220000100800 */
[----:B------:R-:W-:Y:S02]  /*5a60*/  ISETP.LT.OR P1, PT, R11, 0x49, P1 ;  /* 0x000000490b00780c */ /* 0x000fe40000f21670 */
[C---:B------:R-:W-:Y:S01]  /*5a70*/  ISETP.GT.AND P0, PT, R10.reuse, RZ, !P0 ;  /* 0x000000ff0a00720c */ /* 0x040fe20004704270 */
[----:B------:R-:W4:Y:S01]  /*5a80*/  LDL R86, [R1+0x2b8] ;  /* 0x0002b80001567983 */ /* 0x000f220000100800 */
[----:B------:R-:W-:Y:S02]  /*5a90*/  FSEL R183, R183, -INF , !P1 ;  /* 0xff800000b7b77808 */ /* 0x000fe40004800000 */
[----:B------:R-:W-:Y:S01]  /*5aa0*/  ISETP.LT.OR P0, PT, R11, 0x1, P0 ;  /* 0x000000010b00780c */ /* 0x000fe20000701670 */
[----:B------:R-:W4:Y:S01]  /*5ab0*/  LDL R87, [R1+0x2bc] ;  /* 0x0002bc0001577983 */ /* 0x000f220000100800 */
[----:B------:R-:W-:-:S02]  /*5ac0*/  ISETP.GT.AND P5, PT, R10, 0x58, !P5 ;  /* 0x000000580a00780c */ /* 0x000fc40006fa4270 */
        /* <DEDUP_REMOVED lines=9> */
[----:B------:R-:W-:Y:S01]  /*5b60*/  FMNMX.FTZ R9, R149, R8, !PT ;  /* 0x0000000895097209 */ /* 0x000fe20007810000 */
[----:B------:R-:W4:Y:S01]  /*5b70*/  LDL R91, [R1+0x2cc] ;  /* 0x0002cc00015b7983 */ /* 0x000f220000100800 */
[----:B------:R-:W-:Y:S02]  /*5b80*/  ISETP.NE.AND P0, PT, R52, RZ, PT ;  /* 0x000000ff3400720c */ /* 0x000fe40003f05270 */
[----:B------:R-:W-:Y:S01]  /*5b90*/  FMNMX.FTZ R8, R164, R9, !PT ;  /* 0x00000009a4087209 */ /* 0x000fe20007810000 */
        /* <DEDUP_REMOVED lines=8> */
[----:B------:R-:W-:Y:S01]  /*5c20*/  FMNMX.FTZ R9, R173, R8, !PT ;  /* 0x00000008ad097209 */ /* 0x000fe20007810000 */
[----:B------:R-:W4:Y:S01]  /*5c30*/  LDL R94, [R1+0x2d8] ;  /* 0x0002d800015e7983 */ /* 0x000f220000100800 */
[----:B------:R-:W-:Y:S02]  /*5c40*/  ISETP.NE.AND P6, PT, R18, RZ, PT ;  /* 0x000000ff1200720c */ /* 0x000fe40003fc5270 */
[----:B------:R-:W-:Y:S01]  /*5c50*/  FMNMX.FTZ R8, R188, R9, !PT ;  /* 0x00000009bc087209 */ /* 0x000fe20007810000 */
[----:B------:R-:W4:Y:S01]  /*5c60*/  LDL R95, [R1+0x2dc] ;  /* 0x0002dc00015f7983 */ /* 0x000f220000100800 */
[----:B------:R-:W-:-:S02]  /*5c70*/  ISETP.GT.AND P6, PT, R10, 0x59, !P6 ;  /* 0x000000590a00780c */ /* 0x000fc400077c4270 */
[----:B------:R-:W-:Y:S01]  /*5c80*/  FMNMX.FTZ R8, R189, R8, !PT ;  /* 0x00000008bd087209 */ /* 0x000fe20007810000 */
[----:B------:R-:W4:Y:S01]  /*5c90*/  LDL R96, [R1+0x2e0] ;  /* 0x0002e00001607983 */ /* 0x000f220000100800 */
[----:B------:R-:W-:Y:S02]  /*5ca0*/  ISETP.LT.OR P4, PT, R11, 0x52, P4 ;  /* 0x000000520b00780c */ /* 0x000fe40002781670 */
[----:B------:R-:W-:Y:S01]  /*5cb0*/  FMNMX.FTZ R9, R171, R8, !PT ;  /* 0x00000008ab097209 */ /* 0x000fe20007810000 */
[----:B------:R-:W4:Y:S01]  /*5cc0*/  LDL R97, [R1+0x2e4] ;  /* 0x0002e40001617983 */ /* 0x000f220000100800 */
[C---:B------:R-:W-:Y:S02]  /*5cd0*/  ISETP.LT.OR P5, PT, R11.reuse, 0x59, P5 ;  /* 0x000000590b00780c */ /* 0x040fe40002fa1670 */
        /* <DEDUP_REMOVED lines=8> */
[----:B------:R-:W-:Y:S02]  /*5d60*/  FSEL R182, R182, -INF , !P5 ;  /* 0xff800000b6b67808 */ /* 0x000fe40006800000 */
[----:B------:R-:W-:Y:S01]  /*5d70*/  FMNMX.FTZ R9, R213, R8, !PT ;  /* 0x00000008d5097209 */ /* 0x000fe20007810000 */
[----:B------:R-:W4:Y:S01]  /*5d80*/  LDL R101, [R1+0x2f4] ;  /* 0x0002f40001657983 */ /* 0x000f220000100800 */
[----:B------:R-:W-:-:S02]  /*5d90*/  FSEL R186, R186, -INF , !P6 ;  /* 0xff800000baba7808 */ /* 0x000fc40007000000 */
[----:B------:R-:W-:Y:S01]  /*5da0*/  FMNMX.FTZ R8, R214, R9, !PT ;  /* 0x00000009d6087209 */ /* 0x000fe20007810000 */
[----:B------:R-:W4:Y:S03]  /*5db0*/  LDL R102, [R1+0x2f8] ;  /* 0x0002f80001667983 */ /* 0x000f260000100800 */
        /* <DEDUP_REMOVED lines=9> */
[----:B------:R-:W4:Y:S01]  /*5e50*/  LDL R107, [R1+0x30c] ;  /* 0x00030c00016b7983 */ /* 0x000f220000100800 */
[----:B------:R-:W-:-:S02]  /*5e60*/  FMNMX.FTZ R8, R27, R6, !PT ;  /* 0x000000061b087209 */ /* 0x000fc40007810000 */
[----:B------:R-:W-:Y:S01]  /*5e70*/  FMNMX.FTZ R9, R184, R9, !PT ;  /* 0x00000009b8097209 */ /* 0x000fe20007810000 */
[----:B------:R-:W4:Y:S03]  /*5e80*/  LDL R108, [R1+0x310] ;  /* 0x00031000016c7983 */ /* 0x000f260000100800 */
[----:B------:R-:W-:Y:S01]  /*5e90*/  FMNMX.FTZ R9, R182, R9, !PT ;  /* 0x00000009b6097209 */ /* 0x000fe20007810000 */
[----:B------:R-:W0:Y:S03]  /*5ea0*/  SHFL.BFLY PT, R11, R8, 0x2, 0x1f ;  /* 0x0c401f00080b7f89 */ /* 0x000e2600000e0000 */
[----:B------:R-:W-:Y:S01]  /*5eb0*/  FMNMX.FTZ R9, R186, R9, !PT ;  /* 0x00000009ba097209 */ /* 0x000fe20007810000 */
[----:B------:R-:W4:Y:S04]  /*5ec0*/  LDL R109, [R1+0x314] ;  /* 0x00031400016d7983 */ /* 0x000f280000100800 */
[----:B------:R1:W-:Y:S04]  /*5ed0*/  STL.64 [R1+0x420], R8 ;  /* 0x0004200801007387 */ /* 0x0003e80000100a00 */
[----:B------:R-:W2:Y:S04]  /*5ee0*/  LDL R13, [R1+0x424] ;  /* 0x00042400010d7983 */ /* 0x000ea80000100800 */
[----:B------:R-:W4:Y:S04]  /*5ef0*/  LDL R110, [R1+0x318] ;  /* 0x00031800016e7983 */ /* 0x000f280000100800 */
[----:B------:R-:W4:Y:S01]  /*5f00*/  LDL R111, [R1+0x31c] ;  /* 0x00031c00016f7983 */ /* 0x000f220000100800 */
[----:B0-----:R-:W-:-:S03]  /*5f10*/  FMNMX.FTZ R10, R8, R11, !PT ;  /* 0x0000000b080a7209 */ /* 0x001fc60007810000 */
[----:B------:R-:W4:Y:S04]  /*5f20*/  LDL R112, [R1+0x320] ;  /* 0x0003200001707983 */ /* 0x000f280000100800 */
[----:B------:R-:W0:Y:S04]  /*5f30*/  SHFL.BFLY PT, R11, R10, 0x1, 0x1f ;  /* 0x0c201f000a0b7f89 */ /* 0x000e2800000e0000 */
[----:B-1----:R-:W4:Y:S04]  /*5f40*/  LDL.64 R8, [R1+0x88] ;  /* 0x0000880001087983 */ /* 0x002f280000100a00 */
[----:B------:R-:W4:Y:S04]  /*5f50*/  LDL R113, [R1+0x324] ;  /* 0x0003240001717983 */ /* 0x000f280000100800 */
[----:B------:R-:W4:Y:S04]  /*5f60*/  LDL R114, [R1+0x328] ;  /* 0x0003280001727983 */ /* 0x000f280000100800 */
[----:B------:R-:W4:Y:S04]  /*5f70*/  LDL R115, [R1+0x32c] ;  /* 0x00032c0001737983 */ /* 0x000f280000100800 */
[----:B------:R-:W4:Y:S01]  /*5f80*/  LDL R116, [R1+0x330] ;  /* 0x0003300001747983 */ /* 0x000f220000100800 */
[----:B0-----:R-:W-:-:S03]  /*5f90*/  FMNMX.FTZ R18, R10, R11, !PT ;  /* 0x0000000b0a127209 */ /* 0x001fc60007810000 */
[----:B------:R-:W4:Y:S04]  /*5fa0*/  LDL R117, [R1+0x334] ;  /* 0x0003340001757983 */ /* 0x000f280000100800 */
[----:B------:R-:W-:Y:S04]  /*5fb0*/  STL [R1+0x420], R18 ;  /* 0x0004201201007387 */ /* 0x000fe80000100800 */
        /* <DEDUP_REMOVED lines=43> */
[----:B--2---:R-:W0:Y:S02]  /*6270*/  SHFL.BFLY PT, R6, R13, 0x2, 0x1f ;  /* 0x0c401f000d067f89 */ /* 0x004e2400000e0000 */
[----:B0-----:R-:W-:-:S05]  /*6280*/  FMNMX.FTZ R6, R6, R13, !PT ;  /* 0x0000000d06067209 */ /* 0x001fca0007810000 */
[----:B------:R-:W0:Y:S01]  /*6290*/  SHFL.BFLY PT, R25, R6, 0x1, 0x1f ;  /* 0x0c201f0006197f89 */ /* 0x000e2200000e0000 */
[----:B---3--:R-:W-:Y:S01]  /*62a0*/  FSETP.NEU.FTZ.AND P0, PT, R170, -INF , PT ;  /* 0xff800000aa00780b */ /* 0x008fe20003f1d000 */
[----:B----4-:R-:W-:-:S05]  /*62b0*/  FMUL.FTZ R170, R11, R170 ;  /* 0x000000aa0baa7220 */ /* 0x010fca0000410000 */
[----:B------:R-:W-:-:S05]  /*62c0*/  FSEL R170, R170, RZ, P0 ;  /* 0x000000ffaaaa7208 */ /* 0x000fca0000000000 */
[-CC-:B------:R-:W-:Y:S01]  /*62d0*/  FFMA.FTZ R156, R33, R11.reuse, -R170.reuse ;  /* 0x0000000b219c7223 */ /* 0x180fe200000108aa */
[-CC-:B------:R-:W-:Y:S01]  /*62e0*/  FFMA.FTZ R174, R31, R11.reuse, -R170.reuse ;  /* 0x0000000b1fae7223 */ /* 0x180fe200000108aa */
[-CC-:B------:R-:W-:Y:S01]  /*62f0*/  FFMA.FTZ R168, R29, R11.reuse, -R170.reuse ;  /* 0x0000000b1da87223 */ /* 0x180fe200000108aa */
[----:B------:R-:W2:Y:S04]  /*6300*/  LDL R31, [R1+0x3e8] ;  /* 0x0003e800011f7983 */ /* 0x000ea80000100800 */
[----:B------:R-:W3:Y:S04]  /*6310*/  LDL R29, [R1+0x3e0] ;  /* 0x0003e000011d7983 */ /* 0x000ee80000100800 */
[----:B------:R-:W4:Y:S01]  /*6320*/  LDL R33, [R1+0x3f0] ;  /* 0x0003f00001217983 */ /* 0x000f220000100800 */
        /* <DEDUP_REMOVED lines=22> */
[----:B------:R-:W4:Y:S04]  /*6490*/  LDL R45, [R1+0x3bc] ;  /* 0x0003bc00012d7983 */ /* 0x000f280000100800 */
[----:B------:R-:W4:Y:S04]  /*64a0*/  LDL R35, [R1+0x3c8] ;  /* 0x0003c80001237983 */ /* 0x000f280000100800 */
[----:B------:R-:W4:Y:S04]  /*64b0*/  LDL R37, [R1+0x3d0] ;  /* 0x0003d00001257983 */ /* 0x000f280000100800 */
[----:B------:R-:W4:Y:S04]  /*64c0*/  LDL R39, [R1+0x3d8] ;  /* 0x0003d80001277983 */ /* 0x000f280000100800 */
[----:B------:R-:W4:Y:S04]  /*64d0*/  LDL R25, [R1+0x3f8] ;  /* 0x0003f80001197983 */ /* 0x000f280000100800 */
[----:B------:R-:W4:Y:S01]  /*64e0*/  LDL R27, [R1+0x400] ;  /* 0x00040000011b7983 */ /* 0x000f220000100800 */
[----:B------:R-:W-:-:S03]  /*64f0*/  FSETP.NEU.FTZ.AND P0, PT, R6, -INF , PT ;  /* 0xff8000000600780b */ /* 0x000fc60003f1d000 */
[----:B------:R0:W-:Y:S01]  /*6500*/  STL [R1+0x218], R12 ;  /* 0x0002180c01007387 */ /* 0x0001e20000100800 */
[----:B------:R-:W-:Y:S01]  /*6510*/  MUFU.EX2 R147, R147 ;  /* 0x0000009300937308 */ /* 0x000fe20000000800 */
[----:B0-----:R-:W-:-:S07]  /*6520*/  FMUL.FTZ R12, R6, R11 ;  /* 0x0000000b060c7220 */ /* 0x001fce0000410000 */
[----:B------:R-:W0:Y:S01]  /*6530*/  MUFU.EX2 R148, R148 ;  /* 0x0000009400947308 */ /* 0x000e220000000800 */
[----:B------:R-:W-:Y:S01]  /*6540*/  FSEL R12, R12, RZ, P0 ;  /* 0x000000ff0c0c7208 */ /* 0x000fe20000000000 */
[----:B------:R1:W-:Y:S06]  /*6550*/  STL [R1+0x214], R158 ;  /* 0x0002149e01007387 */ /* 0x0003ec0000100800 */
[----:B------:R-:W0:Y:S01]  /*6560*/  MUFU.EX2 R153, R153 ;  /* 0x0000009900997308 */ /* 0x000e220000000800 */
[-CC-:B------:R-:W-:Y:S01]  /*6570*/  FFMA.FTZ R159, R151, R11.reuse, -R12.reuse ;  /* 0x0000000b979f7223 */ /* 0x180fe2000001080c */
[-CC-:B------:R-:W-:Y:S01]  /*6580*/  FFMA.FTZ R160, R150, R11.reuse, -R12.reuse ;  /* 0x0000000b96a07223 */ /* 0x180fe2000001080c */
[-CC-:B------:R-:W-:Y:S01]  /*6590*/  FFMA.FTZ R161, R149, R11.reuse, -R12.reuse ;  /* 0x0000000b95a17223 */ /* 0x180fe2000001080c */
[----:B------:R0:W-:Y:S01]  /*65a0*/  STL [R1+0x210], R154 ;  /* 0x0002109a01007387 */ /* 0x0001e20000100800 */
[----:B-1----:R-:W-:-:S03]  /*65b0*/  FFMA.FTZ R158, R152, R11, -R12 ;  /* 0x0000000b989e7223 */ /* 0x002fc6000001080c */
[----:B------:R-:W-:Y:S08]  /*65c0*/  MUFU.EX2 R159, R159 ;  /* 0x0000009f009f7308 */ /* 0x000ff00000000800 */
[----:B0-----:R-:W0:Y:S01]  /*65d0*/  MUFU.EX2 R154, R43 ;  /* 0x0000002b009a7308 */ /* 0x001e220000000800 */
[----:B------:R1:W-:Y:S07]  /*65e0*/  STL [R1+0x3f4], R24 ;  /* 0x0003f41801007387 */ /* 0x0003ee0000100800 */
[----:B------:R-:W0:Y:S08]  /*65f0*/  MUFU.EX2 R158, R158 ;  /* 0x0000009e009e7308 */ /* 0x000e300000000800 */
[----:B------:R-:W-:Y:S01]  /*6600*/  MUFU.EX2 R160, R160 ;  /* 0x000000a000a07308 */ /* 0x000fe20000000800 */
[----:B-1----:R-:W-:-:S07]  /*6610*/  FADD.FTZ R24, R147, R148 ;  /* 0x0000009493187221 */ /* 0x002fce0000010000 */
[----:B------:R-:W1:Y:S01]  /*6620*/  MUFU.EX2 R161, R161 ;  /* 0x000000a100a17308 */ /* 0x000e620000000800 */
[----:B------:R-:W-:Y:S02]  /*6630*/  IMAD R8, R155, 0xc00, R8 ;  /* 0x00000c009b087824 */ /* 0x000fe400078e0208 */
[----:B------:R-:W-:Y:S01]  /*6640*/  FADD.FTZ R215, R153, R24 ;  /* 0x0000001899d77221 */ /* 0x000fe20000010000 */
[----:B------:R1:W-:Y:S01]  /*6650*/  STL [R1+0x3dc], R28 ;  /* 0x0003dc1c01007387 */ /* 0x0003e20000100800 */
[----:B------:R-:W-:Y:S02]  /*6660*/  R2UR UR7, R9 ;  /* 0x00000000090772ca */ /* 0x000fe400000e0000 */
[----:B------:R-:W-:Y:S01]  /*6670*/  R2UR UR6, R8 ;  /* 0x00000000080672ca */ /* 0x000fe200000e0000 */
[----:B------:R1:W-:Y:S01]  /*6680*/  STL [R1+0x3e4], R30 ;  /* 0x0003e41e01007387 */ /* 0x0003e20000100800 */
[C---:B0-----:R-:W-:Y:S01]  /*6690*/  FADD.FTZ R215, R154.reuse, R215 ;  /* 0x000000d79ad77221 */ /* 0x041fe20000010000 */
[----:B------:R-:W-:-:S02]  /*66a0*/  F2FP.F16.F32.PACK_AB R154, R154, R153 ;  /* 0x000000999a9a723e */ /* 0x000fc400000000ff */
[----:B------:R0:W-:Y:S01]  /*66b0*/  STL [R1+0x3ec], R32 ;  /* 0x0003ec2001007387 */ /* 0x0001e20000100800 */
[----:B-1----:R-:W-:Y:S01]  /*66c0*/  VIADD R28, R8, 0x80 ;  /* 0x00000080081c7836 */ /* 0x002fe20000000000 */
[----:B------:R-:W-:Y:S01]  /*66d0*/  F2FP.F16.F32.PACK_AB R152, R148, R147 ;  /* 0x000000939498723e */ /* 0x000fe200000000ff */
[C---:B------:R-:W-:Y:S01]  /*66e0*/  VIADD R30, R8.reuse, 0x100 ;  /* 0x00000100081e7836 */ /* 0x040fe20000000000 */
[----:B------:R-:W-:Y:S01]  /*66f0*/  F2FP.F16.F32.PACK_AB R153, R159, R158 ;  /* 0x0000009e9f99723e */ /* 0x000fe200000000ff */
[----:B0-----:R-:W-:Y:S01]  /*6700*/  VIADD R32, R8, 0x180 ;  /* 0x0000018008207836 */ /* 0x001fe20000000000 */
[----:B------:R-:W-:Y:S01]  /*6710*/  F2FP.F16.F32.PACK_AB R155, R161, R160 ;  /* 0x000000a0a19b723e */ /* 0x000fe200000000ff */
[----:B------:R-:W-:Y:S01]  /*6720*/  STL [R1+0x21c], R47 ;  /* 0x00021c2f01007387 */ /* 0x000fe20000100800 */
[----:B------:R-:W-:Y:S02]  /*6730*/  R2UR UR10, R28 ;  /* 0x000000001c0a72ca */ /* 0x000fe400000e0000 */
[----:B------:R-:W-:Y:S01]  /*6740*/  R2UR UR14, R30 ;  /* 0x000000001e0e72ca */ /* 0x000fe200000e0000 */
        /* <DEDUP_REMOVED lines=40> */
[----:B--2---:R0:W-:Y:S04]  /*69d0*/  STL [R1+0x3e8], R31 ;  /* 0x0003e81f01007387 */ /* 0x0041e80000100800 */
[----:B---3--:R1:W-:Y:S04]  /*69e0*/  STL [R1+0x3e0], R29 ;  /* 0x0003e01d01007387 */ /* 0x0083e80000100800 */
[----:B----4-:R2:W-:Y:S01]  /*69f0*/  STL [R1+0x3f0], R33 ;  /* 0x0003f02101007387 */ /* 0x0105e20000100800 */
[----:B0-----:R-:W-:-:S02]  /*6a00*/  IMAD.MOV.U32 R31, RZ, RZ, R9 ;  /* 0x000000ffff1f7224 */ /* 0x001fc400078e0009 */
[--C-:B-1----:R-:W-:Y:S02]  /*6a10*/  IMAD.MOV.U32 R29, RZ, RZ, R9.reuse ;  /* 0x000000ffff1d7224 */ /* 0x102fe400078e0009 */
[----:B--2---:R-:W-:Y:S01]  /*6a20*/  IMAD.MOV.U32 R33, RZ, RZ, R9 ;  /* 0x000000ffff217224 */ /* 0x004fe200078e0009 */
[----:B------:R-:W-:Y:S02]  /*6a30*/  STL [R1+0x2bc], R87 ;  /* 0x0002bc5701007387 */ /* 0x000fe40000100800 */
        /* <DEDUP_REMOVED lines=80> */
[-CC-:B------:R-:W-:Y:S01]  /*6f40*/  FFMA.FTZ R164, R164, R11.reuse, -R12.reuse ;  /* 0x0000000ba4a47223 */ /* 0x180fe2000001080c */
[-CC-:B------:R-:W-:Y:S01]  /*6f50*/  FFMA.FTZ R165, R165, R11.reuse, -R12.reuse ;  /* 0x0000000ba5a57223 */ /* 0x180fe2000001080c */
[-CC-:B------:R-:W-:Y:S01]  /*6f60*/  FFMA.FTZ R14, R14, R11.reuse, -R12.reuse ;  /* 0x0000000b0e0e7223 */ /* 0x180fe2000001080c */
[-CC-:B------:R-:W-:Y:S01]  /*6f70*/  FFMA.FTZ R173, R173, R11.reuse, -R12.reuse ;  /* 0x0000000badad7223 */ /* 0x180fe2000001080c */
[----:B------:R-:W-:Y:S08]  /*6f80*/  MUFU.EX2 R166, R166 ;  /* 0x000000a600a67308 */ /* 0x000ff00000000800 */
[----:B------:R-:W0:Y:S08]  /*6f90*/  MUFU.EX2 R162, R162 ;  /* 0x000000a200a27308 */ /* 0x000e300000000800 */
[----:B------:R-:W-:Y:S08]  /*6fa0*/  MUFU.EX2 R163, R163 ;  /* 0x000000a300a37308 */ /* 0x000ff00000000800 */
[----:B------:R-:W2:Y:S08]  /*6fb0*/  MUFU.EX2 R13, R13 ;  /* 0x0000000d000d7308 */ /* 0x000eb00000000800 */
[----:B------:R-:W-:Y:S08]  /*6fc0*/  MUFU.EX2 R164, R164 ;  /* 0x000000a400a47308 */ /* 0x000ff00000000800 */
[----:B------:R-:W3:Y:S08]  /*6fd0*/  MUFU.EX2 R165, R165 ;  /* 0x000000a500a57308 */ /* 0x000ef00000000800 */
[----:B------:R-:W-:Y:S08]  /*6fe0*/  MUFU.EX2 R14, R14 ;  /* 0x0000000e000e7308 */ /* 0x000ff00000000800 */
[----:B------:R-:W4:Y:S01]  /*6ff0*/  MUFU.EX2 R173, R173 ;  /* 0x000000ad00ad7308 */ /* 0x000f220000000800 */
[----:B------:R-:W-:Y:S04]  /*7000*/  STL [R1+0x404], R222 ;  /* 0x000404de01007387 */ /* 0x000fe80000100800 */
[----:B------:R-:W-:Y:S04]  /*7010*/  STL [R1+0x408], R223 ;  /* 0x000408df01007387 */ /* 0x000fe80000100800 */
[----:B------:R-:W-:Y:S01]  /*7020*/  STL [R1+0x40c], R224 ;  /* 0x00040ce001007387 */ /* 0x000fe20000100800 */
[-CC-:B------:R-:W-:Y:S01]  /*7030*/  FFMA.FTZ R188, R188, R11.reuse, -R12.reuse ;  /* 0x0000000bbcbc7223 */ /* 0x180fe2000001080c */
[-CC-:B------:R-:W-:Y:S01]  /*7040*/  FFMA.FTZ R189, R189, R11.reuse, -R12.reuse ;  /* 0x0000000bbdbd7223 */ /* 0x180fe2000001080c */
[-CC-:B------:R-:W-:Y:S01]  /*7050*/  FFMA.FTZ R171, R171, R11.reuse, -R12.reuse ;  /* 0x0000000babab7223 */ /* 0x180fe2000001080c */
[----:B------:R-:W-:Y:S01]  /*7060*/  FFMA.FTZ R172, R172, R11, -R12 ;  /* 0x0000000bacac7223 */ /* 0x000fe2000001080c */
[----:B------:R-:W-:Y:S08]  /*7070*/  MUFU.EX2 R15, R15 ;  /* 0x0000000f000f7308 */ /* 0x000ff00000000800 */
[----:B------:R-:W1:Y:S08]  /*7080*/  MUFU.EX2 R18, R18 ;  /* 0x0000001200127308 */ /* 0x000e700000000800 */
[----:B------:R-:W-:Y:S08]  /*7090*/  MUFU.EX2 R19, R19 ;  /* 0x0000001300137308 */ /* 0x000ff00000000800 */
[----:B------:R-:W1:Y:S08]  /*70a0*/  MUFU.EX2 R10, R10 ;  /* 0x0000000a000a7308 */ /* 0x000e700000000800 */
[----:B------:R-:W-:Y:S01]  /*70b0*/  MUFU.EX2 R188, R188 ;  /* 0x000000bc00bc7308 */ /* 0x000fe20000000800 */
[----:B------:R-:W-:-:S02]  /*70c0*/  WARPGROUP.DEPBAR.LE gsb0, 0x0 ;  /* 0x00008000000079c5 */ /* 0x000fc40000010000 */
[----:B0-----:R-:W-:Y:S02]  /*70d0*/  F2FP.F16.F32.PACK_AB R152, R162, R166 ;  /* 0x000000a6a298723e */ /* 0x001fe400000000ff */
[----:B--2---:R-:W-:Y:S02]  /*70e0*/  F2FP.F16.F32.PACK_AB R154, R13, R163 ;  /* 0x000000a30d9a723e */ /* 0x004fe400000000ff */
[----:B---3--:R-:W-:Y:S02]  /*70f0*/  F2FP.F16.F32.PACK_AB R153, R165, R164 ;  /* 0x000000a4a599723e */ /* 0x008fe400000000ff */
[----:B----4-:R-:W-:Y:S01]  /*7100*/  F2FP.F16.F32.PACK_AB R155, R173, R14 ;  /* 0x0000000ead9b723e */ /* 0x010fe200000000ff */
        /* <DEDUP_REMOVED lines=34> */
[----:B------:R-:W0:Y:S08]  /*7330*/  MUFU.EX2 R189, R189 ;  /* 0x000000bd00bd7308 */ /* 0x000e300000000800 */
[----:B------:R-:W-:Y:S08]  /*7340*/  MUFU.EX2 R171, R171 ;  /* 0x000000ab00ab7308 */ /* 0x000ff00000000800 */
[----:B------:R-:W2:Y:S01]  /*7350*/  MUFU.EX2 R172, R172 ;  /* 0x000000ac00ac7308 */ /* 0x000ea20000000800 */
[----:B------:R-:W-:Y:S01]  /*7360*/  FADD.FTZ R159, R158, R159 ;  /* 0x0000009f9e9f7221 */ /* 0x000fe20000010000 */
[-CC-:B------:R-:W-:Y:S01]  /*7370*/  FFMA.FTZ R195, R195, R11.reuse, -R12.reuse ;  /* 0x0000000bc3c37223 */ /* 0x180fe2000001080c */
[-CC-:B------:R-:W-:Y:S01]  /*7380*/  FFMA.FTZ R212, R212, R11.reuse, -R12.reuse ;  /* 0x0000000bd4d47223 */ /* 0x180fe2000001080c */
[-CC-:B------:R-:W-:Y:S01]  /*7390*/  FFMA.FTZ R158, R213, R11.reuse, -R12.reuse ;  /* 0x0000000bd59e7223 */ /* 0x180fe2000001080c */
[----:B------:R-:W-:Y:S01]  /*73a0*/  FADD.FTZ R160, R160, R159 ;  /* 0x0000009fa0a07221 */ /* 0x000fe20000010000 */
[----:B------:R-:W-:-:S02]  /*73b0*/  FFMA.FTZ R159, R214, R11, -R12 ;  /* 0x0000000bd69f7223 */ /* 0x000fc4000001080c */
[----:B------:R-:W-:Y:S08]  /*73c0*/  MUFU.EX2 R20, R20 ;  /* 0x0000001400147308 */ /* 0x000ff00000000800 */
[----:B------:R-:W3:Y:S08]  /*73d0*/  MUFU.EX2 R21, R21 ;  /* 0x0000001500157308 */ /* 0x000ef00000000800 */
[----:B------:R-:W-:Y:S08]  /*73e0*/  MUFU.EX2 R156, R156 ;  /* 0x0000009c009c7308 */ /* 0x000ff00000000800 */
[----:B------:R-:W4:Y:S08]  /*73f0*/  MUFU.EX2 R157, R157 ;  /* 0x0000009d009d7308 */ /* 0x000f300000000800 */
[----:B------:R-:W-:Y:S08]  /*7400*/  MUFU.EX2 R195, R195 ;  /* 0x000000c300c37308 */ /* 0x000ff00000000800 */
[----:B------:R-:W4:Y:S08]  /*7410*/  MUFU.EX2 R212, R212 ;  /* 0x000000d400d47308 */ /* 0x000f300000000800 */
[----:B------:R-:W-:Y:S08]  /*7420*/  MUFU.EX2 R158, R158 ;  /* 0x0000009e009e7308 */ /* 0x000ff00000000800 */
[----:B------:R-:W4:Y:S01]  /*7430*/  MUFU.EX2 R159, R159 ;  /* 0x0000009f009f7308 */ /* 0x000f220000000800 */
[----:B------:R-:W-:-:S02]  /*7440*/  WARPGROUP.DEPBAR.LE gsb0, 0x0 ;  /* 0x00008000000079c5 */ /* 0x000fc40000010000 */
[----:B-1----:R-:W-:Y:S02]  /*7450*/  F2FP.F16.F32.PACK_AB R152, R18, R15 ;  /* 0x0000000f1298723e */ /* 0x002fe400000000ff */
[----:B------:R-:W-:Y:S02]  /*7460*/  F2FP.F16.F32.PACK_AB R154, R10, R19 ;  /* 0x000000130a9a723e */ /* 0x000fe400000000ff */
[----:B0-----:R-:W-:Y:S02]  /*7470*/  F2FP.F16.F32.PACK_AB R153, R189, R188 ;  /* 0x000000bcbd99723e */ /* 0x001fe400000000ff */
[----:B--2---:R-:W-:Y:S01]  /*7480*/  F2FP.F16.F32.PACK_AB R155, R172, R171 ;  /* 0x000000abac9b723e */ /* 0x004fe200000000ff */
        /* <DEDUP_REMOVED lines=34> */
[----:B------:R-:W-:Y:S01]  /*76b0*/  FADD.FTZ R161, R161, R160 ;  /* 0x000000a0a1a17221 */ /* 0x000fe20000010000 */
[----:B------:R-:W-:-:S03]  /*76c0*/  FFMA.FTZ R160, R181, R11, -R12 ;  /* 0x0000000bb5a07223 */ /* 0x000fc6000001080c */
[----:B------:R-:W-:Y:S01]  /*76d0*/  FADD.FTZ R164, R164, R161 ;  /* 0x000000a1a4a47221 */ /* 0x000fe20000010000 */
[-CC-:B------:R-:W-:Y:S01]  /*76e0*/  FFMA.FTZ R161, R180, R11.reuse, -R12.reuse ;  /* 0x0000000bb4a17223 */ /* 0x180fe2000001080c */
[-CC-:B------:R-:W-:Y:S01]  /*76f0*/  FFMA.FTZ R183, R183, R11.reuse, -R12.reuse ;  /* 0x0000000bb7b77223 */ /* 0x180fe2000001080c */
[-CC-:B------:R-:W-:Y:S01]  /*7700*/  FFMA.FTZ R176, R176, R11.reuse, -R12.reuse ;  /* 0x0000000bb0b07223 */ /* 0x180fe2000001080c */
[-CC-:B------:R-:W-:Y:S01]  /*7710*/  FFMA.FTZ R185, R185, R11.reuse, -R12.reuse ;  /* 0x0000000bb9b97223 */ /* 0x180fe2000001080c */
[-CC-:B------:R-:W-:Y:S01]  /*7720*/  FFMA.FTZ R184, R184, R11.reuse, -R12.reuse ;  /* 0x0000000bb8b87223 */ /* 0x180fe2000001080c */
[-CC-:B------:R-:W-:Y:S01]  /*7730*/  FFMA.FTZ R182, R182, R11.reuse, -R12.reuse ;  /* 0x0000000bb6b67223 */ /* 0x180fe2000001080c */
[----:B------:R-:W-:Y:S01]  /*7740*/  FFMA.FTZ R186, R186, R11, -R12 ;  /* 0x0000000bbaba7223 */ /* 0x000fe2000001080c */
[----:B------:R-:W-:Y:S08]  /*7750*/  MUFU.EX2 R187, R187 ;  /* 0x000000bb00bb7308 */ /* 0x000ff00000000800 */
[----:B------:R-:W0:Y:S08]  /*7760*/  MUFU.EX2 R174, R174 ;  /* 0x000000ae00ae7308 */ /* 0x000e300000000800 */
[----:B------:R-:W-:Y:S08]  /*7770*/  MUFU.EX2 R175, R175 ;  /* 0x000000af00af7308 */ /* 0x000ff00000000800 */
[----:B------:R-:W1:Y:S08]  /*7780*/  MUFU.EX2 R177, R177 ;  /* 0x000000b100b17308 */ /* 0x000e700000000800 */
[----:B------:R-:W-:Y:S08]  /*7790*/  MUFU.EX2 R160, R160 ;  /* 0x000000a000a07308 */ /* 0x000ff00000000800 */
[----:B------:R-:W2:Y:S08]  /*77a0*/  MUFU.EX2 R161, R161 ;  /* 0x000000a100a17308 */ /* 0x000eb00000000800 */
[----:B------:R-:W-:Y:S08]  /*77b0*/  MUFU.EX2 R11, R183 ;  /* 0x000000b7000b7308 */ /* 0x000ff00000000800 */
[----:B------:R-:W2:Y:S01]  /*77c0*/  MUFU.EX2 R12, R176 ;  /* 0x000000b0000c7308 */ /* 0x000ea20000000800 */
[----:B------:R-:W-:-:S02]  /*77d0*/  WARPGROUP.DEPBAR.LE gsb0, 0x0 ;  /* 0x00008000000079c5 */ /* 0x000fc40000010000 */
[----:B---3--:R-:W-:Y:S02]  /*77e0*/  F2FP.F16.F32.PACK_AB R152, R21, R20 ;  /* 0x000000141598723e */ /* 0x008fe400000000ff */
[----:B----4-:R-:W-:Y:S02]  /*77f0*/  F2FP.F16.F32.PACK_AB R154, R157, R156 ;  /* 0x0000009c9d9a723e */ /* 0x010fe400000000ff */
[----:B------:R-:W-:Y:S02]  /*7800*/  F2FP.F16.F32.PACK_AB R153, R212, R195 ;  /* 0x000000c3d499723e */ /* 0x000fe400000000ff */
[----:B------:R-:W-:Y:S01]  /*7810*/  F2FP.F16.F32.PACK_AB R155, R159, R158 ;  /* 0x0000009e9f9b723e */ /* 0x000fe200000000ff */
        /* <DEDUP_REMOVED lines=32> */
[----:B---3--:R-:W-:-:S06]  /*7a20*/  WARPGROUP.ARRIVE ;  /* 0x00000000000079c5 */ /* 0x008fcc0000000000 */
[----:B------:R-:W-:Y:S01]  /*7a30*/  HGMMA.64x256x16.F32 R24, R152, gdesc[UR16].tnspB, R24, gsb0 ;  /* 0x43e0001098187df0 */ /* 0x000fe20008000818 */
[----:B------:R-:W-:-:S04]  /*7a40*/  FADD.FTZ R215, R166, R215 ;  /* 0x000000d7a6d77221 */ /* 0x000fc80000010000 */
[----:B------:R-:W-:-:S04]  /*7a50*/  FADD.FTZ R162, R162, R215 ;  /* 0x000000d7a2a27221 */ /* 0x000fc80000010000 */
[----:B------:R-:W-:Y:S01]  /*7a60*/  FADD.FTZ R162, R163, R162 ;  /* 0x000000a2a3a27221 */ /* 0x000fe20000010000 */
[----:B------:R-:W-:Y:S03]  /*7a70*/  MUFU.EX2 R167, R167 ;  /* 0x000000a700a77308 */ /* 0x000fe60000000800 */
[----:B------:R-:W-:-:S05]  /*7a80*/  FADD.FTZ R162, R13, R162 ;  /* 0x000000a20da27221 */ /* 0x000fca0000010000 */
        /* <DEDUP_REMOVED lines=8> */
[----:B------:R-:W-:Y:S02]  /*7b10*/  VIADD R152, R8, 0x200 ;  /* 0x0000020008987836 */ /* 0x000fe40000000000 */
[----:B------:R-:W-:-:S03]  /*7b20*/  IMAD.MOV.U32 R153, RZ, RZ, R9 ;  /* 0x000000ffff997224 */ /* 0x000fc600078e0009 */
[----:B------:R-:W-:Y:S02]  /*7b30*/  R2UR UR6, R152 ;  /* 0x00000000980672ca */ /* 0x000fe400000e0000 */
[----:B------:R-:W-:Y:S02]  /*7b40*/  R2UR UR7, R153 ;  /* 0x00000000990772ca */ /* 0x000fe400000e0000 */
[----:B0-----:R-:W-:Y:S02]  /*7b50*/  F2FP.F16.F32.PACK_AB R152, R174, R187 ;  /* 0x000000bbae98723e */ /* 0x001fe400000000ff */
[----:B-1----:R-:W-:Y:S02]  /*7b60*/  F2FP.F16.F32.PACK_AB R154, R177, R175 ;  /* 0x000000afb19a723e */ /* 0x002fe400000000ff */
[----:B--2---:R-:W-:Y:S02]  /*7b70*/  F2FP.F16.F32.PACK_AB R153, R161, R160 ;  /* 0x000000a0a199723e */ /* 0x004fe400000000ff */
        /* <DEDUP_REMOVED lines=36> */
[----:B------:R-:W-:Y:S01]  /*7dc0*/  R2UR UR7, R9 ;  /* 0x00000000090772ca */ /* 0x000fe200000e0000 */
[----:B------:R-:W-:Y:S01]  /*7dd0*/  FADD.FTZ R165, R165, R164 ;  /* 0x000000a4a5a57221 */ /* 0x000fe20000010000 */
[----:B------:R-:W-:Y:S01]  /*7de0*/  FADD.FTZ R15, R15, R162 ;  /* 0x000000a20f0f7221 */ /* 0x000fe20000010000 */
[----:B------:R-:W2:Y:S01]  /*7df0*/  LDL R9, [R1+0x28] ;  /* 0x0000280001097983 */ /* 0x000ea20000100800 */
[----:B------:R-:W-:Y:S01]  /*7e00*/  R2UR UR6, R8 ;  /* 0x00000000080672ca */ /* 0x000fe200000e0000 */
[----:B------:R-:W-:Y:S01]  /*7e10*/  FADD.FTZ R14, R14, R165 ;  /* 0x000000a50e0e7221 */ /* 0x000fe20000010000 */
[----:B------:R-:W-:Y:S01]  /*7e20*/  FADD.FTZ R18, R18, R15 ;  /* 0x0000000f12127221 */ /* 0x000fe20000010000 */
[----:B------:R0:W5:Y:S02]  /*7e30*/  LDL R8, [R1+0x1f8] ;  /* 0x0001f80001087983 */ /* 0x0001640000100800 */
[----:B------:R-:W-:Y:S01]  /*7e40*/  FADD.FTZ R173, R173, R14 ;  /* 0x0000000eadad7221 */ /* 0x000fe20000010000 */
[----:B------:R-:W-:-:S03]  /*7e50*/  FADD.FTZ R19, R19, R18 ;  /* 0x0000001213137221 */ /* 0x000fc60000010000 */
[----:B------:R-:W-:Y:S01]  /*7e60*/  FADD.FTZ R162, R188, R173 ;  /* 0x000000adbca27221 */ /* 0x000fe20000010000 */
[----:B------:R-:W-:Y:S02]  /*7e70*/  WARPGROUP.DEPBAR.LE gsb0, 0x0 ;  /* 0x00008000000079c5 */ /* 0x000fe40000010000 */
        /* <DEDUP_REMOVED lines=37> */
[----:B------:R-:W-:Y:S01]  /*80d0*/  HGMMA.64x256x16.F32 R24, R152, gdesc[UR4].tnspB, R24, gsb0 ;  /* 0x43e0000498187df0 */ /* 0x000fe20008000818 */
[----:B------:R-:W-:-:S04]  /*80e0*/  FADD.FTZ R162, R189, R162 ;  /* 0x000000a2bda27221 */ /* 0x000fc80000010000 */
[----:B------:R-:W-:Y:S01]  /*80f0*/  FADD.FTZ R171, R171, R162 ;  /* 0x000000a2abab7221 */ /* 0x000fe20000010000 */
[----:B------:R-:W-:-:S03]  /*8100*/  FADD.FTZ R19, R10, R19 ;  /* 0x000000130a137221 */ /* 0x000fc60000010000 */
[----:B------:R-:W-:Y:S01]  /*8110*/  FADD.FTZ R172, R172, R171 ;  /* 0x000000abacac7221 */ /* 0x000fe20000010000 */
[----:B------:R-:W-:-:S03]  /*8120*/  FADD.FTZ R20, R20, R19 ;  /* 0x0000001314147221 */ /* 0x000fc60000010000 */
[----:B------:R-:W-:Y:S01]  /*8130*/  FADD.FTZ R195, R195, R172 ;  /* 0x000000acc3c37221 */ /* 0x000fe20000010000 */
[----:B------:R-:W-:Y:S01]  /*8140*/  FADD.FTZ R21, R21, R20 ;  /* 0x0000001415157221 */ /* 0x000fe20000010000 */
        /* <DEDUP_REMOVED lines=33> */
[----:B------:R-:W4:Y:S04]  /*8360*/  LDL R155, [R1+0x210] ;  /* 0x00021000019b7983 */ /* 0x000f280000100800 */
[----:B------:R-:W4:Y:S04]  /*8370*/  LDL R153, [R1+0x214] ;  /* 0x0002140001997983 */ /* 0x000f280000100800 */
        /* <DEDUP_REMOVED lines=145> */
[----:B------:R0:W-:Y:S01]  /*8c90*/  STL [R1+0x68], RZ ;  /* 0x000068ff01007387 */ /* 0x0001e20000100800 */
[----:B------:R-:W-:Y:S02]  /*8ca0*/  FADD.FTZ R170, R170, R169 ;  /* 0x000000a9aaaa7221 */ /* 0x000fe40000010000 */
[----:B------:R-:W-:Y:S01]  /*8cb0*/  FADD.FTZ R171, R13, R182 ;  /* 0x000000b60dab7221 */ /* 0x000fe20000010000 */
[----:B------:R0:W-:Y:S04]  /*8cc0*/  STL [R1+0x68], R0 ;  /* 0x0000680001007387 */ /* 0x0001e80000100800 */
[----:B------:R0:W-:Y:S04]  /*8cd0*/  STL [R1+0x68], R0 ;  /* 0x0000680001007387 */ /* 0x0001e80000100800 */
[----:B------:R0:W-:Y:S01]  /*8ce0*/  STL [R1+0x68], R0 ;  /* 0x0000680001007387 */ /* 0x0001e20000100800 */
[----:B--2---:R-:W-:-:S03]  /*8cf0*/  LOP3.LUT R9, R9, 0x1, RZ, 0xfc, !PT ;  /* 0x0000000109097812 */ /* 0x004fc600078efcff */
[----:B------:R0:W-:Y:S04]  /*8d00*/  STL [R1+0x68], R0 ;  /* 0x0000680001007387 */ /* 0x0001e80000100800 */
[----:B------:R0:W-:Y:S04]  /*8d10*/  STL [R1+0x68], R0 ;  /* 0x0000680001007387 */ /* 0x0001e80000100800 */
[----:B------:R0:W-:Y:S04]  /*8d20*/  STL [R1+0x68], R0 ;  /* 0x0000680001007387 */ /* 0x0001e80000100800 */
[----:B------:R0:W-:Y:S04]  /*8d30*/  STL [R1+0x424], R6 ;  /* 0x0004240601007387 */ /* 0x0001e80000100800 */
[----:B------:R0:W-:Y:S04]  /*8d40*/  STL.64 [R1+0x430], R170 ;  /* 0x000430aa01007387 */ /* 0x0001e80000100a00 */
        /* <DEDUP_REMOVED lines=132> */
.L_x_11277:
[----:B------:R-:W-:Y:S05]  /*9590*/  BSYNC B0 ;  /* 0x0000000000007941 */ /* 0x000fea0003800000 */
.L_x_11276:
        /* <DEDUP_REMOVED lines=31> */
.L_x_11280:
[----:B------:R-:W-:-:S13]  /*9790*/  ISETP.NE.AND P0, PT, R5, 0x1, PT ;  /* 0x000000010500780c */ /* 0x000fda0003f05270 */
[----:B------:R-:W-:-:S05]  /*97a0*/  @P0 IMAD.HI.U32 R2, R6, R2, RZ ;  /* 0x0000000206020227 */ /* 0x000fca00078e00ff */
[----:B------:R-:W-:-:S07]  /*97b0*/  @P0 SHF.R.U32.HI R6, RZ, R3, R2 ;  /* 0x00000003ff060219 */ /* 0x000fce0000011602 */
.L_x_11281:
[----:B------:R-:W-:Y:S05]  /*97c0*/  BSYNC B0 ;  /* 0x0000000000007941 */ /* 0x000fea0003800000 */
.L_x_11279:
[----:B------:R-:W-:-:S05]  /*97d0*/  IMAD R5, R6, R5, R5 ;  /* 0x0000000506057224 */ /* 0x000fca00078e0205 */
[----:B------:R-:W-:-:S07]  /*97e0*/  VIMNMX R4, R4, R5, PT ;  /* 0x0000000504047248 */ /* 0x000fce0003fe0100 */
.L_x_11278:
        /* <DEDUP_REMOVED lines=8> */
.L_x_11285:
[----:B------:R-:W-:Y:S01]  /*9870*/  VIADD R0, R16, 0x158 ;  /* 0x0000015810007836 */ /* 0x000fe20000000000 */
[----:B------:R-:W-:-:S07]  /*9880*/  MOV R212, 0x98a0 ;  /* 0x000098a000d47802 */ /* 0x000fce0000000f00 */
[----:B------:R-:W-:Y:S05]  /*9890*/  CALL.REL.NOINC `($_ZN7cutlass13device_kernelIN5flash11enable_sm90INS1_16FlashAttnFwdSm90INS1_25CollectiveMainloopFwdSm90ILi2EN4cute5tupleIJNS5_1CILi1EEES8_S8_EEENS6_IJNS7_ILi128EEENS7_ILi96EEENS7_ILi64EEEEEELi256ENS_6half_tEfNS_4arch4Sm90ELb0ELb1ELb1ELb0ELb1ELb0ELb1ELb1ELb0ELb1ELb0ELb0EEENS1_21CollectiveEpilogueFwdINS6_IJSA_NS7_ILi256EEESB_EEES9_SE_SG_Li256ELb0ELb1ELb0ELb0EEENS1_30DynamicPersistentTileSchedulerILi256ELi128ELb0ELb1ELb1EEEEEEEEEvNT_6ParamsE$_ZZN5flash25CollectiveMainloopFwdSm90ILi2EN4cute5tupleIJNS1_1CILi1EEES4_S4_EEENS2_IJNS3_ILi128EEENS3_ILi96EEENS3_ILi64EEEEEELi256EN7cutlass6half_tEfNSA_4arch4Sm90ELb0ELb1ELb1ELb0ELb1ELb0ELb1ELb1ELb0ELb1ELb0ELb0EE3mmaINS_16FlashAttnFwdSm90ISE_NS_21CollectiveEpilogueFwdINS2_IJS6_NS3_ILi256EEES7_EEES5_SB_SD_Li256ELb0ELb1ELb0ELb0EEENS_30DynamicPersistentTileSchedulerILi256ELi128ELb0ELb1ELb1EEEE13SharedStorageENS1_6TensorINS1_11ArrayEngineIfLm128EEENS1_6LayoutINS2_IJNS2_IJNS3_ILi2EEEST_NS3_ILi32EEEEEES4_S4_EEENS2_IJNS2_IJS4_ST_NS3_ILi4EEEEEENS3_ILi0EEESZ_EEEEEEENS_7SoftmaxILi2ELi0EEEEEbRKNSE_6ParamsENSA_13PipelineAsyncILi2EEES19_RNSA_13PipelineStateILj2EEERT0_RT1_iRiRKNS_16SeqlenInfoQKNewKILb0ELb0EEENS2_IJiiiiEEERT_ENKUliT_T0_T1_E_clIZSF_ISO_S12_S14_EbS17_S19_S19_S1C_S1E_S1G_iS1H_S1L_S1M_S1O_EUlRS1P_iE1_NS3_ILb0EEENS3_ILb1EEEEEDaiS1P_S1Q_S1R_) ;  /* 0x0000021c00147944 */ /* 0x000fea0003c00000 */
[C---:B------:R-:W-:Y:S01]  /*98a0*/  ISETP.GT.AND P0, PT, R10.reuse, R189, PT ;  /* 0x000000bd0a00720c */ /* 0x040fe20003f04270 */
[----:B------:R-:W-:-:S12]  /*98b0*/  VIADD R10, R10, 0xffffffff ;  /* 0xffffffff0a0a7836 */ /* 0x000fd80000000000 */
[----:B------:R-:W-:Y:S05]  /*98c0*/  @P0 BRA `(.L_x_11285) ;  /* 0xfffffffc00e80947 */ /* 0x000fea000383ffff */
[----:B------:R-:W-:Y:S05]  /*98d0*/  BSYNC B0 ;  /* 0x0000000000007941 */ /* 0x000fea0003800000 */
.L_x_11284:
[----:B------:R-:W2:Y:S02]  /*98e0*/  LDL R0, [R1+0x50] ;  /* 0x0000500001007983 */ /* 0x000ea40000100800 */
[----:B--2---:R-:W-:-:S07]  /*98f0*/  IMAD.SHL.U32 R0, R0, 0x80, RZ ;  /* 0x0000008000007824 */ /* 0x004fce00078e00ff */
.L_x_11283:
[----:B------:R-:W-:Y:S05]  /*9900*/  BSYNC B1 ;  /* 0x0000000000017941 */ /* 0x000fea0003800000 */
.L_x_11282:
        /* <DEDUP_REMOVED lines=26> */
.L_x_11288:
[----:B------:R-:W-:Y:S02]  /*9ab0*/  ULDC UR4, c[0x0][0xadc] ;  /* 0x0002b70000047ab9 */ /* 0x000fe40000000800 */
[----:B------:R-:W-:-:S05]  /*9ac0*/  IMAD.U32 R5, RZ, RZ, UR4 ;  /* 0x00000004ff057e24 */ /* 0x000fca000f8e00ff */
[----:B------:R-:W-:-:S13]  /*9ad0*/  ISETP.NE.AND P0, PT, R5, 0x1, PT ;  /* 0x000000010500780c */ /* 0x000fda0003f05270 */
[----:B------:R-:W0:Y:S02]  /*9ae0*/  @P0 LDC.64 R6, c[0x0][0xae0] ;  /* 0x0002b800ff060b82 */ /* 0x000e240000000a00 */
[----:B0-----:R-:W-:-:S05]  /*9af0*/  @P0 IMAD.HI.U32 R4, R0, R6, RZ ;  /* 0x0000000600040227 */ /* 0x001fca00078e00ff */
[----:B------:R-:W-:-:S07]  /*9b00*/  @P0 SHF.R.U32.HI R0, RZ, R7, R4 ;  /* 0x00000007ff000219 */ /* 0x000fce0000011604 */
.L_x_11289:
[----:B------:R-:W-:Y:S05]  /*9b10*/  BSYNC B0 ;  /* 0x0000000000007941 */ /* 0x000fea0003800000 */
.L_x_11287:
[----:B------:R-:W-:-:S05]  /*9b20*/  IMAD R3, R0, R5, RZ ;  /* 0x0000000500037224 */ /* 0x000fca00078e02ff */
[----:B------:R-:W-:-:S07]  /*9b30*/  VIMNMX R2, R2, R3, !PT ;  /* 0x0000000302027248 */ /* 0x000fce0007fe0100 */
.L_x_11286:
[----:B------:R-:W-:-:S04]  /*9b40*/  VIADD R2, R2, 0x5f ;  /* 0x0000005f02027836 */ /* 0x000fc80000000000 */
[----:B------:R-:W-:-:S05]  /*9b50*/  IMAD.HI R2, R2, 0x2aaaaaab, RZ ;  /* 0x2aaaaaab02027827 */ /* 0x000fca00078e02ff */
[----:B------:R-:W-:-:S04]  /*9b60*/  SHF.R.U32.HI R3, RZ, 0x1f, R2 ;  /* 0x0000001fff037819 */ /* 0x000fc80000011602 */
[----:B------:R-:W-:-:S04]  /*9b70*/  LEA.HI.SX32 R2, R2, R3, 0x1c ;  /* 0x0000000302027211 */ /* 0x000fc800078fe2ff */
[----:B------:R-:W-:-:S04]  /*9b80*/  VIMNMX R2, R2, UR40, !PT ;  /* 0x0000002802027c48 */ /* 0x000fc8000ffe0100 */
[----:B------:R-:W-:-:S13]  /*9b90*/  ISETP.GE.AND P0, PT, R10, R2, PT ;  /* 0x000000020a00720c */ /* 0x000fda0003f06270 */
[----:B------:R-:W-:Y:S05]  /*9ba0*/  @!P0 BRA `(.L_x_11290) ;  /* 0x0000009c00788947 */ /* 0x000fea0003800000 */
.L_x_11309:
        /* <DEDUP_REMOVED lines=20> */
.L_x_11292:
[----:B------:R-:W-:Y:S05]  /*9cf0*/  BSYNC B0 ;  /* 0x0000000000007941 */ /* 0x000fea0003800000 */
.L_x_11291:
[----:B------:R-:W2:Y:S01]  /*9d00*/  LDL.64 R8, [R1+0x18] ;  /* 0x0000180001087983 */ /* 0x000ea20000100a00 */
[----:B-----5:R-:W-:Y:S02]  /*9d10*/  SHF.L.U32 R5, R6, 0x1f, RZ ;  /* 0x0000001f06057819 */ /* 0x020fe400000006ff */
[----:B--2---:R-:W-:-:S05]  /*9d20*/  MOV R3, R8 ;  /* 0x0000000800037202 */ /* 0x004fca0000000f00 */
[----:B------:R-:W-:-:S04]  /*9d30*/  IMAD R4, R4, 0x8, R3 ;  /* 0x0000000804047824 */ /* 0x000fc800078e0203 */
[----:B------:R1:W2:Y:S01]  /*9d40*/  SYNCS.PHASECHK.TRANS64.TRYWAIT P0, [R4+URZ], R5 ;  /* 0x00000005040075a7 */ /* 0x0002a2000800017f */
[----:B0-----:R1:W5:Y:S01]  /*9d50*/  LDL.64 R6, [R1+0x1f8] ;  /* 0x0001f80001067983 */ /* 0x0013620000100a00 */
[----:B------:R-:W-:Y:S04]  /*9d60*/  BSSY B0, `(.L_x_11293) ;  /* 0x0000003000007945 */ /* 0x000fe80003800000 */
[----:B------:R-:W-:Y:S05]  /*9d70*/  @!P1 BRA `(.L_x_11294) ;  /* 0x0000000000049947 */ /* 0x000fea0003800000 */
[----:B------:R-:W-:Y:S01]  /*9d80*/  BPT.TRAP 0x1 ;  /* 0x000000040000795c */ /* 0x000fe20000300000 */
.L_x_11294:
[----:B------:R-:W-:Y:S05]  /*9d90*/  BSYNC B0 ;  /* 0x0000000000007941 */ /* 0x000fea0003800000 */
.L_x_11293:
[----:B------:R-:W-:Y:S04]  /*9da0*/  BSSY B0, `(.L_x_11295) ;  /* 0x0000006000007945 */ /* 0x000fe80003800000 */
[----:B--2---:R-:W-:Y:S05]  /*9db0*/  @P0 BRA `(.L_x_11296) ;  /* 0x0000000000100947 */ /* 0x004fea0003800000 */
[----:B-----5:R-:W-:Y:S01]  /*9dc0*/  IMAD R6, R6, 0x8, R3 ;  /* 0x0000000806067824 */ /* 0x020fe200078e0203 */
[----:B------:R-:W-:-:S04]  /*9dd0*/  SHF.L.U32 R7, R7, 0x1f, RZ ;  /* 0x0000001f07077819 */ /* 0x000fc800000006ff */
[----:B------:R-:W0:Y:S02]  /*9de0*/  SYNCS.PHASECHK.TRANS64.TRYWAIT P0, [R6+URZ], R7 ;  /* 0x00000007060075a7 */ /* 0x000e24000800017f */
[----:B0-----:R-:W-:Y:S05]  /*9df0*/  @!P0 BRA `(.L_x_11297) ;  /* 0x000001dc00548947 */ /* 0x001fea0003800000 */
.L_x_11296:
[----:B------:R-:W-:Y:S05]  /*9e00*/  BSYNC B0 ;  /* 0x0000000000007941 */ /* 0x000fea0003800000 */
.L_x_11295:
[----:B------:R-:W2:Y:S04]  /*9e10*/  LDL R3, [R1+0x1f8] ;  /* 0x0001f80001037983 */ /* 0x000ea80000100800 */
[----:B-1----:R-:W2:Y:S01]  /*9e20*/  LDL.64 R4, [R1+0x80] ;  /* 0x0000800001047983 */ /* 0x002ea20000100a00 */
[----:B------:R-:W-:Y:S05]  /*9e30*/  WARPSYNC.ALL ;  /* 0x0000000000007948 */ /* 0x000fea0003800000 */
[----:B------:R-:W3:Y:S04]  /*9e40*/  LDL.64 R8, [R1+0x78] ;  /* 0x0000780001087983 */ /* 0x000ee80000100a00 */
[----:B0----5:R-:W4:Y:S04]  /*9e50*/  LDL.64 R6, [R1+0x78] ;  /* 0x0000780001067983 */ /* 0x021f280000100a00 */
[----:B------:R-:W4:Y:S01]  /*9e60*/  LDL.64 R12, [R1+0x78] ;  /* 0x00007800010c7983 */ /* 0x000f220000100a00 */
[----:B--2---:R-:W-:Y:S01]  /*9e70*/  IMAD R4, R3, 0x300, R4 ;  /* 0x0000030003047824 */ /* 0x004fe200078e0204 */
[----:B------:R-:W-:Y:S01]  /*9e80*/  R2UR UR7, R5 ;  /* 0x00000000050772ca */ /* 0x000fe200000e0000 */
[----:B------:R-:W-:Y:S01]  /*9e90*/  WARPGROUP.ARRIVE ;  /* 0x00000000000079c5 */ /* 0x000fe20000000000 */
[----:B------:R-:W2:Y:S01]  /*9ea0*/  LDL.64 R14, [R1+0x78] ;  /* 0x00007800010e7983 */ /* 0x000ea20000100a00 */
[----:B------:R-:W-:Y:S01]  /*9eb0*/  IMAD.MOV.U32 R0, RZ, RZ, 0x1 ;  /* 0x00000001ff007424 */ /* 0x000fe200078e00ff */
[----:B------:R-:W-:-:S02]  /*9ec0*/  R2UR UR6, R4 ;  /* 0x00000000040672ca */ /* 0x000fc400000e0000 */
[----:B------:R0:W-:Y:S04]  /*9ed0*/  STL [R1+0x60], RZ ;  /* 0x000060ff01007387 */ /* 0x0001e80000100800 */
[----:B------:R0:W-:Y:S04]  /*9ee0*/  STL [R1+0x60], R0 ;  /* 0x0000600001007387 */ /* 0x0001e80000100800 */
[----:B------:R0:W-:Y:S04]  /*9ef0*/  STL [R1+0x60], R0 ;  /* 0x0000600001007387 */ /* 0x0001e80000100800 */
[----:B------:R0:W-:Y:S04]  /*9f00*/  STL [R1+0x60], R0 ;  /* 0x0000600001007387 */ /* 0x0001e80000100800 */
[----:B------:R0:W-:Y:S04]  /*9f10*/  STL [R1+0x60], R0 ;  /* 0x0000600001007387 */ /* 0x0001e80000100800 */
[----:B------:R0:W5:Y:S01]  /*9f20*/  LDL.64 R18, [R1+0x1f8] ;  /* 0x0001f80001127983 */ /* 0x0001620000100a00 */
        /* <DEDUP_REMOVED lines=11> */
[----:B------:R-:W3:Y:S01]  /*9fe0*/  LD.E R3, desc[UR36][R16.64+0x28] ;  /* 0x0000282410037980 */ /* 0x000ee2000c101900 */
[----:B------:R-:W-:-:S09]  /*9ff0*/  WARPGROUP.ARRIVE ;  /* 0x00000000000079c5 */ /* 0x000fd20000000000 */
[----:B------:R-:W-:Y:S01]  /*a000*/  HGMMA.64x96x16.F32 R24, gdesc[UR4], R24, gsb0 ;  /* 0x01600000041879f0 */ /* 0x000fe20008000818 */
[----:B------:R-:W-:Y:S02]  /*a010*/  VIADD R12, R12, 0x4 ;  /* 0x000000040c0c7836 */ /* 0x000fe40000000000 */
        /* <DEDUP_REMOVED lines=10> */
[----:B--2---:R-:W-:Y:S01]  /*a0c0*/  VIADD R14, R14, 0x6 ;  /* 0x000000060e0e7836 */ /* 0x004fe20000000000 */
[----:B------:R-:W-:Y:S02]  /*a0d0*/  R2UR UR6, R4 ;  /* 0x00000000040672ca */ /* 0x000fe400000e0000 */
[----:B------:R-:W-:Y:S02]  /*a0e0*/  R2UR UR7, R5 ;  /* 0x00000000050772ca */ /* 0x000fe400000e0000 */
[----:B------:R-:W-:Y:S02]  /*a0f0*/  R2UR UR4, R14 ;  /* 0x000000000e0472ca */ /* 0x000fe400000e0000 */
[----:B------:R-:W-:Y:S01]  /*a100*/  R2UR UR5, R15 ;  /* 0x000000000f0572ca */ /* 0x000fe200000e0000 */
[----:B------:R-:W-:Y:S02]  /*a110*/  WARPGROUP.DEPBAR.LE gsb0, 0x0 ;  /* 0x00008000000079c5 */ /* 0x000fe40000010000 */
[----:B------:R-:W-:-:S10]  /*a120*/  WARPGROUP.ARRIVE ;  /* 0x00000000000079c5 */ /* 0x000fd40000000000 */
[----:B------:R-:W-:Y:S01]  /*a130*/  HGMMA.64x96x16.F32 R24, gdesc[UR4], R24, gsb0 ;  /* 0x01600000041879f0 */ /* 0x000fe20008000818 */
[----:B------:R-:W-:Y:S01]  /*a140*/  BSSY B0, `(.L_x_11298) ;  /* 0x0000006000007945 */ /* 0x000fe20003800000 */
[----:B---3--:R-:W-:-:S04]  /*a150*/  LOP3.LUT R3, R3, 0x1, RZ, 0xfc, !PT ;  /* 0x0000000103037812 */ /* 0x008fc800078efcff */
[----:B------:R-:W-:Y:S01]  /*a160*/  ISETP.NE.AND P0, PT, R3, 0x3, PT ;  /* 0x000000030300780c */ /* 0x000fe20003f05270 */
[----:B------:R-:W-:-:S12]  /*a170*/  WARPGROUP.DEPBAR.LE gsb0, 0x0 ;  /* 0x00008000000079c5 */ /* 0x000fd80000010000 */
[----:B0-----:R-:W-:Y:S05]  /*a180*/  @!P0 BRA `(.L_x_11299) ;  /* 0x0000000000048947 */ /* 0x001fea0003800000 */
[----:B------:R-:W-:Y:S01]  /*a190*/  BPT.TRAP 0x1 ;  /* 0x000000040000795c */ /* 0x000fe20000300000 */
.L_x_11299:
[----:B------:R-:W-:Y:S05]  /*a1a0*/  BSYNC B0 ;  /* 0x0000000000007941 */ /* 0x000fea0003800000 */
.L_x_11298:
[----:B------:R-:W2:Y:S01]  /*a1b0*/  LD.E.64 R4, desc[UR36][R16.64+0x40] ;  /* 0x0000402410047980 */ /* 0x000ea2000c101b00 */
[----:B-----5:R-:W-:Y:S02]  /*a1c0*/  SHF.L.U32 R19, R19, 0x1f, RZ ;  /* 0x0000001f13137819 */ /* 0x020fe400000006ff */
[----:B--2---:R-:W-:-:S05]  /*a1d0*/  MOV R3, R4 ;  /* 0x0000000400037202 */ /* 0x004fca0000000f00 */
[----:B------:R-:W-:-:S04]  /*a1e0*/  IMAD R3, R18, 0x8, R3 ;  /* 0x0000000812037824 */ /* 0x000fc800078e0203 */
[----:B------:R0:W1:Y:S01]  /*a1f0*/  SYNCS.PHASECHK.TRANS64.TRYWAIT P0, [R3+URZ], R19 ;  /* 0x00000013030075a7 */ /* 0x000062000800017f */
[----:B------:R-:W2:Y:S01]  /*a200*/  LD.E R4, desc[UR36][R16.64+0x28] ;  /* 0x0000282410047980 */ /* 0x000ea2000c101900 */
[----:B------:R-:W-:Y:S01]  /*a210*/  BSSY B0, `(.L_x_11300) ;  /* 0x0000005000007945 */ /* 0x000fe20003800000 */
[----:B--2---:R-:W-:-:S04]  /*a220*/  LOP3.LUT R4, R4, 0x1, RZ, 0xfc, !PT ;  /* 0x0000000104047812 */ /* 0x004fc800078efcff */
[----:B------:R-:W-:-:S13]  /*a230*/  ISETP.NE.AND P1, PT, R4, 0x3, PT ;  /* 0x000000030400780c */ /* 0x000fda0003f25270 */
[----:B01----:R-:W-:Y:S05]  /*a240*/  @!P1 BRA `(.L_x_11301) ;  /* 0x0000000000049947 */ /* 0x003fea0003800000 */
[----:B------:R-:W-:Y:S01]  /*a250*/  BPT.TRAP 0x1 ;  /* 0x000000040000795c */ /* 0x000fe20000300000 */
.L_x_11301:
[----:B------:R-:W-:Y:S05]  /*a260*/  BSYNC B0 ;  /* 0x0000000000007941 */ /* 0x000fea0003800000 */
.L_x_11300:
[----:B------:R-:W-:Y:S04]  /*a270*/  BSSY B0, `(.L_x_11302) ;  /* 0x0000007000007945 */ /* 0x000fe80003800000 */
[----:B------:R-:W-:Y:S05]  /*a280*/  @P0 BRA `(.L_x_11303) ;  /* 0x0000000000140947 */ /* 0x000fea0003800000 */
[----:B------:R-:W2:Y:S02]  /*a290*/  LD.E.64 R4, desc[UR36][R16.64+0x40] ;  /* 0x0000402410047980 */ /* 0x000ea4000c101b00 */
[----:B--2---:R-:W-:-:S05]  /*a2a0*/  MOV R5, R4 ;  /* 0x0000000400057202 */ /* 0x004fca0000000f00 */
[----:B------:R-:W-:-:S04]  /*a2b0*/  IMAD R18, R18, 0x8, R5 ;  /* 0x0000000812127824 */ /* 0x000fc800078e0205 */
[----:B------:R-:W0:Y:S02]  /*a2c0*/  SYNCS.PHASECHK.TRANS64.TRYWAIT P0, [R18+URZ], R19 ;  /* 0x00000013120075a7 */ /* 0x000e24000800017f */
[----:B0-----:R-:W-:Y:S05]  /*a2d0*/  @!P0 BRA `(.L_x_11304) ;  /* 0x000001d800308947 */ /* 0x001fea0003800000 */
.L_x_11303:
[----:B------:R-:W-:Y:S05]  /*a2e0*/  BSYNC B0 ;  /* 0x0000000000007941 */ /* 0x000fea0003800000 */
.L_x_11302:
[----:B------:R-:W2:Y:S04]  /*a2f0*/  LDL R11, [R1+0x1f8] ;  /* 0x0001f800010b7983 */ /* 0x000ea80000100800 */
[----:B------:R-:W2:Y:S04]  /*a300*/  LDL.64 R4, [R1+0xf8] ;  /* 0x0000f80001047983 */ /* 0x000ea80000100a00 */
[----:B------:R-:W3:Y:S04]  /*a310*/  LDL R3, [R1+0x70] ;  /* 0x0000700001037983 */ /* 0x000ee80000100800 */
[----:B------:R-:W4:Y:S04]  /*a320*/  LDL.64 R6, [R1+0xf0] ;  /* 0x0000f00001067983 */ /* 0x000f280000100a00 */
[----:B------:R-:W4:Y:S04]  /*a330*/  LDL.64 R8, [R1+0xf0] ;  /* 0x0000f00001087983 */ /* 0x000f280000100a00 */
[----:B------:R-:W4:Y:S04]  /*a340*/  LDL.64 R12, [R1+0xf0] ;  /* 0x0000f000010c7983 */ /* 0x000f280000100a00 */
[----:B------:R-:W4:Y:S01]  /*a350*/  LDL.64 R14, [R1+0xf0] ;  /* 0x0000f000010e7983 */ /* 0x000f220000100a00 */
[----:B------:R-:W-:Y:S05]  /*a360*/  WARPSYNC.ALL ;  /* 0x0000000000007948 */ /* 0x000fea0003800000 */
[----:B------:R-:W-:Y:S01]  /*a370*/  WARPGROUP.ARRIVE ;  /* 0x00000000000079c5 */ /* 0x000fe20000000000 */
[----:B0-----:R-:W4:Y:S01]  /*a380*/  LDL.64 R18, [R1+0xf0] ;  /* 0x0000f00001127983 */ /* 0x001f220000100a00 */
[----:B--2---:R-:W-:Y:S01]  /*a390*/  IMAD R4, R11, 0xc00, R4 ;  /* 0x00000c000b047824 */ /* 0x004fe200078e0204 */
[----:B------:R-:W-:-:S02]  /*a3a0*/  R2UR UR7, R5 ;  /* 0x00000000050772ca */ /* 0x000fc400000e0000 */
[----:B------:R-:W2:Y:S01]  /*a3b0*/  LDL R11, [R1] ;  /* 0x00000000010b7983 */ /* 0x000ea20000100800 */
[----:B---3--:R-:W-:Y:S02]  /*a3c0*/  ISETP.NE.U32.AND P0, PT, R3, RZ, PT ;  /* 0x000000ff0300720c */ /* 0x008fe40003f05070 */
        /* <DEDUP_REMOVED lines=190> */
.L_x_11306:
[----:B------:R-:W-:Y:S05]  /*afb0*/  BSYNC B0 ;  /* 0x0000000000007941 */ /* 0x000fea0003800000 */
.L_x_11305:
[----:B------:R-:W2:Y:S02]  /*afc0*/  LDL.64 R4, [R1+0x20] ;  /* 0x0000200001047983 */ /* 0x000ea40000100a00 */
[----:B--2---:R-:W-:-:S05]  /*afd0*/  MOV R4, R4 ;  /* 0x0000000400047202 */ /* 0x004fca0000000f00 */
[----:B-----5:R-:W-:-:S05]  /*afe0*/  IMAD R3, R3, 0x8, R4 ;  /* 0x0000000803037824 */ /* 0x020fca00078e0204 */
[----:B------:R-:W-:-:S04]  /*aff0*/  PRMT R3, R18, 0x654, R3 ;  /* 0x0000065412037816 */ /* 0x000fc80000000003 */
[----:B------:R0:W-:Y:S01]  /*b000*/  SYNCS.ARRIVE.TRANS64.RED.A1T0 RZ, [R3+URZ], RZ ;  /* 0x000000ff03ff79a7 */ /* 0x0001e2000810043f */
[----:B------:R-:W2:Y:S04]  /*b010*/  LD.E.64 R6, desc[UR36][R16.64+0x150] ;  /* 0x0001502410067980 */ /* 0x000ea8000c101b00 */
[----:B------:R-:W3:Y:S04]  /*b020*/  LDL.64 R4, [R1+0x420] ;  /* 0x0004200001047983 */ /* 0x000ee80000100a00 */
[----:B--2---:R-:W0:Y:S02]  /*b030*/  LD.E R6, desc[UR36][R6.64] ;  /* 0x0000002406067980 */ /* 0x004e24000c101900 */
[-C--:B0-----:R-:W-:Y:S01]  /*b040*/  FMUL.FTZ R3, R24, R6.reuse ;  /* 0x0000000618037220 */ /* 0x081fe20000410000 */
[-C--:B------:R-:W-:Y:S01]  /*b050*/  FMUL.FTZ R8, R25, R6.reuse ;  /* 0x0000000619087220 */ /* 0x080fe20000410000 */
[----:B------:R-:W-:-:S04]  /*b060*/  FMUL.FTZ R11, R28, R6 ;  /* 0x000000061c0b7220 */ /* 0x000fc80000410000 */
[----:B------:R-:W3:Y:S01]  /*b070*/  MUFU.TANH R3, R3 ;  /* 0x0000000300037308 */ /* 0x000ee20000002400 */
[-C--:B------:R-:W-:Y:S01]  /*b080*/  FMUL.FTZ R20, R29, R6.reuse ;  /* 0x000000061d147220 */ /* 0x080fe20000410000 */
[----:B------:R-:W-:-:S06]  /*b090*/  FMUL.FTZ R12, R26, R6 ;  /* 0x000000061a0c7220 */ /* 0x000fcc0000410000 */
[----:B------:R-:W0:Y:S01]  /*b0a0*/  MUFU.TANH R8, R8 ;  /* 0x0000000800087308 */ /* 0x000e220000002400 */
[-C--:B------:R-:W-:Y:S01]  /*b0b0*/  FMUL.FTZ R26, R32, R6.reuse ;  /* 0x00000006201a7220 */ /* 0x080fe20000410000 */
[----:B------:R-:W-:-:S06]  /*b0c0*/  FMUL.FTZ R7, R49, R6 ;  /* 0x0000000631077220 */ /* 0x000fcc0000410000 */
[----:B------:R-:W1:Y:S01]  /*b0d0*/  MUFU.TANH R11, R11 ;  /* 0x0000000b000b7308 */ /* 0x000e620000002400 */
[-C--:B------:R-:W-:Y:S01]  /*b0e0*/  FMUL.FTZ R28, R33, R6.reuse ;  /* 0x00000006211c7220 */ /* 0x080fe20000410000 */
[-C--:B------:R-:W-:Y:S01]  /*b0f0*/  FMUL.FTZ R32, R37, R6.reuse ;  /* 0x0000000625207220 */ /* 0x080fe20000410000 */
[----:B------:R-:W-:-:S05]  /*b100*/  FMUL.FTZ R37, R42, R6 ;  /* 0x000000062a257220 */ /* 0x000fca0000410000 */
[----:B------:R-:W2:Y:S01]  /*b110*/  MUFU.TANH R20, R20 ;  /* 0x0000001400147308 */ /* 0x000ea20000002400 */
[-C--:B------:R-:W-:Y:S01]  /*b120*/  FMUL.FTZ R25, R30, R6.reuse ;  /* 0x000000061e197220 */ /* 0x080fe20000410000 */
[----:B------:R-:W-:-:S06]  /*b130*/  FMUL.FTZ R30, R36, R6 ;  /* 0x00000006241e7220 */ /* 0x000fcc0000410000 */
[----:B------:R-:W4:Y:S08]  /*b140*/  MUFU.TANH R26, R26 ;  /* 0x0000001a001a7308 */ /* 0x000f300000002400 */
[----:B------:R3:W-:Y:S01]  /*b150*/  MUFU.TANH R42, R7 ;  /* 0x00000007002a7308 */ /* 0x0007e20000002400 */
[----:B------:R-:W-:Y:S01]  /*b160*/  FMUL.FTZ R29, R34, R6 ;  /* 0x00000006221d7220 */ /* 0x000fe20000410000 */
[----:B---3--:R-:W-:-:S06]  /*b170*/  FMNMX.FTZ R7, R3, R4, !PT ;  /* 0x0000000403077209 */ /* 0x008fcc0007810000 */
[----:B------:R-:W3:Y:S01]  /*b180*/  MUFU.TANH R28, R28 ;  /* 0x0000001c001c7308 */ /* 0x000ee20000002400 */
[----:B0-----:R-:W-:Y:S01]  /*b190*/  FMNMX.FTZ R14, R8, R7, !PT ;  /* 0x00000007080e7209 */ /* 0x001fe20007810000 */
[----:B------:R-:W-:-:S03]  /*b1a0*/  FMUL.FTZ R34, R40, R6 ;  /* 0x0000000628227220 */ /* 0x000fc60000410000 */
[----:B-1----:R-:W-:-:S03]  /*b1b0*/  FMNMX.FTZ R7, R11, R14, !PT ;  /* 0x0000000e0b077209 */ /* 0x002fc60007810000 */
[----:B------:R-:W0:Y:S01]  /*b1c0*/  MUFU.TANH R30, R30 ;  /* 0x0000001e001e7308 */ /* 0x000e220000002400 */
[----:B------:R-:W-:Y:S01]  /*b1d0*/  FMUL.FTZ R36, R41, R6 ;  /* 0x0000000629247220 */ /* 0x000fe20000410000 */
[----:B--2---:R-:W-:-:S06]  /*b1e0*/  FMNMX.FTZ R7, R20, R7, !PT ;  /* 0x0000000714077209 */ /* 0x004fcc0007810000 */
[----:B------:R-:W1:Y:S01]  /*b1f0*/  MUFU.TANH R32, R32 ;  /* 0x0000002000207308 */ /* 0x000e620000002400 */
[-C--:B------:R-:W-:Y:S01]  /*b200*/  FMUL.FTZ R33, R38, R6.reuse ;  /* 0x0000000626217220 */ /* 0x080fe20000410000 */
[----:B----4-:R-:W-:Y:S01]  /*b210*/  FMNMX.FTZ R7, R26, R7, !PT ;  /* 0x000000071a077209 */ /* 0x010fe20007810000 */
[----:B------:R-:W-:-:S05]  /*b220*/  FMUL.FTZ R38, R44, R6 ;  /* 0x000000062c267220 */ /* 0x000fca0000410000 */
[----:B------:R-:W2:Y:S01]  /*b230*/  MUFU.TANH R34, R34 ;  /* 0x0000002200227308 */ /* 0x000ea20000002400 */
[----:B---3--:R-:W-:Y:S01]  /*b240*/  FMNMX.FTZ R7, R28, R7, !PT ;  /* 0x000000071c077209 */ /* 0x008fe20007810000 */
[----:B------:R-:W-:-:S06]  /*b250*/  FMUL.FTZ R40, R45, R6 ;  /* 0x000000062d287220 */ /* 0x000fcc0000410000 */
[----:B------:R-:W3:Y:S01]  /*b260*/  MUFU.TANH R36, R36 ;  /* 0x0000002400247308 */ /* 0x000ee20000002400 */
[----:B0-----:R-:W-:Y:S01]  /*b270*/  FMNMX.FTZ R7, R30, R7, !PT ;  /* 0x000000071e077209 */ /* 0x001fe20007810000 */
[----:B------:R-:W-:-:S06]  /*b280*/  FMUL.FTZ R48, R48, R6 ;  /* 0x0000000630307220 */ /* 0x000fcc0000410000 */
[----:B------:R-:W0:Y:S01]  /*b290*/  MUFU.TANH R38, R38 ;  /* 0x0000002600267308 */ /* 0x000e220000002400 */
[----:B-1----:R-:W-:Y:S01]  /*b2a0*/  FMNMX.FTZ R7, R32, R7, !PT ;  /* 0x0000000720077209 */ /* 0x002fe20007810000 */
[----:B------:R-:W-:-:S06]  /*b2b0*/  FMUL.FTZ R52, R52, R6 ;  /* 0x0000000634347220 */ /* 0x000fcc0000410000 */
[----:B------:R-:W1:Y:S01]  /*b2c0*/  MUFU.TANH R40, R40 ;  /* 0x0000002800287308 */ /* 0x000e620000002400 */
[----:B--2---:R-:W-:Y:S01]  /*b2d0*/  FMNMX.FTZ R7, R34, R7, !PT ;  /* 0x0000000722077209 */ /* 0x004fe20007810000 */
[----:B------:R-:W-:-:S06]  /*b2e0*/  FMUL.FTZ R9, R27, R6 ;  /* 0x000000061b097220 */ /* 0x000fcc0000410000 */
[----:B------:R-:W2:Y:S01]  /*b2f0*/  MUFU.TANH R48, R48 ;  /* 0x0000003000307308 */ /* 0x000ea20000002400 */
[----:B---3--:R-:W-:Y:S01]  /*b300*/  FMNMX.FTZ R7, R36, R7, !PT ;  /* 0x0000000724077209 */ /* 0x008fe20007810000 */
[-C--:B------:R-:W-:Y:S01]  /*b310*/  FMUL.FTZ R13, R53, R6.reuse ;  /* 0x00000006350d7220 */ /* 0x080fe20000410000 */
[----:B------:R-:W-:Y:S02]  /*b320*/  FMUL.FTZ R56, R56, R6 ;  /* 0x0000000638387220 */ /* 0x000fe40000410000 */
[----:B0-----:R-:W-:-:S03]  /*b330*/  FMNMX.FTZ R7, R38, R7, !PT ;  /* 0x0000000726077209 */ /* 0x001fc60007810000 */
[----:B------:R-:W0:Y:S01]  /*b340*/  MUFU.TANH R12, R12 ;  /* 0x0000000c000c7308 */ /* 0x000e220000002400 */
[----:B------:R-:W-:Y:S01]  /*b350*/  FMUL.FTZ R27, R31, R6 ;  /* 0x000000061f1b7220 */ /* 0x000fe20000410000 */
[----:B-1----:R-:W-:-:S06]  /*b360*/  FMNMX.FTZ R7, R40, R7, !PT ;  /* 0x0000000728077209 */ /* 0x002fcc0007810000 */
[----:B------:R-:W1:Y:S01]  /*b370*/  MUFU.TANH R52, R52 ;  /* 0x0000003400347308 */ /* 0x000e620000002400 */
[-C--:B------:R-:W-:Y:S01]  /*b380*/  FMUL.FTZ R31, R35, R6.reuse ;  /* 0x00000006231f7220 */ /* 0x080fe20000410000 */
[----:B------:R-:W-:-:S06]  /*b390*/  FMUL.FTZ R57, R57, R6 ;  /* 0x0000000639397220 */ /* 0x000fcc0000410000 */
[----:B------:R-:W3:Y:S01]  /*b3a0*/  MUFU.TANH R9, R9 ;  /* 0x0000000900097308 */ /* 0x000ee20000002400 */
[----:B------:R-:W-:Y:S01]  /*b3b0*/  FMUL.FTZ R35, R39, R6 ;  /* 0x0000000627237220 */ /* 0x000fe20000410000 */
[----:B--2---:R-:W-:-:S06]  /*b3c0*/  FMNMX.FTZ R7, R48, R7, !PT ;  /* 0x0000000730077209 */ /* 0x004fcc0007810000 */
[----:B------:R-:W2:Y:S01]  /*b3d0*/  MUFU.TANH R44, R13 ;  /* 0x0000000d002c7308 */ /* 0x000ea20000002400 */
[-C--:B------:R-:W-:Y:S01]  /*b3e0*/  FMUL.FTZ R39, R43, R6.reuse ;  /* 0x000000062b277220 */ /* 0x080fe20000410000 */
[-C--:B------:R-:W-:Y:S01]  /*b3f0*/  FMUL.FTZ R60, R60, R6.reuse ;  /* 0x000000063c3c7220 */ /* 0x080fe20000410000 */
[----:B------:R-:W-:-:S05]  /*b400*/  FMUL.FTZ R43, R46, R6 ;  /* 0x000000062e2b7220 */ /* 0x000fca0000410000 */
[----:B------:R-:W4:Y:S01]  /*b410*/  MUFU.TANH R25, R25 ;  /* 0x0000001900197308 */ /* 0x000f220000002400 */
[----:B------:R-:W-:-:S07]  /*b420*/  FMNMX.FTZ R7, R42, R7, !PT ;  /* 0x000000072a077209 */ /* 0x000fce0007810000 */
[----:B------:R-:W4:Y:S01]  /*b430*/  MUFU.TANH R56, R56 ;  /* 0x0000003800387308 */ /* 0x000f220000002400 */
[----:B------:R-:W-:Y:S01]  /*b440*/  FMUL.FTZ R61, R61, R6 ;  /* 0x000000063d3d7220 */ /* 0x000fe20000410000 */
[----:B0-----:R-:W-:-:S06]  /*b450*/  FMNMX.FTZ R14, R12, R5, !PT ;  /* 0x000000050c0e7209 */ /* 0x001fcc0007810000 */
[----:B------:R-:W0:Y:S01]  /*b460*/  MUFU.TANH R27, R27 ;  /* 0x0000001b001b7308 */ /* 0x000e220000002400 */
[----:B-1----:R-:W-:Y:S01]  /*b470*/  FMNMX.FTZ R7, R52, R7, !PT ;  /* 0x0000000734077209 */ /* 0x002fe20007810000 */
[----:B------:R-:W-:-:S06]  /*b480*/  FMUL.FTZ R45, R47, R6 ;  /* 0x000000062f2d7220 */ /* 0x000fcc0000410000 */
[----:B------:R-:W1:Y:S01]  /*b490*/  MUFU.TANH R46, R57 ;  /* 0x00000039002e7308 */ /* 0x000e620000002400 */
[-C--:B------:R-:W-:Y:S01]  /*b4a0*/  FMUL.FTZ R64, R64, R6.reuse ;  /* 0x0000000640407220 */ /* 0x080fe20000410000 */
[----:B------:R-:W-:Y:S01]  /*b4b0*/  FMUL.FTZ R47, R50, R6 ;  /* 0x00000006322f7220 */ /* 0x000fe20000410000 */
[----:B---3--:R-:W-:-:S05]  /*b4c0*/  FMNMX.FTZ R14, R9, R14, !PT ;  /* 0x0000000e090e7209 */ /* 0x008fca0007810000 */
[----:B------:R-:W3:Y:S01]  /*b4d0*/  MUFU.TANH R29, R29 ;  /* 0x0000001d001d7308 */ /* 0x000ee20000002400 */
[----:B--2---:R-:W-:-:S07]  /*b4e0*/  FMNMX.FTZ R7, R44, R7, !PT ;  /* 0x000000072c077209 */ /* 0x004fce0007810000 */
[----:B------:R-:W2:Y:S01]  /*b4f0*/  MUFU.TANH R60, R60 ;  /* 0x0000003c003c7308 */ /* 0x000ea20000002400 */
[----:B------:R-:W-:Y:S01]  /*b500*/  FMUL.FTZ R65, R65, R6 ;  /* 0x0000000641417220 */ /* 0x000fe20000410000 */
[----:B----4-:R-:W-:-:S06]  /*b510*/  FMNMX.FTZ R14, R25, R14, !PT ;  /* 0x0000000e190e7209 */ /* 0x010fcc0007810000 */
[----:B------:R-:W4:Y:S01]  /*b520*/  MUFU.TANH R31, R31 ;  /* 0x0000001f001f7308 */ /* 0x000f220000002400 */
[----:B------:R-:W-:Y:S01]  /*b530*/  FMNMX.FTZ R7, R56, R7, !PT ;  /* 0x0000000738077209 */ /* 0x000fe20007810000 */
[----:B------:R-:W-:-:S06]  /*b540*/  FMUL.FTZ R49, R51, R6 ;  /* 0x0000000633317220 */ /* 0x000fcc0000410000 */
[----:B------:R-:W4:Y:S01]  /*b550*/  MUFU.TANH R50, R61 ;  /* 0x0000003d00327308 */ /* 0x000f220000002400 */
[-C--:B------:R-:W-:Y:S01]  /*b560*/  FMUL.FTZ R68, R68, R6.reuse ;  /* 0x0000000644447220 */ /* 0x080fe20000410000 */
[----:B------:R-:W-:Y:S01]  /*b570*/  FMUL.FTZ R51, R54, R6 ;  /* 0x0000000636337220 */ /* 0x000fe20000410000 */
[----:B0-----:R-:W-:-:S05]  /*b580*/  FMNMX.FTZ R14, R27, R14, !PT ;  /* 0x0000000e1b0e7209 */ /* 0x001fca0007810000 */
[----:B------:R-:W0:Y:S01]  /*b590*/  MUFU.TANH R33, R33 ;  /* 0x0000002100217308 */ /* 0x000e220000002400 */
[----:B-1----:R-:W-:-:S07]  /*b5a0*/  FMNMX.FTZ R7, R46, R7, !PT ;  /* 0x000000072e077209 */ /* 0x002fce0007810000 */
[----:B------:R-:W1:Y:S01]  /*b5b0*/  MUFU.TANH R64, R64 ;  /* 0x0000004000407308 */ /* 0x000e620000002400 */
[----:B------:R-:W-:Y:S01]  /*b5c0*/  FMUL.FTZ R69, R69, R6 ;  /* 0x0000000645457220 */ /* 0x000fe20000410000 */
[----:B---3--:R-:W-:-:S06]  /*b5d0*/  FMNMX.FTZ R14, R29, R14, !PT ;  /* 0x0000000e1d0e7209 */ /* 0x008fcc0007810000 */
[----:B------:R-:W3:Y:S01]  /*b5e0*/  MUFU.TANH R35, R35 ;  /* 0x0000002300237308 */ /* 0x000ee20000002400 */
[----:B--2---:R-:W-:Y:S01]  /*b5f0*/  FMNMX.FTZ R7, R60, R7, !PT ;  /* 0x000000073c077209 */ /* 0x004fe20007810000 */
[----:B------:R-:W-:-:S06]  /*b600*/  FMUL.FTZ R53, R55, R6 ;  /* 0x0000000637357220 */ /* 0x000fcc0000410000 */
[----:B------:R-:W2:Y:S01]  /*b610*/  MUFU.TANH R54, R65 ;  /* 0x0000004100367308 */ /* 0x000ea20000002400 */
[----:B------:R-:W-:Y:S01]  /*b620*/  FMUL.FTZ R55, R58, R6 ;  /* 0x000000063a377220 */ /* 0x000fe20000410000 */
[----:B----4-:R-:W-:-:S06]  /*b630*/  FMNMX.FTZ R14, R31, R14, !PT ;  /* 0x0000000e1f0e7209 */ /* 0x010fcc0007810000 */
[----:B------:R-:W4:Y:S01]  /*b640*/  MUFU.TANH R37, R37 ;  /* 0x0000002500257308 */ /* 0x000f220000002400 */
[----:B------:R-:W-:-:S07]  /*b650*/  FMNMX.FTZ R7, R50, R7, !PT ;  /* 0x0000000732077209 */ /* 0x000fce0007810000 */
[----:B------:R-:W4:Y:S01]  /*b660*/  MUFU.TANH R68, R68 ;  /* 0x0000004400447308 */ /* 0x000f220000002400 */
[----:B0-----:R-:W-:-:S07]  /*b670*/  FMNMX.FTZ R14, R33, R14, !PT ;  /* 0x0000000e210e7209 */ /* 0x001fce0007810000 */
[----:B------:R-:W0:Y:S01]  /*b680*/  MUFU.TANH R39, R39 ;  /* 0x0000002700277308 */ /* 0x000e220000002400 */
[----:B-1----:R-:W-:-:S07]  /*b690*/  FMNMX.FTZ R7, R64, R7, !PT ;  /* 0x0000000740077209 */ /* 0x002fce0007810000 */
[----:B------:R-:W1:Y:S01]  /*b6a0*/  MUFU.TANH R58, R69 ;  /* 0x00000045003a7308 */ /* 0x000e620000002400 */
[----:B---3--:R-:W-:Y:S02]  /*b6b0*/  FMNMX.FTZ R14, R35, R14, !PT ;  /* 0x0000000e230e7209 */ /* 0x008fe40007810000 */
[----:B--2---:R-:W-:-:S05]  /*b6c0*/  FMNMX.FTZ R7, R54, R7, !PT ;  /* 0x0000000736077209 */ /* 0x004fca0007810000 */
[----:B------:R-:W2:Y:S01]  /*b6d0*/  MUFU.TANH R43, R43 ;  /* 0x0000002b002b7308 */ /* 0x000ea20000002400 */
[----:B----4-:R-:W-:Y:S02]  /*b6e0*/  FMNMX.FTZ R14, R37, R14, !PT ;  /* 0x0000000e250e7209 */ /* 0x010fe40007810000 */
[----:B------:R-:W-:-:S05]  /*b6f0*/  FMNMX.FTZ R7, R68, R7, !PT ;  /* 0x0000000744077209 */ /* 0x000fca0007810000 */
[----:B------:R-:W3:Y:S01]  /*b700*/  MUFU.TANH R45, R45 ;  /* 0x0000002d002d7308 */ /* 0x000ee20000002400 */
[----:B0-----:R-:W-:Y:S02]  /*b710*/  FMNMX.FTZ R18, R39, R14, !PT ;  /* 0x0000000e27127209 */ /* 0x001fe40007810000 */
[----:B-1----:R-:W-:-:S05]  /*b720*/  FMNMX.FTZ R14, R58, R7, !PT ;  /* 0x000000073a0e7209 */ /* 0x002fca0007810000 */
[----:B------:R-:W0:Y:S01]  /*b730*/  MUFU.TANH R47, R47 ;  /* 0x0000002f002f7308 */ /* 0x000e220000002400 */
[----:B--2---:R-:W-:Y:S01]  /*b740*/  FMNMX.FTZ R18, R43, R18, !PT ;  /* 0x000000122b127209 */ /* 0x004fe20007810000 */
[----:B------:R-:W1:Y:S06]  /*b750*/  SHFL.BFLY PT, R7, R14, 0x2, 0x1f ;  /* 0x0c401f000e077f89 */ /* 0x000e6c00000e0000 */
[----:B------:R-:W2:Y:S01]  /*b760*/  MUFU.TANH R49, R49 ;  /* 0x0000003100317308 */ /* 0x000ea20000002400 */
[----:B---3--:R-:W-:Y:S01]  /*b770*/  FMNMX.FTZ R18, R45, R18, !PT ;  /* 0x000000122d127209 */ /* 0x008fe20007810000 */
[----:B------:R-:W-:-:S06]  /*b780*/  FMUL.FTZ R57, R59, R6 ;  /* 0x000000063b397220 */ /* 0x000fcc0000410000 */
[----:B------:R-:W3:Y:S01]  /*b790*/  MUFU.TANH R51, R51 ;  /* 0x0000003300337308 */ /* 0x000ee20000002400 */
[----:B0-----:R-:W-:Y:S01]  /*b7a0*/  FMNMX.FTZ R18, R47, R18, !PT ;  /* 0x000000122f127209 */ /* 0x001fe20007810000 */
[----:B------:R-:W-:-:S06]  /*b7b0*/  FMUL.FTZ R59, R62, R6 ;  /* 0x000000063e3b7220 */ /* 0x000fcc0000410000 */
[----:B------:R-:W0:Y:S01]  /*b7c0*/  MUFU.TANH R53, R53 ;  /* 0x0000003500357308 */ /* 0x000e220000002400 */
[----:B--2---:R-:W-:Y:S01]  /*b7d0*/  FMNMX.FTZ R18, R49, R18, !PT ;  /* 0x0000001231127209 */ /* 0x004fe20007810000 */
[----:B------:R-:W-:-:S06]  /*b7e0*/  FMUL.FTZ R61, R63, R6 ;  /* 0x000000063f3d7220 */ /* 0x000fcc0000410000 */
        /* <DEDUP_REMOVED lines=8> */
[----:B------:R-:W-:Y:S01]  /*b870*/  FMUL.FTZ R67, R70, R6 ;  /* 0x0000000646437220 */ /* 0x000fe20000410000 */
[----:B-1----:R-:W-:-:S05]  /*b880*/  FMNMX.FTZ R7, R14, R7, !PT ;  /* 0x000000070e077209 */ /* 0x002fca0007810000 */
[----:B------:R-:W1:Y:S01]  /*b890*/  MUFU.TANH R61, R61 ;  /* 0x0000003d003d7308 */ /* 0x000e620000002400 */
[----:B---3--:R-:W-:Y:S01]  /*b8a0*/  FMNMX.FTZ R18, R57, R18, !PT ;  /* 0x0000001239127209 */ /* 0x008fe20007810000 */
[----:B------:R-:W2:Y:S06]  /*b8b0*/  SHFL.BFLY PT, R24, R7, 0x1, 0x1f ;  /* 0x0c201f0007187f89 */ /* 0x000eac00000e0000 */
[----:B------:R-:W3:Y:S01]  /*b8c0*/  MUFU.TANH R63, R63 ;  /* 0x0000003f003f7308 */ /* 0x000ee20000002400 */
[----:B------:R-:W-:Y:S01]  /*b8d0*/  FMUL.FTZ R69, R71, R6 ;  /* 0x0000000647457220 */ /* 0x000fe20000410000 */
[----:B0-----:R-:W-:-:S06]  /*b8e0*/  FMNMX.FTZ R18, R59, R18, !PT ;  /* 0x000000123b127209 */ /* 0x001fcc0007810000 */
[----:B------:R-:W0:Y:S01]  /*b8f0*/  MUFU.TANH R65, R65 ;  /* 0x0000004100417308 */ /* 0x000e220000002400 */
[----:B-1----:R-:W-:-:S07]  /*b900*/  FMNMX.FTZ R18, R61, R18, !PT ;  /* 0x000000123d127209 */ /* 0x002fce0007810000 */
[----:B------:R-:W1:Y:S01]  /*b910*/  MUFU.TANH R67, R67 ;  /* 0x0000004300437308 */ /* 0x000e620000002400 */
[----:B---3--:R-:W-:-:S07]  /*b920*/  FMNMX.FTZ R18, R63, R18, !PT ;  /* 0x000000123f127209 */ /* 0x008fce0007810000 */
[----:B------:R-:W3:Y:S01]  /*b930*/  MUFU.TANH R69, R69 ;  /* 0x0000004500457308 */ /* 0x000ee20000002400 */
[----:B0-----:R-:W-:-:S04]  /*b940*/  FMNMX.FTZ R18, R65, R18, !PT ;  /* 0x0000001241127209 */ /* 0x001fc80007810000 */
[----:B-1----:R-:W-:-:S04]  /*b950*/  FMNMX.FTZ R18, R67, R18, !PT ;  /* 0x0000001243127209 */ /* 0x002fc80007810000 */
[----:B---3--:R-:W-:Y:S02]  /*b960*/  FMNMX.FTZ R15, R69, R18, !PT ;  /* 0x00000012450f7209 */ /* 0x008fe40007810000 */
[----:B--2---:R-:W-:Y:S02]  /*b970*/  FMNMX.FTZ R18, R7, R24, !PT ;  /* 0x0000001807127209 */ /* 0x004fe40007810000 */
[----:B------:R-:W2:Y:S04]  /*b980*/  LDL R24, [R1+0x440] ;  /* 0x0004400001187983 */ /* 0x000ea80000100800 */
[----:B------:R-:W-:Y:S04]  /*b990*/  STL.64 [R1+0x420], R14 ;  /* 0x0004200e01007387 */ /* 0x000fe80000100a00 */
[----:B------:R-:W-:Y:S04]  /*b9a0*/  STL [R1+0x420], R18 ;  /* 0x0004201201007387 */ /* 0x000fe80000100800 */
[----:B------:R-:W3:Y:S04]  /*b9b0*/  LDL R21, [R1+0x420] ;  /* 0x0004200001157983 */ /* 0x000ee80000100800 */
[----:B------:R-:W4:Y:S04]  /*b9c0*/  LDL R19, [R1+0x424] ;  /* 0x0004240001137983 */ /* 0x000f280000100800 */
[----:B------:R-:W4:Y:S01]  /*b9d0*/  LDL.64 R6, [R1+0x430] ;  /* 0x0004300001067983 */ /* 0x000f220000100a00 */
[----:B---3--:R-:W-:Y:S01]  /*b9e0*/  FADD.FTZ R13, R4, -R21 ;  /* 0x80000015040d7221 */ /* 0x008fe20000010000 */
[----:B--2---:R-:W-:-:S04]  /*b9f0*/  FMUL.FTZ R21, R24, R21 ;  /* 0x0000001518157220 */ /* 0x004fc80000410000 */
[-CC-:B------:R-:W-:Y:S02]  /*ba00*/  FFMA.FTZ R152, R8, R24.reuse, -R21.reuse ;  /* 0x0000001808987223 */ /* 0x180fe40000010815 */
[----:B----4-:R-:W0:Y:S01]  /*ba10*/  SHFL.BFLY PT, R8, R19, 0x2, 0x1f ;  /* 0x0c401f0013087f89 */ /* 0x010e2200000e0000 */
[----:B------:R-:W-:Y:S01]  /*ba20*/  FFMA.FTZ R154, R11, R24, -R21 ;  /* 0x000000180b9a7223 */ /* 0x000fe20000010815 */
[----:B0-----:R-:W-:-:S05]  /*ba30*/  FMNMX.FTZ R8, R8, R19, !PT ;  /* 0x0000001308087209 */ /* 0x001fca0007810000 */
[----:B------:R-:W0:Y:S01]  /*ba40*/  SHFL.BFLY PT, R11, R8, 0x1, 0x1f ;  /* 0x0c201f00080b7f89 */ /* 0x000e2200000e0000 */
[-CC-:B------:R-:W-:Y:S01]  /*ba50*/  FFMA.FTZ R183, R26, R24.reuse, -R21.reuse ;  /* 0x000000181ab77223 */ /* 0x180fe20000010815 */
[-CC-:B------:R-:W-:Y:S01]  /*ba60*/  FFMA.FTZ R184, R28, R24.reuse, -R21.reuse ;  /* 0x000000181cb87223 */ /* 0x180fe20000010815 */
[-C--:B------:R-:W-:Y:S01]  /*ba70*/  FMUL.FTZ R4, R13, R24.reuse ;  /* 0x000000180d047220 */ /* 0x080fe20000410000 */
[----:B------:R-:W-:Y:S01]  /*ba80*/  FFMA.FTZ R3, R3, R24, -R21 ;  /* 0x0000001803037223 */ /* 0x000fe20000010815 */
[----:B0-----:R-:W-:-:S05]  /*ba90*/  FMNMX.FTZ R26, R8, R11, !PT ;  /* 0x0000000b081a7209 */ /* 0x001fca0007810000 */
[----:B------:R-:W-:Y:S01]  /*baa0*/  FMUL.FTZ R28, R26, R24 ;  /* 0x000000181a1c7220 */ /* 0x000fe20000410000 */
[----:B------:R-:W-:-:S03]  /*bab0*/  FADD.FTZ R5, R5, -R26 ;  /* 0x8000001a05057221 */ /* 0x000fc60000010000 */
[-CC-:B------:R-:W-:Y:S01]  /*bac0*/  FFMA.FTZ R212, R12, R24.reuse, -R28.reuse ;  /* 0x000000180cd47223 */ /* 0x180fe2000001081c */
[----:B------:R-:W-:Y:S01]  /*bad0*/  FMUL.FTZ R5, R24, R5 ;  /* 0x0000000518057220 */ /* 0x000fe20000410000 */
[-CC-:B------:R-:W-:Y:S01]  /*bae0*/  FFMA.FTZ R153, R9, R24.reuse, -R28.reuse ;  /* 0x0000001809997223 */ /* 0x180fe2000001081c */
[----:B------:R-:W-:Y:S01]  /*baf0*/  MUFU.EX2 R4, R4 ;  /* 0x0000000400047308 */ /* 0x000fe20000000800 */
[-CC-:B------:R-:W-:Y:S01]  /*bb00*/  FFMA.FTZ R187, R25, R24.reuse, -R28.reuse ;  /* 0x0000001819bb7223 */ /* 0x180fe2000001081c */
[----:B------:R-:W-:-:S06]  /*bb10*/  FFMA.FTZ R188, R27, R24, -R28 ;  /* 0x000000181bbc7223 */ /* 0x000fcc000001081c */
[----:B------:R-:W-:Y:S01]  /*bb20*/  MUFU.EX2 R41, R5 ;  /* 0x0000000500297308 */ /* 0x000fe20000000800 */
[----:B------:R-:W-:-:S07]  /*bb30*/  FFMA.FTZ R155, R20, R24, -R21 ;  /* 0x00000018149b7223 */ /* 0x000fce0000010815 */
[----:B------:R-:W0:Y:S08]  /*bb40*/  MUFU.EX2 R212, R212 ;  /* 0x000000d400d47308 */ /* 0x000e300000000800 */
[----:B------:R-:W1:Y:S01]  /*bb50*/  MUFU.EX2 R3, R3 ;  /* 0x0000000300037308 */ /* 0x000e620000000800 */
[----:B------:R-:W-:-:S07]  /*bb60*/  FFMA.FTZ R185, R29, R24, -R28 ;  /* 0x000000181db97223 */ /* 0x000fce000001081c */
[----:B------:R-:W2:Y:S08]  /*bb70*/  MUFU.EX2 R153, R153 ;  /* 0x0000009900997308 */ /* 0x000eb00000000800 */
[----:B------:R-:W3:Y:S01]  /*bb80*/  MUFU.EX2 R152, R152 ;  /* 0x0000009800987308 */ /* 0x000ee20000000800 */
[----:B------:R-:W-:-:S07]  /*bb90*/  FFMA.FTZ R186, R31, R24, -R28 ;  /* 0x000000181fba7223 */ /* 0x000fce000001081c */
[----:B------:R-:W4:Y:S08]  /*bba0*/  MUFU.EX2 R187, R187 ;  /* 0x000000bb00bb7308 */ /* 0x000f300000000800 */
[----:B------:R-:W4:Y:S01]  /*bbb0*/  MUFU.EX2 R154, R154 ;  /* 0x0000009a009a7308 */ /* 0x000f220000000800 */
[----:B0-----:R-:W-:Y:S01]  /*bbc0*/  FFMA.FTZ R12, R7, R41, R212 ;  /* 0x00000029070c7223 */ /* 0x001fe200000100d4 */
[----:B------:R-:W-:-:S06]  /*bbd0*/  FFMA.FTZ R181, R33, R24, -R28 ;  /* 0x0000001821b57223 */ /* 0x000fcc000001081c */
[----:B------:R-:W0:Y:S01]  /*bbe0*/  MUFU.EX2 R188, R188 ;  /* 0x000000bc00bc7308 */ /* 0x000e220000000800 */
[----:B-1----:R-:W-:Y:S01]  /*bbf0*/  FFMA.FTZ R5, R4, R6, R3 ;  /* 0x0000000604057223 */ /* 0x002fe20000010003 */
[----:B------:R-:W-:-:S06]  /*bc00*/  FFMA.FTZ R180, R30, R24, -R21 ;  /* 0x000000181eb47223 */ /* 0x000fcc0000010815 */
[----:B------:R-:W1:Y:S01]  /*bc10*/  MUFU.EX2 R155, R155 ;  /* 0x0000009b009b7308 */ /* 0x000e620000000800 */
[----:B--2---:R-:W-:Y:S01]  /*bc20*/  FADD.FTZ R12, R153, R12 ;  /* 0x0000000c990c7221 */ /* 0x004fe20000010000 */
[----:B------:R-:W-:-:S06]  /*bc30*/  FFMA.FTZ R182, R35, R24, -R28 ;  /* 0x0000001823b67223 */ /* 0x000fcc000001081c */
[----:B------:R-:W2:Y:S01]  /*bc40*/  MUFU.EX2 R185, R185 ;  /* 0x000000b900b97308 */ /* 0x000ea20000000800 */
[----:B---3--:R-:W-:Y:S01]  /*bc50*/  FADD.FTZ R5, R152, R5 ;  /* 0x0000000598057221 */ /* 0x008fe20000010000 */
[----:B------:R-:W-:-:S06]  /*bc60*/  FFMA.FTZ R177, R32, R24, -R21 ;  /* 0x0000001820b17223 */ /* 0x000fcc0000010815 */
[----:B------:R-:W3:Y:S01]  /*bc70*/  MUFU.EX2 R183, R183 ;  /* 0x000000b700b77308 */ /* 0x000ee20000000800 */
[----:B----4-:R-:W-:Y:S01]  /*bc80*/  FADD.FTZ R7, R187, R12 ;  /* 0x0000000cbb077221 */ /* 0x010fe20000010000 */
[----:B------:R-:W-:-:S06]  /*bc90*/  FFMA.FTZ R175, R37, R24, -R28 ;  /* 0x0000001825af7223 */ /* 0x000fcc000001081c */
[----:B------:R-:W4:Y:S01]  /*bca0*/  MUFU.EX2 R186, R186 ;  /* 0x000000ba00ba7308 */ /* 0x000f220000000800 */
[----:B------:R-:W-:Y:S01]  /*bcb0*/  FADD.FTZ R6, R154, R5 ;  /* 0x000000059a067221 */ /* 0x000fe20000010000 */
[----:B------:R-:W-:-:S06]  /*bcc0*/  FFMA.FTZ R174, R34, R24, -R21 ;  /* 0x0000001822ae7223 */ /* 0x000fcc0000010815 */
[----:B------:R-:W4:Y:S01]  /*bcd0*/  MUFU.EX2 R184, R184 ;  /* 0x000000b800b87308 */ /* 0x000f220000000800 */
[----:B0-----:R-:W-:Y:S01]  /*bce0*/  FADD.FTZ R12, R188, R7 ;  /* 0x00000007bc0c7221 */ /* 0x001fe20000010000 */
[----:B------:R-:W-:-:S06]  /*bcf0*/  FFMA.FTZ R176, R39, R24, -R28 ;  /* 0x0000001827b07223 */ /* 0x000fcc000001081c */
[----:B------:R-:W0:Y:S01]  /*bd00*/  MUFU.EX2 R181, R181 ;  /* 0x000000b500b57308 */ /* 0x000e220000000800 */
[----:B-1----:R-:W-:Y:S01]  /*bd10*/  FADD.FTZ R6, R155, R6 ;  /* 0x000000069b067221 */ /* 0x002fe20000010000 */
        /* <DEDUP_REMOVED lines=33> */
[----:B-1----:R-:W-:-:S06]  /*bf30*/  FADD.FTZ R6, R173, R6 ;  /* 0x00000006ad067221 */ /* 0x002fcc0000010000 */
[----:B------:R-:W0:Y:S01]  /*bf40*/  MUFU.EX2 R167, R167 ;  /* 0x000000a700a77308 */ /* 0x000e220000000800 */
[-C--:B------:R-:W-:Y:S01]  /*bf50*/  FFMA.FTZ R161, R44, R24.reuse, -R21 ;  /* 0x000000182ca17223 */ /* 0x080fe20000010815 */
[----:B------:R-:W-:-:S06]  /*bf60*/  FFMA.FTZ R164, R53, R24, -R28 ;  /* 0x0000001835a47223 */ /* 0x000fcc000001081c */
[----:B------:R-:W1:Y:S01]  /*bf70*/  MUFU.EX2 R165, R165 ;  /* 0x000000a500a57308 */ /* 0x000e620000000800 */
[----:B--2---:R-:W-:Y:S01]  /*bf80*/  FADD.FTZ R7, R171, R12 ;  /* 0x0000000cab077221 */ /* 0x004fe20000010000 */
[----:B---3--:R-:W-:-:S06]  /*bf90*/  FADD.FTZ R5, R169, R6 ;  /* 0x00000006a9057221 */ /* 0x008fcc0000010000 */
[----:B------:R-:W2:Y:S01]  /*bfa0*/  MUFU.EX2 R168, R168 ;  /* 0x000000a800a87308 */ /* 0x000ea20000000800 */
[-C--:B------:R-:W-:Y:S01]  /*bfb0*/  FFMA.FTZ R158, R56, R24.reuse, -R21 ;  /* 0x00000018389e7223 */ /* 0x080fe20000010815 */
[----:B------:R-:W-:-:S06]  /*bfc0*/  FFMA.FTZ R159, R55, R24, -R28 ;  /* 0x00000018379f7223 */ /* 0x000fcc000001081c */
[----:B------:R-:W3:Y:S01]  /*bfd0*/  MUFU.EX2 R166, R166 ;  /* 0x000000a600a67308 */ /* 0x000ee20000000800 */
[----:B----4-:R-:W-:Y:S01]  /*bfe0*/  FADD.FTZ R12, R172, R7 ;  /* 0x00000007ac0c7221 */ /* 0x010fe20000010000 */
[----:B------:R-:W-:-:S06]  /*bff0*/  FADD.FTZ R6, R170, R5 ;  /* 0x00000005aa067221 */ /* 0x000fcc0000010000 */
[----:B------:R-:W4:Y:S01]  /*c000*/  MUFU.EX2 R163, R163 ;  /* 0x000000a300a37308 */ /* 0x000f220000000800 */
[-C--:B------:R-:W-:Y:S01]  /*c010*/  FFMA.FTZ R157, R46, R24.reuse, -R21 ;  /* 0x000000182e9d7223 */ /* 0x080fe20000010815 */
[----:B------:R-:W-:-:S06]  /*c020*/  FFMA.FTZ R160, R57, R24, -R28 ;  /* 0x0000001839a07223 */ /* 0x000fcc000001081c */
[----:B------:R-:W4:Y:S01]  /*c030*/  MUFU.EX2 R162, R162 ;  /* 0x000000a200a27308 */ /* 0x000f220000000800 */
[----:B0-----:R-:W-:Y:S01]  /*c040*/  FADD.FTZ R7, R167, R12 ;  /* 0x0000000ca7077221 */ /* 0x001fe20000010000 */
[-CC-:B------:R-:W-:Y:S01]  /*c050*/  FFMA.FTZ R19, R60, R24.reuse, -R21.reuse ;  /* 0x000000183c137223 */ /* 0x180fe20000010815 */
[----:B------:R-:W-:-:S05]  /*c060*/  FFMA.FTZ R20, R50, R24, -R21 ;  /* 0x0000001832147223 */ /* 0x000fca0000010815 */
[----:B------:R-:W-:Y:S01]  /*c070*/  MUFU.EX2 R161, R161 ;  /* 0x000000a100a17308 */ /* 0x000fe20000000800 */
[-CC-:B------:R-:W-:Y:S01]  /*c080*/  FFMA.FTZ R13, R64, R24.reuse, -R21.reuse ;  /* 0x00000018400d7223 */ /* 0x180fe20000010815 */
[-CC-:B------:R-:W-:Y:S01]  /*c090*/  FFMA.FTZ R14, R54, R24.reuse, -R21.reuse ;  /* 0x00000018360e7223 */ /* 0x180fe20000010815 */
[----:B------:R-:W-:-:S05]  /*c0a0*/  FFMA.FTZ R68, R68, R24, -R21 ;  /* 0x0000001844447223 */ /* 0x000fca0000010815 */
[----:B------:R-:W0:Y:S01]  /*c0b0*/  MUFU.EX2 R164, R164 ;  /* 0x000000a400a47308 */ /* 0x000e220000000800 */
[-C--:B------:R-:W-:Y:S01]  /*c0c0*/  FFMA.FTZ R11, R58, R24.reuse, -R21 ;  /* 0x000000183a0b7223 */ /* 0x080fe20000010815 */
[----:B-1----:R-:W-:Y:S01]  /*c0d0*/  FADD.FTZ R5, R165, R6 ;  /* 0x00000006a5057221 */ /* 0x002fe20000010000 */
[----:B------:R-:W-:Y:S01]  /*c0e0*/  FFMA.FTZ R21, R59, R24, -R28 ;  /* 0x000000183b157223 */ /* 0x000fe2000001081c */
[----:B--2---:R-:W-:-:S04]  /*c0f0*/  FADD.FTZ R6, R168, R7 ;  /* 0x00000007a8067221 */ /* 0x004fc80000010000 */
[----:B------:R-:W-:Y:S01]  /*c100*/  MUFU.EX2 R158, R158 ;  /* 0x0000009e009e7308 */ /* 0x000fe20000000800 */
[----:B---3--:R-:W-:Y:S01]  /*c110*/  FADD.FTZ R5, R166, R5 ;  /* 0x00000005a6057221 */ /* 0x008fe20000010000 */
[----:B------:R-:W-:-:S06]  /*c120*/  FFMA.FTZ R156, R61, R24, -R28 ;  /* 0x000000183d9c7223 */ /* 0x000fcc000001081c */
[----:B------:R-:W1:Y:S01]  /*c130*/  MUFU.EX2 R159, R159 ;  /* 0x0000009f009f7308 */ /* 0x000e620000000800 */
[----:B----4-:R-:W-:Y:S01]  /*c140*/  FADD.FTZ R7, R163, R6 ;  /* 0x00000006a3077221 */ /* 0x010fe20000010000 */
[----:B------:R-:W-:-:S06]  /*c150*/  FADD.FTZ R6, R162, R5 ;  /* 0x00000005a2067221 */ /* 0x000fcc0000010000 */
[----:B------:R-:W-:Y:S01]  /*c160*/  MUFU.EX2 R157, R157 ;  /* 0x0000009d009d7308 */ /* 0x000fe20000000800 */
[----:B------:R-:W-:-:S07]  /*c170*/  FFMA.FTZ R15, R63, R24, -R28 ;  /* 0x000000183f0f7223 */ /* 0x000fce000001081c */
[----:B------:R-:W2:Y:S01]  /*c180*/  MUFU.EX2 R160, R160 ;  /* 0x000000a000a07308 */ /* 0x000ea20000000800 */
        /* <DEDUP_REMOVED lines=10> */
[----:B--2---:R-:W-:Y:S01]  /*c230*/  FADD.FTZ R30, R160, R7 ;  /* 0x00000007a01e7221 */ /* 0x004fe20000010000 */
[----:B------:R-:W-:-:S06]  /*c240*/  FADD.FTZ R6, R157, R6 ;  /* 0x000000069d067221 */ /* 0x000fcc0000010000 */
[----:B------:R-:W-:Y:S01]  /*c250*/  MUFU.EX2 R13, R13 ;  /* 0x0000000d000d7308 */ /* 0x000fe20000000800 */
[----:B------:R-:W-:-:S07]  /*c260*/  FFMA.FTZ R12, R69, R24, -R28 ;  /* 0x00000018450c7223 */ /* 0x000fce000001081c */
[----:B------:R-:W2:Y:S01]  /*c270*/  MUFU.EX2 R15, R15 ;  /* 0x0000000f000f7308 */ /* 0x000ea20000000800 */
[----:B0-----:R-:W-:Y:S01]  /*c280*/  FADD.FTZ R7, R21, R30 ;  /* 0x0000001e15077221 */ /* 0x001fe20000010000 */
[----:B------:R-:W-:-:S06]  /*c290*/  FADD.FTZ R5, R19, R6 ;  /* 0x0000000613057221 */ /* 0x000fcc0000010000 */
[----:B------:R-:W-:Y:S08]  /*c2a0*/  MUFU.EX2 R14, R14 ;  /* 0x0000000e000e7308 */ /* 0x000ff00000000800 */
[----:B------:R-:W0:Y:S01]  /*c2b0*/  MUFU.EX2 R18, R18 ;  /* 0x0000001200127308 */ /* 0x000e220000000800 */
[----:B-1----:R-:W-:Y:S01]  /*c2c0*/  FADD.FTZ R24, R156, R7 ;  /* 0x000000079c187221 */ /* 0x002fe20000010000 */
[----:B------:R-:W-:-:S06]  /*c2d0*/  FADD.FTZ R6, R20, R5 ;  /* 0x0000000514067221 */ /* 0x000fcc0000010000 */
[----:B------:R-:W-:Y:S08]  /*c2e0*/  MUFU.EX2 R8, R68 ;  /* 0x0000004400087308 */ /* 0x000ff00000000800 */
[----:B------:R-:W1:Y:S01]  /*c2f0*/  MUFU.EX2 R9, R9 ;  /* 0x0000000900097308 */ /* 0x000e620000000800 */
[----:B--2---:R-:W-:Y:S01]  /*c300*/  FADD.FTZ R7, R15, R24 ;  /* 0x000000180f077221 */ /* 0x004fe20000010000 */
[----:B------:R-:W-:-:S06]  /*c310*/  FADD.FTZ R5, R13, R6 ;  /* 0x000000060d057221 */ /* 0x000fcc0000010000 */
[----:B------:R-:W2:Y:S08]  /*c320*/  MUFU.EX2 R11, R11 ;  /* 0x0000000b000b7308 */ /* 0x000eb00000000800 */
[----:B------:R-:W3:Y:S01]  /*c330*/  MUFU.EX2 R12, R12 ;  /* 0x0000000c000c7308 */ /* 0x000ee20000000800 */
[----:B0-----:R-:W-:Y:S01]  /*c340*/  FADD.FTZ R6, R18, R7 ;  /* 0x0000000712067221 */ /* 0x001fe20000010000 */
[----:B------:R-:W-:-:S03]  /*c350*/  FADD.FTZ R5, R14, R5 ;  /* 0x000000050e057221 */ /* 0x000fc60000010000 */
[----:B-1----:R-:W-:Y:S01]  /*c360*/  FADD.FTZ R29, R9, R6 ;  /* 0x00000006091d7221 */ /* 0x002fe20000010000 */
[----:B------:R-:W-:-:S04]  /*c370*/  FADD.FTZ R28, R8, R5 ;  /* 0x00000005081c7221 */ /* 0x000fc80000010000 */
[----:B--2---:R-:W-:Y:S01]  /*c380*/  FADD.FTZ R28, R11, R28 ;  /* 0x0000001c0b1c7221 */ /* 0x004fe20000010000 */
[----:B------:R-:W-:Y:S01]  /*c390*/  STL [R1+0x424], R26 ;  /* 0x0004241a01007387 */ /* 0x000fe20000100800 */
[----:B---3--:R-:W-:-:S05]  /*c3a0*/  FADD.FTZ R29, R12, R29 ;  /* 0x0000001d0c1d7221 */ /* 0x008fca0000010000 */
[----:B------:R0:W-:Y:S04]  /*c3b0*/  STL.64 [R1+0x430], R28 ;  /* 0x0004301c01007387 */ /* 0x0001e80000100a00 */
[----:B------:R-:W2:Y:S04]  /*c3c0*/  LD.E R25, desc[UR36][R16.64+0x234] ;  /* 0x0002342410197980 */ /* 0x000ea8000c101900 */
[----:B------:R-:W3:Y:S04]  /*c3d0*/  LD.E R7, desc[UR36][R16.64+0x240] ;  /* 0x0002402410077980 */ /* 0x000ee8000c101900 */
        /* <DEDUP_REMOVED lines=126> */
[C---:B--2---:R-:W-:Y:S01]  /*cbc0*/  FMUL.FTZ R25, R4.reuse, R25 ;  /* 0x0000001904197220 */ /* 0x044fe20000410000 */
[C---:B---3--:R-:W-:Y:S01]  /*cbd0*/  FMUL.FTZ R7, R4.reuse, R7 ;  /* 0x0000000704077220 */ /* 0x048fe20000410000 */
[C---:B----4-:R-:W-:Y:S01]  /*cbe0*/  FMUL.FTZ R5, R4.reuse, R5 ;  /* 0x0000000504057220 */ /* 0x050fe20000410000 */
[C---:B------:R-:W-:Y:S01]  /*cbf0*/  FMUL.FTZ R31, R4.reuse, R31 ;  /* 0x0000001f041f7220 */ /* 0x040fe20000410000 */
[C---:B------:R-:W-:Y:S01]  /*cc00*/  FMUL.FTZ R33, R4.reuse, R33 ;  /* 0x0000002104217220 */ /* 0x040fe20000410000 */
[----:B------:R0:W-:Y:S01]  /*cc10*/  ST.E desc[UR36][R16.64+0x234], R25 ;  /* 0x0002341910007985 */ /* 0x0001e2000c101924 */
[C---:B------:R-:W-:Y:S01]  /*cc20*/  FMUL.FTZ R35, R4.reuse, R35 ;  /* 0x0000002304237220 */ /* 0x040fe20000410000 */
[C---:B------:R-:W-:Y:S01]  /*cc30*/  FMUL.FTZ R37, R4.reuse, R37 ;  /* 0x0000002504257220 */ /* 0x040fe20000410000 */
[C---:B------:R-:W-:Y:S01]  /*cc40*/  FMUL.FTZ R27, R4.reuse, R27 ;  /* 0x0000001b041b7220 */ /* 0x040fe20000410000 */
[----:B------:R1:W-:Y:S01]  /*cc50*/  ST.E desc[UR36][R16.64+0x240], R7 ;  /* 0x0002400710007985 */ /* 0x0003e2000c101924 */
[----:B------:R-:W-:-:S03]  /*cc60*/  FMUL.FTZ R29, R4, R29 ;  /* 0x0000001d041d7220 */ /* 0x000fc60000410000 */
[----:B------:R2:W-:Y:S01]  /*cc70*/  ST.E desc[UR36][R16.64+0x244], R5 ;  /* 0x0002440510007985 */ /* 0x0005e2000c101924 */
[C---:B0-----:R-:W-:Y:S01]  /*cc80*/  FMUL.FTZ R25, R41.reuse, R144 ;  /* 0x0000009029197220 */ /* 0x041fe20000410000 */
[C---:B-1----:R-:W-:Y:S01]  /*cc90*/  FMUL.FTZ R7, R41.reuse, R146 ;  /* 0x0000009229077220 */ /* 0x042fe20000410000 */
[----:B--2---:R-:W-:Y:S01]  /*cca0*/  FMUL.FTZ R5, R41, R148 ;  /* 0x0000009429057220 */ /* 0x004fe20000410000 */
[----:B------:R0:W-:Y:S01]  /*ccb0*/  ST.E desc[UR36][R16.64+0x210], R31 ;  /* 0x0002101f10007985 */ /* 0x0001e2000c101924 */
[----:B------:R-:W-:-:S03]  /*ccc0*/  FMUL.FTZ R39, R4, R39 ;  /* 0x0000002704277220 */ /* 0x000fc60000410000 */
[----:B------:R1:W-:Y:S04]  /*ccd0*/  ST.E desc[UR36][R16.64+0x214], R33 ;  /* 0x0002142110007985 */ /* 0x0003e8000c101924 */
[----:B------:R2:W-:Y:S04]  /*cce0*/  ST.E desc[UR36][R16.64+0x220], R35 ;  /* 0x0002202310007985 */ /* 0x0005e8000c101924 */
[----:B------:R3:W-:Y:S01]  /*ccf0*/  ST.E desc[UR36][R16.64+0x224], R37 ;  /* 0x0002242510007985 */ /* 0x0007e2000c101924 */
[----:B0-----:R-:W-:-:S03]  /*cd00*/  FMUL.FTZ R31, R41, R134 ;  /* 0x00000086291f7220 */ /* 0x001fc60000410000 */
[----:B------:R0:W-:Y:S01]  /*cd10*/  ST.E desc[UR36][R16.64+0x230], R27 ;  /* 0x0002301b10007985 */ /* 0x0001e2000c101924 */
[----:B-1----:R-:W-:-:S03]  /*cd20*/  FMUL.FTZ R33, R41, R140 ;  /* 0x0000008c29217220 */ /* 0x002fc60000410000 */
[----:B------:R1:W-:Y:S01]  /*cd30*/  ST.E desc[UR36][R16.64+0x400], R29 ;  /* 0x0004001d10007985 */ /* 0x0003e2000c101924 */
[----:B--2---:R-:W-:-:S03]  /*cd40*/  FMUL.FTZ R35, R41, R138 ;  /* 0x0000008a29237220 */ /* 0x004fc60000410000 */
[----:B------:R2:W-:Y:S01]  /*cd50*/  ST.E desc[UR36][R16.64+0x218], R5 ;  /* 0x0002180510007985 */ /* 0x0005e2000c101924 */
[----:B---3--:R-:W-:-:S03]  /*cd60*/  FMUL.FTZ R37, R41, R136 ;  /* 0x0000008829257220 */ /* 0x008fc60000410000 */
[----:B------:R3:W-:Y:S01]  /*cd70*/  ST.E desc[UR36][R16.64+0x21c], R7 ;  /* 0x00021c0710007985 */ /* 0x0007e2000c101924 */
[----:B0-----:R-:W-:-:S03]  /*cd80*/  FMUL.FTZ R27, R41, R142 ;  /* 0x0000008e291b7220 */ /* 0x001fc60000410000 */
[----:B------:R0:W-:Y:S01]  /*cd90*/  ST.E desc[UR36][R16.64+0x228], R25 ;  /* 0x0002281910007985 */ /* 0x0001e2000c101924 */
[C---:B-1----:R-:W-:Y:S01]  /*cda0*/  FMUL.FTZ R29, R41.reuse, R128 ;  /* 0x00000080291d7220 */ /* 0x042fe20000410000 */
[C---:B--2---:R-:W-:Y:S01]  /*cdb0*/  FMUL.FTZ R5, R41.reuse, R132 ;  /* 0x0000008429057220 */ /* 0x044fe20000410000 */
[C---:B---3--:R-:W-:Y:S01]  /*cdc0*/  FMUL.FTZ R7, R41.reuse, R124 ;  /* 0x0000007c29077220 */ /* 0x048fe20000410000 */
[C---:B0-----:R-:W-:Y:S01]  /*cdd0*/  FMUL.FTZ R25, R41.reuse, R130 ;  /* 0x0000008229197220 */ /* 0x041fe20000410000 */
[----:B------:R0:W-:Y:S04]  /*cde0*/  ST.E desc[UR36][R16.64+0x404], R39 ;  /* 0x0004042710007985 */ /* 0x0001e8000c101924 */
        /* <DEDUP_REMOVED lines=15> */
[C---:B--2---:R-:W-:Y:S01]  /*cee0*/  FMUL.FTZ R5, R41.reuse, R112 ;  /* 0x0000007029057220 */ /* 0x044fe20000410000 */
[C---:B---3--:R-:W-:Y:S01]  /*cef0*/  FMUL.FTZ R7, R41.reuse, R104 ;  /* 0x0000006829077220 */ /* 0x048fe20000410000 */
[C---:B0-----:R-:W-:Y:S01]  /*cf00*/  FMUL.FTZ R25, R41.reuse, R110 ;  /* 0x0000006e29197220 */ /* 0x041fe20000410000 */
[C---:B-1----:R-:W-:Y:S01]  /*cf10*/  FMUL.FTZ R29, R41.reuse, R108 ;  /* 0x0000006c291d7220 */ /* 0x042fe20000410000 */
        /* <DEDUP_REMOVED lines=60> */
[----:B------:R0:W-:Y:S01]  /*d2e0*/  ST.E desc[UR36][R16.64+0x368], R39 ;  /* 0x0003682710007985 */ /* 0x0001e2000c101924 */
[----:B------:R-:W-:Y:S01]  /*d2f0*/  FMUL.FTZ R151, R41, R6 ;  /* 0x0000000629977220 */ /* 0x000fe20000410000 */
[C---:B------:R-:W-:Y:S02]  /*d300*/  FMUL.FTZ R149, R4.reuse, R149 ;  /* 0x0000009504957220 */ /* 0x040fe40000410000 */
[----:B------:R1:W-:Y:S01]  /*d310*/  ST.E desc[UR36][R16.64+0x36c], R27 ;  /* 0x00036c1b10007985 */ /* 0x0003e2000c101924 */
[C---:B------:R-:W-:Y:S01]  /*d320*/  FMUL.FTZ R145, R4.reuse, R145 ;  /* 0x0000009104917220 */ /* 0x040fe20000410000 */
[----:B------:R-:W-:-:S02]  /*d330*/  FMUL.FTZ R147, R4, R147 ;  /* 0x0000009304937220 */ /* 0x000fc40000410000 */
[----:B------:R2:W-:Y:S01]  /*d340*/  ST.E desc[UR36][R16.64+0x378], R31 ;  /* 0x0003781f10007985 */ /* 0x0005e2000c101924 */
[C---:B------:R-:W-:Y:S01]  /*d350*/  FMUL.FTZ R143, R4.reuse, R143 ;  /* 0x0000008f048f7220 */ /* 0x040fe20000410000 */
[C---:B------:R-:W-:Y:S02]  /*d360*/  FMUL.FTZ R135, R4.reuse, R135 ;  /* 0x0000008704877220 */ /* 0x040fe40000410000 */
[----:B------:R3:W-:Y:S01]  /*d370*/  ST.E desc[UR36][R16.64+0x37c], R33 ;  /* 0x00037c2110007985 */ /* 0x0007e2000c101924 */
[C---:B0-----:R-:W-:Y:S01]  /*d380*/  FMUL.FTZ R39, R41.reuse, R46 ;  /* 0x0000002e29277220 */ /* 0x041fe20000410000 */
[C---:B------:R-:W-:Y:S02]  /*d390*/  FMUL.FTZ R141, R4.reuse, R141 ;  /* 0x0000008d048d7220 */ /* 0x040fe40000410000 */
[----:B------:R0:W-:Y:S01]  /*d3a0*/  ST.E desc[UR36][R16.64+0x388], R35 ;  /* 0x0003882310007985 */ /* 0x0001e2000c101924 */
[----:B-1----:R-:W-:Y:S01]  /*d3b0*/  FMUL.FTZ R27, R41, R42 ;  /* 0x0000002a291b7220 */ /* 0x002fe20000410000 */
[----:B------:R-:W-:-:S02]  /*d3c0*/  FMUL.FTZ R139, R4, R139 ;  /* 0x0000008b048b7220 */ /* 0x000fc40000410000 */
[----:B------:R1:W-:Y:S01]  /*d3d0*/  ST.E desc[UR36][R16.64+0x38c], R37 ;  /* 0x00038c2510007985 */ /* 0x0003e2000c101924 */
[C---:B--2---:R-:W-:Y:S01]  /*d3e0*/  FMUL.FTZ R31, R41.reuse, R34 ;  /* 0x00000022291f7220 */ /* 0x044fe20000410000 */
[C---:B------:R-:W-:Y:S02]  /*d3f0*/  FMUL.FTZ R137, R4.reuse, R137 ;  /* 0x0000008904897220 */ /* 0x040fe40000410000 */
[----:B------:R2:W-:Y:S01]  /*d400*/  ST.E desc[UR36][R16.64+0x398], R5 ;  /* 0x0003980510007985 */ /* 0x0005e2000c101924 */
[C---:B---3--:R-:W-:Y:S01]  /*d410*/  FMUL.FTZ R33, R41.reuse, R40 ;  /* 0x0000002829217220 */ /* 0x048fe20000410000 */
[C---:B------:R-:W-:Y:S02]  /*d420*/  FMUL.FTZ R133, R4.reuse, R133 ;  /* 0x0000008504857220 */ /* 0x040fe40000410000 */
[----:B------:R3:W-:Y:S01]  /*d430*/  ST.E desc[UR36][R16.64+0x39c], R7 ;  /* 0x00039c0710007985 */ /* 0x0007e2000c101924 */
[----:B0-----:R-:W-:Y:S01]  /*d440*/  FMUL.FTZ R35, R41, R38 ;  /* 0x0000002629237220 */ /* 0x001fe20000410000 */
[----:B------:R-:W-:-:S02]  /*d450*/  FMUL.FTZ R125, R4, R125 ;  /* 0x0000007d047d7220 */ /* 0x000fc40000410000 */
[----:B------:R0:W-:Y:S01]  /*d460*/  ST.E desc[UR36][R16.64+0x3a8], R25 ;  /* 0x0003a81910007985 */ /* 0x0001e2000c101924 */
[C---:B-1----:R-:W-:Y:S01]  /*d470*/  FMUL.FTZ R37, R41.reuse, R36 ;  /* 0x0000002429257220 */ /* 0x042fe20000410000 */
[C---:B------:R-:W-:Y:S02]  /*d480*/  FMUL.FTZ R131, R4.reuse, R131 ;  /* 0x0000008304837220 */ /* 0x040fe40000410000 */
[----:B------:R1:W-:Y:S01]  /*d490*/  ST.E desc[UR36][R16.64+0x3ac], R29 ;  /* 0x0003ac1d10007985 */ /* 0x0003e2000c101924 */
[C---:B--2---:R-:W-:Y:S01]  /*d4a0*/  FMUL.FTZ R5, R41.reuse, R32 ;  /* 0x0000002029057220 */ /* 0x044fe20000410000 */
[C---:B------:R-:W-:Y:S01]  /*d4b0*/  FMUL.FTZ R129, R4.reuse, R129 ;  /* 0x0000008104817220 */ /* 0x040fe20000410000 */
[C---:B------:R-:W-:Y:S01]  /*d4c0*/  FMUL.FTZ R127, R4.reuse, R127 ;  /* 0x0000007f047f7220 */ /* 0x040fe20000410000 */
[C---:B---3--:R-:W-:Y:S01]  /*d4d0*/  FMUL.FTZ R7, R41.reuse, R24 ;  /* 0x0000001829077220 */ /* 0x048fe20000410000 */
[C---:B------:R-:W-:Y:S01]  /*d4e0*/  FMUL.FTZ R123, R4.reuse, R123 ;  /* 0x0000007b047b7220 */ /* 0x040fe20000410000 */
[C---:B------:R-:W-:Y:S01]  /*d4f0*/  FMUL.FTZ R115, R4.reuse, R115 ;  /* 0x0000007304737220 */ /* 0x040fe20000410000 */
[C---:B------:R-:W-:Y:S01]  /*d500*/  FMUL.FTZ R121, R4.reuse, R121 ;  /* 0x0000007904797220 */ /* 0x040fe20000410000 */
[C---:B0-----:R-:W-:Y:S01]  /*d510*/  FMUL.FTZ R25, R41.reuse, R30 ;  /* 0x0000001e29197220 */ /* 0x041fe20000410000 */
[C---:B------:R-:W-:Y:S01]  /*d520*/  FMUL.FTZ R119, R4.reuse, R119 ;  /* 0x0000007704777220 */ /* 0x040fe20000410000 */
[C---:B------:R-:W-:Y:S01]  /*d530*/  FMUL.FTZ R117, R4.reuse, R117 ;  /* 0x0000007504757220 */ /* 0x040fe20000410000 */
[C---:B------:R-:W-:Y:S01]  /*d540*/  FMUL.FTZ R113, R4.reuse, R113 ;  /* 0x0000007104717220 */ /* 0x040fe20000410000 */
[C---:B-1----:R-:W-:Y:S01]  /*d550*/  FMUL.FTZ R29, R41.reuse, R28 ;  /* 0x0000001c291d7220 */ /* 0x042fe20000410000 */
        /* <DEDUP_REMOVED lines=35> */
[----:B------:R-:W-:Y:S01]  /*d790*/  FMUL.FTZ R41, R41, R26 ;  /* 0x0000001a29297220 */ /* 0x000fe20000410000 */
        /* <DEDUP_REMOVED lines=63> */
[----:B------:R1:W-:Y:S04]  /*db90*/  ST.E desc[UR36][R16.64+0x3f8], R25 ;  /* 0x0003f81910007985 */ /* 0x0003e8000c101924 */
[----:B------:R2:W-:Y:S04]  /*dba0*/  ST.E desc[UR36][R16.64+0x3fc], R29 ;  /* 0x0003fc1d10007985 */ /* 0x0005e8000c101924 */
[----:B------:R3:W-:Y:S01]  /*dbb0*/  ST.E desc[UR36][R16.64+0x408], R41 ;  /* 0x0004082910007985 */ /* 0x0007e2000c101924 */
[----:B------:R4:W-:Y:S06]  /*dbc0*/  BAR.SYNC.DEFER_BLOCKING R206, 0x100 ;  /* 0x000400ce0000751d */ /* 0x0009ec0000010000 */
[----:B0-----:R-:W4:Y:S04]  /*dbd0*/  LDL R7, [R1+0x1f8] ;  /* 0x0001f80001077983 */ /* 0x001f280000100800 */
        /* <DEDUP_REMOVED lines=256> */
[----:B0-----:R-:W4:Y:S04]  /*ebe0*/  LD.E.64 R4, desc[UR36][R16.64+0x88] ;  /* 0x0000882410047980 */ /* 0x001f28000c101b00 */
[----:B-1----:R-:W4:Y:S04]  /*ebf0*/  LDL R6, [R1+0x68] ;  /* 0x0000680001067983 */ /* 0x002f280000100800 */
[----:B--2---:R-:W2:Y:S04]  /*ec00*/  LD.E R24, desc[UR36][R16.64+0x210] ;  /* 0x0002102410187980 */ /* 0x004ea8000c101900 */
[----:B------:R-:W2:Y:S04]  /*ec10*/  LD.E R25, desc[UR36][R16.64+0x214] ;  /* 0x0002142410197980 */ /* 0x000ea8000c101900 */
[----:B---3--:R-:W2:Y:S04]  /*ec20*/  LD.E R26, desc[UR36][R16.64+0x218] ;  /* 0x00021824101a7980 */ /* 0x008ea8000c101900 */
[----:B------:R-:W2:Y:S04]  /*ec30*/  LD.E R27, desc[UR36][R16.64+0x21c] ;  /* 0x00021c24101b7980 */ /* 0x000ea8000c101900 */
[----:B----4-:R-:W2:Y:S04]  /*ec40*/  LD.E R28, desc[UR36][R16.64+0x220] ;  /* 0x00022024101c7980 */ /* 0x010ea8000c101900 */
        /* <DEDUP_REMOVED lines=124> */
[----:B------:R-:W-:-:S02]  /*f410*/  ISETP.NE.U32.AND P0, PT, R6, RZ, PT ;  /* 0x000000ff0600720c */ /* 0x000fc40003f05070 */
[----:B------:R-:W-:Y:S02]  /*f420*/  R2UR UR7, R5 ;  /* 0x00000000050772ca */ /* 0x000fe400000e0000 */
[----:B------:R-:W-:Y:S02]  /*f430*/  R2UR UR6, R4 ;  /* 0x00000000040672ca */ /* 0x000fe400000e0000 */
[----:B------:R-:W-:Y:S02]  /*f440*/  F2FP.F16.F32.PACK_AB R154, R155, R154 ;  /* 0x0000009a9b9a723e */ /* 0x000fe400000000ff */
[----:B------:R-:W-:Y:S02]  /*f450*/  F2FP.F16.F32.PACK_AB R152, R152, R3 ;  /* 0x000000039898723e */ /* 0x000fe400000000ff */
[----:B------:R-:W-:Y:S02]  /*f460*/  F2FP.F16.F32.PACK_AB R153, R153, R212 ;  /* 0x000000d49999723e */ /* 0x000fe400000000ff */
[----:B------:R-:W-:Y:S01]  /*f470*/  F2FP.F16.F32.PACK_AB R155, R188, R187 ;  /* 0x000000bbbc9b723e */ /* 0x000fe200000000ff */
[----:B------:R-:W-:Y:S01]  /*f480*/  VOTEU.ANY UP0, P0 ;  /* 0x00000000003f7886 */ /* 0x000fe20000000100 */
[----:B------:R-:W-:-:S02]  /*f490*/  VIADD R6, R4, 0x80 ;  /* 0x0000008004067836 */ /* 0x000fc40000000000 */
[----:B------:R-:W-:Y:S01]  /*f4a0*/  IMAD.MOV.U32 R7, RZ, RZ, R5 ;  /* 0x000000ffff077224 */ /* 0x000fe200078e0005 */
[----:B--2---:R-:W-:-:S06]  /*f4b0*/  WARPGROUP.ARRIVE ;  /* 0x00000000000079c5 */ /* 0x004fcc0000000000 */
[----:B------:R-:W-:Y:S01]  /*f4c0*/  HGMMA.64x256x16.F32 R24, R152, gdesc[UR4].tnspB, R24, UP0, gsb0 ;  /* 0x43e0000498187df0 */ /* 0x000fe2000b800818 */
[----:B------:R-:W-:Y:S02]  /*f4d0*/  R2UR UR6, R6 ;  /* 0x00000000060672ca */ /* 0x000fe400000e0000 */
[----:B------:R-:W-:Y:S01]  /*f4e0*/  R2UR UR7, R7 ;  /* 0x00000000070772ca */ /* 0x000fe200000e0000 */
[----:B------:R-:W-:Y:S02]  /*f4f0*/  VIADD R6, R4, 0x100 ;  /* 0x0000010004067836 */ /* 0x000fe40000000000 */
[----:B------:R-:W-:Y:S01]  /*f500*/  IMAD.MOV.U32 R7, RZ, RZ, R5 ;  /* 0x000000ffff077224 */ /* 0x000fe200078e0005 */
[----:B------:R-:W-:Y:S02]  /*f510*/  WARPGROUP.DEPBAR.LE gsb0, 0x0 ;  /* 0x00008000000079c5 */ /* 0x000fe40000010000 */
[----:B------:R-:W-:Y:S02]  /*f520*/  F2FP.F16.F32.PACK_AB R152, R184, R183 ;  /* 0x000000b7b898723e */ /* 0x000fe400000000ff */
[----:B------:R-:W-:-:S02]  /*f530*/  F2FP.F16.F32.PACK_AB R153, R186, R185 ;  /* 0x000000b9ba99723e */ /* 0x000fc400000000ff */
[----:B------:R-:W-:Y:S02]  /*f540*/  F2FP.F16.F32.PACK_AB R154, R177, R180 ;  /* 0x000000b4b19a723e */ /* 0x000fe400000000ff */
[----:B------:R-:W-:Y:S01]  /*f550*/  F2FP.F16.F32.PACK_AB R155, R182, R181 ;  /* 0x000000b5b69b723e */ /* 0x000fe200000000ff */
        /* <DEDUP_REMOVED lines=130> */
[----:B------:R-:W-:Y:S02]  /*fd80*/  R2UR UR6, R6 ;  /* 0x00000000060672ca */ /* 0x000fe400000e0000 */
[----:B------:R-:W-:Y:S01]  /*fd90*/  R2UR UR7, R7 ;  /* 0x00000000070772ca */ /* 0x000fe200000e0000 */
[----:B------:R-:W-:Y:S01]  /*fda0*/  STL [R1+0x68], R0 ;  /* 0x0000680001007387 */ /* 0x000fe20000100800 */
[----:B------:R-:W-:Y:S02]  /*fdb0*/  VIADD R6, R4, 0x180 ;  /* 0x0000018004067836 */ /* 0x000fe40000000000 */
[----:B------:R-:W-:Y:S01]  /*fdc0*/  IMAD.MOV.U32 R7, RZ, RZ, R5 ;  /* 0x000000ffff077224 */ /* 0x000fe200078e0005 */
[----:B------:R-:W-:Y:S02]  /*fdd0*/  WARPGROUP.DEPBAR.LE gsb0, 0x0 ;  /* 0x00008000000079c5 */ /* 0x000fe40000010000 */
[----:B------:R-:W-:-:S02]  /*fde0*/  F2FP.F16.F32.PACK_AB R152, R173, R174 ;  /* 0x000000aead98723e */ /* 0x000fc400000000ff */
[----:B------:R-:W-:Y:S02]  /*fdf0*/  F2FP.F16.F32.PACK_AB R153, R176, R175 ;  /* 0x000000afb099723e */ /* 0x000fe400000000ff */
        /* <DEDUP_REMOVED lines=275> */
[----:B------:R-:W-:Y:S01]  /*10f30*/  VIADD R4, R4, 0x280 ;  /* 0x0000028004047836 */ /* 0x000fe20000000000 */
        /* <DEDUP_REMOVED lines=138> */
[----:B------:R-:W-:Y:S02]  /*117e0*/  WARPGROUP.DEPBAR.LE gsb0, 0x0 ;  /* 0x00008000000079c5 */ /* 0x000fe40000010000 */
[----:B------:R-:W-:Y:S02]  /*117f0*/  F2FP.F16.F32.PACK_AB R152, R14, R13 ;  /* 0x0000000d0e98723e */ /* 0x000fe400000000ff */
[----:B------:R-:W-:Y:S02]  /*11800*/  F2FP.F16.F32.PACK_AB R153, R18, R15 ;  /* 0x0000000f1299723e */ /* 0x000fe400000000ff */
[----:B------:R-:W-:-:S02]  /*11810*/  F2FP.F16.F32.PACK_AB R154, R11, R8 ;  /* 0x000000080b9a723e */ /* 0x000fc400000000ff */
        /* <DEDUP_REMOVED lines=131> */
[----:B------:R-:W-:Y:S02]  /*12050*/  STL [R1+0x68], R0 ;  /* 0x0000680001007387 */ /* 0x000fe40000100800 */
[----:B------:R-:W-:Y:S02]  /*12060*/  WARPGROUP.DEPBAR.LE gsb0, 0x0 ;  /* 0x00008000000079c5 */ /* 0x000fe40000010000 */
        /* <DEDUP_REMOVED lines=128> */
[----:B------:R0:W-:Y:S04]  /*12870*/  STL [R1+0x68], R0 ;  /* 0x0000680001007387 */ /* 0x0001e80000100800 */
[----:B------:R-:W2:Y:S04]  /*12880*/  LD.E R3, desc[UR36][R16.64+0x210] ;  /* 0x0002102410037980 */ /* 0x000ea8000c101900 */
[----:B------:R-:W3:Y:S04]  /*12890*/  LD.E R5, desc[UR36][R16.64+0x214] ;  /* 0x0002142410057980 */ /* 0x000ee8000c101900 */
[----:B0-----:R-:W4:Y:S04]  /*128a0*/  LD.E R0, desc[UR36][R16.64+0x390] ;  /* 0x0003902410007980 */ /* 0x001f28000c101900 */
        /* <DEDUP_REMOVED lines=125> */
[----:B----4-:R0:W-:Y:S04]  /*13080*/  ST.E desc[UR36][R16.64+0x390], R0 ;  /* 0x0003900010007985 */ /* 0x0101e8000c101924 */
[----:B0-----:R-:W4:Y:S04]  /*13090*/  LD.E R0, desc[UR36][R16.64+0x28] ;  /* 0x0000282410007980 */ /* 0x001f28000c101900 */
[----:B--2---:R0:W-:Y:S04]  /*130a0*/  ST.E desc[UR36][R16.64+0x210], R3 ;  /* 0x0002100310007985 */ /* 0x0041e8000c101924 */
[----:B---3--:R1:W-:Y:S04]  /*130b0*/  ST.E desc[UR36][R16.64+0x214], R5 ;  /* 0x0002140510007985 */ /* 0x0083e8000c101924 */
        /* <DEDUP_REMOVED lines=125> */
[----:B0-----:R1:W5:Y:S01]  /*13890*/  LDL R3, [R1+0x1f8] ;  /* 0x0001f80001037983 */ /* 0x0013620000100800 */
[----:B----4-:R-:W-:-:S04]  /*138a0*/  LOP3.LUT R0, R0, 0x1, RZ, 0xfc, !PT ;  /* 0x0000000100007812 */ /* 0x010fc800078efcff */
[----:B------:R-:W-:Y:S01]  /*138b0*/  ISETP.NE.AND P0, PT, R0, 0x3, PT ;  /* 0x000000030000780c */ /* 0x000fe20003f05270 */
[----:B------:R-:W-:-:S12]  /*138c0*/  BSSY B0, `(.L_x_11307) ;  /* 0x0000003000007945 */ /* 0x000fd80003800000 */
[----:B-1----:R-:W-:Y:S05]  /*138d0*/  @!P0 BRA `(.L_x_11308) ;  /* 0x0000000000048947 */ /* 0x002fea0003800000 */
[----:B------:R-:W-:Y:S01]  /*138e0*/  BPT.TRAP 0x1 ;  /* 0x000000040000795c */ /* 0x000fe20000300000 */
.L_x_11308:
[----:B------:R-:W-:Y:S05]  /*138f0*/  BSYNC B0 ;  /* 0x0000000000007941 */ /* 0x000fea0003800000 */
.L_x_11307:
[----:B------:R-:W2:Y:S04]  /*13900*/  LD.E.64 R4, desc[UR36][R16.64+0x48] ;  /* 0x0000482410047980 */ /* 0x000ea8000c101b00 */
[----:B------:R-:W3:Y:S01]  /*13910*/  LD.E R0, desc[UR36][R16.64+0x34] ;  /* 0x0000342410007980 */ /* 0x000ee2000c101900 */
[C---:B------:R-:W-:Y:S01]  /*13920*/  ISETP.GT.AND P0, PT, R10.reuse, R2, PT ;  /* 0x000000020a00720c */ /* 0x040fe20003f04270 */
[----:B------:R-:W-:Y:S01]  /*13930*/  VIADD R10, R10, 0xffffffff ;  /* 0xffffffff0a0a7836 */ /* 0x000fe20000000000 */
[----:B--2---:R-:W-:-:S05]  /*13940*/  MOV R4, R4 ;  /* 0x0000000400047202 */ /* 0x004fca0000000f00 */
[----:B-----5:R-:W-:-:S05]  /*13950*/  IMAD R3, R3, 0x8, R4 ;  /* 0x0000000803037824 */ /* 0x020fca00078e0204 */
[----:B---3--:R-:W-:-:S04]  /*13960*/  PRMT R0, R0, 0x654, R3 ;  /* 0x0000065400007816 */ /* 0x008fc80000000003 */
[----:B------:R0:W-:Y:S01]  /*13970*/  SYNCS.ARRIVE.TRANS64.RED.A1T0 RZ, [R0+URZ], RZ ;  /* 0x000000ff00ff79a7 */ /* 0x0001e2000810043f */
[----:B------:R-:W-:Y:S05]  /*13980*/  @P0 BRA `(.L_x_11309) ;  /* 0xffffff6000880947 */ /* 0x000fea000383ffff */
.L_x_11290:
[----:B------:R-:W-:-:S13]  /*13990*/  ISETP.GE.AND P0, PT, R10, UR40, PT ;  /* 0x000000280a007c0c */ /* 0x000fda000bf06270 */
[----:B------:R-:W-:Y:S05]  /*139a0*/  @!P0 BRA `(.L_x_11310) ;  /* 0x000000b000b88947 */ /* 0x000fea0003800000 */
[----:B------:R1:W5:Y:S01]  /*139b0*/  LDL.64 R2, [R1+0x158] ;  /* 0x0001580001027983 */ /* 0x0003620000100a00 */
[----:B------:R-:W-:-:S05]  /*139c0*/  IADD3 R4, P0, R16, 0x28, RZ ;  /* 0x0000002810047810 */ /* 0x000fca0007f1e0ff */
[----:B------:R-:W-:-:S08]  /*139d0*/  IMAD.X R5, RZ, RZ, R17, P0 ;  /* 0x000000ffff057224 */ /* 0x000fd000000e0611 */
.L_x_11343:
[----:B--2--5:R-:W2:Y:S04]  /*139e0*/  LD.E R7, desc[UR36][R2.64] ;  /* 0x0000002402077980 */ /* 0x024ea8000c101900 */
[----:B0-----:R-:W3:Y:S01]  /*139f0*/  LD.E R0, desc[UR36][R2.64+0x8] ;  /* 0x0000082402007980 */ /* 0x001ee2000c101900 */
[----:B--2---:R-:W-:-:S05]  /*13a00*/  VIADD R7, R7, 0x1 ;  /* 0x0000000107077836 */ /* 0x004fca0000000000 */
[----:B------:R-:W-:-:S13]  /*13a10*/  ISETP.NE.AND P0, PT, R7, 0x2, PT ;  /* 0x000000020700780c */ /* 0x000fda0003f05270 */
[----:B------:R0:W5:Y:S04]  /*13a20*/  @P0 LD.E R11, desc[UR36][R2.64+0x4] ;  /* 0x00000424020b0980 */ /* 0x000168000c101900 */
[----:B------:R-:W2:Y:S01]  /*13a30*/  @!P0 LD.E R6, desc[UR36][R2.64+0x4] ;  /* 0x0000042402068980 */ /* 0x000ea2000c101900 */
[----:B---3--:R-:W-:-:S03]  /*13a40*/  VIADD R9, R0, 0x1 ;  /* 0x0000000100097836 */ /* 0x008fc60000000000 */
[----:B------:R3:W-:Y:S04]  /*13a50*/  ST.E desc[UR36][R2.64], R7 ;  /* 0x0000000702007985 */ /* 0x0007e8000c101924 */
[----:B------:R0:W-:Y:S04]  /*13a60*/  ST.E desc[UR36][R2.64+0x8], R9 ;  /* 0x0000080902007985 */ /* 0x0001e8000c101924 */
[----:B------:R0:W-:Y:S01]  /*13a70*/  @!P0 ST.E desc[UR36][R2.64], RZ ;  /* 0x000000ff02008985 */ /* 0x0001e2000c101924 */
[----:B--2---:R-:W-:-:S05]  /*13a80*/  @!P0 LOP3.LUT R11, R6, 0x1, RZ, 0x3c, !PT ;  /* 0x00000001060b8812 */ /* 0x004fca00078e3cff */
[----:B------:R0:W-:Y:S04]  /*13a90*/  @!P0 ST.E desc[UR36][R2.64+0x4], R11 ;  /* 0x0000040b02008985 */ /* 0x0001e8000c101924 */
[----:B------:R-:W2:Y:S01]  /*13aa0*/  LDL R0, [R1] ;  /* 0x0000000001007983 */ /* 0x000ea20000100800 */
[----:B------:R-:W-:Y:S05]  /*13ab0*/  YIELD ;  /* 0x0000000000007946 */ /* 0x000fea0003800000 */
[----:B------:R-:W-:Y:S01]  /*13ac0*/  BSSY B0, `(.L_x_11311) ;  /* 0x0000006000007945 */ /* 0x000fe20003800000 */
[----:B---3--:R-:W-:Y:S01]  /*13ad0*/  @!P0 IMAD.MOV.U32 R7, RZ, RZ, RZ ;  /* 0x000000ffff078224 */ /* 0x008fe200078e00ff */
[----:B--2---:R-:W-:-:S04]  /*13ae0*/  LOP3.LUT R0, R0, 0x1, RZ, 0xfc, !PT ;  /* 0x0000000100007812 */ /* 0x004fc800078efcff */
[----:B------:R-:W-:-:S13]  /*13af0*/  ISETP.NE.AND P1, PT, R0, 0x3, PT ;  /* 0x000000030000780c */ /* 0x000fda0003f25270 */
[----:B0-----:R-:W-:Y:S05]  /*13b00*/  @!P1 BRA `(.L_x_11312) ;  /* 0x0000000000049947 */ /* 0x001fea0003800000 */
[----:B------:R-:W-:Y:S01]  /*13b10*/  BPT.TRAP 0x1 ;  /* 0x000000040000795c */ /* 0x000fe20000300000 */
.L_x_11312:
[----:B------:R-:W-:Y:S05]  /*13b20*/  BSYNC B0 ;  /* 0x0000000000007941 */ /* 0x000fea0003800000 */
.L_x_11311:
[----:B------:R-:W2:Y:S01]  /*13b30*/  LDL.64 R8, [R1+0x18] ;  /* 0x0000180001087983 */ /* 0x000ea20000100a00 */
[----:B-----5:R-:W-:Y:S02]  /*13b40*/  SHF.L.U32 R12, R11, 0x1f, RZ ;  /* 0x0000001f0b0c7819 */ /* 0x020fe400000006ff */
[----:B--2---:R-:W-:-:S05]  /*13b50*/  MOV R8, R8 ;  /* 0x0000000800087202 */ /* 0x004fca0000000f00 */
[----:B------:R-:W-:-:S04]  /*13b60*/  IMAD R7, R7, 0x8, R8 ;  /* 0x0000000807077824 */ /* 0x000fc800078e0208 */
[----:B------:R0:W2:Y:S01]  /*13b70*/  SYNCS.PHASECHK.TRANS64.TRYWAIT P0, [R7+URZ], R12 ;  /* 0x0000000c070075a7 */ /* 0x0000a2000800017f */
[----:B------:R0:W5:Y:S04]  /*13b80*/  LD.E R0, desc[UR36][R2.64] ;  /* 0x0000002402007980 */ /* 0x000168000c101900 */
[----:B------:R0:W5:Y:S01]  /*13b90*/  LD.E R6, desc[UR36][R2.64+0x4] ;  /* 0x0000042402067980 */ /* 0x000162000c101900 */
[----:B------:R-:W-:Y:S04]  /*13ba0*/  BSSY B0, `(.L_x_11313) ;  /* 0x0000003000007945 */ /* 0x000fe80003800000 */
[----:B------:R-:W-:Y:S05]  /*13bb0*/  @!P1 BRA `(.L_x_11314) ;  /* 0x0000000000049947 */ /* 0x000fea0003800000 */
[----:B------:R-:W-:Y:S01]  /*13bc0*/  BPT.TRAP 0x1 ;  /* 0x000000040000795c */ /* 0x000fe20000300000 */
.L_x_11314:
[----:B------:R-:W-:Y:S05]  /*13bd0*/  BSYNC B0 ;  /* 0x0000000000007941 */ /* 0x000fea0003800000 */
.L_x_11313:
[----:B------:R-:W-:Y:S04]  /*13be0*/  BSSY B0, `(.L_x_11315) ;  /* 0x0000006000007945 */ /* 0x000fe80003800000 */
[----:B--2---:R-:W-:Y:S05]  /*13bf0*/  @P0 BRA `(.L_x_11316) ;  /* 0x0000000000100947 */ /* 0x004fea0003800000 */
[----:B-----5:R-:W-:Y:S01]  /*13c00*/  IMAD R0, R0, 0x8, R8 ;  /* 0x0000000800007824 */ /* 0x020fe200078e0208 */
[----:B0-----:R-:W-:-:S04]  /*13c10*/  SHF.L.U32 R7, R6, 0x1f, RZ ;  /* 0x0000001f06077819 */ /* 0x001fc800000006ff */
[----:B------:R-:W0:Y:S02]  /*13c20*/  SYNCS.PHASECHK.TRANS64.TRYWAIT P0, [R0+URZ], R7 ;  /* 0x00000007000075a7 */ /* 0x000e24000800017f */
[----:B0-----:R-:W-:Y:S05]  /*13c30*/  @!P0 BRA `(.L_x_11317) ;  /* 0x0000013c00ec8947 */ /* 0x001fea0003800000 */
.L_x_11316:
[----:B------:R-:W-:Y:S05]  /*13c40*/  BSYNC B0 ;  /* 0x0000000000007941 */ /* 0x000fea0003800000 */
.L_x_11315:
[----:B0-----:R-:W2:Y:S04]  /*13c50*/  LD.E R7, desc[UR36][R2.64] ;  /* 0x0000002402077980 */ /* 0x001ea8000c101900 */
[----:B------:R-:W2:Y:S01]  /*13c60*/  LDL.64 R12, [R1+0x80] ;  /* 0x00008000010c7983 */ /* 0x000ea20000100a00 */
[----:B------:R-:W-:Y:S05]  /*13c70*/  WARPSYNC.ALL ;  /* 0x0000000000007948 */ /* 0x000fea0003800000 */
[----:B------:R-:W3:Y:S04]  /*13c80*/  LDL.64 R20, [R1+0x78] ;  /* 0x0000780001147983 */ /* 0x000ee80000100a00 */
[----:B------:R-:W4:Y:S04]  /*13c90*/  LDL.64 R8, [R1+0x78] ;  /* 0x0000780001087983 */ /* 0x000f280000100a00 */
[----:B------:R-:W4:Y:S01]  /*13ca0*/  LDL.64 R14, [R1+0x78] ;  /* 0x00007800010e7983 */ /* 0x000f220000100a00 */
[----:B--2--5:R-:W-:-:S02]  /*13cb0*/  IMAD R6, R7, 0x300, R12 ;  /* 0x0000030007067824 */ /* 0x024fc400078e020c */
[----:B------:R-:W-:Y:S01]  /*13cc0*/  IMAD.MOV.U32 R7, RZ, RZ, R13 ;  /* 0x000000ffff077224 */ /* 0x000fe200078e000d */
[----:B------:R-:W2:Y:S01]  /*13cd0*/  LDL.64 R18, [R1+0x78] ;  /* 0x0000780001127983 */ /* 0x000ea20000100a00 */
[----:B------:R-:W-:Y:S01]  /*13ce0*/  WARPGROUP.ARRIVE ;  /* 0x00000000000079c5 */ /* 0x000fe20000000000 */
[C---:B------:R-:W-:Y:S01]  /*13cf0*/  R2UR UR6, R6.reuse ;  /* 0x00000000060672ca */ /* 0x040fe200000e0000 */
[----:B------:R-:W-:Y:S01]  /*13d00*/  IMAD.MOV.U32 R0, RZ, RZ, 0x1 ;  /* 0x00000001ff007424 */ /* 0x000fe200078e00ff */
[----:B------:R-:W-:Y:S01]  /*13d10*/  R2UR UR7, R7 ;  /* 0x00000000070772ca */ /* 0x000fe200000e0000 */
[----:B------:R0:W-:Y:S04]  /*13d20*/  STL [R1+0x60], RZ ;  /* 0x000060ff01007387 */ /* 0x0001e80000100800 */
[----:B------:R0:W-:Y:S04]  /*13d30*/  STL [R1+0x60], R0 ;  /* 0x0000600001007387 */ /* 0x0001e80000100800 */
[----:B------:R0:W-:Y:S04]  /*13d40*/  STL [R1+0x60], R0 ;  /* 0x0000600001007387 */ /* 0x0001e80000100800 */
[----:B------:R0:W-:Y:S04]  /*13d50*/  STL [R1+0x60], R0 ;  /* 0x0000600001007387 */ /* 0x0001e80000100800 */
[----:B------:R0:W-:Y:S01]  /*13d60*/  STL [R1+0x60], R0 ;  /* 0x0000600001007387 */ /* 0x0001e20000100800 */
[----:B------:R-:W-:Y:S01]  /*13d70*/  VIADD R12, R6, 0x2 ;  /* 0x00000002060c7836 */ /* 0x000fe20000000000 */
[----:B---3--:R-:W-:-:S02]  /*13d80*/  R2UR UR4, R20 ;  /* 0x00000000140472ca */ /* 0x008fc400000e0000 */
[----:B------:R-:W-:-:S13]  /*13d90*/  R2UR UR5, R21 ;  /* 0x00000000150572ca */ /* 0x000fda00000e0000 */
[----:B------:R-:W-:Y:S01]  /*13da0*/  HGMMA.64x96x16.F32 R24, gdesc[UR4], RZ, !UPT, gsb0 ;  /* 0x01600000041879f0 */ /* 0x000fe2000c0008ff */
[----:B----4-:R-:W-:Y:S01]  /*13db0*/  VIADD R8, R8, 0x2 ;  /* 0x0000000208087836 */ /* 0x010fe20000000000 */
[----:B------:R-:W-:Y:S02]  /*13dc0*/  R2UR UR6, R12 ;  /* 0x000000000c0672ca */ /* 0x000fe400000e0000 */
[----:B------:R-:W-:Y:S02]  /*13dd0*/  R2UR UR7, R13 ;  /* 0x000000000d0772ca */ /* 0x000fe400000e0000 */
[----:B------:R-:W-:Y:S02]  /*13de0*/  R2UR UR4, R8 ;  /* 0x00000000080472ca */ /* 0x000fe400000e0000 */
[----:B------:R-:W-:Y:S01]  /*13df0*/  R2UR UR5, R9 ;  /* 0x00000000090572ca */ /* 0x000fe200000e0000 */
[----:B------:R-:W-:Y:S02]  /*13e00*/  WARPGROUP.DEPBAR.LE gsb0, 0x0 ;  /* 0x00008000000079c5 */ /* 0x000fe40000010000 */
[----:B------:R-:W3:Y:S04]  /*13e10*/  LD.E R20, desc[UR36][R4.64] ;  /* 0x0000002404147980 */ /* 0x000ee8000c101900 */
[----:B------:R0:W5:Y:S04]  /*13e20*/  LD.E R7, desc[UR36][R2.64] ;  /* 0x0000002402077980 */ /* 0x000168000c101900 */
[----:B------:R0:W5:Y:S01]  /*13e30*/  LD.E R11, desc[UR36][R2.64+0x4] ;  /* 0x00000424020b7980 */ /* 0x000162000c101900 */
[----:B------:R-:W-:Y:S01]  /*13e40*/  WARPGROUP.ARRIVE ;  /* 0x00000000000079c5 */ /* 0x000fe20000000000 */
[----:B------:R-:W-:Y:S01]  /*13e50*/  VIADD R14, R14, 0x4 ;  /* 0x000000040e0e7836 */ /* 0x000fe20000000000 */
[----:B------:R-:W-:Y:S01]  /*13e60*/  BSSY B0, `(.L_x_11318) ;  /* 0x000001a000007945 */ /* 0x000fe20003800000 */
[----:B------:R-:W-:-:S02]  /*13e70*/  VIADD R8, R6, 0x4 ;  /* 0x0000000406087836 */ /* 0x000fc40000000000 */
[--C-:B------:R-:W-:Y:S01]  /*13e80*/  IMAD.MOV.U32 R9, RZ, RZ, R13.reuse ;  /* 0x000000ffff097224 */ /* 0x100fe200078e000d */
[----:B------:R-:W-:Y:S01]  /*13e90*/  HGMMA.64x96x16.F32 R24, gdesc[UR4], R24, gsb0 ;  /* 0x01600000041879f0 */ /* 0x000fe20008000818 */
[----:B------:R-:W-:Y:S01]  /*13ea0*/  R2UR UR4, R14 ;  /* 0x000000000e0472ca */ /* 0x000fe200000e0000 */
[----:B--2---:R-:W-:Y:S01]  /*13eb0*/  VIADD R18, R18, 0x6 ;  /* 0x0000000612127836 */ /* 0x004fe20000000000 */
[----:B------:R-:W-:Y:S01]  /*13ec0*/  R2UR UR6, R8 ;  /* 0x00000000080672ca */ /* 0x000fe200000e0000 */
[----:B------:R-:W-:Y:S01]  /*13ed0*/  VIADD R8, R6, 0x6 ;  /* 0x0000000606087836 */ /* 0x000fe20000000000 */
[----:B------:R-:W-:Y:S01]  /*13ee0*/  R2UR UR7, R9 ;  /* 0x00000000090772ca */ /* 0x000fe200000e0000 */
[----:B------:R-:W-:Y:S01]  /*13ef0*/  IMAD.MOV.U32 R9, RZ, RZ, R13 ;  /* 0x000000ffff097224 */ /* 0x000fe200078e000d */
[----:B------:R-:W-:Y:S01]  /*13f00*/  R2UR UR5, R15 ;  /* 0x000000000f0572ca */ /* 0x000fe200000e0000 */
[----:B------:R-:W-:Y:S02]  /*13f10*/  WARPGROUP.DEPBAR.LE gsb0, 0x0 ;  /* 0x00008000000079c5 */ /* 0x000fe40000010000 */
[----:B------:R-:W-:-:S10]  /*13f20*/  WARPGROUP.ARRIVE ;  /* 0x00000000000079c5 */ /* 0x000fd40000000000 */
        /* <DEDUP_REMOVED lines=8> */
[----:B---3--:R-:W-:-:S04]  /*13fb0*/  LOP3.LUT R20, R20, 0x1, RZ, 0xfc, !PT ;  /* 0x0000000114147812 */ /* 0x008fc800078efcff */
[----:B------:R-:W-:Y:S01]  /*13fc0*/  ISETP.NE.AND P0, PT, R20, 0x3, PT ;  /* 0x000000031400780c */ /* 0x000fe20003f05270 */
[----:B------:R-:W-:-:S12]  /*13fd0*/  WARPGROUP.DEPBAR.LE gsb0, 0x0 ;  /* 0x00008000000079c5 */ /* 0x000fd80000010000 */
[----:B0-----:R-:W-:Y:S05]  /*13fe0*/  @!P0 BRA `(.L_x_11319) ;  /* 0x0000000000048947 */ /* 0x001fea0003800000 */
[----:B------:R-:W-:Y:S01]  /*13ff0*/  BPT.TRAP 0x1 ;  /* 0x000000040000795c */ /* 0x000fe20000300000 */
.L_x_11319:
[----:B------:R-:W-:Y:S05]  /*14000*/  BSYNC B0 ;  /* 0x0000000000007941 */ /* 0x000fea0003800000 */
.L_x_11318:
[----:B------:R-:W2:Y:S01]  /*14010*/  LD.E.64 R8, desc[UR36][R4.64+0x18] ;  /* 0x0000182404087980 */ /* 0x000ea2000c101b00 */
[----:B-----5:R-:W-:Y:S02]  /*14020*/  SHF.L.U32 R12, R11, 0x1f, RZ ;  /* 0x0000001f0b0c7819 */ /* 0x020fe400000006ff */
[----:B--2---:R-:W-:-:S05]  /*14030*/  MOV R8, R8 ;  /* 0x0000000800087202 */ /* 0x004fca0000000f00 */
[----:B------:R-:W-:-:S04]  /*14040*/  IMAD R7, R7, 0x8, R8 ;  /* 0x0000000807077824 */ /* 0x000fc800078e0208 */
[----:B------:R0:W2:Y:S01]  /*14050*/  SYNCS.PHASECHK.TRANS64.TRYWAIT P0, [R7+URZ], R12 ;  /* 0x0000000c070075a7 */ /* 0x0000a2000800017f */
[----:B------:R-:W3:Y:S04]  /*14060*/  LD.E R9, desc[UR36][R4.64] ;  /* 0x0000002404097980 */ /* 0x000ee8000c101900 */
[----:B------:R0:W5:Y:S04]  /*14070*/  LD.E R6, desc[UR36][R2.64] ;  /* 0x0000002402067980 */ /* 0x000168000c101900 */
[----:B------:R0:W5:Y:S01]  /*14080*/  LD.E R8, desc[UR36][R2.64+0x4] ;  /* 0x0000042402087980 */ /* 0x000162000c101900 */
[----:B------:R-:W-:Y:S01]  /*14090*/  BSSY B0, `(.L_x_11320) ;  /* 0x0000005000007945 */ /* 0x000fe20003800000 */
[----:B---3--:R-:W-:-:S04]  /*140a0*/  LOP3.LUT R9, R9, 0x1, RZ, 0xfc, !PT ;  /* 0x0000000109097812 */ /* 0x008fc800078efcff */
[----:B------:R-:W-:-:S13]  /*140b0*/  ISETP.NE.AND P1, PT, R9, 0x3, PT ;  /* 0x000000030900780c */ /* 0x000fda0003f25270 */
[----:B0-2---:R-:W-:Y:S05]  /*140c0*/  @!P1 BRA `(.L_x_11321) ;  /* 0x0000000000049947 */ /* 0x005fea0003800000 */
[----:B------:R-:W-:Y:S01]  /*140d0*/  BPT.TRAP 0x1 ;  /* 0x000000040000795c */ /* 0x000fe20000300000 */
.L_x_11321:
[----:B------:R-:W-:Y:S05]  /*140e0*/  BSYNC B0 ;  /* 0x0000000000007941 */ /* 0x000fea0003800000 */
.L_x_11320:
[----:B------:R-:W-:Y:S04]  /*140f0*/  BSSY B0, `(.L_x_11322) ;  /* 0x0000008000007945 */ /* 0x000fe80003800000 */
[----:B------:R-:W-:Y:S05]  /*14100*/  @P0 BRA `(.L_x_11323) ;  /* 0x0000000000180947 */ /* 0x000fea0003800000 */
[----:B------:R-:W2:Y:S01]  /*14110*/  LD.E.64 R4, desc[UR36][R4.64+0x18] ;  /* 0x0000182404047980 */ /* 0x000ea2000c101b00 */
[----:B-----5:R-:W-:Y:S02]  /*14120*/  SHF.L.U32 R8, R8, 0x1f, RZ ;  /* 0x0000001f08087819 */ /* 0x020fe400000006ff */
[----:B--2---:R-:W-:-:S05]  /*14130*/  MOV R7, R4 ;  /* 0x0000000400077202 */ /* 0x004fca0000000f00 */
[----:B------:R-:W-:-:S04]  /*14140*/  IMAD R7, R6, 0x8, R7 ;  /* 0x0000000806077824 */ /* 0x000fc800078e0207 */
[----:B------:R-:W0:Y:S02]  /*14150*/  SYNCS.PHASECHK.TRANS64.TRYWAIT P0, [R7+URZ], R8 ;  /* 0x00000008070075a7 */ /* 0x000e24000800017f */
[----:B0-----:R-:W-:Y:S05]  /*14160*/  @!P0 BRA `(.L_x_11324) ;  /* 0x0000013800b48947 */ /* 0x001fea0003800000 */
.L_x_11323:
[----:B------:R-:W-:Y:S05]  /*14170*/  BSYNC B0 ;  /* 0x0000000000007941 */ /* 0x000fea0003800000 */
.L_x_11322:
[----:B0-----:R-:W2:Y:S04]  /*14180*/  LDL R7, [R1+0x70] ;  /* 0x0000700001077983 */ /* 0x001ea80000100800 */
[----:B------:R-:W3:Y:S04]  /*14190*/  LD.E R11, desc[UR36][R2.64] ;  /* 0x00000024020b7980 */ /* 0x000ee8000c101900 */
[----:B------:R-:W3:Y:S04]  /*141a0*/  LDL.64 R20, [R1+0xf8] ;  /* 0x0000f80001147983 */ /* 0x000ee80000100a00 */
[----:B------:R-:W4:Y:S04]  /*141b0*/  LDL.64 R4, [R1+0xf0] ;  /* 0x0000f00001047983 */ /* 0x000f280000100a00 */
[----:B-----5:R-:W4:Y:S04]  /*141c0*/  LDL.64 R8, [R1+0xf0] ;  /* 0x0000f00001087983 */ /* 0x020f280000100a00 */
[----:B------:R-:W4:Y:S04]  /*141d0*/  LDL.64 R12, [R1+0xf0] ;  /* 0x0000f000010c7983 */ /* 0x000f280000100a00 */
[----:B------:R-:W4:Y:S01]  /*141e0*/  LDL.64 R14, [R1+0xf0] ;  /* 0x0000f000010e7983 */ /* 0x000f220000100a00 */
[----:B------:R-:W-:Y:S05]  /*141f0*/  WARPSYNC.ALL ;  /* 0x0000000000007948 */ /* 0x000fea0003800000 */
[----:B------:R-:W-:Y:S01]  /*14200*/  WARPGROUP.ARRIVE ;  /* 0x00000000000079c5 */ /* 0x000fe20000000000 */
[----:B------:R-:W4:Y:S01]  /*14210*/  LDL.64 R18, [R1+0xf0] ;  /* 0x0000f00001127983 */ /* 0x000f220000100a00 */
[----:B--2---:R-:W-:Y:S01]  /*14220*/  ISETP.NE.U32.AND P0, PT, R7, RZ, PT ;  /* 0x000000ff0700720c */ /* 0x004fe20003f05070 */
[----:B---3--:R-:W-:-:S02]  /*14230*/  IMAD R6, R11, 0xc00, R20 ;  /* 0x00000c000b067824 */ /* 0x008fc400078e0214 */
[----:B------:R-:W-:Y:S01]  /*14240*/  IMAD.MOV.U32 R7, RZ, RZ, R21 ;  /* 0x000000ffff077224 */ /* 0x000fe200078e0015 */
[----:B----4-:R-:W-:Y:S02]  /*14250*/  R2UR UR4, R4 ;  /* 0x00000000040472ca */ /* 0x010fe400000e0000 */
[----:B------:R-:W-:Y:S02]  /*14260*/  R2UR UR6, R6 ;  /* 0x00000000060672ca */ /* 0x000fe400000e0000 */
[----:B------:R-:W-:Y:S02]  /*14270*/  R2UR UR7, R7 ;  /* 0x00000000070772ca */ /* 0x000fe400000e0000 */
[----:B------:R-:W-:-:S03]  /*14280*/  R2UR UR5, R5 ;  /* 0x00000000050572ca */ /* 0x000fc600000e0000 */
[----:B------:R-:W-:Y:S01]  /*14290*/  VOTEU.ANY UP0, P0 ;  /* 0x00000000003f7886 */ /* 0x000fe20000000100 */
[----:B------:R-:W-:Y:S01]  /*142a0*/  VIADD R8, R8, 0x2 ;  /* 0x0000000208087836 */ /* 0x000fe20000000000 */
[----:B------:R0:W-:Y:S01]  /*142b0*/  STL [R1+0x70], R0 ;  /* 0x0000700001007387 */ /* 0x0001e20000100800 */
[----:B------:R-:W-:Y:S02]  /*142c0*/  VIADD R4, R6, 0x2 ;  /* 0x0000000206047836 */ /* 0x000fe40000000000 */
[----:B------:R-:W-:Y:S01]  /*142d0*/  VIADD R12, R12, 0x4 ;  /* 0x000000040c0c7836 */ /* 0x000fe20000000000 */
[----:B------:R0:W5:Y:S04]  /*142e0*/  LDL R7, [R1+0xc] ;  /* 0x00000c0001077983 */ /* 0x0001680000100800 */
[----:B------:R-:W-:Y:S01]  /*142f0*/  HGMMA.64x96x16.F32 R24, gdesc[UR4], R24, UP0, gsb0 ;  /* 0x01600000041879f0 */ /* 0x000fe2000b800818 */
[----:B------:R-:W-:Y:S01]  /*14300*/  IMAD.MOV.U32 R5, RZ, RZ, R21 ;  /* 0x000000ffff057224 */ /* 0x000fe200078e0015 */
[----:B------:R-:W-:-:S02]  /*14310*/  R2UR UR6, R4 ;  /* 0x00000000040672ca */ /* 0x000fc400000e0000 */
[----:B------:R-:W-:Y:S02]  /*14320*/  R2UR UR4, R8 ;  /* 0x00000000080472ca */ /* 0x000fe400000e0000 */
[----:B------:R-:W-:Y:S02]  /*14330*/  R2UR UR7, R5 ;  /* 0x00000000050772ca */ /* 0x000fe400000e0000 */
[----:B------:R-:W-:Y:S02]  /*14340*/  R2UR UR5, R9 ;  /* 0x00000000090572ca */ /* 0x000fe400000e0000 */
[----:B------:R-:W2:Y:S01]  /*14350*/  LDL.64 R8, [R1+0xf0] ;  /* 0x0000f00001087983 */ /* 0x000ea20000100a00 */
[----:B------:R-:W-:Y:S02]  /*14360*/  VIADD R4, R6, 0x4 ;  /* 0x0000000406047836 */ /* 0x000fe40000000000 */
[----:B------:R-:W-:Y:S01]  /*14370*/  IMAD.MOV.U32 R5, RZ, RZ, R21 ;  /* 0x000000ffff057224 */ /* 0x000fe200078e0015 */
[----:B------:R-:W-:-:S02]  /*14380*/  WARPGROUP.DEPBAR.LE gsb0, 0x0 ;  /* 0x00008000000079c5 */ /* 0x000fc40000010000 */
[----:B------:R-:W-:-:S06]  /*14390*/  WARPGROUP.ARRIVE ;  /* 0x00000000000079c5 */ /* 0x000fcc0000000000 */
[----:B------:R-:W-:Y:S01]  /*143a0*/  HGMMA.64x96x16.F32 R24, gdesc[UR4], R24, gsb0 ;  /* 0x01600000041879f0 */ /* 0x000fe20008000818 */
[----:B------:R-:W-:Y:S02]  /*143b0*/  R2UR UR6, R4 ;  /* 0x00000000040672ca */ /* 0x000fe400000e0000 */
[----:B------:R-:W-:Y:S02]  /*143c0*/  R2UR UR7, R5 ;  /* 0x00000000050772ca */ /* 0x000fe400000e0000 */
[----:B------:R-:W-:Y:S02]  /*143d0*/  R2UR UR4, R12 ;  /* 0x000000000c0472ca */ /* 0x000fe400000e0000 */
[----:B------:R-:W-:Y:S02]  /*143e0*/  R2UR UR5, R13 ;  /* 0x000000000d0572ca */ /* 0x000fe400000e0000 */
[----:B------:R-:W3:Y:S01]  /*143f0*/  LDL.64 R12, [R1+0xf0] ;  /* 0x0000f000010c7983 */ /* 0x000ee20000100a00 */
[----:B------:R-:W-:-:S02]  /*14400*/  VIADD R14, R14, 0x6 ;  /* 0x000000060e0e7836 */ /* 0x000fc40000000000 */
[----:B------:R-:W-:Y:S02]  /*14410*/  VIADD R4, R6, 0x6 ;  /* 0x0000000606047836 */ /* 0x000fe40000000000 */
[----:B------:R-:W-:Y:S01]  /*14420*/  IMAD.MOV.U32 R5, RZ, RZ, R21 ;  /* 0x000000ffff057224 */ /* 0x000fe200078e0015 */
[----:B------:R-:W-:Y:S02]  /*14430*/  WARPGROUP.DEPBAR.LE gsb0, 0x0 ;  /* 0x00008000000079c5 */ /* 0x000fe40000010000 */
[----:B------:R-:W-:-:S06]  /*14440*/  WARPGROUP.ARRIVE ;  /* 0x00000000000079c5 */ /* 0x000fcc0000000000 */
[----:B------:R-:W-:Y:S01]  /*14450*/  HGMMA.64x96x16.F32 R24, gdesc[UR4], R24, gsb0 ;  /* 0x01600000041879f0 */ /* 0x000fe20008000818 */
[----:B------:R-:W-:Y:S02]  /*14460*/  R2UR UR6, R4 ;  /* 0x00000000040672ca */ /* 0x000fe400000e0000 */
[----:B------:R-:W-:Y:S02]  /*14470*/  R2UR UR7, R5 ;  /* 0x00000000050772ca */ /* 0x000fe400000e0000 */
[----:B------:R-:W-:Y:S02]  /*14480*/  R2UR UR4, R14 ;  /* 0x000000000e0472ca */ /* 0x000fe400000e0000 */
[----:B------:R-:W-:Y:S02]  /*14490*/  R2UR UR5, R15 ;  /* 0x000000000f0572ca */ /* 0x000fe400000e0000 */
[----:B------:R-:W4:Y:S01]  /*144a0*/  LDL.64 R14, [R1+0xf0] ;  /* 0x0000f000010e7983 */ /* 0x000f220000100a00 */
        /* <DEDUP_REMOVED lines=11> */
[----:B--2---:R-:W-:-:S02]  /*14560*/  VIADD R8, R8, 0x402 ;  /* 0x0000040208087836 */ /* 0x004fc40000000000 */
        /* <DEDUP_REMOVED lines=9> */
[----:B------:R-:W2:Y:S01]  /*14600*/  LDL.64 R8, [R1+0xf0] ;  /* 0x0000f00001087983 */ /* 0x000ea20000100a00 */
[----:B---3--:R-:W-:-:S02]  /*14610*/  VIADD R12, R12, 0x404 ;  /* 0x000004040c0c7836 */ /* 0x008fc40000000000 */
        /* <DEDUP_REMOVED lines=9> */
[----:B------:R-:W3:Y:S01]  /*146b0*/  LDL.64 R12, [R1+0xf0] ;  /* 0x0000f000010c7983 */ /* 0x000ee20000100a00 */
[----:B----4-:R-:W-:-:S02]  /*146c0*/  VIADD R14, R14, 0x406 ;  /* 0x000004060e0e7836 */ /* 0x010fc40000000000 */
        /* <DEDUP_REMOVED lines=64> */
[----:B--2---:R-:W-:Y:S02]  /*14ad0*/  VIADD R8, R8, 0xc02 ;  /* 0x00000c0208087836 */ /* 0x004fe40000000000 */
[----:B------:R-:W-:-:S02]  /*14ae0*/  VIADD R4, R6, 0x902 ;  /* 0x0000090206047836 */ /* 0x000fc40000000000 */
[----:B------:R-:W-:Y:S01]  /*14af0*/  IMAD.MOV.U32 R5, RZ, RZ, R21 ;  /* 0x000000ffff057224 */ /* 0x000fe200078e0015 */
[----:B------:R-:W-:Y:S02]  /*14b00*/  WARPGROUP.DEPBAR.LE gsb0, 0x0 ;  /* 0x00008000000079c5 */ /* 0x000fe40000010000 */
[----:B------:R-:W-:-:S06]  /*14b10*/  WARPGROUP.ARRIVE ;  /* 0x00000000000079c5 */ /* 0x000fcc0000000000 */
[----:B------:R-:W-:Y:S01]  /*14b20*/  HGMMA.64x96x16.F32 R24, gdesc[UR4], R24, gsb0 ;  /* 0x01600000041879f0 */ /* 0x000fe20008000818 */
[----:B------:R-:W-:Y:S02]  /*14b30*/  R2UR UR6, R4 ;  /* 0x00000000040672ca */ /* 0x000fe400000e0000 */
[----:B------:R-:W-:Y:S02]  /*14b40*/  R2UR UR7, R5 ;  /* 0x00000000050772ca */ /* 0x000fe400000e0000 */
[----:B------:R-:W-:Y:S01]  /*14b50*/  R2UR UR4, R8 ;  /* 0x00000000080472ca */ /* 0x000fe200000e0000 */
[----:B---3--:R-:W-:Y:S01]  /*14b60*/  VIADD R12, R12, 0xc04 ;  /* 0x00000c040c0c7836 */ /* 0x008fe20000000000 */
[----:B------:R-:W-:Y:S01]  /*14b70*/  R2UR UR5, R9 ;  /* 0x00000000090572ca */ /* 0x000fe200000e0000 */
[----:B------:R-:W-:Y:S01]  /*14b80*/  VIADD R20, R6, 0x904 ;  /* 0x0000090406147836 */ /* 0x000fe20000000000 */
[----:B------:R-:W2:Y:S01]  /*14b90*/  LDL R5, [R1] ;  /* 0x0000000001057983 */ /* 0x000ea20000100800 */
[----:B------:R-:W-:-:S02]  /*14ba0*/  WARPGROUP.DEPBAR.LE gsb0, 0x0 ;  /* 0x00008000000079c5 */ /* 0x000fc40000010000 */
[----:B------:R-:W-:-:S08]  /*14bb0*/  WARPGROUP.ARRIVE ;  /* 0x00000000000079c5 */ /* 0x000fd00000000000 */
[----:B------:R-:W-:Y:S01]  /*14bc0*/  HGMMA.64x96x16.F32 R24, gdesc[UR4], R24, gsb0 ;  /* 0x01600000041879f0 */ /* 0x000fe20008000818 */
[----:B------:R-:W-:Y:S02]  /*14bd0*/  R2UR UR6, R20 ;  /* 0x00000000140672ca */ /* 0x000fe400000e0000 */
[----:B------:R-:W-:Y:S02]  /*14be0*/  R2UR UR7, R21 ;  /* 0x00000000150772ca */ /* 0x000fe400000e0000 */
[----:B------:R-:W-:Y:S02]  /*14bf0*/  R2UR UR4, R12 ;  /* 0x000000000c0472ca */ /* 0x000fe400000e0000 */
[----:B------:R-:W-:Y:S01]  /*14c00*/  R2UR UR5, R13 ;  /* 0x000000000d0572ca */ /* 0x000fe200000e0000 */
[----:B----4-:R-:W-:Y:S02]  /*14c10*/  VIADD R14, R14, 0xc06 ;  /* 0x00000c060e0e7836 */ /* 0x010fe40000000000 */
        /* <DEDUP_REMOVED lines=26> */
[----:B------:R-:W-:-:S02]  /*14dc0*/  WARPGROUP.DEPBAR.LE gsb0, 0x0 ;  /* 0x00008000000079c5 */ /* 0x000fc40000010000 */
[----:B------:R0:W-:Y:S06]  /*14dd0*/  BAR.ARV R205, 0x100 ;  /* 0x000400cd0000751d */ /* 0x0001ec0000002000 */
[----:B------:R0:W5:Y:S01]  /*14de0*/  LD.E R4, desc[UR36][R2.64] ;  /* 0x0000002402047980 */ /* 0x000162000c101900 */
[----:B--2---:R-:W-:-:S04]  /*14df0*/  LOP3.LUT R5, R5, 0x1, RZ, 0xfc, !PT ;  /* 0x0000000105057812 */ /* 0x004fc800078efcff */
[----:B------:R-:W-:Y:S01]  /*14e00*/  ISETP.NE.AND P0, PT, R5, 0x3, PT ;  /* 0x000000030500780c */ /* 0x000fe20003f05270 */
[----:B------:R-:W-:-:S12]  /*14e10*/  BSSY B0, `(.L_x_11325) ;  /* 0x0000003000007945 */ /* 0x000fd80003800000 */
[----:B0-----:R-:W-:Y:S05]  /*14e20*/  @!P0 BRA `(.L_x_11326) ;  /* 0x0000000000048947 */ /* 0x001fea0003800000 */
[----:B------:R-:W-:Y:S01]  /*14e30*/  BPT.TRAP 0x1 ;  /* 0x000000040000795c */ /* 0x000fe20000300000 */
.L_x_11326:
[----:B------:R-:W-:Y:S05]  /*14e40*/  BSYNC B0 ;  /* 0x0000000000007941 */ /* 0x000fea0003800000 */
.L_x_11325:
[----:B------:R-:W2:Y:S02]  /*14e50*/  LDL.64 R8, [R1+0x20] ;  /* 0x0000200001087983 */ /* 0x000ea40000100a00 */
[----:B--2---:R-:W-:-:S05]  /*14e60*/  MOV R5, R8 ;  /* 0x0000000800057202 */ /* 0x004fca0000000f00 */
[----:B-----5:R-:W-:-:S05]  /*14e70*/  IMAD R4, R4, 0x8, R5 ;  /* 0x0000000804047824 */ /* 0x020fca00078e0205 */
[----:B------:R-:W-:-:S04]  /*14e80*/  PRMT R4, R7, 0x654, R4 ;  /* 0x0000065407047816 */ /* 0x000fc80000000004 */
[----:B------:R0:W-:Y:S01]  /*14e90*/  SYNCS.ARRIVE.TRANS64.RED.A1T0 RZ, [R4+URZ], RZ ;  /* 0x000000ff04ff79a7 */ /* 0x0001e2000810043f */
[----:B------:R-:W2:Y:S04]  /*14ea0*/  LD.E.64 R12, desc[UR36][R16.64+0x150] ;  /* 0x00015024100c7980 */ /* 0x000ea8000c101b00 */
        /* <DEDUP_REMOVED lines=14> */
[----:B------:R-:W-:Y:S01]  /*14f90*/  BSSY B0, `(.L_x_11327) ;  /* 0x00000a6000007945 */ /* 0x000fe20003800000 */
[-C--:B--2---:R-:W-:Y:S01]  /*14fa0*/  FMUL.FTZ R21, R31, R11.reuse ;  /* 0x0000000b1f157220 */ /* 0x084fe20000410000 */
[-C--:B------:R-:W-:Y:S01]  /*14fb0*/  FMUL.FTZ R13, R27, R11.reuse ;  /* 0x0000000b1b0d7220 */ /* 0x080fe20000410000 */
[----:B------:R-:W-:Y:S01]  /*14fc0*/  SHF.R.S32.HI R31, RZ, 0x1f, R14 ;  /* 0x0000001fff1f7819 */ /* 0x000fe2000001140e */
[-C--:B------:R-:W-:Y:S01]  /*14fd0*/  FMUL.FTZ R27, R38, R11.reuse ;  /* 0x0000000b261b7220 */ /* 0x080fe20000410000 */
[-C--:B------:R-:W-:Y:S01]  /*14fe0*/  FMUL.FTZ R38, R40, R11.reuse ;  /* 0x0000000b28267220 */ /* 0x080fe20000410000 */
[-C--:B------:R-:W-:Y:S01]  /*14ff0*/  FMUL.FTZ R72, R25, R11.reuse ;  /* 0x0000000b19487220 */ /* 0x080fe20000410000 */
[-C--:B------:R-:W-:Y:S01]  /*15000*/  FMUL.FTZ R40, R41, R11.reuse ;  /* 0x0000000b29287220 */ /* 0x080fe20000410000 */
[-C--:B------:R-:W-:Y:S01]  /*15010*/  FMUL.FTZ R25, R34, R11.reuse ;  /* 0x0000000b22197220 */ /* 0x080fe20000410000 */
[----:B------:R-:W-:Y:S01]  /*15020*/  LEA.HI R41, R31, R14, RZ, 0x7 ;  /* 0x0000000e1f297211 */ /* 0x000fe200078f38ff */
[-C--:B------:R-:W-:Y:S01]  /*15030*/  FMUL.FTZ R34, R36, R11.reuse ;  /* 0x0000000b24227220 */ /* 0x080fe20000410000 */
[-C--:B------:R-:W-:Y:S01]  /*15040*/  FMUL.FTZ R36, R37, R11.reuse ;  /* 0x0000000b25247220 */ /* 0x080fe20000410000 */
[-C--:B------:R-:W-:Y:S01]  /*15050*/  FMUL.FTZ R37, R43, R11.reuse ;  /* 0x0000000b2b257220 */ /* 0x080fe20000410000 */
[----:B------:R-:W-:Y:S01]  /*15060*/  LOP3.LUT R43, R41, 0xffffff80, RZ, 0xc0, !PT ;  /* 0xffffff80292b7812 */ /* 0x000fe200078ec0ff */
[-C--:B------:R-:W-:Y:S01]  /*15070*/  FMUL.FTZ R73, R28, R11.reuse ;  /* 0x0000000b1c497220 */ /* 0x080fe20000410000 */
[----:B------:R-:W-:-:S03]  /*15080*/  FMUL.FTZ R48, R48, R11 ;  /* 0x0000000b30307220 */ /* 0x000fc60000410000 */
[----:B------:R-:W-:Y:S02]  /*15090*/  IMAD.IADD R43, R14, 0x1, -R43 ;  /* 0x000000010e2b7824 */ /* 0x000fe400078e0a2b */
[-C--:B------:R-:W-:Y:S01]  /*150a0*/  FMUL.FTZ R28, R39, R11.reuse ;  /* 0x0000000b271c7220 */ /* 0x080fe20000410000 */
[-C--:B------:R-:W-:Y:S01]  /*150b0*/  FMUL.FTZ R39, R42, R11.reuse ;  /* 0x0000000b2a277220 */ /* 0x080fe20000410000 */
[-C--:B------:R-:W-:Y:S01]  /*150c0*/  FMUL.FTZ R44, R44, R11.reuse ;  /* 0x0000000b2c2c7220 */ /* 0x080fe20000410000 */
[----:B------:R0:W2:Y:S01]  /*150d0*/  MUFU.TANH R81, R48 ;  /* 0x0000003000517308 */ /* 0x0000a20000002400 */
[----:B------:R-:W-:Y:S01]  /*150e0*/  SHF.R.S32.HI R42, RZ, 0x1f, R43 ;  /* 0x0000001fff2a7819 */ /* 0x000fe2000001142b */
[-C--:B------:R-:W-:Y:S01]  /*150f0*/  FMUL.FTZ R76, R33, R11.reuse ;  /* 0x0000000b214c7220 */ /* 0x080fe20000410000 */
[-C--:B------:R-:W-:Y:S01]  /*15100*/  FMUL.FTZ R45, R45, R11.reuse ;  /* 0x0000000b2d2d7220 */ /* 0x080fe20000410000 */
[-C--:B------:R-:W-:Y:S01]  /*15110*/  FMUL.FTZ R33, R47, R11.reuse ;  /* 0x0000000b2f217220 */ /* 0x080fe20000410000 */
[-C--:B------:R-:W-:Y:S01]  /*15120*/  FMUL.FTZ R12, R26, R11.reuse ;  /* 0x0000000b1a0c7220 */ /* 0x080fe20000410000 */
[----:B------:R-:W-:-:S02]  /*15130*/  FMUL.FTZ R47, R51, R11 ;  /* 0x0000000b332f7220 */ /* 0x000fc40000410000 */
[----:B------:R3:W1:Y:S01]  /*15140*/  MUFU.TANH R77, R44 ;  /* 0x0000002c004d7308 */ /* 0x0006620000002400 */
[----:B0-----:R-:W-:Y:S01]  /*15150*/  LEA.HI R48, R31, R14, RZ, 0x2 ;  /* 0x0000000e1f307211 */ /* 0x001fe200078f10ff */
[-C--:B------:R-:W-:Y:S01]  /*15160*/  FMUL.FTZ R26, R35, R11.reuse ;  /* 0x0000000b231a7220 */ /* 0x080fe20000410000 */
[----:B------:R-:W-:Y:S02]  /*15170*/  FMUL.FTZ R35, R46, R11 ;  /* 0x0000000b2e237220 */ /* 0x000fe40000410000 */
[----:B------:R-:W-:Y:S02]  /*15180*/  LOP3.LUT R51, R48, 0xfffffffc, RZ, 0xc0, !PT ;  /* 0xfffffffc30337812 */ /* 0x000fe400078ec0ff */
[----:B---3--:R-:W-:Y:S01]  /*15190*/  LEA.HI R44, R42, R43, RZ, 0x2 ;  /* 0x0000002b2a2c7211 */ /* 0x008fe200078f10ff */
[----:B------:R0:W3:Y:S03]  /*151a0*/  MUFU.TANH R79, R45 ;  /* 0x0000002d004f7308 */ /* 0x0000e60000002400 */
[----:B------:R-:W-:Y:S01]  /*151b0*/  SHF.R.S32.HI R46, RZ, 0x1f, R44 ;  /* 0x0000001fff2e7819 */ /* 0x000fe2000001142c */
[----:B------:R-:W-:Y:S01]  /*151c0*/  IMAD.IADD R51, R14, 0x1, -R51 ;  /* 0x000000010e337824 */ /* 0x000fe200078e0a33 */
[----:B------:R-:W-:-:S02]  /*151d0*/  SHF.R.S32.HI R14, RZ, 0x7, R41 ;  /* 0x00000007ff0e7819 */ /* 0x000fc40000011429 */
[----:B0-----:R-:W-:Y:S02]  /*151e0*/  SHF.R.S32.HI R45, RZ, 0x2, R44 ;  /* 0x00000002ff2d7819 */ /* 0x001fe4000001142c */
[----:B------:R-:W-:Y:S02]  /*151f0*/  LEA.HI R42, R42, R43, RZ, 0x5 ;  /* 0x0000002b2a2a7211 */ /* 0x000fe400078f28ff */
[----:B------:R-:W-:Y:S02]  /*15200*/  LEA.HI R46, R46, R45, RZ, 0x3 ;  /* 0x0000002d2e2e7211 */ /* 0x000fe400078f18ff */
[----:B------:R-:W-:Y:S02]  /*15210*/  LEA.HI R41, R41, R14, RZ, 0x1 ;  /* 0x0000000e29297211 */ /* 0x000fe400078f08ff */
[----:B------:R-:W-:Y:S02]  /*15220*/  LOP3.LUT R46, R46, 0xfffffff8, RZ, 0xc0, !PT ;  /* 0xfffffff82e2e7812 */ /* 0x000fe400078ec0ff */
[----:B------:R-:W-:-:S02]  /*15230*/  SHF.R.S32.HI R42, RZ, 0x5, R42 ;  /* 0x00000005ff2a7819 */ /* 0x000fc4000001142a */
[----:B------:R-:W-:Y:S01]  /*15240*/  LOP3.LUT R41, R41, 0x3fffffe, RZ, 0xc0, !PT ;  /* 0x03fffffe29297812 */ /* 0x000fe200078ec0ff */
[----:B------:R-:W-:Y:S01]  /*15250*/  IMAD.IADD R46, R45, 0x1, -R46 ;  /* 0x000000012d2e7824 */ /* 0x000fe200078e0a2e */
        /* <DEDUP_REMOVED lines=8> */
[----:B----4-:R-:W-:-:S04]  /*152e0*/  @P0 IMAD.HI.U32 R18, R41, R18, RZ ;  /* 0x0000001229120227 */ /* 0x010fc800078e00ff */
[----:B------:R-:W-:Y:S01]  /*152f0*/  FMUL.FTZ R74, R29, R11 ;  /* 0x0000000b1d4a7220 */ /* 0x000fe20000410000 */
[----:B------:R-:W-:Y:S01]  /*15300*/  @P0 SHF.R.U32.HI R41, RZ, R19, R18 ;  /* 0x00000013ff290219 */ /* 0x000fe20000011612 */
[-C--:B------:R-:W-:Y:S01]  /*15310*/  FMUL.FTZ R29, R49, R11.reuse ;  /* 0x0000000b311d7220 */ /* 0x080fe20000410000 */
[-C--:B------:R-:W-:Y:S01]  /*15320*/  FMUL.FTZ R52, R52, R11.reuse ;  /* 0x0000000b34347220 */ /* 0x080fe20000410000 */
[----:B------:R-:W-:Y:S02]  /*15330*/  LOP3.LUT R44, R44, 0x7ffffffc, RZ, 0xc0, !PT ;  /* 0x7ffffffc2c2c7812 */ /* 0x000fe400078ec0ff */
[----:B------:R-:W0:Y:S01]  /*15340*/  SHFL.IDX PT, R18, R41, RZ, 0x1c1f ;  /* 0x001c1fff29127589 */ /* 0x000e2200000e0000 */
[----:B------:R-:W-:Y:S02]  /*15350*/  IMAD.MOV.U32 R19, RZ, RZ, -0x60 ;  /* 0xffffffa0ff137424 */ /* 0x000fe400078e00ff */
        /* <DEDUP_REMOVED lines=23> */
[----:B------:R-:W-:Y:S01]  /*154d0*/  FMUL.FTZ R51, R70, R11 ;  /* 0x0000000b46337220 */ /* 0x000fe20000410000 */
[----:B------:R-:W-:-:S02]  /*154e0*/  IMAD.IADD R44, R43, 0x1, -R44 ;  /* 0x000000012b2c7824 */ /* 0x000fc400078e0a2c */
[----:B------:R-:W-:Y:S01]  /*154f0*/  FMUL.FTZ R11, R71, R11 ;  /* 0x0000000b470b7220 */ /* 0x000fe20000410000 */
[----:B------:R-:W-:Y:S01]  /*15500*/  IMAD R19, R10, R19, 0x1 ;  /* 0x000000010a137424 */ /* 0x000fe200078e0213 */
[----:B------:R2:W4:Y:S03]  /*15510*/  MUFU.TANH R54, R57 ;  /* 0x0000003900367308 */ /* 0x0005260000002400 */
[----:B------:R-:W-:Y:S01]  /*15520*/  IMAD R19, R44, -0x2, R19 ;  /* 0xfffffffe2c137824 */ /* 0x000fe200078e0213 */
[----:B------:R-:W-:-:S04]  /*15530*/  LOP3.LUT R43, RZ, R8, RZ, 0x33, !PT ;  /* 0x00000008ff2b7212 */ /* 0x000fc800078e33ff */
[----:B------:R-:W0:Y:S01]  /*15540*/  MUFU.TANH R24, R24 ;  /* 0x0000001800187308 */ /* 0x000e220000002400 */
        /* <DEDUP_REMOVED lines=61> */
.L_x_11332:
[----:B------:R-:W-:Y:S05]  /*15920*/  BSYNC B2 ;  /* 0x0000000000027941 */ /* 0x000fea0003800000 */
.L_x_11331:
[----:B------:R-:W-:Y:S01]  /*15930*/  LOP3.LUT R9, RZ, R9, RZ, 0x33, !PT ;  /* 0x00000009ff097212 */ /* 0x000fe200078e33ff */
[----:B------:R-:W-:Y:S06]  /*15940*/  BRA `(.L_x_11333) ;  /* 0x0000000000187947 */ /* 0x000fec0003800000 */
.L_x_11330:
[----:B------:R-:W-:-:S13]  /*15950*/  ISETP.NE.AND P0, PT, R6, 0x1, PT ;  /* 0x000000010600780c */ /* 0x000fda0003f05270 */
[----:B------:R-:W-:Y:S05]  /*15960*/  @!P0 BRA `(.L_x_11333) ;  /* 0x0000000000108947 */ /* 0x000fea0003800000 */
[----:B------:R-:W2:Y:S04]  /*15970*/  LDL R14, [R194+0x1c] ;  /* 0x00001c00c20e7983 */ /* 0x000ea80000100800 */
[----:B------:R-:W3:Y:S01]  /*15980*/  LDL R18, [R194+0x20] ;  /* 0x00002000c2127983 */ /* 0x000ee20000100800 */
[----:B--2---:R-:W-:-:S05]  /*15990*/  IMAD.HI.U32 R9, R9, R14, RZ ;  /* 0x0000000e09097227 */ /* 0x004fca00078e00ff */
[----:B---3--:R-:W-:-:S07]  /*159a0*/  SHF.R.U32.HI R9, RZ, R18, R9 ;  /* 0x00000012ff097219 */ /* 0x008fce0000011609 */
.L_x_11333:
[----:B------:R-:W-:Y:S05]  /*159b0*/  BSYNC B1 ;  /* 0x0000000000017941 */ /* 0x000fea0003800000 */
.L_x_11329:
[----:B------:R-:W-:-:S05]  /*159c0*/  IMAD R9, R6, R9, R19 ;  /* 0x0000000906097224 */ /* 0x000fca00078e0213 */
[----:B------:R-:W-:Y:S02]  /*159d0*/  VIMNMX R8, R8, R9, !PT ;  /* 0x0000000908087248 */ /* 0x000fe40007fe0100 */
[----:B------:R-:W-:-:S07]  /*159e0*/  VIADDMNMX R7, R9, R6, R7, PT ;  /* 0x0000000609077246 */ /* 0x000fce0003800107 */
.L_x_11328:
[----:B------:R-:W-:Y:S05]  /*159f0*/  BSYNC B0 ;  /* 0x0000000000007941 */ /* 0x000fea0003800000 */
.L_x_11327:
        /* <DEDUP_REMOVED lines=132> */
.L_x_11339:
[----:B------:R-:W-:Y:S05]  /*16240*/  BSYNC B2 ;  /* 0x0000000000027941 */ /* 0x000fea0003800000 */
.L_x_11338:
[----:B------:R-:W-:Y:S01]  /*16250*/  LOP3.LUT R5, RZ, R5, RZ, 0x33, !PT ;  /* 0x00000005ff057212 */ /* 0x000fe200078e33ff */
[----:B------:R-:W-:Y:S06]  /*16260*/  BRA `(.L_x_11340) ;  /* 0x0000000000187947 */ /* 0x000fec0003800000 */
.L_x_11337:
[----:B------:R-:W-:-:S13]  /*16270*/  ISETP.NE.AND P6, PT, R6, 0x1, PT ;  /* 0x000000010600780c */ /* 0x000fda0003fc5270 */
[----:B------:R-:W-:Y:S05]  /*16280*/  @!P6 BRA `(.L_x_11340) ;  /* 0x000000000010e947 */ /* 0x000fea0003800000 */
[----:B------:R-:W2:Y:S04]  /*16290*/  LDL R4, [R194+0x1c] ;  /* 0x00001c00c2047983 */ /* 0x000ea80000100800 */
[----:B------:R-:W3:Y:S01]  /*162a0*/  LDL R8, [R194+0x20] ;  /* 0x00002000c2087983 */ /* 0x000ee20000100800 */
[----:B--2---:R-:W-:-:S05]  /*162b0*/  IMAD.HI.U32 R5, R5, R4, RZ ;  /* 0x0000000405057227 */ /* 0x004fca00078e00ff */
[----:B---3--:R-:W-:-:S07]  /*162c0*/  SHF.R.U32.HI R5, RZ, R8, R5 ;  /* 0x00000008ff057219 */ /* 0x008fce0000011605 */
.L_x_11340:
[----:B------:R-:W-:Y:S05]  /*162d0*/  BSYNC B1 ;  /* 0x0000000000017941 */ /* 0x000fea0003800000 */
.L_x_11336:
[----:B------:R-:W-:-:S05]  /*162e0*/  IMAD R4, R6, R5, R19 ;  /* 0x0000000506047224 */ /* 0x000fca00078e0213 */
[----:B------:R-:W-:Y:S02]  /*162f0*/  VIADDMNMX R7, R4, R6, R7, PT ;  /* 0x0000000604077246 */ /* 0x000fe40003800107 */
[----:B------:R-:W-:-:S07]  /*16300*/  VIMNMX R9, R9, R4, !PT ;  /* 0x0000000409097248 */ /* 0x000fce0007fe0100 */
.L_x_11335:
[----:B------:R-:W-:Y:S05]  /*16310*/  BSYNC B0 ;  /* 0x0000000000007941 */ /* 0x000fea0003800000 */
.L_x_11334:
        /* <DEDUP_REMOVED lines=12> */
[----:B------:R-:W2:Y:S01]  /*163e0*/  LDL.64 R20, [R1+0x420] ;  /* 0x0004200001147983 */ /* 0x000ea20000100a00 */
        /* <DEDUP_REMOVED lines=52> */
[C---:B------:R-:W-:Y:S01]  /*16730*/  ISETP.GT.AND P0, PT, R9.reuse, RZ, !P6 ;  /* 0x000000ff0900720c */ /* 0x040fe20007704270 */
[----:B------:R-:W3:Y:S01]  /*16740*/  LDL R52, [R1+0x440] ;  /* 0x0004400001347983 */ /* 0x000ee20000100800 */
[----:B------:R-:W-:Y:S02]  /*16750*/  ISETP.GT.AND P1, PT, R9, 0x48, !P1 ;  /* 0x000000480900780c */ /* 0x000fe40004f24270 */
[----:B------:R-:W-:Y:S02]  /*16760*/  ISETP.LT.OR P0, PT, R7, 0x1, P0 ;  /* 0x000000010700780c */ /* 0x000fe40000701670 */
[----:B------:R-:W-:Y:S02]  /*16770*/  ISETP.GT.AND P2, PT, R9, 0x49, !P2 ;  /* 0x000000490900780c */ /* 0x000fe40005744270 */
[----:B------:R-:W-:-:S02]  /*16780*/  FSEL R53, R12, -INF , !P0 ;  /* 0xff8000000c357808 */ /* 0x000fc40004000000 */
[----:B------:R-:W-:Y:S02]  /*16790*/  ISETP.NE.AND P0, PT, R87, RZ, PT ;  /* 0x000000ff5700720c */ /* 0x000fe40003f05270 */
[C---:B------:R-:W-:Y:S02]  /*167a0*/  ISETP.GT.AND P3, PT, R9.reuse, 0x50, !P3 ;  /* 0x000000500900780c */ /* 0x040fe40005f64270 */
[C---:B------:R-:W-:Y:S02]  /*167b0*/  ISETP.GT.AND P0, PT, R9.reuse, 0x41, !P0 ;  /* 0x000000410900780c */ /* 0x040fe40004704270 */
[----:B------:R-:W-:Y:S02]  /*167c0*/  ISETP.GT.AND P4, PT, R9, 0x51, !P4 ;  /* 0x000000510900780c */ /* 0x000fe40006784270 */
[----:B--2---:R-:W-:Y:S02]  /*167d0*/  FMNMX.FTZ R4, R84, R20, !PT ;  /* 0x0000001454047209 */ /* 0x004fe40007810000 */
[----:B------:R-:W-:-:S02]  /*167e0*/  ISETP.NE.AND P6, PT, R55, RZ, PT ;  /* 0x000000ff3700720c */ /* 0x000fc40003fc5270 */
        /* <DEDUP_REMOVED lines=13> */
[----:B------:R-:W-:-:S04]  /*168c0*/  FMNMX.FTZ R5, R62, R5, !PT ;  /* 0x000000053e057209 */ /* 0x000fc80007810000 */
[----:B------:R-:W-:Y:S02]  /*168d0*/  FMNMX.FTZ R13, R60, R5, !PT ;  /* 0x000000053c0d7209 */ /* 0x000fe40007810000 */
        /* <DEDUP_REMOVED lines=16> */
[----:B------:R-:W-:-:S02]  /*169e0*/  ISETP.LT.OR P0, PT, R7, 0x42, P0 ;  /* 0x000000420700780c */ /* 0x000fc40000701670 */
[----:B------:R-:W-:Y:S02]  /*169f0*/  FMNMX.FTZ R4, R25, R4, !PT ;  /* 0x0000000419047209 */ /* 0x000fe40007810000 */
[----:B------:R-:W-:Y:S02]  /*16a00*/  FMNMX.FTZ R13, R54, R13, !PT ;  /* 0x0000000d360d7209 */ /* 0x000fe40007810000 */
[----:B------:R-:W-:Y:S02]  /*16a10*/  ISETP.LT.OR P1, PT, R7, 0x49, P1 ;  /* 0x000000490700780c */ /* 0x000fe40000f21670 */
[----:B------:R-:W-:Y:S02]  /*16a20*/  FSEL R29, R29, -INF , !P0 ;  /* 0xff8000001d1d7808 */ /* 0x000fe40004000000 */
[----:B------:R-:W-:Y:S02]  /*16a30*/  FMNMX.FTZ R4, R19, R4, !PT ;  /* 0x0000000413047209 */ /* 0x000fe40007810000 */
[----:B------:R-:W-:-:S02]  /*16a40*/  FMNMX.FTZ R13, R38, R13, !PT ;  /* 0x0000000d260d7209 */ /* 0x000fc40007810000 */
[----:B------:R-:W-:Y:S02]  /*16a50*/  ISETP.LT.OR P2, PT, R7, 0x4a, P2 ;  /* 0x0000004a0700780c */ /* 0x000fe40001741670 */
[----:B------:R-:W-:Y:S02]  /*16a60*/  FSEL R47, R30, -INF , !P1 ;  /* 0xff8000001e2f7808 */ /* 0x000fe40004800000 */
[----:B------:R-:W-:Y:S02]  /*16a70*/  FMNMX.FTZ R4, R29, R4, !PT ;  /* 0x000000041d047209 */ /* 0x000fe40007810000 */
[----:B------:R-:W-:Y:S02]  /*16a80*/  FMNMX.FTZ R13, R36, R13, !PT ;  /* 0x0000000d240d7209 */ /* 0x000fe40007810000 */
[----:B------:R-:W-:Y:S02]  /*16a90*/  ISETP.LT.OR P3, PT, R7, 0x51, P3 ;  /* 0x000000510700780c */ /* 0x000fe40001f61670 */
[----:B------:R-:W-:-:S02]  /*16aa0*/  FSEL R31, R31, -INF , !P2 ;  /* 0xff8000001f1f7808 */ /* 0x000fc40005000000 */
[----:B------:R-:W-:Y:S02]  /*16ab0*/  FMNMX.FTZ R4, R47, R4, !PT ;  /* 0x000000042f047209 */ /* 0x000fe40007810000 */
[----:B------:R-:W-:Y:S02]  /*16ac0*/  FMNMX.FTZ R13, R34, R13, !PT ;  /* 0x0000000d220d7209 */ /* 0x000fe40007810000 */
[----:B------:R-:W-:Y:S02]  /*16ad0*/  ISETP.GT.AND P5, PT, R9, 0x58, !P5 ;  /* 0x000000580900780c */ /* 0x000fe40006fa4270 */
[----:B------:R-:W-:Y:S02]  /*16ae0*/  ISETP.LT.OR P4, PT, R7, 0x52, P4 ;  /* 0x000000520700780c */ /* 0x000fe40002781670 */
[----:B------:R-:W-:Y:S02]  /*16af0*/  FSEL R30, R15, -INF , !P3 ;  /* 0xff8000000f1e7808 */ /* 0x000fe40005800000 */
[----:B------:R-:W-:-:S02]  /*16b00*/  FMNMX.FTZ R5, R31, R4, !PT ;  /* 0x000000041f057209 */ /* 0x000fc40007810000 */
[----:B------:R-:W-:Y:S02]  /*16b10*/  FMNMX.FTZ R13, R18, R13, !PT ;  /* 0x0000000d120d7209 */ /* 0x000fe40007810000 */
[----:B------:R-:W-:Y:S02]  /*16b20*/  ISETP.GT.AND P0, PT, R9, 0x59, !P6 ;  /* 0x000000590900780c */ /* 0x000fe40007704270 */
        /* <DEDUP_REMOVED lines=8> */
[----:B------:R-:W-:Y:S02]  /*16bb0*/  FSEL R50, R11, -INF , !P0 ;  /* 0xff8000000b327808 */ /* 0x000fe40004000000 */
[----:B------:R-:W-:Y:S01]  /*16bc0*/  FMNMX.FTZ R9, R49, R4, !PT ;  /* 0x0000000431097209 */ /* 0x000fe20007810000 */
[----:B------:R-:W0:Y:S03]  /*16bd0*/  SHFL.BFLY PT, R13, R8, 0x2, 0x1f ;  /* 0x0c401f00080d7f89 */ /* 0x000e2600000e0000 */
[----:B------:R-:W-:Y:S01]  /*16be0*/  FMNMX.FTZ R9, R50, R9, !PT ;  /* 0x0000000932097209 */ /* 0x000fe20007810000 */
[----:B------:R-:W2:Y:S04]  /*16bf0*/  LDL.64 R4, [R1+0x430] ;  /* 0x0004300001047983 */ /* 0x000ea80000100a00 */
[----:B------:R-:W-:Y:S04]  /*16c00*/  STL.64 [R1+0x420], R8 ;  /* 0x0004200801007387 */ /* 0x000fe80000100a00 */
[----:B------:R-:W4:Y:S01]  /*16c10*/  LDL R12, [R1+0x424] ;  /* 0x00042400010c7983 */ /* 0x000f220000100800 */
[----:B0-----:R-:W-:-:S05]  /*16c20*/  FMNMX.FTZ R13, R8, R13, !PT ;  /* 0x0000000d080d7209 */ /* 0x001fca0007810000 */
[----:B------:R-:W0:Y:S02]  /*16c30*/  SHFL.BFLY PT, R6, R13, 0x1, 0x1f ;  /* 0x0c201f000d067f89 */ /* 0x000e2400000e0000 */
[----:B0-----:R-:W-:-:S05]  /*16c40*/  FMNMX.FTZ R6, R13, R6, !PT ;  /* 0x000000060d067209 */ /* 0x001fca0007810000 */
[----:B------:R-:W-:Y:S04]  /*16c50*/  STL [R1+0x420], R6 ;  /* 0x0004200601007387 */ /* 0x000fe80000100800 */
[----:B------:R-:W3:Y:S04]  /*16c60*/  LDL R13, [R1+0x420] ;  /* 0x00042000010d7983 */ /* 0x000ee80000100800 */
[----:B----4-:R-:W0:Y:S02]  /*16c70*/  SHFL.BFLY PT, R9, R12, 0x2, 0x1f ;  /* 0x0c401f000c097f89 */ /* 0x010e2400000e0000 */
[----:B0-----:R-:W-:-:S05]  /*16c80*/  FMNMX.FTZ R9, R9, R12, !PT ;  /* 0x0000000c09097209 */ /* 0x001fca0007810000 */
[----:B------:R-:W0:Y:S01]  /*16c90*/  SHFL.BFLY PT, R28, R9, 0x1, 0x1f ;  /* 0x0c201f00091c7f89 */ /* 0x000e2200000e0000 */
[----:B---3--:R-:W-:Y:S01]  /*16ca0*/  FMUL.FTZ R7, R52, R13 ;  /* 0x0000000d34077220 */ /* 0x008fe20000410000 */
[----:B------:R-:W-:Y:S02]  /*16cb0*/  FSETP.NEU.FTZ.AND P0, PT, R13, -INF , PT ;  /* 0xff8000000d00780b */ /* 0x000fe40003f1d000 */
[----:B0-----:R-:W-:Y:S02]  /*16cc0*/  FMNMX.FTZ R28, R9, R28, !PT ;  /* 0x0000001c091c7209 */ /* 0x001fe40007810000 */
[----:B------:R-:W-:Y:S02]  /*16cd0*/  FSEL R11, R7, RZ, P0 ;  /* 0x000000ff070b7208 */ /* 0x000fe40000000000 */
[----:B------:R-:W-:Y:S01]  /*16ce0*/  FSEL R13, R13, RZ, P0 ;  /* 0x000000ff0d0d7208 */ /* 0x000fe20000000000 */
[C---:B------:R-:W-:Y:S01]  /*16cf0*/  FMUL.FTZ R6, R28.reuse, R52 ;  /* 0x000000341c067220 */ /* 0x040fe20000410000 */
[----:B------:R-:W-:-:S04]  /*16d00*/  FSETP.NEU.FTZ.AND P0, PT, R28, -INF , PT ;  /* 0xff8000001c00780b */ /* 0x000fc80003f1d000 */
[----:B------:R-:W-:Y:S02]  /*16d10*/  FSEL R8, R28, RZ, P0 ;  /* 0x000000ff1c087208 */ /* 0x000fe40000000000 */
[----:B------:R-:W-:Y:S01]  /*16d20*/  FSEL R51, R6, RZ, P0 ;  /* 0x000000ff06337208 */ /* 0x000fe20000000000 */
[----:B------:R-:W-:Y:S01]  /*16d30*/  FADD.FTZ R9, R20, -R13 ;  /* 0x8000000d14097221 */ /* 0x000fe20000010000 */
[-C--:B------:R-:W-:Y:S01]  /*16d40*/  FFMA.FTZ R7, R84, R52.reuse, -R11 ;  /* 0x0000003454077223 */ /* 0x080fe2000001080b */
[----:B------:R-:W-:Y:S02]  /*16d50*/  FADD.FTZ R21, R21, -R8 ;  /* 0x8000000815157221 */ /* 0x000fe40000010000 */
[-C--:B------:R-:W-:Y:S01]  /*16d60*/  FFMA.FTZ R188, R53, R52.reuse, -R51 ;  /* 0x0000003435bc7223 */ /* 0x080fe20000010833 */
[-C--:B------:R-:W-:Y:S01]  /*16d70*/  FMUL.FTZ R9, R9, R52.reuse ;  /* 0x0000003409097220 */ /* 0x080fe20000410000 */
[----:B------:R-:W-:Y:S01]  /*16d80*/  FMUL.FTZ R21, R52, R21 ;  /* 0x0000001534157220 */ /* 0x000fe20000410000 */
[-CC-:B------:R-:W-:Y:S01]  /*16d90*/  FFMA.FTZ R152, R152, R52.reuse, -R11.reuse ;  /* 0x0000003498987223 */ /* 0x180fe2000001080b */
[-C--:B------:R-:W-:Y:S01]  /*16da0*/  FFMA.FTZ R158, R36, R52.reuse, -R11 ;  /* 0x00000034249e7223 */ /* 0x080fe2000001080b */
[-CC-:B------:R-:W-:Y:S01]  /*16db0*/  FFMA.FTZ R153, R45, R52.reuse, -R51.reuse ;  /* 0x000000342d997223 */ /* 0x180fe20000010833 */
[----:B------:R-:W-:Y:S01]  /*16dc0*/  MUFU.EX2 R7, R7 ;  /* 0x0000000700077308 */ /* 0x000fe20000000800 */
[-C--:B------:R-:W-:Y:S01]  /*16dd0*/  FFMA.FTZ R169, R35, R52.reuse, -R51 ;  /* 0x0000003423a97223 */ /* 0x080fe20000010833 */
[-C--:B------:R-:W-:Y:S01]  /*16de0*/  FFMA.FTZ R154, R154, R52.reuse, -R11 ;  /* 0x000000349a9a7223 */ /* 0x080fe2000001080b */
[----:B------:R-:W-:-:S05]  /*16df0*/  FFMA.FTZ R155, R44, R52, -R51 ;  /* 0x000000342c9b7223 */ /* 0x000fca0000010833 */
[----:B------:R-:W2:Y:S01]  /*16e00*/  MUFU.EX2 R36, R9 ;  /* 0x0000000900247308 */ /* 0x000ea20000000800 */
[-C--:B------:R-:W-:Y:S01]  /*16e10*/  FFMA.FTZ R187, R82, R52.reuse, -R11 ;  /* 0x0000003452bb7223 */ /* 0x080fe2000001080b */
[----:B------:R-:W-:-:S06]  /*16e20*/  FFMA.FTZ R6, R46, R52, -R51 ;  /* 0x000000342e067223 */ /* 0x000fcc0000010833 */
[----:B------:R-:W-:Y:S08]  /*16e30*/  MUFU.EX2 R188, R188 ;  /* 0x000000bc00bc7308 */ /* 0x000ff00000000800 */
[----:B------:R-:W0:Y:S01]  /*16e40*/  MUFU.EX2 R35, R21 ;  /* 0x0000001500237308 */ /* 0x000e220000000800 */
[-C--:B------:R-:W-:Y:S01]  /*16e50*/  FFMA.FTZ R186, R80, R52.reuse, -R11 ;  /* 0x0000003450ba7223 */ /* 0x080fe2000001080b */
[----:B------:R-:W-:-:S06]  /*16e60*/  FFMA.FTZ R181, R43, R52, -R51 ;  /* 0x000000342bb57223 */ /* 0x000fcc0000010833 */
[----:B------:R-:W1:Y:S08]  /*16e70*/  MUFU.EX2 R152, R152 ;  /* 0x0000009800987308 */ /* 0x000e700000000800 */
[----:B------:R-:W3:Y:S01]  /*16e80*/  MUFU.EX2 R153, R153 ;  /* 0x0000009900997308 */ /* 0x000ee20000000800 */
[-C--:B------:R-:W-:Y:S01]  /*16e90*/  FFMA.FTZ R185, R78, R52.reuse, -R11 ;  /* 0x000000344eb97223 */ /* 0x080fe2000001080b */
[----:B------:R-:W-:-:S06]  /*16ea0*/  FFMA.FTZ R182, R42, R52, -R51 ;  /* 0x000000342ab67223 */ /* 0x000fcc0000010833 */
[----:B------:R-:W4:Y:S08]  /*16eb0*/  MUFU.EX2 R154, R154 ;  /* 0x0000009a009a7308 */ /* 0x000f300000000800 */
[----:B------:R-:W4:Y:S01]  /*16ec0*/  MUFU.EX2 R155, R155 ;  /* 0x0000009b009b7308 */ /* 0x000f220000000800 */
[----:B--2---:R-:W-:Y:S01]  /*16ed0*/  FFMA.FTZ R9, R36, R4, R7 ;  /* 0x0000000424097223 */ /* 0x004fe20000010007 */
[----:B0-----:R-:W-:-:S06]  /*16ee0*/  FFMA.FTZ R4, R5, R35, R188 ;  /* 0x0000002305047223 */ /* 0x001fcc00000100bc */
[----:B------:R-:W0:Y:S01]  /*16ef0*/  MUFU.EX2 R187, R187 ;  /* 0x000000bb00bb7308 */ /* 0x000e220000000800 */
[-C--:B------:R-:W-:Y:S01]  /*16f00*/  FFMA.FTZ R184, R76, R52.reuse, -R11 ;  /* 0x000000344cb87223 */ /* 0x080fe2000001080b */
[----:B------:R-:W-:-:S06]  /*16f10*/  FFMA.FTZ R177, R40, R52, -R51 ;  /* 0x0000003428b17223 */ /* 0x000fcc0000010833 */
[----:B------:R-:W2:Y:S01]  /*16f20*/  MUFU.EX2 R6, R6 ;  /* 0x0000000600067308 */ /* 0x000ea20000000800 */
[----:B-1----:R-:W-:Y:S01]  /*16f30*/  FADD.FTZ R9, R152, R9 ;  /* 0x0000000998097221 */ /* 0x002fe20000010000 */
[----:B---3--:R-:W-:-:S06]  /*16f40*/  FADD.FTZ R4, R153, R4 ;  /* 0x0000000499047221 */ /* 0x008fcc0000010000 */
[----:B------:R-:W1:Y:S01]  /*16f50*/  MUFU.EX2 R186, R186 ;  /* 0x000000ba00ba7308 */ /* 0x000e620000000800 */
        /* <DEDUP_REMOVED lines=10> */
[----:B--2---:R-:W-:-:S06]  /*17000*/  FADD.FTZ R4, R6, R5 ;  /* 0x0000000506047221 */ /* 0x004fcc0000010000 */
[----:B------:R-:W0:Y:S01]  /*17010*/  MUFU.EX2 R184, R184 ;  /* 0x000000b800b87308 */ /* 0x000e220000000800 */
[-C--:B------:R-:W-:Y:S01]  /*17020*/  FFMA.FTZ R175, R70, R52.reuse, -R11 ;  /* 0x0000003446af7223 */ /* 0x080fe2000001080b */
[----:B------:R-:W-:-:S06]  /*17030*/  FFMA.FTZ R172, R37, R52, -R51 ;  /* 0x0000003425ac7223 */ /* 0x000fcc0000010833 */
[----:B------:R-:W2:Y:S01]  /*17040*/  MUFU.EX2 R177, R177 ;  /* 0x000000b100b17308 */ /* 0x000ea20000000800 */
[----:B-1----:R-:W-:Y:S01]  /*17050*/  FADD.FTZ R8, R186, R9 ;  /* 0x00000009ba087221 */ /* 0x002fe20000010000 */
[----:B---3--:R-:W-:-:S06]  /*17060*/  FADD.FTZ R5, R181, R4 ;  /* 0x00000004b5057221 */ /* 0x008fcc0000010000 */
[----:B------:R-:W1:Y:S01]  /*17070*/  MUFU.EX2 R183, R183 ;  /* 0x000000b700b77308 */ /* 0x000e620000000800 */
[----:B------:R-:W-:-:S07]  /*17080*/  FFMA.FTZ R174, R68, R52, -R11 ;  /* 0x0000003444ae7223 */ /* 0x000fce000001080b */
        /* <DEDUP_REMOVED lines=54> */
[-CC-:B------:R-:W-:Y:S01]  /*173f0*/  FFMA.FTZ R15, R34, R52.reuse, -R11.reuse ;  /* 0x00000034220f7223 */ /* 0x180fe2000001080b */
[-CC-:B------:R-:W-:Y:S01]  /*17400*/  FFMA.FTZ R18, R18, R52.reuse, -R11.reuse ;  /* 0x0000003412127223 */ /* 0x180fe2000001080b */
[----:B------:R-:W-:-:S05]  /*17410*/  FFMA.FTZ R14, R14, R52, -R11 ;  /* 0x000000340e0e7223 */ /* 0x000fca000001080b */
[----:B------:R-:W3:Y:S01]  /*17420*/  MUFU.EX2 R160, R160 ;  /* 0x000000a000a07308 */ /* 0x000ee20000000800 */
[----:B------:R-:W-:Y:S01]  /*17430*/  FFMA.FTZ R13, R24, R52, -R11 ;  /* 0x00000034180d7223 */ /* 0x000fe2000001080b */
[----:B----4-:R-:W-:Y:S01]  /*17440*/  FADD.FTZ R5, R165, R4 ;  /* 0x00000004a5057221 */ /* 0x010fe20000010000 */
[----:B------:R-:W-:-:S05]  /*17450*/  FADD.FTZ R9, R161, R8 ;  /* 0x00000008a1097221 */ /* 0x000fca0000010000 */
[----:B------:R-:W4:Y:S01]  /*17460*/  MUFU.EX2 R156, R156 ;  /* 0x0000009c009c7308 */ /* 0x000f220000000800 */
[----:B------:R-:W-:Y:S01]  /*17470*/  FFMA.FTZ R11, R30, R52, -R51 ;  /* 0x000000341e0b7223 */ /* 0x000fe20000010833 */
[----:B0-----:R-:W-:Y:S01]  /*17480*/  FADD.FTZ R4, R166, R5 ;  /* 0x00000005a6047221 */ /* 0x001fe20000010000 */
[----:B--2---:R-:W-:-:S05]  /*17490*/  FADD.FTZ R24, R162, R9 ;  /* 0x00000009a2187221 */ /* 0x004fca0000010000 */
[----:B------:R-:W0:Y:S01]  /*174a0*/  MUFU.EX2 R157, R157 ;  /* 0x0000009d009d7308 */ /* 0x000e220000000800 */
[----:B------:R-:W-:-:S07]  /*174b0*/  FFMA.FTZ R12, R48, R52, -R51 ;  /* 0x00000034300c7223 */ /* 0x000fce0000010833 */
[----:B------:R-:W2:Y:S01]  /*174c0*/  MUFU.EX2 R19, R19 ;  /* 0x0000001300137308 */ /* 0x000ea20000000800 */
[----:B-1----:R-:W-:Y:S01]  /*174d0*/  FADD.FTZ R5, R159, R4 ;  /* 0x000000049f057221 */ /* 0x002fe20000010000 */
[----:B---3--:R-:W-:-:S06]  /*174e0*/  FADD.FTZ R9, R21, R24 ;  /* 0x0000001815097221 */ /* 0x008fcc0000010000 */
[----:B------:R-:W1:Y:S01]  /*174f0*/  MUFU.EX2 R158, R158 ;  /* 0x0000009e009e7308 */ /* 0x000e620000000800 */
[----:B------:R-:W-:-:S07]  /*17500*/  FFMA.FTZ R8, R49, R52, -R51 ;  /* 0x0000003431087223 */ /* 0x000fce0000010833 */
[----:B------:R-:W3:Y:S01]  /*17510*/  MUFU.EX2 R20, R20 ;  /* 0x0000001400147308 */ /* 0x000ee20000000800 */
[----:B------:R-:W-:Y:S01]  /*17520*/  FADD.FTZ R4, R160, R5 ;  /* 0x00000005a0047221 */ /* 0x000fe20000010000 */
[----:B----4-:R-:W-:-:S06]  /*17530*/  FADD.FTZ R24, R156, R9 ;  /* 0x000000099c187221 */ /* 0x010fcc0000010000 */
[----:B------:R-:W4:Y:S01]  /*17540*/  MUFU.EX2 R15, R15 ;  /* 0x0000000f000f7308 */ /* 0x000f220000000800 */
[----:B------:R-:W-:-:S07]  /*17550*/  FFMA.FTZ R9, R50, R52, -R51 ;  /* 0x0000003432097223 */ /* 0x000fce0000010833 */
[----:B------:R-:W4:Y:S01]  /*17560*/  MUFU.EX2 R11, R11 ;  /* 0x0000000b000b7308 */ /* 0x000f220000000800 */
[----:B0-----:R-:W-:Y:S01]  /*17570*/  FADD.FTZ R5, R157, R4 ;  /* 0x000000049d057221 */ /* 0x001fe20000010000 */
[----:B--2---:R-:W-:-:S06]  /*17580*/  FADD.FTZ R25, R19, R24 ;  /* 0x0000001813197221 */ /* 0x004fcc0000010000 */
[----:B------:R-:W0:Y:S08]  /*17590*/  MUFU.EX2 R18, R18 ;  /* 0x0000001200127308 */ /* 0x000e300000000800 */
[----:B------:R-:W2:Y:S01]  /*175a0*/  MUFU.EX2 R12, R12 ;  /* 0x0000000c000c7308 */ /* 0x000ea20000000800 */
[----:B-1----:R-:W-:Y:S01]  /*175b0*/  FADD.FTZ R4, R158, R5 ;  /* 0x000000059e047221 */ /* 0x002fe20000010000 */
[----:B---3--:R-:W-:-:S06]  /*175c0*/  FADD.FTZ R24, R20, R25 ;  /* 0x0000001914187221 */ /* 0x008fcc0000010000 */
[----:B------:R-:W1:Y:S08]  /*175d0*/  MUFU.EX2 R14, R14 ;  /* 0x0000000e000e7308 */ /* 0x000e700000000800 */
[----:B------:R-:W3:Y:S01]  /*175e0*/  MUFU.EX2 R8, R8 ;  /* 0x0000000800087308 */ /* 0x000ee20000000800 */
[----:B----4-:R-:W-:Y:S01]  /*175f0*/  FADD.FTZ R5, R15, R4 ;  /* 0x000000040f057221 */ /* 0x010fe20000010000 */
[----:B------:R-:W-:-:S06]  /*17600*/  FADD.FTZ R25, R11, R24 ;  /* 0x000000180b197221 */ /* 0x000fcc0000010000 */
[----:B------:R-:W4:Y:S08]  /*17610*/  MUFU.EX2 R13, R13 ;  /* 0x0000000d000d7308 */ /* 0x000f300000000800 */
[----:B------:R-:W4:Y:S01]  /*17620*/  MUFU.EX2 R9, R9 ;  /* 0x0000000900097308 */ /* 0x000f220000000800 */
[----:B0-----:R-:W-:Y:S01]  /*17630*/  FADD.FTZ R5, R18, R5 ;  /* 0x0000000512057221 */ /* 0x001fe20000010000 */
[----:B--2---:R-:W-:-:S03]  /*17640*/  FADD.FTZ R25, R12, R25 ;  /* 0x000000190c197221 */ /* 0x004fc60000010000 */
[----:B-1----:R-:W-:Y:S01]  /*17650*/  FADD.FTZ R30, R14, R5 ;  /* 0x000000050e1e7221 */ /* 0x002fe20000010000 */
[----:B---3--:R-:W-:-:S03]  /*17660*/  FADD.FTZ R4, R8, R25 ;  /* 0x0000001908047221 */ /* 0x008fc60000010000 */
[----:B----4-:R-:W-:Y:S01]  /*17670*/  FADD.FTZ R30, R13, R30 ;  /* 0x0000001e0d1e7221 */ /* 0x010fe20000010000 */
[----:B------:R-:W-:Y:S01]  /*17680*/  STL [R1+0x424], R28 ;  /* 0x0004241c01007387 */ /* 0x000fe20000100800 */
[----:B------:R-:W-:-:S05]  /*17690*/  FADD.FTZ R31, R9, R4 ;  /* 0x00000004091f7221 */ /* 0x000fca0000010000 */
        /* <DEDUP_REMOVED lines=139> */
[C---:B------:R-:W-:Y:S01]  /*17f50*/  FMUL.FTZ R41, R36.reuse, R41 ;  /* 0x0000002924297220 */ /* 0x040fe20000410000 */
[----:B------:R-:W-:-:S02]  /*17f60*/  FMUL.FTZ R31, R36, R31 ;  /* 0x0000001f241f7220 */ /* 0x000fc40000410000 */
        /* <DEDUP_REMOVED lines=134> */
[----:B------:R2:W-:Y:S01]  /*187d0*/  ST.E desc[UR36][R16.64+0x404], R147 ;  /* 0x0004049310007985 */ /* 0x0005e2000c101924 */
[C---:B---3--:R-:W-:Y:S01]  /*187e0*/  FMUL.FTZ R25, R35.reuse, R28 ;  /* 0x0000001c23197220 */ /* 0x048fe20000410000 */
        /* <DEDUP_REMOVED lines=102> */
[----:B------:R-:W-:Y:S04]  /*18e50*/  ST.E desc[UR36][R16.64+0x3dc], R43 ;  /* 0x0003dc2b10007985 */ /* 0x000fe8000c101924 */
[----:B------:R4:W-:Y:S04]  /*18e60*/  ST.E desc[UR36][R16.64+0x3e8], R5 ;  /* 0x0003e80510007985 */ /* 0x0009e8000c101924 */
[----:B------:R4:W-:Y:S04]  /*18e70*/  ST.E desc[UR36][R16.64+0x3ec], R25 ;  /* 0x0003ec1910007985 */ /* 0x0009e8000c101924 */
[----:B------:R4:W-:Y:S04]  /*18e80*/  ST.E desc[UR36][R16.64+0x3f8], R27 ;  /* 0x0003f81b10007985 */ /* 0x0009e8000c101924 */
[----:B------:R4:W-:Y:S04]  /*18e90*/  ST.E desc[UR36][R16.64+0x3fc], R31 ;  /* 0x0003fc1f10007985 */ /* 0x0009e8000c101924 */
[----:B------:R4:W-:Y:S01]  /*18ea0*/  ST.E desc[UR36][R16.64+0x408], R35 ;  /* 0x0004082310007985 */ /* 0x0009e2000c101924 */
[----:B------:R2:W-:Y:S06]  /*18eb0*/  BAR.SYNC.DEFER_BLOCKING R206, 0x100 ;  /* 0x000400ce0000751d */ /* 0x0005ec0000010000 */
[----:B0-----:R-:W4:Y:S04]  /*18ec0*/  LD.E R29, desc[UR36][R16.64+0x210] ;  /* 0x00021024101d7980 */ /* 0x001f28000c101900 */
[----:B-1----:R-:W4:Y:S04]  /*18ed0*/  LD.E R33, desc[UR36][R16.64+0x214] ;  /* 0x0002142410217980 */ /* 0x002f28000c101900 */
[----:B------:R-:W4:Y:S04]  /*18ee0*/  LD.E R37, desc[UR36][R16.64+0x218] ;  /* 0x0002182410257980 */ /* 0x000f28000c101900 */
[----:B--2---:R-:W2:Y:S04]  /*18ef0*/  LD.E R39, desc[UR36][R16.64+0x21c] ;  /* 0x00021c2410277980 */ /* 0x004ea8000c101900 */
[----:B---3--:R-:W3:Y:S04]  /*18f00*/  LD.E R41, desc[UR36][R16.64+0x220] ;  /* 0x0002202410297980 */ /* 0x008ee8000c101900 */
[----:B----4-:R-:W4:Y:S04]  /*18f10*/  LD.E R5, desc[UR36][R16.64+0x224] ;  /* 0x0002242410057980 */ /* 0x010f28000c101900 */
        /* <DEDUP_REMOVED lines=123> */
[----:B------:R-:W-:Y:S04]  /*196d0*/  ST.E desc[UR36][R16.64+0x210], R29 ;  /* 0x0002101d10007985 */ /* 0x000fe8000c101924 */
[----:B------:R-:W-:Y:S04]  /*196e0*/  ST.E desc[UR36][R16.64+0x214], R33 ;  /* 0x0002142110007985 */ /* 0x000fe8000c101924 */
[----:B------:R-:W-:Y:S04]  /*196f0*/  ST.E desc[UR36][R16.64+0x218], R37 ;  /* 0x0002182510007985 */ /* 0x000fe8000c101924 */
[----:B--2---:R-:W-:Y:S04]  /*19700*/  ST.E desc[UR36][R16.64+0x21c], R39 ;  /* 0x00021c2710007985 */ /* 0x004fe8000c101924 */
[----:B---3--:R-:W-:Y:S04]  /*19710*/  ST.E desc[UR36][R16.64+0x220], R41 ;  /* 0x0002202910007985 */ /* 0x008fe8000c101924 */
        /* <DEDUP_REMOVED lines=124> */
[----:B------:R-:W4:Y:S04]  /*19ee0*/  LDL R195, [R1+0x68] ;  /* 0x0000680001c37983 */ /* 0x000f280000100800 */
[----:B-1----:R-:W4:Y:S04]  /*19ef0*/  LD.E R24, desc[UR36][R16.64+0x210] ;  /* 0x0002102410187980 */ /* 0x002f28000c101900 */
[----:B------:R-:W4:Y:S04]  /*19f00*/  LD.E R25, desc[UR36][R16.64+0x214] ;  /* 0x0002142410197980 */ /* 0x000f28000c101900 */
        /* <DEDUP_REMOVED lines=838> */
[----:B------:R0:W-:Y:S04]  /*1d370*/  ST.E desc[UR36][R16.64+0x214], R25 ;  /* 0x0002141910007985 */ /* 0x0001e8000c101924 */
        /* <DEDUP_REMOVED lines=126> */
[----:B------:R4:W-:Y:S04]  /*1db60*/  STL [R1+0x68], R0 ;  /* 0x0000680001007387 */ /* 0x0009e80000100800 */
        /* <DEDUP_REMOVED lines=9> */
[----:B-1----:R-:W4:Y:S04]  /*1dc00*/  LD.E R27, desc[UR36][R16.64+0x234] ;  /* 0x00023424101b7980 */ /* 0x002f28000c101900 */
        /* <DEDUP_REMOVED lines=246> */
[----:B0-----:R-:W1:Y:S04]  /*1eb70*/  LDL.64 R4, [R1+0x198] ;  /* 0x0001980001047983 */ /* 0x001e680000100a00 */
[----:B------:R2:W5:Y:S04]  /*1eb80*/  LD.E R0, desc[UR36][R2.64] ;  /* 0x0000002402007980 */ /* 0x000568000c101900 */
[----:B-1----:R-:W3:Y:S01]  /*1eb90*/  LD.E R6, desc[UR36][R4.64] ;  /* 0x0000002404067980 */ /* 0x002ee2000c101900 */
[----:B------:R-:W-:Y:S01]  /*1eba0*/  BSSY B0, `(.L_x_11341) ;  /* 0x0000005000007945 */ /* 0x000fe20003800000 */
[----:B---3--:R-:W-:-:S04]  /*1ebb0*/  LOP3.LUT R6, R6, 0x1, RZ, 0xfc, !PT ;  /* 0x0000000106067812 */ /* 0x008fc800078efcff */
[----:B------:R-:W-:-:S13]  /*1ebc0*/  ISETP.NE.AND P0, PT, R6, 0x3, PT ;  /* 0x000000030600780c */ /* 0x000fda0003f05270 */
[----:B--2---:R-:W-:Y:S05]  /*1ebd0*/  @!P0 BRA `(.L_x_11342) ;  /* 0x0000000000048947 */ /* 0x004fea0003800000 */
[----:B------:R-:W-:Y:S01]  /*1ebe0*/  BPT.TRAP 0x1 ;  /* 0x000000040000795c */ /* 0x000fe20000300000 */
.L_x_11342:
[----:B------:R-:W-:Y:S05]  /*1ebf0*/  BSYNC B0 ;  /* 0x0000000000007941 */ /* 0x000fea0003800000 */
.L_x_11341:
[----:B------:R-:W2:Y:S04]  /*1ec00*/  LD.E.64 R6, desc[UR36][R4.64+0x20] ;  /* 0x0000202404067980 */ /* 0x000ea8000c101b00 */
[----:B------:R-:W3:Y:S01]  /*1ec10*/  LD.E R8, desc[UR36][R4.64+0xc] ;  /* 0x00000c2404087980 */ /* 0x000ee2000c101900 */
[C---:B------:R-:W-:Y:S01]  /*1ec20*/  ISETP.GT.AND P0, PT, R10.reuse, UR40, PT ;  /* 0x000000280a007c0c */ /* 0x040fe2000bf04270 */
[----:B------:R-:W-:Y:S01]  /*1ec30*/  VIADD R10, R10, 0xffffffff ;  /* 0xffffffff0a0a7836 */ /* 0x000fe20000000000 */
[----:B--2---:R-:W-:-:S05]  /*1ec40*/  MOV R7, R6 ;  /* 0x0000000600077202 */ /* 0x004fca0000000f00 */
[----:B-----5:R-:W-:-:S05]  /*1ec50*/  IMAD R7, R0, 0x8, R7 ;  /* 0x0000000800077824 */ /* 0x020fca00078e0207 */
[----:B---3--:R-:W-:-:S04]  /*1ec60*/  PRMT R7, R8, 0x654, R7 ;  /* 0x0000065408077816 */ /* 0x008fc80000000007 */
[----:B------:R2:W-:Y:S01]  /*1ec70*/  SYNCS.ARRIVE.TRANS64.RED.A1T0 RZ, [R7+URZ], RZ ;  /* 0x000000ff07ff79a7 */ /* 0x0005e2000810043f */
[----:B------:R-:W-:Y:S05]  /*1ec80*/  @P0 BRA `(.L_x_11343) ;  /* 0xffffff4c00540947 */ /* 0x000fea000383ffff */
.L_x_11310:
[----:B------:R-:W-:Y:S05]  /*1ec90*/  WARPSYNC.ALL ;  /* 0x0000000000007948 */ /* 0x000fea0003800000 */
[----:B------:R-:W0:Y:S04]  /*1eca0*/  LDL R5, [R1+0x430] ;  /* 0x0004300001057983 */ /* 0x000e280000100800 */
[----:B------:R-:W3:Y:S04]  /*1ecb0*/  LDL R6, [R1+0x434] ;  /* 0x0004340001067983 */ /* 0x000ee80000100800 */
[----:B------:R-:W4:Y:S04]  /*1ecc0*/  LDL R136, [R1+0x1f8] ;  /* 0x0001f80001887983 */ /* 0x000f280000100800 */
        /* <DEDUP_REMOVED lines=62> */
[----:B0-----:R-:W0:Y:S02]  /*1f0b0*/  SHFL.BFLY PT, R0, R5, 0x2, 0x1f ;  /* 0x0c401f0005007f89 */ /* 0x001e2400000e0000 */
[----:B0-----:R-:W-:-:S05]  /*1f0c0*/  FADD.FTZ R0, R5, R0 ;  /* 0x0000000005007221 */ /* 0x001fca0000010000 */
[----:B------:R-:W0:Y:S02]  /*1f0d0*/  SHFL.BFLY PT, R3, R0, 0x1, 0x1f ;  /* 0x0c201f0000037f89 */ /* 0x000e2400000e0000 */
[----:B0-----:R-:W-:Y:S01]  /*1f0e0*/  FADD.FTZ R2, R0, R3 ;  /* 0x0000000300027221 */ /* 0x001fe20000010000 */
[----:B----4-:R-:W-:Y:S01]  /*1f0f0*/  VIADD R136, R136, 0x1 ;  /* 0x0000000188887836 */ /* 0x010fe20000000000 */
[----:B------:R-:W4:Y:S04]  /*1f100*/  LDL R0, [R1+0x204] ;  /* 0x0002040001007983 */ /* 0x000f280000100800 */
[----:B------:R-:W-:Y:S04]  /*1f110*/  STL [R1+0x430], R2 ;  /* 0x0004300201007387 */ /* 0x000fe80000100800 */
[----:B------:R-:W5:Y:S04]  /*1f120*/  LDL R147, [R1+0x430] ;  /* 0x0004300001937983 */ /* 0x000f680000100800 */
[----:B---3--:R-:W0:Y:S02]  /*1f130*/  SHFL.BFLY PT, R3, R6, 0x2, 0x1f ;  /* 0x0c401f0006037f89 */ /* 0x008e2400000e0000 */
[----:B0-----:R-:W-:Y:S01]  /*1f140*/  FADD.FTZ R3, R3, R6 ;  /* 0x0000000603037221 */ /* 0x001fe20000010000 */
[----:B------:R-:W-:Y:S01]  /*1f150*/  ISETP.NE.AND P2, PT, R136, 0x2, PT ;  /* 0x000000028800780c */ /* 0x000fe20003f45270 */
[----:B--2---:R-:W2:Y:S04]  /*1f160*/  LDL.64 R6, [R1+0x3f8] ;  /* 0x0003f80001067983 */ /* 0x004ea80000100a00 */
[----:B------:R-:W0:Y:S08]  /*1f170*/  SHFL.BFLY PT, R4, R3, 0x1, 0x1f ;  /* 0x0c201f0003047f89 */ /* 0x000e3000000e0000 */
[----:B------:R-:W3:Y:S01]  /*1f180*/  @!P2 LDL R134, [R1+0x1fc] ;  /* 0x0001fc000186a983 */ /* 0x000ee20000100800 */
[----:B0-----:R-:W-:-:S03]  /*1f190*/  FADD.FTZ R140, R3, R4 ;  /* 0x00000004038c7221 */ /* 0x001fc60000010000 */
[----:B------:R-:W2:Y:S02]  /*1f1a0*/  LDL.64 R4, [R1+0x3e8] ;  /* 0x0003e80001047983 */ /* 0x000ea40000100a00 */
[----:B------:R-:W-:Y:S02]  /*1f1b0*/  FSETP.NE.FTZ.AND P1, PT, R140, RZ, PT ;  /* 0x000000ff8c00720b */ /* 0x000fe40003f35000 */
[----:B------:R-:W2:Y:S11]  /*1f1c0*/  LDL.64 R2, [R1+0x408] ;  /* 0x0004080001027983 */ /* 0x000eb60000100a00 */
[----:B------:R-:W2:Y:S04]  /*1f1d0*/  @P1 LDL R143, [R1+0x440] ;  /* 0x00044000018f1983 */ /* 0x000ea80000100800 */
[----:B------:R-:W2:Y:S01]  /*1f1e0*/  @P1 LDL R145, [R1+0x424] ;  /* 0x0004240001911983 */ /* 0x000ea20000100800 */
[----:B------:R-:W-:-:S02]  /*1f1f0*/  IMAD.MOV.U32 R142, RZ, RZ, -0x800000 ;  /* 0xff800000ff8e7424 */ /* 0x000fc400078e00ff */
[----:B------:R-:W-:Y:S02]  /*1f200*/  IMAD.MOV.U32 R137, RZ, RZ, RZ ;  /* 0x000000ffff897224 */ /* 0x000fe400078e00ff */
[----:B------:R-:W-:Y:S01]  /*1f210*/  IMAD.MOV.U32 R144, RZ, RZ, -0x800000 ;  /* 0xff800000ff907424 */ /* 0x000fe200078e00ff */
[----:B------:R0:W-:Y:S08]  /*1f220*/  BAR.ARV R205, 0x100 ;  /* 0x000400cd0000751d */ /* 0x0001f00000002000 */
[----:B------:R-:W-:Y:S06]  /*1f230*/  BAR.ARV 0x8, 0x180 ;  /* 0x0206000000007b1d */ /* 0x000fec0000002000 */
[----:B-----5:R-:W-:-:S13]  /*1f240*/  FSETP.NE.FTZ.AND P0, PT, R147, RZ, PT ;  /* 0x000000ff9300720b */ /* 0x020fda0003f15000 */
[----:B------:R-:W5:Y:S04]  /*1f250*/  @P0 LDL R138, [R1+0x440] ;  /* 0x00044000018a0983 */ /* 0x000f680000100800 */
[----:B------:R-:W2:Y:S01]  /*1f260*/  @P0 LDL R139, [R1+0x420] ;  /* 0x00042000018b0983 */ /* 0x000ea20000100800 */
[----:B------:R-:W1:Y:S02]  /*1f270*/  @P0 MUFU.LG2 R141, R147 ;  /* 0x00000093008d0308 */ /* 0x000e640000000c00 */
[----:B-1----:R-:W-:-:S06]  /*1f280*/  @P0 FMUL.FTZ R141, R141, 0.69314718246459960938 ;  /* 0x3f3172188d8d0820 */ /* 0x002fcc0000410000 */
[----:B------:R-:W-:Y:S08]  /*1f290*/  @P1 MUFU.LG2 R146, R140 ;  /* 0x0000008c00921308 */ /* 0x000ff00000000c00 */
[----:B------:R-:W1:Y:S01]  /*1f2a0*/  @P0 MUFU.RCP R137, R147 ;  /* 0x0000009300890308 */ /* 0x000e620000001000 */
[----:B---3--:R-:W-:Y:S01]  /*1f2b0*/  @!P2 LOP3.LUT R134, R134, 0x1, RZ, 0x3c, !PT ;  /* 0x000000018686a812 */ /* 0x008fe200078e3cff */
[----:B----4-:R-:W-:Y:S01]  /*1f2c0*/  VIADD R0, R0, 0x1 ;  /* 0x0000000100007836 */ /* 0x010fe20000000000 */
[----:B------:R-:W-:Y:S04]  /*1f2d0*/  STL [R1+0x434], R140 ;  /* 0x0004348c01007387 */ /* 0x000fe80000100800 */
[----:B------:R-:W-:Y:S04]  /*1f2e0*/  STL [R1+0x1f8], R136 ;  /* 0x0001f88801007387 */ /* 0x000fe80000100800 */
[----:B------:R-:W-:Y:S01]  /*1f2f0*/  @!P2 STL [R1+0x1fc], R134 ;  /* 0x0001fc860100a387 */ /* 0x000fe20000100800 */
        /* <DEDUP_REMOVED lines=97> */
[----:B------:R-:W-:Y:S01]  /*1f910*/  @!P2 STL [R1+0x1f8], RZ ;  /* 0x0001f8ff0100a387 */ /* 0x000fe20000100800 */
[----:B-----5:R-:W-:-:S04]  /*1f920*/  @P0 FMUL.FTZ R138, R138, 0.69314718246459960938 ;  /* 0x3f3172188a8a0820 */ /* 0x020fc80000410000 */
[----:B--2---:R-:W-:Y:S01]  /*1f930*/  @P0 FFMA.FTZ R142, R138, R139, R141 ;  /* 0x0000008b8a8e0223 */ /* 0x004fe2000001008d */
[----:B------:R-:W-:-:S06]  /*1f940*/  IMAD.MOV.U32 R138, RZ, RZ, RZ ;  /* 0x000000ffff8a7224 */ /* 0x000fcc00078e00ff */
[----:B------:R-:W1:Y:S01]  /*1f950*/  @P1 MUFU.RCP R138, R140 ;  /* 0x0000008c008a1308 */ /* 0x000e620000001000 */
[----:B------:R-:W-:Y:S01]  /*1f960*/  @P1 FMUL.FTZ R139, R146, 0.69314718246459960938 ;  /* 0x3f317218928b1820 */ /* 0x000fe20000410000 */
[----:B------:R-:W-:-:S04]  /*1f970*/  @P1 FMUL.FTZ R146, R143, 0.69314718246459960938 ;  /* 0x3f3172188f921820 */ /* 0x000fc80000410000 */
[----:B------:R-:W-:Y:S01]  /*1f980*/  @P1 FFMA.FTZ R144, R146, R145, R139 ;  /* 0x0000009192901223 */ /* 0x000fe2000001008b */
[-C--:B-1----:R-:W-:Y:S01]  /*1f990*/  FMUL.FTZ R13, R13, R138.reuse ;  /* 0x0000008a0d0d7220 */ /* 0x082fe20000410000 */
        /* <DEDUP_REMOVED lines=64> */
[----:B-1----:R-:W-:Y:S01]  /*1fda0*/  VIADD R12, R135, 0x1 ;  /* 0x00000001870c7836 */ /* 0x002fe20000000000 */
[----:B------:R0:W-:Y:S04]  /*1fdb0*/  STL [R1+0x430], R142 ;  /* 0x0004308e01007387 */ /* 0x0001e80000100800 */
        /* <DEDUP_REMOVED lines=33> */
[----:B------:R-:W-:-:S13]  /*1ffd0*/  PLOP3.LUT P0, PT, PT, PT, PT, 0x8, 0x0 ;  /* 0x000000000000781c */ /* 0x000fda0003f0e170 */
.L_x_11240:
[----:B------:R-:W1:Y:S08]  /*1ffe0*/  S2UR UR9, SR_CgaCtaId ;  /* 0x00000000000979c3 */ /* 0x000e700000008800 */
[----:B------:R-:W-:Y:S06]  /*1fff0*/  BAR.SYNC.DEFER_BLOCKING 0x5, 0x180 ;  /* 0x0146000000007b1d */ /* 0x000fec0000010000 */
[----:B------:R-:W-:Y:S01]  /*20000*/  UMOV UR42, 0x400 ;  /* 0x00000400002a7882 */ /* 0x000fe20000000000 */
[----:B------:R-:W-:Y:S01]  /*20010*/  BSSY B0, `(.L_x_11344) ;  /* 0x0000292000007945 */ /* 0x000fe20003800000 */
[----:B-1----:R-:W-:-:S09]  /*20020*/  ULEA UR42, UR9, UR42, 0x18 ;  /* 0x0000002a092a7291 */ /* 0x002fd2000f8ec03f */
[----:B------:R-:W1:Y:S02]  /*20030*/  LDS R0, [UR42+0x324d0] ;  /* 0x0324d02aff007984 */ /* 0x000e640008000800 */
[----:B-1----:R-:W-:Y:S01]  /*20040*/  R2UR UR4, R0 ;  /* 0x00000000000472ca */ /* 0x002fe200000e0000 */
[----:B------:R-:W-:Y:S06]  /*20050*/  BAR.ARV 0x4, 0x180 ;  /* 0x0106000000007b1d */ /* 0x000fec0000002000 */
[----:B------:R-:W-:Y:S08]  /*20060*/  @P0 BRA `(.L_x_11345) ;  /* 0x0000001c00500947 */ /* 0x000ff00003800000 */
[----:B------:R-:W2:Y:S01]  /*20070*/  LDL.128 R96, [R1+0x2b0] ;  /* 0x0002b00001607983 */ /* 0x000ea20000100c00 */
[----:B0-----:R-:W0:Y:S01]  /*20080*/  LDC R20, c[0x0][0xce8] ;  /* 0x00033a00ff147b82 */ /* 0x001e220000000800 */
[----:B------:R-:W-:Y:S01]  /*20090*/  ULDC UR5, c[0x0][0xb88] ;  /* 0x0002e20000057ab9 */ /* 0x000fe20000000800 */
[----:B------:R-:W-:Y:S01]  /*200a0*/  R2UR UR14, R200 ;  /* 0x00000000c80e72ca */ /* 0x000fe200000e0000 */
        /* <DEDUP_REMOVED lines=35> */
[----:B------:R-:W-:-:S03]  /*202e0*/  ULDC.64 UR10, c[0x0][0xc90] ;  /* 0x00032400000a7ab9 */ /* 0x000fc60000000a00 */
[----:B------:R-:W-:-:S13]  /*202f0*/  ISETP.GE.OR P2, PT, R158, R0, P0 ;  /* 0x000000009e00720c */ /* 0x000fda0000746670 */
[----:B------:R-:W4:Y:S01]  /*20300*/  @!P2 LDL R21, [R1+0x430] ;  /* 0x000430000115a983 */ /* 0x000f220000100800 */
[----:B------:R-:W-:-:S04]  /*20310*/  LOP3.LUT R143, R142, 0x380, RZ, 0xc0, !PT ;  /* 0x000003808e8f7812 */ /* 0x000fc800078ec0ff */
[----:B------:R-:W-:-:S04]  /*20320*/  SHF.R.U64 R143, R143, 0x3, RZ ;  /* 0x000000038f8f7819 */ /* 0x000fc800000012ff */
[----:B------:R-:W-:Y:S01]  /*20330*/  LOP3.LUT R142, R143, R142, RZ, 0x3c, !PT ;  /* 0x0000008e8f8e7212 */ /* 0x000fe200078e3cff */
[----:B------:R-:W-:Y:S01]  /*20340*/  IMAD.X R143, RZ, RZ, R179, P1 ;  /* 0x000000ffff8f7224 */ /* 0x000fe200008e06b3 */
[----:B------:R-:W-:-:S04]  /*20350*/  IADD3 R155, P1, R178, 0xc040, RZ ;  /* 0x0000c040b29b7810 */ /* 0x000fc80007f3e0ff */
[----:B------:R-:W-:Y:S02]  /*20360*/  LOP3.LUT R154, R155, 0x380, RZ, 0xc0, !PT ;  /* 0x000003809b9a7812 */ /* 0x000fe400078ec0ff */
[----:B------:R-:W-:Y:S02]  /*20370*/  IADD3 R3, P4, R178, 0x4040, RZ ;  /* 0x00004040b2037810 */ /* 0x000fe40007f9e0ff */
[----:B------:R-:W-:Y:S02]  /*20380*/  SHF.R.U64 R154, R154, 0x3, RZ ;  /* 0x000000039a9a7819 */ /* 0x000fe400000012ff */
[----:B------:R-:W-:Y:S02]  /*20390*/  LOP3.LUT R2, R3, 0x380, RZ, 0xc0, !PT ;  /* 0x0000038003027812 */ /* 0x000fe400078ec0ff */
[----:B------:R-:W-:Y:S01]  /*203a0*/  LOP3.LUT R154, R154, R155, RZ, 0x3c, !PT ;  /* 0x0000009b9a9a7212 */ /* 0x000fe200078e3cff */
[----:B------:R-:W-:Y:S01]  /*203b0*/  IMAD.X R155, RZ, RZ, R179, P1 ;  /* 0x000000ffff9b7224 */ /* 0x000fe200008e06b3 */
[----:B------:R-:W-:-:S02]  /*203c0*/  ISETP.NE.AND P1, PT, R20, 0x1, PT ;  /* 0x000000011400780c */ /* 0x000fc40003f25270 */
[----:B------:R-:W-:-:S04]  /*203d0*/  SHF.R.U64 R2, R2, 0x3, RZ ;  /* 0x0000000302027819 */ /* 0x000fc800000012ff */
[----:B------:R-:W-:Y:S01]  /*203e0*/  LOP3.LUT R2, R2, R3, RZ, 0x3c, !PT ;  /* 0x0000000302027212 */ /* 0x000fe200078e3cff */
[----:B------:R-:W-:Y:S01]  /*203f0*/  IMAD.X R3, RZ, RZ, R179, P4 ;  /* 0x000000ffff037224 */ /* 0x000fe200020e06b3 */
[----:B------:R-:W-:-:S04]  /*20400*/  LOP3.LUT R149, R178, 0x380, RZ, 0xc0, !PT ;  /* 0x00000380b2957812 */ /* 0x000fc800078ec0ff */
[----:B------:R-:W-:Y:S02]  /*20410*/  MOV R2, R2 ;  /* 0x0000000200027202 */ /* 0x000fe40000000f00 */
[----:B------:R-:W0:Y:S01]  /*20420*/  @P1 LDC R3, c[0x0][0xcec] ;  /* 0x00033b00ff031b82 */ /* 0x000e220000000800 */
[----:B------:R-:W-:-:S04]  /*20430*/  SHF.R.U64 R149, R149, 0x3, RZ ;  /* 0x0000000395957819 */ /* 0x000fc800000012ff */
[----:B------:R-:W-:Y:S01]  /*20440*/  LOP3.LUT R148, R149, R178, RZ, 0x3c, !PT ;  /* 0x000000b295947212 */ /* 0x000fe200078e3cff */
[----:B------:R-:W-:Y:S01]  /*20450*/  IMAD.MOV.U32 R149, RZ, RZ, R179 ;  /* 0x000000ffff957224 */ /* 0x000fe200078e00b3 */
[C---:B------:R-:W-:Y:S02]  /*20460*/  IADD3 R145, P3, R178.reuse, 0x8040, RZ ;  /* 0x00008040b2917810 */ /* 0x040fe40007f7e0ff */
[----:B------:R-:W-:Y:S02]  /*20470*/  IADD3 R19, P5, R178, 0x4060, RZ ;  /* 0x00004060b2137810 */ /* 0x000fe40007fbe0ff */
[----:B------:R-:W-:Y:S02]  /*20480*/  MOV R148, R148 ;  /* 0x0000009400947202 */ /* 0x000fe40000000f00 */
[----:B------:R-:W-:Y:S01]  /*20490*/  LOP3.LUT R144, R145, 0x380, RZ, 0xc0, !PT ;  /* 0x0000038091907812 */ /* 0x000fe200078ec0ff */
[----:B------:R-:W-:Y:S01]  /*204a0*/  USHF.R.S32.HI UR12, URZ, 0x1f, UR14 ;  /* 0x0000001f3f0c7899 */ /* 0x000fe2000801140e */
[----:B------:R-:W-:-:S02]  /*204b0*/  LOP3.LUT R18, R19, 0x380, RZ, 0xc0, !PT ;  /* 0x0000038013127812 */ /* 0x000fc400078ec0ff */
[----:B------:R-:W-:Y:S01]  /*204c0*/  SHF.R.U64 R144, R144, 0x3, RZ ;  /* 0x0000000390907819 */ /* 0x000fe200000012ff */
[----:B------:R-:W-:Y:S01]  /*204d0*/  UIMAD UR5, UR12, UR10, URZ ;  /* 0x0000000a0c0572a4 */ /* 0x000fe2000f8e023f */
[----:B------:R-:W-:Y:S01]  /*204e0*/  SHF.R.U64 R18, R18, 0x3, RZ ;  /* 0x0000000312127819 */ /* 0x000fe200000012ff */
[----:B------:R-:W-:Y:S01]  /*204f0*/  USHF.R.S32.HI UR13, URZ, 0x1f, UR60 ;  /* 0x0000001f3f0d7899 */ /* 0x000fe2000801143c */
[----:B------:R-:W-:Y:S01]  /*20500*/  LOP3.LUT R144, R144, R145, RZ, 0x3c, !PT ;  /* 0x0000009190907212 */ /* 0x000fe200078e3cff */
[--C-:B------:R-:W-:Y:S01]  /*20510*/  IMAD.X R145, RZ, RZ, R179.reuse, P3 ;  /* 0x000000ffff917224 */ /* 0x100fe200018e06b3 */
[----:B------:R-:W-:Y:S01]  /*20520*/  IADD3 R140, P6, R178, 0x8000, RZ ;  /* 0x00008000b28c7810 */ /* 0x000fe20007fde0ff */
[----:B------:R-:W-:Y:S01]  /*20530*/  UIMAD.WIDE.U32 UR6, UR14, UR10, URZ ;  /* 0x0000000a0e0672a5 */ /* 0x000fe2000f8e003f */
[----:B------:R-:W-:Y:S01]  /*20540*/  LOP3.LUT R18, R18, R19, RZ, 0x3c, !PT ;  /* 0x0000001312127212 */ /* 0x000fe200078e3cff */
[----:B------:R-:W-:Y:S01]  /*20550*/  UIMAD UR5, UR14, UR11, UR5 ;  /* 0x0000000b0e0572a4 */ /* 0x000fe2000f8e0205 */
[----:B------:R-:W-:Y:S01]  /*20560*/  IADD3 R157, P3, R178, 0xc060, RZ ;  /* 0x0000c060b29d7810 */ /* 0x000fe20007f7e0ff */
[----:B------:R-:W-:Y:S01]  /*20570*/  IMAD.X R19, RZ, RZ, R179, P5 ;  /* 0x000000ffff137224 */ /* 0x000fe200028e06b3 */
[----:B------:R-:W-:Y:S01]  /*20580*/  ULDC.64 UR10, c[0x0][0xc98] ;  /* 0x00032600000a7ab9 */ /* 0x000fe20000000a00 */
[----:B------:R-:W-:Y:S01]  /*20590*/  LOP3.LUT R141, R140, 0x380, RZ, 0xc0, !PT ;  /* 0x000003808c8d7812 */ /* 0x000fe200078ec0ff */
[----:B------:R-:W-:Y:S01]  /*205a0*/  UIMAD UR8, UR13, UR10, URZ ;  /* 0x0000000a0d0872a4 */ /* 0x000fe2000f8e023f */
[----:B------:R-:W-:Y:S01]  /*205b0*/  LOP3.LUT R156, R157, 0x380, RZ, 0xc0, !PT ;  /* 0x000003809d9c7812 */ /* 0x000fe200078ec0ff */
[----:B------:R-:W-:Y:S01]  /*205c0*/  UIADD3 UR7, UR7, UR5, URZ ;  /* 0x0000000507077290 */ /* 0x000fe2000fffe03f */
[----:B------:R-:W-:Y:S01]  /*205d0*/  MOV R18, R18 ;  /* 0x0000001200127202 */ /* 0x000fe20000000f00 */
[----:B------:R-:W-:Y:S01]  /*205e0*/  UIMAD UR8, UR60, UR11, UR8 ;  /* 0x0000000b3c0872a4 */ /* 0x000fe2000f8e0208 */
[----:B------:R-:W-:Y:S01]  /*205f0*/  SHF.R.U64 R141, R141, 0x3, RZ ;  /* 0x000000038d8d7819 */ /* 0x000fe200000012ff */
[----:B------:R-:W-:Y:S01]  /*20600*/  UIMAD.WIDE.U32 UR6, UR60, UR10, UR6 ;  /* 0x0000000a3c0672a5 */ /* 0x000fe2000f8e0006 */
[----:B------:R-:W-:-:S02]  /*20610*/  SHF.R.U64 R156, R156, 0x3, RZ ;  /* 0x000000039c9c7819 */ /* 0x000fc400000012ff */
[C---:B------:R-:W-:Y:S01]  /*20620*/  IADD3 R147, P4, R178.reuse, 0x8060, RZ ;  /* 0x00008060b2937810 */ /* 0x040fe20007f9e0ff */
[----:B------:R-:W-:Y:S01]  /*20630*/  ULDC.64 UR10, c[0x0][0xbe8] ;  /* 0x0002fa00000a7ab9 */ /* 0x000fe20000000a00 */
[----:B------:R-:W-:Y:S01]  /*20640*/  LOP3.LUT R140, R141, R140, RZ, 0x3c, !PT ;  /* 0x0000008c8d8c7212 */ /* 0x000fe200078e3cff */
[--C-:B------:R-:W-:Y:S01]  /*20650*/  IMAD.X R141, RZ, RZ, R179.reuse, P6 ;  /* 0x000000ffff8d7224 */ /* 0x100fe200030e06b3 */
[----:B------:R-:W-:Y:S02]  /*20660*/  IADD3 R151, P5, R178, 0xc000, RZ ;  /* 0x0000c000b2977810 */ /* 0x000fe40007fbe0ff */
[----:B------:R-:W-:Y:S01]  /*20670*/  LOP3.LUT R156, R156, R157, RZ, 0x3c, !PT ;  /* 0x0000009d9c9c7212 */ /* 0x000fe200078e3cff */
[----:B------:R-:W-:Y:S01]  /*20680*/  IMAD.X R157, RZ, RZ, R179, P3 ;  /* 0x000000ffff9d7224 */ /* 0x000fe200018e06b3 */
[----:B------:R-:W-:Y:S02]  /*20690*/  IADD3 R153, P6, R178, 0xc020, RZ ;  /* 0x0000c020b2997810 */ /* 0x000fe40007fde0ff */
[----:B------:R-:W-:-:S02]  /*206a0*/  LOP3.LUT R146, R147, 0x380, RZ, 0xc0, !PT ;  /* 0x0000038093927812 */ /* 0x000fc400078ec0ff */
[----:B------:R-:W-:Y:S02]  /*206b0*/  LOP3.LUT R150, R151, 0x380, RZ, 0xc0, !PT ;  /* 0x0000038097967812 */ /* 0x000fe400078ec0ff */
[----:B------:R-:W-:Y:S02]  /*206c0*/  LOP3.LUT R152, R153, 0x380, RZ, 0xc0, !PT ;  /* 0x0000038099987812 */ /* 0x000fe400078ec0ff */
        /* <DEDUP_REMOVED lines=8> */
[----:B--2---:R-:W-:Y:S02]  /*20750*/  F2FP.F16.F32.PACK_AB R96, R97, R96 ;  /* 0x000000606160723e */ /* 0x004fe400000000ff */
[----:B------:R-:W-:Y:S02]  /*20760*/  F2FP.F16.F32.PACK_AB R97, R99, R98 ;  /* 0x000000626361723e */ /* 0x000fe400000000ff */
[----:B---3--:R-:W-:Y:S02]  /*20770*/  F2FP.F16.F32.PACK_AB R98, R93, R92 ;  /* 0x0000005c5d62723e */ /* 0x008fe400000000ff */
[----:B------:R-:W1:Y:S01]  /*20780*/  @P1 LDC R92, c[0x0][0xcf0] ;  /* 0x00033c00ff5c1b82 */ /* 0x000e620000000800 */
[----:B----4-:R-:W-:Y:S02]  /*20790*/  F2FP.F16.F32.PACK_AB R136, R137, R136 ;  /* 0x000000888988723e */ /* 0x010fe400000000ff */
[----:B------:R-:W-:Y:S02]  /*207a0*/  F2FP.F16.F32.PACK_AB R137, R139, R138 ;  /* 0x0000008a8b89723e */ /* 0x000fe400000000ff */
[----:B------:R-:W-:-:S02]  /*207b0*/  F2FP.F16.F32.PACK_AB R128, R129, R128 ;  /* 0x000000808180723e */ /* 0x000fc400000000ff */
[----:B------:R-:W-:Y:S02]  /*207c0*/  F2FP.F16.F32.PACK_AB R129, R131, R130 ;  /* 0x000000828381723e */ /* 0x000fe400000000ff */
[----:B------:R-:W-:Y:S02]  /*207d0*/  F2FP.F16.F32.PACK_AB R138, R133, R132 ;  /* 0x00000084858a723e */ /* 0x000fe400000000ff */
[----:B------:R-:W-:Y:S01]  /*207e0*/  F2FP.F16.F32.PACK_AB R139, R135, R134 ;  /* 0x00000086878b723e */ /* 0x000fe200000000ff */
[----:B------:R-:W-:Y:S01]  /*207f0*/  BAR.SYNC.DEFER_BLOCKING 0x1, 0x100 ;  /* 0x0044000000007b1d */ /* 0x000fe20000010000 */
        /* <DEDUP_REMOVED lines=15> */
[----:B------:R-:W-:Y:S01]  /*208f0*/  VIADD R84, R228, UR61 ;  /* 0x0000003de4547c36 */ /* 0x000fe20008000000 */
[----:B------:R-:W-:Y:S01]  /*20900*/  STSM.16.M88.4 [R148], R136 ;  /* 0x0000008894007844 */ /* 0x000fe20000000200 */
[----:B------:R-:W-:-:S02]  /*20910*/  F2FP.F16.F32.PACK_AB R99, R95, R94 ;  /* 0x0000005e5f63723e */ /* 0x000fc400000000ff */
[----:B------:R-:W-:Y:S02]  /*20920*/  F2FP.F16.F32.PACK_AB R106, R101, R100 ;  /* 0x00000064656a723e */ /* 0x000fe400000000ff */
[----:B------:R-:W-:Y:S01]  /*20930*/  F2FP.F16.F32.PACK_AB R107, R103, R102 ;  /* 0x00000066676b723e */ /* 0x000fe200000000ff */
[----:B------:R-:W-:Y:S01]  /*20940*/  STSM.16.M88.4 [R227], R128 ;  /* 0x00000080e3007844 */ /* 0x000fe20000000200 */
[----:B------:R-:W-:Y:S01]  /*20950*/  F2FP.F16.F32.PACK_AB R91, R87, R86 ;  /* 0x00000056575b723e */ /* 0x000fe200000000ff */
[----:B0-----:R-:W-:Y:S02]  /*20960*/  @P1 IMAD.HI.U32 R3, R84, R3, RZ ;  /* 0x0000000354031227 */ /* 0x001fe400078e00ff */
[----:B------:R-:W-:Y:S04]  /*20970*/  STSM.16.M88.4 [R226], R120 ;  /* 0x00000078e2007844 */ /* 0x000fe80000000200 */
[----:B------:R-:W-:Y:S04]  /*20980*/  STSM.16.M88.4 [R225], R112 ;  /* 0x00000070e1007844 */ /* 0x000fe80000000200 */
[----:B------:R-:W-:Y:S04]  /*20990*/  STSM.16.M88.4 [R221], R104 ;  /* 0x00000068dd007844 */ /* 0x000fe80000000200 */
[----:B------:R-:W-:Y:S04]  /*209a0*/  STSM.16.M88.4 [R220], R96 ;  /* 0x00000060dc007844 */ /* 0x000fe80000000200 */
[----:B------:R0:W-:Y:S01]  /*209b0*/  STSM.16.M88.4 [R2], R88 ;  /* 0x0000005802007844 */ /* 0x0001e20000000200 */
[----:B------:R-:W-:-:S02]  /*209c0*/  F2FP.F16.F32.PACK_AB R80, R81, R80 ;  /* 0x000000505150723e */ /* 0x000fc400000000ff */
[----:B------:R-:W-:Y:S02]  /*209d0*/  F2FP.F16.F32.PACK_AB R81, R83, R82 ;  /* 0x000000525351723e */ /* 0x000fe400000000ff */
[----:B------:R-:W-:Y:S02]  /*209e0*/  F2FP.F16.F32.PACK_AB R82, R77, R76 ;  /* 0x0000004c4d52723e */ /* 0x000fe400000000ff */
[----:B------:R-:W-:Y:S01]  /*209f0*/  F2FP.F16.F32.PACK_AB R83, R79, R78 ;  /* 0x0000004e4f53723e */ /* 0x000fe200000000ff */
[----:B0-----:R-:W-:Y:S01]  /*20a00*/  IMAD.MOV.U32 R2, RZ, RZ, R84 ;  /* 0x000000ffff027224 */ /* 0x001fe200078e0054 */
[----:B-1----:R-:W-:Y:S02]  /*20a10*/  @P1 SHF.R.U32.HI R2, RZ, R92, R3 ;  /* 0x0000005cff021219 */ /* 0x002fe40000011603 */
[----:B------:R-:W-:-:S03]  /*20a20*/  F2FP.F16.F32.PACK_AB R72, R73, R72 ;  /* 0x000000484948723e */ /* 0x000fc600000000ff */
[----:B------:R-:W-:Y:S01]  /*20a30*/  IMAD.MOV R19, RZ, RZ, -R2 ;  /* 0x000000ffff137224 */ /* 0x000fe200078e0a02 */
[----:B------:R-:W-:Y:S02]  /*20a40*/  F2FP.F16.F32.PACK_AB R73, R75, R74 ;  /* 0x0000004a4b49723e */ /* 0x000fe400000000ff */
[----:B------:R-:W-:Y:S01]  /*20a50*/  F2FP.F16.F32.PACK_AB R74, R57, R56 ;  /* 0x00000038394a723e */ /* 0x000fe200000000ff */
[----:B------:R-:W-:Y:S01]  /*20a60*/  IMAD R19, R20, R19, R84 ;  /* 0x0000001314137224 */ /* 0x000fe200078e0254 */
[----:B------:R-:W-:Y:S01]  /*20a70*/  SHF.R.S32.HI R3, RZ, 0x1f, R2 ;  /* 0x0000001fff037819 */ /* 0x000fe20000011402 */
[----:B------:R-:W-:Y:S01]  /*20a80*/  IMAD.U32 R56, RZ, RZ, UR8 ;  /* 0x00000008ff387e24 */ /* 0x000fe2000f8e00ff */
[----:B------:R-:W-:Y:S01]  /*20a90*/  IADD3 R2, P3, R2, UR6, RZ ;  /* 0x0000000602027c10 */ /* 0x000fe2000ff7e0ff */
[----:B------:R0:W-:Y:S03]  /*20aa0*/  STSM.16.M88.4 [R18], R80 ;  /* 0x0000005012007844 */ /* 0x0001e60000000200 */
[----:B------:R-:W-:Y:S01]  /*20ab0*/  IADD3.X R3, R3, UR7, R56, P3, !PT ;  /* 0x0000000703037c10 */ /* 0x000fe20009ffe438 */
[----:B------:R-:W-:Y:S01]  /*20ac0*/  ULDC.64 UR6, c[0x0][0xc88] ;  /* 0x0003220000067ab9 */ /* 0x000fe20000000a00 */
[----:B------:R-:W-:Y:S01]  /*20ad0*/  F2FP.F16.F32.PACK_AB R52, R53, R52 ;  /* 0x000000343534723e */ /* 0x000fe200000000ff */
[----:B------:R-:W-:-:S02]  /*20ae0*/  IMAD.X R153, RZ, RZ, R179, P6 ;  /* 0x000000ffff997224 */ /* 0x000fc400030e06b3 */
[----:B------:R-:W-:Y:S01]  /*20af0*/  IMAD.WIDE.U32 R2, R19, UR6, R2 ;  /* 0x0000000613027c25 */ /* 0x000fe2000f8e0002 */
[----:B0-----:R-:W-:-:S05]  /*20b00*/  SHF.R.S32.HI R18, RZ, 0x1f, R19 ;  /* 0x0000001fff127819 */ /* 0x001fca0000011413 */
[----:B------:R-:W-:Y:S01]  /*20b10*/  IMAD R18, R18, UR6, RZ ;  /* 0x0000000612127c24 */ /* 0x000fe2000f8e02ff */
[----:B------:R-:W-:Y:S02]  /*20b20*/  MOV R140, R140 ;  /* 0x0000008c008c7202 */ /* 0x000fe40000000f00 */
[----:B------:R-:W-:Y:S01]  /*20b30*/  F2FP.F16.F32.PACK_AB R75, R59, R58 ;  /* 0x0000003a3b4b723e */ /* 0x000fe200000000ff */
[----:B------:R-:W-:Y:S01]  /*20b40*/  IMAD R19, R19, UR7, R18 ;  /* 0x0000000713137c24 */ /* 0x000fe2000f8e0212 */
[----:B------:R-:W-:Y:S01]  /*20b50*/  F2FP.F16.F32.PACK_AB R53, R55, R54 ;  /* 0x000000363735723e */ /* 0x000fe200000000ff */
[----:B------:R-:W-:Y:S01]  /*20b60*/  ULDC.64 UR6, c[0x0][0xc50] ;  /* 0x0003140000067ab9 */ /* 0x000fe20000000a00 */
[----:B------:R-:W-:Y:S02]  /*20b70*/  F2FP.F16.F32.PACK_AB R64, R65, R64 ;  /* 0x000000404140723e */ /* 0x000fe400000000ff */
[----:B------:R-:W-:Y:S02]  /*20b80*/  MOV R142, R142 ;  /* 0x0000008e008e7202 */ /* 0x000fe40000000f00 */
[----:B------:R-:W-:-:S02]  /*20b90*/  F2FP.F16.F32.PACK_AB R54, R69, R68 ;  /* 0x000000444536723e */ /* 0x000fc400000000ff */
[----:B------:R-:W-:Y:S02]  /*20ba0*/  F2FP.F16.F32.PACK_AB R55, R71, R70 ;  /* 0x000000464737723e */ /* 0x000fe400000000ff */
[----:B------:R-:W-:Y:S02]  /*20bb0*/  F2FP.F16.F32.PACK_AB R65, R67, R66 ;  /* 0x000000424341723e */ /* 0x000fe400000000ff */
[----:B------:R-:W-:Y:S01]  /*20bc0*/  F2FP.F16.F32.PACK_AB R48, R49, R48 ;  /* 0x000000303130723e */ /* 0x000fe200000000ff */
[----:B------:R-:W-:Y:S01]  /*20bd0*/  IMAD.IADD R3, R3, 0x1, R19 ;  /* 0x0000000103037824 */ /* 0x000fe200078e0213 */
[----:B------:R-:W-:Y:S02]  /*20be0*/  MOV R144, R144 ;  /* 0x0000009000907202 */ /* 0x000fe40000000f00 */
[----:B------:R-:W-:Y:S02]  /*20bf0*/  F2FP.F16.F32.PACK_AB R66, R61, R60 ;  /* 0x0000003c3d42723e */ /* 0x000fe400000000ff */
[----:B------:R-:W-:-:S02]  /*20c00*/  F2FP.F16.F32.PACK_AB R67, R63, R62 ;  /* 0x0000003e3f43723e */ /* 0x000fc400000000ff */
[----:B------:R-:W-:Y:S02]  /*20c10*/  F2FP.F16.F32.PACK_AB R49, R51, R50 ;  /* 0x000000323331723e */ /* 0x000fe400000000ff */
[----:B------:R-:W-:Y:S02]  /*20c20*/  MOV R146, R146 ;  /* 0x0000009200927202 */ /* 0x000fe40000000f00 */
[----:B------:R-:W-:Y:S02]  /*20c30*/  F2FP.F16.F32.PACK_AB R50, R45, R44 ;  /* 0x0000002c2d32723e */ /* 0x000fe400000000ff */
[----:B------:R-:W-:Y:S02]  /*20c40*/  F2FP.F16.F32.PACK_AB R51, R47, R46 ;  /* 0x0000002e2f33723e */ /* 0x000fe400000000ff */
[----:B------:R-:W-:Y:S01]  /*20c50*/  F2FP.F16.F32.PACK_AB R36, R37, R36 ;  /* 0x000000242524723e */ /* 0x000fe200000000ff */
[----:B------:R-:W-:Y:S01]  /*20c60*/  STSM.16.M88.4 [R140], R72 ;  /* 0x000000488c007844 */ /* 0x000fe20000000200 */
[----:B------:R-:W-:-:S02]  /*20c70*/  MOV R150, R150 ;  /* 0x0000009600967202 */ /* 0x000fc40000000f00 */
[----:B------:R-:W-:Y:S02]  /*20c80*/  LEA R58, P3, R2, UR6, 0x2 ;  /* 0x00000006023a7c11 */ /* 0x000fe4000f8610ff */
[----:B------:R-:W-:Y:S02]  /*20c90*/  F2FP.F16.F32.PACK_AB R44, R5, R4 ;  /* 0x00000004052c723e */ /* 0x000fe400000000ff */
[----:B------:R-:W-:Y:S02]  /*20ca0*/  F2FP.F16.F32.PACK_AB R45, R7, R6 ;  /* 0x00000006072d723e */ /* 0x000fe400000000ff */
        /* <DEDUP_REMOVED lines=14> */
[----:B------:R-:W-:Y:S01]  /*20d90*/  F2FP.F16.F32.PACK_AB R13, R15, R14 ;  /* 0x0000000e0f0d723e */ /* 0x000fe200000000ff */
[----:B------:R-:W-:Y:S01]  /*20da0*/  STSM.16.M88.4 [R146], R48 ;  /* 0x0000003092007844 */ /* 0x000fe20000000200 */
[----:B------:R-:W-:Y:S02]  /*20db0*/  MOV R156, R156 ;  /* 0x0000009c009c7202 */ /* 0x000fe40000000f00 */
[----:B------:R-:W-:Y:S02]  /*20dc0*/  F2FP.F16.F32.PACK_AB R14, R9, R8 ;  /* 0x00000008090e723e */ /* 0x000fe400000000ff */
        /* <DEDUP_REMOVED lines=15> */
[----:B------:R-:W-:Y:S01]  /*20ec0*/  IMAD.WIDE R2, R2, R3, UR58 ;  /* 0x0000003a02027e25 */ /* 0x000fe2000f8e0203 */
[----:B0-----:R-:W0:Y:S02]  /*20ed0*/  @P1 LDC R21, c[0x0][0xcf0] ;  /* 0x00033c00ff151b82 */ /* 0x001e240000000800 */
[C---:B------:R-:W-:Y:S02]  /*20ee0*/  IADD3 R7, P2, R2.reuse, 0x1000, RZ ;  /* 0x0000100002077810 */ /* 0x040fe40007f5e0ff */
[C---:B------:R-:W-:Y:S02]  /*20ef0*/  IADD3 R25, P4, R2.reuse, 0x3000, RZ ;  /* 0x0000300002197810 */ /* 0x040fe40007f9e0ff */
[----:B------:R-:W-:Y:S02]  /*20f00*/  IADD3 R29, P5, R2, 0x4000, RZ ;  /* 0x00004000021d7810 */ /* 0x000fe40007fbe0ff */
[----:B------:R-:W-:Y:S02]  /*20f10*/  LOP3.LUT R6, R7, 0x380, RZ, 0xc0, !PT ;  /* 0x0000038007067812 */ /* 0x000fe400078ec0ff */
[----:B------:R-:W-:-:S02]  /*20f20*/  LOP3.LUT R24, R25, 0x380, RZ, 0xc0, !PT ;  /* 0x0000038019187812 */ /* 0x000fc400078ec0ff */
[----:B------:R-:W-:Y:S02]  /*20f30*/  LOP3.LUT R28, R29, 0x380, RZ, 0xc0, !PT ;  /* 0x000003801d1c7812 */ /* 0x000fe400078ec0ff */
[C---:B------:R-:W-:Y:S02]  /*20f40*/  IADD3 R33, P6, R2.reuse, 0x5000, RZ ;  /* 0x0000500002217810 */ /* 0x040fe40007fde0ff */
[----:B------:R-:W-:Y:S02]  /*20f50*/  IADD3 R5, P3, R2, 0x2000, RZ ;  /* 0x0000200002057810 */ /* 0x000fe40007f7e0ff */
[----:B------:R-:W-:Y:S02]  /*20f60*/  SHF.R.U64 R6, R6, 0x3, RZ ;  /* 0x0000000306067819 */ /* 0x000fe400000012ff */
[----:B------:R-:W-:Y:S02]  /*20f70*/  SHF.R.U64 R24, R24, 0x3, RZ ;  /* 0x0000000318187819 */ /* 0x000fe400000012ff */
[----:B------:R-:W-:-:S02]  /*20f80*/  SHF.R.U64 R28, R28, 0x3, RZ ;  /* 0x000000031c1c7819 */ /* 0x000fc400000012ff */
[----:B------:R-:W-:Y:S01]  /*20f90*/  LOP3.LUT R32, R33, 0x380, RZ, 0xc0, !PT ;  /* 0x0000038021207812 */ /* 0x000fe200078ec0ff */
        /* <DEDUP_REMOVED lines=9> */
[C---:B------:R-:W-:Y:S02]  /*21030*/  IADD3 R45, P4, R2.reuse, 0x8000, RZ ;  /* 0x00008000022d7810 */ /* 0x040fe40007f9e0ff */
[----:B------:R-:W-:Y:S01]  /*21040*/  IADD3 R49, P5, R2, 0x9000, RZ ;  /* 0x0000900002317810 */ /* 0x000fe20007fbe0ff */
[----:B------:R-:W-:Y:S01]  /*21050*/  SHFL.IDX PT, R18, R58, 0x1, 0x1c1f ;  /* 0x003c1f003a127f89 */ /* 0x000fe200000e0000 */
[----:B------:R-:W-:-:S03]  /*21060*/  SHF.R.U64 R32, R32, 0x3, RZ ;  /* 0x0000000320207819 */ /* 0x000fc600000012ff */
[----:B------:R-:W2:Y:S01]  /*21070*/  SHFL.IDX PT, R19, R59, 0x1, 0x1c1f ;  /* 0x003c1f003b137f89 */ /* 0x000ea200000e0000 */
[----:B------:R-:W-:Y:S02]  /*21080*/  LOP3.LUT R36, R37, 0x380, RZ, 0xc0, !PT ;  /* 0x0000038025247812 */ /* 0x000fe400078ec0ff */
[----:B------:R-:W-:Y:S02]  /*21090*/  LOP3.LUT R40, R41, 0x380, RZ, 0xc0, !PT ;  /* 0x0000038029287812 */ /* 0x000fe400078ec0ff */
[----:B------:R-:W-:Y:S02]  /*210a0*/  LOP3.LUT R44, R45, 0x380, RZ, 0xc0, !PT ;  /* 0x000003802d2c7812 */ /* 0x000fe400078ec0ff */
[----:B------:R-:W-:Y:S02]  /*210b0*/  LOP3.LUT R48, R49, 0x380, RZ, 0xc0, !PT ;  /* 0x0000038031307812 */ /* 0x000fe400078ec0ff */
[----:B------:R-:W-:Y:S01]  /*210c0*/  LOP3.LUT R32, R32, R33, RZ, 0x3c, !PT ;  /* 0x0000002120207212 */ /* 0x000fe200078e3cff */
[----:B------:R-:W-:Y:S01]  /*210d0*/  IMAD.X R33, RZ, RZ, R3, P6 ;  /* 0x000000ffff217224 */ /* 0x000fe200030e0603 */
[----:B------:R-:W-:-:S02]  /*210e0*/  IADD3 R53, P6, R2, 0xa000, RZ ;  /* 0x0000a00002357810 */ /* 0x000fc40007fde0ff */
[----:B------:R-:W-:Y:S02]  /*210f0*/  SHF.R.U64 R36, R36, 0x3, RZ ;  /* 0x0000000324247819 */ /* 0x000fe400000012ff */
[----:B------:R-:W-:Y:S02]  /*21100*/  SHF.R.U64 R40, R40, 0x3, RZ ;  /* 0x0000000328287819 */ /* 0x000fe400000012ff */
[----:B------:R-:W-:Y:S02]  /*21110*/  SHF.R.U64 R44, R44, 0x3, RZ ;  /* 0x000000032c2c7819 */ /* 0x000fe400000012ff */
[----:B------:R-:W-:Y:S02]  /*21120*/  SHF.R.U64 R48, R48, 0x3, RZ ;  /* 0x0000000330307819 */ /* 0x000fe400000012ff */
[----:B------:R-:W-:Y:S02]  /*21130*/  LOP3.LUT R52, R53, 0x380, RZ, 0xc0, !PT ;  /* 0x0000038035347812 */ /* 0x000fe400078ec0ff */
[----:B------:R-:W-:-:S02]  /*21140*/  LOP3.LUT R4, R5, 0x380, RZ, 0xc0, !PT ;  /* 0x0000038005047812 */ /* 0x000fc400078ec0ff */
        /* <DEDUP_REMOVED lines=11> */
[C---:B------:R-:W-:Y:S02]  /*21200*/  IADD3 R69, P5, R2.reuse, 0xe000, RZ ;  /* 0x0000e00002457810 */ /* 0x040fe40007fbe0ff */
[----:B------:R-:W-:Y:S02]  /*21210*/  LOP3.LUT R9, R2, 0x380, RZ, 0xc0, !PT ;  /* 0x0000038002097812 */ /* 0x000fe400078ec0ff */
[----:B------:R-:W-:Y:S02]  /*21220*/  SHF.R.U64 R52, R52, 0x3, RZ ;  /* 0x0000000334347819 */ /* 0x000fe400000012ff */
[----:B------:R-:W-:Y:S02]  /*21230*/  SHF.R.U64 R4, R4, 0x3, RZ ;  /* 0x0000000304047819 */ /* 0x000fe400000012ff */
[----:B------:R-:W-:-:S02]  /*21240*/  LOP3.LUT R56, R57, 0x380, RZ, 0xc0, !PT ;  /* 0x0000038039387812 */ /* 0x000fc400078ec0ff */
[----:B------:R-:W-:Y:S02]  /*21250*/  LOP3.LUT R60, R61, 0x380, RZ, 0xc0, !PT ;  /* 0x000003803d3c7812 */ /* 0x000fe400078ec0ff */
[----:B------:R-:W-:Y:S02]  /*21260*/  LOP3.LUT R64, R65, 0x380, RZ, 0xc0, !PT ;  /* 0x0000038041407812 */ /* 0x000fe400078ec0ff */
[----:B------:R-:W-:Y:S02]  /*21270*/  LOP3.LUT R68, R69, 0x380, RZ, 0xc0, !PT ;  /* 0x0000038045447812 */ /* 0x000fe400078ec0ff */
[----:B------:R-:W-:Y:S02]  /*21280*/  SHF.R.U64 R9, R9, 0x3, RZ ;  /* 0x0000000309097819 */ /* 0x000fe400000012ff */
[----:B------:R-:W-:Y:S01]  /*21290*/  LOP3.LUT R52, R52, R53, RZ, 0x3c, !PT ;  /* 0x0000003534347212 */ /* 0x000fe200078e3cff */
[----:B------:R-:W-:Y:S01]  /*212a0*/  IMAD.X R53, RZ, RZ, R3, P6 ;  /* 0x000000ffff357224 */ /* 0x000fe200030e0603 */
[----:B------:R-:W-:-:S02]  /*212b0*/  LOP3.LUT R12, R4, R5, RZ, 0x3c, !PT ;  /* 0x00000005040c7212 */ /* 0x000fc400078e3cff */
[----:B------:R-:W-:Y:S02]  /*212c0*/  IADD3 R5, P6, R2, 0xf000, RZ ;  /* 0x0000f00002057810 */ /* 0x000fe40007fde0ff */
        /* <DEDUP_REMOVED lines=14> */
[----:B------:R-:W-:-:S02]  /*213b0*/  UIMAD UR5, UR12, UR10, URZ ;  /* 0x0000000a0c0572a4 */ /* 0x000fc4000f8e023f */
[----:B------:R-:W-:Y:S02]  /*213c0*/  UIMAD.WIDE.U32 UR6, UR14, UR10, URZ ;  /* 0x0000000a0e0672a5 */ /* 0x000fe4000f8e003f */
[----:B------:R-:W-:-:S03]  /*213d0*/  UIMAD UR5, UR14, UR11, UR5 ;  /* 0x0000000b0e0572a4 */ /* 0x000fc6000f8e0205 */
[----:B------:R-:W-:Y:S01]  /*213e0*/  ULDC.64 UR10, c[0x0][0xbf0] ;  /* 0x0002fc00000a7ab9 */ /* 0x000fe20000000a00 */
[----:B------:R-:W-:Y:S01]  /*213f0*/  UIADD3 UR7, UR7, UR5, URZ ;  /* 0x0000000507077290 */ /* 0x000fe2000fffe03f */
[----:B------:R-:W-:Y:S01]  /*21400*/  LOP3.LUT R4, R5, 0x380, RZ, 0xc0, !PT ;  /* 0x0000038005047812 */ /* 0x000fe200078ec0ff */
[----:B------:R-:W-:Y:S02]  /*21410*/  UIMAD UR8, UR13, UR10, URZ ;  /* 0x0000000a0d0872a4 */ /* 0x000fe4000f8e023f */
[----:B------:R-:W-:Y:S01]  /*21420*/  UIMAD.WIDE.U32 UR6, UR60, UR10, UR6 ;  /* 0x0000000a3c0672a5 */ /* 0x000fe2000f8e0006 */
[----:B------:R-:W-:Y:S01]  /*21430*/  SHF.R.U64 R4, R4, 0x3, RZ ;  /* 0x0000000304047819 */ /* 0x000fe200000012ff */
[----:B------:R-:W-:-:S03]  /*21440*/  UIMAD UR5, UR60, UR11, UR8 ;  /* 0x0000000b3c0572a4 */ /* 0x000fc6000f8e0208 */
[----:B------:R-:W-:Y:S01]  /*21450*/  LOP3.LUT R72, R4, R5, RZ, 0x3c, !PT ;  /* 0x0000000504487212 */ /* 0x000fe200078e3cff */
[----:B------:R-:W-:Y:S01]  /*21460*/  UIADD3 UR5, UR7, UR5, URZ ;  /* 0x0000000507057290 */ /* 0x000fe2000fffe03f */
[----:B------:R-:W-:Y:S01]  /*21470*/  ULDC.64 UR10, c[0x0][0xbe0] ;  /* 0x0002f800000a7ab9 */ /* 0x000fe20000000a00 */
[----:B------:R-:W-:-:S05]  /*21480*/  VIADD R81, R201, UR61 ;  /* 0x0000003dc9517c36 */ /* 0x000fca0008000000 */
[----:B------:R-:W-:Y:S01]  /*21490*/  ISETP.GE.AND P2, PT, R81, R0, PT ;  /* 0x000000005100720c */ /* 0x000fe20003f46270 */
[----:B------:R-:W-:Y:S01]  /*214a0*/  BSSY B1, `(.L_x_11346) ;  /* 0x000004c000017945 */ /* 0x000fe20003800000 */
[----:B--2---:R1:W-:Y:S04]  /*214b0*/  @!P0 ST.E desc[UR36][R18.64], R55 ;  /* 0x0000003712008985 */ /* 0x0043e8000c101924 */
[----:B------:R2:W5:Y:S04]  /*214c0*/  LD.E.128 R8, desc[UR36][R2.64] ;  /* 0x0000002402087980 */ /* 0x000568000c101d00 */
[----:B------:R-:W5:Y:S04]  /*214d0*/  LD.E.128 R4, desc[UR36][R6.64] ;  /* 0x0000002406047980 */ /* 0x000f68000c101d00 */
[----:B------:R-:W5:Y:S01]  /*214e0*/  LD.E.128 R12, desc[UR36][R12.64] ;  /* 0x000000240c0c7980 */ /* 0x000f62000c101d00 */
[----:B--2---:R-:W2:Y:S01]  /*214f0*/  @P1 LDC R3, c[0x0][0xcec] ;  /* 0x00033b00ff031b82 */ /* 0x004ea20000000800 */
[----:B------:R-:W-:-:S02]  /*21500*/  IMAD R2, R207, 0x20, R201 ;  /* 0x00000020cf027824 */ /* 0x000fc400078e02c9 */
[----:B------:R-:W5:Y:S02]  /*21510*/  LD.E.128 R24, desc[UR36][R24.64] ;  /* 0x0000002418187980 */ /* 0x000f64000c101d00 */
[----:B------:R-:W-:Y:S02]  /*21520*/  VIADD R76, R2, UR61 ;  /* 0x0000003d024c7c36 */ /* 0x000fe40008000000 */
[----:B------:R-:W5:Y:S02]  /*21530*/  LD.E.128 R28, desc[UR36][R28.64] ;  /* 0x000000241c1c7980 */ /* 0x000f64000c101d00 */
[----:B-1----:R-:W-:Y:S02]  /*21540*/  IMAD.MOV.U32 R19, RZ, RZ, R76 ;  /* 0x000000ffff137224 */ /* 0x002fe400078e004c */
[----:B------:R-:W5:Y:S04]  /*21550*/  LD.E.128 R32, desc[UR36][R32.64] ;  /* 0x0000002420207980 */ /* 0x000f68000c101d00 */
[----:B------:R-:W5:Y:S04]  /*21560*/  LD.E.128 R36, desc[UR36][R36.64] ;  /* 0x0000002424247980 */ /* 0x000f68000c101d00 */
[----:B------:R-:W5:Y:S04]  /*21570*/  LD.E.128 R40, desc[UR36][R40.64] ;  /* 0x0000002428287980 */ /* 0x000f68000c101d00 */
[----:B------:R-:W5:Y:S01]  /*21580*/  LD.E.128 R44, desc[UR36][R44.64] ;  /* 0x000000242c2c7980 */ /* 0x000f62000c101d00 */
[----:B--2---:R-:W-:-:S03]  /*21590*/  @P1 IMAD.HI.U32 R2, R76, R3, RZ ;  /* 0x000000034c021227 */ /* 0x004fc600078e00ff */
[----:B------:R-:W5:Y:S02]  /*215a0*/  LD.E.128 R48, desc[UR36][R48.64] ;  /* 0x0000002430307980 */ /* 0x000f64000c101d00 */
[----:B0-----:R-:W-:Y:S02]  /*215b0*/  @P1 SHF.R.U32.HI R19, RZ, R21, R2 ;  /* 0x00000015ff131219 */ /* 0x001fe40000011602 */
[----:B------:R-:W5:Y:S02]  /*215c0*/  LD.E.128 R52, desc[UR36][R52.64] ;  /* 0x0000002434347980 */ /* 0x000f64000c101d00 */
[--C-:B------:R-:W-:Y:S01]  /*215d0*/  SHF.R.S32.HI R18, RZ, 0x1f, R19.reuse ;  /* 0x0000001fff127819 */ /* 0x100fe20000011413 */
[----:B------:R-:W-:Y:S01]  /*215e0*/  IMAD.MOV R21, RZ, RZ, -R19 ;  /* 0x000000ffff157224 */ /* 0x000fe200078e0a13 */
[----:B------:R-:W5:Y:S01]  /*215f0*/  LD.E.128 R56, desc[UR36][R56.64] ;  /* 0x0000002438387980 */ /* 0x000f62000c101d00 */
[----:B------:R-:W-:Y:S02]  /*21600*/  IMAD.U32 R3, RZ, RZ, UR7 ;  /* 0x00000007ff037e24 */ /* 0x000fe4000f8e00ff */
[----:B------:R-:W-:Y:S01]  /*21610*/  IMAD R18, R18, UR10, RZ ;  /* 0x0000000a12127c24 */ /* 0x000fe2000f8e02ff */
[----:B------:R-:W5:Y:S01]  /*21620*/  LD.E.128 R60, desc[UR36][R60.64] ;  /* 0x000000243c3c7980 */ /* 0x000f62000c101d00 */
[----:B------:R-:W-:-:S02]  /*21630*/  IMAD R21, R20, R21, R76 ;  /* 0x0000001514157224 */ /* 0x000fc400078e024c */
[----:B------:R-:W-:Y:S01]  /*21640*/  IMAD.U32 R2, RZ, RZ, UR6 ;  /* 0x00000006ff027e24 */ /* 0x000fe2000f8e00ff */
[----:B------:R-:W5:Y:S01]  /*21650*/  LD.E.128 R64, desc[UR36][R64.64] ;  /* 0x0000002440407980 */ /* 0x000f62000c101d00 */
[----:B------:R-:W-:Y:S01]  /*21660*/  IMAD.U32 R3, RZ, RZ, UR5 ;  /* 0x00000005ff037e24 */ /* 0x000fe2000f8e00ff */
[----:B------:R-:W-:Y:S01]  /*21670*/  ULDC.64 UR6, c[0x0][0xbd8] ;  /* 0x0002f60000067ab9 */ /* 0x000fe20000000a00 */
[----:B------:R-:W-:Y:S01]  /*21680*/  IMAD R77, R19, UR11, R18 ;  /* 0x0000000b134d7c24 */ /* 0x000fe2000f8e0212 */
[----:B------:R-:W5:Y:S01]  /*21690*/  LD.E.128 R68, desc[UR36][R68.64] ;  /* 0x0000002444447980 */ /* 0x000f62000c101d00 */
[----:B------:R-:W-:-:S03]  /*216a0*/  SHF.R.S32.HI R18, RZ, 0x1f, R21 ;  /* 0x0000001fff127819 */ /* 0x000fc60000011415 */
[----:B------:R-:W5:Y:S01]  /*216b0*/  LD.E.128 R72, desc[UR36][R72.64] ;  /* 0x0000002448487980 */ /* 0x000f62000c101d00 */
[----:B------:R-:W-:Y:S01]  /*216c0*/  IMAD.WIDE.U32 R2, R19, UR10, R2 ;  /* 0x0000000a13027c25 */ /* 0x000fe2000f8e0002 */
[----:B------:R-:W-:Y:S01]  /*216d0*/  @!PT LDS RZ, [RZ] ;  /* 0x00000000fffff984 */ /* 0x000fe20000000800 */
[----:B------:R-:W-:Y:S01]  /*216e0*/  @!PT LDS RZ, [RZ] ;  /* 0x00000000fffff984 */ /* 0x000fe20000000800 */
[----:B------:R-:W-:Y:S01]  /*216f0*/  @!PT LDS RZ, [RZ] ;  /* 0x00000000fffff984 */ /* 0x000fe20000000800 */
[----:B------:R-:W-:Y:S01]  /*21700*/  @!PT LDS RZ, [RZ] ;  /* 0x00000000fffff984 */ /* 0x000fe20000000800 */
[----:B------:R0:W-:Y:S06]  /*21710*/  MEMBAR.ALL.CTA ;  /* 0x0000000000007992 */ /* 0x0001ec0000008000 */
[----:B0-----:R-:W0:Y:S01]  /*21720*/  FENCE.VIEW.ASYNC.S ;  /* 0x00000000000073c6 */ /* 0x001e220000000000 */
[----:B------:R-:W-:Y:S02]  /*21730*/  IMAD.IADD R3, R3, 0x1, R77 ;  /* 0x0000000103037824 */ /* 0x000fe400078e024d */
        /* <DEDUP_REMOVED lines=9> */
[----:B------:R-:W-:Y:S02]  /*217d0*/  LEA.HI.X R79, R2, UR7, R3, 0x1, P3 ;  /* 0x00000007024f7c11 */ /* 0x000fe400098f0c03 */
[-C--:B------:R-:W-:Y:S01]  /*217e0*/  ISETP.GE.AND P1, PT, R19, R0.reuse, PT ;  /* 0x000000001300720c */ /* 0x080fe20003f26270 */
[----:B------:R-:W-:Y:S01]  /*217f0*/  VIADD R19, R81, 0x40 ;  /* 0x0000004051137836 */ /* 0x000fe20000000000 */
[----:B0-----:R0:W1:Y:S01]  /*21800*/  SHFL.IDX PT, R76, R78, RZ, 0x181f ;  /* 0x00181fff4e4c7589 */ /* 0x00106200000e0000 */
[----:B------:R-:W-:Y:S03]  /*21810*/  SYNCS.ARRIVE.TRANS64.RED.A1T0 RZ, [UR5], RZ ;  /* 0x000000ffffff79a7 */ /* 0x000fe60008100405 */
[----:B------:R0:W2:Y:S01]  /*21820*/  SHFL.IDX PT, R77, R79, RZ, 0x181f ;  /* 0x00181fff4f4d7589 */ /* 0x0000a200000e0000 */
        /* <DEDUP_REMOVED lines=19> */
.L_x_11347:
[----:B------:R-:W-:Y:S05]  /*21960*/  BSYNC B1 ;  /* 0x0000000000017941 */ /* 0x000fea0003800000 */
.L_x_11346:
        /* <DEDUP_REMOVED lines=21> */
.L_x_11349:
[----:B------:R-:W-:Y:S05]  /*21ac0*/  BSYNC B1 ;  /* 0x0000000000017941 */ /* 0x000fea0003800000 */
.L_x_11348:
        /* <DEDUP_REMOVED lines=21> */
.L_x_11351:
[----:B------:R-:W-:Y:S05]  /*21c20*/  BSYNC B1 ;  /* 0x0000000000017941 */ /* 0x000fea0003800000 */
.L_x_11350:
        /* <DEDUP_REMOVED lines=24> */
.L_x_11345:
[----:B0-----:R-:W0:Y:S01]  /*21db0*/  LDC R8, c[0x0][0xce8] ;  /* 0x00033a00ff087b82 */ /* 0x001e220000000800 */
[----:B------:R-:W-:Y:S01]  /*21dc0*/  R2UR UR5, R200 ;  /* 0x00000000c80572ca */ /* 0x000fe200000e0000 */
[----:B------:R-:W-:Y:S01]  /*21dd0*/  USHF.R.S32.HI UR10, URZ, 0x1f, UR60 ;  /* 0x0000001f3f0a7899 */ /* 0x000fe2000801143c */
[----:B------:R-:W-:Y:S01]  /*21de0*/  ISETP.GE.AND P0, PT, R204, 0x80, PT ;  /* 0x00000080cc00780c */ /* 0x000fe20003f06270 */
[----:B------:R-:W-:Y:S01]  /*21df0*/  BSSY B1, `(.L_x_11353) ;  /* 0x0000030000017945 */ /* 0x000fe20003800000 */
[----:B------:R-:W-:-:S09]  /*21e00*/  IMAD R6, R207, 0x20, R201 ;  /* 0x00000020cf067824 */ /* 0x000fd200078e02c9 */
        /* <DEDUP_REMOVED lines=15> */
[----:B------:R-:W-:Y:S01]  /*21f00*/  R2UR UR11, R200 ;  /* 0x00000000c80b72ca */ /* 0x000fe200000e0000 */
[----:B------:R-:W-:Y:S01]  /*21f10*/  UIMAD UR5, UR8, UR12, URZ ;  /* 0x0000000c080572a4 */ /* 0x000fe2000f8e023f */
[----:B------:R-:W-:-:S09]  /*21f20*/  IMAD.MOV.U32 R2, RZ, RZ, R4 ;  /* 0x000000ffff027224 */ /* 0x000fd200078e0004 */
[----:B------:R-:W2:Y:S02]  /*21f30*/  @P0 LDC R5, c[0x0][0xcec] ;  /* 0x00033b00ff050b82 */ /* 0x000ea40000000800 */
[----:B------:R-:W-:Y:S02]  /*21f40*/  UIMAD.WIDE.U32 UR6, UR11, UR12, URZ ;  /* 0x0000000c0b0672a5 */ /* 0x000fe4000f8e003f */
[----:B------:R-:W-:-:S03]  /*21f50*/  UIMAD UR5, UR11, UR13, UR5 ;  /* 0x0000000d0b0572a4 */ /* 0x000fc6000f8e0205 */
[----:B------:R-:W-:Y:S01]  /*21f60*/  ULDC.64 UR12, c[0x0][0xc98] ;  /* 0x00032600000c7ab9 */ /* 0x000fe20000000a00 */
[----:B------:R-:W3:Y:S01]  /*21f70*/  @P0 LDC R7, c[0x0][0xcf0] ;  /* 0x00033c00ff070b82 */ /* 0x000ee20000000800 */
[----:B------:R-:W-:Y:S02]  /*21f80*/  UIADD3 UR7, UR7, UR5, URZ ;  /* 0x0000000507077290 */ /* 0x000fe4000fffe03f */
[----:B------:R-:W-:Y:S02]  /*21f90*/  UIMAD UR5, UR10, UR12, URZ ;  /* 0x0000000c0a0572a4 */ /* 0x000fe4000f8e023f */
[----:B------:R-:W-:Y:S02]  /*21fa0*/  UIMAD.WIDE.U32 UR6, UR60, UR12, UR6 ;  /* 0x0000000c3c0672a5 */ /* 0x000fe4000f8e0006 */
[----:B------:R-:W-:-:S03]  /*21fb0*/  UIMAD UR5, UR60, UR13, UR5 ;  /* 0x0000000d3c0572a4 */ /* 0x000fc6000f8e0205 */
        /* <DEDUP_REMOVED lines=19> */
.L_x_11354:
[----:B------:R-:W-:Y:S05]  /*220f0*/  BSYNC B1 ;  /* 0x0000000000017941 */ /* 0x000fea0003800000 */
.L_x_11353:
[----:B------:R-:W-:Y:S01]  /*22100*/  R2UR UR11, R200 ;  /* 0x00000000c80b72ca */ /* 0x000fe200000e0000 */
[----:B------:R-:W-:Y:S01]  /*22110*/  ULDC.64 UR12, c[0x0][0xbe8] ;  /* 0x0002fa00000c7ab9 */ /* 0x000fe20000000a00 */
[----:B------:R-:W-:Y:S01]  /*22120*/  VIADD R6, R6, UR61 ;  /* 0x0000003d06067c36 */ /* 0x000fe20008000000 */
[----:B------:R-:W-:Y:S01]  /*22130*/  UIMAD UR5, UR8, UR12, URZ ;  /* 0x0000000c080572a4 */ /* 0x000fe2000f8e023f */
[----:B------:R-:W-:Y:S02]  /*22140*/  BSSY B1, `(.L_x_11355) ;  /* 0x000003c000017945 */ /* 0x000fe40003800000 */
[----:B0-----:R-:W-:-:S04]  /*22150*/  @P1 IMAD.HI.U32 R0, R6, R9, RZ ;  /* 0x0000000906001227 */ /* 0x001fc800078e00ff */
[----:B--2---:R-:W-:Y:S01]  /*22160*/  IMAD.MOV.U32 R5, RZ, RZ, R6 ;  /* 0x000000ffff057224 */ /* 0x004fe200078e0006 */
[----:B-1----:R-:W-:Y:S02]  /*22170*/  @P1 SHF.R.U32.HI R5, RZ, R11, R0 ;  /* 0x0000000bff051219 */ /* 0x002fe40000011600 */
[----:B------:R-:W-:Y:S02]  /*22180*/  UIMAD.WIDE.U32 UR6, UR11, UR12, URZ ;  /* 0x0000000c0b0672a5 */ /* 0x000fe4000f8e003f */
[----:B------:R-:W-:Y:S01]  /*22190*/  UIMAD UR5, UR11, UR13, UR5 ;  /* 0x0000000d0b0572a4 */ /* 0x000fe2000f8e0205 */
[--C-:B------:R-:W-:Y:S01]  /*221a0*/  SHF.R.S32.HI R0, RZ, 0x1f, R5.reuse ;  /* 0x0000001fff007819 */ /* 0x100fe20000011405 */
[----:B------:R-:W-:Y:S01]  /*221b0*/  IMAD.MOV R7, RZ, RZ, -R5 ;  /* 0x000000ffff077224 */ /* 0x000fe200078e0a05 */
[----:B------:R-:W-:Y:S01]  /*221c0*/  ULDC.64 UR12, c[0x0][0xbf0] ;  /* 0x0002fc00000c7ab9 */ /* 0x000fe20000000a00 */
[----:B------:R-:W-:Y:S02]  /*221d0*/  UIADD3 UR7, UR7, UR5, URZ ;  /* 0x0000000507077290 */ /* 0x000fe4000fffe03f */
[----:B------:R-:W-:Y:S01]  /*221e0*/  UIMAD UR5, UR10, UR12, URZ ;  /* 0x0000000c0a0572a4 */ /* 0x000fe2000f8e023f */
[----:B------:R-:W-:Y:S01]  /*221f0*/  IMAD R7, R8, R7, R6 ;  /* 0x0000000708077224 */ /* 0x000fe200078e0206 */
[----:B------:R-:W-:Y:S01]  /*22200*/  UIMAD.WIDE.U32 UR6, UR60, UR12, UR6 ;  /* 0x0000000c3c0672a5 */ /* 0x000fe2000f8e0006 */
[----:B------:R-:W-:Y:S01]  /*22210*/  VIADD R6, R201, UR61 ;  /* 0x0000003dc9067c36 */ /* 0x000fe20008000000 */
[----:B------:R-:W-:Y:S01]  /*22220*/  UIMAD UR5, UR60, UR13, UR5 ;  /* 0x0000000d3c0572a4 */ /* 0x000fe2000f8e0205 */
[----:B------:R-:W-:-:S03]  /*22230*/  ULDC.64 UR10, c[0x0][0xbe0] ;  /* 0x0002f800000a7ab9 */ /* 0x000fc60000000a00 */
[----:B------:R-:W-:Y:S01]  /*22240*/  UIADD3 UR5, UR7, UR5, URZ ;  /* 0x0000000507057290 */ /* 0x000fe2000fffe03f */
[----:B------:R-:W-:Y:S02]  /*22250*/  IMAD R0, R0, UR10, RZ ;  /* 0x0000000a00007c24 */ /* 0x000fe4000f8e02ff */
[----:B------:R-:W-:Y:S02]  /*22260*/  IMAD.U32 R3, RZ, RZ, UR7 ;  /* 0x00000007ff037e24 */ /* 0x000fe4000f8e00ff */
[----:B------:R-:W-:Y:S01]  /*22270*/  IMAD.U32 R2, RZ, RZ, UR6 ;  /* 0x00000006ff027e24 */ /* 0x000fe2000f8e00ff */
[----:B------:R-:W-:Y:S01]  /*22280*/  ULDC.64 UR6, c[0x0][0xbd8] ;  /* 0x0002f60000067ab9 */ /* 0x000fe20000000a00 */
[----:B------:R-:W-:Y:S01]  /*22290*/  IMAD.U32 R3, RZ, RZ, UR5 ;  /* 0x00000005ff037e24 */ /* 0x000fe2000f8e00ff */
[----:B------:R-:W-:Y:S01]  /*222a0*/  ULDC UR5, c[0x0][0xb88] ;  /* 0x0002e20000057ab9 */ /* 0x000fe20000000800 */
[C---:B------:R-:W-:Y:S01]  /*222b0*/  IMAD R9, R5.reuse, UR11, R0 ;  /* 0x0000000b05097c24 */ /* 0x040fe2000f8e0200 */
[----:B------:R-:W-:Y:S01]  /*222c0*/  SHF.R.S32.HI R0, RZ, 0x1f, R7 ;  /* 0x0000001fff007819 */ /* 0x000fe20000011407 */
[----:B------:R-:W-:-:S04]  /*222d0*/  IMAD.WIDE.U32 R2, R5, UR10, R2 ;  /* 0x0000000a05027c25 */ /* 0x000fc8000f8e0002 */
        /* <DEDUP_REMOVED lines=34> */
.L_x_11356:
[----:B------:R-:W-:Y:S05]  /*22500*/  BSYNC B1 ;  /* 0x0000000000017941 */ /* 0x000fea0003800000 */
.L_x_11355:
        /* <DEDUP_REMOVED lines=21> */
.L_x_11358:
[----:B------:R-:W-:Y:S05]  /*22660*/  BSYNC B1 ;  /* 0x0000000000017941 */ /* 0x000fea0003800000 */
.L_x_11357:
        /* <DEDUP_REMOVED lines=21> */
.L_x_11360:
[----:B------:R-:W-:Y:S05]  /*227c0*/  BSYNC B1 ;  /* 0x0000000000017941 */ /* 0x000fea0003800000 */
.L_x_11359:
        /* <DEDUP_REMOVED lines=22> */
.L_x_11352:
[----:B------:R-:W-:Y:S05]  /*22930*/  BSYNC B0 ;  /* 0x0000000000007941 */ /* 0x000fea0003800000 */
.L_x_11344:
[----:B------:R-:W-:Y:S02]  /*22940*/  ULDC UR5, c[0x0][0xd38] ;  /* 0x00034e0000057ab9 */ /* 0x000fe40000000800 */
[----:B------:R-:W-:-:S06]  /*22950*/  UISETP.GE.AND UP0, UPT, UR4, UR5, UPT ;  /* 0x000000050400728c */ /* 0x000fcc000bf06270 */
[----:B------:R-:W-:-:S13]  /*22960*/  PLOP3.LUT P0, PT, PT, PT, UP0, 0x80, 0x0 ;  /* 0x000000000000781c */ /* 0x000fda0003f0f008 */
[----:B------:R-:W-:Y:S05]  /*22970*/  @!P0 BRA `(.L_x_11361) ;  /* 0xfffffde400d48947 */ /* 0x000fea000383ffff */
[----:B------:R-:W-:Y:S05]  /*22980*/  EXIT ;  /* 0x000000000000794d */ /* 0x000fea0003800000 */
.L_x_11230:
[----:B------:R-:W-:-:S08]  /*22990*/  NOP ;  /* 0x0000000000007918 */ /* 0x000fd00000000000 */
[----:B-1----:R-:W0:-:S00]  /*229a0*/  USETMAXREG.DEALLOC.CTAPOOL 0x28 ;  /* 0x00000028000079c8 */ /* 0x002e0000080e0500 */
        /* <DEDUP_REMOVED lines=14> */
[----:B------:R-:W-:Y:S01]  /*22a90*/  ULDC UR9, c[0x0][0x3b8] ;  /* 0x0000ee0000097ab9 */ /* 0x000fe20000000800 */
[----:B------:R-:W-:Y:S01]  /*22aa0*/  ULDC UR7, c[0x0][0x320] ;  /* 0x0000c80000077ab9 */ /* 0x000fe20000000800 */
[----:B------:R-:W-:Y:S01]  /*22ab0*/  LOP3.LUT R16, R16, 0xffffffef, RZ, 0xc0, !PT ;  /* 0xffffffef10107812 */ /* 0x000fe200078ec0ff */
[----:B------:R-:W0:Y:S01]  /*22ac0*/  S2R R8, SR_TID.X ;  /* 0x0000000000087919 */ /* 0x000e220000002100 */
[----:B------:R-:W1:Y:S01]  /*22ad0*/  S2UR UR6, SR_CgaCtaId ;  /* 0x00000000000679c3 */ /* 0x000e620000008800 */
[----:B------:R-:W-:Y:S01]  /*22ae0*/  ULDC.64 UR42, c[0x0][0x2f0] ;  /* 0x0000bc00002a7ab9 */ /* 0x000fe20000000a00 */
[----:B------:R-:W-:Y:S01]  /*22af0*/  LOP3.LUT R16, R16, 0xfffbffff, RZ, 0xc0, !PT ;  /* 0xfffbffff10107812 */ /* 0x000fe200078ec0ff */
        /* <DEDUP_REMOVED lines=11> */
[----:B------:R-:W-:Y:S01]  /*22bb0*/  IMAD.MOV.U32 R18, RZ, RZ, RZ ;  /* 0x000000ffff127224 */ /* 0x000fe200078e00ff */
[----:B------:R-:W-:-:S02]  /*22bc0*/  UIMAD UR41, UR41, UR40, URZ ;  /* 0x00000028292972a4 */ /* 0x000fc4000f8e023f */
[----:B------:R-:W-:Y:S01]  /*22bd0*/  UIMAD UR42, UR4, UR42, URZ ;  /* 0x0000002a042a72a4 */ /* 0x000fe2000f8e023f */
[----:B------:R-:W-:-:S03]  /*22be0*/  ULDC UR49, c[0x0][0xc] ;  /* 0x0000030000317ab9 */ /* 0x000fc60000000800 */
[----:B------:R-:W-:Y:S02]  /*22bf0*/  UIADD3 UR4, UR42, 0x5f, URZ ;  /* 0x0000005f2a047890 */ /* 0x000fe4000fffe03f */
[----:B------:R-:W-:Y:S02]  /*22c00*/  UIADD3 UR47, UR42, 0x1, -UR40 ;  /* 0x000000012a2f7890 */ /* 0x000fe4000fffe828 */
[----:B-1----:R-:W-:Y:S02]  /*22c10*/  ULEA UR6, UR6, UR5, 0x18 ;  /* 0x0000000506067291 */ /* 0x002fe4000f8ec03f */
[----:B------:R-:W-:Y:S02]  /*22c20*/  UIMAD.WIDE UR4, UR4, 0x2aaaaaab, URZ ;  /* 0x2aaaaaab040478a5 */ /* 0x000fe4000f8e023f */
[----:B------:R-:W-:Y:S01]  /*22c30*/  UIADD3 UR40, UR42, -UR40, URZ ;  /* 0x800000282a287290 */ /* 0x000fe2000fffe03f */
[C---:B0-----:R-:W-:Y:S01]  /*22c40*/  IMAD.SHL.U32 R29, R8.reuse, 0x8, RZ ;  /* 0x00000008081d7824 */ /* 0x041fe200078e00ff */
[----:B------:R-:W-:Y:S01]  /*22c50*/  LOP3.LUT R7, R8, 0x7f, RZ, 0xc0, !PT ;  /* 0x0000007f08077812 */ /* 0x000fe200078ec0ff */
[----:B------:R-:W-:Y:S01]  /*22c60*/  IMAD.U32 R17, RZ, RZ, UR6 ;  /* 0x00000006ff117e24 */ /* 0x000fe2000f8e00ff */
[----:B------:R-:W-:-:S02]  /*22c70*/  USHF.R.U32.HI UR39, URZ, 0x1f, UR5 ;  /* 0x0000001f3f277899 */ /* 0x000fc40008011605 */
[C---:B------:R-:W-:Y:S02]  /*22c80*/  LOP3.LUT R5, R29.reuse, 0x38, RZ, 0xc0, !PT ;  /* 0x000000381d057812 */ /* 0x040fe400078ec0ff */
[----:B------:R-:W-:Y:S01]  /*22c90*/  LOP3.LUT R0, R29, 0x1f8, RZ, 0xc0, !PT ;  /* 0x000001f81d007812 */ /* 0x000fe200078ec0ff */
[----:B------:R-:W-:Y:S01]  /*22ca0*/  ULEA.HI.SX32 UR39, UR5, UR39, 0x1c ;  /* 0x0000002705277291 */ /* 0x000fe2000f8fe23f */
[C---:B------:R-:W-:Y:S02]  /*22cb0*/  LOP3.LUT R2, R5.reuse, 0x40, RZ, 0xfc, !PT ;  /* 0x0000004005027812 */ /* 0x040fe400078efcff */
[----:B------:R-:W-:Y:S02]  /*22cc0*/  ISETP.GE.AND P0, PT, R5, UR7, PT ;  /* 0x0000000705007c0c */ /* 0x000fe4000bf06270 */
[C---:B------:R-:W-:Y:S02]  /*22cd0*/  ISETP.GE.AND P2, PT, R2.reuse, UR9, PT ;  /* 0x0000000902007c0c */ /* 0x040fe4000bf46270 */
[----:B------:R-:W-:-:S02]  /*22ce0*/  ISETP.GE.AND P1, PT, R2, UR7, PT ;  /* 0x0000000702007c0c */ /* 0x000fc4000bf26270 */
[----:B------:R-:W-:Y:S02]  /*22cf0*/  LOP3.LUT R0, R0, 0x38, R8, 0x78, !PT ;  /* 0x0000003800007812 */ /* 0x000fe400078e7808 */
[----:B------:R-:W-:Y:S02]  /*22d00*/  LOP3.LUT R4, R5, 0x80, RZ, 0xfc, !PT ;  /* 0x0000008005047812 */ /* 0x000fe400078efcff */
[----:B------:R-:W-:Y:S02]  /*22d10*/  LOP3.LUT R29, R0, 0x200, R29, 0xf8, !PT ;  /* 0x00000200001d7812 */ /* 0x000fe400078ef81d */
[----:B------:R-:W-:Y:S02]  /*22d20*/  SEL R0, RZ, 0x1, P0 ;  /* 0x00000001ff007807 */ /* 0x000fe40000000000 */
[----:B------:R-:W-:Y:S01]  /*22d30*/  SEL R2, RZ, 0xffffffff, P1 ;  /* 0xffffffffff027807 */ /* 0x000fe20000800000 */
[----:B------:R-:W-:Y:S01]  /*22d40*/  IMAD R22, R29, 0x2, R17 ;  /* 0x000000021d167824 */ /* 0x000fe200078e0211 */
[----:B------:R-:W-:-:S02]  /*22d50*/  @P2 LOP3.LUT R16, R16, 0x40000, RZ, 0xfc, !PT ;  /* 0x0004000010102812 */ /* 0x000fc400078efcff */
[----:B------:R-:W-:Y:S02]  /*22d60*/  SHF.R.U32.HI R35, RZ, 0x3, R7 ;  /* 0x00000003ff237819 */ /* 0x000fe40000011607 */
[----:B------:R-:W-:-:S04]  /*22d70*/  @P1 LOP3.LUT R16, R16, 0x10, RZ, 0xfc, !PT ;  /* 0x0000001010101812 */ /* 0x000fc800078efcff */
[----:B------:R-:W-:-:S04]  /*22d80*/  LOP3.LUT R16, R16, 0xffffffdf, RZ, 0xc0, !PT ;  /* 0xffffffdf10107812 */ /* 0x000fc800078ec0ff */
[----:B------:R-:W-:Y:S02]  /*22d90*/  @P0 LOP3.LUT R16, R16, 0x20, RZ, 0xfc, !PT ;  /* 0x0000002010100812 */ /* 0x000fe400078efcff */
[----:B------:R-:W-:Y:S02]  /*22da0*/  ISETP.GE.AND P0, PT, R4, UR7, PT ;  /* 0x0000000704007c0c */ /* 0x000fe4000bf06270 */
[----:B------:R-:W-:-:S11]  /*22db0*/  LOP3.LUT R16, R16, 0xfffffff7, RZ, 0xc0, !PT ;  /* 0xfffffff710107812 */ /* 0x000fd600078ec0ff */
[----:B------:R-:W-:-:S04]  /*22dc0*/  @P0 LOP3.LUT R16, R16, 0x8, RZ, 0xfc, !PT ;  /* 0x0000000810100812 */ /* 0x000fc800078efcff */
[----:B------:R-:W-:Y:S02]  /*22dd0*/  LOP3.LUT R16, R16, 0xfffdffff, RZ, 0xc0, !PT ;  /* 0xfffdffff10107812 */ /* 0x000fe400078ec0ff */
[----:B--2---:R-:W-:Y:S01]  /*22de0*/  R2UR UR8, R3 ;  /* 0x00000000030872ca */ /* 0x004fe200000e0000 */
[----:B------:R-:W-:Y:S01]  /*22df0*/  IMAD.SHL.U32 R3, R2, 0x2, RZ ;  /* 0x0000000202037824 */ /* 0x000fe200078e00ff */
[----:B------:R-:W-:-:S04]  /*22e00*/  LOP3.LUT R2, R5, 0xc0, RZ, 0xfc, !PT ;  /* 0x000000c005027812 */ /* 0x000fc800078efcff */
[----:B------:R-:W-:Y:S02]  /*22e10*/  LOP3.LUT R0, R3, 0x2, R0, 0xe2, !PT ;  /* 0x0000000203007812 */ /* 0x000fe400078ee200 */
[----:B------:R-:W-:Y:S02]  /*22e20*/  SEL R3, RZ, 0x4, P0 ;  /* 0x00000004ff037807 */ /* 0x000fe40000000000 */
[----:B------:R-:W-:Y:S02]  /*22e30*/  ISETP.GE.AND P0, PT, R4, UR9, PT ;  /* 0x0000000904007c0c */ /* 0x000fe4000bf06270 */
[----:B------:R-:W-:Y:S01]  /*22e40*/  ISETP.GE.AND P1, PT, R2, UR9, PT ;  /* 0x0000000902007c0c */ /* 0x000fe2000bf26270 */
[----:B------:R-:W-:Y:S01]  /*22e50*/  ULOP3.LUT UR48, UR8, 0x2, URZ, 0xfc, !UPT ;  /* 0x0000000208307892 */ /* 0x000fe2000f8efc3f */
[----:B------:R-:W-:Y:S01]  /*22e60*/  LOP3.LUT R6, R0, R3, RZ, 0xfc, !PT ;  /* 0x0000000300067212 */ /* 0x000fe200078efcff */
[----:B------:R-:W-:Y:S01]  /*22e70*/  IMAD.SHL.U32 R0, R8, 0x10, RZ ;  /* 0x0000001008007824 */ /* 0x000fe200078e00ff */
[----:B------:R-:W-:-:S03]  /*22e80*/  ULDC UR8, c[0x0][0x2b8] ;  /* 0x0000ae0000087ab9 */ /* 0x000fc60000000800 */
[----:B------:R3:W-:Y:S01]  /*22e90*/  STL [R1+0x458], R6 ;  /* 0x0004580601007387 */ /* 0x0007e20000100800 */
[----:B------:R-:W-:-:S03]  /*22ea0*/  LOP3.LUT R0, R35, 0x70, R0, 0xf8, !PT ;  /* 0x0000007023007812 */ /* 0x000fc600078ef800 */
[----:B------:R-:W-:Y:S02]  /*22eb0*/  @P0 LOP3.LUT R16, R16, 0x20000, RZ, 0xfc, !PT ;  /* 0x0002000010100812 */ /* 0x000fe400078efcff */
[----:B------:R-:W-:Y:S02]  /*22ec0*/  ISETP.GE.AND P0, PT, R2, UR7, PT ;  /* 0x0000000702007c0c */ /* 0x000fe4000bf06270 */
[----:B------:R-:W-:Y:S02]  /*22ed0*/  LOP3.LUT R16, R16, 0xfffffffb, RZ, 0xc0, !PT ;  /* 0xfffffffb10107812 */ /* 0x000fe400078ec0ff */
[----:B------:R-:W-:-:S04]  /*22ee0*/  SEL R36, RZ, 0x8, P0 ;  /* 0x00000008ff247807 */ /* 0x000fc80000000000 */
[----:B------:R-:W-:-:S05]  /*22ef0*/  LOP3.LUT R36, R6, R36, RZ, 0xfc, !PT ;  /* 0x0000002406247212 */ /* 0x000fca00078efcff */
[----:B------:R-:W-:Y:S02]  /*22f00*/  @P0 LOP3.LUT R16, R16, 0x4, RZ, 0xfc, !PT ;  /* 0x0000000410100812 */ /* 0x000fe400078efcff */
[----:B------:R-:W-:Y:S02]  /*22f10*/  ISETP.GE.AND P0, PT, R5, UR43, PT ;  /* 0x0000002b05007c0c */ /* 0x000fe4000bf06270 */
[----:B------:R-:W-:-:S04]  /*22f20*/  LOP3.LUT R16, R16, 0xfffffffe, RZ, 0xc0, !PT ;  /* 0xfffffffe10107812 */ /* 0x000fc800078ec0ff */
[----:B------:R-:W-:-:S04]  /*22f30*/  LOP3.LUT R16, R16, 0xfffeffff, RZ, 0xc0, !PT ;  /* 0xfffeffff10107812 */ /* 0x000fc800078ec0ff */
[----:B------:R-:W-:Y:S02]  /*22f40*/  @P1 LOP3.LUT R16, R16, 0x10000, RZ, 0xfc, !PT ;  /* 0x0001000010101812 */ /* 0x000fe400078efcff */
[C---:B------:R-:W-:Y:S02]  /*22f50*/  ISETP.GE.AND P1, PT, R5.reuse, UR8, PT ;  /* 0x0000000805007c0c */ /* 0x040fe4000bf26270 */
[----:B------:R-:W-:Y:S02]  /*22f60*/  @P0 LOP3.LUT R16, R16, 0x1, RZ, 0xfc, !PT ;  /* 0x0000000110100812 */ /* 0x000fe400078efcff */
[----:B------:R-:W-:Y:S02]  /*22f70*/  ISETP.GE.AND P0, PT, R5, UR9, PT ;  /* 0x0000000905007c0c */ /* 0x000fe4000bf06270 */
[----:B------:R-:W-:-:S04]  /*22f80*/  LOP3.LUT R16, R16, 0xfff7ffff, RZ, 0xc0, !PT ;  /* 0xfff7ffff10107812 */ /* 0x000fc800078ec0ff */
[----:B------:R-:W-:-:S04]  /*22f90*/  LOP3.LUT R16, R16, 0xffefffff, RZ, 0xc0, !PT ;  /* 0xffefffff10107812 */ /* 0x000fc800078ec0ff */
[----:B------:R-:W-:-:S04]  /*22fa0*/  @P1 LOP3.LUT R16, R16, 0x100000, RZ, 0xfc, !PT ;  /* 0x0010000010101812 */ /* 0x000fc800078efcff */
[----:B---3--:R-:W-:-:S07]  /*22fb0*/  @P0 LOP3.LUT R16, R16, 0x80000, RZ, 0xfc, !PT ;  /* 0x0008000010100812 */ /* 0x008fce00078efcff */
.L_x_11421:
        /* <DEDUP_REMOVED lines=22> */
.L_x_11363:
[----:B------:R-:W-:Y:S01]  /*23120*/  ULDC UR8, c[0x0][0xd54] ;  /* 0x0003550000087ab9 */ /* 0x000fe20000000800 */
[----:B------:R-:W-:Y:S01]  /*23130*/  UMOV UR6, UR7 ;  /* 0x0000000700067c82 */ /* 0x000fe20008000000 */
[----:B------:R-:W-:-:S11]  /*23140*/  UISETP.NE.AND UP0, UPT, UR8, 0x1, UPT ;  /* 0x000000010800788c */ /* 0x000fd6000bf05270 */
[----:B------:R-:W-:Y:S02]  /*23150*/  @UP0 ULDC.64 UR10, c[0x0][0xd58] ;  /* 0x00035600000a0ab9 */ /* 0x000fe40000000a00 */
[----:B------:R-:W-:-:S04]  /*23160*/  UIMAD.WIDE.U32 UR4, UR7, UR10, URZ ;  /* 0x0000000a070472a5 */ /* 0x000fc8000f8e003f */
[----:B------:R-:W-:-:S04]  /*23170*/  @UP0 USHF.R.U32.HI UR6, URZ, UR11, UR5 ;  /* 0x0000000b3f060299 */ /* 0x000fc80008011605 */
[----:B------:R-:W-:-:S12]  /*23180*/  UIMAD UR4, UR6, UR8, URZ ;  /* 0x00000008060472a4 */ /* 0x000fd8000f8e023f */
.L_x_11364:
        /* <DEDUP_REMOVED lines=48> */
.L_x_11366:
[----:B------:R-:W-:-:S11]  /*23490*/  UISETP.NE.AND UP1, UPT, UR5, 0x1, UPT ;  /* 0x000000010500788c */ /* 0x000fd6000bf25270 */
[----:B------:R-:W-:Y:S02]  /*234a0*/  @UP1 ULDC.64 UR10, c[0x0][0xae0] ;  /* 0x0002b800000a1ab9 */ /* 0x000fe40000000a00 */
[----:B------:R-:W-:-:S04]  /*234b0*/  UIMAD.WIDE.U32 UR6, UR8, UR10, URZ ;  /* 0x0000000a080672a5 */ /* 0x000fc8000f8e003f */
[----:B------:R-:W-:-:S12]  /*234c0*/  @UP1 USHF.R.U32.HI UR8, URZ, UR11, UR7 ;  /* 0x0000000b3f081299 */ /* 0x000fd80008011607 */
.L_x_11367:
[----:B------:R-:W-:-:S04]  /*234d0*/  UIMAD UR8, UR8, UR5, UR5 ;  /* 0x00000005080872a4 */ /* 0x000fc8000f8e0205 */
[----:B------:R-:W-:-:S04]  /*234e0*/  UISETP.LT.AND UP1, UPT, UR4, UR8, UPT ;  /* 0x000000080400728c */ /* 0x000fc8000bf21270 */
[----:B------:R-:W-:-:S12]  /*234f0*/  USEL UR4, UR4, UR8, UP1 ;  /* 0x0000000804047287 */ /* 0x000fd80008800000 */
.L_x_11365:
        /* <DEDUP_REMOVED lines=28> */
.L_x_11369:
[----:B------:R-:W-:-:S11]  /*236c0*/  UISETP.NE.AND UP0, UPT, UR5, 0x1, UPT ;  /* 0x000000010500788c */ /* 0x000fd6000bf05270 */
[----:B------:R-:W-:Y:S02]  /*236d0*/  @UP0 ULDC.64 UR10, c[0x0][0xae0] ;  /* 0x0002b800000a0ab9 */ /* 0x000fe40000000a00 */
[----:B------:R-:W-:-:S04]  /*236e0*/  UIMAD.WIDE.U32 UR6, UR4, UR10, URZ ;  /* 0x0000000a040672a5 */ /* 0x000fc8000f8e003f */
[----:B------:R-:W-:-:S12]  /*236f0*/  @UP0 USHF.R.U32.HI UR4, URZ, UR11, UR7 ;  /* 0x0000000b3f040299 */ /* 0x000fd80008011607 */
.L_x_11370:
[----:B------:R-:W-:-:S04]  /*23700*/  UIMAD UR4, UR4, UR5, URZ ;  /* 0x00000005040472a4 */ /* 0x000fc8000f8e023f */
[----:B------:R-:W-:-:S04]  /*23710*/  UISETP.LT.AND UP0, UPT, UR8, UR4, UPT ;  /* 0x000000040800728c */ /* 0x000fc8000bf01270 */
[----:B------:R-:W-:-:S12]  /*23720*/  USEL UR8, UR8, UR4, !UP0 ;  /* 0x0000000408087287 */ /* 0x000fd8000c000000 */
.L_x_11368:
        /* <DEDUP_REMOVED lines=26> */
.L_x_11372:
        /* <DEDUP_REMOVED lines=20> */
.L_x_11375:
[----:B------:R-:W-:Y:S05]  /*23a10*/  BSYNC B6 ;  /* 0x0000000000067941 */ /* 0x000fea0003800000 */
.L_x_11374:
        /* <DEDUP_REMOVED lines=20> */
.L_x_11378:
        /* <DEDUP_REMOVED lines=15> */
.L_x_11377:
[----:B------:R-:W-:Y:S05]  /*23c50*/  BSYNC B6 ;  /* 0x0000000000067941 */ /* 0x000fea0003800000 */
.L_x_11376:
        /* <DEDUP_REMOVED lines=17> */
.L_x_11438:
[----:B-1----:R-:W1:Y:S01]  /*23d70*/  S2R R2, SR_TID.X ;  /* 0x0000000000027919 */ /* 0x002e620000002100 */
[----:B0-----:R-:W-:Y:S01]  /*23d80*/  ISETP.NE.AND P1, PT, R10, 0x1, PT ;  /* 0x000000010a00780c */ /* 0x001fe20003f25270 */
[----:B------:R-:W-:Y:S01]  /*23d90*/  IMAD.MOV.U32 R25, RZ, RZ, RZ ;  /* 0x000000ffff197224 */ /* 0x000fe200078e00ff */
[----:B-----5:R-:W-:Y:S02]  /*23da0*/  SHF.R.S32.HI R30, RZ, 0x1f, R28 ;  /* 0x0000001fff1e7819 */ /* 0x020fe4000001141c */
[----:B------:R-:W-:-:S09]  /*23db0*/  LOP3.LUT R16, R16, 0xffff7fff, RZ, 0xc0, !PT ;  /* 0xffff7fff10107812 */ /* 0x000fd200078ec0ff */
[----:B------:R-:W0:Y:S01]  /*23dc0*/  @P1 LDC R3, c[0x0][0x438] ;  /* 0x00010e00ff031b82 */ /* 0x000e220000000800 */
[----:B------:R-:W-:Y:S01]  /*23dd0*/  @P1 LOP3.LUT R16, R16, 0x8000, RZ, 0xfc, !PT ;  /* 0x0000800010101812 */ /* 0x000fe200078efcff */
[----:B-1----:R-:W-:-:S06]  /*23de0*/  IMAD.SHL.U32 R8, R2, 0x10, RZ ;  /* 0x0000001002087824 */ /* 0x002fcc00078e00ff */
[----:B------:R-:W1:Y:S01]  /*23df0*/  @P1 LDC R2, c[0x0][0x434] ;  /* 0x00010d00ff021b82 */ /* 0x000e620000000800 */
[----:B------:R-:W-:-:S05]  /*23e00*/  LOP3.LUT R8, R35, 0x70, R8, 0xf8, !PT ;  /* 0x0000007023087812 */ /* 0x000fca00078ef808 */
[----:B------:R-:W-:-:S04]  /*23e10*/  IMAD R4, R0, 0x60, R8 ;  /* 0x0000006000047824 */ /* 0x000fc800078e0208 */
[C---:B------:R-:W-:Y:S01]  /*23e20*/  IMAD.IADD R33, R4.reuse, 0x1, R31 ;  /* 0x0000000104217824 */ /* 0x040fe200078e021f */
[----:B------:R-:W-:-:S03]  /*23e30*/  ISETP.GE.AND P0, PT, R4, UR42, PT ;  /* 0x0000002a04007c0c */ /* 0x000fc6000bf06270 */
[----:B------:R-:W-:Y:S01]  /*23e40*/  IMAD.MOV.U32 R9, RZ, RZ, R33 ;  /* 0x000000ffff097224 */ /* 0x000fe200078e0021 */
[----:B------:R-:W-:Y:S01]  /*23e50*/  ISETP.GT.U32.OR P0, PT, R8, 0x5f, P0 ;  /* 0x0000005f0800780c */ /* 0x000fe20000704470 */
[----:B-1----:R-:W-:-:S05]  /*23e60*/  @P1 IMAD.HI.U32 R2, R33, R2, RZ ;  /* 0x0000000221021227 */ /* 0x002fca00078e00ff */
[----:B0-----:R-:W-:-:S07]  /*23e70*/  @P1 SHF.R.U32.HI R9, RZ, R3, R2 ;  /* 0x00000003ff091219 */ /* 0x001fce0000011602 */
        /* <DEDUP_REMOVED lines=9> */
[----:B------:R-:W-:Y:S01]  /*23f10*/  @!P0 LEA.HI.X R5, R2, R5, R3, 0x2, P1 ;  /* 0x0000000502058211 */ /* 0x000fe200008f1403 */
[----:B------:R-:W-:-:S04]  /*23f20*/  IMAD.MOV R2, RZ, RZ, -R9 ;  /* 0x000000ffff027224 */ /* 0x000fc800078e0a09 */
[----:B------:R-:W-:Y:S01]  /*23f30*/  IMAD R33, R10, R2, R33 ;  /* 0x000000020a217224 */ /* 0x000fe200078e0221 */
[----:B------:R0:W5:Y:S01]  /*23f40*/  @!P0 LDG.E R25, desc[UR36][R4.64] ;  /* 0x0000002404198981 */ /* 0x000162000c1e1900 */
[----:B------:R-:W-:Y:S01]  /*23f50*/  IMAD R2, RZ, RZ, -UR38 ;  /* 0x80000026ff027e24 */ /* 0x000fe2000f8e02ff */
[----:B------:R-:W-:Y:S02]  /*23f60*/  ISETP.GT.U32.AND P0, PT, R8, 0x5f, PT ;  /* 0x0000005f0800780c */ /* 0x000fe40003f04070 */
[----:B------:R-:W-:Y:S01]  /*23f70*/  LOP3.LUT R16, R16, 0xffffdfff, RZ, 0xc0, !PT ;  /* 0xffffdfff10107812 */ /* 0x000fe200078ec0ff */
[----:B------:R-:W-:Y:S02]  /*23f80*/  IMAD R19, R19, R2, UR46 ;  /* 0x0000002e13137e24 */ /* 0x000fe4000f8e0202 */
[----:B------:R-:W-:-:S03]  /*23f90*/  IMAD.U32 R2, RZ, RZ, UR48 ;  /* 0x00000030ff027e24 */ /* 0x000fc6000f8e00ff */
[----:B------:R-:W-:Y:S02]  /*23fa0*/  SHF.R.S32.HI R27, RZ, 0x1f, R19 ;  /* 0x0000001fff1b7819 */ /* 0x000fe40000011413 */
[----:B------:R-:W-:-:S13]  /*23fb0*/  ISETP.NE.AND P2, PT, R2, 0x3, PT ;  /* 0x000000030200780c */ /* 0x000fda0003f45270 */
[----:B------:R-:W-:-:S04]  /*23fc0*/  @P2 LOP3.LUT R16, R16, 0x2000, RZ, 0xfc, !PT ;  /* 0x0000200010102812 */ /* 0x000fc800078efcff */
[----:B------:R-:W-:-:S04]  /*23fd0*/  LOP3.LUT R16, R16, 0xfffffffd, RZ, 0xc0, !PT ;  /* 0xfffffffd10107812 */ /* 0x000fc800078ec0ff */
[----:B------:R-:W-:Y:S01]  /*23fe0*/  @P0 LOP3.LUT R16, R16, 0x2, RZ, 0xfc, !PT ;  /* 0x0000000210100812 */ /* 0x000fe200078efcff */
[----:B0-----:R-:W-:Y:S06]  /*23ff0*/  @!P2 BRA `(.L_x_11380) ;  /* 0x000000000004a947 */ /* 0x001fec0003800000 */
[----:B------:R-:W-:Y:S01]  /*24000*/  BPT.TRAP 0x1 ;  /* 0x000000040000795c */ /* 0x000fe20000300000 */
.L_x_11380:
[----:B------:R-:W-:Y:S01]  /*24010*/  IMAD R24, R18, 0x8, R17 ;  /* 0x0000000812187824 */ /* 0x000fe200078e0211 */
[----:B------:R-:W-:Y:S01]  /*24020*/  SHF.L.U32 R3, R26, 0x1f, RZ ;  /* 0x0000001f1a037819 */ /* 0x000fe200000006ff */
[----:B------:R-:W-:Y:S03]  /*24030*/  BSSY B0, `(.L_x_11381) ;  /* 0x0000003000007945 */ /* 0x000fe60003800000 */
[----:B------:R-:W0:Y:S02]  /*24040*/  SYNCS.PHASECHK.TRANS64.TRYWAIT P0, [R24+URZ+0x32440], R3 ;  /* 0x03244003180075a7 */ /* 0x000e24000800017f */
[----:B0-----:R-:W-:Y:S05]  /*24050*/  @!P0 BRA `(.L_x_11382) ;  /* 0x0000003c00388947 */ /* 0x001fea0003800000 */
.L_x_11439:
[----:B------:R-:W-:Y:S05]  /*24060*/  BSYNC B0 ;  /* 0x0000000000007941 */ /* 0x000fea0003800000 */
.L_x_11381:
[----:B------:R-:W-:Y:S01]  /*24070*/  SHF.R.S32.HI R37, RZ, 0x1f, R33 ;  /* 0x0000001fff257819 */ /* 0x000fe20000011421 */
[----:B------:R-:W-:Y:S01]  /*24080*/  ULDC.64 UR4, c[0x0][0x300] ;  /* 0x0000c00000047ab9 */ /* 0x000fe20000000a00 */
[----:B------:R-:W1:Y:S01]  /*24090*/  S2R R6, SR_TID.X ;  /* 0x0000000000067919 */ /* 0x000e620000002100 */
[----:B-----5:R-:W-:Y:S02]  /*240a0*/  SHF.R.S32.HI R4, RZ, 0x1f, R25 ;  /* 0x0000001fff047819 */ /* 0x020fe40000011419 */
[----:B------:R-:W-:Y:S01]  /*240b0*/  IMAD R2, R37, UR4, RZ ;  /* 0x0000000425027c24 */ /* 0x000fe2000f8e02ff */
[----:B------:R-:W-:Y:S02]  /*240c0*/  LOP3.LUT P2, RZ, R16, 0x1, RZ, 0xc0, !PT ;  /* 0x0000000110ff7812 */ /* 0x000fe4000784c0ff */
[----:B------:R2:W-:Y:S01]  /*240d0*/  STL [R1+0x450], R4 ;  /* 0x0004500401007387 */ /* 0x0005e20000100800 */
[C---:B------:R-:W-:Y:S02]  /*240e0*/  IMAD R5, R33.reuse, UR5, R2 ;  /* 0x0000000521057c24 */ /* 0x040fe4000f8e0202 */
[----:B0-----:R-:W-:Y:S01]  /*240f0*/  IMAD.WIDE.U32 R2, R33, UR4, RZ ;  /* 0x0000000421027c25 */ /* 0x001fe2000f8e00ff */
[----:B------:R-:W-:-:S03]  /*24100*/  ULDC.64 UR4, c[0x0][0x310] ;  /* 0x0000c40000047ab9 */ /* 0x000fc60000000a00 */
[----:B------:R-:W-:Y:S02]  /*24110*/  IMAD.IADD R3, R3, 0x1, R5 ;  /* 0x0000000103037824 */ /* 0x000fe400078e0205 */
[----:B--2---:R-:W-:Y:S02]  /*24120*/  IMAD R4, R4, UR4, RZ ;  /* 0x0000000404047c24 */ /* 0x004fe4000f8e02ff */
        /* <DEDUP_REMOVED lines=57> */
.L_x_11453:
        /* <DEDUP_REMOVED lines=10> */
.L_x_11384:
        /* <DEDUP_REMOVED lines=10> */
.L_x_11385:
        /* <DEDUP_REMOVED lines=24> */
.L_x_11387:
[----:B------:R-:W-:Y:S05]  /*24780*/  BSYNC B6 ;  /* 0x0000000000067941 */ /* 0x000fea0003800000 */
.L_x_11386:
[----:B------:R-:W2:Y:S01]  /*24790*/  S2R R20, SR_TID.X ;  /* 0x0000000000147919 */ /* 0x000ea20000002100 */
[----:B------:R-:W-:Y:S01]  /*247a0*/  UISETP.NE.AND UP0, UPT, UR50, URZ, UPT ;  /* 0x0000003f3200728c */ /* 0x000fe2000bf05270 */
[----:B------:R-:W-:Y:S01]  /*247b0*/  R2UR UR6, R27 ;  /* 0x000000001b0672ca */ /* 0x000fe200000e0000 */
[----:B------:R-:W-:Y:S01]  /*247c0*/  ULDC.64 UR8, c[0x0][0x2d8] ;  /* 0x0000b60000087ab9 */ /* 0x000fe20000000a00 */
[----:B------:R-:W-:Y:S02]  /*247d0*/  R2UR UR7, R19 ;  /* 0x00000000130772ca */ /* 0x000fe400000e0000 */
[----:B------:R-:W-:Y:S02]  /*247e0*/  LOP3.LUT P5, RZ, R16, 0x100000, RZ, 0xc0, !PT ;  /* 0x0010000010ff7812 */ /* 0x000fe400078ac0ff */
[----:B------:R-:W-:-:S04]  /*247f0*/  PLOP3.LUT P0, PT, PT, PT, UP0, 0x80, 0x0 ;  /* 0x000000000000781c */ /* 0x000fc80003f0f008 */
[----:B------:R-:W-:-:S03]  /*24800*/  @UP0 ULDC UR4, c[0x0][0x44c] ;  /* 0x0001130000040ab9 */ /* 0x000fc60000000800 */
[----:B------:R-:W-:-:S04]  /*24810*/  UIMAD UR6, UR6, UR8, URZ ;  /* 0x00000008060672a4 */ /* 0x000fc8000f8e023f */
[----:B------:R-:W-:Y:S01]  /*24820*/  UIMAD UR6, UR7, UR9, UR6 ;  /* 0x00000009070672a4 */ /* 0x000fe2000f8e0206 */
[----:B--2---:R-:W-:-:S05]  /*24830*/  IMAD.SHL.U32 R20, R20, 0x10, RZ ;  /* 0x0000001014147824 */ /* 0x004fca00078e00ff */
[----:B------:R-:W-:-:S05]  /*24840*/  LOP3.LUT R20, R35, 0x70, R20, 0xf8, !PT ;  /* 0x0000007023147812 */ /* 0x000fca00078ef814 */
[----:B------:R-:W-:-:S04]  /*24850*/  VIADD R34, R20, UR43 ;  /* 0x0000002b14227c36 */ /* 0x000fc80008000000 */
[----:B------:R-:W-:Y:S01]  /*24860*/  @P0 IMAD.HI.U32 R0, R34, UR4, RZ ;  /* 0x0000000422000c27 */ /* 0x000fe2000f8e00ff */
[----:B------:R-:W-:Y:S01]  /*24870*/  PLOP3.LUT P0, PT, PT, PT, UP0, 0x80, 0x0 ;  /* 0x000000000000781c */ /* 0x000fe20003f0f008 */
[----:B------:R-:W-:Y:S02]  /*24880*/  @UP0 ULDC UR4, c[0x0][0x450] ;  /* 0x0001140000040ab9 */ /* 0x000fe40000000800 */
[----:B------:R-:W-:-:S10]  /*24890*/  IMAD.MOV.U32 R7, RZ, RZ, R34 ;  /* 0x000000ffff077224 */ /* 0x000fd400078e0022 */
[----:B------:R-:W-:Y:S02]  /*248a0*/  @P0 SHF.R.U32.HI R7, RZ, UR4, R0 ;  /* 0x00000004ff070c19 */ /* 0x000fe40008011600 */
[----:B------:R-:W-:Y:S02]  /*248b0*/  R2UR UR4, R19 ;  /* 0x00000000130472ca */ /* 0x000fe400000e0000 */
[----:B------:R-:W-:-:S11]  /*248c0*/  SHF.R.S32.HI R0, RZ, 0x1f, R7 ;  /* 0x0000001fff007819 */ /* 0x000fd60000011407 */
[----:B------:R-:W-:-:S03]  /*248d0*/  UIMAD.WIDE.U32 UR4, UR4, UR8, URZ ;  /* 0x00000008040472a5 */ /* 0x000fc6000f8e003f */
[----:B------:R-:W-:Y:S01]  /*248e0*/  ULDC.64 UR8, c[0x0][0x2e0] ;  /* 0x0000b80000087ab9 */ /* 0x000fe20000000a00 */
[----:B------:R-:W-:Y:S02]  /*248f0*/  UIADD3 UR5, UR5, UR6, URZ ;  /* 0x0000000605057290 */ /* 0x000fe4000fffe03f */
[----:B------:R-:W-:Y:S02]  /*24900*/  UIMAD UR6, UR51, UR8, URZ ;  /* 0x00000008330672a4 */ /* 0x000fe4000f8e023f */
[----:B------:R-:W-:Y:S02]  /*24910*/  UIMAD.WIDE.U32 UR4, UR38, UR8, UR4 ;  /* 0x00000008260472a5 */ /* 0x000fe4000f8e0004 */
[----:B------:R-:W-:-:S04]  /*24920*/  UIMAD UR6, UR38, UR9, UR6 ;  /* 0x00000009260672a4 */ /* 0x000fc8000f8e0206 */
[----:B------:R-:W-:Y:S02]  /*24930*/  UIADD3 UR6, UR5, UR6, URZ ;  /* 0x0000000605067290 */ /* 0x000fe4000fffe03f */
[----:B0-----:R-:W-:Y:S02]  /*24940*/  IMAD.U32 R5, RZ, RZ, UR5 ;  /* 0x00000005ff057e24 */ /* 0x001fe4000f8e00ff */
[----:B------:R-:W-:Y:S02]  /*24950*/  IMAD.MOV R5, RZ, RZ, -R7 ;  /* 0x000000ffff057224 */ /* 0x000fe400078e0a07 */
[----:B------:R-:W-:Y:S01]  /*24960*/  IMAD.U32 R4, RZ, RZ, UR4 ;  /* 0x00000004ff047e24 */ /* 0x000fe2000f8e00ff */
[----:B------:R-:W-:Y:S01]  /*24970*/  ULDC.64 UR4, c[0x0][0x2d0] ;  /* 0x0000b40000047ab9 */ /* 0x000fe20000000a00 */
[----:B------:R-:W-:Y:S01]  /*24980*/  IMAD.U32 R3, RZ, RZ, UR6 ;  /* 0x00000006ff037e24 */ /* 0x000fe2000f8e00ff */
[----:B------:R-:W-:Y:S01]  /*24990*/  ULDC UR6, c[0x0][0x448] ;  /* 0x0001120000067ab9 */ /* 0x000fe20000000800 */
[----:B------:R-:W-:-:S02]  /*249a0*/  IMAD R0, R0, UR4, RZ ;  /* 0x0000000400007c24 */ /* 0x000fc4000f8e02ff */
[----:B------:R-:W-:Y:S02]  /*249b0*/  IMAD R5, R5, UR6, R34 ;  /* 0x0000000605057c24 */ /* 0x000fe4000f8e0222 */
        /* <DEDUP_REMOVED lines=16> */
[----:B------:R-:W-:Y:S01]  /*24ac0*/  VIADD R4, R35, UR43 ;  /* 0x0000002b23047c36 */ /* 0x000fe20008000000 */
[----:B------:R-:W-:Y:S01]  /*24ad0*/  LOP3.LUT R16, R16, 0xffffefff, RZ, 0xc0, !PT ;  /* 0xffffefff10107812 */ /* 0x000fe200078ec0ff */
[----:B------:R-:W2:Y:S02]  /*24ae0*/  SHFL.IDX PT, R14, R0, RZ, 0x181f ;  /* 0x00181fff000e7589 */ /* 0x000ea400000e0000 */
[C---:B------:R-:W-:Y:S01]  /*24af0*/  VIADD R6, R4.reuse, 0x10 ;  /* 0x0000001004067836 */ /* 0x040fe20000000000 */
[C---:B------:R-:W-:Y:S01]  /*24b00*/  ISETP.GE.AND P1, PT, R4.reuse, UR41, PT ;  /* 0x0000002904007c0c */ /* 0x040fe2000bf26270 */
[----:B------:R-:W-:Y:S01]  /*24b10*/  VIADD R13, R4, 0x40 ;  /* 0x00000040040d7836 */ /* 0x000fe20000000000 */
[----:B------:R-:W3:Y:S04]  /*24b20*/  SHFL.IDX PT, R3, R5, RZ, 0x181f ;  /* 0x00181fff05037589 */ /* 0x000ee800000e0000 */
[----:B------:R-:W-:Y:S01]  /*24b30*/  SHFL.IDX PT, R9, R0, 0x2, 0x181f ;  /* 0x00581f0000097f89 */ /* 0x000fe200000e0000 */
[----:B------:R-:W-:-:S03]  /*24b40*/  ISETP.GE.AND P3, PT, R13, UR41, PT ;  /* 0x000000290d007c0c */ /* 0x000fc6000bf66270 */
[----:B------:R-:W-:Y:S03]  /*24b50*/  SHFL.IDX PT, R8, R5, 0x2, 0x181f ;  /* 0x00581f0005087f89 */ /* 0x000fe600000e0000 */
[----:B------:R-:W-:Y:S01]  /*24b60*/  @P1 LOP3.LUT R16, R16, 0x1000, RZ, 0xfc, !PT ;  /* 0x0000100010101812 */ /* 0x000fe200078efcff */
[----:B------:R-:W-:Y:S03]  /*24b70*/  SHFL.IDX PT, R7, R0, 0x3, 0x181f ;  /* 0x00781f0000077f89 */ /* 0x000fe600000e0000 */
[----:B------:R-:W-:Y:S01]  /*24b80*/  LOP3.LUT R16, R16, 0xfffff7ff, RZ, 0xc0, !PT ;  /* 0xfffff7ff10107812 */ /* 0x000fe200078ec0ff */
[----:B------:R-:W-:Y:S04]  /*24b90*/  SHFL.IDX PT, R21, R0, 0x5, 0x181f ;  /* 0x00b81f0000157f89 */ /* 0x000fe800000e0000 */
[----:B------:R-:W-:Y:S01]  /*24ba0*/  SHFL.IDX PT, R15, R0, 0x6, 0x181f ;  /* 0x00d81f00000f7f89 */ /* 0x000fe200000e0000 */
[----:B0-----:R-:W-:-:S03]  /*24bb0*/  IMAD.SHL.U32 R35, R2, 0x8, RZ ;  /* 0x0000000802237824 */ /* 0x001fc600078e00ff */
[----:B------:R-:W-:Y:S02]  /*24bc0*/  SHFL.IDX PT, R2, R5, 0x1, 0x181f ;  /* 0x00381f0005027f89 */ /* 0x000fe400000e0000 */
[----:B------:R-:W-:-:S04]  /*24bd0*/  LOP3.LUT R35, R35, 0x38, RZ, 0xc0, !PT ;  /* 0x0000003823237812 */ /* 0x000fc800078ec0ff */
[----:B--2---:R-:W-:Y:S02]  /*24be0*/  @!P1 LEA R12, P0, R35, R14, 0x1 ;  /* 0x0000000e230c9211 */ /* 0x004fe400078008ff */
[----:B------:R-:W0:Y:S03]  /*24bf0*/  SHFL.IDX PT, R14, R0, 0x1, 0x181f ;  /* 0x00381f00000e7f89 */ /* 0x000e2600000e0000 */
[----:B---3--:R-:W-:Y:S01]  /*24c00*/  @!P1 IMAD.X R3, RZ, RZ, R3, P0 ;  /* 0x000000ffff039224 */ /* 0x008fe200000e0603 */
[----:B------:R-:W-:Y:S02]  /*24c10*/  ISETP.GE.AND P1, PT, R6, UR41, PT ;  /* 0x0000002906007c0c */ /* 0x000fe4000bf26270 */
[----:B------:R-:W2:Y:S11]  /*24c20*/  SHFL.IDX PT, R6, R5, 0x3, 0x181f ;  /* 0x00781f0005067f89 */ /* 0x000eb600000e0000 */
[----:B------:R-:W-:-:S04]  /*24c30*/  @P1 LOP3.LUT R16, R16, 0x800, RZ, 0xfc, !PT ;  /* 0x0000080010101812 */ /* 0x000fc800078efcff */
[----:B------:R-:W-:Y:S02]  /*24c40*/  LOP3.LUT R16, R16, 0xfffffbff, RZ, 0xc0, !PT ;  /* 0xfffffbff10107812 */ /* 0x000fe400078ec0ff */
[----:B0-----:R-:W-:Y:S02]  /*24c50*/  @!P1 LEA R10, P0, R35, R14, 0x1 ;  /* 0x0000000e230a9211 */ /* 0x001fe400078008ff */
[----:B------:R-:W0:Y:S03]  /*24c60*/  SHFL.IDX PT, R14, R0, 0x4, 0x181f ;  /* 0x00981f00000e7f89 */ /* 0x000e2600000e0000 */
[----:B------:R-:W-:Y:S02]  /*24c70*/  @!P1 IMAD.X R11, RZ, RZ, R2, P0 ;  /* 0x000000ffff0b9224 */ /* 0x000fe400000e0602 */
[----:B------:R-:W-:-:S05]  /*24c80*/  VIADD R2, R4, 0x20 ;  /* 0x0000002004027836 */ /* 0x000fca0000000000 */
[----:B------:R-:W-:Y:S01]  /*24c90*/  ISETP.GE.AND P6, PT, R2, UR41, PT ;  /* 0x0000002902007c0c */ /* 0x000fe2000bfc6270 */
[----:B------:R-:W-:-:S05]  /*24ca0*/  VIADD R2, R4, 0x30 ;  /* 0x0000003004027836 */ /* 0x000fca0000000000 */
[----:B------:R-:W-:Y:S02]  /*24cb0*/  ISETP.GE.AND P4, PT, R2, UR41, PT ;  /* 0x0000002902007c0c */ /* 0x000fe4000bf86270 */
[----:B------:R-:W3:Y:S05]  /*24cc0*/  SHFL.IDX PT, R2, R5, 0x4, 0x181f ;  /* 0x00981f0005027f89 */ /* 0x000eea00000e0000 */
[----:B------:R-:W-:Y:S02]  /*24cd0*/  @!P6 LEA R9, P0, R35, R9, 0x1 ;  /* 0x000000092309e211 */ /* 0x000fe400078008ff */
[----:B------:R-:W-:-:S03]  /*24ce0*/  @P6 LOP3.LUT R16, R16, 0x400, RZ, 0xfc, !PT ;  /* 0x0000040010106812 */ /* 0x000fc600078efcff */
[----:B------:R-:W-:Y:S01]  /*24cf0*/  @!P6 IMAD.X R8, RZ, RZ, R8, P0 ;  /* 0x000000ffff08e224 */ /* 0x000fe200000e0608 */
[----:B------:R-:W-:Y:S02]  /*24d00*/  @!P4 LEA R7, P0, R35, R7, 0x1 ;  /* 0x000000072307c211 */ /* 0x000fe400078008ff */
[----:B------:R-:W-:-:S03]  /*24d10*/  LOP3.LUT R16, R16, 0xffbfffff, RZ, 0xc0, !PT ;  /* 0xffbfffff10107812 */ /* 0x000fc600078ec0ff */
[----:B--2---:R-:W-:Y:S01]  /*24d20*/  @!P4 IMAD.X R6, RZ, RZ, R6, P0 ;  /* 0x000000ffff06c224 */ /* 0x004fe200000e0606 */
[----:B0-----:R-:W-:Y:S02]  /*24d30*/  @!P3 LEA R14, P0, R35, R14, 0x1 ;  /* 0x0000000e230eb211 */ /* 0x001fe400078008ff */
[----:B------:R-:W-:-:S04]  /*24d40*/  @P6 LOP3.LUT R16, R16, 0x400000, RZ, 0xfc, !PT ;  /* 0x0040000010106812 */ /* 0x000fc800078efcff */
[C---:B------:R-:W-:Y:S01]  /*24d50*/  LOP3.LUT P6, RZ, R16.reuse, 0x1000, RZ, 0xc0, !PT ;  /* 0x0000100010ff7812 */ /* 0x040fe200078cc0ff */
[----:B---3--:R-:W-:Y:S01]  /*24d60*/  @!P3 IMAD.X R13, RZ, RZ, R2, P0 ;  /* 0x000000ffff0db224 */ /* 0x008fe200000e0602 */
[----:B------:R-:W-:Y:S01]  /*24d70*/  LOP3.LUT R16, R16, 0xfffffdff, RZ, 0xc0, !PT ;  /* 0xfffffdff10107812 */ /* 0x000fe200078ec0ff */
[----:B------:R-:W-:-:S03]  /*24d80*/  VIADD R2, R4, 0x50 ;  /* 0x0000005004027836 */ /* 0x000fc60000000000 */
[----:B------:R-:W-:Y:S02]  /*24d90*/  @P4 LOP3.LUT R16, R16, 0x200, RZ, 0xfc, !PT ;  /* 0x0000020010104812 */ /* 0x000fe400078efcff */
[----:B------:R-:W-:Y:S01]  /*24da0*/  ISETP.GE.AND P2, PT, R2, UR41, PT ;  /* 0x0000002902007c0c */ /* 0x000fe2000bf46270 */
[----:B------:R-:W-:Y:S01]  /*24db0*/  VIADD R2, R4, 0x60 ;  /* 0x0000006004027836 */ /* 0x000fe20000000000 */
[----:B------:R-:W-:-:S04]  /*24dc0*/  LOP3.LUT R16, R16, 0xfffffeff, RZ, 0xc0, !PT ;  /* 0xfffffeff10107812 */ /* 0x000fc800078ec0ff */
[----:B------:R-:W-:Y:S02]  /*24dd0*/  ISETP.GE.AND P1, PT, R2, UR41, PT ;  /* 0x0000002902007c0c */ /* 0x000fe4000bf26270 */
[----:B------:R-:W0:Y:S01]  /*24de0*/  SHFL.IDX PT, R2, R5, 0x5, 0x181f ;  /* 0x00b81f0005027f89 */ /* 0x000e2200000e0000 */
[----:B------:R-:W-:-:S04]  /*24df0*/  @P3 LOP3.LUT R16, R16, 0x100, RZ, 0xfc, !PT ;  /* 0x0000010010103812 */ /* 0x000fc800078efcff */
[----:B------:R-:W-:Y:S02]  /*24e00*/  @!P2 LEA R21, P0, R35, R21, 0x1 ;  /* 0x000000152315a211 */ /* 0x000fe400078008ff */
[----:B------:R-:W-:-:S04]  /*24e10*/  LOP3.LUT R16, R16, 0xffffff7f, RZ, 0xc0, !PT ;  /* 0xffffff7f10107812 */ /* 0x000fc800078ec0ff */
[----:B------:R-:W-:-:S04]  /*24e20*/  @P2 LOP3.LUT R16, R16, 0x80, RZ, 0xfc, !PT ;  /* 0x0000008010102812 */ /* 0x000fc800078efcff */
[----:B------:R-:W-:-:S04]  /*24e30*/  LOP3.LUT R16, R16, 0xffffffbf, RZ, 0xc0, !PT ;  /* 0xffffffbf10107812 */ /* 0x000fc800078ec0ff */
[----:B------:R-:W-:Y:S01]  /*24e40*/  @P1 LOP3.LUT R16, R16, 0x40, RZ, 0xfc, !PT ;  /* 0x0000004010101812 */ /* 0x000fe200078efcff */
[----:B0-----:R-:W-:Y:S01]  /*24e50*/  @!P2 IMAD.X R20, RZ, RZ, R2, P0 ;  /* 0x000000ffff14a224 */ /* 0x001fe200000e0602 */
[----:B------:R-:W-:Y:S01]  /*24e60*/  @!P1 LEA R35, P0, R35, R15, 0x1 ;  /* 0x0000000f23239211 */ /* 0x000fe200078008ff */
[----:B------:R-:W0:Y:S04]  /*24e70*/  SHFL.IDX PT, R2, R5, 0x6, 0x181f ;  /* 0x00d81f0005027f89 */ /* 0x000e2800000e0000 */
[----:B------:R-:W2:Y:S01]  /*24e80*/  SHFL.IDX PT, R5, R5, 0x7, 0x181f ;  /* 0x00f81f0005057f89 */ /* 0x000ea200000e0000 */
[----:B0-----:R-:W-:Y:S01]  /*24e90*/  @!P1 IMAD.X R15, RZ, RZ, R2, P0 ;  /* 0x000000ffff0f9224 */ /* 0x001fe200000e0602 */
[----:B------:R-:W-:Y:S01]  /*24ea0*/  LOP3.LUT P0, RZ, R16, 0x800, RZ, 0xc0, !PT ;  /* 0x0000080010ff7812 */ /* 0x000fe2000780c0ff */
[----:B------:R-:W-:-:S05]  /*24eb0*/  @!P6 IMAD.MOV.U32 R2, RZ, RZ, R12 ;  /* 0x000000ffff02e224 */ /* 0x000fca00078e000c */
[----:B------:R0:W-:Y:S01]  /*24ec0*/  @!P6 LDGSTS.E.BYPASS.LTC128B.128 [R22+0x18400], desc[UR36][R2.64], !P5 ;  /* 0x184000000216efae */ /* 0x0001e2000e901d64 */
[----:B------:R-:W-:-:S06]  /*24ed0*/  LOP3.LUT P6, RZ, R16, 0x400000, RZ, 0xc0, !PT ;  /* 0x0040000010ff7812 */ /* 0x000fcc00078cc0ff */
[----:B0-----:R-:W-:Y:S02]  /*24ee0*/  @!P0 IMAD.MOV.U32 R2, RZ, RZ, R10 ;  /* 0x000000ffff028224 */ /* 0x001fe400078e000a */
        /* <DEDUP_REMOVED lines=8> */
[----:B0-----:R-:W-:Y:S02]  /*24f70*/  @!P3 IMAD.MOV.U32 R2, RZ, RZ, R14 ;  /* 0x000000ffff02b224 */ /* 0x001fe400078e000e */
[----:B------:R-:W-:Y:S01]  /*24f80*/  @!P3 IMAD.MOV.U32 R3, RZ, RZ, R13 ;  /* 0x000000ffff03b224 */ /* 0x000fe200078e000d */
[----:B------:R0:W3:Y:S04]  /*24f90*/  SHFL.IDX PT, R14, R0, 0x7, 0x181f ;  /* 0x00f81f00000e7f89 */ /* 0x0000e800000e0000 */
[----:B------:R4:W-:Y:S02]  /*24fa0*/  @!P3 LDGSTS.E.BYPASS.LTC128B.128 [R22+0x1a400], desc[UR36][R2.64], !P5 ;  /* 0x1a4000000216bfae */ /* 0x0009e4000e901d64 */
[----:B----4-:R-:W-:-:S02]  /*24fb0*/  @!P2 IMAD.MOV.U32 R2, RZ, RZ, R21 ;  /* 0x000000ffff02a224 */ /* 0x010fc400078e0015 */
[----:B------:R-:W-:-:S05]  /*24fc0*/  @!P2 IMAD.MOV.U32 R3, RZ, RZ, R20 ;  /* 0x000000ffff03a224 */ /* 0x000fca00078e0014 */
[----:B------:R4:W-:Y:S02]  /*24fd0*/  @!P2 LDGSTS.E.BYPASS.LTC128B.128 [R22+0x1ac00], desc[UR36][R2.64], !P5 ;  /* 0x1ac000000216afae */ /* 0x0009e4000e901d64 */
[----:B----4-:R-:W-:Y:S02]  /*24fe0*/  @!P1 IMAD.MOV.U32 R2, RZ, RZ, R35 ;  /* 0x000000ffff029224 */ /* 0x010fe400078e0023 */
[----:B------:R-:W4:Y:S01]  /*24ff0*/  S2R R35, SR_TID.X ;  /* 0x0000000000237919 */ /* 0x000f220000002100 */
[----:B------:R-:W-:-:S05]  /*25000*/  @!P1 IMAD.MOV.U32 R3, RZ, RZ, R15 ;  /* 0x000000ffff039224 */ /* 0x000fca00078e000f */
[----:B------:R0:W-:Y:S01]  /*25010*/  @!P1 LDGSTS.E.BYPASS.LTC128B.128 [R22+0x1b400], desc[UR36][R2.64], !P5 ;  /* 0x1b40000002169fae */ /* 0x0001e2000e901d64 */
[----:B----4-:R-:W-:-:S04]  /*25020*/  LOP3.LUT R35, R35, 0x7f, RZ, 0xc0, !PT ;  /* 0x0000007f23237812 */ /* 0x010fc800078ec0ff */
[----:B0-23--:R-:W-:-:S07]  /*25030*/  SHF.R.U32.HI R35, RZ, 0x3, R35 ;  /* 0x00000003ff237819 */ /* 0x00dfce0000011623 */
.L_x_11470:
[----:B------:R-:W0:Y:S01]  /*25040*/  S2R R0, SR_TID.X ;  /* 0x0000000000007919 */ /* 0x000e220000002100 */
[----:B------:R-:W-:Y:S01]  /*25050*/  VIADD R4, R4, 0x70 ;  /* 0x0000007004047836 */ /* 0x000fe20000000000 */
[----:B------:R-:W-:-:S04]  /*25060*/  LOP3.LUT R16, R16, 0xffffbfff, RZ, 0xc0, !PT ;  /* 0xffffbfff10107812 */ /* 0x000fc800078ec0ff */
[----:B------:R-:W-:-:S13]  /*25070*/  ISETP.GE.AND P1, PT, R4, UR41, PT ;  /* 0x0000002904007c0c */ /* 0x000fda000bf26270 */
[----:B------:R-:W-:Y:S01]  /*25080*/  @P1 LOP3.LUT R16, R16, 0x4000, RZ, 0xfc, !PT ;  /* 0x0000400010101812 */ /* 0x000fe200078efcff */
[----:B0-----:R-:W-:-:S05]  /*25090*/  IMAD.SHL.U32 R0, R0, 0x8, RZ ;  /* 0x0000000800007824 */ /* 0x001fca00078e00ff */
[----:B------:R-:W-:-:S04]  /*250a0*/  LOP3.LUT R0, R0, 0x38, RZ, 0xc0, !PT ;  /* 0x0000003800007812 */ /* 0x000fc800078ec0ff */
[----:B------:R-:W-:-:S05]  /*250b0*/  @!P1 LEA R2, P0, R0, R14, 0x1 ;  /* 0x0000000e00029211 */ /* 0x000fca00078008ff */
[----:B------:R-:W-:Y:S01]  /*250c0*/  @!P1 IMAD.X R3, RZ, RZ, R5, P0 ;  /* 0x000000ffff039224 */ /* 0x000fe200000e0605 */
[----:B------:R-:W-:-:S04]  /*250d0*/  PLOP3.LUT P0, PT, PT, PT, PT, 0x80, 0x0 ;  /* 0x000000000000781c */ /* 0x000fc80003f0f070 */
[----:B------:R-:W-:Y:S01]  /*250e0*/  @!PT LDS RZ, [RZ] ;  /* 0x00000000fffff984 */ /* 0x000fe20000000800 */
[----:B------:R-:W-:Y:S01]  /*250f0*/  @!PT LDS RZ, [RZ] ;  /* 0x00000000fffff984 */ /* 0x000fe20000000800 */
[----:B------:R-:W-:Y:S01]  /*25100*/  @!PT LDS RZ, [RZ] ;  /* 0x00000000fffff984 */ /* 0x000fe20000000800 */
[----:B------:R0:W-:Y:S01]  /*25110*/  @!P1 LDGSTS.E.BYPASS.LTC128B.128 [R22+0x1bc00], desc[UR36][R2.64], !P5 ;  /* 0x1bc0000002169fae */ /* 0x0001e2000e901d64 */
[----:B------:R-:W-:-:S08]  /*25120*/  NOP ;  /* 0x0000000000007918 */ /* 0x000fd00000000000 */
.L_x_11389:
        /* <DEDUP_REMOVED lines=28> */
.L_x_11391:
[----:B------:R-:W-:Y:S05]  /*252f0*/  BSYNC B6 ;  /* 0x0000000000067941 */ /* 0x000fea0003800000 */
.L_x_11390:
[----:B------:R-:W-:Y:S01]  /*25300*/  UISETP.NE.AND UP0, UPT, UR50, URZ, UPT ;  /* 0x0000003f3200728c */ /* 0x000fe2000bf05270 */
[----:B------:R-:W-:Y:S01]  /*25310*/  R2UR UR6, R27 ;  /* 0x000000001b0672ca */ /* 0x000fe200000e0000 */
[----:B0-----:R-:W-:Y:S01]  /*25320*/  IMAD.MOV.U32 R2, RZ, RZ, R34 ;  /* 0x000000ffff027224 */ /* 0x001fe200078e0022 */
[----:B------:R-:W-:Y:S01]  /*25330*/  R2UR UR7, R19 ;  /* 0x00000000130772ca */ /* 0x000fe200000e0000 */
[----:B------:R-:W-:Y:S01]  /*25340*/  ULDC.64 UR8, c[0x0][0x3d8] ;  /* 0x0000f60000087ab9 */ /* 0x000fe20000000a00 */
[----:B------:R-:W0:Y:S01]  /*25350*/  S2R R20, SR_TID.X ;  /* 0x0000000000147919 */ /* 0x000e220000002100 */
[----:B------:R-:W-:Y:S02]  /*25360*/  PLOP3.LUT P0, PT, PT, PT, UP0, 0x80, 0x0 ;  /* 0x000000000000781c */ /* 0x000fe40003f0f008 */
[C---:B------:R-:W-:Y:S02]  /*25370*/  LOP3.LUT P2, RZ, R16.reuse, 0x80000, RZ, 0xc0, !PT ;  /* 0x0008000010ff7812 */ /* 0x040fe4000784c0ff */
[C---:B------:R-:W-:Y:S01]  /*25380*/  LOP3.LUT P3, RZ, R16.reuse, 0x40000, RZ, 0xc0, !PT ;  /* 0x0004000010ff7812 */ /* 0x040fe2000786c0ff */
[----:B------:R-:W-:Y:S01]  /*25390*/  @UP0 ULDC UR4, c[0x0][0x44c] ;  /* 0x0001130000040ab9 */ /* 0x000fe20000000800 */
[----:B------:R-:W-:-:S02]  /*253a0*/  LOP3.LUT P4, RZ, R16, 0x20000, RZ, 0xc0, !PT ;  /* 0x0002000010ff7812 */ /* 0x000fc4000788c0ff */
        /* <DEDUP_REMOVED lines=41> */
[----:B------:R-:W2:Y:S04]  /*25640*/  SHFL.IDX PT, R2, R4, RZ, 0x181f ;  /* 0x00181fff04027589 */ /* 0x000ea800000e0000 */
[----:B------:R-:W-:Y:S06]  /*25650*/  SHFL.IDX PT, R5, R4, 0x1, 0x181f ;  /* 0x00381f0004057f89 */ /* 0x000fec00000e0000 */
[----:B0-----:R-:W-:-:S05]  /*25660*/  @!P6 LEA R14, P0, R20, R14, 0x1 ;  /* 0x0000000e140ee211 */ /* 0x001fca00078008ff */
[----:B--2---:R-:W-:Y:S02]  /*25670*/  @!P6 IMAD.X R3, RZ, RZ, R2, P0 ;  /* 0x000000ffff03e224 */ /* 0x004fe400000e0602 */
        /* <DEDUP_REMOVED lines=11> */
[----:B--2---:R-:W-:Y:S02]  /*25730*/  @!P1 IMAD.MOV.U32 R2, RZ, RZ, R14 ;  /* 0x000000ffff029224 */ /* 0x004fe400078e000e */
[----:B------:R-:W-:Y:S01]  /*25740*/  @!P1 IMAD.MOV.U32 R3, RZ, RZ, R5 ;  /* 0x000000ffff039224 */ /* 0x000fe200078e0005 */
[----:B------:R-:W0:Y:S04]  /*25750*/  SHFL.IDX PT, R14, R0, 0x2, 0x181f ;  /* 0x00581f00000e7f89 */ /* 0x000e2800000e0000 */
[----:B------:R-:W-:Y:S04]  /*25760*/  @!P1 LDGSTS.E.BYPASS.LTC128B.128 [R22+0x22c00], desc[UR36][R2.64], !P2 ;  /* 0x22c0000002169fae */ /* 0x000fe8000d101d64 */
[----:B------:R-:W-:Y:S04]  /*25770*/  @!P1 LDGSTS.E.BYPASS.LTC128B.128 [R22+0x26c00], desc[UR36][R2.64+0x80], !P3 ;  /* 0x26c0008002169fae */ /* 0x000fe8000d901d64 */
[----:B------:R-:W-:Y:S04]  /*25780*/  @!P1 LDGSTS.E.BYPASS.LTC128B.128 [R22+0x2ac00], desc[UR36][R2.64+0x100], !P4 ;  /* 0x2ac0010002169fae */ /* 0x000fe8000e101d64 */
[----:B------:R2:W-:Y:S01]  /*25790*/  @!P1 LDGSTS.E.BYPASS.LTC128B.128 [R22+0x2ec00], desc[UR36][R2.64+0x180], !P5 ;  /* 0x2ec0018002169fae */ /* 0x0005e2000e901d64 */
[----:B------:R-:W-:-:S03]  /*257a0*/  LOP3.LUT P1, RZ, R16, 0x40, RZ, 0xc0, !PT ;  /* 0x0000004010ff7812 */ /* 0x000fc6000782c0ff */
[----:B------:R-:W3:Y:S01]  /*257b0*/  SHFL.IDX PT, R5, R4, 0x2, 0x181f ;  /* 0x00581f0004057f89 */ /* 0x000ee200000e0000 */
[----:B------:R-:W-:Y:S02]  /*257c0*/  P2R R6, PR, RZ, 0x2 ;  /* 0x00000002ff067803 */ /* 0x000fe40000000000 */
[----:B------:R-:W-:-:S04]  /*257d0*/  LOP3.LUT P1, RZ, R16, 0x100, RZ, 0xc0, !PT ;  /* 0x0000010010ff7812 */ /* 0x000fc8000782c0ff */
[----:B------:R-:W-:Y:S02]  /*257e0*/  P2R R8, PR, RZ, 0x2 ;  /* 0x00000002ff087803 */ /* 0x000fe40000000000 */
[----:B------:R-:W-:-:S13]  /*257f0*/  LOP3.LUT P1, RZ, R16, 0x400, RZ, 0xc0, !PT ;  /* 0x0000040010ff7812 */ /* 0x000fda000782c0ff */
[----:B0-----:R-:W-:-:S05]  /*25800*/  @!P1 LEA R14, P0, R20, R14, 0x1 ;  /* 0x0000000e140e9211 */ /* 0x001fca00078008ff */
[----:B---3--:R-:W-:Y:S02]  /*25810*/  @!P1 IMAD.X R5, RZ, RZ, R5, P0 ;  /* 0x000000ffff059224 */ /* 0x008fe400000e0605 */
[----:B--2---:R-:W-:Y:S02]  /*25820*/  @!P1 IMAD.MOV.U32 R2, RZ, RZ, R14 ;  /* 0x000000ffff029224 */ /* 0x004fe400078e000e */
[----:B------:R-:W0:Y:S01]  /*25830*/  SHFL.IDX PT, R14, R0, 0x3, 0x181f ;  /* 0x00781f00000e7f89 */ /* 0x000e2200000e0000 */
[----:B------:R-:W-:-:S03]  /*25840*/  @!P1 IMAD.MOV.U32 R3, RZ, RZ, R5 ;  /* 0x000000ffff039224 */ /* 0x000fc600078e0005 */
[----:B------:R-:W2:Y:S04]  /*25850*/  SHFL.IDX PT, R5, R4, 0x3, 0x181f ;  /* 0x00781f0004057f89 */ /* 0x000ea800000e0000 */
[----:B------:R-:W-:Y:S04]  /*25860*/  @!P1 LDGSTS.E.BYPASS.LTC128B.128 [R22+0x23400], desc[UR36][R2.64], !P2 ;  /* 0x2340000002169fae */ /* 0x000fe8000d101d64 */
[----:B------:R-:W-:Y:S04]  /*25870*/  @!P1 LDGSTS.E.BYPASS.LTC128B.128 [R22+0x27400], desc[UR36][R2.64+0x80], !P3 ;  /* 0x2740008002169fae */ /* 0x000fe8000d901d64 */
[----:B------:R-:W-:Y:S04]  /*25880*/  @!P1 LDGSTS.E.BYPASS.LTC128B.128 [R22+0x2b400], desc[UR36][R2.64+0x100], !P4 ;  /* 0x2b40010002169fae */ /* 0x000fe8000e101d64 */
[----:B------:R3:W-:Y:S01]  /*25890*/  @!P1 LDGSTS.E.BYPASS.LTC128B.128 [R22+0x2f400], desc[UR36][R2.64+0x180], !P5 ;  /* 0x2f40018002169fae */ /* 0x0007e2000e901d64 */
[----:B------:R-:W-:-:S02]  /*258a0*/  ISETP.NE.AND P1, PT, R8, RZ, PT ;  /* 0x000000ff0800720c */ /* 0x000fc40003f25270 */
[----:B0-----:R-:W-:-:S05]  /*258b0*/  @!P6 LEA R14, P0, R20, R14, 0x1 ;  /* 0x0000000e140ee211 */ /* 0x001fca00078008ff */
[----:B--2---:R-:W-:Y:S02]  /*258c0*/  @!P6 IMAD.X R5, RZ, RZ, R5, P0 ;  /* 0x000000ffff05e224 */ /* 0x004fe400000e0605 */
[----:B---3--:R-:W-:Y:S02]  /*258d0*/  @!P6 IMAD.MOV.U32 R2, RZ, RZ, R14 ;  /* 0x000000ffff02e224 */ /* 0x008fe400078e000e */
        /* <DEDUP_REMOVED lines=29> */
[----:B0-----:R-:W-:-:S05]  /*25ab0*/  @!P1 LEA R14, P0, R20, R14, 0x1 ;  /* 0x0000000e140e9211 */ /* 0x001fca00078008ff */
[----:B--2---:R-:W-:Y:S02]  /*25ac0*/  @!P1 IMAD.X R5, RZ, RZ, R5, P0 ;  /* 0x000000ffff059224 */ /* 0x004fe400000e0605 */
[----:B---3--:R-:W-:Y:S02]  /*25ad0*/  @!P1 IMAD.MOV.U32 R2, RZ, RZ, R14 ;  /* 0x000000ffff029224 */ /* 0x008fe400078e000e */
[----:B------:R-:W-:Y:S01]  /*25ae0*/  @!P1 IMAD.MOV.U32 R3, RZ, RZ, R5 ;  /* 0x000000ffff039224 */ /* 0x000fe200078e0005 */
[----:B------:R0:W2:Y:S04]  /*25af0*/  SHFL.IDX PT, R14, R0, 0x7, 0x181f ;  /* 0x00f81f00000e7f89 */ /* 0x0000a800000e0000 */
[----:B------:R0:W-:Y:S04]  /*25b00*/  @!P1 LDGSTS.E.BYPASS.LTC128B.128 [R22+0x25400], desc[UR36][R2.64], !P2 ;  /* 0x2540000002169fae */ /* 0x0001e8000d101d64 */
[----:B------:R0:W-:Y:S04]  /*25b10*/  @!P1 LDGSTS.E.BYPASS.LTC128B.128 [R22+0x29400], desc[UR36][R2.64+0x80], !P3 ;  /* 0x2940008002169fae */ /* 0x0001e8000d901d64 */
[----:B------:R0:W-:Y:S04]  /*25b20*/  @!P1 LDGSTS.E.BYPASS.LTC128B.128 [R22+0x2d400], desc[UR36][R2.64+0x100], !P4 ;  /* 0x2d40010002169fae */ /* 0x0001e8000e101d64 */
[----:B------:R0:W-:Y:S04]  /*25b30*/  @!P1 LDGSTS.E.BYPASS.LTC128B.128 [R22+0x31400], desc[UR36][R2.64+0x180], !P5 ;  /* 0x3140018002169fae */ /* 0x0001e8000e901d64 */
[----:B------:R0:W3:Y:S02]  /*25b40*/  SHFL.IDX PT, R5, R4, 0x7, 0x181f ;  /* 0x00f81f0004057f89 */ /* 0x0000e400000e0000 */
.L_x_11488:
[----:B------:R-:W-:-:S13]  /*25b50*/  LOP3.LUT P1, RZ, R16, 0x4000, RZ, 0xc0, !PT ;  /* 0x0000400010ff7812 */ /* 0x000fda000782c0ff */
[----:B0-2---:R-:W-:-:S05]  /*25b60*/  @!P1 LEA R2, P0, R20, R14, 0x1 ;  /* 0x0000000e14029211 */ /* 0x005fca00078008ff */
[----:B---3--:R-:W-:Y:S01]  /*25b70*/  @!P1 IMAD.X R3, RZ, RZ, R5, P0 ;  /* 0x000000ffff039224 */ /* 0x008fe200000e0605 */
[----:B------:R-:W-:-:S04]  /*25b80*/  PLOP3.LUT P0, PT, PT, PT, PT, 0x80, 0x0 ;  /* 0x000000000000781c */ /* 0x000fc80003f0f070 */
        /* <DEDUP_REMOVED lines=8> */
.L_x_11393:
        /* <DEDUP_REMOVED lines=18> */
.L_x_11489:
[----:B------:R-:W-:Y:S05]  /*25d30*/  BSYNC B0 ;  /* 0x0000000000007941 */ /* 0x000fea0003800000 */
.L_x_11394:
[----:B------:R-:W-:-:S13]  /*25d40*/  LOP3.LUT P0, RZ, R16, 0x2000, RZ, 0xc0, !PT ;  /* 0x0000200010ff7812 */ /* 0x000fda000780c0ff */
[----:B------:R-:W-:Y:S05]  /*25d50*/  @!P0 BRA `(.L_x_11396) ;  /* 0x0000000000048947 */ /* 0x000fea0003800000 */
[----:B------:R-:W-:Y:S01]  /*25d60*/  BPT.TRAP 0x1 ;  /* 0x000000040000795c */ /* 0x000fe20000300000 */
.L_x_11396:
[----:B------:R-:W-:Y:S01]  /*25d70*/  SHF.L.U32 R3, R26, 0x1f, RZ ;  /* 0x0000001f1a037819 */ /* 0x000fe200000006ff */
[----:B------:R-:W-:Y:S03]  /*25d80*/  BSSY B0, `(.L_x_11397) ;  /* 0x0000003000007945 */ /* 0x000fe60003800000 */
[----:B------:R-:W2:Y:S02]  /*25d90*/  SYNCS.PHASECHK.TRANS64.TRYWAIT P0, [R24+URZ+0x32460], R3 ;  /* 0x03246003180075a7 */ /* 0x000ea4000800017f */
[----:B--2---:R-:W-:Y:S05]  /*25da0*/  @!P0 BRA `(.L_x_11398) ;  /* 0x0000003c002c8947 */ /* 0x004fea0003800000 */
.L_x_11490:
[----:B------:R-:W-:Y:S05]  /*25db0*/  BSYNC B0 ;  /* 0x0000000000007941 */ /* 0x000fea0003800000 */
.L_x_11397:
[----:B------:R-:W3:Y:S01]  /*25dc0*/  LDL.LU R4, [R1+0x450] ;  /* 0x0004500001047983 */ /* 0x000ee20000300800 */
[----:B------:R-:W-:Y:S01]  /*25dd0*/  ULDC.64 UR4, c[0x0][0x328] ;  /* 0x0000ca0000047ab9 */ /* 0x000fe20000000a00 */
[----:B------:R-:W-:Y:S01]  /*25de0*/  LOP3.LUT P4, RZ, R36, 0x8, RZ, 0xc0, !PT ;  /* 0x0000000824ff7812 */ /* 0x000fe2000788c0ff */
[----:B0-----:R-:W-:Y:S02]  /*25df0*/  IMAD R0, R37, UR4, RZ ;  /* 0x0000000425007c24 */ /* 0x001fe4000f8e02ff */
[----:B--2---:R-:W-:-:S04]  /*25e00*/  IMAD.WIDE.U32 R2, R33, UR4, RZ ;  /* 0x0000000421027c25 */ /* 0x004fc8000f8e00ff */
[----:B------:R-:W-:Y:S01]  /*25e10*/  IMAD R5, R33, UR5, R0 ;  /* 0x0000000521057c24 */ /* 0x000fe2000f8e0200 */
[----:B------:R-:W-:-:S03]  /*25e20*/  ULDC.64 UR4, c[0x0][0x338] ;  /* 0x0000ce0000047ab9 */ /* 0x000fc60000000a00 */
[----:B------:R-:W-:Y:S02]  /*25e30*/  IMAD.IADD R3, R3, 0x1, R5 ;  /* 0x0000000103037824 */ /* 0x000fe400078e0205 */
[----:B------:R-:W-:-:S04]  /*25e40*/  IMAD.WIDE.U32 R2, R25, UR4, R2 ;  /* 0x0000000419027c25 */ /* 0x000fc8000f8e0002 */
[----:B---3--:R-:W-:Y:S02]  /*25e50*/  IMAD R0, R4, UR4, RZ ;  /* 0x0000000404007c24 */ /* 0x008fe4000f8e02ff */
[----:B------:R-:W-:Y:S02]  /*25e60*/  IMAD R4, R18, 0x6000, R29 ;  /* 0x0000600012047824 */ /* 0x000fe400078e021d */
[----:B------:R-:W-:Y:S01]  /*25e70*/  IMAD R5, R25, UR5, R0 ;  /* 0x0000000519057c24 */ /* 0x000fe2000f8e0200 */
[----:B------:R-:W-:Y:S02]  /*25e80*/  ULDC.64 UR4, c[0x0][0x330] ;  /* 0x0000cc0000047ab9 */ /* 0x000fe40000000a00 */
[----:B------:R-:W-:Y:S02]  /*25e90*/  IMAD R0, R27, UR4, RZ ;  /* 0x000000041b007c24 */ /* 0x000fe4000f8e02ff */
[----:B------:R-:W-:Y:S02]  /*25ea0*/  IMAD.IADD R3, R3, 0x1, R5 ;  /* 0x0000000103037824 */ /* 0x000fe400078e0205 */
[----:B------:R-:W-:-:S02]  /*25eb0*/  IMAD R5, R19, UR5, R0 ;  /* 0x0000000513057c24 */ /* 0x000fc4000f8e0200 */
        /* <DEDUP_REMOVED lines=29> */
[----:B------:R0:W-:Y:S04]  /*26090*/  LDGSTS.E.BYPASS.LTC128B.128 [R4+0x9400], desc[UR36][R2.64+0x180], !P3 ;  /* 0x0940018002047fae */ /* 0x0001e8000d901d64 */
[----:B0-----:R-:W0:Y:S01]  /*260a0*/  SHFL.IDX PT, R3, R6, 0x1, 0x181f ;  /* 0x00381f0006037f89 */ /* 0x001e2200000e0000 */
        /* <DEDUP_REMOVED lines=10> */
[----:B------:R0:W-:Y:S01]  /*26150*/  LDGSTS.E.BYPASS.LTC128B.128 [R4+0x9c00], desc[UR36][R2.64+0x180], !P3 ;  /* 0x09c0018002047fae */ /* 0x0001e2000d901d64 */
[----:B--2---:R-:W-:-:S03]  /*26160*/  IADD3 R8, P3, R14, R0, RZ ;  /* 0x000000000e087210 */ /* 0x004fc60007f7e0ff */
        /* <DEDUP_REMOVED lines=36> */
.L_x_11504:
        /* <DEDUP_REMOVED lines=15> */
.L_x_11400:
        /* <DEDUP_REMOVED lines=10> */
.L_x_11401:
[----:B------:R-:W-:Y:S01]  /*26540*/  UIADD3 UR4, UR44, -0x2, URZ ;  /* 0xfffffffe2c047890 */ /* 0x000fe2000fffe03f */
[----:B------:R2:W-:Y:S03]  /*26550*/  SYNCS.ARRIVE.TRANS64.A1T0 RZ, [R24+URZ+0x32450], RZ ;  /* 0x032450ff18ff79a7 */ /* 0x0005e6000810003f */
[----:B------:R-:W-:-:S06]  /*26560*/  UISETP.GE.AND UP0, UPT, UR4, UR45, UPT ;  /* 0x0000002d0400728c */ /* 0x000fcc000bf06270 */
[----:B------:R-:W-:-:S13]  /*26570*/  PLOP3.LUT P0, PT, PT, PT, UP0, 0x40, 0x0 ;  /* 0x000000000000781c */ /* 0x000fda0003f0e808 */
[----:B--2---:R-:W-:Y:S05]  /*26580*/  @P0 BRA `(.L_x_11402) ;  /* 0x0000000c00640947 */ /* 0x004fea0003800000 */
[----:B------:R-:W-:Y:S01]  /*26590*/  BSSY B0, `(.L_x_11402) ;  /* 0x00000d8000007945 */ /* 0x000fe20003800000 */
[----:B------:R-:W-:-:S07]  /*265a0*/  IMAD.U32 R20, RZ, RZ, UR4 ;  /* 0x00000004ff147e24 */ /* 0x000fce000f8e00ff */
.L_x_11415:
[----:B0-----:R-:W0:Y:S01]  /*265b0*/  S2R R2, SR_TID.X ;  /* 0x0000000000027919 */ /* 0x001e220000002100 */
[----:B--2---:R-:W2:Y:S01]  /*265c0*/  LDC R3, c[0x0][0x430] ;  /* 0x00010c00ff037b82 */ /* 0x004ea20000000800 */
[----:B------:R-:W-:Y:S01]  /*265d0*/  IMAD R8, R20, 0x60, R31 ;  /* 0x0000006014087824 */ /* 0x000fe200078e021f */
[----:B------:R-:W-:Y:S01]  /*265e0*/  LOP3.LUT P1, RZ, R16, 0x2000, RZ, 0xc0, !PT ;  /* 0x0000200010ff7812 */ /* 0x000fe2000782c0ff */
        /* <DEDUP_REMOVED lines=18> */
[----:B------:R-:W-:Y:S01]  /*26710*/  @!P2 IMAD.IADD R3, R5, 0x1, R3 ;  /* 0x000000010503a824 */ /* 0x000fe200078e0203 */
[----:B------:R-:W-:Y:S05]  /*26720*/  YIELD ;  /* 0x0000000000007946 */ /* 0x000fea0003800000 */
[C---:B0-----:R-:W-:Y:S01]  /*26730*/  @!P2 LEA R6, P0, R2.reuse, R6, 0x2 ;  /* 0x000000060206a211 */ /* 0x041fe200078010ff */
[----:B------:R-:W-:Y:S01]  /*26740*/  IMAD.MOV.U32 R4, RZ, RZ, RZ ;  /* 0x000000ffff047224 */ /* 0x000fe200078e00ff */
[----:B------:R-:W-:Y:S02]  /*26750*/  ULDC UR4, c[0x0][0x430] ;  /* 0x00010c0000047ab9 */ /* 0x000fe40000000800 */
[----:B------:R-:W-:Y:S01]  /*26760*/  @!P2 LEA.HI.X R7, R2, R7, R3, 0x2, P0 ;  /* 0x000000070207a211 */ /* 0x000fe200000f1403 */
[----:B------:R-:W-:Y:S01]  /*26770*/  IMAD.MOV R5, RZ, RZ, -R9 ;  /* 0x000000ffff057224 */ /* 0x000fe200078e0a09 */
[----:B------:R-:W-:Y:S01]  /*26780*/  ISETP.NE.AND P0, PT, R18, 0x2, PT ;  /* 0x000000021200780c */ /* 0x000fe20003f05270 */
[----:B------:R-:W-:-:S02]  /*26790*/  IMAD.MOV.U32 R2, RZ, RZ, R20 ;  /* 0x000000ffff027224 */ /* 0x000fc400078e0014 */
[----:B------:R-:W-:Y:S01]  /*267a0*/  IMAD R5, R5, UR4, R8 ;  /* 0x0000000405057c24 */ /* 0x000fe2000f8e0208 */
[----:B------:R-:W-:Y:S01]  /*267b0*/  SEL R3, RZ, 0x1, P0 ;  /* 0x00000001ff037807 */ /* 0x000fe20000000000 */
[----:B------:R0:W5:Y:S01]  /*267c0*/  @!P2 LDG.E R4, desc[UR36][R6.64] ;  /* 0x000000240604a981 */ /* 0x000162000c1e1900 */
[----:B------:R-:W-:Y:S01]  /*267d0*/  SEL R18, R18, RZ, P0 ;  /* 0x000000ff12127207 */ /* 0x000fe20000000000 */
[----:B------:R-:W-:Y:S01]  /*267e0*/  VIADD R20, R20, 0xffffffff ;  /* 0xffffffff14147836 */ /* 0x000fe20000000000 */
[----:B------:R-:W-:Y:S02]  /*267f0*/  LOP3.LUT R26, R26, R3, RZ, 0x3c, !PT ;  /* 0x000000031a1a7212 */ /* 0x000fe400078e3cff */
[----:B------:R-:W-:Y:S01]  /*26800*/  ISETP.GT.AND P2, PT, R2, UR45, PT ;  /* 0x0000002d02007c0c */ /* 0x000fe2000bf44270 */
[----:B-1----:R-:W-:-:S12]  /*26810*/  @!P1 BRA `(.L_x_11403) ;  /* 0x0000000000049947 */ /* 0x002fd80003800000 */
[----:B------:R-:W-:Y:S01]  /*26820*/  BPT.TRAP 0x1 ;  /* 0x000000040000795c */ /* 0x000fe20000300000 */
.L_x_11403:
[----:B------:R-:W-:Y:S01]  /*26830*/  IMAD R10, R18, 0x8, R17 ;  /* 0x00000008120a7824 */ /* 0x000fe200078e0211 */
[----:B------:R-:W-:Y:S01]  /*26840*/  SHF.L.U32 R25, R26, 0x1f, RZ ;  /* 0x0000001f1a197819 */ /* 0x000fe200000006ff */
[----:B------:R-:W-:Y:S01]  /*26850*/  BSSY B1, `(.L_x_11404) ;  /* 0x0000004000017945 */ /* 0x000fe20003800000 */
[----:B------:R-:W-:Y:S02]  /*26860*/  SHF.R.S32.HI R23, RZ, 0x1f, R5 ;  /* 0x0000001fff177819 */ /* 0x000fe40000011405 */
[----:B------:R-:W2:Y:S02]  /*26870*/  SYNCS.PHASECHK.TRANS64.TRYWAIT P0, [R10+URZ+0x32440], R25 ;  /* 0x032440190a0075a7 */ /* 0x000ea4000800017f */
[----:B--2---:R-:W-:Y:S05]  /*26880*/  @!P0 BRA `(.L_x_11405) ;  /* 0x0000003800cc8947 */ /* 0x004fea0003800000 */
.L_x_11505:
[----:B------:R-:W-:Y:S05]  /*26890*/  BSYNC B1 ;  /* 0x0000000000017941 */ /* 0x000fea0003800000 */
.L_x_11404:
[----:B------:R-:W-:Y:S01]  /*268a0*/  ULDC.64 UR4, c[0x0][0x300] ;  /* 0x0000c00000047ab9 */ /* 0x000fe20000000a00 */
[----:B-1---5:R-:W-:Y:S01]  /*268b0*/  SHF.R.S32.HI R24, RZ, 0x1f, R4 ;  /* 0x0000001fff187819 */ /* 0x022fe20000011404 */
[----:B------:R-:W-:Y:S01]  /*268c0*/  IMAD R2, R23, UR4, RZ ;  /* 0x0000000417027c24 */ /* 0x000fe2000f8e02ff */
[----:B------:R-:W-:Y:S01]  /*268d0*/  LOP3.LUT P1, RZ, R16, 0x1, RZ, 0xc0, !PT ;  /* 0x0000000110ff7812 */ /* 0x000fe2000782c0ff */
[----:B------:R-:W-:Y:S02]  /*268e0*/  IMAD R8, R18, 0x1800, R29 ;  /* 0x0000180012087824 */ /* 0x000fe400078e021d */
[C---:B0-----:R-:W-:Y:S02]  /*268f0*/  IMAD R7, R5.reuse, UR5, R2 ;  /* 0x0000000505077c24 */ /* 0x041fe4000f8e0202 */
        /* <DEDUP_REMOVED lines=20> */
[----:B------:R-:W3:Y:S04]  /*26a40*/  SHFL.IDX PT, R6, R9, 0x1, 0x181f ;  /* 0x00381f0009067f89 */ /* 0x000ee800000e0000 */
[----:B------:R-:W4:Y:S01]  /*26a50*/  SHFL.IDX PT, R7, R21, 0x1, 0x181f ;  /* 0x00381f0015077f89 */ /* 0x000f2200000e0000 */
[----:B0-----:R-:W-:-:S03]  /*26a60*/  IADD3 R2, P0, R14, R0, RZ ;  /* 0x000000000e027210 */ /* 0x001fc60007f1e0ff */
[----:B------:R-:W0:Y:S02]  /*26a70*/  SHFL.IDX PT, R14, R9, 0x2, 0x181f ;  /* 0x00581f00090e7f89 */ /* 0x000e2400000e0000 */
[----:B-1----:R-:W-:Y:S01]  /*26a80*/  IMAD.X R3, RZ, RZ, R3, P0 ;  /* 0x000000ffff037224 */ /* 0x002fe200000e0603 */
[----:B---3--:R-:W-:-:S04]  /*26a90*/  IADD3 R6, P0, R6, R0, RZ ;  /* 0x0000000006067210 */ /* 0x008fc80007f1e0ff */
[----:B------:R1:W-:Y:S01]  /*26aa0*/  LDGSTS.E.BYPASS.LTC128B.128 [R8+0x1c400], desc[UR36][R2.64], !P1 ;  /* 0x1c40000002087fae */ /* 0x0003e2000c901d64 */
[----:B----4-:R-:W-:-:S05]  /*26ab0*/  IMAD.X R7, RZ, RZ, R7, P0 ;  /* 0x000000ffff077224 */ /* 0x010fca00000e0607 */
[----:B------:R3:W-:Y:S04]  /*26ac0*/  LDGSTS.E.BYPASS.LTC128B.128 [R8+0x1cc00], desc[UR36][R6.64], !P1 ;  /* 0x1cc0000006087fae */ /* 0x0007e8000c901d64 */
[----:B-1----:R-:W1:Y:S01]  /*26ad0*/  SHFL.IDX PT, R3, R21, 0x2, 0x181f ;  /* 0x00581f0015037f89 */ /* 0x002e6200000e0000 */
[----:B0-----:R-:W-:-:S03]  /*26ae0*/  IADD3 R2, P0, R14, R0, RZ ;  /* 0x000000000e027210 */ /* 0x001fc60007f1e0ff */
[----:B------:R-:W0:Y:S04]  /*26af0*/  SHFL.IDX PT, R14, R9, 0x3, 0x181f ;  /* 0x00781f00090e7f89 */ /* 0x000e2800000e0000 */
[----:B---3--:R-:W3:Y:S01]  /*26b00*/  SHFL.IDX PT, R7, R21, 0x3, 0x181f ;  /* 0x00781f0015077f89 */ /* 0x008ee200000e0000 */
[----:B-1----:R-:W-:-:S05]  /*26b10*/  IMAD.X R3, RZ, RZ, R3, P0 ;  /* 0x000000ffff037224 */ /* 0x002fca00000e0603 */
[----:B------:R1:W-:Y:S01]  /*26b20*/  LDGSTS.E.BYPASS.LTC128B.128 [R8+0x1d400], desc[UR36][R2.64], !P1 ;  /* 0x1d40000002087fae */ /* 0x0003e2000c901d64 */
[----:B0-----:R-:W-:-:S03]  /*26b30*/  IADD3 R6, P0, R14, R0, RZ ;  /* 0x000000000e067210 */ /* 0x001fc60007f1e0ff */
[----:B------:R-:W0:Y:S02]  /*26b40*/  SHFL.IDX PT, R14, R9, 0x4, 0x181f ;  /* 0x00981f00090e7f89 */ /* 0x000e2400000e0000 */
[----:B---3--:R-:W-:-:S05]  /*26b50*/  IMAD.X R7, RZ, RZ, R7, P0 ;  /* 0x000000ffff077224 */ /* 0x008fca00000e0607 */
[----:B------:R3:W-:Y:S04]  /*26b60*/  LDGSTS.E.BYPASS.LTC128B.128 [R8+0x1dc00], desc[UR36][R6.64], !P1 ;  /* 0x1dc0000006087fae */ /* 0x0007e8000c901d64 */
[----:B-1----:R-:W1:Y:S04]  /*26b70*/  SHFL.IDX PT, R3, R21, 0x4, 0x181f ;  /* 0x00981f0015037f89 */ /* 0x002e6800000e0000 */
[----:B------:R-:W4:Y:S01]  /*26b80*/  SHFL.IDX PT, R21, R21, 0x5, 0x181f ;  /* 0x00b81f0015157f89 */ /* 0x000f2200000e0000 */
[----:B0-----:R-:W-:-:S03]  /*26b90*/  IADD3 R2, P0, R14, R0, RZ ;  /* 0x000000000e027210 */ /* 0x001fc60007f1e0ff */
[----:B------:R3:W0:Y:S02]  /*26ba0*/  SHFL.IDX PT, R14, R9, 0x5, 0x181f ;  /* 0x00b81f00090e7f89 */ /* 0x00062400000e0000 */
[----:B-1----:R-:W-:-:S05]  /*26bb0*/  IMAD.X R3, RZ, RZ, R3, P0 ;  /* 0x000000ffff037224 */ /* 0x002fca00000e0603 */
[----:B----4-:R3:W-:Y:S03]  /*26bc0*/  LDGSTS.E.BYPASS.LTC128B.128 [R8+0x1e400], desc[UR36][R2.64], !P1 ;  /* 0x1e40000002087fae */ /* 0x0107e6000c901d64 */
.L_x_11519:
[----:B0--3--:R-:W-:-:S05]  /*26bd0*/  IADD3 R2, P0, R14, R0, RZ ;  /* 0x000000000e027210 */ /* 0x009fca0007f1e0ff */
[----:B------:R-:W-:Y:S01]  /*26be0*/  IMAD.X R3, RZ, RZ, R21, P0 ;  /* 0x000000ffff037224 */ /* 0x000fe200000e0615 */
[----:B------:R-:W-:-:S04]  /*26bf0*/  PLOP3.LUT P0, PT, PT, PT, PT, 0x80, 0x0 ;  /* 0x000000000000781c */ /* 0x000fc80003f0f070 */
[----:B------:R-:W-:Y:S01]  /*26c00*/  @!PT LDS RZ, [RZ] ;  /* 0x00000000fffff984 */ /* 0x000fe20000000800 */
[----:B------:R-:W-:Y:S01]  /*26c10*/  @!PT LDS RZ, [RZ] ;  /* 0x00000000fffff984 */ /* 0x000fe20000000800 */
[----:B------:R-:W-:Y:S01]  /*26c20*/  @!PT LDS RZ, [RZ] ;  /* 0x00000000fffff984 */ /* 0x000fe20000000800 */
[----:B------:R0:W-:Y:S01]  /*26c30*/  LDGSTS.E.BYPASS.LTC128B.128 [R8+0x1ec00], desc[UR36][R2.64], !P1 ;  /* 0x1ec0000002087fae */ /* 0x0001e2000c901d64 */
[----:B------:R-:W-:-:S08]  /*26c40*/  NOP ;  /* 0x0000000000007918 */ /* 0x000fd00000000000 */
.L_x_11407:
        /* <DEDUP_REMOVED lines=10> */
.L_x_11408:
[----:B------:R1:W-:Y:S01]  /*26cf0*/  SYNCS.ARRIVE.TRANS64.A1T0 RZ, [R10+URZ+0x32430], RZ ;  /* 0x032430ff0aff79a7 */ /* 0x0003e2000810003f */
[----:B------:R-:W-:Y:S05]  /*26d00*/  @!P3 BRA `(.L_x_11409) ;  /* 0x000000000004b947 */ /* 0x000fea0003800000 */
[----:B------:R-:W-:Y:S01]  /*26d10*/  BPT.TRAP 0x1 ;  /* 0x000000040000795c */ /* 0x000fe20000300000 */
.L_x_11409:
[----:B------:R-:W3:Y:S01]  /*26d20*/  SYNCS.PHASECHK.TRANS64.TRYWAIT P0, [R10+URZ+0x32460], R25 ;  /* 0x032460190a0075a7 */ /* 0x000ee2000800017f */
[----:B------:R-:W-:Y:S04]  /*26d30*/  BSSY B1, `(.L_x_11410) ;  /* 0x0000002000017945 */ /* 0x000fe80003800000 */
[----:B---3--:R-:W-:Y:S05]  /*26d40*/  @!P0 BRA `(.L_x_11411) ;  /* 0x0000003c00408947 */ /* 0x008fea0003800000 */
.L_x_11520:
[----:B------:R-:W-:Y:S05]  /*26d50*/  BSYNC B1 ;  /* 0x0000000000017941 */ /* 0x000fea0003800000 */
.L_x_11410:
[----:B------:R-:W-:Y:S01]  /*26d60*/  ULDC.64 UR4, c[0x0][0x328] ;  /* 0x0000ca0000047ab9 */ /* 0x000fe20000000a00 */
[C---:B------:R-:W-:Y:S01]  /*26d70*/  LOP3.LUT P5, RZ, R16.reuse, 0x20, RZ, 0xc0, !PT ;  /* 0x0000002010ff7812 */ /* 0x040fe200078ac0ff */
[----:B0-----:R-:W-:Y:S01]  /*26d80*/  IMAD R2, R23, UR4, RZ ;  /* 0x0000000417027c24 */ /* 0x001fe2000f8e02ff */
[----:B------:R-:W-:Y:S01]  /*26d90*/  LOP3.LUT P4, RZ, R16, 0x10, RZ, 0xc0, !PT ;  /* 0x0000001010ff7812 */ /* 0x000fe2000788c0ff */
        /* <DEDUP_REMOVED lines=23> */
[----:B------:R-:W4:Y:S04]  /*26f10*/  SHFL.IDX PT, R3, R24, RZ, 0x181f ;  /* 0x00181fff18037589 */ /* 0x000f2800000e0000 */
[----:B------:R-:W-:Y:S04]  /*26f20*/  SHFL.IDX PT, R4, R24, 0x1, 0x181f ;  /* 0x00381f0018047f89 */ /* 0x000fe800000e0000 */
[----:B------:R-:W-:Y:S04]  /*26f30*/  SHFL.IDX PT, R5, R24, 0x3, 0x181f ;  /* 0x00781f0018057f89 */ /* 0x000fe800000e0000 */
[----:B--23--:R-:W-:Y:S01]  /*26f40*/  SHFL.IDX PT, R25, R24, 0x4, 0x181f ;  /* 0x00981f0018197f89 */ /* 0x00cfe200000e0000 */
[----:B0-----:R-:W-:-:S03]  /*26f50*/  IADD3 R2, P0, R14, R0, RZ ;  /* 0x000000000e027210 */ /* 0x001fc60007f1e0ff */
        /* <DEDUP_REMOVED lines=36> */
.L_x_11534:
        /* <DEDUP_REMOVED lines=11> */
.L_x_11413:
        /* <DEDUP_REMOVED lines=10> */
.L_x_11414:
[----:B------:R2:W-:Y:S01]  /*272f0*/  SYNCS.ARRIVE.TRANS64.A1T0 RZ, [R10+URZ+0x32450], RZ ;  /* 0x032450ff0aff79a7 */ /* 0x0005e2000810003f */
[----:B------:R-:W-:Y:S05]  /*27300*/  @P2 BRA `(.L_x_11415) ;  /* 0xfffffff000a82947 */ /* 0x000fea000383ffff */
[----:B------:R-:W-:Y:S05]  /*27310*/  BSYNC B0 ;  /* 0x0000000000007941 */ /* 0x000fea0003800000 */
.L_x_11402:
[----:B------:R-:W3:Y:S01]  /*27320*/  S2R R0, SR_TID.X ;  /* 0x0000000000007919 */ /* 0x000ee20000002100 */
[----:B------:R-:W-:Y:S01]  /*27330*/  VIADD R18, R18, 0x1 ;  /* 0x0000000112127836 */ /* 0x000fe20000000000 */
[----:B------:R-:W-:Y:S04]  /*27340*/  BSSY B0, `(.L_x_11416) ;  /* 0x0000013000007945 */ /* 0x000fe80003800000 */
[----:B------:R-:W-:-:S04]  /*27350*/  ISETP.NE.AND P0, PT, R18, 0x2, PT ;  /* 0x000000021200780c */ /* 0x000fc80003f05270 */
[----:B------:R-:W-:Y:S02]  /*27360*/  SEL R18, R18, RZ, P0 ;  /* 0x000000ff12127207 */ /* 0x000fe40000000000 */
[----:B------:R-:W-:Y:S02]  /*27370*/  SEL R5, RZ, 0x1, P0 ;  /* 0x00000001ff057807 */ /* 0x000fe40000000000 */
[----:B---3--:R-:W-:-:S04]  /*27380*/  LOP3.LUT R0, R0, 0x7f, RZ, 0xc0, !PT ;  /* 0x0000007f00007812 */ /* 0x008fc800078ec0ff */
[----:B------:R-:W-:-:S13]  /*27390*/  ISETP.NE.AND P0, PT, R0, RZ, PT ;  /* 0x000000ff0000720c */ /* 0x000fda0003f05270 */
[----:B------:R-:W-:Y:S05]  /*273a0*/  @P0 BRA `(.L_x_11417) ;  /* 0x0000000000300947 */ /* 0x000fea0003800000 */
[----:B------:R-:W3:Y:S01]  /*273b0*/  S2R R9, SR_LANEID ;  /* 0x0000000000097919 */ /* 0x000ee20000000000 */
[----:B------:R-:W-:Y:S01]  /*273c0*/  VOTEU.ANY UR4, UPT, PT ;  /* 0x0000000000047886 */ /* 0x000fe200038e0100 */
[----:B0-----:R-:W0:Y:S01]  /*273d0*/  LDC.64 R2, c[0x0][0xd80] ;  /* 0x00036000ff027b82 */ /* 0x001e220000000a00 */
[----:B------:R-:W3:Y:S08]  /*273e0*/  FLO.U32 R0, UR4 ;  /* 0x0000000400007d00 */ /* 0x000ef000080e0000 */
[----:B------:R-:W0:Y:S01]  /*273f0*/  POPC R7, UR4 ;  /* 0x0000000400077d09 */ /* 0x000e220008000000 */
[----:B---3--:R-:W-:-:S13]  /*27400*/  ISETP.EQ.U32.AND P1, PT, R0, R9, PT ;  /* 0x000000090000720c */ /* 0x008fda0003f22070 */
[----:B0-----:R-:W3:Y:S01]  /*27410*/  @P1 ATOMG.E.ADD.STRONG.GPU PT, R3, desc[UR36][R2.64], R7 ;  /* 0x00000007020319a8 */ /* 0x001ee200081ee1e4 */
[----:B------:R-:W0:Y:S02]  /*27420*/  S2R R4, SR_LTMASK ;  /* 0x0000000000047919 */ /* 0x000e240000003900 */
[----:B0-----:R-:W-:-:S04]  /*27430*/  LOP3.LUT R4, R4, UR4, RZ, 0xc0, !PT ;  /* 0x0000000404047c12 */ /* 0x001fc8000f8ec0ff */
[----:B------:R-:W0:Y:S01]  /*27440*/  POPC R9, R4 ;  /* 0x0000000400097309 */ /* 0x000e220000000000 */
[----:B---3--:R-:W0:Y:S02]  /*27450*/  SHFL.IDX PT, R0, R3, R0, 0x1f ;  /* 0x00001f0003007589 */ /* 0x008e2400000e0000 */
[----:B0-----:R-:W-:-:S07]  /*27460*/  IADD3 R32, R0, UR49, R9 ;  /* 0x0000003100207c10 */ /* 0x001fce000fffe009 */
.L_x_11417:
[----:B------:R-:W-:Y:S05]  /*27470*/  BSYNC B0 ;  /* 0x0000000000007941 */ /* 0x000fea0003800000 */
.L_x_11416:
[----:B------:R-:W-:-:S07]  /*27480*/  LOP3.LUT R26, R26, R5, RZ, 0x3c, !PT ;  /* 0x000000051a1a7212 */ /* 0x000fce00078e3cff */
.L_x_11373:
[----:B------:R-:W-:Y:S05]  /*27490*/  BSYNC B7 ;  /* 0x0000000000077941 */ /* 0x000fea0003800000 */
.L_x_11371:
        /* <DEDUP_REMOVED lines=11> */
.L_x_11418:
[----:B------:R-:W-:-:S03]  /*27550*/  UMOV UR4, 0xffffffff ;  /* 0xffffffff00047882 */ /* 0x000fc60000000000 */
[----:B------:R-:W-:Y:S05]  /*27560*/  BRA.DIV UR4, `(.L_x_11420) ;  /* 0x0000003e04147947 */ /* 0x000fea000b800000 */
[----:B------:R3:W4:Y:S02]  /*27570*/  SHFL.IDX PT, R14, R32, RZ, 0x1f ;  /* 0x00001fff200e7589 */ /* 0x00072400000e0000 */
.L_x_11537:
[----:B0-----:R-:W0:Y:S01]  /*27580*/  @!P0 S2R R3, SR_CgaCtaId ;  /* 0x0000000000038919 */ /* 0x001e220000008800 */
[----:B------:R-:W-:Y:S05]  /*27590*/  WARPSYNC.ALL ;  /* 0x0000000000007948 */ /* 0x000fea0003800000 */
[----:B------:R-:W-:Y:S01]  /*275a0*/  BAR.SYNC.DEFER_BLOCKING 0x4, 0x180 ;  /* 0x0106000000007b1d */ /* 0x000fe20000010000 */
[----:B------:R-:W-:-:S04]  /*275b0*/  @!P0 MOV R0, 0x400 ;  /* 0x0000040000008802 */ /* 0x000fc80000000f00 */
[----:B0-----:R-:W-:-:S05]  /*275c0*/  @!P0 LEA R17, R3, R0, 0x18 ;  /* 0x0000000003118211 */ /* 0x001fca00078ec0ff */
[----:B------:R3:W-:Y:S02]  /*275d0*/  @!P0 STS [R17+0x324d0], R32 ;  /* 0x0324d02011008388 */ /* 0x0007e40000000800 */
[----:B---34-:R-:W-:Y:S01]  /*275e0*/  IMAD.MOV.U32 R32, RZ, RZ, R14 ;  /* 0x000000ffff207224 */ /* 0x018fe200078e000e */
[----:B------:R-:W-:Y:S06]  /*275f0*/  BAR.ARV 0x5, 0x180 ;  /* 0x0146000000007b1d */ /* 0x000fec0000002000 */
.L_x_11419:
[----:B------:R-:W-:Y:S02]  /*27600*/  ULDC UR4, c[0x0][0xd38] ;  /* 0x00034e0000047ab9 */ /* 0x000fe40000000800 */
[----:B----4-:R-:W-:-:S13]  /*27610*/  ISETP.GE.AND P0, PT, R32, UR4, PT ;  /* 0x0000000420007c0c */ /* 0x010fda000bf06270 */
[----:B------:R-:W-:Y:S05]  /*27620*/  @!P0 BRA `(.L_x_11421) ;  /* 0xffffffb800648947 */ /* 0x000fea000383ffff */
.L_x_11362:
[----:B------:R-:W4:Y:S01]  /*27630*/  LDL.LU R0, [R1+0x454] ;  /* 0x0004540001007983 */ /* 0x000f220000300800 */
[----:B------:R-:W-:Y:S01]  /*27640*/  BSSY B0, `(.L_x_11422) ;  /* 0x000000b000007945 */ /* 0x000fe20003800000 */
[----:B------:R-:W1:Y:S01]  /*27650*/  S2R R5, SR_CgaCtaId ;  /* 0x0000000000057919 */ /* 0x000e620000008800 */
[----:B----4-:R-:W-:-:S05]  /*27660*/  VIADD R0, R0, 0x1 ;  /* 0x0000000100007836 */ /* 0x010fca0000000000 */
        /* <DEDUP_REMOVED lines=8> */
.L_x_11538:
[----:B------:R-:W-:Y:S05]  /*276f0*/  BSYNC B0 ;  /* 0x0000000000007941 */ /* 0x000fea0003800000 */
.L_x_11422:
[----:B------:R-:W-:-:S03]  /*27700*/  UMOV UR4, 0xffffffff ;  /* 0xffffffff00047882 */ /* 0x000fc60000000000 */
[----:B------:R-:W-:Y:S05]  /*27710*/  BRA.DIV UR4, `(.L_x_11424) ;  /* 0x0000003a04e47947 */ /* 0x000fea000b800000 */
[----:B0-----:R-:W0:Y:S02]  /*27720*/  S2R R0, SR_TID.X ;  /* 0x0000000000007919 */ /* 0x001e240000002100 */
[----:B0-----:R-:W-:-:S04]  /*27730*/  SHF.R.U32.HI R0, RZ, 0x5, R0 ;  /* 0x00000005ff007819 */ /* 0x001fc80000011600 */
[----:B------:R-:W-:-:S05]  /*27740*/  LOP3.LUT R0, R0, 0x3, RZ, 0xc0, !PT ;  /* 0x0000000300007812 */ /* 0x000fca00078ec0ff */
[----:B------:R0:W1:Y:S02]  /*27750*/  SHFL.IDX PT, R14, R0, RZ, 0x1f ;  /* 0x00001fff000e7589 */ /* 0x00006400000e0000 */
.L_x_11541:
[----:B-1----:R-:W-:Y:S01]  /*27760*/  ISETP.NE.AND P0, PT, R14, RZ, PT ;  /* 0x000000ff0e00720c */ /* 0x002fe20003f05270 */
[----:B------:R-:W-:-:S12]  /*27770*/  BSSY B0, `(.L_x_11425) ;  /* 0x0000026000007945 */ /* 0x000fd80003800000 */
[----:B------:R-:W-:Y:S05]  /*27780*/  @P0 BRA `(.L_x_11426) ;  /* 0x0000000000900947 */ /* 0x000fea0003800000 */
[----:B------:R-:W-:-:S03]  /*27790*/  UMOV UR4, 0xffffffff ;  /* 0xffffffff00047882 */ /* 0x000fc60000000000 */
[----:B------:R-:W-:Y:S05]  /*277a0*/  BRA.DIV UR4, `(.L_x_11427) ;  /* 0x0000003a04f47947 */ /* 0x000fea000b800000 */
[----:B------:R-:W-:-:S13]  /*277b0*/  ELECT P6, URZ, PT ;  /* 0x00000000003f782f */ /* 0x000fda00038c0000 */
.L_x_11544:
        /* <DEDUP_REMOVED lines=8> */
.L_x_11428:
[----:B------:R-:W-:Y:S01]  /*27840*/  IMAD R5, R18, 0x8, R7 ;  /* 0x0000000812057824 */ /* 0x000fe200078e0207 */
[----:B------:R-:W-:Y:S01]  /*27850*/  SHF.L.U32 R0, R26, 0x1f, RZ ;  /* 0x0000001f1a007819 */ /* 0x000fe200000006ff */
[----:B------:R-:W-:-:S03]  /*27860*/  VIADD R18, R18, 0x1 ;  /* 0x0000000112127836 */ /* 0x000fc60000000000 */
[----:B------:R-:W0:Y:S02]  /*27870*/  SYNCS.PHASECHK.TRANS64.TRYWAIT P1, [R5+URZ+0x32440], R0 ;  /* 0x03244000050075a7 */ /* 0x000e24000802017f */
[----:B------:R-:W-:-:S04]  /*27880*/  ISETP.NE.AND P2, PT, R18, 0x2, PT ;  /* 0x000000021200780c */ /* 0x000fc80003f45270 */
[----:B------:R-:W-:Y:S01]  /*27890*/  SEL R3, RZ, 0x1, P2 ;  /* 0x00000001ff037807 */ /* 0x000fe20001000000 */
[----:B0-----:R-:W-:Y:S08]  /*278a0*/  @!P1 BRA `(.L_x_11429) ;  /* 0x0000003800d49947 */ /* 0x001ff00003800000 */
.L_x_11545:
[----:B------:R-:W-:Y:S02]  /*278b0*/  SEL R18, R18, RZ, P2 ;  /* 0x000000ff12127207 */ /* 0x000fe40001000000 */
[----:B------:R-:W-:Y:S01]  /*278c0*/  LOP3.LUT R2, R26, R3, RZ, 0x3c, !PT ;  /* 0x000000031a027212 */ /* 0x000fe200078e3cff */
[----:B------:R-:W-:Y:S06]  /*278d0*/  @!P0 BRA `(.L_x_11430) ;  /* 0x0000000000048947 */ /* 0x000fec0003800000 */
[----:B------:R-:W-:Y:S01]  /*278e0*/  BPT.TRAP 0x1 ;  /* 0x000000040000795c */ /* 0x000fe20000300000 */
.L_x_11430:
[----:B------:R-:W-:Y:S01]  /*278f0*/  IMAD R3, R18, 0x8, R7 ;  /* 0x0000000812037824 */ /* 0x000fe200078e0207 */
[----:B------:R-:W-:-:S04]  /*27900*/  SHF.L.U32 R2, R2, 0x1f, RZ ;  /* 0x0000001f02027819 */ /* 0x000fc800000006ff */
[----:B------:R-:W1:Y:S02]  /*27910*/  SYNCS.PHASECHK.TRANS64.TRYWAIT P1, [R3+URZ+0x32440], R2 ;  /* 0x03244002030075a7 */ /* 0x000e64000802017f */
[----:B-1----:R-:W-:Y:S05]  /*27920*/  @!P1 BRA `(.L_x_11431) ;  /* 0x0000003800c89947 */ /* 0x002fea0003800000 */
.L_x_11546:
[----:B------:R-:W-:Y:S05]  /*27930*/  @!P0 BRA `(.L_x_11432) ;  /* 0x0000000000048947 */ /* 0x000fea0003800000 */
[----:B------:R-:W-:Y:S01]  /*27940*/  BPT.TRAP 0x1 ;  /* 0x000000040000795c */ /* 0x000fe20000300000 */
.L_x_11432:
[----:B------:R-:W4:Y:S02]  /*27950*/  SYNCS.PHASECHK.TRANS64.TRYWAIT P1, [R5+URZ+0x32460], R0 ;  /* 0x03246000050075a7 */ /* 0x000f24000802017f */
[----:B----4-:R-:W-:Y:S05]  /*27960*/  @!P1 BRA `(.L_x_11433) ;  /* 0x0000003800cc9947 */ /* 0x010fea0003800000 */
.L_x_11547:
[----:B------:R-:W-:Y:S05]  /*27970*/  @!P0 BRA `(.L_x_11434) ;  /* 0x0000000000048947 */ /* 0x000fea0003800000 */
[----:B------:R-:W-:Y:S01]  /*27980*/  BPT.TRAP 0x1 ;  /* 0x000000040000795c */ /* 0x000fe20000300000 */
.L_x_11434:
[----:B------:R0:W0:Y:S02]  /*27990*/  SYNCS.PHASECHK.TRANS64.TRYWAIT P0, [R3+URZ+0x32460], R2 ;  /* 0x03246002030075a7 */ /* 0x000024000800017f */
[----:B0-----:R-:W-:Y:S05]  /*279a0*/  @!P0 NANOSLEEP.SYNCS 0x989680 ;  /* 0x009896800000895d */ /* 0x001fea0003900000 */
[----:B------:R-:W0:Y:S02]  /*279b0*/  @!P0 SYNCS.PHASECHK.TRANS64 P0, [R3+URZ+0x32460], R2 ;  /* 0x03246002030085a7 */ /* 0x000e24000800007f */
[----:B0-----:R-:W-:Y:S05]  /*279c0*/  @!P0 BRA `(.L_x_11434) ;  /* 0xfffffffc00f08947 */ /* 0x001fea000383ffff */
.L_x_11426:
[----:B------:R-:W-:Y:S05]  /*279d0*/  BSYNC B0 ;  /* 0x0000000000007941 */ /* 0x000fea0003800000 */
.L_x_11425:
[----:B------:R-:W-:Y:S05]  /*279e0*/  EXIT ;  /* 0x000000000000794d */ /* 0x000fea0003800000 */
.L_x_11243:
[----:B0-----:R-:W-:-:S04]  /*279f0*/  IMAD.U32 R9, RZ, RZ, UR42 ;  /* 0x0000002aff097e24 */ /* 0x001fc8000f8e00ff */
[----:B------:R0:W1:Y:S03]  /*27a00*/  SYNCS.PHASECHK.TRANS64.TRYWAIT P0, [R9+URZ+0x32400], R0 ;  /* 0x03240000090075a7 */ /* 0x000066000800017f */
[----:B-1----:R-:W-:Y:S05]  /*27a10*/  @!P0 NANOSLEEP.SYNCS 0x989680 ;  /* 0x009896800000895d */ /* 0x002fea0003900000 */
[----:B------:R-:W1:Y:S02]  /*27a20*/  @!P0 SYNCS.PHASECHK.TRANS64 P0, [R9+URZ+0x32400], R0 ;  /* 0x03240000090085a7 */ /* 0x000e64000800007f */
[----:B-1----:R-:W-:Y:S05]  /*27a30*/  @!P0 BRA `(.L_x_11243) ;  /* 0xfffffffc00ec8947 */ /* 0x002fea000383ffff */
[----:B------:R-:W-:Y:S05]  /*27a40*/  BRA `(.L_x_11435) ;  /* 0xfffffda800f07947 */ /* 0x000fea000383ffff */
.L_x_11250:
[----:B-1----:R1:W2:Y:S02]  /*27a50*/  SYNCS.PHASECHK.TRANS64.TRYWAIT P0, [R20+URZ], R21 ;  /* 0x00000015140075a7 */ /* 0x0022a4000800017f */
[----:B--2---:R-:W-:Y:S05]  /*27a60*/  @!P0 NANOSLEEP.SYNCS 0x989680 ;  /* 0x009896800000895d */ /* 0x004fea0003900000 */
[----:B------:R-:W2:Y:S02]  /*27a70*/  @!P0 SYNCS.PHASECHK.TRANS64 P0, [R20+URZ], R21 ;  /* 0x00000015140085a7 */ /* 0x000ea4000800007f */
[----:B--2---:R-:W-:Y:S05]  /*27a80*/  @!P0 BRA `(.L_x_11250) ;  /* 0xfffffffc00f08947 */ /* 0x004fea000383ffff */
[----:B------:R-:W-:Y:S05]  /*27a90*/  BRA `(.L_x_11249) ;  /* 0xfffffdb000047947 */ /* 0x000fea000383ffff */
.L_x_11252:
[----:B0-----:R-:W-:-:S04]  /*27aa0*/  IMAD.U32 R9, RZ, RZ, UR42 ;  /* 0x0000002aff097e24 */ /* 0x001fc8000f8e00ff */
[----:B------:R0:W1:Y:S03]  /*27ab0*/  SYNCS.PHASECHK.TRANS64.TRYWAIT P0, [R9+URZ+0x32410], R6 ;  /* 0x03241006090075a7 */ /* 0x000066000800017f */
[----:B-1----:R-:W-:Y:S05]  /*27ac0*/  @!P0 NANOSLEEP.SYNCS 0x989680 ;  /* 0x009896800000895d */ /* 0x002fea0003900000 */
[----:B------:R-:W1:Y:S02]  /*27ad0*/  @!P0 SYNCS.PHASECHK.TRANS64 P0, [R9+URZ+0x32410], R6 ;  /* 0x03241006090085a7 */ /* 0x000e64000800007f */
[----:B-1----:R-:W-:Y:S05]  /*27ae0*/  @!P0 BRA `(.L_x_11252) ;  /* 0xfffffffc00ec8947 */ /* 0x002fea000383ffff */
[----:B------:R-:W-:Y:S05]  /*27af0*/  BRA `(.L_x_11436) ;  /* 0xfffffdb000d87947 */ /* 0x000fea000383ffff */
.L_x_11259:
[----:B-1----:R1:W2:Y:S02]  /*27b00*/  SYNCS.PHASECHK.TRANS64.TRYWAIT P0, [R8+URZ], R9 ;  /* 0x00000009080075a7 */ /* 0x0022a4000800017f */
[----:B--2---:R-:W-:Y:S05]  /*27b10*/  @!P0 NANOSLEEP.SYNCS 0x989680 ;  /* 0x009896800000895d */ /* 0x004fea0003900000 */
[----:B------:R-:W2:Y:S02]  /*27b20*/  @!P0 SYNCS.PHASECHK.TRANS64 P0, [R8+URZ], R9 ;  /* 0x00000009080085a7 */ /* 0x000ea4000800007f */
[----:B--2---:R-:W-:Y:S05]  /*27b30*/  @!P0 BRA `(.L_x_11259) ;  /* 0xfffffffc00f08947 */ /* 0x004fea000383ffff */
[----:B------:R-:W-:Y:S05]  /*27b40*/  BRA `(.L_x_11258) ;  /* 0xfffffdb4001c7947 */ /* 0x000fea000383ffff */
.L_x_11297:
[----:B0-----:R0:W2:Y:S02]  /*27b50*/  SYNCS.PHASECHK.TRANS64.TRYWAIT P0, [R6+URZ], R7 ;  /* 0x00000007060075a7 */ /* 0x0010a4000800017f */
[----:B--2---:R-:W-:Y:S05]  /*27b60*/  @!P0 NANOSLEEP.SYNCS 0x989680 ;  /* 0x009896800000895d */ /* 0x004fea0003900000 */
[----:B------:R-:W2:Y:S02]  /*27b70*/  @!P0 SYNCS.PHASECHK.TRANS64 P0, [R6+URZ], R7 ;  /* 0x00000007060085a7 */ /* 0x000ea4000800007f */
[----:B--2---:R-:W-:Y:S05]  /*27b80*/  @!P0 BRA `(.L_x_11297) ;  /* 0xfffffffc00f08947 */ /* 0x004fea000383ffff */
[----:B------:R-:W-:Y:S05]  /*27b90*/  BRA `(.L_x_11296) ;  /* 0xfffffe2000987947 */ /* 0x000fea000383ffff */
.L_x_11304:
[----:B0-----:R0:W1:Y:S02]  /*27ba0*/  SYNCS.PHASECHK.TRANS64.TRYWAIT P0, [R18+URZ], R19 ;  /* 0x00000013120075a7 */ /* 0x001064000800017f */
[----:B-1----:R-:W-:Y:S05]  /*27bb0*/  @!P0 NANOSLEEP.SYNCS 0x989680 ;  /* 0x009896800000895d */ /* 0x002fea0003900000 */
[----:B------:R-:W1:Y:S02]  /*27bc0*/  @!P0 SYNCS.PHASECHK.TRANS64 P0, [R18+URZ], R19 ;  /* 0x00000013120085a7 */ /* 0x000e64000800007f */
[----:B-1----:R-:W-:Y:S05]  /*27bd0*/  @!P0 BRA `(.L_x_11304) ;  /* 0xfffffffc00f08947 */ /* 0x002fea000383ffff */
[----:B------:R-:W-:Y:S05]  /*27be0*/  BRA `(.L_x_11303) ;  /* 0xfffffe2400bc7947 */ /* 0x000fea000383ffff */
.L_x_11317:
[----:B0-----:R0:W2:Y:S02]  /*27bf0*/  SYNCS.PHASECHK.TRANS64.TRYWAIT P0, [R0+URZ], R7 ;  /* 0x00000007000075a7 */ /* 0x0010a4000800017f */
[----:B--2---:R-:W-:Y:S05]  /*27c00*/  @!P0 NANOSLEEP.SYNCS 0x989680 ;  /* 0x009896800000895d */ /* 0x004fea0003900000 */
[----:B------:R-:W2:Y:S02]  /*27c10*/  @!P0 SYNCS.PHASECHK.TRANS64 P0, [R0+URZ], R7 ;  /* 0x00000007000085a7 */ /* 0x000ea4000800007f */
[----:B--2---:R-:W-:Y:S05]  /*27c20*/  @!P0 BRA `(.L_x_11317) ;  /* 0xfffffffc00f08947 */ /* 0x004fea000383ffff */
[----:B------:R-:W-:Y:S05]  /*27c30*/  BRA `(.L_x_11316) ;  /* 0xfffffec000007947 */ /* 0x000fea000383ffff */
.L_x_11324:
[----:B0-----:R0:W2:Y:S02]  /*27c40*/  SYNCS.PHASECHK.TRANS64.TRYWAIT P0, [R7+URZ], R8 ;  /* 0x00000008070075a7 */ /* 0x0010a4000800017f */
[----:B--2---:R-:W-:Y:S05]  /*27c50*/  @!P0 NANOSLEEP.SYNCS 0x989680 ;  /* 0x009896800000895d */ /* 0x004fea0003900000 */
[----:B------:R-:W2:Y:S02]  /*27c60*/  @!P0 SYNCS.PHASECHK.TRANS64 P0, [R7+URZ], R8 ;  /* 0x00000008070085a7 */ /* 0x000ea4000800007f */
[----:B--2---:R-:W-:Y:S05]  /*27c70*/  @!P0 BRA `(.L_x_11324) ;  /* 0xfffffffc00f08947 */ /* 0x004fea000383ffff */
[----:B------:R-:W-:Y:S05]  /*27c80*/  BRA `(.L_x_11323) ;  /* 0xfffffec400387947 */ /* 0x000fea000383ffff */
.L_x_11379:
        /* <DEDUP_REMOVED lines=10> */
.L_x_11437:
[----:B------:R-:W-:Y:S05]  /*27d30*/  BRA `(.L_x_11438) ;  /* 0xffffffc0000c7947 */ /* 0x000fea000383ffff */
.L_x_11382:
[----:B0-----:R0:W1:Y:S02]  /*27d40*/  SYNCS.PHASECHK.TRANS64.TRYWAIT P0, [R24+URZ+0x32440], R3 ;  /* 0x03244003180075a7 */ /* 0x001064000800017f */
[----:B-1----:R-:W-:Y:S05]  /*27d50*/  @!P0 NANOSLEEP.SYNCS 0x989680 ;  /* 0x009896800000895d */ /* 0x002fea0003900000 */
[----:B------:R-:W1:Y:S02]  /*27d60*/  @!P0 SYNCS.PHASECHK.TRANS64 P0, [R24+URZ+0x32440], R3 ;  /* 0x03244003180085a7 */ /* 0x000e64000800007f */
[----:B-1----:R-:W-:Y:S05]  /*27d70*/  @!P0 BRA `(.L_x_11382) ;  /* 0xfffffffc00f08947 */ /* 0x002fea000383ffff */
[----:B------:R-:W-:Y:S05]  /*27d80*/  BRA `(.L_x_11439) ;  /* 0xffffffc000b47947 */ /* 0x000fea000383ffff */
.L_x_11383:
        /* <DEDUP_REMOVED lines=8> */
.L_x_11441:
[----:B------:R-:W-:Y:S05]  /*27e10*/  BSYNC B0 ;  /* 0x0000000000007941 */ /* 0x000fea0003800000 */
.L_x_11440:
        /* <DEDUP_REMOVED lines=9> */
.L_x_11442:
        /* <DEDUP_REMOVED lines=8> */
.L_x_11443:
        /* <DEDUP_REMOVED lines=11> */
.L_x_11444:
[----:B------:R-:W-:Y:S02]  /*27fe0*/  IMAD.MOV.U32 R13, RZ, RZ, R5 ;  /* 0x000000ffff0d7224 */ /* 0x000fe400078e0005 */
[----:B------:R-:W-:Y:S01]  /*27ff0*/  IMAD.MOV.U32 R12, RZ, RZ, 0x2 ;  /* 0x00000002ff0c7424 */ /* 0x000fe200078e00ff */
[----:B------:R-:W-:-:S13]  /*28000*/  @P0 LEA R2, P1, R8, R14, 0x1 ;  /* 0x0000000e08020211 */ /* 0x000fda00078208ff */
[----:B------:R-:W-:Y:S05]  /*28010*/  WARPSYNC.COLLECTIVE R15, `(.L_x_11445) ;  /* 0x000000000f087348 */ /* 0x000fea0003c00000 */
[----:B------:R0:W1:Y:S02]  /*28020*/  SHFL.IDX P6, R14, R13, R12, R11 ;  /* 0x0000000c0d0e7389 */ /* 0x00006400000c000b */
[----:B01----:R-:W-:Y:S01]  /*28030*/  ENDCOLLECTIVE ;  /* 0x000000000000791b */ /* 0x003fe20003800000 */
.L_x_11445:
        /* <DEDUP_REMOVED lines=12> */
.L_x_11446:
[----:B------:R-:W-:Y:S02]  /*28100*/  IMAD.MOV.U32 R13, RZ, RZ, R5 ;  /* 0x000000ffff0d7224 */ /* 0x000fe400078e0005 */
[----:B------:R-:W-:Y:S01]  /*28110*/  IMAD.MOV.U32 R12, RZ, RZ, 0x3 ;  /* 0x00000003ff0c7424 */ /* 0x000fe200078e00ff */
[----:B------:R-:W-:-:S13]  /*28120*/  @P0 LEA R2, P1, R8, R14, 0x1 ;  /* 0x0000000e08020211 */ /* 0x000fda00078208ff */
[----:B------:R-:W-:Y:S05]  /*28130*/  WARPSYNC.COLLECTIVE R15, `(.L_x_11447) ;  /* 0x000000000f087348 */ /* 0x000fea0003c00000 */
[----:B------:R0:W1:Y:S02]  /*28140*/  SHFL.IDX P6, R14, R13, R12, R11 ;  /* 0x0000000c0d0e7389 */ /* 0x00006400000c000b */
[----:B01----:R-:W-:Y:S01]  /*28150*/  ENDCOLLECTIVE ;  /* 0x000000000000791b */ /* 0x003fe20003800000 */
.L_x_11447:
        /* <DEDUP_REMOVED lines=12> */
.L_x_11448:
[----:B------:R-:W-:Y:S02]  /*28220*/  IMAD.MOV.U32 R13, RZ, RZ, R5 ;  /* 0x000000ffff0d7224 */ /* 0x000fe400078e0005 */
[----:B------:R-:W-:Y:S01]  /*28230*/  IMAD.MOV.U32 R12, RZ, RZ, 0x4 ;  /* 0x00000004ff0c7424 */ /* 0x000fe200078e00ff */
[----:B------:R-:W-:-:S13]  /*28240*/  @P0 LEA R2, P1, R8, R14, 0x1 ;  /* 0x0000000e08020211 */ /* 0x000fda00078208ff */
[----:B------:R-:W-:Y:S05]  /*28250*/  WARPSYNC.COLLECTIVE R15, `(.L_x_11449) ;  /* 0x000000000f087348 */ /* 0x000fea0003c00000 */
[----:B------:R0:W1:Y:S02]  /*28260*/  SHFL.IDX P6, R14, R13, R12, R11 ;  /* 0x0000000c0d0e7389 */ /* 0x00006400000c000b */
[----:B01----:R-:W-:Y:S01]  /*28270*/  ENDCOLLECTIVE ;  /* 0x000000000000791b */ /* 0x003fe20003800000 */
.L_x_11449:
        /* <DEDUP_REMOVED lines=12> */
.L_x_11450:
[----:B------:R-:W-:Y:S02]  /*28340*/  IMAD.MOV.U32 R13, RZ, RZ, R5 ;  /* 0x000000ffff0d7224 */ /* 0x000fe400078e0005 */
[----:B------:R-:W-:Y:S01]  /*28350*/  IMAD.MOV.U32 R12, RZ, RZ, 0x5 ;  /* 0x00000005ff0c7424 */ /* 0x000fe200078e00ff */
[----:B------:R-:W-:-:S13]  /*28360*/  @P0 LEA R2, P1, R8, R14, 0x1 ;  /* 0x0000000e08020211 */ /* 0x000fda00078208ff */
[----:B------:R-:W-:Y:S05]  /*28370*/  WARPSYNC.COLLECTIVE R15, `(.L_x_11451) ;  /* 0x000000000f087348 */ /* 0x000fea0003c00000 */
[----:B------:R0:W1:Y:S02]  /*28380*/  SHFL.IDX P6, R14, R13, R12, R11 ;  /* 0x0000000c0d0e7389 */ /* 0x00006400000c000b */
[----:B01----:R-:W-:Y:S01]  /*28390*/  ENDCOLLECTIVE ;  /* 0x000000000000791b */ /* 0x003fe20003800000 */
.L_x_11451:
        /* <DEDUP_REMOVED lines=10> */
.L_x_11452:
[----:B------:R-:W-:Y:S05]  /*28440*/  BRA `(.L_x_11453) ;  /* 0xffffffc0001c7947 */ /* 0x000fea000383ffff */
.L_x_11388:
[----:B------:R-:W-:Y:S01]  /*28450*/  IMAD.MOV.U32 R13, RZ, RZ, R5 ;  /* 0x000000ffff0d7224 */ /* 0x000fe200078e0005 */
[----:B------:R-:W0:Y:S01]  /*28460*/  S2R R20, SR_TID.X ;  /* 0x0000000000147919 */ /* 0x000e220000002100 */
[----:B------:R-:W-:Y:S01]  /*28470*/  IMAD.MOV.U32 R12, RZ, RZ, RZ ;  /* 0x000000ffff0c7224 */ /* 0x000fe200078e00ff */
[----:B------:R-:W-:Y:S01]  /*28480*/  LOP3.LUT R16, R16, 0xffffefff, RZ, 0xc0, !PT ;  /* 0xffffefff10107812 */ /* 0x000fe200078ec0ff */
[----:B------:R-:W-:Y:S02]  /*28490*/  IMAD.MOV.U32 R11, RZ, RZ, 0x181f ;  /* 0x0000181fff0b7424 */ /* 0x000fe400078e00ff */
[----:B------:R-:W-:Y:S02]  /*284a0*/  IMAD.MOV.U32 R15, RZ, RZ, -0x1 ;  /* 0xffffffffff0f7424 */ /* 0x000fe400078e00ff */
[----:B------:R-:W-:-:S07]  /*284b0*/  VIADD R4, R35, UR43 ;  /* 0x0000002b23047c36 */ /* 0x000fce0008000000 */
[----:B01----:R-:W-:Y:S05]  /*284c0*/  WARPSYNC.COLLECTIVE R15, `(.L_x_11454) ;  /* 0x000000000f087348 */ /* 0x003fea0003c00000 */
[----:B------:R2:W3:Y:S02]  /*284d0*/  SHFL.IDX P6, R14, R13, R12, R11 ;  /* 0x0000000c0d0e7389 */ /* 0x0004e400000c000b */
[----:B0123--:R-:W-:Y:S01]  /*284e0*/  ENDCOLLECTIVE ;  /* 0x000000000000791b */ /* 0x00ffe20003800000 */
.L_x_11454:
[C---:B------:R-:W-:Y:S01]  /*284f0*/  VIADD R6, R4.reuse, 0x10 ;  /* 0x0000001004067836 */ /* 0x040fe20000000000 */
[----:B------:R-:W-:Y:S01]  /*28500*/  ISETP.GE.AND P1, PT, R4, UR41, PT ;  /* 0x0000002904007c0c */ /* 0x000fe2000bf26270 */
[----:B------:R-:W-:-:S12]  /*28510*/  IMAD.MOV.U32 R13, RZ, RZ, R0 ;  /* 0x000000ffff0d7224 */ /* 0x000fd800078e0000 */
[----:B------:R-:W-:-:S04]  /*28520*/  @P1 LOP3.LUT R16, R16, 0x1000, RZ, 0xfc, !PT ;  /* 0x0000100010101812 */ /* 0x000fc800078efcff */
[----:B------:R-:W-:Y:S01]  /*28530*/  LOP3.LUT R16, R16, 0xfffff7ff, RZ, 0xc0, !PT ;  /* 0xfffff7ff10107812 */ /* 0x000fe200078ec0ff */
[----:B------:R-:W-:Y:S02]  /*28540*/  IMAD.SHL.U32 R8, R20, 0x8, RZ ;  /* 0x0000000814087824 */ /* 0x000fe400078e00ff */
[----:B------:R-:W-:-:S07]  /*28550*/  IMAD.MOV.U32 R3, RZ, RZ, R14 ;  /* 0x000000ffff037224 */ /* 0x000fce00078e000e */
[----:B------:R-:W-:Y:S05]  /*28560*/  WARPSYNC.COLLECTIVE R15, `(.L_x_11455) ;  /* 0x000000000f087348 */ /* 0x000fea0003c00000 */
[----:B------:R0:W1:Y:S02]  /*28570*/  SHFL.IDX P6, R14, R13, R12, R11 ;  /* 0x0000000c0d0e7389 */ /* 0x00006400000c000b */
[----:B01----:R-:W-:Y:S01]  /*28580*/  ENDCOLLECTIVE ;  /* 0x000000000000791b */ /* 0x003fe20003800000 */
.L_x_11455:
[----:B------:R-:W-:Y:S01]  /*28590*/  LOP3.LUT R8, R8, 0x38, RZ, 0xc0, !PT ;  /* 0x0000003808087812 */ /* 0x000fe200078ec0ff */
[----:B------:R-:W-:-:S03]  /*285a0*/  IMAD.MOV.U32 R13, RZ, RZ, R5 ;  /* 0x000000ffff0d7224 */ /* 0x000fc600078e0005 */
[----:B------:R-:W-:-:S05]  /*285b0*/  @!P1 LEA R12, P0, R8, R14, 0x1 ;  /* 0x0000000e080c9211 */ /* 0x000fca00078008ff */
[----:B------:R-:W-:Y:S02]  /*285c0*/  @!P1 IMAD.MOV.U32 R2, RZ, RZ, R12 ;  /* 0x000000ffff029224 */ /* 0x000fe400078e000c */
[----:B------:R-:W-:Y:S02]  /*285d0*/  IMAD.MOV.U32 R12, RZ, RZ, 0x1 ;  /* 0x00000001ff0c7424 */ /* 0x000fe400078e00ff */
[----:B------:R-:W-:-:S07]  /*285e0*/  @!P1 IMAD.X R3, RZ, RZ, R3, P0 ;  /* 0x000000ffff039224 */ /* 0x000fce00000e0603 */
[----:B------:R-:W-:Y:S05]  /*285f0*/  WARPSYNC.COLLECTIVE R15, `(.L_x_11456) ;  /* 0x000000000f087348 */ /* 0x000fea0003c00000 */
[----:B------:R0:W1:Y:S02]  /*28600*/  SHFL.IDX P6, R14, R13, R12, R11 ;  /* 0x0000000c0d0e7389 */ /* 0x00006400000c000b */
[----:B01----:R-:W-:Y:S01]  /*28610*/  ENDCOLLECTIVE ;  /* 0x000000000000791b */ /* 0x003fe20003800000 */
.L_x_11456:
        /* <DEDUP_REMOVED lines=13> */
.L_x_11457:
[----:B------:R-:W-:Y:S02]  /*286f0*/  IMAD.MOV.U32 R13, RZ, RZ, R5 ;  /* 0x000000ffff0d7224 */ /* 0x000fe400078e0005 */
[----:B------:R-:W-:Y:S01]  /*28700*/  IMAD.MOV.U32 R12, RZ, RZ, 0x2 ;  /* 0x00000002ff0c7424 */ /* 0x000fe200078e00ff */
[----:B------:R-:W-:-:S05]  /*28710*/  @!P1 LEA R10, P0, R8, R14, 0x1 ;  /* 0x0000000e080a9211 */ /* 0x000fca00078008ff */
[----:B------:R-:W-:Y:S02]  /*28720*/  @!P1 IMAD.X R11, RZ, RZ, R2, P0 ;  /* 0x000000ffff0b9224 */ /* 0x000fe400000e0602 */
[----:B------:R-:W-:Y:S02]  /*28730*/  @!P1 IMAD.MOV.U32 R2, RZ, RZ, R10 ;  /* 0x000000ffff029224 */ /* 0x000fe400078e000a */
[----:B------:R-:W-:Y:S02]  /*28740*/  @!P1 IMAD.MOV.U32 R3, RZ, RZ, R11 ;  /* 0x000000ffff039224 */ /* 0x000fe400078e000b */
[----:B------:R-:W-:Y:S02]  /*28750*/  IMAD.MOV.U32 R11, RZ, RZ, 0x181f ;  /* 0x0000181fff0b7424 */ /* 0x000fe400078e00ff */
[----:B------:R-:W-:Y:S01]  /*28760*/  IMAD.SHL.U32 R10, R20, 0x8, RZ ;  /* 0x00000008140a7824 */ /* 0x000fe200078e00ff */
        /* <DEDUP_REMOVED lines=9> */
.L_x_11458:
[----:B------:R-:W-:Y:S02]  /*28800*/  LOP3.LUT R10, R10, 0x38, RZ, 0xc0, !PT ;  /* 0x000000380a0a7812 */ /* 0x000fe400078ec0ff */
[----:B------:R-:W-:Y:S01]  /*28810*/  @P1 LOP3.LUT R16, R16, 0x400, RZ, 0xfc, !PT ;  /* 0x0000040010101812 */ /* 0x000fe200078efcff */
[----:B------:R-:W-:-:S03]  /*28820*/  IMAD.MOV.U32 R13, RZ, RZ, R0 ;  /* 0x000000ffff0d7224 */ /* 0x000fc600078e0000 */
[----:B------:R-:W-:Y:S01]  /*28830*/  LOP3.LUT R16, R16, 0xfffffdff, RZ, 0xc0, !PT ;  /* 0xfffffdff10107812 */ /* 0x000fe200078ec0ff */
[----:B------:R-:W-:-:S07]  /*28840*/  IMAD.MOV.U32 R8, RZ, RZ, R14 ;  /* 0x000000ffff087224 */ /* 0x000fce00078e000e */
[----:B------:R-:W-:Y:S05]  /*28850*/  WARPSYNC.COLLECTIVE R15, `(.L_x_11459) ;  /* 0x000000000f087348 */ /* 0x000fea0003c00000 */
[----:B------:R0:W1:Y:S02]  /*28860*/  SHFL.IDX P6, R14, R13, R12, R11 ;  /* 0x0000000c0d0e7389 */ /* 0x00006400000c000b */
[----:B01----:R-:W-:Y:S01]  /*28870*/  ENDCOLLECTIVE ;  /* 0x000000000000791b */ /* 0x003fe20003800000 */
.L_x_11459:
[----:B------:R-:W-:Y:S02]  /*28880*/  IMAD.MOV.U32 R13, RZ, RZ, R5 ;  /* 0x000000ffff0d7224 */ /* 0x000fe400078e0005 */
[----:B------:R-:W-:Y:S02]  /*28890*/  IMAD.MOV.U32 R12, RZ, RZ, 0x3 ;  /* 0x00000003ff0c7424 */ /* 0x000fe400078e00ff */
[----:B------:R-:W-:-:S07]  /*288a0*/  IMAD.MOV.U32 R9, RZ, RZ, R14 ;  /* 0x000000ffff097224 */ /* 0x000fce00078e000e */
[----:B------:R-:W-:Y:S05]  /*288b0*/  WARPSYNC.COLLECTIVE R15, `(.L_x_11460) ;  /* 0x000000000f087348 */ /* 0x000fea0003c00000 */
[----:B------:R0:W1:Y:S02]  /*288c0*/  SHFL.IDX P6, R14, R13, R12, R11 ;  /* 0x0000000c0d0e7389 */ /* 0x00006400000c000b */
[----:B01----:R-:W-:Y:S01]  /*288d0*/  ENDCOLLECTIVE ;  /* 0x000000000000791b */ /* 0x003fe20003800000 */
.L_x_11460:
[----:B------:R-:W-:-:S05]  /*288e0*/  @!P1 LEA R9, P0, R10, R9, 0x1 ;  /* 0x000000090a099211 */ /* 0x000fca00078008ff */
[----:B------:R-:W-:Y:S02]  /*288f0*/  @!P1 IMAD.X R8, RZ, RZ, R8, P0 ;  /* 0x000000ffff089224 */ /* 0x000fe400000e0608 */
[----:B------:R-:W-:Y:S02]  /*28900*/  @!P1 IMAD.MOV.U32 R2, RZ, RZ, R9 ;  /* 0x000000ffff029224 */ /* 0x000fe400078e0009 */
[----:B------:R-:W-:Y:S02]  /*28910*/  @!P1 IMAD.MOV.U32 R3, RZ, RZ, R8 ;  /* 0x000000ffff039224 */ /* 0x000fe400078e0008 */
[----:B------:R-:W-:-:S03]  /*28920*/  IMAD.MOV.U32 R13, RZ, RZ, R0 ;  /* 0x000000ffff0d7224 */ /* 0x000fc600078e0000 */
[----:B------:R-:W-:Y:S01]  /*28930*/  @!PT LDS RZ, [RZ] ;  /* 0x00000000fffff984 */ /* 0x000fe20000000800 */
[----:B------:R-:W-:Y:S01]  /*28940*/  @!PT LDS RZ, [RZ] ;  /* 0x00000000fffff984 */ /* 0x000fe20000000800 */
[----:B------:R-:W-:Y:S01]  /*28950*/  @!PT LDS RZ, [RZ] ;  /* 0x00000000fffff984 */ /* 0x000fe20000000800 */
[----:B------:R0:W-:Y:S01]  /*28960*/  @!P1 LDGSTS.E.BYPASS.LTC128B.128 [R22+0x19400], desc[UR36][R2.64], !P5 ;  /* 0x1940000002169fae */ /* 0x0001e2000e901d64 */
[----:B------:R-:W-:Y:S01]  /*28970*/  ISETP.GE.AND P1, PT, R6, UR41, PT ;  /* 0x0000002906007c0c */ /* 0x000fe2000bf26270 */
[----:B------:R-:W-:-:S12]  /*28980*/  IMAD.MOV.U32 R6, RZ, RZ, R14 ;  /* 0x000000ffff067224 */ /* 0x000fd800078e000e */
[----:B0-----:R-:W-:Y:S05]  /*28990*/  WARPSYNC.COLLECTIVE R15, `(.L_x_11461) ;  /* 0x000000000f087348 */ /* 0x001fea0003c00000 */
[----:B------:R1:W2:Y:S02]  /*289a0*/  SHFL.IDX P6, R14, R13, R12, R11 ;  /* 0x0000000c0d0e7389 */ /* 0x0002a400000c000b */
[----:B012---:R-:W-:Y:S01]  /*289b0*/  ENDCOLLECTIVE ;  /* 0x000000000000791b */ /* 0x007fe20003800000 */
.L_x_11461:
        /* <DEDUP_REMOVED lines=8> */
.L_x_11462:
        /* <DEDUP_REMOVED lines=9> */
[----:B------:R0:W-:Y:S04]  /*28ad0*/  @!P1 LDGSTS.E.BYPASS.LTC128B.128 [R22+0x19c00], desc[UR36][R2.64], !P5 ;  /* 0x19c0000002169fae */ /* 0x0001e8000e901d64 */
[----:B------:R-:W-:Y:S01]  /*28ae0*/  ISETP.GE.AND P1, PT, R6, UR41, PT ;  /* 0x0000002906007c0c */ /* 0x000fe2000bf26270 */
[----:B------:R-:W-:-:S02]  /*28af0*/  VIADD R6, R4, 0x50 ;  /* 0x0000005004067836 */ /* 0x000fc40000000000 */
[----:B0-----:R-:W-:-:S10]  /*28b00*/  IMAD.MOV.U32 R2, RZ, RZ, R14 ;  /* 0x000000ffff027224 */ /* 0x001fd400078e000e */
[----:B------:R-:W-:Y:S05]  /*28b10*/  WARPSYNC.COLLECTIVE R15, `(.L_x_11463) ;  /* 0x000000000f087348 */ /* 0x000fea0003c00000 */
[----:B------:R0:W1:Y:S02]  /*28b20*/  SHFL.IDX P6, R14, R13, R12, R11 ;  /* 0x0000000c0d0e7389 */ /* 0x00006400000c000b */
[----:B01----:R-:W-:Y:S01]  /*28b30*/  ENDCOLLECTIVE ;  /* 0x000000000000791b */ /* 0x003fe20003800000 */
.L_x_11463:
[----:B------:R-:W-:-:S04]  /*28b40*/  @P1 LOP3.LUT R16, R16, 0x100, RZ, 0xfc, !PT ;  /* 0x0000010010101812 */ /* 0x000fc800078efcff */
[----:B------:R-:W-:Y:S01]  /*28b50*/  LOP3.LUT R16, R16, 0xffffff7f, RZ, 0xc0, !PT ;  /* 0xffffff7f10107812 */ /* 0x000fe200078ec0ff */
[----:B------:R-:W-:Y:S01]  /*28b60*/  IMAD.MOV.U32 R12, RZ, RZ, 0x5 ;  /* 0x00000005ff0c7424 */ /* 0x000fe200078e00ff */
        /* <DEDUP_REMOVED lines=13> */
.L_x_11464:
[----:B------:R-:W-:Y:S01]  /*28c40*/  @P1 LOP3.LUT R16, R16, 0x80, RZ, 0xfc, !PT ;  /* 0x0000008010101812 */ /* 0x000fe200078efcff */
[----:B------:R-:W-:-:S03]  /*28c50*/  IMAD.MOV.U32 R13, RZ, RZ, R0 ;  /* 0x000000ffff0d7224 */ /* 0x000fc600078e0000 */
[----:B------:R-:W-:Y:S01]  /*28c60*/  LOP3.LUT R16, R16, 0xffffffbf, RZ, 0xc0, !PT ;  /* 0xffffffbf10107812 */ /* 0x000fe200078ec0ff */
[----:B------:R-:W-:-:S07]  /*28c70*/  IMAD.MOV.U32 R2, RZ, RZ, R14 ;  /* 0x000000ffff027224 */ /* 0x000fce00078e000e */
[----:B------:R-:W-:Y:S05]  /*28c80*/  WARPSYNC.COLLECTIVE R15, `(.L_x_11465) ;  /* 0x000000000f087348 */ /* 0x000fea0003c00000 */
[----:B------:R0:W1:Y:S02]  /*28c90*/  SHFL.IDX P6, R14, R13, R12, R11 ;  /* 0x0000000c0d0e7389 */ /* 0x00006400000c000b */
[----:B01----:R-:W-:Y:S01]  /*28ca0*/  ENDCOLLECTIVE ;  /* 0x000000000000791b */ /* 0x003fe20003800000 */
.L_x_11465:
[----:B------:R-:W-:Y:S02]  /*28cb0*/  IMAD.MOV.U32 R13, RZ, RZ, R5 ;  /* 0x000000ffff0d7224 */ /* 0x000fe400078e0005 */
[----:B------:R-:W-:Y:S02]  /*28cc0*/  IMAD.MOV.U32 R12, RZ, RZ, 0x6 ;  /* 0x00000006ff0c7424 */ /* 0x000fe400078e00ff */
[----:B------:R-:W-:-:S07]  /*28cd0*/  IMAD.MOV.U32 R21, RZ, RZ, R14 ;  /* 0x000000ffff157224 */ /* 0x000fce00078e000e */
[----:B------:R-:W-:Y:S05]  /*28ce0*/  WARPSYNC.COLLECTIVE R15, `(.L_x_11466) ;  /* 0x000000000f087348 */ /* 0x000fea0003c00000 */
[----:B------:R0:W1:Y:S02]  /*28cf0*/  SHFL.IDX P6, R14, R13, R12, R11 ;  /* 0x0000000c0d0e7389 */ /* 0x00006400000c000b */
[----:B01----:R-:W-:Y:S01]  /*28d00*/  ENDCOLLECTIVE ;  /* 0x000000000000791b */ /* 0x003fe20003800000 */
.L_x_11466:
        /* <DEDUP_REMOVED lines=13> */
.L_x_11467:
[----:B------:R-:W-:-:S05]  /*28de0*/  VIADD R3, R4, 0x60 ;  /* 0x0000006004037836 */ /* 0x000fca0000000000 */
[----:B------:R-:W-:Y:S01]  /*28df0*/  ISETP.GE.AND P1, PT, R3, UR41, PT ;  /* 0x0000002903007c0c */ /* 0x000fe2000bf26270 */
[----:B------:R-:W-:Y:S02]  /*28e00*/  IMAD.MOV.U32 R13, RZ, RZ, R5 ;  /* 0x000000ffff0d7224 */ /* 0x000fe400078e0005 */
[----:B------:R-:W-:-:S10]  /*28e10*/  IMAD.MOV.U32 R12, RZ, RZ, 0x7 ;  /* 0x00000007ff0c7424 */ /* 0x000fd400078e00ff */
[----:B------:R-:W-:Y:S01]  /*28e20*/  @P1 LOP3.LUT R16, R16, 0x40, RZ, 0xfc, !PT ;  /* 0x0000004010101812 */ /* 0x000fe200078efcff */
[----:B------:R-:W-:-:S05]  /*28e30*/  IMAD.MOV.U32 R15, RZ, RZ, R14 ;  /* 0x000000ffff0f7224 */ /* 0x000fca00078e000e */
[----:B------:R-:W-:-:S05]  /*28e40*/  @!P1 LEA R6, P0, R10, R15, 0x1 ;  /* 0x0000000f0a069211 */ /* 0x000fca00078008ff */
[----:B------:R-:W-:Y:S02]  /*28e50*/  @!P1 IMAD.X R15, RZ, RZ, R2, P0 ;  /* 0x000000ffff0f9224 */ /* 0x000fe400000e0602 */
[----:B------:R-:W-:Y:S02]  /*28e60*/  @!P1 IMAD.MOV.U32 R2, RZ, RZ, R6 ;  /* 0x000000ffff029224 */ /* 0x000fe400078e0006 */
[----:B------:R-:W-:Y:S02]  /*28e70*/  @!P1 IMAD.MOV.U32 R3, RZ, RZ, R15 ;  /* 0x000000ffff039224 */ /* 0x000fe400078e000f */
[----:B------:R-:W-:-:S03]  /*28e80*/  IMAD.MOV.U32 R15, RZ, RZ, -0x1 ;  /* 0xffffffffff0f7424 */ /* 0x000fc600078e00ff */
[----:B------:R-:W-:Y:S01]  /*28e90*/  @!PT LDS RZ, [RZ] ;  /* 0x00000000fffff984 */ /* 0x000fe20000000800 */
[----:B------:R-:W-:Y:S01]  /*28ea0*/  @!PT LDS RZ, [RZ] ;  /* 0x00000000fffff984 */ /* 0x000fe20000000800 */
[----:B------:R-:W-:Y:S01]  /*28eb0*/  @!PT LDS RZ, [RZ] ;  /* 0x00000000fffff984 */ /* 0x000fe20000000800 */
[----:B------:R0:W-:Y:S04]  /*28ec0*/  @!P1 LDGSTS.E.BYPASS.LTC128B.128 [R22+0x1b400], desc[UR36][R2.64], !P5 ;  /* 0x1b40000002169fae */ /* 0x0001e8000e901d64 */
[----:B0-----:R-:W-:Y:S05]  /*28ed0*/  WARPSYNC.COLLECTIVE R15, `(.L_x_11468) ;  /* 0x000000000f087348 */ /* 0x001fea0003c00000 */
[----:B------:R1:W2:Y:S02]  /*28ee0*/  SHFL.IDX P6, R14, R13, R12, R11 ;  /* 0x0000000c0d0e7389 */ /* 0x0002a400000c000b */
[----:B012---:R-:W-:Y:S01]  /*28ef0*/  ENDCOLLECTIVE ;  /* 0x000000000000791b */ /* 0x007fe20003800000 */
.L_x_11468:
[----:B------:R-:W-:Y:S02]  /*28f00*/  IMAD.MOV.U32 R13, RZ, RZ, R0 ;  /* 0x000000ffff0d7224 */ /* 0x000fe400078e0000 */
[----:B------:R-:W-:-:S07]  /*28f10*/  IMAD.MOV.U32 R5, RZ, RZ, R14 ;  /* 0x000000ffff057224 */ /* 0x000fce00078e000e */
[----:B------:R-:W-:Y:S05]  /*28f20*/  WARPSYNC.COLLECTIVE R15, `(.L_x_11469) ;  /* 0x000000000f087348 */ /* 0x000fea0003c00000 */
[----:B------:R0:W1:Y:S02]  /*28f30*/  SHFL.IDX P6, R14, R13, R12, R11 ;  /* 0x0000000c0d0e7389 */ /* 0x00006400000c000b */
[----:B01----:R-:W-:Y:S01]  /*28f40*/  ENDCOLLECTIVE ;  /* 0x000000000000791b */ /* 0x003fe20003800000 */
.L_x_11469:
[----:B------:R-:W-:Y:S05]  /*28f50*/  BRA `(.L_x_11470) ;  /* 0xffffffc000387947 */ /* 0x000fea000383ffff */
.L_x_11392:
        /* <DEDUP_REMOVED lines=8> */
.L_x_11472:
[----:B------:R-:W-:Y:S05]  /*28fe0*/  BSYNC B0 ;  /* 0x0000000000007941 */ /* 0x000fea0003800000 */
.L_x_11471:
        /* <DEDUP_REMOVED lines=9> */
.L_x_11473:
        /* <DEDUP_REMOVED lines=8> */
.L_x_11474:
        /* <DEDUP_REMOVED lines=13> */
.L_x_11475:
[----:B------:R-:W-:Y:S02]  /*291d0*/  IMAD.MOV.U32 R13, RZ, RZ, R4 ;  /* 0x000000ffff0d7224 */ /* 0x000fe400078e0004 */
        /* <DEDUP_REMOVED lines=16> */
.L_x_11476:
[----:B------:R-:W-:Y:S02]  /*292e0*/  IMAD.MOV.U32 R13, RZ, RZ, R0 ;  /* 0x000000ffff0d7224 */ /* 0x000fe400078e0000 */
[----:B------:R-:W-:-:S07]  /*292f0*/  IMAD.MOV.U32 R5, RZ, RZ, R14 ;  /* 0x000000ffff057224 */ /* 0x000fce00078e000e */
[----:B------:R-:W-:Y:S05]  /*29300*/  WARPSYNC.COLLECTIVE R15, `(.L_x_11477) ;  /* 0x000000000f087348 */ /* 0x000fea0003c00000 */
[----:B------:R0:W1:Y:S02]  /*29310*/  SHFL.IDX P6, R14, R13, R12, R11 ;  /* 0x0000000c0d0e7389 */ /* 0x00006400000c000b */
[----:B01----:R-:W-:Y:S01]  /*29320*/  ENDCOLLECTIVE ;  /* 0x000000000000791b */ /* 0x003fe20003800000 */
.L_x_11477:
[----:B------:R-:W-:Y:S02]  /*29330*/  IMAD.MOV.U32 R13, RZ, RZ, R4 ;  /* 0x000000ffff0d7224 */ /* 0x000fe400078e0004 */
[----:B------:R-:W-:Y:S01]  /*29340*/  IMAD.MOV.U32 R12, RZ, RZ, 0x3 ;  /* 0x00000003ff0c7424 */ /* 0x000fe200078e00ff */
[----:B------:R-:W-:-:S05]  /*29350*/  @!P1 LEA R14, P0, R20, R14, 0x1 ;  /* 0x0000000e140e9211 */ /* 0x000fca00078008ff */
[----:B------:R-:W-:-:S08]  /*29360*/  @!P1 IMAD.MOV.U32 R2, RZ, RZ, R14 ;  /* 0x000000ffff029224 */ /* 0x000fd000078e000e */
[----:B------:R-:W-:Y:S05]  /*29370*/  WARPSYNC.COLLECTIVE R15, `(.L_x_11478) ;  /* 0x000000000f087348 */ /* 0x000fea0003c00000 */
[----:B------:R0:W1:Y:S02]  /*29380*/  SHFL.IDX P6, R14, R13, R12, R11 ;  /* 0x0000000c0d0e7389 */ /* 0x00006400000c000b */
[----:B01----:R-:W-:Y:S01]  /*29390*/  ENDCOLLECTIVE ;  /* 0x000000000000791b */ /* 0x003fe20003800000 */
.L_x_11478:
        /* <DEDUP_REMOVED lines=15> */
.L_x_11479:
        /* <DEDUP_REMOVED lines=17> */
.L_x_11480:
[----:B------:R-:W-:Y:S02]  /*295a0*/  IMAD.MOV.U32 R13, RZ, RZ, R0 ;  /* 0x000000ffff0d7224 */ /* 0x000fe400078e0000 */
[----:B------:R-:W-:-:S07]  /*295b0*/  IMAD.MOV.U32 R5, RZ, RZ, R14 ;  /* 0x000000ffff057224 */ /* 0x000fce00078e000e */
[----:B------:R-:W-:Y:S05]  /*295c0*/  WARPSYNC.COLLECTIVE R15, `(.L_x_11481) ;  /* 0x000000000f087348 */ /* 0x000fea0003c00000 */
[----:B------:R0:W1:Y:S02]  /*295d0*/  SHFL.IDX P6, R14, R13, R12, R11 ;  /* 0x0000000c0d0e7389 */ /* 0x00006400000c000b */
[----:B01----:R-:W-:Y:S01]  /*295e0*/  ENDCOLLECTIVE ;  /* 0x000000000000791b */ /* 0x003fe20003800000 */
.L_x_11481:
[----:B------:R-:W-:Y:S02]  /*295f0*/  IMAD.MOV.U32 R13, RZ, RZ, R4 ;  /* 0x000000ffff0d7224 */ /* 0x000fe400078e0004 */
[----:B------:R-:W-:Y:S01]  /*29600*/  IMAD.MOV.U32 R12, RZ, RZ, 0x5 ;  /* 0x00000005ff0c7424 */ /* 0x000fe200078e00ff */
[----:B------:R-:W-:-:S05]  /*29610*/  @!P1 LEA R14, P0, R20, R14, 0x1 ;  /* 0x0000000e140e9211 */ /* 0x000fca00078008ff */
[----:B------:R-:W-:-:S08]  /*29620*/  @!P1 IMAD.MOV.U32 R2, RZ, RZ, R14 ;  /* 0x000000ffff029224 */ /* 0x000fd000078e000e */
[----:B------:R-:W-:Y:S05]  /*29630*/  WARPSYNC.COLLECTIVE R15, `(.L_x_11482) ;  /* 0x000000000f087348 */ /* 0x000fea0003c00000 */
[----:B------:R0:W1:Y:S02]  /*29640*/  SHFL.IDX P6, R14, R13, R12, R11 ;  /* 0x0000000c0d0e7389 */ /* 0x00006400000c000b */
[----:B01----:R-:W-:Y:S01]  /*29650*/  ENDCOLLECTIVE ;  /* 0x000000000000791b */ /* 0x003fe20003800000 */
.L_x_11482:
        /* <DEDUP_REMOVED lines=15> */
.L_x_11483:
        /* <DEDUP_REMOVED lines=17> */
.L_x_11484:
[----:B------:R-:W-:Y:S02]  /*29860*/  IMAD.MOV.U32 R13, RZ, RZ, R0 ;  /* 0x000000ffff0d7224 */ /* 0x000fe400078e0000 */
[----:B------:R-:W-:-:S07]  /*29870*/  IMAD.MOV.U32 R5, RZ, RZ, R14 ;  /* 0x000000ffff057224 */ /* 0x000fce00078e000e */
[----:B------:R-:W-:Y:S05]  /*29880*/  WARPSYNC.COLLECTIVE R15, `(.L_x_11485) ;  /* 0x000000000f087348 */ /* 0x000fea0003c00000 */
[----:B------:R0:W1:Y:S02]  /*29890*/  SHFL.IDX P6, R14, R13, R12, R11 ;  /* 0x0000000c0d0e7389 */ /* 0x00006400000c000b */
[----:B01----:R-:W-:Y:S01]  /*298a0*/  ENDCOLLECTIVE ;  /* 0x000000000000791b */ /* 0x003fe20003800000 */
.L_x_11485:
[----:B------:R-:W-:Y:S02]  /*298b0*/  IMAD.MOV.U32 R13, RZ, RZ, R4 ;  /* 0x000000ffff0d7224 */ /* 0x000fe400078e0004 */
[----:B------:R-:W-:Y:S01]  /*298c0*/  IMAD.MOV.U32 R12, RZ, RZ, 0x7 ;  /* 0x00000007ff0c7424 */ /* 0x000fe200078e00ff */
[----:B------:R-:W-:-:S05]  /*298d0*/  @!P1 LEA R14, P0, R20, R14, 0x1 ;  /* 0x0000000e140e9211 */ /* 0x000fca00078008ff */
[----:B------:R-:W-:-:S08]  /*298e0*/  @!P1 IMAD.MOV.U32 R2, RZ, RZ, R14 ;  /* 0x000000ffff029224 */ /* 0x000fd000078e000e */
[----:B------:R-:W-:Y:S05]  /*298f0*/  WARPSYNC.COLLECTIVE R15, `(.L_x_11486) ;  /* 0x000000000f087348 */ /* 0x000fea0003c00000 */
[----:B------:R0:W1:Y:S02]  /*29900*/  SHFL.IDX P6, R14, R13, R12, R11 ;  /* 0x0000000c0d0e7389 */ /* 0x00006400000c000b */
[----:B01----:R-:W-:Y:S01]  /*29910*/  ENDCOLLECTIVE ;  /* 0x000000000000791b */ /* 0x003fe20003800000 */
.L_x_11486:
        /* <DEDUP_REMOVED lines=14> */
.L_x_11487:
[----:B------:R-:W-:Y:S05]  /*29a00*/  BRA `(.L_x_11488) ;  /* 0xffffffc000507947 */ /* 0x000fea000383ffff */
.L_x_11395:
[----:B0-----:R0:W2:Y:S02]  /*29a10*/  SYNCS.PHASECHK.TRANS64.TRYWAIT P0, [R17+URZ+0x32420], R0 ;  /* 0x03242000110075a7 */ /* 0x0010a4000800017f */
[----:B--2---:R-:W-:Y:S05]  /*29a20*/  @!P0 NANOSLEEP.SYNCS 0x989680 ;  /* 0x009896800000895d */ /* 0x004fea0003900000 */
[----:B------:R-:W2:Y:S02]  /*29a30*/  @!P0 SYNCS.PHASECHK.TRANS64 P0, [R17+URZ+0x32420], R0 ;  /* 0x03242000110085a7 */ /* 0x000ea4000800007f */
[----:B--2---:R-:W-:Y:S05]  /*29a40*/  @!P0 BRA `(.L_x_11395) ;  /* 0xfffffffc00f08947 */ /* 0x004fea000383ffff */
[----:B------:R-:W-:Y:S05]  /*29a50*/  BRA `(.L_x_11489) ;  /* 0xffffffc000b47947 */ /* 0x000fea000383ffff */
.L_x_11398:
[----:B--2---:R2:W3:Y:S02]  /*29a60*/  SYNCS.PHASECHK.TRANS64.TRYWAIT P0, [R24+URZ+0x32460], R3 ;  /* 0x03246003180075a7 */ /* 0x0044e4000800017f */
[----:B---3--:R-:W-:Y:S05]  /*29a70*/  @!P0 NANOSLEEP.SYNCS 0x989680 ;  /* 0x009896800000895d */ /* 0x008fea0003900000 */
[----:B------:R-:W3:Y:S02]  /*29a80*/  @!P0 SYNCS.PHASECHK.TRANS64 P0, [R24+URZ+0x32460], R3 ;  /* 0x03246003180085a7 */ /* 0x000ee4000800007f */
[----:B---3--:R-:W-:Y:S05]  /*29a90*/  @!P0 BRA `(.L_x_11398) ;  /* 0xfffffffc00f08947 */ /* 0x008fea000383ffff */
[----:B------:R-:W-:Y:S05]  /*29aa0*/  BRA `(.L_x_11490) ;  /* 0xffffffc000c07947 */ /* 0x000fea000383ffff */
.L_x_11399:
        /* <DEDUP_REMOVED lines=8> */
.L_x_11492:
[----:B------:R-:W-:Y:S05]  /*29b30*/  BSYNC B0 ;  /* 0x0000000000007941 */ /* 0x000fea0003800000 */
.L_x_11491:
        /* <DEDUP_REMOVED lines=12> */
.L_x_11493:
        /* <DEDUP_REMOVED lines=9> */
.L_x_11494:
        /* <DEDUP_REMOVED lines=19> */
.L_x_11495:
[----:B------:R-:W-:Y:S02]  /*29dc0*/  IMAD.MOV.U32 R13, RZ, RZ, R6 ;  /* 0x000000ffff0d7224 */ /* 0x000fe400078e0006 */
[----:B------:R-:W-:Y:S01]  /*29dd0*/  IMAD.MOV.U32 R12, RZ, RZ, 0x2 ;  /* 0x00000002ff0c7424 */ /* 0x000fe200078e00ff */
[----:B------:R-:W-:-:S13]  /*29de0*/  IADD3 R2, P3, R14, R0, RZ ;  /* 0x000000000e027210 */ /* 0x000fda0007f7e0ff */
[----:B------:R-:W-:Y:S05]  /*29df0*/  WARPSYNC.COLLECTIVE R15, `(.L_x_11496) ;  /* 0x000000000f087348 */ /* 0x000fea0003c00000 */
[----:B------:R0:W1:Y:S02]  /*29e00*/  SHFL.IDX P6, R14, R13, R12, R11 ;  /* 0x0000000c0d0e7389 */ /* 0x00006400000c000b */
[----:B01----:R-:W-:Y:S01]  /*29e10*/  ENDCOLLECTIVE ;  /* 0x000000000000791b */ /* 0x003fe20003800000 */
.L_x_11496:
        /* <DEDUP_REMOVED lines=17> */
.L_x_11497:
[----:B------:R-:W-:Y:S02]  /*29f30*/  IMAD.MOV.U32 R13, RZ, RZ, R6 ;  /* 0x000000ffff0d7224 */ /* 0x000fe400078e0006 */
[----:B------:R-:W-:Y:S01]  /*29f40*/  IMAD.MOV.U32 R12, RZ, RZ, 0x3 ;  /* 0x00000003ff0c7424 */ /* 0x000fe200078e00ff */
[----:B------:R-:W-:-:S13]  /*29f50*/  IADD3 R2, P3, R14, R0, RZ ;  /* 0x000000000e027210 */ /* 0x000fda0007f7e0ff */
[----:B------:R-:W-:Y:S05]  /*29f60*/  WARPSYNC.COLLECTIVE R15, `(.L_x_11498) ;  /* 0x000000000f087348 */ /* 0x000fea0003c00000 */
[----:B------:R0:W1:Y:S02]  /*29f70*/  SHFL.IDX P6, R14, R13, R12, R11 ;  /* 0x0000000c0d0e7389 */ /* 0x00006400000c000b */
[----:B01----:R-:W-:Y:S01]  /*29f80*/  ENDCOLLECTIVE ;  /* 0x000000000000791b */ /* 0x003fe20003800000 */
.L_x_11498:
        /* <DEDUP_REMOVED lines=17> */
.L_x_11499:
[----:B------:R-:W-:Y:S02]  /*2a0a0*/  IMAD.MOV.U32 R13, RZ, RZ, R6 ;  /* 0x000000ffff0d7224 */ /* 0x000fe400078e0006 */
[----:B------:R-:W-:Y:S01]  /*2a0b0*/  IMAD.MOV.U32 R12, RZ, RZ, 0x4 ;  /* 0x00000004ff0c7424 */ /* 0x000fe200078e00ff */
[----:B------:R-:W-:-:S13]  /*2a0c0*/  IADD3 R2, P3, R14, R0, RZ ;  /* 0x000000000e027210 */ /* 0x000fda0007f7e0ff */
[----:B------:R-:W-:Y:S05]  /*2a0d0*/  WARPSYNC.COLLECTIVE R15, `(.L_x_11500) ;  /* 0x000000000f087348 */ /* 0x000fea0003c00000 */
[----:B------:R0:W1:Y:S02]  /*2a0e0*/  SHFL.IDX P6, R14, R13, R12, R11 ;  /* 0x0000000c0d0e7389 */ /* 0x00006400000c000b */
[----:B01----:R-:W-:Y:S01]  /*2a0f0*/  ENDCOLLECTIVE ;  /* 0x000000000000791b */ /* 0x003fe20003800000 */
.L_x_11500:
        /* <DEDUP_REMOVED lines=17> */
.L_x_11501:
[----:B------:R-:W-:Y:S02]  /*2a210*/  IMAD.MOV.U32 R13, RZ, RZ, R6 ;  /* 0x000000ffff0d7224 */ /* 0x000fe400078e0006 */
[----:B------:R-:W-:Y:S01]  /*2a220*/  IMAD.MOV.U32 R12, RZ, RZ, 0x5 ;  /* 0x00000005ff0c7424 */ /* 0x000fe200078e00ff */
[----:B------:R-:W-:-:S13]  /*2a230*/  IADD3 R2, P3, R14, R0, RZ ;  /* 0x000000000e027210 */ /* 0x000fda0007f7e0ff */
[----:B------:R-:W-:Y:S05]  /*2a240*/  WARPSYNC.COLLECTIVE R15, `(.L_x_11502) ;  /* 0x000000000f087348 */ /* 0x000fea0003c00000 */
[----:B------:R0:W1:Y:S02]  /*2a250*/  SHFL.IDX P6, R14, R13, R12, R11 ;  /* 0x0000000c0d0e7389 */ /* 0x00006400000c000b */
[----:B01----:R-:W-:Y:S01]  /*2a260*/  ENDCOLLECTIVE ;  /* 0x000000000000791b */ /* 0x003fe20003800000 */
.L_x_11502:
        /* <DEDUP_REMOVED lines=12> */
.L_x_11503:
        /* <DEDUP_REMOVED lines=9> */
.L_x_11405:
[----:B--2---:R2:W3:Y:S02]  /*2a3c0*/  SYNCS.PHASECHK.TRANS64.TRYWAIT P0, [R10+URZ+0x32440], R25 ;  /* 0x032440190a0075a7 */ /* 0x0044e4000800017f */
[----:B---3--:R-:W-:Y:S05]  /*2a3d0*/  @!P0 NANOSLEEP.SYNCS 0x989680 ;  /* 0x009896800000895d */ /* 0x008fea0003900000 */
[----:B------:R-:W3:Y:S02]  /*2a3e0*/  @!P0 SYNCS.PHASECHK.TRANS64 P0, [R10+URZ+0x32440], R25 ;  /* 0x032440190a0085a7 */ /* 0x000ee4000800007f */
[----:B---3--:R-:W-:Y:S05]  /*2a3f0*/  @!P0 BRA `(.L_x_11405) ;  /* 0xfffffffc00f08947 */ /* 0x008fea000383ffff */
[----:B------:R-:W-:Y:S05]  /*2a400*/  BRA `(.L_x_11505) ;  /* 0xffffffc400207947 */ /* 0x000fea000383ffff */
.L_x_11406:
        /* <DEDUP_REMOVED lines=8> */
.L_x_11507:
[----:B------:R-:W-:Y:S05]  /*2a490*/  BSYNC B1 ;  /* 0x0000000000017941 */ /* 0x000fea0003800000 */
.L_x_11506:
        /* <DEDUP_REMOVED lines=9> */
.L_x_11508:
[----:B------:R-:W-:Y:S02]  /*2a530*/  IMAD.MOV.U32 R13, RZ, RZ, R21 ;  /* 0x000000ffff0d7224 */ /* 0x000fe400078e0015 */
[----:B------:R-:W-:Y:S01]  /*2a540*/  IMAD.MOV.U32 R12, RZ, RZ, 0x1 ;  /* 0x00000001ff0c7424 */ /* 0x000fe200078e00ff */
[----:B------:R-:W-:-:S13]  /*2a550*/  IADD3 R2, P0, R14, R0, RZ ;  /* 0x000000000e027210 */ /* 0x000fda0007f1e0ff */
[----:B------:R-:W-:Y:S05]  /*2a560*/  WARPSYNC.COLLECTIVE R15, `(.L_x_11509) ;  /* 0x000000000f087348 */ /* 0x000fea0003c00000 */
[----:B------:R0:W1:Y:S02]  /*2a570*/  SHFL.IDX P6, R14, R13, R12, R11 ;  /* 0x0000000c0d0e7389 */ /* 0x00006400000c000b */
[----:B01----:R-:W-:Y:S01]  /*2a580*/  ENDCOLLECTIVE ;  /* 0x000000000000791b */ /* 0x003fe20003800000 */
.L_x_11509:
        /* <DEDUP_REMOVED lines=10> */
.L_x_11510:
[----:B------:R-:W-:Y:S02]  /*2a630*/  IMAD.MOV.U32 R13, RZ, RZ, R21 ;  /* 0x000000ffff0d7224 */ /* 0x000fe400078e0015 */
[----:B------:R-:W-:Y:S02]  /*2a640*/  IMAD.MOV.U32 R12, RZ, RZ, 0x2 ;  /* 0x00000002ff0c7424 */ /* 0x000fe400078e00ff */
[----:B------:R-:W-:-:S07]  /*2a650*/  IMAD.MOV.U32 R6, RZ, RZ, R14 ;  /* 0x000000ffff067224 */ /* 0x000fce00078e000e */
[----:B------:R-:W-:Y:S05]  /*2a660*/  WARPSYNC.COLLECTIVE R15, `(.L_x_11511) ;  /* 0x000000000f087348 */ /* 0x000fea0003c00000 */
[----:B------:R0:W1:Y:S02]  /*2a670*/  SHFL.IDX P6, R14, R13, R12, R11 ;  /* 0x0000000c0d0e7389 */ /* 0x00006400000c000b */
[----:B01----:R-:W-:Y:S01]  /*2a680*/  ENDCOLLECTIVE ;  /* 0x000000000000791b */ /* 0x003fe20003800000 */
.L_x_11511:
        /* <DEDUP_REMOVED lines=11> */
.L_x_11512:
[----:B------:R-:W-:Y:S02]  /*2a740*/  IMAD.MOV.U32 R13, RZ, RZ, R21 ;  /* 0x000000ffff0d7224 */ /* 0x000fe400078e0015 */
[----:B------:R-:W-:Y:S01]  /*2a750*/  IMAD.MOV.U32 R12, RZ, RZ, 0x3 ;  /* 0x00000003ff0c7424 */ /* 0x000fe200078e00ff */
[----:B------:R-:W-:-:S13]  /*2a760*/  IADD3 R2, P0, R14, R0, RZ ;  /* 0x000000000e027210 */ /* 0x000fda0007f1e0ff */
[----:B------:R-:W-:Y:S05]  /*2a770*/  WARPSYNC.COLLECTIVE R15, `(.L_x_11513) ;  /* 0x000000000f087348 */ /* 0x000fea0003c00000 */
[----:B------:R0:W1:Y:S02]  /*2a780*/  SHFL.IDX P6, R14, R13, R12, R11 ;  /* 0x0000000c0d0e7389 */ /* 0x00006400000c000b */
[----:B01----:R-:W-:Y:S01]  /*2a790*/  ENDCOLLECTIVE ;  /* 0x000000000000791b */ /* 0x003fe20003800000 */
.L_x_11513:
        /* <DEDUP_REMOVED lines=10> */
.L_x_11514:
[----:B------:R-:W-:Y:S02]  /*2a840*/  IMAD.MOV.U32 R13, RZ, RZ, R21 ;  /* 0x000000ffff0d7224 */ /* 0x000fe400078e0015 */
[----:B------:R-:W-:Y:S01]  /*2a850*/  IMAD.MOV.U32 R12, RZ, RZ, 0x4 ;  /* 0x00000004ff0c7424 */ /* 0x000fe200078e00ff */
[----:B------:R-:W-:-:S13]  /*2a860*/  IADD3 R2, P0, R14, R0, RZ ;  /* 0x000000000e027210 */ /* 0x000fda0007f1e0ff */
[----:B------:R-:W-:Y:S05]  /*2a870*/  WARPSYNC.COLLECTIVE R15, `(.L_x_11515) ;  /* 0x000000000f087348 */ /* 0x000fea0003c00000 */
[----:B------:R0:W1:Y:S02]  /*2a880*/  SHFL.IDX P6, R14, R13, R12, R11 ;  /* 0x0000000c0d0e7389 */ /* 0x00006400000c000b */
[----:B01----:R-:W-:Y:S01]  /*2a890*/  ENDCOLLECTIVE ;  /* 0x000000000000791b */ /* 0x003fe20003800000 */
.L_x_11515:
        /* <DEDUP_REMOVED lines=10> */
.L_x_11516:
[----:B------:R-:W-:Y:S02]  /*2a940*/  IMAD.MOV.U32 R13, RZ, RZ, R21 ;  /* 0x000000ffff0d7224 */ /* 0x000fe400078e0015 */
[----:B------:R-:W-:Y:S01]  /*2a950*/  IMAD.MOV.U32 R12, RZ, RZ, 0x5 ;  /* 0x00000005ff0c7424 */ /* 0x000fe200078e00ff */
[----:B------:R-:W-:-:S13]  /*2a960*/  IADD3 R2, P0, R14, R0, RZ ;  /* 0x000000000e027210 */ /* 0x000fda0007f1e0ff */
[----:B------:R-:W-:Y:S05]  /*2a970*/  WARPSYNC.COLLECTIVE R15, `(.L_x_11517) ;  /* 0x000000000f087348 */ /* 0x000fea0003c00000 */
[----:B------:R0:W1:Y:S02]  /*2a980*/  SHFL.IDX P6, R14, R13, R12, R11 ;  /* 0x0000000c0d0e7389 */ /* 0x00006400000c000b */
[----:B01----:R-:W-:Y:S01]  /*2a990*/  ENDCOLLECTIVE ;  /* 0x000000000000791b */ /* 0x003fe20003800000 */
.L_x_11517:
        /* <DEDUP_REMOVED lines=10> */
.L_x_11518:
[----:B------:R-:W-:Y:S05]  /*2aa40*/  BRA `(.L_x_11519) ;  /* 0xffffffc000607947 */ /* 0x000fea000383ffff */
.L_x_11411:
[----:B---3--:R3:W4:Y:S02]  /*2aa50*/  SYNCS.PHASECHK.TRANS64.TRYWAIT P0, [R10+URZ+0x32460], R25 ;  /* 0x032460190a0075a7 */ /* 0x008724000800017f */
[----:B----4-:R-:W-:Y:S05]  /*2aa60*/  @!P0 NANOSLEEP.SYNCS 0x989680 ;  /* 0x009896800000895d */ /* 0x010fea0003900000 */
[----:B------:R-:W4:Y:S02]  /*2aa70*/  @!P0 SYNCS.PHASECHK.TRANS64 P0, [R10+URZ+0x32460], R25 ;  /* 0x032460190a0085a7 */ /* 0x000f24000800007f */
[----:B----4-:R-:W-:Y:S05]  /*2aa80*/  @!P0 BRA `(.L_x_11411) ;  /* 0xfffffffc00f08947 */ /* 0x010fea000383ffff */
[----:B------:R-:W-:Y:S05]  /*2aa90*/  BRA `(.L_x_11520) ;  /* 0xffffffc000ac7947 */ /* 0x000fea000383ffff */
.L_x_11412:
        /* <DEDUP_REMOVED lines=8> */
.L_x_11522:
[----:B------:R-:W-:Y:S05]  /*2ab20*/  BSYNC B1 ;  /* 0x0000000000017941 */ /* 0x000fea0003800000 */
.L_x_11521:
        /* <DEDUP_REMOVED lines=9> */
.L_x_11523:
[----:B------:R-:W-:Y:S02]  /*2abc0*/  IMAD.MOV.U32 R13, RZ, RZ, R24 ;  /* 0x000000ffff0d7224 */ /* 0x000fe400078e0018 */
[----:B------:R-:W-:Y:S01]  /*2abd0*/  IMAD.MOV.U32 R12, RZ, RZ, 0x1 ;  /* 0x00000001ff0c7424 */ /* 0x000fe200078e00ff */
[----:B------:R-:W-:-:S13]  /*2abe0*/  IADD3 R2, P0, R14, R0, RZ ;  /* 0x000000000e027210 */ /* 0x000fda0007f1e0ff */
[----:B------:R-:W-:Y:S05]  /*2abf0*/  WARPSYNC.COLLECTIVE R15, `(.L_x_11524) ;  /* 0x000000000f087348 */ /* 0x000fea0003c00000 */
[----:B------:R0:W1:Y:S02]  /*2ac00*/  SHFL.IDX P6, R14, R13, R12, R11 ;  /* 0x0000000c0d0e7389 */ /* 0x00006400000c000b */
[----:B01----:R-:W-:Y:S01]  /*2ac10*/  ENDCOLLECTIVE ;  /* 0x000000000000791b */ /* 0x003fe20003800000 */
.L_x_11524:
        /* <DEDUP_REMOVED lines=13> */
.L_x_11525:
[----:B------:R-:W-:Y:S02]  /*2acf0*/  IMAD.MOV.U32 R13, RZ, RZ, R24 ;  /* 0x000000ffff0d7224 */ /* 0x000fe400078e0018 */
[----:B------:R-:W-:Y:S01]  /*2ad00*/  IMAD.MOV.U32 R12, RZ, RZ, 0x2 ;  /* 0x00000002ff0c7424 */ /* 0x000fe200078e00ff */
[----:B------:R-:W-:-:S13]  /*2ad10*/  IADD3 R2, P0, R14, R0, RZ ;  /* 0x000000000e027210 */ /* 0x000fda0007f1e0ff */
[----:B------:R-:W-:Y:S05]  /*2ad20*/  WARPSYNC.COLLECTIVE R15, `(.L_x_11526) ;  /* 0x000000000f087348 */ /* 0x000fea0003c00000 */
[----:B------:R0:W1:Y:S02]  /*2ad30*/  SHFL.IDX P6, R14, R13, R12, R11 ;  /* 0x0000000c0d0e7389 */ /* 0x00006400000c000b */
[----:B01----:R-:W-:Y:S01]  /*2ad40*/  ENDCOLLECTIVE ;  /* 0x000000000000791b */ /* 0x003fe20003800000 */
.L_x_11526:
        /* <DEDUP_REMOVED lines=13> */
.L_x_11527:
[----:B------:R-:W-:Y:S02]  /*2ae20*/  IMAD.MOV.U32 R13, RZ, RZ, R24 ;  /* 0x000000ffff0d7224 */ /* 0x000fe400078e0018 */
[----:B------:R-:W-:Y:S01]  /*2ae30*/  IMAD.MOV.U32 R12, RZ, RZ, 0x3 ;  /* 0x00000003ff0c7424 */ /* 0x000fe200078e00ff */
[----:B------:R-:W-:-:S13]  /*2ae40*/  IADD3 R2, P0, R14, R0, RZ ;  /* 0x000000000e027210 */ /* 0x000fda0007f1e0ff */
[----:B------:R-:W-:Y:S05]  /*2ae50*/  WARPSYNC.COLLECTIVE R15, `(.L_x_11528) ;  /* 0x000000000f087348 */ /* 0x000fea0003c00000 */
[----:B------:R0:W1:Y:S02]  /*2ae60*/  SHFL.IDX P6, R14, R13, R12, R11 ;  /* 0x0000000c0d0e7389 */ /* 0x00006400000c000b */
[----:B01----:R-:W-:Y:S01]  /*2ae70*/  ENDCOLLECTIVE ;  /* 0x000000000000791b */ /* 0x003fe20003800000 */
.L_x_11528:
        /* <DEDUP_REMOVED lines=13> */
.L_x_11529:
[----:B------:R-:W-:Y:S02]  /*2af50*/  IMAD.MOV.U32 R13, RZ, RZ, R24 ;  /* 0x000000ffff0d7224 */ /* 0x000fe400078e0018 */
[----:B------:R-:W-:Y:S01]  /*2af60*/  IMAD.MOV.U32 R12, RZ, RZ, 0x4 ;  /* 0x00000004ff0c7424 */ /* 0x000fe200078e00ff */
[----:B------:R-:W-:-:S13]  /*2af70*/  IADD3 R2, P0, R14, R0, RZ ;  /* 0x000000000e027210 */ /* 0x000fda0007f1e0ff */
[----:B------:R-:W-:Y:S05]  /*2af80*/  WARPSYNC.COLLECTIVE R15, `(.L_x_11530) ;  /* 0x000000000f087348 */ /* 0x000fea0003c00000 */
[----:B------:R0:W1:Y:S02]  /*2af90*/  SHFL.IDX P6, R14, R13, R12, R11 ;  /* 0x0000000c0d0e7389 */ /* 0x00006400000c000b */
[----:B01----:R-:W-:Y:S01]  /*2afa0*/  ENDCOLLECTIVE ;  /* 0x000000000000791b */ /* 0x003fe20003800000 */
.L_x_11530:
        /* <DEDUP_REMOVED lines=13> */
.L_x_11531:
[----:B------:R-:W-:Y:S02]  /*2b080*/  IMAD.MOV.U32 R13, RZ, RZ, R24 ;  /* 0x000000ffff0d7224 */ /* 0x000fe400078e0018 */
[----:B------:R-:W-:Y:S01]  /*2b090*/  IMAD.MOV.U32 R12, RZ, RZ, 0x5 ;  /* 0x00000005ff0c7424 */ /* 0x000fe200078e00ff */
[----:B------:R-:W-:-:S13]  /*2b0a0*/  IADD3 R2, P0, R14, R0, RZ ;  /* 0x000000000e027210 */ /* 0x000fda0007f1e0ff */
[----:B------:R-:W-:Y:S05]  /*2b0b0*/  WARPSYNC.COLLECTIVE R15, `(.L_x_11532) ;  /* 0x000000000f087348 */ /* 0x000fea0003c00000 */
[----:B------:R0:W1:Y:S02]  /*2b0c0*/  SHFL.IDX P6, R14, R13, R12, R11 ;  /* 0x0000000c0d0e7389 */ /* 0x00006400000c000b */
[----:B01----:R-:W-:Y:S01]  /*2b0d0*/  ENDCOLLECTIVE ;  /* 0x000000000000791b */ /* 0x003fe20003800000 */
.L_x_11532:
        /* <DEDUP_REMOVED lines=13> */
.L_x_11533:
[----:B------:R-:W-:Y:S05]  /*2b1b0*/  BRA `(.L_x_11534) ;  /* 0xffffffbc00f87947 */ /* 0x000fea000383ffff */
.L_x_11420:
        /* <DEDUP_REMOVED lines=8> */
.L_x_11536:
[----:B------:R-:W-:Y:S05]  /*2b240*/  BSYNC B0 ;  /* 0x0000000000007941 */ /* 0x000fea0003800000 */
.L_x_11535:
[----:B------:R-:W-:Y:S05]  /*2b250*/  BRA `(.L_x_11537) ;  /* 0xffffffc000c87947 */ /* 0x000fea000383ffff */
.L_x_11423:
[----:B0-----:R0:W1:Y:S02]  /*2b260*/  SYNCS.PHASECHK.TRANS64.TRYWAIT P0, [R7+URZ+0x32420], R0 ;  /* 0x03242000070075a7 */ /* 0x001064000800017f */
[----:B-1----:R-:W-:Y:S05]  /*2b270*/  @!P0 NANOSLEEP.SYNCS 0x989680 ;  /* 0x009896800000895d */ /* 0x002fea0003900000 */
[----:B------:R-:W1:Y:S02]  /*2b280*/  @!P0 SYNCS.PHASECHK.TRANS64 P0, [R7+URZ+0x32420], R0 ;  /* 0x03242000070085a7 */ /* 0x000e64000800007f */
[----:B-1----:R-:W-:Y:S05]  /*2b290*/  @!P0 BRA `(.L_x_11423) ;  /* 0xfffffffc00f08947 */ /* 0x002fea000383ffff */
[----:B------:R-:W-:Y:S05]  /*2b2a0*/  BRA `(.L_x_11538) ;  /* 0xffffffc400107947 */ /* 0x000fea000383ffff */
.L_x_11424:
        /* <DEDUP_REMOVED lines=8> */
[----:B0-23-5:R-:W-:Y:S05]  /*2b330*/  WARPSYNC.COLLECTIVE R15, `(.L_x_11540) ;  /* 0x000000000f087348 */ /* 0x02dfea0003c00000 */
[----:B------:R1:W4:Y:S02]  /*2b340*/  SHFL.IDX P6, R14, R13, R12, R11 ;  /* 0x0000000c0d0e7389 */ /* 0x00032400000c000b */
[----:B012345:R-:W-:Y:S01]  /*2b350*/  ENDCOLLECTIVE ;  /* 0x000000000000791b */ /* 0x03ffe20003800000 */
.L_x_11540:
[----:B------:R-:W-:Y:S05]  /*2b360*/  BSYNC B0 ;  /* 0x0000000000007941 */ /* 0x000fea0003800000 */
.L_x_11539:
[----:B------:R-:W-:Y:S05]  /*2b370*/  BRA `(.L_x_11541) ;  /* 0xffffffc000f87947 */ /* 0x000fea000383ffff */
.L_x_11427:
[----:B------:R-:W-:Y:S01]  /*2b380*/  BSSY B1, `(.L_x_11542) ;  /* 0x0000006000017945 */ /* 0x000fe20003800000 */
[----:B------:R-:W-:-:S07]  /*2b390*/  IMAD.MOV.U32 R15, RZ, RZ, -0x1 ;  /* 0xffffffffff0f7424 */ /* 0x000fce00078e00ff */
[----:B0-23-5:R-:W-:Y:S05]  /*2b3a0*/  WARPSYNC.COLLECTIVE R15, `(.L_x_11543) ;  /* 0x000000000f0c7348 */ /* 0x02dfea0003c00000 */
[----:B------:R-:W-:Y:S02]  /*2b3b0*/  ELECT P6, UR62, PT ;  /* 0x00000000003e782f */ /* 0x000fe400038c0000 */
[----:B------:R-:W-:Y:S01]  /*2b3c0*/  MOV R14, UR62 ;  /* 0x0000003e000e7c02 */ /* 0x000fe20008000f00 */
[----:B0-23-5:R-:W-:Y:S10]  /*2b3d0*/  ENDCOLLECTIVE ;  /* 0x000000000000791b */ /* 0x02dff40003800000 */
.L_x_11543:
[----:B------:R-:W-:Y:S05]  /*2b3e0*/  BSYNC B1 ;  /* 0x0000000000017941 */ /* 0x000fea0003800000 */
.L_x_11542:
[----:B------:R-:W-:Y:S05]  /*2b3f0*/  BRA `(.L_x_11544) ;  /* 0xffffffc000f07947 */ /* 0x000fea000383ffff */
.L_x_11429:
[----:B0-----:R0:W1:Y:S02]  /*2b400*/  SYNCS.PHASECHK.TRANS64.TRYWAIT P1, [R5+URZ+0x32440], R0 ;  /* 0x03244000050075a7 */ /* 0x001064000802017f */
[----:B-1----:R-:W-:Y:S05]  /*2b410*/  @!P1 NANOSLEEP.SYNCS 0x989680 ;  /* 0x009896800000995d */ /* 0x002fea0003900000 */
[----:B------:R-:W1:Y:S02]  /*2b420*/  @!P1 SYNCS.PHASECHK.TRANS64 P1, [R5+URZ+0x32440], R0 ;  /* 0x03244000050095a7 */ /* 0x000e64000802007f */
[----:B-1----:R-:W-:Y:S05]  /*2b430*/  @!P1 BRA `(.L_x_11429) ;  /* 0xfffffffc00f09947 */ /* 0x002fea000383ffff */
[----:B------:R-:W-:Y:S05]  /*2b440*/  BRA `(.L_x_11545) ;  /* 0xffffffc400187947 */ /* 0x000fea000383ffff */
.L_x_11431:
[----:B-1----:R1:W4:Y:S02]  /*2b450*/  SYNCS.PHASECHK.TRANS64.TRYWAIT P1, [R3+URZ+0x32440], R2 ;  /* 0x03244002030075a7 */ /* 0x002324000802017f */
[----:B----4-:R-:W-:Y:S05]  /*2b460*/  @!P1 NANOSLEEP.SYNCS 0x989680 ;  /* 0x009896800000995d */ /* 0x010fea0003900000 */
[----:B------:R-:W4:Y:S02]  /*2b470*/  @!P1 SYNCS.PHASECHK.TRANS64 P1, [R3+URZ+0x32440], R2 ;  /* 0x03244002030095a7 */ /* 0x000f24000802007f */
[----:B----4-:R-:W-:Y:S05]  /*2b480*/  @!P1 BRA `(.L_x_11431) ;  /* 0xfffffffc00f09947 */ /* 0x010fea000383ffff */
[----:B------:R-:W-:Y:S05]  /*2b490*/  BRA `(.L_x_11546) ;  /* 0xffffffc400247947 */ /* 0x000fea000383ffff */
.L_x_11433:
[----:B----4-:R4:W0:Y:S02]  /*2b4a0*/  SYNCS.PHASECHK.TRANS64.TRYWAIT P1, [R5+URZ+0x32460], R0 ;  /* 0x03246000050075a7 */ /* 0x010824000802017f */
[----:B0-----:R-:W-:Y:S05]  /*2b4b0*/  @!P1 NANOSLEEP.SYNCS 0x989680 ;  /* 0x009896800000995d */ /* 0x001fea0003900000 */
[----:B------:R-:W0:Y:S02]  /*2b4c0*/  @!P1 SYNCS.PHASECHK.TRANS64 P1, [R5+URZ+0x32460], R0 ;  /* 0x03246000050095a7 */ /* 0x000e24000802007f */
[----:B0-----:R-:W-:Y:S05]  /*2b4d0*/  @!P1 BRA `(.L_x_11433) ;  /* 0xfffffffc00f09947 */ /* 0x001fea000383ffff */
[----:B------:R-:W-:Y:S05]  /*2b4e0*/  BRA `(.L_x_11547) ;  /* 0xffffffc400207947 */ /* 0x000fea000383ffff */
        .type           $_ZN7cutlass13device_kernelIN5flash11enable_sm90INS1_16FlashAttnFwdSm90INS1_25CollectiveMainloopFwdSm90ILi2EN4cute5tupleIJNS5_1CILi1EEES8_S8_EEENS6_IJNS7_ILi128EEENS7_ILi96EEENS7_ILi64EEEEEELi256ENS_6half_tEfNS_4arch4Sm90ELb0ELb1ELb1ELb0ELb1ELb0ELb1ELb1ELb0ELb1ELb0ELb0EEENS1_21CollectiveEpilogueFwdINS6_IJSA_NS7_ILi256EEESB_EEES9_SE_SG_Li256ELb0ELb1ELb0ELb0EEENS1_30DynamicPersistentTileSchedulerILi256ELi128ELb0ELb1ELb1EEEEEEEEEvNT_6ParamsE$_ZZN5flash25CollectiveMainloopFwdSm90ILi2EN4cute5tupleIJNS1_1CILi1EEES4_S4_EEENS2_IJNS3_ILi128EEENS3_ILi96EEENS3_ILi64EEEEEELi256EN7cutlass6half_tEfNSA_4arch4Sm90ELb0ELb1ELb1ELb0ELb1ELb0ELb1ELb1ELb0ELb1ELb0ELb0EE3mmaINS_16FlashAttnFwdSm90ISE_NS_21CollectiveEpilogueFwdINS2_IJS6_NS3_ILi256EEES7_EEES5_SB_SD_Li256ELb0ELb1ELb0ELb0EEENS_30DynamicPersistentTileSchedulerILi256ELi128ELb0ELb1ELb1EEEE13SharedStorageENS1_6TensorINS1_11ArrayEngineIfLm128EEENS1_6LayoutINS2_IJNS2_IJNS3_ILi2EEEST_NS3_ILi32EEEEEES4_S4_EEENS2_IJNS2_IJS4_ST_NS3_ILi4EEEEEENS3_ILi0EEESZ_EEEEEEENS_7SoftmaxILi2ELi0EEEEEbRKNSE_6ParamsENSA_13PipelineAsyncILi2EEES19_RNSA_13PipelineStateILj2EEERT0_RT1_iRiRKNS_16SeqlenInfoQKNewKILb0ELb0EEENS2_IJiiiiEEERT_ENKUliT_T0_T1_E_clIZSF_ISO_S12_S14_EbS17_S19_S19_S1C_S1E_S1G_iS1H_S1L_S1M_S1O_EUlRS1P_iE1_NS3_ILb0EEENS3_ILb1EEEEEDaiS1P_S1Q_S1R_,@function
        .size           $_ZN7cutlass13device_kernelIN5flash11enable_sm90INS1_16FlashAttnFwdSm90INS1_25CollectiveMainloopFwdSm90ILi2EN4cute5tupleIJNS5_1CILi1EEES8_S8_EEENS6_IJNS7_ILi128EEENS7_ILi96EEENS7_ILi64EEEEEELi256ENS_6half_tEfNS_4arch4Sm90ELb0ELb1ELb1ELb0ELb1ELb0ELb1ELb1ELb0ELb1ELb0ELb0EEENS1_21CollectiveEpilogueFwdINS6_IJSA_NS7_ILi256EEESB_EEES9_SE_SG_Li256ELb0ELb1ELb0ELb0EEENS1_30DynamicPersistentTileSchedulerILi256ELi128ELb0ELb1ELb1EEEEEEEEEvNT_6ParamsE$_ZZN5flash25CollectiveMainloopFwdSm90ILi2EN4cute5tupleIJNS1_1CILi1EEES4_S4_EEENS2_IJNS3_ILi128EEENS3_ILi96EEENS3_ILi64EEEEEELi256EN7cutlass6half_tEfNSA_4arch4Sm90ELb0ELb1ELb1ELb0ELb1ELb0ELb1ELb1ELb0ELb1ELb0ELb0EE3mmaINS_16FlashAttnFwdSm90ISE_NS_21CollectiveEpilogueFwdINS2_IJS6_NS3_ILi256EEES7_EEES5_SB_SD_Li256ELb0ELb1ELb0ELb0EEENS_30DynamicPersistentTileSchedulerILi256ELi128ELb0ELb1ELb1EEEE13SharedStorageENS1_6TensorINS1_11ArrayEngineIfLm128EEENS1_6LayoutINS2_IJNS2_IJNS3_ILi2EEEST_NS3_ILi32EEEEEES4_S4_EEENS2_IJNS2_IJS4_ST_NS3_ILi4EEEEEENS3_ILi0EEESZ_EEEEEEENS_7SoftmaxILi2ELi0EEEEEbRKNSE_6ParamsENSA_13PipelineAsyncILi2EEES19_RNSA_13PipelineStateILj2EEERT0_RT1_iRiRKNS_16SeqlenInfoQKNewKILb0ELb0EEENS2_IJiiiiEEERT_ENKUliT_T0_T1_E_clIZSF_ISO_S12_S14_EbS17_S19_S19_S1C_S1E_S1G_iS1H_S1L_S1M_S1O_EUlRS1P_iE1_NS3_ILb0EEENS3_ILb1EEEEEDaiS1P_S1Q_S1R_,(.L_x_15670 - $_ZN7cutlass13device_kernelIN5flash11enable_sm90INS1_16FlashAttnFwdSm90INS1_25CollectiveMainloopFwdSm90ILi2EN4cute5tupleIJNS5_1CILi1EEES8_S8_EEENS6_IJNS7_ILi128EEENS7_ILi96EEENS7_ILi64EEEEEELi256ENS_6half_tEfNS_4arch4Sm90ELb0ELb1ELb1ELb0ELb1ELb0ELb1ELb1ELb0ELb1ELb0ELb0EEENS1_21CollectiveEpilogueFwdINS6_IJSA_NS7_ILi256EEESB_EEES9_SE_SG_Li256ELb0ELb1ELb0ELb0EEENS1_30DynamicPersistentTileSchedulerILi256ELi128ELb0ELb1ELb1EEEEEEEEEvNT_6ParamsE$_ZZN5flash25CollectiveMainloopFwdSm90ILi2EN4cute5tupleIJNS1_1CILi1EEES4_S4_EEENS2_IJNS3_ILi128EEENS3_ILi96EEENS3_ILi64EEEEEELi256EN7cutlass6half_tEfNSA_4arch4Sm90ELb0ELb1ELb1ELb0ELb1ELb0ELb1ELb1ELb0ELb1ELb0ELb0EE3mmaINS_16FlashAttnFwdSm90ISE_NS_21CollectiveEpilogueFwdINS2_IJS6_NS3_ILi256EEES7_EEES5_SB_SD_Li256ELb0ELb1ELb0ELb0EEENS_30DynamicPersistentTileSchedulerILi256ELi128ELb0ELb1ELb1EEEE13SharedStorageENS1_6TensorINS1_11ArrayEngineIfLm128EEENS1_6LayoutINS2_IJNS2_IJNS3_ILi2EEEST_NS3_ILi32EEEEEES4_S4_EEENS2_IJNS2_IJS4_ST_NS3_ILi4EEEEEENS3_ILi0EEESZ_EEEEEEENS_7SoftmaxILi2ELi0EEEEEbRKNSE_6ParamsENSA_13PipelineAsyncILi2EEES19_RNSA_13PipelineStateILj2EEERT0_RT1_iRiRKNS_16SeqlenInfoQKNewKILb0ELb0EEENS2_IJiiiiEEERT_ENKUliT_T0_T1_E_clIZSF_ISO_S12_S14_EbS17_S19_S19_S1C_S1E_S1G_iS1H_S1L_S1M_S1O_EUlRS1P_iE1_NS3_ILb0EEENS3_ILb1EEEEEDaiS1P_S1Q_S1R_)
$_ZN7cutlass13device_kernelIN5flash11enable_sm90INS1_16FlashAttnFwdSm90INS1_25CollectiveMainloopFwdSm90ILi2EN4cute5tupleIJNS5_1CILi1EEES8_S8_EEENS6_IJNS7_ILi128EEENS7_ILi96EEENS7_ILi64EEEEEELi256ENS_6half_tEfNS_4arch4Sm90ELb0ELb1ELb1ELb0ELb1ELb0ELb1ELb1ELb0ELb1ELb0ELb0EEENS1_21CollectiveEpilogueFwdINS6_IJSA_NS7_ILi256EEESB_EEES9_SE_SG_Li256ELb0ELb1ELb0ELb0EEENS1_30DynamicPersistentTileSchedulerILi256ELi128ELb0ELb1ELb1EEEEEEEEEvNT_6ParamsE$_ZZN5flash25CollectiveMainloopFwdSm90ILi2EN4cute5tupleIJNS1_1CILi1EEES4_S4_EEENS2_IJNS3_ILi128EEENS3_ILi96EEENS3_ILi64EEEEEELi256EN7cutlass6half_tEfNSA_4arch4Sm90ELb0ELb1ELb1ELb0ELb1ELb0ELb1ELb1ELb0ELb1ELb0ELb0EE3mmaINS_16FlashAttnFwdSm90ISE_NS_21CollectiveEpilogueFwdINS2_IJS6_NS3_ILi256EEES7_EEES5_SB_SD_Li256ELb0ELb1ELb0ELb0EEENS_30DynamicPersistentTileSchedulerILi256ELi128ELb0ELb1ELb1EEEE13SharedStorageENS1_6TensorINS1_11ArrayEngineIfLm128EEENS1_6LayoutINS2_IJNS2_IJNS3_ILi2EEEST_NS3_ILi32EEEEEES4_S4_EEENS2_IJNS2_IJS4_ST_NS3_ILi4EEEEEENS3_ILi0EEESZ_EEEEEEENS_7SoftmaxILi2ELi0EEEEEbRKNSE_6ParamsENSA_13PipelineAsyncILi2EEES19_RNSA_13PipelineStateILj2EEERT0_RT1_iRiRKNS_16SeqlenInfoQKNewKILb0ELb0EEENS2_IJiiiiEEERT_ENKUliT_T0_T1_E_clIZSF_ISO_S12_S14_EbS17_S19_S19_S1C_S1E_S1G_iS1H_S1L_S1M_S1O_EUlRS1P_iE1_NS3_ILb0EEENS3_ILb1EEEEEDaiS1P_S1Q_S1R_:
        /* <DEDUP_REMOVED lines=46> */
.L_x_11549:
[----:B------:R-:W-:Y:S05]  /*2b7d0*/  BSYNC B2 ;  /* 0x0000000000027941 */ /* 0x000fea0003800000 */
.L_x_11548:
        /* <DEDUP_REMOVED lines=17> */
.L_x_11551:
[----:B------:R-:W-:Y:S05]  /*2b8f0*/  BSYNC B2 ;  /* 0x0000000000027941 */ /* 0x000fea0003800000 */
.L_x_11550:
        /* <DEDUP_REMOVED lines=10> */
.L_x_11553:
[----:B------:R-:W-:Y:S05]  /*2b9a0*/  BSYNC B2 ;  /* 0x0000000000027941 */ /* 0x000fea0003800000 */
.L_x_11552:
        /* <DEDUP_REMOVED lines=92> */
.L_x_11556:
[----:B------:R-:W-:Y:S05]  /*2bf70*/  BSYNC B2 ;  /* 0x0000000000027941 */ /* 0x000fea0003800000 */
.L_x_11555:
        /* <DEDUP_REMOVED lines=17> */
.L_x_11558:
[----:B------:R-:W-:Y:S05]  /*2c090*/  BSYNC B2 ;  /* 0x0000000000027941 */ /* 0x000fea0003800000 */
.L_x_11557:
        /* <DEDUP_REMOVED lines=10> */
.L_x_11560:
[----:B------:R-:W-:Y:S05]  /*2c140*/  BSYNC B2 ;  /* 0x0000000000027941 */ /* 0x000fea0003800000 */
.L_x_11559:
[----:B------:R-:W2:Y:S04]  /*2c150*/  LDL.64 R14, [R0] ;  /* 0x00000000000e7983 */ /* 0x000ea80000100a00 */
[----:B------:R-:W3:Y:S04]  /*2c160*/  LDL.64 R12, [R0+0x58] ;  /* 0x00005800000c7983 */ /* 0x000ee80000100a00 */
[----:B------:R-:W4:Y:S04]  /*2c170*/  LDL.64 R2, [R0+0x48] ;  /* 0x0000480000027983 */ /* 0x000f280000100a00 */
[----:B0----5:R-:W4:Y:S01]  /*2c180*/  LDL.64 R8, [R0+0x50] ;  /* 0x0000500000087983 */ /* 0x021f220000100a00 */
[----:B------:R-:W-:-:S02]  /*2c190*/  R2UR UR6, R4 ;  /* 0x00000000040672ca */ /* 0x000fc400000e0000 */
[C---:B------:R-:W-:Y:S02]  /*2c1a0*/  R2UR UR7, R5.reuse ;  /* 0x00000000050772ca */ /* 0x040fe400000e0000 */
[----:B------:R-:W-:Y:S02]  /*2c1b0*/  R2UR UR4, R4 ;  /* 0x00000000040472ca */ /* 0x000fe400000e0000 */
[----:B------:R-:W-:-:S09]  /*2c1c0*/  R2UR UR5, R5 ;  /* 0x00000000050572ca */ /* 0x000fd200000e0000 */
[----:B--2---:R-:W2:Y:S04]  /*2c1d0*/  LD.E R15, desc[UR6][R14.64] ;  /* 0x000000060e0f7980 */ /* 0x004ea8000c101900 */
[----:B---3--:R-:W2:Y:S01]  /*2c1e0*/  LD.E.64 R6, desc[UR4][R12.64] ;  /* 0x000000040c067980 */ /* 0x008ea2000c101b00 */
[----:B------:R-:W-:Y:S05]  /*2c1f0*/  WARPSYNC.ALL ;  /* 0x0000000000007948 */ /* 0x000fea0003800000 */
[----:B------:R-:W-:-:S02]  /*2c200*/  R2UR UR6, R4 ;  /* 0x00000000040672ca */ /* 0x000fc400000e0000 */
[C---:B------:R-:W-:Y:S02]  /*2c210*/  R2UR UR7, R5.reuse ;  /* 0x00000000050772ca */ /* 0x040fe400000e0000 */
[----:B------:R-:W-:Y:S02]  /*2c220*/  R2UR UR4, R4 ;  /* 0x00000000040472ca */ /* 0x000fe400000e0000 */
[----:B------:R-:W-:-:S09]  /*2c230*/  R2UR UR5, R5 ;  /* 0x00000000050572ca */ /* 0x000fd200000e0000 */
[----:B----4-:R-:W3:Y:S04]  /*2c240*/  LD.E R11, desc[UR6][R2.64] ;  /* 0x00000006020b7980 */ /* 0x010ee8000c101900 */
[----:B------:R-:W4:Y:S01]  /*2c250*/  LD.E.64 R18, desc[UR4][R8.64] ;  /* 0x0000000408127980 */ /* 0x000f22000c101b00 */
        /* <DEDUP_REMOVED lines=12> */
[----:B------:R-:W-:Y:S03]  /*2c320*/  HGMMA.64x96x16.F32 R24, gdesc[UR4], R24, UP0, gsb0 ;  /* 0x01600000041879f0 */ /* 0x000fe6000b800818 */
        /* <DEDUP_REMOVED lines=258> */
.L_x_11563:
[----:B------:R-:W-:Y:S05]  /*2d350*/  BSYNC B2 ;  /* 0x0000000000027941 */ /* 0x000fea0003800000 */
.L_x_11562:
        /* <DEDUP_REMOVED lines=12> */
[----:B------:R-:W2:Y:S04]  /*2d420*/  LDL.64 R2, [R0+0x68] ;  /* 0x0000680000027983 */ /* 0x000ea80000100a00 */
[----:B------:R-:W4:Y:S04]  /*2d430*/  LD.E R79, desc[UR4][R22.64] ;  /* 0x00000004164f7980 */ /* 0x000f28000c101900 */
[----:B0-----:R-:W3:Y:S04]  /*2d440*/  LD.E R7, desc[UR4][R22.64+0x24] ;  /* 0x0000240416077980 */ /* 0x001ee8000c101900 */
[----:B--2---:R-:W2:Y:S01]  /*2d450*/  LD.E.64 R2, desc[UR4][R2.64] ;  /* 0x0000000402027980 */ /* 0x004ea2000c101b00 */
[----:B---3--:R-:W-:-:S13]  /*2d460*/  ISETP.NE.AND P0, PT, R7, 0x1, PT ;  /* 0x000000010700780c */ /* 0x008fda0003f05270 */
[C---:B------:R-:W-:Y:S02]  /*2d470*/  @P0 R2UR UR6, R4.reuse ;  /* 0x00000000040602ca */ /* 0x040fe400000e0000 */
[C---:B------:R-:W-:Y:S02]  /*2d480*/  @P0 R2UR UR7, R5.reuse ;  /* 0x00000000050702ca */ /* 0x040fe400000e0000 */
[C---:B------:R-:W-:Y:S02]  /*2d490*/  R2UR UR14, R4.reuse ;  /* 0x00000000040e72ca */ /* 0x040fe400000e0000 */
[----:B------:R-:W-:Y:S02]  /*2d4a0*/  R2UR UR15, R5 ;  /* 0x00000000050f72ca */ /* 0x000fe400000e0000 */
[----:B------:R-:W-:-:S07]  /*2d4b0*/  R2UR UR10, R4 ;  /* 0x00000000040a72ca */ /* 0x000fce00000e0000 */
[----:B------:R-:W3:Y:S01]  /*2d4c0*/  @P0 LD.E R82, desc[UR6][R22.64+0x2c] ;  /* 0x00002c0616520980 */ /* 0x000ee2000c101900 */
        /* <DEDUP_REMOVED lines=8> */
[----:B------:R-:W3:Y:S04]  /*2d550*/  LD.E R8, desc[UR6][R22.64+0x4] ;  /* 0x0000040616087980 */ /* 0x000ee8000c101900 */
[----:B------:R-:W3:Y:S04]  /*2d560*/  LD.E R20, desc[UR10][R22.64+0xc] ;  /* 0x00000c0a16147980 */ /* 0x000ee8000c101900 */
[----:B------:R-:W3:Y:S04]  /*2d570*/  LD.E R19, desc[UR8][R22.64+0x10] ;  /* 0x0000100816137980 */ /* 0x000ee8000c101900 */
[----:B------:R-:W3:Y:S04]  /*2d580*/  LD.E R21, desc[UR12][R22.64+0x14] ;  /* 0x0000140c16157980 */ /* 0x000ee8000c101900 */
[----:B--2---:R0:W2:Y:S02]  /*2d590*/  LD.E R18, desc[UR4][R2.64] ;  /* 0x0000000402127980 */ /* 0x0040a4000c101900 */
        /* <DEDUP_REMOVED lines=11> */
[-C--:B--2---:R-:W-:Y:S01]  /*2d650*/  FMUL.FTZ R14, R34, R18.reuse ;  /* 0x00000012220e7220 */ /* 0x084fe20000410000 */
[----:B------:R-:W-:Y:S01]  /*2d660*/  SHF.R.S32.HI R34, RZ, 0x1f, R79 ;  /* 0x0000001fff227819 */ /* 0x000fe2000001144f */
        /* <DEDUP_REMOVED lines=17> */
[----:B------:R-:W-:Y:S01]  /*2d780*/  LEA.HI R46, R34, R79, RZ, 0x2 ;  /* 0x0000004f222e7211 */ /* 0x000fe200078f10ff */
[----:B0-----:R-:W-:Y:S01]  /*2d790*/  FMUL.FTZ R2, R26, R18 ;  /* 0x000000121a027220 */ /* 0x001fe20000410000 */
[----:B------:R-:W-:Y:S01]  /*2d7a0*/  LEA.HI R47, R41, R40, RZ, 0x2 ;  /* 0x00000028292f7211 */ /* 0x000fe200078f10ff */
[-C--:B------:R-:W-:Y:S01]  /*2d7b0*/  FMUL.FTZ R11, R27, R18.reuse ;  /* 0x000000121b0b7220 */ /* 0x080fe20000410000 */
[-C--:B------:R-:W-:Y:S01]  /*2d7c0*/  FMUL.FTZ R26, R42, R18.reuse ;  /* 0x000000122a1a7220 */ /* 0x080fe20000410000 */
[-C--:B------:R-:W-:Y:S01]  /*2d7d0*/  FMUL.FTZ R27, R43, R18.reuse ;  /* 0x000000122b1b7220 */ /* 0x080fe20000410000 */
[-C--:B------:R-:W-:Y:S01]  /*2d7e0*/  FMUL.FTZ R43, R48, R18.reuse ;  /* 0x00000012302b7220 */ /* 0x080fe20000410000 */
[----:B------:R-:W-:Y:S01]  /*2d7f0*/  FMUL.FTZ R42, R49, R18 ;  /* 0x00000012312a7220 */ /* 0x000fe20000410000 */
[----:B------:R-:W-:-:S02]  /*2d800*/  LOP3.LUT R46, R46, 0xfffffffc, RZ, 0xc0, !PT ;  /* 0xfffffffc2e2e7812 */ /* 0x000fc400078ec0ff */
[--C-:B------:R-:W-:Y:S02]  /*2d810*/  SHF.R.S32.HI R48, RZ, 0x2, R47.reuse ;  /* 0x00000002ff307819 */ /* 0x100fe4000001142f */
[----:B------:R-:W-:Y:S01]  /*2d820*/  SHF.R.S32.HI R49, RZ, 0x1f, R47 ;  /* 0x0000001fff317819 */ /* 0x000fe2000001142f */
[----:B------:R-:W-:Y:S01]  /*2d830*/  IMAD.IADD R79, R79, 0x1, -R46 ;  /* 0x000000014f4f7824 */ /* 0x000fe200078e0a2e */
[----:B------:R-:W-:Y:S02]  /*2d840*/  SHF.R.S32.HI R46, RZ, 0x7, R39 ;  /* 0x00000007ff2e7819 */ /* 0x000fe40000011427 */
[----:B------:R-:W-:Y:S02]  /*2d850*/  LEA.HI R49, R49, R48, RZ, 0x3 ;  /* 0x0000003031317211 */ /* 0x000fe400078f18ff */
[----:B------:R-:W-:Y:S02]  /*2d860*/  LEA.HI R41, R41, R40, RZ, 0x5 ;  /* 0x0000002829297211 */ /* 0x000fe400078f28ff */
[----:B------:R-:W-:-:S02]  /*2d870*/  LOP3.LUT R49, R49, 0xfffffff8, RZ, 0xc0, !PT ;  /* 0xfffffff831317812 */ /* 0x000fc400078ec0ff */
[----:B------:R-:W-:Y:S02]  /*2d880*/  LEA.HI R39, R39, R46, RZ, 0x1 ;  /* 0x0000002e27277211 */ /* 0x000fe400078f08ff */
[----:B------:R-:W-:Y:S01]  /*2d890*/  SHF.R.S32.HI R41, RZ, 0x5, R41 ;  /* 0x00000005ff297819 */ /* 0x000fe20000011429 */
[----:B------:R-:W-:Y:S01]  /*2d8a0*/  IMAD.IADD R49, R48, 0x1, -R49 ;  /* 0x0000000130317824 */ /* 0x000fe200078e0a31 */
[----:B------:R-:W-:Y:S02]  /*2d8b0*/  LOP3.LUT R39, R39, 0x3fffffe, RZ, 0xc0, !PT ;  /* 0x03fffffe27277812 */ /* 0x000fe400078ec0ff */
[----:B------:R-:W-:Y:S01]  /*2d8c0*/  LEA.HI R48, R79, R79, RZ, 0x1 ;  /* 0x0000004f4f307211 */ /* 0x000fe200078f08ff */
[----:B---3--:R-:W-:Y:S02]  /*2d8d0*/  IMAD R80, R80, 0x8, R41 ;  /* 0x0000000850507824 */ /* 0x008fe400078e0229 */
[----:B------:R-:W-:Y:S01]  /*2d8e0*/  IMAD.IADD R39, R46, 0x1, -R39 ;  /* 0x000000012e277824 */ /* 0x000fe200078e0a27 */
[----:B------:R-:W-:Y:S01]  /*2d8f0*/  LOP3.LUT R48, R48, 0x1ffffffe, RZ, 0xc0, !PT ;  /* 0x1ffffffe30307812 */ /* 0x000fe200078ec0ff */
[----:B------:R-:W-:-:S02]  /*2d900*/  IMAD.U32 R46, R80, 0x10, R49 ;  /* 0x00000010502e7824 */ /* 0x000fc400078e0031 */
[----:B------:R-:W-:Y:S02]  /*2d910*/  FMUL.FTZ R52, R52, R18 ;  /* 0x0000001234347220 */ /* 0x000fe40000410000 */
[----:B------:R-:W-:Y:S02]  /*2d920*/  IMAD.IADD R48, R79, 0x1, -R48 ;  /* 0x000000014f307824 */ /* 0x000fe400078e0a30 */
[----:B------:R-:W-:Y:S01]  /*2d930*/  IMAD R39, R39, 0x40, R46 ;  /* 0x0000004027277824 */ /* 0x000fe200078e022e */
[----:B------:R0:W1:Y:S03]  /*2d940*/  MUFU.TANH R83, R52 ;  /* 0x0000003400537308 */ /* 0x0000660000002400 */
[----:B0-----:R-:W-:-:S04]  /*2d950*/  IMAD R52, R48, 0x8, R39 ;  /* 0x0000000830347824 */ /* 0x001fc800078e0227 */
[----:B------:R-:W-:-:S05]  /*2d960*/  @P0 IMAD.HI.U32 R81, R52, R81, RZ ;  /* 0x0000005134510227 */ /* 0x000fca00078e00ff */
[----:B------:R-:W-:Y:S01]  /*2d970*/  @P0 SHF.R.U32.HI R52, RZ, R82, R81 ;  /* 0x00000052ff340219 */ /* 0x000fe20000011651 */
[-C--:B------:R-:W-:Y:S01]  /*2d980*/  FMUL.FTZ R61, R61, R18.reuse ;  /* 0x000000123d3d7220 */ /* 0x080fe20000410000 */
[----:B------:R-:W-:Y:S01]  /*2d990*/  LOP3.LUT R47, R47, 0x7ffffffc, RZ, 0xc0, !PT ;  /* 0x7ffffffc2f2f7812 */ /* 0x000fe200078ec0ff */
[-C--:B------:R-:W-:Y:S02]  /*2d9a0*/  FMUL.FTZ R64, R64, R18.reuse ;  /* 0x0000001240407220 */ /* 0x080fe40000410000 */
[----:B------:R-:W0:Y:S01]  /*2d9b0*/  SHFL.IDX PT, R46, R52, RZ, 0x1c1f ;  /* 0x001c1fff342e7589 */ /* 0x000e2200000e0000 */
[----:B------:R-:W-:Y:S02]  /*2d9c0*/  IMAD.MOV.U32 R39, RZ, RZ, -0x60 ;  /* 0xffffffa0ff277424 */ /* 0x000fe400078e00ff */
[-C--:B------:R-:W-:Y:S01]  /*2d9d0*/  FMUL.FTZ R75, R33, R18.reuse ;  /* 0x00000012214b7220 */ /* 0x080fe20000410000 */
[-C--:B------:R-:W-:Y:S01]  /*2d9e0*/  FMUL.FTZ R77, R55, R18.reuse ;  /* 0x00000012374d7220 */ /* 0x080fe20000410000 */
[-C--:B------:R-:W-:Y:S01]  /*2d9f0*/  FMUL.FTZ R78, R58, R18.reuse ;  /* 0x000000123a4e7220 */ /* 0x080fe20000410000 */
[-C--:B------:R-:W-:Y:S01]  /*2da00*/  FMUL.FTZ R74, R32, R18.reuse ;  /* 0x00000012204a7220 */ /* 0x080fe20000410000 */
[----:B------:R2:W3:Y:S01]  /*2da10*/  MUFU.TANH R55, R61 ;  /* 0x0000003d00377308 */ /* 0x0004e20000002400 */
[-C--:B------:R-:W-:Y:S01]  /*2da20*/  FMUL.FTZ R33, R62, R18.reuse ;  /* 0x000000123e217220 */ /* 0x080fe20000410000 */
[----:B------:R-:W-:Y:S01]  /*2da30*/  FMUL.FTZ R34, R63, R18 ;  /* 0x000000123f227220 */ /* 0x000fe20000410000 */
[----:B------:R-:W-:-:S02]  /*2da40*/  IMAD.IADD R47, R40, 0x1, -R47 ;  /* 0x00000001282f7824 */ /* 0x000fc400078e0a2f */
        /* <DEDUP_REMOVED lines=18> */
[----:B------:R-:W-:-:S02]  /*2db70*/  IMAD R40, R10, R39, 0x1 ;  /* 0x000000010a287424 */ /* 0x000fc400078e0227 */
[-C--:B----4-:R-:W-:Y:S01]  /*2db80*/  FMUL.FTZ R64, R71, R18.reuse ;  /* 0x0000001247407220 */ /* 0x090fe20000410000 */
[----:B------:R-:W2:Y:S01]  /*2db90*/  MUFU.TANH R9, R9 ;  /* 0x0000000900097308 */ /* 0x000ea20000002400 */
[----:B------:R-:W-:Y:S02]  /*2dba0*/  IMAD R40, R47, -0x2, R40 ;  /* 0xfffffffe2f287824 */ /* 0x000fe400078e0228 */
[----:B------:R-:W-:Y:S01]  /*2dbb0*/  FMUL.FTZ R53, R53, R18 ;  /* 0x0000001235357220 */ /* 0x000fe20000410000 */
[----:B------:R-:W-:-:S04]  /*2dbc0*/  LOP3.LUT R39, RZ, R20, RZ, 0x33, !PT ;  /* 0x00000014ff277212 */ /* 0x000fc800078e33ff */
[----:B------:R-:W4:Y:S01]  /*2dbd0*/  MUFU.TANH R72, R72 ;  /* 0x0000004800487308 */ /* 0x000f220000002400 */
        /* <DEDUP_REMOVED lines=42> */
[----:B------:R-:W1:Y:S01]  /*2de80*/  MUFU.TANH R64, R64 ;  /* 0x0000004000407308 */ /* 0x000e620000002400 */
[----:B------:R-:W-:-:S02]  /*2de90*/  IMAD.IADD R59, R18, 0x1, R19 ;  /* 0x00000001123b7824 */ /* 0x000fc400078e0213 */
[----:B------:R-:W-:Y:S02]  /*2dea0*/  IMAD.IADD R67, R18, 0x1, R39 ;  /* 0x0000000112437824 */ /* 0x000fe400078e0227 */
[----:B------:R-:W-:Y:S02]  /*2deb0*/  IMAD R70, R10, -0x60, R21 ;  /* 0xffffffa00a467824 */ /* 0x000fe400078e0215 */
[----:B------:R-:W-:Y:S01]  /*2dec0*/  VIADD R71, R40, 0xffffffff ;  /* 0xffffffff28477836 */ /* 0x000fe20000000000 */
        /* <DEDUP_REMOVED lines=20> */
.L_x_11569:
[----:B------:R-:W-:Y:S05]  /*2e010*/  BSYNC B4 ;  /* 0x0000000000047941 */ /* 0x000fea0003800000 */
.L_x_11568:
[----:B------:R-:W-:Y:S01]  /*2e020*/  LOP3.LUT R18, RZ, R18, RZ, 0x33, !PT ;  /* 0x00000012ff127212 */ /* 0x000fe200078e33ff */
[----:B------:R-:W-:Y:S06]  /*2e030*/  BRA `(.L_x_11570) ;  /* 0x0000000000287947 */ /* 0x000fec0003800000 */
.L_x_11567:
        /* <DEDUP_REMOVED lines=10> */
.L_x_11570:
[----:B------:R-:W-:Y:S05]  /*2e0e0*/  BSYNC B3 ;  /* 0x0000000000037941 */ /* 0x000fea0003800000 */
.L_x_11566:
[----:B------:R-:W-:-:S05]  /*2e0f0*/  IMAD R18, R7, R18, R71 ;  /* 0x0000001207127224 */ /* 0x000fca00078e0247 */
[----:B------:R-:W-:Y:S02]  /*2e100*/  VIMNMX R53, R53, R18, !PT ;  /* 0x0000001235357248 */ /* 0x000fe40007fe0100 */
[----:B------:R-:W-:-:S07]  /*2e110*/  VIADDMNMX R54, R18, R7, R54, PT ;  /* 0x0000000712367246 */ /* 0x000fce0003800136 */
.L_x_11565:
[----:B------:R-:W-:Y:S05]  /*2e120*/  BSYNC B2 ;  /* 0x0000000000027941 */ /* 0x000fea0003800000 */
.L_x_11564:
        /* <DEDUP_REMOVED lines=101> */
[----:B------:R-:W-:Y:S01]  /*2e780*/  FSEL R28, R65, -INF , !P5 ;  /* 0xff800000411c7808 */ /* 0x000fe20006800000 */
[----:B0-----:R-:W-:Y:S01]  /*2e790*/  IMAD.IADD R65, R67, 0x1, R52 ;  /* 0x0000000143417824 */ /* 0x001fe200078e0234 */
[----:B------:R-:W-:-:S04]  /*2e7a0*/  ISETP.GE.AND P5, PT, R70, 0x59, PT ;  /* 0x000000594600780c */ /* 0x000fc80003fa6270 */
[----:B------:R-:W-:-:S04]  /*2e7b0*/  ISETP.GT.AND P6, PT, R53, 0x58, !P5 ;  /* 0x000000583500780c */ /* 0x000fc80006fc4270 */
[----:B------:R-:W-:-:S04]  /*2e7c0*/  ISETP.LT.OR P6, PT, R54, 0x59, P6 ;  /* 0x000000593600780c */ /* 0x000fc800037c1670 */
[----:B------:R-:W-:Y:S01]  /*2e7d0*/  FSEL R21, R68, -INF , !P6 ;  /* 0xff80000044157808 */ /* 0x000fe20007000000 */
[----:B------:R-:W-:Y:S01]  /*2e7e0*/  IMAD.IADD R68, R59, 0x1, R52 ;  /* 0x000000013b447824 */ /* 0x000fe200078e0234 */
        /* <DEDUP_REMOVED lines=28> */
.L_x_11576:
[----:B------:R-:W-:Y:S05]  /*2e9b0*/  BSYNC B4 ;  /* 0x0000000000047941 */ /* 0x000fea0003800000 */
.L_x_11575:
[----:B------:R-:W-:Y:S01]  /*2e9c0*/  LOP3.LUT R8, RZ, R8, RZ, 0x33, !PT ;  /* 0x00000008ff087212 */ /* 0x000fe200078e33ff */
[----:B------:R-:W-:Y:S06]  /*2e9d0*/  BRA `(.L_x_11577) ;  /* 0x0000000000287947 */ /* 0x000fec0003800000 */
.L_x_11574:
        /* <DEDUP_REMOVED lines=10> */
.L_x_11577:
[----:B------:R-:W-:Y:S05]  /*2ea80*/  BSYNC B3 ;  /* 0x0000000000037941 */ /* 0x000fea0003800000 */
.L_x_11573:
[----:B------:R-:W-:-:S05]  /*2ea90*/  IMAD R8, R7, R8, R71 ;  /* 0x0000000807087224 */ /* 0x000fca00078e0247 */
[----:B------:R-:W-:Y:S02]  /*2eaa0*/  VIADDMNMX R68, R8, R7, R68, PT ;  /* 0x0000000708447246 */ /* 0x000fe40003800144 */
[----:B------:R-:W-:-:S07]  /*2eab0*/  VIMNMX R65, R65, R8, !PT ;  /* 0x0000000841417248 */ /* 0x000fce0007fe0100 */
.L_x_11572:
[----:B------:R-:W-:Y:S05]  /*2eac0*/  BSYNC B2 ;  /* 0x0000000000027941 */ /* 0x000fea0003800000 */
.L_x_11571:
        /* <DEDUP_REMOVED lines=74> */
[C---:B------:R-:W-:Y:S01]  /*2ef70*/  ISETP.GT.AND P1, PT, R65.reuse, 0x48, !P1 ;  /* 0x000000484100780c */ /* 0x040fe20004f24270 */
[----:B------:R-:W3:Y:S01]  /*2ef80*/  LD.E R27, desc[UR4][R8.64+0x10] ;  /* 0x00001004081b7980 */ /* 0x000ee2000c101900 */
[C---:B------:R-:W-:Y:S02]  /*2ef90*/  ISETP.LT.OR P0, PT, R68.reuse, 0x42, P0 ;  /* 0x000000424400780c */ /* 0x040fe40000701670 */
[C---:B------:R-:W-:Y:S02]  /*2efa0*/  ISETP.GT.AND P2, PT, R65.reuse, 0x49, !P2 ;  /* 0x000000494100780c */ /* 0x040fe40005744270 */
[----:B------:R-:W-:Y:S02]  /*2efb0*/  ISETP.LT.OR P1, PT, R68, 0x49, P1 ;  /* 0x000000494400780c */ /* 0x000fe40000f21670 */
[----:B------:R-:W-:Y:S02]  /*2efc0*/  FSEL R32, R32, -INF , !P0 ;  /* 0xff80000020207808 */ /* 0x000fe40004000000 */
[----:B------:R-:W-:-:S02]  /*2efd0*/  ISETP.GT.AND P3, PT, R65, 0x50, !P3 ;  /* 0x000000504100780c */ /* 0x000fc40005f64270 */
[C---:B------:R-:W-:Y:S02]  /*2efe0*/  ISETP.LT.OR P2, PT, R68.reuse, 0x4a, P2 ;  /* 0x0000004a4400780c */ /* 0x040fe40001741670 */
[----:B------:R-:W-:Y:S02]  /*2eff0*/  FSEL R33, R33, -INF , !P1 ;  /* 0xff80000021217808 */ /* 0x000fe40004800000 */
[C---:B------:R-:W-:Y:S02]  /*2f000*/  ISETP.GT.AND P4, PT, R65.reuse, 0x51, !P4 ;  /* 0x000000514100780c */ /* 0x040fe40006784270 */
[C---:B------:R-:W-:Y:S02]  /*2f010*/  ISETP.GT.AND P5, PT, R65.reuse, 0x58, !P5 ;  /* 0x000000584100780c */ /* 0x040fe40006fa4270 */
[----:B------:R-:W-:Y:S02]  /*2f020*/  ISETP.GT.AND P6, PT, R65, 0x59, !P6 ;  /* 0x000000594100780c */ /* 0x000fe400077c4270 */
[----:B------:R-:W-:-:S02]  /*2f030*/  ISETP.LT.OR P3, PT, R68, 0x51, P3 ;  /* 0x000000514400780c */ /* 0x000fc40001f61670 */
[----:B------:R-:W-:Y:S02]  /*2f040*/  FSEL R34, R34, -INF , !P2 ;  /* 0xff80000022227808 */ /* 0x000fe40005000000 */
[C---:B------:R-:W-:Y:S02]  /*2f050*/  ISETP.LT.OR P4, PT, R68.reuse, 0x52, P4 ;  /* 0x000000524400780c */ /* 0x040fe40002781670 */
[C---:B------:R-:W-:Y:S02]  /*2f060*/  ISETP.LT.OR P5, PT, R68.reuse, 0x59, P5 ;  /* 0x000000594400780c */ /* 0x040fe40002fa1670 */
[----:B------:R-:W-:Y:S02]  /*2f070*/  ISETP.LT.OR P6, PT, R68, 0x5a, P6 ;  /* 0x0000005a4400780c */ /* 0x000fe400037c1670 */
[----:B------:R-:W-:Y:S02]  /*2f080*/  FSEL R61, R61, -INF , !P3 ;  /* 0xff8000003d3d7808 */ /* 0x000fe40005800000 */
[----:B------:R-:W-:-:S02]  /*2f090*/  FSEL R62, R62, -INF , !P4 ;  /* 0xff8000003e3e7808 */ /* 0x000fc40006000000 */
[----:B------:R-:W-:Y:S02]  /*2f0a0*/  FSEL R63, R63, -INF , !P5 ;  /* 0xff8000003f3f7808 */ /* 0x000fe40006800000 */
[----:B------:R-:W-:Y:S02]  /*2f0b0*/  R2UR UR6, R4 ;  /* 0x00000000040672ca */ /* 0x000fe400000e0000 */
[----:B------:R-:W-:Y:S02]  /*2f0c0*/  R2UR UR7, R5 ;  /* 0x00000000050772ca */ /* 0x000fe400000e0000 */
        /* <DEDUP_REMOVED lines=41> */
[----:B------:R-:W-:Y:S01]  /*2f360*/  FMNMX.FTZ R24, R34, R7, !PT ;  /* 0x0000000722187209 */ /* 0x000fe20007810000 */
[----:B------:R-:W2:Y:S01]  /*2f370*/  LD.E R70, desc[UR4][R8.64+0x20] ;  /* 0x0000200408467980 */ /* 0x000ea2000c101900 */
        /* <DEDUP_REMOVED lines=9> */
[----:B------:R-:W4:Y:S01]  /*2f410*/  LD.E R74, desc[UR6][R8.64+0x4] ;  /* 0x00000406084a7980 */ /* 0x000f22000c101900 */
[----:B0-----:R-:W-:-:S03]  /*2f420*/  FMNMX.FTZ R15, R68, R15, !PT ;  /* 0x0000000f440f7209 */ /* 0x001fc60007810000 */
[----:B-1----:R-:W3:Y:S04]  /*2f430*/  LD.E R68, desc[UR6][R8.64+0x14] ;  /* 0x0000140608447980 */ /* 0x002ee8000c101900 */
[----:B------:R-:W0:Y:S02]  /*2f440*/  SHFL.BFLY PT, R24, R15, 0x1, 0x1f ;  /* 0x0c201f000f187f89 */ /* 0x000e2400000e0000 */
[----:B0-----:R-:W-:-:S05]  /*2f450*/  FMNMX.FTZ R7, R15, R24, !PT ;  /* 0x000000180f077209 */ /* 0x001fca0007810000 */
[----:B------:R-:W-:Y:S04]  /*2f460*/  ST.E desc[UR4][R8.64], R7 ;  /* 0x0000000708007985 */ /* 0x000fe8000c101904 */
[----:B------:R-:W2:Y:S01]  /*2f470*/  LD.E R65, desc[UR6][R8.64] ;  /* 0x0000000608417980 */ /* 0x000ea2000c101900 */
[----:B------:R-:W-:Y:S02]  /*2f480*/  R2UR UR8, R4 ;  /* 0x00000000040872ca */ /* 0x000fe400000e0000 */
[----:B------:R-:W-:Y:S01]  /*2f490*/  R2UR UR9, R5 ;  /* 0x00000000050972ca */ /* 0x000fe200000e0000 */
[----:B----4-:R-:W0:Y:S02]  /*2f4a0*/  SHFL.BFLY PT, R15, R74, 0x2, 0x1f ;  /* 0x0c401f004a0f7f89 */ /* 0x010e2400000e0000 */
[----:B0-----:R-:W-:-:S05]  /*2f4b0*/  FMNMX.FTZ R15, R15, R74, !PT ;  /* 0x0000004a0f0f7209 */ /* 0x001fca0007810000 */
[----:B------:R-:W0:Y:S01]  /*2f4c0*/  SHFL.BFLY PT, R24, R15, 0x1, 0x1f ;  /* 0x0c201f000f187f89 */ /* 0x000e2200000e0000 */
[----:B--2---:R-:W-:Y:S02]  /*2f4d0*/  FSETP.NEU.FTZ.AND P0, PT, R65, -INF , PT ;  /* 0xff8000004100780b */ /* 0x004fe40003f1d000 */
[----:B0-----:R-:W-:Y:S02]  /*2f4e0*/  FMNMX.FTZ R25, R15, R24, !PT ;  /* 0x000000180f197209 */ /* 0x001fe40007810000 */
[----:B------:R-:W-:Y:S02]  /*2f4f0*/  FSEL R7, R65, RZ, P0 ;  /* 0x000000ff41077208 */ /* 0x000fe40000000000 */
[----:B------:R-:W-:-:S03]  /*2f500*/  FSETP.NEU.FTZ.AND P0, PT, R25, -INF , PT ;  /* 0xff8000001900780b */ /* 0x000fc60003f1d000 */
[----:B------:R-:W-:Y:S01]  /*2f510*/  FADD.FTZ R7, R2, -R7 ;  /* 0x8000000702077221 */ /* 0x000fe20000010000 */
[----:B------:R-:W-:-:S05]  /*2f520*/  FSEL R2, R25, RZ, P0 ;  /* 0x000000ff19027208 */ /* 0x000fca0000000000 */
[----:B------:R-:W-:Y:S01]  /*2f530*/  FADD.FTZ R3, R3, -R2 ;  /* 0x8000000203037221 */ /* 0x000fe20000010000 */
[----:B------:R-:W-:-:S03]  /*2f540*/  FMUL.FTZ R24, R7, R70 ;  /* 0x0000004607187220 */ /* 0x000fc60000410000 */
[----:B------:R-:W-:-:S03]  /*2f550*/  FMUL.FTZ R7, R70, R3 ;  /* 0x0000000346077220 */ /* 0x000fc60000410000 */
[----:B------:R-:W3:Y:S08]  /*2f560*/  MUFU.EX2 R24, R24 ;  /* 0x0000001800187308 */ /* 0x000ef00000000800 */
[----:B------:R-:W0:Y:S01]  /*2f570*/  MUFU.EX2 R7, R7 ;  /* 0x0000000700077308 */ /* 0x000e220000000800 */
[----:B------:R-:W-:Y:S01]  /*2f580*/  ST.E desc[UR4][R8.64+0x4], R25 ;  /* 0x0000041908007985 */ /* 0x000fe2000c101904 */
[----:B---3--:R-:W-:Y:S01]  /*2f590*/  FMUL.FTZ R27, R24, R27 ;  /* 0x0000001b181b7220 */ /* 0x008fe20000410000 */
        /* <DEDUP_REMOVED lines=71> */
[----:B------:R-:W-:Y:S01]  /*2fa10*/  FFMA.FTZ R184, R30, R65, -R8 ;  /* 0x000000411eb87223 */ /* 0x000fe20000010808 */
[----:B0-----:R-:W-:-:S06]  /*2fa20*/  FADD.FTZ R28, R20, R9 ;  /* 0x00000009141c7221 */ /* 0x001fcc0000010000 */
[----:B------:R-:W0:Y:S01]  /*2fa30*/  MUFU.EX2 R15, R15 ;  /* 0x0000000f000f7308 */ /* 0x000e220000000800 */
[----:B-1----:R-:W-:Y:S01]  /*2fa40*/  FADD.FTZ R30, R14, R21 ;  /* 0x000000150e1e7221 */ /* 0x002fe20000010000 */
[----:B------:R-:W-:-:S06]  /*2fa50*/  FFMA.FTZ R169, R54, R65, -R8 ;  /* 0x0000004136a97223 */ /* 0x000fcc0000010808 */
        /* <DEDUP_REMOVED lines=28> */
[----:B------:R-:W0:Y:S08]  /*2fc20*/  MUFU.EX2 R170, R170 ;  /* 0x000000aa00aa7308 */ /* 0x000e300000000800 */
        /* <DEDUP_REMOVED lines=157> */
[----:B------:R0:W-:Y:S01]  /*30600*/  ST.E desc[UR4][R8.64], R95 ;  /* 0x0000005f08007985 */ /* 0x0001e2000c101904 */
[----:B------:R-:W-:-:S03]  /*30610*/  FMUL.FTZ R115, R24, R101 ;  /* 0x0000006518737220 */ /* 0x000fc60000410000 */
[----:B------:R1:W-:Y:S04]  /*30620*/  ST.E desc[UR6][R8.64+0x4], R97 ;  /* 0x0000046108007985 */ /* 0x0003e8000c101906 */
[----:B------:R1:W-:Y:S04]  /*30630*/  ST.E desc[UR8][R8.64+0x10], R99 ;  /* 0x0000106308007985 */ /* 0x0003e8000c101908 */
[----:B0-----:R-:W2:Y:S04]  /*30640*/  LD.E R95, desc[UR14][R8.64+0x1d4] ;  /* 0x0001d40e085f7980 */ /* 0x001ea8000c101900 */
[----:B-1----:R-:W2:Y:S04]  /*30650*/  LD.E R97, desc[UR16][R8.64+0x1e0] ;  /* 0x0001e01008617980 */ /* 0x002ea8000c101900 */
        /* <DEDUP_REMOVED lines=77> */
[----:B------:R-:W-:Y:S01]  /*30b30*/  ST.E desc[UR4][R8.64+0x14], R115 ;  /* 0x0000147308007985 */ /* 0x000fe2000c101904 */
[C---:B------:R-:W-:Y:S01]  /*30b40*/  FMUL.FTZ R43, R24.reuse, R43 ;  /* 0x0000002b182b7220 */ /* 0x040fe20000410000 */
[----:B------:R-:W-:-:S02]  /*30b50*/  FMUL.FTZ R45, R24, R45 ;  /* 0x0000002d182d7220 */ /* 0x000fc40000410000 */
[----:B------:R-:W-:Y:S01]  /*30b60*/  ST.E desc[UR6][R8.64+0x20], R117 ;  /* 0x0000207508007985 */ /* 0x000fe2000c101906 */
[----:B------:R-:W-:-:S03]  /*30b70*/  FMUL.FTZ R47, R24, R47 ;  /* 0x0000002f182f7220 */ /* 0x000fc60000410000 */
[----:B------:R-:W-:Y:S01]  /*30b80*/  ST.E desc[UR8][R8.64+0x24], R119 ;  /* 0x0000247708007985 */ /* 0x000fe2000c101908 */
[----:B------:R-:W-:-:S03]  /*30b90*/  FMUL.FTZ R49, R24, R49 ;  /* 0x0000003118317220 */ /* 0x000fc60000410000 */
        /* <DEDUP_REMOVED lines=24> */
[----:B------:R-:W-:-:S03]  /*30d20*/  FMUL.FTZ R51, R24, R51 ;  /* 0x0000003318337220 */ /* 0x000fc60000410000 */
[----:B------:R1:W-:Y:S01]  /*30d30*/  ST.E desc[UR14][R8.64+0xf0], R35 ;  /* 0x0000f02308007985 */ /* 0x0003e2000c10190e */
        /* <DEDUP_REMOVED lines=30> */
[----:B---3--:R-:W-:-:S03]  /*30f20*/  FMUL.FTZ R85, R24, R85 ;  /* 0x0000005518557220 */ /* 0x008fc60000410000 */
[----:B------:R-:W-:Y:S01]  /*30f30*/  ST.E desc[UR16][R8.64+0x170], R67 ;  /* 0x0001704308007985 */ /* 0x000fe2000c101910 */
[----:B----4-:R-:W-:-:S03]  /*30f40*/  FMUL.FTZ R87, R24, R87 ;  /* 0x0000005718577220 */ /* 0x010fc60000410000 */
[----:B------:R-:W-:Y:S01]  /*30f50*/  ST.E desc[UR6][R8.64+0x174], R69 ;  /* 0x0001744508007985 */ /* 0x000fe2000c101906 */
[----:B--2---:R-:W-:-:S03]  /*30f60*/  FMUL.FTZ R89, R24, R89 ;  /* 0x0000005918597220 */ /* 0x004fc60000410000 */
        /* <DEDUP_REMOVED lines=17> */
[----:B-1----:R-:W-:-:S03]  /*31080*/  FMUL.FTZ R29, R7, R28 ;  /* 0x0000001c071d7220 */ /* 0x002fc60000410000 */
[----:B------:R-:W-:Y:S04]  /*31090*/  ST.E desc[UR10][R8.64+0x1c4], R91 ;  /* 0x0001c45b08007985 */ /* 0x000fe8000c10190a */
[----:B------:R-:W-:Y:S01]  /*310a0*/  ST.E desc[UR12][R8.64+0x1d0], R93 ;  /* 0x0001d05d08007985 */ /* 0x000fe2000c10190c */
[----:B------:R-:W-:-:S03]  /*310b0*/  FMUL.FTZ R31, R7, R34 ;  /* 0x00000022071f7220 */ /* 0x000fc60000410000 */
[----:B------:R-:W-:Y:S01]  /*310c0*/  ST.E desc[UR14][R8.64+0x1d4], R95 ;  /* 0x0001d45f08007985 */ /* 0x000fe2000c10190e */
[----:B------:R-:W-:-:S03]  /*310d0*/  FMUL.FTZ R33, R7, R30 ;  /* 0x0000001e07217220 */ /* 0x000fc60000410000 */
[----:B------:R-:W-:Y:S01]  /*310e0*/  ST.E desc[UR6][R8.64+0x1e0], R97 ;  /* 0x0001e06108007985 */ /* 0x000fe2000c101906 */
[----:B------:R-:W-:-:S03]  /*310f0*/  FMUL.FTZ R35, R7, R32 ;  /* 0x0000002007237220 */ /* 0x000fc60000410000 */
[----:B------:R-:W-:Y:S04]  /*31100*/  ST.E desc[UR16][R8.64+0x1e4], R99 ;  /* 0x0001e46308007985 */ /* 0x000fe8000c101910 */
[----:B------:R-:W-:Y:S04]  /*31110*/  ST.E desc[UR4][R8.64+0x1f0], R103 ;  /* 0x0001f06708007985 */ /* 0x000fe8000c101904 */
[----:B------:R-:W-:Y:S01]  /*31120*/  ST.E desc[UR8][R8.64+0x1f4], R101 ;  /* 0x0001f46508007985 */ /* 0x000fe2000c101908 */
        /* <DEDUP_REMOVED lines=10> */
[C---:B------:R-:W-:Y:S01]  /*311d0*/  FMUL.FTZ R39, R7.reuse, R48 ;  /* 0x0000003007277220 */ /* 0x040fe20000410000 */
[C---:B0-----:R-:W-:Y:S02]  /*311e0*/  FMUL.FTZ R33, R7.reuse, R44 ;  /* 0x0000002c07217220 */ /* 0x041fe40000410000 */
[----:B------:R0:W-:Y:S01]  /*311f0*/  ST.E desc[UR8][R8.64+0x38], R29 ;  /* 0x0000381d08007985 */ /* 0x0001e2000c101908 */
[----:B-1----:R-:W-:-:S03]  /*31200*/  FMUL.FTZ R35, R7, R46 ;  /* 0x0000002e07237220 */ /* 0x002fc60000410000 */
[----:B------:R-:W-:Y:S01]  /*31210*/  ST.E desc[UR10][R8.64+0x3c], R37 ;  /* 0x00003c2508007985 */ /* 0x000fe2000c10190a */
[----:B--2---:R-:W-:-:S03]  /*31220*/  FMUL.FTZ R3, R7, R50 ;  /* 0x0000003207037220 */ /* 0x004fc60000410000 */
[----:B------:R1:W-:Y:S01]  /*31230*/  ST.E desc[UR6][R8.64+0x48], R31 ;  /* 0x0000481f08007985 */ /* 0x0003e2000c101906 */
[----:B0-----:R-:W-:-:S03]  /*31240*/  FMUL.FTZ R29, R7, R52 ;  /* 0x00000034071d7220 */ /* 0x001fc60000410000 */
[----:B------:R0:W-:Y:S04]  /*31250*/  ST.E desc[UR12][R8.64+0x4c], R33 ;  /* 0x00004c2108007985 */ /* 0x0001e8000c10190c */
[----:B------:R2:W-:Y:S01]  /*31260*/  ST.E desc[UR14][R8.64+0x58], R35 ;  /* 0x0000582308007985 */ /* 0x0005e2000c10190e */
[----:B-1----:R-:W-:-:S03]  /*31270*/  FMUL.FTZ R31, R7, R62 ;  /* 0x0000003e071f7220 */ /* 0x002fc60000410000 */
[----:B------:R1:W-:Y:S01]  /*31280*/  ST.E desc[UR16][R8.64+0x5c], R39 ;  /* 0x00005c2708007985 */ /* 0x0003e2000c101910 */
[C---:B------:R-:W-:Y:S01]  /*31290*/  FMUL.FTZ R37, R7.reuse, R58 ;  /* 0x0000003a07257220 */ /* 0x040fe20000410000 */
[C---:B0-----:R-:W-:Y:S02]  /*312a0*/  FMUL.FTZ R33, R7.reuse, R54 ;  /* 0x0000003607217220 */ /* 0x041fe40000410000 */
[----:B------:R0:W-:Y:S01]  /*312b0*/  ST.E desc[UR4][R8.64+0x68], R3 ;  /* 0x0000680308007985 */ /* 0x0001e2000c101904 */
[----:B--2---:R-:W-:-:S03]  /*312c0*/  FMUL.FTZ R35, R7, R60 ;  /* 0x0000003c07237220 */ /* 0x004fc60000410000 */
[----:B------:R2:W-:Y:S01]  /*312d0*/  ST.E desc[UR8][R8.64+0x6c], R29 ;  /* 0x00006c1d08007985 */ /* 0x0005e2000c101908 */
[----:B-1----:R-:W-:-:S03]  /*312e0*/  FMUL.FTZ R39, R7, R56 ;  /* 0x0000003807277220 */ /* 0x002fc60000410000 */
[----:B------:R1:W-:Y:S01]  /*312f0*/  ST.E desc[UR6][R8.64+0x78], R31 ;  /* 0x0000781f08007985 */ /* 0x0003e2000c101906 */
[----:B0-----:R-:W-:-:S03]  /*31300*/  FMUL.FTZ R3, R7, R64 ;  /* 0x0000004007037220 */ /* 0x001fc60000410000 */
        /* <DEDUP_REMOVED lines=10> */
[----:B------:R1:W-:Y:S04]  /*313b0*/  ST.E desc[UR6][R8.64+0xa8], R29 ;  /* 0x0000a81d08007985 */ /* 0x0003e8000c101906 */
[----:B------:R3:W-:Y:S01]  /*313c0*/  ST.E desc[UR8][R8.64+0xac], R31 ;  /* 0x0000ac1f08007985 */ /* 0x0007e2000c101908 */
[C---:B0-----:R-:W-:Y:S01]  /*313d0*/  FMUL.FTZ R39, R7.reuse, R76 ;  /* 0x0000004c07277220 */ /* 0x041fe20000410000 */
[C---:B--2---:R-:W-:Y:S02]  /*313e0*/  FMUL.FTZ R3, R7.reuse, R78 ;  /* 0x0000004e07037220 */ /* 0x044fe40000410000 */
[----:B------:R0:W-:Y:S01]  /*313f0*/  ST.E desc[UR10][R8.64+0xb8], R33 ;  /* 0x0000b82108007985 */ /* 0x0001e2000c10190a */
[----:B-1----:R-:W-:-:S03]  /*31400*/  FMUL.FTZ R29, R7, R86 ;  /* 0x00000056071d7220 */ /* 0x002fc60000410000 */
        /* <DEDUP_REMOVED lines=62> */
[----:B------:R-:W-:Y:S01]  /*317f0*/  ST.E desc[UR6][R8.64+0x1b8], R29 ;  /* 0x0001b81d08007985 */ /* 0x000fe2000c101906 */
[C---:B------:R-:W-:Y:S01]  /*31800*/  FMUL.FTZ R41, R7.reuse, R146 ;  /* 0x0000009207297220 */ /* 0x040fe20000410000 */
[C---:B0-----:R-:W-:Y:S02]  /*31810*/  FMUL.FTZ R35, R7.reuse, R150 ;  /* 0x0000009607237220 */ /* 0x041fe40000410000 */
[----:B------:R0:W-:Y:S01]  /*31820*/  ST.E desc[UR16][R8.64+0x1bc], R39 ;  /* 0x0001bc2708007985 */ /* 0x0001e2000c101910 */
[----:B-1----:R-:W-:-:S03]  /*31830*/  FMUL.FTZ R37, R7, R144 ;  /* 0x0000009007257220 */ /* 0x002fc60000410000 */
[----:B------:R1:W-:Y:S01]  /*31840*/  ST.E desc[UR4][R8.64+0x1c8], R3 ;  /* 0x0001c80308007985 */ /* 0x0003e2000c101904 */
[----:B------:R-:W-:-:S03]  /*31850*/  FMUL.FTZ R43, R7, R214 ;  /* 0x000000d6072b7220 */ /* 0x000fc60000410000 */
[----:B------:R-:W-:Y:S01]  /*31860*/  ST.E desc[UR8][R8.64+0x1cc], R31 ;  /* 0x0001cc1f08007985 */ /* 0x000fe2000c101908 */
[----:B0-----:R-:W-:-:S03]  /*31870*/  FMUL.FTZ R39, R7, R148 ;  /* 0x0000009407277220 */ /* 0x001fc60000410000 */
[----:B------:R-:W-:Y:S04]  /*31880*/  ST.E desc[UR10][R8.64+0x1d8], R33 ;  /* 0x0001d82108007985 */ /* 0x000fe8000c10190a */
[----:B------:R-:W-:Y:S04]  /*31890*/  ST.E desc[UR6][R8.64+0x1dc], R35 ;  /* 0x0001dc2308007985 */ /* 0x000fe8000c101906 */
[----:B------:R-:W-:Y:S04]  /*318a0*/  ST.E desc[UR12][R8.64+0x1e8], R37 ;  /* 0x0001e82508007985 */ /* 0x000fe8000c10190c */
[----:B------:R-:W-:Y:S04]  /*318b0*/  ST.E desc[UR14][R8.64+0x1ec], R39 ;  /* 0x0001ec2708007985 */ /* 0x000fe8000c10190e */
[----:B------:R-:W-:Y:S04]  /*318c0*/  ST.E desc[UR16][R8.64+0x1f8], R41 ;  /* 0x0001f82908007985 */ /* 0x000fe8000c101910 */
[----:B------:R0:W-:Y:S04]  /*318d0*/  ST.E desc[UR18][R8.64+0x1fc], R43 ;  /* 0x0001fc2b08007985 */ /* 0x0001e8000c101912 */
[----:B-1----:R-:W2:Y:S01]  /*318e0*/  LDL.64 R2, [R0+0x80] ;  /* 0x0000800000027983 */ /* 0x002ea20000100a00 */
[----:B------:R-:W-:-:S02]  /*318f0*/  LEA.HI R24, R6, 0x8, RZ, 0x19 ;  /* 0x0000000806187811 */ /* 0x000fc400078fc8ff */
[----:B------:R-:W-:Y:S01]  /*31900*/  R2UR UR28, R4 ;  /* 0x00000000041c72ca */ /* 0x000fe200000e0000 */
[----:B------:R-:W3:Y:S02]  /*31910*/  LDL.64 R28, [R0] ;  /* 0x00000000001c7983 */ /* 0x000ee40000100a00 */
[----:B------:R1:W-:Y:S01]  /*31920*/  BAR.SYNC.DEFER_BLOCKING R24, 0x100 ;  /* 0x000400180000751d */ /* 0x0003e20000010000 */
[----:B------:R-:W-:-:S05]  /*31930*/  R2UR UR29, R5 ;  /* 0x00000000051d72ca */ /* 0x000fca00000e0000 */
[----:B------:R-:W4:Y:S04]  /*31940*/  LDL.64 R6, [R0+0x98] ;  /* 0x0000980000067983 */ /* 0x000f280000100a00 */
[----:B0-----:R-:W4:Y:S04]  /*31950*/  LDL.64 R8, [R0+0x88] ;  /* 0x0000880000087983 */ /* 0x001f280000100a00 */
        /* <DEDUP_REMOVED lines=64> */
[----:B-1----:R-:W2:Y:S04]  /*31d60*/  LD.E R24, desc[UR26][R2.64+0x100] ;  /* 0x0001001a02187980 */ /* 0x002ea8000c101900 */
[----:B---3--:R-:W3:Y:S04]  /*31d70*/  LD.E R29, desc[UR6][R28.64] ;  /* 0x000000061c1d7980 */ /* 0x008ee8000c101900 */
[----:B----4-:R-:W3:Y:S04]  /*31d80*/  LD.E.64 R6, desc[UR4][R6.64] ;  /* 0x0000000406067980 */ /* 0x010ee8000c101b00 */
        /* <DEDUP_REMOVED lines=65> */
[----:B0-----:R-:W4:Y:S04]  /*321a0*/  LD.E R31, desc[UR28][R2.64+0x104] ;  /* 0x0001041c021f7980 */ /* 0x001f28000c101900 */
[----:B----4-:R0:W-:Y:S04]  /*321b0*/  ST.E desc[UR4][R2.64+0x104], R31 ;  /* 0x0001041f02007985 */ /* 0x0101e8000c101904 */
[----:B-1----:R-:W4:Y:S04]  /*321c0*/  LD.E R33, desc[UR6][R2.64+0x108] ;  /* 0x0001080602217980 */ /* 0x002f28000c101900 */
[----:B--2---:R-:W2:Y:S04]  /*321d0*/  LD.E R35, desc[UR8][R2.64+0x10c] ;  /* 0x00010c0802237980 */ /* 0x004ea8000c101900 */
        /* <DEDUP_REMOVED lines=8> */
[----:B0-----:R-:W3:Y:S04]  /*32260*/  LD.E R31, desc[UR26][R2.64+0x130] ;  /* 0x0001301a021f7980 */ /* 0x001ee8000c101900 */
        /* <DEDUP_REMOVED lines=136> */
[----:B------:R-:W-:Y:S01]  /*32af0*/  IMAD R6, R29, 0xc00, R6 ;  /* 0x00000c001d067824 */ /* 0x000fe200078e0206 */
[----:B------:R-:W-:Y:S01]  /*32b00*/  F2FP.F16.F32.PACK_AB R152, R27, R152 ;  /* 0x000000981b98723e */ /* 0x000fe200000000ff */
[----:B------:R-:W4:Y:S01]  /*32b10*/  LD.E R28, desc[UR4][R2.64+0x10] ;  /* 0x00001004021c7980 */ /* 0x000f22000c101900 */
[----:B------:R-:W-:Y:S02]  /*32b20*/  F2FP.F16.F32.PACK_AB R154, R25, R154 ;  /* 0x0000009a199a723e */ /* 0x000fe400000000ff */
[----:B------:R-:W-:Y:S01]  /*32b30*/  F2FP.F16.F32.PACK_AB R153, R26, R153 ;  /* 0x000000991a99723e */ /* 0x000fe200000000ff */
        /* <DEDUP_REMOVED lines=63> */
[----:B------:R-:W-:-:S03]  /*32f30*/  ISETP.NE.U32.AND P0, PT, R24, RZ, PT ;  /* 0x000000ff1800720c */ /* 0x000fc60003f05070 */
        /* <DEDUP_REMOVED lines=65> */
[----:B------:R-:W-:Y:S02]  /*33350*/  R2UR UR7, R7 ;  /* 0x00000000070772ca */ /* 0x000fe400000e0000 */
[----:B------:R-:W-:Y:S01]  /*33360*/  F2FP.F16.F32.PACK_AB R155, R213, R155 ;  /* 0x0000009bd59b723e */ /* 0x000fe200000000ff */
[----:B------:R-:W-:Y:S01]  /*33370*/  VOTEU.ANY UP0, P0 ;  /* 0x00000000003f7886 */ /* 0x000fe20000000100 */
        /* <DEDUP_REMOVED lines=24> */
[----:B--2---:R-:W-:-:S06]  /*33500*/  WARPGROUP.ARRIVE ;  /* 0x00000000000079c5 */ /* 0x004fcc0000000000 */
        /* <DEDUP_REMOVED lines=25> */
[----:B------:R-:W-:-:S02]  /*336a0*/  WARPGROUP.DEPBAR.LE gsb0, 0x0 ;  /* 0x00008000000079c5 */ /* 0x000fc40000010000 */
[----:B------:R0:W-:Y:S01]  /*336b0*/  ST.E desc[UR4][R2.64], R24 ;  /* 0x0000001802007985 */ /* 0x0001e2000c101904 */
[C---:B------:R-:W-:Y:S02]  /*336c0*/  R2UR UR4, R4.reuse ;  /* 0x00000000040472ca */ /* 0x040fe400000e0000 */
        /* <DEDUP_REMOVED lines=333> */
[----:B------:R-:W-:Y:S01]  /*34ba0*/  R2UR UR23, R5 ;  /* 0x00000000051772ca */ /* 0x000fe200000e0000 */
[----:B------:R4:W-:Y:S04]  /*34bb0*/  ST.E desc[UR24][R2.64+0x1c0], R136 ;  /* 0x0001c08802007985 */ /* 0x0009e8000c101918 */
        /* <DEDUP_REMOVED lines=15> */
[----:B------:R-:W-:Y:S01]  /*34cb0*/  R2UR UR29, R5 ;  /* 0x00000000051d72ca */ /* 0x000fe200000e0000 */
[----:B------:R4:W-:Y:S01]  /*34cc0*/  ST.E desc[UR20][R2.64+0x1ec], R147 ;  /* 0x0001ec9302007985 */ /* 0x0009e2000c101914 */
[----:B------:R-:W-:-:S03]  /*34cd0*/  R2UR UR20, R4 ;  /* 0x00000000041472ca */ /* 0x000fc600000e0000 */
[----:B------:R4:W-:Y:S01]  /*34ce0*/  ST.E desc[UR22][R2.64+0x1f0], R148 ;  /* 0x0001f09402007985 */ /* 0x0009e2000c101916 */
        /* <DEDUP_REMOVED lines=346> */
[----:B------:R-:W-:Y:S02]  /*36290*/  R2UR UR10, R4 ;  /* 0x00000000040a72ca */ /* 0x000fe400000e0000 */
        /* <DEDUP_REMOVED lines=24> */
[----:B------:R-:W-:Y:S02]  /*36420*/  F2FP.F16.F32.PACK_AB R152, R19, R20 ;  /* 0x000000141398723e */ /* 0x000fe400000000ff */
[----:B------:R-:W-:Y:S02]  /*36430*/  F2FP.F16.F32.PACK_AB R154, R15, R18 ;  /* 0x000000120f9a723e */ /* 0x000fe400000000ff */
[----:B------:R-:W-:Y:S02]  /*36440*/  F2FP.F16.F32.PACK_AB R153, R13, R14 ;  /* 0x0000000e0d99723e */ /* 0x000fe400000000ff */
[----:B------:R-:W-:-:S02]  /*36450*/  F2FP.F16.F32.PACK_AB R155, R12, R11 ;  /* 0x0000000b0c9b723e */ /* 0x000fc400000000ff */
        /* <DEDUP_REMOVED lines=2724> */
[----:B------:R4:W-:Y:S04]  /*40ea0*/  ST.E desc[UR18][R2.64+0x1b4], R133 ;  /* 0x0001b48502007985 */ /* 0x0009e8000c101912 */
        /* <DEDUP_REMOVED lines=23> */
[----:B------:R4:W-:Y:S04]  /*41020*/  ST.E desc[UR16][R2.64+0x1e4], R145 ;  /* 0x0001e49102007985 */ /* 0x0009e8000c101910 */
        /* <DEDUP_REMOVED lines=372> */
[----:B------:R-:W-:-:S02]  /*42770*/  R2UR UR7, R7 ;  /* 0x00000000070772ca */ /* 0x000fc400000e0000 */
[----:B------:R-:W-:Y:S02]  /*42780*/  F2FP.F16.F32.PACK_AB R184, R187, R188 ;  /* 0x000000bcbbb8723e */ /* 0x000fe400000000ff */
[----:B------:R-:W-:Y:S02]  /*42790*/  R2UR UR6, R6 ;  /* 0x00000000060672ca */ /* 0x000fe400000e0000 */
[----:B------:R-:W-:Y:S02]  /*427a0*/  F2FP.F16.F32.PACK_AB R186, R185, R186 ;  /* 0x000000bab9ba723e */ /* 0x000fe400000000ff */
[----:B------:R-:W-:Y:S02]  /*427b0*/  F2FP.F16.F32.PACK_AB R185, R160, R161 ;  /* 0x000000a1a0b9723e */ /* 0x000fe400000000ff */
[----:B------:R-:W-:Y:S02]  /*427c0*/  F2FP.F16.F32.PACK_AB R187, R158, R159 ;  /* 0x0000009f9ebb723e */ /* 0x000fe400000000ff */
        /* <DEDUP_REMOVED lines=27> */
[C---:B------:R-:W-:Y:S01]  /*42980*/  R2UR UR7, R5.reuse ;  /* 0x00000000050772ca */ /* 0x040fe200000e0000 */
[----:B------:R-:W-:Y:S02]  /*42990*/  WARPGROUP.DEPBAR.LE gsb0, 0x0 ;  /* 0x00008000000079c5 */ /* 0x000fe40000010000 */
[----:B------:R-:W-:Y:S01]  /*429a0*/  ST.E desc[UR4][R2.64], R24 ;  /* 0x0000001802007985 */ /* 0x000fe2000c101904 */
[----:B------:R-:W-:Y:S02]  /*429b0*/  R2UR UR4, R4 ;  /* 0x00000000040472ca */ /* 0x000fe400000e0000 */
[----:B------:R-:W-:-:S07]  /*429c0*/  R2UR UR5, R5 ;  /* 0x00000000050572ca */ /* 0x000fce00000e0000 */
[----:B------:R0:W-:Y:S01]  /*429d0*/  ST.E desc[UR6][R2.64+0x4], R25 ;  /* 0x0000041902007985 */ /* 0x0001e2000c101906 */
[C---:B------:R-:W-:Y:S02]  /*429e0*/  R2UR UR6, R4.reuse ;  /* 0x00000000040672ca */ /* 0x040fe400000e0000 */
        /* <DEDUP_REMOVED lines=1124> */
[----:B0-----:R-:W2:Y:S01]  /*47030*/  LDL.64 R8, [R0+0x40] ;  /* 0x0000400000087983 */ /* 0x001ea20000100a00 */
        /* <DEDUP_REMOVED lines=10> */
[----:B-1----:R-:W-:Y:S05]  /*470e0*/  @!P0 BRA `(.L_x_11579) ;  /* 0x0000000000048947 */ /* 0x002fea0003800000 */
[----:B------:R-:W-:Y:S01]  /*470f0*/  BPT.TRAP 0x1 ;  /* 0x000000040000795c */ /* 0x000fe20000300000 */
.L_x_11579:
[----:B------:R-:W-:Y:S05]  /*47100*/  BSYNC B2 ;  /* 0x0000000000027941 */ /* 0x000fea0003800000 */
.L_x_11578:
        /* <DEDUP_REMOVED lines=11> */
[----:B0-----:R-:W-:Y:S05]  /*471c0*/  RET.REL.NODEC R212 `(_ZN7cutlass13device_kernelIN5flash11enable_sm90INS1_16FlashAttnFwdSm90INS1_25CollectiveMainloopFwdSm90ILi2EN4cute5tupleIJNS5_1CILi1EEES8_S8_EEENS6_IJNS7_ILi128EEENS7_ILi96EEENS7_ILi64EEEEEELi256ENS_6half_tEfNS_4arch4Sm90ELb0ELb1ELb1ELb0ELb1ELb0ELb1ELb1ELb0ELb1ELb0ELb0EEENS1_21CollectiveEpilogueFwdINS6_IJSA_NS7_ILi256EEESB_EEES9_SE_SG_Li256ELb0ELb1ELb0ELb0EEENS1_30DynamicPersistentTileSchedulerILi256ELi128ELb0ELb1ELb1EEEEEEEEEvNT_6ParamsE) ;  /* 0xfffffb8cd48c7950 */ /* 0x001fea0003c3ffff */
.L_x_11554:
[----:B0-----:R0:W1:Y:S02]  /*471d0*/  SYNCS.PHASECHK.TRANS64.TRYWAIT P0, [R2+URZ], R3 ;  /* 0x00000003020075a7 */ /* 0x001064000800017f */
[----:B-1----:R-:W-:Y:S05]  /*471e0*/  @!P0 NANOSLEEP.SYNCS 0x989680 ;  /* 0x009896800000895d */ /* 0x002fea0003900000 */
[----:B------:R-:W1:Y:S02]  /*471f0*/  @!P0 SYNCS.PHASECHK.TRANS64 P0, [R2+URZ], R3 ;  /* 0x00000003020085a7 */ /* 0x000e64000800007f */
[----:B-1----:R-:W-:Y:S05]  /*47200*/  @!P0 BRA `(.L_x_11554) ;  /* 0xfffffffc00f08947 */ /* 0x002fea000383ffff */
[----:B------:R-:W-:Y:S05]  /*47210*/  BRA `(.L_x_11553) ;  /* 0xfffffe4400e07947 */ /* 0x000fea000383ffff */
.L_x_11561:
[----:B0-----:R0:W1:Y:S02]  /*47220*/  SYNCS.PHASECHK.TRANS64.TRYWAIT P0, [R8+URZ], R9 ;  /* 0x00000009080075a7 */ /* 0x001064000800017f */
[----:B-1----:R-:W-:Y:S05]  /*47230*/  @!P0 NANOSLEEP.SYNCS 0x989680 ;  /* 0x009896800000895d */ /* 0x002fea0003900000 */
[----:B------:R-:W1:Y:S02]  /*47240*/  @!P0 SYNCS.PHASECHK.TRANS64 P0, [R8+URZ], R9 ;  /* 0x00000009080085a7 */ /* 0x000e64000800007f */
[----:B-1----:R-:W-:Y:S05]  /*47250*/  @!P0 BRA `(.L_x_11561) ;  /* 0xfffffffc00f08947 */ /* 0x002fea000383ffff */
[----:B------:R-:W-:Y:S05]  /*47260*/  BRA `(.L_x_11560) ;  /* 0xfffffe4c00b47947 */ /* 0x000fea000383ffff */
.L_x_11580:
        /* <DEDUP_REMOVED lines=9> */
.L_x_15670:


//--------------------- .text._ZN7cutlass13device_kernelIN5flash11enable_sm90INS1_16FlashAttnFwdSm90INS1_25CollectiveMainloopFwdSm90ILi2EN4cute5tupleIJNS5_1CILi1EEES8_S8_EEENS6_IJNS7_ILi128EEENS7_ILi96EEENS7_ILi64EEEEEELi256ENS_6half_tEfNS_4arch4Sm90ELb0ELb1ELb1ELb1ELb1ELb0ELb0ELb1ELb0ELb1ELb0ELb0EEENS1_21CollectiveEpilogueFwdINS6_IJSA_NS7_ILi256EEESB_EEES9_SE_SG_Li256ELb1ELb1ELb0ELb0EEENS1_36VarlenDynamicPersistentTileSchedulerILi128ELi96ELi256ELi128ELb0ELb1ELb1ELb1ELb0ELb1EEEEEEEEEvNT_6ParamsE --------------------------
	.section	.text._ZN7cutlass13device_kernelIN5flash11enable_sm90INS1_16FlashAttnFwdSm90INS1_25CollectiveMainloopFwdSm90ILi2EN4cute5tupleIJNS5_1CILi1EEES8_S8_EEENS6_IJNS7_ILi128EEENS7_ILi96EEENS7_ILi64EEEEEELi256ENS_6half_tEfNS_4arch4Sm90ELb0ELb1ELb1ELb1ELb1ELb0ELb0ELb1ELb0ELb1ELb0ELb0EEENS1_21CollectiveEpilogueFwdINS6_IJSA_NS7_ILi256EEESB_EEES9_SE_SG_Li256ELb1ELb1ELb0ELb0EEENS1_36VarlenDynamicPersistentTileSchedulerILi128ELi96ELi256ELi128ELb0ELb1ELb1ELb1ELb0ELb1EEEEEEEEEvNT_6ParamsE,"ax",@progbits
	.align	128
.text._ZN7cutlass13device_kernelIN5flash11enable_sm90INS1_16FlashAttnFwdSm90INS1_25CollectiveMainloopFwdSm90ILi2EN4cute5tupleIJNS5_1CILi1EEES8_S8_EEENS6_IJNS7_ILi128EEENS7_ILi96EEENS7_ILi64EEEEEELi256ENS_6half_tEfNS_4arch4Sm90ELb0ELb1ELb1ELb1ELb1ELb0ELb0ELb1ELb0ELb1ELb0ELb0EEENS1_21CollectiveEpilogueFwdINS6_IJSA_NS7_ILi256EEESB_EEES9_SE_SG_Li256ELb1ELb1ELb0ELb0EEENS1_36VarlenDynamicPersistentTileSchedulerILi128ELi96ELi256ELi128ELb0ELb1ELb1ELb1ELb0ELb1EEEEEEEEEvNT_6ParamsE:
        .type           _ZN7cutlass13device_kernelIN5flash11enable_sm90INS1_16FlashAttnFwdSm90INS1_25CollectiveMainloopFwdSm90ILi2EN4cute5tupleIJNS5_1CILi1EEES8_S8_EEENS6_IJNS7_ILi128EEENS7_ILi96EEENS7_ILi64EEEEEELi256ENS_6half_tEfNS_4arch4Sm90ELb0ELb1ELb1ELb1ELb1ELb0ELb0ELb1ELb0ELb1ELb0ELb0EEENS1_21CollectiveEpilogueFwdINS6_IJSA_NS7_ILi256EEESB_EEES9_SE_SG_Li256ELb1ELb1ELb0ELb0EEENS1_36VarlenDynamicPersistentTileSchedulerILi128ELi96ELi256ELi128ELb0ELb1ELb1ELb1ELb0ELb1EEEEEEEEEvNT_6ParamsE,@function
        .size           _ZN7cutlass13device_kernelIN5flash11enable_sm90INS1_16FlashAttnFwdSm90INS1_25CollectiveMainloopFwdSm90ILi2EN4cute5tupleIJNS5_1CILi1EEES8_S8_EEENS6_IJNS7_ILi128EEENS7_ILi96EEENS7_ILi64EEEEEELi256ENS_6half_tEfNS_4arch4Sm90ELb0ELb1ELb1ELb1ELb1ELb0ELb0ELb1ELb0ELb1ELb0ELb0EEENS1_21CollectiveEpilogueFwdINS6_IJSA_NS7_ILi256EEESB_EEES9_SE_SG_Li256ELb1ELb1ELb0ELb0EEENS1_36VarlenDynamicPersistentTileSchedulerILi128ELi96ELi256ELi128ELb0ELb1ELb1ELb1ELb0ELb1EEEEEEEEEvNT_6ParamsE,(.L_x_15672 - _ZN7cutlass13device_kernelIN5flash11enable_sm90INS1_16FlashAttnFwdSm90INS1_25CollectiveMainloopFwdSm90ILi2EN4cute5tupleIJNS5_1CILi1EEES8_S8_EEENS6_IJNS7_ILi128EEENS7_ILi96EEENS7_ILi64EEEEEELi256ENS_6half_tEfNS_4arch4Sm90ELb0ELb1ELb1ELb1ELb1ELb0ELb0ELb1ELb0ELb1ELb0ELb0EEENS1_21CollectiveEpilogueFwdINS6_IJSA_NS7_ILi256EEESB_EEES9_SE_SG_Li256ELb1ELb1ELb0ELb0EEENS1_36VarlenDynamicPersistentTileSchedulerILi128ELi96ELi256ELi128ELb0ELb1ELb1ELb1ELb0ELb1EEEEEEEEEvNT_6ParamsE)
        .other          _ZN7cutlass13device_kernelIN5flash11enable_sm90INS1_16FlashAttnFwdSm90INS1_25CollectiveMainloopFwdSm90ILi2EN4cute5tupleIJNS5_1CILi1EEES8_S8_EEENS6_IJNS7_ILi128EEENS7_ILi96EEENS7_ILi64EEEEEELi256ENS_6half_tEfNS_4arch4Sm90ELb0ELb1ELb1ELb1ELb1ELb0ELb0ELb1ELb0ELb1ELb0ELb0EEENS1_21CollectiveEpilogueFwdINS6_IJSA_NS7_ILi256EEESB_EEES9_SE_SG_Li256ELb1ELb1ELb0ELb0EEENS1_36VarlenDynamicPersistentTileSchedulerILi128ELi96ELi256ELi128ELb0ELb1ELb1ELb1ELb0ELb1EEEEEEEEEvNT_6ParamsE,@"STO_CUDA_ENTRY STV_DEFAULT"
_ZN7cutlass13device_kernelIN5flash11enable_sm90INS1_16FlashAttnFwdSm90INS1_25CollectiveMainloopFwdSm90ILi2EN4cute5tupleIJNS5_1CILi1EEES8_S8_EEENS6_IJNS7_ILi128EEENS7_ILi96EEENS7_ILi64EEEEEELi256ENS_6half_tEfNS_4arch4Sm90ELb0ELb1ELb1ELb1ELb1ELb0ELb0ELb1ELb0ELb1ELb0ELb0EEENS1_21CollectiveEpilogueFwdINS6_IJSA_NS7_ILi256EEESB_EEES9_SE_SG_Li256ELb1ELb1ELb0ELb0EEENS1_36VarlenDynamicPersistentTileSchedulerILi128ELi96ELi256ELi128ELb0ELb1ELb1ELb1ELb0ELb1EEEEEEEEEvNT_6ParamsE:
        /* <DEDUP_REMOVED lines=45> */
.L_x_11581:
        /* <DEDUP_REMOVED lines=22> */
.L_x_11582:
        /* <DEDUP_REMOVED lines=18> */
.L_x_11583:
        /* <DEDUP_REMOVED lines=22> */
.L_x_11584:
        /* <DEDUP_REMOVED lines=23> */
.L_x_11585:
        /* <DEDUP_REMOVED lines=12> */
[----:B------:R-:W-:Y:S01]  /*08e0*/  IMAD.X R4, RZ, RZ, R17, P0 ;  /* 0x000000ffff047224 */ /* 0x000fe200000e0611 */
[----:B------:R0:W-:Y:S01]  /*08f0*/  STL [R1+0x414], R3 ;  /* 0x0004140301007387 */ /* 0x0001e20000100800 */
[----:B------:R-:W-:-:S03]  /*0900*/  ULDC.64 UR36, c[0x0][0x208] ;  /* 0x0000820000247ab9 */ /* 0x000fc60000000a00 */
[----:B------:R1:W-:Y:S04]  /*0910*/  STL [R1+0x41c], R2 ;  /* 0x00041c0201007387 */ /* 0x0003e80000100800 */
[----:B------:R2:W-:Y:S01]  /*0920*/  STL [R1+0x410], R4 ;  /* 0x0004100401007387 */ /* 0x0005e20000100800 */
[----:B0-----:R-:W-:Y:S02]  /*0930*/  IMAD.X R3, RZ, RZ, R17, P1 ;  /* 0x000000ffff037224 */ /* 0x001fe400008e0611 */
[----:B-1----:R-:W-:-:S03]  /*0940*/  IMAD.U32 R2, RZ, RZ, UR4 ;  /* 0x00000004ff027e24 */ /* 0x002fc6000f8e00ff */
[----:B------:R2:W-:Y:S04]  /*0950*/  STL [R1+0x418], R3 ;  /* 0x0004180301007387 */ /* 0x0005e80000100800 */
[----:B------:R2:W-:Y:S01]  /*0960*/  STL [R1+0x42c], R2 ;  /* 0x00042c0201007387 */ /* 0x0005e20000100800 */
[----:B------:R-:W-:Y:S05]  /*0970*/  @!P2 BRA `(.L_x_11586) ;  /* 0x00000198005ca947 */ /* 0x000fea0003800000 */
.L_x_11587:
[----:B------:R-:W-:-:S08]  /*0980*/  NOP ;  /* 0x0000000000007918 */ /* 0x000fd00000000000 */
[----:B------:R-:W0:Y:S02]  /*0990*/  USETMAXREG.TRY_ALLOC.CTAPOOL UP0, 0xe8 ;  /* 0x000000e8000079c8 */ /* 0x000e240008000600 */
[----:B0-----:R-:W-:-:S13]  /*09a0*/  PLOP3.LUT P0, PT, PT, PT, UP0, 0x80, 0x0 ;  /* 0x000000000000781c */ /* 0x001fda0003f0f008 */
[----:B------:R-:W-:Y:S05]  /*09b0*/  @!P0 BRA `(.L_x_11587) ;  /* 0xfffffffc00f08947 */ /* 0x000fea000383ffff */
[----:B------:R-:W-:Y:S06]  /*09c0*/  BAR.ARV 0x8, 0x180 ;  /* 0x0206000000007b1d */ /* 0x000fec0000002000 */
[----:B------:R-:W-:Y:S02]  /*09d0*/  ISETP.NE.AND P0, PT, R36, 0x1, PT ;  /* 0x000000012400780c */ /* 0x000fe40003f05270 */
[----:B------:R-:W0:Y:S01]  /*09e0*/  S2UR UR12, SR_CgaCtaId ;  /* 0x00000000000c79c3 */ /* 0x000e220000008800 */
[----:B------:R-:W-:Y:S01]  /*09f0*/  UMOV UR44, 0x400 ;  /* 0x00000400002c7882 */ /* 0x000fe20000000000 */
[----:B------:R-:W-:-:S09]  /*0a00*/  ULDC UR4, c[0x0][0xc3c] ;  /* 0x00030f0000047ab9 */ /* 0x000fd20000000800 */
[----:B------:R-:W-:Y:S08]  /*0a10*/  @!P0 BAR.ARV 0x9, 0x100 ;  /* 0x0244000000008b1d */ /* 0x000ff00000002000 */
[----:B------:R-:W-:Y:S01]  /*0a20*/  BAR.SYNC.DEFER_BLOCKING 0x5, 0x180 ;  /* 0x0146000000007b1d */ /* 0x000fe20000010000 */
[----:B------:R-:W-:Y:S01]  /*0a30*/  IADD3 R204, P1, R16, 0x1c0, RZ ;  /* 0x000001c010cc7810 */ /* 0x000fe20007f3e0ff */
[----:B0-----:R-:W-:-:S04]  /*0a40*/  ULEA UR44, UR12, UR44, 0x18 ;  /* 0x0000002c0c2c7291 */ /* 0x001fc8000f8ec03f */
[----:B------:R-:W-:Y:S01]  /*0a50*/  IMAD.X R205, RZ, RZ, R17, P1 ;  /* 0x000000ffffcd7224 */ /* 0x000fe200008e0611 */
[----:B------:R-:W-:Y:S04]  /*0a60*/  STL.64 [R1+0x1c0], RZ ;  /* 0x0001c0ff01007387 */ /* 0x000fe80000100a00 */
[----:B------:R-:W-:Y:S04]  /*0a70*/  STL [R1+0x1c8], RZ ;  /* 0x0001c8ff01007387 */ /* 0x000fe80000100800 */
[----:B------:R-:W0:Y:S01]  /*0a80*/  LDS.128 R12, [UR44+0x228d0] ;  /* 0x0228d02cff0c7984 */ /* 0x000e220008000c00 */
[----:B------:R-:W-:Y:S06]  /*0a90*/  BAR.ARV 0x4, 0x180 ;  /* 0x0106000000007b1d */ /* 0x000fec0000002000 */
[----:B0-----:R-:W-:-:S13]  /*0aa0*/  ISETP.GE.AND P0, PT, R15, UR4, PT ;  /* 0x000000040f007c0c */ /* 0x001fda000bf06270 */
[----:B------:R-:W-:Y:S05]  /*0ab0*/  @P0 EXIT ;  /* 0x000000000000094d */ /* 0x000fea0003800000 */
[----:B------:R-:W0:Y:S01]  /*0ac0*/  S2R R0, SR_TID.X ;  /* 0x0000000000007919 */ /* 0x000e220000002100 */
[----:B------:R-:W1:Y:S01]  /*0ad0*/  S2UR UR4, SR_SWINHI ;  /* 0x00000000000479c3 */ /* 0x000e620000002f00 */
[----:B------:R-:W-:Y:S01]  /*0ae0*/  IMAD.MOV.U32 R10, RZ, RZ, 0x2 ;  /* 0x00000002ff0a7424 */ /* 0x000fe200078e00ff */
[----:B------:R-:W-:Y:S01]  /*0af0*/  R2UR UR6, R15 ;  /* 0x000000000f0672ca */ /* 0x000fe200000e0000 */
[----:B------:R-:W-:Y:S01]  /*0b00*/  VIADD R199, R36, 0x8 ;  /* 0x0000000824c77836 */ /* 0x000fe20000000000 */
[----:B------:R-:W-:Y:S01]  /*0b10*/  R2UR UR7, R14 ;  /* 0x000000000e0772ca */ /* 0x000fe200000e0000 */
[----:B------:R-:W-:Y:S01]  /*0b20*/  UMOV UR61, URZ ;  /* 0x0000003f003d7c82 */ /* 0x000fe20008000000 */
[----:B------:R-:W-:Y:S02]  /*0b30*/  R2UR UR5, R13 ;  /* 0x000000000d0572ca */ /* 0x000fe400000e0000 */
[----:B------:R-:W-:Y:S01]  /*0b40*/  IADD3 R198, -R36, 0xb, RZ ;  /* 0x0000000b24c67810 */ /* 0x000fe20007ffe1ff */
[----:B------:R-:W-:Y:S01]  /*0b50*/  UMOV UR38, UR44 ;  /* 0x0000002c00267c82 */ /* 0x000fe20008000000 */
[----:B-1----:R-:W-:Y:S01]  /*0b60*/  UMOV UR39, UR4 ;  /* 0x0000000400277c82 */ /* 0x002fe20008000000 */
[----:B0-----:R-:W-:-:S05]  /*0b70*/  VIADD R195, R0, 0xffffff80 ;  /* 0xffffff8000c37836 */ /* 0x001fca0000000000 */
[----:B------:R-:W-:-:S04]  /*0b80*/  SHF.R.S32.HI R0, RZ, 0x1f, R195 ;  /* 0x0000001fff007819 */ /* 0x000fc800000114c3 */
[CC--:B--2---:R-:W-:Y:S02]  /*0b90*/  LEA.HI R3, R0.reuse, R195.reuse, RZ, 0x4 ;  /* 0x000000c300037211 */ /* 0x0c4fe400078f20ff */
[CC--:B------:R-:W-:Y:S02]  /*0ba0*/  LEA.HI R37, R0.reuse, R195.reuse, RZ, 0x7 ;  /* 0x000000c300257211 */ /* 0x0c0fe400078f38ff */
[----:B------:R-:W-:Y:S02]  /*0bb0*/  LEA.HI R4, R0, R195, RZ, 0x5 ;  /* 0x000000c300047211 */ /* 0x000fe400078f28ff */
[----:B------:R-:W-:Y:S02]  /*0bc0*/  SHF.R.S32.HI R6, RZ, 0x4, R3 ;  /* 0x00000004ff067819 */ /* 0x000fe40000011403 */
[----:B------:R-:W-:Y:S01]  /*0bd0*/  LOP3.LUT R2, R37, 0xffffff80, RZ, 0xc0, !PT ;  /* 0xffffff8025027812 */ /* 0x000fe200078ec0ff */
[----:B------:R-:W-:Y:S01]  /*0be0*/  IMAD.SHL.U32 R5, R4, 0x20, RZ ;  /* 0x0000002004057824 */ /* 0x000fe200078e00ff */
[----:B------:R-:W-:-:S02]  /*0bf0*/  LOP3.LUT R4, R3, 0x3fffff0, RZ, 0xc0, !PT ;  /* 0x03fffff003047812 */ /* 0x000fc400078ec0ff */
[----:B------:R-:W-:Y:S01]  /*0c00*/  LEA.HI R3, R3, R6, RZ, 0x1 ;  /* 0x0000000603037211 */ /* 0x000fe200078f08ff */
[----:B------:R-:W-:Y:S01]  /*0c10*/  IMAD.IADD R203, R195, 0x1, -R2 ;  /* 0x00000001c3cb7824 */ /* 0x000fe200078e0a02 */
[----:B------:R-:W-:Y:S01]  /*0c20*/  LOP3.LUT R5, R5, 0xfffffc00, RZ, 0xc0, !PT ;  /* 0xfffffc0005057812 */ /* 0x000fe200078ec0ff */
[----:B------:R-:W-:Y:S01]  /*0c30*/  IMAD.IADD R2, R195, 0x1, -R4 ;  /* 0x00000001c3027824 */ /* 0x000fe200078e0a04 */
[----:B------:R-:W-:Y:S02]  /*0c40*/  LOP3.LUT R3, R3, 0x1ffffffe, RZ, 0xc0, !PT ;  /* 0x1ffffffe03037812 */ /* 0x000fe400078ec0ff */
[----:B------:R-:W-:Y:S01]  /*0c50*/  SHF.R.S32.HI R4, RZ, 0x1f, R203 ;  /* 0x0000001fff047819 */ /* 0x000fe200000114cb */
[----:B------:R-:W-:Y:S01]  /*0c60*/  IMAD R2, R2, 0x40, R5 ;  /* 0x0000004002027824 */ /* 0x000fe200078e0205 */
[----:B------:R-:W-:Y:S01]  /*0c70*/  LEA.HI R7, R0, R195, RZ, 0x2 ;  /* 0x000000c300077211 */ /* 0x000fe200078f10ff */
[----:B------:R-:W-:Y:S01]  /*0c80*/  IMAD.IADD R3, R6, 0x1, -R3 ;  /* 0x0000000106037824 */ /* 0x000fe200078e0a03 */
[----:B------:R-:W-:-:S02]  /*0c90*/  LEA.HI R38, R4, R203, RZ, 0x2 ;  /* 0x000000cb04267211 */ /* 0x000fc400078f10ff */
[----:B------:R-:W-:Y:S01]  /*0ca0*/  LOP3.LUT R8, R7, 0xfffffffc, RZ, 0xc0, !PT ;  /* 0xfffffffc07087812 */ /* 0x000fe200078ec0ff */
[----:B------:R-:W-:Y:S01]  /*0cb0*/  IMAD R3, R3, 0x8, R2 ;  /* 0x0000000803037824 */ /* 0x000fe200078e0202 */
[--C-:B------:R-:W-:Y:S02]  /*0cc0*/  SHF.R.S32.HI R5, RZ, 0x2, R38.reuse ;  /* 0x00000002ff057819 */ /* 0x100fe40000011426 */
[----:B------:R-:W-:Y:S01]  /*0cd0*/  SHF.R.S32.HI R2, RZ, 0x1f, R38 ;  /* 0x0000001fff027819 */ /* 0x000fe20000011426 */
[----:B------:R-:W-:Y:S01]  /*0ce0*/  IMAD.IADD R8, R195, 0x1, -R8 ;  /* 0x00000001c3087824 */ /* 0x000fe200078e0a08 */
[----:B------:R-:W-:Y:S02]  /*0cf0*/  LEA.HI R4, R4, R203, RZ, 0x5 ;  /* 0x000000cb04047211 */ /* 0x000fe400078f28ff */
[----:B------:R-:W-:Y:S01]  /*0d00*/  LEA.HI R6, R2, R5, RZ, 0x3 ;  /* 0x0000000502067211 */ /* 0x000fe200078f18ff */
[----:B------:R-:W-:Y:S01]  /*0d10*/  IMAD.WIDE R2, R3, R10, UR38 ;  /* 0x0000002603027e25 */ /* 0x000fe2000f8e020a */
[----:B------:R-:W-:-:S02]  /*0d20*/  SHF.R.S32.HI R4, RZ, 0x5, R4 ;  /* 0x00000005ff047819 */ /* 0x000fc40000011404 */
[----:B------:R-:W-:Y:S02]  /*0d30*/  LOP3.LUT R6, R6, 0xfffffff8, RZ, 0xc0, !PT ;  /* 0xfffffff806067812 */ /* 0x000fe400078ec0ff */
[C---:B------:R-:W-:Y:S02]  /*0d40*/  IADD3 R15, P1, R2.reuse, 0x4040, RZ ;  /* 0x00004040020f7810 */ /* 0x040fe40007f3e0ff */
[C---:B------:R-:W-:Y:S01]  /*0d50*/  IADD3 R13, P3, R2.reuse, 0x20, RZ ;  /* 0x00000020020d7810 */ /* 0x040fe20007f7e0ff */
[----:B------:R-:W-:Y:S01]  /*0d60*/  IMAD.IADD R5, R5, 0x1, -R6 ;  /* 0x0000000105057824 */ /* 0x000fe200078e0a06 */
[----:B------:R-:W-:Y:S02]  /*0d70*/  LOP3.LUT R14, R15, 0x380, RZ, 0xc0, !PT ;  /* 0x000003800f0e7812 */ /* 0x000fe400078ec0ff */
[----:B------:R-:W-:Y:S01]  /*0d80*/  IADD3 R11, P4, R2, 0x40, RZ ;  /* 0x00000040020b7810 */ /* 0x000fe20007f9e0ff */
[----:B------:R-:W-:Y:S01]  /*0d90*/  IMAD R196, R4, 0x10, R5 ;  /* 0x0000001004c47824 */ /* 0x000fe200078e0205 */
[----:B------:R-:W-:Y:S01]  /*0da0*/  SHF.R.U64 R14, R14, 0x3, RZ ;  /* 0x000000030e0e7819 */ /* 0x000fe200000012ff */
[----:B------:R-:W-:Y:S01]  /*0db0*/  IMAD.X R5, RZ, RZ, R3, P3 ;  /* 0x000000ffff057224 */ /* 0x000fe200018e0603 */
[----:B------:R-:W-:-:S02]  /*0dc0*/  LEA.HI R6, R8, R8, RZ, 0x1 ;  /* 0x0000000808067211 */ /* 0x000fc400078f08ff */
[----:B------:R-:W-:Y:S02]  /*0dd0*/  LOP3.LUT R10, R13, 0x380, RZ, 0xc0, !PT ;  /* 0x000003800d0a7812 */ /* 0x000fe400078ec0ff */
[----:B------:R-:W-:Y:S02]  /*0de0*/  LOP3.LUT R9, R11, 0x380, RZ, 0xc0, !PT ;  /* 0x000003800b097812 */ /* 0x000fe400078ec0ff */
[----:B------:R-:W-:Y:S01]  /*0df0*/  LOP3.LUT R14, R14, R15, RZ, 0x3c, !PT ;  /* 0x0000000f0e0e7212 */ /* 0x000fe200078e3cff */
[----:B------:R-:W-:Y:S01]  /*0e00*/  IMAD.X R15, RZ, RZ, R3, P1 ;  /* 0x000000ffff0f7224 */ /* 0x000fe200008e0603 */
[----:B------:R-:W-:Y:S02]  /*0e10*/  LOP3.LUT R7, R6, 0x1ffffffe, RZ, 0xc0, !PT ;  /* 0x1ffffffe06077812 */ /* 0x000fe400078ec0ff */
[----:B------:R-:W-:Y:S02]  /*0e20*/  IADD3 R31, P1, R2, 0xc020, RZ ;  /* 0x0000c020021f7810 */ /* 0x000fe40007f3e0ff */
[----:B------:R-:W-:Y:S01]  /*0e30*/  SHF.R.U64 R10, R10, 0x3, RZ ;  /* 0x000000030a0a7819 */ /* 0x000fe200000012ff */
[----:B------:R-:W-:Y:S01]  /*0e40*/  IMAD.IADD R39, R8, 0x1, -R7 ;  /* 0x0000000108277824 */ /* 0x000fe200078e0a07 */
[----:B------:R-:W-:Y:S01]  /*0e50*/  SHF.R.U64 R6, R9, 0x3, RZ ;  /* 0x0000000309067819 */ /* 0x000fe200000012ff */
[----:B------:R-:W-:Y:S01]  /*0e60*/  IMAD.X R7, RZ, RZ, R3, P4 ;  /* 0x000000ffff077224 */ /* 0x000fe200020e0603 */
[----:B------:R-:W-:-:S02]  /*0e70*/  LOP3.LUT R30, R31, 0x380, RZ, 0xc0, !PT ;  /* 0x000003801f1e7812 */ /* 0x000fc400078ec0ff */
[----:B------:R-:W-:Y:S02]  /*0e80*/  LOP3.LUT R4, R10, R13, RZ, 0x3c, !PT ;  /* 0x0000000d0a047212 */ /* 0x000fe400078e3cff */
[----:B------:R-:W-:Y:S02]  /*0e90*/  LOP3.LUT R6, R6, R11, RZ, 0x3c, !PT ;  /* 0x0000000b06067212 */ /* 0x000fe400078e3cff */
[C---:B------:R-:W-:Y:S02]  /*0ea0*/  IADD3 R9, P5, R2.reuse, 0x60, RZ ;  /* 0x0000006002097810 */ /* 0x040fe40007fbe0ff */
[C---:B------:R-:W-:Y:S02]  /*0eb0*/  IADD3 R11, P6, R2.reuse, 0x4000, RZ ;  /* 0x00004000020b7810 */ /* 0x040fe40007fde0ff */
[C---:B------:R-:W-:Y:S02]  /*0ec0*/  IADD3 R13, P0, R2.reuse, 0x4020, RZ ;  /* 0x00004020020d7810 */ /* 0x040fe40007f1e0ff */
        /* <DEDUP_REMOVED lines=8> */
[----:B------:R-:W-:Y:S02]  /*0f50*/  LOP3.LUT R30, R30, R31, RZ, 0x3c, !PT ;  /* 0x0000001f1e1e7212 */ /* 0x000fe400078e3cff */
[----:B------:R-:W-:Y:S02]  /*0f60*/  LOP3.LUT R31, R2, 0x380, RZ, 0xc0, !PT ;  /* 0x00000380021f7812 */ /* 0x000fe400078ec0ff */
[----:B------:R-:W-:Y:S02]  /*0f70*/  SHF.R.U64 R8, R8, 0x3, RZ ;  /* 0x0000000308087819 */ /* 0x000fe400000012ff */
[----:B------:R-:W-:Y:S02]  /*0f80*/  SHF.R.U64 R10, R10, 0x3, RZ ;  /* 0x000000030a0a7819 */ /* 0x000fe400000012ff */
        /* <DEDUP_REMOVED lines=16> */
[----:B------:R-:W-:Y:S02]  /*1090*/  LOP3.LUT R22, R23, 0x380, RZ, 0xc0, !PT ;  /* 0x0000038017167812 */ /* 0x000fe400078ec0ff */
[C---:B------:R-:W-:Y:S02]  /*10a0*/  IADD3 R27, P6, R2.reuse, 0x8060, RZ ;  /* 0x00008060021b7810 */ /* 0x040fe40007fde0ff */
[C---:B------:R-:W-:Y:S02]  /*10b0*/  IADD3 R29, P0, R2.reuse, 0xc000, RZ ;  /* 0x0000c000021d7810 */ /* 0x040fe40007f1e0ff */
[C---:B------:R-:W-:Y:S02]  /*10c0*/  IADD3 R33, P2, R2.reuse, 0xc040, RZ ;  /* 0x0000c04002217810 */ /* 0x040fe40007f5e0ff */
[----:B------:R-:W-:Y:S02]  /*10d0*/  IADD3 R41, P3, R2, 0xc060, RZ ;  /* 0x0000c06002297810 */ /* 0x000fe40007f7e0ff */
[----:B------:R-:W-:Y:S01]  /*10e0*/  LOP3.LUT R2, R31, R2, RZ, 0x3c, !PT ;  /* 0x000000021f027212 */ /* 0x000fe200078e3cff */
[--C-:B------:R-:W-:Y:S01]  /*10f0*/  IMAD.X R31, RZ, RZ, R3.reuse, P1 ;  /* 0x000000ffff1f7224 */ /* 0x100fe200008e0603 */
[----:B------:R-:W-:Y:S01]  /*1100*/  LEA.HI R0, R0, R195, RZ, 0x3 ;  /* 0x000000c300007211 */ /* 0x000fe200078f18ff */
[----:B------:R-:W-:Y:S01]  /*1110*/  IMAD.X R35, RZ, RZ, R3, P3 ;  /* 0x000000ffff237224 */ /* 0x000fe200018e0603 */
[----:B------:R-:W-:-:S02]  /*1120*/  SHF.R.S32.HI R206, RZ, 0x7, R37 ;  /* 0x00000007ffce7819 */ /* 0x000fc40000011425 */
[----:B------:R-:W-:Y:S02]  /*1130*/  SHF.R.U64 R22, R22, 0x3, RZ ;  /* 0x0000000316167819 */ /* 0x000fe400000012ff */
[----:B------:R-:W-:Y:S02]  /*1140*/  MOV R223, R2 ;  /* 0x0000000200df7202 */ /* 0x000fe40000000f00 */
[----:B------:R-:W-:Y:S02]  /*1150*/  LOP3.LUT R2, R0, 0xfffffff8, RZ, 0xc0, !PT ;  /* 0xfffffff800027812 */ /* 0x000fe400078ec0ff */
[----:B------:R-:W-:Y:S02]  /*1160*/  LEA.HI R37, R37, R206, RZ, 0x1 ;  /* 0x000000ce25257211 */ /* 0x000fe400078f08ff */
[----:B------:R-:W-:Y:S01]  /*1170*/  LOP3.LUT R22, R22, R23, RZ, 0x3c, !PT ;  /* 0x0000001716167212 */ /* 0x000fe200078e3cff */
[----:B------:R-:W-:Y:S01]  /*1180*/  IMAD.X R23, RZ, RZ, R3, P4 ;  /* 0x000000ffff177224 */ /* 0x000fe200020e0603 */
[----:B------:R-:W-:Y:S01]  /*1190*/  LOP3.LUT R28, R29, 0x380, RZ, 0xc0, !PT ;  /* 0x000003801d1c7812 */ /* 0x000fe200078ec0ff */
[----:B------:R-:W-:Y:S01]  /*11a0*/  IMAD.IADD R201, R195, 0x1, -R2 ;  /* 0x00000001c3c97824 */ /* 0x000fe200078e0a02 */
[----:B------:R-:W-:-:S02]  /*11b0*/  LOP3.LUT R24, R25, 0x380, RZ, 0xc0, !PT ;  /* 0x0000038019187812 */ /* 0x000fc400078ec0ff */
        /* <DEDUP_REMOVED lines=9> */
[----:B------:R-:W-:Y:S02]  /*1250*/  SHF.R.U64 R32, R32, 0x3, RZ ;  /* 0x0000000320207819 */ /* 0x000fe400000012ff */
[----:B------:R-:W-:Y:S01]  /*1260*/  MOV R213, R22 ;  /* 0x0000001600d57202 */ /* 0x000fe20000000f00 */
[----:B------:R-:W-:Y:S01]  /*1270*/  IMAD.SHL.U32 R22, R201, 0x8, RZ ;  /* 0x00000008c9167824 */ /* 0x000fe200078e00ff */
[----:B------:R-:W-:Y:S01]  /*1280*/  LOP3.LUT R38, R38, 0x7ffffffc, RZ, 0xc0, !PT ;  /* 0x7ffffffc26267812 */ /* 0x000fe200078ec0ff */
[----:B------:R-:W-:Y:S01]  /*1290*/  IMAD R224, R39, 0x8, R196 ;  /* 0x0000000827e07824 */ /* 0x000fe200078e02c4 */
[----:B------:R-:W-:Y:S01]  /*12a0*/  SHF.R.U64 R34, R34, 0x3, RZ ;  /* 0x0000000322227819 */ /* 0x000fe200000012ff */
[----:B------:R-:W-:Y:S01]  /*12b0*/  VIADD R176, R22, 0x40 ;  /* 0x0000004016b07836 */ /* 0x000fe20000000000 */
        /* <DEDUP_REMOVED lines=9> */
[----:B------:R-:W-:Y:S01]  /*1350*/  VIADD R23, R22, 0x80 ;  /* 0x0000008016177836 */ /* 0x000fe20000000000 */
[----:B------:R-:W-:Y:S01]  /*1360*/  IADD3 R18, P0, R16, 0x10c, RZ ;  /* 0x0000010c10127810 */ /* 0x000fe20007f1e0ff */
[----:B------:R-:W-:Y:S01]  /*1370*/  VIADD R177, R22, 0xc0 ;  /* 0x000000c016b17836 */ /* 0x000fe20000000000 */
[----:B------:R-:W-:Y:S01]  /*1380*/  SHF.R.S32.HI R200, RZ, 0x3, R0 ;  /* 0x00000003ffc87819 */ /* 0x000fe20000011400 */
[----:B------:R-:W-:Y:S01]  /*1390*/  IMAD.IADD R38, R203, 0x1, -R38 ;  /* 0x00000001cb267824 */ /* 0x000fe200078e0a26 */
[----:B------:R-:W-:Y:S01]  /*13a0*/  LOP3.LUT R34, R34, R41, RZ, 0x3c, !PT ;  /* 0x0000002922227212 */ /* 0x000fe200078e3cff */
[----:B------:R-:W-:Y:S01]  /*13b0*/  IMAD.X R19, RZ, RZ, R17, P0 ;  /* 0x000000ffff137224 */ /* 0x000fe200000e0611 */
[----:B------:R-:W-:Y:S01]  /*13c0*/  MOV R221, R4 ;  /* 0x0000000400dd7202 */ /* 0x000fe20000000f00 */
[----:B------:R-:W-:Y:S01]  /*13d0*/  IMAD R201, R201, 0x20, R200 ;  /* 0x00000020c9c97824 */ /* 0x000fe200078e02c8 */
[----:B------:R-:W-:Y:S01]  /*13e0*/  MOV R220, R6 ;  /* 0x0000000600dc7202 */ /* 0x000fe20000000f00 */
[----:B------:R-:W-:Y:S01]  /*13f0*/  IMAD.SHL.U32 R197, R38, 0x2, RZ ;  /* 0x0000000226c57824 */ /* 0x000fe200078e00ff */
[----:B------:R-:W-:-:S02]  /*1400*/  MOV R219, R8 ;  /* 0x0000000800db7202 */ /* 0x000fc40000000f00 */
        /* <DEDUP_REMOVED lines=10> */
[----:B------:R-:W-:Y:S02]  /*14b0*/  SHF.R.S32.HI R194, RZ, 0x1f, R22 ;  /* 0x0000001fffc27819 */ /* 0x000fe40000011416 */
[----:B------:R-:W-:-:S02]  /*14c0*/  SHF.R.S32.HI R193, RZ, 0x1f, R176 ;  /* 0x0000001fffc17819 */ /* 0x000fc400000114b0 */
[----:B------:R-:W-:Y:S02]  /*14d0*/  SHF.R.S32.HI R192, RZ, 0x1f, R23 ;  /* 0x0000001fffc07819 */ /* 0x000fe40000011417 */
[----:B------:R-:W-:-:S07]  /*14e0*/  SHF.R.S32.HI R178, RZ, 0x1f, R177 ;  /* 0x0000001fffb27819 */ /* 0x000fce00000114b1 */
.L_x_11719:
        /* <DEDUP_REMOVED lines=12> */
[----:B0-2---:R-:W-:Y:S02]  /*15b0*/  IMAD.U32 R2, RZ, RZ, UR8 ;  /* 0x00000008ff027e24 */ /* 0x005fe4000f8e00ff */
[----:B----4-:R-:W-:Y:S01]  /*15c0*/  IMAD.U32 R3, RZ, RZ, UR9 ;  /* 0x00000009ff037e24 */ /* 0x010fe2000f8e00ff */
[----:B------:R-:W-:-:S03]  /*15d0*/  @UP1 UIMAD.WIDE UR8, UR6, 0x4, UR10 ;  /* 0x00000004060818a5 */ /* 0x000fc6000f8e020a */
[----:B------:R-:W-:Y:S01]  /*15e0*/  ULDC.64 UR10, c[0x0][0xa20] ;  /* 0x00028800000a7ab9 */ /* 0x000fe20000000a00 */
[----:B------:R-:W2:Y:S02]  /*15f0*/  @P0 LDG.E R2, desc[UR36][R2.64] ;  /* 0x0000002402020981 */ /* 0x000ea4000c1e1900 */
[----:B------:R-:W-:Y:S02]  /*1600*/  IMAD.U32 R4, RZ, RZ, UR8 ;  /* 0x00000008ff047e24 */ /* 0x000fe4000f8e00ff */
[----:B------:R-:W-:Y:S01]  /*1610*/  IMAD.U32 R5, RZ, RZ, UR9 ;  /* 0x00000009ff057e24 */ /* 0x000fe2000f8e00ff */
[----:B------:R-:W-:-:S04]  /*1620*/  ULDC.64 UR8, c[0x0][0x418] ;  /* 0x0001060000087ab9 */ /* 0x000fc80000000a00 */
[----:B---3--:R-:W3:Y:S01]  /*1630*/  @P2 LDG.E R4, desc[UR36][R4.64] ;  /* 0x0000002404042981 */ /* 0x008ee2000c1e1900 */
        /* <DEDUP_REMOVED lines=11> */
[----:B-1----:R-:W-:-:S14]  /*16f0*/  @P2 BRA `(.L_x_11588) ;  /* 0x0000000000382947 */ /* 0x002fdc0003800000 */
        /* <DEDUP_REMOVED lines=14> */
.L_x_11588:
        /* <DEDUP_REMOVED lines=9> */
.L_x_11589:
        /* <DEDUP_REMOVED lines=13> */
.L_x_11590:
[----:B------:R-:W2:Y:S01]  /*1940*/  LDL R0, [R1+0x42c] ;  /* 0x00042c0001007983 */ /* 0x000ea20000100800 */
[----:B------:R-:W-:Y:S01]  /*1950*/  UIADD3 UR13, UP0, UR38, 0x22830, URZ ;  /* 0x00022830260d7890 */ /* 0x000fe2000ff1e03f */
[----:B------:R-:W-:Y:S01]  /*1960*/  IMAD.U32 R15, RZ, RZ, UR12 ;  /* 0x0000000cff0f7e24 */ /* 0x000fe2000f8e00ff */
[----:B------:R-:W-:Y:S01]  /*1970*/  UIADD3 UR10, UP1, UR38, 0x22840, URZ ;  /* 0x00022840260a7890 */ /* 0x000fe2000ff3e03f */
[----:B------:R-:W-:Y:S01]  /*1980*/  IMAD.U32 R4, RZ, RZ, UR5 ;  /* 0x00000005ff047e24 */ /* 0x000fe2000f8e00ff */
[----:B------:R-:W-:Y:S01]  /*1990*/  UIADD3 UR8, UP2, UR38, 0x22850, URZ ;  /* 0x0002285026087890 */ /* 0x000fe2000ff5e03f */
[----:B------:R-:W-:Y:S01]  /*19a0*/  IMAD.MOV.U32 R7, RZ, RZ, 0x80 ;  /* 0x00000080ff077424 */ /* 0x000fe200078e00ff */
[----:B------:R-:W-:Y:S01]  /*19b0*/  UIADD3 UR6, UP3, UR38, 0x22860, URZ ;  /* 0x0002286026067890 */ /* 0x000fe2000ff7e03f */
[----:B------:R-:W-:Y:S01]  /*19c0*/  IMAD.MOV.U32 R13, RZ, RZ, 0x80 ;  /* 0x00000080ff0d7424 */ /* 0x000fe200078e00ff */
[----:B------:R-:W-:Y:S01]  /*19d0*/  UIADD3.X UR12, URZ, UR39, URZ, UP0, !UPT ;  /* 0x000000273f0c7290 */ /* 0x000fe200087fe43f */
[----:B------:R0:W-:Y:S01]  /*19e0*/  STL [R1+0x50], R4 ;  /* 0x0000500401007387 */ /* 0x0001e20000100800 */
[----:B------:R-:W-:Y:S01]  /*19f0*/  UIADD3.X UR9, URZ, UR39, URZ, UP2, !UPT ;  /* 0x000000273f097290 */ /* 0x000fe200097fe43f */
[----:B------:R-:W-:Y:S01]  /*1a00*/  IMAD.MOV.U32 R14, RZ, RZ, 0x100 ;  /* 0x00000100ff0e7424 */ /* 0x000fe200078e00ff */
[----:B------:R-:W-:Y:S01]  /*1a10*/  UIADD3.X UR11, URZ, UR39, URZ, UP1, !UPT ;  /* 0x000000273f0b7290 */ /* 0x000fe20008ffe43f */
[----:B------:R-:W-:Y:S01]  /*1a20*/  IMAD.U32 R8, RZ, RZ, UR8 ;  /* 0x00000008ff087e24 */ /* 0x000fe2000f8e00ff */
[----:B------:R-:W-:Y:S01]  /*1a30*/  UIADD3 UR46, -UR4, UR46, URZ ;  /* 0x0000002e042e7290 */ /* 0x000fe2000fffe13f */
[----:B------:R-:W-:Y:S01]  /*1a40*/  IMAD.U32 R10, RZ, RZ, UR6 ;  /* 0x00000006ff0a7e24 */ /* 0x000fe2000f8e00ff */
[----:B------:R-:W-:Y:S01]  /*1a50*/  USHF.L.U32 UR58, UR5, 0x7, URZ ;  /* 0x00000007053a7899 */ /* 0x000fe2000800063f */
[----:B------:R-:W-:Y:S01]  /*1a60*/  IMAD.U32 R9, RZ, RZ, UR9 ;  /* 0x00000009ff097e24 */ /* 0x000fe2000f8e00ff */
[----:B------:R-:W-:Y:S01]  /*1a70*/  ULDC UR4, c[0x0][0x448] ;  /* 0x0001120000047ab9 */ /* 0x000fe20000000800 */
[----:B0-----:R-:W-:Y:S01]  /*1a80*/  IMAD.U32 R4, RZ, RZ, UR10 ;  /* 0x0000000aff047e24 */ /* 0x001fe2000f8e00ff */
[----:B------:R-:W-:Y:S01]  /*1a90*/  UISETP.NE.AND UP4, UPT, UR4, 0x1, UPT ;  /* 0x000000010400788c */ /* 0x000fe2000bf85270 */
[----:B------:R-:W-:Y:S01]  /*1aa0*/  IMAD.U32 R3, RZ, RZ, UR12 ;  /* 0x0000000cff037e24 */ /* 0x000fe2000f8e00ff */
[----:B------:R0:W-:Y:S01]  /*1ab0*/  STL.64 [R1+0x30], R14 ;  /* 0x0000300e01007387 */ /* 0x0001e20000100a00 */
[----:B------:R-:W-:Y:S01]  /*1ac0*/  IMAD.U32 R5, RZ, RZ, UR11 ;  /* 0x0000000bff057e24 */ /* 0x000fe2000f8e00ff */
[----:B------:R-:W-:Y:S01]  /*1ad0*/  ULDC.64 UR4, c[0x0][0x9e0] ;  /* 0x0002780000047ab9 */ /* 0x000fe20000000a00 */
[----:B------:R-:W-:Y:S01]  /*1ae0*/  UIADD3 UR8, UR58, 0x7f, URZ ;  /* 0x0000007f3a087890 */ /* 0x000fe2000fffe03f */
[----:B------:R0:W-:Y:S01]  /*1af0*/  STL.128 [R1+0x3e0], RZ ;  /* 0x0003e0ff01007387 */ /* 0x0001e20000100c00 */
[----:B------:R-:W-:Y:S01]  /*1b00*/  UISETP.GE.AND UP0, UPT, UR5, 0x1, UPT ;  /* 0x000000010500788c */ /* 0x000fe2000bf06270 */
[C---:B------:R-:W-:Y:S01]  /*1b10*/  IADD3 R32, P0, R16.reuse, 0x3e0, RZ ;  /* 0x000003e010207810 */ /* 0x040fe20007f1e0ff */
[----:B------:R-:W-:Y:S01]  /*1b20*/  UIADD3 UR40, UR46, 0x1, -UR45 ;  /* 0x000000012e287890 */ /* 0x000fe2000fffe82d */
[----:B------:R0:W-:Y:S01]  /*1b30*/  STL.64 [R1+0x20], R4 ;  /* 0x0000200401007387 */ /* 0x0001e20000100a00 */
[----:B------:R-:W-:Y:S01]  /*1b40*/  @UP4 ULDC UR6, c[0x0][0x44c] ;  /* 0x0001130000064ab9 */ /* 0x000fe20000000800 */
[----:B------:R-:W-:Y:S01]  /*1b50*/  @UP4 ULDC UR9, c[0x0][0x450] ;  /* 0x0001140000094ab9 */ /* 0x000fe20000000800 */
[----:B------:R-:W-:Y:S01]  /*1b60*/  PLOP3.LUT P2, PT, PT, PT, UP0, 0x40, 0x0 ;  /* 0x000000000000781c */ /* 0x000fe20003f4e808 */
[----:B------:R0:W-:Y:S01]  /*1b70*/  STL.128 [R1+0x3f0], RZ ;  /* 0x0003f0ff01007387 */ /* 0x0001e20000100c00 */
[----:B------:R-:W-:Y:S01]  /*1b80*/  IADD3 R31, P1, R16, 0x28, RZ ;  /* 0x00000028101f7810 */ /* 0x000fe20007f3e0ff */
[----:B------:R-:W-:Y:S01]  /*1b90*/  UP2UR UR41, UPR, URZ, 0x10 ;  /* 0x000000103f297883 */ /* 0x000fe20008000000 */
[--C-:B------:R-:W-:Y:S01]  /*1ba0*/  IMAD.X R43, RZ, RZ, R17.reuse, P0 ;  /* 0x000000ffff2b7224 */ /* 0x100fe200000e0611 */
[----:B------:R0:W-:Y:S01]  /*1bb0*/  STL.128 [R1+0x1d0], RZ ;  /* 0x0001d0ff01007387 */ /* 0x0001e20000100c00 */
[----:B------:R-:W-:Y:S01]  /*1bc0*/  UP2UR UR43, UPR, URZ, 0x1 ;  /* 0x000000013f2b7883 */ /* 0x000fe20008000000 */
[----:B------:R-:W-:-:S02]  /*1bd0*/  IMAD.X R40, RZ, RZ, R17, P1 ;  /* 0x000000ffff287224 */ /* 0x000fc400008e0611 */
        /* <DEDUP_REMOVED lines=33> */
[----:B--2---:R-:W-:-:S02]  /*1df0*/  R2UR UR7, R0 ;  /* 0x00000000000772ca */ /* 0x004fc400000e0000 */
[----:B------:R-:W1:Y:S11]  /*1e00*/  LDC R0, c[0x0][0x988] ;  /* 0x00026200ff007b82 */ /* 0x000e760000000800 */
[----:B------:R-:W-:-:S02]  /*1e10*/  IMAD.U32 R6, RZ, RZ, UR7 ;  /* 0x00000007ff067e24 */ /* 0x000fc4000f8e00ff */
[----:B------:R-:W-:Y:S01]  /*1e20*/  IMAD.U32 R2, RZ, RZ, UR7 ;  /* 0x00000007ff027e24 */ /* 0x000fe2000f8e00ff */
[----:B------:R-:W-:Y:S02]  /*1e30*/  UIADD3.X UR7, URZ, UR39, URZ, UP3, !UPT ;  /* 0x000000273f077290 */ /* 0x000fe40009ffe43f */
[----:B------:R0:W-:Y:S01]  /*1e40*/  STL.64 [R1+0x28], R6 ;  /* 0x0000280601007387 */ /* 0x0001e20000100a00 */
[----:B------:R-:W-:Y:S02]  /*1e50*/  IMAD.MOV.U32 R12, RZ, RZ, R2 ;  /* 0x000000ffff0c7224 */ /* 0x000fe400078e0002 */
[----:B------:R-:W-:Y:S02]  /*1e60*/  IMAD.U32 R2, RZ, RZ, UR13 ;  /* 0x0000000dff027e24 */ /* 0x000fe4000f8e00ff */
[----:B------:R-:W-:Y:S01]  /*1e70*/  IMAD.U32 R11, RZ, RZ, UR7 ;  /* 0x00000007ff0b7e24 */ /* 0x000fe2000f8e00ff */
[----:B------:R0:W-:Y:S01]  /*1e80*/  STL.128 [R1], R12 ;  /* 0x0000000c01007387 */ /* 0x0001e20000100c00 */
[----:B------:R-:W-:-:S03]  /*1e90*/  UIMAD.WIDE.U32 UR6, UR8, UR6, URZ ;  /* 0x00000006080672a5 */ /* 0x000fc6000f8e003f */
[----:B------:R0:W-:Y:S01]  /*1ea0*/  STL.128 [R1+0x40], R8 ;  /* 0x0000400801007387 */ /* 0x0001e20000100c00 */
[----:B------:R-:W-:-:S03]  /*1eb0*/  @UP4 USHF.R.U32.HI UR8, URZ, UR9, UR7 ;  /* 0x000000093f084299 */ /* 0x000fc60008011607 */
[----:B------:R0:W-:Y:S01]  /*1ec0*/  STL.64 [R1+0x18], R2 ;  /* 0x0000180201007387 */ /* 0x0001e20000100a00 */
[----:B------:R-:W-:-:S03]  /*1ed0*/  UIADD3 UR6, UR40, UR8, URZ ;  /* 0x0000000828067290 */ /* 0x000fc6000fffe03f */
[----:B-1----:R0:W-:Y:S01]  /*1ee0*/  STL [R1+0x400], R0 ;  /* 0x0004000001007387 */ /* 0x0021e20000100800 */
[----:B------:R-:W-:Y:S01]  /*1ef0*/  UIADD3 UR4, UR6, UR4, URZ ;  /* 0x0000000406047290 */ /* 0x000fe2000fffe03f */
[----:B------:R-:W-:Y:S11]  /*1f00*/  @P2 BRA `(.L_x_11591) ;  /* 0x0000000000442947 */ /* 0x000ff60003800000 */
        /* <DEDUP_REMOVED lines=10> */
.L_x_11592:
[----:B------:R-:W-:-:S11]  /*1fb0*/  UISETP.NE.AND UP0, UPT, UR5, 0x1, UPT ;  /* 0x000000010500788c */ /* 0x000fd6000bf05270 */
[----:B------:R-:W-:Y:S02]  /*1fc0*/  @UP0 ULDC.64 UR10, c[0x0][0x9e8] ;  /* 0x00027a00000a0ab9 */ /* 0x000fe40000000a00 */
[----:B------:R-:W-:-:S04]  /*1fd0*/  UIMAD.WIDE.U32 UR6, UR8, UR10, URZ ;  /* 0x0000000a080672a5 */ /* 0x000fc8000f8e003f */
[----:B------:R-:W-:-:S12]  /*1fe0*/  @UP0 USHF.R.U32.HI UR8, URZ, UR11, UR7 ;  /* 0x0000000b3f080299 */ /* 0x000fd80008011607 */
.L_x_11593:
[----:B------:R-:W-:-:S04]  /*1ff0*/  UIMAD UR8, UR8, UR5, UR5 ;  /* 0x00000005080872a4 */ /* 0x000fc8000f8e0205 */
[----:B------:R-:W-:-:S04]  /*2000*/  UISETP.LT.AND UP0, UPT, UR4, UR8, UPT ;  /* 0x000000080400728c */ /* 0x000fc8000bf01270 */
[----:B------:R-:W-:-:S12]  /*2010*/  USEL UR4, UR4, UR8, UP0 ;  /* 0x0000000804047287 */ /* 0x000fd80008000000 */
.L_x_11591:
        /* <DEDUP_REMOVED lines=34> */
.L_x_11595:
[----:B------:R-:W-:-:S11]  /*2240*/  UISETP.NE.AND UP0, UPT, UR5, 0x1, UPT ;  /* 0x000000010500788c */ /* 0x000fd6000bf05270 */
[----:B------:R-:W-:Y:S02]  /*2250*/  @UP0 ULDC.64 UR10, c[0x0][0x9e8] ;  /* 0x00027a00000a0ab9 */ /* 0x000fe40000000a00 */
[----:B------:R-:W-:-:S04]  /*2260*/  UIMAD.WIDE.U32 UR6, UR4, UR10, URZ ;  /* 0x0000000a040672a5 */ /* 0x000fc8000f8e003f */
[----:B------:R-:W-:-:S12]  /*2270*/  @UP0 USHF.R.U32.HI UR4, URZ, UR11, UR7 ;  /* 0x0000000b3f040299 */ /* 0x000fd80008011607 */
.L_x_11596:
[----:B------:R-:W-:-:S04]  /*2280*/  UIMAD UR4, UR4, UR5, URZ ;  /* 0x00000005040472a4 */ /* 0x000fc8000f8e023f */
[----:B------:R-:W-:-:S04]  /*2290*/  UISETP.LT.AND UP0, UPT, UR8, UR4, UPT ;  /* 0x000000040800728c */ /* 0x000fc8000bf01270 */
[----:B------:R-:W-:-:S12]  /*22a0*/  USEL UR8, UR8, UR4, !UP0 ;  /* 0x0000000408087287 */ /* 0x000fd8000c000000 */
.L_x_11594:
        /* <DEDUP_REMOVED lines=9> */
[----:B0-----:R-:W0:Y:S01]  /*2340*/  SHFL.IDX PT, R0, R206, RZ, 0x1f ;  /* 0x00001fffce007589 */ /* 0x001e2200000e0000 */
[----:B------:R-:W-:Y:S01]  /*2350*/  UIADD3 UR6, UR44, 0x18400, URZ ;  /* 0x000184002c067890 */ /* 0x000fe2000fffe03f */
[----:B------:R-:W-:Y:S01]  /*2360*/  IMAD.MOV.U32 R8, RZ, RZ, 0x1 ;  /* 0x00000001ff087424 */ /* 0x000fe200078e00ff */
[----:B------:R-:W-:Y:S01]  /*2370*/  UIADD3 UR5, UR44, 0x400, URZ ;  /* 0x000004002c057890 */ /* 0x000fe2000fffe03f */
[----:B------:R-:W-:Y:S01]  /*2380*/  IMAD.MOV.U32 R9, RZ, RZ, RZ ;  /* 0x000000ffff097224 */ /* 0x000fe200078e00ff */
[----:B------:R-:W-:Y:S01]  /*2390*/  UIADD3 UR4, UR44, 0x1c400, URZ ;  /* 0x0001c4002c047890 */ /* 0x000fe2000fffe03f */
[----:B------:R-:W-:Y:S01]  /*23a0*/  IMAD.MOV.U32 R10, RZ, RZ, 0x1 ;  /* 0x00000001ff0a7424 */ /* 0x000fe200078e00ff */
[----:B------:R-:W-:Y:S01]  /*23b0*/  USHF.R.U32.HI UR5, URZ, 0x4, UR5 ;  /* 0x000000043f057899 */ /* 0x000fe20008011605 */
[----:B------:R-:W-:Y:S01]  /*23c0*/  IMAD.MOV.U32 R11, RZ, RZ, RZ ;  /* 0x000000ffff0b7224 */ /* 0x000fe200078e00ff */
[----:B------:R-:W-:Y:S01]  /*23d0*/  USHF.R.U32.HI UR4, URZ, 0x4, UR4 ;  /* 0x000000043f047899 */ /* 0x000fe20008011604 */
[----:B------:R-:W-:Y:S01]  /*23e0*/  IMAD.MOV.U32 R7, RZ, RZ, 0x40000040 ;  /* 0x40000040ff077424 */ /* 0x000fe200078e00ff */
[----:B------:R-:W-:Y:S01]  /*23f0*/  ULOP3.LUT UR5, UR5, 0x3fff, URZ, 0xc0, !UPT ;  /* 0x00003fff05057892 */ /* 0x000fe2000f8ec03f */
[----:B------:R-:W-:Y:S01]  /*2400*/  IMAD.MOV.U32 R5, RZ, RZ, 0x40000040 ;  /* 0x40000040ff057424 */ /* 0x000fe200078e00ff */
[----:B------:R-:W-:Y:S01]  /*2410*/  ULOP3.LUT UR4, UR4, 0x3fff, URZ, 0xc0, !UPT ;  /* 0x00003fff04047892 */ /* 0x000fe2000f8ec03f */
[C---:B------:R-:W-:Y:S01]  /*2420*/  IADD3 R29, P6, R16.reuse, 0x78, RZ ;  /* 0x00000078101d7810 */ /* 0x040fe20007fde0ff */
[----:B------:R-:W-:Y:S01]  /*2430*/  ULOP3.LUT UR5, UR5, 0x3000000, URZ, 0xfc, !UPT ;  /* 0x0300000005057892 */ /* 0x000fe2000f8efc3f */
[----:B------:R1:W-:Y:S01]  /*2440*/  STL.128 [R1+0x60], R8 ;  /* 0x0000600801007387 */ /* 0x0003e20000100c00 */
[----:B------:R-:W-:Y:S01]  /*2450*/  ULOP3.LUT UR4, UR4, 0x10000, URZ, 0xfc, !UPT ;  /* 0x0001000004047892 */ /* 0x000fe2000f8efc3f */
[C---:B------:R-:W-:Y:S01]  /*2460*/  IADD3 R28, P5, R16.reuse, 0x70, RZ ;  /* 0x00000070101c7810 */ /* 0x040fe20007fbe0ff */
[----:B------:R-:W-:Y:S01]  /*2470*/  ULOP3.LUT UP0, URZ, UR6, 0x1bf, URZ, 0xc0, !UPT ;  /* 0x000001bf063f7892 */ /* 0x000fe2000f80c03f */
[----:B------:R1:W-:Y:S01]  /*2480*/  STL.64 [R1+0x58], RZ ;  /* 0x000058ff01007387 */ /* 0x0003e20000100a00 */
[--C-:B------:R-:W-:Y:S01]  /*2490*/  IMAD.X R30, RZ, RZ, R17.reuse, P6 ;  /* 0x000000ffff1e7224 */ /* 0x100fe200030e0611 */
[----:B------:R-:W-:Y:S01]  /*24a0*/  IADD3 R27, P4, R16, 0x68, RZ ;  /* 0x00000068101b7810 */ /* 0x000fe20007f9e0ff */
[----:B------:R-:W-:Y:S01]  /*24b0*/  IMAD.U32 R6, RZ, RZ, UR4 ;  /* 0x00000004ff067e24 */ /* 0x000fe2000f8e00ff */
[----:B0-----:R-:W-:Y:S01]  /*24c0*/  LEA.HI R2, R0, R0, RZ, 0x1 ;  /* 0x0000000000027211 */ /* 0x001fe200078f08ff */
[----:B------:R1:W-:Y:S01]  /*24d0*/  STL.128 [R1+0x90], RZ ;  /* 0x000090ff01007387 */ /* 0x0003e20000100c00 */
[----:B------:R-:W-:Y:S01]  /*24e0*/  PLOP3.LUT P6, PT, PT, PT, UP0, 0x80, 0x0 ;  /* 0x000000000000781c */ /* 0x000fe20003fcf008 */
[--C-:B------:R-:W-:Y:S01]  /*24f0*/  IMAD.X R41, RZ, RZ, R17.reuse, P5 ;  /* 0x000000ffff297224 */ /* 0x100fe200028e0611 */
[----:B------:R-:W-:Y:S01]  /*2500*/  LOP3.LUT R3, R2, 0x1e, RZ, 0xc0, !PT ;  /* 0x0000001e02037812 */ /* 0x000fe200078ec0ff */
[----:B------:R-:W-:Y:S01]  /*2510*/  IMAD.U32 R2, RZ, RZ, UR5 ;  /* 0x00000005ff027e24 */ /* 0x000fe2000f8e00ff */
[----:B------:R1:W-:Y:S01]  /*2520*/  STL.128 [R1+0xa0], RZ ;  /* 0x0000a0ff01007387 */ /* 0x0003e20000100c00 */
[C---:B------:R-:W-:Y:S01]  /*2530*/  IADD3 R25, P3, R16.reuse, 0x60, RZ ;  /* 0x0000006010197810 */ /* 0x040fe20007f7e0ff */
[----:B------:R-:W-:Y:S01]  /*2540*/  IMAD.X R38, RZ, RZ, R17, P4 ;  /* 0x000000ffff267224 */ /* 0x000fe200020e0611 */
[----:B------:R-:W-:Y:S01]  /*2550*/  IADD3 R34, P2, R16, 0x58, RZ ;  /* 0x0000005810227810 */ /* 0x000fe20007f5e0ff */
[----:B------:R-:W-:Y:S01]  /*2560*/  IMAD.IADD R3, R0, 0x1, -R3 ;  /* 0x0000000100037824 */ /* 0x000fe200078e0a03 */
[----:B------:R1:W-:Y:S01]  /*2570*/  STL.128 [R1+0xb0], RZ ;  /* 0x0000b0ff01007387 */ /* 0x0003e20000100c00 */
[C---:B------:R-:W-:Y:S01]  /*2580*/  IADD3 R26, P1, R16.reuse, 0x80, RZ ;  /* 0x00000080101a7810 */ /* 0x040fe20007f3e0ff */
[--C-:B------:R-:W-:Y:S01]  /*2590*/  IMAD.X R36, RZ, RZ, R17.reuse, P3 ;  /* 0x000000ffff247224 */ /* 0x100fe200018e0611 */
[----:B------:R-:W-:Y:S01]  /*25a0*/  IADD3 R24, P0, R16, 0x90, RZ ;  /* 0x0000009010187810 */ /* 0x000fe20007f1e0ff */
[----:B------:R1:W-:Y:S01]  /*25b0*/  STL.128 [R1+0xc0], RZ ;  /* 0x0000c0ff01007387 */ /* 0x0003e20000100c00 */
[----:B------:R-:W-:Y:S01]  /*25c0*/  LEA R3, R3, UR6, 0xd ;  /* 0x0000000603037c11 */ /* 0x000fe2000f8e68ff */
[----:B------:R-:W-:-:S02]  /*25d0*/  IMAD.X R35, RZ, RZ, R17, P2 ;  /* 0x000000ffff237224 */ /* 0x000fc400010e0611 */
[----:B------:R1:W-:Y:S01]  /*25e0*/  STL.128 [R1+0xd0], RZ ;  /* 0x0000d0ff01007387 */ /* 0x0003e20000100c00 */
[----:B------:R-:W-:Y:S01]  /*25f0*/  SHF.R.U32.HI R3, RZ, 0x4, R3 ;  /* 0x00000004ff037819 */ /* 0x000fe20000011603 */
[--C-:B------:R-:W-:Y:S02]  /*2600*/  IMAD.X R39, RZ, RZ, R17.reuse, P1 ;  /* 0x000000ffff277224 */ /* 0x100fe400008e0611 */
[----:B------:R1:W-:Y:S01]  /*2610*/  STL.128 [R1+0xe0], RZ ;  /* 0x0000e0ff01007387 */ /* 0x0003e20000100c00 */
[----:B------:R-:W-:Y:S01]  /*2620*/  LOP3.LUT R3, R3, 0x3fff, RZ, 0xc0, !PT ;  /* 0x00003fff03037812 */ /* 0x000fe200078ec0ff */
[----:B------:R-:W-:-:S03]  /*2630*/  IMAD.X R37, RZ, RZ, R17, P0 ;  /* 0x000000ffff257224 */ /* 0x000fc600000e0611 */
        /* <DEDUP_REMOVED lines=21> */
.L_x_11598:
[----:B------:R-:W0:Y:S01]  /*2790*/  S2R R20, SR_TID.X ;  /* 0x0000000000147919 */ /* 0x000e220000002100 */
[----:B-1----:R-:W1:Y:S01]  /*27a0*/  LDC.64 R10, c[0x0][0x9d8] ;  /* 0x00027600ff0a7b82 */ /* 0x002e620000000a00 */
[----:B------:R-:W-:Y:S01]  /*27b0*/  IADD3 R8, P0, R16, 0xf0, RZ ;  /* 0x000000f010087810 */ /* 0x000fe20007f1e0ff */
[----:B------:R-:W-:Y:S01]  /*27c0*/  ULEA.HI UR4, UR61, UR61, URZ, 0x1 ;  /* 0x0000003d3d047291 */ /* 0x000fe2000f8f083f */
[----:B------:R-:W-:Y:S01]  /*27d0*/  IMAD.U32 R13, RZ, RZ, UR45 ;  /* 0x0000002dff0d7e24 */ /* 0x000fe2000f8e00ff */
[----:B------:R-:W-:Y:S01]  /*27e0*/  ULDC UR5, c[0x0][0x20] ;  /* 0x0000080000057ab9 */ /* 0x000fe20000000800 */
[----:B------:R-:W-:Y:S01]  /*27f0*/  IMAD.U32 R15, RZ, RZ, UR46 ;  /* 0x0000002eff0f7e24 */ /* 0x000fe2000f8e00ff */
[----:B------:R-:W-:Y:S01]  /*2800*/  ULOP3.LUT UR4, UR4, 0xfffffffe, URZ, 0xc0, !UPT ;  /* 0xfffffffe04047892 */ /* 0x000fe2000f8ec03f */
[----:B------:R-:W-:Y:S01]  /*2810*/  IMAD.X R9, RZ, RZ, R17, P0 ;  /* 0x000000ffff097224 */ /* 0x000fe200000e0611 */
[----:B------:R-:W2:Y:S01]  /*2820*/  LDC.64 R6, c[0x0][0x448] ;  /* 0x00011200ff067b82 */ /* 0x000ea20000000a00 */
[----:B------:R-:W-:Y:S01]  /*2830*/  VIADD R12, R18, -UR5 ;  /* 0x80000005120c7c36 */ /* 0x000fe20008000000 */
[----:B------:R-:W-:Y:S01]  /*2840*/  UIADD3 UR4, UR61, -UR4, URZ ;  /* 0x800000043d047290 */ /* 0x000fe2000fffe03f */
[----:B------:R-:W-:Y:S04]  /*2850*/  STL.64 [R1+0x100], R34 ;  /* 0x0001002201007387 */ /* 0x000fe80000100a00 */
[----:B------:R3:W-:Y:S01]  /*2860*/  STL.64 [R1+0xf8], R8 ;  /* 0x0000f80801007387 */ /* 0x0007e20000100a00 */
[----:B------:R-:W4:Y:S01]  /*2870*/  LDC.64 R4, c[0x0][0x9e0] ;  /* 0x00027800ff047b82 */ /* 0x000f220000000a00 */
[----:B------:R-:W-:-:S02]  /*2880*/  IMAD.U32 R0, RZ, RZ, UR4 ;  /* 0x00000004ff007e24 */ /* 0x000fc4000f8e00ff */
[----:B------:R0:W-:Y:S03]  /*2890*/  STL.64 [R1+0xf0], R196 ;  /* 0x0000f0c401007387 */ /* 0x0001e60000100a00 */
[----:B------:R-:W-:Y:S01]  /*28a0*/  SHF.L.U32 R0, R0, 0x1f, RZ ;  /* 0x0000001f00007819 */ /* 0x000fe200000006ff */
[----:B------:R0:W-:Y:S01]  /*28b0*/  STL.U8 [R1+0x108], RZ ;  /* 0x000108ff01007387 */ /* 0x0001e20000100000 */
[----:B------:R-:W5:Y:S01]  /*28c0*/  LDC.64 R2, c[0x0][0x9e8] ;  /* 0x00027a00ff027b82 */ /* 0x000f620000000a00 */
[----:B---3--:R-:W-:Y:S02]  /*28d0*/  IADD3 R8, P0, R16, 0x13c, RZ ;  /* 0x0000013c10087810 */ /* 0x008fe40007f1e0ff */
[----:B------:R3:W-:Y:S01]  /*28e0*/  STL [R12+0x4], R13 ;  /* 0x0000040d0c007387 */ /* 0x0007e20000100800 */
[----:B0-----:R-:W-:-:S04]  /*28f0*/  VIADD R195, R20, 0xffffff80 ;  /* 0xffffff8014c37836 */ /* 0x001fc80000000000 */
[----:B------:R-:W0:Y:S01]  /*2900*/  LDC R225, c[0x0][0x450] ;  /* 0x00011400ffe17b82 */ /* 0x000e220000000800 */
[----:B------:R-:W-:Y:S01]  /*2910*/  IMAD.X R9, RZ, RZ, R17, P0 ;  /* 0x000000ffff097224 */ /* 0x000fe200000e0611 */
[----:B------:R3:W-:Y:S04]  /*2920*/  STL [R12+0x8], R15 ;  /* 0x0000080f0c007387 */ /* 0x0007e80000100800 */
[----:B-1----:R3:W-:Y:S04]  /*2930*/  STL [R12+0xc], R11 ;  /* 0x00000c0b0c007387 */ /* 0x0027e80000100800 */
[----:B--2---:R3:W-:Y:S04]  /*2940*/  STL [R12+0x24], R6 ;  /* 0x000024060c007387 */ /* 0x0047e80000100800 */
[----:B------:R3:W-:Y:S04]  /*2950*/  STL [R12+0x14], RZ ;  /* 0x000014ff0c007387 */ /* 0x0007e80000100800 */
[----:B------:R3:W-:Y:S04]  /*2960*/  STL [R12], R195 ;  /* 0x000000c30c007387 */ /* 0x0007e80000100800 */
[----:B------:R3:W-:Y:S04]  /*2970*/  STL [R12+0x28], R7 ;  /* 0x000028070c007387 */ /* 0x0007e80000100800 */
[----:B----4-:R3:W-:Y:S04]  /*2980*/  STL [R12+0x10], R4 ;  /* 0x000010040c007387 */ /* 0x0107e80000100800 */
[----:B------:R3:W-:Y:S04]  /*2990*/  STL [R12+0x18], R5 ;  /* 0x000018050c007387 */ /* 0x0007e80000100800 */
[----:B-----5:R3:W-:Y:S04]  /*29a0*/  STL [R12+0x1c], R2 ;  /* 0x00001c020c007387 */ /* 0x0207e80000100800 */
[----:B------:R3:W-:Y:S04]  /*29b0*/  STL [R12+0x20], R3 ;  /* 0x000020030c007387 */ /* 0x0007e80000100800 */
[----:B0-----:R3:W-:Y:S04]  /*29c0*/  STL [R12+0x2c], R225 ;  /* 0x00002ce10c007387 */ /* 0x0017e80000100800 */
[----:B------:R3:W-:Y:S04]  /*29d0*/  STL.64 [R1+0x140], R8 ;  /* 0x0001400801007387 */ /* 0x0007e80000100a00 */
[----:B------:R3:W-:Y:S01]  /*29e0*/  STL [R1+0x13c], R10 ;  /* 0x00013c0a01007387 */ /* 0x0007e20000100800 */
[----:B------:R-:W0:Y:S02]  /*29f0*/  SYNCS.PHASECHK.TRANS64.TRYWAIT P0, [UR44+0x22800], R0 ;  /* 0x02280000ff0075a7 */ /* 0x000e24000800016c */
[----:B0--3--:R-:W-:Y:S05]  /*2a00*/  @!P0 BRA `(.L_x_11599) ;  /* 0x000001d000a88947 */ /* 0x009fea0003800000 */
.L_x_11812:
        /* <DEDUP_REMOVED lines=45> */
[----:B------:R-:W-:Y:S02]  /*2ce0*/  IMAD.MOV.U32 R11, RZ, RZ, R38 ;  /* 0x000000ffff0b7224 */ /* 0x000fe400078e0026 */
[----:B------:R-:W-:-:S03]  /*2cf0*/  IMAD.MOV.U32 R27, RZ, RZ, R39 ;  /* 0x000000ffff1b7224 */ /* 0x000fc600078e0027 */
[----:B------:R1:W-:Y:S04]  /*2d00*/  STL.128 [R1+0x1a0], R8 ;  /* 0x0001a00801007387 */ /* 0x0003e80000100c00 */
[----:B------:R1:W-:Y:S01]  /*2d10*/  STL.128 [R1+0x1b0], R24 ;  /* 0x0001b01801007387 */ /* 0x0003e20000100c00 */
[----:B------:R-:W-:Y:S05]  /*2d20*/  @!P1 BRA `(.L_x_11601) ;  /* 0x0000000000049947 */ /* 0x000fea0003800000 */
[----:B------:R-:W-:Y:S01]  /*2d30*/  BPT.TRAP 0x1 ;  /* 0x000000040000795c */ /* 0x000fe20000300000 */
.L_x_11601:
[----:B------:R-:W-:Y:S05]  /*2d40*/  BSYNC B0 ;  /* 0x0000000000007941 */ /* 0x000fea0003800000 */
.L_x_11600:
        /* <DEDUP_REMOVED lines=8> */
.L_x_11603:
[----:B------:R-:W-:Y:S05]  /*2dd0*/  BSYNC B0 ;  /* 0x0000000000007941 */ /* 0x000fea0003800000 */
.L_x_11602:
[----:B------:R-:W-:Y:S04]  /*2de0*/  BSSY B0, `(.L_x_11604) ;  /* 0x0000004000007945 */ /* 0x000fe80003800000 */
[----:B-1----:R-:W-:Y:S05]  /*2df0*/  @P0 BRA `(.L_x_11605) ;  /* 0x0000000000080947 */ /* 0x002fea0003800000 */
[----:B------:R-:W1:Y:S02]  /*2e00*/  SYNCS.PHASECHK.TRANS64.TRYWAIT P0, [R14+URZ], R15 ;  /* 0x0000000f0e0075a7 */ /* 0x000e64000800017f */
[----:B-1----:R-:W-:Y:S05]  /*2e10*/  @!P0 BRA `(.L_x_11606) ;  /* 0x000001cc00bc8947 */ /* 0x002fea0003800000 */
.L_x_11605:
[----:B------:R-:W-:Y:S05]  /*2e20*/  BSYNC B0 ;  /* 0x0000000000007941 */ /* 0x000fea0003800000 */
.L_x_11604:
        /* <DEDUP_REMOVED lines=59> */
.L_x_11608:
[----:B------:R-:W-:Y:S05]  /*31e0*/  BSYNC B0 ;  /* 0x0000000000007941 */ /* 0x000fea0003800000 */
.L_x_11607:
        /* <DEDUP_REMOVED lines=24> */
[-C--:B------:R-:W-:Y:S01]  /*3370*/  FMUL.FTZ R36, R51, R14.reuse ;  /* 0x0000000e33247220 */ /* 0x080fe20000410000 */
[-C--:B------:R-:W-:Y:S01]  /*3380*/  FMUL.FTZ R51, R53, R14.reuse ;  /* 0x0000000e35337220 */ /* 0x080fe20000410000 */
[----:B------:R-:W-:Y:S01]  /*3390*/  SHF.R.S32.HI R53, RZ, 0x1f, R72 ;  /* 0x0000001fff357819 */ /* 0x000fe20000011448 */
[-C--:B------:R-:W-:Y:S01]  /*33a0*/  FMUL.FTZ R82, R40, R14.reuse ;  /* 0x0000000e28527220 */ /* 0x080fe20000410000 */
[----:B------:R-:W-:Y:S02]  /*33b0*/  FMUL.FTZ R75, R25, R14 ;  /* 0x0000000e194b7220 */ /* 0x000fe40000410000 */
        /* <DEDUP_REMOVED lines=19> */
[----:B------:R-:W-:Y:S01]  /*34f0*/  FMUL.FTZ R44, R54, R14 ;  /* 0x0000000e362c7220 */ /* 0x000fe20000410000 */
[----:B------:R-:W-:Y:S01]  /*3500*/  LEA.HI R54, R55, R52, RZ, 0x2 ;  /* 0x0000003437367211 */ /* 0x000fe200078f10ff */
[-C--:B------:R-:W-:Y:S01]  /*3510*/  FMUL.FTZ R76, R28, R14.reuse ;  /* 0x0000000e1c4c7220 */ /* 0x080fe20000410000 */
[----:B------:R0:W1:Y:S01]  /*3520*/  MUFU.TANH R84, R56 ;  /* 0x0000003800547308 */ /* 0x0000620000002400 */
[-C--:B------:R-:W-:Y:S01]  /*3530*/  FMUL.FTZ R57, R57, R14.reuse ;  /* 0x0000000e39397220 */ /* 0x080fe20000410000 */
[-C--:B------:R-:W-:Y:S01]  /*3540*/  FMUL.FTZ R28, R35, R14.reuse ;  /* 0x0000000e231c7220 */ /* 0x080fe20000410000 */
[----:B------:R-:W-:Y:S01]  /*3550*/  FMUL.FTZ R35, R50, R14 ;  /* 0x0000000e32237220 */ /* 0x000fe20000410000 */
[----:B------:R-:W-:-:S02]  /*3560*/  SHF.R.S32.HI R50, RZ, 0x2, R54 ;  /* 0x00000002ff327819 */ /* 0x000fc40000011436 */
[----:B0-----:R-:W-:Y:S02]  /*3570*/  LEA.HI R56, R53, R72, RZ, 0x2 ;  /* 0x0000004835387211 */ /* 0x001fe400078f10ff */
[----:B------:R0:W2:Y:S01]  /*3580*/  MUFU.TANH R85, R57 ;  /* 0x0000003900557308 */ /* 0x0000a20000002400 */
[----:B------:R-:W-:Y:S02]  /*3590*/  SHF.R.S32.HI R53, RZ, 0x1f, R54 ;  /* 0x0000001fff357819 */ /* 0x000fe40000011436 */
[----:B0-----:R-:W-:Y:S02]  /*35a0*/  LOP3.LUT R57, R56, 0xfffffffc, RZ, 0xc0, !PT ;  /* 0xfffffffc38397812 */ /* 0x001fe400078ec0ff */
[----:B------:R-:W-:-:S03]  /*35b0*/  LEA.HI R56, R53, R50, RZ, 0x3 ;  /* 0x0000003235387211 */ /* 0x000fc600078f18ff */
[----:B------:R-:W-:Y:S01]  /*35c0*/  IMAD.IADD R72, R72, 0x1, -R57 ;  /* 0x0000000148487824 */ /* 0x000fe200078e0a39 */
[----:B------:R-:W-:Y:S02]  /*35d0*/  LOP3.LUT R57, R56, 0xfffffff8, RZ, 0xc0, !PT ;  /* 0xfffffff838397812 */ /* 0x000fe400078ec0ff */
[----:B------:R-:W-:Y:S02]  /*35e0*/  SHF.R.S32.HI R53, RZ, 0x7, R40 ;  /* 0x00000007ff357819 */ /* 0x000fe40000011428 */
[----:B------:R-:W-:Y:S01]  /*35f0*/  LEA.HI R55, R55, R52, RZ, 0x5 ;  /* 0x0000003437377211 */ /* 0x000fe200078f28ff */
[----:B------:R-:W-:Y:S01]  /*3600*/  IMAD.IADD R57, R50, 0x1, -R57 ;  /* 0x0000000132397824 */ /* 0x000fe200078e0a39 */
[----:B------:R-:W-:Y:S02]  /*3610*/  LEA.HI R40, R40, R53, RZ, 0x1 ;  /* 0x0000003528287211 */ /* 0x000fe400078f08ff */
[----:B------:R-:W-:Y:S02]  /*3620*/  SHF.R.S32.HI R50, RZ, 0x5, R55 ;  /* 0x00000005ff327819 */ /* 0x000fe40000011437 */
[----:B------:R-:W-:-:S02]  /*3630*/  LOP3.LUT R40, R40, 0x3fffffe, RZ, 0xc0, !PT ;  /* 0x03fffffe28287812 */ /* 0x000fc400078ec0ff */
        /* <DEDUP_REMOVED lines=9> */
[-C--:B------:R-:W-:Y:S01]  /*36d0*/  FMUL.FTZ R81, R37, R14.reuse ;  /* 0x0000000e25517220 */ /* 0x080fe20000410000 */
[----:B------:R-:W-:Y:S01]  /*36e0*/  @P0 SHF.R.U32.HI R57, RZ, R15, R74 ;  /* 0x0000000fff390219 */ /* 0x000fe2000001164a */
[-C--:B------:R-:W-:Y:S01]  /*36f0*/  FMUL.FTZ R37, R59, R14.reuse ;  /* 0x0000000e3b257220 */ /* 0x080fe20000410000 */
[----:B------:R-:W-:Y:S01]  /*3700*/  IMAD.U32 R53, RZ, RZ, UR47 ;  /* 0x0000002fff357e24 */ /* 0x000fe2000f8e00ff */
[----:B------:R-:W-:Y:S01]  /*3710*/  LOP3.LUT R15, R54, 0x7ffffffc, RZ, 0xc0, !PT ;  /* 0x7ffffffc360f7812 */ /* 0x000fe200078ec0ff */
[-C--:B------:R-:W-:Y:S01]  /*3720*/  FMUL.FTZ R78, R32, R14.reuse ;  /* 0x0000000e204e7220 */ /* 0x080fe20000410000 */
[----:B------:R-:W0:Y:S01]  /*3730*/  SHFL.IDX PT, R59, R57, RZ, 0x1c1f ;  /* 0x001c1fff393b7589 */ /* 0x000e2200000e0000 */
[-C--:B------:R-:W-:Y:S01]  /*3740*/  FMUL.FTZ R32, R43, R14.reuse ;  /* 0x0000000e2b207220 */ /* 0x080fe20000410000 */
[-C--:B------:R-:W-:Y:S01]  /*3750*/  FMUL.FTZ R77, R29, R14.reuse ;  /* 0x0000000e1d4d7220 */ /* 0x080fe20000410000 */
[----:B------:R-:W-:Y:S01]  /*3760*/  FMUL.FTZ R43, R45, R14 ;  /* 0x0000000e2d2b7220 */ /* 0x000fe20000410000 */
[----:B------:R-:W-:-:S02]  /*3770*/  IMAD R53, R53, -0x60, R6 ;  /* 0xffffffa035357824 */ /* 0x000fc400078e0206 */
        /* <DEDUP_REMOVED lines=19> */
[----:B------:R-:W3:Y:S03]  /*38b0*/  MUFU.TANH R24, R24 ;  /* 0x0000001800187308 */ /* 0x000ee60000002400 */
[----:B------:R-:W-:-:S02]  /*38c0*/  IMAD R56, R15, -0x2, R54 ;  /* 0xfffffffe0f387824 */ /* 0x000fc400078e0236 */
[----:B------:R-:W-:-:S03]  /*38d0*/  VIADD R54, R53, 0x60 ;  /* 0x0000006035367836 */ /* 0x000fc60000000000 */
[----:B------:R-:W4:Y:S01]  /*38e0*/  MUFU.TANH R75, R75 ;  /* 0x0000004b004b7308 */ /* 0x000f220000002400 */
        /* <DEDUP_REMOVED lines=67> */
.L_x_11614:
[----:B------:R-:W-:Y:S05]  /*3d20*/  BSYNC B2 ;  /* 0x0000000000027941 */ /* 0x000fea0003800000 */
.L_x_11613:
[----:B------:R-:W-:Y:S01]  /*3d30*/  LOP3.LUT R13, RZ, R13, RZ, 0x33, !PT ;  /* 0x0000000dff0d7212 */ /* 0x000fe200078e33ff */
[----:B------:R-:W-:Y:S06]  /*3d40*/  BRA `(.L_x_11615) ;  /* 0x0000000000187947 */ /* 0x000fec0003800000 */
.L_x_11612:
[----:B------:R-:W-:-:S13]  /*3d50*/  ISETP.NE.AND P0, PT, R8, 0x1, PT ;  /* 0x000000010800780c */ /* 0x000fda0003f05270 */
[----:B------:R-:W-:Y:S05]  /*3d60*/  @!P0 BRA `(.L_x_11615) ;  /* 0x0000000000108947 */ /* 0x000fea0003800000 */
[----:B------:R-:W2:Y:S04]  /*3d70*/  LDL R54, [R12+0x1c] ;  /* 0x00001c000c367983 */ /* 0x000ea80000100800 */
[----:B------:R-:W3:Y:S01]  /*3d80*/  LDL R56, [R12+0x20] ;  /* 0x000020000c387983 */ /* 0x000ee20000100800 */
[----:B--2---:R-:W-:-:S05]  /*3d90*/  IMAD.HI.U32 R13, R13, R54, RZ ;  /* 0x000000360d0d7227 */ /* 0x004fca00078e00ff */
[----:B---3--:R-:W-:-:S07]  /*3da0*/  SHF.R.U32.HI R13, RZ, R56, R13 ;  /* 0x00000038ff0d7219 */ /* 0x008fce000001160d */
.L_x_11615:
[----:B------:R-:W-:Y:S05]  /*3db0*/  BSYNC B1 ;  /* 0x0000000000017941 */ /* 0x000fea0003800000 */
.L_x_11611:
[----:B------:R-:W-:-:S05]  /*3dc0*/  IMAD R13, R8, R13, R74 ;  /* 0x0000000d080d7224 */ /* 0x000fca00078e024a */
[----:B------:R-:W-:Y:S02]  /*3dd0*/  VIMNMX R10, R10, R13, !PT ;  /* 0x0000000d0a0a7248 */ /* 0x000fe40007fe0100 */
[----:B------:R-:W-:-:S07]  /*3de0*/  VIADDMNMX R11, R13, R8, R11, PT ;  /* 0x000000080d0b7246 */ /* 0x000fce000380010b */
.L_x_11610:
[----:B------:R-:W-:Y:S05]  /*3df0*/  BSYNC B0 ;  /* 0x0000000000007941 */ /* 0x000fea0003800000 */
.L_x_11609:
        /* <DEDUP_REMOVED lines=132> */
.L_x_11621:
[----:B------:R-:W-:Y:S05]  /*4640*/  BSYNC B2 ;  /* 0x0000000000027941 */ /* 0x000fea0003800000 */
.L_x_11620:
[----:B------:R-:W-:Y:S01]  /*4650*/  LOP3.LUT R9, RZ, R9, RZ, 0x33, !PT ;  /* 0x00000009ff097212 */ /* 0x000fe200078e33ff */
[----:B------:R-:W-:Y:S06]  /*4660*/  BRA `(.L_x_11622) ;  /* 0x0000000000187947 */ /* 0x000fec0003800000 */
.L_x_11619:
[----:B------:R-:W-:-:S13]  /*4670*/  ISETP.NE.AND P6, PT, R8, 0x1, PT ;  /* 0x000000010800780c */ /* 0x000fda0003fc5270 */
[----:B------:R-:W-:Y:S05]  /*4680*/  @!P6 BRA `(.L_x_11622) ;  /* 0x000000000010e947 */ /* 0x000fea0003800000 */
[----:B------:R-:W2:Y:S04]  /*4690*/  LDL R6, [R12+0x1c] ;  /* 0x00001c000c067983 */ /* 0x000ea80000100800 */
[----:B------:R-:W3:Y:S01]  /*46a0*/  LDL R24, [R12+0x20] ;  /* 0x000020000c187983 */ /* 0x000ee20000100800 */
[----:B--2---:R-:W-:-:S05]  /*46b0*/  IMAD.HI.U32 R9, R9, R6, RZ ;  /* 0x0000000609097227 */ /* 0x004fca00078e00ff */
[----:B---3--:R-:W-:-:S07]  /*46c0*/  SHF.R.U32.HI R9, RZ, R24, R9 ;  /* 0x00000018ff097219 */ /* 0x008fce0000011609 */
.L_x_11622:
[----:B------:R-:W-:Y:S05]  /*46d0*/  BSYNC B1 ;  /* 0x0000000000017941 */ /* 0x000fea0003800000 */
.L_x_11618:
[----:B------:R-:W-:-:S05]  /*46e0*/  IMAD R9, R8, R9, R74 ;  /* 0x0000000908097224 */ /* 0x000fca00078e024a */
[----:B------:R-:W-:Y:S02]  /*46f0*/  VIADDMNMX R11, R9, R8, R11, PT ;  /* 0x00000008090b7246 */ /* 0x000fe4000380010b */
[----:B------:R-:W-:-:S07]  /*4700*/  VIMNMX R10, R10, R9, !PT ;  /* 0x000000090a0a7248 */ /* 0x000fce0007fe0100 */
.L_x_11617:
[----:B------:R-:W-:Y:S05]  /*4710*/  BSYNC B0 ;  /* 0x0000000000007941 */ /* 0x000fea0003800000 */
.L_x_11616:
        /* <DEDUP_REMOVED lines=73> */
[----:B------:R-:W0:Y:S01]  /*4bb0*/  SHFL.BFLY PT, R25, R8, 0x2, 0x1f ;  /* 0x0c401f0008197f89 */ /* 0x000e2200000e0000 */
[----:B------:R-:W-:-:S02]  /*4bc0*/  ISETP.GT.AND P2, PT, R10, 0x49, !P2 ;  /* 0x000000490a00780c */ /* 0x000fc40005744270 */
        /* <DEDUP_REMOVED lines=8> */
[C---:B------:R-:W-:Y:S02]  /*4c50*/  ISETP.LT.OR P3, PT, R11.reuse, 0x51, P3 ;  /* 0x000000510b00780c */ /* 0x040fe40001f61670 */
[----:B------:R-:W-:Y:S02]  /*4c60*/  ISETP.LT.OR P0, PT, R11, 0x39, P0 ;  /* 0x000000390b00780c */ /* 0x000fe40000701670 */
[----:B------:R-:W-:Y:S02]  /*4c70*/  FSEL R39, R39, -INF , !P2 ;  /* 0xff80000027277808 */ /* 0x000fe40005000000 */
[----:B------:R-:W-:-:S02]  /*4c80*/  FSEL R44, R44, -INF , !P0 ;  /* 0xff8000002c2c7808 */ /* 0x000fc40004000000 */
[----:B------:R-:W-:Y:S02]  /*4c90*/  ISETP.NE.AND P0, PT, R94, RZ, PT ;  /* 0x000000ff5e00720c */ /* 0x000fe40003f05270 */
[----:B0-----:R-:W-:Y:S02]  /*4ca0*/  FMNMX.FTZ R25, R8, R25, !PT ;  /* 0x0000001908197209 */ /* 0x001fe40007810000 */
[C---:B------:R-:W-:Y:S02]  /*4cb0*/  ISETP.GT.AND P0, PT, R10.reuse, 0x39, !P0 ;  /* 0x000000390a00780c */ /* 0x040fe40004704270 */
[----:B------:R-:W-:Y:S02]  /*4cc0*/  ISETP.GT.AND P5, PT, R10, 0x58, !P5 ;  /* 0x000000580a00780c */ /* 0x000fe40006fa4270 */
[C---:B------:R-:W-:Y:S02]  /*4cd0*/  ISETP.LT.OR P0, PT, R11.reuse, 0x3a, P0 ;  /* 0x0000003a0b00780c */ /* 0x040fe40000701670 */
[----:B------:R-:W-:-:S02]  /*4ce0*/  ISETP.LT.OR P4, PT, R11, 0x52, P4 ;  /* 0x000000520b00780c */ /* 0x000fc40002781670 */
[----:B------:R-:W-:Y:S02]  /*4cf0*/  FSEL R46, R46, -INF , !P0 ;  /* 0xff8000002e2e7808 */ /* 0x000fe40004000000 */
[----:B------:R-:W-:Y:S02]  /*4d00*/  ISETP.GT.AND P0, PT, R10, 0x40, !P1 ;  /* 0x000000400a00780c */ /* 0x000fe40004f04270 */
[----:B------:R-:W-:Y:S02]  /*4d10*/  ISETP.NE.AND P1, PT, R96, RZ, PT ;  /* 0x000000ff6000720c */ /* 0x000fe40003f25270 */
[----:B------:R-:W-:Y:S02]  /*4d20*/  ISETP.LT.OR P0, PT, R11, 0x41, P0 ;  /* 0x000000410b00780c */ /* 0x000fe40000701670 */
[----:B------:R-:W-:Y:S02]  /*4d30*/  ISETP.GT.AND P1, PT, R10, 0x48, !P1 ;  /* 0x000000480a00780c */ /* 0x000fe40004f24270 */
[----:B------:R-:W-:-:S02]  /*4d40*/  FSEL R48, R48, -INF , !P0 ;  /* 0xff80000030307808 */ /* 0x000fc40004000000 */
[----:B------:R-:W-:Y:S02]  /*4d50*/  ISETP.GT.AND P0, PT, R10, RZ, !P6 ;  /* 0x000000ff0a00720c */ /* 0x000fe40007704270 */
[C---:B------:R-:W-:Y:S02]  /*4d60*/  ISETP.LT.OR P1, PT, R11.reuse, 0x49, P1 ;  /* 0x000000490b00780c */ /* 0x040fe40000f21670 */
[----:B------:R-:W-:Y:S02]  /*4d70*/  ISETP.LT.OR P0, PT, R11, 0x1, P0 ;  /* 0x000000010b00780c */ /* 0x000fe40000701670 */
[----:B------:R-:W-:Y:S02]  /*4d80*/  FSEL R38, R38, -INF , !P1 ;  /* 0xff80000026267808 */ /* 0x000fe40004800000 */
[----:B------:R-:W-:Y:S02]  /*4d90*/  FSEL R56, R20, -INF , !P0 ;  /* 0xff80000014387808 */ /* 0x000fe40004000000 */
[----:B------:R-:W-:Y:S01]  /*4da0*/  ISETP.NE.AND P0, PT, R84, RZ, PT ;  /* 0x000000ff5400720c */ /* 0x000fe20003f05270 */
[----:B------:R-:W0:Y:S01]  /*4db0*/  SHFL.BFLY PT, R20, R25, 0x1, 0x1f ;  /* 0x0c201f0019147f89 */ /* 0x000e2200000e0000 */
[----:B------:R-:W-:-:S02]  /*4dc0*/  FMNMX.FTZ R9, R56, R21, !PT ;  /* 0x0000001538097209 */ /* 0x000fc40007810000 */
[----:B------:R-:W-:Y:S02]  /*4dd0*/  ISETP.GT.AND P0, PT, R10, 0x41, !P0 ;  /* 0x000000410a00780c */ /* 0x000fe40004704270 */
[----:B------:R-:W-:Y:S02]  /*4de0*/  FMNMX.FTZ R9, R42, R9, !PT ;  /* 0x000000092a097209 */ /* 0x000fe40007810000 */
[----:B------:R-:W-:Y:S02]  /*4df0*/  ISETP.LT.OR P0, PT, R11, 0x42, P0 ;  /* 0x000000420b00780c */ /* 0x000fe40000701670 */
[----:B------:R-:W-:Y:S02]  /*4e00*/  FMNMX.FTZ R6, R26, R9, !PT ;  /* 0x000000091a067209 */ /* 0x000fe40007810000 */
[----:B------:R-:W-:Y:S02]  /*4e10*/  FSEL R54, R37, -INF , !P0 ;  /* 0xff80000025367808 */ /* 0x000fe40004000000 */
[----:B------:R-:W-:-:S02]  /*4e20*/  FMNMX.FTZ R9, R27, R6, !PT ;  /* 0x000000061b097209 */ /* 0x000fc40007810000 */
[----:B------:R-:W-:Y:S02]  /*4e30*/  ISETP.NE.AND P6, PT, R58, RZ, PT ;  /* 0x000000ff3a00720c */ /* 0x000fe40003fc5270 */
[----:B------:R-:W-:Y:S02]  /*4e40*/  FMNMX.FTZ R6, R28, R9, !PT ;  /* 0x000000091c067209 */ /* 0x000fe40007810000 */
[----:B------:R-:W-:Y:S02]  /*4e50*/  FSEL R40, R40, -INF , !P3 ;  /* 0xff80000028287808 */ /* 0x000fe40005800000 */
[----:B------:R-:W-:Y:S02]  /*4e60*/  FMNMX.FTZ R9, R29, R6, !PT ;  /* 0x000000061d097209 */ /* 0x000fe40007810000 */
[----:B------:R-:W-:Y:S02]  /*4e70*/  ISETP.GT.AND P0, PT, R10, 0x59, !P6 ;  /* 0x000000590a00780c */ /* 0x000fe40007704270 */
[----:B------:R-:W-:-:S02]  /*4e80*/  FMNMX.FTZ R6, R30, R9, !PT ;  /* 0x000000091e067209 */ /* 0x000fc40007810000 */
[----:B------:R-:W-:Y:S02]  /*4e90*/  ISETP.LT.OR P5, PT, R11, 0x59, P5 ;  /* 0x000000590b00780c */ /* 0x000fe40002fa1670 */
[----:B------:R-:W-:Y:S02]  /*4ea0*/  FMNMX.FTZ R9, R31, R6, !PT ;  /* 0x000000061f097209 */ /* 0x000fe40007810000 */
[----:B------:R-:W-:Y:S02]  /*4eb0*/  FSEL R37, R50, -INF , !P4 ;  /* 0xff80000032257808 */ /* 0x000fe40006000000 */
[----:B------:R-:W-:Y:S02]  /*4ec0*/  FMNMX.FTZ R6, R32, R9, !PT ;  /* 0x0000000920067209 */ /* 0x000fe40007810000 */
[----:B------:R-:W-:Y:S02]  /*4ed0*/  ISETP.LT.OR P0, PT, R11, 0x5a, P0 ;  /* 0x0000005a0b00780c */ /* 0x000fe40000701670 */
[----:B------:R-:W-:-:S02]  /*4ee0*/  FMNMX.FTZ R9, R33, R6, !PT ;  /* 0x0000000621097209 */ /* 0x000fc40007810000 */
[----:B------:R-:W-:Y:S02]  /*4ef0*/  FSEL R50, R52, -INF , !P5 ;  /* 0xff80000034327808 */ /* 0x000fe40006800000 */
[----:B------:R-:W-:Y:S02]  /*4f00*/  FMNMX.FTZ R6, R34, R9, !PT ;  /* 0x0000000922067209 */ /* 0x000fe40007810000 */
[----:B------:R-:W-:Y:S02]  /*4f10*/  FSEL R52, R14, -INF , !P0 ;  /* 0xff8000000e347808 */ /* 0x000fe40004000000 */
[----:B------:R-:W-:Y:S02]  /*4f20*/  FMNMX.FTZ R9, R35, R6, !PT ;  /* 0x0000000623097209 */ /* 0x000fe40007810000 */
[----:B0-----:R-:W-:Y:S02]  /*4f30*/  FMNMX.FTZ R10, R25, R20, !PT ;  /* 0x00000014190a7209 */ /* 0x001fe40007810000 */
[----:B------:R-:W-:Y:S01]  /*4f40*/  FMNMX.FTZ R9, R36, R9, !PT ;  /* 0x0000000924097209 */ /* 0x000fe20007810000 */
[----:B------:R0:W5:Y:S03]  /*4f50*/  LDL.64 R24, [R1+0x1c0] ;  /* 0x0001c00001187983 */ /* 0x0001660000100a00 */
        /* <DEDUP_REMOVED lines=19> */
[----:B---3--:R-:W1:Y:S02]  /*5090*/  SHFL.BFLY PT, R71, R20, 0x2, 0x1f ;  /* 0x0c401f0014477f89 */ /* 0x008e6400000e0000 */
[----:B-1----:R-:W-:-:S05]  /*50a0*/  FMNMX.FTZ R71, R71, R20, !PT ;  /* 0x0000001447477209 */ /* 0x002fca0007810000 */
[----:B------:R-:W1:Y:S01]  /*50b0*/  SHFL.BFLY PT, R8, R71, 0x1, 0x1f ;  /* 0x0c201f0047087f89 */ /* 0x000e6200000e0000 */
[-CC-:B------:R-:W-:Y:S01]  /*50c0*/  FFMA.FTZ R152, R85, R57.reuse, -R14.reuse ;  /* 0x0000003955987223 */ /* 0x180fe2000001080e */
[-CC-:B------:R-:W-:Y:S01]  /*50d0*/  FFMA.FTZ R13, R13, R57.reuse, -R14.reuse ;  /* 0x000000390d0d7223 */ /* 0x180fe2000001080e */
[----:B------:R-:W-:Y:S01]  /*50e0*/  FFMA.FTZ R154, R83, R57, -R14 ;  /* 0x00000039539a7223 */ /* 0x000fe2000001080e */
[----:B-1----:R-:W-:-:S04]  /*50f0*/  FMNMX.FTZ R8, R71, R8, !PT ;  /* 0x0000000847087209 */ /* 0x002fc80007810000 */
        /* <DEDUP_REMOVED lines=9> */
[----:B------:R-:W1:Y:S01]  /*5190*/  MUFU.EX2 R9, R13 ;  /* 0x0000000d00097308 */ /* 0x000e620000000800 */
[-C--:B------:R-:W-:Y:S01]  /*51a0*/  FFMA.FTZ R156, R59, R57.reuse, -R14 ;  /* 0x000000393b9c7223 */ /* 0x080fe2000001080e */
[----:B------:R-:W-:-:S06]  /*51b0*/  FFMA.FTZ R27, R27, R57, -R10 ;  /* 0x000000391b1b7223 */ /* 0x000fcc000001080a */
[----:B------:R-:W-:Y:S08]  /*51c0*/  MUFU.EX2 R56, R56 ;  /* 0x0000003800387308 */ /* 0x000ff00000000800 */
[----:B------:R1:W-:Y:S01]  /*51d0*/  MUFU.EX2 R153, R21 ;  /* 0x0000001500997308 */ /* 0x0003e20000000800 */
[----:B------:R-:W-:-:S07]  /*51e0*/  FFMA.FTZ R59, R79, R57, -R14 ;  /* 0x000000394f3b7223 */ /* 0x000fce000001080e */
[----:B------:R-:W3:Y:S01]  /*51f0*/  MUFU.EX2 R154, R154 ;  /* 0x0000009a009a7308 */ /* 0x000ee20000000800 */
[----:B------:R-:W-:-:S07]  /*5200*/  FFMA.FTZ R28, R28, R57, -R10 ;  /* 0x000000391c1c7223 */ /* 0x000fce000001080a */
[----:B------:R-:W-:Y:S01]  /*5210*/  MUFU.EX2 R42, R42 ;  /* 0x0000002a002a7308 */ /* 0x000fe20000000800 */
[-CC-:B------:R-:W-:Y:S01]  /*5220*/  FFMA.FTZ R47, R47, R57.reuse, -R14.reuse ;  /* 0x000000392f2f7223 */ /* 0x180fe2000001080e */
[----:B------:R-:W-:-:S06]  /*5230*/  FFMA.FTZ R158, R75, R57, -R14 ;  /* 0x000000394b9e7223 */ /* 0x000fcc000001080e */
[----:B------:R-:W4:Y:S01]  /*5240*/  MUFU.EX2 R11, R11 ;  /* 0x0000000b000b7308 */ /* 0x000f220000000800 */
[----:B------:R-:W-:-:S07]  /*5250*/  FFMA.FTZ R29, R29, R57, -R10 ;  /* 0x000000391d1d7223 */ /* 0x000fce000001080a */
[----:B------:R-:W0:Y:S01]  /*5260*/  MUFU.EX2 R155, R26 ;  /* 0x0000001a009b7308 */ /* 0x000e220000000800 */
[----:B-1----:R-:W-:Y:S01]  /*5270*/  FADD.FTZ R21, R152, R9 ;  /* 0x0000000998157221 */ /* 0x002fe20000010000 */
[----:B------:R-:W-:-:S06]  /*5280*/  FFMA.FTZ R13, R81, R57, -R14 ;  /* 0x00000039510d7223 */ /* 0x000fcc000001080e */
[----:B------:R-:W1:Y:S01]  /*5290*/  MUFU.EX2 R156, R156 ;  /* 0x0000009c009c7308 */ /* 0x000e620000000800 */
[----:B------:R-:W-:-:S07]  /*52a0*/  FFMA.FTZ R30, R30, R57, -R10 ;  /* 0x000000391e1e7223 */ /* 0x000fce000001080a */
[----:B------:R-:W1:Y:S01]  /*52b0*/  MUFU.EX2 R27, R27 ;  /* 0x0000001b001b7308 */ /* 0x000e620000000800 */
[----:B---3--:R-:W-:Y:S01]  /*52c0*/  FADD.FTZ R20, R154, R21 ;  /* 0x000000159a147221 */ /* 0x008fe20000010000 */
[----:B------:R-:W-:-:S06]  /*52d0*/  FFMA.FTZ R160, R73, R57, -R14 ;  /* 0x0000003949a07223 */ /* 0x000fcc000001080e */
[----:B------:R-:W3:Y:S01]  /*52e0*/  MUFU.EX2 R59, R59 ;  /* 0x0000003b003b7308 */ /* 0x000ee20000000800 */
[----:B------:R-:W-:-:S07]  /*52f0*/  FFMA.FTZ R31, R31, R57, -R10 ;  /* 0x000000391f1f7223 */ /* 0x000fce000001080a */
[----:B------:R4:W-:Y:S08]  /*5300*/  MUFU.EX2 R172, R47 ;  /* 0x0000002f00ac7308 */ /* 0x0009f00000000800 */
[----:B------:R-:W3:Y:S01]  /*5310*/  MUFU.EX2 R28, R28 ;  /* 0x0000001c001c7308 */ /* 0x000ee20000000800 */
[----:B----4-:R-:W-:Y:S01]  /*5320*/  FADD.FTZ R47, R56, R153 ;  /* 0x00000099382f7221 */ /* 0x010fe20000010000 */
[----:B------:R-:W-:-:S03]  /*5330*/  FADD.FTZ R21, R11, R20 ;  /* 0x000000140b157221 */ /* 0x000fc60000010000 */
[----:B------:R-:W-:-:S03]  /*5340*/  FADD.FTZ R26, R42, R47 ;  /* 0x0000002f2a1a7221 */ /* 0x000fc60000010000 */
[----:B------:R-:W4:Y:S01]  /*5350*/  MUFU.EX2 R158, R158 ;  /* 0x0000009e009e7308 */ /* 0x000f220000000800 */
[----:B------:R-:W-:Y:S01]  /*5360*/  FFMA.FTZ R15, R15, R57, -R14 ;  /* 0x000000390f0f7223 */ /* 0x000fe2000001080e */
[----:B0-----:R-:W-:-:S06]  /*5370*/  FADD.FTZ R26, R155, R26 ;  /* 0x0000001a9b1a7221 */ /* 0x001fcc0000010000 */
[----:B------:R-:W0:Y:S01]  /*5380*/  MUFU.EX2 R29, R29 ;  /* 0x0000001d001d7308 */ /* 0x000e220000000800 */
[----:B------:R-:W-:Y:S01]  /*5390*/  FFMA.FTZ R32, R32, R57, -R10 ;  /* 0x0000003920207223 */ /* 0x000fe2000001080a */
[----:B-1----:R-:W-:-:S06]  /*53a0*/  FADD.FTZ R20, R156, R21 ;  /* 0x000000159c147221 */ /* 0x002fcc0000010000 */
[----:B------:R-:W1:Y:S01]  /*53b0*/  MUFU.EX2 R13, R13 ;  /* 0x0000000d000d7308 */ /* 0x000e620000000800 */
[----:B------:R-:W-:Y:S01]  /*53c0*/  FADD.FTZ R21, R27, R26 ;  /* 0x0000001a1b157221 */ /* 0x000fe20000010000 */
[----:B------:R-:W-:-:S06]  /*53d0*/  FFMA.FTZ R33, R33, R57, -R10 ;  /* 0x0000003921217223 */ /* 0x000fcc000001080a */
[----:B------:R-:W1:Y:S01]  /*53e0*/  MUFU.EX2 R30, R30 ;  /* 0x0000001e001e7308 */ /* 0x000e620000000800 */
[----:B---3--:R-:W-:Y:S01]  /*53f0*/  FADD.FTZ R47, R59, R20 ;  /* 0x000000143b2f7221 */ /* 0x008fe20000010000 */
[----:B------:R-:W-:-:S06]  /*5400*/  FFMA.FTZ R61, R61, R57, -R14 ;  /* 0x000000393d3d7223 */ /* 0x000fcc000001080e */
[----:B------:R-:W3:Y:S01]  /*5410*/  MUFU.EX2 R160, R160 ;  /* 0x000000a000a07308 */ /* 0x000ee20000000800 */
[----:B------:R-:W-:Y:S01]  /*5420*/  FADD.FTZ R20, R28, R21 ;  /* 0x000000151c147221 */ /* 0x000fe20000010000 */
[----:B------:R-:W-:-:S06]  /*5430*/  FFMA.FTZ R34, R34, R57, -R10 ;  /* 0x0000003922227223 */ /* 0x000fcc000001080a */
[----:B------:R-:W3:Y:S01]  /*5440*/  MUFU.EX2 R31, R31 ;  /* 0x0000001f001f7308 */ /* 0x000ee20000000800 */
[----:B----4-:R-:W-:Y:S01]  /*5450*/  FADD.FTZ R26, R158, R47 ;  /* 0x0000002f9e1a7221 */ /* 0x010fe20000010000 */
        /* <DEDUP_REMOVED lines=20> */
[----:B0-----:R-:W-:-:S07]  /*55a0*/  FADD.FTZ R20, R32, R21 ;  /* 0x0000001520147221 */ /* 0x001fce0000010000 */
[----:B------:R-:W0:Y:S01]  /*55b0*/  MUFU.EX2 R35, R35 ;  /* 0x0000002300237308 */ /* 0x000e220000000800 */
[----:B------:R-:W-:Y:S01]  /*55c0*/  FFMA.FTZ R46, R46, R57, -R10 ;  /* 0x000000392e2e7223 */ /* 0x000fe2000001080a */
[----:B-1----:R-:W-:-:S06]  /*55d0*/  FADD.FTZ R26, R162, R47 ;  /* 0x0000002fa21a7221 */ /* 0x002fcc0000010000 */
[----:B------:R-:W1:Y:S01]  /*55e0*/  MUFU.EX2 R63, R63 ;  /* 0x0000003f003f7308 */ /* 0x000e620000000800 */
[----:B------:R-:W-:Y:S01]  /*55f0*/  FFMA.FTZ R53, R53, R57, -R14 ;  /* 0x0000003935357223 */ /* 0x000fe2000001080e */
[----:B------:R-:W-:-:S06]  /*5600*/  FADD.FTZ R21, R33, R20 ;  /* 0x0000001421157221 */ /* 0x000fcc0000010000 */
[----:B------:R-:W2:Y:S01]  /*5610*/  MUFU.EX2 R36, R36 ;  /* 0x0000002400247308 */ /* 0x000ea20000000800 */
[----:B------:R-:W-:Y:S01]  /*5620*/  FFMA.FTZ R48, R48, R57, -R10 ;  /* 0x0000003930307223 */ /* 0x000fe2000001080a */
[----:B---3--:R-:W-:-:S06]  /*5630*/  FADD.FTZ R47, R61, R26 ;  /* 0x0000001a3d2f7221 */ /* 0x008fcc0000010000 */
[----:B------:R-:W3:Y:S01]  /*5640*/  MUFU.EX2 R166, R166 ;  /* 0x000000a600a67308 */ /* 0x000ee20000000800 */
[----:B------:R-:W-:-:S07]  /*5650*/  FADD.FTZ R20, R34, R21 ;  /* 0x0000001522147221 */ /* 0x000fce0000010000 */
[----:B------:R-:W3:Y:S01]  /*5660*/  MUFU.EX2 R44, R44 ;  /* 0x0000002c002c7308 */ /* 0x000ee20000000800 */
[-C--:B------:R-:W-:Y:S01]  /*5670*/  FFMA.FTZ R51, R51, R57.reuse, -R14 ;  /* 0x0000003933337223 */ /* 0x080fe2000001080e */
[----:B------:R-:W-:Y:S01]  /*5680*/  FFMA.FTZ R54, R54, R57, -R10 ;  /* 0x0000003936367223 */ /* 0x000fe2000001080a */
[----:B----4-:R-:W-:-:S05]  /*5690*/  FADD.FTZ R26, R164, R47 ;  /* 0x0000002fa41a7221 */ /* 0x010fca0000010000 */
[----:B------:R-:W4:Y:S01]  /*56a0*/  MUFU.EX2 R65, R65 ;  /* 0x0000004100417308 */ /* 0x000f220000000800 */
[----:B------:R-:W-:Y:S01]  /*56b0*/  FFMA.FTZ R43, R43, R57, -R14 ;  /* 0x000000392b2b7223 */ /* 0x000fe2000001080e */
[----:B0-----:R-:W-:-:S06]  /*56c0*/  FADD.FTZ R21, R35, R20 ;  /* 0x0000001423157221 */ /* 0x001fcc0000010000 */
[----:B------:R-:W0:Y:S01]  /*56d0*/  MUFU.EX2 R167, R46 ;  /* 0x0000002e00a77308 */ /* 0x000e220000000800 */
[----:B------:R-:W-:Y:S01]  /*56e0*/  FFMA.FTZ R38, R38, R57, -R10 ;  /* 0x0000003926267223 */ /* 0x000fe2000001080a */
[----:B-1----:R-:W-:-:S06]  /*56f0*/  FADD.FTZ R47, R63, R26 ;  /* 0x0000001a3f2f7221 */ /* 0x002fcc0000010000 */
[----:B------:R-:W1:Y:S01]  /*5700*/  MUFU.EX2 R53, R53 ;  /* 0x0000003500357308 */ /* 0x000e620000000800 */
[----:B--2---:R-:W-:Y:S01]  /*5710*/  FADD.FTZ R21, R36, R21 ;  /* 0x0000001524157221 */ /* 0x004fe20000010000 */
[----:B------:R-:W-:-:S06]  /*5720*/  FFMA.FTZ R39, R39, R57, -R10 ;  /* 0x0000003927277223 */ /* 0x000fcc000001080a */
[----:B------:R-:W2:Y:S01]  /*5730*/  MUFU.EX2 R48, R48 ;  /* 0x0000003000307308 */ /* 0x000ea20000000800 */
[----:B------:R-:W-:Y:S01]  /*5740*/  FFMA.FTZ R49, R49, R57, -R14 ;  /* 0x0000003931317223 */ /* 0x000fe2000001080e */
[----:B---3--:R-:W-:-:S06]  /*5750*/  FADD.FTZ R20, R166, R47 ;  /* 0x0000002fa6147221 */ /* 0x008fcc0000010000 */
[----:B------:R-:W3:Y:S01]  /*5760*/  MUFU.EX2 R168, R51 ;  /* 0x0000003300a87308 */ /* 0x000ee20000000800 */
[----:B------:R-:W-:Y:S01]  /*5770*/  FFMA.FTZ R45, R45, R57, -R14 ;  /* 0x000000392d2d7223 */ /* 0x000fe2000001080e */
[----:B------:R-:W-:-:S06]  /*5780*/  FADD.FTZ R26, R44, R21 ;  /* 0x000000152c1a7221 */ /* 0x000fcc0000010000 */
[----:B------:R-:W3:Y:S01]  /*5790*/  MUFU.EX2 R169, R54 ;  /* 0x0000003600a97308 */ /* 0x000ee20000000800 */
[----:B------:R-:W-:Y:S01]  /*57a0*/  FFMA.FTZ R40, R40, R57, -R10 ;  /* 0x0000003928287223 */ /* 0x000fe2000001080a */
[----:B----4-:R-:W-:-:S06]  /*57b0*/  FADD.FTZ R20, R65, R20 ;  /* 0x0000001441147221 */ /* 0x010fcc0000010000 */
        /* <DEDUP_REMOVED lines=11> */
[----:B------:R-:W-:-:S06]  /*5870*/  FADD.FTZ R21, R169, R20 ;  /* 0x00000014a9157221 */ /* 0x000fcc0000010000 */
[----:B------:R-:W3:Y:S01]  /*5880*/  MUFU.EX2 R45, R45 ;  /* 0x0000002d002d7308 */ /* 0x000ee20000000800 */
[----:B------:R-:W-:-:S07]  /*5890*/  FFMA.FTZ R14, R55, R57, -R14 ;  /* 0x00000039370e7223 */ /* 0x000fce000001080e */
[----:B------:R-:W3:Y:S01]  /*58a0*/  MUFU.EX2 R40, R40 ;  /* 0x0000002800287308 */ /* 0x000ee20000000800 */
[----:B------:R-:W-:Y:S01]  /*58b0*/  FFMA.FTZ R10, R52, R57, -R10 ;  /* 0x00000039340a7223 */ /* 0x000fe2000001080a */
[----:B----4-:R-:W-:Y:S01]  /*58c0*/  FADD.FTZ R47, R43, R26 ;  /* 0x0000001a2b2f7221 */ /* 0x010fe20000010000 */
[----:B0-----:R-:W-:-:S05]  /*58d0*/  FADD.FTZ R20, R38, R21 ;  /* 0x0000001526147221 */ /* 0x001fca0000010000 */
[----:B------:R-:W0:Y:S01]  /*58e0*/  MUFU.EX2 R37, R37 ;  /* 0x0000002500257308 */ /* 0x000e220000000800 */
[----:B-1----:R-:W-:Y:S01]  /*58f0*/  FADD.FTZ R26, R170, R47 ;  /* 0x0000002faa1a7221 */ /* 0x002fe20000010000 */
[----:B--2---:R-:W-:-:S06]  /*5900*/  FADD.FTZ R21, R39, R20 ;  /* 0x0000001427157221 */ /* 0x004fcc0000010000 */
[----:B------:R-:W1:Y:S08]  /*5910*/  MUFU.EX2 R41, R41 ;  /* 0x0000002900297308 */ /* 0x000e700000000800 */
[----:B------:R-:W2:Y:S01]  /*5920*/  MUFU.EX2 R50, R50 ;  /* 0x0000003200327308 */ /* 0x000ea20000000800 */
[----:B---3--:R-:W-:Y:S01]  /*5930*/  FADD.FTZ R47, R45, R26 ;  /* 0x0000001a2d2f7221 */ /* 0x008fe20000010000 */
[----:B------:R-:W-:-:S06]  /*5940*/  FADD.FTZ R20, R40, R21 ;  /* 0x0000001528147221 */ /* 0x000fcc0000010000 */
[----:B------:R-:W3:Y:S08]  /*5950*/  MUFU.EX2 R14, R14 ;  /* 0x0000000e000e7308 */ /* 0x000ef00000000800 */
[----:B------:R-:W4:Y:S01]  /*5960*/  MUFU.EX2 R175, R10 ;  /* 0x0000000a00af7308 */ /* 0x000f220000000800 */
[----:B------:R-:W-:Y:S01]  /*5970*/  FADD.FTZ R26, R172, R47 ;  /* 0x0000002fac1a7221 */ /* 0x000fe20000010000 */
[----:B0-----:R-:W-:-:S03]  /*5980*/  FADD.FTZ R21, R37, R20 ;  /* 0x0000001425157221 */ /* 0x001fc60000010000 */
[----:B-1----:R-:W-:Y:S01]  /*5990*/  FADD.FTZ R47, R41, R26 ;  /* 0x0000001a292f7221 */ /* 0x002fe20000010000 */
[----:B--2---:R-:W-:-:S03]  /*59a0*/  FADD.FTZ R26, R50, R21 ;  /* 0x00000015321a7221 */ /* 0x004fc60000010000 */
[----:B---3--:R-:W-:Y:S01]  /*59b0*/  FADD.FTZ R20, R14, R47 ;  /* 0x0000002f0e147221 */ /* 0x008fe20000010000 */
[----:B------:R0:W-:Y:S01]  /*59c0*/  STL [R1+0x3e4], R8 ;  /* 0x0003e40801007387 */ /* 0x0001e20000100800 */
[----:B------:R-:W-:Y:S01]  /*59d0*/  LOP3.LUT R6, R6, 0x1, RZ, 0xfc, !PT ;  /* 0x0000000106067812 */ /* 0x000fe200078efcff */
[----:B----4-:R-:W-:-:S05]  /*59e0*/  FADD.FTZ R21, R175, R26 ;  /* 0x0000001aaf157221 */ /* 0x010fca0000010000 */
        /* <DEDUP_REMOVED lines=29> */
.L_x_11624:
[----:B------:R-:W-:Y:S05]  /*5bc0*/  BSYNC B0 ;  /* 0x0000000000007941 */ /* 0x000fea0003800000 */
.L_x_11623:
        /* <DEDUP_REMOVED lines=8> */
.L_x_11626:
[----:B------:R-:W-:Y:S05]  /*5c50*/  BSYNC B0 ;  /* 0x0000000000007941 */ /* 0x000fea0003800000 */
.L_x_11625:
[----:B------:R-:W-:Y:S04]  /*5c60*/  BSSY B0, `(.L_x_11627) ;  /* 0x0000004000007945 */ /* 0x000fe80003800000 */
[----:B-1----:R-:W-:Y:S05]  /*5c70*/  @P0 BRA `(.L_x_11628) ;  /* 0x0000000000080947 */ /* 0x002fea0003800000 */
[----:B------:R-:W1:Y:S02]  /*5c80*/  SYNCS.PHASECHK.TRANS64.TRYWAIT P0, [R6+URZ], R11 ;  /* 0x0000000b060075a7 */ /* 0x000e64000800017f */
[----:B-1----:R-:W-:Y:S05]  /*5c90*/  @!P0 BRA `(.L_x_11629) ;  /* 0x000001a000308947 */ /* 0x002fea0003800000 */
.L_x_11628:
[----:B------:R-:W-:Y:S05]  /*5ca0*/  BSYNC B0 ;  /* 0x0000000000007941 */ /* 0x000fea0003800000 */
.L_x_11627:
        /* <DEDUP_REMOVED lines=762> */
.L_x_11631:
[----:B------:R-:W-:Y:S05]  /*8c50*/  BSYNC B0 ;  /* 0x0000000000007941 */ /* 0x000fea0003800000 */
.L_x_11630:
        /* <DEDUP_REMOVED lines=31> */
.L_x_11634:
[----:B------:R-:W-:-:S13]  /*8e50*/  ISETP.NE.AND P0, PT, R5, 0x1, PT ;  /* 0x000000010500780c */ /* 0x000fda0003f05270 */
[----:B------:R-:W-:-:S05]  /*8e60*/  @P0 IMAD.HI.U32 R2, R6, R2, RZ ;  /* 0x0000000206020227 */ /* 0x000fca00078e00ff */
[----:B------:R-:W-:-:S07]  /*8e70*/  @P0 SHF.R.U32.HI R6, RZ, R3, R2 ;  /* 0x00000003ff060219 */ /* 0x000fce0000011602 */
.L_x_11635:
[----:B------:R-:W-:Y:S05]  /*8e80*/  BSYNC B0 ;  /* 0x0000000000007941 */ /* 0x000fea0003800000 */
.L_x_11633:
[----:B------:R-:W-:-:S05]  /*8e90*/  IMAD R5, R6, R5, R5 ;  /* 0x0000000506057224 */ /* 0x000fca00078e0205 */
[----:B------:R-:W-:-:S07]  /*8ea0*/  VIMNMX R4, R4, R5, PT ;  /* 0x0000000504047248 */ /* 0x000fce0003fe0100 */
.L_x_11632:
        /* <DEDUP_REMOVED lines=8> */
.L_x_11639:
[----:B------:R-:W-:Y:S01]  /*8f30*/  VIADD R0, R16, 0x148 ;  /* 0x0000014810007836 */ /* 0x000fe20000000000 */
[----:B------:R-:W-:-:S07]  /*8f40*/  MOV R14, 0x8f60 ;  /* 0x00008f60000e7802 */ /* 0x000fce0000000f00 */
[----:B------:R-:W-:Y:S05]  /*8f50*/  CALL.REL.NOINC `($_ZN7cutlass13device_kernelIN5flash11enable_sm90INS1_16FlashAttnFwdSm90INS1_25CollectiveMainloopFwdSm90ILi2EN4cute5tupleIJNS5_1CILi1EEES8_S8_EEENS6_IJNS7_ILi128EEENS7_ILi96EEENS7_ILi64EEEEEELi256ENS_6half_tEfNS_4arch4Sm90ELb0ELb1ELb1ELb1ELb1ELb0ELb0ELb1ELb0ELb1ELb0ELb0EEENS1_21CollectiveEpilogueFwdINS6_IJSA_NS7_ILi256EEESB_EEES9_SE_SG_Li256ELb1ELb1ELb0ELb0EEENS1_36VarlenDynamicPersistentTileSchedulerILi128ELi96ELi256ELi128ELb0ELb1ELb1ELb1ELb0ELb1EEEEEEEEEvNT_6ParamsE$_ZZN5flash25CollectiveMainloopFwdSm90ILi2EN4cute5tupleIJNS1_1CILi1EEES4_S4_EEENS2_IJNS3_ILi128EEENS3_ILi96EEENS3_ILi64EEEEEELi256EN7cutlass6half_tEfNSA_4arch4Sm90ELb0ELb1ELb1ELb1ELb1ELb0ELb0ELb1ELb0ELb1ELb0ELb0EE3mmaINS_16FlashAttnFwdSm90ISE_NS_21CollectiveEpilogueFwdINS2_IJS6_NS3_ILi256EEES7_EEES5_SB_SD_Li256ELb1ELb1ELb0ELb0EEENS_36VarlenDynamicPersistentTileSchedulerILi128ELi96ELi256ELi128ELb0ELb1ELb1ELb1ELb0ELb1EEEE13SharedStorageENS1_6TensorINS1_11ArrayEngineIfLm128EEENS1_6LayoutINS2_IJNS2_IJNS3_ILi2EEEST_NS3_ILi32EEEEEES4_S4_EEENS2_IJNS2_IJS4_ST_NS3_ILi4EEEEEENS3_ILi0EEESZ_EEEEEEENS_7SoftmaxILi2ELi0EEEEEbRKNSE_6ParamsENSA_13PipelineAsyncILi2EEES19_RNSA_13PipelineStateILj2EEERT0_RT1_iRiRKNS_16SeqlenInfoQKNewKILb1ELb0EEENS2_IJiiiiEEERT_ENKUliT_T0_T1_E_clIZSF_ISO_S12_S14_EbS17_S19_S19_S1C_S1E_S1G_iS1H_S1L_S1M_S1O_EUlRS1P_iE1_NS3_ILb0EEENS3_ILb1EEEEEDaiS1P_S1Q_S1R_) ;  /* 0x000001a400bc7944 */ /* 0x000fea0003c00000 */
[C---:B------:R-:W-:Y:S01]  /*8f60*/  ISETP.GT.AND P0, PT, R10.reuse, R11, PT ;  /* 0x0000000b0a00720c */ /* 0x040fe20003f04270 */
[----:B------:R-:W-:-:S12]  /*8f70*/  VIADD R10, R10, 0xffffffff ;  /* 0xffffffff0a0a7836 */ /* 0x000fd80000000000 */
[----:B------:R-:W-:Y:S05]  /*8f80*/  @P0 BRA `(.L_x_11639) ;  /* 0xfffffffc00e80947 */ /* 0x000fea000383ffff */
[----:B------:R-:W-:Y:S05]  /*8f90*/  BSYNC B0 ;  /* 0x0000000000007941 */ /* 0x000fea0003800000 */
.L_x_11638:
[----:B------:R-:W2:Y:S02]  /*8fa0*/  LDL R0, [R1+0x50] ;  /* 0x0000500001007983 */ /* 0x000ea40000100800 */
[----:B--2---:R-:W-:-:S07]  /*8fb0*/  IMAD.SHL.U32 R0, R0, 0x80, RZ ;  /* 0x0000008000007824 */ /* 0x004fce00078e00ff */
.L_x_11637:
[----:B------:R-:W-:Y:S05]  /*8fc0*/  BSYNC B1 ;  /* 0x0000000000017941 */ /* 0x000fea0003800000 */
.L_x_11636:
        /* <DEDUP_REMOVED lines=26> */
.L_x_11642:
[----:B------:R-:W-:Y:S02]  /*9170*/  ULDC UR4, c[0x0][0x9e4] ;  /* 0x0002790000047ab9 */ /* 0x000fe40000000800 */
[----:B------:R-:W-:-:S05]  /*9180*/  IMAD.U32 R5, RZ, RZ, UR4 ;  /* 0x00000004ff057e24 */ /* 0x000fca000f8e00ff */
[----:B------:R-:W-:-:S13]  /*9190*/  ISETP.NE.AND P0, PT, R5, 0x1, PT ;  /* 0x000000010500780c */ /* 0x000fda0003f05270 */
[----:B------:R-:W0:Y:S02]  /*91a0*/  @P0 LDC.64 R6, c[0x0][0x9e8] ;  /* 0x00027a00ff060b82 */ /* 0x000e240000000a00 */
[----:B0-----:R-:W-:-:S05]  /*91b0*/  @P0 IMAD.HI.U32 R4, R0, R6, RZ ;  /* 0x0000000600040227 */ /* 0x001fca00078e00ff */
[----:B------:R-:W-:-:S07]  /*91c0*/  @P0 SHF.R.U32.HI R0, RZ, R7, R4 ;  /* 0x00000007ff000219 */ /* 0x000fce0000011604 */
.L_x_11643:
[----:B------:R-:W-:Y:S05]  /*91d0*/  BSYNC B0 ;  /* 0x0000000000007941 */ /* 0x000fea0003800000 */
.L_x_11641:
[----:B------:R-:W-:-:S05]  /*91e0*/  IMAD R3, R0, R5, RZ ;  /* 0x0000000500037224 */ /* 0x000fca00078e02ff */
[----:B------:R-:W-:-:S07]  /*91f0*/  VIMNMX R2, R2, R3, !PT ;  /* 0x0000000302027248 */ /* 0x000fce0007fe0100 */
.L_x_11640:
[----:B------:R-:W-:-:S04]  /*9200*/  VIADD R2, R2, 0x5f ;  /* 0x0000005f02027836 */ /* 0x000fc80000000000 */
[----:B------:R-:W-:-:S05]  /*9210*/  IMAD.HI R2, R2, 0x2aaaaaab, RZ ;  /* 0x2aaaaaab02027827 */ /* 0x000fca00078e02ff */
[----:B------:R-:W-:-:S04]  /*9220*/  SHF.R.U32.HI R3, RZ, 0x1f, R2 ;  /* 0x0000001fff037819 */ /* 0x000fc80000011602 */
[----:B------:R-:W-:-:S04]  /*9230*/  LEA.HI.SX32 R3, R2, R3, 0x1c ;  /* 0x0000000302037211 */ /* 0x000fc800078fe2ff */
[----:B------:R-:W-:-:S04]  /*9240*/  VIMNMX R11, R3, UR42, !PT ;  /* 0x0000002a030b7c48 */ /* 0x000fc8000ffe0100 */
[----:B------:R-:W-:-:S13]  /*9250*/  ISETP.GE.AND P0, PT, R10, R11, PT ;  /* 0x0000000b0a00720c */ /* 0x000fda0003f06270 */
[----:B------:R-:W-:Y:S05]  /*9260*/  @!P0 BRA `(.L_x_11644) ;  /* 0x0000005c00d88947 */ /* 0x000fea0003800000 */
.L_x_11663:
        /* <DEDUP_REMOVED lines=20> */
.L_x_11646:
[----:B------:R-:W-:Y:S05]  /*93b0*/  BSYNC B0 ;  /* 0x0000000000007941 */ /* 0x000fea0003800000 */
.L_x_11645:
        /* <DEDUP_REMOVED lines=9> */
.L_x_11648:
[----:B------:R-:W-:Y:S05]  /*9450*/  BSYNC B0 ;  /* 0x0000000000007941 */ /* 0x000fea0003800000 */
.L_x_11647:
[----:B------:R-:W-:Y:S04]  /*9460*/  BSSY B0, `(.L_x_11649) ;  /* 0x0000006000007945 */ /* 0x000fe80003800000 */
[----:B--2---:R-:W-:Y:S05]  /*9470*/  @P0 BRA `(.L_x_11650) ;  /* 0x0000000000100947 */ /* 0x004fea0003800000 */
[----:B-----5:R-:W-:Y:S01]  /*9480*/  IMAD R6, R6, 0x8, R3 ;  /* 0x0000000806067824 */ /* 0x020fe200078e0203 */
[----:B------:R-:W-:-:S04]  /*9490*/  SHF.L.U32 R7, R7, 0x1f, RZ ;  /* 0x0000001f07077819 */ /* 0x000fc800000006ff */
[----:B------:R-:W2:Y:S02]  /*94a0*/  SYNCS.PHASECHK.TRANS64.TRYWAIT P0, [R6+URZ], R7 ;  /* 0x00000007060075a7 */ /* 0x000ea4000800017f */
[----:B--2---:R-:W-:Y:S05]  /*94b0*/  @!P0 BRA `(.L_x_11651) ;  /* 0x00000168003c8947 */ /* 0x004fea0003800000 */
.L_x_11650:
[----:B------:R-:W-:Y:S05]  /*94c0*/  BSYNC B0 ;  /* 0x0000000000007941 */ /* 0x000fea0003800000 */
.L_x_11649:
        /* <DEDUP_REMOVED lines=59> */
.L_x_11653:
[----:B------:R-:W-:Y:S05]  /*9880*/  BSYNC B0 ;  /* 0x0000000000007941 */ /* 0x000fea0003800000 */
.L_x_11652:
[----:B------:R-:W2:Y:S02]  /*9890*/  LDL.64 R2, [R1+0x20] ;  /* 0x0000200001027983 */ /* 0x000ea40000100a00 */
[----:B--2---:R-:W-:-:S05]  /*98a0*/  MOV R2, R2 ;  /* 0x0000000200027202 */ /* 0x004fca0000000f00 */
[----:B-----5:R-:W-:-:S05]  /*98b0*/  IMAD R13, R13, 0x8, R2 ;  /* 0x000000080d0d7824 */ /* 0x020fca00078e0202 */
[----:B------:R-:W-:-:S04]  /*98c0*/  PRMT R13, R72, 0x654, R13 ;  /* 0x00000654480d7816 */ /* 0x000fc8000000000d */
[----:B------:R0:W-:Y:S01]  /*98d0*/  SYNCS.ARRIVE.TRANS64.RED.A1T0 RZ, [R13+URZ], RZ ;  /* 0x000000ff0dff79a7 */ /* 0x0001e2000810043f */
        /* <DEDUP_REMOVED lines=30> */
[-C--:B------:R-:W-:Y:S01]  /*9ac0*/  FMUL.FTZ R9, R25, R6.reuse ;  /* 0x0000000619097220 */ /* 0x080fe20000410000 */
[----:B0-----:R-:W-:-:S04]  /*9ad0*/  FMUL.FTZ R13, R28, R6 ;  /* 0x000000061c0d7220 */ /* 0x001fc80000410000 */
        /* <DEDUP_REMOVED lines=25> */
[----:B------:R-:W-:Y:S01]  /*9c70*/  FMUL.FTZ R77, R30, R6 ;  /* 0x000000061e4d7220 */ /* 0x000fe20000410000 */
[----:B--2---:R-:W-:-:S05]  /*9c80*/  FMNMX.FTZ R15, R146, R15, !PT ;  /* 0x0000000f920f7209 */ /* 0x004fca0007810000 */
[----:B------:R-:W2:Y:S01]  /*9c90*/  MUFU.TANH R142, R142 ;  /* 0x0000008e008e7308 */ /* 0x000ea20000002400 */
[----:B------:R-:W-:Y:S01]  /*9ca0*/  FMUL.FTZ R30, R48, R6 ;  /* 0x00000006301e7220 */ /* 0x000fe20000410000 */
[----:B0-----:R-:W-:-:S06]  /*9cb0*/  FMNMX.FTZ R15, R158, R15, !PT ;  /* 0x0000000f9e0f7209 */ /* 0x001fcc0007810000 */
[----:B------:R-:W0:Y:S01]  /*9cc0*/  MUFU.TANH R26, R26 ;  /* 0x0000001a001a7308 */ /* 0x000e220000002400 */
[-C--:B------:R-:W-:Y:S01]  /*9cd0*/  FMUL.FTZ R32, R49, R6.reuse ;  /* 0x0000000631207220 */ /* 0x080fe20000410000 */
[----:B------:R-:W-:Y:S01]  /*9ce0*/  FMUL.FTZ R157, R34, R6 ;  /* 0x00000006229d7220 */ /* 0x000fe20000410000 */
[----:B-1----:R-:W-:-:S05]  /*9cf0*/  FMNMX.FTZ R15, R160, R15, !PT ;  /* 0x0000000fa00f7209 */ /* 0x002fca0007810000 */
[----:B------:R-:W1:Y:S01]  /*9d00*/  MUFU.TANH R28, R28 ;  /* 0x0000001c001c7308 */ /* 0x000e620000002400 */
[-C--:B------:R-:W-:Y:S01]  /*9d10*/  FMUL.FTZ R34, R52, R6.reuse ;  /* 0x0000000634227220 */ /* 0x080fe20000410000 */
[----:B--2---:R-:W-:Y:S01]  /*9d20*/  FMNMX.FTZ R15, R142, R15, !PT ;  /* 0x0000000f8e0f7209 */ /* 0x004fe20007810000 */
[-C--:B------:R-:W-:Y:S01]  /*9d30*/  FMUL.FTZ R36, R53, R6.reuse ;  /* 0x0000000635247220 */ /* 0x080fe20000410000 */
[-C--:B------:R-:W-:Y:S01]  /*9d40*/  FMUL.FTZ R5, R27, R6.reuse ;  /* 0x000000061b057220 */ /* 0x080fe20000410000 */
[-C--:B------:R-:W-:Y:S01]  /*9d50*/  FMUL.FTZ R56, R56, R6.reuse ;  /* 0x0000000638387220 */ /* 0x080fe20000410000 */
[-C--:B------:R-:W-:Y:S01]  /*9d60*/  FMUL.FTZ R155, R31, R6.reuse ;  /* 0x000000061f9b7220 */ /* 0x080fe20000410000 */
[-C--:B------:R-:W-:Y:S01]  /*9d70*/  FMUL.FTZ R57, R57, R6.reuse ;  /* 0x0000000639397220 */ /* 0x080fe20000410000 */
[----:B------:R-:W2:Y:S01]  /*9d80*/  MUFU.TANH R30, R30 ;  /* 0x0000001e001e7308 */ /* 0x000ea20000002400 */
        /* <DEDUP_REMOVED lines=8> */
[----:B-1----:R-:W-:Y:S01]  /*9e10*/  FMNMX.FTZ R15, R28, R15, !PT ;  /* 0x0000000f1c0f7209 */ /* 0x002fe20007810000 */
[-C--:B------:R-:W-:Y:S01]  /*9e20*/  FMUL.FTZ R65, R65, R6.reuse ;  /* 0x0000000641417220 */ /* 0x080fe20000410000 */
[-C--:B------:R-:W-:Y:S01]  /*9e30*/  FMUL.FTZ R68, R68, R6.reuse ;  /* 0x0000000644447220 */ /* 0x080fe20000410000 */
[-C--:B------:R-:W-:Y:S01]  /*9e40*/  FMUL.FTZ R161, R42, R6.reuse ;  /* 0x000000062aa17220 */ /* 0x080fe20000410000 */
[-C--:B------:R-:W-:Y:S01]  /*9e50*/  FMUL.FTZ R141, R43, R6.reuse ;  /* 0x000000062b8d7220 */ /* 0x080fe20000410000 */
[-C--:B------:R-:W-:Y:S01]  /*9e60*/  FMUL.FTZ R69, R69, R6.reuse ;  /* 0x0000000645457220 */ /* 0x080fe20000410000 */
[-C--:B------:R-:W-:Y:S01]  /*9e70*/  FMUL.FTZ R163, R46, R6.reuse ;  /* 0x000000062ea37220 */ /* 0x080fe20000410000 */
[----:B------:R-:W1:Y:S08]  /*9e80*/  MUFU.TANH R34, R34 ;  /* 0x0000002200227308 */ /* 0x000e700000002400 */
[----:B------:R-:W3:Y:S01]  /*9e90*/  MUFU.TANH R4, R4 ;  /* 0x0000000400047308 */ /* 0x000ee20000002400 */
[----:B--2---:R-:W-:Y:S01]  /*9ea0*/  FMNMX.FTZ R15, R30, R15, !PT ;  /* 0x0000000f1e0f7209 */ /* 0x004fe20007810000 */
        /* <DEDUP_REMOVED lines=13> */
[----:B------:R-:W2:Y:S01]  /*9f80*/  MUFU.TANH R5, R5 ;  /* 0x0000000500057308 */ /* 0x000ea20000002400 */
[----:B0-----:R-:W-:Y:S01]  /*9f90*/  FMNMX.FTZ R15, R32, R15, !PT ;  /* 0x0000000f200f7209 */ /* 0x001fe20007810000 */
[----:B------:R-:W4:Y:S04]  /*9fa0*/  LDL.64 R46, [R1+0x390] ;  /* 0x00039000012e7983 */ /* 0x000f280000100a00 */
[----:B------:R-:W4:Y:S02]  /*9fb0*/  LDL.64 R52, [R1+0x1d8] ;  /* 0x0001d80001347983 */ /* 0x000f240000100a00 */
[----:B------:R-:W0:Y:S08]  /*9fc0*/  MUFU.TANH R56, R56 ;  /* 0x0000003800387308 */ /* 0x000e300000002400 */
[----:B------:R-:W0:Y:S01]  /*9fd0*/  MUFU.TANH R77, R77 ;  /* 0x0000004d004d7308 */ /* 0x000e220000002400 */
[----:B-1----:R-:W-:-:S07]  /*9fe0*/  FMNMX.FTZ R15, R34, R15, !PT ;  /* 0x0000000f220f7209 */ /* 0x002fce0007810000 */
[----:B------:R-:W1:Y:S01]  /*9ff0*/  MUFU.TANH R38, R57 ;  /* 0x0000003900267308 */ /* 0x000e620000002400 */
[----:B---3--:R-:W-:-:S07]  /*a000*/  FMNMX.FTZ R8, R4, R3, !PT ;  /* 0x0000000304087209 */ /* 0x008fce0007810000 */
[----:B------:R-:W3:Y:S01]  /*a010*/  MUFU.TANH R155, R155 ;  /* 0x0000009b009b7308 */ /* 0x000ee20000002400 */
[----:B--2---:R-:W-:-:S07]  /*a020*/  FMNMX.FTZ R15, R36, R15, !PT ;  /* 0x0000000f240f7209 */ /* 0x004fce0007810000 */
[----:B------:R-:W2:Y:S01]  /*a030*/  MUFU.TANH R60, R60 ;  /* 0x0000003c003c7308 */ /* 0x000ea20000002400 */
[----:B------:R-:W-:-:S07]  /*a040*/  FMNMX.FTZ R8, R5, R8, !PT ;  /* 0x0000000805087209 */ /* 0x000fce0007810000 */
[----:B------:R-:W2:Y:S01]  /*a050*/  MUFU.TANH R157, R157 ;  /* 0x0000009d009d7308 */ /* 0x000ea20000002400 */
[----:B0-----:R-:W-:-:S07]  /*a060*/  FMNMX.FTZ R15, R56, R15, !PT ;  /* 0x0000000f380f7209 */ /* 0x001fce0007810000 */
[----:B------:R-:W0:Y:S01]  /*a070*/  MUFU.TANH R40, R61 ;  /* 0x0000003d00287308 */ /* 0x000e220000002400 */
[----:B------:R-:W-:-:S07]  /*a080*/  FMNMX.FTZ R8, R77, R8, !PT ;  /* 0x000000084d087209 */ /* 0x000fce0007810000 */
        /* <DEDUP_REMOVED lines=21> */
[----:B0-----:R-:W-:Y:S01]  /*a1e0*/  FMNMX.FTZ R15, R68, R15, !PT ;  /* 0x0000000f440f7209 */ /* 0x001fe20007810000 */
[----:B------:R-:W-:Y:S01]  /*a1f0*/  FMUL.FTZ R51, R55, R6 ;  /* 0x0000000637337220 */ /* 0x000fe20000410000 */
[----:B------:R-:W-:-:S05]  /*a200*/  FMNMX.FTZ R8, R161, R8, !PT ;  /* 0x00000008a1087209 */ /* 0x000fca0007810000 */
[----:B------:R-:W0:Y:S01]  /*a210*/  MUFU.TANH R165, R165 ;  /* 0x000000a500a57308 */ /* 0x000e220000002400 */
[----:B-1----:R-:W-:-:S07]  /*a220*/  FMNMX.FTZ R20, R44, R15, !PT ;  /* 0x0000000f2c147209 */ /* 0x002fce0007810000 */
[----:B------:R-:W1:Y:S01]  /*a230*/  MUFU.TANH R139, R139 ;  /* 0x0000008b008b7308 */ /* 0x000e620000002400 */
[----:B---3--:R-:W-:Y:S01]  /*a240*/  FMNMX.FTZ R8, R141, R8, !PT ;  /* 0x000000088d087209 */ /* 0x008fe20007810000 */
[----:B------:R-:W3:Y:S03]  /*a250*/  SHFL.BFLY PT, R15, R20, 0x2, 0x1f ;  /* 0x0c401f00140f7f89 */ /* 0x000ee600000e0000 */
[----:B--2---:R-:W-:-:S03]  /*a260*/  FMNMX.FTZ R8, R163, R8, !PT ;  /* 0x00000008a3087209 */ /* 0x004fc60007810000 */
[----:B------:R-:W2:Y:S01]  /*a270*/  MUFU.TANH R167, R167 ;  /* 0x000000a700a77308 */ /* 0x000ea20000002400 */
[----:B------:R-:W-:Y:S01]  /*a280*/  FMNMX.FTZ R8, R29, R8, !PT ;  /* 0x000000081d087209 */ /* 0x000fe20007810000 */
[----:B------:R-:W-:Y:S01]  /*a290*/  FMUL.FTZ R69, R63, R6 ;  /* 0x000000063f457220 */ /* 0x000fe20000410000 */
[----:B------:R-:W4:Y:S04]  /*a2a0*/  LDL R66, [R1+0x400] ;  /* 0x0004000001427983 */ /* 0x000f280000100800 */
[----:B------:R-:W4:Y:S01]  /*a2b0*/  LDL.64 R54, [R1+0x1e8] ;  /* 0x0001e80001367983 */ /* 0x000f220000100a00 */
[----:B------:R-:W3:Y:S01]  /*a2c0*/  MUFU.TANH R51, R51 ;  /* 0x0000003300337308 */ /* 0x000ee20000002400 */
[----:B0-----:R-:W-:Y:S02]  /*a2d0*/  FMNMX.FTZ R8, R165, R8, !PT ;  /* 0x00000008a5087209 */ /* 0x001fe40007810000 */
[----:B------:R-:W4:Y:S05]  /*a2e0*/  LDL.64 R62, [R1+0x228] ;  /* 0x00022800013e7983 */ /* 0x000f2a0000100a00 */
[----:B------:R-:W0:Y:S01]  /*a2f0*/  MUFU.TANH R169, R169 ;  /* 0x000000a900a97308 */ /* 0x000e220000002400 */
[----:B-1----:R-:W-:-:S07]  /*a300*/  FMNMX.FTZ R8, R139, R8, !PT ;  /* 0x000000088b087209 */ /* 0x002fce0007810000 */
[----:B------:R-:W1:Y:S01]  /*a310*/  MUFU.TANH R59, R59 ;  /* 0x0000003b003b7308 */ /* 0x000e620000002400 */
[----:B--2---:R-:W-:-:S07]  /*a320*/  FMNMX.FTZ R8, R167, R8, !PT ;  /* 0x00000008a7087209 */ /* 0x004fce0007810000 */
[----:B------:R-:W2:Y:S01]  /*a330*/  MUFU.TANH R171, R171 ;  /* 0x000000ab00ab7308 */ /* 0x000ea20000002400 */
[----:B---3--:R-:W-:Y:S02]  /*a340*/  FMNMX.FTZ R8, R51, R8, !PT ;  /* 0x0000000833087209 */ /* 0x008fe40007810000 */
[----:B------:R-:W-:-:S05]  /*a350*/  FMNMX.FTZ R15, R20, R15, !PT ;  /* 0x0000000f140f7209 */ /* 0x000fca0007810000 */
[----:B------:R-:W3:Y:S01]  /*a360*/  MUFU.TANH R69, R69 ;  /* 0x0000004500457308 */ /* 0x000ee20000002400 */
[----:B0-----:R-:W-:Y:S01]  /*a370*/  FMNMX.FTZ R8, R169, R8, !PT ;  /* 0x00000008a9087209 */ /* 0x001fe20007810000 */
[----:B------:R-:W0:Y:S06]  /*a380*/  SHFL.BFLY PT, R14, R15, 0x1, 0x1f ;  /* 0x0c201f000f0e7f89 */ /* 0x000e2c00000e0000 */
[----:B------:R-:W0:Y:S01]  /*a390*/  MUFU.TANH R73, R73 ;  /* 0x0000004900497308 */ /* 0x000e220000002400 */
[----:B-1----:R-:W-:-:S07]  /*a3a0*/  FMNMX.FTZ R8, R59, R8, !PT ;  /* 0x000000083b087209 */ /* 0x002fce0007810000 */
[----:B------:R-:W1:Y:S01]  /*a3b0*/  MUFU.TANH R67, R67 ;  /* 0x0000004300437308 */ /* 0x000e620000002400 */
[----:B--2---:R-:W-:-:S07]  /*a3c0*/  FMNMX.FTZ R8, R171, R8, !PT ;  /* 0x00000008ab087209 */ /* 0x004fce0007810000 */
[----:B------:R-:W2:Y:S01]  /*a3d0*/  MUFU.TANH R75, R75 ;  /* 0x0000004b004b7308 */ /* 0x000ea20000002400 */
[----:B---3--:R-:W-:-:S07]  /*a3e0*/  FMNMX.FTZ R8, R69, R8, !PT ;  /* 0x0000000845087209 */ /* 0x008fce0007810000 */
[----:B------:R-:W3:Y:S01]  /*a3f0*/  MUFU.TANH R71, R71 ;  /* 0x0000004700477308 */ /* 0x000ee20000002400 */
[----:B0-----:R-:W-:-:S04]  /*a400*/  FMNMX.FTZ R8, R73, R8, !PT ;  /* 0x0000000849087209 */ /* 0x001fc80007810000 */
[----:B-1----:R-:W-:-:S04]  /*a410*/  FMNMX.FTZ R8, R67, R8, !PT ;  /* 0x0000000843087209 */ /* 0x002fc80007810000 */
[----:B--2---:R-:W-:Y:S02]  /*a420*/  FMNMX.FTZ R8, R75, R8, !PT ;  /* 0x000000084b087209 */ /* 0x004fe40007810000 */
[----:B------:R-:W-:Y:S02]  /*a430*/  FMNMX.FTZ R6, R15, R14, !PT ;  /* 0x0000000e0f067209 */ /* 0x000fe40007810000 */
[----:B------:R-:W2:Y:S01]  /*a440*/  LDL.64 R14, [R1+0x3f0] ;  /* 0x0003f000010e7983 */ /* 0x000ea20000100a00 */
[----:B---3--:R-:W-:-:S05]  /*a450*/  FMNMX.FTZ R21, R71, R8, !PT ;  /* 0x0000000847157209 */ /* 0x008fca0007810000 */
[----:B------:R0:W-:Y:S04]  /*a460*/  STL.64 [R1+0x3e0], R20 ;  /* 0x0003e01401007387 */ /* 0x0001e80000100a00 */
[----:B------:R-:W-:Y:S04]  /*a470*/  STL [R1+0x3e0], R6 ;  /* 0x0003e00601007387 */ /* 0x000fe80000100800 */
[----:B------:R-:W3:Y:S04]  /*a480*/  LDL R27, [R1+0x3e0] ;  /* 0x0003e000011b7983 */ /* 0x000ee80000100800 */
[----:B------:R-:W2:Y:S04]  /*a490*/  LDL R8, [R1+0x3e4] ;  /* 0x0003e40001087983 */ /* 0x000ea80000100800 */
[----:B0-----:R-:W2:Y:S01]  /*a4a0*/  LDL.64 R20, [R1+0x2d0] ;  /* 0x0002d00001147983 */ /* 0x001ea20000100a00 */
[----:B---3--:R-:W-:Y:S01]  /*a4b0*/  FADD.FTZ R25, R2, -R27 ;  /* 0x8000001b02197221 */ /* 0x008fe20000010000 */
[----:B----4-:R-:W-:-:S04]  /*a4c0*/  FMUL.FTZ R27, R66, R27 ;  /* 0x0000001b421b7220 */ /* 0x010fc80000410000 */
[--C-:B------:R-:W-:Y:S02]  /*a4d0*/  FFMA.FTZ R162, R7, R66, -R27.reuse ;  /* 0x0000004207a27223 */ /* 0x100fe4000001081b */
[----:B--2---:R-:W0:Y:S02]  /*a4e0*/  SHFL.BFLY PT, R7, R8, 0x2, 0x1f ;  /* 0x0c401f0008077f89 */ /* 0x004e2400000e0000 */
[----:B0-----:R-:W-:Y:S01]  /*a4f0*/  FMNMX.FTZ R2, R7, R8, !PT ;  /* 0x0000000807027209 */ /* 0x001fe20007810000 */
[-CC-:B------:R-:W-:Y:S01]  /*a500*/  FFMA.FTZ R174, R68, R66.reuse, -R27.reuse ;  /* 0x0000004244ae7223 */ /* 0x180fe2000001081b */
[-C--:B------:R-:W-:Y:S01]  /*a510*/  FMUL.FTZ R25, R25, R66.reuse ;  /* 0x0000004219197220 */ /* 0x080fe20000410000 */
[-CC-:B------:R-:W-:Y:S01]  /*a520*/  FFMA.FTZ R164, R9, R66.reuse, -R27.reuse ;  /* 0x0000004209a47223 */ /* 0x180fe2000001081b */
[----:B------:R-:W-:Y:S01]  /*a530*/  MUFU.EX2 R162, R162 ;  /* 0x000000a200a27308 */ /* 0x000fe20000000800 */
[----:B------:R-:W0:Y:S01]  /*a540*/  SHFL.BFLY PT, R191, R2, 0x1, 0x1f ;  /* 0x0c201f0002bf7f89 */ /* 0x000e2200000e0000 */
        /* <DEDUP_REMOVED lines=23> */
[----:B0-----:R-:W-:Y:S01]  /*a6c0*/  FMNMX.FTZ R191, R2, R191, !PT ;  /* 0x000000bf02bf7209 */ /* 0x001fe20007810000 */
[----:B------:R-:W3:Y:S04]  /*a6d0*/  LDL.64 R6, [R1+0x2a0] ;  /* 0x0002a00001067983 */ /* 0x000ee80000100a00 */
[-C--:B------:R-:W-:Y:S01]  /*a6e0*/  FMUL.FTZ R68, R191, R66.reuse ;  /* 0x00000042bf447220 */ /* 0x080fe20000410000 */
[----:B------:R-:W-:Y:S01]  /*a6f0*/  FADD.FTZ R3, R3, -R191 ;  /* 0x800000bf03037221 */ /* 0x000fe20000010000 */
[----:B------:R-:W-:Y:S01]  /*a700*/  MUFU.EX2 R164, R164 ;  /* 0x000000a400a47308 */ /* 0x000fe20000000800 */
[----:B------:R-:W4:Y:S01]  /*a710*/  LDL.64 R8, [R1+0x2b0] ;  /* 0x0002b00001087983 */ /* 0x000f220000100a00 */
[-CC-:B------:R-:W-:Y:S01]  /*a720*/  FFMA.FTZ R187, R4, R66.reuse, -R68.reuse ;  /* 0x0000004204bb7223 */ /* 0x180fe20000010844 */
[----:B------:R-:W-:Y:S01]  /*a730*/  FMUL.FTZ R3, R66, R3 ;  /* 0x0000000342037220 */ /* 0x000fe20000410000 */
[-CC-:B------:R-:W-:Y:S01]  /*a740*/  FFMA.FTZ R188, R5, R66.reuse, -R68.reuse ;  /* 0x0000004205bc7223 */ /* 0x180fe20000010844 */
[-CC-:B------:R-:W-:Y:S01]  /*a750*/  FFMA.FTZ R185, R77, R66.reuse, -R68.reuse ;  /* 0x000000424db97223 */ /* 0x180fe20000010844 */
[-CC-:B------:R-:W-:Y:S01]  /*a760*/  FFMA.FTZ R155, R155, R66.reuse, -R68.reuse ;  /* 0x000000429b9b7223 */ /* 0x180fe20000010844 */
[-CC-:B------:R-:W-:Y:S01]  /*a770*/  FFMA.FTZ R157, R157, R66.reuse, -R68.reuse ;  /* 0x000000429d9d7223 */ /* 0x180fe20000010844 */
[----:B------:R-:W-:Y:S01]  /*a780*/  MUFU.EX2 R189, R3 ;  /* 0x0000000300bd7308 */ /* 0x000fe20000000800 */
[----:B------:R-:W-:-:S07]  /*a790*/  FFMA.FTZ R147, R147, R66, -R68 ;  /* 0x0000004293937223 */ /* 0x000fce0000010844 */
        /* <DEDUP_REMOVED lines=11> */
[-CC-:B------:R-:W-:Y:S01]  /*a850*/  FFMA.FTZ R140, R29, R66.reuse, -R68.reuse ;  /* 0x000000421d8c7223 */ /* 0x180fe20000010844 */
[----:B-1----:R-:W4:Y:S06]  /*a860*/  LDL.64 R24, [R1+0x2e0] ;  /* 0x0002e00001187983 */ /* 0x002f2c0000100a00 */
[----:B------:R-:W-:Y:S01]  /*a870*/  MUFU.EX2 R160, R160 ;  /* 0x000000a000a07308 */ /* 0x000fe20000000800 */
[----:B------:R-:W-:-:S07]  /*a880*/  FFMA.FTZ R165, R165, R66, -R68 ;  /* 0x00000042a5a57223 */ /* 0x000fce0000010844 */
[----:B------:R-:W-:Y:S01]  /*a890*/  MUFU.EX2 R142, R142 ;  /* 0x0000008e008e7308 */ /* 0x000fe20000000800 */
[----:B------:R-:W-:-:S07]  /*a8a0*/  FFMA.FTZ R139, R139, R66, -R68 ;  /* 0x000000428b8b7223 */ /* 0x000fce0000010844 */
[----:B------:R-:W-:Y:S01]  /*a8b0*/  MUFU.EX2 R182, R182 ;  /* 0x000000b600b67308 */ /* 0x000fe20000000800 */
[----:B------:R-:W-:-:S07]  /*a8c0*/  FFMA.FTZ R167, R167, R66, -R68 ;  /* 0x00000042a7a77223 */ /* 0x000fce0000010844 */
[----:B------:R-:W-:Y:S01]  /*a8d0*/  MUFU.EX2 R183, R183 ;  /* 0x000000b700b77308 */ /* 0x000fe20000000800 */
[--C-:B------:R-:W-:Y:S01]  /*a8e0*/  FFMA.FTZ R138, R51, R66, -R68.reuse ;  /* 0x00000042338a7223 */ /* 0x100fe20000010844 */
[C---:B--2---:R-:W-:Y:S01]  /*a8f0*/  FMUL.FTZ R101, R184.reuse, R101 ;  /* 0x00000065b8657220 */ /* 0x044fe20000410000 */
[C---:B------:R-:W-:Y:S01]  /*a900*/  FMUL.FTZ R100, R184.reuse, R100 ;  /* 0x00000064b8647220 */ /* 0x040fe20000410000 */
[----:B------:R-:W2:Y:S04]  /*a910*/  LDL.64 R30, [R1+0x310] ;  /* 0x00031000011e7983 */ /* 0x000ea80000100a00 */
[----:B------:R-:W0:Y:S01]  /*a920*/  MUFU.EX2 R187, R187 ;  /* 0x000000bb00bb7308 */ /* 0x000e220000000800 */
[-CC-:B------:R-:W-:Y:S01]  /*a930*/  FFMA.FTZ R169, R169, R66.reuse, -R68.reuse ;  /* 0x00000042a9a97223 */ /* 0x180fe20000010844 */
[----:B------:R-:W2:Y:S06]  /*a940*/  LDL.64 R32, [R1+0x320] ;  /* 0x0003200001207983 */ /* 0x000eac0000100a00 */
[----:B------:R-:W-:Y:S01]  /*a950*/  MUFU.EX2 R180, R180 ;  /* 0x000000b400b47308 */ /* 0x000fe20000000800 */
        /* <DEDUP_REMOVED lines=16> */
[----:B------:R-:W2:Y:S04]  /*aa60*/  LDL.64 R40, [R1+0x360] ;  /* 0x0003600001287983 */ /* 0x000ea80000100a00 */
[----:B------:R-:W2:Y:S02]  /*aa70*/  LDL.64 R64, [R1+0x238] ;  /* 0x0002380001407983 */ /* 0x000ea40000100a00 */
[----:B------:R-:W1:Y:S08]  /*aa80*/  MUFU.EX2 R188, R188 ;  /* 0x000000bc00bc7308 */ /* 0x000e700000000800 */
[----:B------:R-:W-:Y:S08]  /*aa90*/  MUFU.EX2 R170, R170 ;  /* 0x000000aa00aa7308 */ /* 0x000ff00000000800 */
[----:B------:R-:W-:Y:S01]  /*aaa0*/  MUFU.EX2 R133, R133 ;  /* 0x0000008500857308 */ /* 0x000fe20000000800 */
[----:B------:R-:W-:Y:S01]  /*aab0*/  FFMA.FTZ R90, R71, R66, -R68 ;  /* 0x00000042475a7223 */ /* 0x000fe20000010844 */
[----:B------:R-:W2:Y:S04]  /*aac0*/  LDL.64 R4, [R1+0x290] ;  /* 0x0002900001047983 */ /* 0x000ea80000100a00 */
[----:B------:R-:W2:Y:S02]  /*aad0*/  LDL.64 R26, [R1+0x2f0] ;  /* 0x0002f000011a7983 */ /* 0x000ea40000100a00 */
[----:B------:R-:W1:Y:S01]  /*aae0*/  MUFU.EX2 R185, R185 ;  /* 0x000000b900b97308 */ /* 0x000e620000000800 */
[----:B0-----:R-:W-:Y:S01]  /*aaf0*/  FFMA.FTZ R13, R15, R189, R187 ;  /* 0x000000bd0f0d7223 */ /* 0x001fe200000100bb */
[----:B------:R-:W2:Y:S04]  /*ab00*/  LDL.64 R42, [R1+0x370] ;  /* 0x00037000012a7983 */ /* 0x000ea80000100a00 */
[----:B------:R-:W2:Y:S02]  /*ab10*/  LDL.64 R44, [R1+0x380] ;  /* 0x00038000012c7983 */ /* 0x000ea40000100a00 */
[----:B------:R-:W0:Y:S01]  /*ab20*/  MUFU.EX2 R155, R155 ;  /* 0x0000009b009b7308 */ /* 0x000e220000000800 */
[----:B------:R-:W-:Y:S01]  /*ab30*/  FFMA.FTZ R3, R184, R14, R162 ;  /* 0x0000000eb8037223 */ /* 0x000fe200000100a2 */
[----:B-1----:R-:W-:Y:S01]  /*ab40*/  FADD.FTZ R2, R188, R13 ;  /* 0x0000000dbc027221 */ /* 0x002fe20000010000 */
[----:B------:R-:W2:Y:S05]  /*ab50*/  LDL.64 R76, [R1+0x2a8] ;  /* 0x0002a800014c7983 */ /* 0x000eaa0000100a00 */
[----:B------:R-:W1:Y:S01]  /*ab60*/  MUFU.EX2 R157, R157 ;  /* 0x0000009d009d7308 */ /* 0x000e620000000800 */
[----:B------:R-:W-:Y:S01]  /*ab70*/  FADD.FTZ R3, R164, R3 ;  /* 0x00000003a4037221 */ /* 0x000fe20000010000 */
[----:B------:R-:W-:-:S06]  /*ab80*/  FADD.FTZ R2, R185, R2 ;  /* 0x00000002b9027221 */ /* 0x000fcc0000010000 */
[----:B------:R-:W-:Y:S08]  /*ab90*/  MUFU.EX2 R151, R151 ;  /* 0x0000009700977308 */ /* 0x000ff00000000800 */
[----:B------:R-:W1:Y:S01]  /*aba0*/  MUFU.EX2 R147, R147 ;  /* 0x0000009300937308 */ /* 0x000e620000000800 */
[----:B------:R-:W-:Y:S01]  /*abb0*/  FADD.FTZ R3, R154, R3 ;  /* 0x000000039a037221 */ /* 0x000fe20000010000 */
[----:B0-----:R-:W-:-:S06]  /*abc0*/  FADD.FTZ R2, R155, R2 ;  /* 0x000000029b027221 */ /* 0x001fcc0000010000 */
[----:B------:R-:W-:Y:S08]  /*abd0*/  MUFU.EX2 R172, R172 ;  /* 0x000000ac00ac7308 */ /* 0x000ff00000000800 */
[----:B------:R-:W0:Y:S01]  /*abe0*/  MUFU.EX2 R143, R143 ;  /* 0x0000008f008f7308 */ /* 0x000e220000000800 */
[----:B------:R-:W-:Y:S01]  /*abf0*/  FADD.FTZ R3, R186, R3 ;  /* 0x00000003ba037221 */ /* 0x000fe20000010000 */
[----:B-1----:R-:W-:Y:S01]  /*ac00*/  FADD.FTZ R2, R157, R2 ;  /* 0x000000029d027221 */ /* 0x002fe20000010000 */
[C---:B------:R-:W-:Y:S01]  /*ac10*/  FMUL.FTZ R103, R189.reuse, R103 ;  /* 0x00000067bd677220 */ /* 0x040fe20000410000 */
[----:B------:R-:W-:-:S04]  /*ac20*/  FMUL.FTZ R102, R189, R102 ;  /* 0x00000066bd667220 */ /* 0x000fc80000410000 */
[----:B------:R-:W1:Y:S01]  /*ac30*/  MUFU.EX2 R159, R159 ;  /* 0x0000009f009f7308 */ /* 0x000e620000000800 */
[----:B------:R-:W-:Y:S01]  /*ac40*/  FADD.FTZ R3, R156, R3 ;  /* 0x000000039c037221 */ /* 0x000fe20000010000 */
[----:B------:R-:W-:Y:S01]  /*ac50*/  FADD.FTZ R2, R147, R2 ;  /* 0x0000000293027221 */ /* 0x000fe20000010000 */
[----:B------:R-:W2:Y:S05]  /*ac60*/  LDL.64 R28, [R1+0x300] ;  /* 0x00030000011c7983 */ /* 0x000eaa0000100a00 */
[----:B------:R-:W1:Y:S01]  /*ac70*/  MUFU.EX2 R161, R161 ;  /* 0x000000a100a17308 */ /* 0x000e620000000800 */
[----:B------:R-:W-:Y:S01]  /*ac80*/  FADD.FTZ R3, R148, R3 ;  /* 0x0000000394037221 */ /* 0x000fe20000010000 */
[----:B0-----:R-:W-:Y:S01]  /*ac90*/  FADD.FTZ R2, R143, R2 ;  /* 0x000000028f027221 */ /* 0x001fe20000010000 */
[----:B------:R-:W2:Y:S05]  /*aca0*/  LDL.64 R50, [R1+0x3b0] ;  /* 0x0003b00001327983 */ /* 0x000eaa0000100a00 */
        /* <DEDUP_REMOVED lines=8> */
[----:B0-----:R-:W-:-:S06]  /*ad30*/  FADD.FTZ R2, R141, R2 ;  /* 0x000000028d027221 */ /* 0x001fcc0000010000 */
[----:B------:R-:W0:Y:S01]  /*ad40*/  MUFU.EX2 R165, R165 ;  /* 0x000000a500a57308 */ /* 0x000e220000000800 */
[----:B------:R-:W-:Y:S01]  /*ad50*/  FADD.FTZ R3, R142, R3 ;  /* 0x000000038e037221 */ /* 0x000fe20000010000 */
[----:B-1----:R-:W-:-:S06]  /*ad60*/  FADD.FTZ R13, R163, R2 ;  /* 0x00000002a30d7221 */ /* 0x002fcc0000010000 */
[----:B------:R-:W1:Y:S01]  /*ad70*/  MUFU.EX2 R139, R139 ;  /* 0x0000008b008b7308 */ /* 0x000e620000000800 */
[----:B------:R-:W-:Y:S01]  /*ad80*/  FADD.FTZ R2, R182, R3 ;  /* 0x00000003b6027221 */ /* 0x000fe20000010000 */
[----:B------:R-:W-:-:S06]  /*ad90*/  FADD.FTZ R70, R140, R13 ;  /* 0x0000000d8c467221 */ /* 0x000fcc0000010000 */
[----:B------:R-:W3:Y:S01]  /*ada0*/  MUFU.EX2 R167, R167 ;  /* 0x000000a700a77308 */ /* 0x000ee20000000800 */
[----:B------:R-:W-:Y:S01]  /*adb0*/  FADD.FTZ R3, R183, R2 ;  /* 0x00000002b7037221 */ /* 0x000fe20000010000 */
[----:B0-----:R-:W-:-:S06]  /*adc0*/  FADD.FTZ R70, R165, R70 ;  /* 0x00000046a5467221 */ /* 0x001fcc0000010000 */
[----:B------:R-:W0:Y:S01]  /*add0*/  MUFU.EX2 R138, R138 ;  /* 0x0000008a008a7308 */ /* 0x000e220000000800 */
[----:B------:R-:W-:Y:S01]  /*ade0*/  FADD.FTZ R2, R180, R3 ;  /* 0x00000003b4027221 */ /* 0x000fe20000010000 */
[----:B-1----:R-:W-:Y:S01]  /*adf0*/  FADD.FTZ R70, R139, R70 ;  /* 0x000000468b467221 */ /* 0x002fe20000010000 */
[----:B------:R1:W-:Y:S04]  /*ae00*/  STL.64 [R1+0x3c0], R100 ;  /* 0x0003c06401007387 */ /* 0x0003e80000100a00 */
[----:B------:R-:W2:Y:S01]  /*ae10*/  LDL.64 R58, [R1+0x208] ;  /* 0x00020800013a7983 */ /* 0x000ea20000100a00 */
[----:B------:R-:W1:Y:S01]  /*ae20*/  MUFU.EX2 R169, R169 ;  /* 0x000000a900a97308 */ /* 0x000e620000000800 */
[----:B------:R-:W-:Y:S01]  /*ae30*/  FADD.FTZ R13, R181, R2 ;  /* 0x00000002b50d7221 */ /* 0x000fe20000010000 */
[----:B---3--:R-:W-:Y:S01]  /*ae40*/  FADD.FTZ R3, R167, R70 ;  /* 0x00000046a7037221 */ /* 0x008fe20000010000 */
[----:B------:R-:W3:Y:S05]  /*ae50*/  LDL.64 R72, [R1+0x288] ;  /* 0x0002880001487983 */ /* 0x000eea0000100a00 */
        /* <DEDUP_REMOVED lines=9> */
[----:B------:R-:W4:Y:S01]  /*aef0*/  MUFU.EX2 R150, R150 ;  /* 0x0000009600967308 */ /* 0x000f220000000800 */
[----:B------:R-:W-:Y:S01]  /*af00*/  FADD.FTZ R3, R135, R2 ;  /* 0x0000000287037221 */ /* 0x000fe20000010000 */
[----:B0-----:R-:W-:-:S06]  /*af10*/  FADD.FTZ R83, R171, R80 ;  /* 0x00000050ab537221 */ /* 0x001fcc0000010000 */
[----:B------:R-:W0:Y:S01]  /*af20*/  MUFU.EX2 R173, R173 ;  /* 0x000000ad00ad7308 */ /* 0x000e220000000800 */
[----:B------:R-:W-:Y:S01]  /*af30*/  FADD.FTZ R2, R170, R3 ;  /* 0x00000003aa027221 */ /* 0x000fe20000010000 */
[----:B-1----:R-:W-:-:S06]  /*af40*/  FADD.FTZ R3, R132, R83 ;  /* 0x0000005384037221 */ /* 0x002fcc0000010000 */
[----:B------:R-:W1:Y:S01]  /*af50*/  MUFU.EX2 R175, R175 ;  /* 0x000000af00af7308 */ /* 0x000e620000000800 */
[----:B------:R-:W-:Y:S01]  /*af60*/  FADD.FTZ R2, R133, R2 ;  /* 0x0000000285027221 */ /* 0x000fe20000010000 */
[----:B----4-:R-:W-:Y:S01]  /*af70*/  FADD.FTZ R86, R150, R3 ;  /* 0x0000000396567221 */ /* 0x010fe20000010000 */
[----:B------:R4:W-:Y:S04]  /*af80*/  STL.64 [R1+0x3c8], R102 ;  /* 0x0003c86601007387 */ /* 0x0009e80000100a00 */
[----:B------:R-:W3:Y:S01]  /*af90*/  LDL.64 R14, [R1+0x2c0] ;  /* 0x0002c000010e7983 */ /* 0x000ee20000100a00 */
[----:B------:R-:W4:Y:S01]  /*afa0*/  MUFU.EX2 R13, R90 ;  /* 0x0000005a000d7308 */ /* 0x000f220000000800 */
[----:B------:R-:W-:Y:S01]  /*afb0*/  FADD.FTZ R3, R151, R2 ;  /* 0x0000000297037221 */ /* 0x000fe20000010000 */
[----:B0-----:R-:W-:Y:S01]  /*afc0*/  FADD.FTZ R2, R173, R86 ;  /* 0x00000056ad027221 */ /* 0x001fe20000010000 */
[----:B------:R-:W3:Y:S02]  /*afd0*/  LDL.64 R66, [R1+0x258] ;  /* 0x0002580001427983 */ /* 0x000ee40000100a00 */
[----:B------:R-:W-:-:S02]  /*afe0*/  FADD.FTZ R3, R172, R3 ;  /* 0x00000003ac037221 */ /* 0x000fc40000010000 */
[----:B------:R-:W3:Y:S01]  /*aff0*/  LDL.64 R68, [R1+0x268] ;  /* 0x0002680001447983 */ /* 0x000ee20000100a00 */
[----:B-1----:R-:W-:Y:S01]  /*b000*/  FADD.FTZ R92, R175, R2 ;  /* 0x00000002af5c7221 */ /* 0x002fe20000010000 */
[----:B------:R-:W-:Y:S01]  /*b010*/  FADD.FTZ R2, R174, R3 ;  /* 0x00000003ae027221 */ /* 0x000fe20000010000 */
[----:B------:R-:W0:Y:S01]  /*b020*/  MUFU.EX2 R149, R149 ;  /* 0x0000009500957308 */ /* 0x000e220000000800 */
[----:B------:R-:W3:Y:S04]  /*b030*/  LDL.64 R70, [R1+0x278] ;  /* 0x0002780001467983 */ /* 0x000ee80000100a00 */
[----:B------:R-:W3:Y:S01]  /*b040*/  LDL.64 R74, [R1+0x298] ;  /* 0x00029800014a7983 */ /* 0x000ee20000100a00 */
[----:B----4-:R-:W-:-:S03]  /*b050*/  FADD.FTZ R3, R13, R92 ;  /* 0x0000005c0d037221 */ /* 0x010fc60000010000 */
[----:B------:R-:W4:Y:S04]  /*b060*/  LDL.64 R80, [R1+0x2c8] ;  /* 0x0002c80001507983 */ /* 0x000f280000100a00 */
[----:B------:R-:W4:Y:S04]  /*b070*/  LDL.64 R82, [R1+0x2d8] ;  /* 0x0002d80001527983 */ /* 0x000f280000100a00 */
[----:B------:R-:W4:Y:S04]  /*b080*/  LDL.64 R86, [R1+0x2f8] ;  /* 0x0002f80001567983 */ /* 0x000f280000100a00 */
[----:B------:R-:W4:Y:S04]  /*b090*/  LDL.64 R90, [R1+0x318] ;  /* 0x00031800015a7983 */ /* 0x000f280000100a00 */
[----:B------:R-:W4:Y:S04]  /*b0a0*/  LDL.64 R92, [R1+0x328] ;  /* 0x00032800015c7983 */ /* 0x000f280000100a00 */
[----:B------:R-:W4:Y:S04]  /*b0b0*/  LDL.64 R100, [R1+0x338] ;  /* 0x0003380001647983 */ /* 0x000f280000100a00 */
[----:B------:R-:W4:Y:S01]  /*b0c0*/  LDL.64 R102, [R1+0x398] ;  /* 0x0003980001667983 */ /* 0x000f220000100a00 */
[----:B0-----:R-:W-:-:S05]  /*b0d0*/  FADD.FTZ R2, R149, R2 ;  /* 0x0000000295027221 */ /* 0x001fca0000010000 */
        /* <DEDUP_REMOVED lines=117> */
[C---:B---3--:R-:W-:Y:S01]  /*b830*/  FMUL.FTZ R73, R189.reuse, R73 ;  /* 0x00000049bd497220 */ /* 0x048fe20000410000 */
[C---:B------:R-:W-:Y:S01]  /*b840*/  FMUL.FTZ R72, R189.reuse, R72 ;  /* 0x00000048bd487220 */ /* 0x040fe20000410000 */
        /* <DEDUP_REMOVED lines=99> */
.L_x_11655:
[----:B------:R-:W-:Y:S05]  /*be80*/  BSYNC B0 ;  /* 0x0000000000007941 */ /* 0x000fea0003800000 */
.L_x_11654:
        /* <DEDUP_REMOVED lines=8> */
.L_x_11657:
[----:B------:R-:W-:Y:S05]  /*bf10*/  BSYNC B0 ;  /* 0x0000000000007941 */ /* 0x000fea0003800000 */
.L_x_11656:
[----:B------:R-:W-:Y:S04]  /*bf20*/  BSSY B0, `(.L_x_11658) ;  /* 0x0000004000007945 */ /* 0x000fe80003800000 */
[----:B-1----:R-:W-:Y:S05]  /*bf30*/  @P0 BRA `(.L_x_11659) ;  /* 0x0000000000080947 */ /* 0x002fea0003800000 */
[----:B------:R-:W1:Y:S02]  /*bf40*/  SYNCS.PHASECHK.TRANS64.TRYWAIT P0, [R2+URZ], R3 ;  /* 0x00000003020075a7 */ /* 0x000e64000800017f */
[----:B-1----:R-:W-:Y:S05]  /*bf50*/  @!P0 BRA `(.L_x_11660) ;  /* 0x0000013c00a88947 */ /* 0x002fea0003800000 */
.L_x_11659:
[----:B------:R-:W-:Y:S05]  /*bf60*/  BSYNC B0 ;  /* 0x0000000000007941 */ /* 0x000fea0003800000 */
.L_x_11658:
        /* <DEDUP_REMOVED lines=796> */
.L_x_11662:
[----:B------:R-:W-:Y:S05]  /*f130*/  BSYNC B0 ;  /* 0x0000000000007941 */ /* 0x000fea0003800000 */
.L_x_11661:
        /* <DEDUP_REMOVED lines=9> */
.L_x_11644:
[----:B------:R-:W-:-:S13]  /*f1d0*/  ISETP.GE.AND P0, PT, R10, UR42, PT ;  /* 0x0000002a0a007c0c */ /* 0x000fda000bf06270 */
[----:B------:R-:W-:Y:S05]  /*f1e0*/  @!P0 BRA `(.L_x_11664) ;  /* 0x0000007000f88947 */ /* 0x000fea0003800000 */
.L_x_11697:
        /* <DEDUP_REMOVED lines=20> */
.L_x_11666:
[----:B------:R-:W-:Y:S05]  /*f330*/  BSYNC B0 ;  /* 0x0000000000007941 */ /* 0x000fea0003800000 */
.L_x_11665:
        /* <DEDUP_REMOVED lines=9> */
.L_x_11668:
[----:B------:R-:W-:Y:S05]  /*f3d0*/  BSYNC B0 ;  /* 0x0000000000007941 */ /* 0x000fea0003800000 */
.L_x_11667:
[----:B------:R-:W-:Y:S04]  /*f3e0*/  BSSY B0, `(.L_x_11669) ;  /* 0x0000006000007945 */ /* 0x000fe80003800000 */
[----:B--2---:R-:W-:Y:S05]  /*f3f0*/  @P0 BRA `(.L_x_11670) ;  /* 0x0000000000100947 */ /* 0x004fea0003800000 */
[----:B-----5:R-:W-:Y:S01]  /*f400*/  IMAD R6, R6, 0x8, R3 ;  /* 0x0000000806067824 */ /* 0x020fe200078e0203 */
[----:B------:R-:W-:-:S04]  /*f410*/  SHF.L.U32 R7, R7, 0x1f, RZ ;  /* 0x0000001f07077819 */ /* 0x000fc800000006ff */
[----:B------:R-:W2:Y:S02]  /*f420*/  SYNCS.PHASECHK.TRANS64.TRYWAIT P0, [R6+URZ], R7 ;  /* 0x00000007060075a7 */ /* 0x000ea4000800017f */
[----:B--2---:R-:W-:Y:S05]  /*f430*/  @!P0 BRA `(.L_x_11671) ;  /* 0x0000010800848947 */ /* 0x004fea0003800000 */
.L_x_11670:
[----:B------:R-:W-:Y:S05]  /*f440*/  BSYNC B0 ;  /* 0x0000000000007941 */ /* 0x000fea0003800000 */
.L_x_11669:
        /* <DEDUP_REMOVED lines=59> */
.L_x_11673:
[----:B------:R-:W-:Y:S05]  /*f800*/  BSYNC B0 ;  /* 0x0000000000007941 */ /* 0x000fea0003800000 */
.L_x_11672:
        /* <DEDUP_REMOVED lines=40> */
[----:B------:R-:W-:Y:S01]  /*fa90*/  FMUL.FTZ R33, R47, R8 ;  /* 0x000000082f217220 */ /* 0x000fe20000410000 */
[----:B------:R-:W-:-:S02]  /*faa0*/  LEA.HI R46, R40, R11, RZ, 0x2 ;  /* 0x0000000b282e7211 */ /* 0x000fc400078f10ff */
[--C-:B------:R-:W-:Y:S02]  /*fab0*/  SHF.R.S32.HI R40, RZ, 0x2, R45.reuse ;  /* 0x00000002ff287819 */ /* 0x100fe4000001142d */
[----:B------:R-:W-:Y:S02]  /*fac0*/  SHF.R.S32.HI R47, RZ, 0x1f, R45 ;  /* 0x0000001fff2f7819 */ /* 0x000fe4000001142d */
[----:B------:R-:W-:Y:S02]  /*fad0*/  LOP3.LUT R46, R46, 0xfffffffc, RZ, 0xc0, !PT ;  /* 0xfffffffc2e2e7812 */ /* 0x000fe400078ec0ff */
[----:B------:R-:W-:Y:S02]  /*fae0*/  LEA.HI R47, R47, R40, RZ, 0x3 ;  /* 0x000000282f2f7211 */ /* 0x000fe400078f18ff */
[----:B------:R-:W-:Y:S01]  /*faf0*/  LEA.HI R43, R43, R44, RZ, 0x5 ;  /* 0x0000002c2b2b7211 */ /* 0x000fe200078f28ff */
[----:B------:R-:W-:Y:S01]  /*fb00*/  IMAD.IADD R46, R11, 0x1, -R46 ;  /* 0x000000010b2e7824 */ /* 0x000fe200078e0a2e */
[----:B------:R-:W-:-:S02]  /*fb10*/  LOP3.LUT R47, R47, 0xfffffff8, RZ, 0xc0, !PT ;  /* 0xfffffff82f2f7812 */ /* 0x000fc400078ec0ff */
[----:B------:R-:W-:-:S03]  /*fb20*/  SHF.R.S32.HI R11, RZ, 0x7, R42 ;  /* 0x00000007ff0b7819 */ /* 0x000fc6000001142a */
[----:B------:R-:W-:Y:S01]  /*fb30*/  IMAD.IADD R47, R40, 0x1, -R47 ;  /* 0x00000001282f7824 */ /* 0x000fe200078e0a2f */
[----:B------:R-:W-:Y:S02]  /*fb40*/  LEA.HI R42, R42, R11, RZ, 0x1 ;  /* 0x0000000b2a2a7211 */ /* 0x000fe400078f08ff */
        /* <DEDUP_REMOVED lines=11> */
[----:B------:R-:W-:Y:S01]  /*fc00*/  @P0 SHF.R.U32.HI R43, RZ, R15, R14 ;  /* 0x0000000fff2b0219 */ /* 0x000fe2000001160e */
[----:B------:R-:W-:Y:S01]  /*fc10*/  IMAD.MOV.U32 R11, RZ, RZ, -0x60 ;  /* 0xffffffa0ff0b7424 */ /* 0x000fe200078e00ff */
[----:B------:R-:W-:Y:S01]  /*fc20*/  LOP3.LUT R45, R45, 0x7ffffffc, RZ, 0xc0, !PT ;  /* 0x7ffffffc2d2d7812 */ /* 0x000fe200078ec0ff */
[-C--:B------:R-:W-:Y:S02]  /*fc30*/  FMUL.FTZ R9, R26, R8.reuse ;  /* 0x000000081a097220 */ /* 0x080fe40000410000 */
        /* <DEDUP_REMOVED lines=106> */
.L_x_11679:
[----:B------:R-:W-:Y:S05]  /*102e0*/  BSYNC B2 ;  /* 0x0000000000027941 */ /* 0x000fea0003800000 */
.L_x_11678:
[----:B------:R-:W-:Y:S01]  /*102f0*/  LOP3.LUT R7, RZ, R7, RZ, 0x33, !PT ;  /* 0x00000007ff077212 */ /* 0x000fe200078e33ff */
[----:B------:R-:W-:Y:S06]  /*10300*/  BRA `(.L_x_11680) ;  /* 0x0000000000187947 */ /* 0x000fec0003800000 */
.L_x_11677:
[----:B------:R-:W-:-:S13]  /*10310*/  ISETP.NE.AND P0, PT, R4, 0x1, PT ;  /* 0x000000010400780c */ /* 0x000fda0003f05270 */
[----:B------:R-:W-:Y:S05]  /*10320*/  @!P0 BRA `(.L_x_11680) ;  /* 0x0000000000108947 */ /* 0x000fea0003800000 */
[----:B------:R-:W2:Y:S04]  /*10330*/  LDL R8, [R12+0x1c] ;  /* 0x00001c000c087983 */ /* 0x000ea80000100800 */
[----:B------:R-:W3:Y:S01]  /*10340*/  LDL R14, [R12+0x20] ;  /* 0x000020000c0e7983 */ /* 0x000ee20000100800 */
[----:B--2---:R-:W-:-:S05]  /*10350*/  IMAD.HI.U32 R7, R7, R8, RZ ;  /* 0x0000000807077227 */ /* 0x004fca00078e00ff */
[----:B---3--:R-:W-:-:S07]  /*10360*/  SHF.R.U32.HI R7, RZ, R14, R7 ;  /* 0x0000000eff077219 */ /* 0x008fce0000011607 */
.L_x_11680:
[----:B------:R-:W-:Y:S05]  /*10370*/  BSYNC B1 ;  /* 0x0000000000017941 */ /* 0x000fea0003800000 */
.L_x_11676:
[----:B------:R-:W-:-:S05]  /*10380*/  IMAD R7, R4, R7, R50 ;  /* 0x0000000704077224 */ /* 0x000fca00078e0232 */
[----:B------:R-:W-:Y:S02]  /*10390*/  VIMNMX R6, R6, R7, !PT ;  /* 0x0000000706067248 */ /* 0x000fe40007fe0100 */
[----:B------:R-:W-:-:S07]  /*103a0*/  VIADDMNMX R5, R7, R4, R5, PT ;  /* 0x0000000407057246 */ /* 0x000fce0003800105 */
.L_x_11675:
[----:B------:R-:W-:Y:S05]  /*103b0*/  BSYNC B0 ;  /* 0x0000000000007941 */ /* 0x000fea0003800000 */
.L_x_11674:
        /* <DEDUP_REMOVED lines=132> */
.L_x_11686:
[----:B------:R-:W-:Y:S05]  /*10c00*/  BSYNC B2 ;  /* 0x0000000000027941 */ /* 0x000fea0003800000 */
.L_x_11685:
[----:B------:R-:W-:Y:S01]  /*10c10*/  LOP3.LUT R3, RZ, R3, RZ, 0x33, !PT ;  /* 0x00000003ff037212 */ /* 0x000fe200078e33ff */
[----:B------:R-:W-:Y:S06]  /*10c20*/  BRA `(.L_x_11687) ;  /* 0x0000000000187947 */ /* 0x000fec0003800000 */
.L_x_11684:
[----:B------:R-:W-:-:S13]  /*10c30*/  ISETP.NE.AND P6, PT, R4, 0x1, PT ;  /* 0x000000010400780c */ /* 0x000fda0003fc5270 */
[----:B------:R-:W-:Y:S05]  /*10c40*/  @!P6 BRA `(.L_x_11687) ;  /* 0x000000000010e947 */ /* 0x000fea0003800000 */
[----:B------:R-:W2:Y:S04]  /*10c50*/  LDL R2, [R12+0x1c] ;  /* 0x00001c000c027983 */ /* 0x000ea80000100800 */
[----:B------:R-:W3:Y:S01]  /*10c60*/  LDL R8, [R12+0x20] ;  /* 0x000020000c087983 */ /* 0x000ee20000100800 */
[----:B--2---:R-:W-:-:S05]  /*10c70*/  IMAD.HI.U32 R3, R3, R2, RZ ;  /* 0x0000000203037227 */ /* 0x004fca00078e00ff */
[----:B---3--:R-:W-:-:S07]  /*10c80*/  SHF.R.U32.HI R3, RZ, R8, R3 ;  /* 0x00000008ff037219 */ /* 0x008fce0000011603 */
.L_x_11687:
[----:B------:R-:W-:Y:S05]  /*10c90*/  BSYNC B1 ;  /* 0x0000000000017941 */ /* 0x000fea0003800000 */
.L_x_11683:
[----:B------:R-:W-:-:S05]  /*10ca0*/  IMAD R3, R4, R3, R50 ;  /* 0x0000000304037224 */ /* 0x000fca00078e0232 */
[----:B------:R-:W-:Y:S02]  /*10cb0*/  VIADDMNMX R5, R3, R4, R5, PT ;  /* 0x0000000403057246 */ /* 0x000fe40003800105 */
[----:B------:R-:W-:-:S07]  /*10cc0*/  VIMNMX R6, R6, R3, !PT ;  /* 0x0000000306067248 */ /* 0x000fce0007fe0100 */
.L_x_11682:
[----:B------:R-:W-:Y:S05]  /*10cd0*/  BSYNC B0 ;  /* 0x0000000000007941 */ /* 0x000fea0003800000 */
.L_x_11681:
        /* <DEDUP_REMOVED lines=68> */
[----:B------:R-:W4:Y:S03]  /*11120*/  LDL.64 R102, [R1+0x3b8] ;  /* 0x0003b80001667983 */ /* 0x000f260000100a00 */
[----:B------:R-:W-:Y:S01]  /*11130*/  ISETP.LT.OR P0, PT, R5, 0x29, P0 ;  /* 0x000000290500780c */ /* 0x000fe20000701670 */
[----:B------:R-:W4:Y:S03]  /*11140*/  LDL R191, [R1+0x28] ;  /* 0x0000280001bf7983 */ /* 0x000f260000100800 */
        /* <DEDUP_REMOVED lines=32> */
[----:B------:R-:W-:Y:S02]  /*11350*/  ISETP.LT.OR P3, PT, R5, 0x51, P3 ;  /* 0x000000510500780c */ /* 0x000fe40001f61670 */
[----:B------:R-:W-:Y:S02]  /*11360*/  ISETP.GT.AND P0, PT, R6, 0x41, !P0 ;  /* 0x000000410600780c */ /* 0x000fe40004704270 */
[----:B------:R-:W-:Y:S02]  /*11370*/  ISETP.NE.AND P6, PT, R47, RZ, PT ;  /* 0x000000ff2f00720c */ /* 0x000fe40003fc5270 */
[C---:B------:R-:W-:Y:S02]  /*11380*/  ISETP.LT.OR P0, PT, R5.reuse, 0x42, P0 ;  /* 0x000000420500780c */ /* 0x040fe40000701670 */
[----:B------:R-:W-:-:S02]  /*11390*/  ISETP.LT.OR P1, PT, R5, 0x49, P1 ;  /* 0x000000490500780c */ /* 0x000fc40000f21670 */
[----:B------:R-:W-:Y:S02]  /*113a0*/  FSEL R134, R134, -INF , !P0 ;  /* 0xff80000086867808 */ /* 0x000fe40004000000 */
[----:B------:R-:W-:Y:S02]  /*113b0*/  FSEL R171, R171, -INF , !P1 ;  /* 0xff800000abab7808 */ /* 0x000fe40004800000 */
[----:B------:R-:W-:Y:S02]  /*113c0*/  FSEL R151, R151, -INF , !P2 ;  /* 0xff80000097977808 */ /* 0x000fe40005000000 */
[----:B------:R-:W-:Y:S02]  /*113d0*/  ISETP.LT.OR P4, PT, R5, 0x52, P4 ;  /* 0x000000520500780c */ /* 0x000fe40002781670 */
[----:B------:R-:W-:Y:S02]  /*113e0*/  FSEL R173, R173, -INF , !P3 ;  /* 0xff800000adad7808 */ /* 0x000fe40005800000 */
[----:B------:R-:W-:-:S02]  /*113f0*/  ISETP.GT.AND P0, PT, R6, 0x59, !P6 ;  /* 0x000000590600780c */ /* 0x000fc40007704270 */
[----:B------:R-:W-:Y:S02]  /*11400*/  ISETP.LT.OR P5, PT, R5, 0x59, P5 ;  /* 0x000000590500780c */ /* 0x000fe40002fa1670 */
[----:B------:R-:W-:Y:S02]  /*11410*/  FSEL R13, R13, -INF , !P4 ;  /* 0xff8000000d0d7808 */ /* 0x000fe40006000000 */
[----:B------:R-:W-:Y:S02]  /*11420*/  ISETP.LT.OR P0, PT, R5, 0x5a, P0 ;  /* 0x0000005a0500780c */ /* 0x000fe40000701670 */
[----:B------:R-:W-:Y:S02]  /*11430*/  FSEL R15, R15, -INF , !P5 ;  /* 0xff8000000f0f7808 */ /* 0x000fe40006800000 */
[----:B------:R-:W-:Y:S02]  /*11440*/  FSEL R11, R11, -INF , !P0 ;  /* 0xff8000000b0b7808 */ /* 0x000fe40004000000 */
        /* <DEDUP_REMOVED lines=44> */
[----:B------:R-:W-:-:S04]  /*11710*/  FMNMX.FTZ R2, R173, R2, !PT ;  /* 0x00000002ad027209 */ /* 0x000fc80007810000 */
[----:B------:R-:W-:Y:S01]  /*11720*/  FMNMX.FTZ R2, R13, R2, !PT ;  /* 0x000000020d027209 */ /* 0x000fe20007810000 */
[----:B------:R-:W0:Y:S03]  /*11730*/  SHFL.BFLY PT, R7, R4, 0x2, 0x1f ;  /* 0x0c401f0004077f89 */ /* 0x000e2600000e0000 */
[----:B------:R-:W-:-:S04]  /*11740*/  FMNMX.FTZ R2, R15, R2, !PT ;  /* 0x000000020f027209 */ /* 0x000fc80007810000 */
[----:B------:R-:W-:Y:S02]  /*11750*/  FMNMX.FTZ R5, R11, R2, !PT ;  /* 0x000000020b057209 */ /* 0x000fe40007810000 */
[----:B------:R-:W2:Y:S04]  /*11760*/  LDL.64 R2, [R1+0x3f0] ;  /* 0x0003f00001027983 */ /* 0x000ea80000100a00 */
[----:B------:R-:W-:Y:S04]  /*11770*/  STL.64 [R1+0x3e0], R4 ;  /* 0x0003e00401007387 */ /* 0x000fe80000100a00 */
[----:B------:R-:W3:Y:S01]  /*11780*/  LDL R21, [R1+0x3e4] ;  /* 0x0003e40001157983 */ /* 0x000ee20000100800 */
[----:B0-----:R-:W-:-:S05]  /*11790*/  FMNMX.FTZ R7, R4, R7, !PT ;  /* 0x0000000704077209 */ /* 0x001fca0007810000 */
[----:B------:R-:W0:Y:S02]  /*117a0*/  SHFL.BFLY PT, R14, R7, 0x1, 0x1f ;  /* 0x0c201f00070e7f89 */ /* 0x000e2400000e0000 */
[----:B0-----:R-:W-:Y:S02]  /*117b0*/  FMNMX.FTZ R6, R7, R14, !PT ;  /* 0x0000000e07067209 */ /* 0x001fe40007810000 */
[----:B------:R-:W4:Y:S04]  /*117c0*/  LDL R14, [R1+0x400] ;  /* 0x00040000010e7983 */ /* 0x000f280000100800 */
[----:B------:R-:W-:Y:S04]  /*117d0*/  STL [R1+0x3e0], R6 ;  /* 0x0003e00601007387 */ /* 0x000fe80000100800 */
[----:B------:R-:W4:Y:S04]  /*117e0*/  LDL R25, [R1+0x3e0] ;  /* 0x0003e00001197983 */ /* 0x000f280000100800 */
[----:B---3--:R-:W0:Y:S02]  /*117f0*/  SHFL.BFLY PT, R4, R21, 0x2, 0x1f ;  /* 0x0c401f0015047f89 */ /* 0x008e2400000e0000 */
[----:B0-----:R-:W-:-:S05]  /*11800*/  FMNMX.FTZ R5, R4, R21, !PT ;  /* 0x0000001504057209 */ /* 0x001fca0007810000 */
[----:B------:R-:W0:Y:S01]  /*11810*/  SHFL.BFLY PT, R202, R5, 0x1, 0x1f ;  /* 0x0c201f0005ca7f89 */ /* 0x000e2200000e0000 */
[----:B----4-:R-:W-:Y:S01]  /*11820*/  FMUL.FTZ R7, R14, R25 ;  /* 0x000000190e077220 */ /* 0x010fe20000410000 */
[----:B------:R-:W-:-:S04]  /*11830*/  FSETP.NEU.FTZ.AND P0, PT, R25, -INF , PT ;  /* 0xff8000001900780b */ /* 0x000fc80003f1d000 */
[----:B------:R-:W-:Y:S02]  /*11840*/  FSEL R7, R7, RZ, P0 ;  /* 0x000000ff07077208 */ /* 0x000fe40000000000 */
[----:B0-----:R-:W-:Y:S02]  /*11850*/  FMNMX.FTZ R202, R5, R202, !PT ;  /* 0x000000ca05ca7209 */ /* 0x001fe40007810000 */
        /* <DEDUP_REMOVED lines=26> */
[----:B------:R-:W-:Y:S01]  /*11a00*/  FMUL.FTZ R7, R202, R14 ;  /* 0x0000000eca077220 */ /* 0x000fe20000410000 */
        /* <DEDUP_REMOVED lines=60> */
[-CC-:B------:R-:W-:Y:S01]  /*11dd0*/  FFMA.FTZ R173, R173, R14.reuse, -R7.reuse ;  /* 0x0000000eadad7223 */ /* 0x180fe20000010807 */
[----:B------:R-:W2:Y:S06]  /*11de0*/  LDL.64 R54, [R1+0x1e8] ;  /* 0x0001e80001367983 */ /* 0x000eac0000100a00 */
[----:B------:R-:W-:Y:S01]  /*11df0*/  MUFU.EX2 R168, R168 ;  /* 0x000000a800a87308 */ /* 0x000fe20000000800 */
[----:B------:R-:W-:-:S07]  /*11e00*/  FFMA.FTZ R13, R13, R14, -R7 ;  /* 0x0000000e0d0d7223 */ /* 0x000fce0000010807 */
[----:B------:R-:W-:Y:S01]  /*11e10*/  MUFU.EX2 R170, R170 ;  /* 0x000000aa00aa7308 */ /* 0x000fe20000000800 */
[----:B------:R-:W-:-:S07]  /*11e20*/  FFMA.FTZ R175, R15, R14, -R7 ;  /* 0x0000000e0faf7223 */ /* 0x000fce0000010807 */
[----:B------:R-:W-:Y:S01]  /*11e30*/  MUFU.EX2 R144, R144 ;  /* 0x0000009000907308 */ /* 0x000fe20000000800 */
[----:B------:R-:W-:Y:S01]  /*11e40*/  FFMA.FTZ R11, R11, R14, -R7 ;  /* 0x0000000e0b0b7223 */ /* 0x000fe20000010807 */
[----:B------:R-:W2:Y:S04]  /*11e50*/  LDL.64 R46, [R1+0x228] ;  /* 0x00022800012e7983 */ /* 0x000ea80000100a00 */
[----:B------:R-:W2:Y:S02]  /*11e60*/  LDL.64 R42, [R1+0x258] ;  /* 0x00025800012a7983 */ /* 0x000ea40000100a00 */
[----:B------:R-:W1:Y:S01]  /*11e70*/  MUFU.EX2 R179, R179 ;  /* 0x000000b300b37308 */ /* 0x000e620000000800 */
[----:B0-----:R-:W-:Y:S01]  /*11e80*/  FFMA.FTZ R3, R3, R150, R153 ;  /* 0x0000009603037223 */ /* 0x001fe20000010099 */
[----:B------:R-:W2:Y:S06]  /*11e90*/  LDL.64 R40, [R1+0x268] ;  /* 0x0002680001287983 */ /* 0x000eac0000100a00 */
[----:B------:R-:W-:Y:S08]  /*11ea0*/  MUFU.EX2 R172, R172 ;  /* 0x000000ac00ac7308 */ /* 0x000ff00000000800 */
[----:B------:R-:W-:Y:S08]  /*11eb0*/  MUFU.EX2 R143, R143 ;  /* 0x0000008f008f7308 */ /* 0x000ff00000000800 */
[----:B------:R-:W-:Y:S08]  /*11ec0*/  MUFU.EX2 R174, R174 ;  /* 0x000000ae00ae7308 */ /* 0x000ff00000000800 */
[----:B------:R-:W-:Y:S01]  /*11ed0*/  MUFU.EX2 R183, R183 ;  /* 0x000000b700b77308 */ /* 0x000fe20000000800 */
[C---:B------:R-:W-:Y:S01]  /*11ee0*/  FMUL.FTZ R99, R190.reuse, R99 ;  /* 0x00000063be637220 */ /* 0x040fe20000410000 */
[----:B------:R-:W-:Y:S01]  /*11ef0*/  FMUL.FTZ R98, R190, R98 ;  /* 0x00000062be627220 */ /* 0x000fe20000410000 */
        /* <DEDUP_REMOVED lines=78> */
[----:B0-----:R-:W-:Y:S01]  /*123e0*/  FADD.FTZ R2, R13, R2 ;  /* 0x000000020d027221 */ /* 0x001fe20000010000 */
[----:B------:R0:W-:Y:S02]  /*123f0*/  STL.64 [R1+0x3c0], R98 ;  /* 0x0003c06201007387 */ /* 0x0001e40000100a00 */
[----:B------:R-:W-:Y:S02]  /*12400*/  FADD.FTZ R96, R174, R3 ;  /* 0x00000003ae607221 */ /* 0x000fe40000010000 */
[----:B------:R-:W2:Y:S01]  /*12410*/  LDL.64 R4, [R1+0x2e8] ;  /* 0x0002e80001047983 */ /* 0x000ea20000100a00 */
[----:B-1----:R-:W-:Y:S01]  /*12420*/  FADD.FTZ R100, R175, R2 ;  /* 0x00000002af647221 */ /* 0x002fe20000010000 */
[----:B------:R-:W-:Y:S02]  /*12430*/  FADD.FTZ R2, R183, R96 ;  /* 0x00000060b7027221 */ /* 0x000fe40000010000 */
[----:B------:R-:W2:Y:S04]  /*12440*/  LDL.64 R6, [R1+0x328] ;  /* 0x0003280001067983 */ /* 0x000ea80000100a00 */
[----:B------:R-:W2:Y:S01]  /*12450*/  LDL.64 R96, [R1+0x338] ;  /* 0x0003380001607983 */ /* 0x000ea20000100a00 */
[----:B---3--:R-:W-:-:S03]  /*12460*/  FADD.FTZ R3, R11, R100 ;  /* 0x000000640b037221 */ /* 0x008fc60000010000 */
[----:B------:R-:W3:Y:S04]  /*12470*/  LDL.64 R100, [R1+0x388] ;  /* 0x0003880001647983 */ /* 0x000ee80000100a00 */
[----:B0-----:R-:W3:Y:S04]  /*12480*/  LDL.64 R98, [R1+0x398] ;  /* 0x0003980001627983 */ /* 0x001ee80000100a00 */
        /* <DEDUP_REMOVED lines=83> */
[----:B------:R-:W-:Y:S01]  /*129c0*/  FMUL.FTZ R80, R190, R80 ;  /* 0x00000050be507220 */ /* 0x000fe20000410000 */
[C---:B------:R-:W-:Y:S01]  /*129d0*/  FMUL.FTZ R106, R150.reuse, R106 ;  /* 0x0000006a966a7220 */ /* 0x040fe20000410000 */
[----:B------:R-:W-:Y:S01]  /*129e0*/  FMUL.FTZ R105, R150, R105 ;  /* 0x0000006996697220 */ /* 0x000fe20000410000 */
        /* <DEDUP_REMOVED lines=36> */
[C---:B------:R-:W-:Y:S01]  /*12c30*/  FMUL.FTZ R15, R150.reuse, R15 ;  /* 0x0000000f960f7220 */ /* 0x040fe20000410000 */
[----:B------:R-:W-:Y:S02]  /*12c40*/  FMUL.FTZ R14, R150, R14 ;  /* 0x0000000e960e7220 */ /* 0x000fe40000410000 */
[----:B------:R0:W-:Y:S01]  /*12c50*/  STL.64 [R1+0x220], R124 ;  /* 0x0002207c01007387 */ /* 0x0001e20000100a00 */
[----:B------:R-:W-:-:S03]  /*12c60*/  LOP3.LUT R191, R191, 0x1, RZ, 0xfc, !PT ;  /* 0x00000001bfbf7812 */ /* 0x000fc600078efcff */
        /* <DEDUP_REMOVED lines=95> */
.L_x_11689:
[----:B------:R-:W-:Y:S05]  /*13260*/  BSYNC B0 ;  /* 0x0000000000007941 */ /* 0x000fea0003800000 */
.L_x_11688:
        /* <DEDUP_REMOVED lines=8> */
.L_x_11691:
[----:B------:R-:W-:Y:S05]  /*132f0*/  BSYNC B0 ;  /* 0x0000000000007941 */ /* 0x000fea0003800000 */
.L_x_11690:
[----:B------:R-:W-:Y:S04]  /*13300*/  BSSY B0, `(.L_x_11692) ;  /* 0x0000004000007945 */ /* 0x000fe80003800000 */
[----:B-1----:R-:W-:Y:S05]  /*13310*/  @P0 BRA `(.L_x_11693) ;  /* 0x0000000000080947 */ /* 0x002fea0003800000 */
[----:B------:R-:W1:Y:S02]  /*13320*/  SYNCS.PHASECHK.TRANS64.TRYWAIT P0, [R2+URZ], R3 ;  /* 0x00000003020075a7 */ /* 0x000e64000800017f */
[----:B-1----:R-:W-:Y:S05]  /*13330*/  @!P0 BRA `(.L_x_11694) ;  /* 0x000000c800d88947 */ /* 0x002fea0003800000 */
.L_x_11693:
[----:B------:R-:W-:Y:S05]  /*13340*/  BSYNC B0 ;  /* 0x0000000000007941 */ /* 0x000fea0003800000 */
.L_x_11692:
        /* <DEDUP_REMOVED lines=798> */
.L_x_11696:
[----:B------:R-:W-:Y:S05]  /*16530*/  BSYNC B0 ;  /* 0x0000000000007941 */ /* 0x000fea0003800000 */
.L_x_11695:
        /* <DEDUP_REMOVED lines=9> */
.L_x_11664:
        /* <DEDUP_REMOVED lines=308> */
.L_x_11699:
[----:B------:R-:W-:Y:S05]  /*17910*/  BSYNC B0 ;  /* 0x0000000000007941 */ /* 0x000fea0003800000 */
.L_x_11698:
[----:B------:R-:W-:-:S12]  /*17920*/  UIADD3 UR61, UR61, 0x1, URZ ;  /* 0x000000013d3d7890 */ /* 0x000fd8000fffe03f */
.L_x_11597:
[----:B------:R-:W2:Y:S08]  /*17930*/  S2UR UR12, SR_CgaCtaId ;  /* 0x00000000000c79c3 */ /* 0x000eb00000008800 */
[----:B------:R-:W-:Y:S06]  /*17940*/  BAR.SYNC.DEFER_BLOCKING 0x5, 0x180 ;  /* 0x0146000000007b1d */ /* 0x000fec0000010000 */
[----:B------:R-:W-:Y:S01]  /*17950*/  UMOV UR44, 0x400 ;  /* 0x00000400002c7882 */ /* 0x000fe20000000000 */
[----:B------:R-:W-:Y:S01]  /*17960*/  BSSY B0, `(.L_x_11700) ;  /* 0x0000293000007945 */ /* 0x000fe20003800000 */
[----:B--2---:R-:W-:-:S09]  /*17970*/  ULEA UR44, UR12, UR44, 0x18 ;  /* 0x0000002c0c2c7291 */ /* 0x004fd2000f8ec03f */
[----:B0-----:R-:W0:Y:S02]  /*17980*/  LDS.128 R4, [UR44+0x228d0] ;  /* 0x0228d02cff047984 */ /* 0x001e240008000c00 */
[----:B0-----:R-:W-:Y:S02]  /*17990*/  R2UR UR5, R5 ;  /* 0x00000000050572ca */ /* 0x001fe400000e0000 */
[----:B------:R-:W-:Y:S02]  /*179a0*/  R2UR UR7, R6 ;  /* 0x00000000060772ca */ /* 0x000fe400000e0000 */
[----:B------:R-:W-:Y:S01]  /*179b0*/  R2UR UR6, R7 ;  /* 0x00000000070672ca */ /* 0x000fe200000e0000 */
[----:B------:R-:W-:Y:S06]  /*179c0*/  BAR.ARV 0x4, 0x180 ;  /* 0x0106000000007b1d */ /* 0x000fec0000002000 */
[----:B------:R-:W-:Y:S08]  /*179d0*/  @P0 BRA `(.L_x_11701) ;  /* 0x0000001800d00947 */ /* 0x000ff00003800000 */
[----:B------:R-:W2:Y:S01]  /*179e0*/  LDL.128 R136, [R1+0x1d0] ;  /* 0x0001d00001887983 */ /* 0x000ea20000100c00 */
[----:B------:R-:W-:-:S03]  /*179f0*/  ULDC.64 UR8, c[0x0][0xc00] ;  /* 0x0003000000087ab9 */ /* 0x000fc60000000a00 */
        /* <DEDUP_REMOVED lines=31> */
[----:B------:R-:W-:-:S04]  /*17bf0*/  UISETP.NE.U32.AND UP0, UPT, UR8, URZ, UPT ;  /* 0x0000003f0800728c */ /* 0x000fc8000bf05070 */
[----:B------:R-:W-:-:S03]  /*17c00*/  UISETP.NE.AND.EX UP0, UPT, UR9, URZ, UPT, UP0 ;  /* 0x0000003f0900728c */ /* 0x000fc6000bf05300 */
[----:B------:R-:W-:Y:S02]  /*17c10*/  ULDC.64 UR8, c[0x0][0xc00] ;  /* 0x0003000000087ab9 */ /* 0x000fe40000000a00 */
[----:B------:R-:W-:-:S06]  /*17c20*/  UIMAD.WIDE UR8, UR60, 0x4, UR8 ;  /* 0x000000043c0878a5 */ /* 0x000fcc000f8e0208 */
[----:B------:R-:W-:Y:S02]  /*17c30*/  IMAD.U32 R2, RZ, RZ, UR8 ;  /* 0x00000008ff027e24 */ /* 0x000fe4000f8e00ff */
[----:B------:R-:W-:Y:S01]  /*17c40*/  IMAD.U32 R3, RZ, RZ, UR9 ;  /* 0x00000009ff037e24 */ /* 0x000fe2000f8e00ff */
[----:B------:R-:W-:Y:S02]  /*17c50*/  ULDC.64 UR8, c[0x0][0xc08] ;  /* 0x0003020000087ab9 */ /* 0x000fe40000000a00 */
[----:B------:R-:W-:-:S04]  /*17c60*/  UISETP.NE.U32.AND UP1, UPT, UR8, URZ, UPT ;  /* 0x0000003f0800728c */ /* 0x000fc8000bf25070 */
[----:B------:R-:W-:Y:S01]  /*17c70*/  UISETP.NE.AND.EX UP1, UPT, UR9, URZ, UPT, UP1 ;  /* 0x0000003f0900728c */ /* 0x000fe2000bf25310 */
[----:B------:R-:W-:Y:S01]  /*17c80*/  PLOP3.LUT P1, PT, PT, PT, UP0, 0x80, 0x0 ;  /* 0x000000000000781c */ /* 0x000fe20003f2f008 */
[----:B------:R-:W-:Y:S04]  /*17c90*/  BAR.SYNC.DEFER_BLOCKING 0x1, 0x100 ;  /* 0x0044000000007b1d */ /* 0x000fe80000010000 */
[----:B------:R-:W-:-:S05]  /*17ca0*/  PLOP3.LUT P2, PT, PT, PT, UP1, 0x80, 0x0 ;  /* 0x000000000000781c */ /* 0x000fca0003f4f018 */
[----:B------:R-:W-:Y:S02]  /*17cb0*/  @UP1 ULDC.64 UR8, c[0x0][0xc08] ;  /* 0x0003020000081ab9 */ /* 0x000fe40000000a00 */
[----:B------:R-:W-:Y:S01]  /*17cc0*/  @UP1 UIMAD.WIDE UR8, UR60, 0x4, UR8 ;  /* 0x000000043c0818a5 */ /* 0x000fe2000f8e0208 */
[----:B------:R-:W-:Y:S01]  /*17cd0*/  ULDC UR4, c[0x0][0xa88] ;  /* 0x0002a20000047ab9 */ /* 0x000fe20000000800 */
[----:B--2---:R-:W-:Y:S02]  /*17ce0*/  F2FP.F16.F32.PACK_AB R136, R137, R136 ;  /* 0x000000888988723e */ /* 0x004fe400000000ff */
[----:B------:R-:W-:Y:S02]  /*17cf0*/  F2FP.F16.F32.PACK_AB R137, R139, R138 ;  /* 0x0000008a8b89723e */ /* 0x000fe400000000ff */
[----:B---3--:R-:W-:Y:S02]  /*17d00*/  F2FP.F16.F32.PACK_AB R8, R9, R8 ;  /* 0x000000080908723e */ /* 0x008fe400000000ff */
[----:B------:R-:W-:-:S02]  /*17d10*/  F2FP.F16.F32.PACK_AB R9, R11, R10 ;  /* 0x0000000a0b09723e */ /* 0x000fc400000000ff */
[----:B----4-:R-:W-:Y:S02]  /*17d20*/  F2FP.F16.F32.PACK_AB R138, R5, R4 ;  /* 0x00000004058a723e */ /* 0x010fe400000000ff */
        /* <DEDUP_REMOVED lines=48> */
[----:B------:R-:W-:Y:S02]  /*18030*/  F2FP.F16.F32.PACK_AB R120, R121, R120 ;  /* 0x000000787978723e */ /* 0x000fe400000000ff */
[----:B------:R-:W-:Y:S01]  /*18040*/  F2FP.F16.F32.PACK_AB R128, R129, R128 ;  /* 0x000000808180723e */ /* 0x000fe200000000ff */
[----:B------:R-:W-:Y:S01]  /*18050*/  IMAD.U32 R5, RZ, RZ, UR4 ;  /* 0x00000004ff057e24 */ /* 0x000fe2000f8e00ff */
[----:B------:R-:W-:Y:S01]  /*18060*/  F2FP.F16.F32.PACK_AB R91, R95, R94 ;  /* 0x0000005e5f5b723e */ /* 0x000fe200000000ff */
[----:B------:R-:W-:Y:S01]  /*18070*/  IMAD.U32 R6, RZ, RZ, UR8 ;  /* 0x00000008ff067e24 */ /* 0x000fe2000f8e00ff */
[----:B------:R-:W-:Y:S01]  /*18080*/  F2FP.F16.F32.PACK_AB R97, R99, R98 ;  /* 0x000000626361723e */ /* 0x000fe200000000ff */
[----:B------:R0:W-:Y:S01]  /*18090*/  STSM.16.M88.4 [R215], R64 ;  /* 0x00000040d7007844 */ /* 0x0001e20000000200 */
[----:B------:R-:W-:Y:S01]  /*180a0*/  F2FP.F16.F32.PACK_AB R98, R101, R100 ;  /* 0x000000646562723e */ /* 0x000fe200000000ff */
[----:B------:R-:W-:Y:S01]  /*180b0*/  IMAD.U32 R7, RZ, RZ, UR9 ;  /* 0x00000009ff077e24 */ /* 0x000fe2000f8e00ff */
[----:B------:R-:W-:Y:S01]  /*180c0*/  F2FP.F16.F32.PACK_AB R99, R103, R102 ;  /* 0x000000666763723e */ /* 0x000fe200000000ff */
[----:B------:R-:W2:Y:S01]  /*180d0*/  LDC R76, c[0x0][0xbe8] ;  /* 0x0002fa00ff4c7b82 */ /* 0x000ea20000000800 */
[----:B------:R-:W-:Y:S01]  /*180e0*/  F2FP.F16.F32.PACK_AB R105, R107, R106 ;  /* 0x0000006a6b69723e */ /* 0x000fe200000000ff */
[----:B------:R0:W-:Y:S01]  /*180f0*/  STSM.16.M88.4 [R214], R72 ;  /* 0x00000048d6007844 */ /* 0x0001e20000000200 */
        /* <DEDUP_REMOVED lines=8> */
[----:B------:R-:W-:-:S02]  /*18180*/  F2FP.F16.F32.PACK_AB R122, R125, R124 ;  /* 0x0000007c7d7a723e */ /* 0x000fc400000000ff */
[----:B------:R-:W-:Y:S02]  /*18190*/  F2FP.F16.F32.PACK_AB R123, R127, R126 ;  /* 0x0000007e7f7b723e */ /* 0x000fe400000000ff */
[----:B------:R-:W-:Y:S01]  /*181a0*/  F2FP.F16.F32.PACK_AB R129, R131, R130 ;  /* 0x000000828381723e */ /* 0x000fe200000000ff */
[----:B------:R0:W-:Y:S01]  /*181b0*/  STSM.16.M88.4 [R211], R96 ;  /* 0x00000060d3007844 */ /* 0x0001e20000000200 */
[----:B------:R-:W-:Y:S02]  /*181c0*/  F2FP.F16.F32.PACK_AB R130, R133, R132 ;  /* 0x000000848582723e */ /* 0x000fe400000000ff */
[----:B------:R-:W-:Y:S01]  /*181d0*/  F2FP.F16.F32.PACK_AB R131, R135, R134 ;  /* 0x000000868783723e */ /* 0x000fe200000000ff */
[----:B------:R0:W-:Y:S04]  /*181e0*/  STSM.16.M88.4 [R210], R104 ;  /* 0x00000068d2007844 */ /* 0x0001e80000000200 */
[----:B------:R0:W-:Y:S04]  /*181f0*/  STSM.16.M88.4 [R209], R112 ;  /* 0x00000070d1007844 */ /* 0x0001e80000000200 */
[----:B------:R0:W-:Y:S04]  /*18200*/  STSM.16.M88.4 [R208], R120 ;  /* 0x00000078d0007844 */ /* 0x0001e80000000200 */
[----:B------:R0:W-:Y:S01]  /*18210*/  STSM.16.M88.4 [R207], R128 ;  /* 0x00000080cf007844 */ /* 0x0001e20000000200 */
[----:B------:R-:W-:Y:S06]  /*18220*/  BAR.SYNC.DEFER_BLOCKING 0x1, 0x100 ;  /* 0x0044000000007b1d */ /* 0x000fec0000010000 */
[----:B-1----:R-:W3:Y:S04]  /*18230*/  @P1 LDG.E R0, desc[UR36][R2.64] ;  /* 0x0000002402001981 */ /* 0x002ee8000c1e1900 */
[----:B------:R0:W5:Y:S01]  /*18240*/  @P2 LDG.E R5, desc[UR36][R6.64] ;  /* 0x0000002406052981 */ /* 0x000162000c1e1900 */
[----:B------:R-:W-:Y:S01]  /*18250*/  UMOV UR4, URZ ;  /* 0x0000003f00047c82 */ /* 0x000fe20008000000 */
[----:B------:R-:W-:-:S02]  /*18260*/  LOP3.LUT P0, RZ, R203, 0x3, RZ, 0xc0, !PT ;  /* 0x00000003cbff7812 */ /* 0x000fc4000780c0ff */
[----:B---3--:R-:W-:Y:S01]  /*18270*/  @P1 R2UR UR4, R0 ;  /* 0x00000000000412ca */ /* 0x008fe200000e0000 */
[----:B0-2---:R-:W-:-:S14]  /*18280*/  @P2 BRA `(.L_x_11702) ;  /* 0x0000000000102947 */ /* 0x005fdc0003800000 */
[----:B------:R-:W-:Y:S05]  /*18290*/  @!P1 BRA `(.L_x_11702) ;  /* 0x00000000000c9947 */ /* 0x000fea0003800000 */
[----:B------:R-:W2:Y:S04]  /*182a0*/  LDG.E R0, desc[UR36][R2.64] ;  /* 0x0000002402007981 */ /* 0x000ea8000c1e1900 */
[----:B-----5:R-:W2:Y:S02]  /*182b0*/  LDG.E R5, desc[UR36][R2.64+0x4] ;  /* 0x0000042402057981 */ /* 0x020ea4000c1e1900 */
[----:B--2---:R-:W-:-:S07]  /*182c0*/  IMAD.IADD R5, R5, 0x1, -R0 ;  /* 0x0000000105057824 */ /* 0x004fce00078e0a00 */
.L_x_11702:
[----:B-----5:R-:W-:Y:S02]  /*182d0*/  IMAD R20, R5, R76, RZ ;  /* 0x0000004c05147224 */ /* 0x020fe400078e02ff */
[----:B------:R-:W-:Y:S01]  /*182e0*/  VIADD R13, R196, UR58 ;  /* 0x0000003ac40d7c36 */ /* 0x000fe20008000000 */
[----:B------:R-:W-:Y:S01]  /*182f0*/  ISETP.NE.AND P1, PT, R76, 0x1, PT ;  /* 0x000000014c00780c */ /* 0x000fe20003f25270 */
[----:B------:R-:W-:Y:S01]  /*18300*/  USHF.R.S32.HI UR18, URZ, 0x1f, UR59 ;  /* 0x0000001f3f127899 */ /* 0x000fe2000801143b */
[----:B------:R-:W-:Y:S02]  /*18310*/  ULDC.64 UR16, c[0x0][0xb90] ;  /* 0x0002e40000107ab9 */ /* 0x000fe40000000a00 */
[----:B------:R-:W-:-:S09]  /*18320*/  ISETP.GE.OR P2, PT, R13, R20, P0 ;  /* 0x000000140d00720c */ /* 0x000fd20000746670 */
[----:B------:R-:W0:Y:S04]  /*18330*/  @P1 LDC R2, c[0x0][0xbec] ;  /* 0x0002fb00ff021b82 */ /* 0x000e280000000800 */
[----:B------:R-:W2:Y:S01]  /*18340*/  @!P2 LDL R11, [R1+0x3f0] ;  /* 0x0003f000010ba983 */ /* 0x000ea20000100800 */
[----:B------:R-:W-:Y:S01]  /*18350*/  VIADD R5, R224, UR58 ;  /* 0x0000003ae0057c36 */ /* 0x000fe20008000000 */
[----:B------:R-:W-:Y:S02]  /*18360*/  USHF.R.S32.HI UR13, URZ, 0x1f, UR60 ;  /* 0x0000001f3f0d7899 */ /* 0x000fe4000801143c */
[----:B------:R-:W1:Y:S01]  /*18370*/  @P1 LDC R3, c[0x0][0xbf0] ;  /* 0x0002fc00ff031b82 */ /* 0x000e620000000800 */
[----:B------:R-:W-:Y:S01]  /*18380*/  USHF.R.S32.HI UR9, URZ, 0x1f, UR4 ;  /* 0x0000001f3f097899 */ /* 0x000fe20008011404 */
[----:B------:R-:W-:Y:S01]  /*18390*/  IMAD.MOV.U32 R0, RZ, RZ, R5 ;  /* 0x000000ffff007224 */ /* 0x000fe200078e0005 */
[----:B------:R-:W-:Y:S01]  /*183a0*/  UIMAD UR14, UR18, UR16, URZ ;  /* 0x00000010120e72a4 */ /* 0x000fe2000f8e023f */
[----:B------:R-:W-:Y:S01]  /*183b0*/  UMOV UR8, UR4 ;  /* 0x0000000400087c82 */ /* 0x000fe20008000000 */
[----:B------:R-:W-:-:S02]  /*183c0*/  USEL UR13, UR13, URZ, !UP0 ;  /* 0x0000003f0d0d7287 */ /* 0x000fc4000c000000 */
[----:B------:R-:W-:Y:S01]  /*183d0*/  UIMAD.WIDE.U32 UR10, UR59, UR16, UR8 ;  /* 0x000000103b0a72a5 */ /* 0x000fe2000f8e0008 */
[----:B------:R-:W3:Y:S01]  /*183e0*/  @P1 LDC R77, c[0x0][0xbf0] ;  /* 0x0002fc00ff4d1b82 */ /* 0x000ee20000000800 */
[----:B------:R-:W-:Y:S02]  /*183f0*/  UIMAD UR14, UR59, UR17, UR14 ;  /* 0x000000113b0e72a4 */ /* 0x000fe4000f8e020e */
[----:B------:R-:W-:Y:S01]  /*18400*/  USEL UR19, UR60, URZ, !UP0 ;  /* 0x0000003f3c137287 */ /* 0x000fe2000c000000 */
[----:B------:R-:W-:Y:S01]  /*18410*/  ULDC.64 UR16, c[0x0][0xb98] ;  /* 0x0002e60000107ab9 */ /* 0x000fe20000000a00 */
[----:B------:R-:W-:Y:S01]  /*18420*/  UIADD3 UR11, UR11, UR14, URZ ;  /* 0x0000000e0b0b7290 */ /* 0x000fe2000fffe03f */
[----:B0-----:R-:W-:Y:S01]  /*18430*/  @P1 IMAD.HI.U32 R2, R5, R2, RZ ;  /* 0x0000000205021227 */ /* 0x001fe200078e00ff */
[----:B------:R-:W-:Y:S02]  /*18440*/  UIMAD UR8, UR13, UR16, URZ ;  /* 0x000000100d0872a4 */ /* 0x000fe4000f8e023f */
[----:B------:R-:W-:-:S02]  /*18450*/  UIMAD.WIDE.U32 UR10, UR19, UR16, UR10 ;  /* 0x00000010130a72a5 */ /* 0x000fc4000f8e000a */
[----:B------:R-:W-:Y:S01]  /*18460*/  UIMAD UR8, UR19, UR17, UR8 ;  /* 0x00000011130872a4 */ /* 0x000fe2000f8e0208 */
[----:B------:R-:W-:Y:S01]  /*18470*/  ULDC.64 UR14, c[0x0][0xb88] ;  /* 0x0002e200000e7ab9 */ /* 0x000fe20000000a00 */
[----:B-1----:R-:W-:-:S04]  /*18480*/  @P1 SHF.R.U32.HI R0, RZ, R3, R2 ;  /* 0x00000003ff001219 */ /* 0x002fc80000011602 */
[----:B------:R-:W-:Y:S01]  /*18490*/  IMAD.U32 R7, RZ, RZ, UR8 ;  /* 0x00000008ff077e24 */ /* 0x000fe2000f8e00ff */
[--C-:B------:R-:W-:Y:S01]  /*184a0*/  SHF.R.S32.HI R4, RZ, 0x1f, R0.reuse ;  /* 0x0000001fff047819 */ /* 0x100fe20000011400 */
[----:B------:R-:W-:-:S04]  /*184b0*/  IMAD.MOV R2, RZ, RZ, -R0 ;  /* 0x000000ffff027224 */ /* 0x000fc800078e0a00 */
[----:B------:R-:W-:Y:S01]  /*184c0*/  IMAD R5, R76, R2, R5 ;  /* 0x000000024c057224 */ /* 0x000fe200078e0205 */
[----:B------:R-:W-:-:S04]  /*184d0*/  IADD3 R2, P3, R0, UR10, RZ ;  /* 0x0000000a00027c10 */ /* 0x000fc8000ff7e0ff */
[----:B------:R-:W-:-:S05]  /*184e0*/  SHF.R.S32.HI R3, RZ, 0x1f, R5 ;  /* 0x0000001fff037819 */ /* 0x000fca0000011405 */
[----:B------:R-:W-:Y:S01]  /*184f0*/  IMAD R0, R3, UR14, RZ ;  /* 0x0000000e03007c24 */ /* 0x000fe2000f8e02ff */
[----:B------:R-:W-:Y:S01]  /*18500*/  IADD3.X R3, R4, UR11, R7, P3, !PT ;  /* 0x0000000b04037c10 */ /* 0x000fe20009ffe407 */
[----:B------:R-:W-:Y:S02]  /*18510*/  ULDC.64 UR10, c[0x0][0xb50] ;  /* 0x0002d400000a7ab9 */ /* 0x000fe40000000a00 */
[C---:B------:R-:W-:Y:S02]  /*18520*/  IMAD R7, R5.reuse, UR15, R0 ;  /* 0x0000000f05077c24 */ /* 0x040fe4000f8e0200 */
[----:B------:R-:W-:Y:S01]  /*18530*/  IMAD.WIDE.U32 R2, R5, UR14, R2 ;  /* 0x0000000e05027c25 */ /* 0x000fe2000f8e0002 */
[----:B------:R-:W-:-:S03]  /*18540*/  ULDC.64 UR14, c[0x0][0xaa0] ;  /* 0x0002a800000e7ab9 */ /* 0x000fc60000000a00 */
[----:B------:R-:W-:Y:S01]  /*18550*/  IMAD.IADD R3, R3, 0x1, R7 ;  /* 0x0000000103037824 */ /* 0x000fe200078e0207 */
[----:B------:R-:W-:-:S04]  /*18560*/  LEA R6, P3, R2, UR10, 0x2 ;  /* 0x0000000a02067c11 */ /* 0x000fc8000f8610ff */
[----:B------:R-:W-:Y:S01]  /*18570*/  LEA.HI.X R10, R2, UR11, R3, 0x2, P3 ;  /* 0x0000000b020a7c11 */ /* 0x000fe200098f1403 */
[----:B------:R-:W-:Y:S01]  /*18580*/  SHFL.IDX PT, R8, R6, RZ, 0x1c1f ;  /* 0x001c1fff06087589 */ /* 0x000fe200000e0000 */
[----:B------:R-:W-:-:S03]  /*18590*/  VIADD R3, R13, 0x8 ;  /* 0x000000080d037836 */ /* 0x000fc60000000000 */
[----:B------:R-:W2:Y:S02]  /*185a0*/  SHFL.IDX PT, R9, R10, RZ, 0x1c1f ;  /* 0x001c1fff0a097589 */ /* 0x000ea400000e0000 */
[----:B------:R-:W-:Y:S02]  /*185b0*/  ISETP.GE.OR P0, PT, R3, R20, P0 ;  /* 0x000000140300720c */ /* 0x000fe40000706670 */
[----:B--2---:R0:W-:Y:S11]  /*185c0*/  @!P2 ST.E desc[UR36][R8.64], R11 ;  /* 0x0000000b0800a985 */ /* 0x0041f6000c101924 */
[----:B------:R-:W2:Y:S01]  /*185d0*/  @!P0 LDL R21, [R1+0x3f4] ;  /* 0x0003f40001158983 */ /* 0x000ea20000100800 */
[----:B------:R-:W-:-:S02]  /*185e0*/  IMAD R0, R200, 0x40, R22 ;  /* 0x00000040c8007824 */ /* 0x000fc400078e0216 */
[----:B------:R-:W-:Y:S01]  /*185f0*/  IMAD.MOV.U32 R3, RZ, RZ, 0x2 ;  /* 0x00000002ff037424 */ /* 0x000fe200078e00ff */
[----:B------:R-:W-:Y:S03]  /*18600*/  SHFL.IDX PT, R54, R6, 0x1, 0x1c1f ;  /* 0x003c1f0006367f89 */ /* 0x000fe600000e0000 */
[----:B------:R-:W-:Y:S01]  /*18610*/  IMAD.WIDE R2, R0, R3, UR38 ;  /* 0x0000002600027e25 */ /* 0x000fe2000f8e0203 */
[----:B------:R-:W2:Y:S02]  /*18620*/  SHFL.IDX PT, R55, R10, 0x1, 0x1c1f ;  /* 0x003c1f000a377f89 */ /* 0x000ea400000e0000 */
[C---:B------:R-:W-:Y:S02]  /*18630*/  IADD3 R25, P4, R2.reuse, 0x3000, RZ ;  /* 0x0000300002197810 */ /* 0x040fe40007f9e0ff */
[C---:B------:R-:W-:Y:S02]  /*18640*/  IADD3 R29, P5, R2.reuse, 0x4000, RZ ;  /* 0x00004000021d7810 */ /* 0x040fe40007fbe0ff */
[----:B------:R-:W-:-:S02]  /*18650*/  IADD3 R33, P6, R2, 0x5000, RZ ;  /* 0x0000500002217810 */ /* 0x000fc40007fde0ff */
[----:B------:R-:W-:Y:S02]  /*18660*/  LOP3.LUT R24, R25, 0x380, RZ, 0xc0, !PT ;  /* 0x0000038019187812 */ /* 0x000fe400078ec0ff */
[----:B------:R-:W-:Y:S02]  /*18670*/  LOP3.LUT R28, R29, 0x380, RZ, 0xc0, !PT ;  /* 0x000003801d1c7812 */ /* 0x000fe400078ec0ff */
[----:B------:R-:W-:Y:S02]  /*18680*/  LOP3.LUT R32, R33, 0x380, RZ, 0xc0, !PT ;  /* 0x0000038021207812 */ /* 0x000fe400078ec0ff */
[C---:B------:R-:W-:Y:S02]  /*18690*/  IADD3 R7, P2, R2.reuse, 0x1000, RZ ;  /* 0x0000100002077810 */ /* 0x040fe40007f5e0ff */
[----:B------:R-:W-:Y:S02]  /*186a0*/  IADD3 R5, P3, R2, 0x2000, RZ ;  /* 0x0000200002057810 */ /* 0x000fe40007f7e0ff */
[----:B------:R-:W-:Y:S01]  /*186b0*/  SHF.R.U64 R24, R24, 0x3, RZ ;  /* 0x0000000318187819 */ /* 0x000fe200000012ff */
[--C-:B0-----:R-:W-:Y:S01]  /*186c0*/  IMAD.X R9, RZ, RZ, R3.reuse, P2 ;  /* 0x000000ffff097224 */ /* 0x101fe200010e0603 */
[----:B------:R-:W-:Y:S01]  /*186d0*/  SHF.R.U64 R28, R28, 0x3, RZ ;  /* 0x000000031c1c7819 */ /* 0x000fe200000012ff */
[----:B------:R-:W-:Y:S01]  /*186e0*/  IMAD.X R13, RZ, RZ, R3, P3 ;  /* 0x000000ffff0d7224 */ /* 0x000fe200018e0603 */
[----:B------:R-:W-:-:S02]  /*186f0*/  SHF.R.U64 R32, R32, 0x3, RZ ;  /* 0x0000000320207819 */ /* 0x000fc400000012ff */
[----:B------:R-:W-:Y:S01]  /*18700*/  LOP3.LUT R24, R24, R25, RZ, 0x3c, !PT ;  /* 0x0000001918187212 */ /* 0x000fe200078e3cff */
[--C-:B------:R-:W-:Y:S01]  /*18710*/  IMAD.X R25, RZ, RZ, R3.reuse, P4 ;  /* 0x000000ffff197224 */ /* 0x100fe200020e0603 */
        /* <DEDUP_REMOVED lines=8> */
[----:B------:R-:W-:Y:S02]  /*187a0*/  IADD3 R53, P6, R2, 0xa000, RZ ;  /* 0x0000a00002357810 */ /* 0x000fe40007fde0ff */
[----:B------:R-:W-:Y:S02]  /*187b0*/  LOP3.LUT R36, R37, 0x380, RZ, 0xc0, !PT ;  /* 0x0000038025247812 */ /* 0x000fe400078ec0ff */
[----:B------:R-:W-:Y:S02]  /*187c0*/  LOP3.LUT R40, R41, 0x380, RZ, 0xc0, !PT ;  /* 0x0000038029287812 */ /* 0x000fe400078ec0ff */
        /* <DEDUP_REMOVED lines=24> */
[C---:B------:R-:W-:Y:S02]  /*18950*/  IADD3 R57, P2, R2.reuse, 0xb000, RZ ;  /* 0x0000b00002397810 */ /* 0x040fe40007f5e0ff */
[C---:B------:R-:W-:Y:S02]  /*18960*/  IADD3 R61, P3, R2.reuse, 0xc000, RZ ;  /* 0x0000c000023d7810 */ /* 0x040fe40007f7e0ff */
[C---:B------:R-:W-:Y:S02]  /*18970*/  IADD3 R65, P4, R2.reuse, 0xd000, RZ ;  /* 0x0000d00002417810 */ /* 0x040fe40007f9e0ff */
[C---:B------:R-:W-:Y:S02]  /*18980*/  IADD3 R69, P5, R2.reuse, 0xe000, RZ ;  /* 0x0000e00002457810 */ /* 0x040fe40007fbe0ff */
[----:B------:R-:W-:-:S02]  /*18990*/  LOP3.LUT R7, R2, 0x380, RZ, 0xc0, !PT ;  /* 0x0000038002077812 */ /* 0x000fc400078ec0ff */
[----:B------:R-:W-:Y:S02]  /*189a0*/  IADD3 R5, P6, R2, 0xf000, RZ ;  /* 0x0000f00002057810 */ /* 0x000fe40007fde0ff */
[----:B------:R-:W-:Y:S02]  /*189b0*/  LOP3.LUT R56, R57, 0x380, RZ, 0xc0, !PT ;  /* 0x0000038039387812 */ /* 0x000fe400078ec0ff */
[----:B------:R-:W-:Y:S01]  /*189c0*/  LOP3.LUT R60, R61, 0x380, RZ, 0xc0, !PT ;  /* 0x000003803d3c7812 */ /* 0x000fe200078ec0ff */
[----:B------:R-:W-:Y:S01]  /*189d0*/  IMAD.X R73, RZ, RZ, R3, P6 ;  /* 0x000000ffff497224 */ /* 0x000fe200030e0603 */
[----:B------:R-:W-:Y:S02]  /*189e0*/  LOP3.LUT R64, R65, 0x380, RZ, 0xc0, !PT ;  /* 0x0000038041407812 */ /* 0x000fe400078ec0ff */
[----:B------:R-:W-:Y:S02]  /*189f0*/  LOP3.LUT R68, R69, 0x380, RZ, 0xc0, !PT ;  /* 0x0000038045447812 */ /* 0x000fe400078ec0ff */
[----:B------:R-:W-:-:S02]  /*18a00*/  SHF.R.U64 R7, R7, 0x3, RZ ;  /* 0x0000000307077819 */ /* 0x000fc400000012ff */
[----:B------:R-:W-:Y:S02]  /*18a10*/  LOP3.LUT R0, R5, 0x380, RZ, 0xc0, !PT ;  /* 0x0000038005007812 */ /* 0x000fe400078ec0ff */
[----:B------:R-:W-:Y:S02]  /*18a20*/  SHF.R.U64 R56, R56, 0x3, RZ ;  /* 0x0000000338387819 */ /* 0x000fe400000012ff */
[----:B------:R-:W-:Y:S02]  /*18a30*/  SHF.R.U64 R60, R60, 0x3, RZ ;  /* 0x000000033c3c7819 */ /* 0x000fe400000012ff */
[----:B------:R-:W-:Y:S02]  /*18a40*/  SHF.R.U64 R64, R64, 0x3, RZ ;  /* 0x0000000340407819 */ /* 0x000fe400000012ff */
[----:B------:R-:W-:Y:S02]  /*18a50*/  SHF.R.U64 R68, R68, 0x3, RZ ;  /* 0x0000000344447819 */ /* 0x000fe400000012ff */
[----:B------:R-:W-:-:S02]  /*18a60*/  LOP3.LUT R2, R7, R2, RZ, 0x3c, !PT ;  /* 0x0000000207027212 */ /* 0x000fc400078e3cff */
        /* <DEDUP_REMOVED lines=9> */
[----:B------:R-:W-:Y:S01]  /*18b00*/  LOP3.LUT R72, R0, R5, RZ, 0x3c, !PT ;  /* 0x0000000500487212 */ /* 0x000fe200078e3cff */
[----:B------:R-:W-:-:S02]  /*18b10*/  UIMAD UR10, UR9, UR14, URZ ;  /* 0x0000000e090a72a4 */ /* 0x000fc4000f8e023f */
[----:B------:R-:W-:Y:S02]  /*18b20*/  UIMAD.WIDE.U32 UR8, UR4, UR14, URZ ;  /* 0x0000000e040872a5 */ /* 0x000fe4000f8e003f */
[----:B------:R-:W-:-:S03]  /*18b30*/  UIMAD UR10, UR4, UR15, UR10 ;  /* 0x0000000f040a72a4 */ /* 0x000fc6000f8e020a */
[----:B------:R-:W-:Y:S01]  /*18b40*/  ULDC.64 UR14, c[0x0][0xae8] ;  /* 0x0002ba00000e7ab9 */ /* 0x000fe20000000a00 */
[----:B------:R-:W-:Y:S02]  /*18b50*/  UIADD3 UR9, UR9, UR10, URZ ;  /* 0x0000000a09097290 */ /* 0x000fe4000fffe03f */
[----:B------:R-:W-:Y:S01]  /*18b60*/  UIMAD UR4, UR18, UR14, URZ ;  /* 0x0000000e120472a4 */ /* 0x000fe2000f8e023f */
[----:B------:R-:W-:Y:S01]  /*18b70*/  VIADD R78, R201, UR58 ;  /* 0x0000003ac94e7c36 */ /* 0x000fe20008000000 */
[----:B------:R-:W-:Y:S02]  /*18b80*/  UIMAD.WIDE.U32 UR8, UR59, UR14, UR8 ;  /* 0x0000000e3b0872a5 */ /* 0x000fe4000f8e0008 */
[----:B------:R-:W-:Y:S01]  /*18b90*/  UIMAD UR4, UR59, UR15, UR4 ;  /* 0x0000000f3b0472a4 */ /* 0x000fe2000f8e0204 */
[----:B------:R-:W-:-:S03]  /*18ba0*/  ULDC.64 UR10, c[0x0][0xaf0] ;  /* 0x0002bc00000a7ab9 */ /* 0x000fc60000000a00 */
[----:B------:R-:W-:Y:S02]  /*18bb0*/  UIADD3 UR9, UR9, UR4, URZ ;  /* 0x0000000409097290 */ /* 0x000fe4000fffe03f */
[----:B------:R-:W-:Y:S02]  /*18bc0*/  UIMAD UR4, UR13, UR10, URZ ;  /* 0x0000000a0d0472a4 */ /* 0x000fe4000f8e023f */
[----:B------:R-:W-:Y:S02]  /*18bd0*/  UIMAD.WIDE.U32 UR8, UR19, UR10, UR8 ;  /* 0x0000000a130872a5 */ /* 0x000fe4000f8e0008 */
[----:B------:R-:W-:-:S03]  /*18be0*/  UIMAD UR4, UR19, UR11, UR4 ;  /* 0x0000000b130472a4 */ /* 0x000fc6000f8e0204 */
[----:B------:R-:W-:Y:S01]  /*18bf0*/  ULDC.64 UR10, c[0x0][0xae0] ;  /* 0x0002b800000a7ab9 */ /* 0x000fe20000000a00 */
[----:B------:R-:W-:Y:S01]  /*18c00*/  UIADD3 UR4, UR9, UR4, URZ ;  /* 0x0000000409047290 */ /* 0x000fe2000fffe03f */
[----:B------:R-:W-:-:S05]  /*18c10*/  VIADD R83, R200, UR58 ;  /* 0x0000003ac8537c36 */ /* 0x000fca0008000000 */
[----:B------:R-:W-:Y:S01]  /*18c20*/  ISETP.GE.AND P2, PT, R83, R20, PT ;  /* 0x000000145300720c */ /* 0x000fe20003f46270 */
[----:B------:R-:W-:Y:S01]  /*18c30*/  BSSY B1, `(.L_x_11703) ;  /* 0x000004a000017945 */ /* 0x000fe20003800000 */
[----:B--2---:R0:W-:Y:S04]  /*18c40*/  @!P0 ST.E desc[UR36][R54.64], R21 ;  /* 0x0000001536008985 */ /* 0x0041e8000c101924 */
[----:B------:R1:W5:Y:S04]  /*18c50*/  LD.E.128 R4, desc[UR36][R2.64] ;  /* 0x0000002402047980 */ /* 0x000368000c101d00 */
[----:B------:R-:W5:Y:S01]  /*18c60*/  LD.E.128 R8, desc[UR36][R8.64] ;  /* 0x0000002408087980 */ /* 0x000f62000c101d00 */
[----:B0-----:R-:W-:-:S03]  /*18c70*/  IMAD.MOV.U32 R21, RZ, RZ, R78 ;  /* 0x000000ffff157224 */ /* 0x001fc600078e004e */
[----:B------:R-:W5:Y:S01]  /*18c80*/  LD.E.128 R12, desc[UR36][R12.64] ;  /* 0x000000240c0c7980 */ /* 0x000f62000c101d00 */
[----:B-1----:R-:W0:Y:S01]  /*18c90*/  @P1 LDC R3, c[0x0][0xbec] ;  /* 0x0002fb00ff031b82 */ /* 0x002e220000000800 */
[----:B------:R-:W-:Y:S02]  /*18ca0*/  IMAD.U32 R2, RZ, RZ, UR8 ;  /* 0x00000008ff027e24 */ /* 0x000fe4000f8e00ff */
[----:B------:R-:W5:Y:S04]  /*18cb0*/  LD.E.128 R24, desc[UR36][R24.64] ;  /* 0x0000002418187980 */ /* 0x000f68000c101d00 */
[----:B------:R-:W5:Y:S04]  /*18cc0*/  LD.E.128 R28, desc[UR36][R28.64] ;  /* 0x000000241c1c7980 */ /* 0x000f68000c101d00 */
[----:B------:R-:W5:Y:S04]  /*18cd0*/  LD.E.128 R32, desc[UR36][R32.64] ;  /* 0x0000002420207980 */ /* 0x000f68000c101d00 */
[----:B------:R-:W5:Y:S04]  /*18ce0*/  LD.E.128 R36, desc[UR36][R36.64] ;  /* 0x0000002424247980 */ /* 0x000f68000c101d00 */
[----:B------:R-:W5:Y:S04]  /*18cf0*/  LD.E.128 R40, desc[UR36][R40.64] ;  /* 0x0000002428287980 */ /* 0x000f68000c101d00 */
[----:B------:R-:W5:Y:S01]  /*18d00*/  LD.E.128 R44, desc[UR36][R44.64] ;  /* 0x000000242c2c7980 */ /* 0x000f62000c101d00 */
[----:B0-----:R-:W-:-:S03]  /*18d10*/  @P1 IMAD.HI.U32 R0, R78, R3, RZ ;  /* 0x000000034e001227 */ /* 0x001fc600078e00ff */
[----:B------:R-:W5:Y:S02]  /*18d20*/  LD.E.128 R48, desc[UR36][R48.64] ;  /* 0x0000002430307980 */ /* 0x000f64000c101d00 */
[----:B---3--:R-:W-:Y:S02]  /*18d30*/  @P1 SHF.R.U32.HI R21, RZ, R77, R0 ;  /* 0x0000004dff151219 */ /* 0x008fe40000011600 */
[----:B------:R-:W5:Y:S02]  /*18d40*/  LD.E.128 R52, desc[UR36][R52.64] ;  /* 0x0000002434347980 */ /* 0x000f64000c101d00 */
[--C-:B------:R-:W-:Y:S01]  /*18d50*/  SHF.R.S32.HI R0, RZ, 0x1f, R21.reuse ;  /* 0x0000001fff007819 */ /* 0x100fe20000011415 */
[----:B------:R-:W-:Y:S01]  /*18d60*/  IMAD.MOV R77, RZ, RZ, -R21 ;  /* 0x000000ffff4d7224 */ /* 0x000fe200078e0a15 */
[----:B------:R-:W5:Y:S01]  /*18d70*/  LD.E.128 R56, desc[UR36][R56.64] ;  /* 0x0000002438387980 */ /* 0x000f62000c101d00 */
[----:B------:R-:W-:Y:S01]  /*18d80*/  IMAD.U32 R3, RZ, RZ, UR9 ;  /* 0x00000009ff037e24 */ /* 0x000fe2000f8e00ff */
[----:B------:R-:W-:Y:S01]  /*18d90*/  ULDC.64 UR8, c[0x0][0xad8] ;  /* 0x0002b60000087ab9 */ /* 0x000fe20000000a00 */
[----:B------:R-:W-:Y:S01]  /*18da0*/  IMAD R0, R0, UR10, RZ ;  /* 0x0000000a00007c24 */ /* 0x000fe2000f8e02ff */
[----:B------:R-:W5:Y:S01]  /*18db0*/  LD.E.128 R60, desc[UR36][R60.64] ;  /* 0x000000243c3c7980 */ /* 0x000f62000c101d00 */
[----:B------:R-:W-:-:S02]  /*18dc0*/  IMAD R77, R76, R77, R78 ;  /* 0x0000004d4c4d7224 */ /* 0x000fc400078e024e */
[----:B------:R-:W-:Y:S01]  /*18dd0*/  IMAD.U32 R3, RZ, RZ, UR4 ;  /* 0x00000004ff037e24 */ /* 0x000fe2000f8e00ff */
[----:B------:R-:W5:Y:S01]  /*18de0*/  LD.E.128 R64, desc[UR36][R64.64] ;  /* 0x0000002440407980 */ /* 0x000f62000c101d00 */
[C---:B------:R-:W-:Y:S01]  /*18df0*/  IMAD R79, R21.reuse, UR11, R0 ;  /* 0x0000000b154f7c24 */ /* 0x040fe2000f8e0200 */
[----:B------:R-:W-:Y:S02]  /*18e00*/  SHF.R.S32.HI R0, RZ, 0x1f, R77 ;  /* 0x0000001fff007819 */ /* 0x000fe4000001144d */
[----:B------:R-:W5:Y:S01]  /*18e10*/  LD.E.128 R68, desc[UR36][R68.64] ;  /* 0x0000002444447980 */ /* 0x000f62000c101d00 */
[----:B------:R-:W-:-:S03]  /*18e20*/  IMAD.WIDE.U32 R2, R21, UR10, R2 ;  /* 0x0000000a15027c25 */ /* 0x000fc6000f8e0002 */
[----:B------:R-:W5:Y:S01]  /*18e30*/  LD.E.128 R72, desc[UR36][R72.64] ;  /* 0x0000002448487980 */ /* 0x000f62000c101d00 */
[----:B------:R-:W-:Y:S01]  /*18e40*/  IMAD.IADD R3, R3, 0x1, R79 ;  /* 0x0000000103037824 */ /* 0x000fe200078e024f */
[----:B------:R-:W-:Y:S01]  /*18e50*/  UIADD3 UR4, UR44, 0x22820, URZ ;  /* 0x000228202c047890 */ /* 0x000fe2000fffe03f */
[----:B------:R-:W-:Y:S01]  /*18e60*/  IMAD R0, R0, UR8, RZ ;  /* 0x0000000800007c24 */ /* 0x000fe2000f8e02ff */
[----:B------:R-:W-:Y:S01]  /*18e70*/  @!PT LDS RZ, [RZ] ;  /* 0x00000000fffff984 */ /* 0x000fe20000000800 */
[----:B------:R-:W-:Y:S01]  /*18e80*/  @!PT LDS RZ, [RZ] ;  /* 0x00000000fffff984 */ /* 0x000fe20000000800 */
[----:B------:R-:W-:Y:S01]  /*18e90*/  @!PT LDS RZ, [RZ] ;  /* 0x00000000fffff984 */ /* 0x000fe20000000800 */
[----:B------:R-:W-:Y:S01]  /*18ea0*/  @!PT LDS RZ, [RZ] ;  /* 0x00000000fffff984 */ /* 0x000fe20000000800 */
[----:B------:R0:W-:Y:S06]  /*18eb0*/  MEMBAR.ALL.CTA ;  /* 0x0000000000007992 */ /* 0x0001ec0000008000 */
[----:B0-----:R-:W0:Y:S01]  /*18ec0*/  FENCE.VIEW.ASYNC.S ;  /* 0x00000000000073c6 */ /* 0x001e220000000000 */
[----:B------:R-:W-:Y:S01]  /*18ed0*/  VIADD R21, R83, 0x20 ;  /* 0x0000002053157836 */ /* 0x000fe20000000000 */
[----:B------:R-:W-:Y:S01]  /*18ee0*/  UPRMT UR4, URZ, 0x654, UR4 ;  /* 0x000006543f047896 */ /* 0x000fe20008000004 */
[----:B------:R-:W-:-:S02]  /*18ef0*/  IMAD R79, R77, UR9, R0 ;  /* 0x000000094d4f7c24 */ /* 0x000fc4000f8e0200 */
[----:B------:R-:W-:Y:S01]  /*18f00*/  IMAD.WIDE.U32 R2, R77, UR8, R2 ;  /* 0x000000084d027c25 */ /* 0x000fe2000f8e0002 */
[----:B------:R-:W-:Y:S01]  /*18f10*/  ISETP.GE.AND P1, PT, R21, R20, PT ;  /* 0x000000141500720c */ /* 0x000fe20003f26270 */
[----:B------:R-:W-:Y:S02]  /*18f20*/  ULDC.64 UR8, c[0x0][0xa80] ;  /* 0x0002a00000087ab9 */ /* 0x000fe40000000a00 */
[----:B------:R-:W-:Y:S01]  /*18f30*/  VIADD R21, R83, 0x40 ;  /* 0x0000004053157836 */ /* 0x000fe20000000000 */
[----:B------:R-:W-:Y:S01]  /*18f40*/  LEA R0, P3, R2, UR8, 0x1 ;  /* 0x0000000802007c11 */ /* 0x000fe2000f8608ff */
[----:B------:R-:W-:-:S03]  /*18f50*/  IMAD.IADD R3, R3, 0x1, R79 ;  /* 0x0000000103037824 */ /* 0x000fc600078e024f */
[----:B------:R-:W-:Y:S01]  /*18f60*/  ISETP.GE.AND P0, PT, R21, R20, PT ;  /* 0x000000141500720c */ /* 0x000fe20003f06270 */
[----:B0-----:R0:W1:Y:S01]  /*18f70*/  SHFL.IDX PT, R80, R0, RZ, 0x181f ;  /* 0x00181fff00507589 */ /* 0x00106200000e0000 */
[----:B------:R-:W-:-:S05]  /*18f80*/  LEA.HI.X R21, R2, UR9, R3, 0x1, P3 ;  /* 0x0000000902157c11 */ /* 0x000fca00098f0c03 */
[----:B------:R0:W2:Y:S01]  /*18f90*/  SHFL.IDX PT, R81, R21, RZ, 0x181f ;  /* 0x00181fff15517589 */ /* 0x0000a200000e0000 */
[----:B------:R-:W-:Y:S01]  /*18fa0*/  SYNCS.ARRIVE.TRANS64.RED.A1T0 RZ, [UR4], RZ ;  /* 0x000000ffffff79a7 */ /* 0x000fe20008100404 */
[----:B------:R-:W-:Y:S05]  /*18fb0*/  @P2 BRA `(.L_x_11704) ;  /* 0x0000000000442947 */ /* 0x000fea0003800000 */
        /* <DEDUP_REMOVED lines=17> */
.L_x_11704:
[----:B------:R-:W-:Y:S05]  /*190d0*/  BSYNC B1 ;  /* 0x0000000000017941 */ /* 0x000fea0003800000 */
.L_x_11703:
        /* <DEDUP_REMOVED lines=21> */
.L_x_11706:
[----:B------:R-:W-:Y:S05]  /*19230*/  BSYNC B1 ;  /* 0x0000000000017941 */ /* 0x000fea0003800000 */
.L_x_11705:
        /* <DEDUP_REMOVED lines=21> */
.L_x_11708:
[----:B------:R-:W-:Y:S05]  /*19390*/  BSYNC B1 ;  /* 0x0000000000017941 */ /* 0x000fea0003800000 */
.L_x_11707:
        /* <DEDUP_REMOVED lines=24> */
.L_x_11701:
        /* <DEDUP_REMOVED lines=12> */
[----:B-1----:R-:W-:Y:S02]  /*195e0*/  IMAD.U32 R0, RZ, RZ, UR4 ;  /* 0x00000004ff007e24 */ /* 0x002fe4000f8e00ff */
        /* <DEDUP_REMOVED lines=8> */
[----:B0-----:R-:W-:Y:S01]  /*19670*/  ISETP.NE.AND P0, PT, R11, 0x1, PT ;  /* 0x000000010b00780c */ /* 0x001fe20003f05270 */
[----:B------:R-:W-:Y:S01]  /*19680*/  UMOV UR4, URZ ;  /* 0x0000003f00047c82 */ /* 0x000fe20008000000 */
[----:B------:R-:W-:Y:S01]  /*19690*/  USHF.R.S32.HI UR14, URZ, 0x1f, UR59 ;  /* 0x0000001f3f0e7899 */ /* 0x000fe2000801143b */
[----:B------:R-:W-:-:S10]  /*196a0*/  ISETP.GE.AND P1, PT, R195, 0x80, PT ;  /* 0x00000080c300780c */ /* 0x000fd40003f26270 */
[----:B------:R-:W0:Y:S01]  /*196b0*/  @P0 LDC R9, c[0x0][0xbec] ;  /* 0x0002fb00ff090b82 */ /* 0x000e220000000800 */
[----:B--2---:R-:W-:Y:S01]  /*196c0*/  @P2 R2UR UR4, R6 ;  /* 0x00000000060422ca */ /* 0x004fe200000e0000 */
[----:B01----:R-:W-:-:S14]  /*196d0*/  @P3 BRA `(.L_x_11710) ;  /* 0x0000000000103947 */ /* 0x003fdc0003800000 */
[----:B------:R-:W-:Y:S05]  /*196e0*/  @!P2 BRA `(.L_x_11710) ;  /* 0x00000000000ca947 */ /* 0x000fea0003800000 */
[----:B------:R-:W2:Y:S04]  /*196f0*/  LDG.E R5, desc[UR36][R2.64] ;  /* 0x0000002402057981 */ /* 0x000ea8000c1e1900 */
[----:B-----5:R-:W2:Y:S02]  /*19700*/  LDG.E R0, desc[UR36][R2.64+0x4] ;  /* 0x0000042402007981 */ /* 0x020ea4000c1e1900 */
[----:B--2---:R-:W-:-:S07]  /*19710*/  IMAD.IADD R0, R0, 0x1, -R5 ;  /* 0x0000000100007824 */ /* 0x004fce00078e0a05 */
.L_x_11710:
        /* <DEDUP_REMOVED lines=31> */
[----:B------:R-:W-:-:S03]  /*19910*/  IMAD.U32 R6, RZ, RZ, UR9 ;  /* 0x00000009ff067e24 */ /* 0x000fc6000f8e00ff */
[--C-:B------:R-:W-:Y:S01]  /*19920*/  SHF.R.S32.HI R3, RZ, 0x1f, R2.reuse ;  /* 0x0000001fff037819 */ /* 0x100fe20000011402 */
[----:B------:R-:W-:Y:S01]  /*19930*/  IMAD.MOV R5, RZ, RZ, -R2 ;  /* 0x000000ffff057224 */ /* 0x000fe200078e0a02 */
[----:B------:R-:W-:-:S03]  /*19940*/  IADD3 R2, P1, R2, UR10, RZ ;  /* 0x0000000a02027c10 */ /* 0x000fc6000ff3e0ff */
[----:B------:R-:W-:Y:S01]  /*19950*/  IMAD R5, R7, R5, R4 ;  /* 0x0000000507057224 */ /* 0x000fe200078e0204 */
[----:B------:R-:W-:Y:S01]  /*19960*/  IADD3.X R3, R3, UR11, R6, P1, !PT ;  /* 0x0000000b03037c10 */ /* 0x000fe20008ffe406 */
[----:B------:R-:W-:-:S03]  /*19970*/  ULDC.64 UR10, c[0x0][0xb50] ;  /* 0x0002d400000a7ab9 */ /* 0x000fc60000000a00 */
[----:B------:R-:W-:Y:S01]  /*19980*/  SHF.R.S32.HI R4, RZ, 0x1f, R5 ;  /* 0x0000001fff047819 */ /* 0x000fe20000011405 */
[----:B------:R-:W-:-:S04]  /*19990*/  IMAD.WIDE.U32 R2, R5, UR16, R2 ;  /* 0x0000001005027c25 */ /* 0x000fc8000f8e0002 */
[----:B------:R-:W-:-:S04]  /*199a0*/  IMAD R4, R4, UR16, RZ ;  /* 0x0000001004047c24 */ /* 0x000fc8000f8e02ff */
[----:B------:R-:W-:Y:S01]  /*199b0*/  IMAD R7, R5, UR17, R4 ;  /* 0x0000001105077c24 */ /* 0x000fe2000f8e0204 */
[----:B------:R-:W-:-:S03]  /*199c0*/  LEA R4, P1, R2, UR10, 0x2 ;  /* 0x0000000a02047c11 */ /* 0x000fc6000f8210ff */
[----:B------:R-:W-:-:S05]  /*199d0*/  IMAD.IADD R3, R3, 0x1, R7 ;  /* 0x0000000103037824 */ /* 0x000fca00078e0207 */
[----:B------:R-:W-:Y:S01]  /*199e0*/  LEA.HI.X R5, R2, UR11, R3, 0x2, P1 ;  /* 0x0000000b02057c11 */ /* 0x000fe200088f1403 */
[----:B------:R-:W-:-:S05]  /*199f0*/  IMAD.MOV.U32 R3, RZ, RZ, -0x800000 ;  /* 0xff800000ff037424 */ /* 0x000fca00078e00ff */
[----:B------:R0:W-:Y:S02]  /*19a00*/  STG.E desc[UR36][R4.64], R3 ;  /* 0x0000000304007986 */ /* 0x0001e4000c101924 */
.L_x_11712:
[----:B------:R-:W-:Y:S05]  /*19a10*/  BSYNC B1 ;  /* 0x0000000000017941 */ /* 0x000fea0003800000 */
.L_x_11711:
[----:B0-----:R-:W0:Y:S01]  /*19a20*/  @P0 LDC R3, c[0x0][0xbf0] ;  /* 0x0002fc00ff030b82 */ /* 0x001e220000000800 */
[----:B------:R-:W-:Y:S01]  /*19a30*/  ULDC.64 UR16, c[0x0][0xaa0] ;  /* 0x0002a80000107ab9 */ /* 0x000fe20000000a00 */
[----:B------:R-:W-:Y:S01]  /*19a40*/  VIADD R6, R201, UR58 ;  /* 0x0000003ac9067c36 */ /* 0x000fe20008000000 */
[----:B------:R-:W-:Y:S01]  /*19a50*/  UIMAD UR9, UR13, UR16, URZ ;  /* 0x000000100d0972a4 */ /* 0x000fe2000f8e023f */
[----:B------:R-:W-:Y:S01]  /*19a60*/  BSSY B1, `(.L_x_11713) ;  /* 0x0000040000017945 */ /* 0x000fe20003800000 */
[----:B------:R-:W-:Y:S01]  /*19a70*/  UIMAD.WIDE.U32 UR10, UR4, UR16, URZ ;  /* 0x00000010040a72a5 */ /* 0x000fe2000f8e003f */
[----:B------:R-:W-:Y:S01]  /*19a80*/  @P0 IMAD.HI.U32 R2, R6, R9, RZ ;  /* 0x0000000906020227 */ /* 0x000fe200078e00ff */
[----:B------:R-:W-:-:S03]  /*19a90*/  UIMAD UR9, UR4, UR17, UR9 ;  /* 0x00000011040972a4 */ /* 0x000fc6000f8e0209 */
[----:B------:R-:W-:Y:S01]  /*19aa0*/  ULDC.64 UR16, c[0x0][0xae8] ;  /* 0x0002ba0000107ab9 */ /* 0x000fe20000000a00 */
[----:B------:R-:W-:Y:S01]  /*19ab0*/  UIADD3 UR11, UR11, UR9, URZ ;  /* 0x000000090b0b7290 */ /* 0x000fe2000fffe03f */
[----:B------:R-:W-:Y:S01]  /*19ac0*/  IMAD.MOV.U32 R5, RZ, RZ, R6 ;  /* 0x000000ffff057224 */ /* 0x000fe200078e0006 */
[----:B------:R-:W-:Y:S02]  /*19ad0*/  UIMAD UR4, UR14, UR16, URZ ;  /* 0x000000100e0472a4 */ /* 0x000fe4000f8e023f */
[----:B------:R-:W-:Y:S02]  /*19ae0*/  UIMAD.WIDE.U32 UR10, UR59, UR16, UR10 ;  /* 0x000000103b0a72a5 */ /* 0x000fe4000f8e000a */
[----:B------:R-:W-:-:S03]  /*19af0*/  UIMAD UR4, UR59, UR17, UR4 ;  /* 0x000000113b0472a4 */ /* 0x000fc6000f8e0204 */
[----:B------:R-:W-:Y:S01]  /*19b00*/  ULDC.64 UR16, c[0x0][0xaf0] ;  /* 0x0002bc0000107ab9 */ /* 0x000fe20000000a00 */
[----:B------:R-:W-:Y:S02]  /*19b10*/  UIADD3 UR11, UR11, UR4, URZ ;  /* 0x000000040b0b7290 */ /* 0x000fe4000fffe03f */
[----:B------:R-:W-:Y:S01]  /*19b20*/  UIMAD UR4, UR15, UR16, URZ ;  /* 0x000000100f0472a4 */ /* 0x000fe2000f8e023f */
[----:B0-----:R-:W-:-:S03]  /*19b30*/  @P0 SHF.R.U32.HI R5, RZ, R3, R2 ;  /* 0x00000003ff050219 */ /* 0x001fc60000011602 */
        /* <DEDUP_REMOVED lines=9> */
[----:B------:R-:W-:Y:S01]  /*19bd0*/  IMAD.U32 R2, RZ, RZ, UR8 ;  /* 0x00000008ff027e24 */ /* 0x000fe2000f8e00ff */
[----:B------:R-:W-:Y:S01]  /*19be0*/  ULDC.64 UR8, c[0x0][0xad8] ;  /* 0x0002b60000087ab9 */ /* 0x000fe20000000a00 */
[----:B------:R-:W-:Y:S02]  /*19bf0*/  IMAD.U32 R3, RZ, RZ, UR4 ;  /* 0x00000004ff037e24 */ /* 0x000fe4000f8e00ff */
[C---:B------:R-:W-:Y:S01]  /*19c00*/  IMAD R9, R5.reuse, UR11, R4 ;  /* 0x0000000b05097c24 */ /* 0x040fe2000f8e0204 */
[----:B------:R-:W-:Y:S01]  /*19c10*/  SHF.R.S32.HI R4, RZ, 0x1f, R7 ;  /* 0x0000001fff047819 */ /* 0x000fe20000011407 */
[----:B------:R-:W-:-:S04]  /*19c20*/  IMAD.WIDE.U32 R2, R5, UR10, R2 ;  /* 0x0000000a05027c25 */ /* 0x000fc8000f8e0002 */
[----:B------:R-:W-:Y:S02]  /*19c30*/  IMAD.IADD R3, R3, 0x1, R9 ;  /* 0x0000000103037824 */ /* 0x000fe400078e0209 */
[----:B------:R-:W-:Y:S02]  /*19c40*/  IMAD R4, R4, UR8, RZ ;  /* 0x0000000804047c24 */ /* 0x000fe4000f8e02ff */
[----:B------:R-:W-:Y:S02]  /*19c50*/  VIADD R6, R200, UR58 ;  /* 0x0000003ac8067c36 */ /* 0x000fe40008000000 */
        /* <DEDUP_REMOVED lines=8> */
[----:B------:R-:W-:Y:S02]  /*19ce0*/  LEA.HI.X R5, R2, UR9, R3, 0x1, P3 ;  /* 0x0000000902057c11 */ /* 0x000fe400098f0c03 */
[-C--:B------:R-:W-:Y:S01]  /*19cf0*/  ISETP.GE.AND P1, PT, R0, R11.reuse, PT ;  /* 0x0000000b0000720c */ /* 0x080fe20003f26270 */
[----:B------:R-:W-:Y:S01]  /*19d00*/  VIADD R0, R6, 0x40 ;  /* 0x0000004006007836 */ /* 0x000fe20000000000 */
[----:B------:R0:W1:Y:S04]  /*19d10*/  SHFL.IDX PT, R2, R4, RZ, 0x181f ;  /* 0x00181fff04027589 */ /* 0x00006800000e0000 */
        /* <DEDUP_REMOVED lines=20> */
.L_x_11714:
[----:B------:R-:W-:Y:S05]  /*19e60*/  BSYNC B1 ;  /* 0x0000000000017941 */ /* 0x000fea0003800000 */
.L_x_11713:
        /* <DEDUP_REMOVED lines=11> */
[-C--:B---3--:R-:W-:Y:S02]  /*19f20*/  @!P4 LEA.HI.X R9, R22, R3.reuse, R194, 0x1, P6 ;  /* 0x000000031609c211 */ /* 0x088fe400030f0cc2 */
[-C--:B------:R-:W-:Y:S02]  /*19f30*/  @!P2 LEA R14, P6, R23, R2.reuse, 0x1 ;  /* 0x00000002170ea211 */ /* 0x080fe400078c08ff */
        /* <DEDUP_REMOVED lines=8> */
.L_x_11716:
[----:B------:R-:W-:Y:S05]  /*19fc0*/  BSYNC B1 ;  /* 0x0000000000017941 */ /* 0x000fea0003800000 */
.L_x_11715:
        /* <DEDUP_REMOVED lines=11> */
[-C--:B------:R-:W-:Y:S02]  /*1a080*/  @!P1 LEA R14, P4, R23, R2.reuse, 0x1 ;  /* 0x00000002170e9211 */ /* 0x080fe400078808ff */
[-C--:B----4-:R-:W-:Y:S02]  /*1a090*/  @!P3 LEA.HI.X R9, R22, R3.reuse, R194, 0x1, P6 ;  /* 0x000000031609b211 */ /* 0x090fe400030f0cc2 */
        /* <DEDUP_REMOVED lines=8> */
.L_x_11718:
[----:B------:R-:W-:Y:S05]  /*1a120*/  BSYNC B1 ;  /* 0x0000000000017941 */ /* 0x000fea0003800000 */
.L_x_11717:
[----:B------:R-:W-:Y:S01]  /*1a130*/  VIADD R0, R6, 0x60 ;  /* 0x0000006006007836 */ /* 0x000fe20000000000 */
[----:B0-23--:R-:W0:Y:S04]  /*1a140*/  SHFL.IDX PT, R5, R5, 0x3, 0x181f ;  /* 0x00781f0005057f89 */ /* 0x00de2800000e0000 */
[----:B------:R-:W-:Y:S01]  /*1a150*/  ISETP.GE.AND P0, PT, R0, R11, PT ;  /* 0x0000000b0000720c */ /* 0x000fe20003f06270 */
[----:B-1----:R1:W2:-:S12]  /*1a160*/  SHFL.IDX PT, R2, R4, 0x3, 0x181f ;  /* 0x00781f0004027f89 */ /* 0x00229800000e0000 */
[----:B-1----:R-:W-:Y:S05]  /*1a170*/  @P0 BRA `(.L_x_11709) ;  /* 0x0000000000440947 */ /* 0x002fea0003800000 */
[----:B------:R-:W-:Y:S02]  /*1a180*/  ULDC UR4, c[0x0][0xac8] ;  /* 0x0002b20000047ab9 */ /* 0x000fe40000000800 */
[----:B------:R-:W-:Y:S02]  /*1a190*/  ISETP.GE.AND P3, PT, R22, UR4, PT ;  /* 0x0000000416007c0c */ /* 0x000fe4000bf66270 */
[----:B------:R-:W-:Y:S02]  /*1a1a0*/  ISETP.GE.AND P2, PT, R176, UR4, PT ;  /* 0x00000004b0007c0c */ /* 0x000fe4000bf46270 */
[----:B------:R-:W-:Y:S02]  /*1a1b0*/  ISETP.GE.AND P1, PT, R23, UR4, PT ;  /* 0x0000000417007c0c */ /* 0x000fe4000bf26270 */
[----:B------:R-:W-:-:S07]  /*1a1c0*/  ISETP.GE.AND P0, PT, R177, UR4, PT ;  /* 0x00000004b1007c0c */ /* 0x000fce000bf06270 */
[-C--:B--2---:R-:W-:Y:S02]  /*1a1d0*/  @!P3 LEA R6, P6, R22, R2.reuse, 0x1 ;  /* 0x000000021606b211 */ /* 0x084fe400078c08ff */
[-C--:B------:R-:W-:Y:S02]  /*1a1e0*/  @!P2 LEA R8, P5, R176, R2.reuse, 0x1 ;  /* 0x00000002b008a211 */ /* 0x080fe400078a08ff */
[-C--:B------:R-:W-:Y:S02]  /*1a1f0*/  @!P1 LEA R10, P4, R23, R2.reuse, 0x1 ;  /* 0x00000002170a9211 */ /* 0x080fe400078808ff */
[-C--:B0-----:R-:W-:Y:S02]  /*1a200*/  @!P3 LEA.HI.X R7, R22, R5.reuse, R194, 0x1, P6 ;  /* 0x000000051607b211 */ /* 0x081fe400030f0cc2 */
[----:B------:R-:W-:Y:S02]  /*1a210*/  @!P0 LEA R2, P6, R177, R2, 0x1 ;  /* 0x00000002b1028211 */ /* 0x000fe400078c08ff */
[-C--:B------:R-:W-:Y:S01]  /*1a220*/  @!P2 LEA.HI.X R9, R176, R5.reuse, R193, 0x1, P5 ;  /* 0x00000005b009a211 */ /* 0x080fe200028f0cc1 */
[----:B------:R0:W-:Y:S01]  /*1a230*/  @!P3 ST.E.128 desc[UR36][R6.64], RZ ;  /* 0x000000ff0600b985 */ /* 0x0001e2000c101d24 */
[----:B------:R-:W-:-:S02]  /*1a240*/  @!P1 LEA.HI.X R11, R23, R5, R192, 0x1, P4 ;  /* 0x00000005170b9211 */ /* 0x000fc400020f0cc0 */
[----:B----4-:R-:W-:Y:S01]  /*1a250*/  @!P0 LEA.HI.X R3, R177, R5, R178, 0x1, P6 ;  /* 0x00000005b1038211 */ /* 0x010fe200030f0cb2 */
[----:B------:R0:W-:Y:S04]  /*1a260*/  @!P2 ST.E.128 desc[UR36][R8.64], RZ ;  /* 0x000000ff0800a985 */ /* 0x0001e8000c101d24 */
[----:B------:R0:W-:Y:S04]  /*1a270*/  @!P1 ST.E.128 desc[UR36][R10.64], RZ ;  /* 0x000000ff0a009985 */ /* 0x0001e8000c101d24 */
[----:B------:R0:W-:Y:S02]  /*1a280*/  @!P0 ST.E.128 desc[UR36][R2.64], RZ ;  /* 0x000000ff02008985 */ /* 0x0001e4000c101d24 */
.L_x_11709:
[----:B------:R-:W-:Y:S05]  /*1a290*/  BSYNC B0 ;  /* 0x0000000000007941 */ /* 0x000fea0003800000 */
.L_x_11700:
[----:B------:R-:W-:Y:S02]  /*1a2a0*/  ULDC UR4, c[0x0][0xc3c] ;  /* 0x00030f0000047ab9 */ /* 0x000fe40000000800 */
[----:B------:R-:W-:-:S06]  /*1a2b0*/  UISETP.GE.AND UP0, UPT, UR6, UR4, UPT ;  /* 0x000000040600728c */ /* 0x000fcc000bf06270 */
[----:B------:R-:W-:-:S13]  /*1a2c0*/  PLOP3.LUT P0, PT, PT, PT, UP0, 0x80, 0x0 ;  /* 0x000000000000781c */ /* 0x000fda0003f0f008 */
[----:B------:R-:W-:Y:S05]  /*1a2d0*/  @!P0 BRA `(.L_x_11719) ;  /* 0xfffffe7000848947 */ /* 0x000fea000383ffff */
[----:B------:R-:W-:Y:S05]  /*1a2e0*/  EXIT ;  /* 0x000000000000794d */ /* 0x000fea0003800000 */
.L_x_11586:
        /* <DEDUP_REMOVED lines=16> */
.L_x_11720:
        /* <DEDUP_REMOVED lines=40> */
.L_x_11726:
        /* <DEDUP_REMOVED lines=12> */
.L_x_11725:
[----:B------:R-:W-:Y:S05]  /*1a730*/  BSYNC B0 ;  /* 0x0000000000007941 */ /* 0x000fea0003800000 */
.L_x_11724:
        /* <DEDUP_REMOVED lines=20> */
.L_x_11722:
        /* <DEDUP_REMOVED lines=20> */
.L_x_11727:
        /* <DEDUP_REMOVED lines=59> */
.L_x_11723:
[----:B------:R-:W-:Y:S01]  /*1ad70*/  ULDC UR4, c[0x0][0xc3c] ;  /* 0x00030f0000047ab9 */ /* 0x000fe20000000800 */
[----:B------:R-:W-:Y:S02]  /*1ad80*/  IMAD.MOV.U32 R17, RZ, RZ, RZ ;  /* 0x000000ffff117224 */ /* 0x000fe400078e00ff */
[----:B------:R-:W-:Y:S02]  /*1ad90*/  IMAD.U32 R16, RZ, RZ, UR6 ;  /* 0x00000006ff107e24 */ /* 0x000fe4000f8e00ff */
[----:B------:R-:W-:Y:S02]  /*1ada0*/  IMAD.MOV.U32 R18, RZ, RZ, RZ ;  /* 0x000000ffff127224 */ /* 0x000fe400078e00ff */
[----:B------:R-:W-:-:S07]  /*1adb0*/  IMAD.U32 R19, RZ, RZ, UR4 ;  /* 0x00000004ff137e24 */ /* 0x000fce000f8e00ff */
.L_x_11728:
[----:B------:R-:W-:-:S13]  /*1adc0*/  ISETP.NE.AND P0, PT, R5, RZ, PT ;  /* 0x000000ff0500720c */ /* 0x000fda0003f05270 */
[----:B------:R-:W0:Y:S01]  /*1add0*/  @!P0 S2R R3, SR_CgaCtaId ;  /* 0x0000000000038919 */ /* 0x000e220000008800 */
[----:B------:R-:W-:-:S04]  /*1ade0*/  @!P0 MOV R0, 0x400 ;  /* 0x0000040000008802 */ /* 0x000fc80000000f00 */
[----:B0-----:R-:W-:-:S05]  /*1adf0*/  @!P0 LEA R0, R3, R0, 0x18 ;  /* 0x0000000003008211 */ /* 0x001fca00078ec0ff */
[----:B------:R1:W-:Y:S01]  /*1ae00*/  @!P0 STS.128 [R0+0x228d0], R16 ;  /* 0x0228d01000008388 */ /* 0x0003e20000000c00 */
[----:B------:R-:W-:Y:S06]  /*1ae10*/  BAR.ARV 0x5, 0x180 ;  /* 0x0146000000007b1d */ /* 0x000fec0000002000 */
.L_x_11721:
        /* <DEDUP_REMOVED lines=9> */
[----:B------:R-:W-:Y:S01]  /*1aeb0*/  IMAD.MOV.U32 R25, RZ, RZ, 0x1 ;  /* 0x00000001ff197424 */ /* 0x000fe200078e00ff */
        /* <DEDUP_REMOVED lines=22> */
.L_x_11798:
        /* <DEDUP_REMOVED lines=30> */
[----:B--2---:R1:W-:Y:S05]  /*1b200*/  STL [R1+0x410], R0 ;  /* 0x0004100001007387 */ /* 0x0043ea0000100800 */
        /* <DEDUP_REMOVED lines=8> */
.L_x_11730:
        /* <DEDUP_REMOVED lines=8> */
.L_x_11731:
        /* <DEDUP_REMOVED lines=9> */
.L_x_11732:
        /* <DEDUP_REMOVED lines=13> */
[----:B------:R-:W-:-:S05]  /*1b470*/  IADD3 R5, R17, 0x1, -R36 ;  /* 0x0000000111057810 */ /* 0x000fca0007ffe824 */
        /* <DEDUP_REMOVED lines=14> */
.L_x_11735:
[----:B------:R-:W-:-:S13]  /*1b560*/  ISETP.NE.AND P0, PT, R3, 0x1, PT ;  /* 0x000000010300780c */ /* 0x000fda0003f05270 */
[----:B------:R-:W0:Y:S02]  /*1b570*/  @P0 LDC.64 R4, c[0x0][0x9e8] ;  /* 0x00027a00ff040b82 */ /* 0x000e240000000a00 */
[----:B0-----:R-:W-:-:S05]  /*1b580*/  @P0 IMAD.HI.U32 R4, R0, R4, RZ ;  /* 0x0000000400040227 */ /* 0x001fca00078e00ff */
[----:B------:R-:W-:-:S07]  /*1b590*/  @P0 SHF.R.U32.HI R0, RZ, R5, R4 ;  /* 0x00000005ff000219 */ /* 0x000fce0000011604 */
.L_x_11736:
[----:B------:R-:W-:Y:S05]  /*1b5a0*/  BSYNC B0 ;  /* 0x0000000000007941 */ /* 0x000fea0003800000 */
.L_x_11734:
[----:B------:R-:W-:-:S05]  /*1b5b0*/  IMAD R5, R0, R3, R3 ;  /* 0x0000000300057224 */ /* 0x000fca00078e0203 */
[----:B------:R-:W-:-:S07]  /*1b5c0*/  VIMNMX R2, R2, R5, PT ;  /* 0x0000000502027248 */ /* 0x000fce0003fe0100 */
.L_x_11733:
        /* <DEDUP_REMOVED lines=29> */
.L_x_11739:
[----:B------:R-:W-:-:S13]  /*1b7a0*/  ISETP.NE.AND P0, PT, R3, 0x1, PT ;  /* 0x000000010300780c */ /* 0x000fda0003f05270 */
[----:B------:R-:W1:Y:S02]  /*1b7b0*/  @P0 LDC.64 R4, c[0x0][0x9e8] ;  /* 0x00027a00ff040b82 */ /* 0x000e640000000a00 */
[----:B-1----:R-:W-:-:S05]  /*1b7c0*/  @P0 IMAD.HI.U32 R4, R2, R4, RZ ;  /* 0x0000000402040227 */ /* 0x002fca00078e00ff */
[----:B------:R-:W-:-:S07]  /*1b7d0*/  @P0 SHF.R.U32.HI R2, RZ, R5, R4 ;  /* 0x00000005ff020219 */ /* 0x000fce0000011604 */
.L_x_11740:
[----:B------:R-:W-:Y:S05]  /*1b7e0*/  BSYNC B0 ;  /* 0x0000000000007941 */ /* 0x000fea0003800000 */
.L_x_11738:
[----:B------:R-:W-:-:S05]  /*1b7f0*/  IMAD R3, R2, R3, RZ ;  /* 0x0000000302037224 */ /* 0x000fca00078e02ff */
[----:B------:R-:W-:-:S07]  /*1b800*/  VIMNMX R0, R0, R3, !PT ;  /* 0x0000000300007248 */ /* 0x000fce0007fe0100 */
.L_x_11737:
        /* <DEDUP_REMOVED lines=24> */
.L_x_11742:
        /* <DEDUP_REMOVED lines=20> */
.L_x_11745:
[----:B------:R-:W-:Y:S05]  /*1bad0*/  BSYNC B6 ;  /* 0x0000000000067941 */ /* 0x000fea0003800000 */
.L_x_11744:
        /* <DEDUP_REMOVED lines=20> */
.L_x_11748:
        /* <DEDUP_REMOVED lines=15> */
.L_x_11747:
[----:B------:R-:W-:Y:S05]  /*1bd10*/  BSYNC B6 ;  /* 0x0000000000067941 */ /* 0x000fea0003800000 */
.L_x_11746:
[----:B------:R-:W1:Y:S01]  /*1bd20*/  S2R R20, SR_TID.X ;  /* 0x0000000000147919 */ /* 0x000e620000002100 */
[----:B------:R-:W-:Y:S01]  /*1bd30*/  ULDC.64 UR4, c[0x0][0x9f8] ;  /* 0x00027e0000047ab9 */ /* 0x000fe20000000a00 */
[----:B------:R-:W-:Y:S01]  /*1bd40*/  IMAD.MOV.U32 R27, RZ, RZ, R19 ;  /* 0x000000ffff1b7224 */ /* 0x000fe200078e0013 */
[----:B------:R-:W-:Y:S01]  /*1bd50*/  ISETP.NE.U32.AND P0, PT, RZ, UR4, PT ;  /* 0x00000004ff007c0c */ /* 0x000fe2000bf05070 */
[----:B------:R-:W-:Y:S01]  /*1bd60*/  ULDC UR4, c[0x0][0x320] ;  /* 0x0000c80000047ab9 */ /* 0x000fe20000000800 */
[----:B------:R-:W2:Y:S02]  /*1bd70*/  LDC R10, c[0x0][0x430] ;  /* 0x00010c00ff0a7b82 */ /* 0x000ea40000000800 */
[----:B------:R-:W-:-:S13]  /*1bd80*/  ISETP.NE.AND.EX P0, PT, RZ, UR5, PT, P0 ;  /* 0x00000005ff007c0c */ /* 0x000fda000bf05300 */
[----:B------:R-:W3:Y:S01]  /*1bd90*/  @P0 LDC.64 R2, c[0x0][0x9f8] ;  /* 0x00027e00ff020b82 */ /* 0x000ee20000000a00 */
[----:B-1----:R-:W-:-:S05]  /*1bda0*/  IMAD.SHL.U32 R32, R20, 0x8, RZ ;  /* 0x0000000814207824 */ /* 0x002fca00078e00ff */
[----:B------:R-:W-:-:S04]  /*1bdb0*/  LOP3.LUT R32, R32, 0x38, RZ, 0xc0, !PT ;  /* 0x0000003820207812 */ /* 0x000fc800078ec0ff */
[----:B------:R-:W-:Y:S02]  /*1bdc0*/  LOP3.LUT R26, R32, 0x40, RZ, 0xfc, !PT ;  /* 0x00000040201a7812 */ /* 0x000fe400078efcff */
[----:B------:R-:W-:Y:S01]  /*1bdd0*/  LOP3.LUT R23, R23, 0xffffffef, RZ, 0xc0, !PT ;  /* 0xffffffef17177812 */ /* 0x000fe200078ec0ff */
[----:B---3--:R-:W-:Y:S01]  /*1bde0*/  @P0 IMAD.WIDE R2, R19, 0x4, R2 ;  /* 0x0000000413020825 */ /* 0x008fe200078e0202 */
[----:B------:R-:W-:Y:S02]  /*1bdf0*/  ISETP.GE.AND P3, PT, R26, UR4, PT ;  /* 0x000000041a007c0c */ /* 0x000fe4000bf66270 */
[C---:B------:R-:W-:Y:S02]  /*1be00*/  LOP3.LUT R21, R32.reuse, 0x80, RZ, 0xfc, !PT ;  /* 0x0000008020157812 */ /* 0x040fe400078efcff */
[C---:B------:R-:W-:Y:S01]  /*1be10*/  ISETP.GE.AND P2, PT, R32.reuse, UR4, PT ;  /* 0x0000000420007c0c */ /* 0x040fe2000bf46270 */
[----:B------:R1:W5:Y:S01]  /*1be20*/  @P0 LDG.E R27, desc[UR36][R2.64] ;  /* 0x00000024021b0981 */ /* 0x000362000c1e1900 */
[----:B------:R-:W-:Y:S01]  /*1be30*/  ISETP.GE.AND P1, PT, R21, UR4, PT ;  /* 0x0000000415007c0c */ /* 0x000fe2000bf26270 */
[----:B------:R-:W-:Y:S01]  /*1be40*/  UMOV UR5, 0xffffffff ;  /* 0xffffffff00057882 */ /* 0x000fe20000000000 */
[----:B------:R-:W-:Y:S01]  /*1be50*/  LOP3.LUT R20, R32, 0xc0, RZ, 0xfc, !PT ;  /* 0x000000c020147812 */ /* 0x000fe200078efcff */
[----:B------:R-:W-:-:S03]  /*1be60*/  VIADD R0, R30, 0xffffffff ;  /* 0xffffffff1e007836 */ /* 0x000fc60000000000 */
[----:B------:R-:W-:Y:S02]  /*1be70*/  ISETP.GE.AND P0, PT, R20, UR4, PT ;  /* 0x0000000414007c0c */ /* 0x000fe4000bf06270 */
[----:B------:R-:W-:-:S04]  /*1be80*/  @P3 LOP3.LUT R23, R23, 0x10, RZ, 0xfc, !PT ;  /* 0x0000001017173812 */ /* 0x000fc800078efcff */
[----:B------:R-:W-:-:S04]  /*1be90*/  LOP3.LUT R23, R23, 0xfffffffe, RZ, 0xc0, !PT ;  /* 0xfffffffe17177812 */ /* 0x000fc800078ec0ff */
[----:B------:R-:W-:-:S04]  /*1bea0*/  LOP3.LUT R23, R23, 0xfffffff7, RZ, 0xc0, !PT ;  /* 0xfffffff717177812 */ /* 0x000fc800078ec0ff */
[----:B------:R-:W-:-:S04]  /*1beb0*/  @P1 LOP3.LUT R23, R23, 0x8, RZ, 0xfc, !PT ;  /* 0x0000000817171812 */ /* 0x000fc800078efcff */
[----:B------:R-:W-:-:S04]  /*1bec0*/  @P2 LOP3.LUT R23, R23, 0x1, RZ, 0xfc, !PT ;  /* 0x0000000117172812 */ /* 0x000fc800078efcff */
[----:B------:R-:W-:-:S04]  /*1bed0*/  LOP3.LUT R23, R23, 0xfffffffb, RZ, 0xc0, !PT ;  /* 0xfffffffb17177812 */ /* 0x000fc800078ec0ff */
[----:B------:R-:W-:Y:S01]  /*1bee0*/  @P0 LOP3.LUT R23, R23, 0x4, RZ, 0xfc, !PT ;  /* 0x0000000417170812 */ /* 0x000fe200078efcff */
[----:B-12---:R-:W-:Y:S06]  /*1bef0*/  BRA.DIV UR5, `(.L_x_11749) ;  /* 0x0000003e05fc7947 */ /* 0x006fec000b800000 */
.L_x_11815:
[----:B------:R-:W1:Y:S01]  /*1bf00*/  S2R R2, SR_TID.X ;  /* 0x0000000000027919 */ /* 0x000e620000002100 */
[----:B------:R-:W-:Y:S01]  /*1bf10*/  ISETP.NE.AND P1, PT, R10, 0x1, PT ;  /* 0x000000010a00780c */ /* 0x000fe20003f25270 */
[----:B------:R-:W-:Y:S01]  /*1bf20*/  IMAD.MOV.U32 R33, RZ, RZ, RZ ;  /* 0x000000ffff217224 */ /* 0x000fe200078e00ff */
[----:B0----5:R-:W-:Y:S01]  /*1bf30*/  SHF.R.S32.HI R30, RZ, 0x1f, R27 ;  /* 0x0000001fff1e7819 */ /* 0x021fe2000001141b */
[----:B------:R-:W0:Y:S01]  /*1bf40*/  S2R R3, SR_TID.X ;  /* 0x0000000000037919 */ /* 0x000e220000002100 */
[----:B------:R-:W-:-:S09]  /*1bf50*/  LOP3.LUT R23, R23, 0xffffff7f, RZ, 0xc0, !PT ;  /* 0xffffff7f17177812 */ /* 0x000fd200078ec0ff */
[----:B------:R-:W2:Y:S01]  /*1bf60*/  @P1 LDC R6, c[0x0][0x434] ;  /* 0x00010d00ff061b82 */ /* 0x000ea20000000800 */
[----:B------:R-:W-:-:S07]  /*1bf70*/  @P1 LOP3.LUT R23, R23, 0x80, RZ, 0xfc, !PT ;  /* 0x0000008017171812 */ /* 0x000fce00078efcff */
[----:B------:R-:W3:Y:S01]  /*1bf80*/  @P1 LDC R4, c[0x0][0x438] ;  /* 0x00010e00ff041b82 */ /* 0x000ee20000000800 */
[----:B-1----:R-:W-:Y:S01]  /*1bf90*/  LOP3.LUT R2, R2, 0x7f, RZ, 0xc0, !PT ;  /* 0x0000007f02027812 */ /* 0x002fe200078ec0ff */
[----:B0-----:R-:W-:-:S03]  /*1bfa0*/  IMAD.SHL.U32 R9, R3, 0x10, RZ ;  /* 0x0000001003097824 */ /* 0x001fc600078e00ff */
[----:B------:R-:W-:-:S04]  /*1bfb0*/  SHF.R.U32.HI R2, RZ, 0x3, R2 ;  /* 0x00000003ff027819 */ /* 0x000fc80000011602 */
[----:B------:R-:W-:-:S05]  /*1bfc0*/  LOP3.LUT R9, R2, 0x70, R9, 0xf8, !PT ;  /* 0x0000007002097812 */ /* 0x000fca00078ef809 */
[----:B------:R-:W-:-:S04]  /*1bfd0*/  IMAD R2, R0, 0x60, R9 ;  /* 0x0000006000027824 */ /* 0x000fc800078e0209 */
[C---:B------:R-:W-:Y:S01]  /*1bfe0*/  IMAD.IADD R35, R2.reuse, 0x1, R29 ;  /* 0x0000000102237824 */ /* 0x040fe200078e021d */
[----:B------:R-:W-:-:S03]  /*1bff0*/  ISETP.GE.AND P0, PT, R2, R17, PT ;  /* 0x000000110200720c */ /* 0x000fc60003f06270 */
[----:B--2---:R-:W-:Y:S01]  /*1c000*/  @P1 IMAD.HI.U32 R5, R35, R6, RZ ;  /* 0x0000000623051227 */ /* 0x004fe200078e00ff */
[----:B------:R-:W-:-:S03]  /*1c010*/  ISETP.GT.U32.OR P0, PT, R9, 0x5f, P0 ;  /* 0x0000005f0900780c */ /* 0x000fc60000704470 */
[----:B------:R-:W-:Y:S01]  /*1c020*/  IMAD.MOV.U32 R6, RZ, RZ, R35 ;  /* 0x000000ffff067224 */ /* 0x000fe200078e0023 */
[----:B---3--:R-:W-:-:S09]  /*1c030*/  @P1 SHF.R.U32.HI R6, RZ, R4, R5 ;  /* 0x00000004ff061219 */ /* 0x008fd20000011605 */
[----:B------:R-:W0:Y:S01]  /*1c040*/  @!P0 LDC.64 R2, c[0x0][0x428] ;  /* 0x00010a00ff028b82 */ /* 0x000e220000000a00 */
[----:B------:R-:W-:-:S07]  /*1c050*/  @!P0 SHF.R.S32.HI R7, RZ, 0x1f, R6 ;  /* 0x0000001fff078819 */ /* 0x000fce0000011406 */
[----:B------:R-:W1:Y:S01]  /*1c060*/  @!P0 LDC.64 R4, c[0x0][0x418] ;  /* 0x00010600ff048b82 */ /* 0x000e620000000a00 */
[----:B0-----:R-:W-:-:S04]  /*1c070*/  @!P0 IMAD R8, R30, R2, RZ ;  /* 0x000000021e088224 */ /* 0x001fc800078e02ff */
[C---:B------:R-:W-:Y:S02]  /*1c080*/  @!P0 IMAD R8, R27.reuse, R3, R8 ;  /* 0x000000031b088224 */ /* 0x040fe400078e0208 */
[----:B------:R-:W-:-:S04]  /*1c090*/  @!P0 IMAD.WIDE.U32 R2, R27, R2, R6 ;  /* 0x000000021b028225 */ /* 0x000fc800078e0006 */
[----:B------:R-:W-:Y:S01]  /*1c0a0*/  @!P0 IMAD.IADD R8, R3, 0x1, R8 ;  /* 0x0000000103088824 */ /* 0x000fe200078e0208 */
[----:B-1----:R-:W-:-:S04]  /*1c0b0*/  @!P0 LEA R4, P1, R2, R4, 0x2 ;  /* 0x0000000402048211 */ /* 0x002fc800078210ff */
[----:B------:R-:W-:Y:S01]  /*1c0c0*/  @!P0 LEA.HI.X R5, R2, R5, R8, 0x2, P1 ;  /* 0x0000000502058211 */ /* 0x000fe200008f1408 */
[----:B------:R-:W-:Y:S01]  /*1c0d0*/  IMAD.MOV R2, RZ, RZ, -R6 ;  /* 0x000000ffff027224 */ /* 0x000fe200078e0a06 */
[----:B------:R-:W-:-:S03]  /*1c0e0*/  SEL R3, RZ, 0x1, P2 ;  /* 0x00000001ff037807 */ /* 0x000fc60001000000 */
[----:B------:R-:W-:Y:S01]  /*1c0f0*/  IMAD R35, R10, R2, R35 ;  /* 0x000000020a237224 */ /* 0x000fe200078e0223 */
[----:B------:R0:W5:Y:S01]  /*1c100*/  @!P0 LDG.E R33, desc[UR36][R4.64] ;  /* 0x0000002404218981 */ /* 0x000162000c1e1900 */
[----:B------:R-:W-:Y:S01]  /*1c110*/  IMAD.U32 R2, RZ, RZ, UR38 ;  /* 0x00000026ff027e24 */ /* 0x000fe2000f8e00ff */
[----:B------:R-:W-:Y:S02]  /*1c120*/  ISETP.GT.U32.AND P1, PT, R9, 0x5f, PT ;  /* 0x0000005f0900780c */ /* 0x000fe40003f24070 */
[----:B------:R0:W-:Y:S01]  /*1c130*/  STL [R1+0x428], R3 ;  /* 0x0004280301007387 */ /* 0x0001e20000100800 */
[----:B------:R-:W-:Y:S02]  /*1c140*/  LOP3.LUT R23, R23, 0xffffffbf, RZ, 0xc0, !PT ;  /* 0xffffffbf17177812 */ /* 0x000fe400078ec0ff */
[----:B------:R-:W-:Y:S02]  /*1c150*/  ISETP.NE.AND P0, PT, R2, 0x3, PT ;  /* 0x000000030200780c */ /* 0x000fe40003f05270 */
[----:B------:R-:W-:-:S11]  /*1c160*/  SHF.R.S32.HI R26, RZ, 0x1f, R18 ;  /* 0x0000001fff1a7819 */ /* 0x000fd60000011412 */
[----:B------:R-:W-:-:S04]  /*1c170*/  @P0 LOP3.LUT R23, R23, 0x40, RZ, 0xfc, !PT ;  /* 0x0000004017170812 */ /* 0x000fc800078efcff */
[----:B------:R-:W-:-:S04]  /*1c180*/  LOP3.LUT R23, R23, 0xffffffdf, RZ, 0xc0, !PT ;  /* 0xffffffdf17177812 */ /* 0x000fc800078ec0ff */
[----:B------:R-:W-:Y:S01]  /*1c190*/  @P1 LOP3.LUT R23, R23, 0x20, RZ, 0xfc, !PT ;  /* 0x0000002017171812 */ /* 0x000fe200078efcff */
[----:B0-----:R-:W-:Y:S06]  /*1c1a0*/  @!P0 BRA `(.L_x_11750) ;  /* 0x0000000000048947 */ /* 0x001fec0003800000 */
[----:B------:R-:W-:Y:S01]  /*1c1b0*/  BPT.TRAP 0x1 ;  /* 0x000000040000795c */ /* 0x000fe20000300000 */
.L_x_11750:
[----:B------:R-:W-:Y:S01]  /*1c1c0*/  IMAD R32, R0, -0x60, R17 ;  /* 0xffffffa000207824 */ /* 0x000fe200078e0211 */
[----:B------:R-:W-:Y:S01]  /*1c1d0*/  SHF.L.U32 R0, R25, 0x1f, RZ ;  /* 0x0000001f19007819 */ /* 0x000fe200000006ff */
[----:B------:R-:W-:Y:S01]  /*1c1e0*/  IMAD R17, R24, 0x8, R22 ;  /* 0x0000000818117824 */ /* 0x000fe200078e0216 */
[----:B------:R-:W-:Y:S03]  /*1c1f0*/  BSSY B0, `(.L_x_11751) ;  /* 0x0000003000007945 */ /* 0x000fe60003800000 */
[----:B------:R-:W0:Y:S02]  /*1c200*/  SYNCS.PHASECHK.TRANS64.TRYWAIT P0, [R17+URZ+0x22840], R0 ;  /* 0x02284000110075a7 */ /* 0x000e24000800017f */
[----:B0-----:R-:W-:Y:S05]  /*1c210*/  @!P0 BRA `(.L_x_11752) ;  /* 0x0000003c00688947 */ /* 0x001fea0003800000 */
.L_x_11816:
[----:B------:R-:W-:Y:S05]  /*1c220*/  BSYNC B0 ;  /* 0x0000000000007941 */ /* 0x000fea0003800000 */
.L_x_11751:
        /* <DEDUP_REMOVED lines=89> */
.L_x_11830:
        /* <DEDUP_REMOVED lines=10> */
.L_x_11754:
        /* <DEDUP_REMOVED lines=10> */
.L_x_11755:
        /* <DEDUP_REMOVED lines=23> */
.L_x_11757:
[----:B------:R-:W-:Y:S05]  /*1ca70*/  BSYNC B6 ;  /* 0x0000000000067941 */ /* 0x000fea0003800000 */
.L_x_11756:
[----:B0-----:R-:W2:Y:S01]  /*1ca80*/  LDL.LU R2, [R1+0x410] ;  /* 0x0004100001027983 */ /* 0x001ea20000300800 */
[----:B------:R-:W0:Y:S01]  /*1ca90*/  LDC R20, c[0x0][0x448] ;  /* 0x00011200ff147b82 */ /* 0x000e220000000800 */
[----:B------:R-:W-:Y:S01]  /*1caa0*/  ULDC.64 UR4, c[0x0][0x298] ;  /* 0x0000a60000047ab9 */ /* 0x000fe20000000a00 */
[----:B------:R-:W-:Y:S01]  /*1cab0*/  LOP3.LUT P6, RZ, R23, 0x200, RZ, 0xc0, !PT ;  /* 0x0000020017ff7812 */ /* 0x000fe200078cc0ff */
[----:B------:R-:W3:Y:S01]  /*1cac0*/  S2R R21, SR_TID.X ;  /* 0x0000000000157919 */ /* 0x000ee20000002100 */
[----:B------:R-:W-:Y:S01]  /*1cad0*/  SHF.R.S32.HI R4, RZ, 0x1f, R19 ;  /* 0x0000001fff047819 */ /* 0x000fe20000011413 */
[----:B------:R-:W4:Y:S03]  /*1cae0*/  S2R R8, SR_TID.X ;  /* 0x0000000000087919 */ /* 0x000f260000002100 */
[----:B------:R-:W-:Y:S02]  /*1caf0*/  SEL R4, R4, RZ, !P6 ;  /* 0x000000ff04047207 */ /* 0x000fe40007000000 */
[----:B---3--:R-:W-:-:S04]  /*1cb00*/  LOP3.LUT R21, R21, 0x7f, RZ, 0xc0, !PT ;  /* 0x0000007f15157812 */ /* 0x008fc800078ec0ff */
[----:B------:R-:W-:Y:S01]  /*1cb10*/  SHF.R.U32.HI R21, RZ, 0x3, R21 ;  /* 0x00000003ff157819 */ /* 0x000fe20000011615 */
        /* <DEDUP_REMOVED lines=16> */
[----:B------:R-:W0:Y:S01]  /*1cc20*/  S2R R20, SR_TID.X ;  /* 0x0000000000147919 */ /* 0x000e220000002100 */
[----:B------:R-:W-:-:S04]  /*1cc30*/  IMAD.WIDE.U32 R2, R0, UR4, R2 ;  /* 0x0000000400027c25 */ /* 0x000fc8000f8e0002 */
[----:B------:R-:W-:Y:S01]  /*1cc40*/  IMAD R4, R0, UR5, R4 ;  /* 0x0000000500047c24 */ /* 0x000fe2000f8e0204 */
[----:B------:R-:W-:-:S03]  /*1cc50*/  ULDC.64 UR4, c[0x0][0x2d0] ;  /* 0x0000b40000047ab9 */ /* 0x000fc60000000a00 */
[----:B------:R-:W-:Y:S02]  /*1cc60*/  IMAD.IADD R3, R3, 0x1, R4 ;  /* 0x0000000103037824 */ /* 0x000fe400078e0204 */
[----:B------:R-:W2:Y:S08]  /*1cc70*/  @P6 LDC R6, c[0x0][0x44c] ;  /* 0x00011300ff066b82 */ /* 0x000eb00000000800 */
[----:B------:R-:W3:Y:S01]  /*1cc80*/  @P6 LDC R5, c[0x0][0x450] ;  /* 0x00011400ff056b82 */ /* 0x000ee20000000800 */
[----:B0-----:R-:W-:-:S05]  /*1cc90*/  IMAD.SHL.U32 R20, R20, 0x10, RZ ;  /* 0x0000001014147824 */ /* 0x001fca00078e00ff */
[----:B------:R-:W-:-:S05]  /*1cca0*/  LOP3.LUT R20, R21, 0x70, R20, 0xf8, !PT ;  /* 0x0000007015147812 */ /* 0x000fca00078ef814 */
[----:B------:R-:W-:Y:S01]  /*1ccb0*/  IMAD.IADD R0, R20, 0x1, R34 ;  /* 0x0000000114007824 */ /* 0x000fe200078e0222 */
[----:B------:R-:W-:-:S03]  /*1ccc0*/  LOP3.LUT R20, R8, 0x7f, RZ, 0xc0, !PT ;  /* 0x0000007f08147812 */ /* 0x000fc600078ec0ff */
[----:B--2---:R-:W-:Y:S01]  /*1ccd0*/  @P6 IMAD.HI.U32 R6, R0, R6, RZ ;  /* 0x0000000600066227 */ /* 0x004fe200078e00ff */
[----:B------:R-:W-:-:S03]  /*1cce0*/  SHF.R.U32.HI R8, RZ, 0x3, R20 ;  /* 0x00000003ff087819 */ /* 0x000fc60000011614 */
[----:B------:R-:W-:Y:S01]  /*1ccf0*/  IMAD.MOV.U32 R4, RZ, RZ, R0 ;  /* 0x000000ffff047224 */ /* 0x000fe200078e0000 */
[----:B---3--:R-:W-:Y:S02]  /*1cd00*/  @P6 SHF.R.U32.HI R4, RZ, R5, R6 ;  /* 0x00000005ff046219 */ /* 0x008fe40000011606 */
        /* <DEDUP_REMOVED lines=19> */
[----:B------:R-:W-:-:S03]  /*1ce40*/  UMOV UR5, 0xffffffff ;  /* 0xffffffff00057882 */ /* 0x000fc60000000000 */
[----:B------:R-:W-:Y:S07]  /*1ce50*/  BRA.DIV UR5, `(.L_x_11758) ;  /* 0x0000003a056c7947 */ /* 0x000fee000b800000 */
[----:B------:R-:W0:Y:S01]  /*1ce60*/  SHFL.IDX PT, R3, R0, RZ, 0x181f ;  /* 0x00181fff00037589 */ /* 0x000e2200000e0000 */
[----:B------:R-:W-:Y:S02]  /*1ce70*/  IMAD R36, R36, R6, RZ ;  /* 0x0000000624247224 */ /* 0x000fe400078e02ff */
        /* <DEDUP_REMOVED lines=72> */
.L_x_11847:
[----:B------:R-:W-:-:S05]  /*1d300*/  VIADD R34, R34, 0x70 ;  /* 0x0000007022227836 */ /* 0x000fca0000000000 */
[----:B------:R-:W-:-:S13]  /*1d310*/  ISETP.GE.AND P0, PT, R34, R36, PT ;  /* 0x000000242200720c */ /* 0x000fda0003f06270 */
        /* <DEDUP_REMOVED lines=8> */
.L_x_11759:
        /* <DEDUP_REMOVED lines=18> */
.L_x_11848:
[----:B------:R-:W-:Y:S05]  /*1d4c0*/  BSYNC B0 ;  /* 0x0000000000007941 */ /* 0x000fea0003800000 */
.L_x_11760:
[----:B------:R-:W-:-:S13]  /*1d4d0*/  LOP3.LUT P0, RZ, R23, 0x40, RZ, 0xc0, !PT ;  /* 0x0000004017ff7812 */ /* 0x000fda000780c0ff */
[----:B------:R-:W-:Y:S05]  /*1d4e0*/  @!P0 BRA `(.L_x_11762) ;  /* 0x0000000000048947 */ /* 0x000fea0003800000 */
[----:B------:R-:W-:Y:S01]  /*1d4f0*/  BPT.TRAP 0x1 ;  /* 0x000000040000795c */ /* 0x000fe20000300000 */
.L_x_11762:
[----:B------:R-:W-:Y:S01]  /*1d500*/  SHF.L.U32 R0, R25, 0x1f, RZ ;  /* 0x0000001f19007819 */ /* 0x000fe200000006ff */
[----:B------:R-:W-:Y:S03]  /*1d510*/  BSSY B0, `(.L_x_11763) ;  /* 0x0000003000007945 */ /* 0x000fe60003800000 */
[----:B------:R-:W2:Y:S02]  /*1d520*/  SYNCS.PHASECHK.TRANS64.TRYWAIT P0, [R17+URZ+0x22860], R0 ;  /* 0x02286000110075a7 */ /* 0x000ea4000800017f */
[----:B--2---:R-:W-:Y:S05]  /*1d530*/  @!P0 BRA `(.L_x_11764) ;  /* 0x0000003c006c8947 */ /* 0x004fea0003800000 */
.L_x_11849:
[----:B------:R-:W-:Y:S05]  /*1d540*/  BSYNC B0 ;  /* 0x0000000000007941 */ /* 0x000fea0003800000 */
.L_x_11763:
        /* <DEDUP_REMOVED lines=11> */
[----:B------:R-:W-:Y:S01]  /*1d600*/  IMAD R5, R35, UR5, R0 ;  /* 0x0000000523057c24 */ /* 0x000fe2000f8e0200 */
[----:B------:R-:W-:Y:S02]  /*1d610*/  ULDC.64 UR4, c[0x0][0x338] ;  /* 0x0000ce0000047ab9 */ /* 0x000fe40000000a00 */
[----:B---3--:R-:W-:Y:S02]  /*1d620*/  IMAD R0, R6, UR4, RZ ;  /* 0x0000000406007c24 */ /* 0x008fe4000f8e02ff */
[----:B------:R-:W-:Y:S02]  /*1d630*/  IMAD.IADD R3, R3, 0x1, R5 ;  /* 0x0000000103037824 */ /* 0x000fe400078e0205 */
[C---:B------:R-:W-:Y:S01]  /*1d640*/  IMAD R5, R33.reuse, UR5, R0 ;  /* 0x0000000521057c24 */ /* 0x040fe2000f8e0200 */
[----:B------:R-:W-:Y:S01]  /*1d650*/  SEL R0, RZ, 0x2, P3 ;  /* 0x00000002ff007807 */ /* 0x000fe20001800000 */
        /* <DEDUP_REMOVED lines=19> */
[----:B------:R-:W2:Y:S01]  /*1d790*/  SHFL.IDX PT, R14, R5, RZ, 0x181f ;  /* 0x00181fff050e7589 */ /* 0x000ea200000e0000 */
[----:B------:R-:W-:-:S03]  /*1d7a0*/  LOP3.LUT P1, RZ, R7, 0x4, RZ, 0xc0, !PT ;  /* 0x0000000407ff7812 */ /* 0x000fc6000782c0ff */
[----:B------:R-:W3:Y:S01]  /*1d7b0*/  SHFL.IDX PT, R3, R6, RZ, 0x181f ;  /* 0x00181fff06037589 */ /* 0x000ee200000e0000 */
        /* <DEDUP_REMOVED lines=43> */
[C---:B------:R-:W-:Y:S01]  /*1da70*/  ISETP.LT.OR P3, PT, R32.reuse, 0x31, P4 ;  /* 0x000000312000780c */ /* 0x040fe20002761670 */
[----:B------:R-:W0:Y:S04]  /*1da80*/  SHFL.IDX PT, R3, R6, 0x4, 0x181f ;  /* 0x00981f0006037f89 */ /* 0x000e2800000e0000 */
[----:B------:R-:W2:Y:S08]  /*1da90*/  SHFL.IDX PT, R6, R6, 0x5, 0x181f ;  /* 0x00b81f0006067f89 */ /* 0x000eb000000e0000 */
        /* <DEDUP_REMOVED lines=8> */
[----:B------:R3:W4:Y:S02]  /*1db20*/  SHFL.IDX PT, R14, R5, 0x5, 0x181f ;  /* 0x00b81f00050e7f89 */ /* 0x00072400000e0000 */
        /* <DEDUP_REMOVED lines=9> */
.L_x_11863:
[----:B0--3--:R-:W-:Y:S02]  /*1dbc0*/  IADD3 R2, P3, R14, R0, RZ ;  /* 0x000000000e027210 */ /* 0x009fe40007f7e0ff */
        /* <DEDUP_REMOVED lines=14> */
.L_x_11766:
        /* <DEDUP_REMOVED lines=10> */
.L_x_11767:
[----:B0-----:R-:W2:Y:S01]  /*1dd50*/  LDL.LU R2, [R1+0x418] ;  /* 0x0004180001027983 */ /* 0x001ea20000300800 */
[----:B------:R0:W-:Y:S01]  /*1dd60*/  SYNCS.ARRIVE.TRANS64.A1T0 RZ, [R17+URZ+0x22850], RZ ;  /* 0x022850ff11ff79a7 */ /* 0x0001e2000810003f */
[----:B------:R-:W-:Y:S01]  /*1dd70*/  BSSY B0, `(.L_x_11768) ;  /* 0x00000dd000007945 */ /* 0x000fe20003800000 */
[----:B--2---:R-:W-:-:S05]  /*1dd80*/  VIADD R10, R2, 0xfffffffe ;  /* 0xfffffffe020a7836 */ /* 0x004fca0000000000 */
[----:B------:R-:W-:-:S13]  /*1dd90*/  ISETP.GE.AND P0, PT, R10, R31, PT ;  /* 0x0000001f0a00720c */ /* 0x000fda0003f06270 */
[----:B0-----:R-:W-:Y:S05]  /*1dda0*/  @!P0 BRA `(.L_x_11769) ;  /* 0x0000000c00648947 */ /* 0x001fea0003800000 */
.L_x_11782:
        /* <DEDUP_REMOVED lines=12> */
[----:B--2---:R-:W2:Y:S01]  /*1de70*/  @!P2 LDC.64 R4, c[0x0][0x428] ;  /* 0x00010a00ff04ab82 */ /* 0x004ea20000000a00 */
[----:B0-----:R-:W-:-:S13]  /*1de80*/  ISETP.NE.AND P0, PT, R3, 0x1, PT ;  /* 0x000000010300780c */ /* 0x001fda0003f05270 */
[----:B------:R-:W0:Y:S08]  /*1de90*/  @P0 LDC R3, c[0x0][0x434] ;  /* 0x00010d00ff030b82 */ /* 0x000e300000000800 */
[----:B---3--:R-:W3:Y:S01]  /*1dea0*/  @P0 LDC R7, c[0x0][0x438] ;  /* 0x00010e00ff070b82 */ /* 0x008ee20000000800 */
[----:B0-----:R-:W-:-:S05]  /*1deb0*/  @P0 IMAD.HI.U32 R2, R8, R3, RZ ;  /* 0x0000000308020227 */ /* 0x001fca00078e00ff */
[----:B---3--:R-:W-:Y:S01]  /*1dec0*/  @P0 SHF.R.U32.HI R9, RZ, R7, R2 ;  /* 0x00000007ff090219 */ /* 0x008fe20000011602 */
[----:B--2---:R-:W-:Y:S01]  /*1ded0*/  @!P2 IMAD R2, R30, R4, RZ ;  /* 0x000000041e02a224 */ /* 0x004fe200078e02ff */
[----:B----4-:R-:W0:Y:S02]  /*1dee0*/  @!P2 LDC.64 R6, c[0x0][0x418] ;  /* 0x00010600ff06ab82 */ /* 0x010e240000000a00 */
        /* <DEDUP_REMOVED lines=16> */
[----:B------:R-:W-:Y:S01]  /*1dff0*/  LOP3.LUT R25, R25, R2, RZ, 0x3c, !PT ;  /* 0x0000000219197212 */ /* 0x000fe200078e3cff */
[----:B------:R-:W-:-:S02]  /*1e000*/  IMAD.MOV.U32 R2, RZ, RZ, R10 ;  /* 0x000000ffff027224 */ /* 0x000fc400078e000a */
[----:B------:R-:W-:-:S03]  /*1e010*/  VIADD R10, R10, 0xffffffff ;  /* 0xffffffff0a0a7836 */ /* 0x000fc60000000000 */
[----:B------:R-:W-:Y:S01]  /*1e020*/  ISETP.GT.AND P2, PT, R2, R31, PT ;  /* 0x0000001f0200720c */ /* 0x000fe20003f44270 */
[----:B0-----:R-:W-:-:S12]  /*1e030*/  @!P1 BRA `(.L_x_11770) ;  /* 0x0000000000049947 */ /* 0x001fd80003800000 */
[----:B------:R-:W-:Y:S01]  /*1e040*/  BPT.TRAP 0x1 ;  /* 0x000000040000795c */ /* 0x000fe20000300000 */
.L_x_11770:
[----:B------:R-:W-:Y:S01]  /*1e050*/  IMAD R6, R24, 0x8, R22 ;  /* 0x0000000818067824 */ /* 0x000fe200078e0216 */
[----:B------:R-:W-:Y:S01]  /*1e060*/  SHF.L.U32 R21, R25, 0x1f, RZ ;  /* 0x0000001f19157819 */ /* 0x000fe200000006ff */
[----:B------:R-:W-:Y:S01]  /*1e070*/  BSSY B1, `(.L_x_11771) ;  /* 0x0000004000017945 */ /* 0x000fe20003800000 */
[----:B-1----:R-:W-:Y:S02]  /*1e080*/  SHF.R.S32.HI R17, RZ, 0x1f, R5 ;  /* 0x0000001fff117819 */ /* 0x002fe40000011405 */
[----:B------:R-:W0:Y:S02]  /*1e090*/  SYNCS.PHASECHK.TRANS64.TRYWAIT P0, [R6+URZ+0x22840], R21 ;  /* 0x02284015060075a7 */ /* 0x000e24000800017f */
[----:B0-----:R-:W-:Y:S05]  /*1e0a0*/  @!P0 BRA `(.L_x_11772) ;  /* 0x0000003800e48947 */ /* 0x001fea0003800000 */
.L_x_11864:
[----:B------:R-:W-:Y:S05]  /*1e0b0*/  BSYNC B1 ;  /* 0x0000000000017941 */ /* 0x000fea0003800000 */
.L_x_11771:
        /* <DEDUP_REMOVED lines=52> */
.L_x_11878:
        /* <DEDUP_REMOVED lines=8> */
.L_x_11774:
        /* <DEDUP_REMOVED lines=10> */
.L_x_11775:
[----:B------:R3:W-:Y:S01]  /*1e520*/  SYNCS.ARRIVE.TRANS64.A1T0 RZ, [R6+URZ+0x22830], RZ ;  /* 0x022830ff06ff79a7 */ /* 0x0007e2000810003f */
[----:B------:R-:W-:Y:S05]  /*1e530*/  @!P3 BRA `(.L_x_11776) ;  /* 0x000000000004b947 */ /* 0x000fea0003800000 */
[----:B------:R-:W-:Y:S01]  /*1e540*/  BPT.TRAP 0x1 ;  /* 0x000000040000795c */ /* 0x000fe20000300000 */
.L_x_11776:
[----:B------:R-:W4:Y:S01]  /*1e550*/  SYNCS.PHASECHK.TRANS64.TRYWAIT P0, [R6+URZ+0x22860], R21 ;  /* 0x02286015060075a7 */ /* 0x000f22000800017f */
[----:B------:R-:W-:Y:S04]  /*1e560*/  BSSY B1, `(.L_x_11777) ;  /* 0x0000002000017945 */ /* 0x000fe80003800000 */
[----:B----4-:R-:W-:Y:S05]  /*1e570*/  @!P0 BRA `(.L_x_11778) ;  /* 0x0000003c00688947 */ /* 0x010fea0003800000 */
.L_x_11879:
[----:B------:R-:W-:Y:S05]  /*1e580*/  BSYNC B1 ;  /* 0x0000000000017941 */ /* 0x000fea0003800000 */
.L_x_11777:
[----:B------:R-:W-:Y:S01]  /*1e590*/  ULDC.64 UR4, c[0x0][0x328] ;  /* 0x0000ca0000047ab9 */ /* 0x000fe20000000a00 */
[----:B------:R-:W-:Y:S01]  /*1e5a0*/  LOP3.LUT P5, RZ, R23, 0x1, RZ, 0xc0, !PT ;  /* 0x0000000117ff7812 */ /* 0x000fe200078ac0ff */
[----:B--2---:R-:W-:Y:S01]  /*1e5b0*/  IMAD R2, R17, UR4, RZ ;  /* 0x0000000411027c24 */ /* 0x004fe2000f8e02ff */
[C---:B------:R-:W-:Y:S01]  /*1e5c0*/  LOP3.LUT P4, RZ, R23.reuse, 0x10, RZ, 0xc0, !PT ;  /* 0x0000001017ff7812 */ /* 0x040fe2000788c0ff */
[----:B------:R-:W-:Y:S01]  /*1e5d0*/  IMAD R8, R24, 0x6000, R28 ;  /* 0x0000600018087824 */ /* 0x000fe200078e021c */
[----:B------:R-:W-:Y:S01]  /*1e5e0*/  LOP3.LUT P3, RZ, R23, 0x8, RZ, 0xc0, !PT ;  /* 0x0000000817ff7812 */ /* 0x000fe2000786c0ff */
[----:B-1----:R-:W-:Y:S01]  /*1e5f0*/  IMAD R7, R5, UR5, R2 ;  /* 0x0000000505077c24 */ /* 0x002fe2000f8e0202 */
[----:B------:R-:W-:Y:S01]  /*1e600*/  LOP3.LUT P1, RZ, R23, 0x4, RZ, 0xc0, !PT ;  /* 0x0000000417ff7812 */ /* 0x000fe2000782c0ff */
        /* <DEDUP_REMOVED lines=17> */
[----:B------:R-:W1:Y:S01]  /*1e720*/  SHFL.IDX PT, R14, R7, RZ, 0x181f ;  /* 0x00181fff070e7589 */ /* 0x000e6200000e0000 */
[----:B------:R-:W-:-:S03]  /*1e730*/  IMAD R8, R8, 0x2, R22 ;  /* 0x0000000208087824 */ /* 0x000fc600078e0216 */
[----:B------:R-:W2:Y:S04]  /*1e740*/  SHFL.IDX PT, R3, R9, RZ, 0x181f ;  /* 0x00181fff09037589 */ /* 0x000ea800000e0000 */
[----:B------:R-:W-:Y:S04]  /*1e750*/  SHFL.IDX PT, R5, R9, 0x1, 0x181f ;  /* 0x00381f0009057f89 */ /* 0x000fe800000e0000 */
[----:B------:R-:W-:Y:S01]  /*1e760*/  SHFL.IDX PT, R17, R9, 0x2, 0x181f ;  /* 0x00581f0009117f89 */ /* 0x000fe200000e0000 */
[----:B-1----:R-:W-:-:S03]  /*1e770*/  IADD3 R2, P0, R14, R0, RZ ;  /* 0x000000000e027210 */ /* 0x002fc60007f1e0ff */
[----:B------:R-:W1:Y:S02]  /*1e780*/  SHFL.IDX PT, R14, R7, 0x1, 0x181f ;  /* 0x00381f00070e7f89 */ /* 0x000e6400000e0000 */
[----:B--2---:R-:W-:-:S05]  /*1e790*/  IMAD.X R3, RZ, RZ, R3, P0 ;  /* 0x000000ffff037224 */ /* 0x004fca00000e0603 */
[----:B------:R-:W-:Y:S04]  /*1e7a0*/  LDGSTS.E.BYPASS.LTC128B.128 [R8+0x400], desc[UR36][R2.64], !P5 ;  /* 0x0040000002087fae */ /* 0x000fe8000e901d64 */
[----:B------:R-:W-:Y:S04]  /*1e7b0*/  LDGSTS.E.BYPASS.LTC128B.128 [R8+0x3400], desc[UR36][R2.64+0x80], !P4 ;  /* 0x0340008002087fae */ /* 0x000fe8000e101d64 */
[----:B------:R-:W-:Y:S04]  /*1e7c0*/  LDGSTS.E.BYPASS.LTC128B.128 [R8+0x6400], desc[UR36][R2.64+0x100], !P3 ;  /* 0x0640010002087fae */ /* 0x000fe8000d901d64 */
[----:B------:R2:W-:Y:S01]  /*1e7d0*/  LDGSTS.E.BYPASS.LTC128B.128 [R8+0x9400], desc[UR36][R2.64+0x180], !P1 ;  /* 0x0940018002087fae */ /* 0x0005e2000c901d64 */
[----:B-1----:R-:W-:-:S03]  /*1e7e0*/  IADD3 R4, P0, R14, R0, RZ ;  /* 0x000000000e047210 */ /* 0x002fc60007f1e0ff */
[----:B------:R-:W2:Y:S02]  /*1e7f0*/  SHFL.IDX PT, R14, R7, 0x2, 0x181f ;  /* 0x00581f00070e7f89 */ /* 0x000ea400000e0000 */
[----:B------:R-:W-:-:S05]  /*1e800*/  IMAD.X R5, RZ, RZ, R5, P0 ;  /* 0x000000ffff057224 */ /* 0x000fca00000e0605 */
[----:B------:R-:W-:Y:S04]  /*1e810*/  LDGSTS.E.BYPASS.LTC128B.128 [R8+0xc00], desc[UR36][R4.64], !P5 ;  /* 0x00c0000004087fae */ /* 0x000fe8000e901d64 */
[----:B------:R-:W-:Y:S04]  /*1e820*/  LDGSTS.E.BYPASS.LTC128B.128 [R8+0x3c00], desc[UR36][R4.64+0x80], !P4 ;  /* 0x03c0008004087fae */ /* 0x000fe8000e101d64 */
[----:B------:R-:W-:Y:S04]  /*1e830*/  LDGSTS.E.BYPASS.LTC128B.128 [R8+0x6c00], desc[UR36][R4.64+0x100], !P3 ;  /* 0x06c0010004087fae */ /* 0x000fe8000d901d64 */
[----:B------:R1:W-:Y:S01]  /*1e840*/  LDGSTS.E.BYPASS.LTC128B.128 [R8+0x9c00], desc[UR36][R4.64+0x180], !P1 ;  /* 0x09c0018004087fae */ /* 0x0003e2000c901d64 */
[----:B--2---:R-:W-:-:S03]  /*1e850*/  IADD3 R2, P0, R14, R0, RZ ;  /* 0x000000000e027210 */ /* 0x004fc60007f1e0ff */
[----:B------:R-:W2:Y:S02]  /*1e860*/  SHFL.IDX PT, R14, R7, 0x3, 0x181f ;  /* 0x00781f00070e7f89 */ /* 0x000ea400000e0000 */
[----:B------:R-:W-:Y:S02]  /*1e870*/  IMAD.X R3, RZ, RZ, R17, P0 ;  /* 0x000000ffff037224 */ /* 0x000fe400000e0611 */
[----:B------:R-:W-:Y:S04]  /*1e880*/  SHFL.IDX PT, R17, R9, 0x4, 0x181f ;  /* 0x00981f0009117f89 */ /* 0x000fe800000e0000 */
[----:B-1----:R-:W1:Y:S04]  /*1e890*/  SHFL.IDX PT, R5, R9, 0x3, 0x181f ;  /* 0x00781f0009057f89 */ /* 0x002e6800000e0000 */
[----:B------:R-:W-:Y:S04]  /*1e8a0*/  LDGSTS.E.BYPASS.LTC128B.128 [R8+0x1400], desc[UR36][R2.64], !P5 ;  /* 0x0140000002087fae */ /* 0x000fe8000e901d64 */
[----:B------:R-:W-:Y:S04]  /*1e8b0*/  LDGSTS.E.BYPASS.LTC128B.128 [R8+0x4400], desc[UR36][R2.64+0x80], !P4 ;  /* 0x0440008002087fae */ /* 0x000fe8000e101d64 */
[----:B------:R-:W-:Y:S01]  /*1e8c0*/  LDGSTS.E.BYPASS.LTC128B.128 [R8+0x7400], desc[UR36][R2.64+0x100], !P3 ;  /* 0x0740010002087fae */ /* 0x000fe2000d901d64 */
[----:B--2---:R-:W-:-:S03]  /*1e8d0*/  IADD3 R4, P0, R14, R0, RZ ;  /* 0x000000000e047210 */ /* 0x004fc60007f1e0ff */
[----:B------:R2:W-:Y:S04]  /*1e8e0*/  LDGSTS.E.BYPASS.LTC128B.128 [R8+0xa400], desc[UR36][R2.64+0x180], !P1 ;  /* 0x0a40018002087fae */ /* 0x0005e8000c901d64 */
[----:B------:R-:W2:Y:S01]  /*1e8f0*/  SHFL.IDX PT, R14, R7, 0x4, 0x181f ;  /* 0x00981f00070e7f89 */ /* 0x000ea200000e0000 */
[----:B-1----:R-:W-:-:S03]  /*1e900*/  IMAD.X R5, RZ, RZ, R5, P0 ;  /* 0x000000ffff057224 */ /* 0x002fc600000e0605 */
[----:B------:R-:W1:Y:S04]  /*1e910*/  SHFL.IDX PT, R9, R9, 0x5, 0x181f ;  /* 0x00b81f0009097f89 */ /* 0x000e6800000e0000 */
[----:B------:R0:W-:Y:S04]  /*1e920*/  LDGSTS.E.BYPASS.LTC128B.128 [R8+0x1c00], desc[UR36][R4.64], !P5 ;  /* 0x01c0000004087fae */ /* 0x0001e8000e901d64 */
[----:B------:R0:W-:Y:S04]  /*1e930*/  LDGSTS.E.BYPASS.LTC128B.128 [R8+0x4c00], desc[UR36][R4.64+0x80], !P4 ;  /* 0x04c0008004087fae */ /* 0x0001e8000e101d64 */
[----:B------:R0:W-:Y:S04]  /*1e940*/  LDGSTS.E.BYPASS.LTC128B.128 [R8+0x7c00], desc[UR36][R4.64+0x100], !P3 ;  /* 0x07c0010004087fae */ /* 0x0001e8000d901d64 */
[----:B------:R0:W-:Y:S01]  /*1e950*/  LDGSTS.E.BYPASS.LTC128B.128 [R8+0xac00], desc[UR36][R4.64+0x180], !P1 ;  /* 0x0ac0018004087fae */ /* 0x0001e2000c901d64 */
[----:B--2---:R-:W-:-:S03]  /*1e960*/  IADD3 R2, P0, R14, R0, RZ ;  /* 0x000000000e027210 */ /* 0x004fc60007f1e0ff */
[----:B------:R0:W2:Y:S02]  /*1e970*/  SHFL.IDX PT, R14, R7, 0x5, 0x181f ;  /* 0x00b81f00070e7f89 */ /* 0x0000a400000e0000 */
[----:B------:R-:W-:-:S05]  /*1e980*/  IMAD.X R3, RZ, RZ, R17, P0 ;  /* 0x000000ffff037224 */ /* 0x000fca00000e0611 */
[----:B------:R0:W-:Y:S04]  /*1e990*/  LDGSTS.E.BYPASS.LTC128B.128 [R8+0x2400], desc[UR36][R2.64], !P5 ;  /* 0x0240000002087fae */ /* 0x0001e8000e901d64 */
[----:B------:R0:W-:Y:S04]  /*1e9a0*/  LDGSTS.E.BYPASS.LTC128B.128 [R8+0x5400], desc[UR36][R2.64+0x80], !P4 ;  /* 0x0540008002087fae */ /* 0x0001e8000e101d64 */
[----:B------:R0:W-:Y:S04]  /*1e9b0*/  LDGSTS.E.BYPASS.LTC128B.128 [R8+0x8400], desc[UR36][R2.64+0x100], !P3 ;  /* 0x0840010002087fae */ /* 0x0001e8000d901d64 */
[----:B-1----:R0:W-:Y:S02]  /*1e9c0*/  LDGSTS.E.BYPASS.LTC128B.128 [R8+0xb400], desc[UR36][R2.64+0x180], !P1 ;  /* 0x0b40018002087fae */ /* 0x0021e4000c901d64 */
.L_x_11893:
[----:B0-2---:R-:W-:-:S05]  /*1e9d0*/  IADD3 R2, P0, R14, R0, RZ ;  /* 0x000000000e027210 */ /* 0x005fca0007f1e0ff */
        /* <DEDUP_REMOVED lines=10> */
.L_x_11780:
        /* <DEDUP_REMOVED lines=10> */
.L_x_11781:
[----:B------:R2:W-:Y:S01]  /*1eb20*/  SYNCS.ARRIVE.TRANS64.A1T0 RZ, [R6+URZ+0x22850], RZ ;  /* 0x022850ff06ff79a7 */ /* 0x0005e2000810003f */
[----:B------:R-:W-:Y:S05]  /*1eb30*/  @P2 BRA `(.L_x_11782) ;  /* 0xfffffff0009c2947 */ /* 0x000fea000383ffff */
.L_x_11769:
[----:B------:R-:W-:Y:S05]  /*1eb40*/  BSYNC B0 ;  /* 0x0000000000007941 */ /* 0x000fea0003800000 */
.L_x_11768:
        /* <DEDUP_REMOVED lines=10> */
[----:B------:R-:W5:Y:S01]  /*1ebf0*/  LDC.64 R2, c[0x0][0xc60] ;  /* 0x00031800ff027b82 */ /* 0x000f620000000a00 */
[----:B------:R-:W0:Y:S02]  /*1ec00*/  FLO.U32 R4, UR4 ;  /* 0x0000000400047d00 */ /* 0x000e2400080e0000 */
[----:B0-----:R-:W-:-:S06]  /*1ec10*/  ISETP.EQ.U32.AND P1, PT, R4, R5, PT ;  /* 0x000000050400720c */ /* 0x001fcc0003f22070 */
[----:B------:R-:W5:Y:S07]  /*1ec20*/  POPC R5, UR4 ;  /* 0x0000000400057d09 */ /* 0x000f6e0008000000 */
[----:B-----5:R-:W5:Y:S01]  /*1ec30*/  @P1 ATOMG.E.ADD.STRONG.GPU PT, R3, desc[UR36][R2.64], R5 ;  /* 0x00000005020319a8 */ /* 0x020f6200081ee1e4 */
[----:B--234-:R-:W0:Y:S02]  /*1ec40*/  S2R R6, SR_LTMASK ;  /* 0x0000000000067919 */ /* 0x01ce240000003900 */
[----:B0-----:R-:W-:-:S04]  /*1ec50*/  LOP3.LUT R6, R6, UR4, RZ, 0xc0, !PT ;  /* 0x0000000406067c12 */ /* 0x001fc8000f8ec0ff */
[----:B------:R-:W0:Y:S01]  /*1ec60*/  POPC R7, R6 ;  /* 0x0000000600077309 */ /* 0x000e220000000000 */
[----:B-----5:R-:W0:Y:S02]  /*1ec70*/  SHFL.IDX PT, R4, R3, R4, 0x1f ;  /* 0x00001f0403047589 */ /* 0x020e2400000e0000 */
[----:B0-----:R-:W-:-:S07]  /*1ec80*/  IADD3 R16, R4, UR39, R7 ;  /* 0x0000002704107c10 */ /* 0x001fce000fffe007 */
.L_x_11784:
[----:B------:R-:W-:Y:S05]  /*1ec90*/  BSYNC B0 ;  /* 0x0000000000007941 */ /* 0x000fea0003800000 */
.L_x_11783:
[----:B------:R-:W-:Y:S02]  /*1eca0*/  SEL R24, R24, RZ, P0 ;  /* 0x000000ff18187207 */ /* 0x000fe40000000000 */
[----:B------:R-:W-:-:S07]  /*1ecb0*/  LOP3.LUT R25, R25, R0, RZ, 0x3c, !PT ;  /* 0x0000000019197212 */ /* 0x000fce00078e3cff */
.L_x_11743:
[----:B------:R-:W-:Y:S05]  /*1ecc0*/  BSYNC B7 ;  /* 0x0000000000077941 */ /* 0x000fea0003800000 */
.L_x_11741:
[----:B------:R-:W-:-:S13]  /*1ecd0*/  LOP3.LUT P0, RZ, R23, 0x400, RZ, 0xc0, !PT ;  /* 0x0000040017ff7812 */ /* 0x000fda000780c0ff */
[----:B------:R-:W-:Y:S05]  /*1ece0*/  @!P0 BRA `(.L_x_11785) ;  /* 0x0000000000248947 */ /* 0x000fea0003800000 */
[----:B------:R-:W-:Y:S05]  /*1ecf0*/  WARPSYNC.ALL ;  /* 0x0000000000007948 */ /* 0x000fea0003800000 */
[----:B------:R-:W5:Y:S08]  /*1ed00*/  S2UR UR5, SR_CgaCtaId ;  /* 0x00000000000579c3 */ /* 0x000f700000008800 */
[----:B------:R-:W-:Y:S06]  /*1ed10*/  BAR.SYNC.DEFER_BLOCKING 0x5, 0x180 ;  /* 0x0146000000007b1d */ /* 0x000fec0000010000 */
[----:B------:R-:W-:-:S02]  /*1ed20*/  UMOV UR4, 0x400 ;  /* 0x0000040000047882 */ /* 0x000fc40000000000 */
[----:B-----5:R-:W-:-:S06]  /*1ed30*/  ULEA UR4, UR5, UR4, 0x18 ;  /* 0x0000000405047291 */ /* 0x020fcc000f8ec03f */
[----:B------:R-:W-:-:S05]  /*1ed40*/  IMAD.U32 R22, RZ, RZ, UR4 ;  /* 0x00000004ff167e24 */ /* 0x000fca000f8e00ff */
[----:B-1----:R1:W0:Y:S01]  /*1ed50*/  LDS.128 R16, [R22+0x228d0] ;  /* 0x0228d00016107984 */ /* 0x0022220000000c00 */
[----:B------:R-:W-:Y:S06]  /*1ed60*/  BAR.ARV 0x4, 0x180 ;  /* 0x0106000000007b1d */ /* 0x000fec0000002000 */
[----:B------:R-:W-:Y:S05]  /*1ed70*/  BRA `(.L_x_11786) ;  /* 0x0000000800cc7947 */ /* 0x000fea0003800000 */
.L_x_11785:
[----:B------:R-:W5:Y:S01]  /*1ed80*/  S2R R0, SR_TID.X ;  /* 0x0000000000007919 */ /* 0x000f620000002100 */
[----:B------:R-:W-:Y:S01]  /*1ed90*/  UMOV UR4, 0xffffffff ;  /* 0xffffffff00047882 */ /* 0x000fe20000000000 */
[----:B-----5:R-:W-:-:S04]  /*1eda0*/  LOP3.LUT R8, R0, 0x1f, RZ, 0xc0, !PT ;  /* 0x0000001f00087812 */ /* 0x020fc800078ec0ff */
[----:B------:R-:W-:Y:S01]  /*1edb0*/  ISETP.NE.AND P0, PT, R8, 0x1f, PT ;  /* 0x0000001f0800780c */ /* 0x000fe20003f05270 */
[----:B------:R-:W-:-:S12]  /*1edc0*/  BRA.DIV UR4, `(.L_x_11787) ;  /* 0x0000003e04307947 */ /* 0x000fd8000b800000 */
[----:B------:R-:W-:Y:S01]  /*1edd0*/  IMAD.IADD R5, R19, 0x1, R8 ;  /* 0x0000000113057824 */ /* 0x000fe200078e0208 */
[----:B------:R-:W-:-:S04]  /*1ede0*/  ULDC UR4, c[0x0][0xc3c] ;  /* 0x00030f0000047ab9 */ /* 0x000fc80000000800 */
[----:B------:R-:W-:-:S13]  /*1edf0*/  ISETP.GE.OR P1, PT, R5, UR4, !P0 ;  /* 0x0000000405007c0c */ /* 0x000fda000c726670 */
[----:B------:R-:W5:Y:S02]  /*1ee00*/  @!P1 LDC.64 R2, c[0x0][0xc80] ;  /* 0x00032000ff029b82 */ /* 0x000f640000000a00 */
[----:B-----5:R-:W-:-:S06]  /*1ee10*/  @!P1 IMAD.WIDE R2, R5, 0x4, R2 ;  /* 0x0000000405029825 */ /* 0x020fcc00078e0202 */
[----:B------:R-:W5:Y:S01]  /*1ee20*/  @!P1 LDG.E R2, desc[UR36][R2.64] ;  /* 0x0000002402029981 */ /* 0x000f62000c1e1900 */
[----:B------:R-:W-:Y:S01]  /*1ee30*/  IMAD.MOV.U32 R5, RZ, RZ, RZ ;  /* 0x000000ffff057224 */ /* 0x000fe200078e00ff */
[C---:B------:R-:W-:Y:S02]  /*1ee40*/  ISETP.GE.U32.AND P2, PT, R8.reuse, 0x2, PT ;  /* 0x000000020800780c */ /* 0x040fe40003f46070 */
[C---:B------:R-:W-:Y:S01]  /*1ee50*/  ISETP.GE.U32.AND P3, PT, R8.reuse, 0x4, PT ;  /* 0x000000040800780c */ /* 0x040fe20003f66070 */
[----:B------:R-:W-:Y:S01]  /*1ee60*/  SHFL.IDX PT, R0, R16, RZ, 0x1f ;  /* 0x00001fff10007589 */ /* 0x000fe200000e0000 */
[C---:B------:R-:W-:Y:S02]  /*1ee70*/  ISETP.GE.U32.AND P4, PT, R8.reuse, 0x8, PT ;  /* 0x000000080800780c */ /* 0x040fe40003f86070 */
[C---:B------:R-:W-:Y:S01]  /*1ee80*/  ISETP.GE.U32.AND P5, PT, R8.reuse, 0x10, PT ;  /* 0x000000100800780c */ /* 0x040fe20003fa6070 */
[----:B------:R-:W-:Y:S01]  /*1ee90*/  SHFL.IDX PT, R4, R16, 0x1, 0x1f ;  /* 0x00201f0010047f89 */ /* 0x000fe200000e0000 */
[----:B-----5:R-:W-:Y:S01]  /*1eea0*/  @!P1 IMAD.MOV.U32 R5, RZ, RZ, R2 ;  /* 0x000000ffff059224 */ /* 0x020fe200078e0002 */
[----:B------:R-:W-:-:S04]  /*1eeb0*/  ISETP.NE.AND P1, PT, R8, RZ, PT ;  /* 0x000000ff0800720c */ /* 0x000fc80003f25270 */
[----:B------:R-:W2:Y:S02]  /*1eec0*/  SHFL.UP PT, R14, R5, 0x1, RZ ;  /* 0x04200000050e7989 */ /* 0x000ea400000e00ff */
[----:B--234-:R-:W-:-:S05]  /*1eed0*/  SEL R6, R14, RZ, P1 ;  /* 0x000000ff0e067207 */ /* 0x01cfca0000800000 */
        /* <DEDUP_REMOVED lines=13> */
[----:B------:R2:W3:Y:S02]  /*1efb0*/  SHFL.IDX PT, R14, R6, 0x1f, 0x1f ;  /* 0x03e01f00060e7f89 */ /* 0x0004e400000e0000 */
.L_x_11903:
[----:B------:R-:W-:Y:S02]  /*1efc0*/  ULDC UR4, c[0x0][0xc38] ;  /* 0x00030e0000047ab9 */ /* 0x000fe40000000800 */
[----:B------:R-:W-:-:S04]  /*1efd0*/  IMAD.U32 R7, RZ, RZ, UR4 ;  /* 0x00000004ff077e24 */ /* 0x000fc8000f8e00ff */
[----:B---3--:R-:W-:-:S04]  /*1efe0*/  IMAD R14, R14, R7, RZ ;  /* 0x000000070e0e7224 */ /* 0x008fc800078e02ff */
[----:B------:R-:W-:-:S05]  /*1eff0*/  IMAD.IADD R9, R4, 0x1, R14 ;  /* 0x0000000104097824 */ /* 0x000fca00078e020e */
[----:B------:R-:W-:-:S13]  /*1f000*/  ISETP.GT.AND P6, PT, R9, R0, PT ;  /* 0x000000000900720c */ /* 0x000fda0003fc4270 */
[----:B------:R-:W-:Y:S05]  /*1f010*/  @P6 BRA `(.L_x_11788) ;  /* 0x00000000009c6947 */ /* 0x000fea0003800000 */
.L_x_11793:
[----:B------:R-:W3:Y:S01]  /*1f020*/  LDC R2, c[0x0][0xc3c] ;  /* 0x00030f00ff027b82 */ /* 0x000ee20000000800 */
[----:B------:R-:W-:-:S05]  /*1f030*/  VIADD R19, R19, 0x1f ;  /* 0x0000001f13137836 */ /* 0x000fca0000000000 */
[----:B---3--:R-:W-:-:S13]  /*1f040*/  ISETP.GE.AND P6, PT, R19, R2, PT ;  /* 0x000000021300720c */ /* 0x008fda0003fc6270 */
[----:B------:R-:W-:Y:S05]  /*1f050*/  @P6 BRA `(.L_x_11789) ;  /* 0x0000000400d06947 */ /* 0x000fea0003800000 */
[----:B------:R-:W3:Y:S01]  /*1f060*/  S2R R3, SR_TID.X ;  /* 0x0000000000037919 */ /* 0x000ee20000002100 */
[----:B------:R-:W-:Y:S01]  /*1f070*/  BSSY B0, `(.L_x_11790) ;  /* 0x0000009000007945 */ /* 0x000fe20003800000 */
[----:B------:R-:W-:Y:S01]  /*1f080*/  IMAD.MOV.U32 R5, RZ, RZ, RZ ;  /* 0x000000ffff057224 */ /* 0x000fe200078e00ff */
[----:B---3--:R-:W-:-:S05]  /*1f090*/  LOP3.LUT R3, R3, 0x1f, RZ, 0xc0, !PT ;  /* 0x0000001f03037812 */ /* 0x008fca00078ec0ff */
[----:B------:R-:W-:-:S05]  /*1f0a0*/  IMAD.IADD R7, R19, 0x1, R3 ;  /* 0x0000000113077824 */ /* 0x000fca00078e0203 */
[----:B------:R-:W-:-:S13]  /*1f0b0*/  ISETP.GE.OR P6, PT, R7, R2, !P0 ;  /* 0x000000020700720c */ /* 0x000fda00047c6670 */
[----:B------:R-:W-:Y:S05]  /*1f0c0*/  @P6 BRA `(.L_x_11791) ;  /* 0x00000000000c6947 */ /* 0x000fea0003800000 */
[----:B------:R-:W3:Y:S02]  /*1f0d0*/  LDC.64 R2, c[0x0][0xc80] ;  /* 0x00032000ff027b82 */ /* 0x000ee40000000a00 */
[----:B---3--:R-:W-:-:S05]  /*1f0e0*/  IMAD.WIDE R2, R7, 0x4, R2 ;  /* 0x0000000407027825 */ /* 0x008fca00078e0202 */
[----:B------:R3:W5:Y:S02]  /*1f0f0*/  LDG.E R5, desc[UR36][R2.64] ;  /* 0x0000002402057981 */ /* 0x000764000c1e1900 */
.L_x_11791:
[----:B------:R-:W-:Y:S05]  /*1f100*/  BSYNC B0 ;  /* 0x0000000000007941 */ /* 0x000fea0003800000 */
.L_x_11790:
[----:B------:R-:W-:-:S03]  /*1f110*/  UMOV UR4, 0xffffffff ;  /* 0xffffffff00047882 */ /* 0x000fc60000000000 */
[----:B------:R-:W-:Y:S05]  /*1f120*/  BRA.DIV UR4, `(.L_x_11792) ;  /* 0x0000003e047c7947 */ /* 0x000fea000b800000 */
[----:B-----5:R-:W4:Y:S02]  /*1f130*/  SHFL.UP PT, R14, R5, 0x1, RZ ;  /* 0x04200000050e7989 */ /* 0x020f2400000e00ff */
        /* <DEDUP_REMOVED lines=13> */
[----:B--2---:R-:W-:-:S05]  /*1f210*/  IMAD.IADD R6, R4, 0x1, R7 ;  /* 0x0000000104067824 */ /* 0x004fca00078e0207 */
[----:B------:R2:W3:Y:S02]  /*1f220*/  SHFL.IDX PT, R14, R6, 0x1f, 0x1f ;  /* 0x03e01f00060e7f89 */ /* 0x0004e400000e0000 */
.L_x_11911:
[----:B------:R-:W-:Y:S02]  /*1f230*/  ULDC UR4, c[0x0][0xc38] ;  /* 0x00030e0000047ab9 */ /* 0x000fe40000000800 */
[----:B------:R-:W-:-:S04]  /*1f240*/  IMAD.U32 R7, RZ, RZ, UR4 ;  /* 0x00000004ff077e24 */ /* 0x000fc8000f8e00ff */
[----:B---3--:R-:W-:-:S04]  /*1f250*/  IMAD R14, R14, R7, RZ ;  /* 0x000000070e0e7224 */ /* 0x008fc800078e02ff */
[----:B------:R-:W-:-:S05]  /*1f260*/  IMAD.IADD R9, R14, 0x1, R9 ;  /* 0x000000010e097824 */ /* 0x000fca00078e0209 */
[----:B------:R-:W-:-:S13]  /*1f270*/  ISETP.GT.AND P6, PT, R9, R0, PT ;  /* 0x000000000900720c */ /* 0x000fda0003fc4270 */
[----:B------:R-:W-:Y:S05]  /*1f280*/  @!P6 BRA `(.L_x_11793) ;  /* 0xfffffffc0064e947 */ /* 0x000fea000383ffff */
.L_x_11788:
        /* <DEDUP_REMOVED lines=8> */
.L_x_11915:
[----:B------:R-:W-:Y:S01]  /*1f310*/  ISETP.NE.AND P0, PT, R2, RZ, PT ;  /* 0x000000ff0200720c */ /* 0x000fe20003f05270 */
[----:B------:R-:W-:-:S12]  /*1f320*/  IMAD.MOV.U32 R14, RZ, RZ, RZ ;  /* 0x000000ffff0e7224 */ /* 0x000fd800078e00ff */
[----:B------:R-:W-:Y:S05]  /*1f330*/  @!P0 BRA `(.L_x_11795) ;  /* 0x0000000000108947 */ /* 0x000fea0003800000 */
[----:B------:R-:W-:Y:S01]  /*1f340*/  UMOV UR4, 0xffffffff ;  /* 0xffffffff00047882 */ /* 0x000fe20000000000 */
[----:B------:R-:W-:Y:S02]  /*1f350*/  VIADD R12, R4, 0xffffffff ;  /* 0xffffffff040c7836 */ /* 0x000fe40000000000 */
[----:B------:R-:W-:Y:S05]  /*1f360*/  BRA.DIV UR4, `(.L_x_11796) ;  /* 0x0000003e04f07947 */ /* 0x000fea000b800000 */
[----:B------:R0:W0:Y:S02]  /*1f370*/  SHFL.IDX PT, R14, R6, R12, 0x1f ;  /* 0x00001f0c060e7589 */ /* 0x00002400000e0000 */
.L_x_11795:
[----:B------:R-:W5:Y:S01]  /*1f380*/  LDC.64 R2, c[0x0][0xc90] ;  /* 0x00032400ff027b82 */ /* 0x000f620000000a00 */
[----:B------:R-:W-:-:S04]  /*1f390*/  IMAD.IADD R19, R4, 0x1, R19 ;  /* 0x0000000104137824 */ /* 0x000fc800078e0213 */
[----:B-----5:R-:W-:-:S05]  /*1f3a0*/  IMAD.WIDE R2, R19, 0x4, R2 ;  /* 0x0000000413027825 */ /* 0x020fca00078e0202 */
[----:B0-2---:R0:W3:Y:S01]  /*1f3b0*/  LDG.E R6, desc[UR36][R2.64] ;  /* 0x0000002402067981 */ /* 0x0050e2000c1e1900 */
[----:B------:R-:W-:Y:S02]  /*1f3c0*/  IMAD R16, R14, R7, R16 ;  /* 0x000000070e107224 */ /* 0x000fe400078e0210 */
[----:B0-----:R-:W-:Y:S02]  /*1f3d0*/  IMAD.MOV.U32 R2, RZ, RZ, RZ ;  /* 0x000000ffff027224 */ /* 0x001fe400078e00ff */
[----:B---34-:R-:W-:-:S05]  /*1f3e0*/  IMAD R4, R5, R6, RZ ;  /* 0x0000000605047224 */ /* 0x018fca00078e02ff */
        /* <DEDUP_REMOVED lines=57> */
[----:B-1----:R-:W-:Y:S01]  /*1f780*/  IMAD.IADD R17, R5, 0x1, R2 ;  /* 0x0000000105117824 */ /* 0x002fe200078e0202 */
[----:B------:R-:W-:Y:S06]  /*1f790*/  BRA `(.L_x_11797) ;  /* 0x00000000001c7947 */ /* 0x000fec0003800000 */
.L_x_11789:
[----:B------:R-:W-:Y:S01]  /*1f7a0*/  UMOV UR4, URZ ;  /* 0x0000003f00047c82 */ /* 0x000fe20008000000 */
[----:B------:R-:W-:Y:S01]  /*1f7b0*/  UMOV UR5, URZ ;  /* 0x0000003f00057c82 */ /* 0x000fe20008000000 */
[----:B------:R-:W-:Y:S01]  /*1f7c0*/  ULDC UR6, c[0x0][0xc3c] ;  /* 0x00030f0000067ab9 */ /* 0x000fe20000000800 */
[----:B------:R-:W-:Y:S02]  /*1f7d0*/  IMAD.MOV.U32 R16, RZ, RZ, R0 ;  /* 0x000000ffff107224 */ /* 0x000fe400078e0000 */
[----:B-1----:R-:W-:Y:S02]  /*1f7e0*/  IMAD.U32 R17, RZ, RZ, UR4 ;  /* 0x00000004ff117e24 */ /* 0x002fe4000f8e00ff */
[----:B------:R-:W-:Y:S02]  /*1f7f0*/  IMAD.U32 R18, RZ, RZ, UR5 ;  /* 0x00000005ff127e24 */ /* 0x000fe4000f8e00ff */
[----:B------:R-:W-:-:S07]  /*1f800*/  IMAD.U32 R19, RZ, RZ, UR6 ;  /* 0x00000006ff137e24 */ /* 0x000fce000f8e00ff */
.L_x_11797:
        /* <DEDUP_REMOVED lines=10> */
.L_x_11786:
[----:B------:R-:W-:Y:S02]  /*1f8b0*/  ULDC UR4, c[0x0][0xc3c] ;  /* 0x00030f0000047ab9 */ /* 0x000fe40000000800 */
[----:B0-----:R-:W-:-:S13]  /*1f8c0*/  ISETP.GE.AND P0, PT, R19, UR4, PT ;  /* 0x0000000413007c0c */ /* 0x001fda000bf06270 */
[----:B------:R-:W-:Y:S05]  /*1f8d0*/  @!P0 BRA `(.L_x_11798) ;  /* 0xffffffb400d08947 */ /* 0x000fea000383ffff */
[----:B------:R-:W-:Y:S05]  /*1f8e0*/  BSYNC B8 ;  /* 0x0000000000087941 */ /* 0x000fea0003800000 */
.L_x_11729:
        /* <DEDUP_REMOVED lines=12> */
.L_x_11918:
[----:B------:R-:W-:Y:S05]  /*1f9b0*/  BSYNC B0 ;  /* 0x0000000000007941 */ /* 0x000fea0003800000 */
.L_x_11799:
[----:B------:R-:W-:-:S03]  /*1f9c0*/  UMOV UR4, 0xffffffff ;  /* 0xffffffff00047882 */ /* 0x000fc60000000000 */
[----:B------:R-:W-:Y:S05]  /*1f9d0*/  BRA.DIV UR4, `(.L_x_11801) ;  /* 0x0000003a048c7947 */ /* 0x000fea000b800000 */
[----:B0-----:R-:W0:Y:S02]  /*1f9e0*/  S2R R0, SR_TID.X ;  /* 0x0000000000007919 */ /* 0x001e240000002100 */
[----:B0-----:R-:W-:-:S04]  /*1f9f0*/  SHF.R.U32.HI R0, RZ, 0x5, R0 ;  /* 0x00000005ff007819 */ /* 0x001fc80000011600 */
[----:B------:R-:W-:-:S05]  /*1fa00*/  LOP3.LUT R0, R0, 0x3, RZ, 0xc0, !PT ;  /* 0x0000000300007812 */ /* 0x000fca00078ec0ff */
[----:B------:R0:W1:Y:S02]  /*1fa10*/  SHFL.IDX PT, R14, R0, RZ, 0x1f ;  /* 0x00001fff000e7589 */ /* 0x00006400000e0000 */
.L_x_11921:
[----:B-1----:R-:W-:Y:S01]  /*1fa20*/  ISETP.NE.AND P0, PT, R14, RZ, PT ;  /* 0x000000ff0e00720c */ /* 0x002fe20003f05270 */
[----:B------:R-:W-:-:S12]  /*1fa30*/  BSSY B0, `(.L_x_11802) ;  /* 0x0000026000007945 */ /* 0x000fd80003800000 */
[----:B------:R-:W-:Y:S05]  /*1fa40*/  @P0 BRA `(.L_x_11803) ;  /* 0x0000000000900947 */ /* 0x000fea0003800000 */
[----:B------:R-:W-:-:S03]  /*1fa50*/  UMOV UR4, 0xffffffff ;  /* 0xffffffff00047882 */ /* 0x000fc60000000000 */
[----:B------:R-:W-:Y:S05]  /*1fa60*/  BRA.DIV UR4, `(.L_x_11804) ;  /* 0x0000003a049c7947 */ /* 0x000fea000b800000 */
[----:B------:R-:W-:-:S13]  /*1fa70*/  ELECT P6, URZ, PT ;  /* 0x00000000003f782f */ /* 0x000fda00038c0000 */
.L_x_11924:
[----:B------:R-:W-:Y:S05]  /*1fa80*/  @!P6 BRA `(.L_x_11803) ;  /* 0x000000000080e947 */ /* 0x000fea0003800000 */
[----:B0-----:R-:W5:Y:S02]  /*1fa90*/  LDL R0, [R1+0x42c] ;  /* 0x00042c0001007983 */ /* 0x001f640000100800 */
[----:B-----5:R-:W-:-:S13]  /*1faa0*/  R2UR UR4, R0 ;  /* 0x00000000000472ca */ /* 0x020fda00000e0000 */
[----:B------:R-:W-:-:S06]  /*1fab0*/  ULOP3.LUT UR4, UR4, 0x2, URZ, 0xfc, !UPT ;  /* 0x0000000204047892 */ /* 0x000fcc000f8efc3f */
[----:B------:R-:W-:-:S05]  /*1fac0*/  IMAD.U32 R0, RZ, RZ, UR4 ;  /* 0x00000004ff007e24 */ /* 0x000fca000f8e00ff */
[----:B------:R-:W-:-:S13]  /*1fad0*/  ISETP.NE.AND P0, PT, R0, 0x3, PT ;  /* 0x000000030000780c */ /* 0x000fda0003f05270 */
[----:B------:R-:W-:Y:S05]  /*1fae0*/  @!P0 BRA `(.L_x_11805) ;  /* 0x0000000000048947 */ /* 0x000fea0003800000 */
[----:B------:R-:W-:Y:S01]  /*1faf0*/  BPT.TRAP 0x1 ;  /* 0x000000040000795c */ /* 0x000fe20000300000 */
.L_x_11805:
[C---:B------:R-:W-:Y:S01]  /*1fb00*/  IMAD R3, R24.reuse, 0x8, R5 ;  /* 0x0000000818037824 */ /* 0x040fe200078e0205 */
[----:B------:R-:W-:Y:S01]  /*1fb10*/  SHF.L.U32 R2, R25, 0x1f, RZ ;  /* 0x0000001f19027819 */ /* 0x000fe200000006ff */
[----:B------:R-:W-:-:S03]  /*1fb20*/  VIADD R24, R24, 0x1 ;  /* 0x0000000118187836 */ /* 0x000fc60000000000 */
[----:B------:R-:W0:Y:S02]  /*1fb30*/  SYNCS.PHASECHK.TRANS64.TRYWAIT P1, [R3+URZ+0x22840], R2 ;  /* 0x02284002030075a7 */ /* 0x000e24000802017f */
[----:B------:R-:W-:-:S04]  /*1fb40*/  ISETP.NE.AND P2, PT, R24, 0x2, PT ;  /* 0x000000021800780c */ /* 0x000fc80003f45270 */
[----:B------:R-:W-:Y:S01]  /*1fb50*/  SEL R0, RZ, 0x1, P2 ;  /* 0x00000001ff007807 */ /* 0x000fe20001000000 */
[----:B0-----:R-:W-:Y:S08]  /*1fb60*/  @!P1 BRA `(.L_x_11806) ;  /* 0x00000038007c9947 */ /* 0x001ff00003800000 */
.L_x_11925:
[----:B------:R-:W-:Y:S02]  /*1fb70*/  SEL R24, R24, RZ, P2 ;  /* 0x000000ff18187207 */ /* 0x000fe40001000000 */
[----:B------:R-:W-:Y:S01]  /*1fb80*/  LOP3.LUT R0, R25, R0, RZ, 0x3c, !PT ;  /* 0x0000000019007212 */ /* 0x000fe200078e3cff */
[----:B------:R-:W-:Y:S06]  /*1fb90*/  @!P0 BRA `(.L_x_11807) ;  /* 0x0000000000048947 */ /* 0x000fec0003800000 */
[----:B------:R-:W-:Y:S01]  /*1fba0*/  BPT.TRAP 0x1 ;  /* 0x000000040000795c */ /* 0x000fe20000300000 */
.L_x_11807:
[----:B------:R-:W-:Y:S01]  /*1fbb0*/  IMAD R5, R24, 0x8, R5 ;  /* 0x0000000818057824 */ /* 0x000fe200078e0205 */
[----:B------:R-:W-:-:S04]  /*1fbc0*/  SHF.L.U32 R0, R0, 0x1f, RZ ;  /* 0x0000001f00007819 */ /* 0x000fc800000006ff */
[----:B------:R-:W1:Y:S02]  /*1fbd0*/  SYNCS.PHASECHK.TRANS64.TRYWAIT P1, [R5+URZ+0x22840], R0 ;  /* 0x02284000050075a7 */ /* 0x000e64000802017f */
[----:B-1----:R-:W-:Y:S05]  /*1fbe0*/  @!P1 BRA `(.L_x_11808) ;  /* 0x0000003800709947 */ /* 0x002fea0003800000 */
.L_x_11926:
[----:B------:R-:W-:Y:S05]  /*1fbf0*/  @!P0 BRA `(.L_x_11809) ;  /* 0x0000000000048947 */ /* 0x000fea0003800000 */
[----:B------:R-:W-:Y:S01]  /*1fc00*/  BPT.TRAP 0x1 ;  /* 0x000000040000795c */ /* 0x000fe20000300000 */
.L_x_11809:
[----:B------:R-:W5:Y:S02]  /*1fc10*/  SYNCS.PHASECHK.TRANS64.TRYWAIT P1, [R3+URZ+0x22860], R2 ;  /* 0x02286002030075a7 */ /* 0x000f64000802017f */
[----:B-----5:R-:W-:Y:S05]  /*1fc20*/  @!P1 BRA `(.L_x_11810) ;  /* 0x0000003800749947 */ /* 0x020fea0003800000 */
.L_x_11927:
[----:B------:R-:W-:Y:S05]  /*1fc30*/  @!P0 BRA `(.L_x_11811) ;  /* 0x0000000000048947 */ /* 0x000fea0003800000 */
[----:B------:R-:W-:Y:S01]  /*1fc40*/  BPT.TRAP 0x1 ;  /* 0x000000040000795c */ /* 0x000fe20000300000 */
.L_x_11811:
[----:B------:R0:W0:Y:S02]  /*1fc50*/  SYNCS.PHASECHK.TRANS64.TRYWAIT P0, [R5+URZ+0x22860], R0 ;  /* 0x02286000050075a7 */ /* 0x000024000800017f */
[----:B0-----:R-:W-:Y:S05]  /*1fc60*/  @!P0 NANOSLEEP.SYNCS 0x989680 ;  /* 0x009896800000895d */ /* 0x001fea0003900000 */
[----:B------:R-:W0:Y:S02]  /*1fc70*/  @!P0 SYNCS.PHASECHK.TRANS64 P0, [R5+URZ+0x22860], R0 ;  /* 0x02286000050085a7 */ /* 0x000e24000800007f */
[----:B0-----:R-:W-:Y:S05]  /*1fc80*/  @!P0 BRA `(.L_x_11811) ;  /* 0xfffffffc00f08947 */ /* 0x001fea000383ffff */
.L_x_11803:
[----:B------:R-:W-:Y:S05]  /*1fc90*/  BSYNC B0 ;  /* 0x0000000000007941 */ /* 0x000fea0003800000 */
.L_x_11802:
[----:B------:R-:W-:Y:S05]  /*1fca0*/  EXIT ;  /* 0x000000000000794d */ /* 0x000fea0003800000 */
.L_x_11599:
[----:B0-----:R-:W-:-:S04]  /*1fcb0*/  IMAD.U32 R9, RZ, RZ, UR44 ;  /* 0x0000002cff097e24 */ /* 0x001fc8000f8e00ff */
[----:B------:R0:W1:Y:S03]  /*1fcc0*/  SYNCS.PHASECHK.TRANS64.TRYWAIT P0, [R9+URZ+0x22800], R0 ;  /* 0x02280000090075a7 */ /* 0x000066000800017f */
[----:B-1----:R-:W-:Y:S05]  /*1fcd0*/  @!P0 NANOSLEEP.SYNCS 0x989680 ;  /* 0x009896800000895d */ /* 0x002fea0003900000 */
[----:B------:R-:W1:Y:S02]  /*1fce0*/  @!P0 SYNCS.PHASECHK.TRANS64 P0, [R9+URZ+0x22800], R0 ;  /* 0x02280000090085a7 */ /* 0x000e64000800007f */
[----:B-1----:R-:W-:Y:S05]  /*1fcf0*/  @!P0 BRA `(.L_x_11599) ;  /* 0xfffffffc00ec8947 */ /* 0x002fea000383ffff */
[----:B------:R-:W-:Y:S05]  /*1fd00*/  BRA `(.L_x_11812) ;  /* 0xfffffe2c00407947 */ /* 0x000fea000383ffff */
.L_x_11606:
[----:B-1----:R1:W2:Y:S02]  /*1fd10*/  SYNCS.PHASECHK.TRANS64.TRYWAIT P0, [R14+URZ], R15 ;  /* 0x0000000f0e0075a7 */ /* 0x0022a4000800017f */
[----:B--2---:R-:W-:Y:S05]  /*1fd20*/  @!P0 NANOSLEEP.SYNCS 0x989680 ;  /* 0x009896800000895d */ /* 0x004fea0003900000 */
[----:B------:R-:W2:Y:S02]  /*1fd30*/  @!P0 SYNCS.PHASECHK.TRANS64 P0, [R14+URZ], R15 ;  /* 0x0000000f0e0085a7 */ /* 0x000ea4000800007f */
[----:B--2---:R-:W-:Y:S05]  /*1fd40*/  @!P0 BRA `(.L_x_11606) ;  /* 0xfffffffc00f08947 */ /* 0x004fea000383ffff */
[----:B------:R-:W-:Y:S05]  /*1fd50*/  BRA `(.L_x_11605) ;  /* 0xfffffe3000307947 */ /* 0x000fea000383ffff */
.L_x_11629:
[----:B-1----:R1:W2:Y:S02]  /*1fd60*/  SYNCS.PHASECHK.TRANS64.TRYWAIT P0, [R6+URZ], R11 ;  /* 0x0000000b060075a7 */ /* 0x0022a4000800017f */
[----:B--2---:R-:W-:Y:S05]  /*1fd70*/  @!P0 NANOSLEEP.SYNCS 0x989680 ;  /* 0x009896800000895d */ /* 0x004fea0003900000 */
[----:B------:R-:W2:Y:S02]  /*1fd80*/  @!P0 SYNCS.PHASECHK.TRANS64 P0, [R6+URZ], R11 ;  /* 0x0000000b060085a7 */ /* 0x000ea4000800007f */
[----:B--2---:R-:W-:Y:S05]  /*1fd90*/  @!P0 BRA `(.L_x_11629) ;  /* 0xfffffffc00f08947 */ /* 0x004fea000383ffff */
[----:B------:R-:W-:Y:S05]  /*1fda0*/  BRA `(.L_x_11628) ;  /* 0xfffffe5c00bc7947 */ /* 0x000fea000383ffff */
.L_x_11651:
[----:B--2---:R2:W3:Y:S02]  /*1fdb0*/  SYNCS.PHASECHK.TRANS64.TRYWAIT P0, [R6+URZ], R7 ;  /* 0x00000007060075a7 */ /* 0x0044e4000800017f */
[----:B---3--:R-:W-:Y:S05]  /*1fdc0*/  @!P0 NANOSLEEP.SYNCS 0x989680 ;  /* 0x009896800000895d */ /* 0x008fea0003900000 */
[----:B------:R-:W3:Y:S02]  /*1fdd0*/  @!P0 SYNCS.PHASECHK.TRANS64 P0, [R6+URZ], R7 ;  /* 0x00000007060085a7 */ /* 0x000ee4000800007f */
[----:B---3--:R-:W-:Y:S05]  /*1fde0*/  @!P0 BRA `(.L_x_11651) ;  /* 0xfffffffc00f08947 */ /* 0x008fea000383ffff */
[----:B------:R-:W-:Y:S05]  /*1fdf0*/  BRA `(.L_x_11650) ;  /* 0xfffffe9400b07947 */ /* 0x000fea000383ffff */
.L_x_11660:
[----:B-1----:R1:W2:Y:S02]  /*1fe00*/  SYNCS.PHASECHK.TRANS64.TRYWAIT P0, [R2+URZ], R3 ;  /* 0x00000003020075a7 */ /* 0x0022a4000800017f */
[----:B--2---:R-:W-:Y:S05]  /*1fe10*/  @!P0 NANOSLEEP.SYNCS 0x989680 ;  /* 0x009896800000895d */ /* 0x004fea0003900000 */
[----:B------:R-:W2:Y:S02]  /*1fe20*/  @!P0 SYNCS.PHASECHK.TRANS64 P0, [R2+URZ], R3 ;  /* 0x00000003020085a7 */ /* 0x000ea4000800007f */
[----:B--2---:R-:W-:Y:S05]  /*1fe30*/  @!P0 BRA `(.L_x_11660) ;  /* 0xfffffffc00f08947 */ /* 0x004fea000383ffff */
[----:B------:R-:W-:Y:S05]  /*1fe40*/  BRA `(.L_x_11659) ;  /* 0xfffffec000447947 */ /* 0x000fea000383ffff */
.L_x_11671:
[----:B--2---:R2:W3:Y:S02]  /*1fe50*/  SYNCS.PHASECHK.TRANS64.TRYWAIT P0, [R6+URZ], R7 ;  /* 0x00000007060075a7 */ /* 0x0044e4000800017f */
[----:B---3--:R-:W-:Y:S05]  /*1fe60*/  @!P0 NANOSLEEP.SYNCS 0x989680 ;  /* 0x009896800000895d */ /* 0x008fea0003900000 */
[----:B------:R-:W3:Y:S02]  /*1fe70*/  @!P0 SYNCS.PHASECHK.TRANS64 P0, [R6+URZ], R7 ;  /* 0x00000007060085a7 */ /* 0x000ee4000800007f */
[----:B---3--:R-:W-:Y:S05]  /*1fe80*/  @!P0 BRA `(.L_x_11671) ;  /* 0xfffffffc00f08947 */ /* 0x008fea000383ffff */
[----:B------:R-:W-:Y:S05]  /*1fe90*/  BRA `(.L_x_11670) ;  /* 0xfffffef400687947 */ /* 0x000fea000383ffff */
.L_x_11694:
[----:B-1----:R1:W2:Y:S02]  /*1fea0*/  SYNCS.PHASECHK.TRANS64.TRYWAIT P0, [R2+URZ], R3 ;  /* 0x00000003020075a7 */ /* 0x0022a4000800017f */
[----:B--2---:R-:W-:Y:S05]  /*1feb0*/  @!P0 NANOSLEEP.SYNCS 0x989680 ;  /* 0x009896800000895d */ /* 0x004fea0003900000 */
[----:B------:R-:W2:Y:S02]  /*1fec0*/  @!P0 SYNCS.PHASECHK.TRANS64 P0, [R2+URZ], R3 ;  /* 0x00000003020085a7 */ /* 0x000ea4000800007f */
[----:B--2---:R-:W-:Y:S05]  /*1fed0*/  @!P0 BRA `(.L_x_11694) ;  /* 0xfffffffc00f08947 */ /* 0x004fea000383ffff */
[----:B------:R-:W-:Y:S05]  /*1fee0*/  BRA `(.L_x_11693) ;  /* 0xffffff3400147947 */ /* 0x000fea000383ffff */
.L_x_11749:
        /* <DEDUP_REMOVED lines=8> */
[----:B0----5:R-:W-:Y:S05]  /*1ff70*/  WARPSYNC.COLLECTIVE R15, `(.L_x_11814) ;  /* 0x000000000f087348 */ /* 0x021fea0003c00000 */
[----:B------:R1:W2:Y:S02]  /*1ff80*/  SHFL.IDX P6, R14, R13, R12, R11 ;  /* 0x0000000c0d0e7389 */ /* 0x0002a400000c000b */
[----:B012--5:R-:W-:Y:S01]  /*1ff90*/  ENDCOLLECTIVE ;  /* 0x000000000000791b */ /* 0x027fe20003800000 */
.L_x_11814:
[----:B------:R-:W-:Y:S05]  /*1ffa0*/  BSYNC B0 ;  /* 0x0000000000007941 */ /* 0x000fea0003800000 */
.L_x_11813:
[----:B------:R-:W-:Y:S05]  /*1ffb0*/  BRA `(.L_x_11815) ;  /* 0xffffffbc00d07947 */ /* 0x000fea000383ffff */
.L_x_11752:
[----:B0-----:R0:W1:Y:S02]  /*1ffc0*/  SYNCS.PHASECHK.TRANS64.TRYWAIT P0, [R17+URZ+0x22840], R0 ;  /* 0x02284000110075a7 */ /* 0x001064000800017f */
[----:B-1----:R-:W-:Y:S05]  /*1ffd0*/  @!P0 NANOSLEEP.SYNCS 0x989680 ;  /* 0x009896800000895d */ /* 0x002fea0003900000 */
[----:B------:R-:W1:Y:S02]  /*1ffe0*/  @!P0 SYNCS.PHASECHK.TRANS64 P0, [R17+URZ+0x22840], R0 ;  /* 0x02284000110085a7 */ /* 0x000e64000800007f */
[----:B-1----:R-:W-:Y:S05]  /*1fff0*/  @!P0 BRA `(.L_x_11752) ;  /* 0xfffffffc00f08947 */ /* 0x002fea000383ffff */
[----:B------:R-:W-:Y:S05]  /*20000*/  BRA `(.L_x_11816) ;  /* 0xffffffc000847947 */ /* 0x000fea000383ffff */
.L_x_11753:
        /* <DEDUP_REMOVED lines=8> */
.L_x_11818:
[----:B------:R-:W-:Y:S05]  /*20090*/  BSYNC B0 ;  /* 0x0000000000007941 */ /* 0x000fea0003800000 */
.L_x_11817:
        /* <DEDUP_REMOVED lines=9> */
.L_x_11819:
[----:B------:R-:W-:Y:S02]  /*20130*/  IMAD.MOV.U32 R13, RZ, RZ, R4 ;  /* 0x000000ffff0d7224 */ /* 0x000fe400078e0004 */
[----:B------:R-:W-:Y:S02]  /*20140*/  IMAD.MOV.U32 R12, RZ, RZ, 0x1 ;  /* 0x00000001ff0c7424 */ /* 0x000fe400078e00ff */
[----:B------:R-:W-:-:S07]  /*20150*/  IMAD.MOV.U32 R3, RZ, RZ, R14 ;  /* 0x000000ffff037224 */ /* 0x000fce00078e000e */
[----:B------:R-:W-:Y:S05]  /*20160*/  WARPSYNC.COLLECTIVE R15, `(.L_x_11820) ;  /* 0x000000000f087348 */ /* 0x000fea0003c00000 */
[----:B------:R0:W1:Y:S02]  /*20170*/  SHFL.IDX P6, R14, R13, R12, R11 ;  /* 0x0000000c0d0e7389 */ /* 0x00006400000c000b */
[----:B01----:R-:W-:Y:S01]  /*20180*/  ENDCOLLECTIVE ;  /* 0x000000000000791b */ /* 0x003fe20003800000 */
.L_x_11820:
        /* <DEDUP_REMOVED lines=15> */
.L_x_11821:
[----:B------:R-:W-:Y:S02]  /*20280*/  @P0 IMAD R6, R5, 0x2, R22 ;  /* 0x0000000205060824 */ /* 0x000fe400078e0216 */
[----:B------:R-:W-:Y:S02]  /*20290*/  IMAD.MOV.U32 R13, RZ, RZ, R4 ;  /* 0x000000ffff0d7224 */ /* 0x000fe400078e0004 */
[----:B------:R-:W-:Y:S02]  /*202a0*/  IMAD.MOV.U32 R12, RZ, RZ, 0x2 ;  /* 0x00000002ff0c7424 */ /* 0x000fe400078e00ff */
[----:B------:R-:W-:-:S07]  /*202b0*/  IMAD.MOV.U32 R3, RZ, RZ, R14 ;  /* 0x000000ffff037224 */ /* 0x000fce00078e000e */
[----:B------:R-:W-:Y:S05]  /*202c0*/  WARPSYNC.COLLECTIVE R15, `(.L_x_11822) ;  /* 0x000000000f087348 */ /* 0x000fea0003c00000 */
[----:B------:R0:W1:Y:S02]  /*202d0*/  SHFL.IDX P6, R14, R13, R12, R11 ;  /* 0x0000000c0d0e7389 */ /* 0x00006400000c000b */
[----:B01----:R-:W-:Y:S01]  /*202e0*/  ENDCOLLECTIVE ;  /* 0x000000000000791b */ /* 0x003fe20003800000 */
.L_x_11822:
        /* <DEDUP_REMOVED lines=15> */
.L_x_11823:
[----:B------:R-:W-:Y:S02]  /*203e0*/  @P0 IMAD R6, R5, 0x2, R22 ;  /* 0x0000000205060824 */ /* 0x000fe400078e0216 */
[----:B------:R-:W-:Y:S02]  /*203f0*/  IMAD.MOV.U32 R13, RZ, RZ, R4 ;  /* 0x000000ffff0d7224 */ /* 0x000fe400078e0004 */
[----:B------:R-:W-:Y:S02]  /*20400*/  IMAD.MOV.U32 R12, RZ, RZ, 0x3 ;  /* 0x00000003ff0c7424 */ /* 0x000fe400078e00ff */
[----:B------:R-:W-:-:S07]  /*20410*/  IMAD.MOV.U32 R3, RZ, RZ, R14 ;  /* 0x000000ffff037224 */ /* 0x000fce00078e000e */
[----:B------:R-:W-:Y:S05]  /*20420*/  WARPSYNC.COLLECTIVE R15, `(.L_x_11824) ;  /* 0x000000000f087348 */ /* 0x000fea0003c00000 */
[----:B------:R0:W1:Y:S02]  /*20430*/  SHFL.IDX P6, R14, R13, R12, R11 ;  /* 0x0000000c0d0e7389 */ /* 0x00006400000c000b */
[----:B01----:R-:W-:Y:S01]  /*20440*/  ENDCOLLECTIVE ;  /* 0x000000000000791b */ /* 0x003fe20003800000 */
.L_x_11824:
        /* <DEDUP_REMOVED lines=15> */
.L_x_11825:
[----:B------:R-:W-:Y:S02]  /*20540*/  @P0 IMAD R6, R5, 0x2, R22 ;  /* 0x0000000205060824 */ /* 0x000fe400078e0216 */
[----:B------:R-:W-:Y:S02]  /*20550*/  IMAD.MOV.U32 R13, RZ, RZ, R4 ;  /* 0x000000ffff0d7224 */ /* 0x000fe400078e0004 */
[----:B------:R-:W-:Y:S02]  /*20560*/  IMAD.MOV.U32 R12, RZ, RZ, 0x4 ;  /* 0x00000004ff0c7424 */ /* 0x000fe400078e00ff */
[----:B------:R-:W-:-:S07]  /*20570*/  IMAD.MOV.U32 R3, RZ, RZ, R14 ;  /* 0x000000ffff037224 */ /* 0x000fce00078e000e */
[----:B------:R-:W-:Y:S05]  /*20580*/  WARPSYNC.COLLECTIVE R15, `(.L_x_11826) ;  /* 0x000000000f087348 */ /* 0x000fea0003c00000 */
[----:B------:R0:W1:Y:S02]  /*20590*/  SHFL.IDX P6, R14, R13, R12, R11 ;  /* 0x0000000c0d0e7389 */ /* 0x00006400000c000b */
[----:B01----:R-:W-:Y:S01]  /*205a0*/  ENDCOLLECTIVE ;  /* 0x000000000000791b */ /* 0x003fe20003800000 */
.L_x_11826:
        /* <DEDUP_REMOVED lines=15> */
.L_x_11827:
[----:B------:R-:W-:Y:S02]  /*206a0*/  @P0 IMAD R6, R5, 0x2, R22 ;  /* 0x0000000205060824 */ /* 0x000fe400078e0216 */
[----:B------:R-:W-:Y:S02]  /*206b0*/  IMAD.MOV.U32 R13, RZ, RZ, R4 ;  /* 0x000000ffff0d7224 */ /* 0x000fe400078e0004 */
[----:B------:R-:W-:Y:S02]  /*206c0*/  IMAD.MOV.U32 R12, RZ, RZ, 0x5 ;  /* 0x00000005ff0c7424 */ /* 0x000fe400078e00ff */
[----:B------:R-:W-:-:S07]  /*206d0*/  IMAD.MOV.U32 R3, RZ, RZ, R14 ;  /* 0x000000ffff037224 */ /* 0x000fce00078e000e */
[----:B------:R-:W-:Y:S05]  /*206e0*/  WARPSYNC.COLLECTIVE R15, `(.L_x_11828) ;  /* 0x000000000f087348 */ /* 0x000fea0003c00000 */
[----:B------:R0:W1:Y:S02]  /*206f0*/  SHFL.IDX P6, R14, R13, R12, R11 ;  /* 0x0000000c0d0e7389 */ /* 0x00006400000c000b */
[----:B01----:R-:W-:Y:S01]  /*20700*/  ENDCOLLECTIVE ;  /* 0x000000000000791b */ /* 0x003fe20003800000 */
.L_x_11828:
        /* <DEDUP_REMOVED lines=10> */
.L_x_11829:
[----:B------:R-:W-:Y:S01]  /*207b0*/  @!PT LDS RZ, [RZ] ;  /* 0x00000000fffff984 */ /* 0x000fe20000000800 */
[----:B------:R-:W-:Y:S01]  /*207c0*/  @!PT LDS RZ, [RZ] ;  /* 0x00000000fffff984 */ /* 0x000fe20000000800 */
[----:B------:R-:W-:Y:S01]  /*207d0*/  @!PT LDS RZ, [RZ] ;  /* 0x00000000fffff984 */ /* 0x000fe20000000800 */
[----:B------:R0:W-:Y:S01]  /*207e0*/  @P0 LDGSTS.E.BYPASS.LTC128B.128 [R6+0x1e400], desc[UR36][R2.64], !P2 ;  /* 0x1e40000002060fae */ /* 0x0001e2000d101d64 */
[----:B------:R-:W-:Y:S01]  /*207f0*/  IMAD.MOV.U32 R0, RZ, RZ, R14 ;  /* 0x000000ffff007224 */ /* 0x000fe200078e000e */
[----:B------:R-:W-:Y:S06]  /*20800*/  BRA `(.L_x_11830) ;  /* 0xffffffbc00ec7947 */ /* 0x000fec000383ffff */
.L_x_11758:
[----:B------:R-:W-:Y:S02]  /*20810*/  IMAD.MOV.U32 R13, RZ, RZ, R4 ;  /* 0x000000ffff0d7224 */ /* 0x000fe400078e0004 */
[----:B------:R-:W-:Y:S02]  /*20820*/  IMAD.MOV.U32 R12, RZ, RZ, RZ ;  /* 0x000000ffff0c7224 */ /* 0x000fe400078e00ff */
[----:B------:R-:W-:Y:S02]  /*20830*/  IMAD.MOV.U32 R11, RZ, RZ, 0x181f ;  /* 0x0000181fff0b7424 */ /* 0x000fe400078e00ff */
[----:B------:R-:W-:Y:S02]  /*20840*/  IMAD.MOV.U32 R15, RZ, RZ, -0x1 ;  /* 0xffffffffff0f7424 */ /* 0x000fe400078e00ff */
[----:B------:R-:W-:Y:S02]  /*20850*/  IMAD R36, R36, R6, RZ ;  /* 0x0000000624247224 */ /* 0x000fe400078e02ff */
[----:B------:R-:W-:-:S07]  /*20860*/  IMAD.IADD R34, R8, 0x1, R34 ;  /* 0x0000000108227824 */ /* 0x000fce00078e0222 */
[----:B-1----:R-:W-:Y:S05]  /*20870*/  WARPSYNC.COLLECTIVE R15, `(.L_x_11831) ;  /* 0x000000000f087348 */ /* 0x002fea0003c00000 */
[----:B------:R0:W2:Y:S02]  /*20880*/  SHFL.IDX P6, R14, R13, R12, R11 ;  /* 0x0000000c0d0e7389 */ /* 0x0000a400000c000b */
[----:B012---:R-:W-:Y:S01]  /*20890*/  ENDCOLLECTIVE ;  /* 0x000000000000791b */ /* 0x007fe20003800000 */
.L_x_11831:
[C---:B------:R-:W-:Y:S01]  /*208a0*/  VIADD R5, R34.reuse, 0x10 ;  /* 0x0000001022057836 */ /* 0x040fe20000000000 */
[----:B------:R-:W-:Y:S01]  /*208b0*/  ISETP.GE.AND P0, PT, R34, R36, PT ;  /* 0x000000242200720c */ /* 0x000fe20003f06270 */
[----:B------:R-:W-:Y:S02]  /*208c0*/  IMAD.MOV.U32 R13, RZ, RZ, R0 ;  /* 0x000000ffff0d7224 */ /* 0x000fe400078e0000 */
[----:B------:R-:W-:-:S10]  /*208d0*/  IMAD.MOV.U32 R2, RZ, RZ, R14 ;  /* 0x000000ffff027224 */ /* 0x000fd400078e000e */
[----:B------:R-:W-:Y:S05]  /*208e0*/  WARPSYNC.COLLECTIVE R15, `(.L_x_11832) ;  /* 0x000000000f087348 */ /* 0x000fea0003c00000 */
[----:B------:R0:W1:Y:S02]  /*208f0*/  SHFL.IDX P6, R14, R13, R12, R11 ;  /* 0x0000000c0d0e7389 */ /* 0x00006400000c000b */
[----:B01----:R-:W-:Y:S01]  /*20900*/  ENDCOLLECTIVE ;  /* 0x000000000000791b */ /* 0x003fe20003800000 */
.L_x_11832:
[----:B------:R-:W-:Y:S02]  /*20910*/  IMAD.MOV.U32 R13, RZ, RZ, R4 ;  /* 0x000000ffff0d7224 */ /* 0x000fe400078e0004 */
[----:B------:R-:W-:Y:S02]  /*20920*/  IMAD.MOV.U32 R12, RZ, RZ, 0x1 ;  /* 0x00000001ff0c7424 */ /* 0x000fe400078e00ff */
[----:B------:R-:W-:-:S07]  /*20930*/  IMAD.MOV.U32 R3, RZ, RZ, R14 ;  /* 0x000000ffff037224 */ /* 0x000fce00078e000e */
[----:B------:R-:W-:Y:S05]  /*20940*/  WARPSYNC.COLLECTIVE R15, `(.L_x_11833) ;  /* 0x000000000f087348 */ /* 0x000fea0003c00000 */
[----:B------:R0:W1:Y:S02]  /*20950*/  SHFL.IDX P6, R14, R13, R12, R11 ;  /* 0x0000000c0d0e7389 */ /* 0x00006400000c000b */
[----:B01----:R-:W-:Y:S01]  /*20960*/  ENDCOLLECTIVE ;  /* 0x000000000000791b */ /* 0x003fe20003800000 */
.L_x_11833:
        /* <DEDUP_REMOVED lines=15> */
.L_x_11834:
[----:B------:R-:W-:Y:S02]  /*20a60*/  IMAD.MOV.U32 R13, RZ, RZ, R4 ;  /* 0x000000ffff0d7224 */ /* 0x000fe400078e0004 */
[----:B------:R-:W-:Y:S02]  /*20a70*/  IMAD.MOV.U32 R12, RZ, RZ, 0x2 ;  /* 0x00000002ff0c7424 */ /* 0x000fe400078e00ff */
[----:B------:R-:W-:-:S07]  /*20a80*/  IMAD.MOV.U32 R3, RZ, RZ, R14 ;  /* 0x000000ffff037224 */ /* 0x000fce00078e000e */
[----:B------:R-:W-:Y:S05]  /*20a90*/  WARPSYNC.COLLECTIVE R15, `(.L_x_11835) ;  /* 0x000000000f087348 */ /* 0x000fea0003c00000 */
[----:B------:R0:W1:Y:S02]  /*20aa0*/  SHFL.IDX P6, R14, R13, R12, R11 ;  /* 0x0000000c0d0e7389 */ /* 0x00006400000c000b */
[----:B01----:R-:W-:Y:S01]  /*20ab0*/  ENDCOLLECTIVE ;  /* 0x000000000000791b */ /* 0x003fe20003800000 */
.L_x_11835:
        /* <DEDUP_REMOVED lines=16> */
.L_x_11836:
[----:B------:R-:W-:Y:S02]  /*20bc0*/  IMAD.MOV.U32 R13, RZ, RZ, R4 ;  /* 0x000000ffff0d7224 */ /* 0x000fe400078e0004 */
[----:B------:R-:W-:Y:S02]  /*20bd0*/  IMAD.MOV.U32 R12, RZ, RZ, 0x3 ;  /* 0x00000003ff0c7424 */ /* 0x000fe400078e00ff */
[----:B------:R-:W-:-:S07]  /*20be0*/  IMAD.MOV.U32 R3, RZ, RZ, R14 ;  /* 0x000000ffff037224 */ /* 0x000fce00078e000e */
[----:B------:R-:W-:Y:S05]  /*20bf0*/  WARPSYNC.COLLECTIVE R15, `(.L_x_11837) ;  /* 0x000000000f087348 */ /* 0x000fea0003c00000 */
[----:B------:R0:W1:Y:S02]  /*20c00*/  SHFL.IDX P6, R14, R13, R12, R11 ;  /* 0x0000000c0d0e7389 */ /* 0x00006400000c000b */
[----:B01----:R-:W-:Y:S01]  /*20c10*/  ENDCOLLECTIVE ;  /* 0x000000000000791b */ /* 0x003fe20003800000 */
.L_x_11837:
        /* <DEDUP_REMOVED lines=16> */
.L_x_11838:
[----:B------:R-:W-:Y:S02]  /*20d20*/  IMAD.MOV.U32 R13, RZ, RZ, R4 ;  /* 0x000000ffff0d7224 */ /* 0x000fe400078e0004 */
[----:B------:R-:W-:Y:S02]  /*20d30*/  IMAD.MOV.U32 R12, RZ, RZ, 0x4 ;  /* 0x00000004ff0c7424 */ /* 0x000fe400078e00ff */
[----:B------:R-:W-:-:S07]  /*20d40*/  IMAD.MOV.U32 R3, RZ, RZ, R14 ;  /* 0x000000ffff037224 */ /* 0x000fce00078e000e */
[----:B------:R-:W-:Y:S05]  /*20d50*/  WARPSYNC.COLLECTIVE R15, `(.L_x_11839) ;  /* 0x000000000f087348 */ /* 0x000fea0003c00000 */
[----:B------:R0:W1:Y:S02]  /*20d60*/  SHFL.IDX P6, R14, R13, R12, R11 ;  /* 0x0000000c0d0e7389 */ /* 0x00006400000c000b */
[----:B01----:R-:W-:Y:S01]  /*20d70*/  ENDCOLLECTIVE ;  /* 0x000000000000791b */ /* 0x003fe20003800000 */
.L_x_11839:
        /* <DEDUP_REMOVED lines=16> */
.L_x_11840:
[----:B------:R-:W-:Y:S02]  /*20e80*/  IMAD.MOV.U32 R13, RZ, RZ, R4 ;  /* 0x000000ffff0d7224 */ /* 0x000fe400078e0004 */
[----:B------:R-:W-:Y:S02]  /*20e90*/  IMAD.MOV.U32 R12, RZ, RZ, 0x5 ;  /* 0x00000005ff0c7424 */ /* 0x000fe400078e00ff */
[----:B------:R-:W-:-:S07]  /*20ea0*/  IMAD.MOV.U32 R3, RZ, RZ, R14 ;  /* 0x000000ffff037224 */ /* 0x000fce00078e000e */
[----:B------:R-:W-:Y:S05]  /*20eb0*/  WARPSYNC.COLLECTIVE R15, `(.L_x_11841) ;  /* 0x000000000f087348 */ /* 0x000fea0003c00000 */
[----:B------:R0:W1:Y:S02]  /*20ec0*/  SHFL.IDX P6, R14, R13, R12, R11 ;  /* 0x0000000c0d0e7389 */ /* 0x00006400000c000b */
[----:B01----:R-:W-:Y:S01]  /*20ed0*/  ENDCOLLECTIVE ;  /* 0x000000000000791b */ /* 0x003fe20003800000 */
.L_x_11841:
        /* <DEDUP_REMOVED lines=16> */
.L_x_11842:
[----:B------:R-:W-:Y:S02]  /*20fe0*/  IMAD.MOV.U32 R13, RZ, RZ, R4 ;  /* 0x000000ffff0d7224 */ /* 0x000fe400078e0004 */
[----:B------:R-:W-:Y:S02]  /*20ff0*/  IMAD.MOV.U32 R12, RZ, RZ, 0x6 ;  /* 0x00000006ff0c7424 */ /* 0x000fe400078e00ff */
[----:B------:R-:W-:-:S07]  /*21000*/  IMAD.MOV.U32 R3, RZ, RZ, R14 ;  /* 0x000000ffff037224 */ /* 0x000fce00078e000e */
[----:B------:R-:W-:Y:S05]  /*21010*/  WARPSYNC.COLLECTIVE R15, `(.L_x_11843) ;  /* 0x000000000f087348 */ /* 0x000fea0003c00000 */
[----:B------:R0:W1:Y:S02]  /*21020*/  SHFL.IDX P6, R14, R13, R12, R11 ;  /* 0x0000000c0d0e7389 */ /* 0x00006400000c000b */
[----:B01----:R-:W-:Y:S01]  /*21030*/  ENDCOLLECTIVE ;  /* 0x000000000000791b */ /* 0x003fe20003800000 */
.L_x_11843:
        /* <DEDUP_REMOVED lines=16> */
.L_x_11844:
[----:B------:R-:W-:Y:S02]  /*21140*/  IMAD.MOV.U32 R13, RZ, RZ, R4 ;  /* 0x000000ffff0d7224 */ /* 0x000fe400078e0004 */
[----:B------:R-:W-:Y:S02]  /*21150*/  IMAD.MOV.U32 R12, RZ, RZ, 0x7 ;  /* 0x00000007ff0c7424 */ /* 0x000fe400078e00ff */
[----:B------:R-:W-:-:S07]  /*21160*/  IMAD.MOV.U32 R3, RZ, RZ, R14 ;  /* 0x000000ffff037224 */ /* 0x000fce00078e000e */
[----:B------:R-:W-:Y:S05]  /*21170*/  WARPSYNC.COLLECTIVE R15, `(.L_x_11845) ;  /* 0x000000000f087348 */ /* 0x000fea0003c00000 */
[----:B------:R0:W1:Y:S02]  /*21180*/  SHFL.IDX P6, R14, R13, R12, R11 ;  /* 0x0000000c0d0e7389 */ /* 0x00006400000c000b */
[----:B01----:R-:W-:Y:S01]  /*21190*/  ENDCOLLECTIVE ;  /* 0x000000000000791b */ /* 0x003fe20003800000 */
.L_x_11845:
        /* <DEDUP_REMOVED lines=10> */
.L_x_11846:
[----:B------:R-:W-:Y:S01]  /*21240*/  @!PT LDS RZ, [RZ] ;  /* 0x00000000fffff984 */ /* 0x000fe20000000800 */
[----:B------:R-:W-:Y:S01]  /*21250*/  @!PT LDS RZ, [RZ] ;  /* 0x00000000fffff984 */ /* 0x000fe20000000800 */
[----:B------:R-:W-:Y:S01]  /*21260*/  @!PT LDS RZ, [RZ] ;  /* 0x00000000fffff984 */ /* 0x000fe20000000800 */
[----:B------:R2:W-:Y:S01]  /*21270*/  @!P0 LDGSTS.E.BYPASS.LTC128B.128 [R37+0x1b400], desc[UR36][R2.64], !P1 ;  /* 0x1b40000002258fae */ /* 0x0005e2000c901d64 */
[----:B------:R-:W-:Y:S01]  /*21280*/  IMAD.MOV.U32 R0, RZ, RZ, R14 ;  /* 0x000000ffff007224 */ /* 0x000fe200078e000e */
[----:B------:R-:W-:Y:S06]  /*21290*/  BRA `(.L_x_11847) ;  /* 0xffffffc000187947 */ /* 0x000fec000383ffff */
.L_x_11761:
[----:B0-----:R0:W2:Y:S02]  /*212a0*/  SYNCS.PHASECHK.TRANS64.TRYWAIT P0, [R22+URZ+0x22820], R3 ;  /* 0x02282003160075a7 */ /* 0x0010a4000800017f */
[----:B--2---:R-:W-:Y:S05]  /*212b0*/  @!P0 NANOSLEEP.SYNCS 0x989680 ;  /* 0x009896800000895d */ /* 0x004fea0003900000 */
[----:B------:R-:W2:Y:S02]  /*212c0*/  @!P0 SYNCS.PHASECHK.TRANS64 P0, [R22+URZ+0x22820], R3 ;  /* 0x02282003160085a7 */ /* 0x000ea4000800007f */
[----:B--2---:R-:W-:Y:S05]  /*212d0*/  @!P0 BRA `(.L_x_11761) ;  /* 0xfffffffc00f08947 */ /* 0x004fea000383ffff */
[----:B------:R-:W-:Y:S05]  /*212e0*/  BRA `(.L_x_11848) ;  /* 0xffffffc000747947 */ /* 0x000fea000383ffff */
.L_x_11764:
[----:B--2---:R2:W3:Y:S02]  /*212f0*/  SYNCS.PHASECHK.TRANS64.TRYWAIT P0, [R17+URZ+0x22860], R0 ;  /* 0x02286000110075a7 */ /* 0x0044e4000800017f */
[----:B---3--:R-:W-:Y:S05]  /*21300*/  @!P0 NANOSLEEP.SYNCS 0x989680 ;  /* 0x009896800000895d */ /* 0x008fea0003900000 */
[----:B------:R-:W3:Y:S02]  /*21310*/  @!P0 SYNCS.PHASECHK.TRANS64 P0, [R17+URZ+0x22860], R0 ;  /* 0x02286000110085a7 */ /* 0x000ee4000800007f */
[----:B---3--:R-:W-:Y:S05]  /*21320*/  @!P0 BRA `(.L_x_11764) ;  /* 0xfffffffc00f08947 */ /* 0x008fea000383ffff */
[----:B------:R-:W-:Y:S05]  /*21330*/  BRA `(.L_x_11849) ;  /* 0xffffffc000807947 */ /* 0x000fea000383ffff */
.L_x_11765:
        /* <DEDUP_REMOVED lines=8> */
.L_x_11851:
[----:B------:R-:W-:Y:S05]  /*213c0*/  BSYNC B0 ;  /* 0x0000000000007941 */ /* 0x000fea0003800000 */
.L_x_11850:
        /* <DEDUP_REMOVED lines=13> */
.L_x_11852:
        /* <DEDUP_REMOVED lines=9> */
.L_x_11853:
        /* <DEDUP_REMOVED lines=17> */
.L_x_11854:
[----:B------:R-:W-:Y:S02]  /*21640*/  IMAD.MOV.U32 R13, RZ, RZ, R6 ;  /* 0x000000ffff0d7224 */ /* 0x000fe400078e0006 */
[----:B------:R-:W-:Y:S01]  /*21650*/  IMAD.MOV.U32 R12, RZ, RZ, 0x2 ;  /* 0x00000002ff0c7424 */ /* 0x000fe200078e00ff */
[----:B------:R-:W-:-:S13]  /*21660*/  IADD3 R2, P3, R14, R0, RZ ;  /* 0x000000000e027210 */ /* 0x000fda0007f7e0ff */
[----:B------:R-:W-:Y:S05]  /*21670*/  WARPSYNC.COLLECTIVE R15, `(.L_x_11855) ;  /* 0x000000000f087348 */ /* 0x000fea0003c00000 */
[----:B------:R0:W1:Y:S02]  /*21680*/  SHFL.IDX P6, R14, R13, R12, R11 ;  /* 0x0000000c0d0e7389 */ /* 0x00006400000c000b */
[----:B01----:R-:W-:Y:S01]  /*21690*/  ENDCOLLECTIVE ;  /* 0x000000000000791b */ /* 0x003fe20003800000 */
.L_x_11855:
        /* <DEDUP_REMOVED lines=17> */
.L_x_11856:
[----:B------:R-:W-:Y:S02]  /*217b0*/  IMAD.MOV.U32 R13, RZ, RZ, R6 ;  /* 0x000000ffff0d7224 */ /* 0x000fe400078e0006 */
[----:B------:R-:W-:Y:S01]  /*217c0*/  IMAD.MOV.U32 R12, RZ, RZ, 0x3 ;  /* 0x00000003ff0c7424 */ /* 0x000fe200078e00ff */
[----:B------:R-:W-:-:S13]  /*217d0*/  IADD3 R2, P3, R14, R0, RZ ;  /* 0x000000000e027210 */ /* 0x000fda0007f7e0ff */
[----:B------:R-:W-:Y:S05]  /*217e0*/  WARPSYNC.COLLECTIVE R15, `(.L_x_11857) ;  /* 0x000000000f087348 */ /* 0x000fea0003c00000 */
[----:B------:R0:W1:Y:S02]  /*217f0*/  SHFL.IDX P6, R14, R13, R12, R11 ;  /* 0x0000000c0d0e7389 */ /* 0x00006400000c000b */
[----:B01----:R-:W-:Y:S01]  /*21800*/  ENDCOLLECTIVE ;  /* 0x000000000000791b */ /* 0x003fe20003800000 */
.L_x_11857:
        /* <DEDUP_REMOVED lines=17> */
.L_x_11858:
[----:B------:R-:W-:Y:S02]  /*21920*/  IMAD.MOV.U32 R13, RZ, RZ, R6 ;  /* 0x000000ffff0d7224 */ /* 0x000fe400078e0006 */
[----:B------:R-:W-:Y:S01]  /*21930*/  IMAD.MOV.U32 R12, RZ, RZ, 0x4 ;  /* 0x00000004ff0c7424 */ /* 0x000fe200078e00ff */
[----:B------:R-:W-:-:S13]  /*21940*/  IADD3 R2, P3, R14, R0, RZ ;  /* 0x000000000e027210 */ /* 0x000fda0007f7e0ff */
[----:B------:R-:W-:Y:S05]  /*21950*/  WARPSYNC.COLLECTIVE R15, `(.L_x_11859) ;  /* 0x000000000f087348 */ /* 0x000fea0003c00000 */
[----:B------:R0:W1:Y:S02]  /*21960*/  SHFL.IDX P6, R14, R13, R12, R11 ;  /* 0x0000000c0d0e7389 */ /* 0x00006400000c000b */
[----:B01----:R-:W-:Y:S01]  /*21970*/  ENDCOLLECTIVE ;  /* 0x000000000000791b */ /* 0x003fe20003800000 */
.L_x_11859:
        /* <DEDUP_REMOVED lines=17> */
.L_x_11860:
[----:B------:R-:W-:Y:S02]  /*21a90*/  IMAD.MOV.U32 R13, RZ, RZ, R6 ;  /* 0x000000ffff0d7224 */ /* 0x000fe400078e0006 */
[----:B------:R-:W-:Y:S01]  /*21aa0*/  IMAD.MOV.U32 R12, RZ, RZ, 0x5 ;  /* 0x00000005ff0c7424 */ /* 0x000fe200078e00ff */
[----:B------:R-:W-:-:S13]  /*21ab0*/  IADD3 R2, P3, R14, R0, RZ ;  /* 0x000000000e027210 */ /* 0x000fda0007f7e0ff */
[----:B------:R-:W-:Y:S05]  /*21ac0*/  WARPSYNC.COLLECTIVE R15, `(.L_x_11861) ;  /* 0x000000000f087348 */ /* 0x000fea0003c00000 */
[----:B------:R0:W1:Y:S02]  /*21ad0*/  SHFL.IDX P6, R14, R13, R12, R11 ;  /* 0x0000000c0d0e7389 */ /* 0x00006400000c000b */
[----:B01----:R-:W-:Y:S01]  /*21ae0*/  ENDCOLLECTIVE ;  /* 0x000000000000791b */ /* 0x003fe20003800000 */
.L_x_11861:
        /* <DEDUP_REMOVED lines=12> */
.L_x_11862:
        /* <DEDUP_REMOVED lines=9> */
.L_x_11772:
[----:B0-----:R0:W1:Y:S02]  /*21c40*/  SYNCS.PHASECHK.TRANS64.TRYWAIT P0, [R6+URZ+0x22840], R21 ;  /* 0x02284015060075a7 */ /* 0x001064000800017f */
[----:B-1----:R-:W-:Y:S05]  /*21c50*/  @!P0 NANOSLEEP.SYNCS 0x989680 ;  /* 0x009896800000895d */ /* 0x002fea0003900000 */
[----:B------:R-:W1:Y:S02]  /*21c60*/  @!P0 SYNCS.PHASECHK.TRANS64 P0, [R6+URZ+0x22840], R21 ;  /* 0x02284015060085a7 */ /* 0x000e64000800007f */
[----:B-1----:R-:W-:Y:S05]  /*21c70*/  @!P0 BRA `(.L_x_11772) ;  /* 0xfffffffc00f08947 */ /* 0x002fea000383ffff */
[----:B------:R-:W-:Y:S05]  /*21c80*/  BRA `(.L_x_11864) ;  /* 0xffffffc400087947 */ /* 0x000fea000383ffff */
.L_x_11773:
        /* <DEDUP_REMOVED lines=8> */
.L_x_11866:
[----:B------:R-:W-:Y:S05]  /*21d10*/  BSYNC B1 ;  /* 0x0000000000017941 */ /* 0x000fea0003800000 */
.L_x_11865:
        /* <DEDUP_REMOVED lines=9> */
.L_x_11867:
[----:B------:R-:W-:Y:S02]  /*21db0*/  IMAD.MOV.U32 R13, RZ, RZ, R9 ;  /* 0x000000ffff0d7224 */ /* 0x000fe400078e0009 */
[----:B------:R-:W-:Y:S02]  /*21dc0*/  IMAD.MOV.U32 R12, RZ, RZ, 0x1 ;  /* 0x00000001ff0c7424 */ /* 0x000fe400078e00ff */
[----:B------:R-:W-:-:S07]  /*21dd0*/  IMAD.MOV.U32 R2, RZ, RZ, R14 ;  /* 0x000000ffff027224 */ /* 0x000fce00078e000e */
[----:B------:R-:W-:Y:S05]  /*21de0*/  WARPSYNC.COLLECTIVE R15, `(.L_x_11868) ;  /* 0x000000000f087348 */ /* 0x000fea0003c00000 */
[----:B------:R0:W1:Y:S02]  /*21df0*/  SHFL.IDX P6, R14, R13, R12, R11 ;  /* 0x0000000c0d0e7389 */ /* 0x00006400000c000b */
[----:B01----:R-:W-:Y:S01]  /*21e00*/  ENDCOLLECTIVE ;  /* 0x000000000000791b */ /* 0x003fe20003800000 */
.L_x_11868:
        /* <DEDUP_REMOVED lines=11> */
.L_x_11869:
[----:B------:R-:W-:Y:S02]  /*21ec0*/  IMAD.MOV.U32 R13, RZ, RZ, R9 ;  /* 0x000000ffff0d7224 */ /* 0x000fe400078e0009 */
[----:B------:R-:W-:Y:S02]  /*21ed0*/  IMAD.MOV.U32 R12, RZ, RZ, 0x2 ;  /* 0x00000002ff0c7424 */ /* 0x000fe400078e00ff */
[----:B------:R-:W-:-:S07]  /*21ee0*/  IMAD.MOV.U32 R2, RZ, RZ, R14 ;  /* 0x000000ffff027224 */ /* 0x000fce00078e000e */
[----:B------:R-:W-:Y:S05]  /*21ef0*/  WARPSYNC.COLLECTIVE R15, `(.L_x_11870) ;  /* 0x000000000f087348 */ /* 0x000fea0003c00000 */
[----:B------:R0:W1:Y:S02]  /*21f00*/  SHFL.IDX P6, R14, R13, R12, R11 ;  /* 0x0000000c0d0e7389 */ /* 0x00006400000c000b */
[----:B01----:R-:W-:Y:S01]  /*21f10*/  ENDCOLLECTIVE ;  /* 0x000000000000791b */ /* 0x003fe20003800000 */
.L_x_11870:
        /* <DEDUP_REMOVED lines=11> */
.L_x_11871:
[----:B------:R-:W-:Y:S02]  /*21fd0*/  IMAD.MOV.U32 R13, RZ, RZ, R9 ;  /* 0x000000ffff0d7224 */ /* 0x000fe400078e0009 */
[----:B------:R-:W-:Y:S02]  /*21fe0*/  IMAD.MOV.U32 R12, RZ, RZ, 0x3 ;  /* 0x00000003ff0c7424 */ /* 0x000fe400078e00ff */
[----:B------:R-:W-:-:S07]  /*21ff0*/  IMAD.MOV.U32 R2, RZ, RZ, R14 ;  /* 0x000000ffff027224 */ /* 0x000fce00078e000e */
[----:B------:R-:W-:Y:S05]  /*22000*/  WARPSYNC.COLLECTIVE R15, `(.L_x_11872) ;  /* 0x000000000f087348 */ /* 0x000fea0003c00000 */
[----:B------:R0:W1:Y:S02]  /*22010*/  SHFL.IDX P6, R14, R13, R12, R11 ;  /* 0x0000000c0d0e7389 */ /* 0x00006400000c000b */
[----:B01----:R-:W-:Y:S01]  /*22020*/  ENDCOLLECTIVE ;  /* 0x000000000000791b */ /* 0x003fe20003800000 */
.L_x_11872:
        /* <DEDUP_REMOVED lines=11> */
.L_x_11873:
[----:B------:R-:W-:Y:S02]  /*220e0*/  IMAD.MOV.U32 R13, RZ, RZ, R9 ;  /* 0x000000ffff0d7224 */ /* 0x000fe400078e0009 */
[----:B------:R-:W-:Y:S02]  /*220f0*/  IMAD.MOV.U32 R12, RZ, RZ, 0x4 ;  /* 0x00000004ff0c7424 */ /* 0x000fe400078e00ff */
[----:B------:R-:W-:-:S07]  /*22100*/  IMAD.MOV.U32 R2, RZ, RZ, R14 ;  /* 0x000000ffff027224 */ /* 0x000fce00078e000e */
[----:B------:R-:W-:Y:S05]  /*22110*/  WARPSYNC.COLLECTIVE R15, `(.L_x_11874) ;  /* 0x000000000f087348 */ /* 0x000fea0003c00000 */
[----:B------:R0:W1:Y:S02]  /*22120*/  SHFL.IDX P6, R14, R13, R12, R11 ;  /* 0x0000000c0d0e7389 */ /* 0x00006400000c000b */
[----:B01----:R-:W-:Y:S01]  /*22130*/  ENDCOLLECTIVE ;  /* 0x000000000000791b */ /* 0x003fe20003800000 */
.L_x_11874:
        /* <DEDUP_REMOVED lines=11> */
.L_x_11875:
[----:B------:R-:W-:Y:S02]  /*221f0*/  IMAD.MOV.U32 R13, RZ, RZ, R9 ;  /* 0x000000ffff0d7224 */ /* 0x000fe400078e0009 */
[----:B------:R-:W-:Y:S02]  /*22200*/  IMAD.MOV.U32 R12, RZ, RZ, 0x5 ;  /* 0x00000005ff0c7424 */ /* 0x000fe400078e00ff */
[----:B------:R-:W-:-:S07]  /*22210*/  IMAD.MOV.U32 R2, RZ, RZ, R14 ;  /* 0x000000ffff027224 */ /* 0x000fce00078e000e */
[----:B------:R-:W-:Y:S05]  /*22220*/  WARPSYNC.COLLECTIVE R15, `(.L_x_11876) ;  /* 0x000000000f087348 */ /* 0x000fea0003c00000 */
[----:B------:R0:W1:Y:S02]  /*22230*/  SHFL.IDX P6, R14, R13, R12, R11 ;  /* 0x0000000c0d0e7389 */ /* 0x00006400000c000b */
[----:B01----:R-:W-:Y:S01]  /*22240*/  ENDCOLLECTIVE ;  /* 0x000000000000791b */ /* 0x003fe20003800000 */
.L_x_11876:
        /* <DEDUP_REMOVED lines=11> */
.L_x_11877:
[----:B------:R-:W-:Y:S01]  /*22300*/  IMAD.MOV.U32 R2, RZ, RZ, R14 ;  /* 0x000000ffff027224 */ /* 0x000fe200078e000e */
[----:B------:R-:W-:Y:S06]  /*22310*/  BRA `(.L_x_11878) ;  /* 0xffffffc000387947 */ /* 0x000fec000383ffff */
.L_x_11778:
[----:B----4-:R4:W0:Y:S02]  /*22320*/  SYNCS.PHASECHK.TRANS64.TRYWAIT P0, [R6+URZ+0x22860], R21 ;  /* 0x02286015060075a7 */ /* 0x010824000800017f */
[----:B0-----:R-:W-:Y:S05]  /*22330*/  @!P0 NANOSLEEP.SYNCS 0x989680 ;  /* 0x009896800000895d */ /* 0x001fea0003900000 */
[----:B------:R-:W0:Y:S02]  /*22340*/  @!P0 SYNCS.PHASECHK.TRANS64 P0, [R6+URZ+0x22860], R21 ;  /* 0x02286015060085a7 */ /* 0x000e24000800007f */
[----:B0-----:R-:W-:Y:S05]  /*22350*/  @!P0 BRA `(.L_x_11778) ;  /* 0xfffffffc00f08947 */ /* 0x001fea000383ffff */
[----:B------:R-:W-:Y:S05]  /*22360*/  BRA `(.L_x_11879) ;  /* 0xffffffc000847947 */ /* 0x000fea000383ffff */
.L_x_11779:
[----:B------:R-:W-:Y:S01]  /*22370*/  BSSY B1, `(.L_x_11880) ;  /* 0x0000008000017945 */ /* 0x000fe20003800000 */
[----:B------:R-:W-:Y:S02]  /*22380*/  IMAD.MOV.U32 R13, RZ, RZ, R9 ;  /* 0x000000ffff0d7224 */ /* 0x000fe400078e0009 */
[----:B------:R-:W-:Y:S02]  /*22390*/  IMAD.MOV.U32 R12, RZ, RZ, RZ ;  /* 0x000000ffff0c7224 */ /* 0x000fe400078e00ff */
[----:B------:R-:W-:Y:S02]  /*223a0*/  IMAD.MOV.U32 R11, RZ, RZ, 0x181f ;  /* 0x0000181fff0b7424 */ /* 0x000fe400078e00ff */
[----:B------:R-:W-:-:S07]  /*223b0*/  IMAD.MOV.U32 R15, RZ, RZ, -0x1 ;  /* 0xffffffffff0f7424 */ /* 0x000fce00078e00ff */
[----:B0--34-:R-:W-:Y:S05]  /*223c0*/  WARPSYNC.COLLECTIVE R15, `(.L_x_11881) ;  /* 0x000000000f087348 */ /* 0x019fea0003c00000 */
[----:B------:R1:W2:Y:S02]  /*223d0*/  SHFL.IDX P6, R14, R13, R12, R11 ;  /* 0x0000000c0d0e7389 */ /* 0x0002a400000c000b */
[----:B01234-:R-:W-:Y:S01]  /*223e0*/  ENDCOLLECTIVE ;  /* 0x000000000000791b */ /* 0x01ffe20003800000 */
.L_x_11881:
[----:B------:R-:W-:Y:S05]  /*223f0*/  BSYNC B1 ;  /* 0x0000000000017941 */ /* 0x000fea0003800000 */
.L_x_11880:
        /* <DEDUP_REMOVED lines=9> */
.L_x_11882:
[----:B------:R-:W-:Y:S02]  /*22490*/  IMAD.MOV.U32 R13, RZ, RZ, R9 ;  /* 0x000000ffff0d7224 */ /* 0x000fe400078e0009 */
[----:B------:R-:W-:Y:S01]  /*224a0*/  IMAD.MOV.U32 R12, RZ, RZ, 0x1 ;  /* 0x00000001ff0c7424 */ /* 0x000fe200078e00ff */
[----:B------:R-:W-:-:S13]  /*224b0*/  IADD3 R2, P0, R14, R0, RZ ;  /* 0x000000000e027210 */ /* 0x000fda0007f1e0ff */
[----:B------:R-:W-:Y:S05]  /*224c0*/  WARPSYNC.COLLECTIVE R15, `(.L_x_11883) ;  /* 0x000000000f087348 */ /* 0x000fea0003c00000 */
[----:B------:R0:W1:Y:S02]  /*224d0*/  SHFL.IDX P6, R14, R13, R12, R11 ;  /* 0x0000000c0d0e7389 */ /* 0x00006400000c000b */
[----:B01----:R-:W-:Y:S01]  /*224e0*/  ENDCOLLECTIVE ;  /* 0x000000000000791b */ /* 0x003fe20003800000 */
.L_x_11883:
        /* <DEDUP_REMOVED lines=13> */
.L_x_11884:
[----:B------:R-:W-:Y:S02]  /*225c0*/  IMAD.MOV.U32 R13, RZ, RZ, R9 ;  /* 0x000000ffff0d7224 */ /* 0x000fe400078e0009 */
[----:B------:R-:W-:Y:S01]  /*225d0*/  IMAD.MOV.U32 R12, RZ, RZ, 0x2 ;  /* 0x00000002ff0c7424 */ /* 0x000fe200078e00ff */
[----:B------:R-:W-:-:S13]  /*225e0*/  IADD3 R2, P0, R14, R0, RZ ;  /* 0x000000000e027210 */ /* 0x000fda0007f1e0ff */
[----:B------:R-:W-:Y:S05]  /*225f0*/  WARPSYNC.COLLECTIVE R15, `(.L_x_11885) ;  /* 0x000000000f087348 */ /* 0x000fea0003c00000 */
[----:B------:R0:W1:Y:S02]  /*22600*/  SHFL.IDX P6, R14, R13, R12, R11 ;  /* 0x0000000c0d0e7389 */ /* 0x00006400000c000b */
[----:B01----:R-:W-:Y:S01]  /*22610*/  ENDCOLLECTIVE ;  /* 0x000000000000791b */ /* 0x003fe20003800000 */
.L_x_11885:
        /* <DEDUP_REMOVED lines=13> */
.L_x_11886:
[----:B------:R-:W-:Y:S02]  /*226f0*/  IMAD.MOV.U32 R13, RZ, RZ, R9 ;  /* 0x000000ffff0d7224 */ /* 0x000fe400078e0009 */
[----:B------:R-:W-:Y:S01]  /*22700*/  IMAD.MOV.U32 R12, RZ, RZ, 0x3 ;  /* 0x00000003ff0c7424 */ /* 0x000fe200078e00ff */
[----:B------:R-:W-:-:S13]  /*22710*/  IADD3 R2, P0, R14, R0, RZ ;  /* 0x000000000e027210 */ /* 0x000fda0007f1e0ff */
[----:B------:R-:W-:Y:S05]  /*22720*/  WARPSYNC.COLLECTIVE R15, `(.L_x_11887) ;  /* 0x000000000f087348 */ /* 0x000fea0003c00000 */
[----:B------:R0:W1:Y:S02]  /*22730*/  SHFL.IDX P6, R14, R13, R12, R11 ;  /* 0x0000000c0d0e7389 */ /* 0x00006400000c000b */
[----:B01----:R-:W-:Y:S01]  /*22740*/  ENDCOLLECTIVE ;  /* 0x000000000000791b */ /* 0x003fe20003800000 */
.L_x_11887:
        /* <DEDUP_REMOVED lines=13> */
.L_x_11888:
[----:B------:R-:W-:Y:S02]  /*22820*/  IMAD.MOV.U32 R13, RZ, RZ, R9 ;  /* 0x000000ffff0d7224 */ /* 0x000fe400078e0009 */
[----:B------:R-:W-:Y:S01]  /*22830*/  IMAD.MOV.U32 R12, RZ, RZ, 0x4 ;  /* 0x00000004ff0c7424 */ /* 0x000fe200078e00ff */
[----:B------:R-:W-:-:S13]  /*22840*/  IADD3 R2, P0, R14, R0, RZ ;  /* 0x000000000e027210 */ /* 0x000fda0007f1e0ff */
[----:B------:R-:W-:Y:S05]  /*22850*/  WARPSYNC.COLLECTIVE R15, `(.L_x_11889) ;  /* 0x000000000f087348 */ /* 0x000fea0003c00000 */
[----:B------:R0:W1:Y:S02]  /*22860*/  SHFL.IDX P6, R14, R13, R12, R11 ;  /* 0x0000000c0d0e7389 */ /* 0x00006400000c000b */
[----:B01----:R-:W-:Y:S01]  /*22870*/  ENDCOLLECTIVE ;  /* 0x000000000000791b */ /* 0x003fe20003800000 */
.L_x_11889:
        /* <DEDUP_REMOVED lines=13> */
.L_x_11890:
[----:B------:R-:W-:Y:S02]  /*22950*/  IMAD.MOV.U32 R13, RZ, RZ, R9 ;  /* 0x000000ffff0d7224 */ /* 0x000fe400078e0009 */
[----:B------:R-:W-:Y:S01]  /*22960*/  IMAD.MOV.U32 R12, RZ, RZ, 0x5 ;  /* 0x00000005ff0c7424 */ /* 0x000fe200078e00ff */
[----:B------:R-:W-:-:S13]  /*22970*/  IADD3 R2, P0, R14, R0, RZ ;  /* 0x000000000e027210 */ /* 0x000fda0007f1e0ff */
[----:B------:R-:W-:Y:S05]  /*22980*/  WARPSYNC.COLLECTIVE R15, `(.L_x_11891) ;  /* 0x000000000f087348 */ /* 0x000fea0003c00000 */
[----:B------:R0:W1:Y:S02]  /*22990*/  SHFL.IDX P6, R14, R13, R12, R11 ;  /* 0x0000000c0d0e7389 */ /* 0x00006400000c000b */
[----:B01----:R-:W-:Y:S01]  /*229a0*/  ENDCOLLECTIVE ;  /* 0x000000000000791b */ /* 0x003fe20003800000 */
.L_x_11891:
        /* <DEDUP_REMOVED lines=13> */
.L_x_11892:
[----:B------:R-:W-:Y:S05]  /*22a80*/  BRA `(.L_x_11893) ;  /* 0xffffffbc00d07947 */ /* 0x000fea000383ffff */
.L_x_11787:
[----:B------:R-:W-:Y:S01]  /*22a90*/  BSSY B0, `(.L_x_11894) ;  /* 0x0000008000007945 */ /* 0x000fe20003800000 */
[----:B------:R-:W-:Y:S02]  /*22aa0*/  IMAD.MOV.U32 R13, RZ, RZ, R16 ;  /* 0x000000ffff0d7224 */ /* 0x000fe400078e0010 */
[----:B------:R-:W-:Y:S02]  /*22ab0*/  IMAD.MOV.U32 R12, RZ, RZ, RZ ;  /* 0x000000ffff0c7224 */ /* 0x000fe400078e00ff */
[----:B------:R-:W-:Y:S02]  /*22ac0*/  IMAD.MOV.U32 R11, RZ, RZ, 0x1f ;  /* 0x0000001fff0b7424 */ /* 0x000fe400078e00ff */
[----:B------:R-:W-:-:S07]  /*22ad0*/  IMAD.MOV.U32 R15, RZ, RZ, -0x1 ;  /* 0xffffffffff0f7424 */ /* 0x000fce00078e00ff */
[----:B01234-:R-:W-:Y:S05]  /*22ae0*/  WARPSYNC.COLLECTIVE R15, `(.L_x_11895) ;  /* 0x000000000f087348 */ /* 0x01ffea0003c00000 */
[----:B------:R0:W0:Y:S02]  /*22af0*/  SHFL.IDX P6, R14, R13, R12, R11 ;  /* 0x0000000c0d0e7389 */ /* 0x00002400000c000b */
[----:B01234-:R-:W-:Y:S01]  /*22b00*/  ENDCOLLECTIVE ;  /* 0x000000000000791b */ /* 0x01ffe20003800000 */
.L_x_11895:
[----:B------:R-:W-:Y:S05]  /*22b10*/  BSYNC B0 ;  /* 0x0000000000007941 */ /* 0x000fea0003800000 */
.L_x_11894:
        /* <DEDUP_REMOVED lines=9> */
.L_x_11896:
        /* <DEDUP_REMOVED lines=18> */
.L_x_11897:
[----:B------:R-:W-:Y:S01]  /*22cd0*/  IMAD.MOV.U32 R12, RZ, RZ, 0x2 ;  /* 0x00000002ff0c7424 */ /* 0x000fe200078e00ff */
[----:B------:R-:W-:-:S05]  /*22ce0*/  SEL R6, R14, RZ, P1 ;  /* 0x000000ff0e067207 */ /* 0x000fca0000800000 */
[----:B------:R-:W-:-:S04]  /*22cf0*/  IMAD.IADD R6, R5, 0x1, R6 ;  /* 0x0000000105067824 */ /* 0x000fc800078e0206 */
[----:B------:R-:W-:-:S07]  /*22d00*/  IMAD.MOV.U32 R13, RZ, RZ, R6 ;  /* 0x000000ffff0d7224 */ /* 0x000fce00078e0006 */
[----:B------:R-:W-:Y:S05]  /*22d10*/  WARPSYNC.COLLECTIVE R15, `(.L_x_11898) ;  /* 0x000000000f087348 */ /* 0x000fea0003c00000 */
[----:B------:R0:W1:Y:S02]  /*22d20*/  SHFL.UP P6, R14, R13, R12, R11 ;  /* 0x0400000c0d0e7389 */ /* 0x00006400000c000b */
[----:B01----:R-:W-:Y:S01]  /*22d30*/  ENDCOLLECTIVE ;  /* 0x000000000000791b */ /* 0x003fe20003800000 */
.L_x_11898:
[----:B------:R-:W-:Y:S01]  /*22d40*/  IMAD.MOV.U32 R12, RZ, RZ, 0x4 ;  /* 0x00000004ff0c7424 */ /* 0x000fe200078e00ff */
[----:B------:R-:W-:-:S05]  /*22d50*/  SEL R7, R14, RZ, P2 ;  /* 0x000000ff0e077207 */ /* 0x000fca0001000000 */
[----:B------:R-:W-:-:S04]  /*22d60*/  IMAD.IADD R7, R6, 0x1, R7 ;  /* 0x0000000106077824 */ /* 0x000fc800078e0207 */
[----:B------:R-:W-:-:S07]  /*22d70*/  IMAD.MOV.U32 R13, RZ, RZ, R7 ;  /* 0x000000ffff0d7224 */ /* 0x000fce00078e0007 */
[----:B------:R-:W-:Y:S05]  /*22d80*/  WARPSYNC.COLLECTIVE R15, `(.L_x_11899) ;  /* 0x000000000f087348 */ /* 0x000fea0003c00000 */
[----:B------:R0:W1:Y:S02]  /*22d90*/  SHFL.UP P6, R14, R13, R12, R11 ;  /* 0x0400000c0d0e7389 */ /* 0x00006400000c000b */
[----:B01----:R-:W-:Y:S01]  /*22da0*/  ENDCOLLECTIVE ;  /* 0x000000000000791b */ /* 0x003fe20003800000 */
.L_x_11899:
[----:B------:R-:W-:Y:S01]  /*22db0*/  IMAD.MOV.U32 R12, RZ, RZ, 0x8 ;  /* 0x00000008ff0c7424 */ /* 0x000fe200078e00ff */
[----:B------:R-:W-:-:S05]  /*22dc0*/  SEL R2, R14, RZ, P3 ;  /* 0x000000ff0e027207 */ /* 0x000fca0001800000 */
[----:B------:R-:W-:-:S04]  /*22dd0*/  IMAD.IADD R2, R7, 0x1, R2 ;  /* 0x0000000107027824 */ /* 0x000fc800078e0202 */
[----:B------:R-:W-:-:S07]  /*22de0*/  IMAD.MOV.U32 R13, RZ, RZ, R2 ;  /* 0x000000ffff0d7224 */ /* 0x000fce00078e0002 */
[----:B------:R-:W-:Y:S05]  /*22df0*/  WARPSYNC.COLLECTIVE R15, `(.L_x_11900) ;  /* 0x000000000f087348 */ /* 0x000fea0003c00000 */
[----:B------:R0:W1:Y:S02]  /*22e00*/  SHFL.UP P6, R14, R13, R12, R11 ;  /* 0x0400000c0d0e7389 */ /* 0x00006400000c000b */
[----:B01----:R-:W-:Y:S01]  /*22e10*/  ENDCOLLECTIVE ;  /* 0x000000000000791b */ /* 0x003fe20003800000 */
.L_x_11900:
[----:B------:R-:W-:Y:S01]  /*22e20*/  IMAD.MOV.U32 R12, RZ, RZ, 0x10 ;  /* 0x00000010ff0c7424 */ /* 0x000fe200078e00ff */
[----:B------:R-:W-:-:S05]  /*22e30*/  SEL R3, R14, RZ, P4 ;  /* 0x000000ff0e037207 */ /* 0x000fca0002000000 */
[----:B------:R-:W-:-:S04]  /*22e40*/  IMAD.IADD R3, R2, 0x1, R3 ;  /* 0x0000000102037824 */ /* 0x000fc800078e0203 */
[----:B------:R-:W-:-:S07]  /*22e50*/  IMAD.MOV.U32 R13, RZ, RZ, R3 ;  /* 0x000000ffff0d7224 */ /* 0x000fce00078e0003 */
[----:B------:R-:W-:Y:S05]  /*22e60*/  WARPSYNC.COLLECTIVE R15, `(.L_x_11901) ;  /* 0x000000000f087348 */ /* 0x000fea0003c00000 */
[----:B------:R0:W1:Y:S02]  /*22e70*/  SHFL.UP P6, R14, R13, R12, R11 ;  /* 0x0400000c0d0e7389 */ /* 0x00006400000c000b */
[----:B01----:R-:W-:Y:S01]  /*22e80*/  ENDCOLLECTIVE ;  /* 0x000000000000791b */ /* 0x003fe20003800000 */
.L_x_11901:
        /* <DEDUP_REMOVED lines=8> */
.L_x_11902:
[----:B------:R-:W-:Y:S05]  /*22f10*/  BRA `(.L_x_11903) ;  /* 0xffffffc000287947 */ /* 0x000fea000383ffff */
.L_x_11792:
        /* <DEDUP_REMOVED lines=8> */
.L_x_11905:
[----:B------:R-:W-:Y:S05]  /*22fa0*/  BSYNC B0 ;  /* 0x0000000000007941 */ /* 0x000fea0003800000 */
.L_x_11904:
        /* <DEDUP_REMOVED lines=8> */
.L_x_11906:
[----:B------:R-:W-:Y:S01]  /*23030*/  IMAD.MOV.U32 R12, RZ, RZ, 0x4 ;  /* 0x00000004ff0c7424 */ /* 0x000fe200078e00ff */
[----:B------:R-:W-:-:S05]  /*23040*/  SEL R2, R14, RZ, P2 ;  /* 0x000000ff0e027207 */ /* 0x000fca0001000000 */
[----:B------:R-:W-:-:S04]  /*23050*/  IMAD.IADD R2, R13, 0x1, R2 ;  /* 0x000000010d027824 */ /* 0x000fc800078e0202 */
[----:B------:R-:W-:-:S07]  /*23060*/  IMAD.MOV.U32 R13, RZ, RZ, R2 ;  /* 0x000000ffff0d7224 */ /* 0x000fce00078e0002 */
[----:B------:R-:W-:Y:S05]  /*23070*/  WARPSYNC.COLLECTIVE R15, `(.L_x_11907) ;  /* 0x000000000f087348 */ /* 0x000fea0003c00000 */
[----:B------:R0:W1:Y:S02]  /*23080*/  SHFL.UP P6, R14, R13, R12, R11 ;  /* 0x0400000c0d0e7389 */ /* 0x00006400000c000b */
[----:B01----:R-:W-:Y:S01]  /*23090*/  ENDCOLLECTIVE ;  /* 0x000000000000791b */ /* 0x003fe20003800000 */
.L_x_11907:
[----:B------:R-:W-:Y:S01]  /*230a0*/  IMAD.MOV.U32 R12, RZ, RZ, 0x8 ;  /* 0x00000008ff0c7424 */ /* 0x000fe200078e00ff */
[----:B------:R-:W-:-:S05]  /*230b0*/  SEL R3, R14, RZ, P3 ;  /* 0x000000ff0e037207 */ /* 0x000fca0001800000 */
[----:B------:R-:W-:-:S04]  /*230c0*/  IMAD.IADD R3, R2, 0x1, R3 ;  /* 0x0000000102037824 */ /* 0x000fc800078e0203 */
[----:B------:R-:W-:-:S07]  /*230d0*/  IMAD.MOV.U32 R13, RZ, RZ, R3 ;  /* 0x000000ffff0d7224 */ /* 0x000fce00078e0003 */
[----:B------:R-:W-:Y:S05]  /*230e0*/  WARPSYNC.COLLECTIVE R15, `(.L_x_11908) ;  /* 0x000000000f087348 */ /* 0x000fea0003c00000 */
[----:B------:R0:W1:Y:S02]  /*230f0*/  SHFL.UP P6, R14, R13, R12, R11 ;  /* 0x0400000c0d0e7389 */ /* 0x00006400000c000b */
[----:B01----:R-:W-:Y:S01]  /*23100*/  ENDCOLLECTIVE ;  /* 0x000000000000791b */ /* 0x003fe20003800000 */
.L_x_11908:
[----:B------:R-:W-:Y:S01]  /*23110*/  IMAD.MOV.U32 R12, RZ, RZ, 0x10 ;  /* 0x00000010ff0c7424 */ /* 0x000fe200078e00ff */
[----:B------:R-:W-:-:S05]  /*23120*/  SEL R4, R14, RZ, P4 ;  /* 0x000000ff0e047207 */ /* 0x000fca0002000000 */
[----:B------:R-:W-:-:S04]  /*23130*/  IMAD.IADD R4, R3, 0x1, R4 ;  /* 0x0000000103047824 */ /* 0x000fc800078e0204 */
[----:B------:R-:W-:-:S07]  /*23140*/  IMAD.MOV.U32 R13, RZ, RZ, R4 ;  /* 0x000000ffff0d7224 */ /* 0x000fce00078e0004 */
[----:B------:R-:W-:Y:S05]  /*23150*/  WARPSYNC.COLLECTIVE R15, `(.L_x_11909) ;  /* 0x000000000f087348 */ /* 0x000fea0003c00000 */
[----:B------:R0:W1:Y:S02]  /*23160*/  SHFL.UP P6, R14, R13, R12, R11 ;  /* 0x0400000c0d0e7389 */ /* 0x00006400000c000b */
[----:B01----:R-:W-:Y:S01]  /*23170*/  ENDCOLLECTIVE ;  /* 0x000000000000791b */ /* 0x003fe20003800000 */
.L_x_11909:
        /* <DEDUP_REMOVED lines=8> */
.L_x_11910:
[----:B------:R-:W-:Y:S05]  /*23200*/  BRA `(.L_x_11911) ;  /* 0xffffffc000087947 */ /* 0x000fea000383ffff */
.L_x_11794:
[----:B------:R-:W-:Y:S01]  /*23210*/  BSSY B0, `(.L_x_11912) ;  /* 0x0000006000007945 */ /* 0x000fe20003800000 */
[----:B------:R-:W-:Y:S01]  /*23220*/  PLOP3.LUT P6, PT, P6, PT, PT, 0x8, 0x0 ;  /* 0x000000000000781c */ /* 0x000fe200037ce170 */
[----:B------:R-:W-:-:S12]  /*23230*/  IMAD.MOV.U32 R15, RZ, RZ, -0x1 ;  /* 0xffffffffff0f7424 */ /* 0x000fd800078e00ff */
[----:B012---:R-:W-:Y:S05]  /*23240*/  WARPSYNC.COLLECTIVE R15, `(.L_x_11913) ;  /* 0x000000000f087348 */ /* 0x007fea0003c00000 */
[----:B------:R-:W-:Y:S01]  /*23250*/  VOTE.ANY R14, PT, P6 ;  /* 0x00000000000e7806 */ /* 0x000fe200030e0100 */
[----:B012---:R-:W-:Y:S06]  /*23260*/  ENDCOLLECTIVE ;  /* 0x000000000000791b */ /* 0x007fec0003800000 */
.L_x_11913:
[----:B------:R-:W-:Y:S05]  /*23270*/  BSYNC B0 ;  /* 0x0000000000007941 */ /* 0x000fea0003800000 */
.L_x_11912:
        /* <DEDUP_REMOVED lines=9> */
.L_x_11914:
[----:B------:R-:W-:Y:S01]  /*23310*/  IMAD.MOV.U32 R5, RZ, RZ, R14 ;  /* 0x000000ffff057224 */ /* 0x000fe200078e000e */
[----:B------:R-:W-:Y:S06]  /*23320*/  BRA `(.L_x_11915) ;  /* 0xffffffbc00f87947 */ /* 0x000fec000383ffff */
.L_x_11796:
[----:B------:R-:W-:Y:S01]  /*23330*/  BSSY B0, `(.L_x_11916) ;  /* 0x0000007000007945 */ /* 0x000fe20003800000 */
[----:B------:R-:W-:Y:S02]  /*23340*/  IMAD.MOV.U32 R13, RZ, RZ, R6 ;  /* 0x000000ffff0d7224 */ /* 0x000fe400078e0006 */
[----:B------:R-:W-:Y:S02]  /*23350*/  IMAD.MOV.U32 R11, RZ, RZ, 0x1f ;  /* 0x0000001fff0b7424 */ /* 0x000fe400078e00ff */
[----:B------:R-:W-:-:S07]  /*23360*/  IMAD.MOV.U32 R15, RZ, RZ, -0x1 ;  /* 0xffffffffff0f7424 */ /* 0x000fce00078e00ff */
[----:B01234-:R-:W-:Y:S05]  /*23370*/  WARPSYNC.COLLECTIVE R15, `(.L_x_11917) ;  /* 0x000000000f087348 */ /* 0x01ffea0003c00000 */
[----:B------:R0:W0:Y:S02]  /*23380*/  SHFL.IDX P6, R14, R13, R12, R11 ;  /* 0x0000000c0d0e7389 */ /* 0x00002400000c000b */
[----:B01234-:R-:W-:Y:S01]  /*23390*/  ENDCOLLECTIVE ;  /* 0x000000000000791b */ /* 0x01ffe20003800000 */
.L_x_11917:
[----:B------:R-:W-:Y:S05]  /*233a0*/  BSYNC B0 ;  /* 0x0000000000007941 */ /* 0x000fea0003800000 */
.L_x_11916:
[----:B------:R-:W-:Y:S05]  /*233b0*/  BRA `(.L_x_11795) ;  /* 0xffffffbc00f07947 */ /* 0x000fea000383ffff */
.L_x_11800:
[----:B0-----:R0:W1:Y:S02]  /*233c0*/  SYNCS.PHASECHK.TRANS64.TRYWAIT P0, [R5+URZ+0x22820], R0 ;  /* 0x02282000050075a7 */ /* 0x001064000800017f */
[----:B-1----:R-:W-:Y:S05]  /*233d0*/  @!P0 NANOSLEEP.SYNCS 0x989680 ;  /* 0x009896800000895d */ /* 0x002fea0003900000 */
[----:B------:R-:W1:Y:S02]  /*233e0*/  @!P0 SYNCS.PHASECHK.TRANS64 P0, [R5+URZ+0x22820], R0 ;  /* 0x02282000050085a7 */ /* 0x000e64000800007f */
[----:B-1----:R-:W-:Y:S05]  /*233f0*/  @!P0 BRA `(.L_x_11800) ;  /* 0xfffffffc00f08947 */ /* 0x002fea000383ffff */
[----:B------:R-:W-:Y:S05]  /*23400*/  BRA `(.L_x_11918) ;  /* 0xffffffc400687947 */ /* 0x000fea000383ffff */
.L_x_11801:
        /* <DEDUP_REMOVED lines=11> */
.L_x_11920:
[----:B------:R-:W-:Y:S05]  /*234c0*/  BSYNC B0 ;  /* 0x0000000000007941 */ /* 0x000fea0003800000 */
.L_x_11919:
[----:B------:R-:W-:Y:S05]  /*234d0*/  BRA `(.L_x_11921) ;  /* 0xffffffc400507947 */ /* 0x000fea000383ffff */
.L_x_11804:
[----:B------:R-:W-:Y:S01]  /*234e0*/  BSSY B1, `(.L_x_11922) ;  /* 0x0000006000017945 */ /* 0x000fe20003800000 */
[----:B------:R-:W-:-:S07]  /*234f0*/  IMAD.MOV.U32 R15, RZ, RZ, -0x1 ;  /* 0xffffffffff0f7424 */ /* 0x000fce00078e00ff */
[----:B0-234-:R-:W-:Y:S05]  /*23500*/  WARPSYNC.COLLECTIVE R15, `(.L_x_11923) ;  /* 0x000000000f0c7348 */ /* 0x01dfea0003c00000 */
[----:B------:R-:W-:Y:S02]  /*23510*/  ELECT P6, UR62, PT ;  /* 0x00000000003e782f */ /* 0x000fe400038c0000 */
[----:B------:R-:W-:Y:S01]  /*23520*/  MOV R14, UR62 ;  /* 0x0000003e000e7c02 */ /* 0x000fe20008000f00 */
[----:B0-234-:R-:W-:Y:S10]  /*23530*/  ENDCOLLECTIVE ;  /* 0x000000000000791b */ /* 0x01dff40003800000 */
.L_x_11923:
[----:B------:R-:W-:Y:S05]  /*23540*/  BSYNC B1 ;  /* 0x0000000000017941 */ /* 0x000fea0003800000 */
.L_x_11922:
[----:B------:R-:W-:Y:S05]  /*23550*/  BRA `(.L_x_11924) ;  /* 0xffffffc400487947 */ /* 0x000fea000383ffff */
.L_x_11806:
[----:B0-----:R0:W1:Y:S02]  /*23560*/  SYNCS.PHASECHK.TRANS64.TRYWAIT P1, [R3+URZ+0x22840], R2 ;  /* 0x02284002030075a7 */ /* 0x001064000802017f */
[----:B-1----:R-:W-:Y:S05]  /*23570*/  @!P1 NANOSLEEP.SYNCS 0x989680 ;  /* 0x009896800000995d */ /* 0x002fea0003900000 */
[----:B------:R-:W1:Y:S02]  /*23580*/  @!P1 SYNCS.PHASECHK.TRANS64 P1, [R3+URZ+0x22840], R2 ;  /* 0x02284002030095a7 */ /* 0x000e64000802007f */
[----:B-1----:R-:W-:Y:S05]  /*23590*/  @!P1 BRA `(.L_x_11806) ;  /* 0xfffffffc00f09947 */ /* 0x002fea000383ffff */
[----:B------:R-:W-:Y:S05]  /*235a0*/  BRA `(.L_x_11925) ;  /* 0xffffffc400707947 */ /* 0x000fea000383ffff */
.L_x_11808:
[----:B-1----:R1:W0:Y:S02]  /*235b0*/  SYNCS.PHASECHK.TRANS64.TRYWAIT P1, [R5+URZ+0x22840], R0 ;  /* 0x02284000050075a7 */ /* 0x002224000802017f */
[----:B0-----:R-:W-:Y:S05]  /*235c0*/  @!P1 NANOSLEEP.SYNCS 0x989680 ;  /* 0x009896800000995d */ /* 0x001fea0003900000 */
[----:B------:R-:W0:Y:S02]  /*235d0*/  @!P1 SYNCS.PHASECHK.TRANS64 P1, [R5+URZ+0x22840], R0 ;  /* 0x02284000050095a7 */ /* 0x000e24000802007f */
[----:B0-----:R-:W-:Y:S05]  /*235e0*/  @!P1 BRA `(.L_x_11808) ;  /* 0xfffffffc00f09947 */ /* 0x001fea000383ffff */
[----:B------:R-:W-:Y:S05]  /*235f0*/  BRA `(.L_x_11926) ;  /* 0xffffffc4007c7947 */ /* 0x000fea000383ffff */
.L_x_11810:
[----:B------:R0:W0:Y:S02]  /*23600*/  SYNCS.PHASECHK.TRANS64.TRYWAIT P1, [R3+URZ+0x22860], R2 ;  /* 0x02286002030075a7 */ /* 0x000024000802017f */
[----:B0-----:R-:W-:Y:S05]  /*23610*/  @!P1 NANOSLEEP.SYNCS 0x989680 ;  /* 0x009896800000995d */ /* 0x001fea0003900000 */
[----:B------:R-:W0:Y:S02]  /*23620*/  @!P1 SYNCS.PHASECHK.TRANS64 P1, [R3+URZ+0x22860], R2 ;  /* 0x02286002030095a7 */ /* 0x000e24000802007f */
[----:B0-----:R-:W-:Y:S05]  /*23630*/  @!P1 BRA `(.L_x_11810) ;  /* 0xfffffffc00f09947 */ /* 0x001fea000383ffff */
[----:B------:R-:W-:Y:S05]  /*23640*/  BRA `(.L_x_11927) ;  /* 0xffffffc400787947 */ /* 0x000fea000383ffff */
        .type           $_ZN7cutlass13device_kernelIN5flash11enable_sm90INS1_16FlashAttnFwdSm90INS1_25CollectiveMainloopFwdSm90ILi2EN4cute5tupleIJNS5_1CILi1EEES8_S8_EEENS6_IJNS7_ILi128EEENS7_ILi96EEENS7_ILi64EEEEEELi256ENS_6half_tEfNS_4arch4Sm90ELb0ELb1ELb1ELb1ELb1ELb0ELb0ELb1ELb0ELb1ELb0ELb0EEENS1_21CollectiveEpilogueFwdINS6_IJSA_NS7_ILi256EEESB_EEES9_SE_SG_Li256ELb1ELb1ELb0ELb0EEENS1_36VarlenDynamicPersistentTileSchedulerILi128ELi96ELi256ELi128ELb0ELb1ELb1ELb1ELb0ELb1EEEEEEEEEvNT_6ParamsE$_ZZN5flash25CollectiveMainloopFwdSm90ILi2EN4cute5tupleIJNS1_1CILi1EEES4_S4_EEENS2_IJNS3_ILi128EEENS3_ILi96EEENS3_ILi64EEEEEELi256EN7cutlass6half_tEfNSA_4arch4Sm90ELb0ELb1ELb1ELb1ELb1ELb0ELb0ELb1ELb0ELb1ELb0ELb0EE3mmaINS_16FlashAttnFwdSm90ISE_NS_21CollectiveEpilogueFwdINS2_IJS6_NS3_ILi256EEES7_EEES5_SB_SD_Li256ELb1ELb1ELb0ELb0EEENS_36VarlenDynamicPersistentTileSchedulerILi128ELi96ELi256ELi128ELb0ELb1ELb1ELb1ELb0ELb1EEEE13SharedStorageENS1_6TensorINS1_11ArrayEngineIfLm128EEENS1_6LayoutINS2_IJNS2_IJNS3_ILi2EEEST_NS3_ILi32EEEEEES4_S4_EEENS2_IJNS2_IJS4_ST_NS3_ILi4EEEEEENS3_ILi0EEESZ_EEEEEEENS_7SoftmaxILi2ELi0EEEEEbRKNSE_6ParamsENSA_13PipelineAsyncILi2EEES19_RNSA_13PipelineStateILj2EEERT0_RT1_iRiRKNS_16SeqlenInfoQKNewKILb1ELb0EEENS2_IJiiiiEEERT_ENKUliT_T0_T1_E_clIZSF_ISO_S12_S14_EbS17_S19_S19_S1C_S1E_S1G_iS1H_S1L_S1M_S1O_EUlRS1P_iE1_NS3_ILb0EEENS3_ILb1EEEEEDaiS1P_S1Q_S1R_,@function
        .size           $_ZN7cutlass13device_kernelIN5flash11enable_sm90INS1_16FlashAttnFwdSm90INS1_25CollectiveMainloopFwdSm90ILi2EN4cute5tupleIJNS5_1CILi1EEES8_S8_EEENS6_IJNS7_ILi128EEENS7_ILi96EEENS7_ILi64EEEEEELi256ENS_6half_tEfNS_4arch4Sm90ELb0ELb1ELb1ELb1ELb1ELb0ELb0ELb1ELb0ELb1ELb0ELb0EEENS1_21CollectiveEpilogueFwdINS6_IJSA_NS7_ILi256EEESB_EEES9_SE_SG_Li256ELb1ELb1ELb0ELb0EEENS1_36VarlenDynamicPersistentTileSchedulerILi128ELi96ELi256ELi128ELb0ELb1ELb1ELb1ELb0ELb1EEEEEEEEEvNT_6ParamsE$_ZZN5flash25CollectiveMainloopFwdSm90ILi2EN4cute5tupleIJNS1_1CILi1EEES4_S4_EEENS2_IJNS3_ILi128EEENS3_ILi96EEENS3_ILi64EEEEEELi256EN7cutlass6half_tEfNSA_4arch4Sm90ELb0ELb1ELb1ELb1ELb1ELb0ELb0ELb1ELb0ELb1ELb0ELb0EE3mmaINS_16FlashAttnFwdSm90ISE_NS_21CollectiveEpilogueFwdINS2_IJS6_NS3_ILi256EEES7_EEES5_SB_SD_Li256ELb1ELb1ELb0ELb0EEENS_36VarlenDynamicPersistentTileSchedulerILi128ELi96ELi256ELi128ELb0ELb1ELb1ELb1ELb0ELb1EEEE13SharedStorageENS1_6TensorINS1_11ArrayEngineIfLm128EEENS1_6LayoutINS2_IJNS2_IJNS3_ILi2EEEST_NS3_ILi32EEEEEES4_S4_EEENS2_IJNS2_IJS4_ST_NS3_ILi4EEEEEENS3_ILi0EEESZ_EEEEEEENS_7SoftmaxILi2ELi0EEEEEbRKNSE_6ParamsENSA_13PipelineAsyncILi2EEES19_RNSA_13PipelineStateILj2EEERT0_RT1_iRiRKNS_16SeqlenInfoQKNewKILb1ELb0EEENS2_IJiiiiEEERT_ENKUliT_T0_T1_E_clIZSF_ISO_S12_S14_EbS17_S19_S19_S1C_S1E_S1G_iS1H_S1L_S1M_S1O_EUlRS1P_iE1_NS3_ILb0EEENS3_ILb1EEEEEDaiS1P_S1Q_S1R_,(.L_x_15672 - $_ZN7cutlass13device_kernelIN5flash11enable_sm90INS1_16FlashAttnFwdSm90INS1_25CollectiveMainloopFwdSm90ILi2EN4cute5tupleIJNS5_1CILi1EEES8_S8_EEENS6_IJNS7_ILi128EEENS7_ILi96EEENS7_ILi64EEEEEELi256ENS_6half_tEfNS_4arch4Sm90ELb0ELb1ELb1ELb1ELb1ELb0ELb0ELb1ELb0ELb1ELb0ELb0EEENS1_21CollectiveEpilogueFwdINS6_IJSA_NS7_ILi256EEESB_EEES9_SE_SG_Li256ELb1ELb1ELb0ELb0EEENS1_36VarlenDynamicPersistentTileSchedulerILi128ELi96ELi256ELi128ELb0ELb1ELb1ELb1ELb0ELb1EEEEEEEEEvNT_6ParamsE$_ZZN5flash25CollectiveMainloopFwdSm90ILi2EN4cute5tupleIJNS1_1CILi1EEES4_S4_EEENS2_IJNS3_ILi128EEENS3_ILi96EEENS3_ILi64EEEEEELi256EN7cutlass6half_tEfNSA_4arch4Sm90ELb0ELb1ELb1ELb1ELb1ELb0ELb0ELb1ELb0ELb1ELb0ELb0EE3mmaINS_16FlashAttnFwdSm90ISE_NS_21CollectiveEpilogueFwdINS2_IJS6_NS3_ILi256EEES7_EEES5_SB_SD_Li256ELb1ELb1ELb0ELb0EEENS_36VarlenDynamicPersistentTileSchedulerILi128ELi96ELi256ELi128ELb0ELb1ELb1ELb1ELb0ELb1EEEE13SharedStorageENS1_6TensorINS1_11ArrayEngineIfLm128EEENS1_6LayoutINS2_IJNS2_IJNS3_ILi2EEEST_NS3_ILi32EEEEEES4_S4_EEENS2_IJNS2_IJS4_ST_NS3_ILi4EEEEEENS3_ILi0EEESZ_EEEEEEENS_7SoftmaxILi2ELi0EEEEEbRKNSE_6ParamsENSA_13PipelineAsyncILi2EEES19_RNSA_13PipelineStateILj2EEERT0_RT1_iRiRKNS_16SeqlenInfoQKNewKILb1ELb0EEENS2_IJiiiiEEERT_ENKUliT_T0_T1_E_clIZSF_ISO_S12_S14_EbS17_S19_S19_S1C_S1E_S1G_iS1H_S1L_S1M_S1O_EUlRS1P_iE1_NS3_ILb0EEENS3_ILb1EEEEEDaiS1P_S1Q_S1R_)
$_ZN7cutlass13device_kernelIN5flash11enable_sm90INS1_16FlashAttnFwdSm90INS1_25CollectiveMainloopFwdSm90ILi2EN4cute5tupleIJNS5_1CILi1EEES8_S8_EEENS6_IJNS7_ILi128EEENS7_ILi96EEENS7_ILi64EEEEEELi256ENS_6half_tEfNS_4arch4Sm90ELb0ELb1ELb1ELb1ELb1ELb0ELb0ELb1ELb0ELb1ELb0ELb0EEENS1_21CollectiveEpilogueFwdINS6_IJSA_NS7_ILi256EEESB_EEES9_SE_SG_Li256ELb1ELb1ELb0ELb0EEENS1_36VarlenDynamicPersistentTileSchedulerILi128ELi96ELi256ELi128ELb0ELb1ELb1ELb1ELb0ELb1EEEEEEEEEvNT_6ParamsE$_ZZN5flash25CollectiveMainloopFwdSm90ILi2EN4cute5tupleIJNS1_1CILi1EEES4_S4_EEENS2_IJNS3_ILi128EEENS3_ILi96EEENS3_ILi64EEEEEELi256EN7cutlass6half_tEfNSA_4arch4Sm90ELb0ELb1ELb1ELb1ELb1ELb0ELb0ELb1ELb0ELb1ELb0ELb0EE3mmaINS_16FlashAttnFwdSm90ISE_NS_21CollectiveEpilogueFwdINS2_IJS6_NS3_ILi256EEES7_EEES5_SB_SD_Li256ELb1ELb1ELb0ELb0EEENS_36VarlenDynamicPersistentTileSchedulerILi128ELi96ELi256ELi128ELb0ELb1ELb1ELb1ELb0ELb1EEEE13SharedStorageENS1_6TensorINS1_11ArrayEngineIfLm128EEENS1_6LayoutINS2_IJNS2_IJNS3_ILi2EEEST_NS3_ILi32EEEEEES4_S4_EEENS2_IJNS2_IJS4_ST_NS3_ILi4EEEEEENS3_ILi0EEESZ_EEEEEEENS_7SoftmaxILi2ELi0EEEEEbRKNSE_6ParamsENSA_13PipelineAsyncILi2EEES19_RNSA_13PipelineStateILj2EEERT0_RT1_iRiRKNS_16SeqlenInfoQKNewKILb1ELb0EEENS2_IJiiiiEEERT_ENKUliT_T0_T1_E_clIZSF_ISO_S12_S14_EbS17_S19_S19_S1C_S1E_S1G_iS1H_S1L_S1M_S1O_EUlRS1P_iE1_NS3_ILb0EEENS3_ILb1EEEEEDaiS1P_S1Q_S1R_:
        /* <DEDUP_REMOVED lines=46> */
.L_x_11929:
[----:B------:R-:W-:Y:S05]  /*23930*/  BSYNC B2 ;  /* 0x0000000000027941 */ /* 0x000fea0003800000 */
.L_x_11928:
        /* <DEDUP_REMOVED lines=17> */
.L_x_11931:
[----:B------:R-:W-:Y:S05]  /*23a50*/  BSYNC B2 ;  /* 0x0000000000027941 */ /* 0x000fea0003800000 */
.L_x_11930:
        /* <DEDUP_REMOVED lines=10> */
.L_x_11933:
[----:B------:R-:W-:Y:S05]  /*23b00*/  BSYNC B2 ;  /* 0x0000000000027941 */ /* 0x000fea0003800000 */
.L_x_11932:
        /* <DEDUP_REMOVED lines=93> */
.L_x_11936:
[----:B------:R-:W-:Y:S05]  /*240e0*/  BSYNC B2 ;  /* 0x0000000000027941 */ /* 0x000fea0003800000 */
.L_x_11935:
        /* <DEDUP_REMOVED lines=38> */
[----:B------:R-:W3:Y:S01]  /*24350*/  LD.E R88, desc[UR4][R2.64] ;  /* 0x0000000402587980 */ /* 0x000ee2000c101900 */
        /* <DEDUP_REMOVED lines=11> */
[----:B------:R-:W-:Y:S01]  /*24410*/  SHF.R.S32.HI R39, RZ, 0x1f, R86 ;  /* 0x0000001fff277819 */ /* 0x000fe20000011456 */
[----:B------:R-:W-:-:S03]  /*24420*/  FMUL.FTZ R87, R40, R72 ;  /* 0x0000004828577220 */ /* 0x000fc60000410000 */
[----:B------:R-:W-:Y:S01]  /*24430*/  LEA.HI R40, R39, R86, RZ, 0x7 ;  /* 0x0000005627287211 */ /* 0x000fe200078f38ff */
[-C--:B------:R-:W-:Y:S01]  /*24440*/  FMUL.FTZ R83, R37, R72.reuse ;  /* 0x0000004825537220 */ /* 0x080fe20000410000 */
[-C--:B------:R-:W-:Y:S02]  /*24450*/  FMUL.FTZ R77, R28, R72.reuse ;  /* 0x000000481c4d7220 */ /* 0x080fe40000410000 */
[----:B------:R-:W-:Y:S01]  /*24460*/  LOP3.LUT R37, R40, 0xffffff80, RZ, 0xc0, !PT ;  /* 0xffffff8028257812 */ /* 0x000fe200078ec0ff */
[-C--:B------:R-:W-:Y:S01]  /*24470*/  FMUL.FTZ R28, R42, R72.reuse ;  /* 0x000000482a1c7220 */ /* 0x080fe20000410000 */
[-C--:B------:R-:W-:Y:S01]  /*24480*/  FMUL.FTZ R42, R44, R72.reuse ;  /* 0x000000482c2a7220 */ /* 0x080fe20000410000 */
[-C--:B------:R-:W-:Y:S01]  /*24490*/  FMUL.FTZ R44, R48, R72.reuse ;  /* 0x00000048302c7220 */ /* 0x080fe20000410000 */
[-C--:B------:R-:W-:Y:S01]  /*244a0*/  FMUL.FTZ R78, R29, R72.reuse ;  /* 0x000000481d4e7220 */ /* 0x080fe20000410000 */
[----:B------:R-:W-:Y:S02]  /*244b0*/  IMAD.IADD R48, R86, 0x1, -R37 ;  /* 0x0000000156307824 */ /* 0x000fe400078e0a25 */
[-C--:B------:R-:W-:Y:S01]  /*244c0*/  FMUL.FTZ R29, R43, R72.reuse ;  /* 0x000000482b1d7220 */ /* 0x080fe20000410000 */
[-C--:B------:R-:W-:Y:S01]  /*244d0*/  FMUL.FTZ R43, R45, R72.reuse ;  /* 0x000000482d2b7220 */ /* 0x080fe20000410000 */
[-C--:B------:R-:W-:Y:S01]  /*244e0*/  FMUL.FTZ R45, R49, R72.reuse ;  /* 0x00000048312d7220 */ /* 0x080fe20000410000 */
[-C--:B------:R-:W-:Y:S01]  /*244f0*/  FMUL.FTZ R9, R24, R72.reuse ;  /* 0x0000004818097220 */ /* 0x080fe20000410000 */
[----:B------:R-:W-:Y:S01]  /*24500*/  SHF.R.S32.HI R49, RZ, 0x1f, R48 ;  /* 0x0000001fff317819 */ /* 0x000fe20000011430 */
[-C--:B------:R-:W-:Y:S01]  /*24510*/  FMUL.FTZ R24, R34, R72.reuse ;  /* 0x0000004822187220 */ /* 0x080fe20000410000 */
[----:B------:R-:W-:Y:S01]  /*24520*/  FMUL.FTZ R34, R50, R72 ;  /* 0x0000004832227220 */ /* 0x000fe20000410000 */
[----:B------:R-:W-:Y:S01]  /*24530*/  LEA.HI R39, R39, R86, RZ, 0x2 ;  /* 0x0000005627277211 */ /* 0x000fe200078f10ff */
[----:B------:R-:W-:Y:S01]  /*24540*/  FMUL.FTZ R76, R25, R72 ;  /* 0x00000048194c7220 */ /* 0x000fe20000410000 */
[----:B------:R-:W-:Y:S01]  /*24550*/  LEA.HI R50, R49, R48, RZ, 0x2 ;  /* 0x0000003031327211 */ /* 0x000fe200078f10ff */
[-C--:B------:R-:W-:Y:S01]  /*24560*/  FMUL.FTZ R20, R30, R72.reuse ;  /* 0x000000481e147220 */ /* 0x080fe20000410000 */
[-C--:B------:R-:W-:Y:S01]  /*24570*/  FMUL.FTZ R25, R35, R72.reuse ;  /* 0x0000004823197220 */ /* 0x080fe20000410000 */
[-C--:B------:R-:W-:Y:S01]  /*24580*/  FMUL.FTZ R30, R46, R72.reuse ;  /* 0x000000482e1e7220 */ /* 0x080fe20000410000 */
[-C--:B------:R-:W-:Y:S01]  /*24590*/  FMUL.FTZ R35, R51, R72.reuse ;  /* 0x0000004833237220 */ /* 0x080fe20000410000 */
[----:B------:R-:W-:Y:S01]  /*245a0*/  FMUL.FTZ R46, R52, R72 ;  /* 0x00000048342e7220 */ /* 0x000fe20000410000 */
[----:B------:R-:W-:-:S02]  /*245b0*/  SHF.R.S32.HI R51, RZ, 0x2, R50 ;  /* 0x00000002ff337819 */ /* 0x000fc40000011432 */
[----:B------:R-:W-:Y:S02]  /*245c0*/  SHF.R.S32.HI R52, RZ, 0x1f, R50 ;  /* 0x0000001fff347819 */ /* 0x000fe40000011432 */
[----:B------:R-:W-:Y:S02]  /*245d0*/  LOP3.LUT R39, R39, 0xfffffffc, RZ, 0xc0, !PT ;  /* 0xfffffffc27277812 */ /* 0x000fe400078ec0ff */
[----:B------:R-:W-:Y:S02]  /*245e0*/  LEA.HI R52, R52, R51, RZ, 0x3 ;  /* 0x0000003334347211 */ /* 0x000fe400078f18ff */
[----:B------:R-:W-:Y:S01]  /*245f0*/  LEA.HI R49, R49, R48, RZ, 0x5 ;  /* 0x0000003031317211 */ /* 0x000fe200078f28ff */
[----:B------:R-:W-:Y:S01]  /*24600*/  IMAD.IADD R86, R86, 0x1, -R39 ;  /* 0x0000000156567824 */ /* 0x000fe200078e0a27 */
[----:B------:R-:W-:Y:S02]  /*24610*/  SHF.R.S32.HI R39, RZ, 0x7, R40 ;  /* 0x00000007ff277819 */ /* 0x000fe40000011428 */
        /* <DEDUP_REMOVED lines=10> */
[-C--:B------:R-:W-:Y:S02]  /*246c0*/  FMUL.FTZ R82, R36, R72.reuse ;  /* 0x0000004824527220 */ /* 0x080fe40000410000 */
[----:B------:R-:W-:Y:S02]  /*246d0*/  IMAD.IADD R51, R86, 0x1, -R51 ;  /* 0x0000000156337824 */ /* 0x000fe400078e0a33 */
[----:B------:R-:W-:Y:S02]  /*246e0*/  IMAD R40, R40, 0x40, R49 ;  /* 0x0000004028287824 */ /* 0x000fe400078e0231 */
[----:B------:R-:W-:Y:S02]  /*246f0*/  FMUL.FTZ R36, R59, R72 ;  /* 0x000000483b247220 */ /* 0x000fe40000410000 */
[----:B------:R-:W-:-:S04]  /*24700*/  IMAD R59, R51, 0x8, R40 ;  /* 0x00000008333b7824 */ /* 0x000fc800078e0228 */
[----:B------:R-:W-:-:S04]  /*24710*/  @P0 IMAD.HI.U32 R84, R59, R84, RZ ;  /* 0x000000543b540227 */ /* 0x000fc800078e00ff */
[-C--:B------:R-:W-:Y:S01]  /*24720*/  FMUL.FTZ R21, R31, R72.reuse ;  /* 0x000000481f157220 */ /* 0x080fe20000410000 */
[----:B------:R-:W-:Y:S01]  /*24730*/  @P0 SHF.R.U32.HI R59, RZ, R81, R84 ;  /* 0x00000051ff3b0219 */ /* 0x000fe20000011654 */
[-C--:B------:R-:W-:Y:S01]  /*24740*/  FMUL.FTZ R31, R47, R72.reuse ;  /* 0x000000482f1f7220 */ /* 0x080fe20000410000 */
[----:B------:R-:W-:Y:S01]  /*24750*/  LOP3.LUT R49, R50, 0x7ffffffc, RZ, 0xc0, !PT ;  /* 0x7ffffffc32317812 */ /* 0x000fe200078ec0ff */
[-C--:B------:R-:W-:Y:S02]  /*24760*/  FMUL.FTZ R47, R53, R72.reuse ;  /* 0x00000048352f7220 */ /* 0x080fe40000410000 */
[----:B------:R-:W0:Y:S01]  /*24770*/  SHFL.IDX PT, R51, R59, RZ, 0x1c1f ;  /* 0x001c1fff3b337589 */ /* 0x000e2200000e0000 */
[----:B------:R-:W-:Y:S02]  /*24780*/  IMAD.MOV.U32 R53, RZ, RZ, -0x60 ;  /* 0xffffffa0ff357424 */ /* 0x000fe400078e00ff */
        /* <DEDUP_REMOVED lines=21> */
[----:B------:R-:W-:Y:S01]  /*248e0*/  FMUL.FTZ R57, R57, R72 ;  /* 0x0000004839397220 */ /* 0x000fe20000410000 */
[----:B------:R-:W-:Y:S01]  /*248f0*/  IMAD R48, R49, -0x2, R48 ;  /* 0xfffffffe31307824 */ /* 0x000fe200078e0230 */
[----:B------:R-:W1:Y:S01]  /*24900*/  MUFU.TANH R9, R9 ;  /* 0x0000000900097308 */ /* 0x000e620000002400 */
[----:B------:R-:W-:-:S03]  /*24910*/  LOP3.LUT R50, RZ, R73, RZ, 0x33, !PT ;  /* 0x00000049ff327212 */ /* 0x000fc600078e33ff */
[----:B------:R-:W-:-:S04]  /*24920*/  IADD3 R49, -R8, R48, R3 ;  /* 0x0000003008317210 */ /* 0x000fc80007ffe103 */
[----:B------:R-:W2:Y:S01]  /*24930*/  MUFU.TANH R76, R76 ;  /* 0x0000004c004c7308 */ /* 0x000ea20000002400 */
[----:B------:R-:W-:-:S07]  /*24940*/  FMUL.FTZ R60, R60, R72 ;  /* 0x000000483c3c7220 */ /* 0x000fce0000410000 */
[----:B------:R-:W3:Y:S01]  /*24950*/  MUFU.TANH R2, R2 ;  /* 0x0000000200027308 */ /* 0x000ee20000002400 */
[----:B------:R-:W-:-:S07]  /*24960*/  FMUL.FTZ R61, R61, R72 ;  /* 0x000000483d3d7220 */ /* 0x000fce0000410000 */
        /* <DEDUP_REMOVED lines=45> */
[----:B------:R-:W-:-:S03]  /*24c40*/  VIADD R63, R48, 0xffffffff ;  /* 0xffffffff303f7836 */ /* 0x000fc60000000000 */
[----:B------:R0:W1:Y:S08]  /*24c50*/  MUFU.TANH R91, R60 ;  /* 0x0000003c005b7308 */ /* 0x0000700000002400 */
[----:B------:R2:W1:Y:S01]  /*24c60*/  MUFU.TANH R92, R61 ;  /* 0x0000003d005c7308 */ /* 0x0004620000002400 */
[--C-:B0-----:R-:W-:Y:S02]  /*24c70*/  IMAD.IADD R60, R74, 0x1, R51.reuse ;  /* 0x000000014a3c7824 */ /* 0x101fe400078e0233 */
[----:B--2---:R-:W-:Y:S01]  /*24c80*/  IMAD.IADD R61, R62, 0x1, R51 ;  /* 0x000000013e3d7824 */ /* 0x004fe200078e0233 */
[----:B---34-:R-:W-:Y:S06]  /*24c90*/  @!P1 BRA `(.L_x_11938) ;  /* 0x0000000000849947 */ /* 0x018fec0003800000 */
        /* <DEDUP_REMOVED lines=16> */
.L_x_11942:
[----:B------:R-:W-:Y:S05]  /*24da0*/  BSYNC B4 ;  /* 0x0000000000047941 */ /* 0x000fea0003800000 */
.L_x_11941:
[----:B------:R-:W-:Y:S01]  /*24db0*/  LOP3.LUT R48, RZ, R48, RZ, 0x33, !PT ;  /* 0x00000030ff307212 */ /* 0x000fe200078e33ff */
[----:B------:R-:W-:Y:S06]  /*24dc0*/  BRA `(.L_x_11943) ;  /* 0x0000000000287947 */ /* 0x000fec0003800000 */
.L_x_11940:
        /* <DEDUP_REMOVED lines=10> */
.L_x_11943:
[----:B------:R-:W-:Y:S05]  /*24e70*/  BSYNC B3 ;  /* 0x0000000000037941 */ /* 0x000fea0003800000 */
.L_x_11939:
[----:B------:R-:W-:-:S05]  /*24e80*/  IMAD R48, R7, R48, R63 ;  /* 0x0000003007307224 */ /* 0x000fca00078e023f */
[----:B------:R-:W-:Y:S02]  /*24e90*/  VIMNMX R61, R61, R48, !PT ;  /* 0x000000303d3d7248 */ /* 0x000fe40007fe0100 */
[----:B------:R-:W-:-:S07]  /*24ea0*/  VIADDMNMX R60, R48, R7, R60, PT ;  /* 0x00000007303c7246 */ /* 0x000fce000380013c */
.L_x_11938:
[----:B------:R-:W-:Y:S05]  /*24eb0*/  BSYNC B2 ;  /* 0x0000000000027941 */ /* 0x000fea0003800000 */
.L_x_11937:
        /* <DEDUP_REMOVED lines=28> */
[----:B------:R-:W-:Y:S01]  /*25080*/  FSEL R49, R82, -INF , !P2 ;  /* 0xff80000052317808 */ /* 0x000fe20005000000 */
[--C-:B0-----:R-:W-:Y:S01]  /*25090*/  IMAD.IADD R82, R74, 0x1, R59.reuse ;  /* 0x000000014a527824 */ /* 0x101fe200078e023b */
[----:B------:R-:W-:Y:S01]  /*250a0*/  ISETP.GT.AND P2, PT, R61, 0x19, !P3 ;  /* 0x000000193d00780c */ /* 0x000fe20005f44270 */
[----:B------:R-:W-:Y:S01]  /*250b0*/  IMAD.IADD R74, R62, 0x1, R59 ;  /* 0x000000013e4a7824 */ /* 0x000fe200078e023b */
        /* <DEDUP_REMOVED lines=58> */
[----:B-1----:R-:W-:Y:S02]  /*25460*/  FSEL R45, R91, -INF , !P2 ;  /* 0xff8000005b2d7808 */ /* 0x002fe40005000000 */
        /* <DEDUP_REMOVED lines=45> */
.L_x_11949:
[----:B------:R-:W-:Y:S05]  /*25740*/  BSYNC B4 ;  /* 0x0000000000047941 */ /* 0x000fea0003800000 */
.L_x_11948:
[----:B------:R-:W-:Y:S01]  /*25750*/  LOP3.LUT R8, RZ, R8, RZ, 0x33, !PT ;  /* 0x00000008ff087212 */ /* 0x000fe200078e33ff */
[----:B------:R-:W-:Y:S06]  /*25760*/  BRA `(.L_x_11950) ;  /* 0x0000000000287947 */ /* 0x000fec0003800000 */
.L_x_11947:
        /* <DEDUP_REMOVED lines=10> */
.L_x_11950:
[----:B------:R-:W-:Y:S05]  /*25810*/  BSYNC B3 ;  /* 0x0000000000037941 */ /* 0x000fea0003800000 */
.L_x_11946:
[----:B------:R-:W-:-:S05]  /*25820*/  IMAD R3, R7, R8, R63 ;  /* 0x0000000807037224 */ /* 0x000fca00078e023f */
[----:B------:R-:W-:Y:S02]  /*25830*/  VIADDMNMX R82, R3, R7, R82, PT ;  /* 0x0000000703527246 */ /* 0x000fe40003800152 */
[----:B------:R-:W-:-:S07]  /*25840*/  VIMNMX R74, R74, R3, !PT ;  /* 0x000000034a4a7248 */ /* 0x000fce0007fe0100 */
.L_x_11945:
[----:B------:R-:W-:Y:S05]  /*25850*/  BSYNC B2 ;  /* 0x0000000000027941 */ /* 0x000fea0003800000 */
.L_x_11944:
        /* <DEDUP_REMOVED lines=82> */
[----:B------:R-:W-:Y:S02]  /*25d80*/  ISETP.LT.OR P1, PT, R82, 0x49, P1 ;  /* 0x000000495200780c */ /* 0x000fe40000f21670 */
[----:B------:R-:W-:Y:S02]  /*25d90*/  FSEL R74, R36, -INF , !P0 ;  /* 0xff800000244a7808 */ /* 0x000fe40004000000 */
[C---:B------:R-:W-:Y:S02]  /*25da0*/  ISETP.LT.OR P2, PT, R82.reuse, 0x4a, P2 ;  /* 0x0000004a5200780c */ /* 0x040fe40001741670 */
[----:B------:R-:W-:Y:S02]  /*25db0*/  FSEL R75, R37, -INF , !P1 ;  /* 0xff800000254b7808 */ /* 0x000fe40004800000 */
        /* <DEDUP_REMOVED lines=400> */
[----:B------:R-:W4:Y:S01]  /*276c0*/  LD.E R79, desc[UR14][R8.64+0x128] ;  /* 0x0001280e084f7980 */ /* 0x000f22000c101900 */
[----:B------:R-:W-:-:S03]  /*276d0*/  FMUL.FTZ R101, R15, R3 ;  /* 0x000000030f657220 */ /* 0x000fc60000410000 */
[----:B------:R0:W-:Y:S04]  /*276e0*/  ST.E desc[UR4][R8.64+0x74], R83 ;  /* 0x0000745308007985 */ /* 0x0001e8000c101904 */
[----:B------:R-:W4:Y:S01]  /*276f0*/  LD.E R89, desc[UR16][R8.64+0x12c] ;  /* 0x00012c1008597980 */ /* 0x000f22000c101900 */
[----:B------:R-:W-:-:S03]  /*27700*/  FMUL.FTZ R103, R15, R228 ;  /* 0x000000e40f677220 */ /* 0x000fc60000410000 */
[----:B------:R-:W4:Y:S04]  /*27710*/  LD.E R87, desc[UR20][R8.64+0x13c] ;  /* 0x00013c1408577980 */ /* 0x000f28000c101900 */
[----:B0-----:R-:W4:Y:S04]  /*27720*/  LD.E R83, desc[UR18][R8.64+0x138] ;  /* 0x0001381208537980 */ /* 0x001f28000c101900 */
[----:B------:R-:W4:Y:S04]  /*27730*/  LD.E R85, desc[UR22][R8.64+0x148] ;  /* 0x0001481608557980 */ /* 0x000f28000c101900 */
[----:B------:R-:W4:Y:S04]  /*27740*/  LD.E R3, desc[UR8][R8.64+0x14c] ;  /* 0x00014c0808037980 */ /* 0x000f28000c101900 */
[----:B------:R-:W4:Y:S04]  /*27750*/  LD.E R228, desc[UR10][R8.64+0x158] ;  /* 0x0001580a08e47980 */ /* 0x000f28000c101900 */
[----:B------:R0:W-:Y:S04]  /*27760*/  ST.E desc[UR6][R8.64+0x80], R91 ;  /* 0x0000805b08007985 */ /* 0x0001e8000c101906 */
[----:B------:R-:W4:Y:S04]  /*27770*/  LD.E R99, desc[UR12][R8.64+0x15c] ;  /* 0x00015c0c08637980 */ /* 0x000f28000c101900 */
[----:B------:R-:W4:Y:S04]  /*27780*/  LD.E R97, desc[UR16][R8.64+0x16c] ;  /* 0x00016c1008617980 */ /* 0x000f28000c101900 */
[----:B0-----:R-:W4:Y:S01]  /*27790*/  LD.E R91, desc[UR14][R8.64+0x168] ;  /* 0x0001680e085b7980 */ /* 0x001f22000c101900 */
[----:B------:R-:W-:-:S03]  /*277a0*/  FMUL.FTZ R109, R15, R184 ;  /* 0x000000b80f6d7220 */ /* 0x000fc60000410000 */
[----:B------:R0:W-:Y:S04]  /*277b0*/  ST.E desc[UR8][R8.64+0x84], R93 ;  /* 0x0000845d08007985 */ /* 0x0001e8000c101908 */
[----:B------:R1:W-:Y:S04]  /*277c0*/  ST.E desc[UR4][R8.64+0x90], R101 ;  /* 0x0000906508007985 */ /* 0x0003e8000c101904 */
[----:B------:R-:W4:Y:S04]  /*277d0*/  LD.E R95, desc[UR18][R8.64+0x178] ;  /* 0x00017812085f7980 */ /* 0x000f28000c101900 */
[----:B0-----:R-:W4:Y:S01]  /*277e0*/  LD.E R93, desc[UR20][R8.64+0x17c] ;  /* 0x00017c14085d7980 */ /* 0x001f22000c101900 */
[----:B-1----:R-:W-:-:S03]  /*277f0*/  FMUL.FTZ R101, R15, R182 ;  /* 0x000000b60f657220 */ /* 0x002fc60000410000 */
        /* <DEDUP_REMOVED lines=193> */
[----:B------:R0:W-:Y:S04]  /*28410*/  ST.E desc[UR4][R8.64+0x14c], R3 ;  /* 0x00014c0308007985 */ /* 0x0001e8000c101904 */
[----:B------:R1:W-:Y:S01]  /*28420*/  ST.E desc[UR8][R8.64+0x158], R15 ;  /* 0x0001580f08007985 */ /* 0x0003e2000c101908 */
[----:B------:R-:W-:-:S03]  /*28430*/  FMUL.FTZ R105, R7, R105 ;  /* 0x0000006907697220 */ /* 0x000fc60000410000 */
[----:B------:R-:W-:Y:S01]  /*28440*/  ST.E desc[UR6][R8.64+0x15c], R99 ;  /* 0x00015c6308007985 */ /* 0x000fe2000c101906 */
[----:B0-----:R-:W-:-:S03]  /*28450*/  FMUL.FTZ R3, R7, R182 ;  /* 0x000000b607037220 */ /* 0x001fc60000410000 */
[----:B------:R-:W-:Y:S01]  /*28460*/  ST.E desc[UR10][R8.64+0x168], R91 ;  /* 0x0001685b08007985 */ /* 0x000fe2000c10190a */
[C---:B------:R-:W-:Y:S01]  /*28470*/  FMUL.FTZ R103, R7.reuse, R103 ;  /* 0x0000006707677220 */ /* 0x040fe20000410000 */
[C---:B-1----:R-:W-:Y:S02]  /*28480*/  FMUL.FTZ R15, R7.reuse, R184 ;  /* 0x000000b8070f7220 */ /* 0x042fe40000410000 */
[----:B------:R-:W-:Y:S01]  /*28490*/  ST.E desc[UR12][R8.64+0x16c], R97 ;  /* 0x00016c6108007985 */ /* 0x000fe2000c10190c */
[----:B------:R-:W-:-:S03]  /*284a0*/  FMUL.FTZ R101, R7, R101 ;  /* 0x0000006507657220 */ /* 0x000fc60000410000 */
[----:B------:R-:W-:Y:S01]  /*284b0*/  ST.E desc[UR14][R8.64+0x178], R95 ;  /* 0x0001785f08007985 */ /* 0x000fe2000c10190e */
[----:B------:R-:W-:-:S03]  /*284c0*/  FMUL.FTZ R47, R7, R124 ;  /* 0x0000007c072f7220 */ /* 0x000fc60000410000 */
        /* <DEDUP_REMOVED lines=14> */
[----:B------:R-:W-:Y:S01]  /*285b0*/  ST.E desc[UR4][R8.64+0x1b8], R3 ;  /* 0x0001b80308007985 */ /* 0x000fe2000c101904 */
        /* <DEDUP_REMOVED lines=11> */
[----:B0-----:R-:W3:Y:S04]  /*28670*/  LDL.64 R46, [R0+0x58] ;  /* 0x00005800002e7983 */ /* 0x001ee80000100a00 */
[----:B------:R-:W1:Y:S04]  /*28680*/  LDL.64 R2, [R0] ;  /* 0x0000000000027983 */ /* 0x000e680000100a00 */
[----:B---3--:R-:W3:Y:S01]  /*28690*/  LD.E R49, desc[UR4][R46.64] ;  /* 0x000000042e317980 */ /* 0x008ee2000c101900 */
[----:B------:R-:W-:Y:S03]  /*286a0*/  BSSY B2, `(.L_x_11951) ;  /* 0x000001f000027945 */ /* 0x000fe60003800000 */
[----:B-1----:R2:W5:Y:S01]  /*286b0*/  LD.E R15, desc[UR4][R2.64] ;  /* 0x00000004020f7980 */ /* 0x002562000c101900 */
        /* <DEDUP_REMOVED lines=25> */
[----:B---3--:R-:W-:-:S04]  /*28850*/  LOP3.LUT R49, R49, 0x1, RZ, 0xfc, !PT ;  /* 0x0000000131317812 */ /* 0x008fc800078efcff */
[----:B------:R-:W-:-:S13]  /*28860*/  ISETP.NE.AND P0, PT, R49, 0x3, PT ;  /* 0x000000033100780c */ /* 0x000fda0003f05270 */
[----:B--2---:R-:W-:Y:S05]  /*28870*/  @!P0 BRA `(.L_x_11952) ;  /* 0x0000000000048947 */ /* 0x004fea0003800000 */
[----:B------:R-:W-:Y:S01]  /*28880*/  BPT.TRAP 0x1 ;  /* 0x000000040000795c */ /* 0x000fe20000300000 */
.L_x_11952:
[----:B------:R-:W-:Y:S05]  /*28890*/  BSYNC B2 ;  /* 0x0000000000027941 */ /* 0x000fea0003800000 */
.L_x_11951:
        /* <DEDUP_REMOVED lines=17> */
.L_x_11954:
[----:B------:R-:W-:Y:S05]  /*289b0*/  BSYNC B2 ;  /* 0x0000000000027941 */ /* 0x000fea0003800000 */
.L_x_11953:
        /* <DEDUP_REMOVED lines=10> */
.L_x_11956:
[----:B------:R-:W-:Y:S05]  /*28a60*/  BSYNC B2 ;  /* 0x0000000000027941 */ /* 0x000fea0003800000 */
.L_x_11955:
        /* <DEDUP_REMOVED lines=827> */
[----:B------:R-:W2:Y:S01]  /*2be20*/  LD.E R20, desc[UR44][R8.64] ;  /* 0x0000002c08147980 */ /* 0x000ea2000c101900 */
[C---:B------:R-:W-:Y:S02]  /*2be30*/  R2UR UR44, R4.reuse ;  /* 0x00000000042c72ca */ /* 0x040fe400000e0000 */
[C---:B------:R-:W-:Y:S01]  /*2be40*/  R2UR UR45, R5.reuse ;  /* 0x00000000052d72ca */ /* 0x040fe200000e0000 */
[----:B------:R-:W3:Y:S01]  /*2be50*/  LD.E R24, desc[UR46][R2.64] ;  /* 0x0000002e02187980 */ /* 0x000ee2000c101900 */
[C---:B------:R-:W-:Y:S02]  /*2be60*/  R2UR UR46, R4.reuse ;  /* 0x00000000042e72ca */ /* 0x040fe400000e0000 */
[----:B------:R-:W-:Y:S01]  /*2be70*/  R2UR UR47, R5 ;  /* 0x00000000052f72ca */ /* 0x000fe200000e0000 */
[----:B0-----:R-:W3:Y:S01]  /*2be80*/  LD.E R25, desc[UR48][R2.64+0x4] ;  /* 0x0000043002197980 */ /* 0x001ee2000c101900 */
        /* <DEDUP_REMOVED lines=309> */
[----:B------:R-:W-:Y:S02]  /*2d1e0*/  R2UR UR16, R4 ;  /* 0x00000000041072ca */ /* 0x000fe400000e0000 */
        /* <DEDUP_REMOVED lines=5089> */
.L_x_11959:
[----:B------:R-:W-:Y:S05]  /*41000*/  BSYNC B2 ;  /* 0x0000000000027941 */ /* 0x000fea0003800000 */
.L_x_11958:
        /* <DEDUP_REMOVED lines=11> */
[----:B0-----:R-:W-:Y:S05]  /*410c0*/  RET.REL.NODEC R14 `(_ZN7cutlass13device_kernelIN5flash11enable_sm90INS1_16FlashAttnFwdSm90INS1_25CollectiveMainloopFwdSm90ILi2EN4cute5tupleIJNS5_1CILi1EEES8_S8_EEENS6_IJNS7_ILi128EEENS7_ILi96EEENS7_ILi64EEEEEELi256ENS_6half_tEfNS_4arch4Sm90ELb0ELb1ELb1ELb1ELb1ELb0ELb0ELb1ELb0ELb1ELb0ELb0EEENS1_21CollectiveEpilogueFwdINS6_IJSA_NS7_ILi256EEESB_EEES9_SE_SG_Li256ELb1ELb1ELb0ELb0EEENS1_36VarlenDynamicPersistentTileSchedulerILi128ELi96ELi256ELi128ELb0ELb1ELb1ELb1ELb0ELb1EEEEEEEEEvNT_6ParamsE) ;  /* 0xfffffbec0ecc7950 */ /* 0x001fea0003c3ffff */
.L_x_11934:
[----:B0-----:R0:W1:Y:S02]  /*410d0*/  SYNCS.PHASECHK.TRANS64.TRYWAIT P0, [R2+URZ], R3 ;  /* 0x00000003020075a7 */ /* 0x001064000800017f */
[----:B-1----:R-:W-:Y:S05]  /*410e0*/  @!P0 NANOSLEEP.SYNCS 0x989680 ;  /* 0x009896800000895d */ /* 0x002fea0003900000 */
[----:B------:R-:W1:Y:S02]  /*410f0*/  @!P0 SYNCS.PHASECHK.TRANS64 P0, [R2+URZ], R3 ;  /* 0x00000003020085a7 */ /* 0x000e64000800007f */
[----:B-1----:R-:W-:Y:S05]  /*41100*/  @!P0 BRA `(.L_x_11934) ;  /* 0xfffffffc00f08947 */ /* 0x002fea000383ffff */
[----:B------:R-:W-:Y:S05]  /*41110*/  BRA `(.L_x_11933) ;  /* 0xfffffe2800787947 */ /* 0x000fea000383ffff */
.L_x_11957:
[----:B0-----:R0:W1:Y:S02]  /*41120*/  SYNCS.PHASECHK.TRANS64.TRYWAIT P0, [R7+URZ], R8 ;  /* 0x00000008070075a7 */ /* 0x001064000800017f */
[----:B-1----:R-:W-:Y:S05]  /*41130*/  @!P0 NANOSLEEP.SYNCS 0x989680 ;  /* 0x009896800000895d */ /* 0x002fea0003900000 */
[----:B------:R-:W1:Y:S02]  /*41140*/  @!P0 SYNCS.PHASECHK.TRANS64 P0, [R7+URZ], R8 ;  /* 0x00000008070085a7 */ /* 0x000e64000800007f */
[----:B-1----:R-:W-:Y:S05]  /*41150*/  @!P0 BRA `(.L_x_11957) ;  /* 0xfffffffc00f08947 */ /* 0x002fea000383ffff */
[----:B------:R-:W-:Y:S05]  /*41160*/  BRA `(.L_x_11956) ;  /* 0xfffffe78003c7947 */ /* 0x000fea000383ffff */
.L_x_11960:
        /* <DEDUP_REMOVED lines=9> */
.L_x_15672:


//--------------------- .text._ZN7cutlass13device_kernelIN5flash11enable_sm90INS1_16FlashAttnFwdSm90INS1_25CollectiveMainloopFwdSm90ILi2EN4cute5tupleIJNS5_1CILi1EEES8_S8_EEENS6_IJNS7_ILi128EEENS7_ILi96EEENS7_ILi64EEEEEELi256ENS_6half_tEfNS_4arch4Sm90ELb0ELb1ELb1ELb1ELb1ELb1ELb0ELb1ELb0ELb1ELb0ELb0EEENS1_21CollectiveEpilogueFwdINS6_IJSA_NS7_ILi256EEESB_EEES9_SE_SG_Li256ELb1ELb1ELb0ELb0EEENS1_36VarlenDynamicPersistentTileSchedulerILi128ELi96ELi256ELi128ELb0ELb1ELb1ELb1ELb0ELb1EEEEEEEEEvNT_6ParamsE --------------------------
	.section	.text._ZN7cutlass13device_kernelIN5flash11enable_sm90INS1_16FlashAttnFwdSm90INS1_25CollectiveMainloopFwdSm90ILi2EN4cute5tupleIJNS5_1CILi1EEES8_S8_EEENS6_IJNS7_ILi128EEENS7_ILi96EEENS7_ILi64EEEEEELi256ENS_6half_tEfNS_4arch4Sm90ELb0ELb1ELb1ELb1ELb1ELb1ELb0ELb1ELb0ELb1ELb0ELb0EEENS1_21CollectiveEpilogueFwdINS6_IJSA_NS7_ILi256EEESB_EEES9_SE_SG_Li256ELb1ELb1ELb0ELb0EEENS1_36VarlenDynamicPersistentTileSchedulerILi128ELi96ELi256ELi128ELb0ELb1ELb1ELb1ELb0ELb1EEEEEEEEEvNT_6ParamsE,"ax",@progbits
	.align	128
.text._ZN7cutlass13device_kernelIN5flash11enable_sm90INS1_16FlashAttnFwdSm90INS1_25CollectiveMainloopFwdSm90ILi2EN4cute5tupleIJNS5_1CILi1EEES8_S8_EEENS6_IJNS7_ILi128EEENS7_ILi96EEENS7_ILi64EEEEEELi256ENS_6half_tEfNS_4arch4Sm90ELb0ELb1ELb1ELb1ELb1ELb1ELb0ELb1ELb0ELb1ELb0ELb0EEENS1_21CollectiveEpilogueFwdINS6_IJSA_NS7_ILi256EEESB_EEES9_SE_SG_Li256ELb1ELb1ELb0ELb0EEENS1_36VarlenDynamicPersistentTileSchedulerILi128ELi96ELi256ELi128ELb0ELb1ELb1ELb1ELb0ELb1EEEEEEEEEvNT_6ParamsE:
        .type           _ZN7cutlass13device_kernelIN5flash11enable_sm90INS1_16FlashAttnFwdSm90INS1_25CollectiveMainloopFwdSm90ILi2EN4cute5tupleIJNS5_1CILi1EEES8_S8_EEENS6_IJNS7_ILi128EEENS7_ILi96EEENS7_ILi64EEEEEELi256ENS_6half_tEfNS_4arch4Sm90ELb0ELb1ELb1ELb1ELb1ELb1ELb0ELb1ELb0ELb1ELb0ELb0EEENS1_21CollectiveEpilogueFwdINS6_IJSA_NS7_ILi256EEESB_EEES9_SE_SG_Li256ELb1ELb1ELb0ELb0EEENS1_36VarlenDynamicPersistentTileSchedulerILi128ELi96ELi256ELi128ELb0ELb1ELb1ELb1ELb0ELb1EEEEEEEEEvNT_6ParamsE,@function
        .size           _ZN7cutlass13device_kernelIN5flash11enable_sm90INS1_16FlashAttnFwdSm90INS1_25CollectiveMainloopFwdSm90ILi2EN4cute5tupleIJNS5_1CILi1EEES8_S8_EEENS6_IJNS7_ILi128EEENS7_ILi96EEENS7_ILi64EEEEEELi256ENS_6half_tEfNS_4arch4Sm90ELb0ELb1ELb1ELb1ELb1ELb1ELb0ELb1ELb0ELb1ELb0ELb0EEENS1_21CollectiveEpilogueFwdINS6_IJSA_NS7_ILi256EEESB_EEES9_SE_SG_Li256ELb1ELb1ELb0ELb0EEENS1_36VarlenDynamicPersistentTileSchedulerILi128ELi96ELi256ELi128ELb0ELb1ELb1ELb1ELb0ELb1EEEEEEEEEvNT_6ParamsE,(.L_x_15674 - _ZN7cutlass13device_kernelIN5flash11enable_sm90INS1_16FlashAttnFwdSm90INS1_25CollectiveMainloopFwdSm90ILi2EN4cute5tupleIJNS5_1CILi1EEES8_S8_EEENS6_IJNS7_ILi128EEENS7_ILi96EEENS7_ILi64EEEEEELi256ENS_6half_tEfNS_4arch4Sm90ELb0ELb1ELb1ELb1ELb1ELb1ELb0ELb1ELb0ELb1ELb0ELb0EEENS1_21CollectiveEpilogueFwdINS6_IJSA_NS7_ILi256EEESB_EEES9_SE_SG_Li256ELb1ELb1ELb0ELb0EEENS1_36VarlenDynamicPersistentTileSchedulerILi128ELi96ELi256ELi128ELb0ELb1ELb1ELb1ELb0ELb1EEEEEEEEEvNT_6ParamsE)
        .other          _ZN7cutlass13device_kernelIN5flash11enable_sm90INS1_16FlashAttnFwdSm90INS1_25CollectiveMainloopFwdSm90ILi2EN4cute5tupleIJNS5_1CILi1EEES8_S8_EEENS6_IJNS7_ILi128EEENS7_ILi96EEENS7_ILi64EEEEEELi256ENS_6half_tEfNS_4arch4Sm90ELb0ELb1ELb1ELb1ELb1ELb1ELb0ELb1ELb0ELb1ELb0ELb0EEENS1_21CollectiveEpilogueFwdINS6_IJSA_NS7_ILi256EEESB_EEES9_SE_SG_Li256ELb1ELb1ELb0ELb0EEENS1_36VarlenDynamicPersistentTileSchedulerILi128ELi96ELi256ELi128ELb0ELb1ELb1ELb1ELb0ELb1EEEEEEEEEvNT_6ParamsE,@"STO_CUDA_ENTRY STV_DEFAULT"
_ZN7cutlass13device_kernelIN5flash11enable_sm90INS1_16FlashAttnFwdSm90INS1_25CollectiveMainloopFwdSm90ILi2EN4cute5tupleIJNS5_1CILi1EEES8_S8_EEENS6_IJNS7_ILi128EEENS7_ILi96EEENS7_ILi64EEEEEELi256ENS_6half_tEfNS_4arch4Sm90ELb0ELb1ELb1ELb1ELb1ELb1ELb0ELb1ELb0ELb1ELb0ELb0EEENS1_21CollectiveEpilogueFwdINS6_IJSA_NS7_ILi256EEESB_EEES9_SE_SG_Li256ELb1ELb1ELb0ELb0EEENS1_36VarlenDynamicPersistentTileSchedulerILi128ELi96ELi256ELi128ELb0ELb1ELb1ELb1ELb0ELb1EEEEEEEEEvNT_6ParamsE:
        /* <DEDUP_REMOVED lines=23> */
.L_x_11962:
[----:B------:R-:W-:Y:S05]  /*0170*/  BSYNC B0 ;  /* 0x0000000000007941 */ /* 0x000fea0003800000 */
.L_x_11961:
        /* <DEDUP_REMOVED lines=41> */
.L_x_11963:
        /* <DEDUP_REMOVED lines=22> */
.L_x_11964:
        /* <DEDUP_REMOVED lines=18> */
.L_x_11965:
        /* <DEDUP_REMOVED lines=22> */
.L_x_11966:
        /* <DEDUP_REMOVED lines=22> */
.L_x_11967:
        /* <DEDUP_REMOVED lines=8> */
.L_x_11970:
[----:B------:R-:W-:-:S08]  /*09d0*/  NOP ;  /* 0x0000000000007918 */ /* 0x000fd00000000000 */
[----:B------:R-:W0:Y:S02]  /*09e0*/  USETMAXREG.TRY_ALLOC.CTAPOOL UP0, 0xe8 ;  /* 0x000000e8000079c8 */ /* 0x000e240008000600 */
[----:B0-----:R-:W-:-:S13]  /*09f0*/  PLOP3.LUT P0, PT, PT, PT, UP0, 0x80, 0x0 ;  /* 0x000000000000781c */ /* 0x001fda0003f0f008 */
[----:B------:R-:W-:Y:S05]  /*0a00*/  @!P0 BRA `(.L_x_11970) ;  /* 0xfffffffc00f08947 */ /* 0x000fea000383ffff */
[----:B------:R-:W0:Y:S01]  /*0a10*/  S2R R0, SR_TID.X ;  /* 0x0000000000007919 */ /* 0x000e220000002100 */
[----:B------:R-:W1:Y:S01]  /*0a20*/  S2UR UR4, SR_CgaCtaId ;  /* 0x00000000000479c3 */ /* 0x000e620000008800 */
[----:B------:R-:W-:Y:S01]  /*0a30*/  MOV R148, 0x400 ;  /* 0x0000040000947802 */ /* 0x000fe20000000f00 */
[----:B------:R-:W-:-:S06]  /*0a40*/  UIADD3 UR39, UP0, UR44, 0x1c0, URZ ;  /* 0x000001c02c277890 */ /* 0x000fcc000ff1e03f */
[----:B------:R-:W-:Y:S06]  /*0a50*/  BAR.ARV 0x8, 0x180 ;  /* 0x0206000000007b1d */ /* 0x000fec0000002000 */
[----:B------:R-:W-:Y:S01]  /*0a60*/  UIADD3.X UR38, URZ, UR45, URZ, UP0, !UPT ;  /* 0x0000002d3f267290 */ /* 0x000fe200087fe43f */
[----:B------:R-:W-:Y:S04]  /*0a70*/  STL.64 [R1+0x1c0], RZ ;  /* 0x0001c0ff01007387 */ /* 0x000fe80000100a00 */
[----:B------:R-:W-:Y:S01]  /*0a80*/  STL [R1+0x1c8], RZ ;  /* 0x0001c8ff01007387 */ /* 0x000fe20000100800 */
[----:B-1----:R-:W-:Y:S01]  /*0a90*/  IMAD.U32 R27, RZ, RZ, UR4 ;  /* 0x00000004ff1b7e24 */ /* 0x002fe2000f8e00ff */
[----:B------:R-:W-:-:S04]  /*0aa0*/  ULDC UR4, c[0x0][0xc3c] ;  /* 0x00030f0000047ab9 */ /* 0x000fc80000000800 */
[----:B------:R-:W-:Y:S02]  /*0ab0*/  LEA R148, R27, R148, 0x18 ;  /* 0x000000941b947211 */ /* 0x000fe400078ec0ff */
[----:B0-----:R-:W-:-:S04]  /*0ac0*/  SHF.R.U32.HI R0, RZ, 0x7, R0 ;  /* 0x00000007ff007819 */ /* 0x001fc80000011600 */
[----:B------:R-:W-:-:S13]  /*0ad0*/  ISETP.NE.AND P0, PT, R0, 0x1, PT ;  /* 0x000000010000780c */ /* 0x000fda0003f05270 */
[----:B------:R-:W-:Y:S08]  /*0ae0*/  @!P0 BAR.ARV 0x9, 0x100 ;  /* 0x0244000000008b1d */ /* 0x000ff00000002000 */
[----:B------:R-:W-:Y:S06]  /*0af0*/  BAR.SYNC.DEFER_BLOCKING 0x5, 0x180 ;  /* 0x0146000000007b1d */ /* 0x000fec0000010000 */
[----:B------:R-:W0:Y:S02]  /*0b00*/  LDS.128 R124, [R148+0x228d0] ;  /* 0x0228d000947c7984 */ /* 0x000e240000000c00 */
[----:B------:R-:W-:Y:S06]  /*0b10*/  BAR.ARV 0x4, 0x180 ;  /* 0x0106000000007b1d */ /* 0x000fec0000002000 */
[----:B0-----:R-:W-:-:S13]  /*0b20*/  ISETP.GE.AND P0, PT, R127, UR4, PT ;  /* 0x000000047f007c0c */ /* 0x001fda000bf06270 */
[----:B------:R-:W-:Y:S05]  /*0b30*/  @P0 BRA `(.L_x_11971) ;  /* 0x0000029800b80947 */ /* 0x000fea0003800000 */
[----:B------:R-:W0:Y:S01]  /*0b40*/  S2R R0, SR_TID.X ;  /* 0x0000000000007919 */ /* 0x000e220000002100 */
[----:B------:R-:W-:Y:S01]  /*0b50*/  IMAD.MOV.U32 R19, RZ, RZ, RZ ;  /* 0x000000ffff137224 */ /* 0x000fe200078e00ff */
[----:B------:R-:W-:Y:S01]  /*0b60*/  UMOV UR37, URZ ;  /* 0x0000003f00257c82 */ /* 0x000fe20008000000 */
[----:B------:R-:W-:Y:S02]  /*0b70*/  IMAD.MOV.U32 R154, RZ, RZ, RZ ;  /* 0x000000ffff9a7224 */ /* 0x000fe400078e00ff */
[----:B0-----:R-:W-:-:S05]  /*0b80*/  VIADD R217, R0, 0xffffff80 ;  /* 0xffffff8000d97836 */ /* 0x001fca0000000000 */
[----:B------:R-:W-:-:S04]  /*0b90*/  SHF.R.S32.HI R0, RZ, 0x1f, R217 ;  /* 0x0000001fff007819 */ /* 0x000fc800000114d9 */
[CC--:B------:R-:W-:Y:S02]  /*0ba0*/  LEA.HI R2, R0.reuse, R217.reuse, RZ, 0x7 ;  /* 0x000000d900027211 */ /* 0x0c0fe400078f38ff */
[----:B------:R-:W-:Y:S02]  /*0bb0*/  LEA.HI R7, R0, R217, RZ, 0x4 ;  /* 0x000000d900077211 */ /* 0x000fe400078f20ff */
[C---:B------:R-:W-:Y:S02]  /*0bc0*/  LOP3.LUT R224, R2.reuse, 0xffffff80, RZ, 0xc0, !PT ;  /* 0xffffff8002e07812 */ /* 0x040fe400078ec0ff */
[----:B------:R-:W-:Y:S02]  /*0bd0*/  SHF.R.S32.HI R225, RZ, 0x7, R2 ;  /* 0x00000007ffe17819 */ /* 0x000fe40000011402 */
[----:B------:R-:W-:Y:S01]  /*0be0*/  SHF.R.S32.HI R10, RZ, 0x4, R7 ;  /* 0x00000004ff0a7819 */ /* 0x000fe20000011407 */
[----:B------:R-:W-:Y:S01]  /*0bf0*/  IMAD.IADD R224, R217, 0x1, -R224 ;  /* 0x00000001d9e07824 */ /* 0x000fe200078e0ae0 */
[----:B------:R-:W-:-:S02]  /*0c00*/  LEA.HI R2, R2, R225, RZ, 0x1 ;  /* 0x000000e102027211 */ /* 0x000fc400078f08ff */
[----:B------:R-:W-:Y:S02]  /*0c10*/  LOP3.LUT R8, R7, 0x3fffff0, RZ, 0xc0, !PT ;  /* 0x03fffff007087812 */ /* 0x000fe400078ec0ff */
[----:B------:R-:W-:Y:S02]  /*0c20*/  SHF.R.S32.HI R3, RZ, 0x1f, R224 ;  /* 0x0000001fff037819 */ /* 0x000fe400000114e0 */
[----:B------:R-:W-:Y:S02]  /*0c30*/  LOP3.LUT R2, R2, 0x3fffffe, RZ, 0xc0, !PT ;  /* 0x03fffffe02027812 */ /* 0x000fe400078ec0ff */
[CC--:B------:R-:W-:Y:S02]  /*0c40*/  LEA.HI R4, R3.reuse, R224.reuse, RZ, 0x2 ;  /* 0x000000e003047211 */ /* 0x0c0fe400078f10ff */
[----:B------:R-:W-:Y:S01]  /*0c50*/  LEA.HI R3, R3, R224, RZ, 0x5 ;  /* 0x000000e003037211 */ /* 0x000fe200078f28ff */
[----:B------:R-:W-:Y:S01]  /*0c60*/  IMAD.IADD R2, R225, 0x1, -R2 ;  /* 0x00000001e1027824 */ /* 0x000fe200078e0a02 */
[----:B------:R-:W-:-:S02]  /*0c70*/  SHF.R.S32.HI R5, RZ, 0x2, R4 ;  /* 0x00000002ff057819 */ /* 0x000fc40000011404 */
[----:B------:R-:W-:Y:S02]  /*0c80*/  SHF.R.S32.HI R6, RZ, 0x1f, R4 ;  /* 0x0000001fff067819 */ /* 0x000fe40000011404 */
[----:B------:R-:W-:Y:S02]  /*0c90*/  SHF.R.S32.HI R3, RZ, 0x5, R3 ;  /* 0x00000005ff037819 */ /* 0x000fe40000011403 */
[----:B------:R-:W-:Y:S02]  /*0ca0*/  LEA.HI R6, R6, R5, RZ, 0x3 ;  /* 0x0000000506067211 */ /* 0x000fe400078f18ff */
[----:B------:R-:W-:Y:S02]  /*0cb0*/  LEA.HI R204, R0, R217, RZ, 0x5 ;  /* 0x000000d900cc7211 */ /* 0x000fe400078f28ff */
[----:B------:R-:W-:Y:S02]  /*0cc0*/  LOP3.LUT R6, R6, 0xfffffff8, RZ, 0xc0, !PT ;  /* 0xfffffff806067812 */ /* 0x000fe400078ec0ff */
[----:B------:R-:W-:-:S02]  /*0cd0*/  LEA.HI R7, R7, R10, RZ, 0x1 ;  /* 0x0000000a07077211 */ /* 0x000fc400078f08ff */
[----:B------:R-:W-:Y:S01]  /*0ce0*/  SHF.R.S32.HI R204, RZ, 0x5, R204 ;  /* 0x00000005ffcc7819 */ /* 0x000fe200000114cc */
[----:B------:R-:W-:Y:S01]  /*0cf0*/  IMAD.IADD R6, R5, 0x1, -R6 ;  /* 0x0000000105067824 */ /* 0x000fe200078e0a06 */
[----:B------:R-:W-:Y:S01]  /*0d00*/  LOP3.LUT R7, R7, 0x1ffffffe, RZ, 0xc0, !PT ;  /* 0x1ffffffe07077812 */ /* 0x000fe200078ec0ff */
[----:B------:R-:W-:Y:S02]  /*0d10*/  IMAD.IADD R5, R217, 0x1, -R8 ;  /* 0x00000001d9057824 */ /* 0x000fe400078e0a08 */
[----:B------:R-:W-:Y:S02]  /*0d20*/  IMAD R3, R3, 0x10, R6 ;  /* 0x0000001003037824 */ /* 0x000fe400078e0206 */
[----:B------:R-:W-:Y:S01]  /*0d30*/  IMAD.IADD R7, R10, 0x1, -R7 ;  /* 0x000000010a077824 */ /* 0x000fe200078e0a07 */
[----:B------:R-:W-:Y:S01]  /*0d40*/  LEA R8, R204, R5, 0x4 ;  /* 0x00000005cc087211 */ /* 0x000fe200078e20ff */
[----:B------:R-:W-:Y:S01]  /*0d50*/  IMAD R218, R2, 0x40, R3 ;  /* 0x0000004002da7824 */ /* 0x000fe200078e0203 */
[----:B------:R-:W-:-:S02]  /*0d60*/  LEA.HI R2, R0, R217, RZ, 0x2 ;  /* 0x000000d900027211 */ /* 0x000fc400078f10ff */
[----:B------:R-:W-:Y:S01]  /*0d70*/  LEA.HI R0, R0, R217, RZ, 0x3 ;  /* 0x000000d900007211 */ /* 0x000fe200078f18ff */
[----:B------:R-:W-:Y:S01]  /*0d80*/  IMAD R8, R8, 0x8, R7 ;  /* 0x0000000808087824 */ /* 0x000fe200078e0207 */
[--C-:B------:R-:W-:Y:S02]  /*0d90*/  SHF.R.S32.HI R152, RZ, 0x2, R2.reuse ;  /* 0x00000002ff987819 */ /* 0x100fe40000011402 */
[----:B------:R-:W-:Y:S01]  /*0da0*/  LOP3.LUT R220, R2, 0xfffffffc, RZ, 0xc0, !PT ;  /* 0xfffffffc02dc7812 */ /* 0x000fe200078ec0ff */
[----:B------:R-:W-:Y:S01]  /*0db0*/  IMAD.SHL.U32 R227, R8, 0x8, RZ ;  /* 0x0000000808e37824 */ /* 0x000fe200078e00ff */
[----:B------:R-:W-:Y:S02]  /*0dc0*/  IADD3 R190, R152, 0x40, RZ ;  /* 0x0000004098be7810 */ /* 0x000fe40007ffe0ff */
[----:B------:R-:W-:Y:S01]  /*0dd0*/  SHF.R.S32.HI R3, RZ, 0x1f, R2 ;  /* 0x0000001fff037819 */ /* 0x000fe20000011402 */
[----:B------:R-:W-:Y:S01]  /*0de0*/  IMAD.IADD R220, R217, 0x1, -R220 ;  /* 0x00000001d9dc7824 */ /* 0x000fe200078e0adc */
[----:B------:R-:W-:Y:S01]  /*0df0*/  SHF.R.S32.HI R7, RZ, 0x1f, R190 ;  /* 0x0000001fff077819 */ /* 0x000fe200000114be */
[----:B------:R-:W-:Y:S01]  /*0e00*/  IMAD.SHL.U32 R205, R190, 0x40, RZ ;  /* 0x00000040becd7824 */ /* 0x000fe200078e00ff */
[----:B------:R-:W-:Y:S01]  /*0e10*/  LEA.HI R3, R3, R152, RZ, 0x3 ;  /* 0x0000009803037211 */ /* 0x000fe200078f18ff */
[C---:B------:R-:W-:Y:S01]  /*0e20*/  IMAD.SHL.U32 R16, R220.reuse, 0x8, RZ ;  /* 0x00000008dc107824 */ /* 0x040fe200078e00ff */
[----:B------:R-:W-:Y:S01]  /*0e30*/  LEA.HI R7, R7, R190, RZ, 0x3 ;  /* 0x000000be07077211 */ /* 0x000fe200078f18ff */
[----:B------:R-:W-:Y:S01]  /*0e40*/  IMAD.SHL.U32 R22, R220, 0x4, RZ ;  /* 0x00000004dc167824 */ /* 0x000fe200078e00ff */
[----:B------:R-:W-:Y:S01]  /*0e50*/  LOP3.LUT R222, R0, 0xfffffff8, RZ, 0xc0, !PT ;  /* 0xfffffff800de7812 */ /* 0x000fe200078ec0ff */
[----:B------:R-:W-:Y:S01]  /*0e60*/  VIADD R18, R16, 0x20 ;  /* 0x0000002010127836 */ /* 0x000fe20000000000 */
[----:B------:R-:W-:Y:S01]  /*0e70*/  SHF.R.S32.HI R216, RZ, 0x3, R0 ;  /* 0x00000003ffd87819 */ /* 0x000fe20000011400 */
[----:B------:R-:W-:Y:S01]  /*0e80*/  IMAD.SHL.U32 R7, R7, 0x40, RZ ;  /* 0x0000004007077824 */ /* 0x000fe200078e00ff */
[----:B------:R-:W-:Y:S01]  /*0e90*/  LOP3.LUT R3, R3, 0xfffffff8, RZ, 0xc0, !PT ;  /* 0xfffffff803037812 */ /* 0x000fe200078ec0ff */
[----:B------:R-:W-:Y:S01]  /*0ea0*/  IMAD.IADD R222, R217, 0x1, -R222 ;  /* 0x00000001d9de7824 */ /* 0x000fe200078e0ade */
[----:B------:R-:W-:Y:S01]  /*0eb0*/  LEA.HI R0, R220, R220, RZ, 0x1 ;  /* 0x000000dcdc007211 */ /* 0x000fe200078f08ff */
[----:B------:R-:W-:Y:S01]  /*0ec0*/  VIADD R166, R16, 0x60 ;  /* 0x0000006010a67836 */ /* 0x000fe20000000000 */
[----:B------:R-:W-:Y:S01]  /*0ed0*/  LOP3.LUT R205, R205, 0x1c0, RZ, 0xc0, !PT ;  /* 0x000001c0cdcd7812 */ /* 0x000fe200078ec0ff */
[----:B------:R-:W-:Y:S01]  /*0ee0*/  IMAD.IADD R215, R152, 0x1, -R3 ;  /* 0x0000000198d77824 */ /* 0x000fe200078e0a03 */
[----:B------:R-:W-:Y:S01]  /*0ef0*/  LOP3.LUT R5, R0, 0x1ffffffe, RZ, 0xc0, !PT ;  /* 0x1ffffffe00057812 */ /* 0x000fe200078ec0ff */
[----:B------:R-:W-:Y:S01]  /*0f00*/  IMAD.SHL.U32 R198, R222, 0x8, RZ ;  /* 0x00000008dec67824 */ /* 0x000fe200078e00ff */
[----:B------:R-:W-:Y:S01]  /*0f10*/  LOP3.LUT R3, R4, 0x7ffffffc, RZ, 0xc0, !PT ;  /* 0x7ffffffc04037812 */ /* 0x000fe200078ec0ff */
[C---:B------:R-:W-:Y:S01]  /*0f20*/  VIADD R165, R16.reuse, 0x80 ;  /* 0x0000008010a57836 */ /* 0x040fe20000000000 */
[----:B------:R-:W-:Y:S01]  /*0f30*/  SHF.R.U32.HI R206, RZ, 0x3, R205 ;  /* 0x00000003ffce7819 */ /* 0x000fe200000116cd */
[C---:B------:R-:W-:Y:S01]  /*0f40*/  VIADD R164, R16.reuse, 0xa0 ;  /* 0x000000a010a47836 */ /* 0x040fe20000000000 */
[----:B------:R-:W-:Y:S01]  /*0f50*/  LOP3.LUT R0, R205, 0x38, R16, 0xf8, !PT ;  /* 0x00000038cd007812 */ /* 0x000fe200078ef810 */
[C---:B------:R-:W-:Y:S01]  /*0f60*/  VIADD R189, R16.reuse, 0xc0 ;  /* 0x000000c010bd7836 */ /* 0x040fe20000000000 */
[----:B------:R-:W-:Y:S01]  /*0f70*/  LOP3.LUT R207, R7, 0xfffffe00, RZ, 0xc0, !PT ;  /* 0xfffffe0007cf7812 */ /* 0x000fe200078ec0ff */
[C---:B------:R-:W-:Y:S01]  /*0f80*/  VIADD R188, R16.reuse, 0xe0 ;  /* 0x000000e010bc7836 */ /* 0x040fe20000000000 */
[----:B------:R-:W-:Y:S01]  /*0f90*/  IADD3 R167, R16, 0x40, RZ ;  /* 0x0000004010a77810 */ /* 0x000fe20007ffe0ff */
[----:B------:R-:W-:Y:S01]  /*0fa0*/  VIADD R155, R22, 0x10 ;  /* 0x00000010169b7836 */ /* 0x000fe20000000000 */
[----:B------:R-:W-:Y:S01]  /*0fb0*/  LOP3.LUT R223, R207, R0, R206, 0xf6, !PT ;  /* 0x00000000cfdf7212 */ /* 0x000fe200078ef6ce */
[C---:B------:R-:W-:Y:S01]  /*0fc0*/  VIADD R201, R198.reuse, 0x40 ;  /* 0x00000040c6c97836 */ /* 0x040fe20000000000 */
[C---:B------:R-:W-:Y:S01]  /*0fd0*/  IADD3 R200, R198.reuse, 0x80, RZ ;  /* 0x00000080c6c87810 */ /* 0x040fe20007ffe0ff */
[----:B------:R-:W-:Y:S01]  /*0fe0*/  VIADD R202, R198, 0xc0 ;  /* 0x000000c0c6ca7836 */ /* 0x000fe20000000000 */
[----:B------:R-:W-:Y:S01]  /*0ff0*/  SHF.R.S32.HI R17, RZ, 0x1f, R16 ;  /* 0x0000001fff117819 */ /* 0x000fe20000011410 */
[----:B------:R-:W-:Y:S01]  /*1000*/  IMAD.IADD R5, R220, 0x1, -R5 ;  /* 0x00000001dc057824 */ /* 0x000fe200078e0a05 */
[----:B------:R-:W-:Y:S01]  /*1010*/  SHF.R.S32.HI R214, RZ, 0x1f, R198 ;  /* 0x0000001fffd67819 */ /* 0x000fe200000114c6 */
[----:B------:R-:W-:Y:S01]  /*1020*/  IMAD.IADD R3, R224, 0x1, -R3 ;  /* 0x00000001e0037824 */ /* 0x000fe200078e0a03 */
[----:B------:R-:W-:Y:S01]  /*1030*/  SHF.R.S32.HI R153, RZ, 0x1f, R18 ;  /* 0x0000001fff997819 */ /* 0x000fe20000011412 */
[----:B------:R-:W-:Y:S01]  /*1040*/  IMAD R223, R223, 0x2, R148 ;  /* 0x00000002dfdf7824 */ /* 0x000fe200078e0294 */
[----:B------:R-:W-:Y:S01]  /*1050*/  SHF.R.S32.HI R197, RZ, 0x1f, R167 ;  /* 0x0000001fffc57819 */ /* 0x000fe200000114a7 */
[----:B------:R-:W-:Y:S01]  /*1060*/  IMAD.SHL.U32 R219, R3, 0x2, RZ ;  /* 0x0000000203db7824 */ /* 0x000fe200078e00ff */
        /* <DEDUP_REMOVED lines=9> */
[----:B------:R-:W-:-:S07]  /*1100*/  LEA R226, R5, R218, 0x3 ;  /* 0x000000da05e27211 */ /* 0x000fce00078e18ff */
.L_x_12203:
[----:B------:R-:W-:Y:S05]  /*1110*/  YIELD ;  /* 0x0000000000007946 */ /* 0x000fea0003800000 */
[----:B------:R-:W-:Y:S01]  /*1120*/  ULDC.64 UR4, c[0x0][0xa28] ;  /* 0x00028a0000047ab9 */ /* 0x000fe20000000a00 */
[----:B0-----:R-:W0:Y:S01]  /*1130*/  LDC.64 R4, c[0x0][0xa08] ;  /* 0x00028200ff047b82 */ /* 0x001e220000000a00 */
[----:B------:R-:W-:Y:S01]  /*1140*/  ISETP.NE.U32.AND P1, PT, RZ, UR4, PT ;  /* 0x00000004ff007c0c */ /* 0x000fe2000bf25070 */
[----:B------:R-:W-:Y:S02]  /*1150*/  IMAD.MOV.U32 R11, RZ, RZ, RZ ;  /* 0x000000ffff0b7224 */ /* 0x000fe400078e00ff */
[----:B------:R-:W-:Y:S01]  /*1160*/  IMAD.MOV.U32 R33, RZ, RZ, RZ ;  /* 0x000000ffff217224 */ /* 0x000fe200078e00ff */
[----:B------:R-:W-:Y:S01]  /*1170*/  ISETP.NE.AND.EX P1, PT, RZ, UR5, PT, P1 ;  /* 0x00000005ff007c0c */ /* 0x000fe2000bf25310 */
[----:B------:R-:W-:-:S02]  /*1180*/  ULDC.64 UR4, c[0x0][0xa18] ;  /* 0x0002860000047ab9 */ /* 0x000fc40000000a00 */
[----:B------:R-:W-:-:S04]  /*1190*/  ISETP.NE.U32.AND P2, PT, RZ, UR4, PT ;  /* 0x00000004ff007c0c */ /* 0x000fc8000bf45070 */
[----:B------:R-:W-:Y:S01]  /*11a0*/  ISETP.NE.AND.EX P2, PT, RZ, UR5, PT, P2 ;  /* 0x00000005ff007c0c */ /* 0x000fe2000bf45320 */
[----:B------:R-:W-:Y:S02]  /*11b0*/  ULDC.64 UR4, c[0x0][0xa08] ;  /* 0x0002820000047ab9 */ /* 0x000fe40000000a00 */
[----:B------:R-:W-:-:S03]  /*11c0*/  ISETP.NE.U32.AND P0, PT, RZ, UR4, PT ;  /* 0x00000004ff007c0c */ /* 0x000fc6000bf05070 */
[----:B-1----:R-:W1:Y:S01]  /*11d0*/  @P1 LDC.64 R2, c[0x0][0xa28] ;  /* 0x00028a00ff021b82 */ /* 0x002e620000000a00 */
        /* <DEDUP_REMOVED lines=20> */
[----:B--234-:R-:W-:Y:S06]  /*1320*/  @P2 BRA `(.L_x_11972) ;  /* 0x0000000000242947 */ /* 0x01cfec0003800000 */
        /* <DEDUP_REMOVED lines=9> */
.L_x_11972:
[----:B------:R-:W-:Y:S01]  /*13c0*/  ULDC.64 UR4, c[0x0][0xa20] ;  /* 0x0002880000047ab9 */ /* 0x000fe20000000a00 */
[----:B------:R-:W-:Y:S01]  /*13d0*/  IMAD.MOV.U32 R209, RZ, RZ, R126 ;  /* 0x000000ffffd17224 */ /* 0x000fe200078e007e */
[----:B------:R-:W-:Y:S02]  /*13e0*/  ISETP.NE.U32.AND P1, PT, RZ, UR4, PT ;  /* 0x00000004ff007c0c */ /* 0x000fe4000bf25070 */
[----:B------:R-:W-:Y:S02]  /*13f0*/  MOV R210, R127 ;  /* 0x0000007f00d27202 */ /* 0x000fe40000000f00 */
[----:B------:R-:W-:-:S13]  /*1400*/  ISETP.NE.AND.EX P1, PT, RZ, UR5, PT, P1 ;  /* 0x00000005ff007c0c */ /* 0x000fda000bf25310 */
[----:B------:R-:W-:Y:S05]  /*1410*/  @!P1 BRA `(.L_x_11973) ;  /* 0x0000000000109947 */ /* 0x000fea0003800000 */
[----:B------:R-:W0:Y:S02]  /*1420*/  LDC.64 R2, c[0x0][0xa20] ;  /* 0x00028800ff027b82 */ /* 0x000e240000000a00 */
[----:B0-----:R-:W-:-:S05]  /*1430*/  IMAD.WIDE R2, R127, 0x4, R2 ;  /* 0x000000047f027825 */ /* 0x001fca00078e0202 */
[----:B------:R0:W5:Y:S01]  /*1440*/  LDG.E R32, desc[UR42][R2.64] ;  /* 0x0000002a02207981 */ /* 0x000162000c1e1900 */
[----:B------:R-:W-:Y:S05]  /*1450*/  BRA `(.L_x_11974) ;  /* 0x0000000000107947 */ /* 0x000fea0003800000 */
.L_x_11973:
[----:B------:R-:W-:Y:S05]  /*1460*/  @!P0 BRA `(.L_x_11974) ;  /* 0x00000000000c8947 */ /* 0x000fea0003800000 */
[----:B------:R-:W2:Y:S04]  /*1470*/  LDG.E R3, desc[UR42][R8.64] ;  /* 0x0000002a08037981 */ /* 0x000ea8000c1e1900 */
[----:B------:R-:W2:Y:S02]  /*1480*/  LDG.E R32, desc[UR42][R8.64+0x4] ;  /* 0x0000042a08207981 */ /* 0x000ea4000c1e1900 */
[----:B--2---:R-:W-:-:S07]  /*1490*/  IMAD.IADD R32, R32, 0x1, -R3 ;  /* 0x0000000120207824 */ /* 0x004fce00078e0a03 */
.L_x_11974:
[----:B------:R-:W-:Y:S01]  /*14a0*/  ULDC.64 UR4, c[0x0][0xa10] ;  /* 0x0002840000047ab9 */ /* 0x000fe20000000a00 */
[----:B------:R-:W1:Y:S01]  /*14b0*/  LDC R8, c[0x0][0x448] ;  /* 0x00011200ff087b82 */ /* 0x000e620000000800 */
[----:B------:R-:W-:-:S04]  /*14c0*/  ISETP.NE.U32.AND P0, PT, RZ, UR4, PT ;  /* 0x00000004ff007c0c */ /* 0x000fc8000bf05070 */
[----:B------:R-:W-:Y:S01]  /*14d0*/  ISETP.NE.AND.EX P0, PT, RZ, UR5, PT, P0 ;  /* 0x00000005ff007c0c */ /* 0x000fe2000bf05300 */
[----:B------:R-:W-:Y:S02]  /*14e0*/  ULDC.64 UR4, c[0x0][0xa30] ;  /* 0x00028c0000047ab9 */ /* 0x000fe40000000a00 */
[----:B------:R-:W-:Y:S01]  /*14f0*/  ISETP.NE.U32.AND P1, PT, RZ, UR4, PT ;  /* 0x00000004ff007c0c */ /* 0x000fe2000bf25070 */
[----:B0----5:R-:W-:Y:S01]  /*1500*/  IMAD.MOV.U32 R2, RZ, RZ, R32 ;  /* 0x000000ffff027224 */ /* 0x021fe200078e0020 */
[----:B------:R-:W0:Y:S02]  /*1510*/  LDC.64 R12, c[0x0][0x9e0] ;  /* 0x00027800ff0c7b82 */ /* 0x000e240000000a00 */
[----:B------:R-:W-:-:S06]  /*1520*/  ISETP.NE.AND.EX P1, PT, RZ, UR5, PT, P1 ;  /* 0x00000005ff007c0c */ /* 0x000fcc000bf25310 */
[----:B------:R-:W2:Y:S08]  /*1530*/  @P0 LDC.64 R4, c[0x0][0xa10] ;  /* 0x00028400ff040b82 */ /* 0x000eb00000000a00 */
[----:B------:R-:W3:Y:S01]  /*1540*/  @P1 LDC.64 R6, c[0x0][0xa30] ;  /* 0x00028c00ff061b82 */ /* 0x000ee20000000a00 */
[----:B--2---:R-:W-:-:S05]  /*1550*/  @P0 IMAD.WIDE R4, R127, 0x4, R4 ;  /* 0x000000047f040825 */ /* 0x004fca00078e0204 */
[----:B------:R-:W2:Y:S04]  /*1560*/  @P0 LDG.E R0, desc[UR42][R4.64] ;  /* 0x0000002a04000981 */ /* 0x000ea8000c1e1900 */
[----:B------:R-:W2:Y:S01]  /*1570*/  @P0 LDG.E R3, desc[UR42][R4.64+0x4] ;  /* 0x0000042a04030981 */ /* 0x000ea2000c1e1900 */
[----:B---3--:R-:W-:-:S05]  /*1580*/  @P1 IMAD.WIDE R6, R127, 0x4, R6 ;  /* 0x000000047f061825 */ /* 0x008fca00078e0206 */
[----:B------:R3:W5:Y:S01]  /*1590*/  @P1 LDG.E R2, desc[UR42][R6.64] ;  /* 0x0000002a06021981 */ /* 0x000762000c1e1900 */
[----:B-1----:R-:W-:Y:S01]  /*15a0*/  ISETP.NE.AND P1, PT, R8, 0x1, PT ;  /* 0x000000010800780c */ /* 0x002fe20003f25270 */
[----:B------:R-:W-:Y:S01]  /*15b0*/  IMAD.IADD R10, R32, 0x1, -R11 ;  /* 0x00000001200a7824 */ /* 0x000fe200078e0a0b */
[----:B0-----:R-:W-:Y:S01]  /*15c0*/  ISETP.GE.AND P2, PT, R13, 0x1, PT ;  /* 0x000000010d00780c */ /* 0x001fe20003f46270 */
[----:B------:R-:W-:-:S10]  /*15d0*/  IMAD.SHL.U32 R208, R125, 0x80, RZ ;  /* 0x000000807dd07824 */ /* 0x000fd400078e00ff */
[----:B------:R-:W0:Y:S08]  /*15e0*/  @P1 LDC R8, c[0x0][0x44c] ;  /* 0x00011300ff081b82 */ /* 0x000e300000000800 */
[----:B------:R-:W1:Y:S01]  /*15f0*/  @P1 LDC R9, c[0x0][0x450] ;  /* 0x00011400ff091b82 */ /* 0x000e620000000800 */
[----:B--2---:R-:W-:Y:S02]  /*1600*/  @P0 IMAD.IADD R31, R3, 0x1, -R0 ;  /* 0x00000001031f0824 */ /* 0x004fe400078e0a00 */
[----:B------:R-:W-:-:S02]  /*1610*/  VIADD R3, R208, 0x7f ;  /* 0x0000007fd0037836 */ /* 0x000fc40000000000 */
[----:B------:R-:W-:Y:S02]  /*1620*/  IMAD.IADD R29, R10, 0x1, R31 ;  /* 0x000000010a1d7824 */ /* 0x000fe400078e021f */
[----:B0-----:R-:W-:-:S03]  /*1630*/  @P1 IMAD.HI.U32 R4, R3, R8, RZ ;  /* 0x0000000803041227 */ /* 0x001fc600078e00ff */
[C---:B------:R-:W-:Y:S01]  /*1640*/  IADD3 R0, R29.reuse, 0x5f, RZ ;  /* 0x0000005f1d007810 */ /* 0x040fe20007ffe0ff */
[----:B------:R-:W-:Y:S01]  /*1650*/  IMAD.MOV.U32 R5, RZ, RZ, R3 ;  /* 0x000000ffff057224 */ /* 0x000fe200078e0003 */
[----:B-1----:R-:W-:Y:S02]  /*1660*/  @P1 SHF.R.U32.HI R5, RZ, R9, R4 ;  /* 0x00000009ff051219 */ /* 0x002fe40000011604 */
[----:B------:R-:W-:Y:S01]  /*1670*/  IADD3 R192, R29, 0x1, -R28 ;  /* 0x000000011dc07810 */ /* 0x000fe20007ffe81c */
[----:B------:R-:W-:-:S04]  /*1680*/  IMAD.HI R0, R0, 0x2aaaaaab, RZ ;  /* 0x2aaaaaab00007827 */ /* 0x000fc800078e02ff */
[----:B---3--:R-:W-:Y:S01]  /*1690*/  IMAD.IADD R7, R192, 0x1, R5 ;  /* 0x00000001c0077824 */ /* 0x008fe200078e0205 */
[----:B------:R-:W-:-:S04]  /*16a0*/  SHF.R.U32.HI R3, RZ, 0x1f, R0 ;  /* 0x0000001fff037819 */ /* 0x000fc80000011600 */
[----:B------:R-:W-:Y:S01]  /*16b0*/  LEA.HI.SX32 R184, R0, R3, 0x1c ;  /* 0x0000000300b87211 */ /* 0x000fe200078fe2ff */
        /* <DEDUP_REMOVED lines=13> */
.L_x_11977:
[----:B------:R-:W-:-:S13]  /*1790*/  ISETP.NE.AND P0, PT, R13, 0x1, PT ;  /* 0x000000010d00780c */ /* 0x000fda0003f05270 */
[----:B------:R-:W0:Y:S02]  /*17a0*/  @P0 LDC.64 R4, c[0x0][0x9e8] ;  /* 0x00027a00ff040b82 */ /* 0x000e240000000a00 */
[----:B0-----:R-:W-:-:S05]  /*17b0*/  @P0 IMAD.HI.U32 R4, R3, R4, RZ ;  /* 0x0000000403040227 */ /* 0x001fca00078e00ff */
[----:B------:R-:W-:-:S07]  /*17c0*/  @P0 SHF.R.U32.HI R3, RZ, R5, R4 ;  /* 0x00000005ff030219 */ /* 0x000fce0000011604 */
.L_x_11978:
[----:B------:R-:W-:Y:S05]  /*17d0*/  BSYNC B0 ;  /* 0x0000000000007941 */ /* 0x000fea0003800000 */
.L_x_11976:
[----:B------:R-:W-:-:S05]  /*17e0*/  IMAD R3, R3, R13, R13 ;  /* 0x0000000d03037224 */ /* 0x000fca00078e020d */
[----:B------:R-:W-:-:S07]  /*17f0*/  VIMNMX R0, R0, R3, PT ;  /* 0x0000000300007248 */ /* 0x000fce0003fe0100 */
.L_x_11975:
        /* <DEDUP_REMOVED lines=20> */
.L_x_11981:
[----:B------:R-:W-:-:S13]  /*1940*/  ISETP.NE.AND P0, PT, R13, 0x1, PT ;  /* 0x000000010d00780c */ /* 0x000fda0003f05270 */
[----:B------:R-:W0:Y:S02]  /*1950*/  @P0 LDC.64 R6, c[0x0][0x9e8] ;  /* 0x00027a00ff060b82 */ /* 0x000e240000000a00 */
[----:B0-----:R-:W-:-:S05]  /*1960*/  @P0 IMAD.HI.U32 R6, R3, R6, RZ ;  /* 0x0000000603060227 */ /* 0x001fca00078e00ff */
[----:B------:R-:W-:-:S07]  /*1970*/  @P0 SHF.R.U32.HI R3, RZ, R7, R6 ;  /* 0x00000007ff030219 */ /* 0x000fce0000011606 */
.L_x_11982:
[----:B------:R-:W-:Y:S05]  /*1980*/  BSYNC B0 ;  /* 0x0000000000007941 */ /* 0x000fea0003800000 */
.L_x_11980:
[----:B------:R-:W-:-:S05]  /*1990*/  IMAD R3, R3, R13, RZ ;  /* 0x0000000d03037224 */ /* 0x000fca00078e02ff */
[----:B------:R-:W-:-:S07]  /*19a0*/  VIMNMX R4, R4, R3, !PT ;  /* 0x0000000304047248 */ /* 0x000fce0007fe0100 */
.L_x_11979:
        /* <DEDUP_REMOVED lines=44> */
.L_x_11985:
[----:B------:R-:W-:Y:S05]  /*1c70*/  BSYNC B6 ;  /* 0x0000000000067941 */ /* 0x000fea0003800000 */
.L_x_11984:
        /* <DEDUP_REMOVED lines=20> */
.L_x_11987:
[----:B------:R-:W-:Y:S05]  /*1dc0*/  BSYNC B6 ;  /* 0x0000000000067941 */ /* 0x000fea0003800000 */
.L_x_11986:
[----:B------:R-:W-:Y:S01]  /*1dd0*/  ULDC.64 UR4, c[0x0][0x9f8] ;  /* 0x00027e0000047ab9 */ /* 0x000fe20000000a00 */
[----:B------:R-:W-:Y:S01]  /*1de0*/  IMAD.MOV.U32 R0, RZ, RZ, R127 ;  /* 0x000000ffff007224 */ /* 0x000fe200078e007f */
[----:B------:R-:W-:Y:S01]  /*1df0*/  ISETP.NE.U32.AND P0, PT, RZ, UR4, PT ;  /* 0x00000004ff007c0c */ /* 0x000fe2000bf05070 */
[----:B------:R-:W0:Y:S01]  /*1e00*/  S2R R34, SR_TID.X ;  /* 0x0000000000227919 */ /* 0x000e220000002100 */
[----:B------:R-:W-:Y:S01]  /*1e10*/  ULDC UR4, c[0x0][0x320] ;  /* 0x0000c80000047ab9 */ /* 0x000fe20000000800 */
[----:B------:R-:W1:Y:S01]  /*1e20*/  LDC.64 R20, c[0x0][0x3f8] ;  /* 0x0000fe00ff147b82 */ /* 0x000e620000000a00 */
[----:B------:R-:W-:-:S07]  /*1e30*/  ISETP.NE.AND.EX P0, PT, RZ, UR5, PT, P0 ;  /* 0x00000005ff007c0c */ /* 0x000fce000bf05300 */
[----:B------:R-:W2:Y:S08]  /*1e40*/  LDC R61, c[0x0][0x3f4] ;  /* 0x0000fd00ff3d7b82 */ /* 0x000eb00000000800 */
[----:B------:R-:W3:Y:S08]  /*1e50*/  @P0 LDC.64 R4, c[0x0][0x9f8] ;  /* 0x00027e00ff040b82 */ /* 0x000ef00000000a00 */
[----:B------:R-:W4:Y:S01]  /*1e60*/  LDC.64 R48, c[0x0][0x408] ;  /* 0x00010200ff307b82 */ /* 0x000f220000000a00 */
[----:B---3--:R-:W-:-:S05]  /*1e70*/  @P0 IMAD.WIDE R4, R127, 0x4, R4 ;  /* 0x000000047f040825 */ /* 0x008fca00078e0204 */
[----:B------:R3:W2:Y:S01]  /*1e80*/  @P0 LDG.E R0, desc[UR42][R4.64] ;  /* 0x0000002a04000981 */ /* 0x0006a2000c1e1900 */
[----:B------:R-:W-:Y:S01]  /*1e90*/  ISETP.GE.AND P1, PT, R18, UR4, PT ;  /* 0x0000000412007c0c */ /* 0x000fe2000bf26270 */
[----:B-1----:R-:W-:Y:S01]  /*1ea0*/  IMAD.WIDE.U32 R8, R152, R20, R16 ;  /* 0x0000001498087225 */ /* 0x002fe200078e0010 */
[----:B------:R-:W-:Y:S02]  /*1eb0*/  ISETP.GE.AND P0, PT, R16, UR4, PT ;  /* 0x0000000410007c0c */ /* 0x000fe4000bf06270 */
[----:B------:R-:W-:Y:S01]  /*1ec0*/  SEL R6, RZ, 0xffffffff, P1 ;  /* 0xffffffffff067807 */ /* 0x000fe20000800000 */
[----:B------:R-:W-:Y:S01]  /*1ed0*/  IMAD.MOV.U32 R59, RZ, RZ, 0x20 ;  /* 0x00000020ff3b7424 */ /* 0x000fe200078e00ff */
[----:B------:R-:W-:Y:S01]  /*1ee0*/  SEL R3, RZ, 0x1, P0 ;  /* 0x00000001ff037807 */ /* 0x000fe20000000000 */
[----:B------:R-:W-:Y:S01]  /*1ef0*/  IMAD.IADD R52, R33, 0x1, R32 ;  /* 0x0000000121347824 */ /* 0x000fe200078e0220 */
[----:B------:R-:W-:Y:S01]  /*1f00*/  ISETP.GE.AND P0, PT, R167, UR4, PT ;  /* 0x00000004a7007c0c */ /* 0x000fe2000bf06270 */
[----:B------:R-:W-:Y:S01]  /*1f10*/  IMAD.SHL.U32 R6, R6, 0x2, RZ ;  /* 0x0000000206067824 */ /* 0x000fe200078e00ff */
[----:B------:R-:W-:Y:S01]  /*1f20*/  ISETP.GE.AND P1, PT, R166, UR4, PT ;  /* 0x00000004a6007c0c */ /* 0x000fe2000bf26270 */
[----:B------:R-:W-:Y:S01]  /*1f30*/  IMAD R58, R220, 0x40, R152 ;  /* 0x00000040dc3a7824 */ /* 0x000fe200078e0298 */
[----:B---3--:R-:W-:-:S02]  /*1f40*/  SEL R4, RZ, 0x4, P0 ;  /* 0x00000004ff047807 */ /* 0x008fc40000000000 */
[----:B------:R-:W-:Y:S02]  /*1f50*/  LOP3.LUT R3, R6, 0x2, R3, 0xe2, !PT ;  /* 0x0000000206037812 */ /* 0x000fe400078ee203 */
[----:B------:R-:W-:Y:S02]  /*1f60*/  SEL R5, RZ, 0x8, P1 ;  /* 0x00000008ff057807 */ /* 0x000fe40000800000 */
[----:B------:R-:W-:Y:S02]  /*1f70*/  ISETP.GE.AND P0, PT, R165, UR4, PT ;  /* 0x00000004a5007c0c */ /* 0x000fe4000bf06270 */
[----:B------:R-:W-:Y:S02]  /*1f80*/  ISETP.GE.AND P1, PT, R164, UR4, PT ;  /* 0x00000004a4007c0c */ /* 0x000fe4000bf26270 */
[----:B------:R-:W-:Y:S02]  /*1f90*/  LOP3.LUT R3, R5, R3, R4, 0xfe, !PT ;  /* 0x0000000305037212 */ /* 0x000fe400078efe04 */
[----:B------:R-:W-:-:S02]  /*1fa0*/  SEL R4, RZ, 0x10, P0 ;  /* 0x00000010ff047807 */ /* 0x000fc40000000000 */
[----:B------:R-:W-:Y:S02]  /*1fb0*/  SEL R5, RZ, 0x20, P1 ;  /* 0x00000020ff057807 */ /* 0x000fe40000800000 */
[----:B------:R-:W-:Y:S02]  /*1fc0*/  ISETP.GE.AND P0, PT, R189, UR4, PT ;  /* 0x00000004bd007c0c */ /* 0x000fe4000bf06270 */
[----:B------:R-:W-:Y:S02]  /*1fd0*/  ISETP.GE.AND P1, PT, R188, UR4, PT ;  /* 0x00000004bc007c0c */ /* 0x000fe4000bf26270 */
[----:B------:R-:W-:Y:S02]  /*1fe0*/  LOP3.LUT R4, R5, R3, R4, 0xfe, !PT ;  /* 0x0000000305047212 */ /* 0x000fe400078efe04 */
[----:B------:R-:W-:Y:S02]  /*1ff0*/  SEL R53, RZ, 0x40, P0 ;  /* 0x00000040ff357807 */ /* 0x000fe40000000000 */
[----:B------:R-:W-:-:S02]  /*2000*/  SEL R5, RZ, 0x7fff80, P1 ;  /* 0x007fff80ff057807 */ /* 0x000fc40000800000 */
[----:B------:R-:W-:Y:S02]  /*2010*/  SHF.R.S32.HI R3, RZ, 0x1f, R152 ;  /* 0x0000001fff037819 */ /* 0x000fe40000011498 */
[----:B0-----:R-:W-:Y:S02]  /*2020*/  SHF.R.U32.HI R34, RZ, 0x7, R34 ;  /* 0x00000007ff227819 */ /* 0x001fe40000011622 */
[----:B------:R-:W-:Y:S01]  /*2030*/  LOP3.LUT R53, R5, R4, R53, 0xfe, !PT ;  /* 0x0000000405357212 */ /* 0x000fe200078efe35 */
[C---:B------:R-:W-:Y:S01]  /*2040*/  IMAD R4, R3.reuse, R20, RZ ;  /* 0x0000001403047224 */ /* 0x040fe200078e02ff */
[----:B------:R-:W-:Y:S01]  /*2050*/  ISETP.NE.AND P6, PT, R34, 0x1, PT ;  /* 0x000000012200780c */ /* 0x000fe20003fc5270 */
[----:B----4-:R-:W-:Y:S01]  /*2060*/  IMAD R10, R3, R48, RZ ;  /* 0x00000030030a7224 */ /* 0x010fe200078e02ff */
[----:B------:R-:W-:Y:S01]  /*2070*/  SHF.R.S32.HI R23, RZ, 0x1f, R22 ;  /* 0x0000001fff177819 */ /* 0x000fe20000011416 */
[----:B------:R-:W-:Y:S01]  /*2080*/  IMAD R13, R152, R21, R4 ;  /* 0x00000015980d7224 */ /* 0x000fe200078e0204 */
[----:B--2---:R-:W-:Y:S01]  /*2090*/  ISETP.GE.AND P0, PT, R16, R61, PT ;  /* 0x0000003d1000720c */ /* 0x004fe20003f06270 */
[C---:B------:R-:W-:Y:S01]  /*20a0*/  IMAD R15, R152.reuse, R49, R10 ;  /* 0x00000031980f7224 */ /* 0x040fe200078e020a */
[----:B------:R-:W-:Y:S01]  /*20b0*/  SHF.L.U32 R55, R215, 0x6, RZ ;  /* 0x00000006d7377819 */ /* 0x000fe200000006ff */
[----:B------:R-:W-:Y:S01]  /*20c0*/  IMAD.WIDE.U32 R4, R152, R20, R22 ;  /* 0x0000001498047225 */ /* 0x000fe200078e0016 */
[----:B------:R-:W-:-:S02]  /*20d0*/  SEL R11, R61, RZ, P0 ;  /* 0x000000ff3d0b7207 */ /* 0x000fc40000000000 */
[----:B------:R-:W-:Y:S01]  /*20e0*/  LOP3.LUT R55, R55, 0x1c0, RZ, 0xc0, !PT ;  /* 0x000001c037377812 */ /* 0x000fe200078ec0ff */
[----:B------:R-:W-:Y:S01]  /*20f0*/  IMAD.IADD R5, R5, 0x1, R13 ;  /* 0x0000000105057824 */ /* 0x000fe200078e020d */
[----:B-----5:R-:W-:Y:S01]  /*2100*/  SHF.R.S32.HI R54, RZ, 0x1f, R2 ;  /* 0x0000001fff367819 */ /* 0x020fe20000011402 */
[----:B------:R-:W-:Y:S01]  /*2110*/  IMAD.IADD R11, R16, 0x1, R11 ;  /* 0x00000001100b7824 */ /* 0x000fe200078e020b */
[----:B------:R-:W-:Y:S05]  /*2120*/  @!P6 WARPSYNC.ALL ;  /* 0x000000000000e948 */ /* 0x000fea0003800000 */
[----:B------:R-:W-:Y:S01]  /*2130*/  IMAD.WIDE.U32 R44, R2, R20, R4 ;  /* 0x00000014022c7225 */ /* 0x000fe200078e0004 */
[----:B------:R-:W-:Y:S01]  /*2140*/  SHF.R.U32.HI R56, RZ, 0x3, R55 ;  /* 0x00000003ff387819 */ /* 0x000fe20000011637 */
[----:B------:R-:W-:Y:S01]  /*2150*/  ULDC UR4, c[0x0][0x2f4] ;  /* 0x0000bd0000047ab9 */ /* 0x000fe20000000800 */
[----:B------:R-:W-:Y:S01]  /*2160*/  LOP3.LUT R5, R55, 0x18, R16, 0xf8, !PT ;  /* 0x0000001837057812 */ /* 0x000fe200078ef810 */
[----:B------:R-:W-:Y:S01]  /*2170*/  IMAD.WIDE.U32 R6, R152, R48, R22 ;  /* 0x0000003098067225 */ /* 0x000fe200078e0016 */
[----:B------:R-:W-:-:S02]  /*2180*/  SHF.R.S32.HI R10, RZ, 0x1f, R11 ;  /* 0x0000001fff0a7819 */ /* 0x000fc4000001140b */
[----:B------:R-:W-:Y:S01]  /*2190*/  LOP3.LUT R5, R5, R56, RZ, 0x3c, !PT ;  /* 0x0000003805057212 */ /* 0x000fe200078e3cff */
[----:B------:R-:W-:Y:S01]  /*21a0*/  IMAD.IADD R7, R7, 0x1, R15 ;  /* 0x0000000107077824 */ /* 0x000fe200078e020f */
[----:B------:R-:W-:Y:S01]  /*21b0*/  LEA.HI R10, R10, R11, RZ, 0x3 ;  /* 0x0000000b0a0a7211 */ /* 0x000fe200078f18ff */
[----:B------:R-:W-:Y:S01]  /*21c0*/  IMAD R12, R54, R20, RZ ;  /* 0x00000014360c7224 */ /* 0x000fe200078e02ff */
[----:B------:R-:W-:Y:S01]  /*21d0*/  LOP3.LUT P1, RZ, R215, 0x4, RZ, 0xc0, !PT ;  /* 0x00000004d7ff7812 */ /* 0x000fe2000782c0ff */
[-C--:B------:R-:W-:Y:S01]  /*21e0*/  IMAD.WIDE.U32 R50, R2, R48.reuse, R6 ;  /* 0x0000003002327225 */ /* 0x080fe200078e0006 */
[--C-:B------:R-:W-:Y:S02]  /*21f0*/  LOP3.LUT R7, R205, 0x38, R10.reuse, 0xf8, !PT ;  /* 0x00000038cd077812 */ /* 0x100fe400078ef80a */
[----:B------:R-:W-:Y:S01]  /*2200*/  PRMT R78, R53, 0x8880, RZ ;  /* 0x00008880354e7816 */ /* 0x000fe200000000ff */
[----:B------:R-:W-:Y:S01]  /*2210*/  IMAD R60, R204, 0x200, R5 ;  /* 0x00000200cc3c7824 */ /* 0x000fe200078e0205 */
[----:B------:R-:W-:Y:S01]  /*2220*/  LOP3.LUT R5, R55, 0x38, R10, 0xf8, !PT ;  /* 0x0000003837057812 */ /* 0x000fe200078ef80a */
[----:B------:R-:W-:Y:S01]  /*2230*/  IMAD.IADD R9, R13, 0x1, R9 ;  /* 0x000000010d097824 */ /* 0x000fe200078e0209 */
[----:B------:R-:W-:Y:S01]  /*2240*/  SEL R59, R59, 0xffffffe0, !P1 ;  /* 0xffffffe03b3b7807 */ /* 0x000fe20004800000 */
[----:B------:R-:W-:Y:S01]  /*2250*/  IMAD R11, R54, R48, RZ ;  /* 0x00000030360b7224 */ /* 0x000fe200078e02ff */
[----:B------:R-:W-:Y:S01]  /*2260*/  LOP3.LUT R5, R5, R56, RZ, 0x3c, !PT ;  /* 0x0000003805057212 */ /* 0x000fe200078e3cff */
[C---:B------:R-:W-:Y:S01]  /*2270*/  IMAD R65, R2.reuse, R21, R12 ;  /* 0x0000001502417224 */ /* 0x040fe200078e020c */
[----:B------:R-:W-:Y:S01]  /*2280*/  LOP3.LUT R4, R7, R206, RZ, 0x3c, !PT ;  /* 0x000000ce07047212 */ /* 0x000fe200078e3cff */
[----:B------:R-:W-:Y:S01]  /*2290*/  IMAD.WIDE.U32 R46, R2, R20, R8 ;  /* 0x00000014022e7225 */ /* 0x000fe200078e0008 */
[----:B------:R-:W-:-:S02]  /*22a0*/  PRMT R78, R78, 0x7710, RZ ;  /* 0x000077104e4e7816 */ /* 0x000fc400000000ff */
[----:B------:R-:W-:Y:S01]  /*22b0*/  ISETP.GE.AND P2, PT, R18, UR4, PT ;  /* 0x0000000412007c0c */ /* 0x000fe2000bf46270 */
[----:B------:R-:W-:Y:S01]  /*22c0*/  IMAD R11, R2, R49, R11 ;  /* 0x00000031020b7224 */ /* 0x000fe200078e020b */
[----:B------:R-:W-:Y:S01]  /*22d0*/  LOP3.LUT R68, R10, 0xfffffff8, RZ, 0xc0, !PT ;  /* 0xfffffff80a447812 */ /* 0x000fe200078ec0ff */
[----:B------:R-:W-:Y:S01]  /*22e0*/  IMAD.SHL.U32 R61, R61, 0x2, RZ ;  /* 0x000000023d3d7824 */ /* 0x000fe200078e00ff */
[C---:B------:R-:W-:Y:S01]  /*22f0*/  SHF.L.U64.HI R21, R20.reuse, 0x6, R21 ;  /* 0x0000000614157819 */ /* 0x040fe20000010215 */
[----:B------:R-:W-:Y:S01]  /*2300*/  IMAD.SHL.U32 R20, R20, 0x40, RZ ;  /* 0x0000004014147824 */ /* 0x000fe200078e00ff */
[C---:B------:R-:W-:Y:S01]  /*2310*/  SHF.L.U64.HI R49, R48.reuse, 0x6, R49 ;  /* 0x0000000630317819 */ /* 0x040fe20000010231 */
[----:B------:R-:W-:Y:S01]  /*2320*/  IMAD.SHL.U32 R48, R48, 0x40, RZ ;  /* 0x0000004030307824 */ /* 0x000fe200078e00ff */
[----:B------:R-:W-:Y:S01]  /*2330*/  IADD3 R64, R45, R65, RZ ;  /* 0x000000412d407210 */ /* 0x000fe20007ffe0ff */
[----:B------:R-:W-:Y:S01]  /*2340*/  IMAD.IADD R62, R60, 0x1, R59 ;  /* 0x000000013c3e7824 */ /* 0x000fe200078e023b */
[C---:B------:R-:W-:Y:S01]  /*2350*/  LOP3.LUT R72, R78.reuse, 0x1, RZ, 0xc0, !PT ;  /* 0x000000014e487812 */ /* 0x040fe200078ec0ff */
[----:B------:R-:W-:Y:S01]  /*2360*/  IMAD.IADD R65, R65, 0x1, R47 ;  /* 0x0000000141417824 */ /* 0x000fe200078e022f */
[C---:B------:R-:W-:Y:S01]  /*2370*/  LOP3.LUT R73, R78.reuse, 0x2, RZ, 0xc0, !PT ;  /* 0x000000024e497812 */ /* 0x040fe200078ec0ff */
[----:B------:R-:W-:Y:S01]  /*2380*/  IMAD.IADD R66, R51, 0x1, R11 ;  /* 0x0000000133427824 */ /* 0x000fe200078e020b */
[----:B------:R-:W-:Y:S01]  /*2390*/  LOP3.LUT R74, R78, 0x4, RZ, 0xc0, !PT ;  /* 0x000000044e4a7812 */ /* 0x000fe200078ec0ff */
[----:B------:R-:W-:Y:S01]  /*23a0*/  IMAD R70, R204, 0x200, R5 ;  /* 0x00000200cc467824 */ /* 0x000fe200078e0205 */
[C---:B------:R-:W-:Y:S01]  /*23b0*/  LOP3.LUT R75, R78.reuse, 0x8, RZ, 0xc0, !PT ;  /* 0x000000084e4b7812 */ /* 0x040fe200078ec0ff */
[----:B------:R-:W-:Y:S01]  /*23c0*/  IMAD.IADD R71, R207, 0x1, R4 ;  /* 0x00000001cf477824 */ /* 0x000fe200078e0204 */
[----:B------:R-:W-:-:S02]  /*23d0*/  LOP3.LUT R76, R78, 0x10, RZ, 0xc0, !PT ;  /* 0x000000104e4c7812 */ /* 0x000fc400078ec0ff */
[----:B------:R-:W-:Y:S02]  /*23e0*/  LOP3.LUT R77, R78, 0x20, RZ, 0xc0, !PT ;  /* 0x000000204e4d7812 */ /* 0x000fe400078ec0ff */
[----:B------:R-:W-:Y:S01]  /*23f0*/  SHF.R.S32.HI R57, RZ, 0x1f, R126 ;  /* 0x0000001fff397819 */ /* 0x000fe2000001147e */
[----:B------:R-:W-:Y:S01]  /*2400*/  @!P6 BAR.SYNC.DEFER_BLOCKING 0x9, 0x100 ;  /* 0x024400000000eb1d */ /* 0x000fe20000010000 */
[----:B------:R-:W-:Y:S02]  /*2410*/  ISETP.GE.AND P1, PT, R16, UR4, PT ;  /* 0x0000000410007c0c */ /* 0x000fe4000bf26270 */
[----:B------:R-:W-:Y:S02]  /*2420*/  P2R R80, PR, RZ, 0x4 ;  /* 0x00000004ff507803 */ /* 0x000fe40000000000 */
[----:B------:R-:W-:Y:S02]  /*2430*/  SHF.R.S32.HI R67, RZ, 0x3, R10 ;  /* 0x00000003ff437819 */ /* 0x000fe4000001140a */
[----:B------:R-:W-:-:S02]  /*2440*/  SHF.R.S32.HI R69, RZ, 0x1f, R68 ;  /* 0x0000001fff457819 */ /* 0x000fc40000011444 */
[----:B------:R-:W-:Y:S02]  /*2450*/  LOP3.LUT R78, R78, 0x40, RZ, 0xc0, !PT ;  /* 0x000000404e4e7812 */ /* 0x000fe400078ec0ff */
[----:B------:R-:W-:-:S07]  /*2460*/  SHF.R.S32.HI R63, RZ, 0x1f, R0 ;  /* 0x0000001fff3f7819 */ /* 0x000fce0000011400 */
.L_x_12045:
[----:B------:R-:W0:Y:S01]  /*2470*/  LDC R87, c[0x0][0x430] ;  /* 0x00010c00ff577b82 */ /* 0x000e220000000800 */
        /* <DEDUP_REMOVED lines=17> */
[----:B------:R-:W-:Y:S01]  /*2590*/  @!P2 IMAD R7, R0, R7, R4 ;  /* 0x000000070007a224 */ /* 0x000fe200078e0204 */
[----:B------:R-:W-:-:S05]  /*25a0*/  @!P2 MOV R4, R9 ;  /* 0x000000090004a202 */ /* 0x000fca0000000f00 */
        /* <DEDUP_REMOVED lines=20> */
[----:B------:R-:W0:Y:S01]  /*26f0*/  LDC.64 R8, c[0x0][0x408] ;  /* 0x00010200ff087b82 */ /* 0x000e220000000a00 */
[----:B------:R-:W-:Y:S01]  /*2700*/  IMAD.WIDE.U32 R4, R87, UR4, RZ ;  /* 0x0000000457047c25 */ /* 0x000fe2000f8e00ff */
[----:B------:R-:W-:-:S03]  /*2710*/  ULDC.64 UR6, c[0x0][0x3f8] ;  /* 0x0000fe0000067ab9 */ /* 0x000fc60000000a00 */
[----:B------:R-:W-:Y:S02]  /*2720*/  IMAD R6, R88, UR4, RZ ;  /* 0x0000000458067c24 */ /* 0x000fe4000f8e02ff */
[----:B------:R-:W-:Y:S02]  /*2730*/  IMAD R91, R26, -0x60, R31 ;  /* 0xffffffa01a5b7824 */ /* 0x000fe400078e021f */
[----:B------:R-:W-:Y:S01]  /*2740*/  IMAD R7, R87, UR5, R6 ;  /* 0x0000000557077c24 */ /* 0x000fe2000f8e0206 */
[----:B------:R-:W-:Y:S02]  /*2750*/  ULDC.64 UR4, c[0x0][0x310] ;  /* 0x0000c40000047ab9 */ /* 0x000fe40000000a00 */
[----:B------:R-:W-:Y:S01]  /*2760*/  IMAD R11, R89, UR4, RZ ;  /* 0x00000004590b7c24 */ /* 0x000fe2000f8e02ff */
[----:B------:R-:W-:Y:S01]  /*2770*/  VIMNMX R91, R91, 0x60, PT ;  /* 0x000000605b5b7848 */ /* 0x000fe20003fe0100 */
[----:B------:R-:W-:Y:S01]  /*2780*/  IMAD.IADD R5, R5, 0x1, R7 ;  /* 0x0000000105057824 */ /* 0x000fe200078e0207 */
[----:B------:R-:W-:Y:S01]  /*2790*/  SHF.R.S32.HI R7, RZ, 0x1f, R26 ;  /* 0x0000001fff077819 */ /* 0x000fe2000001141a */
[----:B------:R-:W-:-:S02]  /*27a0*/  IMAD R11, R86, UR5, R11 ;  /* 0x00000005560b7c24 */ /* 0x000fc4000f8e020b */
[----:B------:R-:W-:Y:S01]  /*27b0*/  IMAD.WIDE.U32 R4, R86, UR4, R4 ;  /* 0x0000000456047c25 */ /* 0x000fe2000f8e0004 */
[----:B------:R-:W-:-:S03]  /*27c0*/  ULDC.64 UR4, c[0x0][0x308] ;  /* 0x0000c20000047ab9 */ /* 0x000fc60000000a00 */
[----:B------:R-:W-:Y:S02]  /*27d0*/  IMAD.IADD R5, R5, 0x1, R11 ;  /* 0x0000000105057824 */ /* 0x000fe400078e020b */
[----:B------:R-:W-:Y:S02]  /*27e0*/  IMAD R15, R7, UR6, RZ ;  /* 0x00000006070f7c24 */ /* 0x000fe4000f8e02ff */
[----:B------:R-:W-:Y:S01]  /*27f0*/  IMAD.WIDE.U32 R10, R26, UR6, RZ ;  /* 0x000000061a0a7c25 */ /* 0x000fe2000f8e00ff */
[----:B------:R-:W-:Y:S02]  /*2800*/  ULDC.U8 UR6, c[0x0][0x410] ;  /* 0x0001040000067ab9 */ /* 0x000fe40000000000 */
[----:B------:R-:W-:Y:S01]  /*2810*/  ISETP.NE.AND P2, PT, RZ, UR6, PT ;  /* 0x00000006ff007c0c */ /* 0x000fe2000bf45270 */
[----:B------:R-:W-:Y:S02]  /*2820*/  IMAD R13, R57, UR4, RZ ;  /* 0x00000004390d7c24 */ /* 0x000fe4000f8e02ff */
[----:B------:R-:W-:-:S04]  /*2830*/  IMAD.WIDE.U32 R4, R126, UR4, R4 ;  /* 0x000000047e047c25 */ /* 0x000fc8000f8e0004 */
[----:B------:R-:W-:Y:S01]  /*2840*/  IMAD R13, R126, UR5, R13 ;  /* 0x000000057e0d7c24 */ /* 0x000fe2000f8e020d */
[----:B------:R-:W-:Y:S01]  /*2850*/  ULDC.64 UR4, c[0x0][0x2e8] ;  /* 0x0000ba0000047ab9 */ /* 0x000fe20000000a00 */
[-C--:B0-----:R-:W-:Y:S01]  /*2860*/  IMAD R7, R7, R8.reuse, RZ ;  /* 0x0000000807077224 */ /* 0x081fe200078e02ff */
[----:B------:R-:W-:Y:S01]  /*2870*/  LEA R90, P3, R4, UR4, 0x1 ;  /* 0x00000004045a7c11 */ /* 0x000fe2000f8608ff */
[C---:B------:R-:W-:Y:S01]  /*2880*/  IMAD R15, R26.reuse, UR7, R15 ;  /* 0x000000071a0f7c24 */ /* 0x040fe2000f8e020f */
[----:B------:R-:W-:Y:S01]  /*2890*/  IADD3 R5, R5, R13, RZ ;  /* 0x0000000d05057210 */ /* 0x000fe20007ffe0ff */
[----:B------:R-:W-:-:S03]  /*28a0*/  IMAD.WIDE.U32 R12, R26, R8, RZ ;  /* 0x000000081a0c7225 */ /* 0x000fc600078e00ff */
[----:B------:R-:W-:Y:S01]  /*28b0*/  LEA.HI.X R92, R4, UR5, R5, 0x1, P3 ;  /* 0x00000005045c7c11 */ /* 0x000fe200098f0c05 */
[----:B------:R-:W-:Y:S02]  /*28c0*/  IMAD R7, R26, R9, R7 ;  /* 0x000000091a077224 */ /* 0x000fe400078e0207 */
        /* <DEDUP_REMOVED lines=11> */
[----:B------:R-:W-:Y:S01]  /*2980*/  IMAD.MOV.U32 R4, RZ, RZ, R44 ;  /* 0x000000ffff047224 */ /* 0x000fe200078e002c */
[----:B------:R-:W-:Y:S01]  /*2990*/  ULDC.64 UR4, c[0x0][0x3e8] ;  /* 0x0000fa0000047ab9 */ /* 0x000fe20000000a00 */
[----:B------:R-:W-:Y:S01]  /*29a0*/  IMAD.MOV.U32 R5, RZ, RZ, R64 ;  /* 0x000000ffff057224 */ /* 0x000fe200078e0040 */
[----:B------:R-:W-:Y:S01]  /*29b0*/  ULDC.64 UR6, c[0x0][0x400] ;  /* 0x0001000000067ab9 */ /* 0x000fe20000000a00 */
[----:B------:R-:W-:Y:S01]  /*29c0*/  IMAD R33, R85, 0x60, RZ ;  /* 0x0000006055217824 */ /* 0x000fe200078e02ff */
[----:B------:R-:W-:Y:S01]  /*29d0*/  CS2R R42, SRZ ;  /* 0x00000000002a7805 */ /* 0x000fe2000001ff00 */
[----:B------:R-:W-:Y:S01]  /*29e0*/  IMAD.WIDE.U32 R6, R10, 0x60, R4 ;  /* 0x000000600a067825 */ /* 0x000fe200078e0004 */
[----:B------:R-:W-:-:S03]  /*29f0*/  CS2R R82, SRZ ;  /* 0x0000000000527805 */ /* 0x000fc6000001ff00 */
[----:B------:R-:W-:Y:S02]  /*2a00*/  IMAD.MOV.U32 R4, RZ, RZ, R50 ;  /* 0x000000ffff047224 */ /* 0x000fe400078e0032 */
[----:B------:R-:W-:Y:S02]  /*2a10*/  IMAD.MOV.U32 R5, RZ, RZ, R66 ;  /* 0x000000ffff057224 */ /* 0x000fe400078e0042 */
[----:B------:R-:W-:Y:S02]  /*2a20*/  IMAD R35, R79, 0x60, RZ ;  /* 0x000000604f237824 */ /* 0x000fe400078e02ff */
[----:B------:R-:W-:Y:S01]  /*2a30*/  IMAD.WIDE.U32 R14, R12, 0x60, R4 ;  /* 0x000000600c0e7825 */ /* 0x000fe200078e0004 */
[----:B------:R-:W-:-:S03]  /*2a40*/  LEA R4, P3, R6, UR4, 0x1 ;  /* 0x0000000406047c11 */ /* 0x000fc6000f8608ff */
[----:B------:R-:W-:Y:S01]  /*2a50*/  IMAD.IADD R5, R7, 0x1, R33 ;  /* 0x0000000107057824 */ /* 0x000fe200078e0221 */
[----:B------:R-:W-:-:S04]  /*2a60*/  IADD3 R7, R15, R35, RZ ;  /* 0x000000230f077210 */ /* 0x000fc80007ffe0ff */
        /* <DEDUP_REMOVED lines=11> */
.L_x_11992:
[----:B------:R-:W-:Y:S05]  /*2b20*/  BSYNC B1 ;  /* 0x0000000000017941 */ /* 0x000fea0003800000 */
.L_x_11991:
[----:B------:R-:W-:Y:S01]  /*2b30*/  ISETP.GE.AND P4, PT, R190, R91, PT ;  /* 0x0000005bbe00720c */ /* 0x000fe20003f86270 */
[----:B------:R-:W-:Y:S01]  /*2b40*/  BSSY B1, `(.L_x_11993) ;  /* 0x000001f000017945 */ /* 0x000fe20003800000 */
[----:B------:R-:W-:Y:S02]  /*2b50*/  CS2R R34, SRZ ;  /* 0x0000000000227805 */ /* 0x000fe4000001ff00 */
[----:B------:R-:W-:Y:S01]  /*2b60*/  CS2R R32, SRZ ;  /* 0x0000000000207805 */ /* 0x000fe2000001ff00 */
[----:B-----5:R-:W-:Y:S01]  /*2b70*/  IMAD.MOV.U32 R14, RZ, RZ, R38 ;  /* 0x000000ffff0e7224 */ /* 0x020fe200078e0026 */
[----:B------:R-:W-:Y:S01]  /*2b80*/  CS2R R36, SRZ ;  /* 0x0000000000247805 */ /* 0x000fe2000001ff00 */
[----:B------:R-:W-:-:S06]  /*2b90*/  IMAD.MOV.U32 R15, RZ, RZ, R39 ;  /* 0x000000ffff0f7224 */ /* 0x000fcc00078e0027 */
[----:B------:R-:W-:Y:S05]  /*2ba0*/  @P4 BRA `(.L_x_11994) ;  /* 0x0000000000604947 */ /* 0x000fea0003800000 */
[----:B------:R-:W-:Y:S01]  /*2bb0*/  IMAD.WIDE.U32 R10, R10, 0x60, R20 ;  /* 0x000000600a0a7825 */ /* 0x000fe200078e0014 */
[----:B------:R-:W-:Y:S01]  /*2bc0*/  ULDC.64 UR4, c[0x0][0x3e8] ;  /* 0x0000fa0000047ab9 */ /* 0x000fe20000000a00 */
[----:B------:R-:W-:Y:S02]  /*2bd0*/  CS2R R34, SRZ ;  /* 0x0000000000227805 */ /* 0x000fe4000001ff00 */
[----:B------:R-:W-:Y:S01]  /*2be0*/  CS2R R36, SRZ ;  /* 0x0000000000247805 */ /* 0x000fe2000001ff00 */
[----:B------:R-:W-:Y:S01]  /*2bf0*/  IMAD R85, R85, 0x60, RZ ;  /* 0x0000006055557824 */ /* 0x000fe200078e02ff */
[----:B0-----:R-:W-:Y:S01]  /*2c00*/  IADD3 R5, P3, R44, R10, RZ ;  /* 0x0000000a2c057210 */ /* 0x001fe20007f7e0ff */
[----:B------:R-:W-:-:S03]  /*2c10*/  IMAD.WIDE.U32 R12, R12, 0x60, R48 ;  /* 0x000000600c0c7825 */ /* 0x000fc600078e0030 */
[----:B------:R-:W-:Y:S01]  /*2c20*/  IADD3.X R10, R64, R85, R11, P3, !PT ;  /* 0x00000055400a7210 */ /* 0x000fe20001ffe40b */
[----:B------:R-:W-:Y:S01]  /*2c30*/  IMAD R79, R79, 0x60, RZ ;  /* 0x000000604f4f7824 */ /* 0x000fe200078e02ff */
[----:B------:R-:W-:-:S04]  /*2c40*/  IADD3 R7, P3, R50, R12, RZ ;  /* 0x0000000c32077210 */ /* 0x000fc80007f7e0ff */
[----:B------:R-:W-:Y:S02]  /*2c50*/  IADD3.X R12, R66, R79, R13, P3, !PT ;  /* 0x0000004f420c7210 */ /* 0x000fe40001ffe40d */
        /* <DEDUP_REMOVED lines=13> */
.L_x_11994:
[----:B------:R-:W-:Y:S05]  /*2d30*/  BSYNC B1 ;  /* 0x0000000000017941 */ /* 0x000fea0003800000 */
.L_x_11993:
[----:B------:R-:W-:Y:S01]  /*2d40*/  ULOP3.LUT UR4, UR36, 0x1, URZ, 0xfc, !UPT ;  /* 0x0000000124047892 */ /* 0x000fe2000f8efc3f */
[----:B01----:R-:W-:Y:S01]  /*2d50*/  IMAD.MOV.U32 R4, RZ, RZ, R42 ;  /* 0x000000ffff047224 */ /* 0x003fe200078e002a */
[----:B------:R-:W-:Y:S01]  /*2d60*/  MOV R7, R83 ;  /* 0x0000005300077202 */ /* 0x000fe20000000f00 */
[----:B------:R-:W-:Y:S01]  /*2d70*/  IMAD.MOV.U32 R5, RZ, RZ, R43 ;  /* 0x000000ffff057224 */ /* 0x000fe200078e002b */
[----:B------:R-:W-:Y:S01]  /*2d80*/  UISETP.NE.AND UP0, UPT, UR4, 0x3, UPT ;  /* 0x000000030400788c */ /* 0x000fe2000bf05270 */
[----:B------:R-:W-:Y:S01]  /*2d90*/  IMAD.MOV.U32 R6, RZ, RZ, R82 ;  /* 0x000000ffff067224 */ /* 0x000fe200078e0052 */
[----:B------:R-:W-:Y:S02]  /*2da0*/  PRMT R100, R15, 0x5410, R14 ;  /* 0x000054100f647816 */ /* 0x000fe4000000000e */
[----:B------:R-:W-:Y:S01]  /*2db0*/  PRMT R106, R4, 0x5410, R5 ;  /* 0x00005410046a7816 */ /* 0x000fe20000000005 */
[----:B------:R-:W-:Y:S01]  /*2dc0*/  IMAD.MOV.U32 R4, RZ, RZ, R40 ;  /* 0x000000ffff047224 */ /* 0x000fe200078e0028 */
[----:B------:R-:W-:Y:S01]  /*2dd0*/  PLOP3.LUT P3, PT, PT, PT, UP0, 0x80, 0x0 ;  /* 0x000000000000781c */ /* 0x000fe20003f6f008 */
[----:B------:R-:W-:Y:S01]  /*2de0*/  IMAD.MOV.U32 R5, RZ, RZ, R41 ;  /* 0x000000ffff057224 */ /* 0x000fe200078e0029 */
[----:B------:R-:W-:Y:S01]  /*2df0*/  PRMT R107, R6, 0x5410, R7 ;  /* 0x00005410066b7816 */ /* 0x000fe20000000007 */
[----:B-----5:R-:W-:-:S02]  /*2e00*/  IMAD.MOV.U32 R6, RZ, RZ, R34 ;  /* 0x000000ffff067224 */ /* 0x020fc400078e0022 */
[----:B------:R-:W-:Y:S01]  /*2e10*/  IMAD.MOV.U32 R7, RZ, RZ, R35 ;  /* 0x000000ffff077224 */ /* 0x000fe200078e0023 */
        /* <DEDUP_REMOVED lines=13> */
.L_x_11995:
[----:B------:R-:W-:Y:S01]  /*2ef0*/  IMAD R79, R19, 0x8, R148 ;  /* 0x00000008134f7824 */ /* 0x000fe200078e0294 */
[----:B------:R-:W-:Y:S01]  /*2f00*/  SHF.L.U32 R94, R154, 0x1f, RZ ;  /* 0x0000001f9a5e7819 */ /* 0x000fe200000006ff */
[----:B------:R-:W-:Y:S03]  /*2f10*/  BSSY B1, `(.L_x_11996) ;  /* 0x0000003000017945 */ /* 0x000fe60003800000 */
[----:B------:R-:W0:Y:S02]  /*2f20*/  SYNCS.PHASECHK.TRANS64.TRYWAIT P5, [R79+URZ+0x22890], R94 ;  /* 0x0228905e4f0075a7 */ /* 0x000e2400080a017f */
[----:B0-----:R-:W-:Y:S05]  /*2f30*/  @!P5 BRA `(.L_x_11997) ;  /* 0x0000027400c0d947 */ /* 0x001fea0003800000 */
.L_x_12340:
[----:B------:R-:W-:Y:S05]  /*2f40*/  BSYNC B1 ;  /* 0x0000000000017941 */ /* 0x000fea0003800000 */
.L_x_11996:
[----:B------:R-:W-:-:S03]  /*2f50*/  UMOV UR4, 0xffffffff ;  /* 0xffffffff00047882 */ /* 0x000fc60000000000 */
[----:B------:R-:W-:Y:S05]  /*2f60*/  BRA.DIV UR4, `(.L_x_11998) ;  /* 0x0000027604c87947 */ /* 0x000fea000b800000 */
[----:B------:R1:W2:Y:S04]  /*2f70*/  SHFL.IDX PT, R85, R92, RZ, 0x1c1f ;  /* 0x001c1fff5c557589 */ /* 0x0002a800000e0000 */
[----:B------:R1:W3:Y:S02]  /*2f80*/  SHFL.IDX PT, R14, R90, RZ, 0x1c1f ;  /* 0x001c1fff5a0e7589 */ /* 0x0002e400000e0000 */
.L_x_12344:
        /* <DEDUP_REMOVED lines=51> */
.L_x_12004:
[----:B------:R-:W-:Y:S05]  /*32c0*/  BSYNC B3 ;  /* 0x0000000000037941 */ /* 0x000fea0003800000 */
.L_x_12003:
[----:B0-----:R4:W-:Y:S02]  /*32d0*/  ST.E.128 desc[UR42][R10.64], R4 ;  /* 0x000000040a007985 */ /* 0x0019e4000c101d2a */
.L_x_12002:
[----:B------:R-:W-:Y:S05]  /*32e0*/  BSYNC B2 ;  /* 0x0000000000027941 */ /* 0x000fea0003800000 */
.L_x_12001:
        /* <DEDUP_REMOVED lines=9> */
[----:B0-----:R-:W-:Y:S01]  /*3380*/  IMAD.MOV.U32 R12, RZ, RZ, R6 ;  /* 0x000000ffff0c7224 */ /* 0x001fe200078e0006 */
[----:B------:R-:W-:Y:S01]  /*3390*/  SHF.R.U64 R14, R38, 0x10, R39 ;  /* 0x00000010260e7819 */ /* 0x000fe20000001227 */
[----:B------:R-:W-:Y:S01]  /*33a0*/  HADD2.F32 R6, -RZ, R5.H1_H1 ;  /* 0x30000005ff067230 */ /* 0x000fe20000004100 */
[----:B------:R-:W-:Y:S01]  /*33b0*/  SHF.R.U32.HI R40, RZ, 0x10, R41 ;  /* 0x00000010ff287819 */ /* 0x000fe20000011629 */
[----:B------:R-:W-:Y:S01]  /*33c0*/  HADD2.F32 R15, -RZ, R15.H0_H0 ;  /* 0x2000000fff0f7230 */ /* 0x000fe20000004100 */
[----:B------:R-:W-:Y:S01]  /*33d0*/  SHF.R.U32.HI R38, RZ, 0x10, R39 ;  /* 0x00000010ff267819 */ /* 0x000fe20000011627 */
[----:B------:R-:W-:Y:S02]  /*33e0*/  HADD2.F32 R5, -RZ, R5.H0_H0 ;  /* 0x20000005ff057230 */ /* 0x000fe40000004100 */
[----:B------:R-:W-:Y:S02]  /*33f0*/  HADD2.F32 R14, -RZ, R14.H0_H0 ;  /* 0x2000000eff0e7230 */ /* 0x000fe40000004100 */
[----:B------:R-:W-:Y:S01]  /*3400*/  FMUL.FTZ R42, R6, R15 ;  /* 0x0000000f062a7220 */ /* 0x000fe20000410000 */
[----:B------:R-:W-:-:S02]  /*3410*/  HADD2.F32 R40, -RZ, R40.H0_H0 ;  /* 0x20000028ff287230 */ /* 0x000fc40000004100 */
[C---:B------:R-:W-:Y:S01]  /*3420*/  FMUL.FTZ R15, R5.reuse, R15 ;  /* 0x0000000f050f7220 */ /* 0x040fe20000410000 */
[--C-:B------:R-:W-:Y:S02]  /*3430*/  HADD2.F32 R13, -RZ, R7.reuse.H1_H1 ;  /* 0x30000007ff0d7230 */ /* 0x100fe40000004100 */
[-C--:B------:R-:W-:Y:S01]  /*3440*/  FFMA.FTZ R42, R5, R14.reuse, -R42 ;  /* 0x0000000e052a7223 */ /* 0x080fe2000001082a */
[----:B------:R-:W-:Y:S02]  /*3450*/  HADD2.F32 R7, -RZ, R7.H0_H0 ;  /* 0x20000007ff077230 */ /* 0x000fe40000004100 */
[----:B------:R-:W-:Y:S01]  /*3460*/  FFMA.FTZ R39, R6, R14, R15 ;  /* 0x0000000e06277223 */ /* 0x000fe2000001000f */
[----:B------:R-:W-:Y:S02]  /*3470*/  HADD2.F32 R38, -RZ, R38.H0_H0 ;  /* 0x20000026ff267230 */ /* 0x000fe40000004100 */
[----:B------:R-:W-:Y:S01]  /*3480*/  FMUL.FTZ R82, R13, R40 ;  /* 0x000000280d527220 */ /* 0x000fe20000410000 */
[----:B------:R-:W-:-:S02]  /*3490*/  HADD2.F32 R14, -RZ, R101.H0_H0 ;  /* 0x20000065ff0e7230 */ /* 0x000fc40000004100 */
[C---:B------:R-:W-:Y:S01]  /*34a0*/  FMUL.FTZ R40, R7.reuse, R40 ;  /* 0x0000002807287220 */ /* 0x040fe20000410000 */
[----:B------:R-:W-:Y:S02]  /*34b0*/  HADD2.F32 R101, -RZ, R101.H1_H1 ;  /* 0x30000065ff657230 */ /* 0x000fe40000004100 */
[-C--:B------:R-:W-:Y:S01]  /*34c0*/  FFMA.FTZ R82, R7, R38.reuse, -R82 ;  /* 0x0000002607527223 */ /* 0x080fe20000010852 */
[----:B------:R-:W-:Y:S02]  /*34d0*/  HADD2.F32 R5, -RZ, R4.H1_H1 ;  /* 0x30000004ff057230 */ /* 0x000fe40000004100 */
[----:B------:R-:W-:Y:S01]  /*34e0*/  FFMA.FTZ R43, R13, R38, R40 ;  /* 0x000000260d2b7223 */ /* 0x000fe20000010028 */
[----:B------:R-:W-:Y:S02]  /*34f0*/  HADD2.F32 R6, -RZ, R12.H1_H1 ;  /* 0x3000000cff067230 */ /* 0x000fe40000004100 */
[----:B------:R-:W-:Y:S02]  /*3500*/  HADD2.F32 R4, -RZ, R4.H0_H0 ;  /* 0x20000004ff047230 */ /* 0x000fe40000004100 */
[----:B------:R-:W-:Y:S01]  /*3510*/  FMUL.FTZ R15, R5, R14 ;  /* 0x0000000e050f7220 */ /* 0x000fe20000410000 */
[----:B------:R-:W-:-:S02]  /*3520*/  HADD2.F32 R12, -RZ, R12.H0_H0 ;  /* 0x2000000cff0c7230 */ /* 0x000fc40000004100 */
[-C--:B------:R-:W-:Y:S01]  /*3530*/  FMUL.FTZ R41, R6, R101.reuse ;  /* 0x0000006506297220 */ /* 0x080fe20000410000 */
        /* <DEDUP_REMOVED lines=12> */
.L_x_12006:
[----:B------:R-:W-:Y:S05]  /*3600*/  BSYNC B2 ;  /* 0x0000000000027941 */ /* 0x000fea0003800000 */
.L_x_12005:
[----:B0-----:R0:W-:Y:S02]  /*3610*/  ST.E.128 desc[UR42][R10.64], R4 ;  /* 0x000000040a007985 */ /* 0x0011e4000c101d2a */
.L_x_12000:
[----:B------:R-:W-:Y:S05]  /*3620*/  BSYNC B1 ;  /* 0x0000000000017941 */ /* 0x000fea0003800000 */
.L_x_11999:
[----:B------:R-:W-:-:S03]  /*3630*/  UMOV UR4, 0xffffffff ;  /* 0xffffffff00047882 */ /* 0x000fc60000000000 */
[----:B------:R-:W-:Y:S05]  /*3640*/  BRA.DIV UR4, `(.L_x_12007) ;  /* 0x0000027204587947 */ /* 0x000fea000b800000 */
[----:B------:R0:W0:Y:S04]  /*3650*/  SHFL.IDX PT, R39, R92, 0x1, 0x1c1f ;  /* 0x003c1f005c277f89 */ /* 0x00002800000e0000 */
[----:B---3--:R3:W0:Y:S02]  /*3660*/  SHFL.IDX PT, R14, R90, 0x1, 0x1c1f ;  /* 0x003c1f005a0e7f89 */ /* 0x00862400000e0000 */
.L_x_12348:
[----:B------:R-:W-:Y:S05]  /*3670*/  @P4 BRA `(.L_x_12008) ;  /* 0x0000002000284947 */ /* 0x000fea0003800000 */
[----:B------:R-:W-:Y:S04]  /*3680*/  BSSY B1, `(.L_x_12009) ;  /* 0x0000033000017945 */ /* 0x000fe80003800000 */
[----:B------:R-:W-:Y:S05]  /*3690*/  @P1 BRA `(.L_x_12010) ;  /* 0x0000000000c41947 */ /* 0x000fea0003800000 */
[----:B0---4-:R0:W4:Y:S01]  /*36a0*/  LDS.128 R4, [R95+0x2000] ;  /* 0x002000005f047984 */ /* 0x0111220000000c00 */
[C---:B------:R-:W-:Y:S01]  /*36b0*/  LEA R10, P2, R16.reuse, R14, 0x1 ;  /* 0x0000000e100a7211 */ /* 0x040fe200078408ff */
[----:B------:R-:W-:Y:S03]  /*36c0*/  BSSY B2, `(.L_x_12011) ;  /* 0x000002d000027945 */ /* 0x000fe60003800000 */
[----:B------:R-:W-:Y:S02]  /*36d0*/  LEA.HI.X R11, R16, R39, R17, 0x1, P2 ;  /* 0x00000027100b7211 */ /* 0x000fe400010f0c11 */
[----:B------:R-:W-:-:S13]  /*36e0*/  ISETP.GE.AND P2, PT, R22, R93, PT ;  /* 0x0000005d1600720c */ /* 0x000fda0003f46270 */
[----:B0-----:R-:W-:Y:S05]  /*36f0*/  @P2 BRA `(.L_x_12012) ;  /* 0x0000000000a42947 */ /* 0x001fea0003800000 */
[--C-:B------:R-:W-:Y:S01]  /*3700*/  SHF.R.U64 R15, R34, 0x10, R35.reuse ;  /* 0x00000010220f7819 */ /* 0x100fe20000001223 */
[----:B----4-:R-:W-:Y:S01]  /*3710*/  IMAD.MOV.U32 R12, RZ, RZ, R6 ;  /* 0x000000ffff0c7224 */ /* 0x010fe200078e0006 */
        /* <DEDUP_REMOVED lines=39> */
.L_x_12012:
[----:B------:R-:W-:Y:S05]  /*3990*/  BSYNC B2 ;  /* 0x0000000000027941 */ /* 0x000fea0003800000 */
.L_x_12011:
[----:B----4-:R0:W-:Y:S02]  /*39a0*/  ST.E.128 desc[UR42][R10.64], R4 ;  /* 0x000000040a007985 */ /* 0x0101e4000c101d2a */
.L_x_12010:
[----:B------:R-:W-:Y:S05]  /*39b0*/  BSYNC B1 ;  /* 0x0000000000017941 */ /* 0x000fea0003800000 */
.L_x_12009:
[----:B------:R-:W-:-:S13]  /*39c0*/  ISETP.NE.AND P2, PT, R80, RZ, PT ;  /* 0x000000ff5000720c */ /* 0x000fda0003f45270 */
[----:B------:R-:W-:Y:S05]  /*39d0*/  @P2 BRA `(.L_x_12008) ;  /* 0x0000001c00502947 */ /* 0x000fea0003800000 */
[----:B0---4-:R0:W4:Y:S01]  /*39e0*/  LDS.128 R4, [R84+0x2000] ;  /* 0x0020000054047984 */ /* 0x0111220000000c00 */
[C---:B------:R-:W-:Y:S01]  /*39f0*/  LEA R14, P2, R18.reuse, R14, 0x1 ;  /* 0x0000000e120e7211 */ /* 0x040fe200078408ff */
[----:B------:R-:W-:Y:S03]  /*3a00*/  BSSY B1, `(.L_x_12013) ;  /* 0x000002d000017945 */ /* 0x000fe60003800000 */
[----:B------:R-:W-:Y:S02]  /*3a10*/  LEA.HI.X R15, R18, R39, R153, 0x1, P2 ;  /* 0x00000027120f7211 */ /* 0x000fe400010f0c99 */
[----:B------:R-:W-:-:S13]  /*3a20*/  ISETP.GE.AND P2, PT, R155, R93, PT ;  /* 0x0000005d9b00720c */ /* 0x000fda0003f46270 */
[----:B0-----:R-:W-:Y:S05]  /*3a30*/  @P2 BRA `(.L_x_12014) ;  /* 0x0000000000a42947 */ /* 0x001fea0003800000 */
[----:B------:R-:W-:Y:S02]  /*3a40*/  SHF.R.U64 R11, R32, 0x10, R33 ;  /* 0x00000010200b7819 */ /* 0x000fe40000001221 */
[----:B------:R-:W-:Y:S01]  /*3a50*/  SHF.R.U64 R10, R8, 0x10, R9 ;  /* 0x00000010080a7819 */ /* 0x000fe20000001209 */
[----:B----4-:R-:W-:Y:S01]  /*3a60*/  IMAD.MOV.U32 R8, RZ, RZ, R6 ;  /* 0x000000ffff087224 */ /* 0x010fe200078e0006 */
        /* <DEDUP_REMOVED lines=38> */
.L_x_12014:
[----:B------:R-:W-:Y:S05]  /*3cd0*/  BSYNC B1 ;  /* 0x0000000000017941 */ /* 0x000fea0003800000 */
.L_x_12013:
[----:B----4-:R0:W-:Y:S01]  /*3ce0*/  ST.E.128 desc[UR42][R14.64], R4 ;  /* 0x000000040e007985 */ /* 0x0101e2000c101d2a */
[----:B------:R-:W-:Y:S05]  /*3cf0*/  BRA `(.L_x_12008) ;  /* 0x0000001800887947 */ /* 0x000fea0003800000 */
.L_x_11990:
[-C--:B------:R-:W-:Y:S01]  /*3d00*/  ISETP.GE.AND P2, PT, R152, R91.reuse, PT ;  /* 0x0000005b9800720c */ /* 0x080fe20003f46270 */
[----:B------:R-:W-:Y:S01]  /*3d10*/  BSSY B1, `(.L_x_12015) ;  /* 0x0000024000017945 */ /* 0x000fe20003800000 */
[----:B------:R-:W-:Y:S02]  /*3d20*/  ISETP.GE.AND P3, PT, R190, R91, PT ;  /* 0x0000005bbe00720c */ /* 0x000fe40003f66270 */
[----:B------:R-:W-:Y:S02]  /*3d30*/  CS2R R38, SRZ ;  /* 0x0000000000267805 */ /* 0x000fe4000001ff00 */
[CC--:B------:R-:W-:Y:S02]  /*3d40*/  ISETP.GE.OR P2, PT, R16.reuse, R93.reuse, P2 ;  /* 0x0000005d1000720c */ /* 0x0c0fe40001746670 */
[----:B------:R-:W-:Y:S02]  /*3d50*/  CS2R R6, SRZ ;  /* 0x0000000000067805 */ /* 0x000fe4000001ff00 */
[----:B------:R-:W-:-:S02]  /*3d60*/  ISETP.GE.OR P3, PT, R16, R93, P3 ;  /* 0x0000005d1000720c */ /* 0x000fc40001f66670 */
[----:B------:R-:W-:Y:S02]  /*3d70*/  CS2R R4, SRZ ;  /* 0x0000000000047805 */ /* 0x000fe4000001ff00 */
[----:B------:R-:W-:Y:S02]  /*3d80*/  CS2R R34, SRZ ;  /* 0x0000000000227805 */ /* 0x000fe4000001ff00 */
[----:B------:R-:W-:-:S03]  /*3d90*/  CS2R R32, SRZ ;  /* 0x0000000000207805 */ /* 0x000fc6000001ff00 */
[----:B------:R-:W-:Y:S05]  /*3da0*/  @P2 BRA `(.L_x_12016) ;  /* 0x0000000000682947 */ /* 0x000fea0003800000 */
[-C--:B------:R-:W-:Y:S01]  /*3db0*/  IMAD R6, R3, R8.reuse, RZ ;  /* 0x0000000803067224 */ /* 0x080fe200078e02ff */
[----:B------:R-:W-:Y:S01]  /*3dc0*/  ULDC.64 UR6, c[0x0][0x400] ;  /* 0x0001000000067ab9 */ /* 0x000fe20000000a00 */
[----:B------:R-:W-:Y:S01]  /*3dd0*/  IMAD.MOV.U32 R4, RZ, RZ, R16 ;  /* 0x000000ffff047224 */ /* 0x000fe200078e0010 */
[----:B------:R-:W-:Y:S01]  /*3de0*/  ULDC.64 UR4, c[0x0][0x3e8] ;  /* 0x0000fa0000047ab9 */ /* 0x000fe20000000a00 */
[----:B------:R-:W-:Y:S02]  /*3df0*/  IMAD.MOV.U32 R5, RZ, RZ, R17 ;  /* 0x000000ffff057224 */ /* 0x000fe400078e0011 */
[C---:B------:R-:W-:Y:S02]  /*3e00*/  IMAD R7, R152.reuse, R9, R6 ;  /* 0x0000000998077224 */ /* 0x040fe400078e0206 */
[----:B------:R-:W-:-:S04]  /*3e10*/  IMAD.WIDE.U32 R4, R152, R8, R4 ;  /* 0x0000000898047225 */ /* 0x000fc800078e0004 */
[-C--:B------:R-:W-:Y:S01]  /*3e20*/  IMAD R6, R54, R8.reuse, RZ ;  /* 0x0000000836067224 */ /* 0x080fe200078e02ff */
[----:B------:R-:W-:Y:S01]  /*3e30*/  IADD3 R5, R7, R5, RZ ;  /* 0x0000000507057210 */ /* 0x000fe20007ffe0ff */
[----:B------:R-:W-:Y:S02]  /*3e40*/  IMAD R33, R79, 0x60, RZ ;  /* 0x000000604f217824 */ /* 0x000fe400078e02ff */
[C---:B------:R-:W-:Y:S02]  /*3e50*/  IMAD R7, R2.reuse, R9, R6 ;  /* 0x0000000902077224 */ /* 0x040fe400078e0206 */
[----:B------:R-:W-:-:S04]  /*3e60*/  IMAD.WIDE.U32 R4, R2, R8, R4 ;  /* 0x0000000802047225 */ /* 0x000fc800078e0004 */
[----:B------:R-:W-:Y:S02]  /*3e70*/  IMAD.IADD R5, R7, 0x1, R5 ;  /* 0x0000000107057824 */ /* 0x000fe400078e0205 */
[----:B------:R-:W-:Y:S02]  /*3e80*/  IMAD R15, R85, 0x60, RZ ;  /* 0x00000060550f7824 */ /* 0x000fe400078e02ff */
[----:B------:R-:W-:-:S04]  /*3e90*/  IMAD.WIDE.U32 R6, R12, 0x60, R4 ;  /* 0x000000600c067825 */ /* 0x000fc800078e0004 */
[----:B------:R-:W-:Y:S01]  /*3ea0*/  IMAD.MOV.U32 R4, RZ, RZ, R46 ;  /* 0x000000ffff047224 */ /* 0x000fe200078e002e */
[----:B------:R-:W-:Y:S01]  /*3eb0*/  LEA R32, P2, R6, UR6, 0x1 ;  /* 0x0000000606207c11 */ /* 0x000fe2000f8408ff */
[----:B------:R-:W-:Y:S02]  /*3ec0*/  IMAD.MOV.U32 R5, RZ, RZ, R65 ;  /* 0x000000ffff057224 */ /* 0x000fe400078e0041 */
[----:B------:R-:W-:Y:S02]  /*3ed0*/  IMAD.IADD R7, R33, 0x1, R7 ;  /* 0x0000000121077824 */ /* 0x000fe400078e0207 */
[----:B------:R-:W-:-:S03]  /*3ee0*/  IMAD.WIDE.U32 R4, R10, 0x60, R4 ;  /* 0x000000600a047825 */ /* 0x000fc600078e0004 */
[----:B------:R-:W-:Y:S01]  /*3ef0*/  LEA.HI.X R33, R6, UR7, R7, 0x1, P2 ;  /* 0x0000000706217c11 */ /* 0x000fe200090f0c07 */
[----:B------:R-:W-:Y:S01]  /*3f00*/  IMAD.IADD R5, R15, 0x1, R5 ;  /* 0x000000010f057824 */ /* 0x000fe200078e0205 */
[----:B------:R-:W-:-:S04]  /*3f10*/  LEA R6, P2, R4, UR4, 0x1 ;  /* 0x0000000404067c11 */ /* 0x000fc8000f8408ff */
[----:B------:R-:W-:Y:S01]  /*3f20*/  LEA.HI.X R7, R4, UR5, R5, 0x1, P2 ;  /* 0x0000000504077c11 */ /* 0x000fe200090f0c05 */
[----:B------:R-:W5:Y:S05]  /*3f30*/  LDG.E.128 R32, desc[UR42][R32.64] ;  /* 0x0000002a20207981 */ /* 0x000f6a000c1e1d00 */
[----:B------:R-:W5:Y:S03]  /*3f40*/  LDG.E.128 R4, desc[UR42][R6.64] ;  /* 0x0000002a06047981 */ /* 0x000f66000c1e1d00 */
.L_x_12016:
[----:B------:R-:W-:Y:S05]  /*3f50*/  BSYNC B1 ;  /* 0x0000000000017941 */ /* 0x000fea0003800000 */
.L_x_12015:
[----:B------:R-:W-:Y:S01]  /*3f60*/  BSSY B1, `(.L_x_12017) ;  /* 0x0000023000017945 */ /* 0x000fe20003800000 */
[----:B------:R-:W-:Y:S02]  /*3f70*/  ISETP.GE.AND P2, PT, R16, R93, PT ;  /* 0x0000005d1000720c */ /* 0x000fe40003f46270 */
[----:B------:R-:W-:Y:S02]  /*3f80*/  CS2R R36, SRZ ;  /* 0x0000000000247805 */ /* 0x000fe4000001ff00 */
[----:B------:R-:W-:Y:S01]  /*3f90*/  CS2R R42, SRZ ;  /* 0x00000000002a7805 */ /* 0x000fe2000001ff00 */
[----:B-----5:R-:W-:Y:S01]  /*3fa0*/  IMAD.MOV.U32 R82, RZ, RZ, R6 ;  /* 0x000000ffff527224 */ /* 0x020fe200078e0006 */
[----:B------:R-:W-:Y:S01]  /*3fb0*/  CS2R R40, SRZ ;  /* 0x0000000000287805 */ /* 0x000fe2000001ff00 */
[----:B------:R-:W-:Y:S06]  /*3fc0*/  @P3 BRA `(.L_x_12018) ;  /* 0x0000000000703947 */ /* 0x000fec0003800000 */
[----:B------:R-:W-:Y:S01]  /*3fd0*/  MOV R15, R17 ;  /* 0x00000011000f7202 */ /* 0x000fe20000000f00 */
[-C--:B------:R-:W-:Y:S01]  /*3fe0*/  IMAD R11, R3, R8.reuse, RZ ;  /* 0x00000008030b7224 */ /* 0x080fe200078e02ff */
[----:B------:R-:W-:Y:S01]  /*3ff0*/  ULDC.64 UR4, c[0x0][0x3e8] ;  /* 0x0000fa0000047ab9 */ /* 0x000fe20000000a00 */
[----:B------:R-:W-:Y:S01]  /*4000*/  IMAD.MOV.U32 R14, RZ, RZ, R16 ;  /* 0x000000ffff0e7224 */ /* 0x000fe200078e0010 */
[----:B------:R-:W-:Y:S01]  /*4010*/  ULDC.64 UR6, c[0x0][0x400] ;  /* 0x0001000000067ab9 */ /* 0x000fe20000000a00 */
[C---:B------:R-:W-:Y:S02]  /*4020*/  IMAD R11, R152.reuse, R9, R11 ;  /* 0x00000009980b7224 */ /* 0x040fe400078e020b */
[----:B------:R-:W-:-:S04]  /*4030*/  IMAD.WIDE.U32 R14, R152, R8, R14 ;  /* 0x00000008980e7225 */ /* 0x000fc800078e000e */
[----:B------:R-:W-:Y:S02]  /*4040*/  IMAD.IADD R15, R11, 0x1, R15 ;  /* 0x000000010b0f7824 */ /* 0x000fe400078e020f */
[----:B------:R-:W-:Y:S02]  /*4050*/  IMAD.MOV.U32 R36, RZ, RZ, R48 ;  /* 0x000000ffff247224 */ /* 0x000fe400078e0030 */
[----:B------:R-:W-:Y:S02]  /*4060*/  IMAD.MOV.U32 R37, RZ, RZ, R49 ;  /* 0x000000ffff257224 */ /* 0x000fe400078e0031 */
[----:B------:R-:W-:-:S04]  /*4070*/  IMAD.WIDE.U32 R10, R10, 0x60, R20 ;  /* 0x000000600a0a7825 */ /* 0x000fc800078e0014 */
[----:B------:R-:W-:Y:S01]  /*4080*/  IMAD.WIDE.U32 R36, R12, 0x60, R36 ;  /* 0x000000600c247825 */ /* 0x000fe200078e0024 */
[----:B------:R-:W-:-:S03]  /*4090*/  IADD3 R10, P3, R46, R10, RZ ;  /* 0x0000000a2e0a7210 */ /* 0x000fc60007f7e0ff */
[----:B------:R-:W-:Y:S02]  /*40a0*/  IMAD R85, R85, 0x60, RZ ;  /* 0x0000006055557824 */ /* 0x000fe400078e02ff */
[----:B------:R-:W-:Y:S02]  /*40b0*/  IMAD R79, R79, 0x60, RZ ;  /* 0x000000604f4f7824 */ /* 0x000fe400078e02ff */
[-C--:B------:R-:W-:Y:S01]  /*40c0*/  IMAD R12, R54, R8.reuse, RZ ;  /* 0x00000008360c7224 */ /* 0x080fe200078e02ff */
[----:B------:R-:W-:Y:S01]  /*40d0*/  IADD3.X R11, R65, R85, R11, P3, !PT ;  /* 0x00000055410b7210 */ /* 0x000fe20001ffe40b */
[----:B------:R-:W-:-:S04]  /*40e0*/  IMAD.WIDE.U32 R14, R2, R8, R14 ;  /* 0x00000008020e7225 */ /* 0x000fc800078e000e */
[----:B------:R-:W-:Y:S01]  /*40f0*/  IMAD R9, R2, R9, R12 ;  /* 0x0000000902097224 */ /* 0x000fe200078e020c */
[----:B------:R-:W-:Y:S01]  /*4100*/  IADD3 R8, P3, R36, R14, RZ ;  /* 0x0000000e24087210 */ /* 0x000fe20007f7e0ff */
[----:B------:R-:W-:-:S05]  /*4110*/  IMAD.IADD R79, R79, 0x1, R37 ;  /* 0x000000014f4f7824 */ /* 0x000fca00078e0225 */
[----:B------:R-:W-:Y:S02]  /*4120*/  IADD3.X R15, R79, R9, R15, P3, !PT ;  /* 0x000000094f0f7210 */ /* 0x000fe40001ffe40f */
[----:B------:R-:W-:-:S04]  /*4130*/  LEA R36, P3, R10, UR4, 0x1 ;  /* 0x000000040a247c11 */ /* 0x000fc8000f8608ff */
[----:B------:R-:W-:Y:S02]  /*4140*/  LEA.HI.X R37, R10, UR5, R11, 0x1, P3 ;  /* 0x000000050a257c11 */ /* 0x000fe400098f0c0b */
[----:B------:R-:W-:-:S04]  /*4150*/  LEA R40, P3, R8, UR6, 0x1 ;  /* 0x0000000608287c11 */ /* 0x000fc8000f8608ff */
[----:B------:R-:W-:Y:S01]  /*4160*/  LEA.HI.X R41, R8, UR7, R15, 0x1, P3 ;  /* 0x0000000708297c11 */ /* 0x000fe200098f0c0f */
[----:B------:R-:W5:Y:S05]  /*4170*/  LDG.E.128 R36, desc[UR42][R36.64] ;  /* 0x0000002a24247981 */ /* 0x000f6a000c1e1d00 */
[----:B------:R-:W5:Y:S03]  /*4180*/  LDG.E.128 R40, desc[UR42][R40.64] ;  /* 0x0000002a28287981 */ /* 0x000f66000c1e1d00 */
.L_x_12018:
[----:B------:R-:W-:Y:S05]  /*4190*/  BSYNC B1 ;  /* 0x0000000000017941 */ /* 0x000fea0003800000 */
.L_x_12017:
[----:B------:R-:W-:Y:S01]  /*41a0*/  ULOP3.LUT UR4, UR36, 0x1, URZ, 0xfc, !UPT ;  /* 0x0000000124047892 */ /* 0x000fe2000f8efc3f */
[----:B------:R-:W-:Y:S01]  /*41b0*/  IMAD.MOV.U32 R9, RZ, RZ, R4 ;  /* 0x000000ffff097224 */ /* 0x000fe200078e0004 */
[----:B------:R-:W-:Y:S01]  /*41c0*/  PRMT R100, R82, 0x7610, R100 ;  /* 0x0000761052647816 */ /* 0x000fe20000000064 */
[----:B------:R-:W-:Y:S01]  /*41d0*/  IMAD.MOV.U32 R10, RZ, RZ, R5 ;  /* 0x000000ffff0a7224 */ /* 0x000fe200078e0005 */
[----:B------:R-:W-:Y:S01]  /*41e0*/  UISETP.NE.AND UP0, UPT, UR4, 0x3, UPT ;  /* 0x000000030400788c */ /* 0x000fe2000bf05270 */
[----:B------:R-:W-:Y:S01]  /*41f0*/  IMAD.MOV.U32 R8, RZ, RZ, R7 ;  /* 0x000000ffff087224 */ /* 0x000fe200078e0007 */
[----:B------:R-:W-:Y:S02]  /*4200*/  MOV R11, R34 ;  /* 0x00000022000b7202 */ /* 0x000fe40000000f00 */
[----:B------:R-:W-:Y:S01]  /*4210*/  PRMT R114, R9, 0x7610, R114 ;  /* 0x0000761009727816 */ /* 0x000fe20000000072 */
[----:B------:R-:W-:Y:S01]  /*4220*/  IMAD.MOV.U32 R9, RZ, RZ, R32 ;  /* 0x000000ffff097224 */ /* 0x000fe200078e0020 */
[----:B------:R-:W-:Y:S01]  /*4230*/  PRMT R103, R10, 0x7610, R103 ;  /* 0x000076100a677816 */ /* 0x000fe20000000067 */
[----:B------:R-:W-:Y:S01]  /*4240*/  IMAD.MOV.U32 R10, RZ, RZ, R33 ;  /* 0x000000ffff0a7224 */ /* 0x000fe200078e0021 */
[----:B------:R-:W-:Y:S01]  /*4250*/  PRMT R107, R8, 0x7610, R107 ;  /* 0x00007610086b7816 */ /* 0x000fe2000000006b */
[----:B------:R-:W-:Y:S01]  /*4260*/  IMAD.MOV.U32 R8, RZ, RZ, R35 ;  /* 0x000000ffff087224 */ /* 0x000fe200078e0023 */
[----:B------:R-:W-:Y:S01]  /*4270*/  PRMT R100, R100, 0x5410, R11 ;  /* 0x0000541064647816 */ /* 0x000fe2000000000b */
[----:B-----5:R-:W-:Y:S01]  /*4280*/  IMAD.MOV.U32 R11, RZ, RZ, R38 ;  /* 0x000000ffff0b7224 */ /* 0x020fe200078e0026 */
[----:B------:R-:W-:-:S02]  /*4290*/  PLOP3.LUT P3, PT, PT, PT, UP0, 0x80, 0x0 ;  /* 0x000000000000781c */ /* 0x000fc40003f6f008 */
        /* <DEDUP_REMOVED lines=12> */
[----:B------:R-:W-:-:S04]  /*4360*/  MOV R8, R42 ;  /* 0x0000002a00087202 */ /* 0x000fc80000000f00 */
[----:B------:R-:W-:Y:S02]  /*4370*/  PRMT R97, R8, 0x5410, R9 ;  /* 0x0000541008617816 */ /* 0x000fe40000000009 */
[----:B------:R-:W-:Y:S01]  /*4380*/  PRMT R99, R10, 0x5410, R11 ;  /* 0x000054100a637816 */ /* 0x000fe2000000000b */
[----:B------:R-:W-:Y:S06]  /*4390*/  @!P3 BRA `(.L_x_12019) ;  /* 0x000000000004b947 */ /* 0x000fec0003800000 */
[----:B------:R-:W-:Y:S01]  /*43a0*/  BPT.TRAP 0x1 ;  /* 0x000000040000795c */ /* 0x000fe20000300000 */
.L_x_12019:
[----:B------:R-:W-:Y:S01]  /*43b0*/  IMAD R79, R19, 0x8, R148 ;  /* 0x00000008134f7824 */ /* 0x000fe200078e0294 */
[----:B------:R-:W-:Y:S01]  /*43c0*/  SHF.L.U32 R94, R154, 0x1f, RZ ;  /* 0x0000001f9a5e7819 */ /* 0x000fe200000006ff */
[----:B------:R-:W0:Y:S01]  /*43d0*/  LDC R96, c[0x0][0x2f4] ;  /* 0x0000bd00ff607b82 */ /* 0x000e220000000800 */
[----:B------:R-:W-:Y:S02]  /*43e0*/  BSSY B1, `(.L_x_12020) ;  /* 0x0000003000017945 */ /* 0x000fe40003800000 */
[----:B------:R-:W1:Y:S02]  /*43f0*/  SYNCS.PHASECHK.TRANS64.TRYWAIT P4, [R79+URZ+0x22890], R94 ;  /* 0x0228905e4f0075a7 */ /* 0x000e64000808017f */
[----:B-1----:R-:W-:Y:S05]  /*4400*/  @!P4 BRA `(.L_x_12021) ;  /* 0x000002640030c947 */ /* 0x002fea0003800000 */
.L_x_12349:
[----:B------:R-:W-:Y:S05]  /*4410*/  BSYNC B1 ;  /* 0x0000000000017941 */ /* 0x000fea0003800000 */
.L_x_12020:
[----:B------:R-:W-:Y:S01]  /*4420*/  UMOV UR4, 0xffffffff ;  /* 0xffffffff00047882 */ /* 0x000fe20000000000 */
[----:B0-----:R-:W-:Y:S02]  /*4430*/  IMAD.IADD R98, R96, 0x1, -R61 ;  /* 0x0000000160627824 */ /* 0x001fe400078e0a3d */
[----:B------:R-:W-:Y:S05]  /*4440*/  BRA.DIV UR4, `(.L_x_12022) ;  /* 0x0000026604347947 */ /* 0x000fea000b800000 */
[----:B------:R0:W2:Y:S04]  /*4450*/  SHFL.IDX PT, R85, R92, RZ, 0x1c1f ;  /* 0x001c1fff5c557589 */ /* 0x0000a800000e0000 */
[----:B------:R0:W3:Y:S02]  /*4460*/  SHFL.IDX PT, R84, R90, RZ, 0x1c1f ;  /* 0x001c1fff5a547589 */ /* 0x0000e400000e0000 */
.L_x_12353:
[----:B------:R-:W-:Y:S01]  /*4470*/  ISETP.GE.OR P4, PT, R152, R91, P1 ;  /* 0x0000005b9800720c */ /* 0x000fe20000f86670 */
[----:B------:R-:W-:-:S12]  /*4480*/  BSSY B1, `(.L_x_12023) ;  /* 0x000006b000017945 */ /* 0x000fd80003800000 */
[----:B------:R-:W-:Y:S05]  /*4490*/  @P4 BRA `(.L_x_12024) ;  /* 0x0000000400a44947 */ /* 0x000fea0003800000 */
        /* <DEDUP_REMOVED lines=9> */
[----:B------:R-:W-:-:S05]  /*4530*/  LOP3.LUT R9, R9, R56, RZ, 0x3c, !PT ;  /* 0x0000003809097212 */ /* 0x000fca00078e3cff */
[----:B------:R-:W-:Y:S02]  /*4540*/  IMAD R8, R204, 0x200, R9 ;  /* 0x00000200cc087824 */ /* 0x000fe400078e0209 */
[C---:B------:R-:W-:Y:S02]  /*4550*/  IMAD R9, R19.reuse, 0x1800, R70 ;  /* 0x0000180013097824 */ /* 0x040fe400078e0246 */
[----:B------:R-:W-:-:S03]  /*4560*/  IMAD R11, R19, 0x1800, R8 ;  /* 0x00001800130b7824 */ /* 0x000fc600078e0208 */
[----:B------:R-:W-:Y:S01]  /*4570*/  LEA R9, R9, R148, 0x1 ;  /* 0x0000009409097211 */ /* 0x000fe200078e08ff */
[----:B------:R-:W-:-:S05]  /*4580*/  IMAD R12, R11, 0x2, R148 ;  /* 0x000000020b0c7824 */ /* 0x000fca00078e0294 */
[----:B------:R-:W2:Y:S04]  /*4590*/  LDS.128 R8, [R9+0x1c400] ;  /* 0x01c4000009087984 */ /* 0x000ea80000000c00 */
[----:B------:R-:W3:Y:S01]  /*45a0*/  LDS.128 R12, [R12+0x1c400] ;  /* 0x01c400000c0c7984 */ /* 0x000ee20000000c00 */
[----:B------:R-:W-:Y:S05]  /*45b0*/  @P2 BRA `(.L_x_12026) ;  /* 0x0000000400482947 */ /* 0x000fea0003800000 */
[--C-:B------:R-:W-:Y:S02]  /*45c0*/  SHF.R.U64 R112, R32, 0x10, R33.reuse ;  /* 0x0000001020707819 */ /* 0x100fe40000001221 */
[----:B------:R-:W-:Y:S01]  /*45d0*/  SHF.R.U32.HI R32, RZ, 0x10, R33 ;  /* 0x00000010ff207819 */ /* 0x000fe20000011621 */
[----:B------:R-:W-:Y:S01]  /*45e0*/  HADD2.F32 R33, -RZ, R103.H1_H1 ;  /* 0x30000067ff217230 */ /* 0x000fe20000004100 */
[--C-:B------:R-:W-:Y:S02]  /*45f0*/  SHF.R.U64 R113, R4, 0x10, R5.reuse ;  /* 0x0000001004717819 */ /* 0x100fe40000001205 */
[----:B------:R-:W-:Y:S01]  /*4600*/  SHF.R.U32.HI R102, RZ, 0x10, R5 ;  /* 0x00000010ff667819 */ /* 0x000fe20000011605 */
[----:B--2---:R-:W-:Y:S01]  /*4610*/  HADD2.F32 R5, -RZ, R9.H0_H0 ;  /* 0x20000009ff057230 */ /* 0x004fe20000004100 */
        /* <DEDUP_REMOVED lines=18> */
[----:B------:R-:W-:-:S02]  /*4740*/  HADD2.F32 R9, -RZ, R107.H1_H1 ;  /* 0x3000006bff097230 */ /* 0x000fc40000004100 */
[--C-:B------:R-:W-:Y:S02]  /*4750*/  HADD2.F32 R6, -RZ, R15.reuse.H0_H0 ;  /* 0x2000000fff067230 */ /* 0x100fe40000004100 */
[----:B------:R-:W-:Y:S01]  /*4760*/  HADD2.F32 R15, -RZ, R15.H1_H1 ;  /* 0x3000000fff0f7230 */ /* 0x000fe20000004100 */
[----:B------:R-:W-:Y:S01]  /*4770*/  F2FP.F16.F32.PACK_AB R35, R104, R35 ;  /* 0x000000236823723e */ /* 0x000fe200000000ff */
[----:B------:R-:W-:Y:S02]  /*4780*/  HADD2.F32 R5, -RZ, R11.H0_H0 ;  /* 0x2000000bff057230 */ /* 0x000fe40000004100 */
[----:B------:R-:W-:Y:S02]  /*4790*/  HADD2.F32 R34, -RZ, R105.H0_H0 ;  /* 0x20000069ff227230 */ /* 0x000fe40000004100 */
[----:B------:R-:W-:Y:S02]  /*47a0*/  HADD2.F32 R11, -RZ, R11.H1_H1 ;  /* 0x3000000bff0b7230 */ /* 0x000fe40000004100 */
[----:B------:R-:W-:-:S02]  /*47b0*/  HADD2.F32 R32, -RZ, R106.H0_H0 ;  /* 0x2000006aff207230 */ /* 0x000fc40000004100 */
[CC--:B------:R-:W-:Y:S01]  /*47c0*/  FMUL.FTZ R106, R6.reuse, R9.reuse ;  /* 0x00000009066a7220 */ /* 0x0c0fe20000410000 */
[----:B------:R-:W-:Y:S02]  /*47d0*/  HADD2.F32 R7, -RZ, R107.H0_H0 ;  /* 0x2000006bff077230 */ /* 0x000fe40000004100 */
[----:B------:R-:W-:Y:S01]  /*47e0*/  FMUL.FTZ R9, R5, R9 ;  /* 0x0000000905097220 */ /* 0x000fe20000410000 */
[-C--:B------:R-:W-:Y:S01]  /*47f0*/  FMUL.FTZ R108, R15, R34.reuse ;  /* 0x000000220f6c7220 */ /* 0x080fe20000410000 */
[C---:B------:R-:W-:Y:S01]  /*4800*/  FMUL.FTZ R110, R11.reuse, R34 ;  /* 0x000000220b6e7220 */ /* 0x040fe20000410000 */
[----:B------:R-:W-:Y:S02]  /*4810*/  HADD2.F32 R13, -RZ, R112.H0_H0 ;  /* 0x20000070ff0d7230 */ /* 0x000fe40000004100 */
[-C--:B------:R-:W-:Y:S01]  /*4820*/  FFMA.FTZ R34, R6, R7.reuse, R9 ;  /* 0x0000000706227223 */ /* 0x080fe20000010009 */
[----:B------:R-:W-:Y:S01]  /*4830*/  FFMA.FTZ R107, R11, R32, -R108 ;  /* 0x000000200b6b7223 */ /* 0x000fe2000001086c */
[----:B------:R-:W-:Y:S01]  /*4840*/  FFMA.FTZ R106, R5, R7, -R106 ;  /* 0x00000007056a7223 */ /* 0x000fe2000001086a */
[----:B------:R-:W-:-:S02]  /*4850*/  HADD2.F32 R11, -RZ, R114.H1_H1 ;  /* 0x30000072ff0b7230 */ /* 0x000fc40000004100 */
[----:B------:R-:W-:Y:S01]  /*4860*/  FFMA.FTZ R109, R15, R32, R110 ;  /* 0x000000200f6d7223 */ /* 0x000fe2000001006e */
[----:B------:R-:W-:Y:S02]  /*4870*/  HADD2.F32 R6, -RZ, R12.H0_H0 ;  /* 0x2000000cff067230 */ /* 0x000fe40000004100 */
        /* <DEDUP_REMOVED lines=10> */
[-C--:B------:R-:W-:Y:S01]  /*4920*/  FFMA.FTZ R13, R6, R7.reuse, R11 ;  /* 0x00000007060d7223 */ /* 0x080fe2000001000b */
[----:B------:R-:W-:Y:S01]  /*4930*/  FFMA.FTZ R32, R5, R7, -R32 ;  /* 0x0000000705207223 */ /* 0x000fe20000010820 */
[----:B------:R-:W-:Y:S02]  /*4940*/  HADD2.F32 R6, -RZ, R14.H0_H0 ;  /* 0x2000000eff067230 */ /* 0x000fe40000004100 */
[----:B------:R-:W-:Y:S01]  /*4950*/  FFMA.FTZ R15, R8, R9, -R15 ;  /* 0x00000009080f7223 */ /* 0x000fe2000001080f */
[----:B------:R-:W-:-:S02]  /*4960*/  HADD2.F32 R7, -RZ, R100.H0_H0 ;  /* 0x20000064ff077230 */ /* 0x000fc40000004100 */
[----:B------:R-:W-:Y:S01]  /*4970*/  FFMA.FTZ R12, R12, R9, R33 ;  /* 0x000000090c0c7223 */ /* 0x000fe20000010021 */
[----:B------:R-:W-:Y:S02]  /*4980*/  HADD2.F32 R11, -RZ, R111.H0_H0 ;  /* 0x2000006fff0b7230 */ /* 0x000fe40000004100 */
[----:B------:R-:W-:Y:S01]  /*4990*/  HADD2.F32 R5, -RZ, R10.H0_H0 ;  /* 0x2000000aff057230 */ /* 0x000fe20000004100 */
[----:B------:R-:W-:Y:S01]  /*49a0*/  F2FP.F16.F32.PACK_AB R8, R15, R32 ;  /* 0x000000200f08723e */ /* 0x000fe200000000ff */
[----:B------:R-:W-:Y:S01]  /*49b0*/  HADD2.F32 R14, -RZ, R14.H1_H1 ;  /* 0x3000000eff0e7230 */ /* 0x000fe20000004100 */
[----:B------:R-:W-:Y:S01]  /*49c0*/  F2FP.F16.F32.PACK_AB R12, R12, R13 ;  /* 0x0000000d0c0c723e */ /* 0x000fe200000000ff */
[----:B------:R-:W-:Y:S02]  /*49d0*/  HADD2.F32 R100, -RZ, R100.H1_H1 ;  /* 0x30000064ff647230 */ /* 0x000fe40000004100 */
[----:B------:R-:W-:Y:S02]  /*49e0*/  HADD2.F32 R10, -RZ, R10.H1_H1 ;  /* 0x3000000aff0a7230 */ /* 0x000fe40000004100 */
[----:B------:R-:W-:Y:S01]  /*49f0*/  FMUL.FTZ R105, R14, R11 ;  /* 0x0000000b0e697220 */ /* 0x000fe20000410000 */
[----:B------:R-:W-:-:S02]  /*4a00*/  HADD2.F32 R9, -RZ, R4.H0_H0 ;  /* 0x20000004ff097230 */ /* 0x000fc40000004100 */
[-C--:B------:R-:W-:Y:S01]  /*4a10*/  FMUL.FTZ R4, R6, R100.reuse ;  /* 0x0000006406047220 */ /* 0x080fe20000410000 */
[C---:B------:R-:W-:Y:S01]  /*4a20*/  FMUL.FTZ R33, R5.reuse, R100 ;  /* 0x0000006405217220 */ /* 0x040fe20000410000 */
[----:B------:R-:W-:Y:S01]  /*4a30*/  FMUL.FTZ R11, R10, R11 ;  /* 0x0000000b0a0b7220 */ /* 0x000fe20000410000 */
[----:B------:R-:W-:Y:S02]  /*4a40*/  IMAD.MOV.U32 R13, RZ, RZ, R35 ;  /* 0x000000ffff0d7224 */ /* 0x000fe400078e0023 */
        /* <DEDUP_REMOVED lines=8> */
[----:B------:R-:W-:-:S07]  /*4ad0*/  F2FP.F16.F32.PACK_AB R14, R14, R33 ;  /* 0x000000210e0e723e */ /* 0x000fce00000000ff */
.L_x_12026:
[----:B------:R-:W-:Y:S05]  /*4ae0*/  BSYNC B2 ;  /* 0x0000000000027941 */ /* 0x000fea0003800000 */
.L_x_12025:
[----:B------:R-:W-:Y:S01]  /*4af0*/  ISETP.GE.AND P4, PT, R101, R96, PT ;  /* 0x000000606500720c */ /* 0x000fe20003f86270 */
[----:B--2---:R4:W-:-:S12]  /*4b00*/  ST.E.128 desc[UR42][R82.64], R8 ;  /* 0x0000000852007985 */ /* 0x0049d8000c101d2a */
[----:B------:R-:W-:-:S05]  /*4b10*/  @!P4 IMAD.WIDE R84, R101, 0x2, R84 ;  /* 0x000000026554c825 */ /* 0x000fca00078e0254 */
[----:B---3--:R4:W-:Y:S02]  /*4b20*/  @!P4 ST.E.128 desc[UR42][R84.64], R12 ;  /* 0x0000000c5400c985 */ /* 0x0089e4000c101d2a */
.L_x_12024:
[----:B------:R-:W-:Y:S05]  /*4b30*/  BSYNC B1 ;  /* 0x0000000000017941 */ /* 0x000fea0003800000 */
.L_x_12023:
[----:B------:R-:W-:-:S03]  /*4b40*/  UMOV UR4, 0xffffffff ;  /* 0xffffffff00047882 */ /* 0x000fc60000000000 */
[----:B------:R-:W-:Y:S05]  /*4b50*/  BRA.DIV UR4, `(.L_x_12027) ;  /* 0x0000025e04bc7947 */ /* 0x000fea000b800000 */
[----:B------:R0:W0:Y:S04]  /*4b60*/  SHFL.IDX PT, R33, R92, 0x1, 0x1c1f ;  /* 0x003c1f005c217f89 */ /* 0x00002800000e0000 */
[----:B----4-:R4:W0:Y:S02]  /*4b70*/  SHFL.IDX PT, R14, R90, 0x1, 0x1c1f ;  /* 0x003c1f005a0e7f89 */ /* 0x01082400000e0000 */
.L_x_12357:
[----:B------:R-:W-:-:S13]  /*4b80*/  ISETP.GE.OR P4, PT, R190, R91, P1 ;  /* 0x0000005bbe00720c */ /* 0x000fda0000f86670 */
[----:B------:R-:W-:Y:S05]  /*4b90*/  @P4 BRA `(.L_x_12008) ;  /* 0x0000000800e04947 */ /* 0x000fea0003800000 */
[----:B------:R-:W-:Y:S01]  /*4ba0*/  SEL R98, R61, R98, !P0 ;  /* 0x000000623d627207 */ /* 0x000fe20004000000 */
[----:B------:R-:W-:Y:S01]  /*4bb0*/  BSSY B1, `(.L_x_12028) ;  /* 0x0000069000017945 */ /* 0x000fe20003800000 */
[C---:B0-----:R-:W-:Y:S02]  /*4bc0*/  LEA R12, P4, R68.reuse, R14, 0x1 ;  /* 0x0000000e440c7211 */ /* 0x041fe400078808ff */
[----:B------:R-:W-:Y:S02]  /*4bd0*/  SHF.R.S32.HI R5, RZ, 0x1f, R98 ;  /* 0x0000001fff057819 */ /* 0x000fe40000011462 */
[----:B------:R-:W-:Y:S02]  /*4be0*/  LEA.HI.X R13, R68, R33, R69, 0x1, P4 ;  /* 0x00000021440d7211 */ /* 0x000fe400020f0c45 */
[----:B------:R-:W-:-:S04]  /*4bf0*/  LEA.HI R98, R5, R98, RZ, 0x4 ;  /* 0x0000006205627211 */ /* 0x000fc800078f20ff */
[----:B------:R-:W-:-:S05]  /*4c00*/  LEA.HI.SX32 R15, R98, R67, 0x1c ;  /* 0x00000043620f7211 */ /* 0x000fca00078fe2ff */
[----:B------:R-:W-:-:S05]  /*4c10*/  IMAD.SHL.U32 R15, R15, 0x8, RZ ;  /* 0x000000080f0f7824 */ /* 0x000fca00078e00ff */
[----:B------:R-:W-:-:S04]  /*4c20*/  LOP3.LUT R5, R205, 0x38, R15, 0xf8, !PT ;  /* 0x00000038cd057812 */ /* 0x000fc800078ef80f */
[----:B------:R-:W-:Y:S01]  /*4c30*/  LOP3.LUT R4, R5, R206, RZ, 0x3c, !PT ;  /* 0x000000ce05047212 */ /* 0x000fe200078e3cff */
[----:B------:R-:W-:-:S04]  /*4c40*/  IMAD R5, R19, 0x1800, R71 ;  /* 0x0000180013057824 */ /* 0x000fc800078e0247 */
[----:B------:R-:W-:Y:S02]  /*4c50*/  IMAD.IADD R4, R207, 0x1, R4 ;  /* 0x00000001cf047824 */ /* 0x000fe400078e0204 */
[----:B------:R-:W-:Y:S02]  /*4c60*/  IMAD R5, R5, 0x2, R148 ;  /* 0x0000000205057824 */ /* 0x000fe400078e0294 */
[----:B------:R-:W-:-:S04]  /*4c70*/  IMAD R7, R19, 0x1800, R4 ;  /* 0x0000180013077824 */ /* 0x000fc800078e0204 */
[----:B------:R-:W-:Y:S02]  /*4c80*/  IMAD R8, R7, 0x2, R148 ;  /* 0x0000000207087824 */ /* 0x000fe400078e0294 */
[----:B------:R-:W0:Y:S04]  /*4c90*/  LDS.128 R4, [R5+0x1c400] ;  /* 0x01c4000005047984 */ /* 0x000e280000000c00 */
[----:B------:R-:W0:Y:S01]  /*4ca0*/  LDS.128 R8, [R8+0x1c400] ;  /* 0x01c4000008087984 */ /* 0x000e220000000c00 */
[----:B------:R-:W-:Y:S05]  /*4cb0*/  @P2 BRA `(.L_x_12029) ;  /* 0x0000000400602947 */ /* 0x000fea0003800000 */
[--C-:B--2---:R-:W-:Y:S01]  /*4cc0*/  SHF.R.U64 R85, R40, 0x10, R41.reuse ;  /* 0x0000001028557819 */ /* 0x104fe20000001229 */
[----:B0-----:R-:W-:Y:S01]  /*4cd0*/  IMAD.MOV.U32 R34, RZ, RZ, R10 ;  /* 0x000000ffff227224 */ /* 0x001fe200078e000a */
[----:B------:R-:W-:Y:S01]  /*4ce0*/  SHF.R.U32.HI R40, RZ, 0x10, R41 ;  /* 0x00000010ff287819 */ /* 0x000fe20000011629 */
[--C-:B------:R-:W-:Y:S01]  /*4cf0*/  HADD2.F32 R10, -RZ, R9.reuse.H0_H0 ;  /* 0x20000009ff0a7230 */ /* 0x100fe20000004100 */
[--C-:B------:R-:W-:Y:S01]  /*4d00*/  SHF.R.U64 R92, R36, 0x10, R37.reuse ;  /* 0x00000010245c7819 */ /* 0x100fe20000001225 */
[----:B------:R-:W-:Y:S01]  /*4d10*/  HADD2.F32 R9, -RZ, R9.H1_H1 ;  /* 0x30000009ff097230 */ /* 0x000fe20000004100 */
[----:B------:R-:W-:Y:S01]  /*4d20*/  SHF.R.U32.HI R36, RZ, 0x10, R37 ;  /* 0x00000010ff247819 */ /* 0x000fe20000011625 */
[----:B------:R-:W-:Y:S01]  /*4d30*/  HADD2.F32 R37, -RZ, R99.H1_H1 ;  /* 0x30000063ff257230 */ /* 0x000fe20000004100 */
[----:B------:R-:W-:Y:S01]  /*4d40*/  MOV R32, R8 ;  /* 0x0000000800207202 */ /* 0x000fe20000000f00 */
[----:B------:R-:W-:Y:S01]  /*4d50*/  IMAD.MOV.U32 R8, RZ, RZ, R6 ;  /* 0x000000ffff087224 */ /* 0x000fe200078e0006 */
[--C-:B----4-:R-:W-:Y:S01]  /*4d60*/  SHF.R.U64 R90, R38, 0x10, R39.reuse ;  /* 0x00000010265a7819 */ /* 0x110fe20000001227 */
[----:B------:R-:W-:Y:S01]  /*4d70*/  HADD2.F32 R6, -RZ, R5.H0_H0 ;  /* 0x20000005ff067230 */ /* 0x000fe20000004100 */
[----:B------:R-:W-:Y:S01]  /*4d80*/  SHF.R.U32.HI R82, RZ, 0x10, R39 ;  /* 0x00000010ff527819 */ /* 0x000fe20000011627 */
[----:B------:R-:W-:-:S02]  /*4d90*/  HADD2.F32 R38, -RZ, R40.H0_H0 ;  /* 0x20000028ff267230 */ /* 0x000fc40000004100 */
[-C--:B------:R-:W-:Y:S01]  /*4da0*/  FMUL.FTZ R39, R10, R37.reuse ;  /* 0x000000250a277220 */ /* 0x080fe20000410000 */
[----:B------:R-:W-:Y:S02]  /*4db0*/  HADD2.F32 R35, -RZ, R95.H1_H1 ;  /* 0x3000005fff237230 */ /* 0x000fe40000004100 */
[----:B------:R-:W-:Y:S01]  /*4dc0*/  FMUL.FTZ R37, R6, R37 ;  /* 0x0000002506257220 */ /* 0x000fe20000410000 */
[----:B------:R-:W-:Y:S02]  /*4dd0*/  HADD2.F32 R5, -RZ, R5.H1_H1 ;  /* 0x30000005ff057230 */ /* 0x000fe40000004100 */
[-C--:B------:R-:W-:Y:S01]  /*4de0*/  FMUL.FTZ R40, R9, R38.reuse ;  /* 0x0000002609287220 */ /* 0x080fe20000410000 */
[----:B------:R-:W-:Y:S01]  /*4df0*/  HADD2.F32 R36, -RZ, R36.H0_H0 ;  /* 0x20000024ff247230 */ /* 0x000fe20000004100 */
[----:B------:R-:W-:Y:S01]  /*4e00*/  SHF.R.U64 R41, R42, 0x10, R43 ;  /* 0x000000102a297819 */ /* 0x000fe2000000122b */
[-C--:B------:R-:W-:Y:S01]  /*4e10*/  FFMA.FTZ R39, R6, R35.reuse, -R39 ;  /* 0x0000002306277223 */ /* 0x080fe20000010827 */
[----:B------:R-:W-:Y:S01]  /*4e20*/  SHF.R.U32.HI R42, RZ, 0x10, R43 ;  /* 0x00000010ff2a7819 */ /* 0x000fe2000001162b */
[C---:B------:R-:W-:Y:S01]  /*4e30*/  FMUL.FTZ R38, R5.reuse, R38 ;  /* 0x0000002605267220 */ /* 0x040fe20000410000 */
[----:B------:R-:W-:Y:S01]  /*4e40*/  FFMA.FTZ R37, R10, R35, R37 ;  /* 0x000000230a257223 */ /* 0x000fe20000010025 */
[----:B------:R-:W-:Y:S01]  /*4e50*/  FFMA.FTZ R40, R5, R36, -R40 ;  /* 0x0000002405287223 */ /* 0x000fe20000010828 */
[----:B------:R-:W-:-:S02]  /*4e60*/  HADD2.F32 R35, -RZ, R97.H1_H1 ;  /* 0x30000061ff237230 */ /* 0x000fc40000004100 */
[----:B------:R-:W-:Y:S01]  /*4e70*/  FFMA.FTZ R38, R9, R36, R38 ;  /* 0x0000002409267223 */ /* 0x000fe20000010026 */
[----:B------:R-:W-:Y:S02]  /*4e80*/  HADD2.F32 R6, -RZ, R11.H0_H0 ;  /* 0x2000000bff067230 */ /* 0x000fe40000004100 */
[----:B------:R-:W-:Y:S02]  /*4e90*/  HADD2.F32 R5, -RZ, R7.H0_H0 ;  /* 0x20000007ff057230 */ /* 0x000fe40000004100 */
[----:B------:R-:W-:Y:S01]  /*4ea0*/  HADD2.F32 R11, -RZ, R11.H1_H1 ;  /* 0x3000000bff0b7230 */ /* 0x000fe20000004100 */
[----:B------:R-:W-:Y:S01]  /*4eb0*/  F2FP.F16.F32.PACK_AB R37, R38, R37 ;  /* 0x000000252625723e */ /* 0x000fe200000000ff */
[----:B------:R-:W-:Y:S02]  /*4ec0*/  HADD2.F32 R36, -RZ, R42.H0_H0 ;  /* 0x2000002aff247230 */ /* 0x000fe40000004100 */
[----:B------:R-:W-:Y:S01]  /*4ed0*/  FMUL.FTZ R42, R6, R35 ;  /* 0x00000023062a7220 */ /* 0x000fe20000410000 */
[----:B------:R-:W-:-:S02]  /*4ee0*/  HADD2.F32 R7, -RZ, R7.H1_H1 ;  /* 0x30000007ff077230 */ /* 0x000fc40000004100 */
[----:B------:R-:W-:Y:S01]  /*4ef0*/  FMUL.FTZ R35, R5, R35 ;  /* 0x0000002305237220 */ /* 0x000fe20000410000 */
[----:B------:R-:W-:Y:S02]  /*4f00*/  HADD2.F32 R9, -RZ, R93.H1_H1 ;  /* 0x3000005dff097230 */ /* 0x000fe40000004100 */
[----:B------:R-:W-:Y:S02]  /*4f10*/  HADD2.F32 R10, -RZ, R82.H0_H0 ;  /* 0x20000052ff0a7230 */ /* 0x000fe40000004100 */
[-C--:B------:R-:W-:Y:S01]  /*4f20*/  FMUL.FTZ R82, R11, R36.reuse ;  /* 0x000000240b527220 */ /* 0x080fe20000410000 */
[----:B---3--:R-:W-:Y:S01]  /*4f30*/  FMUL.FTZ R84, R7, R36 ;  /* 0x0000002407547220 */ /* 0x008fe20000410000 */
[-C--:B------:R-:W-:Y:S01]  /*4f40*/  FFMA.FTZ R36, R6, R9.reuse, R35 ;  /* 0x0000000906247223 */ /* 0x080fe20000010023 */
[----:B------:R-:W-:Y:S01]  /*4f50*/  FFMA.FTZ R42, R5, R9, -R42 ;  /* 0x00000009052a7223 */ /* 0x000fe2000001082a */
[----:B------:R-:W-:Y:S02]  /*4f60*/  HADD2.F32 R6, -RZ, R32.H0_H0 ;  /* 0x20000020ff067230 */ /* 0x000fe40000004100 */
[----:B------:R-:W-:Y:S01]  /*4f70*/  FFMA.FTZ R43, R7, R10, -R82 ;  /* 0x0000000a072b7223 */ /* 0x000fe20000010852 */
[----:B------:R-:W-:-:S02]  /*4f80*/  HADD2.F32 R99, -RZ, R99.H0_H0 ;  /* 0x20000063ff637230 */ /* 0x000fc40000004100 */
[----:B------:R-:W-:Y:S01]  /*4f90*/  FFMA.FTZ R83, R11, R10, R84 ;  /* 0x0000000a0b537223 */ /* 0x000fe20000010054 */
[----:B------:R-:W-:Y:S02]  /*4fa0*/  HADD2.F32 R9, -RZ, R85.H0_H0 ;  /* 0x20000055ff097230 */ /* 0x000fe40000004100 */
[----:B------:R-:W-:Y:S02]  /*4fb0*/  HADD2.F32 R5, -RZ, R4.H0_H0 ;  /* 0x20000004ff057230 */ /* 0x000fe40000004100 */
[-C--:B------:R-:W-:Y:S01]  /*4fc0*/  FMUL.FTZ R10, R6, R99.reuse ;  /* 0x00000063060a7220 */ /* 0x080fe20000410000 */
[----:B------:R-:W-:Y:S01]  /*4fd0*/  HADD2.F32 R32, -RZ, R32.H1_H1 ;  /* 0x30000020ff207230 */ /* 0x000fe20000004100 */
[----:B------:R-:W-:Y:S01]  /*4fe0*/  F2FP.F16.F32.PACK_AB R83, R83, R36 ;  /* 0x000000245353723e */ /* 0x000fe200000000ff */
[----:B------:R-:W-:Y:S02]  /*4ff0*/  HADD2.F32 R4, -RZ, R4.H1_H1 ;  /* 0x30000004ff047230 */ /* 0x000fe40000004100 */
[----:B------:R-:W-:Y:S01]  /*5000*/  FMUL.FTZ R99, R5, R99 ;  /* 0x0000006305637220 */ /* 0x000fe20000410000 */
[----:B------:R-:W-:-:S02]  /*5010*/  HADD2.F32 R95, -RZ, R95.H0_H0 ;  /* 0x2000005fff5f7230 */ /* 0x000fc40000004100 */
[-C--:B------:R-:W-:Y:S01]  /*5020*/  FMUL.FTZ R11, R32, R9.reuse ;  /* 0x00000009200b7220 */ /* 0x080fe20000410000 */
[----:B------:R-:W-:Y:S02]  /*5030*/  HADD2.F32 R7, -RZ, R92.H0_H0 ;  /* 0x2000005cff077230 */ /* 0x000fe40000004100 */
[C---:B------:R-:W-:Y:S01]  /*5040*/  FMUL.FTZ R9, R4.reuse, R9 ;  /* 0x0000000904097220 */ /* 0x040fe20000410000 */
[----:B------:R-:W-:Y:S02]  /*5050*/  HADD2.F32 R97, -RZ, R97.H0_H0 ;  /* 0x20000061ff617230 */ /* 0x000fe40000004100 */
[----:B------:R-:W-:Y:S01]  /*5060*/  FFMA.FTZ R10, R5, R95, -R10 ;  /* 0x0000005f050a7223 */ /* 0x000fe2000001080a */
[----:B------:R-:W-:Y:S02]  /*5070*/  HADD2.F32 R5, -RZ, R34.H0_H0 ;  /* 0x20000022ff057230 */ /* 0x000fe40000004100 */
[-C--:B------:R-:W-:Y:S01]  /*5080*/  FFMA.FTZ R11, R4, R7.reuse, -R11 ;  /* 0x00000007040b7223 */ /* 0x080fe2000001080b */
[----:B------:R-:W-:Y:S01]  /*5090*/  FFMA.FTZ R32, R32, R7, R9 ;  /* 0x0000000720207223 */ /* 0x000fe20000010009 */
[----:B------:R-:W-:-:S02]  /*50a0*/  HADD2.F32 R9, -RZ, R41.H0_H0 ;  /* 0x20000029ff097230 */ /* 0x000fc40000004100 */
[----:B------:R-:W-:Y:S01]  /*50b0*/  FFMA.FTZ R99, R6, R95, R99 ;  /* 0x0000005f06637223 */ /* 0x000fe20000010063 */
[----:B------:R-:W-:Y:S02]  /*50c0*/  HADD2.F32 R4, -RZ, R8.H0_H0 ;  /* 0x20000008ff047230 */ /* 0x000fe40000004100 */
[-C--:B------:R-:W-:Y:S01]  /*50d0*/  FMUL.FTZ R35, R5, R97.reuse ;  /* 0x0000006105237220 */ /* 0x080fe20000410000 */
[----:B------:R-:W-:Y:S02]  /*50e0*/  HADD2.F32 R34, -RZ, R34.H1_H1 ;  /* 0x30000022ff227230 */ /* 0x000fe40000004100 */
        /* <DEDUP_REMOVED lines=14> */
[----:B------:R-:W-:Y:S01]  /*51d0*/  F2FP.F16.F32.PACK_AB R10, R8, R35 ;  /* 0x00000023080a723e */ /* 0x000fe200000000ff */
[----:B------:R-:W-:Y:S01]  /*51e0*/  IMAD.MOV.U32 R8, RZ, RZ, R36 ;  /* 0x000000ffff087224 */ /* 0x000fe200078e0024 */
[----:B------:R-:W-:Y:S01]  /*51f0*/  F2FP.F16.F32.PACK_AB R82, R9, R6 ;  /* 0x000000060952723e */ /* 0x000fe200000000ff */
[----:B------:R-:W-:Y:S01]  /*5200*/  IMAD.MOV.U32 R9, RZ, RZ, R37 ;  /* 0x000000ffff097224 */ /* 0x000fe200078e0025 */
[----:B------:R-:W-:Y:S01]  /*5210*/  F2FP.F16.F32.PACK_AB R7, R43, R42 ;  /* 0x0000002a2b07723e */ /* 0x000fe200000000ff */
[----:B------:R-:W-:-:S02]  /*5220*/  IMAD.MOV.U32 R6, RZ, RZ, R10 ;  /* 0x000000ffff067224 */ /* 0x000fc400078e000a */
[----:B------:R-:W-:-:S07]  /*5230*/  IMAD.MOV.U32 R10, RZ, RZ, R82 ;  /* 0x000000ffff0a7224 */ /* 0x000fce00078e0052 */
.L_x_12029:
[----:B------:R-:W-:Y:S05]  /*5240*/  BSYNC B1 ;  /* 0x0000000000017941 */ /* 0x000fea0003800000 */
.L_x_12028:
[----:B0-----:R0:W-:Y:S01]  /*5250*/  ST.E.128 desc[UR42][R12.64], R4 ;  /* 0x000000040c007985 */ /* 0x0011e2000c101d2a */
[----:B------:R-:W-:Y:S02]  /*5260*/  ISETP.GE.AND P2, PT, R15, R96, PT ;  /* 0x000000600f00720c */ /* 0x000fe40003f46270 */
[----:B------:R-:W-:-:S11]  /*5270*/  MOV R32, R14 ;  /* 0x0000000e00207202 */ /* 0x000fd60000000f00 */
[----:B------:R-:W-:Y:S05]  /*5280*/  @P2 BRA `(.L_x_12008) ;  /* 0x0000000400242947 */ /* 0x000fea0003800000 */
[----:B0-----:R-:W-:-:S05]  /*5290*/  IMAD.WIDE R4, R15, 0x2, R32 ;  /* 0x000000020f047825 */ /* 0x001fca00078e0220 */
[----:B------:R0:W-:Y:S01]  /*52a0*/  ST.E.128 desc[UR42][R4.64], R8 ;  /* 0x0000000804007985 */ /* 0x0001e2000c101d2a */
[----:B------:R-:W-:Y:S05]  /*52b0*/  BRA `(.L_x_12008) ;  /* 0x0000000400187947 */ /* 0x000fea0003800000 */
.L_x_11989:
[----:B------:R-:W-:-:S04]  /*52c0*/  ULOP3.LUT UR4, UR36, 0x1, URZ, 0xfc, !UPT ;  /* 0x0000000124047892 */ /* 0x000fc8000f8efc3f */
[----:B------:R-:W-:-:S06]  /*52d0*/  UISETP.NE.AND UP0, UPT, UR4, 0x3, UPT ;  /* 0x000000030400788c */ /* 0x000fcc000bf05270 */
[----:B------:R-:W-:-:S13]  /*52e0*/  PLOP3.LUT P3, PT, PT, PT, UP0, 0x80, 0x0 ;  /* 0x000000000000781c */ /* 0x000fda0003f6f008 */
[----:B------:R-:W-:Y:S05]  /*52f0*/  @!P3 BRA `(.L_x_12030) ;  /* 0x000000000004b947 */ /* 0x000fea0003800000 */
[----:B------:R-:W-:Y:S01]  /*5300*/  BPT.TRAP 0x1 ;  /* 0x000000040000795c */ /* 0x000fe20000300000 */
.L_x_12030:
[----:B------:R-:W-:Y:S01]  /*5310*/  IMAD R79, R19, 0x8, R148 ;  /* 0x00000008134f7824 */ /* 0x000fe200078e0294 */
[----:B------:R-:W-:Y:S01]  /*5320*/  SHF.L.U32 R94, R154, 0x1f, RZ ;  /* 0x0000001f9a5e7819 */ /* 0x000fe200000006ff */
[----:B------:R-:W-:Y:S01]  /*5330*/  BSSY B1, `(.L_x_12031) ;  /* 0x0000004000017945 */ /* 0x000fe20003800000 */
[----:B------:R-:W-:Y:S02]  /*5340*/  SHF.R.S32.HI R88, RZ, 0x1f, R87 ;  /* 0x0000001fff587819 */ /* 0x000fe40000011457 */
[----:B------:R-:W0:Y:S02]  /*5350*/  SYNCS.PHASECHK.TRANS64.TRYWAIT P2, [R79+URZ+0x22890], R94 ;  /* 0x0228905e4f0075a7 */ /* 0x000e24000804017f */
[----:B0-----:R-:W-:Y:S05]  /*5360*/  @!P2 BRA `(.L_x_12032) ;  /* 0x000002580000a947 */ /* 0x001fea0003800000 */
.L_x_12358:
[----:B------:R-:W-:Y:S05]  /*5370*/  BSYNC B1 ;  /* 0x0000000000017941 */ /* 0x000fea0003800000 */
.L_x_12031:
        /* <DEDUP_REMOVED lines=19> */
[C---:B------:R-:W-:Y:S01]  /*54b0*/  LEA R8, P2, R4.reuse, UR4, 0x1 ;  /* 0x0000000404087c11 */ /* 0x040fe2000f8408ff */
[----:B------:R-:W-:Y:S01]  /*54c0*/  IMAD.IADD R32, R91, 0x1, -R152 ;  /* 0x000000015b207824 */ /* 0x000fe200078e0a98 */
[----:B------:R-:W-:Y:S02]  /*54d0*/  UMOV UR4, 0xffffffff ;  /* 0xffffffff00047882 */ /* 0x000fe40000000000 */
[----:B------:R-:W-:Y:S02]  /*54e0*/  LEA.HI.X R9, R4, UR5, R7, 0x1, P2 ;  /* 0x0000000504097c11 */ /* 0x000fe400090f0c07 */
[----:B------:R-:W-:Y:S01]  /*54f0*/  ISETP.GE.AND P2, PT, R32, 0x1, PT ;  /* 0x000000012000780c */ /* 0x000fe20003f46270 */
[----:B------:R-:W-:-:S12]  /*5500*/  BRA.DIV UR4, `(.L_x_12033) ;  /* 0x0000025604ac7947 */ /* 0x000fd8000b800000 */
[----:B------:R1:W2:Y:S04]  /*5510*/  SHFL.IDX PT, R5, R9, RZ, 0x1c1f ;  /* 0x001c1fff09057589 */ /* 0x0002a800000e0000 */
[----:B------:R1:W3:Y:S02]  /*5520*/  SHFL.IDX PT, R14, R8, RZ, 0x1c1f ;  /* 0x001c1fff080e7589 */ /* 0x0002e400000e0000 */
.L_x_12362:
[----:B------:R-:W-:Y:S04]  /*5530*/  BSSY B1, `(.L_x_12034) ;  /* 0x000000d000017945 */ /* 0x000fe80003800000 */
[----:B------:R-:W-:Y:S05]  /*5540*/  @!P2 BRA `(.L_x_12035) ;  /* 0x00000000002ca947 */ /* 0x000fea0003800000 */
[----:B------:R-:W-:Y:S02]  /*5550*/  ULDC UR4, c[0x0][0x2f4] ;  /* 0x0000bd0000047ab9 */ /* 0x000fe40000000800 */
[----:B------:R-:W-:-:S13]  /*5560*/  ISETP.GE.AND P2, PT, R16, UR4, PT ;  /* 0x0000000410007c0c */ /* 0x000fda000bf46270 */
[----:B---3--:R-:W-:-:S04]  /*5570*/  @!P2 LEA R10, P4, R16, R14, 0x1 ;  /* 0x0000000e100aa211 */ /* 0x008fc800078808ff */
[----:B--2---:R-:W-:Y:S02]  /*5580*/  @!P2 LEA.HI.X R11, R16, R5, R17, 0x1, P4 ;  /* 0x00000005100ba211 */ /* 0x004fe400020f0c11 */
[----:B------:R-:W-:-:S13]  /*5590*/  ISETP.GE.AND P4, PT, R18, UR4, PT ;  /* 0x0000000412007c0c */ /* 0x000fda000bf86270 */
[----:B------:R-:W-:-:S04]  /*55a0*/  @!P4 LEA R14, P5, R18, R14, 0x1 ;  /* 0x0000000e120ec211 */ /* 0x000fc800078a08ff */
[----:B------:R-:W-:Y:S02]  /*55b0*/  @!P4 LEA.HI.X R15, R18, R5, R153, 0x1, P5 ;  /* 0x00000005120fc211 */ /* 0x000fe400028f0c99 */
[----:B------:R-:W2:Y:S04]  /*55c0*/  @!P2 LDS.128 R4, [R95] ;  /* 0x000000005f04a984 */ /* 0x000ea80000000c00 */
[----:B--2---:R-:W-:Y:S04]  /*55d0*/  @!P2 ST.E.128 desc[UR42][R10.64], R4 ;  /* 0x000000040a00a985 */ /* 0x004fe8000c101d2a */
[----:B------:R-:W2:Y:S04]  /*55e0*/  @!P4 LDS.128 R4, [R84] ;  /* 0x000000005404c984 */ /* 0x000ea80000000c00 */
[----:B--2---:R4:W-:Y:S02]  /*55f0*/  @!P4 ST.E.128 desc[UR42][R14.64], R4 ;  /* 0x000000040e00c985 */ /* 0x0049e4000c101d2a */
.L_x_12035:
[----:B------:R-:W-:Y:S05]  /*5600*/  BSYNC B1 ;  /* 0x0000000000017941 */ /* 0x000fea0003800000 */
.L_x_12034:
[----:B------:R-:W-:-:S03]  /*5610*/  UMOV UR4, 0xffffffff ;  /* 0xffffffff00047882 */ /* 0x000fc60000000000 */
[----:B------:R-:W-:Y:S05]  /*5620*/  BRA.DIV UR4, `(.L_x_12036) ;  /* 0x0000025604ac7947 */ /* 0x000fea000b800000 */
[----:B--2-4-:R2:W4:Y:S04]  /*5630*/  SHFL.IDX PT, R5, R9, 0x1, 0x1c1f ;  /* 0x003c1f0009057f89 */ /* 0x01452800000e0000 */
[----:B---3--:R2:W3:Y:S02]  /*5640*/  SHFL.IDX PT, R14, R8, 0x1, 0x1c1f ;  /* 0x003c1f00080e7f89 */ /* 0x0084e400000e0000 */
.L_x_12366:
[----:B------:R-:W-:-:S13]  /*5650*/  ISETP.GE.AND P2, PT, R32, 0x41, PT ;  /* 0x000000412000780c */ /* 0x000fda0003f46270 */
[----:B------:R-:W-:Y:S05]  /*5660*/  @!P2 BRA `(.L_x_12008) ;  /* 0x00000000002ca947 */ /* 0x000fea0003800000 */
[----:B------:R-:W-:Y:S02]  /*5670*/  ULDC UR4, c[0x0][0x2f4] ;  /* 0x0000bd0000047ab9 */ /* 0x000fe40000000800 */
[----:B------:R-:W-:-:S13]  /*5680*/  ISETP.GE.AND P2, PT, R16, UR4, PT ;  /* 0x0000000410007c0c */ /* 0x000fda000bf46270 */
[----:B-123--:R-:W-:-:S04]  /*5690*/  @!P2 LEA R8, P4, R16, R14, 0x1 ;  /* 0x0000000e1008a211 */ /* 0x00efc800078808ff */
[----:B----4-:R-:W-:Y:S02]  /*56a0*/  @!P2 LEA.HI.X R9, R16, R5, R17, 0x1, P4 ;  /* 0x000000051009a211 */ /* 0x010fe400020f0c11 */
[----:B------:R-:W-:-:S13]  /*56b0*/  ISETP.GE.AND P4, PT, R18, UR4, PT ;  /* 0x0000000412007c0c */ /* 0x000fda000bf86270 */
[----:B------:R-:W-:-:S04]  /*56c0*/  @!P4 LEA R14, P5, R18, R14, 0x1 ;  /* 0x0000000e120ec211 */ /* 0x000fc800078a08ff */
[----:B------:R-:W-:Y:S02]  /*56d0*/  @!P4 LEA.HI.X R15, R18, R5, R153, 0x1, P5 ;  /* 0x00000005120fc211 */ /* 0x000fe400028f0c99 */
[----:B------:R-:W1:Y:S04]  /*56e0*/  @!P2 LDS.128 R4, [R95+0x2000] ;  /* 0x002000005f04a984 */ /* 0x000e680000000c00 */
[----:B-1----:R-:W-:Y:S04]  /*56f0*/  @!P2 ST.E.128 desc[UR42][R8.64], R4 ;  /* 0x000000040800a985 */ /* 0x002fe8000c101d2a */
[----:B------:R-:W1:Y:S04]  /*5700*/  @!P4 LDS.128 R4, [R84+0x2000] ;  /* 0x002000005404c984 */ /* 0x000e680000000c00 */
[----:B-1----:R1:W-:Y:S02]  /*5710*/  @!P4 ST.E.128 desc[UR42][R14.64], R4 ;  /* 0x000000040e00c985 */ /* 0x0023e4000c101d2a */
.L_x_12008:
[----:B------:R-:W-:Y:S05]  /*5720*/  BSYNC B0 ;  /* 0x0000000000007941 */ /* 0x000fea0003800000 */
.L_x_11988:
[----:B01--4-:R-:W0:Y:S01]  /*5730*/  S2R R4, SR_TID.X ;  /* 0x0000000000047919 */ /* 0x013e220000002100 */
        /* <DEDUP_REMOVED lines=8> */
[----:B0-----:R-:W-:-:S02]  /*57c0*/  SHF.R.U32.HI R5, RZ, 0x7, R4 ;  /* 0x00000007ff057819 */ /* 0x001fc40000011604 */
[----:B------:R-:W-:-:S03]  /*57d0*/  LOP3.LUT P2, RZ, R4, 0x7f, RZ, 0xc0, !PT ;  /* 0x0000007f04ff7812 */ /* 0x000fc6000784c0ff */
[----:B--2---:R-:W-:-:S10]  /*57e0*/  VIADD R8, R5, 0x8 ;  /* 0x0000000805087836 */ /* 0x004fd40000000000 */
[----:B------:R-:W-:-:S05]  /*57f0*/  @!P2 VIADD R4, R79, 0x228a0 ;  /* 0x000228a04f04a836 */ /* 0x000fca0000000000 */
[----:B------:R-:W-:Y:S01]  /*5800*/  @!P2 PRMT R4, RZ, 0x654, R4 ;  /* 0x00000654ff04a816 */ /* 0x000fe20000000004 */
[----:B-1----:R0:W-:Y:S06]  /*5810*/  BAR.SYNC.DEFER_BLOCKING R8, 0x80 ;  /* 0x000200080000751d */ /* 0x0021ec0000010000 */
[----:B------:R0:W-:Y:S01]  /*5820*/  @!P2 SYNCS.ARRIVE.TRANS64.RED.A1T0 RZ, [R4+URZ], RZ ;  /* 0x000000ff04ffa9a7 */ /* 0x0001e2000810043f */
[----:B------:R-:W-:Y:S05]  /*5830*/  @!P3 BRA `(.L_x_12038) ;  /* 0x000000000004b947 */ /* 0x000fea0003800000 */
[----:B------:R-:W-:Y:S01]  /*5840*/  BPT.TRAP 0x1 ;  /* 0x000000040000795c */ /* 0x000fe20000300000 */
.L_x_12038:
[----:B------:R-:W-:Y:S05]  /*5850*/  BSYNC B0 ;  /* 0x0000000000007941 */ /* 0x000fea0003800000 */
.L_x_12037:
[----:B------:R-:W1:Y:S01]  /*5860*/  SYNCS.PHASECHK.TRANS64.TRYWAIT P3, [R79+URZ+0x228b0], R94 ;  /* 0x0228b05e4f0075a7 */ /* 0x000e62000806017f */
[----:B------:R-:W-:Y:S04]  /*5870*/  BSSY B0, `(.L_x_12039) ;  /* 0x0000002000007945 */ /* 0x000fe80003800000 */
[----:B-1----:R-:W-:Y:S05]  /*5880*/  @!P3 BRA `(.L_x_12040) ;  /* 0x00000254005cb947 */ /* 0x002fea0003800000 */
.L_x_12367:
[----:B------:R-:W-:Y:S05]  /*5890*/  BSYNC B0 ;  /* 0x0000000000007941 */ /* 0x000fea0003800000 */
.L_x_12039:
[----:B------:R-:W-:Y:S01]  /*58a0*/  ULDC.64 UR4, c[0x0][0x328] ;  /* 0x0000ca0000047ab9 */ /* 0x000fe20000000a00 */
[----:B------:R-:W-:Y:S01]  /*58b0*/  IMAD.IADD R91, R91, 0x1, -R152 ;  /* 0x000000015b5b7824 */ /* 0x000fe200078e0a98 */
        /* <DEDUP_REMOVED lines=24> */
[----:B------:R0:W4:Y:S08]  /*5a40*/  SHFL.IDX PT, R38, R37, RZ, 0x1c1f ;  /* 0x001c1fff25267589 */ /* 0x00013000000e0000 */
[----:B0-----:R-:W-:Y:S05]  /*5a50*/  @!P3 BRA `(.L_x_12042) ;  /* 0x0000000000a4b947 */ /* 0x001fea0003800000 */
[----:B------:R-:W-:Y:S02]  /*5a60*/  ISETP.NE.AND P5, PT, R72, RZ, PT ;  /* 0x000000ff4800720c */ /* 0x000fe40003fa5270 */
[----:B------:R-:W-:Y:S02]  /*5a70*/  ISETP.NE.AND P4, PT, R73, RZ, PT ;  /* 0x000000ff4900720c */ /* 0x000fe40003f85270 */
[----:B------:R-:W-:-:S09]  /*5a80*/  PRMT R9, R53, 0x8880, RZ ;  /* 0x0000888035097816 */ /* 0x000fd200000000ff */
[----:B------:R-:W0:Y:S01]  /*5a90*/  @P5 LDS.128 R4, [R40] ;  /* 0x0000000028045984 */ /* 0x000e220000000c00 */
[----:B--2---:R-:W-:-:S04]  /*5aa0*/  @P5 LEA R10, P3, R16, R39, 0x1 ;  /* 0x00000027100a5211 */ /* 0x004fc800078608ff */
[----:B----4-:R-:W-:Y:S02]  /*5ab0*/  @P5 LEA.HI.X R11, R16, R38, R17, 0x1, P3 ;  /* 0x00000026100b5211 */ /* 0x010fe400018f0c11 */
[----:B------:R-:W-:-:S04]  /*5ac0*/  @P4 LEA R34, P3, R18, R39, 0x1 ;  /* 0x0000002712224211 */ /* 0x000fc800078608ff */
[----:B------:R-:W-:Y:S02]  /*5ad0*/  @P4 LEA.HI.X R35, R18, R38, R153, 0x1, P3 ;  /* 0x0000002612234211 */ /* 0x000fe400018f0c99 */
[----:B------:R-:W-:-:S13]  /*5ae0*/  ISETP.NE.AND P3, PT, R74, RZ, PT ;  /* 0x000000ff4a00720c */ /* 0x000fda0003f65270 */
[----:B------:R-:W-:-:S04]  /*5af0*/  @P3 LEA R12, P6, R167, R39, 0x1 ;  /* 0x00000027a70c3211 */ /* 0x000fc800078c08ff */
[----:B------:R-:W-:Y:S01]  /*5b00*/  @P3 LEA.HI.X R13, R167, R38, R197, 0x1, P6 ;  /* 0x00000026a70d3211 */ /* 0x000fe200030f0cc5 */
[----:B0-----:R-:W-:Y:S01]  /*5b10*/  @P5 ST.E.128 desc[UR42][R10.64], R4 ;  /* 0x000000040a005985 */ /* 0x001fe2000c101d2a */
[----:B------:R-:W-:-:S03]  /*5b20*/  ISETP.NE.AND P5, PT, R75, RZ, PT ;  /* 0x000000ff4b00720c */ /* 0x000fc60003fa5270 */
[----:B------:R-:W0:Y:S10]  /*5b30*/  @P4 LDS.128 R4, [R41] ;  /* 0x0000000029044984 */ /* 0x000e340000000c00 */
[----:B---3--:R-:W-:-:S04]  /*5b40*/  @P5 LEA R14, P6, R166, R39, 0x1 ;  /* 0x00000027a60e5211 */ /* 0x008fc800078c08ff */
[----:B------:R-:W-:Y:S01]  /*5b50*/  @P5 LEA.HI.X R15, R166, R38, R196, 0x1, P6 ;  /* 0x00000026a60f5211 */ /* 0x000fe200030f0cc4 */
[----:B0-----:R-:W-:Y:S01]  /*5b60*/  @P4 ST.E.128 desc[UR42][R34.64], R4 ;  /* 0x0000000422004985 */ /* 0x001fe2000c101d2a */
[----:B------:R-:W-:-:S03]  /*5b70*/  ISETP.NE.AND P4, PT, R76, RZ, PT ;  /* 0x000000ff4c00720c */ /* 0x000fc60003f85270 */
[----:B------:R-:W0:Y:S10]  /*5b80*/  @P3 LDS.128 R4, [R40+0x3000] ;  /* 0x0030000028043984 */ /* 0x000e340000000c00 */
[----:B------:R-:W-:-:S04]  /*5b90*/  @P4 LEA R32, P6, R165, R39, 0x1 ;  /* 0x00000027a5204211 */ /* 0x000fc800078c08ff */
        /* <DEDUP_REMOVED lines=12> */
[----:B------:R-:W-:-:S03]  /*5c60*/  ISETP.GT.AND P4, PT, R9, -0x1, PT ;  /* 0xffffffff0900780c */ /* 0x000fc60003f84270 */
[----:B------:R-:W0:Y:S10]  /*5c70*/  @P3 LDS.128 R4, [R41+0x6000] ;  /* 0x0060000029043984 */ /* 0x000e340000000c00 */
[----:B------:R-:W-:-:S04]  /*5c80*/  @!P4 LEA R12, P6, R188, R39, 0x1 ;  /* 0x00000027bc0cc211 */ /* 0x000fc800078c08ff */
[----:B------:R-:W-:Y:S01]  /*5c90*/  @!P4 LEA.HI.X R13, R188, R38, R191, 0x1, P6 ;  /* 0x00000026bc0dc211 */ /* 0x000fe200030f0cbf */
[----:B0-----:R-:W-:Y:S04]  /*5ca0*/  @P3 ST.E.128 desc[UR42][R10.64], R4 ;  /* 0x000000040a003985 */ /* 0x001fe8000c101d2a */
[----:B------:R-:W0:Y:S04]  /*5cb0*/  @P5 LDS.128 R4, [R40+0x9000] ;  /* 0x0090000028045984 */ /* 0x000e280000000c00 */
[----:B0-----:R-:W-:Y:S04]  /*5cc0*/  @P5 ST.E.128 desc[UR42][R34.64], R4 ;  /* 0x0000000422005985 */ /* 0x001fe8000c101d2a */
[----:B------:R-:W0:Y:S04]  /*5cd0*/  @!P4 LDS.128 R4, [R41+0x9000] ;  /* 0x009000002904c984 */ /* 0x000e280000000c00 */
[----:B0-----:R0:W-:Y:S02]  /*5ce0*/  @!P4 ST.E.128 desc[UR42][R12.64], R4 ;  /* 0x000000040c00c985 */ /* 0x0011e4000c101d2a */
.L_x_12042:
[----:B------:R-:W-:Y:S05]  /*5cf0*/  BSYNC B0 ;  /* 0x0000000000007941 */ /* 0x000fea0003800000 */
.L_x_12041:
[----:B------:R-:W-:Y:S01]  /*5d00*/  ISETP.GE.AND P3, PT, R91, 0x41, PT ;  /* 0x000000415b00780c */ /* 0x000fe20003f66270 */
[----:B----4-:R4:W0:Y:S01]  /*5d10*/  SHFL.IDX PT, R38, R37, 0x1, 0x1c1f ;  /* 0x003c1f0025267f89 */ /* 0x01082200000e0000 */
[----:B------:R-:W-:Y:S03]  /*5d20*/  BSSY B0, `(.L_x_12043) ;  /* 0x000002c000007945 */ /* 0x000fe60003800000 */
[----:B------:R4:W0:Y:S08]  /*5d30*/  SHFL.IDX PT, R9, R36, 0x1, 0x1c1f ;  /* 0x003c1f0024097f89 */ /* 0x00083000000e0000 */
[----:B----4-:R-:W-:Y:S05]  /*5d40*/  @!P3 BRA `(.L_x_12044) ;  /* 0x0000000000a4b947 */ /* 0x010fea0003800000 */
[----:B------:R-:W-:Y:S02]  /*5d50*/  ISETP.NE.AND P5, PT, R72, RZ, PT ;  /* 0x000000ff4800720c */ /* 0x000fe40003fa5270 */
[----:B------:R-:W-:-:S11]  /*5d60*/  ISETP.NE.AND P4, PT, R73, RZ, PT ;  /* 0x000000ff4900720c */ /* 0x000fd60003f85270 */
[----:B0-----:R-:W0:Y:S01]  /*5d70*/  @P5 LDS.128 R4, [R40+0x2000] ;  /* 0x0020000028045984 */ /* 0x001e220000000c00 */
[----:B------:R-:W-:-:S04]  /*5d80*/  @P5 LEA R32, P3, R16, R9, 0x1 ;  /* 0x0000000910205211 */ /* 0x000fc800078608ff */
[----:B------:R-:W-:Y:S02]  /*5d90*/  @P5 LEA.HI.X R33, R16, R38, R17, 0x1, P3 ;  /* 0x0000002610215211 */ /* 0x000fe400018f0c11 */
[----:B------:R-:W-:-:S04]  /*5da0*/  @P4 LEA R34, P3, R18, R9, 0x1 ;  /* 0x0000000912224211 */ /* 0x000fc800078608ff */
[----:B------:R-:W-:Y:S02]  /*5db0*/  @P4 LEA.HI.X R35, R18, R38, R153, 0x1, P3 ;  /* 0x0000002612234211 */ /* 0x000fe400018f0c99 */
[----:B------:R-:W-:-:S13]  /*5dc0*/  ISETP.NE.AND P3, PT, R74, RZ, PT ;  /* 0x000000ff4a00720c */ /* 0x000fda0003f65270 */
        /* <DEDUP_REMOVED lines=10> */
[----:B---3--:R-:W-:-:S04]  /*5e70*/  @P4 LEA R14, P6, R165, R9, 0x1 ;  /* 0x00000009a50e4211 */ /* 0x008fc800078c08ff */
[----:B------:R-:W-:Y:S01]  /*5e80*/  @P4 LEA.HI.X R15, R165, R38, R195, 0x1, P6 ;  /* 0x00000026a50f4211 */ /* 0x000fe200030f0cc3 */
[----:B0-----:R0:W-:Y:S01]  /*5e90*/  @P3 ST.E.128 desc[UR42][R10.64], R4 ;  /* 0x000000040a003985 */ /* 0x0011e2000c101d2a */
[----:B------:R-:W-:-:S03]  /*5ea0*/  ISETP.NE.AND P3, PT, R77, RZ, PT ;  /* 0x000000ff4d00720c */ /* 0x000fc60003f65270 */
[----:B------:R-:W3:Y:S10]  /*5eb0*/  @P5 LDS.128 R4, [R41+0x5000] ;  /* 0x0050000029045984 */ /* 0x000ef40000000c00 */
[----:B------:R-:W-:-:S04]  /*5ec0*/  @P3 LEA R32, P6, R164, R9, 0x1 ;  /* 0x00000009a4203211 */ /* 0x000fc800078c08ff */
[----:B------:R-:W-:Y:S02]  /*5ed0*/  @P3 LEA.HI.X R33, R164, R38, R194, 0x1, P6 ;  /* 0x00000026a4213211 */ /* 0x000fe400030f0cc2 */
[----:B0-----:R-:W-:Y:S01]  /*5ee0*/  PRMT R10, R53, 0x8880, RZ ;  /* 0x00008880350a7816 */ /* 0x001fe200000000ff */
[----:B---3--:R-:W-:Y:S01]  /*5ef0*/  @P5 ST.E.128 desc[UR42][R12.64], R4 ;  /* 0x000000040c005985 */ /* 0x008fe2000c101d2a */
        /* <DEDUP_REMOVED lines=14> */
.L_x_12044:
[----:B------:R-:W-:Y:S05]  /*5fe0*/  BSYNC B0 ;  /* 0x0000000000007941 */ /* 0x000fea0003800000 */
.L_x_12043:
        /* <DEDUP_REMOVED lines=8> */
[----:B------:R-:W-:-:S03]  /*6070*/  ISETP.NE.AND P3, PT, R81, RZ, PT ;  /* 0x000000ff5100720c */ /* 0x000fc60003f65270 */
[----:B------:R-:W-:Y:S02]  /*6080*/  @!P2 PRMT R79, RZ, 0x654, R79 ;  /* 0x00000654ff4fa816 */ /* 0x000fe4000000004f */
[----:B------:R-:W-:Y:S02]  /*6090*/  IADD3 R19, R19, 0x1, RZ ;  /* 0x0000000113137810 */ /* 0x000fe40007ffe0ff */
[----:B------:R1:W-:Y:S02]  /*60a0*/  @!P2 SYNCS.ARRIVE.TRANS64.RED.A1T0 RZ, [R79+URZ], RZ ;  /* 0x000000ff4fffa9a7 */ /* 0x0003e4000810043f */
        /* <DEDUP_REMOVED lines=9> */
[----:B------:R-:W-:Y:S05]  /*6140*/  @!P3 WARPSYNC.ALL ;  /* 0x000000000000b948 */ /* 0x000fea0003800000 */
[----:B------:R-:W-:Y:S06]  /*6150*/  @!P3 BAR.ARV 0x9, 0x100 ;  /* 0x024400000000bb1d */ /* 0x000fec0000002000 */
.L_x_11983:
[----:B------:R-:W0:Y:S01]  /*6160*/  S2R R3, SR_SWINHI ;  /* 0x0000000000037919 */ /* 0x000e220000002f00 */
[----:B------:R-:W1:Y:S01]  /*6170*/  LDC R13, c[0x0][0x448] ;  /* 0x00011200ff0d7b82 */ /* 0x000e620000000800 */
[----:B---3--:R-:W-:Y:S01]  /*6180*/  IMAD.U32 R14, RZ, RZ, UR36 ;  /* 0x00000024ff0e7e24 */ /* 0x008fe2000f8e00ff */
[----:B------:R-:W-:Y:S01]  /*6190*/  MOV R72, UR44 ;  /* 0x0000002c00487c02 */ /* 0x000fe20008000f00 */
[----:B------:R-:W-:Y:S01]  /*61a0*/  IMAD.MOV.U32 R15, RZ, RZ, 0x80 ;  /* 0x00000080ff0f7424 */ /* 0x000fe200078e00ff */
[----:B------:R-:W-:Y:S01]  /*61b0*/  STL [R1+0x50], R125 ;  /* 0x0000507d01007387 */ /* 0x000fe20000100800 */
[----:B------:R-:W-:Y:S01]  /*61c0*/  IMAD.MOV.U32 R26, RZ, RZ, 0x100 ;  /* 0x00000100ff1a7424 */ /* 0x000fe200078e00ff */
[----:B------:R-:W-:Y:S01]  /*61d0*/  IADD3 R72, P5, R72, 0x50, RZ ;  /* 0x0000005048487810 */ /* 0x000fe20007fbe0ff */
[----:B------:R-:W-:Y:S01]  /*61e0*/  IMAD.U32 R24, RZ, RZ, UR36 ;  /* 0x00000024ff187e24 */ /* 0x000fe2000f8e00ff */
[----:B------:R-:W3:Y:S01]  /*61f0*/  LDC R12, c[0x0][0x988] ;  /* 0x00026200ff0c7b82 */ /* 0x000ee20000000800 */
[----:B------:R-:W-:Y:S01]  /*6200*/  IMAD.MOV.U32 R25, RZ, RZ, 0x80 ;  /* 0x00000080ff197424 */ /* 0x000fe200078e00ff */
[----:B------:R-:W-:Y:S01]  /*6210*/  STL.64 [R1+0x28], R14 ;  /* 0x0000280e01007387 */ /* 0x000fe20000100a00 */
[----:B------:R-:W-:-:S02]  /*6220*/  IMAD.U32 R36, RZ, RZ, UR44 ;  /* 0x0000002cff247e24 */ /* 0x000fc4000f8e00ff */
[----:B------:R-:W-:Y:S01]  /*6230*/  IMAD.U32 R35, RZ, RZ, UR44 ;  /* 0x0000002cff237e24 */ /* 0x000fe2000f8e00ff */
[----:B------:R-:W-:Y:S01]  /*6240*/  STL.64 [R1+0x30], R26 ;  /* 0x0000301a01007387 */ /* 0x000fe20000100a00 */
[----:B------:R-:W-:-:S03]  /*6250*/  IMAD.U32 R33, RZ, RZ, UR44 ;  /* 0x0000002cff217e24 */ /* 0x000fc6000f8e00ff */
[----:B------:R-:W-:Y:S04]  /*6260*/  STL.128 [R1], R24 ;  /* 0x0000001801007387 */ /* 0x000fe80000100c00 */
[----:B------:R-:W-:Y:S04]  /*6270*/  STL.128 [R1+0x1d0], RZ ;  /* 0x0001d0ff01007387 */ /* 0x000fe80000100c00 */
[----:B------:R-:W-:Y:S04]  /*6280*/  STL.128 [R1+0x1e0], RZ ;  /* 0x0001e0ff01007387 */ /* 0x000fe80000100c00 */
[----:B------:R-:W-:Y:S01]  /*6290*/  STL.128 [R1+0x200], RZ ;  /* 0x000200ff01007387 */ /* 0x000fe20000100c00 */
[----:B------:R-:W-:-:S02]  /*62a0*/  MOV R4, R148 ;  /* 0x0000009400047202 */ /* 0x000fc40000000f00 */
[----:B0-----:R-:W-:Y:S01]  /*62b0*/  MOV R5, R3 ;  /* 0x0000000300057202 */ /* 0x001fe20000000f00 */
[----:B---3--:R-:W-:Y:S01]  /*62c0*/  STL [R1+0x1f0], R12 ;  /* 0x0001f00c01007387 */ /* 0x008fe20000100800 */
[C---:B------:R-:W-:Y:S02]  /*62d0*/  IADD3 R8, P1, R4.reuse, 0x22830, RZ ;  /* 0x0002283004087810 */ /* 0x040fe40007f3e0ff */
[C---:B------:R-:W-:Y:S01]  /*62e0*/  IADD3 R0, P3, R4.reuse, 0x22850, RZ ;  /* 0x0002285004007810 */ /* 0x040fe20007f7e0ff */
[----:B------:R-:W-:Y:S01]  /*62f0*/  STL.128 [R1+0x210], RZ ;  /* 0x000210ff01007387 */ /* 0x000fe20000100c00 */
[----:B------:R-:W-:Y:S02]  /*6300*/  IADD3.X R9, RZ, R5, RZ, P1, !PT ;  /* 0x00000005ff097210 */ /* 0x000fe40000ffe4ff */
[----:B-1----:R-:W-:Y:S01]  /*6310*/  ISETP.NE.AND P1, PT, R13, 0x1, PT ;  /* 0x000000010d00780c */ /* 0x002fe20003f25270 */
[--C-:B------:R-:W-:Y:S01]  /*6320*/  IMAD.X R3, RZ, RZ, R5.reuse, P3 ;  /* 0x000000ffff037224 */ /* 0x100fe200018e0605 */
[C---:B------:R-:W-:Y:S01]  /*6330*/  IADD3 R6, P4, R4.reuse, 0x22860, RZ ;  /* 0x0002286004067810 */ /* 0x040fe20007f9e0ff */
[----:B------:R-:W-:Y:S01]  /*6340*/  STL.64 [R1+0x18], R8 ;  /* 0x0000180801007387 */ /* 0x000fe20000100a00 */
[----:B------:R-:W-:Y:S01]  /*6350*/  IADD3 R10, P2, R4, 0x22840, RZ ;  /* 0x00022840040a7810 */ /* 0x000fe20007f5e0ff */
[----:B------:R-:W-:Y:S01]  /*6360*/  IMAD.MOV.U32 R4, RZ, RZ, R0 ;  /* 0x000000ffff047224 */ /* 0x000fe200078e0000 */
[----:B------:R-:W-:Y:S01]  /*6370*/  IADD3 R35, P3, R35, 0x200, RZ ;  /* 0x0000020023237810 */ /* 0x000fe20007f7e0ff */
[--C-:B------:R-:W-:Y:S01]  /*6380*/  IMAD.X R7, RZ, RZ, R5.reuse, P4 ;  /* 0x000000ffff077224 */ /* 0x100fe200020e0605 */
[----:B------:R-:W-:Y:S01]  /*6390*/  STL.128 [R1+0x220], RZ ;  /* 0x000220ff01007387 */ /* 0x000fe20000100c00 */
[----:B------:R-:W-:Y:S01]  /*63a0*/  IMAD.X R11, RZ, RZ, R5, P2 ;  /* 0x000000ffff0b7224 */ /* 0x000fe200010e0605 */
[----:B------:R-:W-:Y:S01]  /*63b0*/  IADD3 R36, P2, R36, 0x1d0, RZ ;  /* 0x000001d024247810 */ /* 0x000fe20007f5e0ff */
[----:B------:R-:W-:Y:S01]  /*63c0*/  IMAD.MOV.U32 R5, RZ, RZ, R3 ;  /* 0x000000ffff057224 */ /* 0x000fe200078e0003 */
[----:B------:R-:W-:Y:S01]  /*63d0*/  STL.128 [R1+0x230], RZ ;  /* 0x000230ff01007387 */ /* 0x000fe20000100c00 */
[----:B------:R-:W0:Y:S01]  /*63e0*/  @P1 LDC R0, c[0x0][0x44c] ;  /* 0x00011300ff001b82 */ /* 0x000e220000000800 */
[----:B------:R-:W-:Y:S01]  /*63f0*/  VIADD R3, R208, 0x7f ;  /* 0x0000007fd0037836 */ /* 0x000fe20000000000 */
[----:B------:R-:W-:Y:S01]  /*6400*/  IADD3 R33, P4, R33, 0x28, RZ ;  /* 0x0000002821217810 */ /* 0x000fe20007f9e0ff */
[----:B------:R1:W-:Y:S04]  /*6410*/  STL.128 [R1+0x40], R4 ;  /* 0x0000400401007387 */ /* 0x0003e80000100c00 */
[----:B------:R3:W-:Y:S04]  /*6420*/  STL.64 [R1+0x20], R10 ;  /* 0x0000200a01007387 */ /* 0x0007e80000100a00 */
[----:B------:R3:W-:Y:S04]  /*6430*/  STL.128 [R1+0x240], RZ ;  /* 0x000240ff01007387 */ /* 0x0007e80000100c00 */
[----:B------:R3:W-:Y:S01]  /*6440*/  STL.128 [R1+0x250], RZ ;  /* 0x000250ff01007387 */ /* 0x0007e20000100c00 */
[----:B-1----:R-:W1:Y:S03]  /*6450*/  @P1 LDC R5, c[0x0][0x450] ;  /* 0x00011400ff051b82 */ /* 0x002e660000000800 */
[----:B------:R3:W-:Y:S04]  /*6460*/  STL.128 [R1+0x260], RZ ;  /* 0x000260ff01007387 */ /* 0x0007e80000100c00 */
[----:B------:R3:W-:Y:S01]  /*6470*/  STL.128 [R1+0x270], RZ ;  /* 0x000270ff01007387 */ /* 0x0007e20000100c00 */
[----:B0-----:R-:W-:Y:S01]  /*6480*/  @P1 IMAD.HI.U32 R0, R3, R0, RZ ;  /* 0x0000000003001227 */ /* 0x001fe200078e00ff */
[----:B------:R-:W0:Y:S02]  /*6490*/  LDC.64 R6, c[0x0][0x9e0] ;  /* 0x00027800ff067b82 */ /* 0x000e240000000a00 */
[----:B------:R3:W-:Y:S04]  /*64a0*/  STL.128 [R1+0x280], RZ ;  /* 0x000280ff01007387 */ /* 0x0007e80000100c00 */
[----:B------:R3:W-:Y:S04]  /*64b0*/  STL.128 [R1+0x290], RZ ;  /* 0x000290ff01007387 */ /* 0x0007e80000100c00 */
[----:B------:R3:W-:Y:S04]  /*64c0*/  STL.128 [R1+0x2a0], RZ ;  /* 0x0002a0ff01007387 */ /* 0x0007e80000100c00 */
[----:B------:R3:W-:Y:S01]  /*64d0*/  STL.128 [R1+0x2b0], RZ ;  /* 0x0002b0ff01007387 */ /* 0x0007e20000100c00 */
[----:B-1----:R-:W-:-:S03]  /*64e0*/  @P1 SHF.R.U32.HI R3, RZ, R5, R0 ;  /* 0x00000005ff031219 */ /* 0x002fc60000011600 */
[----:B------:R3:W-:Y:S04]  /*64f0*/  STL.128 [R1+0x2c0], RZ ;  /* 0x0002c0ff01007387 */ /* 0x0007e80000100c00 */
[----:B------:R3:W-:Y:S01]  /*6500*/  STL.128 [R1+0x2d0], RZ ;  /* 0x0002d0ff01007387 */ /* 0x0007e20000100c00 */
[----:B0-----:R-:W-:-:S03]  /*6510*/  ISETP.GE.AND P6, PT, R7, 0x1, PT ;  /* 0x000000010700780c */ /* 0x001fc60003fc6270 */
        /* <DEDUP_REMOVED lines=21> */
[----:B------:R-:W0:Y:S01]  /*6670*/  FENCE.VIEW.ASYNC.G ;  /* 0x00000000000073c6 */ /* 0x000e220000000100 */
[----:B------:R-:W-:Y:S05]  /*6680*/  WARPSYNC.ALL ;  /* 0x0000000000007948 */ /* 0x000fea0003800000 */
[----:B0-----:R-:W-:Y:S06]  /*6690*/  BAR.ARV 0xc, 0x180 ;  /* 0x0306000000007b1d */ /* 0x001fec0000002000 */
.L_x_12046:
[----:B------:R-:W-:Y:S02]  /*66a0*/  IMAD.IADD R3, R192, 0x1, R3 ;  /* 0x00000001c0037824 */ /* 0x000fe400078e0203 */
[----:B------:R-:W-:Y:S02]  /*66b0*/  IMAD.X R47, RZ, RZ, UR45, P2 ;  /* 0x0000002dff2f7e24 */ /* 0x000fe400090e06ff */
[----:B------:R-:W-:Y:S02]  /*66c0*/  IMAD.X R44, RZ, RZ, UR45, P3 ;  /* 0x0000002dff2c7e24 */ /* 0x000fe400098e06ff */
[----:B------:R-:W-:Y:S02]  /*66d0*/  IMAD.X R42, RZ, RZ, UR45, P4 ;  /* 0x0000002dff2a7e24 */ /* 0x000fe4000a0e06ff */
[----:B------:R-:W-:Y:S02]  /*66e0*/  IMAD.X R73, RZ, RZ, UR45, P5 ;  /* 0x0000002dff497e24 */ /* 0x000fe4000a8e06ff */
[----:B------:R-:W-:Y:S01]  /*66f0*/  IMAD.IADD R6, R3, 0x1, R6 ;  /* 0x0000000103067824 */ /* 0x000fe200078e0206 */
[----:B------:R-:W-:Y:S06]  /*6700*/  @!P6 BRA `(.L_x_12047) ;  /* 0x000000000048e947 */ /* 0x000fec0003800000 */
[C---:B------:R-:W-:Y:S01]  /*6710*/  ISETP.GT.AND P0, PT, R3.reuse, RZ, PT ;  /* 0x000000ff0300720c */ /* 0x040fe20003f04270 */
[----:B------:R-:W-:Y:S01]  /*6720*/  BSSY B0, `(.L_x_12048) ;  /* 0x000000e000007945 */ /* 0x000fe20003800000 */
[----:B------:R-:W-:-:S11]  /*6730*/  VIADD R0, R3, 0xffffffff ;  /* 0xffffffff03007836 */ /* 0x000fd60000000000 */
[----:B------:R-:W-:Y:S05]  /*6740*/  @P0 BRA `(.L_x_12049) ;  /* 0x00000000001c0947 */ /* 0x000fea0003800000 */
[----:B------:R-:W-:Y:S02]  /*6750*/  ISETP.NE.AND P0, PT, R7, 0x1, PT ;  /* 0x000000010700780c */ /* 0x000fe40003f05270 */
[----:B------:R-:W-:-:S11]  /*6760*/  IADD3 R3, -R3, RZ, RZ ;  /* 0x000000ff03037210 */ /* 0x000fd60007ffe1ff */
[----:B------:R-:W0:Y:S02]  /*6770*/  @P0 LDC.64 R4, c[0x0][0x9e8] ;  /* 0x00027a00ff040b82 */ /* 0x000e240000000a00 */
[----:B0-----:R-:W-:-:S05]  /*6780*/  @P0 IMAD.HI.U32 R0, R3, R4, RZ ;  /* 0x0000000403000227 */ /* 0x001fca00078e00ff */
[----:B------:R-:W-:-:S04]  /*6790*/  @P0 SHF.R.U32.HI R3, RZ, R5, R0 ;  /* 0x00000005ff030219 */ /* 0x000fc80000011600 */
[----:B------:R-:W-:Y:S01]  /*67a0*/  LOP3.LUT R0, RZ, R3, RZ, 0x33, !PT ;  /* 0x00000003ff007212 */ /* 0x000fe200078e33ff */
[----:B------:R-:W-:Y:S06]  /*67b0*/  BRA `(.L_x_12050) ;  /* 0x0000000000107947 */ /* 0x000fec0003800000 */
.L_x_12049:
[----:B------:R-:W-:-:S13]  /*67c0*/  ISETP.NE.AND P0, PT, R7, 0x1, PT ;  /* 0x000000010700780c */ /* 0x000fda0003f05270 */
[----:B------:R-:W0:Y:S02]  /*67d0*/  @P0 LDC.64 R4, c[0x0][0x9e8] ;  /* 0x00027a00ff040b82 */ /* 0x000e240000000a00 */
[----:B0-----:R-:W-:-:S05]  /*67e0*/  @P0 IMAD.HI.U32 R4, R0, R4, RZ ;  /* 0x0000000400040227 */ /* 0x001fca00078e00ff */
[----:B------:R-:W-:-:S07]  /*67f0*/  @P0 SHF.R.U32.HI R0, RZ, R5, R4 ;  /* 0x00000005ff000219 */ /* 0x000fce0000011604 */
.L_x_12050:
[----:B------:R-:W-:Y:S05]  /*6800*/  BSYNC B0 ;  /* 0x0000000000007941 */ /* 0x000fea0003800000 */
.L_x_12048:
[----:B------:R-:W-:-:S05]  /*6810*/  IMAD R3, R0, R7, R7 ;  /* 0x0000000700037224 */ /* 0x000fca00078e0207 */
[----:B------:R-:W-:-:S07]  /*6820*/  VIMNMX R6, R6, R3, PT ;  /* 0x0000000306067248 */ /* 0x000fce0003fe0100 */
.L_x_12047:
[----:B------:R-:W0:Y:S01]  /*6830*/  @P1 LDC R3, c[0x0][0x44c] ;  /* 0x00011300ff031b82 */ /* 0x000e220000000800 */
[----:B------:R-:W-:Y:S01]  /*6840*/  VIADD R6, R6, 0x5f ;  /* 0x0000005f06067836 */ /* 0x000fe20000000000 */
[----:B------:R-:W-:Y:S01]  /*6850*/  ULDC UR4, c[0x0][0x9dc] ;  /* 0x0002770000047ab9 */ /* 0x000fe20000000800 */
[----:B------:R-:W-:Y:S02]  /*6860*/  IMAD.MOV.U32 R0, RZ, RZ, R208 ;  /* 0x000000ffff007224 */ /* 0x000fe400078e00d0 */
[----:B------:R-:W-:-:S03]  /*6870*/  IMAD.HI R6, R6, 0x2aaaaaab, RZ ;  /* 0x2aaaaaab06067827 */ /* 0x000fc600078e02ff */
[----:B------:R-:W1:Y:S01]  /*6880*/  @P1 LDC R5, c[0x0][0x450] ;  /* 0x00011400ff051b82 */ /* 0x000e620000000800 */
[----:B0-----:R-:W-:Y:S01]  /*6890*/  @P1 IMAD.HI.U32 R4, R208, R3, RZ ;  /* 0x00000003d0041227 */ /* 0x001fe200078e00ff */
[----:B------:R-:W-:-:S04]  /*68a0*/  SHF.R.U32.HI R3, RZ, 0x1f, R6 ;  /* 0x0000001fff037819 */ /* 0x000fc80000011606 */
[----:B------:R-:W-:Y:S02]  /*68b0*/  LEA.HI.SX32 R3, R6, R3, 0x1c ;  /* 0x0000000306037211 */ /* 0x000fe400078fe2ff */
[----:B-1----:R-:W-:Y:S02]  /*68c0*/  @P1 SHF.R.U32.HI R0, RZ, R5, R4 ;  /* 0x00000005ff001219 */ /* 0x002fe40000011604 */
[----:B------:R-:W-:-:S03]  /*68d0*/  VIMNMX R184, R184, R3, PT ;  /* 0x00000003b8b87248 */ /* 0x000fc60003fe0100 */
        /* <DEDUP_REMOVED lines=13> */
.L_x_12053:
[----:B------:R-:W-:-:S13]  /*69b0*/  ISETP.NE.AND P0, PT, R7, 0x1, PT ;  /* 0x000000010700780c */ /* 0x000fda0003f05270 */
[----:B------:R-:W0:Y:S02]  /*69c0*/  @P0 LDC.64 R4, c[0x0][0x9e8] ;  /* 0x00027a00ff040b82 */ /* 0x000e240000000a00 */
[----:B0-----:R-:W-:-:S05]  /*69d0*/  @P0 IMAD.HI.U32 R4, R0, R4, RZ ;  /* 0x0000000400040227 */ /* 0x001fca00078e00ff */
[----:B------:R-:W-:-:S07]  /*69e0*/  @P0 SHF.R.U32.HI R0, RZ, R5, R4 ;  /* 0x00000005ff000219 */ /* 0x000fce0000011604 */
.L_x_12054:
[----:B------:R-:W-:Y:S05]  /*69f0*/  BSYNC B0 ;  /* 0x0000000000007941 */ /* 0x000fea0003800000 */
.L_x_12052:
[----:B------:R-:W-:-:S05]  /*6a00*/  IMAD R0, R0, R7, RZ ;  /* 0x0000000700007224 */ /* 0x000fca00078e02ff */
[----:B------:R-:W-:-:S07]  /*6a10*/  VIMNMX R3, R3, R0, !PT ;  /* 0x0000000003037248 */ /* 0x000fce0007fe0100 */
.L_x_12051:
[----:B------:R-:W-:Y:S01]  /*6a20*/  IMAD.HI R3, R3, 0x2aaaaaab, RZ ;  /* 0x2aaaaaab03037827 */ /* 0x000fe200078e02ff */
[----:B------:R-:W-:-:S04]  /*6a30*/  PLOP3.LUT P0, PT, PT, PT, PT, 0x80, 0x0 ;  /* 0x000000000000781c */ /* 0x000fc80003f0f070 */
[----:B------:R-:W-:-:S04]  /*6a40*/  SHF.R.U32.HI R0, RZ, 0x1f, R3 ;  /* 0x0000001fff007819 */ /* 0x000fc80000011603 */
[----:B------:R-:W-:-:S04]  /*6a50*/  LEA.HI.SX32 R0, R3, R0, 0x1c ;  /* 0x0000000003007211 */ /* 0x000fc800078fe2ff */
[----:B------:R-:W-:-:S04]  /*6a60*/  VIMNMX R203, RZ, R0, !PT ;  /* 0x00000000ffcb7248 */ /* 0x000fc80007fe0100 */
[----:B------:R-:W-:-:S13]  /*6a70*/  ISETP.GT.AND P1, PT, R184, R203, PT ;  /* 0x000000cbb800720c */ /* 0x000fda0003f24270 */
[----:B------:R-:W-:Y:S05]  /*6a80*/  @!P1 BRA `(.L_x_12055) ;  /* 0x00000198006c9947 */ /* 0x000fea0003800000 */
[----:B------:R0:W-:Y:S01]  /*6a90*/  STL.64 [R1+0x58], RZ ;  /* 0x000058ff01007387 */ /* 0x0001e20000100a00 */
[----:B------:R-:W-:Y:S01]  /*6aa0*/  IMAD.U32 R32, RZ, RZ, UR44 ;  /* 0x0000002cff207e24 */ /* 0x000fe2000f8e00ff */
[----:B------:R-:W-:Y:S01]  /*6ab0*/  MOV R40, UR44 ;  /* 0x0000002c00287c02 */ /* 0x000fe20008000f00 */
[----:B--2---:R-:W-:Y:S01]  /*6ac0*/  IMAD.U32 R39, RZ, RZ, UR44 ;  /* 0x0000002cff277e24 */ /* 0x004fe2000f8e00ff */
[----:B------:R-:W-:Y:S01]  /*6ad0*/  UMOV UR4, 0xffffffff ;  /* 0xffffffff00047882 */ /* 0x000fe20000000000 */
[----:B------:R-:W-:Y:S01]  /*6ae0*/  IMAD.U32 R34, RZ, RZ, UR44 ;  /* 0x0000002cff227e24 */ /* 0x000fe2000f8e00ff */
[----:B------:R-:W-:Y:S01]  /*6af0*/  IADD3 R32, P0, R32, 0x78, RZ ;  /* 0x0000007820207810 */ /* 0x000fe20007f1e0ff */
[----:B------:R-:W-:Y:S01]  /*6b00*/  IMAD.U32 R24, RZ, RZ, UR44 ;  /* 0x0000002cff187e24 */ /* 0x000fe2000f8e00ff */
[----:B------:R-:W-:Y:S02]  /*6b10*/  IADD3 R39, P1, R39, 0x70, RZ ;  /* 0x0000007027277810 */ /* 0x000fe40007f3e0ff */
        /* <DEDUP_REMOVED lines=8> */
[----:B0-----:R-:W-:Y:S07]  /*6ba0*/  BRA.DIV UR4, `(.L_x_12056) ;  /* 0x0000024204a87947 */ /* 0x001fee000b800000 */
[----:B------:R0:W1:Y:S02]  /*6bb0*/  SHFL.IDX PT, R14, R225, RZ, 0x1f ;  /* 0x00001fffe10e7589 */ /* 0x00006400000e0000 */
.L_x_12370:
[----:B-1----:R-:W-:Y:S01]  /*6bc0*/  LEA.HI R0, R14, R14, RZ, 0x1 ;  /* 0x0000000e0e007211 */ /* 0x002fe200078f08ff */
[C---:B------:R-:W-:Y:S01]  /*6bd0*/  VIADD R26, R148.reuse, 0x18400 ;  /* 0x00018400941a7836 */ /* 0x040fe20000000000 */
[----:B------:R-:W-:Y:S01]  /*6be0*/  MOV R9, 0x40000040 ;  /* 0x4000004000097802 */ /* 0x000fe20000000f00 */
[----:B------:R-:W-:Y:S01]  /*6bf0*/  VIADD R7, R148, 0x400 ;  /* 0x0000040094077836 */ /* 0x000fe20000000000 */
[----:B------:R-:W-:Y:S01]  /*6c00*/  LOP3.LUT R3, R0, 0x1e, RZ, 0xc0, !PT ;  /* 0x0000001e00037812 */ /* 0x000fe200078ec0ff */
[----:B------:R-:W-:Y:S01]  /*6c10*/  IMAD.MOV.U32 R4, RZ, RZ, 0x1 ;  /* 0x00000001ff047424 */ /* 0x000fe200078e00ff */
[----:B------:R-:W-:Y:S01]  /*6c20*/  IADD3 R0, R148, 0x1c400, RZ ;  /* 0x0001c40094007810 */ /* 0x000fe20007ffe0ff */
[----:B------:R-:W-:Y:S01]  /*6c30*/  IMAD.MOV.U32 R5, RZ, RZ, RZ ;  /* 0x000000ffff057224 */ /* 0x000fe200078e00ff */
[----:B------:R-:W-:Y:S01]  /*6c40*/  SHF.R.U32.HI R7, RZ, 0x4, R7 ;  /* 0x00000004ff077819 */ /* 0x000fe20000011607 */
[----:B------:R-:W-:Y:S01]  /*6c50*/  IMAD.IADD R3, R14, 0x1, -R3 ;  /* 0x000000010e037824 */ /* 0x000fe200078e0a03 */
[----:B------:R-:W-:Y:S01]  /*6c60*/  SHF.R.U32.HI R0, RZ, 0x4, R0 ;  /* 0x00000004ff007819 */ /* 0x000fe20000011600 */
[----:B------:R-:W-:Y:S01]  /*6c70*/  IMAD.MOV.U32 R6, RZ, RZ, 0x1 ;  /* 0x00000001ff067424 */ /* 0x000fe200078e00ff */
[----:B------:R-:W-:Y:S01]  /*6c80*/  LOP3.LUT R8, R7, 0x3fff, RZ, 0xc0, !PT ;  /* 0x00003fff07087812 */ /* 0x000fe200078ec0ff */
[----:B------:R-:W-:Y:S01]  /*6c90*/  IMAD R3, R3, 0x2000, R26 ;  /* 0x0000200003037824 */ /* 0x000fe200078e021a */
[----:B------:R-:W-:Y:S01]  /*6ca0*/  LOP3.LUT R0, R0, 0x3fff, RZ, 0xc0, !PT ;  /* 0x00003fff00007812 */ /* 0x000fe200078ec0ff */
[----:B------:R-:W-:Y:S01]  /*6cb0*/  IMAD.MOV.U32 R7, RZ, RZ, RZ ;  /* 0x000000ffff077224 */ /* 0x000fe200078e00ff */
[----:B------:R-:W-:Y:S01]  /*6cc0*/  LOP3.LUT R8, R8, 0x3000000, RZ, 0xfc, !PT ;  /* 0x0300000008087812 */ /* 0x000fe200078efcff */
[----:B------:R-:W-:Y:S01]  /*6cd0*/  STL.128 [R1+0x90], RZ ;  /* 0x000090ff01007387 */ /* 0x000fe20000100c00 */
[----:B------:R-:W-:Y:S01]  /*6ce0*/  SHF.R.U32.HI R3, RZ, 0x4, R3 ;  /* 0x00000004ff037819 */ /* 0x000fe20000011603 */
[----:B------:R-:W-:Y:S01]  /*6cf0*/  IMAD.U32 R38, RZ, RZ, UR44 ;  /* 0x0000002cff267e24 */ /* 0x000fe2000f8e00ff */
[----:B------:R-:W-:Y:S01]  /*6d00*/  LOP3.LUT R0, R0, 0x10000, RZ, 0xfc, !PT ;  /* 0x0001000000007812 */ /* 0x000fe200078efcff */
[----:B------:R1:W-:Y:S01]  /*6d10*/  STL.128 [R1+0x60], R4 ;  /* 0x0000600401007387 */ /* 0x0003e20000100c00 */
[----:B------:R-:W-:Y:S01]  /*6d20*/  LOP3.LUT R3, R3, 0x3fff, RZ, 0xc0, !PT ;  /* 0x00003fff03037812 */ /* 0x000fe200078ec0ff */
[----:B------:R-:W-:Y:S01]  /*6d30*/  BSSY B6, `(.L_x_12057) ;  /* 0x0000021000067945 */ /* 0x000fe20003800000 */
[----:B------:R-:W-:Y:S01]  /*6d40*/  LOP3.LUT P0, RZ, R26, 0x1bf, RZ, 0xc0, !PT ;  /* 0x000001bf1aff7812 */ /* 0x000fe2000780c0ff */
[----:B------:R2:W-:Y:S01]  /*6d50*/  STL.64 [R1+0x80], R8 ;  /* 0x0000800801007387 */ /* 0x0005e20000100a00 */
[----:B------:R-:W-:-:S02]  /*6d60*/  LOP3.LUT R3, R3, 0x10000, RZ, 0xfc, !PT ;  /* 0x0001000003037812 */ /* 0x000fc400078efcff */
[----:B------:R-:W-:Y:S01]  /*6d70*/  IADD3 R38, P1, R38, 0x90, RZ ;  /* 0x0000009026267810 */ /* 0x000fe20007f3e0ff */
[----:B------:R2:W-:Y:S04]  /*6d80*/  STL.128 [R1+0xa0], RZ ;  /* 0x0000a0ff01007387 */ /* 0x0005e80000100c00 */
[----:B------:R2:W-:Y:S01]  /*6d90*/  STL.128 [R1+0xb0], RZ ;  /* 0x0000b0ff01007387 */ /* 0x0005e20000100c00 */
[----:B------:R-:W-:Y:S02]  /*6da0*/  IMAD.X R37, RZ, RZ, UR45, P1 ;  /* 0x0000002dff257e24 */ /* 0x000fe400088e06ff */
[----:B-1----:R-:W-:Y:S01]  /*6db0*/  IMAD.MOV.U32 R6, RZ, RZ, R0 ;  /* 0x000000ffff067224 */ /* 0x002fe200078e0000 */
[----:B------:R2:W-:Y:S01]  /*6dc0*/  STL.128 [R1+0xc0], RZ ;  /* 0x0000c0ff01007387 */ /* 0x0005e20000100c00 */
[----:B------:R-:W-:-:S02]  /*6dd0*/  IMAD.MOV.U32 R7, RZ, RZ, 0x40000040 ;  /* 0x40000040ff077424 */ /* 0x000fc400078e00ff */
[----:B------:R-:W-:Y:S01]  /*6de0*/  IMAD.MOV.U32 R4, RZ, RZ, R3 ;  /* 0x000000ffff047224 */ /* 0x000fe200078e0003 */
[----:B------:R2:W-:Y:S01]  /*6df0*/  STL.128 [R1+0xd0], RZ ;  /* 0x0000d0ff01007387 */ /* 0x0005e20000100c00 */
[----:B------:R-:W-:-:S03]  /*6e00*/  IMAD.MOV.U32 R5, RZ, RZ, 0x40000040 ;  /* 0x40000040ff057424 */ /* 0x000fc600078e00ff */
[----:B------:R2:W-:Y:S04]  /*6e10*/  STL.128 [R1+0xe0], RZ ;  /* 0x0000e0ff01007387 */ /* 0x0005e80000100c00 */
[----:B------:R2:W-:Y:S01]  /*6e20*/  STL.128 [R1+0x70], R4 ;  /* 0x0000700401007387 */ /* 0x0005e20000100c00 */
[----:B------:R-:W-:Y:S05]  /*6e30*/  @!P0 BRA `(.L_x_12058) ;  /* 0x0000000000408947 */ /* 0x000fea0003800000 */
[----:B------:R-:W-:Y:S01]  /*6e40*/  MOV R0, 0x0 ;  /* 0x0000000000007802 */ /* 0x000fe20000000f00 */
[----:B------:R-:W-:Y:S01]  /*6e50*/  ULDC.64 UR4, c[0x4][0xf0] ;  /* 0x01003c0000047ab9 */ /* 0x000fe20000000a00 */
[----:B------:R-:W-:Y:S01]  /*6e60*/  ULDC.64 UR6, c[0x4][0xf8] ;  /* 0x01003e0000067ab9 */ /* 0x000fe20000000a00 */
[----:B--2---:R-:W-:Y:S01]  /*6e70*/  IMAD.U32 R4, RZ, RZ, UR4 ;  /* 0x00000004ff047e24 */ /* 0x004fe2000f8e00ff */
[----:B------:R1:W2:Y:S01]  /*6e80*/  LDC.64 R14, c[0x4][R0] ;  /* 0x01000000000e7b82 */ /* 0x0002a20000000a00 */
[----:B------:R-:W-:Y:S01]  /*6e90*/  MOV R5, UR5 ;  /* 0x0000000500057c02 */ /* 0x000fe20008000f00 */
[----:B------:R-:W-:Y:S01]  /*6ea0*/  ULDC.64 UR4, c[0x4][0x38] ;  /* 0x01000e0000047ab9 */ /* 0x000fe20000000a00 */
[----:B------:R-:W-:Y:S02]  /*6eb0*/  IMAD.U32 R6, RZ, RZ, UR6 ;  /* 0x00000006ff067e24 */ /* 0x000fe4000f8e00ff */
[----:B------:R-:W-:Y:S02]  /*6ec0*/  IMAD.U32 R7, RZ, RZ, UR7 ;  /* 0x00000007ff077e24 */ /* 0x000fe4000f8e00ff */
[----:B---3--:R-:W-:-:S02]  /*6ed0*/  IMAD.U32 R10, RZ, RZ, UR4 ;  /* 0x00000004ff0a7e24 */ /* 0x008fc4000f8e00ff */
[----:B------:R-:W-:Y:S02]  /*6ee0*/  IMAD.U32 R11, RZ, RZ, UR5 ;  /* 0x00000005ff0b7e24 */ /* 0x000fe4000f8e00ff */
[----:B------:R-:W-:Y:S02]  /*6ef0*/  IMAD.MOV.U32 R8, RZ, RZ, 0x70 ;  /* 0x00000070ff087424 */ /* 0x000fe400078e00ff */
[----:B------:R-:W-:Y:S02]  /*6f00*/  IMAD.MOV.U32 R12, RZ, RZ, 0x1 ;  /* 0x00000001ff0c7424 */ /* 0x000fe400078e00ff */
[----:B-1----:R-:W-:-:S07]  /*6f10*/  IMAD.MOV.U32 R13, RZ, RZ, RZ ;  /* 0x000000ffff0d7224 */ /* 0x002fce00078e00ff */
[----:B------:R-:W-:-:S07]  /*6f20*/  LEPC R20, `(.L_x_12058) ;  /* 0x000000001014794e */ /* 0x000fce0000000000 */
[----:B0-2--5:R-:W-:Y:S05]  /*6f30*/  CALL.ABS.NOINC R14 ;  /* 0x000000000e007343 */ /* 0x025fea0003c00000 */
.L_x_12058:
[----:B------:R-:W-:Y:S05]  /*6f40*/  BSYNC B6 ;  /* 0x0000000000067941 */ /* 0x000fea0003800000 */
.L_x_12057:
[----:B------:R-:W1:Y:S01]  /*6f50*/  S2R R27, SR_TID.X ;  /* 0x00000000001b7919 */ /* 0x000e620000002100 */
[----:B---3--:R-:W3:Y:S01]  /*6f60*/  LDC.64 R10, c[0x0][0x9d8] ;  /* 0x00027600ff0a7b82 */ /* 0x008ee20000000a00 */
[----:B------:R-:W-:Y:S01]  /*6f70*/  UIADD3 UR5, UP0, UR44, 0xf0, URZ ;  /* 0x000000f02c057890 */ /* 0x000fe2000ff1e03f */
[----:B--2---:R-:W-:Y:S01]  /*6f80*/  IMAD.MOV.U32 R8, RZ, RZ, RZ ;  /* 0x000000ffff087224 */ /* 0x004fe200078e00ff */
[----:B------:R-:W-:Y:S01]  /*6f90*/  STL.64 [R1+0x100], R24 ;  /* 0x0001001801007387 */ /* 0x000fe20000100a00 */
[----:B------:R-:W-:Y:S01]  /*6fa0*/  IMAD.U32 R3, RZ, RZ, UR44 ;  /* 0x0000002cff037e24 */ /* 0x000fe2000f8e00ff */
[----:B------:R-:W-:Y:S01]  /*6fb0*/  UIADD3.X UR6, URZ, UR45, URZ, UP0, !UPT ;  /* 0x0000002d3f067290 */ /* 0x000fe200087fe43f */
[----:B------:R-:W-:Y:S01]  /*6fc0*/  IMAD.U32 R41, RZ, RZ, UR44 ;  /* 0x0000002cff297e24 */ /* 0x000fe2000f8e00ff */
[----:B------:R-:W-:Y:S01]  /*6fd0*/  UIADD3 UR4, UP0, UR44, 0x13c, URZ ;  /* 0x0000013c2c047890 */ /* 0x000fe2000ff1e03f */
[----:B------:R-:W2:Y:S01]  /*6fe0*/  LDC.64 R20, c[0x0][0x9e0] ;  /* 0x00027800ff147b82 */ /* 0x000ea20000000a00 */
[----:B------:R-:W-:Y:S01]  /*6ff0*/  MOV R12, UR5 ;  /* 0x00000005000c7c02 */ /* 0x000fe20008000f00 */
[----:B------:R-:W-:Y:S01]  /*7000*/  STL.64 [R1+0xf0], R218 ;  /* 0x0000f0da01007387 */ /* 0x000fe20000100a00 */
[----:B------:R-:W-:Y:S01]  /*7010*/  UIADD3.X UR5, URZ, UR45, URZ, UP0, !UPT ;  /* 0x0000002d3f057290 */ /* 0x000fe200087fe43f */
[----:B------:R-:W-:Y:S01]  /*7020*/  IMAD.U32 R13, RZ, RZ, UR6 ;  /* 0x00000006ff0d7e24 */ /* 0x000fe2000f8e00ff */
[----:B------:R-:W-:Y:S01]  /*7030*/  IADD3 R41, P3, R41, 0x108, RZ ;  /* 0x0000010829297810 */ /* 0x000fe20007f7e0ff */
[----:B------:R-:W-:Y:S01]  /*7040*/  IMAD.U32 R14, RZ, RZ, UR4 ;  /* 0x00000004ff0e7e24 */ /* 0x000fe2000f8e00ff */
[----:B------:R-:W-:Y:S01]  /*7050*/  STL.U8 [R1+0x108], RZ ;  /* 0x000108ff01007387 */ /* 0x000fe20000100000 */
[----:B------:R-:W4:Y:S01]  /*7060*/  LDC.64 R48, c[0x0][0x9e8] ;  /* 0x00027a00ff307b82 */ /* 0x000f220000000a00 */
[----:B------:R-:W-:Y:S01]  /*7070*/  IMAD.U32 R15, RZ, RZ, UR5 ;  /* 0x00000005ff0f7e24 */ /* 0x000fe2000f8e00ff */
[----:B------:R-:W-:Y:S01]  /*7080*/  ULDC UR4, c[0x0][0x3f4] ;  /* 0x0000fd0000047ab9 */ /* 0x000fe20000000800 */
[----:B------:R-:W-:Y:S01]  /*7090*/  STL.64 [R1+0xf8], R12 ;  /* 0x0000f80c01007387 */ /* 0x000fe20000100a00 */
[----:B------:R-:W-:Y:S01]  /*70a0*/  ISETP.LT.AND P0, PT, RZ, UR4, PT ;  /* 0x00000004ff007c0c */ /* 0x000fe2000bf01270 */
[----:B------:R-:W-:-:S02]  /*70b0*/  IMAD.U32 R0, RZ, RZ, UR44 ;  /* 0x0000002cff007e24 */ /* 0x000fc4000f8e00ff */
[----:B------:R-:W-:Y:S01]  /*70c0*/  STL.64 [R1+0x140], R14 ;  /* 0x0001400e01007387 */ /* 0x000fe20000100a00 */
[----:B------:R-:W0:Y:S01]  /*70d0*/  LDC R6, c[0x0][0x450] ;  /* 0x00011400ff067b82 */ /* 0x000e220000000800 */
[----:B---3--:R-:W-:Y:S02]  /*70e0*/  IMAD.MOV.U32 R30, RZ, RZ, R11 ;  /* 0x000000ffff1e7224 */ /* 0x008fe400078e000b */
[----:B------:R-:W-:Y:S02]  /*70f0*/  IMAD.MOV.U32 R7, RZ, RZ, R10 ;  /* 0x000000ffff077224 */ /* 0x000fe400078e000a */
[----:B------:R-:W-:Y:S02]  /*7100*/  IMAD.X R54, RZ, RZ, UR45, P3 ;  /* 0x0000002dff367e24 */ /* 0x000fe400098e06ff */
[----:B-1----:R-:W-:Y:S01]  /*7110*/  VIADD R217, R27, 0xffffff80 ;  /* 0xffffff801bd97836 */ /* 0x002fe20000000000 */
[----:B------:R-:W0:Y:S01]  /*7120*/  LDC.64 R4, c[0x0][0x448] ;  /* 0x00011200ff047b82 */ /* 0x000e220000000a00 */
[----:B--2---:R-:W-:Y:S01]  /*7130*/  MOV R9, R21 ;  /* 0x0000001500097202 */ /* 0x004fe20000000f00 */
[----:B------:R-:W-:-:S02]  /*7140*/  IMAD.MOV.U32 R31, RZ, RZ, R20 ;  /* 0x000000ffff1f7224 */ /* 0x000fc400078e0014 */
[----:B------:R-:W-:Y:S01]  /*7150*/  STL [R1+0x10c], R217 ;  /* 0x00010cd901007387 */ /* 0x000fe20000100800 */
[----:B----4-:R-:W-:-:S03]  /*7160*/  IMAD.MOV.U32 R10, RZ, RZ, R48 ;  /* 0x000000ffff0a7224 */ /* 0x010fc600078e0030 */
[----:B------:R1:W-:Y:S01]  /*7170*/  STL.128 [R1+0x110], R28 ;  /* 0x0001101c01007387 */ /* 0x0003e20000100c00 */
[----:B------:R-:W-:-:S05]  /*7180*/  IMAD.MOV.U32 R11, RZ, RZ, R49 ;  /* 0x000000ffff0b7224 */ /* 0x000fca00078e0031 */
[----:B------:R2:W-:Y:S04]  /*7190*/  STL.128 [R1+0x120], R8 ;  /* 0x0001200801007387 */ /* 0x0005e80000100c00 */
[----:B0-----:R2:W-:Y:S01]  /*71a0*/  STL.128 [R1+0x130], R4 ;  /* 0x0001300401007387 */ /* 0x0015e20000100c00 */
[----:B-1----:R-:W-:Y:S01]  /*71b0*/  IMAD.U32 R29, RZ, RZ, UR44 ;  /* 0x0000002cff1d7e24 */ /* 0x002fe2000f8e00ff */
[----:B------:R-:W-:Y:S02]  /*71c0*/  IADD3 R30, P2, R3, 0x10c, RZ ;  /* 0x0000010c031e7810 */ /* 0x000fe40007f5e0ff */
[----:B------:R-:W-:Y:S02]  /*71d0*/  IADD3 R31, P1, R0, 0x140, RZ ;  /* 0x00000140001f7810 */ /* 0x000fe40007f3e0ff */
[----:B------:R-:W-:Y:S01]  /*71e0*/  IADD3 R29, P4, R29, 0xf8, RZ ;  /* 0x000000f81d1d7810 */ /* 0x000fe20007f9e0ff */
[----:B------:R-:W-:Y:S01]  /*71f0*/  IMAD.X R49, RZ, RZ, UR45, P2 ;  /* 0x0000002dff317e24 */ /* 0x000fe200090e06ff */
[----:B------:R-:W-:-:S03]  /*7200*/  IADD3.X R52, RZ, UR45, RZ, P1, !PT ;  /* 0x0000002dff347c10 */ /* 0x000fc60008ffe4ff */
[----:B------:R-:W-:Y:S01]  /*7210*/  IMAD.X R48, RZ, RZ, UR45, P4 ;  /* 0x0000002dff307e24 */ /* 0x000fe2000a0e06ff */
[----:B------:R-:W-:Y:S07]  /*7220*/  @P0 BRA `(.L_x_12059) ;  /* 0x0000000000400947 */ /* 0x000fee0003800000 */
[----:B------:R-:W-:-:S04]  /*7230*/  ULEA.HI UR4, UR37, UR37, URZ, 0x1 ;  /* 0x0000002525047291 */ /* 0x000fc8000f8f083f */
[----:B------:R-:W-:-:S04]  /*7240*/  ULOP3.LUT UR4, UR4, 0xfffffffe, URZ, 0xc0, !UPT ;  /* 0xfffffffe04047892 */ /* 0x000fc8000f8ec03f */
[----:B------:R-:W-:-:S06]  /*7250*/  UIADD3 UR4, UR37, -UR4, URZ ;  /* 0x8000000425047290 */ /* 0x000fcc000fffe03f */
[----:B------:R-:W-:-:S05]  /*7260*/  IMAD.U32 R3, RZ, RZ, UR4 ;  /* 0x00000004ff037e24 */ /* 0x000fca000f8e00ff */
[----:B------:R-:W-:-:S04]  /*7270*/  SHF.L.U32 R3, R3, 0x1f, RZ ;  /* 0x0000001f03037819 */ /* 0x000fc800000006ff */
[----:B------:R0:W1:Y:S03]  /*7280*/  SYNCS.PHASECHK.TRANS64.TRYWAIT P0, [R148+URZ+0x22800], R3 ;  /* 0x02280003940075a7 */ /* 0x000066000800017f */
[----:B-1----:R-:W-:Y:S05]  /*7290*/  @!P0 NANOSLEEP.SYNCS 0x989680 ;  /* 0x009896800000895d */ /* 0x002fea0003900000 */
[----:B------:R-:W1:Y:S01]  /*72a0*/  @!P0 SYNCS.PHASECHK.TRANS64 P0, [R148+URZ+0x22800], R3 ;  /* 0x02280003940085a7 */ /* 0x000e62000800007f */
[----:B------:R-:W-:Y:S04]  /*72b0*/  BSSY B0, `(.L_x_12060) ;  /* 0x0000006000007945 */ /* 0x000fe80003800000 */
[----:B-1----:R-:W-:Y:S05]  /*72c0*/  @P0 BRA `(.L_x_12061) ;  /* 0x0000000000100947 */ /* 0x002fea0003800000 */
.L_x_12062:
[----:B-1----:R1:W3:Y:S02]  /*72d0*/  SYNCS.PHASECHK.TRANS64.TRYWAIT P0, [R148+URZ+0x22800], R3 ;  /* 0x02280003940075a7 */ /* 0x0022e4000800017f */
[----:B---3--:R-:W-:Y:S05]  /*72e0*/  @!P0 NANOSLEEP.SYNCS 0x989680 ;  /* 0x009896800000895d */ /* 0x008fea0003900000 */
[----:B------:R-:W3:Y:S02]  /*72f0*/  @!P0 SYNCS.PHASECHK.TRANS64 P0, [R148+URZ+0x22800], R3 ;  /* 0x02280003940085a7 */ /* 0x000ee4000800007f */
[----:B---3--:R-:W-:Y:S05]  /*7300*/  @!P0 BRA `(.L_x_12062) ;  /* 0xfffffffc00f08947 */ /* 0x008fea000383ffff */
.L_x_12061:
[----:B------:R-:W-:Y:S05]  /*7310*/  BSYNC B0 ;  /* 0x0000000000007941 */ /* 0x000fea0003800000 */
.L_x_12060:
[----:B------:R-:W-:Y:S05]  /*7320*/  BRA `(.L_x_12063) ;  /* 0x0000002800f07947 */ /* 0x000fea0003800000 */
.L_x_12059:
[----:B------:R-:W-:Y:S01]  /*7330*/  LOP3.LUT P0, RZ, R26, 0x3ff, RZ, 0xc0, !PT ;  /* 0x000003ff1aff7812 */ /* 0x000fe2000780c0ff */
[----:B------:R-:W-:Y:S01]  /*7340*/  ULDC.64 UR4, c[0x0][0x3f8] ;  /* 0x0000fe0000047ab9 */ /* 0x000fe20000000a00 */
[----:B--2--5:R-:W-:Y:S01]  /*7350*/  SHF.R.S32.HI R5, RZ, 0x1f, R2 ;  /* 0x0000001fff057819 */ /* 0x024fe20000011402 */
        /* <DEDUP_REMOVED lines=27> */
.L_x_12065:
[----:B------:R-:W-:Y:S05]  /*7510*/  BSYNC B6 ;  /* 0x0000000000067941 */ /* 0x000fea0003800000 */
.L_x_12064:
[----:B------:R-:W2:Y:S01]  /*7520*/  LDL R25, [R1+0x50] ;  /* 0x0000500001197983 */ /* 0x000ea20000100800 */
[----:B------:R-:W-:Y:S01]  /*7530*/  ULDC.U8 UR4, c[0x0][0x410] ;  /* 0x0001040000047ab9 */ /* 0x000fe20000000000 */
[----:B------:R-:W-:Y:S01]  /*7540*/  BSSY B0, `(.L_x_12066) ;  /* 0x0000292000007945 */ /* 0x000fe20003800000 */
[----:B------:R-:W-:Y:S02]  /*7550*/  ISETP.NE.AND P0, PT, RZ, UR4, PT ;  /* 0x00000004ff007c0c */ /* 0x000fe4000bf05270 */
[----:B--2---:R-:W-:-:S11]  /*7560*/  LEA R25, R25, R152, 0x7 ;  /* 0x0000009819197211 */ /* 0x004fd600078e38ff */
[----:B------:R-:W-:Y:S05]  /*7570*/  @!P0 BRA `(.L_x_12067) ;  /* 0x0000001400448947 */ /* 0x000fea0003800000 */
        /* <DEDUP_REMOVED lines=34> */
.L_x_12376:
        /* <DEDUP_REMOVED lines=8> */
[----:B------:R-:W-:Y:S01]  /*7820*/  ULDC UR4, c[0x0][0x3f4] ;  /* 0x0000fd0000047ab9 */ /* 0x000fe20000000800 */
[----:B------:R-:W-:Y:S02]  /*7830*/  CS2R R56, SRZ ;  /* 0x0000000000387805 */ /* 0x000fe4000001ff00 */
[----:B------:R-:W-:Y:S02]  /*7840*/  ISETP.GE.AND P3, PT, R155, UR4, PT ;  /* 0x000000049b007c0c */ /* 0x000fe4000bf66270 */
[----:B------:R-:W-:Y:S01]  /*7850*/  ISETP.GE.AND P2, PT, R22, UR4, PT ;  /* 0x0000000416007c0c */ /* 0x000fe2000bf46270 */
[----:B---3--:R-:W-:Y:S01]  /*7860*/  IMAD.MOV.U32 R15, RZ, RZ, R5 ;  /* 0x000000ffff0f7224 */ /* 0x008fe200078e0005 */
[----:B------:R-:W-:Y:S02]  /*7870*/  CS2R R58, SRZ ;  /* 0x00000000003a7805 */ /* 0x000fe4000001ff00 */
[----:B------:R-:W-:-:S07]  /*7880*/  CS2R R20, SRZ ;  /* 0x0000000000147805 */ /* 0x000fce000001ff00 */
[C---:B------:R-:W-:Y:S02]  /*7890*/  @!P3 SHF.L.U32 R13, R155.reuse, 0x1, RZ ;  /* 0x000000019b0db819 */ /* 0x040fe400000006ff */
[----:B-12---:R-:W-:Y:S01]  /*78a0*/  @!P2 IMAD.WIDE R8, R22, 0x2, R2 ;  /* 0x000000021608a825 */ /* 0x006fe200078e0202 */
[----:B------:R-:W-:Y:S02]  /*78b0*/  @!P3 SHF.L.U64.HI R24, R155, 0x1, R221 ;  /* 0x000000019b18b819 */ /* 0x000fe400000102dd */
[-C--:B------:R-:W-:Y:S02]  /*78c0*/  @!P3 IADD3 R2, P0, R2, R13.reuse, RZ ;  /* 0x0000000d0202b210 */ /* 0x080fe40007f1e0ff */
[----:B----4-:R-:W-:Y:S02]  /*78d0*/  @!P3 IADD3 R12, P1, R14, R13, RZ ;  /* 0x0000000d0e0cb210 */ /* 0x010fe40007f3e0ff */
[----:B------:R-:W-:Y:S01]  /*78e0*/  CS2R R26, SRZ ;  /* 0x00000000001a7805 */ /* 0x000fe2000001ff00 */
[----:B------:R-:W-:Y:S01]  /*78f0*/  @!P2 IMAD.WIDE R10, R22, 0x2, R14 ;  /* 0x00000002160aa825 */ /* 0x000fe200078e020e */
[----:B------:R1:W5:Y:S03]  /*7900*/  @!P2 LD.E.64 R56, desc[UR42][R8.64] ;  /* 0x0000002a0838a980 */ /* 0x000366000c101b00 */
[--C-:B------:R-:W-:Y:S01]  /*7910*/  @!P3 IMAD.X R3, R3, 0x1, R24.reuse, P0 ;  /* 0x000000010303b824 */ /* 0x100fe200000e0618 */
[----:B------:R1:W5:Y:S01]  /*7920*/  @!P2 LD.E.64 R58, desc[UR42][R10.64] ;  /* 0x0000002a0a3aa980 */ /* 0x000362000c101b00 */
[----:B------:R-:W-:-:S03]  /*7930*/  @!P3 IMAD.X R13, R5, 0x1, R24, P1 ;  /* 0x00000001050db824 */ /* 0x000fc600008e0618 */
[----:B------:R1:W5:Y:S04]  /*7940*/  @!P3 LD.E.64 R20, desc[UR42][R2.64] ;  /* 0x0000002a0214b980 */ /* 0x000368000c101b00 */
[----:B------:R1:W5:Y:S02]  /*7950*/  @!P3 LD.E.64 R26, desc[UR42][R12.64] ;  /* 0x0000002a0c1ab980 */ /* 0x000364000c101b00 */
.L_x_12070:
[----:B------:R-:W-:Y:S05]  /*7960*/  BSYNC B1 ;  /* 0x0000000000017941 */ /* 0x000fea0003800000 */
.L_x_12069:
        /* <DEDUP_REMOVED lines=21> */
.L_x_12382:
[----:B------:R-:W-:Y:S01]  /*7ac0*/  VIADD R25, R25, 0x40 ;  /* 0x0000004019197836 */ /* 0x000fe20000000000 */
[----:B------:R-:W-:Y:S01]  /*7ad0*/  BSSY B1, `(.L_x_12072) ;  /* 0x000001a000017945 */ /* 0x000fe20003800000 */
        /* <DEDUP_REMOVED lines=9> */
[----:B0-----:R-:W-:Y:S01]  /*7b70*/  IMAD.MOV.U32 R15, RZ, RZ, R5 ;  /* 0x000000ffff0f7224 */ /* 0x001fe200078e0005 */
[----:B------:R-:W-:-:S09]  /*7b80*/  CS2R R12, SRZ ;  /* 0x00000000000c7805 */ /* 0x000fd2000001ff00 */
[C---:B------:R-:W-:Y:S01]  /*7b90*/  @!P3 IMAD.SHL.U32 R9, R155.reuse, 0x2, RZ ;  /* 0x000000029b09b824 */ /* 0x040fe200078e00ff */
[----:B-1----:R-:W-:Y:S01]  /*7ba0*/  @!P3 SHF.L.U64.HI R0, R155, 0x1, R221 ;  /* 0x000000019b00b819 */ /* 0x002fe200000102dd */
[----:B--23--:R-:W-:-:S03]  /*7bb0*/  @!P2 IMAD.WIDE R6, R22, 0x2, R2 ;  /* 0x000000021606a825 */ /* 0x00cfc600078e0202 */
[-C--:B------:R-:W-:Y:S02]  /*7bc0*/  @!P3 IADD3 R2, P0, R2, R9.reuse, RZ ;  /* 0x000000090202b210 */ /* 0x080fe40007f1e0ff */
[----:B----4-:R-:W-:Y:S02]  /*7bd0*/  @!P3 IADD3 R4, P1, R14, R9, RZ ;  /* 0x000000090e04b210 */ /* 0x010fe40007f3e0ff */
[----:B------:R-:W-:Y:S02]  /*7be0*/  CS2R R8, SRZ ;  /* 0x0000000000087805 */ /* 0x000fe4000001ff00 */
[----:B------:R-:W-:Y:S01]  /*7bf0*/  CS2R R10, SRZ ;  /* 0x00000000000a7805 */ /* 0x000fe2000001ff00 */
[----:B------:R-:W-:Y:S01]  /*7c00*/  @!P2 IMAD.WIDE R14, R22, 0x2, R14 ;  /* 0x00000002160ea825 */ /* 0x000fe200078e020e */
[----:B------:R-:W-:Y:S01]  /*7c10*/  @!P3 IADD3.X R5, R5, R0, RZ, P1, !PT ;  /* 0x000000000505b210 */ /* 0x000fe20000ffe4ff */
[----:B------:R0:W5:Y:S02]  /*7c20*/  @!P2 LD.E.64 R24, desc[UR42][R6.64] ;  /* 0x0000002a0618a980 */ /* 0x000164000c101b00 */
[----:B------:R-:W-:-:S02]  /*7c30*/  @!P3 IMAD.X R3, R3, 0x1, R0, P0 ;  /* 0x000000010303b824 */ /* 0x000fc400000e0600 */
[----:B------:R0:W5:Y:S04]  /*7c40*/  @!P2 LD.E.64 R12, desc[UR42][R14.64] ;  /* 0x0000002a0e0ca980 */ /* 0x000168000c101b00 */
[----:B------:R0:W5:Y:S04]  /*7c50*/  @!P3 LD.E.64 R8, desc[UR42][R2.64] ;  /* 0x0000002a0208b980 */ /* 0x000168000c101b00 */
[----:B------:R0:W5:Y:S02]  /*7c60*/  @!P3 LD.E.64 R10, desc[UR42][R4.64] ;  /* 0x0000002a040ab980 */ /* 0x000164000c101b00 */
.L_x_12073:
[----:B------:R-:W-:Y:S05]  /*7c70*/  BSYNC B1 ;  /* 0x0000000000017941 */ /* 0x000fea0003800000 */
.L_x_12072:
[----:B------:R-:W-:Y:S01]  /*7c80*/  ULEA.HI UR4, UR37, UR37, URZ, 0x1 ;  /* 0x0000002525047291 */ /* 0x000fe2000f8f083f */
[----:B------:R-:W-:Y:S03]  /*7c90*/  BSSY B1, `(.L_x_12074) ;  /* 0x0000007000017945 */ /* 0x000fe60003800000 */
[----:B------:R-:W-:-:S04]  /*7ca0*/  ULOP3.LUT UR4, UR4, 0xfffffffe, URZ, 0xc0, !UPT ;  /* 0xfffffffe04047892 */ /* 0x000fc8000f8ec03f */
[----:B------:R-:W-:-:S06]  /*7cb0*/  UIADD3 UR4, UR37, -UR4, URZ ;  /* 0x8000000425047290 */ /* 0x000fcc000fffe03f */
[----:B0-2---:R-:W-:-:S05]  /*7cc0*/  IMAD.U32 R3, RZ, RZ, UR4 ;  /* 0x00000004ff037e24 */ /* 0x005fca000f8e00ff */
[----:B------:R-:W-:-:S04]  /*7cd0*/  SHF.L.U32 R3, R3, 0x1f, RZ ;  /* 0x0000001f03037819 */ /* 0x000fc800000006ff */
[----:B------:R-:W0:Y:S02]  /*7ce0*/  SYNCS.PHASECHK.TRANS64.TRYWAIT P0, [R148+URZ+0x22800], R3 ;  /* 0x02280003940075a7 */ /* 0x000e24000800017f */
[----:B0-----:R-:W-:Y:S05]  /*7cf0*/  @!P0 BRA `(.L_x_12075) ;  /* 0x00000234005c8947 */ /* 0x001fea0003800000 */
.L_x_12383:
[----:B------:R-:W-:Y:S05]  /*7d00*/  BSYNC B1 ;  /* 0x0000000000017941 */ /* 0x000fea0003800000 */
.L_x_12074:
[----:B-1----:R-:W2:Y:S01]  /*7d10*/  LDL R4, [R1+0x50] ;  /* 0x0000500001047983 */ /* 0x002ea20000100800 */
[C---:B------:R-:W-:Y:S01]  /*7d20*/  IMAD.SHL.U32 R0, R215.reuse, 0x40, RZ ;  /* 0x00000040d7007824 */ /* 0x040fe200078e00ff */
[----:B------:R-:W-:Y:S01]  /*7d30*/  LOP3.LUT P1, RZ, R215, 0x4, RZ, 0xc0, !PT ;  /* 0x00000004d7ff7812 */ /* 0x000fe2000782c0ff */
[----:B---3-5:R-:W-:Y:S01]  /*7d40*/  IMAD.MOV.U32 R2, RZ, RZ, R9 ;  /* 0x000000ffff027224 */ /* 0x028fe200078e0009 */
[----:B------:R-:W-:Y:S01]  /*7d50*/  BSSY B1, `(.L_x_12076) ;  /* 0x0000075000017945 */ /* 0x000fe20003800000 */
[----:B------:R-:W-:Y:S01]  /*7d60*/  IMAD.MOV.U32 R5, RZ, RZ, R10 ;  /* 0x000000ffff057224 */ /* 0x000fe200078e000a */
[----:B0-----:R-:W-:Y:S01]  /*7d70*/  LOP3.LUT R3, R0, 0x1c0, RZ, 0xc0, !PT ;  /* 0x000001c000037812 */ /* 0x001fe200078ec0ff */
[----:B------:R-:W-:-:S03]  /*7d80*/  IMAD.MOV.U32 R6, RZ, RZ, R13 ;  /* 0x000000ffff067224 */ /* 0x000fc600078e000d */
[----:B------:R-:W-:Y:S02]  /*7d90*/  LOP3.LUT R0, R3, 0x18, R16, 0xf8, !PT ;  /* 0x0000001803007812 */ /* 0x000fe400078ef810 */
[----:B------:R-:W-:-:S04]  /*7da0*/  SHF.R.U32.HI R3, RZ, 0x3, R3 ;  /* 0x00000003ff037819 */ /* 0x000fc80000011603 */
[----:B------:R-:W-:Y:S01]  /*7db0*/  LOP3.LUT R3, R0, R3, RZ, 0x3c, !PT ;  /* 0x0000000300037212 */ /* 0x000fe200078e3cff */
[----:B------:R-:W-:-:S04]  /*7dc0*/  IMAD.MOV.U32 R0, RZ, RZ, R8 ;  /* 0x000000ffff007224 */ /* 0x000fc800078e0008 */
[----:B------:R-:W-:Y:S01]  /*7dd0*/  IMAD R3, R204, 0x200, R3 ;  /* 0x00000200cc037824 */ /* 0x000fe200078e0203 */
[----:B------:R-:W-:Y:S01]  /*7de0*/  PRMT R0, R0, 0x5410, R2 ;  /* 0x0000541000007816 */ /* 0x000fe20000000002 */
[----:B------:R-:W-:Y:S02]  /*7df0*/  IMAD.MOV.U32 R2, RZ, RZ, R24 ;  /* 0x000000ffff027224 */ /* 0x000fe400078e0018 */
[----:B------:R-:W-:Y:S01]  /*7e00*/  IMAD R148, R3, 0x2, R148 ;  /* 0x0000000203947824 */ /* 0x000fe200078e0294 */
[----:B------:R-:W-:-:S03]  /*7e10*/  MOV R3, R25 ;  /* 0x0000001900037202 */ /* 0x000fc60000000f00 */
[----:B------:R-:W-:Y:S01]  /*7e20*/  VIADD R7, R148, 0x18400 ;  /* 0x0001840094077836 */ /* 0x000fe20000000000 */
[----:B------:R-:W-:Y:S01]  /*7e30*/  PRMT R67, R2, 0x5410, R3 ;  /* 0x0000541002437816 */ /* 0x000fe20000000003 */
[----:B------:R-:W-:Y:S01]  /*7e40*/  VIADD R2, R148, 0x18440 ;  /* 0x0001844094027836 */ /* 0x000fe20000000000 */
[----:B------:R-:W-:Y:S01]  /*7e50*/  PRMT R3, R3, 0x5410, R5 ;  /* 0x0000541003037816 */ /* 0x000fe20000000005 */
[----:B------:R-:W-:Y:S02]  /*7e60*/  IMAD.MOV.U32 R5, RZ, RZ, R12 ;  /* 0x000000ffff057224 */ /* 0x000fe400078e000c */
[----:B------:R-:W-:-:S03]  /*7e70*/  @P1 VIADD R2, R7, 0xffffffc0 ;  /* 0xffffffc007021836 */ /* 0x000fc60000000000 */
[----:B------:R-:W-:Y:S01]  /*7e80*/  PRMT R68, R5, 0x5410, R6 ;  /* 0x0000541005447816 */ /* 0x000fe20000000006 */
[----:B--2---:R-:W-:-:S05]  /*7e90*/  IMAD R4, R4, -0x80, R28 ;  /* 0xffffff8004047824 */ /* 0x004fca00078e021c */
        /* <DEDUP_REMOVED lines=11> */
[--C-:B------:R-:W-:Y:S01]  /*7f50*/  SHF.R.U64 R62, R56, 0x10, R57.reuse ;  /* 0x00000010383e7819 */ /* 0x100fe20000001239 */
[----:B------:R-:W-:Y:S01]  /*7f60*/  HADD2.F32 R56, -RZ, R50.H0_H0 ;  /* 0x20000032ff387230 */ /* 0x000fe20000004100 */
[----:B------:R-:W-:Y:S01]  /*7f70*/  SHF.R.U32.HI R55, RZ, 0x10, R57 ;  /* 0x00000010ff377819 */ /* 0x000fe20000011639 */
[----:B------:R-:W-:Y:S01]  /*7f80*/  HADD2.F32 R53, -RZ, R53.H0_H0 ;  /* 0x20000035ff357230 */ /* 0x000fe20000004100 */
[--C-:B------:R-:W-:Y:S02]  /*7f90*/  SHF.R.U32.HI R57, RZ, 0x10, R59.reuse ;  /* 0x00000010ff397819 */ /* 0x100fe4000001163b */
[----:B------:R-:W-:Y:S01]  /*7fa0*/  SHF.R.U64 R61, R58, 0x10, R59 ;  /* 0x000000103a3d7819 */ /* 0x000fe2000000123b */
[----:B------:R-:W-:Y:S02]  /*7fb0*/  HADD2.F32 R55, -RZ, R55.H0_H0 ;  /* 0x20000037ff377230 */ /* 0x000fe40000004100 */
[----:B------:R-:W-:-:S02]  /*7fc0*/  HADD2.F32 R57, -RZ, R57.H0_H0 ;  /* 0x20000039ff397230 */ /* 0x000fc40000004100 */
[--C-:B0-----:R-:W-:Y:S02]  /*7fd0*/  HADD2.F32 R28, -RZ, R7.reuse.H0_H0 ;  /* 0x20000007ff1c7230 */ /* 0x101fe40000004100 */
[----:B------:R-:W-:Y:S02]  /*7fe0*/  HADD2.F32 R50, -RZ, R7.H1_H1 ;  /* 0x30000007ff327230 */ /* 0x000fe40000004100 */
[--C-:B------:R-:W-:Y:S02]  /*7ff0*/  HADD2.F32 R7, -RZ, R4.reuse.H0_H0 ;  /* 0x20000004ff077230 */ /* 0x100fe40000004100 */
[----:B------:R-:W-:Y:S02]  /*8000*/  HADD2.F32 R4, -RZ, R4.H1_H1 ;  /* 0x30000004ff047230 */ /* 0x000fe40000004100 */
[C---:B------:R-:W-:Y:S01]  /*8010*/  FMUL.FTZ R59, R50.reuse, R57 ;  /* 0x00000039323b7220 */ /* 0x040fe20000410000 */
[----:B------:R-:W-:Y:S01]  /*8020*/  FMUL.FTZ R58, R50, R55 ;  /* 0x00000037323a7220 */ /* 0x000fe20000410000 */
[----:B----4-:R-:W-:-:S02]  /*8030*/  HADD2.F32 R14, -RZ, R6.H0_H0 ;  /* 0x20000006ff0e7230 */ /* 0x010fc40000004100 */
[-C--:B------:R-:W-:Y:S01]  /*8040*/  FMUL.FTZ R50, R4, R56.reuse ;  /* 0x0000003804327220 */ /* 0x080fe20000410000 */
        /* <DEDUP_REMOVED lines=8> */
[----:B------:R-:W-:-:S02]  /*80d0*/  HADD2.F32 R28, -RZ, R65.H0_H0 ;  /* 0x20000041ff1c7230 */ /* 0x000fc40000004100 */
[----:B------:R-:W-:Y:S02]  /*80e0*/  HADD2.F32 R5, -RZ, R5.H1_H1 ;  /* 0x30000005ff057230 */ /* 0x000fe40000004100 */
[CC--:B------:R-:W-:Y:S01]  /*80f0*/  FMUL.FTZ R57, R15.reuse, R53.reuse ;  /* 0x000000350f397220 */ /* 0x0c0fe20000410000 */
[----:B------:R-:W-:Y:S02]  /*8100*/  HADD2.F32 R50, -RZ, R61.H0_H0 ;  /* 0x2000003dff327230 */ /* 0x000fe40000004100 */
[-C--:B------:R-:W-:Y:S01]  /*8110*/  FMUL.FTZ R56, R15, R28.reuse ;  /* 0x0000001c0f387220 */ /* 0x080fe20000410000 */
[----:B------:R-:W-:Y:S02]  /*8120*/  HADD2.F32 R4, -RZ, R62.H0_H0 ;  /* 0x2000003eff047230 */ /* 0x000fe40000004100 */
[C---:B------:R-:W-:Y:S01]  /*8130*/  FFMA.FTZ R57, R14.reuse, R28, -R57 ;  /* 0x0000001c0e397223 */ /* 0x040fe20000010839 */
[C---:B------:R-:W-:Y:S01]  /*8140*/  FMUL.FTZ R7, R5.reuse, R50 ;  /* 0x0000003205077220 */ /* 0x040fe20000410000 */
[----:B------:R-:W-:Y:S01]  /*8150*/  FFMA.FTZ R56, R14, R53, R56 ;  /* 0x000000350e387223 */ /* 0x000fe20000010038 */
[----:B------:R-:W-:-:S02]  /*8160*/  FMUL.FTZ R15, R5, R4 ;  /* 0x00000004050f7220 */ /* 0x000fc40000410000 */
[----:B------:R-:W-:Y:S01]  /*8170*/  FFMA.FTZ R5, R6, R4, -R7 ;  /* 0x0000000406057223 */ /* 0x000fe20000010807 */
[----:B------:R-:W-:Y:S01]  /*8180*/  F2FP.F16.F32.PACK_AB R7, R60, R59 ;  /* 0x0000003b3c07723e */ /* 0x000fe200000000ff */
[----:B------:R-:W-:Y:S01]  /*8190*/  FFMA.FTZ R50, R6, R50, R15 ;  /* 0x0000003206327223 */ /* 0x000fe2000001000f */
[----:B------:R-:W-:Y:S02]  /*81a0*/  F2FP.F16.F32.PACK_AB R6, R56, R57 ;  /* 0x000000393806723e */ /* 0x000fe400000000ff */
[----:B------:R-:W-:Y:S02]  /*81b0*/  F2FP.F16.F32.PACK_AB R4, R58, R55 ;  /* 0x000000373a04723e */ /* 0x000fe400000000ff */
[----:B------:R-:W-:-:S05]  /*81c0*/  F2FP.F16.F32.PACK_AB R5, R50, R5 ;  /* 0x000000053205723e */ /* 0x000fca00000000ff */
[----:B------:R0:W-:Y:S02]  /*81d0*/  STS.128 [R148+0x18400], R4 ;  /* 0x0184000494007388 */ /* 0x0001e40000000c00 */
.L_x_12079:
[----:B------:R-:W-:Y:S05]  /*81e0*/  BSYNC B2 ;  /* 0x0000000000027941 */ /* 0x000fea0003800000 */
.L_x_12078:
[----:B------:R-:W-:Y:S05]  /*81f0*/  @P1 BRA `(.L_x_12077) ;  /* 0x0000000000a81947 */ /* 0x000fea0003800000 */
[----:B0-----:R-:W0:Y:S01]  /*8200*/  LDS.128 R4, [R2] ;  /* 0x0000000002047984 */ /* 0x001e220000000c00 */
[----:B------:R-:W-:Y:S01]  /*8210*/  SHF.R.U32.HI R50, RZ, 0x10, R27 ;  /* 0x00000010ff327819 */ /* 0x000fe2000001161b */
[----:B------:R-:W-:Y:S01]  /*8220*/  HADD2.F32 R28, -RZ, R65.H1_H1 ;  /* 0x30000041ff1c7230 */ /* 0x000fe20000004100 */
[--C-:B----4-:R-:W-:Y:S02]  /*8230*/  SHF.R.U32.HI R14, RZ, 0x10, R21.reuse ;  /* 0x00000010ff0e7819 */ /* 0x110fe40000011615 */
[----:B------:R-:W-:Y:S01]  /*8240*/  SHF.R.U64 R59, R20, 0x10, R21 ;  /* 0x00000010143b7819 */ /* 0x000fe20000001215 */
[----:B------:R-:W-:Y:S01]  /*8250*/  HADD2.F32 R50, -RZ, R50.H0_H0 ;  /* 0x20000032ff327230 */ /* 0x000fe20000004100 */
        /* <DEDUP_REMOVED lines=9> */
[----:B------:R-:W-:-:S02]  /*82f0*/  HADD2.F32 R14, -RZ, R6.H0_H0 ;  /* 0x20000006ff0e7230 */ /* 0x000fc40000004100 */
[----:B------:R-:W-:Y:S01]  /*8300*/  FMUL.FTZ R56, R4, R28 ;  /* 0x0000001c04387220 */ /* 0x000fe20000410000 */
[----:B------:R-:W-:Y:S01]  /*8310*/  FFMA.FTZ R58, R20, R50, R21 ;  /* 0x00000032143a7223 */ /* 0x000fe20000010015 */
[----:B------:R-:W-:Y:S02]  /*8320*/  HADD2.F32 R15, -RZ, R6.H1_H1 ;  /* 0x30000006ff0f7230 */ /* 0x000fe40000004100 */
[-C--:B------:R-:W-:Y:S01]  /*8330*/  FMUL.FTZ R50, R4, R26.reuse ;  /* 0x0000001a04327220 */ /* 0x080fe20000410000 */
[C---:B------:R-:W-:Y:S01]  /*8340*/  FFMA.FTZ R56, R7.reuse, R26, -R56 ;  /* 0x0000001a07387223 */ /* 0x040fe20000010838 */
[--C-:B------:R-:W-:Y:S02]  /*8350*/  HADD2.F32 R6, -RZ, R5.reuse.H0_H0 ;  /* 0x20000005ff067230 */ /* 0x100fe40000004100 */
[----:B------:R-:W-:Y:S01]  /*8360*/  FFMA.FTZ R55, R20, R27, -R53 ;  /* 0x0000001b14377223 */ /* 0x000fe20000010835 */
[----:B------:R-:W-:Y:S02]  /*8370*/  HADD2.F32 R26, -RZ, R66.H0_H0 ;  /* 0x20000042ff1a7230 */ /* 0x000fe40000004100 */
[----:B------:R-:W-:Y:S01]  /*8380*/  FFMA.FTZ R27, R7, R28, R50 ;  /* 0x0000001c071b7223 */ /* 0x000fe20000010032 */
[----:B------:R-:W-:-:S02]  /*8390*/  HADD2.F32 R5, -RZ, R5.H1_H1 ;  /* 0x30000005ff057230 */ /* 0x000fc40000004100 */
[----:B------:R-:W-:Y:S02]  /*83a0*/  HADD2.F32 R20, -RZ, R64.H1_H1 ;  /* 0x30000040ff147230 */ /* 0x000fe40000004100 */
[C---:B------:R-:W-:Y:S01]  /*83b0*/  FMUL.FTZ R53, R15.reuse, R26 ;  /* 0x0000001a0f357220 */ /* 0x040fe20000410000 */
[----:B------:R-:W-:Y:S02]  /*83c0*/  HADD2.F32 R21, -RZ, R57.H0_H0 ;  /* 0x20000039ff157230 */ /* 0x000fe40000004100 */
[----:B------:R-:W-:Y:S02]  /*83d0*/  HADD2.F32 R4, -RZ, R59.H0_H0 ;  /* 0x2000003bff047230 */ /* 0x000fe40000004100 */
[-C--:B------:R-:W-:Y:S01]  /*83e0*/  FMUL.FTZ R15, R15, R20.reuse ;  /* 0x000000140f0f7220 */ /* 0x080fe20000410000 */
[C---:B------:R-:W-:Y:S01]  /*83f0*/  FFMA.FTZ R53, R14.reuse, R20, -R53 ;  /* 0x000000140e357223 */ /* 0x040fe20000010835 */
[C---:B------:R-:W-:Y:S01]  /*8400*/  FMUL.FTZ R7, R5.reuse, R21 ;  /* 0x0000001505077220 */ /* 0x040fe20000410000 */
[----:B------:R-:W-:Y:S01]  /*8410*/  FMUL.FTZ R28, R5, R4 ;  /* 0x00000004051c7220 */ /* 0x000fe20000410000 */
[----:B------:R-:W-:-:S02]  /*8420*/  FFMA.FTZ R14, R14, R26, R15 ;  /* 0x0000001a0e0e7223 */ /* 0x000fc4000001000f */
[----:B------:R-:W-:Y:S01]  /*8430*/  FFMA.FTZ R5, R6, R4, -R7 ;  /* 0x0000000406057223 */ /* 0x000fe20000010807 */
[----:B------:R-:W-:Y:S01]  /*8440*/  F2FP.F16.F32.PACK_AB R7, R58, R55 ;  /* 0x000000373a07723e */ /* 0x000fe200000000ff */
[----:B------:R-:W-:Y:S01]  /*8450*/  FFMA.FTZ R28, R6, R21, R28 ;  /* 0x00000015061c7223 */ /* 0x000fe2000001001c */
[----:B------:R-:W-:Y:S02]  /*8460*/  F2FP.F16.F32.PACK_AB R4, R27, R56 ;  /* 0x000000381b04723e */ /* 0x000fe400000000ff */
[----:B------:R-:W-:Y:S02]  /*8470*/  F2FP.F16.F32.PACK_AB R6, R14, R53 ;  /* 0x000000350e06723e */ /* 0x000fe400000000ff */
[----:B------:R-:W-:-:S05]  /*8480*/  F2FP.F16.F32.PACK_AB R5, R28, R5 ;  /* 0x000000051c05723e */ /* 0x000fca00000000ff */
[----:B------:R1:W-:Y:S02]  /*8490*/  STS.128 [R2], R4 ;  /* 0x0000000402007388 */ /* 0x0003e40000000c00 */
.L_x_12077:
[----:B------:R-:W-:Y:S05]  /*84a0*/  BSYNC B1 ;  /* 0x0000000000017941 */ /* 0x000fea0003800000 */
.L_x_12076:
[----:B------:R-:W-:-:S13]  /*84b0*/  ISETP.GE.AND P0, PT, R190, R63, PT ;  /* 0x0000003fbe00720c */ /* 0x000fda0003f06270 */
[----:B------:R-:W-:Y:S05]  /*84c0*/  @P0 BRA `(.L_x_12080) ;  /* 0x0000001800640947 */ /* 0x000fea0003800000 */
[----:B01----:R-:W0:Y:S01]  /*84d0*/  LDC R4, c[0x0][0x3f4] ;  /* 0x0000fd00ff047b82 */ /* 0x003e220000000800 */
[----:B------:R-:W-:Y:S01]  /*84e0*/  BSSY B1, `(.L_x_12081) ;  /* 0x000002e000017945 */ /* 0x000fe20003800000 */
[-C--:B0-----:R-:W-:Y:S02]  /*84f0*/  ISETP.GE.AND P0, PT, R22, R4.reuse, PT ;  /* 0x000000041600720c */ /* 0x081fe40003f06270 */
[----:B------:R-:W-:-:S11]  /*8500*/  ISETP.GE.AND P1, PT, R155, R4, PT ;  /* 0x000000049b00720c */ /* 0x000fd60003f26270 */
[----:B------:R-:W-:Y:S05]  /*8510*/  @P0 BRA `(.L_x_12082) ;  /* 0x0000000000a80947 */ /* 0x000fea0003800000 */
[----:B------:R-:W4:Y:S01]  /*8520*/  LDS.128 R4, [R148+0x1a400] ;  /* 0x01a4000094047984 */ /* 0x000f220000000c00 */
[--C-:B------:R-:W-:Y:S01]  /*8530*/  SHF.R.U32.HI R21, RZ, 0x10, R25.reuse ;  /* 0x00000010ff157819 */ /* 0x100fe20000011619 */
[----:B------:R-:W-:Y:S01]  /*8540*/  HADD2.F32 R20, -RZ, R67.H0_H0 ;  /* 0x20000043ff147230 */ /* 0x000fe20000004100 */
[----:B------:R-:W-:Y:S01]  /*8550*/  SHF.R.U64 R55, R24, 0x10, R25 ;  /* 0x0000001018377819 */ /* 0x000fe20000001219 */
[----:B------:R-:W-:Y:S01]  /*8560*/  HADD2.F32 R24, -RZ, R68.H0_H0 ;  /* 0x20000044ff187230 */ /* 0x000fe20000004100 */
[--C-:B------:R-:W-:Y:S01]  /*8570*/  SHF.R.U32.HI R25, RZ, 0x10, R13.reuse ;  /* 0x00000010ff197819 */ /* 0x100fe2000001160d */
[----:B------:R-:W-:Y:S01]  /*8580*/  HADD2.F32 R21, -RZ, R21.H0_H0 ;  /* 0x20000015ff157230 */ /* 0x000fe20000004100 */
[----:B------:R-:W-:-:S03]  /*8590*/  SHF.R.U64 R53, R12, 0x10, R13 ;  /* 0x000000100c357819 */ /* 0x000fc6000000120d */
[----:B------:R-:W-:Y:S02]  /*85a0*/  HADD2.F32 R25, -RZ, R25.H0_H0 ;  /* 0x20000019ff197230 */ /* 0x000fe40000004100 */
[--C-:B----4-:R-:W-:Y:S02]  /*85b0*/  HADD2.F32 R14, -RZ, R7.reuse.H0_H0 ;  /* 0x20000007ff0e7230 */ /* 0x110fe40000004100 */
        /* <DEDUP_REMOVED lines=31> */
[----:B------:R0:W-:Y:S02]  /*87b0*/  STS.128 [R148+0x1a400], R4 ;  /* 0x01a4000494007388 */ /* 0x0001e40000000c00 */
.L_x_12082:
[----:B------:R-:W-:Y:S05]  /*87c0*/  BSYNC B1 ;  /* 0x0000000000017941 */ /* 0x000fea0003800000 */
.L_x_12081:
[----:B------:R-:W-:Y:S05]  /*87d0*/  @P1 BRA `(.L_x_12080) ;  /* 0x0000001400a01947 */ /* 0x000fea0003800000 */
[----:B0-----:R-:W0:Y:S01]  /*87e0*/  LDS.128 R4, [R2+0x2000] ;  /* 0x0020000002047984 */ /* 0x001e220000000c00 */
[----:B------:R-:W-:Y:S01]  /*87f0*/  SHF.R.U32.HI R13, RZ, 0x10, R9 ;  /* 0x00000010ff0d7819 */ /* 0x000fe20000011609 */
[----:B------:R-:W-:Y:S01]  /*8800*/  HADD2.F32 R12, -RZ, R0.H0_H0 ;  /* 0x20000000ff0c7230 */ /* 0x000fe20000004100 */
[--C-:B------:R-:W-:Y:S01]  /*8810*/  SHF.R.U32.HI R15, RZ, 0x10, R11.reuse ;  /* 0x00000010ff0f7819 */ /* 0x100fe2000001160b */
[----:B----4-:R-:W-:Y:S01]  /*8820*/  HADD2.F32 R14, -RZ, R3.H1_H1 ;  /* 0x30000003ff0e7230 */ /* 0x010fe20000004100 */
        /* <DEDUP_REMOVED lines=8> */
[----:B------:R-:W-:Y:S02]  /*88b0*/  HADD2.F32 R4, -RZ, R4.H1_H1 ;  /* 0x30000004ff047230 */ /* 0x000fe40000004100 */
[-C--:B------:R-:W-:Y:S01]  /*88c0*/  FMUL.FTZ R24, R11, R13.reuse ;  /* 0x0000000d0b187220 */ /* 0x080fe20000410000 */
[--C-:B------:R-:W-:Y:S02]  /*88d0*/  HADD2.F32 R8, -RZ, R6.reuse.H0_H0 ;  /* 0x20000006ff087230 */ /* 0x100fe40000004100 */
[----:B------:R-:W-:Y:S01]  /*88e0*/  FFMA.FTZ R21, R10, R13, -R21 ;  /* 0x0000000d0a157223 */ /* 0x000fe20000010815 */
[----:B------:R-:W-:-:S02]  /*88f0*/  HADD2.F32 R9, -RZ, R6.H1_H1 ;  /* 0x30000006ff097230 */ /* 0x000fc40000004100 */
[----:B------:R-:W-:Y:S01]  /*8900*/  FFMA.FTZ R26, R10, R15, R24 ;  /* 0x0000000f0a1a7223 */ /* 0x000fe20000010018 */
[----:B------:R-:W-:Y:S02]  /*8910*/  HADD2.F32 R6, -RZ, R5.H0_H0 ;  /* 0x20000005ff067230 */ /* 0x000fe40000004100 */
[C---:B------:R-:W-:Y:S01]  /*8920*/  FMUL.FTZ R20, R4.reuse, R14 ;  /* 0x0000000e04147220 */ /* 0x040fe20000410000 */
[-C--:B------:R-:W-:Y:S01]  /*8930*/  FMUL.FTZ R24, R4, R12.reuse ;  /* 0x0000000c04187220 */ /* 0x080fe20000410000 */
[----:B------:R-:W-:Y:S02]  /*8940*/  HADD2.F32 R10, -RZ, R3.H0_H0 ;  /* 0x20000003ff0a7230 */ /* 0x000fe40000004100 */
[----:B------:R-:W-:Y:S02]  /*8950*/  HADD2.F32 R5, -RZ, R5.H1_H1 ;  /* 0x30000005ff057230 */ /* 0x000fe40000004100 */
        /* <DEDUP_REMOVED lines=9> */
[----:B------:R-:W-:Y:S01]  /*89f0*/  FMUL.FTZ R9, R5, R0 ;  /* 0x0000000005097220 */ /* 0x000fe20000410000 */
[----:B------:R-:W-:Y:S01]  /*8a00*/  FFMA.FTZ R8, R8, R10, R15 ;  /* 0x0000000a08087223 */ /* 0x000fe2000001000f */
[----:B------:R-:W-:Y:S01]  /*8a10*/  FFMA.FTZ R5, R6, R0, -R7 ;  /* 0x0000000006057223 */ /* 0x000fe20000010807 */
[----:B------:R-:W-:Y:S01]  /*8a20*/  F2FP.F16.F32.PACK_AB R7, R26, R21 ;  /* 0x000000151a07723e */ /* 0x000fe200000000ff */
[----:B------:R-:W-:Y:S01]  /*8a30*/  FFMA.FTZ R0, R6, R4, R9 ;  /* 0x0000000406007223 */ /* 0x000fe20000010009 */
[----:B------:R-:W-:-:S02]  /*8a40*/  F2FP.F16.F32.PACK_AB R4, R11, R20 ;  /* 0x000000140b04723e */ /* 0x000fc400000000ff */
[----:B------:R-:W-:Y:S02]  /*8a50*/  F2FP.F16.F32.PACK_AB R6, R8, R13 ;  /* 0x0000000d0806723e */ /* 0x000fe400000000ff */
[----:B------:R-:W-:-:S05]  /*8a60*/  F2FP.F16.F32.PACK_AB R5, R0, R5 ;  /* 0x000000050005723e */ /* 0x000fca00000000ff */
[----:B------:R2:W-:Y:S01]  /*8a70*/  STS.128 [R2+0x2000], R4 ;  /* 0x0020000402007388 */ /* 0x0005e20000000c00 */
[----:B------:R-:W-:Y:S05]  /*8a80*/  BRA `(.L_x_12080) ;  /* 0x0000001000f47947 */ /* 0x000fea0003800000 */
.L_x_12067:
[----:B------:R-:W0:Y:S01]  /*8a90*/  LDC R21, c[0x0][0x448] ;  /* 0x00011200ff157b82 */ /* 0x000e220000000800 */
[----:B------:R-:W-:Y:S01]  /*8aa0*/  LEA R5, R220, R25, 0x6 ;  /* 0x00000019dc057211 */ /* 0x000fe200078e30ff */
        /* <DEDUP_REMOVED lines=38> */
[----:B-1----:R-:W-:-:S04]  /*8d10*/  @!P1 IADD3 R2, P2, R2, R7, RZ ;  /* 0x0000000702029210 */ /* 0x002fc80007f5e0ff */
[----:B--2---:R-:W-:Y:S01]  /*8d20*/  @!P1 IADD3.X R5, R0, R4, RZ, P2, !PT ;  /* 0x0000000400059210 */ /* 0x004fe200017fe4ff */
[----:B------:R-:W-:-:S04]  /*8d30*/  @!P1 IMAD.MOV.U32 R8, RZ, RZ, R2 ;  /* 0x000000ffff089224 */ /* 0x000fc800078e0002 */
        /* <DEDUP_REMOVED lines=11> */
[----:B0-----:R0:W0:Y:S01]  /*8df0*/  SHFL.IDX PT, R14, R50, 0x1, 0x1c1f ;  /* 0x003c1f00320e7f89 */ /* 0x00102200000e0000 */
[----:B--2---:R-:W-:-:S02]  /*8e00*/  @!P1 IMAD.MOV.U32 R56, RZ, RZ, R10 ;  /* 0x000000ffff389224 */ /* 0x004fc400078e000a */
[----:B------:R-:W-:Y:S02]  /*8e10*/  @!P1 IMAD.MOV.U32 R57, RZ, RZ, R11 ;  /* 0x000000ffff399224 */ /* 0x000fe400078e000b */
[----:B------:R-:W-:Y:S02]  /*8e20*/  IMAD.MOV.U32 R0, RZ, RZ, R56 ;  /* 0x000000ffff007224 */ /* 0x000fe400078e0038 */
[----:B------:R-:W-:Y:S01]  /*8e30*/  @!P1 IMAD.MOV.U32 R58, RZ, RZ, R8 ;  /* 0x000000ffff3a9224 */ /* 0x000fe200078e0008 */
[----:B------:R-:W-:Y:S01]  /*8e40*/  MOV R2, R57 ;  /* 0x0000003900027202 */ /* 0x000fe20000000f00 */
[----:B------:R-:W-:Y:S01]  /*8e50*/  @!P1 IMAD.MOV.U32 R59, RZ, RZ, R9 ;  /* 0x000000ffff3b9224 */ /* 0x000fe200078e0009 */
[----:B------:R-:W-:Y:S01]  /*8e60*/  PRMT R78, R0, 0x7610, R78 ;  /* 0x00007610004e7816 */ /* 0x000fe2000000004e */
[----:B---3--:R-:W-:Y:S01]  /*8e70*/  @!P1 IMAD.MOV.U32 R20, RZ, RZ, R6 ;  /* 0x000000ffff149224 */ /* 0x008fe200078e0006 */
[----:B------:R2:W3:Y:S01]  /*8e80*/  SHFL.IDX PT, R0, R27, 0x1, 0x1c1f ;  /* 0x003c1f001b007f89 */ /* 0x0004e200000e0000 */
[----:B------:R-:W-:-:S02]  /*8e90*/  PRMT R65, R2, 0x7610, R65 ;  /* 0x0000761002417816 */ /* 0x000fc40000000041 */
[----:B------:R-:W-:Y:S01]  /*8ea0*/  CS2R R2, SRZ ;  /* 0x0000000000027805 */ /* 0x000fe2000001ff00 */
[----:B------:R-:W-:Y:S01]  /*8eb0*/  @!P1 IMAD.MOV.U32 R21, RZ, RZ, R7 ;  /* 0x000000ffff159224 */ /* 0x000fe200078e0007 */
[----:B------:R-:W-:Y:S01]  /*8ec0*/  @!P1 MOV R3, R5 ;  /* 0x0000000500039202 */ /* 0x000fe20000000f00 */
[----:B------:R-:W-:Y:S02]  /*8ed0*/  @!P1 IMAD.MOV.U32 R2, RZ, RZ, R4 ;  /* 0x000000ffff029224 */ /* 0x000fe400078e0004 */
        /* <DEDUP_REMOVED lines=10> */
[----:B0-----:R-:W-:Y:S02]  /*8f80*/  PRMT R50, R50, 0x5410, R4 ;  /* 0x0000541032327816 */ /* 0x001fe40000000004 */
[----:B-1234-:R-:W-:-:S07]  /*8f90*/  PRMT R65, R65, 0x5410, R5 ;  /* 0x0000541041417816 */ /* 0x01efce0000000005 */
.L_x_12393:
[----:B------:R-:W-:Y:S01]  /*8fa0*/  VIADD R25, R25, 0x40 ;  /* 0x0000004019197836 */ /* 0x000fe20000000000 */
[----:B------:R-:W-:Y:S01]  /*8fb0*/  BSSY B1, `(.L_x_12084) ;  /* 0x0000012000017945 */ /* 0x000fe20003800000 */
[----:B------:R-:W-:Y:S02]  /*8fc0*/  CS2R R4, SRZ ;  /* 0x0000000000047805 */ /* 0x000fe4000001ff00 */
[----:B------:R-:W-:Y:S02]  /*8fd0*/  CS2R R10, SRZ ;  /* 0x00000000000a7805 */ /* 0x000fe4000001ff00 */
[----:B------:R-:W-:Y:S02]  /*8fe0*/  CS2R R8, SRZ ;  /* 0x0000000000087805 */ /* 0x000fe4000001ff00 */
[----:B------:R-:W-:-:S13]  /*8ff0*/  ISETP.GE.AND P1, PT, R25, R28, PT ;  /* 0x0000001c1900720c */ /* 0x000fda0003f26270 */
[----:B------:R-:W-:Y:S05]  /*9000*/  @P1 BRA `(.L_x_12085) ;  /* 0x0000000000301947 */ /* 0x000fea0003800000 */
        /* <DEDUP_REMOVED lines=12> */
.L_x_12085:
[----:B------:R-:W-:Y:S05]  /*90d0*/  BSYNC B1 ;  /* 0x0000000000017941 */ /* 0x000fea0003800000 */
.L_x_12084:
[----:B------:R-:W-:Y:S01]  /*90e0*/  ULEA.HI UR4, UR37, UR37, URZ, 0x1 ;  /* 0x0000002525047291 */ /* 0x000fe2000f8f083f */
[----:B------:R-:W-:Y:S03]  /*90f0*/  BSSY B1, `(.L_x_12086) ;  /* 0x0000007000017945 */ /* 0x000fe60003800000 */
[----:B------:R-:W-:-:S04]  /*9100*/  ULOP3.LUT UR4, UR4, 0xfffffffe, URZ, 0xc0, !UPT ;  /* 0xfffffffe04047892 */ /* 0x000fc8000f8ec03f */
[----:B------:R-:W-:-:S06]  /*9110*/  UIADD3 UR4, UR37, -UR4, URZ ;  /* 0x8000000425047290 */ /* 0x000fcc000fffe03f */
[----:B------:R-:W-:-:S05]  /*9120*/  IMAD.U32 R13, RZ, RZ, UR4 ;  /* 0x00000004ff0d7e24 */ /* 0x000fca000f8e00ff */
[----:B------:R-:W-:-:S04]  /*9130*/  SHF.L.U32 R13, R13, 0x1f, RZ ;  /* 0x0000001f0d0d7819 */ /* 0x000fc800000006ff */
[----:B------:R-:W0:Y:S02]  /*9140*/  SYNCS.PHASECHK.TRANS64.TRYWAIT P1, [R148+URZ+0x22800], R13 ;  /* 0x0228000d940075a7 */ /* 0x000e24000802017f */
[----:B0-----:R-:W-:Y:S05]  /*9150*/  @!P1 BRA `(.L_x_12087) ;  /* 0x0000022400cc9947 */ /* 0x001fea0003800000 */
.L_x_12394:
[----:B------:R-:W-:Y:S05]  /*9160*/  BSYNC B1 ;  /* 0x0000000000017941 */ /* 0x000fea0003800000 */
.L_x_12086:
[----:B------:R-:W2:Y:S01]  /*9170*/  LDL R15, [R1+0x50] ;  /* 0x00005000010f7983 */ /* 0x000ea20000100800 */
[----:B-----5:R-:W-:Y:S01]  /*9180*/  IMAD.MOV.U32 R12, RZ, RZ, R6 ;  /* 0x000000ffff0c7224 */ /* 0x020fe200078e0006 */
[----:B------:R-:W-:Y:S01]  /*9190*/  BSSY B1, `(.L_x_12088) ;  /* 0x0000072000017945 */ /* 0x000fe20003800000 */
[----:B0-----:R-:W-:Y:S02]  /*91a0*/  IMAD.MOV.U32 R13, RZ, RZ, R7 ;  /* 0x000000ffff0d7224 */ /* 0x001fe400078e0007 */
[----:B------:R-:W-:Y:S02]  /*91b0*/  IMAD.MOV.U32 R14, RZ, RZ, R4 ;  /* 0x000000ffff0e7224 */ /* 0x000fe400078e0004 */
[----:B------:R-:W-:Y:S02]  /*91c0*/  IMAD.MOV.U32 R80, RZ, RZ, R8 ;  /* 0x000000ffff507224 */ /* 0x000fe400078e0008 */
[----:B------:R-:W-:Y:S02]  /*91d0*/  IMAD.MOV.U32 R81, RZ, RZ, R9 ;  /* 0x000000ffff517224 */ /* 0x000fe400078e0009 */
[----:B--2---:R-:W-:Y:S01]  /*91e0*/  IMAD R0, R15, -0x80, R28 ;  /* 0xffffff800f007824 */ /* 0x004fe200078e021c */
[----:B------:R-:W-:Y:S01]  /*91f0*/  PRMT R28, R12, 0x5410, R13 ;  /* 0x000054100c1c7816 */ /* 0x000fe2000000000d */
[----:B------:R-:W-:-:S03]  /*9200*/  IMAD.MOV.U32 R12, RZ, RZ, R5 ;  /* 0x000000ffff0c7224 */ /* 0x000fc600078e0005 */
[----:B------:R-:W-:Y:S02]  /*9210*/  VIMNMX R13, R0, 0x80, PT ;  /* 0x00000080000d7848 */ /* 0x000fe40003fe0100 */
[----:B------:R-:W-:Y:S01]  /*9220*/  PRMT R0, R14, 0x7610, R0 ;  /* 0x000076100e007816 */ /* 0x000fe20000000000 */
[----:B------:R-:W-:Y:S01]  /*9230*/  IMAD.MOV.U32 R14, RZ, RZ, R10 ;  /* 0x000000ffff0e7224 */ /* 0x000fe200078e000a */
[-C--:B------:R-:W-:Y:S02]  /*9240*/  ISETP.GE.OR P1, PT, R152, R13.reuse, P0 ;  /* 0x0000000d9800720c */ /* 0x080fe40000726670 */
[----:B------:R-:W-:Y:S01]  /*9250*/  ISETP.GE.OR P0, PT, R190, R13, P0 ;  /* 0x0000000dbe00720c */ /* 0x000fe20000706670 */
[----:B------:R-:W-:Y:S01]  /*9260*/  IMAD.MOV.U32 R13, RZ, RZ, R11 ;  /* 0x000000ffff0d7224 */ /* 0x000fe200078e000b */
[----:B------:R-:W-:Y:S02]  /*9270*/  PRMT R79, R12, 0x7610, R79 ;  /* 0x000076100c4f7816 */ /* 0x000fe4000000004f */
[----:B------:R-:W-:-:S02]  /*9280*/  IADD3 R12, R16, R55, RZ ;  /* 0x00000037100c7210 */ /* 0x000fc40007ffe0ff */
[----:B------:R-:W-:Y:S02]  /*9290*/  PRMT R50, R14, 0x7610, R50 ;  /* 0x000076100e327816 */ /* 0x000fe40000000032 */
[----:B------:R-:W-:Y:S02]  /*92a0*/  PRMT R0, R0, 0x5410, R13 ;  /* 0x0000541000007816 */ /* 0x000fe4000000000d */
[----:B------:R-:W-:Y:S01]  /*92b0*/  LOP3.LUT R55, R12, 0x38, RZ, 0xc0, !PT ;  /* 0x000000380c377812 */ /* 0x000fe200078ec0ff */
[----:B------:R-:W-:Y:S06]  /*92c0*/  @P1 BRA `(.L_x_12089) ;  /* 0x0000000400781947 */ /* 0x000fec0003800000 */
[----:B------:R-:W-:Y:S01]  /*92d0*/  IMAD.SHL.U32 R12, R215, 0x40, RZ ;  /* 0x00000040d70c7824 */ /* 0x000fe200078e00ff */
[----:B------:R-:W-:Y:S01]  /*92e0*/  SHF.R.U64 R76, R56, 0x10, R57 ;  /* 0x00000010384c7819 */ /* 0x000fe20000001239 */
[----:B------:R-:W-:Y:S01]  /*92f0*/  HADD2.F32 R60, -RZ, R53.H1_H1 ;  /* 0x30000035ff3c7230 */ /* 0x000fe20000004100 */
[----:B------:R-:W-:Y:S01]  /*9300*/  SHF.R.U32.HI R62, RZ, 0x10, R3 ;  /* 0x00000010ff3e7819 */ /* 0x000fe20000011603 */
[----:B------:R-:W-:Y:S01]  /*9310*/  HADD2.F32 R61, -RZ, R61.H0_H0 ;  /* 0x2000003dff3d7230 */ /* 0x000fe20000004100 */
[----:B------:R-:W-:Y:S01]  /*9320*/  LOP3.LUT R25, R12, 0x1c0, RZ, 0xc0, !PT ;  /* 0x000001c00c197812 */ /* 0x000fe200078ec0ff */
[----:B------:R-:W-:Y:S01]  /*9330*/  HADD2.F32 R53, -RZ, R53.H0_H0 ;  /* 0x20000035ff357230 */ /* 0x000fe20000004100 */
[----:B------:R-:W-:Y:S01]  /*9340*/  SHF.R.U32.HI R63, RZ, 0x10, R59 ;  /* 0x00000010ff3f7819 */ /* 0x000fe2000001163b */
[----:B------:R-:W-:Y:S01]  /*9350*/  HADD2.F32 R62, -RZ, R62.H0_H0 ;  /* 0x2000003eff3e7230 */ /* 0x000fe20000004100 */
[----:B------:R-:W-:Y:S02]  /*9360*/  SHF.R.U32.HI R14, RZ, 0x3, R25 ;  /* 0x00000003ff0e7819 */ /* 0x000fe40000011619 */
[----:B------:R-:W-:-:S02]  /*9370*/  LOP3.LUT R12, R25, 0x38, R16, 0xf8, !PT ;  /* 0x00000038190c7812 */ /* 0x000fc400078ef810 */
[----:B------:R-:W-:Y:S02]  /*9380*/  LOP3.LUT R25, R14, R55, R25, 0x1e, !PT ;  /* 0x000000370e197212 */ /* 0x000fe400078e1e19 */
[----:B------:R-:W-:Y:S02]  /*9390*/  LOP3.LUT R13, R12, R14, RZ, 0x3c, !PT ;  /* 0x0000000e0c0d7212 */ /* 0x000fe400078e3cff */
[----:B------:R-:W-:Y:S01]  /*93a0*/  SHF.R.U64 R74, R2, 0x10, R3 ;  /* 0x00000010024a7819 */ /* 0x000fe20000001203 */
[C---:B------:R-:W-:Y:S01]  /*93b0*/  IMAD R25, R204.reuse, 0x200, R25 ;  /* 0x00000200cc197824 */ /* 0x040fe200078e0219 */
[----:B------:R-:W-:Y:S01]  /*93c0*/  SHF.R.U32.HI R75, RZ, 0x10, R57 ;  /* 0x00000010ff4b7819 */ /* 0x000fe20000011639 */
[----:B------:R-:W-:Y:S01]  /*93d0*/  IMAD R13, R204, 0x200, R13 ;  /* 0x00000200cc0d7824 */ /* 0x000fe200078e020d */
[----:B------:R-:W-:Y:S01]  /*93e0*/  SHF.R.U64 R77, R58, 0x10, R59 ;  /* 0x000000103a4d7819 */ /* 0x000fe2000000123b */
[--C-:B------:R-:W-:Y:S01]  /*93f0*/  IMAD R69, R25, 0x2, R148.reuse ;  /* 0x0000000219457824 */ /* 0x100fe200078e0294 */
[--C-:B------:R-:W-:Y:S01]  /*9400*/  SHF.R.U32.HI R70, RZ, 0x10, R21.reuse ;  /* 0x00000010ff467819 */ /* 0x100fe20000011615 */
[----:B------:R-:W-:Y:S01]  /*9410*/  IMAD R67, R13, 0x2, R148 ;  /* 0x000000020d437824 */ /* 0x000fe200078e0294 */
[----:B------:R-:W-:-:S02]  /*9420*/  SHF.R.U64 R71, R20, 0x10, R21 ;  /* 0x0000001014477819 */ /* 0x000fc40000001215 */
        /* <DEDUP_REMOVED lines=8> */
[----:B------:R-:W-:Y:S02]  /*94b0*/  HADD2.F32 R13, -RZ, R13.H1_H1 ;  /* 0x3000000dff0d7230 */ /* 0x000fe40000004100 */
[C---:B------:R-:W-:Y:S01]  /*94c0*/  FFMA.FTZ R64, R3.reuse, R60, -R64 ;  /* 0x0000003c03407223 */ /* 0x040fe20000010840 */
[----:B------:R-:W-:Y:S02]  /*94d0*/  HADD2.F32 R58, -RZ, R27.H0_H0 ;  /* 0x2000001bff3a7230 */ /* 0x000fe40000004100 */
[----:B------:R-:W-:Y:S01]  /*94e0*/  FFMA.FTZ R66, R3, R61, R66 ;  /* 0x0000003d03427223 */ /* 0x000fe20000010042 */
[--C-:B------:R-:W-:Y:S02]  /*94f0*/  HADD2.F32 R63, -RZ, R65.reuse.H1_H1 ;  /* 0x30000041ff3f7230 */ /* 0x100fe40000004100 */
[C---:B------:R-:W-:Y:S01]  /*9500*/  FMUL.FTZ R60, R57.reuse, R62 ;  /* 0x0000003e393c7220 */ /* 0x040fe20000410000 */
[----:B------:R-:W-:Y:S02]  /*9510*/  HADD2.F32 R3, -RZ, R65.H0_H0 ;  /* 0x20000041ff037230 */ /* 0x000fe40000004100 */
[----:B------:R-:W-:Y:S01]  /*9520*/  FMUL.FTZ R68, R57, R56 ;  /* 0x0000003839447220 */ /* 0x000fe20000410000 */
[----:B------:R-:W-:-:S02]  /*9530*/  HADD2.F32 R20, -RZ, R15.H0_H0 ;  /* 0x2000000fff147230 */ /* 0x000fc40000004100 */
[----:B------:R-:W-:Y:S01]  /*9540*/  FFMA.FTZ R57, R13, R56, -R60 ;  /* 0x000000380d397223 */ /* 0x000fe2000001083c */
[C---:B------:R-:W-:Y:S01]  /*9550*/  FMUL.FTZ R65, R58.reuse, R63 ;  /* 0x0000003f3a417220 */ /* 0x040fe20000410000 */
[----:B------:R-:W-:Y:S02]  /*9560*/  HADD2.F32 R59, -RZ, R27.H1_H1 ;  /* 0x3000001bff3b7230 */ /* 0x000fe40000004100 */
[-C--:B------:R-:W-:Y:S01]  /*9570*/  FMUL.FTZ R58, R58, R3.reuse ;  /* 0x000000033a3a7220 */ /* 0x080fe20000410000 */
[----:B------:R-:W-:Y:S02]  /*9580*/  HADD2.F32 R60, -RZ, R70.H0_H0 ;  /* 0x20000046ff3c7230 */ /* 0x000fe40000004100 */
[C---:B------:R-:W-:Y:S01]  /*9590*/  FFMA.FTZ R65, R20.reuse, R3, -R65 ;  /* 0x0000000314417223 */ /* 0x040fe20000010841 */
[----:B------:R-:W-:Y:S02]  /*95a0*/  HADD2.F32 R21, -RZ, R15.H1_H1 ;  /* 0x3000000fff157230 */ /* 0x000fe40000004100 */
[----:B------:R-:W-:Y:S01]  /*95b0*/  FFMA.FTZ R63, R20, R63, R58 ;  /* 0x0000003f143f7223 */ /* 0x000fe2000001003a */
[----:B------:R-:W-:-:S02]  /*95c0*/  HADD2.F32 R56, -RZ, R75.H0_H0 ;  /* 0x2000004bff387230 */ /* 0x000fc40000004100 */
[----:B------:R-:W-:Y:S01]  /*95d0*/  FMUL.FTZ R20, R59, R60 ;  /* 0x0000003c3b147220 */ /* 0x000fe20000410000 */
[----:B------:R-:W-:Y:S02]  /*95e0*/  HADD2.F32 R25, -RZ, R24.H0_H0 ;  /* 0x20000018ff197230 */ /* 0x000fe40000004100 */
[----:B------:R-:W-:Y:S01]  /*95f0*/  FFMA.FTZ R61, R13, R62, R68 ;  /* 0x0000003e0d3d7223 */ /* 0x000fe20000010044 */
[----:B------:R-:W-:Y:S02]  /*9600*/  HADD2.F32 R3, -RZ, R78.H1_H1 ;  /* 0x3000004eff037230 */ /* 0x000fe40000004100 */
[-C--:B------:R-:W-:Y:S01]  /*9610*/  FMUL.FTZ R68, R59, R56.reuse ;  /* 0x000000383b447220 */ /* 0x080fe20000410000 */
[----:B------:R-:W-:Y:S02]  /*9620*/  HADD2.F32 R2, -RZ, R12.H0_H0 ;  /* 0x2000000cff027230 */ /* 0x000fe40000004100 */
[----:B------:R-:W-:Y:S01]  /*9630*/  FFMA.FTZ R62, R21, R56, -R20 ;  /* 0x00000038153e7223 */ /* 0x000fe20000010814 */
[----:B------:R-:W-:-:S02]  /*9640*/  HADD2.F32 R27, -RZ, R26.H0_H0 ;  /* 0x2000001aff1b7230 */ /* 0x000fc40000004100 */
[C---:B------:R-:W-:Y:S01]  /*9650*/  FMUL.FTZ R13, R25.reuse, R3 ;  /* 0x00000003190d7220 */ /* 0x040fe20000410000 */
[----:B------:R-:W-:Y:S02]  /*9660*/  HADD2.F32 R56, -RZ, R50.H1_H1 ;  /* 0x30000032ff387230 */ /* 0x000fe40000004100 */
[-C--:B------:R-:W-:Y:S01]  /*9670*/  FMUL.FTZ R58, R25, R53.reuse ;  /* 0x00000035193a7220 */ /* 0x080fe20000410000 */
[----:B------:R-:W-:Y:S02]  /*9680*/  HADD2.F32 R20, -RZ, R78.H0_H0 ;  /* 0x2000004eff147230 */ /* 0x000fe40000004100 */
[----:B------:R-:W-:Y:S01]  /*9690*/  FFMA.FTZ R68, R21, R60, R68 ;  /* 0x0000003c15447223 */ /* 0x000fe20000010044 */
[----:B------:R-:W-:Y:S02]  /*96a0*/  HADD2.F32 R15, -RZ, R14.H0_H0 ;  /* 0x2000000eff0f7230 */ /* 0x000fe40000004100 */
[C---:B------:R-:W-:Y:S01]  /*96b0*/  FFMA.FTZ R53, R2.reuse, R53, -R13 ;  /* 0x0000003502357223 */ /* 0x040fe2000001080d */
[----:B------:R-:W-:Y:S01]  /*96c0*/  FFMA.FTZ R58, R2, R3, R58 ;  /* 0x00000003023a7223 */ /* 0x000fe2000001003a */
[----:B------:R-:W-:-:S02]  /*96d0*/  HADD2.F32 R24, -RZ, R24.H1_H1 ;  /* 0x30000018ff187230 */ /* 0x000fc40000004100 */
[C---:B------:R-:W-:Y:S01]  /*96e0*/  FMUL.FTZ R60, R27.reuse, R56 ;  /* 0x000000381b3c7220 */ /* 0x040fe20000410000 */
[-C--:B------:R-:W-:Y:S01]  /*96f0*/  FMUL.FTZ R2, R27, R20.reuse ;  /* 0x000000141b027220 */ /* 0x080fe20000410000 */
[----:B------:R-:W-:Y:S02]  /*9700*/  HADD2.F32 R21, -RZ, R74.H0_H0 ;  /* 0x2000004aff157230 */ /* 0x000fe40000004100 */
[----:B------:R-:W-:Y:S02]  /*9710*/  HADD2.F32 R26, -RZ, R26.H1_H1 ;  /* 0x3000001aff1a7230 */ /* 0x000fe40000004100 */
        /* <DEDUP_REMOVED lines=25> */
.L_x_12089:
[----:B------:R-:W-:Y:S05]  /*98b0*/  BSYNC B1 ;  /* 0x0000000000017941 */ /* 0x000fea0003800000 */
.L_x_12088:
[----:B------:R-:W-:Y:S02]  /*98c0*/  PRMT R50, R50, 0x5410, R80 ;  /* 0x0000541032327816 */ /* 0x000fe40000000050 */
[----:B------:R-:W-:Y:S01]  /*98d0*/  PRMT R21, R81, 0x7610, R21 ;  /* 0x0000761051157816 */ /* 0x000fe20000000015 */
[----:B------:R-:W-:Y:S06]  /*98e0*/  @P0 BRA `(.L_x_12080) ;  /* 0x00000004005c0947 */ /* 0x000fec0003800000 */
[----:B------:R-:W-:Y:S01]  /*98f0*/  LOP3.LUT R2, R206, R55, R205, 0x1e, !PT ;  /* 0x00000037ce027212 */ /* 0x000fe200078e1ecd */
[----:B0-----:R-:W0:Y:S01]  /*9900*/  LDS.128 R12, [R223+0x18400] ;  /* 0x01840000df0c7984 */ /* 0x001e220000000c00 */
[----:B------:R-:W-:Y:S01]  /*9910*/  SHF.R.U64 R60, R8, 0x10, R9 ;  /* 0x00000010083c7819 */ /* 0x000fe20000001209 */
[----:B------:R-:W-:Y:S01]  /*9920*/  HADD2.F32 R21, -RZ, R21.H0_H0 ;  /* 0x20000015ff157230 */ /* 0x000fe20000004100 */
[----:B------:R-:W-:Y:S02]  /*9930*/  IADD3 R3, R207, R2, RZ ;  /* 0x00000002cf037210 */ /* 0x000fe40007ffe0ff */
[--C-:B------:R-:W-:Y:S02]  /*9940*/  SHF.R.U64 R59, R10, 0x10, R11.reuse ;  /* 0x000000100a3b7819 */ /* 0x100fe4000000120b */
[----:B------:R-:W-:Y:S01]  /*9950*/  SHF.R.U32.HI R57, RZ, 0x10, R11 ;  /* 0x00000010ff397819 */ /* 0x000fe2000001160b */
[----:B------:R-:W-:Y:S01]  /*9960*/  IMAD R3, R3, 0x2, R148 ;  /* 0x0000000203037824 */ /* 0x000fe200078e0294 */
[----:B------:R-:W-:Y:S01]  /*9970*/  SHF.R.U32.HI R20, RZ, 0x10, R9 ;  /* 0x00000010ff147819 */ /* 0x000fe20000011609 */
[----:B------:R-:W-:Y:S01]  /*9980*/  HADD2.F32 R11, -RZ, R79.H0_H0 ;  /* 0x2000004fff0b7230 */ /* 0x000fe20000004100 */
[----:B------:R-:W-:-:S02]  /*9990*/  SHF.R.U64 R63, R4, 0x10, R5 ;  /* 0x00000010043f7819 */ /* 0x000fc40000001205 */
[----:B------:R-:W1:Y:S01]  /*99a0*/  LDS.128 R24, [R3+0x18400] ;  /* 0x0184000003187984 */ /* 0x000e620000000c00 */
[----:B------:R-:W-:Y:S01]  /*99b0*/  SHF.R.U32.HI R56, RZ, 0x10, R5 ;  /* 0x00000010ff387819 */ /* 0x000fe20000011605 */
[----:B------:R-:W-:Y:S01]  /*99c0*/  HADD2.F32 R20, -RZ, R20.H0_H0 ;  /* 0x20000014ff147230 */ /* 0x000fe20000004100 */
[--C-:B------:R-:W-:Y:S02]  /*99d0*/  SHF.R.U64 R62, R6, 0x10, R7.reuse ;  /* 0x00000010063e7819 */ /* 0x100fe40000001207 */
[----:B------:R-:W-:Y:S01]  /*99e0*/  SHF.R.U32.HI R61, RZ, 0x10, R7 ;  /* 0x00000010ff3d7819 */ /* 0x000fe20000011607 */
[--C-:B0-----:R-:W-:Y:S02]  /*99f0*/  HADD2.F32 R4, -RZ, R13.reuse.H0_H0 ;  /* 0x2000000dff047230 */ /* 0x101fe40000004100 */
[----:B------:R-:W-:Y:S02]  /*9a00*/  HADD2.F32 R13, -RZ, R13.H1_H1 ;  /* 0x3000000dff0d7230 */ /* 0x000fe40000004100 */
[----:B------:R-:W-:-:S02]  /*9a10*/  HADD2.F32 R2, -RZ, R12.H0_H0 ;  /* 0x2000000cff027230 */ /* 0x000fc40000004100 */
[----:B------:R-:W-:Y:S02]  /*9a20*/  HADD2.F32 R5, -RZ, R14.H0_H0 ;  /* 0x2000000eff057230 */ /* 0x000fe40000004100 */
[--C-:B------:R-:W-:Y:S02]  /*9a30*/  HADD2.F32 R6, -RZ, R15.reuse.H0_H0 ;  /* 0x2000000fff067230 */ /* 0x100fe40000004100 */
[----:B------:R-:W-:Y:S02]  /*9a40*/  HADD2.F32 R15, -RZ, R15.H1_H1 ;  /* 0x3000000fff0f7230 */ /* 0x000fe40000004100 */
        /* <DEDUP_REMOVED lines=11> */
[----:B------:R-:W-:-:S02]  /*9b00*/  HADD2.F32 R4, -RZ, R0.H0_H0 ;  /* 0x20000000ff047230 */ /* 0x000fc40000004100 */
[-C--:B------:R-:W-:Y:S01]  /*9b10*/  FMUL.FTZ R58, R25, R8.reuse ;  /* 0x00000008193a7220 */ /* 0x080fe20000410000 */
[----:B------:R-:W-:Y:S01]  /*9b20*/  FFMA.FTZ R56, R13, R8, -R56 ;  /* 0x000000080d387223 */ /* 0x000fe20000010838 */
[CC--:B------:R-:W-:Y:S01]  /*9b30*/  FMUL.FTZ R21, R7.reuse, R11.reuse ;  /* 0x0000000b07157220 */ /* 0x0c0fe20000410000 */
[----:B------:R-:W-:Y:S02]  /*9b40*/  HADD2.F32 R9, -RZ, R26.H0_H0 ;  /* 0x2000001aff097230 */ /* 0x000fe40000004100 */
[-C--:B------:R-:W-:Y:S01]  /*9b50*/  FMUL.FTZ R8, R7, R4.reuse ;  /* 0x0000000407087220 */ /* 0x080fe20000410000 */
[----:B------:R-:W-:Y:S02]  /*9b60*/  HADD2.F32 R50, -RZ, R50.H0_H0 ;  /* 0x20000032ff327230 */ /* 0x000fe40000004100 */
[C---:B------:R-:W-:Y:S01]  /*9b70*/  FFMA.FTZ R21, R2.reuse, R4, -R21 ;  /* 0x0000000402157223 */ /* 0x040fe20000010815 */
[----:B------:R-:W-:Y:S02]  /*9b80*/  HADD2.F32 R4, -RZ, R28.H0_H0 ;  /* 0x2000001cff047230 */ /* 0x000fe40000004100 */
[----:B------:R-:W-:Y:S01]  /*9b90*/  FFMA.FTZ R8, R2, R11, R8 ;  /* 0x0000000b02087223 */ /* 0x000fe20000010008 */
[----:B------:R-:W-:-:S02]  /*9ba0*/  HADD2.F32 R10, -RZ, R27.H0_H0 ;  /* 0x2000001bff0a7230 */ /* 0x000fc40000004100 */
[----:B------:R-:W-:Y:S01]  /*9bb0*/  FMUL.FTZ R2, R9, R50 ;  /* 0x0000003209027220 */ /* 0x000fe20000410000 */
[----:B------:R-:W-:Y:S02]  /*9bc0*/  HADD2.F32 R11, -RZ, R0.H1_H1 ;  /* 0x30000000ff0b7230 */ /* 0x000fe40000004100 */
[----:B------:R-:W-:Y:S01]  /*9bd0*/  FFMA.FTZ R58, R13, R20, R58 ;  /* 0x000000140d3a7223 */ /* 0x000fe2000001003a */
[----:B------:R-:W-:Y:S02]  /*9be0*/  HADD2.F32 R7, -RZ, R28.H1_H1 ;  /* 0x3000001cff077230 */ /* 0x000fe40000004100 */
[-C--:B------:R-:W-:Y:S01]  /*9bf0*/  FMUL.FTZ R28, R9, R4.reuse ;  /* 0x00000004091c7220 */ /* 0x080fe20000410000 */
[----:B------:R-:W-:Y:S01]  /*9c00*/  FFMA.FTZ R20, R5, R4, -R2 ;  /* 0x0000000405147223 */ /* 0x000fe20000010802 */
[C---:B------:R-:W-:Y:S01]  /*9c10*/  FMUL.FTZ R9, R10.reuse, R11 ;  /* 0x0000000b0a097220 */ /* 0x040fe20000410000 */
[----:B------:R-:W-:Y:S02]  /*9c20*/  HADD2.F32 R27, -RZ, R27.H1_H1 ;  /* 0x3000001bff1b7230 */ /* 0x000fe40000004100 */
[----:B------:R-:W-:Y:S01]  /*9c30*/  FMUL.FTZ R4, R10, R7 ;  /* 0x000000070a047220 */ /* 0x000fe20000410000 */
[----:B------:R-:W-:-:S02]  /*9c40*/  HADD2.F32 R2, -RZ, R57.H0_H0 ;  /* 0x20000039ff027230 */ /* 0x000fc40000004100 */
[----:B------:R-:W-:Y:S01]  /*9c50*/  FFMA.FTZ R10, R5, R50, R28 ;  /* 0x00000032050a7223 */ /* 0x000fe2000001001c */
[----:B------:R-:W-:Y:S02]  /*9c60*/  HADD2.F32 R0, -RZ, R61.H0_H0 ;  /* 0x2000003dff007230 */ /* 0x000fe40000004100 */
[C---:B------:R-:W-:Y:S01]  /*9c70*/  FFMA.FTZ R28, R6.reuse, R7, -R9 ;  /* 0x00000007061c7223 */ /* 0x040fe20000010809 */
[----:B------:R-:W-:Y:S01]  /*9c80*/  FFMA.FTZ R6, R6, R11, R4 ;  /* 0x0000000b06067223 */ /* 0x000fe20000010004 */
[----:B------:R-:W-:Y:S02]  /*9c90*/  HADD2.F32 R24, -RZ, R24.H1_H1 ;  /* 0x30000018ff187230 */ /* 0x000fe40000004100 */
[C---:B------:R-:W-:Y:S01]  /*9ca0*/  FMUL.FTZ R50, R27.reuse, R2 ;  /* 0x000000021b327220 */ /* 0x040fe20000410000 */
[----:B------:R-:W-:Y:S02]  /*9cb0*/  HADD2.F32 R26, -RZ, R26.H1_H1 ;  /* 0x3000001aff1a7230 */ /* 0x000fe40000004100 */
[----:B------:R-:W-:Y:S01]  /*9cc0*/  FMUL.FTZ R4, R27, R0 ;  /* 0x000000001b047220 */ /* 0x000fe20000410000 */
[----:B------:R-:W-:-:S02]  /*9cd0*/  HADD2.F32 R9, -RZ, R60.H0_H0 ;  /* 0x2000003cff097230 */ /* 0x000fc40000004100 */
        /* <DEDUP_REMOVED lines=8> */
[-C--:B------:R-:W-:Y:S01]  /*9d60*/  FMUL.FTZ R24, R24, R5.reuse ;  /* 0x0000000518187220 */ /* 0x080fe20000410000 */
[----:B------:R-:W-:Y:S01]  /*9d70*/  FFMA.FTZ R4, R12, R5, -R13 ;  /* 0x000000050c047223 */ /* 0x000fe2000001080d */
[----:B------:R-:W-:Y:S01]  /*9d80*/  FMUL.FTZ R26, R26, R7 ;  /* 0x000000071a1a7220 */ /* 0x000fe20000410000 */
[----:B------:R-:W-:Y:S01]  /*9d90*/  F2FP.F16.F32.PACK_AB R5, R56, R53 ;  /* 0x000000353805723e */ /* 0x000fe200000000ff */
[----:B------:R-:W-:Y:S01]  /*9da0*/  FFMA.FTZ R15, R14, R7, -R15 ;  /* 0x000000070e0f7223 */ /* 0x000fe2000001080f */
[----:B------:R-:W-:Y:S01]  /*9db0*/  FFMA.FTZ R13, R12, R9, R24 ;  /* 0x000000090c0d7223 */ /* 0x000fe20000010018 */
        /* <DEDUP_REMOVED lines=10> */
.L_x_12080:
[----:B------:R-:W-:Y:S05]  /*9e60*/  BSYNC B0 ;  /* 0x0000000000007941 */ /* 0x000fea0003800000 */
.L_x_12066:
        /* <DEDUP_REMOVED lines=8> */
.L_x_12063:
[----:B------:R-:W3:Y:S01]  /*9ef0*/  S2R R0, SR_TID.X ;  /* 0x0000000000007919 */ /* 0x000ee20000002100 */
[----:B012---:R-:W-:Y:S01]  /*9f00*/  IMAD.U32 R4, RZ, RZ, UR44 ;  /* 0x0000002cff047e24 */ /* 0x007fe2000f8e00ff */
[----:B------:R-:W-:Y:S01]  /*9f10*/  MOV R6, R39 ;  /* 0x0000002700067202 */ /* 0x000fe20000000f00 */
[----:B------:R-:W-:Y:S01]  /*9f20*/  IMAD.U32 R5, RZ, RZ, UR45 ;  /* 0x0000002dff057e24 */ /* 0x000fe2000f8e00ff */
[----:B------:R-:W-:Y:S05]  /*9f30*/  WARPSYNC.ALL ;  /* 0x0000000000007948 */ /* 0x000fea0003800000 */
[----:B------:R-:W-:Y:S01]  /*9f40*/  IMAD.MOV.U32 R7, RZ, RZ, R46 ;  /* 0x000000ffff077224 */ /* 0x000fe200078e002e */
[----:B------:R-:W-:Y:S01]  /*9f50*/  UIADD3 UR4, UP0, UR44, 0x1cc, URZ ;  /* 0x000001cc2c047890 */ /* 0x000fe2000ff1e03f */
[----:B------:R-:W-:-:S02]  /*9f60*/  IMAD.MOV.U32 R8, RZ, RZ, R40 ;  /* 0x000000ffff087224 */ /* 0x000fc400078e0028 */
[----:B------:R-:W-:Y:S01]  /*9f70*/  IMAD.MOV.U32 R9, RZ, RZ, R51 ;  /* 0x000000ffff097224 */ /* 0x000fe200078e0033 */
[----:B------:R0:W-:Y:S01]  /*9f80*/  STL.128 [R1+0x160], R4 ;  /* 0x0001600401007387 */ /* 0x0001e20000100c00 */
[----:B------:R-:W-:Y:S01]  /*9f90*/  IMAD.MOV.U32 R10, RZ, RZ, R41 ;  /* 0x000000ffff0a7224 */ /* 0x000fe200078e0029 */
[----:B------:R-:W-:Y:S01]  /*9fa0*/  UIADD3.X UR5, URZ, UR45, URZ, UP0, !UPT ;  /* 0x0000002d3f057290 */ /* 0x000fe200087fe43f */
[----:B------:R-:W-:Y:S02]  /*9fb0*/  IMAD.MOV.U32 R11, RZ, RZ, R54 ;  /* 0x000000ffff0b7224 */ /* 0x000fe400078e0036 */
[----:B------:R-:W-:Y:S02]  /*9fc0*/  IMAD.U32 R12, RZ, RZ, UR39 ;  /* 0x00000027ff0c7e24 */ /* 0x000fe4000f8e00ff */
[----:B------:R-:W-:Y:S01]  /*9fd0*/  IMAD.U32 R13, RZ, RZ, UR38 ;  /* 0x00000026ff0d7e24 */ /* 0x000fe2000f8e00ff */
[----:B------:R1:W-:Y:S04]  /*9fe0*/  STL.128 [R1+0x150], R8 ;  /* 0x0001500801007387 */ /* 0x0003e80000100c00 */
[----:B------:R-:W-:Y:S01]  /*9ff0*/  STL.64 [R1+0x148], R12 ;  /* 0x0001480c01007387 */ /* 0x000fe20000100a00 */
[----:B0-----:R-:W-:Y:S01]  /*a000*/  IMAD.MOV.U32 R4, RZ, RZ, R29 ;  /* 0x000000ffff047224 */ /* 0x001fe200078e001d */
[----:B------:R-:W-:Y:S01]  /*a010*/  MOV R6, R35 ;  /* 0x0000002300067202 */ /* 0x000fe20000000f00 */
[----:B------:R-:W-:Y:S01]  /*a020*/  IMAD.MOV.U32 R5, RZ, RZ, R48 ;  /* 0x000000ffff057224 */ /* 0x000fe200078e0030 */
[----:B---3-5:R-:W-:Y:S01]  /*a030*/  SHF.R.U32.HI R2, RZ, 0x7, R0 ;  /* 0x00000007ff027819 */ /* 0x028fe20000011600 */
[----:B------:R-:W-:-:S02]  /*a040*/  IMAD.U32 R0, RZ, RZ, UR44 ;  /* 0x0000002cff007e24 */ /* 0x000fc4000f8e00ff */
[----:B------:R-:W-:Y:S02]  /*a050*/  IMAD.MOV.U32 R7, RZ, RZ, R44 ;  /* 0x000000ffff077224 */ /* 0x000fe400078e002c */
[----:B-1----:R-:W-:Y:S01]  /*a060*/  IMAD.MOV.U32 R8, RZ, RZ, R31 ;  /* 0x000000ffff087224 */ /* 0x002fe200078e001f */
[----:B------:R-:W-:Y:S01]  /*a070*/  IADD3 R0, P0, R0, 0x80, RZ ;  /* 0x0000008000007810 */ /* 0x000fe20007f1e0ff */
[----:B------:R-:W-:Y:S01]  /*a080*/  IMAD.MOV.U32 R9, RZ, RZ, R52 ;  /* 0x000000ffff097224 */ /* 0x000fe200078e0034 */
[----:B------:R0:W-:Y:S01]  /*a090*/  STL.128 [R1+0x190], R4 ;  /* 0x0001900401007387 */ /* 0x0001e20000100c00 */
[----:B------:R-:W-:Y:S02]  /*a0a0*/  IMAD.MOV.U32 R10, RZ, RZ, R36 ;  /* 0x000000ffff0a7224 */ /* 0x000fe400078e0024 */
[----:B------:R-:W-:Y:S02]  /*a0b0*/  IMAD.X R3, RZ, RZ, UR45, P0 ;  /* 0x0000002dff037e24 */ /* 0x000fe400080e06ff */
[----:B------:R-:W-:-:S02]  /*a0c0*/  IMAD.MOV.U32 R11, RZ, RZ, R47 ;  /* 0x000000ffff0b7224 */ /* 0x000fc400078e002f */
[----:B------:R-:W-:-:S03]  /*a0d0*/  VIADD R2, R2, 0x8 ;  /* 0x0000000802027836 */ /* 0x000fc60000000000 */
[----:B------:R1:W-:Y:S02]  /*a0e0*/  STL.128 [R1+0x180], R8 ;  /* 0x0001800801007387 */ /* 0x0003e40000100c00 */
[----:B------:R2:W-:Y:S01]  /*a0f0*/  BAR.SYNC.DEFER_BLOCKING R2, 0x100 ;  /* 0x000400020000751d */ /* 0x0005e20000010000 */
[----:B0-----:R-:W-:Y:S01]  /*a100*/  IMAD.MOV.U32 R4, RZ, RZ, R33 ;  /* 0x000000ffff047224 */ /* 0x001fe200078e0021 */
[----:B------:R-:W-:Y:S01]  /*a110*/  MOV R6, R34 ;  /* 0x0000002200067202 */ /* 0x000fe20000000f00 */
[----:B------:R-:W-:Y:S02]  /*a120*/  IMAD.MOV.U32 R5, RZ, RZ, R42 ;  /* 0x000000ffff057224 */ /* 0x000fe400078e002a */
[----:B------:R-:W-:Y:S02]  /*a130*/  IMAD.MOV.U32 R7, RZ, RZ, R45 ;  /* 0x000000ffff077224 */ /* 0x000fe400078e002d */
[----:B--2---:R-:W-:-:S03]  /*a140*/  VIADD R2, R184, 0xffffffff ;  /* 0xffffffffb8027836 */ /* 0x004fc60000000000 */
[----:B------:R0:W-:Y:S01]  /*a150*/  STL.128 [R1+0x1a0], R4 ;  /* 0x0001a00401007387 */ /* 0x0001e20000100c00 */
[----:B-1----:R-:W-:Y:S01]  /*a160*/  IMAD.U32 R8, RZ, RZ, UR4 ;  /* 0x00000004ff087e24 */ /* 0x002fe2000f8e00ff */
[----:B------:R-:W-:Y:S01]  /*a170*/  MOV R10, 0xa260 ;  /* 0x0000a260000a7802 */ /* 0x000fe20000000f00 */
[----:B------:R-:W-:Y:S02]  /*a180*/  IMAD.U32 R9, RZ, RZ, UR5 ;  /* 0x00000005ff097e24 */ /* 0x000fe4000f8e00ff */
[----:B0-----:R-:W-:Y:S01]  /*a190*/  IMAD.MOV.U32 R4, RZ, RZ, R38 ;  /* 0x000000ffff047224 */ /* 0x001fe200078e0026 */
[----:B------:R-:W-:Y:S01]  /*a1a0*/  MOV R7, R3 ;  /* 0x0000000300077202 */ /* 0x000fe20000000f00 */
[----:B------:R-:W-:Y:S02]  /*a1b0*/  IMAD.MOV.U32 R5, RZ, RZ, R37 ;  /* 0x000000ffff057224 */ /* 0x000fe400078e0025 */
[----:B------:R-:W-:Y:S02]  /*a1c0*/  IMAD.MOV.U32 R6, RZ, RZ, R0 ;  /* 0x000000ffff067224 */ /* 0x000fe400078e0000 */
[----:B------:R-:W-:-:S03]  /*a1d0*/  IMAD.U32 R0, RZ, RZ, UR44 ;  /* 0x0000002cff007e24 */ /* 0x000fc6000f8e00ff */
[----:B------:R0:W-:Y:S01]  /*a1e0*/  STL.128 [R1+0x1b0], R4 ;  /* 0x0001b00401007387 */ /* 0x0001e20000100c00 */
[----:B------:R-:W-:Y:S02]  /*a1f0*/  VIADD R0, R0, 0x148 ;  /* 0x0000014800007836 */ /* 0x000fe40000000000 */
[----:B0-----:R-:W-:Y:S02]  /*a200*/  IMAD.MOV.U32 R4, RZ, RZ, R32 ;  /* 0x000000ffff047224 */ /* 0x001fe400078e0020 */
[----:B------:R-:W-:Y:S02]  /*a210*/  IMAD.MOV.U32 R5, RZ, RZ, R43 ;  /* 0x000000ffff057224 */ /* 0x000fe400078e002b */
[----:B------:R-:W-:Y:S02]  /*a220*/  IMAD.MOV.U32 R6, RZ, RZ, R8 ;  /* 0x000000ffff067224 */ /* 0x000fe400078e0008 */
[----:B------:R-:W-:-:S05]  /*a230*/  IMAD.MOV.U32 R7, RZ, RZ, R9 ;  /* 0x000000ffff077224 */ /* 0x000fca00078e0009 */
[----:B------:R0:W-:Y:S02]  /*a240*/  STL.128 [R1+0x170], R4 ;  /* 0x0001700401007387 */ /* 0x0001e40000100c00 */
[----:B0---4-:R-:W-:Y:S05]  /*a250*/  CALL.REL.NOINC `($_ZN7cutlass13device_kernelIN5flash11enable_sm90INS1_16FlashAttnFwdSm90INS1_25CollectiveMainloopFwdSm90ILi2EN4cute5tupleIJNS5_1CILi1EEES8_S8_EEENS6_IJNS7_ILi128EEENS7_ILi96EEENS7_ILi64EEEEEELi256ENS_6half_tEfNS_4arch4Sm90ELb0ELb1ELb1ELb1ELb1ELb1ELb0ELb1ELb0ELb1ELb0ELb0EEENS1_21CollectiveEpilogueFwdINS6_IJSA_NS7_ILi256EEESB_EEES9_SE_SG_Li256ELb1ELb1ELb0ELb0EEENS1_36VarlenDynamicPersistentTileSchedulerILi128ELi96ELi256ELi128ELb0ELb1ELb1ELb1ELb0ELb1EEEEEEEEEvNT_6ParamsE$_ZZN5flash25CollectiveMainloopFwdSm90ILi2EN4cute5tupleIJNS1_1CILi1EEES4_S4_EEENS2_IJNS3_ILi128EEENS3_ILi96EEENS3_ILi64EEEEEELi256EN7cutlass6half_tEfNSA_4arch4Sm90ELb0ELb1ELb1ELb1ELb1ELb1ELb0ELb1ELb0ELb1ELb0ELb0EE3mmaINS_16FlashAttnFwdSm90ISE_NS_21CollectiveEpilogueFwdINS2_IJS6_NS3_ILi256EEES7_EEES5_SB_SD_Li256ELb1ELb1ELb0ELb0EEENS_36VarlenDynamicPersistentTileSchedulerILi128ELi96ELi256ELi128ELb0ELb1ELb1ELb1ELb0ELb1EEEE13SharedStorageENS1_6TensorINS1_11ArrayEngineIfLm128EEENS1_6LayoutINS2_IJNS2_IJNS3_ILi2EEEST_NS3_ILi32EEEEEES4_S4_EEENS2_IJNS2_IJS4_ST_NS3_ILi4EEEEEENS3_ILi0EEESZ_EEEEEEENS_7SoftmaxILi2ELi0EEEEEbRKNSE_6ParamsENSA_13PipelineAsyncILi2EEES19_RNSA_13PipelineStateILj2EEERT0_RT1_iRiRKNS_16SeqlenInfoQKNewKILb1ELb1EEENS2_IJiiiiEEERT_ENKUliT_T0_T1_E_clIZSF_ISO_S12_S14_EbS17_S19_S19_S1C_S1E_S1G_iS1H_S1L_S1M_S1O_EUlRS1P_iE0_NS3_ILb1EEES1W_EEDaiS1P_S1Q_S1R_) ;  /* 0x0000025400b87944 */ /* 0x011fea0003c00000 */
[----:B------:R-:W2:Y:S01]  /*a260*/  LDL R2, [R1+0x50] ;  /* 0x0000500001027983 */ /* 0x000ea20000100800 */
[----:B------:R-:W0:Y:S08]  /*a270*/  LDC R0, c[0x0][0x448] ;  /* 0x00011200ff007b82 */ /* 0x000e300000000800 */
[----:B------:R-:W1:Y:S01]  /*a280*/  LDC.64 R6, c[0x0][0x9e0] ;  /* 0x00027800ff067b82 */ /* 0x000e620000000a00 */
[----:B0-----:R-:W-:-:S13]  /*a290*/  ISETP.NE.AND P0, PT, R0, 0x1, PT ;  /* 0x000000010000780c */ /* 0x001fda0003f05270 */
[----:B------:R-:W0:Y:S08]  /*a2a0*/  @P0 LDC R3, c[0x0][0x44c] ;  /* 0x00011300ff030b82 */ /* 0x000e300000000800 */
[----:B------:R-:W3:Y:S01]  /*a2b0*/  @P0 LDC R4, c[0x0][0x450] ;  /* 0x00011400ff040b82 */ /* 0x000ee20000000800 */
[----:B--2---:R-:W-:-:S05]  /*a2c0*/  SHF.L.U32 R2, R2, 0x7, RZ ;  /* 0x0000000702027819 */ /* 0x004fca00000006ff */
        /* <DEDUP_REMOVED lines=19> */
.L_x_12092:
[----:B------:R-:W-:-:S13]  /*a400*/  ISETP.NE.AND P0, PT, R7, 0x1, PT ;  /* 0x000000010700780c */ /* 0x000fda0003f05270 */
[----:B------:R-:W0:Y:S02]  /*a410*/  @P0 LDC.64 R4, c[0x0][0x9e8] ;  /* 0x00027a00ff040b82 */ /* 0x000e240000000a00 */
[----:B0-----:R-:W-:-:S05]  /*a420*/  @P0 IMAD.HI.U32 R4, R3, R4, RZ ;  /* 0x0000000403040227 */ /* 0x001fca00078e00ff */
[----:B------:R-:W-:-:S07]  /*a430*/  @P0 SHF.R.U32.HI R3, RZ, R5, R4 ;  /* 0x00000005ff030219 */ /* 0x000fce0000011604 */
.L_x_12093:
[----:B------:R-:W-:Y:S05]  /*a440*/  BSYNC B0 ;  /* 0x0000000000007941 */ /* 0x000fea0003800000 */
.L_x_12091:
[----:B------:R-:W-:-:S05]  /*a450*/  IMAD R3, R3, R7, R7 ;  /* 0x0000000703037224 */ /* 0x000fca00078e0207 */
[----:B------:R-:W-:-:S07]  /*a460*/  VIMNMX R6, R6, R3, PT ;  /* 0x0000000306067248 */ /* 0x000fce0003fe0100 */
.L_x_12090:
[----:B------:R-:W-:-:S05]  /*a470*/  IMAD.HI R6, R6, 0x2aaaaaab, RZ ;  /* 0x2aaaaaab06067827 */ /* 0x000fca00078e02ff */
[----:B------:R-:W-:-:S04]  /*a480*/  SHF.R.U32.HI R3, RZ, 0x1f, R6 ;  /* 0x0000001fff037819 */ /* 0x000fc80000011606 */
[----:B------:R-:W-:-:S04]  /*a490*/  LEA.HI.SX32 R14, R6, R3, 0x1c ;  /* 0x00000003060e7211 */ /* 0x000fc800078fe2ff */
[----:B------:R-:W-:-:S04]  /*a4a0*/  VIMNMX R14, R203, R14, !PT ;  /* 0x0000000ecb0e7248 */ /* 0x000fc80007fe0100 */
[----:B------:R-:W-:-:S13]  /*a4b0*/  ISETP.GE.AND P0, PT, R0, R14, PT ;  /* 0x0000000e0000720c */ /* 0x000fda0003f06270 */
[----:B------:R-:W-:Y:S05]  /*a4c0*/  @!P0 BRA `(.L_x_12094) ;  /* 0x0000007400108947 */ /* 0x000fea0003800000 */
.L_x_12123:
[----:B------:R-:W2:Y:S04]  /*a4d0*/  LDL R4, [R1+0x1c0] ;  /* 0x0001c00001047983 */ /* 0x000ea80000100800 */
[----:B0-----:R-:W3:Y:S01]  /*a4e0*/  LDL R2, [R1+0x1c8] ;  /* 0x0001c80001027983 */ /* 0x001ee20000100800 */
[----:B--2---:R-:W-:-:S05]  /*a4f0*/  VIADD R4, R4, 0x1 ;  /* 0x0000000104047836 */ /* 0x004fca0000000000 */
[----:B------:R-:W-:-:S13]  /*a500*/  ISETP.NE.AND P0, PT, R4, 0x2, PT ;  /* 0x000000020400780c */ /* 0x000fda0003f05270 */
[----:B------:R0:W5:Y:S04]  /*a510*/  @P0 LDL R6, [R1+0x1c4] ;  /* 0x0001c40001060983 */ /* 0x0001680000100800 */
[----:B------:R-:W2:Y:S01]  /*a520*/  @!P0 LDL R3, [R1+0x1c4] ;  /* 0x0001c40001038983 */ /* 0x000ea20000100800 */
[----:B---3--:R-:W-:Y:S01]  /*a530*/  IADD3 R2, R2, 0x1, RZ ;  /* 0x0000000102027810 */ /* 0x008fe20007ffe0ff */
[----:B------:R-:W-:Y:S02]  /*a540*/  IMAD.U32 R8, RZ, RZ, UR44 ;  /* 0x0000002cff087e24 */ /* 0x000fe4000f8e00ff */
[----:B------:R-:W-:Y:S01]  /*a550*/  IMAD.U32 R9, RZ, RZ, UR45 ;  /* 0x0000002dff097e24 */ /* 0x000fe2000f8e00ff */
[----:B------:R1:W-:Y:S04]  /*a560*/  STL [R1+0x1c0], R4 ;  /* 0x0001c00401007387 */ /* 0x0003e80000100800 */
[----:B------:R0:W-:Y:S04]  /*a570*/  STL [R1+0x1c8], R2 ;  /* 0x0001c80201007387 */ /* 0x0001e80000100800 */
[----:B------:R0:W-:Y:S01]  /*a580*/  @!P0 STL [R1+0x1c0], RZ ;  /* 0x0001c0ff01008387 */ /* 0x0001e20000100800 */
[----:B--2---:R-:W-:-:S05]  /*a590*/  @!P0 LOP3.LUT R6, R3, 0x1, RZ, 0x3c, !PT ;  /* 0x0000000103068812 */ /* 0x004fca00078e3cff */
[----:B------:R0:W-:Y:S04]  /*a5a0*/  @!P0 STL [R1+0x1c4], R6 ;  /* 0x0001c40601008387 */ /* 0x0001e80000100800 */
[----:B------:R-:W2:Y:S01]  /*a5b0*/  LD.E R3, desc[UR42][R8.64] ;  /* 0x0000002a08037980 */ /* 0x000ea2000c101900 */
[----:B------:R-:W-:Y:S05]  /*a5c0*/  YIELD ;  /* 0x0000000000007946 */ /* 0x000fea0003800000 */
[----:B------:R-:W-:Y:S01]  /*a5d0*/  BSSY B0, `(.L_x_12095) ;  /* 0x0000006000007945 */ /* 0x000fe20003800000 */
[----:B-1----:R-:W-:Y:S01]  /*a5e0*/  @!P0 IMAD.MOV.U32 R4, RZ, RZ, RZ ;  /* 0x000000ffff048224 */ /* 0x002fe200078e00ff */
[----:B--2---:R-:W-:-:S04]  /*a5f0*/  LOP3.LUT R3, R3, 0x1, RZ, 0xfc, !PT ;  /* 0x0000000103037812 */ /* 0x004fc800078efcff */
[----:B------:R-:W-:-:S13]  /*a600*/  ISETP.NE.AND P1, PT, R3, 0x3, PT ;  /* 0x000000030300780c */ /* 0x000fda0003f25270 */
[----:B0-----:R-:W-:Y:S05]  /*a610*/  @!P1 BRA `(.L_x_12096) ;  /* 0x0000000000049947 */ /* 0x001fea0003800000 */
[----:B------:R-:W-:Y:S01]  /*a620*/  BPT.TRAP 0x1 ;  /* 0x000000040000795c */ /* 0x000fe20000300000 */
.L_x_12096:
[----:B------:R-:W-:Y:S05]  /*a630*/  BSYNC B0 ;  /* 0x0000000000007941 */ /* 0x000fea0003800000 */
.L_x_12095:
[----:B------:R-:W-:Y:S02]  /*a640*/  IMAD.U32 R8, RZ, RZ, UR44 ;  /* 0x0000002cff087e24 */ /* 0x000fe4000f8e00ff */
[----:B------:R-:W-:-:S05]  /*a650*/  IMAD.U32 R9, RZ, RZ, UR45 ;  /* 0x0000002dff097e24 */ /* 0x000fca000f8e00ff */
[----:B------:R-:W2:Y:S01]  /*a660*/  LD.E.64 R2, desc[UR42][R8.64+0x18] ;  /* 0x0000182a08027980 */ /* 0x000ea2000c101b00 */
[----:B-----5:R-:W-:Y:S01]  /*a670*/  SHF.L.U32 R5, R6, 0x1f, RZ ;  /* 0x0000001f06057819 */ /* 0x020fe200000006ff */
[----:B------:R-:W-:Y:S02]  /*a680*/  IMAD.U32 R6, RZ, RZ, UR44 ;  /* 0x0000002cff067e24 */ /* 0x000fe4000f8e00ff */
[----:B------:R-:W-:Y:S01]  /*a690*/  IMAD.U32 R7, RZ, RZ, UR45 ;  /* 0x0000002dff077e24 */ /* 0x000fe2000f8e00ff */
[----:B--2---:R-:W-:-:S04]  /*a6a0*/  MOV R3, R2 ;  /* 0x0000000200037202 */ /* 0x004fc80000000f00 */
[----:B------:R-:W-:-:S04]  /*a6b0*/  LEA R4, R4, R3, 0x3 ;  /* 0x0000000304047211 */ /* 0x000fc800078e18ff */
[----:B------:R0:W1:Y:S01]  /*a6c0*/  SYNCS.PHASECHK.TRANS64.TRYWAIT P0, [R4+URZ], R5 ;  /* 0x00000005040075a7 */ /* 0x000062000800017f */
[----:B------:R-:W2:Y:S04]  /*a6d0*/  LD.E R2, desc[UR42][R6.64] ;  /* 0x0000002a06027980 */ /* 0x000ea8000c101900 */
[----:B------:R0:W5:Y:S01]  /*a6e0*/  LDL.64 R10, [R1+0x1c0] ;  /* 0x0001c000010a7983 */ /* 0x0001620000100a00 */
[----:B------:R-:W-:Y:S01]  /*a6f0*/  BSSY B0, `(.L_x_12097) ;  /* 0x0000005000007945 */ /* 0x000fe20003800000 */
[----:B--2---:R-:W-:-:S04]  /*a700*/  LOP3.LUT R2, R2, 0x1, RZ, 0xfc, !PT ;  /* 0x0000000102027812 */ /* 0x004fc800078efcff */
[----:B------:R-:W-:-:S13]  /*a710*/  ISETP.NE.AND P1, PT, R2, 0x3, PT ;  /* 0x000000030200780c */ /* 0x000fda0003f25270 */
[----:B01----:R-:W-:Y:S05]  /*a720*/  @!P1 BRA `(.L_x_12098) ;  /* 0x0000000000049947 */ /* 0x003fea0003800000 */
[----:B------:R-:W-:Y:S01]  /*a730*/  BPT.TRAP 0x1 ;  /* 0x000000040000795c */ /* 0x000fe20000300000 */
.L_x_12098:
[----:B------:R-:W-:Y:S05]  /*a740*/  BSYNC B0 ;  /* 0x0000000000007941 */ /* 0x000fea0003800000 */
.L_x_12097:
[----:B------:R-:W-:Y:S04]  /*a750*/  BSSY B0, `(.L_x_12099) ;  /* 0x000000a000007945 */ /* 0x000fe80003800000 */
[----:B------:R-:W-:Y:S05]  /*a760*/  @P0 BRA `(.L_x_12100) ;  /* 0x0000000000200947 */ /* 0x000fea0003800000 */
[----:B------:R-:W-:Y:S02]  /*a770*/  IMAD.U32 R2, RZ, RZ, UR44 ;  /* 0x0000002cff027e24 */ /* 0x000fe4000f8e00ff */
[----:B------:R-:W-:-:S06]  /*a780*/  IMAD.U32 R3, RZ, RZ, UR45 ;  /* 0x0000002dff037e24 */ /* 0x000fcc000f8e00ff */
[----:B------:R-:W2:Y:S01]  /*a790*/  LD.E.64 R2, desc[UR42][R2.64+0x18] ;  /* 0x0000182a02027980 */ /* 0x000ea2000c101b00 */
[----:B-----5:R-:W-:Y:S02]  /*a7a0*/  SHF.L.U32 R7, R11, 0x1f, RZ ;  /* 0x0000001f0b077819 */ /* 0x020fe400000006ff */
[----:B--2---:R-:W-:-:S05]  /*a7b0*/  MOV R5, R2 ;  /* 0x0000000200057202 */ /* 0x004fca0000000f00 */
[----:B------:R-:W-:-:S04]  /*a7c0*/  IMAD R4, R10, 0x8, R5 ;  /* 0x000000080a047824 */ /* 0x000fc800078e0205 */
[----:B------:R-:W0:Y:S02]  /*a7d0*/  SYNCS.PHASECHK.TRANS64.TRYWAIT P0, [R4+URZ], R7 ;  /* 0x00000007040075a7 */ /* 0x000e24000800017f */
[----:B0-----:R-:W-:Y:S05]  /*a7e0*/  @!P0 BRA `(.L_x_12101) ;  /* 0x00000210003c8947 */ /* 0x001fea0003800000 */
.L_x_12100:
[----:B------:R-:W-:Y:S05]  /*a7f0*/  BSYNC B0 ;  /* 0x0000000000007941 */ /* 0x000fea0003800000 */
.L_x_12099:
[----:B0-----:R-:W2:Y:S04]  /*a800*/  LDL R7, [R1+0x1c0] ;  /* 0x0001c00001077983 */ /* 0x001ea80000100800 */
[----:B------:R-:W2:Y:S01]  /*a810*/  LDL.64 R2, [R1+0x78] ;  /* 0x0000780001027983 */ /* 0x000ea20000100a00 */
[----:B------:R-:W-:Y:S05]  /*a820*/  WARPSYNC.ALL ;  /* 0x0000000000007948 */ /* 0x000fea0003800000 */
[----:B------:R-:W3:Y:S04]  /*a830*/  LDL.64 R12, [R1+0x70] ;  /* 0x00007000010c7983 */ /* 0x000ee80000100a00 */
[----:B------:R-:W4:Y:S04]  /*a840*/  LDL.64 R4, [R1+0x70] ;  /* 0x0000700001047983 */ /* 0x000f280000100a00 */
[----:B------:R-:W4:Y:S01]  /*a850*/  LDL.64 R8, [R1+0x70] ;  /* 0x0000700001087983 */ /* 0x000f220000100a00 */
[----:B--2---:R-:W-:-:S03]  /*a860*/  IMAD R2, R7, 0x300, R2 ;  /* 0x0000030007027824 */ /* 0x004fc600078e0202 */
[----:B-----5:R-:W2:Y:S01]  /*a870*/  LDL.64 R10, [R1+0x70] ;  /* 0x00007000010a7983 */ /* 0x020ea20000100a00 */
[----:B------:R-:W-:Y:S01]  /*a880*/  R2UR UR7, R3 ;  /* 0x00000000030772ca */ /* 0x000fe200000e0000 */
[----:B------:R-:W-:Y:S01]  /*a890*/  WARPGROUP.ARRIVE ;  /* 0x00000000000079c5 */ /* 0x000fe20000000000 */
[C---:B------:R-:W-:Y:S01]  /*a8a0*/  R2UR UR6, R2.reuse ;  /* 0x00000000020672ca */ /* 0x040fe200000e0000 */
[----:B------:R-:W-:-:S04]  /*a8b0*/  VIADD R6, R2, 0x2 ;  /* 0x0000000202067836 */ /* 0x000fc80000000000 */
[----:B------:R-:W0:Y:S01]  /*a8c0*/  S2R R15, SR_TID.X ;  /* 0x00000000000f7919 */ /* 0x000e220000002100 */
[----:B------:R-:W-:Y:S02]  /*a8d0*/  IMAD.MOV.U32 R7, RZ, RZ, R3 ;  /* 0x000000ffff077224 */ /* 0x000fe400078e0003 */
[----:B------:R-:W-:Y:S01]  /*a8e0*/  IMAD.MOV.U32 R187, RZ, RZ, 0x1 ;  /* 0x00000001ffbb7424 */ /* 0x000fe200078e00ff */
[----:B------:R1:W-:Y:S04]  /*a8f0*/  STL [R1+0x60], RZ ;  /* 0x000060ff01007387 */ /* 0x0003e80000100800 */
[----:B------:R1:W-:Y:S04]  /*a900*/  STL [R1+0x60], R187 ;  /* 0x000060bb01007387 */ /* 0x0003e80000100800 */
[----:B------:R1:W-:Y:S04]  /*a910*/  STL [R1+0x60], R187 ;  /* 0x000060bb01007387 */ /* 0x0003e80000100800 */
[----:B------:R1:W-:Y:S04]  /*a920*/  STL [R1+0x60], R187 ;  /* 0x000060bb01007387 */ /* 0x0003e80000100800 */
[----:B------:R1:W-:Y:S01]  /*a930*/  STL [R1+0x60], R187 ;  /* 0x000060bb01007387 */ /* 0x0003e20000100800 */
[----:B0-----:R-:W-:-:S02]  /*a940*/  SHF.R.U32.HI R15, RZ, 0x7, R15 ;  /* 0x00000007ff0f7819 */ /* 0x001fc4000001160f */
[----:B---3--:R-:W-:Y:S02]  /*a950*/  R2UR UR4, R12 ;  /* 0x000000000c0472ca */ /* 0x008fe400000e0000 */
[----:B------:R-:W-:Y:S01]  /*a960*/  R2UR UR5, R13 ;  /* 0x000000000d0572ca */ /* 0x000fe200000e0000 */
[----:B----4-:R-:W-:Y:S02]  /*a970*/  VIADD R4, R4, 0x2 ;  /* 0x0000000204047836 */ /* 0x010fe40000000000 */
[----:B------:R-:W-:Y:S02]  /*a980*/  VIADD R8, R8, 0x4 ;  /* 0x0000000408087836 */ /* 0x000fe40000000000 */
[----:B--2---:R-:W-:-:S08]  /*a990*/  VIADD R10, R10, 0x6 ;  /* 0x000000060a0a7836 */ /* 0x004fd00000000000 */
[----:B------:R-:W-:Y:S01]  /*a9a0*/  HGMMA.64x96x16.F32 R24, gdesc[UR4], RZ, !UPT, gsb0 ;  /* 0x01600000041879f0 */ /* 0x000fe2000c0008ff */
[----:B------:R-:W-:Y:S01]  /*a9b0*/  R2UR UR6, R6 ;  /* 0x00000000060672ca */ /* 0x000fe200000e0000 */
[----:B------:R-:W-:Y:S01]  /*a9c0*/  IMAD.U32 R6, RZ, RZ, UR44 ;  /* 0x0000002cff067e24 */ /* 0x000fe2000f8e00ff */
[----:B------:R-:W-:Y:S01]  /*a9d0*/  R2UR UR7, R7 ;  /* 0x00000000070772ca */ /* 0x000fe200000e0000 */
[----:B------:R-:W-:Y:S01]  /*a9e0*/  IMAD.U32 R7, RZ, RZ, UR45 ;  /* 0x0000002dff077e24 */ /* 0x000fe2000f8e00ff */
[----:B------:R-:W-:Y:S02]  /*a9f0*/  R2UR UR4, R4 ;  /* 0x00000000040472ca */ /* 0x000fe400000e0000 */
[----:B------:R-:W-:Y:S01]  /*aa00*/  R2UR UR5, R5 ;  /* 0x00000000050572ca */ /* 0x000fe200000e0000 */
[----:B------:R-:W-:Y:S01]  /*aa10*/  IMAD.MOV.U32 R5, RZ, RZ, R3 ;  /* 0x000000ffff057224 */ /* 0x000fe200078e0003 */
[C---:B------:R-:W-:Y:S01]  /*aa20*/  IADD3 R4, R2.reuse, 0x4, RZ ;  /* 0x0000000402047810 */ /* 0x040fe20007ffe0ff */
        /* <DEDUP_REMOVED lines=13> */
[----:B------:R-:W-:Y:S01]  /*ab00*/  R2UR UR4, R10 ;  /* 0x000000000a0472ca */ /* 0x000fe200000e0000 */
[----:B------:R1:W5:Y:S01]  /*ab10*/  LDL R3, [R1+0x1c0] ;  /* 0x0001c00001037983 */ /* 0x0003620000100800 */
[----:B------:R-:W-:Y:S02]  /*ab20*/  R2UR UR5, R11 ;  /* 0x000000000b0572ca */ /* 0x000fe400000e0000 */
[----:B------:R-:W-:Y:S01]  /*ab30*/  IADD3 R2, -R15, 0xb, RZ ;  /* 0x0000000b0f027810 */ /* 0x000fe20007ffe1ff */
[----:B------:R-:W-:-:S02]  /*ab40*/  WARPGROUP.DEPBAR.LE gsb0, 0x0 ;  /* 0x00008000000079c5 */ /* 0x000fc40000010000 */
[----:B------:R-:W-:-:S08]  /*ab50*/  WARPGROUP.ARRIVE ;  /* 0x00000000000079c5 */ /* 0x000fd00000000000 */
[----:B------:R-:W-:Y:S03]  /*ab60*/  HGMMA.64x96x16.F32 R24, gdesc[UR4], R24, gsb0 ;  /* 0x01600000041879f0 */ /* 0x000fe60008000818 */
[----:B------:R-:W-:Y:S02]  /*ab70*/  WARPGROUP.DEPBAR.LE gsb0, 0x0 ;  /* 0x00008000000079c5 */ /* 0x000fe40000010000 */
[----:B------:R1:W-:Y:S06]  /*ab80*/  BAR.ARV R2, 0x100 ;  /* 0x000400020000751d */ /* 0x0003ec0000002000 */
[----:B------:R-:W2:Y:S01]  /*ab90*/  LD.E R4, desc[UR42][R6.64] ;  /* 0x0000002a06047980 */ /* 0x000ea2000c101900 */
[----:B------:R-:W-:Y:S01]  /*aba0*/  BSSY B0, `(.L_x_12102) ;  /* 0x0000005000007945 */ /* 0x000fe20003800000 */
[----:B--2---:R-:W-:-:S04]  /*abb0*/  LOP3.LUT R4, R4, 0x1, RZ, 0xfc, !PT ;  /* 0x0000000104047812 */ /* 0x004fc800078efcff */
[----:B------:R-:W-:-:S13]  /*abc0*/  ISETP.NE.AND P0, PT, R4, 0x3, PT ;  /* 0x000000030400780c */ /* 0x000fda0003f05270 */
[----:B-1----:R-:W-:Y:S05]  /*abd0*/  @!P0 BRA `(.L_x_12103) ;  /* 0x0000000000048947 */ /* 0x002fea0003800000 */
[----:B------:R-:W-:Y:S01]  /*abe0*/  BPT.TRAP 0x1 ;  /* 0x000000040000795c */ /* 0x000fe20000300000 */
.L_x_12103:
[----:B------:R-:W-:Y:S05]  /*abf0*/  BSYNC B0 ;  /* 0x0000000000007941 */ /* 0x000fea0003800000 */
.L_x_12102:
[----:B------:R-:W-:Y:S01]  /*ac00*/  IMAD.U32 R4, RZ, RZ, UR44 ;  /* 0x0000002cff047e24 */ /* 0x000fe2000f8e00ff */
[----:B------:R-:W-:Y:S01]  /*ac10*/  MOV R5, UR45 ;  /* 0x0000002d00057c02 */ /* 0x000fe20008000f00 */
[----:B------:R-:W-:-:S05]  /*ac20*/  IMAD.U32 R6, RZ, RZ, UR44 ;  /* 0x0000002cff067e24 */ /* 0x000fca000f8e00ff */
[----:B------:R-:W2:Y:S01]  /*ac30*/  LD.E.64 R4, desc[UR42][R4.64+0x20] ;  /* 0x0000202a04047980 */ /* 0x000ea2000c101b00 */
[----:B------:R-:W-:-:S05]  /*ac40*/  IMAD.U32 R7, RZ, RZ, UR45 ;  /* 0x0000002dff077e24 */ /* 0x000fca000f8e00ff */
[----:B------:R-:W3:Y:S01]  /*ac50*/  LD.E R6, desc[UR42][R6.64+0xc] ;  /* 0x00000c2a06067980 */ /* 0x000ee2000c101900 */
[----:B--2---:R-:W-:-:S05]  /*ac60*/  MOV R2, R4 ;  /* 0x0000000400027202 */ /* 0x004fca0000000f00 */
[----:B-----5:R-:W-:-:S05]  /*ac70*/  IMAD R3, R3, 0x8, R2 ;  /* 0x0000000803037824 */ /* 0x020fca00078e0202 */
[----:B---3--:R-:W-:-:S04]  /*ac80*/  PRMT R3, R6, 0x654, R3 ;  /* 0x0000065406037816 */ /* 0x008fc80000000003 */
[----:B------:R0:W-:Y:S01]  /*ac90*/  SYNCS.ARRIVE.TRANS64.RED.A1T0 RZ, [R3+URZ], RZ ;  /* 0x000000ff03ff79a7 */ /* 0x0001e2000810043f */
[----:B------:R-:W2:Y:S04]  /*aca0*/  LDL.64 R76, [R1+0x140] ;  /* 0x00014000014c7983 */ /* 0x000ea80000100a00 */
[----:B------:R-:W3:Y:S04]  /*acb0*/  LDL R73, [R1+0x10c] ;  /* 0x00010c0001497983 */ /* 0x000ee80000100800 */
[----:B------:R-:W4:Y:S04]  /*acc0*/  LDL R74, [R1+0x50] ;  /* 0x00005000014a7983 */ /* 0x000f280000100800 */
[----:B0-----:R-:W3:Y:S04]  /*acd0*/  LDL.64 R2, [R1+0x130] ;  /* 0x0001300001027983 */ /* 0x001ee80000100a00 */
[----:B------:R-:W4:Y:S04]  /*ace0*/  LDL R72, [R1+0x138] ;  /* 0x0001380001487983 */ /* 0x000f280000100800 */
[----:B------:R-:W4:Y:S04]  /*acf0*/  LDL.128 R8, [R1+0x120] ;  /* 0x0001200001087983 */ /* 0x000f280000100c00 */
[----:B------:R-:W4:Y:S04]  /*ad00*/  LDL.128 R4, [R1+0x110] ;  /* 0x0001100001047983 */ /* 0x000f280000100c00 */
[----:B--2---:R-:W2:Y:S01]  /*ad10*/  LD.E R20, desc[UR42][R76.64] ;  /* 0x0000002a4c147980 */ /* 0x004ea2000c101900 */
[----:B---3--:R-:W-:-:S02]  /*ad20*/  ISETP.NE.AND P0, PT, R2, 0x1, PT ;  /* 0x000000010200780c */ /* 0x008fc40003f05270 */
        /* <DEDUP_REMOVED lines=8> */
[----:B------:R-:W-:-:S03]  /*adb0*/  FMUL.FTZ R149, R48, R20 ;  /* 0x0000001430957220 */ /* 0x000fc60000410000 */
[----:B------:R-:W-:Y:S01]  /*adc0*/  LOP3.LUT R48, R42, 0xffffff80, RZ, 0xc0, !PT ;  /* 0xffffff802a307812 */ /* 0x000fe200078ec0ff */
[-C--:B------:R-:W-:Y:S01]  /*add0*/  FMUL.FTZ R21, R25, R20.reuse ;  /* 0x0000001419157220 */ /* 0x080fe20000410000 */
[-C--:B------:R-:W-:Y:S01]  /*ade0*/  FMUL.FTZ R25, R30, R20.reuse ;  /* 0x000000141e197220 */ /* 0x080fe20000410000 */
[-C--:B------:R-:W-:Y:S02]  /*adf0*/  FMUL.FTZ R30, R39, R20.reuse ;  /* 0x00000014271e7220 */ /* 0x080fe40000410000 */
[----:B------:R-:W-:Y:S02]  /*ae00*/  IMAD.IADD R48, R73, 0x1, -R48 ;  /* 0x0000000149307824 */ /* 0x000fe400078e0a30 */
[-C--:B------:R-:W-:Y:S01]  /*ae10*/  FMUL.FTZ R39, R41, R20.reuse ;  /* 0x0000001429277220 */ /* 0x080fe20000410000 */
[-C--:B------:R-:W-:Y:S01]  /*ae20*/  FMUL.FTZ R41, R44, R20.reuse ;  /* 0x000000142c297220 */ /* 0x080fe20000410000 */
[-C--:B------:R-:W-:Y:S01]  /*ae30*/  FMUL.FTZ R44, R49, R20.reuse ;  /* 0x00000014312c7220 */ /* 0x080fe20000410000 */
[----:B------:R-:W-:Y:S01]  /*ae40*/  SHF.R.S32.HI R49, RZ, 0x1f, R48 ;  /* 0x0000001fff317819 */ /* 0x000fe20000011430 */
[-C--:B------:R-:W-:Y:S01]  /*ae50*/  FMUL.FTZ R173, R50, R20.reuse ;  /* 0x0000001432ad7220 */ /* 0x080fe20000410000 */
[----:B------:R-:W-:-:S02]  /*ae60*/  FMUL.FTZ R15, R27, R20 ;  /* 0x000000141b0f7220 */ /* 0x000fc40000410000 */
[----:B------:R-:W-:Y:S01]  /*ae70*/  LEA.HI R50, R49, R48, RZ, 0x2 ;  /* 0x0000003031327211 */ /* 0x000fe200078f10ff */
[-C--:B------:R-:W-:Y:S01]  /*ae80*/  FMUL.FTZ R27, R34, R20.reuse ;  /* 0x00000014221b7220 */ /* 0x080fe20000410000 */
[-C--:B------:R-:W-:Y:S01]  /*ae90*/  FMUL.FTZ R125, R51, R20.reuse ;  /* 0x00000014337d7220 */ /* 0x080fe20000410000 */
[-C--:B------:R-:W-:Y:S01]  /*aea0*/  FMUL.FTZ R76, R32, R20.reuse ;  /* 0x00000014204c7220 */ /* 0x080fe20000410000 */
[-C--:B------:R-:W-:Y:S01]  /*aeb0*/  FMUL.FTZ R34, R47, R20.reuse ;  /* 0x000000142f227220 */ /* 0x080fe20000410000 */
[----:B------:R-:W-:Y:S01]  /*aec0*/  LEA.HI R51, R36, R73, RZ, 0x2 ;  /* 0x0000004924337211 */ /* 0x000fe200078f10ff */
[-C--:B------:R-:W-:Y:S01]  /*aed0*/  FMUL.FTZ R32, R43, R20.reuse ;  /* 0x000000142b207220 */ /* 0x080fe20000410000 */
[--C-:B------:R-:W-:Y:S01]  /*aee0*/  SHF.R.S32.HI R36, RZ, 0x2, R50.reuse ;  /* 0x00000002ff247819 */ /* 0x100fe20000011432 */
[-C--:B------:R-:W-:Y:S01]  /*aef0*/  FMUL.FTZ R43, R45, R20.reuse ;  /* 0x000000142d2b7220 */ /* 0x080fe20000410000 */
[----:B------:R-:W-:Y:S01]  /*af00*/  SHF.R.S32.HI R47, RZ, 0x1f, R50 ;  /* 0x0000001fff2f7819 */ /* 0x000fe20000011432 */
[----:B------:R-:W-:Y:S01]  /*af10*/  FMUL.FTZ R45, R52, R20 ;  /* 0x00000014342d7220 */ /* 0x000fe20000410000 */
[----:B------:R-:W-:-:S02]  /*af20*/  LOP3.LUT R52, R51, 0xfffffffc, RZ, 0xc0, !PT ;  /* 0xfffffffc33347812 */ /* 0x000fc400078ec0ff */
[----:B------:R-:W-:Y:S02]  /*af30*/  LEA.HI R51, R47, R36, RZ, 0x3 ;  /* 0x000000242f337211 */ /* 0x000fe400078f18ff */
[----:B------:R-:W-:Y:S02]  /*af40*/  SHF.R.S32.HI R47, RZ, 0x7, R42 ;  /* 0x00000007ff2f7819 */ /* 0x000fe4000001142a */
[----:B------:R-:W-:Y:S01]  /*af50*/  LEA.HI R49, R49, R48, RZ, 0x5 ;  /* 0x0000003031317211 */ /* 0x000fe200078f28ff */
[----:B------:R-:W-:Y:S01]  /*af60*/  IMAD.IADD R52, R73, 0x1, -R52 ;  /* 0x0000000149347824 */ /* 0x000fe200078e0a34 */
[----:B------:R-:W-:Y:S02]  /*af70*/  LOP3.LUT R51, R51, 0xfffffff8, RZ, 0xc0, !PT ;  /* 0xfffffff833337812 */ /* 0x000fe400078ec0ff */
[----:B------:R-:W-:Y:S02]  /*af80*/  LEA.HI R42, R42, R47, RZ, 0x1 ;  /* 0x0000002f2a2a7211 */ /* 0x000fe400078f08ff */
[----:B------:R-:W-:Y:S01]  /*af90*/  SHF.R.S32.HI R49, RZ, 0x5, R49 ;  /* 0x00000005ff317819 */ /* 0x000fe20000011431 */
[----:B------:R-:W-:Y:S01]  /*afa0*/  IMAD.IADD R51, R36, 0x1, -R51 ;  /* 0x0000000124337824 */ /* 0x000fe200078e0a33 */
[----:B------:R-:W-:-:S02]  /*afb0*/  LOP3.LUT R42, R42, 0x3fffffe, RZ, 0xc0, !PT ;  /* 0x03fffffe2a2a7812 */ /* 0x000fc400078ec0ff */
[----:B------:R-:W-:Y:S01]  /*afc0*/  LEA.HI R36, R52, R52, RZ, 0x1 ;  /* 0x0000003434247211 */ /* 0x000fe200078f08ff */
[----:B------:R-:W-:Y:S01]  /*afd0*/  IMAD R74, R74, 0x8, R49 ;  /* 0x000000084a4a7824 */ /* 0x000fe200078e0231 */
[----:B------:R-:W-:Y:S02]  /*afe0*/  IADD3 R42, R47, -R42, RZ ;  /* 0x8000002a2f2a7210 */ /* 0x000fe40007ffe0ff */
[----:B------:R-:W-:Y:S01]  /*aff0*/  LOP3.LUT R47, R36, 0x1ffffffe, RZ, 0xc0, !PT ;  /* 0x1ffffffe242f7812 */ /* 0x000fe200078ec0ff */
[----:B------:R-:W-:-:S04]  /*b000*/  IMAD.U32 R51, R74, 0x10, R51 ;  /* 0x000000104a337824 */ /* 0x000fc800078e0033 */
[----:B------:R-:W-:Y:S02]  /*b010*/  IMAD.IADD R47, R52, 0x1, -R47 ;  /* 0x00000001342f7824 */ /* 0x000fe400078e0a2f */
[----:B------:R-:W-:-:S04]  /*b020*/  IMAD R42, R42, 0x40, R51 ;  /* 0x000000402a2a7824 */ /* 0x000fc800078e0233 */
[----:B------:R-:W-:-:S04]  /*b030*/  IMAD R2, R47, 0x8, R42 ;  /* 0x000000082f027824 */ /* 0x000fc800078e022a */
[----:B------:R-:W-:-:S04]  /*b040*/  @P0 IMAD.HI.U32 R3, R2, R3, RZ ;  /* 0x0000000302030227 */ /* 0x000fc800078e00ff */
[-C--:B------:R-:W-:Y:S01]  /*b050*/  FMUL.FTZ R57, R57, R20.reuse ;  /* 0x0000001439397220 */ /* 0x080fe20000410000 */
[-C--:B------:R-:W-:Y:S01]  /*b060*/  FMUL.FTZ R75, R29, R20.reuse ;  /* 0x000000141d4b7220 */ /* 0x080fe20000410000 */
[----:B------:R-:W-:Y:S01]  /*b070*/  FMUL.FTZ R29, R38, R20 ;  /* 0x00000014261d7220 */ /* 0x000fe20000410000 */
[----:B------:R-:W-:Y:S01]  /*b080*/  @P0 SHF.R.U32.HI R2, RZ, R72, R3 ;  /* 0x00000048ff020219 */ /* 0x000fe20000011603 */
[-C--:B------:R-:W-:Y:S01]  /*b090*/  FMUL.FTZ R38, R55, R20.reuse ;  /* 0x0000001437267220 */ /* 0x080fe20000410000 */
[----:B------:R-:W-:Y:S01]  /*b0a0*/  LOP3.LUT R3, R50, 0x7ffffffc, RZ, 0xc0, !PT ;  /* 0x7ffffffc32037812 */ /* 0x000fe200078ec0ff */
[----:B------:R0:W1:Y:S01]  /*b0b0*/  MUFU.TANH R55, R57 ;  /* 0x0000003900377308 */ /* 0x0000620000002400 */
[----:B------:R-:W-:Y:S02]  /*b0c0*/  IMAD.MOV.U32 R47, RZ, RZ, -0x60 ;  /* 0xffffffa0ff2f7424 */ /* 0x000fe400078e00ff */
[-C--:B------:R-:W-:Y:S01]  /*b0d0*/  FMUL.FTZ R13, R24, R20.reuse ;  /* 0x00000014180d7220 */ /* 0x080fe20000410000 */
[-C--:B------:R-:W-:Y:S01]  /*b0e0*/  FMUL.FTZ R24, R28, R20.reuse ;  /* 0x000000141c187220 */ /* 0x080fe20000410000 */
[-C--:B------:R-:W-:Y:S01]  /*b0f0*/  FMUL.FTZ R77, R33, R20.reuse ;  /* 0x00000014214d7220 */ /* 0x080fe20000410000 */
[----:B0-----:R-:W0:Y:S01]  /*b100*/  SHFL.IDX PT, R57, R2, RZ, 0x1c1f ;  /* 0x001c1fff02397589 */ /* 0x001e2200000e0000 */
        /* <DEDUP_REMOVED lines=22> */
[----:B------:R-:W-:Y:S01]  /*b270*/  FMUL.FTZ R69, R69, R20 ;  /* 0x0000001445457220 */ /* 0x000fe20000410000 */
[----:B------:R-:W-:Y:S01]  /*b280*/  IMAD R47, R48, -0x2, R47 ;  /* 0xfffffffe302f7824 */ /* 0x000fe200078e022f */
[----:B------:R-:W2:Y:S01]  /*b290*/  MUFU.TANH R13, R13 ;  /* 0x0000000d000d7308 */ /* 0x000ea20000002400 */
[----:B------:R-:W-:-:S03]  /*b2a0*/  LOP3.LUT R49, RZ, R6, RZ, 0x33, !PT ;  /* 0x00000006ff317212 */ /* 0x000fc600078e33ff */
[----:B------:R-:W-:-:S04]  /*b2b0*/  IADD3 R20, -R4, R47, R5 ;  /* 0x0000002f04147210 */ /* 0x000fc80007ffe105 */
[----:B------:R-:W3:Y:S01]  /*b2c0*/  MUFU.TANH R21, R21 ;  /* 0x0000001500157308 */ /* 0x000ee20000002400 */
[----:B------:R-:W-:-:S07]  /*b2d0*/  IADD3 R49, R20, R49, RZ ;  /* 0x0000003114317210 */ /* 0x000fce0007ffe0ff */
        /* <DEDUP_REMOVED lines=45> */
[----:B------:R-:W-:-:S02]  /*b5b0*/  IMAD.IADD R48, R20, 0x1, R7 ;  /* 0x0000000114307824 */ /* 0x000fc400078e0207 */
        /* <DEDUP_REMOVED lines=15> */
.L_x_12107:
[----:B------:R-:W-:-:S13]  /*b6b0*/  ISETP.NE.AND P0, PT, R9, 0x1, PT ;  /* 0x000000010900780c */ /* 0x000fda0003f05270 */
[----:B------:R-:W-:-:S05]  /*b6c0*/  @P0 IMAD.HI.U32 R20, R8, R10, RZ ;  /* 0x0000000a08140227 */ /* 0x000fca00078e00ff */
[----:B------:R-:W-:-:S07]  /*b6d0*/  @P0 SHF.R.U32.HI R8, RZ, R11, R20 ;  /* 0x0000000bff080219 */ /* 0x000fce0000011614 */
.L_x_12108:
[----:B------:R-:W-:Y:S05]  /*b6e0*/  BSYNC B1 ;  /* 0x0000000000017941 */ /* 0x000fea0003800000 */
.L_x_12106:
[----:B------:R-:W-:-:S05]  /*b6f0*/  IMAD R8, R8, R9, R52 ;  /* 0x0000000908087224 */ /* 0x000fca00078e0234 */
[----:B------:R-:W-:Y:S02]  /*b700*/  VIMNMX R7, R7, R8, !PT ;  /* 0x0000000807077248 */ /* 0x000fe40007fe0100 */
[----:B------:R-:W-:-:S07]  /*b710*/  VIADDMNMX R6, R8, R9, R6, PT ;  /* 0x0000000908067246 */ /* 0x000fce0003800106 */
.L_x_12105:
[----:B------:R-:W-:Y:S05]  /*b720*/  BSYNC B0 ;  /* 0x0000000000007941 */ /* 0x000fea0003800000 */
.L_x_12104:
[C---:B------:R-:W-:Y:S01]  /*b730*/  ISETP.GE.AND P0, PT, R51.reuse, 0x2, PT ;  /* 0x000000023300780c */ /* 0x040fe20003f06270 */
[----:B------:R-:W0:Y:S01]  /*b740*/  SHFL.IDX PT, R2, R2, 0x1, 0x1c1f ;  /* 0x003c1f0002027f89 */ /* 0x000e2200000e0000 */
[----:B------:R-:W-:Y:S01]  /*b750*/  ISETP.GE.AND P4, PT, R51, 0xa, PT ;  /* 0x0000000a3300780c */ /* 0x000fe20003f86270 */
[----:B------:R-:W-:Y:S01]  /*b760*/  BSSY B0, `(.L_x_12109) ;  /* 0x0000086000007945 */ /* 0x000fe20003800000 */
[----:B------:R-:W-:Y:S02]  /*b770*/  ISETP.GT.AND P2, PT, R7, 0x1, !P0 ;  /* 0x000000010700780c */ /* 0x000fe40004744270 */
[----:B------:R-:W-:Y:S02]  /*b780*/  ISETP.GE.AND P1, PT, R51, 0x9, PT ;  /* 0x000000093300780c */ /* 0x000fe40003f26270 */
[----:B------:R-:W-:Y:S02]  /*b790*/  ISETP.LT.OR P2, PT, R6, 0x2, P2 ;  /* 0x000000020600780c */ /* 0x000fe40001741670 */
[----:B------:R-:W-:-:S02]  /*b7a0*/  P2R R20, PR, RZ, 0x10 ;  /* 0x00000010ff147803 */ /* 0x000fc40000000000 */
[----:B------:R-:W-:Y:S02]  /*b7b0*/  FSEL R141, R21, -INF , !P2 ;  /* 0xff800000158d7808 */ /* 0x000fe40005000000 */
[C---:B------:R-:W-:Y:S02]  /*b7c0*/  ISETP.GT.AND P2, PT, R7.reuse, 0x9, !P4 ;  /* 0x000000090700780c */ /* 0x040fe40006744270 */
[----:B------:R-:W-:Y:S02]  /*b7d0*/  ISETP.GT.AND P3, PT, R7, 0x8, !P1 ;  /* 0x000000080700780c */ /* 0x000fe40004f64270 */
[----:B------:R-:W-:Y:S02]  /*b7e0*/  ISETP.LT.OR P2, PT, R6, 0xa, P2 ;  /* 0x0000000a0600780c */ /* 0x000fe40001741670 */
[----:B------:R-:W-:Y:S02]  /*b7f0*/  ISETP.GE.AND P4, PT, R51, 0x11, PT ;  /* 0x000000113300780c */ /* 0x000fe40003f86270 */
[----:B------:R-:W-:-:S02]  /*b800*/  FSEL R151, R75, -INF , !P2 ;  /* 0xff8000004b977808 */ /* 0x000fc40005000000 */
[----:B------:R-:W-:Y:S02]  /*b810*/  ISETP.LT.OR P3, PT, R6, 0x9, P3 ;  /* 0x000000090600780c */ /* 0x000fe40001f61670 */
        /* <DEDUP_REMOVED lines=115> */
.L_x_12112:
[----:B------:R-:W-:-:S13]  /*bf50*/  ISETP.NE.AND P6, PT, R9, 0x1, PT ;  /* 0x000000010900780c */ /* 0x000fda0003fc5270 */
[----:B------:R-:W-:-:S05]  /*bf60*/  @P6 IMAD.HI.U32 R10, R4, R10, RZ ;  /* 0x0000000a040a6227 */ /* 0x000fca00078e00ff */
[----:B------:R-:W-:-:S07]  /*bf70*/  @P6 SHF.R.U32.HI R4, RZ, R11, R10 ;  /* 0x0000000bff046219 */ /* 0x000fce000001160a */
.L_x_12113:
[----:B------:R-:W-:Y:S05]  /*bf80*/  BSYNC B1 ;  /* 0x0000000000017941 */ /* 0x000fea0003800000 */
.L_x_12111:
[----:B------:R-:W-:-:S05]  /*bf90*/  IMAD R4, R4, R9, R52 ;  /* 0x0000000904047224 */ /* 0x000fca00078e0234 */
[----:B------:R-:W-:Y:S02]  /*bfa0*/  VIADDMNMX R6, R4, R9, R6, PT ;  /* 0x0000000904067246 */ /* 0x000fe40003800106 */
[----:B------:R-:W-:-:S07]  /*bfb0*/  VIMNMX R7, R7, R4, !PT ;  /* 0x0000000407077248 */ /* 0x000fce0007fe0100 */
.L_x_12110:
[----:B------:R-:W-:Y:S05]  /*bfc0*/  BSYNC B0 ;  /* 0x0000000000007941 */ /* 0x000fea0003800000 */
.L_x_12109:
        /* <DEDUP_REMOVED lines=10> */
[----:B------:R-:W2:Y:S01]  /*c070*/  LDL R15, [R1+0x1f0] ;  /* 0x0001f000010f7983 */ /* 0x000ea20000100800 */
[----:B------:R-:W-:Y:S02]  /*c080*/  ISETP.GT.AND P0, PT, R7, 0x9, !P0 ;  /* 0x000000090700780c */ /* 0x000fe40004704270 */
[----:B------:R-:W-:Y:S01]  /*c090*/  ISETP.NE.AND P1, PT, R47, RZ, PT ;  /* 0x000000ff2f00720c */ /* 0x000fe20003f25270 */
[----:B------:R-:W3:Y:S01]  /*c0a0*/  LDL.64 R102, [R1+0x210] ;  /* 0x0002100001667983 */ /* 0x000ee20000100a00 */
[----:B------:R-:W-:Y:S02]  /*c0b0*/  ISETP.LT.OR P0, PT, R6, 0xa, P0 ;  /* 0x0000000a0600780c */ /* 0x000fe40000701670 */
[----:B------:R-:W-:Y:S01]  /*c0c0*/  ISETP.NE.AND P6, PT, R58, RZ, PT ;  /* 0x000000ff3a00720c */ /* 0x000fe20003fc5270 */
[----:B------:R-:W3:Y:S01]  /*c0d0*/  LDL.64 R104, [R1+0x220] ;  /* 0x0002200001687983 */ /* 0x000ee20000100a00 */
[----:B------:R-:W-:-:S02]  /*c0e0*/  FSEL R49, R26, -INF , !P0 ;  /* 0xff8000001a317808 */ /* 0x000fc40004000000 */
[----:B------:R-:W-:Y:S01]  /*c0f0*/  ISETP.NE.AND P0, PT, R21, RZ, PT ;  /* 0x000000ff1500720c */ /* 0x000fe20003f05270 */
[----:B------:R-:W3:Y:S03]  /*c100*/  LDL.64 R138, [R1+0x240] ;  /* 0x00024000018a7983 */ /* 0x000ee60000100a00 */
[----:B------:R-:W-:Y:S01]  /*c110*/  ISETP.GT.AND P0, PT, R7, 0x10, !P0 ;  /* 0x000000100700780c */ /* 0x000fe20004704270 */
[----:B------:R-:W3:Y:S03]  /*c120*/  LDL.64 R128, [R1+0x250] ;  /* 0x0002500001807983 */ /* 0x000ee60000100a00 */
[----:B------:R-:W-:Y:S01]  /*c130*/  ISETP.LT.OR P0, PT, R6, 0x11, P0 ;  /* 0x000000110600780c */ /* 0x000fe20000701670 */
[----:B------:R-:W3:Y:S03]  /*c140*/  LDL.64 R100, [R1+0x260] ;  /* 0x0002600001647983 */ /* 0x000ee60000100a00 */
[----:B------:R-:W-:Y:S01]  /*c150*/  FSEL R27, R27, -INF , !P0 ;  /* 0xff8000001b1b7808 */ /* 0x000fe20004000000 */
[----:B------:R-:W3:Y:S01]  /*c160*/  LDL.64 R92, [R1+0x270] ;  /* 0x00027000015c7983 */ /* 0x000ee20000100a00 */
[----:B------:R-:W-:-:S02]  /*c170*/  ISETP.NE.AND P0, PT, R24, RZ, PT ;  /* 0x000000ff1800720c */ /* 0x000fc40003f05270 */
[C---:B------:R-:W-:Y:S01]  /*c180*/  ISETP.GT.AND P2, PT, R7.reuse, 0x49, !P2 ;  /* 0x000000490700780c */ /* 0x040fe20005744270 */
[----:B------:R-:W3:Y:S01]  /*c190*/  LDL.64 R88, [R1+0x280] ;  /* 0x0002800001587983 */ /* 0x000ee20000100a00 */
[C---:B------:R-:W-:Y:S02]  /*c1a0*/  ISETP.GT.AND P0, PT, R7.reuse, 0x11, !P0 ;  /* 0x000000110700780c */ /* 0x040fe40004704270 */
[C---:B------:R-:W-:Y:S01]  /*c1b0*/  ISETP.GT.AND P3, PT, R7.reuse, 0x50, !P3 ;  /* 0x000000500700780c */ /* 0x040fe20005f64270 */
[----:B------:R-:W3:Y:S01]  /*c1c0*/  LDL.64 R86, [R1+0x290] ;  /* 0x0002900001567983 */ /* 0x000ee20000100a00 */
[----:B------:R-:W-:Y:S02]  /*c1d0*/  ISETP.LT.OR P0, PT, R6, 0x12, P0 ;  /* 0x000000120600780c */ /* 0x000fe40000701670 */
[----:B------:R-:W-:Y:S01]  /*c1e0*/  ISETP.GT.AND P4, PT, R7, 0x51, !P4 ;  /* 0x000000510700780c */ /* 0x000fe20006784270 */
[----:B------:R-:W3:Y:S01]  /*c1f0*/  LDL.64 R84, [R1+0x2a0] ;  /* 0x0002a00001547983 */ /* 0x000ee20000100a00 */
[----:B------:R-:W-:-:S02]  /*c200*/  FSEL R47, R28, -INF , !P0 ;  /* 0xff8000001c2f7808 */ /* 0x000fc40004000000 */
[----:B------:R-:W-:Y:S01]  /*c210*/  ISETP.GT.AND P0, PT, R7, 0x18, !P1 ;  /* 0x000000180700780c */ /* 0x000fe20004f04270 */
[----:B------:R-:W3:Y:S01]  /*c220*/  LDL.64 R82, [R1+0x2f0] ;  /* 0x0002f00001527983 */ /* 0x000ee20000100a00 */
[----:B------:R-:W-:Y:S02]  /*c230*/  ISETP.NE.AND P1, PT, R56, RZ, PT ;  /* 0x000000ff3800720c */ /* 0x000fe40003f25270 */
[----:B------:R-:W-:Y:S01]  /*c240*/  ISETP.LT.OR P0, PT, R6, 0x19, P0 ;  /* 0x000000190600780c */ /* 0x000fe20000701670 */
[----:B------:R-:W3:Y:S03]  /*c250*/  LDL.64 R136, [R1+0x228] ;  /* 0x0002280001887983 */ /* 0x000ee60000100a00 */
[----:B------:R-:W-:Y:S01]  /*c260*/  FSEL R29, R29, -INF , !P0 ;  /* 0xff8000001d1d7808 */ /* 0x000fe20004000000 */
[----:B------:R-:W3:Y:S01]  /*c270*/  LDL.64 R110, [R1+0x388] ;  /* 0x00038800016e7983 */ /* 0x000ee20000100a00 */
[----:B------:R-:W-:-:S02]  /*c280*/  ISETP.GT.AND P0, PT, R7, 0x19, !P6 ;  /* 0x000000190700780c */ /* 0x000fc40007704270 */
[----:B------:R-:W-:Y:S01]  /*c290*/  ISETP.NE.AND P6, PT, R8, RZ, PT ;  /* 0x000000ff0800720c */ /* 0x000fe20003fc5270 */
[----:B------:R-:W3:Y:S01]  /*c2a0*/  LDL.64 R112, [R1+0x398] ;  /* 0x0003980001707983 */ /* 0x000ee20000100a00 */
[----:B------:R-:W-:-:S03]  /*c2b0*/  ISETP.LT.OR P0, PT, R6, 0x1a, P0 ;  /* 0x0000001a0600780c */ /* 0x000fc60000701670 */
[----:B------:R-:W4:Y:S01]  /*c2c0*/  LDL.64 R8, [R1+0x1d0] ;  /* 0x0001d00001087983 */ /* 0x000f220000100a00 */
[----:B------:R-:W-:Y:S02]  /*c2d0*/  FSEL R163, R30, -INF , !P0 ;  /* 0xff8000001ea37808 */ /* 0x000fe40004000000 */
        /* <DEDUP_REMOVED lines=11> */
[----:B------:R-:W-:-:S03]  /*c390*/  ISETP.GT.AND P0, PT, R7, 0x21, !P0 ;  /* 0x000000210700780c */ /* 0x000fc60004704270 */
[----:B------:R-:W3:Y:S01]  /*c3a0*/  LDL R186, [R1+0x28] ;  /* 0x0000280001ba7983 */ /* 0x000ee20000100800 */
        /* <DEDUP_REMOVED lines=35> */
[C---:B------:R-:W-:Y:S02]  /*c5e0*/  ISETP.LT.OR P2, PT, R6.reuse, 0x4a, P2 ;  /* 0x0000004a0600780c */ /* 0x040fe40001741670 */
[C---:B------:R-:W-:Y:S02]  /*c5f0*/  ISETP.LT.OR P0, PT, R6.reuse, 0x1, P0 ;  /* 0x000000010600780c */ /* 0x040fe40000701670 */
[----:B------:R-:W-:Y:S02]  /*c600*/  ISETP.LT.OR P3, PT, R6, 0x51, P3 ;  /* 0x000000510600780c */ /* 0x000fe40001f61670 */
[----:B------:R-:W-:-:S02]  /*c610*/  FSEL R75, R12, -INF , !P0 ;  /* 0xff8000000c4b7808 */ /* 0x000fc40004000000 */
[----:B------:R-:W-:Y:S02]  /*c620*/  ISETP.GT.AND P0, PT, R7, 0x48, !P1 ;  /* 0x000000480700780c */ /* 0x000fe40004f04270 */
[----:B------:R-:W-:Y:S02]  /*c630*/  ISETP.NE.AND P6, PT, R13, RZ, PT ;  /* 0x000000ff0d00720c */ /* 0x000fe40003fc5270 */
[----:B------:R-:W-:-:S04]  /*c640*/  ISETP.LT.OR P0, PT, R6, 0x49, P0 ;  /* 0x000000490600780c */ /* 0x000fc80000701670 */
[----:B------:R-:W-:Y:S02]  /*c650*/  FSEL R28, R35, -INF , !P0 ;  /* 0xff800000231c7808 */ /* 0x000fe40004000000 */
[----:B------:R-:W-:Y:S01]  /*c660*/  FSEL R106, R106, -INF , !P2 ;  /* 0xff8000006a6a7808 */ /* 0x000fe20005000000 */
[----:B------:R-:W3:Y:S01]  /*c670*/  LDL.64 R34, [R1+0x298] ;  /* 0x0002980001227983 */ /* 0x000ee20000100a00 */
[----:B------:R-:W-:Y:S02]  /*c680*/  ISETP.LT.OR P4, PT, R6, 0x52, P4 ;  /* 0x000000520600780c */ /* 0x000fe40002781670 */
[----:B------:R-:W-:Y:S02]  /*c690*/  FSEL R140, R140, -INF , !P3 ;  /* 0xff8000008c8c7808 */ /* 0x000fe40005800000 */
[----:B------:R-:W-:Y:S02]  /*c6a0*/  ISETP.GT.AND P0, PT, R7, 0x59, !P6 ;  /* 0x000000590700780c */ /* 0x000fe40007704270 */
[----:B------:R-:W-:-:S02]  /*c6b0*/  ISETP.LT.OR P5, PT, R6, 0x59, P5 ;  /* 0x000000590600780c */ /* 0x000fc40002fa1670 */
[----:B----4-:R-:W-:-:S04]  /*c6c0*/  FMNMX.FTZ R2, R81, R8, !PT ;  /* 0x0000000851027209 */ /* 0x010fc80007810000 */
        /* <DEDUP_REMOVED lines=45> */
[----:B------:R-:W-:Y:S02]  /*c9a0*/  FMNMX.FTZ R5, R106, R5, !PT ;  /* 0x000000056a057209 */ /* 0x000fe40007810000 */
[----:B------:R-:W-:Y:S02]  /*c9b0*/  FSEL R24, R36, -INF , !P4 ;  /* 0xff80000024187808 */ /* 0x000fe40006000000 */
[----:B------:R-:W-:Y:S02]  /*c9c0*/  FMNMX.FTZ R5, R140, R5, !PT ;  /* 0x000000058c057209 */ /* 0x000fe40007810000 */
[----:B------:R-:W-:Y:S02]  /*c9d0*/  ISETP.LT.OR P0, PT, R6, 0x5a, P0 ;  /* 0x0000005a0600780c */ /* 0x000fe40000701670 */
[----:B------:R-:W-:Y:S01]  /*c9e0*/  FSEL R20, R3, -INF , !P5 ;  /* 0xff80000003147808 */ /* 0x000fe20006800000 */
[----:B------:R-:W4:Y:S01]  /*c9f0*/  LDL.64 R6, [R1+0x1e0] ;  /* 0x0001e00001067983 */ /* 0x000f220000100a00 */
[----:B------:R-:W-:-:S02]  /*ca00*/  FMNMX.FTZ R5, R24, R5, !PT ;  /* 0x0000000518057209 */ /* 0x000fc40007810000 */
[----:B------:R-:W-:Y:S02]  /*ca10*/  FSEL R13, R42, -INF , !P0 ;  /* 0xff8000002a0d7808 */ /* 0x000fe40004000000 */
[----:B------:R-:W-:-:S04]  /*ca20*/  FMNMX.FTZ R4, R20, R5, !PT ;  /* 0x0000000514047209 */ /* 0x000fc80007810000 */
[----:B------:R-:W-:Y:S02]  /*ca30*/  FMNMX.FTZ R3, R13, R4, !PT ;  /* 0x000000040d037209 */ /* 0x000fe40007810000 */
[----:B0-----:R-:W-:-:S03]  /*ca40*/  FMNMX.FTZ R4, R11, R10, !PT ;  /* 0x0000000a0b047209 */ /* 0x001fc60007810000 */
[----:B------:R0:W-:Y:S04]  /*ca50*/  STL.64 [R1+0x1d0], R2 ;  /* 0x0001d00201007387 */ /* 0x0001e80000100a00 */
[----:B------:R-:W2:Y:S04]  /*ca60*/  LDL R11, [R1+0x1d4] ;  /* 0x0001d400010b7983 */ /* 0x000ea80000100800 */
[----:B------:R-:W-:Y:S04]  /*ca70*/  STL [R1+0x1d0], R4 ;  /* 0x0001d00401007387 */ /* 0x000fe80000100800 */
[----:B------:R-:W3:Y:S04]  /*ca80*/  LDL R12, [R1+0x1d0] ;  /* 0x0001d000010c7983 */ /* 0x000ee80000100800 */
[----:B0-----:R-:W4:Y:S04]  /*ca90*/  LDL.64 R2, [R1+0x230] ;  /* 0x0002300001027983 */ /* 0x001f280000100a00 */
[----:B--2---:R-:W0:Y:S02]  /*caa0*/  SHFL.BFLY PT, R4, R11, 0x2, 0x1f ;  /* 0x0c401f000b047f89 */ /* 0x004e2400000e0000 */
[----:B0-----:R-:W-:-:S05]  /*cab0*/  FMNMX.FTZ R4, R4, R11, !PT ;  /* 0x0000000b04047209 */ /* 0x001fca0007810000 */
[----:B------:R-:W0:Y:S01]  /*cac0*/  SHFL.BFLY PT, R185, R4, 0x1, 0x1f ;  /* 0x0c201f0004b97f89 */ /* 0x000e2200000e0000 */
[----:B---3--:R-:W-:Y:S01]  /*cad0*/  FMUL.FTZ R5, R15, R12 ;  /* 0x0000000c0f057220 */ /* 0x008fe20000410000 */
[----:B------:R-:W-:-:S04]  /*cae0*/  FSETP.NEU.FTZ.AND P0, PT, R12, -INF , PT ;  /* 0xff8000000c00780b */ /* 0x000fc80003f1d000 */
[----:B------:R-:W-:Y:S02]  /*caf0*/  FSEL R10, R5, RZ, P0 ;  /* 0x000000ff050a7208 */ /* 0x000fe40000000000 */
[----:B------:R-:W-:Y:S02]  /*cb00*/  FSEL R5, R12, RZ, P0 ;  /* 0x000000ff0c057208 */ /* 0x000fe40000000000 */
[----:B0-----:R-:W-:-:S04]  /*cb10*/  FMNMX.FTZ R185, R4, R185, !PT ;  /* 0x000000b904b97209 */ /* 0x001fc80007810000 */
[C---:B------:R-:W-:Y:S01]  /*cb20*/  FSETP.NEU.FTZ.AND P0, PT, R185.reuse, -INF , PT ;  /* 0xff800000b900780b */ /* 0x040fe20003f1d000 */
[----:B------:R-:W-:-:S03]  /*cb30*/  FMUL.FTZ R30, R185, R15 ;  /* 0x0000000fb91e7220 */ /* 0x000fc60000410000 */
[----:B------:R-:W-:Y:S02]  /*cb40*/  FSEL R4, R185, RZ, P0 ;  /* 0x000000ffb9047208 */ /* 0x000fe40000000000 */
[----:B------:R-:W-:Y:S01]  /*cb50*/  FSEL R30, R30, RZ, P0 ;  /* 0x000000ff1e1e7208 */ /* 0x000fe20000000000 */
[----:B------:R-:W-:Y:S02]  /*cb60*/  FADD.FTZ R8, R8, -R5 ;  /* 0x8000000508087221 */ /* 0x000fe40000010000 */
[----:B------:R-:W-:Y:S01]  /*cb70*/  FADD.FTZ R4, R9, -R4 ;  /* 0x8000000409047221 */ /* 0x000fe20000010000 */
[-C--:B------:R-:W-:Y:S01]  /*cb80*/  FFMA.FTZ R156, R81, R15.reuse, -R10 ;  /* 0x0000000f519c7223 */ /* 0x080fe2000001080a */
[-C--:B------:R-:W-:Y:S01]  /*cb90*/  FFMA.FTZ R157, R75, R15.reuse, -R30 ;  /* 0x0000000f4b9d7223 */ /* 0x080fe2000001081e */
[-C--:B------:R-:W-:Y:S01]  /*cba0*/  FMUL.FTZ R8, R8, R15.reuse ;  /* 0x0000000f08087220 */ /* 0x080fe20000410000 */
[----:B------:R-:W-:Y:S01]  /*cbb0*/  FMUL.FTZ R150, R15, R4 ;  /* 0x000000040f967220 */ /* 0x000fe20000410000 */
        /* <DEDUP_REMOVED lines=10> */
[----:B------:R-:W4:Y:S01]  /*cc60*/  MUFU.EX2 R184, R8 ;  /* 0x0000000800b87308 */ /* 0x000f220000000800 */
[-C--:B------:R-:W-:Y:S01]  /*cc70*/  FFMA.FTZ R143, R47, R15.reuse, -R30 ;  /* 0x0000000f2f8f7223 */ /* 0x080fe2000001081e */
        /* <DEDUP_REMOVED lines=19> */
[-C--:B------:R-:W-:Y:S01]  /*cdb0*/  FFMA.FTZ R146, R37, R15.reuse, -R10 ;  /* 0x0000000f25927223 */ /* 0x080fe2000001080a */
        /* <DEDUP_REMOVED lines=19> */
[----:B------:R-:W-:Y:S01]  /*cef0*/  FFMA.FTZ R183, R20, R15, -R30 ;  /* 0x0000000f14b77223 */ /* 0x000fe2000001081e */
[----:B------:R-:W3:Y:S04]  /*cf00*/  LDL.64 R4, [R1+0x2b0] ;  /* 0x0002b00001047983 */ /* 0x000ee80000100a00 */
[----:B------:R-:W3:Y:S02]  /*cf10*/  LDL.64 R80, [R1+0x300] ;  /* 0x0003000001507983 */ /* 0x000ee40000100a00 */
[----:B------:R-:W3:Y:S01]  /*cf20*/  MUFU.EX2 R159, R159 ;  /* 0x0000009f009f7308 */ /* 0x000ee20000000800 */
[----:B----4-:R-:W-:Y:S01]  /*cf30*/  FFMA.FTZ R10, R184, R6, R156 ;  /* 0x00000006b80a7223 */ /* 0x010fe2000001009c */
[----:B0-----:R-:W-:Y:S01]  /*cf40*/  FFMA.FTZ R12, R7, R150, R157 ;  /* 0x00000096070c7223 */ /* 0x001fe2000001009d */
[----:B------:R-:W4:Y:S04]  /*cf50*/  LDL.64 R76, [R1+0x2d0] ;  /* 0x0002d000014c7983 */ /* 0x000f280000100a00 */
[----:B------:R-:W4:Y:S01]  /*cf60*/  LDL.64 R78, [R1+0x310] ;  /* 0x00031000014e7983 */ /* 0x000f220000100a00 */
[----:B------:R-:W0:Y:S03]  /*cf70*/  MUFU.EX2 R151, R151 ;  /* 0x0000009700977308 */ /* 0x000e260000000800 */
[----:B------:R-:W4:Y:S04]  /*cf80*/  LDL.64 R74, [R1+0x330] ;  /* 0x00033000014a7983 */ /* 0x000f280000100a00 */
[----:B------:R-:W4:Y:S01]  /*cf90*/  LDL.64 R50, [R1+0x208] ;  /* 0x0002080001327983 */ /* 0x000f220000100a00 */
[----:B------:R-:W0:Y:S01]  /*cfa0*/  MUFU.EX2 R144, R144 ;  /* 0x0000009000907308 */ /* 0x000e220000000800 */
[----:B-1----:R-:W-:Y:S01]  /*cfb0*/  FADD.FTZ R11, R141, R10 ;  /* 0x0000000a8d0b7221 */ /* 0x002fe20000010000 */
[----:B--2---:R-:W-:Y:S01]  /*cfc0*/  FADD.FTZ R12, R145, R12 ;  /* 0x0000000c910c7221 */ /* 0x004fe20000010000 */
[----:B------:R-:W2:Y:S04]  /*cfd0*/  LDL.64 R48, [R1+0x218] ;  /* 0x0002180001307983 */ /* 0x000ea80000100a00 */
[----:B------:R-:W2:Y:S01]  /*cfe0*/  LDL.64 R44, [R1+0x238] ;  /* 0x00023800012c7983 */ /* 0x000ea20000100a00 */
[----:B------:R-:W1:Y:S08]  /*cff0*/  MUFU.EX2 R135, R135 ;  /* 0x0000008700877308 */ /* 0x000e700000000800 */
[----:B------:R-:W1:Y:S01]  /*d000*/  MUFU.EX2 R161, R161 ;  /* 0x000000a100a17308 */ /* 0x000e620000000800 */
[----:B---3--:R-:W-:Y:S01]  /*d010*/  FADD.FTZ R10, R158, R11 ;  /* 0x0000000b9e0a7221 */ /* 0x008fe20000010000 */
[----:B------:R-:W-:-:S06]  /*d020*/  FADD.FTZ R11, R159, R12 ;  /* 0x0000000c9f0b7221 */ /* 0x000fcc0000010000 */
[----:B------:R-:W3:Y:S01]  /*d030*/  MUFU.EX2 R160, R160 ;  /* 0x000000a000a07308 */ /* 0x000ee20000000800 */
        /* <DEDUP_REMOVED lines=10> */
[----:B------:R-:W2:Y:S04]  /*d0e0*/  LDL.64 R8, [R1+0x2e0] ;  /* 0x0002e00001087983 */ /* 0x000ea80000100a00 */
[----:B------:R-:W2:Y:S01]  /*d0f0*/  LDL.64 R66, [R1+0x320] ;  /* 0x0003200001427983 */ /* 0x000ea20000100a00 */
[----:B------:R-:W0:Y:S03]  /*d100*/  MUFU.EX2 R162, R162 ;  /* 0x000000a200a27308 */ /* 0x000e260000000800 */
[----:B------:R-:W2:Y:S04]  /*d110*/  LDL.64 R72, [R1+0x340] ;  /* 0x0003400001487983 */ /* 0x000ea80000100a00 */
[----:B------:R-:W2:Y:S01]  /*d120*/  LDL.64 R70, [R1+0x350] ;  /* 0x0003500001467983 */ /* 0x000ea20000100a00 */
[----:B------:R-:W0:Y:S01]  /*d130*/  MUFU.EX2 R142, R142 ;  /* 0x0000008e008e7308 */ /* 0x000e220000000800 */
[----:B-1----:R-:W-:Y:S01]  /*d140*/  FADD.FTZ R11, R135, R10 ;  /* 0x0000000a870b7221 */ /* 0x002fe20000010000 */
[----:B------:R-:W-:Y:S01]  /*d150*/  FADD.FTZ R12, R161, R12 ;  /* 0x0000000ca10c7221 */ /* 0x000fe20000010000 */
[----:B------:R-:W2:Y:S04]  /*d160*/  LDL.64 R68, [R1+0x360] ;  /* 0x0003600001447983 */ /* 0x000ea80000100a00 */
[----:B------:R-:W2:Y:S01]  /*d170*/  LDL.64 R56, [R1+0x370] ;  /* 0x0003700001387983 */ /* 0x000ea20000100a00 */
[----:B------:R-:W1:Y:S03]  /*d180*/  MUFU.EX2 R134, R134 ;  /* 0x0000008600867308 */ /* 0x000e660000000800 */
[----:B------:R-:W2:Y:S04]  /*d190*/  LDL.64 R64, [R1+0x380] ;  /* 0x0003800001407983 */ /* 0x000ea80000100a00 */
[----:B------:R-:W2:Y:S01]  /*d1a0*/  LDL.64 R62, [R1+0x390] ;  /* 0x00039000013e7983 */ /* 0x000ea20000100a00 */
[----:B------:R-:W1:Y:S01]  /*d1b0*/  MUFU.EX2 R163, R163 ;  /* 0x000000a300a37308 */ /* 0x000e620000000800 */
[----:B---3--:R-:W-:Y:S01]  /*d1c0*/  FADD.FTZ R11, R160, R11 ;  /* 0x0000000ba00b7221 */ /* 0x008fe20000010000 */
[----:B------:R-:W-:Y:S01]  /*d1d0*/  FADD.FTZ R21, R143, R12 ;  /* 0x0000000c8f157221 */ /* 0x000fe20000010000 */
[----:B------:R-:W3:Y:S04]  /*d1e0*/  LDL.64 R60, [R1+0x3a0] ;  /* 0x0003a000013c7983 */ /* 0x000ee80000100a00 */
[----:B------:R-:W3:Y:S01]  /*d1f0*/  LDL.64 R58, [R1+0x3b0] ;  /* 0x0003b000013a7983 */ /* 0x000ee20000100a00 */
[----:B------:R-:W1:Y:S03]  /*d200*/  MUFU.EX2 R133, R133 ;  /* 0x0000008500857308 */ /* 0x000e660000000800 */
[----:B------:R-:W3:Y:S04]  /*d210*/  LDL.64 R46, [R1+0x3c0] ;  /* 0x0003c000012e7983 */ /* 0x000ee80000100a00 */
[----:B------:R-:W3:Y:S01]  /*d220*/  LDL.64 R54, [R1+0x3d0] ;  /* 0x0003d00001367983 */ /* 0x000ee20000100a00 */
[----:B------:R-:W1:Y:S01]  /*d230*/  MUFU.EX2 R169, R169 ;  /* 0x000000a900a97308 */ /* 0x000e620000000800 */
[----:B0-----:R-:W-:Y:S01]  /*d240*/  FADD.FTZ R11, R162, R11 ;  /* 0x0000000ba20b7221 */ /* 0x001fe20000010000 */
[----:B------:R-:W-:Y:S01]  /*d250*/  FADD.FTZ R10, R142, R21 ;  /* 0x000000158e0a7221 */ /* 0x000fe20000010000 */
[----:B------:R-:W3:Y:S05]  /*d260*/  LDL.64 R52, [R1+0x3e0] ;  /* 0x0003e00001347983 */ /* 0x000eea0000100a00 */
[----:B------:R-:W0:Y:S08]  /*d270*/  MUFU.EX2 R168, R168 ;  /* 0x000000a800a87308 */ /* 0x000e300000000800 */
        /* <DEDUP_REMOVED lines=9> */
[C---:B------:R-:W-:Y:S01]  /*d310*/  FMUL.FTZ R99, R150.reuse, R99 ;  /* 0x0000006396637220 */ /* 0x040fe20000410000 */
[----:B------:R-:W-:Y:S01]  /*d320*/  FMUL.FTZ R98, R150, R98 ;  /* 0x0000006296627220 */ /* 0x000fe20000410000 */
[----:B------:R-:W3:Y:S04]  /*d330*/  LDL.64 R42, [R1+0x248] ;  /* 0x00024800012a7983 */ /* 0x000ee80000100a00 */
[----:B------:R-:W3:Y:S01]  /*d340*/  LDL.64 R40, [R1+0x258] ;  /* 0x0002580001287983 */ /* 0x000ee20000100a00 */
[----:B------:R-:W0:Y:S01]  /*d350*/  MUFU.EX2 R127, R127 ;  /* 0x0000007f007f7308 */ /* 0x000e220000000800 */
[----:B-1----:R-:W-:Y:S01]  /*d360*/  FADD.FTZ R12, R134, R11 ;  /* 0x0000000b860c7221 */ /* 0x002fe20000010000 */
[----:B------:R-:W-:Y:S01]  /*d370*/  FADD.FTZ R10, R163, R10 ;  /* 0x0000000aa30a7221 */ /* 0x000fe20000010000 */
[----:B------:R-:W3:Y:S04]  /*d380*/  LDL.64 R38, [R1+0x268] ;  /* 0x0002680001267983 */ /* 0x000ee80000100a00 */
[----:B------:R-:W3:Y:S01]  /*d390*/  LDL.64 R36, [R1+0x288] ;  /* 0x0002880001247983 */ /* 0x000ee20000100a00 */
[----:B------:R-:W1:Y:S01]  /*d3a0*/  MUFU.EX2 R171, R171 ;  /* 0x000000ab00ab7308 */ /* 0x000e620000000800 */
[----:B------:R-:W-:Y:S01]  /*d3b0*/  FADD.FTZ R11, R133, R12 ;  /* 0x0000000c850b7221 */ /* 0x000fe20000010000 */
[----:B------:R-:W-:Y:S01]  /*d3c0*/  FADD.FTZ R10, R169, R10 ;  /* 0x0000000aa90a7221 */ /* 0x000fe20000010000 */
[----:B------:R-:W3:Y:S05]  /*d3d0*/  LDL.64 R32, [R1+0x2a8] ;  /* 0x0002a80001207983 */ /* 0x000eea0000100a00 */
[----:B------:R-:W1:Y:S01]  /*d3e0*/  MUFU.EX2 R126, R126 ;  /* 0x0000007e007e7308 */ /* 0x000e620000000800 */
[----:B0-----:R-:W-:Y:S01]  /*d3f0*/  FADD.FTZ R11, R168, R11 ;  /* 0x0000000ba80b7221 */ /* 0x001fe20000010000 */
[----:B------:R-:W-:-:S06]  /*d400*/  FADD.FTZ R10, R127, R10 ;  /* 0x0000000a7f0a7221 */ /* 0x000fcc0000010000 */
        /* <DEDUP_REMOVED lines=13> */
[----:B------:R-:W-:Y:S01]  /*d4e0*/  FFMA.FTZ R15, R13, R15, -R30 ;  /* 0x0000000f0d0f7223 */ /* 0x000fe2000001081e */
[----:B------:R-:W-:Y:S01]  /*d4f0*/  FADD.FTZ R11, R174, R11 ;  /* 0x0000000bae0b7221 */ /* 0x000fe20000010000 */
[----:B------:R-:W-:Y:S01]  /*d500*/  FADD.FTZ R13, R175, R12 ;  /* 0x0000000caf0d7221 */ /* 0x000fe20000010000 */
[----:B------:R-:W3:Y:S04]  /*d510*/  LDL.64 R28, [R1+0x278] ;  /* 0x00027800011c7983 */ /* 0x000ee80000100a00 */
[----:B------:R-:W1:Y:S01]  /*d520*/  MUFU.EX2 R107, R107 ;  /* 0x0000006b006b7308 */ /* 0x000e620000000800 */
[----:B------:R-:W-:Y:S01]  /*d530*/  FADD.FTZ R11, R148, R11 ;  /* 0x0000000b940b7221 */ /* 0x000fe20000010000 */
[----:B0-----:R-:W-:Y:S01]  /*d540*/  FADD.FTZ R10, R124, R13 ;  /* 0x0000000d7c0a7221 */ /* 0x001fe20000010000 */
[----:B------:R-:W3:Y:S05]  /*d550*/  LDL.64 R26, [R1+0x2d8] ;  /* 0x0002d800011a7983 */ /* 0x000eea0000100a00 */
[----:B------:R-:W0:Y:S01]  /*d560*/  MUFU.EX2 R179, R179 ;  /* 0x000000b300b37308 */ /* 0x000e220000000800 */
[----:B------:R-:W-:Y:S01]  /*d570*/  FADD.FTZ R12, R176, R11 ;  /* 0x0000000bb00c7221 */ /* 0x000fe20000010000 */
[----:B-1----:R-:W-:Y:S01]  /*d580*/  FADD.FTZ R10, R177, R10 ;  /* 0x0000000ab10a7221 */ /* 0x002fe20000010000 */
[----:B------:R-:W3:Y:S05]  /*d590*/  LDL.64 R24, [R1+0x2e8] ;  /* 0x0002e80001187983 */ /* 0x000eea0000100a00 */
[----:B------:R-:W1:Y:S08]  /*d5a0*/  MUFU.EX2 R131, R131 ;  /* 0x0000008300837308 */ /* 0x000e700000000800 */
[----:B------:R-:W1:Y:S01]  /*d5b0*/  MUFU.EX2 R106, R106 ;  /* 0x0000006a006a7308 */ /* 0x000e620000000800 */
[----:B------:R-:W-:Y:S01]  /*d5c0*/  FADD.FTZ R11, R147, R12 ;  /* 0x0000000c930b7221 */ /* 0x000fe20000010000 */
[----:B------:R-:W-:-:S06]  /*d5d0*/  FADD.FTZ R10, R107, R10 ;  /* 0x0000000a6b0a7221 */ /* 0x000fcc0000010000 */
[----:B------:R-:W1:Y:S08]  /*d5e0*/  MUFU.EX2 R180, R180 ;  /* 0x000000b400b47308 */ /* 0x000e700000000800 */
[----:B------:R-:W4:Y:S01]  /*d5f0*/  MUFU.EX2 R140, R140 ;  /* 0x0000008c008c7308 */ /* 0x000f220000000800 */
[----:B------:R-:W-:Y:S01]  /*d600*/  FADD.FTZ R12, R178, R11 ;  /* 0x0000000bb20c7221 */ /* 0x000fe20000010000 */
[----:B0-----:R-:W-:-:S06]  /*d610*/  FADD.FTZ R11, R179, R10 ;  /* 0x0000000ab30b7221 */ /* 0x001fcc0000010000 */
[----:B------:R-:W0:Y:S08]  /*d620*/  MUFU.EX2 R130, R130 ;  /* 0x0000008200827308 */ /* 0x000e300000000800 */
[----:B------:R-:W0:Y:S01]  /*d630*/  MUFU.EX2 R181, R181 ;  /* 0x000000b500b57308 */ /* 0x000e220000000800 */
[----:B-1----:R-:W-:Y:S01]  /*d640*/  FADD.FTZ R13, R131, R12 ;  /* 0x0000000c830d7221 */ /* 0x002fe20000010000 */
[----:B------:R-:W-:-:S06]  /*d650*/  FADD.FTZ R21, R106, R11 ;  /* 0x0000000b6a157221 */ /* 0x000fcc0000010000 */
[----:B------:R-:W1:Y:S08]  /*d660*/  MUFU.EX2 R182, R182 ;  /* 0x000000b600b67308 */ /* 0x000e700000000800 */
[----:B------:R-:W1:Y:S01]  /*d670*/  MUFU.EX2 R183, R183 ;  /* 0x000000b700b77308 */ /* 0x000e620000000800 */
[----:B------:R-:W-:Y:S01]  /*d680*/  FADD.FTZ R13, R180, R13 ;  /* 0x0000000db40d7221 */ /* 0x000fe20000010000 */
[----:B----4-:R-:W-:-:S06]  /*d690*/  FADD.FTZ R12, R140, R21 ;  /* 0x000000158c0c7221 */ /* 0x010fcc0000010000 */
[----:B------:R-:W4:Y:S01]  /*d6a0*/  MUFU.EX2 R146, R146 ;  /* 0x0000009200927308 */ /* 0x000f220000000800 */
[----:B------:R4:W-:Y:S04]  /*d6b0*/  STL.64 [R1+0x3f0], R90 ;  /* 0x0003f05a01007387 */ /* 0x0009e80000100a00 */
[----:B------:R-:W-:Y:S03]  /*d6c0*/  STL.64 [R1+0x3f8], R98 ;  /* 0x0003f86201007387 */ /* 0x000fe60000100a00 */
[----:B------:R-:W4:Y:S01]  /*d6d0*/  MUFU.EX2 R15, R15 ;  /* 0x0000000f000f7308 */ /* 0x000f220000000800 */
[----:B0-----:R-:W-:Y:S01]  /*d6e0*/  FADD.FTZ R95, R130, R13 ;  /* 0x0000000d825f7221 */ /* 0x001fe20000010000 */
[----:B------:R-:W-:Y:S01]  /*d6f0*/  FADD.FTZ R94, R181, R12 ;  /* 0x0000000cb55e7221 */ /* 0x000fe20000010000 */
[----:B------:R-:W-:Y:S02]  /*d700*/  STL.64 [R1+0x200], R96 ;  /* 0x0002006001007387 */ /* 0x000fe40000100a00 */
[----:B-1----:R-:W-:Y:S01]  /*d710*/  FADD.FTZ R95, R182, R95 ;  /* 0x0000005fb65f7221 */ /* 0x002fe20000010000 */
[----:B------:R-:W-:Y:S01]  /*d720*/  FADD.FTZ R108, R183, R94 ;  /* 0x0000005eb76c7221 */ /* 0x000fe20000010000 */
[----:B------:R-:W-:Y:S02]  /*d730*/  STL.64 [R1+0x220], R104 ;  /* 0x0002206801007387 */ /* 0x000fe40000100a00 */
[----:B----4-:R-:W-:-:S02]  /*d740*/  FADD.FTZ R94, R146, R95 ;  /* 0x0000005f925e7221 */ /* 0x010fc40000010000 */
[----:B------:R-:W4:Y:S04]  /*d750*/  LDL.64 R6, [R1+0x2c0] ;  /* 0x0002c00001067983 */ /* 0x000f280000100a00 */
[----:B------:R-:W4:Y:S01]  /*d760*/  LDL.64 R30, [R1+0x2b8] ;  /* 0x0002b800011e7983 */ /* 0x000f220000100a00 */
[----:B------:R-:W-:Y:S01]  /*d770*/  FADD.FTZ R95, R15, R108 ;  /* 0x0000006c0f5f7221 */ /* 0x000fe20000010000 */
[C---:B------:R-:W-:Y:S02]  /*d780*/  FMUL.FTZ R108, R184.reuse, R102 ;  /* 0x00000066b86c7220 */ /* 0x040fe40000410000 */
[----:B------:R-:W4:Y:S04]  /*d790*/  LDL.64 R10, [R1+0x2c8] ;  /* 0x0002c800010a7983 */ /* 0x000f280000100a00 */
[----:B------:R0:W-:Y:S04]  /*d7a0*/  STL.64 [R1+0x1e0], R94 ;  /* 0x0001e05e01007387 */ /* 0x0001e80000100a00 */
[----:B------:R1:W-:Y:S04]  /*d7b0*/  STL.64 [R1+0x210], R108 ;  /* 0x0002106c01007387 */ /* 0x0003e80000100a00 */
        /* <DEDUP_REMOVED lines=8> */
[----:B-1----:R-:W4:Y:S01]  /*d840*/  LDL.64 R108, [R1+0x378] ;  /* 0x00037800016c7983 */ /* 0x002f220000100a00 */
[C---:B------:R-:W-:Y:S01]  /*d850*/  FMUL.FTZ R3, R184.reuse, R3 ;  /* 0x00000003b8037220 */ /* 0x040fe20000410000 */
[----:B------:R-:W-:-:S05]  /*d860*/  FMUL.FTZ R2, R184, R2 ;  /* 0x00000002b8027220 */ /* 0x000fca0000410000 */
        /* <DEDUP_REMOVED lines=102> */
[----:B------:R-:W-:Y:S02]  /*ded0*/  FMUL.FTZ R24, R150, R24 ;  /* 0x0000001896187220 */ /* 0x000fe40000410000 */
        /* <DEDUP_REMOVED lines=22> */
[----:B------:R-:W-:Y:S01]  /*e040*/  FMUL.FTZ R6, R184, R6 ;  /* 0x00000006b8067220 */ /* 0x000fe20000410000 */
[C---:B------:R-:W-:Y:S01]  /*e050*/  FMUL.FTZ R31, R150.reuse, R31 ;  /* 0x0000001f961f7220 */ /* 0x040fe20000410000 */
[C---:B------:R-:W-:Y:S01]  /*e060*/  FMUL.FTZ R30, R150.reuse, R30 ;  /* 0x0000001e961e7220 */ /* 0x040fe20000410000 */
[C---:B------:R-:W-:Y:S01]  /*e070*/  FMUL.FTZ R11, R150.reuse, R11 ;  /* 0x0000000b960b7220 */ /* 0x040fe20000410000 */
[C---:B------:R-:W-:Y:S01]  /*e080*/  FMUL.FTZ R10, R150.reuse, R10 ;  /* 0x0000000a960a7220 */ /* 0x040fe20000410000 */
        /* <DEDUP_REMOVED lines=76> */
.L_x_12115:
[----:B------:R-:W-:Y:S05]  /*e550*/  BSYNC B0 ;  /* 0x0000000000007941 */ /* 0x000fea0003800000 */
.L_x_12114:
        /* <DEDUP_REMOVED lines=8> */
.L_x_12117:
[----:B------:R-:W-:Y:S05]  /*e5e0*/  BSYNC B0 ;  /* 0x0000000000007941 */ /* 0x000fea0003800000 */
.L_x_12116:
[----:B------:R-:W-:Y:S04]  /*e5f0*/  BSSY B0, `(.L_x_12118) ;  /* 0x0000004000007945 */ /* 0x000fe80003800000 */
[----:B-1----:R-:W-:Y:S05]  /*e600*/  @P0 BRA `(.L_x_12119) ;  /* 0x0000000000080947 */ /* 0x002fea0003800000 */
[----:B------:R-:W1:Y:S02]  /*e610*/  SYNCS.PHASECHK.TRANS64.TRYWAIT P0, [R2+URZ], R3 ;  /* 0x00000003020075a7 */ /* 0x000e64000800017f */
[----:B-1----:R-:W-:Y:S05]  /*e620*/  @!P0 BRA `(.L_x_12120) ;  /* 0x000001d000c08947 */ /* 0x002fea0003800000 */
.L_x_12119:
[----:B------:R-:W-:Y:S05]  /*e630*/  BSYNC B0 ;  /* 0x0000000000007941 */ /* 0x000fea0003800000 */
.L_x_12118:
[----:B------:R-:W2:Y:S01]  /*e640*/  S2R R115, SR_TID.X ;  /* 0x0000000000737919 */ /* 0x000ea20000002100 */
[----:B------:R-:W3:Y:S04]  /*e650*/  LDL R4, [R1+0x200] ;  /* 0x0002000001047983 */ /* 0x000ee80000100800 */
[----:B------:R-:W4:Y:S04]  /*e660*/  LDL R5, [R1+0x2dc] ;  /* 0x0002dc0001057983 */ /* 0x000f280000100800 */
[----:B------:R-:W4:Y:S04]  /*e670*/  LDL R76, [R1+0x204] ;  /* 0x00020400014c7983 */ /* 0x000f280000100800 */
[----:B------:R-:W4:Y:S04]  /*e680*/  LDL R78, [R1+0x208] ;  /* 0x00020800014e7983 */ /* 0x000f280000100800 */
[----:B------:R-:W4:Y:S04]  /*e690*/  LDL R80, [R1+0x20c] ;  /* 0x00020c0001507983 */ /* 0x000f280000100800 */
[----:B------:R-:W4:Y:S04]  /*e6a0*/  LDL R6, [R1+0x210] ;  /* 0x0002100001067983 */ /* 0x000f280000100800 */
[----:B------:R-:W4:Y:S01]  /*e6b0*/  LDL R82, [R1+0x214] ;  /* 0x0002140001527983 */ /* 0x000f220000100800 */
[----:B--2---:R-:W-:-:S03]  /*e6c0*/  SHF.R.U32.HI R121, RZ, 0x7, R115 ;  /* 0x00000007ff797819 */ /* 0x004fc60000011673 */
        /* <DEDUP_REMOVED lines=121> */
[----:B------:R-:W-:Y:S01]  /*ee60*/  VIADD R121, R121, 0x8 ;  /* 0x0000000879797836 */ /* 0x000fe20000000000 */
[----:B01----:R-:W-:Y:S01]  /*ee70*/  MOV R2, UR44 ;  /* 0x0000002c00027c02 */ /* 0x003fe20008000f00 */
[----:B------:R-:W-:Y:S01]  /*ee80*/  IMAD.U32 R3, RZ, RZ, UR45 ;  /* 0x0000002dff037e24 */ /* 0x000fe2000f8e00ff */
[----:B------:R-:W-:Y:S05]  /*ee90*/  WARPSYNC.ALL ;  /* 0x0000000000007948 */ /* 0x000fea0003800000 */
[----:B------:R0:W-:Y:S06]  /*eea0*/  BAR.SYNC.DEFER_BLOCKING R121, 0x100 ;  /* 0x000400790000751d */ /* 0x0001ec0000010000 */
[----:B------:R-:W2:Y:S04]  /*eeb0*/  LD.E.64 R2, desc[UR42][R2.64+0x80] ;  /* 0x0000802a02027980 */ /* 0x000ea8000c101b00 */
[----:B---3--:R1:W-:Y:S04]  /*eec0*/  STL [R1+0x200], R4 ;  /* 0x0002000401007387 */ /* 0x0083e80000100800 */
[----:B----4-:R3:W-:Y:S04]  /*eed0*/  STL [R1+0x2dc], R5 ;  /* 0x0002dc0501007387 */ /* 0x0107e80000100800 */
[----:B-1----:R-:W4:Y:S04]  /*eee0*/  LDL R4, [R1+0x68] ;  /* 0x0000680001047983 */ /* 0x002f280000100800 */
[----:B---3--:R-:W3:Y:S04]  /*eef0*/  LDL R5, [R1+0x1c0] ;  /* 0x0001c00001057983 */ /* 0x008ee80000100800 */
        /* <DEDUP_REMOVED lines=124> */
[----:B------:R-:W-:Y:S04]  /*f6c0*/  STL [R1+0x3f8], R117 ;  /* 0x0003f87501007387 */ /* 0x000fe80000100800 */
[----:B------:R3:W-:Y:S04]  /*f6d0*/  STL [R1+0x3fc], R119 ;  /* 0x0003fc7701007387 */ /* 0x0007e80000100800 */
[----:B-1----:R-:W3:Y:S04]  /*f6e0*/  LDL.128 R24, [R1+0x200] ;  /* 0x0002000001187983 */ /* 0x002ee80000100c00 */
[----:B--2---:R-:W2:Y:S04]  /*f6f0*/  LDL.128 R28, [R1+0x210] ;  /* 0x00021000011c7983 */ /* 0x004ea80000100c00 */
[----:B0-----:R-:W2:Y:S04]  /*f700*/  LDL.128 R32, [R1+0x220] ;  /* 0x0002200001207983 */ /* 0x001ea80000100c00 */
[----:B----4-:R-:W2:Y:S04]  /*f710*/  LDL.128 R36, [R1+0x230] ;  /* 0x0002300001247983 */ /* 0x010ea80000100c00 */
[----:B---3--:R-:W2:Y:S04]  /*f720*/  LDL.128 R40, [R1+0x240] ;  /* 0x0002400001287983 */ /* 0x008ea80000100c00 */
        /* <DEDUP_REMOVED lines=28> */
[----:B------:R-:W-:-:S02]  /*f8f0*/  ISETP.NE.U32.AND P0, PT, R4, RZ, PT ;  /* 0x000000ff0400720c */ /* 0x000fc40003f05070 */
[----:B------:R-:W-:Y:S02]  /*f900*/  R2UR UR7, R3 ;  /* 0x00000000030772ca */ /* 0x000fe400000e0000 */
[----:B------:R-:W-:-:S09]  /*f910*/  R2UR UR6, R2 ;  /* 0x00000000020672ca */ /* 0x000fd200000e0000 */
[----:B------:R-:W-:Y:S01]  /*f920*/  VOTEU.ANY UP0, P0 ;  /* 0x00000000003f7886 */ /* 0x000fe20000000100 */
[----:B------:R-:W-:Y:S02]  /*f930*/  VIADD R4, R2, 0x80 ;  /* 0x0000008002047836 */ /* 0x000fe40000000000 */
        /* <DEDUP_REMOVED lines=83> */
[----:B------:R-:W-:Y:S01]  /*fe70*/  IMAD.MOV.U32 R5, RZ, RZ, R3 ;  /* 0x000000ffff057224 */ /* 0x000fe200078e0003 */
[----:B------:R-:W-:Y:S01]  /*fe80*/  IADD3 R4, R2, 0x200, RZ ;  /* 0x0000020002047810 */ /* 0x000fe20007ffe0ff */
        /* <DEDUP_REMOVED lines=412> */
.L_x_12122:
[----:B------:R-:W-:Y:S05]  /*11850*/  BSYNC B0 ;  /* 0x0000000000007941 */ /* 0x000fea0003800000 */
.L_x_12121:
        /* <DEDUP_REMOVED lines=11> */
.L_x_12094:
[----:B------:R-:W0:Y:S01]  /*11910*/  LDC R3, c[0x0][0x448] ;  /* 0x00011200ff037b82 */ /* 0x000e220000000800 */
[----:B------:R-:W-:-:S07]  /*11920*/  ULDC UR4, c[0x0][0x9dc] ;  /* 0x0002770000047ab9 */ /* 0x000fce0000000800 */
[----:B------:R-:W1:Y:S01]  /*11930*/  LDC R6, c[0x0][0x9e4] ;  /* 0x00027900ff067b82 */ /* 0x000e620000000800 */
[----:B0-----:R-:W-:Y:S01]  /*11940*/  ISETP.NE.AND P0, PT, R3, 0x1, PT ;  /* 0x000000010300780c */ /* 0x001fe20003f05270 */
[----:B------:R-:W-:-:S12]  /*11950*/  VIADD R3, R2, 0x7f ;  /* 0x0000007f02037836 */ /* 0x000fd80000000000 */
[----:B------:R-:W0:Y:S08]  /*11960*/  @P0 LDC R4, c[0x0][0x44c] ;  /* 0x00011300ff040b82 */ /* 0x000e300000000800 */
[----:B------:R-:W2:Y:S01]  /*11970*/  @P0 LDC R5, c[0x0][0x450] ;  /* 0x00011400ff050b82 */ /* 0x000ea20000000800 */
[----:B0-----:R-:W-:-:S05]  /*11980*/  @P0 IMAD.HI.U32 R2, R3, R4, RZ ;  /* 0x0000000403020227 */ /* 0x001fca00078e00ff */
[----:B--2---:R-:W-:Y:S02]  /*11990*/  @P0 SHF.R.U32.HI R3, RZ, R5, R2 ;  /* 0x00000005ff030219 */ /* 0x004fe40000011602 */
[----:B-1----:R-:W-:-:S03]  /*119a0*/  ISETP.GE.AND P0, PT, R6, 0x1, PT ;  /* 0x000000010600780c */ /* 0x002fc60003f06270 */
[----:B------:R-:W-:-:S05]  /*119b0*/  IMAD.IADD R3, R192, 0x1, R3 ;  /* 0x00000001c0037824 */ /* 0x000fca00078e0203 */
[----:B------:R-:W-:-:S05]  /*119c0*/  IADD3 R2, R3, -UR4, RZ ;  /* 0x8000000403027c10 */ /* 0x000fca000fffe0ff */
        /* <DEDUP_REMOVED lines=11> */
.L_x_12126:
[----:B------:R-:W-:-:S13]  /*11a80*/  ISETP.NE.AND P0, PT, R6, 0x1, PT ;  /* 0x000000010600780c */ /* 0x000fda0003f05270 */
[----:B------:R-:W0:Y:S02]  /*11a90*/  @P0 LDC.64 R4, c[0x0][0x9e8] ;  /* 0x00027a00ff040b82 */ /* 0x000e240000000a00 */
[----:B0-----:R-:W-:-:S05]  /*11aa0*/  @P0 IMAD.HI.U32 R4, R3, R4, RZ ;  /* 0x0000000403040227 */ /* 0x001fca00078e00ff */
[----:B------:R-:W-:-:S07]  /*11ab0*/  @P0 SHF.R.U32.HI R3, RZ, R5, R4 ;  /* 0x00000005ff030219 */ /* 0x000fce0000011604 */
.L_x_12127:
[----:B------:R-:W-:Y:S05]  /*11ac0*/  BSYNC B0 ;  /* 0x0000000000007941 */ /* 0x000fea0003800000 */
.L_x_12125:
[----:B------:R-:W-:-:S05]  /*11ad0*/  IMAD R3, R3, R6, RZ ;  /* 0x0000000603037224 */ /* 0x000fca00078e02ff */
[----:B------:R-:W-:-:S07]  /*11ae0*/  VIMNMX R2, R2, R3, !PT ;  /* 0x0000000302027248 */ /* 0x000fce0007fe0100 */
.L_x_12124:
[----:B------:R-:W-:-:S04]  /*11af0*/  VIADD R2, R2, 0x5f ;  /* 0x0000005f02027836 */ /* 0x000fc80000000000 */
[----:B------:R-:W-:-:S05]  /*11b00*/  IMAD.HI R2, R2, 0x2aaaaaab, RZ ;  /* 0x2aaaaaab02027827 */ /* 0x000fca00078e02ff */
[----:B------:R-:W-:-:S04]  /*11b10*/  SHF.R.U32.HI R3, RZ, 0x1f, R2 ;  /* 0x0000001fff037819 */ /* 0x000fc80000011602 */
[----:B------:R-:W-:-:S04]  /*11b20*/  LEA.HI.SX32 R14, R2, R3, 0x1c ;  /* 0x00000003020e7211 */ /* 0x000fc800078fe2ff */
[----:B------:R-:W-:-:S04]  /*11b30*/  VIMNMX R14, R203, R14, !PT ;  /* 0x0000000ecb0e7248 */ /* 0x000fc80007fe0100 */
[----:B------:R-:W-:-:S13]  /*11b40*/  ISETP.GE.AND P0, PT, R0, R14, PT ;  /* 0x0000000e0000720c */ /* 0x000fda0003f06270 */
[----:B------:R-:W-:Y:S05]  /*11b50*/  @!P0 BRA `(.L_x_12128) ;  /* 0x0000006000448947 */ /* 0x000fea0003800000 */
.L_x_12147:
[----:B------:R-:W2:Y:S04]  /*11b60*/  LDL R4, [R1+0x1c0] ;  /* 0x0001c00001047983 */ /* 0x000ea80000100800 */
[----:B0-----:R-:W3:Y:S01]  /*11b70*/  LDL R2, [R1+0x1c8] ;  /* 0x0001c80001027983 */ /* 0x001ee20000100800 */
[----:B--2---:R-:W-:-:S05]  /*11b80*/  VIADD R4, R4, 0x1 ;  /* 0x0000000104047836 */ /* 0x004fca0000000000 */
[----:B------:R-:W-:-:S13]  /*11b90*/  ISETP.NE.AND P0, PT, R4, 0x2, PT ;  /* 0x000000020400780c */ /* 0x000fda0003f05270 */
[----:B------:R0:W5:Y:S04]  /*11ba0*/  @P0 LDL R6, [R1+0x1c4] ;  /* 0x0001c40001060983 */ /* 0x0001680000100800 */
[----:B------:R-:W2:Y:S01]  /*11bb0*/  @!P0 LDL R3, [R1+0x1c4] ;  /* 0x0001c40001038983 */ /* 0x000ea20000100800 */
[----:B---3--:R-:W-:Y:S02]  /*11bc0*/  VIADD R2, R2, 0x1 ;  /* 0x0000000102027836 */ /* 0x008fe40000000000 */
        /* <DEDUP_REMOVED lines=15> */
.L_x_12130:
[----:B------:R-:W-:Y:S05]  /*11cc0*/  BSYNC B0 ;  /* 0x0000000000007941 */ /* 0x000fea0003800000 */
.L_x_12129:
[----:B------:R-:W-:Y:S01]  /*11cd0*/  IMAD.U32 R8, RZ, RZ, UR44 ;  /* 0x0000002cff087e24 */ /* 0x000fe2000f8e00ff */
[----:B------:R-:W-:-:S05]  /*11ce0*/  MOV R9, UR45 ;  /* 0x0000002d00097c02 */ /* 0x000fca0008000f00 */
[----:B------:R-:W2:Y:S01]  /*11cf0*/  LD.E.64 R2, desc[UR42][R8.64+0x18] ;  /* 0x0000182a08027980 */ /* 0x000ea2000c101b00 */
[----:B-----5:R-:W-:Y:S01]  /*11d00*/  SHF.L.U32 R5, R6, 0x1f, RZ ;  /* 0x0000001f06057819 */ /* 0x020fe200000006ff */
[----:B------:R-:W-:Y:S02]  /*11d10*/  IMAD.U32 R6, RZ, RZ, UR44 ;  /* 0x0000002cff067e24 */ /* 0x000fe4000f8e00ff */
[----:B------:R-:W-:Y:S01]  /*11d20*/  IMAD.U32 R7, RZ, RZ, UR45 ;  /* 0x0000002dff077e24 */ /* 0x000fe2000f8e00ff */
[----:B--2---:R-:W-:-:S05]  /*11d30*/  MOV R3, R2 ;  /* 0x0000000200037202 */ /* 0x004fca0000000f00 */
[----:B------:R-:W-:-:S04]  /*11d40*/  IMAD R4, R4, 0x8, R3 ;  /* 0x0000000804047824 */ /* 0x000fc800078e0203 */
        /* <DEDUP_REMOVED lines=8> */
.L_x_12132:
[----:B------:R-:W-:Y:S05]  /*11dd0*/  BSYNC B0 ;  /* 0x0000000000007941 */ /* 0x000fea0003800000 */
.L_x_12131:
        /* <DEDUP_REMOVED lines=10> */
.L_x_12134:
[----:B------:R-:W-:Y:S05]  /*11e80*/  BSYNC B0 ;  /* 0x0000000000007941 */ /* 0x000fea0003800000 */
.L_x_12133:
[----:B------:R-:W1:Y:S01]  /*11e90*/  S2R R2, SR_TID.X ;  /* 0x0000000000027919 */ /* 0x000e620000002100 */
[----:B0-----:R-:W2:Y:S01]  /*11ea0*/  LDL R7, [R1+0x1c0] ;  /* 0x0001c00001077983 */ /* 0x001ea20000100800 */
[----:B-1----:R-:W-:-:S03]  /*11eb0*/  SHF.R.U32.HI R5, RZ, 0x7, R2 ;  /* 0x00000007ff057819 */ /* 0x002fc60000011602 */
[----:B------:R-:W2:Y:S01]  /*11ec0*/  LDL.64 R2, [R1+0x78] ;  /* 0x0000780001027983 */ /* 0x000ea20000100a00 */
[----:B------:R-:W-:Y:S05]  /*11ed0*/  WARPSYNC.ALL ;  /* 0x0000000000007948 */ /* 0x000fea0003800000 */
[----:B------:R-:W-:Y:S01]  /*11ee0*/  IADD3 R12, -R5, 0xb, RZ ;  /* 0x0000000b050c7810 */ /* 0x000fe20007ffe1ff */
        /* <DEDUP_REMOVED lines=8> */
[----:B------:R-:W-:Y:S01]  /*11f70*/  IMAD.MOV.U32 R7, RZ, RZ, R3 ;  /* 0x000000ffff077224 */ /* 0x000fe200078e0003 */
[----:B------:R-:W-:Y:S01]  /*11f80*/  IADD3 R6, R2, 0x2, RZ ;  /* 0x0000000202067810 */ /* 0x000fe20007ffe0ff */
[----:B------:R-:W-:Y:S01]  /*11f90*/  IMAD.MOV.U32 R199, RZ, RZ, 0x1 ;  /* 0x00000001ffc77424 */ /* 0x000fe200078e00ff */
[----:B------:R0:W-:Y:S04]  /*11fa0*/  STL [R1+0x60], RZ ;  /* 0x000060ff01007387 */ /* 0x0001e80000100800 */
[----:B------:R0:W-:Y:S04]  /*11fb0*/  STL [R1+0x60], R199 ;  /* 0x000060c701007387 */ /* 0x0001e80000100800 */
[----:B------:R0:W-:Y:S04]  /*11fc0*/  STL [R1+0x60], R199 ;  /* 0x000060c701007387 */ /* 0x0001e80000100800 */
[----:B------:R0:W-:Y:S04]  /*11fd0*/  STL [R1+0x60], R199 ;  /* 0x000060c701007387 */ /* 0x0001e80000100800 */
[----:B------:R0:W-:Y:S01]  /*11fe0*/  STL [R1+0x60], R199 ;  /* 0x000060c701007387 */ /* 0x0001e20000100800 */
[----:B---3--:R-:W-:-:S02]  /*11ff0*/  R2UR UR4, R20 ;  /* 0x00000000140472ca */ /* 0x008fc400000e0000 */
[----:B------:R-:W-:Y:S01]  /*12000*/  R2UR UR5, R21 ;  /* 0x00000000150572ca */ /* 0x000fe200000e0000 */
[----:B----4-:R-:W-:Y:S02]  /*12010*/  VIADD R4, R4, 0x2 ;  /* 0x0000000204047836 */ /* 0x010fe40000000000 */
[----:B------:R-:W-:Y:S02]  /*12020*/  VIADD R8, R8, 0x4 ;  /* 0x0000000408087836 */ /* 0x000fe40000000000 */
[----:B--2---:R-:W-:-:S08]  /*12030*/  VIADD R10, R10, 0x6 ;  /* 0x000000060a0a7836 */ /* 0x004fd00000000000 */
[----:B------:R-:W-:Y:S01]  /*12040*/  HGMMA.64x96x16.F32 R24, gdesc[UR4], RZ, !UPT, gsb0 ;  /* 0x01600000041879f0 */ /* 0x000fe2000c0008ff */
[----:B------:R-:W-:Y:S02]  /*12050*/  R2UR UR6, R6 ;  /* 0x00000000060672ca */ /* 0x000fe400000e0000 */
[----:B------:R-:W-:Y:S02]  /*12060*/  R2UR UR7, R7 ;  /* 0x00000000070772ca */ /* 0x000fe400000e0000 */
[----:B------:R-:W-:Y:S01]  /*12070*/  R2UR UR4, R4 ;  /* 0x00000000040472ca */ /* 0x000fe200000e0000 */
[C---:B------:R-:W-:Y:S01]  /*12080*/  VIADD R4, R2.reuse, 0x4 ;  /* 0x0000000402047836 */ /* 0x040fe20000000000 */
[----:B------:R-:W-:Y:S01]  /*12090*/  R2UR UR5, R5 ;  /* 0x00000000050572ca */ /* 0x000fe200000e0000 */
[----:B------:R-:W-:Y:S02]  /*120a0*/  IMAD.MOV.U32 R5, RZ, RZ, R3 ;  /* 0x000000ffff057224 */ /* 0x000fe400078e0003 */
[----:B------:R-:W-:Y:S01]  /*120b0*/  VIADD R2, R2, 0x6 ;  /* 0x0000000602027836 */ /* 0x000fe20000000000 */
[----:B------:R-:W-:-:S02]  /*120c0*/  WARPGROUP.DEPBAR.LE gsb0, 0x0 ;  /* 0x00008000000079c5 */ /* 0x000fc40000010000 */
[----:B------:R-:W-:-:S07]  /*120d0*/  WARPGROUP.ARRIVE ;  /* 0x00000000000079c5 */ /* 0x000fce0000000000 */
[----:B------:R-:W-:Y:S01]  /*120e0*/  HGMMA.64x96x16.F32 R24, gdesc[UR4], R24, gsb0 ;  /* 0x01600000041879f0 */ /* 0x000fe20008000818 */
[----:B------:R-:W-:Y:S02]  /*120f0*/  R2UR UR6, R4 ;  /* 0x00000000040672ca */ /* 0x000fe400000e0000 */
[----:B------:R-:W-:Y:S01]  /*12100*/  R2UR UR7, R5 ;  /* 0x00000000050772ca */ /* 0x000fe200000e0000 */
[----:B------:R-:W-:Y:S01]  /*12110*/  IMAD.U32 R5, RZ, RZ, UR45 ;  /* 0x0000002dff057e24 */ /* 0x000fe2000f8e00ff */
[----:B------:R-:W-:Y:S02]  /*12120*/  R2UR UR4, R8 ;  /* 0x00000000080472ca */ /* 0x000fe400000e0000 */
[----:B------:R-:W-:Y:S02]  /*12130*/  R2UR UR5, R9 ;  /* 0x00000000090572ca */ /* 0x000fe400000e0000 */
[----:B------:R-:W-:Y:S01]  /*12140*/  MOV R4, UR44 ;  /* 0x0000002c00047c02 */ /* 0x000fe20008000f00 */
[----:B------:R-:W-:-:S02]  /*12150*/  WARPGROUP.DEPBAR.LE gsb0, 0x0 ;  /* 0x00008000000079c5 */ /* 0x000fc40000010000 */
[----:B------:R-:W-:-:S08]  /*12160*/  WARPGROUP.ARRIVE ;  /* 0x00000000000079c5 */ /* 0x000fd00000000000 */
[----:B------:R-:W-:Y:S01]  /*12170*/  HGMMA.64x96x16.F32 R24, gdesc[UR4], R24, gsb0 ;  /* 0x01600000041879f0 */ /* 0x000fe20008000818 */
[----:B------:R-:W-:Y:S02]  /*12180*/  R2UR UR6, R2 ;  /* 0x00000000020672ca */ /* 0x000fe400000e0000 */
[----:B------:R-:W-:Y:S01]  /*12190*/  R2UR UR7, R3 ;  /* 0x00000000030772ca */ /* 0x000fe200000e0000 */
[----:B------:R0:W5:Y:S01]  /*121a0*/  LDL R2, [R1+0x1c0] ;  /* 0x0001c00001027983 */ /* 0x0001620000100800 */
[----:B------:R-:W-:Y:S02]  /*121b0*/  R2UR UR4, R10 ;  /* 0x000000000a0472ca */ /* 0x000fe400000e0000 */
[----:B------:R-:W-:Y:S01]  /*121c0*/  R2UR UR5, R11 ;  /* 0x000000000b0572ca */ /* 0x000fe200000e0000 */
[----:B------:R-:W-:Y:S02]  /*121d0*/  WARPGROUP.DEPBAR.LE gsb0, 0x0 ;  /* 0x00008000000079c5 */ /* 0x000fe40000010000 */
[----:B------:R-:W-:-:S10]  /*121e0*/  WARPGROUP.ARRIVE ;  /* 0x00000000000079c5 */ /* 0x000fd40000000000 */
[----:B------:R-:W-:Y:S03]  /*121f0*/  HGMMA.64x96x16.F32 R24, gdesc[UR4], R24, gsb0 ;  /* 0x01600000041879f0 */ /* 0x000fe60008000818 */
[----:B------:R-:W-:Y:S02]  /*12200*/  WARPGROUP.DEPBAR.LE gsb0, 0x0 ;  /* 0x00008000000079c5 */ /* 0x000fe40000010000 */
[----:B------:R0:W-:Y:S06]  /*12210*/  BAR.ARV R12, 0x100 ;  /* 0x0004000c0000751d */ /* 0x0001ec0000002000 */
[----:B------:R-:W2:Y:S01]  /*12220*/  LD.E R3, desc[UR42][R4.64] ;  /* 0x0000002a04037980 */ /* 0x000ea2000c101900 */
[----:B------:R-:W-:Y:S01]  /*12230*/  BSSY B0, `(.L_x_12136) ;  /* 0x0000005000007945 */ /* 0x000fe20003800000 */
[----:B--2---:R-:W-:-:S04]  /*12240*/  LOP3.LUT R3, R3, 0x1, RZ, 0xfc, !PT ;  /* 0x0000000103037812 */ /* 0x004fc800078efcff */
[----:B------:R-:W-:-:S13]  /*12250*/  ISETP.NE.AND P0, PT, R3, 0x3, PT ;  /* 0x000000030300780c */ /* 0x000fda0003f05270 */
[----:B0-----:R-:W-:Y:S05]  /*12260*/  @!P0 BRA `(.L_x_12137) ;  /* 0x0000000000048947 */ /* 0x001fea0003800000 */
[----:B------:R-:W-:Y:S01]  /*12270*/  BPT.TRAP 0x1 ;  /* 0x000000040000795c */ /* 0x000fe20000300000 */
.L_x_12137:
[----:B------:R-:W-:Y:S05]  /*12280*/  BSYNC B0 ;  /* 0x0000000000007941 */ /* 0x000fea0003800000 */
.L_x_12136:
[----:B------:R-:W-:Y:S02]  /*12290*/  IMAD.U32 R10, RZ, RZ, UR44 ;  /* 0x0000002cff0a7e24 */ /* 0x000fe4000f8e00ff */
[----:B------:R-:W-:-:S05]  /*122a0*/  IMAD.U32 R11, RZ, RZ, UR45 ;  /* 0x0000002dff0b7e24 */ /* 0x000fca000f8e00ff */
[----:B------:R-:W2:Y:S01]  /*122b0*/  LD.E.64 R4, desc[UR42][R10.64+0x20] ;  /* 0x0000202a0a047980 */ /* 0x000ea2000c101b00 */
[----:B------:R-:W-:Y:S02]  /*122c0*/  IMAD.U32 R8, RZ, RZ, UR44 ;  /* 0x0000002cff087e24 */ /* 0x000fe4000f8e00ff */
[----:B------:R-:W-:-:S05]  /*122d0*/  IMAD.U32 R9, RZ, RZ, UR45 ;  /* 0x0000002dff097e24 */ /* 0x000fca000f8e00ff */
[----:B------:R-:W3:Y:S01]  /*122e0*/  LD.E R8, desc[UR42][R8.64+0xc] ;  /* 0x00000c2a08087980 */ /* 0x000ee2000c101900 */
[----:B--2---:R-:W-:-:S05]  /*122f0*/  MOV R3, R4 ;  /* 0x0000000400037202 */ /* 0x004fca0000000f00 */
[----:B-----5:R-:W-:-:S05]  /*12300*/  IMAD R3, R2, 0x8, R3 ;  /* 0x0000000802037824 */ /* 0x020fca00078e0203 */
[----:B---3--:R-:W-:-:S04]  /*12310*/  PRMT R3, R8, 0x654, R3 ;  /* 0x0000065408037816 */ /* 0x008fc80000000003 */
        /* <DEDUP_REMOVED lines=56> */
[----:B------:R-:W-:Y:S01]  /*126a0*/  FMUL.FTZ R40, R46, R2 ;  /* 0x000000022e287220 */ /* 0x000fe20000410000 */
[----:B--2---:R-:W-:-:S06]  /*126b0*/  FMNMX.FTZ R7, R162, R7, !PT ;  /* 0x00000007a2077209 */ /* 0x004fcc0007810000 */
        /* <DEDUP_REMOVED lines=9> */
[----:B------:R-:W-:Y:S01]  /*12750*/  FMUL.FTZ R50, R52, R2 ;  /* 0x0000000234327220 */ /* 0x000fe20000410000 */
[----:B--2---:R-:W-:-:S05]  /*12760*/  FMNMX.FTZ R7, R168, R7, !PT ;  /* 0x00000007a8077209 */ /* 0x004fca0007810000 */
[----:B------:R-:W2:Y:S01]  /*12770*/  MUFU.TANH R46, R46 ;  /* 0x0000002e002e7308 */ /* 0x000ea20000002400 */
[-C--:B------:R-:W-:Y:S01]  /*12780*/  FMUL.FTZ R11, R27, R2.reuse ;  /* 0x000000021b0b7220 */ /* 0x080fe20000410000 */
[-C--:B------:R-:W-:Y:S01]  /*12790*/  FMUL.FTZ R52, R53, R2.reuse ;  /* 0x0000000235347220 */ /* 0x080fe20000410000 */
[----:B------:R-:W-:-:S05]  /*127a0*/  FMUL.FTZ R28, R54, R2 ;  /* 0x00000002361c7220 */ /* 0x000fca0000410000 */
[----:B------:R-:W3:Y:S01]  /*127b0*/  MUFU.TANH R48, R48 ;  /* 0x0000003000307308 */ /* 0x000ee20000002400 */
[----:B0-----:R-:W-:Y:S01]  /*127c0*/  FMNMX.FTZ R7, R136, R7, !PT ;  /* 0x0000000788077209 */ /* 0x001fe20007810000 */
[-C--:B------:R-:W-:Y:S01]  /*127d0*/  FMUL.FTZ R12, R30, R2.reuse ;  /* 0x000000021e0c7220 */ /* 0x080fe20000410000 */
[----:B------:R-:W-:-:S05]  /*127e0*/  FMUL.FTZ R54, R56, R2 ;  /* 0x0000000238367220 */ /* 0x000fca0000410000 */
[----:B------:R-:W0:Y:S01]  /*127f0*/  MUFU.TANH R9, R9 ;  /* 0x0000000900097308 */ /* 0x000e220000002400 */
[----:B-1----:R-:W-:Y:S01]  /*12800*/  FMNMX.FTZ R7, R170, R7, !PT ;  /* 0x00000007aa077209 */ /* 0x002fe20007810000 */
[----:B------:R-:W-:-:S06]  /*12810*/  FMUL.FTZ R72, R31, R2 ;  /* 0x000000021f487220 */ /* 0x000fcc0000410000 */
[----:B------:R-:W1:Y:S01]  /*12820*/  MUFU.TANH R50, R50 ;  /* 0x0000003200327308 */ /* 0x000e620000002400 */
[----:B------:R-:W-:Y:S01]  /*12830*/  FMUL.FTZ R56, R57, R2 ;  /* 0x0000000239387220 */ /* 0x000fe20000410000 */
[----:B--2---:R-:W-:-:S06]  /*12840*/  FMNMX.FTZ R7, R46, R7, !PT ;  /* 0x000000072e077209 */ /* 0x004fcc0007810000 */
[----:B------:R-:W2:Y:S01]  /*12850*/  MUFU.TANH R11, R11 ;  /* 0x0000000b000b7308 */ /* 0x000ea20000002400 */
[-C--:B------:R-:W-:Y:S01]  /*12860*/  FMUL.FTZ R32, R34, R2.reuse ;  /* 0x0000000222207220 */ /* 0x080fe20000410000 */
[----:B------:R-:W-:-:S06]  /*12870*/  FMUL.FTZ R178, R60, R2 ;  /* 0x000000023cb27220 */ /* 0x000fcc0000410000 */
[----:B------:R-:W4:Y:S01]  /*12880*/  MUFU.TANH R52, R52 ;  /* 0x0000003400347308 */ /* 0x000f220000002400 */
[----:B------:R-:W-:Y:S01]  /*12890*/  FMUL.FTZ R24, R58, R2 ;  /* 0x000000023a187220 */ /* 0x000fe20000410000 */
[----:B---3--:R-:W-:-:S06]  /*128a0*/  FMNMX.FTZ R7, R48, R7, !PT ;  /* 0x0000000730077209 */ /* 0x008fcc0007810000 */
[----:B------:R-:W3:Y:S01]  /*128b0*/  MUFU.TANH R12, R12 ;  /* 0x0000000c000c7308 */ /* 0x000ee20000002400 */
[-C--:B------:R-:W-:Y:S01]  /*128c0*/  FMUL.FTZ R34, R35, R2.reuse ;  /* 0x0000000223227220 */ /* 0x080fe20000410000 */
[----:B------:R-:W-:-:S06]  /*128d0*/  FMUL.FTZ R58, R61, R2 ;  /* 0x000000023d3a7220 */ /* 0x000fcc0000410000 */
[----:B------:R-:W3:Y:S01]  /*128e0*/  MUFU.TANH R54, R54 ;  /* 0x0000003600367308 */ /* 0x000ee20000002400 */
[----:B0-----:R-:W-:Y:S01]  /*128f0*/  FMNMX.FTZ R6, R9, R5, !PT ;  /* 0x0000000509067209 */ /* 0x001fe20007810000 */
[----:B------:R-:W-:Y:S01]  /*12900*/  FMUL.FTZ R74, R38, R2 ;  /* 0x00000002264a7220 */ /* 0x000fe20000410000 */
[----:B-1----:R-:W-:-:S05]  /*12910*/  FMNMX.FTZ R21, R50, R7, !PT ;  /* 0x0000000732157209 */ /* 0x002fca0007810000 */
[----:B------:R-:W0:Y:S01]  /*12920*/  MUFU.TANH R72, R72 ;  /* 0x0000004800487308 */ /* 0x000e220000002400 */
[----:B------:R-:W-:-:S07]  /*12930*/  FMUL.FTZ R180, R64, R2 ;  /* 0x0000000240b47220 */ /* 0x000fce0000410000 */
[----:B------:R-:W1:Y:S01]  /*12940*/  MUFU.TANH R56, R56 ;  /* 0x0000003800387308 */ /* 0x000e620000002400 */
[----:B--2---:R-:W-:Y:S01]  /*12950*/  FMNMX.FTZ R7, R11, R6, !PT ;  /* 0x000000060b077209 */ /* 0x004fe20007810000 */
[----:B------:R-:W-:Y:S01]  /*12960*/  FMUL.FTZ R38, R39, R2 ;  /* 0x0000000227267220 */ /* 0x000fe20000410000 */
[----:B----4-:R-:W-:-:S05]  /*12970*/  FMNMX.FTZ R21, R52, R21, !PT ;  /* 0x0000001534157209 */ /* 0x010fca0007810000 */
[----:B------:R-:W2:Y:S01]  /*12980*/  MUFU.TANH R32, R32 ;  /* 0x0000002000207308 */ /* 0x000ea20000002400 */
[----:B------:R-:W-:-:S07]  /*12990*/  FMUL.FTZ R60, R65, R2 ;  /* 0x00000002413c7220 */ /* 0x000fce0000410000 */
[----:B------:R-:W4:Y:S01]  /*129a0*/  MUFU.TANH R178, R178 ;  /* 0x000000b200b27308 */ /* 0x000f220000002400 */
[----:B---3--:R-:W-:Y:S01]  /*129b0*/  FMNMX.FTZ R7, R12, R7, !PT ;  /* 0x000000070c077209 */ /* 0x008fe20007810000 */
[----:B------:R-:W-:Y:S01]  /*129c0*/  FMUL.FTZ R42, R42, R2 ;  /* 0x000000022a2a7220 */ /* 0x000fe20000410000 */
[----:B------:R-:W-:-:S05]  /*129d0*/  FMNMX.FTZ R21, R54, R21, !PT ;  /* 0x0000001536157209 */ /* 0x000fca0007810000 */
[----:B------:R-:W3:Y:S01]  /*129e0*/  MUFU.TANH R34, R34 ;  /* 0x0000002200227308 */ /* 0x000ee20000002400 */
[----:B------:R-:W-:-:S07]  /*129f0*/  FMUL.FTZ R68, R68, R2 ;  /* 0x0000000244447220 */ /* 0x000fce0000410000 */
[----:B------:R-:W3:Y:S01]  /*12a00*/  MUFU.TANH R58, R58 ;  /* 0x0000003a003a7308 */ /* 0x000ee20000002400 */
[----:B0-----:R-:W-:Y:S01]  /*12a10*/  FMNMX.FTZ R7, R72, R7, !PT ;  /* 0x0000000748077209 */ /* 0x001fe20007810000 */
[----:B------:R-:W-:Y:S01]  /*12a20*/  FMUL.FTZ R36, R43, R2 ;  /* 0x000000022b247220 */ /* 0x000fe20000410000 */
[----:B-1----:R-:W-:-:S05]  /*12a30*/  FMNMX.FTZ R21, R56, R21, !PT ;  /* 0x0000001538157209 */ /* 0x002fca0007810000 */
[----:B------:R-:W0:Y:S08]  /*12a40*/  MUFU.TANH R74, R74 ;  /* 0x0000004a004a7308 */ /* 0x000e300000002400 */
[----:B------:R-:W1:Y:S01]  /*12a50*/  MUFU.TANH R180, R180 ;  /* 0x000000b400b47308 */ /* 0x000e620000002400 */
[----:B------:R-:W-:Y:S01]  /*12a60*/  FMUL.FTZ R69, R69, R2 ;  /* 0x0000000245457220 */ /* 0x000fe20000410000 */
[----:B--2---:R-:W-:-:S06]  /*12a70*/  FMNMX.FTZ R7, R32, R7, !PT ;  /* 0x0000000720077209 */ /* 0x004fcc0007810000 */
[----:B------:R-:W2:Y:S01]  /*12a80*/  MUFU.TANH R38, R38 ;  /* 0x0000002600267308 */ /* 0x000ea20000002400 */
[----:B----4-:R-:W-:-:S07]  /*12a90*/  FMNMX.FTZ R21, R178, R21, !PT ;  /* 0x00000015b2157209 */ /* 0x010fce0007810000 */
[----:B------:R-:W4:Y:S01]  /*12aa0*/  MUFU.TANH R60, R60 ;  /* 0x0000003c003c7308 */ /* 0x000f220000002400 */
[----:B---3--:R-:W-:Y:S01]  /*12ab0*/  FMNMX.FTZ R7, R34, R7, !PT ;  /* 0x0000000722077209 */ /* 0x008fe20007810000 */
[----:B------:R-:W-:Y:S01]  /*12ac0*/  FMUL.FTZ R44, R47, R2 ;  /* 0x000000022f2c7220 */ /* 0x000fe20000410000 */
[----:B------:R-:W-:-:S05]  /*12ad0*/  FMNMX.FTZ R21, R58, R21, !PT ;  /* 0x000000153a157209 */ /* 0x000fca0007810000 */
[----:B------:R-:W3:Y:S08]  /*12ae0*/  MUFU.TANH R42, R42 ;  /* 0x0000002a002a7308 */ /* 0x000ef00000002400 */
[----:B------:R-:W3:Y:S01]  /*12af0*/  MUFU.TANH R68, R68 ;  /* 0x0000004400447308 */ /* 0x000ee20000002400 */
[----:B0-----:R-:W-:Y:S02]  /*12b00*/  FMNMX.FTZ R7, R74, R7, !PT ;  /* 0x000000074a077209 */ /* 0x001fe40007810000 */
[----:B-1----:R-:W-:-:S05]  /*12b10*/  FMNMX.FTZ R21, R180, R21, !PT ;  /* 0x00000015b4157209 */ /* 0x002fca0007810000 */
[----:B------:R-:W0:Y:S08]  /*12b20*/  MUFU.TANH R36, R36 ;  /* 0x0000002400247308 */ /* 0x000e300000002400 */
[----:B------:R-:W1:Y:S01]  /*12b30*/  MUFU.TANH R64, R69 ;  /* 0x0000004500407308 */ /* 0x000e620000002400 */
[----:B--2---:R-:W-:Y:S01]  /*12b40*/  FMNMX.FTZ R7, R38, R7, !PT ;  /* 0x0000000726077209 */ /* 0x004fe20007810000 */
[----:B------:R-:W-:Y:S01]  /*12b50*/  FMUL.FTZ R30, R51, R2 ;  /* 0x00000002331e7220 */ /* 0x000fe20000410000 */
[----:B----4-:R-:W-:-:S05]  /*12b60*/  FMNMX.FTZ R21, R60, R21, !PT ;  /* 0x000000153c157209 */ /* 0x010fca0007810000 */
[----:B------:R-:W2:Y:S01]  /*12b70*/  MUFU.TANH R40, R40 ;  /* 0x0000002800287308 */ /* 0x000ea20000002400 */
[----:B---3--:R-:W-:Y:S02]  /*12b80*/  FMNMX.FTZ R7, R42, R7, !PT ;  /* 0x000000072a077209 */ /* 0x008fe40007810000 */
[----:B------:R-:W-:-:S05]  /*12b90*/  FMNMX.FTZ R21, R68, R21, !PT ;  /* 0x0000001544157209 */ /* 0x000fca0007810000 */
[----:B------:R-:W3:Y:S01]  /*12ba0*/  MUFU.TANH R44, R44 ;  /* 0x0000002c002c7308 */ /* 0x000ee20000002400 */
[----:B0-----:R-:W-:Y:S01]  /*12bb0*/  FMNMX.FTZ R7, R36, R7, !PT ;  /* 0x0000000724077209 */ /* 0x001fe20007810000 */
[----:B------:R-:W-:Y:S01]  /*12bc0*/  FMUL.FTZ R26, R55, R2 ;  /* 0x00000002371a7220 */ /* 0x000fe20000410000 */
[----:B-1----:R-:W-:-:S05]  /*12bd0*/  FMNMX.FTZ R20, R64, R21, !PT ;  /* 0x0000001540147209 */ /* 0x002fca0007810000 */
[----:B------:R-:W0:Y:S01]  /*12be0*/  MUFU.TANH R134, R134 ;  /* 0x0000008600867308 */ /* 0x000e220000002400 */
[----:B--2---:R-:W-:Y:S01]  /*12bf0*/  FMNMX.FTZ R7, R40, R7, !PT ;  /* 0x0000000728077209 */ /* 0x004fe20007810000 */
        /* <DEDUP_REMOVED lines=22> */
[----:B--2---:R-:W-:Y:S01]  /*12d60*/  FMNMX.FTZ R7, R24, R7, !PT ;  /* 0x0000000718077209 */ /* 0x004fe20007810000 */
[----:B------:R-:W2:Y:S06]  /*12d70*/  LDL.64 R62, [R1+0x3b0] ;  /* 0x0003b000013e7983 */ /* 0x000eac0000100a00 */
[----:B------:R-:W0:Y:S01]  /*12d80*/  MUFU.TANH R35, R35 ;  /* 0x0000002300237308 */ /* 0x000e220000002400 */
[----:B-1----:R-:W-:-:S07]  /*12d90*/  FMNMX.FTZ R6, R130, R7, !PT ;  /* 0x0000000782067209 */ /* 0x002fce0007810000 */
[----:B------:R-:W1:Y:S01]  /*12da0*/  MUFU.TANH R181, R181 ;  /* 0x000000b500b57308 */ /* 0x000e620000002400 */
[----:B------:R-:W1:Y:S01]  /*12db0*/  SHFL.BFLY PT, R7, R8, 0x1, 0x1f ;  /* 0x0c201f0008077f89 */ /* 0x000e6200000e0000 */
[----:B0-----:R-:W-:-:S06]  /*12dc0*/  FMNMX.FTZ R6, R179, R6, !PT ;  /* 0x00000006b3067209 */ /* 0x001fcc0007810000 */
[----:B------:R-:W0:Y:S01]  /*12dd0*/  MUFU.TANH R33, R33 ;  /* 0x0000002100217308 */ /* 0x000e220000002400 */
[----:B------:R-:W-:-:S07]  /*12de0*/  FMNMX.FTZ R6, R35, R6, !PT ;  /* 0x0000000623067209 */ /* 0x000fce0007810000 */
[----:B------:R-:W0:Y:S01]  /*12df0*/  MUFU.TANH R31, R31 ;  /* 0x0000001f001f7308 */ /* 0x000e220000002400 */
[----:B-1----:R-:W-:-:S07]  /*12e00*/  FMNMX.FTZ R6, R181, R6, !PT ;  /* 0x00000006b5067209 */ /* 0x002fce0007810000 */
[----:B------:R-:W1:Y:S01]  /*12e10*/  MUFU.TANH R29, R29 ;  /* 0x0000001d001d7308 */ /* 0x000e620000002400 */
[----:B0-----:R-:W-:Y:S02]  /*12e20*/  FMNMX.FTZ R6, R33, R6, !PT ;  /* 0x0000000621067209 */ /* 0x001fe40007810000 */
[----:B------:R-:W-:Y:S02]  /*12e30*/  FMNMX.FTZ R2, R8, R7, !PT ;  /* 0x0000000708027209 */ /* 0x000fe40007810000 */
[----:B------:R-:W3:Y:S01]  /*12e40*/  LDL R8, [R1+0x1f0] ;  /* 0x0001f00001087983 */ /* 0x000ee20000100800 */
[----:B------:R-:W-:-:S04]  /*12e50*/  FMNMX.FTZ R6, R31, R6, !PT ;  /* 0x000000061f067209 */ /* 0x000fc80007810000 */
[----:B-1----:R-:W-:Y:S02]  /*12e60*/  FMNMX.FTZ R21, R29, R6, !PT ;  /* 0x000000061d157209 */ /* 0x002fe40007810000 */
[----:B------:R-:W4:Y:S04]  /*12e70*/  LDL.64 R6, [R1+0x1e0] ;  /* 0x0001e00001067983 */ /* 0x000f280000100a00 */
[----:B------:R-:W-:Y:S04]  /*12e80*/  STL.64 [R1+0x1d0], R20 ;  /* 0x0001d01401007387 */ /* 0x000fe80000100a00 */
[----:B------:R0:W-:Y:S04]  /*12e90*/  STL [R1+0x1d0], R2 ;  /* 0x0001d00201007387 */ /* 0x0001e80000100800 */
[----:B------:R-:W2:Y:S04]  /*12ea0*/  LDL R27, [R1+0x1d0] ;  /* 0x0001d000011b7983 */ /* 0x000ea80000100800 */
[----:B------:R-:W4:Y:S01]  /*12eb0*/  LDL R10, [R1+0x1d4] ;  /* 0x0001d400010a7983 */ /* 0x000f220000100800 */
[----:B--2---:R-:W-:Y:S01]  /*12ec0*/  FADD.FTZ R25, R4, -R27 ;  /* 0x8000001b04197221 */ /* 0x004fe20000010000 */
[----:B---3--:R-:W-:-:S04]  /*12ed0*/  FMUL.FTZ R27, R8, R27 ;  /* 0x0000001b081b7220 */ /* 0x008fc80000410000 */
[-CC-:B------:R-:W-:Y:S02]  /*12ee0*/  FFMA.FTZ R156, R3, R8.reuse, -R27.reuse ;  /* 0x00000008039c7223 */ /* 0x180fe4000001081b */
[----:B0-----:R-:W2:Y:S01]  /*12ef0*/  LDL.64 R2, [R1+0x220] ;  /* 0x0002200001027983 */ /* 0x001ea20000100a00 */
[----:B------:R-:W-:-:S03]  /*12f00*/  FFMA.FTZ R145, R13, R8, -R27 ;  /* 0x000000080d917223 */ /* 0x000fc6000001081b */
[----:B----4-:R-:W0:Y:S02]  /*12f10*/  SHFL.BFLY PT, R13, R10, 0x2, 0x1f ;  /* 0x0c401f000a0d7f89 */ /* 0x010e2400000e0000 */
[----:B0-----:R-:W-:-:S05]  /*12f20*/  FMNMX.FTZ R4, R13, R10, !PT ;  /* 0x0000000a0d047209 */ /* 0x001fca0007810000 */
[----:B------:R-:W0:Y:S01]  /*12f30*/  SHFL.BFLY PT, R187, R4, 0x1, 0x1f ;  /* 0x0c201f0004bb7f89 */ /* 0x000e2200000e0000 */
[-C--:B------:R-:W-:Y:S01]  /*12f40*/  FFMA.FTZ R158, R15, R8.reuse, -R27 ;  /* 0x000000080f9e7223 */ /* 0x080fe2000001081b */
[----:B------:R-:W-:Y:S01]  /*12f50*/  FMUL.FTZ R25, R25, R8 ;  /* 0x0000000819197220 */ /* 0x000fe20000410000 */
[----:B------:R-:W-:Y:S01]  /*12f60*/  MUFU.EX2 R156, R156 ;  /* 0x0000009c009c7308 */ /* 0x000fe20000000800 */
[----:B0-----:R-:W-:-:S05]  /*12f70*/  FMNMX.FTZ R187, R4, R187, !PT ;  /* 0x000000bb04bb7209 */ /* 0x001fca0007810000 */
[----:B------:R-:W-:Y:S01]  /*12f80*/  FMUL.FTZ R15, R187, R8 ;  /* 0x00000008bb0f7220 */ /* 0x000fe20000410000 */
[----:B------:R-:W-:-:S03]  /*12f90*/  FADD.FTZ R5, R5, -R187 ;  /* 0x800000bb05057221 */ /* 0x000fc60000010000 */
[-CC-:B------:R-:W-:Y:S01]  /*12fa0*/  FFMA.FTZ R185, R9, R8.reuse, -R15.reuse ;  /* 0x0000000809b97223 */ /* 0x180fe2000001080f */
[----:B------:R-:W-:Y:S01]  /*12fb0*/  FMUL.FTZ R5, R8, R5 ;  /* 0x0000000508057220 */ /* 0x000fe20000410000 */
[-CC-:B------:R-:W-:Y:S01]  /*12fc0*/  FFMA.FTZ R157, R11, R8.reuse, -R15.reuse ;  /* 0x000000080b9d7223 */ /* 0x180fe2000001080f */
[----:B------:R-:W0:Y:S01]  /*12fd0*/  MUFU.EX2 R146, R25 ;  /* 0x0000001900927308 */ /* 0x000e220000000800 */
[-CC-:B------:R-:W-:Y:S01]  /*12fe0*/  FFMA.FTZ R159, R12, R8.reuse, -R15.reuse ;  /* 0x000000080c9f7223 */ /* 0x180fe2000001080f */
[-C--:B------:R-:W-:Y:S01]  /*12ff0*/  FFMA.FTZ R151, R72, R8.reuse, -R15 ;  /* 0x0000000848977223 */ /* 0x080fe2000001080f */
[----:B------:R-:W-:-:S05]  /*13000*/  FFMA.FTZ R184, R76, R8, -R27 ;  /* 0x000000084cb87223 */ /* 0x000fca000001081b */
[----:B------:R-:W-:Y:S01]  /*13010*/  MUFU.EX2 R145, R145 ;  /* 0x0000009100917308 */ /* 0x000fe20000000800 */
        /* <DEDUP_REMOVED lines=27> */
[----:B------:R-:W3:Y:S01]  /*131d0*/  MUFU.EX2 R157, R157 ;  /* 0x0000009d009d7308 */ /* 0x000ee20000000800 */
[----:B0-----:R-:W-:Y:S01]  /*131e0*/  FFMA.FTZ R12, R146, R6, R156 ;  /* 0x00000006920c7223 */ /* 0x001fe2000001009c */
[-C--:B------:R-:W-:Y:S01]  /*131f0*/  FFMA.FTZ R177, R24, R8.reuse, -R15 ;  /* 0x0000000818b17223 */ /* 0x080fe2000001080f */
[-C--:B------:R-:W-:Y:S01]  /*13200*/  FFMA.FTZ R147, R54, R8.reuse, -R27 ;  /* 0x0000000836937223 */ /* 0x080fe2000001081b */
[-C--:B------:R-:W-:Y:S01]  /*13210*/  FFMA.FTZ R130, R130, R8.reuse, -R15 ;  /* 0x0000000882827223 */ /* 0x080fe2000001080f */
[-C--:B------:R-:W-:Y:S01]  /*13220*/  FFMA.FTZ R176, R56, R8.reuse, -R27 ;  /* 0x0000000838b07223 */ /* 0x080fe2000001081b */
[-C--:B------:R-:W-:Y:S01]  /*13230*/  FFMA.FTZ R179, R179, R8.reuse, -R15 ;  /* 0x00000008b3b37223 */ /* 0x080fe2000001080f */
[----:B------:R-:W-:Y:S01]  /*13240*/  FFMA.FTZ R178, R178, R8, -R27 ;  /* 0x00000008b2b27223 */ /* 0x000fe2000001081b */
        /* <DEDUP_REMOVED lines=10> */
[-CC-:B------:R-:W-:Y:S01]  /*132f0*/  FFMA.FTZ R182, R68, R8.reuse, -R27.reuse ;  /* 0x0000000844b67223 */ /* 0x180fe2000001081b */
[----:B------:R-:W-:Y:S01]  /*13300*/  FFMA.FTZ R144, R64, R8, -R27 ;  /* 0x0000000840907223 */ /* 0x000fe2000001081b */
[C---:B------:R-:W-:Y:S01]  /*13310*/  FMUL.FTZ R99, R146.reuse, R99 ;  /* 0x0000006392637220 */ /* 0x040fe20000410000 */
[C---:B------:R-:W-:Y:S01]  /*13320*/  FMUL.FTZ R98, R146.reuse, R98 ;  /* 0x0000006292627220 */ /* 0x040fe20000410000 */
[C---:B------:R-:W-:Y:S01]  /*13330*/  FMUL.FTZ R103, R146.reuse, R95 ;  /* 0x0000005f92677220 */ /* 0x040fe20000410000 */
[C---:B------:R-:W-:Y:S01]  /*13340*/  FMUL.FTZ R102, R146.reuse, R94 ;  /* 0x0000005e92667220 */ /* 0x040fe20000410000 */
[----:B------:R-:W4:Y:S01]  /*13350*/  MUFU.EX2 R184, R184 ;  /* 0x000000b800b87308 */ /* 0x000f220000000800 */
[----:B---3--:R-:W-:Y:S01]  /*13360*/  FADD.FTZ R20, R157, R20 ;  /* 0x000000149d147221 */ /* 0x008fe20000010000 */
[----:B------:R-:W-:Y:S01]  /*13370*/  FADD.FTZ R9, R145, R12 ;  /* 0x0000000c91097221 */ /* 0x000fe20000010000 */
[C---:B------:R-:W-:Y:S01]  /*13380*/  FMUL.FTZ R109, R146.reuse, R109 ;  /* 0x0000006d926d7220 */ /* 0x040fe20000410000 */
[----:B------:R-:W-:Y:S01]  /*13390*/  FMUL.FTZ R108, R146, R108 ;  /* 0x0000006c926c7220 */ /* 0x000fe20000410000 */
[----:B------:R-:W3:Y:S03]  /*133a0*/  LDL.64 R10, [R1+0x2c0] ;  /* 0x0002c000010a7983 */ /* 0x000ee60000100a00 */
[----:B------:R-:W4:Y:S01]  /*133b0*/  MUFU.EX2 R161, R161 ;  /* 0x000000a100a17308 */ /* 0x000f220000000800 */
[----:B------:R-:W3:Y:S04]  /*133c0*/  LDL.64 R78, [R1+0x330] ;  /* 0x00033000014e7983 */ /* 0x000ee80000100a00 */
[----:B------:R-:W3:Y:S03]  /*133d0*/  LDL.64 R76, [R1+0x340] ;  /* 0x00034000014c7983 */ /* 0x000ee60000100a00 */
[----:B------:R-:W4:Y:S01]  /*133e0*/  MUFU.EX2 R141, R141 ;  /* 0x0000008d008d7308 */ /* 0x000f220000000800 */
[----:B0-----:R-:W-:Y:S01]  /*133f0*/  FADD.FTZ R20, R159, R20 ;  /* 0x000000149f147221 */ /* 0x001fe20000010000 */
[----:B------:R-:W-:Y:S01]  /*13400*/  FADD.FTZ R9, R158, R9 ;  /* 0x000000099e097221 */ /* 0x000fe20000010000 */
[----:B------:R-:W3:Y:S04]  /*13410*/  LDL.64 R74, [R1+0x350] ;  /* 0x00035000014a7983 */ /* 0x000ee80000100a00 */
[----:B------:R-:W3:Y:S01]  /*13420*/  LDL.64 R72, [R1+0x360] ;  /* 0x0003600001487983 */ /* 0x000ee20000100a00 */
[----:B------:R-:W0:Y:S08]  /*13430*/  MUFU.EX2 R150, R150 ;  /* 0x0000009600967308 */ /* 0x000e300000000800 */
[----:B------:R-:W0:Y:S01]  /*13440*/  MUFU.EX2 R160, R160 ;  /* 0x000000a000a07308 */ /* 0x000e220000000800 */
[----:B-1----:R-:W-:Y:S01]  /*13450*/  FADD.FTZ R20, R151, R20 ;  /* 0x0000001497147221 */ /* 0x002fe20000010000 */
[----:B----4-:R-:W-:Y:S01]  /*13460*/  FADD.FTZ R12, R184, R9 ;  /* 0x00000009b80c7221 */ /* 0x010fe20000010000 */
[----:B------:R-:W4:Y:S04]  /*13470*/  LDL.64 R42, [R1+0x268] ;  /* 0x00026800012a7983 */ /* 0x000f280000100a00 */
[----:B------:R-:W4:Y:S01]  /*13480*/  LDL.64 R38, [R1+0x288] ;  /* 0x0002880001267983 */ /* 0x000f220000100a00 */
[----:B------:R-:W1:Y:S08]  /*13490*/  MUFU.EX2 R163, R163 ;  /* 0x000000a300a37308 */ /* 0x000e700000000800 */
[----:B------:R-:W1:Y:S01]  /*134a0*/  MUFU.EX2 R162, R162 ;  /* 0x000000a200a27308 */ /* 0x000e620000000800 */
[----:B------:R-:W-:Y:S01]  /*134b0*/  FADD.FTZ R13, R161, R20 ;  /* 0x00000014a10d7221 */ /* 0x000fe20000010000 */
[----:B------:R-:W-:-:S06]  /*134c0*/  FADD.FTZ R9, R141, R12 ;  /* 0x0000000c8d097221 */ /* 0x000fcc0000010000 */
[----:B------:R-:W1:Y:S08]  /*134d0*/  MUFU.EX2 R139, R139 ;  /* 0x0000008b008b7308 */ /* 0x000e700000000800 */
[----:B------:R-:W1:Y:S01]  /*134e0*/  MUFU.EX2 R140, R140 ;  /* 0x0000008c008c7308 */ /* 0x000e620000000800 */
[----:B0-----:R-:W-:Y:S01]  /*134f0*/  FADD.FTZ R12, R150, R13 ;  /* 0x0000000d960c7221 */ /* 0x001fe20000010000 */
[----:B------:R-:W-:-:S06]  /*13500*/  FADD.FTZ R9, R160, R9 ;  /* 0x00000009a0097221 */ /* 0x000fcc0000010000 */
[----:B------:R-:W0:Y:S08]  /*13510*/  MUFU.EX2 R169, R169 ;  /* 0x000000a900a97308 */ /* 0x000e300000000800 */
[----:B------:R-:W0:Y:S01]  /*13520*/  MUFU.EX2 R138, R138 ;  /* 0x0000008a008a7308 */ /* 0x000e220000000800 */
[----:B-1----:R-:W-:Y:S01]  /*13530*/  FADD.FTZ R12, R163, R12 ;  /* 0x0000000ca30c7221 */ /* 0x002fe20000010000 */
[----:B------:R-:W-:Y:S01]  /*13540*/  FADD.FTZ R9, R162, R9 ;  /* 0x00000009a2097221 */ /* 0x000fe20000010000 */
[C---:B------:R-:W-:Y:S01]  /*13550*/  FMUL.FTZ R101, R186.reuse, R101 ;  /* 0x00000065ba657220 */ /* 0x040fe20000410000 */
[----:B------:R-:W-:Y:S01]  /*13560*/  FMUL.FTZ R100, R186, R100 ;  /* 0x00000064ba647220 */ /* 0x000fe20000410000 */
[----:B------:R-:W3:Y:S03]  /*13570*/  LDL.64 R4, [R1+0x2a0] ;  /* 0x0002a00001047983 */ /* 0x000ee60000100a00 */
[----:B------:R-:W1:Y:S01]  /*13580*/  MUFU.EX2 R137, R137 ;  /* 0x0000008900897308 */ /* 0x000e620000000800 */
[----:B------:R-:W4:Y:S07]  /*13590*/  LDL.64 R36, [R1+0x298] ;  /* 0x0002980001247983 */ /* 0x000f2e0000100a00 */
        /* <DEDUP_REMOVED lines=11> */
[----:B------:R-:W0:Y:S03]  /*13650*/  MUFU.EX2 R135, R135 ;  /* 0x0000008700877308 */ /* 0x000e260000000800 */
[----:B------:R-:W4:Y:S05]  /*13660*/  LDL.64 R44, [R1+0x258] ;  /* 0x00025800012c7983 */ /* 0x000f2a0000100a00 */
        /* <DEDUP_REMOVED lines=10> */
[----:B------:R-:W2:Y:S08]  /*13710*/  MUFU.EX2 R173, R173 ;  /* 0x000000ad00ad7308 */ /* 0x000eb00000000800 */
[----:B------:R-:W2:Y:S01]  /*13720*/  MUFU.EX2 R172, R172 ;  /* 0x000000ac00ac7308 */ /* 0x000ea20000000800 */
        /* <DEDUP_REMOVED lines=8> */
[----:B------:R-:W4:Y:S04]  /*137b0*/  LDL.64 R34, [R1+0x2a8] ;  /* 0x0002a80001227983 */ /* 0x000f280000100a00 */
[----:B------:R-:W4:Y:S01]  /*137c0*/  LDL.64 R24, [R1+0x2f8] ;  /* 0x0002f80001187983 */ /* 0x000f220000100a00 */
[----:B------:R-:W1:Y:S08]  /*137d0*/  MUFU.EX2 R131, R131 ;  /* 0x0000008300837308 */ /* 0x000e700000000800 */
[----:B------:R-:W1:Y:S01]  /*137e0*/  MUFU.EX2 R148, R148 ;  /* 0x0000009400947308 */ /* 0x000e620000000800 */
[----:B--2---:R-:W-:Y:S01]  /*137f0*/  FADD.FTZ R20, R173, R20 ;  /* 0x00000014ad147221 */ /* 0x004fe20000010000 */
[----:B------:R-:W-:-:S06]  /*13800*/  FADD.FTZ R9, R172, R9 ;  /* 0x00000009ac097221 */ /* 0x000fcc0000010000 */
[----:B------:R-:W2:Y:S08]  /*13810*/  MUFU.EX2 R177, R177 ;  /* 0x000000b100b17308 */ /* 0x000eb00000000800 */
[----:B------:R-:W2:Y:S01]  /*13820*/  MUFU.EX2 R147, R147 ;  /* 0x0000009300937308 */ /* 0x000ea20000000800 */
[----:B0-----:R-:W-:Y:S01]  /*13830*/  FADD.FTZ R20, R175, R20 ;  /* 0x00000014af147221 */ /* 0x001fe20000010000 */
[----:B------:R-:W-:-:S06]  /*13840*/  FADD.FTZ R9, R174, R9 ;  /* 0x00000009ae097221 */ /* 0x000fcc0000010000 */
[----:B------:R-:W0:Y:S08]  /*13850*/  MUFU.EX2 R130, R130 ;  /* 0x0000008200827308 */ /* 0x000e300000000800 */
[----:B------:R-:W0:Y:S01]  /*13860*/  MUFU.EX2 R176, R176 ;  /* 0x000000b000b07308 */ /* 0x000e220000000800 */
[----:B-1----:R-:W-:Y:S01]  /*13870*/  FADD.FTZ R20, R131, R20 ;  /* 0x0000001483147221 */ /* 0x002fe20000010000 */
[----:B------:R-:W-:-:S06]  /*13880*/  FADD.FTZ R12, R148, R9 ;  /* 0x00000009940c7221 */ /* 0x000fcc0000010000 */
        /* <DEDUP_REMOVED lines=8> */
[----:B------:R-:W0:Y:S01]  /*13910*/  MUFU.EX2 R181, R181 ;  /* 0x000000b500b57308 */ /* 0x000e220000000800 */
[----:B------:R-:W-:-:S07]  /*13920*/  FFMA.FTZ R15, R29, R8, -R15 ;  /* 0x000000081d0f7223 */ /* 0x000fce000001080f */
[----:B------:R-:W0:Y:S01]  /*13930*/  MUFU.EX2 R180, R180 ;  /* 0x000000b400b47308 */ /* 0x000e220000000800 */
[----:B-1----:R-:W-:Y:S01]  /*13940*/  FADD.FTZ R13, R179, R12 ;  /* 0x0000000cb30d7221 */ /* 0x002fe20000010000 */
[----:B------:R-:W-:Y:S01]  /*13950*/  FADD.FTZ R8, R178, R9 ;  /* 0x00000009b2087221 */ /* 0x000fe20000010000 */
[----:B------:R-:W4:Y:S04]  /*13960*/  LDL.64 R60, [R1+0x370] ;  /* 0x00037000013c7983 */ /* 0x000f280000100a00 */
[----:B------:R-:W4:Y:S01]  /*13970*/  LDL.64 R68, [R1+0x380] ;  /* 0x0003800001447983 */ /* 0x000f220000100a00 */
[----:B------:R-:W1:Y:S03]  /*13980*/  MUFU.EX2 R126, R126 ;  /* 0x0000007e007e7308 */ /* 0x000e660000000800 */
[----:B------:R-:W4:Y:S04]  /*13990*/  LDL.64 R32, [R1+0x2b8] ;  /* 0x0002b80001207983 */ /* 0x000f280000100a00 */
[----:B------:R-:W4:Y:S01]  /*139a0*/  LDL.64 R30, [R1+0x278] ;  /* 0x00027800011e7983 */ /* 0x000f220000100a00 */
[----:B------:R-:W1:Y:S01]  /*139b0*/  MUFU.EX2 R127, R127 ;  /* 0x0000007f007f7308 */ /* 0x000e620000000800 */
[----:B--2---:R-:W-:Y:S01]  /*139c0*/  FADD.FTZ R12, R128, R13 ;  /* 0x0000000d800c7221 */ /* 0x004fe20000010000 */
[----:B------:R-:W-:Y:S01]  /*139d0*/  FADD.FTZ R9, R129, R8 ;  /* 0x0000000881097221 */ /* 0x000fe20000010000 */
[----:B------:R-:W2:Y:S04]  /*139e0*/  LDL.64 R64, [R1+0x3a0] ;  /* 0x0003a00001407983 */ /* 0x000ea80000100a00 */
[----:B------:R-:W2:Y:S01]  /*139f0*/  LDL.64 R26, [R1+0x2e8] ;  /* 0x0002e800011a7983 */ /* 0x000ea20000100a00 */
[----:B------:R-:W1:Y:S08]  /*13a00*/  MUFU.EX2 R183, R183 ;  /* 0x000000b700b77308 */ /* 0x000e700000000800 */
[----:B------:R-:W1:Y:S01]  /*13a10*/  MUFU.EX2 R182, R182 ;  /* 0x000000b600b67308 */ /* 0x000e620000000800 */
[----:B0-----:R-:W-:Y:S01]  /*13a20*/  FADD.FTZ R13, R181, R12 ;  /* 0x0000000cb50d7221 */ /* 0x001fe20000010000 */
[----:B------:R-:W-:-:S06]  /*13a30*/  FADD.FTZ R8, R180, R9 ;  /* 0x00000009b4087221 */ /* 0x000fcc0000010000 */
[----:B------:R-:W-:Y:S01]  /*13a40*/  MUFU.EX2 R144, R144 ;  /* 0x0000009000907308 */ /* 0x000fe20000000800 */
[----:B------:R0:W-:Y:S04]  /*13a50*/  STL.64 [R1+0x3f0], R98 ;  /* 0x0003f06201007387 */ /* 0x0001e80000100a00 */
[----:B------:R-:W-:Y:S03]  /*13a60*/  STL.64 [R1+0x3f8], R100 ;  /* 0x0003f86401007387 */ /* 0x000fe60000100a00 */
[----:B------:R-:W0:Y:S01]  /*13a70*/  MUFU.EX2 R15, R15 ;  /* 0x0000000f000f7308 */ /* 0x000e220000000800 */
[----:B-1----:R-:W-:Y:S01]  /*13a80*/  FADD.FTZ R12, R126, R13 ;  /* 0x0000000d7e0c7221 */ /* 0x002fe20000010000 */
[----:B------:R-:W-:Y:S01]  /*13a90*/  FADD.FTZ R9, R127, R8 ;  /* 0x000000087f097221 */ /* 0x000fe20000010000 */
[----:B------:R-:W-:Y:S02]  /*13aa0*/  STL.64 [R1+0x200], R102 ;  /* 0x0002006601007387 */ /* 0x000fe40000100a00 */
[----:B------:R-:W-:Y:S01]  /*13ab0*/  FADD.FTZ R8, R183, R12 ;  /* 0x0000000cb7087221 */ /* 0x000fe20000010000 */
[----:B------:R-:W-:Y:S01]  /*13ac0*/  FADD.FTZ R21, R182, R9 ;  /* 0x00000009b6157221 */ /* 0x000fe20000010000 */
[----:B------:R-:W-:Y:S04]  /*13ad0*/  STL.64 [R1+0x210], R108 ;  /* 0x0002106c01007387 */ /* 0x000fe80000100a00 */
[----:B------:R-:W2:Y:S04]  /*13ae0*/  LDL.64 R12, [R1+0x2c8] ;  /* 0x0002c800010c7983 */ /* 0x000ea80000100a00 */
[----:B------:R-:W2:Y:S01]  /*13af0*/  LDL.64 R28, [R1+0x2d8] ;  /* 0x0002d800011c7983 */ /* 0x000ea20000100a00 */
[----:B0-----:R-:W-:Y:S01]  /*13b00*/  FADD.FTZ R9, R15, R8 ;  /* 0x000000080f097221 */ /* 0x001fe20000010000 */
[----:B------:R-:W-:-:S02]  /*13b10*/  FADD.FTZ R8, R144, R21 ;  /* 0x0000001590087221 */ /* 0x000fc40000010000 */
[----:B------:R-:W2:Y:S04]  /*13b20*/  LDL.64 R94, [R1+0x328] ;  /* 0x00032800015e7983 */ /* 0x000ea80000100a00 */
[----:B------:R0:W-:Y:S04]  /*13b30*/  STL.64 [R1+0x1e0], R8 ;  /* 0x0001e00801007387 */ /* 0x0001e80000100a00 */
[----:B------:R-:W2:Y:S04]  /*13b40*/  LDL.64 R20, [R1+0x308] ;  /* 0x0003080001147983 */ /* 0x000ea80000100a00 */
[----:B------:R-:W2:Y:S04]  /*13b50*/  LDL.64 R98, [R1+0x338] ;  /* 0x0003380001627983 */ /* 0x000ea80000100a00 */
[----:B0-----:R-:W2:Y:S04]  /*13b60*/  LDL.64 R8, [R1+0x318] ;  /* 0x0003180001087983 */ /* 0x001ea80000100a00 */
[----:B------:R-:W2:Y:S04]  /*13b70*/  LDL.64 R102, [R1+0x348] ;  /* 0x0003480001667983 */ /* 0x000ea80000100a00 */
[----:B------:R-:W2:Y:S04]  /*13b80*/  LDL.64 R100, [R1+0x358] ;  /* 0x0003580001647983 */ /* 0x000ea80000100a00 */
[----:B------:R-:W2:Y:S01]  /*13b90*/  LDL.64 R108, [R1+0x368] ;  /* 0x00036800016c7983 */ /* 0x000ea20000100a00 */
        /* <DEDUP_REMOVED lines=117> */
[----:B------:R-:W-:Y:S01]  /*142f0*/  FMUL.FTZ R68, R146, R68 ;  /* 0x0000004492447220 */ /* 0x000fe20000410000 */
[C---:B------:R-:W-:Y:S01]  /*14300*/  FMUL.FTZ R33, R186.reuse, R33 ;  /* 0x00000021ba217220 */ /* 0x040fe20000410000 */
[C---:B------:R-:W-:Y:S01]  /*14310*/  FMUL.FTZ R32, R186.reuse, R32 ;  /* 0x00000020ba207220 */ /* 0x040fe20000410000 */
[C---:B------:R-:W-:Y:S01]  /*14320*/  FMUL.FTZ R31, R186.reuse, R31 ;  /* 0x0000001fba1f7220 */ /* 0x040fe20000410000 */
[----:B------:R-:W-:Y:S01]  /*14330*/  FMUL.FTZ R30, R186, R30 ;  /* 0x0000001eba1e7220 */ /* 0x000fe20000410000 */
[C---:B--2---:R-:W-:Y:S01]  /*14340*/  FMUL.FTZ R65, R146.reuse, R65 ;  /* 0x0000004192417220 */ /* 0x044fe20000410000 */
[----:B------:R-:W-:Y:S01]  /*14350*/  FMUL.FTZ R64, R146, R64 ;  /* 0x0000004092407220 */ /* 0x000fe20000410000 */
[C---:B------:R-:W-:Y:S01]  /*14360*/  FMUL.FTZ R27, R186.reuse, R27 ;  /* 0x0000001bba1b7220 */ /* 0x040fe20000410000 */
        /* <DEDUP_REMOVED lines=86> */
.L_x_12139:
[----:B------:R-:W-:Y:S05]  /*148d0*/  BSYNC B0 ;  /* 0x0000000000007941 */ /* 0x000fea0003800000 */
.L_x_12138:
        /* <DEDUP_REMOVED lines=8> */
.L_x_12141:
[----:B------:R-:W-:Y:S05]  /*14960*/  BSYNC B0 ;  /* 0x0000000000007941 */ /* 0x000fea0003800000 */
.L_x_12140:
[----:B------:R-:W-:Y:S04]  /*14970*/  BSSY B0, `(.L_x_12142) ;  /* 0x0000004000007945 */ /* 0x000fe80003800000 */
[----:B-1----:R-:W-:Y:S05]  /*14980*/  @P0 BRA `(.L_x_12143) ;  /* 0x0000000000080947 */ /* 0x002fea0003800000 */
[----:B------:R-:W1:Y:S02]  /*14990*/  SYNCS.PHASECHK.TRANS64.TRYWAIT P0, [R2+URZ], R3 ;  /* 0x00000003020075a7 */ /* 0x000e64000800017f */
[----:B-1----:R-:W-:Y:S05]  /*149a0*/  @!P0 BRA `(.L_x_12144) ;  /* 0x0000017000088947 */ /* 0x002fea0003800000 */
.L_x_12143:
[----:B------:R-:W-:Y:S05]  /*149b0*/  BSYNC B0 ;  /* 0x0000000000007941 */ /* 0x000fea0003800000 */
.L_x_12142:
        /* <DEDUP_REMOVED lines=130> */
[----:B------:R-:W-:Y:S01]  /*151e0*/  IADD3 R119, R119, 0x8, RZ ;  /* 0x0000000877777810 */ /* 0x000fe20007ffe0ff */
[----:B01----:R-:W-:-:S02]  /*151f0*/  IMAD.U32 R2, RZ, RZ, UR44 ;  /* 0x0000002cff027e24 */ /* 0x003fc4000f8e00ff */
        /* <DEDUP_REMOVED lines=217> */
[----:B------:R-:W-:Y:S01]  /*15f90*/  MOV R5, R3 ;  /* 0x0000000300057202 */ /* 0x000fe20000000f00 */
        /* <DEDUP_REMOVED lines=451> */
.L_x_12146:
[----:B------:R-:W-:Y:S05]  /*17bd0*/  BSYNC B0 ;  /* 0x0000000000007941 */ /* 0x000fea0003800000 */
.L_x_12145:
        /* <DEDUP_REMOVED lines=9> */
.L_x_12128:
[----:B------:R-:W-:-:S13]  /*17c70*/  ISETP.GE.AND P0, PT, R0, R203, PT ;  /* 0x000000cb0000720c */ /* 0x000fda0003f06270 */
[----:B------:R-:W-:Y:S05]  /*17c80*/  @!P0 BRA `(.L_x_12148) ;  /* 0x0000007400088947 */ /* 0x000fea0003800000 */
.L_x_12177:
[----:B------:R-:W2:Y:S04]  /*17c90*/  LDL R4, [R1+0x1c0] ;  /* 0x0001c00001047983 */ /* 0x000ea80000100800 */
[----:B01----:R-:W3:Y:S01]  /*17ca0*/  LDL R2, [R1+0x1c8] ;  /* 0x0001c80001027983 */ /* 0x003ee20000100800 */
[----:B--2---:R-:W-:-:S05]  /*17cb0*/  VIADD R4, R4, 0x1 ;  /* 0x0000000104047836 */ /* 0x004fca0000000000 */
[----:B------:R-:W-:-:S13]  /*17cc0*/  ISETP.NE.AND P0, PT, R4, 0x2, PT ;  /* 0x000000020400780c */ /* 0x000fda0003f05270 */
[----:B------:R0:W5:Y:S04]  /*17cd0*/  @P0 LDL R6, [R1+0x1c4] ;  /* 0x0001c40001060983 */ /* 0x0001680000100800 */
[----:B------:R-:W2:Y:S01]  /*17ce0*/  @!P0 LDL R3, [R1+0x1c4] ;  /* 0x0001c40001038983 */ /* 0x000ea20000100800 */
[----:B---3--:R-:W-:Y:S01]  /*17cf0*/  VIADD R2, R2, 0x1 ;  /* 0x0000000102027836 */ /* 0x008fe20000000000 */
[----:B------:R-:W-:Y:S01]  /*17d00*/  MOV R8, UR44 ;  /* 0x0000002c00087c02 */ /* 0x000fe20008000f00 */
        /* <DEDUP_REMOVED lines=14> */
.L_x_12150:
[----:B------:R-:W-:Y:S05]  /*17df0*/  BSYNC B0 ;  /* 0x0000000000007941 */ /* 0x000fea0003800000 */
.L_x_12149:
[----:B------:R-:W-:Y:S02]  /*17e00*/  IMAD.U32 R8, RZ, RZ, UR44 ;  /* 0x0000002cff087e24 */ /* 0x000fe4000f8e00ff */
[----:B------:R-:W-:-:S05]  /*17e10*/  IMAD.U32 R9, RZ, RZ, UR45 ;  /* 0x0000002dff097e24 */ /* 0x000fca000f8e00ff */
        /* <DEDUP_REMOVED lines=14> */
.L_x_12152:
[----:B------:R-:W-:Y:S05]  /*17f00*/  BSYNC B0 ;  /* 0x0000000000007941 */ /* 0x000fea0003800000 */
.L_x_12151:
[----:B------:R-:W-:Y:S04]  /*17f10*/  BSSY B0, `(.L_x_12153) ;  /* 0x000000a000007945 */ /* 0x000fe80003800000 */
[----:B------:R-:W-:Y:S05]  /*17f20*/  @P0 BRA `(.L_x_12154) ;  /* 0x0000000000200947 */ /* 0x000fea0003800000 */
[----:B------:R-:W-:Y:S01]  /*17f30*/  MOV R2, UR44 ;  /* 0x0000002c00027c02 */ /* 0x000fe20008000f00 */
[----:B------:R-:W-:-:S06]  /*17f40*/  IMAD.U32 R3, RZ, RZ, UR45 ;  /* 0x0000002dff037e24 */ /* 0x000fcc000f8e00ff */
[----:B------:R-:W2:Y:S01]  /*17f50*/  LD.E.64 R2, desc[UR42][R2.64+0x18] ;  /* 0x0000182a02027980 */ /* 0x000ea2000c101b00 */
[----:B-----5:R-:W-:Y:S02]  /*17f60*/  SHF.L.U32 R7, R11, 0x1f, RZ ;  /* 0x0000001f0b077819 */ /* 0x020fe400000006ff */
[----:B--2---:R-:W-:-:S05]  /*17f70*/  MOV R5, R2 ;  /* 0x0000000200057202 */ /* 0x004fca0000000f00 */
[----:B------:R-:W-:-:S04]  /*17f80*/  IMAD R4, R10, 0x8, R5 ;  /* 0x000000080a047824 */ /* 0x000fc800078e0205 */
[----:B------:R-:W0:Y:S02]  /*17f90*/  SYNCS.PHASECHK.TRANS64.TRYWAIT P0, [R4+URZ], R7 ;  /* 0x00000007040075a7 */ /* 0x000e24000800017f */
[----:B0-----:R-:W-:Y:S05]  /*17fa0*/  @!P0 BRA `(.L_x_12155) ;  /* 0x00000138009c8947 */ /* 0x001fea0003800000 */
.L_x_12154:
[----:B------:R-:W-:Y:S05]  /*17fb0*/  BSYNC B0 ;  /* 0x0000000000007941 */ /* 0x000fea0003800000 */
.L_x_12153:
        /* <DEDUP_REMOVED lines=31> */
[----:B------:R-:W-:Y:S01]  /*181b0*/  R2UR UR4, R4 ;  /* 0x00000000040472ca */ /* 0x000fe200000e0000 */
[C---:B------:R-:W-:Y:S01]  /*181c0*/  VIADD R4, R2.reuse, 0x4 ;  /* 0x0000000402047836 */ /* 0x040fe20000000000 */
[----:B------:R-:W-:Y:S01]  /*181d0*/  R2UR UR5, R5 ;  /* 0x00000000050572ca */ /* 0x000fe200000e0000 */
[----:B------:R-:W-:Y:S01]  /*181e0*/  VIADD R2, R2, 0x6 ;  /* 0x0000000602027836 */ /* 0x000fe20000000000 */
[----:B------:R-:W-:Y:S01]  /*181f0*/  MOV R5, R3 ;  /* 0x0000000300057202 */ /* 0x000fe20000000f00 */
[----:B------:R-:W-:-:S02]  /*18200*/  WARPGROUP.DEPBAR.LE gsb0, 0x0 ;  /* 0x00008000000079c5 */ /* 0x000fc40000010000 */
[----:B------:R-:W-:-:S08]  /*18210*/  WARPGROUP.ARRIVE ;  /* 0x00000000000079c5 */ /* 0x000fd00000000000 */
        /* <DEDUP_REMOVED lines=25> */
.L_x_12157:
[----:B------:R-:W-:Y:S05]  /*183b0*/  BSYNC B0 ;  /* 0x0000000000007941 */ /* 0x000fea0003800000 */
.L_x_12156:
[----:B------:R-:W-:Y:S02]  /*183c0*/  IMAD.U32 R4, RZ, RZ, UR44 ;  /* 0x0000002cff047e24 */ /* 0x000fe4000f8e00ff */
[----:B------:R-:W-:Y:S01]  /*183d0*/  IMAD.U32 R5, RZ, RZ, UR45 ;  /* 0x0000002dff057e24 */ /* 0x000fe2000f8e00ff */
[----:B------:R-:W-:-:S05]  /*183e0*/  MOV R6, UR44 ;  /* 0x0000002c00067c02 */ /* 0x000fca0008000f00 */
        /* <DEDUP_REMOVED lines=34> */
[-C--:B------:R-:W-:Y:S02]  /*18610*/  FMUL.FTZ R14, R27, R15.reuse ;  /* 0x0000000f1b0e7220 */ /* 0x080fe40000410000 */
[----:B------:R-:W-:Y:S01]  /*18620*/  SHF.R.S32.HI R43, RZ, 0x1f, R46 ;  /* 0x0000001fff2b7819 */ /* 0x000fe2000001142e */
[-C--:B------:R-:W-:Y:S01]  /*18630*/  FMUL.FTZ R137, R45, R15.reuse ;  /* 0x0000000f2d897220 */ /* 0x080fe20000410000 */
[-C--:B------:R-:W-:Y:S01]  /*18640*/  FMUL.FTZ R27, R35, R15.reuse ;  /* 0x0000000f231b7220 */ /* 0x080fe20000410000 */
[-C--:B------:R-:W-:Y:S01]  /*18650*/  FMUL.FTZ R35, R40, R15.reuse ;  /* 0x0000000f28237220 */ /* 0x080fe20000410000 */
[----:B------:R-:W-:Y:S01]  /*18660*/  LEA.HI R45, R43, R46, RZ, 0x2 ;  /* 0x0000002e2b2d7211 */ /* 0x000fe200078f10ff */
[-C--:B------:R-:W-:Y:S01]  /*18670*/  FMUL.FTZ R77, R33, R15.reuse ;  /* 0x0000000f214d7220 */ /* 0x080fe20000410000 */
[-C--:B------:R-:W-:Y:S01]  /*18680*/  FMUL.FTZ R40, R49, R15.reuse ;  /* 0x0000000f31287220 */ /* 0x080fe20000410000 */
[----:B------:R-:W-:Y:S01]  /*18690*/  FMUL.FTZ R33, R47, R15 ;  /* 0x0000000f2f217220 */ /* 0x000fe20000410000 */
[----:B------:R-:W-:-:S02]  /*186a0*/  LEA.HI R49, R42, R73, RZ, 0x2 ;  /* 0x000000492a317211 */ /* 0x000fc400078f10ff */
[--C-:B------:R-:W-:Y:S02]  /*186b0*/  SHF.R.S32.HI R47, RZ, 0x2, R45.reuse ;  /* 0x00000002ff2f7819 */ /* 0x100fe4000001142d */
[----:B------:R-:W-:Y:S01]  /*186c0*/  SHF.R.S32.HI R42, RZ, 0x1f, R45 ;  /* 0x0000001fff2a7819 */ /* 0x000fe2000001142d */
[----:B------:R-:W-:Y:S01]  /*186d0*/  FMUL.FTZ R173, R50, R15 ;  /* 0x0000000f32ad7220 */ /* 0x000fe20000410000 */
[----:B------:R-:W-:Y:S02]  /*186e0*/  LOP3.LUT R50, R49, 0xfffffffc, RZ, 0xc0, !PT ;  /* 0xfffffffc31327812 */ /* 0x000fe400078ec0ff */
[----:B------:R-:W-:Y:S02]  /*186f0*/  LEA.HI R49, R42, R47, RZ, 0x3 ;  /* 0x0000002f2a317211 */ /* 0x000fe400078f18ff */
        /* <DEDUP_REMOVED lines=11> */
[----:B------:R-:W-:-:S02]  /*187b0*/  LOP3.LUT R42, R47, 0x1ffffffe, RZ, 0xc0, !PT ;  /* 0x1ffffffe2f2a7812 */ /* 0x000fc400078ec0ff */
[----:B------:R-:W-:-:S03]  /*187c0*/  LEA R50, R43, R50, 0x4 ;  /* 0x000000322b327211 */ /* 0x000fc600078e20ff */
[----:B------:R-:W-:Y:S02]  /*187d0*/  IMAD.IADD R42, R73, 0x1, -R42 ;  /* 0x00000001492a7824 */ /* 0x000fe400078e0a2a */
[----:B------:R-:W-:-:S04]  /*187e0*/  IMAD R41, R41, 0x40, R50 ;  /* 0x0000004029297824 */ /* 0x000fc800078e0232 */
[----:B------:R-:W-:-:S04]  /*187f0*/  IMAD R42, R42, 0x8, R41 ;  /* 0x000000082a2a7824 */ /* 0x000fc800078e0229 */
[----:B------:R-:W-:-:S05]  /*18800*/  @P0 IMAD.HI.U32 R3, R42, R3, RZ ;  /* 0x000000032a030227 */ /* 0x000fca00078e00ff */
[----:B------:R-:W-:Y:S01]  /*18810*/  @P0 SHF.R.U32.HI R42, RZ, R72, R3 ;  /* 0x00000048ff2a0219 */ /* 0x000fe20000011603 */
[-C--:B------:R-:W-:Y:S01]  /*18820*/  FMUL.FTZ R56, R56, R15.reuse ;  /* 0x0000000f38387220 */ /* 0x080fe20000410000 */
[----:B------:R-:W-:Y:S01]  /*18830*/  LOP3.LUT R45, R45, 0x7ffffffc, RZ, 0xc0, !PT ;  /* 0x7ffffffc2d2d7812 */ /* 0x000fe200078ec0ff */
[-C--:B------:R-:W-:Y:S01]  /*18840*/  FMUL.FTZ R60, R60, R15.reuse ;  /* 0x0000000f3c3c7220 */ /* 0x080fe20000410000 */
[-C--:B------:R-:W-:Y:S01]  /*18850*/  FMUL.FTZ R64, R64, R15.reuse ;  /* 0x0000000f40407220 */ /* 0x080fe20000410000 */
[----:B------:R-:W0:Y:S01]  /*18860*/  SHFL.IDX PT, R41, R42, RZ, 0x1c1f ;  /* 0x001c1fff2a297589 */ /* 0x000e2200000e0000 */
[----:B------:R-:W-:Y:S02]  /*18870*/  IMAD.MOV.U32 R3, RZ, RZ, -0x60 ;  /* 0xffffffa0ff037424 */ /* 0x000fe400078e00ff */
        /* <DEDUP_REMOVED lines=9> */
[----:B------:R1:W2:Y:S01]  /*18910*/  MUFU.TANH R54, R56 ;  /* 0x0000003800367308 */ /* 0x0002a20000002400 */
[----:B------:R-:W-:Y:S01]  /*18920*/  FMUL.FTZ R48, R62, R15 ;  /* 0x0000000f3e307220 */ /* 0x000fe20000410000 */
[----:B------:R-:W-:-:S02]  /*18930*/  IMAD.IADD R45, R46, 0x1, -R45 ;  /* 0x000000012e2d7824 */ /* 0x000fc400078e0a2d */
[----:B------:R-:W-:Y:S01]  /*18940*/  FMUL.FTZ R129, R51, R15 ;  /* 0x0000000f33817220 */ /* 0x000fe20000410000 */
[----:B------:R-:W-:Y:S02]  /*18950*/  IMAD R2, R0, R3, 0x1 ;  /* 0x0000000100027424 */ /* 0x000fe400078e0203 */
[-C--:B------:R-:W-:Y:S01]  /*18960*/  FMUL.FTZ R52, R52, R15.reuse ;  /* 0x0000000f34347220 */ /* 0x080fe20000410000 */
[-C--:B------:R-:W-:Y:S01]  /*18970*/  FMUL.FTZ R39, R55, R15.reuse ;  /* 0x0000000f37277220 */ /* 0x080fe20000410000 */
[-C--:B------:R-:W-:Y:S01]  /*18980*/  FMUL.FTZ R44, R59, R15.reuse ;  /* 0x0000000f3b2c7220 */ /* 0x080fe20000410000 */
[----:B------:R3:W4:Y:S01]  /*18990*/  MUFU.TANH R58, R60 ;  /* 0x0000003c003a7308 */ /* 0x0007220000002400 */
[-C--:B------:R-:W-:Y:S01]  /*189a0*/  FMUL.FTZ R61, R61, R15.reuse ;  /* 0x0000000f3d3d7220 */ /* 0x080fe20000410000 */
[-C--:B------:R-:W-:Y:S01]  /*189b0*/  FMUL.FTZ R126, R63, R15.reuse ;  /* 0x0000000f3f7e7220 */ /* 0x080fe20000410000 */
[-C--:B-1----:R-:W-:Y:S01]  /*189c0*/  FMUL.FTZ R56, R66, R15.reuse ;  /* 0x0000000f42387220 */ /* 0x082fe20000410000 */
[-C--:B------:R-:W-:Y:S01]  /*189d0*/  FMUL.FTZ R68, R68, R15.reuse ;  /* 0x0000000f44447220 */ /* 0x080fe20000410000 */
[----:B------:R-:W-:-:S03]  /*189e0*/  FMUL.FTZ R62, R70, R15 ;  /* 0x0000000f463e7220 */ /* 0x000fc60000410000 */
[----:B------:R1:W0:Y:S01]  /*189f0*/  MUFU.TANH R79, R64 ;  /* 0x00000040004f7308 */ /* 0x0002220000002400 */
[-C--:B---3--:R-:W-:Y:S01]  /*18a00*/  FMUL.FTZ R60, R71, R15.reuse ;  /* 0x0000000f473c7220 */ /* 0x088fe20000410000 */
[-C--:B------:R-:W-:Y:S01]  /*18a10*/  FMUL.FTZ R53, R53, R15.reuse ;  /* 0x0000000f35357220 */ /* 0x080fe20000410000 */
[-C--:B------:R-:W-:Y:S01]  /*18a20*/  FMUL.FTZ R57, R57, R15.reuse ;  /* 0x0000000f39397220 */ /* 0x080fe20000410000 */
[-C--:B------:R-:W-:Y:S01]  /*18a30*/  FMUL.FTZ R65, R65, R15.reuse ;  /* 0x0000000f41417220 */ /* 0x080fe20000410000 */
[-C--:B------:R-:W-:Y:S01]  /*18a40*/  FMUL.FTZ R69, R69, R15.reuse ;  /* 0x0000000f45457220 */ /* 0x080fe20000410000 */
[----:B------:R-:W-:Y:S02]  /*18a50*/  IMAD R2, R45, -0x2, R2 ;  /* 0xfffffffe2d027824 */ /* 0x000fe400078e0202 */
[----:B-1----:R-:W-:Y:S01]  /*18a60*/  FMUL.FTZ R64, R67, R15 ;  /* 0x0000000f43407220 */ /* 0x002fe20000410000 */
[----:B------:R-:W1:Y:S02]  /*18a70*/  MUFU.TANH R13, R13 ;  /* 0x0000000d000d7308 */ /* 0x000e640000002400 */
[----:B------:R-:W-:-:S02]  /*18a80*/  IADD3 R46, -R4, R2, R5 ;  /* 0x00000002042e7210 */ /* 0x000fc40007ffe105 */
[----:B------:R-:W-:-:S04]  /*18a90*/  LOP3.LUT R3, RZ, R6, RZ, 0x33, !PT ;  /* 0x00000006ff037212 */ /* 0x000fc800078e33ff */
        /* <DEDUP_REMOVED lines=45> */
[----:B------:R-:W-:Y:S01]  /*18d70*/  IMAD.IADD R46, R46, 0x1, R3 ;  /* 0x000000012e2e7824 */ /* 0x000fe200078e0203 */
[----:B------:R-:W-:Y:S01]  /*18d80*/  IADD3 R66, R2, -0x1, RZ ;  /* 0xffffffff02427810 */ /* 0x000fe20007ffe0ff */
[----:B------:R-:W-:-:S02]  /*18d90*/  IMAD R50, R0, -0x60, R8 ;  /* 0xffffffa000327824 */ /* 0x000fc400078e0208 */
        /* <DEDUP_REMOVED lines=13> */
.L_x_12161:
[----:B------:R-:W-:-:S13]  /*18e70*/  ISETP.NE.AND P0, PT, R9, 0x1, PT ;  /* 0x000000010900780c */ /* 0x000fda0003f05270 */
[----:B------:R-:W-:-:S05]  /*18e80*/  @P0 IMAD.HI.U32 R8, R6, R10, RZ ;  /* 0x0000000a06080227 */ /* 0x000fca00078e00ff */
[----:B------:R-:W-:-:S07]  /*18e90*/  @P0 SHF.R.U32.HI R6, RZ, R11, R8 ;  /* 0x0000000bff060219 */ /* 0x000fce0000011608 */
.L_x_12162:
[----:B------:R-:W-:Y:S05]  /*18ea0*/  BSYNC B1 ;  /* 0x0000000000017941 */ /* 0x000fea0003800000 */
.L_x_12160:
[----:B------:R-:W-:-:S05]  /*18eb0*/  IMAD R6, R6, R9, R66 ;  /* 0x0000000906067224 */ /* 0x000fca00078e0242 */
[----:B------:R-:W-:Y:S02]  /*18ec0*/  VIMNMX R3, R3, R6, !PT ;  /* 0x0000000603037248 */ /* 0x000fe40007fe0100 */
[----:B------:R-:W-:-:S07]  /*18ed0*/  VIADDMNMX R2, R6, R9, R2, PT ;  /* 0x0000000906027246 */ /* 0x000fce0003800102 */
.L_x_12159:
[----:B------:R-:W-:Y:S05]  /*18ee0*/  BSYNC B0 ;  /* 0x0000000000007941 */ /* 0x000fea0003800000 */
.L_x_12158:
[C---:B------:R-:W-:Y:S01]  /*18ef0*/  ISETP.GE.AND P0, PT, R50.reuse, 0x2, PT ;  /* 0x000000023200780c */ /* 0x040fe20003f06270 */
[----:B------:R-:W0:Y:S01]  /*18f00*/  SHFL.IDX PT, R42, R42, 0x1, 0x1c1f ;  /* 0x003c1f002a2a7f89 */ /* 0x000e2200000e0000 */
[C---:B------:R-:W-:Y:S01]  /*18f10*/  ISETP.GE.AND P4, PT, R50.reuse, 0xa, PT ;  /* 0x0000000a3200780c */ /* 0x040fe20003f86270 */
        /* <DEDUP_REMOVED lines=11> */
[C---:B------:R-:W-:Y:S01]  /*18fd0*/  ISETP.LT.OR P3, PT, R2.reuse, 0x9, P3 ;  /* 0x000000090200780c */ /* 0x040fe20001f61670 */
[----:B0-----:R-:W-:Y:S01]  /*18fe0*/  IMAD.IADD R6, R45, 0x1, R42 ;  /* 0x000000012d067824 */ /* 0x001fe200078e022a */
        /* <DEDUP_REMOVED lines=99> */
[----:B------:R-:W-:-:S03]  /*19620*/  IMAD.IADD R3, R46, 0x1, R42 ;  /* 0x000000012e037824 */ /* 0x000fc600078e022a */
        /* <DEDUP_REMOVED lines=14> */
.L_x_12166:
[----:B------:R-:W-:-:S13]  /*19710*/  ISETP.NE.AND P6, PT, R9, 0x1, PT ;  /* 0x000000010900780c */ /* 0x000fda0003fc5270 */
[----:B------:R-:W-:-:S05]  /*19720*/  @P6 IMAD.HI.U32 R10, R4, R10, RZ ;  /* 0x0000000a040a6227 */ /* 0x000fca00078e00ff */
[----:B------:R-:W-:-:S07]  /*19730*/  @P6 SHF.R.U32.HI R4, RZ, R11, R10 ;  /* 0x0000000bff046219 */ /* 0x000fce000001160a */
.L_x_12167:
[----:B------:R-:W-:Y:S05]  /*19740*/  BSYNC B1 ;  /* 0x0000000000017941 */ /* 0x000fea0003800000 */
.L_x_12165:
[----:B------:R-:W-:-:S05]  /*19750*/  IMAD R4, R4, R9, R66 ;  /* 0x0000000904047224 */ /* 0x000fca00078e0242 */
[----:B------:R-:W-:Y:S02]  /*19760*/  VIADDMNMX R6, R4, R9, R6, PT ;  /* 0x0000000904067246 */ /* 0x000fe40003800106 */
[----:B------:R-:W-:-:S07]  /*19770*/  VIMNMX R3, R3, R4, !PT ;  /* 0x0000000403037248 */ /* 0x000fce0007fe0100 */
.L_x_12164:
[----:B------:R-:W-:Y:S05]  /*19780*/  BSYNC B0 ;  /* 0x0000000000007941 */ /* 0x000fea0003800000 */
.L_x_12163:
[C---:B------:R-:W-:Y:S01]  /*19790*/  ISETP.GT.AND P0, PT, R3.reuse, 0x1, !P0 ;  /* 0x000000010300780c */ /* 0x040fe20004704270 */
[----:B------:R-:W2:Y:S01]  /*197a0*/  LDL R61, [R1+0x1f0] ;  /* 0x0001f000013d7983 */ /* 0x000ea20000100800 */
        /* <DEDUP_REMOVED lines=8> */
[----:B------:R-:W2:Y:S01]  /*19830*/  LDL.64 R8, [R1+0x1d0] ;  /* 0x0001d00001087983 */ /* 0x000ea20000100a00 */
        /* <DEDUP_REMOVED lines=15> */
[----:B------:R-:W-:-:S02]  /*19930*/  ISETP.NE.AND P0, PT, R67, RZ, PT ;  /* 0x000000ff4300720c */ /* 0x000fc40003f05270 */
[C---:B------:R-:W-:Y:S01]  /*19940*/  ISETP.GT.AND P2, PT, R3.reuse, 0x49, !P2 ;  /* 0x000000490300780c */ /* 0x040fe20005744270 */
[----:B------:R-:W4:Y:S01]  /*19950*/  LDL.64 R100, [R1+0x270] ;  /* 0x0002700001647983 */ /* 0x000f220000100a00 */
[C---:B------:R-:W-:Y:S02]  /*19960*/  ISETP.GT.AND P0, PT, R3.reuse, 0x11, !P0 ;  /* 0x000000110300780c */ /* 0x040fe40004704270 */
[C---:B------:R-:W-:Y:S01]  /*19970*/  ISETP.GT.AND P3, PT, R3.reuse, 0x50, !P3 ;  /* 0x000000500300780c */ /* 0x040fe20005f64270 */
[----:B------:R-:W4:Y:S01]  /*19980*/  LDL.64 R96, [R1+0x280] ;  /* 0x0002800001607983 */ /* 0x000f220000100a00 */
[----:B------:R-:W-:Y:S02]  /*19990*/  ISETP.LT.OR P0, PT, R6, 0x12, P0 ;  /* 0x000000120600780c */ /* 0x000fe40000701670 */
[----:B------:R-:W-:Y:S01]  /*199a0*/  ISETP.GT.AND P4, PT, R3, 0x51, !P4 ;  /* 0x000000510300780c */ /* 0x000fe20006784270 */
[----:B------:R-:W4:Y:S01]  /*199b0*/  LDL.64 R94, [R1+0x290] ;  /* 0x00029000015e7983 */ /* 0x000f220000100a00 */
[----:B------:R-:W-:-:S02]  /*199c0*/  FSEL R27, R27, -INF , !P0 ;  /* 0xff8000001b1b7808 */ /* 0x000fc40004000000 */
[C---:B------:R-:W-:Y:S01]  /*199d0*/  ISETP.GT.AND P0, PT, R3.reuse, 0x18, !P1 ;  /* 0x000000180300780c */ /* 0x040fe20004f04270 */
[----:B------:R-:W4:Y:S01]  /*199e0*/  LDL.64 R84, [R1+0x2a0] ;  /* 0x0002a00001547983 */ /* 0x000f220000100a00 */
[----:B------:R-:W-:Y:S02]  /*199f0*/  ISETP.NE.AND P1, PT, R54, RZ, PT ;  /* 0x000000ff3600720c */ /* 0x000fe40003f25270 */
        /* <DEDUP_REMOVED lines=8> */
[----:B------:R-:W-:Y:S01]  /*19a80*/  ISETP.GT.AND P5, PT, R3, 0x58, !P5 ;  /* 0x000000580300780c */ /* 0x000fe20006fa4270 */
        /* <DEDUP_REMOVED lines=13> */
[----:B------:R-:W4:Y:S01]  /*19b60*/  LDL R187, [R1+0x28] ;  /* 0x0000280001bb7983 */ /* 0x000f220000100800 */
        /* <DEDUP_REMOVED lines=35> */
[----:B--2---:R-:W-:Y:S02]  /*19da0*/  FMNMX.FTZ R2, R79, R8, !PT ;  /* 0x000000084f027209 */ /* 0x004fe40007810000 */
[----:B------:R-:W-:Y:S02]  /*19db0*/  ISETP.LT.OR P0, PT, R6, 0x1, P0 ;  /* 0x000000010600780c */ /* 0x000fe40000701670 */
[----:B------:R-:W-:Y:S02]  /*19dc0*/  FMNMX.FTZ R2, R141, R2, !PT ;  /* 0x000000028d027209 */ /* 0x000fe40007810000 */
[----:B------:R-:W-:-:S02]  /*19dd0*/  FSEL R67, R12, -INF , !P0 ;  /* 0xff8000000c437808 */ /* 0x000fc40004000000 */
[----:B------:R-:W-:Y:S02]  /*19de0*/  FMNMX.FTZ R2, R73, R2, !PT ;  /* 0x0000000249027209 */ /* 0x000fe40007810000 */
[C---:B------:R-:W-:Y:S02]  /*19df0*/  ISETP.LT.OR P2, PT, R6.reuse, 0x4a, P2 ;  /* 0x0000004a0600780c */ /* 0x040fe40001741670 */
[----:B------:R-:W-:Y:S02]  /*19e00*/  FMNMX.FTZ R2, R75, R2, !PT ;  /* 0x000000024b027209 */ /* 0x000fe40007810000 */
[----:B------:R-:W-:Y:S02]  /*19e10*/  ISETP.LT.OR P3, PT, R6, 0x51, P3 ;  /* 0x000000510600780c */ /* 0x000fe40001f61670 */
[----:B------:R-:W-:Y:S02]  /*19e20*/  FMNMX.FTZ R2, R71, R2, !PT ;  /* 0x0000000247027209 */ /* 0x000fe40007810000 */
        /* <DEDUP_REMOVED lines=28> */
[----:B------:R-:W-:-:S04]  /*19ff0*/  FMNMX.FTZ R4, R31, R2, !PT ;  /* 0x000000021f047209 */ /* 0x000fc80007810000 */
[----:B------:R-:W-:-:S04]  /*1a000*/  FMNMX.FTZ R4, R171, R4, !PT ;  /* 0x00000004ab047209 */ /* 0x000fc80007810000 */
[----:B------:R-:W-:Y:S02]  /*1a010*/  FMNMX.FTZ R4, R33, R4, !PT ;  /* 0x0000000421047209 */ /* 0x000fe40007810000 */
[----:B------:R-:W-:Y:S02]  /*1a020*/  FMNMX.FTZ R2, R13, R10, !PT ;  /* 0x0000000a0d027209 */ /* 0x000fe40007810000 */
[----:B------:R-:W-:-:S03]  /*1a030*/  FMNMX.FTZ R4, R173, R4, !PT ;  /* 0x00000004ad047209 */ /* 0x000fc60007810000 */
[----:B------:R-:W0:Y:S01]  /*1a040*/  SHFL.BFLY PT, R7, R2, 0x2, 0x1f ;  /* 0x0c401f0002077f89 */ /* 0x000e2200000e0000 */
[----:B------:R-:W-:-:S04]  /*1a050*/  FMNMX.FTZ R4, R129, R4, !PT ;  /* 0x0000000481047209 */ /* 0x000fc80007810000 */
[----:B------:R-:W-:Y:S02]  /*1a060*/  FMNMX.FTZ R4, R175, R4, !PT ;  /* 0x00000004af047209 */ /* 0x000fe40007810000 */
[----:B------:R-:W-:Y:S02]  /*1a070*/  ISETP.GT.AND P0, PT, R3, 0x48, !P1 ;  /* 0x000000480300780c */ /* 0x000fe40004f04270 */
[----:B------:R-:W-:Y:S02]  /*1a080*/  FMNMX.FTZ R4, R39, R4, !PT ;  /* 0x0000000427047209 */ /* 0x000fe40007810000 */
[----:B------:R-:W-:Y:S02]  /*1a090*/  ISETP.LT.OR P0, PT, R6, 0x49, P0 ;  /* 0x000000490600780c */ /* 0x000fe40000701670 */
[----:B------:R-:W-:Y:S02]  /*1a0a0*/  FMNMX.FTZ R5, R177, R4, !PT ;  /* 0x00000004b1057209 */ /* 0x000fe40007810000 */
[----:B------:R-:W-:-:S02]  /*1a0b0*/  FSEL R48, R48, -INF , !P0 ;  /* 0xff80000030307808 */ /* 0x000fc40004000000 */
[----:B------:R-:W-:Y:S02]  /*1a0c0*/  FMNMX.FTZ R5, R44, R5, !PT ;  /* 0x000000052c057209 */ /* 0x000fe40007810000 */
[----:B------:R-:W-:Y:S02]  /*1a0d0*/  FSEL R126, R126, -INF , !P2 ;  /* 0xff8000007e7e7808 */ /* 0x000fe40005000000 */
[----:B------:R-:W-:Y:S02]  /*1a0e0*/  FMNMX.FTZ R5, R48, R5, !PT ;  /* 0x0000000530057209 */ /* 0x000fe40007810000 */
[----:B------:R-:W-:Y:S02]  /*1a0f0*/  ISETP.LT.OR P4, PT, R6, 0x52, P4 ;  /* 0x000000520600780c */ /* 0x000fe40002781670 */
[----:B0-----:R-:W-:Y:S02]  /*1a100*/  FMNMX.FTZ R7, R2, R7, !PT ;  /* 0x0000000702077209 */ /* 0x001fe40007810000 */
[----:B------:R-:W-:-:S02]  /*1a110*/  FSEL R56, R56, -INF , !P3 ;  /* 0xff80000038387808 */ /* 0x000fc40005800000 */
[----:B------:R-:W-:Y:S01]  /*1a120*/  FMNMX.FTZ R5, R126, R5, !PT ;  /* 0x000000057e057209 */ /* 0x000fe20007810000 */
[----:B------:R-:W0:Y:S01]  /*1a130*/  SHFL.BFLY PT, R4, R7, 0x1, 0x1f ;  /* 0x0c201f0007047f89 */ /* 0x000e2200000e0000 */
[----:B------:R-:W-:Y:S02]  /*1a140*/  ISETP.GT.AND P0, PT, R3, 0x59, !P6 ;  /* 0x000000590300780c */ /* 0x000fe40007704270 */
[----:B------:R-:W-:Y:S02]  /*1a150*/  ISETP.LT.OR P5, PT, R6, 0x59, P5 ;  /* 0x000000590600780c */ /* 0x000fe40002fa1670 */
[----:B------:R-:W-:Y:S02]  /*1a160*/  FSEL R64, R64, -INF , !P4 ;  /* 0xff80000040407808 */ /* 0x000fe40006000000 */
[----:B------:R-:W-:Y:S02]  /*1a170*/  FMNMX.FTZ R5, R56, R5, !PT ;  /* 0x0000000538057209 */ /* 0x000fe40007810000 */
[----:B------:R-:W-:-:S02]  /*1a180*/  ISETP.LT.OR P0, PT, R6, 0x5a, P0 ;  /* 0x0000005a0600780c */ /* 0x000fc40000701670 */
[----:B------:R-:W-:Y:S02]  /*1a190*/  FSEL R62, R62, -INF , !P5 ;  /* 0xff8000003e3e7808 */ /* 0x000fe40006800000 */
[----:B------:R-:W-:Y:S02]  /*1a1a0*/  FMNMX.FTZ R5, R64, R5, !PT ;  /* 0x0000000540057209 */ /* 0x000fe40007810000 */
[----:B------:R-:W-:Y:S02]  /*1a1b0*/  FSEL R60, R60, -INF , !P0 ;  /* 0xff8000003c3c7808 */ /* 0x000fe40004000000 */
[----:B------:R-:W-:-:S04]  /*1a1c0*/  FMNMX.FTZ R3, R62, R5, !PT ;  /* 0x000000053e037209 */ /* 0x000fc80007810000 */
[----:B------:R-:W-:-:S05]  /*1a1d0*/  FMNMX.FTZ R3, R60, R3, !PT ;  /* 0x000000033c037209 */ /* 0x000fca0007810000 */
[----:B------:R1:W-:Y:S04]  /*1a1e0*/  STL.64 [R1+0x1d0], R2 ;  /* 0x0001d00201007387 */ /* 0x0003e80000100a00 */
[----:B------:R-:W2:Y:S01]  /*1a1f0*/  LDL R11, [R1+0x1d4] ;  /* 0x0001d400010b7983 */ /* 0x000ea20000100800 */
[----:B0-----:R-:W-:-:S03]  /*1a200*/  FMNMX.FTZ R6, R7, R4, !PT ;  /* 0x0000000407067209 */ /* 0x001fc60007810000 */
[----:B------:R-:W3:Y:S04]  /*1a210*/  LDL.64 R4, [R1+0x1e0] ;  /* 0x0001e00001047983 */ /* 0x000ee80000100a00 */
[----:B------:R-:W-:Y:S04]  /*1a220*/  STL [R1+0x1d0], R6 ;  /* 0x0001d00601007387 */ /* 0x000fe80000100800 */
[----:B------:R-:W4:Y:S04]  /*1a230*/  LDL R12, [R1+0x1d0] ;  /* 0x0001d000010c7983 */ /* 0x000f280000100800 */
[----:B-1----:R-:W3:Y:S04]  /*1a240*/  LDL.64 R2, [R1+0x220] ;  /* 0x0002200001027983 */ /* 0x002ee80000100a00 */
[----:B--2---:R-:W0:Y:S01]  /*1a250*/  SHFL.BFLY PT, R6, R11, 0x2, 0x1f ;  /* 0x0c401f000b067f89 */ /* 0x004e2200000e0000 */
[----:B----4-:R-:W-:Y:S01]  /*1a260*/  FMUL.FTZ R7, R61, R12 ;  /* 0x0000000c3d077220 */ /* 0x010fe20000410000 */
[----:B------:R-:W-:-:S04]  /*1a270*/  FSETP.NEU.FTZ.AND P0, PT, R12, -INF , PT ;  /* 0xff8000000c00780b */ /* 0x000fc80003f1d000 */
[----:B------:R-:W-:-:S05]  /*1a280*/  FSEL R10, R7, RZ, P0 ;  /* 0x000000ff070a7208 */ /* 0x000fca0000000000 */
[----:B------:R-:W-:Y:S01]  /*1a290*/  FFMA.FTZ R148, R47, R61, -R10 ;  /* 0x0000003d2f947223 */ /* 0x000fe2000001080a */
[----:B0-----:R-:W-:-:S05]  /*1a2a0*/  FMNMX.FTZ R47, R6, R11, !PT ;  /* 0x0000000b062f7209 */ /* 0x001fca0007810000 */
[----:B------:R-:W0:Y:S01]  /*1a2b0*/  SHFL.BFLY PT, R186, R47, 0x1, 0x1f ;  /* 0x0c201f002fba7f89 */ /* 0x000e2200000e0000 */
[----:B------:R-:W-:Y:S01]  /*1a2c0*/  FSEL R7, R12, RZ, P0 ;  /* 0x000000ff0c077208 */ /* 0x000fe20000000000 */
[----:B------:R-:W-:-:S04]  /*1a2d0*/  FFMA.FTZ R156, R79, R61, -R10 ;  /* 0x0000003d4f9c7223 */ /* 0x000fc8000001080a */
[----:B------:R-:W-:Y:S01]  /*1a2e0*/  FADD.FTZ R8, R8, -R7 ;  /* 0x8000000708087221 */ /* 0x000fe20000010000 */
[----:B0-----:R-:W-:-:S04]  /*1a2f0*/  FMNMX.FTZ R186, R47, R186, !PT ;  /* 0x000000ba2fba7209 */ /* 0x001fc80007810000 */
[C---:B------:R-:W-:Y:S01]  /*1a300*/  FSETP.NEU.FTZ.AND P0, PT, R186.reuse, -INF , PT ;  /* 0xff800000ba00780b */ /* 0x040fe20003f1d000 */
[----:B------:R-:W-:-:S03]  /*1a310*/  FMUL.FTZ R108, R186, R61 ;  /* 0x0000003dba6c7220 */ /* 0x000fc60000410000 */
[----:B------:R-:W-:Y:S02]  /*1a320*/  FSEL R6, R186, RZ, P0 ;  /* 0x000000ffba067208 */ /* 0x000fe40000000000 */
[----:B------:R-:W-:-:S03]  /*1a330*/  FSEL R108, R108, RZ, P0 ;  /* 0x000000ff6c6c7208 */ /* 0x000fc60000000000 */
[----:B------:R-:W-:Y:S01]  /*1a340*/  FADD.FTZ R6, R9, -R6 ;  /* 0x8000000609067221 */ /* 0x000fe20000010000 */
[-C--:B------:R-:W-:Y:S01]  /*1a350*/  FMUL.FTZ R8, R8, R61.reuse ;  /* 0x0000003d08087220 */ /* 0x080fe20000410000 */
[-C--:B------:R-:W-:Y:S01]  /*1a360*/  FFMA.FTZ R157, R67, R61.reuse, -R108 ;  /* 0x0000003d439d7223 */ /* 0x080fe2000001086c */
[-C--:B------:R-:W-:Y:S01]  /*1a370*/  FFMA.FTZ R141, R141, R61.reuse, -R10 ;  /* 0x0000003d8d8d7223 */ /* 0x080fe2000001080a */
[----:B------:R-:W-:Y:S01]  /*1a380*/  FMUL.FTZ R6, R61, R6 ;  /* 0x000000063d067220 */ /* 0x000fe20000410000 */
[-C--:B------:R-:W-:Y:S01]  /*1a390*/  FFMA.FTZ R146, R45, R61.reuse, -R108 ;  /* 0x0000003d2d927223 */ /* 0x080fe2000001086c */
[----:B------:R-:W-:Y:S01]  /*1a3a0*/  MUFU.EX2 R156, R156 ;  /* 0x0000009c009c7308 */ /* 0x000fe20000000800 */
[-C--:B------:R-:W-:Y:S01]  /*1a3b0*/  FFMA.FTZ R158, R73, R61.reuse, -R10 ;  /* 0x0000003d499e7223 */ /* 0x080fe2000001080a */
[----:B------:R-:W-:-:S06]  /*1a3c0*/  FFMA.FTZ R159, R37, R61, -R108 ;  /* 0x0000003d259f7223 */ /* 0x000fcc000001086c */
[----:B------:R-:W3:Y:S01]  /*1a3d0*/  MUFU.EX2 R185, R8 ;  /* 0x0000000800b97308 */ /* 0x000ee20000000800 */
[-C--:B------:R-:W-:Y:S01]  /*1a3e0*/  FFMA.FTZ R184, R75, R61.reuse, -R10 ;  /* 0x0000003d4bb87223 */ /* 0x080fe2000001080a */
[----:B------:R-:W-:-:S06]  /*1a3f0*/  FFMA.FTZ R145, R43, R61, -R108 ;  /* 0x0000003d2b917223 */ /* 0x000fcc000001086c */
[----:B------:R-:W-:Y:S01]  /*1a400*/  MUFU.EX2 R157, R157 ;  /* 0x0000009d009d7308 */ /* 0x000fe20000000800 */
[-C--:B------:R-:W-:Y:S01]  /*1a410*/  FFMA.FTZ R140, R71, R61.reuse, -R10 ;  /* 0x0000003d478c7223 */ /* 0x080fe2000001080a */
[-C--:B------:R-:W-:Y:S01]  /*1a420*/  FFMA.FTZ R161, R25, R61.reuse, -R108 ;  /* 0x0000003d19a17223 */ /* 0x080fe2000001086c */
[-C--:B------:R-:W-:Y:S01]  /*1a430*/  FFMA.FTZ R160, R77, R61.reuse, -R10 ;  /* 0x0000003d4da07223 */ /* 0x080fe2000001080a */
[-C--:B------:R-:W-:Y:S01]  /*1a440*/  FFMA.FTZ R144, R27, R61.reuse, -R108 ;  /* 0x0000003d1b907223 */ /* 0x080fe2000001086c */
[-CC-:B------:R-:W-:Y:S01]  /*1a450*/  FFMA.FTZ R136, R35, R61.reuse, -R10.reuse ;  /* 0x0000003d23887223 */ /* 0x180fe2000001080a */
[-C--:B------:R-:W-:Y:S01]  /*1a460*/  FFMA.FTZ R162, R69, R61.reuse, -R10 ;  /* 0x0000003d45a27223 */ /* 0x080fe2000001080a */
[----:B------:R-:W-:Y:S01]  /*1a470*/  FFMA.FTZ R163, R163, R61, -R108 ;  /* 0x0000003da3a37223 */ /* 0x000fe2000001086c */
[----:B------:R-:W0:Y:S08]  /*1a480*/  MUFU.EX2 R151, R6 ;  /* 0x0000000600977308 */ /* 0x000e300000000800 */
[----:B------:R-:W1:Y:S08]  /*1a490*/  MUFU.EX2 R141, R141 ;  /* 0x0000008d008d7308 */ /* 0x000e700000000800 */
[----:B------:R-:W2:Y:S08]  /*1a4a0*/  MUFU.EX2 R146, R146 ;  /* 0x0000009200927308 */ /* 0x000eb00000000800 */
[----:B------:R-:W4:Y:S08]  /*1a4b0*/  MUFU.EX2 R158, R158 ;  /* 0x0000009e009e7308 */ /* 0x000f300000000800 */
[----:B------:R-:W4:Y:S01]  /*1a4c0*/  MUFU.EX2 R159, R159 ;  /* 0x0000009f009f7308 */ /* 0x000f220000000800 */
[----:B---3--:R-:W-:Y:S01]  /*1a4d0*/  FFMA.FTZ R34, R185, R4, R156 ;  /* 0x00000004b9227223 */ /* 0x008fe2000001009c */
[----:B0-----:R-:W-:Y:S01]  /*1a4e0*/  FFMA.FTZ R35, R5, R151, R157 ;  /* 0x0000009705237223 */ /* 0x001fe2000001009d */
[-C--:B------:R-:W-:Y:S01]  /*1a4f0*/  FFMA.FTZ R139, R139, R61.reuse, -R10 ;  /* 0x0000003d8b8b7223 */ /* 0x080fe2000001080a */
[-CC-:B------:R-:W-:Y:S01]  /*1a500*/  FFMA.FTZ R132, R29, R61.reuse, -R108.reuse ;  /* 0x0000003d1d847223 */ /* 0x180fe2000001086c */
[-C--:B------:R-:W-:Y:S01]  /*1a510*/  FFMA.FTZ R128, R39, R61.reuse, -R108 ;  /* 0x0000003d27807223 */ /* 0x080fe2000001086c */
[-C--:B------:R-:W-:Y:S01]  /*1a520*/  FFMA.FTZ R168, R65, R61.reuse, -R10 ;  /* 0x0000003d41a87223 */ /* 0x080fe2000001080a */
[-C--:B------:R-:W-:Y:S01]  /*1a530*/  FFMA.FTZ R169, R169, R61.reuse, -R108 ;  /* 0x0000003da9a97223 */ /* 0x080fe2000001086c */
        /* <DEDUP_REMOVED lines=8> */
[----:B------:R-:W3:Y:S01]  /*1a5c0*/  MUFU.EX2 R145, R145 ;  /* 0x0000009100917308 */ /* 0x000ee20000000800 */
[----:B-1----:R-:W-:Y:S01]  /*1a5d0*/  FADD.FTZ R37, R141, R34 ;  /* 0x000000228d257221 */ /* 0x002fe20000010000 */
[----:B--2---:R-:W-:Y:S01]  /*1a5e0*/  FADD.FTZ R36, R146, R35 ;  /* 0x0000002392247221 */ /* 0x004fe20000010000 */
[-C--:B------:R-:W-:Y:S01]  /*1a5f0*/  FFMA.FTZ R150, R57, R61.reuse, -R10 ;  /* 0x0000003d39967223 */ /* 0x080fe2000001080a */
[-C--:B------:R-:W-:Y:S01]  /*1a600*/  FFMA.FTZ R173, R173, R61.reuse, -R108 ;  /* 0x0000003dadad7223 */ /* 0x080fe2000001086c */
[-CC-:B------:R-:W-:Y:S01]  /*1a610*/  FFMA.FTZ R176, R49, R61.reuse, -R10.reuse ;  /* 0x0000003d31b07223 */ /* 0x180fe2000001080a */
[-C--:B------:R-:W-:Y:S01]  /*1a620*/  FFMA.FTZ R172, R55, R61.reuse, -R10 ;  /* 0x0000003d37ac7223 */ /* 0x080fe2000001080a */
[-C--:B------:R-:W-:Y:S01]  /*1a630*/  FFMA.FTZ R129, R129, R61.reuse, -R108 ;  /* 0x0000003d81817223 */ /* 0x080fe2000001086c */
[----:B------:R-:W1:Y:S01]  /*1a640*/  MUFU.EX2 R140, R140 ;  /* 0x0000008c008c7308 */ /* 0x000e620000000800 */
[-CC-:B------:R-:W-:Y:S01]  /*1a650*/  FFMA.FTZ R149, R51, R61.reuse, -R10.reuse ;  /* 0x0000003d33957223 */ /* 0x180fe2000001080a */
[-C--:B------:R-:W-:Y:S01]  /*1a660*/  FFMA.FTZ R174, R53, R61.reuse, -R10 ;  /* 0x0000003d35ae7223 */ /* 0x080fe2000001080a */
[-CC-:B------:R-:W-:Y:S01]  /*1a670*/  FFMA.FTZ R175, R175, R61.reuse, -R108.reuse ;  /* 0x0000003dafaf7223 */ /* 0x180fe2000001086c */
[-CC-:B------:R-:W-:Y:S01]  /*1a680*/  FFMA.FTZ R177, R177, R61.reuse, -R108.reuse ;  /* 0x0000003db1b17223 */ /* 0x180fe2000001086c */
[-CC-:B------:R-:W-:Y:S01]  /*1a690*/  FFMA.FTZ R127, R44, R61.reuse, -R108.reuse ;  /* 0x0000003d2c7f7223 */ /* 0x180fe2000001086c */
[----:B------:R-:W-:-:S02]  /*1a6a0*/  FFMA.FTZ R179, R48, R61, -R108 ;  /* 0x0000003d30b37223 */ /* 0x000fc4000001086c */
[----:B------:R-:W-:Y:S01]  /*1a6b0*/  MUFU.EX2 R148, R148 ;  /* 0x0000009400947308 */ /* 0x000fe20000000800 */
[-CC-:B------:R-:W-:Y:S01]  /*1a6c0*/  FFMA.FTZ R126, R126, R61.reuse, -R108.reuse ;  /* 0x0000003d7e7e7223 */ /* 0x180fe2000001086c */
[-C--:B------:R-:W-:Y:S01]  /*1a6d0*/  FFMA.FTZ R109, R64, R61.reuse, -R108 ;  /* 0x0000003d406d7223 */ /* 0x080fe2000001086c */
[-C--:B------:R-:W-:Y:S01]  /*1a6e0*/  FFMA.FTZ R180, R21, R61.reuse, -R10 ;  /* 0x0000003d15b47223 */ /* 0x080fe2000001080a */
[-CC-:B------:R-:W-:Y:S01]  /*1a6f0*/  FFMA.FTZ R181, R56, R61.reuse, -R108.reuse ;  /* 0x0000003d38b57223 */ /* 0x180fe2000001086c */
[-C--:B------:R-:W-:Y:S01]  /*1a700*/  FFMA.FTZ R183, R62, R61.reuse, -R108 ;  /* 0x0000003d3eb77223 */ /* 0x080fe2000001086c */
[-CC-:B------:R-:W-:Y:S01]  /*1a710*/  FFMA.FTZ R133, R133, R61.reuse, -R10.reuse ;  /* 0x0000003d85857223 */ /* 0x180fe2000001080a */
[-C--:B------:R-:W-:Y:S01]  /*1a720*/  FFMA.FTZ R182, R15, R61.reuse, -R10 ;  /* 0x0000003d0fb67223 */ /* 0x080fe2000001080a */
[----:B------:R-:W2:Y:S01]  /*1a730*/  MUFU.EX2 R161, R161 ;  /* 0x000000a100a17308 */ /* 0x000ea20000000800 */
[----:B----4-:R-:W-:Y:S01]  /*1a740*/  FADD.FTZ R39, R158, R37 ;  /* 0x000000259e277221 */ /* 0x010fe20000010000 */
[----:B------:R-:W-:Y:S01]  /*1a750*/  FADD.FTZ R38, R159, R36 ;  /* 0x000000249f267221 */ /* 0x000fe20000010000 */
[----:B------:R-:W-:Y:S01]  /*1a760*/  FFMA.FTZ R147, R13, R61, -R10 ;  /* 0x0000003d0d937223 */ /* 0x000fe2000001080a */
[C---:B------:R-:W-:Y:S01]  /*1a770*/  FMUL.FTZ R91, R185.reuse, R91 ;  /* 0x0000005bb95b7220 */ /* 0x040fe20000410000 */
[C---:B------:R-:W-:Y:S01]  /*1a780*/  FMUL.FTZ R90, R185.reuse, R90 ;  /* 0x0000005ab95a7220 */ /* 0x040fe20000410000 */
[C---:B------:R-:W-:Y:S01]  /*1a790*/  FMUL.FTZ R111, R185.reuse, R99 ;  /* 0x00000063b96f7220 */ /* 0x040fe20000410000 */
[C---:B------:R-:W-:Y:S01]  /*1a7a0*/  FMUL.FTZ R110, R185.reuse, R98 ;  /* 0x00000062b96e7220 */ /* 0x040fe20000410000 */
[----:B------:R-:W4:Y:S01]  /*1a7b0*/  MUFU.EX2 R160, R160 ;  /* 0x000000a000a07308 */ /* 0x000f220000000800 */
[C---:B------:R-:W-:Y:S01]  /*1a7c0*/  FMUL.FTZ R107, R185.reuse, R107 ;  /* 0x0000006bb96b7220 */ /* 0x040fe20000410000 */
[----:B------:R-:W-:Y:S01]  /*1a7d0*/  FMUL.FTZ R106, R185, R106 ;  /* 0x0000006ab96a7220 */ /* 0x000fe20000410000 */
[----:B------:R-:W4:Y:S04]  /*1a7e0*/  LDL.64 R8, [R1+0x2e0] ;  /* 0x0002e00001087983 */ /* 0x000f280000100a00 */
[----:B------:R-:W4:Y:S01]  /*1a7f0*/  LDL.64 R24, [R1+0x330] ;  /* 0x0003300001187983 */ /* 0x000f220000100a00 */
[----:B------:R-:W4:Y:S01]  /*1a800*/  MUFU.EX2 R144, R144 ;  /* 0x0000009000907308 */ /* 0x000f220000000800 */
[----:B0-----:R-:W-:Y:S01]  /*1a810*/  FADD.FTZ R41, R184, R39 ;  /* 0x00000027b8297221 */ /* 0x001fe20000010000 */
[----:B---3--:R-:W-:Y:S01]  /*1a820*/  FADD.FTZ R40, R145, R38 ;  /* 0x0000002691287221 */ /* 0x008fe20000010000 */
[----:B------:R-:W3:Y:S05]  /*1a830*/  LDL.64 R26, [R1+0x340] ;  /* 0x00034000011a7983 */ /* 0x000eea0000100a00 */
[----:B------:R-:W0:Y:S08]  /*1a840*/  MUFU.EX2 R162, R162 ;  /* 0x000000a200a27308 */ /* 0x000e300000000800 */
[----:B------:R-:W0:Y:S01]  /*1a850*/  MUFU.EX2 R163, R163 ;  /* 0x000000a300a37308 */ /* 0x000e220000000800 */
[----:B-1----:R-:W-:Y:S01]  /*1a860*/  FADD.FTZ R43, R140, R41 ;  /* 0x000000298c2b7221 */ /* 0x002fe20000010000 */
[----:B--2---:R-:W-:-:S06]  /*1a870*/  FADD.FTZ R45, R161, R40 ;  /* 0x00000028a12d7221 */ /* 0x004fcc0000010000 */
[----:B------:R-:W-:Y:S01]  /*1a880*/  MUFU.EX2 R136, R136 ;  /* 0x0000008800887308 */ /* 0x000fe20000000800 */
[C---:B------:R-:W-:Y:S01]  /*1a890*/  FMUL.FTZ R89, R151.reuse, R89 ;  /* 0x0000005997597220 */ /* 0x040fe20000410000 */
[----:B------:R-:W-:Y:S01]  /*1a8a0*/  FMUL.FTZ R88, R151, R88 ;  /* 0x0000005897587220 */ /* 0x000fe20000410000 */
[----:B------:R-:W2:Y:S04]  /*1a8b0*/  LDL.64 R4, [R1+0x2c0] ;  /* 0x0002c00001047983 */ /* 0x000ea80000100a00 */
[----:B------:R-:W3:Y:S01]  /*1a8c0*/  LDL.64 R6, [R1+0x2d0] ;  /* 0x0002d00001067983 */ /* 0x000ee20000100a00 */
[----:B------:R-:W1:Y:S03]  /*1a8d0*/  MUFU.EX2 R139, R139 ;  /* 0x0000008b008b7308 */ /* 0x000e660000000800 */
[----:B------:R-:W3:Y:S05]  /*1a8e0*/  LDL.64 R28, [R1+0x350] ;  /* 0x00035000011c7983 */ /* 0x000eea0000100a00 */
[----:B------:R-:W1:Y:S01]  /*1a8f0*/  MUFU.EX2 R132, R132 ;  /* 0x0000008400847308 */ /* 0x000e620000000800 */
[----:B----4-:R-:W-:Y:S01]  /*1a900*/  FADD.FTZ R47, R160, R43 ;  /* 0x0000002ba02f7221 */ /* 0x010fe20000010000 */
[----:B------:R-:W-:Y:S01]  /*1a910*/  FADD.FTZ R46, R144, R45 ;  /* 0x0000002d902e7221 */ /* 0x000fe20000010000 */
[----:B------:R-:W4:Y:S04]  /*1a920*/  LDL.64 R20, [R1+0x320] ;  /* 0x0003200001147983 */ /* 0x000f280000100a00 */
[----:B------:R-:W4:Y:S01]  /*1a930*/  LDL.64 R30, [R1+0x360] ;  /* 0x00036000011e7983 */ /* 0x000f220000100a00 */
[----:B------:R-:W1:Y:S08]  /*1a940*/  MUFU.EX2 R168, R168 ;  /* 0x000000a800a87308 */ /* 0x000e700000000800 */
[----:B------:R-:W1:Y:S01]  /*1a950*/  MUFU.EX2 R169, R169 ;  /* 0x000000a900a97308 */ /* 0x000e620000000800 */
[----:B0-----:R-:W-:Y:S01]  /*1a960*/  FADD.FTZ R50, R162, R47 ;  /* 0x0000002fa2327221 */ /* 0x001fe20000010000 */
[----:B------:R-:W-:Y:S01]  /*1a970*/  FADD.FTZ R47, R163, R46 ;  /* 0x0000002ea32f7221 */ /* 0x000fe20000010000 */
[----:B------:R-:W4:Y:S05]  /*1a980*/  LDL.64 R32, [R1+0x370] ;  /* 0x0003700001207983 */ /* 0x000f2a0000100a00 */
[----:B------:R-:W0:Y:S08]  /*1a990*/  MUFU.EX2 R138, R138 ;  /* 0x0000008a008a7308 */ /* 0x000e300000000800 */
[----:B------:R-:W0:Y:S01]  /*1a9a0*/  MUFU.EX2 R131, R131 ;  /* 0x0000008300837308 */ /* 0x000e220000000800 */
[----:B-1----:R-:W-:Y:S01]  /*1a9b0*/  FADD.FTZ R49, R139, R50 ;  /* 0x000000328b317221 */ /* 0x002fe20000010000 */
[----:B------:R-:W-:Y:S01]  /*1a9c0*/  FADD.FTZ R50, R132, R47 ;  /* 0x0000002f84327221 */ /* 0x000fe20000010000 */
[----:B------:R-:W4:Y:S05]  /*1a9d0*/  LDL.64 R34, [R1+0x380] ;  /* 0x0003800001227983 */ /* 0x000f2a0000100a00 */
        /* <DEDUP_REMOVED lines=28> */
[----:B------:R-:W1:Y:S01]  /*1aba0*/  MUFU.EX2 R127, R127 ;  /* 0x0000007f007f7308 */ /* 0x000e620000000800 */
[----:B0-----:R-:W-:Y:S01]  /*1abb0*/  FADD.FTZ R65, R149, R64 ;  /* 0x0000004095417221 */ /* 0x001fe20000010000 */
[----:B------:R-:W-:-:S06]  /*1abc0*/  FADD.FTZ R62, R128, R63 ;  /* 0x0000003f803e7221 */ /* 0x000fcc0000010000 */
[----:B------:R-:W0:Y:S08]  /*1abd0*/  MUFU.EX2 R178, R178 ;  /* 0x000000b200b27308 */ /* 0x000e300000000800 */
[----:B------:R-:W0:Y:S01]  /*1abe0*/  MUFU.EX2 R179, R179 ;  /* 0x000000b300b37308 */ /* 0x000e220000000800 */
[----:B-1----:R-:W-:Y:S01]  /*1abf0*/  FADD.FTZ R65, R176, R65 ;  /* 0x00000041b0417221 */ /* 0x002fe20000010000 */
[----:B------:R-:W-:-:S06]  /*1ac00*/  FADD.FTZ R64, R177, R62 ;  /* 0x0000003eb1407221 */ /* 0x000fcc0000010000 */
[----:B------:R-:W1:Y:S01]  /*1ac10*/  MUFU.EX2 R126, R126 ;  /* 0x0000007e007e7308 */ /* 0x000e620000000800 */
[----:B------:R-:W-:Y:S01]  /*1ac20*/  FADD.FTZ R69, R148, R65 ;  /* 0x0000004194457221 */ /* 0x000fe20000010000 */
[----:B------:R-:W-:-:S06]  /*1ac30*/  FADD.FTZ R68, R127, R64 ;  /* 0x000000407f447221 */ /* 0x000fcc0000010000 */
[----:B------:R-:W1:Y:S01]  /*1ac40*/  MUFU.EX2 R180, R180 ;  /* 0x000000b400b47308 */ /* 0x000e620000000800 */
[----:B------:R-:W-:-:S07]  /*1ac50*/  FFMA.FTZ R108, R60, R61, -R108 ;  /* 0x0000003d3c6c7223 */ /* 0x000fce000001086c */
[----:B------:R-:W1:Y:S01]  /*1ac60*/  MUFU.EX2 R181, R181 ;  /* 0x000000b500b57308 */ /* 0x000e620000000800 */
[----:B0-----:R-:W-:Y:S01]  /*1ac70*/  FADD.FTZ R71, R178, R69 ;  /* 0x00000045b2477221 */ /* 0x001fe20000010000 */
[----:B------:R-:W-:Y:S01]  /*1ac80*/  FADD.FTZ R73, R179, R68 ;  /* 0x00000044b3497221 */ /* 0x000fe20000010000 */
[----:B------:R-:W4:Y:S04]  /*1ac90*/  LDL.64 R10, [R1+0x2f0] ;  /* 0x0002f000010a7983 */ /* 0x000f280000100a00 */
[----:B------:R-:W4:Y:S01]  /*1aca0*/  LDL.64 R14, [R1+0x310] ;  /* 0x00031000010e7983 */ /* 0x000f220000100a00 */
[----:B------:R-:W0:Y:S08]  /*1acb0*/  MUFU.EX2 R133, R133 ;  /* 0x0000008500857308 */ /* 0x000e300000000800 */
[----:B------:R-:W0:Y:S01]  /*1acc0*/  MUFU.EX2 R109, R109 ;  /* 0x0000006d006d7308 */ /* 0x000e220000000800 */
[----:B------:R-:W-:Y:S01]  /*1acd0*/  FADD.FTZ R75, R136, R71 ;  /* 0x00000047884b7221 */ /* 0x000fe20000010000 */
[----:B-1----:R-:W-:Y:S01]  /*1ace0*/  FADD.FTZ R72, R126, R73 ;  /* 0x000000497e487221 */ /* 0x002fe20000010000 */
[----:B------:R-:W4:Y:S04]  /*1acf0*/  LDL.64 R12, [R1+0x300] ;  /* 0x00030000010c7983 */ /* 0x000f280000100a00 */
[----:B------:R-:W4:Y:S01]  /*1ad00*/  LDL.64 R36, [R1+0x390] ;  /* 0x0003900001247983 */ /* 0x000f220000100a00 */
[----:B------:R-:W1:Y:S08]  /*1ad10*/  MUFU.EX2 R182, R182 ;  /* 0x000000b600b67308 */ /* 0x000e700000000800 */
[----:B------:R-:W1:Y:S01]  /*1ad20*/  MUFU.EX2 R183, R183 ;  /* 0x000000b700b77308 */ /* 0x000e620000000800 */
[----:B------:R-:W-:Y:S01]  /*1ad30*/  FADD.FTZ R76, R180, R75 ;  /* 0x0000004bb44c7221 */ /* 0x000fe20000010000 */
[----:B------:R-:W-:-:S06]  /*1ad40*/  FADD.FTZ R78, R181, R72 ;  /* 0x00000048b54e7221 */ /* 0x000fcc0000010000 */
[----:B------:R-:W1:Y:S01]  /*1ad50*/  MUFU.EX2 R147, R147 ;  /* 0x0000009300937308 */ /* 0x000e620000000800 */
[----:B------:R-:W-:Y:S04]  /*1ad60*/  STL.64 [R1+0x3f0], R90 ;  /* 0x0003f05a01007387 */ /* 0x000fe80000100a00 */
[----:B------:R-:W-:Y:S03]  /*1ad70*/  STL.64 [R1+0x3f8], R88 ;  /* 0x0003f85801007387 */ /* 0x000fe60000100a00 */
[----:B------:R-:W1:Y:S01]  /*1ad80*/  MUFU.EX2 R108, R108 ;  /* 0x0000006c006c7308 */ /* 0x000e620000000800 */
[----:B0-----:R-:W-:Y:S01]  /*1ad90*/  FADD.FTZ R81, R133, R76 ;  /* 0x0000004c85517221 */ /* 0x001fe20000010000 */
[----:B------:R-:W-:Y:S01]  /*1ada0*/  FADD.FTZ R80, R109, R78 ;  /* 0x0000004e6d507221 */ /* 0x000fe20000010000 */
[----:B------:R-:W-:Y:S02]  /*1adb0*/  STL.64 [R1+0x200], R110 ;  /* 0x0002006e01007387 */ /* 0x000fe40000100a00 */
[----:B-1----:R-:W-:Y:S01]  /*1adc0*/  FADD.FTZ R86, R182, R81 ;  /* 0x00000051b6567221 */ /* 0x002fe20000010000 */
[----:B------:R-:W-:Y:S01]  /*1add0*/  FADD.FTZ R87, R183, R80 ;  /* 0x00000050b7577221 */ /* 0x000fe20000010000 */
[----:B------:R-:W-:Y:S02]  /*1ade0*/  STL.64 [R1+0x210], R106 ;  /* 0x0002106a01007387 */ /* 0x000fe40000100a00 */
[----:B------:R-:W-:-:S02]  /*1adf0*/  FADD.FTZ R86, R147, R86 ;  /* 0x0000005693567221 */ /* 0x000fc40000010000 */
[----:B------:R-:W4:Y:S04]  /*1ae00*/  LDL.64 R38, [R1+0x3a0] ;  /* 0x0003a00001267983 */ /* 0x000f280000100a00 */
[----:B------:R-:W4:Y:S01]  /*1ae10*/  LDL.64 R40, [R1+0x3b0] ;  /* 0x0003b00001287983 */ /* 0x000f220000100a00 */
[----:B------:R-:W-:-:S03]  /*1ae20*/  FADD.FTZ R87, R108, R87 ;  /* 0x000000576c577221 */ /* 0x000fc60000010000 */
[----:B------:R-:W4:Y:S04]  /*1ae30*/  LDL.64 R42, [R1+0x3c0] ;  /* 0x0003c000012a7983 */ /* 0x000f280000100a00 */
[----:B------:R0:W-:Y:S04]  /*1ae40*/  STL.64 [R1+0x1e0], R86 ;  /* 0x0001e05601007387 */ /* 0x0001e80000100a00 */
        /* <DEDUP_REMOVED lines=24> */
[----:B------:R-:W4:Y:S01]  /*1afd0*/  LDL.64 R110, [R1+0x378] ;  /* 0x00037800016e7983 */ /* 0x000f220000100a00 */
        /* <DEDUP_REMOVED lines=211> */
.L_x_12169:
[----:B------:R-:W-:Y:S05]  /*1bd10*/  BSYNC B0 ;  /* 0x0000000000007941 */ /* 0x000fea0003800000 */
.L_x_12168:
        /* <DEDUP_REMOVED lines=8> */
.L_x_12171:
[----:B------:R-:W-:Y:S05]  /*1bda0*/  BSYNC B0 ;  /* 0x0000000000007941 */ /* 0x000fea0003800000 */
.L_x_12170:
[----:B------:R-:W-:Y:S04]  /*1bdb0*/  BSSY B0, `(.L_x_12172) ;  /* 0x0000004000007945 */ /* 0x000fe80003800000 */
[----:B-1----:R-:W-:Y:S05]  /*1bdc0*/  @P0 BRA `(.L_x_12173) ;  /* 0x0000000000080947 */ /* 0x002fea0003800000 */
[----:B------:R-:W1:Y:S02]  /*1bdd0*/  SYNCS.PHASECHK.TRANS64.TRYWAIT P0, [R2+URZ], R3 ;  /* 0x00000003020075a7 */ /* 0x000e64000800017f */
[----:B-1----:R-:W-:Y:S05]  /*1bde0*/  @!P0 BRA `(.L_x_12174) ;  /* 0x000000fc00208947 */ /* 0x002fea0003800000 */
.L_x_12173:
[----:B------:R-:W-:Y:S05]  /*1bdf0*/  BSYNC B0 ;  /* 0x0000000000007941 */ /* 0x000fea0003800000 */
.L_x_12172:
        /* <DEDUP_REMOVED lines=801> */
.L_x_12176:
[----:B------:R-:W-:Y:S05]  /*1f010*/  BSYNC B0 ;  /* 0x0000000000007941 */ /* 0x000fea0003800000 */
.L_x_12175:
        /* <DEDUP_REMOVED lines=9> */
.L_x_12148:
[----:B------:R-:W2:Y:S01]  /*1f0b0*/  LDL R5, [R1+0x1e0] ;  /* 0x0001e00001057983 */ /* 0x000ea20000100800 */
[----:B------:R-:W-:Y:S05]  /*1f0c0*/  WARPSYNC.ALL ;  /* 0x0000000000007948 */ /* 0x000fea0003800000 */
        /* <DEDUP_REMOVED lines=61> */
[----:B------:R-:W4:Y:S04]  /*1f4a0*/  LDL R136, [R1+0x1c8] ;  /* 0x0001c80001887983 */ /* 0x000f280000100800 */
[----:B------:R-:W5:Y:S04]  /*1f4b0*/  LDL.64 R10, [R1+0x378] ;  /* 0x00037800010a7983 */ /* 0x000f680000100a00 */
[----:B--2---:R-:W2:Y:S02]  /*1f4c0*/  SHFL.BFLY PT, R0, R5, 0x2, 0x1f ;  /* 0x0c401f0005007f89 */ /* 0x004ea400000e0000 */
[----:B--2---:R-:W-:-:S05]  /*1f4d0*/  FADD.FTZ R0, R5, R0 ;  /* 0x0000000005007221 */ /* 0x004fca0000010000 */
[----:B------:R-:W0:Y:S02]  /*1f4e0*/  SHFL.BFLY PT, R3, R0, 0x1, 0x1f ;  /* 0x0c201f0000037f89 */ /* 0x000e2400000e0000 */
[----:B01----:R-:W-:Y:S02]  /*1f4f0*/  FADD.FTZ R2, R0, R3 ;  /* 0x0000000300027221 */ /* 0x003fe40000010000 */
[----:B------:R-:W2:Y:S04]  /*1f500*/  LDL R0, [R1+0x1c0] ;  /* 0x0001c00001007983 */ /* 0x000ea80000100800 */
[----:B------:R-:W-:Y:S04]  /*1f510*/  STL [R1+0x1e0], R2 ;  /* 0x0001e00201007387 */ /* 0x000fe80000100800 */
[----:B------:R-:W4:Y:S04]  /*1f520*/  LDL R147, [R1+0x1e0] ;  /* 0x0001e00001937983 */ /* 0x000f280000100800 */
[----:B---3--:R-:W0:Y:S02]  /*1f530*/  SHFL.BFLY PT, R3, R6, 0x2, 0x1f ;  /* 0x0c401f0006037f89 */ /* 0x008e2400000e0000 */
[----:B0-----:R-:W-:-:S02]  /*1f540*/  FADD.FTZ R3, R3, R6 ;  /* 0x0000000603037221 */ /* 0x001fc40000010000 */
[----:B------:R-:W3:Y:S04]  /*1f550*/  LDL.64 R6, [R1+0x3d8] ;  /* 0x0003d80001067983 */ /* 0x000ee80000100a00 */
[----:B------:R-:W0:Y:S02]  /*1f560*/  SHFL.BFLY PT, R4, R3, 0x1, 0x1f ;  /* 0x0c201f0003047f89 */ /* 0x000e2400000e0000 */
[----:B0-----:R-:W-:Y:S02]  /*1f570*/  FADD.FTZ R140, R3, R4 ;  /* 0x00000004038c7221 */ /* 0x001fe40000010000 */
[----:B------:R-:W3:Y:S03]  /*1f580*/  LDL.64 R2, [R1+0x3c8] ;  /* 0x0003c80001027983 */ /* 0x000ee60000100a00 */
[----:B------:R-:W-:Y:S01]  /*1f590*/  FSETP.NE.FTZ.AND P1, PT, R140, RZ, PT ;  /* 0x000000ff8c00720b */ /* 0x000fe20003f35000 */
[----:B------:R-:W3:-:S12]  /*1f5a0*/  LDL.64 R4, [R1+0x3e8] ;  /* 0x0003e80001047983 */ /* 0x000ed80000100a00 */
[----:B------:R-:W3:Y:S04]  /*1f5b0*/  @P1 LDL R143, [R1+0x1f0] ;  /* 0x0001f000018f1983 */ /* 0x000ee80000100800 */
[----:B------:R-:W3:Y:S01]  /*1f5c0*/  @P1 LDL R146, [R1+0x1d4] ;  /* 0x0001d40001921983 */ /* 0x000ee20000100800 */
[----:B----4-:R-:W-:-:S13]  /*1f5d0*/  FSETP.NE.FTZ.AND P0, PT, R147, RZ, PT ;  /* 0x000000ff9300720b */ /* 0x010fda0003f15000 */
[----:B------:R-:W4:Y:S04]  /*1f5e0*/  @P0 LDL R138, [R1+0x1f0] ;  /* 0x0001f000018a0983 */ /* 0x000f280000100800 */
[----:B------:R-:W4:Y:S01]  /*1f5f0*/  @P0 LDL R139, [R1+0x1d0] ;  /* 0x0001d000018b0983 */ /* 0x000f220000100800 */
[----:B------:R-:W0:Y:S01]  /*1f600*/  @P0 MUFU.LG2 R141, R147 ;  /* 0x00000093008d0308 */ /* 0x000e220000000c00 */
[----:B------:R-:W-:Y:S02]  /*1f610*/  IMAD.MOV.U32 R142, RZ, RZ, -0x800000 ;  /* 0xff800000ff8e7424 */ /* 0x000fe400078e00ff */
[----:B------:R-:W-:Y:S01]  /*1f620*/  IMAD.MOV.U32 R137, RZ, RZ, RZ ;  /* 0x000000ffff897224 */ /* 0x000fe200078e00ff */
[----:B------:R-:W1:Y:S04]  /*1f630*/  S2R R149, SR_TID.X ;  /* 0x0000000000957919 */ /* 0x000e680000002100 */
[----:B------:R-:W5:Y:S01]  /*1f640*/  @P1 MUFU.LG2 R145, R140 ;  /* 0x0000008c00911308 */ /* 0x000f620000000c00 */
[----:B0-----:R-:W-:-:S07]  /*1f650*/  @P0 FMUL.FTZ R141, R141, 0.69314718246459960938 ;  /* 0x3f3172188d8d0820 */ /* 0x001fce0000410000 */
[----:B------:R-:W0:Y:S01]  /*1f660*/  @P0 MUFU.RCP R137, R147 ;  /* 0x0000009300890308 */ /* 0x000e220000001000 */
[----:B------:R-:W-:Y:S01]  /*1f670*/  IMAD.MOV.U32 R144, RZ, RZ, -0x800000 ;  /* 0xff800000ff907424 */ /* 0x000fe200078e00ff */
[----:B------:R-:W-:Y:S01]  /*1f680*/  IADD3 R136, R136, 0x1, RZ ;  /* 0x0000000188887810 */ /* 0x000fe20007ffe0ff */
[----:B--2---:R-:W-:Y:S02]  /*1f690*/  VIADD R0, R0, 0x1 ;  /* 0x0000000100007836 */ /* 0x004fe40000000000 */
[----:B-----5:R-:W-:Y:S01]  /*1f6a0*/  @P1 FMUL.FTZ R148, R145, 0.69314718246459960938 ;  /* 0x3f31721891941820 */ /* 0x020fe20000410000 */
[----:B------:R-:W-:Y:S04]  /*1f6b0*/  STL [R1+0x1e4], R140 ;  /* 0x0001e48c01007387 */ /* 0x000fe80000100800 */
[----:B------:R-:W-:Y:S01]  /*1f6c0*/  STL [R1+0x1c8], R136 ;  /* 0x0001c88801007387 */ /* 0x000fe20000100800 */
        /* <DEDUP_REMOVED lines=99> */
[----:B------:R-:W-:Y:S01]  /*1fd00*/  STL [R1+0x1c0], R0 ;  /* 0x0001c00001007387 */ /* 0x000fe20000100800 */
[----:B-1----:R-:W-:Y:S01]  /*1fd10*/  SHF.R.U32.HI R149, RZ, 0x7, R149 ;  /* 0x00000007ff957819 */ /* 0x002fe20000011695 */
[----:B------:R-:W-:Y:S01]  /*1fd20*/  BSSY B0, `(.L_x_12178) ;  /* 0x0000070000007945 */ /* 0x000fe20003800000 */
[----:B----4-:R-:W-:-:S04]  /*1fd30*/  @P0 FMUL.FTZ R138, R138, 0.69314718246459960938 ;  /* 0x3f3172188a8a0820 */ /* 0x010fc80000410000 */
[----:B------:R-:W-:Y:S01]  /*1fd40*/  @P0 FFMA.FTZ R142, R138, R139, R141 ;  /* 0x0000008b8a8e0223 */ /* 0x000fe2000001008d */
[----:B------:R-:W-:-:S06]  /*1fd50*/  IMAD.MOV.U32 R138, RZ, RZ, RZ ;  /* 0x000000ffff8a7224 */ /* 0x000fcc00078e00ff */
[----:B------:R-:W0:Y:S01]  /*1fd60*/  @P1 MUFU.RCP R138, R140 ;  /* 0x0000008c008a1308 */ /* 0x000e220000001000 */
[----:B------:R-:W-:Y:S01]  /*1fd70*/  STL [R1+0x1e0], R142 ;  /* 0x0001e08e01007387 */ /* 0x000fe20000100800 */
[----:B------:R-:W-:Y:S01]  /*1fd80*/  ISETP.NE.AND P1, PT, R0, 0x2, PT ;  /* 0x000000020000780c */ /* 0x000fe20003f25270 */
        /* <DEDUP_REMOVED lines=93> */
[-C--:B------:R-:W-:Y:S01]  /*20360*/  FMUL.FTZ R11, R11, R138.reuse ;  /* 0x0000008a0b0b7220 */ /* 0x080fe20000410000 */
[----:B------:R-:W-:-:S05]  /*20370*/  FMUL.FTZ R10, R10, R138 ;  /* 0x0000008a0a0a7220 */ /* 0x000fca0000410000 */
[----:B------:R0:W-:Y:S01]  /*20380*/  STL.64 [R1+0x378], R10 ;  /* 0x0003780a01007387 */ /* 0x0001e20000100a00 */
[----:B------:R-:W-:Y:S02]  /*20390*/  PLOP3.LUT P0, PT, PT, PT, PT, 0x8, 0x0 ;  /* 0x000000000000781c */ /* 0x000fe40003f0e170 */
[----:B0-----:R-:W-:-:S05]  /*203a0*/  IADD3 R10, -R149, 0xb, RZ ;  /* 0x0000000b950a7810 */ /* 0x001fca0007ffe1ff */
[----:B------:R0:W-:Y:S08]  /*203b0*/  BAR.ARV R10, 0x100 ;  /* 0x0004000a0000751d */ /* 0x0001f00000002000 */
[----:B------:R-:W-:Y:S06]  /*203c0*/  BAR.ARV 0x8, 0x180 ;  /* 0x0206000000007b1d */ /* 0x000fec0000002000 */
[----:B------:R-:W-:Y:S05]  /*203d0*/  @P1 BRA `(.L_x_12179) ;  /* 0x0000000000101947 */ /* 0x000fea0003800000 */
[----:B------:R-:W2:Y:S04]  /*203e0*/  LDL R0, [R1+0x1c4] ;  /* 0x0001c40001007983 */ /* 0x000ea80000100800 */
[----:B------:R1:W-:Y:S01]  /*203f0*/  STL [R1+0x1c0], RZ ;  /* 0x0001c0ff01007387 */ /* 0x0003e20000100800 */
[----:B--2---:R-:W-:-:S05]  /*20400*/  LOP3.LUT R0, R0, 0x1, RZ, 0x3c, !PT ;  /* 0x0000000100007812 */ /* 0x004fca00078e3cff */
[----:B------:R1:W-:Y:S02]  /*20410*/  STL [R1+0x1c4], R0 ;  /* 0x0001c40001007387 */ /* 0x0003e40000100800 */
.L_x_12179:
[----:B------:R-:W-:Y:S05]  /*20420*/  BSYNC B0 ;  /* 0x0000000000007941 */ /* 0x000fea0003800000 */
.L_x_12178:
[----:B------:R-:W-:-:S12]  /*20430*/  UIADD3 UR37, UR37, 0x1, URZ ;  /* 0x0000000125257890 */ /* 0x000fd8000fffe03f */
.L_x_12055:
[----:B------:R-:W-:Y:S05]  /*20440*/  WARPSYNC.ALL ;  /* 0x0000000000007948 */ /* 0x000fea0003800000 */
[----:B------:R-:W4:Y:S08]  /*20450*/  S2UR UR4, SR_CgaCtaId ;  /* 0x00000000000479c3 */ /* 0x000f300000008800 */
[----:B------:R-:W-:Y:S01]  /*20460*/  BAR.SYNC.DEFER_BLOCKING 0x5, 0x180 ;  /* 0x0146000000007b1d */ /* 0x000fe20000010000 */
[----:B------:R-:W-:-:S05]  /*20470*/  MOV R148, 0x400 ;  /* 0x0000040000947802 */ /* 0x000fca0000000f00 */
[----:B------:R-:W-:Y:S01]  /*20480*/  BSSY B0, `(.L_x_12180) ;  /* 0x00002e5000007945 */ /* 0x000fe20003800000 */
[----:B----4-:R-:W-:-:S05]  /*20490*/  IMAD.U32 R27, RZ, RZ, UR4 ;  /* 0x00000004ff1b7e24 */ /* 0x010fca000f8e00ff */
[----:B------:R-:W-:-:S05]  /*204a0*/  LEA R148, R27, R148, 0x18 ;  /* 0x000000941b947211 */ /* 0x000fca00078ec0ff */
[----:B------:R4:W0:Y:S01]  /*204b0*/  LDS.128 R124, [R148+0x228d0] ;  /* 0x0228d000947c7984 */ /* 0x0008220000000c00 */
[----:B------:R-:W-:Y:S06]  /*204c0*/  BAR.ARV 0x4, 0x180 ;  /* 0x0106000000007b1d */ /* 0x000fec0000002000 */
[----:B------:R-:W-:Y:S05]  /*204d0*/  @P0 BRA `(.L_x_12181) ;  /* 0x00000020002c0947 */ /* 0x000fea0003800000 */
        /* <DEDUP_REMOVED lines=26> */
[----:B------:R-:W2:Y:S04]  /*20680*/  LDL.128 R40, [R1+0x390] ;  /* 0x0003900001287983 */ /* 0x000ea80000100c00 */
[----:B------:R-:W2:Y:S04]  /*20690*/  LDL.128 R28, [R1+0x3c0] ;  /* 0x0003c000011c7983 */ /* 0x000ea80000100c00 */
[----:B------:R-:W2:Y:S04]  /*206a0*/  LDL.128 R32, [R1+0x3b0] ;  /* 0x0003b00001207983 */ /* 0x000ea80000100c00 */
[----:B0--3--:R-:W3:Y:S04]  /*206b0*/  LDL.128 R8, [R1+0x3e0] ;  /* 0x0003e00001087983 */ /* 0x009ee80000100c00 */
[----:B------:R-:W3:Y:S04]  /*206c0*/  LDL.128 R12, [R1+0x3d0] ;  /* 0x0003d000010c7983 */ /* 0x000ee80000100c00 */
[----:B------:R-:W3:Y:S01]  /*206d0*/  LDL.128 R4, [R1+0x3f0] ;  /* 0x0003f00001047983 */ /* 0x000ee20000100c00 */
[----:B------:R-:W0:Y:S01]  /*206e0*/  S2R R21, SR_SWINHI ;  /* 0x0000000000157919 */ /* 0x000e220000002f00 */
[----:B-----5:R-:W-:-:S02]  /*206f0*/  MOV R2, R148 ;  /* 0x0000009400027202 */ /* 0x020fc40000000f00 */
[----:B0-----:R-:W-:-:S03]  /*20700*/  MOV R3, R21 ;  /* 0x0000001500037202 */ /* 0x001fc60000000f00 */
[----:B------:R-:W-:-:S03]  /*20710*/  IMAD.WIDE R20, R227, 0x2, R2 ;  /* 0x00000002e3147825 */ /* 0x000fc600078e0202 */
[----:B------:R-:W-:-:S04]  /*20720*/  IADD3 R25, P1, R20, 0x20, RZ ;  /* 0x0000002014197810 */ /* 0x000fc80007f3e0ff */
[----:B------:R-:W-:-:S04]  /*20730*/  LOP3.LUT R24, R25, 0x380, RZ, 0xc0, !PT ;  /* 0x0000038019187812 */ /* 0x000fc800078ec0ff */
[----:B------:R-:W-:-:S04]  /*20740*/  SHF.R.U64 R24, R24, 0x3, RZ ;  /* 0x0000000318187819 */ /* 0x000fc800000012ff */
[----:B------:R-:W-:Y:S01]  /*20750*/  LOP3.LUT R24, R24, R25, RZ, 0x3c, !PT ;  /* 0x0000001918187212 */ /* 0x000fe200078e3cff */
[----:B------:R-:W-:Y:S01]  /*20760*/  IMAD.X R25, RZ, RZ, R21, P1 ;  /* 0x000000ffff197224 */ /* 0x000fe200008e0615 */
[C---:B------:R-:W-:Y:S02]  /*20770*/  IADD3 R169, P1, R20.reuse, 0x4060, RZ ;  /* 0x0000406014a97810 */ /* 0x040fe40007f3e0ff */
[C---:B------:R-:W-:Y:S02]  /*20780*/  IADD3 R150, P2, R20.reuse, 0x40, RZ ;  /* 0x0000004014967810 */ /* 0x040fe40007f5e0ff */
[----:B------:R-:W-:Y:S02]  /*20790*/  IADD3 R156, P3, R20, 0x60, RZ ;  /* 0x00000060149c7810 */ /* 0x000fe40007f7e0ff */
[----:B------:R-:W-:Y:S02]  /*207a0*/  LOP3.LUT R168, R169, 0x380, RZ, 0xc0, !PT ;  /* 0x00000380a9a87812 */ /* 0x000fe400078ec0ff */
[----:B-1----:R-:W-:-:S02]  /*207b0*/  LOP3.LUT R0, R150, 0x380, RZ, 0xc0, !PT ;  /* 0x0000038096007812 */ /* 0x002fc400078ec0ff */
[----:B------:R-:W-:Y:S02]  /*207c0*/  LOP3.LUT R157, R156, 0x380, RZ, 0xc0, !PT ;  /* 0x000003809c9d7812 */ /* 0x000fe400078ec0ff */
[----:B------:R-:W-:Y:S02]  /*207d0*/  IADD3 R163, P0, R20, 0x4040, RZ ;  /* 0x0000404014a37810 */ /* 0x000fe40007f1e0ff */
[----:B------:R-:W-:Y:S02]  /*207e0*/  SHF.R.U64 R168, R168, 0x3, RZ ;  /* 0x00000003a8a87819 */ /* 0x000fe400000012ff */
[----:B------:R-:W-:Y:S02]  /*207f0*/  SHF.R.U64 R151, R0, 0x3, RZ ;  /* 0x0000000300977819 */ /* 0x000fe400000012ff */
[----:B------:R-:W-:Y:S02]  /*20800*/  SHF.R.U64 R157, R157, 0x3, RZ ;  /* 0x000000039d9d7819 */ /* 0x000fe400000012ff */
[----:B------:R-:W-:-:S02]  /*20810*/  LOP3.LUT R162, R163, 0x380, RZ, 0xc0, !PT ;  /* 0x00000380a3a27812 */ /* 0x000fc400078ec0ff */
[----:B------:R-:W-:Y:S01]  /*20820*/  LOP3.LUT R168, R168, R169, RZ, 0x3c, !PT ;  /* 0x000000a9a8a87212 */ /* 0x000fe200078e3cff */
[--C-:B------:R-:W-:Y:S01]  /*20830*/  IMAD.X R169, RZ, RZ, R21.reuse, P1 ;  /* 0x000000ffffa97224 */ /* 0x100fe200008e0615 */
[C---:B------:R-:W-:Y:S02]  /*20840*/  IADD3 R159, P4, R20.reuse, 0x4000, RZ ;  /* 0x00004000149f7810 */ /* 0x040fe40007f9e0ff */
[C---:B------:R-:W-:Y:S01]  /*20850*/  IADD3 R181, P1, R20.reuse, 0xc020, RZ ;  /* 0x0000c02014b57810 */ /* 0x040fe20007f3e0ff */
[----:B------:R-:W-:Y:S05]  /*20860*/  WARPSYNC.ALL ;  /* 0x0000000000007948 */ /* 0x000fea0003800000 */
[----:B------:R-:W-:Y:S01]  /*20870*/  IADD3 R161, P5, R20, 0x4020, RZ ;  /* 0x0000402014a17810 */ /* 0x000fe20007fbe0ff */
[----:B------:R-:W-:Y:S01]  /*20880*/  ULDC.64 UR4, c[0x0][0xc00] ;  /* 0x0003000000047ab9 */ /* 0x000fe20000000a00 */
[----:B------:R-:W-:Y:S01]  /*20890*/  LOP3.LUT R150, R151, R150, RZ, 0x3c, !PT ;  /* 0x0000009697967212 */ /* 0x000fe200078e3cff */
[--C-:B------:R-:W-:Y:S01]  /*208a0*/  IMAD.X R151, RZ, RZ, R21.reuse, P2 ;  /* 0x000000ffff977224 */ /* 0x100fe200010e0615 */
[----:B------:R-:W-:Y:S01]  /*208b0*/  LOP3.LUT R156, R157, R156, RZ, 0x3c, !PT ;  /* 0x0000009c9d9c7212 */ /* 0x000fe200078e3cff */
[----:B------:R-:W-:Y:S01]  /*208c0*/  IMAD.X R157, RZ, RZ, R21, P3 ;  /* 0x000000ffff9d7224 */ /* 0x000fe200018e0615 */
[----:B------:R-:W-:-:S02]  /*208d0*/  SHF.R.U64 R162, R162, 0x3, RZ ;  /* 0x00000003a2a27819 */ /* 0x000fc400000012ff */
[C---:B------:R-:W-:Y:S02]  /*208e0*/  IADD3 R171, P2, R20.reuse, 0x8000, RZ ;  /* 0x0000800014ab7810 */ /* 0x040fe40007f5e0ff */
[----:B------:R-:W-:Y:S02]  /*208f0*/  IADD3 R173, P3, R20, 0x8020, RZ ;  /* 0x0000802014ad7810 */ /* 0x000fe40007f7e0ff */
[----:B------:R-:W-:Y:S02]  /*20900*/  LOP3.LUT R158, R159, 0x380, RZ, 0xc0, !PT ;  /* 0x000003809f9e7812 */ /* 0x000fe400078ec0ff */
[----:B------:R-:W-:Y:S02]  /*20910*/  LOP3.LUT R180, R181, 0x380, RZ, 0xc0, !PT ;  /* 0x00000380b5b47812 */ /* 0x000fe400078ec0ff */
[----:B------:R-:W-:Y:S02]  /*20920*/  LOP3.LUT R160, R161, 0x380, RZ, 0xc0, !PT ;  /* 0x00000380a1a07812 */ /* 0x000fe400078ec0ff */
[----:B------:R-:W-:-:S02]  /*20930*/  LOP3.LUT R162, R162, R163, RZ, 0x3c, !PT ;  /* 0x000000a3a2a27212 */ /* 0x000fc400078e3cff */
[----:B------:R-:W-:Y:S02]  /*20940*/  IADD3.X R163, RZ, R21, RZ, P0, !PT ;  /* 0x00000015ffa37210 */ /* 0x000fe400007fe4ff */
[----:B------:R-:W-:Y:S02]  /*20950*/  LOP3.LUT R170, R171, 0x380, RZ, 0xc0, !PT ;  /* 0x00000380abaa7812 */ /* 0x000fe400078ec0ff */
[----:B------:R-:W-:Y:S02]  /*20960*/  LOP3.LUT R172, R173, 0x380, RZ, 0xc0, !PT ;  /* 0x00000380adac7812 */ /* 0x000fe400078ec0ff */
[----:B------:R-:W-:Y:S02]  /*20970*/  IADD3 R179, P0, R20, 0xc000, RZ ;  /* 0x0000c00014b37810 */ /* 0x000fe40007f1e0ff */
[----:B------:R-:W-:Y:S02]  /*20980*/  SHF.R.U64 R158, R158, 0x3, RZ ;  /* 0x000000039e9e7819 */ /* 0x000fe400000012ff */
[----:B------:R-:W-:-:S02]  /*20990*/  SHF.R.U64 R180, R180, 0x3, RZ ;  /* 0x00000003b4b47819 */ /* 0x000fc400000012ff */
[----:B------:R-:W-:Y:S02]  /*209a0*/  SHF.R.U64 R160, R160, 0x3, RZ ;  /* 0x00000003a0a07819 */ /* 0x000fe400000012ff */
[----:B------:R-:W-:Y:S02]  /*209b0*/  MOV R24, R24 ;  /* 0x0000001800187202 */ /* 0x000fe40000000f00 */
[----:B------:R-:W-:Y:S02]  /*209c0*/  LOP3.LUT R25, R20, 0x380, RZ, 0xc0, !PT ;  /* 0x0000038014197812 */ /* 0x000fe400078ec0ff */
[----:B------:R-:W-:Y:S02]  /*209d0*/  SHF.R.U64 R170, R170, 0x3, RZ ;  /* 0x00000003aaaa7819 */ /* 0x000fe400000012ff */
[----:B------:R-:W-:Y:S02]  /*209e0*/  SHF.R.U64 R172, R172, 0x3, RZ ;  /* 0x00000003acac7819 */ /* 0x000fe400000012ff */
[----:B------:R-:W-:-:S02]  /*209f0*/  LOP3.LUT R178, R179, 0x380, RZ, 0xc0, !PT ;  /* 0x00000380b3b27812 */ /* 0x000fc400078ec0ff */
[----:B------:R-:W-:Y:S01]  /*20a00*/  LOP3.LUT R158, R158, R159, RZ, 0x3c, !PT ;  /* 0x0000009f9e9e7212 */ /* 0x000fe200078e3cff */
[--C-:B------:R-:W-:Y:S01]  /*20a10*/  IMAD.X R159, RZ, RZ, R21.reuse, P4 ;  /* 0x000000ffff9f7224 */ /* 0x100fe200020e0615 */
[----:B------:R-:W-:Y:S01]  /*20a20*/  LOP3.LUT R180, R180, R181, RZ, 0x3c, !PT ;  /* 0x000000b5b4b47212 */ /* 0x000fe200078e3cff */
[--C-:B------:R-:W-:Y:S01]  /*20a30*/  IMAD.X R181, RZ, RZ, R21.reuse, P1 ;  /* 0x000000ffffb57224 */ /* 0x100fe200008e0615 */
[----:B------:R-:W-:Y:S01]  /*20a40*/  LOP3.LUT R160, R160, R161, RZ, 0x3c, !PT ;  /* 0x000000a1a0a07212 */ /* 0x000fe200078e3cff */
[----:B------:R-:W-:Y:S01]  /*20a50*/  IMAD.X R161, RZ, RZ, R21, P5 ;  /* 0x000000ffffa17224 */ /* 0x000fe200028e0615 */
[----:B------:R-:W-:Y:S02]  /*20a60*/  IADD3 R175, P4, R20, 0x8040, RZ ;  /* 0x0000804014af7810 */ /* 0x000fe40007f9e0ff */
[----:B------:R-:W-:Y:S02]  /*20a70*/  SHF.R.U64 R25, R25, 0x3, RZ ;  /* 0x0000000319197819 */ /* 0x000fe400000012ff */
[----:B------:R-:W-:-:S02]  /*20a80*/  ISETP.NE.U32.AND P1, PT, RZ, UR4, PT ;  /* 0x00000004ff007c0c */ /* 0x000fc4000bf25070 */
[----:B------:R-:W-:Y:S01]  /*20a90*/  LOP3.LUT R170, R170, R171, RZ, 0x3c, !PT ;  /* 0x000000abaaaa7212 */ /* 0x000fe200078e3cff */
[--C-:B------:R-:W-:Y:S01]  /*20aa0*/  IMAD.X R171, RZ, RZ, R21.reuse, P2 ;  /* 0x000000ffffab7224 */ /* 0x100fe200010e0615 */
[----:B------:R-:W-:Y:S01]  /*20ab0*/  LOP3.LUT R172, R172, R173, RZ, 0x3c, !PT ;  /* 0x000000adacac7212 */ /* 0x000fe200078e3cff */
[----:B------:R-:W-:Y:S01]  /*20ac0*/  IMAD.X R173, RZ, RZ, R21, P3 ;  /* 0x000000ffffad7224 */ /* 0x000fe200018e0615 */
[----:B------:R-:W-:Y:S02]  /*20ad0*/  IADD3 R177, P5, R20, 0x8060, RZ ;  /* 0x0000806014b17810 */ /* 0x000fe40007fbe0ff */
[----:B------:R-:W-:Y:S02]  /*20ae0*/  SHF.R.U64 R178, R178, 0x3, RZ ;  /* 0x00000003b2b27819 */ /* 0x000fe400000012ff */
[C---:B------:R-:W-:Y:S02]  /*20af0*/  IADD3 R183, P2, R20.reuse, 0xc040, RZ ;  /* 0x0000c04014b77810 */ /* 0x040fe40007f5e0ff */
[----:B------:R-:W-:-:S02]  /*20b00*/  IADD3 R185, P3, R20, 0xc060, RZ ;  /* 0x0000c06014b97810 */ /* 0x000fc40007f7e0ff */
[----:B------:R-:W-:Y:S02]  /*20b10*/  LOP3.LUT R174, R175, 0x380, RZ, 0xc0, !PT ;  /* 0x00000380afae7812 */ /* 0x000fe400078ec0ff */
[----:B------:R-:W-:Y:S02]  /*20b20*/  LOP3.LUT R20, R25, R20, RZ, 0x3c, !PT ;  /* 0x0000001419147212 */ /* 0x000fe400078e3cff */
[----:B------:R-:W-:Y:S01]  /*20b30*/  ISETP.NE.AND.EX P1, PT, RZ, UR5, PT, P1 ;  /* 0x00000005ff007c0c */ /* 0x000fe2000bf25310 */
[----:B------:R-:W-:Y:S01]  /*20b40*/  ULDC.64 UR4, c[0x0][0xc08] ;  /* 0x0003020000047ab9 */ /* 0x000fe20000000a00 */
[----:B------:R-:W-:Y:S02]  /*20b50*/  LOP3.LUT R176, R177, 0x380, RZ, 0xc0, !PT ;  /* 0x00000380b1b07812 */ /* 0x000fe400078ec0ff */
[----:B------:R-:W-:Y:S01]  /*20b60*/  LOP3.LUT R178, R178, R179, RZ, 0x3c, !PT ;  /* 0x000000b3b2b27212 */ /* 0x000fe200078e3cff */
[----:B------:R-:W-:Y:S01]  /*20b70*/  IMAD.X R179, RZ, RZ, R21, P0 ;  /* 0x000000ffffb37224 */ /* 0x000fe200000e0615 */
[----:B------:R-:W-:-:S02]  /*20b80*/  ISETP.NE.U32.AND P0, PT, RZ, UR4, PT ;  /* 0x00000004ff007c0c */ /* 0x000fc4000bf05070 */
[----:B------:R-:W-:Y:S02]  /*20b90*/  SHF.R.U64 R174, R174, 0x3, RZ ;  /* 0x00000003aeae7819 */ /* 0x000fe400000012ff */
[----:B------:R-:W-:Y:S02]  /*20ba0*/  MOV R20, R20 ;  /* 0x0000001400147202 */ /* 0x000fe40000000f00 */
[----:B----4-:R-:W-:Y:S02]  /*20bb0*/  F2FP.F16.F32.PACK_AB R144, R145, R144 ;  /* 0x000000909190723e */ /* 0x010fe400000000ff */
[----:B------:R-:W-:Y:S02]  /*20bc0*/  F2FP.F16.F32.PACK_AB R145, R147, R146 ;  /* 0x000000929391723e */ /* 0x000fe400000000ff */
[----:B------:R-:W-:Y:S02]  /*20bd0*/  F2FP.F16.F32.PACK_AB R136, R137, R136 ;  /* 0x000000888988723e */ /* 0x000fe400000000ff */
[----:B------:R-:W-:-:S02]  /*20be0*/  F2FP.F16.F32.PACK_AB R137, R139, R138 ;  /* 0x0000008a8b89723e */ /* 0x000fc400000000ff */
[----:B------:R-:W-:Y:S02]  /*20bf0*/  F2FP.F16.F32.PACK_AB R146, R141, R140 ;  /* 0x0000008c8d92723e */ /* 0x000fe400000000ff */
[----:B------:R-:W-:Y:S01]  /*20c00*/  F2FP.F16.F32.PACK_AB R147, R143, R142 ;  /* 0x0000008e8f93723e */ /* 0x000fe200000000ff */
[----:B------:R-:W-:Y:S01]  /*20c10*/  BAR.SYNC.DEFER_BLOCKING 0x1, 0x100 ;  /* 0x0044000000007b1d */ /* 0x000fe20000010000 */
[----:B------:R-:W-:Y:S02]  /*20c20*/  F2FP.F16.F32.PACK_AB R128, R129, R128 ;  /* 0x000000808180723e */ /* 0x000fe400000000ff */
[----:B------:R-:W-:Y:S02]  /*20c30*/  SHF.R.U64 R176, R176, 0x3, RZ ;  /* 0x00000003b0b07819 */ /* 0x000fe400000012ff */
[----:B------:R-:W-:Y:S02]  /*20c40*/  LOP3.LUT R182, R183, 0x380, RZ, 0xc0, !PT ;  /* 0x00000380b7b67812 */ /* 0x000fe400078ec0ff */
[----:B------:R-:W-:-:S02]  /*20c50*/  LOP3.LUT R184, R185, 0x380, RZ, 0xc0, !PT ;  /* 0x00000380b9b87812 */ /* 0x000fc400078ec0ff */
[----:B------:R-:W-:Y:S02]  /*20c60*/  F2FP.F16.F32.PACK_AB R138, R133, R132 ;  /* 0x00000084858a723e */ /* 0x000fe400000000ff */
[----:B------:R-:W-:Y:S02]  /*20c70*/  F2FP.F16.F32.PACK_AB R139, R135, R134 ;  /* 0x00000086878b723e */ /* 0x000fe400000000ff */
[----:B------:R-:W-:Y:S02]  /*20c80*/  F2FP.F16.F32.PACK_AB R129, R131, R130 ;  /* 0x000000828381723e */ /* 0x000fe400000000ff */
[----:B------:R-:W-:Y:S02]  /*20c90*/  F2FP.F16.F32.PACK_AB R116, R117, R116 ;  /* 0x000000747574723e */ /* 0x000fe400000000ff */
[----:B------:R-:W-:Y:S02]  /*20ca0*/  MOV R150, R150 ;  /* 0x0000009600967202 */ /* 0x000fe40000000f00 */
[----:B------:R-:W-:-:S02]  /*20cb0*/  F2FP.F16.F32.PACK_AB R130, R121, R120 ;  /* 0x000000787982723e */ /* 0x000fc400000000ff */
[----:B------:R-:W-:Y:S02]  /*20cc0*/  F2FP.F16.F32.PACK_AB R131, R123, R122 ;  /* 0x0000007a7b83723e */ /* 0x000fe400000000ff */
[----:B------:R-:W-:Y:S02]  /*20cd0*/  F2FP.F16.F32.PACK_AB R117, R119, R118 ;  /* 0x000000767775723e */ /* 0x000fe400000000ff */
[----:B------:R-:W-:Y:S02]  /*20ce0*/  F2FP.F16.F32.PACK_AB R108, R109, R108 ;  /* 0x0000006c6d6c723e */ /* 0x000fe400000000ff */
[----:B------:R-:W-:Y:S02]  /*20cf0*/  MOV R156, R156 ;  /* 0x0000009c009c7202 */ /* 0x000fe40000000f00 */
[----:B------:R-:W-:Y:S02]  /*20d00*/  F2FP.F16.F32.PACK_AB R118, R113, R112 ;  /* 0x000000707176723e */ /* 0x000fe400000000ff */
[----:B------:R-:W-:-:S02]  /*20d10*/  F2FP.F16.F32.PACK_AB R119, R115, R114 ;  /* 0x000000727377723e */ /* 0x000fc400000000ff */
[----:B------:R-:W-:Y:S02]  /*20d20*/  F2FP.F16.F32.PACK_AB R109, R111, R110 ;  /* 0x0000006e6f6d723e */ /* 0x000fe400000000ff */
[----:B------:R-:W-:Y:S02]  /*20d30*/  F2FP.F16.F32.PACK_AB R100, R101, R100 ;  /* 0x000000646564723e */ /* 0x000fe400000000ff */
[----:B------:R-:W-:Y:S01]  /*20d40*/  ISETP.NE.AND.EX P0, PT, RZ, UR5, PT, P0 ;  /* 0x00000005ff007c0c */ /* 0x000fe2000bf05300 */
[----:B------:R-:W-:Y:S01]  /*20d50*/  STSM.16.M88.4 [R20], R144 ;  /* 0x0000009014007844 */ /* 0x000fe20000000200 */
[----:B------:R-:W-:Y:S01]  /*20d60*/  LOP3.LUT R174, R174, R175, RZ, 0x3c, !PT ;  /* 0x000000afaeae7212 */ /* 0x000fe200078e3cff */
[----:B------:R-:W-:Y:S01]  /*20d70*/  IMAD.X R175, RZ, RZ, R21, P4 ;  /* 0x000000ffffaf7224 */ /* 0x000fe200020e0615 */
[----:B------:R-:W-:Y:S02]  /*20d80*/  MOV R158, R158 ;  /* 0x0000009e009e7202 */ /* 0x000fe40000000f00 */
[----:B------:R-:W-:-:S02]  /*20d90*/  F2FP.F16.F32.PACK_AB R110, R105, R104 ;  /* 0x00000068696e723e */ /* 0x000fc400000000ff */
[----:B------:R-:W-:Y:S02]  /*20da0*/  F2FP.F16.F32.PACK_AB R111, R107, R106 ;  /* 0x0000006a6b6f723e */ /* 0x000fe400000000ff */
[----:B------:R-:W-:Y:S02]  /*20db0*/  F2FP.F16.F32.PACK_AB R101, R103, R102 ;  /* 0x000000666765723e */ /* 0x000fe400000000ff */
[----:B------:R-:W-:Y:S01]  /*20dc0*/  F2FP.F16.F32.PACK_AB R92, R93, R92 ;  /* 0x0000005c5d5c723e */ /* 0x000fe200000000ff */
[----:B------:R0:W-:Y:S01]  /*20dd0*/  STSM.16.M88.4 [R24], R136 ;  /* 0x0000008818007844 */ /* 0x0001e20000000200 */
[----:B------:R-:W-:Y:S01]  /*20de0*/  LOP3.LUT R176, R176, R177, RZ, 0x3c, !PT ;  /* 0x000000b1b0b07212 */ /* 0x000fe200078e3cff */
[----:B------:R-:W-:Y:S01]  /*20df0*/  IMAD.X R177, RZ, RZ, R21, P5 ;  /* 0x000000ffffb17224 */ /* 0x000fe200028e0615 */
[----:B------:R-:W-:Y:S02]  /*20e00*/  SHF.R.U64 R182, R182, 0x3, RZ ;  /* 0x00000003b6b67819 */ /* 0x000fe400000012ff */
[----:B------:R-:W-:-:S02]  /*20e10*/  SHF.R.U64 R184, R184, 0x3, RZ ;  /* 0x00000003b8b87819 */ /* 0x000fc400000012ff */
[----:B------:R-:W-:Y:S02]  /*20e20*/  MOV R160, R160 ;  /* 0x000000a000a07202 */ /* 0x000fe40000000f00 */
[----:B------:R-:W-:Y:S02]  /*20e30*/  F2FP.F16.F32.PACK_AB R102, R97, R96 ;  /* 0x000000606166723e */ /* 0x000fe400000000ff */
[----:B------:R-:W-:Y:S02]  /*20e40*/  F2FP.F16.F32.PACK_AB R103, R99, R98 ;  /* 0x000000626367723e */ /* 0x000fe400000000ff */
[----:B------:R-:W-:Y:S02]  /*20e50*/  F2FP.F16.F32.PACK_AB R93, R95, R94 ;  /* 0x0000005e5f5d723e */ /* 0x000fe400000000ff */
[----:B------:R-:W-:Y:S01]  /*20e60*/  F2FP.F16.F32.PACK_AB R84, R85, R84 ;  /* 0x000000545554723e */ /* 0x000fe200000000ff */
[----:B------:R1:W-:Y:S01]  /*20e70*/  STSM.16.M88.4 [R150], R128 ;  /* 0x0000008096007844 */ /* 0x0003e20000000200 */
[----:B------:R-:W-:Y:S01]  /*20e80*/  MOV R162, R162 ;  /* 0x000000a200a27202 */ /* 0x000fe20000000f00 */
[----:B0-----:R-:W0:Y:S01]  /*20e90*/  LDC.64 R24, c[0x0][0xc00] ;  /* 0x00030000ff187b82 */ /* 0x001e220000000a00 */
        /* <DEDUP_REMOVED lines=16> */
[----:B------:R1:W-:Y:S01]  /*20fa0*/  STSM.16.M88.4 [R160], R100 ;  /* 0x00000064a0007844 */ /* 0x0003e20000000200 */
[----:B------:R-:W-:Y:S02]  /*20fb0*/  LOP3.LUT R182, R182, R183, RZ, 0x3c, !PT ;  /* 0x000000b7b6b67212 */ /* 0x000fe400078e3cff */
        /* <DEDUP_REMOVED lines=8> */
[----:B------:R-:W-:Y:S02]  /*21040*/  IADD3.X R183, RZ, R21, RZ, P2, !PT ;  /* 0x00000015ffb77210 */ /* 0x000fe400017fe4ff */
        /* <DEDUP_REMOVED lines=10> */
[----:B--2---:R-:W-:Y:S01]  /*210f0*/  F2FP.F16.F32.PACK_AB R36, R37, R36 ;  /* 0x000000242524723e */ /* 0x004fe200000000ff */
[----:B------:R1:W-:Y:S01]  /*21100*/  STSM.16.M88.4 [R170], R76 ;  /* 0x0000004caa007844 */ /* 0x0003e20000000200 */
        /* <DEDUP_REMOVED lines=10> */
[----:B---3--:R-:W-:Y:S01]  /*211b0*/  F2FP.F16.F32.PACK_AB R8, R9, R8 ;  /* 0x000000080908723e */ /* 0x008fe200000000ff */
[----:B------:R1:W-:Y:S01]  /*211c0*/  STSM.16.M88.4 [R174], R60 ;  /* 0x0000003cae007844 */ /* 0x0003e20000000200 */
[----:B------:R-:W-:Y:S02]  /*211d0*/  MOV R182, R182 ;  /* 0x000000b600b67202 */ /* 0x000fe40000000f00 */
[----:B------:R-:W-:-:S02]  /*211e0*/  F2FP.F16.F32.PACK_AB R30, R13, R12 ;  /* 0x0000000c0d1e723e */ /* 0x000fc400000000ff */
[----:B------:R-:W-:Y:S02]  /*211f0*/  F2FP.F16.F32.PACK_AB R31, R15, R14 ;  /* 0x0000000e0f1f723e */ /* 0x000fe400000000ff */
[----:B------:R-:W-:Y:S01]  /*21200*/  F2FP.F16.F32.PACK_AB R9, R11, R10 ;  /* 0x0000000a0b09723e */ /* 0x000fe200000000ff */
[----:B------:R1:W-:Y:S01]  /*21210*/  STSM.16.M88.4 [R176], R52 ;  /* 0x00000034b0007844 */ /* 0x0003e20000000200 */
[----:B------:R-:W-:Y:S02]  /*21220*/  MOV R184, R184 ;  /* 0x000000b800b87202 */ /* 0x000fe40000000f00 */
[----:B------:R-:W-:Y:S02]  /*21230*/  F2FP.F16.F32.PACK_AB R10, R5, R4 ;  /* 0x00000004050a723e */ /* 0x000fe400000000ff */
[----:B------:R-:W-:Y:S01]  /*21240*/  F2FP.F16.F32.PACK_AB R11, R7, R6 ;  /* 0x00000006070b723e */ /* 0x000fe200000000ff */
[----:B------:R-:W2:Y:S01]  /*21250*/  @P0 LDC.64 R4, c[0x0][0xc08] ;  /* 0x00030200ff040b82 */ /* 0x000ea20000000a00 */
[----:B------:R1:W-:Y:S04]  /*21260*/  STSM.16.M88.4 [R178], R44 ;  /* 0x0000002cb2007844 */ /* 0x0003e80000000200 */
[----:B------:R1:W-:Y:S04]  /*21270*/  STSM.16.M88.4 [R180], R36 ;  /* 0x00000024b4007844 */ /* 0x0003e80000000200 */
[----:B------:R1:W-:Y:S04]  /*21280*/  STSM.16.M88.4 [R182], R28 ;  /* 0x0000001cb6007844 */ /* 0x0003e80000000200 */
[----:B------:R1:W-:Y:S01]  /*21290*/  STSM.16.M88.4 [R184], R8 ;  /* 0x00000008b8007844 */ /* 0x0003e20000000200 */
[----:B------:R-:W-:Y:S01]  /*212a0*/  ULDC UR4, c[0x0][0xa88] ;  /* 0x0002a20000047ab9 */ /* 0x000fe20000000800 */
[----:B0-----:R-:W-:-:S02]  /*212b0*/  IMAD.WIDE R6, R210, 0x4, R24 ;  /* 0x00000004d2067825 */ /* 0x001fc400078e0218 */
[----:B------:R-:W0:Y:S02]  /*212c0*/  LDC R25, c[0x0][0xbe8] ;  /* 0x0002fa00ff197b82 */ /* 0x000e240000000800 */
[----:B------:R-:W-:-:S06]  /*212d0*/  IMAD.MOV.U32 R20, RZ, RZ, RZ ;  /* 0x000000ffff147224 */ /* 0x000fcc00078e00ff */
[----:B------:R-:W-:Y:S01]  /*212e0*/  BAR.SYNC.DEFER_BLOCKING 0x1, 0x100 ;  /* 0x0044000000007b1d */ /* 0x000fe20000010000 */
[----:B------:R-:W-:Y:S02]  /*212f0*/  IMAD.U32 R24, RZ, RZ, UR4 ;  /* 0x00000004ff187e24 */ /* 0x000fe4000f8e00ff */
[----:B--2---:R-:W-:-:S03]  /*21300*/  @P0 IMAD.WIDE R4, R210, 0x4, R4 ;  /* 0x00000004d2040825 */ /* 0x004fc600078e0204 */
[----:B------:R1:W5:Y:S04]  /*21310*/  @P1 LDG.E R20, desc[UR42][R6.64] ;  /* 0x0000002a06141981 */ /* 0x000368000c1e1900 */
[----:B------:R1:W5:Y:S01]  /*21320*/  @P0 LDG.E R24, desc[UR42][R4.64] ;  /* 0x0000002a04180981 */ /* 0x000362000c1e1900 */
[----:B------:R-:W-:Y:S05]  /*21330*/  @P0 BRA `(.L_x_12182) ;  /* 0x0000000000100947 */ /* 0x000fea0003800000 */
[----:B------:R-:W-:Y:S05]  /*21340*/  @!P1 BRA `(.L_x_12182) ;  /* 0x00000000000c9947 */ /* 0x000fea0003800000 */
[----:B-1----:R-:W2:Y:S04]  /*21350*/  LDG.E R5, desc[UR42][R6.64] ;  /* 0x0000002a06057981 */ /* 0x002ea8000c1e1900 */
[----:B-----5:R-:W2:Y:S02]  /*21360*/  LDG.E R24, desc[UR42][R6.64+0x4] ;  /* 0x0000042a06187981 */ /* 0x020ea4000c1e1900 */
[----:B--2---:R-:W-:-:S07]  /*21370*/  IMAD.IADD R24, R24, 0x1, -R5 ;  /* 0x0000000118187824 */ /* 0x004fce00078e0a05 */
.L_x_12182:
[----:B0----5:R-:W-:Y:S01]  /*21380*/  IMAD R24, R24, R25, RZ ;  /* 0x0000001918187224 */ /* 0x021fe200078e02ff */
[----:B------:R-:W-:Y:S01]  /*21390*/  LOP3.LUT P0, RZ, R224, 0x3, RZ, 0xc0, !PT ;  /* 0x00000003e0ff7812 */ /* 0x000fe2000780c0ff */
[--C-:B------:R-:W-:Y:S01]  /*213a0*/  IMAD.IADD R15, R218, 0x1, R208.reuse ;  /* 0x00000001da0f7824 */ /* 0x100fe200078e02d0 */
[----:B------:R-:W-:Y:S01]  /*213b0*/  ISETP.NE.AND P2, PT, R25, 0x1, PT ;  /* 0x000000011900780c */ /* 0x000fe20003f45270 */
[----:B-1----:R-:W-:Y:S01]  /*213c0*/  IMAD.IADD R10, R226, 0x1, R208 ;  /* 0x00000001e20a7824 */ /* 0x002fe200078e02d0 */
[----:B------:R-:W-:Y:S01]  /*213d0*/  SHF.R.S32.HI R0, RZ, 0x1f, R209 ;  /* 0x0000001fff007819 */ /* 0x000fe200000114d1 */
[----:B------:R-:W-:Y:S01]  /*213e0*/  ULDC.64 UR4, c[0x0][0xb90] ;  /* 0x0002e40000047ab9 */ /* 0x000fe20000000a00 */
[----:B------:R-:W-:-:S09]  /*213f0*/  ISETP.GE.OR P3, PT, R15, R24, P0 ;  /* 0x000000180f00720c */ /* 0x000fd20000766670 */
[----:B------:R-:W0:Y:S04]  /*21400*/  @P2 LDC R5, c[0x0][0xbec] ;  /* 0x0002fb00ff052b82 */ /* 0x000e280000000800 */
[----:B------:R-:W2:Y:S01]  /*21410*/  @!P3 LDL R11, [R1+0x1e0] ;  /* 0x0001e000010bb983 */ /* 0x000ea20000100800 */
[----:B------:R-:W-:Y:S01]  /*21420*/  SHF.R.S32.HI R21, RZ, 0x1f, R20 ;  /* 0x0000001fff157819 */ /* 0x000fe20000011414 */
[----:B------:R-:W-:Y:S01]  /*21430*/  IMAD R6, R0, UR4, RZ ;  /* 0x0000000400067c24 */ /* 0x000fe2000f8e02ff */
[----:B------:R-:W-:Y:S01]  /*21440*/  SHF.R.S32.HI R26, RZ, 0x1f, R210 ;  /* 0x0000001fff1a7819 */ /* 0x000fe200000114d2 */
[----:B------:R-:W1:Y:S01]  /*21450*/  @P2 LDC R8, c[0x0][0xbf0] ;  /* 0x0002fc00ff082b82 */ /* 0x000e620000000800 */
[----:B------:R-:W-:Y:S01]  /*21460*/  IMAD.MOV.U32 R4, RZ, RZ, R10 ;  /* 0x000000ffff047224 */ /* 0x000fe200078e000a */
[----:B------:R-:W-:-:S02]  /*21470*/  SEL R80, R210, RZ, !P1 ;  /* 0x000000ffd2507207 */ /* 0x000fc40004800000 */
[----:B------:R-:W-:-:S04]  /*21480*/  SEL R26, R26, RZ, !P1 ;  /* 0x000000ff1a1a7207 */ /* 0x000fc80004800000 */
[----:B------:R-:W3:Y:S01]  /*21490*/  @P2 LDC R81, c[0x0][0xbec] ;  /* 0x0002fb00ff512b82 */ /* 0x000ee20000000800 */
[----:B0-----:R-:W-:-:S07]  /*214a0*/  @P2 IMAD.HI.U32 R5, R10, R5, RZ ;  /* 0x000000050a052227 */ /* 0x001fce00078e00ff */
[----:B------:R-:W0:Y:S01]  /*214b0*/  @P2 LDC R83, c[0x0][0xbf0] ;  /* 0x0002fc00ff532b82 */ /* 0x000e220000000800 */
[----:B-1----:R-:W-:Y:S01]  /*214c0*/  @P2 SHF.R.U32.HI R4, RZ, R8, R5 ;  /* 0x00000008ff042219 */ /* 0x002fe20000011605 */
[C---:B------:R-:W-:Y:S02]  /*214d0*/  IMAD R5, R209.reuse, UR5, R6 ;  /* 0x00000005d1057c24 */ /* 0x040fe4000f8e0206 */
[----:B------:R-:W-:Y:S01]  /*214e0*/  IMAD.WIDE.U32 R6, R209, UR4, R20 ;  /* 0x00000004d1067c25 */ /* 0x000fe2000f8e0014 */
[----:B------:R-:W-:Y:S01]  /*214f0*/  IADD3 R9, -R4, RZ, RZ ;  /* 0x000000ff04097210 */ /* 0x000fe20007ffe1ff */
[----:B------:R-:W-:Y:S01]  /*21500*/  ULDC.64 UR4, c[0x0][0xb98] ;  /* 0x0002e60000047ab9 */ /* 0x000fe20000000a00 */
[----:B------:R-:W-:Y:S01]  /*21510*/  SHF.R.S32.HI R13, RZ, 0x1f, R4 ;  /* 0x0000001fff0d7819 */ /* 0x000fe20000011404 */
[----:B------:R-:W-:Y:S02]  /*21520*/  IMAD.IADD R7, R7, 0x1, R5 ;  /* 0x0000000107077824 */ /* 0x000fe400078e0205 */
[----:B------:R-:W-:-:S02]  /*21530*/  IMAD R9, R25, R9, R10 ;  /* 0x0000000919097224 */ /* 0x000fc400078e020a */
[----:B------:R-:W-:Y:S02]  /*21540*/  IMAD R5, R26, UR4, RZ ;  /* 0x000000041a057c24 */ /* 0x000fe4000f8e02ff */
[----:B------:R-:W-:-:S04]  /*21550*/  IMAD.WIDE.U32 R6, R80, UR4, R6 ;  /* 0x0000000450067c25 */ /* 0x000fc8000f8e0006 */
[----:B------:R-:W-:Y:S01]  /*21560*/  IMAD R8, R80, UR5, R5 ;  /* 0x0000000550087c24 */ /* 0x000fe2000f8e0205 */
[----:B------:R-:W-:Y:S01]  /*21570*/  SHF.R.S32.HI R5, RZ, 0x1f, R9 ;  /* 0x0000001fff057819 */ /* 0x000fe20000011409 */
[----:B------:R-:W-:Y:S01]  /*21580*/  ULDC.64 UR4, c[0x0][0xb88] ;  /* 0x0002e20000047ab9 */ /* 0x000fe20000000a00 */
[----:B------:R-:W-:-:S03]  /*21590*/  IADD3 R4, P1, R4, R6, RZ ;  /* 0x0000000604047210 */ /* 0x000fc60007f3e0ff */
[----:B------:R-:W-:Y:S01]  /*215a0*/  IMAD R6, R5, UR4, RZ ;  /* 0x0000000405067c24 */ /* 0x000fe2000f8e02ff */
[----:B------:R-:W-:-:S03]  /*215b0*/  IADD3.X R5, R13, R7, R8, P1, !PT ;  /* 0x000000070d057210 */ /* 0x000fc60000ffe408 */
[C---:B------:R-:W-:Y:S02]  /*215c0*/  IMAD R7, R9.reuse, UR5, R6 ;  /* 0x0000000509077c24 */ /* 0x040fe4000f8e0206 */
[----:B------:R-:W-:Y:S01]  /*215d0*/  IMAD.WIDE.U32 R4, R9, UR4, R4 ;  /* 0x0000000409047c25 */ /* 0x000fe2000f8e0004 */
[----:B------:R-:W-:-:S03]  /*215e0*/  ULDC.64 UR4, c[0x0][0xb50] ;  /* 0x0002d40000047ab9 */ /* 0x000fc60000000a00 */
[----:B------:R-:W-:Y:S01]  /*215f0*/  IMAD.IADD R5, R5, 0x1, R7 ;  /* 0x0000000105057824 */ /* 0x000fe200078e0207 */
[----:B------:R-:W-:-:S04]  /*21600*/  LEA R10, P1, R4, UR4, 0x2 ;  /* 0x00000004040a7c11 */ /* 0x000fc8000f8210ff */
[----:B------:R-:W-:Y:S01]  /*21610*/  LEA.HI.X R4, R4, UR5, R5, 0x2, P1 ;  /* 0x0000000504047c11 */ /* 0x000fe200088f1405 */
[----:B------:R-:W-:Y:S01]  /*21620*/  SHFL.IDX PT, R6, R10, RZ, 0x1c1f ;  /* 0x001c1fff0a067589 */ /* 0x000fe200000e0000 */
[----:B------:R-:W-:Y:S01]  /*21630*/  VIADD R5, R15, 0x8 ;  /* 0x000000080f057836 */ /* 0x000fe20000000000 */
[----:B------:R-:W-:Y:S02]  /*21640*/  ULDC.64 UR4, c[0x0][0xaa0] ;  /* 0x0002a80000047ab9 */ /* 0x000fe40000000a00 */
[----:B------:R-:W2:Y:S02]  /*21650*/  SHFL.IDX PT, R7, R4, RZ, 0x1c1f ;  /* 0x001c1fff04077589 */ /* 0x000ea400000e0000 */
[----:B------:R-:W-:Y:S02]  /*21660*/  ISETP.GE.OR P0, PT, R5, R24, P0 ;  /* 0x000000180500720c */ /* 0x000fe40000706670 */
[----:B--2---:R1:W-:Y:S11]  /*21670*/  @!P3 ST.E desc[UR42][R6.64], R11 ;  /* 0x0000000b0600b985 */ /* 0x0043f6000c10192a */
[----:B------:R-:W2:Y:S01]  /*21680*/  @!P0 LDL R63, [R1+0x1e4] ;  /* 0x0001e400013f8983 */ /* 0x000ea20000100800 */
[----:B------:R-:W-:-:S03]  /*21690*/  IMAD R5, R216, 0x40, R198 ;  /* 0x00000040d8057824 */ /* 0x000fc600078e02c6 */
[----:B------:R-:W-:Y:S01]  /*216a0*/  SHFL.IDX PT, R58, R10, 0x1, 0x1c1f ;  /* 0x003c1f000a3a7f89 */ /* 0x000fe200000e0000 */
[----:B------:R-:W-:-:S03]  /*216b0*/  IMAD.WIDE R2, R5, 0x2, R2 ;  /* 0x0000000205027825 */ /* 0x000fc600078e0202 */
[----:B------:R4:W2:Y:S01]  /*216c0*/  SHFL.IDX PT, R59, R4, 0x1, 0x1c1f ;  /* 0x003c1f00043b7f89 */ /* 0x0008a200000e0000 */
[C---:B------:R-:W-:Y:S02]  /*216d0*/  IADD3 R29, P4, R2.reuse, 0x3000, RZ ;  /* 0x00003000021d7810 */ /* 0x040fe40007f9e0ff */
[C---:B------:R-:W-:Y:S02]  /*216e0*/  IADD3 R9, P1, R2.reuse, 0x1000, RZ ;  /* 0x0000100002097810 */ /* 0x040fe40007f3e0ff */
[----:B------:R-:W-:Y:S02]  /*216f0*/  IADD3 R13, P5, R2, 0x2000, RZ ;  /* 0x00002000020d7810 */ /* 0x000fe40007fbe0ff */
[----:B------:R-:W-:Y:S02]  /*21700*/  LOP3.LUT R28, R29, 0x380, RZ, 0xc0, !PT ;  /* 0x000003801d1c7812 */ /* 0x000fe400078ec0ff */
[----:B------:R-:W-:Y:S02]  /*21710*/  LOP3.LUT R8, R9, 0x380, RZ, 0xc0, !PT ;  /* 0x0000038009087812 */ /* 0x000fe400078ec0ff */
[----:B------:R-:W-:-:S02]  /*21720*/  LOP3.LUT R12, R13, 0x380, RZ, 0xc0, !PT ;  /* 0x000003800d0c7812 */ /* 0x000fc400078ec0ff */
        /* <DEDUP_REMOVED lines=21> */
[----:B------:R-:W-:Y:S01]  /*21880*/  LOP3.LUT R44, R44, R45, RZ, 0x3c, !PT ;  /* 0x0000002d2c2c7212 */ /* 0x000fe200078e3cff */
[----:B------:R-:W-:Y:S01]  /*21890*/  IMAD.X R45, RZ, RZ, R3, P4 ;  /* 0x000000ffff2d7224 */ /* 0x000fe200020e0603 */
[----:B------:R-:W-:-:S02]  /*218a0*/  LOP3.LUT R32, R32, R33, RZ, 0x3c, !PT ;  /* 0x0000002120207212 */ /* 0x000fc400078e3cff */
[----:B------:R-:W-:Y:S01]  /*218b0*/  LOP3.LUT R36, R36, R37, RZ, 0x3c, !PT ;  /* 0x0000002524247212 */ /* 0x000fe200078e3cff */
[--C-:B------:R-:W-:Y:S01]  /*218c0*/  IMAD.X R37, RZ, RZ, R3.reuse, P1 ;  /* 0x000000ffff257224 */ /* 0x100fe200008e0603 */
[----:B------:R-:W-:Y:S01]  /*218d0*/  LOP3.LUT R40, R40, R41, RZ, 0x3c, !PT ;  /* 0x0000002928287212 */ /* 0x000fe200078e3cff */
[----:B------:R-:W-:Y:S01]  /*218e0*/  IMAD.X R41, RZ, RZ, R3, P5 ;  /* 0x000000ffff297224 */ /* 0x000fe200028e0603 */
[----:B------:R-:W-:Y:S02]  /*218f0*/  IADD3.X R33, RZ, R3, RZ, P3, !PT ;  /* 0x00000003ff217210 */ /* 0x000fe40001ffe4ff */
        /* <DEDUP_REMOVED lines=22> */
[C---:B------:R-:W-:Y:S01]  /*21a60*/  IADD3 R69, P1, R2.reuse, 0xd000, RZ ;  /* 0x0000d00002457810 */ /* 0x040fe20007f3e0ff */
[----:B------:R-:W-:Y:S01]  /*21a70*/  IMAD.X R77, RZ, RZ, R3, P4 ;  /* 0x000000ffff4d7224 */ /* 0x000fe200020e0603 */
[C---:B------:R-:W-:Y:S02]  /*21a80*/  IADD3 R73, P5, R2.reuse, 0xe000, RZ ;  /* 0x0000e00002497810 */ /* 0x040fe40007fbe0ff */
[----:B-1----:R-:W-:Y:S02]  /*21a90*/  LOP3.LUT R7, R2, 0x380, RZ, 0xc0, !PT ;  /* 0x0000038002077812 */ /* 0x002fe400078ec0ff */
[----:B----4-:R-:W-:Y:S02]  /*21aa0*/  LOP3.LUT R4, R5, 0x380, RZ, 0xc0, !PT ;  /* 0x0000038005047812 */ /* 0x010fe400078ec0ff */
        /* <DEDUP_REMOVED lines=8> */
[----:B------:R-:W-:Y:S02]  /*21b30*/  LOP3.LUT R2, R7, R2, RZ, 0x3c, !PT ;  /* 0x0000000207027212 */ /* 0x000fe400078e3cff */
[----:B------:R-:W-:Y:S02]  /*21b40*/  LOP3.LUT R64, R64, R65, RZ, 0x3c, !PT ;  /* 0x0000004140407212 */ /* 0x000fe400078e3cff */
[----:B------:R-:W-:Y:S01]  /*21b50*/  LOP3.LUT R68, R68, R69, RZ, 0x3c, !PT ;  /* 0x0000004544447212 */ /* 0x000fe200078e3cff */
[--C-:B------:R-:W-:Y:S01]  /*21b60*/  IMAD.X R69, RZ, RZ, R3.reuse, P1 ;  /* 0x000000ffff457224 */ /* 0x100fe200008e0603 */
[----:B------:R-:W-:Y:S01]  /*21b70*/  LOP3.LUT R72, R72, R73, RZ, 0x3c, !PT ;  /* 0x0000004948487212 */ /* 0x000fe200078e3cff */
[----:B------:R-:W-:Y:S01]  /*21b80*/  IMAD.X R73, RZ, RZ, R3, P5 ;  /* 0x000000ffff497224 */ /* 0x000fe200028e0603 */
[----:B------:R-:W-:-:S02]  /*21b90*/  LOP3.LUT R76, R4, R5, RZ, 0x3c, !PT ;  /* 0x00000005044c7212 */ /* 0x000fc400078e3cff */
[----:B------:R-:W-:Y:S01]  /*21ba0*/  IADD3.X R65, RZ, R3, RZ, P3, !PT ;  /* 0x00000003ff417210 */ /* 0x000fe20001ffe4ff */
[----:B------:R-:W-:Y:S01]  /*21bb0*/  IMAD.IADD R87, R216, 0x1, R208 ;  /* 0x00000001d8577824 */ /* 0x000fe200078e02d0 */
[----:B------:R-:W-:Y:S01]  /*21bc0*/  BSSY B1, `(.L_x_12183) ;  /* 0x0000058000017945 */ /* 0x000fe20003800000 */
[----:B--2---:R1:W-:Y:S04]  /*21bd0*/  @!P0 ST.E desc[UR42][R58.64], R63 ;  /* 0x0000003f3a008985 */ /* 0x0043e8000c10192a */
[----:B------:R2:W5:Y:S04]  /*21be0*/  LD.E.128 R4, desc[UR42][R2.64] ;  /* 0x0000002a02047980 */ /* 0x000568000c101d00 */
[----:B------:R-:W5:Y:S04]  /*21bf0*/  LD.E.128 R8, desc[UR42][R8.64] ;  /* 0x0000002a08087980 */ /* 0x000f68000c101d00 */
[----:B------:R-:W5:Y:S01]  /*21c00*/  LD.E.128 R12, desc[UR42][R12.64] ;  /* 0x0000002a0c0c7980 */ /* 0x000f62000c101d00 */
[----:B--2---:R-:W-:-:S03]  /*21c10*/  IMAD R3, R21, UR4, RZ ;  /* 0x0000000415037c24 */ /* 0x004fc6000f8e02ff */
[----:B------:R-:W5:Y:S01]  /*21c20*/  LD.E.128 R28, desc[UR42][R28.64] ;  /* 0x0000002a1c1c7980 */ /* 0x000f62000c101d00 */
[C---:B------:R-:W-:Y:S02]  /*21c30*/  IMAD R21, R20.reuse, UR5, R3 ;  /* 0x0000000514157c24 */ /* 0x040fe4000f8e0203 */
[----:B------:R-:W-:Y:S01]  /*21c40*/  IMAD.WIDE.U32 R2, R20, UR4, RZ ;  /* 0x0000000414027c25 */ /* 0x000fe2000f8e00ff */
[----:B------:R-:W-:Y:S01]  /*21c50*/  ULDC.64 UR4, c[0x0][0xae8] ;  /* 0x0002ba0000047ab9 */ /* 0x000fe20000000a00 */
[----:B------:R-:W5:Y:S02]  /*21c60*/  LD.E.128 R32, desc[UR42][R32.64] ;  /* 0x0000002a20207980 */ /* 0x000f64000c101d00 */
[----:B------:R-:W-:Y:S02]  /*21c70*/  IMAD.IADD R3, R3, 0x1, R21 ;  /* 0x0000000103037824 */ /* 0x000fe400078e0215 */
[----:B------:R-:W-:Y:S01]  /*21c80*/  IMAD R21, R222, 0x20, R216 ;  /* 0x00000020de157824 */ /* 0x000fe200078e02d8 */
[----:B------:R-:W5:Y:S01]  /*21c90*/  LD.E.128 R36, desc[UR42][R36.64] ;  /* 0x0000002a24247980 */ /* 0x000f62000c101d00 */
[----:B------:R-:W-:-:S02]  /*21ca0*/  IMAD R0, R0, UR4, RZ ;  /* 0x0000000400007c24 */ /* 0x000fc4000f8e02ff */
[----:B------:R-:W-:Y:S01]  /*21cb0*/  IMAD.IADD R20, R208, 0x1, R21 ;  /* 0x00000001d0147824 */ /* 0x000fe200078e0215 */
[----:B------:R-:W5:Y:S01]  /*21cc0*/  LD.E.128 R40, desc[UR42][R40.64] ;  /* 0x0000002a28287980 */ /* 0x000f62000c101d00 */
[C---:B------:R-:W-:Y:S02]  /*21cd0*/  IMAD R21, R209.reuse, UR5, R0 ;  /* 0x00000005d1157c24 */ /* 0x040fe4000f8e0200 */
[----:B------:R-:W-:Y:S01]  /*21ce0*/  IMAD.WIDE.U32 R2, R209, UR4, R2 ;  /* 0x00000004d1027c25 */ /* 0x000fe2000f8e0002 */
[----:B------:R-:W-:Y:S01]  /*21cf0*/  ULDC.64 UR4, c[0x0][0xaf0] ;  /* 0x0002bc0000047ab9 */ /* 0x000fe20000000a00 */
[----:B------:R-:W5:Y:S02]  /*21d00*/  LD.E.128 R44, desc[UR42][R44.64] ;  /* 0x0000002a2c2c7980 */ /* 0x000f64000c101d00 */
[----:B---3--:R-:W-:Y:S02]  /*21d10*/  @P2 IMAD.HI.U32 R0, R20, R81, RZ ;  /* 0x0000005114002227 */ /* 0x008fe400078e00ff */
[----:B------:R-:W5:Y:S02]  /*21d20*/  LD.E.128 R48, desc[UR42][R48.64] ;  /* 0x0000002a30307980 */ /* 0x000f64000c101d00 */
[----:B------:R-:W-:Y:S01]  /*21d30*/  IMAD.IADD R3, R3, 0x1, R21 ;  /* 0x0000000103037824 */ /* 0x000fe200078e0215 */
[----:B------:R-:W-:Y:S01]  /*21d40*/  MOV R21, R20 ;  /* 0x0000001400157202 */ /* 0x000fe20000000f00 */
[----:B------:R-:W-:Y:S01]  /*21d50*/  IMAD R81, R26, UR4, RZ ;  /* 0x000000041a517c24 */ /* 0x000fe2000f8e02ff */
[----:B0-----:R-:W-:Y:S01]  /*21d60*/  @P2 SHF.R.U32.HI R21, RZ, R83, R0 ;  /* 0x00000053ff152219 */ /* 0x001fe20000011600 */
[----:B------:R-:W5:Y:S02]  /*21d70*/  LD.E.128 R52, desc[UR42][R52.64] ;  /* 0x0000002a34347980 */ /* 0x000f64000c101d00 */
[C---:B------:R-:W-:Y:S01]  /*21d80*/  IMAD R83, R80.reuse, UR5, R81 ;  /* 0x0000000550537c24 */ /* 0x040fe2000f8e0251 */
[----:B------:R-:W-:Y:S01]  /*21d90*/  SHF.R.S32.HI R0, RZ, 0x1f, R21 ;  /* 0x0000001fff007819 */ /* 0x000fe20000011415 */
[----:B------:R-:W-:Y:S01]  /*21da0*/  IMAD.WIDE.U32 R80, R80, UR4, R2 ;  /* 0x0000000450507c25 */ /* 0x000fe2000f8e0002 */
[----:B------:R-:W-:Y:S01]  /*21db0*/  ULDC.64 UR4, c[0x0][0xae0] ;  /* 0x0002b80000047ab9 */ /* 0x000fe20000000a00 */
[----:B-1----:R-:W5:Y:S02]  /*21dc0*/  LD.E.128 R56, desc[UR42][R56.64] ;  /* 0x0000002a38387980 */ /* 0x002f64000c101d00 */
[----:B------:R-:W-:-:S02]  /*21dd0*/  IMAD.MOV R2, RZ, RZ, -R21 ;  /* 0x000000ffff027224 */ /* 0x000fc400078e0a15 */
[----:B------:R-:W-:Y:S01]  /*21de0*/  IMAD R0, R0, UR4, RZ ;  /* 0x0000000400007c24 */ /* 0x000fe2000f8e02ff */
[----:B------:R-:W5:Y:S01]  /*21df0*/  LD.E.128 R60, desc[UR42][R60.64] ;  /* 0x0000002a3c3c7980 */ /* 0x000f62000c101d00 */
[----:B------:R-:W-:Y:S02]  /*21e00*/  IMAD R25, R25, R2, R20 ;  /* 0x0000000219197224 */ /* 0x000fe400078e0214 */
[----:B------:R-:W-:Y:S01]  /*21e10*/  IMAD.IADD R81, R81, 0x1, R83 ;  /* 0x0000000151517824 */ /* 0x000fe200078e0253 */
[----:B------:R-:W5:Y:S01]  /*21e20*/  LD.E.128 R64, desc[UR42][R64.64] ;  /* 0x0000002a40407980 */ /* 0x000f62000c101d00 */
[C---:B------:R-:W-:Y:S01]  /*21e30*/  IMAD R83, R21.reuse, UR5, R0 ;  /* 0x0000000515537c24 */ /* 0x040fe2000f8e0200 */
[----:B------:R-:W-:Y:S02]  /*21e40*/  SHF.R.S32.HI R0, RZ, 0x1f, R25 ;  /* 0x0000001fff007819 */ /* 0x000fe40000011419 */
[----:B------:R-:W5:Y:S01]  /*21e50*/  LD.E.128 R68, desc[UR42][R68.64] ;  /* 0x0000002a44447980 */ /* 0x000f62000c101d00 */
[----:B------:R-:W-:Y:S01]  /*21e60*/  IMAD.WIDE.U32 R2, R21, UR4, R80 ;  /* 0x0000000415027c25 */ /* 0x000fe2000f8e0050 */
[----:B------:R-:W-:-:S02]  /*21e70*/  ULDC.64 UR4, c[0x0][0xad8] ;  /* 0x0002b60000047ab9 */ /* 0x000fc40000000a00 */
[----:B------:R-:W5:Y:S04]  /*21e80*/  LD.E.128 R72, desc[UR42][R72.64] ;  /* 0x0000002a48487980 */ /* 0x000f68000c101d00 */
[----:B------:R-:W5:Y:S01]  /*21e90*/  LD.E.128 R76, desc[UR42][R76.64] ;  /* 0x0000002a4c4c7980 */ /* 0x000f62000c101d00 */
[----:B------:R-:W-:Y:S01]  /*21ea0*/  IMAD.IADD R3, R3, 0x1, R83 ;  /* 0x0000000103037824 */ /* 0x000fe200078e0253 */
[----:B------:R-:W-:Y:S01]  /*21eb0*/  ISETP.GE.AND P2, PT, R87, R24, PT ;  /* 0x000000185700720c */ /* 0x000fe20003f46270 */
[----:B------:R-:W-:Y:S01]  /*21ec0*/  IMAD R0, R0, UR4, RZ ;  /* 0x0000000400007c24 */ /* 0x000fe2000f8e02ff */
[----:B------:R-:W-:Y:S01]  /*21ed0*/  @!PT LDS RZ, [RZ] ;  /* 0x00000000fffff984 */ /* 0x000fe20000000800 */
[----:B------:R-:W-:Y:S01]  /*21ee0*/  @!PT LDS RZ, [RZ] ;  /* 0x00000000fffff984 */ /* 0x000fe20000000800 */
[----:B------:R-:W-:Y:S01]  /*21ef0*/  @!PT LDS RZ, [RZ] ;  /* 0x00000000fffff984 */ /* 0x000fe20000000800 */
[----:B------:R-:W-:Y:S01]  /*21f00*/  @!PT LDS RZ, [RZ] ;  /* 0x00000000fffff984 */ /* 0x000fe20000000800 */
[----:B------:R0:W-:Y:S06]  /*21f10*/  MEMBAR.ALL.CTA ;  /* 0x0000000000007992 */ /* 0x0001ec0000008000 */
[----:B0-----:R-:W0:Y:S01]  /*21f20*/  FENCE.VIEW.ASYNC.S ;  /* 0x00000000000073c6 */ /* 0x001e220000000000 */
[----:B------:R-:W-:-:S04]  /*21f30*/  IMAD.WIDE.U32 R2, R25, UR4, R2 ;  /* 0x0000000419027c25 */ /* 0x000fc8000f8e0002 */
[----:B------:R-:W-:Y:S01]  /*21f40*/  IMAD R81, R25, UR5, R0 ;  /* 0x0000000519517c24 */ /* 0x000fe2000f8e0200 */
[----:B------:R-:W-:Y:S01]  /*21f50*/  ULDC.64 UR4, c[0x0][0xa80] ;  /* 0x0002a00000047ab9 */ /* 0x000fe20000000a00 */
[----:B------:R-:W-:Y:S01]  /*21f60*/  VIADD R0, R148, 0x22820 ;  /* 0x0002282094007836 */ /* 0x000fe20000000000 */
[C---:B------:R-:W-:Y:S01]  /*21f70*/  LEA R25, P3, R2.reuse, UR4, 0x1 ;  /* 0x0000000402197c11 */ /* 0x040fe2000f8608ff */
[----:B------:R-:W-:Y:S01]  /*21f80*/  VIADD R21, R87, 0x20 ;  /* 0x0000002057157836 */ /* 0x000fe20000000000 */
[----:B------:R-:W-:Y:S02]  /*21f90*/  IADD3 R3, R3, R81, RZ ;  /* 0x0000005103037210 */ /* 0x000fe40007ffe0ff */
[----:B------:R-:W-:Y:S01]  /*21fa0*/  PRMT R0, RZ, 0x654, R0 ;  /* 0x00000654ff007816 */ /* 0x000fe20000000000 */
[----:B0-----:R0:W1:Y:S01]  /*21fb0*/  SHFL.IDX PT, R85, R25, RZ, 0x181f ;  /* 0x00181fff19557589 */ /* 0x00106200000e0000 */
[----:B------:R-:W-:Y:S02]  /*21fc0*/  LEA.HI.X R26, R2, UR5, R3, 0x1, P3 ;  /* 0x00000005021a7c11 */ /* 0x000fe400098f0c03 */
[----:B------:R-:W-:Y:S01]  /*21fd0*/  ISETP.GE.AND P1, PT, R21, R24, PT ;  /* 0x000000181500720c */ /* 0x000fe20003f26270 */
[----:B------:R-:W-:-:S02]  /*21fe0*/  VIADD R21, R87, 0x40 ;  /* 0x0000004057157836 */ /* 0x000fc40000000000 */
[----:B------:R0:W2:Y:S03]  /*21ff0*/  SHFL.IDX PT, R83, R26, RZ, 0x181f ;  /* 0x00181fff1a537589 */ /* 0x0000a600000e0000 */
[----:B------:R-:W-:Y:S01]  /*22000*/  ISETP.GE.AND P0, PT, R21, R24, PT ;  /* 0x000000181500720c */ /* 0x000fe20003f06270 */
[----:B------:R0:W-:Y:S01]  /*22010*/  SYNCS.ARRIVE.TRANS64.RED.A1T0 RZ, [R0+URZ], RZ ;  /* 0x000000ff00ff79a7 */ /* 0x0001e2000810043f */
[----:B------:R-:W-:Y:S11]  /*22020*/  @P2 BRA `(.L_x_12184) ;  /* 0x0000000000442947 */ /* 0x000ff60003800000 */
        /* <DEDUP_REMOVED lines=17> */
.L_x_12184:
[----:B------:R-:W-:Y:S05]  /*22140*/  BSYNC B1 ;  /* 0x0000000000017941 */ /* 0x000fea0003800000 */
.L_x_12183:
[----:B---3--:R3:W4:Y:S01]  /*22150*/  SHFL.IDX PT, R21, R26, 0x1, 0x181f ;  /* 0x00381f001a157f89 */ /* 0x00872200000e0000 */
[----:B------:R-:W-:Y:S03]  /*22160*/  BSSY B1, `(.L_x_12185) ;  /* 0x0000014000017945 */ /* 0x000fe60003800000 */
[----:B-----5:R3:W0:Y:S01]  /*22170*/  SHFL.IDX PT, R33, R25, 0x1, 0x181f ;  /* 0x00381f0019217f89 */ /* 0x02062200000e0000 */
        /* <DEDUP_REMOVED lines=18> */
.L_x_12186:
[----:B------:R-:W-:Y:S05]  /*222a0*/  BSYNC B1 ;  /* 0x0000000000017941 */ /* 0x000fea0003800000 */
.L_x_12185:
        /* <DEDUP_REMOVED lines=10> */
[C---:B------:R-:W-:Y:S02]  /*22350*/  @!P2 LEA R4, P4, R201.reuse, R7, 0x1 ;  /* 0x00000007c904a211 */ /* 0x040fe400078808ff */
        /* <DEDUP_REMOVED lines=10> */
.L_x_12188:
[----:B------:R-:W-:Y:S05]  /*22400*/  BSYNC B1 ;  /* 0x0000000000017941 */ /* 0x000fea0003800000 */
.L_x_12187:
        /* <DEDUP_REMOVED lines=10> */
[CC--:B------:R-:W-:Y:S02]  /*224b0*/  @!P4 LEA R4, P1, R201.reuse, R25.reuse, 0x1 ;  /* 0x00000019c904c211 */ /* 0x0c0fe400078208ff */
        /* <DEDUP_REMOVED lines=13> */
.L_x_12181:
[----:B------:R-:W-:Y:S01]  /*22590*/  ULDC.64 UR4, c[0x0][0xc00] ;  /* 0x0003000000047ab9 */ /* 0x000fe20000000a00 */
[----:B-----5:R-:W2:Y:S01]  /*225a0*/  LDC.64 R2, c[0x0][0xc00] ;  /* 0x00030000ff027b82 */ /* 0x020ea20000000a00 */
[----:B------:R-:W-:Y:S01]  /*225b0*/  ISETP.NE.U32.AND P0, PT, RZ, UR4, PT ;  /* 0x00000004ff007c0c */ /* 0x000fe2000bf05070 */
[----:B-1----:R-:W-:-:S03]  /*225c0*/  IMAD.MOV.U32 R0, RZ, RZ, RZ ;  /* 0x000000ffff007224 */ /* 0x002fc600078e00ff */
[----:B------:R-:W-:Y:S01]  /*225d0*/  ISETP.NE.AND.EX P0, PT, RZ, UR5, PT, P0 ;  /* 0x00000005ff007c0c */ /* 0x000fe2000bf05300 */
[----:B------:R-:W-:Y:S02]  /*225e0*/  ULDC.64 UR4, c[0x0][0xc08] ;  /* 0x0003020000047ab9 */ /* 0x000fe40000000a00 */
[----:B------:R-:W-:Y:S01]  /*225f0*/  ISETP.NE.U32.AND P1, PT, RZ, UR4, PT ;  /* 0x00000004ff007c0c */ /* 0x000fe2000bf25070 */
[----:B------:R-:W1:Y:S03]  /*22600*/  LDC R21, c[0x0][0xbe8] ;  /* 0x0002fa00ff157b82 */ /* 0x000e660000000800 */
        /* <DEDUP_REMOVED lines=8> */
[----:B-1----:R-:W-:Y:S02]  /*22690*/  ISETP.NE.AND P2, PT, R21, 0x1, PT ;  /* 0x000000011500780c */ /* 0x002fe40003f45270 */
[----:B------:R-:W-:Y:S02]  /*226a0*/  ISETP.GE.AND P3, PT, R217, 0x80, PT ;  /* 0x00000080d900780c */ /* 0x000fe40003f66270 */
[----:B------:R-:W-:-:S09]  /*226b0*/  SHF.R.S32.HI R7, RZ, 0x1f, R210 ;  /* 0x0000001fff077819 */ /* 0x000fd200000114d2 */
[----:B------:R-:W1:Y:S08]  /*226c0*/  @P2 LDC R20, c[0x0][0xbec] ;  /* 0x0002fb00ff142b82 */ /* 0x000e700000000800 */
[----:B------:R-:W0:Y:S01]  /*226d0*/  @P2 LDC R25, c[0x0][0xbf0] ;  /* 0x0002fc00ff192b82 */ /* 0x000e220000000800 */
[----:B--2---:R-:W-:Y:S05]  /*226e0*/  @P1 BRA `(.L_x_12190) ;  /* 0x0000000000101947 */ /* 0x004fea0003800000 */
[----:B------:R-:W-:Y:S05]  /*226f0*/  @!P0 BRA `(.L_x_12190) ;  /* 0x00000000000c8947 */ /* 0x000fea0003800000 */
[----:B------:R-:W2:Y:S04]  /*22700*/  LDG.E R5, desc[UR42][R2.64] ;  /* 0x0000002a02057981 */ /* 0x000ea8000c1e1900 */
[----:B-----5:R-:W2:Y:S02]  /*22710*/  LDG.E R6, desc[UR42][R2.64+0x4] ;  /* 0x0000042a02067981 */ /* 0x020ea4000c1e1900 */
[----:B--2---:R-:W-:-:S07]  /*22720*/  IMAD.IADD R6, R6, 0x1, -R5 ;  /* 0x0000000106067824 */ /* 0x004fce00078e0a05 */
.L_x_12190:
[----:B------:R-:W-:Y:S01]  /*22730*/  BSSY B1, `(.L_x_12191) ;  /* 0x000002d000017945 */ /* 0x000fe20003800000 */
[----:B0--3--:R-:W-:Y:S02]  /*22740*/  SHF.R.S32.HI R10, RZ, 0x1f, R209 ;  /* 0x0000001fff0a7819 */ /* 0x009fe400000114d1 */
[----:B------:R-:W-:Y:S02]  /*22750*/  SEL R13, R210, RZ, !P0 ;  /* 0x000000ffd20d7207 */ /* 0x000fe40004000000 */
[----:B------:R-:W-:Y:S02]  /*22760*/  SEL R12, R7, RZ, !P0 ;  /* 0x000000ff070c7207 */ /* 0x000fe40004000000 */
[----:B-----5:R-:W-:Y:S01]  /*22770*/  SHF.R.S32.HI R11, RZ, 0x1f, R0 ;  /* 0x0000001fff0b7819 */ /* 0x020fe20000011400 */
[----:B------:R-:W-:Y:S06]  /*22780*/  @P3 BRA `(.L_x_12192) ;  /* 0x00000000009c3947 */ /* 0x000fec0003800000 */
[----:B------:R-:W0:Y:S01]  /*22790*/  S2R R3, SR_TID.X ;  /* 0x0000000000037919 */ /* 0x000e220000002100 */
        /* <DEDUP_REMOVED lines=14> */
[----:B------:R-:W-:-:S04]  /*22880*/  ULDC.64 UR4, c[0x0][0xb98] ;  /* 0x0002e60000047ab9 */ /* 0x000fc80000000a00 */
[----:B------:R-:W-:Y:S02]  /*22890*/  IADD3 R3, R3, R7, RZ ;  /* 0x0000000703037210 */ /* 0x000fe40007ffe0ff */
        /* <DEDUP_REMOVED lines=22> */
.L_x_12192:
[----:B------:R-:W-:Y:S05]  /*22a00*/  BSYNC B1 ;  /* 0x0000000000017941 */ /* 0x000fea0003800000 */
.L_x_12191:
[----:B------:R-:W-:Y:S01]  /*22a10*/  ULDC.64 UR4, c[0x0][0xaa0] ;  /* 0x0002a80000047ab9 */ /* 0x000fe20000000a00 */
[----:B------:R-:W-:Y:S02]  /*22a20*/  IMAD R7, R222, 0x20, R216 ;  /* 0x00000020de077824 */ /* 0x000fe400078e02d8 */
[----:B0-----:R-:W-:Y:S02]  /*22a30*/  IMAD R3, R11, UR4, RZ ;  /* 0x000000040b037c24 */ /* 0x001fe4000f8e02ff */
        /* <DEDUP_REMOVED lines=9> */
[----:B-1----:R-:W-:-:S03]  /*22ad0*/  @P2 IMAD.HI.U32 R0, R9, R20, RZ ;  /* 0x0000001409002227 */ /* 0x002fc600078e00ff */
        /* <DEDUP_REMOVED lines=26> */
[----:B------:R0:W1:Y:S04]  /*22c80*/  SHFL.IDX PT, R3, R2, RZ, 0x181f ;  /* 0x00181fff02037589 */ /* 0x00006800000e0000 */
[----:B------:R0:W2:Y:S02]  /*22c90*/  SHFL.IDX PT, R14, R0, RZ, 0x181f ;  /* 0x00181fff000e7589 */ /* 0x0000a400000e0000 */
.L_x_12397:
[----:B------:R-:W-:Y:S01]  /*22ca0*/  IMAD R21, R6, R21, RZ ;  /* 0x0000001506157224 */ /* 0x000fe200078e02ff */
[----:B------:R-:W-:Y:S01]  /*22cb0*/  BSSY B1, `(.L_x_12194) ;  /* 0x0000015000017945 */ /* 0x000fe20003800000 */
[----:B------:R-:W-:-:S05]  /*22cc0*/  IMAD.IADD R208, R216, 0x1, R208 ;  /* 0x00000001d8d07824 */ /* 0x000fca00078e02d0 */
[----:B------:R-:W-:-:S13]  /*22cd0*/  ISETP.GE.AND P0, PT, R208, R21, PT ;  /* 0x00000015d000720c */ /* 0x000fda0003f06270 */
[----:B------:R-:W-:Y:S05]  /*22ce0*/  @P0 BRA `(.L_x_12195) ;  /* 0x0000000000440947 */ /* 0x000fea0003800000 */
[----:B------:R-:W-:Y:S02]  /*22cf0*/  ULDC UR4, c[0x0][0xac8] ;  /* 0x0002b20000047ab9 */ /* 0x000fe40000000800 */
[----:B------:R-:W-:Y:S02]  /*22d00*/  ISETP.GE.AND P3, PT, R198, UR4, PT ;  /* 0x00000004c6007c0c */ /* 0x000fe4000bf66270 */
[----:B------:R-:W-:Y:S02]  /*22d10*/  ISETP.GE.AND P2, PT, R201, UR4, PT ;  /* 0x00000004c9007c0c */ /* 0x000fe4000bf46270 */
[----:B------:R-:W-:Y:S02]  /*22d20*/  ISETP.GE.AND P1, PT, R200, UR4, PT ;  /* 0x00000004c8007c0c */ /* 0x000fe4000bf26270 */
[----:B------:R-:W-:-:S07]  /*22d30*/  ISETP.GE.AND P0, PT, R202, UR4, PT ;  /* 0x00000004ca007c0c */ /* 0x000fce000bf06270 */
[CC--:B--2---:R-:W-:Y:S02]  /*22d40*/  @!P3 LEA R4, P5, R198.reuse, R14.reuse, 0x1 ;  /* 0x0000000ec604b211 */ /* 0x0c4fe400078a08ff */
[CC--:B------:R-:W-:Y:S02]  /*22d50*/  @!P2 LEA R6, P4, R201.reuse, R14.reuse, 0x1 ;  /* 0x0000000ec906a211 */ /* 0x0c0fe400078808ff */
[-C--:B-1----:R-:W-:Y:S02]  /*22d60*/  @!P3 LEA.HI.X R5, R198, R3.reuse, R214, 0x1, P5 ;  /* 0x00000003c605b211 */ /* 0x082fe400028f0cd6 */
        /* <DEDUP_REMOVED lines=9> */
.L_x_12195:
[----:B------:R-:W-:Y:S05]  /*22e00*/  BSYNC B1 ;  /* 0x0000000000017941 */ /* 0x000fea0003800000 */
.L_x_12194:
[----:B------:R-:W-:-:S03]  /*22e10*/  UMOV UR4, 0xffffffff ;  /* 0xffffffff00047882 */ /* 0x000fc60000000000 */
[----:B------:R-:W-:Y:S05]  /*22e20*/  BRA.DIV UR4, `(.L_x_12196) ;  /* 0x0000008e04587947 */ /* 0x000fea000b800000 */
[----:B-1----:R1:W0:Y:S04]  /*22e30*/  SHFL.IDX PT, R3, R2, 0x1, 0x181f ;  /* 0x00381f0002037f89 */ /* 0x00222800000e0000 */
[----:B--23--:R1:W2:Y:S02]  /*22e40*/  SHFL.IDX PT, R14, R0, 0x1, 0x181f ;  /* 0x00381f00000e7f89 */ /* 0x00c2a400000e0000 */
.L_x_12401:
        /* <DEDUP_REMOVED lines=11> */
[-C--:B0-----:R-:W-:Y:S02]  /*22f00*/  @!P3 LEA.HI.X R5, R198, R3.reuse, R214, 0x1, P5 ;  /* 0x00000003c605b211 */ /* 0x081fe400028f0cd6 */
        /* <DEDUP_REMOVED lines=9> */
.L_x_12198:
[----:B------:R-:W-:Y:S05]  /*22fa0*/  BSYNC B1 ;  /* 0x0000000000017941 */ /* 0x000fea0003800000 */
.L_x_12197:
[----:B------:R-:W-:-:S03]  /*22fb0*/  UMOV UR4, 0xffffffff ;  /* 0xffffffff00047882 */ /* 0x000fc60000000000 */
[----:B------:R-:W-:Y:S05]  /*22fc0*/  BRA.DIV UR4, `(.L_x_12199) ;  /* 0x0000008e04387947 */ /* 0x000fea000b800000 */
[----:B0-----:R0:W0:Y:S04]  /*22fd0*/  SHFL.IDX PT, R3, R2, 0x2, 0x181f ;  /* 0x00581f0002037f89 */ /* 0x00102800000e0000 */
[----:B--23--:R2:W3:Y:S02]  /*22fe0*/  SHFL.IDX PT, R14, R0, 0x2, 0x181f ;  /* 0x00581f00000e7f89 */ /* 0x00c4e400000e0000 */
.L_x_12405:
        /* <DEDUP_REMOVED lines=9> */
[CC--:B---3--:R-:W-:Y:S02]  /*23080*/  @!P3 LEA R4, P5, R198.reuse, R14.reuse, 0x1 ;  /* 0x0000000ec604b211 */ /* 0x0c8fe400078a08ff */
        /* <DEDUP_REMOVED lines=11> */
.L_x_12201:
[----:B------:R-:W-:Y:S05]  /*23140*/  BSYNC B1 ;  /* 0x0000000000017941 */ /* 0x000fea0003800000 */
.L_x_12200:
[----:B------:R-:W-:-:S03]  /*23150*/  UMOV UR4, 0xffffffff ;  /* 0xffffffff00047882 */ /* 0x000fc60000000000 */
[----:B------:R-:W-:Y:S05]  /*23160*/  BRA.DIV UR4, `(.L_x_12202) ;  /* 0x0000008e04187947 */ /* 0x000fea000b800000 */
[----:B0-----:R0:W0:Y:S04]  /*23170*/  SHFL.IDX PT, R3, R2, 0x3, 0x181f ;  /* 0x00781f0002037f89 */ /* 0x00102800000e0000 */
[----:B---3--:R3:W0:Y:S02]  /*23180*/  SHFL.IDX PT, R14, R0, 0x3, 0x181f ;  /* 0x00781f00000e7f89 */ /* 0x00862400000e0000 */
.L_x_12409:
[----:B-123--:R-:W-:-:S04]  /*23190*/  IADD3 R0, R208, 0x60, RZ ;  /* 0x00000060d0007810 */ /* 0x00efc80007ffe0ff */
[----:B------:R-:W-:-:S13]  /*231a0*/  ISETP.GE.AND P0, PT, R0, R21, PT ;  /* 0x000000150000720c */ /* 0x000fda0003f06270 */
[----:B------:R-:W-:Y:S05]  /*231b0*/  @P0 BRA `(.L_x_12189) ;  /* 0x0000000000440947 */ /* 0x000fea0003800000 */
[----:B------:R-:W-:Y:S02]  /*231c0*/  ULDC UR4, c[0x0][0xac8] ;  /* 0x0002b20000047ab9 */ /* 0x000fe40000000800 */
[----:B------:R-:W-:Y:S02]  /*231d0*/  ISETP.GE.AND P3, PT, R198, UR4, PT ;  /* 0x00000004c6007c0c */ /* 0x000fe4000bf66270 */
[----:B------:R-:W-:Y:S02]  /*231e0*/  ISETP.GE.AND P2, PT, R201, UR4, PT ;  /* 0x00000004c9007c0c */ /* 0x000fe4000bf46270 */
[----:B------:R-:W-:Y:S02]  /*231f0*/  ISETP.GE.AND P1, PT, R200, UR4, PT ;  /* 0x00000004c8007c0c */ /* 0x000fe4000bf26270 */
[----:B------:R-:W-:-:S07]  /*23200*/  ISETP.GE.AND P0, PT, R202, UR4, PT ;  /* 0x00000004ca007c0c */ /* 0x000fce000bf06270 */
[CC--:B0-----:R-:W-:Y:S02]  /*23210*/  @!P3 LEA R4, P5, R198.reuse, R14.reuse, 0x1 ;  /* 0x0000000ec604b211 */ /* 0x0c1fe400078a08ff */
[CC--:B------:R-:W-:Y:S02]  /*23220*/  @!P2 LEA R6, P4, R201.reuse, R14.reuse, 0x1 ;  /* 0x0000000ec906a211 */ /* 0x0c0fe400078808ff */
[-C--:B------:R-:W-:Y:S02]  /*23230*/  @!P3 LEA.HI.X R5, R198, R3.reuse, R214, 0x1, P5 ;  /* 0x00000003c605b211 */ /* 0x080fe400028f0cd6 */
        /* <DEDUP_REMOVED lines=9> */
.L_x_12189:
[----:B------:R-:W-:Y:S05]  /*232d0*/  BSYNC B0 ;  /* 0x0000000000007941 */ /* 0x000fea0003800000 */
.L_x_12180:
[----:B------:R-:W-:Y:S02]  /*232e0*/  ULDC UR4, c[0x0][0xc3c] ;  /* 0x00030f0000047ab9 */ /* 0x000fe40000000800 */
[----:B------:R-:W-:-:S13]  /*232f0*/  ISETP.GE.AND P0, PT, R127, UR4, PT ;  /* 0x000000047f007c0c */ /* 0x000fda000bf06270 */
[----:B------:R-:W-:Y:S05]  /*23300*/  @!P0 BRA `(.L_x_12203) ;  /* 0xfffffddc00808947 */ /* 0x000fea000383ffff */
[----:B------:R-:W-:Y:S05]  /*23310*/  BRA `(.L_x_11971) ;  /* 0x0000007000c07947 */ /* 0x000fea0003800000 */
.L_x_11969:
        /* <DEDUP_REMOVED lines=16> */
.L_x_12204:
        /* <DEDUP_REMOVED lines=37> */
[----:B------:R-:W0:Y:S01]  /*23670*/  LDC R10, c[0x0][0xc3c] ;  /* 0x00030f00ff0a7b82 */ /* 0x000e220000000800 */
[----:B------:R-:W-:Y:S01]  /*23680*/  IMAD.MOV.U32 R4, RZ, RZ, R3 ;  /* 0x000000ffff047224 */ /* 0x000fe200078e0003 */
[----:B------:R-:W-:Y:S01]  /*23690*/  UMOV UR4, URZ ;  /* 0x0000003f00047c82 */ /* 0x000fe20008000000 */
[----:B------:R-:W-:Y:S01]  /*236a0*/  ULDC UR7, c[0x0][0xc3c] ;  /* 0x00030f0000077ab9 */ /* 0x000fe20000000800 */
[----:B------:R-:W-:-:S05]  /*236b0*/  ULDC UR5, c[0x0][0xc38] ;  /* 0x00030e0000057ab9 */ /* 0x000fca0000000800 */
.L_x_12210:
        /* <DEDUP_REMOVED lines=12> */
.L_x_12209:
[----:B------:R-:W-:Y:S05]  /*23780*/  BSYNC B0 ;  /* 0x0000000000007941 */ /* 0x000fea0003800000 */
.L_x_12208:
        /* <DEDUP_REMOVED lines=20> */
.L_x_12206:
        /* <DEDUP_REMOVED lines=20> */
.L_x_12211:
[----:B-1----:R-:W-:Y:S02]  /*23a10*/  IMAD.MOV R2, RZ, RZ, -R3 ;  /* 0x000000ffff027224 */ /* 0x002fe400078e0a03 */
[----:B---3--:R-:W-:-:S03]  /*23a20*/  IMAD R16, R16, UR5, R11 ;  /* 0x0000000510107c24 */ /* 0x008fc6000f8e020b */
[----:B------:R-:W-:Y:S02]  /*23a30*/  MOV R11, R2 ;  /* 0x00000002000b7202 */ /* 0x000fe40000000f00 */
        /* <DEDUP_REMOVED lines=56> */
.L_x_12207:
[----:B------:R-:W-:Y:S01]  /*23dc0*/  IMAD.MOV.U32 R17, RZ, RZ, RZ ;  /* 0x000000ffff117224 */ /* 0x000fe200078e00ff */
[----:B------:R-:W-:Y:S01]  /*23dd0*/  MOV R18, RZ ;  /* 0x000000ff00127202 */ /* 0x000fe20000000f00 */
[----:B------:R-:W-:-:S07]  /*23de0*/  IMAD.U32 R16, RZ, RZ, UR6 ;  /* 0x00000006ff107e24 */ /* 0x000fce000f8e00ff */
.L_x_12212:
[----:B------:R-:W-:-:S13]  /*23df0*/  ISETP.NE.AND P0, PT, R5, RZ, PT ;  /* 0x000000ff0500720c */ /* 0x000fda0003f05270 */
[----:B------:R-:W0:Y:S01]  /*23e00*/  @!P0 S2R R3, SR_CgaCtaId ;  /* 0x0000000000038919 */ /* 0x000e220000008800 */
[----:B------:R-:W-:-:S04]  /*23e10*/  @!P0 MOV R0, 0x400 ;  /* 0x0000040000008802 */ /* 0x000fc80000000f00 */
[----:B0-----:R-:W-:-:S05]  /*23e20*/  @!P0 LEA R0, R3, R0, 0x18 ;  /* 0x0000000003008211 */ /* 0x001fca00078ec0ff */
[----:B------:R1:W-:Y:S01]  /*23e30*/  @!P0 STS.128 [R0+0x228d0], R16 ;  /* 0x0228d01000008388 */ /* 0x0003e20000000c00 */
[----:B------:R-:W-:Y:S06]  /*23e40*/  BAR.ARV 0x5, 0x180 ;  /* 0x0146000000007b1d */ /* 0x000fec0000002000 */
.L_x_12205:
        /* <DEDUP_REMOVED lines=17> */
[----:B0-----:R-:W-:-:S06]  /*23f60*/  ULEA UR4, UR5, UR4, 0x18 ;  /* 0x0000000405047291 */ /* 0x001fcc000f8ec03f */
[----:B------:R-:W-:Y:S01]  /*23f70*/  MOV R22, UR4 ;  /* 0x0000000400167c02 */ /* 0x000fe20008000f00 */
[C---:B-1----:R-:W-:Y:S01]  /*23f80*/  IMAD.SHL.U32 R0, R5.reuse, 0x8, RZ ;  /* 0x0000000805007824 */ /* 0x042fe200078e00ff */
[----:B------:R-:W-:-:S04]  /*23f90*/  LOP3.LUT R4, R5, 0x7f, RZ, 0xc0, !PT ;  /* 0x0000007f05047812 */ /* 0x000fc800078ec0ff */
[----:B------:R-:W-:Y:S01]  /*23fa0*/  LOP3.LUT R2, R0, 0x1f8, RZ, 0xc0, !PT ;  /* 0x000001f800027812 */ /* 0x000fe200078ec0ff */
[----:B------:R-:W-:Y:S01]  /*23fb0*/  IMAD.SHL.U32 R30, R4, 0x8, RZ ;  /* 0x00000008041e7824 */ /* 0x000fe200078e00ff */
[----:B------:R-:W-:Y:S02]  /*23fc0*/  LOP3.LUT R0, R0, 0x38, RZ, 0xc0, !PT ;  /* 0x0000003800007812 */ /* 0x000fe400078ec0ff */
[----:B------:R-:W-:Y:S01]  /*23fd0*/  LOP3.LUT R3, R2, 0x38, R5, 0x78, !PT ;  /* 0x0000003802037812 */ /* 0x000fe200078e7805 */
[----:B------:R-:W-:-:S03]  /*23fe0*/  IMAD.SHL.U32 R2, R5, 0x10, RZ ;  /* 0x0000001005027824 */ /* 0x000fc600078e00ff */
[----:B------:R-:W-:Y:S02]  /*23ff0*/  LOP3.LUT R30, R3, 0x200, R30, 0xf8, !PT ;  /* 0x00000200031e7812 */ /* 0x000fe400078ef81e */
[----:B------:R-:W-:Y:S02]  /*24000*/  SHF.R.U32.HI R3, RZ, 0x3, R4 ;  /* 0x00000003ff037819 */ /* 0x000fe40000011604 */
[C---:B------:R-:W-:Y:S02]  /*24010*/  LOP3.LUT R4, R0.reuse, 0x40, RZ, 0xfc, !PT ;  /* 0x0000004000047812 */ /* 0x040fe400078efcff */
[----:B------:R-:W-:Y:S02]  /*24020*/  LOP3.LUT R2, R3, 0x70, R2, 0xf8, !PT ;  /* 0x0000007003027812 */ /* 0x000fe400078ef802 */
[C---:B------:R-:W-:Y:S02]  /*24030*/  LOP3.LUT R3, R0.reuse, 0x80, RZ, 0xfc, !PT ;  /* 0x0000008000037812 */ /* 0x040fe400078efcff */
[----:B------:R-:W-:Y:S01]  /*24040*/  LOP3.LUT R2, R0, 0xc0, RZ, 0xfc, !PT ;  /* 0x000000c000027812 */ /* 0x000fe200078efcff */
[----:B------:R-:W-:-:S05]  /*24050*/  IMAD R0, R30, 0x2, R22 ;  /* 0x000000021e007824 */ /* 0x000fca00078e0216 */
[----:B------:R2:W-:Y:S02]  /*24060*/  STL [R1+0x408], R0 ;  /* 0x0004080001007387 */ /* 0x0005e40000100800 */
.L_x_12328:
[----:B------:R-:W-:Y:S05]  /*24070*/  YIELD ;  /* 0x0000000000007946 */ /* 0x000fea0003800000 */
[----:B------:R-:W-:Y:S01]  /*24080*/  ULDC.64 UR4, c[0x0][0xa28] ;  /* 0x00028a0000047ab9 */ /* 0x000fe20000000a00 */
[----:B------:R-:W-:Y:S01]  /*24090*/  IMAD.MOV.U32 R31, RZ, RZ, RZ ;  /* 0x000000ffff1f7224 */ /* 0x000fe200078e00ff */
[----:B------:R-:W-:Y:S01]  /*240a0*/  ISETP.NE.U32.AND P0, PT, RZ, UR4, PT ;  /* 0x00000004ff007c0c */ /* 0x000fe2000bf05070 */
[----:B0-23--:R-:W0:Y:S01]  /*240b0*/  LDC.64 R4, c[0x0][0xa00] ;  /* 0x00028000ff047b82 */ /* 0x00de220000000a00 */
        /* <DEDUP_REMOVED lines=13> */
[----:B--2---:R-:W-:Y:S01]  /*24190*/  IMAD.MOV.U32 R0, RZ, RZ, RZ ;  /* 0x000000ffff007224 */ /* 0x004fe200078e00ff */
[----:B------:R-:W-:Y:S01]  /*241a0*/  ISETP.NE.U32.AND P0, PT, RZ, UR4, PT ;  /* 0x00000004ff007c0c */ /* 0x000fe2000bf05070 */
[----:B-1----:R-:W0:Y:S03]  /*241b0*/  LDC.64 R2, c[0x0][0xa10] ;  /* 0x00028400ff027b82 */ /* 0x002e260000000a00 */
[----:B------:R-:W-:-:S05]  /*241c0*/  ISETP.NE.AND.EX P0, PT, RZ, UR5, PT, P0 ;  /* 0x00000005ff007c0c */ /* 0x000fca000bf05300 */
[----:B------:R-:W1:Y:S08]  /*241d0*/  @P2 LDC.64 R6, c[0x0][0xa18] ;  /* 0x00028600ff062b82 */ /* 0x000e700000000a00 */
        /* <DEDUP_REMOVED lines=19> */
[----:B------:R-:W-:Y:S01]  /*24310*/  IMAD.MOV.U32 R12, RZ, RZ, R8 ;  /* 0x000000ffff0c7224 */ /* 0x000fe200078e0008 */
[----:B------:R-:W-:Y:S06]  /*24320*/  @P2 BRA `(.L_x_12214) ;  /* 0x0000000000142947 */ /* 0x000fec0003800000 */
[----:B------:R-:W-:Y:S05]  /*24330*/  @!P0 BRA `(.L_x_12214) ;  /* 0x0000000000108947 */ /* 0x000fea0003800000 */
[----:B0-----:R-:W2:Y:S04]  /*24340*/  LDG.E R8, desc[UR42][R4.64] ;  /* 0x0000002a04087981 */ /* 0x001ea8000c1e1900 */
[----:B------:R-:W2:Y:S02]  /*24350*/  LDG.E R7, desc[UR42][R4.64+0x4] ;  /* 0x0000042a04077981 */ /* 0x000ea4000c1e1900 */
[----:B--2---:R-:W-:-:S05]  /*24360*/  IMAD.IADD R12, R7, 0x1, -R8 ;  /* 0x00000001070c7824 */ /* 0x004fca00078e0a08 */
[----:B------:R1:W-:Y:S02]  /*24370*/  STL [R1+0x404], R12 ;  /* 0x0004040c01007387 */ /* 0x0003e40000100800 */
.L_x_12214:
        /* <DEDUP_REMOVED lines=8> */
.L_x_12215:
        /* <DEDUP_REMOVED lines=9> */
.L_x_12216:
[----:B--2---:R-:W2:Y:S01]  /*24490*/  @P1 LDG.E R5, desc[UR42][R2.64] ;  /* 0x0000002a02051981 */ /* 0x004ea2000c1e1900 */
[----:B------:R-:W3:Y:S03]  /*244a0*/  LDC R7, c[0x0][0x448] ;  /* 0x00011200ff077b82 */ /* 0x000ee60000000800 */
[----:B------:R4:W2:Y:S01]  /*244b0*/  @P1 LDG.E R4, desc[UR42][R2.64+0x4] ;  /* 0x0000042a02041981 */ /* 0x0008a2000c1e1900 */
[----:B------:R-:W-:Y:S02]  /*244c0*/  IMAD.SHL.U32 R35, R17, 0x80, RZ ;  /* 0x0000008011237824 */ /* 0x000fe400078e00ff */
[----:B-----5:R-:W-:Y:S02]  /*244d0*/  IMAD.IADD R10, R10, 0x1, -R31 ;  /* 0x000000010a0a7824 */ /* 0x020fe400078e0a1f */
[----:B----4-:R-:W4:Y:S01]  /*244e0*/  LDC.64 R2, c[0x0][0x9e0] ;  /* 0x00027800ff027b82 */ /* 0x010f220000000a00 */
[----:B---3--:R-:W-:-:S13]  /*244f0*/  ISETP.NE.AND P2, PT, R7, 0x1, PT ;  /* 0x000000010700780c */ /* 0x008fda0003f45270 */
[----:B------:R-:W3:Y:S01]  /*24500*/  @P2 LDC R7, c[0x0][0x44c] ;  /* 0x00011300ff072b82 */ /* 0x000ee20000000800 */
[----:B----4-:R-:W-:-:S07]  /*24510*/  ISETP.GE.AND P3, PT, R3, 0x1, PT ;  /* 0x000000010300780c */ /* 0x010fce0003f66270 */
[----:B0-----:R-:W0:Y:S01]  /*24520*/  @P2 LDC R8, c[0x0][0x450] ;  /* 0x00011400ff082b82 */ /* 0x001e220000000800 */
[----:B--2---:R-:W-:Y:S02]  /*24530*/  @P1 IMAD.IADD R6, R4, 0x1, -R5 ;  /* 0x0000000104061824 */ /* 0x004fe400078e0a05 */
[----:B------:R-:W-:Y:S02]  /*24540*/  VIADD R4, R35, 0x7f ;  /* 0x0000007f23047836 */ /* 0x000fe40000000000 */
[----:B------:R-:W-:Y:S02]  /*24550*/  IMAD.IADD R17, R10, 0x1, R6 ;  /* 0x000000010a117824 */ /* 0x000fe400078e0206 */
[----:B---3--:R-:W-:-:S03]  /*24560*/  @P2 IMAD.HI.U32 R5, R4, R7, RZ ;  /* 0x0000000704052227 */ /* 0x008fc600078e00ff */
[C---:B------:R-:W-:Y:S02]  /*24570*/  IADD3 R7, R17.reuse, 0x1, -R12 ;  /* 0x0000000111077810 */ /* 0x040fe40007ffe80c */
[----:B0-----:R-:W-:Y:S02]  /*24580*/  @P2 SHF.R.U32.HI R4, RZ, R8, R5 ;  /* 0x00000008ff042219 */ /* 0x001fe40000011605 */
[----:B------:R-:W-:-:S03]  /*24590*/  IADD3 R5, R17, 0x5f, RZ ;  /* 0x0000005f11057810 */ /* 0x000fc60007ffe0ff */
[----:B------:R-:W-:Y:S02]  /*245a0*/  IMAD.IADD R11, R7, 0x1, R4 ;  /* 0x00000001070b7824 */ /* 0x000fe400078e0204 */
[----:B------:R-:W-:-:S04]  /*245b0*/  IMAD.HI R5, R5, 0x2aaaaaab, RZ ;  /* 0x2aaaaaab05057827 */ /* 0x000fc800078e02ff */
[----:B------:R-:W-:Y:S01]  /*245c0*/  IMAD.IADD R2, R11, 0x1, R2 ;  /* 0x000000010b027824 */ /* 0x000fe200078e0202 */
[----:B------:R-:W-:-:S04]  /*245d0*/  SHF.R.U32.HI R4, RZ, 0x1f, R5 ;  /* 0x0000001fff047819 */ /* 0x000fc80000011605 */
[----:B------:R-:W-:Y:S01]  /*245e0*/  LEA.HI.SX32 R9, R5, R4, 0x1c ;  /* 0x0000000405097211 */ /* 0x000fe200078fe2ff */
        /* <DEDUP_REMOVED lines=12> */
.L_x_12219:
[----:B------:R-:W-:-:S13]  /*246b0*/  ISETP.NE.AND P0, PT, R3, 0x1, PT ;  /* 0x000000010300780c */ /* 0x000fda0003f05270 */
[----:B------:R-:W0:Y:S02]  /*246c0*/  @P0 LDC.64 R4, c[0x0][0x9e8] ;  /* 0x00027a00ff040b82 */ /* 0x000e240000000a00 */
[----:B0-----:R-:W-:-:S05]  /*246d0*/  @P0 IMAD.HI.U32 R4, R8, R4, RZ ;  /* 0x0000000408040227 */ /* 0x001fca00078e00ff */
[----:B------:R-:W-:-:S07]  /*246e0*/  @P0 SHF.R.U32.HI R8, RZ, R5, R4 ;  /* 0x00000005ff080219 */ /* 0x000fce0000011604 */
.L_x_12220:
[----:B------:R-:W-:Y:S05]  /*246f0*/  BSYNC B0 ;  /* 0x0000000000007941 */ /* 0x000fea0003800000 */
.L_x_12218:
[----:B------:R-:W-:-:S05]  /*24700*/  IMAD R5, R8, R3, R3 ;  /* 0x0000000308057224 */ /* 0x000fca00078e0203 */
[----:B------:R-:W-:-:S07]  /*24710*/  VIMNMX R2, R2, R5, PT ;  /* 0x0000000502027248 */ /* 0x000fce0003fe0100 */
.L_x_12217:
[----:B------:R-:W0:Y:S01]  /*24720*/  @P2 LDC R4, c[0x0][0x44c] ;  /* 0x00011300ff042b82 */ /* 0x000e220000000800 */
[----:B------:R-:W-:Y:S01]  /*24730*/  IMAD.MOV.U32 R5, RZ, RZ, R35 ;  /* 0x000000ffff057224 */ /* 0x000fe200078e0023 */
[----:B------:R-:W-:Y:S01]  /*24740*/  ULDC UR4, c[0x0][0x9dc] ;  /* 0x0002770000047ab9 */ /* 0x000fe20000000800 */
[----:B------:R-:W-:-:S05]  /*24750*/  IMAD.IADD R8, R17, 0x1, -R12 ;  /* 0x0000000111087824 */ /* 0x000fca00078e0a0c */
[----:B------:R-:W2:Y:S01]  /*24760*/  @P2 LDC R11, c[0x0][0x450] ;  /* 0x00011400ff0b2b82 */ /* 0x000ea20000000800 */
[----:B0-----:R-:W-:-:S05]  /*24770*/  @P2 IMAD.HI.U32 R4, R35, R4, RZ ;  /* 0x0000000423042227 */ /* 0x001fca00078e00ff */
[----:B--2---:R-:W-:-:S05]  /*24780*/  @P2 SHF.R.U32.HI R5, RZ, R11, R4 ;  /* 0x0000000bff052219 */ /* 0x004fca0000011604 */
[----:B-1----:R-:W-:-:S05]  /*24790*/  IMAD.IADD R12, R8, 0x1, R5 ;  /* 0x00000001080c7824 */ /* 0x002fca00078e0205 */
[----:B------:R-:W-:Y:S01]  /*247a0*/  IADD3 R11, R12, -UR4, RZ ;  /* 0x800000040c0b7c10 */ /* 0x000fe2000fffe0ff */
        /* <DEDUP_REMOVED lines=11> */
.L_x_12223:
[----:B------:R-:W-:-:S13]  /*24860*/  ISETP.NE.AND P0, PT, R3, 0x1, PT ;  /* 0x000000010300780c */ /* 0x000fda0003f05270 */
[----:B------:R-:W0:Y:S02]  /*24870*/  @P0 LDC.64 R4, c[0x0][0x9e8] ;  /* 0x00027a00ff040b82 */ /* 0x000e240000000a00 */
[----:B0-----:R-:W-:-:S05]  /*24880*/  @P0 IMAD.HI.U32 R4, R12, R4, RZ ;  /* 0x000000040c040227 */ /* 0x001fca00078e00ff */
[----:B------:R-:W-:-:S07]  /*24890*/  @P0 SHF.R.U32.HI R12, RZ, R5, R4 ;  /* 0x00000005ff0c0219 */ /* 0x000fce0000011604 */
.L_x_12224:
[----:B------:R-:W-:Y:S05]  /*248a0*/  BSYNC B0 ;  /* 0x0000000000007941 */ /* 0x000fea0003800000 */
.L_x_12222:
[----:B------:R-:W-:-:S05]  /*248b0*/  IMAD R12, R12, R3, RZ ;  /* 0x000000030c0c7224 */ /* 0x000fca00078e02ff */
[----:B------:R-:W-:-:S07]  /*248c0*/  VIMNMX R11, R11, R12, !PT ;  /* 0x0000000c0b0b7248 */ /* 0x000fce0007fe0100 */
.L_x_12221:
        /* <DEDUP_REMOVED lines=16> */
[----:B------:R-:W-:-:S07]  /*249d0*/  SHF.R.U32.HI R4, RZ, 0x6, R3 ;  /* 0x00000006ff047819 */ /* 0x000fce0000011603 */
[----:B------:R-:W-:Y:S02]  /*249e0*/  @P0 VIADD R5, R6, 0x5f ;  /* 0x0000005f06050836 */ /* 0x000fe40000000000 */
[----:B------:R-:W-:Y:S02]  /*249f0*/  IMAD.MOV.U32 R6, RZ, RZ, R4 ;  /* 0x000000ffff067224 */ /* 0x000fe400078e0004 */
        /* <DEDUP_REMOVED lines=13> */
.L_x_12412:
[----:B-1----:R-:W-:Y:S02]  /*24ad0*/  ISETP.NE.AND P0, PT, R14, RZ, PT ;  /* 0x000000ff0e00720c */ /* 0x002fe40003f05270 */
[----:B------:R-:W-:-:S11]  /*24ae0*/  PLOP3.LUT P6, PT, PT, PT, PT, 0x8, 0x0 ;  /* 0x000000000000781c */ /* 0x000fd60003fce170 */
[----:B------:R-:W-:Y:S05]  /*24af0*/  @P0 BRA `(.L_x_12228) ;  /* 0x00000000000c0947 */ /* 0x000fea0003800000 */
[----:B------:R-:W-:-:S03]  /*24b00*/  UMOV UR4, 0xffffffff ;  /* 0xffffffff00047882 */ /* 0x000fc60000000000 */
[----:B------:R-:W-:Y:S05]  /*24b10*/  BRA.DIV UR4, `(.L_x_12229) ;  /* 0x0000007604287947 */ /* 0x000fea000b800000 */
[----:B------:R-:W-:-:S13]  /*24b20*/  ELECT P6, URZ, PT ;  /* 0x00000000003f782f */ /* 0x000fda00038c0000 */
.L_x_12228:
        /* <DEDUP_REMOVED lines=9> */
.L_x_12415:
[----:B------:R-:W-:Y:S05]  /*24bc0*/  BSYNC B1 ;  /* 0x0000000000017941 */ /* 0x000fea0003800000 */
.L_x_12230:
[----:B------:R-:W-:Y:S04]  /*24bd0*/  BSSY B1, `(.L_x_12232) ;  /* 0x000007b000017945 */ /* 0x000fe80003800000 */
[----:B------:R-:W-:Y:S05]  /*24be0*/  @!P6 BRA `(.L_x_12233) ;  /* 0x0000000400e4e947 */ /* 0x000fea0003800000 */
[----:B------:R-:W1:Y:S01]  /*24bf0*/  S2R R2, SR_TID.X ;  /* 0x0000000000027919 */ /* 0x000e620000002100 */
[----:B------:R-:W-:Y:S01]  /*24c00*/  IMAD R12, R24, 0x8, R22 ;  /* 0x00000008180c7824 */ /* 0x000fe200078e0216 */
[----:B------:R-:W-:Y:S01]  /*24c10*/  BSSY B2, `(.L_x_12234) ;  /* 0x0000006000027945 */ /* 0x000fe20003800000 */
[----:B-1----:R-:W-:Y:S02]  /*24c20*/  LOP3.LUT R10, R2, 0x7f, RZ, 0xc0, !PT ;  /* 0x0000007f020a7812 */ /* 0x002fe400078ec0ff */
[----:B------:R-:W-:Y:S02]  /*24c30*/  SHF.L.U32 R2, R27, 0x1f, RZ ;  /* 0x0000001f1b027819 */ /* 0x000fe400000006ff */
[----:B------:R-:W-:Y:S02]  /*24c40*/  ISETP.NE.AND P1, PT, R10, RZ, PT ;  /* 0x000000ff0a00720c */ /* 0x000fe40003f25270 */
[----:B------:R-:W1:Y:S02]  /*24c50*/  SYNCS.PHASECHK.TRANS64.TRYWAIT P0, [R12+URZ+0x228a0], R2 ;  /* 0x0228a0020c0075a7 */ /* 0x000e64000800017f */
[----:B-1----:R-:W-:Y:S09]  /*24c60*/  @!P0 BRA `(.L_x_12235) ;  /* 0x0000007400088947 */ /* 0x002ff20003800000 */
.L_x_12416:
[----:B------:R-:W-:Y:S05]  /*24c70*/  BSYNC B2 ;  /* 0x0000000000027941 */ /* 0x000fea0003800000 */
.L_x_12234:
[----:B------:R-:W-:Y:S04]  /*24c80*/  BSSY B2, `(.L_x_12236) ;  /* 0x0000009000027945 */ /* 0x000fe80003800000 */
[----:B------:R-:W-:Y:S05]  /*24c90*/  @P1 BRA `(.L_x_12237) ;  /* 0x00000000001c1947 */ /* 0x000fea0003800000 */
[----:B0-----:R-:W0:Y:S02]  /*24ca0*/  S2R R3, SR_TID.X ;  /* 0x0000000000037919 */ /* 0x001e240000002100 */
[----:B0-----:R-:W-:Y:S01]  /*24cb0*/  LOP3.LUT R10, R3, 0x1f, RZ, 0xc0, !PT ;  /* 0x0000001f030a7812 */ /* 0x001fe200078ec0ff */
[----:B------:R-:W-:-:S03]  /*24cc0*/  IMAD.MOV.U32 R3, RZ, RZ, 0x3000 ;  /* 0x00003000ff037424 */ /* 0x000fc600078e00ff */
[----:B------:R-:W-:Y:S01]  /*24cd0*/  ISETP.NE.AND P0, PT, R10, RZ, PT ;  /* 0x000000ff0a00720c */ /* 0x000fe20003f05270 */
[----:B------:R2:W-:-:S12]  /*24ce0*/  SYNCS.ARRIVE.TRANS64 RZ, [R12+URZ+0x22890], R3 ;  /* 0x022890030cff79a7 */ /* 0x0005d8000800003f */
[----:B--2---:R-:W-:Y:S05]  /*24cf0*/  @!P0 BRA `(.L_x_12237) ;  /* 0x0000000000048947 */ /* 0x004fea0003800000 */
[----:B------:R-:W-:Y:S01]  /*24d00*/  BPT.TRAP 0x1 ;  /* 0x000000040000795c */ /* 0x000fe20000300000 */
.L_x_12237:
[----:B------:R-:W-:Y:S05]  /*24d10*/  BSYNC B2 ;  /* 0x0000000000027941 */ /* 0x000fea0003800000 */
.L_x_12236:
[----:B------:R-:W-:Y:S01]  /*24d20*/  MOV R11, RZ ;  /* 0x000000ff000b7202 */ /* 0x000fe20000000f00 */
[----:B------:R-:W-:Y:S01]  /*24d30*/  IMAD R10, R6, 0x60, R0 ;  /* 0x00000060060a7824 */ /* 0x000fe200078e0200 */
[----:B------:R-:W-:Y:S01]  /*24d40*/  UIADD3 UR4, UP0, UR40, 0x570, URZ ;  /* 0x0000057028047890 */ /* 0x000fe2000ff1e03f */
[----:B0-----:R-:W-:Y:S01]  /*24d50*/  IMAD R3, R24, 0x3000, R22 ;  /* 0x0000300018037824 */ /* 0x001fe200078e0216 */
[----:B------:R-:W-:Y:S01]  /*24d60*/  R2UR UR10, R11 ;  /* 0x000000000b0a72ca */ /* 0x000fe200000e0000 */
[----:B------:R-:W-:Y:S01]  /*24d70*/  VIADD R10, R10, 0xffffffa0 ;  /* 0xffffffa00a0a7836 */ /* 0x000fe20000000000 */
[----:B------:R-:W-:Y:S01]  /*24d80*/  PLOP3.LUT P0, PT, PT, PT, PT, 0x80, 0x0 ;  /* 0x000000000000781c */ /* 0x000fe20003f0f070 */
[----:B------:R-:W-:Y:S01]  /*24d90*/  VIADD R3, R3, 0x1c400 ;  /* 0x0001c40003037836 */ /* 0x000fe20000000000 */
[----:B------:R-:W-:Y:S01]  /*24da0*/  UIADD3.X UR5, URZ, UR41, URZ, UP0, !UPT ;  /* 0x000000293f057290 */ /* 0x000fe200087fe43f */
[----:B------:R-:W-:Y:S01]  /*24db0*/  VIADD R13, R12, 0x22890 ;  /* 0x000228900c0d7836 */ /* 0x000fe20000000000 */
[----:B------:R-:W-:Y:S01]  /*24dc0*/  UMOV UR6, 0x0 ;  /* 0x0000000000067882 */ /* 0x000fe20000000000 */
[----:B------:R-:W-:-:S09]  /*24dd0*/  UMOV UR7, 0x12f00000 ;  /* 0x12f0000000077882 */ /* 0x000fd20000000000 */
.L_x_12238:
        /* <DEDUP_REMOVED lines=13> */
.L_x_12417:
[----:B------:R-:W-:Y:S05]  /*24eb0*/  BSYNC B2 ;  /* 0x0000000000027941 */ /* 0x000fea0003800000 */
.L_x_12239:
        /* <DEDUP_REMOVED lines=11> */
.L_x_12242:
[----:B------:R-:W-:Y:S05]  /*24f70*/  BSYNC B2 ;  /* 0x0000000000027941 */ /* 0x000fea0003800000 */
.L_x_12241:
[----:B------:R-:W-:Y:S01]  /*24f80*/  R2UR UR6, R2 ;  /* 0x00000000020672ca */ /* 0x000fe200000e0000 */
[----:B------:R-:W-:Y:S01]  /*24f90*/  UIADD3 UR4, UP0, UR40, 0x670, URZ ;  /* 0x0000067028047890 */ /* 0x000fe2000ff1e03f */
[----:B------:R-:W-:Y:S01]  /*24fa0*/  R2UR UR7, R3 ;  /* 0x00000000030772ca */ /* 0x000fe200000e0000 */
[----:B------:R-:W-:Y:S01]  /*24fb0*/  VIADD R12, R12, 0x228b0 ;  /* 0x000228b00c0c7836 */ /* 0x000fe20000000000 */
[----:B------:R-:W-:Y:S01]  /*24fc0*/  R2UR UR10, R11 ;  /* 0x000000000b0a72ca */ /* 0x000fe200000e0000 */
[----:B------:R-:W-:Y:S01]  /*24fd0*/  IMAD R11, R24, 0xc000, R22 ;  /* 0x0000c000180b7824 */ /* 0x000fe200078e0216 */
[----:B------:R-:W-:Y:S01]  /*24fe0*/  PLOP3.LUT P0, PT, PT, PT, PT, 0x80, 0x0 ;  /* 0x000000000000781c */ /* 0x000fe20003f0f070 */
[----:B------:R-:W-:-:S03]  /*24ff0*/  UIADD3.X UR5, URZ, UR41, URZ, UP0, !UPT ;  /* 0x000000293f057290 */ /* 0x000fc600087fe43f */
[----:B------:R-:W-:-:S09]  /*25000*/  IADD3 R13, R11, 0x400, RZ ;  /* 0x000004000b0d7810 */ /* 0x000fd20007ffe0ff */
.L_x_12243:
        /* <DEDUP_REMOVED lines=15> */
.L_x_12244:
        /* <DEDUP_REMOVED lines=15> */
.L_x_12245:
        /* <DEDUP_REMOVED lines=15> */
.L_x_12246:
        /* <DEDUP_REMOVED lines=10> */
.L_x_12233:
[----:B------:R-:W-:Y:S05]  /*25380*/  BSYNC B1 ;  /* 0x0000000000017941 */ /* 0x000fea0003800000 */
.L_x_12232:
        /* <DEDUP_REMOVED lines=9> */
.L_x_12262:
        /* <DEDUP_REMOVED lines=11> */
.L_x_12418:
[----:B------:R-:W-:Y:S05]  /*254d0*/  BSYNC B2 ;  /* 0x0000000000027941 */ /* 0x000fea0003800000 */
.L_x_12249:
        /* <DEDUP_REMOVED lines=9> */
.L_x_12252:
[----:B------:R-:W-:Y:S05]  /*25570*/  BSYNC B2 ;  /* 0x0000000000027941 */ /* 0x000fea0003800000 */
.L_x_12251:
        /* <DEDUP_REMOVED lines=11> */
.L_x_12253:
        /* <DEDUP_REMOVED lines=13> */
.L_x_12419:
[----:B------:R-:W-:Y:S05]  /*25700*/  BSYNC B2 ;  /* 0x0000000000027941 */ /* 0x000fea0003800000 */
.L_x_12254:
        /* <DEDUP_REMOVED lines=11> */
.L_x_12257:
[----:B------:R-:W-:Y:S05]  /*257c0*/  BSYNC B2 ;  /* 0x0000000000027941 */ /* 0x000fea0003800000 */
.L_x_12256:
        /* <DEDUP_REMOVED lines=9> */
.L_x_12258:
        /* <DEDUP_REMOVED lines=15> */
.L_x_12259:
        /* <DEDUP_REMOVED lines=15> */
.L_x_12260:
        /* <DEDUP_REMOVED lines=15> */
.L_x_12261:
        /* <DEDUP_REMOVED lines=10> */
.L_x_12248:
[----:B------:R-:W-:Y:S05]  /*25bd0*/  BSYNC B1 ;  /* 0x0000000000017941 */ /* 0x000fea0003800000 */
.L_x_12247:
        /* <DEDUP_REMOVED lines=8> */
.L_x_12226:
[----:B------:R-:W-:Y:S05]  /*25c60*/  BSYNC B0 ;  /* 0x0000000000007941 */ /* 0x000fea0003800000 */
.L_x_12225:
[----:B------:R-:W1:Y:S01]  /*25c70*/  LDC R0, c[0x0][0x448] ;  /* 0x00011200ff007b82 */ /* 0x000e620000000800 */
[----:B------:R-:W-:Y:S07]  /*25c80*/  @!P0 WARPSYNC.ALL ;  /* 0x0000000000008948 */ /* 0x000fee0003800000 */
[----:B0-----:R-:W0:Y:S08]  /*25c90*/  LDC.64 R2, c[0x0][0x9e0] ;  /* 0x00027800ff027b82 */ /* 0x001e300000000a00 */
[----:B------:R-:W-:Y:S01]  /*25ca0*/  @!P0 BAR.SYNC.DEFER_BLOCKING 0xc, 0x180 ;  /* 0x0306000000008b1d */ /* 0x000fe20000010000 */
[----:B-1----:R-:W-:-:S02]  /*25cb0*/  ISETP.NE.AND P1, PT, R0, 0x1, PT ;  /* 0x000000010000780c */ /* 0x002fc40003f25270 */
[----:B------:R-:W-:Y:S02]  /*25cc0*/  IADD3 R0, R35, 0x7f, RZ ;  /* 0x0000007f23007810 */ /* 0x000fe40007ffe0ff */
[----:B0-----:R-:W-:-:S09]  /*25cd0*/  ISETP.GE.AND P2, PT, R3, 0x1, PT ;  /* 0x000000010300780c */ /* 0x001fd20003f46270 */
[----:B------:R-:W0:Y:S08]  /*25ce0*/  @P1 LDC R5, c[0x0][0x44c] ;  /* 0x00011300ff051b82 */ /* 0x000e300000000800 */
[----:B------:R-:W1:Y:S01]  /*25cf0*/  @P1 LDC R4, c[0x0][0x450] ;  /* 0x00011400ff041b82 */ /* 0x000e620000000800 */
[----:B0-----:R-:W-:-:S05]  /*25d00*/  @P1 IMAD.HI.U32 R5, R0, R5, RZ ;  /* 0x0000000500051227 */ /* 0x001fca00078e00ff */
[----:B-1----:R-:W-:-:S05]  /*25d10*/  @P1 SHF.R.U32.HI R0, RZ, R4, R5 ;  /* 0x00000004ff001219 */ /* 0x002fca0000011605 */
        /* <DEDUP_REMOVED lines=14> */
.L_x_12265:
[----:B------:R-:W-:-:S13]  /*25e00*/  ISETP.NE.AND P0, PT, R3, 0x1, PT ;  /* 0x000000010300780c */ /* 0x000fda0003f05270 */
[----:B------:R-:W0:Y:S02]  /*25e10*/  @P0 LDC.64 R4, c[0x0][0x9e8] ;  /* 0x00027a00ff040b82 */ /* 0x000e240000000a00 */
[----:B0-----:R-:W-:-:S05]  /*25e20*/  @P0 IMAD.HI.U32 R4, R0, R4, RZ ;  /* 0x0000000400040227 */ /* 0x001fca00078e00ff */
[----:B------:R-:W-:-:S07]  /*25e30*/  @P0 SHF.R.U32.HI R0, RZ, R5, R4 ;  /* 0x00000005ff000219 */ /* 0x000fce0000011604 */
.L_x_12266:
[----:B------:R-:W-:Y:S05]  /*25e40*/  BSYNC B0 ;  /* 0x0000000000007941 */ /* 0x000fea0003800000 */
.L_x_12264:
[----:B------:R-:W-:-:S05]  /*25e50*/  IMAD R5, R0, R3, R3 ;  /* 0x0000000300057224 */ /* 0x000fca00078e0203 */
[----:B------:R-:W-:-:S07]  /*25e60*/  VIMNMX R2, R2, R5, PT ;  /* 0x0000000502027248 */ /* 0x000fce0003fe0100 */
.L_x_12263:
[----:B------:R-:W0:Y:S01]  /*25e70*/  @P1 LDC R0, c[0x0][0x44c] ;  /* 0x00011300ff001b82 */ /* 0x000e220000000800 */
[----:B------:R-:W-:Y:S01]  /*25e80*/  VIADD R2, R2, 0x5f ;  /* 0x0000005f02027836 */ /* 0x000fe20000000000 */
[----:B------:R-:W-:Y:S01]  /*25e90*/  ULDC UR4, c[0x0][0x9dc] ;  /* 0x0002770000047ab9 */ /* 0x000fe20000000800 */
[----:B------:R-:W-:Y:S02]  /*25ea0*/  IMAD.MOV.U32 R7, RZ, RZ, R35 ;  /* 0x000000ffff077224 */ /* 0x000fe400078e0023 */
[----:B------:R-:W-:-:S03]  /*25eb0*/  IMAD.HI R2, R2, 0x2aaaaaab, RZ ;  /* 0x2aaaaaab02027827 */ /* 0x000fc600078e02ff */
[----:B------:R-:W1:Y:S01]  /*25ec0*/  @P1 LDC R5, c[0x0][0x450] ;  /* 0x00011400ff051b82 */ /* 0x000e620000000800 */
[----:B0-----:R-:W-:-:S05]  /*25ed0*/  @P1 IMAD.HI.U32 R0, R35, R0, RZ ;  /* 0x0000000023001227 */ /* 0x001fca00078e00ff */
[----:B-1----:R-:W-:Y:S02]  /*25ee0*/  @P1 SHF.R.U32.HI R7, RZ, R5, R0 ;  /* 0x00000005ff071219 */ /* 0x002fe40000011600 */
        /* <DEDUP_REMOVED lines=17> */
.L_x_12269:
[----:B------:R-:W-:-:S13]  /*26000*/  ISETP.NE.AND P0, PT, R3, 0x1, PT ;  /* 0x000000010300780c */ /* 0x000fda0003f05270 */
[----:B------:R-:W1:Y:S02]  /*26010*/  @P0 LDC.64 R4, c[0x0][0x9e8] ;  /* 0x00027a00ff040b82 */ /* 0x000e640000000a00 */
[----:B-1----:R-:W-:-:S05]  /*26020*/  @P0 IMAD.HI.U32 R4, R8, R4, RZ ;  /* 0x0000000408040227 */ /* 0x002fca00078e00ff */
[----:B------:R-:W-:-:S07]  /*26030*/  @P0 SHF.R.U32.HI R8, RZ, R5, R4 ;  /* 0x00000005ff080219 */ /* 0x000fce0000011604 */
.L_x_12270:
[----:B------:R-:W-:Y:S05]  /*26040*/  BSYNC B0 ;  /* 0x0000000000007941 */ /* 0x000fea0003800000 */
.L_x_12268:
[----:B------:R-:W-:-:S05]  /*26050*/  IMAD R3, R8, R3, RZ ;  /* 0x0000000308037224 */ /* 0x000fca00078e02ff */
[----:B------:R-:W-:-:S07]  /*26060*/  VIMNMX R0, R0, R3, !PT ;  /* 0x0000000300007248 */ /* 0x000fce0007fe0100 */
.L_x_12267:
        /* <DEDUP_REMOVED lines=24> */
.L_x_12272:
        /* <DEDUP_REMOVED lines=20> */
.L_x_12275:
[----:B------:R-:W-:Y:S05]  /*26330*/  BSYNC B6 ;  /* 0x0000000000067941 */ /* 0x000fea0003800000 */
.L_x_12274:
        /* <DEDUP_REMOVED lines=17> */
[----:B-1----:R-:W-:-:S07]  /*26450*/  IMAD.MOV.U32 R12, RZ, RZ, 0x1 ;  /* 0x00000001ff0c7424 */ /* 0x002fce00078e00ff */
[----:B------:R-:W-:-:S07]  /*26460*/  LEPC R20, `(.L_x_12278) ;  /* 0x000000001014794e */ /* 0x000fce0000000000 */
[----:B0-2---:R-:W-:Y:S05]  /*26470*/  CALL.ABS.NOINC R2 ;  /* 0x0000000002007343 */ /* 0x005fea0003c00000 */
.L_x_12278:
        /* <DEDUP_REMOVED lines=15> */
.L_x_12277:
[----:B------:R-:W-:Y:S05]  /*26570*/  BSYNC B6 ;  /* 0x0000000000067941 */ /* 0x000fea0003800000 */
.L_x_12276:
[----:B------:R-:W-:Y:S01]  /*26580*/  ULDC.64 UR4, c[0x0][0x9f8] ;  /* 0x00027e0000047ab9 */ /* 0x000fe20000000a00 */
[----:B------:R-:W-:Y:S01]  /*26590*/  IMAD.MOV.U32 R29, RZ, RZ, R19 ;  /* 0x000000ffff1d7224 */ /* 0x000fe200078e0013 */
[----:B------:R-:W-:Y:S01]  /*265a0*/  ISETP.NE.U32.AND P0, PT, RZ, UR4, PT ;  /* 0x00000004ff007c0c */ /* 0x000fe2000bf05070 */
[----:B------:R-:W1:Y:S01]  /*265b0*/  S2R R20, SR_TID.X ;  /* 0x0000000000147919 */ /* 0x000e620000002100 */
[----:B------:R-:W2:Y:S01]  /*265c0*/  LDC R10, c[0x0][0x430] ;  /* 0x00010c00ff0a7b82 */ /* 0x000ea20000000800 */
[----:B------:R-:W3:Y:S01]  /*265d0*/  S2R R21, SR_TID.X ;  /* 0x0000000000157919 */ /* 0x000ee20000002100 */
[----:B------:R-:W-:Y:S01]  /*265e0*/  ISETP.NE.AND.EX P0, PT, RZ, UR5, PT, P0 ;  /* 0x00000005ff007c0c */ /* 0x000fe2000bf05300 */
[----:B------:R-:W-:Y:S01]  /*265f0*/  VIADD R0, R33, 0xffffffff ;  /* 0xffffffff21007836 */ /* 0x000fe20000000000 */
[----:B------:R-:W-:Y:S01]  /*26600*/  ULDC UR4, c[0x0][0x2f4] ;  /* 0x0000bd0000047ab9 */ /* 0x000fe20000000800 */
[----:B------:R-:W4:Y:S01]  /*26610*/  S2R R12, SR_TID.X ;  /* 0x00000000000c7919 */ /* 0x000f220000002100 */
[----:B------:R-:W-:Y:S01]  /*26620*/  LOP3.LUT R23, R23, 0xffffffbf, RZ, 0xc0, !PT ;  /* 0xffffffbf17177812 */ /* 0x000fe200078ec0ff */
[----:B------:R-:W-:-:S08]  /*26630*/  ULDC UR5, c[0x0][0x320] ;  /* 0x0000c80000057ab9 */ /* 0x000fd00000000800 */
[----:B------:R-:W0:Y:S01]  /*26640*/  @P0 LDC.64 R2, c[0x0][0x9f8] ;  /* 0x00027e00ff020b82 */ /* 0x000e220000000a00 */
[----:B-1----:R-:W-:Y:S01]  /*26650*/  LOP3.LUT R20, R20, 0x7f, RZ, 0xc0, !PT ;  /* 0x0000007f14147812 */ /* 0x002fe200078ec0ff */
[----:B0-----:R-:W-:-:S05]  /*26660*/  @P0 IMAD.WIDE R2, R19, 0x4, R2 ;  /* 0x0000000413020825 */ /* 0x001fca00078e0202 */
[----:B------:R0:W4:Y:S01]  /*26670*/  @P0 LDG.E R29, desc[UR42][R2.64] ;  /* 0x0000002a021d0981 */ /* 0x000122000c1e1900 */
[----:B------:R-:W-:Y:S01]  /*26680*/  SHF.R.U32.HI R28, RZ, 0x3, R20 ;  /* 0x00000003ff1c7819 */ /* 0x000fe20000011614 */
[----:B---3--:R-:W-:Y:S01]  /*26690*/  IMAD.SHL.U32 R20, R21, 0x10, RZ ;  /* 0x0000001015147824 */ /* 0x008fe200078e00ff */
[----:B--2---:R-:W-:Y:S01]  /*266a0*/  ISETP.NE.AND P1, PT, R10, 0x1, PT ;  /* 0x000000010a00780c */ /* 0x004fe20003f25270 */
[----:B------:R-:W-:-:S03]  /*266b0*/  IMAD.MOV.U32 R37, RZ, RZ, RZ ;  /* 0x000000ffff257224 */ /* 0x000fc600078e00ff */
[----:B------:R-:W-:-:S05]  /*266c0*/  LOP3.LUT R20, R28, 0x70, R20, 0xf8, !PT ;  /* 0x000000701c147812 */ /* 0x000fca00078ef814 */
[----:B------:R-:W-:-:S04]  /*266d0*/  IMAD R8, R0, 0x60, R20 ;  /* 0x0000006000087824 */ /* 0x000fc800078e0214 */
[----:B------:R-:W1:Y:S01]  /*266e0*/  @P1 LDC R5, c[0x0][0x434] ;  /* 0x00010d00ff051b82 */ /* 0x000e620000000800 */
[C---:B------:R-:W-:Y:S01]  /*266f0*/  ISETP.GE.AND P0, PT, R8.reuse, R17, PT ;  /* 0x000000110800720c */ /* 0x040fe20003f06270 */
[----:B------:R-:W-:-:S03]  /*26700*/  IMAD.IADD R8, R8, 0x1, R31 ;  /* 0x0000000108087824 */ /* 0x000fc600078e021f */
[----:B------:R-:W-:Y:S02]  /*26710*/  ISETP.GT.U32.OR P0, PT, R20, 0x5f, P0 ;  /* 0x0000005f1400780c */ /* 0x000fe40000704470 */
[----:B------:R-:W-:Y:S01]  /*26720*/  MOV R9, R8 ;  /* 0x0000000800097202 */ /* 0x000fe20000000f00 */
[----:B------:R-:W2:Y:S10]  /*26730*/  @P1 LDC R7, c[0x0][0x438] ;  /* 0x00010e00ff071b82 */ /* 0x000eb40000000800 */
[----:B0-----:R-:W0:Y:S01]  /*26740*/  @!P0 LDC.64 R2, c[0x0][0x428] ;  /* 0x00010a00ff028b82 */ /* 0x001e220000000a00 */
[----:B-1----:R-:W-:-:S05]  /*26750*/  @P1 IMAD.HI.U32 R4, R8, R5, RZ ;  /* 0x0000000508041227 */ /* 0x002fca00078e00ff */
[----:B--2---:R-:W-:Y:S02]  /*26760*/  @P1 SHF.R.U32.HI R9, RZ, R7, R4 ;  /* 0x00000007ff091219 */ /* 0x004fe40000011604 */
[----:B------:R-:W1:Y:S02]  /*26770*/  @!P0 LDC.64 R4, c[0x0][0x418] ;  /* 0x00010600ff048b82 */ /* 0x000e640000000a00 */
[--C-:B------:R-:W-:Y:S01]  /*26780*/  @!P0 SHF.R.S32.HI R7, RZ, 0x1f, R9.reuse ;  /* 0x0000001fff078819 */ /* 0x100fe20000011409 */
[----:B------:R-:W-:Y:S02]  /*26790*/  @!P0 IMAD.MOV.U32 R6, RZ, RZ, R9 ;  /* 0x000000ffff068224 */ /* 0x000fe400078e0009 */
[C---:B----4-:R-:W-:Y:S01]  /*267a0*/  IMAD.SHL.U32 R11, R12.reuse, 0x8, RZ ;  /* 0x000000080c0b7824 */ /* 0x050fe200078e00ff */
[----:B------:R-:W-:-:S04]  /*267b0*/  SHF.L.U32 R28, R12, 0x3, RZ ;  /* 0x000000030c1c7819 */ /* 0x000fc800000006ff */
[----:B------:R-:W-:Y:S02]  /*267c0*/  LOP3.LUT R11, R11, 0x38, RZ, 0xc0, !PT ;  /* 0x000000380b0b7812 */ /* 0x000fe400078ec0ff */
[----:B------:R-:W-:-:S04]  /*267d0*/  LOP3.LUT R28, R28, 0x38, RZ, 0xc0, !PT ;  /* 0x000000381c1c7812 */ /* 0x000fc800078ec0ff */
[----:B------:R-:W-:-:S04]  /*267e0*/  LOP3.LUT R12, R28, 0x40, RZ, 0xfc, !PT ;  /* 0x000000401c0c7812 */ /* 0x000fc800078efcff */
[----:B------:R-:W-:Y:S02]  /*267f0*/  ISETP.GE.AND P4, PT, R12, UR5, PT ;  /* 0x000000050c007c0c */ /* 0x000fe4000bf86270 */
[----:B------:R-:W-:-:S04]  /*26800*/  LOP3.LUT R12, R11, 0x80, RZ, 0xfc, !PT ;  /* 0x000000800b0c7812 */ /* 0x000fc800078efcff */
[----:B------:R-:W-:Y:S01]  /*26810*/  ISETP.GE.AND P3, PT, R12, UR5, PT ;  /* 0x000000050c007c0c */ /* 0x000fe2000bf66270 */
[----:B------:R-:W-:Y:S01]  /*26820*/  UMOV UR6, 0xffffffff ;  /* 0xffffffff00067882 */ /* 0x000fe20000000000 */
[----:B------:R-:W-:Y:S01]  /*26830*/  SHF.R.S32.HI R34, RZ, 0x1f, R29 ;  /* 0x0000001fff227819 */ /* 0x000fe2000001141d */
[----:B0-----:R-:W-:-:S04]  /*26840*/  @!P0 IMAD.WIDE.U32 R6, R29, R2, R6 ;  /* 0x000000021d068225 */ /* 0x001fc800078e0006 */
[----:B------:R-:W-:Y:S01]  /*26850*/  @!P0 IMAD R2, R34, R2, RZ ;  /* 0x0000000222028224 */ /* 0x000fe200078e02ff */
[----:B-1----:R-:W-:-:S03]  /*26860*/  @!P0 LEA R4, P1, R6, R4, 0x2 ;  /* 0x0000000406048211 */ /* 0x002fc600078210ff */
[----:B------:R-:W-:Y:S02]  /*26870*/  @!P0 IMAD R3, R29, R3, R2 ;  /* 0x000000031d038224 */ /* 0x000fe400078e0202 */
[----:B------:R-:W-:Y:S02]  /*26880*/  IMAD.U32 R2, RZ, RZ, UR38 ;  /* 0x00000026ff027e24 */ /* 0x000fe4000f8e00ff */
[----:B------:R-:W-:-:S03]  /*26890*/  @!P0 IMAD.IADD R3, R7, 0x1, R3 ;  /* 0x0000000107038824 */ /* 0x000fc600078e0203 */
[----:B------:R-:W-:Y:S02]  /*268a0*/  ISETP.NE.AND P2, PT, R2, 0x3, PT ;  /* 0x000000030200780c */ /* 0x000fe40003f45270 */
[----:B------:R-:W-:Y:S02]  /*268b0*/  @!P0 LEA.HI.X R5, R6, R5, R3, 0x2, P1 ;  /* 0x0000000506058211 */ /* 0x000fe400008f1403 */
[----:B------:R-:W-:-:S09]  /*268c0*/  ISETP.GE.AND P1, PT, R11, UR4, PT ;  /* 0x000000040b007c0c */ /* 0x000fd2000bf26270 */
[----:B------:R-:W-:Y:S01]  /*268d0*/  @P2 LOP3.LUT R23, R23, 0x40, RZ, 0xfc, !PT ;  /* 0x0000004017172812 */ /* 0x000fe200078efcff */
[----:B------:R-:W-:Y:S01]  /*268e0*/  IMAD.MOV R3, RZ, RZ, -R9 ;  /* 0x000000ffff037224 */ /* 0x000fe200078e0a09 */
[----:B------:R0:W5:Y:S01]  /*268f0*/  @!P0 LDG.E R37, desc[UR42][R4.64] ;  /* 0x0000002a04258981 */ /* 0x000162000c1e1900 */
[----:B------:R-:W-:Y:S02]  /*26900*/  ISETP.GE.AND P0, PT, R11, UR5, PT ;  /* 0x000000050b007c0c */ /* 0x000fe4000bf06270 */
[----:B------:R-:W-:Y:S01]  /*26910*/  LOP3.LUT R23, R23, 0xfffffffe, RZ, 0xc0, !PT ;  /* 0xfffffffe17177812 */ /* 0x000fe200078ec0ff */
[----:B------:R-:W-:Y:S01]  /*26920*/  IMAD R3, R10, R3, R8 ;  /* 0x000000030a037224 */ /* 0x000fe200078e0208 */
[----:B------:R-:W-:Y:S02]  /*26930*/  LOP3.LUT R11, R11, 0xc0, RZ, 0xfc, !PT ;  /* 0x000000c00b0b7812 */ /* 0x000fe400078efcff */
[----:B------:R-:W-:Y:S02]  /*26940*/  @P1 LOP3.LUT R23, R23, 0x1, RZ, 0xfc, !PT ;  /* 0x0000000117171812 */ /* 0x000fe400078efcff */
[----:B------:R0:W-:Y:S01]  /*26950*/  STL [R1+0x400], R3 ;  /* 0x0004000301007387 */ /* 0x0001e20000100800 */
[----:B------:R-:W-:-:S02]  /*26960*/  ISETP.GE.AND P1, PT, R11, UR5, PT ;  /* 0x000000050b007c0c */ /* 0x000fc4000bf26270 */
[----:B------:R-:W-:-:S04]  /*26970*/  LOP3.LUT R23, R23, 0xfffffff7, RZ, 0xc0, !PT ;  /* 0xfffffff717177812 */ /* 0x000fc800078ec0ff */
[----:B------:R-:W-:-:S04]  /*26980*/  @P4 LOP3.LUT R23, R23, 0x8, RZ, 0xfc, !PT ;  /* 0x0000000817174812 */ /* 0x000fc800078efcff */
[----:B------:R-:W-:-:S04]  /*26990*/  LOP3.LUT R23, R23, 0xffffffef, RZ, 0xc0, !PT ;  /* 0xffffffef17177812 */ /* 0x000fc800078ec0ff */
[----:B------:R-:W-:-:S04]  /*269a0*/  LOP3.LUT R23, R23, 0xfffffffb, RZ, 0xc0, !PT ;  /* 0xfffffffb17177812 */ /* 0x000fc800078ec0ff */
[----:B------:R-:W-:-:S04]  /*269b0*/  @P3 LOP3.LUT R23, R23, 0x4, RZ, 0xfc, !PT ;  /* 0x0000000417173812 */ /* 0x000fc800078efcff */
[----:B------:R-:W-:-:S04]  /*269c0*/  @P0 LOP3.LUT R23, R23, 0x10, RZ, 0xfc, !PT ;  /* 0x0000001017170812 */ /* 0x000fc800078efcff */
[----:B------:R-:W-:-:S04]  /*269d0*/  LOP3.LUT R23, R23, 0xfffffffd, RZ, 0xc0, !PT ;  /* 0xfffffffd17177812 */ /* 0x000fc800078ec0ff */
[----:B------:R-:W-:Y:S01]  /*269e0*/  @P1 LOP3.LUT R23, R23, 0x2, RZ, 0xfc, !PT ;  /* 0x0000000217171812 */ /* 0x000fe200078efcff */
[----:B0-----:R-:W-:Y:S06]  /*269f0*/  BRA.DIV UR6, `(.L_x_12279) ;  /* 0x0000005606f47947 */ /* 0x001fec000b800000 */
.L_x_12422:
[----:B------:R-:W-:Y:S02]  /*26a00*/  SEL R6, RZ, 0x1, P0 ;  /* 0x00000001ff067807 */ /* 0x000fe40000000000 */
[----:B------:R-:W-:Y:S02]  /*26a10*/  ISETP.GT.U32.AND P0, PT, R20, 0x5f, PT ;  /* 0x0000005f1400780c */ /* 0x000fe40003f04070 */
[----:B------:R-:W-:Y:S02]  /*26a20*/  LOP3.LUT R23, R23, 0xffffffdf, RZ, 0xc0, !PT ;  /* 0xffffffdf17177812 */ /* 0x000fe400078ec0ff */
[----:B------:R-:W-:-:S09]  /*26a30*/  SHF.R.S32.HI R28, RZ, 0x1f, R18 ;  /* 0x0000001fff1c7819 */ /* 0x000fd20000011412 */
[----:B------:R-:W-:Y:S01]  /*26a40*/  @P0 LOP3.LUT R23, R23, 0x20, RZ, 0xfc, !PT ;  /* 0x0000002017170812 */ /* 0x000fe200078efcff */
[----:B------:R-:W-:Y:S06]  /*26a50*/  @!P2 BRA `(.L_x_12280) ;  /* 0x000000000004a947 */ /* 0x000fec0003800000 */
[----:B------:R-:W-:Y:S01]  /*26a60*/  BPT.TRAP 0x1 ;  /* 0x000000040000795c */ /* 0x000fe20000300000 */
.L_x_12280:
[----:B------:R-:W-:Y:S01]  /*26a70*/  IMAD R33, R0, -0x60, R17 ;  /* 0xffffffa000217824 */ /* 0x000fe200078e0211 */
[----:B------:R-:W-:Y:S01]  /*26a80*/  SHF.L.U32 R0, R26, 0x1f, RZ ;  /* 0x0000001f1a007819 */ /* 0x000fe200000006ff */
[----:B------:R-:W-:Y:S01]  /*26a90*/  IMAD R17, R25, 0x8, R22 ;  /* 0x0000000819117824 */ /* 0x000fe200078e0216 */
[----:B------:R-:W-:Y:S03]  /*26aa0*/  BSSY B0, `(.L_x_12281) ;  /* 0x0000003000007945 */ /* 0x000fe60003800000 */
[----:B------:R-:W0:Y:S02]  /*26ab0*/  SYNCS.PHASECHK.TRANS64.TRYWAIT P0, [R17+URZ+0x22840], R0 ;  /* 0x02284000110075a7 */ /* 0x000e24000800017f */
[----:B0-----:R-:W-:Y:S05]  /*26ac0*/  @!P0 BRA `(.L_x_12282) ;  /* 0x0000005400f08947 */ /* 0x001fea0003800000 */
.L_x_12423:
[----:B------:R-:W-:Y:S05]  /*26ad0*/  BSYNC B0 ;  /* 0x0000000000007941 */ /* 0x000fea0003800000 */
.L_x_12281:
[----:B------:R-:W0:Y:S01]  /*26ae0*/  LDL R2, [R1+0x400] ;  /* 0x0004000001027983 */ /* 0x000e220000100800 */
[----:B------:R-:W-:Y:S01]  /*26af0*/  ULDC.64 UR4, c[0x0][0x300] ;  /* 0x0000c00000047ab9 */ /* 0x000fe20000000a00 */
[----:B-----5:R-:W-:Y:S01]  /*26b00*/  SHF.R.S32.HI R4, RZ, 0x1f, R37 ;  /* 0x0000001fff047819 */ /* 0x020fe20000011425 */
[----:B------:R-:W1:Y:S01]  /*26b10*/  S2R R7, SR_TID.X ;  /* 0x0000000000077919 */ /* 0x000e620000002100 */
[----:B------:R-:W-:-:S03]  /*26b20*/  LOP3.LUT P2, RZ, R23, 0x1, RZ, 0xc0, !PT ;  /* 0x0000000117ff7812 */ /* 0x000fc6000784c0ff */
[----:B------:R-:W-:Y:S01]  /*26b30*/  STL [R1+0x42c], R4 ;  /* 0x00042c0401007387 */ /* 0x000fe20000100800 */
[----:B-1----:R-:W-:-:S05]  /*26b40*/  IMAD.SHL.U32 R8, R7, 0x8, RZ ;  /* 0x0000000807087824 */ /* 0x002fca00078e00ff */
[----:B------:R-:W-:Y:S02]  /*26b50*/  LOP3.LUT R8, R8, 0x38, RZ, 0xc0, !PT ;  /* 0x0000003808087812 */ /* 0x000fe400078ec0ff */
        /* <DEDUP_REMOVED lines=79> */
.L_x_12437:
        /* <DEDUP_REMOVED lines=10> */
.L_x_12284:
        /* <DEDUP_REMOVED lines=11> */
.L_x_12285:
[----:B0-----:R0:W5:Y:S01]  /*271a0*/  LDL.LU R3, [R1+0x40c] ;  /* 0x00040c0001037983 */ /* 0x0011620000300800 */
[C---:B------:R-:W-:Y:S01]  /*271b0*/  LOP3.LUT P2, RZ, R23.reuse, 0x8, RZ, 0xc0, !PT ;  /* 0x0000000817ff7812 */ /* 0x040fe2000784c0ff */
[----:B------:R0:W-:Y:S01]  /*271c0*/  SYNCS.ARRIVE.TRANS64.A1T0 RZ, [R17+URZ+0x22830], RZ ;  /* 0x022830ff11ff79a7 */ /* 0x0001e2000810003f */
[----:B------:R-:W-:-:S13]  /*271d0*/  LOP3.LUT P1, RZ, R23, 0x4, RZ, 0xc0, !PT ;  /* 0x0000000417ff7812 */ /* 0x000fda000782c0ff */
[----:B------:R-:W-:Y:S05]  /*271e0*/  WARPSYNC.ALL ;  /* 0x0000000000007948 */ /* 0x000fea0003800000 */
[----:B------:R-:W-:Y:S01]  /*271f0*/  BAR.SYNC.DEFER_BLOCKING 0x8, 0x180 ;  /* 0x0206000000007b1d */ /* 0x000fe20000010000 */
[----:B------:R-:W-:Y:S02]  /*27200*/  LOP3.LUT P0, RZ, R23, 0x2, RZ, 0xc0, !PT ;  /* 0x0000000217ff7812 */ /* 0x000fe4000780c0ff */
[----:B------:R-:W-:Y:S02]  /*27210*/  SEL R0, RZ, 0x2, P2 ;  /* 0x00000002ff007807 */ /* 0x000fe40001000000 */
[----:B------:R-:W-:Y:S01]  /*27220*/  SEL R2, RZ, 0x4, P1 ;  /* 0x00000004ff027807 */ /* 0x000fe20000800000 */
[----:B------:R-:W-:Y:S01]  /*27230*/  ULDC.64 UR4, c[0x0][0xa00] ;  /* 0x0002800000047ab9 */ /* 0x000fe20000000a00 */
[----:B------:R-:W-:Y:S01]  /*27240*/  SEL R36, RZ, 0x8, P0 ;  /* 0x00000008ff247807 */ /* 0x000fe20000000000 */
[----:B------:R-:W-:Y:S01]  /*27250*/  BSSY B6, `(.L_x_12286) ;  /* 0x0000025000067945 */ /* 0x000fe20003800000 */
[----:B------:R-:W-:-:S02]  /*27260*/  IADD3 R0, R2, R0, R6 ;  /* 0x0000000002007210 */ /* 0x000fc40007ffe006 */
[----:B------:R-:W-:-:S03]  /*27270*/  ISETP.NE.U32.AND P0, PT, RZ, UR4, PT ;  /* 0x00000004ff007c0c */ /* 0x000fc6000bf05070 */
[----:B------:R-:W-:Y:S01]  /*27280*/  IMAD.IADD R36, R0, 0x1, R36 ;  /* 0x0000000100247824 */ /* 0x000fe200078e0224 */
[----:B------:R-:W-:Y:S02]  /*27290*/  IADD3 R0, R22, 0x18400, RZ ;  /* 0x0001840016007810 */ /* 0x000fe40007ffe0ff */
[----:B------:R-:W-:Y:S01]  /*272a0*/  ISETP.NE.AND.EX P0, PT, RZ, UR5, PT, P0 ;  /* 0x00000005ff007c0c */ /* 0x000fe2000bf05300 */
[----:B------:R-:W-:Y:S01]  /*272b0*/  ULDC.64 UR4, c[0x0][0x298] ;  /* 0x0000a60000047ab9 */ /* 0x000fe20000000a00 */
[----:B------:R-:W-:Y:S02]  /*272c0*/  LOP3.LUT P1, RZ, R0, 0x3ff, RZ, 0xc0, !PT ;  /* 0x000003ff00ff7812 */ /* 0x000fe4000782c0ff */
[----:B------:R-:W-:Y:S02]  /*272d0*/  SHF.R.S32.HI R0, RZ, 0x1f, R19 ;  /* 0x0000001fff007819 */ /* 0x000fe40000011413 */
[----:B------:R-:W-:Y:S02]  /*272e0*/  SEL R2, R19, RZ, !P0 ;  /* 0x000000ff13027207 */ /* 0x000fe40004000000 */
[----:B------:R-:W-:-:S03]  /*272f0*/  SEL R0, R0, RZ, !P0 ;  /* 0x000000ff00007207 */ /* 0x000fc60004000000 */
[----:B------:R-:W-:Y:S04]  /*27300*/  STL [R1+0x410], R2 ;  /* 0x0004100201007387 */ /* 0x000fe80000100800 */
[----:B------:R1:W-:Y:S02]  /*27310*/  STL [R1+0x430], R0 ;  /* 0x0004300001007387 */ /* 0x0003e40000100800 */
[----:B-1---5:R-:W-:-:S05]  /*27320*/  SHF.R.S32.HI R0, RZ, 0x1f, R3 ;  /* 0x0000001fff007819 */ /* 0x022fca0000011403 */
[----:B------:R-:W-:-:S04]  /*27330*/  IMAD R0, R0, UR4, RZ ;  /* 0x0000000400007c24 */ /* 0x000fc8000f8e02ff */
[C---:B------:R-:W-:Y:S02]  /*27340*/  IMAD R0, R3.reuse, UR5, R0 ;  /* 0x0000000503007c24 */ /* 0x040fe4000f8e0200 */
[----:B------:R-:W-:-:S04]  /*27350*/  IMAD.WIDE.U32 R2, R3, UR4, RZ ;  /* 0x0000000403027c25 */ /* 0x000fc8000f8e00ff */
[----:B------:R-:W-:Y:S01]  /*27360*/  IMAD.IADD R0, R3, 0x1, R0 ;  /* 0x0000000103007824 */ /* 0x000fe200078e0200 */
[----:B------:R1:W-:Y:S04]  /*27370*/  STL.64 [R1+0x418], R2 ;  /* 0x0004180201007387 */ /* 0x0003e80000100a00 */
[----:B------:R1:W-:Y:S01]  /*27380*/  STL [R1+0x40c], R0 ;  /* 0x00040c0001007387 */ /* 0x0003e20000100800 */
[----:B------:R-:W-:Y:S05]  /*27390*/  @!P1 BRA `(.L_x_12287) ;  /* 0x0000000000409947 */ /* 0x000fea0003800000 */
[----:B-1----:R-:W-:Y:S01]  /*273a0*/  MOV R2, 0x0 ;  /* 0x0000000000027802 */ /* 0x002fe20000000f00 */
        /* <DEDUP_REMOVED lines=15> */
.L_x_12287:
[----:B------:R-:W-:Y:S05]  /*274a0*/  BSYNC B6 ;  /* 0x0000000000067941 */ /* 0x000fea0003800000 */
.L_x_12286:
[----:B------:R-:W2:Y:S01]  /*274b0*/  LDL.LU R21, [R1+0x40c] ;  /* 0x00040c0001157983 */ /* 0x000ea20000300800 */
[----:B------:R-:W-:Y:S01]  /*274c0*/  ULDC.64 UR4, c[0x0][0x2d8] ;  /* 0x0000b60000047ab9 */ /* 0x000fe20000000a00 */
[----:B------:R-:W3:Y:S02]  /*274d0*/  LDC R7, c[0x0][0x448] ;  /* 0x00011200ff077b82 */ /* 0x000ee40000000800 */
[----:B-1----:R-:W2:Y:S04]  /*274e0*/  LDL.LU.64 R2, [R1+0x418] ;  /* 0x0004180001027983 */ /* 0x002ea80000300a00 */
[----:B------:R-:W4:Y:S04]  /*274f0*/  LDL.LU R4, [R1+0x430] ;  /* 0x0004300001047983 */ /* 0x000f280000300800 */
[----:B------:R-:W4:Y:S01]  /*27500*/  LDL.LU R20, [R1+0x410] ;  /* 0x0004100001147983 */ /* 0x000f220000300800 */
[----:B------:R-:W-:-:S03]  /*27510*/  IMAD R0, R28, UR4, RZ ;  /* 0x000000041c007c24 */ /* 0x000fc6000f8e02ff */
[----:B------:R1:W5:Y:S01]  /*27520*/  LDL R8, [R1+0x408] ;  /* 0x0004080001087983 */ /* 0x0003620000100800 */
[----:B------:R-:W-:Y:S01]  /*27530*/  IMAD R0, R18, UR5, R0 ;  /* 0x0000000512007c24 */ /* 0x000fe2000f8e0200 */
[----:B---3--:R-:W-:-:S13]  /*27540*/  ISETP.NE.AND P0, PT, R7, 0x1, PT ;  /* 0x000000010700780c */ /* 0x008fda0003f05270 */
[----:B------:R-:W3:Y:S01]  /*27550*/  @P0 LDC R6, c[0x0][0x44c] ;  /* 0x00011300ff060b82 */ /* 0x000ee20000000800 */
[----:B--2---:R-:W-:Y:S02]  /*27560*/  IMAD.MOV.U32 R3, RZ, RZ, R21 ;  /* 0x000000ffff037224 */ /* 0x004fe400078e0015 */
[----:B------:R-:W2:Y:S01]  /*27570*/  S2R R21, SR_TID.X ;  /* 0x0000000000157919 */ /* 0x000ea20000002100 */
[----:B------:R-:W-:Y:S01]  /*27580*/  IMAD.WIDE.U32 R2, R18, UR4, R2 ;  /* 0x0000000412027c25 */ /* 0x000fe2000f8e0002 */
[----:B------:R-:W-:-:S03]  /*27590*/  ULDC.64 UR4, c[0x0][0x2e0] ;  /* 0x0000b80000047ab9 */ /* 0x000fc60000000a00 */
[----:B------:R-:W-:Y:S02]  /*275a0*/  IMAD.IADD R3, R3, 0x1, R0 ;  /* 0x0000000103037824 */ /* 0x000fe400078e0200 */
[----:B----4-:R-:W-:Y:S02]  /*275b0*/  IMAD R0, R4, UR4, RZ ;  /* 0x0000000404007c24 */ /* 0x010fe4000f8e02ff */
[----:B------:R-:W-:-:S04]  /*275c0*/  IMAD.WIDE.U32 R2, R20, UR4, R2 ;  /* 0x0000000414027c25 */ /* 0x000fc8000f8e0002 */
[----:B------:R-:W-:Y:S01]  /*275d0*/  IMAD R0, R20, UR5, R0 ;  /* 0x0000000514007c24 */ /* 0x000fe2000f8e0200 */
[----:B------:R-:W4:Y:S01]  /*275e0*/  S2R R10, SR_TID.X ;  /* 0x00000000000a7919 */ /* 0x000f220000002100 */
[----:B------:R-:W-:Y:S02]  /*275f0*/  ULDC.64 UR4, c[0x0][0x2d0] ;  /* 0x0000b40000047ab9 */ /* 0x000fe40000000a00 */
[----:B------:R-:W-:Y:S01]  /*27600*/  IMAD.IADD R3, R3, 0x1, R0 ;  /* 0x0000000103037824 */ /* 0x000fe200078e0200 */
[----:B------:R-:W0:Y:S01]  /*27610*/  S2R R20, SR_TID.X ;  /* 0x0000000000147919 */ /* 0x000e220000002100 */
[----:B------:R-:W1:Y:S01]  /*27620*/  @P0 LDC R0, c[0x0][0x450] ;  /* 0x00011400ff000b82 */ /* 0x000e620000000800 */
[----:B--2---:R-:W-:-:S04]  /*27630*/  LOP3.LUT R21, R21, 0x7f, RZ, 0xc0, !PT ;  /* 0x0000007f15157812 */ /* 0x004fc800078ec0ff */
[----:B------:R-:W-:Y:S02]  /*27640*/  SHF.R.U32.HI R21, RZ, 0x3, R21 ;  /* 0x00000003ff157819 */ /* 0x000fe40000011615 */
[----:B0-----:R-:W-:-:S04]  /*27650*/  SHF.L.U32 R20, R20, 0x4, RZ ;  /* 0x0000000414147819 */ /* 0x001fc800000006ff */
[----:B------:R-:W-:-:S05]  /*27660*/  LOP3.LUT R20, R21, 0x70, R20, 0xf8, !PT ;  /* 0x0000007015147812 */ /* 0x000fca00078ef814 */
[----:B------:R-:W-:Y:S02]  /*27670*/  IMAD.IADD R5, R20, 0x1, R35 ;  /* 0x0000000114057824 */ /* 0x000fe400078e0223 */
[----:B------:R0:W5:Y:S02]  /*27680*/  LDL R20, [R1+0x404] ;  /* 0x0004040001147983 */ /* 0x0001640000100800 */
[----:B---3--:R-:W-:-:S04]  /*27690*/  @P0 IMAD.HI.U32 R6, R5, R6, RZ ;  /* 0x0000000605060227 */ /* 0x008fc800078e00ff */
[----:B------:R-:W-:Y:S01]  /*276a0*/  IMAD.MOV.U32 R4, RZ, RZ, R5 ;  /* 0x000000ffff047224 */ /* 0x000fe200078e0005 */
[----:B-1----:R-:W-:-:S05]  /*276b0*/  @P0 SHF.R.U32.HI R4, RZ, R0, R6 ;  /* 0x00000000ff040219 */ /* 0x002fca0000011606 */
        /* <DEDUP_REMOVED lines=13> */
[----:B----4-:R-:W-:Y:S01]  /*27790*/  IMAD.SHL.U32 R9, R10, 0x8, RZ ;  /* 0x000000080a097824 */ /* 0x010fe200078e00ff */
        /* <DEDUP_REMOVED lines=9> */
[----:B0-----:R-:W-:Y:S10]  /*27830*/  BRA.DIV UR5, `(.L_x_12288) ;  /* 0x0000005205a87947 */ /* 0x001ff4000b800000 */
[----:B------:R-:W0:Y:S01]  /*27840*/  SHFL.IDX PT, R3, R0, RZ, 0x181f ;  /* 0x00181fff00037589 */ /* 0x000e2200000e0000 */
[----:B-----5:R-:W-:Y:S01]  /*27850*/  IMAD R5, R20, R7, RZ ;  /* 0x0000000714057224 */ /* 0x020fe200078e02ff */
[----:B------:R-:W-:Y:S02]  /*27860*/  IADD3 R35, R10, R35, RZ ;  /* 0x000000230a237210 */ /* 0x000fe40007ffe0ff */
[----:B------:R-:W1:Y:S02]  /*27870*/  SHFL.IDX PT, R2, R4, RZ, 0x181f ;  /* 0x00181fff04027589 */ /* 0x000e6400000e0000 */
[C---:B------:R-:W-:Y:S01]  /*27880*/  ISETP.GE.AND P0, PT, R35.reuse, R5, PT ;  /* 0x000000052300720c */ /* 0x040fe20003f06270 */
[----:B------:R-:W-:-:S12]  /*27890*/  VIADD R6, R35, 0x10 ;  /* 0x0000001023067836 */ /* 0x000fd80000000000 */
        /* <DEDUP_REMOVED lines=31> */
[----:B0-----:R-:W-:-:S04]  /*27a90*/  @!P0 LEA R3, P2, R9, R3, 0x1 ;  /* 0x0000000309038211 */ /* 0x001fc800078408ff */
[----:B-1----:R-:W-:-:S04]  /*27aa0*/  @!P0 IADD3.X R2, RZ, R2, RZ, P2, !PT ;  /* 0x00000002ff028210 */ /* 0x002fc800017fe4ff */
        /* <DEDUP_REMOVED lines=27> */
[----:B------:R-:W2:Y:S04]  /*27c60*/  SHFL.IDX PT, R4, R4, 0x7, 0x181f ;  /* 0x00f81f0004047f89 */ /* 0x000ea800000e0000 */
[----:B------:R-:W3:Y:S01]  /*27c70*/  SHFL.IDX PT, R0, R0, 0x7, 0x181f ;  /* 0x00f81f0000007f89 */ /* 0x000ee200000e0000 */
[----:B0-----:R-:W-:-:S05]  /*27c80*/  @!P0 LEA R3, P2, R9, R3, 0x1 ;  /* 0x0000000309038211 */ /* 0x001fca00078408ff */
[----:B-1----:R-:W-:-:S05]  /*27c90*/  @!P0 IMAD.X R2, RZ, RZ, R2, P2 ;  /* 0x000000ffff028224 */ /* 0x002fca00010e0602 */
[----:B------:R-:W-:-:S04]  /*27ca0*/  @!P0 LOP3.LUT R3, R3, R2, RZ, 0x3c, !PT ;  /* 0x0000000203038212 */ /* 0x000fc800078e3cff */
[----:B------:R-:W-:-:S04]  /*27cb0*/  @!P0 LOP3.LUT R2, R3, R2, RZ, 0x3c, !PT ;  /* 0x0000000203028212 */ /* 0x000fc800078e3cff */
[----:B------:R-:W-:-:S05]  /*27cc0*/  @!P0 LOP3.LUT R3, R3, R2, RZ, 0x3c, !PT ;  /* 0x0000000203038212 */ /* 0x000fca00078e3cff */
[----:B--23--:R0:W-:Y:S02]  /*27cd0*/  @!P0 LDGSTS.E.BYPASS.LTC128B.128 [R8+0x1b400], desc[UR42][R2.64], !P1 ;  /* 0x1b40000002088fae */ /* 0x00c1e4000c901d6a */
.L_x_12454:
[----:B------:R-:W-:-:S04]  /*27ce0*/  IADD3 R35, R35, 0x70, RZ ;  /* 0x0000007023237810 */ /* 0x000fc80007ffe0ff */
        /* <DEDUP_REMOVED lines=9> */
.L_x_12289:
        /* <DEDUP_REMOVED lines=18> */
.L_x_12455:
[----:B------:R-:W-:Y:S05]  /*27ea0*/  BSYNC B0 ;  /* 0x0000000000007941 */ /* 0x000fea0003800000 */
.L_x_12290:
[----:B------:R-:W-:-:S05]  /*27eb0*/  IMAD.U32 R0, RZ, RZ, UR38 ;  /* 0x00000026ff007e24 */ /* 0x000fca000f8e00ff */
[----:B------:R-:W-:-:S13]  /*27ec0*/  ISETP.NE.AND P0, PT, R0, 0x3, PT ;  /* 0x000000030000780c */ /* 0x000fda0003f05270 */
[----:B------:R-:W-:Y:S05]  /*27ed0*/  @!P0 BRA `(.L_x_12292) ;  /* 0x0000000000048947 */ /* 0x000fea0003800000 */
[----:B------:R-:W-:Y:S01]  /*27ee0*/  BPT.TRAP 0x1 ;  /* 0x000000040000795c */ /* 0x000fe20000300000 */
.L_x_12292:
[----:B------:R-:W-:Y:S01]  /*27ef0*/  SHF.L.U32 R0, R26, 0x1f, RZ ;  /* 0x0000001f1a007819 */ /* 0x000fe200000006ff */
[----:B------:R-:W-:Y:S03]  /*27f00*/  BSSY B0, `(.L_x_12293) ;  /* 0x0000003000007945 */ /* 0x000fe60003800000 */
[----:B------:R-:W1:Y:S02]  /*27f10*/  SYNCS.PHASECHK.TRANS64.TRYWAIT P0, [R17+URZ+0x22860], R0 ;  /* 0x02286000110075a7 */ /* 0x000e64000800017f */
[----:B-1----:R-:W-:Y:S05]  /*27f20*/  @!P0 BRA `(.L_x_12294) ;  /* 0x0000005400a48947 */ /* 0x002fea0003800000 */
.L_x_12456:
[----:B------:R-:W-:Y:S05]  /*27f30*/  BSYNC B0 ;  /* 0x0000000000007941 */ /* 0x000fea0003800000 */
.L_x_12293:
[----:B0-----:R-:W1:Y:S01]  /*27f40*/  LDL.LU R3, [R1+0x428] ;  /* 0x0004280001037983 */ /* 0x001e620000300800 */
[----:B------:R-:W-:-:S03]  /*27f50*/  ULDC.64 UR4, c[0x0][0x328] ;  /* 0x0000ca0000047ab9 */ /* 0x000fc60000000a00 */
[----:B------:R-:W2:Y:S04]  /*27f60*/  LDL.LU R2, [R1+0x400] ;  /* 0x0004000001027983 */ /* 0x000ea80000300800 */
[----:B------:R-:W3:Y:S01]  /*27f70*/  LDL.LU R4, [R1+0x42c] ;  /* 0x00042c0001047983 */ /* 0x000ee20000300800 */
[----:B-1----:R-:W-:-:S04]  /*27f80*/  IMAD R0, R3, UR4, RZ ;  /* 0x0000000403007c24 */ /* 0x002fc8000f8e02ff */
        /* <DEDUP_REMOVED lines=20> */
[----:B------:R-:W-:Y:S01]  /*280d0*/  LOP3.LUT R7, R36, 0x1, RZ, 0xc0, !PT ;  /* 0x0000000124077812 */ /* 0x000fe200078ec0ff */
[----:B------:R-:W-:Y:S01]  /*280e0*/  IMAD R4, R4, 0x2, R22 ;  /* 0x0000000204047824 */ /* 0x000fe200078e0216 */
[C---:B------:R-:W-:Y:S01]  /*280f0*/  LOP3.LUT P2, RZ, R36.reuse, 0x2, RZ, 0xc0, !PT ;  /* 0x0000000224ff7812 */ /* 0x040fe2000784c0ff */
[----:B------:R-:W1:Y:S01]  /*28100*/  SHFL.IDX PT, R14, R5, RZ, 0x181f ;  /* 0x00181fff050e7589 */ /* 0x000e6200000e0000 */
[----:B------:R-:W-:Y:S02]  /*28110*/  ISETP.NE.U32.AND P3, PT, R7, 0x1, PT ;  /* 0x000000010700780c */ /* 0x000fe40003f65070 */
[----:B------:R-:W-:Y:S01]  /*28120*/  LOP3.LUT P1, RZ, R36, 0x4, RZ, 0xc0, !PT ;  /* 0x0000000424ff7812 */ /* 0x000fe2000782c0ff */
[----:B------:R-:W2:Y:S03]  /*28130*/  SHFL.IDX PT, R3, R6, RZ, 0x181f ;  /* 0x00181fff06037589 */ /* 0x000ea600000e0000 */
[----:B------:R-:W-:Y:S01]  /*28140*/  ISETP.LT.OR P4, PT, R33, 0x1, !P1 ;  /* 0x000000012100780c */ /* 0x000fe20004f81670 */
[----:B0-----:R-:W-:-:S05]  /*28150*/  IMAD.SHL.U32 R2, R2, 0x8, RZ ;  /* 0x0000000802027824 */ /* 0x001fca00078e00ff */
        /* <DEDUP_REMOVED lines=40> */
[----:B0-----:R-:W-:Y:S02]  /*283e0*/  IADD3.X R9, RZ, R3, RZ, P4, !PT ;  /* 0x00000003ff097210 */ /* 0x001fe400027fe4ff */
        /* <DEDUP_REMOVED lines=21> */
.L_x_12470:
        /* <DEDUP_REMOVED lines=15> */
.L_x_12296:
        /* <DEDUP_REMOVED lines=11> */
.L_x_12297:
[----:B------:R-:W2:Y:S01]  /*286e0*/  LDL.LU R2, [R1+0x420] ;  /* 0x0004200001027983 */ /* 0x000ea20000300800 */
[----:B------:R0:W-:Y:S01]  /*286f0*/  SYNCS.ARRIVE.TRANS64.A1T0 RZ, [R17+URZ+0x22850], RZ ;  /* 0x022850ff11ff79a7 */ /* 0x0001e2000810003f */
[----:B------:R-:W-:Y:S01]  /*28700*/  BSSY B0, `(.L_x_12298) ;  /* 0x00000e0000007945 */ /* 0x000fe20003800000 */
[----:B--2---:R-:W-:-:S05]  /*28710*/  VIADD R10, R2, 0xfffffffe ;  /* 0xfffffffe020a7836 */ /* 0x004fca0000000000 */
[----:B------:R-:W-:-:S13]  /*28720*/  ISETP.GE.AND P0, PT, R10, R32, PT ;  /* 0x000000200a00720c */ /* 0x000fda0003f06270 */
[----:B0-----:R-:W-:Y:S05]  /*28730*/  @!P0 BRA `(.L_x_12299) ;  /* 0x0000000c00708947 */ /* 0x001fea0003800000 */
.L_x_12312:
[----:B0-----:R-:W0:Y:S01]  /*28740*/  S2R R2, SR_TID.X ;  /* 0x0000000000027919 */ /* 0x001e220000002100 */
[----:B------:R-:W1:Y:S01]  /*28750*/  LDC R6, c[0x0][0x430] ;  /* 0x00010c00ff067b82 */ /* 0x000e620000000800 */
[----:B------:R-:W-:Y:S01]  /*28760*/  IMAD R7, R10, 0x60, R31 ;  /* 0x000000600a077824 */ /* 0x000fe200078e021f */
[----:B--2---:R-:W2:Y:S01]  /*28770*/  S2R R3, SR_TID.X ;  /* 0x0000000000037919 */ /* 0x004ea20000002100 */
[----:B------:R-:W-:Y:S02]  /*28780*/  IMAD.U32 R12, RZ, RZ, UR38 ;  /* 0x00000026ff0c7e24 */ /* 0x000fe4000f8e00ff */
[----:B------:R-:W-:Y:S01]  /*28790*/  VIADD R25, R25, 0x1 ;  /* 0x0000000119197836 */ /* 0x000fe20000000000 */
[----:B-1----:R-:W-:Y:S02]  /*287a0*/  ISETP.NE.AND P0, PT, R6, 0x1, PT ;  /* 0x000000010600780c */ /* 0x002fe40003f05270 */
[----:B0-----:R-:W-:Y:S01]  /*287b0*/  LOP3.LUT R2, R2, 0x7f, RZ, 0xc0, !PT ;  /* 0x0000007f02027812 */ /* 0x001fe200078ec0ff */
[----:B--23--:R-:W-:-:S03]  /*287c0*/  IMAD.SHL.U32 R4, R3, 0x10, RZ ;  /* 0x0000001003047824 */ /* 0x00cfc600078e00ff */
[----:B------:R-:W-:-:S07]  /*287d0*/  SHF.R.U32.HI R2, RZ, 0x3, R2 ;  /* 0x00000003ff027819 */ /* 0x000fce0000011602 */
[----:B------:R-:W0:Y:S01]  /*287e0*/  @P0 LDC R3, c[0x0][0x438] ;  /* 0x00010e00ff030b82 */ /* 0x000e220000000800 */
[----:B------:R-:W-:-:S04]  /*287f0*/  LOP3.LUT R4, R2, 0x70, R4, 0xf8, !PT ;  /* 0x0000007002047812 */ /* 0x000fc800078ef804 */
[----:B------:R-:W-:-:S03]  /*28800*/  ISETP.GT.U32.AND P1, PT, R4, 0x5f, PT ;  /* 0x0000005f0400780c */ /* 0x000fc60003f24070 */
[----:B------:R-:W1:Y:S01]  /*28810*/  @P0 LDC R2, c[0x0][0x434] ;  /* 0x00010d00ff020b82 */ /* 0x000e620000000800 */
[----:B------:R-:W-:-:S05]  /*28820*/  IMAD.IADD R7, R4, 0x1, R7 ;  /* 0x0000000104077824 */ /* 0x000fca00078e0207 */
[----:B------:R-:W-:-:S04]  /*28830*/  MOV R11, R7 ;  /* 0x00000007000b7202 */ /* 0x000fc80000000f00 */
[----:B------:R-:W2:Y:S08]  /*28840*/  @!P1 LDC.64 R4, c[0x0][0x428] ;  /* 0x00010a00ff049b82 */ /* 0x000eb00000000a00 */
[----:B------:R-:W3:Y:S01]  /*28850*/  @!P1 LDC.64 R8, c[0x0][0x418] ;  /* 0x00010600ff089b82 */ /* 0x000ee20000000a00 */
[----:B-1----:R-:W-:-:S05]  /*28860*/  @P0 IMAD.HI.U32 R2, R7, R2, RZ ;  /* 0x0000000207020227 */ /* 0x002fca00078e00ff */
[----:B0-----:R-:W-:-:S04]  /*28870*/  @P0 SHF.R.U32.HI R11, RZ, R3, R2 ;  /* 0x00000003ff0b0219 */ /* 0x001fc80000011602 */
[--C-:B------:R-:W-:Y:S01]  /*28880*/  @!P1 SHF.R.S32.HI R3, RZ, 0x1f, R11.reuse ;  /* 0x0000001fff039819 */ /* 0x100fe2000001140b */
[----:B------:R-:W-:-:S04]  /*28890*/  @!P1 IMAD.MOV.U32 R2, RZ, RZ, R11 ;  /* 0x000000ffff029224 */ /* 0x000fc800078e000b */
[----:B--2---:R-:W-:-:S04]  /*288a0*/  @!P1 IMAD.WIDE.U32 R2, R29, R4, R2 ;  /* 0x000000041d029225 */ /* 0x004fc800078e0002 */
[----:B------:R-:W-:Y:S01]  /*288b0*/  @!P1 IMAD R4, R34, R4, RZ ;  /* 0x0000000422049224 */ /* 0x000fe200078e02ff */
[----:B---3--:R-:W-:-:S03]  /*288c0*/  @!P1 LEA R8, P0, R2, R8, 0x2 ;  /* 0x0000000802089211 */ /* 0x008fc600078010ff */
[----:B------:R-:W-:-:S04]  /*288d0*/  @!P1 IMAD R5, R29, R5, R4 ;  /* 0x000000051d059224 */ /* 0x000fc800078e0204 */
[----:B------:R-:W-:Y:S02]  /*288e0*/  @!P1 IMAD.IADD R3, R5, 0x1, R3 ;  /* 0x0000000105039824 */ /* 0x000fe400078e0203 */
[----:B------:R-:W-:-:S03]  /*288f0*/  IMAD.MOV.U32 R5, RZ, RZ, RZ ;  /* 0x000000ffff057224 */ /* 0x000fc600078e00ff */
[----:B------:R-:W-:Y:S01]  /*28900*/  @!P1 LEA.HI.X R9, R2, R9, R3, 0x2, P0 ;  /* 0x0000000902099211 */ /* 0x000fe200000f1403 */
[----:B------:R-:W-:Y:S01]  /*28910*/  IMAD.MOV R2, RZ, RZ, -R11 ;  /* 0x000000ffff027224 */ /* 0x000fe200078e0a0b */
[----:B------:R-:W-:-:S03]  /*28920*/  ISETP.NE.AND P0, PT, R25, 0x2, PT ;  /* 0x000000021900780c */ /* 0x000fc60003f05270 */
[----:B------:R0:W5:Y:S01]  /*28930*/  @!P1 LDG.E R5, desc[UR42][R8.64] ;  /* 0x0000002a08059981 */ /* 0x000162000c1e1900 */
[----:B------:R-:W-:Y:S01]  /*28940*/  ISETP.NE.AND P1, PT, R12, 0x3, PT ;  /* 0x000000030c00780c */ /* 0x000fe20003f25270 */
[----:B------:R-:W-:Y:S05]  /*28950*/  YIELD ;  /* 0x0000000000007946 */ /* 0x000fea0003800000 */
[----:B------:R-:W-:Y:S01]  /*28960*/  SEL R3, RZ, 0x1, P0 ;  /* 0x00000001ff037807 */ /* 0x000fe20000000000 */
[----:B------:R-:W-:Y:S01]  /*28970*/  IMAD R6, R6, R2, R7 ;  /* 0x0000000206067224 */ /* 0x000fe200078e0207 */
[----:B------:R-:W-:Y:S02]  /*28980*/  SEL R25, R25, RZ, P0 ;  /* 0x000000ff19197207 */ /* 0x000fe40000000000 */
[----:B------:R-:W-:-:S02]  /*28990*/  LOP3.LUT R26, R26, R3, RZ, 0x3c, !PT ;  /* 0x000000031a1a7212 */ /* 0x000fc400078e3cff */
[----:B------:R-:W-:Y:S01]  /*289a0*/  MOV R3, R10 ;  /* 0x0000000a00037202 */ /* 0x000fe20000000f00 */
[----:B------:R-:W-:-:S03]  /*289b0*/  VIADD R10, R10, 0xffffffff ;  /* 0xffffffff0a0a7836 */ /* 0x000fc60000000000 */
[----:B------:R-:W-:Y:S01]  /*289c0*/  ISETP.GT.AND P2, PT, R3, R32, PT ;  /* 0x000000200300720c */ /* 0x000fe20003f44270 */
[----:B0-----:R-:W-:-:S12]  /*289d0*/  @!P1 BRA `(.L_x_12300) ;  /* 0x0000000000049947 */ /* 0x001fd80003800000 */
[----:B------:R-:W-:Y:S01]  /*289e0*/  BPT.TRAP 0x1 ;  /* 0x000000040000795c */ /* 0x000fe20000300000 */
.L_x_12300:
[----:B------:R-:W-:Y:S01]  /*289f0*/  IMAD R4, R25, 0x8, R22 ;  /* 0x0000000819047824 */ /* 0x000fe200078e0216 */
[----:B------:R-:W-:Y:S01]  /*28a00*/  SHF.L.U32 R21, R26, 0x1f, RZ ;  /* 0x0000001f1a157819 */ /* 0x000fe200000006ff */
[----:B------:R-:W-:Y:S01]  /*28a10*/  BSSY B1, `(.L_x_12301) ;  /* 0x0000004000017945 */ /* 0x000fe20003800000 */
[----:B------:R-:W-:Y:S02]  /*28a20*/  SHF.R.S32.HI R17, RZ, 0x1f, R6 ;  /* 0x0000001fff117819 */ /* 0x000fe40000011406 */
[----:B------:R-:W0:Y:S02]  /*28a30*/  SYNCS.PHASECHK.TRANS64.TRYWAIT P0, [R4+URZ+0x22840], R21 ;  /* 0x02284015040075a7 */ /* 0x000e24000800017f */
[----:B0-----:R-:W-:Y:S05]  /*28a40*/  @!P0 BRA `(.L_x_12302) ;  /* 0x0000005400388947 */ /* 0x001fea0003800000 */
.L_x_12471:
[----:B------:R-:W-:Y:S05]  /*28a50*/  BSYNC B1 ;  /* 0x0000000000017941 */ /* 0x000fea0003800000 */
.L_x_12301:
        /* <DEDUP_REMOVED lines=52> */
.L_x_12485:
        /* <DEDUP_REMOVED lines=8> */
.L_x_12304:
        /* <DEDUP_REMOVED lines=11> */
.L_x_12305:
[----:B------:R2:W-:Y:S01]  /*28ed0*/  SYNCS.ARRIVE.TRANS64.A1T0 RZ, [R4+URZ+0x22830], RZ ;  /* 0x022830ff04ff79a7 */ /* 0x0005e2000810003f */
[----:B------:R-:W-:Y:S05]  /*28ee0*/  @!P3 BRA `(.L_x_12306) ;  /* 0x000000000004b947 */ /* 0x000fea0003800000 */
[----:B------:R-:W-:Y:S01]  /*28ef0*/  BPT.TRAP 0x1 ;  /* 0x000000040000795c */ /* 0x000fe20000300000 */
.L_x_12306:
[----:B------:R-:W3:Y:S01]  /*28f00*/  SYNCS.PHASECHK.TRANS64.TRYWAIT P0, [R4+URZ+0x22860], R21 ;  /* 0x02286015040075a7 */ /* 0x000ee2000800017f */
[----:B------:R-:W-:Y:S04]  /*28f10*/  BSSY B1, `(.L_x_12307) ;  /* 0x0000002000017945 */ /* 0x000fe80003800000 */
[----:B---3--:R-:W-:Y:S05]  /*28f20*/  @!P0 BRA `(.L_x_12308) ;  /* 0x0000005400b88947 */ /* 0x008fea0003800000 */
.L_x_12486:
[----:B------:R-:W-:Y:S05]  /*28f30*/  BSYNC B1 ;  /* 0x0000000000017941 */ /* 0x000fea0003800000 */
.L_x_12307:
        /* <DEDUP_REMOVED lines=10> */
[----:B------:R-:W-:Y:S02]  /*28fe0*/  IADD3 R3, R3, R17, RZ ;  /* 0x0000001103037210 */ /* 0x000fe40007ffe0ff */
        /* <DEDUP_REMOVED lines=57> */
.L_x_12500:
        /* <DEDUP_REMOVED lines=11> */
.L_x_12310:
        /* <DEDUP_REMOVED lines=11> */
.L_x_12311:
[----:B------:R0:W-:Y:S01]  /*294e0*/  SYNCS.ARRIVE.TRANS64.A1T0 RZ, [R4+URZ+0x22850], RZ ;  /* 0x022850ff04ff79a7 */ /* 0x0001e2000810003f */
[----:B------:R-:W-:Y:S05]  /*294f0*/  @P2 BRA `(.L_x_12312) ;  /* 0xfffffff000902947 */ /* 0x000fea000383ffff */
.L_x_12299:
[----:B------:R-:W-:Y:S05]  /*29500*/  BSYNC B0 ;  /* 0x0000000000007941 */ /* 0x000fea0003800000 */
.L_x_12298:
[----:B------:R-:W1:Y:S01]  /*29510*/  S2R R2, SR_TID.X ;  /* 0x0000000000027919 */ /* 0x000e620000002100 */
[----:B------:R-:W-:Y:S01]  /*29520*/  VIADD R25, R25, 0x1 ;  /* 0x0000000119197836 */ /* 0x000fe20000000000 */
[----:B------:R-:W-:Y:S04]  /*29530*/  BSSY B0, `(.L_x_12313) ;  /* 0x0000012000007945 */ /* 0x000fe80003800000 */
[----:B------:R-:W-:-:S04]  /*29540*/  ISETP.NE.AND P0, PT, R25, 0x2, PT ;  /* 0x000000021900780c */ /* 0x000fc80003f05270 */
[----:B------:R-:W-:Y:S02]  /*29550*/  SEL R5, RZ, 0x1, P0 ;  /* 0x00000001ff057807 */ /* 0x000fe40000000000 */
        /* <DEDUP_REMOVED lines=15> */
.L_x_12314:
[----:B------:R-:W-:Y:S05]  /*29650*/  BSYNC B0 ;  /* 0x0000000000007941 */ /* 0x000fea0003800000 */
.L_x_12313:
[----:B------:R-:W-:Y:S02]  /*29660*/  LOP3.LUT R26, R26, R5, RZ, 0x3c, !PT ;  /* 0x000000051a1a7212 */ /* 0x000fe400078e3cff */
[----:B------:R-:W-:-:S07]  /*29670*/  SEL R25, R25, RZ, P0 ;  /* 0x000000ff19197207 */ /* 0x000fce0000000000 */
.L_x_12273:
[----:B------:R-:W-:Y:S05]  /*29680*/  BSYNC B7 ;  /* 0x0000000000077941 */ /* 0x000fea0003800000 */
.L_x_12271:
        /* <DEDUP_REMOVED lines=11> */
.L_x_12315:
        /* <DEDUP_REMOVED lines=10> */
[----:B------:R-:W4:Y:S01]  /*297e0*/  @!P1 LDG.E R2, desc[UR42][R2.64] ;  /* 0x0000002a02029981 */ /* 0x000f22000c1e1900 */
[----:B------:R-:W-:Y:S02]  /*297f0*/  MOV R5, RZ ;  /* 0x000000ff00057202 */ /* 0x000fe40000000f00 */
[C---:B------:R-:W-:Y:S01]  /*29800*/  ISETP.GE.U32.AND P2, PT, R8.reuse, 0x2, PT ;  /* 0x000000020800780c */ /* 0x040fe20003f46070 */
[----:B------:R-:W-:Y:S01]  /*29810*/  SHFL.IDX PT, R0, R16, RZ, 0x1f ;  /* 0x00001fff10007589 */ /* 0x000fe200000e0000 */
[C---:B------:R-:W-:Y:S02]  /*29820*/  ISETP.GE.U32.AND P3, PT, R8.reuse, 0x4, PT ;  /* 0x000000040800780c */ /* 0x040fe40003f66070 */
[C---:B------:R-:W-:Y:S01]  /*29830*/  ISETP.GE.U32.AND P4, PT, R8.reuse, 0x8, PT ;  /* 0x000000080800780c */ /* 0x040fe20003f86070 */
[----:B0-23--:R-:W-:Y:S01]  /*29840*/  SHFL.IDX PT, R4, R16, 0x1, 0x1f ;  /* 0x00201f0010047f89 */ /* 0x00dfe200000e0000 */
        /* <DEDUP_REMOVED lines=19> */
.L_x_12510:
[----:B------:R-:W-:Y:S02]  /*29980*/  ULDC UR4, c[0x0][0xc38] ;  /* 0x00030e0000047ab9 */ /* 0x000fe40000000800 */
[----:B------:R-:W-:-:S05]  /*29990*/  MOV R7, UR4 ;  /* 0x0000000400077c02 */ /* 0x000fca0008000f00 */
[----:B-1----:R-:W-:-:S04]  /*299a0*/  IMAD R14, R14, R7, RZ ;  /* 0x000000070e0e7224 */ /* 0x002fc800078e02ff */
[----:B------:R-:W-:-:S05]  /*299b0*/  IMAD.IADD R9, R4, 0x1, R14 ;  /* 0x0000000104097824 */ /* 0x000fca00078e020e */
[----:B------:R-:W-:-:S13]  /*299c0*/  ISETP.GT.AND P6, PT, R9, R0, PT ;  /* 0x000000000900720c */ /* 0x000fda0003fc4270 */
[----:B------:R-:W-:Y:S05]  /*299d0*/  @P6 BRA `(.L_x_12318) ;  /* 0x00000000009c6947 */ /* 0x000fea0003800000 */
.L_x_12323:
        /* <DEDUP_REMOVED lines=14> */
.L_x_12321:
[----:B------:R-:W-:Y:S05]  /*29ac0*/  BSYNC B0 ;  /* 0x0000000000007941 */ /* 0x000fea0003800000 */
.L_x_12320:
        /* <DEDUP_REMOVED lines=18> */
.L_x_12518:
[----:B------:R-:W-:Y:S02]  /*29bf0*/  ULDC UR4, c[0x0][0xc38] ;  /* 0x00030e0000047ab9 */ /* 0x000fe40000000800 */
[----:B------:R-:W-:-:S04]  /*29c00*/  IMAD.U32 R7, RZ, RZ, UR4 ;  /* 0x00000004ff077e24 */ /* 0x000fc8000f8e00ff */
[----:B-1----:R-:W-:-:S04]  /*29c10*/  IMAD R14, R14, R7, RZ ;  /* 0x000000070e0e7224 */ /* 0x002fc800078e02ff */
[----:B------:R-:W-:-:S05]  /*29c20*/  IMAD.IADD R9, R14, 0x1, R9 ;  /* 0x000000010e097824 */ /* 0x000fca00078e0209 */
[----:B------:R-:W-:-:S13]  /*29c30*/  ISETP.GT.AND P6, PT, R9, R0, PT ;  /* 0x000000000900720c */ /* 0x000fda0003fc4270 */
[----:B------:R-:W-:Y:S05]  /*29c40*/  @!P6 BRA `(.L_x_12323) ;  /* 0xfffffffc0064e947 */ /* 0x000fea000383ffff */
.L_x_12318:
        /* <DEDUP_REMOVED lines=8> */
.L_x_12522:
[----:B------:R-:W-:Y:S01]  /*29cd0*/  ISETP.NE.AND P0, PT, R3, RZ, PT ;  /* 0x000000ff0300720c */ /* 0x000fe20003f05270 */
[----:B------:R-:W-:-:S12]  /*29ce0*/  IMAD.MOV.U32 R14, RZ, RZ, RZ ;  /* 0x000000ffff0e7224 */ /* 0x000fd800078e00ff */
[----:B------:R-:W-:Y:S05]  /*29cf0*/  @!P0 BRA `(.L_x_12325) ;  /* 0x0000000000108947 */ /* 0x000fea0003800000 */
[----:B------:R-:W-:Y:S01]  /*29d00*/  UMOV UR4, 0xffffffff ;  /* 0xffffffff00047882 */ /* 0x000fe20000000000 */
[----:B------:R-:W-:Y:S02]  /*29d10*/  IADD3 R12, R4, -0x1, RZ ;  /* 0xffffffff040c7810 */ /* 0x000fe40007ffe0ff */
[----:B------:R-:W-:Y:S05]  /*29d20*/  BRA.DIV UR4, `(.L_x_12326) ;  /* 0x0000005a043c7947 */ /* 0x000fea000b800000 */
[----:B------:R3:W4:Y:S02]  /*29d30*/  SHFL.IDX PT, R14, R2, R12, 0x1f ;  /* 0x00001f0c020e7589 */ /* 0x00072400000e0000 */
.L_x_12325:
[----:B0--3--:R-:W0:Y:S01]  /*29d40*/  LDC.64 R2, c[0x0][0xc90] ;  /* 0x00032400ff027b82 */ /* 0x009e220000000a00 */
[----:B------:R-:W-:-:S04]  /*29d50*/  IMAD.IADD R19, R4, 0x1, R19 ;  /* 0x0000000104137824 */ /* 0x000fc800078e0213 */
[----:B0-----:R-:W-:-:S05]  /*29d60*/  IMAD.WIDE R2, R19, 0x4, R2 ;  /* 0x0000000413027825 */ /* 0x001fca00078e0202 */
[----:B------:R0:W1:Y:S01]  /*29d70*/  LDG.E R6, desc[UR42][R2.64] ;  /* 0x0000002a02067981 */ /* 0x000062000c1e1900 */
[----:B----4-:R-:W-:Y:S02]  /*29d80*/  IMAD R16, R14, R7, R16 ;  /* 0x000000070e107224 */ /* 0x010fe400078e0210 */
[----:B0-----:R-:W-:Y:S02]  /*29d90*/  IMAD.MOV.U32 R2, RZ, RZ, RZ ;  /* 0x000000ffff027224 */ /* 0x001fe400078e00ff */
[----:B-12---:R-:W-:-:S05]  /*29da0*/  IMAD R4, R5, R6, RZ ;  /* 0x0000000605047224 */ /* 0x006fca00078e02ff */
        /* <DEDUP_REMOVED lines=36> */
[----:B0-----:R-:W-:-:S05]  /*29ff0*/  IADD3 R2, RZ, -R3, RZ ;  /* 0x80000003ff027210 */ /* 0x001fca0007ffe0ff */
[----:B------:R-:W-:Y:S02]  /*2a000*/  IMAD R11, R2, R7, RZ ;  /* 0x00000007020b7224 */ /* 0x000fe400078e02ff */
[----:B------:R-:W-:-:S04]  /*2a010*/  IMAD.MOV.U32 R2, RZ, RZ, RZ ;  /* 0x000000ffff027224 */ /* 0x000fc800078e00ff */
        /* <DEDUP_REMOVED lines=20> */
.L_x_12319:
[----:B------:R-:W-:Y:S01]  /*2a160*/  UMOV UR4, URZ ;  /* 0x0000003f00047c82 */ /* 0x000fe20008000000 */
[----:B------:R-:W-:Y:S01]  /*2a170*/  UMOV UR5, URZ ;  /* 0x0000003f00057c82 */ /* 0x000fe20008000000 */
[----:B------:R-:W-:Y:S01]  /*2a180*/  ULDC UR6, c[0x0][0xc3c] ;  /* 0x00030f0000067ab9 */ /* 0x000fe20000000800 */
[----:B------:R-:W-:Y:S02]  /*2a190*/  IMAD.MOV.U32 R16, RZ, RZ, R0 ;  /* 0x000000ffff107224 */ /* 0x000fe400078e0000 */
[----:B------:R-:W-:Y:S02]  /*2a1a0*/  IMAD.U32 R17, RZ, RZ, UR4 ;  /* 0x00000004ff117e24 */ /* 0x000fe4000f8e00ff */
[----:B------:R-:W-:Y:S02]  /*2a1b0*/  IMAD.U32 R18, RZ, RZ, UR5 ;  /* 0x00000005ff127e24 */ /* 0x000fe4000f8e00ff */
[----:B------:R-:W-:-:S07]  /*2a1c0*/  IMAD.U32 R19, RZ, RZ, UR6 ;  /* 0x00000006ff137e24 */ /* 0x000fce000f8e00ff */
.L_x_12327:
        /* <DEDUP_REMOVED lines=10> */
.L_x_12316:
[----:B------:R-:W-:Y:S02]  /*2a270*/  ULDC UR4, c[0x0][0xc3c] ;  /* 0x00030f0000047ab9 */ /* 0x000fe40000000800 */
[----:B----4-:R-:W-:-:S13]  /*2a280*/  ISETP.GE.AND P0, PT, R19, UR4, PT ;  /* 0x0000000413007c0c */ /* 0x010fda000bf06270 */
[----:B------:R-:W-:Y:S05]  /*2a290*/  @!P0 BRA `(.L_x_12328) ;  /* 0xffffff9c00748947 */ /* 0x000fea000383ffff */
[----:B------:R-:W-:Y:S05]  /*2a2a0*/  BSYNC B8 ;  /* 0x0000000000087941 */ /* 0x000fea0003800000 */
.L_x_12213:
[----:B-1----:R-:W4:Y:S01]  /*2a2b0*/  LDL.LU R0, [R1+0x424] ;  /* 0x0004240001007983 */ /* 0x002f220000300800 */
[----:B------:R-:W-:Y:S01]  /*2a2c0*/  BSSY B0, `(.L_x_12329) ;  /* 0x000000b000007945 */ /* 0x000fe20003800000 */
[----:B------:R-:W0:Y:S01]  /*2a2d0*/  S2R R5, SR_CgaCtaId ;  /* 0x0000000000057919 */ /* 0x000e220000008800 */
[----:B----4-:R-:W-:-:S04]  /*2a2e0*/  IADD3 R0, R0, 0x1, RZ ;  /* 0x0000000100007810 */ /* 0x010fc80007ffe0ff */
[----:B------:R-:W-:-:S04]  /*2a2f0*/  LEA.HI R2, R0, R0, RZ, 0x1 ;  /* 0x0000000000027211 */ /* 0x000fc800078f08ff */
[----:B------:R-:W-:Y:S02]  /*2a300*/  LOP3.LUT R3, R2, 0xfffffffe, RZ, 0xc0, !PT ;  /* 0xfffffffe02037812 */ /* 0x000fe400078ec0ff */
[----:B------:R-:W-:-:S03]  /*2a310*/  MOV R2, 0x400 ;  /* 0x0000040000027802 */ /* 0x000fc60000000f00 */
[----:B------:R-:W-:Y:S01]  /*2a320*/  IMAD.IADD R0, R0, 0x1, -R3 ;  /* 0x0000000100007824 */ /* 0x000fe200078e0a03 */
[----:B0-23--:R-:W-:-:S04]  /*2a330*/  LEA R4, R5, R2, 0x18 ;  /* 0x0000000205047211 */ /* 0x00dfc800078ec0ff */
[----:B------:R-:W-:-:S04]  /*2a340*/  SHF.L.U32 R0, R0, 0x1f, RZ ;  /* 0x0000001f00007819 */ /* 0x000fc800000006ff */
[----:B------:R-:W0:Y:S02]  /*2a350*/  SYNCS.PHASECHK.TRANS64.TRYWAIT P0, [R4+URZ+0x22820], R0 ;  /* 0x02282000040075a7 */ /* 0x000e24000800017f */
[----:B0-----:R-:W-:Y:S05]  /*2a360*/  @!P0 BRA `(.L_x_12330) ;  /* 0x0000005000d08947 */ /* 0x001fea0003800000 */
.L_x_12525:
[----:B------:R-:W-:Y:S05]  /*2a370*/  BSYNC B0 ;  /* 0x0000000000007941 */ /* 0x000fea0003800000 */
.L_x_12329:
[----:B------:R-:W-:-:S03]  /*2a380*/  UMOV UR4, 0xffffffff ;  /* 0xffffffff00047882 */ /* 0x000fc60000000000 */
[----:B------:R-:W-:Y:S05]  /*2a390*/  BRA.DIV UR4, `(.L_x_12331) ;  /* 0x0000005204d87947 */ /* 0x000fea000b800000 */
[----:B0-----:R-:W0:Y:S02]  /*2a3a0*/  S2R R0, SR_TID.X ;  /* 0x0000000000007919 */ /* 0x001e240000002100 */
[----:B0-----:R-:W-:-:S04]  /*2a3b0*/  SHF.R.U32.HI R0, RZ, 0x5, R0 ;  /* 0x00000005ff007819 */ /* 0x001fc80000011600 */
[----:B------:R-:W-:-:S05]  /*2a3c0*/  LOP3.LUT R0, R0, 0x3, RZ, 0xc0, !PT ;  /* 0x0000000300007812 */ /* 0x000fca00078ec0ff */
[----:B------:R0:W1:Y:S02]  /*2a3d0*/  SHFL.IDX PT, R14, R0, RZ, 0x1f ;  /* 0x00001fff000e7589 */ /* 0x00006400000e0000 */
.L_x_12528:
[----:B-1----:R-:W-:-:S13]  /*2a3e0*/  ISETP.NE.AND P0, PT, R14, RZ, PT ;  /* 0x000000ff0e00720c */ /* 0x002fda0003f05270 */
[----:B------:R-:W-:Y:S05]  /*2a3f0*/  @P0 BRA `(.L_x_11971) ;  /* 0x0000000000880947 */ /* 0x000fea0003800000 */
[----:B------:R-:W-:-:S03]  /*2a400*/  UMOV UR4, 0xffffffff ;  /* 0xffffffff00047882 */ /* 0x000fc60000000000 */
[----:B------:R-:W-:Y:S05]  /*2a410*/  BRA.DIV UR4, `(.L_x_12332) ;  /* 0x0000005204ec7947 */ /* 0x000fea000b800000 */
[----:B------:R-:W-:-:S13]  /*2a420*/  ELECT P6, URZ, PT ;  /* 0x00000000003f782f */ /* 0x000fda00038c0000 */
.L_x_12531:
[----:B------:R-:W-:Y:S05]  /*2a430*/  @!P6 BRA `(.L_x_11971) ;  /* 0x000000000078e947 */ /* 0x000fea0003800000 */
[----:B------:R-:W-:-:S06]  /*2a440*/  ULOP3.LUT UR4, UR36, 0x2, URZ, 0xfc, !UPT ;  /* 0x0000000224047892 */ /* 0x000fcc000f8efc3f */
[----:B0-----:R-:W-:-:S05]  /*2a450*/  IMAD.U32 R0, RZ, RZ, UR4 ;  /* 0x00000004ff007e24 */ /* 0x001fca000f8e00ff */
[----:B------:R-:W-:-:S13]  /*2a460*/  ISETP.NE.AND P0, PT, R0, 0x3, PT ;  /* 0x000000030000780c */ /* 0x000fda0003f05270 */
[----:B------:R-:W-:Y:S05]  /*2a470*/  @!P0 BRA `(.L_x_12333) ;  /* 0x0000000000048947 */ /* 0x000fea0003800000 */
[----:B------:R-:W-:Y:S01]  /*2a480*/  BPT.TRAP 0x1 ;  /* 0x000000040000795c */ /* 0x000fe20000300000 */
.L_x_12333:
[C---:B------:R-:W-:Y:S01]  /*2a490*/  IMAD R5, R25.reuse, 0x8, R4 ;  /* 0x0000000819057824 */ /* 0x040fe200078e0204 */
[----:B------:R-:W-:Y:S01]  /*2a4a0*/  SHF.L.U32 R0, R26, 0x1f, RZ ;  /* 0x0000001f1a007819 */ /* 0x000fe200000006ff */
[----:B------:R-:W-:-:S03]  /*2a4b0*/  VIADD R25, R25, 0x1 ;  /* 0x0000000119197836 */ /* 0x000fc60000000000 */
[----:B------:R-:W0:Y:S02]  /*2a4c0*/  SYNCS.PHASECHK.TRANS64.TRYWAIT P1, [R5+URZ+0x22840], R0 ;  /* 0x02284000050075a7 */ /* 0x000e24000802017f */
[----:B------:R-:W-:-:S04]  /*2a4d0*/  ISETP.NE.AND P2, PT, R25, 0x2, PT ;  /* 0x000000021900780c */ /* 0x000fc80003f45270 */
[----:B------:R-:W-:Y:S01]  /*2a4e0*/  SEL R3, RZ, 0x1, P2 ;  /* 0x00000001ff037807 */ /* 0x000fe20001000000 */
[----:B0-----:R-:W-:Y:S08]  /*2a4f0*/  @!P1 BRA `(.L_x_12334) ;  /* 0x0000005000d49947 */ /* 0x001ff00003800000 */
.L_x_12532:
[----:B------:R-:W-:Y:S02]  /*2a500*/  SEL R25, R25, RZ, P2 ;  /* 0x000000ff19197207 */ /* 0x000fe40001000000 */
[----:B------:R-:W-:Y:S01]  /*2a510*/  LOP3.LUT R2, R26, R3, RZ, 0x3c, !PT ;  /* 0x000000031a027212 */ /* 0x000fe200078e3cff */
[----:B------:R-:W-:Y:S06]  /*2a520*/  @!P0 BRA `(.L_x_12335) ;  /* 0x0000000000048947 */ /* 0x000fec0003800000 */
[----:B------:R-:W-:Y:S01]  /*2a530*/  BPT.TRAP 0x1 ;  /* 0x000000040000795c */ /* 0x000fe20000300000 */
.L_x_12335:
[----:B------:R-:W-:Y:S01]  /*2a540*/  IMAD R25, R25, 0x8, R4 ;  /* 0x0000000819197824 */ /* 0x000fe200078e0204 */
[----:B------:R-:W-:-:S04]  /*2a550*/  SHF.L.U32 R2, R2, 0x1f, RZ ;  /* 0x0000001f02027819 */ /* 0x000fc800000006ff */
[----:B------:R-:W1:Y:S02]  /*2a560*/  SYNCS.PHASECHK.TRANS64.TRYWAIT P1, [R25+URZ+0x22840], R2 ;  /* 0x02284002190075a7 */ /* 0x000e64000802017f */
[----:B-1----:R-:W-:Y:S05]  /*2a570*/  @!P1 BRA `(.L_x_12336) ;  /* 0x0000005000c89947 */ /* 0x002fea0003800000 */
.L_x_12533:
[----:B------:R-:W-:Y:S05]  /*2a580*/  @!P0 BRA `(.L_x_12337) ;  /* 0x0000000000048947 */ /* 0x000fea0003800000 */
[----:B------:R-:W-:Y:S01]  /*2a590*/  BPT.TRAP 0x1 ;  /* 0x000000040000795c */ /* 0x000fe20000300000 */
.L_x_12337:
[----:B------:R-:W2:Y:S02]  /*2a5a0*/  SYNCS.PHASECHK.TRANS64.TRYWAIT P1, [R5+URZ+0x22860], R0 ;  /* 0x02286000050075a7 */ /* 0x000ea4000802017f */
[----:B--2---:R-:W-:Y:S05]  /*2a5b0*/  @!P1 BRA `(.L_x_12338) ;  /* 0x0000005000cc9947 */ /* 0x004fea0003800000 */
.L_x_12534:
[----:B------:R-:W-:Y:S05]  /*2a5c0*/  @!P0 BRA `(.L_x_12339) ;  /* 0x0000000000048947 */ /* 0x000fea0003800000 */
[----:B------:R-:W-:Y:S01]  /*2a5d0*/  BPT.TRAP 0x1 ;  /* 0x000000040000795c */ /* 0x000fe20000300000 */
.L_x_12339:
[----:B---3--:R3:W4:Y:S02]  /*2a5e0*/  SYNCS.PHASECHK.TRANS64.TRYWAIT P0, [R25+URZ+0x22860], R2 ;  /* 0x02286002190075a7 */ /* 0x008724000800017f */
[----:B----4-:R-:W-:Y:S05]  /*2a5f0*/  @!P0 NANOSLEEP.SYNCS 0x989680 ;  /* 0x009896800000895d */ /* 0x010fea0003900000 */
[----:B------:R-:W4:Y:S02]  /*2a600*/  @!P0 SYNCS.PHASECHK.TRANS64 P0, [R25+URZ+0x22860], R2 ;  /* 0x02286002190085a7 */ /* 0x000f24000800007f */
[----:B----4-:R-:W-:Y:S05]  /*2a610*/  @!P0 BRA `(.L_x_12339) ;  /* 0xfffffffc00f08947 */ /* 0x010fea000383ffff */
.L_x_11971:
[----:B------:R-:W-:Y:S05]  /*2a620*/  BSYNC B9 ;  /* 0x0000000000097941 */ /* 0x000fea0003800000 */
.L_x_11968:
[----:B------:R-:W-:Y:S05]  /*2a630*/  EXIT ;  /* 0x000000000000794d */ /* 0x000fea0003800000 */
.L_x_11997:
[----:B0-----:R0:W1:Y:S02]  /*2a640*/  SYNCS.PHASECHK.TRANS64.TRYWAIT P5, [R79+URZ+0x22890], R94 ;  /* 0x0228905e4f0075a7 */ /* 0x00106400080a017f */
[----:B-1----:R-:W-:Y:S05]  /*2a650*/  @!P5 NANOSLEEP.SYNCS 0x989680 ;  /* 0x009896800000d95d */ /* 0x002fea0003900000 */
[----:B------:R-:W1:Y:S02]  /*2a660*/  @!P5 SYNCS.PHASECHK.TRANS64 P5, [R79+URZ+0x22890], R94 ;  /* 0x0228905e4f00d5a7 */ /* 0x000e6400080a007f */
[----:B-1----:R-:W-:Y:S05]  /*2a670*/  @!P5 BRA `(.L_x_11997) ;  /* 0xfffffffc00f0d947 */ /* 0x002fea000383ffff */
[----:B------:R-:W-:Y:S05]  /*2a680*/  BRA `(.L_x_12340) ;  /* 0xfffffd88002c7947 */ /* 0x000fea000383ffff */
.L_x_11998:
        /* <DEDUP_REMOVED lines=8> */
.L_x_12342:
[----:B------:R-:W-:Y:S05]  /*2a710*/  BSYNC B1 ;  /* 0x0000000000017941 */ /* 0x000fea0003800000 */
.L_x_12341:
        /* <DEDUP_REMOVED lines=8> */
.L_x_12343:
[----:B------:R-:W-:Y:S05]  /*2a7a0*/  BRA `(.L_x_12344) ;  /* 0xfffffd8400f87947 */ /* 0x000fea000383ffff */
.L_x_12007:
[----:B------:R-:W-:Y:S01]  /*2a7b0*/  BSSY B1, `(.L_x_12345) ;  /* 0x0000008000017945 */ /* 0x000fe20003800000 */
[----:B------:R-:W-:Y:S02]  /*2a7c0*/  IMAD.MOV.U32 R13, RZ, RZ, R92 ;  /* 0x000000ffff0d7224 */ /* 0x000fe400078e005c */
[----:B------:R-:W-:Y:S02]  /*2a7d0*/  IMAD.MOV.U32 R12, RZ, RZ, 0x1 ;  /* 0x00000001ff0c7424 */ /* 0x000fe400078e00ff */
[----:B0---4-:R-:W-:Y:S02]  /*2a7e0*/  IMAD.MOV.U32 R11, RZ, RZ, 0x1c1f ;  /* 0x00001c1fff0b7424 */ /* 0x011fe400078e00ff */
[----:B------:R-:W-:-:S07]  /*2a7f0*/  IMAD.MOV.U32 R15, RZ, RZ, -0x1 ;  /* 0xffffffffff0f7424 */ /* 0x000fce00078e00ff */
[----:B-123--:R-:W-:Y:S05]  /*2a800*/  WARPSYNC.COLLECTIVE R15, `(.L_x_12346) ;  /* 0x000000000f087348 */ /* 0x00efea0003c00000 */
[----:B---3--:R0:W3:Y:S02]  /*2a810*/  SHFL.IDX P6, R14, R13, R12, R11 ;  /* 0x0000000c0d0e7389 */ /* 0x0080e400000c000b */
[----:B0123--:R-:W-:Y:S01]  /*2a820*/  ENDCOLLECTIVE ;  /* 0x000000000000791b */ /* 0x00ffe20003800000 */
.L_x_12346:
[----:B------:R-:W-:Y:S05]  /*2a830*/  BSYNC B1 ;  /* 0x0000000000017941 */ /* 0x000fea0003800000 */
.L_x_12345:
        /* <DEDUP_REMOVED lines=8> */
.L_x_12347:
[----:B------:R-:W-:Y:S05]  /*2a8c0*/  BRA `(.L_x_12348) ;  /* 0xfffffd8c00687947 */ /* 0x000fea000383ffff */
.L_x_12021:
[----:B-1----:R1:W2:Y:S02]  /*2a8d0*/  SYNCS.PHASECHK.TRANS64.TRYWAIT P4, [R79+URZ+0x22890], R94 ;  /* 0x0228905e4f0075a7 */ /* 0x0022a4000808017f */
[----:B--2---:R-:W-:Y:S05]  /*2a8e0*/  @!P4 NANOSLEEP.SYNCS 0x989680 ;  /* 0x009896800000c95d */ /* 0x004fea0003900000 */
[----:B------:R-:W2:Y:S02]  /*2a8f0*/  @!P4 SYNCS.PHASECHK.TRANS64 P4, [R79+URZ+0x22890], R94 ;  /* 0x0228905e4f00c5a7 */ /* 0x000ea4000808007f */
[----:B--2---:R-:W-:Y:S05]  /*2a900*/  @!P4 BRA `(.L_x_12021) ;  /* 0xfffffffc00f0c947 */ /* 0x004fea000383ffff */
[----:B------:R-:W-:Y:S05]  /*2a910*/  BRA `(.L_x_12349) ;  /* 0xfffffd9800bc7947 */ /* 0x000fea000383ffff */
.L_x_12022:
        /* <DEDUP_REMOVED lines=8> */
.L_x_12351:
[----:B------:R-:W-:Y:S05]  /*2a9a0*/  BSYNC B1 ;  /* 0x0000000000017941 */ /* 0x000fea0003800000 */
.L_x_12350:
        /* <DEDUP_REMOVED lines=8> */
.L_x_12352:
[----:B------:R-:W-:Y:S01]  /*2aa30*/  IMAD.MOV.U32 R84, RZ, RZ, R14 ;  /* 0x000000ffff547224 */ /* 0x000fe200078e000e */
[----:B------:R-:W-:Y:S06]  /*2aa40*/  BRA `(.L_x_12353) ;  /* 0xfffffd9800887947 */ /* 0x000fec000383ffff */
.L_x_12027:
        /* <DEDUP_REMOVED lines=8> */
.L_x_12355:
[----:B------:R-:W-:Y:S05]  /*2aad0*/  BSYNC B1 ;  /* 0x0000000000017941 */ /* 0x000fea0003800000 */
.L_x_12354:
        /* <DEDUP_REMOVED lines=8> */
.L_x_12356:
[----:B------:R-:W-:Y:S05]  /*2ab60*/  BRA `(.L_x_12357) ;  /* 0xfffffda000047947 */ /* 0x000fea000383ffff */
.L_x_12032:
[----:B0-----:R0:W1:Y:S02]  /*2ab70*/  SYNCS.PHASECHK.TRANS64.TRYWAIT P2, [R79+URZ+0x22890], R94 ;  /* 0x0228905e4f0075a7 */ /* 0x001064000804017f */
[----:B-1----:R-:W-:Y:S05]  /*2ab80*/  @!P2 NANOSLEEP.SYNCS 0x989680 ;  /* 0x009896800000a95d */ /* 0x002fea0003900000 */
[----:B------:R-:W1:Y:S02]  /*2ab90*/  @!P2 SYNCS.PHASECHK.TRANS64 P2, [R79+URZ+0x22890], R94 ;  /* 0x0228905e4f00a5a7 */ /* 0x000e64000804007f */
[----:B-1----:R-:W-:Y:S05]  /*2aba0*/  @!P2 BRA `(.L_x_12032) ;  /* 0xfffffffc00f0a947 */ /* 0x002fea000383ffff */
[----:B------:R-:W-:Y:S05]  /*2abb0*/  BRA `(.L_x_12358) ;  /* 0xfffffda400ec7947 */ /* 0x000fea000383ffff */
.L_x_12033:
        /* <DEDUP_REMOVED lines=8> */
.L_x_12360:
[----:B------:R-:W-:Y:S05]  /*2ac40*/  BSYNC B1 ;  /* 0x0000000000017941 */ /* 0x000fea0003800000 */
.L_x_12359:
        /* <DEDUP_REMOVED lines=8> */
.L_x_12361:
[----:B------:R-:W-:Y:S05]  /*2acd0*/  BRA `(.L_x_12362) ;  /* 0xfffffda800147947 */ /* 0x000fea000383ffff */
.L_x_12036:
[----:B------:R-:W-:Y:S01]  /*2ace0*/  BSSY B1, `(.L_x_12363) ;  /* 0x0000008000017945 */ /* 0x000fe20003800000 */
[----:B------:R-:W-:Y:S02]  /*2acf0*/  IMAD.MOV.U32 R13, RZ, RZ, R9 ;  /* 0x000000ffff0d7224 */ /* 0x000fe400078e0009 */
[----:B------:R-:W-:Y:S02]  /*2ad00*/  IMAD.MOV.U32 R12, RZ, RZ, 0x1 ;  /* 0x00000001ff0c7424 */ /* 0x000fe400078e00ff */
[----:B------:R-:W-:Y:S02]  /*2ad10*/  IMAD.MOV.U32 R11, RZ, RZ, 0x1c1f ;  /* 0x00001c1fff0b7424 */ /* 0x000fe400078e00ff */
[----:B----4-:R-:W-:-:S07]  /*2ad20*/  IMAD.MOV.U32 R15, RZ, RZ, -0x1 ;  /* 0xffffffffff0f7424 */ /* 0x010fce00078e00ff */
[----:B0123--:R-:W-:Y:S05]  /*2ad30*/  WARPSYNC.COLLECTIVE R15, `(.L_x_12364) ;  /* 0x000000000f087348 */ /* 0x00ffea0003c00000 */
[----:B---3--:R3:W4:Y:S02]  /*2ad40*/  SHFL.IDX P6, R14, R13, R12, R11 ;  /* 0x0000000c0d0e7389 */ /* 0x00872400000c000b */
[----:B01234-:R-:W-:Y:S01]  /*2ad50*/  ENDCOLLECTIVE ;  /* 0x000000000000791b */ /* 0x01ffe20003800000 */
.L_x_12364:
[----:B------:R-:W-:Y:S05]  /*2ad60*/  BSYNC B1 ;  /* 0x0000000000017941 */ /* 0x000fea0003800000 */
.L_x_12363:
        /* <DEDUP_REMOVED lines=8> */
.L_x_12365:
[----:B------:R-:W-:Y:S05]  /*2adf0*/  BRA `(.L_x_12366) ;  /* 0xfffffda800147947 */ /* 0x000fea000383ffff */
.L_x_12040:
[----:B-1----:R1:W2:Y:S02]  /*2ae00*/  SYNCS.PHASECHK.TRANS64.TRYWAIT P3, [R79+URZ+0x228b0], R94 ;  /* 0x0228b05e4f0075a7 */ /* 0x0022a4000806017f */
[----:B--2---:R-:W-:Y:S05]  /*2ae10*/  @!P3 NANOSLEEP.SYNCS 0x989680 ;  /* 0x009896800000b95d */ /* 0x004fea0003900000 */
[----:B------:R-:W2:Y:S02]  /*2ae20*/  @!P3 SYNCS.PHASECHK.TRANS64 P3, [R79+URZ+0x228b0], R94 ;  /* 0x0228b05e4f00b5a7 */ /* 0x000ea4000806007f */
[----:B--2---:R-:W-:Y:S05]  /*2ae30*/  @!P3 BRA `(.L_x_12040) ;  /* 0xfffffffc00f0b947 */ /* 0x004fea000383ffff */
[----:B------:R-:W-:Y:S05]  /*2ae40*/  BRA `(.L_x_12367) ;  /* 0xfffffda800907947 */ /* 0x000fea000383ffff */
.L_x_12056:
[----:B------:R-:W-:Y:S01]  /*2ae50*/  BSSY B0, `(.L_x_12368) ;  /* 0x0000008000007945 */ /* 0x000fe20003800000 */
[----:B------:R-:W-:Y:S01]  /*2ae60*/  IMAD.MOV.U32 R13, RZ, RZ, R225 ;  /* 0x000000ffff0d7224 */ /* 0x000fe200078e00e1 */
[----:B---3--:R-:W-:Y:S01]  /*2ae70*/  MOV R11, 0x1f ;  /* 0x0000001f000b7802 */ /* 0x008fe20000000f00 */
[----:B------:R-:W-:Y:S02]  /*2ae80*/  IMAD.MOV.U32 R12, RZ, RZ, RZ ;  /* 0x000000ffff0c7224 */ /* 0x000fe400078e00ff */
[----:B------:R-:W-:-:S07]  /*2ae90*/  IMAD.MOV.U32 R15, RZ, RZ, -0x1 ;  /* 0xffffffffff0f7424 */ /* 0x000fce00078e00ff */
[----:B-----5:R-:W-:Y:S05]  /*2aea0*/  WARPSYNC.COLLECTIVE R15, `(.L_x_12369) ;  /* 0x000000000f087348 */ /* 0x020fea0003c00000 */
[----:B------:R0:W1:Y:S02]  /*2aeb0*/  SHFL.IDX P6, R14, R13, R12, R11 ;  /* 0x0000000c0d0e7389 */ /* 0x00006400000c000b */
[----:B01---5:R-:W-:Y:S01]  /*2aec0*/  ENDCOLLECTIVE ;  /* 0x000000000000791b */ /* 0x023fe20003800000 */
.L_x_12369:
[----:B------:R-:W-:Y:S05]  /*2aed0*/  BSYNC B0 ;  /* 0x0000000000007941 */ /* 0x000fea0003800000 */
.L_x_12368:
[----:B------:R-:W-:Y:S05]  /*2aee0*/  BRA `(.L_x_12370) ;  /* 0xfffffdbc00347947 */ /* 0x000fea000383ffff */
.L_x_12068:
        /* <DEDUP_REMOVED lines=8> */
.L_x_12372:
[----:B------:R-:W-:Y:S05]  /*2af70*/  BSYNC B1 ;  /* 0x0000000000017941 */ /* 0x000fea0003800000 */
.L_x_12371:
        /* <DEDUP_REMOVED lines=8> */
.L_x_12373:
[----:B------:R-:W-:Y:S02]  /*2b000*/  IMAD.MOV.U32 R13, RZ, RZ, R7 ;  /* 0x000000ffff0d7224 */ /* 0x000fe400078e0007 */
[----:B------:R-:W-:-:S07]  /*2b010*/  IMAD.MOV.U32 R2, RZ, RZ, R14 ;  /* 0x000000ffff027224 */ /* 0x000fce00078e000e */
[----:B------:R-:W-:Y:S05]  /*2b020*/  WARPSYNC.COLLECTIVE R15, `(.L_x_12374) ;  /* 0x000000000f087348 */ /* 0x000fea0003c00000 */
[----:B------:R0:W1:Y:S02]  /*2b030*/  SHFL.IDX P6, R14, R13, R12, R11 ;  /* 0x0000000c0d0e7389 */ /* 0x00006400000c000b */
[----:B01----:R-:W-:Y:S01]  /*2b040*/  ENDCOLLECTIVE ;  /* 0x000000000000791b */ /* 0x003fe20003800000 */
.L_x_12374:
[----:B------:R-:W-:Y:S01]  /*2b050*/  MOV R13, R6 ;  /* 0x00000006000d7202 */ /* 0x000fe20000000f00 */
[----:B------:R-:W-:-:S07]  /*2b060*/  IMAD.MOV.U32 R5, RZ, RZ, R14 ;  /* 0x000000ffff057224 */ /* 0x000fce00078e000e */
[----:B------:R-:W-:Y:S05]  /*2b070*/  WARPSYNC.COLLECTIVE R15, `(.L_x_12375) ;  /* 0x000000000f087348 */ /* 0x000fea0003c00000 */
[----:B------:R0:W1:Y:S02]  /*2b080*/  SHFL.IDX P6, R14, R13, R12, R11 ;  /* 0x0000000c0d0e7389 */ /* 0x00006400000c000b */
[----:B01----:R-:W-:Y:S01]  /*2b090*/  ENDCOLLECTIVE ;  /* 0x000000000000791b */ /* 0x003fe20003800000 */
.L_x_12375:
[----:B------:R-:W-:Y:S05]  /*2b0a0*/  BRA `(.L_x_12376) ;  /* 0xfffffdc400bc7947 */ /* 0x000fea000383ffff */
.L_x_12071:
        /* <DEDUP_REMOVED lines=8> */
.L_x_12378:
[----:B------:R-:W-:Y:S05]  /*2b130*/  BSYNC B1 ;  /* 0x0000000000017941 */ /* 0x000fea0003800000 */
.L_x_12377:
        /* <DEDUP_REMOVED lines=8> */
.L_x_12379:
[----:B------:R-:W-:Y:S02]  /*2b1c0*/  IMAD.MOV.U32 R13, RZ, RZ, R7 ;  /* 0x000000ffff0d7224 */ /* 0x000fe400078e0007 */
[----:B------:R-:W-:-:S07]  /*2b1d0*/  IMAD.MOV.U32 R2, RZ, RZ, R14 ;  /* 0x000000ffff027224 */ /* 0x000fce00078e000e */
[----:B------:R-:W-:Y:S05]  /*2b1e0*/  WARPSYNC.COLLECTIVE R15, `(.L_x_12380) ;  /* 0x000000000f087348 */ /* 0x000fea0003c00000 */
[----:B------:R0:W1:Y:S02]  /*2b1f0*/  SHFL.IDX P6, R14, R13, R12, R11 ;  /* 0x0000000c0d0e7389 */ /* 0x00006400000c000b */
[----:B01----:R-:W-:Y:S01]  /*2b200*/  ENDCOLLECTIVE ;  /* 0x000000000000791b */ /* 0x003fe20003800000 */
.L_x_12380:
[----:B------:R-:W-:Y:S02]  /*2b210*/  IMAD.MOV.U32 R13, RZ, RZ, R6 ;  /* 0x000000ffff0d7224 */ /* 0x000fe400078e0006 */
[----:B------:R-:W-:-:S07]  /*2b220*/  IMAD.MOV.U32 R5, RZ, RZ, R14 ;  /* 0x000000ffff057224 */ /* 0x000fce00078e000e */
[----:B------:R-:W-:Y:S05]  /*2b230*/  WARPSYNC.COLLECTIVE R15, `(.L_x_12381) ;  /* 0x000000000f087348 */ /* 0x000fea0003c00000 */
[----:B------:R0:W1:Y:S02]  /*2b240*/  SHFL.IDX P6, R14, R13, R12, R11 ;  /* 0x0000000c0d0e7389 */ /* 0x00006400000c000b */
[----:B01----:R-:W-:Y:S01]  /*2b250*/  ENDCOLLECTIVE ;  /* 0x000000000000791b */ /* 0x003fe20003800000 */
.L_x_12381:
[----:B------:R-:W-:Y:S05]  /*2b260*/  BRA `(.L_x_12382) ;  /* 0xfffffdc800147947 */ /* 0x000fea000383ffff */
.L_x_12075:
[----:B0-----:R0:W2:Y:S02]  /*2b270*/  SYNCS.PHASECHK.TRANS64.TRYWAIT P0, [R148+URZ+0x22800], R3 ;  /* 0x02280003940075a7 */ /* 0x0010a4000800017f */
[----:B--2---:R-:W-:Y:S05]  /*2b280*/  @!P0 NANOSLEEP.SYNCS 0x989680 ;  /* 0x009896800000895d */ /* 0x004fea0003900000 */
[----:B------:R-:W2:Y:S02]  /*2b290*/  @!P0 SYNCS.PHASECHK.TRANS64 P0, [R148+URZ+0x22800], R3 ;  /* 0x02280003940085a7 */ /* 0x000ea4000800007f */
[----:B--2---:R-:W-:Y:S05]  /*2b2a0*/  @!P0 BRA `(.L_x_12075) ;  /* 0xfffffffc00f08947 */ /* 0x004fea000383ffff */
[----:B------:R-:W-:Y:S05]  /*2b2b0*/  BRA `(.L_x_12383) ;  /* 0xfffffdc800907947 */ /* 0x000fea000383ffff */
.L_x_12083:
[----:B------:R-:W0:Y:S01]  /*2b2c0*/  LDC R55, c[0x0][0x3f4] ;  /* 0x0000fd00ff377b82 */ /* 0x000e220000000800 */
        /* <DEDUP_REMOVED lines=8> */
.L_x_12385:
[----:B------:R-:W-:Y:S05]  /*2b350*/  BSYNC B1 ;  /* 0x0000000000017941 */ /* 0x000fea0003800000 */
.L_x_12384:
[----:B------:R-:W-:Y:S01]  /*2b360*/  IMAD.MOV.U32 R13, RZ, RZ, R24 ;  /* 0x000000ffff0d7224 */ /* 0x000fe200078e0018 */
[----:B------:R-:W-:Y:S01]  /*2b370*/  MOV R11, 0x1c1f ;  /* 0x00001c1f000b7802 */ /* 0x000fe20000000f00 */
[----:B------:R-:W-:Y:S01]  /*2b380*/  IMAD.MOV.U32 R12, RZ, RZ, RZ ;  /* 0x000000ffff0c7224 */ /* 0x000fe200078e00ff */
[----:B------:R-:W-:Y:S01]  /*2b390*/  ISETP.GE.AND P0, PT, R16, R55, PT ;  /* 0x000000371000720c */ /* 0x000fe20003f06270 */
[----:B------:R-:W-:Y:S02]  /*2b3a0*/  IMAD.MOV.U32 R15, RZ, RZ, -0x1 ;  /* 0xffffffffff0f7424 */ /* 0x000fe400078e00ff */
[----:B------:R-:W-:Y:S02]  /*2b3b0*/  IMAD.MOV.U32 R0, RZ, RZ, R14 ;  /* 0x000000ffff007224 */ /* 0x000fe400078e000e */
[----:B------:R-:W-:-:S08]  /*2b3c0*/  IMAD R28, R28, R21, RZ ;  /* 0x000000151c1c7224 */ /* 0x000fd000078e02ff */
[----:B------:R-:W-:Y:S05]  /*2b3d0*/  WARPSYNC.COLLECTIVE R15, `(.L_x_12386) ;  /* 0x000000000f087348 */ /* 0x000fea0003c00000 */
[----:B------:R0:W1:Y:S02]  /*2b3e0*/  SHFL.IDX P6, R14, R13, R12, R11 ;  /* 0x0000000c0d0e7389 */ /* 0x00006400000c000b */
[----:B01----:R-:W-:Y:S01]  /*2b3f0*/  ENDCOLLECTIVE ;  /* 0x000000000000791b */ /* 0x003fe20003800000 */
.L_x_12386:
        /* <DEDUP_REMOVED lines=8> */
.L_x_12387:
[----:B------:R-:W-:-:S04]  /*2b480*/  @!P1 IADD3 R2, P2, R2, R7, RZ ;  /* 0x0000000702029210 */ /* 0x000fc80007f5e0ff */
[----:B------:R-:W-:Y:S01]  /*2b490*/  @!P1 IADD3.X R5, R0, R4, RZ, P2, !PT ;  /* 0x0000000400059210 */ /* 0x000fe200017fe4ff */
[----:B------:R-:W-:-:S04]  /*2b4a0*/  @!P1 IMAD.MOV.U32 R8, RZ, RZ, R2 ;  /* 0x000000ffff089224 */ /* 0x000fc800078e0002 */
[----:B------:R-:W-:Y:S02]  /*2b4b0*/  @!P1 IMAD.MOV.U32 R9, RZ, RZ, R5 ;  /* 0x000000ffff099224 */ /* 0x000fe400078e0005 */
[----:B------:R-:W-:Y:S02]  /*2b4c0*/  IMAD.MOV.U32 R13, RZ, RZ, R50 ;  /* 0x000000ffff0d7224 */ /* 0x000fe400078e0032 */
[----:B------:R-:W-:-:S07]  /*2b4d0*/  IMAD.MOV.U32 R3, RZ, RZ, R14 ;  /* 0x000000ffff037224 */ /* 0x000fce00078e000e */
[----:B------:R-:W-:Y:S05]  /*2b4e0*/  WARPSYNC.COLLECTIVE R15, `(.L_x_12388) ;  /* 0x000000000f087348 */ /* 0x000fea0003c00000 */
[----:B------:R0:W1:Y:S02]  /*2b4f0*/  SHFL.IDX P6, R14, R13, R12, R11 ;  /* 0x0000000c0d0e7389 */ /* 0x00006400000c000b */
[----:B01----:R-:W-:Y:S01]  /*2b500*/  ENDCOLLECTIVE ;  /* 0x000000000000791b */ /* 0x003fe20003800000 */
.L_x_12388:
        /* <DEDUP_REMOVED lines=10> */
[----:B0-----:R-:W-:Y:S01]  /*2b5b0*/  MOV R15, 0xffffffff ;  /* 0xffffffff000f7802 */ /* 0x001fe20000000f00 */
[----:B--2---:R-:W-:Y:S02]  /*2b5c0*/  @!P1 IMAD.MOV.U32 R57, RZ, RZ, R11 ;  /* 0x000000ffff399224 */ /* 0x004fe400078e000b */
[----:B------:R-:W-:-:S02]  /*2b5d0*/  IMAD.MOV.U32 R11, RZ, RZ, 0x1c1f ;  /* 0x00001c1fff0b7424 */ /* 0x000fc400078e00ff */
[----:B------:R-:W-:Y:S02]  /*2b5e0*/  @!P1 IMAD.MOV.U32 R56, RZ, RZ, R10 ;  /* 0x000000ffff389224 */ /* 0x000fe400078e000a */
[----:B------:R-:W-:-:S07]  /*2b5f0*/  IMAD.MOV.U32 R2, RZ, RZ, R57 ;  /* 0x000000ffff027224 */ /* 0x000fce00078e0039 */
[----:B-----5:R-:W-:Y:S05]  /*2b600*/  WARPSYNC.COLLECTIVE R15, `(.L_x_12389) ;  /* 0x000000000f087348 */ /* 0x020fea0003c00000 */
[----:B------:R0:W1:Y:S02]  /*2b610*/  SHFL.IDX P6, R14, R13, R12, R11 ;  /* 0x0000000c0d0e7389 */ /* 0x00006400000c000b */
[----:B01---5:R-:W-:Y:S01]  /*2b620*/  ENDCOLLECTIVE ;  /* 0x000000000000791b */ /* 0x023fe20003800000 */
.L_x_12389:
[----:B------:R-:W-:Y:S01]  /*2b630*/  @!P1 IMAD.MOV.U32 R58, RZ, RZ, R8 ;  /* 0x000000ffff3a9224 */ /* 0x000fe200078e0008 */
[----:B------:R-:W-:Y:S01]  /*2b640*/  MOV R0, R56 ;  /* 0x0000003800007202 */ /* 0x000fe20000000f00 */
[----:B------:R-:W-:Y:S01]  /*2b650*/  @!P1 IMAD.MOV.U32 R59, RZ, RZ, R9 ;  /* 0x000000ffff3b9224 */ /* 0x000fe200078e0009 */
[----:B------:R-:W-:Y:S02]  /*2b660*/  PRMT R65, R2, 0x7610, R65 ;  /* 0x0000761002417816 */ /* 0x000fe40000000041 */
[----:B------:R-:W-:Y:S02]  /*2b670*/  CS2R R2, SRZ ;  /* 0x0000000000027805 */ /* 0x000fe4000001ff00 */
[----:B------:R-:W-:Y:S01]  /*2b680*/  PRMT R78, R0, 0x7610, R78 ;  /* 0x00007610004e7816 */ /* 0x000fe2000000004e */
[----:B------:R-:W-:Y:S01]  /*2b690*/  IMAD.MOV.U32 R9, RZ, RZ, R59 ;  /* 0x000000ffff097224 */ /* 0x000fe200078e003b */
[----:B------:R-:W-:-:S04]  /*2b6a0*/  MOV R8, R58 ;  /* 0x0000003a00087202 */ /* 0x000fc80000000f00 */
[----:B------:R-:W-:Y:S01]  /*2b6b0*/  PRMT R53, R8, 0x5410, R9 ;  /* 0x0000541008357816 */ /* 0x000fe20000000009 */
[----:B------:R-:W-:Y:S02]  /*2b6c0*/  IMAD.MOV.U32 R13, RZ, RZ, R24 ;  /* 0x000000ffff0d7224 */ /* 0x000fe400078e0018 */
        /* <DEDUP_REMOVED lines=8> */
.L_x_12390:
[----:B------:R-:W-:Y:S01]  /*2b750*/  IMAD.MOV.U32 R6, RZ, RZ, R2 ;  /* 0x000000ffff067224 */ /* 0x000fe200078e0002 */
[----:B------:R-:W-:Y:S01]  /*2b760*/  MOV R5, R21 ;  /* 0x0000001500057202 */ /* 0x000fe20000000f00 */
[----:B------:R-:W-:Y:S02]  /*2b770*/  IMAD.MOV.U32 R7, RZ, RZ, R3 ;  /* 0x000000ffff077224 */ /* 0x000fe400078e0003 */
[----:B------:R-:W-:Y:S01]  /*2b780*/  IMAD.MOV.U32 R4, RZ, RZ, R20 ;  /* 0x000000ffff047224 */ /* 0x000fe200078e0014 */
[----:B------:R-:W-:Y:S02]  /*2b790*/  PRMT R78, R78, 0x5410, R6 ;  /* 0x000054104e4e7816 */ /* 0x000fe40000000006 */
[----:B------:R-:W-:Y:S02]  /*2b7a0*/  PRMT R61, R7, 0x7610, R61 ;  /* 0x00007610073d7816 */ /* 0x000fe4000000003d */
[----:B------:R-:W-:Y:S02]  /*2b7b0*/  CS2R R6, SRZ ;  /* 0x0000000000067805 */ /* 0x000fe4000001ff00 */
[----:B------:R-:W-:Y:S01]  /*2b7c0*/  PRMT R65, R65, 0x5410, R5 ;  /* 0x0000541041417816 */ /* 0x000fe20000000005 */
[----:B------:R-:W-:-:S02]  /*2b7d0*/  IMAD.MOV.U32 R13, RZ, RZ, R26 ;  /* 0x000000ffff0d7224 */ /* 0x000fc400078e001a */
[----:B------:R-:W-:-:S07]  /*2b7e0*/  IMAD.MOV.U32 R24, RZ, RZ, R14 ;  /* 0x000000ffff187224 */ /* 0x000fce00078e000e */
[----:B------:R-:W-:Y:S05]  /*2b7f0*/  WARPSYNC.COLLECTIVE R15, `(.L_x_12391) ;  /* 0x000000000f087348 */ /* 0x000fea0003c00000 */
[----:B------:R0:W1:Y:S02]  /*2b800*/  SHFL.IDX P6, R14, R13, R12, R11 ;  /* 0x0000000c0d0e7389 */ /* 0x00006400000c000b */
[----:B01----:R-:W-:Y:S01]  /*2b810*/  ENDCOLLECTIVE ;  /* 0x000000000000791b */ /* 0x003fe20003800000 */
.L_x_12391:
[----:B------:R-:W-:Y:S01]  /*2b820*/  IMAD.MOV.U32 R13, RZ, RZ, R50 ;  /* 0x000000ffff0d7224 */ /* 0x000fe200078e0032 */
[----:B------:R-:W-:Y:S01]  /*2b830*/  PRMT R50, R50, 0x5410, R4 ;  /* 0x0000541032327816 */ /* 0x000fe20000000004 */
[----:B------:R-:W-:-:S07]  /*2b840*/  IMAD.MOV.U32 R26, RZ, RZ, R14 ;  /* 0x000000ffff1a7224 */ /* 0x000fce00078e000e */
[----:B------:R-:W-:Y:S05]  /*2b850*/  WARPSYNC.COLLECTIVE R15, `(.L_x_12392) ;  /* 0x000000000f087348 */ /* 0x000fea0003c00000 */
[----:B------:R0:W1:Y:S02]  /*2b860*/  SHFL.IDX P6, R14, R13, R12, R11 ;  /* 0x0000000c0d0e7389 */ /* 0x00006400000c000b */
[----:B01----:R-:W-:Y:S01]  /*2b870*/  ENDCOLLECTIVE ;  /* 0x000000000000791b */ /* 0x003fe20003800000 */
.L_x_12392:
[----:B------:R-:W-:Y:S05]  /*2b880*/  BRA `(.L_x_12393) ;  /* 0xfffffdd400c47947 */ /* 0x000fea000383ffff */
.L_x_12087:
[----:B0-----:R0:W1:Y:S02]  /*2b890*/  SYNCS.PHASECHK.TRANS64.TRYWAIT P1, [R148+URZ+0x22800], R13 ;  /* 0x0228000d940075a7 */ /* 0x001064000802017f */
[----:B-1----:R-:W-:Y:S05]  /*2b8a0*/  @!P1 NANOSLEEP.SYNCS 0x989680 ;  /* 0x009896800000995d */ /* 0x002fea0003900000 */
[----:B------:R-:W1:Y:S02]  /*2b8b0*/  @!P1 SYNCS.PHASECHK.TRANS64 P1, [R148+URZ+0x22800], R13 ;  /* 0x0228000d940095a7 */ /* 0x000e64000802007f */
[----:B-1----:R-:W-:Y:S05]  /*2b8c0*/  @!P1 BRA `(.L_x_12087) ;  /* 0xfffffffc00f09947 */ /* 0x002fea000383ffff */
[----:B------:R-:W-:Y:S05]  /*2b8d0*/  BRA `(.L_x_12394) ;  /* 0xfffffdd800207947 */ /* 0x000fea000383ffff */
.L_x_12101:
[----:B0-----:R0:W1:Y:S02]  /*2b8e0*/  SYNCS.PHASECHK.TRANS64.TRYWAIT P0, [R4+URZ], R7 ;  /* 0x00000007040075a7 */ /* 0x001064000800017f */
[----:B-1----:R-:W-:Y:S05]  /*2b8f0*/  @!P0 NANOSLEEP.SYNCS 0x989680 ;  /* 0x009896800000895d */ /* 0x002fea0003900000 */
[----:B------:R-:W1:Y:S02]  /*2b900*/  @!P0 SYNCS.PHASECHK.TRANS64 P0, [R4+URZ], R7 ;  /* 0x00000007040085a7 */ /* 0x000e64000800007f */
[----:B-1----:R-:W-:Y:S05]  /*2b910*/  @!P0 BRA `(.L_x_12101) ;  /* 0xfffffffc00f08947 */ /* 0x002fea000383ffff */
[----:B------:R-:W-:Y:S05]  /*2b920*/  BRA `(.L_x_12100) ;  /* 0xfffffdec00b07947 */ /* 0x000fea000383ffff */
.L_x_12120:
[----:B-1----:R1:W2:Y:S02]  /*2b930*/  SYNCS.PHASECHK.TRANS64.TRYWAIT P0, [R2+URZ], R3 ;  /* 0x00000003020075a7 */ /* 0x0022a4000800017f */
[----:B--2---:R-:W-:Y:S05]  /*2b940*/  @!P0 NANOSLEEP.SYNCS 0x989680 ;  /* 0x009896800000895d */ /* 0x004fea0003900000 */
[----:B------:R-:W2:Y:S02]  /*2b950*/  @!P0 SYNCS.PHASECHK.TRANS64 P0, [R2+URZ], R3 ;  /* 0x00000003020085a7 */ /* 0x000ea4000800007f */
[----:B--2---:R-:W-:Y:S05]  /*2b960*/  @!P0 BRA `(.L_x_12120) ;  /* 0xfffffffc00f08947 */ /* 0x004fea000383ffff */
[----:B------:R-:W-:Y:S05]  /*2b970*/  BRA `(.L_x_12119) ;  /* 0xfffffe2c002c7947 */ /* 0x000fea000383ffff */
.L_x_12135:
[----:B0-----:R0:W1:Y:S02]  /*2b980*/  SYNCS.PHASECHK.TRANS64.TRYWAIT P0, [R4+URZ], R7 ;  /* 0x00000007040075a7 */ /* 0x001064000800017f */
[----:B-1----:R-:W-:Y:S05]  /*2b990*/  @!P0 NANOSLEEP.SYNCS 0x989680 ;  /* 0x009896800000895d */ /* 0x002fea0003900000 */
[----:B------:R-:W1:Y:S02]  /*2b9a0*/  @!P0 SYNCS.PHASECHK.TRANS64 P0, [R4+URZ], R7 ;  /* 0x00000007040085a7 */ /* 0x000e64000800007f */
[----:B-1----:R-:W-:Y:S05]  /*2b9b0*/  @!P0 BRA `(.L_x_12135) ;  /* 0xfffffffc00f08947 */ /* 0x002fea000383ffff */
[----:B------:R-:W-:Y:S05]  /*2b9c0*/  BRA `(.L_x_12134) ;  /* 0xfffffe64002c7947 */ /* 0x000fea000383ffff */
.L_x_12144:
[----:B-1----:R1:W2:Y:S02]  /*2b9d0*/  SYNCS.PHASECHK.TRANS64.TRYWAIT P0, [R2+URZ], R3 ;  /* 0x00000003020075a7 */ /* 0x0022a4000800017f */
[----:B--2---:R-:W-:Y:S05]  /*2b9e0*/  @!P0 NANOSLEEP.SYNCS 0x989680 ;  /* 0x009896800000895d */ /* 0x004fea0003900000 */
[----:B------:R-:W2:Y:S02]  /*2b9f0*/  @!P0 SYNCS.PHASECHK.TRANS64 P0, [R2+URZ], R3 ;  /* 0x00000003020085a7 */ /* 0x000ea4000800007f */
[----:B--2---:R-:W-:Y:S05]  /*2ba00*/  @!P0 BRA `(.L_x_12144) ;  /* 0xfffffffc00f08947 */ /* 0x004fea000383ffff */
[----:B------:R-:W-:Y:S05]  /*2ba10*/  BRA `(.L_x_12143) ;  /* 0xfffffe8c00e47947 */ /* 0x000fea000383ffff */
.L_x_12155:
[----:B0-----:R0:W1:Y:S02]  /*2ba20*/  SYNCS.PHASECHK.TRANS64.TRYWAIT P0, [R4+URZ], R7 ;  /* 0x00000007040075a7 */ /* 0x001064000800017f */
[----:B-1----:R-:W-:Y:S05]  /*2ba30*/  @!P0 NANOSLEEP.SYNCS 0x989680 ;  /* 0x009896800000895d */ /* 0x002fea0003900000 */
[----:B------:R-:W1:Y:S02]  /*2ba40*/  @!P0 SYNCS.PHASECHK.TRANS64 P0, [R4+URZ], R7 ;  /* 0x00000007040085a7 */ /* 0x000e64000800007f */
[----:B-1----:R-:W-:Y:S05]  /*2ba50*/  @!P0 BRA `(.L_x_12155) ;  /* 0xfffffffc00f08947 */ /* 0x002fea000383ffff */
[----:B------:R-:W-:Y:S05]  /*2ba60*/  BRA `(.L_x_12154) ;  /* 0xfffffec400507947 */ /* 0x000fea000383ffff */
.L_x_12174:
[----:B-1----:R1:W2:Y:S02]  /*2ba70*/  SYNCS.PHASECHK.TRANS64.TRYWAIT P0, [R2+URZ], R3 ;  /* 0x00000003020075a7 */ /* 0x0022a4000800017f */
[----:B--2---:R-:W-:Y:S05]  /*2ba80*/  @!P0 NANOSLEEP.SYNCS 0x989680 ;  /* 0x009896800000895d */ /* 0x004fea0003900000 */
[----:B------:R-:W2:Y:S02]  /*2ba90*/  @!P0 SYNCS.PHASECHK.TRANS64 P0, [R2+URZ], R3 ;  /* 0x00000003020085a7 */ /* 0x000ea4000800007f */
[----:B--2---:R-:W-:Y:S05]  /*2baa0*/  @!P0 BRA `(.L_x_12174) ;  /* 0xfffffffc00f08947 */ /* 0x004fea000383ffff */
[----:B------:R-:W-:Y:S05]  /*2bab0*/  BRA `(.L_x_12173) ;  /* 0xffffff0000cc7947 */ /* 0x000fea000383ffff */
.L_x_12193:
[----:B------:R-:W-:Y:S02]  /*2bac0*/  IMAD.MOV.U32 R13, RZ, RZ, R2 ;  /* 0x000000ffff0d7224 */ /* 0x000fe400078e0002 */
[----:B------:R-:W-:Y:S02]  /*2bad0*/  IMAD.MOV.U32 R12, RZ, RZ, RZ ;  /* 0x000000ffff0c7224 */ /* 0x000fe400078e00ff */
[----:B------:R-:W-:Y:S02]  /*2bae0*/  IMAD.MOV.U32 R11, RZ, RZ, 0x181f ;  /* 0x0000181fff0b7424 */ /* 0x000fe400078e00ff */
[----:B------:R-:W-:-:S07]  /*2baf0*/  IMAD.MOV.U32 R15, RZ, RZ, -0x1 ;  /* 0xffffffffff0f7424 */ /* 0x000fce00078e00ff */
[----:B----4-:R-:W-:Y:S05]  /*2bb00*/  WARPSYNC.COLLECTIVE R15, `(.L_x_12395) ;  /* 0x000000000f087348 */ /* 0x010fea0003c00000 */
[----:B------:R0:W1:Y:S02]  /*2bb10*/  SHFL.IDX P6, R14, R13, R12, R11 ;  /* 0x0000000c0d0e7389 */ /* 0x00006400000c000b */
[----:B01--4-:R-:W-:Y:S01]  /*2bb20*/  ENDCOLLECTIVE ;  /* 0x000000000000791b */ /* 0x013fe20003800000 */
.L_x_12395:
[----:B------:R-:W-:Y:S01]  /*2bb30*/  IMAD.MOV.U32 R13, RZ, RZ, R0 ;  /* 0x000000ffff0d7224 */ /* 0x000fe200078e0000 */
[----:B------:R-:W-:-:S07]  /*2bb40*/  MOV R3, R14 ;  /* 0x0000000e00037202 */ /* 0x000fce0000000f00 */
[----:B------:R-:W-:Y:S05]  /*2bb50*/  WARPSYNC.COLLECTIVE R15, `(.L_x_12396) ;  /* 0x000000000f087348 */ /* 0x000fea0003c00000 */
[----:B------:R0:W1:Y:S02]  /*2bb60*/  SHFL.IDX P6, R14, R13, R12, R11 ;  /* 0x0000000c0d0e7389 */ /* 0x00006400000c000b */
[----:B01----:R-:W-:Y:S01]  /*2bb70*/  ENDCOLLECTIVE ;  /* 0x000000000000791b */ /* 0x003fe20003800000 */
.L_x_12396:
[----:B------:R-:W-:Y:S05]  /*2bb80*/  BRA `(.L_x_12397) ;  /* 0xffffff7000447947 */ /* 0x000fea000383ffff */
.L_x_12196:
[----:B------:R-:W-:Y:S01]  /*2bb90*/  BSSY B1, `(.L_x_12398) ;  /* 0x0000008000017945 */ /* 0x000fe20003800000 */
[----:B------:R-:W-:Y:S02]  /*2bba0*/  IMAD.MOV.U32 R13, RZ, RZ, R2 ;  /* 0x000000ffff0d7224 */ /* 0x000fe400078e0002 */
[----:B------:R-:W-:Y:S02]  /*2bbb0*/  IMAD.MOV.U32 R12, RZ, RZ, 0x1 ;  /* 0x00000001ff0c7424 */ /* 0x000fe400078e00ff */
[----:B------:R-:W-:Y:S02]  /*2bbc0*/  IMAD.MOV.U32 R11, RZ, RZ, 0x181f ;  /* 0x0000181fff0b7424 */ /* 0x000fe400078e00ff */
[----:B---3--:R-:W-:-:S07]  /*2bbd0*/  IMAD.MOV.U32 R15, RZ, RZ, -0x1 ;  /* 0xffffffffff0f7424 */ /* 0x008fce00078e00ff */
[----:B012-4-:R-:W-:Y:S05]  /*2bbe0*/  WARPSYNC.COLLECTIVE R15, `(.L_x_12399) ;  /* 0x000000000f087348 */ /* 0x017fea0003c00000 */
[----:B--2---:R2:W3:Y:S02]  /*2bbf0*/  SHFL.IDX P6, R14, R13, R12, R11 ;  /* 0x0000000c0d0e7389 */ /* 0x0044e400000c000b */
[----:B01234-:R-:W-:Y:S01]  /*2bc00*/  ENDCOLLECTIVE ;  /* 0x000000000000791b */ /* 0x01ffe20003800000 */
.L_x_12399:
[----:B------:R-:W-:Y:S05]  /*2bc10*/  BSYNC B1 ;  /* 0x0000000000017941 */ /* 0x000fea0003800000 */
.L_x_12398:
        /* <DEDUP_REMOVED lines=8> */
.L_x_12400:
[----:B------:R-:W-:Y:S05]  /*2bca0*/  BRA `(.L_x_12401) ;  /* 0xffffff7000687947 */ /* 0x000fea000383ffff */
.L_x_12199:
[----:B------:R-:W-:Y:S01]  /*2bcb0*/  BSSY B1, `(.L_x_12402) ;  /* 0x0000008000017945 */ /* 0x000fe20003800000 */
[----:B------:R-:W-:Y:S01]  /*2bcc0*/  IMAD.MOV.U32 R13, RZ, RZ, R2 ;  /* 0x000000ffff0d7224 */ /* 0x000fe200078e0002 */
[----:B---3--:R-:W-:Y:S01]  /*2bcd0*/  MOV R15, 0xffffffff ;  /* 0xffffffff000f7802 */ /* 0x008fe20000000f00 */
[----:B------:R-:W-:Y:S02]  /*2bce0*/  IMAD.MOV.U32 R12, RZ, RZ, 0x2 ;  /* 0x00000002ff0c7424 */ /* 0x000fe400078e00ff */
[----:B------:R-:W-:-:S07]  /*2bcf0*/  IMAD.MOV.U32 R11, RZ, RZ, 0x181f ;  /* 0x0000181fff0b7424 */ /* 0x000fce00078e00ff */
[----:B012-4-:R-:W-:Y:S05]  /*2bd00*/  WARPSYNC.COLLECTIVE R15, `(.L_x_12403) ;  /* 0x000000000f087348 */ /* 0x017fea0003c00000 */
[----:B--2---:R2:W3:Y:S02]  /*2bd10*/  SHFL.IDX P6, R14, R13, R12, R11 ;  /* 0x0000000c0d0e7389 */ /* 0x0044e400000c000b */
[----:B01234-:R-:W-:Y:S01]  /*2bd20*/  ENDCOLLECTIVE ;  /* 0x000000000000791b */ /* 0x01ffe20003800000 */
.L_x_12403:
[----:B------:R-:W-:Y:S05]  /*2bd30*/  BSYNC B1 ;  /* 0x0000000000017941 */ /* 0x000fea0003800000 */
.L_x_12402:
        /* <DEDUP_REMOVED lines=8> */
.L_x_12404:
[----:B------:R-:W-:Y:S05]  /*2bdc0*/  BRA `(.L_x_12405) ;  /* 0xffffff7000887947 */ /* 0x000fea000383ffff */
.L_x_12202:
[----:B------:R-:W-:Y:S01]  /*2bdd0*/  BSSY B1, `(.L_x_12406) ;  /* 0x0000008000017945 */ /* 0x000fe20003800000 */
[----:B------:R-:W-:Y:S01]  /*2bde0*/  IMAD.MOV.U32 R13, RZ, RZ, R2 ;  /* 0x000000ffff0d7224 */ /* 0x000fe200078e0002 */
[----:B------:R-:W-:Y:S01]  /*2bdf0*/  MOV R12, 0x3 ;  /* 0x00000003000c7802 */ /* 0x000fe20000000f00 */
[----:B------:R-:W-:Y:S02]  /*2be00*/  IMAD.MOV.U32 R11, RZ, RZ, 0x181f ;  /* 0x0000181fff0b7424 */ /* 0x000fe400078e00ff */
[----:B0-----:R-:W-:-:S07]  /*2be10*/  IMAD.MOV.U32 R15, RZ, RZ, -0x1 ;  /* 0xffffffffff0f7424 */ /* 0x001fce00078e00ff */
[----:B-1234-:R-:W-:Y:S05]  /*2be20*/  WARPSYNC.COLLECTIVE R15, `(.L_x_12407) ;  /* 0x000000000f087348 */ /* 0x01efea0003c00000 */
[----:B---3--:R0:W3:Y:S02]  /*2be30*/  SHFL.IDX P6, R14, R13, R12, R11 ;  /* 0x0000000c0d0e7389 */ /* 0x0080e400000c000b */
[----:B01234-:R-:W-:Y:S01]  /*2be40*/  ENDCOLLECTIVE ;  /* 0x000000000000791b */ /* 0x01ffe20003800000 */
.L_x_12407:
[----:B------:R-:W-:Y:S05]  /*2be50*/  BSYNC B1 ;  /* 0x0000000000017941 */ /* 0x000fea0003800000 */
.L_x_12406:
        /* <DEDUP_REMOVED lines=8> */
.L_x_12408:
[----:B------:R-:W-:Y:S05]  /*2bee0*/  BRA `(.L_x_12409) ;  /* 0xffffff7000a87947 */ /* 0x000fea000383ffff */
.L_x_12227:
        /* <DEDUP_REMOVED lines=11> */
.L_x_12411:
[----:B------:R-:W-:Y:S05]  /*2bfa0*/  BSYNC B1 ;  /* 0x0000000000017941 */ /* 0x000fea0003800000 */
.L_x_12410:
[----:B------:R-:W-:Y:S05]  /*2bfb0*/  BRA `(.L_x_12412) ;  /* 0xffffff8800c47947 */ /* 0x000fea000383ffff */
.L_x_12229:
[----:B------:R-:W-:Y:S01]  /*2bfc0*/  BSSY B1, `(.L_x_12413) ;  /* 0x0000006000017945 */ /* 0x000fe20003800000 */
[----:B------:R-:W-:-:S07]  /*2bfd0*/  IMAD.MOV.U32 R15, RZ, RZ, -0x1 ;  /* 0xffffffffff0f7424 */ /* 0x000fce00078e00ff */
[----:B0-----:R-:W-:Y:S05]  /*2bfe0*/  WARPSYNC.COLLECTIVE R15, `(.L_x_12414) ;  /* 0x000000000f0c7348 */ /* 0x001fea0003c00000 */
[----:B------:R-:W-:Y:S02]  /*2bff0*/  ELECT P6, UR62, PT ;  /* 0x00000000003e782f */ /* 0x000fe400038c0000 */
[----:B------:R-:W-:Y:S01]  /*2c000*/  MOV R14, UR62 ;  /* 0x0000003e000e7c02 */ /* 0x000fe20008000f00 */
[----:B0-----:R-:W-:Y:S10]  /*2c010*/  ENDCOLLECTIVE ;  /* 0x000000000000791b */ /* 0x001ff40003800000 */
.L_x_12414:
[----:B------:R-:W-:Y:S05]  /*2c020*/  BSYNC B1 ;  /* 0x0000000000017941 */ /* 0x000fea0003800000 */
.L_x_12413:
[----:B------:R-:W-:Y:S05]  /*2c030*/  BRA `(.L_x_12228) ;  /* 0xffffff8800bc7947 */ /* 0x000fea000383ffff */
.L_x_12231:
[----:B0-----:R0:W1:Y:S02]  /*2c040*/  SYNCS.PHASECHK.TRANS64.TRYWAIT P0, [R22+URZ+0x22820], R3 ;  /* 0x02282003160075a7 */ /* 0x001064000800017f */
[----:B-1----:R-:W-:Y:S05]  /*2c050*/  @!P0 NANOSLEEP.SYNCS 0x989680 ;  /* 0x009896800000895d */ /* 0x002fea0003900000 */
[----:B------:R-:W1:Y:S02]  /*2c060*/  @!P0 SYNCS.PHASECHK.TRANS64 P0, [R22+URZ+0x22820], R3 ;  /* 0x02282003160085a7 */ /* 0x000e64000800007f */
[----:B-1----:R-:W-:Y:S05]  /*2c070*/  @!P0 BRA `(.L_x_12231) ;  /* 0xfffffffc00f08947 */ /* 0x002fea000383ffff */
[----:B------:R-:W-:Y:S05]  /*2c080*/  BRA `(.L_x_12415) ;  /* 0xffffff8800cc7947 */ /* 0x000fea000383ffff */
.L_x_12235:
[----:B-1----:R1:W2:Y:S02]  /*2c090*/  SYNCS.PHASECHK.TRANS64.TRYWAIT P0, [R12+URZ+0x228a0], R2 ;  /* 0x0228a0020c0075a7 */ /* 0x0022a4000800017f */
[----:B--2---:R-:W-:Y:S05]  /*2c0a0*/  @!P0 NANOSLEEP.SYNCS 0x989680 ;  /* 0x009896800000895d */ /* 0x004fea0003900000 */
[----:B------:R-:W2:Y:S02]  /*2c0b0*/  @!P0 SYNCS.PHASECHK.TRANS64 P0, [R12+URZ+0x228a0], R2 ;  /* 0x0228a0020c0085a7 */ /* 0x000ea4000800007f */
[----:B--2---:R-:W-:Y:S05]  /*2c0c0*/  @!P0 BRA `(.L_x_12235) ;  /* 0xfffffffc00f08947 */ /* 0x004fea000383ffff */
[----:B------:R-:W-:Y:S05]  /*2c0d0*/  BRA `(.L_x_12416) ;  /* 0xffffff8800e47947 */ /* 0x000fea000383ffff */
.L_x_12240:
[----:B0-----:R0:W2:Y:S02]  /*2c0e0*/  SYNCS.PHASECHK.TRANS64.TRYWAIT P0, [R12+URZ+0x228c0], R2 ;  /* 0x0228c0020c0075a7 */ /* 0x0010a4000800017f */
[----:B--2---:R-:W-:Y:S05]  /*2c0f0*/  @!P0 NANOSLEEP.SYNCS 0x989680 ;  /* 0x009896800000895d */ /* 0x004fea0003900000 */
[----:B------:R-:W2:Y:S02]  /*2c100*/  @!P0 SYNCS.PHASECHK.TRANS64 P0, [R12+URZ+0x228c0], R2 ;  /* 0x0228c0020c0085a7 */ /* 0x000ea4000800007f */
[----:B--2---:R-:W-:Y:S05]  /*2c110*/  @!P0 BRA `(.L_x_12240) ;  /* 0xfffffffc00f08947 */ /* 0x004fea000383ffff */
[----:B------:R-:W-:Y:S05]  /*2c120*/  BRA `(.L_x_12417) ;  /* 0xffffff8c00607947 */ /* 0x000fea000383ffff */
.L_x_12250:
[----:B0-----:R0:W1:Y:S02]  /*2c130*/  SYNCS.PHASECHK.TRANS64.TRYWAIT P1, [R10+URZ+0x228a0], R2 ;  /* 0x0228a0020a0075a7 */ /* 0x001064000802017f */
[----:B-1----:R-:W-:Y:S05]  /*2c140*/  @!P1 NANOSLEEP.SYNCS 0x989680 ;  /* 0x009896800000995d */ /* 0x002fea0003900000 */
[----:B------:R-:W1:Y:S02]  /*2c150*/  @!P1 SYNCS.PHASECHK.TRANS64 P1, [R10+URZ+0x228a0], R2 ;  /* 0x0228a0020a0095a7 */ /* 0x000e64000802007f */
[----:B-1----:R-:W-:Y:S05]  /*2c160*/  @!P1 BRA `(.L_x_12250) ;  /* 0xfffffffc00f09947 */ /* 0x002fea000383ffff */
[----:B------:R-:W-:Y:S05]  /*2c170*/  BRA `(.L_x_12418) ;  /* 0xffffff9000d47947 */ /* 0x000fea000383ffff */
.L_x_12255:
[----:B-1----:R1:W2:Y:S02]  /*2c180*/  SYNCS.PHASECHK.TRANS64.TRYWAIT P1, [R10+URZ+0x228c0], R2 ;  /* 0x0228c0020a0075a7 */ /* 0x0022a4000802017f */
[----:B--2---:R-:W-:Y:S05]  /*2c190*/  @!P1 NANOSLEEP.SYNCS 0x989680 ;  /* 0x009896800000995d */ /* 0x004fea0003900000 */
[----:B------:R-:W2:Y:S02]  /*2c1a0*/  @!P1 SYNCS.PHASECHK.TRANS64 P1, [R10+URZ+0x228c0], R2 ;  /* 0x0228c0020a0095a7 */ /* 0x000ea4000802007f */
[----:B--2---:R-:W-:Y:S05]  /*2c1b0*/  @!P1 BRA `(.L_x_12255) ;  /* 0xfffffffc00f09947 */ /* 0x004fea000383ffff */
[----:B------:R-:W-:Y:S05]  /*2c1c0*/  BRA `(.L_x_12419) ;  /* 0xffffff94004c7947 */ /* 0x000fea000383ffff */
.L_x_12279:
[----:B------:R-:W-:Y:S01]  /*2c1d0*/  SHF.R.U32.HI R11, RZ, 0x5, R21 ;  /* 0x00000005ff0b7819 */ /* 0x000fe20000011615 */
[----:B------:R-:W-:Y:S01]  /*2c1e0*/  BSSY B0, `(.L_x_12420) ;  /* 0x0000009000007945 */ /* 0x000fe20003800000 */
[----:B------:R-:W-:Y:S01]  /*2c1f0*/  MOV R12, RZ ;  /* 0x000000ff000c7202 */ /* 0x000fe20000000f00 */
[----:B------:R-:W-:Y:S01]  /*2c200*/  IMAD.MOV.U32 R15, RZ, RZ, -0x1 ;  /* 0xffffffffff0f7424 */ /* 0x000fe200078e00ff */
[----:B------:R-:W-:-:S05]  /*2c210*/  LOP3.LUT R11, R11, 0x3, RZ, 0xc0, !PT ;  /* 0x000000030b0b7812 */ /* 0x000fca00078ec0ff */
[----:B------:R-:W-:Y:S02]  /*2c220*/  IMAD.MOV.U32 R13, RZ, RZ, R11 ;  /* 0x000000ffff0d7224 */ /* 0x000fe400078e000b */
[----:B------:R-:W-:-:S07]  /*2c230*/  IMAD.MOV.U32 R11, RZ, RZ, 0x1f ;  /* 0x0000001fff0b7424 */ /* 0x000fce00078e00ff */
[----:B-----5:R-:W-:Y:S05]  /*2c240*/  WARPSYNC.COLLECTIVE R15, `(.L_x_12421) ;  /* 0x000000000f087348 */ /* 0x020fea0003c00000 */
[----:B------:R0:W1:Y:S02]  /*2c250*/  SHFL.IDX P6, R14, R13, R12, R11 ;  /* 0x0000000c0d0e7389 */ /* 0x00006400000c000b */
[----:B01---5:R-:W-:Y:S01]  /*2c260*/  ENDCOLLECTIVE ;  /* 0x000000000000791b */ /* 0x023fe20003800000 */
.L_x_12421:
[----:B------:R-:W-:Y:S05]  /*2c270*/  BSYNC B0 ;  /* 0x0000000000007941 */ /* 0x000fea0003800000 */
.L_x_12420:
[----:B------:R-:W-:Y:S05]  /*2c280*/  BRA `(.L_x_12422) ;  /* 0xffffffa400dc7947 */ /* 0x000fea000383ffff */
.L_x_12282:
[----:B0-----:R0:W1:Y:S02]  /*2c290*/  SYNCS.PHASECHK.TRANS64.TRYWAIT P0, [R17+URZ+0x22840], R0 ;  /* 0x02284000110075a7 */ /* 0x001064000800017f */
[----:B-1----:R-:W-:Y:S05]  /*2c2a0*/  @!P0 NANOSLEEP.SYNCS 0x989680 ;  /* 0x009896800000895d */ /* 0x002fea0003900000 */
[----:B------:R-:W1:Y:S02]  /*2c2b0*/  @!P0 SYNCS.PHASECHK.TRANS64 P0, [R17+URZ+0x22840], R0 ;  /* 0x02284000110085a7 */ /* 0x000e64000800007f */
[----:B-1----:R-:W-:Y:S05]  /*2c2c0*/  @!P0 BRA `(.L_x_12282) ;  /* 0xfffffffc00f08947 */ /* 0x002fea000383ffff */
[----:B------:R-:W-:Y:S05]  /*2c2d0*/  BRA `(.L_x_12423) ;  /* 0xffffffa400fc7947 */ /* 0x000fea000383ffff */
.L_x_12283:
        /* <DEDUP_REMOVED lines=8> */
.L_x_12425:
[----:B------:R-:W-:Y:S05]  /*2c360*/  BSYNC B0 ;  /* 0x0000000000007941 */ /* 0x000fea0003800000 */
.L_x_12424:
[----:B------:R-:W-:Y:S01]  /*2c370*/  IMAD.MOV.U32 R13, RZ, RZ, R0 ;  /* 0x000000ffff0d7224 */ /* 0x000fe200078e0000 */
[----:B------:R-:W-:Y:S01]  /*2c380*/  MOV R2, R14 ;  /* 0x0000000e00027202 */ /* 0x000fe20000000f00 */
[----:B------:R-:W-:Y:S01]  /*2c390*/  IMAD.MOV.U32 R12, RZ, RZ, RZ ;  /* 0x000000ffff0c7224 */ /* 0x000fe200078e00ff */
[----:B------:R-:W-:Y:S01]  /*2c3a0*/  @P0 LEA R7, R5, R22, 0x1 ;  /* 0x0000001605070211 */ /* 0x000fe200078e08ff */
[----:B------:R-:W-:Y:S02]  /*2c3b0*/  IMAD.MOV.U32 R11, RZ, RZ, 0x181f ;  /* 0x0000181fff0b7424 */ /* 0x000fe400078e00ff */
[----:B------:R-:W-:-:S07]  /*2c3c0*/  IMAD.MOV.U32 R15, RZ, RZ, -0x1 ;  /* 0xffffffffff0f7424 */ /* 0x000fce00078e00ff */
[----:B------:R-:W-:Y:S05]  /*2c3d0*/  WARPSYNC.COLLECTIVE R15, `(.L_x_12426) ;  /* 0x000000000f087348 */ /* 0x000fea0003c00000 */
[----:B------:R0:W1:Y:S02]  /*2c3e0*/  SHFL.IDX P6, R14, R13, R12, R11 ;  /* 0x0000000c0d0e7389 */ /* 0x00006400000c000b */
[----:B01----:R-:W-:Y:S01]  /*2c3f0*/  ENDCOLLECTIVE ;  /* 0x000000000000791b */ /* 0x003fe20003800000 */
.L_x_12426:
[----:B------:R-:W-:Y:S02]  /*2c400*/  IMAD.MOV.U32 R13, RZ, RZ, R4 ;  /* 0x000000ffff0d7224 */ /* 0x000fe400078e0004 */
[----:B------:R-:W-:Y:S02]  /*2c410*/  IMAD.MOV.U32 R12, RZ, RZ, 0x1 ;  /* 0x00000001ff0c7424 */ /* 0x000fe400078e00ff */
[----:B------:R-:W-:-:S07]  /*2c420*/  IMAD.MOV.U32 R3, RZ, RZ, R14 ;  /* 0x000000ffff037224 */ /* 0x000fce00078e000e */
[----:B------:R-:W-:Y:S05]  /*2c430*/  WARPSYNC.COLLECTIVE R15, `(.L_x_12427) ;  /* 0x000000000f087348 */ /* 0x000fea0003c00000 */
[----:B------:R0:W1:Y:S02]  /*2c440*/  SHFL.IDX P6, R14, R13, R12, R11 ;  /* 0x0000000c0d0e7389 */ /* 0x00006400000c000b */
[----:B01----:R-:W-:Y:S01]  /*2c450*/  ENDCOLLECTIVE ;  /* 0x000000000000791b */ /* 0x003fe20003800000 */
.L_x_12427:
        /* <DEDUP_REMOVED lines=15> */
.L_x_12428:
[----:B------:R-:W-:Y:S01]  /*2c550*/  @P0 LEA R7, R5, R22, 0x1 ;  /* 0x0000001605070211 */ /* 0x000fe200078e08ff */
[----:B------:R-:W-:Y:S02]  /*2c560*/  IMAD.MOV.U32 R13, RZ, RZ, R4 ;  /* 0x000000ffff0d7224 */ /* 0x000fe400078e0004 */
[----:B------:R-:W-:Y:S02]  /*2c570*/  IMAD.MOV.U32 R12, RZ, RZ, 0x2 ;  /* 0x00000002ff0c7424 */ /* 0x000fe400078e00ff */
[----:B------:R-:W-:-:S07]  /*2c580*/  IMAD.MOV.U32 R3, RZ, RZ, R14 ;  /* 0x000000ffff037224 */ /* 0x000fce00078e000e */
[----:B------:R-:W-:Y:S05]  /*2c590*/  WARPSYNC.COLLECTIVE R15, `(.L_x_12429) ;  /* 0x000000000f087348 */ /* 0x000fea0003c00000 */
[----:B------:R0:W1:Y:S02]  /*2c5a0*/  SHFL.IDX P6, R14, R13, R12, R11 ;  /* 0x0000000c0d0e7389 */ /* 0x00006400000c000b */
[----:B01----:R-:W-:Y:S01]  /*2c5b0*/  ENDCOLLECTIVE ;  /* 0x000000000000791b */ /* 0x003fe20003800000 */
.L_x_12429:
        /* <DEDUP_REMOVED lines=15> */
.L_x_12430:
[----:B------:R-:W-:Y:S01]  /*2c6b0*/  @P0 LEA R7, R5, R22, 0x1 ;  /* 0x0000001605070211 */ /* 0x000fe200078e08ff */
[----:B------:R-:W-:Y:S02]  /*2c6c0*/  IMAD.MOV.U32 R13, RZ, RZ, R4 ;  /* 0x000000ffff0d7224 */ /* 0x000fe400078e0004 */
[----:B------:R-:W-:Y:S02]  /*2c6d0*/  IMAD.MOV.U32 R12, RZ, RZ, 0x3 ;  /* 0x00000003ff0c7424 */ /* 0x000fe400078e00ff */
[----:B------:R-:W-:-:S07]  /*2c6e0*/  IMAD.MOV.U32 R3, RZ, RZ, R14 ;  /* 0x000000ffff037224 */ /* 0x000fce00078e000e */
[----:B------:R-:W-:Y:S05]  /*2c6f0*/  WARPSYNC.COLLECTIVE R15, `(.L_x_12431) ;  /* 0x000000000f087348 */ /* 0x000fea0003c00000 */
[----:B------:R0:W1:Y:S02]  /*2c700*/  SHFL.IDX P6, R14, R13, R12, R11 ;  /* 0x0000000c0d0e7389 */ /* 0x00006400000c000b */
[----:B01----:R-:W-:Y:S01]  /*2c710*/  ENDCOLLECTIVE ;  /* 0x000000000000791b */ /* 0x003fe20003800000 */
.L_x_12431:
        /* <DEDUP_REMOVED lines=15> */
.L_x_12432:
[----:B------:R-:W-:Y:S01]  /*2c810*/  @P0 LEA R7, R5, R22, 0x1 ;  /* 0x0000001605070211 */ /* 0x000fe200078e08ff */
[----:B------:R-:W-:Y:S02]  /*2c820*/  IMAD.MOV.U32 R13, RZ, RZ, R4 ;  /* 0x000000ffff0d7224 */ /* 0x000fe400078e0004 */
[----:B------:R-:W-:Y:S02]  /*2c830*/  IMAD.MOV.U32 R12, RZ, RZ, 0x4 ;  /* 0x00000004ff0c7424 */ /* 0x000fe400078e00ff */
[----:B------:R-:W-:-:S07]  /*2c840*/  IMAD.MOV.U32 R3, RZ, RZ, R14 ;  /* 0x000000ffff037224 */ /* 0x000fce00078e000e */
[----:B------:R-:W-:Y:S05]  /*2c850*/  WARPSYNC.COLLECTIVE R15, `(.L_x_12433) ;  /* 0x000000000f087348 */ /* 0x000fea0003c00000 */
[----:B------:R0:W1:Y:S02]  /*2c860*/  SHFL.IDX P6, R14, R13, R12, R11 ;  /* 0x0000000c0d0e7389 */ /* 0x00006400000c000b */
[----:B01----:R-:W-:Y:S01]  /*2c870*/  ENDCOLLECTIVE ;  /* 0x000000000000791b */ /* 0x003fe20003800000 */
.L_x_12433:
        /* <DEDUP_REMOVED lines=15> */
.L_x_12434:
[----:B------:R-:W-:Y:S01]  /*2c970*/  @P0 LEA R7, R5, R22, 0x1 ;  /* 0x0000001605070211 */ /* 0x000fe200078e08ff */
[----:B------:R-:W-:Y:S02]  /*2c980*/  IMAD.MOV.U32 R13, RZ, RZ, R4 ;  /* 0x000000ffff0d7224 */ /* 0x000fe400078e0004 */
[----:B------:R-:W-:Y:S02]  /*2c990*/  IMAD.MOV.U32 R12, RZ, RZ, 0x5 ;  /* 0x00000005ff0c7424 */ /* 0x000fe400078e00ff */
[----:B------:R-:W-:-:S07]  /*2c9a0*/  IMAD.MOV.U32 R3, RZ, RZ, R14 ;  /* 0x000000ffff037224 */ /* 0x000fce00078e000e */
[----:B------:R-:W-:Y:S05]  /*2c9b0*/  WARPSYNC.COLLECTIVE R15, `(.L_x_12435) ;  /* 0x000000000f087348 */ /* 0x000fea0003c00000 */
[----:B------:R0:W1:Y:S02]  /*2c9c0*/  SHFL.IDX P6, R14, R13, R12, R11 ;  /* 0x0000000c0d0e7389 */ /* 0x00006400000c000b */
[----:B01----:R-:W-:Y:S01]  /*2c9d0*/  ENDCOLLECTIVE ;  /* 0x000000000000791b */ /* 0x003fe20003800000 */
.L_x_12435:
        /* <DEDUP_REMOVED lines=10> */
.L_x_12436:
[----:B------:R-:W-:Y:S01]  /*2ca80*/  @!PT LDS RZ, [RZ] ;  /* 0x00000000fffff984 */ /* 0x000fe20000000800 */
[----:B------:R-:W-:Y:S01]  /*2ca90*/  @!PT LDS RZ, [RZ] ;  /* 0x00000000fffff984 */ /* 0x000fe20000000800 */
[----:B------:R-:W-:Y:S01]  /*2caa0*/  @!PT LDS RZ, [RZ] ;  /* 0x00000000fffff984 */ /* 0x000fe20000000800 */
[----:B------:R0:W-:Y:S01]  /*2cab0*/  @P0 LDGSTS.E.BYPASS.LTC128B.128 [R7+0x1e400], desc[UR42][R2.64], !P2 ;  /* 0x1e40000002070fae */ /* 0x0001e2000d101d6a */
[----:B------:R-:W-:Y:S01]  /*2cac0*/  IMAD.MOV.U32 R0, RZ, RZ, R14 ;  /* 0x000000ffff007224 */ /* 0x000fe200078e000e */
[----:B------:R-:W-:Y:S06]  /*2cad0*/  BRA `(.L_x_12437) ;  /* 0xffffffa4005c7947 */ /* 0x000fec000383ffff */
.L_x_12288:
[----:B------:R-:W-:Y:S01]  /*2cae0*/  IMAD.MOV.U32 R13, RZ, RZ, R4 ;  /* 0x000000ffff0d7224 */ /* 0x000fe200078e0004 */
[----:B------:R-:W-:Y:S01]  /*2caf0*/  MOV R12, RZ ;  /* 0x000000ff000c7202 */ /* 0x000fe20000000f00 */
[----:B------:R-:W-:Y:S02]  /*2cb00*/  IMAD.MOV.U32 R11, RZ, RZ, 0x181f ;  /* 0x0000181fff0b7424 */ /* 0x000fe400078e00ff */
[----:B------:R-:W-:Y:S02]  /*2cb10*/  IMAD.MOV.U32 R15, RZ, RZ, -0x1 ;  /* 0xffffffffff0f7424 */ /* 0x000fe400078e00ff */
[----:B-----5:R-:W-:Y:S02]  /*2cb20*/  IMAD R5, R20, R7, RZ ;  /* 0x0000000714057224 */ /* 0x020fe400078e02ff */
[----:B------:R-:W-:-:S07]  /*2cb30*/  IMAD.IADD R35, R10, 0x1, R35 ;  /* 0x000000010a237824 */ /* 0x000fce00078e0223 */
[----:B------:R-:W-:Y:S05]  /*2cb40*/  WARPSYNC.COLLECTIVE R15, `(.L_x_12438) ;  /* 0x000000000f087348 */ /* 0x000fea0003c00000 */
[----:B------:R0:W1:Y:S02]  /*2cb50*/  SHFL.IDX P6, R14, R13, R12, R11 ;  /* 0x0000000c0d0e7389 */ /* 0x00006400000c000b */
[----:B01----:R-:W-:Y:S01]  /*2cb60*/  ENDCOLLECTIVE ;  /* 0x000000000000791b */ /* 0x003fe20003800000 */
.L_x_12438:
[C---:B------:R-:W-:Y:S01]  /*2cb70*/  VIADD R6, R35.reuse, 0x10 ;  /* 0x0000001023067836 */ /* 0x040fe20000000000 */
[----:B------:R-:W-:Y:S01]  /*2cb80*/  ISETP.GE.AND P0, PT, R35, R5, PT ;  /* 0x000000052300720c */ /* 0x000fe20003f06270 */
[----:B------:R-:W-:Y:S02]  /*2cb90*/  IMAD.MOV.U32 R13, RZ, RZ, R0 ;  /* 0x000000ffff0d7224 */ /* 0x000fe400078e0000 */
[----:B------:R-:W-:-:S10]  /*2cba0*/  IMAD.MOV.U32 R2, RZ, RZ, R14 ;  /* 0x000000ffff027224 */ /* 0x000fd400078e000e */
[----:B------:R-:W-:Y:S05]  /*2cbb0*/  WARPSYNC.COLLECTIVE R15, `(.L_x_12439) ;  /* 0x000000000f087348 */ /* 0x000fea0003c00000 */
[----:B------:R0:W1:Y:S02]  /*2cbc0*/  SHFL.IDX P6, R14, R13, R12, R11 ;  /* 0x0000000c0d0e7389 */ /* 0x00006400000c000b */
[----:B01----:R-:W-:Y:S01]  /*2cbd0*/  ENDCOLLECTIVE ;  /* 0x000000000000791b */ /* 0x003fe20003800000 */
.L_x_12439:
[----:B------:R-:W-:Y:S02]  /*2cbe0*/  IMAD.MOV.U32 R13, RZ, RZ, R4 ;  /* 0x000000ffff0d7224 */ /* 0x000fe400078e0004 */
[----:B------:R-:W-:Y:S02]  /*2cbf0*/  IMAD.MOV.U32 R12, RZ, RZ, 0x1 ;  /* 0x00000001ff0c7424 */ /* 0x000fe400078e00ff */
[----:B------:R-:W-:-:S07]  /*2cc00*/  IMAD.MOV.U32 R3, RZ, RZ, R14 ;  /* 0x000000ffff037224 */ /* 0x000fce00078e000e */
[----:B------:R-:W-:Y:S05]  /*2cc10*/  WARPSYNC.COLLECTIVE R15, `(.L_x_12440) ;  /* 0x000000000f087348 */ /* 0x000fea0003c00000 */
[----:B------:R0:W1:Y:S02]  /*2cc20*/  SHFL.IDX P6, R14, R13, R12, R11 ;  /* 0x0000000c0d0e7389 */ /* 0x00006400000c000b */
[----:B01----:R-:W-:Y:S01]  /*2cc30*/  ENDCOLLECTIVE ;  /* 0x000000000000791b */ /* 0x003fe20003800000 */
.L_x_12440:
        /* <DEDUP_REMOVED lines=15> */
.L_x_12441:
[----:B------:R-:W-:Y:S02]  /*2cd30*/  IMAD.MOV.U32 R13, RZ, RZ, R4 ;  /* 0x000000ffff0d7224 */ /* 0x000fe400078e0004 */
[----:B------:R-:W-:Y:S02]  /*2cd40*/  IMAD.MOV.U32 R12, RZ, RZ, 0x2 ;  /* 0x00000002ff0c7424 */ /* 0x000fe400078e00ff */
[----:B------:R-:W-:-:S07]  /*2cd50*/  IMAD.MOV.U32 R3, RZ, RZ, R14 ;  /* 0x000000ffff037224 */ /* 0x000fce00078e000e */
[----:B------:R-:W-:Y:S05]  /*2cd60*/  WARPSYNC.COLLECTIVE R15, `(.L_x_12442) ;  /* 0x000000000f087348 */ /* 0x000fea0003c00000 */
[----:B------:R0:W1:Y:S02]  /*2cd70*/  SHFL.IDX P6, R14, R13, R12, R11 ;  /* 0x0000000c0d0e7389 */ /* 0x00006400000c000b */
[----:B01----:R-:W-:Y:S01]  /*2cd80*/  ENDCOLLECTIVE ;  /* 0x000000000000791b */ /* 0x003fe20003800000 */
.L_x_12442:
        /* <DEDUP_REMOVED lines=16> */
.L_x_12443:
[----:B------:R-:W-:Y:S02]  /*2ce90*/  IMAD.MOV.U32 R13, RZ, RZ, R4 ;  /* 0x000000ffff0d7224 */ /* 0x000fe400078e0004 */
[----:B------:R-:W-:Y:S02]  /*2cea0*/  IMAD.MOV.U32 R12, RZ, RZ, 0x3 ;  /* 0x00000003ff0c7424 */ /* 0x000fe400078e00ff */
[----:B------:R-:W-:-:S07]  /*2ceb0*/  IMAD.MOV.U32 R3, RZ, RZ, R14 ;  /* 0x000000ffff037224 */ /* 0x000fce00078e000e */
[----:B------:R-:W-:Y:S05]  /*2cec0*/  WARPSYNC.COLLECTIVE R15, `(.L_x_12444) ;  /* 0x000000000f087348 */ /* 0x000fea0003c00000 */
[----:B------:R0:W1:Y:S02]  /*2ced0*/  SHFL.IDX P6, R14, R13, R12, R11 ;  /* 0x0000000c0d0e7389 */ /* 0x00006400000c000b */
[----:B01----:R-:W-:Y:S01]  /*2cee0*/  ENDCOLLECTIVE ;  /* 0x000000000000791b */ /* 0x003fe20003800000 */
.L_x_12444:
        /* <DEDUP_REMOVED lines=16> */
.L_x_12445:
[----:B------:R-:W-:Y:S02]  /*2cff0*/  IMAD.MOV.U32 R13, RZ, RZ, R4 ;  /* 0x000000ffff0d7224 */ /* 0x000fe400078e0004 */
[----:B------:R-:W-:Y:S02]  /*2d000*/  IMAD.MOV.U32 R12, RZ, RZ, 0x4 ;  /* 0x00000004ff0c7424 */ /* 0x000fe400078e00ff */
[----:B------:R-:W-:-:S07]  /*2d010*/  IMAD.MOV.U32 R3, RZ, RZ, R14 ;  /* 0x000000ffff037224 */ /* 0x000fce00078e000e */
[----:B------:R-:W-:Y:S05]  /*2d020*/  WARPSYNC.COLLECTIVE R15, `(.L_x_12446) ;  /* 0x000000000f087348 */ /* 0x000fea0003c00000 */
[----:B------:R0:W1:Y:S02]  /*2d030*/  SHFL.IDX P6, R14, R13, R12, R11 ;  /* 0x0000000c0d0e7389 */ /* 0x00006400000c000b */
[----:B01----:R-:W-:Y:S01]  /*2d040*/  ENDCOLLECTIVE ;  /* 0x000000000000791b */ /* 0x003fe20003800000 */
.L_x_12446:
        /* <DEDUP_REMOVED lines=16> */
.L_x_12447:
[----:B------:R-:W-:Y:S02]  /*2d150*/  IMAD.MOV.U32 R13, RZ, RZ, R4 ;  /* 0x000000ffff0d7224 */ /* 0x000fe400078e0004 */
[----:B------:R-:W-:Y:S02]  /*2d160*/  IMAD.MOV.U32 R12, RZ, RZ, 0x5 ;  /* 0x00000005ff0c7424 */ /* 0x000fe400078e00ff */
[----:B------:R-:W-:-:S07]  /*2d170*/  IMAD.MOV.U32 R3, RZ, RZ, R14 ;  /* 0x000000ffff037224 */ /* 0x000fce00078e000e */
[----:B------:R-:W-:Y:S05]  /*2d180*/  WARPSYNC.COLLECTIVE R15, `(.L_x_12448) ;  /* 0x000000000f087348 */ /* 0x000fea0003c00000 */
[----:B------:R0:W1:Y:S02]  /*2d190*/  SHFL.IDX P6, R14, R13, R12, R11 ;  /* 0x0000000c0d0e7389 */ /* 0x00006400000c000b */
[----:B01----:R-:W-:Y:S01]  /*2d1a0*/  ENDCOLLECTIVE ;  /* 0x000000000000791b */ /* 0x003fe20003800000 */
.L_x_12448:
        /* <DEDUP_REMOVED lines=16> */
.L_x_12449:
[----:B------:R-:W-:Y:S02]  /*2d2b0*/  IMAD.MOV.U32 R13, RZ, RZ, R4 ;  /* 0x000000ffff0d7224 */ /* 0x000fe400078e0004 */
[----:B------:R-:W-:Y:S02]  /*2d2c0*/  IMAD.MOV.U32 R12, RZ, RZ, 0x6 ;  /* 0x00000006ff0c7424 */ /* 0x000fe400078e00ff */
[----:B------:R-:W-:-:S07]  /*2d2d0*/  IMAD.MOV.U32 R3, RZ, RZ, R14 ;  /* 0x000000ffff037224 */ /* 0x000fce00078e000e */
[----:B------:R-:W-:Y:S05]  /*2d2e0*/  WARPSYNC.COLLECTIVE R15, `(.L_x_12450) ;  /* 0x000000000f087348 */ /* 0x000fea0003c00000 */
[----:B------:R0:W1:Y:S02]  /*2d2f0*/  SHFL.IDX P6, R14, R13, R12, R11 ;  /* 0x0000000c0d0e7389 */ /* 0x00006400000c000b */
[----:B01----:R-:W-:Y:S01]  /*2d300*/  ENDCOLLECTIVE ;  /* 0x000000000000791b */ /* 0x003fe20003800000 */
.L_x_12450:
        /* <DEDUP_REMOVED lines=16> */
.L_x_12451:
[----:B------:R-:W-:Y:S02]  /*2d410*/  IMAD.MOV.U32 R13, RZ, RZ, R4 ;  /* 0x000000ffff0d7224 */ /* 0x000fe400078e0004 */
[----:B------:R-:W-:Y:S02]  /*2d420*/  IMAD.MOV.U32 R12, RZ, RZ, 0x7 ;  /* 0x00000007ff0c7424 */ /* 0x000fe400078e00ff */
[----:B------:R-:W-:-:S07]  /*2d430*/  IMAD.MOV.U32 R3, RZ, RZ, R14 ;  /* 0x000000ffff037224 */ /* 0x000fce00078e000e */
[----:B------:R-:W-:Y:S05]  /*2d440*/  WARPSYNC.COLLECTIVE R15, `(.L_x_12452) ;  /* 0x000000000f087348 */ /* 0x000fea0003c00000 */
[----:B------:R0:W1:Y:S02]  /*2d450*/  SHFL.IDX P6, R14, R13, R12, R11 ;  /* 0x0000000c0d0e7389 */ /* 0x00006400000c000b */
[----:B01----:R-:W-:Y:S01]  /*2d460*/  ENDCOLLECTIVE ;  /* 0x000000000000791b */ /* 0x003fe20003800000 */
.L_x_12452:
        /* <DEDUP_REMOVED lines=14> */
.L_x_12453:
[----:B------:R-:W-:Y:S01]  /*2d550*/  IMAD.MOV.U32 R0, RZ, RZ, R14 ;  /* 0x000000ffff007224 */ /* 0x000fe200078e000e */
[----:B------:R-:W-:Y:S06]  /*2d560*/  BRA `(.L_x_12454) ;  /* 0xffffffa400dc7947 */ /* 0x000fec000383ffff */
.L_x_12291:
[----:B0-----:R0:W1:Y:S02]  /*2d570*/  SYNCS.PHASECHK.TRANS64.TRYWAIT P0, [R22+URZ+0x22820], R3 ;  /* 0x02282003160075a7 */ /* 0x001064000800017f */
[----:B-1----:R-:W-:Y:S05]  /*2d580*/  @!P0 NANOSLEEP.SYNCS 0x989680 ;  /* 0x009896800000895d */ /* 0x002fea0003900000 */
[----:B------:R-:W1:Y:S02]  /*2d590*/  @!P0 SYNCS.PHASECHK.TRANS64 P0, [R22+URZ+0x22820], R3 ;  /* 0x02282003160085a7 */ /* 0x000e64000800007f */
[----:B-1----:R-:W-:Y:S05]  /*2d5a0*/  @!P0 BRA `(.L_x_12291) ;  /* 0xfffffffc00f08947 */ /* 0x002fea000383ffff */
[----:B------:R-:W-:Y:S05]  /*2d5b0*/  BRA `(.L_x_12455) ;  /* 0xffffffa800387947 */ /* 0x000fea000383ffff */
.L_x_12294:
[----:B-1----:R1:W2:Y:S02]  /*2d5c0*/  SYNCS.PHASECHK.TRANS64.TRYWAIT P0, [R17+URZ+0x22860], R0 ;  /* 0x02286000110075a7 */ /* 0x0022a4000800017f */
[----:B--2---:R-:W-:Y:S05]  /*2d5d0*/  @!P0 NANOSLEEP.SYNCS 0x989680 ;  /* 0x009896800000895d */ /* 0x004fea0003900000 */
[----:B------:R-:W2:Y:S02]  /*2d5e0*/  @!P0 SYNCS.PHASECHK.TRANS64 P0, [R17+URZ+0x22860], R0 ;  /* 0x02286000110085a7 */ /* 0x000ea4000800007f */
[----:B--2---:R-:W-:Y:S05]  /*2d5f0*/  @!P0 BRA `(.L_x_12294) ;  /* 0xfffffffc00f08947 */ /* 0x004fea000383ffff */
[----:B------:R-:W-:Y:S05]  /*2d600*/  BRA `(.L_x_12456) ;  /* 0xffffffa800487947 */ /* 0x000fea000383ffff */
.L_x_12295:
        /* <DEDUP_REMOVED lines=8> */
.L_x_12458:
[----:B------:R-:W-:Y:S05]  /*2d690*/  BSYNC B0 ;  /* 0x0000000000007941 */ /* 0x000fea0003800000 */
.L_x_12457:
        /* <DEDUP_REMOVED lines=13> */
.L_x_12459:
[----:B------:R-:W-:Y:S02]  /*2d770*/  IMAD.MOV.U32 R13, RZ, RZ, R6 ;  /* 0x000000ffff0d7224 */ /* 0x000fe400078e0006 */
[----:B------:R-:W-:Y:S01]  /*2d780*/  IMAD.MOV.U32 R12, RZ, RZ, 0x1 ;  /* 0x00000001ff0c7424 */ /* 0x000fe200078e00ff */
[----:B------:R-:W-:-:S04]  /*2d790*/  SHF.L.U32 R7, R7, 0x3, RZ ;  /* 0x0000000307077819 */ /* 0x000fc800000006ff */
[----:B------:R-:W-:-:S05]  /*2d7a0*/  LOP3.LUT R7, R7, 0x38, RZ, 0xc0, !PT ;  /* 0x0000003807077812 */ /* 0x000fca00078ec0ff */
[----:B------:R-:W-:Y:S01]  /*2d7b0*/  IMAD.SHL.U32 R0, R7, 0x2, RZ ;  /* 0x0000000207007824 */ /* 0x000fe200078e00ff */
[----:B------:R-:W-:-:S04]  /*2d7c0*/  LOP3.LUT R7, R36, 0x1, RZ, 0xc0, !PT ;  /* 0x0000000124077812 */ /* 0x000fc800078ec0ff */
[----:B------:R-:W-:Y:S02]  /*2d7d0*/  IADD3 R2, P0, R14, R0, RZ ;  /* 0x000000000e027210 */ /* 0x000fe40007f1e0ff */
[----:B------:R-:W-:-:S13]  /*2d7e0*/  ISETP.NE.U32.AND P3, PT, R7, 0x1, PT ;  /* 0x000000010700780c */ /* 0x000fda0003f65070 */
[----:B------:R-:W-:Y:S05]  /*2d7f0*/  WARPSYNC.COLLECTIVE R15, `(.L_x_12460) ;  /* 0x000000000f087348 */ /* 0x000fea0003c00000 */
[----:B------:R0:W1:Y:S02]  /*2d800*/  SHFL.IDX P6, R14, R13, R12, R11 ;  /* 0x0000000c0d0e7389 */ /* 0x00006400000c000b */
[----:B01----:R-:W-:Y:S01]  /*2d810*/  ENDCOLLECTIVE ;  /* 0x000000000000791b */ /* 0x003fe20003800000 */
.L_x_12460:
        /* <DEDUP_REMOVED lines=17> */
.L_x_12461:
[----:B------:R-:W-:Y:S02]  /*2d930*/  IMAD.MOV.U32 R13, RZ, RZ, R6 ;  /* 0x000000ffff0d7224 */ /* 0x000fe400078e0006 */
[----:B------:R-:W-:Y:S01]  /*2d940*/  IMAD.MOV.U32 R12, RZ, RZ, 0x2 ;  /* 0x00000002ff0c7424 */ /* 0x000fe200078e00ff */
[----:B------:R-:W-:-:S13]  /*2d950*/  IADD3 R2, P4, R14, R0, RZ ;  /* 0x000000000e027210 */ /* 0x000fda0007f9e0ff */
[----:B------:R-:W-:Y:S05]  /*2d960*/  WARPSYNC.COLLECTIVE R15, `(.L_x_12462) ;  /* 0x000000000f087348 */ /* 0x000fea0003c00000 */
[----:B------:R0:W1:Y:S02]  /*2d970*/  SHFL.IDX P6, R14, R13, R12, R11 ;  /* 0x0000000c0d0e7389 */ /* 0x00006400000c000b */
[----:B01----:R-:W-:Y:S01]  /*2d980*/  ENDCOLLECTIVE ;  /* 0x000000000000791b */ /* 0x003fe20003800000 */
.L_x_12462:
        /* <DEDUP_REMOVED lines=17> */
.L_x_12463:
[----:B------:R-:W-:Y:S02]  /*2daa0*/  IMAD.MOV.U32 R13, RZ, RZ, R6 ;  /* 0x000000ffff0d7224 */ /* 0x000fe400078e0006 */
[----:B------:R-:W-:Y:S01]  /*2dab0*/  IMAD.MOV.U32 R12, RZ, RZ, 0x3 ;  /* 0x00000003ff0c7424 */ /* 0x000fe200078e00ff */
[----:B------:R-:W-:-:S13]  /*2dac0*/  IADD3 R2, P4, R14, R0, RZ ;  /* 0x000000000e027210 */ /* 0x000fda0007f9e0ff */
[----:B------:R-:W-:Y:S05]  /*2dad0*/  WARPSYNC.COLLECTIVE R15, `(.L_x_12464) ;  /* 0x000000000f087348 */ /* 0x000fea0003c00000 */
[----:B------:R0:W1:Y:S02]  /*2dae0*/  SHFL.IDX P6, R14, R13, R12, R11 ;  /* 0x0000000c0d0e7389 */ /* 0x00006400000c000b */
[----:B01----:R-:W-:Y:S01]  /*2daf0*/  ENDCOLLECTIVE ;  /* 0x000000000000791b */ /* 0x003fe20003800000 */
.L_x_12464:
        /* <DEDUP_REMOVED lines=17> */
.L_x_12465:
[----:B------:R-:W-:Y:S01]  /*2dc10*/  IMAD.MOV.U32 R13, RZ, RZ, R6 ;  /* 0x000000ffff0d7224 */ /* 0x000fe200078e0006 */
[----:B------:R-:W-:Y:S02]  /*2dc20*/  MOV R12, 0x4 ;  /* 0x00000004000c7802 */ /* 0x000fe40000000f00 */
[----:B------:R-:W-:-:S13]  /*2dc30*/  IADD3 R2, P4, R14, R0, RZ ;  /* 0x000000000e027210 */ /* 0x000fda0007f9e0ff */
[----:B------:R-:W-:Y:S05]  /*2dc40*/  WARPSYNC.COLLECTIVE R15, `(.L_x_12466) ;  /* 0x000000000f087348 */ /* 0x000fea0003c00000 */
[----:B------:R0:W1:Y:S02]  /*2dc50*/  SHFL.IDX P6, R14, R13, R12, R11 ;  /* 0x0000000c0d0e7389 */ /* 0x00006400000c000b */
[----:B01----:R-:W-:Y:S01]  /*2dc60*/  ENDCOLLECTIVE ;  /* 0x000000000000791b */ /* 0x003fe20003800000 */
.L_x_12466:
        /* <DEDUP_REMOVED lines=17> */
.L_x_12467:
[----:B------:R-:W-:Y:S02]  /*2dd80*/  IMAD.MOV.U32 R13, RZ, RZ, R6 ;  /* 0x000000ffff0d7224 */ /* 0x000fe400078e0006 */
[----:B------:R-:W-:Y:S01]  /*2dd90*/  IMAD.MOV.U32 R12, RZ, RZ, 0x5 ;  /* 0x00000005ff0c7424 */ /* 0x000fe200078e00ff */
[----:B------:R-:W-:-:S13]  /*2dda0*/  IADD3 R2, P4, R14, R0, RZ ;  /* 0x000000000e027210 */ /* 0x000fda0007f9e0ff */
[----:B------:R-:W-:Y:S05]  /*2ddb0*/  WARPSYNC.COLLECTIVE R15, `(.L_x_12468) ;  /* 0x000000000f087348 */ /* 0x000fea0003c00000 */
[----:B------:R0:W1:Y:S02]  /*2ddc0*/  SHFL.IDX P6, R14, R13, R12, R11 ;  /* 0x0000000c0d0e7389 */ /* 0x00006400000c000b */
[----:B01----:R-:W-:Y:S01]  /*2ddd0*/  ENDCOLLECTIVE ;  /* 0x000000000000791b */ /* 0x003fe20003800000 */
.L_x_12468:
[----:B------:R-:W-:Y:S01]  /*2dde0*/  IMAD.X R3, RZ, RZ, R3, P4 ;  /* 0x000000ffff037224 */ /* 0x000fe200020e0603 */
[----:B------:R-:W-:Y:S02]  /*2ddf0*/  ISETP.LT.OR P4, PT, R33, 0x41, P3 ;  /* 0x000000412100780c */ /* 0x000fe40001f81670 */
        /* <DEDUP_REMOVED lines=10> */
.L_x_12469:
        /* <DEDUP_REMOVED lines=9> */
.L_x_12302:
[----:B0-----:R0:W1:Y:S02]  /*2df30*/  SYNCS.PHASECHK.TRANS64.TRYWAIT P0, [R4+URZ+0x22840], R21 ;  /* 0x02284015040075a7 */ /* 0x001064000800017f */
[----:B-1----:R-:W-:Y:S05]  /*2df40*/  @!P0 NANOSLEEP.SYNCS 0x989680 ;  /* 0x009896800000895d */ /* 0x002fea0003900000 */
[----:B------:R-:W1:Y:S02]  /*2df50*/  @!P0 SYNCS.PHASECHK.TRANS64 P0, [R4+URZ+0x22840], R21 ;  /* 0x02284015040085a7 */ /* 0x000e64000800007f */
[----:B-1----:R-:W-:Y:S05]  /*2df60*/  @!P0 BRA `(.L_x_12302) ;  /* 0xfffffffc00f08947 */ /* 0x002fea000383ffff */
[----:B------:R-:W-:Y:S05]  /*2df70*/  BRA `(.L_x_12471) ;  /* 0xffffffa800b47947 */ /* 0x000fea000383ffff */
.L_x_12303:
        /* <DEDUP_REMOVED lines=8> */
.L_x_12473:
[----:B------:R-:W-:Y:S05]  /*2e000*/  BSYNC B1 ;  /* 0x0000000000017941 */ /* 0x000fea0003800000 */
.L_x_12472:
        /* <DEDUP_REMOVED lines=9> */
.L_x_12474:
[----:B------:R-:W-:Y:S01]  /*2e0a0*/  IMAD.MOV.U32 R13, RZ, RZ, R9 ;  /* 0x000000ffff0d7224 */ /* 0x000fe200078e0009 */
[----:B------:R-:W-:Y:S01]  /*2e0b0*/  MOV R12, 0x1 ;  /* 0x00000001000c7802 */ /* 0x000fe20000000f00 */
[----:B------:R-:W-:-:S07]  /*2e0c0*/  IMAD.MOV.U32 R2, RZ, RZ, R14 ;  /* 0x000000ffff027224 */ /* 0x000fce00078e000e */
[----:B------:R-:W-:Y:S05]  /*2e0d0*/  WARPSYNC.COLLECTIVE R15, `(.L_x_12475) ;  /* 0x000000000f087348 */ /* 0x000fea0003c00000 */
[----:B------:R0:W1:Y:S02]  /*2e0e0*/  SHFL.IDX P6, R14, R13, R12, R11 ;  /* 0x0000000c0d0e7389 */ /* 0x00006400000c000b */
[----:B01----:R-:W-:Y:S01]  /*2e0f0*/  ENDCOLLECTIVE ;  /* 0x000000000000791b */ /* 0x003fe20003800000 */
.L_x_12475:
        /* <DEDUP_REMOVED lines=11> */
.L_x_12476:
[----:B------:R-:W-:Y:S02]  /*2e1b0*/  IMAD.MOV.U32 R13, RZ, RZ, R9 ;  /* 0x000000ffff0d7224 */ /* 0x000fe400078e0009 */
[----:B------:R-:W-:Y:S02]  /*2e1c0*/  IMAD.MOV.U32 R12, RZ, RZ, 0x2 ;  /* 0x00000002ff0c7424 */ /* 0x000fe400078e00ff */
[----:B------:R-:W-:-:S07]  /*2e1d0*/  IMAD.MOV.U32 R2, RZ, RZ, R14 ;  /* 0x000000ffff027224 */ /* 0x000fce00078e000e */
[----:B------:R-:W-:Y:S05]  /*2e1e0*/  WARPSYNC.COLLECTIVE R15, `(.L_x_12477) ;  /* 0x000000000f087348 */ /* 0x000fea0003c00000 */
[----:B------:R0:W1:Y:S02]  /*2e1f0*/  SHFL.IDX P6, R14, R13, R12, R11 ;  /* 0x0000000c0d0e7389 */ /* 0x00006400000c000b */
[----:B01----:R-:W-:Y:S01]  /*2e200*/  ENDCOLLECTIVE ;  /* 0x000000000000791b */ /* 0x003fe20003800000 */
.L_x_12477:
        /* <DEDUP_REMOVED lines=11> */
.L_x_12478:
[----:B------:R-:W-:Y:S02]  /*2e2c0*/  IMAD.MOV.U32 R13, RZ, RZ, R9 ;  /* 0x000000ffff0d7224 */ /* 0x000fe400078e0009 */
[----:B------:R-:W-:Y:S02]  /*2e2d0*/  IMAD.MOV.U32 R12, RZ, RZ, 0x3 ;  /* 0x00000003ff0c7424 */ /* 0x000fe400078e00ff */
[----:B------:R-:W-:-:S07]  /*2e2e0*/  IMAD.MOV.U32 R2, RZ, RZ, R14 ;  /* 0x000000ffff027224 */ /* 0x000fce00078e000e */
[----:B------:R-:W-:Y:S05]  /*2e2f0*/  WARPSYNC.COLLECTIVE R15, `(.L_x_12479) ;  /* 0x000000000f087348 */ /* 0x000fea0003c00000 */
[----:B------:R0:W1:Y:S02]  /*2e300*/  SHFL.IDX P6, R14, R13, R12, R11 ;  /* 0x0000000c0d0e7389 */ /* 0x00006400000c000b */
[----:B01----:R-:W-:Y:S01]  /*2e310*/  ENDCOLLECTIVE ;  /* 0x000000000000791b */ /* 0x003fe20003800000 */
.L_x_12479:
        /* <DEDUP_REMOVED lines=11> */
.L_x_12480:
[----:B------:R-:W-:Y:S02]  /*2e3d0*/  IMAD.MOV.U32 R13, RZ, RZ, R9 ;  /* 0x000000ffff0d7224 */ /* 0x000fe400078e0009 */
[----:B------:R-:W-:Y:S02]  /*2e3e0*/  IMAD.MOV.U32 R12, RZ, RZ, 0x4 ;  /* 0x00000004ff0c7424 */ /* 0x000fe400078e00ff */
[----:B------:R-:W-:-:S07]  /*2e3f0*/  IMAD.MOV.U32 R2, RZ, RZ, R14 ;  /* 0x000000ffff027224 */ /* 0x000fce00078e000e */
[----:B------:R-:W-:Y:S05]  /*2e400*/  WARPSYNC.COLLECTIVE R15, `(.L_x_12481) ;  /* 0x000000000f087348 */ /* 0x000fea0003c00000 */
[----:B------:R0:W1:Y:S02]  /*2e410*/  SHFL.IDX P6, R14, R13, R12, R11 ;  /* 0x0000000c0d0e7389 */ /* 0x00006400000c000b */
[----:B01----:R-:W-:Y:S01]  /*2e420*/  ENDCOLLECTIVE ;  /* 0x000000000000791b */ /* 0x003fe20003800000 */
.L_x_12481:
        /* <DEDUP_REMOVED lines=11> */
.L_x_12482:
[----:B------:R-:W-:Y:S02]  /*2e4e0*/  IMAD.MOV.U32 R13, RZ, RZ, R9 ;  /* 0x000000ffff0d7224 */ /* 0x000fe400078e0009 */
[----:B------:R-:W-:Y:S01]  /*2e4f0*/  IMAD.MOV.U32 R12, RZ, RZ, 0x5 ;  /* 0x00000005ff0c7424 */ /* 0x000fe200078e00ff */
[----:B------:R-:W-:-:S07]  /*2e500*/  MOV R2, R14 ;  /* 0x0000000e00027202 */ /* 0x000fce0000000f00 */
[----:B------:R-:W-:Y:S05]  /*2e510*/  WARPSYNC.COLLECTIVE R15, `(.L_x_12483) ;  /* 0x000000000f087348 */ /* 0x000fea0003c00000 */
[----:B------:R0:W1:Y:S02]  /*2e520*/  SHFL.IDX P6, R14, R13, R12, R11 ;  /* 0x0000000c0d0e7389 */ /* 0x00006400000c000b */
[----:B01----:R-:W-:Y:S01]  /*2e530*/  ENDCOLLECTIVE ;  /* 0x000000000000791b */ /* 0x003fe20003800000 */
.L_x_12483:
        /* <DEDUP_REMOVED lines=11> */
.L_x_12484:
[----:B------:R-:W-:Y:S01]  /*2e5f0*/  IMAD.MOV.U32 R2, RZ, RZ, R14 ;  /* 0x000000ffff027224 */ /* 0x000fe200078e000e */
[----:B------:R-:W-:Y:S06]  /*2e600*/  BRA `(.L_x_12485) ;  /* 0xffffffa400e47947 */ /* 0x000fec000383ffff */
.L_x_12308:
[----:B---3--:R3:W4:Y:S02]  /*2e610*/  SYNCS.PHASECHK.TRANS64.TRYWAIT P0, [R4+URZ+0x22860], R21 ;  /* 0x02286015040075a7 */ /* 0x008724000800017f */
[----:B----4-:R-:W-:Y:S05]  /*2e620*/  @!P0 NANOSLEEP.SYNCS 0x989680 ;  /* 0x009896800000895d */ /* 0x010fea0003900000 */
[----:B------:R-:W4:Y:S02]  /*2e630*/  @!P0 SYNCS.PHASECHK.TRANS64 P0, [R4+URZ+0x22860], R21 ;  /* 0x02286015040085a7 */ /* 0x000f24000800007f */
[----:B----4-:R-:W-:Y:S05]  /*2e640*/  @!P0 BRA `(.L_x_12308) ;  /* 0xfffffffc00f08947 */ /* 0x010fea000383ffff */
[----:B------:R-:W-:Y:S05]  /*2e650*/  BRA `(.L_x_12486) ;  /* 0xffffffa800347947 */ /* 0x000fea000383ffff */
.L_x_12309:
[----:B------:R-:W-:Y:S01]  /*2e660*/  BSSY B1, `(.L_x_12487) ;  /* 0x0000008000017945 */ /* 0x000fe20003800000 */
[----:B------:R-:W-:Y:S01]  /*2e670*/  MOV R13, R7 ;  /* 0x00000007000d7202 */ /* 0x000fe20000000f00 */
[----:B------:R-:W-:Y:S02]  /*2e680*/  IMAD.MOV.U32 R12, RZ, RZ, RZ ;  /* 0x000000ffff0c7224 */ /* 0x000fe400078e00ff */
[----:B------:R-:W-:Y:S02]  /*2e690*/  IMAD.MOV.U32 R11, RZ, RZ, 0x181f ;  /* 0x0000181fff0b7424 */ /* 0x000fe400078e00ff */
[----:B------:R-:W-:-:S07]  /*2e6a0*/  IMAD.MOV.U32 R15, RZ, RZ, -0x1 ;  /* 0xffffffffff0f7424 */ /* 0x000fce00078e00ff */
[----:B0123--:R-:W-:Y:S05]  /*2e6b0*/  WARPSYNC.COLLECTIVE R15, `(.L_x_12488) ;  /* 0x000000000f087348 */ /* 0x00ffea0003c00000 */
[----:B------:R4:W0:Y:S02]  /*2e6c0*/  SHFL.IDX P6, R14, R13, R12, R11 ;  /* 0x0000000c0d0e7389 */ /* 0x00082400000c000b */
[----:B01234-:R-:W-:Y:S01]  /*2e6d0*/  ENDCOLLECTIVE ;  /* 0x000000000000791b */ /* 0x01ffe20003800000 */
.L_x_12488:
[----:B------:R-:W-:Y:S05]  /*2e6e0*/  BSYNC B1 ;  /* 0x0000000000017941 */ /* 0x000fea0003800000 */
.L_x_12487:
        /* <DEDUP_REMOVED lines=9> */
.L_x_12489:
[----:B------:R-:W-:Y:S02]  /*2e780*/  IMAD.MOV.U32 R13, RZ, RZ, R7 ;  /* 0x000000ffff0d7224 */ /* 0x000fe400078e0007 */
[----:B------:R-:W-:Y:S01]  /*2e790*/  IMAD.MOV.U32 R12, RZ, RZ, 0x1 ;  /* 0x00000001ff0c7424 */ /* 0x000fe200078e00ff */
[----:B------:R-:W-:-:S13]  /*2e7a0*/  IADD3 R2, P0, R14, R0, RZ ;  /* 0x000000000e027210 */ /* 0x000fda0007f1e0ff */
[----:B------:R-:W-:Y:S05]  /*2e7b0*/  WARPSYNC.COLLECTIVE R15, `(.L_x_12490) ;  /* 0x000000000f087348 */ /* 0x000fea0003c00000 */
[----:B------:R0:W1:Y:S02]  /*2e7c0*/  SHFL.IDX P6, R14, R13, R12, R11 ;  /* 0x0000000c0d0e7389 */ /* 0x00006400000c000b */
[----:B01----:R-:W-:Y:S01]  /*2e7d0*/  ENDCOLLECTIVE ;  /* 0x000000000000791b */ /* 0x003fe20003800000 */
.L_x_12490:
        /* <DEDUP_REMOVED lines=13> */
.L_x_12491:
[----:B------:R-:W-:Y:S02]  /*2e8b0*/  IMAD.MOV.U32 R13, RZ, RZ, R7 ;  /* 0x000000ffff0d7224 */ /* 0x000fe400078e0007 */
[----:B------:R-:W-:Y:S01]  /*2e8c0*/  IMAD.MOV.U32 R12, RZ, RZ, 0x2 ;  /* 0x00000002ff0c7424 */ /* 0x000fe200078e00ff */
[----:B------:R-:W-:-:S13]  /*2e8d0*/  IADD3 R2, P0, R14, R0, RZ ;  /* 0x000000000e027210 */ /* 0x000fda0007f1e0ff */
[----:B------:R-:W-:Y:S05]  /*2e8e0*/  WARPSYNC.COLLECTIVE R15, `(.L_x_12492) ;  /* 0x000000000f087348 */ /* 0x000fea0003c00000 */
[----:B------:R0:W1:Y:S02]  /*2e8f0*/  SHFL.IDX P6, R14, R13, R12, R11 ;  /* 0x0000000c0d0e7389 */ /* 0x00006400000c000b */
[----:B01----:R-:W-:Y:S01]  /*2e900*/  ENDCOLLECTIVE ;  /* 0x000000000000791b */ /* 0x003fe20003800000 */
.L_x_12492:
        /* <DEDUP_REMOVED lines=13> */
.L_x_12493:
[----:B------:R-:W-:Y:S01]  /*2e9e0*/  MOV R13, R7 ;  /* 0x00000007000d7202 */ /* 0x000fe20000000f00 */
[----:B------:R-:W-:Y:S01]  /*2e9f0*/  IMAD.MOV.U32 R12, RZ, RZ, 0x3 ;  /* 0x00000003ff0c7424 */ /* 0x000fe200078e00ff */
[----:B------:R-:W-:-:S13]  /*2ea00*/  IADD3 R2, P0, R14, R0, RZ ;  /* 0x000000000e027210 */ /* 0x000fda0007f1e0ff */
[----:B------:R-:W-:Y:S05]  /*2ea10*/  WARPSYNC.COLLECTIVE R15, `(.L_x_12494) ;  /* 0x000000000f087348 */ /* 0x000fea0003c00000 */
[----:B------:R0:W1:Y:S02]  /*2ea20*/  SHFL.IDX P6, R14, R13, R12, R11 ;  /* 0x0000000c0d0e7389 */ /* 0x00006400000c000b */
[----:B01----:R-:W-:Y:S01]  /*2ea30*/  ENDCOLLECTIVE ;  /* 0x000000000000791b */ /* 0x003fe20003800000 */
.L_x_12494:
        /* <DEDUP_REMOVED lines=13> */
.L_x_12495:
[----:B------:R-:W-:Y:S02]  /*2eb10*/  IMAD.MOV.U32 R13, RZ, RZ, R7 ;  /* 0x000000ffff0d7224 */ /* 0x000fe400078e0007 */
[----:B------:R-:W-:Y:S01]  /*2eb20*/  IMAD.MOV.U32 R12, RZ, RZ, 0x4 ;  /* 0x00000004ff0c7424 */ /* 0x000fe200078e00ff */
[----:B------:R-:W-:-:S13]  /*2eb30*/  IADD3 R2, P0, R14, R0, RZ ;  /* 0x000000000e027210 */ /* 0x000fda0007f1e0ff */
[----:B------:R-:W-:Y:S05]  /*2eb40*/  WARPSYNC.COLLECTIVE R15, `(.L_x_12496) ;  /* 0x000000000f087348 */ /* 0x000fea0003c00000 */
[----:B------:R0:W1:Y:S02]  /*2eb50*/  SHFL.IDX P6, R14, R13, R12, R11 ;  /* 0x0000000c0d0e7389 */ /* 0x00006400000c000b */
[----:B01----:R-:W-:Y:S01]  /*2eb60*/  ENDCOLLECTIVE ;  /* 0x000000000000791b */ /* 0x003fe20003800000 */
.L_x_12496:
        /* <DEDUP_REMOVED lines=13> */
.L_x_12497:
[----:B------:R-:W-:Y:S02]  /*2ec40*/  IMAD.MOV.U32 R13, RZ, RZ, R7 ;  /* 0x000000ffff0d7224 */ /* 0x000fe400078e0007 */
[----:B------:R-:W-:Y:S01]  /*2ec50*/  IMAD.MOV.U32 R12, RZ, RZ, 0x5 ;  /* 0x00000005ff0c7424 */ /* 0x000fe200078e00ff */
[----:B------:R-:W-:-:S13]  /*2ec60*/  IADD3 R2, P0, R14, R0, RZ ;  /* 0x000000000e027210 */ /* 0x000fda0007f1e0ff */
[----:B------:R-:W-:Y:S05]  /*2ec70*/  WARPSYNC.COLLECTIVE R15, `(.L_x_12498) ;  /* 0x000000000f087348 */ /* 0x000fea0003c00000 */
[----:B------:R0:W1:Y:S02]  /*2ec80*/  SHFL.IDX P6, R14, R13, R12, R11 ;  /* 0x0000000c0d0e7389 */ /* 0x00006400000c000b */
[----:B01----:R-:W-:Y:S01]  /*2ec90*/  ENDCOLLECTIVE ;  /* 0x000000000000791b */ /* 0x003fe20003800000 */
.L_x_12498:
        /* <DEDUP_REMOVED lines=13> */
.L_x_12499:
[----:B------:R-:W-:Y:S05]  /*2ed70*/  BRA `(.L_x_12500) ;  /* 0xffffffa400807947 */ /* 0x000fea000383ffff */
.L_x_12317:
[----:B------:R-:W-:Y:S01]  /*2ed80*/  BSSY B0, `(.L_x_12501) ;  /* 0x0000008000007945 */ /* 0x000fe20003800000 */
[----:B------:R-:W-:Y:S01]  /*2ed90*/  MOV R13, R16 ;  /* 0x00000010000d7202 */ /* 0x000fe20000000f00 */
[----:B------:R-:W-:Y:S02]  /*2eda0*/  IMAD.MOV.U32 R12, RZ, RZ, RZ ;  /* 0x000000ffff0c7224 */ /* 0x000fe400078e00ff */
[----:B------:R-:W-:Y:S02]  /*2edb0*/  IMAD.MOV.U32 R11, RZ, RZ, 0x1f ;  /* 0x0000001fff0b7424 */ /* 0x000fe400078e00ff */
[----:B------:R-:W-:-:S07]  /*2edc0*/  IMAD.MOV.U32 R15, RZ, RZ, -0x1 ;  /* 0xffffffffff0f7424 */ /* 0x000fce00078e00ff */
[----:B0-23--:R-:W-:Y:S05]  /*2edd0*/  WARPSYNC.COLLECTIVE R15, `(.L_x_12502) ;  /* 0x000000000f087348 */ /* 0x00dfea0003c00000 */
[----:B------:R1:W4:Y:S02]  /*2ede0*/  SHFL.IDX P6, R14, R13, R12, R11 ;  /* 0x0000000c0d0e7389 */ /* 0x00032400000c000b */
[----:B01234-:R-:W-:Y:S01]  /*2edf0*/  ENDCOLLECTIVE ;  /* 0x000000000000791b */ /* 0x01ffe20003800000 */
.L_x_12502:
[----:B------:R-:W-:Y:S05]  /*2ee00*/  BSYNC B0 ;  /* 0x0000000000007941 */ /* 0x000fea0003800000 */
.L_x_12501:
[----:B------:R-:W-:Y:S01]  /*2ee10*/  IMAD.MOV.U32 R13, RZ, RZ, R16 ;  /* 0x000000ffff0d7224 */ /* 0x000fe200078e0010 */
[----:B------:R-:W-:Y:S01]  /*2ee20*/  MOV R11, 0x1f ;  /* 0x0000001f000b7802 */ /* 0x000fe20000000f00 */
[----:B------:R-:W-:Y:S02]  /*2ee30*/  IMAD.MOV.U32 R12, RZ, RZ, 0x1 ;  /* 0x00000001ff0c7424 */ /* 0x000fe400078e00ff */
[----:B------:R-:W-:Y:S02]  /*2ee40*/  IMAD.MOV.U32 R15, RZ, RZ, -0x1 ;  /* 0xffffffffff0f7424 */ /* 0x000fe400078e00ff */
[----:B------:R-:W-:Y:S02]  /*2ee50*/  IMAD.IADD R5, R19, 0x1, R8 ;  /* 0x0000000113057824 */ /* 0x000fe400078e0208 */
[----:B------:R-:W-:-:S07]  /*2ee60*/  IMAD.MOV.U32 R0, RZ, RZ, R14 ;  /* 0x000000ffff007224 */ /* 0x000fce00078e000e */
[----:B------:R-:W-:Y:S05]  /*2ee70*/  WARPSYNC.COLLECTIVE R15, `(.L_x_12503) ;  /* 0x000000000f087348 */ /* 0x000fea0003c00000 */
[----:B------:R0:W1:Y:S02]  /*2ee80*/  SHFL.IDX P6, R14, R13, R12, R11 ;  /* 0x0000000c0d0e7389 */ /* 0x00006400000c000b */
[----:B01----:R-:W-:Y:S01]  /*2ee90*/  ENDCOLLECTIVE ;  /* 0x000000000000791b */ /* 0x003fe20003800000 */
.L_x_12503:
        /* <DEDUP_REMOVED lines=18> */
.L_x_12504:
[----:B------:R-:W-:Y:S01]  /*2efc0*/  IMAD.MOV.U32 R12, RZ, RZ, 0x2 ;  /* 0x00000002ff0c7424 */ /* 0x000fe200078e00ff */
[----:B------:R-:W-:-:S05]  /*2efd0*/  SEL R6, R14, RZ, P1 ;  /* 0x000000ff0e067207 */ /* 0x000fca0000800000 */
[----:B------:R-:W-:-:S04]  /*2efe0*/  IMAD.IADD R6, R5, 0x1, R6 ;  /* 0x0000000105067824 */ /* 0x000fc800078e0206 */
[----:B------:R-:W-:-:S07]  /*2eff0*/  IMAD.MOV.U32 R13, RZ, RZ, R6 ;  /* 0x000000ffff0d7224 */ /* 0x000fce00078e0006 */
[----:B------:R-:W-:Y:S05]  /*2f000*/  WARPSYNC.COLLECTIVE R15, `(.L_x_12505) ;  /* 0x000000000f087348 */ /* 0x000fea0003c00000 */
[----:B------:R0:W1:Y:S02]  /*2f010*/  SHFL.UP P6, R14, R13, R12, R11 ;  /* 0x0400000c0d0e7389 */ /* 0x00006400000c000b */
[----:B01----:R-:W-:Y:S01]  /*2f020*/  ENDCOLLECTIVE ;  /* 0x000000000000791b */ /* 0x003fe20003800000 */
.L_x_12505:
[----:B------:R-:W-:Y:S01]  /*2f030*/  IMAD.MOV.U32 R12, RZ, RZ, 0x4 ;  /* 0x00000004ff0c7424 */ /* 0x000fe200078e00ff */
[----:B------:R-:W-:-:S05]  /*2f040*/  SEL R7, R14, RZ, P2 ;  /* 0x000000ff0e077207 */ /* 0x000fca0001000000 */
[----:B------:R-:W-:-:S04]  /*2f050*/  IMAD.IADD R7, R6, 0x1, R7 ;  /* 0x0000000106077824 */ /* 0x000fc800078e0207 */
[----:B------:R-:W-:-:S07]  /*2f060*/  IMAD.MOV.U32 R13, RZ, RZ, R7 ;  /* 0x000000ffff0d7224 */ /* 0x000fce00078e0007 */
[----:B------:R-:W-:Y:S05]  /*2f070*/  WARPSYNC.COLLECTIVE R15, `(.L_x_12506) ;  /* 0x000000000f087348 */ /* 0x000fea0003c00000 */
[----:B------:R0:W1:Y:S02]  /*2f080*/  SHFL.UP P6, R14, R13, R12, R11 ;  /* 0x0400000c0d0e7389 */ /* 0x00006400000c000b */
[----:B01----:R-:W-:Y:S01]  /*2f090*/  ENDCOLLECTIVE ;  /* 0x000000000000791b */ /* 0x003fe20003800000 */
.L_x_12506:
[----:B------:R-:W-:Y:S01]  /*2f0a0*/  IMAD.MOV.U32 R12, RZ, RZ, 0x8 ;  /* 0x00000008ff0c7424 */ /* 0x000fe200078e00ff */
[----:B------:R-:W-:-:S04]  /*2f0b0*/  SEL R2, R14, RZ, P3 ;  /* 0x000000ff0e027207 */ /* 0x000fc80001800000 */
[----:B------:R-:W-:-:S05]  /*2f0c0*/  IADD3 R2, R7, R2, RZ ;  /* 0x0000000207027210 */ /* 0x000fca0007ffe0ff */
[----:B------:R-:W-:-:S07]  /*2f0d0*/  IMAD.MOV.U32 R13, RZ, RZ, R2 ;  /* 0x000000ffff0d7224 */ /* 0x000fce00078e0002 */
[----:B------:R-:W-:Y:S05]  /*2f0e0*/  WARPSYNC.COLLECTIVE R15, `(.L_x_12507) ;  /* 0x000000000f087348 */ /* 0x000fea0003c00000 */
[----:B------:R0:W1:Y:S02]  /*2f0f0*/  SHFL.UP P6, R14, R13, R12, R11 ;  /* 0x0400000c0d0e7389 */ /* 0x00006400000c000b */
[----:B01----:R-:W-:Y:S01]  /*2f100*/  ENDCOLLECTIVE ;  /* 0x000000000000791b */ /* 0x003fe20003800000 */
.L_x_12507:
[----:B------:R-:W-:Y:S01]  /*2f110*/  IMAD.MOV.U32 R12, RZ, RZ, 0x10 ;  /* 0x00000010ff0c7424 */ /* 0x000fe200078e00ff */
[----:B------:R-:W-:-:S05]  /*2f120*/  SEL R3, R14, RZ, P4 ;  /* 0x000000ff0e037207 */ /* 0x000fca0002000000 */
[----:B------:R-:W-:-:S04]  /*2f130*/  IMAD.IADD R3, R2, 0x1, R3 ;  /* 0x0000000102037824 */ /* 0x000fc800078e0203 */
[----:B------:R-:W-:-:S07]  /*2f140*/  IMAD.MOV.U32 R13, RZ, RZ, R3 ;  /* 0x000000ffff0d7224 */ /* 0x000fce00078e0003 */
[----:B------:R-:W-:Y:S05]  /*2f150*/  WARPSYNC.COLLECTIVE R15, `(.L_x_12508) ;  /* 0x000000000f087348 */ /* 0x000fea0003c00000 */
[----:B------:R0:W1:Y:S02]  /*2f160*/  SHFL.UP P6, R14, R13, R12, R11 ;  /* 0x0400000c0d0e7389 */ /* 0x00006400000c000b */
[----:B01----:R-:W-:Y:S01]  /*2f170*/  ENDCOLLECTIVE ;  /* 0x000000000000791b */ /* 0x003fe20003800000 */
.L_x_12508:
        /* <DEDUP_REMOVED lines=8> */
.L_x_12509:
[----:B------:R-:W-:Y:S05]  /*2f200*/  BRA `(.L_x_12510) ;  /* 0xffffffa400dc7947 */ /* 0x000fea000383ffff */
.L_x_12322:
        /* <DEDUP_REMOVED lines=8> */
.L_x_12512:
[----:B------:R-:W-:Y:S05]  /*2f290*/  BSYNC B0 ;  /* 0x0000000000007941 */ /* 0x000fea0003800000 */
.L_x_12511:
        /* <DEDUP_REMOVED lines=8> */
.L_x_12513:
[----:B------:R-:W-:Y:S01]  /*2f320*/  IMAD.MOV.U32 R12, RZ, RZ, 0x4 ;  /* 0x00000004ff0c7424 */ /* 0x000fe200078e00ff */
[----:B------:R-:W-:-:S05]  /*2f330*/  SEL R2, R14, RZ, P2 ;  /* 0x000000ff0e027207 */ /* 0x000fca0001000000 */
[----:B------:R-:W-:-:S04]  /*2f340*/  IMAD.IADD R2, R13, 0x1, R2 ;  /* 0x000000010d027824 */ /* 0x000fc800078e0202 */
[----:B------:R-:W-:-:S07]  /*2f350*/  IMAD.MOV.U32 R13, RZ, RZ, R2 ;  /* 0x000000ffff0d7224 */ /* 0x000fce00078e0002 */
[----:B------:R-:W-:Y:S05]  /*2f360*/  WARPSYNC.COLLECTIVE R15, `(.L_x_12514) ;  /* 0x000000000f087348 */ /* 0x000fea0003c00000 */
[----:B------:R0:W1:Y:S02]  /*2f370*/  SHFL.UP P6, R14, R13, R12, R11 ;  /* 0x0400000c0d0e7389 */ /* 0x00006400000c000b */
[----:B01----:R-:W-:Y:S01]  /*2f380*/  ENDCOLLECTIVE ;  /* 0x000000000000791b */ /* 0x003fe20003800000 */
.L_x_12514:
[----:B------:R-:W-:Y:S01]  /*2f390*/  IMAD.MOV.U32 R12, RZ, RZ, 0x8 ;  /* 0x00000008ff0c7424 */ /* 0x000fe200078e00ff */
[----:B------:R-:W-:-:S04]  /*2f3a0*/  SEL R3, R14, RZ, P3 ;  /* 0x000000ff0e037207 */ /* 0x000fc80001800000 */
[----:B------:R-:W-:-:S05]  /*2f3b0*/  IADD3 R3, R2, R3, RZ ;  /* 0x0000000302037210 */ /* 0x000fca0007ffe0ff */
[----:B------:R-:W-:-:S07]  /*2f3c0*/  IMAD.MOV.U32 R13, RZ, RZ, R3 ;  /* 0x000000ffff0d7224 */ /* 0x000fce00078e0003 */
[----:B------:R-:W-:Y:S05]  /*2f3d0*/  WARPSYNC.COLLECTIVE R15, `(.L_x_12515) ;  /* 0x000000000f087348 */ /* 0x000fea0003c00000 */
[----:B------:R0:W1:Y:S02]  /*2f3e0*/  SHFL.UP P6, R14, R13, R12, R11 ;  /* 0x0400000c0d0e7389 */ /* 0x00006400000c000b */
[----:B01----:R-:W-:Y:S01]  /*2f3f0*/  ENDCOLLECTIVE ;  /* 0x000000000000791b */ /* 0x003fe20003800000 */
.L_x_12515:
[----:B------:R-:W-:Y:S01]  /*2f400*/  IMAD.MOV.U32 R12, RZ, RZ, 0x10 ;  /* 0x00000010ff0c7424 */ /* 0x000fe200078e00ff */
[----:B------:R-:W-:-:S05]  /*2f410*/  SEL R4, R14, RZ, P4 ;  /* 0x000000ff0e047207 */ /* 0x000fca0002000000 */
[----:B------:R-:W-:-:S04]  /*2f420*/  IMAD.IADD R4, R3, 0x1, R4 ;  /* 0x0000000103047824 */ /* 0x000fc800078e0204 */
[----:B------:R-:W-:-:S07]  /*2f430*/  IMAD.MOV.U32 R13, RZ, RZ, R4 ;  /* 0x000000ffff0d7224 */ /* 0x000fce00078e0004 */
[----:B------:R-:W-:Y:S05]  /*2f440*/  WARPSYNC.COLLECTIVE R15, `(.L_x_12516) ;  /* 0x000000000f087348 */ /* 0x000fea0003c00000 */
[----:B------:R0:W1:Y:S02]  /*2f450*/  SHFL.UP P6, R14, R13, R12, R11 ;  /* 0x0400000c0d0e7389 */ /* 0x00006400000c000b */
[----:B01----:R-:W-:Y:S01]  /*2f460*/  ENDCOLLECTIVE ;  /* 0x000000000000791b */ /* 0x003fe20003800000 */
.L_x_12516:
        /* <DEDUP_REMOVED lines=8> */
.L_x_12517:
[----:B------:R-:W-:Y:S05]  /*2f4f0*/  BRA `(.L_x_12518) ;  /* 0xffffffa400bc7947 */ /* 0x000fea000383ffff */
.L_x_12324:
[----:B------:R-:W-:Y:S01]  /*2f500*/  BSSY B0, `(.L_x_12519) ;  /* 0x0000006000007945 */ /* 0x000fe20003800000 */
[----:B------:R-:W-:Y:S01]  /*2f510*/  PLOP3.LUT P6, PT, P6, PT, PT, 0x8, 0x0 ;  /* 0x000000000000781c */ /* 0x000fe200037ce170 */
[----:B------:R-:W-:-:S12]  /*2f520*/  IMAD.MOV.U32 R15, RZ, RZ, -0x1 ;  /* 0xffffffffff0f7424 */ /* 0x000fd800078e00ff */
[----:B0-----:R-:W-:Y:S05]  /*2f530*/  WARPSYNC.COLLECTIVE R15, `(.L_x_12520) ;  /* 0x000000000f087348 */ /* 0x001fea0003c00000 */
[----:B------:R-:W-:Y:S01]  /*2f540*/  VOTE.ANY R14, PT, P6 ;  /* 0x00000000000e7806 */ /* 0x000fe200030e0100 */
[----:B0-----:R-:W-:Y:S06]  /*2f550*/  ENDCOLLECTIVE ;  /* 0x000000000000791b */ /* 0x001fec0003800000 */
.L_x_12520:
[----:B------:R-:W-:Y:S05]  /*2f560*/  BSYNC B0 ;  /* 0x0000000000007941 */ /* 0x000fea0003800000 */
.L_x_12519:
        /* <DEDUP_REMOVED lines=9> */
.L_x_12521:
[----:B------:R-:W-:Y:S01]  /*2f600*/  IMAD.MOV.U32 R5, RZ, RZ, R14 ;  /* 0x000000ffff057224 */ /* 0x000fe200078e000e */
[----:B------:R-:W-:Y:S06]  /*2f610*/  BRA `(.L_x_12522) ;  /* 0xffffffa400ac7947 */ /* 0x000fec000383ffff */
.L_x_12326:
[----:B------:R-:W-:Y:S01]  /*2f620*/  BSSY B0, `(.L_x_12523) ;  /* 0x0000007000007945 */ /* 0x000fe20003800000 */
[----:B------:R-:W-:Y:S02]  /*2f630*/  IMAD.MOV.U32 R13, RZ, RZ, R2 ;  /* 0x000000ffff0d7224 */ /* 0x000fe400078e0002 */
[----:B------:R-:W-:Y:S02]  /*2f640*/  IMAD.MOV.U32 R11, RZ, RZ, 0x1f ;  /* 0x0000001fff0b7424 */ /* 0x000fe400078e00ff */
[----:B------:R-:W-:-:S07]  /*2f650*/  IMAD.MOV.U32 R15, RZ, RZ, -0x1 ;  /* 0xffffffffff0f7424 */ /* 0x000fce00078e00ff */
[----:B012---:R-:W-:Y:S05]  /*2f660*/  WARPSYNC.COLLECTIVE R15, `(.L_x_12524) ;  /* 0x000000000f087348 */ /* 0x007fea0003c00000 */
[----:B------:R3:W4:Y:S02]  /*2f670*/  SHFL.IDX P6, R14, R13, R12, R11 ;  /* 0x0000000c0d0e7389 */ /* 0x00072400000c000b */
[----:B01234-:R-:W-:Y:S01]  /*2f680*/  ENDCOLLECTIVE ;  /* 0x000000000000791b */ /* 0x01ffe20003800000 */
.L_x_12524:
[----:B------:R-:W-:Y:S05]  /*2f690*/  BSYNC B0 ;  /* 0x0000000000007941 */ /* 0x000fea0003800000 */
.L_x_12523:
[----:B------:R-:W-:Y:S05]  /*2f6a0*/  BRA `(.L_x_12325) ;  /* 0xffffffa400a47947 */ /* 0x000fea000383ffff */
.L_x_12330:
[----:B0-----:R0:W1:Y:S02]  /*2f6b0*/  SYNCS.PHASECHK.TRANS64.TRYWAIT P0, [R4+URZ+0x22820], R0 ;  /* 0x02282000040075a7 */ /* 0x001064000800017f */
[----:B-1----:R-:W-:Y:S05]  /*2f6c0*/  @!P0 NANOSLEEP.SYNCS 0x989680 ;  /* 0x009896800000895d */ /* 0x002fea0003900000 */
[----:B------:R-:W1:Y:S02]  /*2f6d0*/  @!P0 SYNCS.PHASECHK.TRANS64 P0, [R4+URZ+0x22820], R0 ;  /* 0x02282000040085a7 */ /* 0x000e64000800007f */
[----:B-1----:R-:W-:Y:S05]  /*2f6e0*/  @!P0 BRA `(.L_x_12330) ;  /* 0xfffffffc00f08947 */ /* 0x002fea000383ffff */
[----:B------:R-:W-:Y:S05]  /*2f6f0*/  BRA `(.L_x_12525) ;  /* 0xffffffac001c7947 */ /* 0x000fea000383ffff */
.L_x_12331:
        /* <DEDUP_REMOVED lines=8> */
[----:B0-----:R-:W-:Y:S05]  /*2f780*/  WARPSYNC.COLLECTIVE R15, `(.L_x_12527) ;  /* 0x000000000f087348 */ /* 0x001fea0003c00000 */
[----:B------:R1:W2:Y:S02]  /*2f790*/  SHFL.IDX P6, R14, R13, R12, R11 ;  /* 0x0000000c0d0e7389 */ /* 0x0002a400000c000b */
[----:B012---:R-:W-:Y:S01]  /*2f7a0*/  ENDCOLLECTIVE ;  /* 0x000000000000791b */ /* 0x007fe20003800000 */
.L_x_12527:
[----:B------:R-:W-:Y:S05]  /*2f7b0*/  BSYNC B0 ;  /* 0x0000000000007941 */ /* 0x000fea0003800000 */
.L_x_12526:
[----:B------:R-:W-:Y:S05]  /*2f7c0*/  BRA `(.L_x_12528) ;  /* 0xffffffac00047947 */ /* 0x000fea000383ffff */
.L_x_12332:
[----:B------:R-:W-:Y:S01]  /*2f7d0*/  BSSY B0, `(.L_x_12529) ;  /* 0x0000006000007945 */ /* 0x000fe20003800000 */
[----:B------:R-:W-:-:S07]  /*2f7e0*/  IMAD.MOV.U32 R15, RZ, RZ, -0x1 ;  /* 0xffffffffff0f7424 */ /* 0x000fce00078e00ff */
[----:B0-----:R-:W-:Y:S05]  /*2f7f0*/  WARPSYNC.COLLECTIVE R15, `(.L_x_12530) ;  /* 0x000000000f0c7348 */ /* 0x001fea0003c00000 */
[----:B------:R-:W-:Y:S02]  /*2f800*/  ELECT P6, UR62, PT ;  /* 0x00000000003e782f */ /* 0x000fe400038c0000 */
[----:B------:R-:W-:Y:S01]  /*2f810*/  MOV R14, UR62 ;  /* 0x0000003e000e7c02 */ /* 0x000fe20008000f00 */
[----:B0-----:R-:W-:Y:S10]  /*2f820*/  ENDCOLLECTIVE ;  /* 0x000000000000791b */ /* 0x001ff40003800000 */
.L_x_12530:
[----:B------:R-:W-:Y:S05]  /*2f830*/  BSYNC B0 ;  /* 0x0000000000007941 */ /* 0x000fea0003800000 */
.L_x_12529:
[----:B------:R-:W-:Y:S05]  /*2f840*/  BRA `(.L_x_12531) ;  /* 0xffffffa800f87947 */ /* 0x000fea000383ffff */
.L_x_12334:
[----:B0-----:R0:W1:Y:S02]  /*2f850*/  SYNCS.PHASECHK.TRANS64.TRYWAIT P1, [R5+URZ+0x22840], R0 ;  /* 0x02284000050075a7 */ /* 0x001064000802017f */
[----:B-1----:R-:W-:Y:S05]  /*2f860*/  @!P1 NANOSLEEP.SYNCS 0x989680 ;  /* 0x009896800000995d */ /* 0x002fea0003900000 */
[----:B------:R-:W1:Y:S02]  /*2f870*/  @!P1 SYNCS.PHASECHK.TRANS64 P1, [R5+URZ+0x22840], R0 ;  /* 0x02284000050095a7 */ /* 0x000e64000802007f */
[----:B-1----:R-:W-:Y:S05]  /*2f880*/  @!P1 BRA `(.L_x_12334) ;  /* 0xfffffffc00f09947 */ /* 0x002fea000383ffff */
[----:B------:R-:W-:Y:S05]  /*2f890*/  BRA `(.L_x_12532) ;  /* 0xffffffac00187947 */ /* 0x000fea000383ffff */
.L_x_12336:
[----:B-1----:R1:W2:Y:S02]  /*2f8a0*/  SYNCS.PHASECHK.TRANS64.TRYWAIT P1, [R25+URZ+0x22840], R2 ;  /* 0x02284002190075a7 */ /* 0x0022a4000802017f */
[----:B--2---:R-:W-:Y:S05]  /*2f8b0*/  @!P1 NANOSLEEP.SYNCS 0x989680 ;  /* 0x009896800000995d */ /* 0x004fea0003900000 */
[----:B------:R-:W2:Y:S02]  /*2f8c0*/  @!P1 SYNCS.PHASECHK.TRANS64 P1, [R25+URZ+0x22840], R2 ;  /* 0x02284002190095a7 */ /* 0x000ea4000802007f */
[----:B--2---:R-:W-:Y:S05]  /*2f8d0*/  @!P1 BRA `(.L_x_12336) ;  /* 0xfffffffc00f09947 */ /* 0x004fea000383ffff */
[----:B------:R-:W-:Y:S05]  /*2f8e0*/  BRA `(.L_x_12533) ;  /* 0xffffffac00247947 */ /* 0x000fea000383ffff */
.L_x_12338:
[----:B--2---:R2:W3:Y:S02]  /*2f8f0*/  SYNCS.PHASECHK.TRANS64.TRYWAIT P1, [R5+URZ+0x22860], R0 ;  /* 0x02286000050075a7 */ /* 0x0044e4000802017f */
[----:B---3--:R-:W-:Y:S05]  /*2f900*/  @!P1 NANOSLEEP.SYNCS 0x989680 ;  /* 0x009896800000995d */ /* 0x008fea0003900000 */
[----:B------:R-:W3:Y:S02]  /*2f910*/  @!P1 SYNCS.PHASECHK.TRANS64 P1, [R5+URZ+0x22860], R0 ;  /* 0x02286000050095a7 */ /* 0x000ee4000802007f */
[----:B---3--:R-:W-:Y:S05]  /*2f920*/  @!P1 BRA `(.L_x_12338) ;  /* 0xfffffffc00f09947 */ /* 0x008fea000383ffff */
[----:B------:R-:W-:Y:S05]  /*2f930*/  BRA `(.L_x_12534) ;  /* 0xffffffac00207947 */ /* 0x000fea000383ffff */
        .type           $_ZN7cutlass13device_kernelIN5flash11enable_sm90INS1_16FlashAttnFwdSm90INS1_25CollectiveMainloopFwdSm90ILi2EN4cute5tupleIJNS5_1CILi1EEES8_S8_EEENS6_IJNS7_ILi128EEENS7_ILi96EEENS7_ILi64EEEEEELi256ENS_6half_tEfNS_4arch4Sm90ELb0ELb1ELb1ELb1ELb1ELb1ELb0ELb1ELb0ELb1ELb0ELb0EEENS1_21CollectiveEpilogueFwdINS6_IJSA_NS7_ILi256EEESB_EEES9_SE_SG_Li256ELb1ELb1ELb0ELb0EEENS1_36VarlenDynamicPersistentTileSchedulerILi128ELi96ELi256ELi128ELb0ELb1ELb1ELb1ELb0ELb1EEEEEEEEEvNT_6ParamsE$_ZZN5flash25CollectiveMainloopFwdSm90ILi2EN4cute5tupleIJNS1_1CILi1EEES4_S4_EEENS2_IJNS3_ILi128EEENS3_ILi96EEENS3_ILi64EEEEEELi256EN7cutlass6half_tEfNSA_4arch4Sm90ELb0ELb1ELb1ELb1ELb1ELb1ELb0ELb1ELb0ELb1ELb0ELb0EE3mmaINS_16FlashAttnFwdSm90ISE_NS_21CollectiveEpilogueFwdINS2_IJS6_NS3_ILi256EEES7_EEES5_SB_SD_Li256ELb1ELb1ELb0ELb0EEENS_36VarlenDynamicPersistentTileSchedulerILi128ELi96ELi256ELi128ELb0ELb1ELb1ELb1ELb0ELb1EEEE13SharedStorageENS1_6TensorINS1_11ArrayEngineIfLm128EEENS1_6LayoutINS2_IJNS2_IJNS3_ILi2EEEST_NS3_ILi32EEEEEES4_S4_EEENS2_IJNS2_IJS4_ST_NS3_ILi4EEEEEENS3_ILi0EEESZ_EEEEEEENS_7SoftmaxILi2ELi0EEEEEbRKNSE_6ParamsENSA_13PipelineAsyncILi2EEES19_RNSA_13PipelineStateILj2EEERT0_RT1_iRiRKNS_16SeqlenInfoQKNewKILb1ELb1EEENS2_IJiiiiEEERT_ENKUliT_T0_T1_E_clIZSF_ISO_S12_S14_EbS17_S19_S19_S1C_S1E_S1G_iS1H_S1L_S1M_S1O_EUlRS1P_iE0_NS3_ILb1EEES1W_EEDaiS1P_S1Q_S1R_,@function
        .size           $_ZN7cutlass13device_kernelIN5flash11enable_sm90INS1_16FlashAttnFwdSm90INS1_25CollectiveMainloopFwdSm90ILi2EN4cute5tupleIJNS5_1CILi1EEES8_S8_EEENS6_IJNS7_ILi128EEENS7_ILi96EEENS7_ILi64EEEEEELi256ENS_6half_tEfNS_4arch4Sm90ELb0ELb1ELb1ELb1ELb1ELb1ELb0ELb1ELb0ELb1ELb0ELb0EEENS1_21CollectiveEpilogueFwdINS6_IJSA_NS7_ILi256EEESB_EEES9_SE_SG_Li256ELb1ELb1ELb0ELb0EEENS1_36VarlenDynamicPersistentTileSchedulerILi128ELi96ELi256ELi128ELb0ELb1ELb1ELb1ELb0ELb1EEEEEEEEEvNT_6ParamsE$_ZZN5flash25CollectiveMainloopFwdSm90ILi2EN4cute5tupleIJNS1_1CILi1EEES4_S4_EEENS2_IJNS3_ILi128EEENS3_ILi96EEENS3_ILi64EEEEEELi256EN7cutlass6half_tEfNSA_4arch4Sm90ELb0ELb1ELb1ELb1ELb1ELb1ELb0ELb1ELb0ELb1ELb0ELb0EE3mmaINS_16FlashAttnFwdSm90ISE_NS_21CollectiveEpilogueFwdINS2_IJS6_NS3_ILi256EEES7_EEES5_SB_SD_Li256ELb1ELb1ELb0ELb0EEENS_36VarlenDynamicPersistentTileSchedulerILi128ELi96ELi256ELi128ELb0ELb1ELb1ELb1ELb0ELb1EEEE13SharedStorageENS1_6TensorINS1_11ArrayEngineIfLm128EEENS1_6LayoutINS2_IJNS2_IJNS3_ILi2EEEST_NS3_ILi32EEEEEES4_S4_EEENS2_IJNS2_IJS4_ST_NS3_ILi4EEEEEENS3_ILi0EEESZ_EEEEEEENS_7SoftmaxILi2ELi0EEEEEbRKNSE_6ParamsENSA_13PipelineAsyncILi2EEES19_RNSA_13PipelineStateILj2EEERT0_RT1_iRiRKNS_16SeqlenInfoQKNewKILb1ELb1EEENS2_IJiiiiEEERT_ENKUliT_T0_T1_E_clIZSF_ISO_S12_S14_EbS17_S19_S19_S1C_S1E_S1G_iS1H_S1L_S1M_S1O_EUlRS1P_iE0_NS3_ILb1EEES1W_EEDaiS1P_S1Q_S1R_,(.L_x_15674 - $_ZN7cutlass13device_kernelIN5flash11enable_sm90INS1_16FlashAttnFwdSm90INS1_25CollectiveMainloopFwdSm90ILi2EN4cute5tupleIJNS5_1CILi1EEES8_S8_EEENS6_IJNS7_ILi128EEENS7_ILi96EEENS7_ILi64EEEEEELi256ENS_6half_tEfNS_4arch4Sm90ELb0ELb1ELb1ELb1ELb1ELb1ELb0ELb1ELb0ELb1ELb0ELb0EEENS1_21CollectiveEpilogueFwdINS6_IJSA_NS7_ILi256EEESB_EEES9_SE_SG_Li256ELb1ELb1ELb0ELb0EEENS1_36VarlenDynamicPersistentTileSchedulerILi128ELi96ELi256ELi128ELb0ELb1ELb1ELb1ELb0ELb1EEEEEEEEEvNT_6ParamsE$_ZZN5flash25CollectiveMainloopFwdSm90ILi2EN4cute5tupleIJNS1_1CILi1EEES4_S4_EEENS2_IJNS3_ILi128EEENS3_ILi96EEENS3_ILi64EEEEEELi256EN7cutlass6half_tEfNSA_4arch4Sm90ELb0ELb1ELb1ELb1ELb1ELb1ELb0ELb1ELb0ELb1ELb0ELb0EE3mmaINS_16FlashAttnFwdSm90ISE_NS_21CollectiveEpilogueFwdINS2_IJS6_NS3_ILi256EEES7_EEES5_SB_SD_Li256ELb1ELb1ELb0ELb0EEENS_36VarlenDynamicPersistentTileSchedulerILi128ELi96ELi256ELi128ELb0ELb1ELb1ELb1ELb0ELb1EEEE13SharedStorageENS1_6TensorINS1_11ArrayEngineIfLm128EEENS1_6LayoutINS2_IJNS2_IJNS3_ILi2EEEST_NS3_ILi32EEEEEES4_S4_EEENS2_IJNS2_IJS4_ST_NS3_ILi4EEEEEENS3_ILi0EEESZ_EEEEEEENS_7SoftmaxILi2ELi0EEEEEbRKNSE_6ParamsENSA_13PipelineAsyncILi2EEES19_RNSA_13PipelineStateILj2EEERT0_RT1_iRiRKNS_16SeqlenInfoQKNewKILb1ELb1EEENS2_IJiiiiEEERT_ENKUliT_T0_T1_E_clIZSF_ISO_S12_S14_EbS17_S19_S19_S1C_S1E_S1G_iS1H_S1L_S1M_S1O_EUlRS1P_iE0_NS3_ILb1EEES1W_EEDaiS1P_S1Q_S1R_)
$_ZN7cutlass13device_kernelIN5flash11enable_sm90INS1_16FlashAttnFwdSm90INS1_25CollectiveMainloopFwdSm90ILi2EN4cute5tupleIJNS5_1CILi1EEES8_S8_EEENS6_IJNS7_ILi128EEENS7_ILi96EEENS7_ILi64EEEEEELi256ENS_6half_tEfNS_4arch4Sm90ELb0ELb1ELb1ELb1ELb1ELb1ELb0ELb1ELb0ELb1ELb0ELb0EEENS1_21CollectiveEpilogueFwdINS6_IJSA_NS7_ILi256EEESB_EEES9_SE_SG_Li256ELb1ELb1ELb0ELb0EEENS1_36VarlenDynamicPersistentTileSchedulerILi128ELi96ELi256ELi128ELb0ELb1ELb1ELb1ELb0ELb1EEEEEEEEEvNT_6ParamsE$_ZZN5flash25CollectiveMainloopFwdSm90ILi2EN4cute5tupleIJNS1_1CILi1EEES4_S4_EEENS2_IJNS3_ILi128EEENS3_ILi96EEENS3_ILi64EEEEEELi256EN7cutlass6half_tEfNSA_4arch4Sm90ELb0ELb1ELb1ELb1ELb1ELb1ELb0ELb1ELb0ELb1ELb0ELb0EE3mmaINS_16FlashAttnFwdSm90ISE_NS_21CollectiveEpilogueFwdINS2_IJS6_NS3_ILi256EEES7_EEES5_SB_SD_Li256ELb1ELb1ELb0ELb0EEENS_36VarlenDynamicPersistentTileSchedulerILi128ELi96ELi256ELi128ELb0ELb1ELb1ELb1ELb0ELb1EEEE13SharedStorageENS1_6TensorINS1_11ArrayEngineIfLm128EEENS1_6LayoutINS2_IJNS2_IJNS3_ILi2EEEST_NS3_ILi32EEEEEES4_S4_EEENS2_IJNS2_IJS4_ST_NS3_ILi4EEEEEENS3_ILi0EEESZ_EEEEEEENS_7SoftmaxILi2ELi0EEEEEbRKNSE_6ParamsENSA_13PipelineAsyncILi2EEES19_RNSA_13PipelineStateILj2EEERT0_RT1_iRiRKNS_16SeqlenInfoQKNewKILb1ELb1EEENS2_IJiiiiEEERT_ENKUliT_T0_T1_E_clIZSF_ISO_S12_S14_EbS17_S19_S19_S1C_S1E_S1G_iS1H_S1L_S1M_S1O_EUlRS1P_iE0_NS3_ILb1EEES1W_EEDaiS1P_S1Q_S1R_:
[----:B------:R-:W-:Y:S01]  /*2f940*/  R2UR UR5, R0 ;  /* 0x00000000000572ca */ /* 0x000fe200000e0000 */
[----:B------:R-:W-:-:S12]  /*2f950*/  ULDC UR4, c[0x0][0x20] ;  /* 0x0000080000047ab9 */ /* 0x000fd80000000800 */
[----:B------:R-:W-:-:S09]  /*2f960*/  UIADD3 UR4, -UR4, UR5, URZ ;  /* 0x0000000504047290 */ /* 0x000fd2000fffe13f */
[----:B------:R-:W2:Y:S04]  /*2f970*/  LDL.64 R8, [UR4+0x18] ;  /* 0x00001804ff087983 */ /* 0x000ea80008100a00 */
[----:B------:R-:W3:Y:S01]  /*2f980*/  LDL.64 R6, [UR4] ;  /* 0x00000004ff067983 */ /* 0x000ee20008100a00 */
[----:B------:R-:W-:-:S03]  /*2f990*/  ULDC.64 UR6, c[0x0][0x208] ;  /* 0x0000820000067ab9 */ /* 0x000fc60000000a00 */
[----:B--2---:R-:W2:Y:S04]  /*2f9a0*/  LD.E R4, desc[UR6][R8.64] ;  /* 0x0000000608047980 */ /* 0x004ea8000c101900 */
[----:B---3--:R0:W5:Y:S04]  /*2f9b0*/  LD.E R0, desc[UR6][R6.64] ;  /* 0x0000000606007980 */ /* 0x008168000c101900 */
[----:B------:R0:W5:Y:S01]  /*2f9c0*/  LD.E R3, desc[UR6][R6.64+0x4] ;  /* 0x0000040606037980 */ /* 0x000162000c101900 */
[----:B------:R-:W-:Y:S01]  /*2f9d0*/  BSSY B0, `(.L_x_12535) ;  /* 0x0000007000007945 */ /* 0x000fe20003800000 */
[----:B------:R-:W-:Y:S01]  /*2f9e0*/  IMAD.MOV.U32 R5, RZ, RZ, R49 ;  /* 0x000000ffff057224 */ /* 0x000fe200078e0031 */
[----:B--2---:R-:W-:-:S04]  /*2f9f0*/  LOP3.LUT R4, R4, 0x1, RZ, 0xfc, !PT ;  /* 0x0000000104047812 */ /* 0x004fc800078efcff */
[----:B------:R-:W-:Y:S01]  /*2fa00*/  ISETP.NE.AND P0, PT, R4, 0x3, PT ;  /* 0x000000030400780c */ /* 0x000fe20003f05270 */
[----:B------:R-:W-:-:S12]  /*2fa10*/  IMAD.MOV.U32 R4, RZ, RZ, R30 ;  /* 0x000000ffff047224 */ /* 0x000fd800078e001e */
[----:B0-----:R-:W-:Y:S05]  /*2fa20*/  @!P0 BRA `(.L_x_12536) ;  /* 0x0000000000048947 */ /* 0x001fea0003800000 */
[----:B------:R-:W-:Y:S01]  /*2fa30*/  BPT.TRAP 0x1 ;  /* 0x000000040000795c */ /* 0x000fe20000300000 */
.L_x_12536:
[----:B------:R-:W-:Y:S05]  /*2fa40*/  BSYNC B0 ;  /* 0x0000000000007941 */ /* 0x000fea0003800000 */
.L_x_12535:
[----:B------:R-:W2:Y:S01]  /*2fa50*/  LD.E.64 R12, desc[UR6][R8.64+0x18] ;  /* 0x00001806080c7980 */ /* 0x000ea2000c101b00 */
[----:B-----5:R-:W-:Y:S02]  /*2fa60*/  SHF.L.U32 R15, R3, 0x1f, RZ ;  /* 0x0000001f030f7819 */ /* 0x020fe400000006ff */
[----:B--2---:R-:W-:-:S05]  /*2fa70*/  MOV R13, R12 ;  /* 0x0000000c000d7202 */ /* 0x004fca0000000f00 */
[----:B------:R-:W-:-:S04]  /*2fa80*/  IMAD R0, R0, 0x8, R13 ;  /* 0x0000000800007824 */ /* 0x000fc800078e020d */
[----:B------:R0:W1:Y:S01]  /*2fa90*/  SYNCS.PHASECHK.TRANS64.TRYWAIT P0, [R0+URZ], R15 ;  /* 0x0000000f000075a7 */ /* 0x000062000800017f */
[----:B------:R-:W2:Y:S04]  /*2faa0*/  LD.E R12, desc[UR6][R8.64] ;  /* 0x00000006080c7980 */ /* 0x000ea8000c101900 */
[----:B------:R0:W5:Y:S04]  /*2fab0*/  LD.E R3, desc[UR6][R6.64] ;  /* 0x0000000606037980 */ /* 0x000168000c101900 */
[----:B------:R0:W5:Y:S01]  /*2fac0*/  LD.E R11, desc[UR6][R6.64+0x4] ;  /* 0x00000406060b7980 */ /* 0x000162000c101900 */
[----:B------:R-:W-:Y:S01]  /*2fad0*/  BSSY B0, `(.L_x_12537) ;  /* 0x0000005000007945 */ /* 0x000fe20003800000 */
[----:B--2---:R-:W-:-:S04]  /*2fae0*/  LOP3.LUT R12, R12, 0x1, RZ, 0xfc, !PT ;  /* 0x000000010c0c7812 */ /* 0x004fc800078efcff */
[----:B------:R-:W-:-:S13]  /*2faf0*/  ISETP.NE.AND P1, PT, R12, 0x3, PT ;  /* 0x000000030c00780c */ /* 0x000fda0003f25270 */
[----:B01----:R-:W-:Y:S05]  /*2fb00*/  @!P1 BRA `(.L_x_12538) ;  /* 0x0000000000049947 */ /* 0x003fea0003800000 */
[----:B------:R-:W-:Y:S01]  /*2fb10*/  BPT.TRAP 0x1 ;  /* 0x000000040000795c */ /* 0x000fe20000300000 */
.L_x_12538:
[----:B------:R-:W-:Y:S05]  /*2fb20*/  BSYNC B0 ;  /* 0x0000000000007941 */ /* 0x000fea0003800000 */
.L_x_12537:
[----:B------:R-:W-:Y:S04]  /*2fb30*/  BSSY B0, `(.L_x_12539) ;  /* 0x0000008000007945 */ /* 0x000fe80003800000 */
[----:B------:R-:W-:Y:S05]  /*2fb40*/  @P0 BRA `(.L_x_12540) ;  /* 0x0000000000180947 */ /* 0x000fea0003800000 */
[----:B------:R-:W2:Y:S01]  /*2fb50*/  LD.E.64 R8, desc[UR6][R8.64+0x18] ;  /* 0x0000180608087980 */ /* 0x000ea2000c101b00 */
[----:B-----5:R-:W-:Y:S02]  /*2fb60*/  SHF.L.U32 R6, R11, 0x1f, RZ ;  /* 0x0000001f0b067819 */ /* 0x020fe400000006ff */
[----:B--2---:R-:W-:-:S04]  /*2fb70*/  MOV R0, R8 ;  /* 0x0000000800007202 */ /* 0x004fc80000000f00 */
[----:B------:R-:W-:-:S04]  /*2fb80*/  LEA R3, R3, R0, 0x3 ;  /* 0x0000000003037211 */ /* 0x000fc800078e18ff */
[----:B------:R-:W0:Y:S02]  /*2fb90*/  SYNCS.PHASECHK.TRANS64.TRYWAIT P0, [R3+URZ], R6 ;  /* 0x00000006030075a7 */ /* 0x000e24000800017f */
[----:B0-----:R-:W-:Y:S05]  /*2fba0*/  @!P0 BRA `(.L_x_12541) ;  /* 0x000000ac00288947 */ /* 0x001fea0003800000 */
.L_x_12540:
[----:B------:R-:W-:Y:S05]  /*2fbb0*/  BSYNC B0 ;  /* 0x0000000000007941 */ /* 0x000fea0003800000 */
.L_x_12539:
[----:B------:R-:W2:Y:S04]  /*2fbc0*/  LDL.64 R12, [UR4] ;  /* 0x00000004ff0c7983 */ /* 0x000ea80008100a00 */
[----:B------:R-:W3:Y:S04]  /*2fbd0*/  LDL.64 R8, [UR4+0x28] ;  /* 0x00002804ff087983 */ /* 0x000ee80008100a00 */
[----:B0-----:R-:W4:Y:S04]  /*2fbe0*/  LDL.64 R6, [UR4+0x20] ;  /* 0x00002004ff067983 */ /* 0x001f280008100a00 */
[----:B------:R-:W4:Y:S04]  /*2fbf0*/  LDL.64 R14, [UR4+0x8] ;  /* 0x00000804ff0e7983 */ /* 0x000f280008100a00 */
[----:B--2---:R-:W2:Y:S04]  /*2fc00*/  LD.E R13, desc[UR6][R12.64] ;  /* 0x000000060c0d7980 */ /* 0x004ea8000c101900 */
[----:B---3--:R-:W2:Y:S01]  /*2fc10*/  LD.E.64 R20, desc[UR6][R8.64] ;  /* 0x0000000608147980 */ /* 0x008ea2000c101b00 */
[----:B------:R-:W-:Y:S05]  /*2fc20*/  WARPSYNC.ALL ;  /* 0x0000000000007948 */ /* 0x000fea0003800000 */
[----:B----4-:R0:W-:Y:S04]  /*2fc30*/  ST.E desc[UR6][R14.64], RZ ;  /* 0x000000ff0e007985 */ /* 0x0101e8000c101906 */
[----:B------:R-:W3:Y:S01]  /*2fc40*/  LD.E.64 R8, desc[UR6][R6.64] ;  /* 0x0000000606087980 */ /* 0x000ee2000c101b00 */
[----:B--2---:R-:W-:Y:S01]  /*2fc50*/  IMAD R12, R13, 0x300, R20 ;  /* 0x000003000d0c7824 */ /* 0x004fe200078e0214 */
[----:B------:R-:W-:Y:S01]  /*2fc60*/  WARPGROUP.ARRIVE ;  /* 0x00000000000079c5 */ /* 0x000fe20000000000 */
[----:B------:R-:W-:-:S02]  /*2fc70*/  IMAD.MOV.U32 R13, RZ, RZ, R21 ;  /* 0x000000ffff0d7224 */ /* 0x000fc400078e0015 */
[----:B------:R-:W-:Y:S01]  /*2fc80*/  IMAD.MOV.U32 R0, RZ, RZ, 0x1 ;  /* 0x00000001ff007424 */ /* 0x000fe200078e00ff */
        /* <DEDUP_REMOVED lines=10> */
[----:B------:R-:W-:-:S03]  /*2fd30*/  WARPGROUP.ARRIVE ;  /* 0x00000000000079c5 */ /* 0x000fc60000000000 */
        /* <DEDUP_REMOVED lines=19> */
[----:B------:R-:W-:Y:S01]  /*2fe70*/  IMAD.MOV.U32 R13, RZ, RZ, R21 ;  /* 0x000000ffff0d7224 */ /* 0x000fe200078e0015 */
[----:B------:R-:W-:Y:S01]  /*2fe80*/  IADD3 R12, R12, 0x6, RZ ;  /* 0x000000060c0c7810 */ /* 0x000fe20007ffe0ff */
[----:B------:R-:W-:-:S03]  /*2fe90*/  WARPGROUP.ARRIVE ;  /* 0x00000000000079c5 */ /* 0x000fc60000000000 */
        /* <DEDUP_REMOVED lines=8> */
[----:B------:R-:W2:Y:S04]  /*2ff20*/  LDL.64 R12, [UR4+0x18] ;  /* 0x00001804ff0c7983 */ /* 0x000ea80008100a00 */
[----:B------:R-:W3:Y:S01]  /*2ff30*/  LDL.64 R8, [UR4] ;  /* 0x00000004ff087983 */ /* 0x000ee20008100a00 */
[----:B------:R-:W1:Y:S02]  /*2ff40*/  S2R R6, SR_TID.X ;  /* 0x0000000000067919 */ /* 0x000e640000002100 */
[----:B-1---5:R-:W-:-:S04]  /*2ff50*/  SHF.R.U32.HI R3, RZ, 0x7, R6 ;  /* 0x00000007ff037819 */ /* 0x022fc80000011606 */
[----:B------:R-:W-:-:S05]  /*2ff60*/  IADD3 R3, -R3, 0xb, RZ ;  /* 0x0000000b03037810 */ /* 0x000fca0007ffe1ff */
[----:B------:R0:W-:Y:S06]  /*2ff70*/  BAR.ARV R3, 0x100 ;  /* 0x000400030000751d */ /* 0x0001ec0000002000 */
[----:B--2---:R-:W2:Y:S04]  /*2ff80*/  LD.E R11, desc[UR6][R12.64] ;  /* 0x000000060c0b7980 */ /* 0x004ea8000c101900 */
[----:B---3--:R0:W5:Y:S01]  /*2ff90*/  LD.E R7, desc[UR6][R8.64] ;  /* 0x0000000608077980 */ /* 0x008162000c101900 */
[----:B------:R-:W-:Y:S01]  /*2ffa0*/  BSSY B0, `(.L_x_12542) ;  /* 0x0000005000007945 */ /* 0x000fe20003800000 */
[----:B--2---:R-:W-:-:S04]  /*2ffb0*/  LOP3.LUT R11, R11, 0x1, RZ, 0xfc, !PT ;  /* 0x000000010b0b7812 */ /* 0x004fc800078efcff */
[----:B------:R-:W-:-:S13]  /*2ffc0*/  ISETP.NE.AND P0, PT, R11, 0x3, PT ;  /* 0x000000030b00780c */ /* 0x000fda0003f05270 */
[----:B0-----:R-:W-:Y:S05]  /*2ffd0*/  @!P0 BRA `(.L_x_12543) ;  /* 0x0000000000048947 */ /* 0x001fea0003800000 */
[----:B------:R-:W-:Y:S01]  /*2ffe0*/  BPT.TRAP 0x1 ;  /* 0x000000040000795c */ /* 0x000fe20000300000 */
.L_x_12543:
[----:B------:R-:W-:Y:S05]  /*2fff0*/  BSYNC B0 ;  /* 0x0000000000007941 */ /* 0x000fea0003800000 */
.L_x_12542:
[----:B------:R-:W2:Y:S04]  /*30000*/  LD.E.64 R8, desc[UR6][R12.64+0x20] ;  /* 0x000020060c087980 */ /* 0x000ea8000c101b00 */
[----:B------:R-:W3:Y:S01]  /*30010*/  LD.E R3, desc[UR6][R12.64+0xc] ;  /* 0x00000c060c037980 */ /* 0x000ee2000c101900 */
[----:B--2---:R-:W-:-:S05]  /*30020*/  MOV R8, R8 ;  /* 0x0000000800087202 */ /* 0x004fca0000000f00 */
[----:B-----5:R-:W-:-:S05]  /*30030*/  IMAD R8, R7, 0x8, R8 ;  /* 0x0000000807087824 */ /* 0x020fca00078e0208 */
[----:B---3--:R-:W-:-:S04]  /*30040*/  PRMT R3, R3, 0x654, R8 ;  /* 0x0000065403037816 */ /* 0x008fc80000000008 */
[----:B------:R0:W-:Y:S01]  /*30050*/  SYNCS.ARRIVE.TRANS64.RED.A1T0 RZ, [R3+URZ], RZ ;  /* 0x000000ff03ff79a7 */ /* 0x0001e2000810043f */
[----:B------:R-:W2:Y:S04]  /*30060*/  LDL.64 R8, [UR4+0x38] ;  /* 0x00003804ff087983 */ /* 0x000ea80008100a00 */
[----:B------:R-:W3:Y:S04]  /*30070*/  LD.E R82, desc[UR6][R4.64] ;  /* 0x0000000604527980 */ /* 0x000ee8000c101900 */
[----:B0-----:R-:W4:Y:S04]  /*30080*/  LD.E R3, desc[UR6][R4.64+0x24] ;  /* 0x0000240604037980 */ /* 0x001f28000c101900 */
[----:B------:R0:W3:Y:S04]  /*30090*/  LD.E R84, desc[UR6][R72.64] ;  /* 0x0000000648547980 */ /* 0x0000e8000c101900 */
[----:B------:R-:W3:Y:S04]  /*300a0*/  LD.E R7, desc[UR6][R4.64+0x8] ;  /* 0x0000080604077980 */ /* 0x000ee8000c101900 */
[----:B------:R-:W3:Y:S04]  /*300b0*/  LD.E R74, desc[UR6][R4.64+0xc] ;  /* 0x00000c06044a7980 */ /* 0x000ee8000c101900 */
[----:B------:R-:W3:Y:S04]  /*300c0*/  LD.E R72, desc[UR6][R4.64+0x10] ;  /* 0x0000100604487980 */ /* 0x000ee8000c101900 */
[----:B------:R-:W0:Y:S04]  /*300d0*/  LD.E R73, desc[UR6][R4.64+0x14] ;  /* 0x0000140604497980 */ /* 0x000e28000c101900 */
[----:B--2---:R-:W2:Y:S01]  /*300e0*/  LD.E.64 R14, desc[UR6][R8.64] ;  /* 0x00000006080e7980 */ /* 0x004ea2000c101b00 */
[----:B----4-:R-:W-:-:S03]  /*300f0*/  ISETP.NE.AND P0, PT, R3, 0x1, PT ;  /* 0x000000010300780c */ /* 0x010fc60003f05270 */
[----:B------:R-:W4:Y:S04]  /*30100*/  LD.E R9, desc[UR6][R4.64+0x18] ;  /* 0x0000180604097980 */ /* 0x000f28000c101900 */
[----:B------:R-:W4:Y:S06]  /*30110*/  LD.E R8, desc[UR6][R4.64+0x4] ;  /* 0x0000040604087980 */ /* 0x000f2c000c101900 */
[----:B------:R-:W4:Y:S04]  /*30120*/  @P0 LD.E R77, desc[UR6][R4.64+0x28] ;  /* 0x00002806044d0980 */ /* 0x000f28000c101900 */
[----:B------:R-:W4:Y:S04]  /*30130*/  @P0 LD.E R76, desc[UR6][R4.64+0x2c] ;  /* 0x00002c06044c0980 */ /* 0x000f28000c101900 */
[----:B--2---:R-:W2:Y:S01]  /*30140*/  LD.E R21, desc[UR6][R14.64] ;  /* 0x000000060e157980 */ /* 0x004ea2000c101900 */
[----:B---3--:R-:W-:-:S02]  /*30150*/  LOP3.LUT R74, RZ, R74, RZ, 0x33, !PT ;  /* 0x0000004aff4a7212 */ /* 0x008fc400078e33ff */
[----:B----4-:R-:W-:Y:S01]  /*30160*/  ISETP.GE.AND P1, PT, R9, 0x1, PT ;  /* 0x000000010900780c */ /* 0x010fe20003f26270 */
[----:B------:R-:W-:Y:S01]  /*30170*/  BSSY B0, `(.L_x_12544) ;  /* 0x00000a7000007945 */ /* 0x000fe20003800000 */
[----:B0-----:R-:W-:Y:S02]  /*30180*/  IMAD R73, R2, -0x60, R73 ;  /* 0xffffffa002497824 */ /* 0x001fe400078e0249 */
[-C--:B--2---:R-:W-:Y:S01]  /*30190*/  FMUL.FTZ R80, R45, R21.reuse ;  /* 0x000000152d507220 */ /* 0x084fe20000410000 */
        /* <DEDUP_REMOVED lines=26> */
[----:B------:R-:W-:Y:S01]  /*30340*/  LOP3.LUT R45, R45, 0xfffffffc, RZ, 0xc0, !PT ;  /* 0xfffffffc2d2d7812 */ /* 0x000fe200078ec0ff */
[----:B------:R-:W-:Y:S01]  /*30350*/  FMUL.FTZ R42, R59, R21 ;  /* 0x000000153b2a7220 */ /* 0x000fe20000410000 */
[----:B------:R-:W-:-:S02]  /*30360*/  LEA.HI R57, R54, R55, RZ, 0x5 ;  /* 0x0000003736397211 */ /* 0x000fc400078f28ff */
[--C-:B------:R-:W-:Y:S02]  /*30370*/  SHF.R.S32.HI R54, RZ, 0x2, R56.reuse ;  /* 0x00000002ff367819 */ /* 0x100fe40000011438 */
[----:B------:R-:W-:Y:S01]  /*30380*/  SHF.R.S32.HI R59, RZ, 0x1f, R56 ;  /* 0x0000001fff3b7819 */ /* 0x000fe20000011438 */
[----:B------:R-:W-:Y:S01]  /*30390*/  IMAD.IADD R82, R82, 0x1, -R45 ;  /* 0x0000000152527824 */ /* 0x000fe200078e0a2d */
[----:B------:R-:W-:Y:S02]  /*303a0*/  SHF.R.S32.HI R45, RZ, 0x7, R46 ;  /* 0x00000007ff2d7819 */ /* 0x000fe4000001142e */
[----:B------:R-:W-:Y:S02]  /*303b0*/  LEA.HI R59, R59, R54, RZ, 0x3 ;  /* 0x000000363b3b7211 */ /* 0x000fe400078f18ff */
[----:B------:R-:W-:Y:S02]  /*303c0*/  SHF.R.S32.HI R57, RZ, 0x5, R57 ;  /* 0x00000005ff397819 */ /* 0x000fe40000011439 */
[----:B------:R-:W-:-:S02]  /*303d0*/  LEA.HI R46, R46, R45, RZ, 0x1 ;  /* 0x0000002d2e2e7211 */ /* 0x000fc400078f08ff */
[----:B------:R-:W-:Y:S01]  /*303e0*/  LOP3.LUT R59, R59, 0xfffffff8, RZ, 0xc0, !PT ;  /* 0xfffffff83b3b7812 */ /* 0x000fe200078ec0ff */
[----:B------:R-:W-:Y:S01]  /*303f0*/  IMAD R84, R84, 0x8, R57 ;  /* 0x0000000854547824 */ /* 0x000fe200078e0239 */
[----:B------:R-:W-:Y:S02]  /*30400*/  LOP3.LUT R46, R46, 0x3fffffe, RZ, 0xc0, !PT ;  /* 0x03fffffe2e2e7812 */ /* 0x000fe400078ec0ff */
[----:B------:R-:W-:Y:S02]  /*30410*/  LEA.HI R57, R82, R82, RZ, 0x1 ;  /* 0x0000005252397211 */ /* 0x000fe400078f08ff */
[----:B------:R-:W-:Y:S01]  /*30420*/  IADD3 R59, R54, -R59, RZ ;  /* 0x8000003b363b7210 */ /* 0x000fe20007ffe0ff */
[----:B------:R-:W-:Y:S01]  /*30430*/  IMAD.IADD R46, R45, 0x1, -R46 ;  /* 0x000000012d2e7824 */ /* 0x000fe200078e0a2e */
[----:B------:R-:W-:-:S03]  /*30440*/  LOP3.LUT R57, R57, 0x1ffffffe, RZ, 0xc0, !PT ;  /* 0x1ffffffe39397812 */ /* 0x000fc600078ec0ff */
[----:B------:R-:W-:Y:S02]  /*30450*/  IMAD.U32 R59, R84, 0x10, R59 ;  /* 0x00000010543b7824 */ /* 0x000fe400078e003b */
[-C--:B------:R-:W-:Y:S01]  /*30460*/  FMUL.FTZ R64, R64, R21.reuse ;  /* 0x0000001540407220 */ /* 0x080fe20000410000 */
[-C--:B------:R-:W-:Y:S01]  /*30470*/  FMUL.FTZ R12, R27, R21.reuse ;  /* 0x000000151b0c7220 */ /* 0x080fe20000410000 */
[----:B------:R-:W-:Y:S02]  /*30480*/  IMAD.IADD R57, R82, 0x1, -R57 ;  /* 0x0000000152397824 */ /* 0x000fe400078e0a39 */
[-C--:B------:R-:W-:Y:S01]  /*30490*/  FMUL.FTZ R27, R43, R21.reuse ;  /* 0x000000152b1b7220 */ /* 0x080fe20000410000 */
[----:B------:R-:W-:Y:S02]  /*304a0*/  IMAD R46, R46, 0x40, R59 ;  /* 0x000000402e2e7824 */ /* 0x000fe400078e023b */
[----:B------:R-:W-:Y:S02]  /*304b0*/  FMUL.FTZ R43, R62, R21 ;  /* 0x000000153e2b7220 */ /* 0x000fe40000410000 */
[----:B------:R0:W1:Y:S02]  /*304c0*/  MUFU.TANH R62, R64 ;  /* 0x00000040003e7308 */ /* 0x0000640000002400 */
[----:B0-----:R-:W-:-:S04]  /*304d0*/  IMAD R64, R57, 0x8, R46 ;  /* 0x0000000839407824 */ /* 0x001fc800078e022e */
[----:B------:R-:W-:-:S05]  /*304e0*/  @P0 IMAD.HI.U32 R77, R64, R77, RZ ;  /* 0x0000004d404d0227 */ /* 0x000fca00078e00ff */
[----:B------:R-:W-:Y:S01]  /*304f0*/  @P0 SHF.R.U32.HI R64, RZ, R76, R77 ;  /* 0x0000004cff400219 */ /* 0x000fe2000001164d */
[----:B------:R-:W-:Y:S01]  /*30500*/  IMAD R57, R2, -0x60, R7 ;  /* 0xffffffa002397824 */ /* 0x000fe200078e0207 */
        /* <DEDUP_REMOVED lines=24> */
[----:B------:R-:W-:Y:S01]  /*30690*/  IADD3 R45, R57, 0x1, RZ ;  /* 0x00000001392d7810 */ /* 0x000fe20007ffe0ff */
[----:B------:R-:W-:Y:S01]  /*306a0*/  FMUL.FTZ R61, R71, R21 ;  /* 0x00000015473d7220 */ /* 0x000fe20000410000 */
[----:B------:R-:W-:Y:S01]  /*306b0*/  IMAD.IADD R56, R55, 0x1, -R56 ;  /* 0x0000000137387824 */ /* 0x000fe200078e0a38 */
[----:B------:R-:W2:Y:S03]  /*306c0*/  MUFU.TANH R11, R11 ;  /* 0x0000000b000b7308 */ /* 0x000ea60000002400 */
[----:B------:R-:W-:-:S05]  /*306d0*/  IMAD R45, R56, -0x2, R45 ;  /* 0xfffffffe382d7824 */ /* 0x000fca00078e022d */
[----:B------:R-:W3:Y:S01]  /*306e0*/  MUFU.TANH R75, R75 ;  /* 0x0000004b004b7308 */ /* 0x000ee20000002400 */
[----:B------:R-:W-:-:S07]  /*306f0*/  IMAD.IADD R45, R45, 0x1, -R8 ;  /* 0x000000012d2d7824 */ /* 0x000fce00078e0a08 */
[----:B------:R-:W4:Y:S01]  /*30700*/  MUFU.TANH R3, R3 ;  /* 0x0000000300037308 */ /* 0x000f220000002400 */
[----:B------:R-:W-:-:S07]  /*30710*/  IMAD.SHL.U32 R21, R56, 0x2, RZ ;  /* 0x0000000238157824 */ /* 0x000fce00078e00ff */
        /* <DEDUP_REMOVED lines=47> */
[----:B------:R-:W-:Y:S01]  /*30a10*/  IMAD R70, R2, -0x60, -R21 ;  /* 0xffffffa002467824 */ /* 0x000fe200078e0a15 */
        /* <DEDUP_REMOVED lines=11> */
[----:B------:R-:W2:Y:S04]  /*30ad0*/  LD.E R21, desc[UR6][R4.64+0x1c] ;  /* 0x00001c0604157980 */ /* 0x000ea8000c101900 */
[----:B------:R-:W3:Y:S01]  /*30ae0*/  LD.E R54, desc[UR6][R4.64+0x20] ;  /* 0x0000200604367980 */ /* 0x000ee2000c101900 */
[----:B--2---:R-:W-:-:S05]  /*30af0*/  IMAD.HI.U32 R21, R46, R21, RZ ;  /* 0x000000152e157227 */ /* 0x004fca00078e00ff */
[----:B---3--:R-:W-:-:S07]  /*30b00*/  SHF.R.U32.HI R46, RZ, R54, R21 ;  /* 0x00000036ff2e7219 */ /* 0x008fce0000011615 */
.L_x_12549:
[----:B------:R-:W-:Y:S05]  /*30b10*/  BSYNC B2 ;  /* 0x0000000000027941 */ /* 0x000fea0003800000 */
.L_x_12548:
[----:B------:R-:W-:Y:S01]  /*30b20*/  LOP3.LUT R46, RZ, R46, RZ, 0x33, !PT ;  /* 0x0000002eff2e7212 */ /* 0x000fe200078e33ff */
[----:B------:R-:W-:Y:S06]  /*30b30*/  BRA `(.L_x_12550) ;  /* 0x0000000000187947 */ /* 0x000fec0003800000 */
.L_x_12547:
[----:B------:R-:W-:-:S13]  /*30b40*/  ISETP.NE.AND P0, PT, R9, 0x1, PT ;  /* 0x000000010900780c */ /* 0x000fda0003f05270 */
[----:B------:R-:W-:Y:S05]  /*30b50*/  @!P0 BRA `(.L_x_12550) ;  /* 0x0000000000108947 */ /* 0x000fea0003800000 */
[----:B------:R-:W2:Y:S04]  /*30b60*/  LD.E R21, desc[UR6][R4.64+0x1c] ;  /* 0x00001c0604157980 */ /* 0x000ea8000c101900 */
[----:B------:R-:W3:Y:S01]  /*30b70*/  LD.E R45, desc[UR6][R4.64+0x20] ;  /* 0x00002006042d7980 */ /* 0x000ee2000c101900 */
[----:B--2---:R-:W-:-:S05]  /*30b80*/  IMAD.HI.U32 R46, R46, R21, RZ ;  /* 0x000000152e2e7227 */ /* 0x004fca00078e00ff */
[----:B---3--:R-:W-:-:S07]  /*30b90*/  SHF.R.U32.HI R46, RZ, R45, R46 ;  /* 0x0000002dff2e7219 */ /* 0x008fce000001162e */
.L_x_12550:
[----:B------:R-:W-:Y:S05]  /*30ba0*/  BSYNC B1 ;  /* 0x0000000000017941 */ /* 0x000fea0003800000 */
.L_x_12546:
[----:B------:R-:W-:-:S05]  /*30bb0*/  IMAD R46, R9, R46, R70 ;  /* 0x0000002e092e7224 */ /* 0x000fca00078e0246 */
[----:B------:R-:W-:Y:S02]  /*30bc0*/  VIMNMX R63, R63, R46, !PT ;  /* 0x0000002e3f3f7248 */ /* 0x000fe40007fe0100 */
[----:B------:R-:W-:-:S07]  /*30bd0*/  VIADDMNMX R2, R46, R9, R2, PT ;  /* 0x000000092e027246 */ /* 0x000fce0003800102 */
.L_x_12545:
[----:B------:R-:W-:Y:S05]  /*30be0*/  BSYNC B0 ;  /* 0x0000000000007941 */ /* 0x000fea0003800000 */
.L_x_12544:
[C---:B------:R-:W-:Y:S01]  /*30bf0*/  ISETP.GE.AND P0, PT, R73.reuse, 0x2, PT ;  /* 0x000000024900780c */ /* 0x040fe20003f06270 */
[----:B------:R-:W-:Y:S01]  /*30c00*/  BSSY B0, `(.L_x_12551) ;  /* 0x0000090000007945 */ /* 0x000fe20003800000 */
[----:B------:R-:W-:Y:S02]  /*30c10*/  ISETP.GE.AND P4, PT, R73, 0xa, PT ;  /* 0x0000000a4900780c */ /* 0x000fe40003f86270 */
        /* <DEDUP_REMOVED lines=93> */
[----:B-1----:R-:W-:Y:S02]  /*311f0*/  FSEL R29, R62, -INF , !P4 ;  /* 0xff8000003e1d7808 */ /* 0x002fe40006000000 */
[----:B------:R-:W-:-:S04]  /*31200*/  ISETP.GE.AND P4, PT, R73, 0x52, PT ;  /* 0x000000524900780c */ /* 0x000fc80003f86270 */
[----:B------:R-:W-:-:S04]  /*31210*/  ISETP.GT.AND P5, PT, R63, 0x51, !P4 ;  /* 0x000000513f00780c */ /* 0x000fc800067a4270 */
[----:B------:R-:W-:-:S04]  /*31220*/  ISETP.LT.OR P5, PT, R2, 0x52, P5 ;  /* 0x000000520200780c */ /* 0x000fc80002fa1670 */
[----:B------:R-:W-:Y:S02]  /*31230*/  FSEL R28, R65, -INF , !P5 ;  /* 0xff800000411c7808 */ /* 0x000fe40006800000 */
[----:B------:R-:W-:Y:S01]  /*31240*/  ISETP.GE.AND P5, PT, R73, 0x59, PT ;  /* 0x000000594900780c */ /* 0x000fe20003fa6270 */
[----:B------:R-:W0:Y:S03]  /*31250*/  SHFL.IDX PT, R65, R64, 0x1, 0x1c1f ;  /* 0x003c1f0040417f89 */ /* 0x000e2600000e0000 */
        /* <DEDUP_REMOVED lines=29> */
.L_x_12556:
[----:B------:R-:W-:Y:S05]  /*31430*/  BSYNC B2 ;  /* 0x0000000000027941 */ /* 0x000fea0003800000 */
.L_x_12555:
[----:B------:R-:W-:Y:S01]  /*31440*/  LOP3.LUT R8, RZ, R8, RZ, 0x33, !PT ;  /* 0x00000008ff087212 */ /* 0x000fe200078e33ff */
[----:B------:R-:W-:Y:S06]  /*31450*/  BRA `(.L_x_12557) ;  /* 0x0000000000187947 */ /* 0x000fec0003800000 */
.L_x_12554:
[----:B------:R-:W-:-:S13]  /*31460*/  ISETP.NE.AND P6, PT, R9, 0x1, PT ;  /* 0x000000010900780c */ /* 0x000fda0003fc5270 */
[----:B------:R-:W-:Y:S05]  /*31470*/  @!P6 BRA `(.L_x_12557) ;  /* 0x000000000010e947 */ /* 0x000fea0003800000 */
[----:B------:R-:W2:Y:S04]  /*31480*/  LD.E R7, desc[UR6][R4.64+0x1c] ;  /* 0x00001c0604077980 */ /* 0x000ea8000c101900 */
[----:B------:R-:W3:Y:S01]  /*31490*/  LD.E R65, desc[UR6][R4.64+0x20] ;  /* 0x0000200604417980 */ /* 0x000ee2000c101900 */
[----:B--2---:R-:W-:-:S05]  /*314a0*/  IMAD.HI.U32 R8, R8, R7, RZ ;  /* 0x0000000708087227 */ /* 0x004fca00078e00ff */
[----:B---3--:R-:W-:-:S07]  /*314b0*/  SHF.R.U32.HI R8, RZ, R65, R8 ;  /* 0x00000041ff087219 */ /* 0x008fce0000011608 */
.L_x_12557:
[----:B------:R-:W-:Y:S05]  /*314c0*/  BSYNC B1 ;  /* 0x0000000000017941 */ /* 0x000fea0003800000 */
.L_x_12553:
[----:B------:R-:W-:-:S05]  /*314d0*/  IMAD R8, R9, R8, R70 ;  /* 0x0000000809087224 */ /* 0x000fca00078e0246 */
[----:B------:R-:W-:Y:S02]  /*314e0*/  VIADDMNMX R2, R8, R9, R2, PT ;  /* 0x0000000908027246 */ /* 0x000fe40003800102 */
[----:B------:R-:W-:-:S07]  /*314f0*/  VIMNMX R63, R63, R8, !PT ;  /* 0x000000083f3f7248 */ /* 0x000fce0007fe0100 */
.L_x_12552:
[----:B------:R-:W-:Y:S05]  /*31500*/  BSYNC B0 ;  /* 0x0000000000007941 */ /* 0x000fea0003800000 */
.L_x_12551:
[----:B------:R-:W2:Y:S01]  /*31510*/  LDL.64 R4, [UR4+0x40] ;  /* 0x00004004ff047983 */ /* 0x000ea20008100a00 */
        /* <DEDUP_REMOVED lines=68> */
[C---:B------:R-:W-:Y:S02]  /*31960*/  ISETP.GT.AND P0, PT, R63.reuse, RZ, !P6 ;  /* 0x000000ff3f00720c */ /* 0x040fe40007704270 */
[C---:B------:R-:W-:Y:S02]  /*31970*/  ISETP.GT.AND P2, PT, R63.reuse, 0x49, !P2 ;  /* 0x000000493f00780c */ /* 0x040fe40005744270 */
[----:B------:R-:W-:Y:S02]  /*31980*/  ISETP.LT.OR P0, PT, R2, 0x1, P0 ;  /* 0x000000010200780c */ /* 0x000fe40000701670 */
[----:B------:R-:W-:Y:S02]  /*31990*/  ISETP.GT.AND P3, PT, R63, 0x50, !P3 ;  /* 0x000000503f00780c */ /* 0x000fe40005f64270 */
[----:B------:R-:W-:-:S02]  /*319a0*/  FSEL R7, R3, -INF , !P0 ;  /* 0xff80000003077808 */ /* 0x000fc40004000000 */
[----:B------:R-:W-:Y:S02]  /*319b0*/  ISETP.GT.AND P4, PT, R63, 0x51, !P4 ;  /* 0x000000513f00780c */ /* 0x000fe40006784270 */
[----:B------:R-:W-:Y:S02]  /*319c0*/  FMNMX.FTZ R8, R7, R12, !PT ;  /* 0x0000000c07087209 */ /* 0x000fe40007810000 */
[----:B------:R-:W-:Y:S02]  /*319d0*/  ISETP.NE.AND P6, PT, R73, RZ, PT ;  /* 0x000000ff4900720c */ /* 0x000fe40003fc5270 */
        /* <DEDUP_REMOVED lines=13> */
[----:B------:R-:W-:Y:S02]  /*31ab0*/  ISETP.GT.AND P0, PT, R63, 0x48, !P1 ;  /* 0x000000483f00780c */ /* 0x000fe40004f04270 */
[----:B------:R-:W-:Y:S02]  /*31ac0*/  FMNMX.FTZ R8, R39, R8, !PT ;  /* 0x0000000827087209 */ /* 0x000fe40007810000 */
[C---:B------:R-:W-:Y:S02]  /*31ad0*/  ISETP.LT.OR P0, PT, R2.reuse, 0x49, P0 ;  /* 0x000000490200780c */ /* 0x040fe40000701670 */
[----:B------:R-:W-:Y:S02]  /*31ae0*/  FMNMX.FTZ R3, R41, R8, !PT ;  /* 0x0000000829037209 */ /* 0x000fe40007810000 */
[----:B------:R-:W-:-:S02]  /*31af0*/  ISETP.LT.OR P2, PT, R2, 0x4a, P2 ;  /* 0x0000004a0200780c */ /* 0x000fc40001741670 */
[----:B------:R-:W-:Y:S02]  /*31b00*/  FSEL R43, R43, -INF , !P0 ;  /* 0xff8000002b2b7808 */ /* 0x000fe40004000000 */
[----:B------:R-:W-:Y:S02]  /*31b10*/  FMNMX.FTZ R8, R42, R3, !PT ;  /* 0x000000032a087209 */ /* 0x000fe40007810000 */
[----:B------:R-:W-:Y:S02]  /*31b20*/  ISETP.LT.OR P3, PT, R2, 0x51, P3 ;  /* 0x000000510200780c */ /* 0x000fe40001f61670 */
[----:B------:R-:W-:Y:S02]  /*31b30*/  FSEL R44, R44, -INF , !P2 ;  /* 0xff8000002c2c7808 */ /* 0x000fe40005000000 */
[----:B------:R-:W-:Y:S02]  /*31b40*/  FMNMX.FTZ R3, R43, R8, !PT ;  /* 0x000000082b037209 */ /* 0x000fe40007810000 */
[----:B------:R-:W-:-:S02]  /*31b50*/  ISETP.GT.AND P5, PT, R63, 0x58, !P5 ;  /* 0x000000583f00780c */ /* 0x000fc40006fa4270 */
[----:B------:R-:W-:Y:S02]  /*31b60*/  ISETP.LT.OR P4, PT, R2, 0x52, P4 ;  /* 0x000000520200780c */ /* 0x000fe40002781670 */
[----:B------:R-:W-:Y:S02]  /*31b70*/  FSEL R8, R58, -INF , !P3 ;  /* 0xff8000003a087808 */ /* 0x000fe40005800000 */
[----:B------:R-:W-:Y:S02]  /*31b80*/  FMNMX.FTZ R3, R44, R3, !PT ;  /* 0x000000032c037209 */ /* 0x000fe40007810000 */
[----:B------:R-:W-:Y:S02]  /*31b90*/  ISETP.GT.AND P0, PT, R63, 0x59, !P6 ;  /* 0x000000593f00780c */ /* 0x000fe40007704270 */
[----:B------:R-:W-:Y:S02]  /*31ba0*/  ISETP.LT.OR P5, PT, R2, 0x59, P5 ;  /* 0x000000590200780c */ /* 0x000fe40002fa1670 */
[----:B------:R-:W-:-:S02]  /*31bb0*/  FSEL R9, R59, -INF , !P4 ;  /* 0xff8000003b097808 */ /* 0x000fc40006000000 */
[----:B------:R-:W-:Y:S02]  /*31bc0*/  FMNMX.FTZ R64, R8, R3, !PT ;  /* 0x0000000308407209 */ /* 0x000fe40007810000 */
[----:B------:R-:W-:Y:S02]  /*31bd0*/  ISETP.LT.OR P0, PT, R2, 0x5a, P0 ;  /* 0x0000005a0200780c */ /* 0x000fe40000701670 */
[----:B------:R-:W-:Y:S02]  /*31be0*/  FSEL R58, R60, -INF , !P5 ;  /* 0xff8000003c3a7808 */ /* 0x000fe40006800000 */
[----:B------:R-:W-:Y:S02]  /*31bf0*/  FMNMX.FTZ R3, R9, R64, !PT ;  /* 0x0000004009037209 */ /* 0x000fe40007810000 */
[----:B------:R-:W-:Y:S02]  /*31c00*/  FSEL R59, R61, -INF , !P0 ;  /* 0xff8000003d3b7808 */ /* 0x000fe40004000000 */
        /* <DEDUP_REMOVED lines=27> */
[----:B------:R-:W0:Y:S02]  /*31dc0*/  SHFL.BFLY PT, R2, R61, 0x2, 0x1f ;  /* 0x0c401f003d027f89 */ /* 0x000e2400000e0000 */
[----:B0-----:R-:W-:-:S05]  /*31dd0*/  FMNMX.FTZ R63, R61, R2, !PT ;  /* 0x000000023d3f7209 */ /* 0x001fca0007810000 */
[----:B------:R-:W0:Y:S04]  /*31de0*/  SHFL.BFLY PT, R2, R63, 0x1, 0x1f ;  /* 0x0c201f003f027f89 */ /* 0x000e2800000e0000 */
[----:B------:R-:W-:Y:S01]  /*31df0*/  ST.E desc[UR6][R4.64], R61 ;  /* 0x0000003d04007985 */ /* 0x000fe2000c101906 */
[----:B0-----:R-:W-:-:S05]  /*31e00*/  FMNMX.FTZ R65, R63, R2, !PT ;  /* 0x000000023f417209 */ /* 0x001fca0007810000 */
[----:B------:R-:W-:Y:S04]  /*31e10*/  ST.E desc[UR6][R4.64], R65 ;  /* 0x0000004104007985 */ /* 0x000fe8000c101906 */
[----:B--2---:R-:W0:Y:S02]  /*31e20*/  SHFL.BFLY PT, R3, R60, 0x2, 0x1f ;  /* 0x0c401f003c037f89 */ /* 0x004e2400000e0000 */
[----:B0-----:R-:W-:-:S05]  /*31e30*/  FMNMX.FTZ R64, R60, R3, !PT ;  /* 0x000000033c407209 */ /* 0x001fca0007810000 */
[----:B------:R-:W0:Y:S02]  /*31e40*/  SHFL.BFLY PT, R3, R64, 0x1, 0x1f ;  /* 0x0c201f0040037f89 */ /* 0x000e2400000e0000 */
[----:B0-----:R-:W-:-:S05]  /*31e50*/  FMNMX.FTZ R67, R64, R3, !PT ;  /* 0x0000000340437209 */ /* 0x001fca0007810000 */
[----:B------:R0:W-:Y:S04]  /*31e60*/  ST.E desc[UR6][R4.64+0x4], R67 ;  /* 0x0000044304007985 */ /* 0x0001e8000c101906 */
[----:B------:R-:W2:Y:S04]  /*31e70*/  LDL.64 R2, [UR4+0x40] ;  /* 0x00004004ff027983 */ /* 0x000ea80008100a00 */
        /* <DEDUP_REMOVED lines=10> */
[----:B------:R-:W-:-:S03]  /*31f20*/  FFMA.FTZ R61, R75, R60, -R69 ;  /* 0x0000003c4b3d7223 */ /* 0x000fc60000010845 */
[-CC-:B------:R-:W-:Y:S01]  /*31f30*/  FFMA.FTZ R7, R7, R60.reuse, -R5.reuse ;  /* 0x0000003c07077223 */ /* 0x180fe20000010805 */
[-C--:B------:R-:W-:Y:S01]  /*31f40*/  FFMA.FTZ R12, R12, R60.reuse, -R5 ;  /* 0x0000003c0c0c7223 */ /* 0x080fe20000010805 */
[-C--:B------:R-:W-:Y:S01]  /*31f50*/  FFMA.FTZ R174, R46, R60.reuse, -R69 ;  /* 0x0000003c2eae7223 */ /* 0x080fe20000010845 */
[-C--:B------:R-:W-:Y:S01]  /*31f60*/  FFMA.FTZ R13, R13, R60.reuse, -R5 ;  /* 0x0000003c0d0d7223 */ /* 0x080fe20000010805 */
[----:B------:R-:W-:Y:S01]  /*31f70*/  MUFU.EX2 R172, R172 ;  /* 0x000000ac00ac7308 */ /* 0x000fe20000000800 */
[-C--:B------:R-:W-:Y:S01]  /*31f80*/  FFMA.FTZ R45, R45, R60.reuse, -R69 ;  /* 0x0000003c2d2d7223 */ /* 0x080fe20000010845 */
[----:B------:R-:W-:-:S06]  /*31f90*/  FFMA.FTZ R14, R14, R60, -R5 ;  /* 0x0000003c0e0e7223 */ /* 0x000fcc0000010805 */
[----:B------:R-:W-:Y:S01]  /*31fa0*/  MUFU.EX2 R61, R61 ;  /* 0x0000003d003d7308 */ /* 0x000fe20000000800 */
[-C--:B------:R-:W-:Y:S01]  /*31fb0*/  FFMA.FTZ R156, R32, R60.reuse, -R69 ;  /* 0x0000003c209c7223 */ /* 0x080fe20000010845 */
[----:B------:R-:W-:-:S06]  /*31fc0*/  FFMA.FTZ R15, R15, R60, -R5 ;  /* 0x0000003c0f0f7223 */ /* 0x000fcc0000010805 */
        /* <DEDUP_REMOVED lines=9> */
[----:B------:R-:W-:-:S07]  /*32060*/  FFMA.FTZ R24, R24, R60, -R5 ;  /* 0x0000003c18187223 */ /* 0x000fce0000010805 */
[----:B------:R-:W4:Y:S01]  /*32070*/  MUFU.EX2 R14, R14 ;  /* 0x0000000e000e7308 */ /* 0x000f220000000800 */
[----:B------:R-:W-:Y:S01]  /*32080*/  FFMA.FTZ R57, R57, R60, -R69 ;  /* 0x0000003c39397223 */ /* 0x000fe20000010845 */
[----:B0-----:R-:W-:-:S06]  /*32090*/  FADD.FTZ R4, R7, R12 ;  /* 0x0000000c07047221 */ /* 0x001fcc0000010000 */
[----:B------:R-:W0:Y:S01]  /*320a0*/  MUFU.EX2 R156, R156 ;  /* 0x0000009c009c7308 */ /* 0x000e220000000800 */
[-C--:B------:R-:W-:Y:S01]  /*320b0*/  FFMA.FTZ R180, R29, R60.reuse, -R69 ;  /* 0x0000003c1db47223 */ /* 0x080fe20000010845 */
[----:B------:R-:W-:-:S06]  /*320c0*/  FFMA.FTZ R25, R25, R60, -R5 ;  /* 0x0000003c19197223 */ /* 0x000fcc0000010805 */
[----:B------:R-:W0:Y:S01]  /*320d0*/  MUFU.EX2 R15, R15 ;  /* 0x0000000f000f7308 */ /* 0x000e220000000800 */
[-CC-:B------:R-:W-:Y:S01]  /*320e0*/  FFMA.FTZ R29, R28, R60.reuse, -R69.reuse ;  /* 0x0000003c1c1d7223 */ /* 0x180fe20000010845 */
[----:B------:R-:W-:-:S06]  /*320f0*/  FFMA.FTZ R160, R40, R60, -R69 ;  /* 0x0000003c28a07223 */ /* 0x000fcc0000010845 */
[----:B------:R-:W0:Y:S01]  /*32100*/  MUFU.EX2 R33, R33 ;  /* 0x0000002100217308 */ /* 0x000e220000000800 */
[----:B------:R-:W-:-:S07]  /*32110*/  FFMA.FTZ R162, R37, R60, -R69 ;  /* 0x0000003c25a27223 */ /* 0x000fce0000010845 */
[----:B------:R1:W-:Y:S01]  /*32120*/  MUFU.EX2 R182, R11 ;  /* 0x0000000b00b67308 */ /* 0x0003e20000000800 */
[----:B------:R-:W-:-:S07]  /*32130*/  FFMA.FTZ R26, R26, R60, -R5 ;  /* 0x0000003c1a1a7223 */ /* 0x000fce0000010805 */
[----:B------:R-:W0:Y:S01]  /*32140*/  MUFU.EX2 R20, R20 ;  /* 0x0000001400147308 */ /* 0x000e220000000800 */
[----:B-1----:R-:W-:Y:S01]  /*32150*/  FADD.FTZ R11, R172, R61 ;  /* 0x0000003dac0b7221 */ /* 0x002fe20000010000 */
[----:B------:R-:W-:-:S03]  /*32160*/  FFMA.FTZ R37, R55, R60, -R69 ;  /* 0x0000003c37257223 */ /* 0x000fc60000010845 */
[----:B------:R-:W-:Y:S01]  /*32170*/  FADD.FTZ R28, R174, R11 ;  /* 0x0000000bae1c7221 */ /* 0x000fe20000010000 */
[----:B--2---:R-:W-:Y:S02]  /*32180*/  FADD.FTZ R11, R13, R4 ;  /* 0x000000040d0b7221 */ /* 0x004fe40000010000 */
[----:B------:R-:W1:Y:S01]  /*32190*/  MUFU.EX2 R158, R158 ;  /* 0x0000009e009e7308 */ /* 0x000e620000000800 */
[----:B---3--:R-:W-:Y:S01]  /*321a0*/  FADD.FTZ R55, R45, R28 ;  /* 0x0000001c2d377221 */ /* 0x008fe20000010000 */
[----:B------:R-:W-:Y:S01]  /*321b0*/  FFMA.FTZ R63, R56, R60, -R69 ;  /* 0x0000003c383f7223 */ /* 0x000fe20000010845 */
[----:B----4-:R-:W-:-:S05]  /*321c0*/  FADD.FTZ R4, R14, R11 ;  /* 0x0000000b0e047221 */ /* 0x010fca0000010000 */
[----:B------:R-:W2:Y:S01]  /*321d0*/  MUFU.EX2 R24, R24 ;  /* 0x0000001800187308 */ /* 0x000ea20000000800 */
[----:B------:R-:W-:Y:S01]  /*321e0*/  FFMA.FTZ R27, R27, R60, -R5 ;  /* 0x0000003c1b1b7223 */ /* 0x000fe20000010805 */
[----:B0-----:R-:W-:-:S06]  /*321f0*/  FADD.FTZ R28, R156, R55 ;  /* 0x000000379c1c7221 */ /* 0x001fcc0000010000 */
[----:B------:R-:W0:Y:S01]  /*32200*/  MUFU.EX2 R57, R57 ;  /* 0x0000003900397308 */ /* 0x000e220000000800 */
[----:B------:R-:W-:Y:S01]  /*32210*/  FADD.FTZ R11, R15, R4 ;  /* 0x000000040f0b7221 */ /* 0x000fe20000010000 */
[----:B------:R-:W-:-:S06]  /*32220*/  FFMA.FTZ R30, R30, R60, -R5 ;  /* 0x0000003c1e1e7223 */ /* 0x000fcc0000010805 */
[----:B------:R-:W3:Y:S01]  /*32230*/  MUFU.EX2 R25, R25 ;  /* 0x0000001900197308 */ /* 0x000ee20000000800 */
[----:B------:R-:W-:Y:S01]  /*32240*/  FADD.FTZ R55, R33, R28 ;  /* 0x0000001c21377221 */ /* 0x000fe20000010000 */
[----:B------:R-:W-:-:S06]  /*32250*/  FADD.FTZ R11, R20, R11 ;  /* 0x0000000b140b7221 */ /* 0x000fcc0000010000 */
[----:B------:R-:W4:Y:S01]  /*32260*/  MUFU.EX2 R160, R160 ;  /* 0x000000a000a07308 */ /* 0x000f220000000800 */
[----:B------:R-:W-:-:S07]  /*32270*/  FFMA.FTZ R31, R31, R60, -R5 ;  /* 0x0000003c1f1f7223 */ /* 0x000fce0000010805 */
[----:B------:R-:W4:Y:S01]  /*32280*/  MUFU.EX2 R26, R26 ;  /* 0x0000001a001a7308 */ /* 0x000f220000000800 */
[----:B-1----:R-:W-:Y:S01]  /*32290*/  FADD.FTZ R4, R158, R55 ;  /* 0x000000379e047221 */ /* 0x002fe20000010000 */
[----:B------:R-:W-:-:S06]  /*322a0*/  FFMA.FTZ R168, R47, R60, -R69 ;  /* 0x0000003c2fa87223 */ /* 0x000fcc0000010845 */
[----:B------:R-:W1:Y:S01]  /*322b0*/  MUFU.EX2 R63, R63 ;  /* 0x0000003f003f7308 */ /* 0x000e620000000800 */
[----:B--2---:R-:W-:Y:S01]  /*322c0*/  FADD.FTZ R28, R24, R11 ;  /* 0x0000000b181c7221 */ /* 0x004fe20000010000 */
[----:B------:R-:W-:-:S06]  /*322d0*/  FFMA.FTZ R34, R34, R60, -R5 ;  /* 0x0000003c22227223 */ /* 0x000fcc0000010805 */
[----:B------:R-:W2:Y:S01]  /*322e0*/  MUFU.EX2 R27, R27 ;  /* 0x0000001b001b7308 */ /* 0x000ea20000000800 */
[----:B0-----:R-:W-:Y:S01]  /*322f0*/  FADD.FTZ R11, R57, R4 ;  /* 0x00000004390b7221 */ /* 0x001fe20000010000 */
[----:B------:R-:W-:-:S06]  /*32300*/  FFMA.FTZ R47, R54, R60, -R69 ;  /* 0x0000003c362f7223 */ /* 0x000fcc0000010845 */
[----:B------:R-:W0:Y:S01]  /*32310*/  MUFU.EX2 R162, R162 ;  /* 0x000000a200a27308 */ /* 0x000e220000000800 */
        /* <DEDUP_REMOVED lines=28> */
[----:B--2---:R-:W-:-:S06]  /*324e0*/  FADD.FTZ R28, R34, R55 ;  /* 0x00000037221c7221 */ /* 0x004fcc0000010000 */
[----:B------:R-:W1:Y:S01]  /*324f0*/  MUFU.EX2 R53, R53 ;  /* 0x0000003500357308 */ /* 0x000e620000000800 */
[-C--:B------:R-:W-:Y:S01]  /*32500*/  FFMA.FTZ R178, R50, R60.reuse, -R69 ;  /* 0x0000003c32b27223 */ /* 0x080fe20000010845 */
[----:B------:R-:W-:-:S06]  /*32510*/  FFMA.FTZ R43, R43, R60, -R5 ;  /* 0x0000003c2b2b7223 */ /* 0x000fcc0000010805 */
[----:B------:R-:W2:Y:S01]  /*32520*/  MUFU.EX2 R39, R39 ;  /* 0x0000002700277308 */ /* 0x000ea20000000800 */
[----:B0-----:R-:W-:Y:S01]  /*32530*/  FADD.FTZ R11, R47, R4 ;  /* 0x000000042f0b7221 */ /* 0x001fe20000010000 */
[----:B---3--:R-:W-:-:S06]  /*32540*/  FADD.FTZ R55, R35, R28 ;  /* 0x0000001c23377221 */ /* 0x008fcc0000010000 */
[----:B------:R-:W0:Y:S01]  /*32550*/  MUFU.EX2 R176, R176 ;  /* 0x000000b000b07308 */ /* 0x000e220000000800 */
[-C--:B------:R-:W-:Y:S01]  /*32560*/  FFMA.FTZ R51, R51, R60.reuse, -R69 ;  /* 0x0000003c33337223 */ /* 0x080fe20000010845 */
[----:B------:R-:W-:-:S06]  /*32570*/  FFMA.FTZ R44, R44, R60, -R5 ;  /* 0x0000003c2c2c7223 */ /* 0x000fcc0000010805 */
[----:B------:R-:W3:Y:S01]  /*32580*/  MUFU.EX2 R41, R41 ;  /* 0x0000002900297308 */ /* 0x000ee20000000800 */
[----:B----4-:R-:W-:Y:S01]  /*32590*/  FADD.FTZ R4, R170, R11 ;  /* 0x0000000baa047221 */ /* 0x010fe20000010000 */
[----:B------:R-:W-:-:S06]  /*325a0*/  FADD.FTZ R32, R38, R55 ;  /* 0x0000003726207221 */ /* 0x000fcc0000010000 */
[----:B------:R-:W4:Y:S08]  /*325b0*/  MUFU.EX2 R49, R49 ;  /* 0x0000003100317308 */ /* 0x000f300000000800 */
[----:B------:R-:W4:Y:S01]  /*325c0*/  MUFU.EX2 R42, R42 ;  /* 0x0000002a002a7308 */ /* 0x000f220000000800 */
[----:B------:R-:W-:Y:S01]  /*325d0*/  FFMA.FTZ R8, R8, R60, -R5 ;  /* 0x0000003c08087223 */ /* 0x000fe20000010805 */
[----:B-1----:R-:W-:Y:S01]  /*325e0*/  FADD.FTZ R11, R53, R4 ;  /* 0x00000004350b7221 */ /* 0x002fe20000010000 */
[----:B--2---:R-:W-:-:S05]  /*325f0*/  FADD.FTZ R32, R39, R32 ;  /* 0x0000002027207221 */ /* 0x004fca0000010000 */
[----:B------:R-:W1:Y:S08]  /*32600*/  MUFU.EX2 R178, R178 ;  /* 0x000000b200b27308 */ /* 0x000e700000000800 */
[----:B------:R-:W-:Y:S01]  /*32610*/  MUFU.EX2 R43, R43 ;  /* 0x0000002b002b7308 */ /* 0x000fe20000000800 */
[----:B------:R-:W-:Y:S01]  /*32620*/  FFMA.FTZ R9, R9, R60, -R5 ;  /* 0x0000003c09097223 */ /* 0x000fe20000010805 */
[----:B0-----:R-:W-:Y:S01]  /*32630*/  FADD.FTZ R4, R176, R11 ;  /* 0x0000000bb0047221 */ /* 0x001fe20000010000 */
[----:B---3--:R-:W-:-:S05]  /*32640*/  FADD.FTZ R11, R41, R32 ;  /* 0x00000020290b7221 */ /* 0x008fca0000010000 */
[----:B------:R-:W0:Y:S01]  /*32650*/  MUFU.EX2 R51, R51 ;  /* 0x0000003300337308 */ /* 0x000e220000000800 */
[-C--:B------:R-:W-:Y:S01]  /*32660*/  FFMA.FTZ R21, R21, R60.reuse, -R69 ;  /* 0x0000003c15157223 */ /* 0x080fe20000010845 */
[----:B------:R-:W-:-:S06]  /*32670*/  FFMA.FTZ R58, R58, R60, -R5 ;  /* 0x0000003c3a3a7223 */ /* 0x000fcc0000010805 */
[----:B------:R-:W2:Y:S01]  /*32680*/  MUFU.EX2 R44, R44 ;  /* 0x0000002c002c7308 */ /* 0x000ea20000000800 */
[----:B----4-:R-:W-:Y:S01]  /*32690*/  FADD.FTZ R55, R49, R4 ;  /* 0x0000000431377221 */ /* 0x010fe20000010000 */
[----:B------:R-:W-:-:S06]  /*326a0*/  FADD.FTZ R4, R42, R11 ;  /* 0x0000000b2a047221 */ /* 0x000fcc0000010000 */
[----:B------:R-:W3:Y:S08]  /*326b0*/  MUFU.EX2 R180, R180 ;  /* 0x000000b400b47308 */ /* 0x000ef00000000800 */
[----:B------:R1:W4:Y:S01]  /*326c0*/  MUFU.EX2 R181, R8 ;  /* 0x0000000800b57308 */ /* 0x0003220000000800 */
[----:B------:R-:W-:-:S07]  /*326d0*/  FFMA.FTZ R5, R59, R60, -R5 ;  /* 0x0000003c3b057223 */ /* 0x000fce0000010805 */
[----:B------:R-:W4:Y:S01]  /*326e0*/  MUFU.EX2 R29, R29 ;  /* 0x0000001d001d7308 */ /* 0x000f220000000800 */
[----:B-1----:R-:W-:-:S07]  /*326f0*/  FADD.FTZ R8, R178, R55 ;  /* 0x00000037b2087221 */ /* 0x002fce0000010000 */
[----:B------:R1:W4:Y:S01]  /*32700*/  MUFU.EX2 R28, R9 ;  /* 0x00000009001c7308 */ /* 0x0003220000000800 */
[----:B0-----:R-:W-:-:S07]  /*32710*/  FADD.FTZ R11, R51, R8 ;  /* 0x00000008330b7221 */ /* 0x001fce0000010000 */
[----:B------:R-:W0:Y:S01]  /*32720*/  MUFU.EX2 R21, R21 ;  /* 0x0000001500157308 */ /* 0x000e220000000800 */
[----:B-1----:R-:W-:-:S07]  /*32730*/  FADD.FTZ R9, R43, R4 ;  /* 0x000000042b097221 */ /* 0x002fce0000010000 */
[----:B------:R-:W1:Y:S01]  /*32740*/  MUFU.EX2 R58, R58 ;  /* 0x0000003a003a7308 */ /* 0x000e620000000800 */
[----:B--2---:R-:W-:Y:S01]  /*32750*/  FADD.FTZ R4, R44, R9 ;  /* 0x000000092c047221 */ /* 0x004fe20000010000 */
[----:B---3--:R-:W-:-:S06]  /*32760*/  FADD.FTZ R8, R180, R11 ;  /* 0x0000000bb4087221 */ /* 0x008fcc0000010000 */
[----:B------:R-:W2:Y:S01]  /*32770*/  MUFU.EX2 R183, R5 ;  /* 0x0000000500b77308 */ /* 0x000ea20000000800 */
[----:B----4-:R-:W-:Y:S01]  /*32780*/  FADD.FTZ R9, R181, R4 ;  /* 0x00000004b5097221 */ /* 0x010fe20000010000 */
[----:B------:R-:W-:-:S03]  /*32790*/  FADD.FTZ R8, R29, R8 ;  /* 0x000000081d087221 */ /* 0x000fc60000010000 */
[----:B------:R-:W-:Y:S01]  /*327a0*/  FADD.FTZ R9, R28, R9 ;  /* 0x000000091c097221 */ /* 0x000fe20000010000 */
[----:B0-----:R-:W-:-:S03]  /*327b0*/  FADD.FTZ R11, R21, R8 ;  /* 0x00000008150b7221 */ /* 0x001fc60000010000 */
[----:B-1----:R-:W-:Y:S01]  /*327c0*/  FADD.FTZ R4, R58, R9 ;  /* 0x000000093a047221 */ /* 0x002fe20000010000 */
[----:B------:R-:W-:-:S03]  /*327d0*/  FADD.FTZ R11, R182, R11 ;  /* 0x0000000bb60b7221 */ /* 0x000fc60000010000 */
[----:B--2---:R-:W-:Y:S02]  /*327e0*/  FADD.FTZ R55, R183, R4 ;  /* 0x00000004b7377221 */ /* 0x004fe40000010000 */
[----:B------:R0:W-:Y:S04]  /*327f0*/  ST.E desc[UR6][R2.64+0x10], R11 ;  /* 0x0000100b02007985 */ /* 0x0001e8000c101906 */
[----:B------:R0:W-:Y:S04]  /*32800*/  ST.E desc[UR6][R2.64+0x14], R55 ;  /* 0x0000143702007985 */ /* 0x0001e8000c101906 */
[----:B------:R-:W2:Y:S04]  /*32810*/  LDL.64 R8, [UR4+0x58] ;  /* 0x00005804ff087983 */ /* 0x000ea80008100a00 */
[----:B------:R-:W3:Y:S04]  /*32820*/  LDL.64 R4, [UR4] ;  /* 0x00000004ff047983 */ /* 0x000ee80008100a00 */
[----:B--2---:R-:W2:Y:S04]  /*32830*/  LD.E R40, desc[UR6][R8.64] ;  /* 0x0000000608287980 */ /* 0x004ea8000c101900 */
[----:B---3--:R0:W5:Y:S04]  /*32840*/  LD.E R32, desc[UR6][R4.64] ;  /* 0x0000000604207980 */ /* 0x008168000c101900 */
[----:B------:R0:W5:Y:S01]  /*32850*/  LD.E R36, desc[UR6][R4.64+0x4] ;  /* 0x0000040604247980 */ /* 0x000162000c101900 */
        /* <DEDUP_REMOVED lines=25> */
[----:B--2---:R-:W-:-:S04]  /*329f0*/  LOP3.LUT R40, R40, 0x1, RZ, 0xfc, !PT ;  /* 0x0000000128287812 */ /* 0x004fc800078efcff */
[----:B------:R-:W-:-:S13]  /*32a00*/  ISETP.NE.AND P0, PT, R40, 0x3, PT ;  /* 0x000000032800780c */ /* 0x000fda0003f05270 */
[----:B0-----:R-:W-:Y:S05]  /*32a10*/  @!P0 BRA `(.L_x_12559) ;  /* 0x0000000000048947 */ /* 0x001fea0003800000 */
[----:B------:R-:W-:Y:S01]  /*32a20*/  BPT.TRAP 0x1 ;  /* 0x000000040000795c */ /* 0x000fe20000300000 */
.L_x_12559:
[----:B------:R-:W-:Y:S05]  /*32a30*/  BSYNC B0 ;  /* 0x0000000000007941 */ /* 0x000fea0003800000 */
.L_x_12558:
[----:B------:R-:W2:Y:S01]  /*32a40*/  LD.E.64 R2, desc[UR6][R8.64+0x18] ;  /* 0x0000180608027980 */ /* 0x000ea2000c101b00 */
[----:B-----5:R-:W-:Y:S02]  /*32a50*/  SHF.L.U32 R11, R36, 0x1f, RZ ;  /* 0x0000001f240b7819 */ /* 0x020fe400000006ff */
[----:B--2---:R-:W-:-:S04]  /*32a60*/  MOV R3, R2 ;  /* 0x0000000200037202 */ /* 0x004fc80000000f00 */
[----:B------:R-:W-:-:S04]  /*32a70*/  LEA R32, R32, R3, 0x3 ;  /* 0x0000000320207211 */ /* 0x000fc800078e18ff */
        /* <DEDUP_REMOVED lines=9> */
.L_x_12561:
[----:B------:R-:W-:Y:S05]  /*32b10*/  BSYNC B0 ;  /* 0x0000000000007941 */ /* 0x000fea0003800000 */
.L_x_12560:
        /* <DEDUP_REMOVED lines=8> */
.L_x_12563:
[----:B------:R-:W-:Y:S05]  /*32ba0*/  BSYNC B0 ;  /* 0x0000000000007941 */ /* 0x000fea0003800000 */
.L_x_12562:
[----:B------:R-:W2:Y:S04]  /*32bb0*/  LDL.64 R8, [UR4] ;  /* 0x00000004ff087983 */ /* 0x000ea80008100a00 */
[----:B------:R-:W3:Y:S04]  /*32bc0*/  LDL.64 R4, [UR4+0x70] ;  /* 0x00007004ff047983 */ /* 0x000ee80008100a00 */
[----:B0----5:R-:W4:Y:S01]  /*32bd0*/  LDL.64 R2, [UR4+0x50] ;  /* 0x00005004ff027983 */ /* 0x021f220008100a00 */
[----:B------:R-:W-:Y:S01]  /*32be0*/  LEA.HI R6, R6, 0x8, RZ, 0x19 ;  /* 0x0000000806067811 */ /* 0x000fe200078fc8ff */
[----:B------:R-:W-:Y:S05]  /*32bf0*/  WARPSYNC.ALL ;  /* 0x0000000000007948 */ /* 0x000fea0003800000 */
[----:B------:R0:W-:Y:S06]  /*32c00*/  BAR.SYNC.DEFER_BLOCKING R6, 0x100 ;  /* 0x000400060000751d */ /* 0x0001ec0000010000 */
[----:B0-----:R-:W4:Y:S04]  /*32c10*/  LDL.64 R6, [UR4+0x60] ;  /* 0x00006004ff067983 */ /* 0x001f280008100a00 */
[----:B--2---:R-:W2:Y:S04]  /*32c20*/  LD.E R9, desc[UR6][R8.64] ;  /* 0x0000000608097980 */ /* 0x004ea8000c101900 */
[----:B---3--:R-:W2:Y:S04]  /*32c30*/  LD.E.64 R4, desc[UR6][R4.64] ;  /* 0x0000000604047980 */ /* 0x008ea8000c101b00 */
[----:B----4-:R-:W3:Y:S04]  /*32c40*/  LD.E R11, desc[UR6][R2.64] ;  /* 0x00000006020b7980 */ /* 0x010ee8000c101900 */
        /* <DEDUP_REMOVED lines=127> */
[----:B--2---:R-:W-:Y:S01]  /*33440*/  IMAD R4, R9, 0xc00, R4 ;  /* 0x00000c0009047824 */ /* 0x004fe200078e0204 */
[----:B------:R-:W-:-:S04]  /*33450*/  R2UR UR11, R5 ;  /* 0x00000000050b72ca */ /* 0x000fc800000e0000 */
[----:B------:R-:W-:Y:S01]  /*33460*/  R2UR UR10, R4 ;  /* 0x00000000040a72ca */ /* 0x000fe200000e0000 */
        /* <DEDUP_REMOVED lines=128> */
[----:B------:R-:W-:Y:S01]  /*33c70*/  ST.E desc[UR6][R6.64], RZ ;  /* 0x000000ff06007985 */ /* 0x000fe2000c101906 */
[----:B0-----:R-:W-:-:S06]  /*33c80*/  WARPGROUP.ARRIVE ;  /* 0x00000000000079c5 */ /* 0x001fcc0000000000 */
[----:B------:R-:W-:Y:S03]  /*33c90*/  HGMMA.64x256x16.F32 R24, R172, gdesc[UR8].tnspB, RZ, !UPT, gsb0 ;  /* 0x43e00008ac187df0 */ /* 0x000fe6000c0008ff */
[----:B------:R-:W-:Y:S02]  /*33ca0*/  WARPGROUP.DEPBAR.LE gsb0, 0x0 ;  /* 0x00008000000079c5 */ /* 0x000fe40000010000 */
        /* <DEDUP_REMOVED lines=129> */
[----:B0-----:R-:W4:Y:S04]  /*344c0*/  LD.E R24, desc[UR6][R2.64] ;  /* 0x0000000602187980 */ /* 0x001f28000c101900 */
[----:B-1----:R-:W4:Y:S04]  /*344d0*/  LD.E R25, desc[UR6][R2.64+0x4] ;  /* 0x0000040602197980 */ /* 0x002f28000c101900 */
[----:B--2---:R-:W2:Y:S04]  /*344e0*/  LD.E R26, desc[UR6][R2.64+0x8] ;  /* 0x00000806021a7980 */ /* 0x004ea8000c101900 */
[----:B---3--:R-:W2:Y:S04]  /*344f0*/  LD.E R27, desc[UR6][R2.64+0xc] ;  /* 0x00000c06021b7980 */ /* 0x008ea8000c101900 */
        /* <DEDUP_REMOVED lines=127> */
[----:B------:R-:W-:Y:S01]  /*34cf0*/  R2UR UR11, R9 ;  /* 0x00000000090b72ca */ /* 0x000fe200000e0000 */
[----:B--2---:R-:W-:-:S12]  /*34d00*/  WARPGROUP.ARRIVE ;  /* 0x00000000000079c5 */ /* 0x004fd80000000000 */
[----:B------:R-:W-:Y:S03]  /*34d10*/  HGMMA.64x256x16.F32 R24, R156, gdesc[UR8].tnspB, R24, gsb0 ;  /* 0x43e000089c187df0 */ /* 0x000fe60008000818 */
        /* <DEDUP_REMOVED lines=523> */
[----:B------:R-:W-:-:S04]  /*36dd0*/  MOV R9, R5 ;  /* 0x0000000500097202 */ /* 0x000fc80000000f00 */
        /* <DEDUP_REMOVED lines=528> */
[----:B------:R-:W-:Y:S01]  /*38ee0*/  R2UR UR10, R4 ;  /* 0x00000000040a72ca */ /* 0x000fe200000e0000 */
[----:B--2---:R-:W-:-:S12]  /*38ef0*/  WARPGROUP.ARRIVE ;  /* 0x00000000000079c5 */ /* 0x004fd80000000000 */
[----:B------:R-:W-:Y:S03]  /*38f00*/  HGMMA.64x256x16.F32 R24, R180, gdesc[UR8].tnspB, R24, gsb0 ;  /* 0x43e00008b4187df0 */ /* 0x000fe60008000818 */
        /* <DEDUP_REMOVED lines=130> */
[----:B0-----:R-:W2:Y:S04]  /*39730*/  LD.E R92, desc[UR6][R2.64+0x1fc] ;  /* 0x0001fc06025c7980 */ /* 0x001ea8000c101900 */
        /* <DEDUP_REMOVED lines=255> */
[----:B0-----:R-:W2:Y:S04]  /*3a730*/  LDL.64 R6, [UR4+0x58] ;  /* 0x00005804ff067983 */ /* 0x001ea80008100a00 */
[----:B------:R-:W3:Y:S04]  /*3a740*/  LDL.64 R4, [UR4] ;  /* 0x00000004ff047983 */ /* 0x000ee80008100a00 */
[----:B--2---:R-:W2:Y:S04]  /*3a750*/  LD.E R0, desc[UR6][R6.64] ;  /* 0x0000000606007980 */ /* 0x004ea8000c101900 */
[----:B---3--:R1:W5:Y:S01]  /*3a760*/  LD.E R4, desc[UR6][R4.64] ;  /* 0x0000000604047980 */ /* 0x008362000c101900 */
[----:B------:R-:W-:Y:S01]  /*3a770*/  BSSY B0, `(.L_x_12565) ;  /* 0x0000005000007945 */ /* 0x000fe20003800000 */
[----:B--2---:R-:W-:-:S04]  /*3a780*/  LOP3.LUT R0, R0, 0x1, RZ, 0xfc, !PT ;  /* 0x0000000100007812 */ /* 0x004fc800078efcff */
[----:B------:R-:W-:-:S13]  /*3a790*/  ISETP.NE.AND P0, PT, R0, 0x3, PT ;  /* 0x000000030000780c */ /* 0x000fda0003f05270 */
[----:B-1----:R-:W-:Y:S05]  /*3a7a0*/  @!P0 BRA `(.L_x_12566) ;  /* 0x0000000000048947 */ /* 0x002fea0003800000 */
[----:B------:R-:W-:Y:S01]  /*3a7b0*/  BPT.TRAP 0x1 ;  /* 0x000000040000795c */ /* 0x000fe20000300000 */
.L_x_12566:
[----:B------:R-:W-:Y:S05]  /*3a7c0*/  BSYNC B0 ;  /* 0x0000000000007941 */ /* 0x000fea0003800000 */
.L_x_12565:
[----:B------:R-:W2:Y:S04]  /*3a7d0*/  LD.E.64 R2, desc[UR6][R6.64+0x20] ;  /* 0x0000200606027980 */ /* 0x000ea8000c101b00 */
[----:B------:R-:W3:Y:S01]  /*3a7e0*/  LD.E R0, desc[UR6][R6.64+0xc] ;  /* 0x00000c0606007980 */ /* 0x000ee2000c101900 */
[----:B------:R-:W-:Y:S01]  /*3a7f0*/  IMAD.MOV.U32 R11, RZ, RZ, 0x0 ;  /* 0x00000000ff0b7424 */ /* 0x000fe200078e00ff */
[----:B--2---:R-:W-:-:S05]  /*3a800*/  MOV R3, R2 ;  /* 0x0000000200037202 */ /* 0x004fca0000000f00 */
[----:B-----5:R-:W-:-:S05]  /*3a810*/  IMAD R3, R4, 0x8, R3 ;  /* 0x0000000804037824 */ /* 0x020fca00078e0203 */
[----:B---3--:R-:W-:-:S04]  /*3a820*/  PRMT R0, R0, 0x654, R3 ;  /* 0x0000065400007816 */ /* 0x008fc80000000003 */
[----:B------:R0:W-:Y:S02]  /*3a830*/  SYNCS.ARRIVE.TRANS64.RED.A1T0 RZ, [R0+URZ], RZ ;  /* 0x000000ff00ff79a7 */ /* 0x0001e4000810043f */
[----:B0-----:R-:W-:Y:S05]  /*3a840*/  RET.REL.NODEC R10 `(_ZN7cutlass13device_kernelIN5flash11enable_sm90INS1_16FlashAttnFwdSm90INS1_25CollectiveMainloopFwdSm90ILi2EN4cute5tupleIJNS5_1CILi1EEES8_S8_EEENS6_IJNS7_ILi128EEENS7_ILi96EEENS7_ILi64EEEEEELi256ENS_6half_tEfNS_4arch4Sm90ELb0ELb1ELb1ELb1ELb1ELb1ELb0ELb1ELb0ELb1ELb0ELb0EEENS1_21CollectiveEpilogueFwdINS6_IJSA_NS7_ILi256EEESB_EEES9_SE_SG_Li256ELb1ELb1ELb0ELb0EEENS1_36VarlenDynamicPersistentTileSchedulerILi128ELi96ELi256ELi128ELb0ELb1ELb1ELb1ELb0ELb1EEEEEEEEEvNT_6ParamsE) ;  /* 0xfffffc540aec7950 */ /* 0x001fea0003c3ffff */
.L_x_12541:
[----:B0-----:R0:W1:Y:S02]  /*3a850*/  SYNCS.PHASECHK.TRANS64.TRYWAIT P0, [R3+URZ], R6 ;  /* 0x00000006030075a7 */ /* 0x001064000800017f */
[----:B-1----:R-:W-:Y:S05]  /*3a860*/  @!P0 NANOSLEEP.SYNCS 0x989680 ;  /* 0x009896800000895d */ /* 0x002fea0003900000 */
[----:B------:R-:W1:Y:S02]  /*3a870*/  @!P0 SYNCS.PHASECHK.TRANS64 P0, [R3+URZ], R6 ;  /* 0x00000006030085a7 */ /* 0x000e64000800007f */
[----:B-1----:R-:W-:Y:S05]  /*3a880*/  @!P0 BRA `(.L_x_12541) ;  /* 0xfffffffc00f08947 */ /* 0x002fea000383ffff */
[----:B------:R-:W-:Y:S05]  /*3a890*/  BRA `(.L_x_12540) ;  /* 0xffffff5000c47947 */ /* 0x000fea000383ffff */
.L_x_12564:
[----:B0-----:R0:W1:Y:S02]  /*3a8a0*/  SYNCS.PHASECHK.TRANS64.TRYWAIT P0, [R2+URZ], R3 ;  /* 0x00000003020075a7 */ /* 0x001064000800017f */
[----:B-1----:R-:W-:Y:S05]  /*3a8b0*/  @!P0 NANOSLEEP.SYNCS 0x989680 ;  /* 0x009896800000895d */ /* 0x002fea0003900000 */
[----:B------:R-:W1:Y:S02]  /*3a8c0*/  @!P0 SYNCS.PHASECHK.TRANS64 P0, [R2+URZ], R3 ;  /* 0x00000003020085a7 */ /* 0x000e64000800007f */
[----:B-1----:R-:W-:Y:S05]  /*3a8d0*/  @!P0 BRA `(.L_x_12564) ;  /* 0xfffffffc00f08947 */ /* 0x002fea000383ffff */
[----:B------:R-:W-:Y:S05]  /*3a8e0*/  BRA `(.L_x_12563) ;  /* 0xffffff8000ac7947 */ /* 0x000fea000383ffff */
.L_x_12567:
        /* <DEDUP_REMOVED lines=9> */
.L_x_15674:


//--------------------- .text._ZN7cutlass13device_kernelIN5flash11enable_sm90INS1_16FlashAttnFwdSm90INS1_25CollectiveMainloopFwdSm90ILi2EN4cute5tupleIJNS5_1CILi1EEES8_S8_EEENS6_IJNS7_ILi128EEENS7_ILi96EEENS7_ILi64EEEEEELi256ENS_6half_tEfNS_4arch4Sm90ELb0ELb1ELb1ELb1ELb1ELb0ELb1ELb1ELb0ELb1ELb0ELb0EEENS1_21CollectiveEpilogueFwdINS6_IJSA_NS7_ILi256EEESB_EEES9_SE_SG_Li256ELb1ELb1ELb0ELb0EEENS1_36VarlenDynamicPersistentTileSchedulerILi128ELi96ELi256ELi128ELb0ELb1ELb1ELb1ELb0ELb1EEEEEEEEEvNT_6ParamsE --------------------------
	.section	.text._ZN7cutlass13device_kernelIN5flash11enable_sm90INS1_16FlashAttnFwdSm90INS1_25CollectiveMainloopFwdSm90ILi2EN4cute5tupleIJNS5_1CILi1EEES8_S8_EEENS6_IJNS7_ILi128EEENS7_ILi96EEENS7_ILi64EEEEEELi256ENS_6half_tEfNS_4arch4Sm90ELb0ELb1ELb1ELb1ELb1ELb0ELb1ELb1ELb0ELb1ELb0ELb0EEENS1_21CollectiveEpilogueFwdINS6_IJSA_NS7_ILi256EEESB_EEES9_SE_SG_Li256ELb1ELb1ELb0ELb0EEENS1_36VarlenDynamicPersistentTileSchedulerILi128ELi96ELi256ELi128ELb0ELb1ELb1ELb1ELb0ELb1EEEEEEEEEvNT_6ParamsE,"ax",@progbits
	.align	128
.text._ZN7cutlass13device_kernelIN5flash11enable_sm90INS1_16FlashAttnFwdSm90INS1_25CollectiveMainloopFwdSm90ILi2EN4cute5tupleIJNS5_1CILi1EEES8_S8_EEENS6_IJNS7_ILi128EEENS7_ILi96EEENS7_ILi64EEEEEELi256ENS_6half_tEfNS_4arch4Sm90ELb0ELb1ELb1ELb1ELb1ELb0ELb1ELb1ELb0ELb1ELb0ELb0EEENS1_21CollectiveEpilogueFwdINS6_IJSA_NS7_ILi256EEESB_EEES9_SE_SG_Li256ELb1ELb1ELb0ELb0EEENS1_36VarlenDynamicPersistentTileSchedulerILi128ELi96ELi256ELi128ELb0ELb1ELb1ELb1ELb0ELb1EEEEEEEEEvNT_6ParamsE:
        .type           _ZN7cutlass13device_kernelIN5flash11enable_sm90INS1_16FlashAttnFwdSm90INS1_25CollectiveMainloopFwdSm90ILi2EN4cute5tupleIJNS5_1CILi1EEES8_S8_EEENS6_IJNS7_ILi128EEENS7_ILi96EEENS7_ILi64EEEEEELi256ENS_6half_tEfNS_4arch4Sm90ELb0ELb1ELb1ELb1ELb1ELb0ELb1ELb1ELb0ELb1ELb0ELb0EEENS1_21CollectiveEpilogueFwdINS6_IJSA_NS7_ILi256EEESB_EEES9_SE_SG_Li256ELb1ELb1ELb0ELb0EEENS1_36VarlenDynamicPersistentTileSchedulerILi128ELi96ELi256ELi128ELb0ELb1ELb1ELb1ELb0ELb1EEEEEEEEEvNT_6ParamsE,@function
        .size           _ZN7cutlass13device_kernelIN5flash11enable_sm90INS1_16FlashAttnFwdSm90INS1_25CollectiveMainloopFwdSm90ILi2EN4cute5tupleIJNS5_1CILi1EEES8_S8_EEENS6_IJNS7_ILi128EEENS7_ILi96EEENS7_ILi64EEEEEELi256ENS_6half_tEfNS_4arch4Sm90ELb0ELb1ELb1ELb1ELb1ELb0ELb1ELb1ELb0ELb1ELb0ELb0EEENS1_21CollectiveEpilogueFwdINS6_IJSA_NS7_ILi256EEESB_EEES9_SE_SG_Li256ELb1ELb1ELb0ELb0EEENS1_36VarlenDynamicPersistentTileSchedulerILi128ELi96ELi256ELi128ELb0ELb1ELb1ELb1ELb0ELb1EEEEEEEEEvNT_6ParamsE,(.L_x_15676 - _ZN7cutlass13device_kernelIN5flash11enable_sm90INS1_16FlashAttnFwdSm90INS1_25CollectiveMainloopFwdSm90ILi2EN4cute5tupleIJNS5_1CILi1EEES8_S8_EEENS6_IJNS7_ILi128EEENS7_ILi96EEENS7_ILi64EEEEEELi256ENS_6half_tEfNS_4arch4Sm90ELb0ELb1ELb1ELb1ELb1ELb0ELb1ELb1ELb0ELb1ELb0ELb0EEENS1_21CollectiveEpilogueFwdINS6_IJSA_NS7_ILi256EEESB_EEES9_SE_SG_Li256ELb1ELb1ELb0ELb0EEENS1_36VarlenDynamicPersistentTileSchedulerILi128ELi96ELi256ELi128ELb0ELb1ELb1ELb1ELb0ELb1EEEEEEEEEvNT_6ParamsE)
        .other          _ZN7cutlass13device_kernelIN5flash11enable_sm90INS1_16FlashAttnFwdSm90INS1_25CollectiveMainloopFwdSm90ILi2EN4cute5tupleIJNS5_1CILi1EEES8_S8_EEENS6_IJNS7_ILi128EEENS7_ILi96EEENS7_ILi64EEEEEELi256ENS_6half_tEfNS_4arch4Sm90ELb0ELb1ELb1ELb1ELb1ELb0ELb1ELb1ELb0ELb1ELb0ELb0EEENS1_21CollectiveEpilogueFwdINS6_IJSA_NS7_ILi256EEESB_EEES9_SE_SG_Li256ELb1ELb1ELb0ELb0EEENS1_36VarlenDynamicPersistentTileSchedulerILi128ELi96ELi256ELi128ELb0ELb1ELb1ELb1ELb0ELb1EEEEEEEEEvNT_6ParamsE,@"STO_CUDA_ENTRY STV_DEFAULT"
_ZN7cutlass13device_kernelIN5flash11enable_sm90INS1_16FlashAttnFwdSm90INS1_25CollectiveMainloopFwdSm90ILi2EN4cute5tupleIJNS5_1CILi1EEES8_S8_EEENS6_IJNS7_ILi128EEENS7_ILi96EEENS7_ILi64EEEEEELi256ENS_6half_tEfNS_4arch4Sm90ELb0ELb1ELb1ELb1ELb1ELb0ELb1ELb1ELb0ELb1ELb0ELb0EEENS1_21CollectiveEpilogueFwdINS6_IJSA_NS7_ILi256EEESB_EEES9_SE_SG_Li256ELb1ELb1ELb0ELb0EEENS1_36VarlenDynamicPersistentTileSchedulerILi128ELi96ELi256ELi128ELb0ELb1ELb1ELb1ELb0ELb1EEEEEEEEEvNT_6ParamsE:
        /* <DEDUP_REMOVED lines=47> */
.L_x_12568:
        /* <DEDUP_REMOVED lines=22> */
.L_x_12569:
        /* <DEDUP_REMOVED lines=18> */
.L_x_12570:
        /* <DEDUP_REMOVED lines=22> */
.L_x_12571:
        /* <DEDUP_REMOVED lines=23> */
.L_x_12572:
        /* <DEDUP_REMOVED lines=18> */
.L_x_12574:
[----:B------:R-:W-:-:S08]  /*0960*/  NOP ;  /* 0x0000000000007918 */ /* 0x000fd00000000000 */
[----:B------:R-:W0:Y:S02]  /*0970*/  USETMAXREG.TRY_ALLOC.CTAPOOL UP0, 0xe8 ;  /* 0x000000e8000079c8 */ /* 0x000e240008000600 */
[----:B0-----:R-:W-:-:S13]  /*0980*/  PLOP3.LUT P0, PT, PT, PT, UP0, 0x80, 0x0 ;  /* 0x000000000000781c */ /* 0x001fda0003f0f008 */
[----:B------:R-:W-:Y:S05]  /*0990*/  @!P0 BRA `(.L_x_12574) ;  /* 0xfffffffc00f08947 */ /* 0x000fea000383ffff */
[----:B------:R-:W-:Y:S01]  /*09a0*/  ISETP.NE.AND P0, PT, R20, 0x1, PT ;  /* 0x000000011400780c */ /* 0x000fe20003f05270 */
[----:B------:R-:W0:Y:S08]  /*09b0*/  S2UR UR12, SR_CgaCtaId ;  /* 0x00000000000c79c3 */ /* 0x000e300000008800 */
[----:B------:R-:W-:Y:S06]  /*09c0*/  BAR.ARV 0x8, 0x180 ;  /* 0x0206000000007b1d */ /* 0x000fec0000002000 */
[----:B------:R-:W-:Y:S01]  /*09d0*/  UMOV UR42, 0x400 ;  /* 0x00000400002a7882 */ /* 0x000fe20000000000 */
[----:B------:R-:W-:Y:S01]  /*09e0*/  ULDC UR4, c[0x0][0xd3c] ;  /* 0x00034f0000047ab9 */ /* 0x000fe20000000800 */
[----:B------:R-:W-:Y:S08]  /*09f0*/  @!P0 BAR.ARV 0x9, 0x100 ;  /* 0x0244000000008b1d */ /* 0x000ff00000002000 */
[----:B------:R-:W-:Y:S01]  /*0a00*/  BAR.SYNC.DEFER_BLOCKING 0x5, 0x180 ;  /* 0x0146000000007b1d */ /* 0x000fe20000010000 */
[----:B------:R-:W-:-:S02]  /*0a10*/  IADD3 R212, P1, R16, 0x1f8, RZ ;  /* 0x000001f810d47810 */ /* 0x000fc40007f3e0ff */
[----:B------:R-:W-:Y:S01]  /*0a20*/  IADD3 R215, P2, R16, 0x204, RZ ;  /* 0x0000020410d77810 */ /* 0x000fe20007f5e0ff */
[----:B0-----:R-:W-:Y:S02]  /*0a30*/  ULEA UR42, UR12, UR42, 0x18 ;  /* 0x0000002a0c2a7291 */ /* 0x001fe4000f8ec03f */
[--C-:B------:R-:W-:Y:S01]  /*0a40*/  IMAD.X R213, RZ, RZ, R17.reuse, P1 ;  /* 0x000000ffffd57224 */ /* 0x100fe200008e0611 */
[----:B------:R-:W-:Y:S01]  /*0a50*/  STL.64 [R1+0x1f8], RZ ;  /* 0x0001f8ff01007387 */ /* 0x000fe20000100a00 */
[----:B------:R-:W-:-:S03]  /*0a60*/  IMAD.X R214, RZ, RZ, R17, P2 ;  /* 0x000000ffffd67224 */ /* 0x000fc600010e0611 */
[----:B------:R-:W-:Y:S04]  /*0a70*/  STL [R1+0x200], RZ ;  /* 0x000200ff01007387 */ /* 0x000fe80000100800 */
[----:B------:R-:W-:Y:S04]  /*0a80*/  STL [R1+0x204], RZ ;  /* 0x000204ff01007387 */ /* 0x000fe80000100800 */
[----:B------:R-:W0:Y:S01]  /*0a90*/  LDS.128 R24, [UR42+0x324d0] ;  /* 0x0324d02aff187984 */ /* 0x000e220008000c00 */
[----:B------:R-:W-:Y:S06]  /*0aa0*/  BAR.ARV 0x4, 0x180 ;  /* 0x0106000000007b1d */ /* 0x000fec0000002000 */
[----:B0-----:R-:W-:-:S13]  /*0ab0*/  ISETP.GE.AND P0, PT, R27, UR4, PT ;  /* 0x000000041b007c0c */ /* 0x001fda000bf06270 */
[----:B------:R-:W-:Y:S05]  /*0ac0*/  @P0 EXIT ;  /* 0x000000000000094d */ /* 0x000fea0003800000 */
[----:B------:R-:W0:Y:S01]  /*0ad0*/  S2R R0, SR_TID.X ;  /* 0x0000000000007919 */ /* 0x000e220000002100 */
[----:B------:R-:W2:Y:S01]  /*0ae0*/  S2UR UR4, SR_SWINHI ;  /* 0x00000000000479c3 */ /* 0x000ea20000002f00 */
[----:B------:R-:W-:Y:S01]  /*0af0*/  IMAD.MOV.U32 R184, RZ, RZ, 0x2 ;  /* 0x00000002ffb87424 */ /* 0x000fe200078e00ff */
[----:B------:R-:W-:Y:S01]  /*0b00*/  R2UR UR5, R25 ;  /* 0x00000000190572ca */ /* 0x000fe200000e0000 */
[----:B------:R-:W-:Y:S01]  /*0b10*/  VIADD R209, R20, 0x8 ;  /* 0x0000000814d17836 */ /* 0x000fe20000000000 */
[----:B------:R-:W-:Y:S02]  /*0b20*/  R2UR UR7, R26 ;  /* 0x000000001a0772ca */ /* 0x000fe400000e0000 */
[----:B------:R-:W-:Y:S02]  /*0b30*/  R2UR UR6, R27 ;  /* 0x000000001b0672ca */ /* 0x000fe400000e0000 */
[----:B------:R-:W-:Y:S01]  /*0b40*/  IADD3 R208, -R20, 0xb, RZ ;  /* 0x0000000b14d07810 */ /* 0x000fe20007ffe1ff */
[----:B------:R-:W-:Y:S01]  /*0b50*/  UMOV UR58, UR42 ;  /* 0x0000002a003a7c82 */ /* 0x000fe20008000000 */
[----:B--2---:R-:W-:Y:S01]  /*0b60*/  UMOV UR59, UR4 ;  /* 0x00000004003b7c82 */ /* 0x004fe20008000000 */
[----:B0-----:R-:W-:-:S05]  /*0b70*/  VIADD R205, R0, 0xffffff80 ;  /* 0xffffff8000cd7836 */ /* 0x001fca0000000000 */
[----:B------:R-:W-:-:S04]  /*0b80*/  SHF.R.S32.HI R0, RZ, 0x1f, R205 ;  /* 0x0000001fff007819 */ /* 0x000fc800000114cd */
[CC--:B------:R-:W-:Y:S02]  /*0b90*/  LEA.HI R15, R0.reuse, R205.reuse, RZ, 0x7 ;  /* 0x000000cd000f7211 */ /* 0x0c0fe400078f38ff */
[CC--:B------:R-:W-:Y:S02]  /*0ba0*/  LEA.HI R3, R0.reuse, R205.reuse, RZ, 0x4 ;  /* 0x000000cd00037211 */ /* 0x0c0fe400078f20ff */
[----:B-1----:R-:W-:Y:S02]  /*0bb0*/  LOP3.LUT R2, R15, 0xffffff80, RZ, 0xc0, !PT ;  /* 0xffffff800f027812 */ /* 0x002fe400078ec0ff */
[CC--:B------:R-:W-:Y:S02]  /*0bc0*/  LEA.HI R4, R0.reuse, R205.reuse, RZ, 0x5 ;  /* 0x000000cd00047211 */ /* 0x0c0fe400078f28ff */
[----:B------:R-:W-:Y:S01]  /*0bd0*/  SHF.R.S32.HI R6, RZ, 0x4, R3 ;  /* 0x00000004ff067819 */ /* 0x000fe20000011403 */
[----:B------:R-:W-:Y:S01]  /*0be0*/  IMAD.IADD R211, R205, 0x1, -R2 ;  /* 0x00000001cdd37824 */ /* 0x000fe200078e0a02 */
[----:B------:R-:W-:Y:S01]  /*0bf0*/  LEA.HI R9, R0, R205, RZ, 0x2 ;  /* 0x000000cd00097211 */ /* 0x000fe200078f10ff */
[----:B------:R-:W-:Y:S01]  /*0c00*/  IMAD.SHL.U32 R5, R4, 0x20, RZ ;  /* 0x0000002004057824 */ /* 0x000fe200078e00ff */
[----:B------:R-:W-:-:S02]  /*0c10*/  LOP3.LUT R4, R3, 0x3fffff0, RZ, 0xc0, !PT ;  /* 0x03fffff003047812 */ /* 0x000fc400078ec0ff */
[----:B------:R-:W-:Y:S02]  /*0c20*/  SHF.R.S32.HI R2, RZ, 0x1f, R211 ;  /* 0x0000001fff027819 */ /* 0x000fe400000114d3 */
[----:B------:R-:W-:Y:S02]  /*0c30*/  LEA.HI R3, R3, R6, RZ, 0x1 ;  /* 0x0000000603037211 */ /* 0x000fe400078f08ff */
[----:B------:R-:W-:Y:S02]  /*0c40*/  LEA.HI R21, R2, R211, RZ, 0x2 ;  /* 0x000000d302157211 */ /* 0x000fe400078f10ff */
[----:B------:R-:W-:Y:S01]  /*0c50*/  LOP3.LUT R8, R5, 0xfffffc00, RZ, 0xc0, !PT ;  /* 0xfffffc0005087812 */ /* 0x000fe200078ec0ff */
[----:B------:R-:W-:Y:S01]  /*0c60*/  IMAD.IADD R5, R205, 0x1, -R4 ;  /* 0x00000001cd057824 */ /* 0x000fe200078e0a04 */
[----:B------:R-:W-:Y:S02]  /*0c70*/  LOP3.LUT R7, R3, 0x1ffffffe, RZ, 0xc0, !PT ;  /* 0x1ffffffe03077812 */ /* 0x000fe400078ec0ff */
[--C-:B------:R-:W-:Y:S01]  /*0c80*/  SHF.R.S32.HI R3, RZ, 0x2, R21.reuse ;  /* 0x00000002ff037819 */ /* 0x100fe20000011415 */
[----:B------:R-:W-:Y:S01]  /*0c90*/  IMAD R8, R5, 0x40, R8 ;  /* 0x0000004005087824 */ /* 0x000fe200078e0208 */
[----:B------:R-:W-:Y:S01]  /*0ca0*/  SHF.R.S32.HI R4, RZ, 0x1f, R21 ;  /* 0x0000001fff047819 */ /* 0x000fe20000011415 */
[----:B------:R-:W-:Y:S01]  /*0cb0*/  IMAD.IADD R7, R6, 0x1, -R7 ;  /* 0x0000000106077824 */ /* 0x000fe200078e0a07 */
[----:B------:R-:W-:-:S02]  /*0cc0*/  LOP3.LUT R10, R9, 0xfffffffc, RZ, 0xc0, !PT ;  /* 0xfffffffc090a7812 */ /* 0x000fc400078ec0ff */
[----:B------:R-:W-:Y:S01]  /*0cd0*/  LEA.HI R4, R4, R3, RZ, 0x3 ;  /* 0x0000000304047211 */ /* 0x000fe200078f18ff */
[----:B------:R-:W-:Y:S01]  /*0ce0*/  IMAD R7, R7, 0x8, R8 ;  /* 0x0000000807077824 */ /* 0x000fe200078e0208 */
[----:B------:R-:W-:Y:S01]  /*0cf0*/  LEA.HI R2, R2, R211, RZ, 0x5 ;  /* 0x000000d302027211 */ /* 0x000fe200078f28ff */
[----:B------:R-:W-:Y:S01]  /*0d00*/  IMAD.IADD R10, R205, 0x1, -R10 ;  /* 0x00000001cd0a7824 */ /* 0x000fe200078e0a0a */
[----:B------:R-:W-:Y:S01]  /*0d10*/  LOP3.LUT R4, R4, 0xfffffff8, RZ, 0xc0, !PT ;  /* 0xfffffff804047812 */ /* 0x000fe200078ec0ff */
[----:B------:R-:W-:Y:S01]  /*0d20*/  IMAD.WIDE R184, R7, R184, UR58 ;  /* 0x0000003a07b87e25 */ /* 0x000fe2000f8e02b8 */
[----:B------:R-:W-:Y:S02]  /*0d30*/  SHF.R.S32.HI R2, RZ, 0x5, R2 ;  /* 0x00000005ff027819 */ /* 0x000fe40000011402 */
[----:B------:R-:W-:Y:S01]  /*0d40*/  LEA.HI R5, R10, R10, RZ, 0x1 ;  /* 0x0000000a0a057211 */ /* 0x000fe200078f08ff */
[----:B------:R-:W-:Y:S01]  /*0d50*/  IMAD.IADD R3, R3, 0x1, -R4 ;  /* 0x0000000103037824 */ /* 0x000fe200078e0a04 */
[----:B------:R-:W-:-:S02]  /*0d60*/  LEA.HI R0, R0, R205, RZ, 0x3 ;  /* 0x000000cd00007211 */ /* 0x000fc400078f18ff */
[----:B------:R-:W-:Y:S01]  /*0d70*/  LOP3.LUT R5, R5, 0x1ffffffe, RZ, 0xc0, !PT ;  /* 0x1ffffffe05057812 */ /* 0x000fe200078ec0ff */
[----:B------:R-:W-:Y:S01]  /*0d80*/  IMAD R206, R2, 0x10, R3 ;  /* 0x0000001002ce7824 */ /* 0x000fe200078e0203 */
[----:B------:R-:W-:Y:S02]  /*0d90*/  IADD3 R3, P6, R184, 0x20, RZ ;  /* 0x00000020b8037810 */ /* 0x000fe40007fde0ff */
[----:B------:R-:W-:Y:S01]  /*0da0*/  SHF.R.S32.HI R218, RZ, 0x7, R15 ;  /* 0x00000007ffda7819 */ /* 0x000fe2000001140f */
[----:B------:R-:W-:Y:S01]  /*0db0*/  IMAD.IADD R25, R10, 0x1, -R5 ;  /* 0x000000010a197824 */ /* 0x000fe200078e0a05 */
[----:B------:R-:W-:Y:S02]  /*0dc0*/  LOP3.LUT R2, R3, 0x380, RZ, 0xc0, !PT ;  /* 0x0000038003027812 */ /* 0x000fe400078ec0ff */
[----:B------:R-:W-:Y:S02]  /*0dd0*/  IADD3 R5, P5, R184, 0x40, RZ ;  /* 0x00000040b8057810 */ /* 0x000fe40007fbe0ff */
[----:B------:R-:W-:-:S02]  /*0de0*/  SHF.R.U64 R2, R2, 0x3, RZ ;  /* 0x0000000302027819 */ /* 0x000fc400000012ff */
[----:B------:R-:W-:Y:S02]  /*0df0*/  LOP3.LUT R4, R5, 0x380, RZ, 0xc0, !PT ;  /* 0x0000038005047812 */ /* 0x000fe400078ec0ff */
[----:B------:R-:W-:Y:S01]  /*0e00*/  LOP3.LUT R2, R2, R3, RZ, 0x3c, !PT ;  /* 0x0000000302027212 */ /* 0x000fe200078e3cff */
[----:B------:R-:W-:Y:S01]  /*0e10*/  IMAD.X R3, RZ, RZ, R185, P6 ;  /* 0x000000ffff037224 */ /* 0x000fe200030e06b9 */
[----:B------:R-:W-:Y:S02]  /*0e20*/  SHF.R.U64 R4, R4, 0x3, RZ ;  /* 0x0000000304047819 */ /* 0x000fe400000012ff */
[----:B------:R-:W-:Y:S02]  /*0e30*/  IADD3 R13, P1, R184, 0x4040, RZ ;  /* 0x00004040b80d7810 */ /* 0x000fe40007f3e0ff */
[----:B------:R-:W-:Y:S02]  /*0e40*/  LOP3.LUT R4, R4, R5, RZ, 0x3c, !PT ;  /* 0x0000000504047212 */ /* 0x000fe400078e3cff */
[----:B------:R-:W-:-:S02]  /*0e50*/  IADD3 R7, P4, R184, 0x60, RZ ;  /* 0x00000060b8077810 */ /* 0x000fc40007f9e0ff */
[C---:B------:R-:W-:Y:S02]  /*0e60*/  IADD3 R9, P3, R184.reuse, 0x4000, RZ ;  /* 0x00004000b8097810 */ /* 0x040fe40007f7e0ff */
[C---:B------:R-:W-:Y:S02]  /*0e70*/  IADD3 R11, P2, R184.reuse, 0x4020, RZ ;  /* 0x00004020b80b7810 */ /* 0x040fe40007f5e0ff */
[C---:B------:R-:W-:Y:S02]  /*0e80*/  IADD3 R5, P0, R184.reuse, 0x4060, RZ ;  /* 0x00004060b8057810 */ /* 0x040fe40007f1e0ff */
[----:B------:R-:W-:Y:S02]  /*0e90*/  IADD3 R19, P6, R184, 0x8000, RZ ;  /* 0x00008000b8137810 */ /* 0x000fe40007fde0ff */
[----:B------:R-:W-:Y:S02]  /*0ea0*/  MOV R227, R2 ;  /* 0x0000000200e37202 */ /* 0x000fe40000000f00 */
[----:B------:R-:W-:-:S02]  /*0eb0*/  LOP3.LUT R210, R0, 0xfffffff8, RZ, 0xc0, !PT ;  /* 0xfffffff800d27812 */ /* 0x000fc400078ec0ff */
[----:B------:R-:W-:Y:S01]  /*0ec0*/  LEA.HI R2, R15, R218, RZ, 0x1 ;  /* 0x000000da0f027211 */ /* 0x000fe200078f08ff */
[----:B------:R-:W-:Y:S01]  /*0ed0*/  IMAD.X R15, RZ, RZ, R185, P0 ;  /* 0x000000ffff0f7224 */ /* 0x000fe200000e06b9 */
[----:B------:R-:W-:Y:S01]  /*0ee0*/  LOP3.LUT R12, R13, 0x380, RZ, 0xc0, !PT ;  /* 0x000003800d0c7812 */ /* 0x000fe200078ec0ff */
[----:B------:R-:W-:Y:S01]  /*0ef0*/  IMAD.IADD R210, R205, 0x1, -R210 ;  /* 0x00000001cdd27824 */ /* 0x000fe200078e0ad2 */
[----:B------:R-:W-:Y:S02]  /*0f00*/  LOP3.LUT R6, R7, 0x380, RZ, 0xc0, !PT ;  /* 0x0000038007067812 */ /* 0x000fe400078ec0ff */
[----:B------:R-:W-:Y:S01]  /*0f10*/  LOP3.LUT R8, R9, 0x380, RZ, 0xc0, !PT ;  /* 0x0000038009087812 */ /* 0x000fe200078ec0ff */
[----:B------:R-:W-:Y:S01]  /*0f20*/  IMAD.SHL.U32 R193, R210, 0x8, RZ ;  /* 0x00000008d2c17824 */ /* 0x000fe200078e00ff */
[----:B------:R-:W-:Y:S02]  /*0f30*/  LOP3.LUT R10, R11, 0x380, RZ, 0xc0, !PT ;  /* 0x000003800b0a7812 */ /* 0x000fe400078ec0ff */
[----:B------:R-:W-:Y:S01]  /*0f40*/  LOP3.LUT R14, R5, 0x380, RZ, 0xc0, !PT ;  /* 0x00000380050e7812 */ /* 0x000fe200078ec0ff */
[----:B------:R-:W-:Y:S01]  /*0f50*/  VIADD R195, R193, 0x40 ;  /* 0x00000040c1c37836 */ /* 0x000fe20000000000 */
[----:B------:R-:W-:Y:S01]  /*0f60*/  LOP3.LUT R18, R19, 0x380, RZ, 0xc0, !PT ;  /* 0x0000038013127812 */ /* 0x000fe200078ec0ff */
[C---:B------:R-:W-:Y:S01]  /*0f70*/  VIADD R194, R193.reuse, 0x80 ;  /* 0x00000080c1c27836 */ /* 0x040fe20000000000 */
[----:B------:R-:W-:Y:S01]  /*0f80*/  LOP3.LUT R3, R2, 0x3fffffe, RZ, 0xc0, !PT ;  /* 0x03fffffe02037812 */ /* 0x000fe200078ec0ff */
[----:B------:R-:W-:Y:S01]  /*0f90*/  VIADD R196, R193, 0xc0 ;  /* 0x000000c0c1c47836 */ /* 0x000fe20000000000 */
[----:B------:R-:W-:-:S02]  /*0fa0*/  SHF.R.U64 R12, R12, 0x3, RZ ;  /* 0x000000030c0c7819 */ /* 0x000fc400000012ff */
[----:B------:R-:W-:Y:S01]  /*0fb0*/  SHF.R.U64 R6, R6, 0x3, RZ ;  /* 0x0000000306067819 */ /* 0x000fe200000012ff */
[----:B------:R-:W-:Y:S01]  /*0fc0*/  IMAD.IADD R3, R218, 0x1, -R3 ;  /* 0x00000001da037824 */ /* 0x000fe200078e0a03 */
[----:B------:R-:W-:Y:S02]  /*0fd0*/  SHF.R.U64 R8, R8, 0x3, RZ ;  /* 0x0000000308087819 */ /* 0x000fe400000012ff */
[----:B------:R-:W-:Y:S01]  /*0fe0*/  SHF.R.U64 R10, R10, 0x3, RZ ;  /* 0x000000030a0a7819 */ /* 0x000fe200000012ff */
[----:B------:R-:W-:Y:S01]  /*0ff0*/  IMAD R206, R3, 0x40, R206 ;  /* 0x0000004003ce7824 */ /* 0x000fe200078e02ce */
[----:B------:R-:W-:Y:S02]  /*1000*/  SHF.R.U64 R14, R14, 0x3, RZ ;  /* 0x000000030e0e7819 */ /* 0x000fe400000012ff */
[----:B------:R-:W-:Y:S01]  /*1010*/  SHF.R.U64 R18, R18, 0x3, RZ ;  /* 0x0000000312127819 */ /* 0x000fe200000012ff */
[----:B------:R-:W-:Y:S01]  /*1020*/  IMAD R228, R25, 0x8, R206 ;  /* 0x0000000819e47824 */ /* 0x000fe200078e02ce */
[----:B------:R-:W-:-:S02]  /*1030*/  SHF.R.S32.HI R203, RZ, 0x3, R0 ;  /* 0x00000003ffcb7819 */ /* 0x000fc40000011400 */
[----:B------:R-:W-:Y:S02]  /*1040*/  LOP3.LUT R0, R21, 0x7ffffffc, RZ, 0xc0, !PT ;  /* 0x7ffffffc15007812 */ /* 0x000fe400078ec0ff */
        /* <DEDUP_REMOVED lines=12> */
[C---:B------:R-:W-:Y:S01]  /*1110*/  IADD3 R22, P0, R16.reuse, 0x11c, RZ ;  /* 0x0000011c10167810 */ /* 0x040fe20007f1e0ff */
[----:B------:R-:W-:Y:S01]  /*1120*/  IMAD.IADD R0, R211, 0x1, -R0 ;  /* 0x00000001d3007824 */ /* 0x000fe200078e0a00 */
[----:B------:R-:W-:-:S02]  /*1130*/  IADD3 R217, P1, R16, 0x210, RZ ;  /* 0x0000021010d97810 */ /* 0x000fc40007f3e0ff */
[----:B------:R-:W-:Y:S01]  /*1140*/  MOV R226, R4 ;  /* 0x0000000400e27202 */ /* 0x000fe20000000f00 */
        /* <DEDUP_REMOVED lines=8> */
[----:B------:R-:W-:Y:S02]  /*11d0*/  MOV R219, R18 ;  /* 0x0000001200db7202 */ /* 0x000fe40000000f00 */
[----:B------:R-:W-:Y:S02]  /*11e0*/  SHF.R.S32.HI R202, RZ, 0x1f, R193 ;  /* 0x0000001fffca7819 */ /* 0x000fe400000114c1 */
[----:B------:R-:W-:Y:S02]  /*11f0*/  SHF.R.S32.HI R201, RZ, 0x1f, R195 ;  /* 0x0000001fffc97819 */ /* 0x000fe400000114c3 */
[----:B------:R-:W-:Y:S02]  /*1200*/  SHF.R.S32.HI R200, RZ, 0x1f, R194 ;  /* 0x0000001fffc87819 */ /* 0x000fe400000114c2 */
[----:B------:R-:W-:-:S07]  /*1210*/  SHF.R.S32.HI R199, RZ, 0x1f, R196 ;  /* 0x0000001fffc77819 */ /* 0x000fce00000114c4 */
.L_x_12707:
        /* <DEDUP_REMOVED lines=12> */
[----:B012---:R-:W-:Y:S02]  /*12e0*/  IMAD.U32 R2, RZ, RZ, UR8 ;  /* 0x00000008ff027e24 */ /* 0x007fe4000f8e00ff */
[----:B------:R-:W-:Y:S01]  /*12f0*/  IMAD.U32 R3, RZ, RZ, UR9 ;  /* 0x00000009ff037e24 */ /* 0x000fe2000f8e00ff */
        /* <DEDUP_REMOVED lines=13> */
[----:B------:R-:W-:Y:S01]  /*13d0*/  ULDC UR43, c[0x0][0x288] ;  /* 0x0000a200002b7ab9 */ /* 0x000fe20000000800 */
[----:B------:R-:W-:Y:S01]  /*13e0*/  UMOV UR61, UR7 ;  /* 0x00000007003d7c82 */ /* 0x000fe20008000000 */
[----:B------:R-:W-:-:S04]  /*13f0*/  USEL UR8, UR8, 0x1, UP0 ;  /* 0x0000000108087887 */ /* 0x000fc80008000000 */
[----:B------:R-:W-:Y:S01]  /*1400*/  UIMAD UR44, UR8, UR44, URZ ;  /* 0x0000002c082c72a4 */ /* 0x000fe2000f8e023f */
[----:B--2---:R-:W-:Y:S02]  /*1410*/  @P0 R2UR UR4, R2 ;  /* 0x00000000020402ca */ /* 0x004fe400000e0000 */
[----:B---3--:R-:W-:Y:S01]  /*1420*/  @P2 R2UR UR43, R4 ;  /* 0x00000000042b22ca */ /* 0x008fe200000e0000 */
[----:B----4-:R-:W-:-:S14]  /*1430*/  @P2 BRA `(.L_x_12575) ;  /* 0x0000000000342947 */ /* 0x010fdc0003800000 */
        /* <DEDUP_REMOVED lines=13> */
.L_x_12575:
[----:B------:R-:W-:Y:S01]  /*1510*/  IMAD.U32 R204, RZ, RZ, UR6 ;  /* 0x00000006ffcc7e24 */ /* 0x000fe2000f8e00ff */
[----:B------:R-:W-:Y:S06]  /*1520*/  @!P1 BRA `(.L_x_12576) ;  /* 0x00000000001c9947 */ /* 0x000fec0003800000 */
[----:B------:R-:W-:Y:S02]  /*1530*/  ULDC.64 UR8, c[0x0][0xb18] ;  /* 0x0002c60000087ab9 */ /* 0x000fe40000000a00 */
[----:B------:R-:W-:-:S06]  /*1540*/  UIMAD.WIDE UR6, UR6, 0x4, UR8 ;  /* 0x00000004060678a5 */ /* 0x000fcc000f8e0208 */
[----:B------:R-:W-:Y:S02]  /*1550*/  IMAD.U32 R2, RZ, RZ, UR6 ;  /* 0x00000006ff027e24 */ /* 0x000fe4000f8e00ff */
[----:B------:R-:W-:-:S05]  /*1560*/  IMAD.U32 R3, RZ, RZ, UR7 ;  /* 0x00000007ff037e24 */ /* 0x000fca000f8e00ff */
[----:B------:R-:W2:Y:S02]  /*1570*/  LDG.E R2, desc[UR36][R2.64] ;  /* 0x0000002402027981 */ /* 0x000ea4000c1e1900 */
[----:B--2---:R-:W-:Y:S01]  /*1580*/  R2UR UR44, R2 ;  /* 0x00000000022c72ca */ /* 0x004fe200000e0000 */
[----:B------:R-:W-:-:S14]  /*1590*/  BRA `(.L_x_12577) ;  /* 0x0000000000347947 */ /* 0x000fdc0003800000 */
.L_x_12576:
        /* <DEDUP_REMOVED lines=13> */
.L_x_12577:
        /* <DEDUP_REMOVED lines=103> */
.L_x_12579:
[----:B------:R-:W-:-:S11]  /*1ce0*/  UISETP.NE.AND UP0, UPT, UR5, 0x1, UPT ;  /* 0x000000010500788c */ /* 0x000fd6000bf05270 */
[----:B------:R-:W-:Y:S02]  /*1cf0*/  @UP0 ULDC.64 UR10, c[0x0][0xae0] ;  /* 0x0002b800000a0ab9 */ /* 0x000fe40000000a00 */
[----:B------:R-:W-:-:S04]  /*1d00*/  UIMAD.WIDE.U32 UR6, UR8, UR10, URZ ;  /* 0x0000000a080672a5 */ /* 0x000fc8000f8e003f */
[----:B------:R-:W-:-:S12]  /*1d10*/  @UP0 USHF.R.U32.HI UR8, URZ, UR11, UR7 ;  /* 0x0000000b3f080299 */ /* 0x000fd80008011607 */
.L_x_12580:
[----:B------:R-:W-:-:S04]  /*1d20*/  UIMAD UR8, UR8, UR5, UR5 ;  /* 0x00000005080872a4 */ /* 0x000fc8000f8e0205 */
[----:B------:R-:W-:-:S04]  /*1d30*/  UISETP.LT.AND UP0, UPT, UR4, UR8, UPT ;  /* 0x000000080400728c */ /* 0x000fc8000bf01270 */
[----:B------:R-:W-:-:S12]  /*1d40*/  USEL UR4, UR4, UR8, UP0 ;  /* 0x0000000804047287 */ /* 0x000fd80008000000 */
.L_x_12578:
        /* <DEDUP_REMOVED lines=34> */
.L_x_12582:
[----:B------:R-:W-:-:S11]  /*1f70*/  UISETP.NE.AND UP0, UPT, UR5, 0x1, UPT ;  /* 0x000000010500788c */ /* 0x000fd6000bf05270 */
[----:B------:R-:W-:Y:S02]  /*1f80*/  @UP0 ULDC.64 UR10, c[0x0][0xae0] ;  /* 0x0002b800000a0ab9 */ /* 0x000fe40000000a00 */
[----:B------:R-:W-:-:S04]  /*1f90*/  UIMAD.WIDE.U32 UR6, UR4, UR10, URZ ;  /* 0x0000000a040672a5 */ /* 0x000fc8000f8e003f */
[----:B------:R-:W-:-:S12]  /*1fa0*/  @UP0 USHF.R.U32.HI UR4, URZ, UR11, UR7 ;  /* 0x0000000b3f040299 */ /* 0x000fd80008011607 */
.L_x_12583:
[----:B------:R-:W-:-:S04]  /*1fb0*/  UIMAD UR4, UR4, UR5, URZ ;  /* 0x00000005040472a4 */ /* 0x000fc8000f8e023f */
[----:B------:R-:W-:-:S04]  /*1fc0*/  UISETP.LT.AND UP0, UPT, UR8, UR4, UPT ;  /* 0x000000040800728c */ /* 0x000fc8000bf01270 */
[----:B------:R-:W-:-:S12]  /*1fd0*/  USEL UR8, UR8, UR4, !UP0 ;  /* 0x0000000408087287 */ /* 0x000fd8000c000000 */
.L_x_12581:
        /* <DEDUP_REMOVED lines=97> */
.L_x_12585:
[----:B------:R-:W1:Y:S01]  /*25f0*/  S2R R20, SR_TID.X ;  /* 0x0000000000147919 */ /* 0x000e620000002100 */
[----:B0-----:R-:W0:Y:S01]  /*2600*/  LDC.64 R10, c[0x0][0xad0] ;  /* 0x0002b400ff0a7b82 */ /* 0x001e220000000a00 */
[----:B------:R-:W-:Y:S01]  /*2610*/  IADD3 R8, P0, R16, 0x100, RZ ;  /* 0x0000010010087810 */ /* 0x000fe20007f1e0ff */
[----:B------:R-:W-:Y:S01]  /*2620*/  ULDC UR4, c[0x0][0x20] ;  /* 0x0000080000047ab9 */ /* 0x000fe20000000800 */
[----:B------:R-:W-:Y:S01]  /*2630*/  IMAD.U32 R0, RZ, RZ, UR43 ;  /* 0x0000002bff007e24 */ /* 0x000fe2000f8e00ff */
[----:B------:R-:W-:Y:S01]  /*2640*/  STL.64 [R1+0x110], R34 ;  /* 0x0001102201007387 */ /* 0x000fe20000100a00 */
[----:B------:R-:W-:Y:S02]  /*2650*/  VIADD R197, R22, -UR4 ;  /* 0x8000000416c57c36 */ /* 0x000fe40008000000 */
[--C-:B------:R-:W-:Y:S01]  /*2660*/  IMAD.X R9, RZ, RZ, R17.reuse, P0 ;  /* 0x000000ffff097224 */ /* 0x100fe200000e0611 */
[----:B------:R-:W2:Y:S01]  /*2670*/  LDC.64 R6, c[0x0][0x448] ;  /* 0x00011200ff067b82 */ /* 0x000ea20000000a00 */
[----:B------:R-:W-:Y:S01]  /*2680*/  IMAD.U32 R12, RZ, RZ, UR44 ;  /* 0x0000002cff0c7e24 */ /* 0x000fe2000f8e00ff */
[----:B------:R-:W-:Y:S04]  /*2690*/  STL.64 [R1+0x100], R206 ;  /* 0x000100ce01007387 */ /* 0x000fe80000100a00 */
[----:B------:R3:W-:Y:S02]  /*26a0*/  STL.64 [R1+0x108], R8 ;  /* 0x0001080801007387 */ /* 0x0007e40000100a00 */
[----:B------:R-:W4:Y:S02]  /*26b0*/  LDC.64 R2, c[0x0][0xad8] ;  /* 0x0002b600ff027b82 */ /* 0x000f240000000a00 */
[----:B------:R-:W-:Y:S04]  /*26c0*/  STL.U8 [R1+0x118], RZ ;  /* 0x000118ff01007387 */ /* 0x000fe80000100000 */
[----:B------:R5:W-:Y:S02]  /*26d0*/  STL [R197+0x4], R0 ;  /* 0x00000400c5007387 */ /* 0x000be40000100800 */
[----:B------:R-:W3:Y:S02]  /*26e0*/  LDC.64 R4, c[0x0][0xae0] ;  /* 0x0002b800ff047b82 */ /* 0x000ee40000000a00 */
[----:B------:R0:W-:Y:S04]  /*26f0*/  STL [R197+0x8], R12 ;  /* 0x0000080cc5007387 */ /* 0x0001e80000100800 */
[----:B0-----:R0:W-:Y:S01]  /*2700*/  STL [R197+0xc], R11 ;  /* 0x00000c0bc5007387 */ /* 0x0011e20000100800 */
[----:B-1----:R-:W-:Y:S01]  /*2710*/  VIADD R205, R20, 0xffffff80 ;  /* 0xffffff8014cd7836 */ /* 0x002fe20000000000 */
[----:B------:R-:W1:Y:S02]  /*2720*/  LDC R229, c[0x0][0x450] ;  /* 0x00011400ffe57b82 */ /* 0x000e640000000800 */
[----:B--2---:R0:W-:Y:S04]  /*2730*/  STL [R197+0x24], R6 ;  /* 0x00002406c5007387 */ /* 0x0041e80000100800 */
[----:B------:R0:W-:Y:S04]  /*2740*/  STL [R197+0x14], RZ ;  /* 0x000014ffc5007387 */ /* 0x0001e80000100800 */
[----:B------:R0:W-:Y:S04]  /*2750*/  STL [R197], R205 ;  /* 0x000000cdc5007387 */ /* 0x0001e80000100800 */
[----:B------:R0:W-:Y:S04]  /*2760*/  STL [R197+0x28], R7 ;  /* 0x00002807c5007387 */ /* 0x0001e80000100800 */
[----:B----4-:R0:W-:Y:S04]  /*2770*/  STL [R197+0x10], R2 ;  /* 0x00001002c5007387 */ /* 0x0101e80000100800 */
[----:B------:R0:W-:Y:S04]  /*2780*/  STL [R197+0x18], R3 ;  /* 0x00001803c5007387 */ /* 0x0001e80000100800 */
[----:B---3--:R0:W-:Y:S04]  /*2790*/  STL [R197+0x1c], R4 ;  /* 0x00001c04c5007387 */ /* 0x0081e80000100800 */
[----:B------:R0:W-:Y:S04]  /*27a0*/  STL [R197+0x20], R5 ;  /* 0x00002005c5007387 */ /* 0x0001e80000100800 */
[----:B-1----:R0:W-:Y:S04]  /*27b0*/  STL [R197+0x2c], R229 ;  /* 0x00002ce5c5007387 */ /* 0x0021e80000100800 */
[----:B------:R-:W5:Y:S01]  /*27c0*/  LDL R13, [R1+0x204] ;  /* 0x00020400010d7983 */ /* 0x000f620000100800 */
[----:B------:R-:W-:Y:S01]  /*27d0*/  IADD3 R8, P0, R16, 0x14c, RZ ;  /* 0x0000014c10087810 */ /* 0x000fe20007f1e0ff */
[----:B------:R-:W-:Y:S02]  /*27e0*/  BSSY B0, `(.L_x_12586) ;  /* 0x000000a000007945 */ /* 0x000fe40003800000 */
[----:B------:R0:W-:Y:S02]  /*27f0*/  STL [R1+0x14c], R10 ;  /* 0x00014c0a01007387 */ /* 0x0001e40000100800 */
[----:B------:R-:W-:-:S05]  /*2800*/  IMAD.X R9, RZ, RZ, R17, P0 ;  /* 0x000000ffff097224 */ /* 0x000fca00000e0611 */
[----:B------:R0:W-:Y:S01]  /*2810*/  STL.64 [R1+0x150], R8 ;  /* 0x0001500801007387 */ /* 0x0001e20000100a00 */
[----:B-----5:R-:W-:-:S04]  /*2820*/  LEA.HI R0, R13, R13, RZ, 0x1 ;  /* 0x0000000d0d007211 */ /* 0x020fc800078f08ff */
[----:B------:R-:W-:-:S05]  /*2830*/  LOP3.LUT R0, R0, 0xfffffffe, RZ, 0xc0, !PT ;  /* 0xfffffffe00007812 */ /* 0x000fca00078ec0ff */
[----:B------:R-:W-:-:S05]  /*2840*/  IMAD.IADD R0, R13, 0x1, -R0 ;  /* 0x000000010d007824 */ /* 0x000fca00078e0a00 */
[----:B------:R-:W-:-:S04]  /*2850*/  SHF.L.U32 R0, R0, 0x1f, RZ ;  /* 0x0000001f00007819 */ /* 0x000fc800000006ff */
[----:B------:R-:W1:Y:S02]  /*2860*/  SYNCS.PHASECHK.TRANS64.TRYWAIT P0, [UR42+0x32400], R0 ;  /* 0x03240000ff0075a7 */ /* 0x000e64000800016a */
[----:B01----:R-:W-:Y:S05]  /*2870*/  @!P0 BRA `(.L_x_12587) ;  /* 0x0000026c004c8947 */ /* 0x003fea0003800000 */
.L_x_12806:
[----:B------:R-:W-:Y:S05]  /*2880*/  BSYNC B0 ;  /* 0x0000000000007941 */ /* 0x000fea0003800000 */
.L_x_12586:
        /* <DEDUP_REMOVED lines=25> */
[----:B0-----:R-:W-:Y:S02]  /*2a20*/  IMAD.MOV.U32 R8, RZ, RZ, R19 ;  /* 0x000000ffff087224 */ /* 0x001fe400078e0013 */
[----:B------:R-:W-:Y:S02]  /*2a30*/  IMAD.MOV.U32 R9, RZ, RZ, R38 ;  /* 0x000000ffff097224 */ /* 0x000fe400078e0026 */
[----:B------:R-:W-:Y:S02]  /*2a40*/  IMAD.MOV.U32 R10, RZ, RZ, R29 ;  /* 0x000000ffff0a7224 */ /* 0x000fe400078e001d */
[----:B------:R-:W-:Y:S02]  /*2a50*/  IMAD.MOV.U32 R11, RZ, RZ, R42 ;  /* 0x000000ffff0b7224 */ /* 0x000fe400078e002a */
[----:B------:R-:W-:Y:S01]  /*2a60*/  IMAD.X R19, RZ, RZ, R17, P1 ;  /* 0x000000ffff137224 */ /* 0x000fe200008e0611 */
[----:B------:R-:W-:-:S02]  /*2a70*/  IADD3 R6, P1, R16, 0x108, RZ ;  /* 0x0000010810067810 */ /* 0x000fc40007f3e0ff */
[----:B------:R0:W-:Y:S03]  /*2a80*/  STL.128 [R1+0x1a0], R8 ;  /* 0x0001a00801007387 */ /* 0x0001e60000100c00 */
[----:B------:R-:W-:Y:S02]  /*2a90*/  IMAD.X R13, RZ, RZ, R17, P1 ;  /* 0x000000ffff0d7224 */ /* 0x000fe400008e0611 */
[----:B0-----:R-:W-:Y:S02]  /*2aa0*/  IMAD.MOV.U32 R8, RZ, RZ, R30 ;  /* 0x000000ffff087224 */ /* 0x001fe400078e001e */
[----:B------:R-:W-:Y:S02]  /*2ab0*/  IMAD.MOV.U32 R9, RZ, RZ, R31 ;  /* 0x000000ffff097224 */ /* 0x000fe400078e001f */
[----:B------:R-:W-:Y:S02]  /*2ac0*/  IMAD.MOV.U32 R10, RZ, RZ, R0 ;  /* 0x000000ffff0a7224 */ /* 0x000fe400078e0000 */
[----:B------:R-:W-:-:S02]  /*2ad0*/  IMAD.MOV.U32 R11, RZ, RZ, R19 ;  /* 0x000000ffff0b7224 */ /* 0x000fc400078e0013 */
[----:B------:R-:W-:-:S03]  /*2ae0*/  IMAD.MOV.U32 R19, RZ, RZ, R40 ;  /* 0x000000ffff137224 */ /* 0x000fc600078e0028 */
[----:B------:R0:W-:Y:S02]  /*2af0*/  STL.128 [R1+0x1b0], R8 ;  /* 0x0001b00801007387 */ /* 0x0001e40000100c00 */
[----:B0-----:R-:W-:Y:S02]  /*2b00*/  IMAD.MOV.U32 R10, RZ, RZ, R33 ;  /* 0x000000ffff0a7224 */ /* 0x001fe400078e0021 */
        /* <DEDUP_REMOVED lines=20> */
.L_x_12589:
[----:B------:R-:W-:Y:S05]  /*2c50*/  BSYNC B0 ;  /* 0x0000000000007941 */ /* 0x000fea0003800000 */
.L_x_12588:
        /* <DEDUP_REMOVED lines=8> */
.L_x_12591:
[----:B------:R-:W-:Y:S05]  /*2ce0*/  BSYNC B0 ;  /* 0x0000000000007941 */ /* 0x000fea0003800000 */
.L_x_12590:
[----:B------:R-:W-:Y:S04]  /*2cf0*/  BSSY B0, `(.L_x_12592) ;  /* 0x0000004000007945 */ /* 0x000fe80003800000 */
[----:B-1----:R-:W-:Y:S05]  /*2d00*/  @P0 BRA `(.L_x_12593) ;  /* 0x0000000000080947 */ /* 0x002fea0003800000 */
[----:B------:R-:W1:Y:S02]  /*2d10*/  SYNCS.PHASECHK.TRANS64.TRYWAIT P0, [R20+URZ], R21 ;  /* 0x00000015140075a7 */ /* 0x000e64000800017f */
[----:B-1----:R-:W-:Y:S05]  /*2d20*/  @!P0 BRA `(.L_x_12594) ;  /* 0x0000026800388947 */ /* 0x002fea0003800000 */
.L_x_12593:
[----:B------:R-:W-:Y:S05]  /*2d30*/  BSYNC B0 ;  /* 0x0000000000007941 */ /* 0x000fea0003800000 */
.L_x_12592:
        /* <DEDUP_REMOVED lines=58> */
.L_x_12807:
[----:B------:R-:W-:Y:S05]  /*30e0*/  BSYNC B0 ;  /* 0x0000000000007941 */ /* 0x000fea0003800000 */
.L_x_12595:
[----:B0-----:R-:W2:Y:S04]  /*30f0*/  LDL R6, [R1+0x28] ;  /* 0x0000280001067983 */ /* 0x001ea80000100800 */
[----:B------:R0:W5:Y:S01]  /*3100*/  LDL.64 R8, [R1+0x1f8] ;  /* 0x0001f80001087983 */ /* 0x0001620000100a00 */
[----:B------:R-:W-:Y:S01]  /*3110*/  BSSY B0, `(.L_x_12597) ;  /* 0x0000005000007945 */ /* 0x000fe20003800000 */
[----:B--2---:R-:W-:-:S04]  /*3120*/  LOP3.LUT R6, R6, 0x1, RZ, 0xfc, !PT ;  /* 0x0000000106067812 */ /* 0x004fc800078efcff */
[----:B------:R-:W-:-:S13]  /*3130*/  ISETP.NE.AND P1, PT, R6, 0x3, PT ;  /* 0x000000030600780c */ /* 0x000fda0003f25270 */
[----:B0-----:R-:W-:Y:S05]  /*3140*/  @!P1 BRA `(.L_x_12598) ;  /* 0x0000000000049947 */ /* 0x001fea0003800000 */
[----:B------:R-:W-:Y:S01]  /*3150*/  BPT.TRAP 0x1 ;  /* 0x000000040000795c */ /* 0x000fe20000300000 */
.L_x_12598:
[----:B------:R-:W-:Y:S05]  /*3160*/  BSYNC B0 ;  /* 0x0000000000007941 */ /* 0x000fea0003800000 */
.L_x_12597:
        /* <DEDUP_REMOVED lines=8> */
.L_x_12600:
[----:B------:R-:W-:Y:S05]  /*31f0*/  BSYNC B0 ;  /* 0x0000000000007941 */ /* 0x000fea0003800000 */
.L_x_12599:
[----:B------:R-:W-:Y:S04]  /*3200*/  BSSY B0, `(.L_x_12601) ;  /* 0x0000004000007945 */ /* 0x000fe80003800000 */
[----:B-1----:R-:W-:Y:S05]  /*3210*/  @P0 BRA `(.L_x_12602) ;  /* 0x0000000000080947 */ /* 0x002fea0003800000 */
[----:B------:R-:W1:Y:S02]  /*3220*/  SYNCS.PHASECHK.TRANS64.TRYWAIT P0, [R8+URZ], R9 ;  /* 0x00000009080075a7 */ /* 0x000e64000800017f */
[----:B-1----:R-:W-:Y:S05]  /*3230*/  @!P0 BRA `(.L_x_12603) ;  /* 0x0000026400208947 */ /* 0x002fea0003800000 */
.L_x_12602:
[----:B------:R-:W-:Y:S05]  /*3240*/  BSYNC B0 ;  /* 0x0000000000007941 */ /* 0x000fea0003800000 */
.L_x_12601:
        /* <DEDUP_REMOVED lines=204> */
.L_x_12605:
[----:B------:R-:W-:Y:S05]  /*3f10*/  BSYNC B0 ;  /* 0x0000000000007941 */ /* 0x000fea0003800000 */
.L_x_12604:
        /* <DEDUP_REMOVED lines=13> */
[----:B--2---:R-:W2:Y:S01]  /*3ff0*/  LD.E R13, desc[UR36][R12.64] ;  /* 0x000000240c0d7980 */ /* 0x004ea2000c101900 */
[----:B----4-:R-:W-:-:S03]  /*4000*/  ISETP.NE.AND P0, PT, R6, 0x1, PT ;  /* 0x000000010600780c */ /* 0x010fc60003f05270 */
[----:B------:R-:W4:Y:S04]  /*4010*/  LDL R6, [R197+0x8] ;  /* 0x00000800c5067983 */ /* 0x000f280000100800 */
[----:B------:R-:W4:Y:S06]  /*4020*/  LDL R12, [R197+0x14] ;  /* 0x00001400c50c7983 */ /* 0x000f2c0000100800 */
        /* <DEDUP_REMOVED lines=15> */
[----:B------:R-:W-:Y:S02]  /*4120*/  SHF.R.S32.HI R27, RZ, 0x1f, R28 ;  /* 0x0000001fff1b7819 */ /* 0x000fe4000001141c */
[----:B------:R-:W-:Y:S02]  /*4130*/  LEA.HI R26, R26, R15, RZ, 0x2 ;  /* 0x0000000f1a1a7211 */ /* 0x000fe400078f10ff */
[----:B------:R-:W-:Y:S01]  /*4140*/  LEA.HI R29, R27, R28, RZ, 0x2 ;  /* 0x0000001c1b1d7211 */ /* 0x000fe200078f10ff */
[-C--:B------:R-:W-:Y:S01]  /*4150*/  FMUL.FTZ R147, R30, R13.reuse ;  /* 0x0000000d1e937220 */ /* 0x080fe20000410000 */
[----:B------:R-:W-:Y:S01]  /*4160*/  FMUL.FTZ R146, R31, R13 ;  /* 0x0000000d1f927220 */ /* 0x000fe20000410000 */
[----:B------:R-:W-:Y:S02]  /*4170*/  LOP3.LUT R26, R26, 0xfffffffc, RZ, 0xc0, !PT ;  /* 0xfffffffc1a1a7812 */ /* 0x000fe400078ec0ff */
[--C-:B------:R-:W-:Y:S02]  /*4180*/  SHF.R.S32.HI R30, RZ, 0x2, R29.reuse ;  /* 0x00000002ff1e7819 */ /* 0x100fe4000001141d */
[----:B------:R-:W-:Y:S01]  /*4190*/  SHF.R.S32.HI R31, RZ, 0x1f, R29 ;  /* 0x0000001fff1f7819 */ /* 0x000fe2000001141d */
[----:B------:R-:W-:Y:S01]  /*41a0*/  IMAD.IADD R15, R15, 0x1, -R26 ;  /* 0x000000010f0f7824 */ /* 0x000fe200078e0a1a */
[----:B------:R-:W-:-:S02]  /*41b0*/  SHF.R.S32.HI R26, RZ, 0x7, R25 ;  /* 0x00000007ff1a7819 */ /* 0x000fc40000011419 */
[----:B------:R-:W-:Y:S02]  /*41c0*/  LEA.HI R31, R31, R30, RZ, 0x3 ;  /* 0x0000001e1f1f7211 */ /* 0x000fe400078f18ff */
[----:B------:R-:W-:Y:S02]  /*41d0*/  LEA.HI R27, R27, R28, RZ, 0x5 ;  /* 0x0000001c1b1b7211 */ /* 0x000fe400078f28ff */
[----:B------:R-:W-:Y:S02]  /*41e0*/  LOP3.LUT R31, R31, 0xfffffff8, RZ, 0xc0, !PT ;  /* 0xfffffff81f1f7812 */ /* 0x000fe400078ec0ff */
[----:B------:R-:W-:Y:S02]  /*41f0*/  LEA.HI R25, R25, R26, RZ, 0x1 ;  /* 0x0000001a19197211 */ /* 0x000fe400078f08ff */
[----:B------:R-:W-:Y:S01]  /*4200*/  SHF.R.S32.HI R27, RZ, 0x5, R27 ;  /* 0x00000005ff1b7819 */ /* 0x000fe2000001141b */
[----:B------:R-:W-:Y:S01]  /*4210*/  IMAD.IADD R31, R30, 0x1, -R31 ;  /* 0x000000011e1f7824 */ /* 0x000fe200078e0a1f */
        /* <DEDUP_REMOVED lines=59> */
[----:B------:R-:W-:Y:S01]  /*45d0*/  IMAD R18, R29, -0x2, R18 ;  /* 0xfffffffe1d127824 */ /* 0x000fe200078e0212 */
[----:B------:R-:W-:Y:S01]  /*45e0*/  LOP3.LUT R13, RZ, R10, RZ, 0x33, !PT ;  /* 0x0000000aff0d7212 */ /* 0x000fe200078e33ff */
[----:B------:R-:W-:-:S03]  /*45f0*/  VIADD R14, R14, 0x60 ;  /* 0x000000600e0e7836 */ /* 0x000fc60000000000 */
[----:B------:R-:W2:Y:S01]  /*4600*/  MUFU.TANH R121, R121 ;  /* 0x0000007900797308 */ /* 0x000ea20000002400 */
[----:B------:R-:W-:-:S07]  /*4610*/  IMAD.IADD R18, R18, 0x1, -R9 ;  /* 0x0000000112127824 */ /* 0x000fce00078e0a09 */
        /* <DEDUP_REMOVED lines=67> */
.L_x_12611:
[----:B------:R-:W-:Y:S05]  /*4a50*/  BSYNC B2 ;  /* 0x0000000000027941 */ /* 0x000fea0003800000 */
.L_x_12610:
[----:B------:R-:W-:Y:S01]  /*4a60*/  LOP3.LUT R13, RZ, R13, RZ, 0x33, !PT ;  /* 0x0000000dff0d7212 */ /* 0x000fe200078e33ff */
[----:B------:R-:W-:Y:S06]  /*4a70*/  BRA `(.L_x_12612) ;  /* 0x0000000000187947 */ /* 0x000fec0003800000 */
.L_x_12609:
[----:B------:R-:W-:-:S13]  /*4a80*/  ISETP.NE.AND P0, PT, R8, 0x1, PT ;  /* 0x000000010800780c */ /* 0x000fda0003f05270 */
[----:B------:R-:W-:Y:S05]  /*4a90*/  @!P0 BRA `(.L_x_12612) ;  /* 0x0000000000108947 */ /* 0x000fea0003800000 */
[----:B------:R-:W2:Y:S04]  /*4aa0*/  LDL R12, [R197+0x1c] ;  /* 0x00001c00c50c7983 */ /* 0x000ea80000100800 */
[----:B------:R-:W3:Y:S01]  /*4ab0*/  LDL R26, [R197+0x20] ;  /* 0x00002000c51a7983 */ /* 0x000ee20000100800 */
[----:B--2---:R-:W-:-:S05]  /*4ac0*/  IMAD.HI.U32 R13, R13, R12, RZ ;  /* 0x0000000c0d0d7227 */ /* 0x004fca00078e00ff */
[----:B---3--:R-:W-:-:S07]  /*4ad0*/  SHF.R.U32.HI R13, RZ, R26, R13 ;  /* 0x0000001aff0d7219 */ /* 0x008fce000001160d */
.L_x_12612:
[----:B------:R-:W-:Y:S05]  /*4ae0*/  BSYNC B1 ;  /* 0x0000000000017941 */ /* 0x000fea0003800000 */
.L_x_12608:
[----:B------:R-:W-:-:S05]  /*4af0*/  IMAD R13, R8, R13, R29 ;  /* 0x0000000d080d7224 */ /* 0x000fca00078e021d */
[----:B------:R-:W-:Y:S02]  /*4b00*/  VIMNMX R10, R10, R13, !PT ;  /* 0x0000000d0a0a7248 */ /* 0x000fe40007fe0100 */
[----:B------:R-:W-:-:S07]  /*4b10*/  VIADDMNMX R11, R13, R8, R11, PT ;  /* 0x000000080d0b7246 */ /* 0x000fce000380010b */
.L_x_12607:
[----:B------:R-:W-:Y:S05]  /*4b20*/  BSYNC B0 ;  /* 0x0000000000007941 */ /* 0x000fea0003800000 */
.L_x_12606:
        /* <DEDUP_REMOVED lines=132> */
.L_x_12618:
[----:B------:R-:W-:Y:S05]  /*5370*/  BSYNC B2 ;  /* 0x0000000000027941 */ /* 0x000fea0003800000 */
.L_x_12617:
[----:B------:R-:W-:Y:S01]  /*5380*/  LOP3.LUT R9, RZ, R9, RZ, 0x33, !PT ;  /* 0x00000009ff097212 */ /* 0x000fe200078e33ff */
[----:B------:R-:W-:Y:S06]  /*5390*/  BRA `(.L_x_12619) ;  /* 0x0000000000187947 */ /* 0x000fec0003800000 */
.L_x_12616:
[----:B------:R-:W-:-:S13]  /*53a0*/  ISETP.NE.AND P6, PT, R8, 0x1, PT ;  /* 0x000000010800780c */ /* 0x000fda0003fc5270 */
[----:B------:R-:W-:Y:S05]  /*53b0*/  @!P6 BRA `(.L_x_12619) ;  /* 0x000000000010e947 */ /* 0x000fea0003800000 */
[----:B------:R-:W2:Y:S04]  /*53c0*/  LDL R6, [R197+0x1c] ;  /* 0x00001c00c5067983 */ /* 0x000ea80000100800 */
[----:B------:R-:W3:Y:S01]  /*53d0*/  LDL R12, [R197+0x20] ;  /* 0x00002000c50c7983 */ /* 0x000ee20000100800 */
[----:B--2---:R-:W-:-:S05]  /*53e0*/  IMAD.HI.U32 R9, R9, R6, RZ ;  /* 0x0000000609097227 */ /* 0x004fca00078e00ff */
[----:B---3--:R-:W-:-:S07]  /*53f0*/  SHF.R.U32.HI R9, RZ, R12, R9 ;  /* 0x0000000cff097219 */ /* 0x008fce0000011609 */
.L_x_12619:
[----:B------:R-:W-:Y:S05]  /*5400*/  BSYNC B1 ;  /* 0x0000000000017941 */ /* 0x000fea0003800000 */
.L_x_12615:
[----:B------:R-:W-:-:S05]  /*5410*/  IMAD R9, R8, R9, R29 ;  /* 0x0000000908097224 */ /* 0x000fca00078e021d */
[----:B------:R-:W-:Y:S02]  /*5420*/  VIADDMNMX R11, R9, R8, R11, PT ;  /* 0x00000008090b7246 */ /* 0x000fe4000380010b */
[----:B------:R-:W-:-:S07]  /*5430*/  VIMNMX R10, R10, R9, !PT ;  /* 0x000000090a0a7248 */ /* 0x000fce0007fe0100 */
.L_x_12614:
[----:B------:R-:W-:Y:S05]  /*5440*/  BSYNC B0 ;  /* 0x0000000000007941 */ /* 0x000fea0003800000 */
.L_x_12613:
        /* <DEDUP_REMOVED lines=10> */
[----:B------:R-:W2:Y:S01]  /*54f0*/  LDL R138, [R1+0x218] ;  /* 0x00021800018a7983 */ /* 0x000ea20000100800 */
[----:B------:R-:W-:Y:S02]  /*5500*/  ISETP.GT.AND P0, PT, R10, 0x9, !P0 ;  /* 0x000000090a00780c */ /* 0x000fe40004704270 */
[----:B------:R-:W-:Y:S01]  /*5510*/  ISETP.NE.AND P1, PT, R28, RZ, PT ;  /* 0x000000ff1c00720c */ /* 0x000fe20003f25270 */
[----:B------:R-:W2:Y:S01]  /*5520*/  LDL R25, [R1+0x22c] ;  /* 0x00022c0001197983 */ /* 0x000ea20000100800 */
[----:B------:R-:W-:Y:S02]  /*5530*/  ISETP.LT.OR P0, PT, R11, 0xa, P0 ;  /* 0x0000000a0b00780c */ /* 0x000fe40000701670 */
[----:B------:R-:W-:Y:S01]  /*5540*/  ISETP.NE.AND P6, PT, R32, RZ, PT ;  /* 0x000000ff2000720c */ /* 0x000fe20003fc5270 */
[----:B------:R-:W2:Y:S01]  /*5550*/  LDL R28, [R1+0x238] ;  /* 0x00023800011c7983 */ /* 0x000ea20000100800 */
[----:B------:R-:W-:-:S02]  /*5560*/  FSEL R146, R146, -INF , !P0 ;  /* 0xff80000092927808 */ /* 0x000fc40004000000 */
[----:B------:R-:W-:Y:S01]  /*5570*/  ISETP.NE.AND P0, PT, R27, RZ, PT ;  /* 0x000000ff1b00720c */ /* 0x000fe20003f05270 */
[----:B------:R-:W2:Y:S01]  /*5580*/  LDL R26, [R1+0x230] ;  /* 0x00023000011a7983 */ /* 0x000ea20000100800 */
[----:B------:R-:W-:Y:S02]  /*5590*/  FMNMX.FTZ R9, R120, R121, !PT ;  /* 0x0000007978097209 */ /* 0x000fe40007810000 */
[----:B------:R-:W-:Y:S01]  /*55a0*/  ISETP.GT.AND P0, PT, R10, 0x10, !P0 ;  /* 0x000000100a00780c */ /* 0x000fe20004704270 */
[----:B------:R-:W2:Y:S01]  /*55b0*/  LDL R27, [R1+0x234] ;  /* 0x00023400011b7983 */ /* 0x000ea20000100800 */
[----:B------:R-:W-:Y:S02]  /*55c0*/  FMNMX.FTZ R8, R122, R9, !PT ;  /* 0x000000097a087209 */ /* 0x000fe40007810000 */
[----:B------:R-:W-:Y:S01]  /*55d0*/  ISETP.LT.OR P0, PT, R11, 0x11, P0 ;  /* 0x000000110b00780c */ /* 0x000fe20000701670 */
[----:B------:R-:W2:Y:S01]  /*55e0*/  LDL R29, [R1+0x23c] ;  /* 0x00023c00011d7983 */ /* 0x000ea20000100800 */
[----:B------:R-:W-:-:S02]  /*55f0*/  FMNMX.FTZ R13, R21, R8, !PT ;  /* 0x00000008150d7209 */ /* 0x000fc40007810000 */
[----:B------:R-:W-:Y:S01]  /*5600*/  FSEL R162, R162, -INF , !P0 ;  /* 0xff800000a2a27808 */ /* 0x000fe20004000000 */
[----:B------:R-:W2:Y:S01]  /*5610*/  LDL R30, [R1+0x240] ;  /* 0x00024000011e7983 */ /* 0x000ea20000100800 */
[----:B------:R-:W-:Y:S02]  /*5620*/  ISETP.GT.AND P0, PT, R10, 0x11, !P1 ;  /* 0x000000110a00780c */ /* 0x000fe40004f04270 */
[----:B------:R-:W-:Y:S01]  /*5630*/  ISETP.NE.AND P1, PT, R40, RZ, PT ;  /* 0x000000ff2800720c */ /* 0x000fe20003f25270 */
[----:B------:R-:W2:Y:S01]  /*5640*/  LDL R152, [R1+0x220] ;  /* 0x0002200001987983 */ /* 0x000ea20000100800 */
[----:B------:R-:W-:Y:S02]  /*5650*/  ISETP.LT.OR P0, PT, R11, 0x12, P0 ;  /* 0x000000120b00780c */ /* 0x000fe40000701670 */
[----:B------:R-:W-:Y:S01]  /*5660*/  ISETP.GT.AND P2, PT, R10, 0x49, !P2 ;  /* 0x000000490a00780c */ /* 0x000fe20005744270 */
[----:B------:R-:W2:Y:S01]  /*5670*/  LDL R151, [R1+0x21c] ;  /* 0x00021c0001977983 */ /* 0x000ea20000100800 */
[----:B------:R-:W-:-:S02]  /*5680*/  FSEL R163, R163, -INF , !P0 ;  /* 0xff800000a3a37808 */ /* 0x000fc40004000000 */
[----:B------:R-:W-:Y:S01]  /*5690*/  ISETP.NE.AND P0, PT, R31, RZ, PT ;  /* 0x000000ff1f00720c */ /* 0x000fe20003f05270 */
[----:B------:R-:W2:Y:S01]  /*56a0*/  LDL R32, [R1+0x248] ;  /* 0x0002480001207983 */ /* 0x000ea20000100800 */
[C---:B------:R-:W-:Y:S02]  /*56b0*/  ISETP.GT.AND P3, PT, R10.reuse, 0x50, !P3 ;  /* 0x000000500a00780c */ /* 0x040fe40005f64270 */
[C---:B------:R-:W-:Y:S01]  /*56c0*/  ISETP.GT.AND P0, PT, R10.reuse, 0x18, !P0 ;  /* 0x000000180a00780c */ /* 0x040fe20004704270 */
[----:B------:R-:W2:Y:S01]  /*56d0*/  LDL R31, [R1+0x244] ;  /* 0x00024400011f7983 */ /* 0x000ea20000100800 */
[C---:B------:R-:W-:Y:S02]  /*56e0*/  ISETP.LT.OR P2, PT, R11.reuse, 0x4a, P2 ;  /* 0x0000004a0b00780c */ /* 0x040fe40001741670 */
[----:B------:R-:W-:Y:S01]  /*56f0*/  ISETP.LT.OR P0, PT, R11, 0x19, P0 ;  /* 0x000000190b00780c */ /* 0x000fe20000701670 */
[----:B------:R-:W2:Y:S01]  /*5700*/  LDL R40, [R1+0x268] ;  /* 0x0002680001287983 */ /* 0x000ea20000100800 */
[----:B------:R-:W-:-:S02]  /*5710*/  ISETP.GT.AND P4, PT, R10, 0x51, !P4 ;  /* 0x000000510a00780c */ /* 0x000fc40006784270 */
[----:B------:R-:W-:Y:S01]  /*5720*/  FSEL R158, R158, -INF , !P0 ;  /* 0xff8000009e9e7808 */ /* 0x000fe20004000000 */
[----:B------:R-:W2:Y:S01]  /*5730*/  LDL R44, [R1+0x278] ;  /* 0x00027800012c7983 */ /* 0x000ea20000100800 */
[----:B------:R-:W-:Y:S02]  /*5740*/  ISETP.GT.AND P0, PT, R10, 0x19, !P6 ;  /* 0x000000190a00780c */ /* 0x000fe40007704270 */
[----:B------:R-:W-:Y:S01]  /*5750*/  ISETP.NE.AND P6, PT, R41, RZ, PT ;  /* 0x000000ff2900720c */ /* 0x000fe20003fc5270 */
[----:B------:R-:W2:Y:S01]  /*5760*/  LDL R45, [R1+0x27c] ;  /* 0x00027c00012d7983 */ /* 0x000ea20000100800 */
[C---:B------:R-:W-:Y:S02]  /*5770*/  ISETP.LT.OR P0, PT, R11.reuse, 0x1a, P0 ;  /* 0x0000001a0b00780c */ /* 0x040fe40000701670 */
[----:B------:R-:W-:Y:S01]  /*5780*/  ISETP.LT.OR P3, PT, R11, 0x51, P3 ;  /* 0x000000510b00780c */ /* 0x000fe20001f61670 */
[----:B------:R-:W2:Y:S01]  /*5790*/  LDL R41, [R1+0x26c] ;  /* 0x00026c0001297983 */ /* 0x000ea20000100800 */
[----:B------:R-:W-:-:S02]  /*57a0*/  FSEL R190, R190, -INF , !P0 ;  /* 0xff800000bebe7808 */ /* 0x000fc40004000000 */
[----:B------:R-:W-:Y:S01]  /*57b0*/  ISETP.NE.AND P0, PT, R33, RZ, PT ;  /* 0x000000ff2100720c */ /* 0x000fe20003f05270 */
[----:B------:R-:W2:Y:S01]  /*57c0*/  LDL R46, [R1+0x280] ;  /* 0x00028000012e7983 */ /* 0x000ea20000100800 */
[----:B------:R-:W-:Y:S02]  /*57d0*/  FSEL R171, R171, -INF , !P2 ;  /* 0xff800000abab7808 */ /* 0x000fe40005000000 */
        /* <DEDUP_REMOVED lines=9> */
[----:B------:R-:W-:Y:S01]  /*5870*/  FSEL R172, R172, -INF , !P3 ;  /* 0xff800000acac7808 */ /* 0x000fe20005800000 */
[----:B------:R-:W2:Y:S01]  /*5880*/  LDL R34, [R1+0x250] ;  /* 0x0002500001227983 */ /* 0x000ea20000100800 */
[----:B------:R-:W-:Y:S02]  /*5890*/  ISETP.GT.AND P0, PT, R10, 0x21, !P0 ;  /* 0x000000210a00780c */ /* 0x000fe40004704270 */
[C---:B------:R-:W-:Y:S01]  /*58a0*/  ISETP.LT.OR P5, PT, R11.reuse, 0x59, P5 ;  /* 0x000000590b00780c */ /* 0x040fe20002fa1670 */
[----:B------:R-:W2:Y:S01]  /*58b0*/  LDL R49, [R1+0x28c] ;  /* 0x00028c0001317983 */ /* 0x000ea20000100800 */
[----:B------:R-:W-:-:S02]  /*58c0*/  ISETP.LT.OR P0, PT, R11, 0x22, P0 ;  /* 0x000000220b00780c */ /* 0x000fc40000701670 */
[----:B------:R-:W-:Y:S01]  /*58d0*/  FSEL R173, R173, -INF , !P4 ;  /* 0xff800000adad7808 */ /* 0x000fe20006000000 */
[----:B------:R-:W2:Y:S01]  /*58e0*/  LDL R50, [R1+0x290] ;  /* 0x0002900001327983 */ /* 0x000ea20000100800 */
[----:B------:R-:W-:Y:S02]  /*58f0*/  FSEL R180, R180, -INF , !P0 ;  /* 0xff800000b4b47808 */ /* 0x000fe40004000000 */
[----:B------:R-:W-:Y:S01]  /*5900*/  ISETP.NE.AND P0, PT, R35, RZ, PT ;  /* 0x000000ff2300720c */ /* 0x000fe20003f05270 */
[----:B------:R-:W2:Y:S01]  /*5910*/  LDL R51, [R1+0x294] ;  /* 0x0002940001337983 */ /* 0x000ea20000100800 */
[----:B------:R-:W-:Y:S02]  /*5920*/  FSEL R174, R174, -INF , !P5 ;  /* 0xff800000aeae7808 */ /* 0x000fe40006800000 */
[----:B------:R-:W-:Y:S01]  /*5930*/  ISETP.GT.AND P0, PT, R10, 0x28, !P0 ;  /* 0x000000280a00780c */ /* 0x000fe20004704270 */
[----:B------:R-:W2:Y:S03]  /*5940*/  LDL R35, [R1+0x254] ;  /* 0x0002540001237983 */ /* 0x000ea60000100800 */
[----:B------:R-:W-:Y:S01]  /*5950*/  ISETP.LT.OR P0, PT, R11, 0x29, P0 ;  /* 0x000000290b00780c */ /* 0x000fe20000701670 */
[----:B------:R-:W2:Y:S03]  /*5960*/  LDL R52, [R1+0x298] ;  /* 0x0002980001347983 */ /* 0x000ea60000100800 */
[----:B------:R-:W-:Y:S01]  /*5970*/  FSEL R181, R181, -INF , !P0 ;  /* 0xff800000b5b57808 */ /* 0x000fe20004000000 */
[----:B------:R-:W2:Y:S01]  /*5980*/  LDL R53, [R1+0x29c] ;  /* 0x00029c0001357983 */ /* 0x000ea20000100800 */
[----:B------:R-:W-:-:S03]  /*5990*/  ISETP.NE.AND P0, PT, R36, RZ, PT ;  /* 0x000000ff2400720c */ /* 0x000fc60003f05270 */
[----:B------:R-:W2:Y:S01]  /*59a0*/  LDL R36, [R1+0x258] ;  /* 0x0002580001247983 */ /* 0x000ea20000100800 */
[----:B------:R-:W-:-:S03]  /*59b0*/  ISETP.GT.AND P0, PT, R10, 0x29, !P0 ;  /* 0x000000290a00780c */ /* 0x000fc60004704270 */
[----:B------:R-:W2:Y:S01]  /*59c0*/  LDL R54, [R1+0x2a0] ;  /* 0x0002a00001367983 */ /* 0x000ea20000100800 */
[----:B------:R-:W-:-:S03]  /*59d0*/  ISETP.LT.OR P0, PT, R11, 0x2a, P0 ;  /* 0x0000002a0b00780c */ /* 0x000fc60000701670 */
[----:B------:R-:W2:Y:S01]  /*59e0*/  LDL R55, [R1+0x2a4] ;  /* 0x0002a40001377983 */ /* 0x000ea20000100800 */
[----:B------:R-:W-:Y:S02]  /*59f0*/  FSEL R182, R182, -INF , !P0 ;  /* 0xff800000b6b67808 */ /* 0x000fe40004000000 */
[----:B------:R-:W-:Y:S01]  /*5a00*/  ISETP.NE.AND P0, PT, R37, RZ, PT ;  /* 0x000000ff2500720c */ /* 0x000fe20003f05270 */
[----:B------:R-:W2:Y:S03]  /*5a10*/  LDL R56, [R1+0x2a8] ;  /* 0x0002a80001387983 */ /* 0x000ea60000100800 */
        /* <DEDUP_REMOVED lines=15> */
[C---:B------:R-:W-:Y:S01]  /*5b10*/  ISETP.GT.AND P0, PT, R10.reuse, 0x38, !P0 ;  /* 0x000000380a00780c */ /* 0x040fe20004704270 */
[----:B------:R-:W2:Y:S03]  /*5b20*/  LDL R39, [R1+0x264] ;  /* 0x0002640001277983 */ /* 0x000ea60000100800 */
[----:B------:R-:W-:Y:S01]  /*5b30*/  ISETP.LT.OR P0, PT, R11, 0x39, P0 ;  /* 0x000000390b00780c */ /* 0x000fe20000701670 */
[----:B------:R-:W2:Y:S03]  /*5b40*/  LDL R62, [R1+0x2c0] ;  /* 0x0002c000013e7983 */ /* 0x000ea60000100800 */
[----:B------:R-:W-:Y:S01]  /*5b50*/  FSEL R187, R187, -INF , !P0 ;  /* 0xff800000bbbb7808 */ /* 0x000fe20004000000 */
[----:B------:R-:W2:Y:S01]  /*5b60*/  LDL R63, [R1+0x2c4] ;  /* 0x0002c400013f7983 */ /* 0x000ea20000100800 */
[----:B------:R-:W-:-:S02]  /*5b70*/  ISETP.GT.AND P0, PT, R10, 0x39, !P1 ;  /* 0x000000390a00780c */ /* 0x000fc40004f04270 */
[----:B------:R-:W-:Y:S01]  /*5b80*/  ISETP.NE.AND P1, PT, R43, RZ, PT ;  /* 0x000000ff2b00720c */ /* 0x000fe20003f25270 */
[----:B------:R-:W2:Y:S01]  /*5b90*/  LDL R64, [R1+0x2c8] ;  /* 0x0002c80001407983 */ /* 0x000ea20000100800 */
[----:B------:R-:W-:Y:S02]  /*5ba0*/  ISETP.LT.OR P0, PT, R11, 0x3a, P0 ;  /* 0x0000003a0b00780c */ /* 0x000fe40000701670 */
[----:B------:R-:W-:Y:S01]  /*5bb0*/  ISETP.GT.AND P1, PT, R10, 0x48, !P1 ;  /* 0x000000480a00780c */ /* 0x000fe20004f24270 */
[----:B------:R-:W2:Y:S01]  /*5bc0*/  LDL R43, [R1+0x274] ;  /* 0x00027400012b7983 */ /* 0x000ea20000100800 */
[----:B------:R-:W-:Y:S02]  /*5bd0*/  FSEL R188, R188, -INF , !P0 ;  /* 0xff800000bcbc7808 */ /* 0x000fe40004000000 */
[----:B------:R-:W-:Y:S01]  /*5be0*/  ISETP.NE.AND P0, PT, R15, RZ, PT ;  /* 0x000000ff0f00720c */ /* 0x000fe20003f05270 */
[----:B------:R-:W2:Y:S01]  /*5bf0*/  LDL R65, [R1+0x2cc] ;  /* 0x0002cc0001417983 */ /* 0x000ea20000100800 */
[----:B------:R-:W-:-:S02]  /*5c00*/  ISETP.LT.OR P1, PT, R11, 0x49, P1 ;  /* 0x000000490b00780c */ /* 0x000fc40000f21670 */
[----:B------:R-:W-:Y:S01]  /*5c10*/  ISETP.GT.AND P0, PT, R10, RZ, !P0 ;  /* 0x000000ff0a00720c */ /* 0x000fe20004704270 */
[----:B------:R-:W2:Y:S01]  /*5c20*/  LDL R66, [R1+0x2d0] ;  /* 0x0002d00001427983 */ /* 0x000ea20000100800 */
[----:B------:R-:W-:Y:S02]  /*5c30*/  FSEL R170, R170, -INF , !P1 ;  /* 0xff800000aaaa7808 */ /* 0x000fe40004800000 */
[----:B------:R-:W-:Y:S01]  /*5c40*/  ISETP.LT.OR P0, PT, R11, 0x1, P0 ;  /* 0x000000010b00780c */ /* 0x000fe20000701670 */
[----:B------:R-:W2:Y:S03]  /*5c50*/  LDL R67, [R1+0x2d4] ;  /* 0x0002d40001437983 */ /* 0x000ea60000100800 */
[----:B------:R-:W-:Y:S01]  /*5c60*/  FSEL R149, R149, -INF , !P0 ;  /* 0xff80000095957808 */ /* 0x000fe20004000000 */
[----:B------:R-:W2:Y:S01]  /*5c70*/  LDL R68, [R1+0x2d8] ;  /* 0x0002d80001447983 */ /* 0x000ea20000100800 */
[----:B------:R-:W-:-:S02]  /*5c80*/  ISETP.GT.AND P0, PT, R10, 0x40, !P6 ;  /* 0x000000400a00780c */ /* 0x000fc40007704270 */
[----:B------:R-:W-:Y:S01]  /*5c90*/  FMNMX.FTZ R6, R149, R148, !PT ;  /* 0x0000009495067209 */ /* 0x000fe20007810000 */
[----:B------:R-:W2:Y:S01]  /*5ca0*/  LDL R69, [R1+0x2dc] ;  /* 0x0002dc0001457983 */ /* 0x000ea20000100800 */
[----:B------:R-:W-:Y:S02]  /*5cb0*/  ISETP.LT.OR P0, PT, R11, 0x41, P0 ;  /* 0x000000410b00780c */ /* 0x000fe40000701670 */
[----:B------:R-:W-:Y:S01]  /*5cc0*/  FMNMX.FTZ R9, R147, R6, !PT ;  /* 0x0000000693097209 */ /* 0x000fe20007810000 */
[----:B------:R-:W2:Y:S01]  /*5cd0*/  LDL R70, [R1+0x2e0] ;  /* 0x0002e00001467983 */ /* 0x000ea20000100800 */
[----:B------:R-:W-:Y:S02]  /*5ce0*/  FMNMX.FTZ R6, R192, R13, !PT ;  /* 0x0000000dc0067209 */ /* 0x000fe40007810000 */
[----:B------:R-:W-:Y:S01]  /*5cf0*/  FMNMX.FTZ R9, R146, R9, !PT ;  /* 0x0000000992097209 */ /* 0x000fe20007810000 */
[----:B------:R-:W2:Y:S01]  /*5d00*/  LDL R71, [R1+0x2e4] ;  /* 0x0002e40001477983 */ /* 0x000ea20000100800 */
[----:B------:R-:W-:-:S02]  /*5d10*/  FSEL R168, R168, -INF , !P0 ;  /* 0xff800000a8a87808 */ /* 0x000fc40004000000 */
[----:B------:R-:W-:Y:S01]  /*5d20*/  FMNMX.FTZ R8, R162, R9, !PT ;  /* 0x00000009a2087209 */ /* 0x000fe20007810000 */
[----:B------:R-:W2:Y:S01]  /*5d30*/  LDL R72, [R1+0x2e8] ;  /* 0x0002e80001487983 */ /* 0x000ea20000100800 */
[----:B------:R-:W-:Y:S02]  /*5d40*/  FMNMX.FTZ R9, R161, R6, !PT ;  /* 0x00000006a1097209 */ /* 0x000fe40007810000 */
[----:B------:R-:W-:Y:S01]  /*5d50*/  FMNMX.FTZ R13, R163, R8, !PT ;  /* 0x00000008a30d7209 */ /* 0x000fe20007810000 */
[----:B------:R-:W2:Y:S01]  /*5d60*/  LDL R73, [R1+0x2ec] ;  /* 0x0002ec0001497983 */ /* 0x000ea20000100800 */
[----:B------:R-:W-:Y:S02]  /*5d70*/  FMNMX.FTZ R9, R156, R9, !PT ;  /* 0x000000099c097209 */ /* 0x000fe40007810000 */
[----:B------:R-:W-:Y:S01]  /*5d80*/  FMNMX.FTZ R13, R158, R13, !PT ;  /* 0x0000000d9e0d7209 */ /* 0x000fe20007810000 */
[----:B------:R-:W2:Y:S01]  /*5d90*/  LDL R74, [R1+0x2f0] ;  /* 0x0002f000014a7983 */ /* 0x000ea20000100800 */
[----:B------:R-:W-:-:S02]  /*5da0*/  FMNMX.FTZ R9, R224, R9, !PT ;  /* 0x00000009e0097209 */ /* 0x000fc40007810000 */
        /* <DEDUP_REMOVED lines=18> */
[----:B------:R-:W-:Y:S01]  /*5ed0*/  ISETP.NE.AND P0, PT, R42, RZ, PT ;  /* 0x000000ff2a00720c */ /* 0x000fe20003f05270 */
[----:B------:R-:W2:Y:S01]  /*5ee0*/  LDL R81, [R1+0x30c] ;  /* 0x00030c0001517983 */ /* 0x000ea20000100800 */
[----:B------:R-:W-:Y:S02]  /*5ef0*/  FMNMX.FTZ R9, R136, R9, !PT ;  /* 0x0000000988097209 */ /* 0x000fe40007810000 */
[----:B------:R-:W-:Y:S01]  /*5f00*/  FMNMX.FTZ R6, R186, R13, !PT ;  /* 0x0000000dba067209 */ /* 0x000fe20007810000 */
[----:B------:R-:W2:Y:S01]  /*5f10*/  LDL R42, [R1+0x270] ;  /* 0x00027000012a7983 */ /* 0x000ea20000100800 */
[----:B------:R-:W-:Y:S02]  /*5f20*/  FMNMX.FTZ R9, R20, R9, !PT ;  /* 0x0000000914097209 */ /* 0x000fe40007810000 */
[----:B------:R-:W-:Y:S01]  /*5f30*/  ISETP.GT.AND P0, PT, R10, 0x41, !P0 ;  /* 0x000000410a00780c */ /* 0x000fe20004704270 */
[----:B------:R-:W2:Y:S01]  /*5f40*/  LDL R82, [R1+0x310] ;  /* 0x0003100001527983 */ /* 0x000ea20000100800 */
[----:B------:R-:W-:-:S02]  /*5f50*/  FMNMX.FTZ R13, R187, R6, !PT ;  /* 0x00000006bb0d7209 */ /* 0x000fc40007810000 */
[----:B------:R-:W-:Y:S01]  /*5f60*/  FMNMX.FTZ R9, R176, R9, !PT ;  /* 0x00000009b0097209 */ /* 0x000fe20007810000 */
[----:B------:R-:W2:Y:S01]  /*5f70*/  LDL R83, [R1+0x314] ;  /* 0x0003140001537983 */ /* 0x000ea20000100800 */
[----:B------:R-:W-:Y:S02]  /*5f80*/  ISETP.LT.OR P0, PT, R11, 0x42, P0 ;  /* 0x000000420b00780c */ /* 0x000fe40000701670 */
[----:B------:R-:W-:Y:S01]  /*5f90*/  FMNMX.FTZ R13, R188, R13, !PT ;  /* 0x0000000dbc0d7209 */ /* 0x000fe20007810000 */
[----:B------:R-:W2:Y:S01]  /*5fa0*/  LDL R84, [R1+0x318] ;  /* 0x0003180001547983 */ /* 0x000ea20000100800 */
[----:B------:R-:W-:Y:S02]  /*5fb0*/  FMNMX.FTZ R9, R130, R9, !PT ;  /* 0x0000000982097209 */ /* 0x000fe40007810000 */
[----:B------:R-:W-:Y:S01]  /*5fc0*/  FSEL R169, R169, -INF , !P0 ;  /* 0xff800000a9a97808 */ /* 0x000fe20004000000 */
        /* <DEDUP_REMOVED lines=10> */
[----:B------:R-:W-:-:S02]  /*6070*/  ISETP.NE.AND P6, PT, R24, RZ, PT ;  /* 0x000000ff1800720c */ /* 0x000fc40003fc5270 */
[----:B------:R-:W-:Y:S01]  /*6080*/  FMNMX.FTZ R13, R171, R6, !PT ;  /* 0x00000006ab0d7209 */ /* 0x000fe20007810000 */
[----:B------:R-:W2:Y:S01]  /*6090*/  LDL R24, [R1+0x228] ;  /* 0x0002280001187983 */ /* 0x000ea20000100800 */
[----:B------:R-:W-:Y:S02]  /*60a0*/  FMNMX.FTZ R9, R164, R9, !PT ;  /* 0x00000009a4097209 */ /* 0x000fe40007810000 */
[----:B------:R-:W-:Y:S01]  /*60b0*/  ISETP.GT.AND P6, PT, R10, 0x59, !P6 ;  /* 0x000000590a00780c */ /* 0x000fe200077c4270 */
[----:B------:R-:W2:Y:S01]  /*60c0*/  LDL R89, [R1+0x32c] ;  /* 0x00032c0001597983 */ /* 0x000ea20000100800 */
[----:B------:R-:W-:Y:S02]  /*60d0*/  FMNMX.FTZ R6, R172, R13, !PT ;  /* 0x0000000dac067209 */ /* 0x000fe40007810000 */
[----:B------:R-:W-:Y:S01]  /*60e0*/  FMNMX.FTZ R9, R124, R9, !PT ;  /* 0x000000097c097209 */ /* 0x000fe20007810000 */
[----:B------:R-:W2:Y:S01]  /*60f0*/  LDL R10, [R1+0x440] ;  /* 0x00044000010a7983 */ /* 0x000ea20000100800 */
[----:B------:R-:W-:-:S02]  /*6100*/  ISETP.LT.OR P6, PT, R11, 0x5a, P6 ;  /* 0x0000005a0b00780c */ /* 0x000fc400037c1670 */
[----:B------:R-:W-:Y:S01]  /*6110*/  FMNMX.FTZ R11, R173, R6, !PT ;  /* 0x00000006ad0b7209 */ /* 0x000fe20007810000 */
[----:B------:R-:W2:Y:S01]  /*6120*/  LDL R90, [R1+0x330] ;  /* 0x00033000015a7983 */ /* 0x000ea20000100800 */
[----:B------:R-:W-:Y:S02]  /*6130*/  FMNMX.FTZ R12, R166, R9, !PT ;  /* 0x00000009a60c7209 */ /* 0x000fe40007810000 */
[----:B------:R-:W-:Y:S01]  /*6140*/  FSEL R175, R175, -INF , !P6 ;  /* 0xff800000afaf7808 */ /* 0x000fe20007000000 */
[----:B------:R-:W2:Y:S01]  /*6150*/  LDL R91, [R1+0x334] ;  /* 0x00033400015b7983 */ /* 0x000ea20000100800 */
[----:B------:R-:W-:-:S03]  /*6160*/  FMNMX.FTZ R6, R174, R11, !PT ;  /* 0x0000000bae067209 */ /* 0x000fc60007810000 */
[----:B------:R-:W0:Y:S01]  /*6170*/  SHFL.BFLY PT, R9, R12, 0x2, 0x1f ;  /* 0x0c401f000c097f89 */ /* 0x000e2200000e0000 */
[----:B------:R-:W-:-:S03]  /*6180*/  FMNMX.FTZ R13, R175, R6, !PT ;  /* 0x00000006af0d7209 */ /* 0x000fc60007810000 */
[----:B------:R-:W2:Y:S04]  /*6190*/  LDL R92, [R1+0x338] ;  /* 0x00033800015c7983 */ /* 0x000ea80000100800 */
[----:B------:R-:W-:Y:S04]  /*61a0*/  STL.64 [R1+0x420], R12 ;  /* 0x0004200c01007387 */ /* 0x000fe80000100a00 */
[----:B------:R-:W2:Y:S04]  /*61b0*/  LDL R18, [R1+0x424] ;  /* 0x0004240001127983 */ /* 0x000ea80000100800 */
[----:B------:R-:W2:Y:S04]  /*61c0*/  LDL R93, [R1+0x33c] ;  /* 0x00033c00015d7983 */ /* 0x000ea80000100800 */
[----:B------:R-:W2:Y:S01]  /*61d0*/  LDL R94, [R1+0x340] ;  /* 0x00034000015e7983 */ /* 0x000ea20000100800 */
[----:B0-----:R-:W-:-:S03]  /*61e0*/  FMNMX.FTZ R6, R12, R9, !PT ;  /* 0x000000090c067209 */ /* 0x001fc60007810000 */
[----:B------:R-:W2:Y:S04]  /*61f0*/  LDL R95, [R1+0x344] ;  /* 0x00034400015f7983 */ /* 0x000ea80000100800 */
[----:B------:R-:W0:Y:S04]  /*6200*/  SHFL.BFLY PT, R9, R6, 0x1, 0x1f ;  /* 0x0c201f0006097f89 */ /* 0x000e2800000e0000 */
[----:B------:R-:W2:Y:S04]  /*6210*/  LDL R96, [R1+0x348] ;  /* 0x0003480001607983 */ /* 0x000ea80000100800 */
[----:B------:R-:W2:Y:S04]  /*6220*/  LDL R97, [R1+0x34c] ;  /* 0x00034c0001617983 */ /* 0x000ea80000100800 */
[----:B------:R-:W2:Y:S04]  /*6230*/  LDL R98, [R1+0x350] ;  /* 0x0003500001627983 */ /* 0x000ea80000100800 */
[----:B------:R-:W2:Y:S04]  /*6240*/  LDL R99, [R1+0x354] ;  /* 0x0003540001637983 */ /* 0x000ea80000100800 */
[----:B------:R-:W2:Y:S01]  /*6250*/  LDL R100, [R1+0x358] ;  /* 0x0003580001647983 */ /* 0x000ea20000100800 */
[----:B0-----:R-:W-:-:S03]  /*6260*/  FMNMX.FTZ R14, R6, R9, !PT ;  /* 0x00000009060e7209 */ /* 0x001fc60007810000 */
[----:B------:R-:W2:Y:S04]  /*6270*/  LDL R101, [R1+0x35c] ;  /* 0x00035c0001657983 */ /* 0x000ea80000100800 */
[----:B------:R-:W-:Y:S04]  /*6280*/  STL [R1+0x420], R14 ;  /* 0x0004200e01007387 */ /* 0x000fe80000100800 */
[----:B------:R-:W2:Y:S04]  /*6290*/  LDL R123, [R1+0x420] ;  /* 0x00042000017b7983 */ /* 0x000ea80000100800 */
[----:B------:R-:W2:Y:S04]  /*62a0*/  LDL.64 R8, [R1+0x88] ;  /* 0x0000880001087983 */ /* 0x000ea80000100a00 */
[----:B---3--:R0:W-:Y:S04]  /*62b0*/  STL [R1+0x210], R132 ;  /* 0x0002108401007387 */ /* 0x0081e80000100800 */
[----:B----4-:R1:W-:Y:S04]  /*62c0*/  STL [R1+0x214], R134 ;  /* 0x0002148601007387 */ /* 0x0103e80000100800 */
[----:B--2---:R2:W-:Y:S04]  /*62d0*/  STL [R1+0x218], R138 ;  /* 0x0002188a01007387 */ /* 0x0045e80000100800 */
        /* <DEDUP_REMOVED lines=30> */
[----:B------:R-:W0:Y:S02]  /*64c0*/  SHFL.BFLY PT, R11, R18, 0x2, 0x1f ;  /* 0x0c401f00120b7f89 */ /* 0x000e2400000e0000 */
[----:B0-----:R-:W-:-:S02]  /*64d0*/  FMNMX.FTZ R6, R11, R18, !PT ;  /* 0x000000120b067209 */ /* 0x001fc40007810000 */
[----:B------:R-:W3:Y:S04]  /*64e0*/  LDL R11, [R1+0x224] ;  /* 0x00022400010b7983 */ /* 0x000ee80000100800 */
[----:B------:R-:W0:Y:S01]  /*64f0*/  SHFL.BFLY PT, R127, R6, 0x1, 0x1f ;  /* 0x0c201f00067f7f89 */ /* 0x000e2200000e0000 */
[----:B------:R-:W-:Y:S01]  /*6500*/  FSETP.NEU.FTZ.AND P0, PT, R123, -INF , PT ;  /* 0xff8000007b00780b */ /* 0x000fe20003f1d000 */
[----:B------:R-:W-:-:S05]  /*6510*/  FMUL.FTZ R123, R10, R123 ;  /* 0x0000007b0a7b7220 */ /* 0x000fca0000410000 */
[----:B------:R-:W-:Y:S01]  /*6520*/  FSEL R123, R123, RZ, P0 ;  /* 0x000000ff7b7b7208 */ /* 0x000fe20000000000 */
[----:B------:R-:W-:Y:S01]  /*6530*/  IMAD R8, R125, 0xc00, R8 ;  /* 0x00000c007d087824 */ /* 0x000fe200078e0208 */
[----:B0-----:R-:W-:Y:S01]  /*6540*/  FMNMX.FTZ R6, R6, R127, !PT ;  /* 0x0000007f06067209 */ /* 0x001fe20007810000 */
[----:B------:R-:W2:Y:S02]  /*6550*/  LDL R125, [R1+0x3bc] ;  /* 0x0003bc00017d7983 */ /* 0x000ea40000100800 */
        /* <DEDUP_REMOVED lines=37> */
[----:B------:R-:W-:Y:S01]  /*67b0*/  FSETP.NEU.FTZ.AND P0, PT, R6, -INF , PT ;  /* 0xff8000000600780b */ /* 0x000fe20003f1d000 */
[----:B------:R-:W-:Y:S02]  /*67c0*/  MUFU.EX2 R120, R120 ;  /* 0x0000007800787308 */ /* 0x000fe40000000800 */
[----:B------:R0:W-:Y:S06]  /*67d0*/  STL [R1+0x22c], R25 ;  /* 0x00022c1901007387 */ /* 0x0001ec0000100800 */
[----:B------:R-:W1:Y:S01]  /*67e0*/  MUFU.EX2 R121, R121 ;  /* 0x0000007900797308 */ /* 0x000e620000000800 */
[----:B------:R-:W-:Y:S07]  /*67f0*/  STL [R1+0x228], R24 ;  /* 0x0002281801007387 */ /* 0x000fee0000100800 */
[----:B0-----:R-:W-:Y:S08]  /*6800*/  MUFU.EX2 R25, R21 ;  /* 0x0000001500197308 */ /* 0x001ff00000000800 */
[----:B------:R-:W0:Y:S01]  /*6810*/  MUFU.EX2 R122, R122 ;  /* 0x0000007a007a7308 */ /* 0x000e220000000800 */
[----:B------:R1:W-:Y:S04]  /*6820*/  STL [R1+0x238], R28 ;  /* 0x0002381c01007387 */ /* 0x0003e80000100800 */
[----:B------:R4:W-:Y:S01]  /*6830*/  STL [R1+0x234], R27 ;  /* 0x0002341b01007387 */ /* 0x0009e20000100800 */
[----:B-1----:R-:W-:-:S02]  /*6840*/  VIADD R28, R8, 0x80 ;  /* 0x00000080081c7836 */ /* 0x002fc40000000000 */
[----:B----4-:R-:W-:-:S03]  /*6850*/  FADD.FTZ R27, R120, R121 ;  /* 0x00000079781b7221 */ /* 0x010fc60000010000 */
[----:B------:R-:W-:Y:S01]  /*6860*/  R2UR UR10, R28 ;  /* 0x000000001c0a72ca */ /* 0x000fe200000e0000 */
[----:B------:R1:W-:Y:S01]  /*6870*/  STL [R1+0x230], R26 ;  /* 0x0002301a01007387 */ /* 0x0003e20000100800 */
[----:B------:R-:W-:Y:S01]  /*6880*/  R2UR UR6, R8 ;  /* 0x00000000080672ca */ /* 0x000fe200000e0000 */
[----:B0-----:R-:W-:Y:S01]  /*6890*/  FADD.FTZ R28, R122, R27 ;  /* 0x0000001b7a1c7221 */ /* 0x001fe20000010000 */
[----:B------:R-:W-:Y:S01]  /*68a0*/  R2UR UR7, R9 ;  /* 0x00000000090772ca */ /* 0x000fe200000e0000 */
[----:B------:R0:W-:Y:S01]  /*68b0*/  STL [R1+0x23c], R29 ;  /* 0x00023c1d01007387 */ /* 0x0001e20000100800 */
[----:B------:R-:W-:-:S03]  /*68c0*/  IMAD.MOV.U32 R27, RZ, RZ, R9 ;  /* 0x000000ffff1b7224 */ /* 0x000fc600078e0009 */
[----:B------:R4:W-:Y:S01]  /*68d0*/  STL [R1+0x240], R30 ;  /* 0x0002401e01007387 */ /* 0x0009e20000100800 */
[----:B-1----:R-:W-:-:S03]  /*68e0*/  VIADD R26, R8, 0x180 ;  /* 0x00000180081a7836 */ /* 0x002fc60000000000 */
[----:B------:R1:W-:Y:S01]  /*68f0*/  STL [R1+0x244], R31 ;  /* 0x0002441f01007387 */ /* 0x0003e20000100800 */
[--C-:B0-----:R-:W-:Y:S01]  /*6900*/  IMAD.MOV.U32 R29, RZ, RZ, R9.reuse ;  /* 0x000000ffff1d7224 */ /* 0x101fe200078e0009 */
[----:B------:R-:W-:Y:S02]  /*6910*/  F2FP.F16.F32.PACK_AB R154, R25, R122 ;  /* 0x0000007a199a723e */ /* 0x000fe400000000ff */
[----:B------:R0:W-:Y:S01]  /*6920*/  STL [R1+0x220], R152 ;  /* 0x0002209801007387 */ /* 0x0001e20000100800 */
[----:B----4-:R-:W-:Y:S02]  /*6930*/  VIADD R30, R8, 0x100 ;  /* 0x00000100081e7836 */ /* 0x010fe40000000000 */
[----:B-1----:R-:W-:Y:S01]  /*6940*/  IMAD.MOV.U32 R31, RZ, RZ, R9 ;  /* 0x000000ffff1f7224 */ /* 0x002fe200078e0009 */
[----:B------:R-:W-:Y:S01]  /*6950*/  STL [R1+0x21c], R151 ;  /* 0x00021c9701007387 */ /* 0x000fe20000100800 */
[----:B0-----:R-:W-:-:S03]  /*6960*/  F2FP.F16.F32.PACK_AB R152, R121, R120 ;  /* 0x000000787998723e */ /* 0x001fc600000000ff */
[----:B------:R-:W-:Y:S01]  /*6970*/  STL [R1+0x248], R32 ;  /* 0x0002482001007387 */ /* 0x000fe20000100800 */
[----:B------:R-:W-:Y:S01]  /*6980*/  R2UR UR11, R29 ;  /* 0x000000001d0b72ca */ /* 0x000fe200000e0000 */
[----:B------:R-:W-:Y:S01]  /*6990*/  FADD.FTZ R191, R25, R28 ;  /* 0x0000001c19bf7221 */ /* 0x000fe20000010000 */
[----:B------:R-:W-:Y:S01]  /*69a0*/  R2UR UR14, R30 ;  /* 0x000000001e0e72ca */ /* 0x000fe200000e0000 */
        /* <DEDUP_REMOVED lines=24> */
[----:B---3--:R0:W-:Y:S02]  /*6b30*/  STL [R1+0x224], R11 ;  /* 0x0002240b01007387 */ /* 0x0081e40000100800 */
[----:B0-----:R-:W-:-:S05]  /*6b40*/  FMUL.FTZ R11, R6, R10 ;  /* 0x0000000a060b7220 */ /* 0x001fca0000410000 */
[----:B------:R-:W-:-:S05]  /*6b50*/  FSEL R11, R11, RZ, P0 ;  /* 0x000000ff0b0b7208 */ /* 0x000fca0000000000 */
[-CC-:B------:R-:W-:Y:S01]  /*6b60*/  FFMA.FTZ R149, R149, R10.reuse, -R11.reuse ;  /* 0x0000000a95957223 */ /* 0x180fe2000001080b */
[-CC-:B------:R-:W-:Y:S01]  /*6b70*/  FFMA.FTZ R148, R148, R10.reuse, -R11.reuse ;  /* 0x0000000a94947223 */ /* 0x180fe2000001080b */
[-CC-:B------:R-:W-:Y:S01]  /*6b80*/  FFMA.FTZ R21, R146, R10.reuse, -R11.reuse ;  /* 0x0000000a92157223 */ /* 0x180fe2000001080b */
[----:B------:R-:W-:-:S03]  /*6b90*/  FFMA.FTZ R147, R147, R10, -R11 ;  /* 0x0000000a93937223 */ /* 0x000fc6000001080b */
[----:B------:R-:W-:Y:S08]  /*6ba0*/  MUFU.EX2 R149, R149 ;  /* 0x0000009500957308 */ /* 0x000ff00000000800 */
[----:B------:R-:W0:Y:S08]  /*6bb0*/  MUFU.EX2 R148, R148 ;  /* 0x0000009400947308 */ /* 0x000e300000000800 */
[----:B------:R-:W1:Y:S08]  /*6bc0*/  MUFU.EX2 R24, R147 ;  /* 0x0000009300187308 */ /* 0x000e700000000800 */
[----:B------:R-:W3:Y:S01]  /*6bd0*/  MUFU.EX2 R21, R21 ;  /* 0x0000001500157308 */ /* 0x000ee20000000800 */
[----:B0-----:R-:W-:Y:S01]  /*6be0*/  FADD.FTZ R189, R149, R148 ;  /* 0x0000009495bd7221 */ /* 0x001fe20000010000 */
[----:B------:R-:W-:Y:S01]  /*6bf0*/  F2FP.F16.F32.PACK_AB R153, R148, R149 ;  /* 0x000000959499723e */ /* 0x000fe200000000ff */
[----:B------:R-:W-:Y:S04]  /*6c00*/  STL [R1+0x2a0], R54 ;  /* 0x0002a03601007387 */ /* 0x000fe80000100800 */
[----:B------:R-:W-:Y:S01]  /*6c10*/  STL [R1+0x2a4], R55 ;  /* 0x0002a43701007387 */ /* 0x000fe20000100800 */
[----:B-1----:R-:W-:-:S03]  /*6c20*/  FADD.FTZ R189, R24, R189 ;  /* 0x000000bd18bd7221 */ /* 0x002fc60000010000 */
[----:B------:R-:W-:Y:S01]  /*6c30*/  STL [R1+0x2a8], R56 ;  /* 0x0002a83801007387 */ /* 0x000fe20000100800 */
[----:B---3--:R-:W-:-:S03]  /*6c40*/  F2FP.F16.F32.PACK_AB R155, R21, R24 ;  /* 0x00000018159b723e */ /* 0x008fc600000000ff */
        /* <DEDUP_REMOVED lines=95> */
[----:B------:R-:W-:Y:S08]  /*7240*/  MUFU.EX2 R156, R156 ;  /* 0x0000009c009c7308 */ /* 0x000ff00000000800 */
[----:B------:R-:W0:Y:S08]  /*7250*/  MUFU.EX2 R157, R157 ;  /* 0x0000009d009d7308 */ /* 0x000e300000000800 */
[----:B------:R-:W-:Y:S08]  /*7260*/  MUFU.EX2 R162, R162 ;  /* 0x000000a200a27308 */ /* 0x000ff00000000800 */
[----:B------:R-:W2:Y:S08]  /*7270*/  MUFU.EX2 R163, R163 ;  /* 0x000000a300a37308 */ /* 0x000eb00000000800 */
[----:B------:R-:W-:Y:S08]  /*7280*/  MUFU.EX2 R158, R158 ;  /* 0x0000009e009e7308 */ /* 0x000ff00000000800 */
[----:B------:R-:W3:Y:S01]  /*7290*/  MUFU.EX2 R190, R190 ;  /* 0x000000be00be7308 */ /* 0x000ee20000000800 */
[----:B------:R-:W-:Y:S04]  /*72a0*/  STL [R1+0x408], R198 ;  /* 0x000408c601007387 */ /* 0x000fe80000100800 */
[----:B------:R-:W-:Y:S01]  /*72b0*/  STL [R1+0x40c], R224 ;  /* 0x00040ce001007387 */ /* 0x000fe20000100800 */
[-CC-:B------:R-:W-:Y:S01]  /*72c0*/  FFMA.FTZ R160, R160, R10.reuse, -R11.reuse ;  /* 0x0000000aa0a07223 */ /* 0x180fe2000001080b */
[-CC-:B------:R-:W-:Y:S01]  /*72d0*/  FFMA.FTZ R180, R180, R10.reuse, -R11.reuse ;  /* 0x0000000ab4b47223 */ /* 0x180fe2000001080b */
[-CC-:B------:R-:W-:Y:S01]  /*72e0*/  FFMA.FTZ R181, R181, R10.reuse, -R11.reuse ;  /* 0x0000000ab5b57223 */ /* 0x180fe2000001080b */
[----:B------:R-:W-:Y:S01]  /*72f0*/  FFMA.FTZ R182, R182, R10, -R11 ;  /* 0x0000000ab6b67223 */ /* 0x000fe2000001080b */
[----:B------:R-:W-:Y:S08]  /*7300*/  MUFU.EX2 R159, R159 ;  /* 0x0000009f009f7308 */ /* 0x000ff00000000800 */
[----:B------:R-:W-:Y:S08]  /*7310*/  MUFU.EX2 R12, R12 ;  /* 0x0000000c000c7308 */ /* 0x000ff00000000800 */
[----:B------:R-:W-:Y:S08]  /*7320*/  MUFU.EX2 R13, R13 ;  /* 0x0000000d000d7308 */ /* 0x000ff00000000800 */
[----:B------:R-:W-:Y:S08]  /*7330*/  MUFU.EX2 R14, R14 ;  /* 0x0000000e000e7308 */ /* 0x000ff00000000800 */
[----:B------:R-:W-:Y:S01]  /*7340*/  MUFU.EX2 R160, R160 ;  /* 0x000000a000a07308 */ /* 0x000fe20000000800 */
[----:B------:R-:W-:-:S07]  /*7350*/  WARPGROUP.DEPBAR.LE gsb0, 0x0 ;  /* 0x00008000000079c5 */ /* 0x000fce0000010000 */
[----:B------:R-:W4:Y:S01]  /*7360*/  MUFU.EX2 R152, R192 ;  /* 0x000000c000987308 */ /* 0x000f220000000800 */
[----:B0-----:R-:W-:Y:S02]  /*7370*/  F2FP.F16.F32.PACK_AB R154, R157, R156 ;  /* 0x0000009c9d9a723e */ /* 0x001fe400000000ff */
[----:B--2---:R-:W-:Y:S02]  /*7380*/  F2FP.F16.F32.PACK_AB R153, R163, R162 ;  /* 0x000000a2a399723e */ /* 0x004fe400000000ff */
[----:B---3--:R-:W-:Y:S01]  /*7390*/  F2FP.F16.F32.PACK_AB R155, R190, R158 ;  /* 0x0000009ebe9b723e */ /* 0x008fe200000000ff */
[----:B------:R-:W-:Y:S04]  /*73a0*/  STL.128 [R1+0x210], R24 ;  /* 0x0002101801007387 */ /* 0x000fe80000100c00 */
[----:B------:R-:W-:Y:S01]  /*73b0*/  STL.128 [R1+0x220], R28 ;  /* 0x0002201c01007387 */ /* 0x000fe20000100c00 */
[----:B----4-:R-:W-:Y:S01]  /*73c0*/  FADD.FTZ R191, R152, R191 ;  /* 0x000000bf98bf7221 */ /* 0x010fe20000010000 */
[----:B------:R-:W-:-:S02]  /*73d0*/  F2FP.F16.F32.PACK_AB R152, R161, R152 ;  /* 0x00000098a198723e */ /* 0x000fc400000000ff */
        /* <DEDUP_REMOVED lines=36> */
[----:B------:R-:W-:Y:S01]  /*7620*/  FADD.FTZ R191, R161, R191 ;  /* 0x000000bfa1bf7221 */ /* 0x000fe20000010000 */
[-CC-:B------:R-:W-:Y:S01]  /*7630*/  FFMA.FTZ R183, R183, R10.reuse, -R11.reuse ;  /* 0x0000000ab7b77223 */ /* 0x180fe2000001080b */
[-CC-:B------:R-:W-:Y:S01]  /*7640*/  FFMA.FTZ R186, R186, R10.reuse, -R11.reuse ;  /* 0x0000000ababa7223 */ /* 0x180fe2000001080b */
[-CC-:B------:R-:W-:Y:S01]  /*7650*/  FFMA.FTZ R21, R187, R10.reuse, -R11.reuse ;  /* 0x0000000abb157223 */ /* 0x180fe2000001080b */
[----:B------:R-:W-:-:S02]  /*7660*/  FFMA.FTZ R161, R188, R10, -R11 ;  /* 0x0000000abca17223 */ /* 0x000fc4000001080b */
[----:B------:R-:W-:Y:S08]  /*7670*/  MUFU.EX2 R15, R15 ;  /* 0x0000000f000f7308 */ /* 0x000ff00000000800 */
[----:B------:R-:W3:Y:S08]  /*7680*/  MUFU.EX2 R18, R18 ;  /* 0x0000001200127308 */ /* 0x000ef00000000800 */
[----:B------:R-:W-:Y:S08]  /*7690*/  MUFU.EX2 R19, R19 ;  /* 0x0000001300137308 */ /* 0x000ff00000000800 */
[----:B------:R-:W4:Y:S08]  /*76a0*/  MUFU.EX2 R20, R20 ;  /* 0x0000001400147308 */ /* 0x000f300000000800 */
[----:B------:R-:W-:Y:S08]  /*76b0*/  MUFU.EX2 R183, R183 ;  /* 0x000000b700b77308 */ /* 0x000ff00000000800 */
[----:B------:R-:W1:Y:S08]  /*76c0*/  MUFU.EX2 R186, R186 ;  /* 0x000000ba00ba7308 */ /* 0x000e700000000800 */
[----:B------:R-:W-:Y:S08]  /*76d0*/  MUFU.EX2 R21, R21 ;  /* 0x0000001500157308 */ /* 0x000ff00000000800 */
[----:B------:R-:W1:Y:S01]  /*76e0*/  MUFU.EX2 R161, R161 ;  /* 0x000000a100a17308 */ /* 0x000e620000000800 */
[----:B------:R-:W-:-:S02]  /*76f0*/  WARPGROUP.DEPBAR.LE gsb0, 0x0 ;  /* 0x00008000000079c5 */ /* 0x000fc40000010000 */
[----:B------:R-:W-:Y:S02]  /*7700*/  F2FP.F16.F32.PACK_AB R152, R12, R159 ;  /* 0x0000009f0c98723e */ /* 0x000fe400000000ff */
        /* <DEDUP_REMOVED lines=37> */
[----:B------:R-:W-:-:S04]  /*7960*/  FADD.FTZ R162, R162, R189 ;  /* 0x000000bda2a27221 */ /* 0x000fc80000010000 */
[----:B------:R-:W-:Y:S01]  /*7970*/  FADD.FTZ R163, R163, R162 ;  /* 0x000000a2a3a37221 */ /* 0x000fe20000010000 */
[-CC-:B------:R-:W-:Y:S01]  /*7980*/  FFMA.FTZ R168, R168, R10.reuse, -R11.reuse ;  /* 0x0000000aa8a87223 */ /* 0x180fe2000001080b */
[-CC-:B------:R-:W-:Y:S01]  /*7990*/  FFMA.FTZ R170, R170, R10.reuse, -R11.reuse ;  /* 0x0000000aaaaa7223 */ /* 0x180fe2000001080b */
[-C--:B------:R-:W-:Y:S01]  /*79a0*/  FFMA.FTZ R171, R171, R10.reuse, -R11 ;  /* 0x0000000aabab7223 */ /* 0x080fe2000001080b */
[----:B------:R-:W-:Y:S01]  /*79b0*/  FADD.FTZ R163, R158, R163 ;  /* 0x000000a39ea37221 */ /* 0x000fe20000010000 */
[-CC-:B------:R-:W-:Y:S01]  /*79c0*/  FFMA.FTZ R158, R169, R10.reuse, -R11.reuse ;  /* 0x0000000aa99e7223 */ /* 0x180fe2000001080b */
[-CC-:B------:R-:W-:Y:S01]  /*79d0*/  FFMA.FTZ R172, R172, R10.reuse, -R11.reuse ;  /* 0x0000000aacac7223 */ /* 0x180fe2000001080b */
[-CC-:B------:R-:W-:Y:S01]  /*79e0*/  FFMA.FTZ R173, R173, R10.reuse, -R11.reuse ;  /* 0x0000000aadad7223 */ /* 0x180fe2000001080b */
[-CC-:B------:R-:W-:Y:S01]  /*79f0*/  FFMA.FTZ R174, R174, R10.reuse, -R11.reuse ;  /* 0x0000000aaeae7223 */ /* 0x180fe2000001080b */
[----:B------:R-:W-:Y:S01]  /*7a00*/  FFMA.FTZ R175, R175, R10, -R11 ;  /* 0x0000000aafaf7223 */ /* 0x000fe2000001080b */
[----:B------:R-:W-:Y:S01]  /*7a10*/  VIADD R10, R8, 0x200 ;  /* 0x00000200080a7836 */ /* 0x000fe20000000000 */
[----:B------:R-:W-:Y:S04]  /*7a20*/  MUFU.EX2 R176, R176 ;  /* 0x000000b000b07308 */ /* 0x000fe80000000800 */
[----:B------:R-:W-:-:S04]  /*7a30*/  R2UR UR6, R10 ;  /* 0x000000000a0672ca */ /* 0x000fc800000e0000 */
[----:B------:R-:W0:Y:S08]  /*7a40*/  MUFU.EX2 R177, R177 ;  /* 0x000000b100b17308 */ /* 0x000e300000000800 */
[----:B------:R-:W-:Y:S08]  /*7a50*/  MUFU.EX2 R178, R178 ;  /* 0x000000b200b27308 */ /* 0x000ff00000000800 */
[----:B------:R-:W2:Y:S08]  /*7a60*/  MUFU.EX2 R179, R179 ;  /* 0x000000b300b37308 */ /* 0x000eb00000000800 */
[----:B------:R-:W-:Y:S08]  /*7a70*/  MUFU.EX2 R158, R158 ;  /* 0x0000009e009e7308 */ /* 0x000ff00000000800 */
[----:B------:R-:W-:Y:S01]  /*7a80*/  MUFU.EX2 R10, R171 ;  /* 0x000000ab000a7308 */ /* 0x000fe20000000800 */
[----:B------:R-:W-:-:S05]  /*7a90*/  IMAD.MOV.U32 R11, RZ, RZ, R9 ;  /* 0x000000ffff0b7224 */ /* 0x000fca00078e0009 */
[----:B------:R-:W-:Y:S01]  /*7aa0*/  R2UR UR7, R11 ;  /* 0x000000000b0772ca */ /* 0x000fe200000e0000 */
[----:B------:R-:W-:Y:S02]  /*7ab0*/  WARPGROUP.DEPBAR.LE gsb0, 0x0 ;  /* 0x00008000000079c5 */ /* 0x000fe40000010000 */
[----:B---3--:R-:W-:Y:S02]  /*7ac0*/  F2FP.F16.F32.PACK_AB R152, R18, R15 ;  /* 0x0000000f1298723e */ /* 0x008fe400000000ff */
[----:B----4-:R-:W-:Y:S02]  /*7ad0*/  F2FP.F16.F32.PACK_AB R154, R20, R19 ;  /* 0x00000013149a723e */ /* 0x010fe400000000ff */
[----:B-1----:R-:W-:Y:S02]  /*7ae0*/  F2FP.F16.F32.PACK_AB R153, R186, R183 ;  /* 0x000000b7ba99723e */ /* 0x002fe400000000ff */
        /* <DEDUP_REMOVED lines=43> */
[----:B------:R-:W-:Y:S01]  /*7da0*/  VIADD R8, R8, 0x280 ;  /* 0x0000028008087836 */ /* 0x000fe20000000000 */
[----:B------:R-:W-:-:S02]  /*7db0*/  WARPGROUP.DEPBAR.LE gsb0, 0x0 ;  /* 0x00008000000079c5 */ /* 0x000fc40000010000 */
[----:B------:R-:W-:-:S04]  /*7dc0*/  FADD.FTZ R152, R156, R191 ;  /* 0x000000bf9c987221 */ /* 0x000fc80000010000 */
[----:B------:R-:W1:Y:S01]  /*7dd0*/  MUFU.EX2 R156, R168 ;  /* 0x000000a8009c7308 */ /* 0x000e620000000800 */
[----:B------:R-:W-:-:S07]  /*7de0*/  FADD.FTZ R152, R157, R152 ;  /* 0x000000989d987221 */ /* 0x000fce0000010000 */
[----:B------:R-:W3:Y:S01]  /*7df0*/  MUFU.EX2 R157, R170 ;  /* 0x000000aa009d7308 */ /* 0x000ee20000000800 */
[----:B------:R-:W-:Y:S01]  /*7e00*/  FADD.FTZ R159, R159, R152 ;  /* 0x000000989f9f7221 */ /* 0x000fe20000010000 */
[----:B0-----:R-:W-:Y:S02]  /*7e10*/  F2FP.F16.F32.PACK_AB R152, R177, R176 ;  /* 0x000000b0b198723e */ /* 0x001fe400000000ff */
[----:B--2---:R-:W-:Y:S01]  /*7e20*/  F2FP.F16.F32.PACK_AB R154, R179, R178 ;  /* 0x000000b2b39a723e */ /* 0x004fe200000000ff */
[----:B------:R-:W-:Y:S01]  /*7e30*/  STL.128 [R1+0x210], R24 ;  /* 0x0002101801007387 */ /* 0x000fe20000100c00 */
[----:B-1----:R-:W-:-:S03]  /*7e40*/  F2FP.F16.F32.PACK_AB R153, R158, R156 ;  /* 0x0000009c9e99723e */ /* 0x002fc600000000ff */
[----:B------:R-:W-:Y:S04]  /*7e50*/  STL.128 [R1+0x220], R28 ;  /* 0x0002201c01007387 */ /* 0x000fe80000100c00 */
[----:B------:R-:W-:Y:S01]  /*7e60*/  STL.128 [R1+0x230], R32 ;  /* 0x0002302001007387 */ /* 0x000fe20000100c00 */
[----:B---3--:R-:W-:-:S03]  /*7e70*/  F2FP.F16.F32.PACK_AB R155, R10, R157 ;  /* 0x0000009d0a9b723e */ /* 0x008fc600000000ff */
        /* <DEDUP_REMOVED lines=33> */
[----:B------:R-:W-:Y:S01]  /*8090*/  FADD.FTZ R163, R190, R163 ;  /* 0x000000a3bea37221 */ /* 0x000fe20000010000 */
[----:B------:R-:W-:Y:S01]  /*80a0*/  FADD.FTZ R12, R12, R159 ;  /* 0x0000009f0c0c7221 */ /* 0x000fe20000010000 */
[----:B------:R-:W2:Y:S02]  /*80b0*/  LDL R9, [R1+0x28] ;  /* 0x0000280001097983 */ /* 0x000ea40000100800 */
[----:B------:R-:W-:Y:S01]  /*80c0*/  FADD.FTZ R11, R160, R163 ;  /* 0x000000a3a00b7221 */ /* 0x000fe20000010000 */
[----:B------:R-:W-:Y:S01]  /*80d0*/  FADD.FTZ R13, R13, R12 ;  /* 0x0000000c0d0d7221 */ /* 0x000fe20000010000 */
[----:B------:R0:W5:Y:S02]  /*80e0*/  LDL R8, [R1+0x1f8] ;  /* 0x0001f80001087983 */ /* 0x0001640000100800 */
[----:B------:R-:W-:Y:S01]  /*80f0*/  FADD.FTZ R180, R180, R11 ;  /* 0x0000000bb4b47221 */ /* 0x000fe20000010000 */
[----:B------:R-:W-:-:S03]  /*8100*/  FADD.FTZ R160, R14, R13 ;  /* 0x0000000d0ea07221 */ /* 0x000fc60000010000 */
[----:B------:R-:W-:Y:S01]  /*8110*/  FADD.FTZ R181, R181, R180 ;  /* 0x000000b4b5b57221 */ /* 0x000fe20000010000 */
[----:B------:R-:W-:Y:S02]  /*8120*/  WARPGROUP.DEPBAR.LE gsb0, 0x0 ;  /* 0x00008000000079c5 */ /* 0x000fe40000010000 */
[----:B------:R-:W-:Y:S02]  /*8130*/  F2FP.F16.F32.PACK_AB R152, R164, R167 ;  /* 0x000000a7a498723e */ /* 0x000fe400000000ff */
[----:B------:R-:W-:Y:S02]  /*8140*/  F2FP.F16.F32.PACK_AB R154, R166, R165 ;  /* 0x000000a5a69a723e */ /* 0x000fe400000000ff */
        /* <DEDUP_REMOVED lines=364> */
.L_x_12621:
[----:B------:R-:W-:Y:S05]  /*9810*/  BSYNC B0 ;  /* 0x0000000000007941 */ /* 0x000fea0003800000 */
.L_x_12620:
        /* <DEDUP_REMOVED lines=31> */
.L_x_12624:
[----:B------:R-:W-:-:S13]  /*9a10*/  ISETP.NE.AND P0, PT, R3, 0x1, PT ;  /* 0x000000010300780c */ /* 0x000fda0003f05270 */
[----:B------:R-:W-:-:S05]  /*9a20*/  @P0 IMAD.HI.U32 R4, R6, R4, RZ ;  /* 0x0000000406040227 */ /* 0x000fca00078e00ff */
[----:B------:R-:W-:-:S07]  /*9a30*/  @P0 SHF.R.U32.HI R6, RZ, R5, R4 ;  /* 0x00000005ff060219 */ /* 0x000fce0000011604 */
.L_x_12625:
[----:B------:R-:W-:Y:S05]  /*9a40*/  BSYNC B0 ;  /* 0x0000000000007941 */ /* 0x000fea0003800000 */
.L_x_12623:
[----:B------:R-:W-:-:S05]  /*9a50*/  IMAD R3, R6, R3, R3 ;  /* 0x0000000306037224 */ /* 0x000fca00078e0203 */
[----:B------:R-:W-:-:S07]  /*9a60*/  VIMNMX R2, R2, R3, PT ;  /* 0x0000000302027248 */ /* 0x000fce0003fe0100 */
.L_x_12622:
        /* <DEDUP_REMOVED lines=8> */
.L_x_12629:
[----:B------:R-:W-:Y:S01]  /*9af0*/  VIADD R0, R16, 0x158 ;  /* 0x0000015810007836 */ /* 0x000fe20000000000 */
[----:B------:R-:W-:-:S07]  /*9b00*/  MOV R224, 0x9b20 ;  /* 0x00009b2000e07802 */ /* 0x000fce0000000f00 */
[----:B------:R-:W-:Y:S05]  /*9b10*/  CALL.REL.NOINC `($_ZN7cutlass13device_kernelIN5flash11enable_sm90INS1_16FlashAttnFwdSm90INS1_25CollectiveMainloopFwdSm90ILi2EN4cute5tupleIJNS5_1CILi1EEES8_S8_EEENS6_IJNS7_ILi128EEENS7_ILi96EEENS7_ILi64EEEEEELi256ENS_6half_tEfNS_4arch4Sm90ELb0ELb1ELb1ELb1ELb1ELb0ELb1ELb1ELb0ELb1ELb0ELb0EEENS1_21CollectiveEpilogueFwdINS6_IJSA_NS7_ILi256EEESB_EEES9_SE_SG_Li256ELb1ELb1ELb0ELb0EEENS1_36VarlenDynamicPersistentTileSchedulerILi128ELi96ELi256ELi128ELb0ELb1ELb1ELb1ELb0ELb1EEEEEEEEEvNT_6ParamsE$_ZZN5flash25CollectiveMainloopFwdSm90ILi2EN4cute5tupleIJNS1_1CILi1EEES4_S4_EEENS2_IJNS3_ILi128EEENS3_ILi96EEENS3_ILi64EEEEEELi256EN7cutlass6half_tEfNSA_4arch4Sm90ELb0ELb1ELb1ELb1ELb1ELb0ELb1ELb1ELb0ELb1ELb0ELb0EE3mmaINS_16FlashAttnFwdSm90ISE_NS_21CollectiveEpilogueFwdINS2_IJS6_NS3_ILi256EEES7_EEES5_SB_SD_Li256ELb1ELb1ELb0ELb0EEENS_36VarlenDynamicPersistentTileSchedulerILi128ELi96ELi256ELi128ELb0ELb1ELb1ELb1ELb0ELb1EEEE13SharedStorageENS1_6TensorINS1_11ArrayEngineIfLm128EEENS1_6LayoutINS2_IJNS2_IJNS3_ILi2EEEST_NS3_ILi32EEEEEES4_S4_EEENS2_IJNS2_IJS4_ST_NS3_ILi4EEEEEENS3_ILi0EEESZ_EEEEEEENS_7SoftmaxILi2ELi0EEEEEbRKNSE_6ParamsENSA_13PipelineAsyncILi2EEES19_RNSA_13PipelineStateILj2EEERT0_RT1_iRiRKNS_16SeqlenInfoQKNewKILb1ELb0EEENS2_IJiiiiEEERT_ENKUliT_T0_T1_E_clIZSF_ISO_S12_S14_EbS17_S19_S19_S1C_S1E_S1G_iS1H_S1L_S1M_S1O_EUlRS1P_iE1_NS3_ILb0EEENS3_ILb1EEEEEDaiS1P_S1Q_S1R_) ;  /* 0x0000023c00e07944 */ /* 0x000fea0003c00000 */
[C---:B------:R-:W-:Y:S01]  /*9b20*/  ISETP.GT.AND P0, PT, R10.reuse, R192, PT ;  /* 0x000000c00a00720c */ /* 0x040fe20003f04270 */
[----:B------:R-:W-:-:S12]  /*9b30*/  VIADD R10, R10, 0xffffffff ;  /* 0xffffffff0a0a7836 */ /* 0x000fd80000000000 */
[----:B------:R-:W-:Y:S05]  /*9b40*/  @P0 BRA `(.L_x_12629) ;  /* 0xfffffffc00e80947 */ /* 0x000fea000383ffff */
[----:B------:R-:W-:Y:S05]  /*9b50*/  BSYNC B0 ;  /* 0x0000000000007941 */ /* 0x000fea0003800000 */
.L_x_12628:
[----:B------:R-:W2:Y:S02]  /*9b60*/  LDL R0, [R1+0x50] ;  /* 0x0000500001007983 */ /* 0x000ea40000100800 */
[----:B--2---:R-:W-:-:S07]  /*9b70*/  IMAD.SHL.U32 R0, R0, 0x80, RZ ;  /* 0x0000008000007824 */ /* 0x004fce00078e00ff */
.L_x_12627:
[----:B------:R-:W-:Y:S05]  /*9b80*/  BSYNC B1 ;  /* 0x0000000000017941 */ /* 0x000fea0003800000 */
.L_x_12626:
        /* <DEDUP_REMOVED lines=26> */
.L_x_12632:
[----:B------:R-:W-:Y:S02]  /*9d30*/  ULDC UR4, c[0x0][0xadc] ;  /* 0x0002b70000047ab9 */ /* 0x000fe40000000800 */
[----:B------:R-:W-:-:S05]  /*9d40*/  IMAD.U32 R5, RZ, RZ, UR4 ;  /* 0x00000004ff057e24 */ /* 0x000fca000f8e00ff */
[----:B------:R-:W-:-:S13]  /*9d50*/  ISETP.NE.AND P0, PT, R5, 0x1, PT ;  /* 0x000000010500780c */ /* 0x000fda0003f05270 */
[----:B------:R-:W0:Y:S02]  /*9d60*/  @P0 LDC.64 R6, c[0x0][0xae0] ;  /* 0x0002b800ff060b82 */ /* 0x000e240000000a00 */
[----:B0-----:R-:W-:-:S05]  /*9d70*/  @P0 IMAD.HI.U32 R4, R0, R6, RZ ;  /* 0x0000000600040227 */ /* 0x001fca00078e00ff */
[----:B------:R-:W-:-:S07]  /*9d80*/  @P0 SHF.R.U32.HI R0, RZ, R7, R4 ;  /* 0x00000007ff000219 */ /* 0x000fce0000011604 */
.L_x_12633:
[----:B------:R-:W-:Y:S05]  /*9d90*/  BSYNC B0 ;  /* 0x0000000000007941 */ /* 0x000fea0003800000 */
.L_x_12631:
[----:B------:R-:W-:-:S05]  /*9da0*/  IMAD R3, R0, R5, RZ ;  /* 0x0000000500037224 */ /* 0x000fca00078e02ff */
[----:B------:R-:W-:-:S07]  /*9db0*/  VIMNMX R2, R2, R3, !PT ;  /* 0x0000000302027248 */ /* 0x000fce0007fe0100 */
.L_x_12630:
[----:B------:R-:W-:-:S04]  /*9dc0*/  VIADD R2, R2, 0x5f ;  /* 0x0000005f02027836 */ /* 0x000fc80000000000 */
[----:B------:R-:W-:-:S05]  /*9dd0*/  IMAD.HI R2, R2, 0x2aaaaaab, RZ ;  /* 0x2aaaaaab02027827 */ /* 0x000fca00078e02ff */
[----:B------:R-:W-:-:S04]  /*9de0*/  SHF.R.U32.HI R3, RZ, 0x1f, R2 ;  /* 0x0000001fff037819 */ /* 0x000fc80000011602 */
[----:B------:R-:W-:-:S04]  /*9df0*/  LEA.HI.SX32 R2, R2, R3, 0x1c ;  /* 0x0000000302027211 */ /* 0x000fc800078fe2ff */
[----:B------:R-:W-:-:S04]  /*9e00*/  VIMNMX R2, R2, UR40, !PT ;  /* 0x0000002802027c48 */ /* 0x000fc8000ffe0100 */
[----:B------:R-:W-:-:S13]  /*9e10*/  ISETP.GE.AND P0, PT, R10, R2, PT ;  /* 0x000000020a00720c */ /* 0x000fda0003f06270 */
[----:B------:R-:W-:Y:S05]  /*9e20*/  @!P0 BRA `(.L_x_12634) ;  /* 0x0000009c00788947 */ /* 0x000fea0003800000 */
.L_x_12653:
        /* <DEDUP_REMOVED lines=20> */
.L_x_12636:
[----:B------:R-:W-:Y:S05]  /*9f70*/  BSYNC B0 ;  /* 0x0000000000007941 */ /* 0x000fea0003800000 */
.L_x_12635:
        /* <DEDUP_REMOVED lines=9> */
.L_x_12638:
[----:B------:R-:W-:Y:S05]  /*a010*/  BSYNC B0 ;  /* 0x0000000000007941 */ /* 0x000fea0003800000 */
.L_x_12637:
[----:B------:R-:W-:Y:S04]  /*a020*/  BSSY B0, `(.L_x_12639) ;  /* 0x0000006000007945 */ /* 0x000fe80003800000 */
[----:B--2---:R-:W-:Y:S05]  /*a030*/  @P0 BRA `(.L_x_12640) ;  /* 0x0000000000100947 */ /* 0x004fea0003800000 */
[----:B-----5:R-:W-:Y:S01]  /*a040*/  IMAD R6, R6, 0x8, R3 ;  /* 0x0000000806067824 */ /* 0x020fe200078e0203 */
[----:B------:R-:W-:-:S04]  /*a050*/  SHF.L.U32 R7, R7, 0x1f, RZ ;  /* 0x0000001f07077819 */ /* 0x000fc800000006ff */
[----:B------:R-:W0:Y:S02]  /*a060*/  SYNCS.PHASECHK.TRANS64.TRYWAIT P0, [R6+URZ], R7 ;  /* 0x00000007060075a7 */ /* 0x000e24000800017f */
[----:B0-----:R-:W-:Y:S05]  /*a070*/  @!P0 BRA `(.L_x_12641) ;  /* 0x000001f400a48947 */ /* 0x001fea0003800000 */
.L_x_12640:
[----:B------:R-:W-:Y:S05]  /*a080*/  BSYNC B0 ;  /* 0x0000000000007941 */ /* 0x000fea0003800000 */
.L_x_12639:
        /* <DEDUP_REMOVED lines=57> */
.L_x_12643:
[----:B------:R-:W-:Y:S05]  /*a420*/  BSYNC B0 ;  /* 0x0000000000007941 */ /* 0x000fea0003800000 */
.L_x_12642:
        /* <DEDUP_REMOVED lines=11> */
.L_x_12645:
[----:B------:R-:W-:Y:S05]  /*a4e0*/  BSYNC B0 ;  /* 0x0000000000007941 */ /* 0x000fea0003800000 */
.L_x_12644:
[----:B------:R-:W-:Y:S04]  /*a4f0*/  BSSY B0, `(.L_x_12646) ;  /* 0x0000007000007945 */ /* 0x000fe80003800000 */
[----:B------:R-:W-:Y:S05]  /*a500*/  @P0 BRA `(.L_x_12647) ;  /* 0x0000000000140947 */ /* 0x000fea0003800000 */
[----:B------:R-:W2:Y:S02]  /*a510*/  LD.E.64 R4, desc[UR36][R16.64+0x40] ;  /* 0x0000402410047980 */ /* 0x000ea4000c101b00 */
[----:B--2---:R-:W-:-:S05]  /*a520*/  MOV R5, R4 ;  /* 0x0000000400057202 */ /* 0x004fca0000000f00 */
[----:B------:R-:W-:-:S04]  /*a530*/  IMAD R18, R18, 0x8, R5 ;  /* 0x0000000812127824 */ /* 0x000fc800078e0205 */
[----:B------:R-:W0:Y:S02]  /*a540*/  SYNCS.PHASECHK.TRANS64.TRYWAIT P0, [R18+URZ], R19 ;  /* 0x00000013120075a7 */ /* 0x000e24000800017f */
[----:B0-----:R-:W-:Y:S05]  /*a550*/  @!P0 BRA `(.L_x_12648) ;  /* 0x000001f000808947 */ /* 0x001fea0003800000 */
.L_x_12647:
[----:B------:R-:W-:Y:S05]  /*a560*/  BSYNC B0 ;  /* 0x0000000000007941 */ /* 0x000fea0003800000 */
.L_x_12646:
        /* <DEDUP_REMOVED lines=204> */
.L_x_12650:
[----:B------:R-:W-:Y:S05]  /*b230*/  BSYNC B0 ;  /* 0x0000000000007941 */ /* 0x000fea0003800000 */
.L_x_12649:
        /* <DEDUP_REMOVED lines=10> */
[-C--:B------:R-:W-:Y:S01]  /*b2e0*/  FMUL.FTZ R11, R28, R8.reuse ;  /* 0x000000081c0b7220 */ /* 0x080fe20000410000 */
        /* <DEDUP_REMOVED lines=17> */
[----:B------:R-:W2:Y:S02]  /*b400*/  LDL R24, [R1+0x440] ;  /* 0x0004400001187983 */ /* 0x000ea40000100800 */
[----:B------:R-:W1:Y:S01]  /*b410*/  MUFU.TANH R11, R11 ;  /* 0x0000000b000b7308 */ /* 0x000e620000002400 */
[----:B------:R-:W-:Y:S01]  /*b420*/  FMUL.FTZ R25, R30, R8 ;  /* 0x000000081e197220 */ /* 0x000fe20000410000 */
[----:B---3--:R-:W-:-:S06]  /*b430*/  FMNMX.FTZ R12, R3, R4, !PT ;  /* 0x00000004030c7209 */ /* 0x008fcc0007810000 */
[----:B------:R-:W3:Y:S01]  /*b440*/  MUFU.TANH R20, R20 ;  /* 0x0000001400147308 */ /* 0x000ee20000002400 */
[----:B------:R-:W-:Y:S01]  /*b450*/  FMUL.FTZ R30, R36, R8 ;  /* 0x00000008241e7220 */ /* 0x000fe20000410000 */
[----:B0-----:R-:W-:-:S06]  /*b460*/  FMNMX.FTZ R12, R7, R12, !PT ;  /* 0x0000000c070c7209 */ /* 0x001fcc0007810000 */
[----:B------:R-:W0:Y:S01]  /*b470*/  MUFU.TANH R26, R26 ;  /* 0x0000001a001a7308 */ /* 0x000e220000002400 */
[-C--:B------:R-:W-:Y:S01]  /*b480*/  FMUL.FTZ R32, R37, R8.reuse ;  /* 0x0000000825207220 */ /* 0x080fe20000410000 */
[----:B------:R-:W-:Y:S01]  /*b490*/  FMUL.FTZ R29, R34, R8 ;  /* 0x00000008221d7220 */ /* 0x000fe20000410000 */
[----:B-1----:R-:W-:-:S05]  /*b4a0*/  FMNMX.FTZ R15, R11, R12, !PT ;  /* 0x0000000c0b0f7209 */ /* 0x002fca0007810000 */
[----:B------:R-:W1:Y:S01]  /*b4b0*/  MUFU.TANH R28, R28 ;  /* 0x0000001c001c7308 */ /* 0x000e620000002400 */
[----:B------:R-:W-:Y:S01]  /*b4c0*/  FMUL.FTZ R34, R40, R8 ;  /* 0x0000000828227220 */ /* 0x000fe20000410000 */
[----:B---3--:R-:W-:-:S06]  /*b4d0*/  FMNMX.FTZ R15, R20, R15, !PT ;  /* 0x0000000f140f7209 */ /* 0x008fcc0007810000 */
[----:B------:R-:W3:Y:S01]  /*b4e0*/  MUFU.TANH R30, R30 ;  /* 0x0000001e001e7308 */ /* 0x000ee20000002400 */
[-C--:B------:R-:W-:Y:S01]  /*b4f0*/  FMUL.FTZ R36, R41, R8.reuse ;  /* 0x0000000829247220 */ /* 0x080fe20000410000 */
[----:B------:R-:W-:Y:S01]  /*b500*/  FMUL.FTZ R33, R38, R8 ;  /* 0x0000000826217220 */ /* 0x000fe20000410000 */
[----:B0-----:R-:W-:-:S05]  /*b510*/  FMNMX.FTZ R15, R26, R15, !PT ;  /* 0x0000000f1a0f7209 */ /* 0x001fca0007810000 */
[----:B------:R-:W0:Y:S01]  /*b520*/  MUFU.TANH R32, R32 ;  /* 0x0000002000207308 */ /* 0x000e220000002400 */
[----:B------:R-:W-:Y:S01]  /*b530*/  FMUL.FTZ R38, R44, R8 ;  /* 0x000000082c267220 */ /* 0x000fe20000410000 */
[----:B-1----:R-:W-:-:S06]  /*b540*/  FMNMX.FTZ R15, R28, R15, !PT ;  /* 0x0000000f1c0f7209 */ /* 0x002fcc0007810000 */
        /* <DEDUP_REMOVED lines=11> */
[----:B---3--:R-:W-:-:S07]  /*b600*/  FMNMX.FTZ R15, R36, R15, !PT ;  /* 0x0000000f240f7209 */ /* 0x008fce0007810000 */
[----:B------:R-:W3:Y:S01]  /*b610*/  MUFU.TANH R44, R44 ;  /* 0x0000002c002c7308 */ /* 0x000ee20000002400 */
[----:B0-----:R-:W-:-:S07]  /*b620*/  FMNMX.FTZ R15, R38, R15, !PT ;  /* 0x0000000f260f7209 */ /* 0x001fce0007810000 */
[----:B------:R-:W0:Y:S01]  /*b630*/  MUFU.TANH R42, R42 ;  /* 0x0000002a002a7308 */ /* 0x000e220000002400 */
[----:B------:R-:W-:Y:S01]  /*b640*/  FMUL.FTZ R41, R46, R8 ;  /* 0x000000082e297220 */ /* 0x000fe20000410000 */
[----:B-1----:R-:W-:-:S06]  /*b650*/  FMNMX.FTZ R15, R40, R15, !PT ;  /* 0x0000000f280f7209 */ /* 0x002fcc0007810000 */
[----:B------:R-:W1:Y:S01]  /*b660*/  MUFU.TANH R52, R52 ;  /* 0x0000003400347308 */ /* 0x000e620000002400 */
[----:B------:R-:W-:-:S07]  /*b670*/  FMUL.FTZ R27, R31, R8 ;  /* 0x000000081f1b7220 */ /* 0x000fce0000410000 */
[----:B------:R-:W4:Y:S01]  /*b680*/  MUFU.TANH R6, R6 ;  /* 0x0000000600067308 */ /* 0x000f220000002400 */
[----:B---3--:R-:W-:-:S07]  /*b690*/  FMNMX.FTZ R15, R44, R15, !PT ;  /* 0x0000000f2c0f7209 */ /* 0x008fce0007810000 */
[----:B------:R-:W3:Y:S08]  /*b6a0*/  MUFU.TANH R46, R9 ;  /* 0x00000009002e7308 */ /* 0x000ef00000002400 */
[----:B------:R-:W3:Y:S01]  /*b6b0*/  MUFU.TANH R13, R13 ;  /* 0x0000000d000d7308 */ /* 0x000ee20000002400 */
[----:B0-----:R-:W-:-:S07]  /*b6c0*/  FMNMX.FTZ R15, R42, R15, !PT ;  /* 0x0000000f2a0f7209 */ /* 0x001fce0007810000 */
[----:B------:R-:W0:Y:S01]  /*b6d0*/  MUFU.TANH R56, R56 ;  /* 0x0000003800387308 */ /* 0x000e220000002400 */
[----:B------:R-:W-:-:S07]  /*b6e0*/  FMUL.FTZ R31, R35, R8 ;  /* 0x00000008231f7220 */ /* 0x000fce0000410000 */
[----:B------:R-:W0:Y:S01]  /*b6f0*/  MUFU.TANH R25, R25 ;  /* 0x0000001900197308 */ /* 0x000e220000002400 */
[----:B-1----:R-:W-:Y:S01]  /*b700*/  FMNMX.FTZ R15, R52, R15, !PT ;  /* 0x0000000f340f7209 */ /* 0x002fe20007810000 */
[----:B------:R-:W-:-:S06]  /*b710*/  FMUL.FTZ R45, R47, R8 ;  /* 0x000000082f2d7220 */ /* 0x000fcc0000410000 */
[----:B------:R-:W1:Y:S01]  /*b720*/  MUFU.TANH R48, R57 ;  /* 0x0000003900307308 */ /* 0x000e620000002400 */
[----:B----4-:R-:W-:Y:S01]  /*b730*/  FMNMX.FTZ R12, R6, R5, !PT ;  /* 0x00000005060c7209 */ /* 0x010fe20007810000 */
[----:B------:R-:W-:-:S06]  /*b740*/  FMUL.FTZ R47, R50, R8 ;  /* 0x00000008322f7220 */ /* 0x000fcc0000410000 */
[----:B------:R-:W4:Y:S01]  /*b750*/  MUFU.TANH R27, R27 ;  /* 0x0000001b001b7308 */ /* 0x000f220000002400 */
[----:B---3--:R-:W-:-:S07]  /*b760*/  FMNMX.FTZ R15, R46, R15, !PT ;  /* 0x0000000f2e0f7209 */ /* 0x008fce0007810000 */
[----:B------:R-:W3:Y:S01]  /*b770*/  MUFU.TANH R60, R60 ;  /* 0x0000003c003c7308 */ /* 0x000ee20000002400 */
[----:B------:R-:W-:Y:S01]  /*b780*/  FMNMX.FTZ R12, R13, R12, !PT ;  /* 0x0000000c0d0c7209 */ /* 0x000fe20007810000 */
[----:B------:R-:W-:-:S06]  /*b790*/  FMUL.FTZ R35, R39, R8 ;  /* 0x0000000827237220 */ /* 0x000fcc0000410000 */
[----:B------:R-:W3:Y:S01]  /*b7a0*/  MUFU.TANH R29, R29 ;  /* 0x0000001d001d7308 */ /* 0x000ee20000002400 */
[----:B0-----:R-:W-:Y:S01]  /*b7b0*/  FMNMX.FTZ R15, R56, R15, !PT ;  /* 0x0000000f380f7209 */ /* 0x001fe20007810000 */
[----:B------:R-:W-:-:S06]  /*b7c0*/  FMUL.FTZ R49, R51, R8 ;  /* 0x0000000833317220 */ /* 0x000fcc0000410000 */
[----:B------:R-:W0:Y:S01]  /*b7d0*/  MUFU.TANH R50, R61 ;  /* 0x0000003d00327308 */ /* 0x000e220000002400 */
[----:B------:R-:W-:Y:S01]  /*b7e0*/  FMNMX.FTZ R12, R25, R12, !PT ;  /* 0x0000000c190c7209 */ /* 0x000fe20007810000 */
[----:B------:R-:W-:-:S06]  /*b7f0*/  FMUL.FTZ R51, R54, R8 ;  /* 0x0000000836337220 */ /* 0x000fcc0000410000 */
[----:B------:R-:W0:Y:S01]  /*b800*/  MUFU.TANH R31, R31 ;  /* 0x0000001f001f7308 */ /* 0x000e220000002400 */
[----:B-1----:R-:W-:-:S07]  /*b810*/  FMNMX.FTZ R15, R48, R15, !PT ;  /* 0x0000000f300f7209 */ /* 0x002fce0007810000 */
[----:B------:R-:W1:Y:S01]  /*b820*/  MUFU.TANH R64, R64 ;  /* 0x0000004000407308 */ /* 0x000e620000002400 */
[----:B----4-:R-:W-:Y:S01]  /*b830*/  FMNMX.FTZ R12, R27, R12, !PT ;  /* 0x0000000c1b0c7209 */ /* 0x010fe20007810000 */
[----:B------:R-:W-:-:S06]  /*b840*/  FMUL.FTZ R39, R43, R8 ;  /* 0x000000082b277220 */ /* 0x000fcc0000410000 */
[----:B------:R-:W4:Y:S01]  /*b850*/  MUFU.TANH R33, R33 ;  /* 0x0000002100217308 */ /* 0x000f220000002400 */
[----:B---3--:R-:W-:Y:S01]  /*b860*/  FMNMX.FTZ R15, R60, R15, !PT ;  /* 0x0000000f3c0f7209 */ /* 0x008fe20007810000 */
[----:B------:R-:W-:-:S06]  /*b870*/  FMUL.FTZ R53, R55, R8 ;  /* 0x0000000837357220 */ /* 0x000fcc0000410000 */
[----:B------:R-:W3:Y:S01]  /*b880*/  MUFU.TANH R54, R65 ;  /* 0x0000004100367308 */ /* 0x000ee20000002400 */
[----:B------:R-:W-:Y:S01]  /*b890*/  FMNMX.FTZ R12, R29, R12, !PT ;  /* 0x0000000c1d0c7209 */ /* 0x000fe20007810000 */
[----:B------:R-:W-:-:S06]  /*b8a0*/  FMUL.FTZ R55, R58, R8 ;  /* 0x000000083a377220 */ /* 0x000fcc0000410000 */
[----:B------:R-:W3:Y:S01]  /*b8b0*/  MUFU.TANH R35, R35 ;  /* 0x0000002300237308 */ /* 0x000ee20000002400 */
[----:B0-----:R-:W-:-:S07]  /*b8c0*/  FMNMX.FTZ R15, R50, R15, !PT ;  /* 0x0000000f320f7209 */ /* 0x001fce0007810000 */
[----:B------:R-:W0:Y:S01]  /*b8d0*/  MUFU.TANH R68, R68 ;  /* 0x0000004400447308 */ /* 0x000e220000002400 */
[----:B------:R-:W-:-:S07]  /*b8e0*/  FMNMX.FTZ R12, R31, R12, !PT ;  /* 0x0000000c1f0c7209 */ /* 0x000fce0007810000 */
[----:B------:R-:W0:Y:S01]  /*b8f0*/  MUFU.TANH R37, R37 ;  /* 0x0000002500257308 */ /* 0x000e220000002400 */
[----:B-1----:R-:W-:-:S07]  /*b900*/  FMNMX.FTZ R15, R64, R15, !PT ;  /* 0x0000000f400f7209 */ /* 0x002fce0007810000 */
[----:B------:R-:W1:Y:S01]  /*b910*/  MUFU.TANH R58, R69 ;  /* 0x00000045003a7308 */ /* 0x000e620000002400 */
[----:B----4-:R-:W-:-:S07]  /*b920*/  FMNMX.FTZ R12, R33, R12, !PT ;  /* 0x0000000c210c7209 */ /* 0x010fce0007810000 */
[----:B------:R-:W4:Y:S01]  /*b930*/  MUFU.TANH R39, R39 ;  /* 0x0000002700277308 */ /* 0x000f220000002400 */
[----:B---3--:R-:W-:Y:S02]  /*b940*/  FMNMX.FTZ R15, R54, R15, !PT ;  /* 0x0000000f360f7209 */ /* 0x008fe40007810000 */
[----:B------:R-:W-:-:S05]  /*b950*/  FMNMX.FTZ R12, R35, R12, !PT ;  /* 0x0000000c230c7209 */ /* 0x000fca0007810000 */
[----:B------:R-:W3:Y:S01]  /*b960*/  MUFU.TANH R41, R41 ;  /* 0x0000002900297308 */ /* 0x000ee20000002400 */
[----:B0-----:R-:W-:Y:S02]  /*b970*/  FMNMX.FTZ R15, R68, R15, !PT ;  /* 0x0000000f440f7209 */ /* 0x001fe40007810000 */
[----:B------:R-:W-:-:S05]  /*b980*/  FMNMX.FTZ R12, R37, R12, !PT ;  /* 0x0000000c250c7209 */ /* 0x000fca0007810000 */
[----:B------:R-:W0:Y:S01]  /*b990*/  MUFU.TANH R45, R45 ;  /* 0x0000002d002d7308 */ /* 0x000e220000002400 */
[----:B-1----:R-:W-:Y:S02]  /*b9a0*/  FMNMX.FTZ R14, R58, R15, !PT ;  /* 0x0000000f3a0e7209 */ /* 0x002fe40007810000 */
[----:B----4-:R-:W-:-:S05]  /*b9b0*/  FMNMX.FTZ R12, R39, R12, !PT ;  /* 0x0000000c270c7209 */ /* 0x010fca0007810000 */
[----:B------:R-:W1:Y:S01]  /*b9c0*/  MUFU.TANH R47, R47 ;  /* 0x0000002f002f7308 */ /* 0x000e620000002400 */
[----:B---3--:R-:W-:Y:S01]  /*b9d0*/  FMNMX.FTZ R12, R41, R12, !PT ;  /* 0x0000000c290c7209 */ /* 0x008fe20007810000 */
[----:B------:R-:W3:Y:S06]  /*b9e0*/  SHFL.BFLY PT, R9, R14, 0x2, 0x1f ;  /* 0x0c401f000e097f89 */ /* 0x000eec00000e0000 */
[----:B------:R-:W4:Y:S01]  /*b9f0*/  MUFU.TANH R49, R49 ;  /* 0x0000003100317308 */ /* 0x000f220000002400 */
[----:B0-----:R-:W-:Y:S01]  /*ba00*/  FMNMX.FTZ R12, R45, R12, !PT ;  /* 0x0000000c2d0c7209 */ /* 0x001fe20007810000 */
[----:B------:R-:W-:-:S06]  /*ba10*/  FMUL.FTZ R57, R59, R8 ;  /* 0x000000083b397220 */ /* 0x000fcc0000410000 */
[----:B------:R-:W0:Y:S01]  /*ba20*/  MUFU.TANH R51, R51 ;  /* 0x0000003300337308 */ /* 0x000e220000002400 */
[----:B-1----:R-:W-:Y:S01]  /*ba30*/  FMNMX.FTZ R12, R47, R12, !PT ;  /* 0x0000000c2f0c7209 */ /* 0x002fe20007810000 */
[----:B------:R-:W-:-:S06]  /*ba40*/  FMUL.FTZ R59, R62, R8 ;  /* 0x000000083e3b7220 */ /* 0x000fcc0000410000 */
[----:B------:R-:W1:Y:S01]  /*ba50*/  MUFU.TANH R53, R53 ;  /* 0x0000003500357308 */ /* 0x000e620000002400 */
[----:B----4-:R-:W-:Y:S01]  /*ba60*/  FMNMX.FTZ R12, R49, R12, !PT ;  /* 0x0000000c310c7209 */ /* 0x010fe20007810000 */
[----:B------:R-:W-:-:S06]  /*ba70*/  FMUL.FTZ R61, R63, R8 ;  /* 0x000000083f3d7220 */ /* 0x000fcc0000410000 */
        /* <DEDUP_REMOVED lines=8> */
[----:B------:R-:W-:Y:S01]  /*bb00*/  FMUL.FTZ R67, R70, R8 ;  /* 0x0000000846437220 */ /* 0x000fe20000410000 */
[----:B---3--:R-:W-:-:S05]  /*bb10*/  FMNMX.FTZ R9, R14, R9, !PT ;  /* 0x000000090e097209 */ /* 0x008fca0007810000 */
[----:B------:R-:W3:Y:S01]  /*bb20*/  MUFU.TANH R61, R61 ;  /* 0x0000003d003d7308 */ /* 0x000ee20000002400 */
[----:B0-----:R-:W-:Y:S01]  /*bb30*/  FMNMX.FTZ R12, R57, R12, !PT ;  /* 0x0000000c390c7209 */ /* 0x001fe20007810000 */
[----:B------:R-:W0:Y:S06]  /*bb40*/  SHFL.BFLY PT, R18, R9, 0x1, 0x1f ;  /* 0x0c201f0009127f89 */ /* 0x000e2c00000e0000 */
[----:B------:R-:W4:Y:S01]  /*bb50*/  MUFU.TANH R63, R63 ;  /* 0x0000003f003f7308 */ /* 0x000f220000002400 */
[----:B------:R-:W-:Y:S01]  /*bb60*/  FMUL.FTZ R69, R71, R8 ;  /* 0x0000000847457220 */ /* 0x000fe20000410000 */
[----:B-1----:R-:W-:-:S06]  /*bb70*/  FMNMX.FTZ R12, R59, R12, !PT ;  /* 0x0000000c3b0c7209 */ /* 0x002fcc0007810000 */
[----:B------:R-:W1:Y:S01]  /*bb80*/  MUFU.TANH R65, R65 ;  /* 0x0000004100417308 */ /* 0x000e620000002400 */
[----:B---3--:R-:W-:-:S07]  /*bb90*/  FMNMX.FTZ R12, R61, R12, !PT ;  /* 0x0000000c3d0c7209 */ /* 0x008fce0007810000 */
[----:B------:R-:W3:Y:S01]  /*bba0*/  MUFU.TANH R67, R67 ;  /* 0x0000004300437308 */ /* 0x000ee20000002400 */
[----:B----4-:R-:W-:-:S07]  /*bbb0*/  FMNMX.FTZ R12, R63, R12, !PT ;  /* 0x0000000c3f0c7209 */ /* 0x010fce0007810000 */
[----:B------:R-:W4:Y:S01]  /*bbc0*/  MUFU.TANH R69, R69 ;  /* 0x0000004500457308 */ /* 0x000f220000002400 */
[----:B-1----:R-:W-:-:S04]  /*bbd0*/  FMNMX.FTZ R12, R65, R12, !PT ;  /* 0x0000000c410c7209 */ /* 0x002fc80007810000 */
[----:B---3--:R-:W-:-:S04]  /*bbe0*/  FMNMX.FTZ R12, R67, R12, !PT ;  /* 0x0000000c430c7209 */ /* 0x008fc80007810000 */
[----:B----4-:R-:W-:Y:S02]  /*bbf0*/  FMNMX.FTZ R15, R69, R12, !PT ;  /* 0x0000000c450f7209 */ /* 0x010fe40007810000 */
[----:B0-----:R-:W-:Y:S02]  /*bc00*/  FMNMX.FTZ R12, R9, R18, !PT ;  /* 0x00000012090c7209 */ /* 0x001fe40007810000 */
[----:B------:R-:W3:Y:S04]  /*bc10*/  LDL.64 R8, [R1+0x430] ;  /* 0x0004300001087983 */ /* 0x000ee80000100a00 */
[----:B------:R-:W-:Y:S04]  /*bc20*/  STL.64 [R1+0x420], R14 ;  /* 0x0004200e01007387 */ /* 0x000fe80000100a00 */
[----:B------:R-:W-:Y:S04]  /*bc30*/  STL [R1+0x420], R12 ;  /* 0x0004200c01007387 */ /* 0x000fe80000100800 */
[----:B------:R-:W4:Y:S04]  /*bc40*/  LDL R21, [R1+0x420] ;  /* 0x0004200001157983 */ /* 0x000f280000100800 */
[----:B------:R-:W3:Y:S01]  /*bc50*/  LDL R18, [R1+0x424] ;  /* 0x0004240001127983 */ /* 0x000ee20000100800 */
[----:B----4-:R-:W-:-:S04]  /*bc60*/  FADD.FTZ R19, R4, -R21 ;  /* 0x8000001504137221 */ /* 0x010fc80000010000 */
[----:B--2---:R-:W-:Y:S01]  /*bc70*/  FMUL.FTZ R4, R19, R24 ;  /* 0x0000001813047220 */ /* 0x004fe20000410000 */
[----:B------:R-:W-:-:S04]  /*bc80*/  FMUL.FTZ R19, R24, R21 ;  /* 0x0000001518137220 */ /* 0x000fc80000410000 */
[-CC-:B------:R-:W-:Y:S02]  /*bc90*/  FFMA.FTZ R154, R11, R24.reuse, -R19.reuse ;  /* 0x000000180b9a7223 */ /* 0x180fe40000010813 */
[----:B---3--:R-:W0:Y:S01]  /*bca0*/  SHFL.BFLY PT, R11, R18, 0x2, 0x1f ;  /* 0x0c401f00120b7f89 */ /* 0x008e2200000e0000 */
[----:B------:R-:W-:Y:S01]  /*bcb0*/  FFMA.FTZ R186, R26, R24, -R19 ;  /* 0x000000181aba7223 */ /* 0x000fe20000010813 */
[----:B0-----:R-:W-:-:S05]  /*bcc0*/  FMNMX.FTZ R11, R11, R18, !PT ;  /* 0x000000120b0b7209 */ /* 0x001fca0007810000 */
[----:B------:R-:W0:Y:S01]  /*bcd0*/  SHFL.BFLY PT, R26, R11, 0x1, 0x1f ;  /* 0x0c201f000b1a7f89 */ /* 0x000e2200000e0000 */
[-CC-:B------:R-:W-:Y:S01]  /*bce0*/  FFMA.FTZ R183, R28, R24.reuse, -R19.reuse ;  /* 0x000000181cb77223 */ /* 0x180fe20000010813 */
[-CC-:B------:R-:W-:Y:S01]  /*bcf0*/  FFMA.FTZ R3, R3, R24.reuse, -R19.reuse ;  /* 0x0000001803037223 */ /* 0x180fe20000010813 */
[----:B------:R-:W-:Y:S01]  /*bd00*/  FFMA.FTZ R152, R7, R24, -R19 ;  /* 0x0000001807987223 */ /* 0x000fe20000010813 */
[----:B------:R-:W-:Y:S01]  /*bd10*/  MUFU.EX2 R4, R4 ;  /* 0x0000000400047308 */ /* 0x000fe20000000800 */
        /* <DEDUP_REMOVED lines=11> */
[----:B------:R-:W0:Y:S01]  /*bdd0*/  MUFU.EX2 R188, R188 ;  /* 0x000000bc00bc7308 */ /* 0x000e220000000800 */
[----:B------:R-:W-:-:S07]  /*bde0*/  FFMA.FTZ R181, R29, R24, -R28 ;  /* 0x000000181db57223 */ /* 0x000fce000001081c */
[----:B------:R-:W1:Y:S08]  /*bdf0*/  MUFU.EX2 R153, R153 ;  /* 0x0000009900997308 */ /* 0x000e700000000800 */
[----:B------:R-:W2:Y:S01]  /*be00*/  MUFU.EX2 R152, R152 ;  /* 0x0000009800987308 */ /* 0x000ea20000000800 */
[----:B------:R-:W-:-:S07]  /*be10*/  FFMA.FTZ R182, R31, R24, -R28 ;  /* 0x000000181fb67223 */ /* 0x000fce000001081c */
[----:B------:R-:W3:Y:S08]  /*be20*/  MUFU.EX2 R155, R155 ;  /* 0x0000009b009b7308 */ /* 0x000ef00000000800 */
[----:B------:R-:W4:Y:S01]  /*be30*/  MUFU.EX2 R154, R154 ;  /* 0x0000009a009a7308 */ /* 0x000f220000000800 */
[----:B0-----:R-:W-:Y:S01]  /*be40*/  FFMA.FTZ R14, R9, R43, R188 ;  /* 0x0000002b090e7223 */ /* 0x001fe200000100bc */
[----:B------:R-:W-:-:S06]  /*be50*/  FFMA.FTZ R177, R33, R24, -R28 ;  /* 0x0000001821b17223 */ /* 0x000fcc000001081c */
[----:B------:R-:W0:Y:S01]  /*be60*/  MUFU.EX2 R6, R6 ;  /* 0x0000000600067308 */ /* 0x000e220000000800 */
[----:B------:R-:W-:Y:S01]  /*be70*/  FFMA.FTZ R5, R4, R8, R3 ;  /* 0x0000000804057223 */ /* 0x000fe20000010003 */
        /* <DEDUP_REMOVED lines=17> */
[----:B------:R-:W-:Y:S01]  /*bf90*/  FADD.FTZ R5, R7, R8 ;  /* 0x0000000807057221 */ /* 0x000fe20000010000 */
        /* <DEDUP_REMOVED lines=9> */
[----:B----4-:R-:W-:-:S06]  /*c030*/  FADD.FTZ R8, R183, R8 ;  /* 0x00000008b7087221 */ /* 0x010fcc0000010000 */
[----:B------:R-:W3:Y:S01]  /*c040*/  MUFU.EX2 R173, R173 ;  /* 0x000000ad00ad7308 */ /* 0x000ee20000000800 */
[-C--:B------:R-:W-:Y:S01]  /*c050*/  FFMA.FTZ R171, R40, R24.reuse, -R19 ;  /* 0x0000001828ab7223 */ /* 0x080fe20000010813 */
[----:B------:R-:W-:-:S06]  /*c060*/  FFMA.FTZ R170, R45, R24, -R28 ;  /* 0x000000182daa7223 */ /* 0x000fcc000001081c */
[----:B------:R-:W4:Y:S01]  /*c070*/  MUFU.EX2 R175, R175 ;  /* 0x000000af00af7308 */ /* 0x000f220000000800 */
[----:B0-----:R-:W-:Y:S01]  /*c080*/  FADD.FTZ R9, R177, R14 ;  /* 0x0000000eb1097221 */ /* 0x001fe20000010000 */
[----:B------:R-:W-:-:S06]  /*c090*/  FADD.FTZ R5, R179, R8 ;  /* 0x00000008b3057221 */ /* 0x000fcc0000010000 */
[----:B------:R-:W0:Y:S01]  /*c0a0*/  MUFU.EX2 R174, R174 ;  /* 0x000000ae00ae7308 */ /* 0x000e220000000800 */
[-C--:B------:R-:W-:Y:S01]  /*c0b0*/  FFMA.FTZ R168, R44, R24.reuse, -R19 ;  /* 0x000000182ca87223 */ /* 0x080fe20000010813 */
[----:B------:R-:W-:-:S06]  /*c0c0*/  FFMA.FTZ R165, R47, R24, -R28 ;  /* 0x000000182fa57223 */ /* 0x000fcc000001081c */
[----:B------:R-:W0:Y:S01]  /*c0d0*/  MUFU.EX2 R176, R176 ;  /* 0x000000b000b07308 */ /* 0x000e220000000800 */
[----:B-1----:R-:W-:Y:S01]  /*c0e0*/  FADD.FTZ R14, R178, R9 ;  /* 0x00000009b20e7221 */ /* 0x002fe20000010000 */
[----:B--2---:R-:W-:-:S06]  /*c0f0*/  FADD.FTZ R8, R180, R5 ;  /* 0x00000005b4087221 */ /* 0x004fcc0000010000 */
[----:B------:R-:W1:Y:S01]  /*c100*/  MUFU.EX2 R169, R169 ;  /* 0x000000a900a97308 */ /* 0x000e620000000800 */
[-C--:B------:R-:W-:Y:S01]  /*c110*/  FFMA.FTZ R167, R42, R24.reuse, -R19 ;  /* 0x000000182aa77223 */ /* 0x080fe20000010813 */
[----:B------:R-:W-:-:S06]  /*c120*/  FFMA.FTZ R166, R49, R24, -R28 ;  /* 0x0000001831a67223 */ /* 0x000fcc000001081c */
[----:B------:R-:W2:Y:S01]  /*c130*/  MUFU.EX2 R172, R172 ;  /* 0x000000ac00ac7308 */ /* 0x000ea20000000800 */
[----:B---3--:R-:W-:Y:S01]  /*c140*/  FADD.FTZ R9, R173, R14 ;  /* 0x0000000ead097221 */ /* 0x008fe20000010000 */
[----:B----4-:R-:W-:-:S06]  /*c150*/  FADD.FTZ R5, R175, R8 ;  /* 0x00000008af057221 */ /* 0x010fcc0000010000 */
[----:B------:R-:W-:Y:S01]  /*c160*/  MUFU.EX2 R171, R171 ;  /* 0x000000ab00ab7308 */ /* 0x000fe20000000800 */
[-C--:B------:R-:W-:Y:S01]  /*c170*/  FFMA.FTZ R163, R52, R24.reuse, -R19 ;  /* 0x0000001834a37223 */ /* 0x080fe20000010813 */
[----:B------:R-:W-:-:S06]  /*c180*/  FFMA.FTZ R161, R51, R24, -R28 ;  /* 0x0000001833a17223 */ /* 0x000fcc000001081c */
[----:B------:R-:W3:Y:S01]  /*c190*/  MUFU.EX2 R170, R170 ;  /* 0x000000aa00aa7308 */ /* 0x000ee20000000800 */
[----:B0-----:R-:W-:Y:S01]  /*c1a0*/  FADD.FTZ R8, R174, R9 ;  /* 0x00000009ae087221 */ /* 0x001fe20000010000 */
[----:B------:R-:W-:-:S06]  /*c1b0*/  FADD.FTZ R5, R176, R5 ;  /* 0x00000005b0057221 */ /* 0x000fcc0000010000 */
[----:B------:R-:W-:Y:S01]  /*c1c0*/  MUFU.EX2 R168, R168 ;  /* 0x000000a800a87308 */ /* 0x000fe20000000800 */
[-C--:B------:R-:W-:Y:S01]  /*c1d0*/  FFMA.FTZ R164, R46, R24.reuse, -R19 ;  /* 0x000000182ea47223 */ /* 0x080fe20000010813 */
[----:B------:R-:W-:-:S06]  /*c1e0*/  FFMA.FTZ R162, R53, R24, -R28 ;  /* 0x0000001835a27223 */ /* 0x000fcc000001081c */
[----:B------:R-:W0:Y:S01]  /*c1f0*/  MUFU.EX2 R165, R165 ;  /* 0x000000a500a57308 */ /* 0x000e220000000800 */
[----:B-1----:R-:W-:Y:S01]  /*c200*/  FADD.FTZ R9, R169, R8 ;  /* 0x00000008a9097221 */ /* 0x002fe20000010000 */
[----:B--2---:R-:W-:-:S06]  /*c210*/  FADD.FTZ R8, R172, R5 ;  /* 0x00000005ac087221 */ /* 0x004fcc0000010000 */
[----:B------:R-:W-:Y:S01]  /*c220*/  MUFU.EX2 R167, R167 ;  /* 0x000000a700a77308 */ /* 0x000fe20000000800 */
[-C--:B------:R-:W-:Y:S01]  /*c230*/  FFMA.FTZ R159, R56, R24.reuse, -R19 ;  /* 0x00000018389f7223 */ /* 0x080fe20000010813 */
[----:B------:R-:W-:-:S06]  /*c240*/  FFMA.FTZ R157, R55, R24, -R28 ;  /* 0x00000018379d7223 */ /* 0x000fcc000001081c */
[----:B------:R-:W1:Y:S01]  /*c250*/  MUFU.EX2 R166, R166 ;  /* 0x000000a600a67308 */ /* 0x000e620000000800 */
[----:B---3--:R-:W-:Y:S01]  /*c260*/  FADD.FTZ R14, R170, R9 ;  /* 0x00000009aa0e7221 */ /* 0x008fe20000010000 */
[----:B------:R-:W-:-:S06]  /*c270*/  FADD.FTZ R5, R171, R8 ;  /* 0x00000008ab057221 */ /* 0x000fcc0000010000 */
[----:B------:R-:W-:Y:S01]  /*c280*/  MUFU.EX2 R163, R163 ;  /* 0x000000a300a37308 */ /* 0x000fe20000000800 */
[-C--:B------:R-:W-:Y:S01]  /*c290*/  FFMA.FTZ R160, R48, R24.reuse, -R19 ;  /* 0x0000001830a07223 */ /* 0x080fe20000010813 */
[----:B------:R-:W-:-:S06]  /*c2a0*/  FFMA.FTZ R158, R57, R24, -R28 ;  /* 0x00000018399e7223 */ /* 0x000fcc000001081c */
[----:B------:R-:W2:Y:S01]  /*c2b0*/  MUFU.EX2 R161, R161 ;  /* 0x000000a100a17308 */ /* 0x000ea20000000800 */
[-CC-:B------:R-:W-:Y:S01]  /*c2c0*/  FFMA.FTZ R156, R60, R24.reuse, -R19.reuse ;  /* 0x000000183c9c7223 */ /* 0x180fe20000010813 */
[-CC-:B------:R-:W-:Y:S01]  /*c2d0*/  FFMA.FTZ R21, R50, R24.reuse, -R19.reuse ;  /* 0x0000001832157223 */ /* 0x180fe20000010813 */
[----:B------:R-:W-:-:S05]  /*c2e0*/  FFMA.FTZ R15, R64, R24, -R19 ;  /* 0x00000018400f7223 */ /* 0x000fca0000010813 */
[----:B------:R-:W-:Y:S01]  /*c2f0*/  MUFU.EX2 R164, R164 ;  /* 0x000000a400a47308 */ /* 0x000fe20000000800 */
[-CC-:B------:R-:W-:Y:S01]  /*c300*/  FFMA.FTZ R18, R54, R24.reuse, -R19.reuse ;  /* 0x0000001836127223 */ /* 0x180fe20000010813 */
[-CC-:B------:R-:W-:Y:S01]  /*c310*/  FFMA.FTZ R68, R68, R24.reuse, -R19.reuse ;  /* 0x0000001844447223 */ /* 0x180fe20000010813 */
[----:B------:R-:W-:-:S05]  /*c320*/  FFMA.FTZ R12, R58, R24, -R19 ;  /* 0x000000183a0c7223 */ /* 0x000fca0000010813 */
[----:B------:R-:W3:Y:S01]  /*c330*/  MUFU.EX2 R162, R162 ;  /* 0x000000a200a27308 */ /* 0x000ee20000000800 */
[----:B0-----:R-:W-:Y:S01]  /*c340*/  FADD.FTZ R9, R165, R14 ;  /* 0x0000000ea5097221 */ /* 0x001fe20000010000 */
[----:B------:R-:W-:Y:S01]  /*c350*/  FADD.FTZ R8, R168, R5 ;  /* 0x00000005a8087221 */ /* 0x000fe20000010000 */
[----:B------:R-:W-:-:S05]  /*c360*/  FFMA.FTZ R19, R59, R24, -R28 ;  /* 0x000000183b137223 */ /* 0x000fca000001081c */
[----:B------:R-:W-:Y:S01]  /*c370*/  MUFU.EX2 R159, R159 ;  /* 0x0000009f009f7308 */ /* 0x000fe20000000800 */
[----:B-1----:R-:W-:Y:S01]  /*c380*/  FADD.FTZ R30, R166, R9 ;  /* 0x00000009a61e7221 */ /* 0x002fe20000010000 */
[----:B------:R-:W-:-:S06]  /*c390*/  FADD.FTZ R8, R167, R8 ;  /* 0x00000008a7087221 */ /* 0x000fcc0000010000 */
[----:B------:R-:W0:Y:S01]  /*c3a0*/  MUFU.EX2 R157, R157 ;  /* 0x0000009d009d7308 */ /* 0x000e220000000800 */
[----:B------:R-:W-:Y:S01]  /*c3b0*/  FFMA.FTZ R20, R61, R24, -R28 ;  /* 0x000000183d147223 */ /* 0x000fe2000001081c */
[----:B--2---:R-:W-:Y:S01]  /*c3c0*/  FADD.FTZ R9, R161, R30 ;  /* 0x0000001ea1097221 */ /* 0x004fe20000010000 */
[----:B------:R-:W-:-:S05]  /*c3d0*/  FADD.FTZ R5, R163, R8 ;  /* 0x00000008a3057221 */ /* 0x000fca0000010000 */
[----:B------:R-:W-:Y:S01]  /*c3e0*/  MUFU.EX2 R160, R160 ;  /* 0x000000a000a07308 */ /* 0x000fe20000000800 */
[----:B------:R-:W-:-:S07]  /*c3f0*/  FFMA.FTZ R13, R63, R24, -R28 ;  /* 0x000000183f0d7223 */ /* 0x000fce000001081c */
[----:B------:R-:W1:Y:S01]  /*c400*/  MUFU.EX2 R158, R158 ;  /* 0x0000009e009e7308 */ /* 0x000e620000000800 */
[----:B---3--:R-:W-:Y:S01]  /*c410*/  FADD.FTZ R32, R162, R9 ;  /* 0x00000009a2207221 */ /* 0x008fe20000010000 */
        /* <DEDUP_REMOVED lines=16> */
[----:B------:R-:W-:Y:S08]  /*c520*/  MUFU.EX2 R18, R18 ;  /* 0x0000001200127308 */ /* 0x000ff00000000800 */
[----:B------:R-:W2:Y:S01]  /*c530*/  MUFU.EX2 R14, R14 ;  /* 0x0000000e000e7308 */ /* 0x000ea20000000800 */
[----:B0-----:R-:W-:Y:S01]  /*c540*/  FADD.FTZ R28, R20, R25 ;  /* 0x00000019141c7221 */ /* 0x001fe20000010000 */
[----:B------:R-:W-:-:S06]  /*c550*/  FADD.FTZ R24, R21, R24 ;  /* 0x0000001815187221 */ /* 0x000fcc0000010000 */
[----:B------:R-:W-:Y:S08]  /*c560*/  MUFU.EX2 R11, R68 ;  /* 0x00000044000b7308 */ /* 0x000ff00000000800 */
[----:B------:R-:W0:Y:S01]  /*c570*/  MUFU.EX2 R8, R8 ;  /* 0x0000000800087308 */ /* 0x000e220000000800 */
[----:B-1----:R-:W-:Y:S01]  /*c580*/  FADD.FTZ R25, R13, R28 ;  /* 0x0000001c0d197221 */ /* 0x002fe20000010000 */
[----:B------:R-:W-:-:S06]  /*c590*/  FADD.FTZ R5, R15, R24 ;  /* 0x000000180f057221 */ /* 0x000fcc0000010000 */
[----:B------:R-:W1:Y:S08]  /*c5a0*/  MUFU.EX2 R12, R12 ;  /* 0x0000000c000c7308 */ /* 0x000e700000000800 */
[----:B------:R-:W3:Y:S01]  /*c5b0*/  MUFU.EX2 R9, R9 ;  /* 0x0000000900097308 */ /* 0x000ee20000000800 */
[----:B--2---:R-:W-:Y:S01]  /*c5c0*/  FADD.FTZ R25, R14, R25 ;  /* 0x000000190e197221 */ /* 0x004fe20000010000 */
[----:B------:R-:W-:-:S03]  /*c5d0*/  FADD.FTZ R24, R18, R5 ;  /* 0x0000000512187221 */ /* 0x000fc60000010000 */
[----:B0-----:R-:W-:Y:S01]  /*c5e0*/  FADD.FTZ R28, R8, R25 ;  /* 0x00000019081c7221 */ /* 0x001fe20000010000 */
[----:B------:R-:W-:-:S04]  /*c5f0*/  FADD.FTZ R5, R11, R24 ;  /* 0x000000180b057221 */ /* 0x000fc80000010000 */
[----:B-1----:R-:W-:Y:S01]  /*c600*/  FADD.FTZ R36, R12, R5 ;  /* 0x000000050c247221 */ /* 0x002fe20000010000 */
        /* <DEDUP_REMOVED lines=160> */
[----:B-1----:R-:W-:-:S04]  /*d010*/  FMUL.FTZ R37, R43, R130 ;  /* 0x000000822b257220 */ /* 0x002fc80000410000 */
        /* <DEDUP_REMOVED lines=61> */
[C---:B------:R-:W-:Y:S01]  /*d3f0*/  FMUL.FTZ R47, R4.reuse, R47 ;  /* 0x0000002f042f7220 */ /* 0x040fe20000410000 */
[----:B------:R-:W-:Y:S02]  /*d400*/  FMUL.FTZ R45, R4, R45 ;  /* 0x0000002d042d7220 */ /* 0x000fe40000410000 */
        /* <DEDUP_REMOVED lines=48> */
[C---:B------:R-:W-:Y:S02]  /*d710*/  FMUL.FTZ R131, R4.reuse, R131 ;  /* 0x0000008304837220 */ /* 0x040fe40000410000 */
[----:B------:R2:W-:Y:S01]  /*d720*/  ST.E desc[UR36][R16.64+0x3ac], R37 ;  /* 0x0003ac2510007985 */ /* 0x0005e2000c101924 */
[----:B---3--:R-:W-:Y:S01]  /*d730*/  FMUL.FTZ R33, R43, R42 ;  /* 0x0000002a2b217220 */ /* 0x008fe20000410000 */
[----:B------:R-:W-:-:S02]  /*d740*/  FMUL.FTZ R129, R4, R129 ;  /* 0x0000008104817220 */ /* 0x000fc40000410000 */
[----:B------:R3:W-:Y:S01]  /*d750*/  ST.E desc[UR36][R16.64+0x3b8], R41 ;  /* 0x0003b82910007985 */ /* 0x0007e2000c101924 */
[C---:B0-----:R-:W-:Y:S01]  /*d760*/  FMUL.FTZ R35, R43.reuse, R40 ;  /* 0x000000282b237220 */ /* 0x041fe20000410000 */
        /* <DEDUP_REMOVED lines=103> */
[----:B------:R-:W-:Y:S04]  /*dde0*/  ST.E desc[UR36][R16.64+0x3dc], R39 ;  /* 0x0003dc2710007985 */ /* 0x000fe8000c101924 */
[----:B------:R4:W-:Y:S04]  /*ddf0*/  ST.E desc[UR36][R16.64+0x3e8], R37 ;  /* 0x0003e82510007985 */ /* 0x0009e8000c101924 */
[----:B------:R4:W-:Y:S04]  /*de00*/  ST.E desc[UR36][R16.64+0x3ec], R41 ;  /* 0x0003ec2910007985 */ /* 0x0009e8000c101924 */
[----:B------:R-:W-:Y:S04]  /*de10*/  ST.E desc[UR36][R16.64+0x3f8], R45 ;  /* 0x0003f82d10007985 */ /* 0x000fe8000c101924 */
[----:B------:R-:W-:Y:S04]  /*de20*/  ST.E desc[UR36][R16.64+0x3fc], R47 ;  /* 0x0003fc2f10007985 */ /* 0x000fe8000c101924 */
[----:B------:R4:W-:Y:S01]  /*de30*/  ST.E desc[UR36][R16.64+0x408], R43 ;  /* 0x0004082b10007985 */ /* 0x0009e2000c101924 */
[----:B------:R1:W-:Y:S06]  /*de40*/  BAR.SYNC.DEFER_BLOCKING R209, 0x100 ;  /* 0x000400d10000751d */ /* 0x0003ec0000010000 */
[----:B------:R-:W4:Y:S04]  /*de50*/  LDL R144, [R1+0x1f8] ;  /* 0x0001f80001907983 */ /* 0x000f280000100800 */
        /* <DEDUP_REMOVED lines=128> */
[----:B------:R-:W4:Y:S04]  /*e660*/  LD.E.64 R4, desc[UR36][R16.64+0x88] ;  /* 0x0000882410047980 */ /* 0x000f28000c101b00 */
        /* <DEDUP_REMOVED lines=128> */
[----:B0-----:R-:W4:Y:S01]  /*ee70*/  LDL R187, [R1+0x68] ;  /* 0x0000680001bb7983 */ /* 0x001f220000100800 */
[----:B------:R-:W-:-:S03]  /*ee80*/  IMAD R4, R144, 0xc00, R4 ;  /* 0x00000c0090047824 */ /* 0x000fc600078e0204 */
        /* <DEDUP_REMOVED lines=1230> */
.L_x_12652:
[----:B------:R-:W-:Y:S05]  /*13b70*/  BSYNC B0 ;  /* 0x0000000000007941 */ /* 0x000fea0003800000 */
.L_x_12651:
        /* <DEDUP_REMOVED lines=9> */
.L_x_12634:
[----:B------:R-:W-:-:S13]  /*13c10*/  ISETP.GE.AND P0, PT, R10, UR40, PT ;  /* 0x000000280a007c0c */ /* 0x000fda000bf06270 */
[----:B------:R-:W-:Y:S05]  /*13c20*/  @!P0 BRA `(.L_x_12654) ;  /* 0x000000b000b88947 */ /* 0x000fea0003800000 */
[----:B------:R1:W5:Y:S01]  /*13c30*/  LDL.64 R2, [R1+0x158] ;  /* 0x0001580001027983 */ /* 0x0003620000100a00 */
[----:B------:R-:W-:-:S05]  /*13c40*/  IADD3 R4, P0, R16, 0x28, RZ ;  /* 0x0000002810047810 */ /* 0x000fca0007f1e0ff */
[----:B------:R-:W-:-:S08]  /*13c50*/  IMAD.X R5, RZ, RZ, R17, P0 ;  /* 0x000000ffff057224 */ /* 0x000fd000000e0611 */
.L_x_12687:
        /* <DEDUP_REMOVED lines=20> */
.L_x_12656:
[----:B------:R-:W-:Y:S05]  /*13da0*/  BSYNC B0 ;  /* 0x0000000000007941 */ /* 0x000fea0003800000 */
.L_x_12655:
        /* <DEDUP_REMOVED lines=10> */
.L_x_12658:
[----:B------:R-:W-:Y:S05]  /*13e50*/  BSYNC B0 ;  /* 0x0000000000007941 */ /* 0x000fea0003800000 */
.L_x_12657:
[----:B------:R-:W-:Y:S04]  /*13e60*/  BSSY B0, `(.L_x_12659) ;  /* 0x0000006000007945 */ /* 0x000fe80003800000 */
[----:B--2---:R-:W-:Y:S05]  /*13e70*/  @P0 BRA `(.L_x_12660) ;  /* 0x0000000000100947 */ /* 0x004fea0003800000 */
[----:B-----5:R-:W-:Y:S01]  /*13e80*/  IMAD R0, R0, 0x8, R8 ;  /* 0x0000000800007824 */ /* 0x020fe200078e0208 */
[----:B0-----:R-:W-:-:S04]  /*13e90*/  SHF.L.U32 R7, R6, 0x1f, RZ ;  /* 0x0000001f06077819 */ /* 0x001fc800000006ff */
[----:B------:R-:W0:Y:S02]  /*13ea0*/  SYNCS.PHASECHK.TRANS64.TRYWAIT P0, [R0+URZ], R7 ;  /* 0x00000007000075a7 */ /* 0x000e24000800017f */
[----:B0-----:R-:W-:Y:S05]  /*13eb0*/  @!P0 BRA `(.L_x_12661) ;  /* 0x00000158003c8947 */ /* 0x001fea0003800000 */
.L_x_12660:
[----:B------:R-:W-:Y:S05]  /*13ec0*/  BSYNC B0 ;  /* 0x0000000000007941 */ /* 0x000fea0003800000 */
.L_x_12659:
        /* <DEDUP_REMOVED lines=59> */
.L_x_12663:
[----:B------:R-:W-:Y:S05]  /*14280*/  BSYNC B0 ;  /* 0x0000000000007941 */ /* 0x000fea0003800000 */
.L_x_12662:
        /* <DEDUP_REMOVED lines=13> */
.L_x_12665:
[----:B------:R-:W-:Y:S05]  /*14360*/  BSYNC B0 ;  /* 0x0000000000007941 */ /* 0x000fea0003800000 */
.L_x_12664:
        /* <DEDUP_REMOVED lines=8> */
.L_x_12667:
[----:B------:R-:W-:Y:S05]  /*143f0*/  BSYNC B0 ;  /* 0x0000000000007941 */ /* 0x000fea0003800000 */
.L_x_12666:
[----:B------:R-:W2:Y:S04]  /*14400*/  LDL R5, [R1+0x70] ;  /* 0x0000700001057983 */ /* 0x000ea80000100800 */
[----:B------:R-:W3:Y:S04]  /*14410*/  LD.E R11, desc[UR36][R2.64] ;  /* 0x00000024020b7980 */ /* 0x000ee8000c101900 */
[----:B------:R-:W3:Y:S04]  /*14420*/  LDL.64 R20, [R1+0xf8] ;  /* 0x0000f80001147983 */ /* 0x000ee80000100a00 */
[----:B0----5:R-:W4:Y:S04]  /*14430*/  LDL.64 R6, [R1+0xf0] ;  /* 0x0000f00001067983 */ /* 0x021f280000100a00 */
[----:B------:R-:W4:Y:S04]  /*14440*/  LDL.64 R8, [R1+0xf0] ;  /* 0x0000f00001087983 */ /* 0x000f280000100a00 */
        /* <DEDUP_REMOVED lines=14> */
[----:B------:R-:W2:Y:S08]  /*14530*/  LDL R5, [R1] ;  /* 0x0000000001057983 */ /* 0x000eb00000100800 */
[----:B------:R-:W-:Y:S01]  /*14540*/  HGMMA.64x96x16.F32 R24, gdesc[UR4], R24, UP0, gsb0 ;  /* 0x01600000041879f0 */ /* 0x000fe2000b800818 */
[----:B------:R-:W-:-:S02]  /*14550*/  VIADD R6, R4, 0x2 ;  /* 0x0000000204067836 */ /* 0x000fc40000000000 */
[----:B------:R-:W-:Y:S01]  /*14560*/  IMAD.MOV.U32 R7, RZ, RZ, R21 ;  /* 0x000000ffff077224 */ /* 0x000fe200078e0015 */
[----:B------:R-:W-:Y:S02]  /*14570*/  R2UR UR4, R8 ;  /* 0x00000000080472ca */ /* 0x000fe400000e0000 */
[----:B------:R-:W-:Y:S02]  /*14580*/  R2UR UR6, R6 ;  /* 0x00000000060672ca */ /* 0x000fe400000e0000 */
[----:B------:R-:W-:Y:S02]  /*14590*/  R2UR UR7, R7 ;  /* 0x00000000070772ca */ /* 0x000fe400000e0000 */
[----:B------:R-:W-:Y:S02]  /*145a0*/  R2UR UR5, R9 ;  /* 0x00000000090572ca */ /* 0x000fe400000e0000 */
[----:B------:R-:W3:Y:S01]  /*145b0*/  LDL.64 R8, [R1+0xf0] ;  /* 0x0000f00001087983 */ /* 0x000ee20000100a00 */
[----:B------:R-:W-:Y:S01]  /*145c0*/  VIADD R12, R12, 0x4 ;  /* 0x000000040c0c7836 */ /* 0x000fe20000000000 */
[----:B------:R-:W-:-:S02]  /*145d0*/  WARPGROUP.DEPBAR.LE gsb0, 0x0 ;  /* 0x00008000000079c5 */ /* 0x000fc40000010000 */
[----:B------:R-:W-:-:S07]  /*145e0*/  WARPGROUP.ARRIVE ;  /* 0x00000000000079c5 */ /* 0x000fce0000000000 */
[----:B------:R-:W-:Y:S01]  /*145f0*/  HGMMA.64x96x16.F32 R24, gdesc[UR4], R24, gsb0 ;  /* 0x01600000041879f0 */ /* 0x000fe20008000818 */
[----:B------:R-:W-:Y:S02]  /*14600*/  VIADD R6, R4, 0x4 ;  /* 0x0000000404067836 */ /* 0x000fe40000000000 */
[----:B------:R-:W-:Y:S01]  /*14610*/  IMAD.MOV.U32 R7, RZ, RZ, R21 ;  /* 0x000000ffff077224 */ /* 0x000fe200078e0015 */
[----:B------:R-:W-:Y:S02]  /*14620*/  R2UR UR4, R12 ;  /* 0x000000000c0472ca */ /* 0x000fe400000e0000 */
[----:B------:R-:W-:Y:S02]  /*14630*/  R2UR UR6, R6 ;  /* 0x00000000060672ca */ /* 0x000fe400000e0000 */
[----:B------:R-:W-:Y:S02]  /*14640*/  R2UR UR7, R7 ;  /* 0x00000000070772ca */ /* 0x000fe400000e0000 */
[----:B------:R-:W-:-:S02]  /*14650*/  R2UR UR5, R13 ;  /* 0x000000000d0572ca */ /* 0x000fc400000e0000 */
[----:B------:R-:W4:Y:S01]  /*14660*/  LDL.64 R12, [R1+0xf0] ;  /* 0x0000f000010c7983 */ /* 0x000f220000100a00 */
[----:B------:R-:W-:Y:S01]  /*14670*/  VIADD R14, R14, 0x6 ;  /* 0x000000060e0e7836 */ /* 0x000fe20000000000 */
[----:B------:R-:W-:Y:S02]  /*14680*/  WARPGROUP.DEPBAR.LE gsb0, 0x0 ;  /* 0x00008000000079c5 */ /* 0x000fe40000010000 */
        /* <DEDUP_REMOVED lines=8> */
[----:B------:R-:W2:Y:S01]  /*14710*/  LDL.64 R14, [R1+0xf0] ;  /* 0x0000f000010e7983 */ /* 0x000ea20000100a00 */
        /* <DEDUP_REMOVED lines=11> */
[----:B---3--:R-:W-:Y:S01]  /*147d0*/  VIADD R8, R8, 0x402 ;  /* 0x0000040208087836 */ /* 0x008fe20000000000 */
        /* <DEDUP_REMOVED lines=9> */
[----:B------:R-:W3:Y:S01]  /*14870*/  LDL.64 R8, [R1+0xf0] ;  /* 0x0000f00001087983 */ /* 0x000ee20000100a00 */
[----:B----4-:R-:W-:Y:S01]  /*14880*/  VIADD R12, R12, 0x404 ;  /* 0x000004040c0c7836 */ /* 0x010fe20000000000 */
        /* <DEDUP_REMOVED lines=10> */
[----:B--2---:R-:W-:Y:S01]  /*14930*/  VIADD R14, R14, 0x406 ;  /* 0x000004060e0e7836 */ /* 0x004fe20000000000 */
        /* <DEDUP_REMOVED lines=63> */
[----:B------:R-:W-:Y:S01]  /*14d30*/  R2UR UR5, R19 ;  /* 0x00000000130572ca */ /* 0x000fe200000e0000 */
[----:B---3--:R-:W-:-:S02]  /*14d40*/  VIADD R8, R8, 0xc02 ;  /* 0x00000c0208087836 */ /* 0x008fc40000000000 */
        /* <DEDUP_REMOVED lines=9> */
[----:B----4-:R-:W-:Y:S01]  /*14de0*/  VIADD R12, R12, 0xc04 ;  /* 0x00000c040c0c7836 */ /* 0x010fe20000000000 */
[----:B------:R0:W-:Y:S01]  /*14df0*/  STL [R1+0x70], R0 ;  /* 0x0000700001007387 */ /* 0x0001e20000100800 */
[----:B------:R-:W-:Y:S01]  /*14e00*/  VIADD R20, R4, 0x904 ;  /* 0x0000090404147836 */ /* 0x000fe20000000000 */
[----:B------:R-:W-:-:S02]  /*14e10*/  WARPGROUP.DEPBAR.LE gsb0, 0x0 ;  /* 0x00008000000079c5 */ /* 0x000fc40000010000 */
[----:B------:R-:W-:Y:S01]  /*14e20*/  WARPGROUP.ARRIVE ;  /* 0x00000000000079c5 */ /* 0x000fe20000000000 */
[----:B--2---:R-:W-:Y:S01]  /*14e30*/  VIADD R14, R14, 0xc06 ;  /* 0x00000c060e0e7836 */ /* 0x004fe20000000000 */
[----:B------:R0:W5:Y:S05]  /*14e40*/  LDL R7, [R1+0xc] ;  /* 0x00000c0001077983 */ /* 0x00016a0000100800 */
[----:B------:R-:W-:Y:S01]  /*14e50*/  HGMMA.64x96x16.F32 R24, gdesc[UR4], R24, gsb0 ;  /* 0x01600000041879f0 */ /* 0x000fe20008000818 */
[----:B------:R-:W-:Y:S02]  /*14e60*/  R2UR UR6, R20 ;  /* 0x00000000140672ca */ /* 0x000fe400000e0000 */
[----:B------:R-:W-:-:S02]  /*14e70*/  R2UR UR7, R21 ;  /* 0x00000000150772ca */ /* 0x000fc400000e0000 */
[----:B------:R-:W-:Y:S02]  /*14e80*/  R2UR UR4, R12 ;  /* 0x000000000c0472ca */ /* 0x000fe400000e0000 */
[----:B------:R-:W-:Y:S01]  /*14e90*/  R2UR UR5, R13 ;  /* 0x000000000d0572ca */ /* 0x000fe200000e0000 */
[----:B------:R-:W-:Y:S01]  /*14ea0*/  VIADD R20, R4, 0x906 ;  /* 0x0000090604147836 */ /* 0x000fe20000000000 */
[----:B------:R-:W-:Y:S02]  /*14eb0*/  WARPGROUP.DEPBAR.LE gsb0, 0x0 ;  /* 0x00008000000079c5 */ /* 0x000fe40000010000 */
[----:B------:R-:W-:-:S09]  /*14ec0*/  WARPGROUP.ARRIVE ;  /* 0x00000000000079c5 */ /* 0x000fd20000000000 */
        /* <DEDUP_REMOVED lines=26> */
[----:B------:R-:W-:-:S04]  /*15070*/  LOP3.LUT R5, R5, 0x1, RZ, 0xfc, !PT ;  /* 0x0000000105057812 */ /* 0x000fc800078efcff */
[----:B------:R-:W-:Y:S01]  /*15080*/  ISETP.NE.AND P0, PT, R5, 0x3, PT ;  /* 0x000000030500780c */ /* 0x000fe20003f05270 */
[----:B------:R-:W-:-:S12]  /*15090*/  BSSY B0, `(.L_x_12669) ;  /* 0x0000003000007945 */ /* 0x000fd80003800000 */
[----:B0-----:R-:W-:Y:S05]  /*150a0*/  @!P0 BRA `(.L_x_12670) ;  /* 0x0000000000048947 */ /* 0x001fea0003800000 */
[----:B------:R-:W-:Y:S01]  /*150b0*/  BPT.TRAP 0x1 ;  /* 0x000000040000795c */ /* 0x000fe20000300000 */
.L_x_12670:
[----:B------:R-:W-:Y:S05]  /*150c0*/  BSYNC B0 ;  /* 0x0000000000007941 */ /* 0x000fea0003800000 */
.L_x_12669:
        /* <DEDUP_REMOVED lines=23> */
[----:B------:R-:W-:-:S03]  /*15240*/  FMUL.FTZ R74, R29, R11 ;  /* 0x0000000b1d4a7220 */ /* 0x000fc60000410000 */
[----:B------:R0:W2:Y:S01]  /*15250*/  MUFU.TANH R83, R33 ;  /* 0x0000002100537308 */ /* 0x0000a20000002400 */
[-C--:B------:R-:W-:Y:S01]  /*15260*/  FMUL.FTZ R29, R42, R11.reuse ;  /* 0x0000000b2a1d7220 */ /* 0x080fe20000410000 */
[-C--:B------:R-:W-:Y:S01]  /*15270*/  FMUL.FTZ R20, R30, R11.reuse ;  /* 0x0000000b1e147220 */ /* 0x080fe20000410000 */
[----:B0-----:R-:W-:Y:S01]  /*15280*/  SHF.R.S32.HI R33, RZ, 0x1f, R14 ;  /* 0x0000001fff217819 */ /* 0x001fe2000001140e */
[----:B------:R-:W-:-:S03]  /*15290*/  FMUL.FTZ R30, R43, R11 ;  /* 0x0000000b2b1e7220 */ /* 0x000fc60000410000 */
[----:B------:R-:W-:-:S04]  /*152a0*/  LEA.HI R42, R33, R14, RZ, 0x7 ;  /* 0x0000000e212a7211 */ /* 0x000fc800078f38ff */
[----:B------:R-:W-:Y:S01]  /*152b0*/  LOP3.LUT R43, R42, 0xffffff80, RZ, 0xc0, !PT ;  /* 0xffffff802a2b7812 */ /* 0x000fe200078ec0ff */
[-C--:B------:R-:W-:Y:S01]  /*152c0*/  FMUL.FTZ R13, R27, R11.reuse ;  /* 0x0000000b1b0d7220 */ /* 0x080fe20000410000 */
[----:B------:R-:W-:-:S03]  /*152d0*/  FMUL.FTZ R27, R38, R11 ;  /* 0x0000000b261b7220 */ /* 0x000fc60000410000 */
[----:B------:R-:W-:Y:S02]  /*152e0*/  IMAD.IADD R43, R14, 0x1, -R43 ;  /* 0x000000010e2b7824 */ /* 0x000fe400078e0a2b */
[-C--:B------:R-:W-:Y:S01]  /*152f0*/  FMUL.FTZ R38, R40, R11.reuse ;  /* 0x0000000b28267220 */ /* 0x080fe20000410000 */
        /* <DEDUP_REMOVED lines=10> */
[-C--:B------:R-:W-:Y:S01]  /*153a0*/  FMUL.FTZ R37, R46, R11.reuse ;  /* 0x0000000b2e257220 */ /* 0x080fe20000410000 */
[-C--:B------:R-:W-:Y:S01]  /*153b0*/  FMUL.FTZ R48, R48, R11.reuse ;  /* 0x0000000b30307220 */ /* 0x080fe20000410000 */
[----:B------:R-:W-:Y:S01]  /*153c0*/  LEA.HI R45, R33, R14, RZ, 0x2 ;  /* 0x0000000e212d7211 */ /* 0x000fe200078f10ff */
[----:B------:R-:W-:Y:S01]  /*153d0*/  FMUL.FTZ R12, R26, R11 ;  /* 0x0000000b1a0c7220 */ /* 0x000fe20000410000 */
[----:B------:R-:W-:Y:S01]  /*153e0*/  LEA.HI R46, R44, R43, RZ, 0x2 ;  /* 0x0000002b2c2e7211 */ /* 0x000fe200078f10ff */
[-C--:B------:R-:W-:Y:S01]  /*153f0*/  FMUL.FTZ R26, R35, R11.reuse ;  /* 0x0000000b231a7220 */ /* 0x080fe20000410000 */
[----:B------:R-:W-:Y:S01]  /*15400*/  FMUL.FTZ R35, R47, R11 ;  /* 0x0000000b2f237220 */ /* 0x000fe20000410000 */
[----:B------:R0:W3:Y:S01]  /*15410*/  MUFU.TANH R77, R48 ;  /* 0x00000030004d7308 */ /* 0x0000e20000002400 */
[----:B------:R-:W-:-:S02]  /*15420*/  LOP3.LUT R45, R45, 0xfffffffc, RZ, 0xc0, !PT ;  /* 0xfffffffc2d2d7812 */ /* 0x000fc400078ec0ff */
[--C-:B------:R-:W-:Y:S02]  /*15430*/  SHF.R.S32.HI R47, RZ, 0x2, R46.reuse ;  /* 0x00000002ff2f7819 */ /* 0x100fe4000001142e */
[----:B0-----:R-:W-:Y:S01]  /*15440*/  SHF.R.S32.HI R48, RZ, 0x1f, R46 ;  /* 0x0000001fff307819 */ /* 0x001fe2000001142e */
        /* <DEDUP_REMOVED lines=22> */
[-C--:B------:R-:W-:Y:S01]  /*155b0*/  FMUL.FTZ R32, R52, R11.reuse ;  /* 0x0000000b34207220 */ /* 0x080fe20000410000 */
[----:B------:R-:W-:Y:S01]  /*155c0*/  LOP3.LUT R46, R46, 0x7ffffffc, RZ, 0xc0, !PT ;  /* 0x7ffffffc2e2e7812 */ /* 0x000fe200078ec0ff */
[----:B------:R-:W0:Y:S01]  /*155d0*/  SHFL.IDX PT, R18, R47, RZ, 0x1c1f ;  /* 0x001c1fff2f127589 */ /* 0x000e2200000e0000 */
[----:B------:R-:W-:Y:S02]  /*155e0*/  IMAD.MOV.U32 R19, RZ, RZ, -0x60 ;  /* 0xffffffa0ff137424 */ /* 0x000fe400078e00ff */
        /* <DEDUP_REMOVED lines=21> */
[----:B------:R-:W-:Y:S01]  /*15740*/  FMUL.FTZ R54, R70, R11 ;  /* 0x0000000b46367220 */ /* 0x000fe20000410000 */
[----:B------:R-:W-:-:S02]  /*15750*/  IMAD.IADD R46, R43, 0x1, -R46 ;  /* 0x000000012b2e7824 */ /* 0x000fc400078e0a2e */
[----:B------:R-:W-:Y:S01]  /*15760*/  FMUL.FTZ R11, R71, R11 ;  /* 0x0000000b470b7220 */ /* 0x000fe20000410000 */
[----:B------:R-:W-:Y:S01]  /*15770*/  IMAD R19, R10, R19, 0x1 ;  /* 0x000000010a137424 */ /* 0x000fe200078e0213 */
[----:B------:R-:W1:Y:S03]  /*15780*/  MUFU.TANH R24, R24 ;  /* 0x0000001800187308 */ /* 0x000e660000002400 */
[----:B------:R-:W-:Y:S01]  /*15790*/  IMAD R19, R46, -0x2, R19 ;  /* 0xfffffffe2e137824 */ /* 0x000fe200078e0213 */
        /* <DEDUP_REMOVED lines=64> */
.L_x_12676:
[----:B------:R-:W-:Y:S05]  /*15ba0*/  BSYNC B2 ;  /* 0x0000000000027941 */ /* 0x000fea0003800000 */
.L_x_12675:
[----:B------:R-:W-:Y:S01]  /*15bb0*/  LOP3.LUT R9, RZ, R9, RZ, 0x33, !PT ;  /* 0x00000009ff097212 */ /* 0x000fe200078e33ff */
[----:B------:R-:W-:Y:S06]  /*15bc0*/  BRA `(.L_x_12677) ;  /* 0x0000000000187947 */ /* 0x000fec0003800000 */
.L_x_12674:
[----:B------:R-:W-:-:S13]  /*15bd0*/  ISETP.NE.AND P0, PT, R6, 0x1, PT ;  /* 0x000000010600780c */ /* 0x000fda0003f05270 */
[----:B------:R-:W-:Y:S05]  /*15be0*/  @!P0 BRA `(.L_x_12677) ;  /* 0x0000000000108947 */ /* 0x000fea0003800000 */
[----:B------:R-:W2:Y:S04]  /*15bf0*/  LDL R14, [R197+0x1c] ;  /* 0x00001c00c50e7983 */ /* 0x000ea80000100800 */
[----:B------:R-:W3:Y:S01]  /*15c00*/  LDL R18, [R197+0x20] ;  /* 0x00002000c5127983 */ /* 0x000ee20000100800 */
[----:B--2---:R-:W-:-:S05]  /*15c10*/  IMAD.HI.U32 R9, R9, R14, RZ ;  /* 0x0000000e09097227 */ /* 0x004fca00078e00ff */
[----:B---3--:R-:W-:-:S07]  /*15c20*/  SHF.R.U32.HI R9, RZ, R18, R9 ;  /* 0x00000012ff097219 */ /* 0x008fce0000011609 */
.L_x_12677:
[----:B------:R-:W-:Y:S05]  /*15c30*/  BSYNC B1 ;  /* 0x0000000000017941 */ /* 0x000fea0003800000 */
.L_x_12673:
[----:B------:R-:W-:-:S05]  /*15c40*/  IMAD R9, R6, R9, R19 ;  /* 0x0000000906097224 */ /* 0x000fca00078e0213 */
[----:B------:R-:W-:Y:S02]  /*15c50*/  VIMNMX R8, R8, R9, !PT ;  /* 0x0000000908087248 */ /* 0x000fe40007fe0100 */
[----:B------:R-:W-:-:S07]  /*15c60*/  VIADDMNMX R7, R9, R6, R7, PT ;  /* 0x0000000609077246 */ /* 0x000fce0003800107 */
.L_x_12672:
[----:B------:R-:W-:Y:S05]  /*15c70*/  BSYNC B0 ;  /* 0x0000000000007941 */ /* 0x000fea0003800000 */
.L_x_12671:
        /* <DEDUP_REMOVED lines=132> */
.L_x_12683:
[----:B------:R-:W-:Y:S05]  /*164c0*/  BSYNC B2 ;  /* 0x0000000000027941 */ /* 0x000fea0003800000 */
.L_x_12682:
[----:B------:R-:W-:Y:S01]  /*164d0*/  LOP3.LUT R5, RZ, R5, RZ, 0x33, !PT ;  /* 0x00000005ff057212 */ /* 0x000fe200078e33ff */
[----:B------:R-:W-:Y:S06]  /*164e0*/  BRA `(.L_x_12684) ;  /* 0x0000000000187947 */ /* 0x000fec0003800000 */
.L_x_12681:
[----:B------:R-:W-:-:S13]  /*164f0*/  ISETP.NE.AND P6, PT, R6, 0x1, PT ;  /* 0x000000010600780c */ /* 0x000fda0003fc5270 */
[----:B------:R-:W-:Y:S05]  /*16500*/  @!P6 BRA `(.L_x_12684) ;  /* 0x000000000010e947 */ /* 0x000fea0003800000 */
[----:B------:R-:W2:Y:S04]  /*16510*/  LDL R4, [R197+0x1c] ;  /* 0x00001c00c5047983 */ /* 0x000ea80000100800 */
[----:B------:R-:W3:Y:S01]  /*16520*/  LDL R40, [R197+0x20] ;  /* 0x00002000c5287983 */ /* 0x000ee20000100800 */
[----:B--2---:R-:W-:-:S05]  /*16530*/  IMAD.HI.U32 R5, R5, R4, RZ ;  /* 0x0000000405057227 */ /* 0x004fca00078e00ff */
[----:B---3--:R-:W-:-:S07]  /*16540*/  SHF.R.U32.HI R5, RZ, R40, R5 ;  /* 0x00000028ff057219 */ /* 0x008fce0000011605 */
.L_x_12684:
[----:B------:R-:W-:Y:S05]  /*16550*/  BSYNC B1 ;  /* 0x0000000000017941 */ /* 0x000fea0003800000 */
.L_x_12680:
[----:B------:R-:W-:-:S05]  /*16560*/  IMAD R5, R6, R5, R19 ;  /* 0x0000000506057224 */ /* 0x000fca00078e0213 */
[----:B------:R-:W-:Y:S02]  /*16570*/  VIADDMNMX R7, R5, R6, R7, PT ;  /* 0x0000000605077246 */ /* 0x000fe40003800107 */
[----:B------:R-:W-:-:S07]  /*16580*/  VIMNMX R8, R8, R5, !PT ;  /* 0x0000000508087248 */ /* 0x000fce0007fe0100 */
.L_x_12679:
[----:B------:R-:W-:Y:S05]  /*16590*/  BSYNC B0 ;  /* 0x0000000000007941 */ /* 0x000fea0003800000 */
.L_x_12678:
        /* <DEDUP_REMOVED lines=107> */
[----:B------:R-:W-:Y:S02]  /*16c50*/  ISETP.LT.OR P0, PT, R7, 0x42, P0 ;  /* 0x000000420700780c */ /* 0x000fe40000701670 */
[----:B------:R-:W-:Y:S02]  /*16c60*/  FMNMX.FTZ R4, R25, R4, !PT ;  /* 0x0000000419047209 */ /* 0x000fe40007810000 */
[----:B------:R-:W-:Y:S02]  /*16c70*/  FMNMX.FTZ R9, R48, R9, !PT ;  /* 0x0000000930097209 */ /* 0x000fe40007810000 */
[----:B------:R-:W-:Y:S02]  /*16c80*/  ISETP.LT.OR P1, PT, R7, 0x49, P1 ;  /* 0x000000490700780c */ /* 0x000fe40000f21670 */
[----:B------:R-:W-:-:S02]  /*16c90*/  FSEL R31, R31, -INF , !P0 ;  /* 0xff8000001f1f7808 */ /* 0x000fc40004000000 */
        /* <DEDUP_REMOVED lines=10> */
[----:B------:R-:W-:Y:S02]  /*16d40*/  ISETP.GT.AND P5, PT, R8, 0x58, !P5 ;  /* 0x000000580800780c */ /* 0x000fe40006fa4270 */
[----:B------:R-:W-:-:S02]  /*16d50*/  ISETP.LT.OR P4, PT, R7, 0x52, P4 ;  /* 0x000000520700780c */ /* 0x000fc40002781670 */
[----:B------:R-:W-:Y:S02]  /*16d60*/  FSEL R32, R15, -INF , !P3 ;  /* 0xff8000000f207808 */ /* 0x000fe40005800000 */
[----:B------:R-:W-:Y:S02]  /*16d70*/  FMNMX.FTZ R5, R33, R4, !PT ;  /* 0x0000000421057209 */ /* 0x000fe40007810000 */
[----:B------:R-:W-:Y:S02]  /*16d80*/  FMNMX.FTZ R9, R18, R9, !PT ;  /* 0x0000000912097209 */ /* 0x000fe40007810000 */
[----:B------:R-:W-:Y:S02]  /*16d90*/  ISETP.GT.AND P0, PT, R8, 0x59, !P6 ;  /* 0x000000590800780c */ /* 0x000fe40007704270 */
[----:B------:R-:W-:Y:S02]  /*16da0*/  ISETP.LT.OR P5, PT, R7, 0x59, P5 ;  /* 0x000000590700780c */ /* 0x000fe40002fa1670 */
[----:B------:R-:W-:-:S02]  /*16db0*/  FSEL R50, R51, -INF , !P4 ;  /* 0xff80000033327808 */ /* 0x000fc40006000000 */
[----:B------:R-:W-:Y:S02]  /*16dc0*/  FMNMX.FTZ R5, R32, R5, !PT ;  /* 0x0000000520057209 */ /* 0x000fe40007810000 */
[----:B------:R-:W-:Y:S02]  /*16dd0*/  FMNMX.FTZ R9, R14, R9, !PT ;  /* 0x000000090e097209 */ /* 0x000fe40007810000 */
[----:B------:R-:W-:Y:S02]  /*16de0*/  ISETP.LT.OR P0, PT, R7, 0x5a, P0 ;  /* 0x0000005a0700780c */ /* 0x000fe40000701670 */
[----:B------:R-:W-:Y:S02]  /*16df0*/  FSEL R51, R54, -INF , !P5 ;  /* 0xff80000036337808 */ /* 0x000fe40006800000 */
[----:B------:R-:W-:Y:S01]  /*16e00*/  FMNMX.FTZ R4, R50, R5, !PT ;  /* 0x0000000532047209 */ /* 0x000fe20007810000 */
[----:B------:R-:W2:Y:S01]  /*16e10*/  LDL R54, [R1+0x440] ;  /* 0x0004400001367983 */ /* 0x000ea20000100800 */
[----:B------:R-:W-:-:S02]  /*16e20*/  FMNMX.FTZ R6, R24, R9, !PT ;  /* 0x0000000918067209 */ /* 0x000fc40007810000 */
[----:B------:R-:W-:Y:S02]  /*16e30*/  FSEL R52, R11, -INF , !P0 ;  /* 0xff8000000b347808 */ /* 0x000fe40004000000 */
[----:B------:R-:W-:Y:S01]  /*16e40*/  FMNMX.FTZ R7, R51, R4, !PT ;  /* 0x0000000433077209 */ /* 0x000fe20007810000 */
[----:B------:R-:W0:Y:S03]  /*16e50*/  SHFL.BFLY PT, R9, R6, 0x2, 0x1f ;  /* 0x0c401f0006097f89 */ /* 0x000e2600000e0000 */
[----:B------:R-:W-:Y:S01]  /*16e60*/  FMNMX.FTZ R7, R52, R7, !PT ;  /* 0x0000000734077209 */ /* 0x000fe20007810000 */
[----:B------:R-:W3:Y:S04]  /*16e70*/  LDL.64 R4, [R1+0x430] ;  /* 0x0004300001047983 */ /* 0x000ee80000100a00 */
[----:B------:R-:W-:Y:S04]  /*16e80*/  STL.64 [R1+0x420], R6 ;  /* 0x0004200601007387 */ /* 0x000fe80000100a00 */
[----:B------:R-:W4:Y:S01]  /*16e90*/  LDL R11, [R1+0x424] ;  /* 0x00042400010b7983 */ /* 0x000f220000100800 */
[----:B0-----:R-:W-:-:S05]  /*16ea0*/  FMNMX.FTZ R9, R6, R9, !PT ;  /* 0x0000000906097209 */ /* 0x001fca0007810000 */
[----:B------:R-:W0:Y:S02]  /*16eb0*/  SHFL.BFLY PT, R12, R9, 0x1, 0x1f ;  /* 0x0c201f00090c7f89 */ /* 0x000e2400000e0000 */
[----:B0-----:R-:W-:-:S05]  /*16ec0*/  FMNMX.FTZ R8, R9, R12, !PT ;  /* 0x0000000c09087209 */ /* 0x001fca0007810000 */
[----:B------:R-:W-:Y:S04]  /*16ed0*/  STL [R1+0x420], R8 ;  /* 0x0004200801007387 */ /* 0x000fe80000100800 */
[----:B------:R-:W2:Y:S04]  /*16ee0*/  LDL R12, [R1+0x420] ;  /* 0x00042000010c7983 */ /* 0x000ea80000100800 */
[----:B----4-:R-:W0:Y:S02]  /*16ef0*/  SHFL.BFLY PT, R6, R11, 0x2, 0x1f ;  /* 0x0c401f000b067f89 */ /* 0x010e2400000e0000 */
[----:B0-----:R-:W-:-:S05]  /*16f00*/  FMNMX.FTZ R6, R6, R11, !PT ;  /* 0x0000000b06067209 */ /* 0x001fca0007810000 */
[----:B------:R-:W0:Y:S01]  /*16f10*/  SHFL.BFLY PT, R7, R6, 0x1, 0x1f ;  /* 0x0c201f0006077f89 */ /* 0x000e2200000e0000 */
[----:B--2---:R-:W-:Y:S01]  /*16f20*/  FMUL.FTZ R9, R54, R12 ;  /* 0x0000000c36097220 */ /* 0x004fe20000410000 */
[----:B------:R-:W-:Y:S02]  /*16f30*/  FSETP.NEU.FTZ.AND P0, PT, R12, -INF , PT ;  /* 0xff8000000c00780b */ /* 0x000fe40003f1d000 */
[----:B0-----:R-:W-:Y:S02]  /*16f40*/  FMNMX.FTZ R30, R6, R7, !PT ;  /* 0x00000007061e7209 */ /* 0x001fe40007810000 */
[----:B------:R-:W-:Y:S02]  /*16f50*/  FSEL R9, R9, RZ, P0 ;  /* 0x000000ff09097208 */ /* 0x000fe40000000000 */
[----:B------:R-:W-:Y:S01]  /*16f60*/  FSEL R11, R12, RZ, P0 ;  /* 0x000000ff0c0b7208 */ /* 0x000fe20000000000 */
[CC--:B------:R-:W-:Y:S01]  /*16f70*/  FMUL.FTZ R6, R30.reuse, R54.reuse ;  /* 0x000000361e067220 */ /* 0x0c0fe20000410000 */
[----:B------:R-:W-:Y:S01]  /*16f80*/  FSETP.NEU.FTZ.AND P0, PT, R30, -INF , PT ;  /* 0xff8000001e00780b */ /* 0x000fe20003f1d000 */
[-CC-:B------:R-:W-:Y:S01]  /*16f90*/  FFMA.FTZ R13, R14, R54.reuse, -R9.reuse ;  /* 0x000000360e0d7223 */ /* 0x180fe20000010809 */
[-CC-:B------:R-:W-:Y:S01]  /*16fa0*/  FFMA.FTZ R152, R152, R54.reuse, -R9.reuse ;  /* 0x0000003698987223 */ /* 0x180fe20000010809 */
[-CC-:B------:R-:W-:Y:S01]  /*16fb0*/  FFMA.FTZ R188, R188, R54.reuse, -R9.reuse ;  /* 0x00000036bcbc7223 */ /* 0x180fe20000010809 */
        /* <DEDUP_REMOVED lines=22> */
[----:B------:R-:W-:Y:S01]  /*17120*/  FSEL R9, R6, RZ, P0 ;  /* 0x000000ff06097208 */ /* 0x000fe20000000000 */
[----:B------:R-:W-:Y:S01]  /*17130*/  FADD.FTZ R11, R20, -R11 ;  /* 0x8000000b140b7221 */ /* 0x000fe20000010000 */
[----:B------:R-:W-:-:S03]  /*17140*/  FADD.FTZ R21, R21, -R8 ;  /* 0x8000000815157221 */ /* 0x000fc60000010000 */
[-CC-:B------:R-:W-:Y:S01]  /*17150*/  FFMA.FTZ R153, R53, R54.reuse, -R9.reuse ;  /* 0x0000003635997223 */ /* 0x180fe20000010809 */
[-C--:B------:R-:W-:Y:S01]  /*17160*/  FMUL.FTZ R11, R11, R54.reuse ;  /* 0x000000360b0b7220 */ /* 0x080fe20000410000 */
[----:B------:R-:W-:Y:S01]  /*17170*/  FMUL.FTZ R21, R54, R21 ;  /* 0x0000001536157220 */ /* 0x000fe20000410000 */
[-CC-:B------:R-:W-:Y:S01]  /*17180*/  FFMA.FTZ R7, R40, R54.reuse, -R9.reuse ;  /* 0x0000003628077223 */ /* 0x180fe20000010809 */
[----:B------:R-:W-:Y:S01]  /*17190*/  MUFU.EX2 R152, R152 ;  /* 0x0000009800987308 */ /* 0x000fe20000000800 */
[----:B------:R-:W-:-:S07]  /*171a0*/  FFMA.FTZ R155, R47, R54, -R9 ;  /* 0x000000362f9b7223 */ /* 0x000fce0000010809 */
[----:B------:R-:W3:Y:S01]  /*171b0*/  MUFU.EX2 R35, R11 ;  /* 0x0000000b00237308 */ /* 0x000ee20000000800 */
[----:B------:R-:W-:-:S07]  /*171c0*/  FFMA.FTZ R6, R39, R54, -R9 ;  /* 0x0000003627067223 */ /* 0x000fce0000010809 */
[----:B------:R-:W-:Y:S08]  /*171d0*/  MUFU.EX2 R153, R153 ;  /* 0x0000009900997308 */ /* 0x000ff00000000800 */
[----:B------:R-:W0:Y:S01]  /*171e0*/  MUFU.EX2 R36, R21 ;  /* 0x0000001500247308 */ /* 0x000e220000000800 */
[----:B------:R-:W-:-:S07]  /*171f0*/  FFMA.FTZ R179, R46, R54, -R9 ;  /* 0x000000362eb37223 */ /* 0x000fce0000010809 */
[----:B------:R-:W1:Y:S08]  /*17200*/  MUFU.EX2 R188, R188 ;  /* 0x000000bc00bc7308 */ /* 0x000e700000000800 */
[----:B------:R-:W2:Y:S01]  /*17210*/  MUFU.EX2 R7, R7 ;  /* 0x0000000700077308 */ /* 0x000ea20000000800 */
[----:B------:R-:W-:-:S07]  /*17220*/  FFMA.FTZ R180, R45, R54, -R9 ;  /* 0x000000362db47223 */ /* 0x000fce0000010809 */
[----:B------:R-:W4:Y:S08]  /*17230*/  MUFU.EX2 R154, R154 ;  /* 0x0000009a009a7308 */ /* 0x000f300000000800 */
[----:B------:R-:W4:Y:S01]  /*17240*/  MUFU.EX2 R155, R155 ;  /* 0x0000009b009b7308 */ /* 0x000f220000000800 */
[----:B---3--:R-:W-:Y:S01]  /*17250*/  FFMA.FTZ R11, R35, R4, R152 ;  /* 0x00000004230b7223 */ /* 0x008fe20000010098 */
[----:B0-----:R-:W-:-:S06]  /*17260*/  FFMA.FTZ R4, R5, R36, R153 ;  /* 0x0000002405047223 */ /* 0x001fcc0000010099 */
[----:B------:R-:W0:Y:S01]  /*17270*/  MUFU.EX2 R187, R187 ;  /* 0x000000bb00bb7308 */ /* 0x000e220000000800 */
[----:B------:R-:W-:-:S07]  /*17280*/  FFMA.FTZ R177, R43, R54, -R9 ;  /* 0x000000362bb17223 */ /* 0x000fce0000010809 */
[----:B------:R-:W3:Y:S01]  /*17290*/  MUFU.EX2 R6, R6 ;  /* 0x0000000600067308 */ /* 0x000ee20000000800 */
[----:B-1----:R-:W-:Y:S01]  /*172a0*/  FADD.FTZ R11, R188, R11 ;  /* 0x0000000bbc0b7221 */ /* 0x002fe20000010000 */
[----:B--2---:R-:W-:-:S06]  /*172b0*/  FADD.FTZ R4, R7, R4 ;  /* 0x0000000407047221 */ /* 0x004fcc0000010000 */
[----:B------:R-:W1:Y:S01]  /*172c0*/  MUFU.EX2 R186, R186 ;  /* 0x000000ba00ba7308 */ /* 0x000e620000000800 */
[----:B------:R-:W-:-:S07]  /*172d0*/  FFMA.FTZ R178, R44, R54, -R9 ;  /* 0x000000362cb27223 */ /* 0x000fce0000010809 */
[----:B------:R-:W2:Y:S01]  /*172e0*/  MUFU.EX2 R179, R179 ;  /* 0x000000b300b37308 */ /* 0x000ea20000000800 */
[----:B----4-:R-:W-:Y:S01]  /*172f0*/  FADD.FTZ R8, R154, R11 ;  /* 0x0000000b9a087221 */ /* 0x010fe20000010000 */
[----:B------:R-:W-:-:S06]  /*17300*/  FADD.FTZ R5, R155, R4 ;  /* 0x000000049b057221 */ /* 0x000fcc0000010000 */
[----:B------:R-:W4:Y:S01]  /*17310*/  MUFU.EX2 R183, R183 ;  /* 0x000000b700b77308 */ /* 0x000f220000000800 */
[----:B------:R-:W-:-:S07]  /*17320*/  FFMA.FTZ R171, R42, R54, -R9 ;  /* 0x000000362aab7223 */ /* 0x000fce0000010809 */
[----:B------:R-:W4:Y:S01]  /*17330*/  MUFU.EX2 R180, R180 ;  /* 0x000000b400b47308 */ /* 0x000f220000000800 */
[----:B0-----:R-:W-:Y:S01]  /*17340*/  FADD.FTZ R11, R187, R8 ;  /* 0x00000008bb0b7221 */ /* 0x001fe20000010000 */
[----:B---3--:R-:W-:-:S06]  /*17350*/  FADD.FTZ R4, R6, R5 ;  /* 0x0000000506047221 */ /* 0x008fcc0000010000 */
        /* <DEDUP_REMOVED lines=75> */
[----:B------:R-:W0:Y:S08]  /*17810*/  MUFU.EX2 R18, R18 ;  /* 0x0000001200127308 */ /* 0x000e300000000800 */
[----:B------:R-:W3:Y:S01]  /*17820*/  MUFU.EX2 R12, R12 ;  /* 0x0000000c000c7308 */ /* 0x000ee20000000800 */
[----:B-1----:R-:W-:Y:S01]  /*17830*/  FADD.FTZ R4, R158, R5 ;  /* 0x000000059e047221 */ /* 0x002fe20000010000 */
[----:B--2---:R-:W-:-:S06]  /*17840*/  FADD.FTZ R24, R20, R25 ;  /* 0x0000001914187221 */ /* 0x004fcc0000010000 */
[----:B------:R-:W1:Y:S08]  /*17850*/  MUFU.EX2 R13, R13 ;  /* 0x0000000d000d7308 */ /* 0x000e700000000800 */
[----:B------:R-:W2:Y:S01]  /*17860*/  MUFU.EX2 R8, R8 ;  /* 0x0000000800087308 */ /* 0x000ea20000000800 */
[----:B----4-:R-:W-:Y:S01]  /*17870*/  FADD.FTZ R5, R15, R4 ;  /* 0x000000040f057221 */ /* 0x010fe20000010000 */
[----:B------:R-:W-:-:S06]  /*17880*/  FADD.FTZ R25, R11, R24 ;  /* 0x000000180b197221 */ /* 0x000fcc0000010000 */
[----:B------:R-:W4:Y:S08]  /*17890*/  MUFU.EX2 R14, R14 ;  /* 0x0000000e000e7308 */ /* 0x000f300000000800 */
[----:B------:R-:W4:Y:S01]  /*178a0*/  MUFU.EX2 R9, R9 ;  /* 0x0000000900097308 */ /* 0x000f220000000800 */
[----:B0-----:R-:W-:Y:S01]  /*178b0*/  FADD.FTZ R4, R18, R5 ;  /* 0x0000000512047221 */ /* 0x001fe20000010000 */
[----:B---3--:R-:W-:-:S03]  /*178c0*/  FADD.FTZ R25, R12, R25 ;  /* 0x000000190c197221 */ /* 0x008fc60000010000 */
[----:B-1----:R-:W-:Y:S01]  /*178d0*/  FADD.FTZ R5, R13, R4 ;  /* 0x000000040d057221 */ /* 0x002fe20000010000 */
[----:B--2---:R-:W-:-:S03]  /*178e0*/  FADD.FTZ R4, R8, R25 ;  /* 0x0000001908047221 */ /* 0x004fc60000010000 */
[----:B----4-:R-:W-:Y:S01]  /*178f0*/  FADD.FTZ R32, R14, R5 ;  /* 0x000000050e207221 */ /* 0x010fe20000010000 */
[----:B------:R0:W-:Y:S01]  /*17900*/  STL [R1+0x424], R30 ;  /* 0x0004241e01007387 */ /* 0x0001e20000100800 */
        /* <DEDUP_REMOVED lines=136> */
[----:B------:R0:W-:Y:S04]  /*18190*/  ST.E desc[UR36][R16.64+0x210], R29 ;  /* 0x0002101d10007985 */ /* 0x0001e8000c101924 */
[----:B------:R1:W-:Y:S04]  /*181a0*/  ST.E desc[UR36][R16.64+0x214], R31 ;  /* 0x0002141f10007985 */ /* 0x0003e8000c101924 */
[----:B------:R2:W-:Y:S04]  /*181b0*/  ST.E desc[UR36][R16.64+0x220], R27 ;  /* 0x0002201b10007985 */ /* 0x0005e8000c101924 */
        /* <DEDUP_REMOVED lines=16> */
[C---:B0-----:R-:W-:Y:S02]  /*182c0*/  FMUL.FTZ R25, R35.reuse, R110 ;  /* 0x0000006e23197220 */ /* 0x041fe40000410000 */
        /* <DEDUP_REMOVED lines=30> */
[----:B------:R0:W-:Y:S01]  /*184b0*/  ST.E desc[UR36][R16.64+0x380], R27 ;  /* 0x0003801b10007985 */ /* 0x0001e2000c101924 */
[C---:B------:R-:W-:Y:S01]  /*184c0*/  FMUL.FTZ R26, R35.reuse, R26 ;  /* 0x0000001a231a7220 */ /* 0x040fe20000410000 */
        /* <DEDUP_REMOVED lines=28> */
[----:B------:R4:W-:Y:S01]  /*18690*/  ST.E desc[UR36][R16.64+0x3b0], R25 ;  /* 0x0003b01910007985 */ /* 0x0009e2000c101924 */
[C---:B0-----:R-:W-:Y:S01]  /*186a0*/  FMUL.FTZ R27, R35.reuse, R48 ;  /* 0x00000030231b7220 */ /* 0x041fe20000410000 */
[C---:B-1----:R-:W-:Y:S01]  /*186b0*/  FMUL.FTZ R29, R35.reuse, R40 ;  /* 0x00000028231d7220 */ /* 0x042fe20000410000 */
[C---:B--2---:R-:W-:Y:S01]  /*186c0*/  FMUL.FTZ R31, R35.reuse, R46 ;  /* 0x0000002e231f7220 */ /* 0x044fe20000410000 */
[C---:B------:R-:W-:Y:S01]  /*186d0*/  FMUL.FTZ R44, R35.reuse, R44 ;  /* 0x0000002c232c7220 */ /* 0x040fe20000410000 */
[C---:B------:R-:W-:Y:S01]  /*186e0*/  FMUL.FTZ R42, R35.reuse, R42 ;  /* 0x0000002a232a7220 */ /* 0x040fe20000410000 */
[C---:B---3--:R-:W-:Y:S01]  /*186f0*/  FMUL.FTZ R5, R35.reuse, R38 ;  /* 0x0000002623057220 */ /* 0x048fe20000410000 */
[C---:B------:R-:W-:Y:S01]  /*18700*/  FMUL.FTZ R34, R36.reuse, R34 ;  /* 0x0000002224227220 */ /* 0x040fe20000410000 */
[----:B------:R-:W-:Y:S01]  /*18710*/  FMUL.FTZ R35, R35, R30 ;  /* 0x0000001e23237220 */ /* 0x000fe20000410000 */
        /* <DEDUP_REMOVED lines=163> */
[----:B------:R-:W4:Y:S04]  /*19150*/  LD.E R27, desc[UR36][R16.64+0x214] ;  /* 0x00021424101b7980 */ /* 0x000f28000c101900 */
[----:B------:R-:W4:Y:S04]  /*19160*/  LD.E R29, desc[UR36][R16.64+0x218] ;  /* 0x00021824101d7980 */ /* 0x000f28000c101900 */
[----:B------:R-:W4:Y:S04]  /*19170*/  LD.E R31, desc[UR36][R16.64+0x21c] ;  /* 0x00021c24101f7980 */ /* 0x000f28000c101900 */
        /* <DEDUP_REMOVED lines=255> */
[----:B------:R-:W4:Y:S04]  /*1a170*/  LD.E R24, desc[UR36][R16.64+0x210] ;  /* 0x0002102410187980 */ /* 0x000f28000c101900 */
        /* <DEDUP_REMOVED lines=72> */
[----:B------:R-:W-:-:S03]  /*1a600*/  IMAD R4, R25, 0xc00, R4 ;  /* 0x00000c0019047824 */ /* 0x000fc600078e0204 */
        /* <DEDUP_REMOVED lines=1158> */
.L_x_12686:
[----:B------:R-:W-:Y:S05]  /*1ee70*/  BSYNC B0 ;  /* 0x0000000000007941 */ /* 0x000fea0003800000 */
.L_x_12685:
        /* <DEDUP_REMOVED lines=9> */
.L_x_12654:
        /* <DEDUP_REMOVED lines=77> */
[----:B------:R-:W3:Y:S04]  /*1f3e0*/  LDL.64 R4, [R1+0x230] ;  /* 0x0002300001047983 */ /* 0x000ee80000100a00 */
[----:B------:R-:W0:Y:S08]  /*1f3f0*/  SHFL.BFLY PT, R3, R6, 0x1, 0x1f ;  /* 0x0c201f0006037f89 */ /* 0x000e3000000e0000 */
[----:B------:R-:W3:Y:S01]  /*1f400*/  @!P2 LDL R134, [R1+0x1fc] ;  /* 0x0001fc000186a983 */ /* 0x000ee20000100800 */
[----:B0-----:R-:W-:-:S03]  /*1f410*/  FADD.FTZ R140, R6, R3 ;  /* 0x00000003068c7221 */ /* 0x001fc60000010000 */
[----:B------:R-:W3:Y:S02]  /*1f420*/  LDL.64 R2, [R1+0x220] ;  /* 0x0002200001027983 */ /* 0x000ee40000100a00 */
[----:B------:R-:W-:Y:S02]  /*1f430*/  FSETP.NE.FTZ.AND P1, PT, R140, RZ, PT ;  /* 0x000000ff8c00720b */ /* 0x000fe40003f35000 */
[----:B--2---:R-:W2:Y:S11]  /*1f440*/  LDL.64 R6, [R1+0x240] ;  /* 0x0002400001067983 */ /* 0x004eb60000100a00 */
[----:B------:R-:W2:Y:S04]  /*1f450*/  @P1 LDL R143, [R1+0x440] ;  /* 0x00044000018f1983 */ /* 0x000ea80000100800 */
[----:B------:R-:W2:Y:S01]  /*1f460*/  @P1 LDL R145, [R1+0x424] ;  /* 0x0004240001911983 */ /* 0x000ea20000100800 */
[----:B------:R-:W-:-:S02]  /*1f470*/  IMAD.MOV.U32 R137, RZ, RZ, RZ ;  /* 0x000000ffff897224 */ /* 0x000fc400078e00ff */
[----:B------:R-:W-:Y:S02]  /*1f480*/  IMAD.MOV.U32 R142, RZ, RZ, -0x800000 ;  /* 0xff800000ff8e7424 */ /* 0x000fe400078e00ff */
[----:B------:R-:W-:Y:S01]  /*1f490*/  IMAD.MOV.U32 R144, RZ, RZ, -0x800000 ;  /* 0xff800000ff907424 */ /* 0x000fe200078e00ff */
[----:B------:R1:W-:Y:S08]  /*1f4a0*/  BAR.ARV R208, 0x100 ;  /* 0x000400d00000751d */ /* 0x0003f00000002000 */
[----:B------:R-:W-:Y:S06]  /*1f4b0*/  BAR.ARV 0x8, 0x180 ;  /* 0x0206000000007b1d */ /* 0x000fec0000002000 */
[----:B-----5:R-:W-:-:S13]  /*1f4c0*/  FSETP.NE.FTZ.AND P0, PT, R147, RZ, PT ;  /* 0x000000ff9300720b */ /* 0x020fda0003f15000 */
[----:B------:R-:W5:Y:S04]  /*1f4d0*/  @P0 LDL R138, [R1+0x440] ;  /* 0x00044000018a0983 */ /* 0x000f680000100800 */
[----:B------:R-:W5:Y:S01]  /*1f4e0*/  @P0 LDL R139, [R1+0x420] ;  /* 0x00042000018b0983 */ /* 0x000f620000100800 */
[----:B------:R-:W0:Y:S08]  /*1f4f0*/  @P0 MUFU.LG2 R141, R147 ;  /* 0x00000093008d0308 */ /* 0x000e300000000c00 */
[----:B------:R-:W1:Y:S01]  /*1f500*/  @P0 MUFU.RCP R137, R147 ;  /* 0x0000009300890308 */ /* 0x000e620000001000 */
[----:B0-----:R-:W-:-:S07]  /*1f510*/  @P0 FMUL.FTZ R141, R141, 0.69314718246459960938 ;  /* 0x3f3172188d8d0820 */ /* 0x001fce0000410000 */
[----:B------:R-:W0:Y:S01]  /*1f520*/  @P1 MUFU.LG2 R146, R140 ;  /* 0x0000008c00921308 */ /* 0x000e220000000c00 */
[----:B----4-:R-:W-:Y:S01]  /*1f530*/  VIADD R0, R0, 0x1 ;  /* 0x0000000100007836 */ /* 0x010fe20000000000 */
[----:B------:R-:W-:Y:S01]  /*1f540*/  STL [R1+0x434], R140 ;  /* 0x0004348c01007387 */ /* 0x000fe20000100800 */
[----:B---3--:R-:W-:Y:S01]  /*1f550*/  @!P2 LOP3.LUT R134, R134, 0x1, RZ, 0x3c, !PT ;  /* 0x000000018686a812 */ /* 0x008fe200078e3cff */
        /* <DEDUP_REMOVED lines=102> */
[----:B-----5:R-:W-:-:S04]  /*1fbc0*/  @P0 FMUL.FTZ R138, R138, 0.69314718246459960938 ;  /* 0x3f3172188a8a0820 */ /* 0x020fc80000410000 */
[----:B------:R-:W-:Y:S01]  /*1fbd0*/  @P0 FFMA.FTZ R142, R138, R139, R141 ;  /* 0x0000008b8a8e0223 */ /* 0x000fe2000001008d */
[----:B------:R-:W-:-:S06]  /*1fbe0*/  IMAD.MOV.U32 R138, RZ, RZ, RZ ;  /* 0x000000ffff8a7224 */ /* 0x000fcc00078e00ff */
[----:B------:R-:W2:Y:S01]  /*1fbf0*/  @P1 MUFU.RCP R138, R140 ;  /* 0x0000008c008a1308 */ /* 0x000ea20000001000 */
[----:B0-----:R-:W-:Y:S01]  /*1fc00*/  @P1 FMUL.FTZ R139, R146, 0.69314718246459960938 ;  /* 0x3f317218928b1820 */ /* 0x001fe20000410000 */
[----:B------:R-:W-:-:S04]  /*1fc10*/  @P1 FMUL.FTZ R146, R143, 0.69314718246459960938 ;  /* 0x3f3172188f921820 */ /* 0x000fc80000410000 */
[----:B------:R-:W-:Y:S01]  /*1fc20*/  @P1 FFMA.FTZ R144, R146, R145, R139 ;  /* 0x0000009192901223 */ /* 0x000fe2000001008b */
[----:B------:R1:W-:Y:S04]  /*1fc30*/  STL [R1+0x430], R142 ;  /* 0x0004308e01007387 */ /* 0x0003e80000100800 */
[----:B------:R1:W-:Y:S01]  /*1fc40*/  STL [R1+0x434], R144 ;  /* 0x0004349001007387 */ /* 0x0003e20000100800 */
        /* <DEDUP_REMOVED lines=96> */
[----:B------:R-:W-:-:S13]  /*20250*/  PLOP3.LUT P0, PT, PT, PT, PT, 0x8, 0x0 ;  /* 0x000000000000781c */ /* 0x000fda0003f0e170 */
.L_x_12584:
[----:B------:R-:W2:Y:S08]  /*20260*/  S2UR UR12, SR_CgaCtaId ;  /* 0x00000000000c79c3 */ /* 0x000eb00000008800 */
[----:B------:R-:W-:Y:S06]  /*20270*/  BAR.SYNC.DEFER_BLOCKING 0x5, 0x180 ;  /* 0x0146000000007b1d */ /* 0x000fec0000010000 */
[----:B------:R-:W-:Y:S01]  /*20280*/  UMOV UR42, 0x400 ;  /* 0x00000400002a7882 */ /* 0x000fe20000000000 */
[----:B------:R-:W-:Y:S01]  /*20290*/  BSSY B0, `(.L_x_12688) ;  /* 0x00002c8000007945 */ /* 0x000fe20003800000 */
[----:B--2---:R-:W-:-:S09]  /*202a0*/  ULEA UR42, UR12, UR42, 0x18 ;  /* 0x0000002a0c2a7291 */ /* 0x004fd2000f8ec03f */
[----:B01----:R-:W0:Y:S02]  /*202b0*/  LDS.128 R4, [UR42+0x324d0] ;  /* 0x0324d02aff047984 */ /* 0x003e240008000c00 */
[----:B0-----:R-:W-:Y:S02]  /*202c0*/  R2UR UR5, R5 ;  /* 0x00000000050572ca */ /* 0x001fe400000e0000 */
[----:B------:R-:W-:Y:S02]  /*202d0*/  R2UR UR7, R6 ;  /* 0x00000000060772ca */ /* 0x000fe400000e0000 */
[----:B------:R-:W-:Y:S01]  /*202e0*/  R2UR UR6, R7 ;  /* 0x00000000070672ca */ /* 0x000fe200000e0000 */
[----:B------:R-:W-:Y:S06]  /*202f0*/  BAR.ARV 0x4, 0x180 ;  /* 0x0106000000007b1d */ /* 0x000fec0000002000 */
[----:B------:R-:W-:Y:S08]  /*20300*/  @P0 BRA `(.L_x_12689) ;  /* 0x0000001c00980947 */ /* 0x000ff00003800000 */
[----:B------:R-:W2:Y:S01]  /*20310*/  LDL.128 R136, [R1+0x210] ;  /* 0x0002100001887983 */ /* 0x000ea20000100c00 */
[----:B------:R-:W-:Y:S01]  /*20320*/  R2UR UR4, R204 ;  /* 0x00000000cc0472ca */ /* 0x000fe200000e0000 */
[----:B------:R-:W-:Y:S02]  /*20330*/  ULDC.64 UR8, c[0x0][0xd00] ;  /* 0x0003400000087ab9 */ /* 0x000fe40000000a00 */
        /* <DEDUP_REMOVED lines=31> */
[----:B------:R-:W-:-:S02]  /*20530*/  IADD3 R3, P6, R184, 0x8020, RZ ;  /* 0x00008020b8037810 */ /* 0x000fc40007fde0ff */
[C---:B------:R-:W-:Y:S02]  /*20540*/  LOP3.LUT R149, R184.reuse, 0x380, RZ, 0xc0, !PT ;  /* 0x00000380b8957812 */ /* 0x040fe400078ec0ff */
[C---:B------:R-:W-:Y:S02]  /*20550*/  IADD3 R19, P5, R184.reuse, 0x8040, RZ ;  /* 0x00008040b8137810 */ /* 0x040fe40007fbe0ff */
[----:B------:R-:W-:Y:S02]  /*20560*/  LOP3.LUT R0, R3, 0x380, RZ, 0xc0, !PT ;  /* 0x0000038003007812 */ /* 0x000fe400078ec0ff */
[C---:B------:R-:W-:Y:S02]  /*20570*/  IADD3 R20, P4, R184.reuse, 0x8060, RZ ;  /* 0x00008060b8147810 */ /* 0x040fe40007f9e0ff */
[----:B------:R-:W-:Y:S02]  /*20580*/  SHF.R.U64 R149, R149, 0x3, RZ ;  /* 0x0000000395957819 */ /* 0x000fe400000012ff */
[----:B------:R-:W-:-:S02]  /*20590*/  IADD3 R141, P3, R184, 0xc000, RZ ;  /* 0x0000c000b88d7810 */ /* 0x000fc40007f7e0ff */
[----:B------:R-:W-:Y:S02]  /*205a0*/  LOP3.LUT R2, R19, 0x380, RZ, 0xc0, !PT ;  /* 0x0000038013027812 */ /* 0x000fe400078ec0ff */
[----:B------:R-:W-:Y:S02]  /*205b0*/  SHF.R.U64 R0, R0, 0x3, RZ ;  /* 0x0000000300007819 */ /* 0x000fe400000012ff */
[----:B------:R-:W-:Y:S02]  /*205c0*/  LOP3.LUT R18, R20, 0x380, RZ, 0xc0, !PT ;  /* 0x0000038014127812 */ /* 0x000fe400078ec0ff */
[----:B------:R-:W-:Y:S01]  /*205d0*/  LOP3.LUT R148, R149, R184, RZ, 0x3c, !PT ;  /* 0x000000b895947212 */ /* 0x000fe200078e3cff */
[----:B------:R-:W-:Y:S01]  /*205e0*/  IMAD.MOV.U32 R149, RZ, RZ, R185 ;  /* 0x000000ffff957224 */ /* 0x000fe200078e00b9 */
[----:B------:R-:W-:Y:S02]  /*205f0*/  LOP3.LUT R21, R141, 0x380, RZ, 0xc0, !PT ;  /* 0x000003808d157812 */ /* 0x000fe400078ec0ff */
[----:B------:R-:W-:-:S02]  /*20600*/  IADD3 R145, P2, R184, 0xc020, RZ ;  /* 0x0000c020b8917810 */ /* 0x000fc40007f5e0ff */
[----:B------:R-:W-:Y:S02]  /*20610*/  SHF.R.U64 R2, R2, 0x3, RZ ;  /* 0x0000000302027819 */ /* 0x000fe400000012ff */
[----:B------:R-:W-:Y:S02]  /*20620*/  LOP3.LUT R140, R0, R3, RZ, 0x3c, !PT ;  /* 0x00000003008c7212 */ /* 0x000fe400078e3cff */
[C---:B------:R-:W-:Y:S02]  /*20630*/  IADD3 R143, P1, R184.reuse, 0xc040, RZ ;  /* 0x0000c040b88f7810 */ /* 0x040fe40007f3e0ff */
[----:B------:R-:W-:Y:S02]  /*20640*/  IADD3 R3, P0, R184, 0xc060, RZ ;  /* 0x0000c060b8037810 */ /* 0x000fe40007f1e0ff */
[----:B------:R-:W-:Y:S02]  /*20650*/  SHF.R.U64 R147, R18, 0x3, RZ ;  /* 0x0000000312937819 */ /* 0x000fe400000012ff */
[----:B------:R-:W-:-:S02]  /*20660*/  SHF.R.U64 R0, R21, 0x3, RZ ;  /* 0x0000000315007819 */ /* 0x000fc400000012ff */
[----:B------:R-:W-:Y:S02]  /*20670*/  LOP3.LUT R144, R145, 0x380, RZ, 0xc0, !PT ;  /* 0x0000038091907812 */ /* 0x000fe400078ec0ff */
[----:B------:R-:W-:Y:S02]  /*20680*/  LOP3.LUT R18, R2, R19, RZ, 0x3c, !PT ;  /* 0x0000001302127212 */ /* 0x000fe400078e3cff */
[----:B------:R-:W-:Y:S02]  /*20690*/  LOP3.LUT R142, R143, 0x380, RZ, 0xc0, !PT ;  /* 0x000003808f8e7812 */ /* 0x000fe400078ec0ff */
[----:B------:R-:W-:Y:S02]  /*206a0*/  MOV R148, R148 ;  /* 0x0000009400947202 */ /* 0x000fe40000000f00 */
[----:B------:R-:W-:Y:S02]  /*206b0*/  LOP3.LUT R2, R3, 0x380, RZ, 0xc0, !PT ;  /* 0x0000038003027812 */ /* 0x000fe400078ec0ff */
[----:B------:R-:W-:-:S02]  /*206c0*/  LOP3.LUT R146, R147, R20, RZ, 0x3c, !PT ;  /* 0x0000001493927212 */ /* 0x000fc400078e3cff */
[----:B------:R-:W-:Y:S01]  /*206d0*/  LOP3.LUT R20, R0, R141, RZ, 0x3c, !PT ;  /* 0x0000008d00147212 */ /* 0x000fe200078e3cff */
[--C-:B------:R-:W-:Y:S01]  /*206e0*/  IMAD.X R141, RZ, RZ, R185.reuse, P6 ;  /* 0x000000ffff8d7224 */ /* 0x100fe200030e06b9 */
[----:B------:R-:W-:Y:S01]  /*206f0*/  SHF.R.U64 R144, R144, 0x3, RZ ;  /* 0x0000000390907819 */ /* 0x000fe200000012ff */
[--C-:B------:R-:W-:Y:S01]  /*20700*/  IMAD.X R19, RZ, RZ, R185.reuse, P5 ;  /* 0x000000ffff137224 */ /* 0x100fe200028e06b9 */
[----:B------:R-:W-:Y:S01]  /*20710*/  SHF.R.U64 R142, R142, 0x3, RZ ;  /* 0x000000038e8e7819 */ /* 0x000fe200000012ff */
[--C-:B------:R-:W-:Y:S01]  /*20720*/  IMAD.X R147, RZ, RZ, R185.reuse, P4 ;  /* 0x000000ffff937224 */ /* 0x100fe200020e06b9 */
[----:B------:R-:W-:Y:S01]  /*20730*/  SHF.R.U64 R2, R2, 0x3, RZ ;  /* 0x0000000302027819 */ /* 0x000fe200000012ff */
[--C-:B------:R-:W-:Y:S01]  /*20740*/  IMAD.X R21, RZ, RZ, R185.reuse, P3 ;  /* 0x000000ffff157224 */ /* 0x100fe200018e06b9 */
[----:B------:R-:W-:Y:S01]  /*20750*/  LOP3.LUT R144, R144, R145, RZ, 0x3c, !PT ;  /* 0x0000009190907212 */ /* 0x000fe200078e3cff */
[--C-:B------:R-:W-:Y:S01]  /*20760*/  IMAD.X R145, RZ, RZ, R185.reuse, P2 ;  /* 0x000000ffff917224 */ /* 0x100fe200010e06b9 */
[----:B------:R-:W-:Y:S01]  /*20770*/  LOP3.LUT R142, R142, R143, RZ, 0x3c, !PT ;  /* 0x0000008f8e8e7212 */ /* 0x000fe200078e3cff */
[----:B------:R-:W-:Y:S01]  /*20780*/  UISETP.NE.U32.AND UP0, UPT, UR8, URZ, UPT ;  /* 0x0000003f0800728c */ /* 0x000fe2000bf05070 */
[----:B------:R-:W-:Y:S01]  /*20790*/  LOP3.LUT R2, R2, R3, RZ, 0x3c, !PT ;  /* 0x0000000302027212 */ /* 0x000fe200078e3cff */
[--C-:B------:R-:W-:Y:S01]  /*207a0*/  IMAD.X R143, RZ, RZ, R185.reuse, P1 ;  /* 0x000000ffff8f7224 */ /* 0x100fe200008e06b9 */
[----:B------:R-:W-:Y:S01]  /*207b0*/  MOV R0, R140 ;  /* 0x0000008c00007202 */ /* 0x000fe20000000f00 */
[----:B------:R-:W-:Y:S01]  /*207c0*/  IMAD.X R3, RZ, RZ, R185, P0 ;  /* 0x000000ffff037224 */ /* 0x000fe200000e06b9 */
        /* <DEDUP_REMOVED lines=9> */
[----:B------:R-:W-:Y:S02]  /*20860*/  PLOP3.LUT P1, PT, PT, PT, UP0, 0x80, 0x0 ;  /* 0x000000000000781c */ /* 0x000fe40003f2f008 */
[----:B--2---:R-:W-:-:S02]  /*20870*/  F2FP.F16.F32.PACK_AB R136, R137, R136 ;  /* 0x000000888988723e */ /* 0x004fc400000000ff */
[----:B------:R-:W-:Y:S02]  /*20880*/  F2FP.F16.F32.PACK_AB R137, R139, R138 ;  /* 0x0000008a8b89723e */ /* 0x000fe400000000ff */
[----:B---3--:R-:W-:Y:S02]  /*20890*/  F2FP.F16.F32.PACK_AB R128, R129, R128 ;  /* 0x000000808180723e */ /* 0x008fe400000000ff */
[----:B------:R-:W-:Y:S02]  /*208a0*/  F2FP.F16.F32.PACK_AB R129, R131, R130 ;  /* 0x000000828381723e */ /* 0x000fe400000000ff */
[----:B----4-:R-:W-:Y:S02]  /*208b0*/  F2FP.F16.F32.PACK_AB R138, R133, R132 ;  /* 0x00000084858a723e */ /* 0x010fe400000000ff */
[----:B------:R-:W-:Y:S01]  /*208c0*/  F2FP.F16.F32.PACK_AB R139, R135, R134 ;  /* 0x00000086878b723e */ /* 0x000fe200000000ff */
[----:B------:R-:W-:Y:S01]  /*208d0*/  BAR.SYNC.DEFER_BLOCKING 0x1, 0x100 ;  /* 0x0044000000007b1d */ /* 0x000fe20000010000 */
        /* <DEDUP_REMOVED lines=34> */
[----:B------:R-:W-:Y:S01]  /*20b00*/  F2FP.F16.F32.PACK_AB R65, R67, R66 ;  /* 0x000000424341723e */ /* 0x000fe200000000ff */
[----:B------:R-:W0:Y:S01]  /*20b10*/  LDC R76, c[0x0][0xce8] ;  /* 0x00033a00ff4c7b82 */ /* 0x000e220000000800 */
        /* <DEDUP_REMOVED lines=34> */
[----:B------:R-:W-:Y:S01]  /*20d40*/  F2FP.F16.F32.PACK_AB R11, R7, R6 ;  /* 0x00000006070b723e */ /* 0x000fe200000000ff */
[----:B------:R2:W-:Y:S01]  /*20d50*/  STSM.16.M88.4 [R20], R40 ;  /* 0x0000002814007844 */ /* 0x0005e20000000200 */
[----:B------:R-:W-:-:S03]  /*20d60*/  IMAD.U32 R4, RZ, RZ, UR8 ;  /* 0x00000008ff047e24 */ /* 0x000fc6000f8e00ff */
[----:B------:R2:W-:Y:S01]  /*20d70*/  STSM.16.M88.4 [R21], R32 ;  /* 0x0000002015007844 */ /* 0x0005e20000000200 */
[----:B------:R-:W-:Y:S01]  /*20d80*/  IMAD.U32 R5, RZ, RZ, UR9 ;  /* 0x00000009ff057e24 */ /* 0x000fe2000f8e00ff */
[----:B------:R-:W-:Y:S02]  /*20d90*/  ULDC.64 UR8, c[0x0][0xd08] ;  /* 0x0003420000087ab9 */ /* 0x000fe40000000a00 */
[----:B------:R2:W-:Y:S04]  /*20da0*/  STSM.16.M88.4 [R142], R24 ;  /* 0x000000188e007844 */ /* 0x0005e80000000200 */
[----:B------:R2:W-:Y:S01]  /*20db0*/  STSM.16.M88.4 [R2], R8 ;  /* 0x0000000802007844 */ /* 0x0005e20000000200 */
[----:B------:R-:W-:Y:S01]  /*20dc0*/  UISETP.NE.U32.AND UP1, UPT, UR8, URZ, UPT ;  /* 0x0000003f0800728c */ /* 0x000fe2000bf25070 */
[----:B------:R-:W-:Y:S03]  /*20dd0*/  BAR.SYNC.DEFER_BLOCKING 0x1, 0x100 ;  /* 0x0044000000007b1d */ /* 0x000fe60000010000 */
[----:B------:R-:W-:-:S06]  /*20de0*/  UISETP.NE.AND.EX UP1, UPT, UR9, URZ, UPT, UP1 ;  /* 0x0000003f0900728c */ /* 0x000fcc000bf25310 */
[----:B------:R-:W-:-:S05]  /*20df0*/  PLOP3.LUT P2, PT, PT, PT, UP1, 0x80, 0x0 ;  /* 0x000000000000781c */ /* 0x000fca0003f4f018 */
[----:B------:R-:W-:Y:S02]  /*20e00*/  @UP1 ULDC.64 UR8, c[0x0][0xd08] ;  /* 0x0003420000081ab9 */ /* 0x000fe40000000a00 */
[----:B------:R-:W-:-:S03]  /*20e10*/  @UP1 UIMAD.WIDE UR8, UR4, 0x4, UR8 ;  /* 0x00000004040818a5 */ /* 0x000fc6000f8e0208 */
[----:B------:R-:W-:Y:S02]  /*20e20*/  ULDC UR4, c[0x0][0xb88] ;  /* 0x0002e20000047ab9 */ /* 0x000fe40000000800 */
[----:B------:R-:W-:Y:S02]  /*20e30*/  IMAD.U32 R3, RZ, RZ, UR4 ;  /* 0x00000004ff037e24 */ /* 0x000fe4000f8e00ff */
[----:B------:R-:W-:Y:S01]  /*20e40*/  IMAD.U32 R6, RZ, RZ, UR8 ;  /* 0x00000008ff067e24 */ /* 0x000fe2000f8e00ff */
[----:B-1----:R-:W3:Y:S01]  /*20e50*/  @P1 LDG.E R0, desc[UR36][R4.64] ;  /* 0x0000002404001981 */ /* 0x002ee2000c1e1900 */
[----:B------:R-:W-:-:S05]  /*20e60*/  IMAD.U32 R7, RZ, RZ, UR9 ;  /* 0x00000009ff077e24 */ /* 0x000fca000f8e00ff */
[----:B------:R2:W5:Y:S01]  /*20e70*/  @P2 LDG.E R3, desc[UR36][R6.64] ;  /* 0x0000002406032981 */ /* 0x000562000c1e1900 */
[----:B------:R-:W-:Y:S01]  /*20e80*/  UMOV UR4, URZ ;  /* 0x0000003f00047c82 */ /* 0x000fe20008000000 */
[----:B------:R-:W-:Y:S02]  /*20e90*/  LOP3.LUT P0, RZ, R211, 0x3, RZ, 0xc0, !PT ;  /* 0x00000003d3ff7812 */ /* 0x000fe4000780c0ff */
[----:B---3--:R-:W-:Y:S01]  /*20ea0*/  @P1 R2UR UR4, R0 ;  /* 0x00000000000412ca */ /* 0x008fe200000e0000 */
[----:B0-2---:R-:W-:-:S14]  /*20eb0*/  @P2 BRA `(.L_x_12690) ;  /* 0x0000000000102947 */ /* 0x005fdc0003800000 */
[----:B------:R-:W-:Y:S05]  /*20ec0*/  @!P1 BRA `(.L_x_12690) ;  /* 0x00000000000c9947 */ /* 0x000fea0003800000 */
[----:B------:R-:W2:Y:S04]  /*20ed0*/  LDG.E R0, desc[UR36][R4.64] ;  /* 0x0000002404007981 */ /* 0x000ea8000c1e1900 */
[----:B-----5:R-:W2:Y:S02]  /*20ee0*/  LDG.E R3, desc[UR36][R4.64+0x4] ;  /* 0x0000042404037981 */ /* 0x020ea4000c1e1900 */
[----:B--2---:R-:W-:-:S07]  /*20ef0*/  IMAD.IADD R3, R3, 0x1, -R0 ;  /* 0x0000000103037824 */ /* 0x004fce00078e0a00 */
.L_x_12690:
[----:B-----5:R-:W-:Y:S01]  /*20f00*/  IMAD R18, R3, R76, RZ ;  /* 0x0000004c03127224 */ /* 0x020fe200078e02ff */
[----:B------:R-:W-:Y:S01]  /*20f10*/  R2UR UR15, R204 ;  /* 0x00000000cc0f72ca */ /* 0x000fe200000e0000 */
[----:B------:R-:W-:Y:S01]  /*20f20*/  VIADD R13, R206, UR60 ;  /* 0x0000003cce0d7c36 */ /* 0x000fe20008000000 */
[----:B------:R-:W-:Y:S01]  /*20f30*/  ISETP.NE.AND P1, PT, R76, 0x1, PT ;  /* 0x000000014c00780c */ /* 0x000fe20003f25270 */
[----:B------:R-:W-:Y:S01]  /*20f40*/  VIADD R5, R228, UR60 ;  /* 0x0000003ce4057c36 */ /* 0x000fe20008000000 */
[----:B------:R-:W-:Y:S02]  /*20f50*/  USHF.R.S32.HI UR18, URZ, 0x1f, UR61 ;  /* 0x0000001f3f127899 */ /* 0x000fe4000801143d */
[----:B------:R-:W-:Y:S01]  /*20f60*/  ISETP.GE.OR P2, PT, R13, R18, P0 ;  /* 0x000000120d00720c */ /* 0x000fe20000746670 */
[----:B------:R-:W-:-:S08]  /*20f70*/  ULDC.64 UR16, c[0x0][0xc90] ;  /* 0x0003240000107ab9 */ /* 0x000fd00000000a00 */
[----:B------:R-:W0:Y:S04]  /*20f80*/  @P1 LDC R2, c[0x0][0xcec] ;  /* 0x00033b00ff021b82 */ /* 0x000e280000000800 */
[----:B------:R-:W2:Y:S01]  /*20f90*/  @!P2 LDL R11, [R1+0x430] ;  /* 0x00043000010ba983 */ /* 0x000ea20000100800 */
[----:B------:R-:W-:Y:S01]  /*20fa0*/  USHF.R.S32.HI UR13, URZ, 0x1f, UR15 ;  /* 0x0000001f3f0d7899 */ /* 0x000fe2000801140f */
[----:B------:R-:W-:Y:S01]  /*20fb0*/  IMAD.MOV.U32 R0, RZ, RZ, R5 ;  /* 0x000000ffff007224 */ /* 0x000fe200078e0005 */
[----:B------:R-:W-:Y:S01]  /*20fc0*/  USHF.R.S32.HI UR11, URZ, 0x1f, UR4 ;  /* 0x0000001f3f0b7899 */ /* 0x000fe20008011404 */
[----:B------:R-:W1:Y:S01]  /*20fd0*/  @P1 LDC R3, c[0x0][0xcf0] ;  /* 0x00033c00ff031b82 */ /* 0x000e620000000800 */
[----:B------:R-:W-:Y:S01]  /*20fe0*/  UIMAD UR14, UR18, UR16, URZ ;  /* 0x00000010120e72a4 */ /* 0x000fe2000f8e023f */
[----:B------:R-:W-:Y:S01]  /*20ff0*/  UMOV UR10, UR4 ;  /* 0x00000004000a7c82 */ /* 0x000fe20008000000 */
[----:B------:R-:W-:-:S02]  /*21000*/  USEL UR13, UR13, URZ, !UP0 ;  /* 0x0000003f0d0d7287 */ /* 0x000fc4000c000000 */
[----:B------:R-:W-:Y:S02]  /*21010*/  UIMAD.WIDE.U32 UR8, UR61, UR16, UR10 ;  /* 0x000000103d0872a5 */ /* 0x000fe4000f8e000a */
[----:B------:R-:W-:Y:S02]  /*21020*/  UIMAD UR14, UR61, UR17, UR14 ;  /* 0x000000113d0e72a4 */ /* 0x000fe4000f8e020e */
[----:B------:R-:W-:Y:S01]  /*21030*/  USEL UR19, UR15, URZ, !UP0 ;  /* 0x0000003f0f137287 */ /* 0x000fe2000c000000 */
[----:B------:R-:W-:Y:S01]  /*21040*/  ULDC.64 UR16, c[0x0][0xc98] ;  /* 0x0003260000107ab9 */ /* 0x000fe20000000a00 */
[----:B------:R-:W-:Y:S02]  /*21050*/  UIADD3 UR9, UR9, UR14, URZ ;  /* 0x0000000e09097290 */ /* 0x000fe4000fffe03f */
[----:B------:R-:W-:Y:S01]  /*21060*/  UIMAD UR10, UR13, UR16, URZ ;  /* 0x000000100d0a72a4 */ /* 0x000fe2000f8e023f */
[----:B0-----:R-:W-:Y:S01]  /*21070*/  @P1 IMAD.HI.U32 R2, R5, R2, RZ ;  /* 0x0000000205021227 */ /* 0x001fe200078e00ff */
        /* <DEDUP_REMOVED lines=32> */
[----:B------:R-:W-:Y:S01]  /*21280*/  IADD3 R29, P5, R2, 0x4000, RZ ;  /* 0x00004000021d7810 */ /* 0x000fe20007fbe0ff */
[----:B------:R-:W-:Y:S01]  /*21290*/  IMAD.X R13, RZ, RZ, R3, P3 ;  /* 0x000000ffff0d7224 */ /* 0x000fe200018e0603 */
        /* <DEDUP_REMOVED lines=8> */
[----:B------:R-:W-:Y:S02]  /*21320*/  LOP3.LUT R32, R33, 0x380, RZ, 0xc0, !PT ;  /* 0x0000038021207812 */ /* 0x000fe400078ec0ff */
        /* <DEDUP_REMOVED lines=11> */
[----:B------:R-:W-:Y:S02]  /*213e0*/  LOP3.LUT R36, R37, 0x380, RZ, 0xc0, !PT ;  /* 0x0000038025247812 */ /* 0x000fe400078ec0ff */
[----:B------:R-:W-:-:S02]  /*213f0*/  LOP3.LUT R40, R41, 0x380, RZ, 0xc0, !PT ;  /* 0x0000038029287812 */ /* 0x000fc400078ec0ff */
[----:B------:R-:W-:Y:S02]  /*21400*/  LOP3.LUT R44, R45, 0x380, RZ, 0xc0, !PT ;  /* 0x000003802d2c7812 */ /* 0x000fe400078ec0ff */
[----:B------:R-:W-:Y:S02]  /*21410*/  LOP3.LUT R48, R49, 0x380, RZ, 0xc0, !PT ;  /* 0x0000038031307812 */ /* 0x000fe400078ec0ff */
[----:B------:R-:W-:Y:S01]  /*21420*/  LOP3.LUT R32, R32, R33, RZ, 0x3c, !PT ;  /* 0x0000002120207212 */ /* 0x000fe200078e3cff */
[----:B------:R-:W-:Y:S01]  /*21430*/  IMAD.X R33, RZ, RZ, R3, P6 ;  /* 0x000000ffff217224 */ /* 0x000fe200030e0603 */
[----:B------:R-:W-:Y:S02]  /*21440*/  IADD3 R53, P6, R2, 0xa000, RZ ;  /* 0x0000a00002357810 */ /* 0x000fe40007fde0ff */
[----:B------:R-:W-:Y:S02]  /*21450*/  SHF.R.U64 R36, R36, 0x3, RZ ;  /* 0x0000000324247819 */ /* 0x000fe400000012ff */
[----:B------:R-:W-:-:S02]  /*21460*/  SHF.R.U64 R40, R40, 0x3, RZ ;  /* 0x0000000328287819 */ /* 0x000fc400000012ff */
[----:B------:R-:W-:Y:S02]  /*21470*/  SHF.R.U64 R44, R44, 0x3, RZ ;  /* 0x000000032c2c7819 */ /* 0x000fe400000012ff */
[----:B------:R-:W-:Y:S02]  /*21480*/  SHF.R.U64 R48, R48, 0x3, RZ ;  /* 0x0000000330307819 */ /* 0x000fe400000012ff */
[----:B------:R-:W-:Y:S02]  /*21490*/  LOP3.LUT R52, R53, 0x380, RZ, 0xc0, !PT ;  /* 0x0000038035347812 */ /* 0x000fe400078ec0ff */
        /* <DEDUP_REMOVED lines=13> */
[----:B0-----:R-:W-:Y:S02]  /*21570*/  LOP3.LUT R9, R2, 0x380, RZ, 0xc0, !PT ;  /* 0x0000038002097812 */ /* 0x001fe400078ec0ff */
[----:B------:R-:W-:Y:S02]  /*21580*/  SHF.R.U64 R52, R52, 0x3, RZ ;  /* 0x0000000334347819 */ /* 0x000fe400000012ff */
[----:B------:R-:W-:-:S02]  /*21590*/  SHF.R.U64 R4, R4, 0x3, RZ ;  /* 0x0000000304047819 */ /* 0x000fc400000012ff */
[----:B------:R-:W-:Y:S02]  /*215a0*/  LOP3.LUT R56, R57, 0x380, RZ, 0xc0, !PT ;  /* 0x0000038039387812 */ /* 0x000fe400078ec0ff */
        /* <DEDUP_REMOVED lines=9> */
[----:B------:R-:W-:Y:S01]  /*21640*/  SHF.R.U64 R60, R60, 0x3, RZ ;  /* 0x000000033c3c7819 */ /* 0x000fe200000012ff */
[----:B------:R-:W-:Y:S01]  /*21650*/  IMAD.X R73, RZ, RZ, R3, P6 ;  /* 0x000000ffff497224 */ /* 0x000fe200030e0603 */
[----:B------:R-:W-:Y:S02]  /*21660*/  SHF.R.U64 R64, R64, 0x3, RZ ;  /* 0x0000000340407819 */ /* 0x000fe400000012ff */
        /* <DEDUP_REMOVED lines=11> */
[----:B------:R-:W-:-:S03]  /*21720*/  UIMAD UR10, UR11, UR14, URZ ;  /* 0x0000000e0b0a72a4 */ /* 0x000fc6000f8e023f */
[----:B------:R-:W-:Y:S01]  /*21730*/  SHF.R.U64 R0, R0, 0x3, RZ ;  /* 0x0000000300007819 */ /* 0x000fe200000012ff */
[----:B------:R-:W-:Y:S02]  /*21740*/  UIMAD.WIDE.U32 UR8, UR4, UR14, URZ ;  /* 0x0000000e040872a5 */ /* 0x000fe4000f8e003f */
[----:B------:R-:W-:Y:S01]  /*21750*/  UIMAD UR10, UR4, UR15, UR10 ;  /* 0x0000000f040a72a4 */ /* 0x000fe2000f8e020a */
[----:B------:R-:W-:Y:S01]  /*21760*/  LOP3.LUT R72, R0, R7, RZ, 0x3c, !PT ;  /* 0x0000000700487212 */ /* 0x000fe200078e3cff */
[----:B------:R-:W-:Y:S01]  /*21770*/  IMAD R0, R210, 0x20, R203 ;  /* 0x00000020d2007824 */ /* 0x000fe200078e02cb */
[----:B------:R-:W-:Y:S01]  /*21780*/  ULDC.64 UR14, c[0x0][0xbe8] ;  /* 0x0002fa00000e7ab9 */ /* 0x000fe20000000a00 */
[----:B------:R-:W-:Y:S02]  /*21790*/  UIADD3 UR9, UR9, UR10, URZ ;  /* 0x0000000a09097290 */ /* 0x000fe4000fffe03f */
[----:B------:R-:W-:Y:S02]  /*217a0*/  UIMAD UR4, UR18, UR14, URZ ;  /* 0x0000000e120472a4 */ /* 0x000fe4000f8e023f */
[----:B------:R-:W-:-:S02]  /*217b0*/  UIMAD.WIDE.U32 UR8, UR61, UR14, UR8 ;  /* 0x0000000e3d0872a5 */ /* 0x000fc4000f8e0008 */
        /* <DEDUP_REMOVED lines=14> */
[----:B0-----:R-:W0:Y:S01]  /*218a0*/  @P1 LDC R21, c[0x0][0xcf0] ;  /* 0x00033c00ff151b82 */ /* 0x001e220000000800 */
[----:B------:R-:W-:-:S02]  /*218b0*/  VIADD R20, R0, UR60 ;  /* 0x0000003c00147c36 */ /* 0x000fc40008000000 */
[----:B------:R-:W5:Y:S04]  /*218c0*/  LD.E.128 R12, desc[UR36][R12.64] ;  /* 0x000000240c0c7980 */ /* 0x000f68000c101d00 */
[----:B------:R-:W5:Y:S01]  /*218d0*/  LD.E.128 R24, desc[UR36][R24.64] ;  /* 0x0000002418187980 */ /* 0x000f62000c101d00 */
[----:B-1----:R-:W1:Y:S01]  /*218e0*/  @P1 LDC R3, c[0x0][0xcec] ;  /* 0x00033b00ff031b82 */ /* 0x002e620000000800 */
[----:B------:R-:W-:Y:S02]  /*218f0*/  IMAD.MOV.U32 R19, RZ, RZ, R20 ;  /* 0x000000ffff137224 */ /* 0x000fe400078e0014 */
[----:B------:R-:W5:Y:S01]  /*21900*/  LD.E.128 R28, desc[UR36][R28.64] ;  /* 0x000000241c1c7980 */ /* 0x000f62000c101d00 */
[----:B------:R-:W-:-:S03]  /*21910*/  IMAD.U32 R2, RZ, RZ, UR8 ;  /* 0x00000008ff027e24 */ /* 0x000fc6000f8e00ff */
[----:B------:R-:W5:Y:S04]  /*21920*/  LD.E.128 R32, desc[UR36][R32.64] ;  /* 0x0000002420207980 */ /* 0x000f68000c101d00 */
[----:B------:R-:W5:Y:S04]  /*21930*/  LD.E.128 R36, desc[UR36][R36.64] ;  /* 0x0000002424247980 */ /* 0x000f68000c101d00 */
[----:B------:R-:W5:Y:S04]  /*21940*/  LD.E.128 R40, desc[UR36][R40.64] ;  /* 0x0000002428287980 */ /* 0x000f68000c101d00 */
[----:B------:R-:W5:Y:S04]  /*21950*/  LD.E.128 R44, desc[UR36][R44.64] ;  /* 0x000000242c2c7980 */ /* 0x000f68000c101d00 */
[----:B------:R-:W5:Y:S01]  /*21960*/  LD.E.128 R48, desc[UR36][R48.64] ;  /* 0x0000002430307980 */ /* 0x000f62000c101d00 */
[----:B-1----:R-:W-:-:S03]  /*21970*/  @P1 IMAD.HI.U32 R0, R20, R3, RZ ;  /* 0x0000000314001227 */ /* 0x002fc600078e00ff */
[----:B------:R-:W5:Y:S02]  /*21980*/  LD.E.128 R52, desc[UR36][R52.64] ;  /* 0x0000002434347980 */ /* 0x000f64000c101d00 */
[----:B0-----:R-:W-:Y:S02]  /*21990*/  @P1 SHF.R.U32.HI R19, RZ, R21, R0 ;  /* 0x00000015ff131219 */ /* 0x001fe40000011600 */
        /* <DEDUP_REMOVED lines=14> */
[----:B------:R-:W-:Y:S01]  /*21a80*/  IMAD.WIDE.U32 R2, R19, UR10, R2 ;  /* 0x0000000a13027c25 */ /* 0x000fe2000f8e0002 */
[----:B------:R-:W-:Y:S01]  /*21a90*/  UIADD3 UR4, UR42, 0x32420, URZ ;  /* 0x000324202a047890 */ /* 0x000fe2000fffe03f */
[----:B------:R-:W-:Y:S01]  /*21aa0*/  @!PT LDS RZ, [RZ] ;  /* 0x00000000fffff984 */ /* 0x000fe20000000800 */
[----:B------:R-:W-:Y:S01]  /*21ab0*/  @!PT LDS RZ, [RZ] ;  /* 0x00000000fffff984 */ /* 0x000fe20000000800 */
[----:B------:R-:W-:Y:S01]  /*21ac0*/  @!PT LDS RZ, [RZ] ;  /* 0x00000000fffff984 */ /* 0x000fe20000000800 */
[----:B------:R-:W-:Y:S01]  /*21ad0*/  @!PT LDS RZ, [RZ] ;  /* 0x00000000fffff984 */ /* 0x000fe20000000800 */
[----:B------:R0:W-:Y:S06]  /*21ae0*/  MEMBAR.ALL.CTA ;  /* 0x0000000000007992 */ /* 0x0001ec0000008000 */
[----:B0-----:R-:W0:Y:S01]  /*21af0*/  FENCE.VIEW.ASYNC.S ;  /* 0x00000000000073c6 */ /* 0x001e220000000000 */
[----:B------:R-:W-:Y:S01]  /*21b00*/  IMAD.IADD R3, R3, 0x1, R77 ;  /* 0x0000000103037824 */ /* 0x000fe200078e024d */
[----:B------:R-:W-:Y:S01]  /*21b10*/  UPRMT UR4, URZ, 0x654, UR4 ;  /* 0x000006543f047896 */ /* 0x000fe20008000004 */
[----:B------:R-:W-:-:S02]  /*21b20*/  IMAD R0, R0, UR8, RZ ;  /* 0x0000000800007c24 */ /* 0x000fc4000f8e02ff */
[----:B------:R-:W-:Y:S02]  /*21b30*/  VIADD R19, R81, 0x20 ;  /* 0x0000002051137836 */ /* 0x000fe40000000000 */
[C---:B------:R-:W-:Y:S02]  /*21b40*/  IMAD R77, R21.reuse, UR9, R0 ;  /* 0x00000009154d7c24 */ /* 0x040fe4000f8e0200 */
        /* <DEDUP_REMOVED lines=8> */
[----:B------:R-:W-:Y:S01]  /*21bd0*/  LEA.HI.X R19, R2, UR9, R3, 0x1, P3 ;  /* 0x0000000902137c11 */ /* 0x000fe200098f0c03 */
[----:B------:R-:W-:Y:S04]  /*21be0*/  SYNCS.ARRIVE.TRANS64.RED.A1T0 RZ, [UR4], RZ ;  /* 0x000000ffffff79a7 */ /* 0x000fe80008100404 */
[----:B------:R0:W2:Y:S01]  /*21bf0*/  SHFL.IDX PT, R79, R19, RZ, 0x181f ;  /* 0x00181fff134f7589 */ /* 0x0000a200000e0000 */
        /* <DEDUP_REMOVED lines=18> */
.L_x_12692:
[----:B------:R-:W-:Y:S05]  /*21d20*/  BSYNC B1 ;  /* 0x0000000000017941 */ /* 0x000fea0003800000 */
.L_x_12691:
        /* <DEDUP_REMOVED lines=21> */
.L_x_12694:
[----:B------:R-:W-:Y:S05]  /*21e80*/  BSYNC B1 ;  /* 0x0000000000017941 */ /* 0x000fea0003800000 */
.L_x_12693:
        /* <DEDUP_REMOVED lines=21> */
.L_x_12696:
[----:B------:R-:W-:Y:S05]  /*21fe0*/  BSYNC B1 ;  /* 0x0000000000017941 */ /* 0x000fea0003800000 */
.L_x_12695:
[----:B0-----:R-:W-:Y:S01]  /*21ff0*/  VIADD R3, R81, 0x60 ;  /* 0x0000006051037836 */ /* 0x001fe20000000000 */
[----:B---3--:R-:W3:Y:S04]  /*22000*/  SHFL.IDX PT, R19, R19, 0x3, 0x181f ;  /* 0x00781f0013137f89 */ /* 0x008ee800000e0000 */
        /* <DEDUP_REMOVED lines=22> */
.L_x_12689:
[----:B------:R-:W-:Y:S01]  /*22170*/  R2UR UR4, R204 ;  /* 0x00000000cc0472ca */ /* 0x000fe200000e0000 */
[----:B------:R-:W-:Y:S01]  /*22180*/  ULDC.64 UR8, c[0x0][0xd00] ;  /* 0x0003400000087ab9 */ /* 0x000fe20000000a00 */
[----:B------:R-:W0:Y:S01]  /*22190*/  LDC R11, c[0x0][0xce8] ;  /* 0x00033a00ff0b7b82 */ /* 0x000e220000000800 */
[----:B------:R-:W-:-:S04]  /*221a0*/  UISETP.NE.U32.AND UP0, UPT, UR8, URZ, UPT ;  /* 0x0000003f0800728c */ /* 0x000fc8000bf05070 */
[----:B------:R-:W-:-:S03]  /*221b0*/  UISETP.NE.AND.EX UP0, UPT, UR9, URZ, UPT, UP0 ;  /* 0x0000003f0900728c */ /* 0x000fc6000bf05300 */
[----:B------:R-:W-:-:S03]  /*221c0*/  ULDC.64 UR8, c[0x0][0xd00] ;  /* 0x0003400000087ab9 */ /* 0x000fc60000000a00 */
[----:B------:R-:W-:Y:S01]  /*221d0*/  UIMAD.WIDE UR8, UR4, 0x4, UR8 ;  /* 0x00000004040878a5 */ /* 0x000fe2000f8e0208 */
[----:B------:R-:W-:-:S05]  /*221e0*/  PLOP3.LUT P2, PT, PT, PT, UP0, 0x80, 0x0 ;  /* 0x000000000000781c */ /* 0x000fca0003f4f008 */
[----:B------:R-:W-:Y:S02]  /*221f0*/  IMAD.U32 R2, RZ, RZ, UR8 ;  /* 0x00000008ff027e24 */ /* 0x000fe4000f8e00ff */
[----:B------:R-:W-:Y:S01]  /*22200*/  IMAD.U32 R3, RZ, RZ, UR9 ;  /* 0x00000009ff037e24 */ /* 0x000fe2000f8e00ff */
[----:B------:R-:W-:Y:S02]  /*22210*/  ULDC.64 UR8, c[0x0][0xd08] ;  /* 0x0003420000087ab9 */ /* 0x000fe40000000a00 */
[----:B------:R-:W-:-:S03]  /*22220*/  UISETP.NE.U32.AND UP1, UPT, UR8, URZ, UPT ;  /* 0x0000003f0800728c */ /* 0x000fc6000bf25070 */
[----:B------:R-:W2:Y:S01]  /*22230*/  @P2 LDG.E R6, desc[UR36][R2.64] ;  /* 0x0000002402062981 */ /* 0x000ea2000c1e1900 */
[----:B------:R-:W-:-:S06]  /*22240*/  UISETP.NE.AND.EX UP1, UPT, UR9, URZ, UPT, UP1 ;  /* 0x0000003f0900728c */ /* 0x000fcc000bf25310 */
[----:B------:R-:W-:-:S05]  /*22250*/  PLOP3.LUT P3, PT, PT, PT, UP1, 0x80, 0x0 ;  /* 0x000000000000781c */ /* 0x000fca0003f6f018 */
[----:B------:R-:W-:Y:S02]  /*22260*/  @UP1 ULDC.64 UR8, c[0x0][0xd08] ;  /* 0x0003420000081ab9 */ /* 0x000fe40000000a00 */
[----:B------:R-:W-:-:S03]  /*22270*/  @UP1 UIMAD.WIDE UR8, UR4, 0x4, UR8 ;  /* 0x00000004040818a5 */ /* 0x000fc6000f8e0208 */
[----:B------:R-:W-:Y:S02]  /*22280*/  ULDC UR4, c[0x0][0xb88] ;  /* 0x0002e20000047ab9 */ /* 0x000fe40000000800 */
[----:B------:R-:W-:Y:S02]  /*22290*/  IMAD.U32 R0, RZ, RZ, UR4 ;  /* 0x00000004ff007e24 */ /* 0x000fe4000f8e00ff */
        /* <DEDUP_REMOVED lines=14> */
.L_x_12698:
[----:B------:R-:W-:Y:S01]  /*22380*/  R2UR UR9, R204 ;  /* 0x00000000cc0972ca */ /* 0x000fe200000e0000 */
[----:B------:R-:W-:Y:S01]  /*22390*/  USHF.R.S32.HI UR11, URZ, 0x1f, UR4 ;  /* 0x0000001f3f0b7899 */ /* 0x000fe20008011404 */
[----:B------:R-:W-:Y:S11]  /*223a0*/  BSSY B1, `(.L_x_12699) ;  /* 0x000002e000017945 */ /* 0x000ff60003800000 */
[----:B------:R-:W-:-:S02]  /*223b0*/  USHF.R.S32.HI UR8, URZ, 0x1f, UR9 ;  /* 0x0000001f3f087899 */ /* 0x000fc40008011409 */
        /* <DEDUP_REMOVED lines=44> */
.L_x_12700:
[----:B------:R-:W-:Y:S05]  /*22680*/  BSYNC B1 ;  /* 0x0000000000017941 */ /* 0x000fea0003800000 */
.L_x_12699:
[----:B0-----:R-:W0:Y:S01]  /*22690*/  @P0 LDC R3, c[0x0][0xcf0] ;  /* 0x00033c00ff030b82 */ /* 0x001e220000000800 */
[----:B------:R-:W-:Y:S01]  /*226a0*/  ULDC.64 UR16, c[0x0][0xba0] ;  /* 0x0002e80000107ab9 */ /* 0x000fe20000000a00 */
[----:B------:R-:W-:Y:S01]  /*226b0*/  IMAD R2, R210, 0x20, R203 ;  /* 0x00000020d2027824 */ /* 0x000fe200078e02cb */
[----:B------:R-:W-:Y:S01]  /*226c0*/  UIMAD UR10, UR11, UR16, URZ ;  /* 0x000000100b0a72a4 */ /* 0x000fe2000f8e023f */
[----:B------:R-:W-:Y:S01]  /*226d0*/  BSSY B1, `(.L_x_12701) ;  /* 0x0000041000017945 */ /* 0x000fe20003800000 */
[----:B------:R-:W-:Y:S01]  /*226e0*/  UIMAD.WIDE.U32 UR8, UR4, UR16, URZ ;  /* 0x00000010040872a5 */ /* 0x000fe2000f8e003f */
[----:B------:R-:W-:Y:S01]  /*226f0*/  VIADD R6, R2, UR60 ;  /* 0x0000003c02067c36 */ /* 0x000fe20008000000 */
[----:B------:R-:W-:-:S03]  /*22700*/  UIMAD UR10, UR4, UR17, UR10 ;  /* 0x00000011040a72a4 */ /* 0x000fc6000f8e020a */
[----:B------:R-:W-:Y:S01]  /*22710*/  ULDC.64 UR16, c[0x0][0xbe8] ;  /* 0x0002fa0000107ab9 */ /* 0x000fe20000000a00 */
[----:B------:R-:W-:Y:S01]  /*22720*/  UIADD3 UR9, UR9, UR10, URZ ;  /* 0x0000000a09097290 */ /* 0x000fe2000fffe03f */
[----:B------:R-:W-:Y:S01]  /*22730*/  @P0 IMAD.HI.U32 R2, R6, R9, RZ ;  /* 0x0000000906020227 */ /* 0x000fe200078e00ff */
[----:B------:R-:W-:Y:S02]  /*22740*/  UIMAD UR4, UR13, UR16, URZ ;  /* 0x000000100d0472a4 */ /* 0x000fe4000f8e023f */
[----:B------:R-:W-:Y:S01]  /*22750*/  UIMAD.WIDE.U32 UR8, UR61, UR16, UR8 ;  /* 0x000000103d0872a5 */ /* 0x000fe2000f8e0008 */
[----:B------:R-:W-:Y:S01]  /*22760*/  IMAD.MOV.U32 R5, RZ, RZ, R6 ;  /* 0x000000ffff057224 */ /* 0x000fe200078e0006 */
[----:B------:R-:W-:Y:S01]  /*22770*/  UIMAD UR4, UR61, UR17, UR4 ;  /* 0x000000113d0472a4 */ /* 0x000fe2000f8e0204 */
[----:B------:R-:W-:-:S03]  /*22780*/  ULDC.64 UR10, c[0x0][0xbf0] ;  /* 0x0002fc00000a7ab9 */ /* 0x000fc60000000a00 */
[----:B------:R-:W-:Y:S02]  /*22790*/  UIADD3 UR9, UR9, UR4, URZ ;  /* 0x0000000409097290 */ /* 0x000fe4000fffe03f */
[----:B------:R-:W-:Y:S01]  /*227a0*/  UIMAD UR4, UR15, UR10, URZ ;  /* 0x0000000a0f0472a4 */ /* 0x000fe2000f8e023f */
[----:B0-----:R-:W-:Y:S01]  /*227b0*/  @P0 SHF.R.U32.HI R5, RZ, R3, R2 ;  /* 0x00000003ff050219 */ /* 0x001fe20000011602 */
[----:B------:R-:W-:Y:S02]  /*227c0*/  UIMAD.WIDE.U32 UR8, UR14, UR10, UR8 ;  /* 0x0000000a0e0872a5 */ /* 0x000fe4000f8e0008 */
[----:B------:R-:W-:Y:S01]  /*227d0*/  UIMAD UR4, UR14, UR11, UR4 ;  /* 0x0000000b0e0472a4 */ /* 0x000fe2000f8e0204 */
[--C-:B------:R-:W-:Y:S01]  /*227e0*/  SHF.R.S32.HI R2, RZ, 0x1f, R5.reuse ;  /* 0x0000001fff027819 */ /* 0x100fe20000011405 */
[----:B------:R-:W-:Y:S01]  /*227f0*/  IMAD.MOV R7, RZ, RZ, -R5 ;  /* 0x000000ffff077224 */ /* 0x000fe200078e0a05 */
[----:B------:R-:W-:Y:S01]  /*22800*/  ULDC.64 UR10, c[0x0][0xbe0] ;  /* 0x0002f800000a7ab9 */ /* 0x000fe20000000a00 */
[----:B------:R-:W-:-:S02]  /*22810*/  UIADD3 UR4, UR9, UR4, URZ ;  /* 0x0000000409047290 */ /* 0x000fc4000fffe03f */
[----:B------:R-:W-:Y:S02]  /*22820*/  IMAD.U32 R3, RZ, RZ, UR9 ;  /* 0x00000009ff037e24 */ /* 0x000fe4000f8e00ff */
[----:B------:R-:W-:Y:S02]  /*22830*/  IMAD R4, R2, UR10, RZ ;  /* 0x0000000a02047c24 */ /* 0x000fe4000f8e02ff */
[----:B------:R-:W-:Y:S02]  /*22840*/  IMAD R7, R11, R7, R6 ;  /* 0x000000070b077224 */ /* 0x000fe400078e0206 */
        /* <DEDUP_REMOVED lines=41> */
.L_x_12702:
[----:B------:R-:W-:Y:S05]  /*22ae0*/  BSYNC B1 ;  /* 0x0000000000017941 */ /* 0x000fea0003800000 */
.L_x_12701:
        /* <DEDUP_REMOVED lines=21> */
.L_x_12704:
[----:B------:R-:W-:Y:S05]  /*22c40*/  BSYNC B1 ;  /* 0x0000000000017941 */ /* 0x000fea0003800000 */
.L_x_12703:
        /* <DEDUP_REMOVED lines=21> */
.L_x_12706:
[----:B------:R-:W-:Y:S05]  /*22da0*/  BSYNC B1 ;  /* 0x0000000000017941 */ /* 0x000fea0003800000 */
.L_x_12705:
[----:B0-----:R-:W-:Y:S01]  /*22db0*/  VIADD R0, R6, 0x60 ;  /* 0x0000006006007836 */ /* 0x001fe20000000000 */
[----:B--2-4-:R-:W0:Y:S04]  /*22dc0*/  SHFL.IDX PT, R5, R5, 0x3, 0x181f ;  /* 0x00781f0005057f89 */ /* 0x014e2800000e0000 */
[----:B------:R-:W-:Y:S01]  /*22dd0*/  ISETP.GE.AND P0, PT, R0, R11, PT ;  /* 0x0000000b0000720c */ /* 0x000fe20003f06270 */
[----:B-1-3--:R1:W2:-:S12]  /*22de0*/  SHFL.IDX PT, R2, R4, 0x3, 0x181f ;  /* 0x00781f0004027f89 */ /* 0x00a29800000e0000 */
        /* <DEDUP_REMOVED lines=18> */
.L_x_12697:
[----:B------:R-:W-:Y:S05]  /*22f10*/  BSYNC B0 ;  /* 0x0000000000007941 */ /* 0x000fea0003800000 */
.L_x_12688:
[----:B------:R-:W-:Y:S02]  /*22f20*/  ULDC UR4, c[0x0][0xd3c] ;  /* 0x00034f0000047ab9 */ /* 0x000fe40000000800 */
[----:B------:R-:W-:-:S06]  /*22f30*/  UISETP.GE.AND UP0, UPT, UR6, UR4, UPT ;  /* 0x000000040600728c */ /* 0x000fcc000bf06270 */
[----:B------:R-:W-:-:S13]  /*22f40*/  PLOP3.LUT P0, PT, PT, PT, UP0, 0x80, 0x0 ;  /* 0x000000000000781c */ /* 0x000fda0003f0f008 */
[----:B------:R-:W-:Y:S05]  /*22f50*/  @!P0 BRA `(.L_x_12707) ;  /* 0xfffffde000b08947 */ /* 0x000fea000383ffff */
[----:B------:R-:W-:Y:S05]  /*22f60*/  EXIT ;  /* 0x000000000000794d */ /* 0x000fea0003800000 */
.L_x_12573:
[----:B------:R-:W-:-:S08]  /*22f70*/  NOP ;  /* 0x0000000000007918 */ /* 0x000fd00000000000 */
[----:B-1----:R-:W0:-:S00]  /*22f80*/  USETMAXREG.DEALLOC.CTAPOOL 0x28 ;  /* 0x00000028000079c8 */ /* 0x002e0000080e0500 */
        /* <DEDUP_REMOVED lines=14> */
.L_x_12708:
        /* <DEDUP_REMOVED lines=40> */
.L_x_12714:
        /* <DEDUP_REMOVED lines=12> */
.L_x_12713:
[----:B------:R-:W-:Y:S05]  /*233b0*/  BSYNC B0 ;  /* 0x0000000000007941 */ /* 0x000fea0003800000 */
.L_x_12712:
        /* <DEDUP_REMOVED lines=20> */
.L_x_12710:
        /* <DEDUP_REMOVED lines=20> */
.L_x_12715:
        /* <DEDUP_REMOVED lines=59> */
.L_x_12711:
[----:B------:R-:W-:Y:S01]  /*239f0*/  ULDC UR4, c[0x0][0xd3c] ;  /* 0x00034f0000047ab9 */ /* 0x000fe20000000800 */
[----:B------:R-:W-:Y:S02]  /*23a00*/  IMAD.MOV.U32 R17, RZ, RZ, RZ ;  /* 0x000000ffff117224 */ /* 0x000fe400078e00ff */
[----:B------:R-:W-:Y:S02]  /*23a10*/  IMAD.U32 R16, RZ, RZ, UR6 ;  /* 0x00000006ff107e24 */ /* 0x000fe4000f8e00ff */
[----:B------:R-:W-:Y:S02]  /*23a20*/  IMAD.MOV.U32 R18, RZ, RZ, RZ ;  /* 0x000000ffff127224 */ /* 0x000fe400078e00ff */
[----:B------:R-:W-:-:S07]  /*23a30*/  IMAD.U32 R19, RZ, RZ, UR4 ;  /* 0x00000004ff137e24 */ /* 0x000fce000f8e00ff */
.L_x_12716:
[----:B------:R-:W-:-:S13]  /*23a40*/  ISETP.NE.AND P0, PT, R5, RZ, PT ;  /* 0x000000ff0500720c */ /* 0x000fda0003f05270 */
[----:B------:R-:W0:Y:S01]  /*23a50*/  @!P0 S2R R3, SR_CgaCtaId ;  /* 0x0000000000038919 */ /* 0x000e220000008800 */
[----:B------:R-:W-:-:S04]  /*23a60*/  @!P0 MOV R0, 0x400 ;  /* 0x0000040000008802 */ /* 0x000fc80000000f00 */
[----:B0-----:R-:W-:-:S05]  /*23a70*/  @!P0 LEA R0, R3, R0, 0x18 ;  /* 0x0000000003008211 */ /* 0x001fca00078ec0ff */
[----:B------:R1:W-:Y:S01]  /*23a80*/  @!P0 STS.128 [R0+0x324d0], R16 ;  /* 0x0324d01000008388 */ /* 0x0003e20000000c00 */
[----:B------:R-:W-:Y:S06]  /*23a90*/  BAR.ARV 0x5, 0x180 ;  /* 0x0146000000007b1d */ /* 0x000fec0000002000 */
.L_x_12709:
        /* <DEDUP_REMOVED lines=14> */
[----:B-1----:R-:W-:Y:S02]  /*23b80*/  LOP3.LUT R3, R4, 0x7f, RZ, 0xc0, !PT ;  /* 0x0000007f04037812 */ /* 0x002fe400078ec0ff */
        /* <DEDUP_REMOVED lines=17> */
.L_x_12792:
        /* <DEDUP_REMOVED lines=41> */
.L_x_12718:
        /* <DEDUP_REMOVED lines=8> */
.L_x_12719:
        /* <DEDUP_REMOVED lines=9> */
.L_x_12720:
[----:B------:R-:W4:Y:S01]  /*24040*/  LDL R6, [R1+0x450] ;  /* 0x0004500001067983 */ /* 0x000f220000100800 */
[----:B012---:R-:W0:Y:S01]  /*24050*/  LDC R0, c[0x0][0x448] ;  /* 0x00011200ff007b82 */ /* 0x007e220000000800 */
[----:B------:R-:W-:Y:S01]  /*24060*/  IMAD.SHL.U32 R37, R17, 0x80, RZ ;  /* 0x0000008011257824 */ /* 0x000fe200078e00ff */
[----:B------:R-:W-:Y:S01]  /*24070*/  LOP3.LUT R23, R23, 0xfffeffff, RZ, 0xc0, !PT ;  /* 0xfffeffff17177812 */ /* 0x000fe200078ec0ff */
[----:B-----5:R-:W-:-:S05]  /*24080*/  IMAD.IADD R17, R7, 0x1, -R30 ;  /* 0x0000000107117824 */ /* 0x020fca00078e0a1e */
[----:B---3--:R-:W1:Y:S01]  /*24090*/  LDC.64 R2, c[0x0][0xad8] ;  /* 0x0002b600ff027b82 */ /* 0x008e620000000a00 */
[----:B0-----:R-:W-:Y:S01]  /*240a0*/  ISETP.NE.AND P2, PT, R0, 0x1, PT ;  /* 0x000000010000780c */ /* 0x001fe20003f45270 */
[----:B------:R-:W-:Y:S01]  /*240b0*/  VIADD R0, R37, 0x7f ;  /* 0x0000007f25007836 */ /* 0x000fe20000000000 */
[----:B-1----:R-:W-:-:S11]  /*240c0*/  ISETP.GE.AND P1, PT, R3, 0x1, PT ;  /* 0x000000010300780c */ /* 0x002fd60003f26270 */
[----:B------:R-:W0:Y:S01]  /*240d0*/  @P2 LDC R5, c[0x0][0x44c] ;  /* 0x00011300ff052b82 */ /* 0x000e220000000800 */
[----:B------:R-:W-:-:S07]  /*240e0*/  @P2 LOP3.LUT R23, R23, 0x10000, RZ, 0xfc, !PT ;  /* 0x0001000017172812 */ /* 0x000fce00078efcff */
[----:B------:R-:W1:Y:S01]  /*240f0*/  @P2 LDC R9, c[0x0][0x450] ;  /* 0x00011400ff092b82 */ /* 0x000e620000000800 */
[----:B0-----:R-:W-:-:S05]  /*24100*/  @P2 IMAD.HI.U32 R4, R0, R5, RZ ;  /* 0x0000000500042227 */ /* 0x001fca00078e00ff */
[----:B-1----:R-:W-:Y:S02]  /*24110*/  @P2 SHF.R.U32.HI R0, RZ, R9, R4 ;  /* 0x00000009ff002219 */ /* 0x002fe40000011604 */
[----:B----4-:R-:W-:-:S05]  /*24120*/  IADD3 R5, R17, 0x1, -R6 ;  /* 0x0000000111057810 */ /* 0x010fca0007ffe806 */
        /* <DEDUP_REMOVED lines=14> */
.L_x_12723:
[----:B------:R-:W-:-:S13]  /*24210*/  ISETP.NE.AND P0, PT, R3, 0x1, PT ;  /* 0x000000010300780c */ /* 0x000fda0003f05270 */
[----:B------:R-:W0:Y:S02]  /*24220*/  @P0 LDC.64 R4, c[0x0][0xae0] ;  /* 0x0002b800ff040b82 */ /* 0x000e240000000a00 */
[----:B0-----:R-:W-:-:S05]  /*24230*/  @P0 IMAD.HI.U32 R4, R0, R4, RZ ;  /* 0x0000000400040227 */ /* 0x001fca00078e00ff */
[----:B------:R-:W-:-:S07]  /*24240*/  @P0 SHF.R.U32.HI R0, RZ, R5, R4 ;  /* 0x00000005ff000219 */ /* 0x000fce0000011604 */
.L_x_12724:
[----:B------:R-:W-:Y:S05]  /*24250*/  BSYNC B0 ;  /* 0x0000000000007941 */ /* 0x000fea0003800000 */
.L_x_12722:
[----:B------:R-:W-:-:S05]  /*24260*/  IMAD R5, R0, R3, R3 ;  /* 0x0000000300057224 */ /* 0x000fca00078e0203 */
[----:B------:R-:W-:-:S07]  /*24270*/  VIMNMX R2, R2, R5, PT ;  /* 0x0000000502027248 */ /* 0x000fce0003fe0100 */
.L_x_12721:
        /* <DEDUP_REMOVED lines=29> */
.L_x_12727:
[----:B------:R-:W-:-:S13]  /*24450*/  ISETP.NE.AND P0, PT, R3, 0x1, PT ;  /* 0x000000010300780c */ /* 0x000fda0003f05270 */
[----:B------:R-:W1:Y:S02]  /*24460*/  @P0 LDC.64 R4, c[0x0][0xae0] ;  /* 0x0002b800ff040b82 */ /* 0x000e640000000a00 */
[----:B-1----:R-:W-:-:S05]  /*24470*/  @P0 IMAD.HI.U32 R4, R2, R4, RZ ;  /* 0x0000000402040227 */ /* 0x002fca00078e00ff */
[----:B------:R-:W-:-:S07]  /*24480*/  @P0 SHF.R.U32.HI R2, RZ, R5, R4 ;  /* 0x00000005ff020219 */ /* 0x000fce0000011604 */
.L_x_12728:
[----:B------:R-:W-:Y:S05]  /*24490*/  BSYNC B0 ;  /* 0x0000000000007941 */ /* 0x000fea0003800000 */
.L_x_12726:
[----:B------:R-:W-:-:S05]  /*244a0*/  IMAD R3, R2, R3, RZ ;  /* 0x0000000302037224 */ /* 0x000fca00078e02ff */
[----:B------:R-:W-:-:S07]  /*244b0*/  VIMNMX R0, R0, R3, !PT ;  /* 0x0000000300007248 */ /* 0x000fce0007fe0100 */
.L_x_12725:
        /* <DEDUP_REMOVED lines=24> */
.L_x_12730:
        /* <DEDUP_REMOVED lines=20> */
.L_x_12733:
[----:B------:R-:W-:Y:S05]  /*24780*/  BSYNC B6 ;  /* 0x0000000000067941 */ /* 0x000fea0003800000 */
.L_x_12732:
        /* <DEDUP_REMOVED lines=20> */
.L_x_12736:
        /* <DEDUP_REMOVED lines=15> */
.L_x_12735:
[----:B------:R-:W-:Y:S05]  /*249c0*/  BSYNC B6 ;  /* 0x0000000000067941 */ /* 0x000fea0003800000 */
.L_x_12734:
[----:B------:R-:W1:Y:S01]  /*249d0*/  S2R R20, SR_TID.X ;  /* 0x0000000000147919 */ /* 0x000e620000002100 */
[----:B------:R-:W-:Y:S01]  /*249e0*/  ULDC.64 UR4, c[0x0][0xaf0] ;  /* 0x0002bc0000047ab9 */ /* 0x000fe20000000a00 */
[----:B------:R-:W-:Y:S01]  /*249f0*/  IMAD.MOV.U32 R28, RZ, RZ, R19 ;  /* 0x000000ffff1c7224 */ /* 0x000fe200078e0013 */
[----:B------:R-:W-:Y:S01]  /*24a00*/  ISETP.NE.U32.AND P0, PT, RZ, UR4, PT ;  /* 0x00000004ff007c0c */ /* 0x000fe2000bf05070 */
[----:B------:R-:W-:-:S03]  /*24a10*/  ULDC UR4, c[0x0][0x320] ;  /* 0x0000c80000047ab9 */ /* 0x000fc60000000800 */
[----:B------:R-:W-:-:S13]  /*24a20*/  ISETP.NE.AND.EX P0, PT, RZ, UR5, PT, P0 ;  /* 0x00000005ff007c0c */ /* 0x000fda000bf05300 */
[----:B------:R-:W2:Y:S01]  /*24a30*/  @P0 LDC.64 R2, c[0x0][0xaf0] ;  /* 0x0002bc00ff020b82 */ /* 0x000ea20000000a00 */
[----:B-1----:R-:W-:Y:S01]  /*24a40*/  IMAD.SHL.U32 R34, R20, 0x8, RZ ;  /* 0x0000000814227824 */ /* 0x002fe200078e00ff */
[----:B------:R-:W-:-:S06]  /*24a50*/  LOP3.LUT R23, R23, 0xffffffef, RZ, 0xc0, !PT ;  /* 0xffffffef17177812 */ /* 0x000fcc00078ec0ff */
[----:B------:R-:W1:Y:S01]  /*24a60*/  LDC R20, c[0x0][0x430] ;  /* 0x00010c00ff147b82 */ /* 0x000e620000000800 */
[----:B------:R-:W-:-:S04]  /*24a70*/  LOP3.LUT R34, R34, 0x38, RZ, 0xc0, !PT ;  /* 0x0000003822227812 */ /* 0x000fc800078ec0ff */
[----:B------:R-:W-:Y:S01]  /*24a80*/  LOP3.LUT R32, R34, 0x40, RZ, 0xfc, !PT ;  /* 0x0000004022207812 */ /* 0x000fe200078efcff */
[----:B--2---:R-:W-:-:S03]  /*24a90*/  @P0 IMAD.WIDE R2, R19, 0x4, R2 ;  /* 0x0000000413020825 */ /* 0x004fc600078e0202 */
        /* <DEDUP_REMOVED lines=17> */
.L_x_12810:
[----:B------:R-:W1:Y:S01]  /*24bb0*/  S2R R2, SR_TID.X ;  /* 0x0000000000027919 */ /* 0x000e620000002100 */
[----:B------:R-:W-:Y:S01]  /*24bc0*/  ISETP.NE.AND P1, PT, R20, 0x1, PT ;  /* 0x000000011400780c */ /* 0x000fe20003f25270 */
[----:B------:R-:W-:Y:S01]  /*24bd0*/  IMAD.MOV.U32 R36, RZ, RZ, RZ ;  /* 0x000000ffff247224 */ /* 0x000fe200078e00ff */
[----:B-----5:R-:W-:Y:S01]  /*24be0*/  SHF.R.S32.HI R32, RZ, 0x1f, R28 ;  /* 0x0000001fff207819 */ /* 0x020fe2000001141c */
[----:B------:R-:W2:Y:S01]  /*24bf0*/  S2R R3, SR_TID.X ;  /* 0x0000000000037919 */ /* 0x000ea20000002100 */
[----:B------:R-:W-:-:S09]  /*24c00*/  LOP3.LUT R23, R23, 0xffff7fff, RZ, 0xc0, !PT ;  /* 0xffff7fff17177812 */ /* 0x000fd200078ec0ff */
[----:B------:R-:W3:Y:S01]  /*24c10*/  @P1 LDC R5, c[0x0][0x434] ;  /* 0x00010d00ff051b82 */ /* 0x000ee20000000800 */
[----:B------:R-:W-:-:S07]  /*24c20*/  @P1 LOP3.LUT R23, R23, 0x8000, RZ, 0xfc, !PT ;  /* 0x0000800017171812 */ /* 0x000fce00078efcff */
[----:B------:R-:W4:Y:S01]  /*24c30*/  @P1 LDC R4, c[0x0][0x438] ;  /* 0x00010e00ff041b82 */ /* 0x000f220000000800 */
[----:B-1----:R-:W-:Y:S01]  /*24c40*/  LOP3.LUT R2, R2, 0x7f, RZ, 0xc0, !PT ;  /* 0x0000007f02027812 */ /* 0x002fe200078ec0ff */
[----:B--2---:R-:W-:-:S03]  /*24c50*/  IMAD.SHL.U32 R10, R3, 0x10, RZ ;  /* 0x00000010030a7824 */ /* 0x004fc600078e00ff */
[----:B------:R-:W-:-:S04]  /*24c60*/  SHF.R.U32.HI R2, RZ, 0x3, R2 ;  /* 0x00000003ff027819 */ /* 0x000fc80000011602 */
[----:B------:R-:W-:-:S05]  /*24c70*/  LOP3.LUT R10, R2, 0x70, R10, 0xf8, !PT ;  /* 0x00000070020a7812 */ /* 0x000fca00078ef80a */
[----:B------:R-:W-:-:S05]  /*24c80*/  IMAD R8, R0, 0x60, R10 ;  /* 0x0000006000087824 */ /* 0x000fca00078e020a */
[C---:B------:R-:W-:Y:S01]  /*24c90*/  ISETP.GE.AND P0, PT, R8.reuse, R17, PT ;  /* 0x000000110800720c */ /* 0x040fe20003f06270 */
[----:B------:R-:W-:-:S03]  /*24ca0*/  IMAD.IADD R8, R8, 0x1, R30 ;  /* 0x0000000108087824 */ /* 0x000fc600078e021e */
[----:B------:R-:W-:Y:S01]  /*24cb0*/  ISETP.GT.U32.OR P0, PT, R10, 0x5f, P0 ;  /* 0x0000005f0a00780c */ /* 0x000fe20000704470 */
[----:B---3--:R-:W-:-:S04]  /*24cc0*/  @P1 IMAD.HI.U32 R5, R8, R5, RZ ;  /* 0x0000000508051227 */ /* 0x008fc800078e00ff */
[----:B------:R-:W-:Y:S01]  /*24cd0*/  IMAD.MOV.U32 R6, RZ, RZ, R8 ;  /* 0x000000ffff067224 */ /* 0x000fe200078e0008 */
[----:B----4-:R-:W-:-:S07]  /*24ce0*/  @P1 SHF.R.U32.HI R6, RZ, R4, R5 ;  /* 0x00000004ff061219 */ /* 0x010fce0000011605 */
[----:B------:R-:W1:Y:S01]  /*24cf0*/  @!P0 LDC.64 R2, c[0x0][0x428] ;  /* 0x00010a00ff028b82 */ /* 0x000e620000000a00 */
[----:B------:R-:W-:-:S07]  /*24d00*/  @!P0 SHF.R.S32.HI R7, RZ, 0x1f, R6 ;  /* 0x0000001fff078819 */ /* 0x000fce0000011406 */
[----:B------:R-:W2:Y:S01]  /*24d10*/  @!P0 LDC.64 R4, c[0x0][0x418] ;  /* 0x00010600ff048b82 */ /* 0x000ea20000000a00 */
[----:B-1----:R-:W-:-:S04]  /*24d20*/  @!P0 IMAD R9, R32, R2, RZ ;  /* 0x0000000220098224 */ /* 0x002fc800078e02ff */
[C---:B------:R-:W-:Y:S02]  /*24d30*/  @!P0 IMAD R9, R28.reuse, R3, R9 ;  /* 0x000000031c098224 */ /* 0x040fe400078e0209 */
[----:B------:R-:W-:-:S04]  /*24d40*/  @!P0 IMAD.WIDE.U32 R2, R28, R2, R6 ;  /* 0x000000021c028225 */ /* 0x000fc800078e0006 */
[----:B------:R-:W-:Y:S01]  /*24d50*/  @!P0 IMAD.IADD R9, R3, 0x1, R9 ;  /* 0x0000000103098824 */ /* 0x000fe200078e0209 */
[----:B--2---:R-:W-:Y:S01]  /*24d60*/  @!P0 LEA R4, P1, R2, R4, 0x2 ;  /* 0x0000000402048211 */ /* 0x004fe200078210ff */
[----:B------:R-:W-:-:S03]  /*24d70*/  IMAD.MOV R3, RZ, RZ, -R6 ;  /* 0x000000ffff037224 */ /* 0x000fc600078e0a06 */
[----:B------:R-:W-:Y:S01]  /*24d80*/  @!P0 LEA.HI.X R5, R2, R5, R9, 0x2, P1 ;  /* 0x0000000502058211 */ /* 0x000fe200008f1409 */
[----:B------:R-:W-:Y:S02]  /*24d90*/  IMAD R3, R20, R3, R8 ;  /* 0x0000000314037224 */ /* 0x000fe400078e0208 */
[----:B------:R-:W-:Y:S02]  /*24da0*/  IMAD.U32 R2, RZ, RZ, UR38 ;  /* 0x00000026ff027e24 */ /* 0x000fe4000f8e00ff */
[----:B------:R1:W5:Y:S01]  /*24db0*/  @!P0 LDG.E R36, desc[UR36][R4.64] ;  /* 0x0000002404248981 */ /* 0x000362000c1e1900 */
[----:B------:R-:W-:Y:S02]  /*24dc0*/  ISETP.GT.U32.AND P1, PT, R10, 0x5f, PT ;  /* 0x0000005f0a00780c */ /* 0x000fe40003f24070 */
[----:B------:R-:W-:Y:S01]  /*24dd0*/  ISETP.NE.AND P0, PT, R2, 0x3, PT ;  /* 0x000000030200780c */ /* 0x000fe20003f05270 */
[----:B------:R2:W-:Y:S01]  /*24de0*/  STL [R1+0x454], R3 ;  /* 0x0004540301007387 */ /* 0x0005e20000100800 */
[----:B------:R-:W-:-:S02]  /*24df0*/  LOP3.LUT R23, R23, 0xfffffbff, RZ, 0xc0, !PT ;  /* 0xfffffbff17177812 */ /* 0x000fc400078ec0ff */
[----:B------:R-:W-:Y:S02]  /*24e00*/  SHF.R.S32.HI R27, RZ, 0x1f, R18 ;  /* 0x0000001fff1b7819 */ /* 0x000fe40000011412 */
[----:B--2---:R-:W-:-:S07]  /*24e10*/  SEL R3, RZ, 0x1, P2 ;  /* 0x00000001ff037807 */ /* 0x004fce0001000000 */
[----:B------:R-:W-:Y:S01]  /*24e20*/  @P0 LOP3.LUT R23, R23, 0x400, RZ, 0xfc, !PT ;  /* 0x0000040017170812 */ /* 0x000fe200078efcff */
[----:B------:R1:W-:Y:S03]  /*24e30*/  STL [R1+0x474], R3 ;  /* 0x0004740301007387 */ /* 0x0003e60000100800 */
[----:B------:R-:W-:-:S04]  /*24e40*/  LOP3.LUT R23, R23, 0xffffffdf, RZ, 0xc0, !PT ;  /* 0xffffffdf17177812 */ /* 0x000fc800078ec0ff */
[----:B------:R-:W-:Y:S01]  /*24e50*/  @P1 LOP3.LUT R23, R23, 0x20, RZ, 0xfc, !PT ;  /* 0x0000002017171812 */ /* 0x000fe200078efcff */
[----:B------:R-:W-:Y:S06]  /*24e60*/  @!P0 BRA `(.L_x_12738) ;  /* 0x0000000000048947 */ /* 0x000fec0003800000 */
[----:B------:R-:W-:Y:S01]  /*24e70*/  BPT.TRAP 0x1 ;  /* 0x000000040000795c */ /* 0x000fe20000300000 */
.L_x_12738:
[----:B0-----:R-:W-:Y:S01]  /*24e80*/  IMAD R31, R0, -0x60, R17 ;  /* 0xffffffa0001f7824 */ /* 0x001fe200078e0211 */
[----:B------:R-:W-:Y:S01]  /*24e90*/  SHF.L.U32 R0, R26, 0x1f, RZ ;  /* 0x0000001f1a007819 */ /* 0x000fe200000006ff */
[----:B------:R-:W-:Y:S01]  /*24ea0*/  IMAD R17, R24, 0x8, R22 ;  /* 0x0000000818117824 */ /* 0x000fe200078e0216 */
[----:B------:R-:W-:Y:S03]  /*24eb0*/  BSSY B0, `(.L_x_12739) ;  /* 0x0000003000007945 */ /* 0x000fe60003800000 */
[----:B------:R-:W0:Y:S02]  /*24ec0*/  SYNCS.PHASECHK.TRANS64.TRYWAIT P0, [R17+URZ+0x32440], R0 ;  /* 0x03244000110075a7 */ /* 0x000e24000800017f */
[----:B0-----:R-:W-:Y:S05]  /*24ed0*/  @!P0 BRA `(.L_x_12740) ;  /* 0x0000004800908947 */ /* 0x001fea0003800000 */
.L_x_12811:
[----:B------:R-:W-:Y:S05]  /*24ee0*/  BSYNC B0 ;  /* 0x0000000000007941 */ /* 0x000fea0003800000 */
.L_x_12739:
[----:B------:R-:W0:Y:S01]  /*24ef0*/  LDL R2, [R1+0x454] ;  /* 0x0004540001027983 */ /* 0x000e220000100800 */
[----:B------:R-:W-:Y:S01]  /*24f00*/  ULDC.64 UR4, c[0x0][0x300] ;  /* 0x0000c00000047ab9 */ /* 0x000fe20000000a00 */
[----:B-1---5:R-:W-:Y:S02]  /*24f10*/  SHF.R.S32.HI R4, RZ, 0x1f, R36 ;  /* 0x0000001fff047819 */ /* 0x022fe40000011424 */
        /* <DEDUP_REMOVED lines=87> */
.L_x_12825:
        /* <DEDUP_REMOVED lines=10> */
.L_x_12742:
        /* <DEDUP_REMOVED lines=10> */
.L_x_12743:
        /* <DEDUP_REMOVED lines=31> */
.L_x_12745:
[----:B------:R-:W-:Y:S05]  /*257c0*/  BSYNC B6 ;  /* 0x0000000000067941 */ /* 0x000fea0003800000 */
.L_x_12744:
[----:B------:R-:W3:Y:S01]  /*257d0*/  LDL R20, [R1+0x45c] ;  /* 0x00045c0001147983 */ /* 0x000ee20000100800 */
[----:B------:R-:W-:Y:S01]  /*257e0*/  IMAD.MOV.U32 R21, RZ, RZ, R34 ;  /* 0x000000ffff157224 */ /* 0x000fe200078e0022 */
[----:B------:R-:W-:Y:S01]  /*257f0*/  ULDC.64 UR4, c[0x0][0x298] ;  /* 0x0000a60000047ab9 */ /* 0x000fe20000000a00 */
[----:B0-----:R-:W0:Y:S01]  /*25800*/  LDC R5, c[0x0][0x448] ;  /* 0x00011200ff057b82 */ /* 0x001e220000000800 */
[----:B------:R-:W4:Y:S01]  /*25810*/  S2R R2, SR_TID.X ;  /* 0x0000000000027919 */ /* 0x000f220000002100 */
[----:B------:R-:W5:Y:S01]  /*25820*/  S2R R34, SR_TID.X ;  /* 0x0000000000227919 */ /* 0x000f620000002100 */
[----:B----4-:R-:W-:-:S04]  /*25830*/  LOP3.LUT R2, R2, 0x7f, RZ, 0xc0, !PT ;  /* 0x0000007f02027812 */ /* 0x010fc800078ec0ff */
[----:B--2---:R-:W-:Y:S02]  /*25840*/  SHF.R.U32.HI R0, RZ, 0x3, R2 ;  /* 0x00000003ff007819 */ /* 0x004fe40000011602 */
[----:B------:R-:W2:Y:S01]  /*25850*/  LDC R2, c[0x0][0x448] ;  /* 0x00011200ff027b82 */ /* 0x000ea20000000800 */
[----:B---3--:R-:W-:Y:S02]  /*25860*/  IMAD.MOV.U32 R4, RZ, RZ, R20 ;  /* 0x000000ffff047224 */ /* 0x008fe400078e0014 */
[----:B------:R-:W3:Y:S01]  /*25870*/  LDL R20, [R1+0x458] ;  /* 0x0004580001147983 */ /* 0x000ee20000100800 */
[----:B--2---:R-:W-:Y:S01]  /*25880*/  ISETP.NE.AND P6, PT, R2, 0x1, PT ;  /* 0x000000010200780c */ /* 0x004fe20003fc5270 */
[----:B-----5:R-:W-:Y:S02]  /*25890*/  IMAD.SHL.U32 R34, R34, 0x10, RZ ;  /* 0x0000001022227824 */ /* 0x020fe400078e00ff */
[----:B------:R-:W-:Y:S01]  /*258a0*/  IMAD R4, R4, UR4, RZ ;  /* 0x0000000404047c24 */ /* 0x000fe2000f8e02ff */
[----:B------:R-:W2:Y:S02]  /*258b0*/  S2R R6, SR_TID.X ;  /* 0x0000000000067919 */ /* 0x000ea40000002100 */
[----:B------:R-:W-:Y:S01]  /*258c0*/  LOP3.LUT R34, R0, 0x70, R34, 0xf8, !PT ;  /* 0x0000007000227812 */ /* 0x000fe200078ef822 */
[----:B------:R-:W-:-:S04]  /*258d0*/  IMAD R4, R35, UR5, R4 ;  /* 0x0000000523047c24 */ /* 0x000fc8000f8e0204 */
[----:B------:R-:W-:Y:S02]  /*258e0*/  IMAD.IADD R34, R34, 0x1, R37 ;  /* 0x0000000122227824 */ /* 0x000fe400078e0225 */
[----:B------:R-:W4:Y:S02]  /*258f0*/  @P6 LDC R3, c[0x0][0x44c] ;  /* 0x00011300ff036b82 */ /* 0x000f240000000800 */
[----:B------:R-:W-:-:S06]  /*25900*/  IMAD.MOV.U32 R0, RZ, RZ, R34 ;  /* 0x000000ffff007224 */ /* 0x000fcc00078e0022 */
[----:B------:R-:W5:Y:S01]  /*25910*/  @P6 LDC R2, c[0x0][0x450] ;  /* 0x00011400ff026b82 */ /* 0x000f620000000800 */
[----:B----4-:R-:W-:-:S05]  /*25920*/  @P6 IMAD.HI.U32 R3, R34, R3, RZ ;  /* 0x0000000322036227 */ /* 0x010fca00078e00ff */
[----:B-----5:R-:W-:Y:S01]  /*25930*/  @P6 SHF.R.U32.HI R0, RZ, R2, R3 ;  /* 0x00000002ff006219 */ /* 0x020fe20000011603 */
        /* <DEDUP_REMOVED lines=9> */
[----:B--2---:R-:W-:-:S04]  /*259d0*/  LOP3.LUT R21, R6, 0x7f, RZ, 0xc0, !PT ;  /* 0x0000007f06157812 */ /* 0x004fc800078ec0ff */
[----:B------:R-:W-:Y:S01]  /*259e0*/  SHF.R.U32.HI R21, RZ, 0x3, R21 ;  /* 0x00000003ff157819 */ /* 0x000fe20000011615 */
[C---:B---3--:R-:W-:Y:S02]  /*259f0*/  IMAD R4, R20.reuse, UR5, R4 ;  /* 0x0000000514047c24 */ /* 0x048fe4000f8e0204 */
[----:B------:R-:W-:Y:S01]  /*25a00*/  IMAD.WIDE.U32 R2, R20, UR4, R2 ;  /* 0x0000000414027c25 */ /* 0x000fe2000f8e0002 */
[----:B------:R-:W-:-:S03]  /*25a10*/  ULDC.64 UR4, c[0x0][0x2d0] ;  /* 0x0000b40000047ab9 */ /* 0x000fc60000000a00 */
[----:B------:R-:W-:Y:S01]  /*25a20*/  IMAD.IADD R3, R3, 0x1, R4 ;  /* 0x0000000103037824 */ /* 0x000fe200078e0204 */
[----:B------:R-:W-:Y:S01]  /*25a30*/  SHF.R.S32.HI R4, RZ, 0x1f, R0 ;  /* 0x0000001fff047819 */ /* 0x000fe20000011400 */
[----:B------:R-:W-:Y:S02]  /*25a40*/  IMAD.SHL.U32 R20, R6, 0x8, RZ ;  /* 0x0000000806147824 */ /* 0x000fe400078e00ff */
[----:B------:R-:W-:-:S03]  /*25a50*/  IMAD.WIDE.U32 R2, R0, UR4, R2 ;  /* 0x0000000400027c25 */ /* 0x000fc6000f8e0002 */
[----:B------:R-:W-:Y:S01]  /*25a60*/  LOP3.LUT R20, R20, 0x38, RZ, 0xc0, !PT ;  /* 0x0000003814147812 */ /* 0x000fe200078ec0ff */
[----:B------:R-:W-:-:S04]  /*25a70*/  IMAD R4, R4, UR4, RZ ;  /* 0x0000000404047c24 */ /* 0x000fc8000f8e02ff */
[----:B------:R-:W-:Y:S01]  /*25a80*/  IMAD R4, R0, UR5, R4 ;  /* 0x0000000500047c24 */ /* 0x000fe2000f8e0204 */
[----:B------:R-:W-:Y:S01]  /*25a90*/  ULDC.64 UR4, c[0x0][0x2c8] ;  /* 0x0000b20000047ab9 */ /* 0x000fe20000000a00 */
[----:B------:R-:W-:Y:S02]  /*25aa0*/  IMAD.MOV R0, RZ, RZ, -R0 ;  /* 0x000000ffff007224 */ /* 0x000fe400078e0a00 */
[----:B------:R-:W-:Y:S02]  /*25ab0*/  IMAD.IADD R3, R3, 0x1, R4 ;  /* 0x0000000103037824 */ /* 0x000fe400078e0204 */
[----:B0-----:R-:W-:-:S04]  /*25ac0*/  IMAD R0, R5, R0, R34 ;  /* 0x0000000005007224 */ /* 0x001fc800078e0222 */
        /* <DEDUP_REMOVED lines=13> */
[----:B------:R-:W-:Y:S01]  /*25ba0*/  IMAD.IADD R37, R21, 0x1, R37 ;  /* 0x0000000115257824 */ /* 0x000fe200078e0225 */
[----:B------:R-:W-:Y:S02]  /*25bb0*/  LOP3.LUT R23, R23, 0xffffdfff, RZ, 0xc0, !PT ;  /* 0xffffdfff17177812 */ /* 0x000fe400078ec0ff */
[----:B------:R-:W0:Y:S01]  /*25bc0*/  SHFL.IDX PT, R3, R0, RZ, 0x181f ;  /* 0x00181fff00037589 */ /* 0x000e2200000e0000 */
[----:B------:R-:W-:-:S03]  /*25bd0*/  VIADD R6, R37, 0x10 ;  /* 0x0000001025067836 */ /* 0x000fc60000000000 */
[----:B------:R-:W-:Y:S04]  /*25be0*/  SHFL.IDX PT, R12, R0, 0x1, 0x181f ;  /* 0x00381f00000c7f89 */ /* 0x000fe800000e0000 */
[----:B------:R-:W-:Y:S04]  /*25bf0*/  SHFL.IDX PT, R10, R0, 0x2, 0x181f ;  /* 0x00581f00000a7f89 */ /* 0x000fe800000e0000 */
[----:B------:R-:W-:Y:S01]  /*25c00*/  SHFL.IDX PT, R9, R0, 0x3, 0x181f ;  /* 0x00781f0000097f89 */ /* 0x000fe200000e0000 */
[----:B--2---:R-:W-:-:S03]  /*25c10*/  IMAD R5, R2, R5, RZ ;  /* 0x0000000502057224 */ /* 0x004fc600078e02ff */
[----:B------:R-:W2:Y:S02]  /*25c20*/  SHFL.IDX PT, R2, R4, RZ, 0x181f ;  /* 0x00181fff04027589 */ /* 0x000ea400000e0000 */
[CC--:B------:R-:W-:Y:S02]  /*25c30*/  ISETP.GE.AND P6, PT, R37.reuse, R5.reuse, PT ;  /* 0x000000052500720c */ /* 0x0c0fe40003fc6270 */
[----:B------:R-:W-:Y:S01]  /*25c40*/  ISETP.GE.AND P5, PT, R6, R5, PT ;  /* 0x000000050600720c */ /* 0x000fe20003fa6270 */
[----:B------:R-:W-:-:S05]  /*25c50*/  VIADD R6, R37, 0x20 ;  /* 0x0000002025067836 */ /* 0x000fca0000000000 */
[----:B------:R-:W-:-:S05]  /*25c60*/  ISETP.GE.AND P3, PT, R6, R5, PT ;  /* 0x000000050600720c */ /* 0x000fca0003f66270 */
[----:B0-----:R-:W-:Y:S02]  /*25c70*/  @!P6 LEA R3, P1, R20, R3, 0x1 ;  /* 0x000000031403e211 */ /* 0x001fe400078208ff */
[----:B------:R-:W-:-:S04]  /*25c80*/  @P6 LOP3.LUT R23, R23, 0x2000, RZ, 0xfc, !PT ;  /* 0x0000200017176812 */ /* 0x000fc800078efcff */
[----:B------:R-:W-:Y:S01]  /*25c90*/  LOP3.LUT R23, R23, 0xffffefff, RZ, 0xc0, !PT ;  /* 0xffffefff17177812 */ /* 0x000fe200078ec0ff */
[----:B--2---:R-:W-:Y:S01]  /*25ca0*/  @!P6 IMAD.X R8, RZ, RZ, R2, P1 ;  /* 0x000000ffff08e224 */ /* 0x004fe200008e0602 */
[----:B------:R-:W-:Y:S01]  /*25cb0*/  @!P5 LEA R12, P1, R20, R12, 0x1 ;  /* 0x0000000c140cd211 */ /* 0x000fe200078208ff */
[----:B------:R-:W0:Y:S01]  /*25cc0*/  SHFL.IDX PT, R2, R4, 0x1, 0x181f ;  /* 0x00381f0004027f89 */ /* 0x000e2200000e0000 */
[----:B------:R-:W-:-:S04]  /*25cd0*/  @P5 LOP3.LUT R23, R23, 0x1000, RZ, 0xfc, !PT ;  /* 0x0000100017175812 */ /* 0x000fc800078efcff */
[----:B------:R-:W-:-:S04]  /*25ce0*/  LOP3.LUT R23, R23, 0xfffff7ff, RZ, 0xc0, !PT ;  /* 0xfffff7ff17177812 */ /* 0x000fc800078ec0ff */
[----:B------:R-:W-:-:S04]  /*25cf0*/  @P3 LOP3.LUT R23, R23, 0x800, RZ, 0xfc, !PT ;  /* 0x0000080017173812 */ /* 0x000fc800078efcff */
[----:B------:R-:W-:Y:S01]  /*25d00*/  LOP3.LUT R23, R23, 0xfffffdff, RZ, 0xc0, !PT ;  /* 0xfffffdff17177812 */ /* 0x000fe200078ec0ff */
[----:B0-----:R-:W-:Y:S01]  /*25d10*/  @!P5 IMAD.X R7, RZ, RZ, R2, P1 ;  /* 0x000000ffff07d224 */ /* 0x001fe200008e0602 */
[----:B------:R-:W-:Y:S01]  /*25d20*/  @!P3 LEA R10, P1, R20, R10, 0x1 ;  /* 0x0000000a140ab211 */ /* 0x000fe200078208ff */
[----:B------:R-:W0:Y:S04]  /*25d30*/  SHFL.IDX PT, R2, R4, 0x2, 0x181f ;  /* 0x00581f0004027f89 */ /* 0x000e2800000e0000 */
[----:B0-----:R-:W-:Y:S02]  /*25d40*/  @!P3 IMAD.X R6, RZ, RZ, R2, P1 ;  /* 0x000000ffff06b224 */ /* 0x001fe400008e0602 */
[----:B------:R-:W-:-:S05]  /*25d50*/  VIADD R2, R37, 0x30 ;  /* 0x0000003025027836 */ /* 0x000fca0000000000 */
[----:B------:R-:W-:Y:S01]  /*25d60*/  ISETP.GE.AND P2, PT, R2, R5, PT ;  /* 0x000000050200720c */ /* 0x000fe20003f46270 */
[----:B------:R-:W-:-:S05]  /*25d70*/  VIADD R2, R37, 0x40 ;  /* 0x0000004025027836 */ /* 0x000fca0000000000 */
[----:B------:R-:W-:Y:S02]  /*25d80*/  ISETP.GE.AND P4, PT, R2, R5, PT ;  /* 0x000000050200720c */ /* 0x000fe40003f86270 */
[----:B------:R-:W0:Y:S05]  /*25d90*/  SHFL.IDX PT, R2, R4, 0x3, 0x181f ;  /* 0x00781f0004027f89 */ /* 0x000e2a00000e0000 */
[----:B------:R-:W-:Y:S02]  /*25da0*/  @!P2 LEA R13, P1, R20, R9, 0x1 ;  /* 0x00000009140da211 */ /* 0x000fe400078208ff */
[----:B------:R-:W2:Y:S01]  /*25db0*/  SHFL.IDX PT, R9, R0, 0x4, 0x181f ;  /* 0x00981f0000097f89 */ /* 0x000ea200000e0000 */
[----:B------:R-:W-:-:S04]  /*25dc0*/  @P2 LOP3.LUT R23, R23, 0x200, RZ, 0xfc, !PT ;  /* 0x0000020017172812 */ /* 0x000fc800078efcff */
[----:B------:R-:W-:-:S04]  /*25dd0*/  LOP3.LUT R23, R23, 0xfffffeff, RZ, 0xc0, !PT ;  /* 0xfffffeff17177812 */ /* 0x000fc800078ec0ff */
[----:B------:R-:W-:-:S04]  /*25de0*/  @P4 LOP3.LUT R23, R23, 0x100, RZ, 0xfc, !PT ;  /* 0x0000010017174812 */ /* 0x000fc800078efcff */
[----:B------:R-:W-:Y:S01]  /*25df0*/  LOP3.LUT R23, R23, 0xffffff7f, RZ, 0xc0, !PT ;  /* 0xffffff7f17177812 */ /* 0x000fe200078ec0ff */
[----:B0-----:R-:W-:Y:S02]  /*25e00*/  @!P2 IMAD.X R11, RZ, RZ, R2, P1 ;  /* 0x000000ffff0ba224 */ /* 0x001fe400008e0602 */
[----:B------:R-:W0:Y:S01]  /*25e10*/  SHFL.IDX PT, R2, R4, 0x4, 0x181f ;  /* 0x00981f0004027f89 */ /* 0x000e2200000e0000 */
[----:B--2---:R-:W-:-:S03]  /*25e20*/  @!P4 LEA R15, P1, R20, R9, 0x1 ;  /* 0x00000009140fc211 */ /* 0x004fc600078208ff */
[----:B------:R-:W-:Y:S02]  /*25e30*/  SHFL.IDX PT, R9, R0, 0x6, 0x181f ;  /* 0x00d81f0000097f89 */ /* 0x000fe400000e0000 */
[----:B0-----:R-:W-:Y:S02]  /*25e40*/  @!P4 IMAD.X R14, RZ, RZ, R2, P1 ;  /* 0x000000ffff0ec224 */ /* 0x001fe400008e0602 */
[----:B------:R-:W-:Y:S02]  /*25e50*/  @!P6 IMAD.MOV.U32 R2, RZ, RZ, R3 ;  /* 0x000000ffff02e224 */ /* 0x000fe400078e0003 */
[----:B------:R-:W-:Y:S02]  /*25e60*/  @!P6 IMAD.MOV.U32 R3, RZ, RZ, R8 ;  /* 0x000000ffff03e224 */ /* 0x000fe400078e0008 */
[----:B------:R-:W-:Y:S04]  /*25e70*/  SHFL.IDX PT, R8, R4, 0x6, 0x181f ;  /* 0x00d81f0004087f89 */ /* 0x000fe800000e0000 */
[----:B------:R0:W-:Y:S02]  /*25e80*/  @!P6 LDGSTS.E.BYPASS.LTC128B.128 [R25+0x18400], desc[UR36][R2.64], !P0 ;  /* 0x184000000219efae */ /* 0x0001e4000c101d64 */
[----:B0-----:R-:W-:-:S02]  /*25e90*/  @!P5 IMAD.MOV.U32 R2, RZ, RZ, R12 ;  /* 0x000000ffff02d224 */ /* 0x001fc400078e000c */
[----:B------:R-:W-:Y:S02]  /*25ea0*/  @!P5 IMAD.MOV.U32 R3, RZ, RZ, R7 ;  /* 0x000000ffff03d224 */ /* 0x000fe400078e0007 */
[----:B------:R-:W0:Y:S04]  /*25eb0*/  SHFL.IDX PT, R7, R0, 0x5, 0x181f ;  /* 0x00b81f0000077f89 */ /* 0x000e2800000e0000 */
[----:B------:R2:W-:Y:S04]  /*25ec0*/  @!P5 LDGSTS.E.BYPASS.LTC128B.128 [R25+0x18c00], desc[UR36][R2.64], !P0 ;  /* 0x18c000000219dfae */ /* 0x0005e8000c101d64 */
[----:B------:R-:W-:Y:S01]  /*25ed0*/  SHFL.IDX PT, R0, R0, 0x7, 0x181f ;  /* 0x00f81f0000007f89 */ /* 0x000fe200000e0000 */
[----:B--2---:R-:W-:-:S02]  /*25ee0*/  @!P3 IMAD.MOV.U32 R2, RZ, RZ, R10 ;  /* 0x000000ffff02b224 */ /* 0x004fc400078e000a */
[----:B------:R-:W-:Y:S02]  /*25ef0*/  @!P3 IMAD.MOV.U32 R3, RZ, RZ, R6 ;  /* 0x000000ffff03b224 */ /* 0x000fe400078e0006 */
[----:B------:R-:W2:Y:S04]  /*25f00*/  SHFL.IDX PT, R6, R4, 0x5, 0x181f ;  /* 0x00b81f0004067f89 */ /* 0x000ea800000e0000 */
[----:B------:R3:W-:Y:S04]  /*25f10*/  @!P3 LDGSTS.E.BYPASS.LTC128B.128 [R25+0x19400], desc[UR36][R2.64], !P0 ;  /* 0x194000000219bfae */ /* 0x0007e8000c101d64 */
[----:B------:R-:W4:Y:S01]  /*25f20*/  SHFL.IDX PT, R4, R4, 0x7, 0x181f ;  /* 0x00f81f0004047f89 */ /* 0x000f2200000e0000 */
[----:B---3--:R-:W-:-:S02]  /*25f30*/  VIADD R2, R37, 0x50 ;  /* 0x0000005025027836 */ /* 0x008fc40000000000 */
[----:B------:R-:W-:-:S03]  /*25f40*/  @!P2 IMAD.MOV.U32 R3, RZ, RZ, R11 ;  /* 0x000000ffff03a224 */ /* 0x000fc600078e000b */
[----:B------:R-:W-:Y:S01]  /*25f50*/  ISETP.GE.AND P3, PT, R2, R5, PT ;  /* 0x000000050200720c */ /* 0x000fe20003f66270 */
[----:B------:R-:W-:-:S05]  /*25f60*/  @!P2 IMAD.MOV.U32 R2, RZ, RZ, R13 ;  /* 0x000000ffff02a224 */ /* 0x000fca00078e000d */
[----:B------:R3:W-:Y:S07]  /*25f70*/  @!P2 LDGSTS.E.BYPASS.LTC128B.128 [R25+0x19c00], desc[UR36][R2.64], !P0 ;  /* 0x19c000000219afae */ /* 0x0007ee000c101d64 */
[----:B0-----:R-:W-:Y:S02]  /*25f80*/  @!P3 LEA R7, P1, R20, R7, 0x1 ;  /* 0x000000071407b211 */ /* 0x001fe400078208ff */
[----:B------:R-:W-:Y:S01]  /*25f90*/  @P3 LOP3.LUT R23, R23, 0x80, RZ, 0xfc, !PT ;  /* 0x0000008017173812 */ /* 0x000fe200078efcff */
[----:B---3--:R-:W-:-:S03]  /*25fa0*/  VIADD R2, R37, 0x60 ;  /* 0x0000006025027836 */ /* 0x008fc60000000000 */
[----:B------:R-:W-:Y:S01]  /*25fb0*/  LOP3.LUT R23, R23, 0xffffffbf, RZ, 0xc0, !PT ;  /* 0xffffffbf17177812 */ /* 0x000fe200078ec0ff */
[----:B------:R-:W-:Y:S02]  /*25fc0*/  @!P4 IMAD.MOV.U32 R3, RZ, RZ, R14 ;  /* 0x000000ffff03c224 */ /* 0x000fe400078e000e */
[----:B--2---:R-:W-:Y:S01]  /*25fd0*/  @!P3 IMAD.X R6, RZ, RZ, R6, P1 ;  /* 0x000000ffff06b224 */ /* 0x004fe200008e0606 */
[----:B------:R-:W-:Y:S01]  /*25fe0*/  ISETP.GE.AND P2, PT, R2, R5, PT ;  /* 0x000000050200720c */ /* 0x000fe20003f46270 */
[----:B------:R-:W-:-:S05]  /*25ff0*/  @!P4 IMAD.MOV.U32 R2, RZ, RZ, R15 ;  /* 0x000000ffff02c224 */ /* 0x000fca00078e000f */
[----:B------:R0:W-:Y:S07]  /*26000*/  @!P4 LDGSTS.E.BYPASS.LTC128B.128 [R25+0x1a400], desc[UR36][R2.64], !P0 ;  /* 0x1a4000000219cfae */ /* 0x0001ee000c101d64 */
[----:B------:R-:W-:Y:S02]  /*26010*/  @!P2 LEA R9, P1, R20, R9, 0x1 ;  /* 0x000000091409a211 */ /* 0x000fe400078208ff */
[----:B------:R-:W-:Y:S01]  /*26020*/  @P2 LOP3.LUT R23, R23, 0x40, RZ, 0xfc, !PT ;  /* 0x0000004017172812 */ /* 0x000fe200078efcff */
[----:B0-----:R-:W-:-:S02]  /*26030*/  @!P3 IMAD.MOV.U32 R2, RZ, RZ, R7 ;  /* 0x000000ffff02b224 */ /* 0x001fc400078e0007 */
[----:B------:R-:W-:Y:S02]  /*26040*/  @!P3 IMAD.MOV.U32 R3, RZ, RZ, R6 ;  /* 0x000000ffff03b224 */ /* 0x000fe400078e0006 */
[----:B------:R-:W-:-:S03]  /*26050*/  @!P2 IMAD.X R8, RZ, RZ, R8, P1 ;  /* 0x000000ffff08a224 */ /* 0x000fc600008e0608 */
[----:B------:R0:W-:Y:S02]  /*26060*/  @!P3 LDGSTS.E.BYPASS.LTC128B.128 [R25+0x1ac00], desc[UR36][R2.64], !P0 ;  /* 0x1ac000000219bfae */ /* 0x0001e4000c101d64 */
[----:B0-----:R-:W-:Y:S02]  /*26070*/  @!P2 IMAD.MOV.U32 R2, RZ, RZ, R9 ;  /* 0x000000ffff02a224 */ /* 0x001fe400078e0009 */
[----:B------:R-:W-:-:S05]  /*26080*/  @!P2 IMAD.MOV.U32 R3, RZ, RZ, R8 ;  /* 0x000000ffff03a224 */ /* 0x000fca00078e0008 */
[----:B----4-:R0:W-:Y:S02]  /*26090*/  @!P2 LDGSTS.E.BYPASS.LTC128B.128 [R25+0x1b400], desc[UR36][R2.64], !P0 ;  /* 0x1b4000000219afae */ /* 0x0101e4000c101d64 */
.L_x_12842:
        /* <DEDUP_REMOVED lines=12> */
.L_x_12747:
        /* <DEDUP_REMOVED lines=28> */
.L_x_12749:
[----:B------:R-:W-:Y:S05]  /*26320*/  BSYNC B6 ;  /* 0x0000000000067941 */ /* 0x000fea0003800000 */
.L_x_12748:
[----:B------:R-:W2:Y:S01]  /*26330*/  LDL.LU R4, [R1+0x45c] ;  /* 0x00045c0001047983 */ /* 0x000ea20000300800 */
[----:B0-----:R-:W0:Y:S01]  /*26340*/  LDC R2, c[0x0][0x448] ;  /* 0x00011200ff027b82 */ /* 0x001e220000000800 */
[----:B------:R-:W-:Y:S02]  /*26350*/  ULDC.64 UR4, c[0x0][0x398] ;  /* 0x0000e60000047ab9 */ /* 0x000fe40000000a00 */
[----:B------:R-:W3:Y:S04]  /*26360*/  LDL.LU R21, [R1+0x460] ;  /* 0x0004600001157983 */ /* 0x000ee80000300800 */
[----:B------:R-:W4:Y:S01]  /*26370*/  LDL.LU R20, [R1+0x458] ;  /* 0x0004580001147983 */ /* 0x000f220000300800 */
[----:B0-----:R-:W-:-:S13]  /*26380*/  ISETP.NE.AND P6, PT, R2, 0x1, PT ;  /* 0x000000010200780c */ /* 0x001fda0003fc5270 */
[----:B------:R-:W0:Y:S08]  /*26390*/  @P6 LDC R3, c[0x0][0x44c] ;  /* 0x00011300ff036b82 */ /* 0x000e300000000800 */
[----:B------:R-:W5:Y:S01]  /*263a0*/  @P6 LDC R2, c[0x0][0x450] ;  /* 0x00011400ff026b82 */ /* 0x000f620000000800 */
[----:B------:R-:W-:Y:S02]  /*263b0*/  IMAD.MOV.U32 R0, RZ, RZ, R34 ;  /* 0x000000ffff007224 */ /* 0x000fe400078e0022 */
[----:B0-----:R-:W-:-:S05]  /*263c0*/  @P6 IMAD.HI.U32 R3, R34, R3, RZ ;  /* 0x0000000322036227 */ /* 0x001fca00078e00ff */
[----:B-----5:R-:W-:Y:S01]  /*263d0*/  @P6 SHF.R.U32.HI R0, RZ, R2, R3 ;  /* 0x00000002ff006219 */ /* 0x020fe20000011603 */
        /* <DEDUP_REMOVED lines=29> */
[----:B------:R-:W-:Y:S02]  /*265b0*/  IMAD.SHL.U32 R20, R7, 0x8, RZ ;  /* 0x0000000807147824 */ /* 0x000fe400078e00ff */
[----:B------:R-:W-:-:S02]  /*265c0*/  IMAD R0, R4, UR5, R0 ;  /* 0x0000000504007c24 */ /* 0x000fc4000f8e0200 */
[----:B------:R-:W-:Y:S01]  /*265d0*/  IMAD.WIDE.U32 R2, R4, UR4, R2 ;  /* 0x0000000404027c25 */ /* 0x000fe2000f8e0002 */
[----:B------:R-:W-:Y:S01]  /*265e0*/  ULDC.64 UR4, c[0x0][0x390] ;  /* 0x0000e40000047ab9 */ /* 0x000fe20000000a00 */
[----:B------:R-:W-:Y:S02]  /*265f0*/  LOP3.LUT R20, R20, 0x38, RZ, 0xc0, !PT ;  /* 0x0000003814147812 */ /* 0x000fe400078ec0ff */
[----:B------:R-:W-:Y:S01]  /*26600*/  IMAD.IADD R4, R3, 0x1, R0 ;  /* 0x0000000103047824 */ /* 0x000fe200078e0200 */
[----:B------:R-:W-:Y:S01]  /*26610*/  LEA R0, P0, R2, UR4, 0x1 ;  /* 0x0000000402007c11 */ /* 0x000fe2000f8008ff */
[----:B------:R-:W-:Y:S01]  /*26620*/  ULDC UR4, c[0x0][0x3b8] ;  /* 0x0000ee0000047ab9 */ /* 0x000fe20000000800 */
[C---:B------:R-:W-:Y:S02]  /*26630*/  LOP3.LUT R9, R20.reuse, 0x40, RZ, 0xfc, !PT ;  /* 0x0000004014097812 */ /* 0x040fe400078efcff */
[C---:B------:R-:W-:Y:S02]  /*26640*/  LOP3.LUT R8, R20.reuse, 0x80, RZ, 0xfc, !PT ;  /* 0x0000008014087812 */ /* 0x040fe400078efcff */
[----:B------:R-:W-:-:S02]  /*26650*/  LOP3.LUT R7, R20, 0xc0, RZ, 0xfc, !PT ;  /* 0x000000c014077812 */ /* 0x000fc400078efcff */
[----:B------:R-:W-:Y:S01]  /*26660*/  LEA.HI.X R4, R2, UR5, R4, 0x1, P0 ;  /* 0x0000000502047c11 */ /* 0x000fe200080f0c04 */
[----:B------:R-:W-:Y:S01]  /*26670*/  UMOV UR5, 0xffffffff ;  /* 0xffffffff00057882 */ /* 0x000fe20000000000 */
[----:B------:R-:W-:Y:S02]  /*26680*/  ISETP.GE.AND P4, PT, R6, UR4, PT ;  /* 0x0000000406007c0c */ /* 0x000fe4000bf86270 */
[----:B------:R-:W-:Y:S02]  /*26690*/  ISETP.GE.AND P3, PT, R9, UR4, PT ;  /* 0x0000000409007c0c */ /* 0x000fe4000bf66270 */
[----:B------:R-:W-:Y:S02]  /*266a0*/  ISETP.GE.AND P2, PT, R8, UR4, PT ;  /* 0x0000000408007c0c */ /* 0x000fe4000bf46270 */
[----:B------:R-:W-:Y:S01]  /*266b0*/  ISETP.GE.AND P1, PT, R7, UR4, PT ;  /* 0x0000000407007c0c */ /* 0x000fe2000bf26270 */
[----:B------:R-:W-:-:S12]  /*266c0*/  BRA.DIV UR5, `(.L_x_12750) ;  /* 0x0000004605747947 */ /* 0x000fd8000b800000 */
[----:B------:R-:W0:Y:S01]  /*266d0*/  SHFL.IDX PT, R3, R0, RZ, 0x181f ;  /* 0x00181fff00037589 */ /* 0x000e2200000e0000 */
[C---:B------:R-:W-:Y:S02]  /*266e0*/  LOP3.LUT P6, RZ, R23.reuse, 0x2000, RZ, 0xc0, !PT ;  /* 0x0000200017ff7812 */ /* 0x040fe400078cc0ff */
[----:B------:R-:W-:Y:S01]  /*266f0*/  LOP3.LUT P5, RZ, R23, 0x1000, RZ, 0xc0, !PT ;  /* 0x0000100017ff7812 */ /* 0x000fe200078ac0ff */
[----:B------:R-:W2:Y:S04]  /*26700*/  SHFL.IDX PT, R2, R4, RZ, 0x181f ;  /* 0x00181fff04027589 */ /* 0x000ea800000e0000 */
[----:B------:R-:W-:Y:S04]  /*26710*/  SHFL.IDX PT, R5, R4, 0x1, 0x181f ;  /* 0x00381f0004057f89 */ /* 0x000fe800000e0000 */
[----:B------:R-:W-:Y:S02]  /*26720*/  SHFL.IDX PT, R14, R0, 0x7, 0x181f ;  /* 0x00f81f00000e7f89 */ /* 0x000fe400000e0000 */
[----:B0-----:R-:W-:-:S05]  /*26730*/  @!P6 LEA R3, P0, R6, R3, 0x1 ;  /* 0x000000030603e211 */ /* 0x001fca00078008ff */
[----:B--2---:R-:W-:-:S05]  /*26740*/  @!P6 IMAD.X R2, RZ, RZ, R2, P0 ;  /* 0x000000ffff02e224 */ /* 0x004fca00000e0602 */
        /* <DEDUP_REMOVED lines=64> */
[----:B------:R0:W2:Y:S04]  /*26b50*/  SHFL.IDX PT, R5, R4, 0x7, 0x181f ;  /* 0x00f81f0004057f89 */ /* 0x0000a800000e0000 */
[----:B------:R0:W-:Y:S04]  /*26b60*/  @!P5 LDGSTS.E.BYPASS.LTC128B.128 [R25+0x25400], desc[UR36][R2.64], !P4 ;  /* 0x254000000219dfae */ /* 0x0001e8000e101d64 */
[----:B------:R0:W-:Y:S04]  /*26b70*/  @!P5 LDGSTS.E.BYPASS.LTC128B.128 [R25+0x29400], desc[UR36][R2.64+0x80], !P3 ;  /* 0x294000800219dfae */ /* 0x0001e8000d901d64 */
[----:B------:R0:W-:Y:S04]  /*26b80*/  @!P5 LDGSTS.E.BYPASS.LTC128B.128 [R25+0x2d400], desc[UR36][R2.64+0x100], !P2 ;  /* 0x2d4001000219dfae */ /* 0x0001e8000d101d64 */
[----:B------:R0:W-:Y:S02]  /*26b90*/  @!P5 LDGSTS.E.BYPASS.LTC128B.128 [R25+0x31400], desc[UR36][R2.64+0x180], !P1 ;  /* 0x314001800219dfae */ /* 0x0001e4000c901d64 */
.L_x_12860:
[----:B------:R-:W-:Y:S01]  /*26ba0*/  LOP3.LUT P0, RZ, R23, 0x4000, RZ, 0xc0, !PT ;  /* 0x0000400017ff7812 */ /* 0x000fe2000780c0ff */
[----:B------:R-:W-:-:S12]  /*26bb0*/  BSSY B0, `(.L_x_12751) ;  /* 0x000000b000007945 */ /* 0x000fd80003800000 */
        /* <DEDUP_REMOVED lines=10> */
.L_x_12752:
[----:B------:R-:W-:Y:S05]  /*26c60*/  BSYNC B0 ;  /* 0x0000000000007941 */ /* 0x000fea0003800000 */
.L_x_12751:
[----:B------:R-:W-:Y:S01]  /*26c70*/  NOP ;  /* 0x0000000000007918 */ /* 0x000fe20000000000 */
[----:B------:R-:W-:-:S13]  /*26c80*/  PLOP3.LUT P0, PT, PT, PT, PT, 0x80, 0x0 ;  /* 0x000000000000781c */ /* 0x000fda0003f0f070 */
.L_x_12753:
[----:B------:R-:W-:Y:S02]  /*26c90*/  PLOP3.LUT P1, PT, P1, P0, PT, 0xa2, 0x0 ;  /* 0x000000000000781c */ /* 0x000fe40000f21472 */
[----:B------:R-:W-:-:S08]  /*26ca0*/  @P0 R2UR P1, UR4, R22 ;  /* 0x00000000160402ca */ /* 0x000fd00000020000 */
[----:B------:R-:W-:-:S05]  /*26cb0*/  @P0 PLOP3.LUT P0, PT, P1, PT, PT, 0x80, 0x0 ;  /* 0x000000000000081c */ /* 0x000fca0000f0f070 */
[----:B------:R-:W-:Y:S01]  /*26cc0*/  @!P1 SYNCS.ARRIVE.TRANS64.RED.A0T1 RZ, [UR4+0x32410], RZ ;  /* 0x032410ffffff99a7 */ /* 0x000fe20008200404 */
[----:B------:R-:W-:Y:S07]  /*26cd0*/  @!P1 ARRIVES.LDGSTSBAR.64.TRANSCNT [UR4+0x32410] ;  /* 0x03241000ff0099b0 */ /* 0x000fee0008000a84 */
[----:B------:R-:W-:Y:S05]  /*26ce0*/  @P0 BRA.U.ANY `(.L_x_12753) ;  /* 0xfffffffd00e80947 */ /* 0x000fea000393ffff */
[----:B0--3--:R-:W3:Y:S02]  /*26cf0*/  LDL.LU R2, [R1+0x470] ;  /* 0x0004700001027983 */ /* 0x009ee40000300800 */
        /* <DEDUP_REMOVED lines=9> */
[----:B------:R-:W3:Y:S03]  /*26d90*/  SYNCS.PHASECHK.TRANS64.TRYWAIT P0, [R22+URZ+0x32420], R3 ;  /* 0x03242003160075a7 */ /* 0x000ee6000800017f */
[----:B0--3--:R-:W-:Y:S05]  /*26da0*/  @!P0 BRA `(.L_x_12755) ;  /* 0x0000004800508947 */ /* 0x009fea0003800000 */
.L_x_12861:
[----:B------:R-:W-:Y:S05]  /*26db0*/  BSYNC B0 ;  /* 0x0000000000007941 */ /* 0x000fea0003800000 */
.L_x_12754:
[----:B------:R-:W-:-:S13]  /*26dc0*/  LOP3.LUT P0, RZ, R23, 0x400, RZ, 0xc0, !PT ;  /* 0x0000040017ff7812 */ /* 0x000fda000780c0ff */
[----:B------:R-:W-:Y:S05]  /*26dd0*/  @!P0 BRA `(.L_x_12756) ;  /* 0x0000000000048947 */ /* 0x000fea0003800000 */
[----:B------:R-:W-:Y:S01]  /*26de0*/  BPT.TRAP 0x1 ;  /* 0x000000040000795c */ /* 0x000fe20000300000 */
.L_x_12756:
[----:B------:R-:W-:Y:S01]  /*26df0*/  SHF.L.U32 R0, R26, 0x1f, RZ ;  /* 0x0000001f1a007819 */ /* 0x000fe200000006ff */
[----:B------:R-:W-:Y:S03]  /*26e00*/  BSSY B0, `(.L_x_12757) ;  /* 0x0000003000007945 */ /* 0x000fe60003800000 */
[----:B------:R-:W3:Y:S02]  /*26e10*/  SYNCS.PHASECHK.TRANS64.TRYWAIT P0, [R17+URZ+0x32460], R0 ;  /* 0x03246000110075a7 */ /* 0x000ee4000800017f */
[----:B---3--:R-:W-:Y:S05]  /*26e20*/  @!P0 BRA `(.L_x_12758) ;  /* 0x0000004800448947 */ /* 0x008fea0003800000 */
.L_x_12862:
[----:B------:R-:W-:Y:S05]  /*26e30*/  BSYNC B0 ;  /* 0x0000000000007941 */ /* 0x000fea0003800000 */
.L_x_12757:
[----:B0-----:R-:W3:Y:S01]  /*26e40*/  LDL.LU R3, [R1+0x468] ;  /* 0x0004680001037983 */ /* 0x001ee20000300800 */
[----:B------:R-:W-:-:S03]  /*26e50*/  ULDC.64 UR4, c[0x0][0x328] ;  /* 0x0000ca0000047ab9 */ /* 0x000fc60000000a00 */
[----:B------:R-:W2:Y:S04]  /*26e60*/  LDL.LU R2, [R1+0x454] ;  /* 0x0004540001027983 */ /* 0x000ea80000300800 */
[----:B------:R-:W4:Y:S04]  /*26e70*/  LDL.LU R6, [R1+0x46c] ;  /* 0x00046c0001067983 */ /* 0x000f280000300800 */
[----:B------:R-:W5:Y:S01]  /*26e80*/  LDL.LU R4, [R1+0x474] ;  /* 0x0004740001047983 */ /* 0x000f620000300800 */
[C---:B------:R-:W-:Y:S02]  /*26e90*/  LOP3.LUT P3, RZ, R23.reuse, 0x10, RZ, 0xc0, !PT ;  /* 0x0000001017ff7812 */ /* 0x040fe4000786c0ff */
[----:B------:R-:W-:-:S02]  /*26ea0*/  LOP3.LUT P2, RZ, R23, 0x8, RZ, 0xc0, !PT ;  /* 0x0000000817ff7812 */ /* 0x000fc4000784c0ff */
[C---:B------:R-:W-:Y:S02]  /*26eb0*/  LOP3.LUT P1, RZ, R23.reuse, 0x4, RZ, 0xc0, !PT ;  /* 0x0000000417ff7812 */ /* 0x040fe4000782c0ff */
[----:B------:R-:W-:Y:S02]  /*26ec0*/  LOP3.LUT P4, RZ, R23, 0x1, RZ, 0xc0, !PT ;  /* 0x0000000117ff7812 */ /* 0x000fe4000788c0ff */
[----:B------:R-:W-:Y:S01]  /*26ed0*/  SEL R7, RZ, 0x8, P1 ;  /* 0x00000008ff077807 */ /* 0x000fe20000800000 */
[----:B---3--:R-:W-:-:S04]  /*26ee0*/  IMAD R0, R3, UR4, RZ ;  /* 0x0000000403007c24 */ /* 0x008fc8000f8e02ff */
[C---:B--2---:R-:W-:Y:S01]  /*26ef0*/  IMAD R5, R2.reuse, UR5, R0 ;  /* 0x0000000502057c24 */ /* 0x044fe2000f8e0200 */
[----:B------:R-:W-:Y:S01]  /*26f00*/  SEL R0, RZ, 0x2, P3 ;  /* 0x00000002ff007807 */ /* 0x000fe20001800000 */
[----:B------:R-:W-:Y:S01]  /*26f10*/  IMAD.WIDE.U32 R2, R2, UR4, RZ ;  /* 0x0000000402027c25 */ /* 0x000fe2000f8e00ff */
[----:B------:R-:W-:-:S03]  /*26f20*/  ULDC.64 UR4, c[0x0][0x338] ;  /* 0x0000ce0000047ab9 */ /* 0x000fc60000000a00 */
[----:B------:R-:W-:Y:S02]  /*26f30*/  IMAD.IADD R3, R3, 0x1, R5 ;  /* 0x0000000103037824 */ /* 0x000fe400078e0205 */
[----:B----4-:R-:W-:Y:S02]  /*26f40*/  IMAD R5, R6, UR4, RZ ;  /* 0x0000000406057c24 */ /* 0x010fe4000f8e02ff */
        /* <DEDUP_REMOVED lines=13> */
[----:B-----5:R-:W-:Y:S01]  /*27020*/  IADD3 R0, R3, R0, R4 ;  /* 0x0000000003007210 */ /* 0x020fe20007ffe004 */
        /* <DEDUP_REMOVED lines=73> */
.L_x_12876:
        /* <DEDUP_REMOVED lines=15> */
.L_x_12760:
        /* <DEDUP_REMOVED lines=10> */
.L_x_12761:
[----:B0-----:R-:W2:Y:S01]  /*27650*/  LDL.LU R2, [R1+0x464] ;  /* 0x0004640001027983 */ /* 0x001ea20000300800 */
[----:B------:R0:W-:Y:S01]  /*27660*/  SYNCS.ARRIVE.TRANS64.A1T0 RZ, [R17+URZ+0x32450], RZ ;  /* 0x032450ff11ff79a7 */ /* 0x0001e2000810003f */
[----:B------:R-:W-:Y:S01]  /*27670*/  BSSY B0, `(.L_x_12762) ;  /* 0x00000dd000007945 */ /* 0x000fe20003800000 */
[----:B--2---:R-:W-:-:S05]  /*27680*/  VIADD R10, R2, 0xfffffffe ;  /* 0xfffffffe020a7836 */ /* 0x004fca0000000000 */
[----:B------:R-:W-:-:S13]  /*27690*/  ISETP.GE.AND P0, PT, R10, R33, PT ;  /* 0x000000210a00720c */ /* 0x000fda0003f06270 */
[----:B0-----:R-:W-:Y:S05]  /*276a0*/  @!P0 BRA `(.L_x_12763) ;  /* 0x0000000c00648947 */ /* 0x001fea0003800000 */
.L_x_12776:
        /* <DEDUP_REMOVED lines=29> */
[----:B------:R-:W-:Y:S01]  /*27880*/  @!P2 LEA.HI.X R7, R2, R7, R5, 0x2, P0 ;  /* 0x000000070207a211 */ /* 0x000fe200000f1405 */
[----:B------:R-:W-:Y:S01]  /*27890*/  IMAD.MOV R5, RZ, RZ, -R9 ;  /* 0x000000ffff057224 */ /* 0x000fe200078e0a09 */
[C---:B------:R-:W-:Y:S01]  /*278a0*/  ISETP.NE.AND P0, PT, R24.reuse, 0x2, PT ;  /* 0x000000021800780c */ /* 0x040fe20003f05270 */
[----:B------:R-:W-:Y:S02]  /*278b0*/  IMAD.MOV.U32 R2, RZ, RZ, R10 ;  /* 0x000000ffff027224 */ /* 0x000fe400078e000a */
[----:B------:R-:W-:Y:S01]  /*278c0*/  IMAD R5, R5, UR4, R8 ;  /* 0x0000000405057c24 */ /* 0x000fe2000f8e0208 */
[----:B------:R-:W-:Y:S01]  /*278d0*/  SEL R3, RZ, 0x1, P0 ;  /* 0x00000001ff037807 */ /* 0x000fe20000000000 */
[----:B------:R0:W5:Y:S01]  /*278e0*/  @!P2 LDG.E R4, desc[UR36][R6.64] ;  /* 0x000000240604a981 */ /* 0x000162000c1e1900 */
[----:B------:R-:W-:Y:S01]  /*278f0*/  SEL R24, R24, RZ, P0 ;  /* 0x000000ff18187207 */ /* 0x000fe20000000000 */
[----:B------:R-:W-:Y:S01]  /*27900*/  VIADD R10, R10, 0xffffffff ;  /* 0xffffffff0a0a7836 */ /* 0x000fe20000000000 */
[----:B------:R-:W-:-:S02]  /*27910*/  LOP3.LUT R26, R26, R3, RZ, 0x3c, !PT ;  /* 0x000000031a1a7212 */ /* 0x000fc400078e3cff */
[----:B------:R-:W-:Y:S01]  /*27920*/  ISETP.GT.AND P2, PT, R2, R33, PT ;  /* 0x000000210200720c */ /* 0x000fe20003f44270 */
[----:B------:R-:W-:-:S12]  /*27930*/  @!P1 BRA `(.L_x_12764) ;  /* 0x0000000000049947 */ /* 0x000fd80003800000 */
[----:B------:R-:W-:Y:S01]  /*27940*/  BPT.TRAP 0x1 ;  /* 0x000000040000795c */ /* 0x000fe20000300000 */
.L_x_12764:
[----:B0-----:R-:W-:Y:S01]  /*27950*/  IMAD R6, R24, 0x8, R22 ;  /* 0x0000000818067824 */ /* 0x001fe200078e0216 */
[----:B------:R-:W-:Y:S01]  /*27960*/  SHF.L.U32 R21, R26, 0x1f, RZ ;  /* 0x0000001f1a157819 */ /* 0x000fe200000006ff */
[----:B------:R-:W-:Y:S01]  /*27970*/  BSSY B1, `(.L_x_12765) ;  /* 0x0000004000017945 */ /* 0x000fe20003800000 */
[----:B-1----:R-:W-:Y:S02]  /*27980*/  SHF.R.S32.HI R17, RZ, 0x1f, R5 ;  /* 0x0000001fff117819 */ /* 0x002fe40000011405 */
[----:B------:R-:W0:Y:S02]  /*27990*/  SYNCS.PHASECHK.TRANS64.TRYWAIT P0, [R6+URZ+0x32440], R21 ;  /* 0x03244015060075a7 */ /* 0x000e24000800017f */
[----:B0-----:R-:W-:Y:S05]  /*279a0*/  @!P0 BRA `(.L_x_12766) ;  /* 0x0000004400b88947 */ /* 0x001fea0003800000 */
.L_x_12877:
[----:B------:R-:W-:Y:S05]  /*279b0*/  BSYNC B1 ;  /* 0x0000000000017941 */ /* 0x000fea0003800000 */
.L_x_12765:
        /* <DEDUP_REMOVED lines=52> */
.L_x_12891:
        /* <DEDUP_REMOVED lines=8> */
.L_x_12768:
        /* <DEDUP_REMOVED lines=10> */
.L_x_12769:
[----:B------:R3:W-:Y:S01]  /*27e20*/  SYNCS.ARRIVE.TRANS64.A1T0 RZ, [R6+URZ+0x32430], RZ ;  /* 0x032430ff06ff79a7 */ /* 0x0007e2000810003f */
[----:B------:R-:W-:Y:S05]  /*27e30*/  @!P3 BRA `(.L_x_12770) ;  /* 0x000000000004b947 */ /* 0x000fea0003800000 */
[----:B------:R-:W-:Y:S01]  /*27e40*/  BPT.TRAP 0x1 ;  /* 0x000000040000795c */ /* 0x000fe20000300000 */
.L_x_12770:
[----:B------:R-:W4:Y:S01]  /*27e50*/  SYNCS.PHASECHK.TRANS64.TRYWAIT P0, [R6+URZ+0x32460], R21 ;  /* 0x03246015060075a7 */ /* 0x000f22000800017f */
[----:B------:R-:W-:Y:S04]  /*27e60*/  BSSY B1, `(.L_x_12771) ;  /* 0x0000002000017945 */ /* 0x000fe80003800000 */
[----:B----4-:R-:W-:Y:S05]  /*27e70*/  @!P0 BRA `(.L_x_12772) ;  /* 0x00000048003c8947 */ /* 0x010fea0003800000 */
.L_x_12892:
[----:B------:R-:W-:Y:S05]  /*27e80*/  BSYNC B1 ;  /* 0x0000000000017941 */ /* 0x000fea0003800000 */
.L_x_12771:
        /* <DEDUP_REMOVED lines=68> */
.L_x_12906:
        /* <DEDUP_REMOVED lines=11> */
.L_x_12774:
        /* <DEDUP_REMOVED lines=10> */
.L_x_12775:
[----:B------:R2:W-:Y:S01]  /*28420*/  SYNCS.ARRIVE.TRANS64.A1T0 RZ, [R6+URZ+0x32450], RZ ;  /* 0x032450ff06ff79a7 */ /* 0x0005e2000810003f */
[----:B------:R-:W-:Y:S05]  /*28430*/  @P2 BRA `(.L_x_12776) ;  /* 0xfffffff0009c2947 */ /* 0x000fea000383ffff */
.L_x_12763:
[----:B------:R-:W-:Y:S05]  /*28440*/  BSYNC B0 ;  /* 0x0000000000007941 */ /* 0x000fea0003800000 */
.L_x_12762:
        /* <DEDUP_REMOVED lines=15> */
[----:B------:R-:W0:Y:S02]  /*28540*/  S2R R4, SR_LTMASK ;  /* 0x0000000000047919 */ /* 0x000e240000003900 */
[----:B0-----:R-:W-:-:S04]  /*28550*/  LOP3.LUT R4, R4, UR4, RZ, 0xc0, !PT ;  /* 0x0000000404047c12 */ /* 0x001fc8000f8ec0ff */
[----:B------:R-:W0:Y:S01]  /*28560*/  POPC R9, R4 ;  /* 0x0000000400097309 */ /* 0x000e220000000000 */
[----:B-----5:R-:W0:Y:S02]  /*28570*/  SHFL.IDX PT, R0, R3, R0, 0x1f ;  /* 0x00001f0003007589 */ /* 0x020e2400000e0000 */
[----:B0-----:R-:W-:-:S07]  /*28580*/  IADD3 R16, R0, UR39, R9 ;  /* 0x0000002700107c10 */ /* 0x001fce000fffe009 */
.L_x_12778:
[----:B------:R-:W-:Y:S05]  /*28590*/  BSYNC B0 ;  /* 0x0000000000007941 */ /* 0x000fea0003800000 */
.L_x_12777:
[----:B------:R-:W-:Y:S02]  /*285a0*/  SEL R24, R24, RZ, P0 ;  /* 0x000000ff18187207 */ /* 0x000fe40000000000 */
[----:B------:R-:W-:-:S07]  /*285b0*/  LOP3.LUT R26, R26, R5, RZ, 0x3c, !PT ;  /* 0x000000051a1a7212 */ /* 0x000fce00078e3cff */
.L_x_12731:
[----:B------:R-:W-:Y:S05]  /*285c0*/  BSYNC B7 ;  /* 0x0000000000077941 */ /* 0x000fea0003800000 */
.L_x_12729:
        /* <DEDUP_REMOVED lines=11> */
.L_x_12779:
        /* <DEDUP_REMOVED lines=36> */
.L_x_12916:
[----:B------:R-:W-:Y:S02]  /*288c0*/  ULDC UR4, c[0x0][0xd38] ;  /* 0x00034e0000047ab9 */ /* 0x000fe40000000800 */
[----:B------:R-:W-:-:S04]  /*288d0*/  IMAD.U32 R7, RZ, RZ, UR4 ;  /* 0x00000004ff077e24 */ /* 0x000fc8000f8e00ff */
[----:B---3--:R-:W-:-:S04]  /*288e0*/  IMAD R14, R14, R7, RZ ;  /* 0x000000070e0e7224 */ /* 0x008fc800078e02ff */
[----:B------:R-:W-:-:S05]  /*288f0*/  IMAD.IADD R9, R4, 0x1, R14 ;  /* 0x0000000104097824 */ /* 0x000fca00078e020e */
[----:B------:R-:W-:-:S13]  /*28900*/  ISETP.GT.AND P6, PT, R9, R0, PT ;  /* 0x000000000900720c */ /* 0x000fda0003fc4270 */
[----:B------:R-:W-:Y:S05]  /*28910*/  @P6 BRA `(.L_x_12782) ;  /* 0x00000000009c6947 */ /* 0x000fea0003800000 */
.L_x_12787:
        /* <DEDUP_REMOVED lines=14> */
.L_x_12785:
[----:B------:R-:W-:Y:S05]  /*28a00*/  BSYNC B0 ;  /* 0x0000000000007941 */ /* 0x000fea0003800000 */
.L_x_12784:
        /* <DEDUP_REMOVED lines=18> */
.L_x_12924:
[----:B------:R-:W-:Y:S02]  /*28b30*/  ULDC UR4, c[0x0][0xd38] ;  /* 0x00034e0000047ab9 */ /* 0x000fe40000000800 */
[----:B------:R-:W-:-:S04]  /*28b40*/  IMAD.U32 R7, RZ, RZ, UR4 ;  /* 0x00000004ff077e24 */ /* 0x000fc8000f8e00ff */
[----:B---3--:R-:W-:-:S04]  /*28b50*/  IMAD R14, R14, R7, RZ ;  /* 0x000000070e0e7224 */ /* 0x008fc800078e02ff */
[----:B------:R-:W-:-:S05]  /*28b60*/  IMAD.IADD R9, R14, 0x1, R9 ;  /* 0x000000010e097824 */ /* 0x000fca00078e0209 */
[----:B------:R-:W-:-:S13]  /*28b70*/  ISETP.GT.AND P6, PT, R9, R0, PT ;  /* 0x000000000900720c */ /* 0x000fda0003fc4270 */
[----:B------:R-:W-:Y:S05]  /*28b80*/  @!P6 BRA `(.L_x_12787) ;  /* 0xfffffffc0064e947 */ /* 0x000fea000383ffff */
.L_x_12782:
        /* <DEDUP_REMOVED lines=8> */
.L_x_12928:
[----:B------:R-:W-:Y:S01]  /*28c10*/  ISETP.NE.AND P0, PT, R2, RZ, PT ;  /* 0x000000ff0200720c */ /* 0x000fe20003f05270 */
[----:B------:R-:W-:-:S12]  /*28c20*/  IMAD.MOV.U32 R14, RZ, RZ, RZ ;  /* 0x000000ffff0e7224 */ /* 0x000fd800078e00ff */
[----:B------:R-:W-:Y:S05]  /*28c30*/  @!P0 BRA `(.L_x_12789) ;  /* 0x0000000000108947 */ /* 0x000fea0003800000 */
[----:B------:R-:W-:Y:S01]  /*28c40*/  UMOV UR4, 0xffffffff ;  /* 0xffffffff00047882 */ /* 0x000fe20000000000 */
[----:B------:R-:W-:Y:S02]  /*28c50*/  VIADD R12, R4, 0xffffffff ;  /* 0xffffffff040c7836 */ /* 0x000fe40000000000 */
[----:B------:R-:W-:Y:S05]  /*28c60*/  BRA.DIV UR4, `(.L_x_12790) ;  /* 0x0000004a04c47947 */ /* 0x000fea000b800000 */
[----:B------:R0:W0:Y:S02]  /*28c70*/  SHFL.IDX PT, R14, R6, R12, 0x1f ;  /* 0x00001f0c060e7589 */ /* 0x00002400000e0000 */
.L_x_12789:
        /* <DEDUP_REMOVED lines=66> */
.L_x_12783:
[----:B------:R-:W-:Y:S01]  /*290a0*/  UMOV UR4, URZ ;  /* 0x0000003f00047c82 */ /* 0x000fe20008000000 */
[----:B------:R-:W-:Y:S01]  /*290b0*/  UMOV UR5, URZ ;  /* 0x0000003f00057c82 */ /* 0x000fe20008000000 */
[----:B------:R-:W-:Y:S01]  /*290c0*/  ULDC UR6, c[0x0][0xd3c] ;  /* 0x00034f0000067ab9 */ /* 0x000fe20000000800 */
[----:B------:R-:W-:Y:S02]  /*290d0*/  IMAD.MOV.U32 R16, RZ, RZ, R0 ;  /* 0x000000ffff107224 */ /* 0x000fe400078e0000 */
[----:B-1----:R-:W-:Y:S02]  /*290e0*/  IMAD.U32 R17, RZ, RZ, UR4 ;  /* 0x00000004ff117e24 */ /* 0x002fe4000f8e00ff */
[----:B------:R-:W-:Y:S02]  /*290f0*/  IMAD.U32 R18, RZ, RZ, UR5 ;  /* 0x00000005ff127e24 */ /* 0x000fe4000f8e00ff */
[----:B------:R-:W-:-:S07]  /*29100*/  IMAD.U32 R19, RZ, RZ, UR6 ;  /* 0x00000006ff137e24 */ /* 0x000fce000f8e00ff */
.L_x_12791:
        /* <DEDUP_REMOVED lines=10> */
.L_x_12780:
[----:B------:R-:W-:Y:S02]  /*291b0*/  ULDC UR4, c[0x0][0xd3c] ;  /* 0x00034f0000047ab9 */ /* 0x000fe40000000800 */
[----:B0-----:R-:W-:-:S13]  /*291c0*/  ISETP.GE.AND P0, PT, R19, UR4, PT ;  /* 0x0000000413007c0c */ /* 0x001fda000bf06270 */
[----:B------:R-:W-:Y:S05]  /*291d0*/  @!P0 BRA `(.L_x_12792) ;  /* 0xffffffa800b08947 */ /* 0x000fea000383ffff */
[----:B------:R-:W-:Y:S05]  /*291e0*/  BSYNC B8 ;  /* 0x0000000000087941 */ /* 0x000fea0003800000 */
.L_x_12717:
        /* <DEDUP_REMOVED lines=12> */
.L_x_12931:
[----:B------:R-:W-:Y:S05]  /*292b0*/  BSYNC B0 ;  /* 0x0000000000007941 */ /* 0x000fea0003800000 */
.L_x_12793:
[----:B------:R-:W-:-:S03]  /*292c0*/  UMOV UR4, 0xffffffff ;  /* 0xffffffff00047882 */ /* 0x000fc60000000000 */
[----:B------:R-:W-:Y:S05]  /*292d0*/  BRA.DIV UR4, `(.L_x_12795) ;  /* 0x0000004604607947 */ /* 0x000fea000b800000 */
[----:B0-----:R-:W0:Y:S02]  /*292e0*/  S2R R0, SR_TID.X ;  /* 0x0000000000007919 */ /* 0x001e240000002100 */
[----:B0-----:R-:W-:-:S04]  /*292f0*/  SHF.R.U32.HI R0, RZ, 0x5, R0 ;  /* 0x00000005ff007819 */ /* 0x001fc80000011600 */
[----:B------:R-:W-:-:S05]  /*29300*/  LOP3.LUT R0, R0, 0x3, RZ, 0xc0, !PT ;  /* 0x0000000300007812 */ /* 0x000fca00078ec0ff */
[----:B------:R0:W1:Y:S02]  /*29310*/  SHFL.IDX PT, R14, R0, RZ, 0x1f ;  /* 0x00001fff000e7589 */ /* 0x00006400000e0000 */
.L_x_12934:
[----:B-1----:R-:W-:Y:S01]  /*29320*/  ISETP.NE.AND P0, PT, R14, RZ, PT ;  /* 0x000000ff0e00720c */ /* 0x002fe20003f05270 */
[----:B------:R-:W-:-:S12]  /*29330*/  BSSY B0, `(.L_x_12796) ;  /* 0x0000026000007945 */ /* 0x000fd80003800000 */
[----:B------:R-:W-:Y:S05]  /*29340*/  @P0 BRA `(.L_x_12797) ;  /* 0x0000000000900947 */ /* 0x000fea0003800000 */
[----:B------:R-:W-:-:S03]  /*29350*/  UMOV UR4, 0xffffffff ;  /* 0xffffffff00047882 */ /* 0x000fc60000000000 */
[----:B------:R-:W-:Y:S05]  /*29360*/  BRA.DIV UR4, `(.L_x_12798) ;  /* 0x0000004604707947 */ /* 0x000fea000b800000 */
[----:B------:R-:W-:-:S13]  /*29370*/  ELECT P6, URZ, PT ;  /* 0x00000000003f782f */ /* 0x000fda00038c0000 */
.L_x_12937:
        /* <DEDUP_REMOVED lines=8> */
.L_x_12799:
[----:B------:R-:W-:Y:S01]  /*29400*/  IMAD R5, R24, 0x8, R7 ;  /* 0x0000000818057824 */ /* 0x000fe200078e0207 */
[----:B------:R-:W-:Y:S01]  /*29410*/  SHF.L.U32 R0, R26, 0x1f, RZ ;  /* 0x0000001f1a007819 */ /* 0x000fe200000006ff */
[----:B------:R-:W-:-:S03]  /*29420*/  VIADD R24, R24, 0x1 ;  /* 0x0000000118187836 */ /* 0x000fc60000000000 */
[----:B------:R-:W0:Y:S02]  /*29430*/  SYNCS.PHASECHK.TRANS64.TRYWAIT P1, [R5+URZ+0x32440], R0 ;  /* 0x03244000050075a7 */ /* 0x000e24000802017f */
[----:B------:R-:W-:-:S04]  /*29440*/  ISETP.NE.AND P2, PT, R24, 0x2, PT ;  /* 0x000000021800780c */ /* 0x000fc80003f45270 */
[----:B------:R-:W-:Y:S01]  /*29450*/  SEL R3, RZ, 0x1, P2 ;  /* 0x00000001ff037807 */ /* 0x000fe20001000000 */
[----:B0-----:R-:W-:Y:S08]  /*29460*/  @!P1 BRA `(.L_x_12800) ;  /* 0x0000004400509947 */ /* 0x001ff00003800000 */
.L_x_12938:
[----:B------:R-:W-:Y:S02]  /*29470*/  SEL R24, R24, RZ, P2 ;  /* 0x000000ff18187207 */ /* 0x000fe40001000000 */
[----:B------:R-:W-:Y:S01]  /*29480*/  LOP3.LUT R2, R26, R3, RZ, 0x3c, !PT ;  /* 0x000000031a027212 */ /* 0x000fe200078e3cff */
[----:B------:R-:W-:Y:S06]  /*29490*/  @!P0 BRA `(.L_x_12801) ;  /* 0x0000000000048947 */ /* 0x000fec0003800000 */
[----:B------:R-:W-:Y:S01]  /*294a0*/  BPT.TRAP 0x1 ;  /* 0x000000040000795c */ /* 0x000fe20000300000 */
.L_x_12801:
[----:B------:R-:W-:Y:S01]  /*294b0*/  IMAD R3, R24, 0x8, R7 ;  /* 0x0000000818037824 */ /* 0x000fe200078e0207 */
[----:B------:R-:W-:-:S04]  /*294c0*/  SHF.L.U32 R2, R2, 0x1f, RZ ;  /* 0x0000001f02027819 */ /* 0x000fc800000006ff */
[----:B------:R-:W1:Y:S02]  /*294d0*/  SYNCS.PHASECHK.TRANS64.TRYWAIT P1, [R3+URZ+0x32440], R2 ;  /* 0x03244002030075a7 */ /* 0x000e64000802017f */
[----:B-1----:R-:W-:Y:S05]  /*294e0*/  @!P1 BRA `(.L_x_12802) ;  /* 0x0000004400449947 */ /* 0x002fea0003800000 */
.L_x_12939:
[----:B------:R-:W-:Y:S05]  /*294f0*/  @!P0 BRA `(.L_x_12803) ;  /* 0x0000000000048947 */ /* 0x000fea0003800000 */
[----:B------:R-:W-:Y:S01]  /*29500*/  BPT.TRAP 0x1 ;  /* 0x000000040000795c */ /* 0x000fe20000300000 */
.L_x_12803:
[----:B------:R-:W5:Y:S02]  /*29510*/  SYNCS.PHASECHK.TRANS64.TRYWAIT P1, [R5+URZ+0x32460], R0 ;  /* 0x03246000050075a7 */ /* 0x000f64000802017f */
[----:B-----5:R-:W-:Y:S05]  /*29520*/  @!P1 BRA `(.L_x_12804) ;  /* 0x0000004400489947 */ /* 0x020fea0003800000 */
.L_x_12940:
[----:B------:R-:W-:Y:S05]  /*29530*/  @!P0 BRA `(.L_x_12805) ;  /* 0x0000000000048947 */ /* 0x000fea0003800000 */
[----:B------:R-:W-:Y:S01]  /*29540*/  BPT.TRAP 0x1 ;  /* 0x000000040000795c */ /* 0x000fe20000300000 */
.L_x_12805:
[----:B------:R0:W0:Y:S02]  /*29550*/  SYNCS.PHASECHK.TRANS64.TRYWAIT P0, [R3+URZ+0x32460], R2 ;  /* 0x03246002030075a7 */ /* 0x000024000800017f */
[----:B0-----:R-:W-:Y:S05]  /*29560*/  @!P0 NANOSLEEP.SYNCS 0x989680 ;  /* 0x009896800000895d */ /* 0x001fea0003900000 */
[----:B------:R-:W0:Y:S02]  /*29570*/  @!P0 SYNCS.PHASECHK.TRANS64 P0, [R3+URZ+0x32460], R2 ;  /* 0x03246002030085a7 */ /* 0x000e24000800007f */
[----:B0-----:R-:W-:Y:S05]  /*29580*/  @!P0 BRA `(.L_x_12805) ;  /* 0xfffffffc00f08947 */ /* 0x001fea000383ffff */
.L_x_12797:
[----:B------:R-:W-:Y:S05]  /*29590*/  BSYNC B0 ;  /* 0x0000000000007941 */ /* 0x000fea0003800000 */
.L_x_12796:
[----:B------:R-:W-:Y:S05]  /*295a0*/  EXIT ;  /* 0x000000000000794d */ /* 0x000fea0003800000 */
.L_x_12587:
[----:B0-----:R-:W-:-:S04]  /*295b0*/  IMAD.U32 R9, RZ, RZ, UR42 ;  /* 0x0000002aff097e24 */ /* 0x001fc8000f8e00ff */
[----:B------:R0:W1:Y:S03]  /*295c0*/  SYNCS.PHASECHK.TRANS64.TRYWAIT P0, [R9+URZ+0x32400], R0 ;  /* 0x03240000090075a7 */ /* 0x000066000800017f */
[----:B-1----:R-:W-:Y:S05]  /*295d0*/  @!P0 NANOSLEEP.SYNCS 0x989680 ;  /* 0x009896800000895d */ /* 0x002fea0003900000 */
[----:B------:R-:W1:Y:S02]  /*295e0*/  @!P0 SYNCS.PHASECHK.TRANS64 P0, [R9+URZ+0x32400], R0 ;  /* 0x03240000090085a7 */ /* 0x000e64000800007f */
[----:B-1----:R-:W-:Y:S05]  /*295f0*/  @!P0 BRA `(.L_x_12587) ;  /* 0xfffffffc00ec8947 */ /* 0x002fea000383ffff */
[----:B------:R-:W-:Y:S05]  /*29600*/  BRA `(.L_x_12806) ;  /* 0xfffffd90009c7947 */ /* 0x000fea000383ffff */
.L_x_12594:
[----:B-1----:R1:W2:Y:S02]  /*29610*/  SYNCS.PHASECHK.TRANS64.TRYWAIT P0, [R20+URZ], R21 ;  /* 0x00000015140075a7 */ /* 0x0022a4000800017f */
[----:B--2---:R-:W-:Y:S05]  /*29620*/  @!P0 NANOSLEEP.SYNCS 0x989680 ;  /* 0x009896800000895d */ /* 0x004fea0003900000 */
[----:B------:R-:W2:Y:S02]  /*29630*/  @!P0 SYNCS.PHASECHK.TRANS64 P0, [R20+URZ], R21 ;  /* 0x00000015140085a7 */ /* 0x000ea4000800007f */
[----:B--2---:R-:W-:Y:S05]  /*29640*/  @!P0 BRA `(.L_x_12594) ;  /* 0xfffffffc00f08947 */ /* 0x004fea000383ffff */
[----:B------:R-:W-:Y:S05]  /*29650*/  BRA `(.L_x_12593) ;  /* 0xfffffd9400b47947 */ /* 0x000fea000383ffff */
.L_x_12596:
[----:B0-----:R-:W-:-:S04]  /*29660*/  IMAD.U32 R9, RZ, RZ, UR42 ;  /* 0x0000002aff097e24 */ /* 0x001fc8000f8e00ff */
[----:B------:R0:W1:Y:S03]  /*29670*/  SYNCS.PHASECHK.TRANS64.TRYWAIT P0, [R9+URZ+0x32410], R6 ;  /* 0x03241006090075a7 */ /* 0x000066000800017f */
[----:B-1----:R-:W-:Y:S05]  /*29680*/  @!P0 NANOSLEEP.SYNCS 0x989680 ;  /* 0x009896800000895d */ /* 0x002fea0003900000 */
[----:B------:R-:W1:Y:S02]  /*29690*/  @!P0 SYNCS.PHASECHK.TRANS64 P0, [R9+URZ+0x32410], R6 ;  /* 0x03241006090085a7 */ /* 0x000e64000800007f */
[----:B-1----:R-:W-:Y:S05]  /*296a0*/  @!P0 BRA `(.L_x_12596) ;  /* 0xfffffffc00ec8947 */ /* 0x002fea000383ffff */
[----:B------:R-:W-:Y:S05]  /*296b0*/  BRA `(.L_x_12807) ;  /* 0xfffffd9800887947 */ /* 0x000fea000383ffff */
.L_x_12603:
[----:B-1----:R1:W2:Y:S02]  /*296c0*/  SYNCS.PHASECHK.TRANS64.TRYWAIT P0, [R8+URZ], R9 ;  /* 0x00000009080075a7 */ /* 0x0022a4000800017f */
[----:B--2---:R-:W-:Y:S05]  /*296d0*/  @!P0 NANOSLEEP.SYNCS 0x989680 ;  /* 0x009896800000895d */ /* 0x004fea0003900000 */
[----:B------:R-:W2:Y:S02]  /*296e0*/  @!P0 SYNCS.PHASECHK.TRANS64 P0, [R8+URZ], R9 ;  /* 0x00000009080085a7 */ /* 0x000ea4000800007f */
[----:B--2---:R-:W-:Y:S05]  /*296f0*/  @!P0 BRA `(.L_x_12603) ;  /* 0xfffffffc00f08947 */ /* 0x004fea000383ffff */
[----:B------:R-:W-:Y:S05]  /*29700*/  BRA `(.L_x_12602) ;  /* 0xfffffd9800cc7947 */ /* 0x000fea000383ffff */
.L_x_12641:
[----:B0-----:R0:W2:Y:S02]  /*29710*/  SYNCS.PHASECHK.TRANS64.TRYWAIT P0, [R6+URZ], R7 ;  /* 0x00000007060075a7 */ /* 0x0010a4000800017f */
[----:B--2---:R-:W-:Y:S05]  /*29720*/  @!P0 NANOSLEEP.SYNCS 0x989680 ;  /* 0x009896800000895d */ /* 0x004fea0003900000 */
[----:B------:R-:W2:Y:S02]  /*29730*/  @!P0 SYNCS.PHASECHK.TRANS64 P0, [R6+URZ], R7 ;  /* 0x00000007060085a7 */ /* 0x000ea4000800007f */
[----:B--2---:R-:W-:Y:S05]  /*29740*/  @!P0 BRA `(.L_x_12641) ;  /* 0xfffffffc00f08947 */ /* 0x004fea000383ffff */
[----:B------:R-:W-:Y:S05]  /*29750*/  BRA `(.L_x_12640) ;  /* 0xfffffe0800487947 */ /* 0x000fea000383ffff */
.L_x_12648:
[----:B0-----:R0:W1:Y:S02]  /*29760*/  SYNCS.PHASECHK.TRANS64.TRYWAIT P0, [R18+URZ], R19 ;  /* 0x00000013120075a7 */ /* 0x001064000800017f */
[----:B-1----:R-:W-:Y:S05]  /*29770*/  @!P0 NANOSLEEP.SYNCS 0x989680 ;  /* 0x009896800000895d */ /* 0x002fea0003900000 */
[----:B------:R-:W1:Y:S02]  /*29780*/  @!P0 SYNCS.PHASECHK.TRANS64 P0, [R18+URZ], R19 ;  /* 0x00000013120085a7 */ /* 0x000e64000800007f */
[----:B-1----:R-:W-:Y:S05]  /*29790*/  @!P0 BRA `(.L_x_12648) ;  /* 0xfffffffc00f08947 */ /* 0x002fea000383ffff */
[----:B------:R-:W-:Y:S05]  /*297a0*/  BRA `(.L_x_12647) ;  /* 0xfffffe0c006c7947 */ /* 0x000fea000383ffff */
.L_x_12661:
[----:B0-----:R0:W2:Y:S02]  /*297b0*/  SYNCS.PHASECHK.TRANS64.TRYWAIT P0, [R0+URZ], R7 ;  /* 0x00000007000075a7 */ /* 0x0010a4000800017f */
[----:B--2---:R-:W-:Y:S05]  /*297c0*/  @!P0 NANOSLEEP.SYNCS 0x989680 ;  /* 0x009896800000895d */ /* 0x004fea0003900000 */
[----:B------:R-:W2:Y:S02]  /*297d0*/  @!P0 SYNCS.PHASECHK.TRANS64 P0, [R0+URZ], R7 ;  /* 0x00000007000085a7 */ /* 0x000ea4000800007f */
[----:B--2---:R-:W-:Y:S05]  /*297e0*/  @!P0 BRA `(.L_x_12661) ;  /* 0xfffffffc00f08947 */ /* 0x004fea000383ffff */
[----:B------:R-:W-:Y:S05]  /*297f0*/  BRA `(.L_x_12660) ;  /* 0xfffffea400b07947 */ /* 0x000fea000383ffff */
.L_x_12668:
[----:B0-----:R0:W2:Y:S02]  /*29800*/  SYNCS.PHASECHK.TRANS64.TRYWAIT P0, [R7+URZ], R8 ;  /* 0x00000008070075a7 */ /* 0x0010a4000800017f */
[----:B--2---:R-:W-:Y:S05]  /*29810*/  @!P0 NANOSLEEP.SYNCS 0x989680 ;  /* 0x009896800000895d */ /* 0x004fea0003900000 */
[----:B------:R-:W2:Y:S02]  /*29820*/  @!P0 SYNCS.PHASECHK.TRANS64 P0, [R7+URZ], R8 ;  /* 0x00000008070085a7 */ /* 0x000ea4000800007f */
[----:B--2---:R-:W-:Y:S05]  /*29830*/  @!P0 BRA `(.L_x_12668) ;  /* 0xfffffffc00f08947 */ /* 0x004fea000383ffff */
[----:B------:R-:W-:Y:S05]  /*29840*/  BRA `(.L_x_12667) ;  /* 0xfffffea800e87947 */ /* 0x000fea000383ffff */
.L_x_12737:
        /* <DEDUP_REMOVED lines=11> */
.L_x_12809:
[----:B------:R-:W-:Y:S05]  /*29900*/  BSYNC B0 ;  /* 0x0000000000007941 */ /* 0x000fea0003800000 */
.L_x_12808:
[----:B------:R-:W-:Y:S05]  /*29910*/  BRA `(.L_x_12810) ;  /* 0xffffffb000a47947 */ /* 0x000fea000383ffff */
.L_x_12740:
[----:B0-----:R0:W2:Y:S02]  /*29920*/  SYNCS.PHASECHK.TRANS64.TRYWAIT P0, [R17+URZ+0x32440], R0 ;  /* 0x03244000110075a7 */ /* 0x0010a4000800017f */
[----:B--2---:R-:W-:Y:S05]  /*29930*/  @!P0 NANOSLEEP.SYNCS 0x989680 ;  /* 0x009896800000895d */ /* 0x004fea0003900000 */
[----:B------:R-:W2:Y:S02]  /*29940*/  @!P0 SYNCS.PHASECHK.TRANS64 P0, [R17+URZ+0x32440], R0 ;  /* 0x03244000110085a7 */ /* 0x000ea4000800007f */
[----:B--2---:R-:W-:Y:S05]  /*29950*/  @!P0 BRA `(.L_x_12740) ;  /* 0xfffffffc00f08947 */ /* 0x004fea000383ffff */
[----:B------:R-:W-:Y:S05]  /*29960*/  BRA `(.L_x_12811) ;  /* 0xffffffb4005c7947 */ /* 0x000fea000383ffff */
.L_x_12741:
        /* <DEDUP_REMOVED lines=8> */
.L_x_12813:
[----:B------:R-:W-:Y:S05]  /*299f0*/  BSYNC B0 ;  /* 0x0000000000007941 */ /* 0x000fea0003800000 */
.L_x_12812:
        /* <DEDUP_REMOVED lines=9> */
.L_x_12814:
[----:B------:R-:W-:Y:S02]  /*29a90*/  IMAD.MOV.U32 R13, RZ, RZ, R4 ;  /* 0x000000ffff0d7224 */ /* 0x000fe400078e0004 */
[----:B------:R-:W-:Y:S02]  /*29aa0*/  IMAD.MOV.U32 R12, RZ, RZ, 0x1 ;  /* 0x00000001ff0c7424 */ /* 0x000fe400078e00ff */
[----:B------:R-:W-:-:S07]  /*29ab0*/  IMAD.MOV.U32 R3, RZ, RZ, R14 ;  /* 0x000000ffff037224 */ /* 0x000fce00078e000e */
[----:B------:R-:W-:Y:S05]  /*29ac0*/  WARPSYNC.COLLECTIVE R15, `(.L_x_12815) ;  /* 0x000000000f087348 */ /* 0x000fea0003c00000 */
[----:B------:R0:W1:Y:S02]  /*29ad0*/  SHFL.IDX P6, R14, R13, R12, R11 ;  /* 0x0000000c0d0e7389 */ /* 0x00006400000c000b */
[----:B01----:R-:W-:Y:S01]  /*29ae0*/  ENDCOLLECTIVE ;  /* 0x000000000000791b */ /* 0x003fe20003800000 */
.L_x_12815:
        /* <DEDUP_REMOVED lines=15> */
.L_x_12816:
[----:B------:R-:W-:Y:S02]  /*29be0*/  @P0 IMAD R6, R5, 0x2, R22 ;  /* 0x0000000205060824 */ /* 0x000fe400078e0216 */
[----:B------:R-:W-:Y:S02]  /*29bf0*/  IMAD.MOV.U32 R13, RZ, RZ, R4 ;  /* 0x000000ffff0d7224 */ /* 0x000fe400078e0004 */
[----:B------:R-:W-:Y:S02]  /*29c00*/  IMAD.MOV.U32 R12, RZ, RZ, 0x2 ;  /* 0x00000002ff0c7424 */ /* 0x000fe400078e00ff */
[----:B------:R-:W-:-:S07]  /*29c10*/  IMAD.MOV.U32 R3, RZ, RZ, R14 ;  /* 0x000000ffff037224 */ /* 0x000fce00078e000e */
[----:B------:R-:W-:Y:S05]  /*29c20*/  WARPSYNC.COLLECTIVE R15, `(.L_x_12817) ;  /* 0x000000000f087348 */ /* 0x000fea0003c00000 */
[----:B------:R0:W1:Y:S02]  /*29c30*/  SHFL.IDX P6, R14, R13, R12, R11 ;  /* 0x0000000c0d0e7389 */ /* 0x00006400000c000b */
[----:B01----:R-:W-:Y:S01]  /*29c40*/  ENDCOLLECTIVE ;  /* 0x000000000000791b */ /* 0x003fe20003800000 */
.L_x_12817:
        /* <DEDUP_REMOVED lines=15> */
.L_x_12818:
[----:B------:R-:W-:Y:S02]  /*29d40*/  @P0 IMAD R6, R5, 0x2, R22 ;  /* 0x0000000205060824 */ /* 0x000fe400078e0216 */
[----:B------:R-:W-:Y:S02]  /*29d50*/  IMAD.MOV.U32 R13, RZ, RZ, R4 ;  /* 0x000000ffff0d7224 */ /* 0x000fe400078e0004 */
[----:B------:R-:W-:Y:S02]  /*29d60*/  IMAD.MOV.U32 R12, RZ, RZ, 0x3 ;  /* 0x00000003ff0c7424 */ /* 0x000fe400078e00ff */
[----:B------:R-:W-:-:S07]  /*29d70*/  IMAD.MOV.U32 R3, RZ, RZ, R14 ;  /* 0x000000ffff037224 */ /* 0x000fce00078e000e */
[----:B------:R-:W-:Y:S05]  /*29d80*/  WARPSYNC.COLLECTIVE R15, `(.L_x_12819) ;  /* 0x000000000f087348 */ /* 0x000fea0003c00000 */
[----:B------:R0:W1:Y:S02]  /*29d90*/  SHFL.IDX P6, R14, R13, R12, R11 ;  /* 0x0000000c0d0e7389 */ /* 0x00006400000c000b */
[----:B01----:R-:W-:Y:S01]  /*29da0*/  ENDCOLLECTIVE ;  /* 0x000000000000791b */ /* 0x003fe20003800000 */
.L_x_12819:
        /* <DEDUP_REMOVED lines=15> */
.L_x_12820:
[----:B------:R-:W-:Y:S02]  /*29ea0*/  @P0 IMAD R6, R5, 0x2, R22 ;  /* 0x0000000205060824 */ /* 0x000fe400078e0216 */
[----:B------:R-:W-:Y:S02]  /*29eb0*/  IMAD.MOV.U32 R13, RZ, RZ, R4 ;  /* 0x000000ffff0d7224 */ /* 0x000fe400078e0004 */
[----:B------:R-:W-:Y:S02]  /*29ec0*/  IMAD.MOV.U32 R12, RZ, RZ, 0x4 ;  /* 0x00000004ff0c7424 */ /* 0x000fe400078e00ff */
[----:B------:R-:W-:-:S07]  /*29ed0*/  IMAD.MOV.U32 R3, RZ, RZ, R14 ;  /* 0x000000ffff037224 */ /* 0x000fce00078e000e */
[----:B------:R-:W-:Y:S05]  /*29ee0*/  WARPSYNC.COLLECTIVE R15, `(.L_x_12821) ;  /* 0x000000000f087348 */ /* 0x000fea0003c00000 */
[----:B------:R0:W1:Y:S02]  /*29ef0*/  SHFL.IDX P6, R14, R13, R12, R11 ;  /* 0x0000000c0d0e7389 */ /* 0x00006400000c000b */
[----:B01----:R-:W-:Y:S01]  /*29f00*/  ENDCOLLECTIVE ;  /* 0x000000000000791b */ /* 0x003fe20003800000 */
.L_x_12821:
        /* <DEDUP_REMOVED lines=15> */
.L_x_12822:
[----:B------:R-:W-:Y:S02]  /*2a000*/  @P0 IMAD R6, R5, 0x2, R22 ;  /* 0x0000000205060824 */ /* 0x000fe400078e0216 */
[----:B------:R-:W-:Y:S02]  /*2a010*/  IMAD.MOV.U32 R13, RZ, RZ, R4 ;  /* 0x000000ffff0d7224 */ /* 0x000fe400078e0004 */
[----:B------:R-:W-:Y:S02]  /*2a020*/  IMAD.MOV.U32 R12, RZ, RZ, 0x5 ;  /* 0x00000005ff0c7424 */ /* 0x000fe400078e00ff */
[----:B------:R-:W-:-:S07]  /*2a030*/  IMAD.MOV.U32 R3, RZ, RZ, R14 ;  /* 0x000000ffff037224 */ /* 0x000fce00078e000e */
[----:B------:R-:W-:Y:S05]  /*2a040*/  WARPSYNC.COLLECTIVE R15, `(.L_x_12823) ;  /* 0x000000000f087348 */ /* 0x000fea0003c00000 */
[----:B------:R0:W1:Y:S02]  /*2a050*/  SHFL.IDX P6, R14, R13, R12, R11 ;  /* 0x0000000c0d0e7389 */ /* 0x00006400000c000b */
[----:B01----:R-:W-:Y:S01]  /*2a060*/  ENDCOLLECTIVE ;  /* 0x000000000000791b */ /* 0x003fe20003800000 */
.L_x_12823:
        /* <DEDUP_REMOVED lines=10> */
.L_x_12824:
[----:B------:R-:W-:Y:S01]  /*2a110*/  @!PT LDS RZ, [RZ] ;  /* 0x00000000fffff984 */ /* 0x000fe20000000800 */
[----:B------:R-:W-:Y:S01]  /*2a120*/  @!PT LDS RZ, [RZ] ;  /* 0x00000000fffff984 */ /* 0x000fe20000000800 */
[----:B------:R-:W-:Y:S01]  /*2a130*/  @!PT LDS RZ, [RZ] ;  /* 0x00000000fffff984 */ /* 0x000fe20000000800 */
[----:B------:R1:W-:Y:S01]  /*2a140*/  @P0 LDGSTS.E.BYPASS.LTC128B.128 [R6+0x1e400], desc[UR36][R2.64], !P2 ;  /* 0x1e40000002060fae */ /* 0x0003e2000d101d64 */
[----:B------:R-:W-:Y:S01]  /*2a150*/  IMAD.MOV.U32 R0, RZ, RZ, R14 ;  /* 0x000000ffff007224 */ /* 0x000fe200078e000e */
[----:B------:R-:W-:Y:S06]  /*2a160*/  BRA `(.L_x_12825) ;  /* 0xffffffb000c87947 */ /* 0x000fec000383ffff */
.L_x_12746:
[----:B------:R0:W5:Y:S01]  /*2a170*/  LDL.LU R6, [R1+0x450] ;  /* 0x0004500001067983 */ /* 0x0001620000300800 */
[----:B------:R-:W-:Y:S01]  /*2a180*/  IMAD.MOV.U32 R13, RZ, RZ, R4 ;  /* 0x000000ffff0d7224 */ /* 0x000fe200078e0004 */
[----:B------:R-:W-:Y:S01]  /*2a190*/  LOP3.LUT R23, R23, 0xffffdfff, RZ, 0xc0, !PT ;  /* 0xffffdfff17177812 */ /* 0x000fe200078ec0ff */
[----:B------:R-:W-:Y:S02]  /*2a1a0*/  IMAD.MOV.U32 R12, RZ, RZ, RZ ;  /* 0x000000ffff0c7224 */ /* 0x000fe400078e00ff */
[----:B------:R-:W-:Y:S02]  /*2a1b0*/  IMAD.MOV.U32 R11, RZ, RZ, 0x181f ;  /* 0x0000181fff0b7424 */ /* 0x000fe400078e00ff */
[----:B------:R-:W-:Y:S02]  /*2a1c0*/  IMAD.MOV.U32 R15, RZ, RZ, -0x1 ;  /* 0xffffffffff0f7424 */ /* 0x000fe400078e00ff */
[----:B0-----:R-:W-:-:S07]  /*2a1d0*/  IMAD.IADD R37, R21, 0x1, R37 ;  /* 0x0000000115257824 */ /* 0x001fce00078e0225 */
[----:B-1---5:R-:W-:Y:S05]  /*2a1e0*/  WARPSYNC.COLLECTIVE R15, `(.L_x_12826) ;  /* 0x000000000f087348 */ /* 0x022fea0003c00000 */
[----:B------:R0:W2:Y:S02]  /*2a1f0*/  SHFL.IDX P6, R14, R13, R12, R11 ;  /* 0x0000000c0d0e7389 */ /* 0x0000a400000c000b */
[----:B012--5:R-:W-:Y:S01]  /*2a200*/  ENDCOLLECTIVE ;  /* 0x000000000000791b */ /* 0x027fe20003800000 */
.L_x_12826:
[----:B------:R-:W-:Y:S02]  /*2a210*/  IMAD.MOV.U32 R13, RZ, RZ, R0 ;  /* 0x000000ffff0d7224 */ /* 0x000fe400078e0000 */
[----:B------:R-:W-:-:S07]  /*2a220*/  IMAD.MOV.U32 R2, RZ, RZ, R14 ;  /* 0x000000ffff027224 */ /* 0x000fce00078e000e */
[----:B------:R-:W-:Y:S05]  /*2a230*/  WARPSYNC.COLLECTIVE R15, `(.L_x_12827) ;  /* 0x000000000f087348 */ /* 0x000fea0003c00000 */
[----:B------:R0:W1:Y:S02]  /*2a240*/  SHFL.IDX P6, R14, R13, R12, R11 ;  /* 0x0000000c0d0e7389 */ /* 0x00006400000c000b */
[----:B01----:R-:W-:Y:S01]  /*2a250*/  ENDCOLLECTIVE ;  /* 0x000000000000791b */ /* 0x003fe20003800000 */
.L_x_12827:
[----:B------:R-:W-:Y:S02]  /*2a260*/  IMAD.MOV.U32 R13, RZ, RZ, R4 ;  /* 0x000000ffff0d7224 */ /* 0x000fe400078e0004 */
[----:B------:R-:W-:Y:S02]  /*2a270*/  IMAD.MOV.U32 R12, RZ, RZ, 0x1 ;  /* 0x00000001ff0c7424 */ /* 0x000fe400078e00ff */
[----:B------:R-:W-:-:S07]  /*2a280*/  IMAD.MOV.U32 R3, RZ, RZ, R14 ;  /* 0x000000ffff037224 */ /* 0x000fce00078e000e */
[----:B------:R-:W-:Y:S05]  /*2a290*/  WARPSYNC.COLLECTIVE R15, `(.L_x_12828) ;  /* 0x000000000f087348 */ /* 0x000fea0003c00000 */
[----:B------:R0:W1:Y:S02]  /*2a2a0*/  SHFL.IDX P6, R14, R13, R12, R11 ;  /* 0x0000000c0d0e7389 */ /* 0x00006400000c000b */
[----:B01----:R-:W-:Y:S01]  /*2a2b0*/  ENDCOLLECTIVE ;  /* 0x000000000000791b */ /* 0x003fe20003800000 */
.L_x_12828:
[----:B------:R-:W-:Y:S02]  /*2a2c0*/  IMAD.MOV.U32 R13, RZ, RZ, R0 ;  /* 0x000000ffff0d7224 */ /* 0x000fe400078e0000 */
[----:B------:R-:W-:-:S05]  /*2a2d0*/  IMAD R5, R6, R5, RZ ;  /* 0x0000000506057224 */ /* 0x000fca00078e02ff */
[----:B------:R-:W-:-:S13]  /*2a2e0*/  ISETP.GE.AND P2, PT, R37, R5, PT ;  /* 0x000000052500720c */ /* 0x000fda0003f46270 */
[----:B------:R-:W-:Y:S02]  /*2a2f0*/  @!P2 LEA R3, P1, R20, R3, 0x1 ;  /* 0x000000031403a211 */ /* 0x000fe400078208ff */
[----:B------:R-:W-:-:S03]  /*2a300*/  @P2 LOP3.LUT R23, R23, 0x2000, RZ, 0xfc, !PT ;  /* 0x0000200017172812 */ /* 0x000fc600078efcff */
[----:B------:R-:W-:Y:S01]  /*2a310*/  @!P2 IMAD.X R8, RZ, RZ, R2, P1 ;  /* 0x000000ffff08a224 */ /* 0x000fe200008e0602 */
[----:B------:R-:W-:Y:S01]  /*2a320*/  LOP3.LUT R23, R23, 0xffffefff, RZ, 0xc0, !PT ;  /* 0xffffefff17177812 */ /* 0x000fe200078ec0ff */
[----:B------:R-:W-:Y:S02]  /*2a330*/  @!P2 IMAD.MOV.U32 R2, RZ, RZ, R3 ;  /* 0x000000ffff02a224 */ /* 0x000fe400078e0003 */
        /* <DEDUP_REMOVED lines=11> */
.L_x_12829:
[----:B------:R-:W-:Y:S01]  /*2a3f0*/  @P2 LOP3.LUT R23, R23, 0x1000, RZ, 0xfc, !PT ;  /* 0x0000100017172812 */ /* 0x000fe200078efcff */
[----:B------:R-:W-:-:S03]  /*2a400*/  IMAD.MOV.U32 R13, RZ, RZ, R4 ;  /* 0x000000ffff0d7224 */ /* 0x000fc600078e0004 */
[----:B------:R-:W-:Y:S01]  /*2a410*/  LOP3.LUT R23, R23, 0xfffff7ff, RZ, 0xc0, !PT ;  /* 0xfffff7ff17177812 */ /* 0x000fe200078ec0ff */
[----:B------:R-:W-:-:S05]  /*2a420*/  IMAD.MOV.U32 R12, RZ, RZ, R14 ;  /* 0x000000ffff0c7224 */ /* 0x000fca00078e000e */
[----:B------:R-:W-:-:S05]  /*2a430*/  @!P2 LEA R12, P1, R20, R12, 0x1 ;  /* 0x0000000c140ca211 */ /* 0x000fca00078208ff */
[----:B------:R-:W-:Y:S02]  /*2a440*/  @!P2 IMAD.X R7, RZ, RZ, R2, P1 ;  /* 0x000000ffff07a224 */ /* 0x000fe400008e0602 */
[----:B------:R-:W-:Y:S02]  /*2a450*/  @!P2 IMAD.MOV.U32 R2, RZ, RZ, R12 ;  /* 0x000000ffff02a224 */ /* 0x000fe400078e000c */
[----:B------:R-:W-:Y:S02]  /*2a460*/  IMAD.MOV.U32 R12, RZ, RZ, 0x2 ;  /* 0x00000002ff0c7424 */ /* 0x000fe400078e00ff */
[----:B------:R-:W-:-:S07]  /*2a470*/  @!P2 IMAD.MOV.U32 R3, RZ, RZ, R7 ;  /* 0x000000ffff03a224 */ /* 0x000fce00078e0007 */
[----:B------:R-:W-:Y:S05]  /*2a480*/  WARPSYNC.COLLECTIVE R15, `(.L_x_12830) ;  /* 0x000000000f087348 */ /* 0x000fea0003c00000 */
[----:B------:R0:W1:Y:S02]  /*2a490*/  SHFL.IDX P6, R14, R13, R12, R11 ;  /* 0x0000000c0d0e7389 */ /* 0x00006400000c000b */
[----:B01----:R-:W-:Y:S01]  /*2a4a0*/  ENDCOLLECTIVE ;  /* 0x000000000000791b */ /* 0x003fe20003800000 */
.L_x_12830:
        /* <DEDUP_REMOVED lines=11> */
.L_x_12831:
        /* <DEDUP_REMOVED lines=8> */
.L_x_12832:
        /* <DEDUP_REMOVED lines=15> */
.L_x_12833:
[----:B------:R-:W-:Y:S01]  /*2a6d0*/  @P2 LOP3.LUT R23, R23, 0x200, RZ, 0xfc, !PT ;  /* 0x0000020017172812 */ /* 0x000fe200078efcff */
[----:B------:R-:W-:-:S03]  /*2a6e0*/  IMAD.MOV.U32 R12, RZ, RZ, 0x4 ;  /* 0x00000004ff0c7424 */ /* 0x000fc600078e00ff */
[----:B------:R-:W-:Y:S01]  /*2a6f0*/  LOP3.LUT R23, R23, 0xfffffeff, RZ, 0xc0, !PT ;  /* 0xfffffeff17177812 */ /* 0x000fe200078ec0ff */
[----:B------:R-:W-:-:S05]  /*2a700*/  IMAD.MOV.U32 R9, RZ, RZ, R14 ;  /* 0x000000ffff097224 */ /* 0x000fca00078e000e */
[----:B------:R-:W-:-:S05]  /*2a710*/  @!P2 LEA R13, P1, R20, R9, 0x1 ;  /* 0x00000009140da211 */ /* 0x000fca00078208ff */
[----:B------:R-:W-:Y:S02]  /*2a720*/  @!P2 IMAD.X R11, RZ, RZ, R2, P1 ;  /* 0x000000ffff0ba224 */ /* 0x000fe400008e0602 */
[----:B------:R-:W-:Y:S02]  /*2a730*/  @!P2 IMAD.MOV.U32 R2, RZ, RZ, R13 ;  /* 0x000000ffff02a224 */ /* 0x000fe400078e000d */
[----:B------:R-:W-:Y:S02]  /*2a740*/  @!P2 IMAD.MOV.U32 R3, RZ, RZ, R11 ;  /* 0x000000ffff03a224 */ /* 0x000fe400078e000b */
[----:B------:R-:W-:Y:S02]  /*2a750*/  IMAD.MOV.U32 R13, RZ, RZ, R4 ;  /* 0x000000ffff0d7224 */ /* 0x000fe400078e0004 */
[----:B------:R-:W-:Y:S01]  /*2a760*/  IMAD.MOV.U32 R11, RZ, RZ, 0x181f ;  /* 0x0000181fff0b7424 */ /* 0x000fe200078e00ff */
[----:B------:R-:W-:Y:S01]  /*2a770*/  @!PT LDS RZ, [RZ] ;  /* 0x00000000fffff984 */ /* 0x000fe20000000800 */
[----:B------:R-:W-:Y:S01]  /*2a780*/  @!PT LDS RZ, [RZ] ;  /* 0x00000000fffff984 */ /* 0x000fe20000000800 */
[----:B------:R-:W-:Y:S01]  /*2a790*/  @!PT LDS RZ, [RZ] ;  /* 0x00000000fffff984 */ /* 0x000fe20000000800 */
[----:B------:R0:W-:Y:S06]  /*2a7a0*/  @!P2 LDGSTS.E.BYPASS.LTC128B.128 [R25+0x19c00], desc[UR36][R2.64], !P0 ;  /* 0x19c000000219afae */ /* 0x0001ec000c101d64 */
[----:B0-----:R-:W-:Y:S05]  /*2a7b0*/  WARPSYNC.COLLECTIVE R15, `(.L_x_12834) ;  /* 0x000000000f087348 */ /* 0x001fea0003c00000 */
[----:B------:R1:W2:Y:S02]  /*2a7c0*/  SHFL.IDX P6, R14, R13, R12, R11 ;  /* 0x0000000c0d0e7389 */ /* 0x0002a400000c000b */
[----:B012---:R-:W-:Y:S01]  /*2a7d0*/  ENDCOLLECTIVE ;  /* 0x000000000000791b */ /* 0x007fe20003800000 */
.L_x_12834:
[----:B------:R-:W-:-:S05]  /*2a7e0*/  VIADD R2, R37, 0x40 ;  /* 0x0000004025027836 */ /* 0x000fca0000000000 */
[----:B------:R-:W-:Y:S01]  /*2a7f0*/  ISETP.GE.AND P2, PT, R2, R5, PT ;  /* 0x000000050200720c */ /* 0x000fe20003f46270 */
[----:B------:R-:W-:Y:S02]  /*2a800*/  IMAD.MOV.U32 R13, RZ, RZ, R0 ;  /* 0x000000ffff0d7224 */ /* 0x000fe400078e0000 */
[----:B------:R-:W-:-:S10]  /*2a810*/  IMAD.MOV.U32 R2, RZ, RZ, R14 ;  /* 0x000000ffff027224 */ /* 0x000fd400078e000e */
[----:B------:R-:W-:Y:S05]  /*2a820*/  WARPSYNC.COLLECTIVE R15, `(.L_x_12835) ;  /* 0x000000000f087348 */ /* 0x000fea0003c00000 */
[----:B------:R0:W1:Y:S02]  /*2a830*/  SHFL.IDX P6, R14, R13, R12, R11 ;  /* 0x0000000c0d0e7389 */ /* 0x00006400000c000b */
[----:B01----:R-:W-:Y:S01]  /*2a840*/  ENDCOLLECTIVE ;  /* 0x000000000000791b */ /* 0x003fe20003800000 */
.L_x_12835:
[----:B------:R-:W-:-:S04]  /*2a850*/  @P2 LOP3.LUT R23, R23, 0x100, RZ, 0xfc, !PT ;  /* 0x0000010017172812 */ /* 0x000fc800078efcff */
[----:B------:R-:W-:Y:S01]  /*2a860*/  LOP3.LUT R23, R23, 0xffffff7f, RZ, 0xc0, !PT ;  /* 0xffffff7f17177812 */ /* 0x000fe200078ec0ff */
[----:B------:R-:W-:Y:S02]  /*2a870*/  IMAD.MOV.U32 R13, RZ, RZ, R4 ;  /* 0x000000ffff0d7224 */ /* 0x000fe400078e0004 */
[----:B------:R-:W-:Y:S02]  /*2a880*/  IMAD.MOV.U32 R12, RZ, RZ, 0x5 ;  /* 0x00000005ff0c7424 */ /* 0x000fe400078e00ff */
[----:B------:R-:W-:-:S05]  /*2a890*/  IMAD.MOV.U32 R9, RZ, RZ, R14 ;  /* 0x000000ffff097224 */ /* 0x000fca00078e000e */
[----:B------:R-:W-:-:S05]  /*2a8a0*/  @!P2 LEA R15, P1, R20, R9, 0x1 ;  /* 0x00000009140fa211 */ /* 0x000fca00078208ff */
[----:B------:R-:W-:Y:S02]  /*2a8b0*/  @!P2 IMAD.X R14, RZ, RZ, R2, P1 ;  /* 0x000000ffff0ea224 */ /* 0x000fe400008e0602 */
[----:B------:R-:W-:Y:S02]  /*2a8c0*/  @!P2 IMAD.MOV.U32 R2, RZ, RZ, R15 ;  /* 0x000000ffff02a224 */ /* 0x000fe400078e000f */
[----:B------:R-:W-:Y:S02]  /*2a8d0*/  IMAD.MOV.U32 R15, RZ, RZ, -0x1 ;  /* 0xffffffffff0f7424 */ /* 0x000fe400078e00ff */
[----:B------:R-:W-:-:S07]  /*2a8e0*/  @!P2 IMAD.MOV.U32 R3, RZ, RZ, R14 ;  /* 0x000000ffff03a224 */ /* 0x000fce00078e000e */
[----:B------:R-:W-:Y:S05]  /*2a8f0*/  WARPSYNC.COLLECTIVE R15, `(.L_x_12836) ;  /* 0x000000000f087348 */ /* 0x000fea0003c00000 */
[----:B------:R0:W1:Y:S02]  /*2a900*/  SHFL.IDX P6, R14, R13, R12, R11 ;  /* 0x0000000c0d0e7389 */ /* 0x00006400000c000b */
[----:B01----:R-:W-:Y:S01]  /*2a910*/  ENDCOLLECTIVE ;  /* 0x000000000000791b */ /* 0x003fe20003800000 */
.L_x_12836:
        /* <DEDUP_REMOVED lines=11> */
.L_x_12837:
        /* <DEDUP_REMOVED lines=8> */
.L_x_12838:
        /* <DEDUP_REMOVED lines=13> */
.L_x_12839:
        /* <DEDUP_REMOVED lines=9> */
.L_x_12840:
        /* <DEDUP_REMOVED lines=13> */
.L_x_12841:
[----:B------:R-:W-:Y:S01]  /*2ac80*/  IMAD.MOV.U32 R0, RZ, RZ, R14 ;  /* 0x000000ffff007224 */ /* 0x000fe200078e000e */
[----:B------:R-:W-:Y:S06]  /*2ac90*/  BRA `(.L_x_12842) ;  /* 0xffffffb400007947 */ /* 0x000fec000383ffff */
.L_x_12750:
        /* <DEDUP_REMOVED lines=8> */
.L_x_12844:
[----:B------:R-:W-:Y:S05]  /*2ad20*/  BSYNC B0 ;  /* 0x0000000000007941 */ /* 0x000fea0003800000 */
.L_x_12843:
        /* <DEDUP_REMOVED lines=9> */
.L_x_12845:
[----:B------:R-:W-:Y:S02]  /*2adc0*/  IMAD.MOV.U32 R13, RZ, RZ, R4 ;  /* 0x000000ffff0d7224 */ /* 0x000fe400078e0004 */
[----:B------:R-:W-:Y:S02]  /*2add0*/  IMAD.MOV.U32 R12, RZ, RZ, 0x1 ;  /* 0x00000001ff0c7424 */ /* 0x000fe400078e00ff */
[----:B------:R-:W-:-:S07]  /*2ade0*/  IMAD.MOV.U32 R3, RZ, RZ, R14 ;  /* 0x000000ffff037224 */ /* 0x000fce00078e000e */
[----:B------:R-:W-:Y:S05]  /*2adf0*/  WARPSYNC.COLLECTIVE R15, `(.L_x_12846) ;  /* 0x000000000f087348 */ /* 0x000fea0003c00000 */
[----:B------:R0:W1:Y:S02]  /*2ae00*/  SHFL.IDX P6, R14, R13, R12, R11 ;  /* 0x0000000c0d0e7389 */ /* 0x00006400000c000b */
[----:B01----:R-:W-:Y:S01]  /*2ae10*/  ENDCOLLECTIVE ;  /* 0x000000000000791b */ /* 0x003fe20003800000 */
.L_x_12846:
        /* <DEDUP_REMOVED lines=10> */
.L_x_12847:
        /* <DEDUP_REMOVED lines=12> */
[----:B------:R-:W-:-:S05]  /*2af80*/  @!P6 LEA R2, P0, R6, R2, 0x1 ;  /* 0x000000020602e211 */ /* 0x000fca00078008ff */
[----:B------:R-:W-:-:S05]  /*2af90*/  @!P6 IMAD.X R3, RZ, RZ, R5, P0 ;  /* 0x000000ffff03e224 */ /* 0x000fca00000e0605 */
[----:B------:R0:W-:Y:S04]  /*2afa0*/  @!P6 LDGSTS.E.BYPASS.LTC128B.128 [R25+0x22c00], desc[UR36][R2.64], !P4 ;  /* 0x22c000000219efae */ /* 0x0001e8000e101d64 */
[----:B------:R0:W-:Y:S04]  /*2afb0*/  @!P6 LDGSTS.E.BYPASS.LTC128B.128 [R25+0x26c00], desc[UR36][R2.64+0x80], !P3 ;  /* 0x26c000800219efae */ /* 0x0001e8000d901d64 */
[----:B------:R0:W-:Y:S04]  /*2afc0*/  @!P6 LDGSTS.E.BYPASS.LTC128B.128 [R25+0x2ac00], desc[UR36][R2.64+0x100], !P2 ;  /* 0x2ac001000219efae */ /* 0x0001e8000d101d64 */
[----:B------:R0:W-:Y:S02]  /*2afd0*/  @!P6 LDGSTS.E.BYPASS.LTC128B.128 [R25+0x2ec00], desc[UR36][R2.64+0x180], !P1 ;  /* 0x2ec001800219efae */ /* 0x0001e4000c901d64 */
[----:B0-----:R-:W-:Y:S05]  /*2afe0*/  WARPSYNC.COLLECTIVE R15, `(.L_x_12848) ;  /* 0x000000000f087348 */ /* 0x001fea0003c00000 */
[----:B------:R1:W2:Y:S02]  /*2aff0*/  SHFL.IDX P6, R14, R13, R12, R11 ;  /* 0x0000000c0d0e7389 */ /* 0x0002a400000c000b */
[----:B012---:R-:W-:Y:S01]  /*2b000*/  ENDCOLLECTIVE ;  /* 0x000000000000791b */ /* 0x007fe20003800000 */
.L_x_12848:
[----:B------:R-:W-:Y:S02]  /*2b010*/  IMAD.MOV.U32 R13, RZ, RZ, R0 ;  /* 0x000000ffff0d7224 */ /* 0x000fe400078e0000 */
[----:B------:R-:W-:-:S07]  /*2b020*/  IMAD.MOV.U32 R5, RZ, RZ, R14 ;  /* 0x000000ffff057224 */ /* 0x000fce00078e000e */
[----:B------:R-:W-:Y:S05]  /*2b030*/  WARPSYNC.COLLECTIVE R15, `(.L_x_12849) ;  /* 0x000000000f087348 */ /* 0x000fea0003c00000 */
[----:B------:R0:W1:Y:S02]  /*2b040*/  SHFL.IDX P6, R14, R13, R12, R11 ;  /* 0x0000000c0d0e7389 */ /* 0x00006400000c000b */
[----:B01----:R-:W-:Y:S01]  /*2b050*/  ENDCOLLECTIVE ;  /* 0x000000000000791b */ /* 0x003fe20003800000 */
.L_x_12849:
[----:B------:R-:W-:Y:S02]  /*2b060*/  IMAD.MOV.U32 R13, RZ, RZ, R4 ;  /* 0x000000ffff0d7224 */ /* 0x000fe400078e0004 */
[----:B------:R-:W-:Y:S02]  /*2b070*/  IMAD.MOV.U32 R12, RZ, RZ, 0x3 ;  /* 0x00000003ff0c7424 */ /* 0x000fe400078e00ff */
[----:B------:R-:W-:-:S07]  /*2b080*/  IMAD.MOV.U32 R2, RZ, RZ, R14 ;  /* 0x000000ffff027224 */ /* 0x000fce00078e000e */
[----:B------:R-:W-:Y:S05]  /*2b090*/  WARPSYNC.COLLECTIVE R15, `(.L_x_12850) ;  /* 0x000000000f087348 */ /* 0x000fea0003c00000 */
[----:B------:R0:W1:Y:S02]  /*2b0a0*/  SHFL.IDX P6, R14, R13, R12, R11 ;  /* 0x0000000c0d0e7389 */ /* 0x00006400000c000b */
[----:B01----:R-:W-:Y:S01]  /*2b0b0*/  ENDCOLLECTIVE ;  /* 0x000000000000791b */ /* 0x003fe20003800000 */
.L_x_12850:
        /* <DEDUP_REMOVED lines=15> */
.L_x_12851:
        /* <DEDUP_REMOVED lines=16> */
.L_x_12852:
[----:B------:R-:W-:Y:S02]  /*2b2b0*/  IMAD.MOV.U32 R13, RZ, RZ, R0 ;  /* 0x000000ffff0d7224 */ /* 0x000fe400078e0000 */
[----:B------:R-:W-:-:S07]  /*2b2c0*/  IMAD.MOV.U32 R5, RZ, RZ, R14 ;  /* 0x000000ffff057224 */ /* 0x000fce00078e000e */
[----:B------:R-:W-:Y:S05]  /*2b2d0*/  WARPSYNC.COLLECTIVE R15, `(.L_x_12853) ;  /* 0x000000000f087348 */ /* 0x000fea0003c00000 */
[----:B------:R0:W1:Y:S02]  /*2b2e0*/  SHFL.IDX P6, R14, R13, R12, R11 ;  /* 0x0000000c0d0e7389 */ /* 0x00006400000c000b */
[----:B01----:R-:W-:Y:S01]  /*2b2f0*/  ENDCOLLECTIVE ;  /* 0x000000000000791b */ /* 0x003fe20003800000 */
.L_x_12853:
[----:B------:R-:W-:Y:S02]  /*2b300*/  IMAD.MOV.U32 R13, RZ, RZ, R4 ;  /* 0x000000ffff0d7224 */ /* 0x000fe400078e0004 */
[----:B------:R-:W-:Y:S02]  /*2b310*/  IMAD.MOV.U32 R12, RZ, RZ, 0x5 ;  /* 0x00000005ff0c7424 */ /* 0x000fe400078e00ff */
[----:B------:R-:W-:-:S07]  /*2b320*/  IMAD.MOV.U32 R2, RZ, RZ, R14 ;  /* 0x000000ffff027224 */ /* 0x000fce00078e000e */
[----:B------:R-:W-:Y:S05]  /*2b330*/  WARPSYNC.COLLECTIVE R15, `(.L_x_12854) ;  /* 0x000000000f087348 */ /* 0x000fea0003c00000 */
[----:B------:R0:W1:Y:S02]  /*2b340*/  SHFL.IDX P6, R14, R13, R12, R11 ;  /* 0x0000000c0d0e7389 */ /* 0x00006400000c000b */
[----:B01----:R-:W-:Y:S01]  /*2b350*/  ENDCOLLECTIVE ;  /* 0x000000000000791b */ /* 0x003fe20003800000 */
.L_x_12854:
        /* <DEDUP_REMOVED lines=15> */
.L_x_12855:
        /* <DEDUP_REMOVED lines=16> */
.L_x_12856:
[----:B------:R-:W-:Y:S02]  /*2b550*/  IMAD.MOV.U32 R13, RZ, RZ, R0 ;  /* 0x000000ffff0d7224 */ /* 0x000fe400078e0000 */
[----:B------:R-:W-:-:S07]  /*2b560*/  IMAD.MOV.U32 R5, RZ, RZ, R14 ;  /* 0x000000ffff057224 */ /* 0x000fce00078e000e */
[----:B------:R-:W-:Y:S05]  /*2b570*/  WARPSYNC.COLLECTIVE R15, `(.L_x_12857) ;  /* 0x000000000f087348 */ /* 0x000fea0003c00000 */
[----:B------:R0:W1:Y:S02]  /*2b580*/  SHFL.IDX P6, R14, R13, R12, R11 ;  /* 0x0000000c0d0e7389 */ /* 0x00006400000c000b */
[----:B01----:R-:W-:Y:S01]  /*2b590*/  ENDCOLLECTIVE ;  /* 0x000000000000791b */ /* 0x003fe20003800000 */
.L_x_12857:
[----:B------:R-:W-:Y:S02]  /*2b5a0*/  IMAD.MOV.U32 R13, RZ, RZ, R4 ;  /* 0x000000ffff0d7224 */ /* 0x000fe400078e0004 */
[----:B------:R-:W-:Y:S02]  /*2b5b0*/  IMAD.MOV.U32 R12, RZ, RZ, 0x7 ;  /* 0x00000007ff0c7424 */ /* 0x000fe400078e00ff */
[----:B------:R-:W-:-:S07]  /*2b5c0*/  IMAD.MOV.U32 R2, RZ, RZ, R14 ;  /* 0x000000ffff027224 */ /* 0x000fce00078e000e */
[----:B------:R-:W-:Y:S05]  /*2b5d0*/  WARPSYNC.COLLECTIVE R15, `(.L_x_12858) ;  /* 0x000000000f087348 */ /* 0x000fea0003c00000 */
[----:B------:R0:W1:Y:S02]  /*2b5e0*/  SHFL.IDX P6, R14, R13, R12, R11 ;  /* 0x0000000c0d0e7389 */ /* 0x00006400000c000b */
[----:B01----:R-:W-:Y:S01]  /*2b5f0*/  ENDCOLLECTIVE ;  /* 0x000000000000791b */ /* 0x003fe20003800000 */
.L_x_12858:
        /* <DEDUP_REMOVED lines=14> */
.L_x_12859:
[----:B------:R-:W-:Y:S05]  /*2b6e0*/  BRA `(.L_x_12860) ;  /* 0xffffffb4002c7947 */ /* 0x000fea000383ffff */
.L_x_12755:
[----:B0-----:R0:W3:Y:S02]  /*2b6f0*/  SYNCS.PHASECHK.TRANS64.TRYWAIT P0, [R22+URZ+0x32420], R3 ;  /* 0x03242003160075a7 */ /* 0x0010e4000800017f */
[----:B---3--:R-:W-:Y:S05]  /*2b700*/  @!P0 NANOSLEEP.SYNCS 0x989680 ;  /* 0x009896800000895d */ /* 0x008fea0003900000 */
[----:B------:R-:W3:Y:S02]  /*2b710*/  @!P0 SYNCS.PHASECHK.TRANS64 P0, [R22+URZ+0x32420], R3 ;  /* 0x03242003160085a7 */ /* 0x000ee4000800007f */
[----:B---3--:R-:W-:Y:S05]  /*2b720*/  @!P0 BRA `(.L_x_12755) ;  /* 0xfffffffc00f08947 */ /* 0x008fea000383ffff */
[----:B------:R-:W-:Y:S05]  /*2b730*/  BRA `(.L_x_12861) ;  /* 0xffffffb4009c7947 */ /* 0x000fea000383ffff */
.L_x_12758:
[----:B---3--:R3:W4:Y:S02]  /*2b740*/  SYNCS.PHASECHK.TRANS64.TRYWAIT P0, [R17+URZ+0x32460], R0 ;  /* 0x03246000110075a7 */ /* 0x008724000800017f */
[----:B----4-:R-:W-:Y:S05]  /*2b750*/  @!P0 NANOSLEEP.SYNCS 0x989680 ;  /* 0x009896800000895d */ /* 0x010fea0003900000 */
[----:B------:R-:W4:Y:S02]  /*2b760*/  @!P0 SYNCS.PHASECHK.TRANS64 P0, [R17+URZ+0x32460], R0 ;  /* 0x03246000110085a7 */ /* 0x000f24000800007f */
[----:B----4-:R-:W-:Y:S05]  /*2b770*/  @!P0 BRA `(.L_x_12758) ;  /* 0xfffffffc00f08947 */ /* 0x010fea000383ffff */
[----:B------:R-:W-:Y:S05]  /*2b780*/  BRA `(.L_x_12862) ;  /* 0xffffffb400a87947 */ /* 0x000fea000383ffff */
.L_x_12759:
        /* <DEDUP_REMOVED lines=8> */
.L_x_12864:
[----:B------:R-:W-:Y:S05]  /*2b810*/  BSYNC B0 ;  /* 0x0000000000007941 */ /* 0x000fea0003800000 */
.L_x_12863:
        /* <DEDUP_REMOVED lines=13> */
.L_x_12865:
        /* <DEDUP_REMOVED lines=9> */
.L_x_12866:
        /* <DEDUP_REMOVED lines=17> */
.L_x_12867:
[----:B------:R-:W-:Y:S02]  /*2ba90*/  IMAD.MOV.U32 R13, RZ, RZ, R6 ;  /* 0x000000ffff0d7224 */ /* 0x000fe400078e0006 */
[----:B------:R-:W-:Y:S01]  /*2baa0*/  IMAD.MOV.U32 R12, RZ, RZ, 0x2 ;  /* 0x00000002ff0c7424 */ /* 0x000fe200078e00ff */
[----:B------:R-:W-:-:S13]  /*2bab0*/  IADD3 R2, P3, R14, R0, RZ ;  /* 0x000000000e027210 */ /* 0x000fda0007f7e0ff */
[----:B------:R-:W-:Y:S05]  /*2bac0*/  WARPSYNC.COLLECTIVE R15, `(.L_x_12868) ;  /* 0x000000000f087348 */ /* 0x000fea0003c00000 */
[----:B------:R0:W1:Y:S02]  /*2bad0*/  SHFL.IDX P6, R14, R13, R12, R11 ;  /* 0x0000000c0d0e7389 */ /* 0x00006400000c000b */
[----:B01----:R-:W-:Y:S01]  /*2bae0*/  ENDCOLLECTIVE ;  /* 0x000000000000791b */ /* 0x003fe20003800000 */
.L_x_12868:
        /* <DEDUP_REMOVED lines=17> */
.L_x_12869:
[----:B------:R-:W-:Y:S02]  /*2bc00*/  IMAD.MOV.U32 R13, RZ, RZ, R6 ;  /* 0x000000ffff0d7224 */ /* 0x000fe400078e0006 */
[----:B------:R-:W-:Y:S01]  /*2bc10*/  IMAD.MOV.U32 R12, RZ, RZ, 0x3 ;  /* 0x00000003ff0c7424 */ /* 0x000fe200078e00ff */
[----:B------:R-:W-:-:S13]  /*2bc20*/  IADD3 R2, P3, R14, R0, RZ ;  /* 0x000000000e027210 */ /* 0x000fda0007f7e0ff */
[----:B------:R-:W-:Y:S05]  /*2bc30*/  WARPSYNC.COLLECTIVE R15, `(.L_x_12870) ;  /* 0x000000000f087348 */ /* 0x000fea0003c00000 */
[----:B------:R0:W1:Y:S02]  /*2bc40*/  SHFL.IDX P6, R14, R13, R12, R11 ;  /* 0x0000000c0d0e7389 */ /* 0x00006400000c000b */
[----:B01----:R-:W-:Y:S01]  /*2bc50*/  ENDCOLLECTIVE ;  /* 0x000000000000791b */ /* 0x003fe20003800000 */
.L_x_12870:
        /* <DEDUP_REMOVED lines=17> */
.L_x_12871:
[----:B------:R-:W-:Y:S02]  /*2bd70*/  IMAD.MOV.U32 R13, RZ, RZ, R6 ;  /* 0x000000ffff0d7224 */ /* 0x000fe400078e0006 */
[----:B------:R-:W-:Y:S01]  /*2bd80*/  IMAD.MOV.U32 R12, RZ, RZ, 0x4 ;  /* 0x00000004ff0c7424 */ /* 0x000fe200078e00ff */
[----:B------:R-:W-:-:S13]  /*2bd90*/  IADD3 R2, P3, R14, R0, RZ ;  /* 0x000000000e027210 */ /* 0x000fda0007f7e0ff */
[----:B------:R-:W-:Y:S05]  /*2bda0*/  WARPSYNC.COLLECTIVE R15, `(.L_x_12872) ;  /* 0x000000000f087348 */ /* 0x000fea0003c00000 */
[----:B------:R0:W1:Y:S02]  /*2bdb0*/  SHFL.IDX P6, R14, R13, R12, R11 ;  /* 0x0000000c0d0e7389 */ /* 0x00006400000c000b */
[----:B01----:R-:W-:Y:S01]  /*2bdc0*/  ENDCOLLECTIVE ;  /* 0x000000000000791b */ /* 0x003fe20003800000 */
.L_x_12872:
        /* <DEDUP_REMOVED lines=17> */
.L_x_12873:
[----:B------:R-:W-:Y:S02]  /*2bee0*/  IMAD.MOV.U32 R13, RZ, RZ, R6 ;  /* 0x000000ffff0d7224 */ /* 0x000fe400078e0006 */
[----:B------:R-:W-:Y:S01]  /*2bef0*/  IMAD.MOV.U32 R12, RZ, RZ, 0x5 ;  /* 0x00000005ff0c7424 */ /* 0x000fe200078e00ff */
[----:B------:R-:W-:-:S13]  /*2bf00*/  IADD3 R2, P3, R14, R0, RZ ;  /* 0x000000000e027210 */ /* 0x000fda0007f7e0ff */
[----:B------:R-:W-:Y:S05]  /*2bf10*/  WARPSYNC.COLLECTIVE R15, `(.L_x_12874) ;  /* 0x000000000f087348 */ /* 0x000fea0003c00000 */
[----:B------:R0:W1:Y:S02]  /*2bf20*/  SHFL.IDX P6, R14, R13, R12, R11 ;  /* 0x0000000c0d0e7389 */ /* 0x00006400000c000b */
[----:B01----:R-:W-:Y:S01]  /*2bf30*/  ENDCOLLECTIVE ;  /* 0x000000000000791b */ /* 0x003fe20003800000 */
.L_x_12874:
        /* <DEDUP_REMOVED lines=12> */
.L_x_12875:
        /* <DEDUP_REMOVED lines=9> */
.L_x_12766:
[----:B0-----:R0:W1:Y:S02]  /*2c090*/  SYNCS.PHASECHK.TRANS64.TRYWAIT P0, [R6+URZ+0x32440], R21 ;  /* 0x03244015060075a7 */ /* 0x001064000800017f */
[----:B-1----:R-:W-:Y:S05]  /*2c0a0*/  @!P0 NANOSLEEP.SYNCS 0x989680 ;  /* 0x009896800000895d */ /* 0x002fea0003900000 */
[----:B------:R-:W1:Y:S02]  /*2c0b0*/  @!P0 SYNCS.PHASECHK.TRANS64 P0, [R6+URZ+0x32440], R21 ;  /* 0x03244015060085a7 */ /* 0x000e64000800007f */
[----:B-1----:R-:W-:Y:S05]  /*2c0c0*/  @!P0 BRA `(.L_x_12766) ;  /* 0xfffffffc00f08947 */ /* 0x002fea000383ffff */
[----:B------:R-:W-:Y:S05]  /*2c0d0*/  BRA `(.L_x_12877) ;  /* 0xffffffb800347947 */ /* 0x000fea000383ffff */
.L_x_12767:
        /* <DEDUP_REMOVED lines=8> */
.L_x_12879:
[----:B------:R-:W-:Y:S05]  /*2c160*/  BSYNC B1 ;  /* 0x0000000000017941 */ /* 0x000fea0003800000 */
.L_x_12878:
        /* <DEDUP_REMOVED lines=9> */
.L_x_12880:
[----:B------:R-:W-:Y:S02]  /*2c200*/  IMAD.MOV.U32 R13, RZ, RZ, R9 ;  /* 0x000000ffff0d7224 */ /* 0x000fe400078e0009 */
[----:B------:R-:W-:Y:S02]  /*2c210*/  IMAD.MOV.U32 R12, RZ, RZ, 0x1 ;  /* 0x00000001ff0c7424 */ /* 0x000fe400078e00ff */
[----:B------:R-:W-:-:S07]  /*2c220*/  IMAD.MOV.U32 R2, RZ, RZ, R14 ;  /* 0x000000ffff027224 */ /* 0x000fce00078e000e */
[----:B------:R-:W-:Y:S05]  /*2c230*/  WARPSYNC.COLLECTIVE R15, `(.L_x_12881) ;  /* 0x000000000f087348 */ /* 0x000fea0003c00000 */
[----:B------:R0:W1:Y:S02]  /*2c240*/  SHFL.IDX P6, R14, R13, R12, R11 ;  /* 0x0000000c0d0e7389 */ /* 0x00006400000c000b */
[----:B01----:R-:W-:Y:S01]  /*2c250*/  ENDCOLLECTIVE ;  /* 0x000000000000791b */ /* 0x003fe20003800000 */
.L_x_12881:
        /* <DEDUP_REMOVED lines=11> */
.L_x_12882:
[----:B------:R-:W-:Y:S02]  /*2c310*/  IMAD.MOV.U32 R13, RZ, RZ, R9 ;  /* 0x000000ffff0d7224 */ /* 0x000fe400078e0009 */
[----:B------:R-:W-:Y:S02]  /*2c320*/  IMAD.MOV.U32 R12, RZ, RZ, 0x2 ;  /* 0x00000002ff0c7424 */ /* 0x000fe400078e00ff */
[----:B------:R-:W-:-:S07]  /*2c330*/  IMAD.MOV.U32 R2, RZ, RZ, R14 ;  /* 0x000000ffff027224 */ /* 0x000fce00078e000e */
[----:B------:R-:W-:Y:S05]  /*2c340*/  WARPSYNC.COLLECTIVE R15, `(.L_x_12883) ;  /* 0x000000000f087348 */ /* 0x000fea0003c00000 */
[----:B------:R0:W1:Y:S02]  /*2c350*/  SHFL.IDX P6, R14, R13, R12, R11 ;  /* 0x0000000c0d0e7389 */ /* 0x00006400000c000b */
[----:B01----:R-:W-:Y:S01]  /*2c360*/  ENDCOLLECTIVE ;  /* 0x000000000000791b */ /* 0x003fe20003800000 */
.L_x_12883:
        /* <DEDUP_REMOVED lines=11> */
.L_x_12884:
[----:B------:R-:W-:Y:S02]  /*2c420*/  IMAD.MOV.U32 R13, RZ, RZ, R9 ;  /* 0x000000ffff0d7224 */ /* 0x000fe400078e0009 */
[----:B------:R-:W-:Y:S02]  /*2c430*/  IMAD.MOV.U32 R12, RZ, RZ, 0x3 ;  /* 0x00000003ff0c7424 */ /* 0x000fe400078e00ff */
[----:B------:R-:W-:-:S07]  /*2c440*/  IMAD.MOV.U32 R2, RZ, RZ, R14 ;  /* 0x000000ffff027224 */ /* 0x000fce00078e000e */
[----:B------:R-:W-:Y:S05]  /*2c450*/  WARPSYNC.COLLECTIVE R15, `(.L_x_12885) ;  /* 0x000000000f087348 */ /* 0x000fea0003c00000 */
[----:B------:R0:W1:Y:S02]  /*2c460*/  SHFL.IDX P6, R14, R13, R12, R11 ;  /* 0x0000000c0d0e7389 */ /* 0x00006400000c000b */
[----:B01----:R-:W-:Y:S01]  /*2c470*/  ENDCOLLECTIVE ;  /* 0x000000000000791b */ /* 0x003fe20003800000 */
.L_x_12885:
        /* <DEDUP_REMOVED lines=11> */
.L_x_12886:
[----:B------:R-:W-:Y:S02]  /*2c530*/  IMAD.MOV.U32 R13, RZ, RZ, R9 ;  /* 0x000000ffff0d7224 */ /* 0x000fe400078e0009 */
[----:B------:R-:W-:Y:S02]  /*2c540*/  IMAD.MOV.U32 R12, RZ, RZ, 0x4 ;  /* 0x00000004ff0c7424 */ /* 0x000fe400078e00ff */
[----:B------:R-:W-:-:S07]  /*2c550*/  IMAD.MOV.U32 R2, RZ, RZ, R14 ;  /* 0x000000ffff027224 */ /* 0x000fce00078e000e */
[----:B------:R-:W-:Y:S05]  /*2c560*/  WARPSYNC.COLLECTIVE R15, `(.L_x_12887) ;  /* 0x000000000f087348 */ /* 0x000fea0003c00000 */
[----:B------:R0:W1:Y:S02]  /*2c570*/  SHFL.IDX P6, R14, R13, R12, R11 ;  /* 0x0000000c0d0e7389 */ /* 0x00006400000c000b */
[----:B01----:R-:W-:Y:S01]  /*2c580*/  ENDCOLLECTIVE ;  /* 0x000000000000791b */ /* 0x003fe20003800000 */
.L_x_12887:
        /* <DEDUP_REMOVED lines=11> */
.L_x_12888:
[----:B------:R-:W-:Y:S02]  /*2c640*/  IMAD.MOV.U32 R13, RZ, RZ, R9 ;  /* 0x000000ffff0d7224 */ /* 0x000fe400078e0009 */
[----:B------:R-:W-:Y:S02]  /*2c650*/  IMAD.MOV.U32 R12, RZ, RZ, 0x5 ;  /* 0x00000005ff0c7424 */ /* 0x000fe400078e00ff */
[----:B------:R-:W-:-:S07]  /*2c660*/  IMAD.MOV.U32 R2, RZ, RZ, R14 ;  /* 0x000000ffff027224 */ /* 0x000fce00078e000e */
[----:B------:R-:W-:Y:S05]  /*2c670*/  WARPSYNC.COLLECTIVE R15, `(.L_x_12889) ;  /* 0x000000000f087348 */ /* 0x000fea0003c00000 */
[----:B------:R0:W1:Y:S02]  /*2c680*/  SHFL.IDX P6, R14, R13, R12, R11 ;  /* 0x0000000c0d0e7389 */ /* 0x00006400000c000b */
[----:B01----:R-:W-:Y:S01]  /*2c690*/  ENDCOLLECTIVE ;  /* 0x000000000000791b */ /* 0x003fe20003800000 */
.L_x_12889:
        /* <DEDUP_REMOVED lines=11> */
.L_x_12890:
[----:B------:R-:W-:Y:S01]  /*2c750*/  IMAD.MOV.U32 R2, RZ, RZ, R14 ;  /* 0x000000ffff027224 */ /* 0x000fe200078e000e */
[----:B------:R-:W-:Y:S06]  /*2c760*/  BRA `(.L_x_12891) ;  /* 0xffffffb400647947 */ /* 0x000fec000383ffff */
.L_x_12772:
[----:B----4-:R4:W0:Y:S02]  /*2c770*/  SYNCS.PHASECHK.TRANS64.TRYWAIT P0, [R6+URZ+0x32460], R21 ;  /* 0x03246015060075a7 */ /* 0x010824000800017f */
[----:B0-----:R-:W-:Y:S05]  /*2c780*/  @!P0 NANOSLEEP.SYNCS 0x989680 ;  /* 0x009896800000895d */ /* 0x001fea0003900000 */
[----:B------:R-:W0:Y:S02]  /*2c790*/  @!P0 SYNCS.PHASECHK.TRANS64 P0, [R6+URZ+0x32460], R21 ;  /* 0x03246015060085a7 */ /* 0x000e24000800007f */
[----:B0-----:R-:W-:Y:S05]  /*2c7a0*/  @!P0 BRA `(.L_x_12772) ;  /* 0xfffffffc00f08947 */ /* 0x001fea000383ffff */
[----:B------:R-:W-:Y:S05]  /*2c7b0*/  BRA `(.L_x_12892) ;  /* 0xffffffb400b07947 */ /* 0x000fea000383ffff */
.L_x_12773:
        /* <DEDUP_REMOVED lines=8> */
.L_x_12894:
[----:B------:R-:W-:Y:S05]  /*2c840*/  BSYNC B1 ;  /* 0x0000000000017941 */ /* 0x000fea0003800000 */
.L_x_12893:
        /* <DEDUP_REMOVED lines=9> */
.L_x_12895:
[----:B------:R-:W-:Y:S02]  /*2c8e0*/  IMAD.MOV.U32 R13, RZ, RZ, R9 ;  /* 0x000000ffff0d7224 */ /* 0x000fe400078e0009 */
[----:B------:R-:W-:Y:S01]  /*2c8f0*/  IMAD.MOV.U32 R12, RZ, RZ, 0x1 ;  /* 0x00000001ff0c7424 */ /* 0x000fe200078e00ff */
[----:B------:R-:W-:-:S13]  /*2c900*/  IADD3 R2, P0, R14, R0, RZ ;  /* 0x000000000e027210 */ /* 0x000fda0007f1e0ff */
[----:B------:R-:W-:Y:S05]  /*2c910*/  WARPSYNC.COLLECTIVE R15, `(.L_x_12896) ;  /* 0x000000000f087348 */ /* 0x000fea0003c00000 */
[----:B------:R0:W1:Y:S02]  /*2c920*/  SHFL.IDX P6, R14, R13, R12, R11 ;  /* 0x0000000c0d0e7389 */ /* 0x00006400000c000b */
[----:B01----:R-:W-:Y:S01]  /*2c930*/  ENDCOLLECTIVE ;  /* 0x000000000000791b */ /* 0x003fe20003800000 */
.L_x_12896:
        /* <DEDUP_REMOVED lines=13> */
.L_x_12897:
[----:B------:R-:W-:Y:S02]  /*2ca10*/  IMAD.MOV.U32 R13, RZ, RZ, R9 ;  /* 0x000000ffff0d7224 */ /* 0x000fe400078e0009 */
[----:B------:R-:W-:Y:S01]  /*2ca20*/  IMAD.MOV.U32 R12, RZ, RZ, 0x2 ;  /* 0x00000002ff0c7424 */ /* 0x000fe200078e00ff */
[----:B------:R-:W-:-:S13]  /*2ca30*/  IADD3 R2, P0, R14, R0, RZ ;  /* 0x000000000e027210 */ /* 0x000fda0007f1e0ff */
[----:B------:R-:W-:Y:S05]  /*2ca40*/  WARPSYNC.COLLECTIVE R15, `(.L_x_12898) ;  /* 0x000000000f087348 */ /* 0x000fea0003c00000 */
[----:B------:R0:W1:Y:S02]  /*2ca50*/  SHFL.IDX P6, R14, R13, R12, R11 ;  /* 0x0000000c0d0e7389 */ /* 0x00006400000c000b */
[----:B01----:R-:W-:Y:S01]  /*2ca60*/  ENDCOLLECTIVE ;  /* 0x000000000000791b */ /* 0x003fe20003800000 */
.L_x_12898:
        /* <DEDUP_REMOVED lines=13> */
.L_x_12899:
[----:B------:R-:W-:Y:S02]  /*2cb40*/  IMAD.MOV.U32 R13, RZ, RZ, R9 ;  /* 0x000000ffff0d7224 */ /* 0x000fe400078e0009 */
[----:B------:R-:W-:Y:S01]  /*2cb50*/  IMAD.MOV.U32 R12, RZ, RZ, 0x3 ;  /* 0x00000003ff0c7424 */ /* 0x000fe200078e00ff */
[----:B------:R-:W-:-:S13]  /*2cb60*/  IADD3 R2, P0, R14, R0, RZ ;  /* 0x000000000e027210 */ /* 0x000fda0007f1e0ff */
[----:B------:R-:W-:Y:S05]  /*2cb70*/  WARPSYNC.COLLECTIVE R15, `(.L_x_12900) ;  /* 0x000000000f087348 */ /* 0x000fea0003c00000 */
[----:B------:R0:W1:Y:S02]  /*2cb80*/  SHFL.IDX P6, R14, R13, R12, R11 ;  /* 0x0000000c0d0e7389 */ /* 0x00006400000c000b */
[----:B01----:R-:W-:Y:S01]  /*2cb90*/  ENDCOLLECTIVE ;  /* 0x000000000000791b */ /* 0x003fe20003800000 */
.L_x_12900:
        /* <DEDUP_REMOVED lines=13> */
.L_x_12901:
[----:B------:R-:W-:Y:S02]  /*2cc70*/  IMAD.MOV.U32 R13, RZ, RZ, R9 ;  /* 0x000000ffff0d7224 */ /* 0x000fe400078e0009 */
[----:B------:R-:W-:Y:S01]  /*2cc80*/  IMAD.MOV.U32 R12, RZ, RZ, 0x4 ;  /* 0x00000004ff0c7424 */ /* 0x000fe200078e00ff */
[----:B------:R-:W-:-:S13]  /*2cc90*/  IADD3 R2, P0, R14, R0, RZ ;  /* 0x000000000e027210 */ /* 0x000fda0007f1e0ff */
[----:B------:R-:W-:Y:S05]  /*2cca0*/  WARPSYNC.COLLECTIVE R15, `(.L_x_12902) ;  /* 0x000000000f087348 */ /* 0x000fea0003c00000 */
[----:B------:R0:W1:Y:S02]  /*2ccb0*/  SHFL.IDX P6, R14, R13, R12, R11 ;  /* 0x0000000c0d0e7389 */ /* 0x00006400000c000b */
[----:B01----:R-:W-:Y:S01]  /*2ccc0*/  ENDCOLLECTIVE ;  /* 0x000000000000791b */ /* 0x003fe20003800000 */
.L_x_12902:
        /* <DEDUP_REMOVED lines=13> */
.L_x_12903:
[----:B------:R-:W-:Y:S02]  /*2cda0*/  IMAD.MOV.U32 R13, RZ, RZ, R9 ;  /* 0x000000ffff0d7224 */ /* 0x000fe400078e0009 */
[----:B------:R-:W-:Y:S01]  /*2cdb0*/  IMAD.MOV.U32 R12, RZ, RZ, 0x5 ;  /* 0x00000005ff0c7424 */ /* 0x000fe200078e00ff */
[----:B------:R-:W-:-:S13]  /*2cdc0*/  IADD3 R2, P0, R14, R0, RZ ;  /* 0x000000000e027210 */ /* 0x000fda0007f1e0ff */
[----:B------:R-:W-:Y:S05]  /*2cdd0*/  WARPSYNC.COLLECTIVE R15, `(.L_x_12904) ;  /* 0x000000000f087348 */ /* 0x000fea0003c00000 */
[----:B------:R0:W1:Y:S02]  /*2cde0*/  SHFL.IDX P6, R14, R13, R12, R11 ;  /* 0x0000000c0d0e7389 */ /* 0x00006400000c000b */
[----:B01----:R-:W-:Y:S01]  /*2cdf0*/  ENDCOLLECTIVE ;  /* 0x000000000000791b */ /* 0x003fe20003800000 */
.L_x_12904:
        /* <DEDUP_REMOVED lines=13> */
.L_x_12905:
[----:B------:R-:W-:Y:S05]  /*2ced0*/  BRA `(.L_x_12906) ;  /* 0xffffffb000fc7947 */ /* 0x000fea000383ffff */
.L_x_12781:
        /* <DEDUP_REMOVED lines=8> */
.L_x_12908:
[----:B------:R-:W-:Y:S05]  /*2cf60*/  BSYNC B0 ;  /* 0x0000000000007941 */ /* 0x000fea0003800000 */
.L_x_12907:
        /* <DEDUP_REMOVED lines=9> */
.L_x_12909:
        /* <DEDUP_REMOVED lines=18> */
.L_x_12910:
[----:B------:R-:W-:Y:S01]  /*2d120*/  IMAD.MOV.U32 R12, RZ, RZ, 0x2 ;  /* 0x00000002ff0c7424 */ /* 0x000fe200078e00ff */
[----:B------:R-:W-:-:S05]  /*2d130*/  SEL R6, R14, RZ, P1 ;  /* 0x000000ff0e067207 */ /* 0x000fca0000800000 */
[----:B------:R-:W-:-:S04]  /*2d140*/  IMAD.IADD R6, R5, 0x1, R6 ;  /* 0x0000000105067824 */ /* 0x000fc800078e0206 */
[----:B------:R-:W-:-:S07]  /*2d150*/  IMAD.MOV.U32 R13, RZ, RZ, R6 ;  /* 0x000000ffff0d7224 */ /* 0x000fce00078e0006 */
[----:B------:R-:W-:Y:S05]  /*2d160*/  WARPSYNC.COLLECTIVE R15, `(.L_x_12911) ;  /* 0x000000000f087348 */ /* 0x000fea0003c00000 */
[----:B------:R0:W1:Y:S02]  /*2d170*/  SHFL.UP P6, R14, R13, R12, R11 ;  /* 0x0400000c0d0e7389 */ /* 0x00006400000c000b */
[----:B01----:R-:W-:Y:S01]  /*2d180*/  ENDCOLLECTIVE ;  /* 0x000000000000791b */ /* 0x003fe20003800000 */
.L_x_12911:
[----:B------:R-:W-:Y:S01]  /*2d190*/  IMAD.MOV.U32 R12, RZ, RZ, 0x4 ;  /* 0x00000004ff0c7424 */ /* 0x000fe200078e00ff */
[----:B------:R-:W-:-:S05]  /*2d1a0*/  SEL R7, R14, RZ, P2 ;  /* 0x000000ff0e077207 */ /* 0x000fca0001000000 */
[----:B------:R-:W-:-:S04]  /*2d1b0*/  IMAD.IADD R7, R6, 0x1, R7 ;  /* 0x0000000106077824 */ /* 0x000fc800078e0207 */
[----:B------:R-:W-:-:S07]  /*2d1c0*/  IMAD.MOV.U32 R13, RZ, RZ, R7 ;  /* 0x000000ffff0d7224 */ /* 0x000fce00078e0007 */
[----:B------:R-:W-:Y:S05]  /*2d1d0*/  WARPSYNC.COLLECTIVE R15, `(.L_x_12912) ;  /* 0x000000000f087348 */ /* 0x000fea0003c00000 */
[----:B------:R0:W1:Y:S02]  /*2d1e0*/  SHFL.UP P6, R14, R13, R12, R11 ;  /* 0x0400000c0d0e7389 */ /* 0x00006400000c000b */
[----:B01----:R-:W-:Y:S01]  /*2d1f0*/  ENDCOLLECTIVE ;  /* 0x000000000000791b */ /* 0x003fe20003800000 */
.L_x_12912:
[----:B------:R-:W-:Y:S01]  /*2d200*/  IMAD.MOV.U32 R12, RZ, RZ, 0x8 ;  /* 0x00000008ff0c7424 */ /* 0x000fe200078e00ff */
[----:B------:R-:W-:-:S05]  /*2d210*/  SEL R2, R14, RZ, P3 ;  /* 0x000000ff0e027207 */ /* 0x000fca0001800000 */
[----:B------:R-:W-:-:S04]  /*2d220*/  IMAD.IADD R2, R7, 0x1, R2 ;  /* 0x0000000107027824 */ /* 0x000fc800078e0202 */
[----:B------:R-:W-:-:S07]  /*2d230*/  IMAD.MOV.U32 R13, RZ, RZ, R2 ;  /* 0x000000ffff0d7224 */ /* 0x000fce00078e0002 */
[----:B------:R-:W-:Y:S05]  /*2d240*/  WARPSYNC.COLLECTIVE R15, `(.L_x_12913) ;  /* 0x000000000f087348 */ /* 0x000fea0003c00000 */
[----:B------:R0:W1:Y:S02]  /*2d250*/  SHFL.UP P6, R14, R13, R12, R11 ;  /* 0x0400000c0d0e7389 */ /* 0x00006400000c000b */
[----:B01----:R-:W-:Y:S01]  /*2d260*/  ENDCOLLECTIVE ;  /* 0x000000000000791b */ /* 0x003fe20003800000 */
.L_x_12913:
[----:B------:R-:W-:Y:S01]  /*2d270*/  IMAD.MOV.U32 R12, RZ, RZ, 0x10 ;  /* 0x00000010ff0c7424 */ /* 0x000fe200078e00ff */
[----:B------:R-:W-:-:S05]  /*2d280*/  SEL R3, R14, RZ, P4 ;  /* 0x000000ff0e037207 */ /* 0x000fca0002000000 */
[----:B------:R-:W-:-:S04]  /*2d290*/  IMAD.IADD R3, R2, 0x1, R3 ;  /* 0x0000000102037824 */ /* 0x000fc800078e0203 */
[----:B------:R-:W-:-:S07]  /*2d2a0*/  IMAD.MOV.U32 R13, RZ, RZ, R3 ;  /* 0x000000ffff0d7224 */ /* 0x000fce00078e0003 */
[----:B------:R-:W-:Y:S05]  /*2d2b0*/  WARPSYNC.COLLECTIVE R15, `(.L_x_12914) ;  /* 0x000000000f087348 */ /* 0x000fea0003c00000 */
[----:B------:R0:W1:Y:S02]  /*2d2c0*/  SHFL.UP P6, R14, R13, R12, R11 ;  /* 0x0400000c0d0e7389 */ /* 0x00006400000c000b */
[----:B01----:R-:W-:Y:S01]  /*2d2d0*/  ENDCOLLECTIVE ;  /* 0x000000000000791b */ /* 0x003fe20003800000 */
.L_x_12914:
        /* <DEDUP_REMOVED lines=8> */
.L_x_12915:
[----:B------:R-:W-:Y:S05]  /*2d360*/  BRA `(.L_x_12916) ;  /* 0xffffffb400547947 */ /* 0x000fea000383ffff */
.L_x_12786:
        /* <DEDUP_REMOVED lines=8> */
.L_x_12918:
[----:B------:R-:W-:Y:S05]  /*2d3f0*/  BSYNC B0 ;  /* 0x0000000000007941 */ /* 0x000fea0003800000 */
.L_x_12917:
        /* <DEDUP_REMOVED lines=8> */
.L_x_12919:
[----:B------:R-:W-:Y:S01]  /*2d480*/  IMAD.MOV.U32 R12, RZ, RZ, 0x4 ;  /* 0x00000004ff0c7424 */ /* 0x000fe200078e00ff */
[----:B------:R-:W-:-:S05]  /*2d490*/  SEL R2, R14, RZ, P2 ;  /* 0x000000ff0e027207 */ /* 0x000fca0001000000 */
[----:B------:R-:W-:-:S04]  /*2d4a0*/  IMAD.IADD R2, R13, 0x1, R2 ;  /* 0x000000010d027824 */ /* 0x000fc800078e0202 */
[----:B------:R-:W-:-:S07]  /*2d4b0*/  IMAD.MOV.U32 R13, RZ, RZ, R2 ;  /* 0x000000ffff0d7224 */ /* 0x000fce00078e0002 */
[----:B------:R-:W-:Y:S05]  /*2d4c0*/  WARPSYNC.COLLECTIVE R15, `(.L_x_12920) ;  /* 0x000000000f087348 */ /* 0x000fea0003c00000 */
[----:B------:R0:W1:Y:S02]  /*2d4d0*/  SHFL.UP P6, R14, R13, R12, R11 ;  /* 0x0400000c0d0e7389 */ /* 0x00006400000c000b */
[----:B01----:R-:W-:Y:S01]  /*2d4e0*/  ENDCOLLECTIVE ;  /* 0x000000000000791b */ /* 0x003fe20003800000 */
.L_x_12920:
[----:B------:R-:W-:Y:S01]  /*2d4f0*/  IMAD.MOV.U32 R12, RZ, RZ, 0x8 ;  /* 0x00000008ff0c7424 */ /* 0x000fe200078e00ff */
[----:B------:R-:W-:-:S05]  /*2d500*/  SEL R3, R14, RZ, P3 ;  /* 0x000000ff0e037207 */ /* 0x000fca0001800000 */
[----:B------:R-:W-:-:S04]  /*2d510*/  IMAD.IADD R3, R2, 0x1, R3 ;  /* 0x0000000102037824 */ /* 0x000fc800078e0203 */
[----:B------:R-:W-:-:S07]  /*2d520*/  IMAD.MOV.U32 R13, RZ, RZ, R3 ;  /* 0x000000ffff0d7224 */ /* 0x000fce00078e0003 */
[----:B------:R-:W-:Y:S05]  /*2d530*/  WARPSYNC.COLLECTIVE R15, `(.L_x_12921) ;  /* 0x000000000f087348 */ /* 0x000fea0003c00000 */
[----:B------:R0:W1:Y:S02]  /*2d540*/  SHFL.UP P6, R14, R13, R12, R11 ;  /* 0x0400000c0d0e7389 */ /* 0x00006400000c000b */
[----:B01----:R-:W-:Y:S01]  /*2d550*/  ENDCOLLECTIVE ;  /* 0x000000000000791b */ /* 0x003fe20003800000 */
.L_x_12921:
[----:B------:R-:W-:Y:S01]  /*2d560*/  IMAD.MOV.U32 R12, RZ, RZ, 0x10 ;  /* 0x00000010ff0c7424 */ /* 0x000fe200078e00ff */
[----:B------:R-:W-:-:S05]  /*2d570*/  SEL R4, R14, RZ, P4 ;  /* 0x000000ff0e047207 */ /* 0x000fca0002000000 */
[----:B------:R-:W-:-:S04]  /*2d580*/  IMAD.IADD R4, R3, 0x1, R4 ;  /* 0x0000000103047824 */ /* 0x000fc800078e0204 */
[----:B------:R-:W-:-:S07]  /*2d590*/  IMAD.MOV.U32 R13, RZ, RZ, R4 ;  /* 0x000000ffff0d7224 */ /* 0x000fce00078e0004 */
[----:B------:R-:W-:Y:S05]  /*2d5a0*/  WARPSYNC.COLLECTIVE R15, `(.L_x_12922) ;  /* 0x000000000f087348 */ /* 0x000fea0003c00000 */
[----:B------:R0:W1:Y:S02]  /*2d5b0*/  SHFL.UP P6, R14, R13, R12, R11 ;  /* 0x0400000c0d0e7389 */ /* 0x00006400000c000b */
[----:B01----:R-:W-:Y:S01]  /*2d5c0*/  ENDCOLLECTIVE ;  /* 0x000000000000791b */ /* 0x003fe20003800000 */
.L_x_12922:
        /* <DEDUP_REMOVED lines=8> */
.L_x_12923:
[----:B------:R-:W-:Y:S05]  /*2d650*/  BRA `(.L_x_12924) ;  /* 0xffffffb400347947 */ /* 0x000fea000383ffff */
.L_x_12788:
[----:B------:R-:W-:Y:S01]  /*2d660*/  BSSY B0, `(.L_x_12925) ;  /* 0x0000006000007945 */ /* 0x000fe20003800000 */
[----:B------:R-:W-:Y:S01]  /*2d670*/  PLOP3.LUT P6, PT, P6, PT, PT, 0x8, 0x0 ;  /* 0x000000000000781c */ /* 0x000fe200037ce170 */
[----:B------:R-:W-:-:S12]  /*2d680*/  IMAD.MOV.U32 R15, RZ, RZ, -0x1 ;  /* 0xffffffffff0f7424 */ /* 0x000fd800078e00ff */
[----:B012---:R-:W-:Y:S05]  /*2d690*/  WARPSYNC.COLLECTIVE R15, `(.L_x_12926) ;  /* 0x000000000f087348 */ /* 0x007fea0003c00000 */
[----:B------:R-:W-:Y:S01]  /*2d6a0*/  VOTE.ANY R14, PT, P6 ;  /* 0x00000000000e7806 */ /* 0x000fe200030e0100 */
[----:B012---:R-:W-:Y:S06]  /*2d6b0*/  ENDCOLLECTIVE ;  /* 0x000000000000791b */ /* 0x007fec0003800000 */
.L_x_12926:
[----:B------:R-:W-:Y:S05]  /*2d6c0*/  BSYNC B0 ;  /* 0x0000000000007941 */ /* 0x000fea0003800000 */
.L_x_12925:
        /* <DEDUP_REMOVED lines=9> */
.L_x_12927:
[----:B------:R-:W-:Y:S01]  /*2d760*/  IMAD.MOV.U32 R5, RZ, RZ, R14 ;  /* 0x000000ffff057224 */ /* 0x000fe200078e000e */
[----:B------:R-:W-:Y:S06]  /*2d770*/  BRA `(.L_x_12928) ;  /* 0xffffffb400247947 */ /* 0x000fec000383ffff */
.L_x_12790:
[----:B------:R-:W-:Y:S01]  /*2d780*/  BSSY B0, `(.L_x_12929) ;  /* 0x0000007000007945 */ /* 0x000fe20003800000 */
[----:B------:R-:W-:Y:S02]  /*2d790*/  IMAD.MOV.U32 R13, RZ, RZ, R6 ;  /* 0x000000ffff0d7224 */ /* 0x000fe400078e0006 */
[----:B------:R-:W-:Y:S02]  /*2d7a0*/  IMAD.MOV.U32 R11, RZ, RZ, 0x1f ;  /* 0x0000001fff0b7424 */ /* 0x000fe400078e00ff */
[----:B------:R-:W-:-:S07]  /*2d7b0*/  IMAD.MOV.U32 R15, RZ, RZ, -0x1 ;  /* 0xffffffffff0f7424 */ /* 0x000fce00078e00ff */
[----:B01234-:R-:W-:Y:S05]  /*2d7c0*/  WARPSYNC.COLLECTIVE R15, `(.L_x_12930) ;  /* 0x000000000f087348 */ /* 0x01ffea0003c00000 */
[----:B------:R0:W0:Y:S02]  /*2d7d0*/  SHFL.IDX P6, R14, R13, R12, R11 ;  /* 0x0000000c0d0e7389 */ /* 0x00002400000c000b */
[----:B01234-:R-:W-:Y:S01]  /*2d7e0*/  ENDCOLLECTIVE ;  /* 0x000000000000791b */ /* 0x01ffe20003800000 */
.L_x_12930:
[----:B------:R-:W-:Y:S05]  /*2d7f0*/  BSYNC B0 ;  /* 0x0000000000007941 */ /* 0x000fea0003800000 */
.L_x_12929:
[----:B------:R-:W-:Y:S05]  /*2d800*/  BRA `(.L_x_12789) ;  /* 0xffffffb4001c7947 */ /* 0x000fea000383ffff */
.L_x_12794:
[----:B0-----:R0:W1:Y:S02]  /*2d810*/  SYNCS.PHASECHK.TRANS64.TRYWAIT P0, [R7+URZ+0x32420], R0 ;  /* 0x03242000070075a7 */ /* 0x001064000800017f */
[----:B-1----:R-:W-:Y:S05]  /*2d820*/  @!P0 NANOSLEEP.SYNCS 0x989680 ;  /* 0x009896800000895d */ /* 0x002fea0003900000 */
[----:B------:R-:W1:Y:S02]  /*2d830*/  @!P0 SYNCS.PHASECHK.TRANS64 P0, [R7+URZ+0x32420], R0 ;  /* 0x03242000070085a7 */ /* 0x000e64000800007f */
[----:B-1----:R-:W-:Y:S05]  /*2d840*/  @!P0 BRA `(.L_x_12794) ;  /* 0xfffffffc00f08947 */ /* 0x002fea000383ffff */
[----:B------:R-:W-:Y:S05]  /*2d850*/  BRA `(.L_x_12931) ;  /* 0xffffffb800947947 */ /* 0x000fea000383ffff */
.L_x_12795:
        /* <DEDUP_REMOVED lines=11> */
.L_x_12933:
[----:B------:R-:W-:Y:S05]  /*2d910*/  BSYNC B0 ;  /* 0x0000000000007941 */ /* 0x000fea0003800000 */
.L_x_12932:
[----:B------:R-:W-:Y:S05]  /*2d920*/  BRA `(.L_x_12934) ;  /* 0xffffffb8007c7947 */ /* 0x000fea000383ffff */
.L_x_12798:
[----:B------:R-:W-:Y:S01]  /*2d930*/  BSSY B1, `(.L_x_12935) ;  /* 0x0000006000017945 */ /* 0x000fe20003800000 */
[----:B------:R-:W-:-:S07]  /*2d940*/  IMAD.MOV.U32 R15, RZ, RZ, -0x1 ;  /* 0xffffffffff0f7424 */ /* 0x000fce00078e00ff */
[----:B0-234-:R-:W-:Y:S05]  /*2d950*/  WARPSYNC.COLLECTIVE R15, `(.L_x_12936) ;  /* 0x000000000f0c7348 */ /* 0x01dfea0003c00000 */
[----:B------:R-:W-:Y:S02]  /*2d960*/  ELECT P6, UR62, PT ;  /* 0x00000000003e782f */ /* 0x000fe400038c0000 */
[----:B------:R-:W-:Y:S01]  /*2d970*/  MOV R14, UR62 ;  /* 0x0000003e000e7c02 */ /* 0x000fe20008000f00 */
[----:B0-234-:R-:W-:Y:S10]  /*2d980*/  ENDCOLLECTIVE ;  /* 0x000000000000791b */ /* 0x01dff40003800000 */
.L_x_12936:
[----:B------:R-:W-:Y:S05]  /*2d990*/  BSYNC B1 ;  /* 0x0000000000017941 */ /* 0x000fea0003800000 */
.L_x_12935:
[----:B------:R-:W-:Y:S05]  /*2d9a0*/  BRA `(.L_x_12937) ;  /* 0xffffffb800747947 */ /* 0x000fea000383ffff */
.L_x_12800:
[----:B0-----:R0:W1:Y:S02]  /*2d9b0*/  SYNCS.PHASECHK.TRANS64.TRYWAIT P1, [R5+URZ+0x32440], R0 ;  /* 0x03244000050075a7 */ /* 0x001064000802017f */
[----:B-1----:R-:W-:Y:S05]  /*2d9c0*/  @!P1 NANOSLEEP.SYNCS 0x989680 ;  /* 0x009896800000995d */ /* 0x002fea0003900000 */
[----:B------:R-:W1:Y:S02]  /*2d9d0*/  @!P1 SYNCS.PHASECHK.TRANS64 P1, [R5+URZ+0x32440], R0 ;  /* 0x03244000050095a7 */ /* 0x000e64000802007f */
[----:B-1----:R-:W-:Y:S05]  /*2d9e0*/  @!P1 BRA `(.L_x_12800) ;  /* 0xfffffffc00f09947 */ /* 0x002fea000383ffff */
[----:B------:R-:W-:Y:S05]  /*2d9f0*/  BRA `(.L_x_12938) ;  /* 0xffffffb8009c7947 */ /* 0x000fea000383ffff */
.L_x_12802:
[----:B-1----:R1:W0:Y:S02]  /*2da00*/  SYNCS.PHASECHK.TRANS64.TRYWAIT P1, [R3+URZ+0x32440], R2 ;  /* 0x03244002030075a7 */ /* 0x002224000802017f */
[----:B0-----:R-:W-:Y:S05]  /*2da10*/  @!P1 NANOSLEEP.SYNCS 0x989680 ;  /* 0x009896800000995d */ /* 0x001fea0003900000 */
[----:B------:R-:W0:Y:S02]  /*2da20*/  @!P1 SYNCS.PHASECHK.TRANS64 P1, [R3+URZ+0x32440], R2 ;  /* 0x03244002030095a7 */ /* 0x000e24000802007f */
[----:B0-----:R-:W-:Y:S05]  /*2da30*/  @!P1 BRA `(.L_x_12802) ;  /* 0xfffffffc00f09947 */ /* 0x001fea000383ffff */
[----:B------:R-:W-:Y:S05]  /*2da40*/  BRA `(.L_x_12939) ;  /* 0xffffffb800a87947 */ /* 0x000fea000383ffff */
.L_x_12804:
[----:B------:R0:W0:Y:S02]  /*2da50*/  SYNCS.PHASECHK.TRANS64.TRYWAIT P1, [R5+URZ+0x32460], R0 ;  /* 0x03246000050075a7 */ /* 0x000024000802017f */
[----:B0-----:R-:W-:Y:S05]  /*2da60*/  @!P1 NANOSLEEP.SYNCS 0x989680 ;  /* 0x009896800000995d */ /* 0x001fea0003900000 */
[----:B------:R-:W0:Y:S02]  /*2da70*/  @!P1 SYNCS.PHASECHK.TRANS64 P1, [R5+URZ+0x32460], R0 ;  /* 0x03246000050095a7 */ /* 0x000e24000802007f */
[----:B0-----:R-:W-:Y:S05]  /*2da80*/  @!P1 BRA `(.L_x_12804) ;  /* 0xfffffffc00f09947 */ /* 0x001fea000383ffff */
[----:B------:R-:W-:Y:S05]  /*2da90*/  BRA `(.L_x_12940) ;  /* 0xffffffb800a47947 */ /* 0x000fea000383ffff */
        .type           $_ZN7cutlass13device_kernelIN5flash11enable_sm90INS1_16FlashAttnFwdSm90INS1_25CollectiveMainloopFwdSm90ILi2EN4cute5tupleIJNS5_1CILi1EEES8_S8_EEENS6_IJNS7_ILi128EEENS7_ILi96EEENS7_ILi64EEEEEELi256ENS_6half_tEfNS_4arch4Sm90ELb0ELb1ELb1ELb1ELb1ELb0ELb1ELb1ELb0ELb1ELb0ELb0EEENS1_21CollectiveEpilogueFwdINS6_IJSA_NS7_ILi256EEESB_EEES9_SE_SG_Li256ELb1ELb1ELb0ELb0EEENS1_36VarlenDynamicPersistentTileSchedulerILi128ELi96ELi256ELi128ELb0ELb1ELb1ELb1ELb0ELb1EEEEEEEEEvNT_6ParamsE$_ZZN5flash25CollectiveMainloopFwdSm90ILi2EN4cute5tupleIJNS1_1CILi1EEES4_S4_EEENS2_IJNS3_ILi128EEENS3_ILi96EEENS3_ILi64EEEEEELi256EN7cutlass6half_tEfNSA_4arch4Sm90ELb0ELb1ELb1ELb1ELb1ELb0ELb1ELb1ELb0ELb1ELb0ELb0EE3mmaINS_16FlashAttnFwdSm90ISE_NS_21CollectiveEpilogueFwdINS2_IJS6_NS3_ILi256EEES7_EEES5_SB_SD_Li256ELb1ELb1ELb0ELb0EEENS_36VarlenDynamicPersistentTileSchedulerILi128ELi96ELi256ELi128ELb0ELb1ELb1ELb1ELb0ELb1EEEE13SharedStorageENS1_6TensorINS1_11ArrayEngineIfLm128EEENS1_6LayoutINS2_IJNS2_IJNS3_ILi2EEEST_NS3_ILi32EEEEEES4_S4_EEENS2_IJNS2_IJS4_ST_NS3_ILi4EEEEEENS3_ILi0EEESZ_EEEEEEENS_7SoftmaxILi2ELi0EEEEEbRKNSE_6ParamsENSA_13PipelineAsyncILi2EEES19_RNSA_13PipelineStateILj2EEERT0_RT1_iRiRKNS_16SeqlenInfoQKNewKILb1ELb0EEENS2_IJiiiiEEERT_ENKUliT_T0_T1_E_clIZSF_ISO_S12_S14_EbS17_S19_S19_S1C_S1E_S1G_iS1H_S1L_S1M_S1O_EUlRS1P_iE1_NS3_ILb0EEENS3_ILb1EEEEEDaiS1P_S1Q_S1R_,@function
        .size           $_ZN7cutlass13device_kernelIN5flash11enable_sm90INS1_16FlashAttnFwdSm90INS1_25CollectiveMainloopFwdSm90ILi2EN4cute5tupleIJNS5_1CILi1EEES8_S8_EEENS6_IJNS7_ILi128EEENS7_ILi96EEENS7_ILi64EEEEEELi256ENS_6half_tEfNS_4arch4Sm90ELb0ELb1ELb1ELb1ELb1ELb0ELb1ELb1ELb0ELb1ELb0ELb0EEENS1_21CollectiveEpilogueFwdINS6_IJSA_NS7_ILi256EEESB_EEES9_SE_SG_Li256ELb1ELb1ELb0ELb0EEENS1_36VarlenDynamicPersistentTileSchedulerILi128ELi96ELi256ELi128ELb0ELb1ELb1ELb1ELb0ELb1EEEEEEEEEvNT_6ParamsE$_ZZN5flash25CollectiveMainloopFwdSm90ILi2EN4cute5tupleIJNS1_1CILi1EEES4_S4_EEENS2_IJNS3_ILi128EEENS3_ILi96EEENS3_ILi64EEEEEELi256EN7cutlass6half_tEfNSA_4arch4Sm90ELb0ELb1ELb1ELb1ELb1ELb0ELb1ELb1ELb0ELb1ELb0ELb0EE3mmaINS_16FlashAttnFwdSm90ISE_NS_21CollectiveEpilogueFwdINS2_IJS6_NS3_ILi256EEES7_EEES5_SB_SD_Li256ELb1ELb1ELb0ELb0EEENS_36VarlenDynamicPersistentTileSchedulerILi128ELi96ELi256ELi128ELb0ELb1ELb1ELb1ELb0ELb1EEEE13SharedStorageENS1_6TensorINS1_11ArrayEngineIfLm128EEENS1_6LayoutINS2_IJNS2_IJNS3_ILi2EEEST_NS3_ILi32EEEEEES4_S4_EEENS2_IJNS2_IJS4_ST_NS3_ILi4EEEEEENS3_ILi0EEESZ_EEEEEEENS_7SoftmaxILi2ELi0EEEEEbRKNSE_6ParamsENSA_13PipelineAsyncILi2EEES19_RNSA_13PipelineStateILj2EEERT0_RT1_iRiRKNS_16SeqlenInfoQKNewKILb1ELb0EEENS2_IJiiiiEEERT_ENKUliT_T0_T1_E_clIZSF_ISO_S12_S14_EbS17_S19_S19_S1C_S1E_S1G_iS1H_S1L_S1M_S1O_EUlRS1P_iE1_NS3_ILb0EEENS3_ILb1EEEEEDaiS1P_S1Q_S1R_,(.L_x_15676 - $_ZN7cutlass13device_kernelIN5flash11enable_sm90INS1_16FlashAttnFwdSm90INS1_25CollectiveMainloopFwdSm90ILi2EN4cute5tupleIJNS5_1CILi1EEES8_S8_EEENS6_IJNS7_ILi128EEENS7_ILi96EEENS7_ILi64EEEEEELi256ENS_6half_tEfNS_4arch4Sm90ELb0ELb1ELb1ELb1ELb1ELb0ELb1ELb1ELb0ELb1ELb0ELb0EEENS1_21CollectiveEpilogueFwdINS6_IJSA_NS7_ILi256EEESB_EEES9_SE_SG_Li256ELb1ELb1ELb0ELb0EEENS1_36VarlenDynamicPersistentTileSchedulerILi128ELi96ELi256ELi128ELb0ELb1ELb1ELb1ELb0ELb1EEEEEEEEEvNT_6ParamsE$_ZZN5flash25CollectiveMainloopFwdSm90ILi2EN4cute5tupleIJNS1_1CILi1EEES4_S4_EEENS2_IJNS3_ILi128EEENS3_ILi96EEENS3_ILi64EEEEEELi256EN7cutlass6half_tEfNSA_4arch4Sm90ELb0ELb1ELb1ELb1ELb1ELb0ELb1ELb1ELb0ELb1ELb0ELb0EE3mmaINS_16FlashAttnFwdSm90ISE_NS_21CollectiveEpilogueFwdINS2_IJS6_NS3_ILi256EEES7_EEES5_SB_SD_Li256ELb1ELb1ELb0ELb0EEENS_36VarlenDynamicPersistentTileSchedulerILi128ELi96ELi256ELi128ELb0ELb1ELb1ELb1ELb0ELb1EEEE13SharedStorageENS1_6TensorINS1_11ArrayEngineIfLm128EEENS1_6LayoutINS2_IJNS2_IJNS3_ILi2EEEST_NS3_ILi32EEEEEES4_S4_EEENS2_IJNS2_IJS4_ST_NS3_ILi4EEEEEENS3_ILi0EEESZ_EEEEEEENS_7SoftmaxILi2ELi0EEEEEbRKNSE_6ParamsENSA_13PipelineAsyncILi2EEES19_RNSA_13PipelineStateILj2EEERT0_RT1_iRiRKNS_16SeqlenInfoQKNewKILb1ELb0EEENS2_IJiiiiEEERT_ENKUliT_T0_T1_E_clIZSF_ISO_S12_S14_EbS17_S19_S19_S1C_S1E_S1G_iS1H_S1L_S1M_S1O_EUlRS1P_iE1_NS3_ILb0EEENS3_ILb1EEEEEDaiS1P_S1Q_S1R_)
$_ZN7cutlass13device_kernelIN5flash11enable_sm90INS1_16FlashAttnFwdSm90INS1_25CollectiveMainloopFwdSm90ILi2EN4cute5tupleIJNS5_1CILi1EEES8_S8_EEENS6_IJNS7_ILi128EEENS7_ILi96EEENS7_ILi64EEEEEELi256ENS_6half_tEfNS_4arch4Sm90ELb0ELb1ELb1ELb1ELb1ELb0ELb1ELb1ELb0ELb1ELb0ELb0EEENS1_21CollectiveEpilogueFwdINS6_IJSA_NS7_ILi256EEESB_EEES9_SE_SG_Li256ELb1ELb1ELb0ELb0EEENS1_36VarlenDynamicPersistentTileSchedulerILi128ELi96ELi256ELi128ELb0ELb1ELb1ELb1ELb0ELb1EEEEEEEEEvNT_6ParamsE$_ZZN5flash25CollectiveMainloopFwdSm90ILi2EN4cute5tupleIJNS1_1CILi1EEES4_S4_EEENS2_IJNS3_ILi128EEENS3_ILi96EEENS3_ILi64EEEEEELi256EN7cutlass6half_tEfNSA_4arch4Sm90ELb0ELb1ELb1ELb1ELb1ELb0ELb1ELb1ELb0ELb1ELb0ELb0EE3mmaINS_16FlashAttnFwdSm90ISE_NS_21CollectiveEpilogueFwdINS2_IJS6_NS3_ILi256EEES7_EEES5_SB_SD_Li256ELb1ELb1ELb0ELb0EEENS_36VarlenDynamicPersistentTileSchedulerILi128ELi96ELi256ELi128ELb0ELb1ELb1ELb1ELb0ELb1EEEE13SharedStorageENS1_6TensorINS1_11ArrayEngineIfLm128EEENS1_6LayoutINS2_IJNS2_IJNS3_ILi2EEEST_NS3_ILi32EEEEEES4_S4_EEENS2_IJNS2_IJS4_ST_NS3_ILi4EEEEEENS3_ILi0EEESZ_EEEEEEENS_7SoftmaxILi2ELi0EEEEEbRKNSE_6ParamsENSA_13PipelineAsyncILi2EEES19_RNSA_13PipelineStateILj2EEERT0_RT1_iRiRKNS_16SeqlenInfoQKNewKILb1ELb0EEENS2_IJiiiiEEERT_ENKUliT_T0_T1_E_clIZSF_ISO_S12_S14_EbS17_S19_S19_S1C_S1E_S1G_iS1H_S1L_S1M_S1O_EUlRS1P_iE1_NS3_ILb0EEENS3_ILb1EEEEEDaiS1P_S1Q_S1R_:
        /* <DEDUP_REMOVED lines=46> */
.L_x_12942:
[----:B------:R-:W-:Y:S05]  /*2dd80*/  BSYNC B2 ;  /* 0x0000000000027941 */ /* 0x000fea0003800000 */
.L_x_12941:
        /* <DEDUP_REMOVED lines=17> */
.L_x_12944:
[----:B------:R-:W-:Y:S05]  /*2dea0*/  BSYNC B2 ;  /* 0x0000000000027941 */ /* 0x000fea0003800000 */
.L_x_12943:
        /* <DEDUP_REMOVED lines=10> */
.L_x_12946:
[----:B------:R-:W-:Y:S05]  /*2df50*/  BSYNC B2 ;  /* 0x0000000000027941 */ /* 0x000fea0003800000 */
.L_x_12945:
        /* <DEDUP_REMOVED lines=92> */
.L_x_12949:
[----:B------:R-:W-:Y:S05]  /*2e520*/  BSYNC B2 ;  /* 0x0000000000027941 */ /* 0x000fea0003800000 */
.L_x_12948:
        /* <DEDUP_REMOVED lines=17> */
.L_x_12951:
[----:B------:R-:W-:Y:S05]  /*2e640*/  BSYNC B2 ;  /* 0x0000000000027941 */ /* 0x000fea0003800000 */
.L_x_12950:
        /* <DEDUP_REMOVED lines=10> */
.L_x_12953:
[----:B------:R-:W-:Y:S05]  /*2e6f0*/  BSYNC B2 ;  /* 0x0000000000027941 */ /* 0x000fea0003800000 */
.L_x_12952:
        /* <DEDUP_REMOVED lines=288> */
.L_x_12956:
[----:B------:R-:W-:Y:S05]  /*2f900*/  BSYNC B2 ;  /* 0x0000000000027941 */ /* 0x000fea0003800000 */
.L_x_12955:
        /* <DEDUP_REMOVED lines=48> */
[-C--:B------:R-:W-:Y:S01]  /*2fc10*/  FMUL.FTZ R24, R38, R18.reuse ;  /* 0x0000001226187220 */ /* 0x080fe20000410000 */
[----:B------:R-:W-:Y:S01]  /*2fc20*/  SHF.R.S32.HI R38, RZ, 0x1f, R81 ;  /* 0x0000001fff267819 */ /* 0x000fe20000011451 */
[-C--:B------:R-:W-:Y:S01]  /*2fc30*/  FMUL.FTZ R72, R25, R18.reuse ;  /* 0x0000001219487220 */ /* 0x080fe20000410000 */
[-C--:B------:R-:W-:Y:S02]  /*2fc40*/  FMUL.FTZ R25, R39, R18.reuse ;  /* 0x0000001227197220 */ /* 0x080fe40000410000 */
[----:B------:R-:W-:Y:S01]  /*2fc50*/  LEA.HI R39, R38, R81, RZ, 0x7 ;  /* 0x0000005126277211 */ /* 0x000fe200078f38ff */
[-C--:B------:R-:W-:Y:S01]  /*2fc60*/  FMUL.FTZ R77, R36, R18.reuse ;  /* 0x00000012244d7220 */ /* 0x080fe20000410000 */
[----:B------:R-:W-:-:S02]  /*2fc70*/  FMUL.FTZ R13, R31, R18 ;  /* 0x000000121f0d7220 */ /* 0x000fc40000410000 */
        /* <DEDUP_REMOVED lines=9> */
[-C--:B0-----:R-:W-:Y:S01]  /*2fd10*/  FMUL.FTZ R2, R26, R18.reuse ;  /* 0x000000121a027220 */ /* 0x081fe20000410000 */
[-C--:B------:R-:W-:Y:S01]  /*2fd20*/  FMUL.FTZ R33, R50, R18.reuse ;  /* 0x0000001232217220 */ /* 0x080fe20000410000 */
[----:B------:R-:W-:Y:S01]  /*2fd30*/  FMUL.FTZ R26, R42, R18 ;  /* 0x000000122a1a7220 */ /* 0x000fe20000410000 */
[----:B------:R-:W-:Y:S01]  /*2fd40*/  LEA.HI R50, R49, R48, RZ, 0x2 ;  /* 0x0000003031327211 */ /* 0x000fe200078f10ff */
[-C--:B------:R-:W-:Y:S01]  /*2fd50*/  FMUL.FTZ R42, R44, R18.reuse ;  /* 0x000000122c2a7220 */ /* 0x080fe20000410000 */
        /* <DEDUP_REMOVED lines=27> */
[----:B------:R-:W-:Y:S01]  /*2ff10*/  @P0 IMAD.HI.U32 R79, R56, R79, RZ ;  /* 0x0000004f384f0227 */ /* 0x000fe200078e00ff */
[----:B------:R-:W-:-:S04]  /*2ff20*/  LOP3.LUT R49, R50, 0x7ffffffc, RZ, 0xc0, !PT ;  /* 0x7ffffffc32317812 */ /* 0x000fc800078ec0ff */
[----:B------:R-:W-:Y:S01]  /*2ff30*/  @P0 SHF.R.U32.HI R56, RZ, R76, R79 ;  /* 0x0000004cff380219 */ /* 0x000fe2000001164f */
[----:B------:R-:W-:Y:S01]  /*2ff40*/  FMUL.FTZ R64, R64, R18 ;  /* 0x0000001240407220 */ /* 0x000fe20000410000 */
[----:B------:R-:W-:-:S03]  /*2ff50*/  IMAD.MOV.U32 R51, RZ, RZ, -0x60 ;  /* 0xffffffa0ff337424 */ /* 0x000fc600078e00ff */
        /* <DEDUP_REMOVED lines=29> */
[----:B--2---:R-:W-:Y:S01]  /*30130*/  FMUL.FTZ R64, R71, R18 ;  /* 0x0000001247407220 */ /* 0x004fe20000410000 */
[----:B------:R-:W2:Y:S01]  /*30140*/  MUFU.TANH R9, R9 ;  /* 0x0000000900097308 */ /* 0x000ea20000002400 */
[----:B------:R-:W-:Y:S01]  /*30150*/  IMAD R48, R49, -0x2, R48 ;  /* 0xfffffffe31307824 */ /* 0x000fe200078e0230 */
[----:B------:R-:W-:-:S06]  /*30160*/  LOP3.LUT R18, RZ, R19, RZ, 0x33, !PT ;  /* 0x00000013ff127212 */ /* 0x000fcc00078e33ff */
        /* <DEDUP_REMOVED lines=69> */
.L_x_12962:
[----:B------:R-:W-:Y:S05]  /*305c0*/  BSYNC B4 ;  /* 0x0000000000047941 */ /* 0x000fea0003800000 */
.L_x_12961:
[----:B------:R-:W-:Y:S01]  /*305d0*/  LOP3.LUT R18, RZ, R18, RZ, 0x33, !PT ;  /* 0x00000012ff127212 */ /* 0x000fe200078e33ff */
[----:B------:R-:W-:Y:S06]  /*305e0*/  BRA `(.L_x_12963) ;  /* 0x0000000000287947 */ /* 0x000fec0003800000 */
.L_x_12960:
        /* <DEDUP_REMOVED lines=10> */
.L_x_12963:
[----:B------:R-:W-:Y:S05]  /*30690*/  BSYNC B3 ;  /* 0x0000000000037941 */ /* 0x000fea0003800000 */
.L_x_12959:
[----:B------:R-:W-:-:S05]  /*306a0*/  IMAD R18, R7, R18, R71 ;  /* 0x0000001207127224 */ /* 0x000fca00078e0247 */
[----:B------:R-:W-:Y:S02]  /*306b0*/  VIMNMX R55, R55, R18, !PT ;  /* 0x0000001237377248 */ /* 0x000fe40007fe0100 */
[----:B------:R-:W-:-:S07]  /*306c0*/  VIADDMNMX R58, R18, R7, R58, PT ;  /* 0x00000007123a7246 */ /* 0x000fce000380013a */
.L_x_12958:
[----:B------:R-:W-:Y:S05]  /*306d0*/  BSYNC B2 ;  /* 0x0000000000027941 */ /* 0x000fea0003800000 */
.L_x_12957:
        /* <DEDUP_REMOVED lines=136> */
.L_x_12969:
[----:B------:R-:W-:Y:S05]  /*30f60*/  BSYNC B4 ;  /* 0x0000000000047941 */ /* 0x000fea0003800000 */
.L_x_12968:
[----:B------:R-:W-:Y:S01]  /*30f70*/  LOP3.LUT R8, RZ, R8, RZ, 0x33, !PT ;  /* 0x00000008ff087212 */ /* 0x000fe200078e33ff */
[----:B------:R-:W-:Y:S06]  /*30f80*/  BRA `(.L_x_12970) ;  /* 0x0000000000287947 */ /* 0x000fec0003800000 */
.L_x_12967:
        /* <DEDUP_REMOVED lines=10> */
.L_x_12970:
[----:B------:R-:W-:Y:S05]  /*31030*/  BSYNC B3 ;  /* 0x0000000000037941 */ /* 0x000fea0003800000 */
.L_x_12966:
[----:B------:R-:W-:-:S05]  /*31040*/  IMAD R8, R7, R8, R71 ;  /* 0x0000000807087224 */ /* 0x000fca00078e0247 */
[----:B------:R-:W-:Y:S02]  /*31050*/  VIADDMNMX R68, R8, R7, R68, PT ;  /* 0x0000000708447246 */ /* 0x000fe40003800144 */
[----:B------:R-:W-:-:S07]  /*31060*/  VIMNMX R65, R65, R8, !PT ;  /* 0x0000000841417248 */ /* 0x000fce0007fe0100 */
.L_x_12965:
[----:B------:R-:W-:Y:S05]  /*31070*/  BSYNC B2 ;  /* 0x0000000000027941 */ /* 0x000fea0003800000 */
.L_x_12964:
        /* <DEDUP_REMOVED lines=77> */
[----:B------:R-:W-:Y:S02]  /*31550*/  ISETP.GT.AND P2, PT, R65, 0x49, !P2 ;  /* 0x000000494100780c */ /* 0x000fe40005744270 */
[----:B------:R-:W-:Y:S02]  /*31560*/  ISETP.LT.OR P1, PT, R68, 0x49, P1 ;  /* 0x000000494400780c */ /* 0x000fe40000f21670 */
[----:B------:R-:W-:Y:S02]  /*31570*/  FSEL R35, R35, -INF , !P0 ;  /* 0xff80000023237808 */ /* 0x000fe40004000000 */
[----:B------:R-:W-:-:S02]  /*31580*/  ISETP.GT.AND P3, PT, R65, 0x50, !P3 ;  /* 0x000000504100780c */ /* 0x000fc40005f64270 */
[----:B------:R-:W-:Y:S02]  /*31590*/  ISETP.LT.OR P2, PT, R68, 0x4a, P2 ;  /* 0x0000004a4400780c */ /* 0x000fe40001741670 */
        /* <DEDUP_REMOVED lines=52> */
[----:B------:R-:W2:Y:S01]  /*318e0*/  LD.E R70, desc[UR4][R8.64+0x20] ;  /* 0x0000200408467980 */ /* 0x000ea2000c101900 */
        /* <DEDUP_REMOVED lines=99> */
[----:B------:R-:W-:Y:S01]  /*31f20*/  FFMA.FTZ R174, R34, R65, -R8 ;  /* 0x0000004122ae7223 */ /* 0x000fe20000010808 */
[----:B--2---:R-:W-:-:S06]  /*31f30*/  FADD.FTZ R34, R154, R21 ;  /* 0x000000159a227221 */ /* 0x004fcc0000010000 */
[----:B------:R-:W2:Y:S01]  /*31f40*/  MUFU.EX2 R19, R19 ;  /* 0x0000001300137308 */ /* 0x000ea20000000800 */
[----:B------:R-:W-:Y:S01]  /*31f50*/  FADD.FTZ R9, R155, R32 ;  /* 0x000000209b097221 */ /* 0x000fe20000010000 */
[----:B------:R-:W-:-:S06]  /*31f60*/  FFMA.FTZ R167, R59, R65, -R8 ;  /* 0x000000413ba77223 */ /* 0x000fcc0000010808 */
        /* <DEDUP_REMOVED lines=239> */
[----:B------:R-:W-:-:S03]  /*32e60*/  FMUL.FTZ R107, R24, R107 ;  /* 0x0000006b186b7220 */ /* 0x000fc60000410000 */
[----:B------:R-:W2:Y:S04]  /*32e70*/  LD.E R138, desc[UR20][R8.64+0x1b8] ;  /* 0x0001b814088a7980 */ /* 0x000ea8000c101900 */
[----:B------:R-:W2:Y:S04]  /*32e80*/  LD.E R136, desc[UR22][R8.64+0x1bc] ;  /* 0x0001bc1608887980 */ /* 0x000ea8000c101900 */
[----:B------:R-:W2:Y:S04]  /*32e90*/  LD.E R144, desc[UR10][R8.64+0x1c8] ;  /* 0x0001c80a08907980 */ /* 0x000ea8000c101900 */
[----:B------:R-:W2:Y:S04]  /*32ea0*/  LD.E R140, desc[UR12][R8.64+0x1cc] ;  /* 0x0001cc0c088c7980 */ /* 0x000ea8000c101900 */
[----:B------:R-:W2:Y:S04]  /*32eb0*/  LD.E R142, desc[UR14][R8.64+0x1d8] ;  /* 0x0001d80e088e7980 */ /* 0x000ea8000c101900 */
[----:B------:R-:W2:Y:S04]  /*32ec0*/  LD.E R190, desc[UR16][R8.64+0x1dc] ;  /* 0x0001dc1008be7980 */ /* 0x000ea8000c101900 */
[----:B------:R-:W2:Y:S04]  /*32ed0*/  LD.E R146, desc[UR18][R8.64+0x1e8] ;  /* 0x0001e81208927980 */ /* 0x000ea8000c101900 */
[----:B------:R0:W-:Y:S04]  /*32ee0*/  ST.E desc[UR4][R8.64+0xb0], R107 ;  /* 0x0000b06b08007985 */ /* 0x0001e8000c101904 */
[----:B------:R-:W2:Y:S04]  /*32ef0*/  LD.E R150, desc[UR20][R8.64+0x1ec] ;  /* 0x0001ec1408967980 */ /* 0x000ea8000c101900 */
[----:B------:R-:W2:Y:S01]  /*32f00*/  LD.E R148, desc[UR22][R8.64+0x1f8] ;  /* 0x0001f81608947980 */ /* 0x000ea2000c101900 */
[----:B0-----:R-:W-:-:S03]  /*32f10*/  FMUL.FTZ R107, R24, R83 ;  /* 0x00000053186b7220 */ /* 0x001fc60000410000 */
        /* <DEDUP_REMOVED lines=234> */
[C---:B---3--:R-:W-:Y:S01]  /*33dc0*/  FMUL.FTZ R35, R7.reuse, R146 ;  /* 0x0000009207237220 */ /* 0x048fe20000410000 */
[C---:B------:R-:W-:Y:S02]  /*33dd0*/  FMUL.FTZ R83, R7.reuse, R83 ;  /* 0x0000005307537220 */ /* 0x040fe40000410000 */
[----:B------:R3:W-:Y:S01]  /*33de0*/  ST.E desc[UR4][R8.64+0x1c8], R3 ;  /* 0x0001c80308007985 */ /* 0x0007e2000c101904 */
[C---:B0-----:R-:W-:Y:S01]  /*33df0*/  FMUL.FTZ R37, R7.reuse, R150 ;  /* 0x0000009607257220 */ /* 0x041fe20000410000 */
[C---:B-1----:R-:W-:Y:S02]  /*33e00*/  FMUL.FTZ R29, R7.reuse, R190 ;  /* 0x000000be071d7220 */ /* 0x042fe40000410000 */
[----:B------:R0:W-:Y:S01]  /*33e10*/  ST.E desc[UR8][R8.64+0x1cc], R31 ;  /* 0x0001cc1f08007985 */ /* 0x0001e2000c101908 */
[----:B--2---:R-:W-:-:S03]  /*33e20*/  FMUL.FTZ R39, R7, R148 ;  /* 0x0000009407277220 */ /* 0x004fc60000410000 */
[----:B------:R-:W-:Y:S04]  /*33e30*/  ST.E desc[UR10][R8.64+0x1d8], R33 ;  /* 0x0001d82108007985 */ /* 0x000fe8000c10190a */
[----:B------:R-:W-:Y:S04]  /*33e40*/  ST.E desc[UR6][R8.64+0x1dc], R29 ;  /* 0x0001dc1d08007985 */ /* 0x000fe8000c101906 */
[----:B------:R-:W-:Y:S04]  /*33e50*/  ST.E desc[UR12][R8.64+0x1e8], R35 ;  /* 0x0001e82308007985 */ /* 0x000fe8000c10190c */
[----:B------:R-:W-:Y:S04]  /*33e60*/  ST.E desc[UR14][R8.64+0x1ec], R37 ;  /* 0x0001ec2508007985 */ /* 0x000fe8000c10190e */
[----:B------:R-:W-:Y:S04]  /*33e70*/  ST.E desc[UR16][R8.64+0x1f8], R39 ;  /* 0x0001f82708007985 */ /* 0x000fe8000c101910 */
[----:B------:R1:W-:Y:S04]  /*33e80*/  ST.E desc[UR18][R8.64+0x1fc], R83 ;  /* 0x0001fc5308007985 */ /* 0x0003e8000c101912 */
[----:B---3--:R-:W2:Y:S01]  /*33e90*/  LDL.64 R2, [R0+0x80] ;  /* 0x0000800000027983 */ /* 0x008ea20000100a00 */
[----:B------:R-:W-:-:S02]  /*33ea0*/  LEA.HI R24, R6, 0x8, RZ, 0x19 ;  /* 0x0000000806187811 */ /* 0x000fc400078fc8ff */
[----:B------:R-:W-:Y:S01]  /*33eb0*/  R2UR UR28, R4 ;  /* 0x00000000041c72ca */ /* 0x000fe200000e0000 */
[----:B0-----:R-:W3:Y:S02]  /*33ec0*/  LDL.64 R30, [R0] ;  /* 0x00000000001e7983 */ /* 0x001ee40000100a00 */
[----:B------:R0:W-:Y:S01]  /*33ed0*/  BAR.SYNC.DEFER_BLOCKING R24, 0x100 ;  /* 0x000400180000751d */ /* 0x0001e20000010000 */
[----:B------:R-:W-:-:S05]  /*33ee0*/  R2UR UR29, R5 ;  /* 0x00000000051d72ca */ /* 0x000fca00000e0000 */
[----:B------:R-:W4:Y:S04]  /*33ef0*/  LDL.64 R6, [R0+0x98] ;  /* 0x0000980000067983 */ /* 0x000f280000100a00 */
[----:B-1----:R-:W4:Y:S04]  /*33f00*/  LDL.64 R8, [R0+0x88] ;  /* 0x0000880000087983 */ /* 0x002f280000100a00 */
        /* <DEDUP_REMOVED lines=64> */
[----:B0-----:R-:W2:Y:S04]  /*34310*/  LD.E R24, desc[UR26][R2.64+0x100] ;  /* 0x0001001a02187980 */ /* 0x001ea8000c101900 */
        /* <DEDUP_REMOVED lines=218> */
[----:B0-----:R-:W4:Y:S01]  /*350c0*/  LD.E R29, desc[UR22][R2.64+0x14] ;  /* 0x00001416021d7980 */ /* 0x001f22000c101900 */
[----:B------:R-:W-:Y:S02]  /*350d0*/  F2FP.F16.F32.PACK_AB R154, R27, R154 ;  /* 0x0000009a1b9a723e */ /* 0x000fe400000000ff */
[----:B------:R-:W-:Y:S01]  /*350e0*/  F2FP.F16.F32.PACK_AB R153, R26, R153 ;  /* 0x000000991a99723e */ /* 0x000fe200000000ff */
[----:B------:R-:W4:Y:S01]  /*350f0*/  LD.E R25, desc[UR30][R2.64+0x4] ;  /* 0x0000041e02197980 */ /* 0x000f22000c101900 */
[----:B------:R-:W-:-:S03]  /*35100*/  F2FP.F16.F32.PACK_AB R155, R28, R155 ;  /* 0x0000009b1c9b723e */ /* 0x000fc600000000ff */
        /* <DEDUP_REMOVED lines=128> */
[----:B------:R-:W-:Y:S01]  /*35910*/  R2UR UR7, R7 ;  /* 0x00000000070772ca */ /* 0x000fe200000e0000 */
[----:B------:R-:W-:Y:S01]  /*35920*/  VOTEU.ANY UP0, P0 ;  /* 0x00000000003f7886 */ /* 0x000fe20000000100 */
        /* <DEDUP_REMOVED lines=52> */
[----:B------:R-:W-:Y:S02]  /*35c70*/  R2UR UR4, R4 ;  /* 0x00000000040472ca */ /* 0x000fe400000e0000 */
[----:B------:R-:W-:-:S13]  /*35c80*/  R2UR UR5, R5 ;  /* 0x00000000050572ca */ /* 0x000fda00000e0000 */
        /* <DEDUP_REMOVED lines=3851> */
[----:B------:R-:W-:Y:S02]  /*44d40*/  F2FP.F16.F32.PACK_AB R188, R187, R188 ;  /* 0x000000bcbbbc723e */ /* 0x000fe400000000ff */
        /* <DEDUP_REMOVED lines=1174> */
.L_x_12972:
[----:B------:R-:W-:Y:S05]  /*496b0*/  BSYNC B2 ;  /* 0x0000000000027941 */ /* 0x000fea0003800000 */
.L_x_12971:
        /* <DEDUP_REMOVED lines=8> */
[----:B-----5:R-:W-:-:S05]  /*49740*/  IMAD R3, R6, 0x8, R3 ;  /* 0x0000000806037824 */ /* 0x020fca00078e0203 */
[----:B---3--:R-:W-:Y:S01]  /*49750*/  PRMT R0, R0, 0x654, R3 ;  /* 0x0000065400007816 */ /* 0x008fe20000000003 */
[----:B------:R-:W-:-:S03]  /*49760*/  IMAD.MOV.U32 R3, RZ, RZ, 0x0 ;  /* 0x00000000ff037424 */ /* 0x000fc600078e00ff */
[----:B------:R0:W-:Y:S02]  /*49770*/  SYNCS.ARRIVE.TRANS64.RED.A1T0 RZ, [R0+URZ], RZ ;  /* 0x000000ff00ff79a7 */ /* 0x0001e4000810043f */
[----:B0-----:R-:W-:Y:S05]  /*49780*/  RET.REL.NODEC R2 `(_ZN7cutlass13device_kernelIN5flash11enable_sm90INS1_16FlashAttnFwdSm90INS1_25CollectiveMainloopFwdSm90ILi2EN4cute5tupleIJNS5_1CILi1EEES8_S8_EEENS6_IJNS7_ILi128EEENS7_ILi96EEENS7_ILi64EEEEEELi256ENS_6half_tEfNS_4arch4Sm90ELb0ELb1ELb1ELb1ELb1ELb0ELb1ELb1ELb0ELb1ELb0ELb0EEENS1_21CollectiveEpilogueFwdINS6_IJSA_NS7_ILi256EEESB_EEES9_SE_SG_Li256ELb1ELb1ELb0ELb0EEENS1_36VarlenDynamicPersistentTileSchedulerILi128ELi96ELi256ELi128ELb0ELb1ELb1ELb1ELb0ELb1EEEEEEEEEvNT_6ParamsE) ;  /* 0xfffffb68021c7950 */ /* 0x001fea0003c3ffff */
.L_x_12947:
[----:B0-----:R0:W1:Y:S02]  /*49790*/  SYNCS.PHASECHK.TRANS64.TRYWAIT P0, [R2+URZ], R3 ;  /* 0x00000003020075a7 */ /* 0x001064000800017f */
[----:B-1----:R-:W-:Y:S05]  /*497a0*/  @!P0 NANOSLEEP.SYNCS 0x989680 ;  /* 0x009896800000895d */ /* 0x002fea0003900000 */
[----:B------:R-:W1:Y:S02]  /*497b0*/  @!P0 SYNCS.PHASECHK.TRANS64 P0, [R2+URZ], R3 ;  /* 0x00000003020085a7 */ /* 0x000e64000800007f */
[----:B-1----:R-:W-:Y:S05]  /*497c0*/  @!P0 BRA `(.L_x_12947) ;  /* 0xfffffffc00f08947 */ /* 0x002fea000383ffff */
[----:B------:R-:W-:Y:S05]  /*497d0*/  BRA `(.L_x_12946) ;  /* 0xfffffe4400dc7947 */ /* 0x000fea000383ffff */
.L_x_12954:
[----:B0-----:R0:W1:Y:S02]  /*497e0*/  SYNCS.PHASECHK.TRANS64.TRYWAIT P0, [R8+URZ], R9 ;  /* 0x00000009080075a7 */ /* 0x001064000800017f */
[----:B-1----:R-:W-:Y:S05]  /*497f0*/  @!P0 NANOSLEEP.SYNCS 0x989680 ;  /* 0x009896800000895d */ /* 0x002fea0003900000 */
[----:B------:R-:W1:Y:S02]  /*49800*/  @!P0 SYNCS.PHASECHK.TRANS64 P0, [R8+URZ], R9 ;  /* 0x00000009080085a7 */ /* 0x000e64000800007f */
[----:B-1----:R-:W-:Y:S05]  /*49810*/  @!P0 BRA `(.L_x_12954) ;  /* 0xfffffffc00f08947 */ /* 0x002fea000383ffff */
[----:B------:R-:W-:Y:S05]  /*49820*/  BRA `(.L_x_12953) ;  /* 0xfffffe4c00b07947 */ /* 0x000fea000383ffff */
.L_x_12973:
        /* <DEDUP_REMOVED lines=13> */
.L_x_15676:


//--------------------- .text._ZN7cutlass13device_kernelIN5flash11enable_sm90INS1_16FlashAttnFwdSm90INS1_25CollectiveMainloopFwdSm90ILi2EN4cute5tupleIJNS5_1CILi1EEES8_S8_EEENS6_IJNS7_ILi128EEENS7_ILi96EEENS7_ILi64EEEEEELi256ENS_6half_tEfNS_4arch4Sm90ELb0ELb1ELb1ELb1ELb1ELb1ELb1ELb1ELb0ELb1ELb0ELb0EEENS1_21CollectiveEpilogueFwdINS6_IJSA_NS7_ILi256EEESB_EEES9_SE_SG_Li256ELb1ELb1ELb0ELb0EEENS1_36VarlenDynamicPersistentTileSchedulerILi128ELi96ELi256ELi128ELb0ELb1ELb1ELb1ELb0ELb1EEEEEEEEEvNT_6ParamsE --------------------------
	.section	.text._ZN7cutlass13device_kernelIN5flash11enable_sm90INS1_16FlashAttnFwdSm90INS1_25CollectiveMainloopFwdSm90ILi2EN4cute5tupleIJNS5_1CILi1EEES8_S8_EEENS6_IJNS7_ILi128EEENS7_ILi96EEENS7_ILi64EEEEEELi256ENS_6half_tEfNS_4arch4Sm90ELb0ELb1ELb1ELb1ELb1ELb1ELb1ELb1ELb0ELb1ELb0ELb0EEENS1_21CollectiveEpilogueFwdINS6_IJSA_NS7_ILi256EEESB_EEES9_SE_SG_Li256ELb1ELb1ELb0ELb0EEENS1_36VarlenDynamicPersistentTileSchedulerILi128ELi96ELi256ELi128ELb0ELb1ELb1ELb1ELb0ELb1EEEEEEEEEvNT_6ParamsE,"ax",@progbits
	.align	128
.text._ZN7cutlass13device_kernelIN5flash11enable_sm90INS1_16FlashAttnFwdSm90INS1_25CollectiveMainloopFwdSm90ILi2EN4cute5tupleIJNS5_1CILi1EEES8_S8_EEENS6_IJNS7_ILi128EEENS7_ILi96EEENS7_ILi64EEEEEELi256ENS_6half_tEfNS_4arch4Sm90ELb0ELb1ELb1ELb1ELb1ELb1ELb1ELb1ELb0ELb1ELb0ELb0EEENS1_21CollectiveEpilogueFwdINS6_IJSA_NS7_ILi256EEESB_EEES9_SE_SG_Li256ELb1ELb1ELb0ELb0EEENS1_36VarlenDynamicPersistentTileSchedulerILi128ELi96ELi256ELi128ELb0ELb1ELb1ELb1ELb0ELb1EEEEEEEEEvNT_6ParamsE:
        .type           _ZN7cutlass13device_kernelIN5flash11enable_sm90INS1_16FlashAttnFwdSm90INS1_25CollectiveMainloopFwdSm90ILi2EN4cute5tupleIJNS5_1CILi1EEES8_S8_EEENS6_IJNS7_ILi128EEENS7_ILi96EEENS7_ILi64EEEEEELi256ENS_6half_tEfNS_4arch4Sm90ELb0ELb1ELb1ELb1ELb1ELb1ELb1ELb1ELb0ELb1ELb0ELb0EEENS1_21CollectiveEpilogueFwdINS6_IJSA_NS7_ILi256EEESB_EEES9_SE_SG_Li256ELb1ELb1ELb0ELb0EEENS1_36VarlenDynamicPersistentTileSchedulerILi128ELi96ELi256ELi128ELb0ELb1ELb1ELb1ELb0ELb1EEEEEEEEEvNT_6ParamsE,@function
        .size           _ZN7cutlass13device_kernelIN5flash11enable_sm90INS1_16FlashAttnFwdSm90INS1_25CollectiveMainloopFwdSm90ILi2EN4cute5tupleIJNS5_1CILi1EEES8_S8_EEENS6_IJNS7_ILi128EEENS7_ILi96EEENS7_ILi64EEEEEELi256ENS_6half_tEfNS_4arch4Sm90ELb0ELb1ELb1ELb1ELb1ELb1ELb1ELb1ELb0ELb1ELb0ELb0EEENS1_21CollectiveEpilogueFwdINS6_IJSA_NS7_ILi256EEESB_EEES9_SE_SG_Li256ELb1ELb1ELb0ELb0EEENS1_36VarlenDynamicPersistentTileSchedulerILi128ELi96ELi256ELi128ELb0ELb1ELb1ELb1ELb0ELb1EEEEEEEEEvNT_6ParamsE,(.L_x_15678 - _ZN7cutlass13device_kernelIN5flash11enable_sm90INS1_16FlashAttnFwdSm90INS1_25CollectiveMainloopFwdSm90ILi2EN4cute5tupleIJNS5_1CILi1EEES8_S8_EEENS6_IJNS7_ILi128EEENS7_ILi96EEENS7_ILi64EEEEEELi256ENS_6half_tEfNS_4arch4Sm90ELb0ELb1ELb1ELb1ELb1ELb1ELb1ELb1ELb0ELb1ELb0ELb0EEENS1_21CollectiveEpilogueFwdINS6_IJSA_NS7_ILi256EEESB_EEES9_SE_SG_Li256ELb1ELb1ELb0ELb0EEENS1_36VarlenDynamicPersistentTileSchedulerILi128ELi96ELi256ELi128ELb0ELb1ELb1ELb1ELb0ELb1EEEEEEEEEvNT_6ParamsE)
        .other          _ZN7cutlass13device_kernelIN5flash11enable_sm90INS1_16FlashAttnFwdSm90INS1_25CollectiveMainloopFwdSm90ILi2EN4cute5tupleIJNS5_1CILi1EEES8_S8_EEENS6_IJNS7_ILi128EEENS7_ILi96EEENS7_ILi64EEEEEELi256ENS_6half_tEfNS_4arch4Sm90ELb0ELb1ELb1ELb1ELb1ELb1ELb1ELb1ELb0ELb1ELb0ELb0EEENS1_21CollectiveEpilogueFwdINS6_IJSA_NS7_ILi256EEESB_EEES9_SE_SG_Li256ELb1ELb1ELb0ELb0EEENS1_36VarlenDynamicPersistentTileSchedulerILi128ELi96ELi256ELi128ELb0ELb1ELb1ELb1ELb0ELb1EEEEEEEEEvNT_6ParamsE,@"STO_CUDA_ENTRY STV_DEFAULT"
_ZN7cutlass13device_kernelIN5flash11enable_sm90INS1_16FlashAttnFwdSm90INS1_25CollectiveMainloopFwdSm90ILi2EN4cute5tupleIJNS5_1CILi1EEES8_S8_EEENS6_IJNS7_ILi128EEENS7_ILi96EEENS7_ILi64EEEEEELi256ENS_6half_tEfNS_4arch4Sm90ELb0ELb1ELb1ELb1ELb1ELb1ELb1ELb1ELb0ELb1ELb0ELb0EEENS1_21CollectiveEpilogueFwdINS6_IJSA_NS7_ILi256EEESB_EEES9_SE_SG_Li256ELb1ELb1ELb0ELb0EEENS1_36VarlenDynamicPersistentTileSchedulerILi128ELi96ELi256ELi128ELb0ELb1ELb1ELb1ELb0ELb1EEEEEEEEEvNT_6ParamsE:
        /* <DEDUP_REMOVED lines=23> */
.L_x_12975:
[----:B------:R-:W-:Y:S05]  /*0170*/  BSYNC B0 ;  /* 0x0000000000007941 */ /* 0x000fea0003800000 */
.L_x_12974:
        /* <DEDUP_REMOVED lines=21> */
[----:B0-----:R0:W1:Y:S01]  /*02d0*/  @UP1 SYNCS.EXCH.64 URZ, [UR8+0x32400], UR4 ;  /* 0x03240004083f15b2 */ /* 0x0010620008000100 */
[----:B------:R0:W2:Y:S04]  /*02e0*/  @UP2 SYNCS.EXCH.64 URZ, [UR8+0x32410], UR4 ;  /* 0x03241004083f25b2 */ /* 0x0000a80008000100 */
[----:B------:R0:W3:Y:S01]  /*02f0*/  @UP3 SYNCS.EXCH.64 URZ, [UR8+0x32420], UR6 ;  /* 0x03242006083f35b2 */ /* 0x0000e20008000100 */
        /* <DEDUP_REMOVED lines=19> */
.L_x_12976:
        /* <DEDUP_REMOVED lines=22> */
.L_x_12977:
        /* <DEDUP_REMOVED lines=18> */
.L_x_12978:
        /* <DEDUP_REMOVED lines=22> */
.L_x_12979:
        /* <DEDUP_REMOVED lines=22> */
.L_x_12980:
[----:B------:R-:W-:Y:S01]  /*0970*/  PLOP3.LUT P0, PT, PT, PT, UP0, 0x80, 0x0 ;  /* 0x000000000000781c */ /* 0x000fe20003f0f008 */
[----:B------:R-:W-:Y:S01]  /*0980*/  UMOV UR38, 0x1 ;  /* 0x0000000100267882 */ /* 0x000fe20000000000 */
[----:B------:R-:W-:Y:S01]  /*0990*/  NOP ;  /* 0x0000000000007918 */ /* 0x000fe20000000000 */
[----:B------:R-:W-:Y:S01]  /*09a0*/  USEL UR38, UR38, 0x2, !UP0 ;  /* 0x0000000226267887 */ /* 0x000fe2000c000000 */
[----:B------:R-:W-:Y:S01]  /*09b0*/  BSSY B9, `(.L_x_12981) ;  /* 0x0003671000097945 */ /* 0x000fe20003800000 */
[----:B------:R-:W-:Y:S01]  /*09c0*/  ULDC.64 UR44, c[0x0][0x208] ;  /* 0x00008200002c7ab9 */ /* 0x000fe20000000a00 */
[----:B------:R-:W-:Y:S02]  /*09d0*/  IMAD.U32 R16, RZ, RZ, UR37 ;  /* 0x00000025ff107e24 */ /* 0x000fe4000f8e00ff */
[----:B------:R-:W-:Y:S01]  /*09e0*/  IMAD.U32 R17, RZ, RZ, UR36 ;  /* 0x00000024ff117e24 */ /* 0x000fe2000f8e00ff */
[----:B0123--:R-:W-:Y:S06]  /*09f0*/  BAR.SYNC.DEFER_BLOCKING 0x0 ;  /* 0x0000000000007b1d */ /* 0x00ffec0000010000 */
[----:B------:R-:W-:Y:S05]  /*0a00*/  @!P0 BRA `(.L_x_12982) ;  /* 0x000002e400f08947 */ /* 0x000fea0003800000 */
.L_x_12983:
        /* <DEDUP_REMOVED lines=9> */
[----:B------:R-:W-:Y:S01]  /*0aa0*/  UIADD3 UR40, UP1, UR37, 0x204, URZ ;  /* 0x0000020425287890 */ /* 0x000fe2000ff3e03f */
[----:B------:R-:W-:Y:S01]  /*0ab0*/  STL.64 [R1+0x1f8], RZ ;  /* 0x0001f8ff01007387 */ /* 0x000fe20000100a00 */
[----:B------:R-:W-:Y:S02]  /*0ac0*/  UIADD3.X UR41, URZ, UR36, URZ, UP0, !UPT ;  /* 0x000000243f297290 */ /* 0x000fe400087fe43f */
[----:B------:R-:W-:Y:S01]  /*0ad0*/  UIADD3.X UR42, URZ, UR36, URZ, UP1, !UPT ;  /* 0x000000243f2a7290 */ /* 0x000fe20008ffe43f */
[----:B------:R-:W-:Y:S04]  /*0ae0*/  STL [R1+0x200], RZ ;  /* 0x000200ff01007387 */ /* 0x000fe80000100800 */
        /* <DEDUP_REMOVED lines=12> */
[----:B------:R-:W-:Y:S02]  /*0bb0*/  VIADD R227, R0, 0xffffff80 ;  /* 0xffffff8000e37836 */ /* 0x000fe40000000000 */
[----:B------:R-:W-:Y:S02]  /*0bc0*/  VIADD R213, R12, 0x8 ;  /* 0x000000080cd57836 */ /* 0x000fe40000000000 */
[----:B------:R-:W-:Y:S01]  /*0bd0*/  IMAD.MOV.U32 R153, RZ, RZ, RZ ;  /* 0x000000ffff997224 */ /* 0x000fe200078e00ff */
[----:B------:R-:W-:Y:S01]  /*0be0*/  SHF.R.S32.HI R0, RZ, 0x1f, R227 ;  /* 0x0000001fff007819 */ /* 0x000fe200000114e3 */
[----:B------:R-:W-:-:S03]  /*0bf0*/  IMAD.MOV.U32 R158, RZ, RZ, RZ ;  /* 0x000000ffff9e7224 */ /* 0x000fc600078e00ff */
[CC--:B------:R-:W-:Y:S02]  /*0c00*/  LEA.HI R2, R0.reuse, R227.reuse, RZ, 0x7 ;  /* 0x000000e300027211 */ /* 0x0c0fe400078f38ff */
[-C--:B------:R-:W-:Y:S02]  /*0c10*/  LEA.HI R7, R0, R227.reuse, RZ, 0x4 ;  /* 0x000000e300077211 */ /* 0x080fe400078f20ff */
[----:B------:R-:W-:Y:S02]  /*0c20*/  LOP3.LUT R4, R2, 0xffffff80, RZ, 0xc0, !PT ;  /* 0xffffff8002047812 */ /* 0x000fe400078ec0ff */
[----:B------:R-:W-:Y:S02]  /*0c30*/  SHF.R.S32.HI R13, RZ, 0x7, R2 ;  /* 0x00000007ff0d7819 */ /* 0x000fe40000011402 */
[----:B------:R-:W-:Y:S01]  /*0c40*/  LEA.HI R9, R0, R227, RZ, 0x5 ;  /* 0x000000e300097211 */ /* 0x000fe200078f28ff */
[----:B------:R-:W-:Y:S01]  /*0c50*/  IMAD.IADD R11, R227, 0x1, -R4 ;  /* 0x00000001e30b7824 */ /* 0x000fe200078e0a04 */
[----:B------:R-:W-:Y:S01]  /*0c60*/  LEA.HI R2, R2, R13, RZ, 0x1 ;  /* 0x0000000d02027211 */ /* 0x000fe200078f08ff */
[----:B------:R-:W-:Y:S01]  /*0c70*/  STL [R1+0x474], R13 ;  /* 0x0004740d01007387 */ /* 0x000fe20000100800 */
[----:B------:R-:W-:-:S02]  /*0c80*/  SHF.R.S32.HI R10, RZ, 0x4, R7 ;  /* 0x00000004ff0a7819 */ /* 0x000fc40000011407 */
[----:B------:R-:W-:Y:S01]  /*0c90*/  SHF.R.S32.HI R3, RZ, 0x1f, R11 ;  /* 0x0000001fff037819 */ /* 0x000fe2000001140b */
[----:B------:R-:W-:Y:S01]  /*0ca0*/  STL [R1+0x46c], R11 ;  /* 0x00046c0b01007387 */ /* 0x000fe20000100800 */
        /* <DEDUP_REMOVED lines=8> */
[C---:B------:R-:W-:Y:S02]  /*0d30*/  LOP3.LUT R8, R7.reuse, 0x3fffff0, RZ, 0xc0, !PT ;  /* 0x03fffff007087812 */ /* 0x040fe400078ec0ff */
[----:B------:R-:W-:Y:S02]  /*0d40*/  LOP3.LUT R6, R6, 0xfffffff8, RZ, 0xc0, !PT ;  /* 0xfffffff806067812 */ /* 0x000fe400078ec0ff */
[----:B------:R-:W-:Y:S01]  /*0d50*/  LEA.HI R7, R7, R10, RZ, 0x1 ;  /* 0x0000000a07077211 */ /* 0x000fe200078f08ff */
[----:B------:R-:W-:Y:S01]  /*0d60*/  IMAD.IADD R8, R227, 0x1, -R8 ;  /* 0x00000001e3087824 */ /* 0x000fe200078e0a08 */
[----:B------:R-:W-:Y:S01]  /*0d70*/  SHF.R.S32.HI R9, RZ, 0x5, R9 ;  /* 0x00000005ff097819 */ /* 0x000fe20000011409 */
[----:B------:R-:W-:Y:S01]  /*0d80*/  IMAD.IADD R6, R5, 0x1, -R6 ;  /* 0x0000000105067824 */ /* 0x000fe200078e0a06 */
[----:B------:R-:W-:-:S02]  /*0d90*/  LEA.HI R5, R0, R227, RZ, 0x3 ;  /* 0x000000e300057211 */ /* 0x000fc400078f18ff */
[----:B------:R-:W-:Y:S01]  /*0da0*/  LOP3.LUT R7, R7, 0x1ffffffe, RZ, 0xc0, !PT ;  /* 0x1ffffffe07077812 */ /* 0x000fe200078ec0ff */
[----:B------:R-:W-:Y:S01]  /*0db0*/  IMAD R8, R9, 0x10, R8 ;  /* 0x0000001009087824 */ /* 0x000fe200078e0208 */
[----:B------:R-:W-:Y:S01]  /*0dc0*/  LEA R3, R3, R6, 0x4 ;  /* 0x0000000603037211 */ /* 0x000fe200078e20ff */
[----:B------:R-:W-:Y:S01]  /*0dd0*/  IMAD.SHL.U32 R192, R9, 0x200, RZ ;  /* 0x0000020009c07824 */ /* 0x000fe200078e00ff */
[----:B------:R-:W-:Y:S01]  /*0de0*/  SHF.R.S32.HI R218, RZ, 0x3, R5 ;  /* 0x00000003ffda7819 */ /* 0x000fe20000011405 */
[----:B------:R-:W-:Y:S01]  /*0df0*/  IMAD.IADD R7, R10, 0x1, -R7 ;  /* 0x000000010a077824 */ /* 0x000fe200078e0a07 */
[----:B------:R-:W-:Y:S01]  /*0e00*/  LOP3.LUT R4, R4, 0x7ffffffc, RZ, 0xc0, !PT ;  /* 0x7ffffffc04047812 */ /* 0x000fe200078ec0ff */
[----:B------:R-:W-:Y:S01]  /*0e10*/  IMAD R228, R2, 0x40, R3 ;  /* 0x0000004002e47824 */ /* 0x000fe200078e0203 */
[----:B------:R-:W-:Y:S01]  /*0e20*/  LEA.HI R2, R0, R227, RZ, 0x2 ;  /* 0x000000e300027211 */ /* 0x000fe200078f10ff */
[----:B------:R-:W-:Y:S02]  /*0e30*/  IMAD R7, R8, 0x8, R7 ;  /* 0x0000000808077824 */ /* 0x000fe400078e0207 */
[----:B------:R-:W-:Y:S01]  /*0e40*/  IMAD.IADD R4, R11, 0x1, -R4 ;  /* 0x000000010b047824 */ /* 0x000fe200078e0a04 */
[----:B------:R-:W-:-:S02]  /*0e50*/  LOP3.LUT R0, R2, 0xfffffffc, RZ, 0xc0, !PT ;  /* 0xfffffffc02007812 */ /* 0x000fc400078ec0ff */
[--C-:B------:R-:W-:Y:S01]  /*0e60*/  SHF.R.S32.HI R154, RZ, 0x2, R2.reuse ;  /* 0x00000002ff9a7819 */ /* 0x100fe20000011402 */
[----:B------:R-:W-:Y:S01]  /*0e70*/  IMAD.SHL.U32 R229, R4, 0x2, RZ ;  /* 0x0000000204e57824 */ /* 0x000fe200078e00ff */
[----:B------:R-:W-:Y:S01]  /*0e80*/  SHF.R.S32.HI R3, RZ, 0x1f, R2 ;  /* 0x0000001fff037819 */ /* 0x000fe20000011402 */
[----:B------:R-:W-:Y:S01]  /*0e90*/  IMAD.IADD R193, R227, 0x1, -R0 ;  /* 0x00000001e3c17824 */ /* 0x000fe200078e0a00 */
[----:B------:R-:W-:Y:S01]  /*0ea0*/  LOP3.LUT R2, R5, 0xfffffff8, RZ, 0xc0, !PT ;  /* 0xfffffff805027812 */ /* 0x000fe200078ec0ff */
[----:B------:R-:W-:Y:S01]  /*0eb0*/  VIADD R166, R154, 0x40 ;  /* 0x000000409aa67836 */ /* 0x000fe20000000000 */
[----:B------:R-:W-:Y:S01]  /*0ec0*/  LEA.HI R3, R3, R154, RZ, 0x3 ;  /* 0x0000009a03037211 */ /* 0x000fe200078f18ff */
[C---:B------:R-:W-:Y:S01]  /*0ed0*/  IMAD.SHL.U32 R156, R193.reuse, 0x4, RZ ;  /* 0x00000004c19c7824 */ /* 0x040fe200078e00ff */
[----:B------:R-:W-:Y:S01]  /*0ee0*/  LEA.HI R0, R193, R193, RZ, 0x1 ;  /* 0x000000c1c1007211 */ /* 0x000fe200078f08ff */
[----:B------:R-:W-:Y:S01]  /*0ef0*/  IMAD.IADD R6, R227, 0x1, -R2 ;  /* 0x00000001e3067824 */ /* 0x000fe200078e0a02 */
[----:B------:R-:W-:Y:S01]  /*0f00*/  LOP3.LUT R3, R3, 0xfffffff8, RZ, 0xc0, !PT ;  /* 0xfffffff803037812 */ /* 0x000fe200078ec0ff */
[----:B------:R-:W-:Y:S01]  /*0f10*/  VIADD R159, R156, 0x10 ;  /* 0x000000109c9f7836 */ /* 0x000fe20000000000 */
[----:B------:R-:W-:Y:S01]  /*0f20*/  SHF.R.S32.HI R5, RZ, 0x1f, R166 ;  /* 0x0000001fff057819 */ /* 0x000fe200000114a6 */
[----:B------:R-:W-:Y:S01]  /*0f30*/  IMAD.SHL.U32 R186, R6, 0x8, RZ ;  /* 0x0000000806ba7824 */ /* 0x000fe200078e00ff */
[----:B------:R0:W-:Y:S01]  /*0f40*/  STL [R1+0x464], R6 ;  /* 0x0004640601007387 */ /* 0x0001e20000100800 */
[----:B------:R-:W-:Y:S01]  /*0f50*/  LOP3.LUT R0, R0, 0x1ffffffe, RZ, 0xc0, !PT ;  /* 0x1ffffffe00007812 */ /* 0x000fe200078ec0ff */
[----:B------:R-:W-:Y:S01]  /*0f60*/  IMAD.SHL.U32 R22, R193, 0x8, RZ ;  /* 0x00000008c1167824 */ /* 0x000fe200078e00ff */
[----:B------:R-:W-:Y:S01]  /*0f70*/  LEA.HI R5, R5, R166, RZ, 0x3 ;  /* 0x000000a605057211 */ /* 0x000fe200078f18ff */
[----:B------:R-:W-:Y:S01]  /*0f80*/  VIADD R188, R186, 0x40 ;  /* 0x00000040babc7836 */ /* 0x000fe20000000000 */
[----:B------:R-:W-:Y:S01]  /*0f90*/  SHF.L.U32 R206, R166, 0x6, RZ ;  /* 0x00000006a6ce7819 */ /* 0x000fe200000006ff */
[C---:B------:R-:W-:Y:S01]  /*0fa0*/  VIADD R152, R22.reuse, 0x20 ;  /* 0x0000002016987836 */ /* 0x040fe20000000000 */
[----:B------:R-:W-:Y:S01]  /*0fb0*/  IADD3 R164, R22, 0xe0, RZ ;  /* 0x000000e016a47810 */ /* 0x000fe20007ffe0ff */
[----:B------:R-:W-:Y:S01]  /*0fc0*/  IMAD.SHL.U32 R5, R5, 0x40, RZ ;  /* 0x0000004005057824 */ /* 0x000fe200078e00ff */
[----:B------:R-:W-:Y:S01]  /*0fd0*/  LOP3.LUT R206, R206, 0x1c0, RZ, 0xc0, !PT ;  /* 0x000001c0cece7812 */ /* 0x000fe200078ec0ff */
[----:B0-----:R-:W-:Y:S01]  /*0fe0*/  IMAD.IADD R6, R154, 0x1, -R3 ;  /* 0x000000019a067824 */ /* 0x001fe200078e0a03 */
[----:B------:R-:W-:Y:S01]  /*0ff0*/  SHF.R.S32.HI R23, RZ, 0x1f, R22 ;  /* 0x0000001fff177819 */ /* 0x000fe20000011416 */
[----:B------:R-:W-:Y:S01]  /*1000*/  IMAD.IADD R3, R193, 0x1, -R0 ;  /* 0x00000001c1037824 */ /* 0x000fe200078e0a00 */
[----:B------:R-:W-:Y:S01]  /*1010*/  SHF.R.S32.HI R0, RZ, 0x1f, R159 ;  /* 0x0000001fff007819 */ /* 0x000fe2000001149f */
[----:B------:R-:W-:Y:S01]  /*1020*/  IMAD.SHL.U32 R191, R6, 0x40, RZ ;  /* 0x0000004006bf7824 */ /* 0x000fe200078e00ff */
[----:B------:R-:W-:Y:S01]  /*1030*/  SHF.R.U32.HI R208, RZ, 0x3, R206 ;  /* 0x00000003ffd07819 */ /* 0x000fe200000116ce */
[----:B------:R0:W-:Y:S01]  /*1040*/  STL [R1+0x460], R6 ;  /* 0x0004600601007387 */ /* 0x0001e20000100800 */
[----:B------:R-:W-:Y:S01]  /*1050*/  LOP3.LUT R2, R206, 0x38, R22, 0xf8, !PT ;  /* 0x00000038ce027812 */ /* 0x000fe200078ef816 */
[C---:B------:R-:W-:Y:S01]  /*1060*/  VIADD R163, R22.reuse, 0x40 ;  /* 0x0000004016a37836 */ /* 0x040fe20000000000 */
[----:B------:R-:W-:Y:S01]  /*1070*/  LOP3.LUT R191, R191, 0x1c0, RZ, 0xc0, !PT ;  /* 0x000001c0bfbf7812 */ /* 0x000fe200078ec0ff */
[----:B------:R1:W-:Y:S01]  /*1080*/  STL [R1+0x45c], R0 ;  /* 0x00045c0001007387 */ /* 0x0003e20000100800 */
[----:B------:R-:W-:Y:S01]  /*1090*/  LOP3.LUT R209, R5, 0xfffffe00, RZ, 0xc0, !PT ;  /* 0xfffffe0005d17812 */ /* 0x000fe200078ec0ff */
[C---:B------:R-:W-:Y:S01]  /*10a0*/  VIADD R162, R22.reuse, 0x60 ;  /* 0x0000006016a27836 */ /* 0x040fe20000000000 */
[----:B------:R-:W-:Y:S01]  /*10b0*/  SHF.R.U32.HI R207, RZ, 0x3, R191 ;  /* 0x00000003ffcf7819 */ /* 0x000fe200000116bf */
[C---:B------:R-:W-:Y:S01]  /*10c0*/  VIADD R161, R22.reuse, 0x80 ;  /* 0x0000008016a17836 */ /* 0x040fe20000000000 */
[----:B------:R-:W-:Y:S01]  /*10d0*/  LOP3.LUT R5, R209, R2, R208, 0xf6, !PT ;  /* 0x00000002d1057212 */ /* 0x000fe200078ef6d0 */
[----:B0-----:R-:W-:Y:S01]  /*10e0*/  IMAD.SHL.U32 R6, R7, 0x8, RZ ;  /* 0x0000000807067824 */ /* 0x001fe200078e00ff */
[----:B------:R-:W-:Y:S01]  /*10f0*/  SHF.R.S32.HI R217, RZ, 0x1f, R186 ;  /* 0x0000001fffd97819 */ /* 0x000fe200000114ba */
[C---:B------:R-:W-:Y:S01]  /*1100*/  VIADD R160, R22.reuse, 0xa0 ;  /* 0x000000a016a07836 */ /* 0x040fe20000000000 */
[----:B------:R-:W-:Y:S01]  /*1110*/  LEA R2, R5, R148, 0x1 ;  /* 0x0000009405027211 */ /* 0x000fe200078e08ff */
[----:B------:R-:W-:Y:S01]  /*1120*/  VIADD R165, R22, 0xc0 ;  /* 0x000000c016a57836 */ /* 0x000fe20000000000 */
[----:B-1----:R-:W-:Y:S01]  /*1130*/  LOP3.LUT R0, R191, 0x18, R22, 0xf8, !PT ;  /* 0x00000018bf007812 */ /* 0x002fe200078ef816 */
[----:B------:R-:W-:Y:S01]  /*1140*/  STL [R1+0x47c], R6 ;  /* 0x00047c0601007387 */ /* 0x000fe20000100800 */
[C---:B------:R-:W-:Y:S01]  /*1150*/  VIADD R187, R186.reuse, 0x80 ;  /* 0x00000080babb7836 */ /* 0x040fe20000000000 */
[----:B------:R-:W-:Y:S01]  /*1160*/  SHF.R.S32.HI R155, RZ, 0x1f, R152 ;  /* 0x0000001fff9b7819 */ /* 0x000fe20000011498 */
[----:B------:R-:W-:Y:S01]  /*1170*/  VIADD R189, R186, 0xc0 ;  /* 0x000000c0babd7836 */ /* 0x000fe20000000000 */
[----:B------:R-:W-:Y:S01]  /*1180*/  LOP3.LUT R0, R0, R207, RZ, 0x3c, !PT ;  /* 0x000000cf00007212 */ /* 0x000fe200078e3cff */
[----:B------:R-:W-:Y:S01]  /*1190*/  STL [R1+0x468], R2 ;  /* 0x0004680201007387 */ /* 0x000fe20000100800 */
[----:B------:R-:W-:-:S02]  /*11a0*/  SHF.R.S32.HI R185, RZ, 0x1f, R163 ;  /* 0x0000001fffb97819 */ /* 0x000fc400000114a3 */
[----:B------:R-:W-:Y:S01]  /*11b0*/  LOP3.LUT R167, R0, R192, RZ, 0xfc, !PT ;  /* 0x000000c000a77212 */ /* 0x000fe200078efcff */
[----:B------:R0:W-:Y:S01]  /*11c0*/  STL [R1+0x470], R0 ;  /* 0x0004700001007387 */ /* 0x0001e20000100800 */
[----:B------:R-:W-:Y:S02]  /*11d0*/  SHF.R.S32.HI R184, RZ, 0x1f, R162 ;  /* 0x0000001fffb87819 */ /* 0x000fe400000114a2 */
[----:B------:R-:W-:Y:S02]  /*11e0*/  SHF.R.S32.HI R183, RZ, 0x1f, R161 ;  /* 0x0000001fffb77819 */ /* 0x000fe400000114a1 */
[----:B------:R-:W-:Y:S02]  /*11f0*/  SHF.R.S32.HI R182, RZ, 0x1f, R160 ;  /* 0x0000001fffb67819 */ /* 0x000fe400000114a0 */
[----:B------:R-:W-:Y:S02]  /*1200*/  SHF.R.S32.HI R181, RZ, 0x1f, R165 ;  /* 0x0000001fffb57819 */ /* 0x000fe400000114a5 */
[----:B------:R-:W-:Y:S01]  /*1210*/  SHF.R.S32.HI R180, RZ, 0x1f, R164 ;  /* 0x0000001fffb47819 */ /* 0x000fe200000114a4 */
[----:B0-----:R-:W-:Y:S01]  /*1220*/  IMAD R0, R3, 0x8, R228 ;  /* 0x0000000803007824 */ /* 0x001fe200078e02e4 */
[----:B------:R-:W-:-:S02]  /*1230*/  SHF.R.S32.HI R216, RZ, 0x1f, R188 ;  /* 0x0000001fffd87819 */ /* 0x000fc400000114bc */
[----:B------:R-:W-:Y:S02]  /*1240*/  SHF.R.S32.HI R215, RZ, 0x1f, R187 ;  /* 0x0000001fffd77819 */ /* 0x000fe400000114bb */
[----:B------:R0:W-:Y:S01]  /*1250*/  STL [R1+0x478], R0 ;  /* 0x0004780001007387 */ /* 0x0001e20000100800 */
[----:B------:R-:W-:-:S07]  /*1260*/  SHF.R.S32.HI R214, RZ, 0x1f, R189 ;  /* 0x0000001fffd67819 */ /* 0x000fce00000114bd */
.L_x_13214:
[----:B------:R-:W-:Y:S05]  /*1270*/  YIELD ;  /* 0x0000000000007946 */ /* 0x000fea0003800000 */
[----:B------:R-:W-:Y:S01]  /*1280*/  ULDC.64 UR4, c[0x0][0xb20] ;  /* 0x0002c80000047ab9 */ /* 0x000fe20000000a00 */
[----:B0-----:R-:W1:Y:S01]  /*1290*/  LDC.64 R4, c[0x0][0xb00] ;  /* 0x0002c000ff047b82 */ /* 0x001e620000000a00 */
        /* <DEDUP_REMOVED lines=9> */
[----:B--2---:R-:W2:Y:S01]  /*1330*/  @P1 LDC.64 R2, c[0x0][0xb20] ;  /* 0x0002c800ff021b82 */ /* 0x004ea20000000a00 */
[----:B------:R-:W-:Y:S01]  /*1340*/  ISETP.NE.AND.EX P0, PT, RZ, UR5, PT, P0 ;  /* 0x00000005ff007c0c */ /* 0x000fe2000bf05300 */
[----:B-1-3--:R-:W-:-:S06]  /*1350*/  IMAD.WIDE R8, R127, 0x4, R4 ;  /* 0x000000047f087825 */ /* 0x00afcc00078e0204 */
[----:B------:R-:W1:Y:S01]  /*1360*/  @P2 LDC.64 R6, c[0x0][0xb10] ;  /* 0x0002c400ff062b82 */ /* 0x000e620000000a00 */
[----:B------:R-:W-:Y:S02]  /*1370*/  ULDC UR4, c[0x0][0x288] ;  /* 0x0000a20000047ab9 */ /* 0x000fe40000000800 */
[----:B------:R-:W-:Y:S01]  /*1380*/  IMAD.U32 R28, RZ, RZ, UR4 ;  /* 0x00000004ff1c7e24 */ /* 0x000fe2000f8e00ff */
[----:B------:R-:W-:Y:S02]  /*1390*/  ULDC.64 UR4, c[0x0][0x418] ;  /* 0x0001060000047ab9 */ /* 0x000fe40000000a00 */
[----:B------:R3:W5:Y:S01]  /*13a0*/  @P0 LDG.E R19, desc[UR44][R8.64] ;  /* 0x0000002c08130981 */ /* 0x000762000c1e1900 */
[----:B--2---:R-:W-:-:S05]  /*13b0*/  @P1 IMAD.WIDE R2, R127, 0x4, R2 ;  /* 0x000000047f021825 */ /* 0x004fca00078e0202 */
        /* <DEDUP_REMOVED lines=12> */
[----:B---34-:R-:W-:Y:S06]  /*1480*/  @P2 BRA `(.L_x_12985) ;  /* 0x0000000000242947 */ /* 0x018fec0003800000 */
[----:B------:R-:W-:Y:S02]  /*1490*/  ULDC.64 UR4, c[0x0][0xaf8] ;  /* 0x0002be0000047ab9 */ /* 0x000fe40000000a00 */
[----:B------:R-:W-:-:S04]  /*14a0*/  ISETP.NE.U32.AND P1, PT, RZ, UR4, PT ;  /* 0x00000004ff007c0c */ /* 0x000fc8000bf25070 */
[----:B------:R-:W-:-:S13]  /*14b0*/  ISETP.NE.AND.EX P1, PT, RZ, UR5, PT, P1 ;  /* 0x00000005ff007c0c */ /* 0x000fda000bf25310 */
[----:B------:R-:W-:Y:S05]  /*14c0*/  @!P1 BRA `(.L_x_12985) ;  /* 0x0000000000149947 */ /* 0x000fea0003800000 */
[----:B------:R-:W1:Y:S02]  /*14d0*/  LDC.64 R2, c[0x0][0xaf8] ;  /* 0x0002be00ff027b82 */ /* 0x000e640000000a00 */
[----:B-1----:R-:W-:-:S05]  /*14e0*/  IMAD.WIDE R2, R127, 0x4, R2 ;  /* 0x000000047f027825 */ /* 0x002fca00078e0202 */
[----:B-----5:R-:W2:Y:S04]  /*14f0*/  LDG.E R28, desc[UR44][R2.64] ;  /* 0x0000002c021c7981 */ /* 0x020ea8000c1e1900 */
[----:B------:R-:W2:Y:S02]  /*1500*/  LDG.E R5, desc[UR44][R2.64+0x4] ;  /* 0x0000042c02057981 */ /* 0x000ea4000c1e1900 */
[----:B--2---:R-:W-:-:S07]  /*1510*/  IMAD.IADD R28, R5, 0x1, -R28 ;  /* 0x00000001051c7824 */ /* 0x004fce00078e0a1c */
.L_x_12985:
[----:B------:R-:W-:Y:S01]  /*1520*/  ULDC.64 UR4, c[0x0][0xb18] ;  /* 0x0002c60000047ab9 */ /* 0x000fe20000000a00 */
[----:B------:R-:W-:Y:S01]  /*1530*/  IMAD.MOV.U32 R211, RZ, RZ, R126 ;  /* 0x000000ffffd37224 */ /* 0x000fe200078e007e */
[----:B------:R-:W-:Y:S01]  /*1540*/  ISETP.NE.U32.AND P1, PT, RZ, UR4, PT ;  /* 0x00000004ff007c0c */ /* 0x000fe2000bf25070 */
[----:B------:R-:W-:-:S03]  /*1550*/  IMAD.MOV.U32 R212, RZ, RZ, R127 ;  /* 0x000000ffffd47224 */ /* 0x000fc600078e007f */
[----:B------:R-:W-:-:S13]  /*1560*/  ISETP.NE.AND.EX P1, PT, RZ, UR5, PT, P1 ;  /* 0x00000005ff007c0c */ /* 0x000fda000bf25310 */
[----:B------:R-:W-:Y:S05]  /*1570*/  @!P1 BRA `(.L_x_12986) ;  /* 0x0000000000109947 */ /* 0x000fea0003800000 */
[----:B------:R-:W1:Y:S02]  /*1580*/  LDC.64 R2, c[0x0][0xb18] ;  /* 0x0002c600ff027b82 */ /* 0x000e640000000a00 */
[----:B-1----:R-:W-:-:S05]  /*1590*/  IMAD.WIDE R2, R127, 0x4, R2 ;  /* 0x000000047f027825 */ /* 0x002fca00078e0202 */
[----:B------:R1:W5:Y:S01]  /*15a0*/  LDG.E R18, desc[UR44][R2.64] ;  /* 0x0000002c02127981 */ /* 0x000362000c1e1900 */
[----:B------:R-:W-:Y:S05]  /*15b0*/  BRA `(.L_x_12987) ;  /* 0x0000000000107947 */ /* 0x000fea0003800000 */
.L_x_12986:
[----:B------:R-:W-:Y:S05]  /*15c0*/  @!P0 BRA `(.L_x_12987) ;  /* 0x00000000000c8947 */ /* 0x000fea0003800000 */
[----:B------:R-:W2:Y:S04]  /*15d0*/  LDG.E R3, desc[UR44][R8.64] ;  /* 0x0000002c08037981 */ /* 0x000ea8000c1e1900 */
[----:B------:R-:W2:Y:S02]  /*15e0*/  LDG.E R18, desc[UR44][R8.64+0x4] ;  /* 0x0000042c08127981 */ /* 0x000ea4000c1e1900 */
[----:B--2---:R-:W-:-:S07]  /*15f0*/  IMAD.IADD R18, R18, 0x1, -R3 ;  /* 0x0000000112127824 */ /* 0x004fce00078e0a03 */
.L_x_12987:
[----:B------:R-:W-:Y:S01]  /*1600*/  ULDC.64 UR4, c[0x0][0xb08] ;  /* 0x0002c20000047ab9 */ /* 0x000fe20000000a00 */
[----:B------:R-:W2:Y:S01]  /*1610*/  LDC R8, c[0x0][0x448] ;  /* 0x00011200ff087b82 */ /* 0x000ea20000000800 */
[----:B------:R-:W-:-:S04]  /*1620*/  ISETP.NE.U32.AND P0, PT, RZ, UR4, PT ;  /* 0x00000004ff007c0c */ /* 0x000fc8000bf05070 */
[----:B------:R-:W-:Y:S01]  /*1630*/  ISETP.NE.AND.EX P0, PT, RZ, UR5, PT, P0 ;  /* 0x00000005ff007c0c */ /* 0x000fe2000bf05300 */
[----:B------:R-:W-:Y:S02]  /*1640*/  ULDC.64 UR4, c[0x0][0xb28] ;  /* 0x0002ca0000047ab9 */ /* 0x000fe40000000a00 */
[----:B------:R-:W-:Y:S01]  /*1650*/  ISETP.NE.U32.AND P1, PT, RZ, UR4, PT ;  /* 0x00000004ff007c0c */ /* 0x000fe2000bf25070 */
[----:B------:R-:W3:Y:S03]  /*1660*/  LDC.64 R12, c[0x0][0xad8] ;  /* 0x0002b600ff0c7b82 */ /* 0x000ee60000000a00 */
[----:B------:R-:W-:-:S06]  /*1670*/  ISETP.NE.AND.EX P1, PT, RZ, UR5, PT, P1 ;  /* 0x00000005ff007c0c */ /* 0x000fcc000bf25310 */
[----:B------:R-:W4:Y:S08]  /*1680*/  @P0 LDC.64 R4, c[0x0][0xb08] ;  /* 0x0002c200ff040b82 */ /* 0x000f300000000a00 */
[----:B------:R-:W2:Y:S01]  /*1690*/  @P1 LDC.64 R6, c[0x0][0xb28] ;  /* 0x0002ca00ff061b82 */ /* 0x000ea20000000a00 */
[----:B----4-:R-:W-:-:S05]  /*16a0*/  @P0 IMAD.WIDE R4, R127, 0x4, R4 ;  /* 0x000000047f040825 */ /* 0x010fca00078e0204 */
[----:B0-----:R-:W4:Y:S04]  /*16b0*/  @P0 LDG.E R0, desc[UR44][R4.64] ;  /* 0x0000002c04000981 */ /* 0x001f28000c1e1900 */
[----:B-1----:R-:W4:Y:S01]  /*16c0*/  @P0 LDG.E R3, desc[UR44][R4.64+0x4] ;  /* 0x0000042c04030981 */ /* 0x002f22000c1e1900 */
[----:B-----5:R-:W-:Y:S01]  /*16d0*/  MOV R2, R18 ;  /* 0x0000001200027202 */ /* 0x020fe20000000f00 */
[----:B--2---:R-:W-:-:S05]  /*16e0*/  @P1 IMAD.WIDE R6, R127, 0x4, R6 ;  /* 0x000000047f061825 */ /* 0x004fca00078e0206 */
[----:B------:R0:W5:Y:S01]  /*16f0*/  @P1 LDG.E R2, desc[UR44][R6.64] ;  /* 0x0000002c06021981 */ /* 0x000162000c1e1900 */
[----:B------:R-:W-:Y:S01]  /*1700*/  ISETP.NE.AND P1, PT, R8, 0x1, PT ;  /* 0x000000010800780c */ /* 0x000fe20003f25270 */
[----:B------:R-:W-:Y:S01]  /*1710*/  IMAD.SHL.U32 R210, R125, 0x80, RZ ;  /* 0x000000807dd27824 */ /* 0x000fe200078e00ff */
[----:B---3--:R-:W-:Y:S01]  /*1720*/  ISETP.GE.AND P2, PT, R13, 0x1, PT ;  /* 0x000000010d00780c */ /* 0x008fe20003f46270 */
[----:B------:R-:W-:-:S10]  /*1730*/  IMAD.IADD R10, R18, 0x1, -R11 ;  /* 0x00000001120a7824 */ /* 0x000fd400078e0a0b */
[----:B------:R-:W1:Y:S08]  /*1740*/  @P1 LDC R8, c[0x0][0x44c] ;  /* 0x00011300ff081b82 */ /* 0x000e700000000800 */
[----:B------:R-:W2:Y:S01]  /*1750*/  @P1 LDC R9, c[0x0][0x450] ;  /* 0x00011400ff091b82 */ /* 0x000ea20000000800 */
[----:B----4-:R-:W-:Y:S02]  /*1760*/  @P0 IMAD.IADD R45, R3, 0x1, -R0 ;  /* 0x00000001032d0824 */ /* 0x010fe400078e0a00 */
[----:B------:R-:W-:-:S02]  /*1770*/  VIADD R3, R210, 0x7f ;  /* 0x0000007fd2037836 */ /* 0x000fc40000000000 */
[----:B------:R-:W-:Y:S02]  /*1780*/  IMAD.IADD R29, R10, 0x1, R45 ;  /* 0x000000010a1d7824 */ /* 0x000fe400078e022d */
[----:B-1----:R-:W-:-:S03]  /*1790*/  @P1 IMAD.HI.U32 R4, R3, R8, RZ ;  /* 0x0000000803041227 */ /* 0x002fc600078e00ff */
[C---:B------:R-:W-:Y:S01]  /*17a0*/  IADD3 R194, R29.reuse, 0x1, -R28 ;  /* 0x000000011dc27810 */ /* 0x040fe20007ffe81c */
[----:B------:R-:W-:Y:S02]  /*17b0*/  VIADD R0, R29, 0x5f ;  /* 0x0000005f1d007836 */ /* 0x000fe40000000000 */
[----:B------:R-:W-:Y:S01]  /*17c0*/  IMAD.MOV.U32 R5, RZ, RZ, R3 ;  /* 0x000000ffff057224 */ /* 0x000fe200078e0003 */
[----:B--2---:R-:W-:Y:S01]  /*17d0*/  @P1 SHF.R.U32.HI R5, RZ, R9, R4 ;  /* 0x00000009ff051219 */ /* 0x004fe20000011604 */
[----:B------:R-:W-:-:S04]  /*17e0*/  IMAD.HI R0, R0, 0x2aaaaaab, RZ ;  /* 0x2aaaaaab00007827 */ /* 0x000fc800078e02ff */
[----:B0-----:R-:W-:Y:S01]  /*17f0*/  IMAD.IADD R7, R194, 0x1, R5 ;  /* 0x00000001c2077824 */ /* 0x001fe200078e0205 */
        /* <DEDUP_REMOVED lines=15> */
.L_x_12990:
[----:B------:R-:W-:-:S13]  /*18f0*/  ISETP.NE.AND P0, PT, R13, 0x1, PT ;  /* 0x000000010d00780c */ /* 0x000fda0003f05270 */
[----:B------:R-:W0:Y:S02]  /*1900*/  @P0 LDC.64 R4, c[0x0][0xae0] ;  /* 0x0002b800ff040b82 */ /* 0x000e240000000a00 */
[----:B0-----:R-:W-:-:S05]  /*1910*/  @P0 IMAD.HI.U32 R4, R3, R4, RZ ;  /* 0x0000000403040227 */ /* 0x001fca00078e00ff */
[----:B------:R-:W-:-:S07]  /*1920*/  @P0 SHF.R.U32.HI R3, RZ, R5, R4 ;  /* 0x00000005ff030219 */ /* 0x000fce0000011604 */
.L_x_12991:
[----:B------:R-:W-:Y:S05]  /*1930*/  BSYNC B0 ;  /* 0x0000000000007941 */ /* 0x000fea0003800000 */
.L_x_12989:
[----:B------:R-:W-:-:S05]  /*1940*/  IMAD R3, R3, R13, R13 ;  /* 0x0000000d03037224 */ /* 0x000fca00078e020d */
[----:B------:R-:W-:-:S07]  /*1950*/  VIMNMX R0, R0, R3, PT ;  /* 0x0000000300007248 */ /* 0x000fce0003fe0100 */
.L_x_12988:
        /* <DEDUP_REMOVED lines=20> */
.L_x_12994:
[----:B------:R-:W-:-:S13]  /*1aa0*/  ISETP.NE.AND P0, PT, R13, 0x1, PT ;  /* 0x000000010d00780c */ /* 0x000fda0003f05270 */
[----:B------:R-:W0:Y:S02]  /*1ab0*/  @P0 LDC.64 R6, c[0x0][0xae0] ;  /* 0x0002b800ff060b82 */ /* 0x000e240000000a00 */
[----:B0-----:R-:W-:-:S05]  /*1ac0*/  @P0 IMAD.HI.U32 R6, R3, R6, RZ ;  /* 0x0000000603060227 */ /* 0x001fca00078e00ff */
[----:B------:R-:W-:-:S07]  /*1ad0*/  @P0 SHF.R.U32.HI R3, RZ, R7, R6 ;  /* 0x00000007ff030219 */ /* 0x000fce0000011606 */
.L_x_12995:
[----:B------:R-:W-:Y:S05]  /*1ae0*/  BSYNC B0 ;  /* 0x0000000000007941 */ /* 0x000fea0003800000 */
.L_x_12993:
[----:B------:R-:W-:-:S05]  /*1af0*/  IMAD R3, R3, R13, RZ ;  /* 0x0000000d03037224 */ /* 0x000fca00078e02ff */
[----:B------:R-:W-:-:S07]  /*1b00*/  VIMNMX R4, R4, R3, !PT ;  /* 0x0000000304047248 */ /* 0x000fce0007fe0100 */
.L_x_12992:
        /* <DEDUP_REMOVED lines=44> */
.L_x_12998:
[----:B------:R-:W-:Y:S05]  /*1dd0*/  BSYNC B6 ;  /* 0x0000000000067941 */ /* 0x000fea0003800000 */
.L_x_12997:
        /* <DEDUP_REMOVED lines=20> */
.L_x_13000:
[----:B------:R-:W-:Y:S05]  /*1f20*/  BSYNC B6 ;  /* 0x0000000000067941 */ /* 0x000fea0003800000 */
.L_x_12999:
[----:B------:R-:W-:Y:S01]  /*1f30*/  ULDC.64 UR4, c[0x0][0xaf0] ;  /* 0x0002bc0000047ab9 */ /* 0x000fe20000000a00 */
[----:B------:R-:W2:Y:S01]  /*1f40*/  LDL R32, [R1+0x460] ;  /* 0x0004600001207983 */ /* 0x000ea20000100800 */
[----:B------:R-:W-:Y:S01]  /*1f50*/  ISETP.NE.U32.AND P0, PT, RZ, UR4, PT ;  /* 0x00000004ff007c0c */ /* 0x000fe2000bf05070 */
[----:B------:R-:W-:Y:S01]  /*1f60*/  IMAD.MOV.U32 R0, RZ, RZ, R127 ;  /* 0x000000ffff007224 */ /* 0x000fe200078e007f */
[----:B------:R-:W-:Y:S01]  /*1f70*/  SHF.R.S32.HI R3, RZ, 0x1f, R154 ;  /* 0x0000001fff037819 */ /* 0x000fe2000001149a */
[----:B------:R-:W-:Y:S01]  /*1f80*/  ULDC UR8, c[0x0][0x320] ;  /* 0x0000c80000087ab9 */ /* 0x000fe20000000800 */
[----:B------:R-:W-:Y:S01]  /*1f90*/  ISETP.NE.AND.EX P0, PT, RZ, UR5, PT, P0 ;  /* 0x00000005ff007c0c */ /* 0x000fe2000bf05300 */
[----:B------:R-:W0:Y:S01]  /*1fa0*/  S2R R20, SR_TID.X ;  /* 0x0000000000147919 */ /* 0x000e220000002100 */
[----:B------:R-:W-:Y:S01]  /*1fb0*/  ULDC.64 UR4, c[0x0][0x3f8] ;  /* 0x0000fe0000047ab9 */ /* 0x000fe20000000a00 */
[----:B------:R-:W1:Y:S01]  /*1fc0*/  LDC R33, c[0x0][0x3f4] ;  /* 0x0000fd00ff217b82 */ /* 0x000e620000000800 */
[----:B------:R-:W-:-:S09]  /*1fd0*/  ULDC.64 UR6, c[0x0][0x408] ;  /* 0x0001020000067ab9 */ /* 0x000fd20000000a00 */
[----:B------:R-:W3:Y:S02]  /*1fe0*/  @P0 LDC.64 R4, c[0x0][0xaf0] ;  /* 0x0002bc00ff040b82 */ /* 0x000ee40000000a00 */
[----:B---3--:R-:W-:-:S05]  /*1ff0*/  @P0 IMAD.WIDE R4, R127, 0x4, R4 ;  /* 0x000000047f040825 */ /* 0x008fca00078e0204 */
[----:B------:R3:W4:Y:S01]  /*2000*/  @P0 LDG.E R0, desc[UR44][R4.64] ;  /* 0x0000002c04000981 */ /* 0x000722000c1e1900 */
[C---:B------:R-:W-:Y:S01]  /*2010*/  IMAD R9, R3.reuse, UR4, RZ ;  /* 0x0000000403097c24 */ /* 0x040fe2000f8e02ff */
[----:B------:R-:W-:Y:S01]  /*2020*/  ISETP.GE.AND P1, PT, R152, UR8, PT ;  /* 0x0000000898007c0c */ /* 0x000fe2000bf26270 */
[----:B------:R-:W-:Y:S01]  /*2030*/  IMAD R11, R3, UR6, RZ ;  /* 0x00000006030b7c24 */ /* 0x000fe2000f8e02ff */
[----:B------:R-:W-:Y:S01]  /*2040*/  ISETP.GE.AND P0, PT, R22, UR8, PT ;  /* 0x0000000816007c0c */ /* 0x000fe2000bf06270 */
[C---:B------:R-:W-:Y:S01]  /*2050*/  IMAD R13, R154.reuse, UR5, R9 ;  /* 0x000000059a0d7c24 */ /* 0x040fe2000f8e0209 */
[----:B------:R-:W-:Y:S01]  /*2060*/  SEL R9, RZ, 0xffffffff, P1 ;  /* 0xffffffffff097807 */ /* 0x000fe20000800000 */
[C---:B------:R-:W-:Y:S01]  /*2070*/  IMAD R11, R154.reuse, UR7, R11 ;  /* 0x000000079a0b7c24 */ /* 0x040fe2000f8e020b */
[----:B------:R-:W-:Y:S01]  /*2080*/  SHF.R.S32.HI R157, RZ, 0x1f, R156 ;  /* 0x0000001fff9d7819 */ /* 0x000fe2000001149c */
[----:B------:R-:W-:Y:S01]  /*2090*/  IMAD.IADD R46, R19, 0x1, R18 ;  /* 0x00000001132e7824 */ /* 0x000fe200078e0212 */
[----:B0-----:R-:W-:Y:S01]  /*20a0*/  SHF.R.U32.HI R34, RZ, 0x7, R20 ;  /* 0x00000007ff227819 */ /* 0x001fe20000011614 */
[----:B------:R-:W-:Y:S01]  /*20b0*/  IMAD.SHL.U32 R9, R9, 0x2, RZ ;  /* 0x0000000209097824 */ /* 0x000fe200078e00ff */
[----:B------:R-:W-:Y:S01]  /*20c0*/  SEL R8, RZ, 0x1, P0 ;  /* 0x00000001ff087807 */ /* 0x000fe20000000000 */
[----:B---3--:R-:W-:Y:S01]  /*20d0*/  IMAD.WIDE.U32 R4, R154, UR6, R156 ;  /* 0x000000069a047c25 */ /* 0x008fe2000f8e009c */
[----:B------:R-:W-:-:S02]  /*20e0*/  ISETP.NE.AND P6, PT, R34, 0x1, PT ;  /* 0x000000012200780c */ /* 0x000fc40003fc5270 */
[----:B------:R-:W-:Y:S01]  /*20f0*/  LOP3.LUT R10, R9, 0x2, R8, 0xe2, !PT ;  /* 0x00000002090a7812 */ /* 0x000fe200078ee208 */
[----:B------:R-:W-:Y:S01]  /*2100*/  IMAD.WIDE.U32 R8, R154, UR4, R22 ;  /* 0x000000049a087c25 */ /* 0x000fe2000f8e0016 */
[----:B------:R-:W-:Y:S02]  /*2110*/  ISETP.GE.AND P0, PT, R163, UR8, PT ;  /* 0x00000008a3007c0c */ /* 0x000fe4000bf06270 */
[----:B------:R-:W-:Y:S01]  /*2120*/  ISETP.GE.AND P1, PT, R162, UR8, PT ;  /* 0x00000008a2007c0c */ /* 0x000fe2000bf26270 */
[----:B------:R-:W-:Y:S01]  /*2130*/  IMAD.WIDE.U32 R6, R154, UR4, R156 ;  /* 0x000000049a067c25 */ /* 0x000fe2000f8e009c */
[----:B-----5:R-:W-:Y:S02]  /*2140*/  SHF.R.S32.HI R47, RZ, 0x1f, R2 ;  /* 0x0000001fff2f7819 */ /* 0x020fe40000011402 */
[----:B------:R-:W-:Y:S01]  /*2150*/  SEL R12, RZ, 0x8, P1 ;  /* 0x00000008ff0c7807 */ /* 0x000fe20000800000 */
[----:B------:R-:W-:Y:S01]  /*2160*/  IMAD.IADD R5, R5, 0x1, R11 ;  /* 0x0000000105057824 */ /* 0x000fe200078e020b */
[----:B------:R-:W-:Y:S01]  /*2170*/  SEL R11, RZ, 0x4, P0 ;  /* 0x00000004ff0b7807 */ /* 0x000fe20000000000 */
[----:B------:R-:W-:Y:S01]  /*2180*/  IMAD.IADD R7, R7, 0x1, R13 ;  /* 0x0000000107077824 */ /* 0x000fe200078e020d */
[----:B------:R-:W-:Y:S01]  /*2190*/  ISETP.GE.AND P0, PT, R161, UR8, PT ;  /* 0x00000008a1007c0c */ /* 0x000fe2000bf06270 */
[----:B------:R-:W-:Y:S01]  /*21a0*/  IMAD R15, R47, UR6, RZ ;  /* 0x000000062f0f7c24 */ /* 0x000fe2000f8e02ff */
[----:B------:R-:W-:Y:S01]  /*21b0*/  ISETP.GE.AND P1, PT, R160, UR8, PT ;  /* 0x00000008a0007c0c */ /* 0x000fe2000bf26270 */
[----:B------:R-:W-:Y:S01]  /*21c0*/  IMAD.WIDE.U32 R18, R2, UR6, R4 ;  /* 0x0000000602127c25 */ /* 0x000fe2000f8e0004 */
[----:B------:R-:W-:-:S02]  /*21d0*/  IADD3 R9, R13, R9, RZ ;  /* 0x000000090d097210 */ /* 0x000fc40007ffe0ff */
[----:B------:R-:W-:Y:S01]  /*21e0*/  LOP3.LUT R10, R12, R10, R11, 0xfe, !PT ;  /* 0x0000000a0c0a7212 */ /* 0x000fe200078efe0b */
[----:B------:R-:W-:Y:S01]  /*21f0*/  IMAD R13, R47, UR4, RZ ;  /* 0x000000042f0d7c24 */ /* 0x000fe2000f8e02ff */
[----:B------:R-:W-:Y:S01]  /*2200*/  SEL R11, RZ, 0x10, P0 ;  /* 0x00000010ff0b7807 */ /* 0x000fe20000000000 */
[C---:B------:R-:W-:Y:S01]  /*2210*/  IMAD R15, R2.reuse, UR7, R15 ;  /* 0x00000007020f7c24 */ /* 0x040fe2000f8e020f */
[----:B------:R-:W-:Y:S01]  /*2220*/  SEL R12, RZ, 0x20, P1 ;  /* 0x00000020ff0c7807 */ /* 0x000fe20000800000 */
[C---:B------:R-:W-:Y:S01]  /*2230*/  IMAD R13, R2.reuse, UR5, R13 ;  /* 0x00000005020d7c24 */ /* 0x040fe2000f8e020d */
[----:B------:R-:W-:Y:S01]  /*2240*/  ISETP.GE.AND P1, PT, R165, UR8, PT ;  /* 0x00000008a5007c0c */ /* 0x000fe2000bf26270 */
[----:B------:R-:W-:Y:S01]  /*2250*/  IMAD.WIDE.U32 R20, R2, UR4, R6 ;  /* 0x0000000402147c25 */ /* 0x000fe2000f8e0006 */
[----:B------:R-:W-:Y:S02]  /*2260*/  ISETP.GE.AND P2, PT, R164, UR8, PT ;  /* 0x00000008a4007c0c */ /* 0x000fe4000bf46270 */
[----:B-1----:R-:W-:Y:S01]  /*2270*/  ISETP.GE.AND P0, PT, R22, R33, PT ;  /* 0x000000211600720c */ /* 0x002fe20003f06270 */
[----:B------:R-:W-:Y:S01]  /*2280*/  IMAD.WIDE.U32 R24, R2, UR4, R8 ;  /* 0x0000000402187c25 */ /* 0x000fe2000f8e0008 */
[----:B------:R-:W-:Y:S05]  /*2290*/  @!P6 WARPSYNC.ALL ;  /* 0x000000000000e948 */ /* 0x000fea0003800000 */
[----:B------:R-:W-:Y:S01]  /*22a0*/  ULDC UR4, c[0x0][0x2f4] ;  /* 0x0000bd0000047ab9 */ /* 0x000fe20000000800 */
[C---:B------:R-:W-:Y:S01]  /*22b0*/  SEL R7, R33.reuse, RZ, P0 ;  /* 0x000000ff21077207 */ /* 0x040fe20000000000 */
[----:B------:R-:W-:Y:S01]  /*22c0*/  IMAD.MOV.U32 R50, RZ, RZ, 0x20 ;  /* 0x00000020ff327424 */ /* 0x000fe200078e00ff */
[----:B------:R-:W-:Y:S01]  /*22d0*/  ISETP.GE.AND P3, PT, R152, UR4, PT ;  /* 0x0000000498007c0c */ /* 0x000fe2000bf66270 */
[----:B------:R-:W-:Y:S01]  /*22e0*/  IMAD.SHL.U32 R52, R33, 0x2, RZ ;  /* 0x0000000221347824 */ /* 0x000fe200078e00ff */
[----:B------:R-:W-:Y:S01]  /*22f0*/  SEL R5, RZ, 0x40, P1 ;  /* 0x00000040ff057807 */ /* 0x000fe20000800000 */
[C---:B------:R-:W-:Y:S01]  /*2300*/  IMAD.IADD R7, R22.reuse, 0x1, R7 ;  /* 0x0000000116077824 */ /* 0x040fe200078e0207 */
[----:B------:R-:W-:Y:S01]  /*2310*/  SEL R4, RZ, 0xffffffff, P3 ;  /* 0xffffffffff047807 */ /* 0x000fe20001800000 */
[----:B------:R-:W-:Y:S01]  /*2320*/  IMAD.IADD R54, R19, 0x1, R15 ;  /* 0x0000000113367824 */ /* 0x000fe200078e020f */
[----:B------:R-:W-:Y:S01]  /*2330*/  ISETP.GE.AND P1, PT, R22, UR4, PT ;  /* 0x0000000416007c0c */ /* 0x000fe2000bf26270 */
[----:B------:R-:W-:Y:S01]  /*2340*/  IMAD.IADD R55, R21, 0x1, R13 ;  /* 0x0000000115377824 */ /* 0x000fe200078e020d */
[----:B------:R-:W-:Y:S01]  /*2350*/  LOP3.LUT R10, R12, R10, R11, 0xfe, !PT ;  /* 0x0000000a0c0a7212 */ /* 0x000fe200078efe0b */
[----:B------:R-:W-:Y:S01]  /*2360*/  IMAD.SHL.U32 R6, R4, 0x2, RZ ;  /* 0x0000000204067824 */ /* 0x000fe200078e00ff */
[----:B------:R-:W-:Y:S01]  /*2370*/  SEL R48, RZ, 0x7fff80, P2 ;  /* 0x007fff80ff307807 */ /* 0x000fe20001000000 */
[----:B------:R-:W-:Y:S01]  /*2380*/  IMAD.IADD R56, R13, 0x1, R25 ;  /* 0x000000010d387824 */ /* 0x000fe200078e0219 */
[----:B------:R-:W-:-:S02]  /*2390*/  SHF.R.S32.HI R4, RZ, 0x1f, R7 ;  /* 0x0000001fff047819 */ /* 0x000fc40000011407 */
[----:B------:R-:W-:Y:S02]  /*23a0*/  SEL R49, RZ, 0x1, P1 ;  /* 0x00000001ff317807 */ /* 0x000fe40000800000 */
[----:B------:R-:W-:Y:S02]  /*23b0*/  LOP3.LUT R48, R48, R10, R5, 0xfe, !PT ;  /* 0x0000000a30307212 */ /* 0x000fe400078efe05 */
[----:B------:R-:W-:Y:S02]  /*23c0*/  LEA.HI R4, R4, R7, RZ, 0x3 ;  /* 0x0000000704047211 */ /* 0x000fe400078f18ff */
[----:B------:R-:W-:Y:S02]  /*23d0*/  LOP3.LUT R49, R6, 0x2, R49, 0xe2, !PT ;  /* 0x0000000206317812 */ /* 0x000fe400078ee231 */
[--C-:B------:R-:W-:Y:S02]  /*23e0*/  LOP3.LUT R6, R191, 0x38, R4.reuse, 0xf8, !PT ;  /* 0x00000038bf067812 */ /* 0x100fe400078ef804 */
[----:B------:R-:W-:-:S02]  /*23f0*/  LOP3.LUT R5, R206, 0x38, R4, 0xf8, !PT ;  /* 0x00000038ce057812 */ /* 0x000fc400078ef804 */
[----:B------:R-:W-:Y:S02]  /*2400*/  PRMT R69, R48, 0x8880, RZ ;  /* 0x0000888030457816 */ /* 0x000fe400000000ff */
[----:B------:R-:W-:Y:S02]  /*2410*/  LOP3.LUT R61, R6, R207, RZ, 0x3c, !PT ;  /* 0x000000cf063d7212 */ /* 0x000fe400078e3cff */
[----:B------:R-:W-:Y:S02]  /*2420*/  LOP3.LUT R62, R5, R208, RZ, 0x3c, !PT ;  /* 0x000000d0053e7212 */ /* 0x000fe400078e3cff */
[----:B------:R-:W-:Y:S01]  /*2430*/  PRMT R69, R69, 0x7710, RZ ;  /* 0x0000771045457816 */ /* 0x000fe200000000ff */
[----:B------:R-:W-:Y:S01]  /*2440*/  IMAD.IADD R61, R192, 0x1, R61 ;  /* 0x00000001c03d7824 */ /* 0x000fe200078e023d */
[----:B------:R-:W-:Y:S01]  /*2450*/  LOP3.LUT R59, R4, 0xfffffff8, RZ, 0xc0, !PT ;  /* 0xfffffff8043b7812 */ /* 0x000fe200078ec0ff */
[----:B------:R-:W-:Y:S01]  /*2460*/  IMAD.IADD R62, R209, 0x1, R62 ;  /* 0x00000001d13e7824 */ /* 0x000fe200078e023e */
[----:B------:R-:W-:-:S02]  /*2470*/  LOP3.LUT R63, R69, 0x1, RZ, 0xc0, !PT ;  /* 0x00000001453f7812 */ /* 0x000fc400078ec0ff */
[C---:B------:R-:W-:Y:S02]  /*2480*/  LOP3.LUT R64, R69.reuse, 0x2, RZ, 0xc0, !PT ;  /* 0x0000000245407812 */ /* 0x040fe400078ec0ff */
[C---:B------:R-:W-:Y:S02]  /*2490*/  LOP3.LUT R65, R69.reuse, 0x4, RZ, 0xc0, !PT ;  /* 0x0000000445417812 */ /* 0x040fe400078ec0ff */
[C---:B------:R-:W-:Y:S02]  /*24a0*/  LOP3.LUT R66, R69.reuse, 0x8, RZ, 0xc0, !PT ;  /* 0x0000000845427812 */ /* 0x040fe400078ec0ff */
[C---:B------:R-:W-:Y:S02]  /*24b0*/  LOP3.LUT R67, R69.reuse, 0x10, RZ, 0xc0, !PT ;  /* 0x0000001045437812 */ /* 0x040fe400078ec0ff */
[----:B------:R-:W-:Y:S02]  /*24c0*/  LOP3.LUT R68, R69, 0x20, RZ, 0xc0, !PT ;  /* 0x0000002045447812 */ /* 0x000fe400078ec0ff */
[----:B------:R-:W-:-:S02]  /*24d0*/  SHF.R.S32.HI R51, RZ, 0x1f, R126 ;  /* 0x0000001fff337819 */ /* 0x000fc4000001147e */
[----:B------:R-:W-:Y:S02]  /*24e0*/  SHF.R.S32.HI R58, RZ, 0x3, R4 ;  /* 0x00000003ff3a7819 */ /* 0x000fe40000011404 */
[----:B------:R-:W-:Y:S02]  /*24f0*/  SHF.R.S32.HI R60, RZ, 0x1f, R59 ;  /* 0x0000001fff3c7819 */ /* 0x000fe4000001143b */
[----:B------:R-:W-:Y:S01]  /*2500*/  LOP3.LUT R69, R69, 0x40, RZ, 0xc0, !PT ;  /* 0x0000004045457812 */ /* 0x000fe200078ec0ff */
[----:B------:R-:W-:Y:S01]  /*2510*/  @!P6 BAR.SYNC.DEFER_BLOCKING 0x9, 0x100 ;  /* 0x024400000000eb1d */ /* 0x000fe20000010000 */
[----:B--2---:R-:W-:-:S04]  /*2520*/  LOP3.LUT P4, RZ, R32, 0x4, RZ, 0xc0, !PT ;  /* 0x0000000420ff7812 */ /* 0x004fc8000788c0ff */
[----:B------:R-:W-:-:S05]  /*2530*/  SEL R50, R50, 0xffffffe0, !P4 ;  /* 0xffffffe032327807 */ /* 0x000fca0006000000 */
[----:B------:R-:W-:Y:S01]  /*2540*/  IMAD.IADD R53, R167, 0x1, R50 ;  /* 0x00000001a7357824 */ /* 0x000fe200078e0232 */
[----:B----4-:R-:W-:-:S07]  /*2550*/  SHF.R.S32.HI R57, RZ, 0x1f, R0 ;  /* 0x0000001fff397819 */ /* 0x010fce0000011400 */
.L_x_13058:
[----:B------:R-:W0:Y:S01]  /*2560*/  LDC R77, c[0x0][0x430] ;  /* 0x00010c00ff4d7b82 */ /* 0x000e220000000800 */
[----:B------:R-:W-:Y:S01]  /*2570*/  IADD3 R31, R31, -0x1, RZ ;  /* 0xffffffff1f1f7810 */ /* 0x000fe20007ffe0ff */
[----:B------:R-:W-:Y:S02]  /*2580*/  IMAD R4, R193, 0x40, R154 ;  /* 0x00000040c1047824 */ /* 0x000fe400078e029a */
[----:B------:R-:W-:Y:S02]  /*2590*/  IMAD.MOV.U32 R76, RZ, RZ, RZ ;  /* 0x000000ffff4c7224 */ /* 0x000fe400078e00ff */
[----:B--2---:R-:W-:Y:S02]  /*25a0*/  IMAD R8, R31, 0x60, R4 ;  /* 0x000000601f087824 */ /* 0x004fe400078e0204 */
[----:B------:R-:W1:Y:S02]  /*25b0*/  LDC R85, c[0x0][0x3f4] ;  /* 0x0000fd00ff557b82 */ /* 0x000e640000000800 */
        /* <DEDUP_REMOVED lines=16> */
[----:B------:R-:W-:Y:S01]  /*26c0*/  @!P2 IMAD.IADD R5, R5, 0x1, R7 ;  /* 0x000000010505a824 */ /* 0x000fe200078e0207 */
[----:B--2---:R-:W-:-:S04]  /*26d0*/  @!P2 LEA R6, P3, R4, R12, 0x2 ;  /* 0x0000000c0406a211 */ /* 0x004fc800078610ff */
[----:B------:R-:W-:Y:S02]  /*26e0*/  @!P2 LEA.HI.X R7, R4, R13, R5, 0x2, P3 ;  /* 0x0000000d0407a211 */ /* 0x000fe400018f1405 */
[----:B-1----:R-:W-:Y:S01]  /*26f0*/  ISETP.GE.AND P3, PT, R85, 0x1, PT ;  /* 0x000000015500780c */ /* 0x002fe20003f66270 */
[----:B------:R-:W-:Y:S01]  /*2700*/  IMAD.MOV R4, RZ, RZ, -R9 ;  /* 0x000000ffff047224 */ /* 0x000fe200078e0a09 */
[----:B------:R-:W-:Y:S05]  /*2710*/  YIELD ;  /* 0x0000000000007946 */ /* 0x000fea0003800000 */
[C---:B------:R-:W-:Y:S01]  /*2720*/  IMAD R75, R153.reuse, 0x1800, R167 ;  /* 0x00001800994b7824 */ /* 0x040fe200078e02a7 */
[----:B------:R-:W-:Y:S01]  /*2730*/  BSSY B0, `(.L_x_13001) ;  /* 0x0000317000007945 */ /* 0x000fe20003800000 */
[----:B------:R-:W-:Y:S01]  /*2740*/  IMAD R5, R153, 0x1800, R53 ;  /* 0x0000180099057824 */ /* 0x000fe200078e0235 */
[----:B------:R0:W5:Y:S01]  /*2750*/  @!P2 LDG.E R76, desc[UR44][R6.64] ;  /* 0x0000002c064ca981 */ /* 0x000162000c1e1900 */
[----:B------:R-:W-:Y:S01]  /*2760*/  IMAD R77, R77, R4, R11 ;  /* 0x000000044d4d7224 */ /* 0x000fe200078e020b */
[----:B------:R-:W-:Y:S01]  /*2770*/  ISETP.GT.AND P2, PT, R31, R44, PT ;  /* 0x0000002c1f00720c */ /* 0x000fe20003f44270 */
[----:B------:R-:W-:-:S02]  /*2780*/  IMAD R75, R75, 0x2, R30 ;  /* 0x000000024b4b7824 */ /* 0x000fc400078e021e */
[----:B------:R-:W-:Y:S01]  /*2790*/  IMAD R74, R5, 0x2, R30 ;  /* 0x00000002054a7824 */ /* 0x000fe200078e021e */
[----:B------:R-:W-:Y:S09]  /*27a0*/  @!P3 BRA `(.L_x_13002) ;  /* 0x0000002c0024b947 */ /* 0x000ff20003800000 */
[----:B------:R-:W-:Y:S01]  /*27b0*/  SHF.R.S32.HI R78, RZ, 0x1f, R77 ;  /* 0x0000001fff4e7819 */ /* 0x000fe2000001144d */
[----:B------:R-:W-:Y:S01]  /*27c0*/  ULDC.64 UR4, c[0x0][0x300] ;  /* 0x0000c00000047ab9 */ /* 0x000fe20000000a00 */
[----:B-----5:R-:W-:Y:S01]  /*27d0*/  SHF.R.S32.HI R79, RZ, 0x1f, R76 ;  /* 0x0000001fff4f7819 */ /* 0x020fe2000001144c */
[----:B------:R-:W-:Y:S01]  /*27e0*/  IMAD.WIDE.U32 R4, R77, UR4, RZ ;  /* 0x000000044d047c25 */ /* 0x000fe2000f8e00ff */
[----:B------:R-:W1:Y:S01]  /*27f0*/  LDC.64 R10, c[0x0][0x3f8] ;  /* 0x0000fe00ff0a7b82 */ /* 0x000e620000000a00 */
[----:B------:R-:W-:Y:S02]  /*2800*/  ULDC.U8 UR6, c[0x0][0x410] ;  /* 0x0001040000067ab9 */ /* 0x000fe40000000000 */
[----:B0-----:R-:W-:Y:S01]  /*2810*/  IMAD R6, R78, UR4, RZ ;  /* 0x000000044e067c24 */ /* 0x001fe2000f8e02ff */
[----:B------:R-:W-:Y:S01]  /*2820*/  ISETP.NE.AND P3, PT, RZ, UR6, PT ;  /* 0x00000006ff007c0c */ /* 0x000fe2000bf65270 */
[----:B------:R-:W-:Y:S02]  /*2830*/  IMAD R81, R31, -0x60, R45 ;  /* 0xffffffa01f517824 */ /* 0x000fe400078e022d */
[----:B------:R-:W-:Y:S01]  /*2840*/  IMAD R7, R77, UR5, R6 ;  /* 0x000000054d077c24 */ /* 0x000fe2000f8e0206 */
[----:B------:R-:W0:Y:S01]  /*2850*/  LDC.64 R12, c[0x0][0x408] ;  /* 0x00010200ff0c7b82 */ /* 0x000e220000000a00 */
[----:B------:R-:W-:Y:S01]  /*2860*/  ULDC.64 UR4, c[0x0][0x310] ;  /* 0x0000c40000047ab9 */ /* 0x000fe20000000a00 */
[----:B------:R-:W-:Y:S01]  /*2870*/  VIMNMX R81, R81, 0x60, PT ;  /* 0x0000006051517848 */ /* 0x000fe20003fe0100 */
[----:B------:R-:W-:-:S02]  /*2880*/  IMAD.IADD R5, R5, 0x1, R7 ;  /* 0x0000000105057824 */ /* 0x000fc400078e0207 */
[----:B------:R-:W-:Y:S02]  /*2890*/  IMAD R7, R79, UR4, RZ ;  /* 0x000000044f077c24 */ /* 0x000fe4000f8e02ff */
[----:B------:R-:W-:-:S04]  /*28a0*/  IMAD.WIDE.U32 R4, R76, UR4, R4 ;  /* 0x000000044c047c25 */ /* 0x000fc8000f8e0004 */
[----:B------:R-:W-:Y:S01]  /*28b0*/  IMAD R7, R76, UR5, R7 ;  /* 0x000000054c077c24 */ /* 0x000fe2000f8e0207 */
[----:B------:R-:W-:-:S04]  /*28c0*/  ULDC.64 UR4, c[0x0][0x308] ;  /* 0x0000c20000047ab9 */ /* 0x000fc80000000a00 */
[----:B------:R-:W-:Y:S01]  /*28d0*/  IADD3 R5, R5, R7, RZ ;  /* 0x0000000705057210 */ /* 0x000fe20007ffe0ff */
[----:B------:R-:W-:Y:S02]  /*28e0*/  IMAD R7, R51, UR4, RZ ;  /* 0x0000000433077c24 */ /* 0x000fe4000f8e02ff */
[----:B-1----:R-:W-:-:S04]  /*28f0*/  IMAD.WIDE.U32 R14, R31, R10, RZ ;  /* 0x0000000a1f0e7225 */ /* 0x002fc800078e00ff */
[----:B------:R-:W-:Y:S01]  /*2900*/  IMAD.WIDE.U32 R82, R126, UR4, R4 ;  /* 0x000000047e527c25 */ /* 0x000fe2000f8e0004 */
[----:B------:R-:W-:-:S03]  /*2910*/  SHF.R.S32.HI R5, RZ, 0x1f, R31 ;  /* 0x0000001fff057819 */ /* 0x000fc6000001141f */
[----:B------:R-:W-:Y:S01]  /*2920*/  IMAD R7, R126, UR5, R7 ;  /* 0x000000057e077c24 */ /* 0x000fe2000f8e0207 */
[----:B------:R-:W-:Y:S01]  /*2930*/  ULDC.64 UR4, c[0x0][0x2e8] ;  /* 0x0000ba0000047ab9 */ /* 0x000fe20000000a00 */
[C---:B------:R-:W-:Y:S01]  /*2940*/  IMAD R4, R5.reuse, R10, RZ ;  /* 0x0000000a05047224 */ /* 0x040fe200078e02ff */
[----:B------:R-:W-:Y:S01]  /*2950*/  LEA R80, P4, R82, UR4, 0x1 ;  /* 0x0000000452507c11 */ /* 0x000fe2000f8808ff */
[-C--:B0-----:R-:W-:Y:S02]  /*2960*/  IMAD R6, R5, R12.reuse, RZ ;  /* 0x0000000c05067224 */ /* 0x081fe400078e02ff */
[----:B------:R-:W-:Y:S02]  /*2970*/  IMAD.IADD R5, R83, 0x1, R7 ;  /* 0x0000000153057824 */ /* 0x000fe400078e0207 */
[----:B------:R-:W-:-:S03]  /*2980*/  IMAD.WIDE.U32 R70, R31, R12, RZ ;  /* 0x0000000c1f467225 */ /* 0x000fc600078e00ff */
[----:B------:R-:W-:Y:S01]  /*2990*/  LEA.HI.X R82, R82, UR5, R5, 0x1, P4 ;  /* 0x0000000552527c11 */ /* 0x000fe2000a0f0c05 */
[C---:B------:R-:W-:Y:S02]  /*29a0*/  IMAD R7, R31.reuse, R11, R4 ;  /* 0x0000000b1f077224 */ /* 0x040fe400078e0204 */
        /* <DEDUP_REMOVED lines=19> */
[----:B------:R-:W-:Y:S02]  /*2ae0*/  CS2R R38, SRZ ;  /* 0x0000000000267805 */ /* 0x000fe4000001ff00 */
[----:B------:R-:W-:Y:S02]  /*2af0*/  CS2R R72, SRZ ;  /* 0x0000000000487805 */ /* 0x000fe4000001ff00 */
[----:B------:R-:W-:Y:S01]  /*2b00*/  CS2R R40, SRZ ;  /* 0x0000000000287805 */ /* 0x000fe2000001ff00 */
[----:B------:R-:W-:-:S02]  /*2b10*/  IMAD.MOV.U32 R4, RZ, RZ, R18 ;  /* 0x000000ffff047224 */ /* 0x000fc400078e0012 */
[----:B------:R-:W-:Y:S02]  /*2b20*/  IMAD.MOV.U32 R5, RZ, RZ, R54 ;  /* 0x000000ffff057224 */ /* 0x000fe400078e0036 */
[----:B------:R-:W-:Y:S02]  /*2b30*/  IMAD R37, R83, 0x60, RZ ;  /* 0x0000006053257824 */ /* 0x000fe400078e02ff */
[----:B------:R-:W-:Y:S01]  /*2b40*/  IMAD.WIDE.U32 R34, R70, 0x60, R4 ;  /* 0x0000006046227825 */ /* 0x000fe200078e0004 */
[----:B------:R-:W-:-:S03]  /*2b50*/  LEA R4, P4, R32, UR4, 0x1 ;  /* 0x0000000420047c11 */ /* 0x000fc6000f8808ff */
[----:B------:R-:W-:Y:S01]  /*2b60*/  IMAD.IADD R5, R33, 0x1, R7 ;  /* 0x0000000121057824 */ /* 0x000fe200078e0207 */
[----:B------:R-:W-:Y:S01]  /*2b70*/  LEA R6, P5, R34, UR6, 0x1 ;  /* 0x0000000622067c11 */ /* 0x000fe2000f8a08ff */
[----:B------:R-:W-:-:S03]  /*2b80*/  IMAD.IADD R7, R35, 0x1, R37 ;  /* 0x0000000123077824 */ /* 0x000fc600078e0225 */
[----:B------:R-:W-:Y:S02]  /*2b90*/  LEA.HI.X R5, R32, UR5, R5, 0x1, P4 ;  /* 0x0000000520057c11 */ /* 0x000fe4000a0f0c05 */
[----:B------:R-:W-:Y:S02]  /*2ba0*/  LEA.HI.X R7, R34, UR7, R7, 0x1, P5 ;  /* 0x0000000722077c11 */ /* 0x000fe4000a8f0c07 */
[-C--:B------:R-:W-:Y:S02]  /*2bb0*/  ISETP.GE.AND P4, PT, R156, R85.reuse, PT ;  /* 0x000000559c00720c */ /* 0x080fe40003f86270 */
[----:B------:R-:W-:-:S11]  /*2bc0*/  ISETP.GE.AND P5, PT, R159, R85, PT ;  /* 0x000000559f00720c */ /* 0x000fd60003fa6270 */
[----:B------:R0:W5:Y:S04]  /*2bd0*/  @!P4 LDG.E.64 R42, desc[UR44][R4.64] ;  /* 0x0000002c042ac981 */ /* 0x000168000c1e1b00 */
[----:B------:R0:W5:Y:S04]  /*2be0*/  @!P5 LDG.E.64 R38, desc[UR44][R4.64+0x20] ;  /* 0x0000202c0426d981 */ /* 0x000168000c1e1b00 */
[----:B------:R0:W5:Y:S04]  /*2bf0*/  @!P4 LDG.E.64 R72, desc[UR44][R6.64] ;  /* 0x0000002c0648c981 */ /* 0x000168000c1e1b00 */
[----:B------:R0:W5:Y:S02]  /*2c00*/  @!P5 LDG.E.64 R40, desc[UR44][R6.64+0x20] ;  /* 0x0000202c0628d981 */ /* 0x000164000c1e1b00 */
.L_x_13005:
[----:B------:R-:W-:Y:S05]  /*2c10*/  BSYNC B1 ;  /* 0x0000000000017941 */ /* 0x000fea0003800000 */
.L_x_13004:
[----:B------:R-:W-:Y:S01]  /*2c20*/  ISETP.GE.AND P4, PT, R166, R81, PT ;  /* 0x00000051a600720c */ /* 0x000fe20003f86270 */
[----:B------:R-:W-:Y:S01]  /*2c30*/  BSSY B1, `(.L_x_13006) ;  /* 0x0000023000017945 */ /* 0x000fe20003800000 */
[----:B------:R-:W-:Y:S02]  /*2c40*/  CS2R R34, SRZ ;  /* 0x0000000000227805 */ /* 0x000fe4000001ff00 */
[----:B------:R-:W-:Y:S01]  /*2c50*/  CS2R R32, SRZ ;  /* 0x0000000000207805 */ /* 0x000fe2000001ff00 */
[----:B-----5:R-:W-:Y:S01]  /*2c60*/  IMAD.MOV.U32 R86, RZ, RZ, R38 ;  /* 0x000000ffff567224 */ /* 0x020fe200078e0026 */
[----:B------:R-:W-:Y:S02]  /*2c70*/  MOV R87, R39 ;  /* 0x0000002700577202 */ /* 0x000fe40000000f00 */
[----:B------:R-:W-:-:S05]  /*2c80*/  CS2R R36, SRZ ;  /* 0x0000000000247805 */ /* 0x000fca000001ff00 */
[----:B------:R-:W-:Y:S05]  /*2c90*/  @P4 BRA `(.L_x_13007) ;  /* 0x0000000000704947 */ /* 0x000fea0003800000 */
[C---:B0-----:R-:W-:Y:S01]  /*2ca0*/  SHF.L.U64.HI R5, R10.reuse, 0x6, R11 ;  /* 0x000000060a057819 */ /* 0x041fe2000001020b */
[----:B------:R-:W-:Y:S01]  /*2cb0*/  IMAD.SHL.U32 R4, R10, 0x40, RZ ;  /* 0x000000400a047824 */ /* 0x000fe200078e00ff */
[C---:B------:R-:W-:Y:S01]  /*2cc0*/  SHF.L.U64.HI R7, R12.reuse, 0x6, R13 ;  /* 0x000000060c077819 */ /* 0x040fe2000001020d */
[----:B------:R-:W-:Y:S01]  /*2cd0*/  IMAD.SHL.U32 R6, R12, 0x40, RZ ;  /* 0x000000400c067824 */ /* 0x000fe200078e00ff */
[----:B------:R-:W-:Y:S01]  /*2ce0*/  ULDC.64 UR4, c[0x0][0x3e8] ;  /* 0x0000fa0000047ab9 */ /* 0x000fe20000000a00 */
[----:B------:R-:W-:Y:S01]  /*2cf0*/  IMAD.WIDE.U32 R4, R14, 0x60, R4 ;  /* 0x000000600e047825 */ /* 0x000fe200078e0004 */
[----:B------:R-:W-:Y:S01]  /*2d00*/  ULDC.64 UR6, c[0x0][0x400] ;  /* 0x0001000000067ab9 */ /* 0x000fe20000000a00 */
[----:B------:R-:W-:Y:S02]  /*2d10*/  CS2R R34, SRZ ;  /* 0x0000000000227805 */ /* 0x000fe4000001ff00 */
[----:B------:R-:W-:Y:S01]  /*2d20*/  CS2R R36, SRZ ;  /* 0x0000000000247805 */ /* 0x000fe2000001ff00 */
[----:B------:R-:W-:Y:S01]  /*2d30*/  IMAD R10, R84, 0x60, RZ ;  /* 0x00000060540a7824 */ /* 0x000fe200078e02ff */
[----:B------:R-:W-:Y:S01]  /*2d40*/  IADD3 R9, P5, R20, R4, RZ ;  /* 0x0000000414097210 */ /* 0x000fe20007fbe0ff */
[----:B------:R-:W-:-:S03]  /*2d50*/  IMAD.WIDE.U32 R6, R70, 0x60, R6 ;  /* 0x0000006046067825 */ /* 0x000fc600078e0006 */
[----:B------:R-:W-:Y:S01]  /*2d60*/  IADD3.X R10, R55, R10, R5, P5, !PT ;  /* 0x0000000a370a7210 */ /* 0x000fe20002ffe405 */
[----:B------:R-:W-:Y:S01]  /*2d70*/  IMAD R83, R83, 0x60, RZ ;  /* 0x0000006053537824 */ /* 0x000fe200078e02ff */
[----:B------:R-:W-:-:S04]  /*2d80*/  IADD3 R8, P5, R18, R6, RZ ;  /* 0x0000000612087210 */ /* 0x000fc80007fbe0ff */
[----:B------:R-:W-:Y:S02]  /*2d90*/  IADD3.X R7, R54, R83, R7, P5, !PT ;  /* 0x0000005336077210 */ /* 0x000fe40002ffe407 */
        /* <DEDUP_REMOVED lines=12> */
.L_x_13007:
[----:B------:R-:W-:Y:S05]  /*2e60*/  BSYNC B1 ;  /* 0x0000000000017941 */ /* 0x000fea0003800000 */
.L_x_13006:
[----:B------:R-:W-:Y:S01]  /*2e70*/  ULOP3.LUT UR4, UR38, 0x1, URZ, 0xfc, !UPT ;  /* 0x0000000126047892 */ /* 0x000fe2000f8efc3f */
[----:B01----:R-:W-:Y:S01]  /*2e80*/  IMAD.MOV.U32 R4, RZ, RZ, R42 ;  /* 0x000000ffff047224 */ /* 0x003fe200078e002a */
[----:B------:R-:W-:Y:S01]  /*2e90*/  PRMT R89, R87, 0x5410, R86 ;  /* 0x0000541057597816 */ /* 0x000fe20000000056 */
[----:B------:R-:W-:Y:S01]  /*2ea0*/  IMAD.MOV.U32 R5, RZ, RZ, R43 ;  /* 0x000000ffff057224 */ /* 0x000fe200078e002b */
[----:B------:R-:W-:Y:S01]  /*2eb0*/  UISETP.NE.AND UP0, UPT, UR4, 0x3, UPT ;  /* 0x000000030400788c */ /* 0x000fe2000bf05270 */
[----:B------:R-:W-:Y:S02]  /*2ec0*/  IMAD.MOV.U32 R6, RZ, RZ, R40 ;  /* 0x000000ffff067224 */ /* 0x000fe400078e0028 */
[----:B-----5:R-:W-:Y:S01]  /*2ed0*/  IMAD.MOV.U32 R7, RZ, RZ, R8 ;  /* 0x000000ffff077224 */ /* 0x020fe200078e0008 */
[----:B------:R-:W-:Y:S01]  /*2ee0*/  PRMT R94, R4, 0x5410, R5 ;  /* 0x00005410045e7816 */ /* 0x000fe20000000005 */
[----:B------:R-:W-:Y:S01]  /*2ef0*/  IMAD.MOV.U32 R4, RZ, RZ, R41 ;  /* 0x000000ffff047224 */ /* 0x000fe200078e0029 */
[----:B------:R-:W-:Y:S01]  /*2f00*/  PRMT R95, R6, 0x7610, R95 ;  /* 0x00007610065f7816 */ /* 0x000fe2000000005f */
[----:B------:R-:W-:Y:S01]  /*2f10*/  IMAD.MOV.U32 R5, RZ, RZ, R72 ;  /* 0x000000ffff057224 */ /* 0x000fe200078e0048 */
[----:B------:R-:W-:Y:S01]  /*2f20*/  PLOP3.LUT P5, PT, PT, PT, UP0, 0x80, 0x0 ;  /* 0x000000000000781c */ /* 0x000fe20003faf008 */
        /* <DEDUP_REMOVED lines=11> */
[----:B------:R-:W-:Y:S02]  /*2fe0*/  IMAD.MOV.U32 R5, RZ, RZ, R33 ;  /* 0x000000ffff057224 */ /* 0x000fe400078e0021 */
[----:B------:R-:W-:-:S03]  /*2ff0*/  IMAD.MOV.U32 R6, RZ, RZ, R36 ;  /* 0x000000ffff067224 */ /* 0x000fc600078e0024 */
[----:B------:R-:W-:Y:S02]  /*3000*/  PRMT R86, R4, 0x5410, R5 ;  /* 0x0000541004567816 */ /* 0x000fe40000000005 */
[----:B------:R-:W-:Y:S01]  /*3010*/  PRMT R88, R7, 0x5410, R6 ;  /* 0x0000541007587816 */ /* 0x000fe20000000006 */
[----:B------:R-:W-:Y:S06]  /*3020*/  @!P5 BRA `(.L_x_13008) ;  /* 0x000000000004d947 */ /* 0x000fec0003800000 */
[----:B------:R-:W-:Y:S01]  /*3030*/  BPT.TRAP 0x1 ;  /* 0x000000040000795c */ /* 0x000fe20000300000 */
.L_x_13008:
[----:B------:R-:W-:Y:S01]  /*3040*/  IMAD R70, R153, 0x8, R148 ;  /* 0x0000000899467824 */ /* 0x000fe200078e0294 */
[----:B------:R-:W-:Y:S01]  /*3050*/  SHF.L.U32 R83, R158, 0x1f, RZ ;  /* 0x0000001f9e537819 */ /* 0x000fe200000006ff */
[----:B------:R-:W-:Y:S03]  /*3060*/  BSSY B1, `(.L_x_13009) ;  /* 0x0000003000017945 */ /* 0x000fe60003800000 */
[----:B------:R-:W0:Y:S02]  /*3070*/  SYNCS.PHASECHK.TRANS64.TRYWAIT P6, [R70+URZ+0x32490], R83 ;  /* 0x03249053460075a7 */ /* 0x000e2400080c017f */
[----:B0-----:R-:W-:Y:S05]  /*3080*/  @!P6 BRA `(.L_x_13010) ;  /* 0x000003400014e947 */ /* 0x001fea0003800000 */
.L_x_13357:
[----:B------:R-:W-:Y:S05]  /*3090*/  BSYNC B1 ;  /* 0x0000000000017941 */ /* 0x000fea0003800000 */
.L_x_13009:
[----:B------:R-:W-:-:S03]  /*30a0*/  UMOV UR4, 0xffffffff ;  /* 0xffffffff00047882 */ /* 0x000fc60000000000 */
[----:B------:R-:W-:Y:S05]  /*30b0*/  BRA.DIV UR4, `(.L_x_13011) ;  /* 0x00000342041c7947 */ /* 0x000fea000b800000 */
[----:B------:R1:W2:Y:S04]  /*30c0*/  SHFL.IDX PT, R71, R82, RZ, 0x1c1f ;  /* 0x001c1fff52477589 */ /* 0x0002a800000e0000 */
[----:B------:R1:W3:Y:S02]  /*30d0*/  SHFL.IDX PT, R14, R80, RZ, 0x1c1f ;  /* 0x001c1fff500e7589 */ /* 0x0002e400000e0000 */
.L_x_13361:
        /* <DEDUP_REMOVED lines=51> */
.L_x_13017:
[----:B------:R-:W-:Y:S05]  /*3410*/  BSYNC B3 ;  /* 0x0000000000037941 */ /* 0x000fea0003800000 */
.L_x_13016:
[----:B0-----:R4:W-:Y:S02]  /*3420*/  ST.E.128 desc[UR44][R10.64], R4 ;  /* 0x000000040a007985 */ /* 0x0019e4000c101d2c */
.L_x_13015:
[----:B------:R-:W-:Y:S05]  /*3430*/  BSYNC B2 ;  /* 0x0000000000027941 */ /* 0x000fea0003800000 */
.L_x_13014:
[----:B------:R-:W-:-:S13]  /*3440*/  LOP3.LUT P3, RZ, R49, 0x2, RZ, 0xc0, !PT ;  /* 0x0000000231ff7812 */ /* 0x000fda000786c0ff */
[----:B------:R-:W-:Y:S05]  /*3450*/  @!P3 BRA `(.L_x_13013) ;  /* 0x0000000000c4b947 */ /* 0x000fea0003800000 */
[----:B----4-:R4:W0:Y:S01]  /*3460*/  LDS.128 R4, [R74] ;  /* 0x000000004a047984 */ /* 0x0108220000000c00 */
        /* <DEDUP_REMOVED lines=8> */
[----:B------:R-:W-:Y:S01]  /*34f0*/  HADD2.F32 R6, -RZ, R5.H1_H1 ;  /* 0x30000005ff067230 */ /* 0x000fe20000004100 */
[--C-:B------:R-:W-:Y:S01]  /*3500*/  SHF.R.U64 R14, R38, 0x10, R39.reuse ;  /* 0x00000010260e7819 */ /* 0x100fe20000001227 */
[----:B------:R-:W-:Y:S01]  /*3510*/  HADD2.F32 R15, -RZ, R15.H0_H0 ;  /* 0x2000000fff0f7230 */ /* 0x000fe20000004100 */
[----:B------:R-:W-:Y:S01]  /*3520*/  SHF.R.U32.HI R38, RZ, 0x10, R39 ;  /* 0x00000010ff267819 */ /* 0x000fe20000011627 */
[----:B------:R-:W-:Y:S02]  /*3530*/  HADD2.F32 R40, -RZ, R40.H0_H0 ;  /* 0x20000028ff287230 */ /* 0x000fe40000004100 */
[--C-:B------:R-:W-:Y:S02]  /*3540*/  HADD2.F32 R13, -RZ, R7.reuse.H1_H1 ;  /* 0x30000007ff0d7230 */ /* 0x100fe40000004100 */
[----:B------:R-:W-:Y:S01]  /*3550*/  FMUL.FTZ R42, R6, R15 ;  /* 0x0000000f062a7220 */ /* 0x000fe20000410000 */
[----:B------:R-:W-:-:S02]  /*3560*/  HADD2.F32 R7, -RZ, R7.H0_H0 ;  /* 0x20000007ff077230 */ /* 0x000fc40000004100 */
[----:B------:R-:W-:Y:S02]  /*3570*/  HADD2.F32 R5, -RZ, R5.H0_H0 ;  /* 0x20000005ff057230 */ /* 0x000fe40000004100 */
[-C--:B------:R-:W-:Y:S01]  /*3580*/  FMUL.FTZ R72, R13, R40.reuse ;  /* 0x000000280d487220 */ /* 0x080fe20000410000 */
[----:B------:R-:W-:Y:S02]  /*3590*/  HADD2.F32 R14, -RZ, R14.H0_H0 ;  /* 0x2000000eff0e7230 */ /* 0x000fe40000004100 */
[----:B------:R-:W-:Y:S01]  /*35a0*/  FMUL.FTZ R40, R7, R40 ;  /* 0x0000002807287220 */ /* 0x000fe20000410000 */
[----:B------:R-:W-:Y:S02]  /*35b0*/  HADD2.F32 R38, -RZ, R38.H0_H0 ;  /* 0x20000026ff267230 */ /* 0x000fe40000004100 */
[C---:B------:R-:W-:Y:S01]  /*35c0*/  FMUL.FTZ R15, R5.reuse, R15 ;  /* 0x0000000f050f7220 */ /* 0x040fe20000410000 */
[----:B------:R-:W-:Y:S01]  /*35d0*/  FFMA.FTZ R42, R5, R14, -R42 ;  /* 0x0000000e052a7223 */ /* 0x000fe2000001082a */
[----:B------:R-:W-:-:S02]  /*35e0*/  HADD2.F32 R5, -RZ, R4.H1_H1 ;  /* 0x30000004ff057230 */ /* 0x000fc40000004100 */
[----:B------:R-:W-:Y:S01]  /*35f0*/  FFMA.FTZ R43, R13, R38, R40 ;  /* 0x000000260d2b7223 */ /* 0x000fe20000010028 */
[----:B------:R-:W-:Y:S01]  /*3600*/  FFMA.FTZ R41, R6, R14, R15 ;  /* 0x0000000e06297223 */ /* 0x000fe2000001000f */
[--C-:B------:R-:W-:Y:S02]  /*3610*/  HADD2.F32 R13, -RZ, R95.reuse.H0_H0 ;  /* 0x2000005fff0d7230 */ /* 0x100fe40000004100 */
[----:B------:R-:W-:Y:S01]  /*3620*/  FFMA.FTZ R72, R7, R38, -R72 ;  /* 0x0000002607487223 */ /* 0x000fe20000010848 */
[----:B------:R-:W-:Y:S02]  /*3630*/  HADD2.F32 R4, -RZ, R4.H0_H0 ;  /* 0x20000004ff047230 */ /* 0x000fe40000004100 */
[----:B------:R-:W-:Y:S02]  /*3640*/  HADD2.F32 R15, -RZ, R95.H1_H1 ;  /* 0x3000005fff0f7230 */ /* 0x000fe40000004100 */
[----:B------:R-:W-:Y:S01]  /*3650*/  FMUL.FTZ R39, R5, R13 ;  /* 0x0000000d05277220 */ /* 0x000fe20000410000 */
[----:B------:R-:W-:-:S02]  /*3660*/  HADD2.F32 R6, -RZ, R12.H1_H1 ;  /* 0x3000000cff067230 */ /* 0x000fc40000004100 */
[----:B------:R-:W-:Y:S01]  /*3670*/  FMUL.FTZ R14, R4, R13 ;  /* 0x0000000d040e7220 */ /* 0x000fe20000410000 */
[----:B------:R-:W-:Y:S02]  /*3680*/  HADD2.F32 R12, -RZ, R12.H0_H0 ;  /* 0x2000000cff0c7230 */ /* 0x000fe40000004100 */
[--C-:B------:R-:W-:Y:S02]  /*3690*/  HADD2.F32 R7, -RZ, R89.reuse.H1_H1 ;  /* 0x30000059ff077230 */ /* 0x100fe40000004100 */
[-C--:B------:R-:W-:Y:S01]  /*36a0*/  FMUL.FTZ R13, R6, R15.reuse ;  /* 0x0000000f060d7220 */ /* 0x080fe20000410000 */
        /* <DEDUP_REMOVED lines=10> */
.L_x_13019:
[----:B------:R-:W-:Y:S05]  /*3750*/  BSYNC B2 ;  /* 0x0000000000027941 */ /* 0x000fea0003800000 */
.L_x_13018:
[----:B0-----:R0:W-:Y:S02]  /*3760*/  ST.E.128 desc[UR44][R10.64], R4 ;  /* 0x000000040a007985 */ /* 0x0011e4000c101d2c */
.L_x_13013:
[----:B------:R-:W-:Y:S05]  /*3770*/  BSYNC B1 ;  /* 0x0000000000017941 */ /* 0x000fea0003800000 */
.L_x_13012:
[----:B------:R-:W-:-:S03]  /*3780*/  UMOV UR4, 0xffffffff ;  /* 0xffffffff00047882 */ /* 0x000fc60000000000 */
[----:B------:R-:W-:Y:S05]  /*3790*/  BRA.DIV UR4, `(.L_x_13020) ;  /* 0x0000033a04ac7947 */ /* 0x000fea000b800000 */
[----:B------:R0:W0:Y:S04]  /*37a0*/  SHFL.IDX PT, R39, R82, 0x1, 0x1c1f ;  /* 0x003c1f0052277f89 */ /* 0x00002800000e0000 */
[----:B---3--:R3:W0:Y:S02]  /*37b0*/  SHFL.IDX PT, R14, R80, 0x1, 0x1c1f ;  /* 0x003c1f00500e7f89 */ /* 0x00862400000e0000 */
.L_x_13365:
[----:B------:R-:W-:Y:S05]  /*37c0*/  @P4 BRA `(.L_x_13021) ;  /* 0x0000002000344947 */ /* 0x000fea0003800000 */
[----:B------:R-:W-:Y:S04]  /*37d0*/  BSSY B1, `(.L_x_13022) ;  /* 0x0000033000017945 */ /* 0x000fe80003800000 */
[----:B------:R-:W-:Y:S05]  /*37e0*/  @P1 BRA `(.L_x_13023) ;  /* 0x0000000000c41947 */ /* 0x000fea0003800000 */
[----:B0---4-:R0:W4:Y:S01]  /*37f0*/  LDS.128 R4, [R75+0x2000] ;  /* 0x002000004b047984 */ /* 0x0111220000000c00 */
[----:B------:R-:W-:Y:S01]  /*3800*/  ISETP.GE.AND P4, PT, R156, R85, PT ;  /* 0x000000559c00720c */ /* 0x000fe20003f86270 */
[----:B------:R-:W-:Y:S01]  /*3810*/  BSSY B2, `(.L_x_13024) ;  /* 0x000002d000027945 */ /* 0x000fe20003800000 */
[----:B------:R-:W-:-:S04]  /*3820*/  LEA R10, P3, R22, R14, 0x1 ;  /* 0x0000000e160a7211 */ /* 0x000fc800078608ff */
[----:B------:R-:W-:-:S07]  /*3830*/  LEA.HI.X R11, R22, R39, R23, 0x1, P3 ;  /* 0x00000027160b7211 */ /* 0x000fce00018f0c17 */
[----:B0-----:R-:W-:Y:S05]  /*3840*/  @P4 BRA `(.L_x_13025) ;  /* 0x0000000000a44947 */ /* 0x001fea0003800000 */
[--C-:B------:R-:W-:Y:S01]  /*3850*/  SHF.R.U64 R15, R34, 0x10, R35.reuse ;  /* 0x00000010220f7819 */ /* 0x100fe20000001223 */
[----:B----4-:R-:W-:Y:S01]  /*3860*/  IMAD.MOV.U32 R12, RZ, RZ, R6 ;  /* 0x000000ffff0c7224 */ /* 0x010fe200078e0006 */
[----:B------:R-:W-:Y:S01]  /*3870*/  SHF.R.U32.HI R34, RZ, 0x10, R35 ;  /* 0x00000010ff227819 */ /* 0x000fe20000011623 */
[----:B------:R-:W-:Y:S01]  /*3880*/  HADD2.F32 R6, -RZ, R5.H1_H1 ;  /* 0x30000005ff067230 */ /* 0x000fe20000004100 */
[--C-:B------:R-:W-:Y:S01]  /*3890*/  SHF.R.U64 R35, R36, 0x10, R37.reuse ;  /* 0x0000001024237819 */ /* 0x100fe20000001225 */
[--C-:B------:R-:W-:Y:S01]  /*38a0*/  HADD2.F32 R13, -RZ, R7.reuse.H1_H1 ;  /* 0x30000007ff0d7230 */ /* 0x100fe20000004100 */
        /* <DEDUP_REMOVED lines=8> */
[----:B------:R-:W-:Y:S02]  /*3930*/  HADD2.F32 R34, -RZ, R34.H0_H0 ;  /* 0x20000022ff227230 */ /* 0x000fe40000004100 */
[----:B------:R-:W-:Y:S01]  /*3940*/  FMUL.FTZ R36, R7, R36 ;  /* 0x0000002407247220 */ /* 0x000fe20000410000 */
[C---:B------:R-:W-:Y:S01]  /*3950*/  FMUL.FTZ R35, R5.reuse, R35 ;  /* 0x0000002305237220 */ /* 0x040fe20000410000 */
[----:B------:R-:W-:Y:S01]  /*3960*/  FFMA.FTZ R38, R5, R15, -R38 ;  /* 0x0000000f05267223 */ /* 0x000fe20000010826 */
[----:B------:R-:W-:-:S02]  /*3970*/  HADD2.F32 R5, -RZ, R4.H1_H1 ;  /* 0x30000004ff057230 */ /* 0x000fc40000004100 */
[-C--:B------:R-:W-:Y:S01]  /*3980*/  FFMA.FTZ R41, R13, R34.reuse, R36 ;  /* 0x000000220d297223 */ /* 0x080fe20000010024 */
[----:B------:R-:W-:Y:S01]  /*3990*/  FFMA.FTZ R37, R6, R15, R35 ;  /* 0x0000000f06257223 */ /* 0x000fe20000010023 */
[----:B------:R-:W-:Y:S02]  /*39a0*/  HADD2.F32 R13, -RZ, R88.H1_H1 ;  /* 0x30000058ff0d7230 */ /* 0x000fe40000004100 */
[----:B------:R-:W-:Y:S01]  /*39b0*/  FFMA.FTZ R40, R7, R34, -R40 ;  /* 0x0000002207287223 */ /* 0x000fe20000010828 */
[----:B------:R-:W-:Y:S02]  /*39c0*/  HADD2.F32 R4, -RZ, R4.H0_H0 ;  /* 0x20000004ff047230 */ /* 0x000fe40000004100 */
[----:B------:R-:W-:Y:S02]  /*39d0*/  HADD2.F32 R15, -RZ, R88.H0_H0 ;  /* 0x20000058ff0f7230 */ /* 0x000fe40000004100 */
        /* <DEDUP_REMOVED lines=16> */
.L_x_13025:
[----:B------:R-:W-:Y:S05]  /*3ae0*/  BSYNC B2 ;  /* 0x0000000000027941 */ /* 0x000fea0003800000 */
.L_x_13024:
[----:B----4-:R0:W-:Y:S02]  /*3af0*/  ST.E.128 desc[UR44][R10.64], R4 ;  /* 0x000000040a007985 */ /* 0x0101e4000c101d2c */
.L_x_13023:
[----:B------:R-:W-:Y:S05]  /*3b00*/  BSYNC B1 ;  /* 0x0000000000017941 */ /* 0x000fea0003800000 */
.L_x_13022:
[----:B------:R-:W-:-:S13]  /*3b10*/  LOP3.LUT P3, RZ, R49, 0x2, RZ, 0xc0, !PT ;  /* 0x0000000231ff7812 */ /* 0x000fda000786c0ff */
[----:B------:R-:W-:Y:S05]  /*3b20*/  @!P3 BRA `(.L_x_13021) ;  /* 0x0000001c005cb947 */ /* 0x000fea0003800000 */
[----:B0---4-:R0:W4:Y:S01]  /*3b30*/  LDS.128 R4, [R74+0x2000] ;  /* 0x002000004a047984 */ /* 0x0111220000000c00 */
[----:B------:R-:W-:Y:S01]  /*3b40*/  ISETP.GE.AND P4, PT, R159, R85, PT ;  /* 0x000000559f00720c */ /* 0x000fe20003f86270 */
[----:B------:R-:W-:Y:S01]  /*3b50*/  BSSY B1, `(.L_x_13026) ;  /* 0x000002d000017945 */ /* 0x000fe20003800000 */
[----:B------:R-:W-:-:S04]  /*3b60*/  LEA R14, P3, R152, R14, 0x1 ;  /* 0x0000000e980e7211 */ /* 0x000fc800078608ff */
[----:B------:R-:W-:-:S07]  /*3b70*/  LEA.HI.X R15, R152, R39, R155, 0x1, P3 ;  /* 0x00000027980f7211 */ /* 0x000fce00018f0c9b */
        /* <DEDUP_REMOVED lines=42> */
.L_x_13027:
[----:B------:R-:W-:Y:S05]  /*3e20*/  BSYNC B1 ;  /* 0x0000000000017941 */ /* 0x000fea0003800000 */
.L_x_13026:
[----:B----4-:R0:W-:Y:S01]  /*3e30*/  ST.E.128 desc[UR44][R14.64], R4 ;  /* 0x000000040e007985 */ /* 0x0101e2000c101d2c */
[----:B------:R-:W-:Y:S05]  /*3e40*/  BRA `(.L_x_13021) ;  /* 0x0000001800947947 */ /* 0x000fea0003800000 */
.L_x_13003:
[-C--:B------:R-:W-:Y:S01]  /*3e50*/  ISETP.GE.AND P4, PT, R154, R81.reuse, PT ;  /* 0x000000519a00720c */ /* 0x080fe20003f86270 */
[----:B------:R-:W-:Y:S01]  /*3e60*/  BSSY B1, `(.L_x_13028) ;  /* 0x0000027000017945 */ /* 0x000fe20003800000 */
[----:B------:R-:W-:Y:S02]  /*3e70*/  ISETP.GE.AND P5, PT, R166, R81, PT ;  /* 0x00000051a600720c */ /* 0x000fe40003fa6270 */
[----:B------:R-:W-:Y:S02]  /*3e80*/  CS2R R34, SRZ ;  /* 0x0000000000227805 */ /* 0x000fe4000001ff00 */
[CC--:B------:R-:W-:Y:S02]  /*3e90*/  ISETP.GE.OR P4, PT, R22.reuse, R85.reuse, P4 ;  /* 0x000000551600720c */ /* 0x0c0fe40002786670 */
[----:B------:R-:W-:Y:S02]  /*3ea0*/  CS2R R6, SRZ ;  /* 0x0000000000067805 */ /* 0x000fe4000001ff00 */
[----:B------:R-:W-:-:S02]  /*3eb0*/  ISETP.GE.AND P3, PT, R22, R85, PT ;  /* 0x000000551600720c */ /* 0x000fc40003f66270 */
[----:B------:R-:W-:Y:S02]  /*3ec0*/  CS2R R4, SRZ ;  /* 0x0000000000047805 */ /* 0x000fe4000001ff00 */
[----:B------:R-:W-:Y:S02]  /*3ed0*/  ISETP.GE.OR P5, PT, R22, R85, P5 ;  /* 0x000000551600720c */ /* 0x000fe40002fa6670 */
[----:B------:R-:W-:Y:S02]  /*3ee0*/  CS2R R38, SRZ ;  /* 0x0000000000267805 */ /* 0x000fe4000001ff00 */
[----:B------:R-:W-:Y:S02]  /*3ef0*/  CS2R R32, SRZ ;  /* 0x0000000000207805 */ /* 0x000fe4000001ff00 */
[----:B------:R-:W-:Y:S02]  /*3f00*/  CS2R R42, SRZ ;  /* 0x00000000002a7805 */ /* 0x000fe4000001ff00 */
        /* <DEDUP_REMOVED lines=9> */
[-C--:B------:R-:W-:Y:S02]  /*3fa0*/  IMAD R6, R47, R12.reuse, RZ ;  /* 0x0000000c2f067224 */ /* 0x080fe400078e02ff */
[----:B------:R-:W-:Y:S02]  /*3fb0*/  IMAD.IADD R5, R7, 0x1, R5 ;  /* 0x0000000107057824 */ /* 0x000fe400078e0205 */
        /* <DEDUP_REMOVED lines=9> */
[----:B------:R-:W-:Y:S02]  /*4050*/  IMAD R9, R84, 0x60, RZ ;  /* 0x0000006054097824 */ /* 0x000fe400078e02ff */
[----:B------:R-:W-:Y:S01]  /*4060*/  IMAD.WIDE.U32 R4, R14, 0x60, R4 ;  /* 0x000000600e047825 */ /* 0x000fe200078e0004 */
[----:B------:R-:W-:-:S03]  /*4070*/  LEA.HI.X R37, R6, UR7, R7, 0x1, P4 ;  /* 0x0000000706257c11 */ /* 0x000fc6000a0f0c07 */
[----:B------:R-:W-:Y:S01]  /*4080*/  IMAD.IADD R5, R9, 0x1, R5 ;  /* 0x0000000109057824 */ /* 0x000fe200078e0205 */
[C---:B------:R-:W-:Y:S02]  /*4090*/  LEA R6, P4, R4.reuse, UR4, 0x1 ;  /* 0x0000000404067c11 */ /* 0x040fe4000f8808ff */
[----:B------:R-:W5:Y:S02]  /*40a0*/  LDG.E.128 R36, desc[UR44][R36.64] ;  /* 0x0000002c24247981 */ /* 0x000f64000c1e1d00 */
[----:B------:R-:W-:-:S06]  /*40b0*/  LEA.HI.X R7, R4, UR5, R5, 0x1, P4 ;  /* 0x0000000504077c11 */ /* 0x000fcc000a0f0c05 */
[----:B------:R-:W5:Y:S03]  /*40c0*/  LDG.E.128 R4, desc[UR44][R6.64] ;  /* 0x0000002c06047981 */ /* 0x000f66000c1e1d00 */
.L_x_13029:
[----:B------:R-:W-:Y:S05]  /*40d0*/  BSYNC B1 ;  /* 0x0000000000017941 */ /* 0x000fea0003800000 */
.L_x_13028:
[----:B------:R-:W-:Y:S01]  /*40e0*/  BSSY B1, `(.L_x_13030) ;  /* 0x0000022000017945 */ /* 0x000fe20003800000 */
[----:B-----5:R-:W-:Y:S01]  /*40f0*/  IMAD.MOV.U32 R72, RZ, RZ, R6 ;  /* 0x000000ffff487224 */ /* 0x020fe200078e0006 */
[----:B------:R-:W-:Y:S02]  /*4100*/  CS2R R40, SRZ ;  /* 0x0000000000287805 */ /* 0x000fe4000001ff00 */
[----:B------:R-:W-:Y:S05]  /*4110*/  @P5 BRA `(.L_x_13031) ;  /* 0x0000000000785947 */ /* 0x000fea0003800000 */
[C---:B------:R-:W-:Y:S01]  /*4120*/  SHF.L.U64.HI R9, R10.reuse, 0x6, R11 ;  /* 0x000000060a097819 */ /* 0x040fe2000001020b */
[----:B------:R-:W-:Y:S01]  /*4130*/  IMAD.SHL.U32 R8, R10, 0x40, RZ ;  /* 0x000000400a087824 */ /* 0x000fe200078e00ff */
[----:B------:R-:W-:Y:S01]  /*4140*/  MOV R11, R23 ;  /* 0x00000017000b7202 */ /* 0x000fe20000000f00 */
[-C--:B------:R-:W-:Y:S01]  /*4150*/  IMAD R15, R3, R12.reuse, RZ ;  /* 0x0000000c030f7224 */ /* 0x080fe200078e02ff */
[----:B------:R-:W-:Y:S01]  /*4160*/  SHF.L.U64.HI R33, R12, 0x6, R13 ;  /* 0x000000060c217819 */ /* 0x000fe2000001020d */
[----:B------:R-:W-:Y:S01]  /*4170*/  IMAD.MOV.U32 R10, RZ, RZ, R22 ;  /* 0x000000ffff0a7224 */ /* 0x000fe200078e0016 */
[----:B------:R-:W-:Y:S01]  /*4180*/  ULDC.64 UR4, c[0x0][0x3e8] ;  /* 0x0000fa0000047ab9 */ /* 0x000fe20000000a00 */
[C---:B------:R-:W-:Y:S01]  /*4190*/  IMAD R15, R154.reuse, R13, R15 ;  /* 0x0000000d9a0f7224 */ /* 0x040fe200078e020f */
[----:B------:R-:W-:Y:S01]  /*41a0*/  ULDC.64 UR6, c[0x0][0x400] ;  /* 0x0001000000067ab9 */ /* 0x000fe20000000a00 */
[----:B------:R-:W-:-:S04]  /*41b0*/  IMAD.WIDE.U32 R10, R154, R12, R10 ;  /* 0x0000000c9a0a7225 */ /* 0x000fc800078e000a */
[----:B------:R-:W-:Y:S02]  /*41c0*/  IMAD.SHL.U32 R32, R12, 0x40, RZ ;  /* 0x000000400c207824 */ /* 0x000fe400078e00ff */
[----:B------:R-:W-:Y:S02]  /*41d0*/  IMAD.IADD R11, R15, 0x1, R11 ;  /* 0x000000010f0b7824 */ /* 0x000fe400078e020b */
[----:B------:R-:W-:-:S04]  /*41e0*/  IMAD.WIDE.U32 R8, R14, 0x60, R8 ;  /* 0x000000600e087825 */ /* 0x000fc800078e0008 */
[----:B------:R-:W-:Y:S01]  /*41f0*/  IMAD.WIDE.U32 R32, R70, 0x60, R32 ;  /* 0x0000006046207825 */ /* 0x000fe200078e0020 */
[----:B------:R-:W-:-:S03]  /*4200*/  IADD3 R14, P4, R24, R8, RZ ;  /* 0x00000008180e7210 */ /* 0x000fc60007f9e0ff */
[----:B------:R-:W-:Y:S02]  /*4210*/  IMAD R83, R83, 0x60, RZ ;  /* 0x0000006053537824 */ /* 0x000fe400078e02ff */
[-C--:B------:R-:W-:Y:S02]  /*4220*/  IMAD R34, R47, R12.reuse, RZ ;  /* 0x0000000c2f227224 */ /* 0x080fe400078e02ff */
[----:B------:R-:W-:-:S04]  /*4230*/  IMAD.WIDE.U32 R10, R2, R12, R10 ;  /* 0x0000000c020a7225 */ /* 0x000fc800078e000a */
[----:B------:R-:W-:Y:S01]  /*4240*/  IMAD R15, R84, 0x60, RZ ;  /* 0x00000060540f7824 */ /* 0x000fe200078e02ff */
[----:B------:R-:W-:Y:S01]  /*4250*/  IADD3 R8, P5, R32, R10, RZ ;  /* 0x0000000a20087210 */ /* 0x000fe20007fbe0ff */
[----:B------:R-:W-:Y:S02]  /*4260*/  IMAD R34, R2, R13, R34 ;  /* 0x0000000d02227224 */ /* 0x000fe400078e0222 */
[----:B------:R-:W-:Y:S01]  /*4270*/  IMAD.IADD R83, R83, 0x1, R33 ;  /* 0x0000000153537824 */ /* 0x000fe200078e0221 */
[----:B------:R-:W-:Y:S02]  /*4280*/  IADD3.X R9, R56, R15, R9, P4, !PT ;  /* 0x0000000f38097210 */ /* 0x000fe400027fe409 */
[----:B------:R-:W-:Y:S02]  /*4290*/  LEA R32, P4, R14, UR4, 0x1 ;  /* 0x000000040e207c11 */ /* 0x000fe4000f8808ff */
[----:B------:R-:W-:Y:S02]  /*42a0*/  IADD3.X R11, R83, R34, R11, P5, !PT ;  /* 0x00000022530b7210 */ /* 0x000fe40002ffe40b */
[----:B------:R-:W-:-:S02]  /*42b0*/  LEA R40, P5, R8, UR6, 0x1 ;  /* 0x0000000608287c11 */ /* 0x000fc4000f8a08ff */
[----:B------:R-:W-:Y:S02]  /*42c0*/  LEA.HI.X R33, R14, UR5, R9, 0x1, P4 ;  /* 0x000000050e217c11 */ /* 0x000fe4000a0f0c09 */
[----:B------:R-:W-:-:S04]  /*42d0*/  LEA.HI.X R41, R8, UR7, R11, 0x1, P5 ;  /* 0x0000000708297c11 */ /* 0x000fc8000a8f0c0b */
[----:B------:R-:W5:Y:S04]  /*42e0*/  LDG.E.128 R32, desc[UR44][R32.64] ;  /* 0x0000002c20207981 */ /* 0x000f68000c1e1d00 */
[----:B------:R-:W5:Y:S02]  /*42f0*/  LDG.E.128 R40, desc[UR44][R40.64] ;  /* 0x0000002c28287981 */ /* 0x000f64000c1e1d00 */
.L_x_13031:
[----:B------:R-:W-:Y:S05]  /*4300*/  BSYNC B1 ;  /* 0x0000000000017941 */ /* 0x000fea0003800000 */
.L_x_13030:
[----:B------:R-:W-:Y:S01]  /*4310*/  ULOP3.LUT UR4, UR38, 0x1, URZ, 0xfc, !UPT ;  /* 0x0000000126047892 */ /* 0x000fe2000f8efc3f */
        /* <DEDUP_REMOVED lines=14> */
[----:B-----5:R-:W-:Y:S02]  /*4400*/  MOV R11, R34 ;  /* 0x00000022000b7202 */ /* 0x020fe40000000f00 */
[----:B------:R-:W-:Y:S01]  /*4410*/  PRMT R94, R94, 0x5410, R8 ;  /* 0x000054105e5e7816 */ /* 0x000fe20000000008 */
[----:B------:R-:W-:Y:S01]  /*4420*/  IMAD.MOV.U32 R8, RZ, RZ, R35 ;  /* 0x000000ffff087224 */ /* 0x000fe200078e0023 */
[----:B------:R-:W-:Y:S01]  /*4430*/  PRMT R101, R101, 0x5410, R9 ;  /* 0x0000541065657816 */ /* 0x000fe20000000009 */
[----:B------:R-:W-:Y:S01]  /*4440*/  IMAD.MOV.U32 R9, RZ, RZ, R32 ;  /* 0x000000ffff097224 */ /* 0x000fe200078e0020 */
[----:B------:R-:W-:Y:S01]  /*4450*/  PRMT R92, R92, 0x5410, R10 ;  /* 0x000054105c5c7816 */ /* 0x000fe2000000000a */
[----:B------:R-:W-:Y:S01]  /*4460*/  IMAD.MOV.U32 R10, RZ, RZ, R33 ;  /* 0x000000ffff0a7224 */ /* 0x000fe200078e0021 */
[----:B------:R-:W-:Y:S01]  /*4470*/  PRMT R84, R11, 0x7610, R84 ;  /* 0x000076100b547816 */ /* 0x000fe20000000054 */
[----:B------:R-:W-:-:S03]  /*4480*/  IMAD.MOV.U32 R11, RZ, RZ, R41 ;  /* 0x000000ffff0b7224 */ /* 0x000fc600078e0029 */
        /* <DEDUP_REMOVED lines=9> */
.L_x_13032:
[----:B------:R-:W-:Y:S01]  /*4520*/  IMAD R70, R153, 0x8, R148 ;  /* 0x0000000899467824 */ /* 0x000fe200078e0294 */
[----:B------:R-:W-:Y:S01]  /*4530*/  SHF.L.U32 R83, R158, 0x1f, RZ ;  /* 0x0000001f9e537819 */ /* 0x000fe200000006ff */
[----:B------:R-:W0:Y:S01]  /*4540*/  LDC R71, c[0x0][0x2f4] ;  /* 0x0000bd00ff477b82 */ /* 0x000e220000000800 */
[----:B------:R-:W-:Y:S02]  /*4550*/  BSSY B1, `(.L_x_13033) ;  /* 0x0000003000017945 */ /* 0x000fe40003800000 */
[----:B------:R-:W1:Y:S02]  /*4560*/  SYNCS.PHASECHK.TRANS64.TRYWAIT P4, [R70+URZ+0x32490], R83 ;  /* 0x03249053460075a7 */ /* 0x000e64000808017f */
[----:B-1----:R-:W-:Y:S05]  /*4570*/  @!P4 BRA `(.L_x_13034) ;  /* 0x0000032c007cc947 */ /* 0x002fea0003800000 */
.L_x_13366:
[----:B------:R-:W-:Y:S05]  /*4580*/  BSYNC B1 ;  /* 0x0000000000017941 */ /* 0x000fea0003800000 */
.L_x_13033:
[----:B------:R-:W-:Y:S01]  /*4590*/  UMOV UR4, 0xffffffff ;  /* 0xffffffff00047882 */ /* 0x000fe20000000000 */
[----:B0-----:R-:W-:Y:S02]  /*45a0*/  IMAD.IADD R85, R71, 0x1, -R52 ;  /* 0x0000000147557824 */ /* 0x001fe400078e0a34 */
[----:B------:R-:W-:Y:S05]  /*45b0*/  BRA.DIV UR4, `(.L_x_13035) ;  /* 0x0000032e04807947 */ /* 0x000fea000b800000 */
[----:B------:R0:W2:Y:S04]  /*45c0*/  SHFL.IDX PT, R75, R82, RZ, 0x1c1f ;  /* 0x001c1fff524b7589 */ /* 0x0000a800000e0000 */
[----:B------:R0:W3:Y:S02]  /*45d0*/  SHFL.IDX PT, R74, R80, RZ, 0x1c1f ;  /* 0x001c1fff504a7589 */ /* 0x0000e400000e0000 */
.L_x_13370:
        /* <DEDUP_REMOVED lines=11> */
[----:B------:R-:W-:Y:S02]  /*4690*/  LOP3.LUT R8, R191, 0x38, R90, 0xf8, !PT ;  /* 0x00000038bf087812 */ /* 0x000fe400078ef85a */
[----:B------:R-:W-:Y:S02]  /*46a0*/  ISETP.GE.AND P4, PT, R90, R71, PT ;  /* 0x000000475a00720c */ /* 0x000fe40003f86270 */
        /* <DEDUP_REMOVED lines=10> */
[--C-:B------:R-:W-:Y:S02]  /*4750*/  SHF.R.U64 R97, R36, 0x10, R37.reuse ;  /* 0x0000001024617819 */ /* 0x100fe40000001225 */
[----:B------:R-:W-:Y:S02]  /*4760*/  SHF.R.U32.HI R36, RZ, 0x10, R37 ;  /* 0x00000010ff247819 */ /* 0x000fe40000011625 */
[--C-:B------:R-:W-:Y:S01]  /*4770*/  SHF.R.U64 R100, R4, 0x10, R5.reuse ;  /* 0x0000001004647819 */ /* 0x100fe20000001205 */
[----:B--2---:R-:W-:Y:S01]  /*4780*/  HADD2.F32 R4, -RZ, R9.H0_H0 ;  /* 0x20000009ff047230 */ /* 0x004fe20000004100 */
        /* <DEDUP_REMOVED lines=17> */
[----:B------:R-:W-:Y:S02]  /*48a0*/  HADD2.F32 R7, -RZ, R94.H1_H1 ;  /* 0x3000005eff077230 */ /* 0x000fe40000004100 */
[----:B------:R-:W-:Y:S01]  /*48b0*/  FFMA.FTZ R90, R5, R6, R90 ;  /* 0x00000006055a7223 */ /* 0x000fe2000001005a */
[----:B------:R-:W-:-:S02]  /*48c0*/  HADD2.F32 R5, -RZ, R15.H0_H0 ;  /* 0x2000000fff057230 */ /* 0x000fc40000004100 */
[-C--:B------:R-:W-:Y:S01]  /*48d0*/  FFMA.FTZ R39, R13, R36.reuse, R38 ;  /* 0x000000240d277223 */ /* 0x080fe20000010026 */
[----:B------:R-:W-:Y:S02]  /*48e0*/  HADD2.F32 R4, -RZ, R11.H0_H0 ;  /* 0x2000000bff047230 */ /* 0x000fe40000004100 */
[----:B------:R-:W-:Y:S01]  /*48f0*/  FFMA.FTZ R92, R9, R36, -R92 ;  /* 0x00000024095c7223 */ /* 0x000fe2000001085c */
[----:B------:R-:W-:Y:S02]  /*4900*/  HADD2.F32 R15, -RZ, R15.H1_H1 ;  /* 0x3000000fff0f7230 */ /* 0x000fe40000004100 */
[----:B------:R-:W-:Y:S01]  /*4910*/  FMUL.FTZ R9, R5, R7 ;  /* 0x0000000705097220 */ /* 0x000fe20000410000 */
[----:B------:R-:W-:Y:S01]  /*4920*/  HADD2.F32 R38, -RZ, R91.H0_H0 ;  /* 0x2000005bff267230 */ /* 0x000fe20000004100 */
[----:B------:R-:W-:Y:S01]  /*4930*/  F2FP.F16.F32.PACK_AB R39, R39, R90 ;  /* 0x0000005a2727723e */ /* 0x000fe200000000ff */
[----:B------:R-:W-:Y:S01]  /*4940*/  HADD2.F32 R11, -RZ, R11.H1_H1 ;  /* 0x3000000bff0b7230 */ /* 0x000fe20000004100 */
[----:B------:R-:W-:Y:S01]  /*4950*/  F2FP.F16.F32.PACK_AB R37, R92, R37 ;  /* 0x000000255c25723e */ /* 0x000fe200000000ff */
[----:B------:R-:W-:-:S02]  /*4960*/  HADD2.F32 R6, -RZ, R94.H0_H0 ;  /* 0x2000005eff067230 */ /* 0x000fc40000004100 */
[C---:B------:R-:W-:Y:S01]  /*4970*/  FMUL.FTZ R94, R4.reuse, R7 ;  /* 0x00000007045e7220 */ /* 0x040fe20000410000 */
[----:B------:R-:W-:Y:S02]  /*4980*/  HADD2.F32 R36, -RZ, R93.H0_H0 ;  /* 0x2000005dff247230 */ /* 0x000fe40000004100 */
[-C--:B------:R-:W-:Y:S01]  /*4990*/  FMUL.FTZ R96, R15, R38.reuse ;  /* 0x000000260f607220 */ /* 0x080fe20000410000 */
[----:B------:R-:W-:Y:S01]  /*49a0*/  FMUL.FTZ R98, R11, R38 ;  /* 0x000000260b627220 */ /* 0x000fe20000410000 */
[-C--:B------:R-:W-:Y:S01]  /*49b0*/  FFMA.FTZ R38, R4, R6.reuse, -R9 ;  /* 0x0000000604267223 */ /* 0x080fe20000010809 */
[----:B------:R-:W-:Y:S01]  /*49c0*/  FFMA.FTZ R94, R5, R6, R94 ;  /* 0x00000006055e7223 */ /* 0x000fe2000001005e */
[----:B------:R-:W-:Y:S02]  /*49d0*/  HADD2.F32 R9, -RZ, R101.H1_H1 ;  /* 0x30000065ff097230 */ /* 0x000fe40000004100 */
[----:B------:R-:W-:Y:S01]  /*49e0*/  FFMA.FTZ R91, R11, R36, -R96 ;  /* 0x000000240b5b7223 */ /* 0x000fe20000010860 */
[----:B------:R-:W-:-:S02]  /*49f0*/  HADD2.F32 R5, -RZ, R12.H0_H0 ;  /* 0x2000000cff057230 */ /* 0x000fc40000004100 */
[----:B------:R-:W-:Y:S01]  /*4a00*/  FFMA.FTZ R93, R15, R36, R98 ;  /* 0x000000240f5d7223 */ /* 0x000fe20000010062 */
[----:B------:R-:W-:Y:S02]  /*4a10*/  HADD2.F32 R4, -RZ, R8.H0_H0 ;  /* 0x20000008ff047230 */ /* 0x000fe40000004100 */
[----:B------:R-:W-:Y:S02]  /*4a20*/  HADD2.F32 R11, -RZ, R97.H0_H0 ;  /* 0x20000061ff0b7230 */ /* 0x000fe40000004100 */
[-C--:B------:R-:W-:Y:S01]  /*4a30*/  FMUL.FTZ R13, R5, R9.reuse ;  /* 0x00000009050d7220 */ /* 0x080fe20000410000 */
[----:B------:R-:W-:Y:S02]  /*4a40*/  HADD2.F32 R12, -RZ, R12.H1_H1 ;  /* 0x3000000cff0c7230 */ /* 0x000fe40000004100 */
[----:B------:R-:W-:Y:S01]  /*4a50*/  FMUL.FTZ R36, R4, R9 ;  /* 0x0000000904247220 */ /* 0x000fe20000410000 */
[----:B------:R-:W-:Y:S01]  /*4a60*/  HADD2.F32 R6, -RZ, R101.H0_H0 ;  /* 0x20000065ff067230 */ /* 0x000fe20000004100 */
[----:B------:R-:W-:Y:S01]  /*4a70*/  F2FP.F16.F32.PACK_AB R38, R91, R38 ;  /* 0x000000265b26723e */ /* 0x000fe200000000ff */
[----:B------:R-:W-:-:S02]  /*4a80*/  HADD2.F32 R8, -RZ, R8.H1_H1 ;  /* 0x30000008ff087230 */ /* 0x000fc40000004100 */
[-C--:B------:R-:W-:Y:S01]  /*4a90*/  FMUL.FTZ R9, R12, R11.reuse ;  /* 0x0000000b0c097220 */ /* 0x080fe20000410000 */
[----:B------:R-:W-:Y:S02]  /*4aa0*/  HADD2.F32 R7, -RZ, R100.H0_H0 ;  /* 0x20000064ff077230 */ /* 0x000fe40000004100 */
[-C--:B------:R-:W-:Y:S01]  /*4ab0*/  FFMA.FTZ R13, R4, R6.reuse, -R13 ;  /* 0x00000006040d7223 */ /* 0x080fe2000001080d */
[----:B------:R-:W-:Y:S01]  /*4ac0*/  FFMA.FTZ R36, R5, R6, R36 ;  /* 0x0000000605247223 */ /* 0x000fe20000010024 */
[C---:B------:R-:W-:Y:S01]  /*4ad0*/  FMUL.FTZ R11, R8.reuse, R11 ;  /* 0x0000000b080b7220 */ /* 0x040fe20000410000 */
[--C-:B------:R-:W-:Y:S02]  /*4ae0*/  HADD2.F32 R6, -RZ, R89.reuse.H0_H0 ;  /* 0x20000059ff067230 */ /* 0x100fe40000004100 */
[-C--:B------:R-:W-:Y:S01]  /*4af0*/  FFMA.FTZ R8, R8, R7.reuse, -R9 ;  /* 0x0000000708087223 */ /* 0x080fe20000010809 */
[----:B------:R-:W-:Y:S02]  /*4b00*/  HADD2.F32 R89, -RZ, R89.H1_H1 ;  /* 0x30000059ff597230 */ /* 0x000fe40000004100 */
[----:B------:R-:W-:Y:S01]  /*4b10*/  FFMA.FTZ R11, R12, R7, R11 ;  /* 0x000000070c0b7223 */ /* 0x000fe2000001000b */
[----:B------:R-:W-:Y:S01]  /*4b20*/  HADD2.F32 R5, -RZ, R14.H0_H0 ;  /* 0x2000000eff057230 */ /* 0x000fe20000004100 */
[----:B------:R-:W-:Y:S01]  /*4b30*/  F2FP.F16.F32.PACK_AB R93, R93, R94 ;  /* 0x0000005e5d5d723e */ /* 0x000fe200000000ff */
[----:B------:R-:W-:Y:S01]  /*4b40*/  HADD2.F32 R4, -RZ, R10.H0_H0 ;  /* 0x2000000aff047230 */ /* 0x000fe20000004100 */
[----:B------:R-:W-:Y:S01]  /*4b50*/  F2FP.F16.F32.PACK_AB R8, R8, R13 ;  /* 0x0000000d0808723e */ /* 0x000fe200000000ff */
[----:B------:R-:W-:-:S02]  /*4b60*/  HADD2.F32 R9, -RZ, R95.H0_H0 ;  /* 0x2000005fff097230 */ /* 0x000fc40000004100 */
[CC--:B------:R-:W-:Y:S01]  /*4b70*/  FMUL.FTZ R15, R5.reuse, R89.reuse ;  /* 0x00000059050f7220 */ /* 0x0c0fe20000410000 */
[----:B------:R-:W-:Y:S02]  /*4b80*/  HADD2.F32 R14, -RZ, R14.H1_H1 ;  /* 0x3000000eff0e7230 */ /* 0x000fe40000004100 */
[C---:B------:R-:W-:Y:S01]  /*4b90*/  FMUL.FTZ R12, R4.reuse, R89 ;  /* 0x00000059040c7220 */ /* 0x040fe20000410000 */
[----:B------:R-:W-:Y:S02]  /*4ba0*/  HADD2.F32 R10, -RZ, R10.H1_H1 ;  /* 0x3000000aff0a7230 */ /* 0x000fe40000004100 */
[-C--:B------:R-:W-:Y:S01]  /*4bb0*/  FFMA.FTZ R15, R4, R6.reuse, -R15 ;  /* 0x00000006040f7223 */ /* 0x080fe2000001080f */
[----:B------:R-:W-:Y:S02]  /*4bc0*/  HADD2.F32 R7, -RZ, R99.H0_H0 ;  /* 0x20000063ff077230 */ /* 0x000fe40000004100 */
[-C--:B------:R-:W-:Y:S01]  /*4bd0*/  FMUL.FTZ R89, R14, R9.reuse ;  /* 0x000000090e597220 */ /* 0x080fe20000410000 */
[----:B------:R-:W-:Y:S01]  /*4be0*/  FFMA.FTZ R12, R5, R6, R12 ;  /* 0x00000006050c7223 */ /* 0x000fe2000001000c */
[C---:B------:R-:W-:Y:S01]  /*4bf0*/  FMUL.FTZ R9, R10.reuse, R9 ;  /* 0x000000090a097220 */ /* 0x040fe20000410000 */
[----:B------:R-:W-:Y:S01]  /*4c00*/  F2FP.F16.F32.PACK_AB R36, R11, R36 ;  /* 0x000000240b24723e */ /* 0x000fe200000000ff */
[----:B------:R-:W-:Y:S01]  /*4c10*/  FFMA.FTZ R10, R10, R7, -R89 ;  /* 0x000000070a0a7223 */ /* 0x000fe20000010859 */
[----:B------:R-:W-:-:S02]  /*4c20*/  IMAD.MOV.U32 R13, RZ, RZ, R39 ;  /* 0x000000ffff0d7224 */ /* 0x000fc400078e0027 */
[----:B------:R-:W-:Y:S01]  /*4c30*/  FFMA.FTZ R9, R14, R7, R9 ;  /* 0x000000070e097223 */ /* 0x000fe20000010009 */
[----:B------:R-:W-:Y:S01]  /*4c40*/  IMAD.MOV.U32 R11, RZ, RZ, R38 ;  /* 0x000000ffff0b7224 */ /* 0x000fe200078e0026 */
[----:B------:R-:W-:Y:S01]  /*4c50*/  F2FP.F16.F32.PACK_AB R10, R10, R15 ;  /* 0x0000000f0a0a723e */ /* 0x000fe200000000ff */
[----:B------:R-:W-:Y:S02]  /*4c60*/  IMAD.MOV.U32 R15, RZ, RZ, R93 ;  /* 0x000000ffff0f7224 */ /* 0x000fe400078e005d */
[----:B------:R-:W-:Y:S01]  /*4c70*/  F2FP.F16.F32.PACK_AB R14, R9, R12 ;  /* 0x0000000c090e723e */ /* 0x000fe200000000ff */
[----:B------:R-:W-:Y:S02]  /*4c80*/  IMAD.MOV.U32 R9, RZ, RZ, R37 ;  /* 0x000000ffff097224 */ /* 0x000fe400078e0025 */
[----:B------:R-:W-:-:S07]  /*4c90*/  IMAD.MOV.U32 R12, RZ, RZ, R36 ;  /* 0x000000ffff0c7224 */ /* 0x000fce00078e0024 */
.L_x_13039:
[----:B------:R-:W-:Y:S05]  /*4ca0*/  BSYNC B2 ;  /* 0x0000000000027941 */ /* 0x000fea0003800000 */
.L_x_13038:
[----:B--2---:R4:W-:Y:S04]  /*4cb0*/  ST.E.128 desc[UR44][R72.64], R8 ;  /* 0x0000000848007985 */ /* 0x0049e8000c101d2c */
[----:B---3--:R4:W-:Y:S02]  /*4cc0*/  @!P4 ST.E.128 desc[UR44][R74.64], R12 ;  /* 0x0000000c4a00c985 */ /* 0x0089e4000c101d2c */
.L_x_13037:
[----:B------:R-:W-:Y:S05]  /*4cd0*/  BSYNC B1 ;  /* 0x0000000000017941 */ /* 0x000fea0003800000 */
.L_x_13036:
[----:B------:R-:W-:-:S03]  /*4ce0*/  UMOV UR4, 0xffffffff ;  /* 0xffffffff00047882 */ /* 0x000fc60000000000 */
[----:B------:R-:W-:Y:S05]  /*4cf0*/  BRA.DIV UR4, `(.L_x_13040) ;  /* 0x0000032604fc7947 */ /* 0x000fea000b800000 */
[----:B------:R0:W0:Y:S04]  /*4d00*/  SHFL.IDX PT, R37, R82, 0x1, 0x1c1f ;  /* 0x003c1f0052257f89 */ /* 0x00002800000e0000 */
[----:B----4-:R4:W0:Y:S02]  /*4d10*/  SHFL.IDX PT, R14, R80, 0x1, 0x1c1f ;  /* 0x003c1f00500e7f89 */ /* 0x01082400000e0000 */
.L_x_13374:
        /* <DEDUP_REMOVED lines=15> */
[----:B------:R-:W-:-:S05]  /*4e10*/  IMAD R7, R153, 0x1800, R4 ;  /* 0x0000180099077824 */ /* 0x000fca00078e0204 */
[----:B------:R-:W-:Y:S02]  /*4e20*/  LEA R8, R7, R148, 0x1 ;  /* 0x0000009407087211 */ /* 0x000fe400078e08ff */
[----:B------:R-:W0:Y:S04]  /*4e30*/  LDS.128 R4, [R5+0x1c400] ;  /* 0x01c4000005047984 */ /* 0x000e280000000c00 */
[----:B------:R-:W0:Y:S01]  /*4e40*/  LDS.128 R8, [R8+0x1c400] ;  /* 0x01c4000008087984 */ /* 0x000e220000000c00 */
[----:B------:R-:W-:Y:S05]  /*4e50*/  @P3 BRA `(.L_x_13042) ;  /* 0x0000000400583947 */ /* 0x000fea0003800000 */
[----:B------:R-:W-:Y:S01]  /*4e60*/  SHF.R.U32.HI R36, RZ, 0x10, R41 ;  /* 0x00000010ff247819 */ /* 0x000fe20000011629 */
[----:B------:R-:W-:Y:S01]  /*4e70*/  HADD2.F32 R39, -RZ, R88.H1_H1 ;  /* 0x30000058ff277230 */ /* 0x000fe20000004100 */
[--C-:B------:R-:W-:Y:S01]  /*4e80*/  SHF.R.U64 R85, R32, 0x10, R33.reuse ;  /* 0x0000001020557819 */ /* 0x100fe20000001221 */
[----:B0-----:R-:W-:Y:S01]  /*4e90*/  IMAD.MOV.U32 R32, RZ, RZ, R8 ;  /* 0x000000ffff207224 */ /* 0x001fe200078e0008 */
[----:B------:R-:W-:Y:S01]  /*4ea0*/  SHF.R.U32.HI R38, RZ, 0x10, R33 ;  /* 0x00000010ff267819 */ /* 0x000fe20000011621 */
[----:B------:R-:W-:Y:S01]  /*4eb0*/  IMAD.MOV.U32 R33, RZ, RZ, R10 ;  /* 0x000000ffff217224 */ /* 0x000fe200078e000a */
[--C-:B------:R-:W-:Y:S01]  /*4ec0*/  SHF.R.U64 R82, R34, 0x10, R35.reuse ;  /* 0x0000001022527819 */ /* 0x100fe20000001223 */
[----:B------:R-:W-:Y:S01]  /*4ed0*/  IMAD.MOV.U32 R8, RZ, RZ, R6 ;  /* 0x000000ffff087224 */ /* 0x000fe200078e0006 */
[----:B------:R-:W-:Y:S01]  /*4ee0*/  SHF.R.U32.HI R72, RZ, 0x10, R35 ;  /* 0x00000010ff487819 */ /* 0x000fe20000011623 */
[--C-:B------:R-:W-:Y:S01]  /*4ef0*/  HADD2.F32 R10, -RZ, R9.reuse.H0_H0 ;  /* 0x20000009ff0a7230 */ /* 0x100fe20000004100 */
[----:B----4-:R-:W-:Y:S01]  /*4f00*/  SHF.R.U64 R80, R40, 0x10, R41 ;  /* 0x0000001028507819 */ /* 0x010fe20000001229 */
[----:B------:R-:W-:Y:S01]  /*4f10*/  HADD2.F32 R9, -RZ, R9.H1_H1 ;  /* 0x30000009ff097230 */ /* 0x000fe20000004100 */
[----:B---3--:R-:W-:Y:S01]  /*4f20*/  SHF.R.U64 R74, R42, 0x10, R43 ;  /* 0x000000102a4a7819 */ /* 0x008fe2000000122b */
[----:B------:R-:W-:-:S02]  /*4f30*/  HADD2.F32 R6, -RZ, R5.H0_H0 ;  /* 0x20000005ff067230 */ /* 0x000fc40000004100 */
[-C--:B------:R-:W-:Y:S01]  /*4f40*/  FMUL.FTZ R41, R10, R39.reuse ;  /* 0x000000270a297220 */ /* 0x080fe20000410000 */
[----:B------:R-:W-:Y:S01]  /*4f50*/  HADD2.F32 R36, -RZ, R36.H0_H0 ;  /* 0x20000024ff247230 */ /* 0x000fe20000004100 */
[----:B------:R-:W-:Y:S01]  /*4f60*/  SHF.R.U32.HI R42, RZ, 0x10, R43 ;  /* 0x00000010ff2a7819 */ /* 0x000fe2000001162b */
[----:B------:R-:W-:Y:S02]  /*4f70*/  HADD2.F32 R5, -RZ, R5.H1_H1 ;  /* 0x30000005ff057230 */ /* 0x000fe40000004100 */
[----:B------:R-:W-:Y:S01]  /*4f80*/  FMUL.FTZ R39, R6, R39 ;  /* 0x0000002706277220 */ /* 0x000fe20000410000 */
[----:B------:R-:W-:Y:S02]  /*4f90*/  HADD2.F32 R34, -RZ, R38.H0_H0 ;  /* 0x20000026ff227230 */ /* 0x000fe40000004100 */
[-C--:B------:R-:W-:Y:S01]  /*4fa0*/  FMUL.FTZ R38, R9, R36.reuse ;  /* 0x0000002409267220 */ /* 0x080fe20000410000 */
[----:B------:R-:W-:Y:S02]  /*4fb0*/  HADD2.F32 R35, -RZ, R86.H1_H1 ;  /* 0x30000056ff237230 */ /* 0x000fe40000004100 */
[----:B------:R-:W-:Y:S01]  /*4fc0*/  FMUL.FTZ R36, R5, R36 ;  /* 0x0000002405247220 */ /* 0x000fe20000410000 */
[----:B------:R-:W-:-:S02]  /*4fd0*/  HADD2.F32 R88, -RZ, R88.H0_H0 ;  /* 0x20000058ff587230 */ /* 0x000fc40000004100 */
[-C--:B------:R-:W-:Y:S01]  /*4fe0*/  FFMA.FTZ R38, R5, R34.reuse, -R38 ;  /* 0x0000002205267223 */ /* 0x080fe20000010826 */
[----:B------:R-:W-:Y:S02]  /*4ff0*/  HADD2.F32 R5, -RZ, R7.H0_H0 ;  /* 0x20000007ff057230 */ /* 0x000fe40000004100 */
[----:B------:R-:W-:Y:S01]  /*5000*/  FFMA.FTZ R40, R9, R34, R36 ;  /* 0x0000002209287223 */ /* 0x000fe20000010024 */
[-C--:B------:R-:W-:Y:S01]  /*5010*/  FFMA.FTZ R41, R6, R35.reuse, -R41 ;  /* 0x0000002306297223 */ /* 0x080fe20000010829 */
[----:B------:R-:W-:Y:S02]  /*5020*/  HADD2.F32 R34, -RZ, R87.H1_H1 ;  /* 0x30000057ff227230 */ /* 0x000fe40000004100 */
[----:B------:R-:W-:Y:S01]  /*5030*/  FFMA.FTZ R39, R10, R35, R39 ;  /* 0x000000230a277223 */ /* 0x000fe20000010027 */
[----:B------:R-:W-:Y:S02]  /*5040*/  HADD2.F32 R6, -RZ, R11.H0_H0 ;  /* 0x2000000bff067230 */ /* 0x000fe40000004100 */
[----:B------:R-:W-:-:S02]  /*5050*/  HADD2.F32 R9, -RZ, R84.H1_H1 ;  /* 0x30000054ff097230 */ /* 0x000fc40000004100 */
[-C--:B------:R-:W-:Y:S01]  /*5060*/  FMUL.FTZ R35, R5, R34.reuse ;  /* 0x0000002205237220 */ /* 0x080fe20000410000 */
[----:B------:R-:W-:Y:S01]  /*5070*/  HADD2.F32 R11, -RZ, R11.H1_H1 ;  /* 0x3000000bff0b7230 */ /* 0x000fe20000004100 */
[----:B------:R-:W-:Y:S01]  /*5080*/  F2FP.F16.F32.PACK_AB R39, R40, R39 ;  /* 0x000000272827723e */ /* 0x000fe200000000ff */
[----:B------:R-:W-:Y:S02]  /*5090*/  HADD2.F32 R36, -RZ, R42.H0_H0 ;  /* 0x2000002aff247230 */ /* 0x000fe40000004100 */
[C---:B------:R-:W-:Y:S01]  /*50a0*/  FMUL.FTZ R42, R6.reuse, R34 ;  /* 0x00000022062a7220 */ /* 0x040fe20000410000 */
[----:B------:R-:W-:Y:S02]  /*50b0*/  HADD2.F32 R7, -RZ, R7.H1_H1 ;  /* 0x30000007ff077230 */ /* 0x000fe40000004100 */
[----:B------:R-:W-:Y:S02]  /*50c0*/  HADD2.F32 R10, -RZ, R72.H0_H0 ;  /* 0x20000048ff0a7230 */ /* 0x000fe40000004100 */
[-C--:B------:R-:W-:Y:S01]  /*50d0*/  FFMA.FTZ R72, R6, R9.reuse, R35 ;  /* 0x0000000906487223 */ /* 0x080fe20000010023 */
[----:B------:R-:W-:Y:S01]  /*50e0*/  FMUL.FTZ R34, R11, R36 ;  /* 0x000000240b227220 */ /* 0x000fe20000410000 */
[----:B------:R-:W-:Y:S01]  /*50f0*/  FFMA.FTZ R42, R5, R9, -R42 ;  /* 0x00000009052a7223 */ /* 0x000fe2000001082a */
[----:B------:R-:W-:-:S02]  /*5100*/  HADD2.F32 R6, -RZ, R32.H0_H0 ;  /* 0x20000020ff067230 */ /* 0x000fc40000004100 */
[C---:B------:R-:W-:Y:S01]  /*5110*/  FMUL.FTZ R36, R7.reuse, R36 ;  /* 0x0000002407247220 */ /* 0x040fe20000410000 */
[----:B------:R-:W-:Y:S02]  /*5120*/  HADD2.F32 R9, -RZ, R80.H0_H0 ;  /* 0x20000050ff097230 */ /* 0x000fe40000004100 */
[-C--:B------:R-:W-:Y:S01]  /*5130*/  FFMA.FTZ R73, R7, R10.reuse, -R34 ;  /* 0x0000000a07497223 */ /* 0x080fe20000010822 */
[----:B------:R-:W-:Y:S02]  /*5140*/  HADD2.F32 R5, -RZ, R4.H0_H0 ;  /* 0x20000004ff057230 */ /* 0x000fe40000004100 */
[----:B--2---:R-:W-:Y:S01]  /*5150*/  FFMA.FTZ R75, R11, R10, R36 ;  /* 0x0000000a0b4b7223 */ /* 0x004fe20000010024 */
[----:B------:R-:W-:Y:S02]  /*5160*/  HADD2.F32 R32, -RZ, R32.H1_H1 ;  /* 0x30000020ff207230 */ /* 0x000fe40000004100 */
[----:B------:R-:W-:Y:S01]  /*5170*/  FMUL.FTZ R10, R6, R88 ;  /* 0x00000058060a7220 */ /* 0x000fe20000410000 */
[----:B------:R-:W-:-:S02]  /*5180*/  HADD2.F32 R4, -RZ, R4.H1_H1 ;  /* 0x30000004ff047230 */ /* 0x000fc40000004100 */
[C---:B------:R-:W-:Y:S01]  /*5190*/  FMUL.FTZ R11, R5.reuse, R88 ;  /* 0x00000058050b7220 */ /* 0x040fe20000410000 */
[----:B------:R-:W-:Y:S02]  /*51a0*/  HADD2.F32 R86, -RZ, R86.H0_H0 ;  /* 0x20000056ff567230 */ /* 0x000fe40000004100 */
[-C--:B------:R-:W-:Y:S01]  /*51b0*/  FMUL.FTZ R35, R32, R9.reuse ;  /* 0x0000000920237220 */ /* 0x080fe20000410000 */
[----:B------:R-:W-:Y:S02]  /*51c0*/  HADD2.F32 R7, -RZ, R85.H0_H0 ;  /* 0x20000055ff077230 */ /* 0x000fe40000004100 */
[----:B------:R-:W-:Y:S01]  /*51d0*/  FMUL.FTZ R9, R4, R9 ;  /* 0x0000000904097220 */ /* 0x000fe20000410000 */
[----:B------:R-:W-:Y:S02]  /*51e0*/  HADD2.F32 R87, -RZ, R87.H0_H0 ;  /* 0x20000057ff577230 */ /* 0x000fe40000004100 */
[----:B------:R-:W-:Y:S01]  /*51f0*/  FFMA.FTZ R10, R5, R86, -R10 ;  /* 0x00000056050a7223 */ /* 0x000fe2000001080a */
[----:B------:R-:W-:-:S02]  /*5200*/  HADD2.F32 R5, -RZ, R33.H0_H0 ;  /* 0x20000021ff057230 */ /* 0x000fc40000004100 */
[-C--:B------:R-:W-:Y:S01]  /*5210*/  FFMA.FTZ R35, R4, R7.reuse, -R35 ;  /* 0x0000000704237223 */ /* 0x080fe20000010823 */
[----:B------:R-:W-:Y:S01]  /*5220*/  FFMA.FTZ R32, R32, R7, R9 ;  /* 0x0000000720207223 */ /* 0x000fe20000010009 */
[----:B------:R-:W-:Y:S02]  /*5230*/  HADD2.F32 R4, -RZ, R8.H0_H0 ;  /* 0x20000008ff047230 */ /* 0x000fe40000004100 */
        /* <DEDUP_REMOVED lines=11> */
[----:B------:R-:W-:Y:S01]  /*52f0*/  F2FP.F16.F32.PACK_AB R7, R73, R42 ;  /* 0x0000002a4907723e */ /* 0x000fe200000000ff */
[-C--:B------:R-:W-:Y:S01]  /*5300*/  FFMA.FTZ R34, R5, R84.reuse, R34 ;  /* 0x0000005405227223 */ /* 0x080fe20000010022 */
[----:B------:R-:W-:Y:S01]  /*5310*/  FFMA.FTZ R9, R4, R84, -R9 ;  /* 0x0000005404097223 */ /* 0x000fe20000010809 */
[-C--:B------:R-:W-:Y:S01]  /*5320*/  FFMA.FTZ R8, R8, R6.reuse, -R43 ;  /* 0x0000000608087223 */ /* 0x080fe2000001082b */
[----:B------:R-:W-:Y:S01]  /*5330*/  F2FP.F16.F32.PACK_AB R5, R38, R41 ;  /* 0x000000292605723e */ /* 0x000fe200000000ff */
[----:B------:R-:W-:Y:S01]  /*5340*/  FFMA.FTZ R33, R33, R6, R36 ;  /* 0x0000000621217223 */ /* 0x000fe20000010024 */
[----:B------:R-:W-:Y:S01]  /*5350*/  F2FP.F16.F32.PACK_AB R38, R32, R11 ;  /* 0x0000000b2026723e */ /* 0x000fe200000000ff */
[----:B------:R-:W-:Y:S01]  /*5360*/  IMAD.MOV.U32 R11, RZ, RZ, R72 ;  /* 0x000000ffff0b7224 */ /* 0x000fe200078e0048 */
[----:B------:R-:W-:-:S02]  /*5370*/  F2FP.F16.F32.PACK_AB R4, R35, R10 ;  /* 0x0000000a2304723e */ /* 0x000fc400000000ff */
[----:B------:R-:W-:Y:S01]  /*5380*/  F2FP.F16.F32.PACK_AB R6, R8, R9 ;  /* 0x000000090806723e */ /* 0x000fe200000000ff */
[----:B------:R-:W-:Y:S01]  /*5390*/  IMAD.MOV.U32 R8, RZ, RZ, R38 ;  /* 0x000000ffff087224 */ /* 0x000fe200078e0026 */
[----:B------:R-:W-:Y:S01]  /*53a0*/  F2FP.F16.F32.PACK_AB R10, R33, R34 ;  /* 0x00000022210a723e */ /* 0x000fe200000000ff */
[----:B------:R-:W-:-:S07]  /*53b0*/  IMAD.MOV.U32 R9, RZ, RZ, R39 ;  /* 0x000000ffff097224 */ /* 0x000fce00078e0027 */
.L_x_13042:
[----:B------:R-:W-:Y:S05]  /*53c0*/  BSYNC B1 ;  /* 0x0000000000017941 */ /* 0x000fea0003800000 */
.L_x_13041:
[----:B0-----:R0:W-:Y:S01]  /*53d0*/  ST.E.128 desc[UR44][R12.64], R4 ;  /* 0x000000040c007985 */ /* 0x0011e2000c101d2c */
[----:B------:R-:W-:Y:S01]  /*53e0*/  ISETP.GE.AND P3, PT, R15, R71, PT ;  /* 0x000000470f00720c */ /* 0x000fe20003f66270 */
[----:B------:R-:W-:-:S12]  /*53f0*/  IMAD.MOV.U32 R36, RZ, RZ, R14 ;  /* 0x000000ffff247224 */ /* 0x000fd800078e000e */
[----:B------:R-:W-:Y:S05]  /*5400*/  @P3 BRA `(.L_x_13021) ;  /* 0x0000000400243947 */ /* 0x000fea0003800000 */
[----:B0-----:R-:W-:-:S05]  /*5410*/  IMAD.WIDE R4, R15, 0x2, R36 ;  /* 0x000000020f047825 */ /* 0x001fca00078e0224 */
[----:B------:R0:W-:Y:S01]  /*5420*/  ST.E.128 desc[UR44][R4.64], R8 ;  /* 0x0000000804007985 */ /* 0x0001e2000c101d2c */
[----:B------:R-:W-:Y:S05]  /*5430*/  BRA `(.L_x_13021) ;  /* 0x0000000400187947 */ /* 0x000fea0003800000 */
.L_x_13002:
[----:B------:R-:W-:-:S04]  /*5440*/  ULOP3.LUT UR4, UR38, 0x1, URZ, 0xfc, !UPT ;  /* 0x0000000126047892 */ /* 0x000fc8000f8efc3f */
[----:B------:R-:W-:-:S06]  /*5450*/  UISETP.NE.AND UP0, UPT, UR4, 0x3, UPT ;  /* 0x000000030400788c */ /* 0x000fcc000bf05270 */
[----:B------:R-:W-:-:S13]  /*5460*/  PLOP3.LUT P5, PT, PT, PT, UP0, 0x80, 0x0 ;  /* 0x000000000000781c */ /* 0x000fda0003faf008 */
[----:B------:R-:W-:Y:S05]  /*5470*/  @!P5 BRA `(.L_x_13043) ;  /* 0x000000000004d947 */ /* 0x000fea0003800000 */
[----:B------:R-:W-:Y:S01]  /*5480*/  BPT.TRAP 0x1 ;  /* 0x000000040000795c */ /* 0x000fe20000300000 */
.L_x_13043:
[----:B------:R-:W-:Y:S01]  /*5490*/  IMAD R70, R153, 0x8, R148 ;  /* 0x0000000899467824 */ /* 0x000fe200078e0294 */
[----:B------:R-:W-:Y:S01]  /*54a0*/  SHF.L.U32 R83, R158, 0x1f, RZ ;  /* 0x0000001f9e537819 */ /* 0x000fe200000006ff */
[----:B------:R-:W-:Y:S01]  /*54b0*/  BSSY B1, `(.L_x_13044) ;  /* 0x0000004000017945 */ /* 0x000fe20003800000 */
[----:B------:R-:W-:Y:S02]  /*54c0*/  SHF.R.S32.HI R78, RZ, 0x1f, R77 ;  /* 0x0000001fff4e7819 */ /* 0x000fe4000001144d */
[----:B------:R-:W1:Y:S02]  /*54d0*/  SYNCS.PHASECHK.TRANS64.TRYWAIT P3, [R70+URZ+0x32490], R83 ;  /* 0x03249053460075a7 */ /* 0x000e64000806017f */
[----:B-1----:R-:W-:Y:S05]  /*54e0*/  @!P3 BRA `(.L_x_13045) ;  /* 0x000003200048b947 */ /* 0x002fea0003800000 */
.L_x_13375:
[----:B------:R-:W-:Y:S05]  /*54f0*/  BSYNC B1 ;  /* 0x0000000000017941 */ /* 0x000fea0003800000 */
.L_x_13044:
[----:B------:R-:W-:Y:S01]  /*5500*/  ULDC.64 UR4, c[0x0][0x300] ;  /* 0x0000c00000047ab9 */ /* 0x000fe20000000a00 */
[----:B-----5:R-:W-:Y:S01]  /*5510*/  SHF.R.S32.HI R79, RZ, 0x1f, R76 ;  /* 0x0000001fff4f7819 */ /* 0x020fe2000001144c */
[----:B0-----:R-:W-:Y:S02]  /*5520*/  IMAD R6, R78, UR4, RZ ;  /* 0x000000044e067c24 */ /* 0x001fe4000f8e02ff */
        /* <DEDUP_REMOVED lines=11> */
[----:B------:R-:W-:Y:S02]  /*55e0*/  IMAD.IADD R5, R5, 0x1, R9 ;  /* 0x0000000105057824 */ /* 0x000fe400078e0209 */
[----:B------:R-:W-:Y:S01]  /*55f0*/  IMAD R7, R51, UR4, RZ ;  /* 0x0000000433077c24 */ /* 0x000fe2000f8e02ff */
[----:B------:R-:W-:Y:S01]  /*5600*/  ISETP.GE.AND P3, PT, R32, 0x1, PT ;  /* 0x000000012000780c */ /* 0x000fe20003f66270 */
        /* <DEDUP_REMOVED lines=10> */
.L_x_13379:
[----:B------:R-:W-:Y:S04]  /*56b0*/  BSSY B1, `(.L_x_13047) ;  /* 0x000000d000017945 */ /* 0x000fe80003800000 */
[----:B------:R-:W-:Y:S05]  /*56c0*/  @!P3 BRA `(.L_x_13048) ;  /* 0x00000000002cb947 */ /* 0x000fea0003800000 */
[----:B------:R-:W-:Y:S02]  /*56d0*/  ULDC UR4, c[0x0][0x2f4] ;  /* 0x0000bd0000047ab9 */ /* 0x000fe40000000800 */
[----:B------:R-:W-:-:S13]  /*56e0*/  ISETP.GE.AND P3, PT, R22, UR4, PT ;  /* 0x0000000416007c0c */ /* 0x000fda000bf66270 */
[----:B------:R-:W4:Y:S01]  /*56f0*/  @!P3 LDS.128 R4, [R75] ;  /* 0x000000004b04b984 */ /* 0x000f220000000c00 */
[----:B---3--:R-:W-:-:S04]  /*5700*/  @!P3 LEA R12, P4, R22, R14, 0x1 ;  /* 0x0000000e160cb211 */ /* 0x008fc800078808ff */
[----:B--2---:R-:W-:Y:S02]  /*5710*/  @!P3 LEA.HI.X R13, R22, R9, R23, 0x1, P4 ;  /* 0x00000009160db211 */ /* 0x004fe400020f0c17 */
[----:B------:R-:W-:-:S03]  /*5720*/  ISETP.GE.AND P4, PT, R152, UR4, PT ;  /* 0x0000000498007c0c */ /* 0x000fc6000bf86270 */
[----:B----4-:R-:W-:Y:S10]  /*5730*/  @!P3 ST.E.128 desc[UR44][R12.64], R4 ;  /* 0x000000040c00b985 */ /* 0x010ff4000c101d2c */
[C---:B------:R-:W-:Y:S01]  /*5740*/  @!P4 LEA R14, P3, R152.reuse, R14, 0x1 ;  /* 0x0000000e980ec211 */ /* 0x040fe200078608ff */
[----:B------:R-:W2:Y:S03]  /*5750*/  @!P4 LDS.128 R4, [R74] ;  /* 0x000000004a04c984 */ /* 0x000ea60000000c00 */
[----:B------:R-:W-:-:S05]  /*5760*/  @!P4 LEA.HI.X R15, R152, R9, R155, 0x1, P3 ;  /* 0x00000009980fc211 */ /* 0x000fca00018f0c9b */
[----:B--2---:R4:W-:Y:S04]  /*5770*/  @!P4 ST.E.128 desc[UR44][R14.64], R4 ;  /* 0x000000040e00c985 */ /* 0x0049e8000c101d2c */
.L_x_13048:
[----:B------:R-:W-:Y:S05]  /*5780*/  BSYNC B1 ;  /* 0x0000000000017941 */ /* 0x000fea0003800000 */
.L_x_13047:
[----:B------:R-:W-:-:S03]  /*5790*/  UMOV UR4, 0xffffffff ;  /* 0xffffffff00047882 */ /* 0x000fc60000000000 */
[----:B------:R-:W-:Y:S05]  /*57a0*/  BRA.DIV UR4, `(.L_x_13049) ;  /* 0x0000031e04f47947 */ /* 0x000fea000b800000 */
[----:B--2---:R2:W0:Y:S04]  /*57b0*/  SHFL.IDX PT, R9, R10, 0x1, 0x1c1f ;  /* 0x003c1f000a097f89 */ /* 0x00442800000e0000 */
[----:B---34-:R2:W3:Y:S02]  /*57c0*/  SHFL.IDX PT, R14, R8, 0x1, 0x1c1f ;  /* 0x003c1f00080e7f89 */ /* 0x0184e400000e0000 */
.L_x_13383:
[----:B------:R-:W-:-:S13]  /*57d0*/  ISETP.GE.AND P3, PT, R32, 0x41, PT ;  /* 0x000000412000780c */ /* 0x000fda0003f66270 */
[----:B------:R-:W-:Y:S05]  /*57e0*/  @!P3 BRA `(.L_x_13021) ;  /* 0x00000000002cb947 */ /* 0x000fea0003800000 */
[----:B------:R-:W-:Y:S02]  /*57f0*/  ULDC UR4, c[0x0][0x2f4] ;  /* 0x0000bd0000047ab9 */ /* 0x000fe40000000800 */
[----:B------:R-:W-:-:S13]  /*5800*/  ISETP.GE.AND P3, PT, R22, UR4, PT ;  /* 0x0000000416007c0c */ /* 0x000fda000bf66270 */
[----:B------:R-:W4:Y:S01]  /*5810*/  @!P3 LDS.128 R4, [R75+0x2000] ;  /* 0x002000004b04b984 */ /* 0x000f220000000c00 */
[----:B0-23--:R-:W-:-:S04]  /*5820*/  @!P3 LEA R10, P4, R22, R14, 0x1 ;  /* 0x0000000e160ab211 */ /* 0x00dfc800078808ff */
[----:B------:R-:W-:Y:S02]  /*5830*/  @!P3 LEA.HI.X R11, R22, R9, R23, 0x1, P4 ;  /* 0x00000009160bb211 */ /* 0x000fe400020f0c17 */
[----:B------:R-:W-:-:S03]  /*5840*/  ISETP.GE.AND P4, PT, R152, UR4, PT ;  /* 0x0000000498007c0c */ /* 0x000fc6000bf86270 */
[----:B----4-:R-:W-:Y:S10]  /*5850*/  @!P3 ST.E.128 desc[UR44][R10.64], R4 ;  /* 0x000000040a00b985 */ /* 0x010ff4000c101d2c */
[C---:B------:R-:W-:Y:S01]  /*5860*/  @!P4 LEA R14, P3, R152.reuse, R14, 0x1 ;  /* 0x0000000e980ec211 */ /* 0x040fe200078608ff */
[----:B------:R-:W0:Y:S03]  /*5870*/  @!P4 LDS.128 R4, [R74+0x2000] ;  /* 0x002000004a04c984 */ /* 0x000e260000000c00 */
[----:B------:R-:W-:-:S05]  /*5880*/  @!P4 LEA.HI.X R15, R152, R9, R155, 0x1, P3 ;  /* 0x00000009980fc211 */ /* 0x000fca00018f0c9b */
[----:B0-----:R4:W-:Y:S04]  /*5890*/  @!P4 ST.E.128 desc[UR44][R14.64], R4 ;  /* 0x000000040e00c985 */ /* 0x0019e8000c101d2c */
.L_x_13021:
[----:B------:R-:W-:Y:S05]  /*58a0*/  BSYNC B0 ;  /* 0x0000000000007941 */ /* 0x000fea0003800000 */
.L_x_13001:
[----:B0---4-:R-:W0:Y:S01]  /*58b0*/  S2R R4, SR_TID.X ;  /* 0x0000000000047919 */ /* 0x011e220000002100 */
[----:B------:R-:W-:Y:S01]  /*58c0*/  @!PT LDS RZ, [RZ] ;  /* 0x00000000fffff984 */ /* 0x000fe20000000800 */
[----:B------:R-:W-:Y:S01]  /*58d0*/  @!PT LDS RZ, [RZ] ;  /* 0x00000000fffff984 */ /* 0x000fe20000000800 */
[----:B------:R-:W-:Y:S01]  /*58e0*/  @!PT LDS RZ, [RZ] ;  /* 0x00000000fffff984 */ /* 0x000fe20000000800 */
[----:B------:R-:W-:Y:S01]  /*58f0*/  @!PT LDS RZ, [RZ] ;  /* 0x00000000fffff984 */ /* 0x000fe20000000800 */
[----:B------:R4:W-:Y:S06]  /*5900*/  MEMBAR.ALL.CTA ;  /* 0x0000000000007992 */ /* 0x0009ec0000008000 */
[----:B----4-:R-:W4:Y:S01]  /*5910*/  FENCE.VIEW.ASYNC.S ;  /* 0x00000000000073c6 */ /* 0x010f220000000000 */
[----:B------:R-:W-:Y:S05]  /*5920*/  WARPSYNC.ALL ;  /* 0x0000000000007948 */ /* 0x000fea0003800000 */
[----:B------:R-:W-:Y:S01]  /*5930*/  BSSY B0, `(.L_x_13050) ;  /* 0x0000008000007945 */ /* 0x000fe20003800000 */
[----:B----4-:R4:W-:Y:S01]  /*5940*/  BAR.SYNC.DEFER_BLOCKING R213, 0x80 ;  /* 0x000200d50000751d */ /* 0x0109e20000010000 */
[----:B0-----:R-:W-:-:S13]  /*5950*/  LOP3.LUT P3, RZ, R4, 0x7f, RZ, 0xc0, !PT ;  /* 0x0000007f04ff7812 */ /* 0x001fda000786c0ff */
[----:B------:R-:W-:-:S05]  /*5960*/  @!P3 VIADD R4, R70, 0x324a0 ;  /* 0x000324a04604b836 */ /* 0x000fca0000000000 */
[----:B------:R-:W-:-:S04]  /*5970*/  @!P3 PRMT R4, RZ, 0x654, R4 ;  /* 0x00000654ff04b816 */ /* 0x000fc80000000004 */
[----:B------:R4:W-:Y:S01]  /*5980*/  @!P3 SYNCS.ARRIVE.TRANS64.RED.A1T0 RZ, [R4+URZ], RZ ;  /* 0x000000ff04ffb9a7 */ /* 0x0009e2000810043f */
[----:B------:R-:W-:Y:S05]  /*5990*/  @!P5 BRA `(.L_x_13051) ;  /* 0x000000000004d947 */ /* 0x000fea0003800000 */
[----:B------:R-:W-:Y:S01]  /*59a0*/  BPT.TRAP 0x1 ;  /* 0x000000040000795c */ /* 0x000fe20000300000 */
.L_x_13051:
[----:B------:R-:W-:Y:S05]  /*59b0*/  BSYNC B0 ;  /* 0x0000000000007941 */ /* 0x000fea0003800000 */
.L_x_13050:
[----:B------:R-:W0:Y:S01]  /*59c0*/  SYNCS.PHASECHK.TRANS64.TRYWAIT P4, [R70+URZ+0x324b0], R83 ;  /* 0x0324b053460075a7 */ /* 0x000e22000808017f */
[----:B------:R-:W-:Y:S04]  /*59d0*/  BSSY B0, `(.L_x_13052) ;  /* 0x0000002000007945 */ /* 0x000fe80003800000 */
[----:B0-----:R-:W-:Y:S05]  /*59e0*/  @!P4 BRA `(.L_x_13053) ;  /* 0x0000031c00acc947 */ /* 0x001fea0003800000 */
.L_x_13384:
[----:B------:R-:W-:Y:S05]  /*59f0*/  BSYNC B0 ;  /* 0x0000000000007941 */ /* 0x000fea0003800000 */
.L_x_13052:
[----:B------:R-:W-:Y:S01]  /*5a00*/  ULDC.64 UR4, c[0x0][0x328] ;  /* 0x0000ca0000047ab9 */ /* 0x000fe20000000a00 */
[----:B------:R-:W-:Y:S01]  /*5a10*/  IMAD.IADD R81, R81, 0x1, -R154 ;  /* 0x0000000151517824 */ /* 0x000fe200078e0a9a */
[----:B------:R-:W-:Y:S01]  /*5a20*/  BSSY B0, `(.L_x_13054) ;  /* 0x0000043000007945 */ /* 0x000fe20003800000 */
[----:B------:R-:W-:Y:S02]  /*5a30*/  IMAD R78, R78, UR4, RZ ;  /* 0x000000044e4e7c24 */ /* 0x000fe4000f8e02ff */
[----:B----4-:R-:W-:Y:S01]  /*5a40*/  IMAD.WIDE.U32 R4, R77, UR4, RZ ;  /* 0x000000044d047c25 */ /* 0x010fe2000f8e00ff */
[----:B------:R-:W-:-:S03]  /*5a50*/  ISETP.GE.AND P4, PT, R81, 0x1, PT ;  /* 0x000000015100780c */ /* 0x000fc60003f86270 */
[----:B------:R-:W-:Y:S01]  /*5a60*/  IMAD R77, R77, UR5, R78 ;  /* 0x000000054d4d7c24 */ /* 0x000fe2000f8e024e */
[----:B------:R-:W-:Y:S01]  /*5a70*/  ULDC.64 UR4, c[0x0][0x338] ;  /* 0x0000ce0000047ab9 */ /* 0x000fe20000000a00 */
[----:B------:R-:W-:Y:S02]  /*5a80*/  IMAD R7, R153, 0x6000, R167 ;  /* 0x0000600099077824 */ /* 0x000fe400078e02a7 */
        /* <DEDUP_REMOVED lines=13> */
[--C-:B------:R-:W-:Y:S01]  /*5b60*/  IMAD R34, R7, 0x2, R26.reuse ;  /* 0x0000000207227824 */ /* 0x100fe200078e021a */
[----:B------:R-:W-:Y:S01]  /*5b70*/  LEA.HI.X R32, R4, UR5, R9, 0x1, P5 ;  /* 0x0000000504207c11 */ /* 0x000fe2000a8f0c09 */
[----:B------:R0:W4:Y:S01]  /*5b80*/  SHFL.IDX PT, R35, R15, RZ, 0x1c1f ;  /* 0x001c1fff0f237589 */ /* 0x00012200000e0000 */
[----:B------:R-:W-:-:S03]  /*5b90*/  IMAD R36, R5, 0x2, R26 ;  /* 0x0000000205247824 */ /* 0x000fc600078e021a */
[----:B------:R0:W0:Y:S01]  /*5ba0*/  SHFL.IDX PT, R33, R32, RZ, 0x1c1f ;  /* 0x001c1fff20217589 */ /* 0x00002200000e0000 */
[----:B------:R-:W-:Y:S05]  /*5bb0*/  @!P4 BRA `(.L_x_13055) ;  /* 0x0000000000a4c947 */ /* 0x000fea0003800000 */
[----:B------:R-:W-:Y:S02]  /*5bc0*/  ISETP.NE.AND P5, PT, R63, RZ, PT ;  /* 0x000000ff3f00720c */ /* 0x000fe40003fa5270 */
[----:B---3--:R-:W-:-:S11]  /*5bd0*/  PRMT R14, R48, 0x8880, RZ ;  /* 0x00008880300e7816 */ /* 0x008fd600000000ff */
[----:B------:R-:W3:Y:S01]  /*5be0*/  @P5 LDS.128 R4, [R34] ;  /* 0x0000000022045984 */ /* 0x000ee20000000c00 */
[----:B--2-4-:R-:W-:-:S04]  /*5bf0*/  @P5 LEA R8, P4, R22, R35, 0x1 ;  /* 0x0000002316085211 */ /* 0x014fc800078808ff */
[----:B0-----:R-:W-:Y:S02]  /*5c00*/  @P5 LEA.HI.X R9, R22, R33, R23, 0x1, P4 ;  /* 0x0000002116095211 */ /* 0x001fe400020f0c17 */
[----:B------:R-:W-:-:S03]  /*5c10*/  ISETP.NE.AND P4, PT, R64, RZ, PT ;  /* 0x000000ff4000720c */ /* 0x000fc60003f85270 */
[----:B---3--:R-:W-:Y:S10]  /*5c20*/  @P5 ST.E.128 desc[UR44][R8.64], R4 ;  /* 0x0000000408005985 */ /* 0x008ff4000c101d2c */
[C---:B------:R-:W-:Y:S01]  /*5c30*/  @P4 LEA R10, P5, R152.reuse, R35, 0x1 ;  /* 0x00000023980a4211 */ /* 0x040fe200078a08ff */
[----:B------:R-:W0:Y:S03]  /*5c40*/  @P4 LDS.128 R4, [R36] ;  /* 0x0000000024044984 */ /* 0x000e260000000c00 */
[----:B------:R-:W-:-:S02]  /*5c50*/  @P4 LEA.HI.X R11, R152, R33, R155, 0x1, P5 ;  /* 0x00000021980b4211 */ /* 0x000fc400028f0c9b */
[----:B------:R-:W-:-:S03]  /*5c60*/  ISETP.NE.AND P5, PT, R65, RZ, PT ;  /* 0x000000ff4100720c */ /* 0x000fc60003fa5270 */
[----:B0-----:R-:W-:Y:S10]  /*5c70*/  @P4 ST.E.128 desc[UR44][R10.64], R4 ;  /* 0x000000040a004985 */ /* 0x001ff4000c101d2c */
[C---:B------:R-:W-:Y:S01]  /*5c80*/  @P5 LEA R12, P4, R163.reuse, R35, 0x1 ;  /* 0x00000023a30c5211 */ /* 0x040fe200078808ff */
[----:B------:R-:W0:Y:S03]  /*5c90*/  @P5 LDS.128 R4, [R34+0x3000] ;  /* 0x0030000022045984 */ /* 0x000e260000000c00 */
        /* <DEDUP_REMOVED lines=21> */
[----:B------:R-:W-:-:S03]  /*5df0*/  ISETP.GT.AND P4, PT, R14, -0x1, PT ;  /* 0xffffffff0e00780c */ /* 0x000fc60003f84270 */
[----:B0-----:R-:W-:Y:S10]  /*5e00*/  @P5 ST.E.128 desc[UR44][R8.64], R4 ;  /* 0x0000000408005985 */ /* 0x001ff4000c101d2c */
[C---:B------:R-:W-:Y:S01]  /*5e10*/  @!P4 LEA R10, P5, R164.reuse, R35, 0x1 ;  /* 0x00000023a40ac211 */ /* 0x040fe200078a08ff */
[----:B------:R-:W0:Y:S03]  /*5e20*/  @!P4 LDS.128 R4, [R36+0x9000] ;  /* 0x009000002404c984 */ /* 0x000e260000000c00 */
[----:B------:R-:W-:-:S05]  /*5e30*/  @!P4 LEA.HI.X R11, R164, R33, R180, 0x1, P5 ;  /* 0x00000021a40bc211 */ /* 0x000fca00028f0cb4 */
[----:B0-----:R0:W-:Y:S04]  /*5e40*/  @!P4 ST.E.128 desc[UR44][R10.64], R4 ;  /* 0x000000040a00c985 */ /* 0x0011e8000c101d2c */
.L_x_13055:
[----:B------:R-:W-:Y:S05]  /*5e50*/  BSYNC B0 ;  /* 0x0000000000007941 */ /* 0x000fea0003800000 */
.L_x_13054:
[----:B------:R-:W-:Y:S01]  /*5e60*/  ISETP.GE.AND P4, PT, R81, 0x41, PT ;  /* 0x000000415100780c */ /* 0x000fe20003f86270 */
[----:B0-----:R0:W0:Y:S01]  /*5e70*/  SHFL.IDX PT, R33, R32, 0x1, 0x1c1f ;  /* 0x003c1f0020217f89 */ /* 0x00102200000e0000 */
[----:B------:R-:W-:Y:S03]  /*5e80*/  BSSY B0, `(.L_x_13056) ;  /* 0x000002c000007945 */ /* 0x000fe60003800000 */
[----:B------:R-:W0:Y:S08]  /*5e90*/  SHFL.IDX PT, R15, R15, 0x1, 0x1c1f ;  /* 0x003c1f000f0f7f89 */ /* 0x000e3000000e0000 */
[----:B------:R-:W-:Y:S05]  /*5ea0*/  @!P4 BRA `(.L_x_13057) ;  /* 0x0000000000a4c947 */ /* 0x000fea0003800000 */
[----:B------:R-:W-:Y:S02]  /*5eb0*/  ISETP.NE.AND P5, PT, R63, RZ, PT ;  /* 0x000000ff3f00720c */ /* 0x000fe40003fa5270 */
[----:B---3--:R-:W-:-:S11]  /*5ec0*/  PRMT R14, R48, 0x8880, RZ ;  /* 0x00008880300e7816 */ /* 0x008fd600000000ff */
[----:B------:R-:W3:Y:S01]  /*5ed0*/  @P5 LDS.128 R4, [R34+0x2000] ;  /* 0x0020000022045984 */ /* 0x000ee20000000c00 */
[----:B0-2---:R-:W-:-:S04]  /*5ee0*/  @P5 LEA R8, P4, R22, R15, 0x1 ;  /* 0x0000000f16085211 */ /* 0x005fc800078808ff */
[----:B------:R-:W-:Y:S02]  /*5ef0*/  @P5 LEA.HI.X R9, R22, R33, R23, 0x1, P4 ;  /* 0x0000002116095211 */ /* 0x000fe400020f0c17 */
[----:B------:R-:W-:-:S03]  /*5f00*/  ISETP.NE.AND P4, PT, R64, RZ, PT ;  /* 0x000000ff4000720c */ /* 0x000fc60003f85270 */
[----:B---3--:R-:W-:Y:S10]  /*5f10*/  @P5 ST.E.128 desc[UR44][R8.64], R4 ;  /* 0x0000000408005985 */ /* 0x008ff4000c101d2c */
        /* <DEDUP_REMOVED lines=34> */
.L_x_13057:
[----:B------:R-:W-:Y:S05]  /*6140*/  BSYNC B0 ;  /* 0x0000000000007941 */ /* 0x000fea0003800000 */
.L_x_13056:
[----:B------:R-:W-:Y:S01]  /*6150*/  @!PT LDS RZ, [RZ] ;  /* 0x00000000fffff984 */ /* 0x000fe20000000800 */
[----:B------:R-:W-:Y:S01]  /*6160*/  @!PT LDS RZ, [RZ] ;  /* 0x00000000fffff984 */ /* 0x000fe20000000800 */
[----:B------:R-:W-:Y:S01]  /*6170*/  @!PT LDS RZ, [RZ] ;  /* 0x00000000fffff984 */ /* 0x000fe20000000800 */
[----:B------:R-:W-:Y:S01]  /*6180*/  @!PT LDS RZ, [RZ] ;  /* 0x00000000fffff984 */ /* 0x000fe20000000800 */
[----:B------:R5:W-:Y:S06]  /*6190*/  MEMBAR.ALL.CTA ;  /* 0x0000000000007992 */ /* 0x000bec0000008000 */
[----:B-----5:R-:W5:Y:S01]  /*61a0*/  FENCE.VIEW.ASYNC.S ;  /* 0x00000000000073c6 */ /* 0x020f620000000000 */
[----:B-1----:R-:W-:Y:S01]  /*61b0*/  @!P3 VIADD R70, R70, 0x324c0 ;  /* 0x000324c04646b836 */ /* 0x002fe20000000000 */
[----:B------:R-:W-:-:S04]  /*61c0*/  IADD3 R153, R153, 0x1, RZ ;  /* 0x0000000199997810 */ /* 0x000fc80007ffe0ff */
[----:B------:R-:W-:Y:S01]  /*61d0*/  @!P3 PRMT R70, RZ, 0x654, R70 ;  /* 0x00000654ff46b816 */ /* 0x000fe20000000046 */
[----:B-----5:R1:W-:Y:S06]  /*61e0*/  BAR.SYNC.DEFER_BLOCKING R213, 0x80 ;  /* 0x000200d50000751d */ /* 0x0203ec0000010000 */
[----:B------:R1:W-:Y:S01]  /*61f0*/  @!P3 SYNCS.ARRIVE.TRANS64.RED.A1T0 RZ, [R70+URZ], RZ ;  /* 0x000000ff46ffb9a7 */ /* 0x0003e2000810043f */
[----:B------:R-:W-:-:S04]  /*6200*/  ISETP.NE.AND P3, PT, R153, 0x2, PT ;  /* 0x000000029900780c */ /* 0x000fc80003f65270 */
[----:B0-----:R-:W-:Y:S02]  /*6210*/  SEL R5, RZ, 0x1, P3 ;  /* 0x00000001ff057807 */ /* 0x001fe40001800000 */
        /* <DEDUP_REMOVED lines=9> */
.L_x_12996:
[----:B------:R-:W0:Y:S01]  /*62b0*/  S2R R3, SR_SWINHI ;  /* 0x0000000000037919 */ /* 0x000e220000002f00 */
[----:B------:R-:W1:Y:S01]  /*62c0*/  LDC R13, c[0x0][0x448] ;  /* 0x00011200ff0d7b82 */ /* 0x000e620000000800 */
[----:B---3--:R-:W-:Y:S02]  /*62d0*/  IMAD.U32 R14, RZ, RZ, UR38 ;  /* 0x00000026ff0e7e24 */ /* 0x008fe4000f8e00ff */
[----:B------:R-:W-:Y:S01]  /*62e0*/  IMAD.MOV.U32 R15, RZ, RZ, 0x80 ;  /* 0x00000080ff0f7424 */ /* 0x000fe200078e00ff */
[----:B------:R-:W-:Y:S01]  /*62f0*/  STL [R1+0x50], R125 ;  /* 0x0000507d01007387 */ /* 0x000fe20000100800 */
[----:B------:R-:W-:Y:S02]  /*6300*/  IMAD.MOV.U32 R26, RZ, RZ, 0x100 ;  /* 0x00000100ff1a7424 */ /* 0x000fe400078e00ff */
[----:B------:R-:W-:Y:S01]  /*6310*/  IMAD.U32 R24, RZ, RZ, UR38 ;  /* 0x00000026ff187e24 */ /* 0x000fe2000f8e00ff */
[----:B------:R-:W3:Y:S01]  /*6320*/  LDC R12, c[0x0][0xa80] ;  /* 0x0002a000ff0c7b82 */ /* 0x000ee20000000800 */
[----:B------:R-:W-:Y:S01]  /*6330*/  IMAD.MOV.U32 R25, RZ, RZ, 0x80 ;  /* 0x00000080ff197424 */ /* 0x000fe200078e00ff */
[----:B------:R-:W-:Y:S01]  /*6340*/  STL.64 [R1+0x28], R14 ;  /* 0x0000280e01007387 */ /* 0x000fe20000100a00 */
[----:B------:R-:W-:-:S03]  /*6350*/  IMAD.U32 R72, RZ, RZ, UR37 ;  /* 0x00000025ff487e24 */ /* 0x000fc6000f8e00ff */
[----:B------:R-:W-:Y:S04]  /*6360*/  STL.64 [R1+0x30], R26 ;  /* 0x0000301a01007387 */ /* 0x000fe80000100a00 */
[----:B------:R-:W-:Y:S04]  /*6370*/  STL.128 [R1], R24 ;  /* 0x0000001801007387 */ /* 0x000fe80000100c00 */
[----:B------:R-:W-:Y:S04]  /*6380*/  STL.128 [R1+0x420], RZ ;  /* 0x000420ff01007387 */ /* 0x000fe80000100c00 */
[----:B------:R-:W-:Y:S04]  /*6390*/  STL.128 [R1+0x430], RZ ;  /* 0x000430ff01007387 */ /* 0x000fe80000100c00 */
[----:B------:R-:W-:Y:S01]  /*63a0*/  STL.128 [R1+0x210], RZ ;  /* 0x000210ff01007387 */ /* 0x000fe20000100c00 */
[----:B------:R-:W-:-:S02]  /*63b0*/  MOV R4, R148 ;  /* 0x0000009400047202 */ /* 0x000fc40000000f00 */
[----:B0-----:R-:W-:Y:S01]  /*63c0*/  MOV R5, R3 ;  /* 0x0000000300057202 */ /* 0x001fe20000000f00 */
[----:B---3--:R-:W-:Y:S01]  /*63d0*/  STL [R1+0x440], R12 ;  /* 0x0004400c01007387 */ /* 0x008fe20000100800 */
[C---:B--2---:R-:W-:Y:S02]  /*63e0*/  IADD3 R8, P1, R4.reuse, 0x32430, RZ ;  /* 0x0003243004087810 */ /* 0x044fe40007f3e0ff */
[C---:B------:R-:W-:Y:S01]  /*63f0*/  IADD3 R0, P3, R4.reuse, 0x32450, RZ ;  /* 0x0003245004007810 */ /* 0x040fe20007f7e0ff */
[----:B------:R-:W-:Y:S01]  /*6400*/  STL.128 [R1+0x220], RZ ;  /* 0x000220ff01007387 */ /* 0x000fe20000100c00 */
[C---:B------:R-:W-:Y:S01]  /*6410*/  IADD3 R6, P4, R4.reuse, 0x32460, RZ ;  /* 0x0003246004067810 */ /* 0x040fe20007f9e0ff */
[--C-:B------:R-:W-:Y:S01]  /*6420*/  IMAD.X R9, RZ, RZ, R5.reuse, P1 ;  /* 0x000000ffff097224 */ /* 0x100fe200008e0605 */
[----:B-1----:R-:W-:Y:S01]  /*6430*/  ISETP.NE.AND P1, PT, R13, 0x1, PT ;  /* 0x000000010d00780c */ /* 0x002fe20003f25270 */
[--C-:B------:R-:W-:Y:S01]  /*6440*/  IMAD.X R3, RZ, RZ, R5.reuse, P3 ;  /* 0x000000ffff037224 */ /* 0x100fe200018e0605 */
[----:B------:R-:W-:Y:S01]  /*6450*/  IADD3 R10, P2, R4, 0x32440, RZ ;  /* 0x00032440040a7810 */ /* 0x000fe20007f5e0ff */
[--C-:B------:R-:W-:Y:S01]  /*6460*/  IMAD.X R7, RZ, RZ, R5.reuse, P4 ;  /* 0x000000ffff077224 */ /* 0x100fe200020e0605 */
[----:B------:R-:W-:Y:S01]  /*6470*/  STL.64 [R1+0x18], R8 ;  /* 0x0000180801007387 */ /* 0x000fe20000100a00 */
[----:B------:R-:W-:Y:S01]  /*6480*/  IMAD.MOV.U32 R4, RZ, RZ, R0 ;  /* 0x000000ffff047224 */ /* 0x000fe200078e0000 */
[----:B------:R-:W-:Y:S01]  /*6490*/  IADD3 R72, P3, R72, 0x50, RZ ;  /* 0x0000005048487810 */ /* 0x000fe20007f7e0ff */
[----:B------:R-:W-:Y:S01]  /*64a0*/  IMAD.X R11, RZ, RZ, R5, P2 ;  /* 0x000000ffff0b7224 */ /* 0x000fe200010e0605 */
[----:B------:R-:W-:Y:S01]  /*64b0*/  MOV R5, R3 ;  /* 0x0000000300057202 */ /* 0x000fe20000000f00 */
[----:B------:R-:W-:Y:S01]  /*64c0*/  STL.128 [R1+0x230], RZ ;  /* 0x000230ff01007387 */ /* 0x000fe20000100c00 */
[----:B------:R-:W-:-:S03]  /*64d0*/  VIADD R3, R210, 0x7f ;  /* 0x0000007fd2037836 */ /* 0x000fc60000000000 */
[----:B------:R-:W0:Y:S01]  /*64e0*/  @P1 LDC R0, c[0x0][0x44c] ;  /* 0x00011300ff001b82 */ /* 0x000e220000000800 */
        /* <DEDUP_REMOVED lines=16> */
[----:B------:R-:W-:Y:S01]  /*65f0*/  IMAD.IADD R3, R194, 0x1, R3 ;  /* 0x00000001c2037824 */ /* 0x000fe200078e0203 */
[----:B0-----:R-:W-:Y:S02]  /*6600*/  ISETP.GE.AND P2, PT, R7, 0x1, PT ;  /* 0x000000010700780c */ /* 0x001fe40003f46270 */
        /* <DEDUP_REMOVED lines=25> */
.L_x_13059:
[----:B------:R-:W-:Y:S02]  /*67a0*/  IMAD.X R73, RZ, RZ, UR36, P3 ;  /* 0x00000024ff497e24 */ /* 0x000fe400098e06ff */
        /* <DEDUP_REMOVED lines=13> */
.L_x_13062:
[----:B------:R-:W-:-:S13]  /*6880*/  ISETP.NE.AND P0, PT, R7, 0x1, PT ;  /* 0x000000010700780c */ /* 0x000fda0003f05270 */
[----:B------:R-:W0:Y:S02]  /*6890*/  @P0 LDC.64 R4, c[0x0][0xae0] ;  /* 0x0002b800ff040b82 */ /* 0x000e240000000a00 */
[----:B0-----:R-:W-:-:S05]  /*68a0*/  @P0 IMAD.HI.U32 R4, R0, R4, RZ ;  /* 0x0000000400040227 */ /* 0x001fca00078e00ff */
[----:B------:R-:W-:-:S07]  /*68b0*/  @P0 SHF.R.U32.HI R0, RZ, R5, R4 ;  /* 0x00000005ff000219 */ /* 0x000fce0000011604 */
.L_x_13063:
[----:B------:R-:W-:Y:S05]  /*68c0*/  BSYNC B0 ;  /* 0x0000000000007941 */ /* 0x000fea0003800000 */
.L_x_13061:
[----:B------:R-:W-:-:S05]  /*68d0*/  IMAD R3, R0, R7, R7 ;  /* 0x0000000700037224 */ /* 0x000fca00078e0207 */
[----:B------:R-:W-:-:S07]  /*68e0*/  VIMNMX R6, R6, R3, PT ;  /* 0x0000000306067248 */ /* 0x000fce0003fe0100 */
.L_x_13060:
        /* <DEDUP_REMOVED lines=11> */
[----:B------:R-:W-:-:S05]  /*69a0*/  IMAD.IADD R0, R173, 0x1, R0 ;  /* 0x00000001ad007824 */ /* 0x000fca00078e0200 */
        /* <DEDUP_REMOVED lines=12> */
.L_x_13066:
[----:B------:R-:W-:-:S13]  /*6a70*/  ISETP.NE.AND P0, PT, R7, 0x1, PT ;  /* 0x000000010700780c */ /* 0x000fda0003f05270 */
[----:B------:R-:W0:Y:S02]  /*6a80*/  @P0 LDC.64 R4, c[0x0][0xae0] ;  /* 0x0002b800ff040b82 */ /* 0x000e240000000a00 */
[----:B0-----:R-:W-:-:S05]  /*6a90*/  @P0 IMAD.HI.U32 R4, R0, R4, RZ ;  /* 0x0000000400040227 */ /* 0x001fca00078e00ff */
[----:B------:R-:W-:-:S07]  /*6aa0*/  @P0 SHF.R.U32.HI R0, RZ, R5, R4 ;  /* 0x00000005ff000219 */ /* 0x000fce0000011604 */
.L_x_13067:
[----:B------:R-:W-:Y:S05]  /*6ab0*/  BSYNC B0 ;  /* 0x0000000000007941 */ /* 0x000fea0003800000 */
.L_x_13065:
[----:B------:R-:W-:-:S05]  /*6ac0*/  IMAD R0, R0, R7, RZ ;  /* 0x0000000700007224 */ /* 0x000fca00078e02ff */
[----:B------:R-:W-:-:S07]  /*6ad0*/  VIMNMX R3, R3, R0, !PT ;  /* 0x0000000003037248 */ /* 0x000fce0007fe0100 */
.L_x_13064:
        /* <DEDUP_REMOVED lines=9> */
[----:B------:R-:W-:Y:S01]  /*6b70*/  UMOV UR4, 0xffffffff ;  /* 0xffffffff00047882 */ /* 0x000fe20000000000 */
[----:B------:R-:W-:Y:S02]  /*6b80*/  IMAD.U32 R18, RZ, RZ, UR37 ;  /* 0x00000025ff127e24 */ /* 0x000fe4000f8e00ff */
[----:B------:R-:W-:Y:S01]  /*6b90*/  IMAD.U32 R24, RZ, RZ, UR37 ;  /* 0x00000025ff187e24 */ /* 0x000fe2000f8e00ff */
[----:B------:R-:W-:Y:S01]  /*6ba0*/  IADD3 R32, P0, R32, 0x88, RZ ;  /* 0x0000008820207810 */ /* 0x000fe20007f1e0ff */
[----:B----4-:R-:W-:Y:S01]  /*6bb0*/  IMAD.U32 R35, RZ, RZ, UR37 ;  /* 0x00000025ff237e24 */ /* 0x010fe2000f8e00ff */
[----:B------:R-:W-:Y:S02]  /*6bc0*/  IADD3 R18, P1, R18, 0x78, RZ ;  /* 0x0000007812127810 */ /* 0x000fe40007f3e0ff */
[----:B------:R-:W-:Y:S01]  /*6bd0*/  IADD3 R24, P2, R24, 0x58, RZ ;  /* 0x0000005818187810 */ /* 0x000fe20007f5e0ff */
[----:B------:R-:W-:Y:S01]  /*6be0*/  IMAD.X R33, RZ, RZ, UR36, P0 ;  /* 0x00000024ff217e24 */ /* 0x000fe200080e06ff */
[----:B------:R-:W-:Y:S01]  /*6bf0*/  IADD3 R35, P3, R35, 0x60, RZ ;  /* 0x0000006023237810 */ /* 0x000fe20007f7e0ff */
[----:B------:R-:W-:-:S02]  /*6c00*/  IMAD.X R19, RZ, RZ, UR36, P1 ;  /* 0x00000024ff137e24 */ /* 0x000fc400088e06ff */
[----:B------:R-:W-:Y:S02]  /*6c10*/  IMAD.X R25, RZ, RZ, UR36, P2 ;  /* 0x00000024ff197e24 */ /* 0x000fe400090e06ff */
[----:B------:R-:W-:Y:S01]  /*6c20*/  IMAD.X R44, RZ, RZ, UR36, P3 ;  /* 0x00000024ff2c7e24 */ /* 0x000fe200098e06ff */
[----:B0-----:R-:W-:Y:S07]  /*6c30*/  BRA.DIV UR4, `(.L_x_13069) ;  /* 0x0000030e042c7947 */ /* 0x001fee000b800000 */
[----:B------:R-:W3:Y:S04]  /*6c40*/  LDL R0, [R1+0x474] ;  /* 0x0004740001007983 */ /* 0x000ee80000100800 */
[----:B---3--:R0:W1:Y:S02]  /*6c50*/  SHFL.IDX PT, R14, R0, RZ, 0x1f ;  /* 0x00001fff000e7589 */ /* 0x00806400000e0000 */
.L_x_13387:
[----:B01----:R-:W-:Y:S01]  /*6c60*/  LEA.HI R0, R14, R14, RZ, 0x1 ;  /* 0x0000000e0e007211 */ /* 0x003fe200078f08ff */
[C---:B------:R-:W-:Y:S01]  /*6c70*/  VIADD R27, R148.reuse, 0x18400 ;  /* 0x00018400941b7836 */ /* 0x040fe20000000000 */
[----:B------:R-:W-:Y:S01]  /*6c80*/  STL.128 [R1+0x90], RZ ;  /* 0x000090ff01007387 */ /* 0x000fe20000100c00 */
[----:B------:R-:W-:Y:S01]  /*6c90*/  VIADD R8, R148, 0x400 ;  /* 0x0000040094087836 */ /* 0x000fe20000000000 */
[----:B------:R-:W-:Y:S01]  /*6ca0*/  LOP3.LUT R3, R0, 0x7fffe, RZ, 0xc0, !PT ;  /* 0x0007fffe00037812 */ /* 0x000fe200078ec0ff */
[----:B------:R-:W-:Y:S01]  /*6cb0*/  IMAD.MOV.U32 R4, RZ, RZ, 0x1 ;  /* 0x00000001ff047424 */ /* 0x000fe200078e00ff */
[----:B------:R-:W-:Y:S01]  /*6cc0*/  STL.128 [R1+0xa0], RZ ;  /* 0x0000a0ff01007387 */ /* 0x000fe20000100c00 */
[----:B------:R-:W-:Y:S01]  /*6cd0*/  IMAD.MOV.U32 R5, RZ, RZ, RZ ;  /* 0x000000ffff057224 */ /* 0x000fe200078e00ff */
[----:B------:R-:W-:Y:S01]  /*6ce0*/  IADD3 R0, R14, -R3, RZ ;  /* 0x800000030e007210 */ /* 0x000fe20007ffe0ff */
[----:B------:R-:W-:Y:S01]  /*6cf0*/  VIADD R3, R148, 0x1c400 ;  /* 0x0001c40094037836 */ /* 0x000fe20000000000 */
[----:B------:R-:W-:Y:S01]  /*6d00*/  SHF.R.U32.HI R8, RZ, 0x4, R8 ;  /* 0x00000004ff087819 */ /* 0x000fe20000011608 */
[----:B------:R-:W-:Y:S01]  /*6d10*/  IMAD.MOV.U32 R6, RZ, RZ, 0x1 ;  /* 0x00000001ff067424 */ /* 0x000fe200078e00ff */
[----:B------:R-:W-:Y:S01]  /*6d20*/  STL.128 [R1+0xb0], RZ ;  /* 0x0000b0ff01007387 */ /* 0x000fe20000100c00 */
[----:B------:R-:W-:Y:S01]  /*6d30*/  IMAD R0, R0, 0x2000, R27 ;  /* 0x0000200000007824 */ /* 0x000fe200078e021b */
[----:B------:R-:W-:Y:S01]  /*6d40*/  SHF.R.U32.HI R3, RZ, 0x4, R3 ;  /* 0x00000004ff037819 */ /* 0x000fe20000011603 */
[----:B------:R-:W-:Y:S01]  /*6d50*/  IMAD.MOV.U32 R7, RZ, RZ, RZ ;  /* 0x000000ffff077224 */ /* 0x000fe200078e00ff */
[----:B------:R-:W-:Y:S01]  /*6d60*/  LOP3.LUT R8, R8, 0x3fff, RZ, 0xc0, !PT ;  /* 0x00003fff08087812 */ /* 0x000fe200078ec0ff */
[----:B------:R-:W-:Y:S01]  /*6d70*/  VIADD R9, R0, 0xa000 ;  /* 0x0000a00000097836 */ /* 0x000fe20000000000 */
[----:B------:R-:W-:Y:S01]  /*6d80*/  LOP3.LUT R3, R3, 0x3fff, RZ, 0xc0, !PT ;  /* 0x00003fff03037812 */ /* 0x000fe200078ec0ff */
[----:B--2---:R-:W-:Y:S01]  /*6d90*/  IMAD.MOV.U32 R10, RZ, RZ, 0x1 ;  /* 0x00000001ff0a7424 */ /* 0x004fe200078e00ff */
[----:B------:R-:W-:Y:S01]  /*6da0*/  SHF.R.U32.HI R0, RZ, 0x4, R0 ;  /* 0x00000004ff007819 */ /* 0x000fe20000011600 */
[----:B------:R0:W-:Y:S01]  /*6db0*/  STL.128 [R1+0x60], R4 ;  /* 0x0000600401007387 */ /* 0x0001e20000100c00 */
[----:B------:R-:W-:Y:S01]  /*6dc0*/  SHF.R.U32.HI R9, RZ, 0x4, R9 ;  /* 0x00000004ff097819 */ /* 0x000fe20000011609 */
[----:B------:R-:W-:Y:S01]  /*6dd0*/  IMAD.MOV.U32 R11, RZ, RZ, RZ ;  /* 0x000000ffff0b7224 */ /* 0x000fe200078e00ff */
[----:B------:R-:W-:Y:S01]  /*6de0*/  LOP3.LUT R3, R3, 0x10000, RZ, 0xfc, !PT ;  /* 0x0001000003037812 */ /* 0x000fe200078efcff */
[----:B------:R-:W-:Y:S01]  /*6df0*/  STL.128 [R1+0xc0], RZ ;  /* 0x0000c0ff01007387 */ /* 0x000fe20000100c00 */
[----:B------:R-:W-:Y:S01]  /*6e00*/  LOP3.LUT R9, R9, 0x3fff, RZ, 0xc0, !PT ;  /* 0x00003fff09097812 */ /* 0x000fe200078ec0ff */
[----:B------:R-:W-:Y:S01]  /*6e10*/  IMAD.U32 R34, RZ, RZ, UR37 ;  /* 0x00000025ff227e24 */ /* 0x000fe2000f8e00ff */
[----:B------:R-:W-:Y:S01]  /*6e20*/  LOP3.LUT R0, R0, 0x3fff, RZ, 0xc0, !PT ;  /* 0x00003fff00007812 */ /* 0x000fe200078ec0ff */
[----:B------:R1:W-:Y:S01]  /*6e30*/  STL.64 [R1+0x70], R10 ;  /* 0x0000700a01007387 */ /* 0x0003e20000100a00 */
[----:B------:R-:W-:Y:S01]  /*6e40*/  LOP3.LUT R9, R9, 0x10000, RZ, 0xfc, !PT ;  /* 0x0001000009097812 */ /* 0x000fe200078efcff */
[----:B------:R-:W-:Y:S01]  /*6e50*/  IMAD.U32 R36, RZ, RZ, UR37 ;  /* 0x00000025ff247e24 */ /* 0x000fe2000f8e00ff */
[----:B------:R-:W-:Y:S01]  /*6e60*/  LOP3.LUT P0, RZ, R27, 0x1bf, RZ, 0xc0, !PT ;  /* 0x000001bf1bff7812 */ /* 0x000fe2000780c0ff */
[----:B------:R-:W-:Y:S01]  /*6e70*/  STL.128 [R1+0xd0], RZ ;  /* 0x0000d0ff01007387 */ /* 0x000fe20000100c00 */
[----:B------:R-:W-:Y:S01]  /*6e80*/  IMAD.U32 R37, RZ, RZ, UR37 ;  /* 0x00000025ff257e24 */ /* 0x000fe2000f8e00ff */
[----:B------:R-:W-:Y:S01]  /*6e90*/  IADD3 R34, P5, R34, 0x68, RZ ;  /* 0x0000006822227810 */ /* 0x000fe20007fbe0ff */
[----:B------:R-:W-:Y:S01]  /*6ea0*/  IMAD.U32 R43, RZ, RZ, UR37 ;  /* 0x00000025ff2b7e24 */ /* 0x000fe2000f8e00ff */
[C---:B0-----:R-:W-:Y:S01]  /*6eb0*/  LOP3.LUT R6, R8.reuse, 0x3000000, RZ, 0xfc, !PT ;  /* 0x0300000008067812 */ /* 0x041fe200078efcff */
[----:B------:R-:W-:Y:S01]  /*6ec0*/  IMAD.MOV.U32 R4, RZ, RZ, R3 ;  /* 0x000000ffff047224 */ /* 0x000fe200078e0003 */
[----:B------:R-:W-:Y:S01]  /*6ed0*/  MOV R5, 0x40000040 ;  /* 0x4000004000057802 */ /* 0x000fe20000000f00 */
[----:B------:R-:W-:Y:S01]  /*6ee0*/  IMAD.MOV.U32 R7, RZ, RZ, 0x40000040 ;  /* 0x40000040ff077424 */ /* 0x000fe200078e00ff */
[----:B------:R-:W-:Y:S01]  /*6ef0*/  LOP3.LUT R8, R8, 0x10000, RZ, 0xfc, !PT ;  /* 0x0001000008087812 */ /* 0x000fe200078efcff */
[----:B-1----:R-:W-:Y:S01]  /*6f00*/  IMAD.MOV.U32 R11, RZ, RZ, 0x40000040 ;  /* 0x40000040ff0b7424 */ /* 0x002fe200078e00ff */
[----:B------:R-:W-:Y:S01]  /*6f10*/  LOP3.LUT R10, R0, 0x10000, RZ, 0xfc, !PT ;  /* 0x00010000000a7812 */ /* 0x000fe200078efcff */
[----:B------:R-:W-:Y:S01]  /*6f20*/  STL.128 [R1+0xe0], RZ ;  /* 0x0000e0ff01007387 */ /* 0x000fe20000100c00 */
[----:B------:R-:W-:Y:S01]  /*6f30*/  IMAD.U32 R47, RZ, RZ, UR37 ;  /* 0x00000025ff2f7e24 */ /* 0x000fe2000f8e00ff */
[----:B------:R-:W-:Y:S01]  /*6f40*/  IADD3.X R45, RZ, UR36, RZ, P5, !PT ;  /* 0x00000024ff2d7c10 */ /* 0x000fe2000affe4ff */
[----:B------:R-:W-:Y:S01]  /*6f50*/  IMAD.U32 R40, RZ, RZ, UR37 ;  /* 0x00000025ff287e24 */ /* 0x000fe2000f8e00ff */
[----:B------:R0:W-:Y:S01]  /*6f60*/  STL.128 [R1+0x80], R4 ;  /* 0x0000800401007387 */ /* 0x0001e20000100c00 */
[----:B------:R-:W-:Y:S01]  /*6f70*/  IADD3 R36, P4, R36, 0x70, RZ ;  /* 0x0000007024247810 */ /* 0x000fe20007f9e0ff */
[----:B------:R-:W-:Y:S01]  /*6f80*/  BSSY B6, `(.L_x_13070) ;  /* 0x000001f000067945 */ /* 0x000fe20003800000 */
[----:B------:R-:W-:Y:S01]  /*6f90*/  IADD3 R37, P3, R37, 0x80, RZ ;  /* 0x0000008025257810 */ /* 0x000fe20007f7e0ff */
[----:B------:R1:W-:Y:S01]  /*6fa0*/  STL.64 [R1+0x78], R10 ;  /* 0x0000780a01007387 */ /* 0x0003e20000100a00 */
[----:B------:R-:W-:Y:S01]  /*6fb0*/  IADD3 R43, P2, R43, 0x90, RZ ;  /* 0x000000902b2b7810 */ /* 0x000fe20007f5e0ff */
[----:B------:R-:W-:Y:S01]  /*6fc0*/  IMAD.X R49, RZ, RZ, UR36, P4 ;  /* 0x00000024ff317e24 */ /* 0x000fe2000a0e06ff */
[----:B------:R-:W-:Y:S01]  /*6fd0*/  IADD3 R47, P1, R47, 0xf0, RZ ;  /* 0x000000f02f2f7810 */ /* 0x000fe20007f3e0ff */
[----:B------:R-:W-:Y:S01]  /*6fe0*/  IMAD.X R48, RZ, RZ, UR36, P3 ;  /* 0x00000024ff307e24 */ /* 0x000fe200098e06ff */
[----:B------:R-:W-:Y:S01]  /*6ff0*/  IADD3 R40, P5, R40, 0xf8, RZ ;  /* 0x000000f828287810 */ /* 0x000fe20007fbe0ff */
[----:B------:R-:W-:-:S02]  /*7000*/  IMAD.X R42, RZ, RZ, UR36, P2 ;  /* 0x00000024ff2a7e24 */ /* 0x000fc400090e06ff */
[----:B------:R-:W-:Y:S02]  /*7010*/  IMAD.X R46, RZ, RZ, UR36, P1 ;  /* 0x00000024ff2e7e24 */ /* 0x000fe400088e06ff */
[----:B------:R-:W-:Y:S02]  /*7020*/  IMAD.X R39, RZ, RZ, UR36, P5 ;  /* 0x00000024ff277e24 */ /* 0x000fe4000a8e06ff */
[----:B0-----:R-:W-:Y:S02]  /*7030*/  IMAD.MOV.U32 R6, RZ, RZ, R8 ;  /* 0x000000ffff067224 */ /* 0x001fe400078e0008 */
[----:B------:R-:W-:-:S05]  /*7040*/  IMAD.MOV.U32 R4, RZ, RZ, R9 ;  /* 0x000000ffff047224 */ /* 0x000fca00078e0009 */
[----:B------:R1:W-:Y:S01]  /*7050*/  STL.128 [R1+0xf0], R4 ;  /* 0x0000f00401007387 */ /* 0x0003e20000100c00 */
        /* <DEDUP_REMOVED lines=17> */
.L_x_13071:
[----:B------:R-:W-:Y:S05]  /*7170*/  BSYNC B6 ;  /* 0x0000000000067941 */ /* 0x000fea0003800000 */
.L_x_13070:
[----:B------:R-:W0:Y:S01]  /*7180*/  S2R R26, SR_TID.X ;  /* 0x00000000001a7919 */ /* 0x000e220000002100 */
[----:B-1----:R-:W1:Y:S01]  /*7190*/  LDC.64 R10, c[0x0][0xad0] ;  /* 0x0002b400ff0a7b82 */ /* 0x002e620000000a00 */
[----:B------:R-:W-:Y:S01]  /*71a0*/  UIADD3 UR5, UP0, UR37, 0x100, URZ ;  /* 0x0000010025057890 */ /* 0x000fe2000ff1e03f */
[----:B------:R-:W-:Y:S01]  /*71b0*/  IMAD.MOV.U32 R8, RZ, RZ, RZ ;  /* 0x000000ffff087224 */ /* 0x000fe200078e00ff */
[----:B------:R-:W-:Y:S01]  /*71c0*/  STL.64 [R1+0x110], R24 ;  /* 0x0001101801007387 */ /* 0x000fe20000100a00 */
[----:B------:R-:W-:Y:S01]  /*71d0*/  IMAD.U32 R0, RZ, RZ, UR37 ;  /* 0x00000025ff007e24 */ /* 0x000fe2000f8e00ff */
[----:B------:R-:W-:Y:S01]  /*71e0*/  UIADD3.X UR6, URZ, UR36, URZ, UP0, !UPT ;  /* 0x000000243f067290 */ /* 0x000fe200087fe43f */
[----:B------:R-:W-:Y:S01]  /*71f0*/  IMAD.U32 R38, RZ, RZ, UR37 ;  /* 0x00000025ff267e24 */ /* 0x000fe2000f8e00ff */
[----:B------:R-:W-:Y:S01]  /*7200*/  UIADD3 UR4, UP0, UR37, 0x14c, URZ ;  /* 0x0000014c25047890 */ /* 0x000fe2000ff1e03f */
[----:B------:R-:W2:Y:S01]  /*7210*/  LDC.64 R20, c[0x0][0xad8] ;  /* 0x0002b600ff147b82 */ /* 0x000ea20000000a00 */
[----:B------:R-:W-:Y:S01]  /*7220*/  IMAD.U32 R12, RZ, RZ, UR5 ;  /* 0x00000005ff0c7e24 */ /* 0x000fe2000f8e00ff */
[----:B------:R-:W-:Y:S01]  /*7230*/  STL.64 [R1+0x100], R228 ;  /* 0x000100e401007387 */ /* 0x000fe20000100a00 */
[----:B------:R-:W-:Y:S01]  /*7240*/  UIADD3.X UR5, URZ, UR36, URZ, UP0, !UPT ;  /* 0x000000243f057290 */ /* 0x000fe200087fe43f */
[----:B------:R-:W-:Y:S01]  /*7250*/  IMAD.U32 R13, RZ, RZ, UR6 ;  /* 0x00000006ff0d7e24 */ /* 0x000fe2000f8e00ff */
[----:B------:R-:W-:Y:S01]  /*7260*/  IADD3 R38, P2, R38, 0x118, RZ ;  /* 0x0000011826267810 */ /* 0x000fe20007f5e0ff */
[----:B------:R-:W-:Y:S01]  /*7270*/  IMAD.U32 R14, RZ, RZ, UR4 ;  /* 0x00000004ff0e7e24 */ /* 0x000fe2000f8e00ff */
[----:B------:R-:W-:Y:S01]  /*7280*/  STL.U8 [R1+0x118], RZ ;  /* 0x000118ff01007387 */ /* 0x000fe20000100000 */
[----:B------:R-:W3:Y:S01]  /*7290*/  LDC.64 R50, c[0x0][0xae0] ;  /* 0x0002b800ff327b82 */ /* 0x000ee20000000a00 */
[----:B------:R-:W-:Y:S01]  /*72a0*/  IMAD.U32 R15, RZ, RZ, UR5 ;  /* 0x00000005ff0f7e24 */ /* 0x000fe2000f8e00ff */
[----:B------:R-:W-:Y:S01]  /*72b0*/  ULDC UR4, c[0x0][0x3f4] ;  /* 0x0000fd0000047ab9 */ /* 0x000fe20000000800 */
[----:B------:R-:W-:Y:S01]  /*72c0*/  STL.64 [R1+0x108], R12 ;  /* 0x0001080c01007387 */ /* 0x000fe20000100a00 */
[----:B------:R-:W-:Y:S01]  /*72d0*/  ISETP.LT.AND P0, PT, RZ, UR4, PT ;  /* 0x00000004ff007c0c */ /* 0x000fe2000bf01270 */
[----:B------:R-:W-:-:S02]  /*72e0*/  IMAD.U32 R3, RZ, RZ, UR37 ;  /* 0x00000025ff037e24 */ /* 0x000fc4000f8e00ff */
[----:B------:R-:W-:Y:S01]  /*72f0*/  STL.64 [R1+0x150], R14 ;  /* 0x0001500e01007387 */ /* 0x000fe20000100a00 */
[----:B------:R-:W4:Y:S01]  /*7300*/  LDC R6, c[0x0][0x450] ;  /* 0x00011400ff067b82 */ /* 0x000f220000000800 */
[----:B-1----:R-:W-:Y:S02]  /*7310*/  IMAD.MOV.U32 R30, RZ, RZ, R11 ;  /* 0x000000ffff1e7224 */ /* 0x002fe400078e000b */
[----:B------:R-:W-:Y:S02]  /*7320*/  IMAD.MOV.U32 R7, RZ, RZ, R10 ;  /* 0x000000ffff077224 */ /* 0x000fe400078e000a */
[----:B0-----:R-:W-:-:S03]  /*7330*/  VIADD R227, R26, 0xffffff80 ;  /* 0xffffff801ae37836 */ /* 0x001fc60000000000 */
[----:B------:R-:W4:Y:S01]  /*7340*/  LDC.64 R4, c[0x0][0x448] ;  /* 0x00011200ff047b82 */ /* 0x000f220000000a00 */
[----:B--2---:R-:W-:Y:S01]  /*7350*/  IMAD.MOV.U32 R9, RZ, RZ, R21 ;  /* 0x000000ffff097224 */ /* 0x004fe200078e0015 */
[----:B------:R-:W-:Y:S01]  /*7360*/  MOV R31, R20 ;  /* 0x00000014001f7202 */ /* 0x000fe20000000f00 */
[----:B------:R-:W-:Y:S01]  /*7370*/  STL [R1+0x11c], R227 ;  /* 0x00011ce301007387 */ /* 0x000fe20000100800 */
[----:B---3--:R-:W-:-:S03]  /*7380*/  IMAD.MOV.U32 R10, RZ, RZ, R50 ;  /* 0x000000ffff0a7224 */ /* 0x008fc600078e0032 */
[----:B------:R0:W-:Y:S01]  /*7390*/  STL.128 [R1+0x120], R28 ;  /* 0x0001201c01007387 */ /* 0x0001e20000100c00 */
[----:B------:R-:W-:Y:S02]  /*73a0*/  IMAD.MOV.U32 R11, RZ, RZ, R51 ;  /* 0x000000ffff0b7224 */ /* 0x000fe400078e0033 */
[----:B------:R-:W-:-:S03]  /*73b0*/  IMAD.X R51, RZ, RZ, UR36, P2 ;  /* 0x00000024ff337e24 */ /* 0x000fc600090e06ff */
[----:B------:R1:W-:Y:S04]  /*73c0*/  STL.128 [R1+0x130], R8 ;  /* 0x0001300801007387 */ /* 0x0003e80000100c00 */
[----:B----4-:R1:W-:Y:S01]  /*73d0*/  STL.128 [R1+0x140], R4 ;  /* 0x0001400401007387 */ /* 0x0103e20000100c00 */
[----:B0-----:R-:W-:Y:S01]  /*73e0*/  IMAD.U32 R31, RZ, RZ, UR37 ;  /* 0x00000025ff1f7e24 */ /* 0x001fe2000f8e00ff */
[----:B------:R-:W-:Y:S02]  /*73f0*/  IADD3 R30, P1, R0, 0x11c, RZ ;  /* 0x0000011c001e7810 */ /* 0x000fe40007f3e0ff */
[----:B------:R-:W-:Y:S02]  /*7400*/  IADD3 R29, P3, R3, 0x108, RZ ;  /* 0x00000108031d7810 */ /* 0x000fe40007f7e0ff */
[----:B------:R-:W-:Y:S01]  /*7410*/  IADD3 R31, P4, R31, 0x150, RZ ;  /* 0x000001501f1f7810 */ /* 0x000fe20007f9e0ff */
[----:B------:R-:W-:Y:S01]  /*7420*/  IMAD.X R41, RZ, RZ, UR36, P1 ;  /* 0x00000024ff297e24 */ /* 0x000fe200088e06ff */
[----:B------:R-:W-:-:S03]  /*7430*/  IADD3.X R50, RZ, UR36, RZ, P3, !PT ;  /* 0x00000024ff327c10 */ /* 0x000fc60009ffe4ff */
[----:B------:R-:W-:Y:S01]  /*7440*/  IMAD.X R52, RZ, RZ, UR36, P4 ;  /* 0x00000024ff347e24 */ /* 0x000fe2000a0e06ff */
[----:B------:R-:W-:Y:S07]  /*7450*/  @P0 BRA `(.L_x_13072) ;  /* 0x0000000000400947 */ /* 0x000fee0003800000 */
[----:B------:R-:W2:Y:S02]  /*7460*/  LDL R3, [R1+0x204] ;  /* 0x0002040001037983 */ /* 0x000ea40000100800 */
[----:B--2---:R-:W-:-:S04]  /*7470*/  LEA.HI R0, R3, R3, RZ, 0x1 ;  /* 0x0000000303007211 */ /* 0x004fc800078f08ff */
[----:B------:R-:W-:-:S05]  /*7480*/  LOP3.LUT R0, R0, 0xfffffffe, RZ, 0xc0, !PT ;  /* 0xfffffffe00007812 */ /* 0x000fca00078ec0ff */
[----:B------:R-:W-:-:S05]  /*7490*/  IMAD.IADD R0, R3, 0x1, -R0 ;  /* 0x0000000103007824 */ /* 0x000fca00078e0a00 */
[----:B------:R-:W-:-:S04]  /*74a0*/  SHF.L.U32 R3, R0, 0x1f, RZ ;  /* 0x0000001f00037819 */ /* 0x000fc800000006ff */
[----:B------:R0:W2:Y:S03]  /*74b0*/  SYNCS.PHASECHK.TRANS64.TRYWAIT P0, [R148+URZ+0x32400], R3 ;  /* 0x03240003940075a7 */ /* 0x0000a6000800017f */
[----:B--2---:R-:W-:Y:S05]  /*74c0*/  @!P0 NANOSLEEP.SYNCS 0x989680 ;  /* 0x009896800000895d */ /* 0x004fea0003900000 */
[----:B------:R-:W2:Y:S01]  /*74d0*/  @!P0 SYNCS.PHASECHK.TRANS64 P0, [R148+URZ+0x32400], R3 ;  /* 0x03240003940085a7 */ /* 0x000ea2000800007f */
[----:B------:R-:W-:Y:S04]  /*74e0*/  BSSY B0, `(.L_x_13073) ;  /* 0x0000006000007945 */ /* 0x000fe80003800000 */
[----:B--2---:R-:W-:Y:S05]  /*74f0*/  @P0 BRA `(.L_x_13074) ;  /* 0x0000000000100947 */ /* 0x004fea0003800000 */
.L_x_13075:
[----:B--2---:R2:W3:Y:S02]  /*7500*/  SYNCS.PHASECHK.TRANS64.TRYWAIT P0, [R148+URZ+0x32400], R3 ;  /* 0x03240003940075a7 */ /* 0x0044e4000800017f */
[----:B---3--:R-:W-:Y:S05]  /*7510*/  @!P0 NANOSLEEP.SYNCS 0x989680 ;  /* 0x009896800000895d */ /* 0x008fea0003900000 */
[----:B------:R-:W3:Y:S02]  /*7520*/  @!P0 SYNCS.PHASECHK.TRANS64 P0, [R148+URZ+0x32400], R3 ;  /* 0x03240003940085a7 */ /* 0x000ee4000800007f */
[----:B---3--:R-:W-:Y:S05]  /*7530*/  @!P0 BRA `(.L_x_13075) ;  /* 0xfffffffc00f08947 */ /* 0x008fea000383ffff */
.L_x_13074:
[----:B------:R-:W-:Y:S05]  /*7540*/  BSYNC B0 ;  /* 0x0000000000007941 */ /* 0x000fea0003800000 */
.L_x_13073:
[----:B------:R-:W-:Y:S05]  /*7550*/  BRA `(.L_x_13076) ;  /* 0x0000002800dc7947 */ /* 0x000fea0003800000 */
.L_x_13072:
[----:B------:R-:W-:Y:S01]  /*7560*/  LOP3.LUT P0, RZ, R27, 0x3ff, RZ, 0xc0, !PT ;  /* 0x000003ff1bff7812 */ /* 0x000fe2000780c0ff */
[----:B------:R-:W-:Y:S01]  /*7570*/  ULDC.64 UR4, c[0x0][0x3f8] ;  /* 0x0000fe0000047ab9 */ /* 0x000fe20000000a00 */
[----:B-1---5:R-:W-:Y:S01]  /*7580*/  SHF.R.S32.HI R5, RZ, 0x1f, R2 ;  /* 0x0000001fff057819 */ /* 0x022fe20000011402 */
        /* <DEDUP_REMOVED lines=27> */
.L_x_13078:
[----:B------:R-:W-:Y:S05]  /*7740*/  BSYNC B6 ;  /* 0x0000000000067941 */ /* 0x000fea0003800000 */
.L_x_13077:
[----:B------:R-:W2:Y:S01]  /*7750*/  LDL R3, [R1+0x50] ;  /* 0x0000500001037983 */ /* 0x000ea20000100800 */
[----:B------:R-:W-:Y:S01]  /*7760*/  ULDC.U8 UR4, c[0x0][0x410] ;  /* 0x0001040000047ab9 */ /* 0x000fe20000000000 */
[----:B------:R-:W-:Y:S01]  /*7770*/  BSSY B0, `(.L_x_13079) ;  /* 0x000028d000007945 */ /* 0x000fe20003800000 */
[----:B------:R-:W-:Y:S01]  /*7780*/  ISETP.NE.AND P0, PT, RZ, UR4, PT ;  /* 0x00000004ff007c0c */ /* 0x000fe2000bf05270 */
[----:B--2---:R-:W-:-:S12]  /*7790*/  IMAD R0, R3, 0x80, R154 ;  /* 0x0000008003007824 */ /* 0x004fd800078e029a */
[----:B------:R-:W-:Y:S05]  /*77a0*/  @!P0 BRA `(.L_x_13080) ;  /* 0x0000001400448947 */ /* 0x000fea0003800000 */
[----:B------:R-:W0:Y:S01]  /*77b0*/  LDC R21, c[0x0][0x448] ;  /* 0x00011200ff157b82 */ /* 0x000e220000000800 */
[----:B------:R-:W-:Y:S01]  /*77c0*/  IMAD R5, R193, 0x40, R0 ;  /* 0x00000040c1057824 */ /* 0x000fe200078e0200 */
[----:B------:R-:W-:Y:S01]  /*77d0*/  ULDC.64 UR4, c[0x0][0x3f8] ;  /* 0x0000fe0000047ab9 */ /* 0x000fe20000000a00 */
[----:B------:R-:W-:Y:S01]  /*77e0*/  ULDC.64 UR6, c[0x0][0x408] ;  /* 0x0001020000067ab9 */ /* 0x000fe20000000a00 */
[----:B------:R-:W-:Y:S02]  /*77f0*/  IMAD.MOV.U32 R6, RZ, RZ, R26 ;  /* 0x000000ffff067224 */ /* 0x000fe400078e001a */
[----:B------:R-:W-:Y:S01]  /*7800*/  IMAD.MOV.U32 R7, RZ, RZ, R53 ;  /* 0x000000ffff077224 */ /* 0x000fe200078e0035 */
[----:B0-----:R-:W-:-:S13]  /*7810*/  ISETP.NE.AND P0, PT, R21, 0x1, PT ;  /* 0x000000011500780c */ /* 0x001fda0003f05270 */
[----:B------:R-:W0:Y:S08]  /*7820*/  @P0 LDC R2, c[0x0][0x44c] ;  /* 0x00011300ff020b82 */ /* 0x000e300000000800 */
[----:B------:R-:W1:Y:S01]  /*7830*/  @P0 LDC R3, c[0x0][0x450] ;  /* 0x00011400ff030b82 */ /* 0x000e620000000800 */
[----:B0-----:R-:W-:-:S05]  /*7840*/  @P0 IMAD.HI.U32 R2, R5, R2, RZ ;  /* 0x0000000205020227 */ /* 0x001fca00078e00ff */
[----:B-1----:R-:W-:Y:S01]  /*7850*/  @P0 SHF.R.U32.HI R5, RZ, R3, R2 ;  /* 0x00000003ff050219 */ /* 0x002fe20000011602 */
[----:B------:R-:W-:Y:S02]  /*7860*/  IMAD.MOV.U32 R2, RZ, RZ, R24 ;  /* 0x000000ffff027224 */ /* 0x000fe400078e0018 */
[----:B------:R-:W-:Y:S01]  /*7870*/  IMAD.MOV.U32 R3, RZ, RZ, R55 ;  /* 0x000000ffff037224 */ /* 0x000fe200078e0037 */
        /* <DEDUP_REMOVED lines=21> */
.L_x_13393:
        /* <DEDUP_REMOVED lines=14> */
[C---:B------:R-:W-:Y:S02]  /*7ab0*/  @!P3 SHF.L.U32 R21, R159.reuse, 0x1, RZ ;  /* 0x000000019f15b819 */ /* 0x040fe400000006ff */
[----:B-12---:R-:W-:Y:S02]  /*7ac0*/  @!P2 IMAD.WIDE R10, R156, 0x2, R2 ;  /* 0x000000029c0aa825 */ /* 0x006fe400078e0202 */
[-C--:B------:R-:W-:Y:S02]  /*7ad0*/  @!P3 IADD3 R2, P0, R2, R21.reuse, RZ ;  /* 0x000000150202b210 */ /* 0x080fe40007f1e0ff */
[----:B----4-:R-:W-:Y:S02]  /*7ae0*/  @!P3 IADD3 R20, P1, R14, R21, RZ ;  /* 0x000000150e14b210 */ /* 0x010fe40007f3e0ff */
[----:B------:R-:W-:Y:S02]  /*7af0*/  CS2R R56, SRZ ;  /* 0x0000000000387805 */ /* 0x000fe4000001ff00 */
[----:B------:R-:W-:Y:S01]  /*7b00*/  CS2R R26, SRZ ;  /* 0x00000000001a7805 */ /* 0x000fe2000001ff00 */
        /* <DEDUP_REMOVED lines=9> */
.L_x_13083:
[----:B------:R-:W-:Y:S05]  /*7ba0*/  BSYNC B1 ;  /* 0x0000000000017941 */ /* 0x000fea0003800000 */
.L_x_13082:
[----:B-12--5:R-:W-:Y:S01]  /*7bb0*/  IMAD.MOV.U32 R2, RZ, RZ, R26 ;  /* 0x000000ffff027224 */ /* 0x026fe200078e001a */
[----:B------:R-:W-:Y:S01]  /*7bc0*/  UMOV UR4, 0xffffffff ;  /* 0xffffffff00047882 */ /* 0x000fe20000000000 */
[----:B------:R-:W-:Y:S01]  /*7bd0*/  IMAD.MOV.U32 R3, RZ, RZ, R27 ;  /* 0x000000ffff037224 */ /* 0x000fe200078e001b */
[----:B------:R-:W-:Y:S01]  /*7be0*/  CS2R R20, SRZ ;  /* 0x0000000000147805 */ /* 0x000fe2000001ff00 */
[----:B---3--:R-:W-:Y:S02]  /*7bf0*/  IMAD.MOV.U32 R5, RZ, RZ, R54 ;  /* 0x000000ffff057224 */ /* 0x008fe400078e0036 */
        /* <DEDUP_REMOVED lines=9> */
[----:B------:R-:W-:Y:S02]  /*7c90*/  PRMT R67, R3, 0x5410, R9 ;  /* 0x0000541003437816 */ /* 0x000fe40000000009 */
[----:B------:R-:W-:Y:S01]  /*7ca0*/  PRMT R28, R28, 0x5410, R5 ;  /* 0x000054101c1c7816 */ /* 0x000fe20000000005 */
[----:B------:R-:W-:Y:S06]  /*7cb0*/  BRA.DIV UR4, `(.L_x_13084) ;  /* 0x000002fe04a47947 */ /* 0x000fec000b800000 */
[----:B------:R1:W2:Y:S04]  /*7cc0*/  SHFL.IDX PT, R5, R6, 0x1, 0x1c1f ;  /* 0x003c1f0006057f89 */ /* 0x0002a800000e0000 */
[----:B0-----:R-:W0:Y:S04]  /*7cd0*/  SHFL.IDX PT, R4, R4, 0x1, 0x1c1f ;  /* 0x003c1f0004047f89 */ /* 0x001e2800000e0000 */
[----:B------:R-:W3:Y:S04]  /*7ce0*/  SHFL.IDX PT, R7, R7, 0x1, 0x1c1f ;  /* 0x003c1f0007077f89 */ /* 0x000ee800000e0000 */
[----:B----4-:R1:W4:Y:S02]  /*7cf0*/  SHFL.IDX PT, R14, R8, 0x1, 0x1c1f ;  /* 0x003c1f00080e7f89 */ /* 0x01032400000e0000 */
.L_x_13399:
[----:B------:R-:W5:Y:S01]  /*7d00*/  LDL R3, [R1+0x204] ;  /* 0x0002040001037983 */ /* 0x000f620000100800 */
[----:B------:R-:W-:Y:S01]  /*7d10*/  VIADD R0, R0, 0x40 ;  /* 0x0000004000007836 */ /* 0x000fe20000000000 */
[----:B------:R-:W-:Y:S01]  /*7d20*/  BSSY B1, `(.L_x_13085) ;  /* 0x000001f000017945 */ /* 0x000fe20003800000 */
[----:B-1----:R-:W-:Y:S02]  /*7d30*/  CS2R R8, SRZ ;  /* 0x0000000000087805 */ /* 0x002fe4000001ff00 */
[----:B------:R-:W-:Y:S02]  /*7d40*/  CS2R R10, SRZ ;  /* 0x00000000000a7805 */ /* 0x000fe4000001ff00 */
[----:B------:R-:W-:Y:S02]  /*7d50*/  ISETP.GE.AND P0, PT, R0, R53, PT ;  /* 0x000000350000720c */ /* 0x000fe40003f06270 */
[----:B-----5:R-:W-:-:S04]  /*7d60*/  LEA.HI R2, R3, R3, RZ, 0x1 ;  /* 0x0000000303027211 */ /* 0x020fc800078f08ff */
[----:B------:R-:W-:-:S05]  /*7d70*/  LOP3.LUT R2, R2, 0xfffffffe, RZ, 0xc0, !PT ;  /* 0xfffffffe02027812 */ /* 0x000fca00078ec0ff */
[----:B------:R-:W-:Y:S01]  /*7d80*/  IMAD.IADD R0, R3, 0x1, -R2 ;  /* 0x0000000103007824 */ /* 0x000fe200078e0a02 */
[----:B------:R-:W-:-:S04]  /*7d90*/  CS2R R2, SRZ ;  /* 0x0000000000027805 */ /* 0x000fc8000001ff00 */
[----:B------:R-:W-:Y:S01]  /*7da0*/  SHF.L.U32 R13, R0, 0x1f, RZ ;  /* 0x0000001f000d7819 */ /* 0x000fe200000006ff */
[----:B------:R-:W-:Y:S06]  /*7db0*/  @P0 BRA `(.L_x_13086) ;  /* 0x0000000000540947 */ /* 0x000fec0003800000 */
[----:B------:R-:W4:Y:S01]  /*7dc0*/  LDL R6, [R1+0x45c] ;  /* 0x00045c0001067983 */ /* 0x000f220000100800 */
[----:B------:R-:W-:Y:S01]  /*7dd0*/  ULDC UR4, c[0x0][0x3f4] ;  /* 0x0000fd0000047ab9 */ /* 0x000fe20000000800 */
[----:B------:R-:W-:Y:S02]  /*7de0*/  CS2R R8, SRZ ;  /* 0x0000000000087805 */ /* 0x000fe4000001ff00 */
[----:B------:R-:W-:Y:S02]  /*7df0*/  ISETP.GE.AND P3, PT, R159, UR4, PT ;  /* 0x000000049f007c0c */ /* 0x000fe4000bf66270 */
[----:B------:R-:W-:Y:S01]  /*7e00*/  ISETP.GE.AND P2, PT, R156, UR4, PT ;  /* 0x000000049c007c0c */ /* 0x000fe2000bf46270 */
[----:B---3--:R-:W-:Y:S01]  /*7e10*/  IMAD.MOV.U32 R15, RZ, RZ, R7 ;  /* 0x000000ffff0f7224 */ /* 0x008fe200078e0007 */
[----:B------:R-:W-:-:S09]  /*7e20*/  CS2R R10, SRZ ;  /* 0x00000000000a7805 */ /* 0x000fd2000001ff00 */
[----:B------:R-:W-:Y:S02]  /*7e30*/  @!P3 IMAD.SHL.U32 R3, R159, 0x2, RZ ;  /* 0x000000029f03b824 */ /* 0x000fe400078e00ff */
[----:B0-2---:R-:W-:-:S03]  /*7e40*/  @!P2 IMAD.WIDE R58, R156, 0x2, R4 ;  /* 0x000000029c3aa825 */ /* 0x005fc600078e0204 */
[-C--:B------:R-:W-:Y:S02]  /*7e50*/  @!P3 IADD3 R4, P0, R4, R3.reuse, RZ ;  /* 0x000000030404b210 */ /* 0x080fe40007f1e0ff */
[----:B------:R-:W-:Y:S01]  /*7e60*/  CS2R R20, SRZ ;  /* 0x0000000000147805 */ /* 0x000fe2000001ff00 */
[----:B------:R1:W5:Y:S01]  /*7e70*/  @!P2 LD.E.64 R8, desc[UR44][R58.64] ;  /* 0x0000002c3a08a980 */ /* 0x000362000c101b00 */
[----:B----4-:R-:W-:Y:S02]  /*7e80*/  @!P3 SHF.L.U64.HI R0, R159, 0x1, R6 ;  /* 0x000000019f00b819 */ /* 0x010fe40000010206 */
[----:B------:R-:W-:Y:S02]  /*7e90*/  @!P3 IADD3 R6, P1, R14, R3, RZ ;  /* 0x000000030e06b210 */ /* 0x000fe40007f3e0ff */
[----:B------:R-:W-:Y:S01]  /*7ea0*/  CS2R R2, SRZ ;  /* 0x0000000000027805 */ /* 0x000fe2000001ff00 */
[----:B------:R-:W-:-:S04]  /*7eb0*/  @!P2 IMAD.WIDE R14, R156, 0x2, R14 ;  /* 0x000000029c0ea825 */ /* 0x000fc800078e020e */
[--C-:B------:R-:W-:Y:S01]  /*7ec0*/  @!P3 IMAD.X R5, R5, 0x1, R0.reuse, P0 ;  /* 0x000000010505b824 */ /* 0x100fe200000e0600 */
[----:B------:R1:W5:Y:S01]  /*7ed0*/  @!P2 LD.E.64 R10, desc[UR44][R14.64] ;  /* 0x0000002c0e0aa980 */ /* 0x000362000c101b00 */
[----:B------:R-:W-:-:S03]  /*7ee0*/  @!P3 IMAD.X R7, R7, 0x1, R0, P1 ;  /* 0x000000010707b824 */ /* 0x000fc600008e0600 */
[----:B------:R1:W5:Y:S04]  /*7ef0*/  @!P3 LD.E.64 R20, desc[UR44][R4.64] ;  /* 0x0000002c0414b980 */ /* 0x000368000c101b00 */
[----:B------:R1:W5:Y:S02]  /*7f00*/  @!P3 LD.E.64 R2, desc[UR44][R6.64] ;  /* 0x0000002c0602b980 */ /* 0x000364000c101b00 */
.L_x_13086:
[----:B------:R-:W-:Y:S05]  /*7f10*/  BSYNC B1 ;  /* 0x0000000000017941 */ /* 0x000fea0003800000 */
.L_x_13085:
[----:B------:R-:W0:Y:S01]  /*7f20*/  SYNCS.PHASECHK.TRANS64.TRYWAIT P0, [R148+URZ+0x32400], R13 ;  /* 0x0324000d940075a7 */ /* 0x000e22000800017f */
[----:B------:R-:W-:Y:S04]  /*7f30*/  BSSY B1, `(.L_x_13087) ;  /* 0x0000002000017945 */ /* 0x000fe80003800000 */
[----:B0-----:R-:W-:Y:S05]  /*7f40*/  @!P0 BRA `(.L_x_13088) ;  /* 0x000002fc00708947 */ /* 0x001fea0003800000 */
.L_x_13400:
[----:B------:R-:W-:Y:S05]  /*7f50*/  BSYNC B1 ;  /* 0x0000000000017941 */ /* 0x000fea0003800000 */
.L_x_13087:
[----:B-1----:R-:W2:Y:S04]  /*7f60*/  LDL R4, [R1+0x460] ;  /* 0x0004600001047983 */ /* 0x002ea80000100800 */
[----:B------:R-:W4:Y:S04]  /*7f70*/  LDL R0, [R1+0x470] ;  /* 0x0004700001007983 */ /* 0x000f280000100800 */
[----:B------:R-:W4:Y:S01]  /*7f80*/  LDL R6, [R1+0x50] ;  /* 0x0000500001067983 */ /* 0x000f220000100800 */
[----:B---3-5:R-:W-:Y:S01]  /*7f90*/  IMAD.MOV.U32 R7, RZ, RZ, R8 ;  /* 0x000000ffff077224 */ /* 0x028fe200078e0008 */
[----:B------:R-:W-:Y:S01]  /*7fa0*/  BSSY B1, `(.L_x_13089) ;  /* 0x0000073000017945 */ /* 0x000fe20003800000 */
[----:B--2---:R-:W-:Y:S01]  /*7fb0*/  LOP3.LUT P0, RZ, R4, 0x4, RZ, 0xc0, !PT ;  /* 0x0000000404ff7812 */ /* 0x004fe2000780c0ff */
[----:B----4-:R-:W-:-:S04]  /*7fc0*/  IMAD.IADD R5, R192, 0x1, R0 ;  /* 0x00000001c0057824 */ /* 0x010fc800078e0200 */
[----:B------:R-:W-:Y:S02]  /*7fd0*/  IMAD R12, R5, 0x2, R148 ;  /* 0x00000002050c7824 */ /* 0x000fe400078e0294 */
[----:B------:R-:W-:Y:S02]  /*7fe0*/  IMAD.MOV.U32 R5, RZ, RZ, R20 ;  /* 0x000000ffff057224 */ /* 0x000fe400078e0014 */
[C---:B------:R-:W-:Y:S02]  /*7ff0*/  VIADD R4, R12.reuse, 0x18400 ;  /* 0x000184000c047836 */ /* 0x040fe40000000000 */
[----:B------:R-:W-:Y:S01]  /*8000*/  VIADD R0, R12, 0x18440 ;  /* 0x000184400c007836 */ /* 0x000fe20000000000 */
[----:B------:R-:W-:Y:S01]  /*8010*/  PRMT R14, R5, 0x7610, R14 ;  /* 0x00007610050e7816 */ /* 0x000fe2000000000e */
[----:B------:R-:W-:Y:S01]  /*8020*/  IMAD.MOV.U32 R5, RZ, RZ, R9 ;  /* 0x000000ffff057224 */ /* 0x000fe200078e0009 */
[----:B------:R-:W-:Y:S01]  /*8030*/  @P0 IADD3 R0, R4, -0x40, RZ ;  /* 0xffffffc004000810 */ /* 0x000fe20007ffe0ff */
[----:B------:R-:W-:-:S02]  /*8040*/  IMAD R4, R6, -0x80, R53 ;  /* 0xffffff8006047824 */ /* 0x000fc400078e0235 */
[----:B------:R-:W-:Y:S01]  /*8050*/  IMAD.MOV.U32 R6, RZ, RZ, R21 ;  /* 0x000000ffff067224 */ /* 0x000fe200078e0015 */
[----:B------:R-:W-:Y:S01]  /*8060*/  PRMT R68, R7, 0x5410, R5 ;  /* 0x0000541007447816 */ /* 0x000fe20000000005 */
[----:B------:R-:W-:Y:S01]  /*8070*/  IMAD.MOV.U32 R5, RZ, RZ, R3 ;  /* 0x000000ffff057224 */ /* 0x000fe200078e0003 */
[----:B------:R-:W-:Y:S01]  /*8080*/  VIMNMX R65, R4, 0x80, PT ;  /* 0x0000008004417848 */ /* 0x000fe20003fe0100 */
[----:B------:R-:W-:Y:S01]  /*8090*/  IMAD.MOV.U32 R4, RZ, RZ, R2 ;  /* 0x000000ffff047224 */ /* 0x000fe200078e0002 */
[----:B------:R-:W-:Y:S01]  /*80a0*/  PRMT R13, R6, 0x7610, R13 ;  /* 0x00007610060d7816 */ /* 0x000fe2000000000d */
[----:B------:R-:W-:Y:S01]  /*80b0*/  IMAD.MOV.U32 R6, RZ, RZ, R10 ;  /* 0x000000ffff067224 */ /* 0x000fe200078e000a */
[----:B------:R-:W-:Y:S01]  /*80c0*/  ISETP.GE.AND P0, PT, R154, R65, PT ;  /* 0x000000419a00720c */ /* 0x000fe20003f06270 */
[----:B------:R-:W-:Y:S01]  /*80d0*/  IMAD.MOV.U32 R7, RZ, RZ, R11 ;  /* 0x000000ffff077224 */ /* 0x000fe200078e000b */
[----:B------:R-:W-:Y:S02]  /*80e0*/  PRMT R14, R14, 0x5410, R4 ;  /* 0x000054100e0e7816 */ /* 0x000fe40000000004 */
[----:B------:R-:W-:-:S02]  /*80f0*/  PRMT R13, R13, 0x5410, R5 ;  /* 0x000054100d0d7816 */ /* 0x000fc40000000005 */
[----:B------:R-:W-:-:S07]  /*8100*/  PRMT R69, R6, 0x5410, R7 ;  /* 0x0000541006457816 */ /* 0x000fce0000000007 */
[----:B------:R-:W-:Y:S05]  /*8110*/  @P0 BRA `(.L_x_13090) ;  /* 0x00000004006c0947 */ /* 0x000fea0003800000 */
[----:B------:R-:W0:Y:S01]  /*8120*/  LDC R4, c[0x0][0x3f4] ;  /* 0x0000fd00ff047b82 */ /* 0x000e220000000800 */
[----:B------:R-:W-:Y:S01]  /*8130*/  BSSY B2, `(.L_x_13091) ;  /* 0x000002e000027945 */ /* 0x000fe20003800000 */
[-C--:B0-----:R-:W-:Y:S02]  /*8140*/  ISETP.GE.AND P0, PT, R156, R4.reuse, PT ;  /* 0x000000049c00720c */ /* 0x081fe40003f06270 */
[----:B------:R-:W-:-:S11]  /*8150*/  ISETP.GE.AND P1, PT, R159, R4, PT ;  /* 0x000000049f00720c */ /* 0x000fd60003f26270 */
[----:B------:R-:W-:Y:S05]  /*8160*/  @P0 BRA `(.L_x_13092) ;  /* 0x0000000000a80947 */ /* 0x000fea0003800000 */
[----:B------:R-:W0:Y:S01]  /*8170*/  LDS.128 R4, [R12+0x18400] ;  /* 0x018400000c047984 */ /* 0x000e220000000c00 */
        /* <DEDUP_REMOVED lines=8> */
[--C-:B0-----:R-:W-:Y:S02]  /*8200*/  HADD2.F32 R53, -RZ, R7.reuse.H0_H0 ;  /* 0x20000007ff357230 */ /* 0x101fe40000004100 */
        /* <DEDUP_REMOVED lines=16> */
[----:B------:R-:W-:Y:S02]  /*8310*/  HADD2.F32 R53, -RZ, R66.H0_H0 ;  /* 0x20000042ff357230 */ /* 0x000fe40000004100 */
        /* <DEDUP_REMOVED lines=15> */
.L_x_13092:
[----:B------:R-:W-:Y:S05]  /*8410*/  BSYNC B2 ;  /* 0x0000000000027941 */ /* 0x000fea0003800000 */
.L_x_13091:
[----:B------:R-:W-:Y:S05]  /*8420*/  @P1 BRA `(.L_x_13090) ;  /* 0x0000000000a81947 */ /* 0x000fea0003800000 */
[----:B0-----:R-:W0:Y:S01]  /*8430*/  LDS.128 R4, [R0] ;  /* 0x0000000000047984 */ /* 0x001e220000000c00 */
        /* <DEDUP_REMOVED lines=41> */
.L_x_13090:
[----:B------:R-:W-:Y:S05]  /*86d0*/  BSYNC B1 ;  /* 0x0000000000017941 */ /* 0x000fea0003800000 */
.L_x_13089:
[----:B------:R-:W-:-:S13]  /*86e0*/  ISETP.GE.AND P0, PT, R166, R65, PT ;  /* 0x00000041a600720c */ /* 0x000fda0003f06270 */
[----:B------:R-:W-:Y:S05]  /*86f0*/  @P0 BRA `(.L_x_13093) ;  /* 0x0000001800500947 */ /* 0x000fea0003800000 */
[----:B01----:R-:W0:Y:S01]  /*8700*/  LDC R4, c[0x0][0x3f4] ;  /* 0x0000fd00ff047b82 */ /* 0x003e220000000800 */
        /* <DEDUP_REMOVED lines=30> */
[----:B------:R-:W-:-:S02]  /*88f0*/  HADD2.F32 R10, -RZ, R68.H1_H1 ;  /* 0x30000044ff0a7230 */ /* 0x000fc40000004100 */
        /* <DEDUP_REMOVED lines=15> */
.L_x_13095:
[----:B------:R-:W-:Y:S05]  /*89f0*/  BSYNC B1 ;  /* 0x0000000000017941 */ /* 0x000fea0003800000 */
.L_x_13094:
[----:B------:R-:W-:Y:S05]  /*8a00*/  @P1 BRA `(.L_x_13093) ;  /* 0x00000014008c1947 */ /* 0x000fea0003800000 */
[----:B0-----:R-:W0:Y:S01]  /*8a10*/  LDS.128 R4, [R0+0x2000] ;  /* 0x0020000000047984 */ /* 0x001e220000000c00 */
        /* <DEDUP_REMOVED lines=8> */
[----:B0-----:R-:W-:-:S02]  /*8aa0*/  HADD2.F32 R9, -RZ, R7.H1_H1 ;  /* 0x30000007ff097230 */ /* 0x001fc40000004100 */
[--C-:B------:R-:W-:Y:S02]  /*8ab0*/  HADD2.F32 R2, -RZ, R4.reuse.H0_H0 ;  /* 0x20000004ff027230 */ /* 0x100fe40000004100 */
[----:B------:R-:W-:Y:S02]  /*8ac0*/  HADD2.F32 R4, -RZ, R4.H1_H1 ;  /* 0x30000004ff047230 */ /* 0x000fe40000004100 */
[C---:B------:R-:W-:Y:S01]  /*8ad0*/  FMUL.FTZ R21, R9.reuse, R12 ;  /* 0x0000000c09157220 */ /* 0x040fe20000410000 */
[----:B------:R-:W-:Y:S02]  /*8ae0*/  HADD2.F32 R8, -RZ, R7.H0_H0 ;  /* 0x20000007ff087230 */ /* 0x000fe40000004100 */
[----:B------:R-:W-:Y:S01]  /*8af0*/  FMUL.FTZ R25, R9, R10 ;  /* 0x0000000a09197220 */ /* 0x000fe20000410000 */
[--C-:B------:R-:W-:Y:S02]  /*8b00*/  HADD2.F32 R7, -RZ, R6.reuse.H0_H0 ;  /* 0x20000006ff077230 */ /* 0x100fe40000004100 */
[----:B------:R-:W-:Y:S01]  /*8b10*/  FMUL.FTZ R9, R4, R15 ;  /* 0x0000000f04097220 */ /* 0x000fe20000410000 */
[----:B------:R-:W-:-:S02]  /*8b20*/  HADD2.F32 R6, -RZ, R6.H1_H1 ;  /* 0x30000006ff067230 */ /* 0x000fc40000004100 */
[----:B------:R-:W-:Y:S01]  /*8b30*/  FFMA.FTZ R14, R8, R10, -R21 ;  /* 0x0000000a080e7223 */ /* 0x000fe20000010815 */
[-C--:B------:R-:W-:Y:S01]  /*8b40*/  FMUL.FTZ R21, R4, R11.reuse ;  /* 0x0000000b04157220 */ /* 0x080fe20000410000 */
[----:B------:R-:W-:Y:S01]  /*8b50*/  FFMA.FTZ R11, R2, R11, -R9 ;  /* 0x0000000b020b7223 */ /* 0x000fe20000010809 */
[----:B------:R-:W-:Y:S02]  /*8b60*/  HADD2.F32 R9, -RZ, R13.H1_H1 ;  /* 0x3000000dff097230 */ /* 0x000fe40000004100 */
[----:B------:R-:W-:Y:S01]  /*8b70*/  FFMA.FTZ R25, R8, R12, R25 ;  /* 0x0000000c08197223 */ /* 0x000fe20000010019 */
[----:B------:R-:W-:Y:S02]  /*8b80*/  HADD2.F32 R3, -RZ, R5.H0_H0 ;  /* 0x20000005ff037230 */ /* 0x000fe40000004100 */
[----:B------:R-:W-:Y:S01]  /*8b90*/  FFMA.FTZ R2, R2, R15, R21 ;  /* 0x0000000f02027223 */ /* 0x000fe20000010015 */
[----:B------:R-:W-:Y:S02]  /*8ba0*/  HADD2.F32 R13, -RZ, R13.H0_H0 ;  /* 0x2000000dff0d7230 */ /* 0x000fe40000004100 */
[----:B------:R-:W-:Y:S01]  /*8bb0*/  FMUL.FTZ R10, R6, R9 ;  /* 0x00000009060a7220 */ /* 0x000fe20000410000 */
[----:B------:R-:W-:-:S02]  /*8bc0*/  HADD2.F32 R5, -RZ, R5.H1_H1 ;  /* 0x30000005ff057230 */ /* 0x000fc40000004100 */
        /* <DEDUP_REMOVED lines=8> */
[C---:B------:R-:W-:Y:S01]  /*8c50*/  FFMA.FTZ R5, R3.reuse, R4, -R6 ;  /* 0x0000000403057223 */ /* 0x040fe20000010806 */
[----:B------:R-:W-:Y:S01]  /*8c60*/  F2FP.F16.F32.PACK_AB R4, R2, R11 ;  /* 0x0000000b0204723e */ /* 0x000fe200000000ff */
[----:B------:R-:W-:Y:S01]  /*8c70*/  FFMA.FTZ R8, R3, R8, R15 ;  /* 0x0000000803087223 */ /* 0x000fe2000001000f */
[----:B------:R-:W-:-:S04]  /*8c80*/  F2FP.F16.F32.PACK_AB R6, R9, R10 ;  /* 0x0000000a0906723e */ /* 0x000fc800000000ff */
[----:B------:R-:W-:-:S05]  /*8c90*/  F2FP.F16.F32.PACK_AB R5, R8, R5 ;  /* 0x000000050805723e */ /* 0x000fca00000000ff */
[----:B------:R2:W-:Y:S01]  /*8ca0*/  STS.128 [R0+0x2000], R4 ;  /* 0x0020000400007388 */ /* 0x0005e20000000c00 */
[----:B------:R-:W-:Y:S05]  /*8cb0*/  BRA `(.L_x_13093) ;  /* 0x0000001000e07947 */ /* 0x000fea0003800000 */
.L_x_13080:
        /* <DEDUP_REMOVED lines=11> */
[----:B------:R-:W-:Y:S01]  /*8d70*/  IMAD.MOV.U32 R2, RZ, RZ, R26 ;  /* 0x000000ffff027224 */ /* 0x000fe200078e001a */
        /* <DEDUP_REMOVED lines=29> */
[----:B--2---:R-:W-:Y:S01]  /*8f50*/  @!P1 IMAD.X R7, R2, 0x1, R21, P2 ;  /* 0x0000000102079824 */ /* 0x004fe200010e0615 */
[----:B---3--:R-:W-:-:S04]  /*8f60*/  @!P1 IADD3 R14, P2, R14, R5, RZ ;  /* 0x000000050e0e9210 */ /* 0x008fc80007f5e0ff */
        /* <DEDUP_REMOVED lines=18> */
[----:B---3--:R-:W-:Y:S01]  /*9090*/  @!P1 IMAD.MOV.U32 R20, RZ, RZ, R4 ;  /* 0x000000ffff149224 */ /* 0x008fe200078e0004 */
[----:B------:R-:W-:Y:S02]  /*90a0*/  PRMT R79, R3, 0x7610, R79 ;  /* 0x00007610034f7816 */ /* 0x000fe4000000004f */
[----:B------:R-:W-:Y:S01]  /*90b0*/  CS2R R2, SRZ ;  /* 0x0000000000027805 */ /* 0x000fe2000001ff00 */
[----:B------:R-:W-:-:S02]  /*90c0*/  @!P1 IMAD.MOV.U32 R21, RZ, RZ, R5 ;  /* 0x000000ffff159224 */ /* 0x000fc400078e0005 */
[----:B------:R-:W-:Y:S02]  /*90d0*/  @!P1 IMAD.MOV.U32 R2, RZ, RZ, R6 ;  /* 0x000000ffff029224 */ /* 0x000fe400078e0006 */
[----:B------:R-:W-:Y:S02]  /*90e0*/  @!P1 IMAD.MOV.U32 R3, RZ, RZ, R7 ;  /* 0x000000ffff039224 */ /* 0x000fe400078e0007 */
[----:B------:R-:W-:Y:S02]  /*90f0*/  IMAD.MOV.U32 R4, RZ, RZ, R2 ;  /* 0x000000ffff047224 */ /* 0x000fe400078e0002 */
[----:B------:R-:W-:Y:S01]  /*9100*/  IMAD.MOV.U32 R6, RZ, RZ, R20 ;  /* 0x000000ffff067224 */ /* 0x000fe200078e0014 */
[----:B------:R-:W-:Y:S01]  /*9110*/  MOV R5, R3 ;  /* 0x0000000300057202 */ /* 0x000fe20000000f00 */
[----:B------:R-:W-:Y:S02]  /*9120*/  IMAD.MOV.U32 R7, RZ, RZ, R21 ;  /* 0x000000ffff077224 */ /* 0x000fe400078e0015 */
[----:B------:R-:W-:Y:S01]  /*9130*/  IMAD.MOV.U32 R8, RZ, RZ, R56 ;  /* 0x000000ffff087224 */ /* 0x000fe200078e0038 */
[----:B------:R-:W-:Y:S01]  /*9140*/  PRMT R65, R4, 0x5410, R6 ;  /* 0x0000541004417816 */ /* 0x000fe20000000006 */
[----:B------:R-:W-:Y:S01]  /*9150*/  IMAD.MOV.U32 R9, RZ, RZ, R57 ;  /* 0x000000ffff097224 */ /* 0x000fe200078e0039 */
[----:B------:R-:W-:-:S02]  /*9160*/  PRMT R61, R7, 0x7610, R61 ;  /* 0x00007610073d7816 */ /* 0x000fc4000000003d */
[----:B------:R-:W-:Y:S02]  /*9170*/  CS2R R6, SRZ ;  /* 0x0000000000067805 */ /* 0x000fe4000001ff00 */
[----:B------:R-:W-:Y:S02]  /*9180*/  PRMT R79, R79, 0x5410, R5 ;  /* 0x000054104f4f7816 */ /* 0x000fe40000000005 */
[----:B01--4-:R-:W-:-:S07]  /*9190*/  PRMT R28, R8, 0x5410, R9 ;  /* 0x00005410081c7816 */ /* 0x013fce0000000009 */
.L_x_13410:
        /* <DEDUP_REMOVED lines=24> */
.L_x_13098:
[----:B------:R-:W-:Y:S05]  /*9320*/  BSYNC B1 ;  /* 0x0000000000017941 */ /* 0x000fea0003800000 */
.L_x_13097:
[----:B------:R-:W0:Y:S01]  /*9330*/  SYNCS.PHASECHK.TRANS64.TRYWAIT P1, [R148+URZ+0x32400], R13 ;  /* 0x0324000d940075a7 */ /* 0x000e22000802017f */
[----:B------:R-:W-:Y:S04]  /*9340*/  BSSY B1, `(.L_x_13099) ;  /* 0x0000002000017945 */ /* 0x000fe80003800000 */
[----:B0-----:R-:W-:Y:S05]  /*9350*/  @!P1 BRA `(.L_x_13100) ;  /* 0x000002ec00e89947 */ /* 0x001fea0003800000 */
.L_x_13411:
[----:B------:R-:W-:Y:S05]  /*9360*/  BSYNC B1 ;  /* 0x0000000000017941 */ /* 0x000fea0003800000 */
.L_x_13099:
        /* <DEDUP_REMOVED lines=8> */
[----:B------:R-:W-:-:S02]  /*93f0*/  PRMT R53, R12, 0x5410, R13 ;  /* 0x000054100c357816 */ /* 0x000fc4000000000d */
[----:B------:R-:W-:Y:S02]  /*9400*/  MOV R12, R5 ;  /* 0x00000005000c7202 */ /* 0x000fe40000000f00 */
[----:B------:R-:W-:Y:S02]  /*9410*/  VIMNMX R13, R0, 0x80, PT ;  /* 0x00000080000d7848 */ /* 0x000fe40003fe0100 */
[----:B------:R-:W-:Y:S01]  /*9420*/  PRMT R0, R14, 0x7610, R0 ;  /* 0x000076100e007816 */ /* 0x000fe20000000000 */
[----:B------:R-:W-:Y:S01]  /*9430*/  IMAD.MOV.U32 R14, RZ, RZ, R10 ;  /* 0x000000ffff0e7224 */ /* 0x000fe200078e000a */
[-C--:B------:R-:W-:Y:S02]  /*9440*/  ISETP.GE.OR P1, PT, R154, R13.reuse, P0 ;  /* 0x0000000d9a00720c */ /* 0x080fe40000726670 */
[----:B------:R-:W-:Y:S01]  /*9450*/  ISETP.GE.OR P0, PT, R166, R13, P0 ;  /* 0x0000000da600720c */ /* 0x000fe20000706670 */
[----:B------:R-:W-:Y:S01]  /*9460*/  IMAD.MOV.U32 R13, RZ, RZ, R11 ;  /* 0x000000ffff0d7224 */ /* 0x000fe200078e000b */
[----:B------:R-:W-:Y:S01]  /*9470*/  PRMT R80, R12, 0x7610, R80 ;  /* 0x000076100c507816 */ /* 0x000fe20000000050 */
[----:B------:R-:W-:Y:S01]  /*9480*/  IMAD.IADD R12, R22, 0x1, R59 ;  /* 0x00000001160c7824 */ /* 0x000fe200078e023b */
[----:B------:R-:W-:-:S02]  /*9490*/  PRMT R58, R14, 0x7610, R58 ;  /* 0x000076100e3a7816 */ /* 0x000fc4000000003a */
[----:B------:R-:W-:Y:S02]  /*94a0*/  PRMT R0, R0, 0x5410, R13 ;  /* 0x0000541000007816 */ /* 0x000fe4000000000d */
[----:B------:R-:W-:-:S03]  /*94b0*/  LOP3.LUT R59, R12, 0x38, RZ, 0xc0, !PT ;  /* 0x000000380c3b7812 */ /* 0x000fc600078ec0ff */
[----:B------:R-:W-:Y:S05]  /*94c0*/  @P1 BRA `(.L_x_13102) ;  /* 0x00000004006c1947 */ /* 0x000fea0003800000 */
[----:B------:R-:W-:Y:S01]  /*94d0*/  LOP3.LUT R12, R191, 0x38, R22, 0xf8, !PT ;  /* 0x00000038bf0c7812 */ /* 0x000fe200078ef816 */
[----:B------:R-:W-:Y:S01]  /*94e0*/  HADD2.F32 R61, -RZ, R61.H0_H0 ;  /* 0x2000003dff3d7230 */ /* 0x000fe20000004100 */
[----:B------:R-:W-:Y:S01]  /*94f0*/  LOP3.LUT R25, R207, R59, R191, 0x1e, !PT ;  /* 0x0000003bcf197212 */ /* 0x000fe200078e1ebf */
[--C-:B------:R-:W-:Y:S01]  /*9500*/  HADD2.F32 R60, -RZ, R28.reuse.H1_H1 ;  /* 0x3000001cff3c7230 */ /* 0x100fe20000004100 */
[----:B------:R-:W-:Y:S01]  /*9510*/  LOP3.LUT R13, R12, R207, RZ, 0x3c, !PT ;  /* 0x000000cf0c0d7212 */ /* 0x000fe200078e3cff */
[----:B------:R-:W-:Y:S01]  /*9520*/  HADD2.F32 R28, -RZ, R28.H0_H0 ;  /* 0x2000001cff1c7230 */ /* 0x000fe20000004100 */
[----:B------:R-:W-:Y:S01]  /*9530*/  SHF.R.U64 R77, R54, 0x10, R55 ;  /* 0x00000010364d7819 */ /* 0x000fe20000001237 */
[----:B------:R-:W-:Y:S01]  /*9540*/  IMAD.IADD R25, R192, 0x1, R25 ;  /* 0x00000001c0197824 */ /* 0x000fe200078e0219 */
[----:B------:R-:W-:Y:S01]  /*9550*/  SHF.R.U64 R74, R2, 0x10, R3 ;  /* 0x00000010024a7819 */ /* 0x000fe20000001203 */
[----:B------:R-:W-:Y:S01]  /*9560*/  IMAD.IADD R13, R192, 0x1, R13 ;  /* 0x00000001c00d7824 */ /* 0x000fe200078e020d */
[----:B------:R-:W-:Y:S01]  /*9570*/  SHF.R.U32.HI R67, RZ, 0x10, R3 ;  /* 0x00000010ff437819 */ /* 0x000fe20000011603 */
[--C-:B------:R-:W-:Y:S01]  /*9580*/  IMAD R71, R25, 0x2, R148.reuse ;  /* 0x0000000219477824 */ /* 0x100fe200078e0294 */
[----:B------:R-:W-:Y:S01]  /*9590*/  SHF.R.U32.HI R62, RZ, 0x10, R21 ;  /* 0x00000010ff3e7819 */ /* 0x000fe20000011615 */
[----:B------:R-:W-:Y:S01]  /*95a0*/  IMAD R69, R13, 0x2, R148 ;  /* 0x000000020d457824 */ /* 0x000fe200078e0294 */
[----:B------:R-:W-:-:S02]  /*95b0*/  SHF.R.U32.HI R76, RZ, 0x10, R55 ;  /* 0x00000010ff4c7819 */ /* 0x000fc40000011637 */
[----:B------:R-:W0:Y:S01]  /*95c0*/  LDS.128 R24, [R71+0x18400] ;  /* 0x0184000047187984 */ /* 0x000e220000000c00 */
[--C-:B------:R-:W-:Y:S01]  /*95d0*/  SHF.R.U32.HI R63, RZ, 0x10, R57.reuse ;  /* 0x00000010ff3f7819 */ /* 0x100fe20000011639 */
[----:B------:R-:W-:Y:S01]  /*95e0*/  HADD2.F32 R62, -RZ, R62.H0_H0 ;  /* 0x2000003eff3e7230 */ /* 0x000fe20000004100 */
[----:B------:R-:W-:Y:S01]  /*95f0*/  SHF.R.U64 R78, R56, 0x10, R57 ;  /* 0x00000010384e7819 */ /* 0x000fe20000001239 */
[----:B------:R-:W1:Y:S01]  /*9600*/  LDS.128 R12, [R69+0x18400] ;  /* 0x01840000450c7984 */ /* 0x000e620000000c00 */
[----:B------:R-:W-:Y:S01]  /*9610*/  SHF.R.U64 R75, R20, 0x10, R21 ;  /* 0x00000010144b7819 */ /* 0x000fe20000001215 */
[--C-:B0-----:R-:W-:Y:S02]  /*9620*/  HADD2.F32 R54, -RZ, R25.reuse.H0_H0 ;  /* 0x20000019ff367230 */ /* 0x101fe40000004100 */
[----:B------:R-:W-:Y:S02]  /*9630*/  HADD2.F32 R55, -RZ, R25.H1_H1 ;  /* 0x30000019ff377230 */ /* 0x000fe40000004100 */
[----:B-1----:R-:W-:-:S02]  /*9640*/  HADD2.F32 R3, -RZ, R13.H0_H0 ;  /* 0x2000000dff037230 */ /* 0x002fc40000004100 */
[CC--:B------:R-:W-:Y:S01]  /*9650*/  FMUL.FTZ R64, R54.reuse, R61.reuse ;  /* 0x0000003d36407220 */ /* 0x0c0fe20000410000 */
[----:B------:R-:W-:Y:S01]  /*9660*/  FMUL.FTZ R66, R54, R60 ;  /* 0x0000003c36427220 */ /* 0x000fe20000410000 */
[----:B------:R-:W-:Y:S02]  /*9670*/  HADD2.F32 R25, -RZ, R24.H0_H0 ;  /* 0x20000018ff197230 */ /* 0x000fe40000004100 */
[----:B------:R-:W-:Y:S01]  /*9680*/  FMUL.FTZ R68, R55, R62 ;  /* 0x0000003e37447220 */ /* 0x000fe20000410000 */
[C---:B------:R-:W-:Y:S01]  /*9690*/  FFMA.FTZ R64, R3.reuse, R60, -R64 ;  /* 0x0000003c03407223 */ /* 0x040fe20000010840 */
[----:B------:R-:W-:Y:S02]  /*96a0*/  HADD2.F32 R60, -RZ, R65.H1_H1 ;  /* 0x30000041ff3c7230 */ /* 0x000fe40000004100 */
[----:B------:R-:W-:Y:S01]  /*96b0*/  FFMA.FTZ R66, R3, R61, R66 ;  /* 0x0000003d03427223 */ /* 0x000fe20000010042 */
[----:B------:R-:W-:Y:S02]  /*96c0*/  HADD2.F32 R13, -RZ, R13.H1_H1 ;  /* 0x3000000dff0d7230 */ /* 0x000fe40000004100 */
[----:B------:R-:W-:-:S02]  /*96d0*/  HADD2.F32 R2, -RZ, R12.H0_H0 ;  /* 0x2000000cff027230 */ /* 0x000fc40000004100 */
[C---:B------:R-:W-:Y:S01]  /*96e0*/  FMUL.FTZ R3, R25.reuse, R60 ;  /* 0x0000003c19037220 */ /* 0x040fe20000410000 */
[----:B------:R-:W-:Y:S02]  /*96f0*/  HADD2.F32 R54, -RZ, R63.H0_H0 ;  /* 0x2000003fff367230 */ /* 0x000fe40000004100 */
[-C--:B------:R-:W-:Y:S01]  /*9700*/  FMUL.FTZ R25, R25, R28.reuse ;  /* 0x0000001c19197220 */ /* 0x080fe20000410000 */
[----:B------:R-:W-:Y:S02]  /*9710*/  HADD2.F32 R56, -RZ, R26.H0_H0 ;  /* 0x2000001aff387230 */ /* 0x000fe40000004100 */
[----:B------:R-:W-:Y:S01]  /*9720*/  FFMA.FTZ R61, R2, R28, -R3 ;  /* 0x0000001c023d7223 */ /* 0x000fe20000010803 */
[----:B------:R-:W-:Y:S02]  /*9730*/  HADD2.F32 R57, -RZ, R27.H0_H0 ;  /* 0x2000001bff397230 */ /* 0x000fe40000004100 */
[-C--:B------:R-:W-:Y:S01]  /*9740*/  FMUL.FTZ R70, R55, R54.reuse ;  /* 0x0000003637467220 */ /* 0x080fe20000410000 */
[----:B------:R-:W-:Y:S01]  /*9750*/  FFMA.FTZ R63, R13, R54, -R68 ;  /* 0x000000360d3f7223 */ /* 0x000fe20000010844 */
[----:B------:R-:W-:-:S02]  /*9760*/  HADD2.F32 R55, -RZ, R65.H0_H0 ;  /* 0x20000041ff377230 */ /* 0x000fc40000004100 */
[----:B------:R-:W-:Y:S01]  /*9770*/  FFMA.FTZ R60, R2, R60, R25 ;  /* 0x0000003c023c7223 */ /* 0x000fe20000010019 */
[----:B------:R-:W-:Y:S02]  /*9780*/  HADD2.F32 R3, -RZ, R58.H1_H1 ;  /* 0x3000003aff037230 */ /* 0x000fe40000004100 */
[----:B------:R-:W-:Y:S01]  /*9790*/  FFMA.FTZ R65, R13, R62, R70 ;  /* 0x0000003e0d417223 */ /* 0x000fe20000010046 */
[--C-:B------:R-:W-:Y:S02]  /*97a0*/  HADD2.F32 R54, -RZ, R79.reuse.H1_H1 ;  /* 0x3000004fff367230 */ /* 0x100fe40000004100 */
[C---:B------:R-:W-:Y:S01]  /*97b0*/  FMUL.FTZ R13, R56.reuse, R55 ;  /* 0x00000037380d7220 */ /* 0x040fe20000410000 */
[----:B------:R-:W-:Y:S02]  /*97c0*/  HADD2.F32 R2, -RZ, R79.H0_H0 ;  /* 0x2000004fff027230 */ /* 0x000fe40000004100 */
[----:B------:R-:W-:Y:S01]  /*97d0*/  FMUL.FTZ R25, R56, R3 ;  /* 0x0000000338197220 */ /* 0x000fe20000410000 */
[----:B------:R-:W-:-:S02]  /*97e0*/  HADD2.F32 R20, -RZ, R14.H0_H0 ;  /* 0x2000000eff147230 */ /* 0x000fc40000004100 */
[C---:B------:R-:W-:Y:S01]  /*97f0*/  FMUL.FTZ R68, R57.reuse, R54 ;  /* 0x0000003639447220 */ /* 0x040fe20000410000 */
[----:B------:R-:W-:Y:S02]  /*9800*/  HADD2.F32 R21, -RZ, R15.H0_H0 ;  /* 0x2000000fff157230 */ /* 0x000fe40000004100 */
[-C--:B------:R-:W-:Y:S01]  /*9810*/  FMUL.FTZ R57, R57, R2.reuse ;  /* 0x0000000239397220 */ /* 0x080fe20000410000 */
[----:B------:R-:W-:Y:S02]  /*9820*/  HADD2.F32 R27, -RZ, R27.H1_H1 ;  /* 0x3000001bff1b7230 */ /* 0x000fe40000004100 */
[----:B------:R-:W-:Y:S01]  /*9830*/  FFMA.FTZ R62, R20, R3, -R13 ;  /* 0x00000003143e7223 */ /* 0x000fe2000001080d */
[----:B------:R-:W-:Y:S02]  /*9840*/  HADD2.F32 R56, -RZ, R67.H0_H0 ;  /* 0x20000043ff387230 */ /* 0x000fe40000004100 */
[----:B------:R-:W-:Y:S01]  /*9850*/  FFMA.FTZ R68, R21, R2, -R68 ;  /* 0x0000000215447223 */ /* 0x000fe20000010844 */
[----:B------:R-:W-:-:S02]  /*9860*/  HADD2.F32 R28, -RZ, R76.H0_H0 ;  /* 0x2000004cff1c7230 */ /* 0x000fc40000004100 */
[----:B------:R-:W-:Y:S01]  /*9870*/  FFMA.FTZ R57, R21, R54, R57 ;  /* 0x0000003615397223 */ /* 0x000fe20000010039 */
[----:B------:R-:W-:Y:S02]  /*9880*/  HADD2.F32 R15, -RZ, R15.H1_H1 ;  /* 0x3000000fff0f7230 */ /* 0x000fe40000004100 */
        /* <DEDUP_REMOVED lines=31> */
.L_x_13102:
[----:B------:R-:W-:Y:S05]  /*9a80*/  BSYNC B1 ;  /* 0x0000000000017941 */ /* 0x000fea0003800000 */
.L_x_13101:
[----:B------:R-:W-:Y:S02]  /*9a90*/  PRMT R54, R81, 0x7610, R54 ;  /* 0x0000761051367816 */ /* 0x000fe40000000036 */
[----:B------:R-:W-:Y:S01]  /*9aa0*/  PRMT R21, R82, 0x7610, R21 ;  /* 0x0000761052157816 */ /* 0x000fe20000000015 */
[----:B------:R-:W-:Y:S06]  /*9ab0*/  @P0 BRA `(.L_x_13093) ;  /* 0x0000000400600947 */ /* 0x000fec0003800000 */
[----:B------:R-:W2:Y:S01]  /*9ac0*/  LDL R65, [R1+0x468] ;  /* 0x0004680001417983 */ /* 0x000ea20000100800 */
[----:B------:R-:W-:Y:S01]  /*9ad0*/  LOP3.LUT R2, R208, R59, R206, 0x1e, !PT ;  /* 0x0000003bd0027212 */ /* 0x000fe200078e1ece */
[----:B------:R-:W-:Y:S01]  /*9ae0*/  HADD2.F32 R21, -RZ, R21.H0_H0 ;  /* 0x20000015ff157230 */ /* 0x000fe20000004100 */
[----:B------:R-:W-:Y:S01]  /*9af0*/  SHF.R.U64 R61, R8, 0x10, R9 ;  /* 0x00000010083d7819 */ /* 0x000fe20000001209 */
[----:B------:R-:W-:Y:S01]  /*9b00*/  HADD2.F32 R58, -RZ, R58.H0_H0 ;  /* 0x2000003aff3a7230 */ /* 0x000fe20000004100 */
[--C-:B------:R-:W-:Y:S01]  /*9b10*/  SHF.R.U64 R60, R10, 0x10, R11.reuse ;  /* 0x000000100a3c7819 */ /* 0x100fe2000000120b */
[----:B------:R-:W-:Y:S01]  /*9b20*/  IMAD.IADD R3, R209, 0x1, R2 ;  /* 0x00000001d1037824 */ /* 0x000fe200078e0202 */
[----:B------:R-:W-:Y:S01]  /*9b30*/  SHF.R.U32.HI R59, RZ, 0x10, R11 ;  /* 0x00000010ff3b7819 */ /* 0x000fe2000001160b */
[----:B------:R-:W-:Y:S01]  /*9b40*/  HADD2.F32 R11, -RZ, R80.H0_H0 ;  /* 0x20000050ff0b7230 */ /* 0x000fe20000004100 */
[----:B------:R-:W-:Y:S02]  /*9b50*/  SHF.R.U32.HI R20, RZ, 0x10, R9 ;  /* 0x00000010ff147819 */ /* 0x000fe40000011609 */
[----:B------:R-:W-:-:S02]  /*9b60*/  LEA R3, R3, R148, 0x1 ;  /* 0x0000009403037211 */ /* 0x000fc400078e08ff */
[--C-:B------:R-:W-:Y:S01]  /*9b70*/  SHF.R.U64 R64, R4, 0x10, R5.reuse ;  /* 0x0000001004407819 */ /* 0x100fe20000001205 */
[----:B------:R-:W-:Y:S01]  /*9b80*/  HADD2.F32 R20, -RZ, R20.H0_H0 ;  /* 0x20000014ff147230 */ /* 0x000fe20000004100 */
[----:B------:R-:W-:Y:S01]  /*9b90*/  SHF.R.U32.HI R28, RZ, 0x10, R5 ;  /* 0x00000010ff1c7819 */ /* 0x000fe20000011605 */
[----:B0-----:R-:W0:Y:S01]  /*9ba0*/  LDS.128 R24, [R3+0x18400] ;  /* 0x0184000003187984 */ /* 0x001e220000000c00 */
[--C-:B------:R-:W-:Y:S02]  /*9bb0*/  SHF.R.U64 R63, R6, 0x10, R7.reuse ;  /* 0x00000010063f7819 */ /* 0x100fe40000001207 */
[----:B------:R-:W-:Y:S01]  /*9bc0*/  SHF.R.U32.HI R62, RZ, 0x10, R7 ;  /* 0x00000010ff3e7819 */ /* 0x000fe20000011607 */
[--C-:B0-----:R-:W-:Y:S02]  /*9bd0*/  HADD2.F32 R8, -RZ, R25.reuse.H0_H0 ;  /* 0x20000019ff087230 */ /* 0x101fe40000004100 */
[----:B------:R-:W-:Y:S02]  /*9be0*/  HADD2.F32 R25, -RZ, R25.H1_H1 ;  /* 0x30000019ff197230 */ /* 0x000fe40000004100 */
[----:B------:R-:W-:-:S02]  /*9bf0*/  HADD2.F32 R7, -RZ, R24.H0_H0 ;  /* 0x20000018ff077230 */ /* 0x000fc40000004100 */
[C---:B------:R-:W-:Y:S01]  /*9c00*/  FMUL.FTZ R55, R8.reuse, R21 ;  /* 0x0000001508377220 */ /* 0x040fe20000410000 */
[----:B------:R-:W-:Y:S01]  /*9c10*/  FMUL.FTZ R57, R8, R11 ;  /* 0x0000000b08397220 */ /* 0x000fe20000410000 */
[----:B------:R-:W-:Y:S02]  /*9c20*/  HADD2.F32 R8, -RZ, R28.H0_H0 ;  /* 0x2000001cff087230 */ /* 0x000fe40000004100 */
[----:B------:R-:W-:Y:S01]  /*9c30*/  FMUL.FTZ R28, R25, R20 ;  /* 0x00000014191c7220 */ /* 0x000fe20000410000 */
[----:B------:R-:W-:Y:S02]  /*9c40*/  HADD2.F32 R9, -RZ, R26.H0_H0 ;  /* 0x2000001aff097230 */ /* 0x000fe40000004100 */
[--C-:B------:R-:W-:Y:S02]  /*9c50*/  HADD2.F32 R10, -RZ, R27.reuse.H0_H0 ;  /* 0x2000001bff0a7230 */ /* 0x100fe40000004100 */
[----:B------:R-:W-:Y:S02]  /*9c60*/  HADD2.F32 R27, -RZ, R27.H1_H1 ;  /* 0x3000001bff1b7230 */ /* 0x000fe40000004100 */
[----:B------:R-:W-:-:S02]  /*9c70*/  HADD2.F32 R24, -RZ, R24.H1_H1 ;  /* 0x30000018ff187230 */ /* 0x000fc40000004100 */
[----:B------:R-:W-:Y:S01]  /*9c80*/  HADD2.F32 R26, -RZ, R26.H1_H1 ;  /* 0x3000001aff1a7230 */ /* 0x000fe20000004100 */
[----:B--2---:R-:W0:Y:S02]  /*9c90*/  LDS.128 R12, [R65+0x18400] ;  /* 0x01840000410c7984 */ /* 0x004e240000000c00 */
[--C-:B0-----:R-:W-:Y:S02]  /*9ca0*/  HADD2.F32 R4, -RZ, R13.reuse.H0_H0 ;  /* 0x2000000dff047230 */ /* 0x101fe40000004100 */
[----:B------:R-:W-:Y:S02]  /*9cb0*/  HADD2.F32 R13, -RZ, R13.H1_H1 ;  /* 0x3000000dff0d7230 */ /* 0x000fe40000004100 */
[----:B------:R-:W-:Y:S02]  /*9cc0*/  HADD2.F32 R2, -RZ, R12.H0_H0 ;  /* 0x2000000cff027230 */ /* 0x000fe40000004100 */
        /* <DEDUP_REMOVED lines=9> */
[----:B------:R-:W-:Y:S02]  /*9d60*/  HADD2.F32 R7, -RZ, R0.H1_H1 ;  /* 0x30000000ff077230 */ /* 0x000fe40000004100 */
[----:B------:R-:W-:Y:S01]  /*9d70*/  FFMA.FTZ R21, R2, R4, -R21 ;  /* 0x0000000402157223 */ /* 0x000fe20000010815 */
[----:B------:R-:W-:-:S02]  /*9d80*/  HADD2.F32 R4, -RZ, R53.H0_H0 ;  /* 0x20000035ff047230 */ /* 0x000fc40000004100 */
[----:B------:R-:W-:Y:S01]  /*9d90*/  FFMA.FTZ R8, R2, R11, R8 ;  /* 0x0000000b02087223 */ /* 0x000fe20000010008 */
[----:B------:R-:W-:Y:S01]  /*9da0*/  FMUL.FTZ R2, R9, R58 ;  /* 0x0000003a09027220 */ /* 0x000fe20000410000 */
[----:B------:R-:W-:Y:S02]  /*9db0*/  HADD2.F32 R53, -RZ, R53.H1_H1 ;  /* 0x30000035ff357230 */ /* 0x000fe40000004100 */
        /* <DEDUP_REMOVED lines=9> */
[----:B------:R-:W-:Y:S02]  /*9e50*/  HADD2.F32 R15, -RZ, R15.H1_H1 ;  /* 0x3000000fff0f7230 */ /* 0x000fe40000004100 */
[----:B------:R-:W-:Y:S01]  /*9e60*/  FFMA.FTZ R10, R5, R58, R56 ;  /* 0x0000003a050a7223 */ /* 0x000fe20000010038 */
[----:B------:R-:W-:Y:S01]  /*9e70*/  FFMA.FTZ R6, R6, R7, R4 ;  /* 0x0000000706067223 */ /* 0x000fe20000010004 */
[C---:B------:R-:W-:Y:S01]  /*9e80*/  FMUL.FTZ R56, R27.reuse, R2 ;  /* 0x000000021b387220 */ /* 0x040fe20000410000 */
[----:B------:R-:W-:Y:S01]  /*9e90*/  FMUL.FTZ R4, R27, R0 ;  /* 0x000000001b047220 */ /* 0x000fe20000410000 */
[----:B------:R-:W-:-:S02]  /*9ea0*/  HADD2.F32 R9, -RZ, R61.H0_H0 ;  /* 0x2000003dff097230 */ /* 0x000fc40000004100 */
[----:B------:R-:W-:Y:S02]  /*9eb0*/  HADD2.F32 R11, -RZ, R60.H0_H0 ;  /* 0x2000003cff0b7230 */ /* 0x000fe40000004100 */
[C---:B------:R-:W-:Y:S01]  /*9ec0*/  FFMA.FTZ R56, R15.reuse, R0, -R56 ;  /* 0x000000000f387223 */ /* 0x040fe20000010838 */
[----:B------:R-:W-:Y:S02]  /*9ed0*/  HADD2.F32 R5, -RZ, R64.H0_H0 ;  /* 0x20000040ff057230 */ /* 0x000fe40000004100 */
[----:B------:R-:W-:Y:S01]  /*9ee0*/  FFMA.FTZ R27, R15, R2, R4 ;  /* 0x000000020f1b7223 */ /* 0x000fe20000010004 */
[----:B------:R-:W-:Y:S02]  /*9ef0*/  HADD2.F32 R7, -RZ, R63.H0_H0 ;  /* 0x2000003fff077230 */ /* 0x000fe40000004100 */
[----:B------:R-:W-:Y:S01]  /*9f00*/  FMUL.FTZ R13, R24, R9 ;  /* 0x00000009180d7220 */ /* 0x000fe20000410000 */
[----:B------:R-:W-:Y:S02]  /*9f10*/  HADD2.F32 R12, -RZ, R12.H1_H1 ;  /* 0x3000000cff0c7230 */ /* 0x000fe40000004100 */
[----:B------:R-:W-:Y:S01]  /*9f20*/  FMUL.FTZ R15, R26, R11 ;  /* 0x0000000b1a0f7220 */ /* 0x000fe20000410000 */
[----:B------:R-:W-:-:S02]  /*9f30*/  HADD2.F32 R14, -RZ, R14.H1_H1 ;  /* 0x3000000eff0e7230 */ /* 0x000fc40000004100 */
[----:B------:R-:W-:Y:S01]  /*9f40*/  FMUL.FTZ R24, R24, R5 ;  /* 0x0000000518187220 */ /* 0x000fe20000410000 */
[----:B------:R-:W-:Y:S01]  /*9f50*/  FMUL.FTZ R26, R26, R7 ;  /* 0x000000071a1a7220 */ /* 0x000fe20000410000 */
[----:B------:R-:W-:Y:S01]  /*9f60*/  FFMA.FTZ R4, R12, R5, -R13 ;  /* 0x000000050c047223 */ /* 0x000fe2000001080d */
        /* <DEDUP_REMOVED lines=13> */
.L_x_13093:
[----:B------:R-:W-:Y:S05]  /*a040*/  BSYNC B0 ;  /* 0x0000000000007941 */ /* 0x000fea0003800000 */
.L_x_13079:
        /* <DEDUP_REMOVED lines=8> */
.L_x_13076:
[----:B012---:R-:W0:Y:S01]  /*a0d0*/  S2R R3, SR_SWINHI ;  /* 0x0000000000037919 */ /* 0x007e220000002f00 */
[----:B-----5:R-:W-:Y:S01]  /*a0e0*/  IMAD.U32 R2, RZ, RZ, UR37 ;  /* 0x00000025ff027e24 */ /* 0x020fe2000f8e00ff */
[----:B------:R-:W-:Y:S05]  /*a0f0*/  WARPSYNC.ALL ;  /* 0x0000000000007948 */ /* 0x000fea0003800000 */
[----:B------:R-:W-:Y:S01]  /*a100*/  IMAD.U32 R0, RZ, RZ, UR37 ;  /* 0x00000025ff007e24 */ /* 0x000fe2000f8e00ff */
[----:B------:R-:W-:Y:S01]  /*a110*/  IADD3 R2, P0, R2, 0x210, RZ ;  /* 0x0000021002027810 */ /* 0x000fe20007f1e0ff */
[----:B------:R-:W-:-:S03]  /*a120*/  IMAD.U32 R20, RZ, RZ, UR37 ;  /* 0x00000025ff147e24 */ /* 0x000fc6000f8e00ff */
[----:B------:R-:W-:Y:S01]  /*a130*/  IADD3 R0, P1, R0, 0x420, RZ ;  /* 0x0000042000007810 */ /* 0x000fe20007f3e0ff */
[----:B------:R-:W-:Y:S01]  /*a140*/  IMAD.X R25, RZ, RZ, UR36, P0 ;  /* 0x00000024ff197e24 */ /* 0x000fe200080e06ff */
[----:B------:R-:W-:-:S05]  /*a150*/  IADD3 R20, P2, R20, 0x28, RZ ;  /* 0x0000002814147810 */ /* 0x000fca0007f5e0ff */
[----:B------:R-:W-:Y:S01]  /*a160*/  IMAD.X R21, RZ, RZ, UR36, P2 ;  /* 0x00000024ff157e24 */ /* 0x000fe200090e06ff */
[----:B------:R-:W-:Y:S02]  /*a170*/  MOV R10, R148 ;  /* 0x00000094000a7202 */ /* 0x000fe40000000f00 */
[----:B0-----:R-:W-:Y:S01]  /*a180*/  MOV R11, R3 ;  /* 0x00000003000b7202 */ /* 0x001fe20000000f00 */
[----:B------:R-:W-:Y:S02]  /*a190*/  IMAD.X R3, RZ, RZ, UR36, P1 ;  /* 0x00000024ff037e24 */ /* 0x000fe400088e06ff */
[----:B------:R-:W-:Y:S01]  /*a1a0*/  IMAD.MOV.U32 R4, RZ, RZ, R35 ;  /* 0x000000ffff047224 */ /* 0x000fe200078e0023 */
[----:B------:R-:W-:Y:S01]  /*a1b0*/  MOV R8, R37 ;  /* 0x0000002500087202 */ /* 0x000fe20000000f00 */
[----:B------:R-:W-:Y:S01]  /*a1c0*/  IMAD.MOV.U32 R5, RZ, RZ, R44 ;  /* 0x000000ffff057224 */ /* 0x000fe200078e002c */
[----:B------:R-:W-:Y:S01]  /*a1d0*/  UIADD3 UR4, UP0, UR37, 0x410, URZ ;  /* 0x0000041025047890 */ /* 0x000fe2000ff1e03f */
[----:B------:R-:W-:Y:S01]  /*a1e0*/  IMAD.MOV.U32 R6, RZ, RZ, R38 ;  /* 0x000000ffff067224 */ /* 0x000fe200078e0026 */
[----:B------:R-:W-:Y:S01]  /*a1f0*/  STL.128 [R1+0x170], R16 ;  /* 0x0001701001007387 */ /* 0x000fe20000100c00 */
[----:B------:R-:W-:Y:S01]  /*a200*/  IMAD.MOV.U32 R7, RZ, RZ, R51 ;  /* 0x000000ffff077224 */ /* 0x000fe200078e0033 */
[----:B------:R-:W-:Y:S01]  /*a210*/  UIADD3.X UR5, URZ, UR36, URZ, UP0, !UPT ;  /* 0x000000243f057290 */ /* 0x000fe200087fe43f */
[----:B------:R-:W-:Y:S01]  /*a220*/  IMAD.MOV.U32 R9, RZ, RZ, R48 ;  /* 0x000000ffff097224 */ /* 0x000fe200078e0030 */
[----:B------:R-:W-:Y:S01]  /*a230*/  STL.64 [R1+0x1f0], R32 ;  /* 0x0001f02001007387 */ /* 0x000fe20000100a00 */
[----:B------:R-:W-:-:S02]  /*a240*/  IMAD.MOV.U32 R12, RZ, RZ, R36 ;  /* 0x000000ffff0c7224 */ /* 0x000fc400078e0024 */
[----:B------:R-:W-:Y:S01]  /*a250*/  IMAD.MOV.U32 R13, RZ, RZ, R49 ;  /* 0x000000ffff0d7224 */ /* 0x000fe200078e0031 */
[----:B------:R0:W-:Y:S01]  /*a260*/  STL.128 [R1+0x160], R4 ;  /* 0x0001600401007387 */ /* 0x0001e20000100c00 */
[----:B------:R-:W-:Y:S02]  /*a270*/  IMAD.MOV.U32 R14, RZ, RZ, R47 ;  /* 0x000000ffff0e7224 */ /* 0x000fe400078e002f */
[----:B------:R-:W-:Y:S01]  /*a280*/  IMAD.MOV.U32 R15, RZ, RZ, R46 ;  /* 0x000000ffff0f7224 */ /* 0x000fe200078e002e */
[----:B------:R1:W-:Y:S04]  /*a290*/  STL.128 [R1+0x180], R8 ;  /* 0x0001800801007387 */ /* 0x0003e80000100c00 */
[----:B------:R-:W-:Y:S01]  /*a2a0*/  STL.128 [R1+0x1a0], R12 ;  /* 0x0001a00c01007387 */ /* 0x000fe20000100c00 */
[----:B0-----:R-:W-:-:S02]  /*a2b0*/  IMAD.MOV.U32 R4, RZ, RZ, R31 ;  /* 0x000000ffff047224 */ /* 0x001fc400078e001f */
[----:B------:R-:W-:Y:S02]  /*a2c0*/  IMAD.MOV.U32 R5, RZ, RZ, R52 ;  /* 0x000000ffff057224 */ /* 0x000fe400078e0034 */
[----:B------:R-:W-:Y:S02]  /*a2d0*/  IMAD.MOV.U32 R6, RZ, RZ, R0 ;  /* 0x000000ffff067224 */ /* 0x000fe400078e0000 */
[----:B------:R-:W-:Y:S02]  /*a2e0*/  IMAD.MOV.U32 R7, RZ, RZ, R3 ;  /* 0x000000ffff077224 */ /* 0x000fe400078e0003 */
[----:B------:R-:W-:Y:S02]  /*a2f0*/  IMAD.U32 R0, RZ, RZ, UR40 ;  /* 0x00000028ff007e24 */ /* 0x000fe4000f8e00ff */
[----:B-1----:R-:W-:Y:S01]  /*a300*/  IMAD.U32 R9, RZ, RZ, UR42 ;  /* 0x0000002aff097e24 */ /* 0x002fe2000f8e00ff */
[----:B------:R0:W-:Y:S01]  /*a310*/  STL.128 [R1+0x1c0], R4 ;  /* 0x0001c00401007387 */ /* 0x0001e20000100c00 */
[----:B------:R-:W-:-:S02]  /*a320*/  IMAD.U32 R8, RZ, RZ, UR4 ;  /* 0x00000004ff087e24 */ /* 0x000fc4000f8e00ff */
[----:B------:R-:W-:Y:S02]  /*a330*/  IMAD.U32 R3, RZ, RZ, UR41 ;  /* 0x00000029ff037e24 */ /* 0x000fe4000f8e00ff */
[----:B0-----:R-:W-:Y:S01]  /*a340*/  IMAD.MOV.U32 R4, RZ, RZ, R29 ;  /* 0x000000ffff047224 */ /* 0x001fe200078e001d */
[----:B------:R-:W-:Y:S01]  /*a350*/  MOV R5, R50 ;  /* 0x0000003200057202 */ /* 0x000fe20000000f00 */
[----:B------:R-:W-:Y:S02]  /*a360*/  IMAD.MOV.U32 R6, RZ, RZ, R2 ;  /* 0x000000ffff067224 */ /* 0x000fe400078e0002 */
[----:B------:R-:W-:Y:S02]  /*a370*/  IMAD.MOV.U32 R7, RZ, RZ, R25 ;  /* 0x000000ffff077224 */ /* 0x000fe400078e0019 */
[----:B------:R-:W-:-:S03]  /*a380*/  IMAD.U32 R2, RZ, RZ, UR39 ;  /* 0x00000027ff027e24 */ /* 0x000fc6000f8e00ff */
[----:B------:R0:W-:Y:S04]  /*a390*/  STL.128 [R1+0x1d0], R4 ;  /* 0x0001d00401007387 */ /* 0x0001e80000100c00 */
[----:B------:R-:W-:Y:S01]  /*a3a0*/  STL.64 [R1+0x158], R2 ;  /* 0x0001580201007387 */ /* 0x000fe20000100a00 */
[----:B0-----:R-:W-:Y:S02]  /*a3b0*/  IMAD.MOV.U32 R4, RZ, RZ, R34 ;  /* 0x000000ffff047224 */ /* 0x001fe400078e0022 */
[----:B------:R-:W-:Y:S02]  /*a3c0*/  IMAD.MOV.U32 R5, RZ, RZ, R45 ;  /* 0x000000ffff057224 */ /* 0x000fe400078e002d */
[----:B------:R-:W-:Y:S02]  /*a3d0*/  IMAD.MOV.U32 R6, RZ, RZ, R43 ;  /* 0x000000ffff067224 */ /* 0x000fe400078e002b */
[----:B------:R-:W-:-:S05]  /*a3e0*/  IMAD.MOV.U32 R7, RZ, RZ, R42 ;  /* 0x000000ffff077224 */ /* 0x000fca00078e002a */
[----:B------:R0:W-:Y:S02]  /*a3f0*/  STL.128 [R1+0x1e0], R4 ;  /* 0x0001e00401007387 */ /* 0x0001e40000100c00 */
[----:B0-----:R-:W-:Y:S01]  /*a400*/  MOV R6, R20 ;  /* 0x0000001400067202 */ /* 0x001fe20000000f00 */
[----:B------:R-:W-:Y:S02]  /*a410*/  IMAD.MOV.U32 R7, RZ, RZ, R21 ;  /* 0x000000ffff077224 */ /* 0x000fe400078e0015 */
[----:B------:R-:W-:Y:S02]  /*a420*/  IMAD.MOV.U32 R4, RZ, RZ, R0 ;  /* 0x000000ffff047224 */ /* 0x000fe400078e0000 */
[----:B------:R-:W-:Y:S02]  /*a430*/  IMAD.MOV.U32 R5, RZ, RZ, R9 ;  /* 0x000000ffff057224 */ /* 0x000fe400078e0009 */
[----:B------:R-:W-:Y:S01]  /*a440*/  IMAD.U32 R9, RZ, RZ, UR5 ;  /* 0x00000005ff097e24 */ /* 0x000fe2000f8e00ff */
[----:B------:R-:W-:Y:S01]  /*a450*/  UIADD3 UR5, UR37, 0x158, URZ ;  /* 0x0000015825057890 */ /* 0x000fe2000fffe03f */
[----:B------:R-:W-:Y:S01]  /*a460*/  VIADD R0, R172, 0xffffffff ;  /* 0xffffffffac007836 */ /* 0x000fe20000000000 */
[----:B------:R0:W-:Y:S02]  /*a470*/  STL.128 [R1+0x190], R4 ;  /* 0x0001900401007387 */ /* 0x0001e40000100c00 */
[----:B0-----:R-:W-:-:S02]  /*a480*/  IMAD.MOV.U32 R4, RZ, RZ, R40 ;  /* 0x000000ffff047224 */ /* 0x001fc400078e0028 */
[----:B------:R-:W-:Y:S02]  /*a490*/  IMAD.MOV.U32 R5, RZ, RZ, R39 ;  /* 0x000000ffff057224 */ /* 0x000fe400078e0027 */
[----:B------:R-:W-:Y:S02]  /*a4a0*/  IMAD.MOV.U32 R6, RZ, RZ, R8 ;  /* 0x000000ffff067224 */ /* 0x000fe400078e0008 */
[----:B------:R-:W-:-:S05]  /*a4b0*/  IMAD.MOV.U32 R7, RZ, RZ, R9 ;  /* 0x000000ffff077224 */ /* 0x000fca00078e0009 */
[----:B------:R0:W-:Y:S01]  /*a4c0*/  STL.128 [R1+0x1b0], R4 ;  /* 0x0001b00401007387 */ /* 0x0001e20000100c00 */
[----:B------:R0:W-:Y:S06]  /*a4d0*/  BAR.SYNC.DEFER_BLOCKING R213, 0x100 ;  /* 0x000400d50000751d */ /* 0x0001ec0000010000 */
[----:B0-----:R-:W-:Y:S05]  /*a4e0*/  CALL.REL.NOINC `($_ZN7cutlass13device_kernelIN5flash11enable_sm90INS1_16FlashAttnFwdSm90INS1_25CollectiveMainloopFwdSm90ILi2EN4cute5tupleIJNS5_1CILi1EEES8_S8_EEENS6_IJNS7_ILi128EEENS7_ILi96EEENS7_ILi64EEEEEELi256ENS_6half_tEfNS_4arch4Sm90ELb0ELb1ELb1ELb1ELb1ELb1ELb1ELb1ELb0ELb1ELb0ELb0EEENS1_21CollectiveEpilogueFwdINS6_IJSA_NS7_ILi256EEESB_EEES9_SE_SG_Li256ELb1ELb1ELb0ELb0EEENS1_36VarlenDynamicPersistentTileSchedulerILi128ELi96ELi256ELi128ELb0ELb1ELb1ELb1ELb0ELb1EEEEEEEEEvNT_6ParamsE$_ZZN5flash25CollectiveMainloopFwdSm90ILi2EN4cute5tupleIJNS1_1CILi1EEES4_S4_EEENS2_IJNS3_ILi128EEENS3_ILi96EEENS3_ILi64EEEEEELi256EN7cutlass6half_tEfNSA_4arch4Sm90ELb0ELb1ELb1ELb1ELb1ELb1ELb1ELb1ELb0ELb1ELb0ELb0EE3mmaINS_16FlashAttnFwdSm90ISE_NS_21CollectiveEpilogueFwdINS2_IJS6_NS3_ILi256EEES7_EEES5_SB_SD_Li256ELb1ELb1ELb0ELb0EEENS_36VarlenDynamicPersistentTileSchedulerILi128ELi96ELi256ELi128ELb0ELb1ELb1ELb1ELb0ELb1EEEE13SharedStorageENS1_6TensorINS1_11ArrayEngineIfLm128EEENS1_6LayoutINS2_IJNS2_IJNS3_ILi2EEEST_NS3_ILi32EEEEEES4_S4_EEENS2_IJNS2_IJS4_ST_NS3_ILi4EEEEEENS3_ILi0EEESZ_EEEEEEENS_7SoftmaxILi2ELi0EEEEEbRKNSE_6ParamsENSA_13PipelineAsyncILi2EEES19_RNSA_13PipelineStateILj2EEERT0_RT1_iRiRKNS_16SeqlenInfoQKNewKILb1ELb1EEENS2_IJiiiiEEERT_ENKUliT_T0_T1_E_clIZSF_ISO_S12_S14_EbS17_S19_S19_S1C_S1E_S1G_iS1H_S1L_S1M_S1O_EUlRS1P_iE0_NS3_ILb1EEES1W_EEDaiS1P_S1Q_S1R_) ;  /* 0x0000032c00147944 */ /* 0x001fea0003c00000 */
        /* <DEDUP_REMOVED lines=26> */
.L_x_13105:
[----:B------:R-:W-:-:S13]  /*a690*/  ISETP.NE.AND P0, PT, R7, 0x1, PT ;  /* 0x000000010700780c */ /* 0x000fda0003f05270 */
[----:B------:R-:W0:Y:S02]  /*a6a0*/  @P0 LDC.64 R4, c[0x0][0xae0] ;  /* 0x0002b800ff040b82 */ /* 0x000e240000000a00 */
[----:B0-----:R-:W-:-:S05]  /*a6b0*/  @P0 IMAD.HI.U32 R4, R3, R4, RZ ;  /* 0x0000000403040227 */ /* 0x001fca00078e00ff */
[----:B------:R-:W-:-:S07]  /*a6c0*/  @P0 SHF.R.U32.HI R3, RZ, R5, R4 ;  /* 0x00000005ff030219 */ /* 0x000fce0000011604 */
.L_x_13106:
[----:B------:R-:W-:Y:S05]  /*a6d0*/  BSYNC B0 ;  /* 0x0000000000007941 */ /* 0x000fea0003800000 */
.L_x_13104:
[----:B------:R-:W-:-:S05]  /*a6e0*/  IMAD R3, R3, R7, R7 ;  /* 0x0000000703037224 */ /* 0x000fca00078e0207 */
[----:B------:R-:W-:-:S07]  /*a6f0*/  VIMNMX R6, R6, R3, PT ;  /* 0x0000000306067248 */ /* 0x000fce0003fe0100 */
.L_x_13103:
[----:B------:R-:W-:-:S05]  /*a700*/  IMAD.HI R6, R6, 0x2aaaaaab, RZ ;  /* 0x2aaaaaab06067827 */ /* 0x000fca00078e02ff */
[----:B------:R-:W-:-:S04]  /*a710*/  SHF.R.U32.HI R3, RZ, 0x1f, R6 ;  /* 0x0000001fff037819 */ /* 0x000fc80000011606 */
[----:B------:R-:W-:-:S04]  /*a720*/  LEA.HI.SX32 R3, R6, R3, 0x1c ;  /* 0x0000000306037211 */ /* 0x000fc800078fe2ff */
[----:B------:R-:W-:-:S04]  /*a730*/  VIMNMX R3, R190, R3, !PT ;  /* 0x00000003be037248 */ /* 0x000fc80007fe0100 */
[----:B------:R-:W-:-:S13]  /*a740*/  ISETP.GE.AND P0, PT, R0, R3, PT ;  /* 0x000000030000720c */ /* 0x000fda0003f06270 */
[----:B------:R-:W-:Y:S05]  /*a750*/  @!P0 BRA `(.L_x_13107) ;  /* 0x000000b000908947 */ /* 0x000fea0003800000 */
.L_x_13136:
[----:B------:R-:W2:Y:S04]  /*a760*/  LDL R4, [R1+0x1f8] ;  /* 0x0001f80001047983 */ /* 0x000ea80000100800 */
[----:B0-----:R-:W3:Y:S01]  /*a770*/  LDL R2, [R1+0x200] ;  /* 0x0002000001027983 */ /* 0x001ee20000100800 */
[----:B--2---:R-:W-:-:S05]  /*a780*/  VIADD R4, R4, 0x1 ;  /* 0x0000000104047836 */ /* 0x004fca0000000000 */
[----:B------:R-:W-:-:S13]  /*a790*/  ISETP.NE.AND P0, PT, R4, 0x2, PT ;  /* 0x000000020400780c */ /* 0x000fda0003f05270 */
[----:B------:R0:W5:Y:S04]  /*a7a0*/  @P0 LDL R6, [R1+0x1fc] ;  /* 0x0001fc0001060983 */ /* 0x0001680000100800 */
[----:B------:R-:W2:Y:S01]  /*a7b0*/  @!P0 LDL R5, [R1+0x1fc] ;  /* 0x0001fc0001058983 */ /* 0x000ea20000100800 */
[----:B---3--:R-:W-:-:S03]  /*a7c0*/  VIADD R2, R2, 0x1 ;  /* 0x0000000102027836 */ /* 0x008fc60000000000 */
        /* <DEDUP_REMOVED lines=13> */
.L_x_13109:
[----:B------:R-:W-:Y:S05]  /*a8a0*/  BSYNC B0 ;  /* 0x0000000000007941 */ /* 0x000fea0003800000 */
.L_x_13108:
[----:B------:R-:W2:Y:S01]  /*a8b0*/  LD.E.64 R8, desc[UR44][R16.64+0x18] ;  /* 0x0000182c10087980 */ /* 0x000ea2000c101b00 */
[----:B-----5:R-:W-:Y:S02]  /*a8c0*/  SHF.L.U32 R5, R6, 0x1f, RZ ;  /* 0x0000001f06057819 */ /* 0x020fe400000006ff */
        /* <DEDUP_REMOVED lines=10> */
.L_x_13111:
[----:B------:R-:W-:Y:S05]  /*a970*/  BSYNC B0 ;  /* 0x0000000000007941 */ /* 0x000fea0003800000 */
.L_x_13110:
        /* <DEDUP_REMOVED lines=8> */
.L_x_13113:
[----:B------:R-:W-:Y:S05]  /*aa00*/  BSYNC B0 ;  /* 0x0000000000007941 */ /* 0x000fea0003800000 */
.L_x_13112:
[----:B------:R-:W2:Y:S04]  /*aa10*/  LDL R15, [R1+0x1f8] ;  /* 0x0001f800010f7983 */ /* 0x000ea80000100800 */
[----:B------:R-:W2:Y:S01]  /*aa20*/  LDL.64 R4, [R1+0x80] ;  /* 0x0000800001047983 */ /* 0x000ea20000100a00 */
[----:B------:R-:W-:Y:S05]  /*aa30*/  WARPSYNC.ALL ;  /* 0x0000000000007948 */ /* 0x000fea0003800000 */
[----:B------:R1:W-:Y:S04]  /*aa40*/  STL [R1+0x60], RZ ;  /* 0x000060ff01007387 */ /* 0x0003e80000100800 */
[----:B0----5:R-:W3:Y:S01]  /*aa50*/  LD.E.64 R6, desc[UR44][R16.64+0x78] ;  /* 0x0000782c10067980 */ /* 0x021ee2000c101b00 */
[----:B------:R-:W-:-:S05]  /*aa60*/  IMAD.MOV.U32 R2, RZ, RZ, 0x1 ;  /* 0x00000001ff027424 */ /* 0x000fca00078e00ff */
[----:B------:R1:W-:Y:S04]  /*aa70*/  STL [R1+0x60], R2 ;  /* 0x0000600201007387 */ /* 0x0003e80000100800 */
[----:B------:R-:W4:Y:S04]  /*aa80*/  LD.E.64 R8, desc[UR44][R16.64+0x78] ;  /* 0x0000782c10087980 */ /* 0x000f28000c101b00 */
[----:B------:R1:W-:Y:S04]  /*aa90*/  STL [R1+0x60], R2 ;  /* 0x0000600201007387 */ /* 0x0003e80000100800 */
[----:B------:R-:W4:Y:S01]  /*aaa0*/  LD.E.64 R10, desc[UR44][R16.64+0x78] ;  /* 0x0000782c100a7980 */ /* 0x000f22000c101b00 */
[----:B--2---:R-:W-:Y:S01]  /*aab0*/  IMAD R4, R15, 0x300, R4 ;  /* 0x000003000f047824 */ /* 0x004fe200078e0204 */
[----:B------:R-:W-:-:S02]  /*aac0*/  R2UR UR7, R5 ;  /* 0x00000000050772ca */ /* 0x000fc400000e0000 */
[----:B------:R1:W-:Y:S02]  /*aad0*/  STL [R1+0x60], R2 ;  /* 0x0000600201007387 */ /* 0x0003e40000100800 */
[----:B------:R-:W-:Y:S02]  /*aae0*/  R2UR UR6, R4 ;  /* 0x00000000040672ca */ /* 0x000fe400000e0000 */
[----:B------:R-:W2:Y:S01]  /*aaf0*/  LD.E.64 R12, desc[UR44][R16.64+0x78] ;  /* 0x0000782c100c7980 */ /* 0x000ea2000c101b00 */
[----:B------:R-:W-:-:S03]  /*ab00*/  WARPGROUP.ARRIVE ;  /* 0x00000000000079c5 */ /* 0x000fc60000000000 */
[----:B------:R1:W-:Y:S04]  /*ab10*/  STL [R1+0x60], R2 ;  /* 0x0000600201007387 */ /* 0x0003e80000100800 */
[----:B------:R1:W5:Y:S01]  /*ab20*/  LDL.64 R14, [R1+0x1f8] ;  /* 0x0001f800010e7983 */ /* 0x0003620000100a00 */
[----:B---3--:R-:W-:Y:S02]  /*ab30*/  R2UR UR4, R6 ;  /* 0x00000000060472ca */ /* 0x008fe400000e0000 */
        /* <DEDUP_REMOVED lines=36> */
[----:B-1----:R-:W-:Y:S05]  /*ad80*/  @!P0 BRA `(.L_x_13116) ;  /* 0x0000000000048947 */ /* 0x002fea0003800000 */
[----:B------:R-:W-:Y:S01]  /*ad90*/  BPT.TRAP 0x1 ;  /* 0x000000040000795c */ /* 0x000fe20000300000 */
.L_x_13116:
[----:B------:R-:W-:Y:S05]  /*ada0*/  BSYNC B0 ;  /* 0x0000000000007941 */ /* 0x000fea0003800000 */
.L_x_13115:
        /* <DEDUP_REMOVED lines=11> */
.L_x_13118:
[----:B------:R-:W-:Y:S05]  /*ae60*/  BSYNC B0 ;  /* 0x0000000000007941 */ /* 0x000fea0003800000 */
.L_x_13117:
[----:B------:R-:W-:Y:S04]  /*ae70*/  BSSY B0, `(.L_x_13119) ;  /* 0x0000007000007945 */ /* 0x000fe80003800000 */
[----:B------:R-:W-:Y:S05]  /*ae80*/  @P0 BRA `(.L_x_13120) ;  /* 0x0000000000140947 */ /* 0x000fea0003800000 */
[----:B------:R-:W2:Y:S02]  /*ae90*/  LD.E.64 R4, desc[UR44][R16.64+0x40] ;  /* 0x0000402c10047980 */ /* 0x000ea4000c101b00 */
[----:B--2---:R-:W-:-:S04]  /*aea0*/  MOV R5, R4 ;  /* 0x0000000400057202 */ /* 0x004fc80000000f00 */
[----:B------:R-:W-:-:S04]  /*aeb0*/  LEA R14, R14, R5, 0x3 ;  /* 0x000000050e0e7211 */ /* 0x000fc800078e18ff */
[----:B------:R-:W0:Y:S02]  /*aec0*/  SYNCS.PHASECHK.TRANS64.TRYWAIT P0, [R14+URZ], R15 ;  /* 0x0000000f0e0075a7 */ /* 0x000e24000800017f */
[----:B0-----:R-:W-:Y:S05]  /*aed0*/  @!P0 BRA `(.L_x_13121) ;  /* 0x000002d400308947 */ /* 0x001fea0003800000 */
.L_x_13120:
[----:B------:R-:W-:Y:S05]  /*aee0*/  BSYNC B0 ;  /* 0x0000000000007941 */ /* 0x000fea0003800000 */
.L_x_13119:
[----:B------:R-:W2:Y:S04]  /*aef0*/  LDL R9, [R1+0x1f8] ;  /* 0x0001f80001097983 */ /* 0x000ea80000100800 */
[----:B------:R-:W2:Y:S04]  /*af00*/  LDL.64 R4, [R1+0xf8] ;  /* 0x0000f80001047983 */ /* 0x000ea80000100a00 */
[----:B------:R-:W3:Y:S04]  /*af10*/  LDL R8, [R1+0x70] ;  /* 0x0000700001087983 */ /* 0x000ee80000100800 */
[----:B------:R-:W4:Y:S04]  /*af20*/  LDL.64 R6, [R1+0xf0] ;  /* 0x0000f00001067983 */ /* 0x000f280000100a00 */
[----:B------:R-:W4:Y:S04]  /*af30*/  LDL.64 R10, [R1+0xf0] ;  /* 0x0000f000010a7983 */ /* 0x000f280000100a00 */
[----:B------:R-:W4:Y:S04]  /*af40*/  LDL.64 R12, [R1+0xf0] ;  /* 0x0000f000010c7983 */ /* 0x000f280000100a00 */
[----:B0-----:R-:W4:Y:S01]  /*af50*/  LDL.64 R14, [R1+0xf0] ;  /* 0x0000f000010e7983 */ /* 0x001f220000100a00 */
[----:B------:R-:W-:Y:S05]  /*af60*/  WARPSYNC.ALL ;  /* 0x0000000000007948 */ /* 0x000fea0003800000 */
[----:B------:R-:W-:Y:S01]  /*af70*/  WARPGROUP.ARRIVE ;  /* 0x00000000000079c5 */ /* 0x000fe20000000000 */
[----:B--2---:R-:W-:Y:S01]  /*af80*/  IMAD R4, R9, 0xc00, R4 ;  /* 0x00000c0009047824 */ /* 0x004fe200078e0204 */
[----:B------:R-:W-:-:S02]  /*af90*/  R2UR UR7, R5 ;  /* 0x00000000050772ca */ /* 0x000fc400000e0000 */
[----:B---3--:R-:W-:Y:S02]  /*afa0*/  ISETP.NE.U32.AND P0, PT, R8, RZ, PT ;  /* 0x000000ff0800720c */ /* 0x008fe40003f05070 */
[----:B------:R-:W-:Y:S01]  /*afb0*/  R2UR UR6, R4 ;  /* 0x00000000040672ca */ /* 0x000fe200000e0000 */
[----:B------:R-:W2:Y:S01]  /*afc0*/  LDL.64 R8, [R1+0xf0] ;  /* 0x0000f00001087983 */ /* 0x000ea20000100a00 */
        /* <DEDUP_REMOVED lines=37> */
[----:B--2---:R-:W-:Y:S01]  /*b220*/  VIADD R8, R8, 0x400 ;  /* 0x0000040008087836 */ /* 0x004fe20000000000 */
[----:B------:R-:W-:Y:S01]  /*b230*/  IADD3 R6, R4, 0x300, RZ ;  /* 0x0000030004067810 */ /* 0x000fe20007ffe0ff */
        /* <DEDUP_REMOVED lines=43> */
[----:B------:R-:W-:Y:S01]  /*b4f0*/  IMAD.MOV.U32 R7, RZ, RZ, R5 ;  /* 0x000000ffff077224 */ /* 0x000fe200078e0005 */
[----:B--2---:R-:W-:Y:S02]  /*b500*/  IADD3 R8, R8, 0x800, RZ ;  /* 0x0000080008087810 */ /* 0x004fe40007ffe0ff */
        /* <DEDUP_REMOVED lines=31> */
[----:B------:R-:W-:Y:S01]  /*b700*/  VIADD R6, R4, 0x606 ;  /* 0x0000060604067836 */ /* 0x000fe20000000000 */
[----:B------:R-:W-:Y:S02]  /*b710*/  MOV R7, R5 ;  /* 0x0000000500077202 */ /* 0x000fe40000000f00 */
        /* <DEDUP_REMOVED lines=25> */
[----:B----4-:R-:W-:Y:S02]  /*b8b0*/  VIADD R12, R12, 0xc04 ;  /* 0x00000c040c0c7836 */ /* 0x010fe40000000000 */
        /* <DEDUP_REMOVED lines=9> */
[----:B------:R-:W-:Y:S01]  /*b950*/  VIADD R14, R14, 0xc06 ;  /* 0x00000c060e0e7836 */ /* 0x000fe20000000000 */
        /* <DEDUP_REMOVED lines=8> */
[----:B------:R-:W0:Y:S01]  /*b9e0*/  S2R R18, SR_TID.X ;  /* 0x0000000000127919 */ /* 0x000e220000002100 */
[----:B------:R1:W-:Y:S04]  /*b9f0*/  STL [R1+0x70], R2 ;  /* 0x0000700201007387 */ /* 0x0003e80000100800 */
[----:B------:R1:W-:Y:S01]  /*ba00*/  STL [R1+0x70], R2 ;  /* 0x0000700201007387 */ /* 0x0003e20000100800 */
[----:B------:R-:W-:-:S02]  /*ba10*/  WARPGROUP.DEPBAR.LE gsb0, 0x0 ;  /* 0x00008000000079c5 */ /* 0x000fc40000010000 */
[----:B------:R-:W-:Y:S01]  /*ba20*/  WARPGROUP.ARRIVE ;  /* 0x00000000000079c5 */ /* 0x000fe20000000000 */
[----:B------:R1:W5:Y:S05]  /*ba30*/  LDL R4, [R1+0x1f8] ;  /* 0x0001f80001047983 */ /* 0x00036a0000100800 */
[----:B------:R-:W-:Y:S01]  /*ba40*/  HGMMA.64x96x16.F32 R24, gdesc[UR4], R24, gsb0 ;  /* 0x01600000041879f0 */ /* 0x000fe20008000818 */
[----:B------:R1:W-:Y:S01]  /*ba50*/  STL [R1+0x70], R2 ;  /* 0x0000700201007387 */ /* 0x0003e20000100800 */
[----:B0-----:R-:W-:-:S03]  /*ba60*/  SHF.R.U32.HI R18, RZ, 0x7, R18 ;  /* 0x00000007ff127819 */ /* 0x001fc60000011612 */
[----:B------:R1:W-:Y:S04]  /*ba70*/  STL [R1+0x70], R2 ;  /* 0x0000700201007387 */ /* 0x0003e80000100800 */
[----:B------:R1:W-:Y:S04]  /*ba80*/  STL [R1+0x70], R2 ;  /* 0x0000700201007387 */ /* 0x0003e80000100800 */
[----:B------:R1:W-:Y:S04]  /*ba90*/  STL [R1+0x70], R2 ;  /* 0x0000700201007387 */ /* 0x0003e80000100800 */
[----:B------:R1:W-:Y:S01]  /*baa0*/  STL [R1+0x70], R2 ;  /* 0x0000700201007387 */ /* 0x0003e20000100800 */
[----:B------:R-:W-:-:S03]  /*bab0*/  IADD3 R6, -R18, 0xb, RZ ;  /* 0x0000000b12067810 */ /* 0x000fc60007ffe1ff */
        /* <DEDUP_REMOVED lines=11> */
[----:B------:R-:W2:Y:S01]  /*bb70*/  LD.E R5, desc[UR44][R16.64] ;  /* 0x0000002c10057980 */ /* 0x000ea2000c101900 */
[----:B------:R-:W-:Y:S01]  /*bb80*/  BSSY B0, `(.L_x_13122) ;  /* 0x0000005000007945 */ /* 0x000fe20003800000 */
[----:B--2---:R-:W-:-:S04]  /*bb90*/  LOP3.LUT R5, R5, 0x1, RZ, 0xfc, !PT ;  /* 0x0000000105057812 */ /* 0x004fc800078efcff */
[----:B------:R-:W-:-:S13]  /*bba0*/  ISETP.NE.AND P0, PT, R5, 0x3, PT ;  /* 0x000000030500780c */ /* 0x000fda0003f05270 */
[----:B-1----:R-:W-:Y:S05]  /*bbb0*/  @!P0 BRA `(.L_x_13123) ;  /* 0x0000000000048947 */ /* 0x002fea0003800000 */
[----:B------:R-:W-:Y:S01]  /*bbc0*/  BPT.TRAP 0x1 ;  /* 0x000000040000795c */ /* 0x000fe20000300000 */
.L_x_13123:
[----:B------:R-:W-:Y:S05]  /*bbd0*/  BSYNC B0 ;  /* 0x0000000000007941 */ /* 0x000fea0003800000 */
.L_x_13122:
[----:B------:R-:W2:Y:S04]  /*bbe0*/  LD.E.64 R6, desc[UR44][R16.64+0x20] ;  /* 0x0000202c10067980 */ /* 0x000ea8000c101b00 */
        /* <DEDUP_REMOVED lines=8> */
[----:B------:R-:W3:Y:S04]  /*bc70*/  LDL.64 R12, [R1+0x140] ;  /* 0x00014000010c7983 */ /* 0x000ee80000100a00 */
[----:B------:R-:W4:Y:S04]  /*bc80*/  LDL R21, [R1+0x148] ;  /* 0x0001480001157983 */ /* 0x000f280000100800 */
[----:B------:R-:W4:Y:S04]  /*bc90*/  LDL.128 R8, [R1+0x130] ;  /* 0x0001300001087983 */ /* 0x000f280000100c00 */
[----:B0-----:R-:W4:Y:S04]  /*bca0*/  LDL.128 R4, [R1+0x120] ;  /* 0x0001200001047983 */ /* 0x001f280000100c00 */
[----:B--2---:R-:W2:Y:S01]  /*bcb0*/  LD.E R19, desc[UR44][R18.64] ;  /* 0x0000002c12137980 */ /* 0x004ea2000c101900 */
[----:B---3--:R-:W-:-:S02]  /*bcc0*/  ISETP.NE.AND P0, PT, R12, 0x1, PT ;  /* 0x000000010c00780c */ /* 0x008fc40003f05270 */
[----:B----4-:R-:W-:Y:S01]  /*bcd0*/  ISETP.GE.AND P1, PT, R9, 0x1, PT ;  /* 0x000000010900780c */ /* 0x010fe20003f26270 */
        /* <DEDUP_REMOVED lines=44> */
[----:B------:R-:W-:Y:S01]  /*bfa0*/  SHF.R.S32.HI R58, RZ, 0x7, R45 ;  /* 0x00000007ff3a7819 */ /* 0x000fe2000001142d */
[----:B------:R-:W-:Y:S01]  /*bfb0*/  IMAD.IADD R73, R73, 0x1, -R60 ;  /* 0x0000000149497824 */ /* 0x000fe200078e0a3c */
        /* <DEDUP_REMOVED lines=14> */
[----:B------:R-:W-:-:S05]  /*c0a0*/  @P0 IMAD.HI.U32 R58, R86, R13, RZ ;  /* 0x0000000d563a0227 */ /* 0x000fca00078e00ff */
[----:B------:R-:W-:Y:S02]  /*c0b0*/  @P0 SHF.R.U32.HI R86, RZ, R21, R58 ;  /* 0x00000015ff560219 */ /* 0x000fe4000001163a */
[----:B------:R-:W-:Y:S02]  /*c0c0*/  LOP3.LUT R53, R53, 0x7ffffffc, RZ, 0xc0, !PT ;  /* 0x7ffffffc35357812 */ /* 0x000fe400078ec0ff */
[----:B------:R-:W-:Y:S01]  /*c0d0*/  MOV R21, 0xffffffa0 ;  /* 0xffffffa000157802 */ /* 0x000fe20000000f00 */
        /* <DEDUP_REMOVED lines=17> */
[----:B------:R-:W-:Y:S02]  /*c1f0*/  IMAD R50, R0, R21, 0x1 ;  /* 0x0000000100327424 */ /* 0x000fe400078e0215 */
[----:B------:R-:W-:Y:S01]  /*c200*/  FMUL.FTZ R19, R71, R19 ;  /* 0x0000001347137220 */ /* 0x000fe20000410000 */
[----:B------:R-:W1:Y:S01]  /*c210*/  MUFU.TANH R14, R14 ;  /* 0x0000000e000e7308 */ /* 0x000e620000002400 */
[----:B------:R-:W-:Y:S01]  /*c220*/  IMAD R50, R53, -0x2, R50 ;  /* 0xfffffffe35327824 */ /* 0x000fe200078e0232 */
[----:B------:R-:W-:-:S06]  /*c230*/  LOP3.LUT R21, RZ, R6, RZ, 0x33, !PT ;  /* 0x00000006ff157212 */ /* 0x000fcc00078e33ff */
[----:B------:R-:W2:Y:S01]  /*c240*/  MUFU.TANH R20, R20 ;  /* 0x0000001400147308 */ /* 0x000ea20000002400 */
[----:B------:R-:W-:-:S07]  /*c250*/  IADD3 R58, -R4, R50, R5 ;  /* 0x00000032043a7210 */ /* 0x000fce0007ffe105 */
        /* <DEDUP_REMOVED lines=63> */
.L_x_13127:
[----:B------:R-:W-:-:S13]  /*c650*/  ISETP.NE.AND P0, PT, R9, 0x1, PT ;  /* 0x000000010900780c */ /* 0x000fda0003f05270 */
[----:B------:R-:W-:-:S05]  /*c660*/  @P0 IMAD.HI.U32 R50, R8, R10, RZ ;  /* 0x0000000a08320227 */ /* 0x000fca00078e00ff */
[----:B------:R-:W-:-:S07]  /*c670*/  @P0 SHF.R.U32.HI R8, RZ, R11, R50 ;  /* 0x0000000bff080219 */ /* 0x000fce0000011632 */
.L_x_13128:
[----:B------:R-:W-:Y:S05]  /*c680*/  BSYNC B1 ;  /* 0x0000000000017941 */ /* 0x000fea0003800000 */
.L_x_13126:
[----:B------:R-:W-:-:S05]  /*c690*/  IMAD R8, R8, R9, R63 ;  /* 0x0000000908087224 */ /* 0x000fca00078e023f */
[----:B------:R-:W-:Y:S02]  /*c6a0*/  VIMNMX R7, R7, R8, !PT ;  /* 0x0000000807077248 */ /* 0x000fe40007fe0100 */
[----:B------:R-:W-:-:S07]  /*c6b0*/  VIADDMNMX R6, R8, R9, R6, PT ;  /* 0x0000000908067246 */ /* 0x000fce0003800106 */
.L_x_13125:
[----:B------:R-:W-:Y:S05]  /*c6c0*/  BSYNC B0 ;  /* 0x0000000000007941 */ /* 0x000fea0003800000 */
.L_x_13124:
[C---:B------:R-:W-:Y:S01]  /*c6d0*/  ISETP.GE.AND P0, PT, R59.reuse, 0x2, PT ;  /* 0x000000023b00780c */ /* 0x040fe20003f06270 */
[----:B------:R-:W0:Y:S01]  /*c6e0*/  SHFL.IDX PT, R86, R86, 0x1, 0x1c1f ;  /* 0x003c1f0056567f89 */ /* 0x000e2200000e0000 */
[----:B------:R-:W-:Y:S01]  /*c6f0*/  ISETP.GE.AND P2, PT, R59, 0xa, PT ;  /* 0x0000000a3b00780c */ /* 0x000fe20003f46270 */
[----:B------:R-:W-:Y:S01]  /*c700*/  BSSY B0, `(.L_x_13129) ;  /* 0x0000086000007945 */ /* 0x000fe20003800000 */
[----:B------:R-:W-:Y:S02]  /*c710*/  P2R R21, PR, RZ, 0x1 ;  /* 0x00000001ff157803 */ /* 0x000fe40000000000 */
[----:B------:R-:W-:Y:S02]  /*c720*/  ISETP.GT.AND P0, PT, R7, 0x1, !P0 ;  /* 0x000000010700780c */ /* 0x000fe40004704270 */
[----:B------:R-:W-:Y:S02]  /*c730*/  ISETP.GE.AND P1, PT, R59, 0x9, PT ;  /* 0x000000093b00780c */ /* 0x000fe40003f26270 */
[----:B------:R-:W-:-:S02]  /*c740*/  ISETP.LT.OR P0, PT, R6, 0x2, P0 ;  /* 0x000000020600780c */ /* 0x000fc40000701670 */
[----:B------:R-:W-:Y:S02]  /*c750*/  P2R R67, PR, RZ, 0x2 ;  /* 0x00000002ff437803 */ /* 0x000fe40000000000 */
[----:B------:R-:W-:Y:S02]  /*c760*/  FSEL R84, R20, -INF , !P0 ;  /* 0xff80000014547808 */ /* 0x000fe40004000000 */
[C---:B------:R-:W-:Y:S02]  /*c770*/  ISETP.GT.AND P0, PT, R7.reuse, 0x9, !P2 ;  /* 0x000000090700780c */ /* 0x040fe40005704270 */
[----:B------:R-:W-:Y:S02]  /*c780*/  P2R R71, PR, RZ, 0x4 ;  /* 0x00000004ff477803 */ /* 0x000fe40000000000 */
[----:B------:R-:W-:Y:S02]  /*c790*/  ISETP.LT.OR P0, PT, R6, 0xa, P0 ;  /* 0x0000000a0600780c */ /* 0x000fe40000701670 */
[----:B------:R-:W-:-:S02]  /*c7a0*/  ISETP.GT.AND P1, PT, R7, 0x8, !P1 ;  /* 0x000000080700780c */ /* 0x000fc40004f24270 */
[----:B------:R-:W-:Y:S01]  /*c7b0*/  ISETP.GE.AND P2, PT, R59, 0x11, PT ;  /* 0x000000113b00780c */ /* 0x000fe20003f46270 */
[----:B0-----:R-:W-:Y:S01]  /*c7c0*/  IMAD.IADD R8, R53, 0x1, R86 ;  /* 0x0000000135087824 */ /* 0x001fe200078e0256 */
[----:B------:R-:W-:Y:S02]  /*c7d0*/  FSEL R82, R74, -INF , !P0 ;  /* 0xff8000004a527808 */ /* 0x000fe40004000000 */
[----:B------:R-:W-:Y:S02]  /*c7e0*/  ISETP.LT.OR P1, PT, R6, 0x9, P1 ;  /* 0x000000090600780c */ /* 0x000fe40000f21670 */
[----:B------:R-:W-:Y:S02]  /*c7f0*/  ISETP.GT.AND P0, PT, R7, 0x10, !P2 ;  /* 0x000000100700780c */ /* 0x000fe40005704270 */
[----:B------:R-:W-:Y:S02]  /*c800*/  FSEL R170, R24, -INF , !P1 ;  /* 0xff80000018aa7808 */ /* 0x000fe40004800000 */
        /* <DEDUP_REMOVED lines=66> */
[----:B------:R-:W-:-:S02]  /*cc30*/  P2R R73, PR, RZ, 0x4 ;  /* 0x00000004ff497803 */ /* 0x000fc40000000000 */
        /* <DEDUP_REMOVED lines=43> */
.L_x_13132:
[----:B------:R-:W-:-:S13]  /*cef0*/  ISETP.NE.AND P6, PT, R9, 0x1, PT ;  /* 0x000000010900780c */ /* 0x000fda0003fc5270 */
[----:B------:R-:W-:-:S05]  /*cf00*/  @P6 IMAD.HI.U32 R10, R4, R10, RZ ;  /* 0x0000000a040a6227 */ /* 0x000fca00078e00ff */
[----:B------:R-:W-:-:S07]  /*cf10*/  @P6 SHF.R.U32.HI R4, RZ, R11, R10 ;  /* 0x0000000bff046219 */ /* 0x000fce000001160a */
.L_x_13133:
[----:B------:R-:W-:Y:S05]  /*cf20*/  BSYNC B1 ;  /* 0x0000000000017941 */ /* 0x000fea0003800000 */
.L_x_13131:
[----:B------:R-:W-:-:S05]  /*cf30*/  IMAD R4, R4, R9, R63 ;  /* 0x0000000904047224 */ /* 0x000fca00078e023f */
[----:B------:R-:W-:Y:S02]  /*cf40*/  VIADDMNMX R8, R4, R9, R8, PT ;  /* 0x0000000904087246 */ /* 0x000fe40003800108 */
[----:B------:R-:W-:-:S07]  /*cf50*/  VIMNMX R7, R7, R4, !PT ;  /* 0x0000000407077248 */ /* 0x000fce0007fe0100 */
.L_x_13130:
[----:B------:R-:W-:Y:S05]  /*cf60*/  BSYNC B0 ;  /* 0x0000000000007941 */ /* 0x000fea0003800000 */
.L_x_13129:
[----:B------:R-:W2:Y:S01]  /*cf70*/  LDL.64 R10, [R1+0x420] ;  /* 0x00042000010a7983 */ /* 0x000ea20000100a00 */
[----:B------:R-:W-:Y:S02]  /*cf80*/  ISETP.GT.AND P5, PT, R7, RZ, !P5 ;  /* 0x000000ff0700720c */ /* 0x000fe40006fa4270 */
        /* <DEDUP_REMOVED lines=51> */
[----:B------:R-:W-:Y:S02]  /*d2c0*/  ISETP.NE.AND P5, PT, R88, RZ, PT ;  /* 0x000000ff5800720c */ /* 0x000fe40003fa5270 */
[C---:B------:R-:W-:Y:S01]  /*d2d0*/  ISETP.GT.AND P0, PT, R7.reuse, 0x48, !P0 ;  /* 0x000000480700780c */ /* 0x040fe20004704270 */
[----:B------:R-:W3:Y:S01]  /*d2e0*/  LDL R88, [R1+0x440] ;  /* 0x0004400001587983 */ /* 0x000ee20000100800 */
        /* <DEDUP_REMOVED lines=16> */
[----:B--2---:R-:W-:Y:S02]  /*d3f0*/  FMNMX.FTZ R4, R168, R10, !PT ;  /* 0x0000000aa8047209 */ /* 0x004fe40007810000 */
[----:B------:R-:W-:Y:S02]  /*d400*/  ISETP.LT.OR P5, PT, R8, 0x42, P5 ;  /* 0x000000420800780c */ /* 0x000fe40002fa1670 */
[----:B------:R-:W-:Y:S02]  /*d410*/  FMNMX.FTZ R4, R84, R4, !PT ;  /* 0x0000000454047209 */ /* 0x000fe40007810000 */
[----:B------:R-:W-:-:S02]  /*d420*/  FSEL R44, R44, -INF , !P5 ;  /* 0xff8000002c2c7808 */ /* 0x000fc40006800000 */
[----:B------:R-:W-:Y:S02]  /*d430*/  FMNMX.FTZ R4, R170, R4, !PT ;  /* 0x00000004aa047209 */ /* 0x000fe40007810000 */
[C---:B------:R-:W-:Y:S02]  /*d440*/  ISETP.GT.AND P1, PT, R7.reuse, 0x49, !P1 ;  /* 0x000000490700780c */ /* 0x040fe40004f24270 */
[----:B------:R-:W-:Y:S02]  /*d450*/  FMNMX.FTZ R4, R82, R4, !PT ;  /* 0x0000000452047209 */ /* 0x000fe40007810000 */
[----:B------:R-:W-:Y:S02]  /*d460*/  ISETP.LT.OR P0, PT, R8, 0x49, P0 ;  /* 0x000000490800780c */ /* 0x000fe40000701670 */
[----:B------:R-:W-:Y:S02]  /*d470*/  FMNMX.FTZ R4, R68, R4, !PT ;  /* 0x0000000444047209 */ /* 0x000fe40007810000 */
[----:B------:R-:W-:-:S02]  /*d480*/  ISETP.GT.AND P2, PT, R7, 0x50, !P2 ;  /* 0x000000500700780c */ /* 0x000fc40005744270 */
[----:B------:R-:W-:Y:S02]  /*d490*/  FMNMX.FTZ R4, R80, R4, !PT ;  /* 0x0000000450047209 */ /* 0x000fe40007810000 */
        /* <DEDUP_REMOVED lines=33> */
[----:B------:R-:W-:Y:S02]  /*d6b0*/  ISETP.LT.OR P1, PT, R8, 0x4a, P1 ;  /* 0x0000004a0800780c */ /* 0x000fe40000f21670 */
[----:B------:R-:W-:Y:S02]  /*d6c0*/  FSEL R38, R38, -INF , !P0 ;  /* 0xff80000026267808 */ /* 0x000fe40004000000 */
        /* <DEDUP_REMOVED lines=22> */
[----:B------:R-:W-:-:S02]  /*d830*/  FMNMX.FTZ R7, R61, R4, !PT ;  /* 0x000000043d077209 */ /* 0x000fc40007810000 */
        /* <DEDUP_REMOVED lines=12> */
[C---:B------:R-:W-:Y:S02]  /*d900*/  FSETP.NEU.FTZ.AND P0, PT, R14.reuse, -INF , PT ;  /* 0xff8000000e00780b */ /* 0x040fe40003f1d000 */
        /* <DEDUP_REMOVED lines=13> */
[-C--:B------:R-:W-:Y:S01]  /*d9e0*/  FFMA.FTZ R13, R84, R88.reuse, -R9 ;  /* 0x00000058540d7223 */ /* 0x080fe20000010809 */
[-C--:B------:R-:W-:Y:S01]  /*d9f0*/  FFMA.FTZ R169, R55, R88.reuse, -R7 ;  /* 0x0000005837a97223 */ /* 0x080fe20000010807 */
[----:B------:R-:W-:Y:S01]  /*da00*/  MUFU.EX2 R168, R168 ;  /* 0x000000a800a87308 */ /* 0x000fe20000000800 */
[-CC-:B------:R-:W-:Y:S01]  /*da10*/  FFMA.FTZ R196, R24, R88.reuse, -R9.reuse ;  /* 0x0000005818c47223 */ /* 0x180fe20000010809 */
[-C--:B------:R-:W-:Y:S01]  /*da20*/  FFMA.FTZ R170, R170, R88.reuse, -R9 ;  /* 0x00000058aaaa7223 */ /* 0x080fe20000010809 */
[----:B------:R-:W-:-:S05]  /*da30*/  FFMA.FTZ R31, R41, R88, -R7 ;  /* 0x00000058291f7223 */ /* 0x000fca0000010807 */
[----:B------:R-:W2:Y:S01]  /*da40*/  MUFU.EX2 R63, R19 ;  /* 0x00000013003f7308 */ /* 0x000ea20000000800 */
[-C--:B------:R-:W-:Y:S01]  /*da50*/  FFMA.FTZ R37, R82, R88.reuse, -R9 ;  /* 0x0000005852257223 */ /* 0x080fe20000010809 */
[----:B------:R-:W-:-:S06]  /*da60*/  FFMA.FTZ R171, R53, R88, -R7 ;  /* 0x0000005835ab7223 */ /* 0x000fcc0000010807 */
[----:B------:R-:W-:Y:S08]  /*da70*/  MUFU.EX2 R32, R32 ;  /* 0x0000002000207308 */ /* 0x000ff00000000800 */
[----:B------:R-:W0:Y:S01]  /*da80*/  MUFU.EX2 R24, R11 ;  /* 0x0000000b00187308 */ /* 0x000e220000000800 */
[----:B------:R-:W-:-:S07]  /*da90*/  FFMA.FTZ R36, R68, R88, -R9 ;  /* 0x0000005844247223 */ /* 0x000fce0000010809 */
[----:B------:R-:W1:Y:S01]  /*daa0*/  MUFU.EX2 R13, R13 ;  /* 0x0000000d000d7308 */ /* 0x000e620000000800 */
[----:B------:R-:W-:-:S07]  /*dab0*/  FFMA.FTZ R30, R47, R88, -R7 ;  /* 0x000000582f1e7223 */ /* 0x000fce0000010807 */
[----:B------:R-:W3:Y:S01]  /*dac0*/  MUFU.EX2 R169, R169 ;  /* 0x000000a900a97308 */ /* 0x000ee20000000800 */
[----:B------:R-:W-:-:S07]  /*dad0*/  FFMA.FTZ R172, R80, R88, -R9 ;  /* 0x0000005850ac7223 */ /* 0x000fce0000010809 */
[----:B------:R-:W4:Y:S01]  /*dae0*/  MUFU.EX2 R170, R170 ;  /* 0x000000aa00aa7308 */ /* 0x000f220000000800 */
[----:B------:R-:W-:-:S07]  /*daf0*/  FFMA.FTZ R173, R51, R88, -R7 ;  /* 0x0000005833ad7223 */ /* 0x000fce0000010807 */
[----:B------:R-:W4:Y:S01]  /*db00*/  MUFU.EX2 R31, R31 ;  /* 0x0000001f001f7308 */ /* 0x000f220000000800 */
[----:B--2---:R-:W-:Y:S01]  /*db10*/  FFMA.FTZ R4, R63, R4, R168 ;  /* 0x000000043f047223 */ /* 0x004fe200000100a8 */
[----:B------:R-:W-:-:S06]  /*db20*/  FFMA.FTZ R35, R70, R88, -R9 ;  /* 0x0000005846237223 */ /* 0x000fcc0000010809 */
[----:B------:R-:W2:Y:S01]  /*db30*/  MUFU.EX2 R37, R37 ;  /* 0x0000002500257308 */ /* 0x000ea20000000800 */
[----:B0-----:R-:W-:Y:S01]  /*db40*/  FFMA.FTZ R8, R5, R24, R32 ;  /* 0x0000001805087223 */ /* 0x001fe20000010020 */
[----:B------:R-:W-:-:S06]  /*db50*/  FFMA.FTZ R29, R29, R88, -R7 ;  /* 0x000000581d1d7223 */ /* 0x000fcc0000010807 */
[----:B------:R-:W0:Y:S01]  /*db60*/  MUFU.EX2 R171, R171 ;  /* 0x000000ab00ab7308 */ /* 0x000e220000000800 */
[----:B-1----:R-:W-:Y:S01]  /*db70*/  FADD.FTZ R5, R13, R4 ;  /* 0x000000040d057221 */ /* 0x002fe20000010000 */
[----:B------:R-:W-:-:S06]  /*db80*/  FFMA.FTZ R174, R76, R88, -R9 ;  /* 0x000000584cae7223 */ /* 0x000fcc0000010809 */
[----:B------:R-:W1:Y:S01]  /*db90*/  MUFU.EX2 R36, R36 ;  /* 0x0000002400247308 */ /* 0x000e620000000800 */
        /* <DEDUP_REMOVED lines=9> */
[-CC-:B------:R-:W-:Y:S01]  /*dc30*/  FFMA.FTZ R21, R20, R88.reuse, -R9.reuse ;  /* 0x0000005814157223 */ /* 0x180fe20000010809 */
[-CC-:B------:R-:W-:Y:S01]  /*dc40*/  FFMA.FTZ R176, R74, R88.reuse, -R9.reuse ;  /* 0x000000584ab07223 */ /* 0x180fe20000010809 */
[----:B------:R-:W-:-:S05]  /*dc50*/  FFMA.FTZ R33, R66, R88, -R9 ;  /* 0x0000005842217223 */ /* 0x000fca0000010809 */
[----:B------:R-:W4:Y:S01]  /*dc60*/  MUFU.EX2 R35, R35 ;  /* 0x0000002300237308 */ /* 0x000f220000000800 */
[-CC-:B------:R-:W-:Y:S01]  /*dc70*/  FFMA.FTZ R178, R72, R88.reuse, -R9.reuse ;  /* 0x0000005848b27223 */ /* 0x180fe20000010809 */
        /* <DEDUP_REMOVED lines=9> */
[-CC-:B------:R-:W-:Y:S01]  /*dd10*/  FFMA.FTZ R195, R48, R88.reuse, -R9.reuse ;  /* 0x0000005830c37223 */ /* 0x180fe20000010809 */
[-C--:B------:R-:W-:Y:S01]  /*dd20*/  FFMA.FTZ R20, R46, R88.reuse, -R9 ;  /* 0x000000582e147223 */ /* 0x080fe20000010809 */
[----:B------:R-:W4:Y:S01]  /*dd30*/  MUFU.EX2 R174, R174 ;  /* 0x000000ae00ae7308 */ /* 0x000f220000000800 */
[----:B--2---:R-:W-:Y:S01]  /*dd40*/  FADD.FTZ R5, R37, R4 ;  /* 0x0000000425057221 */ /* 0x004fe20000010000 */
[----:B0-----:R-:W-:Y:S01]  /*dd50*/  FADD.FTZ R9, R171, R8 ;  /* 0x00000008ab097221 */ /* 0x001fe20000010000 */
[----:B------:R-:W-:-:S05]  /*dd60*/  FFMA.FTZ R177, R49, R88, -R7 ;  /* 0x0000005831b17223 */ /* 0x000fca0000010807 */
[----:B------:R-:W0:Y:S01]  /*dd70*/  MUFU.EX2 R175, R175 ;  /* 0x000000af00af7308 */ /* 0x000e220000000800 */
[----:B-1----:R-:W-:Y:S01]  /*dd80*/  FADD.FTZ R5, R36, R5 ;  /* 0x0000000524057221 */ /* 0x002fe20000010000 */
[----:B---3--:R-:W-:Y:S01]  /*dd90*/  FADD.FTZ R4, R30, R9 ;  /* 0x000000091e047221 */ /* 0x008fe20000010000 */
[----:B------:R-:W-:-:S05]  /*dda0*/  FFMA.FTZ R179, R27, R88, -R7 ;  /* 0x000000581bb37223 */ /* 0x000fca0000010807 */
[----:B------:R-:W1:Y:S01]  /*ddb0*/  MUFU.EX2 R34, R34 ;  /* 0x0000002200227308 */ /* 0x000e620000000800 */
[----:B----4-:R-:W-:Y:S01]  /*ddc0*/  FADD.FTZ R8, R172, R5 ;  /* 0x00000005ac087221 */ /* 0x010fe20000010000 */
[----:B------:R-:W-:-:S06]  /*ddd0*/  FADD.FTZ R4, R173, R4 ;  /* 0x00000004ad047221 */ /* 0x000fcc0000010000 */
[----:B------:R-:W2:Y:S01]  /*dde0*/  MUFU.EX2 R28, R28 ;  /* 0x0000001c001c7308 */ /* 0x000ea20000000800 */
[----:B------:R-:W-:Y:S01]  /*ddf0*/  FFMA.FTZ R12, R15, R88, -R7 ;  /* 0x000000580f0c7223 */ /* 0x000fe20000010807 */
[----:B------:R-:W-:-:S06]  /*de00*/  FADD.FTZ R5, R35, R8 ;  /* 0x0000000823057221 */ /* 0x000fcc0000010000 */
[----:B------:R-:W3:Y:S01]  /*de10*/  MUFU.EX2 R176, R176 ;  /* 0x000000b000b07308 */ /* 0x000ee20000000800 */
[----:B------:R-:W-:Y:S01]  /*de20*/  FADD.FTZ R4, R29, R4 ;  /* 0x000000041d047221 */ /* 0x000fe20000010000 */
[----:B------:R-:W-:-:S06]  /*de30*/  FFMA.FTZ R220, R25, R88, -R7 ;  /* 0x0000005819dc7223 */ /* 0x000fcc0000010807 */
[----:B------:R-:W4:Y:S01]  /*de40*/  MUFU.EX2 R177, R177 ;  /* 0x000000b100b17308 */ /* 0x000f220000000800 */
[----:B------:R-:W-:Y:S01]  /*de50*/  FADD.FTZ R5, R174, R5 ;  /* 0x00000005ae057221 */ /* 0x000fe20000010000 */
[----:B0-----:R-:W-:-:S06]  /*de60*/  FADD.FTZ R9, R175, R4 ;  /* 0x00000004af097221 */ /* 0x001fcc0000010000 */
[----:B------:R-:W0:Y:S01]  /*de70*/  MUFU.EX2 R33, R33 ;  /* 0x0000002100217308 */ /* 0x000e220000000800 */
[----:B------:R-:W-:-:S07]  /*de80*/  FFMA.FTZ R221, R18, R88, -R7 ;  /* 0x0000005812dd7223 */ /* 0x000fce0000010807 */
[----:B------:R-:W0:Y:S01]  /*de90*/  MUFU.EX2 R179, R179 ;  /* 0x000000b300b37308 */ /* 0x000e220000000800 */
[----:B-1----:R-:W-:Y:S01]  /*dea0*/  FADD.FTZ R5, R34, R5 ;  /* 0x0000000522057221 */ /* 0x002fe20000010000 */
[----:B--2---:R-:W-:-:S06]  /*deb0*/  FADD.FTZ R4, R28, R9 ;  /* 0x000000091c047221 */ /* 0x004fcc0000010000 */
[----:B------:R-:W1:Y:S01]  /*dec0*/  MUFU.EX2 R178, R178 ;  /* 0x000000b200b27308 */ /* 0x000e620000000800 */
        /* <DEDUP_REMOVED lines=8> */
[----:B------:R-:W-:-:S06]  /*df50*/  FADD.FTZ R9, R179, R4 ;  /* 0x00000004b3097221 */ /* 0x000fcc0000010000 */
        /* <DEDUP_REMOVED lines=40> */
[----:B------:R-:W3:Y:S08]  /*e1e0*/  MUFU.EX2 R196, R196 ;  /* 0x000000c400c47308 */ /* 0x000ef00000000800 */
[----:B------:R-:W4:Y:S01]  /*e1f0*/  MUFU.EX2 R19, R19 ;  /* 0x0000001300137308 */ /* 0x000f220000000800 */
[----:B0-----:R-:W-:Y:S01]  /*e200*/  FADD.FTZ R8, R201, R8 ;  /* 0x00000008c9087221 */ /* 0x001fe20000010000 */
[----:B------:R-:W-:-:S06]  /*e210*/  FADD.FTZ R5, R198, R5 ;  /* 0x00000005c6057221 */ /* 0x000fcc0000010000 */
[----:B------:R-:W0:Y:S08]  /*e220*/  MUFU.EX2 R21, R21 ;  /* 0x0000001500157308 */ /* 0x000e300000000800 */
[----:B------:R-:W0:Y:S01]  /*e230*/  MUFU.EX2 R14, R14 ;  /* 0x0000000e000e7308 */ /* 0x000e220000000800 */
[----:B-1----:R-:W-:Y:S01]  /*e240*/  FADD.FTZ R7, R195, R8 ;  /* 0x00000008c3077221 */ /* 0x002fe20000010000 */
[----:B--2---:R-:W-:-:S06]  /*e250*/  FADD.FTZ R4, R18, R5 ;  /* 0x0000000512047221 */ /* 0x004fcc0000010000 */
[----:B------:R-:W1:Y:S08]  /*e260*/  MUFU.EX2 R20, R20 ;  /* 0x0000001400147308 */ /* 0x000e700000000800 */
[----:B------:R-:W2:Y:S01]  /*e270*/  MUFU.EX2 R15, R15 ;  /* 0x0000000f000f7308 */ /* 0x000ea20000000800 */
[----:B---3--:R-:W-:Y:S01]  /*e280*/  FADD.FTZ R8, R196, R7 ;  /* 0x00000007c4087221 */ /* 0x008fe20000010000 */
[----:B----4-:R-:W-:-:S03]  /*e290*/  FADD.FTZ R5, R19, R4 ;  /* 0x0000000413057221 */ /* 0x010fc60000010000 */
[----:B0-----:R-:W-:Y:S01]  /*e2a0*/  FADD.FTZ R7, R21, R8 ;  /* 0x0000000815077221 */ /* 0x001fe20000010000 */
[----:B------:R-:W-:-:S03]  /*e2b0*/  FADD.FTZ R4, R14, R5 ;  /* 0x000000050e047221 */ /* 0x000fc60000010000 */
[----:B-1----:R-:W-:Y:S01]  /*e2c0*/  FADD.FTZ R8, R20, R7 ;  /* 0x0000000714087221 */ /* 0x002fe20000010000 */
[----:B------:R0:W-:Y:S01]  /*e2d0*/  STL [R1+0x424], R6 ;  /* 0x0004240601007387 */ /* 0x0001e20000100800 */
[----:B--2---:R-:W-:-:S05]  /*e2e0*/  FADD.FTZ R9, R15, R4 ;  /* 0x000000040f097221 */ /* 0x004fca0000010000 */
[----:B------:R1:W-:Y:S04]  /*e2f0*/  STL.64 [R1+0x430], R8 ;  /* 0x0004300801007387 */ /* 0x0003e80000100a00 */
[----:B------:R-:W2:Y:S01]  /*e300*/  LD.E R7, desc[UR44][R16.64+0x210] ;  /* 0x0002102c10077980 */ /* 0x000ea2000c101900 */
[----:B------:R-:W-:-:S04]  /*e310*/  UIADD3 UR4, UP0, UR37, 0x210, URZ ;  /* 0x0000021025047890 */ /* 0x000fc8000ff1e03f */
[----:B------:R-:W-:Y:S02]  /*e320*/  ULOP3.LUT UR5, UR4, 0x4, URZ, 0xfc, !UPT ;  /* 0x0000000404057892 */ /* 0x000fe4000f8efc3f */
[----:B------:R-:W-:-:S04]  /*e330*/  UIADD3.X UR6, URZ, UR36, URZ, UP0, !UPT ;  /* 0x000000243f067290 */ /* 0x000fc800087fe43f */
[----:B------:R-:W-:Y:S02]  /*e340*/  IMAD.U32 R4, RZ, RZ, UR5 ;  /* 0x00000005ff047e24 */ /* 0x000fe4000f8e00ff */
[----:B------:R-:W-:Y:S02]  /*e350*/  IMAD.U32 R5, RZ, RZ, UR6 ;  /* 0x00000006ff057e24 */ /* 0x000fe4000f8e00ff */
[----:B--2---:R-:W-:-:S05]  /*e360*/  FMUL.FTZ R7, R63, R7 ;  /* 0x000000073f077220 */ /* 0x004fca0000410000 */
[----:B------:R2:W-:Y:S04]  /*e370*/  ST.E desc[UR44][R16.64+0x210], R7 ;  /* 0x0002100710007985 */ /* 0x0005e8000c10192c */
[----:B------:R-:W3:Y:S02]  /*e380*/  LD.E R10, desc[UR44][R4.64] ;  /* 0x0000002c040a7980 */ /* 0x000ee4000c101900 */
[----:B---3--:R-:W-:-:S05]  /*e390*/  FMUL.FTZ R11, R63, R10 ;  /* 0x0000000a3f0b7220 */ /* 0x008fca0000410000 */
[----:B------:R3:W-:Y:S04]  /*e3a0*/  ST.E desc[UR44][R4.64], R11 ;  /* 0x0000000b04007985 */ /* 0x0007e8000c10192c */
[----:B------:R-:W4:Y:S04]  /*e3b0*/  LD.E R54, desc[UR44][R16.64+0x224] ;  /* 0x0002242c10367980 */ /* 0x000f28000c101900 */
[----:B------:R-:W2:Y:S04]  /*e3c0*/  LD.E R226, desc[UR44][R16.64+0x404] ;  /* 0x0004042c10e27980 */ /* 0x000ea8000c101900 */
        /* <DEDUP_REMOVED lines=58> */
[----:B-1----:R-:W3:Y:S04]  /*e770*/  LD.E R8, desc[UR44][R16.64+0x3f4] ;  /* 0x0003f42c10087980 */ /* 0x002ee8000c101900 */
[----:B------:R-:W3:Y:S01]  /*e780*/  LD.E R10, desc[UR44][R16.64+0x400] ;  /* 0x0004002c100a7980 */ /* 0x000ee2000c101900 */
[----:B------:R-:W-:Y:S01]  /*e790*/  ULOP3.LUT UR5, UR4, 0x8, URZ, 0xfc, !UPT ;  /* 0x0000000804057892 */ /* 0x000fe2000f8efc3f */
[C---:B----4-:R-:W-:Y:S01]  /*e7a0*/  FMUL.FTZ R9, R63.reuse, R54 ;  /* 0x000000363f097220 */ /* 0x050fe20000410000 */
[----:B--2---:R-:W-:-:S04]  /*e7b0*/  FMUL.FTZ R43, R63, R226 ;  /* 0x000000e23f2b7220 */ /* 0x004fc80000410000 */
[----:B------:R0:W-:Y:S01]  /*e7c0*/  ST.E desc[UR44][R16.64+0x224], R9 ;  /* 0x0002240910007985 */ /* 0x0001e2000c10192c */
[C---:B---3--:R-:W-:Y:S01]  /*e7d0*/  FMUL.FTZ R7, R63.reuse, R52 ;  /* 0x000000343f077220 */ /* 0x048fe20000410000 */
[C---:B------:R-:W-:Y:S01]  /*e7e0*/  FMUL.FTZ R11, R63.reuse, R56 ;  /* 0x000000383f0b7220 */ /* 0x040fe20000410000 */
[C---:B------:R-:W-:Y:S01]  /*e7f0*/  FMUL.FTZ R25, R63.reuse, R58 ;  /* 0x0000003a3f197220 */ /* 0x040fe20000410000 */
[C---:B------:R-:W-:Y:S01]  /*e800*/  FMUL.FTZ R27, R63.reuse, R60 ;  /* 0x0000003c3f1b7220 */ /* 0x040fe20000410000 */
[----:B------:R-:W-:Y:S01]  /*e810*/  ST.E desc[UR44][R16.64+0x404], R43 ;  /* 0x0004042b10007985 */ /* 0x000fe2000c10192c */
[----:B0-----:R-:W-:-:S03]  /*e820*/  FMUL.FTZ R9, R63, R68 ;  /* 0x000000443f097220 */ /* 0x001fc60000410000 */
[----:B------:R0:W-:Y:S01]  /*e830*/  ST.E desc[UR44][R16.64+0x220], R7 ;  /* 0x0002200710007985 */ /* 0x0001e2000c10192c */
[----:B------:R-:W-:-:S03]  /*e840*/  FMUL.FTZ R39, R63, R62 ;  /* 0x0000003e3f277220 */ /* 0x000fc60000410000 */
[----:B------:R1:W-:Y:S01]  /*e850*/  ST.E desc[UR44][R16.64+0x230], R11 ;  /* 0x0002300b10007985 */ /* 0x0003e2000c10192c */
[----:B------:R-:W-:-:S03]  /*e860*/  FMUL.FTZ R41, R63, R64 ;  /* 0x000000403f297220 */ /* 0x000fc60000410000 */
[----:B------:R2:W-:Y:S04]  /*e870*/  ST.E desc[UR44][R16.64+0x234], R25 ;  /* 0x0002341910007985 */ /* 0x0005e8000c10192c */
[----:B------:R3:W-:Y:S01]  /*e880*/  ST.E desc[UR44][R16.64+0x240], R27 ;  /* 0x0002401b10007985 */ /* 0x0007e2000c10192c */
[C---:B0-----:R-:W-:Y:S01]  /*e890*/  FMUL.FTZ R7, R63.reuse, R66 ;  /* 0x000000423f077220 */ /* 0x041fe20000410000 */
[C---:B------:R-:W-:Y:S02]  /*e8a0*/  FMUL.FTZ R43, R63.reuse, R70 ;  /* 0x000000463f2b7220 */ /* 0x040fe40000410000 */
[----:B------:R0:W-:Y:S01]  /*e8b0*/  ST.E desc[UR44][R16.64+0x260], R9 ;  /* 0x0002600910007985 */ /* 0x0001e2000c10192c */
[C---:B------:R-:W-:Y:S01]  /*e8c0*/  FMUL.FTZ R45, R63.reuse, R72 ;  /* 0x000000483f2d7220 */ /* 0x040fe20000410000 */
[C---:B-1----:R-:W-:Y:S01]  /*e8d0*/  FMUL.FTZ R11, R63.reuse, R74 ;  /* 0x0000004a3f0b7220 */ /* 0x042fe20000410000 */
[C---:B--2---:R-:W-:Y:S01]  /*e8e0*/  FMUL.FTZ R25, R63.reuse, R76 ;  /* 0x0000004c3f197220 */ /* 0x044fe20000410000 */
[C---:B---3--:R-:W-:Y:S01]  /*e8f0*/  FMUL.FTZ R27, R63.reuse, R78 ;  /* 0x0000004e3f1b7220 */ /* 0x048fe20000410000 */
[----:B------:R1:W-:Y:S01]  /*e900*/  ST.E desc[UR44][R16.64+0x244], R39 ;  /* 0x0002442710007985 */ /* 0x0003e2000c10192c */
[----:B0-----:R-:W-:-:S03]  /*e910*/  FMUL.FTZ R9, R63, R86 ;  /* 0x000000563f097220 */ /* 0x001fc60000410000 */
[----:B------:R0:W-:Y:S04]  /*e920*/  ST.E desc[UR44][R16.64+0x250], R41 ;  /* 0x0002502910007985 */ /* 0x0001e8000c10192c */
[----:B------:R2:W-:Y:S04]  /*e930*/  ST.E desc[UR44][R16.64+0x254], R7 ;  /* 0x0002540710007985 */ /* 0x0005e8000c10192c */
[----:B------:R3:W-:Y:S01]  /*e940*/  ST.E desc[UR44][R16.64+0x264], R43 ;  /* 0x0002642b10007985 */ /* 0x0007e2000c10192c */
[----:B-1----:R-:W-:-:S03]  /*e950*/  FMUL.FTZ R39, R63, R80 ;  /* 0x000000503f277220 */ /* 0x002fc60000410000 */
[----:B------:R1:W-:Y:S01]  /*e960*/  ST.E desc[UR44][R16.64+0x270], R45 ;  /* 0x0002702d10007985 */ /* 0x0003e2000c10192c */
[----:B0-----:R-:W-:-:S03]  /*e970*/  FMUL.FTZ R41, R63, R82 ;  /* 0x000000523f297220 */ /* 0x001fc60000410000 */
[----:B------:R0:W-:Y:S01]  /*e980*/  ST.E desc[UR44][R16.64+0x274], R11 ;  /* 0x0002740b10007985 */ /* 0x0001e2000c10192c */
[----:B--2---:R-:W-:-:S03]  /*e990*/  FMUL.FTZ R7, R63, R84 ;  /* 0x000000543f077220 */ /* 0x004fc60000410000 */
[----:B------:R2:W-:Y:S01]  /*e9a0*/  ST.E desc[UR44][R16.64+0x280], R25 ;  /* 0x0002801910007985 */ /* 0x0005e2000c10192c */
[----:B---3--:R-:W-:-:S03]  /*e9b0*/  FMUL.FTZ R43, R63, R90 ;  /* 0x0000005a3f2b7220 */ /* 0x008fc60000410000 */
[----:B------:R3:W-:Y:S01]  /*e9c0*/  ST.E desc[UR44][R16.64+0x284], R27 ;  /* 0x0002841b10007985 */ /* 0x0007e2000c10192c */
[C---:B-1----:R-:W-:Y:S01]  /*e9d0*/  FMUL.FTZ R45, R63.reuse, R92 ;  /* 0x0000005c3f2d7220 */ /* 0x042fe20000410000 */
[C---:B0-----:R-:W-:Y:S02]  /*e9e0*/  FMUL.FTZ R11, R63.reuse, R88 ;  /* 0x000000583f0b7220 */ /* 0x041fe40000410000 */
[----:B------:R0:W-:Y:S01]  /*e9f0*/  ST.E desc[UR44][R16.64+0x2a4], R9 ;  /* 0x0002a40910007985 */ /* 0x0001e2000c10192c */
[C---:B--2---:R-:W-:Y:S01]  /*ea00*/  FMUL.FTZ R25, R63.reuse, R94 ;  /* 0x0000005e3f197220 */ /* 0x044fe20000410000 */
[C---:B---3--:R-:W-:Y:S02]  /*ea10*/  FMUL.FTZ R27, R63.reuse, R96 ;  /* 0x000000603f1b7220 */ /* 0x048fe40000410000 */
[----:B------:R1:W-:Y:S01]  /*ea20*/  ST.E desc[UR44][R16.64+0x290], R39 ;  /* 0x0002902710007985 */ /* 0x0003e2000c10192c */
[----:B0-----:R-:W-:-:S03]  /*ea30*/  FMUL.FTZ R9, R63, R104 ;  /* 0x000000683f097220 */ /* 0x001fc60000410000 */
[----:B------:R0:W-:Y:S04]  /*ea40*/  ST.E desc[UR44][R16.64+0x294], R41 ;  /* 0x0002942910007985 */ /* 0x0001e8000c10192c */
[----:B------:R2:W-:Y:S01]  /*ea50*/  ST.E desc[UR44][R16.64+0x2a0], R7 ;  /* 0x0002a00710007985 */ /* 0x0005e2000c10192c */
[----:B-1----:R-:W-:-:S03]  /*ea60*/  FMUL.FTZ R39, R63, R100 ;  /* 0x000000643f277220 */ /* 0x002fc60000410000 */
[----:B------:R1:W-:Y:S04]  /*ea70*/  ST.E desc[UR44][R16.64+0x2b0], R11 ;  /* 0x0002b00b10007985 */ /* 0x0003e8000c10192c */
[----:B------:R3:W-:Y:S01]  /*ea80*/  ST.E desc[UR44][R16.64+0x2b4], R43 ;  /* 0x0002b42b10007985 */ /* 0x0007e2000c10192c */
[----:B0-----:R-:W-:-:S03]  /*ea90*/  FMUL.FTZ R41, R63, R102 ;  /* 0x000000663f297220 */ /* 0x001fc60000410000 */
[----:B------:R0:W-:Y:S01]  /*eaa0*/  ST.E desc[UR44][R16.64+0x2c0], R45 ;  /* 0x0002c02d10007985 */ /* 0x0001e2000c10192c */
[----:B--2---:R-:W-:-:S03]  /*eab0*/  FMUL.FTZ R7, R63, R98 ;  /* 0x000000623f077220 */ /* 0x004fc60000410000 */
[----:B------:R2:W-:Y:S01]  /*eac0*/  ST.E desc[UR44][R16.64+0x2c4], R25 ;  /* 0x0002c41910007985 */ /* 0x0005e2000c10192c */
[----:B-1----:R-:W-:-:S03]  /*ead0*/  FMUL.FTZ R11, R63, R106 ;  /* 0x0000006a3f0b7220 */ /* 0x002fc60000410000 */
[----:B------:R1:W-:Y:S01]  /*eae0*/  ST.E desc[UR44][R16.64+0x2d0], R27 ;  /* 0x0002d01b10007985 */ /* 0x0003e2000c10192c */
[C---:B---3--:R-:W-:Y:S01]  /*eaf0*/  FMUL.FTZ R43, R63.reuse, R110 ;  /* 0x0000006e3f2b7220 */ /* 0x048fe20000410000 */
[C---:B0-----:R-:W-:Y:S02]  /*eb00*/  FMUL.FTZ R45, R63.reuse, R112 ;  /* 0x000000703f2d7220 */ /* 0x041fe40000410000 */
[----:B------:R0:W-:Y:S01]  /*eb10*/  ST.E desc[UR44][R16.64+0x2f0], R9 ;  /* 0x0002f00910007985 */ /* 0x0001e2000c10192c */
[C---:B--2---:R-:W-:Y:S01]  /*eb20*/  FMUL.FTZ R25, R63.reuse, R108 ;  /* 0x0000006c3f197220 */ /* 0x044fe20000410000 */
[C---:B-1----:R-:W-:Y:S02]  /*eb30*/  FMUL.FTZ R27, R63.reuse, R114 ;  /* 0x000000723f1b7220 */ /* 0x042fe40000410000 */
        /* <DEDUP_REMOVED lines=41> */
[----:B------:R1:W-:Y:S01]  /*edd0*/  ST.E desc[UR44][R16.64+0x384], R41 ;  /* 0x0003842910007985 */ /* 0x0003e2000c10192c */
[----:B------:R-:W-:-:S03]  /*ede0*/  FMUL.FTZ R47, R63, R8 ;  /* 0x000000083f2f7220 */ /* 0x000fc60000410000 */
        /* <DEDUP_REMOVED lines=8> */
[----:B------:R-:W-:Y:S01]  /*ee70*/  MOV R8, UR5 ;  /* 0x0000000500087c02 */ /* 0x000fe20008000f00 */
[C---:B0-----:R-:W-:Y:S01]  /*ee80*/  FMUL.FTZ R27, R63.reuse, R42 ;  /* 0x0000002a3f1b7220 */ /* 0x041fe20000410000 */
[----:B------:R0:W-:Y:S01]  /*ee90*/  ST.E desc[UR44][R16.64+0x3b4], R9 ;  /* 0x0003b40910007985 */ /* 0x0001e2000c10192c */
[C---:B--2---:R-:W-:Y:S01]  /*eea0*/  FMUL.FTZ R43, R63.reuse, R26 ;  /* 0x0000001a3f2b7220 */ /* 0x044fe20000410000 */
[C---:B-1----:R-:W-:Y:S01]  /*eeb0*/  FMUL.FTZ R45, R63.reuse, R6 ;  /* 0x000000063f2d7220 */ /* 0x042fe20000410000 */
[----:B------:R-:W-:Y:S01]  /*eec0*/  FMUL.FTZ R63, R63, R10 ;  /* 0x0000000a3f3f7220 */ /* 0x000fe20000410000 */
[----:B0-----:R-:W-:Y:S01]  /*eed0*/  IMAD.U32 R9, RZ, RZ, UR6 ;  /* 0x00000006ff097e24 */ /* 0x001fe2000f8e00ff */
        /* <DEDUP_REMOVED lines=9> */
[----:B------:R2:W-:Y:S04]  /*ef70*/  ST.E desc[UR44][R16.64+0x400], R63 ;  /* 0x0004003f10007985 */ /* 0x0005e8000c10192c */
[----:B0-----:R-:W3:Y:S01]  /*ef80*/  LD.E R11, desc[UR44][R8.64] ;  /* 0x0000002c080b7980 */ /* 0x001ee2000c101900 */
[----:B------:R-:W-:Y:S01]  /*ef90*/  ULOP3.LUT UR4, UR4, 0xc, URZ, 0xfc, !UPT ;  /* 0x0000000c04047892 */ /* 0x000fe2000f8efc3f */
[----:B------:R-:W-:-:S05]  /*efa0*/  IMAD.U32 R7, RZ, RZ, UR6 ;  /* 0x00000006ff077e24 */ /* 0x000fca000f8e00ff */
[----:B------:R-:W-:Y:S02]  /*efb0*/  IMAD.U32 R6, RZ, RZ, UR4 ;  /* 0x00000004ff067e24 */ /* 0x000fe4000f8e00ff */
[----:B---3--:R-:W-:-:S05]  /*efc0*/  FMUL.FTZ R11, R24, R11 ;  /* 0x0000000b180b7220 */ /* 0x008fca0000410000 */
[----:B------:R0:W-:Y:S04]  /*efd0*/  ST.E desc[UR44][R8.64], R11 ;  /* 0x0000000b08007985 */ /* 0x0001e8000c10192c */
[----:B-1----:R-:W3:Y:S02]  /*efe0*/  LD.E R25, desc[UR44][R6.64] ;  /* 0x0000002c06197980 */ /* 0x002ee4000c101900 */
[----:B---3--:R-:W-:-:S05]  /*eff0*/  FMUL.FTZ R25, R24, R25 ;  /* 0x0000001918197220 */ /* 0x008fca0000410000 */
[----:B------:R1:W-:Y:S04]  /*f000*/  ST.E desc[UR44][R6.64], R25 ;  /* 0x0000001906007985 */ /* 0x0003e8000c10192c */
[----:B------:R-:W3:Y:S04]  /*f010*/  LD.E R61, desc[UR44][R16.64+0x228] ;  /* 0x0002282c103d7980 */ /* 0x000ee8000c101900 */
[----:B------:R-:W4:Y:S04]  /*f020*/  LD.E R57, desc[UR44][R16.64+0x3a8] ;  /* 0x0003a82c10397980 */ /* 0x000f28000c101900 */
[----:B------:R-:W4:Y:S04]  /*f030*/  LD.E R55, desc[UR44][R16.64+0x3ac] ;  /* 0x0003ac2c10377980 */ /* 0x000f28000c101900 */
[----:B------:R-:W4:Y:S04]  /*f040*/  LD.E R53, desc[UR44][R16.64+0x3b8] ;  /* 0x0003b82c10357980 */ /* 0x000f28000c101900 */
        /* <DEDUP_REMOVED lines=55> */
[----:B------:R-:W2:Y:S04]  /*f3c0*/  LD.E R39, desc[UR44][R16.64+0x3f8] ;  /* 0x0003f82c10277980 */ /* 0x000ea8000c101900 */
[----:B------:R-:W2:Y:S04]  /*f3d0*/  LD.E R27, desc[UR44][R16.64+0x3fc] ;  /* 0x0003fc2c101b7980 */ /* 0x000ea8000c101900 */
[----:B-1----:R-:W2:Y:S01]  /*f3e0*/  LD.E R25, desc[UR44][R16.64+0x408] ;  /* 0x0004082c10197980 */ /* 0x002ea2000c101900 */
[C---:B---3--:R-:W-:Y:S01]  /*f3f0*/  FMUL.FTZ R61, R24.reuse, R61 ;  /* 0x0000003d183d7220 */ /* 0x048fe20000410000 */
[C---:B----4-:R-:W-:Y:S01]  /*f400*/  FMUL.FTZ R57, R24.reuse, R57 ;  /* 0x0000003918397220 */ /* 0x050fe20000410000 */
[C---:B------:R-:W-:Y:S01]  /*f410*/  FMUL.FTZ R55, R24.reuse, R55 ;  /* 0x0000003718377220 */ /* 0x040fe20000410000 */
[----:B------:R-:W-:-:S02]  /*f420*/  FMUL.FTZ R53, R24, R53 ;  /* 0x0000003518357220 */ /* 0x000fc40000410000 */
[----:B------:R0:W-:Y:S01]  /*f430*/  ST.E desc[UR44][R16.64+0x228], R61 ;  /* 0x0002283d10007985 */ /* 0x0001e2000c10192c */
[----:B------:R-:W-:-:S03]  /*f440*/  FMUL.FTZ R26, R24, R26 ;  /* 0x0000001a181a7220 */ /* 0x000fc60000410000 */
[----:B------:R-:W-:Y:S01]  /*f450*/  ST.E desc[UR44][R16.64+0x3a8], R57 ;  /* 0x0003a83910007985 */ /* 0x000fe2000c10192c */
[----:B--2---:R-:W-:-:S03]  /*f460*/  FMUL.FTZ R63, R24, R63 ;  /* 0x0000003f183f7220 */ /* 0x004fc60000410000 */
[----:B------:R-:W-:Y:S01]  /*f470*/  ST.E desc[UR44][R16.64+0x3ac], R55 ;  /* 0x0003ac3710007985 */ /* 0x000fe2000c10192c */
[----:B------:R-:W-:-:S03]  /*f480*/  FMUL.FTZ R65, R24, R65 ;  /* 0x0000004118417220 */ /* 0x000fc60000410000 */
        /* <DEDUP_REMOVED lines=52> */
[C---:B-1----:R-:W-:Y:S01]  /*f7d0*/  FMUL.FTZ R53, R24.reuse, R11 ;  /* 0x0000000b18357220 */ /* 0x042fe20000410000 */
        /* <DEDUP_REMOVED lines=58> */
[----:B------:R1:W-:Y:S04]  /*fb80*/  ST.E desc[UR44][R16.64+0x3f8], R39 ;  /* 0x0003f82710007985 */ /* 0x0003e8000c10192c */
[----:B------:R-:W-:Y:S04]  /*fb90*/  ST.E desc[UR44][R16.64+0x3fc], R55 ;  /* 0x0003fc3710007985 */ /* 0x000fe8000c10192c */
[----:B------:R-:W-:Y:S01]  /*fba0*/  ST.E desc[UR44][R16.64+0x408], R57 ;  /* 0x0004083910007985 */ /* 0x000fe2000c10192c */
[----:B------:R2:W-:Y:S06]  /*fbb0*/  BAR.SYNC.DEFER_BLOCKING R213, 0x100 ;  /* 0x000400d50000751d */ /* 0x0005ec0000010000 */
[----:B------:R-:W3:Y:S04]  /*fbc0*/  LDL R24, [R1+0x1f8] ;  /* 0x0001f80001187983 */ /* 0x000ee80000100800 */
[----:B0-----:R-:W4:Y:S04]  /*fbd0*/  LD.E R45, desc[UR44][R16.64+0x210] ;  /* 0x0002102c102d7980 */ /* 0x001f28000c101900 */
[----:B------:R-:W3:Y:S04]  /*fbe0*/  LD.E.64 R10, desc[UR44][R16.64+0x88] ;  /* 0x0000882c100a7980 */ /* 0x000ee8000c101b00 */
[----:B----4-:R0:W-:Y:S04]  /*fbf0*/  ST.E desc[UR44][R16.64+0x210], R45 ;  /* 0x0002102d10007985 */ /* 0x0101e8000c10192c */
[----:B------:R-:W4:Y:S04]  /*fc00*/  LD.E R25, desc[UR44][R4.64] ;  /* 0x0000002c04197980 */ /* 0x000f28000c101900 */
[----:B----4-:R4:W-:Y:S04]  /*fc10*/  ST.E desc[UR44][R4.64], R25 ;  /* 0x0000001904007985 */ /* 0x0109e8000c10192c */
[----:B------:R-:W2:Y:S04]  /*fc20*/  LD.E R27, desc[UR44][R8.64] ;  /* 0x0000002c081b7980 */ /* 0x000ea8000c101900 */
[----:B--2---:R2:W-:Y:S04]  /*fc30*/  ST.E desc[UR44][R8.64], R27 ;  /* 0x0000001b08007985 */ /* 0x0045e8000c10192c */
[----:B-1----:R-:W3:Y:S04]  /*fc40*/  LD.E R39, desc[UR44][R6.64] ;  /* 0x0000002c06277980 */ /* 0x002ee8000c101900 */
[----:B---3--:R1:W-:Y:S04]  /*fc50*/  ST.E desc[UR44][R6.64], R39 ;  /* 0x0000002706007985 */ /* 0x0083e8000c10192c */
        /* <DEDUP_REMOVED lines=16> */
[----:B----4-:R-:W4:Y:S04]  /*fd60*/  LD.E R25, desc[UR44][R16.64+0x260] ;  /* 0x0002602c10197980 */ /* 0x010f28000c101900 */
[----:B------:R-:W4:Y:S04]  /*fd70*/  LD.E R26, desc[UR44][R16.64+0x264] ;  /* 0x0002642c101a7980 */ /* 0x000f28000c101900 */
[----:B--2---:R-:W2:Y:S04]  /*fd80*/  LD.E R27, desc[UR44][R16.64+0x268] ;  /* 0x0002682c101b7980 */ /* 0x004ea8000c101900 */
[----:B------:R-:W2:Y:S04]  /*fd90*/  LD.E R38, desc[UR44][R16.64+0x26c] ;  /* 0x00026c2c10267980 */ /* 0x000ea8000c101900 */
        /* <DEDUP_REMOVED lines=55> */
[----:B---3--:R0:W-:Y:S04]  /*10110*/  ST.E desc[UR44][R16.64+0x220], R41 ;  /* 0x0002202910007985 */ /* 0x0081e8000c10192c */
        /* <DEDUP_REMOVED lines=15> */
[----:B0-----:R-:W2:Y:S04]  /*10210*/  LD.E R41, desc[UR44][R16.64+0x278] ;  /* 0x0002782c10297980 */ /* 0x001ea8000c101900 */
[----:B-1----:R-:W2:Y:S04]  /*10220*/  LD.E R43, desc[UR44][R16.64+0x280] ;  /* 0x0002802c102b7980 */ /* 0x002ea8000c101900 */
[----:B---3--:R-:W3:Y:S04]  /*10230*/  LD.E R45, desc[UR44][R16.64+0x288] ;  /* 0x0002882c102d7980 */ /* 0x008ee8000c101900 */
        /* <DEDUP_REMOVED lines=46> */
[----:B------:R0:W-:Y:S04]  /*10520*/  ST.E desc[UR44][R16.64+0x260], R25 ;  /* 0x0002601910007985 */ /* 0x0001e8000c10192c */
[----:B------:R-:W-:Y:S04]  /*10530*/  ST.E desc[UR44][R16.64+0x264], R26 ;  /* 0x0002641a10007985 */ /* 0x000fe8000c10192c */
[----:B--2---:R1:W-:Y:S04]  /*10540*/  ST.E desc[UR44][R16.64+0x268], R27 ;  /* 0x0002681b10007985 */ /* 0x0043e8000c10192c */
        /* <DEDUP_REMOVED lines=25> */
[----:B---3--:R3:W-:Y:S04]  /*106e0*/  ST.E desc[UR44][R16.64+0x288], R45 ;  /* 0x0002882d10007985 */ /* 0x0087e8000c10192c */
[----:B------:R3:W-:Y:S04]  /*106f0*/  ST.E desc[UR44][R16.64+0x290], R47 ;  /* 0x0002902f10007985 */ /* 0x0007e8000c10192c */
[----:B------:R3:W-:Y:S04]  /*10700*/  ST.E desc[UR44][R16.64+0x298], R49 ;  /* 0x0002983110007985 */ /* 0x0007e8000c10192c */
[----:B------:R3:W-:Y:S04]  /*10710*/  ST.E desc[UR44][R16.64+0x2a0], R51 ;  /* 0x0002a03310007985 */ /* 0x0007e8000c10192c */
[----:B------:R3:W-:Y:S04]  /*10720*/  ST.E desc[UR44][R16.64+0x2a8], R53 ;  /* 0x0002a83510007985 */ /* 0x0007e8000c10192c */
[----:B------:R3:W-:Y:S04]  /*10730*/  ST.E desc[UR44][R16.64+0x2b0], R55 ;  /* 0x0002b03710007985 */ /* 0x0007e8000c10192c */
[----:B------:R3:W-:Y:S04]  /*10740*/  ST.E desc[UR44][R16.64+0x2b8], R57 ;  /* 0x0002b83910007985 */ /* 0x0007e8000c10192c */
[----:B----4-:R4:W-:Y:S04]  /*10750*/  ST.E desc[UR44][R16.64+0x2c0], R59 ;  /* 0x0002c03b10007985 */ /* 0x0109e8000c10192c */
        /* <DEDUP_REMOVED lines=73> */
[----:B------:R-:W-:-:S02]  /*10bf0*/  IMAD R10, R24, 0xc00, R10 ;  /* 0x00000c00180a7824 */ /* 0x000fc400078e020a */
[----:B-1----:R-:W-:Y:S01]  /*10c00*/  IMAD.MOV.U32 R27, RZ, RZ, R11 ;  /* 0x000000ffff1b7224 */ /* 0x002fe200078e000b */
[----:B------:R-:W-:Y:S01]  /*10c10*/  F2FP.F16.F32.PACK_AB R170, R37, R170 ;  /* 0x000000aa25aa723e */ /* 0x000fe200000000ff */
[----:B------:R-:W-:Y:S01]  /*10c20*/  VIADD R24, R10, 0x80 ;  /* 0x000000800a187836 */ /* 0x000fe20000000000 */
[----:B------:R-:W-:Y:S01]  /*10c30*/  F2FP.F16.F32.PACK_AB R172, R172, R36 ;  /* 0x00000024acac723e */ /* 0x000fe200000000ff */
[----:B------:R-:W-:Y:S01]  /*10c40*/  VIADD R26, R10, 0x100 ;  /* 0x000001000a1a7836 */ /* 0x000fe20000000000 */
[----:B------:R-:W-:Y:S01]  /*10c50*/  R2UR UR15, R27 ;  /* 0x000000001b0f72ca */ /* 0x000fe200000e0000 */
[----:B------:R-:W4:Y:S01]  /*10c60*/  LD.E R36, desc[UR44][R16.64+0x240] ;  /* 0x0002402c10247980 */ /* 0x000f22000c101900 */
[----:B------:R-:W-:Y:S02]  /*10c70*/  R2UR UR10, R24 ;  /* 0x00000000180a72ca */ /* 0x000fe400000e0000 */
[----:B------:R-:W-:Y:S01]  /*10c80*/  R2UR UR14, R26 ;  /* 0x000000001a0e72ca */ /* 0x000fe200000e0000 */
[----:B------:R-:W4:Y:S01]  /*10c90*/  LD.E R24, desc[UR44][R16.64+0x210] ;  /* 0x0002102c10187980 */ /* 0x000f22000c101900 */
[----:B------:R-:W-:-:S02]  /*10ca0*/  F2FP.F16.F32.PACK_AB R174, R174, R35 ;  /* 0x00000023aeae723e */ /* 0x000fc400000000ff */
[----:B------:R-:W-:Y:S01]  /*10cb0*/  F2FP.F16.F32.PACK_AB R176, R176, R34 ;  /* 0x00000022b0b0723e */ /* 0x000fe200000000ff */
[----:B------:R-:W4:Y:S01]  /*10cc0*/  LD.E R35, desc[UR44][R16.64+0x23c] ;  /* 0x00023c2c10237980 */ /* 0x000f22000c101900 */
[----:B------:R-:W-:Y:S02]  /*10cd0*/  F2FP.F16.F32.PACK_AB R178, R178, R33 ;  /* 0x00000021b2b2723e */ /* 0x000fe400000000ff */
[----:B------:R-:W-:Y:S01]  /*10ce0*/  F2FP.F16.F32.PACK_AB R169, R169, R32 ;  /* 0x00000020a9a9723e */ /* 0x000fe200000000ff */
[----:B------:R-:W4:Y:S01]  /*10cf0*/  LD.E R33, desc[UR44][R16.64+0x234] ;  /* 0x0002342c10217980 */ /* 0x000f22000c101900 */
[----:B------:R-:W-:Y:S02]  /*10d00*/  F2FP.F16.F32.PACK_AB R171, R171, R31 ;  /* 0x0000001fabab723e */ /* 0x000fe400000000ff */
[----:B------:R-:W-:Y:S01]  /*10d10*/  F2FP.F16.F32.PACK_AB R173, R173, R30 ;  /* 0x0000001eadad723e */ /* 0x000fe200000000ff */
[----:B------:R-:W4:Y:S01]  /*10d20*/  LD.E R31, desc[UR44][R16.64+0x22c] ;  /* 0x00022c2c101f7980 */ /* 0x000f22000c101900 */
[----:B------:R-:W-:-:S02]  /*10d30*/  F2FP.F16.F32.PACK_AB R175, R175, R29 ;  /* 0x0000001dafaf723e */ /* 0x000fc400000000ff */
[----:B------:R-:W-:Y:S01]  /*10d40*/  F2FP.F16.F32.PACK_AB R177, R177, R28 ;  /* 0x0000001cb1b1723e */ /* 0x000fe200000000ff */
[----:B------:R-:W4:Y:S04]  /*10d50*/  LD.E R29, desc[UR44][R16.64+0x224] ;  /* 0x0002242c101d7980 */ /* 0x000f28000c101900 */
[----:B------:R-:W4:Y:S04]  /*10d60*/  LD.E R28, desc[UR44][R16.64+0x220] ;  /* 0x0002202c101c7980 */ /* 0x000f28000c101900 */
        /* <DEDUP_REMOVED lines=11> */
[----:B---3--:R-:W2:Y:S04]  /*10e20*/  LD.E R45, desc[UR44][R16.64+0x264] ;  /* 0x0002642c102d7980 */ /* 0x008ea8000c101900 */
        /* <DEDUP_REMOVED lines=54> */
[----:B------:R-:W-:Y:S01]  /*11190*/  ISETP.NE.U32.AND P0, PT, R25, RZ, PT ;  /* 0x000000ff1900720c */ /* 0x000fe20003f05070 */
[----:B------:R-:W-:-:S02]  /*111a0*/  IMAD.MOV.U32 R25, RZ, RZ, R11 ;  /* 0x000000ffff197224 */ /* 0x000fc400078e000b */
[----:B------:R-:W2:Y:S03]  /*111b0*/  LD.E R100, desc[UR44][R16.64+0x340] ;  /* 0x0003402c10647980 */ /* 0x000ea6000c101900 */
        /* <DEDUP_REMOVED lines=58> */
[----:B------:R-:W-:-:S03]  /*11560*/  VOTEU.ANY UP0, P0 ;  /* 0x00000000003f7886 */ /* 0x000fc60000000100 */
[----:B--2---:R-:W-:-:S07]  /*11570*/  WARPGROUP.ARRIVE ;  /* 0x00000000000079c5 */ /* 0x004fce0000000000 */
[----:B------:R-:W-:Y:S01]  /*11580*/  HGMMA.64x256x16.F32 R24, R168, gdesc[UR4].tnspB, R24, UP0, gsb0 ;  /* 0x43e00004a8187df0 */ /* 0x000fe2000b800818 */
[----:B------:R-:W-:Y:S02]  /*11590*/  F2FP.F16.F32.PACK_AB R179, R12, R179 ;  /* 0x000000b30cb3723e */ /* 0x000fe400000000ff */
        /* <DEDUP_REMOVED lines=131> */
[----:B------:R-:W-:Y:S01]  /*11dd0*/  STL [R1+0x68], R2 ;  /* 0x0000680201007387 */ /* 0x000fe20000100800 */
[----:B------:R-:W-:Y:S02]  /*11de0*/  VIADD R12, R10, 0x180 ;  /* 0x000001800a0c7836 */ /* 0x000fe40000000000 */
[----:B------:R-:W-:-:S03]  /*11df0*/  IMAD.MOV.U32 R13, RZ, RZ, R11 ;  /* 0x000000ffff0d7224 */ /* 0x000fc600078e000b */
[----:B------:R-:W-:Y:S02]  /*11e00*/  R2UR UR6, R12 ;  /* 0x000000000c0672ca */ /* 0x000fe400000e0000 */
[----:B------:R-:W-:Y:S02]  /*11e10*/  R2UR UR7, R13 ;  /* 0x000000000d0772ca */ /* 0x000fe400000e0000 */
[----:B------:R-:W-:Y:S02]  /*11e20*/  F2FP.F16.F32.PACK_AB R168, R225, R224 ;  /* 0x000000e0e1a8723e */ /* 0x000fe400000000ff */
[----:B------:R-:W-:Y:S02]  /*11e30*/  F2FP.F16.F32.PACK_AB R170, R223, R222 ;  /* 0x000000dedfaa723e */ /* 0x000fe400000000ff */
[----:B------:R-:W-:Y:S02]  /*11e40*/  F2FP.F16.F32.PACK_AB R169, R221, R220 ;  /* 0x000000dcdda9723e */ /* 0x000fe400000000ff */
[----:B------:R-:W-:Y:S01]  /*11e50*/  F2FP.F16.F32.PACK_AB R171, R219, R205 ;  /* 0x000000cddbab723e */ /* 0x000fe200000000ff */
[----:B------:R-:W-:-:S02]  /*11e60*/  WARPGROUP.DEPBAR.LE gsb0, 0x0 ;  /* 0x00008000000079c5 */ /* 0x000fc40000010000 */
        /* <DEDUP_REMOVED lines=131> */
[----:B------:R-:W-:Y:S01]  /*126a0*/  VIADD R12, R10, 0x200 ;  /* 0x000002000a0c7836 */ /* 0x000fe20000000000 */
[----:B------:R-:W-:Y:S01]  /*126b0*/  MOV R13, R11 ;  /* 0x0000000b000d7202 */ /* 0x000fe20000000f00 */
        /* <DEDUP_REMOVED lines=131> */
[----:B------:R-:W-:Y:S01]  /*12ef0*/  R2UR UR6, R12 ;  /* 0x000000000c0672ca */ /* 0x000fe200000e0000 */
[----:B------:R-:W-:Y:S01]  /*12f00*/  STL [R1+0x68], R2 ;  /* 0x0000680201007387 */ /* 0x000fe20000100800 */
[----:B------:R-:W-:Y:S01]  /*12f10*/  R2UR UR7, R13 ;  /* 0x000000000d0772ca */ /* 0x000fe200000e0000 */
[----:B------:R-:W-:Y:S01]  /*12f20*/  VIADD R10, R10, 0x280 ;  /* 0x000002800a0a7836 */ /* 0x000fe20000000000 */
[----:B------:R-:W-:Y:S02]  /*12f30*/  WARPGROUP.DEPBAR.LE gsb0, 0x0 ;  /* 0x00008000000079c5 */ /* 0x000fe40000010000 */
[----:B------:R-:W-:Y:S01]  /*12f40*/  ST.E desc[UR44][R16.64+0x210], R24 ;  /* 0x0002101810007985 */ /* 0x000fe2000c10192c */
[----:B------:R-:W-:Y:S02]  /*12f50*/  F2FP.F16.F32.PACK_AB R168, R203, R204 ;  /* 0x000000cccba8723e */ /* 0x000fe400000000ff */
[----:B------:R-:W-:Y:S01]  /*12f60*/  F2FP.F16.F32.PACK_AB R170, R201, R202 ;  /* 0x000000cac9aa723e */ /* 0x000fe200000000ff */
[----:B------:R-:W-:Y:S01]  /*12f70*/  ST.E desc[UR44][R4.64], R25 ;  /* 0x0000001904007985 */ /* 0x000fe2000c10192c */
        /* <DEDUP_REMOVED lines=400> */
[----:B--2---:R1:W-:Y:S04]  /*14880*/  ST.E desc[UR44][R16.64+0x210], R11 ;  /* 0x0002100b10007985 */ /* 0x0043e8000c10192c */
[----:B------:R-:W2:Y:S04]  /*14890*/  LD.E R13, desc[UR44][R4.64] ;  /* 0x0000002c040d7980 */ /* 0x000ea8000c101900 */
[----:B--2---:R2:W-:Y:S04]  /*148a0*/  ST.E desc[UR44][R4.64], R13 ;  /* 0x0000000d04007985 */ /* 0x0045e8000c10192c */
[----:B------:R-:W3:Y:S04]  /*148b0*/  LD.E R15, desc[UR44][R8.64] ;  /* 0x0000002c080f7980 */ /* 0x000ee8000c101900 */
[----:B---3--:R3:W-:Y:S04]  /*148c0*/  ST.E desc[UR44][R8.64], R15 ;  /* 0x0000000f08007985 */ /* 0x0087e8000c10192c */
[----:B------:R-:W4:Y:S04]  /*148d0*/  LD.E R19, desc[UR44][R6.64] ;  /* 0x0000002c06137980 */ /* 0x000f28000c101900 */
[----:B----4-:R4:W-:Y:S04]  /*148e0*/  ST.E desc[UR44][R6.64], R19 ;  /* 0x0000001306007985 */ /* 0x0109e8000c10192c */
[----:B0-----:R-:W4:Y:S04]  /*148f0*/  LD.E R2, desc[UR44][R16.64+0x380] ;  /* 0x0003802c10027980 */ /* 0x001f28000c101900 */
        /* <DEDUP_REMOVED lines=8> */
[----:B---3--:R-:W3:Y:S04]  /*14980*/  LD.E R9, desc[UR44][R16.64+0x240] ;  /* 0x0002402c10097980 */ /* 0x008ee8000c101900 */
        /* <DEDUP_REMOVED lines=115> */
[----:B0-----:R-:W4:Y:S04]  /*150c0*/  LD.E R2, desc[UR44][R16.64+0x28] ;  /* 0x0000282c10027980 */ /* 0x001f28000c101900 */
[----:B------:R-:W-:Y:S04]  /*150d0*/  ST.E desc[UR44][R16.64+0x220], R21 ;  /* 0x0002201510007985 */ /* 0x000fe8000c10192c */
[----:B------:R-:W-:Y:S04]  /*150e0*/  ST.E desc[UR44][R16.64+0x224], R25 ;  /* 0x0002241910007985 */ /* 0x000fe8000c10192c */
[----:B------:R-:W-:Y:S04]  /*150f0*/  ST.E desc[UR44][R16.64+0x228], R27 ;  /* 0x0002281b10007985 */ /* 0x000fe8000c10192c */
[----:B------:R-:W-:Y:S04]  /*15100*/  ST.E desc[UR44][R16.64+0x22c], R29 ;  /* 0x00022c1d10007985 */ /* 0x000fe8000c10192c */
[----:B------:R-:W-:Y:S04]  /*15110*/  ST.E desc[UR44][R16.64+0x230], R11 ;  /* 0x0002300b10007985 */ /* 0x000fe8000c10192c */
[----:B------:R-:W-:Y:S04]  /*15120*/  ST.E desc[UR44][R16.64+0x234], R31 ;  /* 0x0002341f10007985 */ /* 0x000fe8000c10192c */
[----:B--2---:R-:W-:Y:S04]  /*15130*/  ST.E desc[UR44][R16.64+0x238], R5 ;  /* 0x0002380510007985 */ /* 0x004fe8000c10192c */
[----:B------:R-:W-:Y:S04]  /*15140*/  ST.E desc[UR44][R16.64+0x23c], R13 ;  /* 0x00023c0d10007985 */ /* 0x000fe8000c10192c */
[----:B---3--:R-:W-:Y:S04]  /*15150*/  ST.E desc[UR44][R16.64+0x240], R9 ;  /* 0x0002400910007985 */ /* 0x008fe8000c10192c */
[----:B------:R-:W-:Y:S04]  /*15160*/  ST.E desc[UR44][R16.64+0x244], R15 ;  /* 0x0002440f10007985 */ /* 0x000fe8000c10192c */
        /* <DEDUP_REMOVED lines=114> */
[----:B------:R-:W-:-:S04]  /*15890*/  LOP3.LUT R2, R2, 0x1, RZ, 0xfc, !PT ;  /* 0x0000000102027812 */ /* 0x000fc800078efcff */
[----:B------:R-:W-:Y:S01]  /*158a0*/  ISETP.NE.AND P0, PT, R2, 0x3, PT ;  /* 0x000000030200780c */ /* 0x000fe20003f05270 */
[----:B------:R-:W-:-:S12]  /*158b0*/  BSSY B0, `(.L_x_13134) ;  /* 0x0000003000007945 */ /* 0x000fd80003800000 */
[----:B-1----:R-:W-:Y:S05]  /*158c0*/  @!P0 BRA `(.L_x_13135) ;  /* 0x0000000000048947 */ /* 0x002fea0003800000 */
[----:B------:R-:W-:Y:S01]  /*158d0*/  BPT.TRAP 0x1 ;  /* 0x000000040000795c */ /* 0x000fe20000300000 */
.L_x_13135:
[----:B------:R-:W-:Y:S05]  /*158e0*/  BSYNC B0 ;  /* 0x0000000000007941 */ /* 0x000fea0003800000 */
.L_x_13134:
        /* <DEDUP_REMOVED lines=11> */
.L_x_13107:
        /* <DEDUP_REMOVED lines=23> */
.L_x_13139:
[----:B------:R-:W-:-:S13]  /*15b10*/  ISETP.NE.AND P0, PT, R6, 0x1, PT ;  /* 0x000000010600780c */ /* 0x000fda0003f05270 */
[----:B------:R-:W0:Y:S02]  /*15b20*/  @P0 LDC.64 R4, c[0x0][0xae0] ;  /* 0x0002b800ff040b82 */ /* 0x000e240000000a00 */
[----:B0-----:R-:W-:-:S05]  /*15b30*/  @P0 IMAD.HI.U32 R4, R3, R4, RZ ;  /* 0x0000000403040227 */ /* 0x001fca00078e00ff */
[----:B------:R-:W-:-:S07]  /*15b40*/  @P0 SHF.R.U32.HI R3, RZ, R5, R4 ;  /* 0x00000005ff030219 */ /* 0x000fce0000011604 */
.L_x_13140:
[----:B------:R-:W-:Y:S05]  /*15b50*/  BSYNC B0 ;  /* 0x0000000000007941 */ /* 0x000fea0003800000 */
.L_x_13138:
[----:B------:R-:W-:-:S05]  /*15b60*/  IMAD R3, R3, R6, RZ ;  /* 0x0000000603037224 */ /* 0x000fca00078e02ff */
[----:B------:R-:W-:-:S07]  /*15b70*/  VIMNMX R2, R2, R3, !PT ;  /* 0x0000000302027248 */ /* 0x000fce0007fe0100 */
.L_x_13137:
[----:B------:R-:W-:Y:S01]  /*15b80*/  VIADD R2, R2, 0x5f ;  /* 0x0000005f02027836 */ /* 0x000fe20000000000 */
[----:B------:R-:W-:-:S03]  /*15b90*/  UIADD3 UR4, UP0, UR37, 0x28, URZ ;  /* 0x0000002825047890 */ /* 0x000fc6000ff1e03f */
[----:B------:R-:W-:Y:S01]  /*15ba0*/  IMAD.HI R2, R2, 0x2aaaaaab, RZ ;  /* 0x2aaaaaab02027827 */ /* 0x000fe200078e02ff */
[----:B------:R-:W-:-:S03]  /*15bb0*/  UIADD3.X UR5, URZ, UR36, URZ, UP0, !UPT ;  /* 0x000000243f057290 */ /* 0x000fc600087fe43f */
[----:B------:R-:W-:Y:S01]  /*15bc0*/  IMAD.U32 R6, RZ, RZ, UR4 ;  /* 0x00000004ff067e24 */ /* 0x000fe2000f8e00ff */
[----:B------:R-:W-:Y:S02]  /*15bd0*/  SHF.R.U32.HI R3, RZ, 0x1f, R2 ;  /* 0x0000001fff037819 */ /* 0x000fe40000011602 */
[----:B------:R-:W-:Y:S02]  /*15be0*/  IMAD.U32 R7, RZ, RZ, UR5 ;  /* 0x00000005ff077e24 */ /* 0x000fe4000f8e00ff */
[----:B------:R-:W-:-:S04]  /*15bf0*/  LEA.HI.SX32 R3, R2, R3, 0x1c ;  /* 0x0000000302037211 */ /* 0x000fc800078fe2ff */
[----:B------:R-:W-:-:S04]  /*15c00*/  VIMNMX R4, R190, R3, !PT ;  /* 0x00000003be047248 */ /* 0x000fc80007fe0100 */
[----:B------:R-:W-:-:S13]  /*15c10*/  ISETP.GE.AND P0, PT, R0, R4, PT ;  /* 0x000000040000720c */ /* 0x000fda0003f06270 */
[----:B------:R-:W-:Y:S05]  /*15c20*/  @!P0 BRA `(.L_x_13141) ;  /* 0x0000009c00f88947 */ /* 0x000fea0003800000 */
[----:B------:R0:W5:Y:S02]  /*15c30*/  LDL.64 R2, [R1+0x158] ;  /* 0x0001580001027983 */ /* 0x0001640000100a00 */
.L_x_13160:
[----:B-1---5:R-:W2:Y:S04]  /*15c40*/  LD.E R5, desc[UR44][R2.64] ;  /* 0x0000002c02057980 */ /* 0x022ea8000c101900 */
[----:B------:R-:W3:Y:S01]  /*15c50*/  LD.E R8, desc[UR44][R2.64+0x8] ;  /* 0x0000082c02087980 */ /* 0x000ee2000c101900 */
[----:B--2---:R-:W-:-:S04]  /*15c60*/  IADD3 R5, R5, 0x1, RZ ;  /* 0x0000000105057810 */ /* 0x004fc80007ffe0ff */
        /* <DEDUP_REMOVED lines=9> */
[----:B------:R-:W2:Y:S04]  /*15d00*/  LDL.64 R72, [R1+0x170] ;  /* 0x0001700001487983 */ /* 0x000ea80000100a00 */
[----:B--2---:R-:W2:Y:S01]  /*15d10*/  LD.E R8, desc[UR44][R72.64] ;  /* 0x0000002c48087980 */ /* 0x004ea2000c101900 */
[----:B------:R-:W-:Y:S05]  /*15d20*/  YIELD ;  /* 0x0000000000007946 */ /* 0x000fea0003800000 */
[----:B------:R-:W-:Y:S01]  /*15d30*/  BSSY B0, `(.L_x_13142) ;  /* 0x0000006000007945 */ /* 0x000fe20003800000 */
[----:B---3--:R-:W-:Y:S01]  /*15d40*/  @!P0 IMAD.MOV.U32 R5, RZ, RZ, RZ ;  /* 0x000000ffff058224 */ /* 0x008fe200078e00ff */
[----:B--2---:R-:W-:-:S04]  /*15d50*/  LOP3.LUT R8, R8, 0x1, RZ, 0xfc, !PT ;  /* 0x0000000108087812 */ /* 0x004fc800078efcff */
[----:B------:R-:W-:-:S13]  /*15d60*/  ISETP.NE.AND P1, PT, R8, 0x3, PT ;  /* 0x000000030800780c */ /* 0x000fda0003f25270 */
[----:B-1----:R-:W-:Y:S05]  /*15d70*/  @!P1 BRA `(.L_x_13143) ;  /* 0x0000000000049947 */ /* 0x002fea0003800000 */
[----:B------:R-:W-:Y:S01]  /*15d80*/  BPT.TRAP 0x1 ;  /* 0x000000040000795c */ /* 0x000fe20000300000 */
.L_x_13143:
[----:B------:R-:W-:Y:S05]  /*15d90*/  BSYNC B0 ;  /* 0x0000000000007941 */ /* 0x000fea0003800000 */
.L_x_13142:
        /* <DEDUP_REMOVED lines=11> */
[----:B-12---:R-:W-:Y:S05]  /*15e50*/  @!P1 BRA `(.L_x_13145) ;  /* 0x0000000000049947 */ /* 0x006fea0003800000 */
[----:B------:R-:W-:Y:S01]  /*15e60*/  BPT.TRAP 0x1 ;  /* 0x000000040000795c */ /* 0x000fe20000300000 */
.L_x_13145:
[----:B------:R-:W-:Y:S05]  /*15e70*/  BSYNC B0 ;  /* 0x0000000000007941 */ /* 0x000fea0003800000 */
.L_x_13144:
[----:B------:R-:W-:Y:S04]  /*15e80*/  BSSY B0, `(.L_x_13146) ;  /* 0x0000008000007945 */ /* 0x000fe80003800000 */
[----:B------:R-:W-:Y:S05]  /*15e90*/  @P0 BRA `(.L_x_13147) ;  /* 0x0000000000180947 */ /* 0x000fea0003800000 */
[----:B------:R-:W2:Y:S01]  /*15ea0*/  LD.E.64 R8, desc[UR44][R72.64+0x18] ;  /* 0x0000182c48087980 */ /* 0x000ea2000c101b00 */
[----:B-----5:R-:W-:Y:S02]  /*15eb0*/  SHF.L.U32 R11, R11, 0x1f, RZ ;  /* 0x0000001f0b0b7819 */ /* 0x020fe400000006ff */
[----:B--2---:R-:W-:-:S05]  /*15ec0*/  MOV R9, R8 ;  /* 0x0000000800097202 */ /* 0x004fca0000000f00 */
[----:B------:R-:W-:-:S04]  /*15ed0*/  IMAD R10, R10, 0x8, R9 ;  /* 0x000000080a0a7824 */ /* 0x000fc800078e0209 */
[----:B------:R-:W1:Y:S02]  /*15ee0*/  SYNCS.PHASECHK.TRANS64.TRYWAIT P0, [R10+URZ], R11 ;  /* 0x0000000b0a0075a7 */ /* 0x000e64000800017f */
[----:B-1----:R-:W-:Y:S05]  /*15ef0*/  @!P0 BRA `(.L_x_13148) ;  /* 0x00000224003c8947 */ /* 0x002fea0003800000 */
.L_x_13147:
[----:B------:R-:W-:Y:S05]  /*15f00*/  BSYNC B0 ;  /* 0x0000000000007941 */ /* 0x000fea0003800000 */
.L_x_13146:
[----:B-1---5:R-:W2:Y:S04]  /*15f10*/  LD.E R11, desc[UR44][R2.64] ;  /* 0x0000002c020b7980 */ /* 0x022ea8000c101900 */
[----:B------:R-:W2:Y:S01]  /*15f20*/  LDL.64 R74, [R1+0x80] ;  /* 0x00008000014a7983 */ /* 0x000ea20000100a00 */
[----:B------:R-:W-:Y:S05]  /*15f30*/  WARPSYNC.ALL ;  /* 0x0000000000007948 */ /* 0x000fea0003800000 */
[----:B------:R1:W-:Y:S04]  /*15f40*/  STL [R1+0x60], RZ ;  /* 0x000060ff01007387 */ /* 0x0003e80000100800 */
[----:B------:R-:W3:Y:S01]  /*15f50*/  LD.E.64 R8, desc[UR44][R16.64+0x78] ;  /* 0x0000782c10087980 */ /* 0x000ee2000c101b00 */
[----:B------:R-:W-:-:S05]  /*15f60*/  IMAD.MOV.U32 R5, RZ, RZ, 0x1 ;  /* 0x00000001ff057424 */ /* 0x000fca00078e00ff */
[----:B------:R1:W-:Y:S04]  /*15f70*/  STL [R1+0x60], R5 ;  /* 0x0000600501007387 */ /* 0x0003e80000100800 */
[----:B------:R-:W4:Y:S04]  /*15f80*/  LD.E.64 R12, desc[UR44][R16.64+0x78] ;  /* 0x0000782c100c7980 */ /* 0x000f28000c101b00 */
[----:B------:R1:W-:Y:S04]  /*15f90*/  STL [R1+0x60], R5 ;  /* 0x0000600501007387 */ /* 0x0003e80000100800 */
[----:B------:R-:W4:Y:S01]  /*15fa0*/  LD.E.64 R14, desc[UR44][R16.64+0x78] ;  /* 0x0000782c100e7980 */ /* 0x000f22000c101b00 */
[----:B--2---:R-:W-:-:S02]  /*15fb0*/  IMAD R10, R11, 0x300, R74 ;  /* 0x000003000b0a7824 */ /* 0x004fc400078e024a */
[----:B------:R-:W-:Y:S01]  /*15fc0*/  IMAD.MOV.U32 R11, RZ, RZ, R75 ;  /* 0x000000ffff0b7224 */ /* 0x000fe200078e004b */
[----:B------:R1:W-:Y:S02]  /*15fd0*/  STL [R1+0x60], R5 ;  /* 0x0000600501007387 */ /* 0x0003e40000100800 */
[----:B------:R-:W-:Y:S02]  /*15fe0*/  R2UR UR6, R10 ;  /* 0x000000000a0672ca */ /* 0x000fe400000e0000 */
[----:B------:R-:W-:Y:S01]  /*15ff0*/  R2UR UR7, R11 ;  /* 0x000000000b0772ca */ /* 0x000fe200000e0000 */
[----:B------:R-:W2:Y:S01]  /*16000*/  LD.E.64 R18, desc[UR44][R16.64+0x78] ;  /* 0x0000782c10127980 */ /* 0x000ea2000c101b00 */
[----:B------:R-:W-:-:S03]  /*16010*/  WARPGROUP.ARRIVE ;  /* 0x00000000000079c5 */ /* 0x000fc60000000000 */
[----:B------:R1:W-:Y:S01]  /*16020*/  STL [R1+0x60], R5 ;  /* 0x0000600501007387 */ /* 0x0003e20000100800 */
        /* <DEDUP_REMOVED lines=11> */
[----:B------:R-:W3:Y:S04]  /*160e0*/  LD.E R21, desc[UR44][R6.64] ;  /* 0x0000002c06157980 */ /* 0x000ee8000c101900 */
[----:B------:R1:W5:Y:S04]  /*160f0*/  LD.E R11, desc[UR44][R2.64] ;  /* 0x0000002c020b7980 */ /* 0x000368000c101900 */
[----:B------:R1:W5:Y:S01]  /*16100*/  LD.E R20, desc[UR44][R2.64+0x4] ;  /* 0x0000042c02147980 */ /* 0x000362000c101900 */
[----:B------:R-:W-:Y:S01]  /*16110*/  WARPGROUP.ARRIVE ;  /* 0x00000000000079c5 */ /* 0x000fe20000000000 */
[----:B------:R-:W-:Y:S01]  /*16120*/  VIADD R14, R14, 0x4 ;  /* 0x000000040e0e7836 */ /* 0x000fe20000000000 */
[----:B------:R-:W-:Y:S01]  /*16130*/  IADD3 R8, R10, 0x4, RZ ;  /* 0x000000040a087810 */ /* 0x000fe20007ffe0ff */
[--C-:B------:R-:W-:Y:S01]  /*16140*/  IMAD.MOV.U32 R9, RZ, RZ, R75.reuse ;  /* 0x000000ffff097224 */ /* 0x100fe200078e004b */
[----:B------:R-:W-:Y:S01]  /*16150*/  BSSY B0, `(.L_x_13149) ;  /* 0x0000018000007945 */ /* 0x000fe20003800000 */
[----:B--2---:R-:W-:Y:S01]  /*16160*/  VIADD R18, R18, 0x6 ;  /* 0x0000000612127836 */ /* 0x004fe20000000000 */
[----:B------:R-:W-:Y:S01]  /*16170*/  HGMMA.64x96x16.F32 R24, gdesc[UR4], R24, gsb0 ;  /* 0x01600000041879f0 */ /* 0x000fe20008000818 */
[----:B------:R-:W-:Y:S01]  /*16180*/  R2UR UR6, R8 ;  /* 0x00000000080672ca */ /* 0x000fe200000e0000 */
[----:B------:R-:W-:Y:S01]  /*16190*/  VIADD R8, R10, 0x6 ;  /* 0x000000060a087836 */ /* 0x000fe20000000000 */
[----:B------:R-:W-:Y:S01]  /*161a0*/  R2UR UR7, R9 ;  /* 0x00000000090772ca */ /* 0x000fe200000e0000 */
[----:B------:R-:W-:Y:S01]  /*161b0*/  IMAD.MOV.U32 R9, RZ, RZ, R75 ;  /* 0x000000ffff097224 */ /* 0x000fe200078e004b */
[----:B------:R-:W-:-:S02]  /*161c0*/  R2UR UR4, R14 ;  /* 0x000000000e0472ca */ /* 0x000fc400000e0000 */
        /* <DEDUP_REMOVED lines=14> */
[----:B-1----:R-:W-:Y:S05]  /*162b0*/  @!P0 BRA `(.L_x_13150) ;  /* 0x0000000000048947 */ /* 0x002fea0003800000 */
[----:B------:R-:W-:Y:S01]  /*162c0*/  BPT.TRAP 0x1 ;  /* 0x000000040000795c */ /* 0x000fe20000300000 */
.L_x_13150:
[----:B------:R-:W-:Y:S05]  /*162d0*/  BSYNC B0 ;  /* 0x0000000000007941 */ /* 0x000fea0003800000 */
.L_x_13149:
        /* <DEDUP_REMOVED lines=13> */
.L_x_13152:
[----:B------:R-:W-:Y:S05]  /*163b0*/  BSYNC B0 ;  /* 0x0000000000007941 */ /* 0x000fea0003800000 */
.L_x_13151:
        /* <DEDUP_REMOVED lines=8> */
.L_x_13154:
[----:B------:R-:W-:Y:S05]  /*16440*/  BSYNC B0 ;  /* 0x0000000000007941 */ /* 0x000fea0003800000 */
.L_x_13153:
[----:B------:R-:W2:Y:S04]  /*16450*/  LDL R7, [R1+0x70] ;  /* 0x0000700001077983 */ /* 0x000ea80000100800 */
[----:B------:R-:W3:Y:S04]  /*16460*/  LD.E R19, desc[UR44][R2.64] ;  /* 0x0000002c02137980 */ /* 0x000ee8000c101900 */
[----:B------:R-:W3:Y:S04]  /*16470*/  LDL.64 R20, [R1+0xf8] ;  /* 0x0000f80001147983 */ /* 0x000ee80000100a00 */
[----:B-1---5:R-:W4:Y:S04]  /*16480*/  LDL.64 R8, [R1+0xf0] ;  /* 0x0000f00001087983 */ /* 0x022f280000100a00 */
[----:B------:R-:W4:Y:S04]  /*16490*/  LDL.64 R10, [R1+0xf0] ;  /* 0x0000f000010a7983 */ /* 0x000f280000100a00 */
[----:B------:R-:W4:Y:S04]  /*164a0*/  LDL.64 R12, [R1+0xf0] ;  /* 0x0000f000010c7983 */ /* 0x000f280000100a00 */
[----:B------:R-:W4:Y:S01]  /*164b0*/  LDL.64 R14, [R1+0xf0] ;  /* 0x0000f000010e7983 */ /* 0x000f220000100a00 */
[----:B------:R-:W-:Y:S05]  /*164c0*/  WARPSYNC.ALL ;  /* 0x0000000000007948 */ /* 0x000fea0003800000 */
[----:B------:R-:W-:Y:S01]  /*164d0*/  WARPGROUP.ARRIVE ;  /* 0x00000000000079c5 */ /* 0x000fe20000000000 */
[----:B--2---:R-:W-:Y:S01]  /*164e0*/  ISETP.NE.U32.AND P0, PT, R7, RZ, PT ;  /* 0x000000ff0700720c */ /* 0x004fe20003f05070 */
[----:B---3--:R-:W-:-:S02]  /*164f0*/  IMAD R6, R19, 0xc00, R20 ;  /* 0x00000c0013067824 */ /* 0x008fc400078e0214 */
[----:B------:R-:W-:Y:S01]  /*16500*/  IMAD.MOV.U32 R7, RZ, RZ, R21 ;  /* 0x000000ffff077224 */ /* 0x000fe200078e0015 */
[----:B------:R-:W2:Y:S01]  /*16510*/  LDL.64 R18, [R1+0xf0] ;  /* 0x0000f00001127983 */ /* 0x000ea20000100a00 */
[----:B----4-:R-:W-:Y:S02]  /*16520*/  R2UR UR4, R8 ;  /* 0x00000000080472ca */ /* 0x010fe400000e0000 */
[----:B------:R-:W-:Y:S02]  /*16530*/  R2UR UR6, R6 ;  /* 0x00000000060672ca */ /* 0x000fe400000e0000 */
[----:B------:R-:W-:Y:S02]  /*16540*/  R2UR UR7, R7 ;  /* 0x00000000070772ca */ /* 0x000fe400000e0000 */
[----:B------:R-:W-:Y:S02]  /*16550*/  R2UR UR5, R9 ;  /* 0x00000000090572ca */ /* 0x000fe400000e0000 */
[----:B------:R-:W-:-:S11]  /*16560*/  VOTEU.ANY UP0, P0 ;  /* 0x00000000003f7886 */ /* 0x000fd60000000100 */
        /* <DEDUP_REMOVED lines=12> */
[----:B------:R-:W-:Y:S01]  /*16630*/  VIADD R8, R6, 0x4 ;  /* 0x0000000406087836 */ /* 0x000fe20000000000 */
[----:B------:R-:W-:Y:S01]  /*16640*/  IADD3 R12, R12, 0x4, RZ ;  /* 0x000000040c0c7810 */ /* 0x000fe20007ffe0ff */
        /* <DEDUP_REMOVED lines=21> */
[----:B--2---:R-:W-:Y:S02]  /*167a0*/  VIADD R18, R18, 0x400 ;  /* 0x0000040012127836 */ /* 0x004fe40000000000 */
        /* <DEDUP_REMOVED lines=49> */
[----:B------:R-:W2:Y:S01]  /*16ac0*/  LDL.64 R8, [R1+0xf0] ;  /* 0x0000f00001087983 */ /* 0x000ea20000100a00 */
[----:B---3--:R-:W-:Y:S01]  /*16ad0*/  VIADD R10, R10, 0x802 ;  /* 0x000008020a0a7836 */ /* 0x008fe20000000000 */
[----:B------:R-:W-:Y:S01]  /*16ae0*/  IADD3 R20, R6, 0x602, RZ ;  /* 0x0000060206147810 */ /* 0x000fe20007ffe0ff */
[----:B------:R-:W-:-:S02]  /*16af0*/  WARPGROUP.DEPBAR.LE gsb0, 0x0 ;  /* 0x00008000000079c5 */ /* 0x000fc40000010000 */
[----:B------:R-:W-:-:S07]  /*16b00*/  WARPGROUP.ARRIVE ;  /* 0x00000000000079c5 */ /* 0x000fce0000000000 */
[----:B------:R-:W-:Y:S01]  /*16b10*/  HGMMA.64x96x16.F32 R24, gdesc[UR4], R24, gsb0 ;  /* 0x01600000041879f0 */ /* 0x000fe20008000818 */
[----:B------:R-:W-:Y:S02]  /*16b20*/  R2UR UR6, R20 ;  /* 0x00000000140672ca */ /* 0x000fe400000e0000 */
[----:B------:R-:W-:Y:S02]  /*16b30*/  R2UR UR7, R21 ;  /* 0x00000000150772ca */ /* 0x000fe400000e0000 */
[----:B------:R-:W-:Y:S02]  /*16b40*/  R2UR UR4, R10 ;  /* 0x000000000a0472ca */ /* 0x000fe400000e0000 */
[----:B------:R-:W-:Y:S02]  /*16b50*/  R2UR UR5, R11 ;  /* 0x000000000b0572ca */ /* 0x000fe400000e0000 */
[----:B------:R-:W3:Y:S01]  /*16b60*/  LDL.64 R10, [R1+0xf0] ;  /* 0x0000f000010a7983 */ /* 0x000ee20000100a00 */
[----:B----4-:R-:W-:-:S02]  /*16b70*/  VIADD R12, R12, 0x804 ;  /* 0x000008040c0c7836 */ /* 0x010fc40000000000 */
[----:B------:R-:W-:Y:S01]  /*16b80*/  VIADD R20, R6, 0x604 ;  /* 0x0000060406147836 */ /* 0x000fe20000000000 */
        /* <DEDUP_REMOVED lines=19> */
[----:B------:R-:W-:Y:S01]  /*16cc0*/  VIADD R20, R6, 0x900 ;  /* 0x0000090006147836 */ /* 0x000fe20000000000 */
[----:B------:R-:W-:Y:S02]  /*16cd0*/  WARPGROUP.DEPBAR.LE gsb0, 0x0 ;  /* 0x00008000000079c5 */ /* 0x000fe40000010000 */
[----:B------:R-:W-:-:S06]  /*16ce0*/  WARPGROUP.ARRIVE ;  /* 0x00000000000079c5 */ /* 0x000fcc0000000000 */
[----:B------:R-:W-:Y:S01]  /*16cf0*/  HGMMA.64x96x16.F32 R24, gdesc[UR4], R24, gsb0 ;  /* 0x01600000041879f0 */ /* 0x000fe20008000818 */
[----:B------:R-:W-:Y:S02]  /*16d00*/  R2UR UR6, R20 ;  /* 0x00000000140672ca */ /* 0x000fe400000e0000 */
[----:B------:R-:W-:Y:S02]  /*16d10*/  R2UR UR7, R21 ;  /* 0x00000000150772ca */ /* 0x000fe400000e0000 */
[----:B------:R-:W-:Y:S02]  /*16d20*/  R2UR UR4, R8 ;  /* 0x00000000080472ca */ /* 0x000fe400000e0000 */
[----:B------:R-:W-:Y:S01]  /*16d30*/  R2UR UR5, R9 ;  /* 0x00000000090572ca */ /* 0x000fe200000e0000 */
[----:B---3--:R-:W-:Y:S02]  /*16d40*/  VIADD R10, R10, 0xc02 ;  /* 0x00000c020a0a7836 */ /* 0x008fe40000000000 */
        /* <DEDUP_REMOVED lines=26> */
[----:B------:R-:W1:Y:S01]  /*16ef0*/  S2R R74, SR_TID.X ;  /* 0x00000000004a7919 */ /* 0x000e620000002100 */
[----:B------:R2:W-:Y:S04]  /*16f00*/  STL [R1+0x70], R5 ;  /* 0x0000700501007387 */ /* 0x0005e80000100800 */
[----:B------:R2:W-:Y:S01]  /*16f10*/  STL [R1+0x70], R5 ;  /* 0x0000700501007387 */ /* 0x0005e20000100800 */
[----:B------:R-:W-:-:S02]  /*16f20*/  WARPGROUP.DEPBAR.LE gsb0, 0x0 ;  /* 0x00008000000079c5 */ /* 0x000fc40000010000 */
[----:B------:R-:W-:-:S06]  /*16f30*/  WARPGROUP.ARRIVE ;  /* 0x00000000000079c5 */ /* 0x000fcc0000000000 */
[----:B------:R-:W-:Y:S01]  /*16f40*/  HGMMA.64x96x16.F32 R24, gdesc[UR4], R24, gsb0 ;  /* 0x01600000041879f0 */ /* 0x000fe20008000818 */
[----:B------:R2:W-:Y:S01]  /*16f50*/  STL [R1+0x70], R5 ;  /* 0x0000700501007387 */ /* 0x0005e20000100800 */
[----:B-1----:R-:W-:-:S03]  /*16f60*/  SHF.R.U32.HI R74, RZ, 0x7, R74 ;  /* 0x00000007ff4a7819 */ /* 0x002fc6000001164a */
        /* <DEDUP_REMOVED lines=16> */
[----:B------:R-:W3:Y:S04]  /*17070*/  LD.E R7, desc[UR44][R72.64] ;  /* 0x0000002c48077980 */ /* 0x000ee8000c101900 */
[----:B------:R2:W5:Y:S01]  /*17080*/  LD.E R6, desc[UR44][R2.64] ;  /* 0x0000002c02067980 */ /* 0x000562000c101900 */
[----:B------:R-:W-:Y:S01]  /*17090*/  BSSY B0, `(.L_x_13156) ;  /* 0x0000005000007945 */ /* 0x000fe20003800000 */
[----:B---3--:R-:W-:-:S04]  /*170a0*/  LOP3.LUT R7, R7, 0x1, RZ, 0xfc, !PT ;  /* 0x0000000107077812 */ /* 0x008fc800078efcff */
[----:B------:R-:W-:-:S13]  /*170b0*/  ISETP.NE.AND P0, PT, R7, 0x3, PT ;  /* 0x000000030700780c */ /* 0x000fda0003f05270 */
[----:B--2---:R-:W-:Y:S05]  /*170c0*/  @!P0 BRA `(.L_x_13157) ;  /* 0x0000000000048947 */ /* 0x004fea0003800000 */
[----:B------:R-:W-:Y:S01]  /*170d0*/  BPT.TRAP 0x1 ;  /* 0x000000040000795c */ /* 0x000fe20000300000 */
.L_x_13157:
[----:B------:R-:W-:Y:S05]  /*170e0*/  BSYNC B0 ;  /* 0x0000000000007941 */ /* 0x000fea0003800000 */
.L_x_13156:
[----:B------:R-:W2:Y:S04]  /*170f0*/  LD.E.64 R8, desc[UR44][R72.64+0x20] ;  /* 0x0000202c48087980 */ /* 0x000ea8000c101b00 */
[----:B------:R-:W3:Y:S01]  /*17100*/  LD.E R7, desc[UR44][R72.64+0xc] ;  /* 0x00000c2c48077980 */ /* 0x000ee2000c101900 */
[----:B--2---:R-:W-:-:S05]  /*17110*/  MOV R9, R8 ;  /* 0x0000000800097202 */ /* 0x004fca0000000f00 */
[----:B-----5:R-:W-:-:S05]  /*17120*/  IMAD R6, R6, 0x8, R9 ;  /* 0x0000000806067824 */ /* 0x020fca00078e0209 */
[----:B---3--:R-:W-:-:S04]  /*17130*/  PRMT R6, R7, 0x654, R6 ;  /* 0x0000065407067816 */ /* 0x008fc80000000006 */
[----:B------:R1:W-:Y:S01]  /*17140*/  SYNCS.ARRIVE.TRANS64.RED.A1T0 RZ, [R6+URZ], RZ ;  /* 0x000000ff06ff79a7 */ /* 0x0003e2000810043f */
[----:B------:R-:W2:Y:S04]  /*17150*/  LDL.64 R12, [R1+0x150] ;  /* 0x00015000010c7983 */ /* 0x000ea80000100a00 */
[----:B-1----:R-:W3:Y:S04]  /*17160*/  LD.E.64 R6, desc[UR44][R16.64+0x420] ;  /* 0x0004202c10067980 */ /* 0x002ee8000c101b00 */
[----:B--2---:R-:W2:Y:S01]  /*17170*/  LD.E R12, desc[UR44][R12.64] ;  /* 0x0000002c0c0c7980 */ /* 0x004ea2000c101900 */
[----:B------:R-:W-:-:S04]  /*17180*/  UIADD3 UR4, UP0, UR37, 0x420, URZ ;  /* 0x0000042025047890 */ /* 0x000fc8000ff1e03f */
[----:B------:R-:W-:Y:S02]  /*17190*/  ULOP3.LUT UR4, UR4, 0x4, URZ, 0xfc, !UPT ;  /* 0x0000000404047892 */ /* 0x000fe4000f8efc3f */
[----:B------:R-:W-:Y:S01]  /*171a0*/  UIADD3.X UR5, URZ, UR36, URZ, UP0, !UPT ;  /* 0x000000243f057290 */ /* 0x000fe200087fe43f */
[-C--:B--2---:R-:W-:Y:S01]  /*171b0*/  FMUL.FTZ R11, R24, R12.reuse ;  /* 0x0000000c180b7220 */ /* 0x084fe20000410000 */
[-C--:B------:R-:W-:Y:S01]  /*171c0*/  FMUL.FTZ R10, R25, R12.reuse ;  /* 0x0000000c190a7220 */ /* 0x080fe20000410000 */
[----:B------:R-:W-:-:S04]  /*171d0*/  FMUL.FTZ R15, R28, R12 ;  /* 0x0000000c1c0f7220 */ /* 0x000fc80000410000 */
[----:B------:R-:W3:Y:S01]  /*171e0*/  MUFU.TANH R11, R11 ;  /* 0x0000000b000b7308 */ /* 0x000ee20000002400 */
[-C--:B------:R-:W-:Y:S01]  /*171f0*/  FMUL.FTZ R20, R29, R12.reuse ;  /* 0x0000000c1d147220 */ /* 0x080fe20000410000 */
[----:B------:R-:W-:-:S06]  /*17200*/  FMUL.FTZ R21, R32, R12 ;  /* 0x0000000c20157220 */ /* 0x000fcc0000410000 */
[----:B------:R-:W1:Y:S01]  /*17210*/  MUFU.TANH R10, R10 ;  /* 0x0000000a000a7308 */ /* 0x000e620000002400 */
[----:B------:R-:W-:-:S07]  /*17220*/  FMUL.FTZ R28, R33, R12 ;  /* 0x0000000c211c7220 */ /* 0x000fce0000410000 */
[----:B------:R-:W2:Y:S01]  /*17230*/  MUFU.TANH R15, R15 ;  /* 0x0000000f000f7308 */ /* 0x000ea20000002400 */
[----:B------:R-:W-:Y:S01]  /*17240*/  FMUL.FTZ R14, R31, R12 ;  /* 0x0000000c1f0e7220 */ /* 0x000fe20000410000 */
[----:B---3--:R-:W-:-:S06]  /*17250*/  FMNMX.FTZ R31, R11, R6, !PT ;  /* 0x000000060b1f7209 */ /* 0x008fcc0007810000 */
[----:B------:R-:W3:Y:S01]  /*17260*/  MUFU.TANH R20, R20 ;  /* 0x0000001400147308 */ /* 0x000ee20000002400 */
[-C--:B------:R-:W-:Y:S01]  /*17270*/  FMUL.FTZ R29, R36, R12.reuse ;  /* 0x0000000c241d7220 */ /* 0x080fe20000410000 */
[-C--:B------:R-:W-:Y:S01]  /*17280*/  FMUL.FTZ R24, R38, R12.reuse ;  /* 0x0000000c26187220 */ /* 0x080fe20000410000 */
[-C--:B------:R-:W-:Y:S01]  /*17290*/  FMUL.FTZ R38, R46, R12.reuse ;  /* 0x0000000c2e267220 */ /* 0x080fe20000410000 */
[----:B------:R-:W-:-:S04]  /*172a0*/  FMUL.FTZ R46, R48, R12 ;  /* 0x0000000c302e7220 */ /* 0x000fc80000410000 */
[----:B------:R-:W4:Y:S01]  /*172b0*/  MUFU.TANH R21, R21 ;  /* 0x0000001500157308 */ /* 0x000f220000002400 */
[-C--:B------:R-:W-:Y:S01]  /*172c0*/  FMUL.FTZ R13, R30, R12.reuse ;  /* 0x0000000c1e0d7220 */ /* 0x080fe20000410000 */
[----:B-1----:R-:W-:Y:S01]  /*172d0*/  FMNMX.FTZ R48, R10, R31, !PT ;  /* 0x0000001f0a307209 */ /* 0x002fe20007810000 */
[----:B------:R-:W-:-:S05]  /*172e0*/  FMUL.FTZ R30, R37, R12 ;  /* 0x0000000c251e7220 */ /* 0x000fca0000410000 */
[----:B------:R-:W1:Y:S01]  /*172f0*/  MUFU.TANH R28, R28 ;  /* 0x0000001c001c7308 */ /* 0x000e620000002400 */
[----:B--2---:R-:W-:Y:S01]  /*17300*/  FMNMX.FTZ R31, R15, R48, !PT ;  /* 0x000000300f1f7209 */ /* 0x004fe20007810000 */
[-C--:B------:R-:W-:Y:S01]  /*17310*/  FMUL.FTZ R32, R40, R12.reuse ;  /* 0x0000000c28207220 */ /* 0x080fe20000410000 */
[----:B------:R-:W-:-:S05]  /*17320*/  FMUL.FTZ R18, R34, R12 ;  /* 0x0000000c22127220 */ /* 0x000fca0000410000 */
[----:B------:R-:W2:Y:S01]  /*17330*/  MUFU.TANH R29, R29 ;  /* 0x0000001d001d7308 */ /* 0x000ea20000002400 */
[----:B---3--:R-:W-:Y:S01]  /*17340*/  FMNMX.FTZ R48, R20, R31, !PT ;  /* 0x0000001f14307209 */ /* 0x008fe20007810000 */
[----:B------:R-:W-:-:S06]  /*17350*/  FMUL.FTZ R34, R41, R12 ;  /* 0x0000000c29227220 */ /* 0x000fcc0000410000 */
[----:B------:R-:W3:Y:S01]  /*17360*/  MUFU.TANH R30, R30 ;  /* 0x0000001e001e7308 */ /* 0x000ee20000002400 */
[----:B----4-:R-:W-:Y:S01]  /*17370*/  FMNMX.FTZ R31, R21, R48, !PT ;  /* 0x00000030151f7209 */ /* 0x010fe20007810000 */
[----:B------:R-:W-:-:S06]  /*17380*/  FMUL.FTZ R36, R44, R12 ;  /* 0x0000000c2c247220 */ /* 0x000fcc0000410000 */
[----:B------:R-:W4:Y:S01]  /*17390*/  MUFU.TANH R32, R32 ;  /* 0x0000002000207308 */ /* 0x000f220000002400 */
[----:B-1----:R-:W-:Y:S01]  /*173a0*/  FMNMX.FTZ R48, R28, R31, !PT ;  /* 0x0000001f1c307209 */ /* 0x002fe20007810000 */
[----:B------:R-:W-:-:S06]  /*173b0*/  FMUL.FTZ R44, R45, R12 ;  /* 0x0000000c2d2c7220 */ /* 0x000fcc0000410000 */
[----:B------:R-:W1:Y:S01]  /*173c0*/  MUFU.TANH R34, R34 ;  /* 0x0000002200227308 */ /* 0x000e620000002400 */
[----:B--2---:R-:W-:Y:S01]  /*173d0*/  FMNMX.FTZ R31, R29, R48, !PT ;  /* 0x000000301d1f7209 */ /* 0x004fe20007810000 */
[-C--:B------:R-:W-:Y:S01]  /*173e0*/  FMUL.FTZ R25, R39, R12.reuse ;  /* 0x0000000c27197220 */ /* 0x080fe20000410000 */
[----:B------:R-:W-:-:S05]  /*173f0*/  FMUL.FTZ R39, R47, R12 ;  /* 0x0000000c2f277220 */ /* 0x000fca0000410000 */
[----:B------:R-:W2:Y:S01]  /*17400*/  MUFU.TANH R36, R36 ;  /* 0x0000002400247308 */ /* 0x000ea20000002400 */
[----:B---3--:R-:W-:Y:S01]  /*17410*/  FMNMX.FTZ R31, R30, R31, !PT ;  /* 0x0000001f1e1f7209 */ /* 0x008fe20007810000 */
[-C--:B------:R-:W-:Y:S01]  /*17420*/  FMUL.FTZ R47, R49, R12.reuse ;  /* 0x0000000c312f7220 */ /* 0x080fe20000410000 */
[----:B------:R-:W-:-:S05]  /*17430*/  FMUL.FTZ R8, R26, R12 ;  /* 0x0000000c1a087220 */ /* 0x000fca0000410000 */
[----:B------:R-:W3:Y:S01]  /*17440*/  MUFU.TANH R44, R44 ;  /* 0x0000002c002c7308 */ /* 0x000ee20000002400 */
[-C--:B------:R-:W-:Y:S01]  /*17450*/  FMUL.FTZ R40, R50, R12.reuse ;  /* 0x0000000c32287220 */ /* 0x080fe20000410000 */
[----:B----4-:R-:W-:Y:S01]  /*17460*/  FMNMX.FTZ R31, R32, R31, !PT ;  /* 0x0000001f201f7209 */ /* 0x010fe20007810000 */
[----:B------:R-:W-:-:S05]  /*17470*/  FMUL.FTZ R50, R52, R12 ;  /* 0x0000000c34327220 */ /* 0x000fca0000410000 */
[----:B------:R-:W4:Y:S01]  /*17480*/  MUFU.TANH R46, R46 ;  /* 0x0000002e002e7308 */ /* 0x000f220000002400 */
[-C--:B------:R-:W-:Y:S01]  /*17490*/  FMUL.FTZ R9, R27, R12.reuse ;  /* 0x0000000c1b097220 */ /* 0x080fe20000410000 */
[-C--:B------:R-:W-:Y:S01]  /*174a0*/  FMUL.FTZ R41, R51, R12.reuse ;  /* 0x0000000c33297220 */ /* 0x080fe20000410000 */
[----:B-1----:R-:W-:Y:S01]  /*174b0*/  FMNMX.FTZ R31, R34, R31, !PT ;  /* 0x0000001f221f7209 */ /* 0x002fe20007810000 */
[----:B------:R-:W-:-:S04]  /*174c0*/  FMUL.FTZ R51, R53, R12 ;  /* 0x0000000c35337220 */ /* 0x000fc80000410000 */
[----:B------:R-:W1:Y:S01]  /*174d0*/  MUFU.TANH R47, R47 ;  /* 0x0000002f002f7308 */ /* 0x000e620000002400 */
[----:B--2---:R-:W-:Y:S01]  /*174e0*/  FMNMX.FTZ R31, R36, R31, !PT ;  /* 0x0000001f241f7209 */ /* 0x004fe20007810000 */
[----:B------:R-:W-:-:S06]  /*174f0*/  FMUL.FTZ R52, R56, R12 ;  /* 0x0000000c38347220 */ /* 0x000fcc0000410000 */
[----:B------:R-:W2:Y:S01]  /*17500*/  MUFU.TANH R8, R8 ;  /* 0x0000000800087308 */ /* 0x000ea20000002400 */
[----:B---3--:R-:W-:Y:S01]  /*17510*/  FMNMX.FTZ R31, R44, R31, !PT ;  /* 0x0000001f2c1f7209 */ /* 0x008fe20007810000 */
[----:B------:R-:W-:-:S06]  /*17520*/  FMUL.FTZ R53, R57, R12 ;  /* 0x0000000c39357220 */ /* 0x000fcc0000410000 */
[----:B------:R-:W3:Y:S01]  /*17530*/  MUFU.TANH R50, R50 ;  /* 0x0000003200327308 */ /* 0x000ee20000002400 */
[-C--:B------:R-:W-:Y:S01]  /*17540*/  FMUL.FTZ R26, R42, R12.reuse ;  /* 0x0000000c2a1a7220 */ /* 0x080fe20000410000 */
[----:B------:R-:W-:-:S06]  /*17550*/  FMUL.FTZ R42, R54, R12 ;  /* 0x0000000c362a7220 */ /* 0x000fcc0000410000 */
[----:B------:R-:W0:Y:S01]  /*17560*/  MUFU.TANH R9, R9 ;  /* 0x0000000900097308 */ /* 0x000e220000002400 */
[----:B----4-:R-:W-:Y:S01]  /*17570*/  FMNMX.FTZ R48, R46, R31, !PT ;  /* 0x0000001f2e307209 */ /* 0x010fe20007810000 */
[----:B------:R-:W-:-:S06]  /*17580*/  FMUL.FTZ R54, R60, R12 ;  /* 0x0000000c3c367220 */ /* 0x000fcc0000410000 */
[----:B------:R-:W4:Y:S01]  /*17590*/  MUFU.TANH R51, R51 ;  /* 0x0000003300337308 */ /* 0x000f220000002400 */
[-C--:B------:R-:W-:Y:S01]  /*175a0*/  FMUL.FTZ R27, R43, R12.reuse ;  /* 0x0000000c2b1b7220 */ /* 0x080fe20000410000 */
[----:B------:R-:W-:-:S06]  /*175b0*/  FMUL.FTZ R43, R55, R12 ;  /* 0x0000000c372b7220 */ /* 0x000fcc0000410000 */
[----:B------:R-:W4:Y:S01]  /*175c0*/  MUFU.TANH R13, R13 ;  /* 0x0000000d000d7308 */ /* 0x000f220000002400 */
[----:B-1----:R-:W-:Y:S01]  /*175d0*/  FMNMX.FTZ R31, R47, R48, !PT ;  /* 0x000000302f1f7209 */ /* 0x002fe20007810000 */
[----:B------:R-:W-:-:S06]  /*175e0*/  FMUL.FTZ R55, R61, R12 ;  /* 0x0000000c3d377220 */ /* 0x000fcc0000410000 */
[----:B------:R-:W1:Y:S01]  /*175f0*/  MUFU.TANH R52, R52 ;  /* 0x0000003400347308 */ /* 0x000e620000002400 */
[----:B------:R-:W-:Y:S01]  /*17600*/  FMUL.FTZ R19, R35, R12 ;  /* 0x0000000c23137220 */ /* 0x000fe20000410000 */
[----:B--2---:R-:W-:-:S06]  /*17610*/  FMNMX.FTZ R48, R8, R7, !PT ;  /* 0x0000000708307209 */ /* 0x004fcc0007810000 */
[----:B------:R-:W2:Y:S01]  /*17620*/  MUFU.TANH R53, R53 ;  /* 0x0000003500357308 */ /* 0x000ea20000002400 */
[----:B---3--:R-:W-:Y:S01]  /*17630*/  FMNMX.FTZ R60, R50, R31, !PT ;  /* 0x0000001f323c7209 */ /* 0x008fe20007810000 */
[----:B------:R-:W-:-:S06]  /*17640*/  FMUL.FTZ R56, R64, R12 ;  /* 0x0000000c40387220 */ /* 0x000fcc0000410000 */
[----:B------:R-:W3:Y:S01]  /*17650*/  MUFU.TANH R14, R14 ;  /* 0x0000000e000e7308 */ /* 0x000ee20000002400 */
[----:B0-----:R-:W-:Y:S01]  /*17660*/  FMNMX.FTZ R48, R9, R48, !PT ;  /* 0x0000003009307209 */ /* 0x001fe20007810000 */
[----:B------:R-:W-:Y:S01]  /*17670*/  FMUL.FTZ R45, R58, R12 ;  /* 0x0000000c3a2d7220 */ /* 0x000fe20000410000 */
[----:B----4-:R-:W-:-:S05]  /*17680*/  FMNMX.FTZ R33, R51, R60, !PT ;  /* 0x0000003c33217209 */ /* 0x010fca0007810000 */
[----:B------:R-:W0:Y:S01]  /*17690*/  MUFU.TANH R54, R54 ;  /* 0x0000003600367308 */ /* 0x000e220000002400 */
[----:B------:R-:W-:-:S07]  /*176a0*/  FMUL.FTZ R58, R65, R12 ;  /* 0x0000000c413a7220 */ /* 0x000fce0000410000 */
[----:B------:R-:W4:Y:S01]  /*176b0*/  MUFU.TANH R18, R18 ;  /* 0x0000001200127308 */ /* 0x000f220000002400 */
[----:B------:R-:W-:Y:S01]  /*176c0*/  FMNMX.FTZ R31, R13, R48, !PT ;  /* 0x000000300d1f7209 */ /* 0x000fe20007810000 */
[----:B------:R-:W-:Y:S01]  /*176d0*/  FMUL.FTZ R65, R68, R12 ;  /* 0x0000000c44417220 */ /* 0x000fe20000410000 */
[----:B-1----:R-:W-:-:S05]  /*176e0*/  FMNMX.FTZ R48, R52, R33, !PT ;  /* 0x0000002134307209 */ /* 0x002fca0007810000 */
[----:B------:R-:W1:Y:S08]  /*176f0*/  MUFU.TANH R55, R55 ;  /* 0x0000003700377308 */ /* 0x000e700000002400 */
[----:B------:R-:W1:Y:S01]  /*17700*/  MUFU.TANH R19, R19 ;  /* 0x0000001300137308 */ /* 0x000e620000002400 */
[----:B--2---:R-:W-:-:S07]  /*17710*/  FMNMX.FTZ R33, R53, R48, !PT ;  /* 0x0000003035217209 */ /* 0x004fce0007810000 */
[----:B------:R-:W2:Y:S01]  /*17720*/  MUFU.TANH R56, R56 ;  /* 0x0000003800387308 */ /* 0x000ea20000002400 */
[----:B---3--:R-:W-:-:S07]  /*17730*/  FMNMX.FTZ R31, R14, R31, !PT ;  /* 0x0000001f0e1f7209 */ /* 0x008fce0007810000 */
[----:B------:R-:W3:Y:S01]  /*17740*/  MUFU.TANH R24, R24 ;  /* 0x0000001800187308 */ /* 0x000ee20000002400 */
[----:B------:R-:W-:Y:S01]  /*17750*/  FMUL.FTZ R69, R69, R12 ;  /* 0x0000000c45457220 */ /* 0x000fe20000410000 */
[----:B0-----:R-:W-:-:S06]  /*17760*/  FMNMX.FTZ R60, R54, R33, !PT ;  /* 0x00000021363c7209 */ /* 0x001fcc0007810000 */
[----:B------:R-:W0:Y:S01]  /*17770*/  MUFU.TANH R58, R58 ;  /* 0x0000003a003a7308 */ /* 0x000e220000002400 */
[----:B----4-:R-:W-:-:S07]  /*17780*/  FMNMX.FTZ R48, R18, R31, !PT ;  /* 0x0000001f12307209 */ /* 0x010fce0007810000 */
[----:B------:R-:W4:Y:S01]  /*17790*/  MUFU.TANH R25, R25 ;  /* 0x0000001900197308 */ /* 0x000f220000002400 */
[----:B-1----:R-:W-:-:S07]  /*177a0*/  FMNMX.FTZ R33, R55, R60, !PT ;  /* 0x0000003c37217209 */ /* 0x002fce0007810000 */
[----:B------:R-:W1:Y:S01]  /*177b0*/  MUFU.TANH R65, R65 ;  /* 0x0000004100417308 */ /* 0x000e620000002400 */
[----:B------:R-:W-:-:S07]  /*177c0*/  FMNMX.FTZ R31, R19, R48, !PT ;  /* 0x00000030131f7209 */ /* 0x000fce0007810000 */
[----:B------:R-:W1:Y:S01]  /*177d0*/  MUFU.TANH R26, R26 ;  /* 0x0000001a001a7308 */ /* 0x000e620000002400 */
[----:B--2---:R-:W-:-:S07]  /*177e0*/  FMNMX.FTZ R33, R56, R33, !PT ;  /* 0x0000002138217209 */ /* 0x004fce0007810000 */
[----:B------:R-:W2:Y:S01]  /*177f0*/  MUFU.TANH R68, R69 ;  /* 0x0000004500447308 */ /* 0x000ea20000002400 */
[----:B---3--:R-:W-:-:S07]  /*17800*/  FMNMX.FTZ R48, R24, R31, !PT ;  /* 0x0000001f18307209 */ /* 0x008fce0007810000 */
[----:B------:R-:W3:Y:S01]  /*17810*/  MUFU.TANH R27, R27 ;  /* 0x0000001b001b7308 */ /* 0x000ee20000002400 */
[----:B0-----:R-:W-:Y:S02]  /*17820*/  FMNMX.FTZ R60, R58, R33, !PT ;  /* 0x000000213a3c7209 */ /* 0x001fe40007810000 */
[----:B----4-:R-:W-:-:S05]  /*17830*/  FMNMX.FTZ R31, R25, R48, !PT ;  /* 0x00000030191f7209 */ /* 0x010fca0007810000 */
[----:B------:R-:W0:Y:S01]  /*17840*/  MUFU.TANH R38, R38 ;  /* 0x0000002600267308 */ /* 0x000e220000002400 */
[----:B-1----:R-:W-:Y:S02]  /*17850*/  FMNMX.FTZ R33, R65, R60, !PT ;  /* 0x0000003c41217209 */ /* 0x002fe40007810000 */
[----:B------:R-:W-:-:S05]  /*17860*/  FMNMX.FTZ R48, R26, R31, !PT ;  /* 0x0000001f1a307209 */ /* 0x000fca0007810000 */
[----:B------:R-:W1:Y:S01]  /*17870*/  MUFU.TANH R39, R39 ;  /* 0x0000002700277308 */ /* 0x000e620000002400 */
[----:B--2---:R-:W-:Y:S02]  /*17880*/  FMNMX.FTZ R33, R68, R33, !PT ;  /* 0x0000002144217209 */ /* 0x004fe40007810000 */
[----:B---3--:R-:W-:-:S05]  /*17890*/  FMNMX.FTZ R31, R27, R48, !PT ;  /* 0x000000301b1f7209 */ /* 0x008fca0007810000 */
[----:B------:R-:W2:Y:S01]  /*178a0*/  MUFU.TANH R40, R40 ;  /* 0x0000002800287308 */ /* 0x000ea20000002400 */
[----:B0-----:R-:W-:Y:S01]  /*178b0*/  FMNMX.FTZ R48, R38, R31, !PT ;  /* 0x0000001f26307209 */ /* 0x001fe20007810000 */
[----:B------:R-:W0:Y:S06]  /*178c0*/  SHFL.BFLY PT, R72, R33, 0x2, 0x1f ;  /* 0x0c401f0021487f89 */ /* 0x000e2c00000e0000 */
[----:B------:R-:W3:Y:S01]  /*178d0*/  MUFU.TANH R41, R41 ;  /* 0x0000002900297308 */ /* 0x000ee20000002400 */
[----:B-1----:R-:W-:Y:S01]  /*178e0*/  FMNMX.FTZ R31, R39, R48, !PT ;  /* 0x00000030271f7209 */ /* 0x002fe20007810000 */
[----:B------:R-:W-:-:S06]  /*178f0*/  FMUL.FTZ R57, R59, R12 ;  /* 0x0000000c3b397220 */ /* 0x000fcc0000410000 */
[----:B------:R-:W1:Y:S01]  /*17900*/  MUFU.TANH R42, R42 ;  /* 0x0000002a002a7308 */ /* 0x000e620000002400 */
[----:B--2---:R-:W-:Y:S01]  /*17910*/  FMNMX.FTZ R48, R40, R31, !PT ;  /* 0x0000001f28307209 */ /* 0x004fe20007810000 */
[----:B------:R-:W-:-:S06]  /*17920*/  FMUL.FTZ R59, R62, R12 ;  /* 0x0000000c3e3b7220 */ /* 0x000fcc0000410000 */
[----:B------:R-:W2:Y:S01]  /*17930*/  MUFU.TANH R43, R43 ;  /* 0x0000002b002b7308 */ /* 0x000ea20000002400 */
[----:B---3--:R-:W-:Y:S01]  /*17940*/  FMNMX.FTZ R31, R41, R48, !PT ;  /* 0x00000030291f7209 */ /* 0x008fe20007810000 */
[----:B------:R-:W-:-:S06]  /*17950*/  FMUL.FTZ R60, R63, R12 ;  /* 0x0000000c3f3c7220 */ /* 0x000fcc0000410000 */
        /* <DEDUP_REMOVED lines=8> */
[----:B------:R-:W-:Y:S01]  /*179e0*/  FMUL.FTZ R64, R70, R12 ;  /* 0x0000000c46407220 */ /* 0x000fe20000410000 */
[----:B0-----:R-:W-:-:S05]  /*179f0*/  FMNMX.FTZ R72, R33, R72, !PT ;  /* 0x0000004821487209 */ /* 0x001fca0007810000 */
[----:B------:R-:W0:Y:S01]  /*17a00*/  MUFU.TANH R60, R60 ;  /* 0x0000003c003c7308 */ /* 0x000e220000002400 */
[----:B-1----:R-:W-:Y:S01]  /*17a10*/  FMNMX.FTZ R48, R57, R48, !PT ;  /* 0x0000003039307209 */ /* 0x002fe20007810000 */
[----:B------:R-:W1:Y:S06]  /*17a20*/  SHFL.BFLY PT, R35, R72, 0x1, 0x1f ;  /* 0x0c201f0048237f89 */ /* 0x000e6c00000e0000 */
[----:B------:R-:W3:Y:S01]  /*17a30*/  MUFU.TANH R62, R62 ;  /* 0x0000003e003e7308 */ /* 0x000ee20000002400 */
[----:B------:R-:W-:Y:S01]  /*17a40*/  FMUL.FTZ R12, R71, R12 ;  /* 0x0000000c470c7220 */ /* 0x000fe20000410000 */
[----:B--2---:R-:W-:-:S06]  /*17a50*/  FMNMX.FTZ R31, R59, R48, !PT ;  /* 0x000000303b1f7209 */ /* 0x004fcc0007810000 */
[----:B------:R-:W2:Y:S01]  /*17a60*/  MUFU.TANH R63, R63 ;  /* 0x0000003f003f7308 */ /* 0x000ea20000002400 */
[----:B0-----:R-:W-:-:S07]  /*17a70*/  FMNMX.FTZ R31, R60, R31, !PT ;  /* 0x0000001f3c1f7209 */ /* 0x001fce0007810000 */
[----:B------:R-:W0:Y:S01]  /*17a80*/  MUFU.TANH R64, R64 ;  /* 0x0000004000407308 */ /* 0x000e220000002400 */
[----:B---3--:R-:W-:-:S07]  /*17a90*/  FMNMX.FTZ R48, R62, R31, !PT ;  /* 0x0000001f3e307209 */ /* 0x008fce0007810000 */
[----:B------:R-:W3:Y:S01]  /*17aa0*/  MUFU.TANH R12, R12 ;  /* 0x0000000c000c7308 */ /* 0x000ee20000002400 */
[----:B--2---:R-:W-:Y:S01]  /*17ab0*/  FMNMX.FTZ R31, R63, R48, !PT ;  /* 0x000000303f1f7209 */ /* 0x004fe20007810000 */
[----:B------:R-:W-:Y:S01]  /*17ac0*/  IMAD.U32 R48, RZ, RZ, UR4 ;  /* 0x00000004ff307e24 */ /* 0x000fe2000f8e00ff */
[----:B-1----:R-:W-:Y:S01]  /*17ad0*/  FMNMX.FTZ R35, R72, R35, !PT ;  /* 0x0000002348237209 */ /* 0x002fe20007810000 */
[----:B------:R-:W-:Y:S01]  /*17ae0*/  IMAD.U32 R49, RZ, RZ, UR5 ;  /* 0x00000005ff317e24 */ /* 0x000fe2000f8e00ff */
[----:B0-----:R-:W-:Y:S01]  /*17af0*/  FMNMX.FTZ R31, R64, R31, !PT ;  /* 0x0000001f401f7209 */ /* 0x001fe20007810000 */
[----:B------:R-:W-:Y:S03]  /*17b00*/  ST.E desc[UR44][R16.64+0x420], R33 ;  /* 0x0004202110007985 */ /* 0x000fe6000c10192c */
[----:B---3--:R-:W-:-:S05]  /*17b10*/  FMNMX.FTZ R31, R12, R31, !PT ;  /* 0x0000001f0c1f7209 */ /* 0x008fca0007810000 */
[----:B------:R-:W-:Y:S04]  /*17b20*/  ST.E desc[UR44][R48.64], R31 ;  /* 0x0000001f30007985 */ /* 0x000fe8000c10192c */
[----:B------:R-:W-:Y:S04]  /*17b30*/  ST.E desc[UR44][R16.64+0x420], R35 ;  /* 0x0004202310007985 */ /* 0x000fe8000c10192c */
[----:B------:R-:W2:Y:S04]  /*17b40*/  LD.E R37, desc[UR44][R48.64] ;  /* 0x0000002c30257980 */ /* 0x000ea8000c101900 */
[----:B--2---:R-:W0:Y:S02]  /*17b50*/  SHFL.BFLY PT, R66, R37, 0x2, 0x1f ;  /* 0x0c401f0025427f89 */ /* 0x004e2400000e0000 */
[----:B0-----:R-:W-:-:S05]  /*17b60*/  FMNMX.FTZ R61, R37, R66, !PT ;  /* 0x00000042253d7209 */ /* 0x001fca0007810000 */
[----:B------:R-:W0:Y:S02]  /*17b70*/  SHFL.BFLY PT, R66, R61, 0x1, 0x1f ;  /* 0x0c201f003d427f89 */ /* 0x000e2400000e0000 */
[----:B0-----:R-:W-:-:S05]  /*17b80*/  FMNMX.FTZ R70, R61, R66, !PT ;  /* 0x000000423d467209 */ /* 0x001fca0007810000 */
[----:B------:R0:W-:Y:S04]  /*17b90*/  ST.E desc[UR44][R48.64], R70 ;  /* 0x0000004630007985 */ /* 0x0001e8000c10192c */
[----:B------:R-:W0:Y:S04]  /*17ba0*/  LD.E R67, desc[UR44][R16.64+0x440] ;  /* 0x0004402c10437980 */ /* 0x000e28000c101900 */
[----:B------:R-:W2:Y:S04]  /*17bb0*/  LD.E R69, desc[UR44][R16.64+0x420] ;  /* 0x0004202c10457980 */ /* 0x000ea8000c101900 */
[----:B------:R-:W3:Y:S04]  /*17bc0*/  LD.E R71, desc[UR44][R16.64+0x430] ;  /* 0x0004302c10477980 */ /* 0x000ee8000c101900 */
[----:B------:R-:W4:Y:S04]  /*17bd0*/  LD.E R73, desc[UR44][R16.64+0x434] ;  /* 0x0004342c10497980 */ /* 0x000f28000c101900 */
[----:B------:R-:W4:Y:S01]  /*17be0*/  LD.E R66, desc[UR44][R16.64+0x210] ;  /* 0x0002102c10427980 */ /* 0x000f22000c101900 */
[----:B------:R-:W-:Y:S01]  /*17bf0*/  FADD.FTZ R72, R7, -R70 ;  /* 0x8000004607487221 */ /* 0x000fe20000010000 */
[----:B------:R-:W-:-:S04]  /*17c00*/  UIADD3 UR4, UP0, UR37, 0x210, URZ ;  /* 0x0000021025047890 */ /* 0x000fc8000ff1e03f */
[----:B------:R-:W-:Y:S02]  /*17c10*/  ULOP3.LUT UR6, UR4, 0x4, URZ, 0xfc, !UPT ;  /* 0x0000000404067892 */ /* 0x000fe4000f8efc3f */
[----:B------:R-:W-:Y:S01]  /*17c20*/  UIADD3.X UR5, URZ, UR36, URZ, UP0, !UPT ;  /* 0x000000243f057290 */ /* 0x000fe200087fe43f */
[-C--:B0-----:R-:W-:Y:S01]  /*17c30*/  FMUL.FTZ R70, R70, R67.reuse ;  /* 0x0000004346467220 */ /* 0x081fe20000410000 */
[----:B--2---:R-:W-:Y:S01]  /*17c40*/  FMUL.FTZ R48, R69, R67 ;  /* 0x0000004345307220 */ /* 0x004fe20000410000 */
[----:B------:R-:W-:-:S03]  /*17c50*/  FADD.FTZ R6, R6, -R69 ;  /* 0x8000004506067221 */ /* 0x000fc60000010000 */
[-CC-:B------:R-:W-:Y:S01]  /*17c60*/  FFMA.FTZ R35, R15, R67.reuse, -R48.reuse ;  /* 0x000000430f237223 */ /* 0x180fe20000010830 */
[-CC-:B------:R-:W-:Y:S01]  /*17c70*/  FFMA.FTZ R168, R11, R67.reuse, -R48.reuse ;  /* 0x000000430ba87223 */ /* 0x180fe20000010830 */
        /* <DEDUP_REMOVED lines=8> */
[----:B------:R-:W-:-:S06]  /*17d00*/  FFMA.FTZ R34, R13, R67, -R70 ;  /* 0x000000430d227223 */ /* 0x000fcc0000010846 */
[----:B------:R-:W3:Y:S01]  /*17d10*/  MUFU.EX2 R168, R168 ;  /* 0x000000a800a87308 */ /* 0x000ee20000000800 */
[-C--:B------:R-:W-:Y:S01]  /*17d20*/  FFMA.FTZ R170, R20, R67.reuse, -R48 ;  /* 0x0000004314aa7223 */ /* 0x080fe20000010830 */
[----:B------:R-:W-:-:S06]  /*17d30*/  FFMA.FTZ R171, R14, R67, -R70 ;  /* 0x000000430eab7223 */ /* 0x000fcc0000010846 */
[----:B------:R-:W-:Y:S08]  /*17d40*/  MUFU.EX2 R61, R72 ;  /* 0x00000048003d7308 */ /* 0x000ff00000000800 */
[----:B------:R-:W4:Y:S01]  /*17d50*/  MUFU.EX2 R36, R36 ;  /* 0x0000002400247308 */ /* 0x000f220000000800 */
[-CC-:B------:R-:W-:Y:S01]  /*17d60*/  FFMA.FTZ R31, R29, R67.reuse, -R48.reuse ;  /* 0x000000431d1f7223 */ /* 0x180fe20000010830 */
[----:B------:R-:W-:-:S06]  /*17d70*/  FFMA.FTZ R33, R21, R67, -R48 ;  /* 0x0000004315217223 */ /* 0x000fcc0000010830 */
[----:B------:R-:W0:Y:S01]  /*17d80*/  MUFU.EX2 R37, R37 ;  /* 0x0000002500257308 */ /* 0x000e220000000800 */
[-C--:B------:R-:W-:Y:S01]  /*17d90*/  FFMA.FTZ R29, R32, R67.reuse, -R48 ;  /* 0x00000043201d7223 */ /* 0x080fe20000010830 */
[----:B------:R-:W-:-:S06]  /*17da0*/  FFMA.FTZ R32, R18, R67, -R70 ;  /* 0x0000004312207223 */ /* 0x000fcc0000010846 */
[----:B------:R-:W1:Y:S01]  /*17db0*/  MUFU.EX2 R169, R169 ;  /* 0x000000a900a97308 */ /* 0x000e620000000800 */
[----:B------:R-:W-:-:S07]  /*17dc0*/  FFMA.FTZ R172, R28, R67, -R48 ;  /* 0x000000431cac7223 */ /* 0x000fce0000010830 */
[----:B------:R-:W2:Y:S01]  /*17dd0*/  MUFU.EX2 R35, R35 ;  /* 0x0000002300237308 */ /* 0x000ea20000000800 */
[----:B------:R-:W-:-:S07]  /*17de0*/  FFMA.FTZ R173, R19, R67, -R70 ;  /* 0x0000004313ad7223 */ /* 0x000fce0000010846 */
[----:B------:R-:W2:Y:S01]  /*17df0*/  MUFU.EX2 R34, R34 ;  /* 0x0000002200227308 */ /* 0x000ea20000000800 */
[----:B---3--:R-:W-:Y:S01]  /*17e00*/  FFMA.FTZ R6, R7, R71, R168 ;  /* 0x0000004707067223 */ /* 0x008fe200000100a8 */
[----:B------:R-:W-:-:S06]  /*17e10*/  FFMA.FTZ R174, R30, R67, -R48 ;  /* 0x000000431eae7223 */ /* 0x000fcc0000010830 */
[----:B------:R-:W3:Y:S01]  /*17e20*/  MUFU.EX2 R170, R170 ;  /* 0x000000aa00aa7308 */ /* 0x000ee20000000800 */
[----:B----4-:R-:W-:Y:S01]  /*17e30*/  FFMA.FTZ R8, R61, R73, R36 ;  /* 0x000000493d087223 */ /* 0x010fe20000010024 */
[----:B------:R-:W-:-:S06]  /*17e40*/  FFMA.FTZ R30, R24, R67, -R70 ;  /* 0x00000043181e7223 */ /* 0x000fcc0000010846 */
        /* <DEDUP_REMOVED lines=22> */
[----:B------:R-:W-:-:S06]  /*17fb0*/  FFMA.FTZ R178, R44, R67, -R48 ;  /* 0x000000432cb27223 */ /* 0x000fcc0000010830 */
[----:B------:R-:W2:Y:S01]  /*17fc0*/  MUFU.EX2 R29, R29 ;  /* 0x0000001d001d7308 */ /* 0x000ea20000000800 */
[----:B------:R-:W-:Y:S01]  /*17fd0*/  FADD.FTZ R9, R173, R6 ;  /* 0x00000006ad097221 */ /* 0x000fe20000010000 */
        /* <DEDUP_REMOVED lines=51> */
[----:B------:R-:W-:-:S06]  /*18310*/  FADD.FTZ R11, R219, R8 ;  /* 0x00000008db0b7221 */ /* 0x000fcc0000010000 */
[----:B------:R-:W2:Y:S01]  /*18320*/  MUFU.EX2 R205, R205 ;  /* 0x000000cd00cd7308 */ /* 0x000ea20000000800 */
[-C--:B------:R-:W-:Y:S01]  /*18330*/  FFMA.FTZ R196, R56, R67.reuse, -R48 ;  /* 0x0000004338c47223 */ /* 0x080fe20000010830 */
        /* <DEDUP_REMOVED lines=35> */
[----:B-1----:R-:W-:Y:S01]  /*18570*/  FADD.FTZ R8, R18, R11 ;  /* 0x0000000b12087221 */ /* 0x002fe20000010000 */
[----:B------:R-:W-:Y:S01]  /*18580*/  FMUL.FTZ R25, R7, R66 ;  /* 0x0000004207197220 */ /* 0x000fe20000410000 */
[----:B------:R-:W-:Y:S02]  /*18590*/  IMAD.U32 R10, RZ, RZ, UR6 ;  /* 0x00000006ff0a7e24 */ /* 0x000fe4000f8e00ff */
[----:B--2---:R-:W-:Y:S01]  /*185a0*/  FADD.FTZ R9, R21, R6 ;  /* 0x0000000615097221 */ /* 0x004fe20000010000 */
[----:B------:R-:W-:Y:S01]  /*185b0*/  IMAD.U32 R11, RZ, RZ, UR5 ;  /* 0x00000005ff0b7e24 */ /* 0x000fe2000f8e00ff */
[----:B------:R-:W-:Y:S01]  /*185c0*/  ST.E desc[UR44][R16.64+0x210], R25 ;  /* 0x0002101910007985 */ /* 0x000fe2000c10192c */
[----:B------:R-:W-:-:S03]  /*185d0*/  FADD.FTZ R13, R19, R8 ;  /* 0x00000008130d7221 */ /* 0x000fc60000010000 */
[----:B------:R-:W-:Y:S04]  /*185e0*/  ST.E desc[UR44][R16.64+0x430], R9 ;  /* 0x0004300910007985 */ /* 0x000fe8000c10192c */
[----:B------:R0:W-:Y:S04]  /*185f0*/  ST.E desc[UR44][R16.64+0x434], R13 ;  /* 0x0004340d10007985 */ /* 0x0001e8000c10192c */
[----:B------:R-:W2:Y:S02]  /*18600*/  LD.E R6, desc[UR44][R10.64] ;  /* 0x0000002c0a067980 */ /* 0x000ea4000c101900 */
[----:B--2---:R-:W-:-:S05]  /*18610*/  FMUL.FTZ R27, R7, R6 ;  /* 0x00000006071b7220 */ /* 0x004fca0000410000 */
[----:B------:R1:W-:Y:S04]  /*18620*/  ST.E desc[UR44][R10.64], R27 ;  /* 0x0000001b0a007985 */ /* 0x0003e8000c10192c */
[----:B------:R-:W0:Y:S04]  /*18630*/  LD.E R54, desc[UR44][R16.64+0x224] ;  /* 0x0002242c10367980 */ /* 0x000e28000c101900 */
[----:B------:R-:W2:Y:S04]  /*18640*/  LD.E R52, desc[UR44][R16.64+0x220] ;  /* 0x0002202c10347980 */ /* 0x000ea8000c101900 */
[----:B------:R-:W3:Y:S04]  /*18650*/  LD.E R150, desc[UR44][R16.64+0x404] ;  /* 0x0004042c10967980 */ /* 0x000ee8000c101900 */
[----:B------:R-:W4:Y:S04]  /*18660*/  LD.E R56, desc[UR44][R16.64+0x230] ;  /* 0x0002302c10387980 */ /* 0x000f28000c101900 */
[----:B------:R-:W1:Y:S04]  /*18670*/  LD.E R58, desc[UR44][R16.64+0x234] ;  /* 0x0002342c103a7980 */ /* 0x000e68000c101900 */
        /* <DEDUP_REMOVED lines=57> */
[----:B------:R-:W-:Y:S01]  /*18a10*/  ULOP3.LUT UR6, UR4, 0x8, URZ, 0xfc, !UPT ;  /* 0x0000000804067892 */ /* 0x000fe2000f8efc3f */
[C---:B0-----:R-:W-:Y:S01]  /*18a20*/  FMUL.FTZ R13, R7.reuse, R54 ;  /* 0x00000036070d7220 */ /* 0x041fe20000410000 */
[----:B--2---:R-:W-:-:S04]  /*18a30*/  FMUL.FTZ R9, R7, R52 ;  /* 0x0000003407097220 */ /* 0x004fc80000410000 */
[----:B------:R0:W-:Y:S01]  /*18a40*/  ST.E desc[UR44][R16.64+0x224], R13 ;  /* 0x0002240d10007985 */ /* 0x0001e2000c10192c */
[----:B---3--:R-:W-:-:S03]  /*18a50*/  FMUL.FTZ R45, R7, R150 ;  /* 0x00000096072d7220 */ /* 0x008fc60000410000 */
[----:B------:R2:W-:Y:S01]  /*18a60*/  ST.E desc[UR44][R16.64+0x220], R9 ;  /* 0x0002200910007985 */ /* 0x0005e2000c10192c */
[C---:B----4-:R-:W-:Y:S01]  /*18a70*/  FMUL.FTZ R25, R7.reuse, R56 ;  /* 0x0000003807197220 */ /* 0x050fe20000410000 */
[C---:B-1----:R-:W-:Y:S01]  /*18a80*/  FMUL.FTZ R27, R7.reuse, R58 ;  /* 0x0000003a071b7220 */ /* 0x042fe20000410000 */
[C---:B------:R-:W-:Y:S01]  /*18a90*/  FMUL.FTZ R39, R7.reuse, R60 ;  /* 0x0000003c07277220 */ /* 0x040fe20000410000 */
[C---:B0-----:R-:W-:Y:S01]  /*18aa0*/  FMUL.FTZ R13, R7.reuse, R68 ;  /* 0x00000044070d7220 */ /* 0x041fe20000410000 */
[C---:B--2---:R-:W-:Y:S01]  /*18ab0*/  FMUL.FTZ R9, R7.reuse, R66 ;  /* 0x0000004207097220 */ /* 0x044fe20000410000 */
        /* <DEDUP_REMOVED lines=104> */
[----:B------:R-:W-:Y:S02]  /*19140*/  IMAD.U32 R8, RZ, RZ, UR6 ;  /* 0x00000006ff087e24 */ /* 0x000fe4000f8e00ff */
[----:B---3--:R-:W-:Y:S01]  /*19150*/  FMUL.FTZ R13, R7, R24 ;  /* 0x00000018070d7220 */ /* 0x008fe20000410000 */
[----:B0-----:R-:W-:Y:S01]  /*19160*/  IMAD.U32 R9, RZ, RZ, UR5 ;  /* 0x00000005ff097e24 */ /* 0x001fe2000f8e00ff */
[----:B------:R0:W-:Y:S04]  /*19170*/  ST.E desc[UR44][R16.64+0x3c0], R25 ;  /* 0x0003c01910007985 */ /* 0x0001e8000c10192c */
        /* <DEDUP_REMOVED lines=8> */
[----:B------:R-:W0:Y:S01]  /*19200*/  LD.E R12, desc[UR44][R8.64] ;  /* 0x0000002c080c7980 */ /* 0x000e22000c101900 */
[----:B------:R-:W-:Y:S01]  /*19210*/  ULOP3.LUT UR4, UR4, 0xc, URZ, 0xfc, !UPT ;  /* 0x0000000c04047892 */ /* 0x000fe2000f8efc3f */
[----:B------:R-:W-:-:S05]  /*19220*/  IMAD.U32 R7, RZ, RZ, UR5 ;  /* 0x00000005ff077e24 */ /* 0x000fca000f8e00ff */
[----:B------:R-:W-:Y:S02]  /*19230*/  IMAD.U32 R6, RZ, RZ, UR4 ;  /* 0x00000004ff067e24 */ /* 0x000fe4000f8e00ff */
[----:B0-----:R-:W-:-:S05]  /*19240*/  FMUL.FTZ R25, R61, R12 ;  /* 0x0000000c3d197220 */ /* 0x001fca0000410000 */
[----:B------:R-:W-:Y:S04]  /*19250*/  ST.E desc[UR44][R8.64], R25 ;  /* 0x0000001908007985 */ /* 0x000fe8000c10192c */
[----:B------:R-:W1:Y:S02]  /*19260*/  LD.E R12, desc[UR44][R6.64] ;  /* 0x0000002c060c7980 */ /* 0x000e64000c101900 */
[----:B-1----:R-:W-:-:S05]  /*19270*/  FMUL.FTZ R13, R61, R12 ;  /* 0x0000000c3d0d7220 */ /* 0x002fca0000410000 */
[----:B------:R0:W-:Y:S04]  /*19280*/  ST.E desc[UR44][R6.64], R13 ;  /* 0x0000000d06007985 */ /* 0x0001e8000c10192c */
[----:B------:R-:W2:Y:S04]  /*19290*/  LD.E R27, desc[UR44][R16.64+0x40c] ;  /* 0x00040c2c101b7980 */ /* 0x000ea8000c101900 */
[----:B------:R-:W0:Y:S04]  /*192a0*/  LD.E R62, desc[UR44][R16.64+0x228] ;  /* 0x0002282c103e7980 */ /* 0x000e28000c101900 */
        /* <DEDUP_REMOVED lines=61> */
[----:B0-----:R-:W-:-:S04]  /*19680*/  FMUL.FTZ R13, R61, R62 ;  /* 0x0000003e3d0d7220 */ /* 0x001fc80000410000 */
[----:B------:R0:W-:Y:S01]  /*19690*/  ST.E desc[UR44][R16.64+0x40c], R45 ;  /* 0x00040c2d10007985 */ /* 0x0001e2000c10192c */
[C---:B---3--:R-:W-:Y:S01]  /*196a0*/  FMUL.FTZ R25, R61.reuse, R64 ;  /* 0x000000403d197220 */ /* 0x048fe20000410000 */
[C---:B----4-:R-:W-:Y:S01]  /*196b0*/  FMUL.FTZ R27, R61.reuse, R66 ;  /* 0x000000423d1b7220 */ /* 0x050fe20000410000 */
[C---:B------:R-:W-:Y:S01]  /*196c0*/  FMUL.FTZ R39, R61.reuse, R68 ;  /* 0x000000443d277220 */ /* 0x040fe20000410000 */
[C---:B------:R-:W-:Y:S01]  /*196d0*/  FMUL.FTZ R41, R61.reuse, R70 ;  /* 0x000000463d297220 */ /* 0x040fe20000410000 */
[C---:B------:R-:W-:Y:S01]  /*196e0*/  FMUL.FTZ R43, R61.reuse, R72 ;  /* 0x000000483d2b7220 */ /* 0x040fe20000410000 */
[C---:B0-----:R-:W-:Y:S01]  /*196f0*/  FMUL.FTZ R45, R61.reuse, R76 ;  /* 0x0000004c3d2d7220 */ /* 0x041fe20000410000 */
[C---:B------:R-:W-:Y:S01]  /*19700*/  FMUL.FTZ R47, R61.reuse, R78 ;  /* 0x0000004e3d2f7220 */ /* 0x040fe20000410000 */
[C---:B------:R-:W-:Y:S01]  /*19710*/  FMUL.FTZ R49, R61.reuse, R80 ;  /* 0x000000503d317220 */ /* 0x040fe20000410000 */
[----:B------:R0:W-:Y:S04]  /*19720*/  ST.E desc[UR44][R16.64+0x228], R13 ;  /* 0x0002280d10007985 */ /* 0x0001e8000c10192c */
[----:B------:R1:W-:Y:S01]  /*19730*/  ST.E desc[UR44][R16.64+0x22c], R25 ;  /* 0x00022c1910007985 */ /* 0x0003e2000c10192c */
[----:B------:R-:W-:-:S03]  /*19740*/  FMUL.FTZ R51, R61, R82 ;  /* 0x000000523d337220 */ /* 0x000fc60000410000 */
        /* <DEDUP_REMOVED lines=97> */
[----:B------:R-:W-:Y:S01]  /*19d60*/  FMUL.FTZ R61, R61, R24 ;  /* 0x000000183d3d7220 */ /* 0x000fe20000410000 */
        /* <DEDUP_REMOVED lines=10> */
[----:B------:R-:W-:Y:S04]  /*19e10*/  ST.E desc[UR44][R16.64+0x3fc], R49 ;  /* 0x0003fc3110007985 */ /* 0x000fe8000c10192c */
[----:B------:R-:W-:Y:S01]  /*19e20*/  ST.E desc[UR44][R16.64+0x408], R61 ;  /* 0x0004083d10007985 */ /* 0x000fe2000c10192c */
[----:B------:R1:W-:Y:S06]  /*19e30*/  BAR.SYNC.DEFER_BLOCKING R213, 0x100 ;  /* 0x000400d50000751d */ /* 0x0003ec0000010000 */
[----:B0-----:R-:W2:Y:S04]  /*19e40*/  LD.E R25, desc[UR44][R16.64+0x210] ;  /* 0x0002102c10197980 */ /* 0x001ea8000c101900 */
[----:B------:R-:W4:Y:S04]  /*19e50*/  LD.E R24, desc[UR44][R2.64] ;  /* 0x0000002c02187980 */ /* 0x000f28000c101900 */
[----:B------:R-:W4:Y:S04]  /*19e60*/  LD.E.64 R12, desc[UR44][R16.64+0x88] ;  /* 0x0000882c100c7980 */ /* 0x000f28000c101b00 */
[----:B--2---:R0:W-:Y:S04]  /*19e70*/  ST.E desc[UR44][R16.64+0x210], R25 ;  /* 0x0002101910007985 */ /* 0x0041e8000c10192c */
[----:B-1----:R-:W2:Y:S04]  /*19e80*/  LD.E R27, desc[UR44][R10.64] ;  /* 0x0000002c0a1b7980 */ /* 0x002ea8000c101900 */
[----:B--2---:R1:W-:Y:S04]  /*19e90*/  ST.E desc[UR44][R10.64], R27 ;  /* 0x0000001b0a007985 */ /* 0x0043e8000c10192c */
[----:B------:R-:W2:Y:S04]  /*19ea0*/  LD.E R39, desc[UR44][R8.64] ;  /* 0x0000002c08277980 */ /* 0x000ea8000c101900 */
[----:B--2---:R2:W-:Y:S04]  /*19eb0*/  ST.E desc[UR44][R8.64], R39 ;  /* 0x0000002708007985 */ /* 0x0045e8000c10192c */
[----:B---3--:R-:W3:Y:S04]  /*19ec0*/  LD.E R41, desc[UR44][R6.64] ;  /* 0x0000002c06297980 */ /* 0x008ee8000c101900 */
[----:B---3--:R3:W-:Y:S04]  /*19ed0*/  ST.E desc[UR44][R6.64], R41 ;  /* 0x0000002906007985 */ /* 0x0087e8000c10192c */
[----:B----4-:R-:W4:Y:S04]  /*19ee0*/  LD.E R43, desc[UR44][R16.64+0x220] ;  /* 0x0002202c102b7980 */ /* 0x010f28000c101900 */
[----:B------:R-:W4:Y:S04]  /*19ef0*/  LD.E R45, desc[UR44][R16.64+0x224] ;  /* 0x0002242c102d7980 */ /* 0x000f28000c101900 */
[----:B------:R-:W4:Y:S04]  /*19f00*/  LD.E R47, desc[UR44][R16.64+0x228] ;  /* 0x0002282c102f7980 */ /* 0x000f28000c101900 */
[----:B0-----:R-:W4:Y:S04]  /*19f10*/  LD.E R25, desc[UR44][R16.64+0x22c] ;  /* 0x00022c2c10197980 */ /* 0x001f28000c101900 */
        /* <DEDUP_REMOVED lines=74> */
[----:B------:R0:W-:Y:S04]  /*1a3c0*/  ST.E desc[UR44][R16.64+0x22c], R25 ;  /* 0x00022c1910007985 */ /* 0x0001e8000c10192c */
[----:B------:R-:W-:Y:S04]  /*1a3d0*/  ST.E desc[UR44][R16.64+0x230], R49 ;  /* 0x0002303110007985 */ /* 0x000fe8000c10192c */
[----:B------:R-:W-:Y:S04]  /*1a3e0*/  ST.E desc[UR44][R16.64+0x234], R51 ;  /* 0x0002343310007985 */ /* 0x000fe8000c10192c */
[----:B------:R1:W-:Y:S04]  /*1a3f0*/  ST.E desc[UR44][R16.64+0x238], R27 ;  /* 0x0002381b10007985 */ /* 0x0003e8000c10192c */
[----:B------:R-:W-:Y:S04]  /*1a400*/  ST.E desc[UR44][R16.64+0x23c], R53 ;  /* 0x00023c3510007985 */ /* 0x000fe8000c10192c */
[----:B--2---:R2:W-:Y:S04]  /*1a410*/  ST.E desc[UR44][R16.64+0x240], R39 ;  /* 0x0002402710007985 */ /* 0x0045e8000c10192c */
[----:B------:R-:W-:Y:S04]  /*1a420*/  ST.E desc[UR44][R16.64+0x244], R55 ;  /* 0x0002443710007985 */ /* 0x000fe8000c10192c */
[----:B---3--:R3:W-:Y:S04]  /*1a430*/  ST.E desc[UR44][R16.64+0x248], R41 ;  /* 0x0002482910007985 */ /* 0x0087e8000c10192c */
[----:B------:R4:W-:Y:S04]  /*1a440*/  ST.E desc[UR44][R16.64+0x24c], R57 ;  /* 0x00024c3910007985 */ /* 0x0009e8000c10192c */
        /* <DEDUP_REMOVED lines=165> */
[C---:B------:R-:W-:Y:S01]  /*1aea0*/  VIADD R26, R12.reuse, 0x100 ;  /* 0x000001000c1a7836 */ /* 0x040fe20000000000 */
[----:B------:R-:W-:Y:S01]  /*1aeb0*/  IADD3 R24, R12, 0x80, RZ ;  /* 0x000000800c187810 */ /* 0x000fe20007ffe0ff */
[----:B------:R-:W4:Y:S01]  /*1aec0*/  LD.E R37, desc[UR44][R16.64+0x244] ;  /* 0x0002442c10257980 */ /* 0x000f22000c101900 */
[----:B------:R-:W-:Y:S02]  /*1aed0*/  R2UR UR15, R27 ;  /* 0x000000001b0f72ca */ /* 0x000fe400000e0000 */
[----:B------:R-:W-:Y:S01]  /*1aee0*/  R2UR UR10, R24 ;  /* 0x00000000180a72ca */ /* 0x000fe200000e0000 */
[----:B------:R-:W4:Y:S01]  /*1aef0*/  LD.E R38, desc[UR44][R16.64+0x248] ;  /* 0x0002482c10267980 */ /* 0x000f22000c101900 */
[----:B------:R-:W-:Y:S02]  /*1af00*/  R2UR UR14, R26 ;  /* 0x000000001a0e72ca */ /* 0x000fe400000e0000 */
[----:B------:R-:W-:Y:S01]  /*1af10*/  F2FP.F16.F32.PACK_AB R169, R169, R36 ;  /* 0x00000024a9a9723e */ /* 0x000fe200000000ff */
        /* <DEDUP_REMOVED lines=140> */
[----:B--2---:R-:W-:-:S11]  /*1b7e0*/  WARPGROUP.ARRIVE ;  /* 0x00000000000079c5 */ /* 0x004fd60000000000 */
[----:B------:R-:W-:Y:S01]  /*1b7f0*/  HGMMA.64x256x16.F32 R24, R168, gdesc[UR4].tnspB, R24, UP0, gsb0 ;  /* 0x43e00004a8187df0 */ /* 0x000fe2000b800818 */
[----:B------:R-:W-:Y:S02]  /*1b800*/  F2FP.F16.F32.PACK_AB R178, R178, R15 ;  /* 0x0000000fb2b2723e */ /* 0x000fe400000000ff */
[----:B------:R-:W-:Y:S01]  /*1b810*/  F2FP.F16.F32.PACK_AB R179, R14, R179 ;  /* 0x000000b30eb3723e */ /* 0x000fe200000000ff */
        /* <DEDUP_REMOVED lines=273> */
[----:B------:R-:W-:Y:S01]  /*1c930*/  IMAD.MOV.U32 R15, RZ, RZ, R13 ;  /* 0x000000ffff0f7224 */ /* 0x000fe200078e000d */
        /* <DEDUP_REMOVED lines=539> */
[----:B------:R-:W3:Y:S04]  /*1eaf0*/  LD.E R13, desc[UR44][R16.64+0x210] ;  /* 0x0002102c100d7980 */ /* 0x000ee8000c101900 */
[----:B---3--:R3:W-:Y:S04]  /*1eb00*/  ST.E desc[UR44][R16.64+0x210], R13 ;  /* 0x0002100d10007985 */ /* 0x0087e8000c10192c */
[----:B------:R-:W4:Y:S04]  /*1eb10*/  LD.E R15, desc[UR44][R10.64] ;  /* 0x0000002c0a0f7980 */ /* 0x000f28000c101900 */
[----:B----4-:R4:W-:Y:S04]  /*1eb20*/  ST.E desc[UR44][R10.64], R15 ;  /* 0x0000000f0a007985 */ /* 0x0109e8000c10192c */
[----:B------:R-:W2:Y:S04]  /*1eb30*/  LD.E R19, desc[UR44][R8.64] ;  /* 0x0000002c08137980 */ /* 0x000ea8000c101900 */
[----:B--2---:R2:W-:Y:S04]  /*1eb40*/  ST.E desc[UR44][R8.64], R19 ;  /* 0x0000001308007985 */ /* 0x0045e8000c10192c */
[----:B------:R-:W3:Y:S04]  /*1eb50*/  LD.E R21, desc[UR44][R6.64] ;  /* 0x0000002c06157980 */ /* 0x000ee8000c101900 */
[----:B---3--:R3:W-:Y:S04]  /*1eb60*/  ST.E desc[UR44][R6.64], R21 ;  /* 0x0000001506007985 */ /* 0x0087e8000c10192c */
[----:B0-----:R-:W3:Y:S04]  /*1eb70*/  LD.E R25, desc[UR44][R16.64+0x220] ;  /* 0x0002202c10197980 */ /* 0x001ee8000c101900 */
[----:B-1----:R-:W3:Y:S04]  /*1eb80*/  LD.E R27, desc[UR44][R16.64+0x224] ;  /* 0x0002242c101b7980 */ /* 0x002ee8000c101900 */
        /* <DEDUP_REMOVED lines=122> */
[----:B------:R-:W-:Y:S04]  /*1f330*/  ST.E desc[UR44][R16.64+0x220], R25 ;  /* 0x0002201910007985 */ /* 0x000fe8000c10192c */
[----:B------:R-:W-:Y:S04]  /*1f340*/  ST.E desc[UR44][R16.64+0x224], R27 ;  /* 0x0002241b10007985 */ /* 0x000fe8000c10192c */
[----:B------:R-:W-:Y:S04]  /*1f350*/  ST.E desc[UR44][R16.64+0x228], R5 ;  /* 0x0002280510007985 */ /* 0x000fe8000c10192c */
[----:B------:R-:W-:Y:S04]  /*1f360*/  ST.E desc[UR44][R16.64+0x22c], R29 ;  /* 0x00022c1d10007985 */ /* 0x000fe8000c10192c */
[----:B------:R-:W-:Y:S04]  /*1f370*/  ST.E desc[UR44][R16.64+0x230], R13 ;  /* 0x0002300d10007985 */ /* 0x000fe8000c10192c */
[----:B------:R-:W-:Y:S04]  /*1f380*/  ST.E desc[UR44][R16.64+0x234], R31 ;  /* 0x0002341f10007985 */ /* 0x000fe8000c10192c */
[----:B----4-:R-:W-:Y:S04]  /*1f390*/  ST.E desc[UR44][R16.64+0x238], R11 ;  /* 0x0002380b10007985 */ /* 0x010fe8000c10192c */
[----:B------:R-:W-:Y:S04]  /*1f3a0*/  ST.E desc[UR44][R16.64+0x23c], R15 ;  /* 0x00023c0f10007985 */ /* 0x000fe8000c10192c */
[----:B--2---:R-:W-:Y:S04]  /*1f3b0*/  ST.E desc[UR44][R16.64+0x240], R9 ;  /* 0x0002400910007985 */ /* 0x004fe8000c10192c */
[----:B------:R-:W-:Y:S04]  /*1f3c0*/  ST.E desc[UR44][R16.64+0x244], R19 ;  /* 0x0002441310007985 */ /* 0x000fe8000c10192c */
        /* <DEDUP_REMOVED lines=122> */
.L_x_13159:
[----:B------:R-:W-:Y:S05]  /*1fb70*/  BSYNC B0 ;  /* 0x0000000000007941 */ /* 0x000fea0003800000 */
.L_x_13158:
        /* <DEDUP_REMOVED lines=9> */
.L_x_13141:
[----:B------:R-:W-:-:S13]  /*1fc10*/  ISETP.GE.AND P0, PT, R0, R190, PT ;  /* 0x000000be0000720c */ /* 0x000fda0003f06270 */
[----:B------:R-:W-:Y:S05]  /*1fc20*/  @!P0 BRA `(.L_x_13161) ;  /* 0x000000b000bc8947 */ /* 0x000fea0003800000 */
[----:B------:R0:W5:Y:S02]  /*1fc30*/  LDL.64 R2, [R1+0x158] ;  /* 0x0001580001027983 */ /* 0x0001640000100a00 */
.L_x_13190:
[----:B-12--5:R-:W2:Y:S04]  /*1fc40*/  LD.E R5, desc[UR44][R2.64] ;  /* 0x0000002c02057980 */ /* 0x026ea8000c101900 */
        /* <DEDUP_REMOVED lines=20> */
.L_x_13163:
[----:B------:R-:W-:Y:S05]  /*1fd90*/  BSYNC B0 ;  /* 0x0000000000007941 */ /* 0x000fea0003800000 */
.L_x_13162:
        /* <DEDUP_REMOVED lines=13> */
.L_x_13165:
[----:B------:R-:W-:Y:S05]  /*1fe70*/  BSYNC B0 ;  /* 0x0000000000007941 */ /* 0x000fea0003800000 */
.L_x_13164:
        /* <DEDUP_REMOVED lines=8> */
.L_x_13167:
[----:B------:R-:W-:Y:S05]  /*1ff00*/  BSYNC B0 ;  /* 0x0000000000007941 */ /* 0x000fea0003800000 */
.L_x_13166:
[----:B------:R-:W2:Y:S04]  /*1ff10*/  LD.E R11, desc[UR44][R2.64] ;  /* 0x0000002c020b7980 */ /* 0x000ea8000c101900 */
[----:B------:R-:W2:Y:S01]  /*1ff20*/  LDL.64 R20, [R1+0x80] ;  /* 0x0000800001147983 */ /* 0x000ea20000100a00 */
[----:B------:R-:W-:Y:S05]  /*1ff30*/  WARPSYNC.ALL ;  /* 0x0000000000007948 */ /* 0x000fea0003800000 */
[----:B------:R3:W-:Y:S04]  /*1ff40*/  STL [R1+0x60], RZ ;  /* 0x000060ff01007387 */ /* 0x0007e80000100800 */
[----:B-1---5:R-:W4:Y:S01]  /*1ff50*/  LD.E.64 R8, desc[UR44][R16.64+0x78] ;  /* 0x0000782c10087980 */ /* 0x022f22000c101b00 */
[----:B------:R-:W-:-:S05]  /*1ff60*/  IMAD.MOV.U32 R4, RZ, RZ, 0x1 ;  /* 0x00000001ff047424 */ /* 0x000fca00078e00ff */
[----:B------:R3:W-:Y:S04]  /*1ff70*/  STL [R1+0x60], R4 ;  /* 0x0000600401007387 */ /* 0x0007e80000100800 */
[----:B------:R-:W3:Y:S04]  /*1ff80*/  LD.E.64 R12, desc[UR44][R16.64+0x78] ;  /* 0x0000782c100c7980 */ /* 0x000ee8000c101b00 */
[----:B------:R1:W-:Y:S04]  /*1ff90*/  STL [R1+0x60], R4 ;  /* 0x0000600401007387 */ /* 0x0003e80000100800 */
[----:B------:R-:W3:Y:S01]  /*1ffa0*/  LD.E.64 R14, desc[UR44][R16.64+0x78] ;  /* 0x0000782c100e7980 */ /* 0x000ee2000c101b00 */
        /* <DEDUP_REMOVED lines=8> */
[----:B----4-:R-:W-:Y:S02]  /*20030*/  R2UR UR4, R8 ;  /* 0x00000000080472ca */ /* 0x010fe400000e0000 */
[----:B------:R-:W-:-:S13]  /*20040*/  R2UR UR5, R9 ;  /* 0x00000000090572ca */ /* 0x000fda00000e0000 */
[----:B------:R-:W-:Y:S01]  /*20050*/  HGMMA.64x96x16.F32 R24, gdesc[UR4], RZ, !UPT, gsb0 ;  /* 0x01600000041879f0 */ /* 0x000fe2000c0008ff */
[----:B---3--:R-:W-:Y:S02]  /*20060*/  VIADD R12, R12, 0x2 ;  /* 0x000000020c0c7836 */ /* 0x008fe40000000000 */
        /* <DEDUP_REMOVED lines=38> */
.L_x_13170:
[----:B------:R-:W-:Y:S05]  /*202d0*/  BSYNC B0 ;  /* 0x0000000000007941 */ /* 0x000fea0003800000 */
.L_x_13169:
        /* <DEDUP_REMOVED lines=13> */
.L_x_13172:
[----:B------:R-:W-:Y:S05]  /*203b0*/  BSYNC B0 ;  /* 0x0000000000007941 */ /* 0x000fea0003800000 */
.L_x_13171:
        /* <DEDUP_REMOVED lines=8> */
.L_x_13174:
[----:B------:R-:W-:Y:S05]  /*20440*/  BSYNC B0 ;  /* 0x0000000000007941 */ /* 0x000fea0003800000 */
.L_x_13173:
[----:B------:R-:W2:Y:S04]  /*20450*/  LD.E R19, desc[UR44][R2.64] ;  /* 0x0000002c02137980 */ /* 0x000ea8000c101900 */
[----:B------:R-:W2:Y:S04]  /*20460*/  LDL.64 R6, [R1+0xf8] ;  /* 0x0000f80001067983 */ /* 0x000ea80000100a00 */
[----:B------:R-:W3:Y:S04]  /*20470*/  LDL R5, [R1+0x70] ;  /* 0x0000700001057983 */ /* 0x000ee80000100800 */
[----:B-1---5:R-:W4:Y:S04]  /*20480*/  LDL.64 R8, [R1+0xf0] ;  /* 0x0000f00001087983 */ /* 0x022f280000100a00 */
        /* <DEDUP_REMOVED lines=9> */
[----:B------:R-:W-:Y:S02]  /*20520*/  R2UR UR6, R6 ;  /* 0x00000000060672ca */ /* 0x000fe400000e0000 */
        /* <DEDUP_REMOVED lines=56> */
[----:B------:R-:W-:Y:S01]  /*208b0*/  VIADD R8, R6, 0x304 ;  /* 0x0000030406087836 */ /* 0x000fe20000000000 */
[----:B------:R-:W-:Y:S02]  /*208c0*/  WARPGROUP.DEPBAR.LE gsb0, 0x0 ;  /* 0x00008000000079c5 */ /* 0x000fe40000010000 */
[----:B------:R-:W-:-:S07]  /*208d0*/  WARPGROUP.ARRIVE ;  /* 0x00000000000079c5 */ /* 0x000fce0000000000 */
[----:B------:R-:W-:Y:S01]  /*208e0*/  HGMMA.64x96x16.F32 R24, gdesc[UR4], R24, gsb0 ;  /* 0x01600000041879f0 */ /* 0x000fe20008000818 */
[----:B------:R-:W-:Y:S01]  /*208f0*/  IMAD.MOV.U32 R9, RZ, RZ, R7 ;  /* 0x000000ffff097224 */ /* 0x000fe200078e0007 */
[----:B----4-:R-:W-:Y:S02]  /*20900*/  IADD3 R12, R12, 0x404, RZ ;  /* 0x000004040c0c7810 */ /* 0x010fe40007ffe0ff */
        /* <DEDUP_REMOVED lines=65> */
[--C-:B------:R-:W-:Y:S01]  /*20d20*/  IMAD.MOV.U32 R9, RZ, RZ, R7.reuse ;  /* 0x000000ffff097224 */ /* 0x100fe200078e0007 */
[----:B------:R-:W-:Y:S02]  /*20d30*/  R2UR UR4, R18 ;  /* 0x00000000120472ca */ /* 0x000fe400000e0000 */
[----:B------:R-:W-:Y:S02]  /*20d40*/  R2UR UR6, R8 ;  /* 0x00000000080672ca */ /* 0x000fe400000e0000 */
[----:B------:R-:W-:Y:S02]  /*20d50*/  R2UR UR7, R9 ;  /* 0x00000000090772ca */ /* 0x000fe400000e0000 */
[----:B------:R-:W-:Y:S01]  /*20d60*/  R2UR UR5, R19 ;  /* 0x00000000130572ca */ /* 0x000fe200000e0000 */
[----:B---3--:R-:W-:Y:S01]  /*20d70*/  VIADD R10, R10, 0xc02 ;  /* 0x00000c020a0a7836 */ /* 0x008fe20000000000 */
[----:B------:R-:W-:Y:S01]  /*20d80*/  IADD3 R8, R6, 0x902, RZ ;  /* 0x0000090206087810 */ /* 0x000fe20007ffe0ff */
[----:B------:R-:W-:Y:S01]  /*20d90*/  IMAD.MOV.U32 R9, RZ, RZ, R7 ;  /* 0x000000ffff097224 */ /* 0x000fe200078e0007 */
        /* <DEDUP_REMOVED lines=57> */
.L_x_13177:
[----:B------:R-:W-:Y:S05]  /*21130*/  BSYNC B0 ;  /* 0x0000000000007941 */ /* 0x000fea0003800000 */
.L_x_13176:
        /* <DEDUP_REMOVED lines=24> */
[-C--:B------:R-:W-:Y:S02]  /*212c0*/  FMUL.FTZ R34, R47, R20.reuse ;  /* 0x000000142f227220 */ /* 0x080fe40000410000 */
[----:B------:R-:W-:Y:S01]  /*212d0*/  LOP3.LUT R47, R46, 0xffffff80, RZ, 0xc0, !PT ;  /* 0xffffff802e2f7812 */ /* 0x000fe200078ec0ff */
[----:B------:R-:W-:-:S04]  /*212e0*/  FMUL.FTZ R81, R48, R20 ;  /* 0x0000001430517220 */ /* 0x000fc80000410000 */
[----:B------:R-:W-:Y:S02]  /*212f0*/  IMAD.IADD R48, R76, 0x1, -R47 ;  /* 0x000000014c307824 */ /* 0x000fe400078e0a2f */
[-C--:B------:R-:W-:Y:S01]  /*21300*/  FMUL.FTZ R82, R53, R20.reuse ;  /* 0x0000001435527220 */ /* 0x080fe20000410000 */
[-C--:B-1----:R-:W-:Y:S01]  /*21310*/  FMUL.FTZ R5, R24, R20.reuse ;  /* 0x0000001418057220 */ /* 0x082fe20000410000 */
        /* <DEDUP_REMOVED lines=15> */
[--C-:B------:R-:W-:Y:S01]  /*21410*/  SHF.R.S32.HI R52, RZ, 0x2, R50.reuse ;  /* 0x00000002ff347819 */ /* 0x100fe20000011432 */
[----:B------:R-:W-:Y:S01]  /*21420*/  FMUL.FTZ R39, R55, R20 ;  /* 0x0000001437277220 */ /* 0x000fe20000410000 */
[----:B------:R-:W-:-:S02]  /*21430*/  SHF.R.S32.HI R47, RZ, 0x1f, R50 ;  /* 0x0000001fff2f7819 */ /* 0x000fc40000011432 */
[----:B------:R-:W-:Y:S02]  /*21440*/  LOP3.LUT R55, R54, 0xfffffffc, RZ, 0xc0, !PT ;  /* 0xfffffffc36377812 */ /* 0x000fe400078ec0ff */
        /* <DEDUP_REMOVED lines=9> */
[----:B------:R-:W-:Y:S02]  /*214e0*/  LEA.HI R53, R76, R76, RZ, 0x1 ;  /* 0x0000004c4c357211 */ /* 0x000fe400078f08ff */
[----:B------:R-:W-:Y:S01]  /*214f0*/  LEA R52, R73, R52, 0x3 ;  /* 0x0000003449347211 */ /* 0x000fe200078e18ff */
[----:B------:R-:W-:Y:S01]  /*21500*/  IMAD.IADD R47, R47, 0x1, -R46 ;  /* 0x000000012f2f7824 */ /* 0x000fe200078e0a2e */
[----:B------:R-:W-:-:S03]  /*21510*/  LOP3.LUT R53, R53, 0x1ffffffe, RZ, 0xc0, !PT ;  /* 0x1ffffffe35357812 */ /* 0x000fc600078ec0ff */
[----:B------:R-:W-:Y:S02]  /*21520*/  IMAD.U32 R52, R52, 0x10, R55 ;  /* 0x0000001034347824 */ /* 0x000fe400078e0037 */
[----:B------:R-:W-:Y:S02]  /*21530*/  IMAD.IADD R53, R76, 0x1, -R53 ;  /* 0x000000014c357824 */ /* 0x000fe400078e0a35 */
[----:B------:R-:W-:-:S04]  /*21540*/  IMAD R52, R47, 0x40, R52 ;  /* 0x000000402f347824 */ /* 0x000fc800078e0234 */
[----:B------:R-:W-:-:S04]  /*21550*/  IMAD R6, R53, 0x8, R52 ;  /* 0x0000000835067824 */ /* 0x000fc800078e0234 */
[----:B------:R-:W-:-:S05]  /*21560*/  @P0 IMAD.HI.U32 R7, R6, R7, RZ ;  /* 0x0000000706070227 */ /* 0x000fca00078e00ff */
[----:B------:R-:W-:Y:S02]  /*21570*/  @P0 SHF.R.U32.HI R6, RZ, R72, R7 ;  /* 0x00000048ff060219 */ /* 0x000fe40000011607 */
[----:B------:R-:W-:Y:S01]  /*21580*/  LOP3.LUT R7, R50, 0x7ffffffc, RZ, 0xc0, !PT ;  /* 0x7ffffffc32077812 */ /* 0x000fe200078ec0ff */
[----:B------:R-:W-:Y:S02]  /*21590*/  IMAD.MOV.U32 R53, RZ, RZ, -0x60 ;  /* 0xffffffa0ff357424 */ /* 0x000fe400078e00ff */
[----:B------:R-:W1:Y:S01]  /*215a0*/  SHFL.IDX PT, R52, R6, RZ, 0x1c1f ;  /* 0x001c1fff06347589 */ /* 0x000e6200000e0000 */
        /* <DEDUP_REMOVED lines=27> */
[----:B------:R-:W-:Y:S02]  /*21760*/  FMUL.FTZ R20, R71, R20 ;  /* 0x0000001447147220 */ /* 0x000fe40000410000 */
[----:B------:R-:W-:Y:S01]  /*21770*/  IMAD R7, R7, -0x2, R50 ;  /* 0xfffffffe07077824 */ /* 0x000fe200078e0232 */
[----:B------:R-:W2:Y:S01]  /*21780*/  MUFU.TANH R5, R5 ;  /* 0x0000000500057308 */ /* 0x000ea20000002400 */
[----:B------:R-:W-:-:S03]  /*21790*/  LOP3.LUT R53, RZ, R10, RZ, 0x33, !PT ;  /* 0x0000000aff357212 */ /* 0x000fc600078e33ff */
[----:B------:R-:W-:-:S04]  /*217a0*/  IADD3 R50, -R8, R7, R9 ;  /* 0x0000000708327210 */ /* 0x000fc80007ffe109 */
[----:B------:R-:W3:Y:S01]  /*217b0*/  MUFU.TANH R21, R21 ;  /* 0x0000001500157308 */ /* 0x000ee20000002400 */
        /* <DEDUP_REMOVED lines=47> */
[----:B------:R-:W-:Y:S01]  /*21ab0*/  IMAD.IADD R67, R50, 0x1, R53 ;  /* 0x0000000132437824 */ /* 0x000fe200078e0235 */
[----:B-1----:R-:W-:Y:S01]  /*21ac0*/  IADD3 R62, R66, R52, RZ ;  /* 0x00000034423e7210 */ /* 0x002fe20007ffe0ff */
[----:B------:R-:W-:-:S02]  /*21ad0*/  VIADD R70, R7, 0xffffffff ;  /* 0xffffffff07467836 */ /* 0x000fc40000000000 */
[----:B------:R-:W-:Y:S02]  /*21ae0*/  IMAD R63, R0, -0x60, R12 ;  /* 0xffffffa0003f7824 */ /* 0x000fe400078e020c */
        /* <DEDUP_REMOVED lines=12> */
.L_x_13181:
[----:B------:R-:W-:-:S13]  /*21bb0*/  ISETP.NE.AND P0, PT, R13, 0x1, PT ;  /* 0x000000010d00780c */ /* 0x000fda0003f05270 */
[----:B------:R-:W-:-:S05]  /*21bc0*/  @P0 IMAD.HI.U32 R12, R10, R14, RZ ;  /* 0x0000000e0a0c0227 */ /* 0x000fca00078e00ff */
[----:B------:R-:W-:-:S07]  /*21bd0*/  @P0 SHF.R.U32.HI R10, RZ, R15, R12 ;  /* 0x0000000fff0a0219 */ /* 0x000fce000001160c */
.L_x_13182:
[----:B------:R-:W-:Y:S05]  /*21be0*/  BSYNC B1 ;  /* 0x0000000000017941 */ /* 0x000fea0003800000 */
.L_x_13180:
[----:B------:R-:W-:-:S05]  /*21bf0*/  IMAD R10, R10, R13, R70 ;  /* 0x0000000d0a0a7224 */ /* 0x000fca00078e0246 */
[----:B------:R-:W-:Y:S02]  /*21c00*/  VIMNMX R7, R7, R10, !PT ;  /* 0x0000000a07077248 */ /* 0x000fe40007fe0100 */
[----:B------:R-:W-:-:S07]  /*21c10*/  VIADDMNMX R62, R10, R13, R62, PT ;  /* 0x0000000d0a3e7246 */ /* 0x000fce000380013e */
.L_x_13179:
[----:B------:R-:W-:Y:S05]  /*21c20*/  BSYNC B0 ;  /* 0x0000000000007941 */ /* 0x000fea0003800000 */
.L_x_13178:
[C---:B------:R-:W-:Y:S01]  /*21c30*/  ISETP.GE.AND P0, PT, R63.reuse, 0x2, PT ;  /* 0x000000023f00780c */ /* 0x040fe20003f06270 */
[----:B------:R-:W1:Y:S01]  /*21c40*/  SHFL.IDX PT, R6, R6, 0x1, 0x1c1f ;  /* 0x003c1f0006067f89 */ /* 0x000e6200000e0000 */
        /* <DEDUP_REMOVED lines=13> */
[--C-:B-1----:R-:W-:Y:S01]  /*21d20*/  IMAD.IADD R66, R66, 0x1, R6.reuse ;  /* 0x0000000142427824 */ /* 0x102fe200078e0206 */
[----:B0-----:R-:W-:Y:S01]  /*21d30*/  FSEL R74, R74, -INF , !P0 ;  /* 0xff8000004a4a7808 */ /* 0x001fe20004000000 */
[----:B------:R-:W-:Y:S01]  /*21d40*/  IMAD.IADD R67, R67, 0x1, R6 ;  /* 0x0000000143437824 */ /* 0x000fe200078e0206 */
        /* <DEDUP_REMOVED lines=112> */
.L_x_13186:
[----:B------:R-:W-:-:S13]  /*22450*/  ISETP.NE.AND P6, PT, R13, 0x1, PT ;  /* 0x000000010d00780c */ /* 0x000fda0003fc5270 */
[----:B------:R-:W-:-:S05]  /*22460*/  @P6 IMAD.HI.U32 R14, R8, R14, RZ ;  /* 0x0000000e080e6227 */ /* 0x000fca00078e00ff */
[----:B------:R-:W-:-:S07]  /*22470*/  @P6 SHF.R.U32.HI R8, RZ, R15, R14 ;  /* 0x0000000fff086219 */ /* 0x000fce000001160e */
.L_x_13187:
[----:B------:R-:W-:Y:S05]  /*22480*/  BSYNC B1 ;  /* 0x0000000000017941 */ /* 0x000fea0003800000 */
.L_x_13185:
[----:B------:R-:W-:-:S05]  /*22490*/  IMAD R8, R8, R13, R70 ;  /* 0x0000000d08087224 */ /* 0x000fca00078e0246 */
[----:B------:R-:W-:Y:S02]  /*224a0*/  VIADDMNMX R66, R8, R13, R66, PT ;  /* 0x0000000d08427246 */ /* 0x000fe40003800142 */
[----:B------:R-:W-:-:S07]  /*224b0*/  VIMNMX R67, R67, R8, !PT ;  /* 0x0000000843437248 */ /* 0x000fce0007fe0100 */
.L_x_13184:
[----:B------:R-:W-:Y:S05]  /*224c0*/  BSYNC B0 ;  /* 0x0000000000007941 */ /* 0x000fea0003800000 */
.L_x_13183:
[----:B------:R-:W2:Y:S01]  /*224d0*/  LD.E.64 R6, desc[UR44][R16.64+0x420] ;  /* 0x0004202c10067980 */ /* 0x000ea2000c101b00 */
[----:B------:R-:W-:Y:S02]  /*224e0*/  ISETP.GT.AND P5, PT, R67, RZ, !P5 ;  /* 0x000000ff4300720c */ /* 0x000fe40006fa4270 */
[----:B------:R-:W-:Y:S01]  /*224f0*/  ISETP.NE.AND P6, PT, R86, RZ, PT ;  /* 0x000000ff5600720c */ /* 0x000fe20003fc5270 */
[----:B------:R-:W3:Y:S01]  /*22500*/  LD.E R64, desc[UR44][R16.64+0x440] ;  /* 0x0004402c10407980 */ /* 0x000ee2000c101900 */
        /* <DEDUP_REMOVED lines=67> */
[----:B------:R-:W-:Y:S02]  /*22940*/  ISETP.GT.AND P0, PT, R67, 0x48, !P0 ;  /* 0x000000484300780c */ /* 0x000fe40004704270 */
[----:B------:R-:W-:Y:S02]  /*22950*/  ISETP.LT.OR P5, PT, R66, 0x42, P5 ;  /* 0x000000424200780c */ /* 0x000fe40002fa1670 */
[----:B--2---:R-:W-:Y:S02]  /*22960*/  FMNMX.FTZ R29, R37, R6, !PT ;  /* 0x00000006251d7209 */ /* 0x004fe40007810000 */
[----:B------:R-:W-:-:S02]  /*22970*/  FSEL R43, R43, -INF , !P5 ;  /* 0xff8000002b2b7808 */ /* 0x000fc40006800000 */
        /* <DEDUP_REMOVED lines=25> */
[----:B------:R-:W0:Y:S01]  /*22b10*/  SHFL.BFLY PT, R30, R31, 0x2, 0x1f ;  /* 0x0c401f001f1e7f89 */ /* 0x000e2200000e0000 */
        /* <DEDUP_REMOVED lines=18> */
[----:B------:R-:W-:Y:S02]  /*22c40*/  FMNMX.FTZ R30, R42, R29, !PT ;  /* 0x0000001d2a1e7209 */ /* 0x000fe40007810000 */
[----:B------:R-:W-:Y:S02]  /*22c50*/  ISETP.GT.AND P2, PT, R67, 0x50, !P2 ;  /* 0x000000504300780c */ /* 0x000fe40005744270 */
[----:B------:R-:W-:Y:S02]  /*22c60*/  ISETP.LT.OR P1, PT, R66, 0x4a, P1 ;  /* 0x0000004a4200780c */ /* 0x000fe40000f21670 */
[----:B------:R-:W-:-:S02]  /*22c70*/  FSEL R63, R44, -INF , !P0 ;  /* 0xff8000002c3f7808 */ /* 0x000fc40004000000 */
[----:B------:R-:W-:Y:S02]  /*22c80*/  FMNMX.FTZ R30, R43, R30, !PT ;  /* 0x0000001e2b1e7209 */ /* 0x000fe40007810000 */
[C---:B------:R-:W-:Y:S02]  /*22c90*/  ISETP.GT.AND P3, PT, R67.reuse, 0x51, !P3 ;  /* 0x000000514300780c */ /* 0x040fe40005f64270 */
[----:B------:R-:W-:Y:S01]  /*22ca0*/  ISETP.GT.AND P4, PT, R67, 0x58, !P4 ;  /* 0x000000584300780c */ /* 0x000fe20006784270 */
[----:B------:R-:W0:Y:S01]  /*22cb0*/  SHFL.BFLY PT, R33, R32, 0x1, 0x1f ;  /* 0x0c201f0020217f89 */ /* 0x000e2200000e0000 */
[----:B------:R-:W-:Y:S02]  /*22cc0*/  ISETP.LT.OR P2, PT, R66, 0x51, P2 ;  /* 0x000000514200780c */ /* 0x000fe40001741670 */
[----:B------:R-:W-:Y:S01]  /*22cd0*/  FSEL R45, R45, -INF , !P1 ;  /* 0xff8000002d2d7808 */ /* 0x000fe20004800000 */
[----:B------:R-:W-:Y:S01]  /*22ce0*/  ST.E desc[UR44][R16.64+0x420], R31 ;  /* 0x0004201f10007985 */ /* 0x000fe2000c10192c */
[----:B------:R-:W-:-:S02]  /*22cf0*/  FMNMX.FTZ R30, R63, R30, !PT ;  /* 0x0000001e3f1e7209 */ /* 0x000fc40007810000 */
[----:B------:R-:W-:Y:S01]  /*22d00*/  ISETP.LT.OR P3, PT, R66, 0x52, P3 ;  /* 0x000000524200780c */ /* 0x000fe20001f61670 */
[----:B------:R-:W2:Y:S01]  /*22d10*/  LD.E R44, desc[UR44][R16.64+0x210] ;  /* 0x0002102c102c7980 */ /* 0x000ea2000c101900 */
[----:B------:R-:W-:Y:S02]  /*22d20*/  FSEL R65, R46, -INF , !P2 ;  /* 0xff8000002e417808 */ /* 0x000fe40005000000 */
[----:B------:R-:W-:Y:S01]  /*22d30*/  FMNMX.FTZ R30, R45, R30, !PT ;  /* 0x0000001e2d1e7209 */ /* 0x000fe20007810000 */
[----:B------:R-:W4:Y:S01]  /*22d40*/  LD.E R46, desc[UR44][R16.64+0x430] ;  /* 0x0004302c102e7980 */ /* 0x000f22000c101900 */
[----:B------:R-:W-:Y:S02]  /*22d50*/  ISETP.GT.AND P0, PT, R67, 0x59, !P6 ;  /* 0x000000594300780c */ /* 0x000fe40007704270 */
[----:B------:R-:W-:Y:S02]  /*22d60*/  ISETP.LT.OR P4, PT, R66, 0x59, P4 ;  /* 0x000000594200780c */ /* 0x000fe40002781670 */
[----:B------:R-:W-:-:S02]  /*22d70*/  FSEL R47, R47, -INF , !P3 ;  /* 0xff8000002f2f7808 */ /* 0x000fc40005800000 */
[----:B------:R-:W-:Y:S02]  /*22d80*/  FMNMX.FTZ R30, R65, R30, !PT ;  /* 0x0000001e411e7209 */ /* 0x000fe40007810000 */
[----:B------:R-:W-:Y:S02]  /*22d90*/  ISETP.LT.OR P0, PT, R66, 0x5a, P0 ;  /* 0x0000005a4200780c */ /* 0x000fe40000701670 */
[----:B------:R-:W-:Y:S02]  /*22da0*/  FSEL R67, R48, -INF , !P4 ;  /* 0xff80000030437808 */ /* 0x000fe40006000000 */
[----:B------:R-:W-:Y:S01]  /*22db0*/  FMNMX.FTZ R30, R47, R30, !PT ;  /* 0x0000001e2f1e7209 */ /* 0x000fe20007810000 */
[----:B------:R-:W2:Y:S01]  /*22dc0*/  LD.E R48, desc[UR44][R16.64+0x434] ;  /* 0x0004342c10307980 */ /* 0x000ea2000c101900 */
[----:B------:R-:W-:Y:S02]  /*22dd0*/  FSEL R69, R20, -INF , !P0 ;  /* 0xff80000014457808 */ /* 0x000fe40004000000 */
[----:B------:R-:W-:-:S04]  /*22de0*/  FMNMX.FTZ R30, R67, R30, !PT ;  /* 0x0000001e431e7209 */ /* 0x000fc80007810000 */
[----:B------:R-:W-:-:S05]  /*22df0*/  FMNMX.FTZ R29, R69, R30, !PT ;  /* 0x0000001e451d7209 */ /* 0x000fca0007810000 */
[----:B------:R-:W-:Y:S04]  /*22e00*/  ST.E desc[UR44][R16.64+0x424], R29 ;  /* 0x0004241d10007985 */ /* 0x000fe8000c10192c */
[----:B------:R-:W3:Y:S01]  /*22e10*/  LD.E R20, desc[UR44][R16.64+0x424] ;  /* 0x0004242c10147980 */ /* 0x000ee2000c101900 */
[----:B0-----:R-:W-:-:S05]  /*22e20*/  FMNMX.FTZ R33, R32, R33, !PT ;  /* 0x0000002120217209 */ /* 0x001fca0007810000 */
[----:B------:R-:W-:Y:S04]  /*22e30*/  ST.E desc[UR44][R16.64+0x420], R33 ;  /* 0x0004202110007985 */ /* 0x000fe8000c10192c */
[----:B------:R-:W4:Y:S01]  /*22e40*/  LD.E R71, desc[UR44][R16.64+0x420] ;  /* 0x0004202c10477980 */ /* 0x000f22000c101900 */
[----:B------:R-:W-:-:S04]  /*22e50*/  UIADD3 UR4, UP0, UR37, 0x210, URZ ;  /* 0x0000021025047890 */ /* 0x000fc8000ff1e03f */
[----:B------:R-:W-:Y:S02]  /*22e60*/  ULOP3.LUT UR6, UR4, 0x4, URZ, 0xfc, !UPT ;  /* 0x0000000404067892 */ /* 0x000fe4000f8efc3f */
[----:B------:R-:W-:Y:S01]  /*22e70*/  UIADD3.X UR5, URZ, UR36, URZ, UP0, !UPT ;  /* 0x000000243f057290 */ /* 0x000fe200087fe43f */
[----:B---3--:R-:W0:Y:S02]  /*22e80*/  SHFL.BFLY PT, R29, R20, 0x2, 0x1f ;  /* 0x0c401f00141d7f89 */ /* 0x008e2400000e0000 */
[----:B0-----:R-:W-:-:S05]  /*22e90*/  FMNMX.FTZ R29, R20, R29, !PT ;  /* 0x0000001d141d7209 */ /* 0x001fca0007810000 */
[----:B------:R-:W0:Y:S01]  /*22ea0*/  SHFL.BFLY PT, R20, R29, 0x1, 0x1f ;  /* 0x0c201f001d147f89 */ /* 0x000e2200000e0000 */
[C---:B----4-:R-:W-:Y:S01]  /*22eb0*/  FMUL.FTZ R30, R71.reuse, R64 ;  /* 0x00000040471e7220 */ /* 0x050fe20000410000 */
[----:B------:R-:W-:-:S04]  /*22ec0*/  FSETP.NEU.FTZ.AND P0, PT, R71, -INF , PT ;  /* 0xff8000004700780b */ /* 0x000fc80003f1d000 */
[----:B------:R-:W-:Y:S02]  /*22ed0*/  FSEL R31, R30, RZ, P0 ;  /* 0x000000ff1e1f7208 */ /* 0x000fe40000000000 */
[----:B------:R-:W-:-:S03]  /*22ee0*/  FSEL R71, R71, RZ, P0 ;  /* 0x000000ff47477208 */ /* 0x000fc60000000000 */
[-CC-:B------:R-:W-:Y:S01]  /*22ef0*/  FFMA.FTZ R222, R49, R64.reuse, -R31.reuse ;  /* 0x0000004031de7223 */ /* 0x180fe2000001081f */
[-CC-:B------:R-:W-:Y:S01]  /*22f00*/  FFMA.FTZ R201, R21, R64.reuse, -R31.reuse ;  /* 0x0000004015c97223 */ /* 0x180fe2000001081f */
[-C--:B------:R-:W-:Y:S01]  /*22f10*/  FFMA.FTZ R21, R5, R64.reuse, -R31 ;  /* 0x0000004005157223 */ /* 0x080fe2000001081f */
[----:B------:R-:W-:Y:S01]  /*22f20*/  FADD.FTZ R71, R6, -R71 ;  /* 0x8000004706477221 */ /* 0x000fe20000010000 */
[----:B------:R-:W-:Y:S01]  /*22f30*/  FFMA.FTZ R196, R11, R64, -R31 ;  /* 0x000000400bc47223 */ /* 0x000fe2000001081f */
[----:B0-----:R-:W-:-:S04]  /*22f40*/  FMNMX.FTZ R49, R29, R20, !PT ;  /* 0x000000141d317209 */ /* 0x001fc80007810000 */
[C---:B------:R-:W-:Y:S01]  /*22f50*/  FSETP.NEU.FTZ.AND P0, PT, R49.reuse, -INF , PT ;  /* 0xff8000003100780b */ /* 0x040fe20003f1d000 */
[----:B------:R-:W-:-:S03]  /*22f60*/  FMUL.FTZ R5, R49, R64 ;  /* 0x0000004031057220 */ /* 0x000fc60000410000 */
[----:B------:R-:W-:Y:S02]  /*22f70*/  FSEL R6, R49, RZ, P0 ;  /* 0x000000ff31067208 */ /* 0x000fe40000000000 */
[----:B------:R-:W-:Y:S01]  /*22f80*/  FSEL R11, R5, RZ, P0 ;  /* 0x000000ff050b7208 */ /* 0x000fe20000000000 */
[-CC-:B------:R-:W-:Y:S01]  /*22f90*/  FFMA.FTZ R168, R37, R64.reuse, -R31.reuse ;  /* 0x0000004025a87223 */ /* 0x180fe2000001081f */
[-CC-:B------:R-:W-:Y:S01]  /*22fa0*/  FFMA.FTZ R204, R41, R64.reuse, -R31.reuse ;  /* 0x0000004029cc7223 */ /* 0x180fe2000001081f */
[----:B------:R-:W-:Y:S01]  /*22fb0*/  FADD.FTZ R7, R7, -R6 ;  /* 0x8000000607077221 */ /* 0x000fe20000010000 */
        /* <DEDUP_REMOVED lines=19> */
[-CC-:B------:R-:W-:Y:S01]  /*230f0*/  FFMA.FTZ R31, R18, R64.reuse, -R11.reuse ;  /* 0x00000040121f7223 */ /* 0x180fe2000001080b */
[----:B------:R-:W-:Y:S01]  /*23100*/  FMUL.FTZ R7, R64, R7 ;  /* 0x0000000740077220 */ /* 0x000fe20000410000 */
[-CC-:B------:R-:W-:Y:S01]  /*23110*/  FFMA.FTZ R169, R62, R64.reuse, -R11.reuse ;  /* 0x000000403ea97223 */ /* 0x180fe2000001080b */
[----:B------:R-:W-:Y:S01]  /*23120*/  MUFU.EX2 R168, R168 ;  /* 0x000000a800a87308 */ /* 0x000fe20000000800 */
[----:B------:R-:W-:-:S07]  /*23130*/  FFMA.FTZ R30, R25, R64, -R11 ;  /* 0x00000040191e7223 */ /* 0x000fce000001080b */
[----:B------:R-:W0:Y:S01]  /*23140*/  MUFU.EX2 R41, R41 ;  /* 0x0000002900297308 */ /* 0x000e220000000800 */
[----:B------:R-:W-:-:S07]  /*23150*/  FFMA.FTZ R171, R61, R64, -R11 ;  /* 0x000000403dab7223 */ /* 0x000fce000001080b */
[----:B------:R-:W-:Y:S08]  /*23160*/  MUFU.EX2 R31, R31 ;  /* 0x0000001f001f7308 */ /* 0x000ff00000000800 */
[----:B------:R-:W2:Y:S01]  /*23170*/  MUFU.EX2 R12, R7 ;  /* 0x00000007000c7308 */ /* 0x000ea20000000800 */
[----:B------:R-:W-:-:S07]  /*23180*/  FFMA.FTZ R29, R27, R64, -R11 ;  /* 0x000000401b1d7223 */ /* 0x000fce000001080b */
[----:B------:R-:W1:Y:S08]  /*23190*/  MUFU.EX2 R37, R37 ;  /* 0x0000002500257308 */ /* 0x000e700000000800 */
[----:B------:R-:W3:Y:S01]  /*231a0*/  MUFU.EX2 R169, R169 ;  /* 0x000000a900a97308 */ /* 0x000ee20000000800 */
[----:B------:R-:W-:-:S07]  /*231b0*/  FFMA.FTZ R173, R28, R64, -R11 ;  /* 0x000000401cad7223 */ /* 0x000fce000001080b */
[----:B------:R-:W4:Y:S08]  /*231c0*/  MUFU.EX2 R36, R36 ;  /* 0x0000002400247308 */ /* 0x000f300000000800 */
[----:B------:R-:W4:Y:S01]  /*231d0*/  MUFU.EX2 R30, R30 ;  /* 0x0000001e001e7308 */ /* 0x000f220000000800 */
[----:B0-----:R-:W-:Y:S01]  /*231e0*/  FFMA.FTZ R46, R41, R46, R168 ;  /* 0x0000002e292e7223 */ /* 0x001fe200000100a8 */
[----:B--2---:R-:W-:-:S06]  /*231f0*/  FFMA.FTZ R48, R12, R48, R31 ;  /* 0x000000300c307223 */ /* 0x004fcc000001001f */
        /* <DEDUP_REMOVED lines=11> */
[-CC-:B------:R-:W-:Y:S01]  /*232b0*/  FFMA.FTZ R15, R19, R64.reuse, -R11.reuse ;  /* 0x00000040130f7223 */ /* 0x180fe2000001080b */
[----:B------:R-:W-:-:S06]  /*232c0*/  FFMA.FTZ R179, R14, R64, -R11 ;  /* 0x000000400eb37223 */ /* 0x000fcc000001080b */
[----:B------:R-:W4:Y:S01]  /*232d0*/  MUFU.EX2 R173, R173 ;  /* 0x000000ad00ad7308 */ /* 0x000f220000000800 */
[----:B------:R-:W-:Y:S01]  /*232e0*/  FFMA.FTZ R14, R8, R64, -R11 ;  /* 0x00000040080e7223 */ /* 0x000fe2000001080b */
[----:B0-----:R-:W-:-:S06]  /*232f0*/  FADD.FTZ R8, R170, R5 ;  /* 0x00000005aa087221 */ /* 0x001fcc0000010000 */
[----:B------:R-:W0:Y:S01]  /*23300*/  MUFU.EX2 R34, R34 ;  /* 0x0000002200227308 */ /* 0x000e220000000800 */
[----:B--2---:R-:W-:Y:S01]  /*23310*/  FADD.FTZ R6, R171, R6 ;  /* 0x00000006ab067221 */ /* 0x004fe20000010000 */
[----:B------:R-:W-:-:S06]  /*23320*/  FFMA.FTZ R177, R26, R64, -R11 ;  /* 0x000000401ab17223 */ /* 0x000fcc000001080b */
        /* <DEDUP_REMOVED lines=10> */
[----:B--2---:R-:W-:-:S06]  /*233d0*/  FADD.FTZ R6, R28, R7 ;  /* 0x000000071c067221 */ /* 0x004fcc0000010000 */
        /* <DEDUP_REMOVED lines=11> */
[----:B------:R-:W-:-:S07]  /*23490*/  FFMA.FTZ R205, R38, R64, -R11 ;  /* 0x0000004026cd7223 */ /* 0x000fce000001080b */
        /* <DEDUP_REMOVED lines=61> */
[----:B---3--:R-:W-:Y:S01]  /*23870*/  FADD.FTZ R7, R5, R6 ;  /* 0x0000000605077221 */ /* 0x008fe20000010000 */
[----:B------:R-:W-:Y:S01]  /*23880*/  FMUL.FTZ R13, R41, R44 ;  /* 0x0000002c290d7220 */ /* 0x000fe20000410000 */
[----:B------:R-:W-:Y:S02]  /*23890*/  IMAD.U32 R10, RZ, RZ, UR6 ;  /* 0x00000006ff0a7e24 */ /* 0x000fe4000f8e00ff */
[----:B----4-:R-:W-:Y:S01]  /*238a0*/  FADD.FTZ R9, R21, R8 ;  /* 0x0000000815097221 */ /* 0x010fe20000010000 */
[----:B------:R-:W-:Y:S01]  /*238b0*/  IMAD.U32 R11, RZ, RZ, UR5 ;  /* 0x00000005ff0b7e24 */ /* 0x000fe2000f8e00ff */
[----:B------:R-:W-:Y:S01]  /*238c0*/  ST.E desc[UR44][R16.64+0x424], R49 ;  /* 0x0004243110007985 */ /* 0x000fe2000c10192c */
[----:B------:R-:W-:-:S03]  /*238d0*/  FADD.FTZ R7, R18, R7 ;  /* 0x0000000712077221 */ /* 0x000fc60000010000 */
[----:B------:R0:W-:Y:S04]  /*238e0*/  ST.E desc[UR44][R16.64+0x430], R9 ;  /* 0x0004300910007985 */ /* 0x0001e8000c10192c */
[----:B------:R1:W-:Y:S04]  /*238f0*/  ST.E desc[UR44][R16.64+0x434], R7 ;  /* 0x0004340710007985 */ /* 0x0003e8000c10192c */
[----:B------:R2:W-:Y:S04]  /*23900*/  ST.E desc[UR44][R16.64+0x210], R13 ;  /* 0x0002100d10007985 */ /* 0x0005e8000c10192c */
[----:B------:R-:W3:Y:S02]  /*23910*/  LD.E R6, desc[UR44][R10.64] ;  /* 0x0000002c0a067980 */ /* 0x000ee4000c101900 */
[----:B---3--:R-:W-:-:S05]  /*23920*/  FMUL.FTZ R25, R41, R6 ;  /* 0x0000000629197220 */ /* 0x008fca0000410000 */
[----:B------:R3:W-:Y:S04]  /*23930*/  ST.E desc[UR44][R10.64], R25 ;  /* 0x000000190a007985 */ /* 0x0007e8000c10192c */
[----:B------:R-:W0:Y:S04]  /*23940*/  LD.E R54, desc[UR44][R16.64+0x224] ;  /* 0x0002242c10367980 */ /* 0x000e28000c101900 */
[----:B------:R-:W4:Y:S04]  /*23950*/  LD.E R226, desc[UR44][R16.64+0x404] ;  /* 0x0004042c10e27980 */ /* 0x000f28000c101900 */
[----:B------:R-:W1:Y:S04]  /*23960*/  LD.E R52, desc[UR44][R16.64+0x220] ;  /* 0x0002202c10347980 */ /* 0x000e68000c101900 */
        /* <DEDUP_REMOVED lines=59> */
[----:B------:R-:W-:Y:S01]  /*23d20*/  ULOP3.LUT UR6, UR4, 0x8, URZ, 0xfc, !UPT ;  /* 0x0000000804067892 */ /* 0x000fe2000f8efc3f */
[C---:B0-----:R-:W-:Y:S01]  /*23d30*/  FMUL.FTZ R9, R41.reuse, R54 ;  /* 0x0000003629097220 */ /* 0x041fe20000410000 */
[----:B----4-:R-:W-:-:S04]  /*23d40*/  FMUL.FTZ R45, R41, R226 ;  /* 0x000000e2292d7220 */ /* 0x010fc80000410000 */
[----:B------:R0:W-:Y:S01]  /*23d50*/  ST.E desc[UR44][R16.64+0x224], R9 ;  /* 0x0002240910007985 */ /* 0x0001e2000c10192c */
[C---:B-1----:R-:W-:Y:S01]  /*23d60*/  FMUL.FTZ R7, R41.reuse, R52 ;  /* 0x0000003429077220 */ /* 0x042fe20000410000 */
[C---:B--2---:R-:W-:Y:S01]  /*23d70*/  FMUL.FTZ R13, R41.reuse, R56 ;  /* 0x00000038290d7220 */ /* 0x044fe20000410000 */
[C---:B---3--:R-:W-:Y:S01]  /*23d80*/  FMUL.FTZ R25, R41.reuse, R58 ;  /* 0x0000003a29197220 */ /* 0x048fe20000410000 */
        /* <DEDUP_REMOVED lines=103> */
[----:B------:R-:W-:Y:S02]  /*24400*/  IMAD.U32 R8, RZ, RZ, UR6 ;  /* 0x00000006ff087e24 */ /* 0x000fe4000f8e00ff */
        /* <DEDUP_REMOVED lines=10> */
[----:B------:R2:W-:Y:S04]  /*244b0*/  ST.E desc[UR44][R16.64+0x3d4], R43 ;  /* 0x0003d42b10007985 */ /* 0x0005e8000c10192c */
[----:B------:R-:W-:Y:S04]  /*244c0*/  ST.E desc[UR44][R16.64+0x3e0], R27 ;  /* 0x0003e01b10007985 */ /* 0x000fe8000c10192c */
[----:B------:R-:W-:Y:S04]  /*244d0*/  ST.E desc[UR44][R16.64+0x3e4], R45 ;  /* 0x0003e42d10007985 */ /* 0x000fe8000c10192c */
[----:B------:R-:W-:Y:S04]  /*244e0*/  ST.E desc[UR44][R16.64+0x3f0], R47 ;  /* 0x0003f02f10007985 */ /* 0x000fe8000c10192c */
[----:B------:R3:W-:Y:S04]  /*244f0*/  ST.E desc[UR44][R16.64+0x3f4], R49 ;  /* 0x0003f43110007985 */ /* 0x0007e8000c10192c */
[----:B------:R4:W-:Y:S04]  /*24500*/  ST.E desc[UR44][R16.64+0x400], R41 ;  /* 0x0004002910007985 */ /* 0x0009e8000c10192c */
[----:B0-----:R-:W2:Y:S01]  /*24510*/  LD.E R13, desc[UR44][R8.64] ;  /* 0x0000002c080d7980 */ /* 0x001ea2000c101900 */
[----:B------:R-:W-:Y:S01]  /*24520*/  ULOP3.LUT UR4, UR4, 0xc, URZ, 0xfc, !UPT ;  /* 0x0000000c04047892 */ /* 0x000fe2000f8efc3f */
[----:B------:R-:W-:-:S05]  /*24530*/  IMAD.U32 R7, RZ, RZ, UR5 ;  /* 0x00000005ff077e24 */ /* 0x000fca000f8e00ff */
[----:B------:R-:W-:Y:S02]  /*24540*/  IMAD.U32 R6, RZ, RZ, UR4 ;  /* 0x00000004ff067e24 */ /* 0x000fe4000f8e00ff */
[----:B--2---:R-:W-:-:S05]  /*24550*/  FMUL.FTZ R13, R12, R13 ;  /* 0x0000000d0c0d7220 */ /* 0x004fca0000410000 */
[----:B------:R0:W-:Y:S04]  /*24560*/  ST.E desc[UR44][R8.64], R13 ;  /* 0x0000000d08007985 */ /* 0x0001e8000c10192c */
[----:B-1----:R-:W2:Y:S02]  /*24570*/  LD.E R25, desc[UR44][R6.64] ;  /* 0x0000002c06197980 */ /* 0x002ea4000c101900 */
[----:B--2---:R-:W-:-:S05]  /*24580*/  FMUL.FTZ R25, R12, R25 ;  /* 0x000000190c197220 */ /* 0x004fca0000410000 */
[----:B------:R1:W-:Y:S04]  /*24590*/  ST.E desc[UR44][R6.64], R25 ;  /* 0x0000001906007985 */ /* 0x0003e8000c10192c */
        /* <DEDUP_REMOVED lines=54> */
[----:B---3--:R-:W3:Y:S04]  /*24900*/  LD.E R49, desc[UR44][R16.64+0x3cc] ;  /* 0x0003cc2c10317980 */ /* 0x008ee8000c101900 */
[----:B------:R-:W3:Y:S04]  /*24910*/  LD.E R47, desc[UR44][R16.64+0x3d8] ;  /* 0x0003d82c102f7980 */ /* 0x000ee8000c101900 */
[----:B------:R-:W3:Y:S04]  /*24920*/  LD.E R45, desc[UR44][R16.64+0x3dc] ;  /* 0x0003dc2c102d7980 */ /* 0x000ee8000c101900 */
[----:B----4-:R-:W4:Y:S04]  /*24930*/  LD.E R41, desc[UR44][R16.64+0x3e8] ;  /* 0x0003e82c10297980 */ /* 0x010f28000c101900 */
[----:B0-----:R-:W4:Y:S04]  /*24940*/  LD.E R13, desc[UR44][R16.64+0x3ec] ;  /* 0x0003ec2c100d7980 */ /* 0x001f28000c101900 */
[----:B------:R-:W4:Y:S04]  /*24950*/  LD.E R39, desc[UR44][R16.64+0x3f8] ;  /* 0x0003f82c10277980 */ /* 0x000f28000c101900 */
[----:B------:R-:W4:Y:S04]  /*24960*/  LD.E R27, desc[UR44][R16.64+0x3fc] ;  /* 0x0003fc2c101b7980 */ /* 0x000f28000c101900 */
[----:B-1----:R-:W4:Y:S01]  /*24970*/  LD.E R25, desc[UR44][R16.64+0x408] ;  /* 0x0004082c10197980 */ /* 0x002f22000c101900 */
[C---:B--2---:R-:W-:Y:S01]  /*24980*/  FMUL.FTZ R61, R12.reuse, R61 ;  /* 0x0000003d0c3d7220 */ /* 0x044fe20000410000 */
[----:B------:R-:W-:-:S04]  /*24990*/  FMUL.FTZ R53, R12, R53 ;  /* 0x000000350c357220 */ /* 0x000fc80000410000 */
[----:B------:R0:W-:Y:S01]  /*249a0*/  ST.E desc[UR44][R16.64+0x228], R61 ;  /* 0x0002283d10007985 */ /* 0x0001e2000c10192c */
        /* <DEDUP_REMOVED lines=56> */
[C---:B----4-:R-:W-:Y:S01]  /*24d30*/  FMUL.FTZ R41, R12.reuse, R41 ;  /* 0x000000290c297220 */ /* 0x050fe20000410000 */
        /* <DEDUP_REMOVED lines=59> */
[----:B------:R2:W-:Y:S04]  /*250f0*/  ST.E desc[UR44][R16.64+0x3e8], R41 ;  /* 0x0003e82910007985 */ /* 0x0005e8000c10192c */
[----:B------:R-:W-:Y:S04]  /*25100*/  ST.E desc[UR44][R16.64+0x3ec], R53 ;  /* 0x0003ec3510007985 */ /* 0x000fe8000c10192c */
[----:B------:R-:W-:Y:S04]  /*25110*/  ST.E desc[UR44][R16.64+0x3f8], R39 ;  /* 0x0003f82710007985 */ /* 0x000fe8000c10192c */
[----:B------:R3:W-:Y:S04]  /*25120*/  ST.E desc[UR44][R16.64+0x3fc], R27 ;  /* 0x0003fc1b10007985 */ /* 0x0007e8000c10192c */
[----:B------:R4:W-:Y:S01]  /*25130*/  ST.E desc[UR44][R16.64+0x408], R25 ;  /* 0x0004081910007985 */ /* 0x0009e2000c10192c */
        /* <DEDUP_REMOVED lines=87> */
[----:B------:R1:W-:Y:S04]  /*256b0*/  ST.E desc[UR44][R16.64+0x224], R39 ;  /* 0x0002242710007985 */ /* 0x0003e8000c10192c */
[----:B------:R-:W-:Y:S04]  /*256c0*/  ST.E desc[UR44][R16.64+0x228], R47 ;  /* 0x0002282f10007985 */ /* 0x000fe8000c10192c */
[----:B------:R-:W-:Y:S04]  /*256d0*/  ST.E desc[UR44][R16.64+0x22c], R43 ;  /* 0x00022c2b10007985 */ /* 0x000fe8000c10192c */
[----:B------:R-:W-:Y:S04]  /*256e0*/  ST.E desc[UR44][R16.64+0x230], R49 ;  /* 0x0002303110007985 */ /* 0x000fe8000c10192c */
[----:B------:R-:W-:Y:S04]  /*256f0*/  ST.E desc[UR44][R16.64+0x234], R51 ;  /* 0x0002343310007985 */ /* 0x000fe8000c10192c */
[----:B------:R-:W-:Y:S04]  /*25700*/  ST.E desc[UR44][R16.64+0x238], R45 ;  /* 0x0002382d10007985 */ /* 0x000fe8000c10192c */
[----:B------:R-:W-:Y:S04]  /*25710*/  ST.E desc[UR44][R16.64+0x23c], R53 ;  /* 0x00023c3510007985 */ /* 0x000fe8000c10192c */
        /* <DEDUP_REMOVED lines=8> */
[----:B0-----:R-:W3:Y:S04]  /*257a0*/  LD.E R25, desc[UR44][R16.64+0x260] ;  /* 0x0002602c10197980 */ /* 0x001ee8000c101900 */
[----:B-1----:R-:W3:Y:S04]  /*257b0*/  LD.E R39, desc[UR44][R16.64+0x270] ;  /* 0x0002702c10277980 */ /* 0x002ee8000c101900 */
[----:B--2---:R-:W2:Y:S04]  /*257c0*/  LD.E R41, desc[UR44][R16.64+0x278] ;  /* 0x0002782c10297980 */ /* 0x004ea8000c101900 */
[----:B------:R-:W2:Y:S04]  /*257d0*/  LD.E R43, desc[UR44][R16.64+0x280] ;  /* 0x0002802c102b7980 */ /* 0x000ea8000c101900 */
[----:B------:R-:W2:Y:S04]  /*257e0*/  LD.E R45, desc[UR44][R16.64+0x288] ;  /* 0x0002882c102d7980 */ /* 0x000ea8000c101900 */
[----:B------:R-:W2:Y:S04]  /*257f0*/  LD.E R47, desc[UR44][R16.64+0x290] ;  /* 0x0002902c102f7980 */ /* 0x000ea8000c101900 */
[----:B------:R-:W2:Y:S04]  /*25800*/  LD.E R49, desc[UR44][R16.64+0x298] ;  /* 0x0002982c10317980 */ /* 0x000ea8000c101900 */
[----:B------:R-:W2:Y:S04]  /*25810*/  LD.E R51, desc[UR44][R16.64+0x2a0] ;  /* 0x0002a02c10337980 */ /* 0x000ea8000c101900 */
[----:B------:R-:W2:Y:S04]  /*25820*/  LD.E R53, desc[UR44][R16.64+0x2a8] ;  /* 0x0002a82c10357980 */ /* 0x000ea8000c101900 */
        /* <DEDUP_REMOVED lines=150> */
[----:B------:R-:W-:Y:S01]  /*26190*/  IMAD.MOV.U32 R27, RZ, RZ, R13 ;  /* 0x000000ffff1b7224 */ /* 0x000fe200078e000d */
        /* <DEDUP_REMOVED lines=965> */
[----:B------:R-:W-:Y:S04]  /*29df0*/  STL [R1+0x68], R4 ;  /* 0x0000680401007387 */ /* 0x000fe80000100800 */
        /* <DEDUP_REMOVED lines=8> */
[----:B------:R-:W3:Y:S04]  /*29e80*/  LD.E R21, desc[UR44][R16.64+0x220] ;  /* 0x0002202c10157980 */ /* 0x000ee8000c101900 */
[----:B0-----:R-:W3:Y:S04]  /*29e90*/  LD.E R25, desc[UR44][R16.64+0x224] ;  /* 0x0002242c10197980 */ /* 0x001ee8000c101900 */
[----:B-1----:R-:W3:Y:S04]  /*29ea0*/  LD.E R27, desc[UR44][R16.64+0x228] ;  /* 0x0002282c101b7980 */ /* 0x002ee8000c101900 */
        /* <DEDUP_REMOVED lines=245> */
[----:B0-----:R-:W2:Y:S04]  /*2ae00*/  LDL.64 R6, [R1+0x198] ;  /* 0x0001980001067983 */ /* 0x001ea80000100a00 */
[----:B------:R1:W5:Y:S04]  /*2ae10*/  LD.E R4, desc[UR44][R2.64] ;  /* 0x0000002c02047980 */ /* 0x000368000c101900 */
[----:B--2---:R-:W2:Y:S01]  /*2ae20*/  LD.E R5, desc[UR44][R6.64] ;  /* 0x0000002c06057980 */ /* 0x004ea2000c101900 */
[----:B------:R-:W-:Y:S01]  /*2ae30*/  BSSY B0, `(.L_x_13188) ;  /* 0x0000005000007945 */ /* 0x000fe20003800000 */
[----:B--2---:R-:W-:-:S04]  /*2ae40*/  LOP3.LUT R5, R5, 0x1, RZ, 0xfc, !PT ;  /* 0x0000000105057812 */ /* 0x004fc800078efcff */
[----:B------:R-:W-:-:S13]  /*2ae50*/  ISETP.NE.AND P0, PT, R5, 0x3, PT ;  /* 0x000000030500780c */ /* 0x000fda0003f05270 */
[----:B-1----:R-:W-:Y:S05]  /*2ae60*/  @!P0 BRA `(.L_x_13189) ;  /* 0x0000000000048947 */ /* 0x002fea0003800000 */
[----:B------:R-:W-:Y:S01]  /*2ae70*/  BPT.TRAP 0x1 ;  /* 0x000000040000795c */ /* 0x000fe20000300000 */
.L_x_13189:
[----:B------:R-:W-:Y:S05]  /*2ae80*/  BSYNC B0 ;  /* 0x0000000000007941 */ /* 0x000fea0003800000 */
.L_x_13188:
        /* <DEDUP_REMOVED lines=9> */
.L_x_13161:
[----:B-1----:R-:W3:Y:S01]  /*2af20*/  LDL R5, [R1+0x430] ;  /* 0x0004300001057983 */ /* 0x002ee20000100800 */
[----:B------:R-:W-:Y:S05]  /*2af30*/  WARPSYNC.ALL ;  /* 0x0000000000007948 */ /* 0x000fea0003800000 */
[----:B------:R-:W4:Y:S04]  /*2af40*/  LDL R6, [R1+0x434] ;  /* 0x0004340001067983 */ /* 0x000f280000100800 */
[----:B------:R-:W5:Y:S04]  /*2af50*/  LDL R136, [R1+0x1f8] ;  /* 0x0001f80001887983 */ /* 0x000f680000100800 */
        /* <DEDUP_REMOVED lines=61> */
[----:B------:R-:W2:Y:S04]  /*2b330*/  LDL R135, [R1+0x200] ;  /* 0x0002000001877983 */ /* 0x000ea80000100800 */
[----:B---3--:R-:W0:Y:S02]  /*2b340*/  SHFL.BFLY PT, R0, R5, 0x2, 0x1f ;  /* 0x0c401f0005007f89 */ /* 0x008e2400000e0000 */
[----:B0-----:R-:W-:-:S05]  /*2b350*/  FADD.FTZ R0, R5, R0 ;  /* 0x0000000005007221 */ /* 0x001fca0000010000 */
[----:B------:R-:W0:Y:S02]  /*2b360*/  SHFL.BFLY PT, R3, R0, 0x1, 0x1f ;  /* 0x0c201f0000037f89 */ /* 0x000e2400000e0000 */
[----:B0-----:R-:W-:Y:S01]  /*2b370*/  FADD.FTZ R2, R0, R3 ;  /* 0x0000000300027221 */ /* 0x001fe20000010000 */
[----:B-----5:R-:W-:Y:S01]  /*2b380*/  VIADD R136, R136, 0x1 ;  /* 0x0000000188887836 */ /* 0x020fe20000000000 */
[----:B------:R-:W3:Y:S04]  /*2b390*/  LDL R0, [R1+0x204] ;  /* 0x0002040001007983 */ /* 0x000ee80000100800 */
[----:B------:R-:W-:Y:S04]  /*2b3a0*/  STL [R1+0x430], R2 ;  /* 0x0004300201007387 */ /* 0x000fe80000100800 */
[----:B------:R-:W5:Y:S04]  /*2b3b0*/  LDL R147, [R1+0x430] ;  /* 0x0004300001937983 */ /* 0x000f680000100800 */
[----:B----4-:R-:W2:Y:S02]  /*2b3c0*/  SHFL.BFLY PT, R3, R6, 0x2, 0x1f ;  /* 0x0c401f0006037f89 */ /* 0x010ea400000e0000 */
[----:B--2---:R-:W-:Y:S01]  /*2b3d0*/  FADD.FTZ R4, R3, R6 ;  /* 0x0000000603047221 */ /* 0x004fe20000010000 */
[----:B------:R-:W-:Y:S01]  /*2b3e0*/  ISETP.NE.AND P2, PT, R136, 0x2, PT ;  /* 0x000000028800780c */ /* 0x000fe20003f45270 */
[----:B------:R-:W2:Y:S04]  /*2b3f0*/  LDL.64 R6, [R1+0x250] ;  /* 0x0002500001067983 */ /* 0x000ea80000100a00 */
[----:B------:R-:W0:Y:S08]  /*2b400*/  SHFL.BFLY PT, R3, R4, 0x1, 0x1f ;  /* 0x0c201f0004037f89 */ /* 0x000e3000000e0000 */
[----:B------:R-:W4:Y:S01]  /*2b410*/  @!P2 LDL R134, [R1+0x1fc] ;  /* 0x0001fc000186a983 */ /* 0x000f220000100800 */
[----:B0-----:R-:W-:-:S03]  /*2b420*/  FADD.FTZ R140, R4, R3 ;  /* 0x00000003048c7221 */ /* 0x001fc60000010000 */
[----:B------:R-:W2:Y:S02]  /*2b430*/  LDL.64 R2, [R1+0x230] ;  /* 0x0002300001027983 */ /* 0x000ea40000100a00 */
[----:B------:R-:W-:Y:S02]  /*2b440*/  FSETP.NE.FTZ.AND P1, PT, R140, RZ, PT ;  /* 0x000000ff8c00720b */ /* 0x000fe40003f35000 */
[----:B------:R-:W2:Y:S11]  /*2b450*/  LDL.64 R4, [R1+0x240] ;  /* 0x0002400001047983 */ /* 0x000eb60000100a00 */
[----:B------:R-:W2:Y:S04]  /*2b460*/  @P1 LDL R143, [R1+0x440] ;  /* 0x00044000018f1983 */ /* 0x000ea80000100800 */
[----:B------:R-:W2:Y:S01]  /*2b470*/  @P1 LDL R145, [R1+0x424] ;  /* 0x0004240001911983 */ /* 0x000ea20000100800 */
[----:B-----5:R-:W-:-:S13]  /*2b480*/  FSETP.NE.FTZ.AND P0, PT, R147, RZ, PT ;  /* 0x000000ff9300720b */ /* 0x020fda0003f15000 */
[----:B------:R-:W5:Y:S04]  /*2b490*/  @P0 LDL R138, [R1+0x440] ;  /* 0x00044000018a0983 */ /* 0x000f680000100800 */
[----:B------:R-:W5:Y:S01]  /*2b4a0*/  @P0 LDL R139, [R1+0x420] ;  /* 0x00042000018b0983 */ /* 0x000f620000100800 */
[----:B------:R-:W0:Y:S01]  /*2b4b0*/  S2R R137, SR_TID.X ;  /* 0x0000000000897919 */ /* 0x000e220000002100 */
[----:B------:R-:W1:Y:S01]  /*2b4c0*/  @P0 MUFU.LG2 R141, R147 ;  /* 0x00000093008d0308 */ /* 0x000e620000000c00 */
[----:B------:R-:W-:-:S07]  /*2b4d0*/  IMAD.MOV.U32 R142, RZ, RZ, -0x800000 ;  /* 0xff800000ff8e7424 */ /* 0x000fce00078e00ff */
[----:B------:R-:W-:Y:S01]  /*2b4e0*/  @P1 MUFU.LG2 R146, R140 ;  /* 0x0000008c00921308 */ /* 0x000fe20000000c00 */
[----:B-1----:R-:W-:Y:S01]  /*2b4f0*/  @P0 FMUL.FTZ R141, R141, 0.69314718246459960938 ;  /* 0x3f3172188d8d0820 */ /* 0x002fe20000410000 */
[----:B0-----:R-:W-:Y:S02]  /*2b500*/  SHF.R.U32.HI R144, RZ, 0x7, R137 ;  /* 0x00000007ff907819 */ /* 0x001fe40000011689 */
[----:B------:R-:W-:-:S06]  /*2b510*/  MOV R137, RZ ;  /* 0x000000ff00897202 */ /* 0x000fcc0000000f00 */
[----:B------:R-:W2:Y:S01]  /*2b520*/  @P0 MUFU.RCP R137, R147 ;  /* 0x0000009300890308 */ /* 0x000ea20000001000 */
[----:B------:R-:W-:Y:S01]  /*2b530*/  IADD3 R148, -R144, 0xb, RZ ;  /* 0x0000000b90947810 */ /* 0x000fe20007ffe1ff */
[----:B------:R-:W-:Y:S01]  /*2b540*/  IMAD.MOV.U32 R144, RZ, RZ, -0x800000 ;  /* 0xff800000ff907424 */ /* 0x000fe200078e00ff */
[----:B----4-:R-:W-:Y:S01]  /*2b550*/  @!P2 LOP3.LUT R134, R134, 0x1, RZ, 0x3c, !PT ;  /* 0x000000018686a812 */ /* 0x010fe200078e3cff */
[----:B---3--:R-:W-:Y:S01]  /*2b560*/  VIADD R0, R0, 0x1 ;  /* 0x0000000100007836 */ /* 0x008fe20000000000 */
[----:B------:R-:W-:Y:S01]  /*2b570*/  STL [R1+0x434], R140 ;  /* 0x0004348c01007387 */ /* 0x000fe20000100800 */
[-C--:B--2---:R-:W-:Y:S01]  /*2b580*/  FMUL.FTZ R3, R3, R137.reuse ;  /* 0x0000008903037220 */ /* 0x084fe20000410000 */
        /* <DEDUP_REMOVED lines=64> */
[----:B0-----:R-:W-:Y:S01]  /*2b990*/  VIADD R2, R135, 0x1 ;  /* 0x0000000187027836 */ /* 0x001fe20000000000 */
        /* <DEDUP_REMOVED lines=34> */
[----:B------:R0:W-:Y:S01]  /*2bbc0*/  STL [R1+0x204], R0 ;  /* 0x0002040001007387 */ /* 0x0001e20000100800 */
[----:B-----5:R-:W-:-:S04]  /*2bbd0*/  @P0 FMUL.FTZ R138, R138, 0.69314718246459960938 ;  /* 0x3f3172188a8a0820 */ /* 0x020fc80000410000 */
[----:B------:R-:W-:Y:S01]  /*2bbe0*/  @P0 FFMA.FTZ R142, R138, R139, R141 ;  /* 0x0000008b8a8e0223 */ /* 0x000fe2000001008d */
[----:B------:R-:W-:-:S06]  /*2bbf0*/  IMAD.MOV.U32 R138, RZ, RZ, RZ ;  /* 0x000000ffff8a7224 */ /* 0x000fcc00078e00ff */
[----:B------:R-:W1:Y:S01]  /*2bc00*/  @P1 MUFU.RCP R138, R140 ;  /* 0x0000008c008a1308 */ /* 0x000e620000001000 */
[----:B------:R-:W-:Y:S01]  /*2bc10*/  @P1 FMUL.FTZ R139, R146, 0.69314718246459960938 ;  /* 0x3f317218928b1820 */ /* 0x000fe20000410000 */
[----:B------:R-:W-:-:S04]  /*2bc20*/  @P1 FMUL.FTZ R146, R143, 0.69314718246459960938 ;  /* 0x3f3172188f921820 */ /* 0x000fc80000410000 */
[----:B------:R-:W-:Y:S01]  /*2bc30*/  @P1 FFMA.FTZ R144, R146, R145, R139 ;  /* 0x0000009192901223 */ /* 0x000fe2000001008b */
        /* <DEDUP_REMOVED lines=98> */
[----:B------:R0:W-:Y:S01]  /*2c260*/  @!P2 STL [R1+0x1f8], RZ ;  /* 0x0001f8ff0100a387 */ /* 0x0001e20000100800 */
[----:B------:R0:W-:Y:S08]  /*2c270*/  BAR.ARV R148, 0x100 ;  /* 0x000400940000751d */ /* 0x0001f00000002000 */
[----:B------:R-:W-:Y:S06]  /*2c280*/  BAR.ARV 0x8, 0x180 ;  /* 0x0206000000007b1d */ /* 0x000fec0000002000 */
[----:B------:R-:W-:-:S13]  /*2c290*/  PLOP3.LUT P0, PT, PT, PT, PT, 0x8, 0x0 ;  /* 0x000000000000781c */ /* 0x000fda0003f0e170 */
.L_x_13068:
[----:B------:R-:W-:Y:S05]  /*2c2a0*/  WARPSYNC.ALL ;  /* 0x0000000000007948 */ /* 0x000fea0003800000 */
[----:B------:R-:W1:Y:S08]  /*2c2b0*/  S2UR UR4, SR_CgaCtaId ;  /* 0x00000000000479c3 */ /* 0x000e700000008800 */
[----:B------:R-:W-:Y:S01]  /*2c2c0*/  BAR.SYNC.DEFER_BLOCKING 0x5, 0x180 ;  /* 0x0146000000007b1d */ /* 0x000fe20000010000 */
[----:B0-----:R-:W-:-:S05]  /*2c2d0*/  MOV R148, 0x400 ;  /* 0x0000040000947802 */ /* 0x001fca0000000f00 */
[----:B------:R-:W-:Y:S01]  /*2c2e0*/  BSSY B0, `(.L_x_13191) ;  /* 0x00002ea000007945 */ /* 0x000fe20003800000 */
[----:B-1----:R-:W-:-:S05]  /*2c2f0*/  IMAD.U32 R27, RZ, RZ, UR4 ;  /* 0x00000004ff1b7e24 */ /* 0x002fca000f8e00ff */
[----:B------:R-:W-:-:S05]  /*2c300*/  LEA R148, R27, R148, 0x18 ;  /* 0x000000941b947211 */ /* 0x000fca00078ec0ff */
[----:B------:R0:W1:Y:S01]  /*2c310*/  LDS.128 R124, [R148+0x324d0] ;  /* 0x0324d000947c7984 */ /* 0x0000620000000c00 */
[----:B------:R-:W-:Y:S06]  /*2c320*/  BAR.ARV 0x4, 0x180 ;  /* 0x0106000000007b1d */ /* 0x000fec0000002000 */
[----:B------:R-:W-:Y:S05]  /*2c330*/  @P0 BRA `(.L_x_13192) ;  /* 0x00000020003c0947 */ /* 0x000fea0003800000 */
[----:B------:R-:W3:Y:S04]  /*2c340*/  LDL R0, [R1+0x47c] ;  /* 0x00047c0001007983 */ /* 0x000ee80000100800 */
[----:B------:R-:W3:Y:S04]  /*2c350*/  LDL.128 R144, [R1+0x210] ;  /* 0x0002100001907983 */ /* 0x000ee80000100c00 */
        /* <DEDUP_REMOVED lines=27> */
[----:B----4-:R-:W4:Y:S04]  /*2c510*/  LDL.128 R32, [R1+0x3c0] ;  /* 0x0003c00001207983 */ /* 0x010f280000100c00 */
[----:B--2---:R-:W2:Y:S04]  /*2c520*/  LDL.128 R8, [R1+0x3f0] ;  /* 0x0003f00001087983 */ /* 0x004ea80000100c00 */
[----:B------:R-:W2:Y:S04]  /*2c530*/  LDL.128 R12, [R1+0x3e0] ;  /* 0x0003e000010c7983 */ /* 0x000ea80000100c00 */
[----:B------:R-:W2:Y:S01]  /*2c540*/  LDL.128 R4, [R1+0x400] ;  /* 0x0004000001047983 */ /* 0x000ea20000100c00 */
[----:B------:R-:W0:Y:S01]  /*2c550*/  S2R R19, SR_SWINHI ;  /* 0x0000000000137919 */ /* 0x000e220000002f00 */
[----:B-----5:R-:W-:-:S02]  /*2c560*/  MOV R2, R148 ;  /* 0x0000009400027202 */ /* 0x020fc40000000f00 */
[----:B0-----:R-:W-:Y:S01]  /*2c570*/  MOV R3, R19 ;  /* 0x0000001300037202 */ /* 0x001fe20000000f00 */
[----:B------:R-:W-:Y:S05]  /*2c580*/  WARPSYNC.ALL ;  /* 0x0000000000007948 */ /* 0x000fea0003800000 */
[----:B------:R-:W-:Y:S01]  /*2c590*/  ULDC.64 UR4, c[0x0][0xd00] ;  /* 0x0003400000047ab9 */ /* 0x000fe20000000a00 */
[----:B---3--:R-:W-:-:S03]  /*2c5a0*/  IMAD.WIDE R18, R0, 0x2, R2 ;  /* 0x0000000200127825 */ /* 0x008fc600078e0202 */
        /* <DEDUP_REMOVED lines=9> */
[----:B------:R-:W-:-:S02]  /*2c640*/  LOP3.LUT R0, R24, 0x380, RZ, 0xc0, !PT ;  /* 0x0000038018007812 */ /* 0x000fc400078ec0ff */
        /* <DEDUP_REMOVED lines=9> */
[C---:B------:R-:W-:Y:S02]  /*2c6e0*/  IADD3 R201, P1, R18.reuse, 0xc020, RZ ;  /* 0x0000c02012c97810 */ /* 0x040fe40007f3e0ff */
[----:B------:R-:W-:Y:S02]  /*2c6f0*/  IADD3 R171, P5, R18, 0x4020, RZ ;  /* 0x0000402012ab7810 */ /* 0x000fe40007fbe0ff */
        /* <DEDUP_REMOVED lines=10> */
[----:B------:R-:W-:Y:S01]  /*2c7a0*/  LOP3.LUT R172, R172, R173, RZ, 0x3c, !PT ;  /* 0x000000adacac7212 */ /* 0x000fe200078e3cff */
[----:B------:R-:W-:Y:S01]  /*2c7b0*/  IMAD.X R173, RZ, RZ, R19, P0 ;  /* 0x000000ffffad7224 */ /* 0x000fe200000e0613 */
[----:B------:R-:W-:-:S02]  /*2c7c0*/  LOP3.LUT R176, R177, 0x380, RZ, 0xc0, !PT ;  /* 0x00000380b1b07812 */ /* 0x000fc400078ec0ff */
[----:B------:R-:W-:Y:S02]  /*2c7d0*/  LOP3.LUT R178, R179, 0x380, RZ, 0xc0, !PT ;  /* 0x00000380b3b27812 */ /* 0x000fe400078ec0ff */
[----:B------:R-:W-:Y:S02]  /*2c7e0*/  IADD3 R199, P0, R18, 0xc000, RZ ;  /* 0x0000c00012c77810 */ /* 0x000fe40007f1e0ff */
[----:B------:R-:W-:Y:S02]  /*2c7f0*/  SHF.R.U64 R168, R168, 0x3, RZ ;  /* 0x00000003a8a87819 */ /* 0x000fe400000012ff */
[----:B------:R-:W-:Y:S02]  /*2c800*/  SHF.R.U64 R200, R200, 0x3, RZ ;  /* 0x00000003c8c87819 */ /* 0x000fe400000012ff */
[----:B------:R-:W-:Y:S02]  /*2c810*/  SHF.R.U64 R170, R170, 0x3, RZ ;  /* 0x00000003aaaa7819 */ /* 0x000fe400000012ff */
[----:B------:R-:W-:-:S02]  /*2c820*/  MOV R20, R20 ;  /* 0x0000001400147202 */ /* 0x000fc40000000f00 */
[----:B------:R-:W-:Y:S02]  /*2c830*/  LOP3.LUT R21, R18, 0x380, RZ, 0xc0, !PT ;  /* 0x0000038012157812 */ /* 0x000fe400078ec0ff */
[----:B------:R-:W-:Y:S02]  /*2c840*/  SHF.R.U64 R176, R176, 0x3, RZ ;  /* 0x00000003b0b07819 */ /* 0x000fe400000012ff */
[----:B------:R-:W-:Y:S02]  /*2c850*/  SHF.R.U64 R178, R178, 0x3, RZ ;  /* 0x00000003b2b27819 */ /* 0x000fe400000012ff */
[----:B------:R-:W-:Y:S02]  /*2c860*/  LOP3.LUT R198, R199, 0x380, RZ, 0xc0, !PT ;  /* 0x00000380c7c67812 */ /* 0x000fe400078ec0ff */
[----:B------:R-:W-:Y:S01]  /*2c870*/  LOP3.LUT R168, R168, R169, RZ, 0x3c, !PT ;  /* 0x000000a9a8a87212 */ /* 0x000fe200078e3cff */
[--C-:B------:R-:W-:Y:S01]  /*2c880*/  IMAD.X R169, RZ, RZ, R19.reuse, P4 ;  /* 0x000000ffffa97224 */ /* 0x100fe200020e0613 */
[----:B------:R-:W-:Y:S01]  /*2c890*/  LOP3.LUT R200, R200, R201, RZ, 0x3c, !PT ;  /* 0x000000c9c8c87212 */ /* 0x000fe200078e3cff */
[----:B------:R-:W-:Y:S01]  /*2c8a0*/  IMAD.X R201, RZ, RZ, R19, P1 ;  /* 0x000000ffffc97224 */ /* 0x000fe200008e0613 */
[----:B------:R-:W-:-:S02]  /*2c8b0*/  LOP3.LUT R170, R170, R171, RZ, 0x3c, !PT ;  /* 0x000000abaaaa7212 */ /* 0x000fc400078e3cff */
[----:B------:R-:W-:Y:S02]  /*2c8c0*/  IADD3 R195, P4, R18, 0x8040, RZ ;  /* 0x0000804012c37810 */ /* 0x000fe40007f9e0ff */
[----:B------:R-:W-:Y:S02]  /*2c8d0*/  IADD3.X R171, RZ, R19, RZ, P5, !PT ;  /* 0x00000013ffab7210 */ /* 0x000fe40002ffe4ff */
[----:B------:R-:W-:Y:S02]  /*2c8e0*/  SHF.R.U64 R21, R21, 0x3, RZ ;  /* 0x0000000315157819 */ /* 0x000fe400000012ff */
[----:B------:R-:W-:Y:S02]  /*2c8f0*/  ISETP.NE.U32.AND P1, PT, RZ, UR4, PT ;  /* 0x00000004ff007c0c */ /* 0x000fe4000bf25070 */
[----:B------:R-:W-:Y:S01]  /*2c900*/  LOP3.LUT R176, R176, R177, RZ, 0x3c, !PT ;  /* 0x000000b1b0b07212 */ /* 0x000fe200078e3cff */
[--C-:B------:R-:W-:Y:S01]  /*2c910*/  IMAD.X R177, RZ, RZ, R19.reuse, P2 ;  /* 0x000000ffffb17224 */ /* 0x100fe200010e0613 */
[----:B------:R-:W-:Y:S01]  /*2c920*/  LOP3.LUT R178, R178, R179, RZ, 0x3c, !PT ;  /* 0x000000b3b2b27212 */ /* 0x000fe200078e3cff */
[----:B------:R-:W-:Y:S01]  /*2c930*/  IMAD.X R179, RZ, RZ, R19, P3 ;  /* 0x000000ffffb37224 */ /* 0x000fe200018e0613 */
[----:B------:R-:W-:-:S02]  /*2c940*/  IADD3 R197, P5, R18, 0x8060, RZ ;  /* 0x0000806012c57810 */ /* 0x000fc40007fbe0ff */
[----:B------:R-:W-:Y:S02]  /*2c950*/  SHF.R.U64 R198, R198, 0x3, RZ ;  /* 0x00000003c6c67819 */ /* 0x000fe400000012ff */
[C---:B------:R-:W-:Y:S02]  /*2c960*/  IADD3 R203, P2, R18.reuse, 0xc040, RZ ;  /* 0x0000c04012cb7810 */ /* 0x040fe40007f5e0ff */
[----:B------:R-:W-:Y:S02]  /*2c970*/  IADD3 R204, P3, R18, 0xc060, RZ ;  /* 0x0000c06012cc7810 */ /* 0x000fe40007f7e0ff */
[----:B------:R-:W-:Y:S02]  /*2c980*/  LOP3.LUT R194, R195, 0x380, RZ, 0xc0, !PT ;  /* 0x00000380c3c27812 */ /* 0x000fe400078ec0ff */
[----:B------:R-:W-:Y:S02]  /*2c990*/  LOP3.LUT R18, R21, R18, RZ, 0x3c, !PT ;  /* 0x0000001215127212 */ /* 0x000fe400078e3cff */
[----:B------:R-:W-:Y:S01]  /*2c9a0*/  ISETP.NE.AND.EX P1, PT, RZ, UR5, PT, P1 ;  /* 0x00000005ff007c0c */ /* 0x000fe2000bf25310 */
[----:B------:R-:W-:Y:S01]  /*2c9b0*/  ULDC.64 UR4, c[0x0][0xd08] ;  /* 0x0003420000047ab9 */ /* 0x000fe20000000a00 */
[----:B------:R-:W-:-:S02]  /*2c9c0*/  LOP3.LUT R196, R197, 0x380, RZ, 0xc0, !PT ;  /* 0x00000380c5c47812 */ /* 0x000fc400078ec0ff */
[----:B------:R-:W-:Y:S01]  /*2c9d0*/  LOP3.LUT R198, R198, R199, RZ, 0x3c, !PT ;  /* 0x000000c7c6c67212 */ /* 0x000fe200078e3cff */
[----:B------:R-:W-:Y:S01]  /*2c9e0*/  IMAD.X R199, RZ, RZ, R19, P0 ;  /* 0x000000ffffc77224 */ /* 0x000fe200000e0613 */
[----:B------:R-:W-:Y:S02]  /*2c9f0*/  F2FP.F16.F32.PACK_AB R144, R145, R144 ;  /* 0x000000909190723e */ /* 0x000fe400000000ff */
[----:B------:R-:W-:Y:S02]  /*2ca00*/  F2FP.F16.F32.PACK_AB R145, R147, R146 ;  /* 0x000000929391723e */ /* 0x000fe400000000ff */
[----:B------:R-:W-:Y:S02]  /*2ca10*/  F2FP.F16.F32.PACK_AB R136, R137, R136 ;  /* 0x000000888988723e */ /* 0x000fe400000000ff */
[----:B------:R-:W-:Y:S02]  /*2ca20*/  ISETP.NE.U32.AND P0, PT, RZ, UR4, PT ;  /* 0x00000004ff007c0c */ /* 0x000fe4000bf05070 */
[----:B------:R-:W-:-:S02]  /*2ca30*/  SHF.R.U64 R194, R194, 0x3, RZ ;  /* 0x00000003c2c27819 */ /* 0x000fc400000012ff */
[----:B------:R-:W-:Y:S02]  /*2ca40*/  LOP3.LUT R202, R203, 0x380, RZ, 0xc0, !PT ;  /* 0x00000380cbca7812 */ /* 0x000fe400078ec0ff */
[----:B------:R-:W-:Y:S02]  /*2ca50*/  MOV R18, R18 ;  /* 0x0000001200127202 */ /* 0x000fe40000000f00 */
[----:B------:R-:W-:Y:S02]  /*2ca60*/  F2FP.F16.F32.PACK_AB R146, R141, R140 ;  /* 0x0000008c8d92723e */ /* 0x000fe400000000ff */
[----:B------:R-:W-:Y:S01]  /*2ca70*/  F2FP.F16.F32.PACK_AB R147, R143, R142 ;  /* 0x0000008e8f93723e */ /* 0x000fe200000000ff */
[----:B------:R-:W-:Y:S01]  /*2ca80*/  BAR.SYNC.DEFER_BLOCKING 0x1, 0x100 ;  /* 0x0044000000007b1d */ /* 0x000fe20000010000 */
[----:B------:R-:W-:Y:S02]  /*2ca90*/  F2FP.F16.F32.PACK_AB R137, R139, R138 ;  /* 0x0000008a8b89723e */ /* 0x000fe400000000ff */
[----:B------:R-:W-:-:S02]  /*2caa0*/  F2FP.F16.F32.PACK_AB R128, R129, R128 ;  /* 0x000000808180723e */ /* 0x000fc400000000ff */
[----:B------:R-:W-:Y:S02]  /*2cab0*/  SHF.R.U64 R196, R196, 0x3, RZ ;  /* 0x00000003c4c47819 */ /* 0x000fe400000012ff */
[----:B------:R-:W-:Y:S02]  /*2cac0*/  LOP3.LUT R205, R204, 0x380, RZ, 0xc0, !PT ;  /* 0x00000380cccd7812 */ /* 0x000fe400078ec0ff */
[----:B------:R-:W-:Y:S02]  /*2cad0*/  F2FP.F16.F32.PACK_AB R138, R133, R132 ;  /* 0x00000084858a723e */ /* 0x000fe400000000ff */
[----:B------:R-:W-:Y:S02]  /*2cae0*/  F2FP.F16.F32.PACK_AB R139, R135, R134 ;  /* 0x00000086878b723e */ /* 0x000fe400000000ff */
[----:B------:R-:W-:Y:S02]  /*2caf0*/  F2FP.F16.F32.PACK_AB R129, R131, R130 ;  /* 0x000000828381723e */ /* 0x000fe400000000ff */
[----:B------:R-:W-:-:S02]  /*2cb00*/  F2FP.F16.F32.PACK_AB R116, R117, R116 ;  /* 0x000000747574723e */ /* 0x000fc400000000ff */
[----:B------:R-:W-:Y:S02]  /*2cb10*/  MOV R24, R24 ;  /* 0x0000001800187202 */ /* 0x000fe40000000f00 */
        /* <DEDUP_REMOVED lines=9> */
[----:B------:R-:W-:Y:S01]  /*2cbb0*/  ISETP.NE.AND.EX P0, PT, RZ, UR5, PT, P0 ;  /* 0x00000005ff007c0c */ /* 0x000fe2000bf05300 */
        /* <DEDUP_REMOVED lines=65> */
[----:B------:R3:W-:Y:S01]  /*2cfd0*/  STSM.16.M88.4 [R178], R68 ;  /* 0x00000044b2007844 */ /* 0x0007e20000000200 */
[----:B------:R-:W-:Y:S02]  /*2cfe0*/  MOV R200, R200 ;  /* 0x000000c800c87202 */ /* 0x000fe40000000f00 */
[----:B----4-:R-:W-:-:S02]  /*2cff0*/  F2FP.F16.F32.PACK_AB R38, R33, R32 ;  /* 0x000000202126723e */ /* 0x010fc400000000ff */
[----:B------:R-:W-:Y:S02]  /*2d000*/  F2FP.F16.F32.PACK_AB R39, R35, R34 ;  /* 0x000000222327723e */ /* 0x000fe400000000ff */
[----:B------:R-:W-:Y:S02]  /*2d010*/  F2FP.F16.F32.PACK_AB R29, R31, R30 ;  /* 0x0000001e1f1d723e */ /* 0x000fe400000000ff */
[----:B--2---:R-:W-:Y:S01]  /*2d020*/  F2FP.F16.F32.PACK_AB R8, R9, R8 ;  /* 0x000000080908723e */ /* 0x004fe200000000ff */
[----:B------:R3:W-:Y:S01]  /*2d030*/  STSM.16.M88.4 [R194], R60 ;  /* 0x0000003cc2007844 */ /* 0x0007e20000000200 */
[----:B------:R-:W-:Y:S02]  /*2d040*/  MOV R202, R202 ;  /* 0x000000ca00ca7202 */ /* 0x000fe40000000f00 */
[----:B------:R-:W-:Y:S02]  /*2d050*/  F2FP.F16.F32.PACK_AB R30, R13, R12 ;  /* 0x0000000c0d1e723e */ /* 0x000fe400000000ff */
[----:B------:R-:W-:-:S02]  /*2d060*/  F2FP.F16.F32.PACK_AB R31, R15, R14 ;  /* 0x0000000e0f1f723e */ /* 0x000fc400000000ff */
        /* <DEDUP_REMOVED lines=11> */
[----:B0-----:R-:W-:Y:S01]  /*2d120*/  IMAD.WIDE R6, R212, 0x4, R20 ;  /* 0x00000004d4067825 */ /* 0x001fe200078e0214 */
[----:B------:R-:W-:Y:S01]  /*2d130*/  MOV R18, RZ ;  /* 0x000000ff00127202 */ /* 0x000fe20000000f00 */
[----:B------:R-:W-:Y:S02]  /*2d140*/  BAR.SYNC.DEFER_BLOCKING 0x1, 0x100 ;  /* 0x0044000000007b1d */ /* 0x000fe40000010000 */
[----:B------:R-:W-:-:S06]  /*2d150*/  IMAD.U32 R20, RZ, RZ, UR4 ;  /* 0x00000004ff147e24 */ /* 0x000fcc000f8e00ff */
[----:B------:R-:W0:Y:S01]  /*2d160*/  LDC R21, c[0x0][0xce8] ;  /* 0x00033a00ff157b82 */ /* 0x000e220000000800 */
[----:B--2---:R-:W-:Y:S01]  /*2d170*/  @P0 IMAD.WIDE R4, R212, 0x4, R4 ;  /* 0x00000004d4040825 */ /* 0x004fe200078e0204 */
[----:B------:R3:W5:Y:S04]  /*2d180*/  @P1 LDG.E R18, desc[UR44][R6.64] ;  /* 0x0000002c06121981 */ /* 0x000768000c1e1900 */
[----:B------:R3:W5:Y:S01]  /*2d190*/  @P0 LDG.E R20, desc[UR44][R4.64] ;  /* 0x0000002c04140981 */ /* 0x000762000c1e1900 */
[----:B------:R-:W-:Y:S05]  /*2d1a0*/  @P0 BRA `(.L_x_13193) ;  /* 0x0000000000100947 */ /* 0x000fea0003800000 */
[----:B------:R-:W-:Y:S05]  /*2d1b0*/  @!P1 BRA `(.L_x_13193) ;  /* 0x00000000000c9947 */ /* 0x000fea0003800000 */
[----:B---3--:R-:W2:Y:S04]  /*2d1c0*/  LDG.E R5, desc[UR44][R6.64] ;  /* 0x0000002c06057981 */ /* 0x008ea8000c1e1900 */
[----:B-----5:R-:W2:Y:S02]  /*2d1d0*/  LDG.E R20, desc[UR44][R6.64+0x4] ;  /* 0x0000042c06147981 */ /* 0x020ea4000c1e1900 */
[----:B--2---:R-:W-:-:S07]  /*2d1e0*/  IMAD.IADD R20, R20, 0x1, -R5 ;  /* 0x0000000114147824 */ /* 0x004fce00078e0a05 */
.L_x_13193:
[----:B---3--:R-:W2:Y:S04]  /*2d1f0*/  LDL R4, [R1+0x46c] ;  /* 0x00046c0001047983 */ /* 0x008ea80000100800 */
[----:B------:R-:W3:Y:S01]  /*2d200*/  LDL R0, [R1+0x478] ;  /* 0x0004780001007983 */ /* 0x000ee20000100800 */
[----:B0----5:R-:W-:Y:S02]  /*2d210*/  IMAD R20, R20, R21, RZ ;  /* 0x0000001514147224 */ /* 0x021fe400078e02ff */
[----:B------:R-:W-:Y:S01]  /*2d220*/  IMAD.IADD R15, R228, 0x1, R210 ;  /* 0x00000001e40f7824 */ /* 0x000fe200078e02d2 */
[----:B------:R-:W-:Y:S01]  /*2d230*/  ISETP.NE.AND P2, PT, R21, 0x1, PT ;  /* 0x000000011500780c */ /* 0x000fe20003f45270 */
[----:B------:R-:W-:Y:S01]  /*2d240*/  ULDC.64 UR4, c[0x0][0xc90] ;  /* 0x0003240000047ab9 */ /* 0x000fe20000000a00 */
[----:B------:R-:W4:Y:S11]  /*2d250*/  LDL R26, [R1+0x464] ;  /* 0x00046400011a7983 */ /* 0x000f360000100800 */
[----:B------:R-:W0:Y:S08]  /*2d260*/  @P2 LDC R5, c[0x0][0xcec] ;  /* 0x00033b00ff052b82 */ /* 0x000e300000000800 */
[----:B------:R-:W1:Y:S01]  /*2d270*/  @P2 LDC R8, c[0x0][0xcf0] ;  /* 0x00033c00ff082b82 */ /* 0x000e620000000800 */
[----:B------:R-:W-:-:S02]  /*2d280*/  SHF.R.S32.HI R19, RZ, 0x1f, R18 ;  /* 0x0000001fff137819 */ /* 0x000fc40000011412 */
[----:B------:R-:W-:Y:S02]  /*2d290*/  SHF.R.S32.HI R24, RZ, 0x1f, R212 ;  /* 0x0000001fff187819 */ /* 0x000fe400000114d4 */
[----:B------:R-:W-:Y:S02]  /*2d2a0*/  SEL R25, R212, RZ, !P1 ;  /* 0x000000ffd4197207 */ /* 0x000fe40004800000 */
[----:B------:R-:W-:Y:S01]  /*2d2b0*/  SEL R24, R24, RZ, !P1 ;  /* 0x000000ff18187207 */ /* 0x000fe20004800000 */
[----:B------:R-:W4:Y:S08]  /*2d2c0*/  @P2 LDC R81, c[0x0][0xcec] ;  /* 0x00033b00ff512b82 */ /* 0x000f300000000800 */
[----:B------:R-:W4:Y:S01]  /*2d2d0*/  @P2 LDC R83, c[0x0][0xcf0] ;  /* 0x00033c00ff532b82 */ /* 0x000f220000000800 */
[----:B--2---:R-:W-:-:S04]  /*2d2e0*/  LOP3.LUT P0, RZ, R4, 0x3, RZ, 0xc0, !PT ;  /* 0x0000000304ff7812 */ /* 0x004fc8000780c0ff */
[----:B------:R-:W-:-:S13]  /*2d2f0*/  ISETP.GE.OR P3, PT, R15, R20, P0 ;  /* 0x000000140f00720c */ /* 0x000fda0000766670 */
[----:B------:R-:W2:Y:S01]  /*2d300*/  @!P3 LDL R11, [R1+0x430] ;  /* 0x00043000010bb983 */ /* 0x000ea20000100800 */
[----:B---3--:R-:W-:Y:S01]  /*2d310*/  IMAD.IADD R10, R0, 0x1, R210 ;  /* 0x00000001000a7824 */ /* 0x008fe200078e02d2 */
[----:B------:R-:W-:-:S03]  /*2d320*/  SHF.R.S32.HI R0, RZ, 0x1f, R211 ;  /* 0x0000001fff007819 */ /* 0x000fc600000114d3 */
[----:B0-----:R-:W-:-:S04]  /*2d330*/  @P2 IMAD.HI.U32 R5, R10, R5, RZ ;  /* 0x000000050a052227 */ /* 0x001fc800078e00ff */
[----:B------:R-:W-:Y:S02]  /*2d340*/  IMAD R6, R0, UR4, RZ ;  /* 0x0000000400067c24 */ /* 0x000fe4000f8e02ff */
[----:B------:R-:W-:Y:S01]  /*2d350*/  IMAD.MOV.U32 R4, RZ, RZ, R10 ;  /* 0x000000ffff047224 */ /* 0x000fe200078e000a */
[----:B-1----:R-:W-:Y:S01]  /*2d360*/  @P2 SHF.R.U32.HI R4, RZ, R8, R5 ;  /* 0x00000008ff042219 */ /* 0x002fe20000011605 */
[C---:B------:R-:W-:Y:S02]  /*2d370*/  IMAD R5, R211.reuse, UR5, R6 ;  /* 0x00000005d3057c24 */ /* 0x040fe4000f8e0206 */
[----:B------:R-:W-:Y:S01]  /*2d380*/  IMAD.WIDE.U32 R6, R211, UR4, R18 ;  /* 0x00000004d3067c25 */ /* 0x000fe2000f8e0012 */
[----:B------:R-:W-:-:S03]  /*2d390*/  ULDC.64 UR4, c[0x0][0xc98] ;  /* 0x0003260000047ab9 */ /* 0x000fc60000000a00 */
[----:B------:R-:W-:Y:S02]  /*2d3a0*/  IMAD.MOV R9, RZ, RZ, -R4 ;  /* 0x000000ffff097224 */ /* 0x000fe400078e0a04 */
[----:B------:R-:W-:Y:S02]  /*2d3b0*/  IMAD.IADD R7, R7, 0x1, R5 ;  /* 0x0000000107077824 */ /* 0x000fe400078e0205 */
[----:B------:R-:W-:Y:S02]  /*2d3c0*/  IMAD R9, R21, R9, R10 ;  /* 0x0000000915097224 */ /* 0x000fe400078e020a */
[----:B------:R-:W-:Y:S02]  /*2d3d0*/  IMAD R8, R24, UR4, RZ ;  /* 0x0000000418087c24 */ /* 0x000fe4000f8e02ff */
[C---:B------:R-:W-:Y:S01]  /*2d3e0*/  IMAD.WIDE.U32 R6, R25.reuse, UR4, R6 ;  /* 0x0000000419067c25 */ /* 0x040fe2000f8e0006 */
[----:B------:R-:W-:Y:S02]  /*2d3f0*/  SHF.R.S32.HI R5, RZ, 0x1f, R9 ;  /* 0x0000001fff057819 */ /* 0x000fe40000011409 */
[----:B------:R-:W-:Y:S01]  /*2d400*/  SHF.R.S32.HI R13, RZ, 0x1f, R4 ;  /* 0x0000001fff0d7819 */ /* 0x000fe20000011404 */
[----:B------:R-:W-:Y:S01]  /*2d410*/  IMAD R8, R25, UR5, R8 ;  /* 0x0000000519087c24 */ /* 0x000fe2000f8e0208 */
[----:B------:R-:W-:Y:S01]  /*2d420*/  IADD3 R4, P1, R4, R6, RZ ;  /* 0x0000000604047210 */ /* 0x000fe20007f3e0ff */
[----:B------:R-:W-:-:S02]  /*2d430*/  ULDC.64 UR4, c[0x0][0xc88] ;  /* 0x0003220000047ab9 */ /* 0x000fc40000000a00 */
        /* <DEDUP_REMOVED lines=9> */
[----:B------:R-:W-:-:S03]  /*2d4d0*/  ULDC.64 UR4, c[0x0][0xba0] ;  /* 0x0002e80000047ab9 */ /* 0x000fc60000000a00 */
[----:B------:R-:W2:Y:S01]  /*2d4e0*/  SHFL.IDX PT, R7, R4, RZ, 0x1c1f ;  /* 0x001c1fff04077589 */ /* 0x000ea200000e0000 */
[----:B------:R-:W-:-:S05]  /*2d4f0*/  VIADD R5, R15, 0x8 ;  /* 0x000000080f057836 */ /* 0x000fca0000000000 */
[----:B------:R-:W-:Y:S01]  /*2d500*/  ISETP.GE.OR P0, PT, R5, R20, P0 ;  /* 0x000000140500720c */ /* 0x000fe20000706670 */
[----:B------:R-:W-:Y:S01]  /*2d510*/  IMAD R5, R218, 0x40, R186 ;  /* 0x00000040da057824 */ /* 0x000fe200078e02ba */
[----:B--2---:R0:W-:Y:S11]  /*2d520*/  @!P3 ST.E desc[UR44][R6.64], R11 ;  /* 0x0000000b0600b985 */ /* 0x0041f6000c10192c */
[----:B------:R-:W2:Y:S01]  /*2d530*/  @!P0 LDL R63, [R1+0x434] ;  /* 0x00043400013f8983 */ /* 0x000ea20000100800 */
[----:B------:R-:W-:-:S03]  /*2d540*/  IMAD.WIDE R2, R5, 0x2, R2 ;  /* 0x0000000205027825 */ /* 0x000fc600078e0202 */
        /* <DEDUP_REMOVED lines=11> */
[----:B------:R-:W-:Y:S02]  /*2d600*/  LOP3.LUT R8, R8, R9, RZ, 0x3c, !PT ;  /* 0x0000000908087212 */ /* 0x000fe400078e3cff */
[----:B------:R-:W-:Y:S01]  /*2d610*/  LOP3.LUT R12, R12, R13, RZ, 0x3c, !PT ;  /* 0x0000000d0c0c7212 */ /* 0x000fe200078e3cff */
[----:B------:R-:W-:Y:S01]  /*2d620*/  IMAD.X R13, RZ, RZ, R3, P5 ;  /* 0x000000ffff0d7224 */ /* 0x000fe200028e0603 */
[----:B------:R-:W-:-:S02]  /*2d630*/  IADD3.X R9, RZ, R3, RZ, P1, !PT ;  /* 0x00000003ff097210 */ /* 0x000fc40000ffe4ff */
        /* <DEDUP_REMOVED lines=25> */
[----:B------:R-:W-:-:S03]  /*2d7d0*/  LOP3.LUT R60, R61, 0x380, RZ, 0xc0, !PT ;  /* 0x000003803d3c7812 */ /* 0x000fc600078ec0ff */
[----:B------:R1:W2:Y:S01]  /*2d7e0*/  SHFL.IDX PT, R59, R4, 0x1, 0x1c1f ;  /* 0x003c1f00043b7f89 */ /* 0x0002a200000e0000 */
[----:B------:R-:W-:Y:S02]  /*2d7f0*/  LOP3.LUT R48, R49, 0x380, RZ, 0xc0, !PT ;  /* 0x0000038031307812 */ /* 0x000fe400078ec0ff */
[----:B------:R-:W-:Y:S02]  /*2d800*/  LOP3.LUT R52, R53, 0x380, RZ, 0xc0, !PT ;  /* 0x0000038035347812 */ /* 0x000fe400078ec0ff */
[----:B------:R-:W-:Y:S02]  /*2d810*/  LOP3.LUT R56, R57, 0x380, RZ, 0xc0, !PT ;  /* 0x0000038039387812 */ /* 0x000fe400078ec0ff */
        /* <DEDUP_REMOVED lines=17> */
[----:B-1----:R-:W-:Y:S02]  /*2d930*/  LOP3.LUT R4, R5, 0x380, RZ, 0xc0, !PT ;  /* 0x0000038005047812 */ /* 0x002fe400078ec0ff */
        /* <DEDUP_REMOVED lines=15> */
[----:B------:R-:W-:-:S02]  /*2da30*/  LOP3.LUT R76, R4, R5, RZ, 0x3c, !PT ;  /* 0x00000005044c7212 */ /* 0x000fc400078e3cff */
[----:B------:R-:W-:Y:S01]  /*2da40*/  IADD3.X R65, RZ, R3, RZ, P3, !PT ;  /* 0x00000003ff417210 */ /* 0x000fe20001ffe4ff */
[----:B------:R-:W-:Y:S01]  /*2da50*/  BSSY B1, `(.L_x_13194) ;  /* 0x0000059000017945 */ /* 0x000fe20003800000 */
[----:B--2---:R0:W-:Y:S04]  /*2da60*/  @!P0 ST.E desc[UR44][R58.64], R63 ;  /* 0x0000003f3a008985 */ /* 0x0041e8000c10192c */
[----:B------:R1:W5:Y:S04]  /*2da70*/  LD.E.128 R4, desc[UR44][R2.64] ;  /* 0x0000002c02047980 */ /* 0x000368000c101d00 */
[----:B------:R-:W5:Y:S04]  /*2da80*/  LD.E.128 R8, desc[UR44][R8.64] ;  /* 0x0000002c08087980 */ /* 0x000f68000c101d00 */
[----:B------:R-:W5:Y:S01]  /*2da90*/  LD.E.128 R12, desc[UR44][R12.64] ;  /* 0x0000002c0c0c7980 */ /* 0x000f62000c101d00 */
[----:B-1----:R-:W-:-:S03]  /*2daa0*/  IMAD R3, R19, UR4, RZ ;  /* 0x0000000413037c24 */ /* 0x002fc6000f8e02ff */
[----:B------:R-:W5:Y:S01]  /*2dab0*/  LD.E.128 R28, desc[UR44][R28.64] ;  /* 0x0000002c1c1c7980 */ /* 0x000f62000c101d00 */
[C---:B------:R-:W-:Y:S02]  /*2dac0*/  IMAD R19, R18.reuse, UR5, R3 ;  /* 0x0000000512137c24 */ /* 0x040fe4000f8e0203 */
[----:B------:R-:W-:Y:S01]  /*2dad0*/  IMAD.WIDE.U32 R2, R18, UR4, RZ ;  /* 0x0000000412027c25 */ /* 0x000fe2000f8e00ff */
[----:B------:R-:W-:Y:S01]  /*2dae0*/  ULDC.64 UR4, c[0x0][0xbe8] ;  /* 0x0002fa0000047ab9 */ /* 0x000fe20000000a00 */
[----:B------:R-:W5:Y:S02]  /*2daf0*/  LD.E.128 R32, desc[UR44][R32.64] ;  /* 0x0000002c20207980 */ /* 0x000f64000c101d00 */
[----:B------:R-:W-:Y:S02]  /*2db00*/  IMAD.IADD R3, R3, 0x1, R19 ;  /* 0x0000000103037824 */ /* 0x000fe400078e0213 */
[----:B----4-:R-:W-:Y:S01]  /*2db10*/  IMAD R19, R26, 0x20, R218 ;  /* 0x000000201a137824 */ /* 0x010fe200078e02da */
        /* <DEDUP_REMOVED lines=8> */
[----:B------:R-:W-:Y:S02]  /*2dba0*/  @P2 IMAD.HI.U32 R0, R26, R81, RZ ;  /* 0x000000511a002227 */ /* 0x000fe400078e00ff */
[----:B------:R-:W5:Y:S02]  /*2dbb0*/  LD.E.128 R48, desc[UR44][R48.64] ;  /* 0x0000002c30307980 */ /* 0x000f64000c101d00 */
[----:B------:R-:W-:-:S02]  /*2dbc0*/  IMAD.IADD R3, R3, 0x1, R19 ;  /* 0x0000000103037824 */ /* 0x000fc400078e0213 */
[----:B------:R-:W-:Y:S01]  /*2dbd0*/  IMAD.MOV.U32 R19, RZ, RZ, R26 ;  /* 0x000000ffff137224 */ /* 0x000fe200078e001a */
[----:B------:R-:W-:Y:S01]  /*2dbe0*/  @P2 SHF.R.U32.HI R19, RZ, R83, R0 ;  /* 0x00000053ff132219 */ /* 0x000fe20000011600 */
[----:B------:R-:W-:Y:S01]  /*2dbf0*/  IMAD R24, R24, UR4, RZ ;  /* 0x0000000418187c24 */ /* 0x000fe2000f8e02ff */
[----:B------:R-:W5:Y:S02]  /*2dc00*/  LD.E.128 R52, desc[UR44][R52.64] ;  /* 0x0000002c34347980 */ /* 0x000f64000c101d00 */
[--C-:B------:R-:W-:Y:S01]  /*2dc10*/  SHF.R.S32.HI R0, RZ, 0x1f, R19.reuse ;  /* 0x0000001fff007819 */ /* 0x100fe20000011413 */
[----:B------:R-:W-:Y:S01]  /*2dc20*/  IMAD.MOV R18, RZ, RZ, -R19 ;  /* 0x000000ffff127224 */ /* 0x000fe200078e0a13 */
[----:B0-----:R-:W5:Y:S01]  /*2dc30*/  LD.E.128 R56, desc[UR44][R56.64] ;  /* 0x0000002c38387980 */ /* 0x001f62000c101d00 */
[C---:B------:R-:W-:Y:S02]  /*2dc40*/  IMAD R81, R25.reuse, UR5, R24 ;  /* 0x0000000519517c24 */ /* 0x040fe4000f8e0218 */
[----:B------:R-:W-:Y:S01]  /*2dc50*/  IMAD.WIDE.U32 R2, R25, UR4, R2 ;  /* 0x0000000419027c25 */ /* 0x000fe2000f8e0002 */
[----:B------:R-:W-:Y:S01]  /*2dc60*/  ULDC.64 UR4, c[0x0][0xbe0] ;  /* 0x0002f80000047ab9 */ /* 0x000fe20000000a00 */
[----:B------:R-:W5:Y:S02]  /*2dc70*/  LD.E.128 R60, desc[UR44][R60.64] ;  /* 0x0000002c3c3c7980 */ /* 0x000f64000c101d00 */
[----:B------:R-:W-:-:S02]  /*2dc80*/  IMAD R0, R0, UR4, RZ ;  /* 0x0000000400007c24 */ /* 0x000fc4000f8e02ff */
[----:B------:R-:W-:Y:S01]  /*2dc90*/  IMAD R21, R21, R18, R26 ;  /* 0x0000001215157224 */ /* 0x000fe200078e021a */
[----:B------:R-:W5:Y:S01]  /*2dca0*/  LD.E.128 R64, desc[UR44][R64.64] ;  /* 0x0000002c40407980 */ /* 0x000f62000c101d00 */
[----:B------:R-:W-:-:S03]  /*2dcb0*/  IMAD.IADD R3, R3, 0x1, R81 ;  /* 0x0000000103037824 */ /* 0x000fc600078e0251 */
[----:B------:R-:W5:Y:S01]  /*2dcc0*/  LD.E.128 R68, desc[UR44][R68.64] ;  /* 0x0000002c44447980 */ /* 0x000f62000c101d00 */
[----:B------:R-:W-:-:S03]  /*2dcd0*/  IMAD R25, R19, UR5, R0 ;  /* 0x0000000513197c24 */ /* 0x000fc6000f8e0200 */
[----:B------:R-:W5:Y:S01]  /*2dce0*/  LD.E.128 R72, desc[UR44][R72.64] ;  /* 0x0000002c48487980 */ /* 0x000f62000c101d00 */
[----:B------:R-:W-:-:S03]  /*2dcf0*/  SHF.R.S32.HI R0, RZ, 0x1f, R21 ;  /* 0x0000001fff007819 */ /* 0x000fc60000011415 */
[----:B------:R-:W5:Y:S01]  /*2dd00*/  LD.E.128 R76, desc[UR44][R76.64] ;  /* 0x0000002c4c4c7980 */ /* 0x000f62000c101d00 */
        /* <DEDUP_REMOVED lines=10> */
[----:B------:R-:W-:Y:S01]  /*2ddb0*/  IADD3 R83, R218, R210, RZ ;  /* 0x000000d2da537210 */ /* 0x000fe20007ffe0ff */
[----:B------:R-:W-:-:S04]  /*2ddc0*/  IMAD.WIDE.U32 R2, R21, UR4, R2 ;  /* 0x0000000415027c25 */ /* 0x000fc8000f8e0002 */
[----:B------:R-:W-:Y:S01]  /*2ddd0*/  IMAD R25, R21, UR5, R0 ;  /* 0x0000000515197c24 */ /* 0x000fe2000f8e0200 */
[-C--:B------:R-:W-:Y:S01]  /*2dde0*/  ISETP.GE.AND P2, PT, R83, R20.reuse, PT ;  /* 0x000000145300720c */ /* 0x080fe20003f46270 */
[----:B------:R-:W-:Y:S01]  /*2ddf0*/  VIADD R0, R148, 0x32420 ;  /* 0x0003242094007836 */ /* 0x000fe20000000000 */
[----:B------:R-:W-:Y:S01]  /*2de00*/  ULDC.64 UR4, c[0x0][0xb80] ;  /* 0x0002e00000047ab9 */ /* 0x000fe20000000a00 */
[----:B------:R-:W-:Y:S01]  /*2de10*/  IMAD.IADD R3, R3, 0x1, R25 ;  /* 0x0000000103037824 */ /* 0x000fe200078e0219 */
[C---:B------:R-:W-:Y:S01]  /*2de20*/  LEA R21, P3, R2.reuse, UR4, 0x1 ;  /* 0x0000000402157c11 */ /* 0x040fe2000f8608ff */
[----:B------:R-:W-:Y:S01]  /*2de30*/  VIADD R19, R83, 0x20 ;  /* 0x0000002053137836 */ /* 0x000fe20000000000 */
[----:B------:R-:W-:Y:S02]  /*2de40*/  PRMT R0, RZ, 0x654, R0 ;  /* 0x00000654ff007816 */ /* 0x000fe40000000000 */
[----:B------:R-:W-:Y:S02]  /*2de50*/  LEA.HI.X R26, R2, UR5, R3, 0x1, P3 ;  /* 0x00000005021a7c11 */ /* 0x000fe400098f0c03 */
[-C--:B------:R-:W-:Y:S01]  /*2de60*/  ISETP.GE.AND P1, PT, R19, R20.reuse, PT ;  /* 0x000000141300720c */ /* 0x080fe20003f26270 */
[----:B------:R-:W-:Y:S01]  /*2de70*/  VIADD R19, R83, 0x40 ;  /* 0x0000004053137836 */ /* 0x000fe20000000000 */
[----:B0-----:R0:W1:Y:S01]  /*2de80*/  SHFL.IDX PT, R80, R21, RZ, 0x181f ;  /* 0x00181fff15507589 */ /* 0x00106200000e0000 */
[----:B------:R2:W-:Y:S03]  /*2de90*/  SYNCS.ARRIVE.TRANS64.RED.A1T0 RZ, [R0+URZ], RZ ;  /* 0x000000ff00ff79a7 */ /* 0x0005e6000810043f */
[----:B------:R-:W-:Y:S01]  /*2dea0*/  ISETP.GE.AND P0, PT, R19, R20, PT ;  /* 0x000000141300720c */ /* 0x000fe20003f06270 */
[----:B--2---:R0:W2:Y:S01]  /*2deb0*/  SHFL.IDX PT, R0, R26, RZ, 0x181f ;  /* 0x00181fff1a007589 */ /* 0x0040a200000e0000 */
        /* <DEDUP_REMOVED lines=18> */
.L_x_13195:
[----:B------:R-:W-:Y:S05]  /*2dfe0*/  BSYNC B1 ;  /* 0x0000000000017941 */ /* 0x000fea0003800000 */
.L_x_13194:
[----:B--2---:R2:W4:Y:S01]  /*2dff0*/  SHFL.IDX PT, R0, R26, 0x1, 0x181f ;  /* 0x00381f001a007f89 */ /* 0x00452200000e0000 */
        /* <DEDUP_REMOVED lines=8> */
[----:B---3--:R-:W-:-:S04]  /*2e080*/  @!P4 LEA R2, P5, R186, R18, 0x1 ;  /* 0x00000012ba02c211 */ /* 0x008fc800078a08ff */
[----:B----4-:R-:W-:Y:S02]  /*2e090*/  @!P4 LEA.HI.X R3, R186, R0, R217, 0x1, P5 ;  /* 0x00000000ba03c211 */ /* 0x010fe400028f0cd9 */
[----:B-----5:R-:W-:-:S03]  /*2e0a0*/  @!P3 LEA R4, P5, R188, R18, 0x1 ;  /* 0x00000012bc04b211 */ /* 0x020fc600078a08ff */
        /* <DEDUP_REMOVED lines=9> */
.L_x_13197:
[----:B------:R-:W-:Y:S05]  /*2e140*/  BSYNC B1 ;  /* 0x0000000000017941 */ /* 0x000fea0003800000 */
.L_x_13196:
[----:B----4-:R4:W0:Y:S01]  /*2e150*/  SHFL.IDX PT, R0, R26, 0x2, 0x181f ;  /* 0x00581f001a007f89 */ /* 0x01082200000e0000 */
        /* <DEDUP_REMOVED lines=20> */
.L_x_13199:
[----:B------:R-:W-:Y:S05]  /*2e2a0*/  BSYNC B1 ;  /* 0x0000000000017941 */ /* 0x000fea0003800000 */
.L_x_13198:
[----:B0-----:R-:W-:Y:S01]  /*2e2b0*/  VIADD R3, R83, 0x60 ;  /* 0x0000006053037836 */ /* 0x001fe20000000000 */
[----:B--2-4-:R-:W2:Y:S04]  /*2e2c0*/  SHFL.IDX PT, R26, R26, 0x3, 0x181f ;  /* 0x00781f001a1a7f89 */ /* 0x014ea800000e0000 */
        /* <DEDUP_REMOVED lines=10> */
[-C--:B--2---:R-:W-:Y:S02]  /*2e370*/  @!P3 LEA.HI.X R3, R186, R26.reuse, R217, 0x1, P0 ;  /* 0x0000001aba03b211 */ /* 0x084fe400000f0cd9 */
        /* <DEDUP_REMOVED lines=11> */
.L_x_13192:
[----:B------:R-:W-:Y:S01]  /*2e430*/  ULDC.64 UR4, c[0x0][0xd00] ;  /* 0x0003400000047ab9 */ /* 0x000fe20000000a00 */
[----:B-----5:R-:W3:Y:S01]  /*2e440*/  LDC.64 R2, c[0x0][0xd00] ;  /* 0x00034000ff027b82 */ /* 0x020ee20000000a00 */
[----:B------:R-:W-:Y:S01]  /*2e450*/  ISETP.NE.U32.AND P0, PT, RZ, UR4, PT ;  /* 0x00000004ff007c0c */ /* 0x000fe2000bf05070 */
[----:B------:R-:W-:-:S03]  /*2e460*/  IMAD.MOV.U32 R0, RZ, RZ, RZ ;  /* 0x000000ffff007224 */ /* 0x000fc600078e00ff */
[----:B------:R-:W-:Y:S01]  /*2e470*/  ISETP.NE.AND.EX P0, PT, RZ, UR5, PT, P0 ;  /* 0x00000005ff007c0c */ /* 0x000fe2000bf05300 */
[----:B------:R-:W-:Y:S02]  /*2e480*/  ULDC.64 UR4, c[0x0][0xd08] ;  /* 0x0003420000047ab9 */ /* 0x000fe40000000a00 */
[----:B------:R-:W-:Y:S01]  /*2e490*/  ISETP.NE.U32.AND P1, PT, RZ, UR4, PT ;  /* 0x00000004ff007c0c */ /* 0x000fe2000bf25070 */
[----:B------:R-:W2:Y:S03]  /*2e4a0*/  LDC R19, c[0x0][0xce8] ;  /* 0x00033a00ff137b82 */ /* 0x000ea60000000800 */
[----:B------:R-:W-:Y:S01]  /*2e4b0*/  ISETP.NE.AND.EX P1, PT, RZ, UR5, PT, P1 ;  /* 0x00000005ff007c0c */ /* 0x000fe2000bf25310 */
[----:B---3--:R-:W-:-:S12]  /*2e4c0*/  IMAD.WIDE R2, R212, 0x4, R2 ;  /* 0x00000004d4027825 */ /* 0x008fd800078e0202 */
[----:B------:R-:W3:Y:S01]  /*2e4d0*/  @P1 LDC.64 R4, c[0x0][0xd08] ;  /* 0x00034200ff041b82 */ /* 0x000ee20000000a00 */
[----:B------:R-:W-:Y:S02]  /*2e4e0*/  ULDC UR4, c[0x0][0xb88] ;  /* 0x0002e20000047ab9 */ /* 0x000fe40000000800 */
[----:B------:R-:W-:Y:S01]  /*2e4f0*/  IMAD.U32 R6, RZ, RZ, UR4 ;  /* 0x00000004ff067e24 */ /* 0x000fe2000f8e00ff */
[----:B------:R0:W5:Y:S01]  /*2e500*/  @P0 LDG.E R0, desc[UR44][R2.64] ;  /* 0x0000002c02000981 */ /* 0x000162000c1e1900 */
[----:B---3--:R-:W-:-:S05]  /*2e510*/  @P1 IMAD.WIDE R4, R212, 0x4, R4 ;  /* 0x00000004d4041825 */ /* 0x008fca00078e0204 */
[----:B------:R0:W5:Y:S01]  /*2e520*/  @P1 LDG.E R6, desc[UR44][R4.64] ;  /* 0x0000002c04061981 */ /* 0x000162000c1e1900 */
[----:B--2---:R-:W-:Y:S02]  /*2e530*/  ISETP.NE.AND P2, PT, R19, 0x1, PT ;  /* 0x000000011300780c */ /* 0x004fe40003f45270 */
        /* <DEDUP_REMOVED lines=9> */
.L_x_13201:
[----:B------:R-:W-:Y:S01]  /*2e5d0*/  BSSY B1, `(.L_x_13202) ;  /* 0x000002d000017945 */ /* 0x000fe20003800000 */
[----:B------:R-:W-:Y:S02]  /*2e5e0*/  SHF.R.S32.HI R10, RZ, 0x1f, R211 ;  /* 0x0000001fff0a7819 */ /* 0x000fe400000114d3 */
[----:B------:R-:W-:Y:S02]  /*2e5f0*/  SEL R13, R212, RZ, !P0 ;  /* 0x000000ffd40d7207 */ /* 0x000fe40004000000 */
[----:B------:R-:W-:Y:S02]  /*2e600*/  SEL R12, R7, RZ, !P0 ;  /* 0x000000ff070c7207 */ /* 0x000fe40004000000 */
[----:B-----5:R-:W-:Y:S01]  /*2e610*/  SHF.R.S32.HI R11, RZ, 0x1f, R0 ;  /* 0x0000001fff0b7819 */ /* 0x020fe20000011400 */
[----:B------:R-:W-:Y:S06]  /*2e620*/  @P3 BRA `(.L_x_13203) ;  /* 0x00000000009c3947 */ /* 0x000fec0003800000 */
[----:B------:R-:W0:Y:S01]  /*2e630*/  S2R R3, SR_TID.X ;  /* 0x0000000000037919 */ /* 0x000e220000002100 */
[----:B------:R-:W5:Y:S02]  /*2e640*/  LDC R14, c[0x0][0xce8] ;  /* 0x00033a00ff0e7b82 */ /* 0x000f640000000800 */
[----:B-----5:R-:W-:Y:S01]  /*2e650*/  IMAD R2, R6, R14, RZ ;  /* 0x0000000e06027224 */ /* 0x020fe200078e02ff */
[----:B0-----:R-:W-:-:S04]  /*2e660*/  IADD3 R9, R210, -0x80, R3 ;  /* 0xffffff80d2097810 */ /* 0x001fc80007ffe003 */
        /* <DEDUP_REMOVED lines=9> */
[----:B------:R-:W0:Y:S01]  /*2e700*/  @P0 LDC R4, c[0x0][0xcec] ;  /* 0x00033b00ff040b82 */ /* 0x000e220000000800 */
[----:B------:R-:W-:Y:S01]  /*2e710*/  IMAD R7, R211, UR5, R8 ;  /* 0x00000005d3077c24 */ /* 0x000fe2000f8e0208 */
[----:B------:R-:W-:-:S03]  /*2e720*/  ULDC.64 UR4, c[0x0][0xc98] ;  /* 0x0003260000047ab9 */ /* 0x000fc60000000a00 */
[----:B------:R-:W-:-:S03]  /*2e730*/  IMAD.IADD R3, R3, 0x1, R7 ;  /* 0x0000000103037824 */ /* 0x000fc600078e0207 */
[----:B------:R-:W5:Y:S01]  /*2e740*/  @P0 LDC R15, c[0x0][0xcf0] ;  /* 0x00033c00ff0f0b82 */ /* 0x000f620000000800 */
[----:B------:R-:W-:-:S04]  /*2e750*/  IMAD.WIDE.U32 R2, R13, UR4, R2 ;  /* 0x000000040d027c25 */ /* 0x000fc8000f8e0002 */
[----:B0-----:R-:W-:-:S05]  /*2e760*/  @P0 IMAD.HI.U32 R4, R9, R4, RZ ;  /* 0x0000000409040227 */ /* 0x001fca00078e00ff */
[----:B-----5:R-:W-:Y:S01]  /*2e770*/  @P0 SHF.R.U32.HI R5, RZ, R15, R4 ;  /* 0x0000000fff050219 */ /* 0x020fe20000011604 */
        /* <DEDUP_REMOVED lines=18> */
.L_x_13203:
[----:B------:R-:W-:Y:S05]  /*2e8a0*/  BSYNC B1 ;  /* 0x0000000000017941 */ /* 0x000fea0003800000 */
.L_x_13202:
[----:B0-----:R-:W5:Y:S01]  /*2e8b0*/  LDL R4, [R1+0x464] ;  /* 0x0004640001047983 */ /* 0x001f620000100800 */
[----:B------:R-:W-:Y:S02]  /*2e8c0*/  ULDC.64 UR4, c[0x0][0xba0] ;  /* 0x0002e80000047ab9 */ /* 0x000fe40000000a00 */
[----:B------:R-:W-:-:S04]  /*2e8d0*/  IMAD R3, R11, UR4, RZ ;  /* 0x000000040b037c24 */ /* 0x000fc8000f8e02ff */
[C---:B------:R-:W-:Y:S02]  /*2e8e0*/  IMAD R5, R0.reuse, UR5, R3 ;  /* 0x0000000500057c24 */ /* 0x040fe4000f8e0203 */
[----:B------:R-:W-:Y:S01]  /*2e8f0*/  IMAD.WIDE.U32 R2, R0, UR4, RZ ;  /* 0x0000000400027c25 */ /* 0x000fe2000f8e00ff */
[----:B------:R-:W-:-:S03]  /*2e900*/  ULDC.64 UR4, c[0x0][0xbe8] ;  /* 0x0002fa0000047ab9 */ /* 0x000fc60000000a00 */
[----:B------:R-:W-:Y:S02]  /*2e910*/  IMAD.IADD R3, R3, 0x1, R5 ;  /* 0x0000000103037824 */ /* 0x000fe400078e0205 */
[----:B------:R-:W-:-:S04]  /*2e920*/  IMAD.WIDE.U32 R2, R211, UR4, R2 ;  /* 0x00000004d3027c25 */ /* 0x000fc8000f8e0002 */
[----:B-----5:R-:W-:Y:S02]  /*2e930*/  IMAD R7, R4, 0x20, R218 ;  /* 0x0000002004077824 */ /* 0x020fe400078e02da */
[----:B------:R-:W-:Y:S02]  /*2e940*/  IMAD R4, R10, UR4, RZ ;  /* 0x000000040a047c24 */ /* 0x000fe4000f8e02ff */
[----:B------:R-:W-:Y:S02]  /*2e950*/  IMAD.IADD R9, R210, 0x1, R7 ;  /* 0x00000001d2097824 */ /* 0x000fe400078e0207 */
[----:B------:R-:W-:Y:S01]  /*2e960*/  IMAD R7, R211, UR5, R4 ;  /* 0x00000005d3077c24 */ /* 0x000fe2000f8e0204 */
[----:B------:R-:W-:Y:S01]  /*2e970*/  ULDC.64 UR4, c[0x0][0xbf0] ;  /* 0x0002fc0000047ab9 */ /* 0x000fe20000000a00 */
[----:B--2---:R-:W-:-:S04]  /*2e980*/  @P2 IMAD.HI.U32 R0, R9, R18, RZ ;  /* 0x0000001209002227 */ /* 0x004fc800078e00ff */
[----:B------:R-:W-:Y:S01]  /*2e990*/  IMAD.MOV.U32 R5, RZ, RZ, R9 ;  /* 0x000000ffff057224 */ /* 0x000fe200078e0009 */
[----:B---3--:R-:W-:Y:S01]  /*2e9a0*/  @P2 SHF.R.U32.HI R5, RZ, R21, R0 ;  /* 0x00000015ff052219 */ /* 0x008fe20000011600 */
[----:B------:R-:W-:Y:S02]  /*2e9b0*/  IMAD R4, R12, UR4, RZ ;  /* 0x000000040c047c24 */ /* 0x000fe4000f8e02ff */
[----:B------:R-:W-:Y:S01]  /*2e9c0*/  IMAD.IADD R3, R3, 0x1, R7 ;  /* 0x0000000103037824 */ /* 0x000fe200078e0207 */
[----:B------:R-:W-:Y:S01]  /*2e9d0*/  SHF.R.S32.HI R0, RZ, 0x1f, R5 ;  /* 0x0000001fff007819 */ /* 0x000fe20000011405 */
        /* <DEDUP_REMOVED lines=23> */
.L_x_13414:
        /* <DEDUP_REMOVED lines=22> */
.L_x_13206:
[----:B------:R-:W-:Y:S05]  /*2ecb0*/  BSYNC B1 ;  /* 0x0000000000017941 */ /* 0x000fea0003800000 */
.L_x_13205:
[----:B------:R-:W-:-:S03]  /*2ecc0*/  UMOV UR4, 0xffffffff ;  /* 0xffffffff00047882 */ /* 0x000fc60000000000 */
[----:B------:R-:W-:Y:S05]  /*2ecd0*/  BRA.DIV UR4, `(.L_x_13207) ;  /* 0x0000009a04487947 */ /* 0x000fea000b800000 */
[----:B--2---:R2:W0:Y:S04]  /*2ece0*/  SHFL.IDX PT, R0, R3, 0x1, 0x181f ;  /* 0x00381f0003007f89 */ /* 0x00442800000e0000 */
[----:B---3--:R2:W3:Y:S02]  /*2ecf0*/  SHFL.IDX PT, R14, R2, 0x1, 0x181f ;  /* 0x00381f00020e7f89 */ /* 0x0084e400000e0000 */
.L_x_13418:
        /* <DEDUP_REMOVED lines=21> */
.L_x_13209:
[----:B------:R-:W-:Y:S05]  /*2ee50*/  BSYNC B1 ;  /* 0x0000000000017941 */ /* 0x000fea0003800000 */
.L_x_13208:
[----:B------:R-:W-:-:S03]  /*2ee60*/  UMOV UR4, 0xffffffff ;  /* 0xffffffff00047882 */ /* 0x000fc60000000000 */
[----:B------:R-:W-:Y:S05]  /*2ee70*/  BRA.DIV UR4, `(.L_x_13210) ;  /* 0x0000009a04287947 */ /* 0x000fea000b800000 */
[----:B0-----:R0:W0:Y:S04]  /*2ee80*/  SHFL.IDX PT, R0, R3, 0x2, 0x181f ;  /* 0x00581f0003007f89 */ /* 0x00102800000e0000 */
[----:B---3--:R3:W0:Y:S02]  /*2ee90*/  SHFL.IDX PT, R14, R2, 0x2, 0x181f ;  /* 0x00581f00020e7f89 */ /* 0x00862400000e0000 */
.L_x_13422:
        /* <DEDUP_REMOVED lines=21> */
.L_x_13212:
[----:B------:R-:W-:Y:S05]  /*2eff0*/  BSYNC B1 ;  /* 0x0000000000017941 */ /* 0x000fea0003800000 */
.L_x_13211:
[----:B------:R-:W-:-:S03]  /*2f000*/  UMOV UR4, 0xffffffff ;  /* 0xffffffff00047882 */ /* 0x000fc60000000000 */
[----:B------:R-:W-:Y:S05]  /*2f010*/  BRA.DIV UR4, `(.L_x_13213) ;  /* 0x0000009a04087947 */ /* 0x000fea000b800000 */
[----:B0-----:R0:W0:Y:S04]  /*2f020*/  SHFL.IDX PT, R0, R3, 0x3, 0x181f ;  /* 0x00781f0003007f89 */ /* 0x00102800000e0000 */
[----:B------:R0:W0:Y:S02]  /*2f030*/  SHFL.IDX PT, R14, R2, 0x3, 0x181f ;  /* 0x00781f00020e7f89 */ /* 0x00002400000e0000 */
.L_x_13426:
        /* <DEDUP_REMOVED lines=20> */
.L_x_13200:
[----:B------:R-:W-:Y:S05]  /*2f180*/  BSYNC B0 ;  /* 0x0000000000007941 */ /* 0x000fea0003800000 */
.L_x_13191:
[----:B------:R-:W-:Y:S02]  /*2f190*/  ULDC UR4, c[0x0][0xd3c] ;  /* 0x00034f0000047ab9 */ /* 0x000fe40000000800 */
[----:B-1----:R-:W-:-:S13]  /*2f1a0*/  ISETP.GE.AND P0, PT, R127, UR4, PT ;  /* 0x000000047f007c0c */ /* 0x002fda000bf06270 */
[----:B------:R-:W-:Y:S05]  /*2f1b0*/  @!P0 BRA `(.L_x_13214) ;  /* 0xfffffd20002c8947 */ /* 0x000fea000383ffff */
[----:B------:R-:W-:Y:S05]  /*2f1c0*/  BRA `(.L_x_12984) ;  /* 0x0000007c00bc7947 */ /* 0x000fea0003800000 */
.L_x_12982:
        /* <DEDUP_REMOVED lines=16> */
.L_x_13215:
        /* <DEDUP_REMOVED lines=42> */
.L_x_13221:
        /* <DEDUP_REMOVED lines=12> */
.L_x_13220:
[----:B------:R-:W-:Y:S05]  /*2f630*/  BSYNC B0 ;  /* 0x0000000000007941 */ /* 0x000fea0003800000 */
.L_x_13219:
        /* <DEDUP_REMOVED lines=20> */
.L_x_13217:
        /* <DEDUP_REMOVED lines=20> */
.L_x_13222:
[----:B-1----:R-:W-:Y:S02]  /*2f8c0*/  IMAD.MOV R2, RZ, RZ, -R3 ;  /* 0x000000ffff027224 */ /* 0x002fe400078e0a03 */
[----:B---3--:R-:W-:Y:S02]  /*2f8d0*/  IMAD R16, R16, UR5, R11 ;  /* 0x0000000510107c24 */ /* 0x008fe4000f8e020b */
[----:B------:R-:W-:Y:S01]  /*2f8e0*/  IMAD.MOV.U32 R11, RZ, RZ, R2 ;  /* 0x000000ffff0b7224 */ /* 0x000fe200078e0002 */
[----:B------:R-:W-:Y:S02]  /*2f8f0*/  IABS R2, R4 ;  /* 0x0000000400027213 */ /* 0x000fe40000000000 */
[----:B--2---:R-:W-:Y:S01]  /*2f900*/  IADD3 R9, -R16, UR6, RZ ;  /* 0x0000000610097c10 */ /* 0x004fe2000fffe1ff */
[----:B------:R-:W-:Y:S02]  /*2f910*/  IMAD R11, R11, R12, RZ ;  /* 0x0000000c0b0b7224 */ /* 0x000fe400078e02ff */
[----:B------:R-:W-:Y:S01]  /*2f920*/  IMAD.MOV R8, RZ, RZ, -R2 ;  /* 0x000000ffff087224 */ /* 0x000fe200078e0a02 */
[----:B------:R-:W-:-:S02]  /*2f930*/  MOV R2, RZ ;  /* 0x000000ff00027202 */ /* 0x000fc40000000f00 */
        /* <DEDUP_REMOVED lines=19> */
[----:B------:R-:W-:Y:S01]  /*2fa70*/  IMAD R4, R4, R2, R9 ;  /* 0x0000000204047224 */ /* 0x000fe200078e0209 */
[----:B------:R-:W-:Y:S02]  /*2fa80*/  MOV R2, RZ ;  /* 0x000000ff00027202 */ /* 0x000fe40000000f00 */
        /* <DEDUP_REMOVED lines=30> */
.L_x_13218:
[----:B------:R-:W-:Y:S01]  /*2fc70*/  IMAD.MOV.U32 R17, RZ, RZ, RZ ;  /* 0x000000ffff117224 */ /* 0x000fe200078e00ff */
[----:B------:R-:W-:Y:S01]  /*2fc80*/  MOV R18, RZ ;  /* 0x000000ff00127202 */ /* 0x000fe20000000f00 */
[----:B------:R-:W-:-:S07]  /*2fc90*/  IMAD.U32 R16, RZ, RZ, UR6 ;  /* 0x00000006ff107e24 */ /* 0x000fce000f8e00ff */
.L_x_13223:
[----:B------:R-:W-:-:S13]  /*2fca0*/  ISETP.NE.AND P0, PT, R5, RZ, PT ;  /* 0x000000ff0500720c */ /* 0x000fda0003f05270 */
[----:B------:R-:W0:Y:S01]  /*2fcb0*/  @!P0 S2R R3, SR_CgaCtaId ;  /* 0x0000000000038919 */ /* 0x000e220000008800 */
[----:B------:R-:W-:-:S04]  /*2fcc0*/  @!P0 MOV R0, 0x400 ;  /* 0x0000040000008802 */ /* 0x000fc80000000f00 */
[----:B0-----:R-:W-:-:S05]  /*2fcd0*/  @!P0 LEA R0, R3, R0, 0x18 ;  /* 0x0000000003008211 */ /* 0x001fca00078ec0ff */
[----:B------:R0:W-:Y:S01]  /*2fce0*/  @!P0 STS.128 [R0+0x324d0], R16 ;  /* 0x0324d01000008388 */ /* 0x0001e20000000c00 */
[----:B------:R-:W-:Y:S06]  /*2fcf0*/  BAR.ARV 0x5, 0x180 ;  /* 0x0146000000007b1d */ /* 0x000fec0000002000 */
.L_x_13216:
        /* <DEDUP_REMOVED lines=22> */
[C---:B------:R-:W-:Y:S02]  /*2fe60*/  LOP3.LUT R2, R0.reuse, 0x1f8, RZ, 0xc0, !PT ;  /* 0x000001f800027812 */ /* 0x040fe400078ec0ff */
[----:B------:R-:W-:Y:S02]  /*2fe70*/  LOP3.LUT R0, R0, 0x38, RZ, 0xc0, !PT ;  /* 0x0000003800007812 */ /* 0x000fe400078ec0ff */
[----:B------:R-:W-:Y:S01]  /*2fe80*/  LOP3.LUT R3, R2, 0x38, R5, 0x78, !PT ;  /* 0x0000003802037812 */ /* 0x000fe200078e7805 */
[----:B------:R-:W-:-:S03]  /*2fe90*/  IMAD.SHL.U32 R2, R5, 0x10, RZ ;  /* 0x0000001005027824 */ /* 0x000fc600078e00ff */
[----:B------:R-:W-:Y:S02]  /*2fea0*/  LOP3.LUT R32, R3, 0x200, R32, 0xf8, !PT ;  /* 0x0000020003207812 */ /* 0x000fe400078ef820 */
[----:B------:R-:W-:-:S03]  /*2feb0*/  SHF.R.U32.HI R3, RZ, 0x3, R4 ;  /* 0x00000003ff037819 */ /* 0x000fc60000011604 */
[----:B------:R-:W-:Y:S01]  /*2fec0*/  IMAD R26, R32, 0x2, R23 ;  /* 0x00000002201a7824 */ /* 0x000fe200078e0217 */
[----:B------:R-:W-:Y:S02]  /*2fed0*/  LOP3.LUT R2, R3, 0x70, R2, 0xf8, !PT ;  /* 0x0000007003027812 */ /* 0x000fe400078ef802 */
[C---:B------:R-:W-:Y:S02]  /*2fee0*/  LOP3.LUT R3, R0.reuse, 0x40, RZ, 0xfc, !PT ;  /* 0x0000004000037812 */ /* 0x040fe400078efcff */
[C---:B------:R-:W-:Y:S02]  /*2fef0*/  LOP3.LUT R2, R0.reuse, 0x80, RZ, 0xfc, !PT ;  /* 0x0000008000027812 */ /* 0x040fe400078efcff */
[----:B---3--:R-:W-:-:S07]  /*2ff00*/  LOP3.LUT R0, R0, 0xc0, RZ, 0xfc, !PT ;  /* 0x000000c000007812 */ /* 0x008fce00078efcff */
.L_x_13345:
[----:B------:R-:W-:Y:S05]  /*2ff10*/  YIELD ;  /* 0x0000000000007946 */ /* 0x000fea0003800000 */
[----:B------:R-:W-:Y:S01]  /*2ff20*/  ULDC.64 UR4, c[0x0][0xb20] ;  /* 0x0002c80000047ab9 */ /* 0x000fe20000000a00 */
[----:B------:R-:W-:Y:S01]  /*2ff30*/  IMAD.MOV.U32 R33, RZ, RZ, RZ ;  /* 0x000000ffff217224 */ /* 0x000fe200078e00ff */
[----:B------:R-:W-:Y:S01]  /*2ff40*/  ISETP.NE.U32.AND P0, PT, RZ, UR4, PT ;  /* 0x00000004ff007c0c */ /* 0x000fe2000bf05070 */
[----:B--23--:R-:W0:Y:S01]  /*2ff50*/  LDC.64 R4, c[0x0][0xaf8] ;  /* 0x0002be00ff047b82 */ /* 0x00ce220000000a00 */
[----:B------:R-:W-:Y:S01]  /*2ff60*/  MOV R8, RZ ;  /* 0x000000ff00087202 */ /* 0x000fe20000000f00 */
        /* <DEDUP_REMOVED lines=43> */
.L_x_13225:
        /* <DEDUP_REMOVED lines=8> */
.L_x_13226:
        /* <DEDUP_REMOVED lines=9> */
.L_x_13227:
[----:B--2---:R-:W2:Y:S01]  /*30330*/  @P1 LDG.E R5, desc[UR44][R2.64] ;  /* 0x0000002c02051981 */ /* 0x004ea2000c1e1900 */
[----:B------:R-:W3:Y:S03]  /*30340*/  LDC R7, c[0x0][0x448] ;  /* 0x00011200ff077b82 */ /* 0x000ee60000000800 */
[----:B------:R4:W2:Y:S01]  /*30350*/  @P1 LDG.E R4, desc[UR44][R2.64+0x4] ;  /* 0x0000042c02041981 */ /* 0x0008a2000c1e1900 */
[----:B------:R-:W-:Y:S01]  /*30360*/  IMAD.SHL.U32 R36, R17, 0x80, RZ ;  /* 0x0000008011247824 */ /* 0x000fe200078e00ff */
[----:B-----5:R-:W-:-:S03]  /*30370*/  IADD3 R10, -R33, R10, RZ ;  /* 0x0000000a210a7210 */ /* 0x020fc60007ffe1ff */
[----:B----4-:R-:W4:Y:S01]  /*30380*/  LDC.64 R2, c[0x0][0xad8] ;  /* 0x0002b600ff027b82 */ /* 0x010f220000000a00 */
[----:B---3--:R-:W-:Y:S01]  /*30390*/  ISETP.NE.AND P2, PT, R7, 0x1, PT ;  /* 0x000000010700780c */ /* 0x008fe20003f45270 */
[----:B------:R-:W-:-:S12]  /*303a0*/  VIADD R7, R36, 0x7f ;  /* 0x0000007f24077836 */ /* 0x000fd80000000000 */
[----:B0-----:R-:W0:Y:S01]  /*303b0*/  @P2 LDC R8, c[0x0][0x44c] ;  /* 0x00011300ff082b82 */ /* 0x001e220000000800 */
[----:B----4-:R-:W-:-:S07]  /*303c0*/  ISETP.GE.AND P3, PT, R3, 0x1, PT ;  /* 0x000000010300780c */ /* 0x010fce0003f66270 */
[----:B------:R-:W3:Y:S01]  /*303d0*/  @P2 LDC R9, c[0x0][0x450] ;  /* 0x00011400ff092b82 */ /* 0x000ee20000000800 */
[----:B--2---:R-:W-:Y:S02]  /*303e0*/  @P1 IMAD.IADD R6, R4, 0x1, -R5 ;  /* 0x0000000104061824 */ /* 0x004fe400078e0a05 */
[----:B0-----:R-:W-:-:S04]  /*303f0*/  @P2 IMAD.HI.U32 R4, R7, R8, RZ ;  /* 0x0000000807042227 */ /* 0x001fc800078e00ff */
[----:B------:R-:W-:Y:S01]  /*30400*/  IMAD.IADD R17, R10, 0x1, R6 ;  /* 0x000000010a117824 */ /* 0x000fe200078e0206 */
[----:B---3--:R-:W-:-:S03]  /*30410*/  @P2 SHF.R.U32.HI R7, RZ, R9, R4 ;  /* 0x00000009ff072219 */ /* 0x008fc60000011604 */
[C---:B------:R-:W-:Y:S01]  /*30420*/  VIADD R4, R17.reuse, 0x5f ;  /* 0x0000005f11047836 */ /* 0x040fe20000000000 */
[----:B------:R-:W-:-:S03]  /*30430*/  IADD3 R8, R17, 0x1, -R13 ;  /* 0x0000000111087810 */ /* 0x000fc60007ffe80d */
[----:B------:R-:W-:-:S04]  /*30440*/  IMAD.HI R4, R4, 0x2aaaaaab, RZ ;  /* 0x2aaaaaab04047827 */ /* 0x000fc800078e02ff */
[----:B------:R-:W-:Y:S01]  /*30450*/  IMAD.IADD R7, R8, 0x1, R7 ;  /* 0x0000000108077824 */ /* 0x000fe200078e0207 */
[----:B------:R-:W-:-:S03]  /*30460*/  SHF.R.U32.HI R9, RZ, 0x1f, R4 ;  /* 0x0000001fff097819 */ /* 0x000fc60000011604 */
[----:B------:R-:W-:Y:S01]  /*30470*/  IMAD.IADD R2, R7, 0x1, R2 ;  /* 0x0000000107027824 */ /* 0x000fe200078e0202 */
        /* <DEDUP_REMOVED lines=13> */
.L_x_13230:
[----:B------:R-:W-:-:S13]  /*30550*/  ISETP.NE.AND P0, PT, R3, 0x1, PT ;  /* 0x000000010300780c */ /* 0x000fda0003f05270 */
[----:B------:R-:W0:Y:S02]  /*30560*/  @P0 LDC.64 R4, c[0x0][0xae0] ;  /* 0x0002b800ff040b82 */ /* 0x000e240000000a00 */
[----:B0-----:R-:W-:-:S05]  /*30570*/  @P0 IMAD.HI.U32 R4, R11, R4, RZ ;  /* 0x000000040b040227 */ /* 0x001fca00078e00ff */
[----:B------:R-:W-:-:S07]  /*30580*/  @P0 SHF.R.U32.HI R11, RZ, R5, R4 ;  /* 0x00000005ff0b0219 */ /* 0x000fce0000011604 */
.L_x_13231:
[----:B------:R-:W-:Y:S05]  /*30590*/  BSYNC B0 ;  /* 0x0000000000007941 */ /* 0x000fea0003800000 */
.L_x_13229:
[----:B------:R-:W-:-:S05]  /*305a0*/  IMAD R11, R11, R3, R3 ;  /* 0x000000030b0b7224 */ /* 0x000fca00078e0203 */
[----:B------:R-:W-:-:S07]  /*305b0*/  VIMNMX R2, R2, R11, PT ;  /* 0x0000000b02027248 */ /* 0x000fce0003fe0100 */
.L_x_13228:
[----:B------:R-:W0:Y:S01]  /*305c0*/  @P2 LDC R5, c[0x0][0x44c] ;  /* 0x00011300ff052b82 */ /* 0x000e220000000800 */
[----:B------:R-:W-:Y:S01]  /*305d0*/  IMAD.MOV.U32 R4, RZ, RZ, R36 ;  /* 0x000000ffff047224 */ /* 0x000fe200078e0024 */
[----:B------:R-:W-:Y:S01]  /*305e0*/  ULDC UR4, c[0x0][0xad4] ;  /* 0x0002b50000047ab9 */ /* 0x000fe20000000800 */
[----:B------:R-:W-:-:S05]  /*305f0*/  IMAD.IADD R7, R17, 0x1, -R13 ;  /* 0x0000000111077824 */ /* 0x000fca00078e0a0d */
[----:B------:R-:W2:Y:S01]  /*30600*/  @P2 LDC R12, c[0x0][0x450] ;  /* 0x00011400ff0c2b82 */ /* 0x000ea20000000800 */
        /* <DEDUP_REMOVED lines=15> */
.L_x_13234:
[----:B------:R-:W-:-:S13]  /*30700*/  ISETP.NE.AND P0, PT, R3, 0x1, PT ;  /* 0x000000010300780c */ /* 0x000fda0003f05270 */
[----:B------:R-:W0:Y:S02]  /*30710*/  @P0 LDC.64 R4, c[0x0][0xae0] ;  /* 0x0002b800ff040b82 */ /* 0x000e240000000a00 */
[----:B0-----:R-:W-:-:S05]  /*30720*/  @P0 IMAD.HI.U32 R4, R12, R4, RZ ;  /* 0x000000040c040227 */ /* 0x001fca00078e00ff */
[----:B------:R-:W-:-:S07]  /*30730*/  @P0 SHF.R.U32.HI R12, RZ, R5, R4 ;  /* 0x00000005ff0c0219 */ /* 0x000fce0000011604 */
.L_x_13235:
[----:B------:R-:W-:Y:S05]  /*30740*/  BSYNC B0 ;  /* 0x0000000000007941 */ /* 0x000fea0003800000 */
.L_x_13233:
[----:B------:R-:W-:-:S05]  /*30750*/  IMAD R12, R12, R3, RZ ;  /* 0x000000030c0c7224 */ /* 0x000fca00078e02ff */
[----:B------:R-:W-:-:S07]  /*30760*/  VIMNMX R11, R11, R12, !PT ;  /* 0x0000000c0b0b7248 */ /* 0x000fce0007fe0100 */
.L_x_13232:
[----:B------:R-:W-:Y:S01]  /*30770*/  IADD3 R2, R2, 0x5f, RZ ;  /* 0x0000005f02027810 */ /* 0x000fe20007ffe0ff */
[----:B------:R-:W-:Y:S01]  /*30780*/  IMAD.HI R11, R11, 0x2aaaaaab, RZ ;  /* 0x2aaaaaab0b0b7827 */ /* 0x000fe200078e02ff */
[----:B------:R-:W-:Y:S03]  /*30790*/  BSSY B0, `(.L_x_13236) ;  /* 0x0000137000007945 */ /* 0x000fe60003800000 */
        /* <DEDUP_REMOVED lines=28> */
[----:B------:R0:W2:Y:S02]  /*30960*/  SHFL.IDX PT, R14, R3, RZ, 0x1f ;  /* 0x00001fff030e7589 */ /* 0x0000a400000e0000 */
.L_x_13429:
[----:B--2---:R-:W-:Y:S02]  /*30970*/  ISETP.NE.AND P0, PT, R14, RZ, PT ;  /* 0x000000ff0e00720c */ /* 0x004fe40003f05270 */
[----:B------:R-:W-:-:S11]  /*30980*/  PLOP3.LUT P6, PT, PT, PT, PT, 0x8, 0x0 ;  /* 0x000000000000781c */ /* 0x000fd60003fce170 */
[----:B------:R-:W-:Y:S05]  /*30990*/  @P0 BRA `(.L_x_13239) ;  /* 0x00000000000c0947 */ /* 0x000fea0003800000 */
[----:B------:R-:W-:-:S03]  /*309a0*/  UMOV UR4, 0xffffffff ;  /* 0xffffffff00047882 */ /* 0x000fc60000000000 */
[----:B------:R-:W-:Y:S05]  /*309b0*/  BRA.DIV UR4, `(.L_x_13240) ;  /* 0x00000082041c7947 */ /* 0x000fea000b800000 */
[----:B------:R-:W-:-:S13]  /*309c0*/  ELECT P6, URZ, PT ;  /* 0x00000000003f782f */ /* 0x000fda00038c0000 */
.L_x_13239:
        /* <DEDUP_REMOVED lines=9> */
.L_x_13432:
[----:B------:R-:W-:Y:S05]  /*30a60*/  BSYNC B1 ;  /* 0x0000000000017941 */ /* 0x000fea0003800000 */
.L_x_13241:
[----:B------:R-:W-:Y:S04]  /*30a70*/  BSSY B1, `(.L_x_13243) ;  /* 0x000007b000017945 */ /* 0x000fe80003800000 */
[----:B------:R-:W-:Y:S05]  /*30a80*/  @!P6 BRA `(.L_x_13244) ;  /* 0x0000000400e4e947 */ /* 0x000fea0003800000 */
[----:B------:R-:W2:Y:S01]  /*30a90*/  S2R R3, SR_TID.X ;  /* 0x0000000000037919 */ /* 0x000ea20000002100 */
[----:B0-----:R-:W-:Y:S01]  /*30aa0*/  SHF.L.U32 R6, R28, 0x1f, RZ ;  /* 0x0000001f1c067819 */ /* 0x001fe200000006ff */
[----:B------:R-:W-:Y:S01]  /*30ab0*/  BSSY B2, `(.L_x_13245) ;  /* 0x0000006000027945 */ /* 0x000fe20003800000 */
[----:B--2---:R-:W-:Y:S01]  /*30ac0*/  LOP3.LUT R10, R3, 0x7f, RZ, 0xc0, !PT ;  /* 0x0000007f030a7812 */ /* 0x004fe200078ec0ff */
[----:B------:R-:W-:-:S03]  /*30ad0*/  IMAD R3, R24, 0x8, R23 ;  /* 0x0000000818037824 */ /* 0x000fc600078e0217 */
[----:B------:R-:W-:Y:S01]  /*30ae0*/  ISETP.NE.AND P1, PT, R10, RZ, PT ;  /* 0x000000ff0a00720c */ /* 0x000fe20003f25270 */
[----:B------:R-:W0:Y:S02]  /*30af0*/  SYNCS.PHASECHK.TRANS64.TRYWAIT P0, [R3+URZ+0x324a0], R6 ;  /* 0x0324a006030075a7 */ /* 0x000e24000800017f */
[----:B0-----:R-:W-:Y:S10]  /*30b00*/  @!P0 BRA `(.L_x_13246) ;  /* 0x0000007c00fc8947 */ /* 0x001ff40003800000 */
.L_x_13433:
[----:B------:R-:W-:Y:S05]  /*30b10*/  BSYNC B2 ;  /* 0x0000000000027941 */ /* 0x000fea0003800000 */
.L_x_13245:
[----:B------:R-:W-:Y:S04]  /*30b20*/  BSSY B2, `(.L_x_13247) ;  /* 0x0000009000027945 */ /* 0x000fe80003800000 */
[----:B------:R-:W-:Y:S05]  /*30b30*/  @P1 BRA `(.L_x_13248) ;  /* 0x00000000001c1947 */ /* 0x000fea0003800000 */
[----:B------:R-:W2:Y:S02]  /*30b40*/  S2R R10, SR_TID.X ;  /* 0x00000000000a7919 */ /* 0x000ea40000002100 */
[----:B--2---:R-:W-:Y:S01]  /*30b50*/  LOP3.LUT R11, R10, 0x1f, RZ, 0xc0, !PT ;  /* 0x0000001f0a0b7812 */ /* 0x004fe200078ec0ff */
[----:B------:R-:W-:-:S03]  /*30b60*/  IMAD.MOV.U32 R10, RZ, RZ, 0x3000 ;  /* 0x00003000ff0a7424 */ /* 0x000fc600078e00ff */
[----:B------:R-:W-:Y:S01]  /*30b70*/  ISETP.NE.AND P0, PT, R11, RZ, PT ;  /* 0x000000ff0b00720c */ /* 0x000fe20003f05270 */
[----:B------:R2:W-:-:S12]  /*30b80*/  SYNCS.ARRIVE.TRANS64 RZ, [R3+URZ+0x32490], R10 ;  /* 0x0324900a03ff79a7 */ /* 0x0005d8000800003f */
[----:B--2---:R-:W-:Y:S05]  /*30b90*/  @!P0 BRA `(.L_x_13248) ;  /* 0x0000000000048947 */ /* 0x004fea0003800000 */
[----:B------:R-:W-:Y:S01]  /*30ba0*/  BPT.TRAP 0x1 ;  /* 0x000000040000795c */ /* 0x000fe20000300000 */
.L_x_13248:
[----:B------:R-:W-:Y:S05]  /*30bb0*/  BSYNC B2 ;  /* 0x0000000000027941 */ /* 0x000fea0003800000 */
.L_x_13247:
        /* <DEDUP_REMOVED lines=12> */
.L_x_13249:
        /* <DEDUP_REMOVED lines=10> */
[----:B------:R-:W2:Y:S01]  /*30d20*/  SYNCS.PHASECHK.TRANS64.TRYWAIT P0, [R3+URZ+0x324c0], R6 ;  /* 0x0324c006030075a7 */ /* 0x000ea2000800017f */
[----:B------:R-:W-:Y:S04]  /*30d30*/  BSSY B2, `(.L_x_13250) ;  /* 0x0000002000027945 */ /* 0x000fe80003800000 */
[----:B--2---:R-:W-:Y:S05]  /*30d40*/  @!P0 BRA `(.L_x_13251) ;  /* 0x0000007c00808947 */ /* 0x004fea0003800000 */
.L_x_13434:
[----:B------:R-:W-:Y:S05]  /*30d50*/  BSYNC B2 ;  /* 0x0000000000027941 */ /* 0x000fea0003800000 */
.L_x_13250:
[----:B------:R-:W-:Y:S01]  /*30d60*/  BSSY B2, `(.L_x_13252) ;  /* 0x000000b000027945 */ /* 0x000fe20003800000 */
[----:B------:R-:W-:Y:S01]  /*30d70*/  MOV R12, 0x0 ;  /* 0x00000000000c7802 */ /* 0x000fe20000000f00 */
[----:B-1----:R-:W-:Y:S02]  /*30d80*/  IMAD.MOV.U32 R13, RZ, RZ, 0x12f00000 ;  /* 0x12f00000ff0d7424 */ /* 0x002fe400078e00ff */
[----:B------:R-:W-:Y:S05]  /*30d90*/  @P1 BRA `(.L_x_13253) ;  /* 0x00000000001c1947 */ /* 0x000fea0003800000 */
[----:B------:R-:W1:Y:S01]  /*30da0*/  S2R R11, SR_TID.X ;  /* 0x00000000000b7919 */ /* 0x000e620000002100 */
[----:B0-2---:R-:W-:-:S04]  /*30db0*/  IMAD.MOV.U32 R6, RZ, RZ, 0xc000 ;  /* 0x0000c000ff067424 */ /* 0x005fc800078e00ff */
[----:B------:R3:W-:Y:S01]  /*30dc0*/  SYNCS.ARRIVE.TRANS64 RZ, [R3+URZ+0x324b0], R6 ;  /* 0x0324b00603ff79a7 */ /* 0x0007e2000800003f */
[----:B-1----:R-:W-:-:S04]  /*30dd0*/  LOP3.LUT R11, R11, 0x1f, RZ, 0xc0, !PT ;  /* 0x0000001f0b0b7812 */ /* 0x002fc800078ec0ff */
[----:B------:R-:W-:-:S13]  /*30de0*/  ISETP.NE.AND P0, PT, R11, RZ, PT ;  /* 0x000000ff0b00720c */ /* 0x000fda0003f05270 */
[----:B---3--:R-:W-:Y:S05]  /*30df0*/  @!P0 BRA `(.L_x_13253) ;  /* 0x0000000000048947 */ /* 0x008fea0003800000 */
[----:B------:R-:W-:Y:S01]  /*30e00*/  BPT.TRAP 0x1 ;  /* 0x000000040000795c */ /* 0x000fe20000300000 */
.L_x_13253:
[----:B------:R-:W-:Y:S05]  /*30e10*/  BSYNC B2 ;  /* 0x0000000000027941 */ /* 0x000fea0003800000 */
.L_x_13252:
[----:B------:R-:W-:Y:S01]  /*30e20*/  R2UR UR10, R14 ;  /* 0x000000000e0a72ca */ /* 0x000fe200000e0000 */
[----:B0-2---:R-:W-:Y:S01]  /*30e30*/  IMAD R6, R24, 0xc000, R23 ;  /* 0x0000c00018067824 */ /* 0x005fe200078e0217 */
[----:B------:R-:W-:Y:S01]  /*30e40*/  R2UR UR6, R12 ;  /* 0x000000000c0672ca */ /* 0x000fe200000e0000 */
[----:B------:R-:W-:Y:S01]  /*30e50*/  UIADD3 UR4, UP0, UR42, 0x670, URZ ;  /* 0x000006702a047890 */ /* 0x000fe2000ff1e03f */
[----:B------:R-:W-:Y:S01]  /*30e60*/  R2UR UR7, R13 ;  /* 0x000000000d0772ca */ /* 0x000fe200000e0000 */
[----:B------:R-:W-:Y:S01]  /*30e70*/  VIADD R3, R3, 0x324b0 ;  /* 0x000324b003037836 */ /* 0x000fe20000000000 */
[----:B------:R-:W-:Y:S01]  /*30e80*/  PLOP3.LUT P0, PT, PT, PT, PT, 0x80, 0x0 ;  /* 0x000000000000781c */ /* 0x000fe20003f0f070 */
[----:B------:R-:W-:Y:S01]  /*30e90*/  VIADD R11, R6, 0x400 ;  /* 0x00000400060b7836 */ /* 0x000fe20000000000 */
[----:B------:R-:W-:-:S12]  /*30ea0*/  UIADD3.X UR5, URZ, UR43, URZ, UP0, !UPT ;  /* 0x0000002b3f057290 */ /* 0x000fd800087fe43f */
.L_x_13254:
        /* <DEDUP_REMOVED lines=15> */
.L_x_13255:
        /* <DEDUP_REMOVED lines=15> */
.L_x_13256:
        /* <DEDUP_REMOVED lines=15> */
.L_x_13257:
        /* <DEDUP_REMOVED lines=10> */
.L_x_13244:
[----:B------:R-:W-:Y:S05]  /*31220*/  BSYNC B1 ;  /* 0x0000000000017941 */ /* 0x000fea0003800000 */
.L_x_13243:
        /* <DEDUP_REMOVED lines=9> */
.L_x_13273:
[----:B------:R-:W-:Y:S05]  /*312c0*/  YIELD ;  /* 0x0000000000007946 */ /* 0x000fea0003800000 */
[----:B------:R-:W-:Y:S04]  /*312d0*/  BSSY B1, `(.L_x_13258) ;  /* 0x000007a000017945 */ /* 0x000fe80003800000 */
[----:B------:R-:W-:Y:S05]  /*312e0*/  @!P6 BRA `(.L_x_13259) ;  /* 0x0000000400e0e947 */ /* 0x000fea0003800000 */
[----:B------:R-:W2:Y:S01]  /*312f0*/  S2R R2, SR_TID.X ;  /* 0x0000000000027919 */ /* 0x000ea20000002100 */
[----:B------:R-:W-:Y:S01]  /*31300*/  IMAD R10, R24, 0x8, R23 ;  /* 0x00000008180a7824 */ /* 0x000fe200078e0217 */
[----:B------:R-:W-:Y:S01]  /*31310*/  BSSY B2, `(.L_x_13260) ;  /* 0x0000006000027945 */ /* 0x000fe20003800000 */
[----:B--2---:R-:W-:Y:S02]  /*31320*/  LOP3.LUT R3, R2, 0x7f, RZ, 0xc0, !PT ;  /* 0x0000007f02037812 */ /* 0x004fe400078ec0ff */
[----:B------:R-:W-:Y:S02]  /*31330*/  SHF.L.U32 R2, R28, 0x1f, RZ ;  /* 0x0000001f1c027819 */ /* 0x000fe400000006ff */
[----:B------:R-:W-:Y:S02]  /*31340*/  ISETP.NE.AND P2, PT, R3, RZ, PT ;  /* 0x000000ff0300720c */ /* 0x000fe40003f45270 */
[----:B------:R-:W2:Y:S02]  /*31350*/  SYNCS.PHASECHK.TRANS64.TRYWAIT P1, [R10+URZ+0x324a0], R2 ;  /* 0x0324a0020a0075a7 */ /* 0x000ea4000802017f */
[----:B--2---:R-:W-:Y:S09]  /*31360*/  @!P1 BRA `(.L_x_13261) ;  /* 0x00000078000c9947 */ /* 0x004ff20003800000 */
.L_x_13435:
[----:B------:R-:W-:Y:S05]  /*31370*/  BSYNC B2 ;  /* 0x0000000000027941 */ /* 0x000fea0003800000 */
.L_x_13260:
[----:B------:R-:W-:Y:S04]  /*31380*/  BSSY B2, `(.L_x_13262) ;  /* 0x0000009000027945 */ /* 0x000fe80003800000 */
[----:B------:R-:W-:Y:S05]  /*31390*/  @P2 BRA `(.L_x_13263) ;  /* 0x00000000001c2947 */ /* 0x000fea0003800000 */
[----:B------:R-:W0:Y:S02]  /*313a0*/  S2R R3, SR_TID.X ;  /* 0x0000000000037919 */ /* 0x000e240000002100 */
[----:B0-----:R-:W-:Y:S02]  /*313b0*/  LOP3.LUT R6, R3, 0x1f, RZ, 0xc0, !PT ;  /* 0x0000001f03067812 */ /* 0x001fe400078ec0ff */
[----:B------:R-:W-:Y:S02]  /*313c0*/  MOV R3, 0x3000 ;  /* 0x0000300000037802 */ /* 0x000fe40000000f00 */
[----:B------:R-:W-:Y:S02]  /*313d0*/  ISETP.NE.AND P1, PT, R6, RZ, PT ;  /* 0x000000ff0600720c */ /* 0x000fe40003f25270 */
[----:B------:R3:W-:Y:S11]  /*313e0*/  SYNCS.ARRIVE.TRANS64 RZ, [R10+URZ+0x32490], R3 ;  /* 0x032490030aff79a7 */ /* 0x0007f6000800003f */
[----:B---3--:R-:W-:Y:S05]  /*313f0*/  @!P1 BRA `(.L_x_13263) ;  /* 0x0000000000049947 */ /* 0x008fea0003800000 */
[----:B------:R-:W-:Y:S01]  /*31400*/  BPT.TRAP 0x1 ;  /* 0x000000040000795c */ /* 0x000fe20000300000 */
.L_x_13263:
[----:B------:R-:W-:Y:S05]  /*31410*/  BSYNC B2 ;  /* 0x0000000000027941 */ /* 0x000fea0003800000 */
.L_x_13262:
[----:B0-----:R-:W-:Y:S01]  /*31420*/  IMAD.MOV.U32 R6, RZ, RZ, RZ ;  /* 0x000000ffff067224 */ /* 0x001fe200078e00ff */
        /* <DEDUP_REMOVED lines=10> */
.L_x_13264:
        /* <DEDUP_REMOVED lines=13> */
.L_x_13436:
[----:B------:R-:W-:Y:S05]  /*315a0*/  BSYNC B2 ;  /* 0x0000000000027941 */ /* 0x000fea0003800000 */
.L_x_13265:
[----:B------:R-:W-:Y:S01]  /*315b0*/  BSSY B2, `(.L_x_13267) ;  /* 0x000000b000027945 */ /* 0x000fe20003800000 */
[----:B0-2---:R-:W-:Y:S02]  /*315c0*/  IMAD.MOV.U32 R2, RZ, RZ, 0x0 ;  /* 0x00000000ff027424 */ /* 0x005fe400078e00ff */
        /* <DEDUP_REMOVED lines=9> */
.L_x_13268:
[----:B------:R-:W-:Y:S05]  /*31660*/  BSYNC B2 ;  /* 0x0000000000027941 */ /* 0x000fea0003800000 */
.L_x_13267:
        /* <DEDUP_REMOVED lines=9> */
.L_x_13269:
        /* <DEDUP_REMOVED lines=15> */
.L_x_13270:
        /* <DEDUP_REMOVED lines=15> */
.L_x_13271:
        /* <DEDUP_REMOVED lines=15> */
.L_x_13272:
        /* <DEDUP_REMOVED lines=10> */
.L_x_13259:
[----:B------:R-:W-:Y:S05]  /*31a70*/  BSYNC B1 ;  /* 0x0000000000017941 */ /* 0x000fea0003800000 */
.L_x_13258:
        /* <DEDUP_REMOVED lines=8> */
.L_x_13237:
[----:B------:R-:W-:Y:S05]  /*31b00*/  BSYNC B0 ;  /* 0x0000000000007941 */ /* 0x000fea0003800000 */
.L_x_13236:
[----:B------:R-:W2:Y:S01]  /*31b10*/  LDC R0, c[0x0][0x448] ;  /* 0x00011200ff007b82 */ /* 0x000ea20000000800 */
[----:B------:R-:W-:Y:S01]  /*31b20*/  VIADD R5, R36, 0x7f ;  /* 0x0000007f24057836 */ /* 0x000fe20000000000 */
[----:B------:R-:W-:Y:S06]  /*31b30*/  @!P0 WARPSYNC.ALL ;  /* 0x0000000000008948 */ /* 0x000fec0003800000 */
[----:B------:R-:W3:Y:S08]  /*31b40*/  LDC.64 R2, c[0x0][0xad8] ;  /* 0x0002b600ff027b82 */ /* 0x000ef00000000a00 */
[----:B------:R-:W-:Y:S01]  /*31b50*/  @!P0 BAR.SYNC.DEFER_BLOCKING 0xc, 0x180 ;  /* 0x0306000000008b1d */ /* 0x000fe20000010000 */
[----:B--2---:R-:W-:-:S02]  /*31b60*/  ISETP.NE.AND P1, PT, R0, 0x1, PT ;  /* 0x000000010000780c */ /* 0x004fc40003f25270 */
[----:B---3--:R-:W-:-:S11]  /*31b70*/  ISETP.GE.AND P2, PT, R3, 0x1, PT ;  /* 0x000000010300780c */ /* 0x008fd60003f46270 */
[----:B------:R-:W2:Y:S08]  /*31b80*/  @P1 LDC R0, c[0x0][0x44c] ;  /* 0x00011300ff001b82 */ /* 0x000eb00000000800 */
[----:B------:R-:W3:Y:S01]  /*31b90*/  @P1 LDC R11, c[0x0][0x450] ;  /* 0x00011400ff0b1b82 */ /* 0x000ee20000000800 */
[----:B--2---:R-:W-:-:S05]  /*31ba0*/  @P1 IMAD.HI.U32 R0, R5, R0, RZ ;  /* 0x0000000005001227 */ /* 0x004fca00078e00ff */
        /* <DEDUP_REMOVED lines=10> */
[----:B------:R-:W2:Y:S02]  /*31c50*/  @P0 LDC.64 R4, c[0x0][0xae0] ;  /* 0x0002b800ff040b82 */ /* 0x000ea40000000a00 */
[----:B--2---:R-:W-:-:S05]  /*31c60*/  @P0 IMAD.HI.U32 R4, R11, R4, RZ ;  /* 0x000000040b040227 */ /* 0x004fca00078e00ff */
[----:B------:R-:W-:-:S04]  /*31c70*/  @P0 SHF.R.U32.HI R11, RZ, R5, R4 ;  /* 0x00000005ff0b0219 */ /* 0x000fc80000011604 */
[----:B------:R-:W-:Y:S01]  /*31c80*/  LOP3.LUT R0, RZ, R11, RZ, 0x33, !PT ;  /* 0x0000000bff007212 */ /* 0x000fe200078e33ff */
[----:B------:R-:W-:Y:S06]  /*31c90*/  BRA `(.L_x_13277) ;  /* 0x0000000000107947 */ /* 0x000fec0003800000 */
.L_x_13276:
[----:B------:R-:W-:-:S13]  /*31ca0*/  ISETP.NE.AND P0, PT, R3, 0x1, PT ;  /* 0x000000010300780c */ /* 0x000fda0003f05270 */
[----:B------:R-:W2:Y:S02]  /*31cb0*/  @P0 LDC.64 R4, c[0x0][0xae0] ;  /* 0x0002b800ff040b82 */ /* 0x000ea40000000a00 */
[----:B--2---:R-:W-:-:S05]  /*31cc0*/  @P0 IMAD.HI.U32 R4, R0, R4, RZ ;  /* 0x0000000400040227 */ /* 0x004fca00078e00ff */
[----:B------:R-:W-:-:S07]  /*31cd0*/  @P0 SHF.R.U32.HI R0, RZ, R5, R4 ;  /* 0x00000005ff000219 */ /* 0x000fce0000011604 */
.L_x_13277:
[----:B------:R-:W-:Y:S05]  /*31ce0*/  BSYNC B0 ;  /* 0x0000000000007941 */ /* 0x000fea0003800000 */
.L_x_13275:
[----:B------:R-:W-:-:S05]  /*31cf0*/  IMAD R5, R0, R3, R3 ;  /* 0x0000000300057224 */ /* 0x000fca00078e0203 */
[----:B------:R-:W-:-:S07]  /*31d00*/  VIMNMX R2, R2, R5, PT ;  /* 0x0000000502027248 */ /* 0x000fce0003fe0100 */
.L_x_13274:
[----:B------:R-:W2:Y:S01]  /*31d10*/  @P1 LDC R5, c[0x0][0x44c] ;  /* 0x00011300ff051b82 */ /* 0x000ea20000000800 */
[----:B------:R-:W-:Y:S01]  /*31d20*/  VIADD R2, R2, 0x5f ;  /* 0x0000005f02027836 */ /* 0x000fe20000000000 */
[----:B------:R-:W-:Y:S01]  /*31d30*/  ULDC UR4, c[0x0][0xad4] ;  /* 0x0002b50000047ab9 */ /* 0x000fe20000000800 */
[----:B------:R-:W-:Y:S02]  /*31d40*/  IMAD.MOV.U32 R0, RZ, RZ, R36 ;  /* 0x000000ffff007224 */ /* 0x000fe400078e0024 */
[----:B------:R-:W-:-:S03]  /*31d50*/  IMAD.HI R2, R2, 0x2aaaaaab, RZ ;  /* 0x2aaaaaab02027827 */ /* 0x000fc600078e02ff */
[----:B------:R-:W3:Y:S01]  /*31d60*/  @P1 LDC R4, c[0x0][0x450] ;  /* 0x00011400ff041b82 */ /* 0x000ee20000000800 */
[----:B--2---:R-:W-:-:S05]  /*31d70*/  @P1 IMAD.HI.U32 R5, R36, R5, RZ ;  /* 0x0000000524051227 */ /* 0x004fca00078e00ff */
[----:B---3--:R-:W-:Y:S02]  /*31d80*/  @P1 SHF.R.U32.HI R0, RZ, R4, R5 ;  /* 0x00000004ff001219 */ /* 0x008fe40000011605 */
[----:B------:R-:W-:-:S03]  /*31d90*/  SHF.R.U32.HI R5, RZ, 0x1f, R2 ;  /* 0x0000001fff057819 */ /* 0x000fc60000011602 */
[----:B------:R-:W-:Y:S01]  /*31da0*/  IMAD.IADD R7, R7, 0x1, R0 ;  /* 0x0000000107077824 */ /* 0x000fe200078e0200 */
[----:B------:R-:W-:-:S04]  /*31db0*/  LEA.HI.SX32 R2, R2, R5, 0x1c ;  /* 0x0000000502027211 */ /* 0x000fc800078fe2ff */
[----:B------:R-:W-:Y:S02]  /*31dc0*/  VIMNMX R31, R9, R2, PT ;  /* 0x00000002091f7248 */ /* 0x000fe40003fe0100 */
[----:B------:R-:W-:-:S03]  /*31dd0*/  IADD3 R0, R7, -UR4, RZ ;  /* 0x8000000407007c10 */ /* 0x000fc6000fffe0ff */
[----:B------:R2:W-:Y:S01]  /*31de0*/  STL [R1+0x490], R31 ;  /* 0x0004901f01007387 */ /* 0x0005e20000100800 */
[----:B------:R-:W-:Y:S05]  /*31df0*/  @!P2 BRA `(.L_x_13278) ;  /* 0x000000000044a947 */ /* 0x000fea0003800000 */
[----:B------:R-:W-:Y:S01]  /*31e00*/  ISETP.GT.AND P0, PT, R7, -0x1, PT ;  /* 0xffffffff0700780c */ /* 0x000fe20003f04270 */
[----:B------:R-:W-:-:S12]  /*31e10*/  BSSY B0, `(.L_x_13279) ;  /* 0x000000d000007945 */ /* 0x000fd80003800000 */
[----:B------:R-:W-:Y:S05]  /*31e20*/  @P0 BRA `(.L_x_13280) ;  /* 0x00000000001c0947 */ /* 0x000fea0003800000 */
[----:B------:R-:W-:Y:S02]  /*31e30*/  ISETP.NE.AND P0, PT, R3, 0x1, PT ;  /* 0x000000010300780c */ /* 0x000fe40003f05270 */
[----:B------:R-:W-:-:S11]  /*31e40*/  LOP3.LUT R7, RZ, R7, RZ, 0x33, !PT ;  /* 0x00000007ff077212 */ /* 0x000fd600078e33ff */
[----:B------:R-:W3:Y:S02]  /*31e50*/  @P0 LDC.64 R4, c[0x0][0xae0] ;  /* 0x0002b800ff040b82 */ /* 0x000ee40000000a00 */
[----:B---3--:R-:W-:-:S05]  /*31e60*/  @P0 IMAD.HI.U32 R4, R7, R4, RZ ;  /* 0x0000000407040227 */ /* 0x008fca00078e00ff */
[----:B------:R-:W-:-:S04]  /*31e70*/  @P0 SHF.R.U32.HI R7, RZ, R5, R4 ;  /* 0x00000005ff070219 */ /* 0x000fc80000011604 */
[----:B------:R-:W-:Y:S01]  /*31e80*/  LOP3.LUT R7, RZ, R7, RZ, 0x33, !PT ;  /* 0x00000007ff077212 */ /* 0x000fe200078e33ff */
[----:B------:R-:W-:Y:S06]  /*31e90*/  BRA `(.L_x_13281) ;  /* 0x0000000000107947 */ /* 0x000fec0003800000 */
.L_x_13280:
[----:B------:R-:W-:-:S13]  /*31ea0*/  ISETP.NE.AND P0, PT, R3, 0x1, PT ;  /* 0x000000010300780c */ /* 0x000fda0003f05270 */
[----:B------:R-:W3:Y:S02]  /*31eb0*/  @P0 LDC.64 R4, c[0x0][0xae0] ;  /* 0x0002b800ff040b82 */ /* 0x000ee40000000a00 */
[----:B---3--:R-:W-:-:S05]  /*31ec0*/  @P0 IMAD.HI.U32 R4, R7, R4, RZ ;  /* 0x0000000407040227 */ /* 0x008fca00078e00ff */
[----:B------:R-:W-:-:S07]  /*31ed0*/  @P0 SHF.R.U32.HI R7, RZ, R5, R4 ;  /* 0x00000005ff070219 */ /* 0x000fce0000011604 */
.L_x_13281:
[----:B------:R-:W-:Y:S05]  /*31ee0*/  BSYNC B0 ;  /* 0x0000000000007941 */ /* 0x000fea0003800000 */
.L_x_13279:
[----:B------:R-:W-:-:S05]  /*31ef0*/  IMAD R3, R7, R3, RZ ;  /* 0x0000000307037224 */ /* 0x000fca00078e02ff */
[----:B------:R-:W-:-:S07]  /*31f00*/  VIMNMX R0, R0, R3, !PT ;  /* 0x0000000300007248 */ /* 0x000fce0007fe0100 */
.L_x_13278:
[----:B------:R-:W-:Y:S01]  /*31f10*/  IMAD.HI R0, R0, 0x2aaaaaab, RZ ;  /* 0x2aaaaaab00007827 */ /* 0x000fe200078e02ff */
[----:B------:R-:W-:Y:S04]  /*31f20*/  BSSY B7, `(.L_x_13282) ;  /* 0x0000420000077945 */ /* 0x000fe80003800000 */
[----:B------:R-:W-:-:S04]  /*31f30*/  SHF.R.U32.HI R3, RZ, 0x1f, R0 ;  /* 0x0000001fff037819 */ /* 0x000fc80000011600 */
[----:B------:R-:W-:-:S04]  /*31f40*/  LEA.HI.SX32 R3, R0, R3, 0x1c ;  /* 0x0000000300037211 */ /* 0x000fc800078fe2ff */
[----:B------:R-:W-:-:S04]  /*31f50*/  VIMNMX R34, RZ, R3, !PT ;  /* 0x00000003ff227248 */ /* 0x000fc80007fe0100 */
[----:B------:R-:W-:-:S13]  /*31f60*/  ISETP.GT.AND P0, PT, R31, R34, PT ;  /* 0x000000221f00720c */ /* 0x000fda0003f04270 */
[----:B------:R-:W-:Y:S05]  /*31f70*/  @P0 BRA `(.L_x_13283) ;  /* 0x0000000000440947 */ /* 0x000fea0003800000 */
[----:B------:R-:W3:Y:S02]  /*31f80*/  S2R R2, SR_TID.X ;  /* 0x0000000000027919 */ /* 0x000ee40000002100 */
        /* <DEDUP_REMOVED lines=14> */
[----:B----4-:R-:W-:Y:S01]  /*32070*/  IADD3 R16, R0, UR39, R7 ;  /* 0x0000002700107c10 */ /* 0x010fe2000fffe007 */
[----:B------:R-:W-:Y:S06]  /*32080*/  BRA `(.L_x_13284) ;  /* 0x0000004000247947 */ /* 0x000fec0003800000 */
.L_x_13283:
        /* <DEDUP_REMOVED lines=9> */
[----:B------:R-:W3:Y:S01]  /*32120*/  LDC.64 R2, c[0x4][R2] ;  /* 0x0100000002027b82 */ /* 0x000ee20000000a00 */
[----:B------:R-:W-:Y:S02]  /*32130*/  IMAD.U32 R5, RZ, RZ, UR7 ;  /* 0x00000007ff057e24 */ /* 0x000fe4000f8e00ff */
[----:B0-----:R-:W-:Y:S02]  /*32140*/  IMAD.U32 R6, RZ, RZ, UR8 ;  /* 0x00000008ff067e24 */ /* 0x001fe4000f8e00ff */
[----:B------:R-:W-:-:S02]  /*32150*/  IMAD.U32 R7, RZ, RZ, UR9 ;  /* 0x00000009ff077e24 */ /* 0x000fc4000f8e00ff */
[----:B------:R-:W-:Y:S02]  /*32160*/  IMAD.U32 R10, RZ, RZ, UR4 ;  /* 0x00000004ff0a7e24 */ /* 0x000fe4000f8e00ff */
[----:B------:R-:W-:Y:S02]  /*32170*/  IMAD.U32 R11, RZ, RZ, UR5 ;  /* 0x00000005ff0b7e24 */ /* 0x000fe4000f8e00ff */
[----:B------:R-:W-:Y:S02]  /*32180*/  IMAD.MOV.U32 R8, RZ, RZ, 0x70 ;  /* 0x00000070ff087424 */ /* 0x000fe400078e00ff */
[----:B------:R-:W-:Y:S02]  /*32190*/  IMAD.MOV.U32 R12, RZ, RZ, 0x1 ;  /* 0x00000001ff0c7424 */ /* 0x000fe400078e00ff */
[----:B-1----:R-:W-:-:S07]  /*321a0*/  IMAD.MOV.U32 R13, RZ, RZ, RZ ;  /* 0x000000ffff0d7224 */ /* 0x002fce00078e00ff */
[----:B------:R-:W-:-:S07]  /*321b0*/  LEPC R20, `(.L_x_13286) ;  /* 0x000000001014794e */ /* 0x000fce0000000000 */
[----:B--23--:R-:W-:Y:S05]  /*321c0*/  CALL.ABS.NOINC R2 ;  /* 0x0000000002007343 */ /* 0x00cfea0003c00000 */
.L_x_13286:
[----:B------:R-:W-:Y:S05]  /*321d0*/  BSYNC B6 ;  /* 0x0000000000067941 */ /* 0x000fea0003800000 */
.L_x_13285:
        /* <DEDUP_REMOVED lines=8> */
[----:B------:R3:W4:Y:S01]  /*32260*/  LDC.64 R2, c[0x4][R29] ;  /* 0x010000001d027b82 */ /* 0x0007220000000a00 */
[----:B------:R-:W-:Y:S02]  /*32270*/  IMAD.U32 R4, RZ, RZ, UR6 ;  /* 0x00000006ff047e24 */ /* 0x000fe4000f8e00ff */
[----:B------:R-:W-:Y:S02]  /*32280*/  IMAD.U32 R5, RZ, RZ, UR7 ;  /* 0x00000007ff057e24 */ /* 0x000fe4000f8e00ff */
[----:B0-----:R-:W-:Y:S02]  /*32290*/  IMAD.U32 R6, RZ, RZ, UR8 ;  /* 0x00000008ff067e24 */ /* 0x001fe4000f8e00ff */
[----:B------:R-:W-:-:S02]  /*322a0*/  IMAD.U32 R7, RZ, RZ, UR9 ;  /* 0x00000009ff077e24 */ /* 0x000fc4000f8e00ff */
[----:B------:R-:W-:Y:S02]  /*322b0*/  IMAD.U32 R10, RZ, RZ, UR4 ;  /* 0x00000004ff0a7e24 */ /* 0x000fe4000f8e00ff */
[----:B------:R-:W-:Y:S02]  /*322c0*/  IMAD.U32 R11, RZ, RZ, UR5 ;  /* 0x00000005ff0b7e24 */ /* 0x000fe4000f8e00ff */
[----:B------:R-:W-:Y:S02]  /*322d0*/  IMAD.MOV.U32 R8, RZ, RZ, 0x70 ;  /* 0x00000070ff087424 */ /* 0x000fe400078e00ff */
[----:B------:R-:W-:Y:S02]  /*322e0*/  IMAD.MOV.U32 R12, RZ, RZ, 0x1 ;  /* 0x00000001ff0c7424 */ /* 0x000fe400078e00ff */
[----:B-1-3--:R-:W-:-:S07]  /*322f0*/  IMAD.MOV.U32 R13, RZ, RZ, RZ ;  /* 0x000000ffff0d7224 */ /* 0x00afce00078e00ff */
[----:B------:R-:W-:-:S07]  /*32300*/  LEPC R20, `(.L_x_13289) ;  /* 0x000000001014794e */ /* 0x000fce0000000000 */
[----:B--2-4-:R-:W-:Y:S05]  /*32310*/  CALL.ABS.NOINC R2 ;  /* 0x0000000002007343 */ /* 0x014fea0003c00000 */
.L_x_13289:
        /* <DEDUP_REMOVED lines=15> */
.L_x_13288:
[----:B------:R-:W-:Y:S05]  /*32410*/  BSYNC B6 ;  /* 0x0000000000067941 */ /* 0x000fea0003800000 */
.L_x_13287:
[----:B------:R-:W-:Y:S01]  /*32420*/  ULDC.64 UR4, c[0x0][0xaf0] ;  /* 0x0002bc0000047ab9 */ /* 0x000fe20000000a00 */
[----:B------:R-:W-:Y:S01]  /*32430*/  IMAD.MOV.U32 R30, RZ, RZ, R19 ;  /* 0x000000ffff1e7224 */ /* 0x000fe200078e0013 */
[----:B------:R-:W-:Y:S01]  /*32440*/  ISETP.NE.U32.AND P0, PT, RZ, UR4, PT ;  /* 0x00000004ff007c0c */ /* 0x000fe2000bf05070 */
[----:B------:R-:W3:Y:S01]  /*32450*/  S2R R20, SR_TID.X ;  /* 0x0000000000147919 */ /* 0x000ee20000002100 */
[----:B------:R-:W4:Y:S01]  /*32460*/  LDC R10, c[0x0][0x430] ;  /* 0x00010c00ff0a7b82 */ /* 0x000f220000000800 */
[----:B------:R-:W5:Y:S01]  /*32470*/  S2R R21, SR_TID.X ;  /* 0x0000000000157919 */ /* 0x000f620000002100 */
[----:B------:R-:W-:Y:S01]  /*32480*/  ISETP.NE.AND.EX P0, PT, RZ, UR5, PT, P0 ;  /* 0x00000005ff007c0c */ /* 0x000fe2000bf05300 */
[----:B------:R-:W-:Y:S01]  /*32490*/  VIADD R0, R31, 0xffffffff ;  /* 0xffffffff1f007836 */ /* 0x000fe20000000000 */
[----:B------:R-:W-:Y:S01]  /*324a0*/  ULDC UR4, c[0x0][0x2f4] ;  /* 0x0000bd0000047ab9 */ /* 0x000fe20000000800 */
[----:B------:R-:W-:Y:S01]  /*324b0*/  IMAD.MOV.U32 R11, RZ, RZ, RZ ;  /* 0x000000ffff0b7224 */ /* 0x000fe200078e00ff */
[----:B------:R-:W1:Y:S01]  /*324c0*/  S2R R12, SR_TID.X ;  /* 0x00000000000c7919 */ /* 0x000e620000002100 */
[----:B------:R-:W-:Y:S01]  /*324d0*/  LOP3.LUT R22, R22, 0xfffff7ff, RZ, 0xc0, !PT ;  /* 0xfffff7ff16167812 */ /* 0x000fe200078ec0ff */
[----:B------:R-:W-:-:S07]  /*324e0*/  ULDC UR5, c[0x0][0x320] ;  /* 0x0000c80000057ab9 */ /* 0x000fce0000000800 */
[----:B------:R-:W0:Y:S01]  /*324f0*/  @P0 LDC.64 R2, c[0x0][0xaf0] ;  /* 0x0002bc00ff020b82 */ /* 0x000e220000000a00 */
[----:B---3--:R-:W-:Y:S01]  /*32500*/  LOP3.LUT R20, R20, 0x7f, RZ, 0xc0, !PT ;  /* 0x0000007f14147812 */ /* 0x008fe200078ec0ff */
[----:B0-----:R-:W-:-:S05]  /*32510*/  @P0 IMAD.WIDE R2, R19, 0x4, R2 ;  /* 0x0000000413020825 */ /* 0x001fca00078e0202 */
[----:B------:R0:W3:Y:S01]  /*32520*/  @P0 LDG.E R30, desc[UR44][R2.64] ;  /* 0x0000002c021e0981 */ /* 0x0000e2000c1e1900 */
[----:B------:R-:W-:Y:S01]  /*32530*/  SHF.R.U32.HI R29, RZ, 0x3, R20 ;  /* 0x00000003ff1d7819 */ /* 0x000fe20000011614 */
[----:B-----5:R-:W-:Y:S01]  /*32540*/  IMAD.SHL.U32 R20, R21, 0x10, RZ ;  /* 0x0000001015147824 */ /* 0x020fe200078e00ff */
[----:B----4-:R-:W-:-:S04]  /*32550*/  ISETP.NE.AND P1, PT, R10, 0x1, PT ;  /* 0x000000010a00780c */ /* 0x010fc80003f25270 */
[----:B------:R-:W-:-:S05]  /*32560*/  LOP3.LUT R20, R29, 0x70, R20, 0xf8, !PT ;  /* 0x000000701d147812 */ /* 0x000fca00078ef814 */
[----:B------:R-:W-:-:S04]  /*32570*/  IMAD R8, R0, 0x60, R20 ;  /* 0x0000006000087824 */ /* 0x000fc800078e0214 */
[----:B------:R-:W4:Y:S01]  /*32580*/  @P1 LDC R5, c[0x0][0x434] ;  /* 0x00010d00ff051b82 */ /* 0x000f220000000800 */
[C---:B------:R-:W-:Y:S02]  /*32590*/  ISETP.GE.AND P0, PT, R8.reuse, R17, PT ;  /* 0x000000110800720c */ /* 0x040fe40003f06270 */
[----:B------:R-:W-:Y:S02]  /*325a0*/  IADD3 R8, R8, R33, RZ ;  /* 0x0000002108087210 */ /* 0x000fe40007ffe0ff */
[----:B------:R-:W-:-:S03]  /*325b0*/  ISETP.GT.U32.OR P0, PT, R20, 0x5f, P0 ;  /* 0x0000005f1400780c */ /* 0x000fc60000704470 */
[----:B------:R-:W5:Y:S01]  /*325c0*/  @P1 LDC R7, c[0x0][0x438] ;  /* 0x00010e00ff071b82 */ /* 0x000f620000000800 */
[----:B------:R-:W-:-:S09]  /*325d0*/  IMAD.MOV.U32 R9, RZ, RZ, R8 ;  /* 0x000000ffff097224 */ /* 0x000fd200078e0008 */
[----:B0-----:R-:W0:Y:S01]  /*325e0*/  @!P0 LDC.64 R2, c[0x0][0x428] ;  /* 0x00010a00ff028b82 */ /* 0x001e220000000a00 */
[----:B----4-:R-:W-:-:S05]  /*325f0*/  @P1 IMAD.HI.U32 R4, R8, R5, RZ ;  /* 0x0000000508041227 */ /* 0x010fca00078e00ff */
[----:B-----5:R-:W-:Y:S02]  /*32600*/  @P1 SHF.R.U32.HI R9, RZ, R7, R4 ;  /* 0x00000007ff091219 */ /* 0x020fe40000011604 */
[----:B------:R-:W4:Y:S02]  /*32610*/  @!P0 LDC.64 R4, c[0x0][0x418] ;  /* 0x00010600ff048b82 */ /* 0x000f240000000a00 */
[--C-:B------:R-:W-:Y:S01]  /*32620*/  @!P0 SHF.R.S32.HI R7, RZ, 0x1f, R9.reuse ;  /* 0x0000001fff078819 */ /* 0x100fe20000011409 */
[----:B------:R-:W-:Y:S01]  /*32630*/  @!P0 IMAD.MOV.U32 R6, RZ, RZ, R9 ;  /* 0x000000ffff068224 */ /* 0x000fe200078e0009 */
[----:B---3--:R-:W-:-:S03]  /*32640*/  SHF.R.S32.HI R35, RZ, 0x1f, R30 ;  /* 0x0000001fff237819 */ /* 0x008fc6000001141e */
[----:B0-----:R-:W-:-:S04]  /*32650*/  @!P0 IMAD.WIDE.U32 R6, R30, R2, R6 ;  /* 0x000000021e068225 */ /* 0x001fc800078e0006 */
[----:B------:R-:W-:Y:S01]  /*32660*/  @!P0 IMAD R2, R35, R2, RZ ;  /* 0x0000000223028224 */ /* 0x000fe200078e02ff */
[----:B----4-:R-:W-:-:S03]  /*32670*/  @!P0 LEA R4, P1, R6, R4, 0x2 ;  /* 0x0000000406048211 */ /* 0x010fc600078210ff */
[----:B------:R-:W-:-:S04]  /*32680*/  @!P0 IMAD R3, R30, R3, R2 ;  /* 0x000000031e038224 */ /* 0x000fc800078e0202 */
[----:B------:R-:W-:-:S05]  /*32690*/  @!P0 IMAD.IADD R3, R7, 0x1, R3 ;  /* 0x0000000107038824 */ /* 0x000fca00078e0203 */
[----:B------:R-:W-:-:S05]  /*326a0*/  @!P0 LEA.HI.X R5, R6, R5, R3, 0x2, P1 ;  /* 0x0000000506058211 */ /* 0x000fca00008f1403 */
[----:B------:R-:W3:Y:S01]  /*326b0*/  @!P0 LDG.E R11, desc[UR44][R4.64] ;  /* 0x0000002c040b8981 */ /* 0x000ee2000c1e1900 */
[----:B------:R-:W-:Y:S01]  /*326c0*/  IMAD.U32 R2, RZ, RZ, UR40 ;  /* 0x00000028ff027e24 */ /* 0x000fe2000f8e00ff */
[----:B------:R-:W-:Y:S01]  /*326d0*/  UMOV UR6, 0xffffffff ;  /* 0xffffffff00067882 */ /* 0x000fe20000000000 */
[----:B-1----:R-:W-:Y:S02]  /*326e0*/  IMAD.SHL.U32 R29, R12, 0x8, RZ ;  /* 0x000000080c1d7824 */ /* 0x002fe400078e00ff */
[----:B------:R-:W-:Y:S01]  /*326f0*/  IMAD.MOV R3, RZ, RZ, -R9 ;  /* 0x000000ffff037224 */ /* 0x000fe200078e0a09 */
[----:B------:R-:W-:Y:S02]  /*32700*/  ISETP.NE.AND P2, PT, R2, 0x3, PT ;  /* 0x000000030200780c */ /* 0x000fe40003f45270 */
[----:B------:R-:W-:Y:S01]  /*32710*/  LOP3.LUT R29, R29, 0x38, RZ, 0xc0, !PT ;  /* 0x000000381d1d7812 */ /* 0x000fe200078ec0ff */
[----:B------:R-:W-:-:S05]  /*32720*/  IMAD R3, R10, R3, R8 ;  /* 0x000000030a037224 */ /* 0x000fca00078e0208 */
[----:B------:R-:W-:Y:S05]  /*32730*/  STL [R1+0x45c], R3 ;  /* 0x00045c0301007387 */ /* 0x000fea0000100800 */
[----:B------:R-:W-:-:S04]  /*32740*/  @P2 LOP3.LUT R22, R22, 0x800, RZ, 0xfc, !PT ;  /* 0x0000080016162812 */ /* 0x000fc800078efcff */
[----:B------:R-:W-:Y:S01]  /*32750*/  LOP3.LUT R22, R22, 0xfffffffd, RZ, 0xc0, !PT ;  /* 0xfffffffd16167812 */ /* 0x000fe200078ec0ff */
[----:B---3--:R0:W-:Y:S02]  /*32760*/  STL [R1+0x458], R11 ;  /* 0x0004580b01007387 */ /* 0x0081e40000100800 */
[----:B0-----:R-:W-:Y:S01]  /*32770*/  IMAD.SHL.U32 R11, R12, 0x8, RZ ;  /* 0x000000080c0b7824 */ /* 0x001fe200078e00ff */
[----:B------:R-:W-:-:S04]  /*32780*/  LOP3.LUT R12, R29, 0x40, RZ, 0xfc, !PT ;  /* 0x000000401d0c7812 */ /* 0x000fc800078efcff */
[----:B------:R-:W-:Y:S02]  /*32790*/  LOP3.LUT R11, R11, 0x38, RZ, 0xc0, !PT ;  /* 0x000000380b0b7812 */ /* 0x000fe400078ec0ff */
[----:B------:R-:W-:Y:S02]  /*327a0*/  ISETP.GE.AND P4, PT, R12, UR5, PT ;  /* 0x000000050c007c0c */ /* 0x000fe4000bf86270 */
[C---:B------:R-:W-:Y:S02]  /*327b0*/  ISETP.GE.AND P1, PT, R11.reuse, UR4, PT ;  /* 0x000000040b007c0c */ /* 0x040fe4000bf26270 */
[C---:B------:R-:W-:Y:S02]  /*327c0*/  LOP3.LUT R12, R11.reuse, 0x80, RZ, 0xfc, !PT ;  /* 0x000000800b0c7812 */ /* 0x040fe400078efcff */
[----:B------:R-:W-:Y:S02]  /*327d0*/  ISETP.GE.AND P0, PT, R11, UR5, PT ;  /* 0x000000050b007c0c */ /* 0x000fe4000bf06270 */
[----:B------:R-:W-:-:S02]  /*327e0*/  ISETP.GE.AND P3, PT, R12, UR5, PT ;  /* 0x000000050c007c0c */ /* 0x000fc4000bf66270 */
[----:B------:R-:W-:-:S05]  /*327f0*/  LOP3.LUT R11, R11, 0xc0, RZ, 0xfc, !PT ;  /* 0x000000c00b0b7812 */ /* 0x000fca00078efcff */
[----:B------:R-:W-:Y:S02]  /*32800*/  @P1 LOP3.LUT R22, R22, 0x2, RZ, 0xfc, !PT ;  /* 0x0000000216161812 */ /* 0x000fe400078efcff */
[----:B------:R-:W-:Y:S02]  /*32810*/  ISETP.GE.AND P1, PT, R11, UR5, PT ;  /* 0x000000050b007c0c */ /* 0x000fe4000bf26270 */
        /* <DEDUP_REMOVED lines=8> */
[----:B------:R-:W-:Y:S06]  /*328a0*/  BRA.DIV UR6, `(.L_x_13290) ;  /* 0x0000006206e47947 */ /* 0x000fec000b800000 */
.L_x_13439:
[----:B------:R-:W-:Y:S02]  /*328b0*/  SEL R2, RZ, 0x1, P0 ;  /* 0x00000001ff027807 */ /* 0x000fe40000000000 */
[----:B------:R-:W-:Y:S02]  /*328c0*/  ISETP.GT.U32.AND P0, PT, R20, 0x5f, PT ;  /* 0x0000005f1400780c */ /* 0x000fe40003f04070 */
[----:B------:R-:W-:Y:S01]  /*328d0*/  LOP3.LUT R22, R22, 0xffffffdf, RZ, 0xc0, !PT ;  /* 0xffffffdf16167812 */ /* 0x000fe200078ec0ff */
[----:B------:R0:W-:Y:S01]  /*328e0*/  STL [R1+0x49c], R2 ;  /* 0x00049c0201007387 */ /* 0x0001e20000100800 */
[----:B------:R-:W-:-:S09]  /*328f0*/  SHF.R.S32.HI R29, RZ, 0x1f, R18 ;  /* 0x0000001fff1d7819 */ /* 0x000fd20000011412 */
[----:B------:R-:W-:Y:S01]  /*32900*/  @P0 LOP3.LUT R22, R22, 0x20, RZ, 0xfc, !PT ;  /* 0x0000002016160812 */ /* 0x000fe200078efcff */
[----:B0-----:R-:W-:Y:S06]  /*32910*/  @!P2 BRA `(.L_x_13291) ;  /* 0x000000000004a947 */ /* 0x001fec0003800000 */
[----:B------:R-:W-:Y:S01]  /*32920*/  BPT.TRAP 0x1 ;  /* 0x000000040000795c */ /* 0x000fe20000300000 */
.L_x_13291:
[----:B--2---:R-:W-:Y:S01]  /*32930*/  IMAD R31, R0, -0x60, R17 ;  /* 0xffffffa0001f7824 */ /* 0x004fe200078e0211 */
[----:B------:R-:W-:Y:S01]  /*32940*/  SHF.L.U32 R0, R27, 0x1f, RZ ;  /* 0x0000001f1b007819 */ /* 0x000fe200000006ff */
[----:B------:R-:W-:Y:S01]  /*32950*/  IMAD R17, R25, 0x8, R23 ;  /* 0x0000000819117824 */ /* 0x000fe200078e0217 */
[----:B------:R-:W-:Y:S03]  /*32960*/  BSSY B0, `(.L_x_13292) ;  /* 0x0000003000007945 */ /* 0x000fe60003800000 */
[----:B------:R-:W0:Y:S02]  /*32970*/  SYNCS.PHASECHK.TRANS64.TRYWAIT P0, [R17+URZ+0x32440], R0 ;  /* 0x03244000110075a7 */ /* 0x000e24000800017f */
[----:B0-----:R-:W-:Y:S05]  /*32980*/  @!P0 BRA `(.L_x_13293) ;  /* 0x0000006000dc8947 */ /* 0x001fea0003800000 */
.L_x_13440:
[----:B------:R-:W-:Y:S05]  /*32990*/  BSYNC B0 ;  /* 0x0000000000007941 */ /* 0x000fea0003800000 */
.L_x_13292:
        /* <DEDUP_REMOVED lines=20> */
[----:B------:R-:W1:Y:S03]  /*32ae0*/  S2R R4, SR_TID.X ;  /* 0x0000000000047919 */ /* 0x000e660000002100 */
[----:B------:R-:W-:Y:S01]  /*32af0*/  IADD3 R3, R3, R0, RZ ;  /* 0x0000000003037210 */ /* 0x000fe20007ffe0ff */
[----:B------:R-:W-:-:S04]  /*32b00*/  IMAD R0, R29, UR4, RZ ;  /* 0x000000041d007c24 */ /* 0x000fc8000f8e02ff */
[C---:B------:R-:W-:Y:S02]  /*32b10*/  IMAD R0, R18.reuse, UR5, R0 ;  /* 0x0000000512007c24 */ /* 0x040fe4000f8e0200 */
[----:B------:R-:W-:Y:S01]  /*32b20*/  IMAD.WIDE.U32 R2, R18, UR4, R2 ;  /* 0x0000000412027c25 */ /* 0x000fe2000f8e0002 */
[----:B------:R-:W-:Y:S01]  /*32b30*/  ULDC.64 UR4, c[0x0][0x2e8] ;  /* 0x0000ba0000047ab9 */ /* 0x000fe20000000a00 */
[----:B-1----:R-:W-:Y:S02]  /*32b40*/  LOP3.LUT R5, R4, 0x7f, RZ, 0xc0, !PT ;  /* 0x0000007f04057812 */ /* 0x002fe400078ec0ff */
        /* <DEDUP_REMOVED lines=61> */
.L_x_13454:
        /* <DEDUP_REMOVED lines=10> */
.L_x_13295:
        /* <DEDUP_REMOVED lines=11> */
.L_x_13296:
        /* <DEDUP_REMOVED lines=34> */
.L_x_13298:
[----:B------:R-:W-:Y:S05]  /*33290*/  BSYNC B6 ;  /* 0x0000000000067941 */ /* 0x000fea0003800000 */
.L_x_13297:
[----:B------:R-:W2:Y:S01]  /*332a0*/  LDL R21, [R1+0x450] ;  /* 0x0004500001157983 */ /* 0x000ea20000100800 */
[----:B------:R-:W3:Y:S01]  /*332b0*/  LDC R6, c[0x0][0x448] ;  /* 0x00011200ff067b82 */ /* 0x000ee20000000800 */
[----:B------:R-:W-:Y:S02]  /*332c0*/  ULDC.64 UR4, c[0x0][0x298] ;  /* 0x0000a60000047ab9 */ /* 0x000fe40000000a00 */
[----:B------:R-:W4:Y:S04]  /*332d0*/  LDL R20, [R1+0x484] ;  /* 0x0004840001147983 */ /* 0x000f280000100800 */
[----:B-1----:R-:W4:Y:S04]  /*332e0*/  LDL R0, [R1+0x478] ;  /* 0x0004780001007983 */ /* 0x002f280000100800 */
[----:B------:R1:W5:Y:S01]  /*332f0*/  LDL R9, [R1+0x454] ;  /* 0x0004540001097983 */ /* 0x0003620000100800 */
[----:B------:R-:W0:Y:S01]  /*33300*/  S2R R2, SR_TID.X ;  /* 0x0000000000027919 */ /* 0x000e220000002100 */
[----:B---3--:R-:W-:-:S13]  /*33310*/  ISETP.NE.AND P0, PT, R6, 0x1, PT ;  /* 0x000000010600780c */ /* 0x008fda0003f05270 */
[----:B------:R-:W3:Y:S01]  /*33320*/  @P0 LDC R3, c[0x0][0x450] ;  /* 0x00011400ff030b82 */ /* 0x000ee20000000800 */
[----:B0-----:R-:W-:-:S04]  /*33330*/  LOP3.LUT R2, R2, 0x7f, RZ, 0xc0, !PT ;  /* 0x0000007f02027812 */ /* 0x001fc800078ec0ff */
[----:B------:R-:W-:Y:S01]  /*33340*/  SHF.R.U32.HI R2, RZ, 0x3, R2 ;  /* 0x00000003ff027819 */ /* 0x000fe20000011602 */
[----:B--2---:R-:W-:Y:S02]  /*33350*/  IMAD.MOV.U32 R5, RZ, RZ, R21 ;  /* 0x000000ffff057224 */ /* 0x004fe400078e0015 */
[----:B----4-:R-:W-:Y:S02]  /*33360*/  IMAD.MOV.U32 R21, RZ, RZ, R20 ;  /* 0x000000ffff157224 */ /* 0x010fe400078e0014 */
[----:B------:R-:W2:Y:S01]  /*33370*/  LDL R20, [R1+0x464] ;  /* 0x0004640001147983 */ /* 0x000ea20000100800 */
[----:B------:R-:W-:Y:S02]  /*33380*/  IMAD.MOV.U32 R4, RZ, RZ, R0 ;  /* 0x000000ffff047224 */ /* 0x000fe400078e0000 */
[----:B------:R-:W0:Y:S02]  /*33390*/  S2R R0, SR_TID.X ;  /* 0x0000000000007919 */ /* 0x000e240000002100 */
[----:B0-----:R-:W-:-:S05]  /*333a0*/  IMAD.SHL.U32 R0, R0, 0x10, RZ ;  /* 0x0000001000007824 */ /* 0x001fca00078e00ff */
        /* <DEDUP_REMOVED lines=45> */
[----:B-1----:R-:W-:Y:S10]  /*33680*/  BRA.DIV UR5, `(.L_x_13299) ;  /* 0x0000005e05b07947 */ /* 0x002ff4000b800000 */
[----:B------:R-:W0:Y:S01]  /*33690*/  SHFL.IDX PT, R5, R0, RZ, 0x181f ;  /* 0x00181fff00057589 */ /* 0x000e2200000e0000 */
[----:B-----5:R-:W-:Y:S02]  /*336a0*/  IMAD R2, R9, R6, RZ ;  /* 0x0000000609027224 */ /* 0x020fe400078e02ff */
[----:B------:R-:W-:Y:S01]  /*336b0*/  IMAD.IADD R36, R8, 0x1, R36 ;  /* 0x0000000108247824 */ /* 0x000fe200078e0224 */
[----:B------:R-:W1:Y:S03]  /*336c0*/  SHFL.IDX PT, R4, R3, RZ, 0x181f ;  /* 0x00181fff03047589 */ /* 0x000e6600000e0000 */
[C---:B------:R-:W-:Y:S01]  /*336d0*/  VIADD R6, R36.reuse, 0x10 ;  /* 0x0000001024067836 */ /* 0x040fe20000000000 */
[C---:B------:R-:W-:Y:S01]  /*336e0*/  ISETP.GE.AND P0, PT, R36.reuse, R2, PT ;  /* 0x000000022400720c */ /* 0x040fe20003f06270 */
[----:B------:R-:W-:-:S03]  /*336f0*/  VIADD R8, R36, 0x30 ;  /* 0x0000003024087836 */ /* 0x000fc60000000000 */
[----:B------:R2:W-:Y:S04]  /*33700*/  STL [R1+0x468], R6 ;  /* 0x0004680601007387 */ /* 0x0005e80000100800 */
[----:B------:R-:W-:Y:S05]  /*33710*/  STL [R1+0x470], R8 ;  /* 0x0004700801007387 */ /* 0x000fea0000100800 */
        /* <DEDUP_REMOVED lines=11> */
[----:B------:R-:W1:Y:S01]  /*337d0*/  SHFL.IDX PT, R4, R3, 0x1, 0x181f ;  /* 0x00381f0003047f89 */ /* 0x000e6200000e0000 */
        /* <DEDUP_REMOVED lines=59> */
.L_x_13471:
[----:B0-2---:R-:W-:-:S05]  /*33b90*/  VIADD R4, R36, 0x70 ;  /* 0x0000007024047836 */ /* 0x005fca0000000000 */
[----:B------:R-:W-:Y:S01]  /*33ba0*/  ISETP.GE.AND P0, PT, R4, R2, PT ;  /* 0x000000020400720c */ /* 0x000fe20003f06270 */
[----:B------:R0:W-:-:S12]  /*33bb0*/  STL [R1+0x488], R4 ;  /* 0x0004880401007387 */ /* 0x0001d80000100800 */
[----:B------:R-:W-:-:S04]  /*33bc0*/  @!P0 LEA R2, P2, R7, R0, 0x1 ;  /* 0x0000000007028211 */ /* 0x000fc800078408ff */
[----:B------:R-:W-:-:S05]  /*33bd0*/  @!P0 IADD3.X R3, RZ, R3, RZ, P2, !PT ;  /* 0x00000003ff038210 */ /* 0x000fca00017fe4ff */
[----:B------:R-:W-:Y:S01]  /*33be0*/  @!PT LDS RZ, [RZ] ;  /* 0x00000000fffff984 */ /* 0x000fe20000000800 */
[----:B------:R-:W-:Y:S01]  /*33bf0*/  @!PT LDS RZ, [RZ] ;  /* 0x00000000fffff984 */ /* 0x000fe20000000800 */
[----:B------:R-:W-:Y:S01]  /*33c00*/  @!PT LDS RZ, [RZ] ;  /* 0x00000000fffff984 */ /* 0x000fe20000000800 */
[----:B------:R0:W-:Y:S01]  /*33c10*/  @!P0 LDGSTS.E.BYPASS.LTC128B.128 [R26+0x1bc00], desc[UR44][R2.64], !P1 ;  /* 0x1bc00000021a8fae */ /* 0x0001e2000c901d6c */
[----:B------:R-:W-:Y:S01]  /*33c20*/  PLOP3.LUT P0, PT, PT, PT, PT, 0x80, 0x0 ;  /* 0x000000000000781c */ /* 0x000fe20003f0f070 */
[----:B------:R-:W-:-:S12]  /*33c30*/  NOP ;  /* 0x0000000000007918 */ /* 0x000fd80000000000 */
.L_x_13300:
        /* <DEDUP_REMOVED lines=28> */
.L_x_13302:
[----:B------:R-:W-:Y:S05]  /*33e00*/  BSYNC B6 ;  /* 0x0000000000067941 */ /* 0x000fea0003800000 */
.L_x_13301:
[----:B------:R-:W2:Y:S01]  /*33e10*/  LDL.LU R0, [R1+0x478] ;  /* 0x0004780001007983 */ /* 0x000ea20000300800 */
[----:B------:R-:W1:Y:S01]  /*33e20*/  LDC R6, c[0x0][0x448] ;  /* 0x00011200ff067b82 */ /* 0x000e620000000800 */
[----:B------:R-:W-:Y:S02]  /*33e30*/  ULDC.64 UR4, c[0x0][0x398] ;  /* 0x0000e60000047ab9 */ /* 0x000fe40000000a00 */
[----:B0-----:R-:W3:Y:S04]  /*33e40*/  LDL.LU R2, [R1+0x450] ;  /* 0x0004500001027983 */ /* 0x001ee80000300800 */
[----:B------:R-:W4:Y:S04]  /*33e50*/  LDL.LU R21, [R1+0x484] ;  /* 0x0004840001157983 */ /* 0x000f280000300800 */
[----:B------:R-:W5:Y:S01]  /*33e60*/  LDL.LU R20, [R1+0x464] ;  /* 0x0004640001147983 */ /* 0x000f620000300800 */
[----:B------:R-:W-:Y:S01]  /*33e70*/  IMAD.MOV.U32 R4, RZ, RZ, R37 ;  /* 0x000000ffff047224 */ /* 0x000fe200078e0025 */
[----:B------:R-:W0:Y:S01]  /*33e80*/  S2R R8, SR_TID.X ;  /* 0x0000000000087919 */ /* 0x000e220000002100 */
[----:B-1----:R-:W-:-:S13]  /*33e90*/  ISETP.NE.AND P0, PT, R6, 0x1, PT ;  /* 0x000000010600780c */ /* 0x002fda0003f05270 */
[----:B------:R-:W1:Y:S01]  /*33ea0*/  @P0 LDC R5, c[0x0][0x450] ;  /* 0x00011400ff050b82 */ /* 0x000e620000000800 */
[----:B0-----:R-:W-:-:S05]  /*33eb0*/  IMAD.SHL.U32 R7, R8, 0x8, RZ ;  /* 0x0000000808077824 */ /* 0x001fca00078e00ff */
[----:B------:R-:W-:Y:S01]  /*33ec0*/  LOP3.LUT R7, R7, 0x38, RZ, 0xc0, !PT ;  /* 0x0000003807077812 */ /* 0x000fe200078ec0ff */
[----:B--2---:R-:W-:-:S04]  /*33ed0*/  IMAD R0, R0, UR4, RZ ;  /* 0x0000000400007c24 */ /* 0x004fc8000f8e02ff */
[C---:B---3--:R-:W-:Y:S02]  /*33ee0*/  IMAD R0, R2.reuse, UR5, R0 ;  /* 0x0000000502007c24 */ /* 0x048fe4000f8e0200 */
        /* <DEDUP_REMOVED lines=8> */
[----:B----4-:R-:W-:Y:S02]  /*33f70*/  IMAD R0, R21, UR4, RZ ;  /* 0x0000000415007c24 */ /* 0x010fe4000f8e02ff */
[----:B-----5:R-:W-:-:S04]  /*33f80*/  IMAD.WIDE.U32 R2, R20, UR4, R2 ;  /* 0x0000000414027c25 */ /* 0x020fc8000f8e0002 */
[----:B------:R-:W-:Y:S01]  /*33f90*/  IMAD R0, R20, UR5, R0 ;  /* 0x0000000514007c24 */ /* 0x000fe2000f8e0200 */
[----:B------:R-:W-:Y:S01]  /*33fa0*/  ULDC.64 UR4, c[0x0][0x3d0] ;  /* 0x0000f40000047ab9 */ /* 0x000fe20000000a00 */
[----:B------:R-:W-:Y:S02]  /*33fb0*/  IMAD.SHL.U32 R20, R8, 0x8, RZ ;  /* 0x0000000808147824 */ /* 0x000fe400078e00ff */
[----:B------:R-:W-:Y:S02]  /*33fc0*/  IMAD.IADD R3, R3, 0x1, R0 ;  /* 0x0000000103037824 */ /* 0x000fe400078e0200 */
[----:B------:R-:W0:Y:S01]  /*33fd0*/  @P0 LDC R0, c[0x0][0x44c] ;  /* 0x00011300ff000b82 */ /* 0x000e220000000800 */
[----:B------:R-:W-:-:S04]  /*33fe0*/  LOP3.LUT R20, R20, 0x38, RZ, 0xc0, !PT ;  /* 0x0000003814147812 */ /* 0x000fc800078ec0ff */
[C---:B------:R-:W-:Y:S02]  /*33ff0*/  LOP3.LUT R10, R20.reuse, 0x40, RZ, 0xfc, !PT ;  /* 0x00000040140a7812 */ /* 0x040fe400078efcff */
[C---:B------:R-:W-:Y:S02]  /*34000*/  LOP3.LUT R9, R20.reuse, 0x80, RZ, 0xfc, !PT ;  /* 0x0000008014097812 */ /* 0x040fe400078efcff */
[----:B------:R-:W-:Y:S01]  /*34010*/  LOP3.LUT R8, R20, 0xc0, RZ, 0xfc, !PT ;  /* 0x000000c014087812 */ /* 0x000fe200078efcff */
[----:B0-----:R-:W-:-:S05]  /*34020*/  @P0 IMAD.HI.U32 R0, R37, R0, RZ ;  /* 0x0000000025000227 */ /* 0x001fca00078e00ff */
[----:B-1----:R-:W-:-:S04]  /*34030*/  @P0 SHF.R.U32.HI R4, RZ, R5, R0 ;  /* 0x00000005ff040219 */ /* 0x002fc80000011600 */
        /* <DEDUP_REMOVED lines=27> */
[----:B------:R-:W-:Y:S01]  /*341f0*/  SHFL.IDX PT, R2, R0, RZ, 0x181f ;  /* 0x00181fff00027589 */ /* 0x000fe200000e0000 */
[----:B--2---:R-:W-:-:S03]  /*34200*/  IMAD.MOV.U32 R11, RZ, RZ, R3 ;  /* 0x000000ffff0b7224 */ /* 0x004fc600078e0003 */
[----:B------:R-:W0:Y:S01]  /*34210*/  SHFL.IDX PT, R3, R4, RZ, 0x181f ;  /* 0x00181fff04037589 */ /* 0x000e2200000e0000 */
[----:B---3--:R-:W-:-:S03]  /*34220*/  IMAD R5, R10, R6, RZ ;  /* 0x000000060a057224 */ /* 0x008fc600078e02ff */
[----:B------:R-:W2:Y:S02]  /*34230*/  LDL.LU R10, [R1+0x474] ;  /* 0x00047400010a7983 */ /* 0x000ea40000300800 */
[----:B------:R-:W-:-:S13]  /*34240*/  ISETP.GE.AND P0, PT, R36, R5, PT ;  /* 0x000000052400720c */ /* 0x000fda0003f06270 */
[----:B0-----:R-:W-:-:S05]  /*34250*/  @!P0 LEA R3, P6, R7, R3, 0x1 ;  /* 0x0000000307038211 */ /* 0x001fca00078c08ff */
[----:B------:R-:W-:-:S05]  /*34260*/  @!P0 IMAD.X R2, RZ, RZ, R2, P6 ;  /* 0x000000ffff028224 */ /* 0x000fca00030e0602 */
[----:B------:R-:W-:-:S04]  /*34270*/  @!P0 LOP3.LUT R3, R3, R2, RZ, 0x3c, !PT ;  /* 0x0000000203038212 */ /* 0x000fc800078e3cff */
[----:B------:R-:W-:-:S04]  /*34280*/  @!P0 LOP3.LUT R2, R3, R2, RZ, 0x3c, !PT ;  /* 0x0000000203028212 */ /* 0x000fc800078e3cff */
[----:B------:R-:W-:-:S05]  /*34290*/  @!P0 LOP3.LUT R3, R3, R2, RZ, 0x3c, !PT ;  /* 0x0000000203038212 */ /* 0x000fca00078e3cff */
[----:B------:R-:W-:Y:S01]  /*342a0*/  @!PT LDS RZ, [RZ] ;  /* 0x00000000fffff984 */ /* 0x000fe20000000800 */
[----:B------:R-:W-:Y:S04]  /*342b0*/  @!P0 LDGSTS.E.BYPASS.LTC128B.128 [R26+0x22400], desc[UR44][R2.64], !P4 ;  /* 0x22400000021a8fae */ /* 0x000fe8000e101d6c */
[----:B------:R-:W-:Y:S04]  /*342c0*/  @!P0 LDGSTS.E.BYPASS.LTC128B.128 [R26+0x26400], desc[UR44][R2.64+0x80], !P3 ;  /* 0x26400080021a8fae */ /* 0x000fe8000d901d6c */
[----:B------:R-:W-:Y:S04]  /*342d0*/  @!P0 LDGSTS.E.BYPASS.LTC128B.128 [R26+0x2a400], desc[UR44][R2.64+0x100], !P2 ;  /* 0x2a400100021a8fae */ /* 0x000fe8000d101d6c */
[----:B------:R0:W-:Y:S01]  /*342e0*/  @!P0 LDGSTS.E.BYPASS.LTC128B.128 [R26+0x2e400], desc[UR44][R2.64+0x180], !P1 ;  /* 0x2e400180021a8fae */ /* 0x0001e2000c901d6c */
[----:B----4-:R-:W-:-:S03]  /*342f0*/  ISETP.GE.AND P0, PT, R9, R5, PT ;  /* 0x000000050900720c */ /* 0x010fc60003f06270 */
[----:B------:R-:W3:Y:S04]  /*34300*/  LDL.LU R9, [R1+0x47c] ;  /* 0x00047c0001097983 */ /* 0x000ee80000300800 */
[----:B------:R-:W-:Y:S04]  /*34310*/  SHFL.IDX PT, R6, R0, 0x1, 0x181f ;  /* 0x00381f0000067f89 */ /* 0x000fe800000e0000 */
[----:B0-----:R-:W0:Y:S02]  /*34320*/  SHFL.IDX PT, R2, R4, 0x1, 0x181f ;  /* 0x00381f0004027f89 */ /* 0x001e2400000e0000 */
[----:B0-----:R-:W-:-:S04]  /*34330*/  @!P0 LEA R2, P6, R7, R2, 0x1 ;  /* 0x0000000207028211 */ /* 0x001fc800078c08ff */
[----:B------:R-:W-:-:S05]  /*34340*/  @!P0 IADD3.X R3, RZ, R6, RZ, P6, !PT ;  /* 0x00000006ff038210 */ /* 0x000fca00037fe4ff */
[----:B------:R-:W-:Y:S04]  /*34350*/  @!P0 LDGSTS.E.BYPASS.LTC128B.128 [R26+0x22c00], desc[UR44][R2.64], !P4 ;  /* 0x22c00000021a8fae */ /* 0x000fe8000e101d6c */
[----:B------:R-:W-:Y:S04]  /*34360*/  @!P0 LDGSTS.E.BYPASS.LTC128B.128 [R26+0x26c00], desc[UR44][R2.64+0x80], !P3 ;  /* 0x26c00080021a8fae */ /* 0x000fe8000d901d6c */
[----:B------:R-:W-:Y:S04]  /*34370*/  @!P0 LDGSTS.E.BYPASS.LTC128B.128 [R26+0x2ac00], desc[UR44][R2.64+0x100], !P2 ;  /* 0x2ac00100021a8fae */ /* 0x000fe8000d101d6c */
[----:B------:R0:W-:Y:S01]  /*34380*/  @!P0 LDGSTS.E.BYPASS.LTC128B.128 [R26+0x2ec00], desc[UR44][R2.64+0x180], !P1 ;  /* 0x2ec00180021a8fae */ /* 0x0001e2000c901d6c */
[----:B-----5:R-:W-:-:S03]  /*34390*/  ISETP.GE.AND P0, PT, R8, R5, PT ;  /* 0x000000050800720c */ /* 0x020fc60003f06270 */
[----:B------:R-:W4:Y:S04]  /*343a0*/  LDL.LU R8, [R1+0x480] ;  /* 0x0004800001087983 */ /* 0x000f280000300800 */
[----:B0-----:R-:W0:Y:S04]  /*343b0*/  SHFL.IDX PT, R2, R4, 0x2, 0x181f ;  /* 0x00581f0004027f89 */ /* 0x001e2800000e0000 */
[----:B------:R-:W1:Y:S02]  /*343c0*/  SHFL.IDX PT, R6, R0, 0x2, 0x181f ;  /* 0x00581f0000067f89 */ /* 0x000e6400000e0000 */
[----:B0-----:R-:W-:-:S05]  /*343d0*/  @!P0 LEA R2, P6, R7, R2, 0x1 ;  /* 0x0000000207028211 */ /* 0x001fca00078c08ff */
[----:B-1----:R-:W-:-:S05]  /*343e0*/  @!P0 IMAD.X R3, RZ, RZ, R6, P6 ;  /* 0x000000ffff038224 */ /* 0x002fca00030e0606 */
        /* <DEDUP_REMOVED lines=33> */
[----:B----4-:R-:W-:-:S13]  /*34600*/  ISETP.GE.AND P0, PT, R8, R5, PT ;  /* 0x000000050800720c */ /* 0x010fda0003f06270 */
        /* <DEDUP_REMOVED lines=8> */
.L_x_13489:
        /* <DEDUP_REMOVED lines=13> */
.L_x_13305:
[----:B------:R-:W-:Y:S05]  /*34760*/  BSYNC B0 ;  /* 0x0000000000007941 */ /* 0x000fea0003800000 */
.L_x_13304:
[----:B------:R-:W-:Y:S01]  /*34770*/  NOP ;  /* 0x0000000000007918 */ /* 0x000fe20000000000 */
[----:B------:R-:W-:-:S13]  /*34780*/  PLOP3.LUT P0, PT, PT, PT, PT, 0x80, 0x0 ;  /* 0x000000000000781c */ /* 0x000fda0003f0f070 */
.L_x_13306:
        /* <DEDUP_REMOVED lines=18> */
.L_x_13490:
[----:B------:R-:W-:Y:S05]  /*348b0*/  BSYNC B0 ;  /* 0x0000000000007941 */ /* 0x000fea0003800000 */
.L_x_13307:
[----:B------:R-:W-:-:S05]  /*348c0*/  IMAD.U32 R2, RZ, RZ, UR40 ;  /* 0x00000028ff027e24 */ /* 0x000fca000f8e00ff */
[----:B------:R-:W-:-:S13]  /*348d0*/  ISETP.NE.AND P0, PT, R2, 0x3, PT ;  /* 0x000000030200780c */ /* 0x000fda0003f05270 */
[----:B------:R-:W-:Y:S05]  /*348e0*/  @!P0 BRA `(.L_x_13309) ;  /* 0x0000000000048947 */ /* 0x000fea0003800000 */
[----:B------:R-:W-:Y:S01]  /*348f0*/  BPT.TRAP 0x1 ;  /* 0x000000040000795c */ /* 0x000fe20000300000 */
.L_x_13309:
[----:B0-----:R-:W-:Y:S01]  /*34900*/  SHF.L.U32 R0, R27, 0x1f, RZ ;  /* 0x0000001f1b007819 */ /* 0x001fe200000006ff */
[----:B------:R-:W-:Y:S03]  /*34910*/  BSSY B0, `(.L_x_13310) ;  /* 0x0000003000007945 */ /* 0x000fe60003800000 */
[----:B------:R-:W0:Y:S02]  /*34920*/  SYNCS.PHASECHK.TRANS64.TRYWAIT P0, [R17+URZ+0x32460], R0 ;  /* 0x03246000110075a7 */ /* 0x000e24000800017f */
[----:B0-----:R-:W-:Y:S05]  /*34930*/  @!P0 BRA `(.L_x_13311) ;  /* 0x0000006400288947 */ /* 0x001fea0003800000 */
.L_x_13491:
[----:B------:R-:W-:Y:S05]  /*34940*/  BSYNC B0 ;  /* 0x0000000000007941 */ /* 0x000fea0003800000 */
.L_x_13310:
[----:B------:R-:W0:Y:S01]  /*34950*/  LDL.LU R3, [R1+0x494] ;  /* 0x0004940001037983 */ /* 0x000e220000300800 */
[----:B------:R-:W-:-:S03]  /*34960*/  ULDC.64 UR4, c[0x0][0x328] ;  /* 0x0000ca0000047ab9 */ /* 0x000fc60000000a00 */
[----:B------:R-:W3:Y:S04]  /*34970*/  LDL.LU R2, [R1+0x45c] ;  /* 0x00045c0001027983 */ /* 0x000ee80000300800 */
[----:B------:R-:W4:Y:S04]  /*34980*/  LDL.LU R7, [R1+0x498] ;  /* 0x0004980001077983 */ /* 0x000f280000300800 */
[----:B--2---:R-:W2:Y:S04]  /*34990*/  LDL.LU R6, [R1+0x458] ;  /* 0x0004580001067983 */ /* 0x004ea80000300800 */
[----:B------:R-:W5:Y:S01]  /*349a0*/  LDL.LU R4, [R1+0x49c] ;  /* 0x00049c0001047983 */ /* 0x000f620000300800 */
[----:B------:R-:W-:-:S02]  /*349b0*/  LOP3.LUT P3, RZ, R22, 0x10, RZ, 0xc0, !PT ;  /* 0x0000001016ff7812 */ /* 0x000fc4000786c0ff */
[C---:B------:R-:W-:Y:S02]  /*349c0*/  LOP3.LUT P2, RZ, R22.reuse, 0x8, RZ, 0xc0, !PT ;  /* 0x0000000816ff7812 */ /* 0x040fe4000784c0ff */
[C---:B------:R-:W-:Y:S02]  /*349d0*/  LOP3.LUT P1, RZ, R22.reuse, 0x4, RZ, 0xc0, !PT ;  /* 0x0000000416ff7812 */ /* 0x040fe4000782c0ff */
[----:B------:R-:W-:Y:S01]  /*349e0*/  LOP3.LUT P4, RZ, R22, 0x1, RZ, 0xc0, !PT ;  /* 0x0000000116ff7812 */ /* 0x000fe2000788c0ff */
[----:B0-----:R-:W-:-:S04]  /*349f0*/  IMAD R0, R3, UR4, RZ ;  /* 0x0000000403007c24 */ /* 0x001fc8000f8e02ff */
[C---:B---3--:R-:W-:Y:S02]  /*34a00*/  IMAD R5, R2.reuse, UR5, R0 ;  /* 0x0000000502057c24 */ /* 0x048fe4000f8e0200 */
[----:B------:R-:W-:Y:S01]  /*34a10*/  IMAD.WIDE.U32 R2, R2, UR4, RZ ;  /* 0x0000000402027c25 */ /* 0x000fe2000f8e00ff */
[----:B------:R-:W-:-:S03]  /*34a20*/  ULDC.64 UR4, c[0x0][0x338] ;  /* 0x0000ce0000047ab9 */ /* 0x000fc60000000a00 */
[----:B------:R-:W-:Y:S02]  /*34a30*/  IMAD.IADD R3, R3, 0x1, R5 ;  /* 0x0000000103037824 */ /* 0x000fe400078e0205 */
[----:B----4-:R-:W-:Y:S01]  /*34a40*/  IMAD R0, R7, UR4, RZ ;  /* 0x0000000407007c24 */ /* 0x010fe2000f8e02ff */
[----:B------:R-:W-:Y:S01]  /*34a50*/  SEL R7, RZ, 0x8, P1 ;  /* 0x00000008ff077807 */ /* 0x000fe20000800000 */
[----:B--2---:R-:W-:-:S04]  /*34a60*/  IMAD.WIDE.U32 R2, R6, UR4, R2 ;  /* 0x0000000406027c25 */ /* 0x004fc8000f8e0002 */
[----:B------:R-:W-:Y:S01]  /*34a70*/  IMAD R5, R6, UR5, R0 ;  /* 0x0000000506057c24 */ /* 0x000fe2000f8e0200 */
[----:B------:R-:W-:Y:S01]  /*34a80*/  ULDC.64 UR4, c[0x0][0x330] ;  /* 0x0000cc0000047ab9 */ /* 0x000fe20000000a00 */
[----:B------:R-:W-:-:S03]  /*34a90*/  SEL R0, RZ, 0x2, P3 ;  /* 0x00000002ff007807 */ /* 0x000fc60001800000 */
        /* <DEDUP_REMOVED lines=84> */
.L_x_13505:
[----:B0-2---:R-:W-:Y:S02]  /*34fe0*/  IADD3 R2, P3, R14, R0, RZ ;  /* 0x000000000e027210 */ /* 0x005fe40007f7e0ff */
[C---:B------:R-:W-:Y:S02]  /*34ff0*/  ISETP.LT.OR P2, PT, R31.reuse, 0x51, !P2 ;  /* 0x000000511f00780c */ /* 0x040fe40005741670 */
[----:B------:R-:W-:Y:S02]  /*35000*/  IADD3.X R3, RZ, R6, RZ, P3, !PT ;  /* 0x00000006ff037210 */ /* 0x000fe40001ffe4ff */
[C---:B------:R-:W-:Y:S02]  /*35010*/  ISETP.LT.OR P3, PT, R31.reuse, 0x51, P4 ;  /* 0x000000511f00780c */ /* 0x040fe40002761670 */
[C---:B------:R-:W-:Y:S02]  /*35020*/  ISETP.LT.OR P1, PT, R31.reuse, 0x51, !P1 ;  /* 0x000000511f00780c */ /* 0x040fe40004f21670 */
[----:B------:R-:W-:-:S09]  /*35030*/  ISETP.LT.OR P0, PT, R31, 0x51, !P0 ;  /* 0x000000511f00780c */ /* 0x000fd20004701670 */
        /* <DEDUP_REMOVED lines=9> */
.L_x_13313:
        /* <DEDUP_REMOVED lines=11> */
.L_x_13314:
[----:B------:R-:W2:Y:S01]  /*35180*/  LDL.LU R2, [R1+0x490] ;  /* 0x0004900001027983 */ /* 0x000ea20000300800 */
[----:B------:R0:W-:Y:S01]  /*35190*/  SYNCS.ARRIVE.TRANS64.A1T0 RZ, [R17+URZ+0x32450], RZ ;  /* 0x032450ff11ff79a7 */ /* 0x0001e2000810003f */
[----:B------:R-:W-:Y:S01]  /*351a0*/  BSSY B0, `(.L_x_13315) ;  /* 0x00000e0000007945 */ /* 0x000fe20003800000 */
[----:B--2---:R-:W-:-:S05]  /*351b0*/  VIADD R10, R2, 0xfffffffe ;  /* 0xfffffffe020a7836 */ /* 0x004fca0000000000 */
[----:B------:R-:W-:-:S13]  /*351c0*/  ISETP.GE.AND P0, PT, R10, R34, PT ;  /* 0x000000220a00720c */ /* 0x000fda0003f06270 */
[----:B0-----:R-:W-:Y:S05]  /*351d0*/  @!P0 BRA `(.L_x_13316) ;  /* 0x0000000c00708947 */ /* 0x001fea0003800000 */
.L_x_13329:
[----:B0-----:R-:W0:Y:S01]  /*351e0*/  S2R R2, SR_TID.X ;  /* 0x0000000000027919 */ /* 0x001e220000002100 */
[----:B------:R-:W1:Y:S01]  /*351f0*/  LDC R6, c[0x0][0x430] ;  /* 0x00010c00ff067b82 */ /* 0x000e620000000800 */
[----:B------:R-:W-:Y:S01]  /*35200*/  IMAD R7, R10, 0x60, R33 ;  /* 0x000000600a077824 */ /* 0x000fe200078e0221 */
[----:B------:R-:W-:Y:S01]  /*35210*/  MOV R12, UR40 ;  /* 0x00000028000c7c02 */ /* 0x000fe20008000f00 */
[----:B--2---:R-:W2:Y:S01]  /*35220*/  S2R R3, SR_TID.X ;  /* 0x0000000000037919 */ /* 0x004ea20000002100 */
        /* <DEDUP_REMOVED lines=9> */
[----:B------:R-:W-:-:S04]  /*352c0*/  IMAD.IADD R7, R4, 0x1, R7 ;  /* 0x0000000104077824 */ /* 0x000fc800078e0207 */
[----:B------:R-:W-:-:S05]  /*352d0*/  IMAD.MOV.U32 R11, RZ, RZ, R7 ;  /* 0x000000ffff0b7224 */ /* 0x000fca00078e0007 */
        /* <DEDUP_REMOVED lines=17> */
[----:B------:R-:W-:Y:S01]  /*353f0*/  IMAD R6, R6, R3, R7 ;  /* 0x0000000306067224 */ /* 0x000fe200078e0207 */
[----:B------:R-:W-:Y:S01]  /*35400*/  SEL R2, RZ, 0x1, P0 ;  /* 0x00000001ff027807 */ /* 0x000fe20000000000 */
[----:B------:R-:W-:Y:S01]  /*35410*/  IMAD.MOV.U32 R3, RZ, RZ, R10 ;  /* 0x000000ffff037224 */ /* 0x000fe200078e000a */
[----:B------:R-:W-:Y:S05]  /*35420*/  YIELD ;  /* 0x0000000000007946 */ /* 0x000fea0003800000 */
[----:B------:R-:W-:Y:S01]  /*35430*/  SEL R25, R25, RZ, P0 ;  /* 0x000000ff19197207 */ /* 0x000fe20000000000 */
[----:B------:R-:W-:Y:S01]  /*35440*/  VIADD R10, R10, 0xffffffff ;  /* 0xffffffff0a0a7836 */ /* 0x000fe20000000000 */
[----:B------:R-:W-:-:S02]  /*35450*/  LOP3.LUT R27, R27, R2, RZ, 0x3c, !PT ;  /* 0x000000021b1b7212 */ /* 0x000fc400078e3cff */
[----:B------:R-:W-:Y:S01]  /*35460*/  ISETP.GT.AND P2, PT, R3, R34, PT ;  /* 0x000000220300720c */ /* 0x000fe20003f44270 */
[----:B0-----:R-:W-:-:S12]  /*35470*/  @!P1 BRA `(.L_x_13317) ;  /* 0x0000000000049947 */ /* 0x001fd80003800000 */
[----:B------:R-:W-:Y:S01]  /*35480*/  BPT.TRAP 0x1 ;  /* 0x000000040000795c */ /* 0x000fe20000300000 */
.L_x_13317:
[----:B------:R-:W-:Y:S01]  /*35490*/  IMAD R4, R25, 0x8, R23 ;  /* 0x0000000819047824 */ /* 0x000fe200078e0217 */
[----:B------:R-:W-:Y:S01]  /*354a0*/  SHF.L.U32 R21, R27, 0x1f, RZ ;  /* 0x0000001f1b157819 */ /* 0x000fe200000006ff */
[----:B------:R-:W-:Y:S01]  /*354b0*/  BSSY B1, `(.L_x_13318) ;  /* 0x0000004000017945 */ /* 0x000fe20003800000 */
[----:B------:R-:W-:Y:S02]  /*354c0*/  SHF.R.S32.HI R17, RZ, 0x1f, R6 ;  /* 0x0000001fff117819 */ /* 0x000fe40000011406 */
[----:B------:R-:W0:Y:S02]  /*354d0*/  SYNCS.PHASECHK.TRANS64.TRYWAIT P0, [R4+URZ+0x32440], R21 ;  /* 0x03244015040075a7 */ /* 0x000e24000800017f */
[----:B0-----:R-:W-:Y:S05]  /*354e0*/  @!P0 BRA `(.L_x_13319) ;  /* 0x0000006000908947 */ /* 0x001fea0003800000 */
.L_x_13506:
[----:B------:R-:W-:Y:S05]  /*354f0*/  BSYNC B1 ;  /* 0x0000000000017941 */ /* 0x000fea0003800000 */
.L_x_13318:
        /* <DEDUP_REMOVED lines=52> */
.L_x_13520:
        /* <DEDUP_REMOVED lines=8> */
.L_x_13321:
        /* <DEDUP_REMOVED lines=11> */
.L_x_13322:
[----:B------:R2:W-:Y:S01]  /*35970*/  SYNCS.ARRIVE.TRANS64.A1T0 RZ, [R4+URZ+0x32430], RZ ;  /* 0x032430ff04ff79a7 */ /* 0x0005e2000810003f */
[----:B------:R-:W-:Y:S05]  /*35980*/  @!P3 BRA `(.L_x_13323) ;  /* 0x000000000004b947 */ /* 0x000fea0003800000 */
[----:B------:R-:W-:Y:S01]  /*35990*/  BPT.TRAP 0x1 ;  /* 0x000000040000795c */ /* 0x000fe20000300000 */
.L_x_13323:
[----:B------:R-:W3:Y:S01]  /*359a0*/  SYNCS.PHASECHK.TRANS64.TRYWAIT P0, [R4+URZ+0x32460], R21 ;  /* 0x03246015040075a7 */ /* 0x000ee2000800017f */
[----:B------:R-:W-:Y:S04]  /*359b0*/  BSSY B1, `(.L_x_13324) ;  /* 0x0000002000017945 */ /* 0x000fe80003800000 */
[----:B---3--:R-:W-:Y:S05]  /*359c0*/  @!P0 BRA `(.L_x_13325) ;  /* 0x0000006400108947 */ /* 0x008fea0003800000 */
.L_x_13521:
[----:B------:R-:W-:Y:S05]  /*359d0*/  BSYNC B1 ;  /* 0x0000000000017941 */ /* 0x000fea0003800000 */
.L_x_13324:
        /* <DEDUP_REMOVED lines=68> */
.L_x_13535:
        /* <DEDUP_REMOVED lines=11> */
.L_x_13327:
        /* <DEDUP_REMOVED lines=11> */
.L_x_13328:
[----:B------:R0:W-:Y:S01]  /*35f80*/  SYNCS.ARRIVE.TRANS64.A1T0 RZ, [R4+URZ+0x32450], RZ ;  /* 0x032450ff04ff79a7 */ /* 0x0001e2000810003f */
[----:B------:R-:W-:Y:S05]  /*35f90*/  @P2 BRA `(.L_x_13329) ;  /* 0xfffffff000902947 */ /* 0x000fea000383ffff */
.L_x_13316:
[----:B------:R-:W-:Y:S05]  /*35fa0*/  BSYNC B0 ;  /* 0x0000000000007941 */ /* 0x000fea0003800000 */
.L_x_13315:
        /* <DEDUP_REMOVED lines=11> */
[----:B0-23--:R-:W1:Y:S02]  /*36060*/  FLO.U32 R4, UR4 ;  /* 0x0000000400047d00 */ /* 0x00de6400080e0000 */
[----:B-1----:R-:W-:-:S06]  /*36070*/  ISETP.EQ.U32.AND P1, PT, R4, R5, PT ;  /* 0x000000050400720c */ /* 0x002fcc0003f22070 */
[----:B------:R-:W4:Y:S07]  /*36080*/  POPC R5, UR4 ;  /* 0x0000000400057d09 */ /* 0x000f2e0008000000 */
[----:B----4-:R-:W2:Y:S01]  /*36090*/  @P1 ATOMG.E.ADD.STRONG.GPU PT, R3, desc[UR44][R2.64], R5 ;  /* 0x00000005020319a8 */ /* 0x010ea200081ee1ec */
[----:B------:R-:W0:Y:S02]  /*360a0*/  S2R R6, SR_LTMASK ;  /* 0x0000000000067919 */ /* 0x000e240000003900 */
[----:B0-----:R-:W-:-:S04]  /*360b0*/  LOP3.LUT R6, R6, UR4, RZ, 0xc0, !PT ;  /* 0x0000000406067c12 */ /* 0x001fc8000f8ec0ff */
[----:B------:R-:W0:Y:S01]  /*360c0*/  POPC R7, R6 ;  /* 0x0000000600077309 */ /* 0x000e220000000000 */
[----:B--2---:R-:W0:Y:S02]  /*360d0*/  SHFL.IDX PT, R4, R3, R4, 0x1f ;  /* 0x00001f0403047589 */ /* 0x004e2400000e0000 */
[----:B0-----:R-:W-:-:S07]  /*360e0*/  IADD3 R16, R4, UR39, R7 ;  /* 0x0000002704107c10 */ /* 0x001fce000fffe007 */
.L_x_13331:
[----:B------:R-:W-:Y:S05]  /*360f0*/  BSYNC B0 ;  /* 0x0000000000007941 */ /* 0x000fea0003800000 */
.L_x_13330:
[----:B------:R-:W-:Y:S02]  /*36100*/  LOP3.LUT R27, R27, R0, RZ, 0x3c, !PT ;  /* 0x000000001b1b7212 */ /* 0x000fe400078e3cff */
[----:B------:R-:W-:-:S07]  /*36110*/  SEL R25, R25, RZ, P0 ;  /* 0x000000ff19197207 */ /* 0x000fce0000000000 */
.L_x_13284:
[----:B------:R-:W-:Y:S05]  /*36120*/  BSYNC B7 ;  /* 0x0000000000077941 */ /* 0x000fea0003800000 */
.L_x_13282:
[----:B------:R-:W-:-:S13]  /*36130*/  LOP3.LUT P0, RZ, R22, 0x1000, RZ, 0xc0, !PT ;  /* 0x0000100016ff7812 */ /* 0x000fda000780c0ff */
[----:B------:R-:W-:Y:S05]  /*36140*/  @!P0 BRA `(.L_x_13332) ;  /* 0x0000000000248947 */ /* 0x000fea0003800000 */
[----:B------:R-:W-:Y:S05]  /*36150*/  WARPSYNC.ALL ;  /* 0x0000000000007948 */ /* 0x000fea0003800000 */
[----:B------:R-:W4:Y:S08]  /*36160*/  S2UR UR5, SR_CgaCtaId ;  /* 0x00000000000579c3 */ /* 0x000f300000008800 */
[----:B------:R-:W-:Y:S06]  /*36170*/  BAR.SYNC.DEFER_BLOCKING 0x5, 0x180 ;  /* 0x0146000000007b1d */ /* 0x000fec0000010000 */
[----:B------:R-:W-:-:S02]  /*36180*/  UMOV UR4, 0x400 ;  /* 0x0000040000047882 */ /* 0x000fc40000000000 */
[----:B----4-:R-:W-:-:S06]  /*36190*/  ULEA UR4, UR5, UR4, 0x18 ;  /* 0x0000000405047291 */ /* 0x010fcc000f8ec03f */
[----:B0-----:R-:W-:-:S05]  /*361a0*/  IMAD.U32 R23, RZ, RZ, UR4 ;  /* 0x00000004ff177e24 */ /* 0x001fca000f8e00ff */
[----:B------:R4:W0:Y:S01]  /*361b0*/  LDS.128 R16, [R23+0x324d0] ;  /* 0x0324d00017107984 */ /* 0x0008220000000c00 */
[----:B------:R-:W-:Y:S06]  /*361c0*/  BAR.ARV 0x4, 0x180 ;  /* 0x0106000000007b1d */ /* 0x000fec0000002000 */
[----:B------:R-:W-:Y:S05]  /*361d0*/  BRA `(.L_x_13333) ;  /* 0x0000000800cc7947 */ /* 0x000fea0003800000 */
.L_x_13332:
        /* <DEDUP_REMOVED lines=17> */
[----:B0-23--:R-:W-:Y:S01]  /*362f0*/  SHFL.IDX PT, R4, R16, 0x1, 0x1f ;  /* 0x00201f0010047f89 */ /* 0x00dfe200000e0000 */
        /* <DEDUP_REMOVED lines=18> */
.L_x_13545:
[----:B------:R-:W-:Y:S02]  /*36420*/  ULDC UR4, c[0x0][0xd38] ;  /* 0x00034e0000047ab9 */ /* 0x000fe40000000800 */
[----:B------:R-:W-:-:S04]  /*36430*/  IMAD.U32 R7, RZ, RZ, UR4 ;  /* 0x00000004ff077e24 */ /* 0x000fc8000f8e00ff */
[----:B--2---:R-:W-:-:S04]  /*36440*/  IMAD R14, R14, R7, RZ ;  /* 0x000000070e0e7224 */ /* 0x004fc800078e02ff */
[----:B------:R-:W-:-:S05]  /*36450*/  IMAD.IADD R9, R4, 0x1, R14 ;  /* 0x0000000104097824 */ /* 0x000fca00078e020e */
[----:B------:R-:W-:-:S13]  /*36460*/  ISETP.GT.AND P6, PT, R9, R0, PT ;  /* 0x000000000900720c */ /* 0x000fda0003fc4270 */
[----:B------:R-:W-:Y:S05]  /*36470*/  @P6 BRA `(.L_x_13335) ;  /* 0x00000000009c6947 */ /* 0x000fea0003800000 */
.L_x_13340:
        /* <DEDUP_REMOVED lines=14> */
.L_x_13338:
[----:B------:R-:W-:Y:S05]  /*36560*/  BSYNC B0 ;  /* 0x0000000000007941 */ /* 0x000fea0003800000 */
.L_x_13337:
[----:B------:R-:W-:-:S03]  /*36570*/  UMOV UR4, 0xffffffff ;  /* 0xffffffff00047882 */ /* 0x000fc60000000000 */
[----:B------:R-:W-:Y:S05]  /*36580*/  BRA.DIV UR4, `(.L_x_13339) ;  /* 0x0000006604207947 */ /* 0x000fea000b800000 */
[----:B-----5:R-:W2:Y:S02]  /*36590*/  SHFL.UP PT, R14, R5, 0x1, RZ ;  /* 0x04200000050e7989 */ /* 0x020ea400000e00ff */
[----:B--2---:R-:W-:-:S05]  /*365a0*/  SEL R14, R14, RZ, P1 ;  /* 0x000000ff0e0e7207 */ /* 0x004fca0000800000 */
[----:B-1----:R-:W-:-:S05]  /*365b0*/  IMAD.IADD R13, R5, 0x1, R14 ;  /* 0x00000001050d7824 */ /* 0x002fca00078e020e */
        /* <DEDUP_REMOVED lines=13> */
.L_x_13553:
[----:B------:R-:W-:Y:S02]  /*36690*/  ULDC UR4, c[0x0][0xd38] ;  /* 0x00034e0000047ab9 */ /* 0x000fe40000000800 */
[----:B------:R-:W-:-:S04]  /*366a0*/  IMAD.U32 R7, RZ, RZ, UR4 ;  /* 0x00000004ff077e24 */ /* 0x000fc8000f8e00ff */
[----:B-1----:R-:W-:-:S04]  /*366b0*/  IMAD R14, R14, R7, RZ ;  /* 0x000000070e0e7224 */ /* 0x002fc800078e02ff */
[----:B------:R-:W-:-:S05]  /*366c0*/  IMAD.IADD R9, R14, 0x1, R9 ;  /* 0x000000010e097824 */ /* 0x000fca00078e0209 */
[----:B------:R-:W-:-:S13]  /*366d0*/  ISETP.GT.AND P6, PT, R9, R0, PT ;  /* 0x000000000900720c */ /* 0x000fda0003fc4270 */
[----:B------:R-:W-:Y:S05]  /*366e0*/  @!P6 BRA `(.L_x_13340) ;  /* 0xfffffffc0064e947 */ /* 0x000fea000383ffff */
.L_x_13335:
        /* <DEDUP_REMOVED lines=8> */
.L_x_13557:
[----:B------:R-:W-:Y:S01]  /*36770*/  ISETP.NE.AND P0, PT, R3, RZ, PT ;  /* 0x000000ff0300720c */ /* 0x000fe20003f05270 */
[----:B------:R-:W-:-:S12]  /*36780*/  IMAD.MOV.U32 R14, RZ, RZ, RZ ;  /* 0x000000ffff0e7224 */ /* 0x000fd800078e00ff */
[----:B------:R-:W-:Y:S05]  /*36790*/  @!P0 BRA `(.L_x_13342) ;  /* 0x0000000000108947 */ /* 0x000fea0003800000 */
[----:B------:R-:W-:Y:S01]  /*367a0*/  UMOV UR4, 0xffffffff ;  /* 0xffffffff00047882 */ /* 0x000fe20000000000 */
[----:B------:R-:W-:Y:S02]  /*367b0*/  VIADD R12, R4, 0xffffffff ;  /* 0xffffffff040c7836 */ /* 0x000fe40000000000 */
[----:B------:R-:W-:Y:S05]  /*367c0*/  BRA.DIV UR4, `(.L_x_13343) ;  /* 0x0000006604947947 */ /* 0x000fea000b800000 */
[----:B------:R4:W0:Y:S02]  /*367d0*/  SHFL.IDX PT, R14, R2, R12, 0x1f ;  /* 0x00001f0c020e7589 */ /* 0x00082400000e0000 */
.L_x_13342:
        /* <DEDUP_REMOVED lines=66> */
.L_x_13336:
[----:B------:R-:W-:Y:S01]  /*36c00*/  UMOV UR4, URZ ;  /* 0x0000003f00047c82 */ /* 0x000fe20008000000 */
[----:B------:R-:W-:Y:S01]  /*36c10*/  UMOV UR5, URZ ;  /* 0x0000003f00057c82 */ /* 0x000fe20008000000 */
[----:B------:R-:W-:Y:S01]  /*36c20*/  ULDC UR6, c[0x0][0xd3c] ;  /* 0x00034f0000067ab9 */ /* 0x000fe20000000800 */
[----:B------:R-:W-:Y:S01]  /*36c30*/  IMAD.MOV.U32 R16, RZ, RZ, R0 ;  /* 0x000000ffff107224 */ /* 0x000fe200078e0000 */
[----:B------:R-:W-:Y:S01]  /*36c40*/  MOV R19, UR6 ;  /* 0x0000000600137c02 */ /* 0x000fe20008000f00 */
[----:B------:R-:W-:Y:S02]  /*36c50*/  IMAD.U32 R17, RZ, RZ, UR4 ;  /* 0x00000004ff117e24 */ /* 0x000fe4000f8e00ff */
[----:B------:R-:W-:-:S07]  /*36c60*/  IMAD.U32 R18, RZ, RZ, UR5 ;  /* 0x00000005ff127e24 */ /* 0x000fce000f8e00ff */
.L_x_13344:
        /* <DEDUP_REMOVED lines=10> */
.L_x_13333:
[----:B------:R-:W-:Y:S02]  /*36d10*/  ULDC UR4, c[0x0][0xd3c] ;  /* 0x00034f0000047ab9 */ /* 0x000fe40000000800 */
[----:B0-----:R-:W-:-:S13]  /*36d20*/  ISETP.GE.AND P0, PT, R19, UR4, PT ;  /* 0x0000000413007c0c */ /* 0x001fda000bf06270 */
[----:B------:R-:W-:Y:S05]  /*36d30*/  @!P0 BRA `(.L_x_13345) ;  /* 0xffffff9000748947 */ /* 0x000fea000383ffff */
[----:B------:R-:W-:Y:S05]  /*36d40*/  BSYNC B8 ;  /* 0x0000000000087941 */ /* 0x000fea0003800000 */
.L_x_13224:
        /* <DEDUP_REMOVED lines=12> */
.L_x_13560:
[----:B------:R-:W-:Y:S05]  /*36e10*/  BSYNC B0 ;  /* 0x0000000000007941 */ /* 0x000fea0003800000 */
.L_x_13346:
[----:B------:R-:W-:-:S03]  /*36e20*/  UMOV UR4, 0xffffffff ;  /* 0xffffffff00047882 */ /* 0x000fc60000000000 */
[----:B------:R-:W-:Y:S05]  /*36e30*/  BRA.DIV UR4, `(.L_x_13348) ;  /* 0x0000006204307947 */ /* 0x000fea000b800000 */
[----:B------:R-:W0:Y:S02]  /*36e40*/  S2R R0, SR_TID.X ;  /* 0x0000000000007919 */ /* 0x000e240000002100 */
[----:B0-----:R-:W-:-:S04]  /*36e50*/  SHF.R.U32.HI R0, RZ, 0x5, R0 ;  /* 0x00000005ff007819 */ /* 0x001fc80000011600 */
[----:B------:R-:W-:-:S05]  /*36e60*/  LOP3.LUT R0, R0, 0x3, RZ, 0xc0, !PT ;  /* 0x0000000300007812 */ /* 0x000fca00078ec0ff */
[----:B------:R0:W0:Y:S02]  /*36e70*/  SHFL.IDX PT, R14, R0, RZ, 0x1f ;  /* 0x00001fff000e7589 */ /* 0x00002400000e0000 */
.L_x_13563:
[----:B0-----:R-:W-:-:S13]  /*36e80*/  ISETP.NE.AND P0, PT, R14, RZ, PT ;  /* 0x000000ff0e00720c */ /* 0x001fda0003f05270 */
[----:B------:R-:W-:Y:S05]  /*36e90*/  @P0 BRA `(.L_x_12984) ;  /* 0x0000000000880947 */ /* 0x000fea0003800000 */
[----:B------:R-:W-:-:S03]  /*36ea0*/  UMOV UR4, 0xffffffff ;  /* 0xffffffff00047882 */ /* 0x000fc60000000000 */
[----:B------:R-:W-:Y:S05]  /*36eb0*/  BRA.DIV UR4, `(.L_x_13349) ;  /* 0x0000006204447947 */ /* 0x000fea000b800000 */
[----:B------:R-:W-:-:S13]  /*36ec0*/  ELECT P6, URZ, PT ;  /* 0x00000000003f782f */ /* 0x000fda00038c0000 */
.L_x_13566:
[----:B------:R-:W-:Y:S05]  /*36ed0*/  @!P6 BRA `(.L_x_12984) ;  /* 0x000000000078e947 */ /* 0x000fea0003800000 */
[----:B------:R-:W-:-:S06]  /*36ee0*/  ULOP3.LUT UR4, UR38, 0x2, URZ, 0xfc, !UPT ;  /* 0x0000000226047892 */ /* 0x000fcc000f8efc3f */
[----:B------:R-:W-:-:S05]  /*36ef0*/  IMAD.U32 R0, RZ, RZ, UR4 ;  /* 0x00000004ff007e24 */ /* 0x000fca000f8e00ff */
[----:B------:R-:W-:-:S13]  /*36f00*/  ISETP.NE.AND P0, PT, R0, 0x3, PT ;  /* 0x000000030000780c */ /* 0x000fda0003f05270 */
[----:B------:R-:W-:Y:S05]  /*36f10*/  @!P0 BRA `(.L_x_13350) ;  /* 0x0000000000048947 */ /* 0x000fea0003800000 */
[----:B------:R-:W-:Y:S01]  /*36f20*/  BPT.TRAP 0x1 ;  /* 0x000000040000795c */ /* 0x000fe20000300000 */
.L_x_13350:
[----:B------:R-:W-:Y:S01]  /*36f30*/  IMAD R3, R25, 0x8, R5 ;  /* 0x0000000819037824 */ /* 0x000fe200078e0205 */
[----:B------:R-:W-:Y:S01]  /*36f40*/  SHF.L.U32 R2, R27, 0x1f, RZ ;  /* 0x0000001f1b027819 */ /* 0x000fe200000006ff */
[----:B------:R-:W-:-:S03]  /*36f50*/  VIADD R25, R25, 0x1 ;  /* 0x0000000119197836 */ /* 0x000fc60000000000 */
[----:B------:R-:W0:Y:S02]  /*36f60*/  SYNCS.PHASECHK.TRANS64.TRYWAIT P1, [R3+URZ+0x32440], R2 ;  /* 0x03244002030075a7 */ /* 0x000e24000802017f */
[----:B------:R-:W-:-:S04]  /*36f70*/  ISETP.NE.AND P2, PT, R25, 0x2, PT ;  /* 0x000000021900780c */ /* 0x000fc80003f45270 */
[----:B------:R-:W-:Y:S01]  /*36f80*/  SEL R0, RZ, 0x1, P2 ;  /* 0x00000001ff007807 */ /* 0x000fe20001000000 */
[----:B0-----:R-:W-:Y:S08]  /*36f90*/  @!P1 BRA `(.L_x_13351) ;  /* 0x00000060002c9947 */ /* 0x001ff00003800000 */
.L_x_13567:
[----:B------:R-:W-:Y:S02]  /*36fa0*/  SEL R25, R25, RZ, P2 ;  /* 0x000000ff19197207 */ /* 0x000fe40001000000 */
[----:B------:R-:W-:Y:S01]  /*36fb0*/  LOP3.LUT R0, R27, R0, RZ, 0x3c, !PT ;  /* 0x000000001b007212 */ /* 0x000fe200078e3cff */
[----:B------:R-:W-:Y:S06]  /*36fc0*/  @!P0 BRA `(.L_x_13352) ;  /* 0x0000000000048947 */ /* 0x000fec0003800000 */
[----:B------:R-:W-:Y:S01]  /*36fd0*/  BPT.TRAP 0x1 ;  /* 0x000000040000795c */ /* 0x000fe20000300000 */
.L_x_13352:
[----:B------:R-:W-:Y:S01]  /*36fe0*/  IMAD R25, R25, 0x8, R5 ;  /* 0x0000000819197824 */ /* 0x000fe200078e0205 */
[----:B------:R-:W-:-:S04]  /*36ff0*/  SHF.L.U32 R0, R0, 0x1f, RZ ;  /* 0x0000001f00007819 */ /* 0x000fc800000006ff */
[----:B------:R-:W0:Y:S02]  /*37000*/  SYNCS.PHASECHK.TRANS64.TRYWAIT P1, [R25+URZ+0x32440], R0 ;  /* 0x03244000190075a7 */ /* 0x000e24000802017f */
[----:B0-----:R-:W-:Y:S05]  /*37010*/  @!P1 BRA `(.L_x_13353) ;  /* 0x0000006000209947 */ /* 0x001fea0003800000 */
.L_x_13568:
[----:B------:R-:W-:Y:S05]  /*37020*/  @!P0 BRA `(.L_x_13354) ;  /* 0x0000000000048947 */ /* 0x000fea0003800000 */
[----:B------:R-:W-:Y:S01]  /*37030*/  BPT.TRAP 0x1 ;  /* 0x000000040000795c */ /* 0x000fe20000300000 */
.L_x_13354:
[----:B------:R-:W0:Y:S02]  /*37040*/  SYNCS.PHASECHK.TRANS64.TRYWAIT P1, [R3+URZ+0x32460], R2 ;  /* 0x03246002030075a7 */ /* 0x000e24000802017f */
[----:B0-----:R-:W-:Y:S05]  /*37050*/  @!P1 BRA `(.L_x_13355) ;  /* 0x0000006000249947 */ /* 0x001fea0003800000 */
.L_x_13569:
[----:B------:R-:W-:Y:S05]  /*37060*/  @!P0 BRA `(.L_x_13356) ;  /* 0x0000000000048947 */ /* 0x000fea0003800000 */
[----:B------:R-:W-:Y:S01]  /*37070*/  BPT.TRAP 0x1 ;  /* 0x000000040000795c */ /* 0x000fe20000300000 */
.L_x_13356:
[----:B------:R0:W0:Y:S02]  /*37080*/  SYNCS.PHASECHK.TRANS64.TRYWAIT P0, [R25+URZ+0x32460], R0 ;  /* 0x03246000190075a7 */ /* 0x000024000800017f */
[----:B0-----:R-:W-:Y:S05]  /*37090*/  @!P0 NANOSLEEP.SYNCS 0x989680 ;  /* 0x009896800000895d */ /* 0x001fea0003900000 */
[----:B------:R-:W0:Y:S02]  /*370a0*/  @!P0 SYNCS.PHASECHK.TRANS64 P0, [R25+URZ+0x32460], R0 ;  /* 0x03246000190085a7 */ /* 0x000e24000800007f */
[----:B0-----:R-:W-:Y:S05]  /*370b0*/  @!P0 BRA `(.L_x_13356) ;  /* 0xfffffffc00f08947 */ /* 0x001fea000383ffff */
.L_x_12984:
[----:B------:R-:W-:Y:S05]  /*370c0*/  BSYNC B9 ;  /* 0x0000000000097941 */ /* 0x000fea0003800000 */
.L_x_12981:
[----:B------:R-:W-:Y:S05]  /*370d0*/  EXIT ;  /* 0x000000000000794d */ /* 0x000fea0003800000 */
.L_x_13010:
[----:B0-----:R0:W1:Y:S02]  /*370e0*/  SYNCS.PHASECHK.TRANS64.TRYWAIT P6, [R70+URZ+0x32490], R83 ;  /* 0x03249053460075a7 */ /* 0x00106400080c017f */
[----:B-1----:R-:W-:Y:S05]  /*370f0*/  @!P6 NANOSLEEP.SYNCS 0x989680 ;  /* 0x009896800000e95d */ /* 0x002fea0003900000 */
[----:B------:R-:W1:Y:S02]  /*37100*/  @!P6 SYNCS.PHASECHK.TRANS64 P6, [R70+URZ+0x32490], R83 ;  /* 0x032490534600e5a7 */ /* 0x000e6400080c007f */
[----:B-1----:R-:W-:Y:S05]  /*37110*/  @!P6 BRA `(.L_x_13010) ;  /* 0xfffffffc00f0e947 */ /* 0x002fea000383ffff */
[----:B------:R-:W-:Y:S05]  /*37120*/  BRA `(.L_x_13357) ;  /* 0xfffffcbc00d87947 */ /* 0x000fea000383ffff */
.L_x_13011:
        /* <DEDUP_REMOVED lines=8> */
.L_x_13359:
[----:B------:R-:W-:Y:S05]  /*371b0*/  BSYNC B1 ;  /* 0x0000000000017941 */ /* 0x000fea0003800000 */
.L_x_13358:
        /* <DEDUP_REMOVED lines=8> */
.L_x_13360:
[----:B------:R-:W-:Y:S05]  /*37240*/  BRA `(.L_x_13361) ;  /* 0xfffffcbc00a47947 */ /* 0x000fea000383ffff */
.L_x_13020:
        /* <DEDUP_REMOVED lines=8> */
.L_x_13363:
[----:B------:R-:W-:Y:S05]  /*372d0*/  BSYNC B1 ;  /* 0x0000000000017941 */ /* 0x000fea0003800000 */
.L_x_13362:
        /* <DEDUP_REMOVED lines=8> */
.L_x_13364:
[----:B------:R-:W-:Y:S05]  /*37360*/  BRA `(.L_x_13365) ;  /* 0xfffffcc400147947 */ /* 0x000fea000383ffff */
.L_x_13034:
[----:B-1----:R1:W2:Y:S02]  /*37370*/  SYNCS.PHASECHK.TRANS64.TRYWAIT P4, [R70+URZ+0x32490], R83 ;  /* 0x03249053460075a7 */ /* 0x0022a4000808017f */
[----:B--2---:R-:W-:Y:S05]  /*37380*/  @!P4 NANOSLEEP.SYNCS 0x989680 ;  /* 0x009896800000c95d */ /* 0x004fea0003900000 */
[----:B------:R-:W2:Y:S02]  /*37390*/  @!P4 SYNCS.PHASECHK.TRANS64 P4, [R70+URZ+0x32490], R83 ;  /* 0x032490534600c5a7 */ /* 0x000ea4000808007f */
[----:B--2---:R-:W-:Y:S05]  /*373a0*/  @!P4 BRA `(.L_x_13034) ;  /* 0xfffffffc00f0c947 */ /* 0x004fea000383ffff */
[----:B------:R-:W-:Y:S05]  /*373b0*/  BRA `(.L_x_13366) ;  /* 0xfffffcd000707947 */ /* 0x000fea000383ffff */
.L_x_13035:
        /* <DEDUP_REMOVED lines=8> */
.L_x_13368:
[----:B------:R-:W-:Y:S05]  /*37440*/  BSYNC B1 ;  /* 0x0000000000017941 */ /* 0x000fea0003800000 */
.L_x_13367:
        /* <DEDUP_REMOVED lines=8> */
.L_x_13369:
[----:B------:R-:W-:Y:S01]  /*374d0*/  IMAD.MOV.U32 R74, RZ, RZ, R14 ;  /* 0x000000ffff4a7224 */ /* 0x000fe200078e000e */
[----:B------:R-:W-:Y:S06]  /*374e0*/  BRA `(.L_x_13370) ;  /* 0xfffffcd0003c7947 */ /* 0x000fec000383ffff */
.L_x_13040:
        /* <DEDUP_REMOVED lines=8> */
.L_x_13372:
[----:B------:R-:W-:Y:S05]  /*37570*/  BSYNC B1 ;  /* 0x0000000000017941 */ /* 0x000fea0003800000 */
.L_x_13371:
        /* <DEDUP_REMOVED lines=8> */
.L_x_13373:
[----:B------:R-:W-:Y:S05]  /*37600*/  BRA `(.L_x_13374) ;  /* 0xfffffcd400c47947 */ /* 0x000fea000383ffff */
.L_x_13045:
[----:B-1----:R1:W2:Y:S02]  /*37610*/  SYNCS.PHASECHK.TRANS64.TRYWAIT P3, [R70+URZ+0x32490], R83 ;  /* 0x03249053460075a7 */ /* 0x0022a4000806017f */
[----:B--2---:R-:W-:Y:S05]  /*37620*/  @!P3 NANOSLEEP.SYNCS 0x989680 ;  /* 0x009896800000b95d */ /* 0x004fea0003900000 */
[----:B------:R-:W2:Y:S02]  /*37630*/  @!P3 SYNCS.PHASECHK.TRANS64 P3, [R70+URZ+0x32490], R83 ;  /* 0x032490534600b5a7 */ /* 0x000ea4000806007f */
[----:B--2---:R-:W-:Y:S05]  /*37640*/  @!P3 BRA `(.L_x_13045) ;  /* 0xfffffffc00f0b947 */ /* 0x004fea000383ffff */
[----:B------:R-:W-:Y:S05]  /*37650*/  BRA `(.L_x_13375) ;  /* 0xfffffcdc00a47947 */ /* 0x000fea000383ffff */
.L_x_13046:
        /* <DEDUP_REMOVED lines=8> */
.L_x_13377:
[----:B------:R-:W-:Y:S05]  /*376e0*/  BSYNC B1 ;  /* 0x0000000000017941 */ /* 0x000fea0003800000 */
.L_x_13376:
        /* <DEDUP_REMOVED lines=8> */
.L_x_13378:
[----:B------:R-:W-:Y:S05]  /*37770*/  BRA `(.L_x_13379) ;  /* 0xfffffcdc00cc7947 */ /* 0x000fea000383ffff */
.L_x_13049:
[----:B------:R-:W-:Y:S01]  /*37780*/  BSSY B1, `(.L_x_13380) ;  /* 0x0000008000017945 */ /* 0x000fe20003800000 */
[----:B------:R-:W-:Y:S01]  /*37790*/  IMAD.MOV.U32 R13, RZ, RZ, R10 ;  /* 0x000000ffff0d7224 */ /* 0x000fe200078e000a */
[----:B------:R-:W-:Y:S01]  /*377a0*/  MOV R11, 0x1c1f ;  /* 0x00001c1f000b7802 */ /* 0x000fe20000000f00 */
[----:B------:R-:W-:Y:S02]  /*377b0*/  IMAD.MOV.U32 R12, RZ, RZ, 0x1 ;  /* 0x00000001ff0c7424 */ /* 0x000fe400078e00ff */
[----:B----4-:R-:W-:-:S07]  /*377c0*/  IMAD.MOV.U32 R15, RZ, RZ, -0x1 ;  /* 0xffffffffff0f7424 */ /* 0x010fce00078e00ff */
[----:B0123--:R-:W-:Y:S05]  /*377d0*/  WARPSYNC.COLLECTIVE R15, `(.L_x_13381) ;  /* 0x000000000f087348 */ /* 0x00ffea0003c00000 */
[----:B---3--:R3:W4:Y:S02]  /*377e0*/  SHFL.IDX P6, R14, R13, R12, R11 ;  /* 0x0000000c0d0e7389 */ /* 0x00872400000c000b */
[----:B01234-:R-:W-:Y:S01]  /*377f0*/  ENDCOLLECTIVE ;  /* 0x000000000000791b */ /* 0x01ffe20003800000 */
.L_x_13381:
[----:B------:R-:W-:Y:S05]  /*37800*/  BSYNC B1 ;  /* 0x0000000000017941 */ /* 0x000fea0003800000 */
.L_x_13380:
        /* <DEDUP_REMOVED lines=8> */
.L_x_13382:
[----:B------:R-:W-:Y:S05]  /*37890*/  BRA `(.L_x_13383) ;  /* 0xfffffcdc00cc7947 */ /* 0x000fea000383ffff */
.L_x_13053:
[----:B------:R0:W0:Y:S02]  /*378a0*/  SYNCS.PHASECHK.TRANS64.TRYWAIT P4, [R70+URZ+0x324b0], R83 ;  /* 0x0324b053460075a7 */ /* 0x000024000808017f */
[----:B0-----:R-:W-:Y:S05]  /*378b0*/  @!P4 NANOSLEEP.SYNCS 0x989680 ;  /* 0x009896800000c95d */ /* 0x001fea0003900000 */
[----:B------:R-:W0:Y:S02]  /*378c0*/  @!P4 SYNCS.PHASECHK.TRANS64 P4, [R70+URZ+0x324b0], R83 ;  /* 0x0324b0534600c5a7 */ /* 0x000e24000808007f */
[----:B0-----:R-:W-:Y:S05]  /*378d0*/  @!P4 BRA `(.L_x_13053) ;  /* 0xfffffffc00f0c947 */ /* 0x001fea000383ffff */
[----:B------:R-:W-:Y:S05]  /*378e0*/  BRA `(.L_x_13384) ;  /* 0xfffffce000407947 */ /* 0x000fea000383ffff */
.L_x_13069:
[----:B------:R0:W5:Y:S01]  /*378f0*/  LDL R13, [R1+0x474] ;  /* 0x00047400010d7983 */ /* 0x0001620000100800 */
[----:B------:R-:W-:Y:S01]  /*37900*/  BSSY B0, `(.L_x_13385) ;  /* 0x0000007000007945 */ /* 0x000fe20003800000 */
[----:B------:R-:W-:Y:S02]  /*37910*/  IMAD.MOV.U32 R12, RZ, RZ, RZ ;  /* 0x000000ffff0c7224 */ /* 0x000fe400078e00ff */
[----:B--2---:R-:W-:Y:S02]  /*37920*/  IMAD.MOV.U32 R11, RZ, RZ, 0x1f ;  /* 0x0000001fff0b7424 */ /* 0x004fe400078e00ff */
[----:B------:R-:W-:-:S07]  /*37930*/  IMAD.MOV.U32 R15, RZ, RZ, -0x1 ;  /* 0xffffffffff0f7424 */ /* 0x000fce00078e00ff */
[----:B0----5:R-:W-:Y:S05]  /*37940*/  WARPSYNC.COLLECTIVE R15, `(.L_x_13386) ;  /* 0x000000000f087348 */ /* 0x021fea0003c00000 */
[----:B-----5:R1:W2:Y:S02]  /*37950*/  SHFL.IDX P6, R14, R13, R12, R11 ;  /* 0x0000000c0d0e7389 */ /* 0x0202a400000c000b */
[----:B012---:R-:W-:Y:S01]  /*37960*/  ENDCOLLECTIVE ;  /* 0x000000000000791b */ /* 0x007fe20003800000 */
.L_x_13386:
[----:B------:R-:W-:Y:S05]  /*37970*/  BSYNC B0 ;  /* 0x0000000000007941 */ /* 0x000fea0003800000 */
.L_x_13385:
[----:B------:R-:W-:Y:S05]  /*37980*/  BRA `(.L_x_13387) ;  /* 0xfffffcf000b47947 */ /* 0x000fea000383ffff */
.L_x_13081:
        /* <DEDUP_REMOVED lines=8> */
.L_x_13389:
[----:B------:R-:W-:Y:S05]  /*37a10*/  BSYNC B1 ;  /* 0x0000000000017941 */ /* 0x000fea0003800000 */
.L_x_13388:
        /* <DEDUP_REMOVED lines=8> */
.L_x_13390:
[----:B------:R-:W-:Y:S02]  /*37aa0*/  IMAD.MOV.U32 R13, RZ, RZ, R7 ;  /* 0x000000ffff0d7224 */ /* 0x000fe400078e0007 */
[----:B------:R-:W-:-:S07]  /*37ab0*/  IMAD.MOV.U32 R2, RZ, RZ, R14 ;  /* 0x000000ffff027224 */ /* 0x000fce00078e000e */
[----:B------:R-:W-:Y:S05]  /*37ac0*/  WARPSYNC.COLLECTIVE R15, `(.L_x_13391) ;  /* 0x000000000f087348 */ /* 0x000fea0003c00000 */
[----:B------:R0:W1:Y:S02]  /*37ad0*/  SHFL.IDX P6, R14, R13, R12, R11 ;  /* 0x0000000c0d0e7389 */ /* 0x00006400000c000b */
[----:B01----:R-:W-:Y:S01]  /*37ae0*/  ENDCOLLECTIVE ;  /* 0x000000000000791b */ /* 0x003fe20003800000 */
.L_x_13391:
[----:B------:R-:W-:Y:S01]  /*37af0*/  MOV R13, R8 ;  /* 0x00000008000d7202 */ /* 0x000fe20000000f00 */
[----:B------:R-:W-:-:S07]  /*37b00*/  IMAD.MOV.U32 R5, RZ, RZ, R14 ;  /* 0x000000ffff057224 */ /* 0x000fce00078e000e */
[----:B------:R-:W-:Y:S05]  /*37b10*/  WARPSYNC.COLLECTIVE R15, `(.L_x_13392) ;  /* 0x000000000f087348 */ /* 0x000fea0003c00000 */
[----:B------:R0:W1:Y:S02]  /*37b20*/  SHFL.IDX P6, R14, R13, R12, R11 ;  /* 0x0000000c0d0e7389 */ /* 0x00006400000c000b */
[----:B01----:R-:W-:Y:S01]  /*37b30*/  ENDCOLLECTIVE ;  /* 0x000000000000791b */ /* 0x003fe20003800000 */
.L_x_13392:
[----:B------:R-:W-:Y:S05]  /*37b40*/  BRA `(.L_x_13393) ;  /* 0xfffffcfc00a07947 */ /* 0x000fea000383ffff */
.L_x_13084:
        /* <DEDUP_REMOVED lines=8> */
.L_x_13395:
[----:B------:R-:W-:Y:S05]  /*37bd0*/  BSYNC B1 ;  /* 0x0000000000017941 */ /* 0x000fea0003800000 */
.L_x_13394:
        /* <DEDUP_REMOVED lines=8> */
.L_x_13396:
[----:B------:R-:W-:Y:S01]  /*37c60*/  MOV R13, R7 ;  /* 0x00000007000d7202 */ /* 0x000fe20000000f00 */
[----:B------:R-:W-:-:S07]  /*37c70*/  IMAD.MOV.U32 R4, RZ, RZ, R14 ;  /* 0x000000ffff047224 */ /* 0x000fce00078e000e */
[----:B------:R-:W-:Y:S05]  /*37c80*/  WARPSYNC.COLLECTIVE R15, `(.L_x_13397) ;  /* 0x000000000f087348 */ /* 0x000fea0003c00000 */
[----:B------:R0:W1:Y:S02]  /*37c90*/  SHFL.IDX P6, R14, R13, R12, R11 ;  /* 0x0000000c0d0e7389 */ /* 0x00006400000c000b */
[----:B01----:R-:W-:Y:S01]  /*37ca0*/  ENDCOLLECTIVE ;  /* 0x000000000000791b */ /* 0x003fe20003800000 */
.L_x_13397:
[----:B------:R-:W-:Y:S02]  /*37cb0*/  IMAD.MOV.U32 R13, RZ, RZ, R8 ;  /* 0x000000ffff0d7224 */ /* 0x000fe400078e0008 */
[----:B------:R-:W-:-:S07]  /*37cc0*/  IMAD.MOV.U32 R7, RZ, RZ, R14 ;  /* 0x000000ffff077224 */ /* 0x000fce00078e000e */
[----:B------:R-:W-:Y:S05]  /*37cd0*/  WARPSYNC.COLLECTIVE R15, `(.L_x_13398) ;  /* 0x000000000f087348 */ /* 0x000fea0003c00000 */
[----:B------:R0:W1:Y:S02]  /*37ce0*/  SHFL.IDX P6, R14, R13, R12, R11 ;  /* 0x0000000c0d0e7389 */ /* 0x00006400000c000b */
[----:B01----:R-:W-:Y:S01]  /*37cf0*/  ENDCOLLECTIVE ;  /* 0x000000000000791b */ /* 0x003fe20003800000 */
.L_x_13398:
[----:B------:R-:W-:Y:S05]  /*37d00*/  BRA `(.L_x_13399) ;  /* 0xfffffcfc00fc7947 */ /* 0x000fea000383ffff */
.L_x_13088:
[----:B------:R0:W0:Y:S02]  /*37d10*/  SYNCS.PHASECHK.TRANS64.TRYWAIT P0, [R148+URZ+0x32400], R13 ;  /* 0x0324000d940075a7 */ /* 0x000024000800017f */
[----:B0-----:R-:W-:Y:S05]  /*37d20*/  @!P0 NANOSLEEP.SYNCS 0x989680 ;  /* 0x009896800000895d */ /* 0x001fea0003900000 */
[----:B------:R-:W0:Y:S02]  /*37d30*/  @!P0 SYNCS.PHASECHK.TRANS64 P0, [R148+URZ+0x32400], R13 ;  /* 0x0324000d940085a7 */ /* 0x000e24000800007f */
[----:B0-----:R-:W-:Y:S05]  /*37d40*/  @!P0 BRA `(.L_x_13088) ;  /* 0xfffffffc00f08947 */ /* 0x001fea000383ffff */
[----:B------:R-:W-:Y:S05]  /*37d50*/  BRA `(.L_x_13400) ;  /* 0xfffffd00007c7947 */ /* 0x000fea000383ffff */
.L_x_13096:
        /* <DEDUP_REMOVED lines=9> */
.L_x_13402:
[----:B------:R-:W-:Y:S05]  /*37df0*/  BSYNC B1 ;  /* 0x0000000000017941 */ /* 0x000fea0003800000 */
.L_x_13401:
[----:B------:R-:W-:Y:S01]  /*37e00*/  IMAD.MOV.U32 R13, RZ, RZ, R25 ;  /* 0x000000ffff0d7224 */ /* 0x000fe200078e0019 */
[----:B------:R-:W-:Y:S01]  /*37e10*/  MOV R15, 0xffffffff ;  /* 0xffffffff000f7802 */ /* 0x000fe20000000f00 */
[----:B------:R-:W-:Y:S01]  /*37e20*/  IMAD.MOV.U32 R12, RZ, RZ, RZ ;  /* 0x000000ffff0c7224 */ /* 0x000fe200078e00ff */
[----:B------:R-:W-:Y:S01]  /*37e30*/  ISETP.GE.AND P0, PT, R22, R59, PT ;  /* 0x0000003b1600720c */ /* 0x000fe20003f06270 */
[----:B------:R-:W-:Y:S02]  /*37e40*/  IMAD.MOV.U32 R11, RZ, RZ, 0x1c1f ;  /* 0x00001c1fff0b7424 */ /* 0x000fe400078e00ff */
[----:B------:R-:W-:Y:S02]  /*37e50*/  IMAD.MOV.U32 R2, RZ, RZ, R14 ;  /* 0x000000ffff027224 */ /* 0x000fe400078e000e */
[----:B------:R-:W-:-:S08]  /*37e60*/  IMAD R53, R28, R21, RZ ;  /* 0x000000151c357224 */ /* 0x000fd000078e02ff */
[----:B------:R-:W-:Y:S05]  /*37e70*/  WARPSYNC.COLLECTIVE R15, `(.L_x_13403) ;  /* 0x000000000f087348 */ /* 0x000fea0003c00000 */
[----:B------:R0:W1:Y:S02]  /*37e80*/  SHFL.IDX P6, R14, R13, R12, R11 ;  /* 0x0000000c0d0e7389 */ /* 0x00006400000c000b */
[----:B01----:R-:W-:Y:S01]  /*37e90*/  ENDCOLLECTIVE ;  /* 0x000000000000791b */ /* 0x003fe20003800000 */
.L_x_13403:
        /* <DEDUP_REMOVED lines=8> */
.L_x_13404:
[----:B------:R-:W-:-:S05]  /*37f20*/  @!P1 IADD3 R6, P2, R3, R5, RZ ;  /* 0x0000000503069210 */ /* 0x000fca0007f5e0ff */
[----:B------:R-:W-:Y:S02]  /*37f30*/  @!P1 IMAD.X R7, R2, 0x1, R21, P2 ;  /* 0x0000000102079824 */ /* 0x000fe400010e0615 */
[----:B------:R-:W-:Y:S02]  /*37f40*/  IMAD.MOV.U32 R13, RZ, RZ, R27 ;  /* 0x000000ffff0d7224 */ /* 0x000fe400078e001b */
[----:B------:R-:W-:-:S07]  /*37f50*/  IMAD.MOV.U32 R4, RZ, RZ, R14 ;  /* 0x000000ffff047224 */ /* 0x000fce00078e000e */
[----:B------:R-:W-:Y:S05]  /*37f60*/  WARPSYNC.COLLECTIVE R15, `(.L_x_13405) ;  /* 0x000000000f087348 */ /* 0x000fea0003c00000 */
[----:B------:R0:W1:Y:S02]  /*37f70*/  SHFL.IDX P6, R14, R13, R12, R11 ;  /* 0x0000000c0d0e7389 */ /* 0x00006400000c000b */
[----:B01----:R-:W-:Y:S01]  /*37f80*/  ENDCOLLECTIVE ;  /* 0x000000000000791b */ /* 0x003fe20003800000 */
.L_x_13405:
        /* <DEDUP_REMOVED lines=11> */
[----:B--2---:R-:W-:Y:S02]  /*38040*/  @!P1 IMAD.MOV.U32 R55, RZ, RZ, R11 ;  /* 0x000000ffff379224 */ /* 0x004fe400078e000b */
[----:B------:R-:W-:-:S02]  /*38050*/  IMAD.MOV.U32 R11, RZ, RZ, 0x1c1f ;  /* 0x00001c1fff0b7424 */ /* 0x000fc400078e00ff */
[----:B------:R-:W-:Y:S02]  /*38060*/  @!P1 IMAD.MOV.U32 R54, RZ, RZ, R10 ;  /* 0x000000ffff369224 */ /* 0x000fe400078e000a */
[----:B------:R-:W-:-:S07]  /*38070*/  IMAD.MOV.U32 R3, RZ, RZ, R55 ;  /* 0x000000ffff037224 */ /* 0x000fce00078e0037 */
[----:B-----5:R-:W-:Y:S05]  /*38080*/  WARPSYNC.COLLECTIVE R15, `(.L_x_13406) ;  /* 0x000000000f087348 */ /* 0x020fea0003c00000 */
[----:B------:R0:W1:Y:S02]  /*38090*/  SHFL.IDX P6, R14, R13, R12, R11 ;  /* 0x0000000c0d0e7389 */ /* 0x00006400000c000b */
[----:B01---5:R-:W-:Y:S01]  /*380a0*/  ENDCOLLECTIVE ;  /* 0x000000000000791b */ /* 0x023fe20003800000 */
.L_x_13406:
[----:B------:R-:W-:Y:S01]  /*380b0*/  @!P1 IMAD.MOV.U32 R56, RZ, RZ, R8 ;  /* 0x000000ffff389224 */ /* 0x000fe200078e0008 */
[----:B------:R-:W-:Y:S01]  /*380c0*/  MOV R2, R54 ;  /* 0x0000003600027202 */ /* 0x000fe20000000f00 */
[----:B------:R-:W-:Y:S01]  /*380d0*/  @!P1 IMAD.MOV.U32 R57, RZ, RZ, R9 ;  /* 0x000000ffff399224 */ /* 0x000fe200078e0009 */
[----:B------:R-:W-:Y:S01]  /*380e0*/  PRMT R79, R3, 0x7610, R79 ;  /* 0x00007610034f7816 */ /* 0x000fe2000000004f */
[----:B------:R-:W-:Y:S01]  /*380f0*/  IMAD.MOV.U32 R8, RZ, RZ, R56 ;  /* 0x000000ffff087224 */ /* 0x000fe200078e0038 */
[----:B------:R-:W-:Y:S02]  /*38100*/  PRMT R58, R58, 0x5410, R2 ;  /* 0x000054103a3a7816 */ /* 0x000fe40000000002 */
[----:B------:R-:W-:Y:S01]  /*38110*/  CS2R R2, SRZ ;  /* 0x0000000000027805 */ /* 0x000fe2000001ff00 */
[----:B------:R-:W-:-:S05]  /*38120*/  IMAD.MOV.U32 R9, RZ, RZ, R57 ;  /* 0x000000ffff097224 */ /* 0x000fca00078e0039 */
[----:B------:R-:W-:Y:S01]  /*38130*/  PRMT R28, R8, 0x5410, R9 ;  /* 0x00005410081c7816 */ /* 0x000fe20000000009 */
[----:B------:R-:W-:Y:S02]  /*38140*/  IMAD.MOV.U32 R13, RZ, RZ, R25 ;  /* 0x000000ffff0d7224 */ /* 0x000fe400078e0019 */
[----:B------:R-:W-:Y:S02]  /*38150*/  @!P1 IMAD.MOV.U32 R2, RZ, RZ, R6 ;  /* 0x000000ffff029224 */ /* 0x000fe400078e0006 */
[----:B------:R-:W-:Y:S02]  /*38160*/  @!P1 IMAD.MOV.U32 R20, RZ, RZ, R4 ;  /* 0x000000ffff149224 */ /* 0x000fe400078e0004 */
[----:B------:R-:W-:Y:S02]  /*38170*/  @!P1 IMAD.MOV.U32 R21, RZ, RZ, R5 ;  /* 0x000000ffff159224 */ /* 0x000fe400078e0005 */
[----:B------:R-:W-:Y:S01]  /*38180*/  @!P1 IMAD.MOV.U32 R3, RZ, RZ, R7 ;  /* 0x000000ffff039224 */ /* 0x000fe200078e0007 */
[----:B------:R-:W-:Y:S01]  /*38190*/  MOV R6, R20 ;  /* 0x0000001400067202 */ /* 0x000fe20000000f00 */
[----:B------:R-:W-:-:S07]  /*381a0*/  IMAD.MOV.U32 R24, RZ, RZ, R14 ;  /* 0x000000ffff187224 */ /* 0x000fce00078e000e */
[----:B------:R-:W-:Y:S05]  /*381b0*/  WARPSYNC.COLLECTIVE R15, `(.L_x_13407) ;  /* 0x000000000f087348 */ /* 0x000fea0003c00000 */
[----:B------:R0:W1:Y:S02]  /*381c0*/  SHFL.IDX P6, R14, R13, R12, R11 ;  /* 0x0000000c0d0e7389 */ /* 0x00006400000c000b */
[----:B01----:R-:W-:Y:S01]  /*381d0*/  ENDCOLLECTIVE ;  /* 0x000000000000791b */ /* 0x003fe20003800000 */
.L_x_13407:
[----:B------:R-:W-:Y:S02]  /*381e0*/  IMAD.MOV.U32 R4, RZ, RZ, R2 ;  /* 0x000000ffff047224 */ /* 0x000fe400078e0002 */
[----:B------:R-:W-:Y:S02]  /*381f0*/  IMAD.MOV.U32 R7, RZ, RZ, R21 ;  /* 0x000000ffff077224 */ /* 0x000fe400078e0015 */
[----:B------:R-:W-:Y:S01]  /*38200*/  IMAD.MOV.U32 R5, RZ, RZ, R3 ;  /* 0x000000ffff057224 */ /* 0x000fe200078e0003 */
[----:B------:R-:W-:Y:S02]  /*38210*/  PRMT R65, R4, 0x5410, R6 ;  /* 0x0000541004417816 */ /* 0x000fe40000000006 */
[----:B------:R-:W-:Y:S02]  /*38220*/  PRMT R61, R7, 0x7610, R61 ;  /* 0x00007610073d7816 */ /* 0x000fe4000000003d */
[----:B------:R-:W-:Y:S02]  /*38230*/  CS2R R6, SRZ ;  /* 0x0000000000067805 */ /* 0x000fe4000001ff00 */
[----:B------:R-:W-:-:S02]  /*38240*/  PRMT R79, R79, 0x5410, R5 ;  /* 0x000054104f4f7816 */ /* 0x000fc40000000005 */
[----:B------:R-:W-:Y:S01]  /*38250*/  MOV R13, R26 ;  /* 0x0000001a000d7202 */ /* 0x000fe20000000f00 */
[----:B------:R-:W-:-:S07]  /*38260*/  IMAD.MOV.U32 R25, RZ, RZ, R14 ;  /* 0x000000ffff197224 */ /* 0x000fce00078e000e */
[----:B------:R-:W-:Y:S05]  /*38270*/  WARPSYNC.COLLECTIVE R15, `(.L_x_13408) ;  /* 0x000000000f087348 */ /* 0x000fea0003c00000 */
[----:B------:R0:W1:Y:S02]  /*38280*/  SHFL.IDX P6, R14, R13, R12, R11 ;  /* 0x0000000c0d0e7389 */ /* 0x00006400000c000b */
[----:B01----:R-:W-:Y:S01]  /*38290*/  ENDCOLLECTIVE ;  /* 0x000000000000791b */ /* 0x003fe20003800000 */
.L_x_13408:
[----:B------:R-:W-:Y:S02]  /*382a0*/  IMAD.MOV.U32 R13, RZ, RZ, R27 ;  /* 0x000000ffff0d7224 */ /* 0x000fe400078e001b */
[----:B------:R-:W-:-:S07]  /*382b0*/  IMAD.MOV.U32 R26, RZ, RZ, R14 ;  /* 0x000000ffff1a7224 */ /* 0x000fce00078e000e */
[----:B------:R-:W-:Y:S05]  /*382c0*/  WARPSYNC.COLLECTIVE R15, `(.L_x_13409) ;  /* 0x000000000f087348 */ /* 0x000fea0003c00000 */
[----:B------:R0:W1:Y:S02]  /*382d0*/  SHFL.IDX P6, R14, R13, R12, R11 ;  /* 0x0000000c0d0e7389 */ /* 0x00006400000c000b */
[----:B01----:R-:W-:Y:S01]  /*382e0*/  ENDCOLLECTIVE ;  /* 0x000000000000791b */ /* 0x003fe20003800000 */
.L_x_13409:
[----:B------:R-:W-:Y:S05]  /*382f0*/  BRA `(.L_x_13410) ;  /* 0xfffffd0c00a87947 */ /* 0x000fea000383ffff */
.L_x_13100:
[----:B0-----:R0:W1:Y:S02]  /*38300*/  SYNCS.PHASECHK.TRANS64.TRYWAIT P1, [R148+URZ+0x32400], R13 ;  /* 0x0324000d940075a7 */ /* 0x001064000802017f */
[----:B-1----:R-:W-:Y:S05]  /*38310*/  @!P1 NANOSLEEP.SYNCS 0x989680 ;  /* 0x009896800000995d */ /* 0x002fea0003900000 */
[----:B------:R-:W1:Y:S02]  /*38320*/  @!P1 SYNCS.PHASECHK.TRANS64 P1, [R148+URZ+0x32400], R13 ;  /* 0x0324000d940095a7 */ /* 0x000e64000802007f */
[----:B-1----:R-:W-:Y:S05]  /*38330*/  @!P1 BRA `(.L_x_13100) ;  /* 0xfffffffc00f09947 */ /* 0x002fea000383ffff */
[----:B------:R-:W-:Y:S05]  /*38340*/  BRA `(.L_x_13411) ;  /* 0xfffffd1000047947 */ /* 0x000fea000383ffff */
.L_x_13114:
[----:B0-----:R0:W1:Y:S02]  /*38350*/  SYNCS.PHASECHK.TRANS64.TRYWAIT P0, [R2+URZ], R7 ;  /* 0x00000007020075a7 */ /* 0x001064000800017f */
[----:B-1----:R-:W-:Y:S05]  /*38360*/  @!P0 NANOSLEEP.SYNCS 0x989680 ;  /* 0x009896800000895d */ /* 0x002fea0003900000 */
[----:B------:R-:W1:Y:S02]  /*38370*/  @!P0 SYNCS.PHASECHK.TRANS64 P0, [R2+URZ], R7 ;  /* 0x00000007020085a7 */ /* 0x000e64000800007f */
[----:B-1----:R-:W-:Y:S05]  /*38380*/  @!P0 BRA `(.L_x_13114) ;  /* 0xfffffffc00f08947 */ /* 0x002fea000383ffff */
[----:B------:R-:W-:Y:S05]  /*38390*/  BRA `(.L_x_13113) ;  /* 0xfffffd2400987947 */ /* 0x000fea000383ffff */
.L_x_13121:
[----:B0-----:R0:W1:Y:S02]  /*383a0*/  SYNCS.PHASECHK.TRANS64.TRYWAIT P0, [R14+URZ], R15 ;  /* 0x0000000f0e0075a7 */ /* 0x001064000800017f */
[----:B-1----:R-:W-:Y:S05]  /*383b0*/  @!P0 NANOSLEEP.SYNCS 0x989680 ;  /* 0x009896800000895d */ /* 0x002fea0003900000 */
[----:B------:R-:W1:Y:S02]  /*383c0*/  @!P0 SYNCS.PHASECHK.TRANS64 P0, [R14+URZ], R15 ;  /* 0x0000000f0e0085a7 */ /* 0x000e64000800007f */
[----:B-1----:R-:W-:Y:S05]  /*383d0*/  @!P0 BRA `(.L_x_13121) ;  /* 0xfffffffc00f08947 */ /* 0x002fea000383ffff */
[----:B------:R-:W-:Y:S05]  /*383e0*/  BRA `(.L_x_13120) ;  /* 0xfffffd2800bc7947 */ /* 0x000fea000383ffff */
.L_x_13148:
[----:B-1----:R1:W2:Y:S02]  /*383f0*/  SYNCS.PHASECHK.TRANS64.TRYWAIT P0, [R10+URZ], R11 ;  /* 0x0000000b0a0075a7 */ /* 0x0022a4000800017f */
[----:B--2---:R-:W-:Y:S05]  /*38400*/  @!P0 NANOSLEEP.SYNCS 0x989680 ;  /* 0x009896800000895d */ /* 0x004fea0003900000 */
[----:B------:R-:W2:Y:S02]  /*38410*/  @!P0 SYNCS.PHASECHK.TRANS64 P0, [R10+URZ], R11 ;  /* 0x0000000b0a0085a7 */ /* 0x000ea4000800007f */
[----:B--2---:R-:W-:Y:S05]  /*38420*/  @!P0 BRA `(.L_x_13148) ;  /* 0xfffffffc00f08947 */ /* 0x004fea000383ffff */
[----:B------:R-:W-:Y:S05]  /*38430*/  BRA `(.L_x_13147) ;  /* 0xfffffdd800b07947 */ /* 0x000fea000383ffff */
.L_x_13155:
[----:B-1----:R1:W2:Y:S02]  /*38440*/  SYNCS.PHASECHK.TRANS64.TRYWAIT P0, [R8+URZ], R9 ;  /* 0x00000009080075a7 */ /* 0x0022a4000800017f */
[----:B--2---:R-:W-:Y:S05]  /*38450*/  @!P0 NANOSLEEP.SYNCS 0x989680 ;  /* 0x009896800000895d */ /* 0x004fea0003900000 */
[----:B------:R-:W2:Y:S02]  /*38460*/  @!P0 SYNCS.PHASECHK.TRANS64 P0, [R8+URZ], R9 ;  /* 0x00000009080085a7 */ /* 0x000ea4000800007f */
[----:B--2---:R-:W-:Y:S05]  /*38470*/  @!P0 BRA `(.L_x_13155) ;  /* 0xfffffffc00f08947 */ /* 0x004fea000383ffff */
[----:B------:R-:W-:Y:S05]  /*38480*/  BRA `(.L_x_13154) ;  /* 0xfffffddc00ec7947 */ /* 0x000fea000383ffff */
.L_x_13168:
[----:B-1----:R1:W2:Y:S02]  /*38490*/  SYNCS.PHASECHK.TRANS64.TRYWAIT P0, [R8+URZ], R9 ;  /* 0x00000009080075a7 */ /* 0x0022a4000800017f */
[----:B--2---:R-:W-:Y:S05]  /*384a0*/  @!P0 NANOSLEEP.SYNCS 0x989680 ;  /* 0x009896800000895d */ /* 0x004fea0003900000 */
[----:B------:R-:W2:Y:S02]  /*384b0*/  @!P0 SYNCS.PHASECHK.TRANS64 P0, [R8+URZ], R9 ;  /* 0x00000009080085a7 */ /* 0x000ea4000800007f */
[----:B--2---:R-:W-:Y:S05]  /*384c0*/  @!P0 BRA `(.L_x_13168) ;  /* 0xfffffffc00f08947 */ /* 0x004fea000383ffff */
[----:B------:R-:W-:Y:S05]  /*384d0*/  BRA `(.L_x_13167) ;  /* 0xfffffe7800887947 */ /* 0x000fea000383ffff */
.L_x_13175:
[----:B-1----:R1:W2:Y:S02]  /*384e0*/  SYNCS.PHASECHK.TRANS64.TRYWAIT P0, [R8+URZ], R9 ;  /* 0x00000009080075a7 */ /* 0x0022a4000800017f */
[----:B--2---:R-:W-:Y:S05]  /*384f0*/  @!P0 NANOSLEEP.SYNCS 0x989680 ;  /* 0x009896800000895d */ /* 0x004fea0003900000 */
[----:B------:R-:W2:Y:S02]  /*38500*/  @!P0 SYNCS.PHASECHK.TRANS64 P0, [R8+URZ], R9 ;  /* 0x00000009080085a7 */ /* 0x000ea4000800007f */
[----:B--2---:R-:W-:Y:S05]  /*38510*/  @!P0 BRA `(.L_x_13175) ;  /* 0xfffffffc00f08947 */ /* 0x004fea000383ffff */
[----:B------:R-:W-:Y:S05]  /*38520*/  BRA `(.L_x_13174) ;  /* 0xfffffe7c00c47947 */ /* 0x000fea000383ffff */
.L_x_13204:
[----:B------:R-:W-:Y:S02]  /*38530*/  IMAD.MOV.U32 R13, RZ, RZ, R3 ;  /* 0x000000ffff0d7224 */ /* 0x000fe400078e0003 */
[----:B------:R-:W-:Y:S02]  /*38540*/  IMAD.MOV.U32 R12, RZ, RZ, RZ ;  /* 0x000000ffff0c7224 */ /* 0x000fe400078e00ff */
[----:B------:R-:W-:Y:S02]  /*38550*/  IMAD.MOV.U32 R11, RZ, RZ, 0x181f ;  /* 0x0000181fff0b7424 */ /* 0x000fe400078e00ff */
[----:B------:R-:W-:-:S07]  /*38560*/  IMAD.MOV.U32 R15, RZ, RZ, -0x1 ;  /* 0xffffffffff0f7424 */ /* 0x000fce00078e00ff */
[----:B-1--4-:R-:W-:Y:S05]  /*38570*/  WARPSYNC.COLLECTIVE R15, `(.L_x_13412) ;  /* 0x000000000f087348 */ /* 0x012fea0003c00000 */
[----:B------:R0:W2:Y:S02]  /*38580*/  SHFL.IDX P6, R14, R13, R12, R11 ;  /* 0x0000000c0d0e7389 */ /* 0x0000a400000c000b */
[----:B012-4-:R-:W-:Y:S01]  /*38590*/  ENDCOLLECTIVE ;  /* 0x000000000000791b */ /* 0x017fe20003800000 */
.L_x_13412:
[----:B------:R-:W-:Y:S02]  /*385a0*/  IMAD.MOV.U32 R13, RZ, RZ, R2 ;  /* 0x000000ffff0d7224 */ /* 0x000fe400078e0002 */
[----:B------:R-:W-:-:S07]  /*385b0*/  IMAD.MOV.U32 R0, RZ, RZ, R14 ;  /* 0x000000ffff007224 */ /* 0x000fce00078e000e */
[----:B------:R-:W-:Y:S05]  /*385c0*/  WARPSYNC.COLLECTIVE R15, `(.L_x_13413) ;  /* 0x000000000f087348 */ /* 0x000fea0003c00000 */
[----:B------:R0:W1:Y:S02]  /*385d0*/  SHFL.IDX P6, R14, R13, R12, R11 ;  /* 0x0000000c0d0e7389 */ /* 0x00006400000c000b */
[----:B01----:R-:W-:Y:S01]  /*385e0*/  ENDCOLLECTIVE ;  /* 0x000000000000791b */ /* 0x003fe20003800000 */
.L_x_13413:
[----:B------:R-:W-:Y:S05]  /*385f0*/  BRA `(.L_x_13414) ;  /* 0xffffff6400547947 */ /* 0x000fea000383ffff */
.L_x_13207:
[----:B------:R-:W-:Y:S01]  /*38600*/  BSSY B1, `(.L_x_13415) ;  /* 0x0000008000017945 */ /* 0x000fe20003800000 */
[----:B------:R-:W-:Y:S01]  /*38610*/  IMAD.MOV.U32 R13, RZ, RZ, R3 ;  /* 0x000000ffff0d7224 */ /* 0x000fe200078e0003 */
[----:B--2---:R-:W-:Y:S01]  /*38620*/  MOV R15, 0xffffffff ;  /* 0xffffffff000f7802 */ /* 0x004fe20000000f00 */
[----:B------:R-:W-:Y:S02]  /*38630*/  IMAD.MOV.U32 R12, RZ, RZ, 0x1 ;  /* 0x00000001ff0c7424 */ /* 0x000fe400078e00ff */
[----:B------:R-:W-:-:S07]  /*38640*/  IMAD.MOV.U32 R11, RZ, RZ, 0x181f ;  /* 0x0000181fff0b7424 */ /* 0x000fce00078e00ff */
[----:B01-34-:R-:W-:Y:S05]  /*38650*/  WARPSYNC.COLLECTIVE R15, `(.L_x_13416) ;  /* 0x000000000f087348 */ /* 0x01bfea0003c00000 */
[----:B---3--:R2:W3:Y:S02]  /*38660*/  SHFL.IDX P6, R14, R13, R12, R11 ;  /* 0x0000000c0d0e7389 */ /* 0x0084e400000c000b */
[----:B01234-:R-:W-:Y:S01]  /*38670*/  ENDCOLLECTIVE ;  /* 0x000000000000791b */ /* 0x01ffe20003800000 */
.L_x_13416:
[----:B------:R-:W-:Y:S05]  /*38680*/  BSYNC B1 ;  /* 0x0000000000017941 */ /* 0x000fea0003800000 */
.L_x_13415:
        /* <DEDUP_REMOVED lines=8> */
.L_x_13417:
[----:B------:R-:W-:Y:S05]  /*38710*/  BRA `(.L_x_13418) ;  /* 0xffffff6400787947 */ /* 0x000fea000383ffff */
.L_x_13210:
[----:B------:R-:W-:Y:S01]  /*38720*/  BSSY B1, `(.L_x_13419) ;  /* 0x0000008000017945 */ /* 0x000fe20003800000 */
[----:B------:R-:W-:Y:S02]  /*38730*/  IMAD.MOV.U32 R13, RZ, RZ, R3 ;  /* 0x000000ffff0d7224 */ /* 0x000fe400078e0003 */
[----:B------:R-:W-:Y:S02]  /*38740*/  IMAD.MOV.U32 R12, RZ, RZ, 0x2 ;  /* 0x00000002ff0c7424 */ /* 0x000fe400078e00ff */
[----:B------:R-:W-:Y:S02]  /*38750*/  IMAD.MOV.U32 R11, RZ, RZ, 0x181f ;  /* 0x0000181fff0b7424 */ /* 0x000fe400078e00ff */
[----:B0-----:R-:W-:-:S07]  /*38760*/  IMAD.MOV.U32 R15, RZ, RZ, -0x1 ;  /* 0xffffffffff0f7424 */ /* 0x001fce00078e00ff */
[----:B-1234-:R-:W-:Y:S05]  /*38770*/  WARPSYNC.COLLECTIVE R15, `(.L_x_13420) ;  /* 0x000000000f087348 */ /* 0x01efea0003c00000 */
[----:B---3--:R0:W3:Y:S02]  /*38780*/  SHFL.IDX P6, R14, R13, R12, R11 ;  /* 0x0000000c0d0e7389 */ /* 0x0080e400000c000b */
[----:B01234-:R-:W-:Y:S01]  /*38790*/  ENDCOLLECTIVE ;  /* 0x000000000000791b */ /* 0x01ffe20003800000 */
.L_x_13420:
[----:B------:R-:W-:Y:S05]  /*387a0*/  BSYNC B1 ;  /* 0x0000000000017941 */ /* 0x000fea0003800000 */
.L_x_13419:
        /* <DEDUP_REMOVED lines=8> */
.L_x_13421:
[----:B------:R-:W-:Y:S05]  /*38830*/  BRA `(.L_x_13422) ;  /* 0xffffff6400987947 */ /* 0x000fea000383ffff */
.L_x_13213:
[----:B------:R-:W-:Y:S01]  /*38840*/  BSSY B1, `(.L_x_13423) ;  /* 0x0000008000017945 */ /* 0x000fe20003800000 */
[----:B------:R-:W-:Y:S02]  /*38850*/  IMAD.MOV.U32 R13, RZ, RZ, R3 ;  /* 0x000000ffff0d7224 */ /* 0x000fe400078e0003 */
[----:B------:R-:W-:Y:S02]  /*38860*/  IMAD.MOV.U32 R12, RZ, RZ, 0x3 ;  /* 0x00000003ff0c7424 */ /* 0x000fe400078e00ff */
[----:B------:R-:W-:Y:S02]  /*38870*/  IMAD.MOV.U32 R11, RZ, RZ, 0x181f ;  /* 0x0000181fff0b7424 */ /* 0x000fe400078e00ff */
[----:B0-----:R-:W-:-:S07]  /*38880*/  IMAD.MOV.U32 R15, RZ, RZ, -0x1 ;  /* 0xffffffffff0f7424 */ /* 0x001fce00078e00ff */
[----:B-1234-:R-:W-:Y:S05]  /*38890*/  WARPSYNC.COLLECTIVE R15, `(.L_x_13424) ;  /* 0x000000000f087348 */ /* 0x01efea0003c00000 */
[----:B------:R0:W0:Y:S02]  /*388a0*/  SHFL.IDX P6, R14, R13, R12, R11 ;  /* 0x0000000c0d0e7389 */ /* 0x00002400000c000b */
[----:B01234-:R-:W-:Y:S01]  /*388b0*/  ENDCOLLECTIVE ;  /* 0x000000000000791b */ /* 0x01ffe20003800000 */
.L_x_13424:
[----:B------:R-:W-:Y:S05]  /*388c0*/  BSYNC B1 ;  /* 0x0000000000017941 */ /* 0x000fea0003800000 */
.L_x_13423:
        /* <DEDUP_REMOVED lines=8> */
.L_x_13425:
[----:B------:R-:W-:Y:S05]  /*38950*/  BRA `(.L_x_13426) ;  /* 0xffffff6400b87947 */ /* 0x000fea000383ffff */
.L_x_13238:
[----:B------:R-:W0:Y:S01]  /*38960*/  S2R R12, SR_TID.X ;  /* 0x00000000000c7919 */ /* 0x000e220000002100 */
[----:B------:R-:W-:Y:S01]  /*38970*/  BSSY B1, `(.L_x_13427) ;  /* 0x000000a000017945 */ /* 0x000fe20003800000 */
[----:B------:R-:W-:Y:S02]  /*38980*/  IMAD.MOV.U32 R11, RZ, RZ, 0x1f ;  /* 0x0000001fff0b7424 */ /* 0x000fe400078e00ff */
[----:B------:R-:W-:Y:S01]  /*38990*/  IMAD.MOV.U32 R15, RZ, RZ, -0x1 ;  /* 0xffffffffff0f7424 */ /* 0x000fe200078e00ff */
[----:B0-----:R-:W-:-:S04]  /*389a0*/  SHF.R.U32.HI R12, RZ, 0x5, R12 ;  /* 0x00000005ff0c7819 */ /* 0x001fc8000001160c */
[----:B------:R-:W-:-:S05]  /*389b0*/  LOP3.LUT R12, R12, 0x3, RZ, 0xc0, !PT ;  /* 0x000000030c0c7812 */ /* 0x000fca00078ec0ff */
[----:B-1----:R-:W-:Y:S02]  /*389c0*/  IMAD.MOV.U32 R13, RZ, RZ, R12 ;  /* 0x000000ffff0d7224 */ /* 0x002fe400078e000c */
[----:B------:R-:W-:-:S07]  /*389d0*/  IMAD.MOV.U32 R12, RZ, RZ, RZ ;  /* 0x000000ffff0c7224 */ /* 0x000fce00078e00ff */
[----:B------:R-:W-:Y:S05]  /*389e0*/  WARPSYNC.COLLECTIVE R15, `(.L_x_13428) ;  /* 0x000000000f087348 */ /* 0x000fea0003c00000 */
[----:B------:R0:W1:Y:S02]  /*389f0*/  SHFL.IDX P6, R14, R13, R12, R11 ;  /* 0x0000000c0d0e7389 */ /* 0x00006400000c000b */
[----:B01----:R-:W-:Y:S01]  /*38a00*/  ENDCOLLECTIVE ;  /* 0x000000000000791b */ /* 0x003fe20003800000 */
.L_x_13428:
[----:B------:R-:W-:Y:S05]  /*38a10*/  BSYNC B1 ;  /* 0x0000000000017941 */ /* 0x000fea0003800000 */
.L_x_13427:
[----:B------:R-:W-:Y:S05]  /*38a20*/  BRA `(.L_x_13429) ;  /* 0xffffff7c00d07947 */ /* 0x000fea000383ffff */
.L_x_13240:
[----:B------:R-:W-:Y:S01]  /*38a30*/  BSSY B1, `(.L_x_13430) ;  /* 0x0000006000017945 */ /* 0x000fe20003800000 */
[----:B------:R-:W-:-:S07]  /*38a40*/  IMAD.MOV.U32 R15, RZ, RZ, -0x1 ;  /* 0xffffffffff0f7424 */ /* 0x000fce00078e00ff */
[----:B01----:R-:W-:Y:S05]  /*38a50*/  WARPSYNC.COLLECTIVE R15, `(.L_x_13431) ;  /* 0x000000000f0c7348 */ /* 0x003fea0003c00000 */
[----:B------:R-:W-:Y:S02]  /*38a60*/  ELECT P6, UR62, PT ;  /* 0x00000000003e782f */ /* 0x000fe400038c0000 */
[----:B------:R-:W-:Y:S01]  /*38a70*/  MOV R14, UR62 ;  /* 0x0000003e000e7c02 */ /* 0x000fe20008000f00 */
[----:B01----:R-:W-:Y:S10]  /*38a80*/  ENDCOLLECTIVE ;  /* 0x000000000000791b */ /* 0x003ff40003800000 */
.L_x_13431:
[----:B------:R-:W-:Y:S05]  /*38a90*/  BSYNC B1 ;  /* 0x0000000000017941 */ /* 0x000fea0003800000 */
.L_x_13430:
[----:B------:R-:W-:Y:S05]  /*38aa0*/  BRA `(.L_x_13239) ;  /* 0xffffff7c00c87947 */ /* 0x000fea000383ffff */
.L_x_13242:
[----:B0-----:R0:W2:Y:S02]  /*38ab0*/  SYNCS.PHASECHK.TRANS64.TRYWAIT P0, [R23+URZ+0x32420], R6 ;  /* 0x03242006170075a7 */ /* 0x0010a4000800017f */
[----:B--2---:R-:W-:Y:S05]  /*38ac0*/  @!P0 NANOSLEEP.SYNCS 0x989680 ;  /* 0x009896800000895d */ /* 0x004fea0003900000 */
[----:B------:R-:W2:Y:S02]  /*38ad0*/  @!P0 SYNCS.PHASECHK.TRANS64 P0, [R23+URZ+0x32420], R6 ;  /* 0x03242006170085a7 */ /* 0x000ea4000800007f */
[----:B--2---:R-:W-:Y:S05]  /*38ae0*/  @!P0 BRA `(.L_x_13242) ;  /* 0xfffffffc00f08947 */ /* 0x004fea000383ffff */
[----:B------:R-:W-:Y:S05]  /*38af0*/  BRA `(.L_x_13432) ;  /* 0xffffff7c00d87947 */ /* 0x000fea000383ffff */
.L_x_13246:
[----:B0-----:R0:W2:Y:S02]  /*38b00*/  SYNCS.PHASECHK.TRANS64.TRYWAIT P0, [R3+URZ+0x324a0], R6 ;  /* 0x0324a006030075a7 */ /* 0x0010a4000800017f */
[----:B--2---:R-:W-:Y:S05]  /*38b10*/  @!P0 NANOSLEEP.SYNCS 0x989680 ;  /* 0x009896800000895d */ /* 0x004fea0003900000 */
[----:B------:R-:W2:Y:S02]  /*38b20*/  @!P0 SYNCS.PHASECHK.TRANS64 P0, [R3+URZ+0x324a0], R6 ;  /* 0x0324a006030085a7 */ /* 0x000ea4000800007f */
[----:B--2---:R-:W-:Y:S05]  /*38b30*/  @!P0 BRA `(.L_x_13246) ;  /* 0xfffffffc00f08947 */ /* 0x004fea000383ffff */
[----:B------:R-:W-:Y:S05]  /*38b40*/  BRA `(.L_x_13433) ;  /* 0xffffff7c00f07947 */ /* 0x000fea000383ffff */
.L_x_13251:
[----:B--2---:R2:W3:Y:S02]  /*38b50*/  SYNCS.PHASECHK.TRANS64.TRYWAIT P0, [R3+URZ+0x324c0], R6 ;  /* 0x0324c006030075a7 */ /* 0x0044e4000800017f */
[----:B---3--:R-:W-:Y:S05]  /*38b60*/  @!P0 NANOSLEEP.SYNCS 0x989680 ;  /* 0x009896800000895d */ /* 0x008fea0003900000 */
[----:B------:R-:W3:Y:S02]  /*38b70*/  @!P0 SYNCS.PHASECHK.TRANS64 P0, [R3+URZ+0x324c0], R6 ;  /* 0x0324c006030085a7 */ /* 0x000ee4000800007f */
[----:B---3--:R-:W-:Y:S05]  /*38b80*/  @!P0 BRA `(.L_x_13251) ;  /* 0xfffffffc00f08947 */ /* 0x008fea000383ffff */
[----:B------:R-:W-:Y:S05]  /*38b90*/  BRA `(.L_x_13434) ;  /* 0xffffff80006c7947 */ /* 0x000fea000383ffff */
.L_x_13261:
[----:B--2---:R2:W3:Y:S02]  /*38ba0*/  SYNCS.PHASECHK.TRANS64.TRYWAIT P1, [R10+URZ+0x324a0], R2 ;  /* 0x0324a0020a0075a7 */ /* 0x0044e4000802017f */
[----:B---3--:R-:W-:Y:S05]  /*38bb0*/  @!P1 NANOSLEEP.SYNCS 0x989680 ;  /* 0x009896800000995d */ /* 0x008fea0003900000 */
[----:B------:R-:W3:Y:S02]  /*38bc0*/  @!P1 SYNCS.PHASECHK.TRANS64 P1, [R10+URZ+0x324a0], R2 ;  /* 0x0324a0020a0095a7 */ /* 0x000ee4000802007f */
[----:B---3--:R-:W-:Y:S05]  /*38bd0*/  @!P1 BRA `(.L_x_13261) ;  /* 0xfffffffc00f09947 */ /* 0x008fea000383ffff */
[----:B------:R-:W-:Y:S05]  /*38be0*/  BRA `(.L_x_13435) ;  /* 0xffffff8400e07947 */ /* 0x000fea000383ffff */
.L_x_13266:
[----:B0-----:R0:W1:Y:S02]  /*38bf0*/  SYNCS.PHASECHK.TRANS64.TRYWAIT P1, [R10+URZ+0x324c0], R2 ;  /* 0x0324c0020a0075a7 */ /* 0x001064000802017f */
[----:B-1----:R-:W-:Y:S05]  /*38c00*/  @!P1 NANOSLEEP.SYNCS 0x989680 ;  /* 0x009896800000995d */ /* 0x002fea0003900000 */
[----:B------:R-:W1:Y:S02]  /*38c10*/  @!P1 SYNCS.PHASECHK.TRANS64 P1, [R10+URZ+0x324c0], R2 ;  /* 0x0324c0020a0095a7 */ /* 0x000e64000802007f */
[----:B-1----:R-:W-:Y:S05]  /*38c20*/  @!P1 BRA `(.L_x_13266) ;  /* 0xfffffffc00f09947 */ /* 0x002fea000383ffff */
[----:B------:R-:W-:Y:S05]  /*38c30*/  BRA `(.L_x_13436) ;  /* 0xffffff8800587947 */ /* 0x000fea000383ffff */
.L_x_13290:
[----:B------:R-:W-:Y:S01]  /*38c40*/  SHF.R.U32.HI R11, RZ, 0x5, R21 ;  /* 0x00000005ff0b7819 */ /* 0x000fe20000011615 */
[----:B------:R-:W-:Y:S01]  /*38c50*/  BSSY B0, `(.L_x_13437) ;  /* 0x0000009000007945 */ /* 0x000fe20003800000 */
[----:B------:R-:W-:Y:S02]  /*38c60*/  IMAD.MOV.U32 R12, RZ, RZ, RZ ;  /* 0x000000ffff0c7224 */ /* 0x000fe400078e00ff */
[----:B------:R-:W-:Y:S01]  /*38c70*/  LOP3.LUT R11, R11, 0x3, RZ, 0xc0, !PT ;  /* 0x000000030b0b7812 */ /* 0x000fe200078ec0ff */
[----:B------:R-:W-:-:S04]  /*38c80*/  IMAD.MOV.U32 R15, RZ, RZ, -0x1 ;  /* 0xffffffffff0f7424 */ /* 0x000fc800078e00ff */
[----:B------:R-:W-:Y:S02]  /*38c90*/  IMAD.MOV.U32 R13, RZ, RZ, R11 ;  /* 0x000000ffff0d7224 */ /* 0x000fe400078e000b */
[----:B------:R-:W-:-:S07]  /*38ca0*/  IMAD.MOV.U32 R11, RZ, RZ, 0x1f ;  /* 0x0000001fff0b7424 */ /* 0x000fce00078e00ff */
[----:B--2---:R-:W-:Y:S05]  /*38cb0*/  WARPSYNC.COLLECTIVE R15, `(.L_x_13438) ;  /* 0x000000000f087348 */ /* 0x004fea0003c00000 */
[----:B------:R0:W1:Y:S02]  /*38cc0*/  SHFL.IDX P6, R14, R13, R12, R11 ;  /* 0x0000000c0d0e7389 */ /* 0x00006400000c000b */
[----:B012---:R-:W-:Y:S01]  /*38cd0*/  ENDCOLLECTIVE ;  /* 0x000000000000791b */ /* 0x007fe20003800000 */
.L_x_13438:
[----:B------:R-:W-:Y:S05]  /*38ce0*/  BSYNC B0 ;  /* 0x0000000000007941 */ /* 0x000fea0003800000 */
.L_x_13437:
[----:B------:R-:W-:Y:S05]  /*38cf0*/  BRA `(.L_x_13439) ;  /* 0xffffff9800ec7947 */ /* 0x000fea000383ffff */
.L_x_13293:
[----:B0-----:R0:W1:Y:S02]  /*38d00*/  SYNCS.PHASECHK.TRANS64.TRYWAIT P0, [R17+URZ+0x32440], R0 ;  /* 0x03244000110075a7 */ /* 0x001064000800017f */
[----:B-1----:R-:W-:Y:S05]  /*38d10*/  @!P0 NANOSLEEP.SYNCS 0x989680 ;  /* 0x009896800000895d */ /* 0x002fea0003900000 */
[----:B------:R-:W1:Y:S02]  /*38d20*/  @!P0 SYNCS.PHASECHK.TRANS64 P0, [R17+URZ+0x32440], R0 ;  /* 0x03244000110085a7 */ /* 0x000e64000800007f */
[----:B-1----:R-:W-:Y:S05]  /*38d30*/  @!P0 BRA `(.L_x_13293) ;  /* 0xfffffffc00f08947 */ /* 0x002fea000383ffff */
[----:B------:R-:W-:Y:S05]  /*38d40*/  BRA `(.L_x_13440) ;  /* 0xffffff9c00107947 */ /* 0x000fea000383ffff */
.L_x_13294:
        /* <DEDUP_REMOVED lines=8> */
.L_x_13442:
[----:B------:R-:W-:Y:S05]  /*38dd0*/  BSYNC B0 ;  /* 0x0000000000007941 */ /* 0x000fea0003800000 */
.L_x_13441:
[----:B------:R-:W-:Y:S01]  /*38de0*/  IMAD.MOV.U32 R13, RZ, RZ, R0 ;  /* 0x000000ffff0d7224 */ /* 0x000fe200078e0000 */
[----:B------:R-:W-:Y:S01]  /*38df0*/  @P0 LEA R6, R5, R23, 0x1 ;  /* 0x0000001705060211 */ /* 0x000fe200078e08ff */
[----:B------:R-:W-:Y:S02]  /*38e00*/  IMAD.MOV.U32 R12, RZ, RZ, RZ ;  /* 0x000000ffff0c7224 */ /* 0x000fe400078e00ff */
[----:B------:R-:W-:Y:S02]  /*38e10*/  IMAD.MOV.U32 R11, RZ, RZ, 0x181f ;  /* 0x0000181fff0b7424 */ /* 0x000fe400078e00ff */
[----:B------:R-:W-:Y:S02]  /*38e20*/  IMAD.MOV.U32 R15, RZ, RZ, -0x1 ;  /* 0xffffffffff0f7424 */ /* 0x000fe400078e00ff */
[----:B------:R-:W-:-:S07]  /*38e30*/  IMAD.MOV.U32 R2, RZ, RZ, R14 ;  /* 0x000000ffff027224 */ /* 0x000fce00078e000e */
[----:B------:R-:W-:Y:S05]  /*38e40*/  WARPSYNC.COLLECTIVE R15, `(.L_x_13443) ;  /* 0x000000000f087348 */ /* 0x000fea0003c00000 */
[----:B------:R0:W1:Y:S02]  /*38e50*/  SHFL.IDX P6, R14, R13, R12, R11 ;  /* 0x0000000c0d0e7389 */ /* 0x00006400000c000b */
[----:B01----:R-:W-:Y:S01]  /*38e60*/  ENDCOLLECTIVE ;  /* 0x000000000000791b */ /* 0x003fe20003800000 */
.L_x_13443:
[----:B------:R-:W-:Y:S02]  /*38e70*/  IMAD.MOV.U32 R13, RZ, RZ, R4 ;  /* 0x000000ffff0d7224 */ /* 0x000fe400078e0004 */
[----:B------:R-:W-:Y:S02]  /*38e80*/  IMAD.MOV.U32 R12, RZ, RZ, 0x1 ;  /* 0x00000001ff0c7424 */ /* 0x000fe400078e00ff */
[----:B------:R-:W-:-:S07]  /*38e90*/  IMAD.MOV.U32 R3, RZ, RZ, R14 ;  /* 0x000000ffff037224 */ /* 0x000fce00078e000e */
[----:B------:R-:W-:Y:S05]  /*38ea0*/  WARPSYNC.COLLECTIVE R15, `(.L_x_13444) ;  /* 0x000000000f087348 */ /* 0x000fea0003c00000 */
[----:B------:R0:W1:Y:S02]  /*38eb0*/  SHFL.IDX P6, R14, R13, R12, R11 ;  /* 0x0000000c0d0e7389 */ /* 0x00006400000c000b */
[----:B01----:R-:W-:Y:S01]  /*38ec0*/  ENDCOLLECTIVE ;  /* 0x000000000000791b */ /* 0x003fe20003800000 */
.L_x_13444:
        /* <DEDUP_REMOVED lines=15> */
.L_x_13445:
[----:B------:R-:W-:Y:S02]  /*38fc0*/  @P0 IMAD R6, R5, 0x2, R23 ;  /* 0x0000000205060824 */ /* 0x000fe400078e0217 */
[----:B------:R-:W-:Y:S02]  /*38fd0*/  IMAD.MOV.U32 R13, RZ, RZ, R4 ;  /* 0x000000ffff0d7224 */ /* 0x000fe400078e0004 */
[----:B------:R-:W-:Y:S02]  /*38fe0*/  IMAD.MOV.U32 R12, RZ, RZ, 0x2 ;  /* 0x00000002ff0c7424 */ /* 0x000fe400078e00ff */
[----:B------:R-:W-:-:S07]  /*38ff0*/  IMAD.MOV.U32 R3, RZ, RZ, R14 ;  /* 0x000000ffff037224 */ /* 0x000fce00078e000e */
[----:B------:R-:W-:Y:S05]  /*39000*/  WARPSYNC.COLLECTIVE R15, `(.L_x_13446) ;  /* 0x000000000f087348 */ /* 0x000fea0003c00000 */
[----:B------:R0:W1:Y:S02]  /*39010*/  SHFL.IDX P6, R14, R13, R12, R11 ;  /* 0x0000000c0d0e7389 */ /* 0x00006400000c000b */
[----:B01----:R-:W-:Y:S01]  /*39020*/  ENDCOLLECTIVE ;  /* 0x000000000000791b */ /* 0x003fe20003800000 */
.L_x_13446:
        /* <DEDUP_REMOVED lines=15> */
.L_x_13447:
[----:B------:R-:W-:Y:S02]  /*39120*/  @P0 IMAD R6, R5, 0x2, R23 ;  /* 0x0000000205060824 */ /* 0x000fe400078e0217 */
[----:B------:R-:W-:Y:S02]  /*39130*/  IMAD.MOV.U32 R13, RZ, RZ, R4 ;  /* 0x000000ffff0d7224 */ /* 0x000fe400078e0004 */
[----:B------:R-:W-:Y:S02]  /*39140*/  IMAD.MOV.U32 R12, RZ, RZ, 0x3 ;  /* 0x00000003ff0c7424 */ /* 0x000fe400078e00ff */
[----:B------:R-:W-:-:S07]  /*39150*/  IMAD.MOV.U32 R3, RZ, RZ, R14 ;  /* 0x000000ffff037224 */ /* 0x000fce00078e000e */
[----:B------:R-:W-:Y:S05]  /*39160*/  WARPSYNC.COLLECTIVE R15, `(.L_x_13448) ;  /* 0x000000000f087348 */ /* 0x000fea0003c00000 */
[----:B------:R0:W1:Y:S02]  /*39170*/  SHFL.IDX P6, R14, R13, R12, R11 ;  /* 0x0000000c0d0e7389 */ /* 0x00006400000c000b */
[----:B01----:R-:W-:Y:S01]  /*39180*/  ENDCOLLECTIVE ;  /* 0x000000000000791b */ /* 0x003fe20003800000 */
.L_x_13448:
        /* <DEDUP_REMOVED lines=15> */
.L_x_13449:
[----:B------:R-:W-:Y:S01]  /*39280*/  @P0 IMAD R6, R5, 0x2, R23 ;  /* 0x0000000205060824 */ /* 0x000fe200078e0217 */
[----:B------:R-:W-:Y:S01]  /*39290*/  MOV R13, R4 ;  /* 0x00000004000d7202 */ /* 0x000fe20000000f00 */
[----:B------:R-:W-:Y:S02]  /*392a0*/  IMAD.MOV.U32 R12, RZ, RZ, 0x4 ;  /* 0x00000004ff0c7424 */ /* 0x000fe400078e00ff */
[----:B------:R-:W-:-:S07]  /*392b0*/  IMAD.MOV.U32 R3, RZ, RZ, R14 ;  /* 0x000000ffff037224 */ /* 0x000fce00078e000e */
[----:B------:R-:W-:Y:S05]  /*392c0*/  WARPSYNC.COLLECTIVE R15, `(.L_x_13450) ;  /* 0x000000000f087348 */ /* 0x000fea0003c00000 */
[----:B------:R0:W1:Y:S02]  /*392d0*/  SHFL.IDX P6, R14, R13, R12, R11 ;  /* 0x0000000c0d0e7389 */ /* 0x00006400000c000b */
[----:B01----:R-:W-:Y:S01]  /*392e0*/  ENDCOLLECTIVE ;  /* 0x000000000000791b */ /* 0x003fe20003800000 */
.L_x_13450:
        /* <DEDUP_REMOVED lines=15> */
.L_x_13451:
[----:B------:R-:W-:Y:S02]  /*393e0*/  @P0 IMAD R6, R5, 0x2, R23 ;  /* 0x0000000205060824 */ /* 0x000fe400078e0217 */
[----:B------:R-:W-:Y:S02]  /*393f0*/  IMAD.MOV.U32 R13, RZ, RZ, R4 ;  /* 0x000000ffff0d7224 */ /* 0x000fe400078e0004 */
[----:B------:R-:W-:Y:S02]  /*39400*/  IMAD.MOV.U32 R12, RZ, RZ, 0x5 ;  /* 0x00000005ff0c7424 */ /* 0x000fe400078e00ff */
[----:B------:R-:W-:-:S07]  /*39410*/  IMAD.MOV.U32 R3, RZ, RZ, R14 ;  /* 0x000000ffff037224 */ /* 0x000fce00078e000e */
[----:B------:R-:W-:Y:S05]  /*39420*/  WARPSYNC.COLLECTIVE R15, `(.L_x_13452) ;  /* 0x000000000f087348 */ /* 0x000fea0003c00000 */
[----:B------:R0:W1:Y:S02]  /*39430*/  SHFL.IDX P6, R14, R13, R12, R11 ;  /* 0x0000000c0d0e7389 */ /* 0x00006400000c000b */
[----:B01----:R-:W-:Y:S01]  /*39440*/  ENDCOLLECTIVE ;  /* 0x000000000000791b */ /* 0x003fe20003800000 */
.L_x_13452:
        /* <DEDUP_REMOVED lines=10> */
.L_x_13453:
[----:B------:R-:W-:Y:S01]  /*394f0*/  @!PT LDS RZ, [RZ] ;  /* 0x00000000fffff984 */ /* 0x000fe20000000800 */
[----:B------:R-:W-:Y:S01]  /*39500*/  @!PT LDS RZ, [RZ] ;  /* 0x00000000fffff984 */ /* 0x000fe20000000800 */
[----:B------:R-:W-:Y:S01]  /*39510*/  @!PT LDS RZ, [RZ] ;  /* 0x00000000fffff984 */ /* 0x000fe20000000800 */
[----:B------:R0:W-:Y:S01]  /*39520*/  @P0 LDGSTS.E.BYPASS.LTC128B.128 [R6+0x1e400], desc[UR44][R2.64], !P2 ;  /* 0x1e40000002060fae */ /* 0x0001e2000d101d6c */
[----:B------:R-:W-:Y:S01]  /*39530*/  MOV R0, R14 ;  /* 0x0000000e00007202 */ /* 0x000fe20000000f00 */
[----:B------:R-:W-:Y:S06]  /*39540*/  BRA `(.L_x_13454) ;  /* 0xffffff9800747947 */ /* 0x000fec000383ffff */
.L_x_13299:
        /* <DEDUP_REMOVED lines=9> */
.L_x_13455:
[C---:B------:R-:W-:Y:S01]  /*395e0*/  VIADD R10, R36.reuse, 0x10 ;  /* 0x00000010240a7836 */ /* 0x040fe20000000000 */
[C---:B------:R-:W-:Y:S01]  /*395f0*/  ISETP.GE.AND P0, PT, R36.reuse, R2, PT ;  /* 0x000000022400720c */ /* 0x040fe20003f06270 */
[C---:B------:R-:W-:Y:S01]  /*39600*/  VIADD R8, R36.reuse, 0x30 ;  /* 0x0000003024087836 */ /* 0x040fe20000000000 */
[----:B------:R-:W-:Y:S02]  /*39610*/  IADD3 R6, R36, 0x20, RZ ;  /* 0x0000002024067810 */ /* 0x000fe40007ffe0ff */
[----:B------:R0:W-:Y:S04]  /*39620*/  STL [R1+0x468], R10 ;  /* 0x0004680a01007387 */ /* 0x0001e80000100800 */
[----:B------:R0:W-:Y:S01]  /*39630*/  STL [R1+0x46c], R6 ;  /* 0x00046c0601007387 */ /* 0x0001e20000100800 */
[----:B------:R-:W-:-:S03]  /*39640*/  IMAD.MOV.U32 R13, RZ, RZ, R0 ;  /* 0x000000ffff0d7224 */ /* 0x000fc600078e0000 */
[----:B------:R0:W-:Y:S01]  /*39650*/  STL [R1+0x470], R8 ;  /* 0x0004700801007387 */ /* 0x0001e20000100800 */
[----:B------:R-:W-:-:S07]  /*39660*/  IMAD.MOV.U32 R4, RZ, RZ, R14 ;  /* 0x000000ffff047224 */ /* 0x000fce00078e000e */
[----:B0-----:R-:W-:Y:S05]  /*39670*/  WARPSYNC.COLLECTIVE R15, `(.L_x_13456) ;  /* 0x000000000f087348 */ /* 0x001fea0003c00000 */
[----:B------:R1:W2:Y:S02]  /*39680*/  SHFL.IDX P6, R14, R13, R12, R11 ;  /* 0x0000000c0d0e7389 */ /* 0x0002a400000c000b */
[----:B012---:R-:W-:Y:S01]  /*39690*/  ENDCOLLECTIVE ;  /* 0x000000000000791b */ /* 0x007fe20003800000 */
.L_x_13456:
[----:B------:R-:W-:Y:S01]  /*396a0*/  IMAD.MOV.U32 R13, RZ, RZ, R3 ;  /* 0x000000ffff0d7224 */ /* 0x000fe200078e0003 */
[----:B------:R-:W-:Y:S01]  /*396b0*/  MOV R12, 0x1 ;  /* 0x00000001000c7802 */ /* 0x000fe20000000f00 */
[----:B------:R-:W-:-:S07]  /*396c0*/  IMAD.MOV.U32 R5, RZ, RZ, R14 ;  /* 0x000000ffff057224 */ /* 0x000fce00078e000e */
[----:B------:R-:W-:Y:S05]  /*396d0*/  WARPSYNC.COLLECTIVE R15, `(.L_x_13457) ;  /* 0x000000000f087348 */ /* 0x000fea0003c00000 */
[----:B------:R0:W1:Y:S02]  /*396e0*/  SHFL.IDX P6, R14, R13, R12, R11 ;  /* 0x0000000c0d0e7389 */ /* 0x00006400000c000b */
[----:B01----:R-:W-:Y:S01]  /*396f0*/  ENDCOLLECTIVE ;  /* 0x000000000000791b */ /* 0x003fe20003800000 */
.L_x_13457:
        /* <DEDUP_REMOVED lines=15> */
.L_x_13458:
[----:B------:R-:W-:Y:S02]  /*397f0*/  IMAD.MOV.U32 R13, RZ, RZ, R3 ;  /* 0x000000ffff0d7224 */ /* 0x000fe400078e0003 */
[----:B------:R-:W-:Y:S02]  /*39800*/  IMAD.MOV.U32 R12, RZ, RZ, 0x2 ;  /* 0x00000002ff0c7424 */ /* 0x000fe400078e00ff */
[----:B------:R-:W-:-:S07]  /*39810*/  IMAD.MOV.U32 R5, RZ, RZ, R14 ;  /* 0x000000ffff057224 */ /* 0x000fce00078e000e */
[----:B------:R-:W-:Y:S05]  /*39820*/  WARPSYNC.COLLECTIVE R15, `(.L_x_13459) ;  /* 0x000000000f087348 */ /* 0x000fea0003c00000 */
[----:B------:R0:W1:Y:S02]  /*39830*/  SHFL.IDX P6, R14, R13, R12, R11 ;  /* 0x0000000c0d0e7389 */ /* 0x00006400000c000b */
[----:B01----:R-:W-:Y:S01]  /*39840*/  ENDCOLLECTIVE ;  /* 0x000000000000791b */ /* 0x003fe20003800000 */
.L_x_13459:
        /* <DEDUP_REMOVED lines=15> */
.L_x_13460:
[----:B------:R-:W-:Y:S02]  /*39940*/  IMAD.MOV.U32 R13, RZ, RZ, R3 ;  /* 0x000000ffff0d7224 */ /* 0x000fe400078e0003 */
[----:B------:R-:W-:Y:S02]  /*39950*/  IMAD.MOV.U32 R12, RZ, RZ, 0x3 ;  /* 0x00000003ff0c7424 */ /* 0x000fe400078e00ff */
[----:B------:R-:W-:-:S07]  /*39960*/  IMAD.MOV.U32 R5, RZ, RZ, R14 ;  /* 0x000000ffff057224 */ /* 0x000fce00078e000e */
[----:B------:R-:W-:Y:S05]  /*39970*/  WARPSYNC.COLLECTIVE R15, `(.L_x_13461) ;  /* 0x000000000f087348 */ /* 0x000fea0003c00000 */
[----:B------:R0:W1:Y:S02]  /*39980*/  SHFL.IDX P6, R14, R13, R12, R11 ;  /* 0x0000000c0d0e7389 */ /* 0x00006400000c000b */
[----:B01----:R-:W-:Y:S01]  /*39990*/  ENDCOLLECTIVE ;  /* 0x000000000000791b */ /* 0x003fe20003800000 */
.L_x_13461:
        /* <DEDUP_REMOVED lines=10> */
.L_x_13462:
[----:B------:R-:W-:Y:S01]  /*39a40*/  @!PT LDS RZ, [RZ] ;  /* 0x00000000fffff984 */ /* 0x000fe20000000800 */
[----:B------:R-:W-:Y:S01]  /*39a50*/  @!PT LDS RZ, [RZ] ;  /* 0x00000000fffff984 */ /* 0x000fe20000000800 */
[----:B------:R-:W-:Y:S01]  /*39a60*/  @!PT LDS RZ, [RZ] ;  /* 0x00000000fffff984 */ /* 0x000fe20000000800 */
[----:B------:R0:W-:Y:S01]  /*39a70*/  @!P0 LDGSTS.E.BYPASS.LTC128B.128 [R26+0x19400], desc[UR44][R4.64], !P1 ;  /* 0x19400000041a8fae */ /* 0x0001e2000c901d6c */
[----:B------:R-:W-:Y:S01]  /*39a80*/  ISETP.GE.AND P0, PT, R8, R2, PT ;  /* 0x000000020800720c */ /* 0x000fe20003f06270 */
[----:B------:R-:W-:-:S05]  /*39a90*/  VIADD R8, R36, 0x40 ;  /* 0x0000004024087836 */ /* 0x000fca0000000000 */
[----:B------:R1:W-:Y:S01]  /*39aa0*/  STL [R1+0x474], R8 ;  /* 0x0004740801007387 */ /* 0x0003e20000100800 */
[----:B------:R-:W-:Y:S02]  /*39ab0*/  IMAD.MOV.U32 R13, RZ, RZ, R3 ;  /* 0x000000ffff0d7224 */ /* 0x000fe400078e0003 */
[----:B------:R-:W-:Y:S02]  /*39ac0*/  IMAD.MOV.U32 R12, RZ, RZ, 0x4 ;  /* 0x00000004ff0c7424 */ /* 0x000fe400078e00ff */
[----:B0-----:R-:W-:-:S07]  /*39ad0*/  IMAD.MOV.U32 R4, RZ, RZ, R14 ;  /* 0x000000ffff047224 */ /* 0x001fce00078e000e */
[----:B-1----:R-:W-:Y:S05]  /*39ae0*/  WARPSYNC.COLLECTIVE R15, `(.L_x_13463) ;  /* 0x000000000f087348 */ /* 0x002fea0003c00000 */
[----:B------:R0:W2:Y:S02]  /*39af0*/  SHFL.IDX P6, R14, R13, R12, R11 ;  /* 0x0000000c0d0e7389 */ /* 0x0000a400000c000b */
[----:B012---:R-:W-:Y:S01]  /*39b00*/  ENDCOLLECTIVE ;  /* 0x000000000000791b */ /* 0x007fe20003800000 */
.L_x_13463:
        /* <DEDUP_REMOVED lines=10> */
.L_x_13464:
        /* <DEDUP_REMOVED lines=13> */
.L_x_13465:
        /* <DEDUP_REMOVED lines=10> */
.L_x_13466:
        /* <DEDUP_REMOVED lines=13> */
.L_x_13467:
        /* <DEDUP_REMOVED lines=10> */
[----:B------:R0:W-:Y:S01]  /*39e90*/  @!P0 LDGSTS.E.BYPASS.LTC128B.128 [R26+0x1ac00], desc[UR44][R4.64], !P1 ;  /* 0x1ac00000041a8fae */ /* 0x0001e2000c901d6c */
[----:B------:R-:W-:-:S13]  /*39ea0*/  ISETP.GE.AND P0, PT, R8, R2, PT ;  /* 0x000000020800720c */ /* 0x000fda0003f06270 */
[----:B0-----:R-:W-:Y:S05]  /*39eb0*/  WARPSYNC.COLLECTIVE R15, `(.L_x_13468) ;  /* 0x000000000f087348 */ /* 0x001fea0003c00000 */
[----:B------:R1:W2:Y:S02]  /*39ec0*/  SHFL.IDX P6, R14, R13, R12, R11 ;  /* 0x0000000c0d0e7389 */ /* 0x0002a400000c000b */
[----:B012---:R-:W-:Y:S01]  /*39ed0*/  ENDCOLLECTIVE ;  /* 0x000000000000791b */ /* 0x007fe20003800000 */
.L_x_13468:
[----:B------:R-:W-:Y:S02]  /*39ee0*/  IMAD.MOV.U32 R13, RZ, RZ, R3 ;  /* 0x000000ffff0d7224 */ /* 0x000fe400078e0003 */
[----:B------:R-:W-:Y:S02]  /*39ef0*/  IMAD.MOV.U32 R12, RZ, RZ, 0x7 ;  /* 0x00000007ff0c7424 */ /* 0x000fe400078e00ff */
[----:B------:R-:W-:-:S07]  /*39f00*/  IMAD.MOV.U32 R4, RZ, RZ, R14 ;  /* 0x000000ffff047224 */ /* 0x000fce00078e000e */
[----:B------:R-:W-:Y:S05]  /*39f10*/  WARPSYNC.COLLECTIVE R15, `(.L_x_13469) ;  /* 0x000000000f087348 */ /* 0x000fea0003c00000 */
[----:B------:R0:W1:Y:S02]  /*39f20*/  SHFL.IDX P6, R14, R13, R12, R11 ;  /* 0x0000000c0d0e7389 */ /* 0x00006400000c000b */
[----:B01----:R-:W-:Y:S01]  /*39f30*/  ENDCOLLECTIVE ;  /* 0x000000000000791b */ /* 0x003fe20003800000 */
.L_x_13469:
        /* <DEDUP_REMOVED lines=10> */
.L_x_13470:
[----:B------:R-:W-:Y:S01]  /*39fe0*/  @!PT LDS RZ, [RZ] ;  /* 0x00000000fffff984 */ /* 0x000fe20000000800 */
[----:B------:R-:W-:Y:S01]  /*39ff0*/  @!PT LDS RZ, [RZ] ;  /* 0x00000000fffff984 */ /* 0x000fe20000000800 */
[----:B------:R-:W-:Y:S01]  /*3a000*/  @!PT LDS RZ, [RZ] ;  /* 0x00000000fffff984 */ /* 0x000fe20000000800 */
[----:B------:R0:W-:Y:S01]  /*3a010*/  @!P0 LDGSTS.E.BYPASS.LTC128B.128 [R26+0x1b400], desc[UR44][R4.64], !P1 ;  /* 0x1b400000041a8fae */ /* 0x0001e2000c901d6c */
[----:B------:R-:W-:Y:S01]  /*3a020*/  IMAD.MOV.U32 R0, RZ, RZ, R14 ;  /* 0x000000ffff007224 */ /* 0x000fe200078e000e */
[----:B------:R-:W-:Y:S06]  /*3a030*/  BRA `(.L_x_13471) ;  /* 0xffffff9800d47947 */ /* 0x000fec000383ffff */
.L_x_13303:
        /* <DEDUP_REMOVED lines=12> */
[-C--:B---3--:R-:W-:Y:S01]  /*3a100*/  ISETP.GE.AND P6, PT, R13, R5.reuse, PT ;  /* 0x000000050d00720c */ /* 0x088fe20003fc6270 */
[----:B------:R-:W-:Y:S01]  /*3a110*/  IMAD.MOV.U32 R13, RZ, RZ, R0 ;  /* 0x000000ffff0d7224 */ /* 0x000fe200078e0000 */
[----:B----4-:R-:W-:Y:S01]  /*3a120*/  ISETP.GE.AND P5, PT, R12, R5, PT ;  /* 0x000000050c00720c */ /* 0x010fe20003fa6270 */
[----:B------:R-:W-:-:S08]  /*3a130*/  IMAD.MOV.U32 R12, RZ, RZ, RZ ;  /* 0x000000ffff0c7224 */ /* 0x000fd000078e00ff */
        /* <DEDUP_REMOVED lines=17> */
.L_x_13473:
[----:B------:R-:W-:Y:S05]  /*3a250*/  BSYNC B0 ;  /* 0x0000000000007941 */ /* 0x000fea0003800000 */
.L_x_13472:
        /* <DEDUP_REMOVED lines=11> */
.L_x_13474:
[----:B------:R-:W-:-:S04]  /*3a310*/  LOP3.LUT R22, R22, 0xffefffff, RZ, 0xc0, !PT ;  /* 0xffefffff16167812 */ /* 0x000fc800078ec0ff */
[----:B------:R-:W-:-:S04]  /*3a320*/  @P0 LOP3.LUT R22, R22, 0x100000, RZ, 0xfc, !PT ;  /* 0x0010000016160812 */ /* 0x000fc800078efcff */
[----:B------:R-:W-:Y:S01]  /*3a330*/  LOP3.LUT P0, RZ, R22, 0x400, RZ, 0xc0, !PT ;  /* 0x0000040016ff7812 */ /* 0x000fe2000780c0ff */
[----:B------:R-:W-:Y:S02]  /*3a340*/  IMAD.MOV.U32 R13, RZ, RZ, R0 ;  /* 0x000000ffff0d7224 */ /* 0x000fe400078e0000 */
[----:B------:R-:W-:Y:S01]  /*3a350*/  IMAD.MOV.U32 R12, RZ, RZ, 0x1 ;  /* 0x00000001ff0c7424 */ /* 0x000fe200078e00ff */
[----:B------:R-:W-:-:S09]  /*3a360*/  MOV R3, R14 ;  /* 0x0000000e00037202 */ /* 0x000fd20000000f00 */
[----:B------:R-:W-:-:S05]  /*3a370*/  @!P0 LEA R3, P6, R7, R3, 0x1 ;  /* 0x0000000307038211 */ /* 0x000fca00078c08ff */
[----:B------:R-:W-:-:S05]  /*3a380*/  @!P0 IMAD.X R2, RZ, RZ, R2, P6 ;  /* 0x000000ffff028224 */ /* 0x000fca00030e0602 */
[----:B------:R-:W-:-:S07]  /*3a390*/  @!P0 LOP3.LUT R3, R3, R2, RZ, 0x3c, !PT ;  /* 0x0000000203038212 */ /* 0x000fce00078e3cff */
[----:B------:R-:W-:Y:S05]  /*3a3a0*/  WARPSYNC.COLLECTIVE R15, `(.L_x_13475) ;  /* 0x000000000f087348 */ /* 0x000fea0003c00000 */
[----:B------:R0:W1:Y:S02]  /*3a3b0*/  SHFL.IDX P6, R14, R13, R12, R11 ;  /* 0x0000000c0d0e7389 */ /* 0x00006400000c000b */
[----:B01----:R-:W-:Y:S01]  /*3a3c0*/  ENDCOLLECTIVE ;  /* 0x000000000000791b */ /* 0x003fe20003800000 */
.L_x_13475:
        /* <DEDUP_REMOVED lines=15> */
.L_x_13476:
[----:B------:R-:W-:Y:S02]  /*3a4c0*/  IMAD.MOV.U32 R13, RZ, RZ, R0 ;  /* 0x000000ffff0d7224 */ /* 0x000fe400078e0000 */
[----:B------:R-:W-:Y:S02]  /*3a4d0*/  IMAD.MOV.U32 R12, RZ, RZ, 0x2 ;  /* 0x00000002ff0c7424 */ /* 0x000fe400078e00ff */
        /* <DEDUP_REMOVED lines=10> */
.L_x_13477:
[----:B------:R-:W-:Y:S01]  /*3a580*/  @!PT LDS RZ, [RZ] ;  /* 0x00000000fffff984 */ /* 0x000fe20000000800 */
[----:B------:R-:W-:Y:S01]  /*3a590*/  @!PT LDS RZ, [RZ] ;  /* 0x00000000fffff984 */ /* 0x000fe20000000800 */
[----:B------:R-:W-:Y:S01]  /*3a5a0*/  @!PT LDS RZ, [RZ] ;  /* 0x00000000fffff984 */ /* 0x000fe20000000800 */
[----:B------:R0:W-:Y:S04]  /*3a5b0*/  @!P5 LDGSTS.E.BYPASS.LTC128B.128 [R26+0x26c00], desc[UR44][R2.64+0x80], !P3 ;  /* 0x26c00080021adfae */ /* 0x0001e8000d901d6c */
[----:B------:R0:W-:Y:S04]  /*3a5c0*/  @!P5 LDGSTS.E.BYPASS.LTC128B.128 [R26+0x2ac00], desc[UR44][R2.64+0x100], !P2 ;  /* 0x2ac00100021adfae */ /* 0x0001e8000d101d6c */
[----:B------:R0:W-:Y:S01]  /*3a5d0*/  @!P5 LDGSTS.E.BYPASS.LTC128B.128 [R26+0x2ec00], desc[UR44][R2.64+0x180], !P1 ;  /* 0x2ec00180021adfae */ /* 0x0001e2000c901d6c */
[----:B------:R-:W-:Y:S02]  /*3a5e0*/  LOP3.LUT P5, RZ, R22, 0x80, RZ, 0xc0, !PT ;  /* 0x0000008016ff7812 */ /* 0x000fe400078ac0ff */
[----:B------:R-:W-:Y:S01]  /*3a5f0*/  MOV R13, R4 ;  /* 0x00000004000d7202 */ /* 0x000fe20000000f00 */
[----:B------:R-:W-:-:S10]  /*3a600*/  IMAD.MOV.U32 R6, RZ, RZ, R14 ;  /* 0x000000ffff067224 */ /* 0x000fd400078e000e */
[----:B0-----:R-:W-:Y:S05]  /*3a610*/  WARPSYNC.COLLECTIVE R15, `(.L_x_13478) ;  /* 0x000000000f087348 */ /* 0x001fea0003c00000 */
[----:B------:R1:W2:Y:S02]  /*3a620*/  SHFL.IDX P6, R14, R13, R12, R11 ;  /* 0x0000000c0d0e7389 */ /* 0x0002a400000c000b */
[----:B012---:R-:W-:Y:S01]  /*3a630*/  ENDCOLLECTIVE ;  /* 0x000000000000791b */ /* 0x007fe20003800000 */
.L_x_13478:
        /* <DEDUP_REMOVED lines=12> */
.L_x_13479:
        /* <DEDUP_REMOVED lines=12> */
.L_x_13480:
        /* <DEDUP_REMOVED lines=12> */
.L_x_13481:
[----:B------:R-:W-:Y:S01]  /*3a880*/  @!PT LDS RZ, [RZ] ;  /* 0x00000000fffff984 */ /* 0x000fe20000000800 */
[----:B------:R-:W-:Y:S01]  /*3a890*/  @!PT LDS RZ, [RZ] ;  /* 0x00000000fffff984 */ /* 0x000fe20000000800 */
[----:B------:R-:W-:Y:S01]  /*3a8a0*/  @!PT LDS RZ, [RZ] ;  /* 0x00000000fffff984 */ /* 0x000fe20000000800 */
[----:B------:R0:W-:Y:S04]  /*3a8b0*/  @!P5 LDGSTS.E.BYPASS.LTC128B.128 [R26+0x27c00], desc[UR44][R2.64+0x80], !P3 ;  /* 0x27c00080021adfae */ /* 0x0001e8000d901d6c */
[----:B------:R0:W-:Y:S04]  /*3a8c0*/  @!P5 LDGSTS.E.BYPASS.LTC128B.128 [R26+0x2bc00], desc[UR44][R2.64+0x100], !P2 ;  /* 0x2bc00100021adfae */ /* 0x0001e8000d101d6c */
[----:B------:R0:W-:Y:S01]  /*3a8d0*/  @!P5 LDGSTS.E.BYPASS.LTC128B.128 [R26+0x2fc00], desc[UR44][R2.64+0x180], !P1 ;  /* 0x2fc00180021adfae */ /* 0x0001e2000c901d6c */
[----:B------:R-:W-:Y:S01]  /*3a8e0*/  LOP3.LUT P5, RZ, R22, 0x200000, RZ, 0xc0, !PT ;  /* 0x0020000016ff7812 */ /* 0x000fe200078ac0ff */
[----:B------:R-:W-:Y:S01]  /*3a8f0*/  IMAD.MOV.U32 R13, RZ, RZ, R4 ;  /* 0x000000ffff0d7224 */ /* 0x000fe200078e0004 */
[----:B------:R-:W-:-:S11]  /*3a900*/  MOV R6, R14 ;  /* 0x0000000e00067202 */ /* 0x000fd60000000f00 */
[----:B0-----:R-:W-:Y:S05]  /*3a910*/  WARPSYNC.COLLECTIVE R15, `(.L_x_13482) ;  /* 0x000000000f087348 */ /* 0x001fea0003c00000 */
[----:B------:R1:W2:Y:S02]  /*3a920*/  SHFL.IDX P6, R14, R13, R12, R11 ;  /* 0x0000000c0d0e7389 */ /* 0x0002a400000c000b */
[----:B012---:R-:W-:Y:S01]  /*3a930*/  ENDCOLLECTIVE ;  /* 0x000000000000791b */ /* 0x007fe20003800000 */
.L_x_13482:
        /* <DEDUP_REMOVED lines=12> */
.L_x_13483:
        /* <DEDUP_REMOVED lines=12> */
.L_x_13484:
        /* <DEDUP_REMOVED lines=12> */
.L_x_13485:
        /* <DEDUP_REMOVED lines=11> */
.L_x_13486:
[----:B------:R-:W-:Y:S02]  /*3ac30*/  IMAD.MOV.U32 R13, RZ, RZ, R0 ;  /* 0x000000ffff0d7224 */ /* 0x000fe400078e0000 */
[----:B------:R-:W-:Y:S02]  /*3ac40*/  IMAD.MOV.U32 R12, RZ, RZ, 0x7 ;  /* 0x00000007ff0c7424 */ /* 0x000fe400078e00ff */
[----:B------:R-:W-:-:S07]  /*3ac50*/  IMAD.MOV.U32 R2, RZ, RZ, R14 ;  /* 0x000000ffff027224 */ /* 0x000fce00078e000e */
[----:B------:R-:W-:Y:S05]  /*3ac60*/  WARPSYNC.COLLECTIVE R15, `(.L_x_13487) ;  /* 0x000000000f087348 */ /* 0x000fea0003c00000 */
[----:B------:R0:W1:Y:S02]  /*3ac70*/  SHFL.IDX P6, R14, R13, R12, R11 ;  /* 0x0000000c0d0e7389 */ /* 0x00006400000c000b */
[----:B01----:R-:W-:Y:S01]  /*3ac80*/  ENDCOLLECTIVE ;  /* 0x000000000000791b */ /* 0x003fe20003800000 */
.L_x_13487:
        /* <DEDUP_REMOVED lines=14> */
.L_x_13488:
[----:B------:R-:W-:Y:S01]  /*3ad70*/  IMAD.MOV.U32 R2, RZ, RZ, R14 ;  /* 0x000000ffff027224 */ /* 0x000fe200078e000e */
[----:B------:R-:W-:Y:S06]  /*3ad80*/  BRA `(.L_x_13489) ;  /* 0xffffff9800407947 */ /* 0x000fec000383ffff */
.L_x_13308:
[----:B0-----:R0:W1:Y:S02]  /*3ad90*/  SYNCS.PHASECHK.TRANS64.TRYWAIT P0, [R23+URZ+0x32420], R0 ;  /* 0x03242000170075a7 */ /* 0x001064000800017f */
[----:B-1----:R-:W-:Y:S05]  /*3ada0*/  @!P0 NANOSLEEP.SYNCS 0x989680 ;  /* 0x009896800000895d */ /* 0x002fea0003900000 */
[----:B------:R-:W1:Y:S02]  /*3adb0*/  @!P0 SYNCS.PHASECHK.TRANS64 P0, [R23+URZ+0x32420], R0 ;  /* 0x03242000170085a7 */ /* 0x000e64000800007f */
[----:B-1----:R-:W-:Y:S05]  /*3adc0*/  @!P0 BRA `(.L_x_13308) ;  /* 0xfffffffc00f08947 */ /* 0x002fea000383ffff */
[----:B------:R-:W-:Y:S05]  /*3add0*/  BRA `(.L_x_13490) ;  /* 0xffffff9800b47947 */ /* 0x000fea000383ffff */
.L_x_13311:
[----:B0-----:R0:W1:Y:S02]  /*3ade0*/  SYNCS.PHASECHK.TRANS64.TRYWAIT P0, [R17+URZ+0x32460], R0 ;  /* 0x03246000110075a7 */ /* 0x001064000800017f */
[----:B-1----:R-:W-:Y:S05]  /*3adf0*/  @!P0 NANOSLEEP.SYNCS 0x989680 ;  /* 0x009896800000895d */ /* 0x002fea0003900000 */
[----:B------:R-:W1:Y:S02]  /*3ae00*/  @!P0 SYNCS.PHASECHK.TRANS64 P0, [R17+URZ+0x32460], R0 ;  /* 0x03246000110085a7 */ /* 0x000e64000800007f */
[----:B-1----:R-:W-:Y:S05]  /*3ae10*/  @!P0 BRA `(.L_x_13311) ;  /* 0xfffffffc00f08947 */ /* 0x002fea000383ffff */
[----:B------:R-:W-:Y:S05]  /*3ae20*/  BRA `(.L_x_13491) ;  /* 0xffffff9800c47947 */ /* 0x000fea000383ffff */
.L_x_13312:
        /* <DEDUP_REMOVED lines=8> */
.L_x_13493:
[----:B------:R-:W-:Y:S05]  /*3aeb0*/  BSYNC B0 ;  /* 0x0000000000007941 */ /* 0x000fea0003800000 */
.L_x_13492:
[----:B------:R-:W0:Y:S01]  /*3aec0*/  S2R R8, SR_TID.X ;  /* 0x0000000000087919 */ /* 0x000e220000002100 */
[----:B------:R-:W-:Y:S01]  /*3aed0*/  IMAD.MOV.U32 R13, RZ, RZ, R5 ;  /* 0x000000ffff0d7224 */ /* 0x000fe200078e0005 */
[----:B------:R-:W-:Y:S01]  /*3aee0*/  LEA R4, R4, R23, 0x1 ;  /* 0x0000001704047211 */ /* 0x000fe200078e08ff */
[----:B------:R-:W-:Y:S01]  /*3aef0*/  IMAD.MOV.U32 R12, RZ, RZ, RZ ;  /* 0x000000ffff0c7224 */ /* 0x000fe200078e00ff */
[C---:B------:R-:W-:Y:S01]  /*3af00*/  LOP3.LUT P2, RZ, R7.reuse, 0x2, RZ, 0xc0, !PT ;  /* 0x0000000207ff7812 */ /* 0x040fe2000784c0ff */
[----:B------:R-:W-:Y:S01]  /*3af10*/  IMAD.MOV.U32 R11, RZ, RZ, 0x181f ;  /* 0x0000181fff0b7424 */ /* 0x000fe200078e00ff */
[----:B------:R-:W-:Y:S01]  /*3af20*/  LOP3.LUT P1, RZ, R7, 0x4, RZ, 0xc0, !PT ;  /* 0x0000000407ff7812 */ /* 0x000fe2000782c0ff */
[----:B------:R-:W-:Y:S02]  /*3af30*/  IMAD.MOV.U32 R15, RZ, RZ, -0x1 ;  /* 0xffffffffff0f7424 */ /* 0x000fe400078e00ff */
[----:B------:R-:W-:Y:S01]  /*3af40*/  IMAD.MOV.U32 R3, RZ, RZ, R14 ;  /* 0x000000ffff037224 */ /* 0x000fe200078e000e */
[----:B------:R-:W-:-:S13]  /*3af50*/  ISETP.LT.OR P3, PT, R31, 0x1, !P1 ;  /* 0x000000011f00780c */ /* 0x000fda0004f61670 */
[----:B0-----:R-:W-:Y:S05]  /*3af60*/  WARPSYNC.COLLECTIVE R15, `(.L_x_13494) ;  /* 0x000000000f087348 */ /* 0x001fea0003c00000 */
[----:B------:R1:W2:Y:S02]  /*3af70*/  SHFL.IDX P6, R14, R13, R12, R11 ;  /* 0x0000000c0d0e7389 */ /* 0x0002a400000c000b */
[----:B012---:R-:W-:Y:S01]  /*3af80*/  ENDCOLLECTIVE ;  /* 0x000000000000791b */ /* 0x007fe20003800000 */
.L_x_13494:
        /* <DEDUP_REMOVED lines=9> */
.L_x_13495:
        /* <DEDUP_REMOVED lines=17> */
.L_x_13496:
[----:B------:R-:W-:Y:S02]  /*3b130*/  IMAD.MOV.U32 R13, RZ, RZ, R6 ;  /* 0x000000ffff0d7224 */ /* 0x000fe400078e0006 */
[----:B------:R-:W-:Y:S01]  /*3b140*/  IMAD.MOV.U32 R12, RZ, RZ, 0x2 ;  /* 0x00000002ff0c7424 */ /* 0x000fe200078e00ff */
[----:B------:R-:W-:-:S13]  /*3b150*/  IADD3 R2, P3, R14, R0, RZ ;  /* 0x000000000e027210 */ /* 0x000fda0007f7e0ff */
[----:B------:R-:W-:Y:S05]  /*3b160*/  WARPSYNC.COLLECTIVE R15, `(.L_x_13497) ;  /* 0x000000000f087348 */ /* 0x000fea0003c00000 */
[----:B------:R0:W1:Y:S02]  /*3b170*/  SHFL.IDX P6, R14, R13, R12, R11 ;  /* 0x0000000c0d0e7389 */ /* 0x00006400000c000b */
[----:B01----:R-:W-:Y:S01]  /*3b180*/  ENDCOLLECTIVE ;  /* 0x000000000000791b */ /* 0x003fe20003800000 */
.L_x_13497:
        /* <DEDUP_REMOVED lines=17> */
.L_x_13498:
[----:B------:R-:W-:Y:S01]  /*3b2a0*/  MOV R13, R6 ;  /* 0x00000006000d7202 */ /* 0x000fe20000000f00 */
[----:B------:R-:W-:Y:S01]  /*3b2b0*/  IMAD.MOV.U32 R12, RZ, RZ, 0x3 ;  /* 0x00000003ff0c7424 */ /* 0x000fe200078e00ff */
[----:B------:R-:W-:-:S13]  /*3b2c0*/  IADD3 R2, P3, R14, R0, RZ ;  /* 0x000000000e027210 */ /* 0x000fda0007f7e0ff */
[----:B------:R-:W-:Y:S05]  /*3b2d0*/  WARPSYNC.COLLECTIVE R15, `(.L_x_13499) ;  /* 0x000000000f087348 */ /* 0x000fea0003c00000 */
[----:B------:R0:W1:Y:S02]  /*3b2e0*/  SHFL.IDX P6, R14, R13, R12, R11 ;  /* 0x0000000c0d0e7389 */ /* 0x00006400000c000b */
[----:B01----:R-:W-:Y:S01]  /*3b2f0*/  ENDCOLLECTIVE ;  /* 0x000000000000791b */ /* 0x003fe20003800000 */
.L_x_13499:
        /* <DEDUP_REMOVED lines=17> */
.L_x_13500:
[----:B------:R-:W-:Y:S02]  /*3b410*/  IMAD.MOV.U32 R13, RZ, RZ, R6 ;  /* 0x000000ffff0d7224 */ /* 0x000fe400078e0006 */
[----:B------:R-:W-:Y:S01]  /*3b420*/  IMAD.MOV.U32 R12, RZ, RZ, 0x4 ;  /* 0x00000004ff0c7424 */ /* 0x000fe200078e00ff */
[----:B------:R-:W-:-:S13]  /*3b430*/  IADD3 R2, P3, R14, R0, RZ ;  /* 0x000000000e027210 */ /* 0x000fda0007f7e0ff */
[----:B------:R-:W-:Y:S05]  /*3b440*/  WARPSYNC.COLLECTIVE R15, `(.L_x_13501) ;  /* 0x000000000f087348 */ /* 0x000fea0003c00000 */
[----:B------:R0:W1:Y:S02]  /*3b450*/  SHFL.IDX P6, R14, R13, R12, R11 ;  /* 0x0000000c0d0e7389 */ /* 0x00006400000c000b */
[----:B01----:R-:W-:Y:S01]  /*3b460*/  ENDCOLLECTIVE ;  /* 0x000000000000791b */ /* 0x003fe20003800000 */
.L_x_13501:
        /* <DEDUP_REMOVED lines=17> */
.L_x_13502:
[----:B------:R-:W-:Y:S01]  /*3b580*/  IMAD.MOV.U32 R13, RZ, RZ, R6 ;  /* 0x000000ffff0d7224 */ /* 0x000fe200078e0006 */
[----:B------:R-:W-:Y:S02]  /*3b590*/  MOV R12, 0x5 ;  /* 0x00000005000c7802 */ /* 0x000fe40000000f00 */
[----:B------:R-:W-:-:S13]  /*3b5a0*/  IADD3 R2, P3, R14, R0, RZ ;  /* 0x000000000e027210 */ /* 0x000fda0007f7e0ff */
[----:B------:R-:W-:Y:S05]  /*3b5b0*/  WARPSYNC.COLLECTIVE R15, `(.L_x_13503) ;  /* 0x000000000f087348 */ /* 0x000fea0003c00000 */
[----:B------:R0:W1:Y:S02]  /*3b5c0*/  SHFL.IDX P6, R14, R13, R12, R11 ;  /* 0x0000000c0d0e7389 */ /* 0x00006400000c000b */
[----:B01----:R-:W-:Y:S01]  /*3b5d0*/  ENDCOLLECTIVE ;  /* 0x000000000000791b */ /* 0x003fe20003800000 */
.L_x_13503:
        /* <DEDUP_REMOVED lines=12> */
.L_x_13504:
        /* <DEDUP_REMOVED lines=9> */
.L_x_13319:
[----:B0-----:R0:W1:Y:S02]  /*3b730*/  SYNCS.PHASECHK.TRANS64.TRYWAIT P0, [R4+URZ+0x32440], R21 ;  /* 0x03244015040075a7 */ /* 0x001064000800017f */
[----:B-1----:R-:W-:Y:S05]  /*3b740*/  @!P0 NANOSLEEP.SYNCS 0x989680 ;  /* 0x009896800000895d */ /* 0x002fea0003900000 */
[----:B------:R-:W1:Y:S02]  /*3b750*/  @!P0 SYNCS.PHASECHK.TRANS64 P0, [R4+URZ+0x32440], R21 ;  /* 0x03244015040085a7 */ /* 0x000e64000800007f */
[----:B-1----:R-:W-:Y:S05]  /*3b760*/  @!P0 BRA `(.L_x_13319) ;  /* 0xfffffffc00f08947 */ /* 0x002fea000383ffff */
[----:B------:R-:W-:Y:S05]  /*3b770*/  BRA `(.L_x_13506) ;  /* 0xffffff9c005c7947 */ /* 0x000fea000383ffff */
.L_x_13320:
        /* <DEDUP_REMOVED lines=8> */
.L_x_13508:
[----:B------:R-:W-:Y:S05]  /*3b800*/  BSYNC B1 ;  /* 0x0000000000017941 */ /* 0x000fea0003800000 */
.L_x_13507:
        /* <DEDUP_REMOVED lines=9> */
.L_x_13509:
[----:B------:R-:W-:Y:S02]  /*3b8a0*/  IMAD.MOV.U32 R13, RZ, RZ, R9 ;  /* 0x000000ffff0d7224 */ /* 0x000fe400078e0009 */
[----:B------:R-:W-:Y:S02]  /*3b8b0*/  IMAD.MOV.U32 R12, RZ, RZ, 0x1 ;  /* 0x00000001ff0c7424 */ /* 0x000fe400078e00ff */
[----:B------:R-:W-:-:S07]  /*3b8c0*/  IMAD.MOV.U32 R2, RZ, RZ, R14 ;  /* 0x000000ffff027224 */ /* 0x000fce00078e000e */
[----:B------:R-:W-:Y:S05]  /*3b8d0*/  WARPSYNC.COLLECTIVE R15, `(.L_x_13510) ;  /* 0x000000000f087348 */ /* 0x000fea0003c00000 */
[----:B------:R0:W1:Y:S02]  /*3b8e0*/  SHFL.IDX P6, R14, R13, R12, R11 ;  /* 0x0000000c0d0e7389 */ /* 0x00006400000c000b */
[----:B01----:R-:W-:Y:S01]  /*3b8f0*/  ENDCOLLECTIVE ;  /* 0x000000000000791b */ /* 0x003fe20003800000 */
.L_x_13510:
        /* <DEDUP_REMOVED lines=11> */
.L_x_13511:
[----:B------:R-:W-:Y:S01]  /*3b9b0*/  IMAD.MOV.U32 R13, RZ, RZ, R9 ;  /* 0x000000ffff0d7224 */ /* 0x000fe200078e0009 */
[----:B------:R-:W-:Y:S01]  /*3b9c0*/  MOV R12, 0x2 ;  /* 0x00000002000c7802 */ /* 0x000fe20000000f00 */
[----:B------:R-:W-:-:S07]  /*3b9d0*/  IMAD.MOV.U32 R2, RZ, RZ, R14 ;  /* 0x000000ffff027224 */ /* 0x000fce00078e000e */
[----:B------:R-:W-:Y:S05]  /*3b9e0*/  WARPSYNC.COLLECTIVE R15, `(.L_x_13512) ;  /* 0x000000000f087348 */ /* 0x000fea0003c00000 */
[----:B------:R0:W1:Y:S02]  /*3b9f0*/  SHFL.IDX P6, R14, R13, R12, R11 ;  /* 0x0000000c0d0e7389 */ /* 0x00006400000c000b */
[----:B01----:R-:W-:Y:S01]  /*3ba00*/  ENDCOLLECTIVE ;  /* 0x000000000000791b */ /* 0x003fe20003800000 */
.L_x_13512:
        /* <DEDUP_REMOVED lines=11> */
.L_x_13513:
[----:B------:R-:W-:Y:S02]  /*3bac0*/  IMAD.MOV.U32 R13, RZ, RZ, R9 ;  /* 0x000000ffff0d7224 */ /* 0x000fe400078e0009 */
[----:B------:R-:W-:Y:S02]  /*3bad0*/  IMAD.MOV.U32 R12, RZ, RZ, 0x3 ;  /* 0x00000003ff0c7424 */ /* 0x000fe400078e00ff */
[----:B------:R-:W-:-:S07]  /*3bae0*/  IMAD.MOV.U32 R2, RZ, RZ, R14 ;  /* 0x000000ffff027224 */ /* 0x000fce00078e000e */
[----:B------:R-:W-:Y:S05]  /*3baf0*/  WARPSYNC.COLLECTIVE R15, `(.L_x_13514) ;  /* 0x000000000f087348 */ /* 0x000fea0003c00000 */
[----:B------:R0:W1:Y:S02]  /*3bb00*/  SHFL.IDX P6, R14, R13, R12, R11 ;  /* 0x0000000c0d0e7389 */ /* 0x00006400000c000b */
[----:B01----:R-:W-:Y:S01]  /*3bb10*/  ENDCOLLECTIVE ;  /* 0x000000000000791b */ /* 0x003fe20003800000 */
.L_x_13514:
        /* <DEDUP_REMOVED lines=11> */
.L_x_13515:
[----:B------:R-:W-:Y:S01]  /*3bbd0*/  MOV R13, R9 ;  /* 0x00000009000d7202 */ /* 0x000fe20000000f00 */
[----:B------:R-:W-:Y:S02]  /*3bbe0*/  IMAD.MOV.U32 R12, RZ, RZ, 0x4 ;  /* 0x00000004ff0c7424 */ /* 0x000fe400078e00ff */
[----:B------:R-:W-:-:S07]  /*3bbf0*/  IMAD.MOV.U32 R2, RZ, RZ, R14 ;  /* 0x000000ffff027224 */ /* 0x000fce00078e000e */
[----:B------:R-:W-:Y:S05]  /*3bc00*/  WARPSYNC.COLLECTIVE R15, `(.L_x_13516) ;  /* 0x000000000f087348 */ /* 0x000fea0003c00000 */
[----:B------:R0:W1:Y:S02]  /*3bc10*/  SHFL.IDX P6, R14, R13, R12, R11 ;  /* 0x0000000c0d0e7389 */ /* 0x00006400000c000b */
[----:B01----:R-:W-:Y:S01]  /*3bc20*/  ENDCOLLECTIVE ;  /* 0x000000000000791b */ /* 0x003fe20003800000 */
.L_x_13516:
        /* <DEDUP_REMOVED lines=11> */
.L_x_13517:
[----:B------:R-:W-:Y:S02]  /*3bce0*/  IMAD.MOV.U32 R13, RZ, RZ, R9 ;  /* 0x000000ffff0d7224 */ /* 0x000fe400078e0009 */
[----:B------:R-:W-:Y:S02]  /*3bcf0*/  IMAD.MOV.U32 R12, RZ, RZ, 0x5 ;  /* 0x00000005ff0c7424 */ /* 0x000fe400078e00ff */
[----:B------:R-:W-:-:S07]  /*3bd00*/  IMAD.MOV.U32 R2, RZ, RZ, R14 ;  /* 0x000000ffff027224 */ /* 0x000fce00078e000e */
[----:B------:R-:W-:Y:S05]  /*3bd10*/  WARPSYNC.COLLECTIVE R15, `(.L_x_13518) ;  /* 0x000000000f087348 */ /* 0x000fea0003c00000 */
[----:B------:R0:W1:Y:S02]  /*3bd20*/  SHFL.IDX P6, R14, R13, R12, R11 ;  /* 0x0000000c0d0e7389 */ /* 0x00006400000c000b */
[----:B01----:R-:W-:Y:S01]  /*3bd30*/  ENDCOLLECTIVE ;  /* 0x000000000000791b */ /* 0x003fe20003800000 */
.L_x_13518:
        /* <DEDUP_REMOVED lines=11> */
.L_x_13519:
[----:B------:R-:W-:Y:S01]  /*3bdf0*/  IMAD.MOV.U32 R2, RZ, RZ, R14 ;  /* 0x000000ffff027224 */ /* 0x000fe200078e000e */
[----:B------:R-:W-:Y:S06]  /*3be00*/  BRA `(.L_x_13520) ;  /* 0xffffff98008c7947 */ /* 0x000fec000383ffff */
.L_x_13325:
[----:B---3--:R3:W4:Y:S02]  /*3be10*/  SYNCS.PHASECHK.TRANS64.TRYWAIT P0, [R4+URZ+0x32460], R21 ;  /* 0x03246015040075a7 */ /* 0x008724000800017f */
[----:B----4-:R-:W-:Y:S05]  /*3be20*/  @!P0 NANOSLEEP.SYNCS 0x989680 ;  /* 0x009896800000895d */ /* 0x010fea0003900000 */
[----:B------:R-:W4:Y:S02]  /*3be30*/  @!P0 SYNCS.PHASECHK.TRANS64 P0, [R4+URZ+0x32460], R21 ;  /* 0x03246015040085a7 */ /* 0x000f24000800007f */
[----:B----4-:R-:W-:Y:S05]  /*3be40*/  @!P0 BRA `(.L_x_13325) ;  /* 0xfffffffc00f08947 */ /* 0x010fea000383ffff */
[----:B------:R-:W-:Y:S05]  /*3be50*/  BRA `(.L_x_13521) ;  /* 0xffffff9800dc7947 */ /* 0x000fea000383ffff */
.L_x_13326:
        /* <DEDUP_REMOVED lines=8> */
.L_x_13523:
[----:B------:R-:W-:Y:S05]  /*3bee0*/  BSYNC B1 ;  /* 0x0000000000017941 */ /* 0x000fea0003800000 */
.L_x_13522:
        /* <DEDUP_REMOVED lines=9> */
.L_x_13524:
[----:B------:R-:W-:Y:S01]  /*3bf80*/  MOV R13, R7 ;  /* 0x00000007000d7202 */ /* 0x000fe20000000f00 */
[----:B------:R-:W-:Y:S01]  /*3bf90*/  IMAD.MOV.U32 R12, RZ, RZ, 0x1 ;  /* 0x00000001ff0c7424 */ /* 0x000fe200078e00ff */
[----:B------:R-:W-:-:S13]  /*3bfa0*/  IADD3 R2, P0, R14, R0, RZ ;  /* 0x000000000e027210 */ /* 0x000fda0007f1e0ff */
[----:B------:R-:W-:Y:S05]  /*3bfb0*/  WARPSYNC.COLLECTIVE R15, `(.L_x_13525) ;  /* 0x000000000f087348 */ /* 0x000fea0003c00000 */
[----:B------:R0:W1:Y:S02]  /*3bfc0*/  SHFL.IDX P6, R14, R13, R12, R11 ;  /* 0x0000000c0d0e7389 */ /* 0x00006400000c000b */
[----:B01----:R-:W-:Y:S01]  /*3bfd0*/  ENDCOLLECTIVE ;  /* 0x000000000000791b */ /* 0x003fe20003800000 */
.L_x_13525:
        /* <DEDUP_REMOVED lines=13> */
.L_x_13526:
[----:B------:R-:W-:Y:S02]  /*3c0b0*/  IMAD.MOV.U32 R13, RZ, RZ, R7 ;  /* 0x000000ffff0d7224 */ /* 0x000fe400078e0007 */
[----:B------:R-:W-:Y:S01]  /*3c0c0*/  IMAD.MOV.U32 R12, RZ, RZ, 0x2 ;  /* 0x00000002ff0c7424 */ /* 0x000fe200078e00ff */
[----:B------:R-:W-:-:S13]  /*3c0d0*/  IADD3 R2, P0, R14, R0, RZ ;  /* 0x000000000e027210 */ /* 0x000fda0007f1e0ff */
[----:B------:R-:W-:Y:S05]  /*3c0e0*/  WARPSYNC.COLLECTIVE R15, `(.L_x_13527) ;  /* 0x000000000f087348 */ /* 0x000fea0003c00000 */
[----:B------:R0:W1:Y:S02]  /*3c0f0*/  SHFL.IDX P6, R14, R13, R12, R11 ;  /* 0x0000000c0d0e7389 */ /* 0x00006400000c000b */
[----:B01----:R-:W-:Y:S01]  /*3c100*/  ENDCOLLECTIVE ;  /* 0x000000000000791b */ /* 0x003fe20003800000 */
.L_x_13527:
        /* <DEDUP_REMOVED lines=13> */
.L_x_13528:
[----:B------:R-:W-:Y:S01]  /*3c1e0*/  IMAD.MOV.U32 R13, RZ, RZ, R7 ;  /* 0x000000ffff0d7224 */ /* 0x000fe200078e0007 */
[----:B------:R-:W-:Y:S02]  /*3c1f0*/  MOV R12, 0x3 ;  /* 0x00000003000c7802 */ /* 0x000fe40000000f00 */
[----:B------:R-:W-:-:S13]  /*3c200*/  IADD3 R2, P0, R14, R0, RZ ;  /* 0x000000000e027210 */ /* 0x000fda0007f1e0ff */
[----:B------:R-:W-:Y:S05]  /*3c210*/  WARPSYNC.COLLECTIVE R15, `(.L_x_13529) ;  /* 0x000000000f087348 */ /* 0x000fea0003c00000 */
[----:B------:R0:W1:Y:S02]  /*3c220*/  SHFL.IDX P6, R14, R13, R12, R11 ;  /* 0x0000000c0d0e7389 */ /* 0x00006400000c000b */
[----:B01----:R-:W-:Y:S01]  /*3c230*/  ENDCOLLECTIVE ;  /* 0x000000000000791b */ /* 0x003fe20003800000 */
.L_x_13529:
        /* <DEDUP_REMOVED lines=13> */
.L_x_13530:
[----:B------:R-:W-:Y:S02]  /*3c310*/  IMAD.MOV.U32 R13, RZ, RZ, R7 ;  /* 0x000000ffff0d7224 */ /* 0x000fe400078e0007 */
[----:B------:R-:W-:Y:S01]  /*3c320*/  IMAD.MOV.U32 R12, RZ, RZ, 0x4 ;  /* 0x00000004ff0c7424 */ /* 0x000fe200078e00ff */
[----:B------:R-:W-:-:S13]  /*3c330*/  IADD3 R2, P0, R14, R0, RZ ;  /* 0x000000000e027210 */ /* 0x000fda0007f1e0ff */
[----:B------:R-:W-:Y:S05]  /*3c340*/  WARPSYNC.COLLECTIVE R15, `(.L_x_13531) ;  /* 0x000000000f087348 */ /* 0x000fea0003c00000 */
[----:B------:R0:W1:Y:S02]  /*3c350*/  SHFL.IDX P6, R14, R13, R12, R11 ;  /* 0x0000000c0d0e7389 */ /* 0x00006400000c000b */
[----:B01----:R-:W-:Y:S01]  /*3c360*/  ENDCOLLECTIVE ;  /* 0x000000000000791b */ /* 0x003fe20003800000 */
.L_x_13531:
        /* <DEDUP_REMOVED lines=13> */
.L_x_13532:
[----:B------:R-:W-:Y:S01]  /*3c440*/  IMAD.MOV.U32 R13, RZ, RZ, R7 ;  /* 0x000000ffff0d7224 */ /* 0x000fe200078e0007 */
[----:B------:R-:W-:Y:S02]  /*3c450*/  MOV R12, 0x5 ;  /* 0x00000005000c7802 */ /* 0x000fe40000000f00 */
[----:B------:R-:W-:-:S13]  /*3c460*/  IADD3 R2, P0, R14, R0, RZ ;  /* 0x000000000e027210 */ /* 0x000fda0007f1e0ff */
[----:B------:R-:W-:Y:S05]  /*3c470*/  WARPSYNC.COLLECTIVE R15, `(.L_x_13533) ;  /* 0x000000000f087348 */ /* 0x000fea0003c00000 */
[----:B------:R0:W1:Y:S02]  /*3c480*/  SHFL.IDX P6, R14, R13, R12, R11 ;  /* 0x0000000c0d0e7389 */ /* 0x00006400000c000b */
[----:B01----:R-:W-:Y:S01]  /*3c490*/  ENDCOLLECTIVE ;  /* 0x000000000000791b */ /* 0x003fe20003800000 */
.L_x_13533:
        /* <DEDUP_REMOVED lines=13> */
.L_x_13534:
[----:B------:R-:W-:Y:S05]  /*3c570*/  BRA `(.L_x_13535) ;  /* 0xffffff9800287947 */ /* 0x000fea000383ffff */
.L_x_13334:
[----:B------:R-:W-:Y:S01]  /*3c580*/  BSSY B0, `(.L_x_13536) ;  /* 0x0000008000007945 */ /* 0x000fe20003800000 */
[----:B-1----:R-:W-:Y:S02]  /*3c590*/  IMAD.MOV.U32 R13, RZ, RZ, R16 ;  /* 0x000000ffff0d7224 */ /* 0x002fe400078e0010 */
[----:B------:R-:W-:Y:S02]  /*3c5a0*/  IMAD.MOV.U32 R12, RZ, RZ, RZ ;  /* 0x000000ffff0c7224 */ /* 0x000fe400078e00ff */
[----:B------:R-:W-:Y:S02]  /*3c5b0*/  IMAD.MOV.U32 R11, RZ, RZ, 0x1f ;  /* 0x0000001fff0b7424 */ /* 0x000fe400078e00ff */
[----:B------:R-:W-:-:S07]  /*3c5c0*/  IMAD.MOV.U32 R15, RZ, RZ, -0x1 ;  /* 0xffffffffff0f7424 */ /* 0x000fce00078e00ff */
[----:B0-23--:R-:W-:Y:S05]  /*3c5d0*/  WARPSYNC.COLLECTIVE R15, `(.L_x_13537) ;  /* 0x000000000f087348 */ /* 0x00dfea0003c00000 */
[----:B------:R1:W4:Y:S02]  /*3c5e0*/  SHFL.IDX P6, R14, R13, R12, R11 ;  /* 0x0000000c0d0e7389 */ /* 0x00032400000c000b */
[----:B01234-:R-:W-:Y:S01]  /*3c5f0*/  ENDCOLLECTIVE ;  /* 0x000000000000791b */ /* 0x01ffe20003800000 */
.L_x_13537:
[----:B------:R-:W-:Y:S05]  /*3c600*/  BSYNC B0 ;  /* 0x0000000000007941 */ /* 0x000fea0003800000 */
.L_x_13536:
        /* <DEDUP_REMOVED lines=9> */
.L_x_13538:
        /* <DEDUP_REMOVED lines=18> */
.L_x_13539:
[----:B------:R-:W-:Y:S02]  /*3c7c0*/  MOV R12, 0x2 ;  /* 0x00000002000c7802 */ /* 0x000fe40000000f00 */
[----:B------:R-:W-:-:S05]  /*3c7d0*/  SEL R6, R14, RZ, P1 ;  /* 0x000000ff0e067207 */ /* 0x000fca0000800000 */
[----:B------:R-:W-:-:S04]  /*3c7e0*/  IMAD.IADD R6, R5, 0x1, R6 ;  /* 0x0000000105067824 */ /* 0x000fc800078e0206 */
[----:B------:R-:W-:-:S07]  /*3c7f0*/  IMAD.MOV.U32 R13, RZ, RZ, R6 ;  /* 0x000000ffff0d7224 */ /* 0x000fce00078e0006 */
[----:B------:R-:W-:Y:S05]  /*3c800*/  WARPSYNC.COLLECTIVE R15, `(.L_x_13540) ;  /* 0x000000000f087348 */ /* 0x000fea0003c00000 */
[----:B------:R0:W1:Y:S02]  /*3c810*/  SHFL.UP P6, R14, R13, R12, R11 ;  /* 0x0400000c0d0e7389 */ /* 0x00006400000c000b */
[----:B01----:R-:W-:Y:S01]  /*3c820*/  ENDCOLLECTIVE ;  /* 0x000000000000791b */ /* 0x003fe20003800000 */
.L_x_13540:
[----:B------:R-:W-:Y:S01]  /*3c830*/  IMAD.MOV.U32 R12, RZ, RZ, 0x4 ;  /* 0x00000004ff0c7424 */ /* 0x000fe200078e00ff */
[----:B------:R-:W-:-:S05]  /*3c840*/  SEL R7, R14, RZ, P2 ;  /* 0x000000ff0e077207 */ /* 0x000fca0001000000 */
[----:B------:R-:W-:-:S04]  /*3c850*/  IMAD.IADD R7, R6, 0x1, R7 ;  /* 0x0000000106077824 */ /* 0x000fc800078e0207 */
[----:B------:R-:W-:-:S07]  /*3c860*/  IMAD.MOV.U32 R13, RZ, RZ, R7 ;  /* 0x000000ffff0d7224 */ /* 0x000fce00078e0007 */
[----:B------:R-:W-:Y:S05]  /*3c870*/  WARPSYNC.COLLECTIVE R15, `(.L_x_13541) ;  /* 0x000000000f087348 */ /* 0x000fea0003c00000 */
[----:B------:R0:W1:Y:S02]  /*3c880*/  SHFL.UP P6, R14, R13, R12, R11 ;  /* 0x0400000c0d0e7389 */ /* 0x00006400000c000b */
[----:B01----:R-:W-:Y:S01]  /*3c890*/  ENDCOLLECTIVE ;  /* 0x000000000000791b */ /* 0x003fe20003800000 */
.L_x_13541:
[----:B------:R-:W-:Y:S01]  /*3c8a0*/  IMAD.MOV.U32 R12, RZ, RZ, 0x8 ;  /* 0x00000008ff0c7424 */ /* 0x000fe200078e00ff */
[----:B------:R-:W-:-:S05]  /*3c8b0*/  SEL R2, R14, RZ, P3 ;  /* 0x000000ff0e027207 */ /* 0x000fca0001800000 */
[----:B------:R-:W-:-:S04]  /*3c8c0*/  IMAD.IADD R2, R7, 0x1, R2 ;  /* 0x0000000107027824 */ /* 0x000fc800078e0202 */
[----:B------:R-:W-:-:S07]  /*3c8d0*/  IMAD.MOV.U32 R13, RZ, RZ, R2 ;  /* 0x000000ffff0d7224 */ /* 0x000fce00078e0002 */
[----:B------:R-:W-:Y:S05]  /*3c8e0*/  WARPSYNC.COLLECTIVE R15, `(.L_x_13542) ;  /* 0x000000000f087348 */ /* 0x000fea0003c00000 */
[----:B------:R0:W1:Y:S02]  /*3c8f0*/  SHFL.UP P6, R14, R13, R12, R11 ;  /* 0x0400000c0d0e7389 */ /* 0x00006400000c000b */
[----:B01----:R-:W-:Y:S01]  /*3c900*/  ENDCOLLECTIVE ;  /* 0x000000000000791b */ /* 0x003fe20003800000 */
.L_x_13542:
[----:B------:R-:W-:Y:S01]  /*3c910*/  IMAD.MOV.U32 R12, RZ, RZ, 0x10 ;  /* 0x00000010ff0c7424 */ /* 0x000fe200078e00ff */
[----:B------:R-:W-:-:S05]  /*3c920*/  SEL R3, R14, RZ, P4 ;  /* 0x000000ff0e037207 */ /* 0x000fca0002000000 */
[----:B------:R-:W-:-:S04]  /*3c930*/  IMAD.IADD R3, R2, 0x1, R3 ;  /* 0x0000000102037824 */ /* 0x000fc800078e0203 */
[----:B------:R-:W-:-:S07]  /*3c940*/  IMAD.MOV.U32 R13, RZ, RZ, R3 ;  /* 0x000000ffff0d7224 */ /* 0x000fce00078e0003 */
[----:B------:R-:W-:Y:S05]  /*3c950*/  WARPSYNC.COLLECTIVE R15, `(.L_x_13543) ;  /* 0x000000000f087348 */ /* 0x000fea0003c00000 */
[----:B------:R0:W1:Y:S02]  /*3c960*/  SHFL.UP P6, R14, R13, R12, R11 ;  /* 0x0400000c0d0e7389 */ /* 0x00006400000c000b */
[----:B01----:R-:W-:Y:S01]  /*3c970*/  ENDCOLLECTIVE ;  /* 0x000000000000791b */ /* 0x003fe20003800000 */
.L_x_13543:
        /* <DEDUP_REMOVED lines=8> */
.L_x_13544:
[----:B------:R-:W-:Y:S05]  /*3ca00*/  BRA `(.L_x_13545) ;  /* 0xffffff9800847947 */ /* 0x000fea000383ffff */
.L_x_13339:
[----:B------:R-:W-:Y:S01]  /*3ca10*/  BSSY B0, `(.L_x_13546) ;  /* 0x0000008000007945 */ /* 0x000fe20003800000 */
[----:B-1---5:R-:W-:Y:S02]  /*3ca20*/  IMAD.MOV.U32 R13, RZ, RZ, R5 ;  /* 0x000000ffff0d7224 */ /* 0x022fe400078e0005 */
[----:B------:R-:W-:Y:S02]  /*3ca30*/  IMAD.MOV.U32 R12, RZ, RZ, 0x1 ;  /* 0x00000001ff0c7424 */ /* 0x000fe400078e00ff */
[----:B------:R-:W-:Y:S02]  /*3ca40*/  IMAD.MOV.U32 R11, RZ, RZ, RZ ;  /* 0x000000ffff0b7224 */ /* 0x000fe400078e00ff */
[----:B------:R-:W-:-:S07]  /*3ca50*/  IMAD.MOV.U32 R15, RZ, RZ, -0x1 ;  /* 0xffffffffff0f7424 */ /* 0x000fce00078e00ff */
[----:B0-----:R-:W-:Y:S05]  /*3ca60*/  WARPSYNC.COLLECTIVE R15, `(.L_x_13547) ;  /* 0x000000000f087348 */ /* 0x001fea0003c00000 */
[----:B------:R1:W2:Y:S02]  /*3ca70*/  SHFL.UP P6, R14, R13, R12, R11 ;  /* 0x0400000c0d0e7389 */ /* 0x0002a400000c000b */
[----:B012---:R-:W-:Y:S01]  /*3ca80*/  ENDCOLLECTIVE ;  /* 0x000000000000791b */ /* 0x007fe20003800000 */
.L_x_13547:
[----:B------:R-:W-:Y:S05]  /*3ca90*/  BSYNC B0 ;  /* 0x0000000000007941 */ /* 0x000fea0003800000 */
.L_x_13546:
[----:B------:R-:W-:Y:S01]  /*3caa0*/  SEL R14, R14, RZ, P1 ;  /* 0x000000ff0e0e7207 */ /* 0x000fe20000800000 */
[----:B------:R-:W-:Y:S01]  /*3cab0*/  IMAD.MOV.U32 R12, RZ, RZ, 0x2 ;  /* 0x00000002ff0c7424 */ /* 0x000fe200078e00ff */
[----:B------:R-:W-:Y:S01]  /*3cac0*/  MOV R11, RZ ;  /* 0x000000ff000b7202 */ /* 0x000fe20000000f00 */
[----:B------:R-:W-:Y:S02]  /*3cad0*/  IMAD.MOV.U32 R15, RZ, RZ, -0x1 ;  /* 0xffffffffff0f7424 */ /* 0x000fe400078e00ff */
[----:B------:R-:W-:-:S07]  /*3cae0*/  IMAD.IADD R13, R5, 0x1, R14 ;  /* 0x00000001050d7824 */ /* 0x000fce00078e020e */
[----:B------:R-:W-:Y:S05]  /*3caf0*/  WARPSYNC.COLLECTIVE R15, `(.L_x_13548) ;  /* 0x000000000f087348 */ /* 0x000fea0003c00000 */
[----:B------:R0:W1:Y:S02]  /*3cb00*/  SHFL.UP P6, R14, R13, R12, R11 ;  /* 0x0400000c0d0e7389 */ /* 0x00006400000c000b */
[----:B01----:R-:W-:Y:S01]  /*3cb10*/  ENDCOLLECTIVE ;  /* 0x000000000000791b */ /* 0x003fe20003800000 */
.L_x_13548:
[----:B------:R-:W-:Y:S01]  /*3cb20*/  IMAD.MOV.U32 R12, RZ, RZ, 0x4 ;  /* 0x00000004ff0c7424 */ /* 0x000fe200078e00ff */
[----:B------:R-:W-:-:S05]  /*3cb30*/  SEL R2, R14, RZ, P2 ;  /* 0x000000ff0e027207 */ /* 0x000fca0001000000 */
[----:B------:R-:W-:-:S04]  /*3cb40*/  IMAD.IADD R2, R13, 0x1, R2 ;  /* 0x000000010d027824 */ /* 0x000fc800078e0202 */
[----:B------:R-:W-:-:S07]  /*3cb50*/  IMAD.MOV.U32 R13, RZ, RZ, R2 ;  /* 0x000000ffff0d7224 */ /* 0x000fce00078e0002 */
[----:B------:R-:W-:Y:S05]  /*3cb60*/  WARPSYNC.COLLECTIVE R15, `(.L_x_13549) ;  /* 0x000000000f087348 */ /* 0x000fea0003c00000 */
[----:B------:R0:W1:Y:S02]  /*3cb70*/  SHFL.UP P6, R14, R13, R12, R11 ;  /* 0x0400000c0d0e7389 */ /* 0x00006400000c000b */
[----:B01----:R-:W-:Y:S01]  /*3cb80*/  ENDCOLLECTIVE ;  /* 0x000000000000791b */ /* 0x003fe20003800000 */
.L_x_13549:
[----:B------:R-:W-:Y:S01]  /*3cb90*/  IMAD.MOV.U32 R12, RZ, RZ, 0x8 ;  /* 0x00000008ff0c7424 */ /* 0x000fe200078e00ff */
[----:B------:R-:W-:-:S05]  /*3cba0*/  SEL R3, R14, RZ, P3 ;  /* 0x000000ff0e037207 */ /* 0x000fca0001800000 */
[----:B------:R-:W-:-:S04]  /*3cbb0*/  IMAD.IADD R3, R2, 0x1, R3 ;  /* 0x0000000102037824 */ /* 0x000fc800078e0203 */
[----:B------:R-:W-:-:S07]  /*3cbc0*/  IMAD.MOV.U32 R13, RZ, RZ, R3 ;  /* 0x000000ffff0d7224 */ /* 0x000fce00078e0003 */
[----:B------:R-:W-:Y:S05]  /*3cbd0*/  WARPSYNC.COLLECTIVE R15, `(.L_x_13550) ;  /* 0x000000000f087348 */ /* 0x000fea0003c00000 */
[----:B------:R0:W1:Y:S02]  /*3cbe0*/  SHFL.UP P6, R14, R13, R12, R11 ;  /* 0x0400000c0d0e7389 */ /* 0x00006400000c000b */
[----:B01----:R-:W-:Y:S01]  /*3cbf0*/  ENDCOLLECTIVE ;  /* 0x000000000000791b */ /* 0x003fe20003800000 */
.L_x_13550:
[----:B------:R-:W-:Y:S02]  /*3cc00*/  MOV R12, 0x10 ;  /* 0x00000010000c7802 */ /* 0x000fe40000000f00 */
[----:B------:R-:W-:-:S05]  /*3cc10*/  SEL R4, R14, RZ, P4 ;  /* 0x000000ff0e047207 */ /* 0x000fca0002000000 */
[----:B------:R-:W-:-:S04]  /*3cc20*/  IMAD.IADD R4, R3, 0x1, R4 ;  /* 0x0000000103047824 */ /* 0x000fc800078e0204 */
[----:B------:R-:W-:-:S07]  /*3cc30*/  IMAD.MOV.U32 R13, RZ, RZ, R4 ;  /* 0x000000ffff0d7224 */ /* 0x000fce00078e0004 */
[----:B------:R-:W-:Y:S05]  /*3cc40*/  WARPSYNC.COLLECTIVE R15, `(.L_x_13551) ;  /* 0x000000000f087348 */ /* 0x000fea0003c00000 */
[----:B------:R0:W1:Y:S02]  /*3cc50*/  SHFL.UP P6, R14, R13, R12, R11 ;  /* 0x0400000c0d0e7389 */ /* 0x00006400000c000b */
[----:B01----:R-:W-:Y:S01]  /*3cc60*/  ENDCOLLECTIVE ;  /* 0x000000000000791b */ /* 0x003fe20003800000 */
.L_x_13551:
        /* <DEDUP_REMOVED lines=8> */
.L_x_13552:
[----:B------:R-:W-:Y:S05]  /*3ccf0*/  BRA `(.L_x_13553) ;  /* 0xffffff9800647947 */ /* 0x000fea000383ffff */
.L_x_13341:
[----:B------:R-:W-:Y:S01]  /*3cd00*/  BSSY B0, `(.L_x_13554) ;  /* 0x0000006000007945 */ /* 0x000fe20003800000 */
[----:B------:R-:W-:Y:S01]  /*3cd10*/  PLOP3.LUT P6, PT, P6, PT, PT, 0x8, 0x0 ;  /* 0x000000000000781c */ /* 0x000fe200037ce170 */
[----:B------:R-:W-:-:S12]  /*3cd20*/  IMAD.MOV.U32 R15, RZ, RZ, -0x1 ;  /* 0xffffffffff0f7424 */ /* 0x000fd800078e00ff */
[----:B01----:R-:W-:Y:S05]  /*3cd30*/  WARPSYNC.COLLECTIVE R15, `(.L_x_13555) ;  /* 0x000000000f087348 */ /* 0x003fea0003c00000 */
[----:B------:R-:W-:Y:S01]  /*3cd40*/  VOTE.ANY R14, PT, P6 ;  /* 0x00000000000e7806 */ /* 0x000fe200030e0100 */
[----:B01----:R-:W-:Y:S06]  /*3cd50*/  ENDCOLLECTIVE ;  /* 0x000000000000791b */ /* 0x003fec0003800000 */
.L_x_13555:
[----:B------:R-:W-:Y:S05]  /*3cd60*/  BSYNC B0 ;  /* 0x0000000000007941 */ /* 0x000fea0003800000 */
.L_x_13554:
        /* <DEDUP_REMOVED lines=9> */
.L_x_13556:
[----:B------:R-:W-:Y:S01]  /*3ce00*/  IMAD.MOV.U32 R5, RZ, RZ, R14 ;  /* 0x000000ffff057224 */ /* 0x000fe200078e000e */
[----:B------:R-:W-:Y:S06]  /*3ce10*/  BRA `(.L_x_13557) ;  /* 0xffffff9800547947 */ /* 0x000fec000383ffff */
.L_x_13343:
[----:B------:R-:W-:Y:S01]  /*3ce20*/  BSSY B0, `(.L_x_13558) ;  /* 0x0000007000007945 */ /* 0x000fe20003800000 */
[----:B-1----:R-:W-:Y:S02]  /*3ce30*/  IMAD.MOV.U32 R13, RZ, RZ, R2 ;  /* 0x000000ffff0d7224 */ /* 0x002fe400078e0002 */
[----:B------:R-:W-:Y:S02]  /*3ce40*/  IMAD.MOV.U32 R11, RZ, RZ, 0x1f ;  /* 0x0000001fff0b7424 */ /* 0x000fe400078e00ff */
[----:B------:R-:W-:-:S07]  /*3ce50*/  IMAD.MOV.U32 R15, RZ, RZ, -0x1 ;  /* 0xffffffffff0f7424 */ /* 0x000fce00078e00ff */
[----:B0-23--:R-:W-:Y:S05]  /*3ce60*/  WARPSYNC.COLLECTIVE R15, `(.L_x_13559) ;  /* 0x000000000f087348 */ /* 0x00dfea0003c00000 */
[----:B------:R1:W4:Y:S02]  /*3ce70*/  SHFL.IDX P6, R14, R13, R12, R11 ;  /* 0x0000000c0d0e7389 */ /* 0x00032400000c000b */
[----:B01234-:R-:W-:Y:S01]  /*3ce80*/  ENDCOLLECTIVE ;  /* 0x000000000000791b */ /* 0x01ffe20003800000 */
.L_x_13559:
[----:B------:R-:W-:Y:S05]  /*3ce90*/  BSYNC B0 ;  /* 0x0000000000007941 */ /* 0x000fea0003800000 */
.L_x_13558:
[----:B------:R-:W-:Y:S05]  /*3cea0*/  BRA `(.L_x_13342) ;  /* 0xffffff98004c7947 */ /* 0x000fea000383ffff */
.L_x_13347:
[----:B------:R0:W0:Y:S02]  /*3ceb0*/  SYNCS.PHASECHK.TRANS64.TRYWAIT P0, [R5+URZ+0x32420], R0 ;  /* 0x03242000050075a7 */ /* 0x000024000800017f */
[----:B0-----:R-:W-:Y:S05]  /*3cec0*/  @!P0 NANOSLEEP.SYNCS 0x989680 ;  /* 0x009896800000895d */ /* 0x001fea0003900000 */
[----:B------:R-:W0:Y:S02]  /*3ced0*/  @!P0 SYNCS.PHASECHK.TRANS64 P0, [R5+URZ+0x32420], R0 ;  /* 0x03242000050085a7 */ /* 0x000e24000800007f */
[----:B0-----:R-:W-:Y:S05]  /*3cee0*/  @!P0 BRA `(.L_x_13347) ;  /* 0xfffffffc00f08947 */ /* 0x001fea000383ffff */
[----:B------:R-:W-:Y:S05]  /*3cef0*/  BRA `(.L_x_13560) ;  /* 0xffffff9c00c47947 */ /* 0x000fea000383ffff */
.L_x_13348:
[----:B------:R-:W0:Y:S01]  /*3cf00*/  S2R R2, SR_TID.X ;  /* 0x0000000000027919 */ /* 0x000e220000002100 */
[----:B------:R-:W-:Y:S01]  /*3cf10*/  BSSY B0, `(.L_x_13561) ;  /* 0x000000a000007945 */ /* 0x000fe20003800000 */
[----:B------:R-:W-:Y:S02]  /*3cf20*/  IMAD.MOV.U32 R12, RZ, RZ, RZ ;  /* 0x000000ffff0c7224 */ /* 0x000fe400078e00ff */
[----:B------:R-:W-:Y:S02]  /*3cf30*/  IMAD.MOV.U32 R11, RZ, RZ, 0x1f ;  /* 0x0000001fff0b7424 */ /* 0x000fe400078e00ff */
[----:B------:R-:W-:Y:S01]  /*3cf40*/  IMAD.MOV.U32 R15, RZ, RZ, -0x1 ;  /* 0xffffffffff0f7424 */ /* 0x000fe200078e00ff */
[----:B0-----:R-:W-:-:S04]  /*3cf50*/  SHF.R.U32.HI R2, RZ, 0x5, R2 ;  /* 0x00000005ff027819 */ /* 0x001fc80000011602 */
[----:B------:R-:W-:-:S05]  /*3cf60*/  LOP3.LUT R2, R2, 0x3, RZ, 0xc0, !PT ;  /* 0x0000000302027812 */ /* 0x000fca00078ec0ff */
[----:B-1----:R-:W-:-:S07]  /*3cf70*/  IMAD.MOV.U32 R13, RZ, RZ, R2 ;  /* 0x000000ffff0d7224 */ /* 0x002fce00078e0002 */
[----:B--234-:R-:W-:Y:S05]  /*3cf80*/  WARPSYNC.COLLECTIVE R15, `(.L_x_13562) ;  /* 0x000000000f087348 */ /* 0x01cfea0003c00000 */
[----:B------:R0:W1:Y:S02]  /*3cf90*/  SHFL.IDX P6, R14, R13, R12, R11 ;  /* 0x0000000c0d0e7389 */ /* 0x00006400000c000b */
[----:B01234-:R-:W-:Y:S01]  /*3cfa0*/  ENDCOLLECTIVE ;  /* 0x000000000000791b */ /* 0x01ffe20003800000 */
.L_x_13562:
[----:B------:R-:W-:Y:S05]  /*3cfb0*/  BSYNC B0 ;  /* 0x0000000000007941 */ /* 0x000fea0003800000 */
.L_x_13561:
[----:B------:R-:W-:Y:S05]  /*3cfc0*/  BRA `(.L_x_13563) ;  /* 0xffffff9c00ac7947 */ /* 0x000fea000383ffff */
.L_x_13349:
[----:B------:R-:W-:Y:S01]  /*3cfd0*/  BSSY B0, `(.L_x_13564) ;  /* 0x0000006000007945 */ /* 0x000fe20003800000 */
[----:B------:R-:W-:-:S07]  /*3cfe0*/  IMAD.MOV.U32 R15, RZ, RZ, -0x1 ;  /* 0xffffffffff0f7424 */ /* 0x000fce00078e00ff */
[----:B-1234-:R-:W-:Y:S05]  /*3cff0*/  WARPSYNC.COLLECTIVE R15, `(.L_x_13565) ;  /* 0x000000000f0c7348 */ /* 0x01efea0003c00000 */
[----:B------:R-:W-:Y:S02]  /*3d000*/  ELECT P6, UR62, PT ;  /* 0x00000000003e782f */ /* 0x000fe400038c0000 */
[----:B------:R-:W-:Y:S01]  /*3d010*/  MOV R14, UR62 ;  /* 0x0000003e000e7c02 */ /* 0x000fe20008000f00 */
[----:B-1234-:R-:W-:Y:S10]  /*3d020*/  ENDCOLLECTIVE ;  /* 0x000000000000791b */ /* 0x01eff40003800000 */
.L_x_13565:
[----:B------:R-:W-:Y:S05]  /*3d030*/  BSYNC B0 ;  /* 0x0000000000007941 */ /* 0x000fea0003800000 */
.L_x_13564:
[----:B------:R-:W-:Y:S05]  /*3d040*/  BRA `(.L_x_13566) ;  /* 0xffffff9c00a07947 */ /* 0x000fea000383ffff */
.L_x_13351:
[----:B------:R0:W0:Y:S02]  /*3d050*/  SYNCS.PHASECHK.TRANS64.TRYWAIT P1, [R3+URZ+0x32440], R2 ;  /* 0x03244002030075a7 */ /* 0x000024000802017f */
[----:B0-----:R-:W-:Y:S05]  /*3d060*/  @!P1 NANOSLEEP.SYNCS 0x989680 ;  /* 0x009896800000995d */ /* 0x001fea0003900000 */
[----:B------:R-:W0:Y:S02]  /*3d070*/  @!P1 SYNCS.PHASECHK.TRANS64 P1, [R3+URZ+0x32440], R2 ;  /* 0x03244002030095a7 */ /* 0x000e24000802007f */
[----:B0-----:R-:W-:Y:S05]  /*3d080*/  @!P1 BRA `(.L_x_13351) ;  /* 0xfffffffc00f09947 */ /* 0x001fea000383ffff */
[----:B------:R-:W-:Y:S05]  /*3d090*/  BRA `(.L_x_13567) ;  /* 0xffffff9c00c07947 */ /* 0x000fea000383ffff */
.L_x_13353:
[----:B------:R0:W0:Y:S02]  /*3d0a0*/  SYNCS.PHASECHK.TRANS64.TRYWAIT P1, [R25+URZ+0x32440], R0 ;  /* 0x03244000190075a7 */ /* 0x000024000802017f */
[----:B0-----:R-:W-:Y:S05]  /*3d0b0*/  @!P1 NANOSLEEP.SYNCS 0x989680 ;  /* 0x009896800000995d */ /* 0x001fea0003900000 */
[----:B------:R-:W0:Y:S02]  /*3d0c0*/  @!P1 SYNCS.PHASECHK.TRANS64 P1, [R25+URZ+0x32440], R0 ;  /* 0x03244000190095a7 */ /* 0x000e24000802007f */
[----:B0-----:R-:W-:Y:S05]  /*3d0d0*/  @!P1 BRA `(.L_x_13353) ;  /* 0xfffffffc00f09947 */ /* 0x001fea000383ffff */
[----:B------:R-:W-:Y:S05]  /*3d0e0*/  BRA `(.L_x_13568) ;  /* 0xffffff9c00cc7947 */ /* 0x000fea000383ffff */
.L_x_13355:
[----:B------:R0:W0:Y:S02]  /*3d0f0*/  SYNCS.PHASECHK.TRANS64.TRYWAIT P1, [R3+URZ+0x32460], R2 ;  /* 0x03246002030075a7 */ /* 0x000024000802017f */
[----:B0-----:R-:W-:Y:S05]  /*3d100*/  @!P1 NANOSLEEP.SYNCS 0x989680 ;  /* 0x009896800000995d */ /* 0x001fea0003900000 */
[----:B------:R-:W0:Y:S02]  /*3d110*/  @!P1 SYNCS.PHASECHK.TRANS64 P1, [R3+URZ+0x32460], R2 ;  /* 0x03246002030095a7 */ /* 0x000e24000802007f */
[----:B0-----:R-:W-:Y:S05]  /*3d120*/  @!P1 BRA `(.L_x_13355) ;  /* 0xfffffffc00f09947 */ /* 0x001fea000383ffff */
[----:B------:R-:W-:Y:S05]  /*3d130*/  BRA `(.L_x_13569) ;  /* 0xffffff9c00c87947 */ /* 0x000fea000383ffff */
        .type           $_ZN7cutlass13device_kernelIN5flash11enable_sm90INS1_16FlashAttnFwdSm90INS1_25CollectiveMainloopFwdSm90ILi2EN4cute5tupleIJNS5_1CILi1EEES8_S8_EEENS6_IJNS7_ILi128EEENS7_ILi96EEENS7_ILi64EEEEEELi256ENS_6half_tEfNS_4arch4Sm90ELb0ELb1ELb1ELb1ELb1ELb1ELb1ELb1ELb0ELb1ELb0ELb0EEENS1_21CollectiveEpilogueFwdINS6_IJSA_NS7_ILi256EEESB_EEES9_SE_SG_Li256ELb1ELb1ELb0ELb0EEENS1_36VarlenDynamicPersistentTileSchedulerILi128ELi96ELi256ELi128ELb0ELb1ELb1ELb1ELb0ELb1EEEEEEEEEvNT_6ParamsE$_ZZN5flash25CollectiveMainloopFwdSm90ILi2EN4cute5tupleIJNS1_1CILi1EEES4_S4_EEENS2_IJNS3_ILi128EEENS3_ILi96EEENS3_ILi64EEEEEELi256EN7cutlass6half_tEfNSA_4arch4Sm90ELb0ELb1ELb1ELb1ELb1ELb1ELb1ELb1ELb0ELb1ELb0ELb0EE3mmaINS_16FlashAttnFwdSm90ISE_NS_21CollectiveEpilogueFwdINS2_IJS6_NS3_ILi256EEES7_EEES5_SB_SD_Li256ELb1ELb1ELb0ELb0EEENS_36VarlenDynamicPersistentTileSchedulerILi128ELi96ELi256ELi128ELb0ELb1ELb1ELb1ELb0ELb1EEEE13SharedStorageENS1_6TensorINS1_11ArrayEngineIfLm128EEENS1_6LayoutINS2_IJNS2_IJNS3_ILi2EEEST_NS3_ILi32EEEEEES4_S4_EEENS2_IJNS2_IJS4_ST_NS3_ILi4EEEEEENS3_ILi0EEESZ_EEEEEEENS_7SoftmaxILi2ELi0EEEEEbRKNSE_6ParamsENSA_13PipelineAsyncILi2EEES19_RNSA_13PipelineStateILj2EEERT0_RT1_iRiRKNS_16SeqlenInfoQKNewKILb1ELb1EEENS2_IJiiiiEEERT_ENKUliT_T0_T1_E_clIZSF_ISO_S12_S14_EbS17_S19_S19_S1C_S1E_S1G_iS1H_S1L_S1M_S1O_EUlRS1P_iE0_NS3_ILb1EEES1W_EEDaiS1P_S1Q_S1R_,@function
        .size           $_ZN7cutlass13device_kernelIN5flash11enable_sm90INS1_16FlashAttnFwdSm90INS1_25CollectiveMainloopFwdSm90ILi2EN4cute5tupleIJNS5_1CILi1EEES8_S8_EEENS6_IJNS7_ILi128EEENS7_ILi96EEENS7_ILi64EEEEEELi256ENS_6half_tEfNS_4arch4Sm90ELb0ELb1ELb1ELb1ELb1ELb1ELb1ELb1ELb0ELb1ELb0ELb0EEENS1_21CollectiveEpilogueFwdINS6_IJSA_NS7_ILi256EEESB_EEES9_SE_SG_Li256ELb1ELb1ELb0ELb0EEENS1_36VarlenDynamicPersistentTileSchedulerILi128ELi96ELi256ELi128ELb0ELb1ELb1ELb1ELb0ELb1EEEEEEEEEvNT_6ParamsE$_ZZN5flash25CollectiveMainloopFwdSm90ILi2EN4cute5tupleIJNS1_1CILi1EEES4_S4_EEENS2_IJNS3_ILi128EEENS3_ILi96EEENS3_ILi64EEEEEELi256EN7cutlass6half_tEfNSA_4arch4Sm90ELb0ELb1ELb1ELb1ELb1ELb1ELb1ELb1ELb0ELb1ELb0ELb0EE3mmaINS_16FlashAttnFwdSm90ISE_NS_21CollectiveEpilogueFwdINS2_IJS6_NS3_ILi256EEES7_EEES5_SB_SD_Li256ELb1ELb1ELb0ELb0EEENS_36VarlenDynamicPersistentTileSchedulerILi128ELi96ELi256ELi128ELb0ELb1ELb1ELb1ELb0ELb1EEEE13SharedStorageENS1_6TensorINS1_11ArrayEngineIfLm128EEENS1_6LayoutINS2_IJNS2_IJNS3_ILi2EEEST_NS3_ILi32EEEEEES4_S4_EEENS2_IJNS2_IJS4_ST_NS3_ILi4EEEEEENS3_ILi0EEESZ_EEEEEEENS_7SoftmaxILi2ELi0EEEEEbRKNSE_6ParamsENSA_13PipelineAsyncILi2EEES19_RNSA_13PipelineStateILj2EEERT0_RT1_iRiRKNS_16SeqlenInfoQKNewKILb1ELb1EEENS2_IJiiiiEEERT_ENKUliT_T0_T1_E_clIZSF_ISO_S12_S14_EbS17_S19_S19_S1C_S1E_S1G_iS1H_S1L_S1M_S1O_EUlRS1P_iE0_NS3_ILb1EEES1W_EEDaiS1P_S1Q_S1R_,(.L_x_15678 - $_ZN7cutlass13device_kernelIN5flash11enable_sm90INS1_16FlashAttnFwdSm90INS1_25CollectiveMainloopFwdSm90ILi2EN4cute5tupleIJNS5_1CILi1EEES8_S8_EEENS6_IJNS7_ILi128EEENS7_ILi96EEENS7_ILi64EEEEEELi256ENS_6half_tEfNS_4arch4Sm90ELb0ELb1ELb1ELb1ELb1ELb1ELb1ELb1ELb0ELb1ELb0ELb0EEENS1_21CollectiveEpilogueFwdINS6_IJSA_NS7_ILi256EEESB_EEES9_SE_SG_Li256ELb1ELb1ELb0ELb0EEENS1_36VarlenDynamicPersistentTileSchedulerILi128ELi96ELi256ELi128ELb0ELb1ELb1ELb1ELb0ELb1EEEEEEEEEvNT_6ParamsE$_ZZN5flash25CollectiveMainloopFwdSm90ILi2EN4cute5tupleIJNS1_1CILi1EEES4_S4_EEENS2_IJNS3_ILi128EEENS3_ILi96EEENS3_ILi64EEEEEELi256EN7cutlass6half_tEfNSA_4arch4Sm90ELb0ELb1ELb1ELb1ELb1ELb1ELb1ELb1ELb0ELb1ELb0ELb0EE3mmaINS_16FlashAttnFwdSm90ISE_NS_21CollectiveEpilogueFwdINS2_IJS6_NS3_ILi256EEES7_EEES5_SB_SD_Li256ELb1ELb1ELb0ELb0EEENS_36VarlenDynamicPersistentTileSchedulerILi128ELi96ELi256ELi128ELb0ELb1ELb1ELb1ELb0ELb1EEEE13SharedStorageENS1_6TensorINS1_11ArrayEngineIfLm128EEENS1_6LayoutINS2_IJNS2_IJNS3_ILi2EEEST_NS3_ILi32EEEEEES4_S4_EEENS2_IJNS2_IJS4_ST_NS3_ILi4EEEEEENS3_ILi0EEESZ_EEEEEEENS_7SoftmaxILi2ELi0EEEEEbRKNSE_6ParamsENSA_13PipelineAsyncILi2EEES19_RNSA_13PipelineStateILj2EEERT0_RT1_iRiRKNS_16SeqlenInfoQKNewKILb1ELb1EEENS2_IJiiiiEEERT_ENKUliT_T0_T1_E_clIZSF_ISO_S12_S14_EbS17_S19_S19_S1C_S1E_S1G_iS1H_S1L_S1M_S1O_EUlRS1P_iE0_NS3_ILb1EEES1W_EEDaiS1P_S1Q_S1R_)
$_ZN7cutlass13device_kernelIN5flash11enable_sm90INS1_16FlashAttnFwdSm90INS1_25CollectiveMainloopFwdSm90ILi2EN4cute5tupleIJNS5_1CILi1EEES8_S8_EEENS6_IJNS7_ILi128EEENS7_ILi96EEENS7_ILi64EEEEEELi256ENS_6half_tEfNS_4arch4Sm90ELb0ELb1ELb1ELb1ELb1ELb1ELb1ELb1ELb0ELb1ELb0ELb0EEENS1_21CollectiveEpilogueFwdINS6_IJSA_NS7_ILi256EEESB_EEES9_SE_SG_Li256ELb1ELb1ELb0ELb0EEENS1_36VarlenDynamicPersistentTileSchedulerILi128ELi96ELi256ELi128ELb0ELb1ELb1ELb1ELb0ELb1EEEEEEEEEvNT_6ParamsE$_ZZN5flash25CollectiveMainloopFwdSm90ILi2EN4cute5tupleIJNS1_1CILi1EEES4_S4_EEENS2_IJNS3_ILi128EEENS3_ILi96EEENS3_ILi64EEEEEELi256EN7cutlass6half_tEfNSA_4arch4Sm90ELb0ELb1ELb1ELb1ELb1ELb1ELb1ELb1ELb0ELb1ELb0ELb0EE3mmaINS_16FlashAttnFwdSm90ISE_NS_21CollectiveEpilogueFwdINS2_IJS6_NS3_ILi256EEES7_EEES5_SB_SD_Li256ELb1ELb1ELb0ELb0EEENS_36VarlenDynamicPersistentTileSchedulerILi128ELi96ELi256ELi128ELb0ELb1ELb1ELb1ELb0ELb1EEEE13SharedStorageENS1_6TensorINS1_11ArrayEngineIfLm128EEENS1_6LayoutINS2_IJNS2_IJNS3_ILi2EEEST_NS3_ILi32EEEEEES4_S4_EEENS2_IJNS2_IJS4_ST_NS3_ILi4EEEEEENS3_ILi0EEESZ_EEEEEEENS_7SoftmaxILi2ELi0EEEEEbRKNSE_6ParamsENSA_13PipelineAsyncILi2EEES19_RNSA_13PipelineStateILj2EEERT0_RT1_iRiRKNS_16SeqlenInfoQKNewKILb1ELb1EEENS2_IJiiiiEEERT_ENKUliT_T0_T1_E_clIZSF_ISO_S12_S14_EbS17_S19_S19_S1C_S1E_S1G_iS1H_S1L_S1M_S1O_EUlRS1P_iE0_NS3_ILb1EEES1W_EEDaiS1P_S1Q_S1R_:
[----:B------:R-:W-:Y:S02]  /*3d140*/  ULDC UR4, c[0x0][0x20] ;  /* 0x0000080000047ab9 */ /* 0x000fe40000000800 */
        /* <DEDUP_REMOVED lines=10> */
[----:B------:R-:W-:Y:S02]  /*3d1f0*/  ISETP.NE.AND P0, PT, R2, 0x3, PT ;  /* 0x000000030200780c */ /* 0x000fe40003f05270 */
[----:B------:R-:W-:-:S11]  /*3d200*/  MOV R2, R30 ;  /* 0x0000001e00027202 */ /* 0x000fd60000000f00 */
[----:B0-----:R-:W-:Y:S05]  /*3d210*/  @!P0 BRA `(.L_x_13571) ;  /* 0x0000000000048947 */ /* 0x001fea0003800000 */
[----:B------:R-:W-:Y:S01]  /*3d220*/  BPT.TRAP 0x1 ;  /* 0x000000040000795c */ /* 0x000fe20000300000 */
.L_x_13571:
[----:B------:R-:W-:Y:S05]  /*3d230*/  BSYNC B0 ;  /* 0x0000000000007941 */ /* 0x000fea0003800000 */
.L_x_13570:
        /* <DEDUP_REMOVED lines=13> */
.L_x_13573:
[----:B------:R-:W-:Y:S05]  /*3d310*/  BSYNC B0 ;  /* 0x0000000000007941 */ /* 0x000fea0003800000 */
.L_x_13572:
        /* <DEDUP_REMOVED lines=8> */
.L_x_13575:
[----:B------:R-:W-:Y:S05]  /*3d3a0*/  BSYNC B0 ;  /* 0x0000000000007941 */ /* 0x000fea0003800000 */
.L_x_13574:
[----:B0----5:R-:W2:Y:S04]  /*3d3b0*/  LDL.64 R8, [UR4] ;  /* 0x00000004ff087983 */ /* 0x021ea80008100a00 */
[----:B------:R-:W3:Y:S04]  /*3d3c0*/  LDL.64 R6, [UR4+0x28] ;  /* 0x00002804ff067983 */ /* 0x000ee80008100a00 */
[----:B------:R-:W4:Y:S04]  /*3d3d0*/  LDL.64 R4, [UR4+0x20] ;  /* 0x00002004ff047983 */ /* 0x000f280008100a00 */
        /* <DEDUP_REMOVED lines=52> */
[----:B------:R-:W3:Y:S04]  /*3d720*/  LDL.64 R4, [UR4+0x30] ;  /* 0x00003004ff047983 */ /* 0x000ee80008100a00 */
        /* <DEDUP_REMOVED lines=9> */
.L_x_13604:
[----:B------:R-:W-:Y:S05]  /*3d7c0*/  BSYNC B0 ;  /* 0x0000000000007941 */ /* 0x000fea0003800000 */
.L_x_13577:
[----:B------:R-:W2:Y:S04]  /*3d7d0*/  LDL.64 R6, [UR4+0x40] ;  /* 0x00004004ff067983 */ /* 0x000ea80008100a00 */
[----:B0-----:R-:W3:Y:S04]  /*3d7e0*/  LDL.64 R4, [UR4] ;  /* 0x00000004ff047983 */ /* 0x001ee80008100a00 */
[----:B--2---:R-:W2:Y:S04]  /*3d7f0*/  LD.E R8, desc[UR6][R6.64] ;  /* 0x0000000606087980 */ /* 0x004ea8000c101900 */
[----:B---3--:R0:W5:Y:S04]  /*3d800*/  LD.E R10, desc[UR6][R4.64] ;  /* 0x00000006040a7980 */ /* 0x008168000c101900 */
[----:B------:R0:W5:Y:S01]  /*3d810*/  LD.E R11, desc[UR6][R4.64+0x4] ;  /* 0x00000406040b7980 */ /* 0x000162000c101900 */
[----:B------:R-:W-:Y:S01]  /*3d820*/  BSSY B0, `(.L_x_13579) ;  /* 0x0000005000007945 */ /* 0x000fe20003800000 */
[----:B--2---:R-:W-:-:S04]  /*3d830*/  LOP3.LUT R8, R8, 0x1, RZ, 0xfc, !PT ;  /* 0x0000000108087812 */ /* 0x004fc800078efcff */
[----:B------:R-:W-:-:S13]  /*3d840*/  ISETP.NE.AND P0, PT, R8, 0x3, PT ;  /* 0x000000030800780c */ /* 0x000fda0003f05270 */
[----:B0-----:R-:W-:Y:S05]  /*3d850*/  @!P0 BRA `(.L_x_13580) ;  /* 0x0000000000048947 */ /* 0x001fea0003800000 */
[----:B------:R-:W-:Y:S01]  /*3d860*/  BPT.TRAP 0x1 ;  /* 0x000000040000795c */ /* 0x000fe20000300000 */
.L_x_13580:
[----:B------:R-:W-:Y:S05]  /*3d870*/  BSYNC B0 ;  /* 0x0000000000007941 */ /* 0x000fea0003800000 */
.L_x_13579:
        /* <DEDUP_REMOVED lines=13> */
.L_x_13582:
[----:B------:R-:W-:Y:S05]  /*3d950*/  BSYNC B0 ;  /* 0x0000000000007941 */ /* 0x000fea0003800000 */
.L_x_13581:
        /* <DEDUP_REMOVED lines=8> */
.L_x_13584:
[----:B------:R-:W-:Y:S05]  /*3d9e0*/  BSYNC B0 ;  /* 0x0000000000007941 */ /* 0x000fea0003800000 */
.L_x_13583:
[----:B------:R-:W2:Y:S04]  /*3d9f0*/  LDL.64 R12, [UR4] ;  /* 0x00000004ff0c7983 */ /* 0x000ea80008100a00 */
[----:B------:R-:W0:Y:S04]  /*3da00*/  LDL.64 R10, [UR4+0x58] ;  /* 0x00005804ff0a7983 */ /* 0x000e280008100a00 */
[----:B------:R-:W3:Y:S04]  /*3da10*/  LDL.64 R6, [UR4+0x48] ;  /* 0x00004804ff067983 */ /* 0x000ee80008100a00 */
[----:B------:R-:W4:Y:S04]  /*3da20*/  LDL.64 R4, [UR4+0x50] ;  /* 0x00005004ff047983 */ /* 0x000f280008100a00 */
[----:B--2---:R-:W2:Y:S04]  /*3da30*/  LD.E R13, desc[UR6][R12.64] ;  /* 0x000000060c0d7980 */ /* 0x004ea8000c101900 */
[----:B0----5:R-:W2:Y:S04]  /*3da40*/  LD.E.64 R8, desc[UR6][R10.64] ;  /* 0x000000060a087980 */ /* 0x021ea8000c101b00 */
[----:B---3--:R-:W3:Y:S04]  /*3da50*/  LD.E R18, desc[UR6][R6.64] ;  /* 0x0000000606127980 */ /* 0x008ee8000c101900 */
[----:B----4-:R-:W4:Y:S01]  /*3da60*/  LD.E.64 R14, desc[UR6][R4.64] ;  /* 0x00000006040e7980 */ /* 0x010f22000c101b00 */
[----:B------:R-:W-:Y:S05]  /*3da70*/  WARPSYNC.ALL ;  /* 0x0000000000007948 */ /* 0x000fea0003800000 */
[----:B------:R-:W-:Y:S01]  /*3da80*/  WARPGROUP.ARRIVE ;  /* 0x00000000000079c5 */ /* 0x000fe20000000000 */
[----:B------:R-:W-:-:S02]  /*3da90*/  IMAD.MOV.U32 R19, RZ, RZ, 0x1 ;  /* 0x00000001ff137424 */ /* 0x000fc400078e00ff */
[----:B--2---:R-:W-:Y:S01]  /*3daa0*/  IMAD R8, R13, 0xc00, R8 ;  /* 0x00000c000d087824 */ /* 0x004fe200078e0208 */
[----:B------:R-:W-:Y:S02]  /*3dab0*/  R2UR UR11, R9 ;  /* 0x00000000090b72ca */ /* 0x000fe400000e0000 */
[----:B---3--:R-:W-:Y:S02]  /*3dac0*/  ISETP.NE.U32.AND P0, PT, R18, RZ, PT ;  /* 0x000000ff1200720c */ /* 0x008fe40003f05070 */
[----:B------:R-:W-:Y:S02]  /*3dad0*/  R2UR UR10, R8 ;  /* 0x00000000080a72ca */ /* 0x000fe400000e0000 */
[----:B----4-:R-:W-:Y:S02]  /*3dae0*/  R2UR UR8, R14 ;  /* 0x000000000e0872ca */ /* 0x010fe400000e0000 */
[----:B------:R-:W-:-:S07]  /*3daf0*/  R2UR UR9, R15 ;  /* 0x000000000f0972ca */ /* 0x000fce00000e0000 */
[----:B------:R-:W-:-:S06]  /*3db00*/  VOTEU.ANY UP0, P0 ;  /* 0x00000000003f7886 */ /* 0x000fcc0000000100 */
[----:B------:R-:W-:Y:S03]  /*3db10*/  HGMMA.64x96x16.F32 R24, gdesc[UR8], R24, UP0, gsb0 ;  /* 0x01600000081879f0 */ /* 0x000fe6000b800818 */
[----:B------:R-:W-:Y:S02]  /*3db20*/  WARPGROUP.DEPBAR.LE gsb0, 0x0 ;  /* 0x00008000000079c5 */ /* 0x000fe40000010000 */
[----:B------:R0:W-:Y:S04]  /*3db30*/  ST.E desc[UR6][R6.64], R19 ;  /* 0x0000001306007985 */ /* 0x0001e8000c101906 */
[----:B------:R-:W2:Y:S01]  /*3db40*/  LD.E.64 R10, desc[UR6][R4.64] ;  /* 0x00000006040a7980 */ /* 0x000ea2000c101b00 */
[----:B------:R-:W-:Y:S01]  /*3db50*/  VIADD R12, R8, 0x2 ;  /* 0x00000002080c7836 */ /* 0x000fe20000000000 */
[----:B------:R-:W-:Y:S01]  /*3db60*/  WARPGROUP.ARRIVE ;  /* 0x00000000000079c5 */ /* 0x000fe20000000000 */
[----:B------:R-:W-:-:S03]  /*3db70*/  IMAD.MOV.U32 R13, RZ, RZ, R9 ;  /* 0x000000ffff0d7224 */ /* 0x000fc600078e0009 */
        /* <DEDUP_REMOVED lines=49> */
[----:B------:R-:W-:Y:S02]  /*3de90*/  R2UR UR11, R13 ;  /* 0x000000000d0b72ca */ /* 0x000fe400000e0000 */
[----:B--2---:R-:W-:Y:S02]  /*3dea0*/  IADD3 R10, R10, 0x402, RZ ;  /* 0x000004020a0a7810 */ /* 0x004fe40007ffe0ff */
[----:B------:R-:W-:Y:S02]  /*3deb0*/  R2UR UR9, R11 ;  /* 0x000000000b0972ca */ /* 0x000fe400000e0000 */
        /* <DEDUP_REMOVED lines=30> */
[----:B------:R-:W-:Y:S01]  /*3e0a0*/  MOV R13, R9 ;  /* 0x00000009000d7202 */ /* 0x000fe20000000f00 */
        /* <DEDUP_REMOVED lines=83> */
[----:B------:R-:W-:Y:S01]  /*3e5e0*/  WARPGROUP.ARRIVE ;  /* 0x00000000000079c5 */ /* 0x000fe20000000000 */
[----:B------:R-:W-:-:S03]  /*3e5f0*/  VIADD R10, R8, 0x906 ;  /* 0x00000906080a7836 */ /* 0x000fc60000000000 */
[----:B------:R-:W-:Y:S02]  /*3e600*/  R2UR UR11, R11 ;  /* 0x000000000b0b72ca */ /* 0x000fe400000e0000 */
[----:B------:R-:W-:Y:S01]  /*3e610*/  R2UR UR10, R10 ;  /* 0x000000000a0a72ca */ /* 0x000fe200000e0000 */
[----:B--2---:R-:W-:Y:S01]  /*3e620*/  IMAD.MOV.U32 R9, RZ, RZ, R13 ;  /* 0x000000ffff097224 */ /* 0x004fe200078e000d */
[----:B------:R-:W-:-:S04]  /*3e630*/  IADD3 R8, R12, 0xc06, RZ ;  /* 0x00000c060c087810 */ /* 0x000fc80007ffe0ff */
[----:B------:R-:W-:Y:S02]  /*3e640*/  R2UR UR8, R8 ;  /* 0x00000000080872ca */ /* 0x000fe400000e0000 */
[----:B------:R-:W-:-:S13]  /*3e650*/  R2UR UR9, R9 ;  /* 0x00000000090972ca */ /* 0x000fda00000e0000 */
[----:B------:R-:W-:Y:S03]  /*3e660*/  HGMMA.64x96x16.F32 R24, gdesc[UR8], R24, gsb0 ;  /* 0x01600000081879f0 */ /* 0x000fe60008000818 */
[----:B------:R-:W-:Y:S02]  /*3e670*/  WARPGROUP.DEPBAR.LE gsb0, 0x0 ;  /* 0x00008000000079c5 */ /* 0x000fe40000010000 */
[----:B------:R0:W-:Y:S04]  /*3e680*/  ST.E desc[UR6][R6.64], R19 ;  /* 0x0000001306007985 */ /* 0x0001e8000c101906 */
[----:B------:R-:W2:Y:S04]  /*3e690*/  LDL.64 R10, [UR4+0x18] ;  /* 0x00001804ff0a7983 */ /* 0x000ea80008100a00 */
[----:B------:R-:W3:Y:S01]  /*3e6a0*/  LDL.64 R8, [UR4] ;  /* 0x00000004ff087983 */ /* 0x000ee20008100a00 */
[----:B------:R-:W1:Y:S02]  /*3e6b0*/  S2R R4, SR_TID.X ;  /* 0x0000000000047919 */ /* 0x000e640000002100 */
[----:B-1----:R-:W-:-:S04]  /*3e6c0*/  SHF.R.U32.HI R5, RZ, 0x7, R4 ;  /* 0x00000007ff057819 */ /* 0x002fc80000011604 */
        /* <DEDUP_REMOVED lines=9> */
.L_x_13587:
[----:B------:R-:W-:Y:S05]  /*3e760*/  BSYNC B0 ;  /* 0x0000000000007941 */ /* 0x000fea0003800000 */
.L_x_13586:
        /* <DEDUP_REMOVED lines=15> */
[----:B--2---:R-:W2:Y:S01]  /*3e860*/  LD.E.64 R12, desc[UR6][R8.64] ;  /* 0x00000006080c7980 */ /* 0x004ea2000c101b00 */
[----:B----4-:R-:W-:-:S03]  /*3e870*/  ISETP.NE.AND P0, PT, R5, 0x1, PT ;  /* 0x000000010500780c */ /* 0x010fc60003f05270 */
[----:B------:R-:W4:Y:S10]  /*3e880*/  LD.E R8, desc[UR6][R2.64+0x18] ;  /* 0x0000180602087980 */ /* 0x000f34000c101900 */
[----:B------:R-:W3:Y:S04]  /*3e890*/  @P0 LD.E R73, desc[UR6][R2.64+0x28] ;  /* 0x0000280602490980 */ /* 0x000ee8000c101900 */
[----:B------:R-:W3:Y:S04]  /*3e8a0*/  @P0 LD.E R72, desc[UR6][R2.64+0x2c] ;  /* 0x00002c0602480980 */ /* 0x000ee8000c101900 */
[----:B--2---:R-:W2:Y:S01]  /*3e8b0*/  LD.E R15, desc[UR6][R12.64] ;  /* 0x000000060c0f7980 */ /* 0x004ea2000c101900 */
[----:B----4-:R-:W-:Y:S01]  /*3e8c0*/  ISETP.GE.AND P1, PT, R8, 0x1, PT ;  /* 0x000000010800780c */ /* 0x010fe20003f26270 */
[----:B------:R-:W-:Y:S01]  /*3e8d0*/  BSSY B0, `(.L_x_13588) ;  /* 0x00000a8000007945 */ /* 0x000fe20003800000 */
[-C--:B--2---:R-:W-:Y:S01]  /*3e8e0*/  FMUL.FTZ R12, R31, R15.reuse ;  /* 0x0000000f1f0c7220 */ /* 0x084fe20000410000 */
[-C--:B------:R-:W-:Y:S01]  /*3e8f0*/  FMUL.FTZ R31, R47, R15.reuse ;  /* 0x0000000f2f1f7220 */ /* 0x080fe20000410000 */
[----:B---3--:R-:W-:Y:S01]  /*3e900*/  SHF.R.S32.HI R47, RZ, 0x1f, R78 ;  /* 0x0000001fff2f7819 */ /* 0x008fe2000001144e */
[----:B------:R-:W-:-:S03]  /*3e910*/  FMUL.FTZ R74, R48, R15 ;  /* 0x0000000f304a7220 */ /* 0x000fc60000410000 */
[----:B------:R-:W-:Y:S01]  /*3e920*/  LEA.HI R48, R47, R78, RZ, 0x7 ;  /* 0x0000004e2f307211 */ /* 0x000fe200078f38ff */
[----:B------:R-:W-:-:S03]  /*3e930*/  FMUL.FTZ R75, R49, R15 ;  /* 0x0000000f314b7220 */ /* 0x000fc60000410000 */
[----:B------:R-:W-:Y:S01]  /*3e940*/  LOP3.LUT R49, R48, 0xffffff80, RZ, 0xc0, !PT ;  /* 0xffffff8030317812 */ /* 0x000fe200078ec0ff */
[----:B------:R-:W-:-:S04]  /*3e950*/  FMUL.FTZ R13, R34, R15 ;  /* 0x0000000f220d7220 */ /* 0x000fc80000410000 */
[----:B------:R-:W-:Y:S02]  /*3e960*/  IMAD.IADD R49, R78, 0x1, -R49 ;  /* 0x000000014e317824 */ /* 0x000fe400078e0a31 */
[-C--:B------:R-:W-:Y:S01]  /*3e970*/  FMUL.FTZ R34, R50, R15.reuse ;  /* 0x0000000f32227220 */ /* 0x080fe20000410000 */
[----:B------:R-:W-:Y:S02]  /*3e980*/  LEA.HI R47, R47, R78, RZ, 0x2 ;  /* 0x0000004e2f2f7211 */ /* 0x000fe400078f10ff */
[----:B------:R-:W-:Y:S01]  /*3e990*/  SHF.R.S32.HI R50, RZ, 0x1f, R49 ;  /* 0x0000001fff327819 */ /* 0x000fe20000011431 */
[-C--:B------:R-:W-:Y:S01]  /*3e9a0*/  FMUL.FTZ R76, R52, R15.reuse ;  /* 0x0000000f344c7220 */ /* 0x080fe20000410000 */
[-C--:B------:R-:W-:Y:S01]  /*3e9b0*/  FMUL.FTZ R14, R35, R15.reuse ;  /* 0x0000000f230e7220 */ /* 0x080fe20000410000 */
[----:B------:R-:W-:Y:S01]  /*3e9c0*/  FMUL.FTZ R10, R27, R15 ;  /* 0x0000000f1b0a7220 */ /* 0x000fe20000410000 */
[C---:B------:R-:W-:Y:S01]  /*3e9d0*/  LEA.HI R52, R50.reuse, R49, RZ, 0x2 ;  /* 0x0000003132347211 */ /* 0x040fe200078f10ff */
        /* <DEDUP_REMOVED lines=16> */
[----:B------:R-:W-:Y:S01]  /*3eae0*/  LEA.HI R53, R78, R78, RZ, 0x1 ;  /* 0x0000004e4e357211 */ /* 0x000fe200078f08ff */
[----:B------:R-:W-:Y:S02]  /*3eaf0*/  IMAD.IADD R59, R50, 0x1, -R59 ;  /* 0x00000001323b7824 */ /* 0x000fe400078e0a3b */
[----:B------:R-:W-:Y:S01]  /*3eb00*/  FMUL.FTZ R9, R24, R15 ;  /* 0x0000000f18097220 */ /* 0x000fe20000410000 */
[----:B------:R-:W-:Y:S01]  /*3eb10*/  IMAD.IADD R48, R51, 0x1, -R48 ;  /* 0x0000000133307824 */ /* 0x000fe200078e0a30 */
[----:B------:R-:W-:Y:S01]  /*3eb20*/  LOP3.LUT R53, R53, 0x1ffffffe, RZ, 0xc0, !PT ;  /* 0x1ffffffe35357812 */ /* 0x000fe200078ec0ff */
[----:B------:R-:W-:-:S02]  /*3eb30*/  IMAD.U32 R59, R80, 0x10, R59 ;  /* 0x00000010503b7824 */ /* 0x000fc400078e003b */
[-C--:B------:R-:W-:Y:S01]  /*3eb40*/  FMUL.FTZ R24, R39, R15.reuse ;  /* 0x0000000f27187220 */ /* 0x080fe20000410000 */
[----:B------:R-:W-:Y:S01]  /*3eb50*/  FMUL.FTZ R39, R55, R15 ;  /* 0x0000000f37277220 */ /* 0x000fe20000410000 */
[----:B------:R-:W-:Y:S01]  /*3eb60*/  IADD3 R53, R78, -R53, RZ ;  /* 0x800000354e357210 */ /* 0x000fe20007ffe0ff */
[-C--:B------:R-:W-:Y:S01]  /*3eb70*/  FMUL.FTZ R55, R56, R15.reuse ;  /* 0x0000000f38377220 */ /* 0x080fe20000410000 */
[----:B------:R-:W-:Y:S02]  /*3eb80*/  IMAD R48, R48, 0x40, R59 ;  /* 0x0000004030307824 */ /* 0x000fe400078e023b */
[-C--:B------:R-:W-:Y:S01]  /*3eb90*/  FMUL.FTZ R56, R57, R15.reuse ;  /* 0x0000000f39387220 */ /* 0x080fe20000410000 */
[-C--:B------:R-:W-:Y:S01]  /*3eba0*/  FMUL.FTZ R57, R60, R15.reuse ;  /* 0x0000000f3c397220 */ /* 0x080fe20000410000 */
[----:B------:R-:W-:Y:S01]  /*3ebb0*/  FMUL.FTZ R60, R66, R15 ;  /* 0x0000000f423c7220 */ /* 0x000fe20000410000 */
[----:B------:R-:W-:-:S04]  /*3ebc0*/  IMAD R66, R53, 0x8, R48 ;  /* 0x0000000835427824 */ /* 0x000fc800078e0230 */
[----:B------:R-:W-:-:S05]  /*3ebd0*/  @P0 IMAD.HI.U32 R73, R66, R73, RZ ;  /* 0x0000004942490227 */ /* 0x000fca00078e00ff */
[----:B------:R-:W-:Y:S01]  /*3ebe0*/  @P0 SHF.R.U32.HI R66, RZ, R72, R73 ;  /* 0x00000048ff420219 */ /* 0x000fe20000011649 */
[----:B------:R-:W-:Y:S01]  /*3ebf0*/  FMUL.FTZ R5, R26, R15 ;  /* 0x0000000f1a057220 */ /* 0x000fe20000410000 */
[----:B------:R-:W-:-:S03]  /*3ec00*/  LOP3.LUT R52, R52, 0x7ffffffc, RZ, 0xc0, !PT ;  /* 0x7ffffffc34347812 */ /* 0x000fc600078ec0ff */
[----:B------:R-:W0:Y:S01]  /*3ec10*/  SHFL.IDX PT, R50, R66, RZ, 0x1c1f ;  /* 0x001c1fff42327589 */ /* 0x000e2200000e0000 */
[-C--:B------:R-:W-:Y:S01]  /*3ec20*/  FMUL.FTZ R11, R30, R15.reuse ;  /* 0x0000000f1e0b7220 */ /* 0x080fe20000410000 */
[-C--:B------:R-:W-:Y:S01]  /*3ec30*/  FMUL.FTZ R26, R42, R15.reuse ;  /* 0x0000000f2a1a7220 */ /* 0x080fe20000410000 */
        /* <DEDUP_REMOVED lines=26> */
[----:B------:R-:W-:Y:S01]  /*3ede0*/  FMUL.FTZ R63, R71, R15 ;  /* 0x0000000f473f7220 */ /* 0x000fe20000410000 */
[----:B------:R-:W-:Y:S01]  /*3edf0*/  VIADD R49, R51, 0x1 ;  /* 0x0000000133317836 */ /* 0x000fe20000000000 */
[----:B------:R-:W1:Y:S03]  /*3ee00*/  MUFU.TANH R9, R9 ;  /* 0x0000000900097308 */ /* 0x000e660000002400 */
[----:B------:R-:W-:Y:S01]  /*3ee10*/  IMAD R49, R52, -0x2, R49 ;  /* 0xfffffffe34317824 */ /* 0x000fe200078e0231 */
[----:B------:R-:W-:-:S04]  /*3ee20*/  LOP3.LUT R48, RZ, R21, RZ, 0x33, !PT ;  /* 0x00000015ff307212 */ /* 0x000fc800078e33ff */
        /* <DEDUP_REMOVED lines=50> */
[----:B------:R-:W-:-:S02]  /*3f150*/  IMAD.SHL.U32 R15, R52, 0x2, RZ ;  /* 0x00000002340f7824 */ /* 0x000fc400078e00ff */
[----:B------:R-:W-:Y:S01]  /*3f160*/  IMAD.IADD R71, R49, 0x1, R48 ;  /* 0x0000000131477824 */ /* 0x000fe200078e0230 */
[----:B0-----:R-:W-:Y:S01]  /*3f170*/  VIADDMNMX R59, R50, R70, R67, PT ;  /* 0x00000046323b7246 */ /* 0x001fe20003800143 */
[C---:B------:R-:W-:Y:S02]  /*3f180*/  IMAD R73, R0.reuse, -0x60, -R15 ;  /* 0xffffffa000497824 */ /* 0x040fe400078e0a0f */
        /* <DEDUP_REMOVED lines=15> */
.L_x_13593:
[----:B------:R-:W-:Y:S05]  /*3f280*/  BSYNC B2 ;  /* 0x0000000000027941 */ /* 0x000fea0003800000 */
.L_x_13592:
[----:B------:R-:W-:Y:S01]  /*3f290*/  LOP3.LUT R15, RZ, R15, RZ, 0x33, !PT ;  /* 0x0000000fff0f7212 */ /* 0x000fe200078e33ff */
[----:B------:R-:W-:Y:S06]  /*3f2a0*/  BRA `(.L_x_13594) ;  /* 0x0000000000187947 */ /* 0x000fec0003800000 */
.L_x_13591:
[----:B------:R-:W-:-:S13]  /*3f2b0*/  ISETP.NE.AND P0, PT, R8, 0x1, PT ;  /* 0x000000010800780c */ /* 0x000fda0003f05270 */
[----:B------:R-:W-:Y:S05]  /*3f2c0*/  @!P0 BRA `(.L_x_13594) ;  /* 0x0000000000108947 */ /* 0x000fea0003800000 */
[----:B------:R-:W2:Y:S04]  /*3f2d0*/  LD.E R0, desc[UR6][R2.64+0x1c] ;  /* 0x00001c0602007980 */ /* 0x000ea8000c101900 */
[----:B------:R-:W3:Y:S01]  /*3f2e0*/  LD.E R48, desc[UR6][R2.64+0x20] ;  /* 0x0000200602307980 */ /* 0x000ee2000c101900 */
[----:B--2---:R-:W-:-:S05]  /*3f2f0*/  IMAD.HI.U32 R15, R15, R0, RZ ;  /* 0x000000000f0f7227 */ /* 0x004fca00078e00ff */
[----:B---3--:R-:W-:-:S07]  /*3f300*/  SHF.R.U32.HI R15, RZ, R48, R15 ;  /* 0x00000030ff0f7219 */ /* 0x008fce000001160f */
.L_x_13594:
[----:B------:R-:W-:Y:S05]  /*3f310*/  BSYNC B1 ;  /* 0x0000000000017941 */ /* 0x000fea0003800000 */
.L_x_13590:
[----:B------:R-:W-:-:S05]  /*3f320*/  IMAD R15, R8, R15, R73 ;  /* 0x0000000f080f7224 */ /* 0x000fca00078e0249 */
[----:B------:R-:W-:Y:S02]  /*3f330*/  VIMNMX R18, R18, R15, !PT ;  /* 0x0000000f12127248 */ /* 0x000fe40007fe0100 */
[----:B------:R-:W-:-:S07]  /*3f340*/  VIADDMNMX R59, R15, R8, R59, PT ;  /* 0x000000080f3b7246 */ /* 0x000fce000380013b */
.L_x_13589:
[----:B------:R-:W-:Y:S05]  /*3f350*/  BSYNC B0 ;  /* 0x0000000000007941 */ /* 0x000fea0003800000 */
.L_x_13588:
        /* <DEDUP_REMOVED lines=102> */
[----:B------:R-:W-:Y:S02]  /*3f9c0*/  ISETP.GE.AND P5, PT, R72, 0x59, PT ;  /* 0x000000594800780c */ /* 0x000fe40003fa6270 */
[----:B0-----:R-:W-:Y:S02]  /*3f9d0*/  IADD3 R65, R71, R66, RZ ;  /* 0x0000004247417210 */ /* 0x001fe40007ffe0ff */
        /* <DEDUP_REMOVED lines=28> */
.L_x_13600:
[----:B------:R-:W-:Y:S05]  /*3fba0*/  BSYNC B2 ;  /* 0x0000000000027941 */ /* 0x000fea0003800000 */
.L_x_13599:
[----:B------:R-:W-:Y:S01]  /*3fbb0*/  LOP3.LUT R7, RZ, R7, RZ, 0x33, !PT ;  /* 0x00000007ff077212 */ /* 0x000fe200078e33ff */
[----:B------:R-:W-:Y:S06]  /*3fbc0*/  BRA `(.L_x_13601) ;  /* 0x0000000000187947 */ /* 0x000fec0003800000 */
.L_x_13598:
[----:B------:R-:W-:-:S13]  /*3fbd0*/  ISETP.NE.AND P6, PT, R8, 0x1, PT ;  /* 0x000000010800780c */ /* 0x000fda0003fc5270 */
[----:B------:R-:W-:Y:S05]  /*3fbe0*/  @!P6 BRA `(.L_x_13601) ;  /* 0x000000000010e947 */ /* 0x000fea0003800000 */
[----:B------:R-:W2:Y:S04]  /*3fbf0*/  LD.E R6, desc[UR6][R2.64+0x1c] ;  /* 0x00001c0602067980 */ /* 0x000ea8000c101900 */
[----:B------:R-:W3:Y:S01]  /*3fc00*/  LD.E R56, desc[UR6][R2.64+0x20] ;  /* 0x0000200602387980 */ /* 0x000ee2000c101900 */
[----:B--2---:R-:W-:-:S05]  /*3fc10*/  IMAD.HI.U32 R7, R7, R6, RZ ;  /* 0x0000000607077227 */ /* 0x004fca00078e00ff */
[----:B---3--:R-:W-:-:S07]  /*3fc20*/  SHF.R.U32.HI R7, RZ, R56, R7 ;  /* 0x00000038ff077219 */ /* 0x008fce0000011607 */
.L_x_13601:
[----:B------:R-:W-:Y:S05]  /*3fc30*/  BSYNC B1 ;  /* 0x0000000000017941 */ /* 0x000fea0003800000 */
.L_x_13597:
[----:B------:R-:W-:-:S05]  /*3fc40*/  IMAD R2, R8, R7, R73 ;  /* 0x0000000708027224 */ /* 0x000fca00078e0249 */
[----:B------:R-:W-:Y:S02]  /*3fc50*/  VIADDMNMX R9, R2, R8, R9, PT ;  /* 0x0000000802097246 */ /* 0x000fe40003800109 */
[----:B------:R-:W-:-:S07]  /*3fc60*/  VIMNMX R65, R65, R2, !PT ;  /* 0x0000000241417248 */ /* 0x000fce0007fe0100 */
.L_x_13596:
[----:B------:R-:W-:Y:S05]  /*3fc70*/  BSYNC B0 ;  /* 0x0000000000007941 */ /* 0x000fea0003800000 */
.L_x_13595:
[----:B------:R-:W2:Y:S01]  /*3fc80*/  LDL.64 R2, [UR4+0x70] ;  /* 0x00007004ff027983 */ /* 0x000ea20008100a00 */
[C---:B------:R-:W-:Y:S02]  /*3fc90*/  ISETP.GT.AND P0, PT, R65.reuse, 0x1, !P0 ;  /* 0x000000014100780c */ /* 0x040fe40004704270 */
[----:B------:R-:W-:Y:S01]  /*3fca0*/  ISETP.GT.AND P1, PT, R65, 0x8, !P1 ;  /* 0x000000084100780c */ /* 0x000fe20004f24270 */
[----:B------:R-:W-:Y:S01]  /*3fcb0*/  STL [R1+0x4a0], R16 ;  /* 0x0004a01001007387 */ /* 0x000fe20000100800 */
        /* <DEDUP_REMOVED lines=67> */
[----:B------:R-:W-:Y:S02]  /*400f0*/  ISETP.GT.AND P2, PT, R65, 0x49, !P2 ;  /* 0x000000494100780c */ /* 0x000fe40005744270 */
        /* <DEDUP_REMOVED lines=69> */
[----:B0-----:R-:W-:Y:S02]  /*40550*/  FMNMX.FTZ R8, R9, R6, !PT ;  /* 0x0000000609087209 */ /* 0x001fe40007810000 */
        /* <DEDUP_REMOVED lines=17> */
[----:B------:R-:W-:-:S03]  /*40670*/  FSETP.NEU.FTZ.AND P0, PT, R68, -INF , PT ;  /* 0xff8000004400780b */ /* 0x000fc60003f1d000 */
[-CC-:B------:R-:W-:Y:S01]  /*40680*/  FFMA.FTZ R25, R25, R63.reuse, -R66.reuse ;  /* 0x0000003f19197223 */ /* 0x180fe20000010842 */
[----:B------:R-:W-:Y:S01]  /*40690*/  FSEL R2, R2, RZ, P0 ;  /* 0x000000ff02027208 */ /* 0x000fe20000000000 */
[-C--:B------:R-:W-:Y:S02]  /*406a0*/  FFMA.FTZ R168, R64, R63.reuse, -R66 ;  /* 0x0000003f40a87223 */ /* 0x080fe40000010842 */
[----:B------:R0:W-:Y:S02]  /*406b0*/  MUFU.EX2 R27, R25 ;  /* 0x00000019001b7308 */ /* 0x0001e40000000800 */
[-C--:B------:R-:W-:Y:S01]  /*406c0*/  FFMA.FTZ R169, R59, R63.reuse, -R2 ;  /* 0x0000003f3ba97223 */ /* 0x080fe20000010802 */
[-C--:B------:R-:W-:Y:S01]  /*406d0*/  FFMA.FTZ R26, R28, R63.reuse, -R66 ;  /* 0x0000003f1c1a7223 */ /* 0x080fe20000010842 */
[-CC-:B0-----:R-:W-:Y:S01]  /*406e0*/  FFMA.FTZ R25, R24, R63.reuse, -R2.reuse ;  /* 0x0000003f18197223 */ /* 0x181fe20000010802 */
[----:B------:R-:W-:-:S03]  /*406f0*/  FFMA.FTZ R24, R57, R63, -R2 ;  /* 0x0000003f39187223 */ /* 0x000fc60000010802 */
[----:B------:R-:W0:Y:S01]  /*40700*/  MUFU.EX2 R168, R168 ;  /* 0x000000a800a87308 */ /* 0x000e220000000800 */
[-C--:B------:R-:W-:Y:S01]  /*40710*/  FFMA.FTZ R170, R29, R63.reuse, -R66 ;  /* 0x0000003f1daa7223 */ /* 0x080fe20000010842 */
[-C--:B------:R-:W-:Y:S01]  /*40720*/  FFMA.FTZ R171, R58, R63.reuse, -R2 ;  /* 0x0000003f3aab7223 */ /* 0x080fe20000010802 */
[----:B------:R-:W-:-:S05]  /*40730*/  FFMA.FTZ R223, R54, R63, -R66 ;  /* 0x0000003f36df7223 */ /* 0x000fca0000010842 */
[----:B------:R-:W-:Y:S01]  /*40740*/  MUFU.EX2 R25, R25 ;  /* 0x0000001900197308 */ /* 0x000fe20000000800 */
[----:B------:R-:W-:-:S07]  /*40750*/  FFMA.FTZ R219, R56, R63, -R2 ;  /* 0x0000003f38db7223 */ /* 0x000fce0000010802 */
[----:B------:R-:W1:Y:S01]  /*40760*/  MUFU.EX2 R169, R169 ;  /* 0x000000a900a97308 */ /* 0x000e620000000800 */
[----:B------:R-:W-:-:S07]  /*40770*/  FFMA.FTZ R224, R52, R63, -R66 ;  /* 0x0000003f34e07223 */ /* 0x000fce0000010842 */
[----:B------:R-:W2:Y:S01]  /*40780*/  MUFU.EX2 R26, R26 ;  /* 0x0000001a001a7308 */ /* 0x000ea20000000800 */
[----:B------:R-:W-:-:S07]  /*40790*/  FFMA.FTZ R220, R55, R63, -R2 ;  /* 0x0000003f37dc7223 */ /* 0x000fce0000010802 */
[----:B------:R-:W-:Y:S01]  /*407a0*/  MUFU.EX2 R24, R24 ;  /* 0x0000001800187308 */ /* 0x000fe20000000800 */
[----:B------:R-:W-:-:S07]  /*407b0*/  FFMA.FTZ R221, R53, R63, -R66 ;  /* 0x0000003f35dd7223 */ /* 0x000fce0000010842 */
[----:B------:R-:W3:Y:S01]  /*407c0*/  MUFU.EX2 R170, R170 ;  /* 0x000000aa00aa7308 */ /* 0x000ee20000000800 */
[----:B------:R-:W-:-:S07]  /*407d0*/  FFMA.FTZ R204, R20, R63, -R2 ;  /* 0x0000003f14cc7223 */ /* 0x000fce0000010802 */
[----:B------:R-:W4:Y:S01]  /*407e0*/  MUFU.EX2 R171, R171 ;  /* 0x000000ab00ab7308 */ /* 0x000f220000000800 */
[-CC-:B------:R-:W-:Y:S01]  /*407f0*/  FFMA.FTZ R226, R19, R63.reuse, -R66.reuse ;  /* 0x0000003f13e27223 */ /* 0x180fe20000010842 */
[----:B------:R-:W-:Y:S01]  /*40800*/  FFMA.FTZ R18, R18, R63, -R66 ;  /* 0x0000003f12127223 */ /* 0x000fe20000010842 */
[----:B0-----:R-:W-:-:S05]  /*40810*/  FADD.FTZ R3, R168, R27 ;  /* 0x0000001ba8037221 */ /* 0x001fca0000010000 */
[----:B------:R-:W0:Y:S01]  /*40820*/  MUFU.EX2 R223, R223 ;  /* 0x000000df00df7308 */ /* 0x000e220000000800 */
[-CC-:B------:R-:W-:Y:S01]  /*40830*/  FFMA.FTZ R222, R51, R63.reuse, -R66.reuse ;  /* 0x0000003f33de7223 */ /* 0x180fe20000010842 */
[----:B------:R-:W-:Y:S01]  /*40840*/  FFMA.FTZ R0, R0, R63, -R66 ;  /* 0x0000003f00007223 */ /* 0x000fe20000010842 */
[----:B-1----:R-:W-:-:S05]  /*40850*/  FADD.FTZ R19, R25, R169 ;  /* 0x000000a919137221 */ /* 0x002fca0000010000 */
[----:B------:R-:W1:Y:S01]  /*40860*/  MUFU.EX2 R219, R219 ;  /* 0x000000db00db7308 */ /* 0x000e620000000800 */
[----:B------:R-:W-:Y:S01]  /*40870*/  FFMA.FTZ R205, R14, R63, -R2 ;  /* 0x0000003f0ecd7223 */ /* 0x000fe20000010802 */
[----:B--2---:R-:W-:-:S06]  /*40880*/  FADD.FTZ R3, R26, R3 ;  /* 0x000000031a037221 */ /* 0x004fcc0000010000 */
[----:B------:R-:W2:Y:S01]  /*40890*/  MUFU.EX2 R224, R224 ;  /* 0x000000e000e07308 */ /* 0x000ea20000000800 */
[----:B------:R-:W-:-:S07]  /*408a0*/  FFMA.FTZ R9, R50, R63, -R66 ;  /* 0x0000003f32097223 */ /* 0x000fce0000010842 */
[----:B------:R-:W2:Y:S01]  /*408b0*/  MUFU.EX2 R220, R220 ;  /* 0x000000dc00dc7308 */ /* 0x000ea20000000800 */
[----:B---3--:R-:W-:Y:S01]  /*408c0*/  FADD.FTZ R20, R170, R3 ;  /* 0x00000003aa147221 */ /* 0x008fe20000010000 */
[----:B------:R-:W-:-:S06]  /*408d0*/  FFMA.FTZ R8, R48, R63, -R66 ;  /* 0x0000003f30087223 */ /* 0x000fcc0000010842 */
[----:B------:R-:W3:Y:S08]  /*408e0*/  MUFU.EX2 R221, R221 ;  /* 0x000000dd00dd7308 */ /* 0x000ef00000000800 */
[----:B------:R4:W-:Y:S08]  /*408f0*/  MUFU.EX2 R16, R18 ;  /* 0x0000001200107308 */ /* 0x0009f00000000800 */
[----:B------:R-:W3:Y:S01]  /*40900*/  MUFU.EX2 R204, R204 ;  /* 0x000000cc00cc7308 */ /* 0x000ee20000000800 */
[----:B----4-:R-:W-:-:S07]  /*40910*/  FADD.FTZ R18, R24, R19 ;  /* 0x0000001318127221 */ /* 0x010fce0000010000 */
[----:B------:R4:W-:Y:S01]  /*40920*/  MUFU.EX2 R213, R0 ;  /* 0x0000000000d57308 */ /* 0x0009e20000000800 */
[----:B------:R-:W-:Y:S01]  /*40930*/  FADD.FTZ R18, R171, R18 ;  /* 0x00000012ab127221 */ /* 0x000fe20000010000 */
[----:B0-----:R-:W-:-:S06]  /*40940*/  FADD.FTZ R3, R223, R20 ;  /* 0x00000014df037221 */ /* 0x001fcc0000010000 */
[----:B------:R-:W0:Y:S01]  /*40950*/  MUFU.EX2 R222, R222 ;  /* 0x000000de00de7308 */ /* 0x000e220000000800 */
[-CC-:B----4-:R-:W-:Y:S01]  /*40960*/  FFMA.FTZ R0, R13, R63.reuse, -R2.reuse ;  /* 0x0000003f0d007223 */ /* 0x190fe20000010802 */
[-C--:B------:R-:W-:Y:S01]  /*40970*/  FFMA.FTZ R13, R10, R63.reuse, -R2 ;  /* 0x0000003f0a0d7223 */ /* 0x080fe20000010802 */
[----:B------:R-:W-:-:S05]  /*40980*/  FFMA.FTZ R12, R49, R63, -R66 ;  /* 0x0000003f310c7223 */ /* 0x000fca0000010842 */
[----:B------:R-:W4:Y:S01]  /*40990*/  MUFU.EX2 R205, R205 ;  /* 0x000000cd00cd7308 */ /* 0x000f220000000800 */
[-C--:B------:R-:W-:Y:S01]  /*409a0*/  FFMA.FTZ R225, R15, R63.reuse, -R66 ;  /* 0x0000003f0fe17223 */ /* 0x080fe20000010842 */
[----:B-1----:R-:W-:Y:S01]  /*409b0*/  FADD.FTZ R19, R219, R18 ;  /* 0x00000012db137221 */ /* 0x002fe20000010000 */
[----:B------:R-:W-:-:S05]  /*409c0*/  FFMA.FTZ R15, R30, R63, -R2 ;  /* 0x0000003f1e0f7223 */ /* 0x000fca0000010802 */
[----:B------:R-:W1:Y:S01]  /*409d0*/  MUFU.EX2 R9, R9 ;  /* 0x0000000900097308 */ /* 0x000e620000000800 */
[----:B--2---:R-:W-:Y:S01]  /*409e0*/  FADD.FTZ R20, R224, R3 ;  /* 0x00000003e0147221 */ /* 0x004fe20000010000 */
[----:B------:R-:W-:-:S06]  /*409f0*/  FADD.FTZ R19, R220, R19 ;  /* 0x00000013dc137221 */ /* 0x000fcc0000010000 */
[----:B------:R-:W2:Y:S01]  /*40a00*/  MUFU.EX2 R0, R0 ;  /* 0x0000000000007308 */ /* 0x000ea20000000800 */
[-C--:B------:R-:W-:Y:S01]  /*40a10*/  FFMA.FTZ R11, R45, R63.reuse, -R66 ;  /* 0x0000003f2d0b7223 */ /* 0x080fe20000010842 */
[----:B------:R-:W-:Y:S01]  /*40a20*/  FFMA.FTZ R14, R31, R63, -R2 ;  /* 0x0000003f1f0e7223 */ /* 0x000fe20000010802 */
[----:B---3--:R-:W-:-:S05]  /*40a30*/  FADD.FTZ R3, R221, R20 ;  /* 0x00000014dd037221 */ /* 0x008fca0000010000 */
[----:B------:R-:W3:Y:S01]  /*40a40*/  MUFU.EX2 R8, R8 ;  /* 0x0000000800087308 */ /* 0x000ee20000000800 */
[----:B------:R-:W-:Y:S01]  /*40a50*/  FADD.FTZ R20, R204, R19 ;  /* 0x00000013cc147221 */ /* 0x000fe20000010000 */
[----:B------:R-:W-:-:S06]  /*40a60*/  FFMA.FTZ R178, R44, R63, -R66 ;  /* 0x0000003f2cb27223 */ /* 0x000fcc0000010842 */
[----:B------:R-:W3:Y:S01]  /*40a70*/  MUFU.EX2 R13, R13 ;  /* 0x0000000d000d7308 */ /* 0x000ee20000000800 */
[----:B------:R-:W-:Y:S01]  /*40a80*/  FFMA.FTZ R197, R34, R63, -R2 ;  /* 0x0000003f22c57223 */ /* 0x000fe20000010802 */
[----:B0-----:R-:W-:-:S06]  /*40a90*/  FADD.FTZ R28, R222, R3 ;  /* 0x00000003de1c7221 */ /* 0x001fcc0000010000 */
[----:B------:R-:W0:Y:S01]  /*40aa0*/  MUFU.EX2 R12, R12 ;  /* 0x0000000c000c7308 */ /* 0x000e220000000800 */
[----:B----4-:R-:W-:Y:S01]  /*40ab0*/  FADD.FTZ R3, R205, R20 ;  /* 0x00000014cd037221 */ /* 0x010fe20000010000 */
[----:B------:R-:W-:-:S06]  /*40ac0*/  FFMA.FTZ R177, R41, R63, -R66 ;  /* 0x0000003f29b17223 */ /* 0x000fcc0000010842 */
        /* <DEDUP_REMOVED lines=9> */
[----:B------:R-:W-:-:S06]  /*40b60*/  FADD.FTZ R28, R13, R28 ;  /* 0x0000001c0d1c7221 */ /* 0x000fcc0000010000 */
[----:B------:R-:W3:Y:S01]  /*40b70*/  MUFU.EX2 R178, R178 ;  /* 0x000000b200b27308 */ /* 0x000ee20000000800 */
[-C--:B------:R-:W-:Y:S01]  /*40b80*/  FFMA.FTZ R179, R40, R63.reuse, -R66 ;  /* 0x0000003f28b37223 */ /* 0x080fe20000010842 */
[----:B------:R-:W-:-:S06]  /*40b90*/  FFMA.FTZ R198, R39, R63, -R2 ;  /* 0x0000003f27c67223 */ /* 0x000fcc0000010802 */
[----:B------:R-:W3:Y:S01]  /*40ba0*/  MUFU.EX2 R197, R197 ;  /* 0x000000c500c57308 */ /* 0x000ee20000000800 */
[----:B0-----:R-:W-:Y:S01]  /*40bb0*/  FADD.FTZ R30, R12, R3 ;  /* 0x000000030c1e7221 */ /* 0x001fe20000010000 */
[----:B----4-:R-:W-:-:S06]  /*40bc0*/  FADD.FTZ R3, R15, R28 ;  /* 0x0000001c0f037221 */ /* 0x010fcc0000010000 */
[----:B------:R-:W0:Y:S01]  /*40bd0*/  MUFU.EX2 R177, R177 ;  /* 0x000000b100b17308 */ /* 0x000e220000000800 */
[-C--:B------:R-:W-:Y:S01]  /*40be0*/  FFMA.FTZ R200, R36, R63.reuse, -R66 ;  /* 0x0000003f24c87223 */ /* 0x080fe20000010842 */
        /* <DEDUP_REMOVED lines=12> */
[----:B------:R-:W-:-:S07]  /*40cb0*/  FFMA.FTZ R20, R46, R63, -R2 ;  /* 0x0000003f2e147223 */ /* 0x000fce0000010802 */
[----:B------:R-:W3:Y:S01]  /*40cc0*/  MUFU.EX2 R198, R198 ;  /* 0x000000c600c67308 */ /* 0x000ee20000000800 */
[----:B0-----:R-:W-:Y:S01]  /*40cd0*/  FADD.FTZ R30, R177, R30 ;  /* 0x0000001eb11e7221 */ /* 0x001fe20000010000 */
[----:B----4-:R-:W-:-:S06]  /*40ce0*/  FADD.FTZ R3, R196, R3 ;  /* 0x00000003c4037221 */ /* 0x010fcc0000010000 */
[----:B------:R-:W0:Y:S01]  /*40cf0*/  MUFU.EX2 R200, R200 ;  /* 0x000000c800c87308 */ /* 0x000e220000000800 */
[-C--:B------:R-:W-:Y:S01]  /*40d00*/  FFMA.FTZ R201, R32, R63.reuse, -R66 ;  /* 0x0000003f20c97223 */ /* 0x080fe20000010842 */
[----:B------:R-:W-:-:S06]  /*40d10*/  FFMA.FTZ R19, R47, R63, -R2 ;  /* 0x0000003f2f137223 */ /* 0x000fcc0000010802 */
[----:B------:R-:W4:Y:S01]  /*40d20*/  MUFU.EX2 R203, R203 ;  /* 0x000000cb00cb7308 */ /* 0x000f220000000800 */
[----:B-1----:R-:W-:Y:S01]  /*40d30*/  FADD.FTZ R30, R195, R30 ;  /* 0x0000001ec31e7221 */ /* 0x002fe20000010000 */
[----:B--2---:R-:W-:-:S06]  /*40d40*/  FADD.FTZ R3, R10, R3 ;  /* 0x000000030a037221 */ /* 0x004fcc0000010000 */
[----:B------:R-:W1:Y:S01]  /*40d50*/  MUFU.EX2 R199, R199 ;  /* 0x000000c700c77308 */ /* 0x000e620000000800 */
[----:B------:R-:W-:-:S07]  /*40d60*/  FFMA.FTZ R174, R5, R63, -R2 ;  /* 0x0000003f05ae7223 */ /* 0x000fce0000010802 */
        /* <DEDUP_REMOVED lines=9> */
[----:B------:R-:W-:-:S07]  /*40e00*/  FFMA.FTZ R176, R61, R63, -R2 ;  /* 0x0000003f3db07223 */ /* 0x000fce0000010802 */
        /* <DEDUP_REMOVED lines=8> */
[----:B------:R-:W3:Y:S08]  /*40e90*/  MUFU.EX2 R225, R225 ;  /* 0x000000e100e17308 */ /* 0x000ef00000000800 */
[----:B------:R-:W3:Y:S01]  /*40ea0*/  MUFU.EX2 R21, R21 ;  /* 0x0000001500157308 */ /* 0x000ee20000000800 */
[----:B0-----:R-:W-:Y:S01]  /*40eb0*/  FADD.FTZ R3, R201, R2 ;  /* 0x00000002c9037221 */ /* 0x001fe20000010000 */
[----:B----4-:R-:W-:-:S06]  /*40ec0*/  FADD.FTZ R5, R19, R28 ;  /* 0x0000001c13057221 */ /* 0x010fcc0000010000 */
[----:B------:R-:W0:Y:S01]  /*40ed0*/  MUFU.EX2 R176, R176 ;  /* 0x000000b000b07308 */ /* 0x000e220000000800 */
[----:B-1----:R-:W-:Y:S01]  /*40ee0*/  FADD.FTZ R2, R226, R3 ;  /* 0x00000003e2027221 */ /* 0x002fe20000010000 */
[----:B--2---:R-:W-:-:S06]  /*40ef0*/  FADD.FTZ R28, R174, R5 ;  /* 0x00000005ae1c7221 */ /* 0x004fcc0000010000 */
[----:B------:R-:W1:Y:S01]  /*40f00*/  MUFU.EX2 R175, R175 ;  /* 0x000000af00af7308 */ /* 0x000e620000000800 */
[----:B---3--:R-:W-:Y:S01]  /*40f10*/  FADD.FTZ R2, R225, R2 ;  /* 0x00000002e1027221 */ /* 0x008fe20000010000 */
[----:B------:R-:W-:-:S03]  /*40f20*/  FADD.FTZ R3, R21, R28 ;  /* 0x0000001c15037221 */ /* 0x000fc60000010000 */
[----:B------:R-:W-:Y:S01]  /*40f30*/  FADD.FTZ R2, R213, R2 ;  /* 0x00000002d5027221 */ /* 0x000fe20000010000 */
[----:B0-----:R-:W-:-:S03]  /*40f40*/  FADD.FTZ R28, R176, R3 ;  /* 0x00000003b01c7221 */ /* 0x001fc60000010000 */
[----:B------:R-:W-:Y:S01]  /*40f50*/  FADD.FTZ R33, R16, R2 ;  /* 0x0000000210217221 */ /* 0x000fe20000010000 */
[----:B-1----:R-:W-:-:S04]  /*40f60*/  FADD.FTZ R35, R175, R28 ;  /* 0x0000001caf237221 */ /* 0x002fc80000010000 */
[----:B------:R-:W-:Y:S04]  /*40f70*/  ST.E desc[UR6][R6.64+0x10], R33 ;  /* 0x0000102106007985 */ /* 0x000fe8000c101906 */
[----:B------:R0:W-:Y:S04]  /*40f80*/  ST.E desc[UR6][R6.64+0x14], R35 ;  /* 0x0000142306007985 */ /* 0x0001e8000c101906 */
[----:B------:R-:W2:Y:S04]  /*40f90*/  LDL.64 R30, [UR4] ;  /* 0x00000004ff1e7983 */ /* 0x000ea80008100a00 */
[----:B------:R-:W3:Y:S04]  /*40fa0*/  LDL.64 R28, [UR4+0x98] ;  /* 0x00009804ff1c7983 */ /* 0x000ee80008100a00 */
[----:B------:R-:W4:Y:S01]  /*40fb0*/  LDL.64 R2, [UR4+0x80] ;  /* 0x00008004ff027983 */ /* 0x000f220008100a00 */
[----:B------:R-:W-:-:S03]  /*40fc0*/  LEA.HI R32, R4, 0x8, RZ, 0x19 ;  /* 0x0000000804207811 */ /* 0x000fc600078fc8ff */
[----:B0-----:R-:W4:Y:S02]  /*40fd0*/  LDL.64 R6, [UR4+0x88] ;  /* 0x00008804ff067983 */ /* 0x001f240008100a00 */
[----:B------:R0:W-:Y:S06]  /*40fe0*/  BAR.SYNC.DEFER_BLOCKING R32, 0x100 ;  /* 0x000400200000751d */ /* 0x0001ec0000010000 */
        /* <DEDUP_REMOVED lines=76> */
[----:B--2---:R-:W-:-:S03]  /*414b0*/  IMAD R4, R31, 0xc00, R4 ;  /* 0x00000c001f047824 */ /* 0x004fc600078e0204 */
[----:B------:R-:W2:Y:S04]  /*414c0*/  LD.E R103, desc[UR6][R2.64+0x170] ;  /* 0x0001700602677980 */ /* 0x000ea8000c101900 */
[----:B---3--:R-:W-:Y:S04]  /*414d0*/  ST.E desc[UR6][R2.64], R37 ;  /* 0x0000002502007985 */ /* 0x008fe8000c101906 */
[----:B----4-:R-:W-:Y:S04]  /*414e0*/  ST.E desc[UR6][R2.64+0x4], R39 ;  /* 0x0000042702007985 */ /* 0x010fe8000c101906 */
        /* <DEDUP_REMOVED lines=15> */
[----:B------:R-:W2:Y:S04]  /*415e0*/  LD.E R31, desc[UR6][R2.64+0x50] ;  /* 0x00005006021f7980 */ /* 0x000ea8000c101900 */
[----:B0-----:R-:W2:Y:S04]  /*415f0*/  LD.E R33, desc[UR6][R2.64+0x58] ;  /* 0x0000580602217980 */ /* 0x001ea8000c101900 */
[----:B-1----:R-:W2:Y:S04]  /*41600*/  LD.E R35, desc[UR6][R2.64+0x60] ;  /* 0x0000600602237980 */ /* 0x002ea8000c101900 */
[----:B------:R-:W2:Y:S04]  /*41610*/  LD.E R37, desc[UR6][R2.64+0x68] ;  /* 0x0000680602257980 */ /* 0x000ea8000c101900 */
[----:B------:R-:W2:Y:S04]  /*41620*/  LD.E R39, desc[UR6][R2.64+0x70] ;  /* 0x0000700602277980 */ /* 0x000ea8000c101900 */
        /* <DEDUP_REMOVED lines=49> */
[----:B------:R-:W-:Y:S02]  /*41940*/  R2UR UR11, R5 ;  /* 0x00000000050b72ca */ /* 0x000fe400000e0000 */
[----:B------:R-:W-:Y:S02]  /*41950*/  F2FP.F16.F32.PACK_AB R168, R27, R168 ;  /* 0x000000a81ba8723e */ /* 0x000fe400000000ff */
        /* <DEDUP_REMOVED lines=25> */
[----:B------:R-:W-:Y:S04]  /*41af0*/  ST.E desc[UR6][R2.64+0x60], R35 ;  /* 0x0000602302007985 */ /* 0x000fe8000c101906 */
[----:B------:R-:W-:Y:S04]  /*41b00*/  ST.E desc[UR6][R2.64+0x68], R37 ;  /* 0x0000682502007985 */ /* 0x000fe8000c101906 */
[----:B------:R-:W-:Y:S04]  /*41b10*/  ST.E desc[UR6][R2.64+0x70], R39 ;  /* 0x0000702702007985 */ /* 0x000fe8000c101906 */
        /* <DEDUP_REMOVED lines=90> */
[----:B------:R0:W-:Y:S01]  /*420c0*/  ST.E desc[UR6][R2.64], R24 ;  /* 0x0000001802007985 */ /* 0x0001e2000c101906 */
[----:B------:R-:W-:Y:S01]  /*420d0*/  F2FP.F16.F32.PACK_AB R168, R224, R223 ;  /* 0x000000dfe0a8723e */ /* 0x000fe200000000ff */
[----:B------:R-:W-:Y:S02]  /*420e0*/  IMAD.MOV.U32 R224, RZ, RZ, 0x1 ;  /* 0x00000001ffe07424 */ /* 0x000fe400078e00ff */
[----:B------:R1:W-:Y:S04]  /*420f0*/  ST.E desc[UR6][R2.64+0x4], R25 ;  /* 0x0000041902007985 */ /* 0x0003e8000c101906 */
[----:B------:R2:W-:Y:S01]  /*42100*/  ST.E desc[UR6][R2.64+0x8], R26 ;  /* 0x0000081a02007985 */ /* 0x0005e2000c101906 */
[----:B0-----:R-:W-:-:S02]  /*42110*/  VIADD R24, R4, 0x80 ;  /* 0x0000008004187836 */ /* 0x001fc40000000000 */
[----:B-1----:R-:W-:Y:S01]  /*42120*/  IMAD.MOV.U32 R25, RZ, RZ, R5 ;  /* 0x000000ffff197224 */ /* 0x002fe200078e0005 */
[----:B------:R0:W-:Y:S02]  /*42130*/  ST.E desc[UR6][R2.64+0xc], R27 ;  /* 0x00000c1b02007985 */ /* 0x0001e4000c101906 */
[----:B------:R-:W-:Y:S02]  /*42140*/  R2UR UR10, R24 ;  /* 0x00000000180a72ca */ /* 0x000fe400000e0000 */
[----:B------:R1:W-:Y:S01]  /*42150*/  ST.E desc[UR6][R2.64+0x10], R28 ;  /* 0x0000101c02007985 */ /* 0x0003e2000c101906 */
[----:B------:R-:W-:-:S03]  /*42160*/  R2UR UR11, R25 ;  /* 0x00000000190b72ca */ /* 0x000fc600000e0000 */
        /* <DEDUP_REMOVED lines=124> */
[----:B------:R-:W4:Y:S04]  /*42930*/  LD.E R24, desc[UR6][R2.64] ;  /* 0x0000000602187980 */ /* 0x000f28000c101900 */
[----:B------:R-:W4:Y:S04]  /*42940*/  LD.E R25, desc[UR6][R2.64+0x4] ;  /* 0x0000040602197980 */ /* 0x000f28000c101900 */
[----:B--2---:R-:W2:Y:S04]  /*42950*/  LD.E R26, desc[UR6][R2.64+0x8] ;  /* 0x00000806021a7980 */ /* 0x004ea8000c101900 */
[----:B0-----:R-:W2:Y:S04]  /*42960*/  LD.E R27, desc[UR6][R2.64+0xc] ;  /* 0x00000c06021b7980 */ /* 0x001ea8000c101900 */
[----:B-1----:R-:W2:Y:S04]  /*42970*/  LD.E R28, desc[UR6][R2.64+0x10] ;  /* 0x00001006021c7980 */ /* 0x002ea8000c101900 */
        /* <DEDUP_REMOVED lines=123> */
[----:B------:R-:W-:-:S02]  /*43130*/  IMAD.MOV.U32 R170, RZ, RZ, R213 ;  /* 0x000000ffffaa7224 */ /* 0x000fc400078e00d5 */
[----:B------:R-:W-:Y:S02]  /*43140*/  IMAD.MOV.U32 R171, RZ, RZ, R16 ;  /* 0x000000ffffab7224 */ /* 0x000fe400078e0010 */
[----:B------:R-:W-:Y:S01]  /*43150*/  IMAD.MOV.U32 R223, RZ, RZ, R170 ;  /* 0x000000ffffdf7224 */ /* 0x000fe200078e00aa */
[----:B------:R-:W-:Y:S01]  /*43160*/  F2FP.F16.F32.PACK_AB R170, R222, R221 ;  /* 0x000000dddeaa723e */ /* 0x000fe200000000ff */
[----:B------:R-:W-:Y:S01]  /*43170*/  IMAD.MOV.U32 R222, RZ, RZ, R171 ;  /* 0x000000ffffde7224 */ /* 0x000fe200078e00ab */
[----:B------:R-:W-:Y:S01]  /*43180*/  F2FP.F16.F32.PACK_AB R169, R220, R219 ;  /* 0x000000dbdca9723e */ /* 0x000fe200000000ff */
[----:B------:R0:W5:Y:S01]  /*43190*/  LDL.LU R16, [R1+0x4a0] ;  /* 0x0004a00001107983 */ /* 0x0001620000300800 */
[----:B------:R-:W-:-:S04]  /*431a0*/  F2FP.F16.F32.PACK_AB R171, R205, R204 ;  /* 0x000000cccdab723e */ /* 0x000fc800000000ff */
[----:B--2---:R-:W-:-:S06]  /*431b0*/  WARPGROUP.ARRIVE ;  /* 0x00000000000079c5 */ /* 0x004fcc0000000000 */
[----:B------:R-:W-:Y:S03]  /*431c0*/  HGMMA.64x256x16.F32 R24, R168, gdesc[UR8].tnspB, R24, gsb0 ;  /* 0x43e00008a8187df0 */ /* 0x000fe60008000818 */
[----:B------:R-:W-:Y:S02]  /*431d0*/  WARPGROUP.DEPBAR.LE gsb0, 0x0 ;  /* 0x00008000000079c5 */ /* 0x000fe40000010000 */
[----:B------:R1:W-:Y:S04]  /*431e0*/  ST.E desc[UR6][R2.64], R24 ;  /* 0x0000001802007985 */ /* 0x0003e8000c101906 */
[----:B------:R2:W-:Y:S04]  /*431f0*/  ST.E desc[UR6][R2.64+0x4], R25 ;  /* 0x0000041902007985 */ /* 0x0005e8000c101906 */
[----:B------:R3:W-:Y:S01]  /*43200*/  ST.E desc[UR6][R2.64+0x8], R26 ;  /* 0x0000081a02007985 */ /* 0x0007e2000c101906 */
[----:B-1----:R-:W-:Y:S01]  /*43210*/  VIADD R24, R4, 0x100 ;  /* 0x0000010004187836 */ /* 0x002fe20000000000 */
[----:B--2---:R-:W-:-:S02]  /*43220*/  MOV R25, R5 ;  /* 0x0000000500197202 */ /* 0x004fc40000000f00 */
[----:B------:R1:W-:Y:S02]  /*43230*/  ST.E desc[UR6][R2.64+0xc], R27 ;  /* 0x00000c1b02007985 */ /* 0x0003e4000c101906 */
        /* <DEDUP_REMOVED lines=129> */
[----:B---3--:R-:W3:Y:S04]  /*43a50*/  LD.E R26, desc[UR6][R2.64+0x8] ;  /* 0x00000806021a7980 */ /* 0x008ee8000c101900 */
[----:B-1----:R-:W3:Y:S04]  /*43a60*/  LD.E R27, desc[UR6][R2.64+0xc] ;  /* 0x00000c06021b7980 */ /* 0x002ee8000c101900 */
[----:B--2---:R-:W3:Y:S04]  /*43a70*/  LD.E R28, desc[UR6][R2.64+0x10] ;  /* 0x00001006021c7980 */ /* 0x004ee8000c101900 */
[----:B----4-:R-:W3:Y:S04]  /*43a80*/  LD.E R29, desc[UR6][R2.64+0x14] ;  /* 0x00001406021d7980 */ /* 0x010ee8000c101900 */
        /* <DEDUP_REMOVED lines=122> */
[----:B------:R-:W-:-:S02]  /*44230*/  F2FP.F16.F32.PACK_AB R168, R8, R9 ;  /* 0x0000000908a8723e */ /* 0x000fc400000000ff */
[----:B------:R-:W-:Y:S02]  /*44240*/  F2FP.F16.F32.PACK_AB R170, R11, R12 ;  /* 0x0000000c0baa723e */ /* 0x000fe400000000ff */
[----:B------:R-:W-:Y:S02]  /*44250*/  F2FP.F16.F32.PACK_AB R169, R13, R0 ;  /* 0x000000000da9723e */ /* 0x000fe400000000ff */
[----:B------:R-:W-:-:S04]  /*44260*/  F2FP.F16.F32.PACK_AB R171, R14, R15 ;  /* 0x0000000f0eab723e */ /* 0x000fc800000000ff */
[----:B---3--:R-:W-:-:S06]  /*44270*/  WARPGROUP.ARRIVE ;  /* 0x00000000000079c5 */ /* 0x008fcc0000000000 */
        /* <DEDUP_REMOVED lines=266> */
[----:B------:R-:W-:-:S04]  /*45320*/  F2FP.F16.F32.PACK_AB R171, R198, R10 ;  /* 0x0000000ac6ab723e */ /* 0x000fc800000000ff */
[----:B--2---:R-:W-:-:S06]  /*45330*/  WARPGROUP.ARRIVE ;  /* 0x00000000000079c5 */ /* 0x004fcc0000000000 */
        /* <DEDUP_REMOVED lines=923> */
[----:B------:R-:W3:Y:S01]  /*48cf0*/  LDL.64 R4, [UR4] ;  /* 0x00000004ff047983 */ /* 0x000ee20008100a00 */
[----:B------:R-:W0:Y:S03]  /*48d00*/  S2R R213, SR_TID.X ;  /* 0x0000000000d57919 */ /* 0x000e260000002100 */
[----:B--2---:R-:W2:Y:S04]  /*48d10*/  LD.E R0, desc[UR6][R6.64] ;  /* 0x0000000606007980 */ /* 0x004ea8000c101900 */
[----:B---3--:R1:W5:Y:S01]  /*48d20*/  LD.E R4, desc[UR6][R4.64] ;  /* 0x0000000604047980 */ /* 0x008362000c101900 */
[----:B0-----:R-:W-:Y:S01]  /*48d30*/  SHF.R.U32.HI R213, RZ, 0x7, R213 ;  /* 0x00000007ffd57819 */ /* 0x001fe200000116d5 */
[----:B------:R-:W-:Y:S04]  /*48d40*/  BSSY B0, `(.L_x_13602) ;  /* 0x0000006000007945 */ /* 0x000fe80003800000 */
[----:B------:R-:W-:Y:S01]  /*48d50*/  VIADD R213, R213, 0x8 ;  /* 0x00000008d5d57836 */ /* 0x000fe20000000000 */
[----:B--2---:R-:W-:-:S04]  /*48d60*/  LOP3.LUT R0, R0, 0x1, RZ, 0xfc, !PT ;  /* 0x0000000100007812 */ /* 0x004fc800078efcff */
[----:B------:R-:W-:-:S13]  /*48d70*/  ISETP.NE.AND P0, PT, R0, 0x3, PT ;  /* 0x000000030000780c */ /* 0x000fda0003f05270 */
[----:B-1----:R-:W-:Y:S05]  /*48d80*/  @!P0 BRA `(.L_x_13603) ;  /* 0x0000000000048947 */ /* 0x002fea0003800000 */
[----:B------:R-:W-:Y:S01]  /*48d90*/  BPT.TRAP 0x1 ;  /* 0x000000040000795c */ /* 0x000fe20000300000 */
.L_x_13603:
[----:B------:R-:W-:Y:S05]  /*48da0*/  BSYNC B0 ;  /* 0x0000000000007941 */ /* 0x000fea0003800000 */
.L_x_13602:
        /* <DEDUP_REMOVED lines=9> */
[----:B0-----:R-:W-:Y:S05]  /*48e40*/  RET.REL.NODEC R2 `(_ZN7cutlass13device_kernelIN5flash11enable_sm90INS1_16FlashAttnFwdSm90INS1_25CollectiveMainloopFwdSm90ILi2EN4cute5tupleIJNS5_1CILi1EEES8_S8_EEENS6_IJNS7_ILi128EEENS7_ILi96EEENS7_ILi64EEEEEELi256ENS_6half_tEfNS_4arch4Sm90ELb0ELb1ELb1ELb1ELb1ELb1ELb1ELb1ELb0ELb1ELb0ELb0EEENS1_21CollectiveEpilogueFwdINS6_IJSA_NS7_ILi256EEESB_EEES9_SE_SG_Li256ELb1ELb1ELb0ELb0EEENS1_36VarlenDynamicPersistentTileSchedulerILi128ELi96ELi256ELi128ELb0ELb1ELb1ELb1ELb0ELb1EEEEEEEEEvNT_6ParamsE) ;  /* 0xfffffb70026c7950 */ /* 0x001fea0003c3ffff */
.L_x_13576:
[----:B0-----:R0:W1:Y:S02]  /*48e50*/  SYNCS.PHASECHK.TRANS64.TRYWAIT P0, [R8+URZ], R9 ;  /* 0x00000009080075a7 */ /* 0x001064000800017f */
[----:B-1----:R-:W-:Y:S05]  /*48e60*/  @!P0 NANOSLEEP.SYNCS 0x989680 ;  /* 0x009896800000895d */ /* 0x002fea0003900000 */
[----:B------:R-:W1:Y:S02]  /*48e70*/  @!P0 SYNCS.PHASECHK.TRANS64 P0, [R8+URZ], R9 ;  /* 0x00000009080085a7 */ /* 0x000e64000800007f */
[----:B-1----:R-:W-:Y:S05]  /*48e80*/  @!P0 BRA `(.L_x_13576) ;  /* 0xfffffffc00f08947 */ /* 0x002fea000383ffff */
[----:B------:R-:W-:Y:S05]  /*48e90*/  BRA `(.L_x_13575) ;  /* 0xffffff4400407947 */ /* 0x000fea000383ffff */
.L_x_13578:
[----:B0-----:R0:W1:Y:S02]  /*48ea0*/  SYNCS.PHASECHK.TRANS64.TRYWAIT P0, [R4+URZ+0x32410], R9 ;  /* 0x03241009040075a7 */ /* 0x001064000800017f */
[----:B-1----:R-:W-:Y:S05]  /*48eb0*/  @!P0 NANOSLEEP.SYNCS 0x989680 ;  /* 0x009896800000895d */ /* 0x002fea0003900000 */
[----:B------:R-:W1:Y:S02]  /*48ec0*/  @!P0 SYNCS.PHASECHK.TRANS64 P0, [R4+URZ+0x32410], R9 ;  /* 0x03241009040085a7 */ /* 0x000e64000800007f */
[----:B-1----:R-:W-:Y:S05]  /*48ed0*/  @!P0 BRA `(.L_x_13578) ;  /* 0xfffffffc00f08947 */ /* 0x002fea000383ffff */
[----:B------:R-:W-:Y:S05]  /*48ee0*/  BRA `(.L_x_13604) ;  /* 0xffffff4800347947 */ /* 0x000fea000383ffff */
.L_x_13585:
[----:B0-----:R0:W1:Y:S02]  /*48ef0*/  SYNCS.PHASECHK.TRANS64.TRYWAIT P0, [R8+URZ], R9 ;  /* 0x00000009080075a7 */ /* 0x001064000800017f */
[----:B-1----:R-:W-:Y:S05]  /*48f00*/  @!P0 NANOSLEEP.SYNCS 0x989680 ;  /* 0x009896800000895d */ /* 0x002fea0003900000 */
[----:B------:R-:W1:Y:S02]  /*48f10*/  @!P0 SYNCS.PHASECHK.TRANS64 P0, [R8+URZ], R9 ;  /* 0x00000009080085a7 */ /* 0x000e64000800007f */
[----:B-1----:R-:W-:Y:S05]  /*48f20*/  @!P0 BRA `(.L_x_13585) ;  /* 0xfffffffc00f08947 */ /* 0x002fea000383ffff */
[----:B------:R-:W-:Y:S05]  /*48f30*/  BRA `(.L_x_13584) ;  /* 0xffffff4800a87947 */ /* 0x000fea000383ffff */
.L_x_13605:
        /* <DEDUP_REMOVED lines=12> */
.L_x_15678:


//--------------------- .text._ZN7cutlass13device_kernelIN5flash11enable_sm90INS1_16FlashAttnFwdSm90INS1_25CollectiveMainloopFwdSm90ILi2EN4cute5tupleIJNS5_1CILi1EEES8_S8_EEENS6_IJNS7_ILi128EEENS7_ILi96EEENS7_ILi64EEEEEELi256ENS_6half_tEfNS_4arch4Sm90ELb1ELb0ELb1ELb0ELb1ELb0ELb0ELb1ELb0ELb1ELb0ELb0EEENS1_21CollectiveEpilogueFwdINS6_IJSA_NS7_ILi256EEESB_EEES9_SE_SG_Li256ELb0ELb1ELb0ELb0EEENS1_30DynamicPersistentTileSchedulerILi256ELi128ELb0ELb1ELb1EEEEEEEEEvNT_6ParamsE --------------------------
	.section	.text._ZN7cutlass13device_kernelIN5flash11enable_sm90INS1_16FlashAttnFwdSm90INS1_25CollectiveMainloopFwdSm90ILi2EN4cute5tupleIJNS5_1CILi1EEES8_S8_EEENS6_IJNS7_ILi128EEENS7_ILi96EEENS7_ILi64EEEEEELi256ENS_6half_tEfNS_4arch4Sm90ELb1ELb0ELb1ELb0ELb1ELb0ELb0ELb1ELb0ELb1ELb0ELb0EEENS1_21CollectiveEpilogueFwdINS6_IJSA_NS7_ILi256EEESB_EEES9_SE_SG_Li256ELb0ELb1ELb0ELb0EEENS1_30DynamicPersistentTileSchedulerILi256ELi128ELb0ELb1ELb1EEEEEEEEEvNT_6ParamsE,"ax",@progbits
	.align	128
.text._ZN7cutlass13device_kernelIN5flash11enable_sm90INS1_16FlashAttnFwdSm90INS1_25CollectiveMainloopFwdSm90ILi2EN4cute5tupleIJNS5_1CILi1EEES8_S8_EEENS6_IJNS7_ILi128EEENS7_ILi96EEENS7_ILi64EEEEEELi256ENS_6half_tEfNS_4arch4Sm90ELb1ELb0ELb1ELb0ELb1ELb0ELb0ELb1ELb0ELb1ELb0ELb0EEENS1_21CollectiveEpilogueFwdINS6_IJSA_NS7_ILi256EEESB_EEES9_SE_SG_Li256ELb0ELb1ELb0ELb0EEENS1_30DynamicPersistentTileSchedulerILi256ELi128ELb0ELb1ELb1EEEEEEEEEvNT_6ParamsE:
        .type           _ZN7cutlass13device_kernelIN5flash11enable_sm90INS1_16FlashAttnFwdSm90INS1_25CollectiveMainloopFwdSm90ILi2EN4cute5tupleIJNS5_1CILi1EEES8_S8_EEENS6_IJNS7_ILi128EEENS7_ILi96EEENS7_ILi64EEEEEELi256ENS_6half_tEfNS_4arch4Sm90ELb1ELb0ELb1ELb0ELb1ELb0ELb0ELb1ELb0ELb1ELb0ELb0EEENS1_21CollectiveEpilogueFwdINS6_IJSA_NS7_ILi256EEESB_EEES9_SE_SG_Li256ELb0ELb1ELb0ELb0EEENS1_30DynamicPersistentTileSchedulerILi256ELi128ELb0ELb1ELb1EEEEEEEEEvNT_6ParamsE,@function
        .size           _ZN7cutlass13device_kernelIN5flash11enable_sm90INS1_16FlashAttnFwdSm90INS1_25CollectiveMainloopFwdSm90ILi2EN4cute5tupleIJNS5_1CILi1EEES8_S8_EEENS6_IJNS7_ILi128EEENS7_ILi96EEENS7_ILi64EEEEEELi256ENS_6half_tEfNS_4arch4Sm90ELb1ELb0ELb1ELb0ELb1ELb0ELb0ELb1ELb0ELb1ELb0ELb0EEENS1_21CollectiveEpilogueFwdINS6_IJSA_NS7_ILi256EEESB_EEES9_SE_SG_Li256ELb0ELb1ELb0ELb0EEENS1_30DynamicPersistentTileSchedulerILi256ELi128ELb0ELb1ELb1EEEEEEEEEvNT_6ParamsE,(.L_x_15680 - _ZN7cutlass13device_kernelIN5flash11enable_sm90INS1_16FlashAttnFwdSm90INS1_25CollectiveMainloopFwdSm90ILi2EN4cute5tupleIJNS5_1CILi1EEES8_S8_EEENS6_IJNS7_ILi128EEENS7_ILi96EEENS7_ILi64EEEEEELi256ENS_6half_tEfNS_4arch4Sm90ELb1ELb0ELb1ELb0ELb1ELb0ELb0ELb1ELb0ELb1ELb0ELb0EEENS1_21CollectiveEpilogueFwdINS6_IJSA_NS7_ILi256EEESB_EEES9_SE_SG_Li256ELb0ELb1ELb0ELb0EEENS1_30DynamicPersistentTileSchedulerILi256ELi128ELb0ELb1ELb1EEEEEEEEEvNT_6ParamsE)
        .other          _ZN7cutlass13device_kernelIN5flash11enable_sm90INS1_16FlashAttnFwdSm90INS1_25CollectiveMainloopFwdSm90ILi2EN4cute5tupleIJNS5_1CILi1EEES8_S8_EEENS6_IJNS7_ILi128EEENS7_ILi96EEENS7_ILi64EEEEEELi256ENS_6half_tEfNS_4arch4Sm90ELb1ELb0ELb1ELb0ELb1ELb0ELb0ELb1ELb0ELb1ELb0ELb0EEENS1_21CollectiveEpilogueFwdINS6_IJSA_NS7_ILi256EEESB_EEES9_SE_SG_Li256ELb0ELb1ELb0ELb0EEENS1_30DynamicPersistentTileSchedulerILi256ELi128ELb0ELb1ELb1EEEEEEEEEvNT_6ParamsE,@"STO_CUDA_ENTRY STV_DEFAULT"
_ZN7cutlass13device_kernelIN5flash11enable_sm90INS1_16FlashAttnFwdSm90INS1_25CollectiveMainloopFwdSm90ILi2EN4cute5tupleIJNS5_1CILi1EEES8_S8_EEENS6_IJNS7_ILi128EEENS7_ILi96EEENS7_ILi64EEEEEELi256ENS_6half_tEfNS_4arch4Sm90ELb1ELb0ELb1ELb0ELb1ELb0ELb0ELb1ELb0ELb1ELb0ELb0EEENS1_21CollectiveEpilogueFwdINS6_IJSA_NS7_ILi256EEESB_EEES9_SE_SG_Li256ELb0ELb1ELb0ELb0EEENS1_30DynamicPersistentTileSchedulerILi256ELi128ELb0ELb1ELb1EEEEEEEEEvNT_6ParamsE:
        /* <DEDUP_REMOVED lines=45> */
.L_x_13606:
        /* <DEDUP_REMOVED lines=22> */
.L_x_13607:
        /* <DEDUP_REMOVED lines=18> */
.L_x_13608:
        /* <DEDUP_REMOVED lines=22> */
.L_x_13609:
        /* <DEDUP_REMOVED lines=23> */
.L_x_13610:
        /* <DEDUP_REMOVED lines=8> */
.L_x_13612:
[----:B------:R-:W-:-:S08]  /*08a0*/  NOP ;  /* 0x0000000000007918 */ /* 0x000fd00000000000 */
[----:B------:R-:W0:Y:S02]  /*08b0*/  USETMAXREG.TRY_ALLOC.CTAPOOL UP0, 0xe8 ;  /* 0x000000e8000079c8 */ /* 0x000e240008000600 */
[----:B0-----:R-:W-:-:S13]  /*08c0*/  PLOP3.LUT P0, PT, PT, PT, UP0, 0x80, 0x0 ;  /* 0x000000000000781c */ /* 0x001fda0003f0f008 */
[----:B------:R-:W-:Y:S05]  /*08d0*/  @!P0 BRA `(.L_x_13612) ;  /* 0xfffffffc00f08947 */ /* 0x000fea000383ffff */
[----:B------:R-:W0:Y:S01]  /*08e0*/  S2R R0, SR_TID.X ;  /* 0x0000000000007919 */ /* 0x000e220000002100 */
[----:B------:R-:W1:Y:S08]  /*08f0*/  S2UR UR4, SR_CTAID.X ;  /* 0x00000000000479c3 */ /* 0x000e700000002500 */
[----:B------:R-:W-:Y:S08]  /*0900*/  BAR.ARV 0x4, 0x180 ;  /* 0x0106000000007b1d */ /* 0x000ff00000002000 */
[----:B------:R-:W-:Y:S06]  /*0910*/  BAR.ARV 0x8, 0x180 ;  /* 0x0206000000007b1d */ /* 0x000fec0000002000 */
[----:B0-----:R-:W-:-:S04]  /*0920*/  SHF.R.U32.HI R0, RZ, 0x7, R0 ;  /* 0x00000007ff007819 */ /* 0x001fc80000011600 */
[----:B------:R-:W-:Y:S02]  /*0930*/  ISETP.NE.AND P0, PT, R0, 0x1, PT ;  /* 0x000000010000780c */ /* 0x000fe40003f05270 */
[----:B------:R-:W1:Y:S11]  /*0940*/  LDC R0, c[0x0][0xc38] ;  /* 0x00030e00ff007b82 */ /* 0x000e760000000800 */
[----:B------:R-:W-:Y:S06]  /*0950*/  @!P0 BAR.ARV 0x9, 0x100 ;  /* 0x0244000000008b1d */ /* 0x000fec0000002000 */
[----:B-1----:R-:W-:-:S13]  /*0960*/  ISETP.LE.AND P0, PT, R0, UR4, PT ;  /* 0x0000000400007c0c */ /* 0x002fda000bf03270 */
[----:B------:R-:W-:Y:S05]  /*0970*/  @P0 EXIT ;  /* 0x000000000000094d */ /* 0x000fea0003800000 */
[----:B------:R-:W0:Y:S01]  /*0980*/  S2R R2, SR_TID.X ;  /* 0x0000000000027919 */ /* 0x000e220000002100 */
[----:B------:R-:W-:Y:S01]  /*0990*/  ULOP3.LUT UR44, UR45, 0x1, URZ, 0xfc, !UPT ;  /* 0x000000012d2c7892 */ /* 0x000fe2000f8efc3f */
[----:B------:R-:W-:Y:S01]  /*09a0*/  UMOV UR38, URZ ;  /* 0x0000003f00267c82 */ /* 0x000fe20008000000 */
        /* <DEDUP_REMOVED lines=20> */
[----:B------:R-:W-:Y:S02]  /*0af0*/  LOP3.LUT R7, R10, 0xfffffffc, RZ, 0xc0, !PT ;  /* 0xfffffffc0a077812 */ /* 0x000fe400078ec0ff */
[----:B------:R-:W-:Y:S02]  /*0b00*/  LEA.HI R11, R11, R8, RZ, 0x3 ;  /* 0x000000080b0b7211 */ /* 0x000fe400078f18ff */
[----:B------:R-:W-:Y:S01]  /*0b10*/  SHF.R.S32.HI R207, RZ, 0x7, R0 ;  /* 0x00000007ffcf7819 */ /* 0x000fe20000011400 */
[----:B------:R-:W-:Y:S01]  /*0b20*/  IMAD.IADD R7, R214, 0x1, -R7 ;  /* 0x00000001d6077824 */ /* 0x000fe200078e0a07 */
[----:B------:R-:W-:Y:S02]  /*0b30*/  LEA.HI R3, R3, R214, RZ, 0x3 ;  /* 0x000000d603037211 */ /* 0x000fe400078f18ff */
[----:B------:R-:W-:-:S02]  /*0b40*/  LOP3.LUT R4, R4, 0xfffffc00, RZ, 0xc0, !PT ;  /* 0xfffffc0004047812 */ /* 0x000fc400078ec0ff */
[----:B------:R-:W-:Y:S02]  /*0b50*/  IADD3 R5, R214, -R5, RZ ;  /* 0x80000005d6057210 */ /* 0x000fe40007ffe0ff */
[----:B------:R-:W-:Y:S02]  /*0b60*/  LOP3.LUT R11, R11, 0xfffffff8, RZ, 0xc0, !PT ;  /* 0xfffffff80b0b7812 */ /* 0x000fe400078ec0ff */
[----:B------:R-:W-:Y:S01]  /*0b70*/  LEA.HI R0, R0, R207, RZ, 0x1 ;  /* 0x000000cf00007211 */ /* 0x000fe200078f08ff */
[----:B------:R-:W-:Y:S01]  /*0b80*/  IMAD R5, R5, 0x40, R4 ;  /* 0x0000004005057824 */ /* 0x000fe200078e0204 */
[----:B------:R-:W-:Y:S01]  /*0b90*/  LOP3.LUT R23, R3, 0xfffffff8, RZ, 0xc0, !PT ;  /* 0xfffffff803177812 */ /* 0x000fe200078ec0ff */
[----:B------:R-:W-:Y:S01]  /*0ba0*/  IMAD.IADD R8, R8, 0x1, -R11 ;  /* 0x0000000108087824 */ /* 0x000fe200078e0a0b */
[----:B------:R-:W-:Y:S01]  /*0bb0*/  LEA.HI R9, R9, R206, RZ, 0x5 ;  /* 0x000000ce09097211 */ /* 0x000fe200078f28ff */
[----:B------:R-:W-:Y:S01]  /*0bc0*/  IMAD R209, R2, 0x8, R5 ;  /* 0x0000000802d17824 */ /* 0x000fe200078e0205 */
[----:B------:R-:W-:Y:S01]  /*0bd0*/  LOP3.LUT R0, R0, 0x3fffffe, RZ, 0xc0, !PT ;  /* 0x03fffffe00007812 */ /* 0x000fe200078ec0ff */
[----:B------:R-:W-:Y:S01]  /*0be0*/  IMAD.IADD R23, R214, 0x1, -R23 ;  /* 0x00000001d6177824 */ /* 0x000fe200078e0a17 */
[----:B------:R-:W-:-:S02]  /*0bf0*/  SHF.R.S32.HI R9, RZ, 0x5, R9 ;  /* 0x00000005ff097819 */ /* 0x000fc40000011409 */
[----:B------:R-:W-:Y:S01]  /*0c00*/  LEA.HI R4, R7, R7, RZ, 0x1 ;  /* 0x0000000707047211 */ /* 0x000fe200078f08ff */
[----:B------:R-:W-:Y:S01]  /*0c10*/  IMAD.IADD R0, R207, 0x1, -R0 ;  /* 0x00000001cf007824 */ /* 0x000fe200078e0a00 */
[----:B------:R-:W-:Y:S01]  /*0c20*/  LEA R9, R9, R8, 0x4 ;  /* 0x0000000809097211 */ /* 0x000fe200078e20ff */
[----:B------:R-:W-:Y:S01]  /*0c30*/  IMAD.SHL.U32 R2, R23, 0x8, RZ ;  /* 0x0000000817027824 */ /* 0x000fe200078e00ff */
[----:B------:R-:W-:Y:S02]  /*0c40*/  LOP3.LUT R4, R4, 0x1ffffffe, RZ, 0xc0, !PT ;  /* 0x1ffffffe04047812 */ /* 0x000fe400078ec0ff */
[----:B------:R-:W-:Y:S01]  /*0c50*/  LEA R208, R0, R9, 0x6 ;  /* 0x0000000900d07211 */ /* 0x000fe200078e30ff */
[----:B------:R-:W-:Y:S01]  /*0c60*/  VIADD R19, R2, 0x40 ;  /* 0x0000004002137836 */ /* 0x000fe20000000000 */
[----:B------:R-:W-:Y:S01]  /*0c70*/  LOP3.LUT R17, R6, 0x7ffffffc, RZ, 0xc0, !PT ;  /* 0x7ffffffc06117812 */ /* 0x000fe200078ec0ff */
[C---:B------:R-:W-:Y:S01]  /*0c80*/  VIADD R18, R2.reuse, 0x80 ;  /* 0x0000008002127836 */ /* 0x040fe20000000000 */
[----:B------:R-:W-:Y:S01]  /*0c90*/  SHF.R.S32.HI R205, RZ, 0x3, R3 ;  /* 0x00000003ffcd7819 */ /* 0x000fe20000011403 */
[----:B------:R-:W-:Y:S01]  /*0ca0*/  VIADD R22, R2, 0xc0 ;  /* 0x000000c002167836 */ /* 0x000fe20000000000 */
[----:B------:R-:W-:Y:S01]  /*0cb0*/  SHF.R.S32.HI R213, RZ, 0x1f, R2 ;  /* 0x0000001fffd57819 */ /* 0x000fe20000011402 */
[----:B------:R-:W-:Y:S01]  /*0cc0*/  IMAD.IADD R7, R7, 0x1, -R4 ;  /* 0x0000000107077824 */ /* 0x000fe200078e0a04 */
[----:B------:R-:W-:-:S02]  /*0cd0*/  SHF.R.S32.HI R212, RZ, 0x1f, R19 ;  /* 0x0000001fffd47819 */ /* 0x000fc40000011413 */
[----:B------:R-:W-:Y:S01]  /*0ce0*/  SHF.R.S32.HI R211, RZ, 0x1f, R18 ;  /* 0x0000001fffd37819 */ /* 0x000fe20000011412 */
[----:B------:R-:W-:Y:S01]  /*0cf0*/  IMAD R16, R7, 0x8, R208 ;  /* 0x0000000807107824 */ /* 0x000fe200078e02d0 */
[----:B------:R-:W-:Y:S02]  /*0d00*/  SHF.R.S32.HI R210, RZ, 0x1f, R22 ;  /* 0x0000001fffd27819 */ /* 0x000fe40000011416 */
[----:B------:R-:W-:-:S07]  /*0d10*/  IADD3 R17, R206, -R17, RZ ;  /* 0x80000011ce117210 */ /* 0x000fce0007ffe0ff */
.L_x_13669:
        /* <DEDUP_REMOVED lines=21> */
.L_x_13613:
[----:B------:R-:W-:Y:S01]  /*0e70*/  ULDC UR8, c[0x0][0xc54] ;  /* 0x0003150000087ab9 */ /* 0x000fe20000000800 */
[----:B------:R-:W-:Y:S01]  /*0e80*/  UMOV UR4, UR9 ;  /* 0x0000000900047c82 */ /* 0x000fe20008000000 */
[----:B------:R-:W-:-:S11]  /*0e90*/  UISETP.NE.AND UP0, UPT, UR8, 0x1, UPT ;  /* 0x000000010800788c */ /* 0x000fd6000bf05270 */
[----:B------:R-:W-:Y:S02]  /*0ea0*/  @UP0 ULDC.64 UR10, c[0x0][0xc58] ;  /* 0x00031600000a0ab9 */ /* 0x000fe40000000a00 */
[----:B------:R-:W-:-:S04]  /*0eb0*/  UIMAD.WIDE.U32 UR6, UR9, UR10, URZ ;  /* 0x0000000a090672a5 */ /* 0x000fc8000f8e003f */
[----:B------:R-:W-:-:S04]  /*0ec0*/  @UP0 USHF.R.U32.HI UR4, URZ, UR11, UR7 ;  /* 0x0000000b3f040299 */ /* 0x000fc80008011607 */
[----:B------:R-:W-:-:S12]  /*0ed0*/  UIMAD UR6, UR4, UR8, URZ ;  /* 0x00000008040672a4 */ /* 0x000fd8000f8e023f */
.L_x_13614:
[----:B------:R-:W-:Y:S01]  /*0ee0*/  ULOP3.LUT UR4, URZ, UR4, URZ, 0x33, !UPT ;  /* 0x000000043f047292 */ /* 0x000fe2000f8e333f */
[----:B------:R-:W-:Y:S01]  /*0ef0*/  PLOP3.LUT P0, PT, PT, PT, PT, 0x80, 0x0 ;  /* 0x000000000000781c */ /* 0x000fe20003f0f070 */
[----:B------:R-:W-:Y:S01]  /*0f00*/  UIADD3 UR10, UR9, -UR6, URZ ;  /* 0x80000006090a7290 */ /* 0x000fe2000fffe03f */
[----:B------:R-:W-:Y:S01]  /*0f10*/  IMAD.MOV.U32 R3, RZ, RZ, RZ ;  /* 0x000000ffff037224 */ /* 0x000fe200078e00ff */
[----:B------:R-:W-:Y:S01]  /*0f20*/  ULDC UR7, c[0x0][0x448] ;  /* 0x0001120000077ab9 */ /* 0x000fe20000000800 */
[----:B------:R-:W-:Y:S01]  /*0f30*/  ULDC UR6, c[0x0][0xc3c] ;  /* 0x00030f0000067ab9 */ /* 0x000fe20000000800 */
[----:B------:R-:W-:Y:S01]  /*0f40*/  UISETP.NE.AND UP2, UPT, UR7, 0x1, UPT ;  /* 0x000000010700788c */ /* 0x000fe2000bf45270 */
[----:B------:R-:W-:Y:S01]  /*0f50*/  IMAD.MOV.U32 R4, RZ, RZ, RZ ;  /* 0x000000ffff047224 */ /* 0x000fe200078e00ff */
[----:B------:R-:W-:Y:S01]  /*0f60*/  UIADD3 UR4, UR4, UR6, URZ ;  /* 0x0000000604047290 */ /* 0x000fe2000fffe03f */
[----:B------:R-:W-:Y:S01]  /*0f70*/  IMAD.MOV.U32 R0, RZ, RZ, RZ ;  /* 0x000000ffff007224 */ /* 0x000fe200078e00ff */
[----:B------:R-:W-:Y:S01]  /*0f80*/  ULDC.64 UR12, c[0x0][0x418] ;  /* 0x00010600000c7ab9 */ /* 0x000fe20000000a00 */
[----:B------:R-:W-:Y:S01]  /*0f90*/  ULDC UR42, c[0x0][0x424] ;  /* 0x00010900002a7ab9 */ /* 0x000fe20000000800 */
[----:B------:R-:W-:Y:S01]  /*0fa0*/  UISETP.NE.U32.AND UP0, UPT, UR12, URZ, UPT ;  /* 0x0000003f0c00728c */ /* 0x000fe2000bf05070 */
[----:B------:R-:W-:Y:S01]  /*0fb0*/  CS2R R174, SRZ ;  /* 0x0000000000ae7805 */ /* 0x000fe2000001ff00 */
[----:B------:R-:W-:Y:S01]  /*0fc0*/  USHF.L.U32 UR43, UR4, 0x7, URZ ;  /* 0x00000007042b7899 */ /* 0x000fe2000800063f */
[----:B------:R-:W-:Y:S01]  /*0fd0*/  CS2R R148, SRZ ;  /* 0x0000000000947805 */ /* 0x000fe2000001ff00 */
[----:B------:R-:W-:Y:S01]  /*0fe0*/  UISETP.NE.AND.EX UP0, UPT, UR13, URZ, UPT, UP0 ;  /* 0x0000003f0d00728c */ /* 0x000fe2000bf05300 */
[----:B------:R-:W-:Y:S01]  /*0ff0*/  CS2R R172, SRZ ;  /* 0x0000000000ac7805 */ /* 0x000fe2000001ff00 */
[----:B------:R-:W-:Y:S01]  /*1000*/  UIADD3 UR4, UR43, 0x7f, URZ ;  /* 0x0000007f2b047890 */ /* 0x000fe2000fffe03f */
[----:B------:R-:W-:Y:S01]  /*1010*/  CS2R R144, SRZ ;  /* 0x0000000000907805 */ /* 0x000fe2000001ff00 */
[----:B------:R-:W-:Y:S01]  /*1020*/  ULDC UR8, c[0x0][0x288] ;  /* 0x0000a20000087ab9 */ /* 0x000fe20000000800 */
[----:B------:R-:W-:Y:S01]  /*1030*/  @UP2 ULDC UR6, c[0x0][0x44c] ;  /* 0x0001130000062ab9 */ /* 0x000fe20000000800 */
[----:B------:R-:W-:Y:S01]  /*1040*/  UIADD3 UR8, -UR8, 0x60, URZ ;  /* 0x0000006008087890 */ /* 0x000fe2000fffe13f */
[----:B------:R-:W-:Y:S01]  /*1050*/  CS2R R170, SRZ ;  /* 0x0000000000aa7805 */ /* 0x000fe2000001ff00 */
[----:B------:R-:W-:Y:S01]  /*1060*/  UIMAD.WIDE.U32 UR6, UR4, UR6, URZ ;  /* 0x00000006040672a5 */ /* 0x000fe2000f8e003f */
[----:B------:R-:W-:Y:S01]  /*1070*/  CS2R R140, SRZ ;  /* 0x00000000008c7805 */ /* 0x000fe2000001ff00 */
[----:B------:R-:W-:Y:S01]  /*1080*/  USEL UR42, UR42, 0x1, UP0 ;  /* 0x000000012a2a7887 */ /* 0x000fe20008000000 */
[----:B------:R-:W-:Y:S01]  /*1090*/  CS2R R128, SRZ ;  /* 0x0000000000807805 */ /* 0x000fe2000001ff00 */
[----:B------:R-:W-:Y:S01]  /*10a0*/  ULDC UR9, c[0x0][0x2f0] ;  /* 0x0000bc0000097ab9 */ /* 0x000fe20000000800 */
[----:B------:R-:W-:Y:S01]  /*10b0*/  @UP2 ULDC UR12, c[0x0][0x450] ;  /* 0x00011400000c2ab9 */ /* 0x000fe20000000800 */
[----:B------:R-:W-:Y:S01]  /*10c0*/  UIMAD UR8, UR42, UR9, UR8 ;  /* 0x000000092a0872a4 */ /* 0x000fe2000f8e0208 */
[----:B------:R-:W-:Y:S01]  /*10d0*/  CS2R R108, SRZ ;  /* 0x00000000006c7805 */ /* 0x000fe2000001ff00 */
[----:B------:R-:W-:Y:S01]  /*10e0*/  @UP2 USHF.R.U32.HI UR4, URZ, UR12, UR7 ;  /* 0x0000000c3f042299 */ /* 0x000fe20008011607 */
[----:B------:R-:W-:Y:S01]  /*10f0*/  CS2R R136, SRZ ;  /* 0x0000000000887805 */ /* 0x000fe2000001ff00 */
[----:B------:R-:W-:Y:S01]  /*1100*/  UIMAD UR6, UR42, UR9, 0x5f ;  /* 0x0000005f2a0674a4 */ /* 0x000fe2000f8e0209 */
[----:B------:R-:W-:Y:S01]  /*1110*/  CS2R R104, SRZ ;  /* 0x0000000000687805 */ /* 0x000fe2000001ff00 */
[----:B------:R-:W-:Y:S01]  /*1120*/  UIADD3 UR8, UR8, UR4, URZ ;  /* 0x0000000408087290 */ /* 0x000fe2000fffe03f */
[----:B------:R-:W-:Y:S01]  /*1130*/  CS2R R100, SRZ ;  /* 0x0000000000647805 */ /* 0x000fe2000001ff00 */
[----:B------:R-:W-:Y:S01]  /*1140*/  UIMAD.WIDE UR6, UR6, 0x2aaaaaab, URZ ;  /* 0x2aaaaaab060678a5 */ /* 0x000fe2000f8e023f */
[----:B------:R-:W-:Y:S01]  /*1150*/  CS2R R132, SRZ ;  /* 0x0000000000847805 */ /* 0x000fe2000001ff00 */
[----:B------:R-:W-:Y:S01]  /*1160*/  UIMAD.WIDE UR8, UR8, 0x2aaaaaab, URZ ;  /* 0x2aaaaaab080878a5 */ /* 0x000fe2000f8e023f */
[----:B------:R-:W-:Y:S01]  /*1170*/  CS2R R96, SRZ ;  /* 0x0000000000607805 */ /* 0x000fe2000001ff00 */
[----:B------:R-:W-:Y:S01]  /*1180*/  ULDC UR11, c[0x0][0xc54] ;  /* 0x00031500000b7ab9 */ /* 0x000fe20000000800 */
[----:B------:R-:W-:Y:S01]  /*1190*/  USHF.R.U32.HI UR4, URZ, 0x1f, UR7 ;  /* 0x0000001f3f047899 */ /* 0x000fe20008011607 */
[----:B------:R-:W-:Y:S01]  /*11a0*/  CS2R R92, SRZ ;  /* 0x00000000005c7805 */ /* 0x000fe2000001ff00 */
[----:B------:R-:W-:Y:S01]  /*11b0*/  UIMAD UR11, UR5, UR11, UR10 ;  /* 0x0000000b050b72a4 */ /* 0x000fe2000f8e020a */
[----:B------:R-:W-:Y:S01]  /*11c0*/  MOV R204, RZ ;  /* 0x000000ff00cc7202 */ /* 0x000fe20000000f00 */
[----:B------:R-:W-:Y:S01]  /*11d0*/  USHF.R.U32.HI UR5, URZ, 0x1f, UR9 ;  /* 0x0000001f3f057899 */ /* 0x000fe20008011609 */
[----:B------:R-:W-:Y:S01]  /*11e0*/  CS2R R88, SRZ ;  /* 0x0000000000587805 */ /* 0x000fe2000001ff00 */
[----:B------:R-:W-:Y:S01]  /*11f0*/  ULEA.HI.SX32 UR7, UR7, UR4, 0x1c ;  /* 0x0000000407077291 */ /* 0x000fe2000f8fe23f */
[----:B------:R-:W-:Y:S01]  /*1200*/  CS2R R84, SRZ ;  /* 0x0000000000547805 */ /* 0x000fe2000001ff00 */
[----:B------:R-:W-:Y:S01]  /*1210*/  ULEA.HI.SX32 UR9, UR9, UR5, 0x1c ;  /* 0x0000000509097291 */ /* 0x000fe2000f8fe23f */
[----:B------:R-:W-:Y:S01]  /*1220*/  CS2R R124, SRZ ;  /* 0x00000000007c7805 */ /* 0x000fe2000001ff00 */
[----:B------:R-:W-:Y:S01]  /*1230*/  ULDC UR39, c[0x0][0xc48] ;  /* 0x0003120000277ab9 */ /* 0x000fe20000000800 */
[----:B------:R-:W-:Y:S01]  /*1240*/  UMOV UR41, UR11 ;  /* 0x0000000b00297c82 */ /* 0x000fe20008000000 */
[----:B------:R-:W-:Y:S01]  /*1250*/  UISETP.LT.AND UP0, UPT, UR7, UR9, UPT ;  /* 0x000000090700728c */ /* 0x000fe2000bf01270 */
[----:B------:R-:W-:Y:S01]  /*1260*/  CS2R R80, SRZ ;  /* 0x0000000000507805 */ /* 0x000fe2000001ff00 */
[----:B------:R-:W-:Y:S01]  /*1270*/  UISETP.NE.AND UP1, UPT, UR39, 0x1, UPT ;  /* 0x000000012700788c */ /* 0x000fe2000bf25270 */
[----:B------:R-:W-:Y:S01]  /*1280*/  CS2R R76, SRZ ;  /* 0x00000000004c7805 */ /* 0x000fe2000001ff00 */
[----:B------:R-:W-:Y:S01]  /*1290*/  USEL UR40, UR7, UR9, UP0 ;  /* 0x0000000907287287 */ /* 0x000fe20008000000 */
[----:B------:R-:W-:Y:S01]  /*12a0*/  CS2R R176, SRZ ;  /* 0x0000000000b07805 */ /* 0x000fe2000001ff00 */
[----:B------:R-:W-:Y:S01]  /*12b0*/  UP2UR UR46, UPR, URZ, 0x4 ;  /* 0x000000043f2e7883 */ /* 0x000fe20008000000 */
[----:B------:R-:W-:Y:S01]  /*12c0*/  IMAD.MOV.U32 R200, RZ, RZ, RZ ;  /* 0x000000ffffc87224 */ /* 0x000fe200078e00ff */
[----:B------:R-:W-:Y:S01]  /*12d0*/  UISETP.GE.AND UP0, UPT, UR40, 0x1, UPT ;  /* 0x000000012800788c */ /* 0x000fe2000bf06270 */
[----:B------:R-:W-:-:S02]  /*12e0*/  CS2R R72, SRZ ;  /* 0x0000000000487805 */ /* 0x000fc4000001ff00 */
[----:B------:R-:W-:Y:S02]  /*12f0*/  CS2R R68, SRZ ;  /* 0x0000000000447805 */ /* 0x000fe4000001ff00 */
[----:B------:R-:W-:Y:S02]  /*1300*/  CS2R R198, SRZ ;  /* 0x0000000000c67805 */ /* 0x000fe4000001ff00 */
[----:B------:R-:W-:Y:S01]  /*1310*/  CS2R R64, SRZ ;  /* 0x0000000000407805 */ /* 0x000fe2000001ff00 */
[----:B------:R-:W-:Y:S01]  /*1320*/  @UP1 ULDC UR10, c[0x0][0xc4c] ;  /* 0x00031300000a1ab9 */ /* 0x000fe20000000800 */
[----:B------:R-:W-:Y:S01]  /*1330*/  PLOP3.LUT P1, PT, PT, PT, UP0, 0x80, 0x0 ;  /* 0x000000000000781c */ /* 0x000fe20003f2f008 */
[----:B------:R-:W-:Y:S01]  /*1340*/  UIMAD.WIDE.U32 UR4, UR11, UR10, URZ ;  /* 0x0000000a0b0472a5 */ /* 0x000fe2000f8e003f */
[----:B------:R-:W-:Y:S01]  /*1350*/  CS2R R60, SRZ ;  /* 0x00000000003c7805 */ /* 0x000fe2000001ff00 */
[----:B------:R-:W-:Y:S01]  /*1360*/  @UP1 ULDC UR6, c[0x0][0xc50] ;  /* 0x0003140000061ab9 */ /* 0x000fe20000000800 */
[----:B------:R-:W-:Y:S01]  /*1370*/  CS2R R56, SRZ ;  /* 0x0000000000387805 */ /* 0x000fe2000001ff00 */
[----:B------:R-:W-:Y:S01]  /*1380*/  @UP1 USHF.R.U32.HI UR41, URZ, UR6, UR5 ;  /* 0x000000063f291299 */ /* 0x000fe20008011605 */
[----:B------:R-:W-:-:S02]  /*1390*/  CS2R R52, SRZ ;  /* 0x0000000000347805 */ /* 0x000fc4000001ff00 */
[----:B------:R-:W-:Y:S02]  /*13a0*/  CS2R R196, SRZ ;  /* 0x0000000000c47805 */ /* 0x000fe4000001ff00 */
[----:B------:R-:W-:Y:S01]  /*13b0*/  CS2R R48, SRZ ;  /* 0x0000000000307805 */ /* 0x000fe2000001ff00 */
[----:B------:R-:W-:Y:S01]  /*13c0*/  UIADD3 UR4, -UR41, URZ, URZ ;  /* 0x0000003f29047290 */ /* 0x000fe2000fffe13f */
        /* <DEDUP_REMOVED lines=34> */
[----:B------:R-:W-:Y:S01]  /*15f0*/  CS2R R24, SRZ ;  /* 0x0000000000187805 */ /* 0x000fe2000001ff00 */
        /* <DEDUP_REMOVED lines=32> */
.L_x_13616:
        /* <DEDUP_REMOVED lines=10> */
.L_x_13733:
[----:B0-----:R-:W-:Y:S01]  /*18a0*/  IMAD.U32 R0, RZ, RZ, UR44 ;  /* 0x0000002cff007e24 */ /* 0x001fe2000f8e00ff */
[----:B------:R-:W-:Y:S05]  /*18b0*/  WARPSYNC.ALL ;  /* 0x0000000000007948 */ /* 0x000fea0003800000 */
[----:B------:R0:W-:Y:S01]  /*18c0*/  BAR.SYNC.DEFER_BLOCKING R7, 0x100 ;  /* 0x000400070000751d */ /* 0x0001e20000010000 */
[----:B------:R-:W-:-:S13]  /*18d0*/  ISETP.NE.AND P0, PT, R0, 0x3, PT ;  /* 0x000000030000780c */ /* 0x000fda0003f05270 */
[----:B0-----:R-:W-:Y:S05]  /*18e0*/  @!P0 BRA `(.L_x_13618) ;  /* 0x0000000000048947 */ /* 0x001fea0003800000 */
[----:B------:R-:W-:Y:S01]  /*18f0*/  BPT.TRAP 0x1 ;  /* 0x000000040000795c */ /* 0x000fe20000300000 */
.L_x_13618:
[----:B------:R-:W-:Y:S01]  /*1900*/  ULEA UR22, UR36, UR47, 0x3 ;  /* 0x0000002f24167291 */ /* 0x000fe2000f8e183f */
[----:B------:R-:W-:-:S04]  /*1910*/  MOV R8, UR37 ;  /* 0x0000002500087c02 */ /* 0x000fc80008000f00 */
[----:B------:R-:W-:-:S04]  /*1920*/  SHF.L.U32 R8, R8, 0x1f, RZ ;  /* 0x0000001f08087819 */ /* 0x000fc800000006ff */
[----:B------:R0:W1:Y:S01]  /*1930*/  SYNCS.PHASECHK.TRANS64.TRYWAIT P1, [UR22+0x22830], R8 ;  /* 0x02283008ff0075a7 */ /* 0x0000620008020156 */
[----:B------:R-:W-:Y:S05]  /*1940*/  @!P0 BRA `(.L_x_13619) ;  /* 0x0000000000048947 */ /* 0x000fea0003800000 */
[----:B------:R-:W-:Y:S01]  /*1950*/  BPT.TRAP 0x1 ;  /* 0x000000040000795c */ /* 0x000fe20000300000 */
.L_x_13619:
[----:B-1----:R-:W-:Y:S05]  /*1960*/  @P1 BRA `(.L_x_13620) ;  /* 0x0000000000081947 */ /* 0x002fea0003800000 */
[----:B------:R-:W1:Y:S02]  /*1970*/  SYNCS.PHASECHK.TRANS64.TRYWAIT P1, [UR22+0x22830], R8 ;  /* 0x02283008ff0075a7 */ /* 0x000e640008020156 */
[----:B-1----:R-:W-:Y:S05]  /*1980*/  @!P1 BRA `(.L_x_13621) ;  /* 0x000000e000e49947 */ /* 0x002fea0003800000 */
.L_x_13620:
        /* <DEDUP_REMOVED lines=38> */
.L_x_13622:
[----:B------:R-:W-:Y:S01]  /*1bf0*/  UISETP.NE.AND UP0, UPT, UR46, URZ, UPT ;  /* 0x0000003f2e00728c */ /* 0x000fe2000bf05270 */
[----:B------:R-:W-:Y:S01]  /*1c00*/  VIADD R4, R16, UR43 ;  /* 0x0000002b10047c36 */ /* 0x000fe20008000000 */
[----:B------:R-:W-:Y:S01]  /*1c10*/  ULDC UR11, c[0x0][0x2f0] ;  /* 0x0000bc00000b7ab9 */ /* 0x000fe20000000800 */
[----:B------:R-:W-:Y:S01]  /*1c20*/  ULDC UR7, c[0x0][0x9d8] ;  /* 0x0002760000077ab9 */ /* 0x000fe20000000800 */
[----:B------:R-:W-:Y:S01]  /*1c30*/  ULDC UR14, c[0x0][0x288] ;  /* 0x0000a200000e7ab9 */ /* 0x000fe20000000800 */
[----:B------:R-:W-:Y:S01]  /*1c40*/  FMUL.FTZ R27, R27, UR7 ;  /* 0x000000071b1b7c20 */ /* 0x000fe20008410000 */
[----:B------:R-:W-:Y:S01]  /*1c50*/  PLOP3.LUT P1, PT, PT, PT, UP0, 0x80, 0x0 ;  /* 0x000000000000781c */ /* 0x000fe20003f2f008 */
[----:B------:R-:W-:Y:S01]  /*1c60*/  FMUL.FTZ R26, R26, UR7 ;  /* 0x000000071a1a7c20 */ /* 0x000fe20008410000 */
[----:B------:R-:W-:Y:S01]  /*1c70*/  PLOP3.LUT P2, PT, PT, PT, UP0, 0x80, 0x0 ;  /* 0x000000000000781c */ /* 0x000fe20003f4f008 */
[----:B------:R-:W-:Y:S01]  /*1c80*/  FMUL.FTZ R30, R30, UR7 ;  /* 0x000000071e1e7c20 */ /* 0x000fe20008410000 */
[----:B------:R-:W-:Y:S01]  /*1c90*/  FMUL.FTZ R31, R31, UR7 ;  /* 0x000000071f1f7c20 */ /* 0x000fe20008410000 */
[----:B------:R-:W-:Y:S01]  /*1ca0*/  @UP0 ULDC UR6, c[0x0][0x44c] ;  /* 0x0001130000060ab9 */ /* 0x000fe20000000800 */
[----:B------:R-:W3:Y:S01]  /*1cb0*/  MUFU.TANH R20, R26 ;  /* 0x0000001a00147308 */ /* 0x000ee20000002400 */
[----:B------:R-:W-:Y:S01]  /*1cc0*/  FMUL.FTZ R34, R34, UR7 ;  /* 0x0000000722227c20 */ /* 0x000fe20008410000 */
[----:B------:R-:W-:Y:S01]  /*1cd0*/  FMUL.FTZ R35, R35, UR7 ;  /* 0x0000000723237c20 */ /* 0x000fe20008410000 */
[----:B------:R-:W-:Y:S01]  /*1ce0*/  FMUL.FTZ R25, R25, UR7 ;  /* 0x0000000719197c20 */ /* 0x000fe20008410000 */
[----:B------:R-:W-:Y:S01]  /*1cf0*/  FMUL.FTZ R38, R38, UR7 ;  /* 0x0000000726267c20 */ /* 0x000fe20008410000 */
[----:B------:R-:W-:Y:S01]  /*1d00*/  FMUL.FTZ R39, R39, UR7 ;  /* 0x0000000727277c20 */ /* 0x000fe20008410000 */
[----:B------:R-:W-:Y:S01]  /*1d10*/  FMUL.FTZ R28, R28, UR7 ;  /* 0x000000071c1c7c20 */ /* 0x000fe20008410000 */
[----:B-1----:R-:W-:Y:S01]  /*1d20*/  @P1 IMAD.HI.U32 R3, R4, UR6, RZ ;  /* 0x0000000604031c27 */ /* 0x002fe2000f8e00ff */
[----:B------:R-:W-:Y:S01]  /*1d30*/  @UP0 ULDC UR6, c[0x0][0x450] ;  /* 0x0001140000060ab9 */ /* 0x000fe20000000800 */
[----:B------:R-:W1:Y:S02]  /*1d40*/  MUFU.TANH R27, R27 ;  /* 0x0000001b001b7308 */ /* 0x000e640000002400 */
[----:B------:R-:W-:Y:S01]  /*1d50*/  FMUL.FTZ R42, R42, UR7 ;  /* 0x000000072a2a7c20 */ /* 0x000fe20008410000 */
[----:B------:R-:W-:Y:S01]  /*1d60*/  FMUL.FTZ R43, R43, UR7 ;  /* 0x000000072b2b7c20 */ /* 0x000fe20008410000 */
[----:B------:R-:W-:Y:S01]  /*1d70*/  @P2 SHF.R.U32.HI R4, RZ, UR6, R3 ;  /* 0x00000006ff042c19 */ /* 0x000fe20008011603 */
[----:B------:R-:W-:Y:S01]  /*1d80*/  UMOV UR6, 0xffffffa0 ;  /* 0xffffffa000067882 */ /* 0x000fe20000000000 */
[----:B------:R-:W-:Y:S01]  /*1d90*/  FMUL.FTZ R32, R32, UR7 ;  /* 0x0000000720207c20 */ /* 0x000fe20008410000 */
[----:B------:R-:W-:Y:S01]  /*1da0*/  UIMAD UR6, UR40, UR6, 0x60 ;  /* 0x00000060280674a4 */ /* 0x000fe2000f8e0206 */
[----:B------:R-:W-:Y:S01]  /*1db0*/  FMUL.FTZ R40, R40, UR7 ;  /* 0x0000000728287c20 */ /* 0x000fe20008410000 */
[----:B------:R-:W4:Y:S01]  /*1dc0*/  SHFL.IDX PT, R3, R4, 0x1, 0x1c1f ;  /* 0x003c1f0004037f89 */ /* 0x000f2200000e0000 */
[----:B------:R-:W5:Y:S01]  /*1dd0*/  MUFU.TANH R30, R30 ;  /* 0x0000001e001e7308 */ /* 0x000f620000002400 */
[----:B------:R-:W-:Y:S01]  /*1de0*/  UIMAD UR6, UR42, UR11, UR6 ;  /* 0x0000000b2a0672a4 */ /* 0x000fe2000f8e0206 */
[----:B------:R-:W-:Y:S01]  /*1df0*/  FMUL.FTZ R46, R46, UR7 ;  /* 0x000000072e2e7c20 */ /* 0x000fe20008410000 */
[----:B------:R-:W-:Y:S01]  /*1e00*/  FMUL.FTZ R41, R41, UR7 ;  /* 0x0000000729297c20 */ /* 0x000fe20008410000 */
[----:B------:R-:W-:Y:S01]  /*1e10*/  FMUL.FTZ R36, R36, UR7 ;  /* 0x0000000724247c20 */ /* 0x000fe20008410000 */
[----:B------:R-:W-:Y:S01]  /*1e20*/  FMUL.FTZ R47, R47, UR7 ;  /* 0x000000072f2f7c20 */ /* 0x000fe20008410000 */
[----:B------:R-:W-:Y:S01]  /*1e30*/  FMUL.FTZ R50, R50, UR7 ;  /* 0x0000000732327c20 */ /* 0x000fe20008410000 */
[----:B------:R-:W-:Y:S01]  /*1e40*/  IMAD.U32 R6, RZ, RZ, UR6 ;  /* 0x00000006ff067e24 */ /* 0x000fe2000f8e00ff */
[----:B------:R-:W-:Y:S01]  /*1e50*/  MUFU.TANH R31, R31 ;  /* 0x0000001f001f7308 */ /* 0x000fe20000002400 */
[----:B------:R-:W-:Y:S01]  /*1e60*/  FMUL.FTZ R51, R51, UR7 ;  /* 0x0000000733337c20 */ /* 0x000fe20008410000 */
[----:B------:R-:W-:Y:S01]  /*1e70*/  FMUL.FTZ R54, R54, UR7 ;  /* 0x0000000736367c20 */ /* 0x000fe20008410000 */
[----:B------:R-:W-:-:S02]  /*1e80*/  IMAD R5, R17, -0x2, R6 ;  /* 0xfffffffe11057824 */ /* 0x000fc400078e0206 */
[----:B------:R-:W-:Y:S01]  /*1e90*/  FMUL.FTZ R55, R55, UR7 ;  /* 0x0000000737377c20 */ /* 0x000fe20008410000 */
[----:B------:R-:W-:Y:S02]  /*1ea0*/  IMAD.U32 R6, RZ, RZ, UR14 ;  /* 0x0000000eff067e24 */ /* 0x000fe4000f8e00ff */
[----:B------:R-:W-:Y:S01]  /*1eb0*/  FMUL.FTZ R58, R58, UR7 ;  /* 0x000000073a3a7c20 */ /* 0x000fe20008410000 */
[----:B------:R-:W-:Y:S01]  /*1ec0*/  FMUL.FTZ R59, R59, UR7 ;  /* 0x000000073b3b7c20 */ /* 0x000fe20008410000 */
[----:B------:R-:W0:Y:S01]  /*1ed0*/  MUFU.TANH R34, R34 ;  /* 0x0000002200227308 */ /* 0x000e220000002400 */
[----:B------:R-:W-:Y:S01]  /*1ee0*/  FMUL.FTZ R62, R62, UR7 ;  /* 0x000000073e3e7c20 */ /* 0x000fe20008410000 */
[----:B------:R-:W-:Y:S01]  /*1ef0*/  IADD3 R6, R5, 0x1, -R6 ;  /* 0x0000000105067810 */ /* 0x000fe20007ffe806 */
[----:B------:R-:W-:Y:S01]  /*1f00*/  FMUL.FTZ R63, R63, UR7 ;  /* 0x000000073f3f7c20 */ /* 0x000fe20008410000 */
[----:B------:R-:W-:Y:S01]  /*1f10*/  FMUL.FTZ R66, R66, UR7 ;  /* 0x0000000742427c20 */ /* 0x000fe20008410000 */
[----:B------:R-:W-:Y:S01]  /*1f20*/  FMUL.FTZ R67, R67, UR7 ;  /* 0x0000000743437c20 */ /* 0x000fe20008410000 */
[----:B------:R-:W-:Y:S01]  /*1f30*/  FMUL.FTZ R70, R70, UR7 ;  /* 0x0000000746467c20 */ /* 0x000fe20008410000 */
[-CC-:B----4-:R-:W-:Y:S01]  /*1f40*/  VIADDMNMX R3, R3, R6.reuse, R5.reuse, PT ;  /* 0x0000000603037246 */ /* 0x190fe20003800105 */
[----:B------:R1:W-:Y:S01]  /*1f50*/  MUFU.TANH R11, R25 ;  /* 0x00000019000b7308 */ /* 0x0003e20000002400 */
[----:B------:R-:W-:Y:S01]  /*1f60*/  FMUL.FTZ R71, R71, UR7 ;  /* 0x0000000747477c20 */ /* 0x000fe20008410000 */
[----:B------:R-:W4:Y:S01]  /*1f70*/  SHFL.IDX PT, R4, R4, RZ, 0x1c1f ;  /* 0x001c1fff04047589 */ /* 0x000f2200000e0000 */
[C---:B------:R-:W-:Y:S01]  /*1f80*/  ISETP.GT.AND P1, PT, R3.reuse, RZ, PT ;  /* 0x000000ff0300720c */ /* 0x040fe20003f24270 */
[----:B------:R-:W-:Y:S01]  /*1f90*/  FMUL.FTZ R24, R24, UR7 ;  /* 0x0000000718187c20 */ /* 0x000fe20008410000 */
[----:B------:R-:W-:Y:S01]  /*1fa0*/  ISETP.GT.AND P2, PT, R3, 0x1, PT ;  /* 0x000000010300780c */ /* 0x000fe20003f44270 */
[----:B------:R-:W-:Y:S01]  /*1fb0*/  FMUL.FTZ R29, R29, UR7 ;  /* 0x000000071d1d7c20 */ /* 0x000fe20008410000 */
[----:B------:R-:W-:Y:S01]  /*1fc0*/  ISETP.GT.AND P3, PT, R3, 0x8, PT ;  /* 0x000000080300780c */ /* 0x000fe20003f64270 */
[----:B------:R-:W-:Y:S01]  /*1fd0*/  MUFU.TANH R35, R35 ;  /* 0x0000002300237308 */ /* 0x000fe20000002400 */
[----:B---3--:R-:W-:Y:S01]  /*1fe0*/  FSEL R20, R20, -INF , P1 ;  /* 0xff80000014147808 */ /* 0x008fe20000800000 */
[----:B------:R-:W-:Y:S01]  /*1ff0*/  FMUL.FTZ R33, R33, UR7 ;  /* 0x0000000721217c20 */ /* 0x000fe20008410000 */
[----:B-1----:R-:W-:Y:S01]  /*2000*/  FSEL R25, R27, -INF , P2 ;  /* 0xff8000001b197808 */ /* 0x002fe20001000000 */
[----:B------:R-:W-:Y:S01]  /*2010*/  FMUL.FTZ R37, R37, UR7 ;  /* 0x0000000725257c20 */ /* 0x000fe20008410000 */
[----:B------:R-:W-:Y:S01]  /*2020*/  ISETP.GT.AND P1, PT, R3, 0x9, PT ;  /* 0x000000090300780c */ /* 0x000fe20003f24270 */
[----:B------:R-:W-:Y:S01]  /*2030*/  ULDC UR10, c[0x0][0x988] ;  /* 0x00026200000a7ab9 */ /* 0x000fe20000000800 */
[----:B-----5:R-:W-:Y:S01]  /*2040*/  FSEL R26, R30, -INF , P3 ;  /* 0xff8000001e1a7808 */ /* 0x020fe20001800000 */
[----:B------:R-:W1:Y:S01]  /*2050*/  MUFU.TANH R38, R38 ;  /* 0x0000002600267308 */ /* 0x000e620000002400 */
[----:B------:R-:W-:Y:S01]  /*2060*/  FMNMX.FTZ R9, R20, R25, !PT ;  /* 0x0000001914097209 */ /* 0x000fe20007810000 */
[----:B------:R-:W-:Y:S01]  /*2070*/  FMUL.FTZ R49, R49, UR7 ;  /* 0x0000000731317c20 */ /* 0x000fe20008410000 */
[----:B------:R-:W-:Y:S01]  /*2080*/  ISETP.GT.AND P2, PT, R3, 0x10, PT ;  /* 0x000000100300780c */ /* 0x000fe20003f44270 */
[----:B------:R-:W-:Y:S01]  /*2090*/  FMUL.FTZ R44, R44, UR7 ;  /* 0x000000072c2c7c20 */ /* 0x000fe20008410000 */
[----:B------:R-:W-:Y:S01]  /*20a0*/  FMNMX.FTZ R9, R26, R9, !PT ;  /* 0x000000091a097209 */ /* 0x000fe20007810000 */
[----:B------:R-:W-:Y:S01]  /*20b0*/  FMUL.FTZ R45, R45, UR7 ;  /* 0x000000072d2d7c20 */ /* 0x000fe20008410000 */
[----:B0-----:R-:W-:Y:S01]  /*20c0*/  FSEL R30, R34, -INF , P2 ;  /* 0xff800000221e7808 */ /* 0x001fe20001000000 */
[----:B------:R0:W-:Y:S01]  /*20d0*/  MUFU.TANH R12, R28 ;  /* 0x0000001c000c7308 */ /* 0x0001e20000002400 */
[----:B------:R-:W-:Y:S01]  /*20e0*/  ISETP.GT.AND P2, PT, R3, 0x18, PT ;  /* 0x000000180300780c */ /* 0x000fe20003f44270 */
[----:B------:R-:W-:Y:S01]  /*20f0*/  FMUL.FTZ R48, R48, UR7 ;  /* 0x0000000730307c20 */ /* 0x000fe20008410000 */
[----:B----4-:R-:W-:Y:S01]  /*2100*/  VIADDMNMX R6, R4, R6, R5, PT ;  /* 0x0000000604067246 */ /* 0x010fe20003800105 */
[----:B------:R-:W-:Y:S01]  /*2110*/  FMUL.FTZ R52, R52, UR7 ;  /* 0x0000000734347c20 */ /* 0x000fe20008410000 */
[----:B------:R-:W-:Y:S01]  /*2120*/  FMUL.FTZ R53, R53, UR7 ;  /* 0x0000000735357c20 */ /* 0x000fe20008410000 */
[----:B------:R-:W-:Y:S01]  /*2130*/  FMUL.FTZ R56, R56, UR7 ;  /* 0x0000000738387c20 */ /* 0x000fe20008410000 */
[----:B------:R-:W-:Y:S01]  /*2140*/  ISETP.GT.AND P3, PT, R6, 0x8, PT ;  /* 0x000000080600780c */ /* 0x000fe20003f64270 */
[----:B------:R-:W-:Y:S01]  /*2150*/  MUFU.TANH R39, R39 ;  /* 0x0000002700277308 */ /* 0x000fe20000002400 */
[----:B0-----:R-:W-:Y:S01]  /*2160*/  FSEL R28, R31, -INF , P1 ;  /* 0xff8000001f1c7808 */ /* 0x001fe20000800000 */
[----:B------:R-:W-:Y:S01]  /*2170*/  FMUL.FTZ R57, R57, UR7 ;  /* 0x0000000739397c20 */ /* 0x000fe20008410000 */
[----:B------:R-:W-:Y:S01]  /*2180*/  ISETP.GT.AND P1, PT, R3, 0x11, PT ;  /* 0x000000110300780c */ /* 0x000fe20003f24270 */
[----:B------:R-:W-:Y:S01]  /*2190*/  FMUL.FTZ R60, R60, UR7 ;  /* 0x000000073c3c7c20 */ /* 0x000fe20008410000 */
[----:B------:R-:W-:Y:S01]  /*21a0*/  FMNMX.FTZ R9, R28, R9, !PT ;  /* 0x000000091c097209 */ /* 0x000fe20007810000 */
[----:B------:R-:W-:Y:S01]  /*21b0*/  FMUL.FTZ R61, R61, UR7 ;  /* 0x000000073d3d7c20 */ /* 0x000fe20008410000 */
[----:B-1----:R-:W-:Y:S01]  /*21c0*/  FSEL R34, R38, -INF , P2 ;  /* 0xff80000026227808 */ /* 0x002fe20001000000 */
[----:B------:R-:W0:Y:S01]  /*21d0*/  MUFU.TANH R42, R42 ;  /* 0x0000002a002a7308 */ /* 0x000e220000002400 */
[----:B------:R-:W-:Y:S01]  /*21e0*/  FMNMX.FTZ R9, R30, R9, !PT ;  /* 0x000000091e097209 */ /* 0x000fe20007810000 */
[----:B------:R-:W-:Y:S01]  /*21f0*/  FMUL.FTZ R64, R64, UR7 ;  /* 0x0000000740407c20 */ /* 0x000fe20008410000 */
[----:B------:R-:W-:Y:S01]  /*2200*/  ISETP.GT.AND P2, PT, R3, 0x20, PT ;  /* 0x000000200300780c */ /* 0x000fe20003f44270 */
[----:B------:R-:W-:Y:S01]  /*2210*/  FMUL.FTZ R65, R65, UR7 ;  /* 0x0000000741417c20 */ /* 0x000fe20008410000 */
[----:B------:R-:W-:Y:S01]  /*2220*/  FMUL.FTZ R68, R68, UR7 ;  /* 0x0000000744447c20 */ /* 0x000fe20008410000 */
[----:B------:R-:W-:Y:S01]  /*2230*/  FMUL.FTZ R69, R69, UR7 ;  /* 0x0000000745457c20 */ /* 0x000fe20008410000 */
[----:B------:R-:W-:Y:S01]  /*2240*/  UIADD3 UR6, UR22, 0x22840, URZ ;  /* 0x0002284016067890 */ /* 0x000fe2000fffe03f */
[----:B------:R1:W-:Y:S03]  /*2250*/  MUFU.TANH R15, R32 ;  /* 0x00000020000f7308 */ /* 0x0003e60000002400 */
[----:B------:R-:W-:-:S05]  /*2260*/  UPRMT UR6, UR50, 0x654, UR6 ;  /* 0x0000065432067896 */ /* 0x000fca0008000006 */
[----:B------:R-:W-:Y:S01]  /*2270*/  MUFU.TANH R43, R43 ;  /* 0x0000002b002b7308 */ /* 0x000fe20000002400 */
[----:B-1----:R-:W-:Y:S02]  /*2280*/  FSEL R32, R35, -INF , P1 ;  /* 0xff80000023207808 */ /* 0x002fe40000800000 */
[C---:B------:R-:W-:Y:S01]  /*2290*/  ISETP.GT.AND P1, PT, R3.reuse, 0x19, PT ;  /* 0x000000190300780c */ /* 0x040fe20003f24270 */
[----:B------:R-:W-:Y:S01]  /*22a0*/  SYNCS.ARRIVE.TRANS64.RED.A1T0 RZ, [UR6], RZ ;  /* 0x000000ffffff79a7 */ /* 0x000fe20008100406 */
[----:B------:R-:W-:Y:S02]  /*22b0*/  FMNMX.FTZ R9, R32, R9, !PT ;  /* 0x0000000920097209 */ /* 0x000fe40007810000 */
[----:B0-----:R-:W-:Y:S01]  /*22c0*/  FSEL R38, R42, -INF , P2 ;  /* 0xff8000002a267808 */ /* 0x001fe20001000000 */
[----:B------:R-:W-:Y:S01]  /*22d0*/  MUFU.TANH R72, R40 ;  /* 0x0000002800487308 */ /* 0x000fe20000002400 */
[----:B------:R-:W-:Y:S02]  /*22e0*/  FMNMX.FTZ R9, R34, R9, !PT ;  /* 0x0000000922097209 */ /* 0x000fe40007810000 */
[----:B------:R-:W-:-:S05]  /*22f0*/  ISETP.GT.AND P2, PT, R3, 0x28, PT ;  /* 0x000000280300780c */ /* 0x000fca0003f44270 */
[----:B------:R-:W0:Y:S08]  /*2300*/  MUFU.TANH R40, R46 ;  /* 0x0000002e00287308 */ /* 0x000e300000002400 */
[----:B------:R-:W-:Y:S08]  /*2310*/  MUFU.TANH R73, R41 ;  /* 0x0000002900497308 */ /* 0x000ff00000002400 */
[----:B------:R1:W-:Y:S01]  /*2320*/  MUFU.TANH R21, R36 ;  /* 0x0000002400157308 */ /* 0x0003e20000002400 */
[----:B0-----:R-:W-:-:S02]  /*2330*/  FSEL R40, R40, -INF , P2 ;  /* 0xff80000028287808 */ /* 0x001fc40001000000 */
[----:B------:R-:W-:-:S05]  /*2340*/  ISETP.GT.AND P2, PT, R3, 0x30, PT ;  /* 0x000000300300780c */ /* 0x000fca0003f44270 */
[----:B------:R-:W0:Y:S01]  /*2350*/  MUFU.TANH R41, R47 ;  /* 0x0000002f00297308 */ /* 0x000e220000002400 */
[----:B-1----:R-:W-:Y:S02]  /*2360*/  FSEL R36, R39, -INF , P1 ;  /* 0xff80000027247808 */ /* 0x002fe40000800000 */
[----:B------:R-:W-:Y:S02]  /*2370*/  ISETP.GT.AND P1, PT, R3, 0x21, PT ;  /* 0x000000210300780c */ /* 0x000fe40003f24270 */
[----:B------:R-:W-:Y:S02]  /*2380*/  FMNMX.FTZ R9, R36, R9, !PT ;  /* 0x0000000924097209 */ /* 0x000fe40007810000 */
[----:B------:R-:W-:Y:S01]  /*2390*/  FSEL R39, R43, -INF , P1 ;  /* 0xff8000002b277808 */ /* 0x000fe20000800000 */
[----:B------:R-:W1:Y:S01]  /*23a0*/  MUFU.TANH R50, R50 ;  /* 0x0000003200327308 */ /* 0x000e620000002400 */
[----:B------:R-:W-:Y:S02]  /*23b0*/  FMNMX.FTZ R10, R38, R9, !PT ;  /* 0x00000009260a7209 */ /* 0x000fe40007810000 */
[----:B------:R-:W-:-:S02]  /*23c0*/  ISETP.GT.AND P1, PT, R3, 0x29, PT ;  /* 0x000000290300780c */ /* 0x000fc40003f24270 */
[----:B------:R-:W-:-:S03]  /*23d0*/  FMNMX.FTZ R9, R39, R10, !PT ;  /* 0x0000000a27097209 */ /* 0x000fc60007810000 */
[----:B------:R-:W3:Y:S01]  /*23e0*/  MUFU.TANH R51, R51 ;  /* 0x0000003300337308 */ /* 0x000ee20000002400 */
[----:B0-----:R-:W-:Y:S02]  /*23f0*/  FSEL R41, R41, -INF , P1 ;  /* 0xff80000029297808 */ /* 0x001fe40000800000 */
[----:B------:R-:W-:Y:S02]  /*2400*/  FMNMX.FTZ R10, R40, R9, !PT ;  /* 0x00000009280a7209 */ /* 0x000fe40007810000 */
[----:B------:R-:W-:Y:S02]  /*2410*/  ISETP.GT.AND P1, PT, R3, 0x31, PT ;  /* 0x000000310300780c */ /* 0x000fe40003f24270 */
[----:B------:R-:W-:Y:S01]  /*2420*/  FMNMX.FTZ R9, R41, R10, !PT ;  /* 0x0000000a29097209 */ /* 0x000fe20007810000 */
[----:B------:R-:W0:Y:S01]  /*2430*/  MUFU.TANH R46, R54 ;  /* 0x00000036002e7308 */ /* 0x000e220000002400 */
[----:B-1----:R-:W-:Y:S02]  /*2440*/  FSEL R42, R50, -INF , P2 ;  /* 0xff800000322a7808 */ /* 0x002fe40001000000 */
[----:B------:R-:W-:-:S02]  /*2450*/  ISETP.GT.AND P2, PT, R3, 0x38, PT ;  /* 0x000000380300780c */ /* 0x000fc40003f44270 */
[----:B------:R-:W-:-:S03]  /*2460*/  FMNMX.FTZ R10, R42, R9, !PT ;  /* 0x000000092a0a7209 */ /* 0x000fc60007810000 */
[----:B------:R-:W1:Y:S01]  /*2470*/  MUFU.TANH R47, R55 ;  /* 0x00000037002f7308 */ /* 0x000e620000002400 */
[----:B---3--:R-:W-:Y:S02]  /*2480*/  FSEL R43, R51, -INF , P1 ;  /* 0xff800000332b7808 */ /* 0x008fe40000800000 */
[----:B------:R-:W-:Y:S02]  /*2490*/  ISETP.GT.AND P1, PT, R3, 0x39, PT ;  /* 0x000000390300780c */ /* 0x000fe40003f24270 */
[----:B------:R-:W-:-:S03]  /*24a0*/  FMNMX.FTZ R9, R43, R10, !PT ;  /* 0x0000000a2b097209 */ /* 0x000fc60007810000 */
[----:B------:R-:W3:Y:S01]  /*24b0*/  MUFU.TANH R58, R58 ;  /* 0x0000003a003a7308 */ /* 0x000ee20000002400 */
[----:B0-----:R-:W-:Y:S02]  /*24c0*/  FSEL R46, R46, -INF , P2 ;  /* 0xff8000002e2e7808 */ /* 0x001fe40001000000 */
[----:B------:R-:W-:Y:S02]  /*24d0*/  ISETP.GT.AND P2, PT, R3, 0x40, PT ;  /* 0x000000400300780c */ /* 0x000fe40003f44270 */
[----:B------:R-:W-:-:S03]  /*24e0*/  FMNMX.FTZ R10, R46, R9, !PT ;  /* 0x000000092e0a7209 */ /* 0x000fc60007810000 */
[----:B------:R-:W0:Y:S01]  /*24f0*/  MUFU.TANH R59, R59 ;  /* 0x0000003b003b7308 */ /* 0x000e220000002400 */
[----:B-1----:R-:W-:Y:S02]  /*2500*/  FSEL R47, R47, -INF , P1 ;  /* 0xff8000002f2f7808 */ /* 0x002fe40000800000 */
[----:B------:R-:W-:Y:S02]  /*2510*/  ISETP.GT.AND P1, PT, R3, 0x41, PT ;  /* 0x000000410300780c */ /* 0x000fe40003f24270 */
        /* <DEDUP_REMOVED lines=31> */
[----:B------:R-:W-:Y:S02]  /*2710*/  ISETP.GT.AND P1, PT, R6, RZ, PT ;  /* 0x000000ff0600720c */ /* 0x000fe40003f24270 */
[----:B------:R-:W-:-:S03]  /*2720*/  FMNMX.FTZ R10, R3, R10, !PT ;  /* 0x0000000a030a7209 */ /* 0x000fc60007810000 */
[----:B------:R-:W0:Y:S01]  /*2730*/  MUFU.TANH R33, R33 ;  /* 0x0000002100217308 */ /* 0x000e220000002400 */
[----:B-1----:R-:W-:Y:S01]  /*2740*/  FSEL R4, R24, -INF , P1 ;  /* 0xff80000018047808 */ /* 0x002fe20000800000 */
[----:B------:R-:W1:Y:S01]  /*2750*/  SHFL.BFLY PT, R9, R10, 0x2, 0x1f ;  /* 0x0c401f000a097f89 */ /* 0x000e6200000e0000 */
[----:B------:R-:W-:-:S05]  /*2760*/  ISETP.GT.AND P1, PT, R6, 0x9, PT ;  /* 0x000000090600780c */ /* 0x000fca0003f24270 */
[----:B------:R-:W4:Y:S08]  /*2770*/  MUFU.TANH R37, R37 ;  /* 0x0000002500257308 */ /* 0x000f300000002400 */
[----:B------:R5:W-:Y:S08]  /*2780*/  MUFU.TANH R66, R49 ;  /* 0x0000003100427308 */ /* 0x000bf00000002400 */
[----:B------:R2:W2:Y:S01]  /*2790*/  MUFU.TANH R35, R44 ;  /* 0x0000002c00237308 */ /* 0x0004a20000002400 */
[----:B-1----:R-:W-:-:S05]  /*27a0*/  FMNMX.FTZ R9, R10, R9, !PT ;  /* 0x000000090a097209 */ /* 0x002fca0007810000 */
[----:B------:R-:W1:Y:S02]  /*27b0*/  SHFL.BFLY PT, R10, R9, 0x1, 0x1f ;  /* 0x0c201f00090a7f89 */ /* 0x000e6400000e0000 */
[----:B------:R-:W2:Y:S08]  /*27c0*/  MUFU.TANH R45, R45 ;  /* 0x0000002d002d7308 */ /* 0x000eb00000002400 */
[----:B------:R-:W2:Y:S08]  /*27d0*/  MUFU.TANH R63, R48 ;  /* 0x00000030003f7308 */ /* 0x000eb00000002400 */
[----:B------:R-:W2:Y:S01]  /*27e0*/  MUFU.TANH R52, R52 ;  /* 0x0000003400347308 */ /* 0x000ea20000002400 */
[----:B-1----:R-:W-:-:S07]  /*27f0*/  FMNMX.FTZ R5, R9, R10, !PT ;  /* 0x0000000a09057209 */ /* 0x002fce0007810000 */
[----:B------:R-:W1:Y:S01]  /*2800*/  MUFU.TANH R53, R53 ;  /* 0x0000003500357308 */ /* 0x000e620000002400 */
[----:B------:R-:W-:Y:S02]  /*2810*/  FSEL R9, R11, -INF , P2 ;  /* 0xff8000000b097808 */ /* 0x000fe40001000000 */
[----:B------:R-:W-:Y:S02]  /*2820*/  FSEL R10, R12, -INF , P3 ;  /* 0xff8000000c0a7808 */ /* 0x000fe40001800000 */
[----:B------:R-:W-:Y:S02]  /*2830*/  FMNMX.FTZ R13, R4, R9, !PT ;  /* 0x00000009040d7209 */ /* 0x000fe40007810000 */
[----:B------:R-:W-:Y:S01]  /*2840*/  ISETP.GT.AND P2, PT, R6, 0x10, PT ;  /* 0x000000100600780c */ /* 0x000fe20003f44270 */
[----:B------:R-:W1:Y:S01]  /*2850*/  MUFU.TANH R56, R56 ;  /* 0x0000003800387308 */ /* 0x000e620000002400 */
[----:B---3--:R-:W-:Y:S02]  /*2860*/  FSEL R11, R29, -INF , P1 ;  /* 0xff8000001d0b7808 */ /* 0x008fe40000800000 */
[----:B------:R-:W-:-:S02]  /*2870*/  FMNMX.FTZ R14, R10, R13, !PT ;  /* 0x0000000d0a0e7209 */ /* 0x000fc40007810000 */
[----:B------:R-:W-:Y:S02]  /*2880*/  FSEL R12, R15, -INF , P2 ;  /* 0xff8000000f0c7808 */ /* 0x000fe40001000000 */
[C---:B------:R-:W-:Y:S01]  /*2890*/  ISETP.GT.AND P1, PT, R6.reuse, 0x11, PT ;  /* 0x000000110600780c */ /* 0x040fe20003f24270 */
[----:B------:R-:W3:Y:S01]  /*28a0*/  MUFU.TANH R57, R57 ;  /* 0x0000003900397308 */ /* 0x000ee20000002400 */
[----:B------:R-:W-:Y:S01]  /*28b0*/  FMNMX.FTZ R15, R11, R14, !PT ;  /* 0x0000000e0b0f7209 */ /* 0x000fe20007810000 */
[C---:B------:R-:W-:Y:S01]  /*28c0*/  FMUL.FTZ R14, R5.reuse, UR10 ;  /* 0x0000000a050e7c20 */ /* 0x040fe20008410000 */
[----:B------:R-:W-:Y:S02]  /*28d0*/  FSETP.NEU.FTZ.AND P2, PT, R5, -INF , PT ;  /* 0xff8000000500780b */ /* 0x000fe40003f5d000 */
[----:B------:R-:W-:Y:S02]  /*28e0*/  ISETP.GT.AND P3, PT, R6, 0x18, PT ;  /* 0x000000180600780c */ /* 0x000fe40003f64270 */
[----:B0-----:R-:W-:Y:S01]  /*28f0*/  FSEL R13, R33, -INF , P1 ;  /* 0xff800000210d7808 */ /* 0x001fe20000800000 */
[----:B------:R-:W0:Y:S01]  /*2900*/  MUFU.TANH R60, R60 ;  /* 0x0000003c003c7308 */ /* 0x000e220000002400 */
[----:B------:R-:W-:-:S02]  /*2910*/  FMNMX.FTZ R24, R12, R15, !PT ;  /* 0x0000000f0c187209 */ /* 0x000fc40007810000 */
[----:B-----5:R-:W-:Y:S02]  /*2920*/  FSEL R49, R14, RZ, P2 ;  /* 0x000000ff0e317208 */ /* 0x020fe40001000000 */
[----:B------:R-:W-:Y:S02]  /*2930*/  FSEL R14, R21, -INF , P3 ;  /* 0xff800000150e7808 */ /* 0x000fe40001800000 */
[----:B------:R-:W-:Y:S01]  /*2940*/  ISETP.GT.AND P1, PT, R6, 0x19, PT ;  /* 0x000000190600780c */ /* 0x000fe20003f24270 */
[--C-:B------:R-:W-:Y:S01]  /*2950*/  FFMA.FTZ R29, R20, UR10, -R49.reuse ;  /* 0x0000000a141d7c23 */ /* 0x100fe20008010831 */
[----:B------:R-:W-:Y:S01]  /*2960*/  FMNMX.FTZ R21, R13, R24, !PT ;  /* 0x000000180d157209 */ /* 0x000fe20007810000 */
[--C-:B------:R-:W-:Y:S01]  /*2970*/  FFMA.FTZ R31, R25, UR10, -R49.reuse ;  /* 0x0000000a191f7c23 */ /* 0x100fe20008010831 */
[----:B------:R-:W-:Y:S01]  /*2980*/  ISETP.GT.AND P2, PT, R6, 0x20, PT ;  /* 0x000000200600780c */ /* 0x000fe20003f44270 */
[----:B------:R5:W-:Y:S01]  /*2990*/  MUFU.EX2 R153, R29 ;  /* 0x0000001d00997308 */ /* 0x000be20000000800 */
[----:B----4-:R-:W-:Y:S01]  /*29a0*/  FSEL R15, R37, -INF , P1 ;  /* 0xff800000250f7808 */ /* 0x010fe20000800000 */
[--C-:B------:R-:W-:Y:S01]  /*29b0*/  FFMA.FTZ R33, R26, UR10, -R49.reuse ;  /* 0x0000000a1a217c23 */ /* 0x100fe20008010831 */
[----:B------:R-:W-:Y:S01]  /*29c0*/  FMNMX.FTZ R24, R14, R21, !PT ;  /* 0x000000150e187209 */ /* 0x000fe20007810000 */
[--C-:B------:R-:W-:Y:S01]  /*29d0*/  FFMA.FTZ R37, R30, UR10, -R49.reuse ;  /* 0x0000000a1e257c23 */ /* 0x100fe20008010831 */
[----:B------:R-:W-:Y:S01]  /*29e0*/  ISETP.GT.AND P1, PT, R6, 0x21, PT ;  /* 0x000000210600780c */ /* 0x000fe20003f24270 */
[--C-:B------:R-:W-:Y:S01]  /*29f0*/  FFMA.FTZ R38, R38, UR10, -R49.reuse ;  /* 0x0000000a26267c23 */ /* 0x100fe20008010831 */
[----:B------:R-:W-:Y:S01]  /*2a00*/  FSEL R20, R72, -INF , P2 ;  /* 0xff80000048147808 */ /* 0x000fe20001000000 */
[----:B------:R4:W-:Y:S01]  /*2a10*/  MUFU.EX2 R48, R31 ;  /* 0x0000001f00307308 */ /* 0x0009e20000000800 */
[----:B------:R-:W-:Y:S01]  /*2a20*/  FMNMX.FTZ R27, R15, R24, !PT ;  /* 0x000000180f1b7209 */ /* 0x000fe20007810000 */
[--C-:B------:R-:W-:Y:S01]  /*2a30*/  FFMA.FTZ R40, R40, UR10, -R49.reuse ;  /* 0x0000000a28287c23 */ /* 0x100fe20008010831 */
[----:B------:R-:W-:Y:S01]  /*2a40*/  ISETP.GT.AND P2, PT, R6, 0x28, PT ;  /* 0x000000280600780c */ /* 0x000fe20003f44270 */
[--C-:B------:R-:W-:Y:S01]  /*2a50*/  FFMA.FTZ R41, R41, UR10, -R49.reuse ;  /* 0x0000000a29297c23 */ /* 0x100fe20008010831 */
[----:B------:R-:W-:Y:S01]  /*2a60*/  FSEL R21, R73, -INF , P1 ;  /* 0xff80000049157808 */ /* 0x000fe20000800000 */
[--C-:B------:R-:W-:Y:S01]  /*2a70*/  FFMA.FTZ R42, R42, UR10, -R49.reuse ;  /* 0x0000000a2a2a7c23 */ /* 0x100fe20008010831 */
[----:B--2---:R-:W-:Y:S01]  /*2a80*/  FMNMX.FTZ R44, R20, R27, !PT ;  /* 0x0000001b142c7209 */ /* 0x004fe20007810000 */
[----:B------:R-:W2:Y:S01]  /*2a90*/  MUFU.TANH R61, R61 ;  /* 0x0000003d003d7308 */ /* 0x000ea20000002400 */
[----:B------:R-:W-:Y:S01]  /*2aa0*/  ISETP.GT.AND P1, PT, R6, 0x29, PT ;  /* 0x000000290600780c */ /* 0x000fe20003f24270 */
[--C-:B------:R-:W-:Y:S01]  /*2ab0*/  FFMA.FTZ R43, R43, UR10, -R49.reuse ;  /* 0x0000000a2b2b7c23 */ /* 0x100fe20008010831 */
[----:B------:R-:W-:Y:S01]  /*2ac0*/  FSEL R24, R35, -INF , P2 ;  /* 0xff80000023187808 */ /* 0x000fe20001000000 */
[--C-:B------:R-:W-:Y:S01]  /*2ad0*/  FFMA.FTZ R35, R28, UR10, -R49.reuse ;  /* 0x0000000a1c237c23 */ /* 0x100fe20008010831 */
[----:B------:R-:W-:Y:S01]  /*2ae0*/  FMNMX.FTZ R27, R21, R44, !PT ;  /* 0x0000002c151b7209 */ /* 0x000fe20007810000 */
[--C-:B------:R-:W-:Y:S01]  /*2af0*/  FFMA.FTZ R46, R46, UR10, -R49.reuse ;  /* 0x0000000a2e2e7c23 */ /* 0x100fe20008010831 */
[----:B------:R-:W-:Y:S01]  /*2b00*/  ISETP.GT.AND P2, PT, R6, 0x30, PT ;  /* 0x000000300600780c */ /* 0x000fe20003f44270 */
[----:B------:R-:W2:Y:S01]  /*2b10*/  MUFU.TANH R64, R64 ;  /* 0x0000004000407308 */ /* 0x000ea20000002400 */
[----:B------:R-:W-:Y:S01]  /*2b20*/  FSEL R25, R45, -INF , P1 ;  /* 0xff8000002d197808 */ /* 0x000fe20000800000 */
[--C-:B------:R-:W-:Y:S01]  /*2b30*/  FFMA.FTZ R45, R32, UR10, -R49.reuse ;  /* 0x0000000a202d7c23 */ /* 0x100fe20008010831 */
[----:B------:R-:W-:Y:S01]  /*2b40*/  FMNMX.FTZ R44, R24, R27, !PT ;  /* 0x0000001b182c7209 */ /* 0x000fe20007810000 */
[--C-:B------:R-:W-:Y:S01]  /*2b50*/  FFMA.FTZ R47, R47, UR10, -R49.reuse ;  /* 0x0000000a2f2f7c23 */ /* 0x100fe20008010831 */
[----:B------:R-:W-:Y:S01]  /*2b60*/  ISETP.GT.AND P1, PT, R6, 0x31, PT ;  /* 0x000000310600780c */ /* 0x000fe20003f24270 */
[--C-:B------:R-:W-:Y:S01]  /*2b70*/  FFMA.FTZ R50, R50, UR10, -R49.reuse ;  /* 0x0000000a32327c23 */ /* 0x100fe20008010831 */
[----:B------:R-:W-:Y:S01]  /*2b80*/  FSEL R26, R63, -INF , P2 ;  /* 0xff8000003f1a7808 */ /* 0x000fe20001000000 */
[----:B------:R3:W-:Y:S01]  /*2b90*/  MUFU.EX2 R155, R33 ;  /* 0x00000021009b7308 */ /* 0x0007e20000000800 */
[----:B-----5:R-:W-:Y:S01]  /*2ba0*/  FMNMX.FTZ R29, R25, R44, !PT ;  /* 0x0000002c191d7209 */ /* 0x020fe20007810000 */
[--C-:B------:R-:W-:Y:S01]  /*2bb0*/  FFMA.FTZ R51, R51, UR10, -R49.reuse ;  /* 0x0000000a33337c23 */ /* 0x100fe20008010831 */
[----:B------:R-:W-:Y:S01]  /*2bc0*/  ISETP.GT.AND P2, PT, R6, 0x38, PT ;  /* 0x000000380600780c */ /* 0x000fe20003f44270 */
[--C-:B------:R-:W-:Y:S01]  /*2bd0*/  FFMA.FTZ R54, R54, UR10, -R49.reuse ;  /* 0x0000000a36367c23 */ /* 0x100fe20008010831 */
[----:B------:R-:W-:Y:S01]  /*2be0*/  FSEL R27, R66, -INF , P1 ;  /* 0xff800000421b7808 */ /* 0x000fe20000800000 */
[--C-:B------:R-:W-:Y:S01]  /*2bf0*/  FFMA.FTZ R55, R55, UR10, -R49.reuse ;  /* 0x0000000a37377c23 */ /* 0x100fe20008010831 */
[----:B------:R-:W-:Y:S01]  /*2c00*/  FMNMX.FTZ R44, R26, R29, !PT ;  /* 0x0000001d1a2c7209 */ /* 0x000fe20007810000 */
[----:B------:R-:W5:Y:S01]  /*2c10*/  MUFU.TANH R65, R65 ;  /* 0x0000004100417308 */ /* 0x000f620000002400 */
[----:B------:R-:W-:Y:S01]  /*2c20*/  ISETP.GT.AND P1, PT, R6, 0x39, PT ;  /* 0x000000390600780c */ /* 0x000fe20003f24270 */
[--C-:B------:R-:W-:Y:S01]  /*2c30*/  FFMA.FTZ R58, R58, UR10, -R49.reuse ;  /* 0x0000000a3a3a7c23 */ /* 0x100fe20008010831 */
[----:B------:R-:W-:Y:S01]  /*2c40*/  FSEL R28, R52, -INF , P2 ;  /* 0xff800000341c7808 */ /* 0x000fe20001000000 */
[--C-:B------:R-:W-:Y:S01]  /*2c50*/  FFMA.FTZ R59, R59, UR10, -R49.reuse ;  /* 0x0000000a3b3b7c23 */ /* 0x100fe20008010831 */
[----:B----4-:R-:W-:Y:S01]  /*2c60*/  FMNMX.FTZ R31, R27, R44, !PT ;  /* 0x0000002c1b1f7209 */ /* 0x010fe20007810000 */
[--C-:B------:R-:W-:Y:S01]  /*2c70*/  FFMA.FTZ R62, R62, UR10, -R49.reuse ;  /* 0x0000000a3e3e7c23 */ /* 0x100fe20008010831 */
[----:B------:R-:W-:Y:S01]  /*2c80*/  ISETP.GT.AND P2, PT, R6, 0x40, PT ;  /* 0x000000400600780c */ /* 0x000fe20003f44270 */
[----:B------:R-:W4:Y:S01]  /*2c90*/  MUFU.TANH R68, R68 ;  /* 0x0000004400447308 */ /* 0x000f220000002400 */
[----:B-1----:R-:W-:Y:S01]  /*2ca0*/  FSEL R29, R53, -INF , P1 ;  /* 0xff800000351d7808 */ /* 0x002fe20000800000 */
[--C-:B------:R-:W-:Y:S01]  /*2cb0*/  FFMA.FTZ R53, R34, UR10, -R49.reuse ;  /* 0x0000000a22357c23 */ /* 0x100fe20008010831 */
[----:B------:R-:W-:Y:S01]  /*2cc0*/  FMNMX.FTZ R44, R28, R31, !PT ;  /* 0x0000001f1c2c7209 */ /* 0x000fe20007810000 */
[----:B------:R-:W-:Y:S01]  /*2cd0*/  FFMA.FTZ R3, R3, UR10, -R49 ;  /* 0x0000000a03037c23 */ /* 0x000fe20008010831 */
[----:B------:R-:W-:-:S02]  /*2ce0*/  ISETP.GT.AND P1, PT, R6, 0x41, PT ;  /* 0x000000410600780c */ /* 0x000fc40003f24270 */
[----:B------:R-:W-:Y:S01]  /*2cf0*/  FSEL R30, R56, -INF , P2 ;  /* 0xff800000381e7808 */ /* 0x000fe20001000000 */
[----:B------:R1:W-:Y:S01]  /*2d00*/  MUFU.EX2 R52, R35 ;  /* 0x0000002300347308 */ /* 0x0003e20000000800 */
[----:B---3--:R-:W-:Y:S02]  /*2d10*/  FMNMX.FTZ R33, R29, R44, !PT ;  /* 0x0000002c1d217209 */ /* 0x008fe40007810000 */
[----:B------:R-:W-:Y:S02]  /*2d20*/  ISETP.GT.AND P2, PT, R6, 0x48, PT ;  /* 0x000000480600780c */ /* 0x000fe40003f44270 */
[----:B------:R-:W-:Y:S01]  /*2d30*/  FSEL R31, R57, -INF , P1 ;  /* 0xff800000391f7808 */ /* 0x000fe20000800000 */
[----:B------:R-:W-:Y:S01]  /*2d40*/  FFMA.FTZ R57, R36, UR10, -R49 ;  /* 0x0000000a24397c23 */ /* 0x000fe20008010831 */
[----:B------:R-:W-:Y:S01]  /*2d50*/  FMNMX.FTZ R44, R30, R33, !PT ;  /* 0x000000211e2c7209 */ /* 0x000fe20007810000 */
[----:B------:R-:W3:Y:S01]  /*2d60*/  MUFU.TANH R69, R69 ;  /* 0x0000004500457308 */ /* 0x000ee20000002400 */
[----:B------:R-:W-:-:S02]  /*2d70*/  ISETP.GT.AND P1, PT, R6, 0x49, PT ;  /* 0x000000490600780c */ /* 0x000fc40003f24270 */
[----:B0-----:R-:W-:Y:S02]  /*2d80*/  FSEL R32, R60, -INF , P2 ;  /* 0xff8000003c207808 */ /* 0x001fe40001000000 */
[----:B-1----:R-:W-:Y:S02]  /*2d90*/  FMNMX.FTZ R35, R31, R44, !PT ;  /* 0x0000002c1f237209 */ /* 0x002fe40007810000 */
[----:B------:R-:W-:Y:S01]  /*2da0*/  ISETP.GT.AND P2, PT, R6, 0x50, PT ;  /* 0x000000500600780c */ /* 0x000fe20003f44270 */
[----:B------:R0:W-:Y:S01]  /*2db0*/  MUFU.EX2 R157, R37 ;  /* 0x00000025009d7308 */ /* 0x0001e20000000800 */
[----:B--2---:R-:W-:Y:S02]  /*2dc0*/  FSEL R33, R61, -INF , P1 ;  /* 0xff8000003d217808 */ /* 0x004fe40000800000 */
[----:B------:R-:W-:Y:S02]  /*2dd0*/  FMNMX.FTZ R44, R32, R35, !PT ;  /* 0x00000023202c7209 */ /* 0x000fe40007810000 */
[----:B------:R-:W-:-:S02]  /*2de0*/  ISETP.GT.AND P1, PT, R6, 0x51, PT ;  /* 0x000000510600780c */ /* 0x000fc40003f24270 */
[----:B------:R-:W-:Y:S01]  /*2df0*/  FSEL R34, R64, -INF , P2 ;  /* 0xff80000040227808 */ /* 0x000fe20001000000 */
[----:B------:R1:W-:Y:S01]  /*2e00*/  MUFU.EX2 R56, R45 ;  /* 0x0000002d00387308 */ /* 0x0003e20000000800 */
[----:B0-----:R-:W-:Y:S01]  /*2e10*/  FMNMX.FTZ R37, R33, R44, !PT ;  /* 0x0000002c21257209 */ /* 0x001fe20007810000 */
[----:B------:R-:W-:Y:S01]  /*2e20*/  FADD.FTZ R64, R153, R48 ;  /* 0x0000003099407221 */ /* 0x000fe20000010000 */
[----:B------:R-:W-:Y:S02]  /*2e30*/  ISETP.GT.AND P2, PT, R6, 0x58, PT ;  /* 0x000000580600780c */ /* 0x000fe40003f44270 */
[----:B-----5:R-:W-:Y:S02]  /*2e40*/  FSEL R35, R65, -INF , P1 ;  /* 0xff80000041237808 */ /* 0x020fe40000800000 */
[----:B------:R-:W-:Y:S01]  /*2e50*/  FMNMX.FTZ R44, R34, R37, !PT ;  /* 0x00000025222c7209 */ /* 0x000fe20007810000 */
[----:B------:R-:W-:Y:S01]  /*2e60*/  MUFU.EX2 R161, R38 ;  /* 0x0000002600a17308 */ /* 0x000fe20000000800 */
[----:B------:R-:W-:-:S02]  /*2e70*/  ISETP.GT.AND P1, PT, R6, 0x59, PT ;  /* 0x000000590600780c */ /* 0x000fc40003f24270 */
[----:B----4-:R-:W-:Y:S02]  /*2e80*/  FSEL R36, R68, -INF , P2 ;  /* 0xff80000044247808 */ /* 0x010fe40001000000 */
[----:B-1----:R-:W-:Y:S01]  /*2e90*/  FMNMX.FTZ R45, R35, R44, !PT ;  /* 0x0000002c232d7209 */ /* 0x002fe20007810000 */
[----:B------:R-:W-:Y:S01]  /*2ea0*/  FFMA.FTZ R44, R39, UR10, -R49 ;  /* 0x0000000a272c7c23 */ /* 0x000fe20008010831 */
[----:B---3--:R-:W-:Y:S01]  /*2eb0*/  FSEL R37, R69, -INF , P1 ;  /* 0xff80000045257808 */ /* 0x008fe20000800000 */
[----:B------:R-:W-:Y:S01]  /*2ec0*/  MUFU.EX2 R53, R53 ;  /* 0x0000003500357308 */ /* 0x000fe20000000800 */
[----:B------:R-:W-:Y:S02]  /*2ed0*/  FMNMX.FTZ R6, R36, R45, !PT ;  /* 0x0000002d24067209 */ /* 0x000fe40007810000 */
[----:B------:R-:W-:Y:S02]  /*2ee0*/  F2FP.F16.F32.PACK_AB R153, R48, R153 ;  /* 0x000000993099723e */ /* 0x000fe400000000ff */
[----:B------:R-:W-:-:S03]  /*2ef0*/  FMNMX.FTZ R6, R37, R6, !PT ;  /* 0x0000000625067209 */ /* 0x000fc60007810000 */
[----:B------:R-:W0:Y:S02]  /*2f00*/  MUFU.EX2 R60, R57 ;  /* 0x00000039003c7308 */ /* 0x000e240000000800 */
[----:B------:R-:W1:Y:S06]  /*2f10*/  SHFL.BFLY PT, R39, R6, 0x2, 0x1f ;  /* 0x0c401f0006277f89 */ /* 0x000e6c00000e0000 */
[----:B------:R-:W-:Y:S08]  /*2f20*/  MUFU.EX2 R44, R44 ;  /* 0x0000002c002c7308 */ /* 0x000ff00000000800 */
[----:B------:R-:W-:Y:S01]  /*2f30*/  MUFU.EX2 R40, R40 ;  /* 0x0000002800287308 */ /* 0x000fe20000000800 */
[----:B0-----:R-:W-:-:S07]  /*2f40*/  F2FP.F16.F32.PACK_AB R159, R60, R53 ;  /* 0x000000353c9f723e */ /* 0x001fce00000000ff */
[----:B------:R-:W0:Y:S01]  /*2f50*/  MUFU.EX2 R41, R41 ;  /* 0x0000002900297308 */ /* 0x000e220000000800 */
[----:B-1----:R-:W-:-:S05]  /*2f60*/  FMNMX.FTZ R39, R6, R39, !PT ;  /* 0x0000002706277209 */ /* 0x002fca0007810000 */
[----:B------:R-:W1:Y:S02]  /*2f70*/  SHFL.BFLY PT, R6, R39, 0x1, 0x1f ;  /* 0x0c201f0027067f89 */ /* 0x000e6400000e0000 */
[----:B------:R-:W-:Y:S08]  /*2f80*/  MUFU.EX2 R42, R42 ;  /* 0x0000002a002a7308 */ /* 0x000ff00000000800 */
[----:B------:R-:W2:Y:S01]  /*2f90*/  MUFU.EX2 R43, R43 ;  /* 0x0000002b002b7308 */ /* 0x000ea20000000800 */
[----:B0-----:R-:W-:-:S07]  /*2fa0*/  F2FP.F16.F32.PACK_AB R163, R41, R40 ;  /* 0x0000002829a3723e */ /* 0x001fce00000000ff */
[----:B------:R-:W-:Y:S01]  /*2fb0*/  MUFU.EX2 R46, R46 ;  /* 0x0000002e002e7308 */ /* 0x000fe20000000800 */
[----:B-1----:R-:W-:-:S07]  /*2fc0*/  FMNMX.FTZ R6, R39, R6, !PT ;  /* 0x0000000627067209 */ /* 0x002fce0007810000 */
[----:B------:R-:W0:Y:S01]  /*2fd0*/  MUFU.EX2 R47, R47 ;  /* 0x0000002f002f7308 */ /* 0x000e220000000800 */
[----:B--2---:R-:W-:Y:S02]  /*2fe0*/  F2FP.F16.F32.PACK_AB R165, R43, R42 ;  /* 0x0000002a2ba5723e */ /* 0x004fe400000000ff */
[C---:B------:R-:W-:Y:S01]  /*2ff0*/  FSETP.NEU.FTZ.AND P1, PT, R6.reuse, -INF , PT ;  /* 0xff8000000600780b */ /* 0x040fe20003f3d000 */
[----:B------:R-:W-:-:S04]  /*3000*/  FMUL.FTZ R38, R6, UR10 ;  /* 0x0000000a06267c20 */ /* 0x000fc80008410000 */
[----:B------:R-:W-:Y:S01]  /*3010*/  MUFU.EX2 R50, R50 ;  /* 0x0000003200327308 */ /* 0x000fe20000000800 */
[----:B------:R-:W-:-:S05]  /*3020*/  FSEL R38, R38, RZ, P1 ;  /* 0x000000ff26267208 */ /* 0x000fca0000800000 */
        /* <DEDUP_REMOVED lines=25> */
[--C-:B------:R-:W-:Y:S01]  /*31c0*/  FFMA.FTZ R36, R36, UR10, -R38.reuse ;  /* 0x0000000a24247c23 */ /* 0x100fe20008010826 */
[----:B------:R-:W-:Y:S01]  /*31d0*/  FFMA.FTZ R37, R37, UR10, -R38 ;  /* 0x0000000a25257c23 */ /* 0x000fe20008010826 */
[----:B0-----:R-:W-:-:S03]  /*31e0*/  F2FP.F16.F32.PACK_AB R167, R47, R46 ;  /* 0x0000002e2fa7723e */ /* 0x001fc600000000ff */
[----:B------:R-:W0:Y:S01]  /*31f0*/  MUFU.EX2 R11, R11 ;  /* 0x0000000b000b7308 */ /* 0x000e220000000800 */
[----:B-1----:R-:W-:Y:S01]  /*3200*/  FADD.FTZ R39, R4, R9 ;  /* 0x0000000904277221 */ /* 0x002fe20000010000 */
[----:B------:R-:W-:-:S06]  /*3210*/  F2FP.F16.F32.PACK_AB R152, R9, R4 ;  /* 0x000000040998723e */ /* 0x000fcc00000000ff */
[----:B------:R-:W1:Y:S01]  /*3220*/  MUFU.EX2 R12, R12 ;  /* 0x0000000c000c7308 */ /* 0x000e620000000800 */
[----:B--2---:R-:W-:Y:S01]  /*3230*/  FADD.FTZ R66, R10, R39 ;  /* 0x000000270a427221 */ /* 0x004fe20000010000 */
[----:B------:R-:W-:Y:S01]  /*3240*/  FADD.FTZ R39, R155, R64 ;  /* 0x000000409b277221 */ /* 0x000fe20000010000 */
[----:B------:R-:W-:-:S03]  /*3250*/  F2FP.F16.F32.PACK_AB R155, R52, R155 ;  /* 0x0000009b349b723e */ /* 0x000fc600000000ff */
[----:B------:R-:W-:Y:S02]  /*3260*/  FADD.FTZ R64, R52, R39 ;  /* 0x0000002734407221 */ /* 0x000fe40000010000 */
[----:B------:R-:W2:Y:S01]  /*3270*/  MUFU.EX2 R13, R13 ;  /* 0x0000000d000d7308 */ /* 0x000ea20000000800 */
[----:B0-----:R-:W-:Y:S01]  /*3280*/  FADD.FTZ R45, R11, R66 ;  /* 0x000000420b2d7221 */ /* 0x001fe20000010000 */
[----:B------:R-:W-:Y:S01]  /*3290*/  FADD.FTZ R39, R157, R64 ;  /* 0x000000409d277221 */ /* 0x000fe20000010000 */
[----:B------:R-:W-:Y:S02]  /*32a0*/  F2FP.F16.F32.PACK_AB R154, R11, R10 ;  /* 0x0000000a0b9a723e */ /* 0x000fe400000000ff */
[C---:B------:R-:W-:Y:S01]  /*32b0*/  F2FP.F16.F32.PACK_AB R157, R56.reuse, R157 ;  /* 0x0000009d389d723e */ /* 0x040fe200000000ff */
        /* <DEDUP_REMOVED lines=8> */
[C---:B------:R-:W-:Y:S02]  /*3340*/  F2FP.F16.F32.PACK_AB R161, R44.reuse, R161 ;  /* 0x000000a12ca1723e */ /* 0x040fe400000000ff */
[----:B------:R-:W-:Y:S01]  /*3350*/  F2FP.F16.F32.PACK_AB R156, R13, R12 ;  /* 0x0000000c0d9c723e */ /* 0x000fe200000000ff */
[----:B------:R-:W-:Y:S02]  /*3360*/  FADD.FTZ R39, R44, R39 ;  /* 0x000000272c277221 */ /* 0x000fe40000010000 */
[----:B------:R-:W2:Y:S01]  /*3370*/  MUFU.EX2 R20, R20 ;  /* 0x0000001400147308 */ /* 0x000ea20000000800 */
[----:B0-----:R-:W-:Y:S01]  /*3380*/  FADD.FTZ R66, R14, R45 ;  /* 0x0000002d0e427221 */ /* 0x001fe20000010000 */
[----:B------:R-:W-:-:S06]  /*3390*/  FADD.FTZ R48, R40, R39 ;  /* 0x0000002728307221 */ /* 0x000fcc0000010000 */
[----:B------:R-:W0:Y:S01]  /*33a0*/  MUFU.EX2 R21, R21 ;  /* 0x0000001500157308 */ /* 0x000e220000000800 */
[C---:B-1----:R-:W-:Y:S01]  /*33b0*/  FADD.FTZ R45, R15.reuse, R66 ;  /* 0x000000420f2d7221 */ /* 0x042fe20000010000 */
[----:B------:R-:W-:-:S06]  /*33c0*/  F2FP.F16.F32.PACK_AB R158, R15, R14 ;  /* 0x0000000e0f9e723e */ /* 0x000fcc00000000ff */
[----:B------:R-:W1:Y:S01]  /*33d0*/  MUFU.EX2 R24, R24 ;  /* 0x0000001800187308 */ /* 0x000e620000000800 */
[----:B--2---:R-:W-:-:S07]  /*33e0*/  FADD.FTZ R38, R20, R45 ;  /* 0x0000002d14267221 */ /* 0x004fce0000010000 */
[----:B------:R-:W2:Y:S01]  /*33f0*/  MUFU.EX2 R25, R25 ;  /* 0x0000001900197308 */ /* 0x000ea20000000800 */
[C---:B0-----:R-:W-:Y:S01]  /*3400*/  FADD.FTZ R45, R21.reuse, R38 ;  /* 0x00000026152d7221 */ /* 0x041fe20000010000 */
[----:B------:R-:W-:-:S06]  /*3410*/  F2FP.F16.F32.PACK_AB R160, R21, R20 ;  /* 0x0000001415a0723e */ /* 0x000fcc00000000ff */
[----:B------:R-:W0:Y:S01]  /*3420*/  MUFU.EX2 R26, R26 ;  /* 0x0000001a001a7308 */ /* 0x000e220000000800 */
[----:B-1----:R-:W-:Y:S01]  /*3430*/  FADD.FTZ R38, R24, R45 ;  /* 0x0000002d18267221 */ /* 0x002fe20000010000 */
[----:B------:R-:W-:-:S04]  /*3440*/  FADD.FTZ R45, R41, R48 ;  /* 0x00000030292d7221 */ /* 0x000fc80000010000 */
[----:B------:R-:W-:Y:S02]  /*3450*/  FADD.FTZ R10, R42, R45 ;  /* 0x0000002d2a0a7221 */ /* 0x000fe40000010000 */
[----:B------:R-:W1:Y:S01]  /*3460*/  MUFU.EX2 R27, R27 ;  /* 0x0000001b001b7308 */ /* 0x000e620000000800 */
[----:B--2---:R-:W-:Y:S01]  /*3470*/  FADD.FTZ R39, R25, R38 ;  /* 0x0000002619277221 */ /* 0x004fe20000010000 */
[----:B------:R-:W-:Y:S01]  /*3480*/  FADD.FTZ R11, R43, R10 ;  /* 0x0000000a2b0b7221 */ /* 0x000fe20000010000 */
[----:B------:R-:W-:-:S03]  /*3490*/  F2FP.F16.F32.PACK_AB R162, R25, R24 ;  /* 0x0000001819a2723e */ /* 0x000fc600000000ff */
[----:B------:R-:W-:Y:S02]  /*34a0*/  FADD.FTZ R10, R46, R11 ;  /* 0x0000000b2e0a7221 */ /* 0x000fe40000010000 */
[----:B------:R-:W2:Y:S01]  /*34b0*/  MUFU.EX2 R28, R28 ;  /* 0x0000001c001c7308 */ /* 0x000ea20000000800 */
[----:B0-----:R-:W-:Y:S01]  /*34c0*/  FADD.FTZ R4, R26, R39 ;  /* 0x000000271a047221 */ /* 0x001fe20000010000 */
[----:B------:R-:W-:-:S04]  /*34d0*/  FADD.FTZ R11, R47, R10 ;  /* 0x0000000a2f0b7221 */ /* 0x000fc80000010000 */
[----:B------:R-:W-:Y:S02]  /*34e0*/  FADD.FTZ R10, R50, R11 ;  /* 0x0000000b320a7221 */ /* 0x000fe40000010000 */
        /* <DEDUP_REMOVED lines=38> */
[----:B------:R2:W0:Y:S01]  /*3750*/  MUFU.EX2 R175, R3 ;  /* 0x0000000300af7308 */ /* 0x0004220000000800 */
[----:B-1----:R-:W-:Y:S01]  /*3760*/  FADD.FTZ R10, R62, R11 ;  /* 0x0000000b3e0a7221 */ /* 0x002fe20000010000 */
[C---:B--2---:R-:W-:Y:S01]  /*3770*/  FADD.FTZ R3, R37.reuse, R4 ;  /* 0x0000000425037221 */ /* 0x044fe20000010000 */
[----:B------:R-:W-:Y:S02]  /*3780*/  F2FP.F16.F32.PACK_AB R174, R37, R36 ;  /* 0x0000002425ae723e */ /* 0x000fe400000000ff */
[C---:B0-----:R-:W-:Y:S01]  /*3790*/  FADD.FTZ R4, R175.reuse, R10 ;  /* 0x0000000aaf047221 */ /* 0x041fe20000010000 */
[----:B------:R-:W-:Y:S01]  /*37a0*/  F2FP.F16.F32.PACK_AB R175, R175, R62 ;  /* 0x0000003eafaf723e */ /* 0x000fe200000000ff */
[----:B------:R-:W-:Y:S06]  /*37b0*/  @!P0 BRA `(.L_x_13623) ;  /* 0x0000000000048947 */ /* 0x000fec0003800000 */
[----:B------:R-:W-:Y:S01]  /*37c0*/  BPT.TRAP 0x1 ;  /* 0x000000040000795c */ /* 0x000fe20000300000 */
.L_x_13623:
[----:B------:R0:W1:Y:S01]  /*37d0*/  SYNCS.PHASECHK.TRANS64.TRYWAIT P1, [UR22+0x22850], R8 ;  /* 0x02285008ff0075a7 */ /* 0x0000620008020156 */
[----:B------:R-:W-:Y:S05]  /*37e0*/  @!P0 BRA `(.L_x_13624) ;  /* 0x0000000000048947 */ /* 0x000fea0003800000 */
[----:B------:R-:W-:Y:S01]  /*37f0*/  BPT.TRAP 0x1 ;  /* 0x000000040000795c */ /* 0x000fe20000300000 */
.L_x_13624:
[----:B-1----:R-:W-:Y:S05]  /*3800*/  @P1 BRA `(.L_x_13625) ;  /* 0x0000000000081947 */ /* 0x002fea0003800000 */
[----:B------:R-:W1:Y:S02]  /*3810*/  SYNCS.PHASECHK.TRANS64.TRYWAIT P1, [UR22+0x22850], R8 ;  /* 0x02285008ff0075a7 */ /* 0x000e640008020156 */
[----:B-1----:R-:W-:Y:S05]  /*3820*/  @!P1 BRA `(.L_x_13626) ;  /* 0x000000c400549947 */ /* 0x002fea0003800000 */
.L_x_13625:
        /* <DEDUP_REMOVED lines=43> */
.L_x_13627:
[----:B------:R-:W-:Y:S01]  /*3ae0*/  UISETP.NE.AND UP0, UPT, UR46, URZ, UPT ;  /* 0x0000003f2e00728c */ /* 0x000fe2000bf05270 */
[----:B------:R-:W2:Y:S01]  /*3af0*/  S2UR UR18, SR_CgaCtaId ;  /* 0x00000000001279c3 */ /* 0x000ea20000008800 */
[----:B------:R-:W-:Y:S01]  /*3b00*/  UMOV UR15, UR43 ;  /* 0x0000002b000f7c82 */ /* 0x000fe20008000000 */
[----:B------:R-:W-:Y:S02]  /*3b10*/  UIMAD UR11, UR42, UR11, -UR14 ;  /* 0x0000000b2a0b72a4 */ /* 0x000fe4000f8e0a0e */
[----:B------:R-:W-:Y:S02]  /*3b20*/  UIADD3 UR22, UR22, 0x22860, URZ ;  /* 0x0002286016167890 */ /* 0x000fe4000fffe03f */
[----:B------:R-:W-:-:S04]  /*3b30*/  UIADD3 UR23, UR40, -0x2, URZ ;  /* 0xfffffffe28177890 */ /* 0x000fc8000fffe03f */
[----:B------:R-:W-:Y:S01]  /*3b40*/  @UP0 ULDC UR6, c[0x0][0x44c] ;  /* 0x0001130000060ab9 */ /* 0x000fe20000000800 */
[----:B------:R-:W-:Y:S01]  /*3b50*/  @UP0 ULDC UR19, c[0x0][0x450] ;  /* 0x0001140000130ab9 */ /* 0x000fe20000000800 */
[----:B------:R-:W-:-:S04]  /*3b60*/  UIMAD.WIDE.U32 UR6, UR43, UR6, URZ ;  /* 0x000000062b0672a5 */ /* 0x000fc8000f8e003f */
[----:B------:R-:W-:-:S04]  /*3b70*/  @UP0 USHF.R.U32.HI UR15, URZ, UR19, UR7 ;  /* 0x000000133f0f0299 */ /* 0x000fc80008011607 */
[----:B------:R-:W-:-:S04]  /*3b80*/  UIADD3 UR6, UR11, UR15, URZ ;  /* 0x0000000f0b067290 */ /* 0x000fc8000fffe03f */
[----:B------:R-:W-:Y:S02]  /*3b90*/  UIMAD.WIDE UR6, UR6, 0x2aaaaaab, URZ ;  /* 0x2aaaaaab060678a5 */ /* 0x000fe4000f8e023f */
[----:B--2---:R-:W-:Y:S02]  /*3ba0*/  UPRMT UR22, UR18, 0x654, UR22 ;  /* 0x0000065412167896 */ /* 0x004fe40008000016 */
[----:B------:R-:W-:-:S04]  /*3bb0*/  USHF.R.U32.HI UR6, URZ, 0x1f, UR7 ;  /* 0x0000001f3f067899 */ /* 0x000fc80008011607 */
[----:B------:R-:W-:-:S03]  /*3bc0*/  ULEA.HI.SX32 UR6, UR7, UR6, 0x1c ;  /* 0x0000000607067291 */ /* 0x000fc6000f8fe23f */
[----:B------:R-:W-:Y:S01]  /*3bd0*/  SYNCS.ARRIVE.TRANS64.RED.A1T0 RZ, [UR22], RZ ;  /* 0x000000ffffff79a7 */ /* 0x000fe20008100416 */
[----:B------:R-:W-:-:S04]  /*3be0*/  UISETP.LT.AND UP0, UPT, URZ, UR6, UPT ;  /* 0x000000063f00728c */ /* 0x000fc8000bf01270 */
[----:B------:R-:W-:-:S04]  /*3bf0*/  USEL UR22, URZ, UR6, !UP0 ;  /* 0x000000063f167287 */ /* 0x000fc8000c000000 */
[----:B------:R-:W-:-:S06]  /*3c00*/  UISETP.GE.AND UP0, UPT, UR23, UR22, UPT ;  /* 0x000000161700728c */ /* 0x000fcc000bf06270 */
[----:B------:R-:W-:-:S13]  /*3c10*/  PLOP3.LUT P1, PT, PT, PT, UP0, 0x80, 0x0 ;  /* 0x000000000000781c */ /* 0x000fda0003f2f008 */
[----:B------:R-:W-:Y:S05]  /*3c20*/  @!P1 BRA `(.L_x_13628) ;  /* 0x0000002800bc9947 */ /* 0x000fea0003800000 */
[----:B-1----:R-:W-:Y:S01]  /*3c30*/  IMAD.MOV.U32 R9, RZ, RZ, R5 ;  /* 0x000000ffff097224 */ /* 0x002fe200078e0005 */
[----:B0-----:R-:W-:Y:S01]  /*3c40*/  MOV R8, R6 ;  /* 0x0000000600087202 */ /* 0x001fe20000000f00 */
[----:B------:R-:W-:Y:S01]  /*3c50*/  ULDC UR27, c[0x0][0x288] ;  /* 0x0000a200001b7ab9 */ /* 0x000fe20000000800 */
[----:B------:R-:W-:Y:S01]  /*3c60*/  ULDC UR28, c[0x0][0x9d8] ;  /* 0x00027600001c7ab9 */ /* 0x000fe20000000800 */
[----:B------:R-:W-:-:S05]  /*3c70*/  ULDC UR24, c[0x0][0x988] ;  /* 0x0002620000187ab9 */ /* 0x000fca0000000800 */
.L_x_13639:
[----:B------:R-:W-:-:S04]  /*3c80*/  UIADD3 UR36, UR36, 0x1, URZ ;  /* 0x0000000124247890 */ /* 0x000fc8000fffe03f */
[----:B------:R-:W-:-:S04]  /*3c90*/  UISETP.NE.AND UP0, UPT, UR36, 0x2, UPT ;  /* 0x000000022400788c */ /* 0x000fc8000bf05270 */
[----:B------:R-:W-:Y:S02]  /*3ca0*/  USEL UR6, URZ, 0x1, UP0 ;  /* 0x000000013f067887 */ /* 0x000fe40008000000 */
[----:B------:R-:W-:Y:S02]  /*3cb0*/  USEL UR36, UR36, URZ, UP0 ;  /* 0x0000003f24247287 */ /* 0x000fe40008000000 */
[----:B------:R-:W-:Y:S01]  /*3cc0*/  ULOP3.LUT UR37, UR37, UR6, URZ, 0x3c, !UPT ;  /* 0x0000000625257292 */ /* 0x000fe2000f8e3c3f */
[----:B01----:R-:W-:Y:S11]  /*3cd0*/  @!P0 BRA `(.L_x_13629) ;  /* 0x0000000000048947 */ /* 0x003ff60003800000 */
[----:B------:R-:W-:Y:S01]  /*3ce0*/  BPT.TRAP 0x1 ;  /* 0x000000040000795c */ /* 0x000fe20000300000 */
.L_x_13629:
        /* <DEDUP_REMOVED lines=9> */
.L_x_13630:
[----:B-1----:R-:W-:Y:S05]  /*3d80*/  @P1 BRA `(.L_x_13631) ;  /* 0x0000000000081947 */ /* 0x002fea0003800000 */
[----:B------:R-:W1:Y:S02]  /*3d90*/  SYNCS.PHASECHK.TRANS64.TRYWAIT P1, [UR26+0x22830], R7 ;  /* 0x02283007ff0075a7 */ /* 0x000e64000802015a */
[----:B-1----:R-:W-:Y:S05]  /*3da0*/  @!P1 BRA `(.L_x_13632) ;  /* 0x000000c0000c9947 */ /* 0x002fea0003800000 */
.L_x_13631:
        /* <DEDUP_REMOVED lines=26> */
.L_x_13633:
[----:B------:R-:W-:Y:S01]  /*3f50*/  UISETP.NE.AND UP0, UPT, UR46, URZ, UPT ;  /* 0x0000003f2e00728c */ /* 0x000fe2000bf05270 */
[----:B------:R-:W-:Y:S02]  /*3f60*/  VIADD R5, R16, UR43 ;  /* 0x0000002b10057c36 */ /* 0x000fe40008000000 */
[----:B------:R-:W-:Y:S01]  /*3f70*/  FMUL.FTZ R14, R161, UR28 ;  /* 0x0000001ca10e7c20 */ /* 0x000fe20008410000 */
[----:B------:R-:W-:Y:S01]  /*3f80*/  FMUL.FTZ R6, R152, UR28 ;  /* 0x0000001c98067c20 */ /* 0x000fe20008410000 */
[----:B------:R-:W-:Y:S01]  /*3f90*/  FMUL.FTZ R152, R169, UR28 ;  /* 0x0000001ca9987c20 */ /* 0x000fe20008410000 */
[----:B------:R-:W-:Y:S01]  /*3fa0*/  FMUL.FTZ R13, R160, UR28 ;  /* 0x0000001ca00d7c20 */ /* 0x000fe20008410000 */
[----:B------:R-:W-:Y:S01]  /*3fb0*/  PLOP3.LUT P1, PT, PT, PT, UP0, 0x80, 0x0 ;  /* 0x000000000000781c */ /* 0x000fe20003f2f008 */
[----:B------:R-:W2:Y:S01]  /*3fc0*/  LDC R169, c[0x0][0x2f0] ;  /* 0x0000bc00ffa97b82 */ /* 0x000ea20000000800 */
[----:B------:R-:W-:Y:S01]  /*3fd0*/  PLOP3.LUT P2, PT, PT, PT, UP0, 0x80, 0x0 ;  /* 0x000000000000781c */ /* 0x000fe20003f4f008 */
[----:B------:R-:W-:Y:S01]  /*3fe0*/  FMUL.FTZ R160, R167, UR28 ;  /* 0x0000001ca7a07c20 */ /* 0x000fe20008410000 */
[----:B------:R-:W-:Y:S01]  /*3ff0*/  FMUL.FTZ R154, R154, UR28 ;  /* 0x0000001c9a9a7c20 */ /* 0x000fe20008410000 */
[----:B------:R-:W-:Y:S01]  /*4000*/  @UP0 ULDC UR6, c[0x0][0x44c] ;  /* 0x0001130000060ab9 */ /* 0x000fe20000000800 */
[----:B------:R-:W-:-:S02]  /*4010*/  IMAD.MOV.U32 R200, RZ, RZ, -0x2 ;  /* 0xfffffffeffc87424 */ /* 0x000fc400078e00ff */
[----:B------:R-:W-:Y:S01]  /*4020*/  FMUL.FTZ R10, R153, UR28 ;  /* 0x0000001c990a7c20 */ /* 0x000fe20008410000 */
[----:B------:R-:W-:Y:S01]  /*4030*/  FMUL.FTZ R153, R155, UR28 ;  /* 0x0000001c9b997c20 */ /* 0x000fe20008410000 */
[----:B------:R-:W-:Y:S01]  /*4040*/  FMUL.FTZ R155, R158, UR28 ;  /* 0x0000001c9e9b7c20 */ /* 0x000fe20008410000 */
[----:B------:R-:W3:Y:S01]  /*4050*/  MUFU.TANH R154, R154 ;  /* 0x0000009a009a7308 */ /* 0x000ee20000002400 */
        /* <DEDUP_REMOVED lines=9> */
[----:B------:R-:W4:Y:S01]  /*40f0*/  MUFU.TANH R153, R153 ;  /* 0x0000009900997308 */ /* 0x000f220000002400 */
[----:B------:R-:W-:Y:S01]  /*4100*/  UIMAD UR6, UR23, -0x60, UR6 ;  /* 0xffffffa0170678a4 */ /* 0x000fe2000f8e0206 */
[----:B------:R-:W-:Y:S01]  /*4110*/  FMUL.FTZ R12, R157, UR28 ;  /* 0x0000001c9d0c7c20 */ /* 0x000fe20008410000 */
[----:B------:R-:W5:Y:S01]  /*4120*/  SHFL.IDX PT, R167, R5, 0x1, 0x1c1f ;  /* 0x003c1f0005a77f89 */ /* 0x000f6200000e0000 */
[----:B------:R-:W-:Y:S01]  /*4130*/  FMUL.FTZ R157, R163, UR28 ;  /* 0x0000001ca39d7c20 */ /* 0x000fe20008410000 */
[----:B------:R-:W-:Y:S01]  /*4140*/  FMUL.FTZ R159, R166, UR28 ;  /* 0x0000001ca69f7c20 */ /* 0x000fe20008410000 */
[----:B------:R-:W-:Y:S01]  /*4150*/  FMUL.FTZ R162, R170, UR28 ;  /* 0x0000001caaa27c20 */ /* 0x000fe20008410000 */
[----:B------:R-:W-:Y:S01]  /*4160*/  IMAD R200, R17, R200, UR6 ;  /* 0x0000000611c87e24 */ /* 0x000fe2000f8e02c8 */
[----:B------:R-:W0:Y:S01]  /*4170*/  MUFU.TANH R155, R155 ;  /* 0x0000009b009b7308 */ /* 0x000e220000002400 */
[----:B------:R-:W-:Y:S01]  /*4180*/  FMUL.FTZ R161, R171, UR28 ;  /* 0x0000001caba17c20 */ /* 0x000fe20008410000 */
[----:B------:R-:W-:Y:S01]  /*4190*/  FMUL.FTZ R163, R174, UR28 ;  /* 0x0000001caea37c20 */ /* 0x000fe20008410000 */
[----:B--2---:R-:W-:-:S02]  /*41a0*/  IMAD R200, R169, UR42, R200 ;  /* 0x0000002aa9c87c24 */ /* 0x004fc4000f8e02c8 */
        /* <DEDUP_REMOVED lines=13> */
[----:B------:R-:W1:Y:S01]  /*4280*/  SHFL.IDX PT, R5, R5, RZ, 0x1c1f ;  /* 0x001c1fff05057589 */ /* 0x000e6200000e0000 */
[----:B------:R-:W-:Y:S01]  /*4290*/  FMUL.FTZ R183, R180, UR28 ;  /* 0x0000001cb4b77c20 */ /* 0x000fe20008410000 */
[----:B-----5:R-:W-:Y:S01]  /*42a0*/  IADD3 R178, R167, -UR27, R200 ;  /* 0x8000001ba7b27c10 */ /* 0x020fe2000fffe0c8 */
[----:B------:R-:W-:Y:S01]  /*42b0*/  FMUL.FTZ R167, R182, UR28 ;  /* 0x0000001cb6a77c20 */ /* 0x000fe20008410000 */
[----:B------:R-:W-:Y:S01]  /*42c0*/  FMUL.FTZ R180, R188, UR28 ;  /* 0x0000001cbcb47c20 */ /* 0x000fe20008410000 */
[----:B------:R-:W-:Y:S01]  /*42d0*/  FMUL.FTZ R196, R196, UR28 ;  /* 0x0000001cc4c47c20 */ /* 0x000fe20008410000 */
[C---:B------:R-:W-:Y:S01]  /*42e0*/  ISETP.GT.AND P1, PT, R178.reuse, RZ, PT ;  /* 0x000000ffb200720c */ /* 0x040fe20003f24270 */
[----:B------:R-:W5:Y:S01]  /*42f0*/  MUFU.TANH R157, R157 ;  /* 0x0000009d009d7308 */ /* 0x000f620000002400 */
[----:B------:R-:W-:Y:S01]  /*4300*/  ISETP.GT.AND P2, PT, R178, 0x1, PT ;  /* 0x00000001b200780c */ /* 0x000fe20003f44270 */
[----:B------:R-:W-:Y:S01]  /*4310*/  UMOV UR10, UR24 ;  /* 0x00000018000a7c82 */ /* 0x000fe20008000000 */
[----:B---3--:R-:W-:Y:S01]  /*4320*/  FSEL R154, R154, -INF , P1 ;  /* 0xff8000009a9a7808 */ /* 0x008fe20000800000 */
[----:B------:R-:W-:Y:S01]  /*4330*/  FMUL.FTZ R186, R192, UR28 ;  /* 0x0000001cc0ba7c20 */ /* 0x000fe20008410000 */
[----:B------:R-:W-:Y:S01]  /*4340*/  ISETP.GT.AND P1, PT, R178, 0x8, PT ;  /* 0x00000008b200780c */ /* 0x000fe20003f24270 */
[----:B------:R-:W-:Y:S01]  /*4350*/  FMUL.FTZ R192, R197, UR28 ;  /* 0x0000001cc5c07c20 */ /* 0x000fe20008410000 */
[----:B----4-:R-:W-:Y:S01]  /*4360*/  FSEL R153, R153, -INF , P2 ;  /* 0xff80000099997808 */ /* 0x010fe20001000000 */
[----:B------:R-:W3:Y:S01]  /*4370*/  MUFU.TANH R159, R159 ;  /* 0x0000009f009f7308 */ /* 0x000ee20000002400 */
[----:B------:R-:W-:Y:S01]  /*4380*/  FMNMX.FTZ R170, R154, R9, !PT ;  /* 0x000000099aaa7209 */ /* 0x000fe20007810000 */
[----:B------:R-:W-:Y:S01]  /*4390*/  UIADD3 UR6, UR26, 0x22840, URZ ;  /* 0x000228401a067890 */ /* 0x000fe2000fffe03f */
[----:B------:R-:W-:-:S02]  /*43a0*/  ISETP.GT.AND P2, PT, R178, 0x9, PT ;  /* 0x00000009b200780c */ /* 0x000fc40003f44270 */
[----:B0-----:R-:W-:Y:S01]  /*43b0*/  FSEL R155, R155, -INF , P1 ;  /* 0xff8000009b9b7808 */ /* 0x001fe20000800000 */
[----:B------:R-:W-:Y:S01]  /*43c0*/  UPRMT UR6, UR25, 0x654, UR6 ;  /* 0x0000065419067896 */ /* 0x000fe20008000006 */
[----:B------:R-:W-:Y:S01]  /*43d0*/  FMNMX.FTZ R170, R153, R170, !PT ;  /* 0x000000aa99aa7209 */ /* 0x000fe20007810000 */
[----:B------:R-:W0:Y:S01]  /*43e0*/  MUFU.TANH R160, R160 ;  /* 0x000000a000a07308 */ /* 0x000e220000002400 */
[----:B------:R-:W-:Y:S02]  /*43f0*/  ISETP.GT.AND P1, PT, R178, 0x10, PT ;  /* 0x00000010b200780c */ /* 0x000fe40003f24270 */
[----:B--2---:R-:W-:Y:S02]  /*4400*/  FSEL R156, R156, -INF , P2 ;  /* 0xff8000009c9c7808 */ /* 0x004fe40001000000 */
[----:B------:R-:W-:Y:S01]  /*4410*/  FMNMX.FTZ R171, R155, R170, !PT ;  /* 0x000000aa9bab7209 */ /* 0x000fe20007810000 */
[----:B------:R-:W-:Y:S01]  /*4420*/  FMUL.FTZ R170, R187, UR28 ;  /* 0x0000001cbbaa7c20 */ /* 0x000fe20008410000 */
[----:B------:R-:W-:Y:S01]  /*4430*/  ISETP.GT.AND P2, PT, R178, 0x11, PT ;  /* 0x00000011b200780c */ /* 0x000fe20003f44270 */
[----:B------:R-:W2:Y:S01]  /*4440*/  MUFU.TANH R162, R162 ;  /* 0x000000a200a27308 */ /* 0x000ea20000002400 */
[----:B-1----:R-:W-:Y:S01]  /*4450*/  FSEL R158, R158, -INF , P1 ;  /* 0xff8000009e9e7808 */ /* 0x002fe20000800000 */
[----:B------:R-:W-:Y:S01]  /*4460*/  SYNCS.ARRIVE.TRANS64.RED.A1T0 RZ, [UR6], RZ ;  /* 0x000000ffffff79a7 */ /* 0x000fe20008100406 */
[----:B------:R-:W-:-:S02]  /*4470*/  FMNMX.FTZ R171, R156, R171, !PT ;  /* 0x000000ab9cab7209 */ /* 0x000fc40007810000 */
[----:B------:R-:W-:Y:S02]  /*4480*/  ISETP.GT.AND P1, PT, R178, 0x18, PT ;  /* 0x00000018b200780c */ /* 0x000fe40003f24270 */
[----:B-----5:R-:W-:Y:S01]  /*4490*/  FSEL R157, R157, -INF , P2 ;  /* 0xff8000009d9d7808 */ /* 0x020fe20001000000 */
[----:B------:R-:W1:Y:S01]  /*44a0*/  MUFU.TANH R161, R161 ;  /* 0x000000a100a17308 */ /* 0x000e620000002400 */
[----:B------:R-:W-:Y:S02]  /*44b0*/  FMNMX.FTZ R174, R158, R171, !PT ;  /* 0x000000ab9eae7209 */ /* 0x000fe40007810000 */
[C---:B------:R-:W-:Y:S02]  /*44c0*/  ISETP.GT.AND P2, PT, R178.reuse, 0x19, PT ;  /* 0x00000019b200780c */ /* 0x040fe40003f44270 */
[----:B---3--:R-:W-:Y:S02]  /*44d0*/  FSEL R159, R159, -INF , P1 ;  /* 0xff8000009f9f7808 */ /* 0x008fe40000800000 */
[----:B------:R-:W-:Y:S01]  /*44e0*/  FMNMX.FTZ R174, R157, R174, !PT ;  /* 0x000000ae9dae7209 */ /* 0x000fe20007810000 */
[----:B------:R-:W3:Y:S01]  /*44f0*/  MUFU.TANH R163, R163 ;  /* 0x000000a300a37308 */ /* 0x000ee20000002400 */
[----:B------:R-:W-:-:S02]  /*4500*/  ISETP.GT.AND P1, PT, R178, 0x20, PT ;  /* 0x00000020b200780c */ /* 0x000fc40003f24270 */
[----:B0-----:R-:W-:Y:S02]  /*4510*/  FSEL R160, R160, -INF , P2 ;  /* 0xff800000a0a07808 */ /* 0x001fe40001000000 */
[----:B------:R-:W-:Y:S01]  /*4520*/  FMNMX.FTZ R171, R159, R174, !PT ;  /* 0x000000ae9fab7209 */ /* 0x000fe20007810000 */
[----:B------:R-:W-:Y:S01]  /*4530*/  FMUL.FTZ R174, R190, UR28 ;  /* 0x0000001cbeae7c20 */ /* 0x000fe20008410000 */
[----:B------:R-:W-:Y:S01]  /*4540*/  ISETP.GT.AND P2, PT, R178, 0x21, PT ;  /* 0x00000021b200780c */ /* 0x000fe20003f44270 */
[----:B------:R-:W0:Y:S01]  /*4550*/  MUFU.TANH R164, R164 ;  /* 0x000000a400a47308 */ /* 0x000e220000002400 */
[----:B--2---:R-:W-:Y:S01]  /*4560*/  FSEL R162, R162, -INF , P1 ;  /* 0xff800000a2a27808 */ /* 0x004fe20000800000 */
[----:B------:R-:W-:Y:S01]  /*4570*/  FMUL.FTZ R190, R173, UR28 ;  /* 0x0000001cadbe7c20 */ /* 0x000fe20008410000 */
[----:B------:R-:W-:Y:S02]  /*4580*/  FMNMX.FTZ R171, R160, R171, !PT ;  /* 0x000000aba0ab7209 */ /* 0x000fe40007810000 */
[----:B------:R-:W-:-:S02]  /*4590*/  ISETP.GT.AND P1, PT, R178, 0x28, PT ;  /* 0x00000028b200780c */ /* 0x000fc40003f24270 */
[----:B-1----:R-:W-:Y:S01]  /*45a0*/  FSEL R161, R161, -INF , P2 ;  /* 0xff800000a1a17808 */ /* 0x002fe20001000000 */
[----:B------:R-:W1:Y:S01]  /*45b0*/  MUFU.TANH R165, R165 ;  /* 0x000000a500a57308 */ /* 0x000e620000002400 */
[----:B------:R-:W-:Y:S02]  /*45c0*/  FMNMX.FTZ R182, R162, R171, !PT ;  /* 0x000000aba2b67209 */ /* 0x000fe40007810000 */
[C---:B------:R-:W-:Y:S02]  /*45d0*/  ISETP.GT.AND P2, PT, R178.reuse, 0x29, PT ;  /* 0x00000029b200780c */ /* 0x040fe40003f44270 */
[----:B---3--:R-:W-:Y:S02]  /*45e0*/  FSEL R163, R163, -INF , P1 ;  /* 0xff800000a3a37808 */ /* 0x008fe40000800000 */
[----:B------:R-:W-:Y:S01]  /*45f0*/  FMNMX.FTZ R182, R161, R182, !PT ;  /* 0x000000b6a1b67209 */ /* 0x000fe20007810000 */
[----:B------:R-:W2:Y:S01]  /*4600*/  MUFU.TANH R166, R166 ;  /* 0x000000a600a67308 */ /* 0x000ea20000002400 */
[----:B------:R-:W-:-:S02]  /*4610*/  ISETP.GT.AND P1, PT, R178, 0x30, PT ;  /* 0x00000030b200780c */ /* 0x000fc40003f24270 */
[----:B0-----:R-:W-:Y:S02]  /*4620*/  FSEL R164, R164, -INF , P2 ;  /* 0xff800000a4a47808 */ /* 0x001fe40001000000 */
[----:B------:R-:W-:Y:S02]  /*4630*/  FMNMX.FTZ R171, R163, R182, !PT ;  /* 0x000000b6a3ab7209 */ /* 0x000fe40007810000 */
[----:B------:R-:W-:Y:S01]  /*4640*/  ISETP.GT.AND P2, PT, R178, 0x31, PT ;  /* 0x00000031b200780c */ /* 0x000fe20003f44270 */
[----:B------:R-:W0:Y:S01]  /*4650*/  MUFU.TANH R167, R167 ;  /* 0x000000a700a77308 */ /* 0x000e220000002400 */
[----:B-1----:R-:W-:Y:S02]  /*4660*/  FSEL R165, R165, -INF , P1 ;  /* 0xff800000a5a57808 */ /* 0x002fe40000800000 */
[----:B------:R-:W-:Y:S02]  /*4670*/  FMNMX.FTZ R182, R164, R171, !PT ;  /* 0x000000aba4b67209 */ /* 0x000fe40007810000 */
[----:B------:R-:W-:-:S02]  /*4680*/  ISETP.GT.AND P1, PT, R178, 0x38, PT ;  /* 0x00000038b200780c */ /* 0x000fc40003f24270 */
[----:B------:R-:W-:Y:S01]  /*4690*/  FMNMX.FTZ R171, R165, R182, !PT ;  /* 0x000000b6a5ab7209 */ /* 0x000fe20007810000 */
        /* <DEDUP_REMOVED lines=13> */
[----:B--2---:R-:W-:Y:S02]  /*4770*/  FSEL R169, R169, -INF , P1 ;  /* 0xff800000a9a97808 */ /* 0x004fe40000800000 */
[----:B------:R-:W-:Y:S02]  /*4780*/  ISETP.GT.AND P1, PT, R178, 0x48, PT ;  /* 0x00000048b200780c */ /* 0x000fe40003f24270 */
[----:B------:R-:W-:-:S03]  /*4790*/  FMNMX.FTZ R171, R169, R182, !PT ;  /* 0x000000b6a9ab7209 */ /* 0x000fc60007810000 */
[----:B------:R2:W3:Y:S01]  /*47a0*/  MUFU.TANH R175, R191 ;  /* 0x000000bf00af7308 */ /* 0x0004e20000002400 */
[----:B0-----:R-:W-:Y:S02]  /*47b0*/  FSEL R170, R170, -INF , P2 ;  /* 0xff800000aaaa7808 */ /* 0x001fe40001000000 */
[----:B------:R-:W-:Y:S02]  /*47c0*/  ISETP.GT.AND P2, PT, R178, 0x49, PT ;  /* 0x00000049b200780c */ /* 0x000fe40003f44270 */
[----:B------:R-:W-:-:S03]  /*47d0*/  FMNMX.FTZ R171, R170, R171, !PT ;  /* 0x000000abaaab7209 */ /* 0x000fc60007810000 */
[----:B------:R0:W4:Y:S01]  /*47e0*/  MUFU.TANH R179, R194 ;  /* 0x000000c200b37308 */ /* 0x0001220000002400 */
[----:B-1----:R-:W-:Y:S01]  /*47f0*/  FSEL R174, R174, -INF , P1 ;  /* 0xff800000aeae7808 */ /* 0x002fe20000800000 */
[----:B--2---:R-:W-:Y:S01]  /*4800*/  FMUL.FTZ R191, R176, UR28 ;  /* 0x0000001cb0bf7c20 */ /* 0x004fe20008410000 */
[----:B------:R-:W-:Y:S02]  /*4810*/  ISETP.GT.AND P1, PT, R178, 0x50, PT ;  /* 0x00000050b200780c */ /* 0x000fe40003f24270 */
[----:B------:R-:W-:-:S03]  /*4820*/  FMNMX.FTZ R182, R174, R171, !PT ;  /* 0x000000abaeb67209 */ /* 0x000fc60007810000 */
[----:B------:R-:W1:Y:S01]  /*4830*/  MUFU.TANH R195, R195 ;  /* 0x000000c300c37308 */ /* 0x000e620000002400 */
[----:B---3--:R-:W-:Y:S01]  /*4840*/  FSEL R175, R175, -INF , P2 ;  /* 0xff800000afaf7808 */ /* 0x008fe20001000000 */
[----:B0-----:R-:W-:Y:S01]  /*4850*/  FMUL.FTZ R194, R172, UR28 ;  /* 0x0000001cacc27c20 */ /* 0x001fe20008410000 */
[----:B------:R-:W-:Y:S02]  /*4860*/  ISETP.GT.AND P2, PT, R178, 0x51, PT ;  /* 0x00000051b200780c */ /* 0x000fe40003f44270 */
[----:B------:R-:W-:-:S03]  /*4870*/  FMNMX.FTZ R182, R175, R182, !PT ;  /* 0x000000b6afb67209 */ /* 0x000fc60007810000 */
[----:B------:R-:W0:Y:S01]  /*4880*/  MUFU.TANH R198, R198 ;  /* 0x000000c600c67308 */ /* 0x000e220000002400 */
[----:B----4-:R-:W-:Y:S02]  /*4890*/  FSEL R171, R179, -INF , P1 ;  /* 0xff800000b3ab7808 */ /* 0x010fe40000800000 */
[----:B------:R-:W-:Y:S02]  /*48a0*/  ISETP.GT.AND P1, PT, R178, 0x58, PT ;  /* 0x00000058b200780c */ /* 0x000fe40003f24270 */
[----:B------:R-:W-:-:S03]  /*48b0*/  FMNMX.FTZ R179, R171, R182, !PT ;  /* 0x000000b6abb37209 */ /* 0x000fc60007810000 */
[----:B------:R-:W2:Y:S01]  /*48c0*/  MUFU.TANH R199, R199 ;  /* 0x000000c700c77308 */ /* 0x000ea20000002400 */
[----:B-1----:R-:W-:Y:S02]  /*48d0*/  FSEL R172, R195, -INF , P2 ;  /* 0xff800000c3ac7808 */ /* 0x002fe40001000000 */
[----:B------:R-:W-:Y:S02]  /*48e0*/  ISETP.GT.AND P2, PT, R178, 0x59, PT ;  /* 0x00000059b200780c */ /* 0x000fe40003f44270 */
[----:B------:R-:W-:-:S03]  /*48f0*/  FMNMX.FTZ R182, R172, R179, !PT ;  /* 0x000000b3acb67209 */ /* 0x000fc60007810000 */
[----:B------:R-:W-:Y:S01]  /*4900*/  MUFU.TANH R6, R6 ;  /* 0x0000000600067308 */ /* 0x000fe20000002400 */
[----:B0-----:R-:W-:-:S04]  /*4910*/  FSEL R173, R198, -INF , P1 ;  /* 0xff800000c6ad7808 */ /* 0x001fc80000800000 */
[----:B------:R-:W-:Y:S01]  /*4920*/  FMNMX.FTZ R179, R173, R182, !PT ;  /* 0x000000b6adb37209 */ /* 0x000fe20007810000 */
[----:B------:R-:W-:Y:S01]  /*4930*/  FMUL.FTZ R182, R177, UR28 ;  /* 0x0000001cb1b67c20 */ /* 0x000fe20008410000 */
[----:B------:R-:W-:Y:S01]  /*4940*/  FMUL.FTZ R177, R181, UR28 ;  /* 0x0000001cb5b17c20 */ /* 0x000fe20008410000 */
[----:B------:R-:W0:Y:S01]  /*4950*/  MUFU.TANH R10, R10 ;  /* 0x0000000a000a7308 */ /* 0x000e220000002400 */
[----:B--2---:R-:W-:Y:S01]  /*4960*/  FSEL R178, R199, -INF , P2 ;  /* 0xff800000c7b27808 */ /* 0x004fe20001000000 */
[----:B------:R-:W-:-:S03]  /*4970*/  FMUL.FTZ R181, R189, UR28 ;  /* 0x0000001cbdb57c20 */ /* 0x000fc60008410000 */
[----:B------:R-:W-:Y:S01]  /*4980*/  FMNMX.FTZ R176, R178, R179, !PT ;  /* 0x000000b3b2b07209 */ /* 0x000fe20007810000 */
[----:B------:R-:W-:Y:S01]  /*4990*/  FMUL.FTZ R179, R184, UR28 ;  /* 0x0000001cb8b37c20 */ /* 0x000fe20008410000 */
[----:B------:R-:W-:Y:S01]  /*49a0*/  IADD3 R184, R5, -UR27, R200 ;  /* 0x8000001b05b87c10 */ /* 0x000fe2000fffe0c8 */
[----:B------:R-:W-:Y:S02]  /*49b0*/  MUFU.TANH R11, R11 ;  /* 0x0000000b000b7308 */ /* 0x000fe40000002400 */
[----:B------:R-:W1:Y:S01]  /*49c0*/  SHFL.BFLY PT, R187, R176, 0x2, 0x1f ;  /* 0x0c401f00b0bb7f89 */ /* 0x000e6200000e0000 */
[C---:B------:R-:W-:Y:S02]  /*49d0*/  ISETP.GT.AND P1, PT, R184.reuse, RZ, PT ;  /* 0x000000ffb800720c */ /* 0x040fe40003f24270 */
[C---:B------:R-:W-:Y:S02]  /*49e0*/  ISETP.GT.AND P2, PT, R184.reuse, 0x1, PT ;  /* 0x00000001b800780c */ /* 0x040fe40003f44270 */
[----:B------:R-:W-:Y:S01]  /*49f0*/  ISETP.GT.AND P3, PT, R184, 0x18, PT ;  /* 0x00000018b800780c */ /* 0x000fe20003f64270 */
[----:B------:R-:W2:Y:S01]  /*4a00*/  MUFU.TANH R12, R12 ;  /* 0x0000000c000c7308 */ /* 0x000ea20000002400 */
[----:B0-----:R-:W-:-:S02]  /*4a10*/  FSEL R10, R10, -INF , P2 ;  /* 0xff8000000a0a7808 */ /* 0x001fc40001000000 */
[----:B------:R-:W-:-:S05]  /*4a20*/  ISETP.GT.AND P2, PT, R184, 0x9, PT ;  /* 0x00000009b800780c */ /* 0x000fca0003f44270 */
[----:B------:R-:W-:Y:S08]  /*4a30*/  MUFU.TANH R13, R13 ;  /* 0x0000000d000d7308 */ /* 0x000ff00000002400 */
[----:B------:R-:W-:Y:S01]  /*4a40*/  MUFU.TANH R14, R14 ;  /* 0x0000000e000e7308 */ /* 0x000fe20000002400 */
[----:B--2---:R-:W-:Y:S02]  /*4a50*/  FSEL R12, R12, -INF , P2 ;  /* 0xff8000000c0c7808 */ /* 0x004fe40001000000 */
[----:B-1----:R-:W-:Y:S01]  /*4a60*/  FMNMX.FTZ R187, R176, R187, !PT ;  /* 0x000000bbb0bb7209 */ /* 0x002fe20007810000 */
[----:B------:R-:W-:Y:S01]  /*4a70*/  FMUL.FTZ R176, R185, UR28 ;  /* 0x0000001cb9b07c20 */ /* 0x000fe20008410000 */
[----:B------:R-:W-:Y:S01]  /*4a80*/  ISETP.GT.AND P2, PT, R184, 0x11, PT ;  /* 0x00000011b800780c */ /* 0x000fe20003f44270 */
[----:B------:R-:W-:-:S02]  /*4a90*/  FMUL.FTZ R185, R193, UR28 ;  /* 0x0000001cc1b97c20 */ /* 0x000fc40008410000 */
[----:B------:R-:W0:Y:S01]  /*4aa0*/  SHFL.BFLY PT, R198, R187, 0x1, 0x1f ;  /* 0x0c201f00bbc67f89 */ /* 0x000e2200000e0000 */
[----:B------:R-:W1:Y:S08]  /*4ab0*/  MUFU.TANH R15, R15 ;  /* 0x0000000f000f7308 */ /* 0x000e700000002400 */
[----:B------:R-:W2:Y:S08]  /*4ac0*/  MUFU.TANH R20, R20 ;  /* 0x0000001400147308 */ /* 0x000eb00000002400 */
[----:B------:R-:W3:Y:S01]  /*4ad0*/  MUFU.TANH R21, R21 ;  /* 0x0000001500157308 */ /* 0x000ee20000002400 */
[----:B-1----:R-:W-:-:S02]  /*4ae0*/  FSEL R15, R15, -INF , P3 ;  /* 0xff8000000f0f7808 */ /* 0x002fc40001800000 */
[----:B------:R-:W-:Y:S02]  /*4af0*/  ISETP.GT.AND P3, PT, R184, 0x20, PT ;  /* 0x00000020b800780c */ /* 0x000fe40003f64270 */
[----:B0-----:R-:W-:-:S03]  /*4b00*/  FMNMX.FTZ R5, R187, R198, !PT ;  /* 0x000000c6bb057209 */ /* 0x001fc60007810000 */
[----:B------:R-:W0:Y:S01]  /*4b10*/  MUFU.TANH R152, R152 ;  /* 0x0000009800987308 */ /* 0x000e220000002400 */
[----:B------:R-:W-:Y:S02]  /*4b20*/  FSEL R187, R6, -INF , P1 ;  /* 0xff80000006bb7808 */ /* 0x000fe40000800000 */
[----:B------:R-:W-:Y:S01]  /*4b30*/  ISETP.GT.AND P1, PT, R184, 0x8, PT ;  /* 0x00000008b800780c */ /* 0x000fe20003f24270 */
[----:B------:R-:W-:Y:S01]  /*4b40*/  FMUL.FTZ R193, R5, UR10 ;  /* 0x0000000a05c17c20 */ /* 0x000fe20008410000 */
[----:B------:R-:W-:Y:S02]  /*4b50*/  FMNMX.FTZ R189, R187, R8, !PT ;  /* 0x00000008bbbd7209 */ /* 0x000fe40007810000 */
[----:B------:R-:W-:Y:S01]  /*4b60*/  FSEL R11, R11, -INF , P1 ;  /* 0xff8000000b0b7808 */ /* 0x000fe20000800000 */
[----:B------:R1:W-:Y:S01]  /*4b70*/  MUFU.TANH R6, R196 ;  /* 0x000000c400067308 */ /* 0x0003e20000002400 */
[----:B------:R-:W-:Y:S02]  /*4b80*/  FMNMX.FTZ R188, R10, R189, !PT ;  /* 0x000000bd0abc7209 */ /* 0x000fe40007810000 */
[----:B------:R-:W-:-:S02]  /*4b90*/  ISETP.GT.AND P1, PT, R184, 0x10, PT ;  /* 0x00000010b800780c */ /* 0x000fc40003f24270 */
[----:B------:R-:W-:Y:S02]  /*4ba0*/  FMNMX.FTZ R189, R11, R188, !PT ;  /* 0x000000bc0bbd7209 */ /* 0x000fe40007810000 */
[----:B------:R-:W-:Y:S01]  /*4bb0*/  FSEL R13, R13, -INF , P1 ;  /* 0xff8000000d0d7808 */ /* 0x000fe20000800000 */
[----:B------:R-:W4:Y:S01]  /*4bc0*/  MUFU.TANH R194, R194 ;  /* 0x000000c200c27308 */ /* 0x000f220000002400 */
[----:B-1----:R-:W-:Y:S02]  /*4bd0*/  FMNMX.FTZ R196, R12, R189, !PT ;  /* 0x000000bd0cc47209 */ /* 0x002fe40007810000 */
[----:B------:R-:W-:Y:S02]  /*4be0*/  FSEL R188, R14, -INF , P2 ;  /* 0xff8000000ebc7808 */ /* 0x000fe40001000000 */
[----:B------:R-:W-:Y:S02]  /*4bf0*/  FMNMX.FTZ R189, R13, R196, !PT ;  /* 0x000000c40dbd7209 */ /* 0x000fe40007810000 */
[----:B------:R-:W-:Y:S01]  /*4c00*/  FSETP.NEU.FTZ.AND P1, PT, R5, -INF , PT ;  /* 0xff8000000500780b */ /* 0x000fe20003f3d000 */
[----:B------:R-:W1:Y:S01]  /*4c10*/  MUFU.TANH R190, R190 ;  /* 0x000000be00be7308 */ /* 0x000e620000002400 */
[----:B------:R-:W-:-:S02]  /*4c20*/  ISETP.GT.AND P2, PT, R184, 0x19, PT ;  /* 0x00000019b800780c */ /* 0x000fc40003f44270 */
[----:B------:R-:W-:Y:S02]  /*4c30*/  FMNMX.FTZ R196, R188, R189, !PT ;  /* 0x000000bdbcc47209 */ /* 0x000fe40007810000 */
[----:B------:R-:W-:Y:S02]  /*4c40*/  FSEL R14, R193, RZ, P1 ;  /* 0x000000ffc10e7208 */ /* 0x000fe40000800000 */
[----:B--2---:R-:W-:Y:S01]  /*4c50*/  FSEL R20, R20, -INF , P2 ;  /* 0xff80000014147808 */ /* 0x004fe20001000000 */
[----:B------:R-:W2:Y:S01]  /*4c60*/  MUFU.TANH R191, R191 ;  /* 0x000000bf00bf7308 */ /* 0x000ea20000002400 */
[----:B------:R-:W-:Y:S01]  /*4c70*/  FMNMX.FTZ R193, R15, R196, !PT ;  /* 0x000000c40fc17209 */ /* 0x000fe20007810000 */
[--C-:B------:R-:W-:Y:S01]  /*4c80*/  FFMA.FTZ R189, R154, UR10, -R14.reuse ;  /* 0x0000000a9abd7c23 */ /* 0x100fe2000801080e */
[----:B------:R-:W-:Y:S01]  /*4c90*/  ISETP.GT.AND P2, PT, R184, 0x21, PT ;  /* 0x00000021b800780c */ /* 0x000fe20003f44270 */
[--C-:B------:R-:W-:Y:S01]  /*4ca0*/  FFMA.FTZ R195, R153, UR10, -R14.reuse ;  /* 0x0000000a99c37c23 */ /* 0x100fe2000801080e */
[----:B---3--:R-:W-:Y:S01]  /*4cb0*/  FSEL R21, R21, -INF , P3 ;  /* 0xff80000015157808 */ /* 0x008fe20001800000 */
[--C-:B------:R-:W-:Y:S01]  /*4cc0*/  FFMA.FTZ R155, R155, UR10, -R14.reuse ;  /* 0x0000000a9b9b7c23 */ /* 0x100fe2000801080e */
[----:B------:R-:W-:Y:S01]  /*4cd0*/  FMNMX.FTZ R154, R20, R193, !PT ;  /* 0x000000c1149a7209 */ /* 0x000fe20007810000 */
[----:B------:R-:W3:Y:S01]  /*4ce0*/  MUFU.TANH R182, R182 ;  /* 0x000000b600b67308 */ /* 0x000ee20000002400 */
[----:B------:R-:W-:Y:S01]  /*4cf0*/  ISETP.GT.AND P3, PT, R184, 0x28, PT ;  /* 0x00000028b800780c */ /* 0x000fe20003f64270 */
[--C-:B------:R-:W-:Y:S01]  /*4d00*/  FFMA.FTZ R156, R156, UR10, -R14.reuse ;  /* 0x0000000a9c9c7c23 */ /* 0x100fe2000801080e */
[----:B0-----:R-:W-:Y:S01]  /*4d10*/  FSEL R152, R152, -INF , P2 ;  /* 0xff80000098987808 */ /* 0x001fe20001000000 */
[--C-:B------:R-:W-:Y:S01]  /*4d20*/  FFMA.FTZ R158, R158, UR10, -R14.reuse ;  /* 0x0000000a9e9e7c23 */ /* 0x100fe2000801080e */
[----:B------:R-:W-:Y:S01]  /*4d30*/  FMNMX.FTZ R193, R21, R154, !PT ;  /* 0x0000009a15c17209 */ /* 0x000fe20007810000 */
[--C-:B------:R-:W-:Y:S01]  /*4d40*/  FFMA.FTZ R157, R157, UR10, -R14.reuse ;  /* 0x0000000a9d9d7c23 */ /* 0x100fe2000801080e */
[----:B----4-:R-:W-:Y:S01]  /*4d50*/  FSEL R153, R194, -INF , P3 ;  /* 0xff800000c2997808 */ /* 0x010fe20001800000 */
[----:B------:R-:W0:Y:S01]  /*4d60*/  MUFU.TANH R183, R183 ;  /* 0x000000b700b77308 */ /* 0x000e220000002400 */
[----:B------:R-:W-:Y:S01]  /*4d70*/  ISETP.GT.AND P2, PT, R184, 0x29, PT ;  /* 0x00000029b800780c */ /* 0x000fe20003f44270 */
[--C-:B------:R-:W-:Y:S01]  /*4d80*/  FFMA.FTZ R159, R159, UR10, -R14.reuse ;  /* 0x0000000a9f9f7c23 */ /* 0x100fe2000801080e */
[----:B------:R-:W-:Y:S01]  /*4d90*/  FMNMX.FTZ R194, R152, R193, !PT ;  /* 0x000000c198c27209 */ /* 0x000fe20007810000 */
[--C-:B------:R-:W-:Y:S01]  /*4da0*/  FFMA.FTZ R160, R160, UR10, -R14.reuse ;  /* 0x0000000aa0a07c23 */ /* 0x100fe2000801080e */
[----:B------:R-:W-:Y:S01]  /*4db0*/  ISETP.GT.AND P3, PT, R184, 0x30, PT ;  /* 0x00000030b800780c */ /* 0x000fe20003f64270 */
[--C-:B------:R-:W-:Y:S01]  /*4dc0*/  FFMA.FTZ R162, R162, UR10, -R14.reuse ;  /* 0x0000000aa2a27c23 */ /* 0x100fe2000801080e */
[----:B-1----:R-:W-:Y:S01]  /*4dd0*/  FSEL R190, R190, -INF , P2 ;  /* 0xff800000bebe7808 */ /* 0x002fe20001000000 */
[----:B------:R-:W1:Y:S01]  /*4de0*/  MUFU.TANH R177, R177 ;  /* 0x000000b100b17308 */ /* 0x000e620000002400 */
[----:B------:R-:W-:Y:S01]  /*4df0*/  FMNMX.FTZ R193, R153, R194, !PT ;  /* 0x000000c299c17209 */ /* 0x000fe20007810000 */
[--C-:B------:R-:W-:Y:S01]  /*4e00*/  FFMA.FTZ R161, R161, UR10, -R14.reuse ;  /* 0x0000000aa1a17c23 */ /* 0x100fe2000801080e */
[----:B------:R-:W-:Y:S01]  /*4e10*/  ISETP.GT.AND P2, PT, R184, 0x31, PT ;  /* 0x00000031b800780c */ /* 0x000fe20003f44270 */
[--C-:B------:R-:W-:Y:S01]  /*4e20*/  FFMA.FTZ R163, R163, UR10, -R14.reuse ;  /* 0x0000000aa3a37c23 */ /* 0x100fe2000801080e */
[----:B--2---:R-:W-:Y:S01]  /*4e30*/  FSEL R191, R191, -INF , P3 ;  /* 0xff800000bfbf7808 */ /* 0x004fe20001800000 */
[--C-:B------:R-:W-:Y:S01]  /*4e40*/  FFMA.FTZ R164, R164, UR10, -R14.reuse ;  /* 0x0000000aa4a47c23 */ /* 0x100fe2000801080e */
[----:B------:R-:W-:Y:S01]  /*4e50*/  FMNMX.FTZ R194, R190, R193, !PT ;  /* 0x000000c1bec27209 */ /* 0x000fe20007810000 */
[----:B------:R-:W2:Y:S01]  /*4e60*/  MUFU.TANH R179, R179 ;  /* 0x000000b300b37308 */ /* 0x000ea20000002400 */
[----:B------:R-:W-:Y:S01]  /*4e70*/  ISETP.GT.AND P3, PT, R184, 0x38, PT ;  /* 0x00000038b800780c */ /* 0x000fe20003f64270 */
[--C-:B------:R-:W-:Y:S01]  /*4e80*/  FFMA.FTZ R165, R165, UR10, -R14.reuse ;  /* 0x0000000aa5a57c23 */ /* 0x100fe2000801080e */
[----:B---3--:R-:W-:Y:S01]  /*4e90*/  FSEL R182, R182, -INF , P2 ;  /* 0xff800000b6b67808 */ /* 0x008fe20001000000 */
[--C-:B------:R-:W-:Y:S01]  /*4ea0*/  FFMA.FTZ R166, R166, UR10, -R14.reuse ;  /* 0x0000000aa6a67c23 */ /* 0x100fe2000801080e */
[----:B------:R-:W-:Y:S01]  /*4eb0*/  FMNMX.FTZ R193, R191, R194, !PT ;  /* 0x000000c2bfc17209 */ /* 0x000fe20007810000 */
[--C-:B------:R-:W-:Y:S01]  /*4ec0*/  FFMA.FTZ R167, R167, UR10, -R14.reuse ;  /* 0x0000000aa7a77c23 */ /* 0x100fe2000801080e */
[----:B------:R-:W-:Y:S01]  /*4ed0*/  ISETP.GT.AND P2, PT, R184, 0x39, PT ;  /* 0x00000039b800780c */ /* 0x000fe20003f44270 */
[----:B------:R-:W3:Y:S01]  /*4ee0*/  MUFU.TANH R176, R176 ;  /* 0x000000b000b07308 */ /* 0x000ee20000002400 */
[----:B0-----:R-:W-:Y:S01]  /*4ef0*/  FSEL R183, R183, -INF , P3 ;  /* 0xff800000b7b77808 */ /* 0x001fe20001800000 */
[--C-:B------:R-:W-:Y:S01]  /*4f00*/  FFMA.FTZ R168, R168, UR10, -R14.reuse ;  /* 0x0000000aa8a87c23 */ /* 0x100fe2000801080e */
[----:B------:R-:W-:Y:S01]  /*4f10*/  FMNMX.FTZ R194, R182, R193, !PT ;  /* 0x000000c1b6c27209 */ /* 0x000fe20007810000 */
[--C-:B------:R-:W-:Y:S01]  /*4f20*/  FFMA.FTZ R169, R169, UR10, -R14.reuse ;  /* 0x0000000aa9a97c23 */ /* 0x100fe2000801080e */
[----:B------:R-:W-:Y:S01]  /*4f30*/  ISETP.GT.AND P3, PT, R184, 0x40, PT ;  /* 0x00000040b800780c */ /* 0x000fe20003f64270 */
[----:B------:R-:W-:Y:S01]  /*4f40*/  FFMA.FTZ R170, R170, UR10, -R14 ;  /* 0x0000000aaaaa7c23 */ /* 0x000fe2000801080e */
[----:B-1----:R-:W-:Y:S01]  /*4f50*/  FSEL R177, R177, -INF , P2 ;  /* 0xff800000b1b17808 */ /* 0x002fe20001000000 */
[----:B------:R-:W0:Y:S01]  /*4f60*/  MUFU.TANH R180, R180 ;  /* 0x000000b400b47308 */ /* 0x000e220000002400 */
[----:B------:R-:W-:-:S02]  /*4f70*/  FMNMX.FTZ R194, R183, R194, !PT ;  /* 0x000000c2b7c27209 */ /* 0x000fc40007810000 */
[C---:B------:R-:W-:Y:S02]  /*4f80*/  ISETP.GT.AND P2, PT, R184.reuse, 0x41, PT ;  /* 0x00000041b800780c */ /* 0x040fe40003f44270 */
[----:B--2---:R-:W-:Y:S02]  /*4f90*/  FSEL R179, R179, -INF , P3 ;  /* 0xff800000b3b37808 */ /* 0x004fe40001800000 */
[----:B------:R-:W-:Y:S01]  /*4fa0*/  FMNMX.FTZ R194, R177, R194, !PT ;  /* 0x000000c2b1c27209 */ /* 0x000fe20007810000 */
[----:B------:R-:W-:Y:S01]  /*4fb0*/  MUFU.TANH R181, R181 ;  /* 0x000000b500b57308 */ /* 0x000fe20000002400 */
[----:B------:R-:W-:Y:S02]  /*4fc0*/  ISETP.GT.AND P3, PT, R184, 0x48, PT ;  /* 0x00000048b800780c */ /* 0x000fe40003f64270 */
[----:B---3--:R-:W-:Y:S02]  /*4fd0*/  FSEL R176, R176, -INF , P2 ;  /* 0xff800000b0b07808 */ /* 0x008fe40001000000 */
[----:B------:R-:W-:-:S02]  /*4fe0*/  FMNMX.FTZ R193, R179, R194, !PT ;  /* 0x000000c2b3c17209 */ /* 0x000fc40007810000 */
[----:B------:R-:W-:Y:S01]  /*4ff0*/  ISETP.GT.AND P2, PT, R184, 0x49, PT ;  /* 0x00000049b800780c */ /* 0x000fe20003f44270 */
[----:B------:R-:W1:Y:S01]  /*5000*/  MUFU.TANH R186, R186 ;  /* 0x000000ba00ba7308 */ /* 0x000e620000002400 */
[----:B0-----:R-:W-:Y:S02]  /*5010*/  FSEL R180, R180, -INF , P3 ;  /* 0xff800000b4b47808 */ /* 0x001fe40001800000 */
[----:B------:R-:W-:-:S05]  /*5020*/  ISETP.GT.AND P3, PT, R184, 0x50, PT ;  /* 0x00000050b800780c */ /* 0x000fca0003f64270 */
[----:B------:R-:W0:Y:S08]  /*5030*/  MUFU.TANH R185, R185 ;  /* 0x000000b900b97308 */ /* 0x000e300000002400 */
[----:B------:R2:W-:Y:S01]  /*5040*/  MUFU.EX2 R154, R195 ;  /* 0x000000c3009a7308 */ /* 0x0005e20000000800 */
[----:B-1----:R-:W-:Y:S02]  /*5050*/  FSEL R186, R186, -INF , P3 ;  /* 0xff800000baba7808 */ /* 0x002fe40001800000 */
[----:B------:R-:W-:-:S05]  /*5060*/  ISETP.GT.AND P3, PT, R184, 0x58, PT ;  /* 0x00000058b800780c */ /* 0x000fca0003f64270 */
[----:B------:R-:W1:Y:S01]  /*5070*/  MUFU.TANH R192, R192 ;  /* 0x000000c000c07308 */ /* 0x000e620000002400 */
[----:B--2---:R-:W-:Y:S02]  /*5080*/  FMNMX.FTZ R195, R176, R193, !PT ;  /* 0x000000c1b0c37209 */ /* 0x004fe40007810000 */
[----:B------:R-:W-:Y:S02]  /*5090*/  FSEL R193, R181, -INF , P2 ;  /* 0xff800000b5c17808 */ /* 0x000fe40001000000 */
[----:B------:R-:W-:Y:S02]  /*50a0*/  FMNMX.FTZ R194, R180, R195, !PT ;  /* 0x000000c3b4c27209 */ /* 0x000fe40007810000 */
[----:B------:R-:W-:Y:S01]  /*50b0*/  ISETP.GT.AND P2, PT, R184, 0x51, PT ;  /* 0x00000051b800780c */ /* 0x000fe20003f44270 */
[----:B------:R-:W-:Y:S01]  /*50c0*/  MUFU.EX2 R189, R189 ;  /* 0x000000bd00bd7308 */ /* 0x000fe20000000800 */
[----:B------:R-:W-:Y:S02]  /*50d0*/  FMNMX.FTZ R181, R193, R194, !PT ;  /* 0x000000c2c1b57209 */ /* 0x000fe40007810000 */
[----:B0-----:R-:W-:-:S02]  /*50e0*/  FSEL R194, R185, -INF , P2 ;  /* 0xff800000b9c27808 */ /* 0x001fc40001000000 */
[----:B------:R-:W-:Y:S02]  /*50f0*/  FMNMX.FTZ R181, R186, R181, !PT ;  /* 0x000000b5bab57209 */ /* 0x000fe40007810000 */
[----:B------:R-:W-:Y:S01]  /*5100*/  FSEL R195, R6, -INF , P3 ;  /* 0xff80000006c37808 */ /* 0x000fe20001800000 */
[----:B------:R-:W-:Y:S01]  /*5110*/  MUFU.EX2 R155, R155 ;  /* 0x0000009b009b7308 */ /* 0x000fe20000000800 */
[----:B------:R-:W-:Y:S01]  /*5120*/  ISETP.GT.AND P2, PT, R184, 0x59, PT ;  /* 0x00000059b800780c */ /* 0x000fe20003f44270 */
[--C-:B------:R-:W-:Y:S01]  /*5130*/  FFMA.FTZ R184, R175, UR10, -R14.reuse ;  /* 0x0000000aafb87c23 */ /* 0x100fe2000801080e */
[----:B------:R-:W-:Y:S01]  /*5140*/  FMNMX.FTZ R6, R194, R181, !PT ;  /* 0x000000b5c2067209 */ /* 0x000fe20007810000 */
[----:B------:R-:W-:Y:S01]  /*5150*/  FFMA.FTZ R175, R173, UR10, -R14 ;  /* 0x0000000aadaf7c23 */ /* 0x000fe2000801080e */
[----:B-1----:R-:W-:Y:S02]  /*5160*/  FSEL R192, R192, -INF , P2 ;  /* 0xff800000c0c07808 */ /* 0x002fe40001000000 */
        /* <DEDUP_REMOVED lines=11> */
[----:B------:R-:W0:Y:S07]  /*5220*/  SHFL.BFLY PT, R6, R185, 0x1, 0x1f ;  /* 0x0c201f00b9067f89 */ /* 0x000e2e00000e0000 */
        /* <DEDUP_REMOVED lines=8> */
[----:B------:R-:W-:Y:S03]  /*52b0*/  MUFU.EX2 R164, R164 ;  /* 0x000000a400a47308 */ /* 0x000fe60000000800 */
[----:B------:R-:W-:-:S05]  /*52c0*/  FSEL R196, R196, RZ, P2 ;  /* 0x000000ffc4c47208 */ /* 0x000fca0001000000 */
[----:B------:R-:W-:Y:S01]  /*52d0*/  MUFU.EX2 R165, R165 ;  /* 0x000000a500a57308 */ /* 0x000fe20000000800 */
[--C-:B------:R-:W-:Y:S01]  /*52e0*/  FFMA.FTZ R172, R10, UR10, -R196.reuse ;  /* 0x0000000a0aac7c23 */ /* 0x100fe200080108c4 */
[----:B------:R-:W-:Y:S01]  /*52f0*/  FSEL R10, R5, RZ, P1 ;  /* 0x000000ff050a7208 */ /* 0x000fe20000800000 */
[--C-:B------:R-:W-:Y:S01]  /*5300*/  FFMA.FTZ R171, R187, UR10, -R196.reuse ;  /* 0x0000000abbab7c23 */ /* 0x100fe200080108c4 */
[--C-:B------:R-:W-:Y:S01]  /*5310*/  FFMA.FTZ R11, R11, UR10, -R196.reuse ;  /* 0x0000000a0b0b7c23 */ /* 0x100fe200080108c4 */
[--C-:B------:R-:W-:Y:S01]  /*5320*/  FFMA.FTZ R12, R12, UR10, -R196.reuse ;  /* 0x0000000a0c0c7c23 */ /* 0x100fe200080108c4 */
[--C-:B------:R-:W-:Y:S01]  /*5330*/  FFMA.FTZ R13, R13, UR10, -R196.reuse ;  /* 0x0000000a0d0d7c23 */ /* 0x100fe200080108c4 */
[----:B------:R-:W-:Y:S01]  /*5340*/  FADD.FTZ R10, -R10, R9 ;  /* 0x000000090a0a7221 */ /* 0x000fe20000010100 */
[----:B------:R-:W-:Y:S01]  /*5350*/  FSEL R9, R6, RZ, P2 ;  /* 0x000000ff06097208 */ /* 0x000fe20001000000 */
[----:B------:R-:W-:Y:S01]  /*5360*/  MUFU.EX2 R171, R171 ;  /* 0x000000ab00ab7308 */ /* 0x000fe20000000800 */
[--C-:B------:R-:W-:Y:S01]  /*5370*/  FFMA.FTZ R188, R188, UR10, -R196.reuse ;  /* 0x0000000abcbc7c23 */ /* 0x100fe200080108c4 */
[----:B------:R-:W-:Y:S01]  /*5380*/  FMUL.FTZ R10, R10, UR10 ;  /* 0x0000000a0a0a7c20 */ /* 0x000fe20008410000 */
[----:B------:R-:W-:Y:S01]  /*5390*/  FFMA.FTZ R173, R15, UR10, -R196 ;  /* 0x0000000a0fad7c23 */ /* 0x000fe200080108c4 */
[----:B------:R-:W-:Y:S01]  /*53a0*/  FADD.FTZ R9, -R9, R8 ;  /* 0x0000000809097221 */ /* 0x000fe20000010100 */
[--C-:B------:R-:W-:Y:S01]  /*53b0*/  FFMA.FTZ R198, R20, UR10, -R196.reuse ;  /* 0x0000000a14c67c23 */ /* 0x100fe200080108c4 */
        /* <DEDUP_REMOVED lines=16> */
[----:B------:R-:W-:-:S03]  /*54c0*/  FFMA.FTZ R192, R192, UR10, -R196 ;  /* 0x0000000ac0c07c23 */ /* 0x000fc600080108c4 */
        /* <DEDUP_REMOVED lines=9> */
[----:B-1----:R-:W-:Y:S01]  /*5560*/  FFMA.FTZ R3, R8, R3, R171 ;  /* 0x0000000308037223 */ /* 0x002fe200000100ab */
        /* <DEDUP_REMOVED lines=9> */
[----:B------:R-:W-:Y:S01]  /*5600*/  FADD.FTZ R179, R155, R200 ;  /* 0x000000c89bb37221 */ /* 0x000fe20000010000 */
[----:B------:R-:W-:Y:S01]  /*5610*/  F2FP.F16.F32.PACK_AB R155, R156, R155 ;  /* 0x0000009b9c9b723e */ /* 0x000fe200000000ff */
[-C--:B------:R-:W-:Y:S01]  /*5620*/  FMUL.FTZ R36, R36, R8.reuse ;  /* 0x0000000824247220 */ /* 0x080fe20000410000 */
[-C--:B------:R-:W-:Y:S01]  /*5630*/  FMUL.FTZ R37, R37, R8.reuse ;  /* 0x0000000825257220 */ /* 0x080fe20000410000 */
[----:B------:R-:W-:Y:S01]  /*5640*/  FADD.FTZ R179, R156, R179 ;  /* 0x000000b39cb37221 */ /* 0x000fe20000010000 */
        /* <DEDUP_REMOVED lines=18> */
[----:B------:R-:W-:Y:S01]  /*5770*/  FADD.FTZ R152, R158, R179 ;  /* 0x000000b39e987221 */ /* 0x000fe20000010000 */
[-C--:B------:R-:W-:Y:S01]  /*5780*/  FMUL.FTZ R64, R64, R8.reuse ;  /* 0x0000000840407220 */ /* 0x080fe20000410000 */
[-C--:B------:R-:W-:Y:S01]  /*5790*/  FMUL.FTZ R65, R65, R8.reuse ;  /* 0x0000000841417220 */ /* 0x080fe20000410000 */
[----:B------:R-:W-:Y:S01]  /*57a0*/  FMUL.FTZ R68, R68, R8 ;  /* 0x0000000844447220 */ /* 0x000fe20000410000 */
[C---:B------:R-:W-:Y:S01]  /*57b0*/  FADD.FTZ R152, R157.reuse, R152 ;  /* 0x000000989d987221 */ /* 0x040fe20000010000 */
[----:B------:R-:W-:Y:S01]  /*57c0*/  F2FP.F16.F32.PACK_AB R157, R157, R158 ;  /* 0x0000009e9d9d723e */ /* 0x000fe200000000ff */
[----:B------:R-:W2:Y:S01]  /*57d0*/  MUFU.EX2 R198, R198 ;  /* 0x000000c600c67308 */ /* 0x000ea20000000800 */
[-C--:B------:R-:W-:Y:S01]  /*57e0*/  FMUL.FTZ R69, R69, R8.reuse ;  /* 0x0000000845457220 */ /* 0x080fe20000410000 */
[----:B------:R-:W-:Y:S01]  /*57f0*/  FADD.FTZ R179, R159, R152 ;  /* 0x000000989fb37221 */ /* 0x000fe20000010000 */
[----:B------:R-:W-:Y:S01]  /*5800*/  F2FP.F16.F32.PACK_AB R159, R160, R159 ;  /* 0x0000009fa09f723e */ /* 0x000fe200000000ff */
[-C--:B------:R-:W-:Y:S01]  /*5810*/  FMUL.FTZ R72, R72, R8.reuse ;  /* 0x0000000848487220 */ /* 0x080fe20000410000 */
[-C--:B------:R-:W-:Y:S01]  /*5820*/  FMUL.FTZ R73, R73, R8.reuse ;  /* 0x0000000849497220 */ /* 0x080fe20000410000 */
[----:B------:R-:W-:Y:S01]  /*5830*/  FADD.FTZ R179, R160, R179 ;  /* 0x000000b3a0b37221 */ /* 0x000fe20000010000 */
        /* <DEDUP_REMOVED lines=18> */
[----:B----4-:R-:W-:Y:S01]  /*5960*/  FFMA.FTZ R177, R180, UR10, -R196 ;  /* 0x0000000ab4b17c23 */ /* 0x010fe200080108c4 */
[----:B0-----:R-:W-:Y:S01]  /*5970*/  FADD.FTZ R180, R188, R153 ;  /* 0x00000099bcb47221 */ /* 0x001fe20000010000 */
[-C--:B------:R-:W-:Y:S01]  /*5980*/  FMUL.FTZ R105, R105, R8.reuse ;  /* 0x0000000869697220 */ /* 0x080fe20000410000 */
[-C--:B------:R-:W-:Y:S01]  /*5990*/  FMUL.FTZ R108, R108, R8.reuse ;  /* 0x000000086c6c7220 */ /* 0x080fe20000410000 */
[-C--:B------:R-:W-:Y:S01]  /*59a0*/  FMUL.FTZ R109, R109, R8.reuse ;  /* 0x000000086d6d7220 */ /* 0x080fe20000410000 */
[----:B-1----:R-:W-:Y:S01]  /*59b0*/  FADD.FTZ R153, R173, R180 ;  /* 0x000000b4ad997221 */ /* 0x002fe20000010000 */
[----:B------:R-:W-:Y:S01]  /*59c0*/  FADD.FTZ R180, R162, R179 ;  /* 0x000000b3a2b47221 */ /* 0x000fe20000010000 */
[----:B------:R-:W0:Y:S01]  /*59d0*/  MUFU.EX2 R15, R15 ;  /* 0x0000000f000f7308 */ /* 0x000e220000000800 */
[----:B------:R-:W-:Y:S01]  /*59e0*/  FMUL.FTZ R112, R112, R8 ;  /* 0x0000000870707220 */ /* 0x000fe20000410000 */
[----:B--2---:R-:W-:Y:S01]  /*59f0*/  FADD.FTZ R153, R198, R153 ;  /* 0x00000099c6997221 */ /* 0x004fe20000010000 */
[C---:B------:R-:W-:Y:S01]  /*5a00*/  FADD.FTZ R180, R161.reuse, R180 ;  /* 0x000000b4a1b47221 */ /* 0x040fe20000010000 */
[----:B------:R-:W-:Y:S01]  /*5a10*/  F2FP.F16.F32.PACK_AB R161, R161, R162 ;  /* 0x000000a2a1a1723e */ /* 0x000fe200000000ff */
[-C--:B------:R-:W-:Y:S01]  /*5a20*/  FMUL.FTZ R113, R113, R8.reuse ;  /* 0x0000000871717220 */ /* 0x080fe20000410000 */
[----:B---3--:R-:W-:Y:S01]  /*5a30*/  FADD.FTZ R152, R20, R153 ;  /* 0x0000009914987221 */ /* 0x008fe20000010000 */
[----:B------:R-:W-:Y:S01]  /*5a40*/  FADD.FTZ R187, R163, R180 ;  /* 0x000000b4a3bb7221 */ /* 0x000fe20000010000 */
[----:B------:R-:W1:Y:S01]  /*5a50*/  MUFU.EX2 R190, R190 ;  /* 0x000000be00be7308 */ /* 0x000e620000000800 */
[----:B------:R-:W-:Y:S01]  /*5a60*/  F2FP.F16.F32.PACK_AB R153, R154, R189 ;  /* 0x000000bd9a99723e */ /* 0x000fe200000000ff */
[C---:B-----5:R-:W-:Y:S01]  /*5a70*/  FADD.FTZ R152, R21.reuse, R152 ;  /* 0x0000009815987221 */ /* 0x060fe20000010000 */
[----:B------:R-:W-:Y:S01]  /*5a80*/  FADD.FTZ R158, R164, R187 ;  /* 0x000000bba49e7221 */ /* 0x000fe20000010000 */
[----:B------:R-:W-:Y:S01]  /*5a90*/  F2FP.F16.F32.PACK_AB R154, R12, R11 ;  /* 0x0000000b0c9a723e */ /* 0x000fe200000000ff */
[----:B------:R-:W-:Y:S01]  /*5aa0*/  FMUL.FTZ R116, R116, R8 ;  /* 0x0000000874747220 */ /* 0x000fe20000410000 */
[----:B------:R-:W-:Y:S01]  /*5ab0*/  F2FP.F16.F32.PACK_AB R160, R21, R20 ;  /* 0x0000001415a0723e */ /* 0x000fe200000000ff */
[-C--:B------:R-:W-:Y:S01]  /*5ac0*/  FMUL.FTZ R117, R117, R8.reuse ;  /* 0x0000000875757220 */ /* 0x080fe20000410000 */
[----:B------:R-:W2:Y:S01]  /*5ad0*/  MUFU.EX2 R9, R9 ;  /* 0x0000000900097308 */ /* 0x000ea20000000800 */
[----:B0-----:R-:W-:Y:S01]  /*5ae0*/  FADD.FTZ R179, R15, R152 ;  /* 0x000000980fb37221 */ /* 0x001fe20000010000 */
[----:B------:R-:W-:Y:S01]  /*5af0*/  F2FP.F16.F32.PACK_AB R152, R172, R171 ;  /* 0x000000abac98723e */ /* 0x000fe200000000ff */
[-C--:B------:R-:W-:Y:S01]  /*5b00*/  FMUL.FTZ R120, R120, R8.reuse ;  /* 0x0000000878787220 */ /* 0x080fe20000410000 */
[----:B------:R-:W-:Y:S01]  /*5b10*/  F2FP.F16.F32.PACK_AB R163, R164, R163 ;  /* 0x000000a3a4a3723e */ /* 0x000fe200000000ff */
        /* <DEDUP_REMOVED lines=14> */
[----:B------:R-:W-:Y:S01]  /*5c00*/  FADD.FTZ R13, R165, R158 ;  /* 0x0000009ea50d7221 */ /* 0x000fe20000010000 */
[----:B------:R-:W-:Y:S01]  /*5c10*/  F2FP.F16.F32.PACK_AB R158, R198, R173 ;  /* 0x000000adc69e723e */ /* 0x000fe200000000ff */
        /* <DEDUP_REMOVED lines=9> */
[----:B------:R-:W-:Y:S01]  /*5cb0*/  FMUL.FTZ R149, R149, R8 ;  /* 0x0000000895957220 */ /* 0x000fe20000410000 */
        /* <DEDUP_REMOVED lines=22> */
[----:B------:R-:W-:Y:S01]  /*5e20*/  FADD.FTZ R12, R4, R13 ;  /* 0x0000000d040c7221 */ /* 0x000fe20000010000 */
        /* <DEDUP_REMOVED lines=64> */
[----:B------:R-:W-:-:S02]  /*6230*/  FMUL.FTZ R151, R151, R10 ;  /* 0x0000000a97977220 */ /* 0x000fc40000410000 */
        /* <DEDUP_REMOVED lines=16> */
[----:B0-----:R-:W-:-:S04]  /*6340*/  FADD.FTZ R3, R195, R4 ;  /* 0x00000004c3037221 */ /* 0x001fc80000010000 */
[C---:B-1----:R-:W-:Y:S01]  /*6350*/  FADD.FTZ R3, R192.reuse, R3 ;  /* 0x00000003c0037221 */ /* 0x042fe20000010000 */
[----:B------:R-:W-:Y:S01]  /*6360*/  F2FP.F16.F32.PACK_AB R174, R192, R195 ;  /* 0x000000c3c0ae723e */ /* 0x000fe200000000ff */
[C---:B--2---:R-:W-:Y:S01]  /*6370*/  FADD.FTZ R4, R14.reuse, R9 ;  /* 0x000000090e047221 */ /* 0x044fe20000010000 */
[----:B------:R-:W-:Y:S01]  /*6380*/  F2FP.F16.F32.PACK_AB R175, R14, R175 ;  /* 0x000000af0eaf723e */ /* 0x000fe200000000ff */
[----:B------:R-:W-:Y:S06]  /*6390*/  @!P0 BRA `(.L_x_13634) ;  /* 0x0000000000048947 */ /* 0x000fec0003800000 */
[----:B------:R-:W-:Y:S01]  /*63a0*/  BPT.TRAP 0x1 ;  /* 0x000000040000795c */ /* 0x000fe20000300000 */
.L_x_13634:
[----:B------:R0:W1:Y:S01]  /*63b0*/  SYNCS.PHASECHK.TRANS64.TRYWAIT P1, [UR26+0x22850], R7 ;  /* 0x02285007ff0075a7 */ /* 0x000062000802015a */
[----:B------:R-:W-:Y:S05]  /*63c0*/  @!P0 BRA `(.L_x_13635) ;  /* 0x0000000000048947 */ /* 0x000fea0003800000 */
[----:B------:R-:W-:Y:S01]  /*63d0*/  BPT.TRAP 0x1 ;  /* 0x000000040000795c */ /* 0x000fe20000300000 */
.L_x_13635:
[----:B------:R-:W-:Y:S01]  /*63e0*/  VIADD R8, R201, 0x8 ;  /* 0x00000008c9087836 */ /* 0x000fe20000000000 */
[----:B-1----:R-:W-:Y:S06]  /*63f0*/  @P1 BRA `(.L_x_13636) ;  /* 0x0000000000081947 */ /* 0x002fec0003800000 */
[----:B------:R-:W1:Y:S02]  /*6400*/  SYNCS.PHASECHK.TRANS64.TRYWAIT P1, [UR26+0x22850], R7 ;  /* 0x02285007ff0075a7 */ /* 0x000e64000802015a */
[----:B-1----:R-:W-:Y:S05]  /*6410*/  @!P1 BRA `(.L_x_13637) ;  /* 0x0000009800889947 */ /* 0x002fea0003800000 */
.L_x_13636:
        /* <DEDUP_REMOVED lines=39> */
.L_x_13638:
[----:B------:R-:W-:Y:S01]  /*6690*/  UISETP.GT.AND UP0, UPT, UR23, UR22, UPT ;  /* 0x000000161700728c */ /* 0x000fe2000bf04270 */
[----:B------:R-:W-:Y:S01]  /*66a0*/  MOV R9, R5 ;  /* 0x0000000500097202 */ /* 0x000fe20000000f00 */
[----:B------:R-:W-:Y:S01]  /*66b0*/  UIADD3 UR26, UR26, 0x22860, URZ ;  /* 0x000228601a1a7890 */ /* 0x000fe2000fffe03f */
[----:B------:R-:W-:Y:S01]  /*66c0*/  IMAD.MOV.U32 R8, RZ, RZ, R6 ;  /* 0x000000ffff087224 */ /* 0x000fe200078e0006 */
[----:B------:R-:W-:Y:S02]  /*66d0*/  UIADD3 UR23, UR23, -0x1, URZ ;  /* 0xffffffff17177890 */ /* 0x000fe4000fffe03f */
[----:B------:R-:W-:Y:S01]  /*66e0*/  PLOP3.LUT P1, PT, PT, PT, UP0, 0x80, 0x0 ;  /* 0x000000000000781c */ /* 0x000fe20003f2f008 */
[----:B------:R-:W-:-:S09]  /*66f0*/  UPRMT UR26, UR25, 0x654, UR26 ;  /* 0x00000654191a7896 */ /* 0x000fd2000800001a */
[----:B------:R-:W-:Y:S03]  /*6700*/  SYNCS.ARRIVE.TRANS64.RED.A1T0 RZ, [UR26], RZ ;  /* 0x000000ffffff79a7 */ /* 0x000fe6000810041a */
[----:B------:R-:W-:Y:S05]  /*6710*/  @P1 BRA `(.L_x_13639) ;  /* 0xffffffd400581947 */ /* 0x000fea000383ffff */
.L_x_13628:
[----:B------:R-:W-:-:S13]  /*6720*/  ISETP.LE.AND P1, PT, RZ, UR23, PT ;  /* 0x00000017ff007c0c */ /* 0x000fda000bf23270 */
[----:B------:R-:W-:Y:S05]  /*6730*/  @!P1 BRA `(.L_x_13640) ;  /* 0x0000002000d49947 */ /* 0x000fea0003800000 */
[----:B01----:R-:W-:Y:S01]  /*6740*/  IMAD.MOV.U32 R8, RZ, RZ, R5 ;  /* 0x000000ffff087224 */ /* 0x003fe200078e0005 */
[----:B------:R-:W-:Y:S01]  /*6750*/  ULDC UR26, c[0x0][0x9d8] ;  /* 0x00027600001a7ab9 */ /* 0x000fe20000000800 */
[----:B------:R-:W-:Y:S01]  /*6760*/  IMAD.MOV.U32 R9, RZ, RZ, R6 ;  /* 0x000000ffff097224 */ /* 0x000fe200078e0006 */
[----:B------:R-:W-:-:S06]  /*6770*/  ULDC UR22, c[0x0][0x988] ;  /* 0x0002620000167ab9 */ /* 0x000fcc0000000800 */
.L_x_13651:
[----:B------:R-:W-:-:S04]  /*6780*/  UIADD3 UR36, UR36, 0x1, URZ ;  /* 0x0000000124247890 */ /* 0x000fc8000fffe03f */
[----:B------:R-:W-:-:S04]  /*6790*/  UISETP.NE.AND UP0, UPT, UR36, 0x2, UPT ;  /* 0x000000022400788c */ /* 0x000fc8000bf05270 */
[----:B------:R-:W-:Y:S02]  /*67a0*/  USEL UR6, URZ, 0x1, UP0 ;  /* 0x000000013f067887 */ /* 0x000fe40008000000 */
[----:B------:R-:W-:Y:S02]  /*67b0*/  USEL UR36, UR36, URZ, UP0 ;  /* 0x0000003f24247287 */ /* 0x000fe40008000000 */
[----:B------:R-:W-:Y:S01]  /*67c0*/  ULOP3.LUT UR37, UR37, UR6, URZ, 0x3c, !UPT ;  /* 0x0000000625257292 */ /* 0x000fe2000f8e3c3f */
[----:B01----:R-:W-:Y:S11]  /*67d0*/  @!P0 BRA `(.L_x_13641) ;  /* 0x0000000000048947 */ /* 0x003ff60003800000 */
[----:B------:R-:W-:Y:S01]  /*67e0*/  BPT.TRAP 0x1 ;  /* 0x000000040000795c */ /* 0x000fe20000300000 */
.L_x_13641:
        /* <DEDUP_REMOVED lines=9> */
.L_x_13642:
[----:B-1----:R-:W-:Y:S05]  /*6880*/  @P1 BRA `(.L_x_13643) ;  /* 0x0000000000081947 */ /* 0x002fea0003800000 */
[----:B------:R-:W1:Y:S02]  /*6890*/  SYNCS.PHASECHK.TRANS64.TRYWAIT P1, [UR25+0x22830], R7 ;  /* 0x02283007ff0075a7 */ /* 0x000e640008020159 */
[----:B-1----:R-:W-:Y:S05]  /*68a0*/  @!P1 BRA `(.L_x_13644) ;  /* 0x00000094007c9947 */ /* 0x002fea0003800000 */
.L_x_13643:
        /* <DEDUP_REMOVED lines=26> */
.L_x_13645:
        /* <DEDUP_REMOVED lines=37> */
[----:B------:R-:W-:Y:S01]  /*6ca0*/  UMOV UR10, UR22 ;  /* 0x00000016000a7c82 */ /* 0x000fe20008000000 */
        /* <DEDUP_REMOVED lines=19> */
[----:B----4-:R-:W-:Y:S01]  /*6de0*/  FMNMX.FTZ R6, R152, R173, !PT ;  /* 0x000000ad98067209 */ /* 0x010fe20007810000 */
[----:B------:R-:W-:Y:S01]  /*6df0*/  FMUL.FTZ R173, R189, UR26 ;  /* 0x0000001abdad7c20 */ /* 0x000fe20008410000 */
[----:B------:R-:W-:Y:S05]  /*6e00*/  SYNCS.ARRIVE.TRANS64.RED.A1T0 RZ, [UR6], RZ ;  /* 0x000000ffffff79a7 */ /* 0x000fea0008100406 */
        /* <DEDUP_REMOVED lines=37> */
[----:B----4-:R-:W-:Y:S01]  /*7060*/  FMNMX.FTZ R6, R180, R185, !PT ;  /* 0x000000b9b4067209 */ /* 0x010fe20007810000 */
[----:B------:R-:W-:Y:S01]  /*7070*/  FMUL.FTZ R185, R187, UR26 ;  /* 0x0000001abbb97c20 */ /* 0x000fe20008410000 */
[----:B------:R-:W-:Y:S01]  /*7080*/  FMUL.FTZ R187, R191, UR26 ;  /* 0x0000001abfbb7c20 */ /* 0x000fe20008410000 */
[----:B------:R-:W-:Y:S02]  /*7090*/  FMUL.FTZ R191, R199, UR26 ;  /* 0x0000001ac7bf7c20 */ /* 0x000fe40008410000 */
[----:B------:R-:W4:Y:S02]  /*70a0*/  SHFL.BFLY PT, R189, R6, 0x2, 0x1f ;  /* 0x0c401f0006bd7f89 */ /* 0x000f2400000e0000 */
[----:B------:R-:W5:Y:S08]  /*70b0*/  MUFU.TANH R15, R15 ;  /* 0x0000000f000f7308 */ /* 0x000f700000002400 */
[----:B------:R-:W0:Y:S08]  /*70c0*/  MUFU.TANH R20, R20 ;  /* 0x0000001400147308 */ /* 0x000e300000002400 */
[----:B------:R-:W1:Y:S01]  /*70d0*/  MUFU.TANH R153, R153 ;  /* 0x0000009900997308 */ /* 0x000e620000002400 */
[----:B----4-:R-:W-:Y:S01]  /*70e0*/  FMNMX.FTZ R176, R6, R189, !PT ;  /* 0x000000bd06b07209 */ /* 0x010fe20007810000 */
[----:B------:R-:W-:-:S06]  /*70f0*/  FMUL.FTZ R189, R195, UR26 ;  /* 0x0000001ac3bd7c20 */ /* 0x000fcc0008410000 */
[----:B------:R-:W4:Y:S01]  /*7100*/  MUFU.TANH R154, R154 ;  /* 0x0000009a009a7308 */ /* 0x000f220000002400 */
[----:B------:R-:W2:Y:S07]  /*7110*/  SHFL.BFLY PT, R193, R176, 0x1, 0x1f ;  /* 0x0c201f00b0c17f89 */ /* 0x000eae00000e0000 */
[----:B------:R-:W4:Y:S08]  /*7120*/  MUFU.TANH R156, R156 ;  /* 0x0000009c009c7308 */ /* 0x000f300000002400 */
[----:B------:R-:W4:Y:S08]  /*7130*/  MUFU.TANH R158, R158 ;  /* 0x0000009e009e7308 */ /* 0x000f300000002400 */
[----:B------:R-:W4:Y:S01]  /*7140*/  MUFU.TANH R161, R161 ;  /* 0x000000a100a17308 */ /* 0x000f220000002400 */
[----:B--2---:R-:W-:-:S05]  /*7150*/  FMNMX.FTZ R6, R176, R193, !PT ;  /* 0x000000c1b0067209 */ /* 0x004fca0007810000 */
[C---:B------:R-:W-:Y:S01]  /*7160*/  FADD.FTZ R9, -R6.reuse, R9 ;  /* 0x0000000906097221 */ /* 0x040fe20000010100 */
[----:B------:R-:W-:Y:S01]  /*7170*/  FMUL.FTZ R200, R6, UR10 ;  /* 0x0000000a06c87c20 */ /* 0x000fe20008410000 */
[----:B------:R-:W2:Y:S02]  /*7180*/  MUFU.TANH R162, R162 ;  /* 0x000000a200a27308 */ /* 0x000ea40000002400 */
[----:B------:R-:W-:Y:S01]  /*7190*/  FMUL.FTZ R176, R9, UR10 ;  /* 0x0000000a09b07c20 */ /* 0x000fe20008410000 */
[----:B------:R-:W-:Y:S01]  /*71a0*/  FMNMX.FTZ R9, R11, R8, !PT ;  /* 0x000000080b097209 */ /* 0x000fe20007810000 */
[--C-:B------:R-:W-:Y:S01]  /*71b0*/  FFMA.FTZ R193, R10, UR10, -R200.reuse ;  /* 0x0000000a0ac17c23 */ /* 0x100fe200080108c8 */
[--C-:B------:R-:W-:Y:S01]  /*71c0*/  FFMA.FTZ R196, R5, UR10, -R200.reuse ;  /* 0x0000000a05c47c23 */ /* 0x100fe200080108c8 */
[--C-:B------:R-:W-:Y:S01]  /*71d0*/  FFMA.FTZ R192, R152, UR10, -R200.reuse ;  /* 0x0000000a98c07c23 */ /* 0x100fe200080108c8 */
[----:B---3--:R-:W-:Y:S01]  /*71e0*/  FMNMX.FTZ R10, R12, R9, !PT ;  /* 0x000000090c0a7209 */ /* 0x008fe20007810000 */
[----:B------:R-:W3:Y:S01]  /*71f0*/  MUFU.TANH R164, R164 ;  /* 0x000000a400a47308 */ /* 0x000ee20000002400 */
[--C-:B------:R-:W-:Y:S01]  /*7200*/  FFMA.FTZ R198, R14, UR10, -R200.reuse ;  /* 0x0000000a0ec67c23 */ /* 0x100fe200080108c8 */
[--C-:B------:R-:W-:Y:S01]  /*7210*/  FFMA.FTZ R14, R155, UR10, -R200.reuse ;  /* 0x0000000a9b0e7c23 */ /* 0x100fe200080108c8 */
[----:B-----5:R-:W-:Y:S01]  /*7220*/  FMNMX.FTZ R9, R15, R10, !PT ;  /* 0x0000000a0f097209 */ /* 0x020fe20007810000 */
[--C-:B------:R-:W-:Y:S01]  /*7230*/  FFMA.FTZ R155, R163, UR10, -R200.reuse ;  /* 0x0000000aa39b7c23 */ /* 0x100fe200080108c8 */
[--C-:B------:R-:W-:Y:S01]  /*7240*/  FFMA.FTZ R194, R167, UR10, -R200.reuse ;  /* 0x0000000aa7c27c23 */ /* 0x100fe200080108c8 */
[--C-:B------:R-:W-:Y:S01]  /*7250*/  FFMA.FTZ R167, R169, UR10, -R200.reuse ;  /* 0x0000000aa9a77c23 */ /* 0x100fe200080108c8 */
[----:B0-----:R-:W-:Y:S01]  /*7260*/  FMNMX.FTZ R10, R20, R9, !PT ;  /* 0x00000009140a7209 */ /* 0x001fe20007810000 */
[----:B------:R-:W0:Y:S01]  /*7270*/  MUFU.TANH R175, R175 ;  /* 0x000000af00af7308 */ /* 0x000e220000002400 */
[--C-:B------:R-:W-:Y:S01]  /*7280*/  FFMA.FTZ R169, R171, UR10, -R200.reuse ;  /* 0x0000000aaba97c23 */ /* 0x100fe200080108c8 */
[--C-:B------:R-:W-:Y:S01]  /*7290*/  FFMA.FTZ R171, R173, UR10, -R200.reuse ;  /* 0x0000000aadab7c23 */ /* 0x100fe200080108c8 */
[----:B-1----:R-:W-:Y:S01]  /*72a0*/  FMNMX.FTZ R5, R153, R10, !PT ;  /* 0x0000000a99057209 */ /* 0x002fe20007810000 */
[--C-:B------:R-:W-:Y:S01]  /*72b0*/  FFMA.FTZ R173, R177, UR10, -R200.reuse ;  /* 0x0000000ab1ad7c23 */ /* 0x100fe200080108c8 */
[--C-:B------:R-:W-:Y:S01]  /*72c0*/  FFMA.FTZ R197, R13, UR10, -R200.reuse ;  /* 0x0000000a0dc57c23 */ /* 0x100fe200080108c8 */
[--C-:B------:R-:W-:Y:S01]  /*72d0*/  FFMA.FTZ R21, R21, UR10, -R200.reuse ;  /* 0x0000000a15157c23 */ /* 0x100fe200080108c8 */
[----:B----4-:R-:W-:Y:S01]  /*72e0*/  FMNMX.FTZ R5, R154, R5, !PT ;  /* 0x000000059a057209 */ /* 0x010fe20007810000 */
[----:B------:R-:W1:Y:S01]  /*72f0*/  MUFU.TANH R178, R178 ;  /* 0x000000b200b27308 */ /* 0x000e620000002400 */
        /* <DEDUP_REMOVED lines=10> */
[----:B------:R-:W-:Y:S01]  /*73a0*/  FMNMX.FTZ R5, R161, R10, !PT ;  /* 0x0000000aa1057209 */ /* 0x000fe20007810000 */
[--C-:B------:R-:W-:Y:S01]  /*73b0*/  FFMA.FTZ R163, R165, UR10, -R200.reuse ;  /* 0x0000000aa5a37c23 */ /* 0x100fe200080108c8 */
[--C-:B------:R-:W-:Y:S01]  /*73c0*/  FFMA.FTZ R174, R181, UR10, -R200.reuse ;  /* 0x0000000ab5ae7c23 */ /* 0x100fe200080108c8 */
[--C-:B------:R-:W-:Y:S01]  /*73d0*/  FFMA.FTZ R181, R180, UR10, -R200.reuse ;  /* 0x0000000ab4b57c23 */ /* 0x100fe200080108c8 */
[----:B--2---:R-:W-:Y:S01]  /*73e0*/  FMNMX.FTZ R5, R162, R5, !PT ;  /* 0x00000005a2057209 */ /* 0x004fe20007810000 */
[----:B------:R-:W2:Y:S01]  /*73f0*/  MUFU.TANH R182, R182 ;  /* 0x000000b600b67308 */ /* 0x000ea20000002400 */
[----:B------:R-:W-:-:S02]  /*7400*/  FFMA.FTZ R160, R160, UR10, -R200 ;  /* 0x0000000aa0a07c23 */ /* 0x000fc400080108c8 */
[----:B---3--:R-:W-:-:S04]  /*7410*/  FMNMX.FTZ R10, R164, R5, !PT ;  /* 0x00000005a40a7209 */ /* 0x008fc80007810000 */
[----:B0-----:R-:W-:Y:S01]  /*7420*/  FMNMX.FTZ R5, R175, R10, !PT ;  /* 0x0000000aaf057209 */ /* 0x001fe20007810000 */
[----:B------:R-:W0:Y:S03]  /*7430*/  MUFU.TANH R183, R183 ;  /* 0x000000b700b77308 */ /* 0x000e260000002400 */
[----:B-1----:R-:W-:-:S04]  /*7440*/  FMNMX.FTZ R10, R178, R5, !PT ;  /* 0x00000005b20a7209 */ /* 0x002fc80007810000 */
[----:B----4-:R-:W-:Y:S01]  /*7450*/  FMNMX.FTZ R5, R179, R10, !PT ;  /* 0x0000000ab3057209 */ /* 0x010fe20007810000 */
[----:B------:R-:W1:Y:S03]  /*7460*/  MUFU.TANH R184, R184 ;  /* 0x000000b800b87308 */ /* 0x000e660000002400 */
[----:B--2---:R-:W-:-:S05]  /*7470*/  FMNMX.FTZ R10, R182, R5, !PT ;  /* 0x00000005b60a7209 */ /* 0x004fca0007810000 */
        /* <DEDUP_REMOVED lines=14> */
[----:B------:R-:W-:Y:S01]  /*7560*/  MUFU.EX2 R10, R155 ;  /* 0x0000009b000a7308 */ /* 0x000fe20000000800 */
[----:B-1----:R-:W-:-:S07]  /*7570*/  FMNMX.FTZ R152, R190, R5, !PT ;  /* 0x00000005be987209 */ /* 0x002fce0007810000 */
[----:B------:R-:W0:Y:S01]  /*7580*/  MUFU.EX2 R176, R176 ;  /* 0x000000b000b07308 */ /* 0x000e220000000800 */
[----:B--2---:R-:W-:-:S05]  /*7590*/  FMNMX.FTZ R152, R191, R152, !PT ;  /* 0x00000098bf987209 */ /* 0x004fca0007810000 */
[----:B------:R-:W1:Y:S02]  /*75a0*/  SHFL.BFLY PT, R5, R152, 0x2, 0x1f ;  /* 0x0c401f0098057f89 */ /* 0x000e6400000e0000 */
[----:B------:R-:W2:Y:S08]  /*75b0*/  MUFU.EX2 R193, R193 ;  /* 0x000000c100c17308 */ /* 0x000eb00000000800 */
        /* <DEDUP_REMOVED lines=15> */
[-C--:B------:R-:W-:Y:S01]  /*76b0*/  FMUL.FTZ R48, R48, R176.reuse ;  /* 0x000000b030307220 */ /* 0x080fe20000410000 */
[----:B------:R-:W1:Y:S01]  /*76c0*/  MUFU.EX2 R198, R198 ;  /* 0x000000c600c67308 */ /* 0x000e620000000800 */
[-C--:B------:R-:W-:Y:S01]  /*76d0*/  FMUL.FTZ R49, R49, R176.reuse ;  /* 0x000000b031317220 */ /* 0x080fe20000410000 */
[-C--:B------:R-:W-:Y:S01]  /*76e0*/  FMUL.FTZ R52, R52, R176.reuse ;  /* 0x000000b034347220 */ /* 0x080fe20000410000 */
[----:B------:R-:W4:Y:S01]  /*76f0*/  SHFL.BFLY PT, R152, R155, 0x1, 0x1f ;  /* 0x0c201f009b987f89 */ /* 0x000f2200000e0000 */
        /* <DEDUP_REMOVED lines=23> */
[----:B----4-:R-:W-:Y:S01]  /*7870*/  FMNMX.FTZ R5, R155, R152, !PT ;  /* 0x000000989b057209 */ /* 0x010fe20007810000 */
[-C--:B------:R-:W-:Y:S01]  /*7880*/  FMUL.FTZ R93, R93, R176.reuse ;  /* 0x000000b05d5d7220 */ /* 0x080fe20000410000 */
[-C--:B------:R-:W-:Y:S01]  /*7890*/  FMUL.FTZ R96, R96, R176.reuse ;  /* 0x000000b060607220 */ /* 0x080fe20000410000 */
[-C--:B------:R-:W-:Y:S01]  /*78a0*/  FMUL.FTZ R97, R97, R176.reuse ;  /* 0x000000b061617220 */ /* 0x080fe20000410000 */
[-C--:B------:R-:W-:Y:S01]  /*78b0*/  FMUL.FTZ R100, R100, R176.reuse ;  /* 0x000000b064647220 */ /* 0x080fe20000410000 */
[C---:B------:R-:W-:Y:S01]  /*78c0*/  FADD.FTZ R8, -R5.reuse, R8 ;  /* 0x0000000805087221 */ /* 0x040fe20000010100 */
[----:B------:R-:W-:Y:S01]  /*78d0*/  FMUL.FTZ R155, R5, UR10 ;  /* 0x0000000a059b7c20 */ /* 0x000fe20008410000 */
[----:B------:R-:W-:Y:S01]  /*78e0*/  MUFU.EX2 R195, R195 ;  /* 0x000000c300c37308 */ /* 0x000fe20000000800 */
        /* <DEDUP_REMOVED lines=9> */
[----:B--2---:R-:W-:Y:S01]  /*7980*/  FFMA.FTZ R153, R176, R3, R193 ;  /* 0x00000003b0997223 */ /* 0x004fe200000100c1 */
[--C-:B------:R-:W-:Y:S01]  /*7990*/  FFMA.FTZ R159, R156, UR10, -R155.reuse ;  /* 0x0000000a9c9f7c23 */ /* 0x100fe2000801089b */
[--C-:B------:R-:W-:Y:S01]  /*79a0*/  FFMA.FTZ R165, R175, UR10, -R155.reuse ;  /* 0x0000000aafa57c23 */ /* 0x100fe2000801089b */
[----:B------:R-:W-:Y:S01]  /*79b0*/  FFMA.FTZ R180, R158, UR10, -R155 ;  /* 0x0000000a9eb47c23 */ /* 0x000fe2000801089b */
[----:B---3--:R-:W-:Y:S01]  /*79c0*/  FADD.FTZ R152, R196, R153 ;  /* 0x00000099c4987221 */ /* 0x008fe20000010000 */
[--C-:B------:R-:W-:Y:S01]  /*79d0*/  FFMA.FTZ R175, R178, UR10, -R155.reuse ;  /* 0x0000000ab2af7c23 */ /* 0x100fe2000801089b */
[----:B------:R-:W2:Y:S01]  /*79e0*/  MUFU.EX2 R8, R8 ;  /* 0x0000000800087308 */ /* 0x000ea20000000800 */
[--C-:B------:R-:W-:Y:S01]  /*79f0*/  FFMA.FTZ R178, R179, UR10, -R155.reuse ;  /* 0x0000000ab3b27c23 */ /* 0x100fe2000801089b */
[----:B0-----:R-:W-:Y:S01]  /*7a00*/  FADD.FTZ R179, R197, R152 ;  /* 0x00000098c5b37221 */ /* 0x001fe20000010000 */
[--C-:B------:R-:W-:Y:S01]  /*7a10*/  FFMA.FTZ R161, R161, UR10, -R155.reuse ;  /* 0x0000000aa1a17c23 */ /* 0x100fe2000801089b */
[--C-:B------:R-:W-:Y:S01]  /*7a20*/  FFMA.FTZ R162, R162, UR10, -R155.reuse ;  /* 0x0000000aa2a27c23 */ /* 0x100fe2000801089b */
[----:B------:R-:W-:Y:S01]  /*7a30*/  FFMA.FTZ R3, R182, UR10, -R155 ;  /* 0x0000000ab6037c23 */ /* 0x000fe2000801089b */
[----:B-1----:R-:W-:Y:S01]  /*7a40*/  FADD.FTZ R154, R198, R179 ;  /* 0x000000b3c69a7221 */ /* 0x002fe20000010000 */
        /* <DEDUP_REMOVED lines=19> */
[--C-:B------:R-:W-:Y:S01]  /*7b80*/  FFMA.FTZ R4, R183, UR10, -R155.reuse ;  /* 0x0000000ab7047c23 */ /* 0x100fe2000801089b */
[----:B------:R-:W-:Y:S01]  /*7b90*/  FFMA.FTZ R183, R186, UR10, -R155 ;  /* 0x0000000abab77c23 */ /* 0x000fe2000801089b */
[-C--:B------:R-:W-:Y:S01]  /*7ba0*/  FMUL.FTZ R116, R116, R176.reuse ;  /* 0x000000b074747220 */ /* 0x080fe20000410000 */
[-C--:B------:R-:W-:Y:S01]  /*7bb0*/  FMUL.FTZ R117, R117, R176.reuse ;  /* 0x000000b075757220 */ /* 0x080fe20000410000 */
[-C--:B------:R-:W-:Y:S01]  /*7bc0*/  FMUL.FTZ R120, R120, R176.reuse ;  /* 0x000000b078787220 */ /* 0x080fe20000410000 */
[-C--:B------:R-:W-:Y:S01]  /*7bd0*/  FMUL.FTZ R121, R121, R176.reuse ;  /* 0x000000b079797220 */ /* 0x080fe20000410000 */
[----:B------:R-:W0:Y:S01]  /*7be0*/  MUFU.EX2 R157, R157 ;  /* 0x0000009d009d7308 */ /* 0x000e220000000800 */
[----:B-1----:R-:W-:Y:S01]  /*7bf0*/  FADD.FTZ R152, R12, R153 ;  /* 0x000000990c987221 */ /* 0x002fe20000010000 */
[----:B------:R-:W-:Y:S01]  /*7c00*/  FADD.FTZ R153, R21, R154 ;  /* 0x0000009a15997221 */ /* 0x000fe20000010000 */
[-C--:B------:R-:W-:Y:S01]  /*7c10*/  FMUL.FTZ R124, R124, R176.reuse ;  /* 0x000000b07c7c7220 */ /* 0x080fe20000410000 */
[-C--:B------:R-:W-:Y:S01]  /*7c20*/  FMUL.FTZ R125, R125, R176.reuse ;  /* 0x000000b07d7d7220 */ /* 0x080fe20000410000 */
[-C--:B------:R-:W-:Y:S01]  /*7c30*/  FMUL.FTZ R128, R128, R176.reuse ;  /* 0x000000b080807220 */ /* 0x080fe20000410000 */
[----:B------:R-:W-:Y:S01]  /*7c40*/  FADD.FTZ R153, R192, R153 ;  /* 0x00000099c0997221 */ /* 0x000fe20000010000 */
[-C--:B------:R-:W-:Y:S01]  /*7c50*/  FMUL.FTZ R129, R129, R176.reuse ;  /* 0x000000b081817220 */ /* 0x080fe20000410000 */
[----:B------:R-:W1:Y:S01]  /*7c60*/  MUFU.EX2 R20, R20 ;  /* 0x0000001400147308 */ /* 0x000e620000000800 */
        /* <DEDUP_REMOVED lines=40> */
[----:B-1----:R-:W-:Y:S01]  /*7ef0*/  FADD.FTZ R153, R13, R154 ;  /* 0x0000009a0d997221 */ /* 0x002fe20000010000 */
        /* <DEDUP_REMOVED lines=19> */
[----:B------:R-:W-:Y:S01]  /*8030*/  FADD.FTZ R156, R10, R153 ;  /* 0x000000990a9c7221 */ /* 0x000fe20000010000 */
[----:B------:R-:W-:Y:S01]  /*8040*/  F2FP.F16.F32.PACK_AB R153, R11, R8 ;  /* 0x000000080b99723e */ /* 0x000fe200000000ff */
        /* <DEDUP_REMOVED lines=20> */
[----:B------:R-:W-:Y:S01]  /*8190*/  FMUL.FTZ R103, R103, R177 ;  /* 0x000000b167677220 */ /* 0x000fe20000410000 */
        /* <DEDUP_REMOVED lines=82> */
[----:B--2---:R-:W-:Y:S01]  /*86c0*/  FADD.FTZ R8, R190, R9 ;  /* 0x00000009be087221 */ /* 0x004fe20000010000 */
[C---:B0-----:R-:W-:Y:S01]  /*86d0*/  FADD.FTZ R3, R181.reuse, R4 ;  /* 0x00000004b5037221 */ /* 0x041fe20000010000 */
[----:B------:R-:W-:Y:S02]  /*86e0*/  F2FP.F16.F32.PACK_AB R174, R181, R174 ;  /* 0x000000aeb5ae723e */ /* 0x000fe400000000ff */
[C---:B-1----:R-:W-:Y:S01]  /*86f0*/  FADD.FTZ R4, R175.reuse, R8 ;  /* 0x00000008af047221 */ /* 0x042fe20000010000 */
[----:B------:R-:W-:Y:S01]  /*8700*/  F2FP.F16.F32.PACK_AB R175, R175, R190 ;  /* 0x000000beafaf723e */ /* 0x000fe200000000ff */
[----:B------:R-:W-:Y:S06]  /*8710*/  @!P0 BRA `(.L_x_13646) ;  /* 0x0000000000048947 */ /* 0x000fec0003800000 */
[----:B------:R-:W-:Y:S01]  /*8720*/  BPT.TRAP 0x1 ;  /* 0x000000040000795c */ /* 0x000fe20000300000 */
.L_x_13646:
[----:B------:R0:W1:Y:S01]  /*8730*/  SYNCS.PHASECHK.TRANS64.TRYWAIT P1, [UR25+0x22850], R7 ;  /* 0x02285007ff0075a7 */ /* 0x0000620008020159 */
[----:B------:R-:W-:Y:S05]  /*8740*/  @!P0 BRA `(.L_x_13647) ;  /* 0x0000000000048947 */ /* 0x000fea0003800000 */
[----:B------:R-:W-:Y:S01]  /*8750*/  BPT.TRAP 0x1 ;  /* 0x000000040000795c */ /* 0x000fe20000300000 */
.L_x_13647:
[----:B------:R-:W-:Y:S01]  /*8760*/  IADD3 R8, R201, 0x8, RZ ;  /* 0x00000008c9087810 */ /* 0x000fe20007ffe0ff */
[----:B-1----:R-:W-:Y:S06]  /*8770*/  @P1 BRA `(.L_x_13648) ;  /* 0x0000000000081947 */ /* 0x002fec0003800000 */
[----:B------:R-:W1:Y:S02]  /*8780*/  SYNCS.PHASECHK.TRANS64.TRYWAIT P1, [UR25+0x22850], R7 ;  /* 0x02285007ff0075a7 */ /* 0x000e640008020159 */
[----:B-1----:R-:W-:Y:S05]  /*8790*/  @!P1 BRA `(.L_x_13649) ;  /* 0x0000007400d89947 */ /* 0x002fea0003800000 */
.L_x_13648:
        /* <DEDUP_REMOVED lines=39> */
.L_x_13650:
[----:B------:R-:W-:Y:S01]  /*8a10*/  UIADD3 UR25, UR25, 0x22860, URZ ;  /* 0x0002286019197890 */ /* 0x000fe2000fffe03f */
[----:B------:R-:W-:Y:S01]  /*8a20*/  ISETP.LT.AND P1, PT, RZ, UR23, PT ;  /* 0x00000017ff007c0c */ /* 0x000fe2000bf21270 */
[----:B------:R-:W-:Y:S01]  /*8a30*/  UIADD3 UR23, UR23, -0x1, URZ ;  /* 0xffffffff17177890 */ /* 0x000fe2000fffe03f */
[----:B------:R-:W-:Y:S01]  /*8a40*/  IMAD.MOV.U32 R8, RZ, RZ, R5 ;  /* 0x000000ffff087224 */ /* 0x000fe200078e0005 */
[----:B------:R-:W-:Y:S01]  /*8a50*/  UPRMT UR25, UR24, 0x654, UR25 ;  /* 0x0000065418197896 */ /* 0x000fe20008000019 */
[----:B------:R-:W-:-:S08]  /*8a60*/  IMAD.MOV.U32 R9, RZ, RZ, R6 ;  /* 0x000000ffff097224 */ /* 0x000fd000078e0006 */
[----:B------:R-:W-:Y:S01]  /*8a70*/  SYNCS.ARRIVE.TRANS64.RED.A1T0 RZ, [UR25], RZ ;  /* 0x000000ffffff79a7 */ /* 0x000fe20008100419 */
[----:B------:R-:W-:Y:S05]  /*8a80*/  @P1 BRA `(.L_x_13651) ;  /* 0xffffffdc003c1947 */ /* 0x000fea000383ffff */
.L_x_13640:
[----:B01----:R-:W0:Y:S01]  /*8a90*/  SHFL.BFLY PT, R8, R3, 0x2, 0x1f ;  /* 0x0c401f0003087f89 */ /* 0x003e2200000e0000 */
[----:B------:R-:W-:Y:S01]  /*8aa0*/  UIADD3 UR36, UR36, 0x1, URZ ;  /* 0x0000000124247890 */ /* 0x000fe2000fffe03f */
[----:B------:R-:W-:Y:S01]  /*8ab0*/  IMAD.U32 R13, RZ, RZ, UR10 ;  /* 0x0000000aff0d7e24 */ /* 0x000fe2000f8e00ff */
[----:B------:R1:W-:Y:S06]  /*8ac0*/  BAR.ARV R0, 0x100 ;  /* 0x000400000000751d */ /* 0x0003ec0000002000 */
[----:B------:R-:W-:Y:S02]  /*8ad0*/  UISETP.NE.AND UP0, UPT, UR36, 0x2, UPT ;  /* 0x000000022400788c */ /* 0x000fe4000bf05270 */
[----:B------:R-:W-:Y:S06]  /*8ae0*/  BAR.ARV 0x8, 0x180 ;  /* 0x0206000000007b1d */ /* 0x000fec0000002000 */
[----:B-1----:R-:W-:Y:S01]  /*8af0*/  IMAD.MOV.U32 R0, RZ, RZ, RZ ;  /* 0x000000ffff007224 */ /* 0x002fe200078e00ff */
[----:B------:R-:W-:Y:S01]  /*8b00*/  USEL UR4, URZ, 0x1, UP0 ;  /* 0x000000013f047887 */ /* 0x000fe20008000000 */
[----:B------:R-:W1:Y:S01]  /*8b10*/  SHFL.BFLY PT, R9, R4, 0x2, 0x1f ;  /* 0x0c401f0004097f89 */ /* 0x000e6200000e0000 */
[----:B------:R-:W-:Y:S01]  /*8b20*/  PLOP3.LUT P0, PT, PT, PT, PT, 0x8, 0x0 ;  /* 0x000000000000781c */ /* 0x000fe20003f0e170 */
[----:B------:R-:W-:Y:S01]  /*8b30*/  UIADD3 UR38, UR38, 0x1, URZ ;  /* 0x0000000126267890 */ /* 0x000fe2000fffe03f */
[----:B0-----:R-:W-:Y:S01]  /*8b40*/  FADD.FTZ R8, R8, R3 ;  /* 0x0000000308087221 */ /* 0x001fe20000010000 */
[----:B------:R-:W-:Y:S01]  /*8b50*/  IMAD.MOV.U32 R3, RZ, RZ, -0x800000 ;  /* 0xff800000ff037424 */ /* 0x000fe200078e00ff */
[----:B------:R-:W-:-:S02]  /*8b60*/  USEL UR36, UR36, URZ, UP0 ;  /* 0x0000003f24247287 */ /* 0x000fc40008000000 */
[----:B------:R-:W-:Y:S01]  /*8b70*/  ULOP3.LUT UR37, UR37, UR4, URZ, 0x3c, !UPT ;  /* 0x0000000425257292 */ /* 0x000fe2000f8e3c3f */
[----:B------:R-:W0:Y:S01]  /*8b80*/  SHFL.BFLY PT, R7, R8, 0x1, 0x1f ;  /* 0x0c201f0008077f89 */ /* 0x000e2200000e0000 */
[----:B-1----:R-:W-:Y:S01]  /*8b90*/  FADD.FTZ R9, R9, R4 ;  /* 0x0000000409097221 */ /* 0x002fe20000010000 */
[----:B------:R-:W-:-:S04]  /*8ba0*/  IMAD.MOV.U32 R4, RZ, RZ, -0x800000 ;  /* 0xff800000ff047424 */ /* 0x000fc800078e00ff */
[----:B------:R-:W1:Y:S01]  /*8bb0*/  SHFL.BFLY PT, R10, R9, 0x1, 0x1f ;  /* 0x0c201f00090a7f89 */ /* 0x000e6200000e0000 */
[----:B0-----:R-:W-:Y:S01]  /*8bc0*/  FADD.FTZ R11, R8, R7 ;  /* 0x00000007080b7221 */ /* 0x001fe20000010000 */
[----:B------:R-:W-:-:S04]  /*8bd0*/  IMAD.MOV.U32 R7, RZ, RZ, RZ ;  /* 0x000000ffff077224 */ /* 0x000fc800078e00ff */
[----:B------:R-:W-:-:S13]  /*8be0*/  FSETP.NE.FTZ.AND P1, PT, R11, RZ, PT ;  /* 0x000000ff0b00720b */ /* 0x000fda0003f35000 */
[----:B------:R-:W0:Y:S01]  /*8bf0*/  @P1 MUFU.RCP R7, R11 ;  /* 0x0000000b00071308 */ /* 0x000e220000001000 */
[----:B-1----:R-:W-:-:S05]  /*8c00*/  FADD.FTZ R10, R9, R10 ;  /* 0x0000000a090a7221 */ /* 0x002fca0000010000 */
[----:B------:R-:W-:Y:S02]  /*8c10*/  FSETP.NE.FTZ.AND P2, PT, R10, RZ, PT ;  /* 0x000000ff0a00720b */ /* 0x000fe40003f55000 */
[----:B------:R-:W1:Y:S01]  /*8c20*/  @P1 MUFU.LG2 R8, R11 ;  /* 0x0000000b00081308 */ /* 0x000e620000000c00 */
[-C--:B0-----:R-:W-:Y:S01]  /*8c30*/  FMUL.FTZ R24, R24, R7.reuse ;  /* 0x0000000718187220 */ /* 0x081fe20000410000 */
[-C--:B------:R-:W-:Y:S01]  /*8c40*/  FMUL.FTZ R25, R25, R7.reuse ;  /* 0x0000000719197220 */ /* 0x080fe20000410000 */
[----:B------:R-:W-:-:S08]  /*8c50*/  FMUL.FTZ R28, R28, R7 ;  /* 0x000000071c1c7220 */ /* 0x000fd00000410000 */
        /* <DEDUP_REMOVED lines=8> */
[----:B------:R0:W2:Y:S01]  /*8ce0*/  @P2 MUFU.RCP R0, R10 ;  /* 0x0000000a00002308 */ /* 0x0000a20000001000 */
        /* <DEDUP_REMOVED lines=54> */
[----:B------:R-:W-:Y:S01]  /*9050*/  MOV R7, UR10 ;  /* 0x0000000a00077c02 */ /* 0x000fe20008000f00 */
[----:B------:R-:W-:Y:S01]  /*9060*/  @P2 FMUL.FTZ R13, R13, 0.69314718246459960938 ;  /* 0x3f3172180d0d2820 */ /* 0x000fe20000410000 */
[----:B-1----:R-:W-:Y:S01]  /*9070*/  @P1 FMUL.FTZ R8, R8, 0.69314718246459960938 ;  /* 0x3f31721808081820 */ /* 0x002fe20000410000 */
[----:B0-----:R-:W-:Y:S01]  /*9080*/  @P2 FMUL.FTZ R10, R9, 0.69314718246459960938 ;  /* 0x3f317218090a2820 */ /* 0x001fe20000410000 */
[-C--:B--2---:R-:W-:Y:S01]  /*9090*/  FMUL.FTZ R32, R27, R0.reuse ;  /* 0x000000001b207220 */ /* 0x084fe20000410000 */
[----:B------:R-:W-:Y:S01]  /*90a0*/  @P1 FMUL.FTZ R7, R7, 0.69314718246459960938 ;  /* 0x3f31721807071820 */ /* 0x000fe20000410000 */
        /* <DEDUP_REMOVED lines=65> */
.L_x_13615:
        /* <DEDUP_REMOVED lines=10> */
[----:B------:R-:W-:-:S07]  /*9560*/  IMAD.MOV.U32 R6, RZ, RZ, 0x2 ;  /* 0x00000002ff067424 */ /* 0x000fce00078e00ff */
[----:B------:R-:W-:Y:S01]  /*9570*/  BAR.SYNC.DEFER_BLOCKING 0x1, 0x100 ;  /* 0x0044000000007b1d */ /* 0x000fe20000010000 */
[----:B------:R-:W-:Y:S01]  /*9580*/  IMAD R138, R205, 0x40, R2 ;  /* 0x00000040cd8a7824 */ /* 0x000fe200078e0202 */
[----:B------:R-:W-:Y:S01]  /*9590*/  F2FP.F16.F32.PACK_AB R24, R25, R24 ;  /* 0x000000181918723e */ /* 0x000fe200000000ff */
[----:B------:R-:W-:Y:S01]  /*95a0*/  IMAD.MOV.U32 R139, RZ, RZ, 0x2 ;  /* 0x00000002ff8b7424 */ /* 0x000fe200078e00ff */
[----:B------:R-:W-:Y:S01]  /*95b0*/  F2FP.F16.F32.PACK_AB R25, R32, R26 ;  /* 0x0000001a2019723e */ /* 0x000fe200000000ff */
[----:B------:R-:W-:Y:S01]  /*95c0*/  USHF.R.S32.HI UR10, URZ, 0x1f, UR39 ;  /* 0x0000001f3f0a7899 */ /* 0x000fe20008011427 */
[----:B------:R-:W-:Y:S01]  /*95d0*/  F2FP.F16.F32.PACK_AB R26, R29, R28 ;  /* 0x0000001c1d1a723e */ /* 0x000fe200000000ff */
[----:B------:R-:W-:Y:S01]  /*95e0*/  ULDC.64 UR8, c[0x0][0xb90] ;  /* 0x0002e40000087ab9 */ /* 0x000fe20000000a00 */
[----:B------:R-:W-:Y:S01]  /*95f0*/  F2FP.F16.F32.PACK_AB R27, R27, R30 ;  /* 0x0000001e1b1b723e */ /* 0x000fe200000000ff */
[----:B------:R-:W-:Y:S01]  /*9600*/  USHF.R.S32.HI UR12, URZ, 0x1f, UR41 ;  /* 0x0000001f3f0c7899 */ /* 0x000fe20008011429 */
        /* <DEDUP_REMOVED lines=8> */
[----:B------:R-:W-:Y:S01]  /*9690*/  UIMAD UR5, UR10, UR8, URZ ;  /* 0x000000080a0572a4 */ /* 0x000fe2000f8e023f */
[----:B------:R-:W-:Y:S01]  /*96a0*/  IMAD.WIDE R6, R209, R6, UR6 ;  /* 0x00000006d1067e25 */ /* 0x000fe2000f8e0206 */
[----:B------:R-:W-:-:S02]  /*96b0*/  F2FP.F16.F32.PACK_AB R145, R173, R172 ;  /* 0x000000acad91723e */ /* 0x000fc400000000ff */
[----:B------:R-:W-:Y:S01]  /*96c0*/  UIMAD UR5, UR39, UR9, UR5 ;  /* 0x00000009270572a4 */ /* 0x000fe2000f8e0205 */
[----:B------:R-:W-:Y:S01]  /*96d0*/  IMAD.WIDE R138, R138, R139, UR6 ;  /* 0x000000068a8a7e25 */ /* 0x000fe2000f8e028b */
[C---:B------:R-:W-:Y:S01]  /*96e0*/  IADD3 R153, P3, R6.reuse, 0xc060, RZ ;  /* 0x0000c06006997810 */ /* 0x040fe20007f7e0ff */
[----:B------:R-:W-:Y:S01]  /*96f0*/  UIMAD.WIDE.U32 UR6, UR39, UR8, URZ ;  /* 0x00000008270672a5 */ /* 0x000fe2000f8e003f */
[C---:B------:R-:W-:Y:S02]  /*9700*/  IADD3 R157, P4, R6.reuse, 0xc040, RZ ;  /* 0x0000c040069d7810 */ /* 0x040fe40007f9e0ff */
[----:B------:R-:W-:Y:S01]  /*9710*/  LOP3.LUT R152, R153, 0x380, RZ, 0xc0, !PT ;  /* 0x0000038099987812 */ /* 0x000fe200078ec0ff */
[----:B------:R-:W-:Y:S01]  /*9720*/  ULDC.64 UR8, c[0x0][0xb98] ;  /* 0x0002e60000087ab9 */ /* 0x000fe20000000a00 */
[----:B------:R-:W-:Y:S01]  /*9730*/  IADD3 R159, P5, R6, 0xc020, RZ ;  /* 0x0000c020069f7810 */ /* 0x000fe20007fbe0ff */
[----:B------:R-:W-:Y:S01]  /*9740*/  UIADD3 UR7, UR7, UR5, URZ ;  /* 0x0000000507077290 */ /* 0x000fe2000fffe03f */
[----:B------:R-:W-:Y:S01]  /*9750*/  SHF.R.U64 R152, R152, 0x3, RZ ;  /* 0x0000000398987819 */ /* 0x000fe200000012ff */
[----:B------:R-:W-:Y:S01]  /*9760*/  UIMAD UR5, UR12, UR8, URZ ;  /* 0x000000080c0572a4 */ /* 0x000fe2000f8e023f */
[----:B------:R-:W-:Y:S01]  /*9770*/  LOP3.LUT R156, R157, 0x380, RZ, 0xc0, !PT ;  /* 0x000003809d9c7812 */ /* 0x000fe200078ec0ff */
[----:B------:R-:W-:Y:S01]  /*9780*/  UIMAD.WIDE.U32 UR6, UR41, UR8, UR6 ;  /* 0x00000008290672a5 */ /* 0x000fe2000f8e0006 */
[----:B------:R-:W-:Y:S01]  /*9790*/  LOP3.LUT R158, R159, 0x380, RZ, 0xc0, !PT ;  /* 0x000003809f9e7812 */ /* 0x000fe200078ec0ff */
[----:B------:R-:W-:Y:S01]  /*97a0*/  UIMAD UR5, UR41, UR9, UR5 ;  /* 0x00000009290572a4 */ /* 0x000fe2000f8e0205 */
[----:B------:R-:W-:-:S02]  /*97b0*/  IADD3 R111, P2, R6, 0x8020, RZ ;  /* 0x00008020066f7810 */ /* 0x000fc40007f5e0ff */
[----:B------:R-:W-:Y:S01]  /*97c0*/  LOP3.LUT R152, R152, R153, RZ, 0x3c, !PT ;  /* 0x0000009998987212 */ /* 0x000fe200078e3cff */
[----:B------:R-:W-:Y:S01]  /*97d0*/  ULDC.64 UR8, c[0x0][0xae8] ;  /* 0x0002ba0000087ab9 */ /* 0x000fe20000000a00 */
[C---:B------:R-:W-:Y:S01]  /*97e0*/  LOP3.LUT R143, R6.reuse, 0x380, RZ, 0xc0, !PT ;  /* 0x00000380068f7812 */ /* 0x040fe200078ec0ff */
[--C-:B------:R-:W-:Y:S01]  /*97f0*/  IMAD.X R163, RZ, RZ, R7.reuse, P2 ;  /* 0x000000ffffa37224 */ /* 0x100fe200010e0607 */
[----:B------:R-:W-:Y:S02]  /*9800*/  IADD3 R115, P0, R6, 0x8060, RZ ;  /* 0x0000806006737810 */ /* 0x000fe40007f1e0ff */
[----:B------:R-:W-:Y:S02]  /*9810*/  IADD3.X R153, RZ, R7, RZ, P3, !PT ;  /* 0x00000007ff997210 */ /* 0x000fe40001ffe4ff */
[----:B------:R-:W-:Y:S01]  /*9820*/  SHF.R.U64 R156, R156, 0x3, RZ ;  /* 0x000000039c9c7819 */ /* 0x000fe200000012ff */
[----:B------:R-:W-:Y:S01]  /*9830*/  IMAD.X R165, RZ, RZ, R7, P0 ;  /* 0x000000ffffa57224 */ /* 0x000fe200000e0607 */
[----:B------:R-:W-:-:S02]  /*9840*/  SHF.R.U64 R158, R158, 0x3, RZ ;  /* 0x000000039e9e7819 */ /* 0x000fc400000012ff */
[C---:B------:R-:W-:Y:S02]  /*9850*/  IADD3 R117, P6, R6.reuse, 0xc000, RZ ;  /* 0x0000c00006757810 */ /* 0x040fe40007fde0ff */
[C---:B------:R-:W-:Y:S02]  /*9860*/  IADD3 R21, P3, R6.reuse, 0x20, RZ ;  /* 0x0000002006157810 */ /* 0x040fe40007f7e0ff */
[C---:B------:R-:W-:Y:S01]  /*9870*/  IADD3 R113, P1, R6.reuse, 0x8040, RZ ;  /* 0x0000804006717810 */ /* 0x040fe20007f3e0ff */
[--C-:B------:R-:W-:Y:S01]  /*9880*/  IMAD.X R161, RZ, RZ, R7.reuse, P6 ;  /* 0x000000ffffa17224 */ /* 0x100fe200030e0607 */
[----:B------:R-:W-:Y:S01]  /*9890*/  SHF.R.U64 R143, R143, 0x3, RZ ;  /* 0x000000038f8f7819 */ /* 0x000fe200000012ff */
[----:B------:R-:W-:Y:S01]  /*98a0*/  IMAD.X R167, RZ, RZ, R7, P3 ;  /* 0x000000ffffa77224 */ /* 0x000fe200018e0607 */
[----:B------:R-:W-:Y:S02]  /*98b0*/  IADD3 R5, P2, R6, 0x4000, RZ ;  /* 0x0000400006057810 */ /* 0x000fe40007f5e0ff */
[----:B------:R-:W-:-:S02]  /*98c0*/  LOP3.LUT R9, R115, 0x380, RZ, 0xc0, !PT ;  /* 0x0000038073097812 */ /* 0x000fc400078ec0ff */
[----:B------:R-:W-:Y:S01]  /*98d0*/  LOP3.LUT R156, R156, R157, RZ, 0x3c, !PT ;  /* 0x0000009d9c9c7212 */ /* 0x000fe200078e3cff */
[--C-:B------:R-:W-:Y:S01]  /*98e0*/  IMAD.X R157, RZ, RZ, R7.reuse, P4 ;  /* 0x000000ffff9d7224 */ /* 0x100fe200020e0607 */
[----:B------:R-:W-:Y:S01]  /*98f0*/  LOP3.LUT R158, R158, R159, RZ, 0x3c, !PT ;  /* 0x0000009f9e9e7212 */ /* 0x000fe200078e3cff */
[--C-:B------:R-:W-:Y:S01]  /*9900*/  IMAD.X R159, RZ, RZ, R7.reuse, P5 ;  /* 0x000000ffff9f7224 */ /* 0x100fe200028e0607 */
[----:B------:R-:W-:Y:S01]  /*9910*/  IADD3.X R155, RZ, R7, RZ, P1, !PT ;  /* 0x00000007ff9b7210 */ /* 0x000fe20000ffe4ff */
[--C-:B------:R-:W-:Y:S01]  /*9920*/  IMAD.X R147, RZ, RZ, R7.reuse, P2 ;  /* 0x000000ffff937224 */ /* 0x100fe200010e0607 */
[C---:B------:R-:W-:Y:S02]  /*9930*/  IADD3 R12, P4, R6.reuse, 0x8000, RZ ;  /* 0x00008000060c7810 */ /* 0x040fe40007f9e0ff */
[C---:B------:R-:W-:Y:S02]  /*9940*/  IADD3 R107, P5, R6.reuse, 0x4060, RZ ;  /* 0x00004060066b7810 */ /* 0x040fe40007fbe0ff */
[C---:B------:R-:W-:Y:S01]  /*9950*/  IADD3 R103, P6, R6.reuse, 0x4040, RZ ;  /* 0x0000404006677810 */ /* 0x040fe20007fde0ff */
[--C-:B------:R-:W-:Y:S01]  /*9960*/  IMAD.X R169, RZ, RZ, R7.reuse, P4 ;  /* 0x000000ffffa97224 */ /* 0x100fe200020e0607 */
[C---:B------:R-:W-:Y:S01]  /*9970*/  IADD3 R10, P0, R6.reuse, 0x4020, RZ ;  /* 0x00004020060a7810 */ /* 0x040fe20007f1e0ff */
[----:B------:R-:W-:Y:S01]  /*9980*/  IMAD.X R151, RZ, RZ, R7, P5 ;  /* 0x000000ffff977224 */ /* 0x000fe200028e0607 */
[----:B------:R-:W-:-:S02]  /*9990*/  IADD3 R31, P1, R6, 0x40, RZ ;  /* 0x00000040061f7810 */ /* 0x000fc40007f3e0ff */
[----:B------:R-:W-:Y:S01]  /*99a0*/  IADD3 R8, P3, R6, 0x60, RZ ;  /* 0x0000006006087810 */ /* 0x000fe20007f7e0ff */
[--C-:B------:R-:W-:Y:S01]  /*99b0*/  IMAD.X R13, RZ, RZ, R7.reuse, P0 ;  /* 0x000000ffff0d7224 */ /* 0x100fe200000e0607 */
[----:B------:R-:W-:Y:S01]  /*99c0*/  LOP3.LUT R142, R143, R6, RZ, 0x3c, !PT ;  /* 0x000000068f8e7212 */ /* 0x000fe200078e3cff */
[--C-:B------:R-:W-:Y:S01]  /*99d0*/  IMAD.X R11, RZ, RZ, R7.reuse, P1 ;  /* 0x000000ffff0b7224 */ /* 0x100fe200008e0607 */
[----:B------:R-:W-:Y:S01]  /*99e0*/  SHF.R.U64 R6, R9, 0x3, RZ ;  /* 0x0000000309067819 */ /* 0x000fe200000012ff */
[----:B------:R-:W-:Y:S01]  /*99f0*/  IMAD.X R9, RZ, RZ, R7, P3 ;  /* 0x000000ffff097224 */ /* 0x000fe200018e0607 */
[----:B------:R-:W-:Y:S02]  /*9a00*/  LOP3.LUT R102, R5, 0x380, RZ, 0xc0, !PT ;  /* 0x0000038005667812 */ /* 0x000fe400078ec0ff */
[----:B------:R-:W-:Y:S02]  /*9a10*/  LOP3.LUT R14, R117, 0x380, RZ, 0xc0, !PT ;  /* 0x00000380750e7812 */ /* 0x000fe400078ec0ff */
[----:B------:R-:W-:-:S02]  /*9a20*/  LOP3.LUT R164, R6, R115, RZ, 0x3c, !PT ;  /* 0x0000007306a47212 */ /* 0x000fc400078e3cff */
[----:B------:R-:W-:Y:S02]  /*9a30*/  SHF.R.U64 R102, R102, 0x3, RZ ;  /* 0x0000000366667819 */ /* 0x000fe400000012ff */
[----:B------:R-:W-:Y:S02]  /*9a40*/  IADD3 R115, P2, R138, 0x7000, RZ ;  /* 0x000070008a737810 */ /* 0x000fe40007f5e0ff */
[----:B------:R-:W-:Y:S02]  /*9a50*/  SHF.R.U64 R14, R14, 0x3, RZ ;  /* 0x000000030e0e7819 */ /* 0x000fe400000012ff */
[----:B------:R-:W-:Y:S02]  /*9a60*/  LOP3.LUT R146, R102, R5, RZ, 0x3c, !PT ;  /* 0x0000000566927212 */ /* 0x000fe400078e3cff */
[----:B------:R-:W-:Y:S01]  /*9a70*/  LOP3.LUT R114, R115, 0x380, RZ, 0xc0, !PT ;  /* 0x0000038073727812 */ /* 0x000fe200078ec0ff */
[----:B------:R-:W0:Y:S01]  /*9a80*/  LDC R5, c[0x0][0xbe8] ;  /* 0x0002fa00ff057b82 */ /* 0x000e220000000800 */
[----:B------:R-:W-:-:S02]  /*9a90*/  LOP3.LUT R160, R14, R117, RZ, 0x3c, !PT ;  /* 0x000000750ea07212 */ /* 0x000fc400078e3cff */
[-C--:B------:R-:W-:Y:S02]  /*9aa0*/  IADD3.X R15, RZ, R7.reuse, RZ, P6, !PT ;  /* 0x00000007ff0f7210 */ /* 0x080fe400037fe4ff */
[----:B------:R-:W-:Y:S02]  /*9ab0*/  MOV R143, R7 ;  /* 0x00000007008f7202 */ /* 0x000fe40000000f00 */
[----:B------:R-:W-:Y:S02]  /*9ac0*/  LOP3.LUT R14, R111, 0x380, RZ, 0xc0, !PT ;  /* 0x000003806f0e7812 */ /* 0x000fe400078ec0ff */
[----:B------:R-:W-:Y:S02]  /*9ad0*/  LOP3.LUT R7, R12, 0x380, RZ, 0xc0, !PT ;  /* 0x000003800c077812 */ /* 0x000fe400078ec0ff */
[----:B------:R-:W-:Y:S02]  /*9ae0*/  SHF.R.U64 R114, R114, 0x3, RZ ;  /* 0x0000000372727819 */ /* 0x000fe400000012ff */
[----:B------:R-:W-:-:S02]  /*9af0*/  LOP3.LUT R6, R21, 0x380, RZ, 0xc0, !PT ;  /* 0x0000038015067812 */ /* 0x000fc400078ec0ff */
[----:B------:R-:W-:Y:S02]  /*9b00*/  SHF.R.U64 R14, R14, 0x3, RZ ;  /* 0x000000030e0e7819 */ /* 0x000fe400000012ff */
[----:B------:R-:W-:Y:S02]  /*9b10*/  SHF.R.U64 R7, R7, 0x3, RZ ;  /* 0x0000000307077819 */ /* 0x000fe400000012ff */
[----:B------:R-:W-:Y:S01]  /*9b20*/  LOP3.LUT R114, R114, R115, RZ, 0x3c, !PT ;  /* 0x0000007372727212 */ /* 0x000fe200078e3cff */
[----:B------:R-:W-:Y:S01]  /*9b30*/  IMAD.X R115, RZ, RZ, R139, P2 ;  /* 0x000000ffff737224 */ /* 0x000fe200010e068b */
[----:B------:R-:W-:Y:S02]  /*9b40*/  SHF.R.U64 R6, R6, 0x3, RZ ;  /* 0x0000000306067819 */ /* 0x000fe400000012ff */
[----:B------:R-:W-:Y:S02]  /*9b50*/  LOP3.LUT R162, R14, R111, RZ, 0x3c, !PT ;  /* 0x0000006f0ea27212 */ /* 0x000fe400078e3cff */
[----:B------:R-:W-:-:S02]  /*9b60*/  IADD3 R135, P2, R138, 0xe000, RZ ;  /* 0x0000e0008a877810 */ /* 0x000fc40007f5e0ff */
[----:B------:R-:W-:Y:S02]  /*9b70*/  LOP3.LUT R168, R7, R12, RZ, 0x3c, !PT ;  /* 0x0000000c07a87212 */ /* 0x000fe400078e3cff */
[----:B------:R-:W-:Y:S02]  /*9b80*/  LOP3.LUT R14, R107, 0x380, RZ, 0xc0, !PT ;  /* 0x000003806b0e7812 */ /* 0x000fe400078ec0ff */
[----:B------:R-:W-:Y:S02]  /*9b90*/  LOP3.LUT R12, R103, 0x380, RZ, 0xc0, !PT ;  /* 0x00000380670c7812 */ /* 0x000fe400078ec0ff */
[----:B------:R-:W-:Y:S02]  /*9ba0*/  LOP3.LUT R166, R6, R21, RZ, 0x3c, !PT ;  /* 0x0000001506a67212 */ /* 0x000fe400078e3cff */
        /* <DEDUP_REMOVED lines=12> */
[----:B------:R-:W-:Y:S01]  /*9c70*/  LOP3.LUT R134, R134, R135, RZ, 0x3c, !PT ;  /* 0x0000008786867212 */ /* 0x000fe200078e3cff */
[----:B------:R-:W-:Y:S01]  /*9c80*/  IMAD.X R135, RZ, RZ, R139, P2 ;  /* 0x000000ffff877224 */ /* 0x000fe200010e068b */
[----:B------:R-:W-:-:S02]  /*9c90*/  IADD3 R7, P3, R138, 0x1000, RZ ;  /* 0x000010008a077810 */ /* 0x000fc40007f7e0ff */
[----:B------:R-:W-:Y:S02]  /*9ca0*/  LOP3.LUT R31, R8, 0x380, RZ, 0xc0, !PT ;  /* 0x00000380081f7812 */ /* 0x000fe400078ec0ff */
[----:B0-----:R-:W-:Y:S02]  /*9cb0*/  ISETP.NE.AND P2, PT, R5, 0x1, PT ;  /* 0x000000010500780c */ /* 0x001fe40003f45270 */
[----:B------:R-:W-:Y:S02]  /*9cc0*/  LOP3.LUT R6, R7, 0x380, RZ, 0xc0, !PT ;  /* 0x0000038007067812 */ /* 0x000fe400078ec0ff */
[----:B------:R-:W-:Y:S02]  /*9cd0*/  SHF.R.U64 R31, R31, 0x3, RZ ;  /* 0x000000031f1f7819 */ /* 0x000fe400000012ff */
[----:B------:R-:W-:Y:S02]  /*9ce0*/  SHF.R.U64 R6, R6, 0x3, RZ ;  /* 0x0000000306067819 */ /* 0x000fe400000012ff */
[----:B------:R-:W-:-:S02]  /*9cf0*/  LOP3.LUT R8, R31, R8, RZ, 0x3c, !PT ;  /* 0x000000081f087212 */ /* 0x000fc400078e3cff */
[----:B------:R-:W-:Y:S02]  /*9d00*/  MOV R152, R152 ;  /* 0x0000009800987202 */ /* 0x000fe40000000f00 */
[----:B------:R-:W-:Y:S01]  /*9d10*/  LOP3.LUT R6, R6, R7, RZ, 0x3c, !PT ;  /* 0x0000000706067212 */ /* 0x000fe200078e3cff */
[----:B------:R-:W-:Y:S01]  /*9d20*/  IMAD.X R7, RZ, RZ, R139, P3 ;  /* 0x000000ffff077224 */ /* 0x000fe200018e068b */
[----:B------:R-:W-:Y:S02]  /*9d30*/  MOV R153, R8 ;  /* 0x0000000800997202 */ /* 0x000fe40000000f00 */
[----:B------:R-:W-:Y:S02]  /*9d40*/  F2FP.F16.F32.PACK_AB R9, R35, R34 ;  /* 0x000000222309723e */ /* 0x000fe400000000ff */
[----:B------:R-:W-:Y:S01]  /*9d50*/  IADD3 R117, P3, R138, 0x8000, RZ ;  /* 0x000080008a757810 */ /* 0x000fe20007f7e0ff */
[----:B------:R-:W0:Y:S01]  /*9d60*/  @P2 LDC R34, c[0x0][0xbec] ;  /* 0x0002fb00ff222b82 */ /* 0x000e220000000800 */
[----:B------:R-:W-:-:S02]  /*9d70*/  LOP3.LUT R20, R113, 0x380, RZ, 0xc0, !PT ;  /* 0x0000038071147812 */ /* 0x000fc400078ec0ff */
[----:B------:R-:W-:Y:S02]  /*9d80*/  LOP3.LUT R116, R117, 0x380, RZ, 0xc0, !PT ;  /* 0x0000038075747812 */ /* 0x000fe400078ec0ff */
[----:B------:R-:W-:Y:S02]  /*9d90*/  SHF.R.U64 R20, R20, 0x3, RZ ;  /* 0x0000000314147819 */ /* 0x000fe400000012ff */
[----:B------:R-:W-:Y:S01]  /*9da0*/  SHF.R.U64 R116, R116, 0x3, RZ ;  /* 0x0000000374747819 */ /* 0x000fe200000012ff */
[----:B------:R-:W1:Y:S01]  /*9db0*/  @P2 LDC R35, c[0x0][0xbf0] ;  /* 0x0002fc00ff232b82 */ /* 0x000e620000000800 */
[----:B------:R-:W-:Y:S02]  /*9dc0*/  LOP3.LUT R154, R20, R113, RZ, 0x3c, !PT ;  /* 0x00000071149a7212 */ /* 0x000fe400078e3cff */
[----:B------:R-:W-:Y:S02]  /*9dd0*/  LOP3.LUT R116, R116, R117, RZ, 0x3c, !PT ;  /* 0x0000007574747212 */ /* 0x000fe400078e3cff */
[----:B------:R-:W-:-:S02]  /*9de0*/  IADD3 R111, P0, R138, 0x5000, RZ ;  /* 0x000050008a6f7810 */ /* 0x000fc40007f1e0ff */
[----:B------:R-:W-:Y:S02]  /*9df0*/  IADD3.X R117, RZ, R139, RZ, P3, !PT ;  /* 0x0000008bff757210 */ /* 0x000fe40001ffe4ff */
[----:B------:R-:W-:Y:S02]  /*9e00*/  IADD3 R29, P3, R138, 0xf000, RZ ;  /* 0x0000f0008a1d7810 */ /* 0x000fe40007f7e0ff */
[----:B------:R-:W-:Y:S02]  /*9e10*/  LOP3.LUT R110, R111, 0x380, RZ, 0xc0, !PT ;  /* 0x000003806f6e7812 */ /* 0x000fe400078ec0ff */
[----:B------:R-:W-:Y:S02]  /*9e20*/  MOV R154, R154 ;  /* 0x0000009a009a7202 */ /* 0x000fe40000000f00 */
[----:B------:R-:W-:Y:S02]  /*9e30*/  LOP3.LUT R28, R29, 0x380, RZ, 0xc0, !PT ;  /* 0x000003801d1c7812 */ /* 0x000fe400078ec0ff */
[----:B------:R-:W-:-:S02]  /*9e40*/  MOV R155, R10 ;  /* 0x0000000a009b7202 */ /* 0x000fc40000000f00 */
[----:B------:R-:W-:Y:S01]  /*9e50*/  F2FP.F16.F32.PACK_AB R10, R37, R179 ;  /* 0x000000b3250a723e */ /* 0x000fe200000000ff */
[----:B------:R-:W-:Y:S01]  /*9e60*/  VIADD R37, R16, UR43 ;  /* 0x0000002b10257c36 */ /* 0x000fe20008000000 */
[----:B------:R-:W-:Y:S01]  /*9e70*/  MOV R31, R142 ;  /* 0x0000008e001f7202 */ /* 0x000fe20000000f00 */
[----:B------:R-:W-:Y:S01]  /*9e80*/  IMAD.X R143, RZ, RZ, R139, P3 ;  /* 0x000000ffff8f7224 */ /* 0x000fe200018e068b */
[----:B------:R-:W-:Y:S01]  /*9e90*/  SHF.R.U64 R110, R110, 0x3, RZ ;  /* 0x000000036e6e7819 */ /* 0x000fe200000012ff */
[----:B0-----:R-:W-:Y:S01]  /*9ea0*/  @P2 IMAD.HI.U32 R34, R37, R34, RZ ;  /* 0x0000002225222227 */ /* 0x001fe200078e00ff */
[----:B------:R-:W-:Y:S01]  /*9eb0*/  SHF.R.U64 R28, R28, 0x3, RZ ;  /* 0x000000031c1c7819 */ /* 0x000fe200000012ff */
[----:B------:R0:W-:Y:S01]  /*9ec0*/  STSM.16.M88.4 [R31], R24 ;  /* 0x000000181f007844 */ /* 0x0001e20000000200 */
[----:B------:R-:W-:Y:S02]  /*9ed0*/  IADD3 R113, P1, R138, 0x6000, RZ ;  /* 0x000060008a717810 */ /* 0x000fe40007f3e0ff */
[----:B------:R-:W-:-:S02]  /*9ee0*/  MOV R150, R150 ;  /* 0x0000009600967202 */ /* 0x000fc40000000f00 */
[----:B------:R-:W-:Y:S02]  /*9ef0*/  MOV R166, R166 ;  /* 0x000000a600a67202 */ /* 0x000fe40000000f00 */
[----:B------:R-:W-:Y:S02]  /*9f00*/  MOV R32, R14 ;  /* 0x0000000e00207202 */ /* 0x000fe40000000f00 */
[----:B------:R-:W-:Y:S02]  /*9f10*/  MOV R151, R12 ;  /* 0x0000000c00977202 */ /* 0x000fe40000000f00 */
[----:B------:R-:W-:Y:S01]  /*9f20*/  F2FP.F16.F32.PACK_AB R8, R33, R178 ;  /* 0x000000b22108723e */ /* 0x000fe200000000ff */
[----:B------:R-:W-:Y:S01]  /*9f30*/  IMAD.MOV.U32 R33, RZ, RZ, R37 ;  /* 0x000000ffff217224 */ /* 0x000fe200078e0025 */
[----:B------:R-:W-:Y:S02]  /*9f40*/  F2FP.F16.F32.PACK_AB R11, R39, R38 ;  /* 0x00000026270b723e */ /* 0x000fe400000000ff */
[----:B------:R-:W-:Y:S01]  /*9f50*/  LOP3.LUT R110, R110, R111, RZ, 0x3c, !PT ;  /* 0x0000006f6e6e7212 */ /* 0x000fe200078e3cff */
[----:B------:R-:W-:Y:S01]  /*9f60*/  IMAD.X R111, RZ, RZ, R139, P0 ;  /* 0x000000ffff6f7224 */ /* 0x000fe200000e068b */
[----:B------:R-:W-:Y:S01]  /*9f70*/  F2FP.F16.F32.PACK_AB R12, R41, R180 ;  /* 0x000000b4290c723e */ /* 0x000fe200000000ff */
[----:B------:R2:W-:Y:S01]  /*9f80*/  STSM.16.M88.4 [R166], R8 ;  /* 0x00000008a6007844 */ /* 0x0005e20000000200 */
[----:B------:R-:W-:-:S02]  /*9f90*/  F2FP.F16.F32.PACK_AB R13, R43, R42 ;  /* 0x0000002a2b0d723e */ /* 0x000fc400000000ff */
[----:B------:R-:W-:Y:S02]  /*9fa0*/  F2FP.F16.F32.PACK_AB R14, R45, R181 ;  /* 0x000000b52d0e723e */ /* 0x000fe400000000ff */
[----:B------:R-:W-:Y:S02]  /*9fb0*/  F2FP.F16.F32.PACK_AB R15, R47, R46 ;  /* 0x0000002e2f0f723e */ /* 0x000fe400000000ff */
[----:B------:R-:W-:Y:S02]  /*9fc0*/  LOP3.LUT R142, R28, R29, RZ, 0x3c, !PT ;  /* 0x0000001d1c8e7212 */ /* 0x000fe400078e3cff */
[----:B0-----:R-:W-:Y:S01]  /*9fd0*/  F2FP.F16.F32.PACK_AB R24, R49, R182 ;  /* 0x000000b63118723e */ /* 0x001fe200000000ff */
[----:B------:R0:W-:Y:S01]  /*9fe0*/  STSM.16.M88.4 [R155], R12 ;  /* 0x0000000c9b007844 */ /* 0x0001e20000000200 */
[----:B------:R-:W-:Y:S02]  /*9ff0*/  F2FP.F16.F32.PACK_AB R25, R51, R50 ;  /* 0x000000323319723e */ /* 0x000fe400000000ff */
[----:B------:R-:W-:-:S02]  /*a000*/  F2FP.F16.F32.PACK_AB R26, R53, R183 ;  /* 0x000000b7351a723e */ /* 0x000fc400000000ff */
[----:B------:R-:W-:Y:S02]  /*a010*/  F2FP.F16.F32.PACK_AB R27, R55, R54 ;  /* 0x00000036371b723e */ /* 0x000fe400000000ff */
[----:B------:R-:W-:Y:S02]  /*a020*/  LOP3.LUT R112, R113, 0x380, RZ, 0xc0, !PT ;  /* 0x0000038071707812 */ /* 0x000fe400078ec0ff */
[----:B------:R-:W-:Y:S01]  /*a030*/  IADD3 R127, P0, R138, 0xc000, RZ ;  /* 0x0000c0008a7f7810 */ /* 0x000fe20007f1e0ff */
[----:B------:R-:W-:Y:S01]  /*a040*/  STSM.16.M88.4 [R153], R24 ;  /* 0x0000001899007844 */ /* 0x000fe20000000200 */
[----:B------:R-:W-:Y:S02]  /*a050*/  MOV R146, R146 ;  /* 0x0000009200927202 */ /* 0x000fe40000000f00 */
[----:B------:R-:W-:Y:S02]  /*a060*/  F2FP.F16.F32.PACK_AB R28, R57, R184 ;  /* 0x000000b8391c723e */ /* 0x000fe400000000ff */
[----:B------:R-:W-:-:S02]  /*a070*/  F2FP.F16.F32.PACK_AB R29, R59, R58 ;  /* 0x0000003a3b1d723e */ /* 0x000fc400000000ff */
[----:B------:R-:W-:Y:S02]  /*a080*/  F2FP.F16.F32.PACK_AB R31, R63, R62 ;  /* 0x0000003e3f1f723e */ /* 0x000fe400000000ff */
[----:B-1----:R-:W-:Y:S02]  /*a090*/  @P2 SHF.R.U32.HI R33, RZ, R35, R34 ;  /* 0x00000023ff212219 */ /* 0x002fe40000011622 */
[----:B------:R-:W-:Y:S01]  /*a0a0*/  SHF.R.U64 R112, R112, 0x3, RZ ;  /* 0x0000000370707819 */ /* 0x000fe200000012ff */
[----:B------:R1:W-:Y:S01]  /*a0b0*/  STSM.16.M88.4 [R146], R28 ;  /* 0x0000001c92007844 */ /* 0x0003e20000000200 */
[----:B------:R-:W-:Y:S02]  /*a0c0*/  LOP3.LUT R126, R127, 0x380, RZ, 0xc0, !PT ;  /* 0x000003807f7e7812 */ /* 0x000fe400078ec0ff */
[----:B--2---:R-:W-:Y:S02]  /*a0d0*/  F2FP.F16.F32.PACK_AB R8, R65, R186 ;  /* 0x000000ba4108723e */ /* 0x004fe400000000ff */
[----:B------:R-:W-:-:S02]  /*a0e0*/  F2FP.F16.F32.PACK_AB R9, R67, R66 ;  /* 0x000000424309723e */ /* 0x000fc400000000ff */
[----:B------:R-:W-:Y:S02]  /*a0f0*/  F2FP.F16.F32.PACK_AB R10, R69, R187 ;  /* 0x000000bb450a723e */ /* 0x000fe400000000ff */
[----:B------:R-:W-:Y:S02]  /*a100*/  F2FP.F16.F32.PACK_AB R11, R71, R70 ;  /* 0x00000046470b723e */ /* 0x000fe400000000ff */
[----:B0-----:R-:W-:Y:S02]  /*a110*/  F2FP.F16.F32.PACK_AB R12, R73, R188 ;  /* 0x000000bc490c723e */ /* 0x001fe400000000ff */
[----:B------:R-:W-:Y:S01]  /*a120*/  F2FP.F16.F32.PACK_AB R13, R75, R74 ;  /* 0x0000004a4b0d723e */ /* 0x000fe200000000ff */
[----:B------:R-:W-:Y:S01]  /*a130*/  STSM.16.M88.4 [R151], R8 ;  /* 0x0000000897007844 */ /* 0x000fe20000000200 */
[----:B------:R-:W-:Y:S02]  /*a140*/  F2FP.F16.F32.PACK_AB R14, R77, R189 ;  /* 0x000000bd4d0e723e */ /* 0x000fe400000000ff */
[----:B-1----:R-:W-:-:S02]  /*a150*/  IADD3 R28, -R33, RZ, RZ ;  /* 0x000000ff211c7210 */ /* 0x002fc40007ffe1ff */
[----:B------:R-:W-:Y:S02]  /*a160*/  F2FP.F16.F32.PACK_AB R15, R79, R78 ;  /* 0x0000004e4f0f723e */ /* 0x000fe400000000ff */
[----:B------:R-:W-:Y:S01]  /*a170*/  LOP3.LUT R112, R112, R113, RZ, 0x3c, !PT ;  /* 0x0000007170707212 */ /* 0x000fe200078e3cff */
[----:B------:R-:W-:Y:S01]  /*a180*/  IMAD.X R113, RZ, RZ, R139, P1 ;  /* 0x000000ffff717224 */ /* 0x000fe200008e068b */
[----:B------:R-:W-:Y:S01]  /*a190*/  SHF.R.U64 R126, R126, 0x3, RZ ;  /* 0x000000037e7e7819 */ /* 0x000fe200000012ff */
[----:B------:R-:W-:Y:S01]  /*a1a0*/  IMAD R35, R5, R28, R37 ;  /* 0x0000001c05237224 */ /* 0x000fe200078e0225 */
[----:B------:R-:W-:Y:S01]  /*a1b0*/  F2FP.F16.F32.PACK_AB R24, R81, R190 ;  /* 0x000000be5118723e */ /* 0x000fe200000000ff */
[----:B------:R0:W-:Y:S01]  /*a1c0*/  STSM.16.M88.4 [R32], R12 ;  /* 0x0000000c20007844 */ /* 0x0001e20000000200 */
[----:B------:R-:W-:Y:S02]  /*a1d0*/  F2FP.F16.F32.PACK_AB R25, R83, R82 ;  /* 0x000000525319723e */ /* 0x000fe400000000ff */
[----:B------:R-:W-:-:S02]  /*a1e0*/  F2FP.F16.F32.PACK_AB R26, R85, R191 ;  /* 0x000000bf551a723e */ /* 0x000fc400000000ff */
[----:B------:R-:W-:Y:S02]  /*a1f0*/  F2FP.F16.F32.PACK_AB R27, R87, R86 ;  /* 0x00000056571b723e */ /* 0x000fe400000000ff */
[----:B------:R-:W-:Y:S02]  /*a200*/  IADD3 R131, P1, R138, 0xd000, RZ ;  /* 0x0000d0008a837810 */ /* 0x000fe40007f3e0ff */
[----:B------:R-:W-:Y:S01]  /*a210*/  LOP3.LUT R126, R126, R127, RZ, 0x3c, !PT ;  /* 0x0000007f7e7e7212 */ /* 0x000fe200078e3cff */
[----:B------:R-:W-:Y:S01]  /*a220*/  IMAD.X R127, RZ, RZ, R139, P0 ;  /* 0x000000ffff7f7224 */ /* 0x000fe200000e068b */
[----:B------:R1:W-:Y:S01]  /*a230*/  STSM.16.M88.4 [R150], R24 ;  /* 0x0000001896007844 */ /* 0x0003e20000000200 */
[----:B------:R-:W-:Y:S02]  /*a240*/  LOP3.LUT R130, R131, 0x380, RZ, 0xc0, !PT ;  /* 0x0000038083827812 */ /* 0x000fe400078ec0ff */
[C---:B------:R-:W-:Y:S01]  /*a250*/  IADD3 R21, P4, R138.reuse, 0x2000, RZ ;  /* 0x000020008a157810 */ /* 0x040fe20007f9e0ff */
[----:B0-----:R-:W-:Y:S01]  /*a260*/  IMAD.U32 R14, RZ, RZ, UR5 ;  /* 0x00000005ff0e7e24 */ /* 0x001fe2000f8e00ff */
[----:B------:R-:W-:Y:S01]  /*a270*/  SHF.R.S32.HI R13, RZ, 0x1f, R33 ;  /* 0x0000001fff0d7819 */ /* 0x000fe20000011421 */
[----:B------:R-:W-:Y:S01]  /*a280*/  ULDC UR5, c[0x0][0xa88] ;  /* 0x0002a20000057ab9 */ /* 0x000fe20000000800 */
[----:B------:R-:W-:-:S02]  /*a290*/  IADD3 R103, P5, R138, 0x3000, RZ ;  /* 0x000030008a677810 */ /* 0x000fc40007fbe0ff */
[----:B------:R-:W-:Y:S02]  /*a2a0*/  IADD3 R107, P6, R138, 0x4000, RZ ;  /* 0x000040008a6b7810 */ /* 0x000fe40007fde0ff */
[----:B------:R-:W-:Y:S02]  /*a2b0*/  SHF.R.S32.HI R12, RZ, 0x1f, R35 ;  /* 0x0000001fff0c7819 */ /* 0x000fe40000011423 */
[----:B------:R-:W-:Y:S02]  /*a2c0*/  SHF.R.U64 R130, R130, 0x3, RZ ;  /* 0x0000000382827819 */ /* 0x000fe400000012ff */
[----:B-1----:R-:W-:Y:S01]  /*a2d0*/  IADD3 R24, P0, R33, UR6, RZ ;  /* 0x0000000621187c10 */ /* 0x002fe2000ff1e0ff */
[----:B------:R-:W-:Y:S01]  /*a2e0*/  VIADD R27, R208, UR43 ;  /* 0x0000002bd01b7c36 */ /* 0x000fe20008000000 */
[----:B------:R-:W-:Y:S02]  /*a2f0*/  LOP3.LUT R20, R21, 0x380, RZ, 0xc0, !PT ;  /* 0x0000038015147812 */ /* 0x000fe400078ec0ff */
[----:B------:R-:W-:Y:S01]  /*a300*/  IADD3.X R25, R13, UR7, R14, P0, !PT ;  /* 0x000000070d197c10 */ /* 0x000fe200087fe40e */
[----:B------:R-:W-:Y:S01]  /*a310*/  ULDC.64 UR6, c[0x0][0xb88] ;  /* 0x0002e20000067ab9 */ /* 0x000fe20000000a00 */
[----:B------:R-:W-:Y:S01]  /*a320*/  LOP3.LUT R102, R103, 0x380, RZ, 0xc0, !PT ;  /* 0x0000038067667812 */ /* 0x000fe200078ec0ff */
[----:B------:R-:W-:Y:S01]  /*a330*/  IMAD R12, R12, UR6, RZ ;  /* 0x000000060c0c7c24 */ /* 0x000fe2000f8e02ff */
[----:B------:R-:W-:Y:S01]  /*a340*/  LOP3.LUT R106, R107, 0x380, RZ, 0xc0, !PT ;  /* 0x000003806b6a7812 */ /* 0x000fe200078ec0ff */
[----:B------:R-:W-:Y:S01]  /*a350*/  IMAD.WIDE.U32 R24, R35, UR6, R24 ;  /* 0x0000000623187c25 */ /* 0x000fe2000f8e0018 */
[----:B------:R-:W-:-:S02]  /*a360*/  LOP3.LUT R130, R130, R131, RZ, 0x3c, !PT ;  /* 0x0000008382827212 */ /* 0x000fc400078e3cff */
[----:B------:R-:W-:Y:S01]  /*a370*/  MOV R168, R168 ;  /* 0x000000a800a87202 */ /* 0x000fe20000000f00 */
[----:B------:R-:W-:Y:S01]  /*a380*/  IMAD R35, R35, UR7, R12 ;  /* 0x0000000723237c24 */ /* 0x000fe2000f8e020c */
[----:B------:R-:W-:Y:S01]  /*a390*/  F2FP.F16.F32.PACK_AB R28, R89, R192 ;  /* 0x000000c0591c723e */ /* 0x000fe200000000ff */
[----:B------:R-:W-:Y:S01]  /*a3a0*/  ULDC.64 UR6, c[0x0][0xb50] ;  /* 0x0002d40000067ab9 */ /* 0x000fe20000000a00 */
[----:B------:R-:W-:Y:S02]  /*a3b0*/  F2FP.F16.F32.PACK_AB R29, R91, R90 ;  /* 0x0000005a5b1d723e */ /* 0x000fe400000000ff */
[----:B------:R-:W-:Y:S02]  /*a3c0*/  F2FP.F16.F32.PACK_AB R30, R93, R193 ;  /* 0x000000c15d1e723e */ /* 0x000fe400000000ff */
[----:B------:R-:W-:Y:S02]  /*a3d0*/  F2FP.F16.F32.PACK_AB R31, R95, R94 ;  /* 0x0000005e5f1f723e */ /* 0x000fe400000000ff */
[----:B------:R-:W-:-:S02]  /*a3e0*/  LOP3.LUT R131, R138, 0x380, RZ, 0xc0, !PT ;  /* 0x000003808a837812 */ /* 0x000fc400078ec0ff */
[----:B------:R-:W-:Y:S01]  /*a3f0*/  MOV R162, R162 ;  /* 0x000000a200a27202 */ /* 0x000fe20000000f00 */
[----:B------:R-:W-:Y:S01]  /*a400*/  STSM.16.M88.4 [R168], R28 ;  /* 0x0000001ca8007844 */ /* 0x000fe20000000200 */
[----:B------:R-:W-:Y:S02]  /*a410*/  F2FP.F16.F32.PACK_AB R8, R97, R194 ;  /* 0x000000c26108723e */ /* 0x000fe400000000ff */
[----:B------:R-:W-:Y:S02]  /*a420*/  F2FP.F16.F32.PACK_AB R9, R99, R98 ;  /* 0x000000626309723e */ /* 0x000fe400000000ff */
[----:B------:R-:W-:Y:S02]  /*a430*/  F2FP.F16.F32.PACK_AB R10, R101, R195 ;  /* 0x000000c3650a723e */ /* 0x000fe400000000ff */
[----:B------:R-:W-:Y:S01]  /*a440*/  F2FP.F16.F32.PACK_AB R11, R40, R36 ;  /* 0x00000024280b723e */ /* 0x000fe200000000ff */
[----:B------:R-:W-:Y:S01]  /*a450*/  IMAD R40, R5, UR5, RZ ;  /* 0x0000000505287c24 */ /* 0x000fe2000f8e02ff */
[----:B------:R-:W-:-:S02]  /*a460*/  SHF.R.U64 R20, R20, 0x3, RZ ;  /* 0x0000000314147819 */ /* 0x000fc400000012ff */
[----:B------:R-:W-:Y:S01]  /*a470*/  SHF.R.U64 R102, R102, 0x3, RZ ;  /* 0x0000000366667819 */ /* 0x000fe200000012ff */
[----:B------:R0:W-:Y:S01]  /*a480*/  STSM.16.M88.4 [R162], R8 ;  /* 0x00000008a2007844 */ /* 0x0001e20000000200 */
        /* <DEDUP_REMOVED lines=8> */
[----:B------:R-:W-:Y:S02]  /*a510*/  LOP3.LUT P0, RZ, R206, 0x3, RZ, 0xc0, !PT ;  /* 0x00000003ceff7812 */ /* 0x000fe4000780c0ff */
[C---:B------:R-:W-:Y:S01]  /*a520*/  IADD3 R119, P4, R138.reuse, 0x9000, RZ ;  /* 0x000090008a777810 */ /* 0x040fe20007f9e0ff */
[----:B0-----:R-:W-:Y:S01]  /*a530*/  IMAD.IADD R11, R25, 0x1, R35 ;  /* 0x00000001190b7824 */ /* 0x001fe200078e0223 */
[C---:B------:R-:W-:Y:S01]  /*a540*/  IADD3 R121, P5, R138.reuse, 0xa000, RZ ;  /* 0x0000a0008a797810 */ /* 0x040fe20007fbe0ff */
[----:B------:R-:W-:Y:S01]  /*a550*/  VIADD R9, R27, 0x8 ;  /* 0x000000081b097836 */ /* 0x000fe20000000000 */
[----:B------:R-:W-:Y:S02]  /*a560*/  IADD3 R123, P6, R138, 0xb000, RZ ;  /* 0x0000b0008a7b7810 */ /* 0x000fe40007fde0ff */
[----:B------:R-:W-:Y:S02]  /*a570*/  LEA R26, P3, R24, UR6, 0x2 ;  /* 0x00000006181a7c11 */ /* 0x000fe4000f8610ff */
[----:B------:R-:W-:-:S02]  /*a580*/  LOP3.LUT R138, R131, R138, RZ, 0x3c, !PT ;  /* 0x0000008a838a7212 */ /* 0x000fc400078e3cff */
[----:B------:R-:W-:Y:S01]  /*a590*/  IADD3.X R131, RZ, R139, RZ, P1, !PT ;  /* 0x0000008bff837210 */ /* 0x000fe20000ffe4ff */
[----:B------:R-:W-:Y:S01]  /*a5a0*/  SHFL.IDX PT, R36, R26, RZ, 0x1c1f ;  /* 0x001c1fff1a247589 */ /* 0x000fe200000e0000 */
[----:B------:R-:W-:Y:S02]  /*a5b0*/  F2FP.F16.F32.PACK_AB R12, R105, R196 ;  /* 0x000000c4690c723e */ /* 0x000fe400000000ff */
[----:B------:R-:W-:Y:S01]  /*a5c0*/  F2FP.F16.F32.PACK_AB R13, R48, R44 ;  /* 0x0000002c300d723e */ /* 0x000fe200000000ff */
[----:B------:R-:W-:Y:S01]  /*a5d0*/  SHFL.IDX PT, R38, R26, 0x1, 0x1c1f ;  /* 0x003c1f001a267f89 */ /* 0x000fe200000e0000 */
[----:B------:R-:W-:Y:S02]  /*a5e0*/  F2FP.F16.F32.PACK_AB R14, R109, R197 ;  /* 0x000000c56d0e723e */ /* 0x000fe400000000ff */
[----:B------:R-:W-:Y:S02]  /*a5f0*/  F2FP.F16.F32.PACK_AB R15, R56, R52 ;  /* 0x00000034380f723e */ /* 0x000fe400000000ff */
[----:B------:R-:W-:-:S02]  /*a600*/  ISETP.GE.OR P1, PT, R27, R40, P0 ;  /* 0x000000281b00720c */ /* 0x000fc40000726670 */
[----:B------:R-:W-:Y:S01]  /*a610*/  LEA.HI.X R27, R24, UR7, R11, 0x2, P3 ;  /* 0x00000007181b7c11 */ /* 0x000fe200098f140b */
[----:B------:R0:W-:Y:S01]  /*a620*/  STSM.16.M88.4 [R154], R12 ;  /* 0x0000000c9a007844 */ /* 0x0001e20000000200 */
[----:B------:R-:W-:Y:S02]  /*a630*/  ISETP.GE.OR P0, PT, R9, R40, P0 ;  /* 0x000000280900720c */ /* 0x000fe40000706670 */
[----:B------:R-:W-:Y:S01]  /*a640*/  MOV R164, R164 ;  /* 0x000000a400a47202 */ /* 0x000fe20000000f00 */
[----:B------:R-:W1:Y:S01]  /*a650*/  SHFL.IDX PT, R37, R27, RZ, 0x1c1f ;  /* 0x001c1fff1b257589 */ /* 0x000e6200000e0000 */
[----:B------:R-:W-:Y:S02]  /*a660*/  F2FP.F16.F32.PACK_AB R8, R175, R198 ;  /* 0x000000c6af08723e */ /* 0x000fe400000000ff */
[----:B------:R-:W-:Y:S01]  /*a670*/  F2FP.F16.F32.PACK_AB R9, R64, R60 ;  /* 0x0000003c4009723e */ /* 0x000fe200000000ff */
[----:B------:R2:W3:Y:S01]  /*a680*/  SHFL.IDX PT, R39, R27, 0x1, 0x1c1f ;  /* 0x003c1f001b277f89 */ /* 0x0004e200000e0000 */
        /* <DEDUP_REMOVED lines=14> */
[----:B------:R-:W-:Y:S02]  /*a770*/  F2FP.F16.F32.PACK_AB R26, R141, R140 ;  /* 0x0000008c8d1a723e */ /* 0x000fe400000000ff */
[----:B--2---:R-:W-:-:S02]  /*a780*/  F2FP.F16.F32.PACK_AB R27, R171, R170 ;  /* 0x000000aaab1b723e */ /* 0x004fc400000000ff */
[----:B------:R-:W-:Y:S02]  /*a790*/  F2FP.F16.F32.PACK_AB R146, R149, R148 ;  /* 0x000000949592723e */ /* 0x000fe400000000ff */
[----:B------:R-:W-:Y:S01]  /*a7a0*/  F2FP.F16.F32.PACK_AB R147, R0, R174 ;  /* 0x000000ae0093723e */ /* 0x000fe200000000ff */
[----:B------:R-:W-:Y:S01]  /*a7b0*/  STSM.16.M88.4 [R156], R24 ;  /* 0x000000189c007844 */ /* 0x000fe20000000200 */
[----:B------:R-:W-:Y:S01]  /*a7c0*/  UIMAD UR5, UR10, UR8, URZ ;  /* 0x000000080a0572a4 */ /* 0x000fe2000f8e023f */
[----:B------:R-:W-:Y:S02]  /*a7d0*/  LOP3.LUT R118, R119, 0x380, RZ, 0xc0, !PT ;  /* 0x0000038077767812 */ /* 0x000fe400078ec0ff */
[----:B------:R-:W-:Y:S01]  /*a7e0*/  STSM.16.M88.4 [R152], R144 ;  /* 0x0000009098007844 */ /* 0x000fe20000000200 */
[----:B------:R-:W-:Y:S01]  /*a7f0*/  LEA R0, R23, R205, 0x5 ;  /* 0x000000cd17007211 */ /* 0x000fe200078e28ff */
[----:B------:R-:W-:Y:S01]  /*a800*/  UIMAD.WIDE.U32 UR6, UR39, UR8, URZ ;  /* 0x00000008270672a5 */ /* 0x000fe2000f8e003f */
[----:B------:R-:W-:Y:S01]  /*a810*/  LOP3.LUT R120, R121, 0x380, RZ, 0xc0, !PT ;  /* 0x0000038079787812 */ /* 0x000fe200078ec0ff */
[----:B------:R-:W-:Y:S01]  /*a820*/  BAR.SYNC.DEFER_BLOCKING 0x1, 0x100 ;  /* 0x0044000000007b1d */ /* 0x000fe20000010000 */
[----:B------:R-:W-:Y:S01]  /*a830*/  UIMAD UR5, UR39, UR9, UR5 ;  /* 0x00000009270572a4 */ /* 0x000fe2000f8e0205 */
[----:B------:R-:W-:-:S02]  /*a840*/  LOP3.LUT R122, R123, 0x380, RZ, 0xc0, !PT ;  /* 0x000003807b7a7812 */ /* 0x000fc400078ec0ff */
[----:B------:R-:W-:Y:S02]  /*a850*/  SHF.R.U64 R118, R118, 0x3, RZ ;  /* 0x0000000376767819 */ /* 0x000fe400000012ff */
[----:B------:R-:W-:Y:S01]  /*a860*/  ULDC.64 UR10, c[0x0][0xaf0] ;  /* 0x0002bc00000a7ab9 */ /* 0x000fe20000000a00 */
[----:B------:R-:W-:Y:S01]  /*a870*/  SHF.R.U64 R120, R120, 0x3, RZ ;  /* 0x0000000378787819 */ /* 0x000fe200000012ff */
[----:B-1----:R-:W-:Y:S01]  /*a880*/  @!P1 ST.E desc[UR48][R36.64], R4 ;  /* 0x0000000424009985 */ /* 0x002fe2000c101930 */
[----:B------:R-:W-:Y:S01]  /*a890*/  UIMAD UR8, UR12, UR10, URZ ;  /* 0x0000000a0c0872a4 */ /* 0x000fe2000f8e023f */
[----:B------:R-:W-:Y:S02]  /*a8a0*/  SHF.R.U64 R122, R122, 0x3, RZ ;  /* 0x000000037a7a7819 */ /* 0x000fe400000012ff */
[----:B---3--:R0:W-:Y:S01]  /*a8b0*/  @!P0 ST.E desc[UR48][R38.64], R3 ;  /* 0x0000000326008985 */ /* 0x0081e2000c101930 */
[----:B------:R-:W-:Y:S01]  /*a8c0*/  UIADD3 UR7, UR7, UR5, URZ ;  /* 0x0000000507077290 */ /* 0x000fe2000fffe03f */
[----:B------:R-:W-:-:S02]  /*a8d0*/  LOP3.LUT R118, R118, R119, RZ, 0x3c, !PT ;  /* 0x0000007776767212 */ /* 0x000fc400078e3cff */
[----:B------:R1:W5:Y:S01]  /*a8e0*/  LD.E.128 R28, desc[UR48][R6.64] ;  /* 0x00000030061c7980 */ /* 0x000362000c101d00 */
[----:B------:R-:W-:Y:S02]  /*a8f0*/  LOP3.LUT R120, R120, R121, RZ, 0x3c, !PT ;  /* 0x0000007978787212 */ /* 0x000fe400078e3cff */
[----:B------:R-:W-:Y:S01]  /*a900*/  LOP3.LUT R122, R122, R123, RZ, 0x3c, !PT ;  /* 0x0000007b7a7a7212 */ /* 0x000fe200078e3cff */
[----:B------:R2:W5:Y:S01]  /*a910*/  LD.E.128 R32, desc[UR48][R20.64] ;  /* 0x0000003014207980 */ /* 0x000562000c101d00 */
[----:B------:R-:W-:Y:S01]  /*a920*/  UIMAD UR5, UR41, UR11, UR8 ;  /* 0x0000000b290572a4 */ /* 0x000fe2000f8e0208 */
[--C-:B------:R-:W-:Y:S01]  /*a930*/  IMAD.X R119, RZ, RZ, R139.reuse, P4 ;  /* 0x000000ffff777224 */ /* 0x100fe200020e068b */
[----:B------:R-:W-:Y:S01]  /*a940*/  UIMAD.WIDE.U32 UR6, UR41, UR10, UR6 ;  /* 0x0000000a290672a5 */ /* 0x000fe2000f8e0006 */
[--C-:B------:R-:W-:Y:S01]  /*a950*/  IMAD.X R121, RZ, RZ, R139.reuse, P5 ;  /* 0x000000ffff797224 */ /* 0x100fe200028e068b */
[----:B------:R-:W-:Y:S01]  /*a960*/  ULDC.64 UR8, c[0x0][0xae0] ;  /* 0x0002b80000087ab9 */ /* 0x000fe20000000a00 */
[----:B-1----:R-:W1:Y:S01]  /*a970*/  @P2 LDC R7, c[0x0][0xbec] ;  /* 0x0002fb00ff072b82 */ /* 0x002e620000000800 */
[----:B------:R-:W-:Y:S01]  /*a980*/  IMAD.X R123, RZ, RZ, R139, P6 ;  /* 0x000000ffff7b7224 */ /* 0x000fe200030e068b */
[----:B------:R-:W5:Y:S04]  /*a990*/  LD.E.128 R100, desc[UR48][R102.64] ;  /* 0x0000003066647980 */ /* 0x000f68000c101d00 */
[----:B------:R-:W5:Y:S02]  /*a9a0*/  LD.E.128 R104, desc[UR48][R106.64] ;  /* 0x000000306a687980 */ /* 0x000f64000c101d00 */
[----:B--2---:R-:W2:Y:S01]  /*a9b0*/  @P2 LDC R21, c[0x0][0xbf0] ;  /* 0x0002fc00ff152b82 */ /* 0x004ea20000000800 */
[----:B------:R-:W-:Y:S01]  /*a9c0*/  VIADD R20, R0, UR43 ;  /* 0x0000002b00147c36 */ /* 0x000fe20008000000 */
[----:B------:R-:W-:Y:S01]  /*a9d0*/  UIADD3 UR5, UR7, UR5, URZ ;  /* 0x0000000507057290 */ /* 0x000fe2000fffe03f */
[----:B------:R-:W-:Y:S01]  /*a9e0*/  IMAD.U32 R6, RZ, RZ, UR6 ;  /* 0x00000006ff067e24 */ /* 0x000fe2000f8e00ff */
[----:B------:R-:W5:Y:S01]  /*a9f0*/  LD.E.128 R136, desc[UR48][R138.64] ;  /* 0x000000308a887980 */ /* 0x000f62000c101d00 */
[----:B0-----:R-:W-:-:S03]  /*aa00*/  IMAD.MOV.U32 R3, RZ, RZ, R20 ;  /* 0x000000ffff037224 */ /* 0x001fc600078e0014 */
[----:B------:R-:W5:Y:S04]  /*aa10*/  LD.E.128 R108, desc[UR48][R110.64] ;  /* 0x000000306e6c7980 */ /* 0x000f68000c101d00 */
[----:B------:R0:W5:Y:S01]  /*aa20*/  LD.E.128 R8, desc[UR48][R112.64] ;  /* 0x0000003070087980 */ /* 0x000162000c101d00 */
[----:B-1----:R-:W-:-:S03]  /*aa30*/  @P2 IMAD.HI.U32 R0, R20, R7, RZ ;  /* 0x0000000714002227 */ /* 0x002fc600078e00ff */
[----:B------:R0:W5:Y:S04]  /*aa40*/  LD.E.128 R12, desc[UR48][R114.64] ;  /* 0x00000030720c7980 */ /* 0x000168000c101d00 */
[----:B------:R0:W5:Y:S01]  /*aa50*/  LD.E.128 R48, desc[UR48][R116.64] ;  /* 0x0000003074307980 */ /* 0x000162000c101d00 */
[----:B--2---:R-:W-:-:S03]  /*aa60*/  @P2 SHF.R.U32.HI R3, RZ, R21, R0 ;  /* 0x00000015ff032219 */ /* 0x004fc60000011600 */
[----:B------:R0:W5:Y:S01]  /*aa70*/  LD.E.128 R44, desc[UR48][R118.64] ;  /* 0x00000030762c7980 */ /* 0x000162000c101d00 */
[--C-:B------:R-:W-:Y:S01]  /*aa80*/  SHF.R.S32.HI R0, RZ, 0x1f, R3.reuse ;  /* 0x0000001fff007819 */ /* 0x100fe20000011403 */
[----:B------:R-:W-:Y:S01]  /*aa90*/  IMAD.MOV R4, RZ, RZ, -R3 ;  /* 0x000000ffff047224 */ /* 0x000fe200078e0a03 */
[----:B------:R-:W-:Y:S01]  /*aaa0*/  MOV R7, UR7 ;  /* 0x0000000700077c02 */ /* 0x000fe20008000f00 */
[----:B------:R-:W-:Y:S01]  /*aab0*/  IMAD.U32 R7, RZ, RZ, UR5 ;  /* 0x00000005ff077e24 */ /* 0x000fe2000f8e00ff */
[----:B------:R0:W5:Y:S01]  /*aac0*/  LD.E.128 R24, desc[UR48][R120.64] ;  /* 0x0000003078187980 */ /* 0x000162000c101d00 */
[----:B------:R-:W-:Y:S01]  /*aad0*/  IMAD R0, R0, UR8, RZ ;  /* 0x0000000800007c24 */ /* 0x000fe2000f8e02ff */
[----:B------:R-:W-:Y:S01]  /*aae0*/  ULDC.64 UR6, c[0x0][0xad8] ;  /* 0x0002b60000067ab9 */ /* 0x000fe20000000a00 */
[----:B------:R-:W-:Y:S01]  /*aaf0*/  IMAD R21, R5, R4, R20 ;  /* 0x0000000405157224 */ /* 0x000fe200078e0214 */
[----:B------:R0:W5:Y:S01]  /*ab00*/  LD.E.128 R36, desc[UR48][R122.64] ;  /* 0x000000307a247980 */ /* 0x000162000c101d00 */
[----:B------:R-:W-:-:S03]  /*ab10*/  IMAD R41, R3, UR9, R0 ;  /* 0x0000000903297c24 */ /* 0x000fc6000f8e0200 */
[----:B------:R-:W5:Y:S01]  /*ab20*/  LD.E.128 R124, desc[UR48][R126.64] ;  /* 0x000000307e7c7980 */ /* 0x000f62000c101d00 */
[----:B------:R-:W-:-:S03]  /*ab30*/  SHF.R.S32.HI R0, RZ, 0x1f, R21 ;  /* 0x0000001fff007819 */ /* 0x000fc60000011415 */
[----:B------:R-:W5:Y:S01]  /*ab40*/  LD.E.128 R128, desc[UR48][R130.64] ;  /* 0x0000003082807980 */ /* 0x000f62000c101d00 */
[----:B------:R-:W-:-:S03]  /*ab50*/  IMAD.WIDE.U32 R4, R3, UR8, R6 ;  /* 0x0000000803047c25 */ /* 0x000fc6000f8e0006 */
        /* <DEDUP_REMOVED lines=10> */
[----:B------:R-:W-:Y:S01]  /*ac00*/  VIADD R53, R205, UR43 ;  /* 0x0000002bcd357c36 */ /* 0x000fe20008000000 */
[----:B------:R-:W-:Y:S01]  /*ac10*/  UIADD3 UR5, UR13, 0x22820, URZ ;  /* 0x000228200d057890 */ /* 0x000fe2000fffe03f */
[C---:B------:R-:W-:Y:S02]  /*ac20*/  IMAD R7, R21.reuse, UR7, R0 ;  /* 0x0000000715077c24 */ /* 0x040fe4000f8e0200 */
[----:B------:R-:W-:Y:S01]  /*ac30*/  IMAD.WIDE.U32 R4, R21, UR6, R4 ;  /* 0x0000000615047c25 */ /* 0x000fe2000f8e0004 */
[C---:B------:R-:W-:Y:S01]  /*ac40*/  ISETP.GE.AND P2, PT, R53.reuse, R40, PT ;  /* 0x000000283500720c */ /* 0x040fe20003f46270 */
[----:B------:R-:W-:Y:S02]  /*ac50*/  ULDC.64 UR6, c[0x0][0xa80] ;  /* 0x0002a00000067ab9 */ /* 0x000fe40000000a00 */
[----:B------:R-:W-:Y:S01]  /*ac60*/  VIADD R3, R53, 0x20 ;  /* 0x0000002035037836 */ /* 0x000fe20000000000 */
[----:B------:R-:W-:Y:S01]  /*ac70*/  LEA R0, P3, R4, UR6, 0x1 ;  /* 0x0000000604007c11 */ /* 0x000fe2000f8608ff */
[----:B------:R-:W-:Y:S01]  /*ac80*/  IMAD.IADD R5, R5, 0x1, R7 ;  /* 0x0000000105057824 */ /* 0x000fe200078e0207 */
[----:B------:R-:W-:-:S02]  /*ac90*/  UPRMT UR5, URZ, 0x654, UR5 ;  /* 0x000006543f057896 */ /* 0x000fc40008000005 */
[-C--:B------:R-:W-:Y:S02]  /*aca0*/  ISETP.GE.AND P1, PT, R3, R40.reuse, PT ;  /* 0x000000280300720c */ /* 0x080fe40003f26270 */
[----:B------:R-:W-:Y:S02]  /*acb0*/  IADD3 R3, R53, 0x40, RZ ;  /* 0x0000004035037810 */ /* 0x000fe40007ffe0ff */
[----:B------:R-:W-:Y:S01]  /*acc0*/  LEA.HI.X R41, R4, UR7, R5, 0x1, P3 ;  /* 0x0000000704297c11 */ /* 0x000fe200098f0c05 */
[----:B-1----:R0:W1:Y:S01]  /*acd0*/  SHFL.IDX PT, R43, R0, RZ, 0x181f ;  /* 0x00181fff002b7589 */ /* 0x00206200000e0000 */
[----:B------:R-:W-:Y:S01]  /*ace0*/  ISETP.GE.AND P0, PT, R3, R40, PT ;  /* 0x000000280300720c */ /* 0x000fe20003f06270 */
[----:B------:R-:W-:Y:S01]  /*acf0*/  SYNCS.ARRIVE.TRANS64.RED.A1T0 RZ, [UR5], RZ ;  /* 0x000000ffffff79a7 */ /* 0x000fe20008100405 */
[----:B------:R-:W-:Y:S01]  /*ad00*/  BSSY B1, `(.L_x_13654) ;  /* 0x0000014000017945 */ /* 0x000fe20003800000 */
[----:B------:R0:W2:Y:S03]  /*ad10*/  SHFL.IDX PT, R3, R41, RZ, 0x181f ;  /* 0x00181fff29037589 */ /* 0x0000a600000e0000 */
        /* <DEDUP_REMOVED lines=18> */
.L_x_13655:
[----:B------:R-:W-:Y:S05]  /*ae40*/  BSYNC B1 ;  /* 0x0000000000017941 */ /* 0x000fea0003800000 */
.L_x_13654:
        /* <DEDUP_REMOVED lines=11> */
[----:B----4-:R-:W-:Y:S02]  /*af00*/  @!P4 LEA.HI.X R5, R2, R3, R213, 0x1, P6 ;  /* 0x000000030205c211 */ /* 0x010fe400030f0cd5 */
[----:B------:R-:W-:Y:S02]  /*af10*/  @!P2 LEA R20, P6, R18, R43, 0x1 ;  /* 0x0000002b1214a211 */ /* 0x000fe400078c08ff */
[----:B------:R-:W-:Y:S01]  /*af20*/  @!P3 LEA.HI.X R7, R19, R3, R212, 0x1, P5 ;  /* 0x000000031307b211 */ /* 0x000fe200028f0cd4 */
[----:B-----5:R3:W-:Y:S01]  /*af30*/  @!P4 ST.E.128 desc[UR48][R4.64], R28 ;  /* 0x0000001c0400c985 */ /* 0x0207e2000c101d30 */
[----:B------:R-:W-:-:S02]  /*af40*/  @!P1 LEA R42, P5, R22, R43, 0x1 ;  /* 0x0000002b162a9211 */ /* 0x000fc400078a08ff */
[-C--:B------:R-:W-:Y:S01]  /*af50*/  @!P2 LEA.HI.X R21, R18, R3.reuse, R211, 0x1, P6 ;  /* 0x000000031215a211 */ /* 0x080fe200030f0cd3 */
[----:B------:R3:W-:Y:S01]  /*af60*/  @!P3 ST.E.128 desc[UR48][R6.64], R108 ;  /* 0x0000006c0600b985 */ /* 0x0007e2000c101d30 */
[----:B------:R-:W-:-:S03]  /*af70*/  @!P1 LEA.HI.X R43, R22, R3, R210, 0x1, P5 ;  /* 0x00000003162b9211 */ /* 0x000fc600028f0cd2 */
[----:B------:R3:W-:Y:S04]  /*af80*/  @!P2 ST.E.128 desc[UR48][R20.64], R44 ;  /* 0x0000002c1400a985 */ /* 0x0007e8000c101d30 */
[----:B------:R3:W-:Y:S02]  /*af90*/  @!P1 ST.E.128 desc[UR48][R42.64], R128 ;  /* 0x000000802a009985 */ /* 0x0007e4000c101d30 */
.L_x_13657:
[----:B------:R-:W-:Y:S05]  /*afa0*/  BSYNC B1 ;  /* 0x0000000000017941 */ /* 0x000fea0003800000 */
.L_x_13656:
        /* <DEDUP_REMOVED lines=10> */
[CC--:B------:R-:W-:Y:S02]  /*b050*/  @!P2 LEA R6, P5, R19.reuse, R29.reuse, 0x1 ;  /* 0x0000001d1306a211 */ /* 0x0c0fe400078a08ff */
        /* <DEDUP_REMOVED lines=10> */
.L_x_13659:
[----:B------:R-:W-:Y:S05]  /*b100*/  BSYNC B1 ;  /* 0x0000000000017941 */ /* 0x000fea0003800000 */
.L_x_13658:
[----:B0-----:R-:W-:Y:S01]  /*b110*/  VIADD R3, R53, 0x60 ;  /* 0x0000006035037836 */ /* 0x001fe20000000000 */
[----:B--2-4-:R-:W0:Y:S04]  /*b120*/  SHFL.IDX PT, R41, R41, 0x3, 0x181f ;  /* 0x00781f0029297f89 */ /* 0x014e2800000e0000 */
[----:B------:R-:W-:Y:S01]  /*b130*/  ISETP.GE.AND P0, PT, R3, R40, PT ;  /* 0x000000280300720c */ /* 0x000fe20003f06270 */
[----:B------:R2:W4:-:S12]  /*b140*/  SHFL.IDX PT, R11, R0, 0x3, 0x181f ;  /* 0x00781f00000b7f89 */ /* 0x00051800000e0000 */
[----:B--2---:R-:W-:Y:S05]  /*b150*/  @P0 BRA `(.L_x_13660) ;  /* 0x0000000c00200947 */ /* 0x004fea0003800000 */
[----:B------:R-:W-:Y:S02]  /*b160*/  ULDC UR5, c[0x0][0xac8] ;  /* 0x0002b20000057ab9 */ /* 0x000fe40000000800 */
[----:B------:R-:W-:Y:S02]  /*b170*/  ISETP.GE.AND P3, PT, R2, UR5, PT ;  /* 0x0000000502007c0c */ /* 0x000fe4000bf66270 */
[----:B------:R-:W-:Y:S02]  /*b180*/  ISETP.GE.AND P4, PT, R19, UR5, PT ;  /* 0x0000000513007c0c */ /* 0x000fe4000bf86270 */
[----:B------:R-:W-:-:S09]  /*b190*/  ISETP.GE.AND P5, PT, R18, UR5, PT ;  /* 0x0000000512007c0c */ /* 0x000fd2000bfa6270 */
[-C--:B----4-:R-:W-:Y:S02]  /*b1a0*/  @!P3 LEA R4, P0, R2, R11.reuse, 0x1 ;  /* 0x0000000b0204b211 */ /* 0x090fe400078008ff */
        /* <DEDUP_REMOVED lines=14> */
.L_x_13653:
[----:B------:R-:W0:Y:S01]  /*b290*/  LDC R10, c[0x0][0xbe8] ;  /* 0x0002fa00ff0a7b82 */ /* 0x000e220000000800 */
[----:B------:R-:W-:Y:S01]  /*b2a0*/  ISETP.GE.AND P0, PT, R214, 0x80, PT ;  /* 0x00000080d600780c */ /* 0x000fe20003f06270 */
[----:B------:R-:W-:Y:S01]  /*b2b0*/  USHF.R.S32.HI UR8, URZ, 0x1f, UR39 ;  /* 0x0000001f3f087899 */ /* 0x000fe20008011427 */
[----:B------:R-:W-:Y:S01]  /*b2c0*/  BSSY B1, `(.L_x_13661) ;  /* 0x000002f000017945 */ /* 0x000fe20003800000 */
[----:B------:R-:W-:Y:S01]  /*b2d0*/  USHF.R.S32.HI UR9, URZ, 0x1f, UR41 ;  /* 0x0000001f3f097899 */ /* 0x000fe20008011429 */
[----:B------:R-:W-:Y:S01]  /*b2e0*/  IMAD R8, R23, 0x20, R205 ;  /* 0x0000002017087824 */ /* 0x000fe200078e02cd */
        /* <DEDUP_REMOVED lines=14> */
[----:B------:R-:W-:Y:S01]  /*b3d0*/  MOV R4, R6 ;  /* 0x0000000600047202 */ /* 0x000fe20000000f00 */
        /* <DEDUP_REMOVED lines=29> */
.L_x_13662:
[----:B------:R-:W-:Y:S05]  /*b5b0*/  BSYNC B1 ;  /* 0x0000000000017941 */ /* 0x000fea0003800000 */
.L_x_13661:
[----:B------:R-:W-:Y:S01]  /*b5c0*/  ULDC.64 UR10, c[0x0][0xae8] ;  /* 0x0002ba00000a7ab9 */ /* 0x000fe20000000a00 */
[----:B------:R-:W-:Y:S01]  /*b5d0*/  IADD3 R8, R8, UR43, RZ ;  /* 0x0000002b08087c10 */ /* 0x000fe2000fffe0ff */
[----:B------:R-:W-:Y:S01]  /*b5e0*/  UIMAD UR5, UR8, UR10, URZ ;  /* 0x0000000a080572a4 */ /* 0x000fe2000f8e023f */
[----:B------:R-:W-:Y:S01]  /*b5f0*/  BSSY B1, `(.L_x_13663) ;  /* 0x000003c000017945 */ /* 0x000fe20003800000 */
[----:B------:R-:W-:Y:S02]  /*b600*/  UIMAD.WIDE.U32 UR6, UR39, UR10, URZ ;  /* 0x0000000a270672a5 */ /* 0x000fe4000f8e003f */
[----:B------:R-:W-:Y:S01]  /*b610*/  UIMAD UR5, UR39, UR11, UR5 ;  /* 0x0000000b270572a4 */ /* 0x000fe2000f8e0205 */
[----:B0-----:R-:W-:Y:S02]  /*b620*/  @P1 IMAD.HI.U32 R0, R8, R9, RZ ;  /* 0x0000000908001227 */ /* 0x001fe400078e00ff */
[----:B------:R-:W-:Y:S01]  /*b630*/  ULDC.64 UR10, c[0x0][0xaf0] ;  /* 0x0002bc00000a7ab9 */ /* 0x000fe20000000a00 */
[----:B------:R-:W-:Y:S01]  /*b640*/  UIADD3 UR7, UR7, UR5, URZ ;  /* 0x0000000507077290 */ /* 0x000fe2000fffe03f */
[----:B--2---:R-:W-:Y:S01]  /*b650*/  IMAD.MOV.U32 R3, RZ, RZ, R8 ;  /* 0x000000ffff037224 */ /* 0x004fe200078e0008 */
[----:B------:R-:W-:Y:S01]  /*b660*/  UIMAD UR5, UR9, UR10, URZ ;  /* 0x0000000a090572a4 */ /* 0x000fe2000f8e023f */
        /* <DEDUP_REMOVED lines=9> */
[----:B------:R-:W-:Y:S01]  /*b700*/  IMAD R7, R10, R7, R8 ;  /* 0x000000070a077224 */ /* 0x000fe200078e0208 */
[----:B------:R-:W-:Y:S01]  /*b710*/  MOV R5, UR5 ;  /* 0x0000000500057c02 */ /* 0x000fe20008000f00 */
[----:B------:R-:W-:Y:S01]  /*b720*/  IMAD.U32 R4, RZ, RZ, UR6 ;  /* 0x00000006ff047e24 */ /* 0x000fe2000f8e00ff */
[----:B------:R-:W-:Y:S01]  /*b730*/  ULDC.64 UR6, c[0x0][0xad8] ;  /* 0x0002b60000067ab9 */ /* 0x000fe20000000a00 */
[C---:B------:R-:W-:Y:S01]  /*b740*/  IMAD R9, R3.reuse, UR9, R0 ;  /* 0x0000000903097c24 */ /* 0x040fe2000f8e0200 */
[----:B------:R-:W-:Y:S01]  /*b750*/  SHF.R.S32.HI R0, RZ, 0x1f, R7 ;  /* 0x0000001fff007819 */ /* 0x000fe20000011407 */
[----:B------:R-:W-:Y:S01]  /*b760*/  IMAD.WIDE.U32 R4, R3, UR8, R4 ;  /* 0x0000000803047c25 */ /* 0x000fe2000f8e0004 */
[----:B------:R-:W-:-:S03]  /*b770*/  ULDC UR5, c[0x0][0xa88] ;  /* 0x0002a20000057ab9 */ /* 0x000fc60000000800 */
[----:B------:R-:W-:Y:S02]  /*b780*/  IMAD.IADD R5, R5, 0x1, R9 ;  /* 0x0000000105057824 */ /* 0x000fe400078e0209 */
[----:B------:R-:W-:Y:S02]  /*b790*/  IMAD R6, R0, UR6, RZ ;  /* 0x0000000600067c24 */ /* 0x000fe4000f8e02ff */
[----:B------:R-:W-:Y:S02]  /*b7a0*/  VIADD R8, R205, UR43 ;  /* 0x0000002bcd087c36 */ /* 0x000fe40008000000 */
[----:B------:R-:W-:Y:S02]  /*b7b0*/  IMAD R9, R10, UR5, RZ ;  /* 0x000000050a097c24 */ /* 0x000fe4000f8e02ff */
        /* <DEDUP_REMOVED lines=9> */
[----:B------:R-:W-:Y:S01]  /*b850*/  LEA.HI.X R7, R4, UR7, R3, 0x1, P3 ;  /* 0x0000000704077c11 */ /* 0x000fe200098f0c03 */
[----:B------:R0:W1:Y:S03]  /*b860*/  SHFL.IDX PT, R5, R6, RZ, 0x181f ;  /* 0x00181fff06057589 */ /* 0x00006600000e0000 */
[----:B------:R-:W-:Y:S01]  /*b870*/  ISETP.GE.AND P0, PT, R0, R9, PT ;  /* 0x000000090000720c */ /* 0x000fe20003f06270 */
[----:B------:R0:W2:Y:S01]  /*b880*/  SHFL.IDX PT, R3, R7, RZ, 0x181f ;  /* 0x00181fff07037589 */ /* 0x0000a200000e0000 */
[----:B------:R-:W-:Y:S11]  /*b890*/  @P2 BRA `(.L_x_13664) ;  /* 0x0000000000442947 */ /* 0x000ff60003800000 */
        /* <DEDUP_REMOVED lines=17> */
.L_x_13664:
[----:B------:R-:W-:Y:S05]  /*b9b0*/  BSYNC B1 ;  /* 0x0000000000017941 */ /* 0x000fea0003800000 */
.L_x_13663:
        /* <DEDUP_REMOVED lines=21> */
.L_x_13666:
[----:B------:R-:W-:Y:S05]  /*bb10*/  BSYNC B1 ;  /* 0x0000000000017941 */ /* 0x000fea0003800000 */
.L_x_13665:
        /* <DEDUP_REMOVED lines=21> */
.L_x_13668:
[----:B------:R-:W-:Y:S05]  /*bc70*/  BSYNC B1 ;  /* 0x0000000000017941 */ /* 0x000fea0003800000 */
.L_x_13667:
[----:B------:R-:W-:Y:S01]  /*bc80*/  VIADD R0, R8, 0x60 ;  /* 0x0000006008007836 */ /* 0x000fe20000000000 */
[----:B0-----:R0:W0:Y:S04]  /*bc90*/  SHFL.IDX PT, R3, R7, 0x3, 0x181f ;  /* 0x00781f0007037f89 */ /* 0x00102800000e0000 */
[----:B------:R-:W-:Y:S01]  /*bca0*/  ISETP.GE.AND P0, PT, R0, R9, PT ;  /* 0x000000090000720c */ /* 0x000fe20003f06270 */
[----:B-1-3--:R1:W3:-:S12]  /*bcb0*/  SHFL.IDX PT, R5, R6, 0x3, 0x181f ;  /* 0x00781f0006057f89 */ /* 0x00a2d800000e0000 */
[----:B-1----:R-:W-:Y:S05]  /*bcc0*/  @P0 BRA `(.L_x_13660) ;  /* 0x0000000000440947 */ /* 0x002fea0003800000 */
[----:B------:R-:W-:Y:S02]  /*bcd0*/  ULDC UR5, c[0x0][0xac8] ;  /* 0x0002b20000057ab9 */ /* 0x000fe40000000800 */
[----:B------:R-:W-:Y:S02]  /*bce0*/  ISETP.GE.AND P3, PT, R2, UR5, PT ;  /* 0x0000000502007c0c */ /* 0x000fe4000bf66270 */
[----:B------:R-:W-:Y:S02]  /*bcf0*/  ISETP.GE.AND P2, PT, R19, UR5, PT ;  /* 0x0000000513007c0c */ /* 0x000fe4000bf46270 */
[----:B------:R-:W-:Y:S02]  /*bd00*/  ISETP.GE.AND P1, PT, R18, UR5, PT ;  /* 0x0000000512007c0c */ /* 0x000fe4000bf26270 */
[----:B------:R-:W-:-:S07]  /*bd10*/  ISETP.GE.AND P0, PT, R22, UR5, PT ;  /* 0x0000000516007c0c */ /* 0x000fce000bf06270 */
[-C--:B--234-:R-:W-:Y:S02]  /*bd20*/  @!P3 LEA R6, P6, R2, R5.reuse, 0x1 ;  /* 0x000000050206b211 */ /* 0x09cfe400078c08ff */
        /* <DEDUP_REMOVED lines=11> */
.L_x_13660:
[----:B------:R-:W-:Y:S05]  /*bde0*/  BSYNC B0 ;  /* 0x0000000000007941 */ /* 0x000fea0003800000 */
.L_x_13652:
[----:B------:R-:W-:Y:S02]  /*bdf0*/  ULDC UR5, c[0x0][0xc38] ;  /* 0x00030e0000057ab9 */ /* 0x000fe40000000800 */
[----:B------:R-:W-:-:S06]  /*be00*/  UISETP.GE.AND UP0, UPT, UR4, UR5, UPT ;  /* 0x000000050400728c */ /* 0x000fcc000bf06270 */
[----:B------:R-:W-:-:S13]  /*be10*/  PLOP3.LUT P0, PT, PT, PT, UP0, 0x80, 0x0 ;  /* 0x000000000000781c */ /* 0x000fda0003f0f008 */
[----:B------:R-:W-:Y:S05]  /*be20*/  @!P0 BRA `(.L_x_13669) ;  /* 0xffffff4c00bc8947 */ /* 0x000fea000383ffff */
[----:B------:R-:W-:Y:S05]  /*be30*/  EXIT ;  /* 0x000000000000794d */ /* 0x000fea0003800000 */
.L_x_13611:
[----:B------:R-:W-:-:S08]  /*be40*/  NOP ;  /* 0x0000000000007918 */ /* 0x000fd00000000000 */
[----:B------:R-:W0:-:S00]  /*be50*/  USETMAXREG.DEALLOC.CTAPOOL 0x28 ;  /* 0x00000028000079c8 */ /* 0x000e0000080e0500 */
        /* <DEDUP_REMOVED lines=19> */
[----:B------:R-:W-:Y:S01]  /*bf90*/  ULDC UR9, c[0x0][0x2b8] ;  /* 0x0000ae0000097ab9 */ /* 0x000fe20000000800 */
[----:B------:R-:W-:Y:S01]  /*bfa0*/  UISETP.NE.U32.AND UP0, UPT, UR6, URZ, UPT ;  /* 0x0000003f0600728c */ /* 0x000fe2000bf05070 */
[----:B------:R-:W-:Y:S01]  /*bfb0*/  IMAD.U32 R31, RZ, RZ, UR5 ;  /* 0x00000005ff1f7e24 */ /* 0x000fe2000f8e00ff */
[----:B------:R-:W-:Y:S01]  /*bfc0*/  ULDC UR38, c[0x0][0x288] ;  /* 0x0000a20000267ab9 */ /* 0x000fe20000000800 */
[----:B------:R-:W-:Y:S01]  /*bfd0*/  ULDC UR6, c[0x0][0x448] ;  /* 0x0001120000067ab9 */ /* 0x000fe20000000800 */
[----:B------:R-:W-:Y:S01]  /*bfe0*/  UISETP.NE.AND.EX UP0, UPT, UR7, URZ, UPT, UP0 ;  /* 0x0000003f0700728c */ /* 0x000fe2000bf05300 */
[----:B------:R-:W-:Y:S01]  /*bff0*/  IMAD.MOV.U32 R25, RZ, RZ, 0x1 ;  /* 0x00000001ff197424 */ /* 0x000fe200078e00ff */
[----:B------:R-:W-:Y:S01]  /*c000*/  MOV R18, RZ ;  /* 0x000000ff00127202 */ /* 0x000fe20000000f00 */
[----:B------:R-:W-:Y:S01]  /*c010*/  UMOV UR7, 0x400 ;  /* 0x0000040000077882 */ /* 0x000fe20000000000 */
        /* <DEDUP_REMOVED lines=16> */
[----:B------:R-:W-:Y:S02]  /*c120*/  LOP3.LUT R28, R3, 0x200, R28, 0xf8, !PT ;  /* 0x00000200031c7812 */ /* 0x000fe400078ef81c */
[----:B------:R-:W-:-:S02]  /*c130*/  SEL R0, RZ, 0x1, P0 ;  /* 0x00000001ff007807 */ /* 0x000fc40000000000 */
[----:B------:R-:W-:Y:S01]  /*c140*/  @P2 LOP3.LUT R17, R17, 0x10, RZ, 0xfc, !PT ;  /* 0x0000001011112812 */ /* 0x000fe200078efcff */
[----:B------:R-:W-:Y:S01]  /*c150*/  IMAD R32, R28, 0x2, R16 ;  /* 0x000000021c207824 */ /* 0x000fe200078e0210 */
[----:B------:R-:W-:Y:S02]  /*c160*/  SHF.L.U32 R3, R2, 0x1, RZ ;  /* 0x0000000102037819 */ /* 0x000fe400000006ff */
[----:B------:R-:W-:Y:S02]  /*c170*/  LOP3.LUT R17, R17, 0xfffffff7, RZ, 0xc0, !PT ;  /* 0xfffffff711117812 */ /* 0x000fe400078ec0ff */
[----:B------:R-:W-:Y:S02]  /*c180*/  LOP3.LUT R0, R3, 0x2, R0, 0xe2, !PT ;  /* 0x0000000203007812 */ /* 0x000fe400078ee200 */
[----:B------:R-:W-:Y:S02]  /*c190*/  @P1 LOP3.LUT R17, R17, 0x8, RZ, 0xfc, !PT ;  /* 0x0000000811111812 */ /* 0x000fe400078efcff */
[----:B------:R-:W-:-:S02]  /*c1a0*/  SEL R3, RZ, 0x4, P1 ;  /* 0x00000004ff037807 */ /* 0x000fc40000800000 */
[----:B------:R-:W-:Y:S02]  /*c1b0*/  LOP3.LUT R17, R17, 0xffffffdf, RZ, 0xc0, !PT ;  /* 0xffffffdf11117812 */ /* 0x000fe400078ec0ff */
[----:B------:R-:W-:Y:S01]  /*c1c0*/  ISETP.GE.AND P1, PT, R6, UR37, PT ;  /* 0x0000002506007c0c */ /* 0x000fe2000bf26270 */
[----:B------:R-:W-:Y:S01]  /*c1d0*/  UIMAD UR37, UR6, UR38, URZ ;  /* 0x00000026062572a4 */ /* 0x000fe2000f8e023f */
[----:B------:R-:W-:Y:S02]  /*c1e0*/  @P0 LOP3.LUT R17, R17, 0x20, RZ, 0xfc, !PT ;  /* 0x0000002011110812 */ /* 0x000fe400078efcff */
[----:B------:R-:W-:Y:S01]  /*c1f0*/  ISETP.GE.AND P0, PT, R4, UR4, PT ;  /* 0x0000000404007c0c */ /* 0x000fe2000bf06270 */
[----:B------:R-:W-:Y:S01]  /*c200*/  ULDC UR4, c[0x0][0x424] ;  /* 0x0001090000047ab9 */ /* 0x000fe20000000800 */
[----:B------:R-:W-:Y:S01]  /*c210*/  LOP3.LUT R17, R17, 0xfffffffb, RZ, 0xc0, !PT ;  /* 0xfffffffb11117812 */ /* 0x000fe200078ec0ff */
[----:B------:R-:W-:Y:S01]  /*c220*/  USEL UR4, UR4, 0x1, UP0 ;  /* 0x0000000104047887 */ /* 0x000fe20008000000 */
[----:B------:R-:W-:Y:S01]  /*c230*/  LOP3.LUT R5, R0, R3, RZ, 0xfc, !PT ;  /* 0x0000000300057212 */ /* 0x000fe200078efcff */
[----:B------:R-:W-:Y:S01]  /*c240*/  IMAD.SHL.U32 R0, R8, 0x10, RZ ;  /* 0x0000001008007824 */ /* 0x000fe200078e00ff */
[----:B------:R-:W-:Y:S01]  /*c250*/  SHF.R.U32.HI R33, RZ, 0x3, R7 ;  /* 0x00000003ff217819 */ /* 0x000fe20000011607 */
[----:B------:R-:W-:Y:S01]  /*c260*/  UIMAD UR36, UR4, UR36, URZ ;  /* 0x00000024042472a4 */ /* 0x000fe2000f8e023f */
[----:B------:R-:W-:Y:S01]  /*c270*/  SEL R35, RZ, 0x8, P0 ;  /* 0x00000008ff237807 */ /* 0x000fe20000000000 */
[----:B------:R0:W-:Y:S01]  /*c280*/  STL [R1+0x4], R5 ;  /* 0x0000040501007387 */ /* 0x0001e20000100800 */
[----:B------:R-:W-:Y:S01]  /*c290*/  LOP3.LUT R0, R33, 0x70, R0, 0xf8, !PT ;  /* 0x0000007021007812 */ /* 0x000fe200078ef800 */
[----:B------:R-:W-:Y:S01]  /*c2a0*/  UIADD3 UR4, UR36, 0x5f, URZ ;  /* 0x0000005f24047890 */ /* 0x000fe2000fffe03f */
[----:B------:R-:W-:Y:S01]  /*c2b0*/  LOP3.LUT R35, R5, R35, RZ, 0xfc, !PT ;  /* 0x0000002305237212 */ /* 0x000fe200078efcff */
[----:B------:R0:W-:Y:S01]  /*c2c0*/  STL [R1], RZ ;  /* 0x000000ff01007387 */ /* 0x0001e20000100800 */
[----:B------:R-:W-:Y:S01]  /*c2d0*/  @P0 LOP3.LUT R17, R17, 0x4, RZ, 0xfc, !PT ;  /* 0x0000000411110812 */ /* 0x000fe200078efcff */
[----:B------:R-:W-:-:S02]  /*c2e0*/  UIMAD.WIDE UR4, UR4, 0x2aaaaaab, URZ ;  /* 0x2aaaaaab040478a5 */ /* 0x000fc4000f8e023f */
[----:B------:R-:W-:Y:S01]  /*c2f0*/  UIADD3 UR38, UR36, 0x60, -UR38 ;  /* 0x0000006024267890 */ /* 0x000fe2000fffe826 */
[----:B------:R-:W-:Y:S01]  /*c300*/  LOP3.LUT R17, R17, 0xfffffffe, RZ, 0xc0, !PT ;  /* 0xfffffffe11117812 */ /* 0x000fe200078ec0ff */
[----:B------:R-:W-:-:S03]  /*c310*/  USHF.R.U32.HI UR39, URZ, 0x1f, UR5 ;  /* 0x0000001f3f277899 */ /* 0x000fc60008011605 */
[----:B------:R-:W-:Y:S01]  /*c320*/  @P1 LOP3.LUT R17, R17, 0x1, RZ, 0xfc, !PT ;  /* 0x0000000111111812 */ /* 0x000fe200078efcff */
[----:B------:R-:W-:Y:S01]  /*c330*/  ULEA.HI.SX32 UR39, UR5, UR39, 0x1c ;  /* 0x0000002705277291 */ /* 0x000fe2000f8fe23f */
[----:B------:R-:W-:Y:S02]  /*c340*/  ISETP.GE.AND P1, PT, R6, UR9, PT ;  /* 0x0000000906007c0c */ /* 0x000fe4000bf26270 */
[----:B------:R-:W-:-:S11]  /*c350*/  LOP3.LUT R17, R17, 0xfffffeff, RZ, 0xc0, !PT ;  /* 0xfffffeff11117812 */ /* 0x000fd600078ec0ff */
[----:B0-----:R-:W-:-:S07]  /*c360*/  @P1 LOP3.LUT R17, R17, 0x100, RZ, 0xfc, !PT ;  /* 0x0000010011111812 */ /* 0x001fce00078efcff */
.L_x_13719:
        /* <DEDUP_REMOVED lines=22> */
.L_x_13671:
[----:B------:R-:W-:Y:S01]  /*c4d0*/  ULDC UR8, c[0x0][0xc54] ;  /* 0x0003150000087ab9 */ /* 0x000fe20000000800 */
[----:B------:R-:W-:Y:S01]  /*c4e0*/  UMOV UR6, UR7 ;  /* 0x0000000700067c82 */ /* 0x000fe20008000000 */
[----:B------:R-:W-:-:S11]  /*c4f0*/  UISETP.NE.AND UP0, UPT, UR8, 0x1, UPT ;  /* 0x000000010800788c */ /* 0x000fd6000bf05270 */
[----:B------:R-:W-:Y:S02]  /*c500*/  @UP0 ULDC.64 UR10, c[0x0][0xc58] ;  /* 0x00031600000a0ab9 */ /* 0x000fe40000000a00 */
[----:B------:R-:W-:-:S04]  /*c510*/  UIMAD.WIDE.U32 UR4, UR7, UR10, URZ ;  /* 0x0000000a070472a5 */ /* 0x000fc8000f8e003f */
[----:B------:R-:W-:-:S04]  /*c520*/  @UP0 USHF.R.U32.HI UR6, URZ, UR11, UR5 ;  /* 0x0000000b3f060299 */ /* 0x000fc80008011605 */
[----:B------:R-:W-:-:S12]  /*c530*/  UIMAD UR4, UR6, UR8, URZ ;  /* 0x00000008060472a4 */ /* 0x000fd8000f8e023f */
.L_x_13672:
        /* <DEDUP_REMOVED lines=58> */
.L_x_13674:
[----:B------:R-:W-:Y:S01]  /*c8e0*/  IADD3 R0, R16, 0x1c400, RZ ;  /* 0x0001c40010007810 */ /* 0x000fe20007ffe0ff */
[----:B------:R-:W-:Y:S03]  /*c8f0*/  BSSY B6, `(.L_x_13676) ;  /* 0x0000013000067945 */ /* 0x000fe60003800000 */
        /* <DEDUP_REMOVED lines=18> */
.L_x_13677:
[----:B------:R-:W-:Y:S05]  /*ca20*/  BSYNC B6 ;  /* 0x0000000000067941 */ /* 0x000fea0003800000 */
.L_x_13676:
        /* <DEDUP_REMOVED lines=20> */
.L_x_13680:
        /* <DEDUP_REMOVED lines=15> */
.L_x_13679:
[----:B------:R-:W-:Y:S05]  /*cc60*/  BSYNC B6 ;  /* 0x0000000000067941 */ /* 0x000fea0003800000 */
.L_x_13678:
        /* <DEDUP_REMOVED lines=12> */
[----:B------:R-:W-:Y:S01]  /*cd30*/  UMOV UR5, 0xffffffff ;  /* 0xffffffff00057882 */ /* 0x000fe20000000000 */
[----:B------:R-:W-:Y:S02]  /*cd40*/  IMAD.U32 R0, RZ, RZ, UR43 ;  /* 0x0000002bff007e24 */ /* 0x000fe4000f8e00ff */
[----:B------:R-:W-:Y:S02]  /*cd50*/  IMAD.U32 R19, RZ, RZ, UR4 ;  /* 0x00000004ff137e24 */ /* 0x000fe4000f8e00ff */
[----:B------:R-:W-:Y:S01]  /*cd60*/  VIADD R0, R0, 0xffffffff ;  /* 0xffffffff00007836 */ /* 0x000fe20000000000 */
[----:B------:R-:W-:Y:S06]  /*cd70*/  BRA.DIV UR5, `(.L_x_13681) ;  /* 0x0000003205787947 */ /* 0x000fec000b800000 */
.L_x_13735:
[----:B-1----:R-:W1:Y:S01]  /*cd80*/  S2R R2, SR_TID.X ;  /* 0x0000000000027919 */ /* 0x002e620000002100 */
[----:B0-----:R-:W-:Y:S02]  /*cd90*/  ISETP.NE.AND P1, PT, R10, 0x1, PT ;  /* 0x000000010a00780c */ /* 0x001fe40003f25270 */
[----:B-----5:R-:W-:Y:S02]  /*cda0*/  SHF.R.S32.HI R29, RZ, 0x1f, R27 ;  /* 0x0000001fff1d7819 */ /* 0x020fe4000001141b */
[----:B------:R-:W-:Y:S02]  /*cdb0*/  LOP3.LUT R17, R17, 0xffffff7f, RZ, 0xc0, !PT ;  /* 0xffffff7f11117812 */ /* 0x000fe400078ec0ff */
[----:B------:R-:W-:-:S07]  /*cdc0*/  MOV R24, RZ ;  /* 0x000000ff00187202 */ /* 0x000fce0000000f00 */
[----:B------:R-:W0:Y:S01]  /*cdd0*/  @P1 LDC R3, c[0x0][0x434] ;  /* 0x00010d00ff031b82 */ /* 0x000e220000000800 */
[----:B------:R-:W-:-:S07]  /*cde0*/  @P1 LOP3.LUT R17, R17, 0x80, RZ, 0xfc, !PT ;  /* 0x0000008011111812 */ /* 0x000fce00078efcff */
[----:B------:R-:W2:Y:S01]  /*cdf0*/  @P1 LDC R5, c[0x0][0x438] ;  /* 0x00010e00ff051b82 */ /* 0x000ea20000000800 */
[----:B-1----:R-:W-:-:S04]  /*ce00*/  SHF.L.U32 R8, R2, 0x4, RZ ;  /* 0x0000000402087819 */ /* 0x002fc800000006ff */
        /* <DEDUP_REMOVED lines=33> */
.L_x_13682:
[----:B------:R-:W-:Y:S01]  /*d020*/  IMAD R22, R18, 0x8, R16 ;  /* 0x0000000812167824 */ /* 0x000fe200078e0210 */
[----:B------:R-:W-:Y:S01]  /*d030*/  SHF.L.U32 R3, R25, 0x1f, RZ ;  /* 0x0000001f19037819 */ /* 0x000fe200000006ff */
[----:B------:R-:W-:Y:S03]  /*d040*/  BSSY B0, `(.L_x_13683) ;  /* 0x0000003000007945 */ /* 0x000fe60003800000 */
[----:B------:R-:W0:Y:S02]  /*d050*/  SYNCS.PHASECHK.TRANS64.TRYWAIT P0, [R22+URZ+0x22840], R3 ;  /* 0x02284003160075a7 */ /* 0x000e24000800017f */
[----:B0-----:R-:W-:Y:S05]  /*d060*/  @!P0 BRA `(.L_x_13684) ;  /* 0x0000002c00e88947 */ /* 0x001fea0003800000 */
.L_x_13736:
[----:B------:R-:W-:Y:S05]  /*d070*/  BSYNC B0 ;  /* 0x0000000000007941 */ /* 0x000fea0003800000 */
.L_x_13683:
        /* <DEDUP_REMOVED lines=16> */
[----:B------:R-:W-:Y:S01]  /*d180*/  IMAD.WIDE.U32 R2, R19, UR4, R2 ;  /* 0x0000000413027c25 */ /* 0x000fe2000f8e0002 */
[----:B-1----:R-:W-:-:S03]  /*d190*/  SHF.L.U32 R8, R6, 0x3, RZ ;  /* 0x0000000306087819 */ /* 0x002fc600000006ff */
[----:B------:R-:W-:Y:S01]  /*d1a0*/  IMAD R5, R19, UR5, R4 ;  /* 0x0000000513057c24 */ /* 0x000fe2000f8e0204 */
[----:B------:R-:W-:Y:S02]  /*d1b0*/  ULDC.64 UR4, c[0x0][0x2e8] ;  /* 0x0000ba0000047ab9 */ /* 0x000fe40000000a00 */
[----:B------:R-:W-:Y:S01]  /*d1c0*/  LEA R4, P0, R2, UR4, 0x1 ;  /* 0x0000000402047c11 */ /* 0x000fe2000f8008ff */
[----:B------:R-:W-:Y:S01]  /*d1d0*/  IMAD.IADD R5, R3, 0x1, R5 ;  /* 0x0000000103057824 */ /* 0x000fe200078e0205 */
[----:B------:R-:W-:Y:S01]  /*d1e0*/  UMOV UR4, 0xffffffff ;  /* 0xffffffff00047882 */ /* 0x000fe20000000000 */
[----:B------:R-:W-:Y:S01]  /*d1f0*/  IMAD.MOV.U32 R3, RZ, RZ, -0x60 ;  /* 0xffffffa0ff037424 */ /* 0x000fe200078e00ff */
[----:B------:R-:W-:Y:S02]  /*d200*/  LOP3.LUT R8, R8, 0x38, RZ, 0xc0, !PT ;  /* 0x0000003808087812 */ /* 0x000fe400078ec0ff */
[----:B------:R-:W-:Y:S01]  /*d210*/  LEA.HI.X R5, R2, UR5, R5, 0x1, P0 ;  /* 0x0000000502057c11 */ /* 0x000fe200080f0c05 */
[----:B------:R-:W-:-:S04]  /*d220*/  IMAD R0, R0, R3, UR36 ;  /* 0x0000002400007e24 */ /* 0x000fc8000f8e0203 */
        /* <DEDUP_REMOVED lines=14> */
[----:B------:R-:W-:Y:S02]  /*d310*/  @P0 LEA R9, R0, R16, 0x1 ;  /* 0x0000001000090211 */ /* 0x000fe400078e08ff */
        /* <DEDUP_REMOVED lines=23> */
[----:B------:R0:W3:Y:S02]  /*d490*/  SHFL.IDX PT, R14, R4, 0x5, 0x181f ;  /* 0x00b81f00040e7f89 */ /* 0x0000e400000e0000 */
[----:B-1----:R-:W-:-:S05]  /*d4a0*/  @P0 IADD3.X R3, RZ, R6, RZ, P1, !PT ;  /* 0x00000006ff030210 */ /* 0x002fca0000ffe4ff */
[----:B------:R0:W-:Y:S04]  /*d4b0*/  @P0 LDGSTS.E.BYPASS.LTC128B.128 [R7+0x1e400], desc[UR48][R2.64], !P2 ;  /* 0x1e40000002070fae */ /* 0x0001e8000d101d70 */
.L_x_13750:
        /* <DEDUP_REMOVED lines=10> */
.L_x_13686:
        /* <DEDUP_REMOVED lines=11> */
.L_x_13687:
[----:B------:R-:W-:Y:S01]  /*d610*/  IADD3 R0, R16, 0x18400, RZ ;  /* 0x0001840010007810 */ /* 0x000fe20007ffe0ff */
        /* <DEDUP_REMOVED lines=22> */
.L_x_13689:
[----:B------:R-:W-:Y:S05]  /*d780*/  BSYNC B6 ;  /* 0x0000000000067941 */ /* 0x000fea0003800000 */
.L_x_13688:
[----:B0-----:R-:W0:Y:S01]  /*d790*/  S2R R2, SR_TID.X ;  /* 0x0000000000027919 */ /* 0x001e220000002100 */
[----:B------:R-:W-:Y:S01]  /*d7a0*/  UISETP.NE.AND UP0, UPT, UR47, URZ, UPT ;  /* 0x0000003f2f00728c */ /* 0x000fe2000bf05270 */
[----:B------:R-:W-:Y:S01]  /*d7b0*/  IMAD.U32 R0, RZ, RZ, UR42 ;  /* 0x0000002aff007e24 */ /* 0x000fe2000f8e00ff */
[----:B------:R-:W-:Y:S01]  /*d7c0*/  R2UR UR6, R26 ;  /* 0x000000001a0672ca */ /* 0x000fe200000e0000 */
[----:B------:R-:W-:Y:S01]  /*d7d0*/  ULDC.64 UR8, c[0x0][0x2d8] ;  /* 0x0000b60000087ab9 */ /* 0x000fe20000000a00 */
[----:B------:R-:W-:Y:S01]  /*d7e0*/  R2UR UR7, R19 ;  /* 0x00000000130772ca */ /* 0x000fe200000e0000 */
[----:B------:R-:W2:Y:S01]  /*d7f0*/  S2R R20, SR_TID.X ;  /* 0x0000000000147919 */ /* 0x000ea20000002100 */
[----:B------:R-:W-:Y:S02]  /*d800*/  PLOP3.LUT P0, PT, PT, PT, UP0, 0x80, 0x0 ;  /* 0x000000000000781c */ /* 0x000fe40003f0f008 */
[----:B------:R-:W-:-:S03]  /*d810*/  LOP3.LUT P5, RZ, R17, 0x100, RZ, 0xc0, !PT ;  /* 0x0000010011ff7812 */ /* 0x000fc600078ac0ff */
[----:B------:R-:W-:-:S04]  /*d820*/  @UP0 ULDC UR4, c[0x0][0x44c] ;  /* 0x0001130000040ab9 */ /* 0x000fc80000000800 */
[----:B------:R-:W-:-:S04]  /*d830*/  UIMAD UR6, UR6, UR8, URZ ;  /* 0x00000008060672a4 */ /* 0x000fc8000f8e023f */
[----:B------:R-:W-:Y:S02]  /*d840*/  UIMAD UR7, UR7, UR9, UR6 ;  /* 0x00000009070772a4 */ /* 0x000fe4000f8e0206 */
[----:B------:R-:W-:Y:S01]  /*d850*/  USHF.R.S32.HI UR6, URZ, 0x1f, UR41 ;  /* 0x0000001f3f067899 */ /* 0x000fe20008011429 */
[----:B0-----:R-:W-:-:S04]  /*d860*/  SHF.L.U32 R2, R2, 0x4, RZ ;  /* 0x0000000402027819 */ /* 0x001fc800000006ff */
[----:B------:R-:W-:Y:S01]  /*d870*/  LOP3.LUT R2, R33, 0x70, R2, 0xf8, !PT ;  /* 0x0000007021027812 */ /* 0x000fe200078ef802 */
[----:B--2---:R-:W-:-:S04]  /*d880*/  IMAD.SHL.U32 R8, R20, 0x8, RZ ;  /* 0x0000000814087824 */ /* 0x004fc800078e00ff */
[----:B------:R-:W-:Y:S01]  /*d890*/  IMAD R0, R0, 0x80, R2 ;  /* 0x0000008000007824 */ /* 0x000fe200078e0202 */
        /* <DEDUP_REMOVED lines=19> */
[----:B------:R-:W-:Y:S01]  /*d9d0*/  MOV R9, UR8 ;  /* 0x0000000800097c02 */ /* 0x000fe20008000f00 */
        /* <DEDUP_REMOVED lines=16> */
[----:B------:R-:W-:-:S03]  /*dae0*/  IMAD.U32 R4, RZ, RZ, UR42 ;  /* 0x0000002aff047e24 */ /* 0x000fc6000f8e00ff */
[----:B------:R-:W2:Y:S02]  /*daf0*/  SHFL.IDX PT, R2, R5, RZ, 0x181f ;  /* 0x00181fff05027589 */ /* 0x000ea400000e0000 */
[----:B------:R-:W-:Y:S02]  /*db00*/  LEA R4, R4, R33, 0x7 ;  /* 0x0000002104047211 */ /* 0x000fe400078e38ff */
[----:B------:R-:W-:Y:S02]  /*db10*/  SHFL.IDX PT, R6, R5, 0x1, 0x181f ;  /* 0x00381f0005067f89 */ /* 0x000fe400000e0000 */
[C---:B------:R-:W-:Y:S01]  /*db20*/  ISETP.GE.AND P0, PT, R4.reuse, UR37, PT ;  /* 0x0000002504007c0c */ /* 0x040fe2000bf06270 */
[----:B------:R-:W-:-:S12]  /*db30*/  VIADD R7, R4, 0x10 ;  /* 0x0000001004077836 */ /* 0x000fd80000000000 */
[----:B0-----:R-:W-:-:S05]  /*db40*/  @!P0 LEA R14, P1, R8, R14, 0x1 ;  /* 0x0000000e080e8211 */ /* 0x001fca00078208ff */
[----:B--2---:R-:W-:Y:S02]  /*db50*/  @!P0 IMAD.X R3, RZ, RZ, R2, P1 ;  /* 0x000000ffff038224 */ /* 0x004fe400008e0602 */
[----:B------:R-:W-:Y:S02]  /*db60*/  @!P0 IMAD.MOV.U32 R2, RZ, RZ, R14 ;  /* 0x000000ffff028224 */ /* 0x000fe400078e000e */
[----:B------:R-:W0:Y:S04]  /*db70*/  SHFL.IDX PT, R14, R0, 0x1, 0x181f ;  /* 0x00381f00000e7f89 */ /* 0x000e2800000e0000 */
[----:B------:R0:W-:Y:S01]  /*db80*/  @!P0 LDGSTS.E.BYPASS.LTC128B.128 [R32+0x18400], desc[UR48][R2.64], !P5 ;  /* 0x1840000002208fae */ /* 0x0001e2000e901d70 */
[----:B------:R-:W-:Y:S02]  /*db90*/  ISETP.GE.AND P0, PT, R7, UR37, PT ;  /* 0x0000002507007c0c */ /* 0x000fe4000bf06270 */
[----:B------:R-:W-:-:S11]  /*dba0*/  IADD3 R7, R4, 0x20, RZ ;  /* 0x0000002004077810 */ /* 0x000fd60007ffe0ff */
        /* <DEDUP_REMOVED lines=39> */
.L_x_13767:
[----:B------:R-:W-:-:S04]  /*de20*/  IADD3 R4, R4, 0x70, RZ ;  /* 0x0000007004047810 */ /* 0x000fc80007ffe0ff */
        /* <DEDUP_REMOVED lines=9> */
.L_x_13691:
        /* <DEDUP_REMOVED lines=18> */
.L_x_13768:
[----:B------:R-:W-:Y:S05]  /*dfe0*/  BSYNC B0 ;  /* 0x0000000000007941 */ /* 0x000fea0003800000 */
.L_x_13692:
[----:B------:R-:W-:-:S05]  /*dff0*/  IMAD.U32 R0, RZ, RZ, UR44 ;  /* 0x0000002cff007e24 */ /* 0x000fca000f8e00ff */
[----:B------:R-:W-:-:S13]  /*e000*/  ISETP.NE.AND P0, PT, R0, 0x3, PT ;  /* 0x000000030000780c */ /* 0x000fda0003f05270 */
[----:B------:R-:W-:Y:S05]  /*e010*/  @!P0 BRA `(.L_x_13694) ;  /* 0x0000000000048947 */ /* 0x000fea0003800000 */
[----:B------:R-:W-:Y:S01]  /*e020*/  BPT.TRAP 0x1 ;  /* 0x000000040000795c */ /* 0x000fe20000300000 */
.L_x_13694:
[----:B0-----:R-:W-:Y:S01]  /*e030*/  SHF.L.U32 R3, R25, 0x1f, RZ ;  /* 0x0000001f19037819 */ /* 0x001fe200000006ff */
[----:B------:R-:W-:Y:S03]  /*e040*/  BSSY B0, `(.L_x_13695) ;  /* 0x0000003000007945 */ /* 0x000fe60003800000 */
[----:B------:R-:W0:Y:S02]  /*e050*/  SYNCS.PHASECHK.TRANS64.TRYWAIT P0, [R22+URZ+0x22860], R3 ;  /* 0x02286003160075a7 */ /* 0x000e24000800017f */
[----:B0-----:R-:W-:Y:S05]  /*e060*/  @!P0 BRA `(.L_x_13696) ;  /* 0x0000002c00f48947 */ /* 0x001fea0003800000 */
.L_x_13769:
[----:B------:R-:W-:Y:S05]  /*e070*/  BSYNC B0 ;  /* 0x0000000000007941 */ /* 0x000fea0003800000 */
.L_x_13695:
[----:B------:R-:W-:Y:S01]  /*e080*/  ULDC.64 UR4, c[0x0][0x328] ;  /* 0x0000ca0000047ab9 */ /* 0x000fe20000000a00 */
[----:B------:R-:W-:Y:S01]  /*e090*/  IMAD R4, R18, 0x6000, R28 ;  /* 0x0000600012047824 */ /* 0x000fe200078e021c */
[----:B------:R-:W-:Y:S01]  /*e0a0*/  LOP3.LUT P4, RZ, R35, 0x8, RZ, 0xc0, !PT ;  /* 0x0000000823ff7812 */ /* 0x000fe2000788c0ff */
[----:B0-----:R-:W-:-:S04]  /*e0b0*/  IMAD R3, R36, UR4, RZ ;  /* 0x0000000424037c24 */ /* 0x001fc8000f8e02ff */
[C---:B------:R-:W-:Y:S02]  /*e0c0*/  IMAD R5, R34.reuse, UR5, R3 ;  /* 0x0000000522057c24 */ /* 0x040fe4000f8e0203 */
        /* <DEDUP_REMOVED lines=23> */
[----:B------:R-:W-:-:S04]  /*e240*/  LOP3.LUT R2, R2, 0x38, RZ, 0xc0, !PT ;  /* 0x0000003802027812 */ /* 0x000fc800078ec0ff */
[----:B------:R-:W-:-:S04]  /*e250*/  SHF.L.U32 R0, R2, 0x1, RZ ;  /* 0x0000000102007819 */ /* 0x000fc800000006ff */
        /* <DEDUP_REMOVED lines=41> */
[----:B------:R-:W2:Y:S01]  /*e4f0*/  SHFL.IDX PT, R14, R5, 0x4, 0x181f ;  /* 0x00981f00050e7f89 */ /* 0x000ea200000e0000 */
[----:B0-----:R-:W-:Y:S02]  /*e500*/  IADD3.X R3, RZ, R3, RZ, P3, !PT ;  /* 0x00000003ff037210 */ /* 0x001fe40001ffe4ff */
        /* <DEDUP_REMOVED lines=21> */
.L_x_13783:
        /* <DEDUP_REMOVED lines=15> */
.L_x_13698:
        /* <DEDUP_REMOVED lines=11> */
.L_x_13699:
[----:B------:R-:W-:Y:S01]  /*e800*/  UISETP.GE.AND UP0, UPT, UR43, 0x2, UPT ;  /* 0x000000022b00788c */ /* 0x000fe2000bf06270 */
[----:B------:R0:W-:Y:S05]  /*e810*/  SYNCS.ARRIVE.TRANS64.A1T0 RZ, [R22+URZ+0x22850], RZ ;  /* 0x022850ff16ff79a7 */ /* 0x0001ea000810003f */
[----:B------:R-:W-:-:S13]  /*e820*/  PLOP3.LUT P0, PT, PT, PT, UP0, 0x40, 0x0 ;  /* 0x000000000000781c */ /* 0x000fda0003f0e808 */
[----:B0-----:R-:W-:Y:S05]  /*e830*/  @P0 BRA `(.L_x_13700) ;  /* 0x0000000c00740947 */ /* 0x001fea0003800000 */
[----:B------:R-:W-:Y:S01]  /*e840*/  UIADD3 UR4, UR43, -0x2, URZ ;  /* 0xfffffffe2b047890 */ /* 0x000fe2000fffe03f */
[----:B------:R-:W-:Y:S05]  /*e850*/  BSSY B0, `(.L_x_13700) ;  /* 0x00000db000007945 */ /* 0x000fea0003800000 */
[----:B------:R-:W-:-:S07]  /*e860*/  IMAD.U32 R20, RZ, RZ, UR4 ;  /* 0x00000004ff147e24 */ /* 0x000fce000f8e00ff */
.L_x_13713:
[----:B0-----:R-:W0:Y:S01]  /*e870*/  S2R R2, SR_TID.X ;  /* 0x0000000000027919 */ /* 0x001e220000002100 */
[----:B------:R-:W2:Y:S01]  /*e880*/  LDC R3, c[0x0][0x430] ;  /* 0x00010c00ff037b82 */ /* 0x000ea20000000800 */
[----:B------:R-:W-:Y:S01]  /*e890*/  IMAD R8, R20, 0x60, R30 ;  /* 0x0000006014087824 */ /* 0x000fe200078e021e */
[----:B------:R-:W-:Y:S02]  /*e8a0*/  IADD3 R18, R18, 0x1, RZ ;  /* 0x0000000112127810 */ /* 0x000fe40007ffe0ff */
[----:B--2---:R-:W-:Y:S02]  /*e8b0*/  ISETP.NE.AND P0, PT, R3, 0x1, PT ;  /* 0x000000010300780c */ /* 0x004fe40003f05270 */
[----:B0-----:R-:W-:-:S04]  /*e8c0*/  SHF.L.U32 R2, R2, 0x4, RZ ;  /* 0x0000000402027819 */ /* 0x001fc800000006ff */
[----:B------:R-:W-:-:S07]  /*e8d0*/  LOP3.LUT R2, R33, 0x70, R2, 0xf8, !PT ;  /* 0x0000007021027812 */ /* 0x000fce00078ef802 */
[----:B------:R-:W0:Y:S01]  /*e8e0*/  @P0 LDC R3, c[0x0][0x434] ;  /* 0x00010d00ff030b82 */ /* 0x000e220000000800 */
[C---:B------:R-:W-:Y:S01]  /*e8f0*/  ISETP.GT.U32.AND P1, PT, R2.reuse, 0x5f, PT ;  /* 0x0000005f0200780c */ /* 0x040fe20003f24070 */
[----:B------:R-:W-:-:S04]  /*e900*/  IMAD.IADD R8, R2, 0x1, R8 ;  /* 0x0000000102087824 */ /* 0x000fc800078e0208 */
[----:B------:R-:W-:Y:S02]  /*e910*/  IMAD.MOV.U32 R9, RZ, RZ, R8 ;  /* 0x000000ffff097224 */ /* 0x000fe400078e0008 */
[----:B------:R-:W2:Y:S08]  /*e920*/  @P0 LDC R7, c[0x0][0x438] ;  /* 0x00010e00ff070b82 */ /* 0x000eb00000000800 */
        /* <DEDUP_REMOVED lines=24> */
[----:B------:R-:W-:Y:S01]  /*eab0*/  IMAD R5, R5, UR4, R8 ;  /* 0x0000000405057c24 */ /* 0x000fe2000f8e0208 */
[----:B------:R-:W-:-:S02]  /*eac0*/  IADD3 R20, R20, -0x1, RZ ;  /* 0xffffffff14147810 */ /* 0x000fc40007ffe0ff */
[----:B------:R-:W-:Y:S01]  /*ead0*/  ISETP.GT.AND P2, PT, R2, RZ, PT ;  /* 0x000000ff0200720c */ /* 0x000fe20003f44270 */
[----:B0-----:R-:W-:-:S12]  /*eae0*/  @!P1 BRA `(.L_x_13701) ;  /* 0x0000000000049947 */ /* 0x001fd80003800000 */
[----:B------:R-:W-:Y:S01]  /*eaf0*/  BPT.TRAP 0x1 ;  /* 0x000000040000795c */ /* 0x000fe20000300000 */
.L_x_13701:
[----:B------:R-:W-:Y:S01]  /*eb00*/  IMAD R10, R18, 0x8, R16 ;  /* 0x00000008120a7824 */ /* 0x000fe200078e0210 */
[----:B------:R-:W-:Y:S01]  /*eb10*/  SHF.L.U32 R24, R25, 0x1f, RZ ;  /* 0x0000001f19187819 */ /* 0x000fe200000006ff */
[----:B------:R-:W-:Y:S01]  /*eb20*/  BSSY B1, `(.L_x_13702) ;  /* 0x0000004000017945 */ /* 0x000fe20003800000 */
[----:B-1----:R-:W-:Y:S02]  /*eb30*/  SHF.R.S32.HI R22, RZ, 0x1f, R5 ;  /* 0x0000001fff167819 */ /* 0x002fe40000011405 */
[----:B------:R-:W0:Y:S02]  /*eb40*/  SYNCS.PHASECHK.TRANS64.TRYWAIT P0, [R10+URZ+0x22840], R24 ;  /* 0x022840180a0075a7 */ /* 0x000e24000800017f */
[----:B0-----:R-:W-:Y:S05]  /*eb50*/  @!P0 BRA `(.L_x_13703) ;  /* 0x0000002c00908947 */ /* 0x001fea0003800000 */
.L_x_13784:
[----:B------:R-:W-:Y:S05]  /*eb60*/  BSYNC B1 ;  /* 0x0000000000017941 */ /* 0x000fea0003800000 */
.L_x_13702:
        /* <DEDUP_REMOVED lines=29> */
[----:B------:R-:W1:Y:S01]  /*ed40*/  SHFL.IDX PT, R14, R9, 0x2, 0x181f ;  /* 0x00581f00090e7f89 */ /* 0x000e6200000e0000 */
[----:B--2---:R-:W-:Y:S02]  /*ed50*/  IADD3.X R3, RZ, R3, RZ, P0, !PT ;  /* 0x00000003ff037210 */ /* 0x004fe400007fe4ff */
[----:B---3--:R-:W-:-:S03]  /*ed60*/  IADD3 R6, P0, R6, R0, RZ ;  /* 0x0000000006067210 */ /* 0x008fc60007f1e0ff */
[----:B------:R2:W-:Y:S02]  /*ed70*/  LDGSTS.E.BYPASS.LTC128B.128 [R8+0x1c400], desc[UR48][R2.64], !P1 ;  /* 0x1c40000002087fae */ /* 0x0005e4000c901d70 */
        /* <DEDUP_REMOVED lines=15> */
[----:B------:R3:W1:Y:S01]  /*ee70*/  SHFL.IDX PT, R14, R9, 0x5, 0x181f ;  /* 0x00b81f00090e7f89 */ /* 0x00066200000e0000 */
[----:B--2---:R-:W-:-:S05]  /*ee80*/  IADD3.X R3, RZ, R3, RZ, P0, !PT ;  /* 0x00000003ff037210 */ /* 0x004fca00007fe4ff */
[----:B----4-:R3:W-:Y:S04]  /*ee90*/  LDGSTS.E.BYPASS.LTC128B.128 [R8+0x1e400], desc[UR48][R2.64], !P1 ;  /* 0x1e40000002087fae */ /* 0x0107e8000c901d70 */
.L_x_13798:
        /* <DEDUP_REMOVED lines=8> */
.L_x_13705:
        /* <DEDUP_REMOVED lines=11> */
.L_x_13706:
[----:B------:R1:W-:Y:S01]  /*efd0*/  SYNCS.ARRIVE.TRANS64.A1T0 RZ, [R10+URZ+0x22830], RZ ;  /* 0x022830ff0aff79a7 */ /* 0x0003e2000810003f */
[----:B------:R-:W-:Y:S05]  /*efe0*/  @!P3 BRA `(.L_x_13707) ;  /* 0x000000000004b947 */ /* 0x000fea0003800000 */
[----:B------:R-:W-:Y:S01]  /*eff0*/  BPT.TRAP 0x1 ;  /* 0x000000040000795c */ /* 0x000fe20000300000 */
.L_x_13707:
[----:B------:R-:W2:Y:S01]  /*f000*/  SYNCS.PHASECHK.TRANS64.TRYWAIT P0, [R10+URZ+0x22860], R24 ;  /* 0x022860180a0075a7 */ /* 0x000ea2000800017f */
[----:B------:R-:W-:Y:S04]  /*f010*/  BSSY B1, `(.L_x_13708) ;  /* 0x0000002000017945 */ /* 0x000fe80003800000 */
[----:B--2---:R-:W-:Y:S05]  /*f020*/  @!P0 BRA `(.L_x_13709) ;  /* 0x0000003000008947 */ /* 0x004fea0003800000 */
.L_x_13799:
[----:B------:R-:W-:Y:S05]  /*f030*/  BSYNC B1 ;  /* 0x0000000000017941 */ /* 0x000fea0003800000 */
.L_x_13708:
        /* <DEDUP_REMOVED lines=25> */
[----:B------:R-:W3:Y:S01]  /*f1d0*/  SHFL.IDX PT, R14, R21, RZ, 0x181f ;  /* 0x00181fff150e7589 */ /* 0x000ee200000e0000 */
[----:B------:R-:W-:-:S03]  /*f1e0*/  LEA R22, R22, R16, 0x1 ;  /* 0x0000001016167211 */ /* 0x000fc600078e08ff */
        /* <DEDUP_REMOVED lines=41> */
.L_x_13813:
        /* <DEDUP_REMOVED lines=11> */
.L_x_13711:
        /* <DEDUP_REMOVED lines=11> */
.L_x_13712:
[----:B------:R0:W-:Y:S01]  /*f5e0*/  SYNCS.ARRIVE.TRANS64.A1T0 RZ, [R10+URZ+0x22850], RZ ;  /* 0x022850ff0aff79a7 */ /* 0x0001e2000810003f */
[----:B------:R-:W-:Y:S05]  /*f5f0*/  @P2 BRA `(.L_x_13713) ;  /* 0xfffffff0009c2947 */ /* 0x000fea000383ffff */
[----:B------:R-:W-:Y:S05]  /*f600*/  BSYNC B0 ;  /* 0x0000000000007941 */ /* 0x000fea0003800000 */
.L_x_13700:
        /* <DEDUP_REMOVED lines=21> */
.L_x_13715:
[----:B------:R-:W-:Y:S05]  /*f760*/  BSYNC B0 ;  /* 0x0000000000007941 */ /* 0x000fea0003800000 */
.L_x_13714:
[----:B------:R-:W-:-:S07]  /*f770*/  LOP3.LUT R25, R25, R0, RZ, 0x3c, !PT ;  /* 0x0000000019197212 */ /* 0x000fce00078e3cff */
.L_x_13675:
[----:B------:R-:W-:Y:S05]  /*f780*/  BSYNC B7 ;  /* 0x0000000000077941 */ /* 0x000fea0003800000 */
.L_x_13673:
        /* <DEDUP_REMOVED lines=8> */
[----:B------:R2:W3:Y:S01]  /*f810*/  LDS R31, [R16+0x228d0] ;  /* 0x0228d000101f7984 */ /* 0x0004e20000000800 */
[----:B------:R-:W-:Y:S06]  /*f820*/  BAR.ARV 0x4, 0x180 ;  /* 0x0106000000007b1d */ /* 0x000fec0000002000 */
[----:B------:R-:W-:Y:S05]  /*f830*/  BRA `(.L_x_13717) ;  /* 0x00000000002c7947 */ /* 0x000fea0003800000 */
.L_x_13716:
[----:B------:R-:W-:-:S03]  /*f840*/  UMOV UR4, 0xffffffff ;  /* 0xffffffff00047882 */ /* 0x000fc60000000000 */
[----:B------:R-:W-:Y:S05]  /*f850*/  BRA.DIV UR4, `(.L_x_13718) ;  /* 0x0000002e04d07947 */ /* 0x000fea000b800000 */
[----:B------:R2:W3:Y:S02]  /*f860*/  SHFL.IDX PT, R14, R31, RZ, 0x1f ;  /* 0x00001fff1f0e7589 */ /* 0x0004e400000e0000 */
.L_x_13816:
        /* <DEDUP_REMOVED lines=8> */
.L_x_13717:
[----:B------:R-:W-:Y:S02]  /*f8f0*/  ULDC UR4, c[0x0][0xc38] ;  /* 0x00030e0000047ab9 */ /* 0x000fe40000000800 */
[----:B---3--:R-:W-:-:S13]  /*f900*/  ISETP.GE.AND P0, PT, R31, UR4, PT ;  /* 0x000000041f007c0c */ /* 0x008fda000bf06270 */
[----:B------:R-:W-:Y:S05]  /*f910*/  @!P0 BRA `(.L_x_13719) ;  /* 0xffffffc800948947 */ /* 0x000fea000383ffff */
.L_x_13670:
[----:B------:R-:W3:Y:S01]  /*f920*/  LDL.LU R0, [R1] ;  /* 0x0000000001007983 */ /* 0x000ee20000300800 */
        /* <DEDUP_REMOVED lines=11> */
.L_x_13817:
[----:B------:R-:W-:Y:S05]  /*f9e0*/  BSYNC B0 ;  /* 0x0000000000007941 */ /* 0x000fea0003800000 */
.L_x_13720:
[----:B------:R-:W-:-:S03]  /*f9f0*/  UMOV UR4, 0xffffffff ;  /* 0xffffffff00047882 */ /* 0x000fc60000000000 */
[----:B------:R-:W-:Y:S05]  /*fa00*/  BRA.DIV UR4, `(.L_x_13722) ;  /* 0x0000002e04a07947 */ /* 0x000fea000b800000 */
[----:B---3--:R-:W3:Y:S02]  /*fa10*/  S2R R0, SR_TID.X ;  /* 0x0000000000007919 */ /* 0x008ee40000002100 */
[----:B---3--:R-:W-:-:S04]  /*fa20*/  SHF.R.U32.HI R0, RZ, 0x5, R0 ;  /* 0x00000005ff007819 */ /* 0x008fc80000011600 */
[----:B------:R-:W-:-:S05]  /*fa30*/  LOP3.LUT R0, R0, 0x3, RZ, 0xc0, !PT ;  /* 0x0000000300007812 */ /* 0x000fca00078ec0ff */
[----:B------:R3:W4:Y:S02]  /*fa40*/  SHFL.IDX PT, R14, R0, RZ, 0x1f ;  /* 0x00001fff000e7589 */ /* 0x00072400000e0000 */
.L_x_13820:
[----:B----4-:R-:W-:Y:S01]  /*fa50*/  ISETP.NE.AND P0, PT, R14, RZ, PT ;  /* 0x000000ff0e00720c */ /* 0x010fe20003f05270 */
[----:B------:R-:W-:-:S12]  /*fa60*/  BSSY B0, `(.L_x_13723) ;  /* 0x0000024000007945 */ /* 0x000fd80003800000 */
[----:B------:R-:W-:Y:S05]  /*fa70*/  @P0 BRA `(.L_x_13724) ;  /* 0x0000000000880947 */ /* 0x000fea0003800000 */
[----:B------:R-:W-:-:S03]  /*fa80*/  UMOV UR4, 0xffffffff ;  /* 0xffffffff00047882 */ /* 0x000fc60000000000 */
[----:B------:R-:W-:Y:S05]  /*fa90*/  BRA.DIV UR4, `(.L_x_13725) ;  /* 0x0000002e04b07947 */ /* 0x000fea000b800000 */
[----:B------:R-:W-:-:S13]  /*faa0*/  ELECT P6, URZ, PT ;  /* 0x00000000003f782f */ /* 0x000fda00038c0000 */
.L_x_13823:
[----:B------:R-:W-:Y:S05]  /*fab0*/  @!P6 BRA `(.L_x_13724) ;  /* 0x000000000078e947 */ /* 0x000fea0003800000 */
[----:B------:R-:W-:-:S06]  /*fac0*/  ULOP3.LUT UR4, UR45, 0x2, URZ, 0xfc, !UPT ;  /* 0x000000022d047892 */ /* 0x000fcc000f8efc3f */
[----:B---3--:R-:W-:-:S05]  /*fad0*/  IMAD.U32 R0, RZ, RZ, UR4 ;  /* 0x00000004ff007e24 */ /* 0x008fca000f8e00ff */
[----:B------:R-:W-:-:S13]  /*fae0*/  ISETP.NE.AND P0, PT, R0, 0x3, PT ;  /* 0x000000030000780c */ /* 0x000fda0003f05270 */
[----:B------:R-:W-:Y:S05]  /*faf0*/  @!P0 BRA `(.L_x_13726) ;  /* 0x0000000000048947 */ /* 0x000fea0003800000 */
[----:B------:R-:W-:Y:S01]  /*fb00*/  BPT.TRAP 0x1 ;  /* 0x000000040000795c */ /* 0x000fe20000300000 */
.L_x_13726:
[C---:B------:R-:W-:Y:S01]  /*fb10*/  LEA R3, R18.reuse, R5, 0x3 ;  /* 0x0000000512037211 */ /* 0x040fe200078e18ff */
[----:B------:R-:W-:Y:S01]  /*fb20*/  VIADD R18, R18, 0x1 ;  /* 0x0000000112127836 */ /* 0x000fe20000000000 */
[----:B------:R-:W-:-:S04]  /*fb30*/  SHF.L.U32 R2, R25, 0x1f, RZ ;  /* 0x0000001f19027819 */ /* 0x000fc800000006ff */
[----:B------:R-:W3:Y:S01]  /*fb40*/  SYNCS.PHASECHK.TRANS64.TRYWAIT P1, [R3+URZ+0x22840], R2 ;  /* 0x02284002030075a7 */ /* 0x000ee2000802017f */
[----:B------:R-:W-:-:S04]  /*fb50*/  ISETP.NE.AND P2, PT, R18, 0x2, PT ;  /* 0x000000021200780c */ /* 0x000fc80003f45270 */
[----:B------:R-:W-:Y:S01]  /*fb60*/  SEL R0, RZ, 0x1, P2 ;  /* 0x00000001ff007807 */ /* 0x000fe20001000000 */
[----:B---3--:R-:W-:Y:S08]  /*fb70*/  @!P1 BRA `(.L_x_13727) ;  /* 0x0000002c00989947 */ /* 0x008ff00003800000 */
.L_x_13824:
[----:B------:R-:W-:Y:S02]  /*fb80*/  SEL R18, R18, RZ, P2 ;  /* 0x000000ff12127207 */ /* 0x000fe40001000000 */
[----:B------:R-:W-:Y:S01]  /*fb90*/  LOP3.LUT R0, R25, R0, RZ, 0x3c, !PT ;  /* 0x0000000019007212 */ /* 0x000fe200078e3cff */
[----:B------:R-:W-:Y:S06]  /*fba0*/  @!P0 BRA `(.L_x_13728) ;  /* 0x0000000000048947 */ /* 0x000fec0003800000 */
[----:B------:R-:W-:Y:S01]  /*fbb0*/  BPT.TRAP 0x1 ;  /* 0x000000040000795c */ /* 0x000fe20000300000 */
.L_x_13728:
[----:B------:R-:W-:Y:S01]  /*fbc0*/  IMAD R5, R18, 0x8, R5 ;  /* 0x0000000812057824 */ /* 0x000fe200078e0205 */
[----:B------:R-:W-:-:S04]  /*fbd0*/  SHF.L.U32 R0, R0, 0x1f, RZ ;  /* 0x0000001f00007819 */ /* 0x000fc800000006ff */
[----:B------:R-:W4:Y:S02]  /*fbe0*/  SYNCS.PHASECHK.TRANS64.TRYWAIT P1, [R5+URZ+0x22840], R0 ;  /* 0x02284000050075a7 */ /* 0x000f24000802017f */
[----:B----4-:R-:W-:Y:S05]  /*fbf0*/  @!P1 BRA `(.L_x_13729) ;  /* 0x0000002c008c9947 */ /* 0x010fea0003800000 */
.L_x_13825:
[----:B------:R-:W-:Y:S05]  /*fc00*/  @!P0 BRA `(.L_x_13730) ;  /* 0x0000000000048947 */ /* 0x000fea0003800000 */
[----:B------:R-:W-:Y:S01]  /*fc10*/  BPT.TRAP 0x1 ;  /* 0x000000040000795c */ /* 0x000fe20000300000 */
.L_x_13730:
[----:B------:R-:W0:Y:S02]  /*fc20*/  SYNCS.PHASECHK.TRANS64.TRYWAIT P1, [R3+URZ+0x22860], R2 ;  /* 0x02286002030075a7 */ /* 0x000e24000802017f */
[----:B0-----:R-:W-:Y:S05]  /*fc30*/  @!P1 BRA `(.L_x_13731) ;  /* 0x0000002c00909947 */ /* 0x001fea0003800000 */
.L_x_13826:
[----:B------:R-:W-:Y:S05]  /*fc40*/  @!P0 BRA `(.L_x_13732) ;  /* 0x0000000000048947 */ /* 0x000fea0003800000 */
[----:B------:R-:W-:Y:S01]  /*fc50*/  BPT.TRAP 0x1 ;  /* 0x000000040000795c */ /* 0x000fe20000300000 */
.L_x_13732:
[----:B------:R0:W0:Y:S02]  /*fc60*/  SYNCS.PHASECHK.TRANS64.TRYWAIT P0, [R5+URZ+0x22860], R0 ;  /* 0x02286000050075a7 */ /* 0x000024000800017f */
[----:B0-----:R-:W-:Y:S05]  /*fc70*/  @!P0 NANOSLEEP.SYNCS 0x989680 ;  /* 0x009896800000895d */ /* 0x001fea0003900000 */
[----:B------:R-:W0:Y:S02]  /*fc80*/  @!P0 SYNCS.PHASECHK.TRANS64 P0, [R5+URZ+0x22860], R0 ;  /* 0x02286000050085a7 */ /* 0x000e24000800007f */
[----:B0-----:R-:W-:Y:S05]  /*fc90*/  @!P0 BRA `(.L_x_13732) ;  /* 0xfffffffc00f08947 */ /* 0x001fea000383ffff */
.L_x_13724:
[----:B------:R-:W-:Y:S05]  /*fca0*/  BSYNC B0 ;  /* 0x0000000000007941 */ /* 0x000fea0003800000 */
.L_x_13723:
[----:B------:R-:W-:Y:S05]  /*fcb0*/  EXIT ;  /* 0x000000000000794d */ /* 0x000fea0003800000 */
.L_x_13617:
[----:B0-----:R-:W-:-:S04]  /*fcc0*/  IMAD.U32 R3, RZ, RZ, UR47 ;  /* 0x0000002fff037e24 */ /* 0x001fc8000f8e00ff */
[----:B------:R0:W1:Y:S03]  /*fcd0*/  SYNCS.PHASECHK.TRANS64.TRYWAIT P0, [R3+URZ+0x22800], R0 ;  /* 0x02280000030075a7 */ /* 0x000066000800017f */
[----:B-1----:R-:W-:Y:S05]  /*fce0*/  @!P0 NANOSLEEP.SYNCS 0x989680 ;  /* 0x009896800000895d */ /* 0x002fea0003900000 */
[----:B------:R-:W1:Y:S02]  /*fcf0*/  @!P0 SYNCS.PHASECHK.TRANS64 P0, [R3+URZ+0x22800], R0 ;  /* 0x02280000030085a7 */ /* 0x000e64000800007f */
[----:B-1----:R-:W-:Y:S05]  /*fd00*/  @!P0 BRA `(.L_x_13617) ;  /* 0xfffffffc00ec8947 */ /* 0x002fea000383ffff */
[----:B------:R-:W-:Y:S05]  /*fd10*/  BRA `(.L_x_13733) ;  /* 0xffffff1800e07947 */ /* 0x000fea000383ffff */
.L_x_13621:
[----:B-1----:R-:W-:-:S04]  /*fd20*/  IMAD.U32 R3, RZ, RZ, UR22 ;  /* 0x00000016ff037e24 */ /* 0x002fc8000f8e00ff */
[----:B------:R1:W2:Y:S03]  /*fd30*/  SYNCS.PHASECHK.TRANS64.TRYWAIT P1, [R3+URZ+0x22830], R8 ;  /* 0x02283008030075a7 */ /* 0x0002a6000802017f */
[----:B--2---:R-:W-:Y:S05]  /*fd40*/  @!P1 NANOSLEEP.SYNCS 0x989680 ;  /* 0x009896800000995d */ /* 0x004fea0003900000 */
[----:B------:R-:W2:Y:S02]  /*fd50*/  @!P1 SYNCS.PHASECHK.TRANS64 P1, [R3+URZ+0x22830], R8 ;  /* 0x02283008030095a7 */ /* 0x000ea4000802007f */
[----:B--2---:R-:W-:Y:S05]  /*fd60*/  @!P1 BRA `(.L_x_13621) ;  /* 0xfffffffc00ec9947 */ /* 0x004fea000383ffff */
[----:B------:R-:W-:Y:S05]  /*fd70*/  BRA `(.L_x_13620) ;  /* 0xffffff1c00047947 */ /* 0x000fea000383ffff */
.L_x_13626:
[----:B-1----:R-:W-:-:S04]  /*fd80*/  MOV R9, UR22 ;  /* 0x0000001600097c02 */ /* 0x002fc80008000f00 */
[----:B------:R1:W2:Y:S03]  /*fd90*/  SYNCS.PHASECHK.TRANS64.TRYWAIT P1, [R9+URZ+0x22850], R8 ;  /* 0x02285008090075a7 */ /* 0x0002a6000802017f */
[----:B--2---:R-:W-:Y:S05]  /*fda0*/  @!P1 NANOSLEEP.SYNCS 0x989680 ;  /* 0x009896800000995d */ /* 0x004fea0003900000 */
[----:B------:R-:W2:Y:S02]  /*fdb0*/  @!P1 SYNCS.PHASECHK.TRANS64 P1, [R9+URZ+0x22850], R8 ;  /* 0x02285008090095a7 */ /* 0x000ea4000802007f */
[----:B--2---:R-:W-:Y:S05]  /*fdc0*/  @!P1 BRA `(.L_x_13626) ;  /* 0xfffffffc00ec9947 */ /* 0x004fea000383ffff */
[----:B------:R-:W-:Y:S05]  /*fdd0*/  BRA `(.L_x_13625) ;  /* 0xffffff3800947947 */ /* 0x000fea000383ffff */
.L_x_13632:
[----:B-1----:R-:W-:-:S04]  /*fde0*/  IMAD.U32 R0, RZ, RZ, UR26 ;  /* 0x0000001aff007e24 */ /* 0x002fc8000f8e00ff */
[----:B------:R1:W2:Y:S03]  /*fdf0*/  SYNCS.PHASECHK.TRANS64.TRYWAIT P1, [R0+URZ+0x22830], R7 ;  /* 0x02283007000075a7 */ /* 0x0002a6000802017f */
[----:B--2---:R-:W-:Y:S05]  /*fe00*/  @!P1 NANOSLEEP.SYNCS 0x989680 ;  /* 0x009896800000995d */ /* 0x004fea0003900000 */
[----:B------:R-:W2:Y:S02]  /*fe10*/  @!P1 SYNCS.PHASECHK.TRANS64 P1, [R0+URZ+0x22830], R7 ;  /* 0x02283007000095a7 */ /* 0x000ea4000802007f */
[----:B--2---:R-:W-:Y:S05]  /*fe20*/  @!P1 BRA `(.L_x_13632) ;  /* 0xfffffffc00ec9947 */ /* 0x004fea000383ffff */
[----:B------:R-:W-:Y:S05]  /*fe30*/  BRA `(.L_x_13631) ;  /* 0xffffff3c00dc7947 */ /* 0x000fea000383ffff */
.L_x_13637:
[----:B-1----:R-:W-:-:S04]  /*fe40*/  IMAD.U32 R10, RZ, RZ, UR26 ;  /* 0x0000001aff0a7e24 */ /* 0x002fc8000f8e00ff */
[----:B------:R1:W2:Y:S03]  /*fe50*/  SYNCS.PHASECHK.TRANS64.TRYWAIT P1, [R10+URZ+0x22850], R7 ;  /* 0x022850070a0075a7 */ /* 0x0002a6000802017f */
[----:B--2---:R-:W-:Y:S05]  /*fe60*/  @!P1 NANOSLEEP.SYNCS 0x989680 ;  /* 0x009896800000995d */ /* 0x004fea0003900000 */
[----:B------:R-:W2:Y:S02]  /*fe70*/  @!P1 SYNCS.PHASECHK.TRANS64 P1, [R10+URZ+0x22850], R7 ;  /* 0x022850070a0095a7 */ /* 0x000ea4000802007f */
[----:B--2---:R-:W-:Y:S05]  /*fe80*/  @!P1 BRA `(.L_x_13637) ;  /* 0xfffffffc00ec9947 */ /* 0x004fea000383ffff */
[----:B------:R-:W-:Y:S05]  /*fe90*/  BRA `(.L_x_13636) ;  /* 0xffffff6400607947 */ /* 0x000fea000383ffff */
.L_x_13644:
[----:B-1----:R-:W-:-:S04]  /*fea0*/  IMAD.U32 R0, RZ, RZ, UR25 ;  /* 0x00000019ff007e24 */ /* 0x002fc8000f8e00ff */
[----:B------:R1:W2:Y:S03]  /*feb0*/  SYNCS.PHASECHK.TRANS64.TRYWAIT P1, [R0+URZ+0x22830], R7 ;  /* 0x02283007000075a7 */ /* 0x0002a6000802017f */
[----:B--2---:R-:W-:Y:S05]  /*fec0*/  @!P1 NANOSLEEP.SYNCS 0x989680 ;  /* 0x009896800000995d */ /* 0x004fea0003900000 */
[----:B------:R-:W2:Y:S02]  /*fed0*/  @!P1 SYNCS.PHASECHK.TRANS64 P1, [R0+URZ+0x22830], R7 ;  /* 0x02283007000095a7 */ /* 0x000ea4000802007f */
[----:B--2---:R-:W-:Y:S05]  /*fee0*/  @!P1 BRA `(.L_x_13644) ;  /* 0xfffffffc00ec9947 */ /* 0x004fea000383ffff */
[----:B------:R-:W-:Y:S05]  /*fef0*/  BRA `(.L_x_13643) ;  /* 0xffffff68006c7947 */ /* 0x000fea000383ffff */
.L_x_13649:
[----:B-1----:R-:W-:-:S04]  /*ff00*/  IMAD.U32 R10, RZ, RZ, UR25 ;  /* 0x00000019ff0a7e24 */ /* 0x002fc8000f8e00ff */
[----:B------:R1:W2:Y:S03]  /*ff10*/  SYNCS.PHASECHK.TRANS64.TRYWAIT P1, [R10+URZ+0x22850], R7 ;  /* 0x022850070a0075a7 */ /* 0x0002a6000802017f */
[----:B--2---:R-:W-:Y:S05]  /*ff20*/  @!P1 NANOSLEEP.SYNCS 0x989680 ;  /* 0x009896800000995d */ /* 0x004fea0003900000 */
[----:B------:R-:W2:Y:S02]  /*ff30*/  @!P1 SYNCS.PHASECHK.TRANS64 P1, [R10+URZ+0x22850], R7 ;  /* 0x022850070a0095a7 */ /* 0x000ea4000802007f */
[----:B--2---:R-:W-:Y:S05]  /*ff40*/  @!P1 BRA `(.L_x_13649) ;  /* 0xfffffffc00ec9947 */ /* 0x004fea000383ffff */
[----:B------:R-:W-:Y:S05]  /*ff50*/  BRA `(.L_x_13648) ;  /* 0xffffff8800107947 */ /* 0x000fea000383ffff */
.L_x_13681:
[----:B------:R-:W2:Y:S01]  /*ff60*/  S2R R20, SR_TID.X ;  /* 0x0000000000147919 */ /* 0x000ea20000002100 */
[----:B------:R-:W-:Y:S02]  /*ff70*/  IMAD.MOV.U32 R12, RZ, RZ, RZ ;  /* 0x000000ffff0c7224 */ /* 0x000fe400078e00ff */
[----:B------:R-:W-:Y:S02]  /*ff80*/  IMAD.MOV.U32 R11, RZ, RZ, 0x1f ;  /* 0x0000001fff0b7424 */ /* 0x000fe400078e00ff */
[----:B------:R-:W-:Y:S01]  /*ff90*/  IMAD.MOV.U32 R15, RZ, RZ, -0x1 ;  /* 0xffffffffff0f7424 */ /* 0x000fe200078e00ff */
[----:B--2---:R-:W-:-:S04]  /*ffa0*/  SHF.R.U32.HI R20, RZ, 0x5, R20 ;  /* 0x00000005ff147819 */ /* 0x004fc80000011614 */
[----:B------:R-:W-:-:S04]  /*ffb0*/  LOP3.LUT R20, R20, 0x3, RZ, 0xc0, !PT ;  /* 0x0000000314147812 */ /* 0x000fc800078ec0ff */
[----:B------:R-:W-:-:S07]  /*ffc0*/  MOV R13, R20 ;  /* 0x00000014000d7202 */ /* 0x000fce0000000f00 */
[----:B01---5:R-:W-:Y:S05]  /*ffd0*/  WARPSYNC.COLLECTIVE R15, `(.L_x_13734) ;  /* 0x000000000f087348 */ /* 0x023fea0003c00000 */
[----:B------:R2:W3:Y:S02]  /*ffe0*/  SHFL.IDX P6, R14, R13, R12, R11 ;  /* 0x0000000c0d0e7389 */ /* 0x0004e400000c000b */
[----:B0123-5:R-:W-:Y:S01]  /*fff0*/  ENDCOLLECTIVE ;  /* 0x000000000000791b */ /* 0x02ffe20003800000 */
.L_x_13734:
[----:B------:R-:W-:Y:S05]  /*10000*/  BRA `(.L_x_13735) ;  /* 0xffffffcc005c7947 */ /* 0x000fea000383ffff */
.L_x_13684:
[----:B0-----:R0:W1:Y:S02]  /*10010*/  SYNCS.PHASECHK.TRANS64.TRYWAIT P0, [R22+URZ+0x22840], R3 ;  /* 0x02284003160075a7 */ /* 0x001064000800017f */
[----:B-1----:R-:W-:Y:S05]  /*10020*/  @!P0 NANOSLEEP.SYNCS 0x989680 ;  /* 0x009896800000895d */ /* 0x002fea0003900000 */
[----:B------:R-:W1:Y:S02]  /*10030*/  @!P0 SYNCS.PHASECHK.TRANS64 P0, [R22+URZ+0x22840], R3 ;  /* 0x02284003160085a7 */ /* 0x000e64000800007f */
[----:B-1----:R-:W-:Y:S05]  /*10040*/  @!P0 BRA `(.L_x_13684) ;  /* 0xfffffffc00f08947 */ /* 0x002fea000383ffff */
[----:B------:R-:W-:Y:S05]  /*10050*/  BRA `(.L_x_13736) ;  /* 0xffffffd000047947 */ /* 0x000fea000383ffff */
.L_x_13685:
        /* <DEDUP_REMOVED lines=8> */
.L_x_13738:
[----:B------:R-:W-:Y:S05]  /*100e0*/  BSYNC B0 ;  /* 0x0000000000007941 */ /* 0x000fea0003800000 */
.L_x_13737:
        /* <DEDUP_REMOVED lines=9> */
.L_x_13739:
        /* <DEDUP_REMOVED lines=8> */
.L_x_13740:
        /* <DEDUP_REMOVED lines=11> */
.L_x_13741:
[----:B------:R-:W-:Y:S02]  /*102b0*/  IMAD.MOV.U32 R13, RZ, RZ, R5 ;  /* 0x000000ffff0d7224 */ /* 0x000fe400078e0005 */
[----:B------:R-:W-:Y:S01]  /*102c0*/  IMAD.MOV.U32 R12, RZ, RZ, 0x2 ;  /* 0x00000002ff0c7424 */ /* 0x000fe200078e00ff */
[----:B------:R-:W-:-:S13]  /*102d0*/  @P0 LEA R2, P1, R8, R14, 0x1 ;  /* 0x0000000e08020211 */ /* 0x000fda00078208ff */
[----:B------:R-:W-:Y:S05]  /*102e0*/  WARPSYNC.COLLECTIVE R15, `(.L_x_13742) ;  /* 0x000000000f087348 */ /* 0x000fea0003c00000 */
[----:B------:R0:W1:Y:S02]  /*102f0*/  SHFL.IDX P6, R14, R13, R12, R11 ;  /* 0x0000000c0d0e7389 */ /* 0x00006400000c000b */
[----:B01----:R-:W-:Y:S01]  /*10300*/  ENDCOLLECTIVE ;  /* 0x000000000000791b */ /* 0x003fe20003800000 */
.L_x_13742:
[----:B------:R-:W-:-:S05]  /*10310*/  @P0 IADD3.X R3, RZ, R6, RZ, P1, !PT ;  /* 0x00000006ff030210 */ /* 0x000fca0000ffe4ff */
        /* <DEDUP_REMOVED lines=11> */
.L_x_13743:
[----:B------:R-:W-:Y:S02]  /*103d0*/  IMAD.MOV.U32 R13, RZ, RZ, R5 ;  /* 0x000000ffff0d7224 */ /* 0x000fe400078e0005 */
[----:B------:R-:W-:Y:S01]  /*103e0*/  IMAD.MOV.U32 R12, RZ, RZ, 0x3 ;  /* 0x00000003ff0c7424 */ /* 0x000fe200078e00ff */
[----:B------:R-:W-:-:S13]  /*103f0*/  @P0 LEA R2, P1, R8, R14, 0x1 ;  /* 0x0000000e08020211 */ /* 0x000fda00078208ff */
[----:B------:R-:W-:Y:S05]  /*10400*/  WARPSYNC.COLLECTIVE R15, `(.L_x_13744) ;  /* 0x000000000f087348 */ /* 0x000fea0003c00000 */
[----:B------:R0:W1:Y:S02]  /*10410*/  SHFL.IDX P6, R14, R13, R12, R11 ;  /* 0x0000000c0d0e7389 */ /* 0x00006400000c000b */
[----:B01----:R-:W-:Y:S01]  /*10420*/  ENDCOLLECTIVE ;  /* 0x000000000000791b */ /* 0x003fe20003800000 */
.L_x_13744:
[----:B------:R-:W-:-:S05]  /*10430*/  @P0 IMAD.X R3, RZ, RZ, R6, P1 ;  /* 0x000000ffff030224 */ /* 0x000fca00008e0606 */
        /* <DEDUP_REMOVED lines=11> */
.L_x_13745:
[----:B------:R-:W-:Y:S01]  /*104f0*/  IMAD.MOV.U32 R13, RZ, RZ, R5 ;  /* 0x000000ffff0d7224 */ /* 0x000fe200078e0005 */
[----:B------:R-:W-:Y:S02]  /*10500*/  MOV R12, 0x4 ;  /* 0x00000004000c7802 */ /* 0x000fe40000000f00 */
[----:B------:R-:W-:-:S13]  /*10510*/  @P0 LEA R2, P1, R8, R14, 0x1 ;  /* 0x0000000e08020211 */ /* 0x000fda00078208ff */
[----:B------:R-:W-:Y:S05]  /*10520*/  WARPSYNC.COLLECTIVE R15, `(.L_x_13746) ;  /* 0x000000000f087348 */ /* 0x000fea0003c00000 */
[----:B------:R0:W1:Y:S02]  /*10530*/  SHFL.IDX P6, R14, R13, R12, R11 ;  /* 0x0000000c0d0e7389 */ /* 0x00006400000c000b */
[----:B01----:R-:W-:Y:S01]  /*10540*/  ENDCOLLECTIVE ;  /* 0x000000000000791b */ /* 0x003fe20003800000 */
.L_x_13746:
        /* <DEDUP_REMOVED lines=12> */
.L_x_13747:
[----:B------:R-:W-:Y:S01]  /*10610*/  MOV R13, R5 ;  /* 0x00000005000d7202 */ /* 0x000fe20000000f00 */
[----:B------:R-:W-:Y:S01]  /*10620*/  IMAD.MOV.U32 R12, RZ, RZ, 0x5 ;  /* 0x00000005ff0c7424 */ /* 0x000fe200078e00ff */
[----:B------:R-:W-:-:S13]  /*10630*/  @P0 LEA R2, P1, R8, R14, 0x1 ;  /* 0x0000000e08020211 */ /* 0x000fda00078208ff */
[----:B------:R-:W-:Y:S05]  /*10640*/  WARPSYNC.COLLECTIVE R15, `(.L_x_13748) ;  /* 0x000000000f087348 */ /* 0x000fea0003c00000 */
[----:B------:R0:W1:Y:S02]  /*10650*/  SHFL.IDX P6, R14, R13, R12, R11 ;  /* 0x0000000c0d0e7389 */ /* 0x00006400000c000b */
[----:B01----:R-:W-:Y:S01]  /*10660*/  ENDCOLLECTIVE ;  /* 0x000000000000791b */ /* 0x003fe20003800000 */
.L_x_13748:
        /* <DEDUP_REMOVED lines=10> */
.L_x_13749:
[----:B------:R-:W-:Y:S05]  /*10710*/  BRA `(.L_x_13750) ;  /* 0xffffffcc00687947 */ /* 0x000fea000383ffff */
.L_x_13690:
[----:B------:R-:W-:Y:S01]  /*10720*/  IMAD.MOV.U32 R13, RZ, RZ, R5 ;  /* 0x000000ffff0d7224 */ /* 0x000fe200078e0005 */
[----:B------:R-:W-:Y:S01]  /*10730*/  MOV R12, RZ ;  /* 0x000000ff000c7202 */ /* 0x000fe20000000f00 */
[----:B------:R-:W-:Y:S01]  /*10740*/  IMAD.MOV.U32 R11, RZ, RZ, 0x181f ;  /* 0x0000181fff0b7424 */ /* 0x000fe200078e00ff */
[----:B------:R-:W-:Y:S01]  /*10750*/  MOV R4, UR42 ;  /* 0x0000002a00047c02 */ /* 0x000fe20008000f00 */
[----:B------:R-:W-:-:S04]  /*10760*/  IMAD.MOV.U32 R15, RZ, RZ, -0x1 ;  /* 0xffffffffff0f7424 */ /* 0x000fc800078e00ff */
[----:B------:R-:W-:-:S07]  /*10770*/  IMAD R4, R4, 0x80, R33 ;  /* 0x0000008004047824 */ /* 0x000fce00078e0221 */
[----:B-1----:R-:W-:Y:S05]  /*10780*/  WARPSYNC.COLLECTIVE R15, `(.L_x_13751) ;  /* 0x000000000f087348 */ /* 0x002fea0003c00000 */
[----:B------:R0:W2:Y:S02]  /*10790*/  SHFL.IDX P6, R14, R13, R12, R11 ;  /* 0x0000000c0d0e7389 */ /* 0x0000a400000c000b */
[----:B012---:R-:W-:Y:S01]  /*107a0*/  ENDCOLLECTIVE ;  /* 0x000000000000791b */ /* 0x007fe20003800000 */
.L_x_13751:
[C---:B------:R-:W-:Y:S01]  /*107b0*/  VIADD R6, R4.reuse, 0x10 ;  /* 0x0000001004067836 */ /* 0x040fe20000000000 */
[----:B------:R-:W-:Y:S01]  /*107c0*/  ISETP.GE.AND P0, PT, R4, UR37, PT ;  /* 0x0000002504007c0c */ /* 0x000fe2000bf06270 */
[----:B------:R-:W-:Y:S02]  /*107d0*/  IMAD.MOV.U32 R13, RZ, RZ, R0 ;  /* 0x000000ffff0d7224 */ /* 0x000fe400078e0000 */
[----:B------:R-:W-:-:S10]  /*107e0*/  IMAD.MOV.U32 R2, RZ, RZ, R14 ;  /* 0x000000ffff027224 */ /* 0x000fd400078e000e */
[----:B------:R-:W-:Y:S05]  /*107f0*/  WARPSYNC.COLLECTIVE R15, `(.L_x_13752) ;  /* 0x000000000f087348 */ /* 0x000fea0003c00000 */
[----:B------:R0:W1:Y:S02]  /*10800*/  SHFL.IDX P6, R14, R13, R12, R11 ;  /* 0x0000000c0d0e7389 */ /* 0x00006400000c000b */
[----:B01----:R-:W-:Y:S01]  /*10810*/  ENDCOLLECTIVE ;  /* 0x000000000000791b */ /* 0x003fe20003800000 */
.L_x_13752:
        /* <DEDUP_REMOVED lines=8> */
.L_x_13753:
        /* <DEDUP_REMOVED lines=10> */
.L_x_13754:
[----:B------:R-:W-:Y:S02]  /*10940*/  IMAD.MOV.U32 R13, RZ, RZ, R5 ;  /* 0x000000ffff0d7224 */ /* 0x000fe400078e0005 */
[----:B------:R-:W-:Y:S01]  /*10950*/  IMAD.MOV.U32 R12, RZ, RZ, 0x2 ;  /* 0x00000002ff0c7424 */ /* 0x000fe200078e00ff */
[----:B------:R-:W-:-:S13]  /*10960*/  @!P0 LEA R2, P1, R8, R14, 0x1 ;  /* 0x0000000e08028211 */ /* 0x000fda00078208ff */
[----:B------:R-:W-:Y:S05]  /*10970*/  WARPSYNC.COLLECTIVE R15, `(.L_x_13755) ;  /* 0x000000000f087348 */ /* 0x000fea0003c00000 */
[----:B------:R0:W1:Y:S02]  /*10980*/  SHFL.IDX P6, R14, R13, R12, R11 ;  /* 0x0000000c0d0e7389 */ /* 0x00006400000c000b */
[----:B01----:R-:W-:Y:S01]  /*10990*/  ENDCOLLECTIVE ;  /* 0x000000000000791b */ /* 0x003fe20003800000 */
.L_x_13755:
[----:B------:R-:W-:Y:S01]  /*109a0*/  @!P0 IMAD.X R3, RZ, RZ, R6, P1 ;  /* 0x000000ffff038224 */ /* 0x000fe200008e0606 */
[----:B------:R-:W-:-:S04]  /*109b0*/  IADD3 R6, R4, 0x20, RZ ;  /* 0x0000002004067810 */ /* 0x000fc80007ffe0ff */
        /* <DEDUP_REMOVED lines=10> */
.L_x_13756:
[----:B------:R-:W-:Y:S02]  /*10a60*/  IMAD.MOV.U32 R13, RZ, RZ, R5 ;  /* 0x000000ffff0d7224 */ /* 0x000fe400078e0005 */
[----:B------:R-:W-:Y:S01]  /*10a70*/  IMAD.MOV.U32 R12, RZ, RZ, 0x3 ;  /* 0x00000003ff0c7424 */ /* 0x000fe200078e00ff */
[----:B------:R-:W-:-:S13]  /*10a80*/  @!P0 LEA R2, P1, R8, R14, 0x1 ;  /* 0x0000000e08028211 */ /* 0x000fda00078208ff */
[----:B------:R-:W-:Y:S05]  /*10a90*/  WARPSYNC.COLLECTIVE R15, `(.L_x_13757) ;  /* 0x000000000f087348 */ /* 0x000fea0003c00000 */
[----:B------:R0:W1:Y:S02]  /*10aa0*/  SHFL.IDX P6, R14, R13, R12, R11 ;  /* 0x0000000c0d0e7389 */ /* 0x00006400000c000b */
[----:B01----:R-:W-:Y:S01]  /*10ab0*/  ENDCOLLECTIVE ;  /* 0x000000000000791b */ /* 0x003fe20003800000 */
.L_x_13757:
[----:B------:R-:W-:Y:S01]  /*10ac0*/  @!P0 IADD3.X R3, RZ, R6, RZ, P1, !PT ;  /* 0x00000006ff038210 */ /* 0x000fe20000ffe4ff */
[----:B------:R-:W-:-:S04]  /*10ad0*/  VIADD R6, R4, 0x30 ;  /* 0x0000003004067836 */ /* 0x000fc80000000000 */
        /* <DEDUP_REMOVED lines=10> */
.L_x_13758:
[----:B------:R-:W-:Y:S02]  /*10b80*/  IMAD.MOV.U32 R13, RZ, RZ, R5 ;  /* 0x000000ffff0d7224 */ /* 0x000fe400078e0005 */
[----:B------:R-:W-:Y:S01]  /*10b90*/  IMAD.MOV.U32 R12, RZ, RZ, 0x4 ;  /* 0x00000004ff0c7424 */ /* 0x000fe200078e00ff */
[----:B------:R-:W-:-:S13]  /*10ba0*/  @!P0 LEA R2, P1, R8, R14, 0x1 ;  /* 0x0000000e08028211 */ /* 0x000fda00078208ff */
[----:B------:R-:W-:Y:S05]  /*10bb0*/  WARPSYNC.COLLECTIVE R15, `(.L_x_13759) ;  /* 0x000000000f087348 */ /* 0x000fea0003c00000 */
[----:B------:R0:W1:Y:S02]  /*10bc0*/  SHFL.IDX P6, R14, R13, R12, R11 ;  /* 0x0000000c0d0e7389 */ /* 0x00006400000c000b */
[----:B01----:R-:W-:Y:S01]  /*10bd0*/  ENDCOLLECTIVE ;  /* 0x000000000000791b */ /* 0x003fe20003800000 */
.L_x_13759:
[----:B------:R-:W-:Y:S02]  /*10be0*/  @!P0 IMAD.X R3, RZ, RZ, R6, P1 ;  /* 0x000000ffff038224 */ /* 0x000fe400008e0606 */
[----:B------:R-:W-:-:S03]  /*10bf0*/  VIADD R6, R4, 0x40 ;  /* 0x0000004004067836 */ /* 0x000fc60000000000 */
[----:B------:R-:W-:Y:S01]  /*10c00*/  @!PT LDS RZ, [RZ] ;  /* 0x00000000fffff984 */ /* 0x000fe20000000800 */
[----:B------:R-:W-:Y:S01]  /*10c10*/  @!PT LDS RZ, [RZ] ;  /* 0x00000000fffff984 */ /* 0x000fe20000000800 */
[----:B------:R-:W-:Y:S01]  /*10c20*/  @!PT LDS RZ, [RZ] ;  /* 0x00000000fffff984 */ /* 0x000fe20000000800 */
[----:B------:R0:W-:Y:S02]  /*10c30*/  @!P0 LDGSTS.E.BYPASS.LTC128B.128 [R32+0x19c00], desc[UR48][R2.64], !P5 ;  /* 0x19c0000002208fae */ /* 0x0001e4000e901d70 */
[----:B------:R-:W-:Y:S01]  /*10c40*/  ISETP.GE.AND P0, PT, R6, UR37, PT ;  /* 0x0000002506007c0c */ /* 0x000fe2000bf06270 */
[----:B------:R-:W-:Y:S01]  /*10c50*/  IMAD.MOV.U32 R13, RZ, RZ, R0 ;  /* 0x000000ffff0d7224 */ /* 0x000fe200078e0000 */
[----:B------:R-:W-:-:S11]  /*10c60*/  MOV R6, R14 ;  /* 0x0000000e00067202 */ /* 0x000fd60000000f00 */
[----:B0-----:R-:W-:Y:S05]  /*10c70*/  WARPSYNC.COLLECTIVE R15, `(.L_x_13760) ;  /* 0x000000000f087348 */ /* 0x001fea0003c00000 */
[----:B------:R1:W2:Y:S02]  /*10c80*/  SHFL.IDX P6, R14, R13, R12, R11 ;  /* 0x0000000c0d0e7389 */ /* 0x0002a400000c000b */
[----:B012---:R-:W-:Y:S01]  /*10c90*/  ENDCOLLECTIVE ;  /* 0x000000000000791b */ /* 0x007fe20003800000 */
.L_x_13760:
[----:B------:R-:W-:Y:S01]  /*10ca0*/  IMAD.MOV.U32 R13, RZ, RZ, R5 ;  /* 0x000000ffff0d7224 */ /* 0x000fe200078e0005 */
[----:B------:R-:W-:Y:S02]  /*10cb0*/  MOV R12, 0x5 ;  /* 0x00000005000c7802 */ /* 0x000fe40000000f00 */
[----:B------:R-:W-:-:S13]  /*10cc0*/  @!P0 LEA R2, P1, R8, R14, 0x1 ;  /* 0x0000000e08028211 */ /* 0x000fda00078208ff */
[----:B------:R-:W-:Y:S05]  /*10cd0*/  WARPSYNC.COLLECTIVE R15, `(.L_x_13761) ;  /* 0x000000000f087348 */ /* 0x000fea0003c00000 */
[----:B------:R0:W1:Y:S02]  /*10ce0*/  SHFL.IDX P6, R14, R13, R12, R11 ;  /* 0x0000000c0d0e7389 */ /* 0x00006400000c000b */
[----:B01----:R-:W-:Y:S01]  /*10cf0*/  ENDCOLLECTIVE ;  /* 0x000000000000791b */ /* 0x003fe20003800000 */
.L_x_13761:
        /* <DEDUP_REMOVED lines=12> */
.L_x_13762:
[----:B------:R-:W-:Y:S01]  /*10dc0*/  MOV R13, R5 ;  /* 0x00000005000d7202 */ /* 0x000fe20000000f00 */
[----:B------:R-:W-:Y:S01]  /*10dd0*/  IMAD.MOV.U32 R12, RZ, RZ, 0x6 ;  /* 0x00000006ff0c7424 */ /* 0x000fe200078e00ff */
[----:B------:R-:W-:-:S13]  /*10de0*/  @!P0 LEA R2, P1, R8, R14, 0x1 ;  /* 0x0000000e08028211 */ /* 0x000fda00078208ff */
[----:B------:R-:W-:Y:S05]  /*10df0*/  WARPSYNC.COLLECTIVE R15, `(.L_x_13763) ;  /* 0x000000000f087348 */ /* 0x000fea0003c00000 */
[----:B------:R0:W1:Y:S02]  /*10e00*/  SHFL.IDX P6, R14, R13, R12, R11 ;  /* 0x0000000c0d0e7389 */ /* 0x00006400000c000b */
[----:B01----:R-:W-:Y:S01]  /*10e10*/  ENDCOLLECTIVE ;  /* 0x000000000000791b */ /* 0x003fe20003800000 */
.L_x_13763:
        /* <DEDUP_REMOVED lines=12> */
.L_x_13764:
[----:B------:R-:W-:Y:S01]  /*10ee0*/  MOV R13, R5 ;  /* 0x00000005000d7202 */ /* 0x000fe20000000f00 */
[----:B------:R-:W-:Y:S01]  /*10ef0*/  IMAD.MOV.U32 R12, RZ, RZ, 0x7 ;  /* 0x00000007ff0c7424 */ /* 0x000fe200078e00ff */
[----:B------:R-:W-:-:S13]  /*10f00*/  @!P0 LEA R2, P1, R8, R14, 0x1 ;  /* 0x0000000e08028211 */ /* 0x000fda00078208ff */
[----:B------:R-:W-:Y:S05]  /*10f10*/  WARPSYNC.COLLECTIVE R15, `(.L_x_13765) ;  /* 0x000000000f087348 */ /* 0x000fea0003c00000 */
[----:B------:R0:W1:Y:S02]  /*10f20*/  SHFL.IDX P6, R14, R13, R12, R11 ;  /* 0x0000000c0d0e7389 */ /* 0x00006400000c000b */
[----:B01----:R-:W-:Y:S01]  /*10f30*/  ENDCOLLECTIVE ;  /* 0x000000000000791b */ /* 0x003fe20003800000 */
.L_x_13765:
        /* <DEDUP_REMOVED lines=10> */
.L_x_13766:
[----:B------:R-:W-:Y:S05]  /*10fe0*/  BRA `(.L_x_13767) ;  /* 0xffffffcc008c7947 */ /* 0x000fea000383ffff */
.L_x_13693:
[----:B0-----:R0:W2:Y:S02]  /*10ff0*/  SYNCS.PHASECHK.TRANS64.TRYWAIT P0, [R16+URZ+0x22820], R3 ;  /* 0x02282003100075a7 */ /* 0x0010a4000800017f */
[----:B--2---:R-:W-:Y:S05]  /*11000*/  @!P0 NANOSLEEP.SYNCS 0x989680 ;  /* 0x009896800000895d */ /* 0x004fea0003900000 */
[----:B------:R-:W2:Y:S02]  /*11010*/  @!P0 SYNCS.PHASECHK.TRANS64 P0, [R16+URZ+0x22820], R3 ;  /* 0x02282003100085a7 */ /* 0x000ea4000800007f */
[----:B--2---:R-:W-:Y:S05]  /*11020*/  @!P0 BRA `(.L_x_13693) ;  /* 0xfffffffc00f08947 */ /* 0x004fea000383ffff */
[----:B------:R-:W-:Y:S05]  /*11030*/  BRA `(.L_x_13768) ;  /* 0xffffffcc00e87947 */ /* 0x000fea000383ffff */
.L_x_13696:
[----:B0-----:R0:W2:Y:S02]  /*11040*/  SYNCS.PHASECHK.TRANS64.TRYWAIT P0, [R22+URZ+0x22860], R3 ;  /* 0x02286003160075a7 */ /* 0x0010a4000800017f */
[----:B--2---:R-:W-:Y:S05]  /*11050*/  @!P0 NANOSLEEP.SYNCS 0x989680 ;  /* 0x009896800000895d */ /* 0x004fea0003900000 */
[----:B------:R-:W2:Y:S02]  /*11060*/  @!P0 SYNCS.PHASECHK.TRANS64 P0, [R22+URZ+0x22860], R3 ;  /* 0x02286003160085a7 */ /* 0x000ea4000800007f */
[----:B--2---:R-:W-:Y:S05]  /*11070*/  @!P0 BRA `(.L_x_13696) ;  /* 0xfffffffc00f08947 */ /* 0x004fea000383ffff */
[----:B------:R-:W-:Y:S05]  /*11080*/  BRA `(.L_x_13769) ;  /* 0xffffffcc00f87947 */ /* 0x000fea000383ffff */
.L_x_13697:
        /* <DEDUP_REMOVED lines=8> */
.L_x_13771:
[----:B------:R-:W-:Y:S05]  /*11110*/  BSYNC B0 ;  /* 0x0000000000007941 */ /* 0x000fea0003800000 */
.L_x_13770:
[----:B------:R0:W5:Y:S01]  /*11120*/  LDL R7, [R1+0x4] ;  /* 0x0000040001077983 */ /* 0x0001620000100800 */
[----:B------:R-:W-:Y:S01]  /*11130*/  IMAD.MOV.U32 R13, RZ, RZ, R5 ;  /* 0x000000ffff0d7224 */ /* 0x000fe200078e0005 */
[----:B------:R-:W-:Y:S01]  /*11140*/  MOV R12, RZ ;  /* 0x000000ff000c7202 */ /* 0x000fe20000000f00 */
[----:B------:R-:W-:Y:S01]  /*11150*/  IMAD.MOV.U32 R11, RZ, RZ, 0x181f ;  /* 0x0000181fff0b7424 */ /* 0x000fe200078e00ff */
[----:B------:R-:W1:Y:S01]  /*11160*/  S2R R8, SR_TID.X ;  /* 0x0000000000087919 */ /* 0x000e620000002100 */
[----:B------:R-:W-:Y:S01]  /*11170*/  IMAD.MOV.U32 R15, RZ, RZ, -0x1 ;  /* 0xffffffffff0f7424 */ /* 0x000fe200078e00ff */
[----:B------:R-:W-:Y:S01]  /*11180*/  LOP3.LUT P1, RZ, R35, 0x2, RZ, 0xc0, !PT ;  /* 0x0000000223ff7812 */ /* 0x000fe2000782c0ff */
[----:B------:R-:W-:Y:S02]  /*11190*/  IMAD.MOV.U32 R3, RZ, RZ, R14 ;  /* 0x000000ffff037224 */ /* 0x000fe400078e000e */
[----:B0-----:R-:W-:-:S10]  /*111a0*/  IMAD R4, R4, 0x2, R16 ;  /* 0x0000000204047824 */ /* 0x001fd400078e0210 */
[----:B-1---5:R-:W-:Y:S05]  /*111b0*/  WARPSYNC.COLLECTIVE R15, `(.L_x_13772) ;  /* 0x000000000f087348 */ /* 0x022fea0003c00000 */
[----:B------:R0:W2:Y:S02]  /*111c0*/  SHFL.IDX P6, R14, R13, R12, R11 ;  /* 0x0000000c0d0e7389 */ /* 0x0000a400000c000b */
[----:B012--5:R-:W-:Y:S01]  /*111d0*/  ENDCOLLECTIVE ;  /* 0x000000000000791b */ /* 0x027fe20003800000 */
.L_x_13772:
[----:B------:R-:W-:Y:S01]  /*111e0*/  IMAD.MOV.U32 R13, RZ, RZ, R6 ;  /* 0x000000ffff0d7224 */ /* 0x000fe200078e0006 */
[----:B------:R-:W-:Y:S01]  /*111f0*/  MOV R12, 0x1 ;  /* 0x00000001000c7802 */ /* 0x000fe20000000f00 */
[----:B------:R-:W-:-:S05]  /*11200*/  IMAD.SHL.U32 R8, R8, 0x8, RZ ;  /* 0x0000000808087824 */ /* 0x000fca00078e00ff */
[----:B------:R-:W-:-:S04]  /*11210*/  LOP3.LUT R8, R8, 0x38, RZ, 0xc0, !PT ;  /* 0x0000003808087812 */ /* 0x000fc800078ec0ff */
[----:B------:R-:W-:-:S04]  /*11220*/  SHF.L.U32 R0, R8, 0x1, RZ ;  /* 0x0000000108007819 */ /* 0x000fc800000006ff */
[----:B------:R-:W-:-:S13]  /*11230*/  IADD3 R2, P0, R14, R0, RZ ;  /* 0x000000000e027210 */ /* 0x000fda0007f1e0ff */
[----:B------:R-:W-:Y:S05]  /*11240*/  WARPSYNC.COLLECTIVE R15, `(.L_x_13773) ;  /* 0x000000000f087348 */ /* 0x000fea0003c00000 */
[----:B------:R0:W1:Y:S02]  /*11250*/  SHFL.IDX P6, R14, R13, R12, R11 ;  /* 0x0000000c0d0e7389 */ /* 0x00006400000c000b */
[----:B01----:R-:W-:Y:S01]  /*11260*/  ENDCOLLECTIVE ;  /* 0x000000000000791b */ /* 0x003fe20003800000 */
.L_x_13773:
        /* <DEDUP_REMOVED lines=19> */
.L_x_13774:
[----:B------:R-:W-:Y:S01]  /*113a0*/  MOV R13, R6 ;  /* 0x00000006000d7202 */ /* 0x000fe20000000f00 */
[----:B------:R-:W-:Y:S01]  /*113b0*/  IMAD.MOV.U32 R12, RZ, RZ, 0x2 ;  /* 0x00000002ff0c7424 */ /* 0x000fe200078e00ff */
[----:B------:R-:W-:-:S13]  /*113c0*/  IADD3 R2, P3, R14, R0, RZ ;  /* 0x000000000e027210 */ /* 0x000fda0007f7e0ff */
[----:B------:R-:W-:Y:S05]  /*113d0*/  WARPSYNC.COLLECTIVE R15, `(.L_x_13775) ;  /* 0x000000000f087348 */ /* 0x000fea0003c00000 */
[----:B------:R0:W1:Y:S02]  /*113e0*/  SHFL.IDX P6, R14, R13, R12, R11 ;  /* 0x0000000c0d0e7389 */ /* 0x00006400000c000b */
[----:B01----:R-:W-:Y:S01]  /*113f0*/  ENDCOLLECTIVE ;  /* 0x000000000000791b */ /* 0x003fe20003800000 */
.L_x_13775:
        /* <DEDUP_REMOVED lines=17> */
.L_x_13776:
[----:B------:R-:W-:Y:S02]  /*11510*/  IMAD.MOV.U32 R13, RZ, RZ, R6 ;  /* 0x000000ffff0d7224 */ /* 0x000fe400078e0006 */
[----:B------:R-:W-:Y:S01]  /*11520*/  IMAD.MOV.U32 R12, RZ, RZ, 0x3 ;  /* 0x00000003ff0c7424 */ /* 0x000fe200078e00ff */
[----:B------:R-:W-:-:S13]  /*11530*/  IADD3 R2, P3, R14, R0, RZ ;  /* 0x000000000e027210 */ /* 0x000fda0007f7e0ff */
[----:B------:R-:W-:Y:S05]  /*11540*/  WARPSYNC.COLLECTIVE R15, `(.L_x_13777) ;  /* 0x000000000f087348 */ /* 0x000fea0003c00000 */
[----:B------:R0:W1:Y:S02]  /*11550*/  SHFL.IDX P6, R14, R13, R12, R11 ;  /* 0x0000000c0d0e7389 */ /* 0x00006400000c000b */
[----:B01----:R-:W-:Y:S01]  /*11560*/  ENDCOLLECTIVE ;  /* 0x000000000000791b */ /* 0x003fe20003800000 */
.L_x_13777:
        /* <DEDUP_REMOVED lines=17> */
.L_x_13778:
[----:B------:R-:W-:Y:S02]  /*11680*/  IMAD.MOV.U32 R13, RZ, RZ, R6 ;  /* 0x000000ffff0d7224 */ /* 0x000fe400078e0006 */
[----:B------:R-:W-:Y:S01]  /*11690*/  IMAD.MOV.U32 R12, RZ, RZ, 0x4 ;  /* 0x00000004ff0c7424 */ /* 0x000fe200078e00ff */
[----:B------:R-:W-:-:S13]  /*116a0*/  IADD3 R2, P3, R14, R0, RZ ;  /* 0x000000000e027210 */ /* 0x000fda0007f7e0ff */
[----:B------:R-:W-:Y:S05]  /*116b0*/  WARPSYNC.COLLECTIVE R15, `(.L_x_13779) ;  /* 0x000000000f087348 */ /* 0x000fea0003c00000 */
[----:B------:R0:W1:Y:S02]  /*116c0*/  SHFL.IDX P6, R14, R13, R12, R11 ;  /* 0x0000000c0d0e7389 */ /* 0x00006400000c000b */
[----:B01----:R-:W-:Y:S01]  /*116d0*/  ENDCOLLECTIVE ;  /* 0x000000000000791b */ /* 0x003fe20003800000 */
.L_x_13779:
        /* <DEDUP_REMOVED lines=17> */
.L_x_13780:
[----:B------:R-:W-:Y:S01]  /*117f0*/  IMAD.MOV.U32 R13, RZ, RZ, R6 ;  /* 0x000000ffff0d7224 */ /* 0x000fe200078e0006 */
[----:B------:R-:W-:Y:S02]  /*11800*/  MOV R12, 0x5 ;  /* 0x00000005000c7802 */ /* 0x000fe40000000f00 */
[----:B------:R-:W-:-:S13]  /*11810*/  IADD3 R2, P3, R14, R0, RZ ;  /* 0x000000000e027210 */ /* 0x000fda0007f7e0ff */
[----:B------:R-:W-:Y:S05]  /*11820*/  WARPSYNC.COLLECTIVE R15, `(.L_x_13781) ;  /* 0x000000000f087348 */ /* 0x000fea0003c00000 */
[----:B------:R0:W1:Y:S02]  /*11830*/  SHFL.IDX P6, R14, R13, R12, R11 ;  /* 0x0000000c0d0e7389 */ /* 0x00006400000c000b */
[----:B01----:R-:W-:Y:S01]  /*11840*/  ENDCOLLECTIVE ;  /* 0x000000000000791b */ /* 0x003fe20003800000 */
.L_x_13781:
        /* <DEDUP_REMOVED lines=12> */
.L_x_13782:
        /* <DEDUP_REMOVED lines=9> */
.L_x_13703:
[----:B0-----:R0:W1:Y:S02]  /*119a0*/  SYNCS.PHASECHK.TRANS64.TRYWAIT P0, [R10+URZ+0x22840], R24 ;  /* 0x022840180a0075a7 */ /* 0x001064000800017f */
[----:B-1----:R-:W-:Y:S05]  /*119b0*/  @!P0 NANOSLEEP.SYNCS 0x989680 ;  /* 0x009896800000895d */ /* 0x002fea0003900000 */
[----:B------:R-:W1:Y:S02]  /*119c0*/  @!P0 SYNCS.PHASECHK.TRANS64 P0, [R10+URZ+0x22840], R24 ;  /* 0x022840180a0085a7 */ /* 0x000e64000800007f */
[----:B-1----:R-:W-:Y:S05]  /*119d0*/  @!P0 BRA `(.L_x_13703) ;  /* 0xfffffffc00f08947 */ /* 0x002fea000383ffff */
[----:B------:R-:W-:Y:S05]  /*119e0*/  BRA `(.L_x_13784) ;  /* 0xffffffd0005c7947 */ /* 0x000fea000383ffff */
.L_x_13704:
        /* <DEDUP_REMOVED lines=8> */
.L_x_13786:
[----:B------:R-:W-:Y:S05]  /*11a70*/  BSYNC B1 ;  /* 0x0000000000017941 */ /* 0x000fea0003800000 */
.L_x_13785:
        /* <DEDUP_REMOVED lines=9> */
.L_x_13787:
[----:B------:R-:W-:Y:S02]  /*11b10*/  IMAD.MOV.U32 R13, RZ, RZ, R21 ;  /* 0x000000ffff0d7224 */ /* 0x000fe400078e0015 */
[----:B------:R-:W-:Y:S01]  /*11b20*/  IMAD.MOV.U32 R12, RZ, RZ, 0x1 ;  /* 0x00000001ff0c7424 */ /* 0x000fe200078e00ff */
[----:B------:R-:W-:-:S13]  /*11b30*/  IADD3 R2, P0, R14, R0, RZ ;  /* 0x000000000e027210 */ /* 0x000fda0007f1e0ff */
[----:B------:R-:W-:Y:S05]  /*11b40*/  WARPSYNC.COLLECTIVE R15, `(.L_x_13788) ;  /* 0x000000000f087348 */ /* 0x000fea0003c00000 */
[----:B------:R0:W1:Y:S02]  /*11b50*/  SHFL.IDX P6, R14, R13, R12, R11 ;  /* 0x0000000c0d0e7389 */ /* 0x00006400000c000b */
[----:B01----:R-:W-:Y:S01]  /*11b60*/  ENDCOLLECTIVE ;  /* 0x000000000000791b */ /* 0x003fe20003800000 */
.L_x_13788:
[----:B------:R-:W-:-:S05]  /*11b70*/  IADD3.X R3, RZ, R3, RZ, P0, !PT ;  /* 0x00000003ff037210 */ /* 0x000fca00007fe4ff */
        /* <DEDUP_REMOVED lines=9> */
.L_x_13789:
[----:B------:R-:W-:Y:S01]  /*11c10*/  MOV R13, R21 ;  /* 0x00000015000d7202 */ /* 0x000fe20000000f00 */
[----:B------:R-:W-:Y:S02]  /*11c20*/  IMAD.MOV.U32 R12, RZ, RZ, 0x2 ;  /* 0x00000002ff0c7424 */ /* 0x000fe400078e00ff */
[----:B------:R-:W-:-:S07]  /*11c30*/  IMAD.MOV.U32 R6, RZ, RZ, R14 ;  /* 0x000000ffff067224 */ /* 0x000fce00078e000e */
[----:B------:R-:W-:Y:S05]  /*11c40*/  WARPSYNC.COLLECTIVE R15, `(.L_x_13790) ;  /* 0x000000000f087348 */ /* 0x000fea0003c00000 */
[----:B------:R0:W1:Y:S02]  /*11c50*/  SHFL.IDX P6, R14, R13, R12, R11 ;  /* 0x0000000c0d0e7389 */ /* 0x00006400000c000b */
[----:B01----:R-:W-:Y:S01]  /*11c60*/  ENDCOLLECTIVE ;  /* 0x000000000000791b */ /* 0x003fe20003800000 */
.L_x_13790:
        /* <DEDUP_REMOVED lines=11> */
.L_x_13791:
[----:B------:R-:W-:Y:S02]  /*11d20*/  IMAD.MOV.U32 R13, RZ, RZ, R21 ;  /* 0x000000ffff0d7224 */ /* 0x000fe400078e0015 */
[----:B------:R-:W-:Y:S01]  /*11d30*/  IMAD.MOV.U32 R12, RZ, RZ, 0x3 ;  /* 0x00000003ff0c7424 */ /* 0x000fe200078e00ff */
[----:B------:R-:W-:-:S13]  /*11d40*/  IADD3 R2, P0, R14, R0, RZ ;  /* 0x000000000e027210 */ /* 0x000fda0007f1e0ff */
[----:B------:R-:W-:Y:S05]  /*11d50*/  WARPSYNC.COLLECTIVE R15, `(.L_x_13792) ;  /* 0x000000000f087348 */ /* 0x000fea0003c00000 */
[----:B------:R0:W1:Y:S02]  /*11d60*/  SHFL.IDX P6, R14, R13, R12, R11 ;  /* 0x0000000c0d0e7389 */ /* 0x00006400000c000b */
[----:B01----:R-:W-:Y:S01]  /*11d70*/  ENDCOLLECTIVE ;  /* 0x000000000000791b */ /* 0x003fe20003800000 */
.L_x_13792:
[----:B------:R-:W-:-:S05]  /*11d80*/  IADD3.X R3, RZ, R3, RZ, P0, !PT ;  /* 0x00000003ff037210 */ /* 0x000fca00007fe4ff */
        /* <DEDUP_REMOVED lines=9> */
.L_x_13793:
[----:B------:R-:W-:Y:S02]  /*11e20*/  IMAD.MOV.U32 R13, RZ, RZ, R21 ;  /* 0x000000ffff0d7224 */ /* 0x000fe400078e0015 */
[----:B------:R-:W-:Y:S01]  /*11e30*/  IMAD.MOV.U32 R12, RZ, RZ, 0x4 ;  /* 0x00000004ff0c7424 */ /* 0x000fe200078e00ff */
[----:B------:R-:W-:-:S13]  /*11e40*/  IADD3 R2, P0, R14, R0, RZ ;  /* 0x000000000e027210 */ /* 0x000fda0007f1e0ff */
[----:B------:R-:W-:Y:S05]  /*11e50*/  WARPSYNC.COLLECTIVE R15, `(.L_x_13794) ;  /* 0x000000000f087348 */ /* 0x000fea0003c00000 */
[----:B------:R0:W1:Y:S02]  /*11e60*/  SHFL.IDX P6, R14, R13, R12, R11 ;  /* 0x0000000c0d0e7389 */ /* 0x00006400000c000b */
[----:B01----:R-:W-:Y:S01]  /*11e70*/  ENDCOLLECTIVE ;  /* 0x000000000000791b */ /* 0x003fe20003800000 */
.L_x_13794:
        /* <DEDUP_REMOVED lines=10> */
.L_x_13795:
[----:B------:R-:W-:Y:S01]  /*11f20*/  IMAD.MOV.U32 R13, RZ, RZ, R21 ;  /* 0x000000ffff0d7224 */ /* 0x000fe200078e0015 */
[----:B------:R-:W-:Y:S02]  /*11f30*/  MOV R12, 0x5 ;  /* 0x00000005000c7802 */ /* 0x000fe40000000f00 */
[----:B------:R-:W-:-:S13]  /*11f40*/  IADD3 R2, P0, R14, R0, RZ ;  /* 0x000000000e027210 */ /* 0x000fda0007f1e0ff */
[----:B------:R-:W-:Y:S05]  /*11f50*/  WARPSYNC.COLLECTIVE R15, `(.L_x_13796) ;  /* 0x000000000f087348 */ /* 0x000fea0003c00000 */
[----:B------:R0:W1:Y:S02]  /*11f60*/  SHFL.IDX P6, R14, R13, R12, R11 ;  /* 0x0000000c0d0e7389 */ /* 0x00006400000c000b */
[----:B01----:R-:W-:Y:S01]  /*11f70*/  ENDCOLLECTIVE ;  /* 0x000000000000791b */ /* 0x003fe20003800000 */
.L_x_13796:
        /* <DEDUP_REMOVED lines=10> */
.L_x_13797:
[----:B------:R-:W-:Y:S05]  /*12020*/  BRA `(.L_x_13798) ;  /* 0xffffffcc009c7947 */ /* 0x000fea000383ffff */
.L_x_13709:
[----:B--2---:R2:W3:Y:S02]  /*12030*/  SYNCS.PHASECHK.TRANS64.TRYWAIT P0, [R10+URZ+0x22860], R24 ;  /* 0x022860180a0075a7 */ /* 0x0044e4000800017f */
[----:B---3--:R-:W-:Y:S05]  /*12040*/  @!P0 NANOSLEEP.SYNCS 0x989680 ;  /* 0x009896800000895d */ /* 0x008fea0003900000 */
[----:B------:R-:W3:Y:S02]  /*12050*/  @!P0 SYNCS.PHASECHK.TRANS64 P0, [R10+URZ+0x22860], R24 ;  /* 0x022860180a0085a7 */ /* 0x000ee4000800007f */
[----:B---3--:R-:W-:Y:S05]  /*12060*/  @!P0 BRA `(.L_x_13709) ;  /* 0xfffffffc00f08947 */ /* 0x008fea000383ffff */
[----:B------:R-:W-:Y:S05]  /*12070*/  BRA `(.L_x_13799) ;  /* 0xffffffcc00ec7947 */ /* 0x000fea000383ffff */
.L_x_13710:
[----:B------:R-:W-:Y:S01]  /*12080*/  BSSY B1, `(.L_x_13800) ;  /* 0x0000008000017945 */ /* 0x000fe20003800000 */
[----:B------:R-:W-:Y:S01]  /*12090*/  IMAD.MOV.U32 R13, RZ, RZ, R23 ;  /* 0x000000ffff0d7224 */ /* 0x000fe200078e0017 */
[----:B------:R-:W-:Y:S01]  /*120a0*/  MOV R12, RZ ;  /* 0x000000ff000c7202 */ /* 0x000fe20000000f00 */
[----:B------:R-:W-:Y:S02]  /*120b0*/  IMAD.MOV.U32 R11, RZ, RZ, 0x181f ;  /* 0x0000181fff0b7424 */ /* 0x000fe400078e00ff */
[----:B------:R-:W-:-:S07]  /*120c0*/  IMAD.MOV.U32 R15, RZ, RZ, -0x1 ;  /* 0xffffffffff0f7424 */ /* 0x000fce00078e00ff */
[----:B012---:R-:W-:Y:S05]  /*120d0*/  WARPSYNC.COLLECTIVE R15, `(.L_x_13801) ;  /* 0x000000000f087348 */ /* 0x007fea0003c00000 */
[----:B------:R3:W4:Y:S02]  /*120e0*/  SHFL.IDX P6, R14, R13, R12, R11 ;  /* 0x0000000c0d0e7389 */ /* 0x00072400000c000b */
[----:B01234-:R-:W-:Y:S01]  /*120f0*/  ENDCOLLECTIVE ;  /* 0x000000000000791b */ /* 0x01ffe20003800000 */
.L_x_13801:
[----:B------:R-:W-:Y:S05]  /*12100*/  BSYNC B1 ;  /* 0x0000000000017941 */ /* 0x000fea0003800000 */
.L_x_13800:
        /* <DEDUP_REMOVED lines=9> */
.L_x_13802:
[----:B------:R-:W-:Y:S02]  /*121a0*/  IMAD.MOV.U32 R13, RZ, RZ, R23 ;  /* 0x000000ffff0d7224 */ /* 0x000fe400078e0017 */
[----:B------:R-:W-:Y:S01]  /*121b0*/  IMAD.MOV.U32 R12, RZ, RZ, 0x1 ;  /* 0x00000001ff0c7424 */ /* 0x000fe200078e00ff */
[----:B------:R-:W-:-:S13]  /*121c0*/  IADD3 R2, P0, R14, R0, RZ ;  /* 0x000000000e027210 */ /* 0x000fda0007f1e0ff */
[----:B------:R-:W-:Y:S05]  /*121d0*/  WARPSYNC.COLLECTIVE R15, `(.L_x_13803) ;  /* 0x000000000f087348 */ /* 0x000fea0003c00000 */
[----:B------:R0:W1:Y:S02]  /*121e0*/  SHFL.IDX P6, R14, R13, R12, R11 ;  /* 0x0000000c0d0e7389 */ /* 0x00006400000c000b */
[----:B01----:R-:W-:Y:S01]  /*121f0*/  ENDCOLLECTIVE ;  /* 0x000000000000791b */ /* 0x003fe20003800000 */
.L_x_13803:
        /* <DEDUP_REMOVED lines=13> */
.L_x_13804:
[----:B------:R-:W-:Y:S01]  /*122d0*/  IMAD.MOV.U32 R13, RZ, RZ, R23 ;  /* 0x000000ffff0d7224 */ /* 0x000fe200078e0017 */
[----:B------:R-:W-:Y:S02]  /*122e0*/  MOV R12, 0x2 ;  /* 0x00000002000c7802 */ /* 0x000fe40000000f00 */
[----:B------:R-:W-:-:S13]  /*122f0*/  IADD3 R2, P0, R14, R0, RZ ;  /* 0x000000000e027210 */ /* 0x000fda0007f1e0ff */
[----:B------:R-:W-:Y:S05]  /*12300*/  WARPSYNC.COLLECTIVE R15, `(.L_x_13805) ;  /* 0x000000000f087348 */ /* 0x000fea0003c00000 */
[----:B------:R0:W1:Y:S02]  /*12310*/  SHFL.IDX P6, R14, R13, R12, R11 ;  /* 0x0000000c0d0e7389 */ /* 0x00006400000c000b */
[----:B01----:R-:W-:Y:S01]  /*12320*/  ENDCOLLECTIVE ;  /* 0x000000000000791b */ /* 0x003fe20003800000 */
.L_x_13805:
        /* <DEDUP_REMOVED lines=13> */
.L_x_13806:
[----:B------:R-:W-:Y:S01]  /*12400*/  MOV R13, R23 ;  /* 0x00000017000d7202 */ /* 0x000fe20000000f00 */
[----:B------:R-:W-:Y:S01]  /*12410*/  IMAD.MOV.U32 R12, RZ, RZ, 0x3 ;  /* 0x00000003ff0c7424 */ /* 0x000fe200078e00ff */
[----:B------:R-:W-:-:S13]  /*12420*/  IADD3 R2, P0, R14, R0, RZ ;  /* 0x000000000e027210 */ /* 0x000fda0007f1e0ff */
[----:B------:R-:W-:Y:S05]  /*12430*/  WARPSYNC.COLLECTIVE R15, `(.L_x_13807) ;  /* 0x000000000f087348 */ /* 0x000fea0003c00000 */
[----:B------:R0:W1:Y:S02]  /*12440*/  SHFL.IDX P6, R14, R13, R12, R11 ;  /* 0x0000000c0d0e7389 */ /* 0x00006400000c000b */
[----:B01----:R-:W-:Y:S01]  /*12450*/  ENDCOLLECTIVE ;  /* 0x000000000000791b */ /* 0x003fe20003800000 */
.L_x_13807:
        /* <DEDUP_REMOVED lines=13> */
.L_x_13808:
[----:B------:R-:W-:Y:S02]  /*12530*/  IMAD.MOV.U32 R13, RZ, RZ, R23 ;  /* 0x000000ffff0d7224 */ /* 0x000fe400078e0017 */
[----:B------:R-:W-:Y:S01]  /*12540*/  IMAD.MOV.U32 R12, RZ, RZ, 0x4 ;  /* 0x00000004ff0c7424 */ /* 0x000fe200078e00ff */
[----:B------:R-:W-:-:S13]  /*12550*/  IADD3 R2, P0, R14, R0, RZ ;  /* 0x000000000e027210 */ /* 0x000fda0007f1e0ff */
[----:B------:R-:W-:Y:S05]  /*12560*/  WARPSYNC.COLLECTIVE R15, `(.L_x_13809) ;  /* 0x000000000f087348 */ /* 0x000fea0003c00000 */
[----:B------:R0:W1:Y:S02]  /*12570*/  SHFL.IDX P6, R14, R13, R12, R11 ;  /* 0x0000000c0d0e7389 */ /* 0x00006400000c000b */
[----:B01----:R-:W-:Y:S01]  /*12580*/  ENDCOLLECTIVE ;  /* 0x000000000000791b */ /* 0x003fe20003800000 */
.L_x_13809:
[----:B------:R-:W-:-:S05]  /*12590*/  IADD3.X R3, RZ, R5, RZ, P0, !PT ;  /* 0x00000005ff037210 */ /* 0x000fca00007fe4ff */
        /* <DEDUP_REMOVED lines=12> */
.L_x_13810:
[----:B------:R-:W-:Y:S02]  /*12660*/  IMAD.MOV.U32 R13, RZ, RZ, R23 ;  /* 0x000000ffff0d7224 */ /* 0x000fe400078e0017 */
[----:B------:R-:W-:Y:S01]  /*12670*/  IMAD.MOV.U32 R12, RZ, RZ, 0x5 ;  /* 0x00000005ff0c7424 */ /* 0x000fe200078e00ff */
[----:B------:R-:W-:-:S13]  /*12680*/  IADD3 R2, P0, R14, R0, RZ ;  /* 0x000000000e027210 */ /* 0x000fda0007f1e0ff */
[----:B------:R-:W-:Y:S05]  /*12690*/  WARPSYNC.COLLECTIVE R15, `(.L_x_13811) ;  /* 0x000000000f087348 */ /* 0x000fea0003c00000 */
[----:B------:R0:W1:Y:S02]  /*126a0*/  SHFL.IDX P6, R14, R13, R12, R11 ;  /* 0x0000000c0d0e7389 */ /* 0x00006400000c000b */
[----:B01----:R-:W-:Y:S01]  /*126b0*/  ENDCOLLECTIVE ;  /* 0x000000000000791b */ /* 0x003fe20003800000 */
.L_x_13811:
        /* <DEDUP_REMOVED lines=13> */
.L_x_13812:
[----:B------:R-:W-:Y:S05]  /*12790*/  BRA `(.L_x_13813) ;  /* 0xffffffcc00387947 */ /* 0x000fea000383ffff */
.L_x_13718:
        /* <DEDUP_REMOVED lines=8> */
.L_x_13815:
[----:B------:R-:W-:Y:S05]  /*12820*/  BSYNC B0 ;  /* 0x0000000000007941 */ /* 0x000fea0003800000 */
.L_x_13814:
[----:B------:R-:W-:Y:S05]  /*12830*/  BRA `(.L_x_13816) ;  /* 0xffffffd0000c7947 */ /* 0x000fea000383ffff */
.L_x_13721:
[----:B---3--:R3:W4:Y:S02]  /*12840*/  SYNCS.PHASECHK.TRANS64.TRYWAIT P0, [R5+URZ+0x22820], R0 ;  /* 0x02282000050075a7 */ /* 0x008724000800017f */
[----:B----4-:R-:W-:Y:S05]  /*12850*/  @!P0 NANOSLEEP.SYNCS 0x989680 ;  /* 0x009896800000895d */ /* 0x010fea0003900000 */
[----:B------:R-:W4:Y:S02]  /*12860*/  @!P0 SYNCS.PHASECHK.TRANS64 P0, [R5+URZ+0x22820], R0 ;  /* 0x02282000050085a7 */ /* 0x000f24000800007f */
[----:B----4-:R-:W-:Y:S05]  /*12870*/  @!P0 BRA `(.L_x_13721) ;  /* 0xfffffffc00f08947 */ /* 0x010fea000383ffff */
[----:B------:R-:W-:Y:S05]  /*12880*/  BRA `(.L_x_13817) ;  /* 0xffffffd000547947 */ /* 0x000fea000383ffff */
.L_x_13722:
        /* <DEDUP_REMOVED lines=11> */
.L_x_13819:
[----:B------:R-:W-:Y:S05]  /*12940*/  BSYNC B0 ;  /* 0x0000000000007941 */ /* 0x000fea0003800000 */
.L_x_13818:
[----:B------:R-:W-:Y:S05]  /*12950*/  BRA `(.L_x_13820) ;  /* 0xffffffd0003c7947 */ /* 0x000fea000383ffff */
.L_x_13725:
[----:B------:R-:W-:Y:S01]  /*12960*/  BSSY B1, `(.L_x_13821) ;  /* 0x0000006000017945 */ /* 0x000fe20003800000 */
[----:B------:R-:W-:-:S07]  /*12970*/  IMAD.MOV.U32 R15, RZ, RZ, -0x1 ;  /* 0xffffffffff0f7424 */ /* 0x000fce00078e00ff */
[----:B0123-5:R-:W-:Y:S05]  /*12980*/  WARPSYNC.COLLECTIVE R15, `(.L_x_13822) ;  /* 0x000000000f0c7348 */ /* 0x02ffea0003c00000 */
[----:B------:R-:W-:Y:S02]  /*12990*/  ELECT P6, UR62, PT ;  /* 0x00000000003e782f */ /* 0x000fe400038c0000 */
[----:B------:R-:W-:Y:S01]  /*129a0*/  MOV R14, UR62 ;  /* 0x0000003e000e7c02 */ /* 0x000fe20008000f00 */
[----:B0123-5:R-:W-:Y:S10]  /*129b0*/  ENDCOLLECTIVE ;  /* 0x000000000000791b */ /* 0x02fff40003800000 */
.L_x_13822:
[----:B------:R-:W-:Y:S05]  /*129c0*/  BSYNC B1 ;  /* 0x0000000000017941 */ /* 0x000fea0003800000 */
.L_x_13821:
[----:B------:R-:W-:Y:S05]  /*129d0*/  BRA `(.L_x_13823) ;  /* 0xffffffd000347947 */ /* 0x000fea000383ffff */
.L_x_13727:
[----:B---3--:R3:W4:Y:S02]  /*129e0*/  SYNCS.PHASECHK.TRANS64.TRYWAIT P1, [R3+URZ+0x22840], R2 ;  /* 0x02284002030075a7 */ /* 0x008724000802017f */
[----:B----4-:R-:W-:Y:S05]  /*129f0*/  @!P1 NANOSLEEP.SYNCS 0x989680 ;  /* 0x009896800000995d */ /* 0x010fea0003900000 */
[----:B------:R-:W4:Y:S02]  /*12a00*/  @!P1 SYNCS.PHASECHK.TRANS64 P1, [R3+URZ+0x22840], R2 ;  /* 0x02284002030095a7 */ /* 0x000f24000802007f */
[----:B----4-:R-:W-:Y:S05]  /*12a10*/  @!P1 BRA `(.L_x_13727) ;  /* 0xfffffffc00f09947 */ /* 0x010fea000383ffff */
[----:B------:R-:W-:Y:S05]  /*12a20*/  BRA `(.L_x_13824) ;  /* 0xffffffd000547947 */ /* 0x000fea000383ffff */
.L_x_13729:
[----:B----4-:R4:W0:Y:S02]  /*12a30*/  SYNCS.PHASECHK.TRANS64.TRYWAIT P1, [R5+URZ+0x22840], R0 ;  /* 0x02284000050075a7 */ /* 0x010824000802017f */
[----:B0-----:R-:W-:Y:S05]  /*12a40*/  @!P1 NANOSLEEP.SYNCS 0x989680 ;  /* 0x009896800000995d */ /* 0x001fea0003900000 */
[----:B------:R-:W0:Y:S02]  /*12a50*/  @!P1 SYNCS.PHASECHK.TRANS64 P1, [R5+URZ+0x22840], R0 ;  /* 0x02284000050095a7 */ /* 0x000e24000802007f */
[----:B0-----:R-:W-:Y:S05]  /*12a60*/  @!P1 BRA `(.L_x_13729) ;  /* 0xfffffffc00f09947 */ /* 0x001fea000383ffff */
[----:B------:R-:W-:Y:S05]  /*12a70*/  BRA `(.L_x_13825) ;  /* 0xffffffd000607947 */ /* 0x000fea000383ffff */
.L_x_13731:
[----:B------:R0:W0:Y:S02]  /*12a80*/  SYNCS.PHASECHK.TRANS64.TRYWAIT P1, [R3+URZ+0x22860], R2 ;  /* 0x02286002030075a7 */ /* 0x000024000802017f */
[----:B0-----:R-:W-:Y:S05]  /*12a90*/  @!P1 NANOSLEEP.SYNCS 0x989680 ;  /* 0x009896800000995d */ /* 0x001fea0003900000 */
[----:B------:R-:W0:Y:S02]  /*12aa0*/  @!P1 SYNCS.PHASECHK.TRANS64 P1, [R3+URZ+0x22860], R2 ;  /* 0x02286002030095a7 */ /* 0x000e24000802007f */
[----:B0-----:R-:W-:Y:S05]  /*12ab0*/  @!P1 BRA `(.L_x_13731) ;  /* 0xfffffffc00f09947 */ /* 0x001fea000383ffff */
[----:B------:R-:W-:Y:S05]  /*12ac0*/  BRA `(.L_x_13826) ;  /* 0xffffffd0005c7947 */ /* 0x000fea000383ffff */
.L_x_13827:
        /* <DEDUP_REMOVED lines=11> */
.L_x_15680:


//--------------------- .text._ZN7cutlass13device_kernelIN5flash11enable_sm90INS1_16FlashAttnFwdSm90INS1_25CollectiveMainloopFwdSm90ILi2EN4cute5tupleIJNS5_1CILi1EEES8_S8_EEENS6_IJNS7_ILi128EEENS7_ILi96EEENS7_ILi64EEEEEELi256ENS_6half_tEfNS_4arch4Sm90ELb1ELb0ELb1ELb0ELb1ELb0ELb1ELb1ELb0ELb1ELb0ELb0EEENS1_21CollectiveEpilogueFwdINS6_IJSA_NS7_ILi256EEESB_EEES9_SE_SG_Li256ELb0ELb1ELb0ELb0EEENS1_30DynamicPersistentTileSchedulerILi256ELi128ELb0ELb1ELb1EEEEEEEEEvNT_6ParamsE --------------------------
	.section	.text._ZN7cutlass13device_kernelIN5flash11enable_sm90INS1_16FlashAttnFwdSm90INS1_25CollectiveMainloopFwdSm90ILi2EN4cute5tupleIJNS5_1CILi1EEES8_S8_EEENS6_IJNS7_ILi128EEENS7_ILi96EEENS7_ILi64EEEEEELi256ENS_6half_tEfNS_4arch4Sm90ELb1ELb0ELb1ELb0ELb1ELb0ELb1ELb1ELb0ELb1ELb0ELb0EEENS1_21CollectiveEpilogueFwdINS6_IJSA_NS7_ILi256EEESB_EEES9_SE_SG_Li256ELb0ELb1ELb0ELb0EEENS1_30DynamicPersistentTileSchedulerILi256ELi128ELb0ELb1ELb1EEEEEEEEEvNT_6ParamsE,"ax",@progbits
	.align	128
.text._ZN7cutlass13device_kernelIN5flash11enable_sm90INS1_16FlashAttnFwdSm90INS1_25CollectiveMainloopFwdSm90ILi2EN4cute5tupleIJNS5_1CILi1EEES8_S8_EEENS6_IJNS7_ILi128EEENS7_ILi96EEENS7_ILi64EEEEEELi256ENS_6half_tEfNS_4arch4Sm90ELb1ELb0ELb1ELb0ELb1ELb0ELb1ELb1ELb0ELb1ELb0ELb0EEENS1_21CollectiveEpilogueFwdINS6_IJSA_NS7_ILi256EEESB_EEES9_SE_SG_Li256ELb0ELb1ELb0ELb0EEENS1_30DynamicPersistentTileSchedulerILi256ELi128ELb0ELb1ELb1EEEEEEEEEvNT_6ParamsE:
        .type           _ZN7cutlass13device_kernelIN5flash11enable_sm90INS1_16FlashAttnFwdSm90INS1_25CollectiveMainloopFwdSm90ILi2EN4cute5tupleIJNS5_1CILi1EEES8_S8_EEENS6_IJNS7_ILi128EEENS7_ILi96EEENS7_ILi64EEEEEELi256ENS_6half_tEfNS_4arch4Sm90ELb1ELb0ELb1ELb0ELb1ELb0ELb1ELb1ELb0ELb1ELb0ELb0EEENS1_21CollectiveEpilogueFwdINS6_IJSA_NS7_ILi256EEESB_EEES9_SE_SG_Li256ELb0ELb1ELb0ELb0EEENS1_30DynamicPersistentTileSchedulerILi256ELi128ELb0ELb1ELb1EEEEEEEEEvNT_6ParamsE,@function
        .size           _ZN7cutlass13device_kernelIN5flash11enable_sm90INS1_16FlashAttnFwdSm90INS1_25CollectiveMainloopFwdSm90ILi2EN4cute5tupleIJNS5_1CILi1EEES8_S8_EEENS6_IJNS7_ILi128EEENS7_ILi96EEENS7_ILi64EEEEEELi256ENS_6half_tEfNS_4arch4Sm90ELb1ELb0ELb1ELb0ELb1ELb0ELb1ELb1ELb0ELb1ELb0ELb0EEENS1_21CollectiveEpilogueFwdINS6_IJSA_NS7_ILi256EEESB_EEES9_SE_SG_Li256ELb0ELb1ELb0ELb0EEENS1_30DynamicPersistentTileSchedulerILi256ELi128ELb0ELb1ELb1EEEEEEEEEvNT_6ParamsE,(.L_x_15681 - _ZN7cutlass13device_kernelIN5flash11enable_sm90INS1_16FlashAttnFwdSm90INS1_25CollectiveMainloopFwdSm90ILi2EN4cute5tupleIJNS5_1CILi1EEES8_S8_EEENS6_IJNS7_ILi128EEENS7_ILi96EEENS7_ILi64EEEEEELi256ENS_6half_tEfNS_4arch4Sm90ELb1ELb0ELb1ELb0ELb1ELb0ELb1ELb1ELb0ELb1ELb0ELb0EEENS1_21CollectiveEpilogueFwdINS6_IJSA_NS7_ILi256EEESB_EEES9_SE_SG_Li256ELb0ELb1ELb0ELb0EEENS1_30DynamicPersistentTileSchedulerILi256ELi128ELb0ELb1ELb1EEEEEEEEEvNT_6ParamsE)
        .other          _ZN7cutlass13device_kernelIN5flash11enable_sm90INS1_16FlashAttnFwdSm90INS1_25CollectiveMainloopFwdSm90ILi2EN4cute5tupleIJNS5_1CILi1EEES8_S8_EEENS6_IJNS7_ILi128EEENS7_ILi96EEENS7_ILi64EEEEEELi256ENS_6half_tEfNS_4arch4Sm90ELb1ELb0ELb1ELb0ELb1ELb0ELb1ELb1ELb0ELb1ELb0ELb0EEENS1_21CollectiveEpilogueFwdINS6_IJSA_NS7_ILi256EEESB_EEES9_SE_SG_Li256ELb0ELb1ELb0ELb0EEENS1_30DynamicPersistentTileSchedulerILi256ELi128ELb0ELb1ELb1EEEEEEEEEvNT_6ParamsE,@"STO_CUDA_ENTRY STV_DEFAULT"
_ZN7cutlass13device_kernelIN5flash11enable_sm90INS1_16FlashAttnFwdSm90INS1_25CollectiveMainloopFwdSm90ILi2EN4cute5tupleIJNS5_1CILi1EEES8_S8_EEENS6_IJNS7_ILi128EEENS7_ILi96EEENS7_ILi64EEEEEELi256ENS_6half_tEfNS_4arch4Sm90ELb1ELb0ELb1ELb0ELb1ELb0ELb1ELb1ELb0ELb1ELb0ELb0EEENS1_21CollectiveEpilogueFwdINS6_IJSA_NS7_ILi256EEESB_EEES9_SE_SG_Li256ELb0ELb1ELb0ELb0EEENS1_30DynamicPersistentTileSchedulerILi256ELi128ELb0ELb1ELb1EEEEEEEEEvNT_6ParamsE:
        /* <DEDUP_REMOVED lines=47> */
.L_x_13828:
        /* <DEDUP_REMOVED lines=22> */
.L_x_13829:
        /* <DEDUP_REMOVED lines=18> */
.L_x_13830:
        /* <DEDUP_REMOVED lines=22> */
.L_x_13831:
        /* <DEDUP_REMOVED lines=23> */
.L_x_13832:
        /* <DEDUP_REMOVED lines=10> */
.L_x_13834:
[----:B------:R-:W-:-:S08]  /*08e0*/  NOP ;  /* 0x0000000000007918 */ /* 0x000fd00000000000 */
[----:B------:R-:W1:Y:S02]  /*08f0*/  USETMAXREG.TRY_ALLOC.CTAPOOL UP0, 0xe8 ;  /* 0x000000e8000079c8 */ /* 0x000e640008000600 */
[----:B-1----:R-:W-:-:S13]  /*0900*/  PLOP3.LUT P0, PT, PT, PT, UP0, 0x80, 0x0 ;  /* 0x000000000000781c */ /* 0x002fda0003f0f008 */
[----:B------:R-:W-:Y:S05]  /*0910*/  @!P0 BRA `(.L_x_13834) ;  /* 0xfffffffc00f08947 */ /* 0x000fea000383ffff */
[----:B------:R-:W1:Y:S01]  /*0920*/  S2R R0, SR_TID.X ;  /* 0x0000000000007919 */ /* 0x000e620000002100 */
[----:B------:R-:W2:Y:S08]  /*0930*/  S2UR UR4, SR_CTAID.X ;  /* 0x00000000000479c3 */ /* 0x000eb00000002500 */
[----:B------:R-:W-:Y:S08]  /*0940*/  BAR.ARV 0x4, 0x180 ;  /* 0x0106000000007b1d */ /* 0x000ff00000002000 */
[----:B------:R-:W-:Y:S06]  /*0950*/  BAR.ARV 0x8, 0x180 ;  /* 0x0206000000007b1d */ /* 0x000fec0000002000 */
[----:B-1----:R-:W-:-:S04]  /*0960*/  SHF.R.U32.HI R0, RZ, 0x7, R0 ;  /* 0x00000007ff007819 */ /* 0x002fc80000011600 */
[----:B------:R-:W-:Y:S02]  /*0970*/  ISETP.NE.AND P0, PT, R0, 0x1, PT ;  /* 0x000000010000780c */ /* 0x000fe40003f05270 */
[----:B------:R-:W2:Y:S11]  /*0980*/  LDC R0, c[0x0][0xd38] ;  /* 0x00034e00ff007b82 */ /* 0x000eb60000000800 */
[----:B------:R-:W-:Y:S06]  /*0990*/  @!P0 BAR.ARV 0x9, 0x100 ;  /* 0x0244000000008b1d */ /* 0x000fec0000002000 */
[----:B--2---:R-:W-:-:S13]  /*09a0*/  ISETP.LE.AND P0, PT, R0, UR4, PT ;  /* 0x0000000400007c0c */ /* 0x004fda000bf03270 */
[----:B------:R-:W-:Y:S05]  /*09b0*/  @P0 EXIT ;  /* 0x000000000000094d */ /* 0x000fea0003800000 */
[----:B------:R-:W2:Y:S01]  /*09c0*/  LDL R3, [R1+0xc] ;  /* 0x00000c0001037983 */ /* 0x000ea20000100800 */
[----:B------:R-:W-:Y:S01]  /*09d0*/  IMAD.MOV.U32 R222, RZ, RZ, RZ ;  /* 0x000000ffffde7224 */ /* 0x000fe200078e00ff */
[----:B------:R-:W-:Y:S01]  /*09e0*/  UMOV UR39, URZ ;  /* 0x0000003f00277c82 */ /* 0x000fe20008000000 */
[----:B------:R-:W-:Y:S01]  /*09f0*/  UMOV UR38, URZ ;  /* 0x0000003f00267c82 */ /* 0x000fe20008000000 */
[----:B0-----:R-:W0:Y:S02]  /*0a00*/  S2R R2, SR_TID.X ;  /* 0x0000000000027919 */ /* 0x001e240000002100 */
[----:B0-----:R-:W-:-:S05]  /*0a10*/  VIADD R12, R2, 0xffffff80 ;  /* 0xffffff80020c7836 */ /* 0x001fca0000000000 */
[----:B------:R-:W-:-:S04]  /*0a20*/  SHF.R.S32.HI R0, RZ, 0x1f, R12 ;  /* 0x0000001fff007819 */ /* 0x000fc8000001140c */
[CC--:B------:R-:W-:Y:S02]  /*0a30*/  LEA.HI R4, R0.reuse, R12.reuse, RZ, 0x5 ;  /* 0x0000000c00047211 */ /* 0x0c0fe400078f28ff */
[----:B------:R-:W-:-:S03]  /*0a40*/  LEA.HI R2, R0, R12, RZ, 0x4 ;  /* 0x0000000c00027211 */ /* 0x000fc600078f20ff */
[----:B------:R-:W-:Y:S01]  /*0a50*/  IMAD.SHL.U32 R6, R4, 0x20, RZ ;  /* 0x0000002004067824 */ /* 0x000fe200078e00ff */
[----:B------:R-:W-:Y:S02]  /*0a60*/  LOP3.LUT R4, R2, 0x3fffff0, RZ, 0xc0, !PT ;  /* 0x03fffff002047812 */ /* 0x000fe400078ec0ff */
[----:B------:R-:W-:Y:S02]  /*0a70*/  SHF.R.S32.HI R5, RZ, 0x4, R2 ;  /* 0x00000004ff057819 */ /* 0x000fe40000011402 */
[----:B------:R-:W-:Y:S01]  /*0a80*/  LOP3.LUT R7, R6, 0xfffffc00, RZ, 0xc0, !PT ;  /* 0xfffffc0006077812 */ /* 0x000fe200078ec0ff */
[----:B------:R-:W-:Y:S01]  /*0a90*/  IMAD.IADD R4, R12, 0x1, -R4 ;  /* 0x000000010c047824 */ /* 0x000fe200078e0a04 */
[----:B------:R-:W-:Y:S02]  /*0aa0*/  LEA.HI R6, R0, R12, RZ, 0x2 ;  /* 0x0000000c00067211 */ /* 0x000fe400078f10ff */
[----:B------:R-:W-:Y:S02]  /*0ab0*/  LEA.HI R2, R2, R5, RZ, 0x1 ;  /* 0x0000000502027211 */ /* 0x000fe400078f08ff */
[----:B------:R-:W-:-:S02]  /*0ac0*/  LOP3.LUT R6, R6, 0xfffffffc, RZ, 0xc0, !PT ;  /* 0xfffffffc06067812 */ /* 0x000fc400078ec0ff */
[----:B------:R-:W-:Y:S02]  /*0ad0*/  LOP3.LUT R2, R2, 0x1ffffffe, RZ, 0xc0, !PT ;  /* 0x1ffffffe02027812 */ /* 0x000fe400078ec0ff */
[----:B------:R-:W-:Y:S01]  /*0ae0*/  LEA R7, R4, R7, 0x6 ;  /* 0x0000000704077211 */ /* 0x000fe200078e30ff */
[----:B------:R-:W-:Y:S02]  /*0af0*/  IMAD.IADD R6, R12, 0x1, -R6 ;  /* 0x000000010c067824 */ /* 0x000fe400078e0a06 */
[----:B------:R-:W-:-:S03]  /*0b00*/  IMAD.IADD R2, R5, 0x1, -R2 ;  /* 0x0000000105027824 */ /* 0x000fc600078e0a02 */
[----:B------:R-:W-:Y:S01]  /*0b10*/  LEA.HI R4, R6, R6, RZ, 0x1 ;  /* 0x0000000606047211 */ /* 0x000fe200078f08ff */
[----:B------:R-:W-:-:S03]  /*0b20*/  IMAD R226, R2, 0x8, R7 ;  /* 0x0000000802e27824 */ /* 0x000fc600078e0207 */
[----:B------:R-:W-:-:S05]  /*0b30*/  LOP3.LUT R5, R4, 0x1ffffffe, RZ, 0xc0, !PT ;  /* 0x1ffffffe04057812 */ /* 0x000fca00078ec0ff */
[----:B------:R-:W-:Y:S01]  /*0b40*/  IMAD.IADD R6, R6, 0x1, -R5 ;  /* 0x0000000106067824 */ /* 0x000fe200078e0a05 */
[----:B--2---:R-:W-:Y:S02]  /*0b50*/  R2UR UR5, R3 ;  /* 0x00000000030572ca */ /* 0x004fe400000e0000 */
[CC--:B------:R-:W-:Y:S02]  /*0b60*/  LEA.HI R3, R0.reuse, R12.reuse, RZ, 0x7 ;  /* 0x0000000c00037211 */ /* 0x0c0fe400078f38ff */
[----:B------:R-:W-:Y:S02]  /*0b70*/  LEA.HI R0, R0, R12, RZ, 0x3 ;  /* 0x0000000c00007211 */ /* 0x000fe400078f18ff */
[C---:B------:R-:W-:Y:S02]  /*0b80*/  LOP3.LUT R223, R3.reuse, 0xffffff80, RZ, 0xc0, !PT ;  /* 0xffffff8003df7812 */ /* 0x040fe400078ec0ff */
[----:B------:R-:W-:Y:S02]  /*0b90*/  SHF.R.S32.HI R224, RZ, 0x7, R3 ;  /* 0x00000007ffe07819 */ /* 0x000fe40000011403 */
[----:B------:R-:W-:Y:S01]  /*0ba0*/  LOP3.LUT R218, R0, 0xfffffff8, RZ, 0xc0, !PT ;  /* 0xfffffff800da7812 */ /* 0x000fe200078ec0ff */
[C---:B------:R-:W-:Y:S01]  /*0bb0*/  IMAD.IADD R223, R12.reuse, 0x1, -R223 ;  /* 0x000000010cdf7824 */ /* 0x040fe200078e0adf */
[----:B------:R-:W-:Y:S01]  /*0bc0*/  LEA.HI R3, R3, R224, RZ, 0x1 ;  /* 0x000000e003037211 */ /* 0x000fe200078f08ff */
[----:B------:R-:W-:Y:S01]  /*0bd0*/  ULOP3.LUT UR5, UR5, 0x1, URZ, 0xfc, !UPT ;  /* 0x0000000105057892 */ /* 0x000fe2000f8efc3f */
[----:B------:R-:W-:-:S02]  /*0be0*/  IADD3 R218, R12, -R218, RZ ;  /* 0x800000da0cda7210 */ /* 0x000fc40007ffe0ff */
[----:B------:R-:W-:Y:S02]  /*0bf0*/  SHF.R.S32.HI R8, RZ, 0x1f, R223 ;  /* 0x0000001fff087819 */ /* 0x000fe400000114df */
[----:B------:R-:W-:Y:S01]  /*0c00*/  LOP3.LUT R3, R3, 0x3fffffe, RZ, 0xc0, !PT ;  /* 0x03fffffe03037812 */ /* 0x000fe200078ec0ff */
[----:B------:R-:W-:Y:S01]  /*0c10*/  IMAD.SHL.U32 R200, R218, 0x8, RZ ;  /* 0x00000008dac87824 */ /* 0x000fe200078e00ff */
[CC--:B------:R-:W-:Y:S01]  /*0c20*/  LEA.HI R9, R8.reuse, R223.reuse, RZ, 0x2 ;  /* 0x000000df08097211 */ /* 0x0c0fe200078f10ff */
[----:B------:R-:W-:Y:S01]  /*0c30*/  IMAD.U32 R227, RZ, RZ, UR5 ;  /* 0x00000005ffe37e24 */ /* 0x000fe2000f8e00ff */
[----:B------:R-:W-:Y:S01]  /*0c40*/  LEA.HI R8, R8, R223, RZ, 0x5 ;  /* 0x000000df08087211 */ /* 0x000fe200078f28ff */
[----:B------:R-:W-:Y:S01]  /*0c50*/  IMAD.IADD R3, R224, 0x1, -R3 ;  /* 0x00000001e0037824 */ /* 0x000fe200078e0a03 */
[--C-:B------:R-:W-:Y:S01]  /*0c60*/  SHF.R.S32.HI R10, RZ, 0x2, R9.reuse ;  /* 0x00000002ff0a7819 */ /* 0x100fe20000011409 */
[C---:B------:R-:W-:Y:S01]  /*0c70*/  VIADD R216, R200.reuse, 0x40 ;  /* 0x00000040c8d87836 */ /* 0x040fe20000000000 */
[----:B------:R-:W-:Y:S01]  /*0c80*/  SHF.R.S32.HI R11, RZ, 0x1f, R9 ;  /* 0x0000001fff0b7819 */ /* 0x000fe20000011409 */
[----:B------:R-:W-:Y:S01]  /*0c90*/  VIADD R217, R200, 0xc0 ;  /* 0x000000c0c8d97836 */ /* 0x000fe20000000000 */
[----:B------:R-:W-:-:S02]  /*0ca0*/  SHF.R.S32.HI R8, RZ, 0x5, R8 ;  /* 0x00000005ff087819 */ /* 0x000fc40000011408 */
[----:B------:R-:W-:Y:S02]  /*0cb0*/  LEA.HI R11, R11, R10, RZ, 0x3 ;  /* 0x0000000a0b0b7211 */ /* 0x000fe400078f18ff */
[----:B------:R-:W-:Y:S02]  /*0cc0*/  LOP3.LUT R214, R9, 0x7ffffffc, RZ, 0xc0, !PT ;  /* 0x7ffffffc09d67812 */ /* 0x000fe400078ec0ff */
[----:B------:R-:W-:Y:S02]  /*0cd0*/  LOP3.LUT R11, R11, 0xfffffff8, RZ, 0xc0, !PT ;  /* 0xfffffff80b0b7812 */ /* 0x000fe400078ec0ff */
[----:B------:R-:W-:Y:S01]  /*0ce0*/  IADD3 R215, R200, 0x80, RZ ;  /* 0x00000080c8d77810 */ /* 0x000fe20007ffe0ff */
[----:B------:R-:W-:Y:S01]  /*0cf0*/  IMAD.IADD R214, R223, 0x1, -R214 ;  /* 0x00000001dfd67824 */ /* 0x000fe200078e0ad6 */
[----:B------:R-:W-:Y:S01]  /*0d00*/  SHF.R.S32.HI R221, RZ, 0x3, R0 ;  /* 0x00000003ffdd7819 */ /* 0x000fe20000011400 */
[----:B------:R-:W-:Y:S01]  /*0d10*/  IMAD.IADD R11, R10, 0x1, -R11 ;  /* 0x000000010a0b7824 */ /* 0x000fe200078e0a0b */
[----:B------:R-:W-:-:S02]  /*0d20*/  SHF.R.S32.HI R0, RZ, 0x1f, R200 ;  /* 0x0000001fff007819 */ /* 0x000fc400000114c8 */
[----:B------:R-:W-:Y:S01]  /*0d30*/  SHF.R.S32.HI R2, RZ, 0x1f, R216 ;  /* 0x0000001fff027819 */ /* 0x000fe200000114d8 */
[----:B------:R-:W-:Y:S01]  /*0d40*/  IMAD R8, R8, 0x10, R11 ;  /* 0x0000001008087824 */ /* 0x000fe200078e020b */
[----:B------:R-:W-:Y:S02]  /*0d50*/  SHF.R.S32.HI R0, RZ, 0x1f, R215 ;  /* 0x0000001fff007819 */ /* 0x000fe400000114d7 */
[----:B------:R-:W-:Y:S01]  /*0d60*/  SHF.R.S32.HI R229, RZ, 0x1f, R217 ;  /* 0x0000001fffe57819 */ /* 0x000fe200000114d9 */
[----:B------:R-:W-:-:S04]  /*0d70*/  IMAD R225, R3, 0x40, R8 ;  /* 0x0000004003e17824 */ /* 0x000fc800078e0208 */
[----:B------:R-:W-:-:S07]  /*0d80*/  IMAD R213, R6, 0x8, R225 ;  /* 0x0000000806d57824 */ /* 0x000fce00078e02e1 */
.L_x_13892:
        /* <DEDUP_REMOVED lines=21> */
.L_x_13835:
[----:B------:R-:W-:Y:S01]  /*0ee0*/  ULDC UR7, c[0x0][0xd54] ;  /* 0x0003550000077ab9 */ /* 0x000fe20000000800 */
[----:B------:R-:W-:Y:S01]  /*0ef0*/  UMOV UR6, UR9 ;  /* 0x0000000900067c82 */ /* 0x000fe20008000000 */
[----:B------:R-:W-:-:S11]  /*0f00*/  UISETP.NE.AND UP0, UPT, UR7, 0x1, UPT ;  /* 0x000000010700788c */ /* 0x000fd6000bf05270 */
[----:B------:R-:W-:Y:S02]  /*0f10*/  @UP0 ULDC.64 UR10, c[0x0][0xd58] ;  /* 0x00035600000a0ab9 */ /* 0x000fe40000000a00 */
[----:B------:R-:W-:-:S04]  /*0f20*/  UIMAD.WIDE.U32 UR4, UR9, UR10, URZ ;  /* 0x0000000a090472a5 */ /* 0x000fc8000f8e003f */
[----:B------:R-:W-:-:S04]  /*0f30*/  @UP0 USHF.R.U32.HI UR6, URZ, UR11, UR5 ;  /* 0x0000000b3f060299 */ /* 0x000fc80008011605 */
[----:B------:R-:W-:-:S12]  /*0f40*/  UIMAD UR4, UR6, UR7, URZ ;  /* 0x00000007060472a4 */ /* 0x000fd8000f8e023f */
.L_x_13836:
[----:B------:R-:W0:Y:S01]  /*0f50*/  LDC R228, c[0x0][0x448] ;  /* 0x00011200ffe47b82 */ /* 0x000e220000000800 */
[----:B------:R-:W-:Y:S01]  /*0f60*/  ULOP3.LUT UR5, URZ, UR6, URZ, 0x33, !UPT ;  /* 0x000000063f057292 */ /* 0x000fe2000f8e333f */
[----:B------:R-:W-:Y:S01]  /*0f70*/  CS2R R162, SRZ ;  /* 0x0000000000a27805 */ /* 0x000fe2000001ff00 */
[----:B------:R-:W-:Y:S01]  /*0f80*/  ULDC.64 UR10, c[0x0][0x418] ;  /* 0x00010600000a7ab9 */ /* 0x000fe20000000a00 */
[----:B------:R-:W-:Y:S01]  /*0f90*/  ULDC UR6, c[0x0][0xd3c] ;  /* 0x00034f0000067ab9 */ /* 0x000fe20000000800 */
[----:B------:R-:W-:Y:S01]  /*0fa0*/  UISETP.NE.U32.AND UP0, UPT, UR10, URZ, UPT ;  /* 0x0000003f0a00728c */ /* 0x000fe2000bf05070 */
[----:B------:R-:W-:Y:S01]  /*0fb0*/  CS2R R148, SRZ ;  /* 0x0000000000947805 */ /* 0x000fe2000001ff00 */
[----:B------:R-:W-:Y:S01]  /*0fc0*/  UIADD3 UR5, UR5, UR6, URZ ;  /* 0x0000000605057290 */ /* 0x000fe2000fffe03f */
[----:B------:R-:W-:Y:S01]  /*0fd0*/  CS2R R160, SRZ ;  /* 0x0000000000a07805 */ /* 0x000fe2000001ff00 */
[----:B------:R-:W-:Y:S01]  /*0fe0*/  UISETP.NE.AND.EX UP0, UPT, UR11, URZ, UPT, UP0 ;  /* 0x0000003f0b00728c */ /* 0x000fe2000bf05300 */
[----:B------:R-:W-:Y:S01]  /*0ff0*/  CS2R R144, SRZ ;  /* 0x0000000000907805 */ /* 0x000fe2000001ff00 */
[----:B------:R-:W-:Y:S01]  /*1000*/  USHF.L.U32 UR60, UR5, 0x7, URZ ;  /* 0x00000007053c7899 */ /* 0x000fe2000800063f */
[----:B------:R-:W-:Y:S01]  /*1010*/  CS2R R158, SRZ ;  /* 0x00000000009e7805 */ /* 0x000fe2000001ff00 */
[----:B------:R-:W-:Y:S01]  /*1020*/  ULDC UR6, c[0x0][0x424] ;  /* 0x0001090000067ab9 */ /* 0x000fe20000000800 */
[----:B------:R-:W-:Y:S01]  /*1030*/  ULDC UR5, c[0x0][0x288] ;  /* 0x0000a20000057ab9 */ /* 0x000fe20000000800 */
[----:B------:R-:W-:Y:S01]  /*1040*/  UIADD3 UR10, UR60, 0x7f, URZ ;  /* 0x0000007f3c0a7890 */ /* 0x000fe2000fffe03f */
[----:B------:R-:W-:Y:S01]  /*1050*/  CS2R R140, SRZ ;  /* 0x00000000008c7805 */ /* 0x000fe2000001ff00 */
[----:B------:R-:W-:Y:S01]  /*1060*/  UIADD3 UR5, -UR5, 0x60, URZ ;  /* 0x0000006005057890 */ /* 0x000fe2000fffe13f */
[----:B------:R-:W-:Y:S01]  /*1070*/  CS2R R128, SRZ ;  /* 0x0000000000807805 */ /* 0x000fe2000001ff00 */
[----:B------:R-:W-:Y:S01]  /*1080*/  USEL UR12, UR6, 0x1, UP0 ;  /* 0x00000001060c7887 */ /* 0x000fe20008000000 */
[----:B------:R-:W-:Y:S01]  /*1090*/  CS2R R136, SRZ ;  /* 0x0000000000887805 */ /* 0x000fe2000001ff00 */
[----:B------:R-:W-:Y:S01]  /*10a0*/  ULDC UR7, c[0x0][0x2f0] ;  /* 0x0000bc0000077ab9 */ /* 0x000fe20000000800 */
[----:B------:R-:W-:Y:S01]  /*10b0*/  IMAD.U32 R0, RZ, RZ, UR10 ;  /* 0x0000000aff007e24 */ /* 0x000fe2000f8e00ff */
[----:B------:R-:W-:Y:S01]  /*10c0*/  UIMAD UR5, UR12, UR7, UR5 ;  /* 0x000000070c0572a4 */ /* 0x000fe2000f8e0205 */
[----:B0-----:R-:W-:Y:S01]  /*10d0*/  ISETP.NE.AND P0, PT, R228, 0x1, PT ;  /* 0x00000001e400780c */ /* 0x001fe20003f05270 */
[----:B------:R-:W-:Y:S01]  /*10e0*/  UIADD3 UR4, UR9, -UR4, URZ ;  /* 0x8000000409047290 */ /* 0x000fe2000fffe03f */
[----:B------:R-:W-:Y:S01]  /*10f0*/  IMAD.U32 R212, RZ, RZ, UR12 ;  /* 0x0000000cffd47e24 */ /* 0x000fe2000f8e00ff */
[----:B------:R-:W-:Y:S01]  /*1100*/  UIMAD UR6, UR12, UR7, 0x5f ;  /* 0x0000005f0c0674a4 */ /* 0x000fe2000f8e0207 */
[----:B------:R-:W-:Y:S01]  /*1110*/  CS2R R92, SRZ ;  /* 0x00000000005c7805 */ /* 0x000fe2000001ff00 */
[----:B------:R-:W-:Y:S01]  /*1120*/  ULDC UR9, c[0x0][0xd48] ;  /* 0x0003520000097ab9 */ /* 0x000fe20000000800 */
[----:B------:R-:W-:Y:S01]  /*1130*/  CS2R R88, SRZ ;  /* 0x0000000000587805 */ /* 0x000fe2000001ff00 */
[----:B------:R-:W-:Y:S01]  /*1140*/  UISETP.NE.AND UP0, UPT, UR9, 0x1, UPT ;  /* 0x000000010900788c */ /* 0x000fe2000bf05270 */
[----:B------:R-:W-:Y:S01]  /*1150*/  CS2R R132, SRZ ;  /* 0x0000000000847805 */ /* 0x000fe2000001ff00 */
[----:B------:R-:W-:Y:S01]  /*1160*/  UIMAD.WIDE UR6, UR6, 0x2aaaaaab, URZ ;  /* 0x2aaaaaab060678a5 */ /* 0x000fe2000f8e023f */
[----:B------:R-:W-:-:S02]  /*1170*/  CS2R R84, SRZ ;  /* 0x0000000000547805 */ /* 0x000fc4000001ff00 */
[----:B------:R-:W-:Y:S02]  /*1180*/  CS2R R80, SRZ ;  /* 0x0000000000507805 */ /* 0x000fe4000001ff00 */
[----:B------:R-:W-:Y:S01]  /*1190*/  CS2R R194, SRZ ;  /* 0x0000000000c27805 */ /* 0x000fe2000001ff00 */
[----:B------:R-:W0:Y:S01]  /*11a0*/  @P0 LDC R2, c[0x0][0x44c] ;  /* 0x00011300ff020b82 */ /* 0x000e220000000800 */
[----:B------:R-:W-:Y:S01]  /*11b0*/  USHF.R.U32.HI UR6, URZ, 0x1f, UR7 ;  /* 0x0000001f3f067899 */ /* 0x000fe20008011607 */
[----:B------:R-:W-:Y:S02]  /*11c0*/  CS2R R76, SRZ ;  /* 0x00000000004c7805 */ /* 0x000fe4000001ff00 */
[----:B------:R-:W-:Y:S02]  /*11d0*/  CS2R R72, SRZ ;  /* 0x0000000000487805 */ /* 0x000fe4000001ff00 */
[----:B------:R-:W-:Y:S01]  /*11e0*/  CS2R R124, SRZ ;  /* 0x00000000007c7805 */ /* 0x000fe2000001ff00 */
[----:B------:R-:W-:Y:S01]  /*11f0*/  ULEA.HI.SX32 UR6, UR7, UR6, 0x1c ;  /* 0x0000000607067291 */ /* 0x000fe2000f8fe23f */
[----:B------:R-:W-:-:S02]  /*1200*/  CS2R R68, SRZ ;  /* 0x0000000000447805 */ /* 0x000fc4000001ff00 */
[----:B------:R-:W-:Y:S01]  /*1210*/  CS2R R64, SRZ ;  /* 0x0000000000407805 */ /* 0x000fe2000001ff00 */
[----:B------:R-:W1:Y:S01]  /*1220*/  @P0 LDC R3, c[0x0][0x450] ;  /* 0x00011400ff030b82 */ /* 0x000e620000000800 */
[----:B------:R-:W-:Y:S01]  /*1230*/  @UP0 ULDC UR7, c[0x0][0xd50] ;  /* 0x0003540000070ab9 */ /* 0x000fe20000000800 */
        /* <DEDUP_REMOVED lines=14> */
[----:B0-----:R-:W-:Y:S01]  /*1320*/  @P0 IMAD.HI.U32 R2, R2, UR10, RZ ;  /* 0x0000000a02020c27 */ /* 0x001fe2000f8e00ff */
[----:B------:R-:W-:Y:S02]  /*1330*/  CS2R R164, SRZ ;  /* 0x0000000000a47805 */ /* 0x000fe4000001ff00 */
[----:B------:R-:W-:Y:S02]  /*1340*/  CS2R R98, SRZ ;  /* 0x0000000000627805 */ /* 0x000fe4000001ff00 */
[----:B------:R-:W-:Y:S01]  /*1350*/  CS2R R186, SRZ ;  /* 0x0000000000ba7805 */ /* 0x000fe2000001ff00 */
[----:B------:R-:W-:Y:S01]  /*1360*/  IMAD.MOV.U32 R188, RZ, RZ, RZ ;  /* 0x000000ffffbc7224 */ /* 0x000fe200078e00ff */
[----:B------:R-:W-:-:S02]  /*1370*/  CS2R R94, SRZ ;  /* 0x00000000005e7805 */ /* 0x000fc4000001ff00 */
[----:B------:R-:W-:Y:S02]  /*1380*/  CS2R R90, SRZ ;  /* 0x00000000005a7805 */ /* 0x000fe4000001ff00 */
[----:B------:R-:W-:Y:S02]  /*1390*/  CS2R R184, SRZ ;  /* 0x0000000000b87805 */ /* 0x000fe4000001ff00 */
[----:B-1----:R-:W-:Y:S02]  /*13a0*/  @P0 SHF.R.U32.HI R0, RZ, R3, R2 ;  /* 0x00000003ff000219 */ /* 0x002fe40000011602 */
[----:B------:R-:W-:Y:S02]  /*13b0*/  CS2R R86, SRZ ;  /* 0x0000000000567805 */ /* 0x000fe4000001ff00 */
[----:B------:R-:W-:Y:S02]  /*13c0*/  PLOP3.LUT P0, PT, PT, PT, PT, 0x80, 0x0 ;  /* 0x000000000000781c */ /* 0x000fe40003f0f070 */
[----:B------:R-:W-:-:S02]  /*13d0*/  CS2R R82, SRZ ;  /* 0x0000000000527805 */ /* 0x000fc4000001ff00 */
[----:B------:R-:W-:Y:S01]  /*13e0*/  CS2R R182, SRZ ;  /* 0x0000000000b67805 */ /* 0x000fe2000001ff00 */
[----:B------:R-:W-:Y:S01]  /*13f0*/  VIADD R0, R0, UR5 ;  /* 0x0000000500007c36 */ /* 0x000fe20008000000 */
[----:B------:R-:W-:Y:S01]  /*1400*/  ULDC UR5, c[0x0][0xd54] ;  /* 0x0003550000057ab9 */ /* 0x000fe20000000800 */
[----:B------:R-:W-:Y:S01]  /*1410*/  CS2R R78, SRZ ;  /* 0x00000000004e7805 */ /* 0x000fe2000001ff00 */
[----:B------:R-:W-:Y:S01]  /*1420*/  UIMAD UR8, UR8, UR5, UR4 ;  /* 0x00000005080872a4 */ /* 0x000fe2000f8e0204 */
[----:B------:R-:W-:Y:S01]  /*1430*/  IMAD.HI R0, R0, 0x2aaaaaab, RZ ;  /* 0x2aaaaaab00007827 */ /* 0x000fe200078e02ff */
[----:B------:R-:W-:Y:S01]  /*1440*/  CS2R R74, SRZ ;  /* 0x00000000004a7805 */ /* 0x000fe2000001ff00 */
[----:B------:R-:W-:Y:S01]  /*1450*/  @UP0 ULDC UR4, c[0x0][0xd4c] ;  /* 0x0003530000040ab9 */ /* 0x000fe20000000800 */
[----:B------:R-:W-:Y:S01]  /*1460*/  CS2R R180, SRZ ;  /* 0x0000000000b47805 */ /* 0x000fe2000001ff00 */
[----:B------:R-:W-:Y:S01]  /*1470*/  UIMAD.WIDE.U32 UR4, UR8, UR4, URZ ;  /* 0x00000004080472a5 */ /* 0x000fe2000f8e003f */
[----:B------:R-:W-:Y:S01]  /*1480*/  SHF.R.U32.HI R3, RZ, 0x1f, R0 ;  /* 0x0000001fff037819 */ /* 0x000fe20000011600 */
[----:B------:R-:W-:Y:S01]  /*1490*/  UMOV UR10, UR8 ;  /* 0x00000008000a7c82 */ /* 0x000fe20008000000 */
[----:B------:R-:W-:Y:S01]  /*14a0*/  CS2R R70, SRZ ;  /* 0x0000000000467805 */ /* 0x000fe2000001ff00 */
[----:B------:R-:W-:Y:S01]  /*14b0*/  @UP0 USHF.R.U32.HI UR10, URZ, UR7, UR5 ;  /* 0x000000073f0a0299 */ /* 0x000fe20008011605 */
[----:B------:R-:W-:-:S02]  /*14c0*/  LEA.HI.SX32 R201, R0, R3, 0x1c ;  /* 0x0000000300c97211 */ /* 0x000fc400078fe2ff */
[----:B------:R-:W-:Y:S02]  /*14d0*/  CS2R R2, SRZ ;  /* 0x0000000000027805 */ /* 0x000fe4000001ff00 */
[----:B------:R-:W-:Y:S01]  /*14e0*/  MOV R0, RZ ;  /* 0x000000ff00007202 */ /* 0x000fe20000000f00 */
[----:B------:R-:W-:Y:S01]  /*14f0*/  UIADD3 UR4, -UR10, URZ, URZ ;  /* 0x0000003f0a047290 */ /* 0x000fe2000fffe13f */
[----:B------:R-:W-:Y:S01]  /*1500*/  VIMNMX R201, R201, UR6, PT ;  /* 0x00000006c9c97c48 */ /* 0x000fe2000bfe0100 */
[----:B------:R-:W-:Y:S01]  /*1510*/  IMAD.U32 R220, RZ, RZ, UR10 ;  /* 0x0000000affdc7e24 */ /* 0x000fe2000f8e00ff */
[----:B------:R-:W-:Y:S01]  /*1520*/  CS2R R66, SRZ ;  /* 0x0000000000427805 */ /* 0x000fe2000001ff00 */
[----:B------:R-:W-:Y:S01]  /*1530*/  UIMAD UR4, UR9, UR4, UR8 ;  /* 0x00000004090472a4 */ /* 0x000fe2000f8e0208 */
[----:B------:R-:W-:Y:S02]  /*1540*/  ISETP.GE.AND P1, PT, R201, 0x1, PT ;  /* 0x00000001c900780c */ /* 0x000fe40003f26270 */
[----:B------:R-:W-:-:S02]  /*1550*/  CS2R R178, SRZ ;  /* 0x0000000000b27805 */ /* 0x000fc4000001ff00 */
[----:B------:R-:W-:Y:S02]  /*1560*/  CS2R R62, SRZ ;  /* 0x00000000003e7805 */ /* 0x000fe4000001ff00 */
[----:B------:R-:W-:Y:S02]  /*1570*/  CS2R R58, SRZ ;  /* 0x00000000003a7805 */ /* 0x000fe4000001ff00 */
[----:B------:R-:W-:Y:S01]  /*1580*/  CS2R R176, SRZ ;  /* 0x0000000000b07805 */ /* 0x000fe2000001ff00 */
[----:B------:R-:W-:Y:S01]  /*1590*/  IMAD.U32 R219, RZ, RZ, UR4 ;  /* 0x00000004ffdb7e24 */ /* 0x000fe2000f8e00ff */
        /* <DEDUP_REMOVED lines=25> */
[----:B------:R-:W-:Y:S02]  /*1730*/  USHF.R.U32.HI UR4, URZ, 0x4, UR5 ;  /* 0x000000043f047899 */ /* 0x000fe40008011605 */
[----:B------:R-:W-:Y:S02]  /*1740*/  UIADD3 UR5, UR5, 0xa000, URZ ;  /* 0x0000a00005057890 */ /* 0x000fe4000fffe03f */
[----:B------:R-:W-:Y:S02]  /*1750*/  ULOP3.LUT UR4, UR4, 0x3fff, URZ, 0xc0, !UPT ;  /* 0x00003fff04047892 */ /* 0x000fe4000f8ec03f */
[----:B------:R-:W-:Y:S02]  /*1760*/  USHF.R.U32.HI UR5, URZ, 0x4, UR5 ;  /* 0x000000043f057899 */ /* 0x000fe40008011605 */
[----:B------:R-:W-:Y:S02]  /*1770*/  ULOP3.LUT UR42, UR4, 0x10000, URZ, 0xfc, !UPT ;  /* 0x00010000042a7892 */ /* 0x000fe4000f8efc3f */
[----:B------:R-:W-:-:S03]  /*1780*/  ULOP3.LUT UR41, UR5, 0x3fff, URZ, 0xc0, !UPT ;  /* 0x00003fff05297892 */ /* 0x000fc6000f8ec03f */
[----:B------:R-:W-:Y:S02]  /*1790*/  UMOV UR5, 0x40000040 ;  /* 0x4000004000057882 */ /* 0x000fe40000000000 */
[----:B------:R-:W-:Y:S01]  /*17a0*/  UMOV UR4, UR42 ;  /* 0x0000002a00047c82 */ /* 0x000fe20008000000 */
[----:B------:R-:W-:Y:S02]  /*17b0*/  IMAD.U32 R23, RZ, RZ, UR5 ;  /* 0x00000005ff177e24 */ /* 0x000fe4000f8e00ff */
[----:B------:R-:W-:Y:S01]  /*17c0*/  IMAD.U32 R22, RZ, RZ, UR4 ;  /* 0x00000004ff167e24 */ /* 0x000fe2000f8e00ff */
        /* <DEDUP_REMOVED lines=17> */
.L_x_13838:
[----:B------:R-:W-:Y:S01]  /*18e0*/  LEA.HI R0, R222, R222, RZ, 0x1 ;  /* 0x000000dede007211 */ /* 0x000fe200078f08ff */
[----:B------:R-:W0:Y:S03]  /*18f0*/  S2R R2, SR_TID.X ;  /* 0x0000000000027919 */ /* 0x000e260000002100 */
[----:B------:R-:W-:-:S05]  /*1900*/  LOP3.LUT R3, R0, 0xfffffffe, RZ, 0xc0, !PT ;  /* 0xfffffffe00037812 */ /* 0x000fca00078ec0ff */
[----:B------:R-:W-:-:S05]  /*1910*/  IMAD.IADD R0, R222, 0x1, -R3 ;  /* 0x00000001de007824 */ /* 0x000fca00078e0a03 */
[----:B------:R-:W-:-:S04]  /*1920*/  SHF.L.U32 R0, R0, 0x1f, RZ ;  /* 0x0000001f00007819 */ /* 0x000fc800000006ff */
[----:B------:R-:W1:Y:S01]  /*1930*/  SYNCS.PHASECHK.TRANS64.TRYWAIT P0, [UR40+0x32400], R0 ;  /* 0x03240000ff0075a7 */ /* 0x000e620008000168 */
[----:B0-----:R-:W-:-:S05]  /*1940*/  SHF.R.U32.HI R2, RZ, 0x7, R2 ;  /* 0x00000007ff027819 */ /* 0x001fca0000011602 */
[----:B------:R-:W-:Y:S01]  /*1950*/  VIADD R209, R2, 0x8 ;  /* 0x0000000802d17836 */ /* 0x000fe20000000000 */
[----:B-1----:R-:W-:Y:S06]  /*1960*/  @!P0 BRA `(.L_x_13839) ;  /* 0x0000010800188947 */ /* 0x002fec0003800000 */
.L_x_13960:
[----:B------:R-:W-:Y:S05]  /*1970*/  WARPSYNC.ALL ;  /* 0x0000000000007948 */ /* 0x000fea0003800000 */
[----:B------:R-:W-:Y:S01]  /*1980*/  R2UR UR4, R227 ;  /* 0x00000000e30472ca */ /* 0x000fe200000e0000 */
[----:B------:R1:W-:-:S12]  /*1990*/  BAR.SYNC.DEFER_BLOCKING R209, 0x100 ;  /* 0x000400d10000751d */ /* 0x0003d80000010000 */
[----:B------:R-:W-:-:S05]  /*19a0*/  IMAD.U32 R2, RZ, RZ, UR4 ;  /* 0x00000004ff027e24 */ /* 0x000fca000f8e00ff */
[----:B------:R-:W-:-:S13]  /*19b0*/  ISETP.NE.AND P0, PT, R2, 0x3, PT ;  /* 0x000000030200780c */ /* 0x000fda0003f05270 */
[----:B-1----:R-:W-:Y:S05]  /*19c0*/  @!P0 BRA `(.L_x_13840) ;  /* 0x0000000000048947 */ /* 0x002fea0003800000 */
[----:B------:R-:W-:Y:S01]  /*19d0*/  BPT.TRAP 0x1 ;  /* 0x000000040000795c */ /* 0x000fe20000300000 */
.L_x_13840:
[----:B------:R-:W-:Y:S01]  /*19e0*/  ULEA UR6, UR38, UR40, 0x3 ;  /* 0x0000002826067291 */ /* 0x000fe2000f8e183f */
[----:B------:R-:W-:-:S05]  /*19f0*/  IMAD.U32 R2, RZ, RZ, UR39 ;  /* 0x00000027ff027e24 */ /* 0x000fca000f8e00ff */
[----:B------:R-:W-:-:S04]  /*1a00*/  SHF.L.U32 R2, R2, 0x1f, RZ ;  /* 0x0000001f02027819 */ /* 0x000fc800000006ff */
[----:B------:R1:W2:Y:S01]  /*1a10*/  SYNCS.PHASECHK.TRANS64.TRYWAIT P1, [UR6+0x32430], R2 ;  /* 0x03243002ff0075a7 */ /* 0x0002a20008020146 */
[----:B------:R-:W-:Y:S05]  /*1a20*/  @!P0 BRA `(.L_x_13841) ;  /* 0x0000000000048947 */ /* 0x000fea0003800000 */
[----:B------:R-:W-:Y:S01]  /*1a30*/  BPT.TRAP 0x1 ;  /* 0x000000040000795c */ /* 0x000fe20000300000 */
.L_x_13841:
[----:B--2---:R-:W-:Y:S05]  /*1a40*/  @P1 BRA `(.L_x_13842) ;  /* 0x0000000000081947 */ /* 0x004fea0003800000 */
[----:B------:R-:W2:Y:S02]  /*1a50*/  SYNCS.PHASECHK.TRANS64.TRYWAIT P1, [UR6+0x32430], R2 ;  /* 0x03243002ff0075a7 */ /* 0x000ea40008020146 */
[----:B--2---:R-:W-:Y:S05]  /*1a60*/  @!P1 BRA `(.L_x_13843) ;  /* 0x0000010400f09947 */ /* 0x004fea0003800000 */
.L_x_13842:
[----:B------:R-:W-:Y:S01]  /*1a70*/  UIADD3 UR4, UR40, 0x1c400, URZ ;  /* 0x0001c40028047890 */ /* 0x000fe2000fffe03f */
[----:B------:R-:W-:Y:S01]  /*1a80*/  WARPGROUP.ARRIVE ;  /* 0x00000000000079c5 */ /* 0x000fe20000000000 */
[----:B------:R-:W-:Y:S01]  /*1a90*/  UMOV UR8, UR42 ;  /* 0x0000002a00087c82 */ /* 0x000fe20008000000 */
[----:B------:R-:W-:Y:S01]  /*1aa0*/  UMOV UR9, 0x40000040 ;  /* 0x4000004000097882 */ /* 0x000fe20000000000 */
[----:B------:R-:W-:Y:S01]  /*1ab0*/  USHF.R.U32.HI UR4, URZ, 0x4, UR4 ;  /* 0x000000043f047899 */ /* 0x000fe20008011604 */
[----:B------:R-:W-:-:S03]  /*1ac0*/  UMOV UR11, 0x40000040 ;  /* 0x40000040000b7882 */ /* 0x000fc60000000000 */
[----:B------:R-:W-:-:S04]  /*1ad0*/  ULOP3.LUT UR4, UR4, 0x3fff, URZ, 0xc0, !UPT ;  /* 0x00003fff04047892 */ /* 0x000fc8000f8ec03f */
[----:B------:R-:W-:-:S04]  /*1ae0*/  ULOP3.LUT UR5, UR4, 0x10000, URZ, 0xfc, !UPT ;  /* 0x0001000004057892 */ /* 0x000fc8000f8efc3f */
[----:B------:R-:W-:Y:S02]  /*1af0*/  UIMAD UR4, UR38, 0x300, UR5 ;  /* 0x00000300260478a4 */ /* 0x000fe4000f8e0205 */
[----:B------:R-:W-:Y:S01]  /*1b00*/  IMAD.U32 R20, RZ, RZ, UR5 ;  /* 0x00000005ff147e24 */ /* 0x000fe2000f8e00ff */
[----:B------:R-:W-:Y:S02]  /*1b10*/  UIADD3 UR5, UR42, 0x2, URZ ;  /* 0x000000022a057890 */ /* 0x000fe4000fffe03f */
[----:B------:R-:W-:Y:S02]  /*1b20*/  UIADD3 UR7, UR4, 0x2, URZ ;  /* 0x0000000204077890 */ /* 0x000fe4000fffe03f */
[----:B------:R-:W-:Y:S02]  /*1b30*/  UMOV UR10, UR4 ;  /* 0x00000004000a7c82 */ /* 0x000fe40008000000 */
[----:B------:R-:W-:Y:S01]  /*1b40*/  HGMMA.64x96x16.F32 R24, gdesc[UR8], RZ, !UPT, gsb0 ;  /* 0x01600000081879f0 */ /* 0x000fe2000c0008ff */
        /* <DEDUP_REMOVED lines=17> */
[----:B------:R-:W-:Y:S02]  /*1c60*/  IMAD.U32 R16, RZ, RZ, UR8 ;  /* 0x00000008ff107e24 */ /* 0x000fe4000f8e00ff */
        /* <DEDUP_REMOVED lines=16> */
.L_x_13961:
[----:B------:R-:W-:Y:S05]  /*1d70*/  @!P0 BRA `(.L_x_13845) ;  /* 0x0000000000048947 */ /* 0x000fea0003800000 */
[----:B------:R-:W-:Y:S01]  /*1d80*/  BPT.TRAP 0x1 ;  /* 0x000000040000795c */ /* 0x000fe20000300000 */
.L_x_13845:
[----:B------:R2:W3:Y:S01]  /*1d90*/  SYNCS.PHASECHK.TRANS64.TRYWAIT P1, [UR6+0x32450], R2 ;  /* 0x03245002ff0075a7 */ /* 0x0004e20008020146 */
[----:B------:R-:W-:Y:S05]  /*1da0*/  @!P0 BRA `(.L_x_13846) ;  /* 0x0000000000048947 */ /* 0x000fea0003800000 */
[----:B------:R-:W-:Y:S01]  /*1db0*/  BPT.TRAP 0x1 ;  /* 0x000000040000795c */ /* 0x000fe20000300000 */
.L_x_13846:
[----:B---3--:R-:W-:Y:S05]  /*1dc0*/  @P1 BRA `(.L_x_13847) ;  /* 0x0000000000081947 */ /* 0x008fea0003800000 */
[----:B------:R-:W3:Y:S02]  /*1dd0*/  SYNCS.PHASECHK.TRANS64.TRYWAIT P1, [UR6+0x32450], R2 ;  /* 0x03245002ff0075a7 */ /* 0x000ee40008020146 */
[----:B---3--:R-:W-:Y:S05]  /*1de0*/  @!P1 BRA `(.L_x_13848) ;  /* 0x0000010400409947 */ /* 0x008fea0003800000 */
.L_x_13847:
[----:B------:R-:W-:Y:S01]  /*1df0*/  UIADD3 UR40, UR40, 0x400, URZ ;  /* 0x0000040028287890 */ /* 0x000fe2000fffe03f */
[----:B------:R-:W-:Y:S01]  /*1e00*/  WARPGROUP.ARRIVE ;  /* 0x00000000000079c5 */ /* 0x000fe20000000000 */
[----:B------:R-:W-:-:S05]  /*1e10*/  ULOP3.LUT UR4, UR41, 0x10000, URZ, 0xfc, !UPT ;  /* 0x0001000029047892 */ /* 0x000fca000f8efc3f */
[----:B0-----:R-:W0:Y:S01]  /*1e20*/  S2R R0, SR_TID.X ;  /* 0x0000000000007919 */ /* 0x001e220000002100 */
[----:B------:R-:W-:Y:S01]  /*1e30*/  USHF.R.U32.HI UR7, URZ, 0x4, UR40 ;  /* 0x000000043f077899 */ /* 0x000fe20008011628 */
[----:B------:R-:W-:Y:S01]  /*1e40*/  UMOV UR9, 0x40000040 ;  /* 0x4000004000097882 */ /* 0x000fe20000000000 */
[----:B------:R-:W-:Y:S02]  /*1e50*/  UMOV UR11, 0x40000040 ;  /* 0x40000040000b7882 */ /* 0x000fe40000000000 */
[----:B------:R-:W-:Y:S01]  /*1e60*/  ULOP3.LUT UR7, UR7, 0x3fff, URZ, 0xc0, !UPT ;  /* 0x00003fff07077892 */ /* 0x000fe2000f8ec03f */
[----:B------:R-:W-:Y:S01]  /*1e70*/  IMAD.U32 R13, RZ, RZ, UR9 ;  /* 0x00000009ff0d7e24 */ /* 0x000fe2000f8e00ff */
[----:B------:R-:W-:Y:S01]  /*1e80*/  UMOV UR8, UR4 ;  /* 0x0000000400087c82 */ /* 0x000fe20008000000 */
[----:B------:R-:W-:Y:S01]  /*1e90*/  UMOV UR13, 0x40000040 ;  /* 0x40000040000d7882 */ /* 0x000fe20000000000 */
[----:B------:R-:W-:Y:S01]  /*1ea0*/  ULOP3.LUT UR61, UR7, 0x10000, URZ, 0xfc, !UPT ;  /* 0x00010000073d7892 */ /* 0x000fe2000f8efc3f */
[----:B------:R-:W-:Y:S01]  /*1eb0*/  IMAD.U32 R12, RZ, RZ, UR8 ;  /* 0x00000008ff0c7e24 */ /* 0x000fe2000f8e00ff */
[----:B------:R-:W-:Y:S01]  /*1ec0*/  UMOV UR15, 0x40000040 ;  /* 0x40000040000f7882 */ /* 0x000fe20000000000 */
[----:B------:R-:W-:Y:S01]  /*1ed0*/  IMAD.U32 R11, RZ, RZ, UR13 ;  /* 0x0000000dff0b7e24 */ /* 0x000fe2000f8e00ff */
[----:B------:R-:W-:-:S02]  /*1ee0*/  UIMAD UR5, UR38, 0xc00, UR61 ;  /* 0x00000c00260578a4 */ /* 0x000fc4000f8e023d */
[----:B------:R-:W-:Y:S02]  /*1ef0*/  UIADD3 UR52, UR4, 0x402, URZ ;  /* 0x0000040204347890 */ /* 0x000fe4000fffe03f */
[----:B------:R-:W-:Y:S01]  /*1f00*/  UIADD3 UR54, UR5, 0x302, URZ ;  /* 0x0000030205367890 */ /* 0x000fe2000fffe03f */
[----:B------:R-:W-:Y:S02]  /*1f10*/  UMOV UR53, 0x40000040 ;  /* 0x4000004000357882 */ /* 0x000fe40000000000 */
[----:B------:R-:W-:Y:S01]  /*1f20*/  UMOV UR10, UR5 ;  /* 0x00000005000a7c82 */ /* 0x000fe20008000000 */
[----:B------:R-:W-:Y:S01]  /*1f30*/  UMOV UR55, 0x40000040 ;  /* 0x4000004000377882 */ /* 0x000fe20000000000 */
[----:B------:R-:W-:Y:S01]  /*1f40*/  HGMMA.64x96x16.F32 R24, gdesc[UR8], R24, gsb0 ;  /* 0x01600000081879f0 */ /* 0x000fe20008000818 */
[----:B------:R-:W-:Y:S02]  /*1f50*/  UIADD3 UR8, UR4, 0x2, URZ ;  /* 0x0000000204087890 */ /* 0x000fe4000fffe03f */
[----:B------:R-:W-:-:S02]  /*1f60*/  UIADD3 UR9, UR5, 0x2, URZ ;  /* 0x0000000205097890 */ /* 0x000fc4000fffe03f */
[----:B------:R-:W-:Y:S01]  /*1f70*/  UIADD3 UR10, UR5, 0x304, URZ ;  /* 0x00000304050a7890 */ /* 0x000fe2000fffe03f */
[----:B------:R-:W-:Y:S02]  /*1f80*/  UMOV UR11, 0x40000040 ;  /* 0x40000040000b7882 */ /* 0x000fe40000000000 */
[----:B------:R-:W-:Y:S01]  /*1f90*/  UMOV UR12, UR8 ;  /* 0x00000008000c7c82 */ /* 0x000fe20008000000 */
[----:B------:R-:W-:Y:S01]  /*1fa0*/  UIADD3 UR8, UR4, 0x4, URZ ;  /* 0x0000000404087890 */ /* 0x000fe2000fffe03f */
[----:B------:R-:W-:Y:S01]  /*1fb0*/  MOV R10, UR12 ;  /* 0x0000000c000a7c02 */ /* 0x000fe20008000f00 */
[----:B------:R-:W-:Y:S01]  /*1fc0*/  UMOV UR14, UR9 ;  /* 0x00000009000e7c82 */ /* 0x000fe20008000000 */
[----:B------:R-:W-:Y:S01]  /*1fd0*/  UIADD3 UR9, UR5, 0x4, URZ ;  /* 0x0000000405097890 */ /* 0x000fe2000fffe03f */
[----:B0-----:R-:W-:Y:S01]  /*1fe0*/  SHF.R.U32.HI R0, RZ, 0x7, R0 ;  /* 0x00000007ff007819 */ /* 0x001fe20000011600 */
        /* <DEDUP_REMOVED lines=63> */
[----:B-12---:R-:W-:Y:S01]  /*23e0*/  IMAD.U32 R2, RZ, RZ, UR12 ;  /* 0x0000000cff027e24 */ /* 0x006fe2000f8e00ff */
[----:B------:R-:W-:Y:S01]  /*23f0*/  UMOV UR9, 0x40000040 ;  /* 0x4000004000097882 */ /* 0x000fe20000000000 */
[----:B------:R-:W-:Y:S01]  /*2400*/  MOV R3, UR13 ;  /* 0x0000000d00037c02 */ /* 0x000fe20008000f00 */
        /* <DEDUP_REMOVED lines=44> */
.L_x_13849:
[----:B------:R-:W-:Y:S01]  /*26d0*/  ISETP.NE.AND P6, PT, R228, 0x1, PT ;  /* 0x00000001e400780c */ /* 0x000fe20003fc5270 */
[----:B------:R-:W-:Y:S01]  /*26e0*/  ULDC UR4, c[0x0][0xad0] ;  /* 0x0002b40000047ab9 */ /* 0x000fe20000000800 */
[----:B------:R-:W-:Y:S02]  /*26f0*/  VIADD R4, R213, UR60 ;  /* 0x0000003cd5047c36 */ /* 0x000fe40008000000 */
[----:B------:R-:W-:Y:S01]  /*2700*/  FMUL.FTZ R24, R24, UR4 ;  /* 0x0000000418187c20 */ /* 0x000fe20008410000 */
[----:B------:R-:W1:Y:S01]  /*2710*/  LDC R208, c[0x0][0x2f0] ;  /* 0x0000bc00ffd07b82 */ /* 0x000e620000000800 */
[----:B------:R-:W-:Y:S01]  /*2720*/  R2UR UR5, R212 ;  /* 0x00000000d40572ca */ /* 0x000fe200000e0000 */
[----:B------:R-:W-:Y:S01]  /*2730*/  FMUL.FTZ R25, R25, UR4 ;  /* 0x0000000419197c20 */ /* 0x000fe20008410000 */
[----:B------:R2:W3:Y:S01]  /*2740*/  MUFU.TANH R72, R24 ;  /* 0x0000001800487308 */ /* 0x0004e20000002400 */
[----:B------:R-:W-:Y:S01]  /*2750*/  FMUL.FTZ R32, R32, UR4 ;  /* 0x0000000420207c20 */ /* 0x000fe20008410000 */
[----:B------:R-:W-:Y:S01]  /*2760*/  FMUL.FTZ R33, R33, UR4 ;  /* 0x0000000421217c20 */ /* 0x000fe20008410000 */
[----:B------:R-:W-:Y:S01]  /*2770*/  FMUL.FTZ R28, R28, UR4 ;  /* 0x000000041c1c7c20 */ /* 0x000fe20008410000 */
[----:B------:R-:W-:Y:S01]  /*2780*/  FMUL.FTZ R36, R36, UR4 ;  /* 0x0000000424247c20 */ /* 0x000fe20008410000 */
[----:B------:R-:W4:Y:S01]  /*2790*/  LDC R207, c[0x0][0x288] ;  /* 0x0000a200ffcf7b82 */ /* 0x000f220000000800 */
[----:B------:R-:W-:Y:S01]  /*27a0*/  FMUL.FTZ R41, R41, UR4 ;  /* 0x0000000429297c20 */ /* 0x000fe20008410000 */
[----:B------:R-:W-:Y:S01]  /*27b0*/  FMUL.FTZ R44, R44, UR4 ;  /* 0x000000042c2c7c20 */ /* 0x000fe20008410000 */
[----:B------:R5:W0:Y:S01]  /*27c0*/  MUFU.TANH R73, R25 ;  /* 0x0000001900497308 */ /* 0x000a220000002400 */
[----:B------:R-:W-:Y:S01]  /*27d0*/  FMUL.FTZ R37, R37, UR4 ;  /* 0x0000000425257c20 */ /* 0x000fe20008410000 */
[----:B------:R-:W-:Y:S01]  /*27e0*/  FMUL.FTZ R45, R45, UR4 ;  /* 0x000000042d2d7c20 */ /* 0x000fe20008410000 */
[----:B------:R-:W-:Y:S01]  /*27f0*/  FMUL.FTZ R52, R52, UR4 ;  /* 0x0000000434347c20 */ /* 0x000fe20008410000 */
[----:B------:R-:W-:Y:S01]  /*2800*/  FMUL.FTZ R53, R53, UR4 ;  /* 0x0000000435357c20 */ /* 0x000fe20008410000 */
[----:B------:R-:W3:Y:S01]  /*2810*/  @P6 LDC R5, c[0x0][0x44c] ;  /* 0x00011300ff056b82 */ /* 0x000ee20000000800 */
[----:B------:R-:W-:Y:S01]  /*2820*/  FMUL.FTZ R29, R29, UR4 ;  /* 0x000000041d1d7c20 */ /* 0x000fe20008410000 */
[----:B------:R-:W-:Y:S01]  /*2830*/  FMUL.FTZ R48, R48, UR4 ;  /* 0x0000000430307c20 */ /* 0x000fe20008410000 */
[----:B------:R-:W0:Y:S01]  /*2840*/  MUFU.TANH R32, R32 ;  /* 0x0000002000207308 */ /* 0x000e220000002400 */
[----:B------:R-:W-:Y:S01]  /*2850*/  FMUL.FTZ R56, R56, UR4 ;  /* 0x0000000438387c20 */ /* 0x000fe20008410000 */
[----:B------:R-:W-:Y:S01]  /*2860*/  FMUL.FTZ R61, R61, UR4 ;  /* 0x000000043d3d7c20 */ /* 0x000fe20008410000 */
[----:B------:R-:W-:Y:S01]  /*2870*/  FMUL.FTZ R64, R64, UR4 ;  /* 0x0000000440407c20 */ /* 0x000fe20008410000 */
[----:B------:R-:W-:Y:S01]  /*2880*/  FMUL.FTZ R57, R57, UR4 ;  /* 0x0000000439397c20 */ /* 0x000fe20008410000 */
[----:B--2---:R-:W2:Y:S01]  /*2890*/  @P6 LDC R24, c[0x0][0x450] ;  /* 0x00011400ff186b82 */ /* 0x004ea20000000800 */
        /* <DEDUP_REMOVED lines=15> */
[----:B---3--:R-:W-:-:S04]  /*2990*/  @P6 IMAD.HI.U32 R5, R4, R5, RZ ;  /* 0x0000000504056227 */ /* 0x008fc800078e00ff */
[----:B------:R-:W-:Y:S01]  /*29a0*/  FMUL.FTZ R42, R42, UR4 ;  /* 0x000000042a2a7c20 */ /* 0x000fe20008410000 */
[----:B------:R-:W-:Y:S01]  /*29b0*/  FMUL.FTZ R43, R43, UR4 ;  /* 0x000000042b2b7c20 */ /* 0x000fe20008410000 */
[----:B------:R-:W3:Y:S01]  /*29c0*/  MUFU.TANH R36, R36 ;  /* 0x0000002400247308 */ /* 0x000ee20000002400 */
[----:B------:R-:W-:Y:S01]  /*29d0*/  FMUL.FTZ R46, R46, UR4 ;  /* 0x000000042e2e7c20 */ /* 0x000fe20008410000 */
[----:B------:R-:W-:Y:S01]  /*29e0*/  FMUL.FTZ R47, R47, UR4 ;  /* 0x000000042f2f7c20 */ /* 0x000fe20008410000 */
[----:B------:R-:W-:Y:S01]  /*29f0*/  FMUL.FTZ R50, R50, UR4 ;  /* 0x0000000432327c20 */ /* 0x000fe20008410000 */
[----:B------:R-:W-:Y:S01]  /*2a00*/  FMUL.FTZ R51, R51, UR4 ;  /* 0x0000000433337c20 */ /* 0x000fe20008410000 */
[----:B--2---:R-:W-:Y:S01]  /*2a10*/  @P6 SHF.R.U32.HI R4, RZ, R24, R5 ;  /* 0x00000018ff046219 */ /* 0x004fe20000011605 */
[----:B------:R-:W-:Y:S02]  /*2a20*/  IMAD.MOV.U32 R24, RZ, RZ, -0x60 ;  /* 0xffffffa0ff187424 */ /* 0x000fe400078e00ff */
[----:B------:R-:W-:Y:S01]  /*2a30*/  FMUL.FTZ R54, R54, UR4 ;  /* 0x0000000436367c20 */ /* 0x000fe20008410000 */
[----:B------:R-:W2:Y:S01]  /*2a40*/  MUFU.TANH R41, R41 ;  /* 0x0000002900297308 */ /* 0x000ea20000002400 */
[----:B------:R-:W-:Y:S01]  /*2a50*/  FMUL.FTZ R55, R55, UR4 ;  /* 0x0000000437377c20 */ /* 0x000fe20008410000 */
[----:B------:R-:W0:Y:S01]  /*2a60*/  SHFL.IDX PT, R21, R4, RZ, 0x1c1f ;  /* 0x001c1fff04157589 */ /* 0x000e2200000e0000 */
[----:B------:R-:W-:-:S02]  /*2a70*/  IMAD R5, R201, R24, 0x60 ;  /* 0x00000060c9057424 */ /* 0x000fc400078e0218 */
[----:B------:R-:W-:Y:S01]  /*2a80*/  FMUL.FTZ R58, R58, UR4 ;  /* 0x000000043a3a7c20 */ /* 0x000fe20008410000 */
[----:B------:R-:W-:Y:S01]  /*2a90*/  FMUL.FTZ R59, R59, UR4 ;  /* 0x000000043b3b7c20 */ /* 0x000fe20008410000 */
[----:B-----5:R5:W3:Y:S01]  /*2aa0*/  SHFL.IDX PT, R25, R4, 0x1, 0x1c1f ;  /* 0x003c1f0004197f89 */ /* 0x020ae200000e0000 */
[----:B-1----:R-:W-:Y:S01]  /*2ab0*/  IMAD R5, R208, UR5, R5 ;  /* 0x00000005d0057c24 */ /* 0x002fe2000f8e0205 */
[----:B------:R-:W1:Y:S01]  /*2ac0*/  MUFU.TANH R44, R44 ;  /* 0x0000002c002c7308 */ /* 0x000e620000002400 */
[----:B------:R-:W-:Y:S01]  /*2ad0*/  FMUL.FTZ R62, R62, UR4 ;  /* 0x000000043e3e7c20 */ /* 0x000fe20008410000 */
[----:B------:R-:W-:Y:S01]  /*2ae0*/  FMUL.FTZ R69, R69, UR4 ;  /* 0x0000000445457c20 */ /* 0x000fe20008410000 */
[----:B------:R-:W-:Y:S02]  /*2af0*/  IMAD R24, R214, -0x2, R5 ;  /* 0xfffffffed6187824 */ /* 0x000fe400078e0205 */
[----:B------:R-:W-:Y:S01]  /*2b00*/  FMUL.FTZ R63, R63, UR4 ;  /* 0x000000043f3f7c20 */ /* 0x000fe20008410000 */
[----:B------:R-:W-:Y:S01]  /*2b10*/  FMUL.FTZ R66, R66, UR4 ;  /* 0x0000000442427c20 */ /* 0x000fe20008410000 */
[----:B------:R-:W-:Y:S01]  /*2b20*/  FMUL.FTZ R67, R67, UR4 ;  /* 0x0000000443437c20 */ /* 0x000fe20008410000 */
[----:B------:R-:W-:Y:S01]  /*2b30*/  FMUL.FTZ R70, R70, UR4 ;  /* 0x0000000446467c20 */ /* 0x000fe20008410000 */
[----:B----4-:R-:W-:Y:S01]  /*2b40*/  IADD3 R5, R24, 0x1, -R207 ;  /* 0x0000000118057810 */ /* 0x010fe20007ffe8cf */
[----:B------:R-:W-:Y:S01]  /*2b50*/  MUFU.TANH R37, R37 ;  /* 0x0000002500257308 */ /* 0x000fe20000002400 */
[----:B------:R-:W-:Y:S01]  /*2b60*/  FMUL.FTZ R71, R71, UR4 ;  /* 0x0000000447477c20 */ /* 0x000fe20008410000 */
[----:B------:R-:W-:Y:S01]  /*2b70*/  ULDC UR5, c[0x0][0xa80] ;  /* 0x0002a00000057ab9 */ /* 0x000fe20000000800 */
[----:B------:R-:W-:-:S02]  /*2b80*/  UIADD3 UR10, UR6, 0x32440, URZ ;  /* 0x00032440060a7890 */ /* 0x000fc4000fffe03f */
[----:B------:R-:W-:Y:S02]  /*2b90*/  ULOP3.LUT UR7, UR7, 0x3000000, URZ, 0xfc, !UPT ;  /* 0x0300000007077892 */ /* 0x000fe4000f8efc3f */
[----:B------:R-:W-:Y:S01]  /*2ba0*/  UPRMT UR10, UR48, 0x654, UR10 ;  /* 0x00000654300a7896 */ /* 0x000fe2000800000a */
[----:B------:R-:W4:Y:S01]  /*2bb0*/  MUFU.TANH R45, R45 ;  /* 0x0000002d002d7308 */ /* 0x000f220000002400 */
[----:B0-----:R-:W-:Y:S01]  /*2bc0*/  VIADDMNMX R21, R21, R5, R24, PT ;  /* 0x0000000515157246 */ /* 0x001fe20003800118 */
[----:B------:R-:W-:Y:S01]  /*2bd0*/  UIMAD UR4, UR38, 0xc00, UR7 ;  /* 0x00000c00260478a4 */ /* 0x000fe2000f8e0207 */
[----:B------:R-:W-:Y:S02]  /*2be0*/  UMOV UR11, 0x40000040 ;  /* 0x40000040000b7882 */ /* 0x000fe40000000000 */
[C---:B------:R-:W-:Y:S02]  /*2bf0*/  ISETP.GT.AND P5, PT, R21.reuse, RZ, PT ;  /* 0x000000ff1500720c */ /* 0x040fe40003fa4270 */
[C---:B------:R-:W-:Y:S01]  /*2c00*/  ISETP.GT.AND P4, PT, R21.reuse, 0x1, PT ;  /* 0x000000011500780c */ /* 0x040fe20003f84270 */
[----:B------:R-:W0:Y:S01]  /*2c10*/  MUFU.TANH R52, R52 ;  /* 0x0000003400347308 */ /* 0x000e220000002400 */
[----:B-----5:R-:W-:Y:S01]  /*2c20*/  FSEL R4, R72, -INF , P5 ;  /* 0xff80000048047808 */ /* 0x020fe20002800000 */
[----:B------:R-:W-:Y:S01]  /*2c30*/  SYNCS.ARRIVE.TRANS64.RED.A1T0 RZ, [UR10], RZ ;  /* 0x000000ffffff79a7 */ /* 0x000fe2000810040a */
[C---:B------:R-:W-:Y:S01]  /*2c40*/  ISETP.GT.AND P2, PT, R21.reuse, 0x10, PT ;  /* 0x000000101500780c */ /* 0x040fe20003f44270 */
[----:B------:R-:W-:Y:S01]  /*2c50*/  UMOV UR10, UR4 ;  /* 0x00000004000a7c82 */ /* 0x000fe20008000000 */
[----:B------:R-:W-:-:S02]  /*2c60*/  ISETP.GT.AND P5, PT, R21, 0x11, PT ;  /* 0x000000111500780c */ /* 0x000fc40003fa4270 */
[----:B---3--:R-:W-:Y:S01]  /*2c70*/  VIADDMNMX R25, R25, R5, R24, PT ;  /* 0x0000000519197246 */ /* 0x008fe20003800118 */
[----:B------:R-:W3:Y:S01]  /*2c80*/  MUFU.TANH R53, R53 ;  /* 0x0000003500357308 */ /* 0x000ee20000002400 */
[----:B------:R-:W-:Y:S02]  /*2c90*/  ISETP.GT.AND P3, PT, R21, 0x8, PT ;  /* 0x000000081500780c */ /* 0x000fe40003f64270 */
[----:B------:R-:W-:Y:S02]  /*2ca0*/  FSEL R24, R73, -INF , P4 ;  /* 0xff80000049187808 */ /* 0x000fe40002000000 */
[----:B------:R-:W-:Y:S02]  /*2cb0*/  ISETP.GT.AND P4, PT, R21, 0x18, PT ;  /* 0x000000181500780c */ /* 0x000fe40003f84270 */
[----:B------:R-:W-:Y:S01]  /*2cc0*/  FSEL R171, R32, -INF , P2 ;  /* 0xff80000020ab7808 */ /* 0x000fe20001000000 */
[----:B------:R-:W-:Y:S01]  /*2cd0*/  MUFU.TANH R29, R29 ;  /* 0x0000001d001d7308 */ /* 0x000fe20000002400 */
[----:B------:R-:W-:-:S02]  /*2ce0*/  FSEL R172, R33, -INF , P5 ;  /* 0xff80000021ac7808 */ /* 0x000fc40002800000 */
[C---:B------:R-:W-:Y:S02]  /*2cf0*/  ISETP.GT.AND P2, PT, R21.reuse, 0x21, PT ;  /* 0x000000211500780c */ /* 0x040fe40003f44270 */
[C---:B------:R-:W-:Y:S02]  /*2d00*/  ISETP.GT.AND P5, PT, R21.reuse, 0x28, PT ;  /* 0x000000281500780c */ /* 0x040fe40003fa4270 */
[----:B------:R-:W-:Y:S01]  /*2d10*/  FSEL R173, R36, -INF , P4 ;  /* 0xff80000024ad7808 */ /* 0x000fe20002000000 */
[----:B------:R-:W-:Y:S01]  /*2d20*/  MUFU.TANH R48, R48 ;  /* 0x0000003000307308 */ /* 0x000fe20000002400 */
[----:B------:R-:W-:Y:S02]  /*2d30*/  ISETP.GT.AND P4, PT, R21, 0x29, PT ;  /* 0x000000291500780c */ /* 0x000fe40003f84270 */
[----:B--2---:R-:W-:Y:S02]  /*2d40*/  FSEL R181, R41, -INF , P2 ;  /* 0xff80000029b57808 */ /* 0x004fe40001000000 */
[----:B-1----:R-:W-:-:S02]  /*2d50*/  FSEL R183, R44, -INF , P5 ;  /* 0xff8000002cb77808 */ /* 0x002fc40002800000 */
[C---:B------:R-:W-:Y:S01]  /*2d60*/  ISETP.GT.AND P2, PT, R21.reuse, 0x38, PT ;  /* 0x000000381500780c */ /* 0x040fe20003f44270 */
[----:B------:R-:W1:Y:S01]  /*2d70*/  MUFU.TANH R56, R56 ;  /* 0x0000003800387308 */ /* 0x000e620000002400 */
[C---:B------:R-:W-:Y:S02]  /*2d80*/  ISETP.GT.AND P5, PT, R21.reuse, 0x39, PT ;  /* 0x000000391500780c */ /* 0x040fe40003fa4270 */
[----:B------:R-:W-:Y:S02]  /*2d90*/  ISETP.GT.AND P1, PT, R21, 0x9, PT ;  /* 0x000000091500780c */ /* 0x000fe40003f24270 */
[----:B------:R-:W-:Y:S02]  /*2da0*/  FMNMX.FTZ R5, R4, R24, !PT ;  /* 0x0000001804057209 */ /* 0x000fe40007810000 */
[----:B----4-:R-:W-:Y:S01]  /*2db0*/  FSEL R185, R45, -INF , P4 ;  /* 0xff8000002db97808 */ /* 0x010fe20002000000 */
[----:B------:R-:W2:Y:S01]  /*2dc0*/  MUFU.TANH R61, R61 ;  /* 0x0000003d003d7308 */ /* 0x000ea20000002400 */
[----:B------:R-:W-:-:S02]  /*2dd0*/  ISETP.GT.AND P4, PT, R21, 0x40, PT ;  /* 0x000000401500780c */ /* 0x000fc40003f84270 */
[----:B0-----:R-:W-:Y:S02]  /*2de0*/  FSEL R204, R52, -INF , P2 ;  /* 0xff80000034cc7808 */ /* 0x001fe40001000000 */
[----:B---3--:R-:W-:Y:S02]  /*2df0*/  FSEL R206, R53, -INF , P5 ;  /* 0xff80000035ce7808 */ /* 0x008fe40002800000 */
[C---:B------:R-:W-:Y:S01]  /*2e00*/  ISETP.GT.AND P2, PT, R21.reuse, 0x49, PT ;  /* 0x000000491500780c */ /* 0x040fe20003f44270 */
[----:B------:R-:W0:Y:S01]  /*2e10*/  MUFU.TANH R64, R64 ;  /* 0x0000004000407308 */ /* 0x000e220000002400 */
[C---:B------:R-:W-:Y:S02]  /*2e20*/  ISETP.GT.AND P5, PT, R21.reuse, 0x50, PT ;  /* 0x000000501500780c */ /* 0x040fe40003fa4270 */
[----:B-1----:R-:W-:Y:S02]  /*2e30*/  FSEL R195, R56, -INF , P4 ;  /* 0xff80000038c37808 */ /* 0x002fe40002000000 */
[----:B------:R-:W-:-:S03]  /*2e40*/  ISETP.GT.AND P4, PT, R21, 0x51, PT ;  /* 0x000000511500780c */ /* 0x000fc60003f84270 */
[----:B------:R-:W-:Y:S01]  /*2e50*/  MUFU.TANH R57, R57 ;  /* 0x0000003900397308 */ /* 0x000fe20000002400 */
[----:B--2---:R-:W-:Y:S02]  /*2e60*/  FSEL R192, R61, -INF , P2 ;  /* 0xff8000003dc07808 */ /* 0x004fe40001000000 */
[----:B------:R-:W-:-:S05]  /*2e70*/  ISETP.GT.AND P2, PT, R25, RZ, PT ;  /* 0x000000ff1900720c */ /* 0x000fca0003f44270 */
[----:B------:R1:W-:Y:S01]  /*2e80*/  MUFU.TANH R74, R26 ;  /* 0x0000001a004a7308 */ /* 0x0003e20000002400 */
[----:B0-----:R-:W-:Y:S02]  /*2e90*/  FSEL R161, R64, -INF , P5 ;  /* 0xff80000040a17808 */ /* 0x001fe40002800000 */
[----:B------:R-:W-:-:S05]  /*2ea0*/  ISETP.GT.AND P5, PT, R25, 0x1, PT ;  /* 0x000000011900780c */ /* 0x000fca0003fa4270 */
[----:B------:R-:W0:Y:S01]  /*2eb0*/  MUFU.TANH R65, R65 ;  /* 0x0000004100417308 */ /* 0x000e220000002400 */
[----:B-1----:R-:W-:Y:S02]  /*2ec0*/  FSEL R26, R28, -INF , P3 ;  /* 0xff8000001c1a7808 */ /* 0x002fe40001800000 */
[----:B------:R-:W-:Y:S02]  /*2ed0*/  ISETP.GT.AND P3, PT, R21, 0x19, PT ;  /* 0x000000191500780c */ /* 0x000fe40003f64270 */
[----:B------:R-:W-:Y:S02]  /*2ee0*/  FSEL R28, R29, -INF , P1 ;  /* 0xff8000001d1c7808 */ /* 0x000fe40000800000 */
[----:B------:R-:W-:Y:S01]  /*2ef0*/  FSEL R174, R37, -INF , P3 ;  /* 0xff80000025ae7808 */ /* 0x000fe20001800000 */
[----:B------:R1:W2:Y:S01]  /*2f00*/  MUFU.TANH R75, R27 ;  /* 0x0000001b004b7308 */ /* 0x0002a20000002400 */
[----:B------:R-:W-:Y:S02]  /*2f10*/  ISETP.GT.AND P3, PT, R21, 0x30, PT ;  /* 0x000000301500780c */ /* 0x000fe40003f64270 */
[----:B------:R-:W-:-:S02]  /*2f20*/  FMNMX.FTZ R5, R26, R5, !PT ;  /* 0x000000051a057209 */ /* 0x000fc40007810000 */
[----:B------:R-:W-:Y:S02]  /*2f30*/  FSEL R202, R48, -INF , P3 ;  /* 0xff80000030ca7808 */ /* 0x000fe40001800000 */
[----:B------:R-:W-:Y:S01]  /*2f40*/  ISETP.GT.AND P3, PT, R21, 0x41, PT ;  /* 0x000000411500780c */ /* 0x000fe20003f64270 */
[----:B------:R-:W3:Y:S01]  /*2f50*/  MUFU.TANH R68, R68 ;  /* 0x0000004400447308 */ /* 0x000ee20000002400 */
[----:B0-----:R-:W-:Y:S02]  /*2f60*/  FSEL R162, R65, -INF , P4 ;  /* 0xff80000041a27808 */ /* 0x001fe40002000000 */
[----:B------:R-:W-:Y:S02]  /*2f70*/  FSEL R187, R57, -INF , P3 ;  /* 0xff80000039bb7808 */ /* 0x000fe40001800000 */
[----:B------:R-:W-:Y:S02]  /*2f80*/  ISETP.GT.AND P3, PT, R21, 0x58, PT ;  /* 0x000000581500780c */ /* 0x000fe40003f64270 */
[----:B------:R-:W-:Y:S01]  /*2f90*/  ISETP.GT.AND P4, PT, R25, 0x8, PT ;  /* 0x000000081900780c */ /* 0x000fe20003f84270 */
[----:B------:R0:W4:Y:S01]  /*2fa0*/  MUFU.TANH R76, R30 ;  /* 0x0000001e004c7308 */ /* 0x0001220000002400 */
[----:B-1----:R-:W-:-:S02]  /*2fb0*/  FSEL R27, R74, -INF , P2 ;  /* 0xff8000004a1b7808 */ /* 0x002fc40001000000 */
[----:B--2---:R-:W-:Y:S02]  /*2fc0*/  FSEL R29, R75, -INF , P5 ;  /* 0xff8000004b1d7808 */ /* 0x004fe40002800000 */
[----:B------:R-:W-:Y:S02]  /*2fd0*/  ISETP.GT.AND P1, PT, R21, 0x20, PT ;  /* 0x000000201500780c */ /* 0x000fe40003f24270 */
[----:B------:R-:W-:Y:S01]  /*2fe0*/  ISETP.GT.AND P2, PT, R25, 0x10, PT ;  /* 0x000000101900780c */ /* 0x000fe20003f44270 */
[----:B------:R4:W1:Y:S01]  /*2ff0*/  MUFU.TANH R77, R31 ;  /* 0x0000001f004d7308 */ /* 0x0008620000002400 */
[----:B0-----:R-:W-:Y:S02]  /*3000*/  FMNMX.FTZ R30, R28, R5, !PT ;  /* 0x000000051c1e7209 */ /* 0x001fe40007810000 */
[----:B---3--:R-:W-:Y:S02]  /*3010*/  FSEL R163, R68, -INF , P3 ;  /* 0xff80000044a37808 */ /* 0x008fe40001800000 */
[----:B------:R-:W-:-:S02]  /*3020*/  FMNMX.FTZ R5, R171, R30, !PT ;  /* 0x0000001eab057209 */ /* 0x000fc40007810000 */
[----:B------:R-:W-:Y:S01]  /*3030*/  ISETP.GT.AND P3, PT, R25, 0x9, PT ;  /* 0x000000091900780c */ /* 0x000fe20003f64270 */
[----:B------:R-:W0:Y:S01]  /*3040*/  MUFU.TANH R40, R40 ;  /* 0x0000002800287308 */ /* 0x000e220000002400 */
[----:B------:R-:W-:Y:S02]  /*3050*/  FMNMX.FTZ R32, R172, R5, !PT ;  /* 0x00000005ac207209 */ /* 0x000fe40007810000 */
[----:B----4-:R-:W-:Y:S02]  /*3060*/  FSEL R31, R76, -INF , P4 ;  /* 0xff8000004c1f7808 */ /* 0x010fe40002000000 */
[----:B------:R-:W-:Y:S02]  /*3070*/  FMNMX.FTZ R30, R27, R29, !PT ;  /* 0x0000001d1b1e7209 */ /* 0x000fe40007810000 */
[----:B------:R-:W-:Y:S01]  /*3080*/  FMNMX.FTZ R5, R173, R32, !PT ;  /* 0x00000020ad057209 */ /* 0x000fe20007810000 */
[----:B------:R-:W2:Y:S01]  /*3090*/  MUFU.TANH R34, R34 ;  /* 0x0000002200227308 */ /* 0x000ea20000002400 */
[----:B-1----:R-:W-:-:S02]  /*30a0*/  FSEL R33, R77, -INF , P3 ;  /* 0xff8000004d217808 */ /* 0x002fc40001800000 */
[----:B------:R-:W-:Y:S02]  /*30b0*/  FMNMX.FTZ R30, R31, R30, !PT ;  /* 0x0000001e1f1e7209 */ /* 0x000fe40007810000 */
[----:B------:R-:W-:Y:S02]  /*30c0*/  FMNMX.FTZ R32, R174, R5, !PT ;  /* 0x00000005ae207209 */ /* 0x000fe40007810000 */
[----:B------:R-:W-:Y:S01]  /*30d0*/  ISETP.GT.AND P4, PT, R25, 0x11, PT ;  /* 0x000000111900780c */ /* 0x000fe20003f84270 */
[----:B------:R-:W1:Y:S01]  /*30e0*/  MUFU.TANH R35, R35 ;  /* 0x0000002300237308 */ /* 0x000e620000002400 */
[----:B0-----:R-:W-:Y:S02]  /*30f0*/  FSEL R179, R40, -INF , P1 ;  /* 0xff80000028b37808 */ /* 0x001fe40000800000 */
[----:B------:R-:W-:Y:S02]  /*3100*/  FMNMX.FTZ R30, R33, R30, !PT ;  /* 0x0000001e211e7209 */ /* 0x000fe40007810000 */
[----:B------:R-:W-:-:S02]  /*3110*/  FMNMX.FTZ R32, R179, R32, !PT ;  /* 0x00000020b3207209 */ /* 0x000fc40007810000 */
[----:B------:R-:W-:Y:S01]  /*3120*/  ISETP.GT.AND P1, PT, R21, 0x31, PT ;  /* 0x000000311500780c */ /* 0x000fe20003f24270 */
[----:B------:R-:W0:Y:S01]  /*3130*/  MUFU.TANH R38, R38 ;  /* 0x0000002600267308 */ /* 0x000e220000002400 */
[----:B--2---:R-:W-:Y:S02]  /*3140*/  FSEL R175, R34, -INF , P2 ;  /* 0xff80000022af7808 */ /* 0x004fe40001000000 */
[----:B------:R-:W-:Y:S02]  /*3150*/  ISETP.GT.AND P3, PT, R25, 0x18, PT ;  /* 0x000000181900780c */ /* 0x000fe40003f64270 */
[----:B------:R-:W-:Y:S02]  /*3160*/  FMNMX.FTZ R5, R175, R30, !PT ;  /* 0x0000001eaf057209 */ /* 0x000fe40007810000 */
[----:B------:R-:W-:Y:S01]  /*3170*/  FMNMX.FTZ R32, R181, R32, !PT ;  /* 0x00000020b5207209 */ /* 0x000fe20007810000 */
[----:B------:R-:W2:Y:S01]  /*3180*/  MUFU.TANH R49, R49 ;  /* 0x0000003100317308 */ /* 0x000ea20000002400 */
[----:B-1----:R-:W-:-:S02]  /*3190*/  FSEL R176, R35, -INF , P4 ;  /* 0xff80000023b07808 */ /* 0x002fc40002000000 */
[----:B------:R-:W-:Y:S02]  /*31a0*/  ISETP.GT.AND P2, PT, R25, 0x19, PT ;  /* 0x000000191900780c */ /* 0x000fe40003f44270 */
[----:B------:R-:W-:Y:S02]  /*31b0*/  FMNMX.FTZ R30, R176, R5, !PT ;  /* 0x00000005b01e7209 */ /* 0x000fe40007810000 */
[----:B------:R-:W-:Y:S01]  /*31c0*/  FMNMX.FTZ R32, R183, R32, !PT ;  /* 0x00000020b7207209 */ /* 0x000fe20007810000 */
[----:B------:R-:W1:Y:S01]  /*31d0*/  MUFU.TANH R39, R39 ;  /* 0x0000002700277308 */ /* 0x000e620000002400 */
[----:B0-----:R-:W-:Y:S02]  /*31e0*/  FSEL R177, R38, -INF , P3 ;  /* 0xff80000026b17808 */ /* 0x001fe40001800000 */
[----:B------:R-:W-:Y:S02]  /*31f0*/  ISETP.GT.AND P4, PT, R25, 0x20, PT ;  /* 0x000000201900780c */ /* 0x000fe40003f84270 */
[----:B------:R-:W-:-:S02]  /*3200*/  FMNMX.FTZ R5, R177, R30, !PT ;  /* 0x0000001eb1057209 */ /* 0x000fc40007810000 */
[----:B------:R-:W-:Y:S01]  /*3210*/  ISETP.GT.AND P3, PT, R25, 0x21, PT ;  /* 0x000000211900780c */ /* 0x000fe20003f64270 */
[----:B------:R-:W0:Y:S01]  /*3220*/  MUFU.TANH R60, R60 ;  /* 0x0000003c003c7308 */ /* 0x000e220000002400 */
[----:B--2---:R-:W-:Y:S02]  /*3230*/  FSEL R203, R49, -INF , P1 ;  /* 0xff80000031cb7808 */ /* 0x004fe40000800000 */
[----:B------:R-:W-:-:S05]  /*3240*/  ISETP.GT.AND P1, PT, R21, 0x48, PT ;  /* 0x000000481500780c */ /* 0x000fca0003f24270 */
[----:B------:R-:W2:Y:S01]  /*3250*/  MUFU.TANH R42, R42 ;  /* 0x0000002a002a7308 */ /* 0x000ea20000002400 */
[----:B-1----:R-:W-:Y:S02]  /*3260*/  FSEL R178, R39, -INF , P2 ;  /* 0xff80000027b27808 */ /* 0x002fe40001000000 */
[----:B------:R-:W-:Y:S02]  /*3270*/  ISETP.GT.AND P2, PT, R25, 0x28, PT ;  /* 0x000000281900780c */ /* 0x000fe40003f44270 */
[----:B------:R-:W-:-:S03]  /*3280*/  FMNMX.FTZ R5, R178, R5, !PT ;  /* 0x00000005b2057209 */ /* 0x000fc60007810000 */
[----:B------:R-:W1:Y:S01]  /*3290*/  MUFU.TANH R43, R43 ;  /* 0x0000002b002b7308 */ /* 0x000e620000002400 */
[----:B0-----:R-:W-:Y:S02]  /*32a0*/  FSEL R190, R60, -INF , P1 ;  /* 0xff8000003cbe7808 */ /* 0x001fe40000800000 */
[----:B------:R-:W-:Y:S02]  /*32b0*/  ISETP.GT.AND P1, PT, R21, 0x59, PT ;  /* 0x000000591500780c */ /* 0x000fe40003f24270 */
[----:B------:R-:W-:-:S03]  /*32c0*/  FMNMX.FTZ R21, R185, R32, !PT ;  /* 0x00000020b9157209 */ /* 0x000fc60007810000 */
[----:B------:R-:W0:Y:S01]  /*32d0*/  MUFU.TANH R46, R46 ;  /* 0x0000002e002e7308 */ /* 0x000e220000002400 */
[----:B--2---:R-:W-:Y:S02]  /*32e0*/  FSEL R180, R42, -INF , P4 ;  /* 0xff8000002ab47808 */ /* 0x004fe40002000000 */
[----:B------:R-:W-:Y:S02]  /*32f0*/  FMNMX.FTZ R30, R202, R21, !PT ;  /* 0x00000015ca1e7209 */ /* 0x000fe40007810000 */
[----:B------:R-:W-:Y:S02]  /*3300*/  FMNMX.FTZ R5, R180, R5, !PT ;  /* 0x00000005b4057209 */ /* 0x000fe40007810000 */
[----:B------:R-:W-:Y:S01]  /*3310*/  FMNMX.FTZ R21, R203, R30, !PT ;  /* 0x0000001ecb157209 */ /* 0x000fe20007810000 */
[----:B------:R-:W2:Y:S01]  /*3320*/  MUFU.TANH R47, R47 ;  /* 0x0000002f002f7308 */ /* 0x000ea20000002400 */
[----:B-1----:R-:W-:Y:S02]  /*3330*/  FSEL R182, R43, -INF , P3 ;  /* 0xff8000002bb67808 */ /* 0x002fe40001800000 */
[----:B------:R-:W-:-:S02]  /*3340*/  ISETP.GT.AND P4, PT, R25, 0x29, PT ;  /* 0x000000291900780c */ /* 0x000fc40003f84270 */
[----:B------:R-:W-:Y:S02]  /*3350*/  FMNMX.FTZ R5, R182, R5, !PT ;  /* 0x00000005b6057209 */ /* 0x000fe40007810000 */
[----:B------:R-:W-:Y:S01]  /*3360*/  FMNMX.FTZ R21, R204, R21, !PT ;  /* 0x00000015cc157209 */ /* 0x000fe20007810000 */
[----:B------:R-:W1:Y:S01]  /*3370*/  MUFU.TANH R50, R50 ;  /* 0x0000003200327308 */ /* 0x000e620000002400 */
[----:B0-----:R-:W-:Y:S02]  /*3380*/  FSEL R184, R46, -INF , P2 ;  /* 0xff8000002eb87808 */ /* 0x001fe40001000000 */
[----:B------:R-:W-:Y:S02]  /*3390*/  ISETP.GT.AND P3, PT, R25, 0x30, PT ;  /* 0x000000301900780c */ /* 0x000fe40003f64270 */
[----:B------:R-:W-:Y:S02]  /*33a0*/  FMNMX.FTZ R5, R184, R5, !PT ;  /* 0x00000005b8057209 */ /* 0x000fe40007810000 */
[----:B------:R-:W-:Y:S01]  /*33b0*/  FMNMX.FTZ R30, R206, R21, !PT ;  /* 0x00000015ce1e7209 */ /* 0x000fe20007810000 */
[----:B------:R-:W0:Y:S01]  /*33c0*/  MUFU.TANH R51, R51 ;  /* 0x0000003300337308 */ /* 0x000e220000002400 */
[----:B--2---:R-:W-:-:S02]  /*33d0*/  FSEL R186, R47, -INF , P4 ;  /* 0xff8000002fba7808 */ /* 0x004fc40002000000 */
[----:B------:R-:W-:Y:S02]  /*33e0*/  ISETP.GT.AND P2, PT, R25, 0x31, PT ;  /* 0x000000311900780c */ /* 0x000fe40003f44270 */
[----:B------:R-:W-:Y:S02]  /*33f0*/  FMNMX.FTZ R5, R186, R5, !PT ;  /* 0x00000005ba057209 */ /* 0x000fe40007810000 */
[----:B------:R-:W-:Y:S01]  /*3400*/  FMNMX.FTZ R32, R195, R30, !PT ;  /* 0x0000001ec3207209 */ /* 0x000fe20007810000 */
[----:B------:R-:W2:Y:S01]  /*3410*/  MUFU.TANH R54, R54 ;  /* 0x0000003600367308 */ /* 0x000ea20000002400 */
[----:B-1----:R-:W-:Y:S02]  /*3420*/  FSEL R196, R50, -INF , P3 ;  /* 0xff80000032c47808 */ /* 0x002fe40001800000 */
[----:B------:R-:W-:Y:S02]  /*3430*/  ISETP.GT.AND P4, PT, R25, 0x38, PT ;  /* 0x000000381900780c */ /* 0x000fe40003f84270 */
[----:B------:R-:W-:-:S02]  /*3440*/  FMNMX.FTZ R30, R196, R5, !PT ;  /* 0x00000005c41e7209 */ /* 0x000fc40007810000 */
[----:B------:R-:W-:Y:S01]  /*3450*/  ISETP.GT.AND P3, PT, R25, 0x39, PT ;  /* 0x000000391900780c */ /* 0x000fe20003f64270 */
[----:B------:R-:W1:Y:S01]  /*3460*/  MUFU.TANH R55, R55 ;  /* 0x0000003700377308 */ /* 0x000e620000002400 */
[----:B0-----:R-:W-:Y:S02]  /*3470*/  FSEL R197, R51, -INF , P2 ;  /* 0xff80000033c57808 */ /* 0x001fe40001000000 */
[----:B------:R-:W-:Y:S02]  /*3480*/  FMNMX.FTZ R21, R187, R32, !PT ;  /* 0x00000020bb157209 */ /* 0x000fe40007810000 */
[----:B------:R-:W-:Y:S02]  /*3490*/  FMNMX.FTZ R5, R197, R30, !PT ;  /* 0x0000001ec5057209 */ /* 0x000fe40007810000 */
[----:B------:R-:W-:Y:S01]  /*34a0*/  ISETP.GT.AND P2, PT, R25, 0x40, PT ;  /* 0x000000401900780c */ /* 0x000fe20003f44270 */
[----:B------:R-:W0:Y:S01]  /*34b0*/  MUFU.TANH R58, R58 ;  /* 0x0000003a003a7308 */ /* 0x000e220000002400 */
[----:B--2---:R-:W-:-:S02]  /*34c0*/  FSEL R198, R54, -INF , P4 ;  /* 0xff80000036c67808 */ /* 0x004fc40002000000 */
[----:B------:R-:W-:Y:S02]  /*34d0*/  FMNMX.FTZ R21, R190, R21, !PT ;  /* 0x00000015be157209 */ /* 0x000fe40007810000 */
[----:B------:R-:W-:Y:S02]  /*34e0*/  FMNMX.FTZ R30, R198, R5, !PT ;  /* 0x00000005c61e7209 */ /* 0x000fe40007810000 */
[----:B------:R-:W-:Y:S01]  /*34f0*/  ISETP.GT.AND P4, PT, R25, 0x41, PT ;  /* 0x000000411900780c */ /* 0x000fe20003f84270 */
[----:B------:R-:W2:Y:S01]  /*3500*/  MUFU.TANH R59, R59 ;  /* 0x0000003b003b7308 */ /* 0x000ea20000002400 */
[----:B-1----:R-:W-:Y:S02]  /*3510*/  FSEL R199, R55, -INF , P3 ;  /* 0xff80000037c77808 */ /* 0x002fe40001800000 */
[----:B------:R-:W-:Y:S02]  /*3520*/  FMNMX.FTZ R32, R192, R21, !PT ;  /* 0x00000015c0207209 */ /* 0x000fe40007810000 */
        /* <DEDUP_REMOVED lines=11> */
[----:B------:R-:W-:Y:S01]  /*35e0*/  FMNMX.FTZ R5, R163, R32, !PT ;  /* 0x00000020a3057209 */ /* 0x000fe20007810000 */
[----:B------:R-:W2:Y:S01]  /*35f0*/  MUFU.TANH R63, R63 ;  /* 0x0000003f003f7308 */ /* 0x000ea20000002400 */
[----:B-1----:R-:W-:-:S04]  /*3600*/  FSEL R191, R62, -INF , P3 ;  /* 0xff8000003ebf7808 */ /* 0x002fc80001800000 */
[----:B------:R-:W-:-:S03]  /*3610*/  FMNMX.FTZ R30, R191, R30, !PT ;  /* 0x0000001ebf1e7209 */ /* 0x000fc60007810000 */
[----:B------:R-:W1:Y:S01]  /*3620*/  MUFU.TANH R66, R66 ;  /* 0x0000004200427308 */ /* 0x000e620000002400 */
[----:B0-----:R-:W-:Y:S01]  /*3630*/  FSEL R164, R69, -INF , P1 ;  /* 0xff80000045a47808 */ /* 0x001fe20000800000 */
[----:B------:R0:W-:Y:S01]  /*3640*/  BAR.SYNC.DEFER_BLOCKING R209, 0x100 ;  /* 0x000400d10000751d */ /* 0x0001e20000010000 */
[----:B------:R-:W-:Y:S02]  /*3650*/  ISETP.GT.AND P1, PT, R25, 0x50, PT ;  /* 0x000000501900780c */ /* 0x000fe40003f24270 */
[----:B------:R-:W-:-:S03]  /*3660*/  FMNMX.FTZ R21, R164, R5, !PT ;  /* 0x00000005a4157209 */ /* 0x000fc60007810000 */
[----:B------:R-:W3:Y:S01]  /*3670*/  MUFU.TANH R67, R67 ;  /* 0x0000004300437308 */ /* 0x000ee20000002400 */
[----:B--2---:R-:W-:Y:S01]  /*3680*/  FSEL R193, R63, -INF , P2 ;  /* 0xff8000003fc17808 */ /* 0x004fe20001000000 */
[----:B------:R-:W2:Y:S01]  /*3690*/  SHFL.BFLY PT, R32, R21, 0x2, 0x1f ;  /* 0x0c401f0015207f89 */ /* 0x000ea200000e0000 */
[----:B------:R-:W-:Y:S02]  /*36a0*/  ISETP.GT.AND P2, PT, R25, 0x51, PT ;  /* 0x000000511900780c */ /* 0x000fe40003f44270 */
[----:B------:R-:W-:-:S03]  /*36b0*/  FMNMX.FTZ R30, R193, R30, !PT ;  /* 0x0000001ec11e7209 */ /* 0x000fc60007810000 */
[----:B------:R-:W4:Y:S01]  /*36c0*/  MUFU.TANH R70, R70 ;  /* 0x0000004600467308 */ /* 0x000f220000002400 */
[----:B-1----:R-:W-:Y:S02]  /*36d0*/  FSEL R165, R66, -INF , P1 ;  /* 0xff80000042a57808 */ /* 0x002fe40000800000 */
[----:B------:R-:W-:Y:S02]  /*36e0*/  ISETP.GT.AND P1, PT, R25, 0x58, PT ;  /* 0x000000581900780c */ /* 0x000fe40003f24270 */
[----:B------:R-:W-:-:S03]  /*36f0*/  FMNMX.FTZ R5, R165, R30, !PT ;  /* 0x0000001ea5057209 */ /* 0x000fc60007810000 */
[----:B------:R-:W1:Y:S01]  /*3700*/  MUFU.TANH R71, R71 ;  /* 0x0000004700477308 */ /* 0x000e620000002400 */
[----:B---3--:R-:W-:Y:S02]  /*3710*/  FSEL R166, R67, -INF , P2 ;  /* 0xff80000043a67808 */ /* 0x008fe40001000000 */
[----:B------:R-:W-:Y:S02]  /*3720*/  ISETP.GT.AND P2, PT, R25, 0x59, PT ;  /* 0x000000591900780c */ /* 0x000fe40003f44270 */
[----:B------:R-:W-:Y:S02]  /*3730*/  FMNMX.FTZ R30, R166, R5, !PT ;  /* 0x00000005a61e7209 */ /* 0x000fe40007810000 */
[----:B----4-:R-:W-:Y:S02]  /*3740*/  FSEL R167, R70, -INF , P1 ;  /* 0xff80000046a77808 */ /* 0x010fe40000800000 */
[----:B--2---:R-:W-:Y:S02]  /*3750*/  FMNMX.FTZ R32, R21, R32, !PT ;  /* 0x0000002015207209 */ /* 0x004fe40007810000 */
[----:B------:R-:W-:-:S03]  /*3760*/  FMNMX.FTZ R5, R167, R30, !PT ;  /* 0x0000001ea7057209 */ /* 0x000fc60007810000 */
[----:B------:R-:W2:Y:S01]  /*3770*/  SHFL.BFLY PT, R205, R32, 0x1, 0x1f ;  /* 0x0c201f0020cd7f89 */ /* 0x000ea200000e0000 */
[----:B-1----:R-:W-:-:S04]  /*3780*/  FSEL R168, R71, -INF , P2 ;  /* 0xff80000047a87808 */ /* 0x002fc80001000000 */
[----:B------:R-:W-:-:S05]  /*3790*/  FMNMX.FTZ R5, R168, R5, !PT ;  /* 0x00000005a8057209 */ /* 0x000fca0007810000 */
[----:B------:R-:W1:Y:S01]  /*37a0*/  SHFL.BFLY PT, R30, R5, 0x2, 0x1f ;  /* 0x0c401f00051e7f89 */ /* 0x000e6200000e0000 */
[----:B--2---:R-:W-:-:S04]  /*37b0*/  FMNMX.FTZ R205, R32, R205, !PT ;  /* 0x000000cd20cd7209 */ /* 0x004fc80007810000 */
[C---:B------:R-:W-:Y:S01]  /*37c0*/  FSETP.NEU.FTZ.AND P1, PT, R205.reuse, -INF , PT ;  /* 0xff800000cd00780b */ /* 0x040fe20003f3d000 */
[----:B------:R-:W-:Y:S01]  /*37d0*/  FMUL.FTZ R169, R205, UR5 ;  /* 0x00000005cda97c20 */ /* 0x000fe20008410000 */
[----:B-1----:R-:W-:-:S04]  /*37e0*/  FMNMX.FTZ R30, R5, R30, !PT ;  /* 0x0000001e051e7209 */ /* 0x002fc80007810000 */
        /* <DEDUP_REMOVED lines=20> */
[--C-:B------:R-:W-:Y:S01]  /*3930*/  FFMA.FTZ R195, R195, UR5, -R169.reuse ;  /* 0x00000005c3c37c23 */ /* 0x100fe200080108a9 */
[--C-:B------:R-:W-:Y:S01]  /*3940*/  FFMA.FTZ R187, R187, UR5, -R169.reuse ;  /* 0x00000005bbbb7c23 */ /* 0x100fe200080108a9 */
[--C-:B------:R-:W-:Y:S01]  /*3950*/  FFMA.FTZ R190, R190, UR5, -R169.reuse ;  /* 0x00000005bebe7c23 */ /* 0x100fe200080108a9 */
[--C-:B------:R-:W-:Y:S01]  /*3960*/  FFMA.FTZ R192, R192, UR5, -R169.reuse ;  /* 0x00000005c0c07c23 */ /* 0x100fe200080108a9 */
[----:B-1----:R-:W-:Y:S01]  /*3970*/  FMNMX.FTZ R189, R30, R189, !PT ;  /* 0x000000bd1ebd7209 */ /* 0x002fe20007810000 */
[----:B------:R-:W-:Y:S01]  /*3980*/  MUFU.EX2 R21, R21 ;  /* 0x0000001500157308 */ /* 0x000fe20000000800 */
[--C-:B------:R-:W-:Y:S01]  /*3990*/  FFMA.FTZ R161, R161, UR5, -R169.reuse ;  /* 0x00000005a1a17c23 */ /* 0x100fe200080108a9 */
[--C-:B------:R-:W-:Y:S01]  /*39a0*/  FFMA.FTZ R162, R162, UR5, -R169.reuse ;  /* 0x00000005a2a27c23 */ /* 0x100fe200080108a9 */
[C---:B------:R-:W-:Y:S01]  /*39b0*/  FSETP.NEU.FTZ.AND P1, PT, R189.reuse, -INF , PT ;  /* 0xff800000bd00780b */ /* 0x040fe20003f3d000 */
[----:B------:R-:W-:Y:S01]  /*39c0*/  FMUL.FTZ R170, R189, UR5 ;  /* 0x00000005bdaa7c20 */ /* 0x000fe20008410000 */
[--C-:B------:R-:W-:Y:S01]  /*39d0*/  FFMA.FTZ R163, R163, UR5, -R169.reuse ;  /* 0x00000005a3a37c23 */ /* 0x100fe200080108a9 */
[----:B------:R-:W-:-:S02]  /*39e0*/  FFMA.FTZ R164, R164, UR5, -R169 ;  /* 0x00000005a4a47c23 */ /* 0x000fc400080108a9 */
[----:B------:R-:W1:Y:S01]  /*39f0*/  MUFU.EX2 R156, R156 ;  /* 0x0000009c009c7308 */ /* 0x000e620000000800 */
[----:B------:R-:W-:Y:S02]  /*3a00*/  FSEL R170, R170, RZ, P1 ;  /* 0x000000ffaaaa7208 */ /* 0x000fe40000800000 */
[----:B--2---:R-:W-:Y:S01]  /*3a10*/  F2FP.F16.F32.PACK_AB R152, R5, R4 ;  /* 0x000000040598723e */ /* 0x004fe200000000ff */
        /* <DEDUP_REMOVED lines=29> */
[----:B------:R-:W-:-:S02]  /*3bf0*/  FADD.FTZ R21, R21, R4 ;  /* 0x0000000415157221 */ /* 0x000fc40000010000 */
[----:B------:R-:W2:Y:S01]  /*3c00*/  MUFU.EX2 R160, R160 ;  /* 0x000000a000a07308 */ /* 0x000ea20000000800 */
[----:B-1----:R-:W-:Y:S01]  /*3c10*/  F2FP.F16.F32.PACK_AB R153, R158, R157 ;  /* 0x0000009d9e99723e */ /* 0x002fe200000000ff */
[----:B------:R-:W-:Y:S01]  /*3c20*/  FADD.FTZ R158, R157, R158 ;  /* 0x0000009e9d9e7221 */ /* 0x000fe20000010000 */
[----:B------:R-:W-:-:S05]  /*3c30*/  FADD.FTZ R156, R156, R21 ;  /* 0x000000159c9c7221 */ /* 0x000fca0000010000 */
[----:B------:R-:W-:Y:S08]  /*3c40*/  MUFU.EX2 R171, R171 ;  /* 0x000000ab00ab7308 */ /* 0x000ff00000000800 */
[----:B------:R-:W1:Y:S01]  /*3c50*/  MUFU.EX2 R172, R172 ;  /* 0x000000ac00ac7308 */ /* 0x000e620000000800 */
[----:B--2---:R-:W-:Y:S01]  /*3c60*/  F2FP.F16.F32.PACK_AB R155, R160, R159 ;  /* 0x0000009fa09b723e */ /* 0x004fe200000000ff */
        /* <DEDUP_REMOVED lines=9> */
[----:B------:R-:W2:Y:S08]  /*3d00*/  MUFU.EX2 R176, R176 ;  /* 0x000000b000b07308 */ /* 0x000eb00000000800 */
[----:B------:R-:W-:Y:S08]  /*3d10*/  MUFU.EX2 R177, R177 ;  /* 0x000000b100b17308 */ /* 0x000ff00000000800 */
[----:B------:R-:W3:Y:S08]  /*3d20*/  MUFU.EX2 R178, R178 ;  /* 0x000000b200b27308 */ /* 0x000ef00000000800 */
[----:B------:R-:W4:Y:S08]  /*3d30*/  MUFU.EX2 R179, R179 ;  /* 0x000000b300b37308 */ /* 0x000f300000000800 */
[----:B------:R-:W-:Y:S08]  /*3d40*/  MUFU.EX2 R181, R181 ;  /* 0x000000b500b57308 */ /* 0x000ff00000000800 */
[----:B------:R-:W-:Y:S08]  /*3d50*/  MUFU.EX2 R183, R183 ;  /* 0x000000b700b77308 */ /* 0x000ff00000000800 */
[----:B------:R-:W-:Y:S08]  /*3d60*/  MUFU.EX2 R185, R185 ;  /* 0x000000b900b97308 */ /* 0x000ff00000000800 */
[----:B------:R-:W5:Y:S08]  /*3d70*/  MUFU.EX2 R180, R180 ;  /* 0x000000b400b47308 */ /* 0x000f700000000800 */
[----:B------:R-:W0:Y:S08]  /*3d80*/  MUFU.EX2 R182, R182 ;  /* 0x000000b600b67308 */ /* 0x000e300000000800 */
[----:B------:R-:W0:Y:S08]  /*3d90*/  MUFU.EX2 R184, R184 ;  /* 0x000000b800b87308 */ /* 0x000e300000000800 */
        /* <DEDUP_REMOVED lines=9> */
[----:B------:R-:W0:Y:S08]  /*3e30*/  MUFU.EX2 R195, R195 ;  /* 0x000000c300c37308 */ /* 0x000e300000000800 */
[----:B------:R-:W-:Y:S08]  /*3e40*/  MUFU.EX2 R187, R187 ;  /* 0x000000bb00bb7308 */ /* 0x000ff00000000800 */
[----:B------:R-:W-:Y:S08]  /*3e50*/  MUFU.EX2 R190, R190 ;  /* 0x000000be00be7308 */ /* 0x000ff00000000800 */
[----:B------:R-:W-:Y:S08]  /*3e60*/  MUFU.EX2 R192, R192 ;  /* 0x000000c000c07308 */ /* 0x000ff00000000800 */
[----:B------:R-:W0:Y:S08]  /*3e70*/  MUFU.EX2 R194, R194 ;  /* 0x000000c200c27308 */ /* 0x000e300000000800 */
[----:B------:R-:W0:Y:S08]  /*3e80*/  MUFU.EX2 R188, R188 ;  /* 0x000000bc00bc7308 */ /* 0x000e300000000800 */
[----:B------:R-:W-:Y:S08]  /*3e90*/  MUFU.EX2 R191, R191 ;  /* 0x000000bf00bf7308 */ /* 0x000ff00000000800 */
[----:B------:R-:W0:Y:S08]  /*3ea0*/  MUFU.EX2 R193, R193 ;  /* 0x000000c100c17308 */ /* 0x000e300000000800 */
[----:B------:R-:W-:Y:S08]  /*3eb0*/  MUFU.EX2 R161, R161 ;  /* 0x000000a100a17308 */ /* 0x000ff00000000800 */
[----:B------:R-:W0:Y:S08]  /*3ec0*/  MUFU.EX2 R162, R162 ;  /* 0x000000a200a27308 */ /* 0x000e300000000800 */
[----:B------:R-:W-:Y:S08]  /*3ed0*/  MUFU.EX2 R163, R163 ;  /* 0x000000a300a37308 */ /* 0x000ff00000000800 */
[----:B------:R-:W-:Y:S08]  /*3ee0*/  MUFU.EX2 R164, R164 ;  /* 0x000000a400a47308 */ /* 0x000ff00000000800 */
[----:B------:R-:W-:Y:S01]  /*3ef0*/  MUFU.EX2 R165, R165 ;  /* 0x000000a500a57308 */ /* 0x000fe20000000800 */
[----:B------:R-:W-:-:S02]  /*3f00*/  WARPGROUP.DEPBAR.LE gsb0, 0x0 ;  /* 0x00008000000079c5 */ /* 0x000fc40000010000 */
[----:B-1----:R-:W-:Y:S01]  /*3f10*/  F2FP.F16.F32.PACK_AB R152, R172, R171 ;  /* 0x000000abac98723e */ /* 0x002fe200000000ff */
[----:B------:R-:W-:Y:S01]  /*3f20*/  FADD.FTZ R171, R171, R156 ;  /* 0x0000009cabab7221 */ /* 0x000fe20000010000 */
[----:B--2---:R-:W-:Y:S01]  /*3f30*/  F2FP.F16.F32.PACK_AB R153, R176, R175 ;  /* 0x000000afb099723e */ /* 0x004fe200000000ff */
[----:B------:R-:W-:Y:S01]  /*3f40*/  FADD.FTZ R175, R175, R160 ;  /* 0x000000a0afaf7221 */ /* 0x000fe20000010000 */
[----:B------:R-:W-:Y:S01]  /*3f50*/  F2FP.F16.F32.PACK_AB R154, R174, R173 ;  /* 0x000000adae9a723e */ /* 0x000fe200000000ff */
[----:B------:R-:W1:Y:S01]  /*3f60*/  MUFU.EX2 R166, R166 ;  /* 0x000000a600a67308 */ /* 0x000e620000000800 */
        /* <DEDUP_REMOVED lines=12> */
[----:B----4-:R-:W-:Y:S01]  /*4030*/  FADD.FTZ R174, R179, R174 ;  /* 0x000000aeb3ae7221 */ /* 0x010fe20000010000 */
[----:B------:R-:W2:Y:S01]  /*4040*/  MUFU.EX2 R168, R168 ;  /* 0x000000a800a87308 */ /* 0x000ea20000000800 */
[----:B-----5:R-:W-:-:S02]  /*4050*/  FADD.FTZ R177, R180, R177 ;  /* 0x000000b1b4b17221 */ /* 0x020fc40000010000 */
[----:B------:R-:W-:Y:S02]  /*4060*/  FADD.FTZ R174, R181, R174 ;  /* 0x000000aeb5ae7221 */ /* 0x000fe40000010000 */
[----:B0-----:R-:W-:Y:S02]  /*4070*/  FADD.FTZ R177, R182, R177 ;  /* 0x000000b1b6b17221 */ /* 0x001fe40000010000 */
[----:B------:R-:W-:Y:S02]  /*4080*/  FADD.FTZ R174, R183, R174 ;  /* 0x000000aeb7ae7221 */ /* 0x000fe40000010000 */
[----:B------:R-:W-:-:S04]  /*4090*/  FADD.FTZ R177, R184, R177 ;  /* 0x000000b1b8b17221 */ /* 0x000fc80000010000 */
[----:B------:R-:W-:Y:S01]  /*40a0*/  FADD.FTZ R177, R186, R177 ;  /* 0x000000b1bab17221 */ /* 0x000fe20000010000 */
[----:B------:R-:W-:Y:S02]  /*40b0*/  WARPGROUP.DEPBAR.LE gsb0, 0x0 ;  /* 0x00008000000079c5 */ /* 0x000fe40000010000 */
[----:B------:R-:W-:Y:S02]  /*40c0*/  F2FP.F16.F32.PACK_AB R152, R181, R179 ;  /* 0x000000b3b598723e */ /* 0x000fe400000000ff */
[----:B------:R-:W-:Y:S02]  /*40d0*/  F2FP.F16.F32.PACK_AB R153, R182, R180 ;  /* 0x000000b4b699723e */ /* 0x000fe400000000ff */
[C---:B------:R-:W-:Y:S01]  /*40e0*/  F2FP.F16.F32.PACK_AB R154, R185.reuse, R183 ;  /* 0x000000b7b99a723e */ /* 0x040fe200000000ff */
[----:B------:R-:W-:Y:S01]  /*40f0*/  FADD.FTZ R185, R185, R174 ;  /* 0x000000aeb9b97221 */ /* 0x000fe20000010000 */
        /* <DEDUP_REMOVED lines=21> */
[----:B------:R-:W-:Y:S01]  /*4250*/  FADD.FTZ R206, R195, R206 ;  /* 0x000000cec3ce7221 */ /* 0x000fe20000010000 */
[----:B------:R-:W-:Y:S01]  /*4260*/  UMOV UR11, 0x40000040 ;  /* 0x40000040000b7882 */ /* 0x000fe20000000000 */
[----:B------:R-:W-:Y:S01]  /*4270*/  FADD.FTZ R199, R194, R199 ;  /* 0x000000c7c2c77221 */ /* 0x000fe20000010000 */
[----:B------:R-:W-:Y:S02]  /*4280*/  WARPGROUP.DEPBAR.LE gsb0, 0x0 ;  /* 0x00008000000079c5 */ /* 0x000fe40000010000 */
[C---:B------:R-:W-:Y:S01]  /*4290*/  F2FP.F16.F32.PACK_AB R152, R187.reuse, R195 ;  /* 0x000000c3bb98723e */ /* 0x040fe200000000ff */
        /* <DEDUP_REMOVED lines=9> */
[----:B------:R-:W-:-:S10]  /*4330*/  FADD.FTZ R188, R193, R188 ;  /* 0x000000bcc1bc7221 */ /* 0x000fd40000010000 */
        /* <DEDUP_REMOVED lines=21> */
.L_x_13850:
[----:B------:R-:W0:Y:S01]  /*4490*/  @P6 LDC R152, c[0x0][0x44c] ;  /* 0x00011300ff986b82 */ /* 0x000e220000000800 */
[----:B------:R-:W-:Y:S01]  /*44a0*/  R2UR UR4, R212 ;  /* 0x00000000d40472ca */ /* 0x000fe200000e0000 */
[----:B------:R-:W-:Y:S01]  /*44b0*/  IMAD.U32 R21, RZ, RZ, UR60 ;  /* 0x0000003cff157e24 */ /* 0x000fe2000f8e00ff */
[----:B------:R-:W-:Y:S01]  /*44c0*/  UIADD3 UR6, UR6, 0x32460, URZ ;  /* 0x0003246006067890 */ /* 0x000fe2000fffe03f */
[----:B------:R-:W-:-:S03]  /*44d0*/  VIADD R201, R201, 0xfffffffe ;  /* 0xfffffffec9c97836 */ /* 0x000fc60000000000 */
[----:B------:R-:W-:Y:S01]  /*44e0*/  UPRMT UR6, UR48, 0x654, UR6 ;  /* 0x0000065430067896 */ /* 0x000fe20008000006 */
[----:B------:R-:W1:Y:S06]  /*44f0*/  @P6 LDC R153, c[0x0][0x450] ;  /* 0x00011400ff996b82 */ /* 0x000e6c0000000800 */
[----:B------:R-:W-:Y:S02]  /*4500*/  IMAD R208, R208, UR4, -R207 ;  /* 0x00000004d0d07c24 */ /* 0x000fe4000f8e0acf */
[----:B------:R-:W-:Y:S01]  /*4510*/  SYNCS.ARRIVE.TRANS64.RED.A1T0 RZ, [UR6], RZ ;  /* 0x000000ffffff79a7 */ /* 0x000fe20008100406 */
[----:B0-----:R-:W-:-:S05]  /*4520*/  @P6 IMAD.HI.U32 R152, R152, UR60, RZ ;  /* 0x0000003c98986c27 */ /* 0x001fca000f8e00ff */
[----:B-1----:R-:W-:-:S05]  /*4530*/  @P6 SHF.R.U32.HI R21, RZ, R153, R152 ;  /* 0x00000099ff156219 */ /* 0x002fca0000011698 */
[----:B------:R-:W-:-:S04]  /*4540*/  IMAD.IADD R21, R208, 0x1, R21 ;  /* 0x00000001d0157824 */ /* 0x000fc800078e0215 */
[----:B------:R-:W-:-:S05]  /*4550*/  IMAD.HI R21, R21, 0x2aaaaaab, RZ ;  /* 0x2aaaaaab15157827 */ /* 0x000fca00078e02ff */
[----:B------:R-:W-:-:S04]  /*4560*/  SHF.R.U32.HI R152, RZ, 0x1f, R21 ;  /* 0x0000001fff987819 */ /* 0x000fc80000011615 */
[----:B------:R-:W-:-:S04]  /*4570*/  LEA.HI.SX32 R152, R21, R152, 0x1c ;  /* 0x0000009815987211 */ /* 0x000fc800078fe2ff */
[----:B------:R-:W-:-:S04]  /*4580*/  VIMNMX R211, RZ, R152, !PT ;  /* 0x00000098ffd37248 */ /* 0x000fc80007fe0100 */
[----:B------:R-:W-:-:S13]  /*4590*/  ISETP.GE.AND P1, PT, R201, R211, PT ;  /* 0x000000d3c900720c */ /* 0x000fda0003f26270 */
[----:B------:R-:W-:Y:S05]  /*45a0*/  @!P1 BRA `(.L_x_13851) ;  /* 0x0000003000489947 */ /* 0x000fea0003800000 */
[----:B------:R-:W-:Y:S01]  /*45b0*/  IMAD.MOV.U32 R202, RZ, RZ, R189 ;  /* 0x000000ffffca7224 */ /* 0x000fe200078e00bd */
[----:B------:R-:W-:-:S07]  /*45c0*/  MOV R21, R205 ;  /* 0x000000cd00157202 */ /* 0x000fce0000000f00 */
.L_x_13862:
        /* <DEDUP_REMOVED lines=8> */
.L_x_13852:
        /* <DEDUP_REMOVED lines=9> */
.L_x_13853:
[----:B-1----:R-:W-:Y:S05]  /*46e0*/  @P1 BRA `(.L_x_13854) ;  /* 0x0000000000081947 */ /* 0x002fea0003800000 */
[----:B------:R-:W1:Y:S02]  /*46f0*/  SYNCS.PHASECHK.TRANS64.TRYWAIT P1, [UR4+0x32430], R0 ;  /* 0x03243000ff0075a7 */ /* 0x000e640008020144 */
[----:B-1----:R-:W-:Y:S05]  /*4700*/  @!P1 BRA `(.L_x_13855) ;  /* 0x000000dc00109947 */ /* 0x002fea0003800000 */
.L_x_13854:
[----:B------:R-:W-:Y:S01]  /*4710*/  R2UR UR5, R20 ;  /* 0x00000000140572ca */ /* 0x000fe200000e0000 */
[----:B-1----:R-:W-:Y:S01]  /*4720*/  WARPGROUP.ARRIVE ;  /* 0x00000000000079c5 */ /* 0x002fe20000000000 */
[----:B------:R-:W-:Y:S01]  /*4730*/  R2UR UR48, R22 ;  /* 0x00000000163072ca */ /* 0x000fe200000e0000 */
[----:B------:R-:W-:Y:S01]  /*4740*/  UMOV UR51, 0x40000040 ;  /* 0x4000004000337882 */ /* 0x000fe20000000000 */
[----:B------:R-:W-:-:S09]  /*4750*/  R2UR UR49, R23 ;  /* 0x00000000173172ca */ /* 0x000fd200000e0000 */
[----:B------:R-:W-:-:S07]  /*4760*/  UIMAD UR5, UR38, 0x300, UR5 ;  /* 0x00000300260578a4 */ /* 0x000fce000f8e0205 */
[----:B------:R-:W-:Y:S02]  /*4770*/  UMOV UR50, UR5 ;  /* 0x0000000500327c82 */ /* 0x000fe40008000000 */
        /* <DEDUP_REMOVED lines=25> */
.L_x_13856:
[----:B------:R1:W2:Y:S01]  /*4910*/  SYNCS.PHASECHK.TRANS64.TRYWAIT P1, [UR4+0x32450], R0 ;  /* 0x03245000ff0075a7 */ /* 0x0002a20008020144 */
[----:B------:R-:W-:Y:S05]  /*4920*/  @!P0 BRA `(.L_x_13857) ;  /* 0x0000000000048947 */ /* 0x000fea0003800000 */
[----:B------:R-:W-:Y:S01]  /*4930*/  BPT.TRAP 0x1 ;  /* 0x000000040000795c */ /* 0x000fe20000300000 */
.L_x_13857:
[----:B--2---:R-:W-:Y:S05]  /*4940*/  @P1 BRA `(.L_x_13858) ;  /* 0x0000000000081947 */ /* 0x004fea0003800000 */
[----:B------:R-:W2:Y:S02]  /*4950*/  SYNCS.PHASECHK.TRANS64.TRYWAIT P1, [UR4+0x32450], R0 ;  /* 0x03245000ff0075a7 */ /* 0x000ea40008020144 */
[----:B--2---:R-:W-:Y:S05]  /*4960*/  @!P1 BRA `(.L_x_13859) ;  /* 0x000000d800909947 */ /* 0x004fea0003800000 */
.L_x_13858:
[----:B------:R-:W-:Y:S01]  /*4970*/  R2UR UR48, R12 ;  /* 0x000000000c3072ca */ /* 0x000fe200000e0000 */
[----:B------:R-:W-:Y:S01]  /*4980*/  UIMAD UR5, UR6, 0xc00, UR61 ;  /* 0x00000c00060578a4 */ /* 0x000fe2000f8e023d */
[----:B------:R-:W-:Y:S01]  /*4990*/  R2UR UR49, R13 ;  /* 0x000000000d3172ca */ /* 0x000fe200000e0000 */
[----:B------:R-:W-:Y:S01]  /*49a0*/  WARPGROUP.ARRIVE ;  /* 0x00000000000079c5 */ /* 0x000fe20000000000 */
[----:B------:R-:W-:Y:S01]  /*49b0*/  UMOV UR51, 0x40000040 ;  /* 0x4000004000337882 */ /* 0x000fe20000000000 */
[----:B------:R-:W-:-:S04]  /*49c0*/  UIADD3 UR10, UR5, 0x304, URZ ;  /* 0x00000304050a7890 */ /* 0x000fc8000fffe03f */
[----:B--2---:R-:W2:Y:S01]  /*49d0*/  S2R R203, SR_TID.X ;  /* 0x0000000000cb7919 */ /* 0x004ea20000002100 */
        /* <DEDUP_REMOVED lines=23> */
[----:B--2---:R-:W-:-:S04]  /*4b50*/  SHF.R.U32.HI R203, RZ, 0x7, R203 ;  /* 0x00000007ffcb7819 */ /* 0x004fc800000116cb */
[----:B01----:R-:W-:Y:S01]  /*4b60*/  IADD3 R0, -R203, 0xb, RZ ;  /* 0x0000000bcb007810 */ /* 0x003fe20007ffe1ff */
        /* <DEDUP_REMOVED lines=69> */
.L_x_13860:
[----:B------:R-:W-:Y:S01]  /*4fc0*/  ISETP.NE.AND P1, PT, R228, 0x1, PT ;  /* 0x00000001e400780c */ /* 0x000fe20003f25270 */
[----:B------:R-:W-:Y:S01]  /*4fd0*/  VIADD R206, R213, UR60 ;  /* 0x0000003cd5ce7c36 */ /* 0x000fe20008000000 */
[----:B------:R-:W1:Y:S01]  /*4fe0*/  LDC R205, c[0x0][0x2f0] ;  /* 0x0000bc00ffcd7b82 */ /* 0x000e620000000800 */
[----:B------:R-:W-:Y:S01]  /*4ff0*/  R2UR UR10, R212 ;  /* 0x00000000d40a72ca */ /* 0x000fe200000e0000 */
[----:B------:R-:W-:Y:S01]  /*5000*/  ULDC UR5, c[0x0][0xad0] ;  /* 0x0002b40000057ab9 */ /* 0x000fe20000000800 */
[----:B------:R-:W-:Y:S01]  /*5010*/  UIMAD UR6, UR6, 0xc00, UR7 ;  /* 0x00000c00060678a4 */ /* 0x000fe2000f8e0207 */
[----:B------:R-:W-:Y:S01]  /*5020*/  FMUL.FTZ R157, R157, UR5 ;  /* 0x000000059d9d7c20 */ /* 0x000fe20008410000 */
[----:B------:R-:W-:Y:S01]  /*5030*/  FMUL.FTZ R160, R160, UR5 ;  /* 0x00000005a0a07c20 */ /* 0x000fe20008410000 */
[----:B------:R-:W-:Y:S01]  /*5040*/  FMUL.FTZ R168, R168, UR5 ;  /* 0x00000005a8a87c20 */ /* 0x000fe20008410000 */
[----:B------:R-:W-:Y:S01]  /*5050*/  FMUL.FTZ R152, R152, UR5 ;  /* 0x0000000598987c20 */ /* 0x000fe20008410000 */
[----:B------:R-:W-:Y:S01]  /*5060*/  FMUL.FTZ R169, R169, UR5 ;  /* 0x00000005a9a97c20 */ /* 0x000fe20008410000 */
[----:B------:R-:W-:Y:S01]  /*5070*/  FMUL.FTZ R177, R177, UR5 ;  /* 0x00000005b1b17c20 */ /* 0x000fe20008410000 */
[----:B------:R-:W2:Y:S01]  /*5080*/  MUFU.TANH R157, R157 ;  /* 0x0000009d009d7308 */ /* 0x000ea20000002400 */
[----:B------:R-:W3:Y:S01]  /*5090*/  @P1 LDC R203, c[0x0][0x44c] ;  /* 0x00011300ffcb1b82 */ /* 0x000ee20000000800 */
[----:B------:R-:W-:Y:S01]  /*50a0*/  FMUL.FTZ R153, R153, UR5 ;  /* 0x0000000599997c20 */ /* 0x000fe20008410000 */
[----:B------:R-:W-:Y:S01]  /*50b0*/  FMUL.FTZ R161, R161, UR5 ;  /* 0x00000005a1a17c20 */ /* 0x000fe20008410000 */
[----:B------:R-:W-:Y:S01]  /*50c0*/  FMUL.FTZ R180, R180, UR5 ;  /* 0x00000005b4b47c20 */ /* 0x000fe20008410000 */
[----:B------:R-:W-:Y:S01]  /*50d0*/  FMUL.FTZ R154, R154, UR5 ;  /* 0x000000059a9a7c20 */ /* 0x000fe20008410000 */
[----:B------:R-:W-:Y:S01]  /*50e0*/  FMUL.FTZ R164, R164, UR5 ;  /* 0x00000005a4a47c20 */ /* 0x000fe20008410000 */
[----:B------:R-:W-:Y:S01]  /*50f0*/  FMUL.FTZ R172, R172, UR5 ;  /* 0x00000005acac7c20 */ /* 0x000fe20008410000 */
[----:B------:R-:W4:Y:S01]  /*5100*/  MUFU.TANH R160, R160 ;  /* 0x000000a000a07308 */ /* 0x000f220000002400 */
[----:B------:R-:W5:Y:S01]  /*5110*/  @P1 LDC R204, c[0x0][0x450] ;  /* 0x00011400ffcc1b82 */ /* 0x000f620000000800 */
        /* <DEDUP_REMOVED lines=15> */
[----:B---3--:R-:W-:-:S04]  /*5210*/  @P1 IMAD.HI.U32 R203, R206, R203, RZ ;  /* 0x000000cbcecb1227 */ /* 0x008fc800078e00ff */
[----:B------:R-:W-:Y:S01]  /*5220*/  FMUL.FTZ R167, R167, UR5 ;  /* 0x00000005a7a77c20 */ /* 0x000fe20008410000 */
[----:B------:R-:W-:Y:S01]  /*5230*/  FMUL.FTZ R170, R170, UR5 ;  /* 0x00000005aaaa7c20 */ /* 0x000fe20008410000 */
[----:B------:R-:W-:Y:S01]  /*5240*/  FMUL.FTZ R171, R171, UR5 ;  /* 0x00000005abab7c20 */ /* 0x000fe20008410000 */
[----:B------:R-:W-:Y:S01]  /*5250*/  FMUL.FTZ R174, R174, UR5 ;  /* 0x00000005aeae7c20 */ /* 0x000fe20008410000 */
[----:B------:R-:W-:Y:S01]  /*5260*/  FMUL.FTZ R175, R175, UR5 ;  /* 0x00000005afaf7c20 */ /* 0x000fe20008410000 */
[----:B------:R-:W-:Y:S01]  /*5270*/  FMUL.FTZ R178, R178, UR5 ;  /* 0x00000005b2b27c20 */ /* 0x000fe20008410000 */
        /* <DEDUP_REMOVED lines=8> */
[----:B------:R-:W3:Y:S01]  /*5300*/  MUFU.TANH R177, R177 ;  /* 0x000000b100b17308 */ /* 0x000ee20000002400 */
[----:B------:R-:W-:Y:S01]  /*5310*/  FMUL.FTZ R190, R190, UR5 ;  /* 0x00000005bebe7c20 */ /* 0x000fe20008410000 */
[----:B------:R2:W4:Y:S01]  /*5320*/  SHFL.IDX PT, R204, R206, 0x1, 0x1c1f ;  /* 0x003c1f00cecc7f89 */ /* 0x00052200000e0000 */
[----:B------:R-:W-:Y:S01]  /*5330*/  FMUL.FTZ R191, R191, UR5 ;  /* 0x00000005bfbf7c20 */ /* 0x000fe20008410000 */
[----:B------:R-:W-:Y:S01]  /*5340*/  FMUL.FTZ R194, R194, UR5 ;  /* 0x00000005c2c27c20 */ /* 0x000fe20008410000 */
[----:B------:R-:W-:Y:S01]  /*5350*/  FMUL.FTZ R195, R195, UR5 ;  /* 0x00000005c3c37c20 */ /* 0x000fe20008410000 */
[----:B------:R-:W-:Y:S01]  /*5360*/  FMUL.FTZ R198, R198, UR5 ;  /* 0x00000005c6c67c20 */ /* 0x000fe20008410000 */
[----:B------:R-:W-:Y:S01]  /*5370*/  FMUL.FTZ R188, R188, UR5 ;  /* 0x00000005bcbc7c20 */ /* 0x000fe20008410000 */
[----:B------:R-:W3:Y:S01]  /*5380*/  MUFU.TANH R153, R153 ;  /* 0x0000009900997308 */ /* 0x000ee20000002400 */
[----:B------:R-:W-:Y:S01]  /*5390*/  FMUL.FTZ R199, R199, UR5 ;  /* 0x00000005c7c77c20 */ /* 0x000fe20008410000 */
[----:B--2---:R-:W-:-:S02]  /*53a0*/  IMAD.MOV.U32 R206, RZ, RZ, -0x60 ;  /* 0xffffffa0ffce7424 */ /* 0x004fc400078e00ff */
[----:B------:R-:W-:Y:S01]  /*53b0*/  FMUL.FTZ R189, R189, UR5 ;  /* 0x00000005bdbd7c20 */ /* 0x000fe20008410000 */
[----:B------:R-:W-:Y:S01]  /*53c0*/  FMUL.FTZ R192, R192, UR5 ;  /* 0x00000005c0c07c20 */ /* 0x000fe20008410000 */
[----:B------:R-:W-:Y:S01]  /*53d0*/  FMUL.FTZ R197, R197, UR5 ;  /* 0x00000005c5c57c20 */ /* 0x000fe20008410000 */
[----:B------:R-:W-:Y:S02]  /*53e0*/  IMAD R206, R201, R206, 0x1 ;  /* 0x00000001c9ce7424 */ /* 0x000fe400078e02ce */
[----:B------:R-:W-:Y:S01]  /*53f0*/  FMUL.FTZ R193, R193, UR5 ;  /* 0x00000005c1c17c20 */ /* 0x000fe20008410000 */
[----:B------:R-:W2:Y:S01]  /*5400*/  MUFU.TANH R161, R161 ;  /* 0x000000a100a17308 */ /* 0x000ea20000002400 */
[----:B------:R-:W-:Y:S01]  /*5410*/  FMUL.FTZ R196, R196, UR5 ;  /* 0x00000005c4c47c20 */ /* 0x000fe20008410000 */
[----:B------:R-:W-:Y:S01]  /*5420*/  IMAD R206, R214, -0x2, R206 ;  /* 0xfffffffed6ce7824 */ /* 0x000fe200078e02ce */
[----:B------:R-:W-:Y:S01]  /*5430*/  ULDC UR5, c[0x0][0xa80] ;  /* 0x0002a00000057ab9 */ /* 0x000fe20000000800 */
[----:B------:R-:W-:-:S02]  /*5440*/  UMOV UR11, 0x40000040 ;  /* 0x40000040000b7882 */ /* 0x000fc40000000000 */
[----:B-1----:R-:W-:Y:S01]  /*5450*/  IMAD R205, R205, UR10, R206 ;  /* 0x0000000acdcd7c24 */ /* 0x002fe2000f8e02ce */
[----:B------:R-:W-:Y:S01]  /*5460*/  ULDC UR10, c[0x0][0x288] ;  /* 0x0000a200000a7ab9 */ /* 0x000fe20000000800 */
[----:B------:R-:W1:Y:S03]  /*5470*/  MUFU.TANH R180, R180 ;  /* 0x000000b400b47308 */ /* 0x000e660000002400 */
[--C-:B-----5:R-:W-:Y:S02]  /*5480*/  IADD3 R203, R203, -UR10, R205.reuse ;  /* 0x8000000acbcb7c10 */ /* 0x120fe4000fffe0cd */
[----:B----4-:R-:W-:Y:S01]  /*5490*/  IADD3 R204, R204, -UR10, R205 ;  /* 0x8000000acccc7c10 */ /* 0x010fe2000fffe0cd */
[----:B------:R-:W-:Y:S01]  /*54a0*/  UIADD3 UR10, UR4, 0x32440, URZ ;  /* 0x00032440040a7890 */ /* 0x000fe2000fffe03f */
[C---:B------:R-:W-:Y:S01]  /*54b0*/  ISETP.GT.AND P4, PT, R203.reuse, 0x9, PT ;  /* 0x00000009cb00780c */ /* 0x040fe20003f84270 */
[----:B------:R-:W4:Y:S01]  /*54c0*/  MUFU.TANH R154, R154 ;  /* 0x0000009a009a7308 */ /* 0x000f220000002400 */
[----:B------:R-:W-:Y:S01]  /*54d0*/  ISETP.GT.AND P5, PT, R203, 0x10, PT ;  /* 0x00000010cb00780c */ /* 0x000fe20003fa4270 */
[----:B------:R-:W-:Y:S01]  /*54e0*/  UPRMT UR10, UR54, 0x654, UR10 ;  /* 0x00000654360a7896 */ /* 0x000fe2000800000a */
[----:B------:R-:W-:-:S02]  /*54f0*/  FSEL R157, R157, -INF , P4 ;  /* 0xff8000009d9d7808 */ /* 0x000fc40002000000 */
[C---:B------:R-:W-:Y:S02]  /*5500*/  ISETP.GT.AND P4, PT, R203.reuse, 0x20, PT ;  /* 0x00000020cb00780c */ /* 0x040fe40003f84270 */
[C---:B------:R-:W-:Y:S01]  /*5510*/  ISETP.GT.AND P1, PT, R203.reuse, RZ, PT ;  /* 0x000000ffcb00720c */ /* 0x040fe20003f24270 */
[----:B------:R-:W5:Y:S01]  /*5520*/  MUFU.TANH R164, R164 ;  /* 0x000000a400a47308 */ /* 0x000f620000002400 */
[----:B------:R-:W-:Y:S02]  /*5530*/  FSEL R160, R160, -INF , P5 ;  /* 0xff800000a0a07808 */ /* 0x000fe40002800000 */
[C---:B------:R-:W-:Y:S01]  /*5540*/  ISETP.GT.AND P5, PT, R203.reuse, 0x21, PT ;  /* 0x00000021cb00780c */ /* 0x040fe20003fa4270 */
[----:B------:R-:W-:Y:S01]  /*5550*/  SYNCS.ARRIVE.TRANS64.RED.A1T0 RZ, [UR10], RZ ;  /* 0x000000ffffff79a7 */ /* 0x000fe2000810040a */
[----:B0-----:R-:W-:Y:S01]  /*5560*/  FSEL R168, R168, -INF , P4 ;  /* 0xff800000a8a87808 */ /* 0x001fe20002000000 */
[----:B------:R-:W-:Y:S01]  /*5570*/  UMOV UR10, UR6 ;  /* 0x00000006000a7c82 */ /* 0x000fe20008000000 */
[C---:B------:R-:W-:Y:S01]  /*5580*/  ISETP.GT.AND P4, PT, R203.reuse, 0x31, PT ;  /* 0x00000031cb00780c */ /* 0x040fe20003f84270 */
[----:B------:R-:W0:Y:S01]  /*5590*/  MUFU.TANH R172, R172 ;  /* 0x000000ac00ac7308 */ /* 0x000e220000002400 */
[----:B------:R-:W-:-:S02]  /*55a0*/  ISETP.GT.AND P2, PT, R203, 0x1, PT ;  /* 0x00000001cb00780c */ /* 0x000fc40003f44270 */
[----:B------:R-:W-:Y:S02]  /*55b0*/  FSEL R152, R152, -INF , P1 ;  /* 0xff80000098987808 */ /* 0x000fe40000800000 */
[----:B------:R-:W-:Y:S02]  /*55c0*/  ISETP.GT.AND P1, PT, R203, 0x11, PT ;  /* 0x00000011cb00780c */ /* 0x000fe40003f24270 */
[----:B---3--:R-:W-:Y:S01]  /*55d0*/  FSEL R169, R169, -INF , P5 ;  /* 0xff800000a9a97808 */ /* 0x008fe20002800000 */
[----:B------:R-:W3:Y:S01]  /*55e0*/  MUFU.TANH R155, R155 ;  /* 0x0000009b009b7308 */ /* 0x000ee20000002400 */
[----:B------:R-:W-:Y:S02]  /*55f0*/  ISETP.GT.AND P5, PT, R203, 0x38, PT ;  /* 0x00000038cb00780c */ /* 0x000fe40003fa4270 */
[----:B------:R-:W-:Y:S02]  /*5600*/  FSEL R177, R177, -INF , P4 ;  /* 0xff800000b1b17808 */ /* 0x000fe40002000000 */
[----:B------:R-:W-:-:S02]  /*5610*/  FSEL R153, R153, -INF , P2 ;  /* 0xff80000099997808 */ /* 0x000fc40001000000 */
[----:B------:R-:W-:Y:S01]  /*5620*/  ISETP.GT.AND P4, PT, R204, RZ, PT ;  /* 0x000000ffcc00720c */ /* 0x000fe20003f84270 */
[----:B------:R-:W3:Y:S01]  /*5630*/  MUFU.TANH R173, R173 ;  /* 0x000000ad00ad7308 */ /* 0x000ee20000002400 */
[----:B------:R-:W-:Y:S02]  /*5640*/  ISETP.GT.AND P2, PT, R203, 0x18, PT ;  /* 0x00000018cb00780c */ /* 0x000fe40003f44270 */
[----:B--2---:R-:W-:Y:S02]  /*5650*/  FSEL R161, R161, -INF , P1 ;  /* 0xff800000a1a17808 */ /* 0x004fe40000800000 */
[----:B------:R-:W-:Y:S02]  /*5660*/  ISETP.GT.AND P1, PT, R203, 0x28, PT ;  /* 0x00000028cb00780c */ /* 0x000fe40003f24270 */
[----:B-1----:R-:W-:Y:S01]  /*5670*/  FSEL R180, R180, -INF , P5 ;  /* 0xff800000b4b47808 */ /* 0x002fe20002800000 */
[----:B------:R-:W1:Y:S01]  /*5680*/  MUFU.TANH R181, R181 ;  /* 0x000000b500b57308 */ /* 0x000e620000002400 */
[----:B------:R-:W-:-:S02]  /*5690*/  ISETP.GT.AND P5, PT, R204, 0x1, PT ;  /* 0x00000001cc00780c */ /* 0x000fc40003fa4270 */
[----:B----4-:R-:W-:Y:S02]  /*56a0*/  FSEL R154, R154, -INF , P4 ;  /* 0xff8000009a9a7808 */ /* 0x010fe40002000000 */
[----:B-----5:R-:W-:Y:S02]  /*56b0*/  FSEL R164, R164, -INF , P2 ;  /* 0xff800000a4a47808 */ /* 0x020fe40001000000 */
[C---:B------:R-:W-:Y:S01]  /*56c0*/  ISETP.GT.AND P2, PT, R203.reuse, 0x29, PT ;  /* 0x00000029cb00780c */ /* 0x040fe20003f44270 */
[----:B------:R-:W2:Y:S01]  /*56d0*/  MUFU.TANH R158, R158 ;  /* 0x0000009e009e7308 */ /* 0x000ea20000002400 */
[----:B0-----:R-:W-:Y:S02]  /*56e0*/  FSEL R172, R172, -INF , P1 ;  /* 0xff800000acac7808 */ /* 0x001fe40000800000 */
[----:B------:R-:W-:Y:S02]  /*56f0*/  ISETP.GT.AND P1, PT, R203, 0x39, PT ;  /* 0x00000039cb00780c */ /* 0x000fe40003f24270 */
[----:B------:R-:W-:-:S02]  /*5700*/  ISETP.GT.AND P4, PT, R204, 0x8, PT ;  /* 0x00000008cc00780c */ /* 0x000fc40003f84270 */
[----:B---3--:R-:W-:Y:S01]  /*5710*/  FSEL R155, R155, -INF , P5 ;  /* 0xff8000009b9b7808 */ /* 0x008fe20002800000 */
[----:B------:R-:W0:Y:S01]  /*5720*/  MUFU.TANH R184, R184 ;  /* 0x000000b800b87308 */ /* 0x000e220000002400 */
[----:B------:R-:W-:Y:S02]  /*5730*/  FMNMX.FTZ R205, R154, R202, !PT ;  /* 0x000000ca9acd7209 */ /* 0x000fe40007810000 */
[----:B------:R-:W-:Y:S02]  /*5740*/  FSEL R173, R173, -INF , P2 ;  /* 0xff800000adad7808 */ /* 0x000fe40001000000 */
[----:B------:R-:W-:Y:S02]  /*5750*/  ISETP.GT.AND P2, PT, R203, 0x40, PT ;  /* 0x00000040cb00780c */ /* 0x000fe40003f44270 */
[----:B-1----:R-:W-:Y:S01]  /*5760*/  FSEL R181, R181, -INF , P1 ;  /* 0xff800000b5b57808 */ /* 0x002fe20000800000 */
[----:B------:R-:W1:Y:S01]  /*5770*/  MUFU.TANH R156, R156 ;  /* 0x0000009c009c7308 */ /* 0x000e620000002400 */
[----:B------:R-:W-:-:S02]  /*5780*/  ISETP.GT.AND P3, PT, R203, 0x8, PT ;  /* 0x00000008cb00780c */ /* 0x000fc40003f64270 */
[----:B------:R-:W-:Y:S02]  /*5790*/  ISETP.GT.AND P1, PT, R204, 0x9, PT ;  /* 0x00000009cc00780c */ /* 0x000fe40003f24270 */
[----:B--2---:R-:W-:Y:S02]  /*57a0*/  FSEL R158, R158, -INF , P4 ;  /* 0xff8000009e9e7808 */ /* 0x004fe40002000000 */
[----:B------:R-:W-:Y:S01]  /*57b0*/  FMNMX.FTZ R205, R155, R205, !PT ;  /* 0x000000cd9bcd7209 */ /* 0x000fe20007810000 */
[----:B------:R-:W2:Y:S01]  /*57c0*/  MUFU.TANH R159, R159 ;  /* 0x0000009f009f7308 */ /* 0x000ea20000002400 */
[----:B0-----:R-:W-:Y:S02]  /*57d0*/  FSEL R184, R184, -INF , P2 ;  /* 0xff800000b8b87808 */ /* 0x001fe40001000000 */
[----:B------:R-:W-:Y:S02]  /*57e0*/  ISETP.GT.AND P2, PT, R204, 0x10, PT ;  /* 0x00000010cc00780c */ /* 0x000fe40003f44270 */
[----:B------:R-:W-:-:S02]  /*57f0*/  FMNMX.FTZ R205, R158, R205, !PT ;  /* 0x000000cd9ecd7209 */ /* 0x000fc40007810000 */
[----:B------:R-:W-:Y:S01]  /*5800*/  ISETP.GT.AND P5, PT, R204, 0x11, PT ;  /* 0x00000011cc00780c */ /* 0x000fe20003fa4270 */
[----:B------:R-:W0:Y:S01]  /*5810*/  MUFU.TANH R162, R162 ;  /* 0x000000a200a27308 */ /* 0x000e220000002400 */
[----:B-1----:R-:W-:Y:S02]  /*5820*/  FSEL R156, R156, -INF , P3 ;  /* 0xff8000009c9c7808 */ /* 0x002fe40001800000 */
[----:B------:R-:W-:Y:S02]  /*5830*/  ISETP.GT.AND P3, PT, R203, 0x19, PT ;  /* 0x00000019cb00780c */ /* 0x000fe40003f64270 */
[----:B------:R-:W-:Y:S02]  /*5840*/  ISETP.GT.AND P4, PT, R204, 0x18, PT ;  /* 0x00000018cc00780c */ /* 0x000fe40003f84270 */
[----:B------:R-:W-:Y:S01]  /*5850*/  FMNMX.FTZ R206, R152, R21, !PT ;  /* 0x0000001598ce7209 */ /* 0x000fe20007810000 */
[----:B------:R-:W1:Y:S01]  /*5860*/  MUFU.TANH R165, R165 ;  /* 0x000000a500a57308 */ /* 0x000e620000002400 */
[----:B--2---:R-:W-:-:S02]  /*5870*/  FSEL R159, R159, -INF , P1 ;  /* 0xff8000009f9f7808 */ /* 0x004fc40000800000 */
[----:B------:R-:W-:Y:S02]  /*5880*/  ISETP.GT.AND P1, PT, R204, 0x19, PT ;  /* 0x00000019cc00780c */ /* 0x000fe40003f24270 */
[----:B------:R-:W-:Y:S02]  /*5890*/  FMNMX.FTZ R205, R159, R205, !PT ;  /* 0x000000cd9fcd7209 */ /* 0x000fe40007810000 */
[----:B------:R-:W-:Y:S01]  /*58a0*/  FMNMX.FTZ R206, R153, R206, !PT ;  /* 0x000000ce99ce7209 */ /* 0x000fe20007810000 */
[----:B------:R-:W2:Y:S01]  /*58b0*/  MUFU.TANH R163, R163 ;  /* 0x000000a300a37308 */ /* 0x000ea20000002400 */
[----:B0-----:R-:W-:Y:S02]  /*58c0*/  FSEL R162, R162, -INF , P2 ;  /* 0xff800000a2a27808 */ /* 0x001fe40001000000 */
[----:B------:R-:W-:Y:S02]  /*58d0*/  ISETP.GT.AND P2, PT, R204, 0x21, PT ;  /* 0x00000021cc00780c */ /* 0x000fe40003f44270 */
[----:B------:R-:W-:-:S02]  /*58e0*/  FMNMX.FTZ R205, R162, R205, !PT ;  /* 0x000000cda2cd7209 */ /* 0x000fc40007810000 */
[----:B------:R-:W-:Y:S01]  /*58f0*/  FMNMX.FTZ R206, R156, R206, !PT ;  /* 0x000000ce9cce7209 */ /* 0x000fe20007810000 */
[----:B------:R-:W0:Y:S01]  /*5900*/  MUFU.TANH R176, R176 ;  /* 0x000000b000b07308 */ /* 0x000e220000002400 */
[----:B-1----:R-:W-:Y:S02]  /*5910*/  FSEL R165, R165, -INF , P3 ;  /* 0xff800000a5a57808 */ /* 0x002fe40001800000 */
[----:B------:R-:W-:Y:S02]  /*5920*/  ISETP.GT.AND P3, PT, R203, 0x30, PT ;  /* 0x00000030cb00780c */ /* 0x000fe40003f64270 */
[----:B------:R-:W-:-:S03]  /*5930*/  FMNMX.FTZ R206, R157, R206, !PT ;  /* 0x000000ce9dce7209 */ /* 0x000fc60007810000 */
[----:B------:R-:W1:Y:S01]  /*5940*/  MUFU.TANH R166, R166 ;  /* 0x000000a600a67308 */ /* 0x000e620000002400 */
[----:B--2---:R-:W-:Y:S02]  /*5950*/  FSEL R163, R163, -INF , P5 ;  /* 0xff800000a3a37808 */ /* 0x004fe40002800000 */
[----:B------:R-:W-:Y:S02]  /*5960*/  ISETP.GT.AND P5, PT, R204, 0x28, PT ;  /* 0x00000028cc00780c */ /* 0x000fe40003fa4270 */
[----:B------:R-:W-:Y:S02]  /*5970*/  FMNMX.FTZ R205, R163, R205, !PT ;  /* 0x000000cda3cd7209 */ /* 0x000fe40007810000 */
[----:B------:R-:W-:Y:S01]  /*5980*/  FMNMX.FTZ R206, R160, R206, !PT ;  /* 0x000000cea0ce7209 */ /* 0x000fe20007810000 */
[----:B------:R-:W2:Y:S01]  /*5990*/  MUFU.TANH R185, R185 ;  /* 0x000000b900b97308 */ /* 0x000ea20000002400 */
[----:B0-----:R-:W-:Y:S02]  /*59a0*/  FSEL R176, R176, -INF , P3 ;  /* 0xff800000b0b07808 */ /* 0x001fe40001800000 */
[----:B------:R-:W-:-:S02]  /*59b0*/  ISETP.GT.AND P3, PT, R203, 0x41, PT ;  /* 0x00000041cb00780c */ /* 0x000fc40003f64270 */
[----:B------:R-:W-:-:S03]  /*59c0*/  FMNMX.FTZ R206, R161, R206, !PT ;  /* 0x000000cea1ce7209 */ /* 0x000fc60007810000 */
[----:B------:R-:W0:Y:S01]  /*59d0*/  MUFU.TANH R167, R167 ;  /* 0x000000a700a77308 */ /* 0x000e220000002400 */
[----:B-1----:R-:W-:Y:S02]  /*59e0*/  FSEL R166, R166, -INF , P4 ;  /* 0xff800000a6a67808 */ /* 0x002fe40002000000 */
[----:B------:R-:W-:Y:S02]  /*59f0*/  ISETP.GT.AND P4, PT, R204, 0x29, PT ;  /* 0x00000029cc00780c */ /* 0x000fe40003f84270 */
[----:B------:R-:W-:Y:S02]  /*5a00*/  FMNMX.FTZ R205, R166, R205, !PT ;  /* 0x000000cda6cd7209 */ /* 0x000fe40007810000 */
[----:B------:R-:W-:Y:S01]  /*5a10*/  FMNMX.FTZ R206, R164, R206, !PT ;  /* 0x000000cea4ce7209 */ /* 0x000fe20007810000 */
[----:B------:R-:W1:Y:S01]  /*5a20*/  MUFU.TANH R170, R170 ;  /* 0x000000aa00aa7308 */ /* 0x000e620000002400 */
[----:B--2---:R-:W-:Y:S02]  /*5a30*/  FSEL R185, R185, -INF , P3 ;  /* 0xff800000b9b97808 */ /* 0x004fe40001800000 */
[----:B------:R-:W-:-:S02]  /*5a40*/  ISETP.GT.AND P3, PT, R204, 0x20, PT ;  /* 0x00000020cc00780c */ /* 0x000fc40003f64270 */
[----:B------:R-:W-:-:S03]  /*5a50*/  FMNMX.FTZ R206, R165, R206, !PT ;  /* 0x000000cea5ce7209 */ /* 0x000fc60007810000 */
[----:B------:R-:W2:Y:S01]  /*5a60*/  MUFU.TANH R171, R171 ;  /* 0x000000ab00ab7308 */ /* 0x000ea20000002400 */
[----:B0-----:R-:W-:Y:S02]  /*5a70*/  FSEL R167, R167, -INF , P1 ;  /* 0xff800000a7a77808 */ /* 0x001fe40000800000 */
[----:B------:R-:W-:Y:S02]  /*5a80*/  ISETP.GT.AND P1, PT, R204, 0x30, PT ;  /* 0x00000030cc00780c */ /* 0x000fe40003f24270 */
[----:B------:R-:W-:Y:S02]  /*5a90*/  FMNMX.FTZ R205, R167, R205, !PT ;  /* 0x000000cda7cd7209 */ /* 0x000fe40007810000 */
[----:B------:R-:W-:Y:S01]  /*5aa0*/  FMNMX.FTZ R206, R168, R206, !PT ;  /* 0x000000cea8ce7209 */ /* 0x000fe20007810000 */
[----:B------:R-:W0:Y:S01]  /*5ab0*/  MUFU.TANH R174, R174 ;  /* 0x000000ae00ae7308 */ /* 0x000e220000002400 */
[----:B-1----:R-:W-:Y:S02]  /*5ac0*/  FSEL R170, R170, -INF , P3 ;  /* 0xff800000aaaa7808 */ /* 0x002fe40001800000 */
[----:B------:R-:W-:-:S02]  /*5ad0*/  ISETP.GT.AND P3, PT, R204, 0x31, PT ;  /* 0x00000031cc00780c */ /* 0x000fc40003f64270 */
[----:B------:R-:W-:Y:S02]  /*5ae0*/  FMNMX.FTZ R205, R170, R205, !PT ;  /* 0x000000cdaacd7209 */ /* 0x000fe40007810000 */
[----:B------:R-:W-:Y:S01]  /*5af0*/  FMNMX.FTZ R206, R169, R206, !PT ;  /* 0x000000cea9ce7209 */ /* 0x000fe20007810000 */
[----:B------:R-:W1:Y:S01]  /*5b00*/  MUFU.TANH R175, R175 ;  /* 0x000000af00af7308 */ /* 0x000e620000002400 */
[----:B--2---:R-:W-:Y:S02]  /*5b10*/  FSEL R171, R171, -INF , P2 ;  /* 0xff800000abab7808 */ /* 0x004fe40001000000 */
[----:B------:R-:W-:Y:S02]  /*5b20*/  ISETP.GT.AND P2, PT, R204, 0x38, PT ;  /* 0x00000038cc00780c */ /* 0x000fe40003f44270 */
[----:B------:R-:W-:Y:S02]  /*5b30*/  FMNMX.FTZ R205, R171, R205, !PT ;  /* 0x000000cdabcd7209 */ /* 0x000fe40007810000 */
[----:B------:R-:W-:Y:S01]  /*5b40*/  FMNMX.FTZ R206, R172, R206, !PT ;  /* 0x000000ceacce7209 */ /* 0x000fe20007810000 */
[----:B------:R-:W2:Y:S01]  /*5b50*/  MUFU.TANH R178, R178 ;  /* 0x000000b200b27308 */ /* 0x000ea20000002400 */
[----:B0-----:R-:W-:-:S02]  /*5b60*/  FSEL R174, R174, -INF , P5 ;  /* 0xff800000aeae7808 */ /* 0x001fc40002800000 */
[----:B------:R-:W-:Y:S02]  /*5b70*/  ISETP.GT.AND P5, PT, R204, 0x39, PT ;  /* 0x00000039cc00780c */ /* 0x000fe40003fa4270 */
[----:B------:R-:W-:Y:S02]  /*5b80*/  FMNMX.FTZ R205, R174, R205, !PT ;  /* 0x000000cdaecd7209 */ /* 0x000fe40007810000 */
[----:B------:R-:W-:Y:S01]  /*5b90*/  FMNMX.FTZ R206, R173, R206, !PT ;  /* 0x000000ceadce7209 */ /* 0x000fe20007810000 */
[----:B------:R-:W0:Y:S01]  /*5ba0*/  MUFU.TANH R179, R179 ;  /* 0x000000b300b37308 */ /* 0x000e220000002400 */
[----:B-1----:R-:W-:Y:S02]  /*5bb0*/  FSEL R175, R175, -INF , P4 ;  /* 0xff800000afaf7808 */ /* 0x002fe40002000000 */
[----:B------:R-:W-:Y:S02]  /*5bc0*/  ISETP.GT.AND P4, PT, R204, 0x40, PT ;  /* 0x00000040cc00780c */ /* 0x000fe40003f84270 */
[----:B------:R-:W-:-:S02]  /*5bd0*/  FMNMX.FTZ R205, R175, R205, !PT ;  /* 0x000000cdafcd7209 */ /* 0x000fc40007810000 */
        /* <DEDUP_REMOVED lines=36> */
[----:B-1----:R-:W-:-:S04]  /*5e20*/  FSEL R194, R194, -INF , P5 ;  /* 0xff800000c2c27808 */ /* 0x002fc80002800000 */
        /* <DEDUP_REMOVED lines=9> */
[----:B------:R-:W-:Y:S01]  /*5ec0*/  MUFU.TANH R189, R189 ;  /* 0x000000bd00bd7308 */ /* 0x000fe20000002400 */
[----:B-1----:R-:W-:Y:S02]  /*5ed0*/  FSEL R188, R188, -INF , P2 ;  /* 0xff800000bcbc7808 */ /* 0x002fe40001000000 */
[----:B------:R-:W-:-:S05]  /*5ee0*/  ISETP.GT.AND P2, PT, R203, 0x51, PT ;  /* 0x00000051cb00780c */ /* 0x000fca0003f44270 */
[----:B------:R-:W0:Y:S01]  /*5ef0*/  MUFU.TANH R192, R192 ;  /* 0x000000c000c07308 */ /* 0x000e220000002400 */
[----:B--2---:R-:W-:-:S07]  /*5f00*/  FSEL R199, R199, -INF , P3 ;  /* 0xff800000c7c77808 */ /* 0x004fce0001800000 */
[----:B------:R1:W-:Y:S08]  /*5f10*/  MUFU.TANH R204, R197 ;  /* 0x000000c500cc7308 */ /* 0x0003f00000002400 */
[----:B------:R-:W2:Y:S01]  /*5f20*/  MUFU.TANH R193, R193 ;  /* 0x000000c100c17308 */ /* 0x000ea20000002400 */
[----:B-1----:R-:W-:Y:S02]  /*5f30*/  FMNMX.FTZ R197, R181, R206, !PT ;  /* 0x000000ceb5c57209 */ /* 0x002fe40007810000 */
[----:B0-----:R-:W-:-:S02]  /*5f40*/  FSEL R192, R192, -INF , P1 ;  /* 0xff800000c0c07808 */ /* 0x001fc40000800000 */
[----:B------:R-:W-:Y:S02]  /*5f50*/  FMNMX.FTZ R197, R184, R197, !PT ;  /* 0x000000c5b8c57209 */ /* 0x000fe40007810000 */
[----:B------:R-:W-:Y:S01]  /*5f60*/  ISETP.GT.AND P1, PT, R203, 0x58, PT ;  /* 0x00000058cb00780c */ /* 0x000fe20003f24270 */
[----:B------:R-:W0:Y:S01]  /*5f70*/  MUFU.TANH R196, R196 ;  /* 0x000000c400c47308 */ /* 0x000e220000002400 */
[----:B------:R-:W-:Y:S02]  /*5f80*/  FMNMX.FTZ R206, R185, R197, !PT ;  /* 0x000000c5b9ce7209 */ /* 0x000fe40007810000 */
[----:B------:R-:W-:Y:S02]  /*5f90*/  FSEL R197, R189, -INF , P4 ;  /* 0xff800000bdc57808 */ /* 0x000fe40002000000 */
[----:B------:R-:W-:Y:S02]  /*5fa0*/  FMNMX.FTZ R206, R188, R206, !PT ;  /* 0x000000cebcce7209 */ /* 0x000fe40007810000 */
[----:B------:R-:W-:-:S02]  /*5fb0*/  FMNMX.FTZ R189, R199, R205, !PT ;  /* 0x000000cdc7bd7209 */ /* 0x000fc40007810000 */
[----:B------:R-:W-:Y:S02]  /*5fc0*/  FMNMX.FTZ R206, R197, R206, !PT ;  /* 0x000000cec5ce7209 */ /* 0x000fe40007810000 */
[----:B--2---:R-:W-:Y:S01]  /*5fd0*/  FSEL R193, R193, -INF , P2 ;  /* 0xff800000c1c17808 */ /* 0x004fe20001000000 */
[----:B------:R-:W1:Y:S01]  /*5fe0*/  SHFL.BFLY PT, R205, R189, 0x2, 0x1f ;  /* 0x0c401f00bdcd7f89 */ /* 0x000e6200000e0000 */
[----:B------:R-:W-:Y:S02]  /*5ff0*/  FMNMX.FTZ R206, R192, R206, !PT ;  /* 0x000000cec0ce7209 */ /* 0x000fe40007810000 */
[----:B------:R-:W-:Y:S02]  /*6000*/  ISETP.GT.AND P2, PT, R203, 0x59, PT ;  /* 0x00000059cb00780c */ /* 0x000fe40003f44270 */
[----:B0-----:R-:W-:Y:S02]  /*6010*/  FSEL R196, R196, -INF , P1 ;  /* 0xff800000c4c47808 */ /* 0x001fe40000800000 */
[----:B------:R-:W-:-:S02]  /*6020*/  FMNMX.FTZ R206, R193, R206, !PT ;  /* 0x000000cec1ce7209 */ /* 0x000fc40007810000 */
[----:B------:R-:W-:Y:S02]  /*6030*/  FSEL R204, R204, -INF , P2 ;  /* 0xff800000cccc7808 */ /* 0x000fe40001000000 */
[----:B------:R-:W-:-:S04]  /*6040*/  FMNMX.FTZ R203, R196, R206, !PT ;  /* 0x000000cec4cb7209 */ /* 0x000fc80007810000 */
[----:B------:R-:W-:-:S05]  /*6050*/  FMNMX.FTZ R203, R204, R203, !PT ;  /* 0x000000cbcccb7209 */ /* 0x000fca0007810000 */
[----:B------:R-:W0:Y:S01]  /*6060*/  SHFL.BFLY PT, R206, R203, 0x2, 0x1f ;  /* 0x0c401f00cbce7f89 */ /* 0x000e2200000e0000 */
[----:B-1----:R-:W-:-:S05]  /*6070*/  FMNMX.FTZ R189, R189, R205, !PT ;  /* 0x000000cdbdbd7209 */ /* 0x002fca0007810000 */
[----:B------:R-:W1:Y:S01]  /*6080*/  SHFL.BFLY PT, R208, R189, 0x1, 0x1f ;  /* 0x0c201f00bdd07f89 */ /* 0x000e6200000e0000 */
[----:B0-----:R-:W-:-:S05]  /*6090*/  FMNMX.FTZ R205, R203, R206, !PT ;  /* 0x000000cecbcd7209 */ /* 0x001fca0007810000 */
[----:B------:R-:W0:Y:S01]  /*60a0*/  SHFL.BFLY PT, R207, R205, 0x1, 0x1f ;  /* 0x0c201f00cdcf7f89 */ /* 0x000e2200000e0000 */
[----:B-1----:R-:W-:-:S04]  /*60b0*/  FMNMX.FTZ R189, R189, R208, !PT ;  /* 0x000000d0bdbd7209 */ /* 0x002fc80007810000 */
[C---:B------:R-:W-:Y:S01]  /*60c0*/  FSETP.NEU.FTZ.AND P2, PT, R189.reuse, -INF , PT ;  /* 0xff800000bd00780b */ /* 0x040fe20003f5d000 */
[----:B------:R-:W-:-:S05]  /*60d0*/  FMUL.FTZ R203, R189, UR5 ;  /* 0x00000005bdcb7c20 */ /* 0x000fca0008410000 */
[----:B------:R-:W-:-:S05]  /*60e0*/  FSEL R203, R203, RZ, P2 ;  /* 0x000000ffcbcb7208 */ /* 0x000fca0001000000 */
[--C-:B------:R-:W-:Y:S01]  /*60f0*/  FFMA.FTZ R206, R154, UR5, -R203.reuse ;  /* 0x000000059ace7c23 */ /* 0x100fe200080108cb */
[--C-:B------:R-:W-:Y:S01]  /*6100*/  FFMA.FTZ R208, R155, UR5, -R203.reuse ;  /* 0x000000059bd07c23 */ /* 0x100fe200080108cb */
[----:B------:R-:W1:Y:S01]  /*6110*/  S2R R154, SR_TID.X ;  /* 0x00000000009a7919 */ /* 0x000e620000002100 */
[--C-:B------:R-:W-:Y:S01]  /*6120*/  FFMA.FTZ R158, R158, UR5, -R203.reuse ;  /* 0x000000059e9e7c23 */ /* 0x100fe200080108cb */
[--C-:B------:R-:W-:Y:S01]  /*6130*/  FFMA.FTZ R159, R159, UR5, -R203.reuse ;  /* 0x000000059f9f7c23 */ /* 0x100fe200080108cb */
[----:B0-----:R-:W-:Y:S01]  /*6140*/  FMNMX.FTZ R205, R205, R207, !PT ;  /* 0x000000cfcdcd7209 */ /* 0x001fe20007810000 */
[----:B------:R-:W-:Y:S01]  /*6150*/  MUFU.EX2 R206, R206 ;  /* 0x000000ce00ce7308 */ /* 0x000fe20000000800 */
[--C-:B------:R-:W-:Y:S01]  /*6160*/  FFMA.FTZ R162, R162, UR5, -R203.reuse ;  /* 0x00000005a2a27c23 */ /* 0x100fe200080108cb */
[--C-:B------:R-:W-:Y:S01]  /*6170*/  FFMA.FTZ R163, R163, UR5, -R203.reuse ;  /* 0x00000005a3a37c23 */ /* 0x100fe200080108cb */
[C---:B------:R-:W-:Y:S01]  /*6180*/  FSETP.NEU.FTZ.AND P1, PT, R205.reuse, -INF , PT ;  /* 0xff800000cd00780b */ /* 0x040fe20003f3d000 */
[----:B------:R-:W-:Y:S01]  /*6190*/  FMUL.FTZ R209, R205, UR5 ;  /* 0x00000005cdd17c20 */ /* 0x000fe20008410000 */
[--C-:B------:R-:W-:Y:S01]  /*61a0*/  FFMA.FTZ R166, R166, UR5, -R203.reuse ;  /* 0x00000005a6a67c23 */ /* 0x100fe200080108cb */
[--C-:B------:R-:W-:Y:S01]  /*61b0*/  FFMA.FTZ R167, R167, UR5, -R203.reuse ;  /* 0x00000005a7a77c23 */ /* 0x100fe200080108cb */
[--C-:B------:R-:W-:Y:S01]  /*61c0*/  FFMA.FTZ R170, R170, UR5, -R203.reuse ;  /* 0x00000005aaaa7c23 */ /* 0x100fe200080108cb */
[----:B------:R-:W-:Y:S01]  /*61d0*/  MUFU.EX2 R208, R208 ;  /* 0x000000d000d07308 */ /* 0x000fe20000000800 */
[----:B------:R-:W-:Y:S01]  /*61e0*/  FSEL R209, R209, RZ, P1 ;  /* 0x000000ffd1d17208 */ /* 0x000fe20000800000 */
[--C-:B------:R-:W-:Y:S01]  /*61f0*/  FFMA.FTZ R171, R171, UR5, -R203.reuse ;  /* 0x00000005abab7c23 */ /* 0x100fe200080108cb */
[--C-:B------:R-:W-:Y:S01]  /*6200*/  FFMA.FTZ R174, R174, UR5, -R203.reuse ;  /* 0x00000005aeae7c23 */ /* 0x100fe200080108cb */
[--C-:B------:R-:W-:Y:S01]  /*6210*/  FFMA.FTZ R175, R175, UR5, -R203.reuse ;  /* 0x00000005afaf7c23 */ /* 0x100fe200080108cb */
[----:B------:R-:W-:Y:S01]  /*6220*/  FFMA.FTZ R178, R178, UR5, -R203 ;  /* 0x00000005b2b27c23 */ /* 0x000fe200080108cb */
[--C-:B------:R-:W-:Y:S01]  /*6230*/  FFMA.FTZ R210, R152, UR5, -R209.reuse ;  /* 0x0000000598d27c23 */ /* 0x100fe200080108d1 */
[----:B------:R-:W-:Y:S01]  /*6240*/  FSEL R152, R205, RZ, P1 ;  /* 0x000000ffcd987208 */ /* 0x000fe20000800000 */
[--C-:B------:R-:W-:Y:S01]  /*6250*/  FFMA.FTZ R157, R157, UR5, -R209.reuse ;  /* 0x000000059d9d7c23 */ /* 0x100fe200080108d1 */
[--C-:B------:R-:W-:Y:S01]  /*6260*/  FFMA.FTZ R207, R153, UR5, -R209.reuse ;  /* 0x0000000599cf7c23 */ /* 0x100fe200080108d1 */
[----:B------:R-:W-:Y:S01]  /*6270*/  FFMA.FTZ R156, R156, UR5, -R209 ;  /* 0x000000059c9c7c23 */ /* 0x000fe200080108d1 */
[----:B------:R-:W-:Y:S01]  /*6280*/  MUFU.EX2 R158, R158 ;  /* 0x0000009e009e7308 */ /* 0x000fe20000000800 */
[----:B------:R-:W-:Y:S01]  /*6290*/  FADD.FTZ R152, -R152, R21 ;  /* 0x0000001598987221 */ /* 0x000fe20000010100 */
[--C-:B------:R-:W-:Y:S01]  /*62a0*/  FFMA.FTZ R160, R160, UR5, -R209.reuse ;  /* 0x00000005a0a07c23 */ /* 0x100fe200080108d1 */
[--C-:B------:R-:W-:Y:S01]  /*62b0*/  FFMA.FTZ R161, R161, UR5, -R209.reuse ;  /* 0x00000005a1a17c23 */ /* 0x100fe200080108d1 */
[--C-:B------:R-:W-:Y:S01]  /*62c0*/  FFMA.FTZ R164, R164, UR5, -R209.reuse ;  /* 0x00000005a4a47c23 */ /* 0x100fe200080108d1 */
[--C-:B------:R-:W-:Y:S01]  /*62d0*/  FFMA.FTZ R165, R165, UR5, -R209.reuse ;  /* 0x00000005a5a57c23 */ /* 0x100fe200080108d1 */
[--C-:B------:R-:W-:Y:S01]  /*62e0*/  FFMA.FTZ R168, R168, UR5, -R209.reuse ;  /* 0x00000005a8a87c23 */ /* 0x100fe200080108d1 */
[--C-:B------:R-:W-:Y:S01]  /*62f0*/  FFMA.FTZ R169, R169, UR5, -R209.reuse ;  /* 0x00000005a9a97c23 */ /* 0x100fe200080108d1 */
[----:B------:R0:W-:Y:S01]  /*6300*/  MUFU.EX2 R21, R157 ;  /* 0x0000009d00157308 */ /* 0x0001e20000000800 */
[----:B-1----:R-:W-:Y:S01]  /*6310*/  SHF.R.U32.HI R154, RZ, 0x7, R154 ;  /* 0x00000007ff9a7819 */ /* 0x002fe2000001169a */
[--C-:B------:R-:W-:Y:S01]  /*6320*/  FFMA.FTZ R172, R172, UR5, -R209.reuse ;  /* 0x00000005acac7c23 */ /* 0x100fe200080108d1 */
[----:B------:R-:W-:Y:S01]  /*6330*/  FFMA.FTZ R173, R173, UR5, -R209 ;  /* 0x00000005adad7c23 */ /* 0x000fe200080108d1 */
[--C-:B------:R-:W-:Y:S01]  /*6340*/  FFMA.FTZ R179, R179, UR5, -R203.reuse ;  /* 0x00000005b3b37c23 */ /* 0x100fe200080108cb */
[----:B------:R-:W-:Y:S01]  /*6350*/  FFMA.FTZ R182, R182, UR5, -R203 ;  /* 0x00000005b6b67c23 */ /* 0x000fe200080108cb */
[--C-:B------:R-:W-:Y:S01]  /*6360*/  FFMA.FTZ R176, R176, UR5, -R209.reuse ;  /* 0x00000005b0b07c23 */ /* 0x100fe200080108d1 */
[--C-:B------:R-:W-:Y:S01]  /*6370*/  FFMA.FTZ R177, R177, UR5, -R209.reuse ;  /* 0x00000005b1b17c23 */ /* 0x100fe200080108d1 */
[----:B------:R-:W1:Y:S01]  /*6380*/  MUFU.EX2 R159, R159 ;  /* 0x0000009f009f7308 */ /* 0x000e620000000800 */
[----:B0-----:R-:W-:Y:S01]  /*6390*/  FMUL.FTZ R157, R152, UR5 ;  /* 0x00000005989d7c20 */ /* 0x001fe20008410000 */
[----:B------:R-:W-:Y:S01]  /*63a0*/  FSEL R152, R189, RZ, P2 ;  /* 0x000000ffbd987208 */ /* 0x000fe20001000000 */
[--C-:B------:R-:W-:Y:S01]  /*63b0*/  FFMA.FTZ R180, R180, UR5, -R209.reuse ;  /* 0x00000005b4b47c23 */ /* 0x100fe200080108d1 */
[----:B------:R-:W-:Y:S01]  /*63c0*/  FFMA.FTZ R181, R181, UR5, -R209 ;  /* 0x00000005b5b57c23 */ /* 0x000fe200080108d1 */
[--C-:B------:R-:W-:Y:S01]  /*63d0*/  FFMA.FTZ R183, R183, UR5, -R203.reuse ;  /* 0x00000005b7b77c23 */ /* 0x100fe200080108cb */
[--C-:B------:R-:W-:Y:S01]  /*63e0*/  FFMA.FTZ R186, R186, UR5, -R203.reuse ;  /* 0x00000005baba7c23 */ /* 0x100fe200080108cb */
[----:B------:R-:W-:Y:S01]  /*63f0*/  FADD.FTZ R153, -R152, R202 ;  /* 0x000000ca98997221 */ /* 0x000fe20000010100 */
[----:B------:R-:W-:Y:S01]  /*6400*/  VIADD R152, R154, 0x8 ;  /* 0x000000089a987836 */ /* 0x000fe20000000000 */
[----:B------:R-:W0:Y:S01]  /*6410*/  MUFU.EX2 R157, R157 ;  /* 0x0000009d009d7308 */ /* 0x000e220000000800 */
[--C-:B------:R-:W-:Y:S01]  /*6420*/  FFMA.FTZ R187, R187, UR5, -R203.reuse ;  /* 0x00000005bbbb7c23 */ /* 0x100fe200080108cb */
[----:B------:R-:W-:Y:S01]  /*6430*/  FMUL.FTZ R153, R153, UR5 ;  /* 0x0000000599997c20 */ /* 0x000fe20008410000 */
[----:B------:R-:W-:Y:S01]  /*6440*/  FFMA.FTZ R190, R190, UR5, -R203 ;  /* 0x00000005bebe7c23 */ /* 0x000fe200080108cb */
[--C-:B------:R-:W-:Y:S01]  /*6450*/  FFMA.FTZ R184, R184, UR5, -R209.reuse ;  /* 0x00000005b8b87c23 */ /* 0x100fe200080108d1 */
[--C-:B------:R-:W-:Y:S01]  /*6460*/  FFMA.FTZ R185, R185, UR5, -R209.reuse ;  /* 0x00000005b9b97c23 */ /* 0x100fe200080108d1 */
[--C-:B------:R-:W-:Y:S01]  /*6470*/  FFMA.FTZ R188, R188, UR5, -R209.reuse ;  /* 0x00000005bcbc7c23 */ /* 0x100fe200080108d1 */
[----:B------:R-:W-:Y:S01]  /*6480*/  FFMA.FTZ R197, R197, UR5, -R209 ;  /* 0x00000005c5c57c23 */ /* 0x000fe200080108d1 */
[----:B------:R-:W2:Y:S01]  /*6490*/  MUFU.EX2 R202, R153 ;  /* 0x0000009900ca7308 */ /* 0x000ea20000000800 */
[----:B-1----:R-:W-:Y:S01]  /*64a0*/  F2FP.F16.F32.PACK_AB R155, R159, R158 ;  /* 0x0000009e9f9b723e */ /* 0x002fe200000000ff */
[----:B------:R-:W-:Y:S01]  /*64b0*/  FFMA.FTZ R191, R191, UR5, -R203 ;  /* 0x00000005bfbf7c23 */ /* 0x000fe200080108cb */
[--C-:B------:R-:W-:Y:S01]  /*64c0*/  FFMA.FTZ R192, R192, UR5, -R209.reuse ;  /* 0x00000005c0c07c23 */ /* 0x100fe200080108d1 */
[--C-:B------:R-:W-:Y:S01]  /*64d0*/  FFMA.FTZ R196, R196, UR5, -R209.reuse ;  /* 0x00000005c4c47c23 */ /* 0x100fe200080108d1 */
[----:B------:R-:W-:Y:S01]  /*64e0*/  FFMA.FTZ R204, R204, UR5, -R209 ;  /* 0x00000005cccc7c23 */ /* 0x000fe200080108d1 */
[----:B------:R-:W-:-:S02]  /*64f0*/  FFMA.FTZ R199, R199, UR5, -R203 ;  /* 0x00000005c7c77c23 */ /* 0x000fc400080108cb */
[----:B------:R-:W-:Y:S01]  /*6500*/  MUFU.EX2 R210, R210 ;  /* 0x000000d200d27308 */ /* 0x000fe20000000800 */
        /* <DEDUP_REMOVED lines=8> */
[----:B------:R0:W-:Y:S01]  /*6590*/  BAR.SYNC.DEFER_BLOCKING R152, 0x100 ;  /* 0x000400980000751d */ /* 0x0001e20000010000 */
        /* <DEDUP_REMOVED lines=123> */
[----:B------:R-:W-:Y:S01]  /*6d50*/  MUFU.EX2 R162, R162 ;  /* 0x000000a200a27308 */ /* 0x000fe20000000800 */
[----:B0-----:R-:W-:Y:S01]  /*6d60*/  F2FP.F16.F32.PACK_AB R152, R207, R210 ;  /* 0x000000d2cf98723e */ /* 0x001fe200000000ff */
[----:B------:R-:W-:Y:S01]  /*6d70*/  FFMA.FTZ R5, R202, R5, R206 ;  /* 0x00000005ca057223 */ /* 0x000fe200000100ce */
[----:B-1----:R-:W-:Y:S01]  /*6d80*/  F2FP.F16.F32.PACK_AB R154, R21, R156 ;  /* 0x0000009c159a723e */ /* 0x002fe200000000ff */
[----:B------:R-:W-:-:S02]  /*6d90*/  FFMA.FTZ R4, R157, R4, R210 ;  /* 0x000000049d047223 */ /* 0x000fc400000100d2 */
[----:B------:R-:W-:Y:S01]  /*6da0*/  FADD.FTZ R5, R208, R5 ;  /* 0x00000005d0057221 */ /* 0x000fe20000010000 */
[----:B------:R-:W-:Y:S01]  /*6db0*/  WARPGROUP.ARRIVE ;  /* 0x00000000000079c5 */ /* 0x000fe20000000000 */
[----:B------:R-:W0:Y:S01]  /*6dc0*/  MUFU.EX2 R163, R163 ;  /* 0x000000a300a37308 */ /* 0x000e220000000800 */
[----:B------:R-:W-:Y:S01]  /*6dd0*/  FADD.FTZ R207, R207, R4 ;  /* 0x00000004cfcf7221 */ /* 0x000fe20000010000 */
[----:B------:R-:W-:-:S03]  /*6de0*/  FADD.FTZ R158, R158, R5 ;  /* 0x000000059e9e7221 */ /* 0x000fc60000010000 */
[----:B------:R-:W-:Y:S01]  /*6df0*/  HGMMA.64x256x16.F32 R24, R152, gdesc[UR8].tnspB, R24, gsb0 ;  /* 0x43e0000898187df0 */ /* 0x000fe20008000818 */
[----:B------:R-:W-:Y:S01]  /*6e00*/  UIADD3 UR10, UR6, 0x80, URZ ;  /* 0x00000080060a7890 */ /* 0x000fe2000fffe03f */
[----:B------:R-:W-:Y:S01]  /*6e10*/  FADD.FTZ R156, R156, R207 ;  /* 0x000000cf9c9c7221 */ /* 0x000fe20000010000 */
[----:B------:R-:W-:Y:S01]  /*6e20*/  MUFU.EX2 R166, R166 ;  /* 0x000000a600a67308 */ /* 0x000fe20000000800 */
[----:B------:R-:W-:Y:S01]  /*6e30*/  UMOV UR11, 0x40000040 ;  /* 0x40000040000b7882 */ /* 0x000fe20000000000 */
[----:B------:R-:W-:Y:S01]  /*6e40*/  FADD.FTZ R159, R159, R158 ;  /* 0x0000009e9f9f7221 */ /* 0x000fe20000010000 */
[----:B------:R-:W-:-:S05]  /*6e50*/  FADD.FTZ R21, R21, R156 ;  /* 0x0000009c15157221 */ /* 0x000fca0000010000 */
[----:B------:R-:W1:Y:S08]  /*6e60*/  MUFU.EX2 R167, R167 ;  /* 0x000000a700a77308 */ /* 0x000e700000000800 */
[----:B------:R-:W-:Y:S08]  /*6e70*/  MUFU.EX2 R160, R160 ;  /* 0x000000a000a07308 */ /* 0x000ff00000000800 */
[----:B------:R-:W2:Y:S08]  /*6e80*/  MUFU.EX2 R161, R161 ;  /* 0x000000a100a17308 */ /* 0x000eb00000000800 */
[----:B------:R-:W-:Y:S08]  /*6e90*/  MUFU.EX2 R164, R164 ;  /* 0x000000a400a47308 */ /* 0x000ff00000000800 */
[----:B------:R-:W3:Y:S08]  /*6ea0*/  MUFU.EX2 R165, R165 ;  /* 0x000000a500a57308 */ /* 0x000ef00000000800 */
[----:B------:R-:W-:Y:S08]  /*6eb0*/  MUFU.EX2 R170, R170 ;  /* 0x000000aa00aa7308 */ /* 0x000ff00000000800 */
[----:B------:R-:W-:Y:S08]  /*6ec0*/  MUFU.EX2 R171, R171 ;  /* 0x000000ab00ab7308 */ /* 0x000ff00000000800 */
[----:B------:R-:W-:Y:S08]  /*6ed0*/  MUFU.EX2 R174, R174 ;  /* 0x000000ae00ae7308 */ /* 0x000ff00000000800 */
[----:B------:R-:W-:Y:S08]  /*6ee0*/  MUFU.EX2 R168, R168 ;  /* 0x000000a800a87308 */ /* 0x000ff00000000800 */
[----:B------:R-:W4:Y:S08]  /*6ef0*/  MUFU.EX2 R169, R169 ;  /* 0x000000a900a97308 */ /* 0x000f300000000800 */
[----:B------:R-:W-:Y:S08]  /*6f00*/  MUFU.EX2 R172, R172 ;  /* 0x000000ac00ac7308 */ /* 0x000ff00000000800 */
[----:B------:R-:W5:Y:S08]  /*6f10*/  MUFU.EX2 R173, R173 ;  /* 0x000000ad00ad7308 */ /* 0x000f700000000800 */
[----:B------:R-:W5:Y:S08]  /*6f20*/  MUFU.EX2 R175, R175 ;  /* 0x000000af00af7308 */ /* 0x000f700000000800 */
[----:B------:R-:W-:Y:S08]  /*6f30*/  MUFU.EX2 R178, R178 ;  /* 0x000000b200b27308 */ /* 0x000ff00000000800 */
[----:B------:R-:W-:Y:S08]  /*6f40*/  MUFU.EX2 R179, R179 ;  /* 0x000000b300b37308 */ /* 0x000ff00000000800 */
[----:B------:R-:W-:Y:S08]  /*6f50*/  MUFU.EX2 R182, R182 ;  /* 0x000000b600b67308 */ /* 0x000ff00000000800 */
[----:B------:R-:W-:Y:S08]  /*6f60*/  MUFU.EX2 R176, R176 ;  /* 0x000000b000b07308 */ /* 0x000ff00000000800 */
[----:B------:R-:W5:Y:S08]  /*6f70*/  MUFU.EX2 R177, R177 ;  /* 0x000000b100b17308 */ /* 0x000f700000000800 */
        /* <DEDUP_REMOVED lines=11> */
[----:B------:R-:W5:Y:S08]  /*7030*/  MUFU.EX2 R192, R192 ;  /* 0x000000c000c07308 */ /* 0x000f700000000800 */
[----:B------:R-:W-:Y:S08]  /*7040*/  MUFU.EX2 R196, R196 ;  /* 0x000000c400c47308 */ /* 0x000ff00000000800 */
[----:B------:R-:W5:Y:S08]  /*7050*/  MUFU.EX2 R204, R204 ;  /* 0x000000cc00cc7308 */ /* 0x000f700000000800 */
[----:B------:R-:W-:Y:S01]  /*7060*/  MUFU.EX2 R199, R199 ;  /* 0x000000c700c77308 */ /* 0x000fe20000000800 */
[----:B------:R-:W-:-:S02]  /*7070*/  WARPGROUP.DEPBAR.LE gsb0, 0x0 ;  /* 0x00008000000079c5 */ /* 0x000fc40000010000 */
[----:B0-----:R-:W-:Y:S01]  /*7080*/  F2FP.F16.F32.PACK_AB R153, R163, R162 ;  /* 0x000000a2a399723e */ /* 0x001fe200000000ff */
[----:B------:R-:W-:Y:S01]  /*7090*/  FADD.FTZ R162, R162, R159 ;  /* 0x0000009fa2a27221 */ /* 0x000fe20000010000 */
[----:B-1----:R-:W-:Y:S02]  /*70a0*/  F2FP.F16.F32.PACK_AB R155, R167, R166 ;  /* 0x000000a6a79b723e */ /* 0x002fe400000000ff */
[----:B--2---:R-:W-:Y:S01]  /*70b0*/  F2FP.F16.F32.PACK_AB R152, R161, R160 ;  /* 0x000000a0a198723e */ /* 0x004fe200000000ff */
[----:B------:R-:W-:Y:S01]  /*70c0*/  FADD.FTZ R160, R160, R21 ;  /* 0x00000015a0a07221 */ /* 0x000fe20000010000 */
[----:B---3--:R-:W-:Y:S01]  /*70d0*/  F2FP.F16.F32.PACK_AB R154, R165, R164 ;  /* 0x000000a4a59a723e */ /* 0x008fe200000000ff */
[----:B------:R-:W-:Y:S02]  /*70e0*/  FADD.FTZ R163, R163, R162 ;  /* 0x000000a2a3a37221 */ /* 0x000fe40000010000 */
[----:B------:R-:W-:Y:S01]  /*70f0*/  FADD.FTZ R161, R161, R160 ;  /* 0x000000a0a1a17221 */ /* 0x000fe20000010000 */
[----:B------:R-:W-:Y:S01]  /*7100*/  WARPGROUP.ARRIVE ;  /* 0x00000000000079c5 */ /* 0x000fe20000000000 */
[----:B------:R-:W-:-:S02]  /*7110*/  FADD.FTZ R166, R166, R163 ;  /* 0x000000a3a6a67221 */ /* 0x000fc40000010000 */
[----:B------:R-:W-:Y:S02]  /*7120*/  FADD.FTZ R164, R164, R161 ;  /* 0x000000a1a4a47221 */ /* 0x000fe40000010000 */
[----:B------:R-:W-:Y:S01]  /*7130*/  FADD.FTZ R167, R167, R166 ;  /* 0x000000a6a7a77221 */ /* 0x000fe20000010000 */
[----:B------:R-:W-:Y:S01]  /*7140*/  HGMMA.64x256x16.F32 R24, R152, gdesc[UR8].tnspB, R24, gsb0 ;  /* 0x43e0000898187df0 */ /* 0x000fe20008000818 */
[----:B------:R-:W-:Y:S01]  /*7150*/  UIADD3 UR10, UR6, 0x100, URZ ;  /* 0x00000100060a7890 */ /* 0x000fe2000fffe03f */
[----:B------:R-:W-:Y:S01]  /*7160*/  FADD.FTZ R165, R165, R164 ;  /* 0x000000a4a5a57221 */ /* 0x000fe20000010000 */
[----:B------:R-:W-:Y:S01]  /*7170*/  UMOV UR11, 0x40000040 ;  /* 0x40000040000b7882 */ /* 0x000fe20000000000 */
[----:B------:R-:W-:Y:S02]  /*7180*/  WARPGROUP.DEPBAR.LE gsb0, 0x0 ;  /* 0x00008000000079c5 */ /* 0x000fe40000010000 */
[----:B----4-:R-:W-:Y:S01]  /*7190*/  F2FP.F16.F32.PACK_AB R152, R169, R168 ;  /* 0x000000a8a998723e */ /* 0x010fe200000000ff */
[----:B------:R-:W-:Y:S01]  /*71a0*/  FADD.FTZ R168, R168, R165 ;  /* 0x000000a5a8a87221 */ /* 0x000fe20000010000 */
[----:B------:R-:W-:Y:S01]  /*71b0*/  F2FP.F16.F32.PACK_AB R153, R171, R170 ;  /* 0x000000aaab99723e */ /* 0x000fe200000000ff */
[----:B------:R-:W-:Y:S01]  /*71c0*/  FADD.FTZ R170, R170, R167 ;  /* 0x000000a7aaaa7221 */ /* 0x000fe20000010000 */
[----:B-----5:R-:W-:Y:S01]  /*71d0*/  F2FP.F16.F32.PACK_AB R154, R173, R172 ;  /* 0x000000acad9a723e */ /* 0x020fe200000000ff */
[----:B------:R-:W-:Y:S01]  /*71e0*/  FADD.FTZ R169, R169, R168 ;  /* 0x000000a8a9a97221 */ /* 0x000fe20000010000 */
[----:B------:R-:W-:Y:S01]  /*71f0*/  F2FP.F16.F32.PACK_AB R155, R175, R174 ;  /* 0x000000aeaf9b723e */ /* 0x000fe200000000ff */
[----:B------:R-:W-:-:S02]  /*7200*/  FADD.FTZ R171, R171, R170 ;  /* 0x000000aaabab7221 */ /* 0x000fc40000010000 */
[----:B------:R-:W-:Y:S01]  /*7210*/  FADD.FTZ R172, R172, R169 ;  /* 0x000000a9acac7221 */ /* 0x000fe20000010000 */
[----:B------:R-:W-:Y:S01]  /*7220*/  WARPGROUP.ARRIVE ;  /* 0x00000000000079c5 */ /* 0x000fe20000000000 */
[----:B------:R-:W-:Y:S02]  /*7230*/  FADD.FTZ R174, R174, R171 ;  /* 0x000000abaeae7221 */ /* 0x000fe40000010000 */
[----:B------:R-:W-:Y:S02]  /*7240*/  FADD.FTZ R173, R173, R172 ;  /* 0x000000acadad7221 */ /* 0x000fe40000010000 */
[----:B------:R-:W-:-:S07]  /*7250*/  FADD.FTZ R175, R175, R174 ;  /* 0x000000aeafaf7221 */ /* 0x000fce0000010000 */
        /* <DEDUP_REMOVED lines=38> */
[----:B------:R-:W-:Y:S02]  /*74c0*/  WARPGROUP.DEPBAR.LE gsb0, 0x0 ;  /* 0x00008000000079c5 */ /* 0x000fe40000010000 */
[----:B------:R-:W-:Y:S01]  /*74d0*/  FFMA.FTZ R152, R193, UR5, -R209 ;  /* 0x00000005c1987c23 */ /* 0x000fe200080108d1 */
[--C-:B------:R-:W-:Y:S01]  /*74e0*/  FFMA.FTZ R193, R194, UR5, -R203.reuse ;  /* 0x00000005c2c17c23 */ /* 0x100fe200080108cb */
[--C-:B------:R-:W-:Y:S01]  /*74f0*/  FFMA.FTZ R194, R195, UR5, -R203.reuse ;  /* 0x00000005c3c27c23 */ /* 0x100fe200080108cb */
[----:B------:R-:W-:Y:S01]  /*7500*/  FFMA.FTZ R195, R198, UR5, -R203 ;  /* 0x00000005c6c37c23 */ /* 0x000fe200080108cb */
[----:B------:R-:W-:Y:S01]  /*7510*/  F2FP.F16.F32.PACK_AB R154, R204, R196 ;  /* 0x000000c4cc9a723e */ /* 0x000fe200000000ff */
[----:B------:R-:W0:Y:S08]  /*7520*/  MUFU.EX2 R198, R152 ;  /* 0x0000009800c67308 */ /* 0x000e300000000800 */
[----:B------:R-:W-:Y:S08]  /*7530*/  MUFU.EX2 R193, R193 ;  /* 0x000000c100c17308 */ /* 0x000ff00000000800 */
[----:B------:R-:W1:Y:S01]  /*7540*/  MUFU.EX2 R194, R194 ;  /* 0x000000c200c27308 */ /* 0x000e620000000800 */
[C---:B0-----:R-:W-:Y:S01]  /*7550*/  F2FP.F16.F32.PACK_AB R152, R198.reuse, R192 ;  /* 0x000000c0c698723e */ /* 0x041fe200000000ff */
[----:B------:R-:W-:-:S04]  /*7560*/  FADD.FTZ R197, R198, R197 ;  /* 0x000000c5c6c57221 */ /* 0x000fc80000010000 */
[----:B------:R-:W-:Y:S02]  /*7570*/  FADD.FTZ R197, R196, R197 ;  /* 0x000000c5c4c57221 */ /* 0x000fe40000010000 */
[----:B------:R-:W0:Y:S02]  /*7580*/  MUFU.EX2 R195, R195 ;  /* 0x000000c300c37308 */ /* 0x000e240000000800 */
[----:B------:R-:W-:Y:S01]  /*7590*/  FADD.FTZ R4, R204, R197 ;  /* 0x000000c5cc047221 */ /* 0x000fe20000010000 */
[----:B-1----:R-:W-:Y:S01]  /*75a0*/  F2FP.F16.F32.PACK_AB R153, R194, R193 ;  /* 0x000000c1c299723e */ /* 0x002fe200000000ff */
[----:B------:R-:W-:-:S04]  /*75b0*/  FADD.FTZ R193, R193, R190 ;  /* 0x000000bec1c17221 */ /* 0x000fc80000010000 */
[----:B------:R-:W-:Y:S01]  /*75c0*/  FADD.FTZ R194, R194, R193 ;  /* 0x000000c1c2c27221 */ /* 0x000fe20000010000 */
[----:B0-----:R-:W-:-:S03]  /*75d0*/  F2FP.F16.F32.PACK_AB R155, R199, R195 ;  /* 0x000000c3c79b723e */ /* 0x001fc600000000ff */
[----:B------:R-:W-:Y:S01]  /*75e0*/  FADD.FTZ R194, R195, R194 ;  /* 0x000000c2c3c27221 */ /* 0x000fe20000010000 */
[----:B------:R-:W-:-:S03]  /*75f0*/  WARPGROUP.ARRIVE ;  /* 0x00000000000079c5 */ /* 0x000fc60000000000 */
[----:B------:R-:W-:-:S03]  /*7600*/  FADD.FTZ R5, R199, R194 ;  /* 0x000000c2c7057221 */ /* 0x000fc60000010000 */
[----:B------:R-:W-:Y:S03]  /*7610*/  HGMMA.64x256x16.F32 R24, R152, gdesc[UR8].tnspB, R24, gsb0 ;  /* 0x43e0000898187df0 */ /* 0x000fe60008000818 */
[----:B------:R-:W-:Y:S02]  /*7620*/  WARPGROUP.DEPBAR.LE gsb0, 0x0 ;  /* 0x00008000000079c5 */ /* 0x000fe40000010000 */
[----:B------:R-:W-:Y:S05]  /*7630*/  @!P0 BRA `(.L_x_13861) ;  /* 0x0000000000048947 */ /* 0x000fea0003800000 */
[----:B------:R-:W-:Y:S01]  /*7640*/  BPT.TRAP 0x1 ;  /* 0x000000040000795c */ /* 0x000fe20000300000 */
.L_x_13861:
[----:B------:R-:W-:Y:S01]  /*7650*/  UIADD3 UR4, UR4, 0x32460, URZ ;  /* 0x0003246004047890 */ /* 0x000fe2000fffe03f */
[C---:B------:R-:W-:Y:S01]  /*7660*/  ISETP.GT.AND P1, PT, R201.reuse, R211, PT ;  /* 0x000000d3c900720c */ /* 0x040fe20003f24270 */
[----:B------:R-:W-:Y:S01]  /*7670*/  VIADD R201, R201, 0xffffffff ;  /* 0xffffffffc9c97836 */ /* 0x000fe20000000000 */
[----:B------:R-:W-:Y:S01]  /*7680*/  MOV R21, R205 ;  /* 0x000000cd00157202 */ /* 0x000fe20000000f00 */
[----:B------:R-:W-:Y:S01]  /*7690*/  UPRMT UR4, UR54, 0x654, UR4 ;  /* 0x0000065436047896 */ /* 0x000fe20008000004 */
[----:B------:R-:W-:-:S08]  /*76a0*/  IMAD.MOV.U32 R202, RZ, RZ, R189 ;  /* 0x000000ffffca7224 */ /* 0x000fd000078e00bd */
[----:B------:R-:W-:Y:S01]  /*76b0*/  SYNCS.ARRIVE.TRANS64.RED.A1T0 RZ, [UR4], RZ ;  /* 0x000000ffffff79a7 */ /* 0x000fe20008100404 */
[----:B------:R-:W-:Y:S05]  /*76c0*/  @P1 BRA `(.L_x_13862) ;  /* 0xffffffcc00c01947 */ /* 0x000fea000383ffff */
.L_x_13851:
[----:B------:R-:W-:-:S13]  /*76d0*/  ISETP.GE.AND P1, PT, R201, RZ, PT ;  /* 0x000000ffc900720c */ /* 0x000fda0003f26270 */
[----:B------:R-:W-:Y:S05]  /*76e0*/  @!P1 BRA `(.L_x_13863) ;  /* 0x00000028005c9947 */ /* 0x000fea0003800000 */
[----:B------:R-:W-:Y:S02]  /*76f0*/  IMAD.MOV.U32 R202, RZ, RZ, R189 ;  /* 0x000000ffffca7224 */ /* 0x000fe400078e00bd */
[----:B------:R-:W-:-:S07]  /*7700*/  IMAD.MOV.U32 R21, RZ, RZ, R205 ;  /* 0x000000ffff157224 */ /* 0x000fce00078e00cd */
.L_x_13874:
[----:B------:R-:W-:-:S04]  /*7710*/  UIADD3 UR38, UR38, 0x1, URZ ;  /* 0x0000000126267890 */ /* 0x000fc8000fffe03f */
[----:B------:R-:W-:-:S04]  /*7720*/  UISETP.NE.AND UP0, UPT, UR38, 0x2, UPT ;  /* 0x000000022600788c */ /* 0x000fc8000bf05270 */
[----:B------:R-:W-:Y:S02]  /*7730*/  USEL UR4, URZ, 0x1, UP0 ;  /* 0x000000013f047887 */ /* 0x000fe40008000000 */
[----:B------:R-:W-:Y:S02]  /*7740*/  USEL UR38, UR38, URZ, UP0 ;  /* 0x0000003f26267287 */ /* 0x000fe40008000000 */
[----:B------:R-:W-:Y:S01]  /*7750*/  ULOP3.LUT UR39, UR39, UR4, URZ, 0x3c, !UPT ;  /* 0x0000000427277292 */ /* 0x000fe2000f8e3c3f */
[----:B------:R-:W-:Y:S11]  /*7760*/  @!P0 BRA `(.L_x_13864) ;  /* 0x0000000000048947 */ /* 0x000ff60003800000 */
[----:B------:R-:W-:Y:S01]  /*7770*/  BPT.TRAP 0x1 ;  /* 0x000000040000795c */ /* 0x000fe20000300000 */
.L_x_13864:
        /* <DEDUP_REMOVED lines=9> */
.L_x_13865:
[----:B-1----:R-:W-:Y:S05]  /*7810*/  @P1 BRA `(.L_x_13866) ;  /* 0x0000000000081947 */ /* 0x002fea0003800000 */
[----:B------:R-:W1:Y:S02]  /*7820*/  SYNCS.PHASECHK.TRANS64.TRYWAIT P1, [UR4+0x32430], R0 ;  /* 0x03243000ff0075a7 */ /* 0x000e640008020144 */
[----:B-1----:R-:W-:Y:S05]  /*7830*/  @!P1 BRA `(.L_x_13867) ;  /* 0x000000a800f49947 */ /* 0x002fea0003800000 */
.L_x_13866:
        /* <DEDUP_REMOVED lines=32> */
.L_x_13868:
[----:B------:R1:W2:Y:S01]  /*7a40*/  SYNCS.PHASECHK.TRANS64.TRYWAIT P1, [UR4+0x32450], R0 ;  /* 0x03245000ff0075a7 */ /* 0x0002a20008020144 */
[----:B------:R-:W-:Y:S05]  /*7a50*/  @!P0 BRA `(.L_x_13869) ;  /* 0x0000000000048947 */ /* 0x000fea0003800000 */
[----:B------:R-:W-:Y:S01]  /*7a60*/  BPT.TRAP 0x1 ;  /* 0x000000040000795c */ /* 0x000fe20000300000 */
.L_x_13869:
[----:B--2---:R-:W-:Y:S05]  /*7a70*/  @P1 BRA `(.L_x_13870) ;  /* 0x0000000000081947 */ /* 0x004fea0003800000 */
[----:B------:R-:W2:Y:S02]  /*7a80*/  SYNCS.PHASECHK.TRANS64.TRYWAIT P1, [UR4+0x32450], R0 ;  /* 0x03245000ff0075a7 */ /* 0x000ea40008020144 */
[----:B--2---:R-:W-:Y:S05]  /*7a90*/  @!P1 BRA `(.L_x_13871) ;  /* 0x000000a800749947 */ /* 0x004fea0003800000 */
.L_x_13870:
        /* <DEDUP_REMOVED lines=101> */
.L_x_13872:
[----:B------:R-:W-:Y:S01]  /*80f0*/  ULDC UR5, c[0x0][0xad0] ;  /* 0x0002b40000057ab9 */ /* 0x000fe20000000800 */
[----:B------:R-:W-:Y:S01]  /*8100*/  UIADD3 UR10, UR4, 0x32440, URZ ;  /* 0x00032440040a7890 */ /* 0x000fe2000fffe03f */
        /* <DEDUP_REMOVED lines=50> */
[----:B------:R-:W-:-:S02]  /*8430*/  UPRMT UR11, UR6, 0x654, UR10 ;  /* 0x00000654060b7896 */ /* 0x000fc4000800000a */
[----:B------:R-:W-:Y:S02]  /*8440*/  UIMAD UR10, UR38, 0xc00, UR7 ;  /* 0x00000c00260a78a4 */ /* 0x000fe4000f8e0207 */
[----:B------:R-:W1:Y:S01]  /*8450*/  MUFU.TANH R154, R154 ;  /* 0x0000009a009a7308 */ /* 0x000e620000002400 */
[----:B--2---:R-:W-:Y:S01]  /*8460*/  FMNMX.FTZ R205, R156, R205, !PT ;  /* 0x000000cd9ccd7209 */ /* 0x004fe20007810000 */
[----:B------:R-:W-:Y:S01]  /*8470*/  UIADD3 UR14, UR10, 0x80, URZ ;  /* 0x000000800a0e7890 */ /* 0x000fe2000fffe03f */
[----:B------:R-:W-:Y:S02]  /*8480*/  UMOV UR15, 0x40000040 ;  /* 0x40000040000f7882 */ /* 0x000fe40000000000 */
[----:B------:R-:W-:Y:S01]  /*8490*/  SYNCS.ARRIVE.TRANS64.RED.A1T0 RZ, [UR11], RZ ;  /* 0x000000ffffff79a7 */ /* 0x000fe2000810040b */
[----:B------:R-:W-:Y:S02]  /*84a0*/  UMOV UR11, 0x40000040 ;  /* 0x40000040000b7882 */ /* 0x000fe40000000000 */
        /* <DEDUP_REMOVED lines=45> */
[----:B------:R-:W-:-:S06]  /*8780*/  FMUL.FTZ R192, R196, UR5 ;  /* 0x00000005c4c07c20 */ /* 0x000fcc0008410000 */
        /* <DEDUP_REMOVED lines=35> */
[----:B------:R-:W-:Y:S01]  /*89c0*/  FMUL.FTZ R196, R199, UR5 ;  /* 0x00000005c7c47c20 */ /* 0x000fe20008410000 */
[----:B------:R-:W-:-:S03]  /*89d0*/  ULDC UR5, c[0x0][0xa80] ;  /* 0x0002a00000057ab9 */ /* 0x000fc60000000800 */
[----:B------:R-:W3:Y:S02]  /*89e0*/  SHFL.BFLY PT, R198, R197, 0x2, 0x1f ;  /* 0x0c401f00c5c67f89 */ /* 0x000ee400000e0000 */
[----:B------:R-:W4:Y:S01]  /*89f0*/  MUFU.TANH R191, R191 ;  /* 0x000000bf00bf7308 */ /* 0x000f220000002400 */
[----:B-1----:R-:W-:-:S07]  /*8a00*/  FMNMX.FTZ R208, R190, R189, !PT ;  /* 0x000000bdbed07209 */ /* 0x002fce0007810000 */
[----:B------:R-:W1:Y:S01]  /*8a10*/  MUFU.TANH R194, R194 ;  /* 0x000000c200c27308 */ /* 0x000e620000002400 */
[----:B--2---:R-:W-:-:S07]  /*8a20*/  FMNMX.FTZ R208, R207, R208, !PT ;  /* 0x000000d0cfd07209 */ /* 0x004fce0007810000 */
[----:B------:R-:W2:Y:S01]  /*8a30*/  MUFU.TANH R195, R195 ;  /* 0x000000c300c37308 */ /* 0x000ea20000002400 */
[----:B----4-:R-:W-:Y:S02]  /*8a40*/  FMNMX.FTZ R189, R191, R208, !PT ;  /* 0x000000d0bfbd7209 */ /* 0x010fe40007810000 */
[----:B---3--:R-:W-:-:S05]  /*8a50*/  FMNMX.FTZ R209, R197, R198, !PT ;  /* 0x000000c6c5d17209 */ /* 0x008fca0007810000 */
[----:B------:R-:W3:Y:S01]  /*8a60*/  MUFU.TANH R196, R196 ;  /* 0x000000c400c47308 */ /* 0x000ee20000002400 */
[----:B-1----:R-:W-:Y:S01]  /*8a70*/  FMNMX.FTZ R208, R194, R189, !PT ;  /* 0x000000bdc2d07209 */ /* 0x002fe20007810000 */
[----:B------:R-:W1:Y:S03]  /*8a80*/  SHFL.BFLY PT, R198, R209, 0x1, 0x1f ;  /* 0x0c201f00d1c67f89 */ /* 0x000e6600000e0000 */
[----:B--2---:R-:W-:-:S04]  /*8a90*/  FMNMX.FTZ R189, R195, R208, !PT ;  /* 0x000000d0c3bd7209 */ /* 0x004fc80007810000 */
[----:B---3--:R-:W-:-:S05]  /*8aa0*/  FMNMX.FTZ R208, R196, R189, !PT ;  /* 0x000000bdc4d07209 */ /* 0x008fca0007810000 */
[----:B------:R-:W2:Y:S01]  /*8ab0*/  SHFL.BFLY PT, R189, R208, 0x2, 0x1f ;  /* 0x0c401f00d0bd7f89 */ /* 0x000ea200000e0000 */
[----:B-1----:R-:W-:-:S05]  /*8ac0*/  FMNMX.FTZ R205, R209, R198, !PT ;  /* 0x000000c6d1cd7209 */ /* 0x002fca0007810000 */
[C---:B------:R-:W-:Y:S01]  /*8ad0*/  FMUL.FTZ R198, R205.reuse, UR5 ;  /* 0x00000005cdc67c20 */ /* 0x040fe20008410000 */
[----:B------:R-:W-:-:S03]  /*8ae0*/  FADD.FTZ R21, -R205, R21 ;  /* 0x00000015cd157221 */ /* 0x000fc60000010100 */
[--C-:B------:R-:W-:Y:S01]  /*8af0*/  FFMA.FTZ R211, R152, UR5, -R198.reuse ;  /* 0x0000000598d37c23 */ /* 0x100fe200080108c6 */
[--C-:B------:R-:W-:Y:S01]  /*8b00*/  FFMA.FTZ R203, R203, UR5, -R198.reuse ;  /* 0x00000005cbcb7c23 */ /* 0x100fe200080108c6 */
[----:B------:R-:W-:Y:S01]  /*8b10*/  FMUL.FTZ R199, R21, UR5 ;  /* 0x0000000515c77c20 */ /* 0x000fe20008410000 */
[--C-:B------:R-:W-:Y:S01]  /*8b20*/  FFMA.FTZ R21, R153, UR5, -R198.reuse ;  /* 0x0000000599157c23 */ /* 0x100fe200080108c6 */
[--C-:B------:R-:W-:Y:S01]  /*8b30*/  FFMA.FTZ R157, R157, UR5, -R198.reuse ;  /* 0x000000059d9d7c23 */ /* 0x100fe200080108c6 */
[--C-:B------:R-:W-:Y:S01]  /*8b40*/  FFMA.FTZ R156, R156, UR5, -R198.reuse ;  /* 0x000000059c9c7c23 */ /* 0x100fe200080108c6 */
[--C-:B------:R-:W-:Y:S01]  /*8b50*/  FFMA.FTZ R158, R158, UR5, -R198.reuse ;  /* 0x000000059e9e7c23 */ /* 0x100fe200080108c6 */
[--C-:B------:R-:W-:Y:S01]  /*8b60*/  FFMA.FTZ R161, R161, UR5, -R198.reuse ;  /* 0x00000005a1a17c23 */ /* 0x100fe200080108c6 */
[----:B------:R-:W1:Y:S01]  /*8b70*/  MUFU.EX2 R199, R199 ;  /* 0x000000c700c77308 */ /* 0x000e620000000800 */
[--C-:B------:R-:W-:Y:S01]  /*8b80*/  FFMA.FTZ R163, R163, UR5, -R198.reuse ;  /* 0x00000005a3a37c23 */ /* 0x100fe200080108c6 */
[----:B--2---:R-:W-:Y:S01]  /*8b90*/  FMNMX.FTZ R189, R208, R189, !PT ;  /* 0x000000bdd0bd7209 */ /* 0x004fe20007810000 */
[--C-:B------:R-:W-:Y:S01]  /*8ba0*/  FFMA.FTZ R162, R162, UR5, -R198.reuse ;  /* 0x00000005a2a27c23 */ /* 0x100fe200080108c6 */
[--C-:B------:R-:W-:Y:S01]  /*8bb0*/  FFMA.FTZ R164, R164, UR5, -R198.reuse ;  /* 0x00000005a4a47c23 */ /* 0x100fe200080108c6 */
[--C-:B------:R-:W-:Y:S01]  /*8bc0*/  FFMA.FTZ R169, R169, UR5, -R198.reuse ;  /* 0x00000005a9a97c23 */ /* 0x100fe200080108c6 */
[--C-:B------:R-:W-:Y:S01]  /*8bd0*/  FFMA.FTZ R171, R171, UR5, -R198.reuse ;  /* 0x00000005abab7c23 */ /* 0x100fe200080108c6 */
[----:B------:R-:W2:Y:S01]  /*8be0*/  SHFL.BFLY PT, R197, R189, 0x1, 0x1f ;  /* 0x0c201f00bdc57f89 */ /* 0x000ea200000e0000 */
        /* <DEDUP_REMOVED lines=9> */
[-C--:B-1----:R-:W-:Y:S01]  /*8c80*/  FMUL.FTZ R24, R24, R199.reuse ;  /* 0x000000c718187220 */ /* 0x082fe20000410000 */
        /* <DEDUP_REMOVED lines=14> */
[-C--:B------:R-:W-:Y:S01]  /*8d70*/  FMUL.FTZ R49, R49, R199.reuse ;  /* 0x000000c731317220 */ /* 0x080fe20000410000 */
[----:B------:R1:W-:Y:S01]  /*8d80*/  MUFU.EX2 R197, R203 ;  /* 0x000000cb00c57308 */ /* 0x0003e20000000800 */
[-C--:B------:R-:W-:Y:S01]  /*8d90*/  FMUL.FTZ R52, R52, R199.reuse ;  /* 0x000000c734347220 */ /* 0x080fe20000410000 */
[-C--:B------:R-:W-:Y:S01]  /*8da0*/  FMUL.FTZ R53, R53, R199.reuse ;  /* 0x000000c735357220 */ /* 0x080fe20000410000 */
[C---:B------:R-:W-:Y:S01]  /*8db0*/  FADD.FTZ R152, -R189.reuse, R202 ;  /* 0x000000cabd987221 */ /* 0x040fe20000010100 */
[----:B------:R-:W-:Y:S01]  /*8dc0*/  FMUL.FTZ R209, R189, UR5 ;  /* 0x00000005bdd17c20 */ /* 0x000fe20008410000 */
[-C--:B------:R-:W-:Y:S01]  /*8dd0*/  FMUL.FTZ R56, R56, R199.reuse ;  /* 0x000000c738387220 */ /* 0x080fe20000410000 */
[----:B------:R-:W-:Y:S01]  /*8de0*/  FMUL.FTZ R57, R57, R199 ;  /* 0x000000c739397220 */ /* 0x000fe20000410000 */
[----:B------:R-:W-:Y:S01]  /*8df0*/  FMUL.FTZ R210, R152, UR5 ;  /* 0x0000000598d27c20 */ /* 0x000fe20008410000 */
[----:B------:R-:W-:-:S02]  /*8e00*/  VIADD R152, R212, 0x8 ;  /* 0x00000008d4987836 */ /* 0x000fc40000000000 */
[--C-:B-1----:R-:W-:Y:S01]  /*8e10*/  FFMA.FTZ R203, R204, UR5, -R209.reuse ;  /* 0x00000005cccb7c23 */ /* 0x102fe200080108d1 */
[--C-:B------:R-:W-:Y:S01]  /*8e20*/  FFMA.FTZ R211, R154, UR5, -R209.reuse ;  /* 0x000000059ad37c23 */ /* 0x100fe200080108d1 */
[--C-:B------:R-:W-:Y:S01]  /*8e30*/  FFMA.FTZ R202, R155, UR5, -R209.reuse ;  /* 0x000000059bca7c23 */ /* 0x100fe200080108d1 */
[--C-:B------:R-:W-:Y:S01]  /*8e40*/  FFMA.FTZ R204, R206, UR5, -R209.reuse ;  /* 0x00000005cecc7c23 */ /* 0x100fe200080108d1 */
[----:B------:R1:W-:Y:S01]  /*8e50*/  BAR.SYNC.DEFER_BLOCKING R152, 0x100 ;  /* 0x000400980000751d */ /* 0x0003e20000010000 */
        /* <DEDUP_REMOVED lines=116> */
[--C-:B------:R-:W-:Y:S01]  /*95a0*/  FFMA.FTZ R159, R159, UR5, -R209.reuse ;  /* 0x000000059f9f7c23 */ /* 0x100fe200080108d1 */
[----:B------:R-:W-:Y:S01]  /*95b0*/  F2FP.F16.F32.PACK_AB R154, R157, R197 ;  /* 0x000000c59d9a723e */ /* 0x000fe200000000ff */
[--C-:B------:R-:W-:Y:S01]  /*95c0*/  FFMA.FTZ R160, R160, UR5, -R209.reuse ;  /* 0x00000005a0a07c23 */ /* 0x100fe200080108d1 */
[----:B---3--:R-:W-:Y:S01]  /*95d0*/  F2FP.F16.F32.PACK_AB R153, R202, R211 ;  /* 0x000000d3ca99723e */ /* 0x008fe200000000ff */
[--C-:B------:R-:W-:Y:S01]  /*95e0*/  FFMA.FTZ R165, R165, UR5, -R209.reuse ;  /* 0x00000005a5a57c23 */ /* 0x100fe200080108d1 */
[----:B----4-:R-:W-:Y:S01]  /*95f0*/  F2FP.F16.F32.PACK_AB R155, R204, R203 ;  /* 0x000000cbcc9b723e */ /* 0x010fe200000000ff */
[--C-:B------:R-:W-:Y:S01]  /*9600*/  FFMA.FTZ R167, R167, UR5, -R209.reuse ;  /* 0x00000005a7a77c23 */ /* 0x100fe200080108d1 */
[----:B------:R-:W1:Y:S01]  /*9610*/  MUFU.EX2 R156, R156 ;  /* 0x0000009c009c7308 */ /* 0x000e620000000800 */
[--C-:B------:R-:W-:Y:S01]  /*9620*/  FFMA.FTZ R166, R166, UR5, -R209.reuse ;  /* 0x00000005a6a67c23 */ /* 0x100fe200080108d1 */
[----:B------:R-:W-:Y:S01]  /*9630*/  WARPGROUP.ARRIVE ;  /* 0x00000000000079c5 */ /* 0x000fe20000000000 */
[--C-:B------:R-:W-:Y:S01]  /*9640*/  FFMA.FTZ R168, R168, UR5, -R209.reuse ;  /* 0x00000005a8a87c23 */ /* 0x100fe200080108d1 */
[--C-:B------:R-:W-:Y:S01]  /*9650*/  FFMA.FTZ R173, R173, UR5, -R209.reuse ;  /* 0x00000005adad7c23 */ /* 0x100fe200080108d1 */
[--C-:B------:R-:W-:Y:S01]  /*9660*/  FFMA.FTZ R175, R175, UR5, -R209.reuse ;  /* 0x00000005afaf7c23 */ /* 0x100fe200080108d1 */
[--C-:B------:R-:W-:Y:S01]  /*9670*/  FFMA.FTZ R174, R174, UR5, -R209.reuse ;  /* 0x00000005aeae7c23 */ /* 0x100fe200080108d1 */
[--C-:B------:R-:W-:Y:S01]  /*9680*/  FFMA.FTZ R176, R176, UR5, -R209.reuse ;  /* 0x00000005b0b07c23 */ /* 0x100fe200080108d1 */
[----:B------:R-:W-:Y:S01]  /*9690*/  HGMMA.64x256x16.F32 R24, R152, gdesc[UR8].tnspB, R24, gsb0 ;  /* 0x43e0000898187df0 */ /* 0x000fe20008000818 */
        /* <DEDUP_REMOVED lines=12> */
[----:B------:R-:W-:Y:S01]  /*9760*/  FFMA.FTZ R193, R193, UR5, -R198 ;  /* 0x00000005c1c17c23 */ /* 0x000fe200080108c6 */
[--C-:B------:R-:W-:Y:S01]  /*9770*/  FFMA.FTZ R191, R191, UR5, -R209.reuse ;  /* 0x00000005bfbf7c23 */ /* 0x100fe200080108d1 */
[--C-:B------:R-:W-:Y:S01]  /*9780*/  FFMA.FTZ R194, R194, UR5, -R209.reuse ;  /* 0x00000005c2c27c23 */ /* 0x100fe200080108d1 */
[--C-:B------:R-:W-:Y:S01]  /*9790*/  FFMA.FTZ R195, R195, UR5, -R209.reuse ;  /* 0x00000005c3c37c23 */ /* 0x100fe200080108d1 */
[----:B------:R-:W-:Y:S01]  /*97a0*/  MUFU.EX2 R163, R163 ;  /* 0x000000a300a37308 */ /* 0x000fe20000000800 */
[----:B------:R-:W-:Y:S01]  /*97b0*/  FFMA.FTZ R196, R196, UR5, -R209 ;  /* 0x00000005c4c47c23 */ /* 0x000fe200080108d1 */
[----:B------:R-:W-:Y:S01]  /*97c0*/  UMOV UR11, 0x40000040 ;  /* 0x40000040000b7882 */ /* 0x000fe20000000000 */
[----:B------:R-:W-:Y:S01]  /*97d0*/  FFMA.FTZ R4, R199, R4, R208 ;  /* 0x00000004c7047223 */ /* 0x000fe200000100d0 */
[----:B------:R-:W-:-:S03]  /*97e0*/  FFMA.FTZ R5, R210, R5, R211 ;  /* 0x00000005d2057223 */ /* 0x000fc600000100d3 */
[----:B------:R-:W-:Y:S01]  /*97f0*/  FADD.FTZ R4, R21, R4 ;  /* 0x0000000415047221 */ /* 0x000fe20000010000 */
[----:B------:R-:W-:Y:S01]  /*9800*/  MUFU.EX2 R159, R159 ;  /* 0x0000009f009f7308 */ /* 0x000fe20000000800 */
[----:B------:R-:W-:Y:S02]  /*9810*/  FADD.FTZ R202, R202, R5 ;  /* 0x00000005caca7221 */ /* 0x000fe40000010000 */
[----:B------:R-:W-:Y:S02]  /*9820*/  FADD.FTZ R4, R197, R4 ;  /* 0x00000004c5047221 */ /* 0x000fe40000010000 */
[----:B------:R-:W-:Y:S02]  /*9830*/  FADD.FTZ R203, R203, R202 ;  /* 0x000000cacbcb7221 */ /* 0x000fe40000010000 */
[----:B------:R-:W-:Y:S01]  /*9840*/  FADD.FTZ R157, R157, R4 ;  /* 0x000000049d9d7221 */ /* 0x000fe20000010000 */
[----:B------:R-:W3:Y:S01]  /*9850*/  MUFU.EX2 R160, R160 ;  /* 0x000000a000a07308 */ /* 0x000ee20000000800 */
[----:B------:R-:W-:-:S02]  /*9860*/  FADD.FTZ R204, R204, R203 ;  /* 0x000000cbcccc7221 */ /* 0x000fc40000010000 */
[----:B-1----:R-:W-:-:S05]  /*9870*/  FADD.FTZ R157, R156, R157 ;  /* 0x0000009d9c9d7221 */ /* 0x002fca0000010000 */
[----:B------:R-:W-:Y:S08]  /*9880*/  MUFU.EX2 R165, R165 ;  /* 0x000000a500a57308 */ /* 0x000ff00000000800 */
[----:B------:R-:W1:Y:S08]  /*9890*/  MUFU.EX2 R167, R167 ;  /* 0x000000a700a77308 */ /* 0x000e700000000800 */
[----:B------:R-:W4:Y:S08]  /*98a0*/  MUFU.EX2 R162, R162 ;  /* 0x000000a200a27308 */ /* 0x000f300000000800 */
[----:B------:R-:W-:Y:S08]  /*98b0*/  MUFU.EX2 R164, R164 ;  /* 0x000000a400a47308 */ /* 0x000ff00000000800 */
[----:B------:R-:W-:Y:S08]  /*98c0*/  MUFU.EX2 R169, R169 ;  /* 0x000000a900a97308 */ /* 0x000ff00000000800 */
[----:B------:R-:W-:Y:S08]  /*98d0*/  MUFU.EX2 R171, R171 ;  /* 0x000000ab00ab7308 */ /* 0x000ff00000000800 */
[----:B------:R-:W5:Y:S08]  /*98e0*/  MUFU.EX2 R166, R166 ;  /* 0x000000a600a67308 */ /* 0x000f700000000800 */
        /* <DEDUP_REMOVED lines=17> */
[----:B------:R-:W0:Y:S08]  /*9a00*/  MUFU.EX2 R190, R190 ;  /* 0x000000be00be7308 */ /* 0x000e300000000800 */
[----:B------:R-:W0:Y:S08]  /*9a10*/  MUFU.EX2 R206, R206 ;  /* 0x000000ce00ce7308 */ /* 0x000e300000000800 */
[----:B------:R-:W0:Y:S08]  /*9a20*/  MUFU.EX2 R186, R186 ;  /* 0x000000ba00ba7308 */ /* 0x000e300000000800 */
[----:B------:R-:W0:Y:S08]  /*9a30*/  MUFU.EX2 R188, R188 ;  /* 0x000000bc00bc7308 */ /* 0x000e300000000800 */
[----:B------:R-:W0:Y:S01]  /*9a40*/  MUFU.EX2 R192, R192 ;  /* 0x000000c000c07308 */ /* 0x000e220000000800 */
[----:B------:R-:W-:-:S02]  /*9a50*/  WARPGROUP.DEPBAR.LE gsb0, 0x0 ;  /* 0x00008000000079c5 */ /* 0x000fc40000010000 */
[----:B--2---:R-:W-:-:S05]  /*9a60*/  F2FP.F16.F32.PACK_AB R152, R158, R156 ;  /* 0x0000009c9e98723e */ /* 0x004fca00000000ff */
[----:B------:R-:W2:Y:S01]  /*9a70*/  MUFU.EX2 R193, R193 ;  /* 0x000000c100c17308 */ /* 0x000ea20000000800 */
[----:B---3--:R-:W-:Y:S01]  /*9a80*/  F2FP.F16.F32.PACK_AB R153, R160, R159 ;  /* 0x0000009fa099723e */ /* 0x008fe200000000ff */
[----:B------:R-:W-:Y:S01]  /*9a90*/  FADD.FTZ R159, R159, R204 ;  /* 0x000000cc9f9f7221 */ /* 0x000fe20000010000 */
[----:B------:R-:W-:Y:S01]  /*9aa0*/  F2FP.F16.F32.PACK_AB R154, R163, R161 ;  /* 0x000000a1a39a723e */ /* 0x000fe200000000ff */
[----:B------:R-:W-:Y:S01]  /*9ab0*/  FADD.FTZ R158, R158, R157 ;  /* 0x0000009d9e9e7221 */ /* 0x000fe20000010000 */
[----:B-1----:R-:W-:Y:S01]  /*9ac0*/  F2FP.F16.F32.PACK_AB R155, R167, R165 ;  /* 0x000000a5a79b723e */ /* 0x002fe200000000ff */
        /* <DEDUP_REMOVED lines=11> */
[----:B----4-:R-:W-:-:S03]  /*9b80*/  FADD.FTZ R163, R162, R163 ;  /* 0x000000a3a2a37221 */ /* 0x010fc60000010000 */
[----:B-----5:R-:W-:Y:S02]  /*9b90*/  FADD.FTZ R167, R166, R167 ;  /* 0x000000a7a6a77221 */ /* 0x020fe40000010000 */
[----:B------:R-:W-:Y:S08]  /*9ba0*/  MUFU.EX2 R195, R195 ;  /* 0x000000c300c37308 */ /* 0x000ff00000000800 */
[----:B------:R-:W3:Y:S01]  /*9bb0*/  MUFU.EX2 R196, R196 ;  /* 0x000000c400c47308 */ /* 0x000ee20000000800 */
[----:B------:R-:W-:-:S02]  /*9bc0*/  WARPGROUP.DEPBAR.LE gsb0, 0x0 ;  /* 0x00008000000079c5 */ /* 0x000fc40000010000 */
[C---:B------:R-:W-:Y:S01]  /*9bd0*/  F2FP.F16.F32.PACK_AB R152, R164.reuse, R162 ;  /* 0x000000a2a498723e */ /* 0x040fe200000000ff */
[----:B------:R-:W-:Y:S01]  /*9be0*/  FADD.FTZ R164, R164, R163 ;  /* 0x000000a3a4a47221 */ /* 0x000fe20000010000 */
[C---:B0-----:R-:W-:Y:S01]  /*9bf0*/  F2FP.F16.F32.PACK_AB R153, R168.reuse, R166 ;  /* 0x000000a6a899723e */ /* 0x041fe200000000ff */
        /* <DEDUP_REMOVED lines=12> */
[----:B------:R-:W-:Y:S01]  /*9cc0*/  UMOV UR15, 0x40000040 ;  /* 0x40000040000f7882 */ /* 0x000fe20000000000 */
        /* <DEDUP_REMOVED lines=17> */
[----:B------:R-:W-:Y:S01]  /*9de0*/  UIADD3 UR10, UR10, 0x280, URZ ;  /* 0x000002800a0a7890 */ /* 0x000fe2000fffe03f */
[----:B------:R-:W-:-:S04]  /*9df0*/  FADD.FTZ R183, R184, R183 ;  /* 0x000000b7b8b77221 */ /* 0x000fc80000010000 */
[----:B------:R-:W-:Y:S01]  /*9e00*/  FADD.FTZ R183, R190, R183 ;  /* 0x000000b7beb77221 */ /* 0x000fe20000010000 */
[----:B------:R-:W-:Y:S02]  /*9e10*/  WARPGROUP.DEPBAR.LE gsb0, 0x0 ;  /* 0x00008000000079c5 */ /* 0x000fe40000010000 */
[C---:B------:R-:W-:Y:S01]  /*9e20*/  F2FP.F16.F32.PACK_AB R152, R180.reuse, R178 ;  /* 0x000000b2b498723e */ /* 0x040fe200000000ff */
[----:B------:R-:W-:Y:S01]  /*9e30*/  FADD.FTZ R180, R180, R179 ;  /* 0x000000b3b4b47221 */ /* 0x000fe20000010000 */
[----:B------:R-:W-:Y:S02]  /*9e40*/  F2FP.F16.F32.PACK_AB R153, R184, R182 ;  /* 0x000000b6b899723e */ /* 0x000fe400000000ff */
[----:B------:R-:W-:Y:S01]  /*9e50*/  F2FP.F16.F32.PACK_AB R154, R187, R185 ;  /* 0x000000b9bb9a723e */ /* 0x000fe200000000ff */
[----:B------:R-:W-:Y:S01]  /*9e60*/  FADD.FTZ R180, R185, R180 ;  /* 0x000000b4b9b47221 */ /* 0x000fe20000010000 */
[C---:B------:R-:W-:Y:S01]  /*9e70*/  F2FP.F16.F32.PACK_AB R155, R206.reuse, R190 ;  /* 0x000000bece9b723e */ /* 0x040fe200000000ff */
[----:B------:R-:W-:-:S02]  /*9e80*/  FADD.FTZ R206, R206, R183 ;  /* 0x000000b7cece7221 */ /* 0x000fc40000010000 */
[----:B------:R-:W-:Y:S01]  /*9e90*/  FADD.FTZ R187, R187, R180 ;  /* 0x000000b4bbbb7221 */ /* 0x000fe20000010000 */
[----:B------:R-:W-:-:S03]  /*9ea0*/  WARPGROUP.ARRIVE ;  /* 0x00000000000079c5 */ /* 0x000fc60000000000 */
[----:B------:R-:W-:-:S04]  /*9eb0*/  FADD.FTZ R187, R186, R187 ;  /* 0x000000bbbabb7221 */ /* 0x000fc80000010000 */
[----:B------:R-:W-:Y:S01]  /*9ec0*/  HGMMA.64x256x16.F32 R24, R152, gdesc[UR12].tnspB, R24, gsb0 ;  /* 0x43e0000c98187df0 */ /* 0x000fe20008000818 */
[----:B------:R-:W-:-:S04]  /*9ed0*/  FADD.FTZ R187, R188, R187 ;  /* 0x000000bbbcbb7221 */ /* 0x000fc80000010000 */
[----:B------:R-:W-:-:S04]  /*9ee0*/  FADD.FTZ R4, R192, R187 ;  /* 0x000000bbc0047221 */ /* 0x000fc80000010000 */
[----:B--2---:R-:W-:Y:S01]  /*9ef0*/  FADD.FTZ R4, R193, R4 ;  /* 0x00000004c1047221 */ /* 0x004fe20000010000 */
[----:B------:R-:W-:Y:S02]  /*9f00*/  WARPGROUP.DEPBAR.LE gsb0, 0x0 ;  /* 0x00008000000079c5 */ /* 0x000fe40000010000 */
[----:B------:R-:W-:Y:S02]  /*9f10*/  F2FP.F16.F32.PACK_AB R152, R188, R186 ;  /* 0x000000babc98723e */ /* 0x000fe400000000ff */
[----:B-1----:R-:W-:Y:S01]  /*9f20*/  F2FP.F16.F32.PACK_AB R153, R194, R191 ;  /* 0x000000bfc299723e */ /* 0x002fe200000000ff */
[----:B------:R-:W-:Y:S01]  /*9f30*/  FADD.FTZ R191, R191, R206 ;  /* 0x000000cebfbf7221 */ /* 0x000fe20000010000 */
[----:B------:R-:W-:Y:S02]  /*9f40*/  F2FP.F16.F32.PACK_AB R154, R193, R192 ;  /* 0x000000c0c19a723e */ /* 0x000fe400000000ff */
[----:B---3--:R-:W-:Y:S01]  /*9f50*/  F2FP.F16.F32.PACK_AB R155, R196, R195 ;  /* 0x000000c3c49b723e */ /* 0x008fe200000000ff */
[----:B------:R-:W-:-:S03]  /*9f60*/  FADD.FTZ R194, R194, R191 ;  /* 0x000000bfc2c27221 */ /* 0x000fc60000010000 */
[----:B------:R-:W-:Y:S01]  /*9f70*/  WARPGROUP.ARRIVE ;  /* 0x00000000000079c5 */ /* 0x000fe20000000000 */
[----:B------:R-:W-:-:S04]  /*9f80*/  FADD.FTZ R5, R195, R194 ;  /* 0x000000c2c3057221 */ /* 0x000fc80000010000 */
[----:B------:R-:W-:Y:S01]  /*9f90*/  FADD.FTZ R5, R196, R5 ;  /* 0x00000005c4057221 */ /* 0x000fe20000010000 */
[----:B------:R-:W-:Y:S03]  /*9fa0*/  HGMMA.64x256x16.F32 R24, R152, gdesc[UR8].tnspB, R24, gsb0 ;  /* 0x43e0000898187df0 */ /* 0x000fe60008000818 */
[----:B------:R-:W-:Y:S02]  /*9fb0*/  WARPGROUP.DEPBAR.LE gsb0, 0x0 ;  /* 0x00008000000079c5 */ /* 0x000fe40000010000 */
[----:B------:R-:W-:Y:S05]  /*9fc0*/  @!P0 BRA `(.L_x_13873) ;  /* 0x0000000000048947 */ /* 0x000fea0003800000 */
[----:B------:R-:W-:Y:S01]  /*9fd0*/  BPT.TRAP 0x1 ;  /* 0x000000040000795c */ /* 0x000fe20000300000 */
.L_x_13873:
[----:B------:R-:W-:Y:S01]  /*9fe0*/  UIADD3 UR4, UR4, 0x32460, URZ ;  /* 0x0003246004047890 */ /* 0x000fe2000fffe03f */
[C---:B------:R-:W-:Y:S01]  /*9ff0*/  ISETP.GT.AND P1, PT, R201.reuse, RZ, PT ;  /* 0x000000ffc900720c */ /* 0x040fe20003f24270 */
[----:B------:R-:W-:Y:S01]  /*a000*/  VIADD R201, R201, 0xffffffff ;  /* 0xffffffffc9c97836 */ /* 0x000fe20000000000 */
[----:B------:R-:W-:Y:S01]  /*a010*/  MOV R21, R205 ;  /* 0x000000cd00157202 */ /* 0x000fe20000000f00 */
[----:B------:R-:W-:Y:S01]  /*a020*/  UPRMT UR4, UR6, 0x654, UR4 ;  /* 0x0000065406047896 */ /* 0x000fe20008000004 */
[----:B------:R-:W-:-:S08]  /*a030*/  IMAD.MOV.U32 R202, RZ, RZ, R189 ;  /* 0x000000ffffca7224 */ /* 0x000fd000078e00bd */
[----:B------:R-:W-:Y:S01]  /*a040*/  SYNCS.ARRIVE.TRANS64.RED.A1T0 RZ, [UR4], RZ ;  /* 0x000000ffffff79a7 */ /* 0x000fe20008100404 */
[----:B------:R-:W-:Y:S05]  /*a050*/  @P1 BRA `(.L_x_13874) ;  /* 0xffffffd400ac1947 */ /* 0x000fea000383ffff */
.L_x_13863:
[----:B------:R-:W0:Y:S01]  /*a060*/  SHFL.BFLY PT, R3, R4, 0x2, 0x1f ;  /* 0x0c401f0004037f89 */ /* 0x000e2200000e0000 */
        /* <DEDUP_REMOVED lines=9> */
[----:B------:R-:W-:Y:S01]  /*a100*/  USEL UR38, UR38, URZ, UP0 ;  /* 0x0000003f26267287 */ /* 0x000fe20008000000 */
[----:B------:R-:W-:Y:S01]  /*a110*/  IADD3 R222, R222, 0x1, RZ ;  /* 0x00000001dede7810 */ /* 0x000fe20007ffe0ff */
[----:B0-----:R-:W-:Y:S01]  /*a120*/  FADD.FTZ R3, R3, R4 ;  /* 0x0000000403037221 */ /* 0x001fe20000010000 */
[----:B------:R-:W-:Y:S01]  /*a130*/  IMAD.U32 R4, RZ, RZ, UR5 ;  /* 0x00000005ff047e24 */ /* 0x000fe2000f8e00ff */
[----:B------:R-:W-:-:S03]  /*a140*/  ULOP3.LUT UR39, UR39, UR4, URZ, 0x3c, !UPT ;  /* 0x0000000427277292 */ /* 0x000fc6000f8e3c3f */
[----:B------:R-:W0:Y:S01]  /*a150*/  SHFL.BFLY PT, R2, R3, 0x1, 0x1f ;  /* 0x0c201f0003027f89 */ /* 0x000e2200000e0000 */
[----:B-1----:R-:W-:-:S05]  /*a160*/  FADD.FTZ R6, R6, R5 ;  /* 0x0000000506067221 */ /* 0x002fca0000010000 */
[----:B------:R-:W1:Y:S01]  /*a170*/  SHFL.BFLY PT, R7, R6, 0x1, 0x1f ;  /* 0x0c201f0006077f89 */ /* 0x000e6200000e0000 */
[----:B0-----:R-:W-:Y:S01]  /*a180*/  FADD.FTZ R8, R3, R2 ;  /* 0x0000000203087221 */ /* 0x001fe20000010000 */
[----:B------:R-:W-:Y:S02]  /*a190*/  IMAD.MOV.U32 R2, RZ, RZ, RZ ;  /* 0x000000ffff027224 */ /* 0x000fe400078e00ff */
[----:B------:R-:W-:Y:S02]  /*a1a0*/  IMAD.MOV.U32 R3, RZ, RZ, -0x800000 ;  /* 0xff800000ff037424 */ /* 0x000fe400078e00ff */
        /* <DEDUP_REMOVED lines=142> */
.L_x_13837:
        /* <DEDUP_REMOVED lines=12> */
[----:B------:R-:W-:Y:S01]  /*ab50*/  ULDC.64 UR8, c[0x0][0xc90] ;  /* 0x0003240000087ab9 */ /* 0x000fe20000000a00 */
[----:B------:R-:W-:Y:S02]  /*ab60*/  F2FP.F16.F32.PACK_AB R25, R27, R26 ;  /* 0x0000001a1b19723e */ /* 0x000fe400000000ff */
[----:B------:R-:W-:Y:S02]  /*ab70*/  F2FP.F16.F32.PACK_AB R26, R29, R28 ;  /* 0x0000001c1d1a723e */ /* 0x000fe400000000ff */
[----:B------:R-:W-:Y:S02]  /*ab80*/  F2FP.F16.F32.PACK_AB R27, R31, R30 ;  /* 0x0000001e1f1b723e */ /* 0x000fe400000000ff */
[----:B------:R-:W-:-:S02]  /*ab90*/  R2UR UR11, R219 ;  /* 0x00000000db0b72ca */ /* 0x000fc400000e0000 */
[----:B------:R-:W-:Y:S02]  /*aba0*/  R2UR UR13, R220 ;  /* 0x00000000dc0d72ca */ /* 0x000fe400000e0000 */
[----:B------:R-:W-:Y:S02]  /*abb0*/  F2FP.F16.F32.PACK_AB R136, R137, R136 ;  /* 0x000000888988723e */ /* 0x000fe400000000ff */
[----:B------:R-:W-:Y:S02]  /*abc0*/  F2FP.F16.F32.PACK_AB R137, R158, R128 ;  /* 0x000000809e89723e */ /* 0x000fe400000000ff */
[----:B------:R-:W-:Y:S02]  /*abd0*/  F2FP.F16.F32.PACK_AB R161, R162, R161 ;  /* 0x000000a1a2a1723e */ /* 0x000fe400000000ff */
[----:B------:R-:W-:Y:S02]  /*abe0*/  F2FP.F16.F32.PACK_AB R162, R149, R148 ;  /* 0x0000009495a2723e */ /* 0x000fe400000000ff */
[----:B------:R-:W-:Y:S01]  /*abf0*/  F2FP.F16.F32.PACK_AB R163, R0, R163 ;  /* 0x000000a300a3723e */ /* 0x000fe200000000ff */
[----:B------:R-:W-:-:S02]  /*ac00*/  USHF.R.S32.HI UR10, URZ, 0x1f, UR11 ;  /* 0x0000001f3f0a7899 */ /* 0x000fc4000801140b */
[----:B------:R-:W-:Y:S02]  /*ac10*/  UIMAD.WIDE.U32 UR6, UR11, UR8, URZ ;  /* 0x000000080b0672a5 */ /* 0x000fe4000f8e003f */
[----:B------:R-:W-:Y:S02]  /*ac20*/  UIMAD UR5, UR10, UR8, URZ ;  /* 0x000000080a0572a4 */ /* 0x000fe4000f8e023f */
[----:B------:R-:W-:Y:S02]  /*ac30*/  USHF.R.S32.HI UR12, URZ, 0x1f, UR13 ;  /* 0x0000001f3f0c7899 */ /* 0x000fe4000801140d */
[----:B------:R-:W-:Y:S01]  /*ac40*/  UIMAD UR5, UR11, UR9, UR5 ;  /* 0x000000090b0572a4 */ /* 0x000fe2000f8e0205 */
[----:B------:R-:W-:Y:S02]  /*ac50*/  MOV R154, R189 ;  /* 0x000000bd009a7202 */ /* 0x000fe40000000f00 */
[----:B0-----:R-:W-:Y:S01]  /*ac60*/  MOV R155, R4 ;  /* 0x00000004009b7202 */ /* 0x001fe20000000f00 */
[----:B------:R-:W-:Y:S01]  /*ac70*/  ULDC.64 UR8, c[0x0][0xc98] ;  /* 0x0003260000087ab9 */ /* 0x000fe20000000a00 */
[----:B------:R-:W-:Y:S01]  /*ac80*/  UIADD3 UR7, UR7, UR5, URZ ;  /* 0x0000000507077290 */ /* 0x000fe2000fffe03f */
[----:B------:R-:W-:Y:S01]  /*ac90*/  IMAD.WIDE R120, R226, 0x2, R154 ;  /* 0x00000002e2787825 */ /* 0x000fe200078e029a */
[----:B------:R-:W-:-:S02]  /*aca0*/  UIMAD UR5, UR12, UR8, URZ ;  /* 0x000000080c0572a4 */ /* 0x000fc4000f8e023f */
[----:B------:R-:W-:Y:S01]  /*acb0*/  UIMAD.WIDE.U32 UR6, UR13, UR8, UR6 ;  /* 0x000000080d0672a5 */ /* 0x000fe2000f8e0006 */
[----:B------:R-:W-:Y:S01]  /*acc0*/  IMAD.WIDE R154, R5, 0x2, R154 ;  /* 0x00000002059a7825 */ /* 0x000fe200078e029a */
[C---:B------:R-:W-:Y:S01]  /*acd0*/  IADD3 R7, P2, R120.reuse, 0xc040, RZ ;  /* 0x0000c04078077810 */ /* 0x040fe20007f5e0ff */
[----:B------:R-:W-:Y:S01]  /*ace0*/  UIMAD UR5, UR13, UR9, UR5 ;  /* 0x000000090d0572a4 */ /* 0x000fe2000f8e0205 */
[----:B------:R-:W-:Y:S02]  /*acf0*/  IADD3 R11, P3, R120, 0xc060, RZ ;  /* 0x0000c060780b7810 */ /* 0x000fe40007f7e0ff */
[----:B------:R-:W-:Y:S01]  /*ad00*/  LOP3.LUT R6, R7, 0x380, RZ, 0xc0, !PT ;  /* 0x0000038007067812 */ /* 0x000fe200078ec0ff */
[----:B------:R-:W-:Y:S01]  /*ad10*/  ULDC.64 UR8, c[0x0][0xbe8] ;  /* 0x0002fa0000087ab9 */ /* 0x000fe20000000a00 */
[----:B------:R-:W-:Y:S01]  /*ad20*/  LOP3.LUT R4, R11, 0x380, RZ, 0xc0, !PT ;  /* 0x000003800b047812 */ /* 0x000fe200078ec0ff */
[----:B------:R-:W-:Y:S01]  /*ad30*/  IMAD.X R5, RZ, RZ, R121, P3 ;  /* 0x000000ffff057224 */ /* 0x000fe200018e0679 */
[----:B------:R-:W-:-:S02]  /*ad40*/  SHF.R.U64 R6, R6, 0x3, RZ ;  /* 0x0000000306067819 */ /* 0x000fc400000012ff */
[----:B------:R-:W-:Y:S02]  /*ad50*/  SHF.R.U64 R4, R4, 0x3, RZ ;  /* 0x0000000304047819 */ /* 0x000fe400000012ff */
[----:B------:R-:W-:Y:S01]  /*ad60*/  LOP3.LUT R6, R6, R7, RZ, 0x3c, !PT ;  /* 0x0000000706067212 */ /* 0x000fe200078e3cff */
[----:B------:R-:W-:Y:S01]  /*ad70*/  IMAD.X R7, RZ, RZ, R121, P2 ;  /* 0x000000ffff077224 */ /* 0x000fe200010e0679 */
[C---:B------:R-:W-:Y:S02]  /*ad80*/  IADD3 R135, P2, R120.reuse, 0x8000, RZ ;  /* 0x0000800078877810 */ /* 0x040fe40007f5e0ff */
[----:B------:R-:W-:Y:S02]  /*ad90*/  LOP3.LUT R157, R120, 0x380, RZ, 0xc0, !PT ;  /* 0x00000380789d7812 */ /* 0x000fe400078ec0ff */
[----:B------:R-:W-:Y:S02]  /*ada0*/  LOP3.LUT R134, R135, 0x380, RZ, 0xc0, !PT ;  /* 0x0000038087867812 */ /* 0x000fe400078ec0ff */
[----:B------:R-:W-:-:S02]  /*adb0*/  LOP3.LUT R4, R4, R11, RZ, 0x3c, !PT ;  /* 0x0000000b04047212 */ /* 0x000fc400078e3cff */
[----:B------:R-:W-:Y:S02]  /*adc0*/  SHF.R.U64 R134, R134, 0x3, RZ ;  /* 0x0000000386867819 */ /* 0x000fe400000012ff */
[----:B------:R-:W-:Y:S02]  /*add0*/  IADD3 R11, P0, R120, 0xc000, RZ ;  /* 0x0000c000780b7810 */ /* 0x000fe40007f1e0ff */
[----:B------:R-:W-:Y:S01]  /*ade0*/  LOP3.LUT R134, R134, R135, RZ, 0x3c, !PT ;  /* 0x0000008786867212 */ /* 0x000fe200078e3cff */
[----:B------:R-:W-:Y:S01]  /*adf0*/  IMAD.X R135, RZ, RZ, R121, P2 ;  /* 0x000000ffff877224 */ /* 0x000fe200010e0679 */
[----:B------:R-:W-:Y:S02]  /*ae00*/  IADD3 R17, P2, R154, 0x1000, RZ ;  /* 0x000010009a117810 */ /* 0x000fe40007f5e0ff */
[----:B------:R-:W-:Y:S02]  /*ae10*/  SHF.R.U64 R157, R157, 0x3, RZ ;  /* 0x000000039d9d7819 */ /* 0x000fe400000012ff */
[----:B------:R-:W-:-:S02]  /*ae20*/  LOP3.LUT R16, R17, 0x380, RZ, 0xc0, !PT ;  /* 0x0000038011107812 */ /* 0x000fc400078ec0ff */
[----:B------:R-:W-:Y:S02]  /*ae30*/  IADD3 R9, P1, R120, 0xc020, RZ ;  /* 0x0000c02078097810 */ /* 0x000fe40007f3e0ff */
[----:B------:R-:W-:Y:S02]  /*ae40*/  SHF.R.U64 R16, R16, 0x3, RZ ;  /* 0x0000000310107819 */ /* 0x000fe400000012ff */
[----:B------:R-:W-:Y:S02]  /*ae50*/  LOP3.LUT R10, R11, 0x380, RZ, 0xc0, !PT ;  /* 0x000003800b0a7812 */ /* 0x000fe400078ec0ff */
[----:B------:R-:W-:Y:S01]  /*ae60*/  LOP3.LUT R156, R157, R120, RZ, 0x3c, !PT ;  /* 0x000000789d9c7212 */ /* 0x000fe200078e3cff */
[----:B------:R-:W-:Y:S01]  /*ae70*/  IMAD.MOV.U32 R157, RZ, RZ, R121 ;  /* 0x000000ffff9d7224 */ /* 0x000fe200078e0079 */
[----:B------:R-:W-:Y:S01]  /*ae80*/  LOP3.LUT R16, R16, R17, RZ, 0x3c, !PT ;  /* 0x0000001110107212 */ /* 0x000fe200078e3cff */
[----:B------:R-:W-:Y:S01]  /*ae90*/  IMAD.X R17, RZ, RZ, R155, P2 ;  /* 0x000000ffff117224 */ /* 0x000fe200010e069b */
[----:B------:R-:W-:-:S02]  /*aea0*/  IADD3 R111, P2, R154, 0x8000, RZ ;  /* 0x000080009a6f7810 */ /* 0x000fc40007f5e0ff */
[----:B------:R-:W-:Y:S02]  /*aeb0*/  LOP3.LUT R8, R9, 0x380, RZ, 0xc0, !PT ;  /* 0x0000038009087812 */ /* 0x000fe400078ec0ff */
[----:B------:R-:W-:Y:S02]  /*aec0*/  SHF.R.U64 R10, R10, 0x3, RZ ;  /* 0x000000030a0a7819 */ /* 0x000fe400000012ff */
[----:B------:R-:W-:Y:S01]  /*aed0*/  MOV R157, R156 ;  /* 0x0000009c009d7202 */ /* 0x000fe20000000f00 */
[----:B------:R-:W-:Y:S01]  /*aee0*/  BAR.SYNC.DEFER_BLOCKING 0x1, 0x100 ;  /* 0x0044000000007b1d */ /* 0x000fe20000010000 */
[----:B------:R-:W-:Y:S02]  /*aef0*/  LOP3.LUT R110, R111, 0x380, RZ, 0xc0, !PT ;  /* 0x000003806f6e7812 */ /* 0x000fe400078ec0ff */
[----:B------:R-:W-:Y:S02]  /*af00*/  SHF.R.U64 R8, R8, 0x3, RZ ;  /* 0x0000000308087819 */ /* 0x000fe400000012ff */
[----:B------:R-:W-:-:S03]  /*af10*/  LOP3.LUT R10, R10, R11, RZ, 0x3c, !PT ;  /* 0x0000000b0a0a7212 */ /* 0x000fc600078e3cff */
[----:B------:R-:W0:Y:S01]  /*af20*/  LDC R156, c[0x0][0xce8] ;  /* 0x00033a00ff9c7b82 */ /* 0x000e220000000800 */
[C---:B------:R-:W-:Y:S01]  /*af30*/  IADD3 R23, P4, R120.reuse, 0x8040, RZ ;  /* 0x0000804078177810 */ /* 0x040fe20007f9e0ff */
[--C-:B------:R-:W-:Y:S01]  /*af40*/  IMAD.X R11, RZ, RZ, R121.reuse, P0 ;  /* 0x000000ffff0b7224 */ /* 0x100fe200000e0679 */
[----:B------:R-:W-:Y:S02]  /*af50*/  IADD3 R143, P0, R120, 0x40, RZ ;  /* 0x00000040788f7810 */ /* 0x000fe40007f1e0ff */
[----:B------:R-:W-:Y:S02]  /*af60*/  SHF.R.U64 R110, R110, 0x3, RZ ;  /* 0x000000036e6e7819 */ /* 0x000fe400000012ff */
[----:B------:R-:W-:Y:S01]  /*af70*/  LOP3.LUT R8, R8, R9, RZ, 0x3c, !PT ;  /* 0x0000000908087212 */ /* 0x000fe200078e3cff */
[----:B------:R-:W-:Y:S01]  /*af80*/  IMAD.X R9, RZ, RZ, R121, P1 ;  /* 0x000000ffff097224 */ /* 0x000fe200008e0679 */
[----:B------:R-:W-:Y:S02]  /*af90*/  LOP3.LUT R22, R23, 0x380, RZ, 0xc0, !PT ;  /* 0x0000038017167812 */ /* 0x000fe400078ec0ff */
[----:B------:R-:W-:-:S02]  /*afa0*/  IADD3 R139, P1, R120, 0x4060, RZ ;  /* 0x00004060788b7810 */ /* 0x000fc40007f3e0ff */
[----:B------:R-:W-:Y:S02]  /*afb0*/  LOP3.LUT R142, R143, 0x380, RZ, 0xc0, !PT ;  /* 0x000003808f8e7812 */ /* 0x000fe400078ec0ff */
[----:B------:R-:W-:Y:S01]  /*afc0*/  LOP3.LUT R110, R110, R111, RZ, 0x3c, !PT ;  /* 0x0000006f6e6e7212 */ /* 0x000fe200078e3cff */
[----:B------:R-:W-:Y:S01]  /*afd0*/  IMAD.X R111, RZ, RZ, R155, P2 ;  /* 0x000000ffff6f7224 */ /* 0x000fe200010e069b */
[----:B------:R-:W-:Y:S01]  /*afe0*/  SHF.R.U64 R22, R22, 0x3, RZ ;  /* 0x0000000316167819 */ /* 0x000fe200000012ff */
[----:B------:R1:W-:Y:S01]  /*aff0*/  STSM.16.M88.4 [R157], R24 ;  /* 0x000000189d007844 */ /* 0x0003e20000000200 */
[----:B------:R-:W-:Y:S02]  /*b000*/  IADD3 R127, P2, R154, 0xf000, RZ ;  /* 0x0000f0009a7f7810 */ /* 0x000fe40007f5e0ff */
[----:B------:R-:W-:Y:S02]  /*b010*/  LOP3.LUT R138, R139, 0x380, RZ, 0xc0, !PT ;  /* 0x000003808b8a7812 */ /* 0x000fe400078ec0ff */
[----:B------:R-:W-:-:S02]  /*b020*/  SHF.R.U64 R142, R142, 0x3, RZ ;  /* 0x000000038e8e7819 */ /* 0x000fc400000012ff */
[----:B------:R-:W-:Y:S01]  /*b030*/  LOP3.LUT R22, R22, R23, RZ, 0x3c, !PT ;  /* 0x0000001716167212 */ /* 0x000fe200078e3cff */
[--C-:B------:R-:W-:Y:S01]  /*b040*/  IMAD.X R23, RZ, RZ, R121.reuse, P4 ;  /* 0x000000ffff177224 */ /* 0x100fe200020e0679 */
[----:B------:R-:W-:Y:S02]  /*b050*/  LOP3.LUT R126, R127, 0x380, RZ, 0xc0, !PT ;  /* 0x000003807f7e7812 */ /* 0x000fe400078ec0ff */
[----:B------:R-:W-:Y:S02]  /*b060*/  SHF.R.U64 R138, R138, 0x3, RZ ;  /* 0x000000038a8a7819 */ /* 0x000fe400000012ff */
[----:B------:R-:W-:Y:S01]  /*b070*/  LOP3.LUT R142, R142, R143, RZ, 0x3c, !PT ;  /* 0x0000008f8e8e7212 */ /* 0x000fe200078e3cff */
[----:B------:R-:W-:Y:S01]  /*b080*/  IMAD.X R143, RZ, RZ, R121, P0 ;  /* 0x000000ffff8f7224 */ /* 0x000fe200000e0679 */
[----:B------:R-:W-:Y:S02]  /*b090*/  IADD3 R21, P4, R120, 0x4000, RZ ;  /* 0x0000400078157810 */ /* 0x000fe40007f9e0ff */
[----:B------:R-:W-:-:S02]  /*b0a0*/  IADD3 R97, P0, R154, 0x3000, RZ ;  /* 0x000030009a617810 */ /* 0x000fc40007f1e0ff */
[----:B------:R-:W-:Y:S02]  /*b0b0*/  SHF.R.U64 R126, R126, 0x3, RZ ;  /* 0x000000037e7e7819 */ /* 0x000fe400000012ff */
[C---:B------:R-:W-:Y:S02]  /*b0c0*/  IADD3 R13, P6, R120.reuse, 0x8060, RZ ;  /* 0x00008060780d7810 */ /* 0x040fe40007fde0ff */
[C---:B------:R-:W-:Y:S02]  /*b0d0*/  IADD3 R15, P5, R120.reuse, 0x20, RZ ;  /* 0x00000020780f7810 */ /* 0x040fe40007fbe0ff */
[----:B------:R-:W-:Y:S02]  /*b0e0*/  IADD3 R131, P3, R120, 0x8020, RZ ;  /* 0x0000802078837810 */ /* 0x000fe40007f7e0ff */
[----:B------:R-:W-:Y:S01]  /*b0f0*/  LOP3.LUT R138, R138, R139, RZ, 0x3c, !PT ;  /* 0x0000008b8a8a7212 */ /* 0x000fe200078e3cff */
[----:B------:R-:W-:Y:S01]  /*b100*/  IMAD.X R139, RZ, RZ, R121, P1 ;  /* 0x000000ffff8b7224 */ /* 0x000fe200008e0679 */
[----:B------:R-:W-:-:S02]  /*b110*/  LOP3.LUT R20, R21, 0x380, RZ, 0xc0, !PT ;  /* 0x0000038015147812 */ /* 0x000fc400078ec0ff */
[----:B------:R-:W-:Y:S02]  /*b120*/  IADD3 R19, P1, R154, 0x2000, RZ ;  /* 0x000020009a137810 */ /* 0x000fe40007f3e0ff */
[----:B------:R-:W-:Y:S02]  /*b130*/  LOP3.LUT R96, R97, 0x380, RZ, 0xc0, !PT ;  /* 0x0000038061607812 */ /* 0x000fe400078ec0ff */
[----:B------:R-:W-:Y:S01]  /*b140*/  LOP3.LUT R126, R126, R127, RZ, 0x3c, !PT ;  /* 0x0000007f7e7e7212 */ /* 0x000fe200078e3cff */
[----:B------:R-:W-:Y:S01]  /*b150*/  IMAD.X R127, RZ, RZ, R155, P2 ;  /* 0x000000ffff7f7224 */ /* 0x000fe200010e069b */
[----:B------:R-:W-:Y:S02]  /*b160*/  LOP3.LUT R12, R13, 0x380, RZ, 0xc0, !PT ;  /* 0x000003800d0c7812 */ /* 0x000fe400078ec0ff */
[----:B------:R-:W-:Y:S02]  /*b170*/  LOP3.LUT R14, R15, 0x380, RZ, 0xc0, !PT ;  /* 0x000003800f0e7812 */ /* 0x000fe400078ec0ff */
[----:B------:R-:W-:-:S02]  /*b180*/  LOP3.LUT R130, R131, 0x380, RZ, 0xc0, !PT ;  /* 0x0000038083827812 */ /* 0x000fc400078ec0ff */
[----:B------:R-:W-:Y:S02]  /*b190*/  SHF.R.U64 R20, R20, 0x3, RZ ;  /* 0x0000000314147819 */ /* 0x000fe400000012ff */
[----:B0-----:R-:W-:Y:S02]  /*b1a0*/  ISETP.NE.AND P2, PT, R156, 0x1, PT ;  /* 0x000000019c00780c */ /* 0x001fe40003f45270 */
[----:B------:R-:W-:Y:S02]  /*b1b0*/  LOP3.LUT R18, R19, 0x380, RZ, 0xc0, !PT ;  /* 0x0000038013127812 */ /* 0x000fe400078ec0ff */
[----:B------:R-:W-:Y:S02]  /*b1c0*/  SHF.R.U64 R96, R96, 0x3, RZ ;  /* 0x0000000360607819 */ /* 0x000fe400000012ff */
[----:B------:R-:W-:Y:S02]  /*b1d0*/  SHF.R.U64 R12, R12, 0x3, RZ ;  /* 0x000000030c0c7819 */ /* 0x000fe400000012ff */
[----:B------:R-:W-:-:S02]  /*b1e0*/  SHF.R.U64 R14, R14, 0x3, RZ ;  /* 0x000000030e0e7819 */ /* 0x000fc400000012ff */
[----:B------:R-:W-:Y:S02]  /*b1f0*/  SHF.R.U64 R130, R130, 0x3, RZ ;  /* 0x0000000382827819 */ /* 0x000fe400000012ff */
[----:B------:R-:W-:Y:S01]  /*b200*/  LOP3.LUT R20, R20, R21, RZ, 0x3c, !PT ;  /* 0x0000001514147212 */ /* 0x000fe200078e3cff */
[----:B------:R-:W-:Y:S01]  /*b210*/  IMAD.X R21, RZ, RZ, R121, P4 ;  /* 0x000000ffff157224 */ /* 0x000fe200020e0679 */
[----:B------:R-:W-:Y:S02]  /*b220*/  SHF.R.U64 R18, R18, 0x3, RZ ;  /* 0x0000000312127819 */ /* 0x000fe400000012ff */
[----:B------:R-:W-:Y:S01]  /*b230*/  LOP3.LUT R96, R96, R97, RZ, 0x3c, !PT ;  /* 0x0000006160607212 */ /* 0x000fe200078e3cff */
[----:B------:R-:W-:Y:S01]  /*b240*/  IMAD.X R97, RZ, RZ, R155, P0 ;  /* 0x000000ffff617224 */ /* 0x000fe200000e069b */
[----:B------:R-:W-:Y:S02]  /*b250*/  IADD3 R107, P4, R154, 0x6000, RZ ;  /* 0x000060009a6b7810 */ /* 0x000fe40007f9e0ff */
[----:B------:R-:W-:Y:S01]  /*b260*/  LOP3.LUT R12, R12, R13, RZ, 0x3c, !PT ;  /* 0x0000000d0c0c7212 */ /* 0x000fe200078e3cff */
[----:B------:R-:W-:Y:S01]  /*b270*/  IMAD.X R13, RZ, RZ, R121, P6 ;  /* 0x000000ffff0d7224 */ /* 0x000fe200030e0679 */
[----:B------:R-:W-:-:S02]  /*b280*/  LOP3.LUT R14, R14, R15, RZ, 0x3c, !PT ;  /* 0x0000000f0e0e7212 */ /* 0x000fc400078e3cff */
[----:B------:R-:W-:Y:S01]  /*b290*/  LOP3.LUT R130, R130, R131, RZ, 0x3c, !PT ;  /* 0x0000008382827212 */ /* 0x000fe200078e3cff */
[----:B------:R-:W-:Y:S01]  /*b2a0*/  IMAD.X R131, RZ, RZ, R121, P3 ;  /* 0x000000ffff837224 */ /* 0x000fe200018e0679 */
[----:B------:R-:W-:Y:S02]  /*b2b0*/  IADD3 R115, P0, R154, 0xa000, RZ ;  /* 0x0000a0009a737810 */ /* 0x000fe40007f1e0ff */
[----:B------:R-:W-:Y:S02]  /*b2c0*/  IADD3.X R15, RZ, R121, RZ, P5, !PT ;  /* 0x00000079ff0f7210 */ /* 0x000fe40002ffe4ff */
[C---:B------:R-:W-:Y:S02]  /*b2d0*/  IADD3 R147, P6, R120.reuse, 0x4040, RZ ;  /* 0x0000404078937810 */ /* 0x040fe40007fde0ff */
[C---:B------:R-:W-:Y:S02]  /*b2e0*/  IADD3 R151, P5, R120.reuse, 0x4020, RZ ;  /* 0x0000402078977810 */ /* 0x040fe40007fbe0ff */
[----:B------:R-:W-:-:S02]  /*b2f0*/  IADD3 R153, P3, R120, 0x60, RZ ;  /* 0x0000006078997810 */ /* 0x000fc40007f7e0ff */
[----:B------:R-:W-:Y:S01]  /*b300*/  LOP3.LUT R18, R18, R19, RZ, 0x3c, !PT ;  /* 0x0000001312127212 */ /* 0x000fe200078e3cff */
[----:B------:R-:W-:Y:S01]  /*b310*/  IMAD.X R19, RZ, RZ, R155, P1 ;  /* 0x000000ffff137224 */ /* 0x000fe200008e069b */
[----:B------:R-:W-:Y:S02]  /*b320*/  LOP3.LUT R106, R107, 0x380, RZ, 0xc0, !PT ;  /* 0x000003806b6a7812 */ /* 0x000fe400078ec0ff */
[----:B------:R-:W-:Y:S02]  /*b330*/  IADD3 R113, P1, R154, 0x9000, RZ ;  /* 0x000090009a717810 */ /* 0x000fe40007f3e0ff */
[----:B------:R-:W-:Y:S02]  /*b340*/  LOP3.LUT R114, R115, 0x380, RZ, 0xc0, !PT ;  /* 0x0000038073727812 */ /* 0x000fe400078ec0ff */
[----:B------:R-:W-:Y:S02]  /*b350*/  MOV R30, R4 ;  /* 0x00000004001e7202 */ /* 0x000fe40000000f00 */
[----:B------:R-:W-:-:S02]  /*b360*/  F2FP.F16.F32.PACK_AB R5, R35, R34 ;  /* 0x000000222305723e */ /* 0x000fc400000000ff */
[----:B------:R-:W-:Y:S01]  /*b370*/  LOP3.LUT R146, R147, 0x380, RZ, 0xc0, !PT ;  /* 0x0000038093927812 */ /* 0x000fe200078ec0ff */
[----:B------:R-:W0:Y:S01]  /*b380*/  @P2 LDC R34, c[0x0][0xcec] ;  /* 0x00033b00ff222b82 */ /* 0x000e220000000800 */
[----:B------:R-:W-:Y:S02]  /*b390*/  LOP3.LUT R150, R151, 0x380, RZ, 0xc0, !PT ;  /* 0x0000038097967812 */ /* 0x000fe400078ec0ff */
[----:B------:R-:W-:Y:S02]  /*b3a0*/  LOP3.LUT R152, R153, 0x380, RZ, 0xc0, !PT ;  /* 0x0000038099987812 */ /* 0x000fe400078ec0ff */
[----:B------:R-:W-:Y:S02]  /*b3b0*/  SHF.R.U64 R106, R106, 0x3, RZ ;  /* 0x000000036a6a7819 */ /* 0x000fe400000012ff */
[----:B------:R-:W-:Y:S02]  /*b3c0*/  LOP3.LUT R112, R113, 0x380, RZ, 0xc0, !PT ;  /* 0x0000038071707812 */ /* 0x000fe400078ec0ff */
[----:B------:R-:W-:-:S02]  /*b3d0*/  SHF.R.U64 R114, R114, 0x3, RZ ;  /* 0x0000000372727819 */ /* 0x000fc400000012ff */
[----:B-1----:R-:W-:Y:S02]  /*b3e0*/  MOV R27, R6 ;  /* 0x00000006001b7202 */ /* 0x002fe40000000f00 */
[----:B------:R-:W-:Y:S02]  /*b3f0*/  SHF.R.U64 R146, R146, 0x3, RZ ;  /* 0x0000000392927819 */ /* 0x000fe400000012ff */
[----:B------:R-:W-:Y:S02]  /*b400*/  SHF.R.U64 R150, R150, 0x3, RZ ;  /* 0x0000000396967819 */ /* 0x000fe400000012ff */
[----:B------:R-:W-:Y:S02]  /*b410*/  SHF.R.U64 R152, R152, 0x3, RZ ;  /* 0x0000000398987819 */ /* 0x000fe400000012ff */
[----:B------:R-:W-:Y:S02]  /*b420*/  F2FP.F16.F32.PACK_AB R6, R37, R172 ;  /* 0x000000ac2506723e */ /* 0x000fe400000000ff */
[----:B------:R-:W-:Y:S01]  /*b430*/  LOP3.LUT R106, R106, R107, RZ, 0x3c, !PT ;  /* 0x0000006b6a6a7212 */ /* 0x000fe200078e3cff */
[----:B------:R-:W1:Y:S01]  /*b440*/  @P2 LDC R37, c[0x0][0xcf0] ;  /* 0x00033c00ff252b82 */ /* 0x000e620000000800 */
[----:B------:R-:W-:Y:S01]  /*b450*/  SHF.R.U64 R112, R112, 0x3, RZ ;  /* 0x0000000370707819 */ /* 0x000fe200000012ff */
[----:B------:R-:W-:Y:S01]  /*b460*/  IMAD.X R107, RZ, RZ, R155, P4 ;  /* 0x000000ffff6b7224 */ /* 0x000fe200020e069b */
[----:B------:R-:W-:-:S02]  /*b470*/  LOP3.LUT R114, R114, R115, RZ, 0x3c, !PT ;  /* 0x0000007372727212 */ /* 0x000fc400078e3cff */
[----:B------:R-:W-:Y:S02]  /*b480*/  IADD3 R115, P4, R154, 0xd000, RZ ;  /* 0x0000d0009a737810 */ /* 0x000fe40007f9e0ff */
[----:B------:R-:W-:Y:S01]  /*b490*/  LOP3.LUT R146, R146, R147, RZ, 0x3c, !PT ;  /* 0x0000009392927212 */ /* 0x000fe200078e3cff */
[--C-:B------:R-:W-:Y:S01]  /*b4a0*/  IMAD.X R147, RZ, RZ, R121.reuse, P6 ;  /* 0x000000ffff937224 */ /* 0x100fe200030e0679 */
[----:B------:R-:W-:Y:S02]  /*b4b0*/  LOP3.LUT R150, R150, R151, RZ, 0x3c, !PT ;  /* 0x0000009796967212 */ /* 0x000fe400078e3cff */
[----:B------:R-:W-:Y:S01]  /*b4c0*/  LOP3.LUT R152, R152, R153, RZ, 0x3c, !PT ;  /* 0x0000009998987212 */ /* 0x000fe200078e3cff */
[----:B------:R-:W-:Y:S01]  /*b4d0*/  IMAD.X R153, RZ, RZ, R121, P3 ;  /* 0x000000ffff997224 */ /* 0x000fe200018e0679 */
[----:B------:R-:W-:Y:S01]  /*b4e0*/  IADD3.X R151, RZ, R121, RZ, P5, !PT ;  /* 0x00000079ff977210 */ /* 0x000fe20002ffe4ff */
[----:B------:R-:W-:Y:S01]  /*b4f0*/  IMAD R0, R218, 0x20, R221 ;  /* 0x00000020da007824 */ /* 0x000fe200078e02dd */
[C---:B------:R-:W-:Y:S01]  /*b500*/  IADD3 R101, P6, R154.reuse, 0x4000, RZ ;  /* 0x000040009a657810 */ /* 0x040fe20007fde0ff */
[----:B------:R-:W-:Y:S01]  /*b510*/  IMAD.X R121, RZ, RZ, R155, P4 ;  /* 0x000000ffff797224 */ /* 0x000fe200020e069b */
[----:B------:R-:W-:-:S02]  /*b520*/  IADD3 R105, P5, R154, 0x5000, RZ ;  /* 0x000050009a697810 */ /* 0x000fc40007fbe0ff */
[----:B------:R-:W-:Y:S02]  /*b530*/  IADD3 R109, P3, R154, 0x7000, RZ ;  /* 0x000070009a6d7810 */ /* 0x000fe40007f7e0ff */
[----:B------:R-:W-:Y:S02]  /*b540*/  LOP3.LUT R112, R112, R113, RZ, 0x3c, !PT ;  /* 0x0000007170707212 */ /* 0x000fe400078e3cff */
[----:B------:R-:W-:Y:S02]  /*b550*/  LOP3.LUT R113, R115, 0x380, RZ, 0xc0, !PT ;  /* 0x0000038073717812 */ /* 0x000fe400078ec0ff */
[----:B------:R-:W-:Y:S02]  /*b560*/  LOP3.LUT R100, R101, 0x380, RZ, 0xc0, !PT ;  /* 0x0000038065647812 */ /* 0x000fe400078ec0ff */
[----:B------:R-:W-:Y:S02]  /*b570*/  LOP3.LUT R104, R105, 0x380, RZ, 0xc0, !PT ;  /* 0x0000038069687812 */ /* 0x000fe400078ec0ff */
[----:B------:R-:W-:-:S02]  /*b580*/  LOP3.LUT R108, R109, 0x380, RZ, 0xc0, !PT ;  /* 0x000003806d6c7812 */ /* 0x000fc400078ec0ff */
[----:B------:R-:W-:Y:S02]  /*b590*/  SHF.R.U64 R120, R113, 0x3, RZ ;  /* 0x0000000371787819 */ /* 0x000fe400000012ff */
[----:B------:R-:W-:Y:S02]  /*b5a0*/  LOP3.LUT R113, R154, 0x380, RZ, 0xc0, !PT ;  /* 0x000003809a717812 */ /* 0x000fe400078ec0ff */
[----:B------:R-:W-:Y:S02]  /*b5b0*/  SHF.R.U64 R100, R100, 0x3, RZ ;  /* 0x0000000364647819 */ /* 0x000fe400000012ff */
[----:B------:R-:W-:Y:S02]  /*b5c0*/  SHF.R.U64 R104, R104, 0x3, RZ ;  /* 0x0000000368687819 */ /* 0x000fe400000012ff */
[----:B------:R-:W-:Y:S02]  /*b5d0*/  SHF.R.U64 R108, R108, 0x3, RZ ;  /* 0x000000036c6c7819 */ /* 0x000fe400000012ff */
[----:B------:R-:W-:Y:S01]  /*b5e0*/  F2FP.F16.F32.PACK_AB R7, R39, R38 ;  /* 0x000000262707723e */ /* 0x000fe200000000ff */
[----:B------:R-:W-:Y:S01]  /*b5f0*/  VIADD R39, R213, UR60 ;  /* 0x0000003cd5277c36 */ /* 0x000fe20008000000 */
[----:B------:R-:W-:Y:S01]  /*b600*/  SHF.R.U64 R29, R113, 0x3, RZ ;  /* 0x00000003711d7819 */ /* 0x000fe200000012ff */
[--C-:B------:R-:W-:Y:S01]  /*b610*/  IMAD.X R113, RZ, RZ, R155.reuse, P1 ;  /* 0x000000ffff717224 */ /* 0x100fe200008e069b */
[----:B------:R-:W-:Y:S01]  /*b620*/  LOP3.LUT R100, R100, R101, RZ, 0x3c, !PT ;  /* 0x0000006564647212 */ /* 0x000fe200078e3cff */
[----:B------:R-:W-:Y:S01]  /*b630*/  IMAD.X R101, RZ, RZ, R155, P6 ;  /* 0x000000ffff657224 */ /* 0x000fe200030e069b */
[----:B------:R-:W-:Y:S01]  /*b640*/  LOP3.LUT R104, R104, R105, RZ, 0x3c, !PT ;  /* 0x0000006968687212 */ /* 0x000fe200078e3cff */
[----:B0-----:R-:W-:Y:S01]  /*b650*/  @P2 IMAD.HI.U32 R34, R39, R34, RZ ;  /* 0x0000002227222227 */ /* 0x001fe200078e00ff */
[----:B------:R-:W-:-:S02]  /*b660*/  LOP3.LUT R108, R108, R109, RZ, 0x3c, !PT ;  /* 0x0000006d6c6c7212 */ /* 0x000fc400078e3cff */
[----:B------:R-:W-:Y:S01]  /*b670*/  IADD3.X R105, RZ, R155, RZ, P5, !PT ;  /* 0x0000009bff697210 */ /* 0x000fe20002ffe4ff */
[--C-:B------:R-:W-:Y:S01]  /*b680*/  IMAD.X R109, RZ, RZ, R155.reuse, P3 ;  /* 0x000000ffff6d7224 */ /* 0x100fe200018e069b */
[C---:B------:R-:W-:Y:S02]  /*b690*/  IADD3 R117, P6, R154.reuse, 0xb000, RZ ;  /* 0x0000b0009a757810 */ /* 0x040fe40007fde0ff */
[C---:B------:R-:W-:Y:S02]  /*b6a0*/  IADD3 R119, P5, R154.reuse, 0xc000, RZ ;  /* 0x0000c0009a777810 */ /* 0x040fe40007fbe0ff */
[----:B------:R-:W-:Y:S02]  /*b6b0*/  IADD3 R123, P3, R154, 0xe000, RZ ;  /* 0x0000e0009a7b7810 */ /* 0x000fe40007f7e0ff */
[----:B------:R-:W-:Y:S01]  /*b6c0*/  LOP3.LUT R28, R29, R154, RZ, 0x3c, !PT ;  /* 0x0000009a1d1c7212 */ /* 0x000fe200078e3cff */
[----:B------:R-:W-:Y:S01]  /*b6d0*/  IMAD.MOV.U32 R29, RZ, RZ, R155 ;  /* 0x000000ffff1d7224 */ /* 0x000fe200078e009b */
[----:B------:R-:W-:-:S02]  /*b6e0*/  MOV R26, R8 ;  /* 0x00000008001a7202 */ /* 0x000fc40000000f00 */
[----:B------:R-:W-:Y:S02]  /*b6f0*/  MOV R25, R10 ;  /* 0x0000000a00197202 */ /* 0x000fe40000000f00 */
[----:B------:R-:W-:Y:S02]  /*b700*/  MOV R154, R14 ;  /* 0x0000000e009a7202 */ /* 0x000fe40000000f00 */
[----:B------:R-:W-:Y:S02]  /*b710*/  F2FP.F16.F32.PACK_AB R4, R33, R171 ;  /* 0x000000ab2104723e */ /* 0x000fe400000000ff */
[----:B------:R-:W-:Y:S02]  /*b720*/  MOV R24, R12 ;  /* 0x0000000c00187202 */ /* 0x000fe40000000f00 */
[----:B------:R-:W-:Y:S01]  /*b730*/  MOV R142, R142 ;  /* 0x0000008e008e7202 */ /* 0x000fe20000000f00 */
[----:B------:R0:W-:Y:S01]  /*b740*/  STSM.16.M88.4 [R154], R4 ;  /* 0x000000049a007844 */ /* 0x0001e20000000200 */
[----:B------:R-:W-:-:S02]  /*b750*/  F2FP.F16.F32.PACK_AB R8, R41, R173 ;  /* 0x000000ad2908723e */ /* 0x000fc400000000ff */
[----:B------:R-:W-:Y:S02]  /*b760*/  F2FP.F16.F32.PACK_AB R9, R43, R42 ;  /* 0x0000002a2b09723e */ /* 0x000fe400000000ff */
[----:B------:R-:W-:Y:S02]  /*b770*/  F2FP.F16.F32.PACK_AB R10, R45, R174 ;  /* 0x000000ae2d0a723e */ /* 0x000fe400000000ff */
[----:B------:R-:W-:Y:S02]  /*b780*/  F2FP.F16.F32.PACK_AB R11, R47, R46 ;  /* 0x0000002e2f0b723e */ /* 0x000fe400000000ff */
[----:B------:R-:W-:Y:S01]  /*b790*/  MOV R31, R22 ;  /* 0x00000016001f7202 */ /* 0x000fe20000000f00 */
[----:B------:R-:W2:Y:S01]  /*b7a0*/  @P2 LDC R47, c[0x0][0xcf0] ;  /* 0x00033c00ff2f2b82 */ /* 0x000ea20000000800 */
        /* <DEDUP_REMOVED lines=13> */
[----:B-1----:R-:W-:Y:S01]  /*b880*/  @P2 SHF.R.U32.HI R33, RZ, R37, R34 ;  /* 0x00000025ff212219 */ /* 0x002fe20000011622 */
[----:B------:R1:W-:Y:S01]  /*b890*/  STSM.16.M88.4 [R35], R20 ;  /* 0x0000001423007844 */ /* 0x0003e20000000200 */
[----:B------:R-:W-:Y:S02]  /*b8a0*/  MOV R150, R150 ;  /* 0x0000009600967202 */ /* 0x000fe40000000f00 */
[----:B0-----:R-:W-:-:S02]  /*b8b0*/  F2FP.F16.F32.PACK_AB R4, R65, R179 ;  /* 0x000000b34104723e */ /* 0x001fc400000000ff */
[----:B------:R-:W-:Y:S02]  /*b8c0*/  F2FP.F16.F32.PACK_AB R5, R67, R66 ;  /* 0x000000424305723e */ /* 0x000fe400000000ff */
[----:B------:R-:W-:Y:S02]  /*b8d0*/  F2FP.F16.F32.PACK_AB R6, R69, R180 ;  /* 0x000000b44506723e */ /* 0x000fe400000000ff */
[----:B------:R-:W-:Y:S02]  /*b8e0*/  F2FP.F16.F32.PACK_AB R7, R71, R70 ;  /* 0x000000464707723e */ /* 0x000fe400000000ff */
[----:B------:R-:W-:Y:S02]  /*b8f0*/  MOV R146, R146 ;  /* 0x0000009200927202 */ /* 0x000fe40000000f00 */
[----:B---3--:R-:W-:Y:S01]  /*b900*/  F2FP.F16.F32.PACK_AB R8, R73, R181 ;  /* 0x000000b54908723e */ /* 0x008fe200000000ff */
[----:B------:R-:W-:Y:S01]  /*b910*/  STSM.16.M88.4 [R150], R4 ;  /* 0x0000000496007844 */ /* 0x000fe20000000200 */
[----:B------:R-:W-:Y:S01]  /*b920*/  F2FP.F16.F32.PACK_AB R9, R75, R74 ;  /* 0x0000004a4b09723e */ /* 0x000fe200000000ff */
[----:B-1----:R-:W-:Y:S01]  /*b930*/  IMAD.MOV R35, RZ, RZ, -R33 ;  /* 0x000000ffff237224 */ /* 0x002fe200078e0a21 */
[----:B------:R-:W-:-:S02]  /*b940*/  F2FP.F16.F32.PACK_AB R10, R77, R182 ;  /* 0x000000b64d0a723e */ /* 0x000fc400000000ff */
[----:B------:R-:W-:Y:S01]  /*b950*/  F2FP.F16.F32.PACK_AB R11, R79, R78 ;  /* 0x0000004e4f0b723e */ /* 0x000fe200000000ff */
[----:B------:R-:W-:Y:S01]  /*b960*/  IMAD R35, R156, R35, R39 ;  /* 0x000000239c237224 */ /* 0x000fe200078e0227 */
[----:B------:R-:W-:Y:S02]  /*b970*/  MOV R138, R138 ;  /* 0x0000008a008a7202 */ /* 0x000fe40000000f00 */
[----:B------:R-:W-:Y:S01]  /*b980*/  F2FP.F16.F32.PACK_AB R12, R81, R183 ;  /* 0x000000b7510c723e */ /* 0x000fe200000000ff */
[----:B------:R0:W-:Y:S01]  /*b990*/  STSM.16.M88.4 [R146], R8 ;  /* 0x0000000892007844 */ /* 0x0001e20000000200 */
[----:B------:R-:W-:Y:S02]  /*b9a0*/  F2FP.F16.F32.PACK_AB R13, R83, R82 ;  /* 0x00000052530d723e */ /* 0x000fe400000000ff */
[----:B------:R-:W-:Y:S02]  /*b9b0*/  F2FP.F16.F32.PACK_AB R14, R85, R184 ;  /* 0x000000b8550e723e */ /* 0x000fe400000000ff */
[----:B------:R-:W-:-:S02]  /*b9c0*/  F2FP.F16.F32.PACK_AB R15, R87, R86 ;  /* 0x00000056570f723e */ /* 0x000fc400000000ff */
[----:B------:R-:W-:Y:S01]  /*b9d0*/  LOP3.LUT R120, R120, R115, RZ, 0x3c, !PT ;  /* 0x0000007378787212 */ /* 0x000fe200078e3cff */
[----:B------:R-:W-:Y:S01]  /*b9e0*/  IMAD.X R115, RZ, RZ, R155, P0 ;  /* 0x000000ffff737224 */ /* 0x000fe200000e069b */
[----:B------:R-:W-:Y:S01]  /*b9f0*/  LOP3.LUT R122, R123, 0x380, RZ, 0xc0, !PT ;  /* 0x000003807b7a7812 */ /* 0x000fe200078ec0ff */
[----:B------:R1:W-:Y:S01]  /*ba00*/  STSM.16.M88.4 [R138], R12 ;  /* 0x0000000c8a007844 */ /* 0x0003e20000000200 */
[----:B------:R-:W-:Y:S02]  /*ba10*/  MOV R134, R134 ;  /* 0x0000008600867202 */ /* 0x000fe40000000f00 */
[----:B------:R-:W-:Y:S02]  /*ba20*/  F2FP.F16.F32.PACK_AB R20, R89, R185 ;  /* 0x000000b95914723e */ /* 0x000fe400000000ff */
[----:B------:R-:W-:Y:S01]  /*ba30*/  F2FP.F16.F32.PACK_AB R21, R91, R90 ;  /* 0x0000005a5b15723e */ /* 0x000fe200000000ff */
[----:B0-----:R-:W-:Y:S01]  /*ba40*/  IMAD.U32 R10, RZ, RZ, UR5 ;  /* 0x00000005ff0a7e24 */ /* 0x001fe2000f8e00ff */
[----:B------:R-:W-:Y:S01]  /*ba50*/  SHF.R.S32.HI R9, RZ, 0x1f, R33 ;  /* 0x0000001fff097819 */ /* 0x000fe20000011421 */
[----:B------:R-:W-:Y:S01]  /*ba60*/  ULDC UR5, c[0x0][0xb88] ;  /* 0x0002e20000057ab9 */ /* 0x000fe20000000800 */
[----:B------:R-:W-:-:S02]  /*ba70*/  SHF.R.S32.HI R8, RZ, 0x1f, R35 ;  /* 0x0000001fff087819 */ /* 0x000fc40000011423 */
[----:B------:R-:W-:Y:S02]  /*ba80*/  F2FP.F16.F32.PACK_AB R22, R93, R186 ;  /* 0x000000ba5d16723e */ /* 0x000fe400000000ff */
[----:B------:R-:W-:Y:S02]  /*ba90*/  F2FP.F16.F32.PACK_AB R23, R95, R94 ;  /* 0x0000005e5f17723e */ /* 0x000fe400000000ff */
[----:B------:R-:W-:Y:S01]  /*baa0*/  MOV R130, R130 ;  /* 0x0000008200827202 */ /* 0x000fe20000000f00 */
[----:B-1----:R-:W-:Y:S01]  /*bab0*/  VIADD R15, R225, UR60 ;  /* 0x0000003ce10f7c36 */ /* 0x002fe20008000000 */
[----:B------:R-:W-:Y:S01]  /*bac0*/  IADD3 R12, P0, R33, UR6, RZ ;  /* 0x00000006210c7c10 */ /* 0x000fe2000ff1e0ff */
[----:B------:R0:W-:Y:S01]  /*bad0*/  STSM.16.M88.4 [R134], R20 ;  /* 0x0000001486007844 */ /* 0x0001e20000000200 */
[----:B------:R-:W-:Y:S02]  /*bae0*/  F2FP.F16.F32.PACK_AB R4, R164, R187 ;  /* 0x000000bba404723e */ /* 0x000fe400000000ff */
[----:B------:R-:W-:Y:S01]  /*baf0*/  IADD3.X R13, R9, UR7, R10, P0, !PT ;  /* 0x00000007090d7c10 */ /* 0x000fe200087fe40a */
[----:B------:R-:W-:Y:S01]  /*bb00*/  ULDC.64 UR6, c[0x0][0xc88] ;  /* 0x0003220000067ab9 */ /* 0x000fe20000000a00 */
[----:B------:R-:W-:Y:S01]  /*bb10*/  F2FP.F16.F32.PACK_AB R5, R99, R98 ;  /* 0x000000626305723e */ /* 0x000fe200000000ff */
[----:B------:R-:W-:Y:S01]  /*bb20*/  IMAD R8, R8, UR6, RZ ;  /* 0x0000000608087c24 */ /* 0x000fe2000f8e02ff */
[----:B------:R-:W-:Y:S01]  /*bb30*/  F2FP.F16.F32.PACK_AB R6, R165, R188 ;  /* 0x000000bca506723e */ /* 0x000fe200000000ff */
[----:B------:R-:W-:Y:S01]  /*bb40*/  IMAD.WIDE.U32 R12, R35, UR6, R12 ;  /* 0x00000006230c7c25 */ /* 0x000fe2000f8e000c */
[----:B------:R-:W-:-:S02]  /*bb50*/  F2FP.F16.F32.PACK_AB R7, R103, R102 ;  /* 0x000000666707723e */ /* 0x000fc400000000ff */
        /* <DEDUP_REMOVED lines=9> */
[----:B------:R-:W-:Y:S02]  /*bbf0*/  F2FP.F16.F32.PACK_AB R8, R166, R190 ;  /* 0x000000bea608723e */ /* 0x000fe400000000ff */
[----:B------:R-:W-:-:S02]  /*bc00*/  F2FP.F16.F32.PACK_AB R9, R36, R32 ;  /* 0x000000202409723e */ /* 0x000fc400000000ff */
[----:B------:R-:W-:Y:S02]  /*bc10*/  F2FP.F16.F32.PACK_AB R10, R167, R191 ;  /* 0x000000bfa70a723e */ /* 0x000fe400000000ff */
[----:B0-----:R-:W-:Y:S02]  /*bc20*/  LEA R20, P3, R12, UR6, 0x2 ;  /* 0x000000060c147c11 */ /* 0x001fe4000f8610ff */
[C---:B------:R-:W-:Y:S01]  /*bc30*/  ISETP.GE.OR P1, PT, R15.reuse, R44, P0 ;  /* 0x0000002c0f00720c */ /* 0x040fe20000726670 */
[----:B------:R0:W-:Y:S01]  /*bc40*/  STSM.16.M88.4 [R31], R8 ;  /* 0x000000081f007844 */ /* 0x0001e20000000200 */
[----:B-1----:R-:W-:Y:S01]  /*bc50*/  VIADD R5, R15, 0x8 ;  /* 0x000000080f057836 */ /* 0x002fe20000000000 */
[----:B------:R-:W-:Y:S01]  /*bc60*/  F2FP.F16.F32.PACK_AB R4, R168, R192 ;  /* 0x000000c0a804723e */ /* 0x000fe200000000ff */
[----:B------:R-:W-:Y:S01]  /*bc70*/  IMAD.IADD R7, R13, 0x1, R35 ;  /* 0x000000010d077824 */ /* 0x000fe200078e0223 */
[----:B------:R-:W-:Y:S01]  /*bc80*/  F2FP.F16.F32.PACK_AB R6, R169, R193 ;  /* 0x000000c1a906723e */ /* 0x000fe200000000ff */
[----:B------:R-:W-:Y:S01]  /*bc90*/  SHFL.IDX PT, R40, R20, RZ, 0x1c1f ;  /* 0x001c1fff14287589 */ /* 0x000fe200000e0000 */
[----:B------:R-:W-:-:S02]  /*bca0*/  ISETP.GE.OR P0, PT, R5, R44, P0 ;  /* 0x0000002c0500720c */ /* 0x000fc40000706670 */
[----:B------:R-:W-:Y:S01]  /*bcb0*/  LEA.HI.X R21, R12, UR7, R7, 0x2, P3 ;  /* 0x000000070c157c11 */ /* 0x000fe200098f1407 */
[----:B------:R-:W-:Y:S01]  /*bcc0*/  SHFL.IDX PT, R42, R20, 0x1, 0x1c1f ;  /* 0x003c1f00142a7f89 */ /* 0x000fe200000e0000 */
[----:B------:R-:W-:Y:S02]  /*bcd0*/  F2FP.F16.F32.PACK_AB R5, R52, R48 ;  /* 0x000000303405723e */ /* 0x000fe400000000ff */
[----:B------:R-:W-:Y:S01]  /*bce0*/  F2FP.F16.F32.PACK_AB R7, R60, R56 ;  /* 0x000000383c07723e */ /* 0x000fe200000000ff */
[----:B------:R-:W1:Y:S01]  /*bcf0*/  SHFL.IDX PT, R41, R21, RZ, 0x1c1f ;  /* 0x001c1fff15297589 */ /* 0x000e6200000e0000 */
[----:B------:R-:W-:Y:S02]  /*bd00*/  F2FP.F16.F32.PACK_AB R12, R129, R195 ;  /* 0x000000c3810c723e */ /* 0x000fe400000000ff */
[----:B0-----:R-:W-:Y:S01]  /*bd10*/  F2FP.F16.F32.PACK_AB R8, R170, R194 ;  /* 0x000000c2aa08723e */ /* 0x001fe200000000ff */
[----:B------:R-:W-:Y:S01]  /*bd20*/  STSM.16.M88.4 [R24], R4 ;  /* 0x0000000418007844 */ /* 0x000fe20000000200 */
[----:B------:R-:W-:-:S02]  /*bd30*/  F2FP.F16.F32.PACK_AB R9, R68, R64 ;  /* 0x000000404409723e */ /* 0x000fc400000000ff */
[----:B------:R-:W-:Y:S01]  /*bd40*/  F2FP.F16.F32.PACK_AB R10, R125, R124 ;  /* 0x0000007c7d0a723e */ /* 0x000fe200000000ff */
[----:B------:R-:W0:Y:S01]  /*bd50*/  SHFL.IDX PT, R43, R21, 0x1, 0x1c1f ;  /* 0x003c1f00152b7f89 */ /* 0x000e2200000e0000 */
[----:B------:R-:W-:Y:S02]  /*bd60*/  F2FP.F16.F32.PACK_AB R11, R76, R72 ;  /* 0x000000484c0b723e */ /* 0x000fe400000000ff */
[----:B------:R-:W-:Y:S02]  /*bd70*/  F2FP.F16.F32.PACK_AB R13, R84, R80 ;  /* 0x00000050540d723e */ /* 0x000fe400000000ff */
[----:B------:R-:W-:Y:S01]  /*bd80*/  F2FP.F16.F32.PACK_AB R14, R133, R132 ;  /* 0x00000084850e723e */ /* 0x000fe200000000ff */
[----:B------:R-:W-:Y:S01]  /*bd90*/  STSM.16.M88.4 [R25], R8 ;  /* 0x0000000819007844 */ /* 0x000fe20000000200 */
[----:B------:R-:W-:Y:S02]  /*bda0*/  F2FP.F16.F32.PACK_AB R15, R92, R88 ;  /* 0x000000585c0f723e */ /* 0x000fe400000000ff */
[----:B------:R-:W-:-:S02]  /*bdb0*/  F2FP.F16.F32.PACK_AB R138, R141, R140 ;  /* 0x0000008c8d8a723e */ /* 0x000fc400000000ff */
[----:B------:R-:W-:Y:S01]  /*bdc0*/  F2FP.F16.F32.PACK_AB R139, R160, R159 ;  /* 0x0000009fa08b723e */ /* 0x000fe200000000ff */
[----:B------:R-:W-:Y:S01]  /*bdd0*/  STSM.16.M88.4 [R26], R12 ;  /* 0x0000000c1a007844 */ /* 0x000fe20000000200 */
[----:B------:R-:W-:Y:S02]  /*bde0*/  F2FP.F16.F32.PACK_AB R160, R145, R144 ;  /* 0x0000009091a0723e */ /* 0x000fe400000000ff */
[----:B------:R-:W-:Y:S01]  /*bdf0*/  LOP3.LUT R116, R117, 0x380, RZ, 0xc0, !PT ;  /* 0x0000038075747812 */ /* 0x000fe200078ec0ff */
[----:B------:R-:W-:Y:S01]  /*be00*/  STSM.16.M88.4 [R27], R136 ;  /* 0x000000881b007844 */ /* 0x000fe20000000200 */
[----:B------:R-:W-:Y:S01]  /*be10*/  UIMAD UR5, UR10, UR8, URZ ;  /* 0x000000080a0572a4 */ /* 0x000fe2000f8e023f */
[----:B------:R-:W-:Y:S02]  /*be20*/  IADD3 R46, R0, UR60, RZ ;  /* 0x0000003c002e7c10 */ /* 0x000fe4000fffe0ff */
[----:B------:R-:W-:Y:S01]  /*be30*/  STSM.16.M88.4 [R30], R160 ;  /* 0x000000a01e007844 */ /* 0x000fe20000000200 */
[----:B------:R-:W-:Y:S01]  /*be40*/  UIMAD.WIDE.U32 UR6, UR11, UR8, URZ ;  /* 0x000000080b0672a5 */ /* 0x000fe2000f8e003f */
[----:B------:R-:W-:Y:S01]  /*be50*/  LOP3.LUT R118, R119, 0x380, RZ, 0xc0, !PT ;  /* 0x0000038077767812 */ /* 0x000fe200078ec0ff */
[----:B------:R-:W-:Y:S01]  /*be60*/  BAR.SYNC.DEFER_BLOCKING 0x1, 0x100 ;  /* 0x0044000000007b1d */ /* 0x000fe20000010000 */
[----:B------:R-:W-:Y:S01]  /*be70*/  UIMAD UR5, UR11, UR9, UR5 ;  /* 0x000000090b0572a4 */ /* 0x000fe2000f8e0205 */
[----:B------:R-:W-:Y:S01]  /*be80*/  IMAD.MOV.U32 R45, RZ, RZ, R46 ;  /* 0x000000ffff2d7224 */ /* 0x000fe200078e002e */
[----:B------:R-:W-:-:S02]  /*be90*/  SHF.R.U64 R116, R116, 0x3, RZ ;  /* 0x0000000374747819 */ /* 0x000fc400000012ff */
[----:B------:R-:W-:Y:S01]  /*bea0*/  SHF.R.U64 R118, R118, 0x3, RZ ;  /* 0x0000000376767819 */ /* 0x000fe200000012ff */
[----:B------:R-:W-:Y:S01]  /*beb0*/  ULDC.64 UR10, c[0x0][0xbf0] ;  /* 0x0002fc00000a7ab9 */ /* 0x000fe20000000a00 */
[----:B-1----:R1:W-:Y:S01]  /*bec0*/  @!P1 ST.E desc[UR36][R40.64], R3 ;  /* 0x0000000328009985 */ /* 0x0023e2000c101924 */
[----:B------:R-:W-:Y:S01]  /*bed0*/  UIMAD UR8, UR12, UR10, URZ ;  /* 0x0000000a0c0872a4 */ /* 0x000fe2000f8e023f */
[----:B------:R-:W-:Y:S01]  /*bee0*/  LOP3.LUT R116, R116, R117, RZ, 0x3c, !PT ;  /* 0x0000007574747212 */ /* 0x000fe200078e3cff */
[----:B------:R-:W-:Y:S01]  /*bef0*/  UIADD3 UR7, UR7, UR5, URZ ;  /* 0x0000000507077290 */ /* 0x000fe2000fffe03f */
[----:B------:R-:W-:Y:S01]  /*bf00*/  LOP3.LUT R118, R118, R119, RZ, 0x3c, !PT ;  /* 0x0000007776767212 */ /* 0x000fe200078e3cff */
[----:B-1----:R-:W1:Y:S01]  /*bf10*/  @P2 LDC R3, c[0x0][0xcec] ;  /* 0x00033b00ff032b82 */ /* 0x002e620000000800 */
[----:B------:R-:W-:Y:S01]  /*bf20*/  UIMAD UR5, UR13, UR11, UR8 ;  /* 0x0000000b0d0572a4 */ /* 0x000fe2000f8e0208 */
[----:B------:R-:W-:Y:S01]  /*bf30*/  IADD3.X R117, RZ, R155, RZ, P6, !PT ;  /* 0x0000009bff757210 */ /* 0x000fe200037fe4ff */
[----:B------:R-:W-:Y:S01]  /*bf40*/  UIMAD.WIDE.U32 UR6, UR13, UR10, UR6 ;  /* 0x0000000a0d0672a5 */ /* 0x000fe2000f8e0006 */
[----:B------:R-:W-:Y:S01]  /*bf50*/  IMAD.X R119, RZ, RZ, R155, P5 ;  /* 0x000000ffff777224 */ /* 0x000fe200028e069b */
[----:B------:R-:W-:Y:S01]  /*bf60*/  ULDC.64 UR8, c[0x0][0xbe0] ;  /* 0x0002f80000087ab9 */ /* 0x000fe20000000a00 */
[----:B0-----:R0:W-:Y:S01]  /*bf70*/  @!P0 ST.E desc[UR36][R42.64], R2 ;  /* 0x000000022a008985 */ /* 0x0011e2000c101924 */
[----:B------:R-:W-:-:S03]  /*bf80*/  UIADD3 UR5, UR7, UR5, URZ ;  /* 0x0000000507057290 */ /* 0x000fc6000fffe03f */
[----:B------:R3:W5:Y:S04]  /*bf90*/  LD.E.128 R20, desc[UR36][R28.64] ;  /* 0x000000241c147980 */ /* 0x000768000c101d00 */
[----:B------:R3:W5:Y:S01]  /*bfa0*/  LD.E.128 R32, desc[UR36][R16.64] ;  /* 0x0000002410207980 */ /* 0x000762000c101d00 */
[----:B-1----:R-:W-:-:S03]  /*bfb0*/  @P2 IMAD.HI.U32 R0, R46, R3, RZ ;  /* 0x000000032e002227 */ /* 0x002fc600078e00ff */
[----:B------:R3:W5:Y:S02]  /*bfc0*/  LD.E.128 R36, desc[UR36][R18.64] ;  /* 0x0000002412247980 */ /* 0x000764000c101d00 */
[----:B--2---:R-:W-:Y:S01]  /*bfd0*/  @P2 SHF.R.U32.HI R45, RZ, R47, R0 ;  /* 0x0000002fff2d2219 */ /* 0x004fe20000011600 */
[----:B0-----:R-:W-:Y:S01]  /*bfe0*/  IMAD.U32 R2, RZ, RZ, UR6 ;  /* 0x00000006ff027e24 */ /* 0x001fe2000f8e00ff */
[----:B------:R-:W5:Y:S02]  /*bff0*/  LD.E.128 R96, desc[UR36][R96.64] ;  /* 0x0000002460607980 */ /* 0x000f64000c101d00 */
[--C-:B------:R-:W-:Y:S01]  /*c000*/  SHF.R.S32.HI R0, RZ, 0x1f, R45.reuse ;  /* 0x0000001fff007819 */ /* 0x100fe2000001142d */
[----:B------:R-:W-:Y:S01]  /*c010*/  IMAD.MOV R47, RZ, RZ, -R45 ;  /* 0x000000ffff2f7224 */ /* 0x000fe200078e0a2d */
[----:B------:R-:W5:Y:S01]  /*c020*/  LD.E.128 R100, desc[UR36][R100.64] ;  /* 0x0000002464647980 */ /* 0x000f62000c101d00 */
[----:B------:R-:W-:Y:S01]  /*c030*/  IMAD.U32 R3, RZ, RZ, UR7 ;  /* 0x00000007ff037e24 */ /* 0x000fe2000f8e00ff */
[----:B------:R-:W-:Y:S01]  /*c040*/  ULDC.64 UR6, c[0x0][0xbd8] ;  /* 0x0002f60000067ab9 */ /* 0x000fe20000000a00 */
[----:B------:R-:W-:Y:S01]  /*c050*/  IMAD.U32 R3, RZ, RZ, UR5 ;  /* 0x00000005ff037e24 */ /* 0x000fe2000f8e00ff */
[----:B------:R3:W5:Y:S01]  /*c060*/  LD.E.128 R4, desc[UR36][R104.64] ;  /* 0x0000002468047980 */ /* 0x000762000c101d00 */
[----:B------:R-:W-:-:S02]  /*c070*/  IMAD R0, R0, UR8, RZ ;  /* 0x0000000800007c24 */ /* 0x000fc4000f8e02ff */
[----:B------:R-:W-:Y:S01]  /*c080*/  IMAD R47, R156, R47, R46 ;  /* 0x0000002f9c2f7224 */ /* 0x000fe200078e022e */
[----:B------:R3:W5:Y:S01]  /*c090*/  LD.E.128 R8, desc[UR36][R106.64] ;  /* 0x000000246a087980 */ /* 0x000762000c101d00 */
[C---:B------:R-:W-:Y:S02]  /*c0a0*/  IMAD R61, R45.reuse, UR9, R0 ;  /* 0x000000092d3d7c24 */ /* 0x040fe4000f8e0200 */
[----:B------:R-:W-:Y:S01]  /*c0b0*/  IMAD.WIDE.U32 R2, R45, UR8, R2 ;  /* 0x000000082d027c25 */ /* 0x000fe2000f8e0002 */
[----:B------:R3:W5:Y:S01]  /*c0c0*/  LD.E.128 R12, desc[UR36][R108.64] ;  /* 0x000000246c0c7980 */ /* 0x000762000c101d00 */
[----:B------:R-:W-:-:S03]  /*c0d0*/  SHF.R.S32.HI R0, RZ, 0x1f, R47 ;  /* 0x0000001fff007819 */ /* 0x000fc6000001142f */
[----:B------:R3:W5:Y:S04]  /*c0e0*/  LD.E.128 R48, desc[UR36][R110.64] ;  /* 0x000000246e307980 */ /* 0x000768000c101d00 */
[----:B------:R3:W5:Y:S04]  /*c0f0*/  LD.E.128 R24, desc[UR36][R112.64] ;  /* 0x0000002470187980 */ /* 0x000768000c101d00 */
[----:B------:R3:W5:Y:S04]  /*c100*/  LD.E.128 R40, desc[UR36][R114.64] ;  /* 0x0000002472287980 */ /* 0x000768000c101d00 */
[----:B------:R3:W5:Y:S04]  /*c110*/  LD.E.128 R28, desc[UR36][R116.64] ;  /* 0x00000024741c7980 */ /* 0x000768000c101d00 */
[----:B------:R3:W5:Y:S04]  /*c120*/  LD.E.128 R56, desc[UR36][R118.64] ;  /* 0x0000002476387980 */ /* 0x000768000c101d00 */
[----:B------:R3:W5:Y:S04]  /*c130*/  LD.E.128 R52, desc[UR36][R120.64] ;  /* 0x0000002478347980 */ /* 0x000768000c101d00 */
[----:B------:R3:W5:Y:S04]  /*c140*/  LD.E.128 R16, desc[UR36][R122.64] ;  /* 0x000000247a107980 */ /* 0x000768000c101d00 */
[----:B------:R-:W5:Y:S01]  /*c150*/  LD.E.128 R124, desc[UR36][R126.64] ;  /* 0x000000247e7c7980 */ /* 0x000f62000c101d00 */
[----:B------:R-:W-:Y:S01]  /*c160*/  VIADD R65, R221, UR60 ;  /* 0x0000003cdd417c36 */ /* 0x000fe20008000000 */
[----:B------:R-:W-:Y:S01]  /*c170*/  IADD3 R3, R3, R61, RZ ;  /* 0x0000003d03037210 */ /* 0x000fe20007ffe0ff */
[----:B------:R-:W-:Y:S01]  /*c180*/  IMAD R0, R0, UR6, RZ ;  /* 0x0000000600007c24 */ /* 0x000fe2000f8e02ff */
[----:B------:R-:W-:Y:S01]  /*c190*/  @!PT LDS RZ, [RZ] ;  /* 0x00000000fffff984 */ /* 0x000fe20000000800 */
[----:B------:R-:W-:Y:S01]  /*c1a0*/  @!PT LDS RZ, [RZ] ;  /* 0x00000000fffff984 */ /* 0x000fe20000000800 */
[----:B------:R-:W-:Y:S01]  /*c1b0*/  @!PT LDS RZ, [RZ] ;  /* 0x00000000fffff984 */ /* 0x000fe20000000800 */
[----:B------:R-:W-:Y:S01]  /*c1c0*/  @!PT LDS RZ, [RZ] ;  /* 0x00000000fffff984 */ /* 0x000fe20000000800 */
[----:B------:R0:W-:Y:S06]  /*c1d0*/  MEMBAR.ALL.CTA ;  /* 0x0000000000007992 */ /* 0x0001ec0000008000 */
[----:B0-----:R-:W0:Y:S01]  /*c1e0*/  FENCE.VIEW.ASYNC.S ;  /* 0x00000000000073c6 */ /* 0x001e220000000000 */
[C---:B------:R-:W-:Y:S01]  /*c1f0*/  VIADD R45, R65.reuse, 0x20 ;  /* 0x00000020412d7836 */ /* 0x040fe20000000000 */
[-C--:B------:R-:W-:Y:S01]  /*c200*/  ISETP.GE.AND P2, PT, R65, R44.reuse, PT ;  /* 0x0000002c4100720c */ /* 0x080fe20003f46270 */
[C---:B------:R-:W-:Y:S01]  /*c210*/  IMAD R61, R47.reuse, UR7, R0 ;  /* 0x000000072f3d7c24 */ /* 0x040fe2000f8e0200 */
[----:B------:R-:W-:Y:S01]  /*c220*/  BSSY B1, `(.L_x_13877) ;  /* 0x0000023000017945 */ /* 0x000fe20003800000 */
[----:B------:R-:W-:Y:S01]  /*c230*/  IMAD.WIDE.U32 R2, R47, UR6, R2 ;  /* 0x000000062f027c25 */ /* 0x000fe2000f8e0002 */
[-C--:B------:R-:W-:Y:S01]  /*c240*/  ISETP.GE.AND P1, PT, R45, R44.reuse, PT ;  /* 0x0000002c2d00720c */ /* 0x080fe20003f26270 */
[----:B------:R-:W-:Y:S01]  /*c250*/  ULDC.64 UR6, c[0x0][0xb80] ;  /* 0x0002e00000067ab9 */ /* 0x000fe20000000a00 */
[----:B------:R-:W-:Y:S01]  /*c260*/  SHF.R.S32.HI R196, RZ, 0x1f, R215 ;  /* 0x0000001fffc47819 */ /* 0x000fe200000114d7 */
[----:B------:R-:W-:Y:S01]  /*c270*/  VIADD R45, R65, 0x40 ;  /* 0x00000040412d7836 */ /* 0x000fe20000000000 */
[C---:B------:R-:W-:Y:S01]  /*c280*/  LEA R0, P3, R2.reuse, UR6, 0x1 ;  /* 0x0000000602007c11 */ /* 0x040fe2000f8608ff */
[----:B------:R-:W-:Y:S01]  /*c290*/  IMAD.IADD R3, R3, 0x1, R61 ;  /* 0x0000000103037824 */ /* 0x000fe200078e023d */
[----:B------:R-:W-:Y:S01]  /*c2a0*/  SHF.R.S32.HI R197, RZ, 0x1f, R216 ;  /* 0x0000001fffc57819 */ /* 0x000fe200000114d8 */
[----:B------:R-:W-:Y:S01]  /*c2b0*/  VIADD R189, R189, 0x32420 ;  /* 0x00032420bdbd7836 */ /* 0x000fe20000000000 */
[----:B------:R-:W-:Y:S01]  /*c2c0*/  ISETP.GE.AND P0, PT, R45, R44, PT ;  /* 0x0000002c2d00720c */ /* 0x000fe20003f06270 */
[----:B0-----:R3:W0:Y:S01]  /*c2d0*/  SHFL.IDX PT, R62, R0, RZ, 0x181f ;  /* 0x00181fff003e7589 */ /* 0x00162200000e0000 */
[----:B------:R-:W-:-:S02]  /*c2e0*/  LEA.HI.X R45, R2, UR7, R3, 0x1, P3 ;  /* 0x00000007022d7c11 */ /* 0x000fc400098f0c03 */
[----:B------:R-:W-:Y:S02]  /*c2f0*/  PRMT R189, RZ, 0x654, R189 ;  /* 0x00000654ffbd7816 */ /* 0x000fe400000000bd */
[----:B------:R-:W-:Y:S01]  /*c300*/  SHF.R.S32.HI R198, RZ, 0x1f, R200 ;  /* 0x0000001fffc67819 */ /* 0x000fe200000114c8 */
[----:B------:R3:W1:Y:S01]  /*c310*/  SHFL.IDX PT, R64, R45, RZ, 0x181f ;  /* 0x00181fff2d407589 */ /* 0x00066200000e0000 */
[----:B------:R3:W-:Y:S01]  /*c320*/  SYNCS.ARRIVE.TRANS64.RED.A1T0 RZ, [R189+URZ], RZ ;  /* 0x000000ffbdff79a7 */ /* 0x0007e2000810043f */
[----:B------:R-:W-:Y:S05]  /*c330*/  @P2 BRA `(.L_x_13878) ;  /* 0x0000000000442947 */ /* 0x000fea0003800000 */
[----:B------:R-:W-:Y:S02]  /*c340*/  ULDC UR5, c[0x0][0xbc8] ;  /* 0x0002f20000057ab9 */ /* 0x000fe40000000800 */
[----:B------:R-:W-:Y:S02]  /*c350*/  ISETP.GE.AND P5, PT, R200, UR5, PT ;  /* 0x00000005c8007c0c */ /* 0x000fe4000bfa6270 */
[----:B------:R-:W-:Y:S02]  /*c360*/  ISETP.GE.AND P4, PT, R216, UR5, PT ;  /* 0x00000005d8007c0c */ /* 0x000fe4000bf86270 */
[----:B------:R-:W-:Y:S02]  /*c370*/  ISETP.GE.AND P3, PT, R215, UR5, PT ;  /* 0x00000005d7007c0c */ /* 0x000fe4000bf66270 */
[----:B------:R-:W-:-:S07]  /*c380*/  ISETP.GE.AND P2, PT, R217, UR5, PT ;  /* 0x00000005d9007c0c */ /* 0x000fce000bf46270 */
[----:B0-----:R-:W-:-:S04]  /*c390*/  @!P5 LEA R2, P6, R200, R62, 0x1 ;  /* 0x0000003ec802d211 */ /* 0x001fc800078c08ff */
[----:B-1----:R-:W-:Y:S02]  /*c3a0*/  @!P5 LEA.HI.X R3, R200, R64, R198, 0x1, P6 ;  /* 0x00000040c803d211 */ /* 0x002fe400030f0cc6 */
        /* <DEDUP_REMOVED lines=10> */
.L_x_13878:
[----:B------:R-:W-:Y:S05]  /*c450*/  BSYNC B1 ;  /* 0x0000000000017941 */ /* 0x000fea0003800000 */
.L_x_13877:
[----:B--2--5:R2:W4:Y:S01]  /*c460*/  SHFL.IDX PT, R48, R45, 0x1, 0x181f ;  /* 0x00381f002d307f89 */ /* 0x02452200000e0000 */
        /* <DEDUP_REMOVED lines=20> */
.L_x_13880:
[----:B------:R-:W-:Y:S05]  /*c5b0*/  BSYNC B1 ;  /* 0x0000000000017941 */ /* 0x000fea0003800000 */
.L_x_13879:
        /* <DEDUP_REMOVED lines=11> */
[----:B------:R-:W-:Y:S02]  /*c670*/  @!P1 LEA R6, P4, R215, R20, 0x1 ;  /* 0x00000014d7069211 */ /* 0x000fe400078808ff */
[----:B------:R-:W-:Y:S02]  /*c680*/  @!P3 LEA.HI.X R3, R200, R22, R198, 0x1, P6 ;  /* 0x00000016c803b211 */ /* 0x000fe400030f0cc6 */
        /* <DEDUP_REMOVED lines=8> */
.L_x_13882:
[----:B------:R-:W-:Y:S05]  /*c710*/  BSYNC B1 ;  /* 0x0000000000017941 */ /* 0x000fea0003800000 */
.L_x_13881:
[----:B0-----:R-:W-:Y:S01]  /*c720*/  VIADD R3, R65, 0x60 ;  /* 0x0000006041037836 */ /* 0x001fe20000000000 */
[----:B------:R0:W0:Y:S04]  /*c730*/  SHFL.IDX PT, R8, R45, 0x3, 0x181f ;  /* 0x00781f002d087f89 */ /* 0x00002800000e0000 */
[----:B------:R-:W-:Y:S01]  /*c740*/  ISETP.GE.AND P0, PT, R3, R44, PT ;  /* 0x0000002c0300720c */ /* 0x000fe20003f06270 */
[----:B--23--:R-:W2:-:S12]  /*c750*/  SHFL.IDX PT, R0, R0, 0x3, 0x181f ;  /* 0x00781f0000007f89 */ /* 0x00ce9800000e0000 */
[----:B------:R-:W-:Y:S05]  /*c760*/  @P0 BRA `(.L_x_13883) ;  /* 0x0000000c004c0947 */ /* 0x000fea0003800000 */
[----:B------:R-:W-:Y:S02]  /*c770*/  ULDC UR5, c[0x0][0xbc8] ;  /* 0x0002f20000057ab9 */ /* 0x000fe40000000800 */
[----:B------:R-:W-:Y:S02]  /*c780*/  ISETP.GE.AND P3, PT, R200, UR5, PT ;  /* 0x00000005c8007c0c */ /* 0x000fe4000bf66270 */
[----:B------:R-:W-:Y:S02]  /*c790*/  ISETP.GE.AND P4, PT, R216, UR5, PT ;  /* 0x00000005d8007c0c */ /* 0x000fe4000bf86270 */
[----:B------:R-:W-:-:S09]  /*c7a0*/  ISETP.GE.AND P5, PT, R215, UR5, PT ;  /* 0x00000005d7007c0c */ /* 0x000fd2000bfa6270 */
[-C--:B--2---:R-:W-:Y:S02]  /*c7b0*/  @!P3 LEA R2, P0, R200, R0.reuse, 0x1 ;  /* 0x00000000c802b211 */ /* 0x084fe400078008ff */
        /* <DEDUP_REMOVED lines=10> */
[----:B---3--:R-:W-:-:S04]  /*c860*/  LEA R2, P0, R217, R0, 0x1 ;  /* 0x00000000d9027211 */ /* 0x008fc800078008ff */
[----:B------:R-:W-:-:S05]  /*c870*/  LEA.HI.X R3, R217, R8, R229, 0x1, P0 ;  /* 0x00000008d9037211 */ /* 0x000fca00000f0ce5 */
[----:B------:R0:W-:Y:S01]  /*c880*/  ST.E.128 desc[UR36][R2.64], R124 ;  /* 0x0000007c02007985 */ /* 0x0001e2000c101d24 */
[----:B------:R-:W-:Y:S05]  /*c890*/  BRA `(.L_x_13883) ;  /* 0x0000000c00007947 */ /* 0x000fea0003800000 */
.L_x_13876:
[----:B------:R-:W0:Y:S01]  /*c8a0*/  LDC R8, c[0x0][0xce8] ;  /* 0x00033a00ff087b82 */ /* 0x000e220000000800 */
[----:B------:R-:W1:Y:S01]  /*c8b0*/  S2R R0, SR_TID.X ;  /* 0x0000000000007919 */ /* 0x000e620000002100 */
[----:B------:R-:W-:Y:S01]  /*c8c0*/  R2UR UR6, R219 ;  /* 0x00000000db0672ca */ /* 0x000fe200000e0000 */
[----:B------:R-:W-:Y:S01]  /*c8d0*/  BSSY B1, `(.L_x_13884) ;  /* 0x0000035000017945 */ /* 0x000fe20003800000 */
[----:B------:R-:W-:Y:S02]  /*c8e0*/  R2UR UR5, R220 ;  /* 0x00000000dc0572ca */ /* 0x000fe400000e0000 */
[----:B------:R-:W-:-:S09]  /*c8f0*/  LEA R6, R218, R221, 0x5 ;  /* 0x000000ddda067211 */ /* 0x000fd200078e28ff */
[----:B------:R-:W-:Y:S02]  /*c900*/  USHF.R.S32.HI UR8, URZ, 0x1f, UR6 ;  /* 0x0000001f3f087899 */ /* 0x000fe40008011406 */
[----:B------:R-:W-:Y:S01]  /*c910*/  USHF.R.S32.HI UR9, URZ, 0x1f, UR5 ;  /* 0x0000001f3f097899 */ /* 0x000fe20008011405 */
[----:B0-----:R-:W-:Y:S01]  /*c920*/  ISETP.NE.AND P1, PT, R8, 0x1, PT ;  /* 0x000000010800780c */ /* 0x001fe20003f25270 */
[----:B-1----:R-:W-:-:S12]  /*c930*/  VIADD R0, R0, 0xffffff80 ;  /* 0xffffff8000007836 */ /* 0x002fd80000000000 */
[----:B------:R-:W0:Y:S01]  /*c940*/  @P1 LDC R9, c[0x0][0xcec] ;  /* 0x00033b00ff091b82 */ /* 0x000e220000000800 */
[----:B------:R-:W-:-:S07]  /*c950*/  ISETP.GE.AND P0, PT, R0, 0x80, PT ;  /* 0x000000800000780c */ /* 0x000fce0003f06270 */
[----:B------:R-:W1:Y:S06]  /*c960*/  @P1 LDC R11, c[0x0][0xcf0] ;  /* 0x00033c00ff0b1b82 */ /* 0x000e6c0000000800 */
        /* <DEDUP_REMOVED lines=13> */
[----:B------:R-:W-:Y:S01]  /*ca40*/  R2UR UR12, R220 ;  /* 0x00000000dc0c72ca */ /* 0x000fe200000e0000 */
[----:B------:R-:W-:-:S08]  /*ca50*/  IMAD.MOV.U32 R2, RZ, RZ, R4 ;  /* 0x000000ffff027224 */ /* 0x000fd000078e0004 */
        /* <DEDUP_REMOVED lines=28> */
.L_x_13885:
[----:B------:R-:W-:Y:S05]  /*cc20*/  BSYNC B1 ;  /* 0x0000000000017941 */ /* 0x000fea0003800000 */
.L_x_13884:
[----:B------:R-:W-:Y:S01]  /*cc30*/  R2UR UR13, R219 ;  /* 0x00000000db0d72ca */ /* 0x000fe200000e0000 */
[----:B------:R-:W-:Y:S01]  /*cc40*/  ULDC.64 UR10, c[0x0][0xbe8] ;  /* 0x0002fa00000a7ab9 */ /* 0x000fe20000000a00 */
[----:B------:R-:W-:Y:S01]  /*cc50*/  R2UR UR12, R220 ;  /* 0x00000000dc0c72ca */ /* 0x000fe200000e0000 */
[----:B------:R-:W-:Y:S01]  /*cc60*/  UIMAD UR5, UR8, UR10, URZ ;  /* 0x0000000a080572a4 */ /* 0x000fe2000f8e023f */
[----:B------:R-:W-:Y:S01]  /*cc70*/  IADD3 R6, R6, UR60, RZ ;  /* 0x0000003c06067c10 */ /* 0x000fe2000fffe0ff */
[----:B------:R-:W-:Y:S01]  /*cc80*/  BSSY B1, `(.L_x_13886) ;  /* 0x000003f000017945 */ /* 0x000fe20003800000 */
[----:B------:R-:W-:Y:S02]  /*cc90*/  SHF.R.S32.HI R16, RZ, 0x1f, R215 ;  /* 0x0000001fff107819 */ /* 0x000fe400000114d7 */
[----:B------:R-:W-:Y:S01]  /*cca0*/  SHF.R.S32.HI R17, RZ, 0x1f, R216 ;  /* 0x0000001fff117819 */ /* 0x000fe200000114d8 */
[----:B0-----:R-:W-:Y:S01]  /*ccb0*/  @P1 IMAD.HI.U32 R0, R6, R9, RZ ;  /* 0x0000000906001227 */ /* 0x001fe200078e00ff */
[----:B------:R-:W-:-:S03]  /*ccc0*/  SHF.R.S32.HI R18, RZ, 0x1f, R200 ;  /* 0x0000001fff127819 */ /* 0x000fc600000114c8 */
[----:B------:R-:W-:Y:S01]  /*ccd0*/  UIMAD.WIDE.U32 UR6, UR13, UR10, URZ ;  /* 0x0000000a0d0672a5 */ /* 0x000fe2000f8e003f */
[----:B--2---:R-:W-:Y:S01]  /*cce0*/  IMAD.MOV.U32 R5, RZ, RZ, R6 ;  /* 0x000000ffff057224 */ /* 0x004fe200078e0006 */
[----:B------:R-:W-:Y:S01]  /*ccf0*/  UIMAD UR5, UR13, UR11, UR5 ;  /* 0x0000000b0d0572a4 */ /* 0x000fe2000f8e0205 */
[----:B-1----:R-:W-:Y:S02]  /*cd00*/  @P1 SHF.R.U32.HI R5, RZ, R11, R0 ;  /* 0x0000000bff051219 */ /* 0x002fe40000011600 */
[----:B------:R-:W-:Y:S01]  /*cd10*/  ULDC.64 UR10, c[0x0][0xbf0] ;  /* 0x0002fc00000a7ab9 */ /* 0x000fe20000000a00 */
[----:B------:R-:W-:Y:S01]  /*cd20*/  UIADD3 UR7, UR7, UR5, URZ ;  /* 0x0000000507077290 */ /* 0x000fe2000fffe03f */
[--C-:B------:R-:W-:Y:S01]  /*cd30*/  SHF.R.S32.HI R0, RZ, 0x1f, R5.reuse ;  /* 0x0000001fff007819 */ /* 0x100fe20000011405 */
[----:B------:R-:W-:Y:S01]  /*cd40*/  UIMAD UR5, UR9, UR10, URZ ;  /* 0x0000000a090572a4 */ /* 0x000fe2000f8e023f */
[----:B------:R-:W-:Y:S01]  /*cd50*/  IMAD.MOV R7, RZ, RZ, -R5 ;  /* 0x000000ffff077224 */ /* 0x000fe200078e0a05 */
[----:B------:R-:W-:-:S02]  /*cd60*/  UIMAD.WIDE.U32 UR6, UR12, UR10, UR6 ;  /* 0x0000000a0c0672a5 */ /* 0x000fc4000f8e0006 */
[----:B------:R-:W-:Y:S01]  /*cd70*/  UIMAD UR5, UR12, UR11, UR5 ;  /* 0x0000000b0c0572a4 */ /* 0x000fe2000f8e0205 */
[----:B------:R-:W-:Y:S01]  /*cd80*/  IMAD R7, R8, R7, R6 ;  /* 0x0000000708077224 */ /* 0x000fe200078e0206 */
[----:B------:R-:W-:Y:S01]  /*cd90*/  ULDC.64 UR8, c[0x0][0xbe0] ;  /* 0x0002f80000087ab9 */ /* 0x000fe20000000a00 */
[----:B------:R-:W-:Y:S01]  /*cda0*/  IADD3 R6, R221, UR60, RZ ;  /* 0x0000003cdd067c10 */ /* 0x000fe2000fffe0ff */
        /* <DEDUP_REMOVED lines=44> */
.L_x_13887:
[----:B------:R-:W-:Y:S05]  /*d070*/  BSYNC B1 ;  /* 0x0000000000017941 */ /* 0x000fea0003800000 */
.L_x_13886:
        /* <DEDUP_REMOVED lines=21> */
.L_x_13889:
[----:B------:R-:W-:Y:S05]  /*d1d0*/  BSYNC B1 ;  /* 0x0000000000017941 */ /* 0x000fea0003800000 */
.L_x_13888:
        /* <DEDUP_REMOVED lines=21> */
.L_x_13891:
[----:B------:R-:W-:Y:S05]  /*d330*/  BSYNC B1 ;  /* 0x0000000000017941 */ /* 0x000fea0003800000 */
.L_x_13890:
        /* <DEDUP_REMOVED lines=22> */
.L_x_13883:
[----:B------:R-:W-:Y:S05]  /*d4a0*/  BSYNC B0 ;  /* 0x0000000000007941 */ /* 0x000fea0003800000 */
.L_x_13875:
[----:B------:R-:W-:Y:S02]  /*d4b0*/  ULDC UR5, c[0x0][0xd38] ;  /* 0x00034e0000057ab9 */ /* 0x000fe40000000800 */
[----:B------:R-:W-:-:S06]  /*d4c0*/  UISETP.GE.AND UP0, UPT, UR4, UR5, UPT ;  /* 0x000000050400728c */ /* 0x000fcc000bf06270 */
[----:B------:R-:W-:-:S13]  /*d4d0*/  PLOP3.LUT P0, PT, PT, PT, UP0, 0x80, 0x0 ;  /* 0x000000000000781c */ /* 0x000fda0003f0f008 */
[----:B------:R-:W-:Y:S05]  /*d4e0*/  @!P0 BRA `(.L_x_13892) ;  /* 0xffffff3800288947 */ /* 0x000fea000383ffff */
[----:B------:R-:W-:Y:S05]  /*d4f0*/  EXIT ;  /* 0x000000000000794d */ /* 0x000fea0003800000 */
.L_x_13833:
        /* <DEDUP_REMOVED lines=31> */
[----:B------:R-:W-:Y:S01]  /*d6f0*/  UIMAD UR41, UR41, UR40, URZ ;  /* 0x00000028292972a4 */ /* 0x000fe2000f8e023f */
[----:B------:R-:W-:Y:S01]  /*d700*/  IMAD.MOV.U32 R18, RZ, RZ, RZ ;  /* 0x000000ffff127224 */ /* 0x000fe200078e00ff */
[----:B------:R-:W-:Y:S01]  /*d710*/  USEL UR4, UR4, 0x1, UP0 ;  /* 0x0000000104047887 */ /* 0x000fe20008000000 */
[----:B------:R-:W-:Y:S01]  /*d720*/  UMOV UR5, 0x400 ;  /* 0x0000040000057882 */ /* 0x000fe20000000000 */
[----:B------:R-:W-:-:S02]  /*d730*/  ULDC UR47, c[0x0][0xc] ;  /* 0x00000300002f7ab9 */ /* 0x000fc40000000800 */
[----:B------:R-:W-:-:S04]  /*d740*/  UIMAD UR42, UR4, UR42, URZ ;  /* 0x0000002a042a72a4 */ /* 0x000fc8000f8e023f */
[----:B------:R-:W-:Y:S02]  /*d750*/  UIADD3 UR4, UR42, 0x5f, URZ ;  /* 0x0000005f2a047890 */ /* 0x000fe4000fffe03f */
[----:B------:R-:W-:Y:S02]  /*d760*/  UIADD3 UR40, UR42, 0x60, -UR40 ;  /* 0x000000602a287890 */ /* 0x000fe4000fffe828 */
[----:B-1----:R-:W-:Y:S02]  /*d770*/  ULEA UR6, UR6, UR5, 0x18 ;  /* 0x0000000506067291 */ /* 0x002fe4000f8ec03f */
[----:B------:R-:W-:Y:S01]  /*d780*/  UIMAD.WIDE UR4, UR4, 0x2aaaaaab, URZ ;  /* 0x2aaaaaab040478a5 */ /* 0x000fe2000f8e023f */
[----:B0-----:R-:W-:-:S03]  /*d790*/  SHF.L.U32 R29, R8, 0x3, RZ ;  /* 0x00000003081d7819 */ /* 0x001fc600000006ff */
[----:B------:R-:W-:Y:S01]  /*d7a0*/  IMAD.U32 R17, RZ, RZ, UR6 ;  /* 0x00000006ff117e24 */ /* 0x000fe2000f8e00ff */
[----:B------:R-:W-:Y:S01]  /*d7b0*/  LOP3.LUT R7, R8, 0x7f, RZ, 0xc0, !PT ;  /* 0x0000007f08077812 */ /* 0x000fe200078ec0ff */
[----:B------:R-:W-:Y:S01]  /*d7c0*/  USHF.R.U32.HI UR39, URZ, 0x1f, UR5 ;  /* 0x0000001f3f277899 */ /* 0x000fe20008011605 */
[C---:B------:R-:W-:Y:S02]  /*d7d0*/  LOP3.LUT R5, R29.reuse, 0x38, RZ, 0xc0, !PT ;  /* 0x000000381d057812 */ /* 0x040fe400078ec0ff */
[----:B------:R-:W-:Y:S01]  /*d7e0*/  LOP3.LUT R0, R29, 0x1f8, RZ, 0xc0, !PT ;  /* 0x000001f81d007812 */ /* 0x000fe200078ec0ff */
[----:B------:R-:W-:Y:S01]  /*d7f0*/  ULEA.HI.SX32 UR39, UR5, UR39, 0x1c ;  /* 0x0000002705277291 */ /* 0x000fe2000f8fe23f */
[C---:B------:R-:W-:Y:S02]  /*d800*/  LOP3.LUT R2, R5.reuse, 0x40, RZ, 0xfc, !PT ;  /* 0x0000004005027812 */ /* 0x040fe400078efcff */
[----:B------:R-:W-:Y:S02]  /*d810*/  ISETP.GE.AND P0, PT, R5, UR7, PT ;  /* 0x0000000705007c0c */ /* 0x000fe4000bf06270 */
[----:B------:R-:W-:-:S02]  /*d820*/  ISETP.GE.AND P2, PT, R2, UR9, PT ;  /* 0x0000000902007c0c */ /* 0x000fc4000bf46270 */
[----:B------:R-:W-:Y:S02]  /*d830*/  ISETP.GE.AND P1, PT, R2, UR7, PT ;  /* 0x0000000702007c0c */ /* 0x000fe4000bf26270 */
[----:B------:R-:W-:Y:S02]  /*d840*/  LOP3.LUT R0, R0, 0x38, R8, 0x78, !PT ;  /* 0x0000003800007812 */ /* 0x000fe400078e7808 */
[----:B------:R-:W-:Y:S02]  /*d850*/  LOP3.LUT R4, R5, 0x80, RZ, 0xfc, !PT ;  /* 0x0000008005047812 */ /* 0x000fe400078efcff */
[----:B------:R-:W-:Y:S02]  /*d860*/  LOP3.LUT R29, R0, 0x200, R29, 0xf8, !PT ;  /* 0x00000200001d7812 */ /* 0x000fe400078ef81d */
[----:B------:R-:W-:Y:S02]  /*d870*/  SEL R0, RZ, 0x1, P0 ;  /* 0x00000001ff007807 */ /* 0x000fe40000000000 */
[----:B------:R-:W-:-:S02]  /*d880*/  SEL R2, RZ, 0xffffffff, P1 ;  /* 0xffffffffff027807 */ /* 0x000fc40000800000 */
[----:B------:R-:W-:Y:S02]  /*d890*/  @P2 LOP3.LUT R16, R16, 0x40000, RZ, 0xfc, !PT ;  /* 0x0004000010102812 */ /* 0x000fe400078efcff */
[----:B------:R-:W-:Y:S02]  /*d8a0*/  SHF.R.U32.HI R35, RZ, 0x3, R7 ;  /* 0x00000003ff237819 */ /* 0x000fe40000011607 */
[----:B------:R-:W-:Y:S02]  /*d8b0*/  @P1 LOP3.LUT R16, R16, 0x10, RZ, 0xfc, !PT ;  /* 0x0000001010101812 */ /* 0x000fe400078efcff */
[----:B------:R-:W-:Y:S02]  /*d8c0*/  LEA R22, R29, R17, 0x1 ;  /* 0x000000111d167211 */ /* 0x000fe400078e08ff */
        /* <DEDUP_REMOVED lines=19> */
[----:B------:R-:W-:Y:S01]  /*da00*/  @P0 LOP3.LUT R16, R16, 0x20000, RZ, 0xfc, !PT ;  /* 0x0002000010100812 */ /* 0x000fe200078efcff */
[----:B------:R0:W-:Y:S01]  /*da10*/  STL [R1+0x4], RZ ;  /* 0x000004ff01007387 */ /* 0x0001e20000100800 */
        /* <DEDUP_REMOVED lines=15> */
[----:B0-----:R-:W-:-:S07]  /*db10*/  @P0 LOP3.LUT R16, R16, 0x80000, RZ, 0xfc, !PT ;  /* 0x0008000010100812 */ /* 0x001fce00078efcff */
.L_x_13946:
        /* <DEDUP_REMOVED lines=22> */
.L_x_13894:
[----:B------:R-:W-:Y:S01]  /*dc80*/  ULDC UR8, c[0x0][0xd54] ;  /* 0x0003550000087ab9 */ /* 0x000fe20000000800 */
[----:B------:R-:W-:Y:S01]  /*dc90*/  UMOV UR6, UR7 ;  /* 0x0000000700067c82 */ /* 0x000fe20008000000 */
[----:B------:R-:W-:-:S11]  /*dca0*/  UISETP.NE.AND UP0, UPT, UR8, 0x1, UPT ;  /* 0x000000010800788c */ /* 0x000fd6000bf05270 */
[----:B------:R-:W-:Y:S02]  /*dcb0*/  @UP0 ULDC.64 UR10, c[0x0][0xd58] ;  /* 0x00035600000a0ab9 */ /* 0x000fe40000000a00 */
[----:B------:R-:W-:-:S04]  /*dcc0*/  UIMAD.WIDE.U32 UR4, UR7, UR10, URZ ;  /* 0x0000000a070472a5 */ /* 0x000fc8000f8e003f */
[----:B------:R-:W-:-:S04]  /*dcd0*/  @UP0 USHF.R.U32.HI UR6, URZ, UR11, UR5 ;  /* 0x0000000b3f060299 */ /* 0x000fc80008011605 */
[----:B------:R-:W-:-:S12]  /*dce0*/  UIMAD UR4, UR6, UR8, URZ ;  /* 0x00000008060472a4 */ /* 0x000fd8000f8e023f */
.L_x_13895:
        /* <DEDUP_REMOVED lines=58> */
.L_x_13897:
        /* <DEDUP_REMOVED lines=20> */
.L_x_13900:
[----:B------:R-:W-:Y:S05]  /*e1d0*/  BSYNC B6 ;  /* 0x0000000000067941 */ /* 0x000fea0003800000 */
.L_x_13899:
        /* <DEDUP_REMOVED lines=19> */
[----:B-1---5:R-:W-:Y:S05]  /*e310*/  CALL.ABS.NOINC R2 ;  /* 0x0000000002007343 */ /* 0x022fea0003c00000 */
.L_x_13903:
[----:B------:R0:W1:Y:S01]  /*e320*/  LDC.64 R2, c[0x4][R19] ;  /* 0x0100000013027b82 */ /* 0x0000620000000a00 */
[----:B------:R-:W-:Y:S01]  /*e330*/  ULDC.64 UR4, c[0x4][0xf0] ;  /* 0x01003c0000047ab9 */ /* 0x000fe20000000a00 */
[----:B------:R-:W-:Y:S01]  /*e340*/  ULDC.64 UR6, c[0x4][0xf8] ;  /* 0x01003e0000067ab9 */ /* 0x000fe20000000a00 */
[----:B------:R-:W-:Y:S02]  /*e350*/  IMAD.U32 R4, RZ, RZ, UR4 ;  /* 0x00000004ff047e24 */ /* 0x000fe4000f8e00ff */
        /* <DEDUP_REMOVED lines=11> */
.L_x_13902:
[----:B------:R-:W-:Y:S05]  /*e410*/  BSYNC B6 ;  /* 0x0000000000067941 */ /* 0x000fea0003800000 */
.L_x_13901:
        /* <DEDUP_REMOVED lines=10> */
[----:B------:R-:W-:-:S04]  /*e4c0*/  ULDC UR4, c[0x0][0xd48] ;  /* 0x0003520000047ab9 */ /* 0x000fc80000000800 */
[----:B------:R1:W5:Y:S01]  /*e4d0*/  @P0 LDG.E R28, desc[UR36][R2.64] ;  /* 0x00000024021c0981 */ /* 0x000362000c1e1900 */
[----:B------:R-:W-:Y:S01]  /*e4e0*/  UMOV UR5, 0xffffffff ;  /* 0xffffffff00057882 */ /* 0x000fe20000000000 */
[----:B------:R-:W-:Y:S02]  /*e4f0*/  IMAD.U32 R0, RZ, RZ, UR44 ;  /* 0x0000002cff007e24 */ /* 0x000fe4000f8e00ff */
[----:B------:R-:W-:Y:S02]  /*e500*/  IMAD.U32 R19, RZ, RZ, UR4 ;  /* 0x00000004ff137e24 */ /* 0x000fe4000f8e00ff */
[----:B------:R-:W-:Y:S01]  /*e510*/  VIADD R0, R0, 0xffffffff ;  /* 0xffffffff00007836 */ /* 0x000fe20000000000 */
[----:B------:R-:W-:Y:S06]  /*e520*/  BRA.DIV UR5, `(.L_x_13904) ;  /* 0x0000003e05e87947 */ /* 0x000fec000b800000 */
.L_x_13963:
        /* <DEDUP_REMOVED lines=21> */
[----:B------:R-:W-:Y:S01]  /*e680*/  @!P0 IMAD R7, R28, R7, R2 ;  /* 0x000000071c078224 */ /* 0x000fe200078e0202 */
[----:B------:R-:W-:-:S05]  /*e690*/  @!P0 MOV R2, R9 ;  /* 0x0000000900028202 */ /* 0x000fca0000000f00 */
        /* <DEDUP_REMOVED lines=19> */
.L_x_13905:
[----:B------:R-:W-:Y:S01]  /*e7d0*/  IMAD R24, R18, 0x8, R17 ;  /* 0x0000000812187824 */ /* 0x000fe200078e0211 */
[----:B------:R-:W-:Y:S01]  /*e7e0*/  SHF.L.U32 R3, R26, 0x1f, RZ ;  /* 0x0000001f1a037819 */ /* 0x000fe200000006ff */
[----:B------:R-:W-:Y:S03]  /*e7f0*/  BSSY B0, `(.L_x_13906) ;  /* 0x0000003000007945 */ /* 0x000fe60003800000 */
[----:B------:R-:W0:Y:S02]  /*e800*/  SYNCS.PHASECHK.TRANS64.TRYWAIT P0, [R24+URZ+0x32440], R3 ;  /* 0x03244003180075a7 */ /* 0x000e24000800017f */
[----:B0-----:R-:W-:Y:S05]  /*e810*/  @!P0 BRA `(.L_x_13907) ;  /* 0x0000003c00588947 */ /* 0x001fea0003800000 */
.L_x_13964:
[----:B------:R-:W-:Y:S05]  /*e820*/  BSYNC B0 ;  /* 0x0000000000007941 */ /* 0x000fea0003800000 */
.L_x_13906:
[----:B------:R-:W-:Y:S01]  /*e830*/  SHF.R.S32.HI R37, RZ, 0x1f, R33 ;  /* 0x0000001fff257819 */ /* 0x000fe20000011421 */
[----:B------:R-:W-:Y:S01]  /*e840*/  ULDC.64 UR4, c[0x0][0x300] ;  /* 0x0000c00000047ab9 */ /* 0x000fe20000000a00 */
[----:B------:R-:W1:Y:S01]  /*e850*/  S2R R6, SR_TID.X ;  /* 0x0000000000067919 */ /* 0x000e620000002100 */
[----:B-----5:R-:W-:Y:S02]  /*e860*/  SHF.R.S32.HI R4, RZ, 0x1f, R25 ;  /* 0x0000001fff047819 */ /* 0x020fe40000011419 */
[----:B------:R-:W-:Y:S01]  /*e870*/  IMAD R2, R37, UR4, RZ ;  /* 0x0000000425027c24 */ /* 0x000fe2000f8e02ff */
[----:B------:R-:W-:Y:S02]  /*e880*/  LOP3.LUT P2, RZ, R16, 0x1, RZ, 0xc0, !PT ;  /* 0x0000000110ff7812 */ /* 0x000fe4000784c0ff */
[----:B------:R2:W-:Y:S01]  /*e890*/  STL [R1], R4 ;  /* 0x0000000401007387 */ /* 0x0005e20000100800 */
[C---:B------:R-:W-:Y:S02]  /*e8a0*/  IMAD R5, R33.reuse, UR5, R2 ;  /* 0x0000000521057c24 */ /* 0x040fe4000f8e0202 */
[----:B0-----:R-:W-:Y:S01]  /*e8b0*/  IMAD.WIDE.U32 R2, R33, UR4, RZ ;  /* 0x0000000421027c25 */ /* 0x001fe2000f8e00ff */
[----:B------:R-:W-:-:S04]  /*e8c0*/  ULDC.64 UR4, c[0x0][0x310] ;  /* 0x0000c40000047ab9 */ /* 0x000fc80000000a00 */
[----:B------:R-:W-:Y:S01]  /*e8d0*/  IADD3 R3, R3, R5, RZ ;  /* 0x0000000503037210 */ /* 0x000fe20007ffe0ff */
        /* <DEDUP_REMOVED lines=22> */
[----:B------:R-:W-:-:S03]  /*ea40*/  @P0 LEA R7, R0, R17, 0x1 ;  /* 0x0000001100070211 */ /* 0x000fc600078e08ff */
        /* <DEDUP_REMOVED lines=22> */
[----:B------:R-:W-:Y:S02]  /*ebb0*/  @P0 LEA R9, R0, R17, 0x1 ;  /* 0x0000001100090211 */ /* 0x000fe400078e08ff */
        /* <DEDUP_REMOVED lines=12> */
.L_x_13978:
        /* <DEDUP_REMOVED lines=10> */
.L_x_13909:
        /* <DEDUP_REMOVED lines=10> */
.L_x_13910:
        /* <DEDUP_REMOVED lines=24> */
.L_x_13912:
[----:B------:R-:W-:Y:S05]  /*ef40*/  BSYNC B6 ;  /* 0x0000000000067941 */ /* 0x000fea0003800000 */
.L_x_13911:
        /* <DEDUP_REMOVED lines=11> */
[----:B--2---:R-:W-:-:S05]  /*f000*/  IMAD.SHL.U32 R20, R20, 0x10, RZ ;  /* 0x0000001014147824 */ /* 0x004fca00078e00ff */
[----:B------:R-:W-:-:S05]  /*f010*/  LOP3.LUT R20, R35, 0x70, R20, 0xf8, !PT ;  /* 0x0000007023147812 */ /* 0x000fca00078ef814 */
[----:B------:R-:W-:-:S04]  /*f020*/  IMAD R34, R34, 0x80, R20 ;  /* 0x0000008022227824 */ /* 0x000fc800078e0214 */
        /* <DEDUP_REMOVED lines=14> */
[----:B0-----:R-:W-:Y:S01]  /*f110*/  MOV R5, UR5 ;  /* 0x0000000500057c02 */ /* 0x001fe20008000f00 */
[----:B------:R-:W-:Y:S02]  /*f120*/  IMAD.MOV R5, RZ, RZ, -R7 ;  /* 0x000000ffff057224 */ /* 0x000fe400078e0a07 */
        /* <DEDUP_REMOVED lines=22> */
[----:B------:R-:W-:Y:S01]  /*f290*/  IMAD.U32 R4, RZ, RZ, UR43 ;  /* 0x0000002bff047e24 */ /* 0x000fe2000f8e00ff */
[----:B------:R-:W-:Y:S01]  /*f2a0*/  LOP3.LUT R16, R16, 0xffffefff, RZ, 0xc0, !PT ;  /* 0xffffefff10107812 */ /* 0x000fe200078ec0ff */
[----:B------:R-:W2:Y:S02]  /*f2b0*/  SHFL.IDX PT, R14, R0, RZ, 0x181f ;  /* 0x00181fff000e7589 */ /* 0x000ea400000e0000 */
[----:B------:R-:W-:Y:S02]  /*f2c0*/  IMAD R4, R4, 0x80, R35 ;  /* 0x0000008004047824 */ /* 0x000fe400078e0223 */
[----:B------:R-:W3:Y:S02]  /*f2d0*/  SHFL.IDX PT, R3, R5, RZ, 0x181f ;  /* 0x00181fff05037589 */ /* 0x000ee400000e0000 */
[C---:B------:R-:W-:Y:S01]  /*f2e0*/  VIADD R6, R4.reuse, 0x10 ;  /* 0x0000001004067836 */ /* 0x040fe20000000000 */
[C---:B------:R-:W-:Y:S01]  /*f2f0*/  ISETP.GE.AND P1, PT, R4.reuse, UR41, PT ;  /* 0x0000002904007c0c */ /* 0x040fe2000bf26270 */
[----:B------:R-:W-:Y:S01]  /*f300*/  VIADD R13, R4, 0x40 ;  /* 0x00000040040d7836 */ /* 0x000fe20000000000 */
[----:B------:R-:W-:Y:S04]  /*f310*/  SHFL.IDX PT, R9, R0, 0x2, 0x181f ;  /* 0x00581f0000097f89 */ /* 0x000fe800000e0000 */
[----:B------:R-:W-:Y:S01]  /*f320*/  SHFL.IDX PT, R8, R5, 0x2, 0x181f ;  /* 0x00581f0005087f89 */ /* 0x000fe200000e0000 */
[----:B------:R-:W-:-:S03]  /*f330*/  ISETP.GE.AND P3, PT, R13, UR41, PT ;  /* 0x000000290d007c0c */ /* 0x000fc6000bf66270 */
[----:B------:R-:W-:Y:S03]  /*f340*/  SHFL.IDX PT, R7, R0, 0x3, 0x181f ;  /* 0x00781f0000077f89 */ /* 0x000fe600000e0000 */
[----:B------:R-:W-:Y:S01]  /*f350*/  @P1 LOP3.LUT R16, R16, 0x1000, RZ, 0xfc, !PT ;  /* 0x0000100010101812 */ /* 0x000fe200078efcff */
[----:B------:R-:W-:Y:S03]  /*f360*/  SHFL.IDX PT, R21, R0, 0x5, 0x181f ;  /* 0x00b81f0000157f89 */ /* 0x000fe600000e0000 */
[----:B------:R-:W-:Y:S01]  /*f370*/  LOP3.LUT R16, R16, 0xfffff7ff, RZ, 0xc0, !PT ;  /* 0xfffff7ff10107812 */ /* 0x000fe200078ec0ff */
[----:B------:R-:W-:Y:S01]  /*f380*/  SHFL.IDX PT, R15, R0, 0x6, 0x181f ;  /* 0x00d81f00000f7f89 */ /* 0x000fe200000e0000 */
[----:B0-----:R-:W-:-:S03]  /*f390*/  SHF.L.U32 R35, R2, 0x3, RZ ;  /* 0x0000000302237819 */ /* 0x001fc600000006ff */
[----:B------:R-:W-:Y:S01]  /*f3a0*/  SHFL.IDX PT, R2, R5, 0x1, 0x181f ;  /* 0x00381f0005027f89 */ /* 0x000fe200000e0000 */
        /* <DEDUP_REMOVED lines=19> */
[C---:B------:R-:W-:Y:S02]  /*f4e0*/  @!P4 LEA R7, P0, R35.reuse, R7, 0x1 ;  /* 0x000000072307c211 */ /* 0x040fe400078008ff */
[----:B------:R-:W-:Y:S02]  /*f4f0*/  LOP3.LUT R16, R16, 0xffbfffff, RZ, 0xc0, !PT ;  /* 0xffbfffff10107812 */ /* 0x000fe400078ec0ff */
[----:B--2---:R-:W-:Y:S02]  /*f500*/  @!P4 IADD3.X R6, RZ, R6, RZ, P0, !PT ;  /* 0x00000006ff06c210 */ /* 0x004fe400007fe4ff */
        /* <DEDUP_REMOVED lines=23> */
[----:B------:R-:W-:Y:S02]  /*f680*/  LOP3.LUT P0, RZ, R16, 0x800, RZ, 0xc0, !PT ;  /* 0x0000080010ff7812 */ /* 0x000fe4000780c0ff */
[----:B------:R-:W-:-:S05]  /*f690*/  @!P6 MOV R2, R12 ;  /* 0x0000000c0002e202 */ /* 0x000fca0000000f00 */
[----:B------:R0:W-:Y:S01]  /*f6a0*/  @!P6 LDGSTS.E.BYPASS.LTC128B.128 [R22+0x18400], desc[UR36][R2.64], !P5 ;  /* 0x184000000216efae */ /* 0x0001e2000e901d64 */
[----:B------:R-:W-:-:S05]  /*f6b0*/  LOP3.LUT P6, RZ, R16, 0x400000, RZ, 0xc0, !PT ;  /* 0x0040000010ff7812 */ /* 0x000fca00078cc0ff */
        /* <DEDUP_REMOVED lines=9> */
[----:B0-----:R-:W-:Y:S01]  /*f750*/  @!P3 MOV R2, R14 ;  /* 0x0000000e0002b202 */ /* 0x001fe20000000f00 */
        /* <DEDUP_REMOVED lines=12> */
.L_x_13995:
[----:B------:R-:W0:Y:S01]  /*f820*/  S2R R0, SR_TID.X ;  /* 0x0000000000007919 */ /* 0x000e220000002100 */
[----:B------:R-:W-:Y:S01]  /*f830*/  VIADD R4, R4, 0x70 ;  /* 0x0000007004047836 */ /* 0x000fe20000000000 */
[----:B------:R-:W-:-:S04]  /*f840*/  LOP3.LUT R16, R16, 0xffffbfff, RZ, 0xc0, !PT ;  /* 0xffffbfff10107812 */ /* 0x000fc800078ec0ff */
[----:B------:R-:W-:-:S13]  /*f850*/  ISETP.GE.AND P1, PT, R4, UR41, PT ;  /* 0x0000002904007c0c */ /* 0x000fda000bf26270 */
[----:B------:R-:W-:Y:S02]  /*f860*/  @P1 LOP3.LUT R16, R16, 0x4000, RZ, 0xfc, !PT ;  /* 0x0000400010101812 */ /* 0x000fe400078efcff */
[----:B0-----:R-:W-:-:S04]  /*f870*/  SHF.L.U32 R0, R0, 0x3, RZ ;  /* 0x0000000300007819 */ /* 0x001fc800000006ff */
        /* <DEDUP_REMOVED lines=9> */
.L_x_13914:
        /* <DEDUP_REMOVED lines=28> */
.L_x_13916:
[----:B------:R-:W-:Y:S05]  /*fad0*/  BSYNC B6 ;  /* 0x0000000000067941 */ /* 0x000fea0003800000 */
.L_x_13915:
        /* <DEDUP_REMOVED lines=34> */
[----:B------:R-:W-:Y:S02]  /*fd00*/  MOV R9, UR8 ;  /* 0x0000000800097c02 */ /* 0x000fe40008000f00 */
        /* <DEDUP_REMOVED lines=30> */
[----:B0-----:R-:W-:-:S04]  /*fef0*/  @!P1 LEA R14, P0, R20, R14, 0x1 ;  /* 0x0000000e140e9211 */ /* 0x001fc800078008ff */
[----:B--2---:R-:W-:Y:S01]  /*ff00*/  @!P1 MOV R2, R14 ;  /* 0x0000000e00029202 */ /* 0x004fe20000000f00 */
[----:B------:R-:W-:Y:S01]  /*ff10*/  @!P1 IMAD.X R5, RZ, RZ, R5, P0 ;  /* 0x000000ffff059224 */ /* 0x000fe200000e0605 */
[----:B------:R-:W0:Y:S03]  /*ff20*/  SHFL.IDX PT, R14, R0, 0x2, 0x181f ;  /* 0x00581f00000e7f89 */ /* 0x000e2600000e0000 */
[----:B------:R-:W-:Y:S02]  /*ff30*/  @!P1 IMAD.MOV.U32 R3, RZ, RZ, R5 ;  /* 0x000000ffff039224 */ /* 0x000fe400078e0005 */
[----:B------:R-:W2:Y:S04]  /*ff40*/  SHFL.IDX PT, R5, R4, 0x2, 0x181f ;  /* 0x00581f0004057f89 */ /* 0x000ea800000e0000 */
        /* <DEDUP_REMOVED lines=24> */
[----:B------:R-:W-:-:S03]  /*100d0*/  @!P6 MOV R3, R5 ;  /* 0x000000050003e202 */ /* 0x000fc60000000f00 */
        /* <DEDUP_REMOVED lines=27> */
[----:B0-----:R-:W-:-:S04]  /*10290*/  @!P1 LEA R14, P0, R20, R14, 0x1 ;  /* 0x0000000e140e9211 */ /* 0x001fc800078008ff */
[----:B--2---:R-:W-:Y:S01]  /*102a0*/  @!P1 IADD3.X R5, RZ, R5, RZ, P0, !PT ;  /* 0x00000005ff059210 */ /* 0x004fe200007fe4ff */
[----:B---3--:R-:W-:-:S04]  /*102b0*/  @!P1 IMAD.MOV.U32 R2, RZ, RZ, R14 ;  /* 0x000000ffff029224 */ /* 0x008fc800078e000e */
[----:B------:R-:W-:Y:S01]  /*102c0*/  @!P1 IMAD.MOV.U32 R3, RZ, RZ, R5 ;  /* 0x000000ffff039224 */ /* 0x000fe200078e0005 */
[----:B------:R0:W2:Y:S04]  /*102d0*/  SHFL.IDX PT, R14, R0, 0x7, 0x181f ;  /* 0x00f81f00000e7f89 */ /* 0x0000a800000e0000 */
[----:B------:R0:W-:Y:S04]  /*102e0*/  @!P1 LDGSTS.E.BYPASS.LTC128B.128 [R22+0x25400], desc[UR36][R2.64], !P2 ;  /* 0x2540000002169fae */ /* 0x0001e8000d101d64 */
[----:B------:R0:W-:Y:S04]  /*102f0*/  @!P1 LDGSTS.E.BYPASS.LTC128B.128 [R22+0x29400], desc[UR36][R2.64+0x80], !P3 ;  /* 0x2940008002169fae */ /* 0x0001e8000d901d64 */
[----:B------:R0:W-:Y:S04]  /*10300*/  @!P1 LDGSTS.E.BYPASS.LTC128B.128 [R22+0x2d400], desc[UR36][R2.64+0x100], !P4 ;  /* 0x2d40010002169fae */ /* 0x0001e8000e101d64 */
[----:B------:R0:W-:Y:S04]  /*10310*/  @!P1 LDGSTS.E.BYPASS.LTC128B.128 [R22+0x31400], desc[UR36][R2.64+0x180], !P5 ;  /* 0x3140018002169fae */ /* 0x0001e8000e901d64 */
[----:B------:R0:W3:Y:S02]  /*10320*/  SHFL.IDX PT, R5, R4, 0x7, 0x181f ;  /* 0x00f81f0004057f89 */ /* 0x0000e400000e0000 */
.L_x_14013:
        /* <DEDUP_REMOVED lines=12> */
.L_x_13918:
        /* <DEDUP_REMOVED lines=18> */
.L_x_14014:
[----:B------:R-:W-:Y:S05]  /*10510*/  BSYNC B0 ;  /* 0x0000000000007941 */ /* 0x000fea0003800000 */
.L_x_13919:
[----:B------:R-:W-:-:S13]  /*10520*/  LOP3.LUT P0, RZ, R16, 0x2000, RZ, 0xc0, !PT ;  /* 0x0000200010ff7812 */ /* 0x000fda000780c0ff */
[----:B------:R-:W-:Y:S05]  /*10530*/  @!P0 BRA `(.L_x_13921) ;  /* 0x0000000000048947 */ /* 0x000fea0003800000 */
[----:B------:R-:W-:Y:S01]  /*10540*/  BPT.TRAP 0x1 ;  /* 0x000000040000795c */ /* 0x000fe20000300000 */
.L_x_13921:
[----:B------:R-:W-:Y:S01]  /*10550*/  SHF.L.U32 R3, R26, 0x1f, RZ ;  /* 0x0000001f1a037819 */ /* 0x000fe200000006ff */
[----:B------:R-:W-:Y:S03]  /*10560*/  BSSY B0, `(.L_x_13922) ;  /* 0x0000003000007945 */ /* 0x000fe60003800000 */
[----:B------:R-:W2:Y:S02]  /*10570*/  SYNCS.PHASECHK.TRANS64.TRYWAIT P0, [R24+URZ+0x32460], R3 ;  /* 0x03246003180075a7 */ /* 0x000ea4000800017f */
[----:B--2---:R-:W-:Y:S05]  /*10580*/  @!P0 BRA `(.L_x_13923) ;  /* 0x0000003c00488947 */ /* 0x004fea0003800000 */
.L_x_14015:
[----:B------:R-:W-:Y:S05]  /*10590*/  BSYNC B0 ;  /* 0x0000000000007941 */ /* 0x000fea0003800000 */
.L_x_13922:
[----:B------:R-:W3:Y:S01]  /*105a0*/  LDL.LU R4, [R1] ;  /* 0x0000000001047983 */ /* 0x000ee20000300800 */
        /* <DEDUP_REMOVED lines=13> */
[----:B------:R-:W-:Y:S02]  /*10680*/  IADD3 R3, R3, R5, RZ ;  /* 0x0000000503037210 */ /* 0x000fe40007ffe0ff */
        /* <DEDUP_REMOVED lines=80> */
.L_x_14029:
        /* <DEDUP_REMOVED lines=15> */
.L_x_13925:
        /* <DEDUP_REMOVED lines=10> */
.L_x_13926:
[----:B------:R-:W-:Y:S01]  /*10d20*/  UISETP.GE.AND UP0, UPT, UR44, 0x2, UPT ;  /* 0x000000022c00788c */ /* 0x000fe2000bf06270 */
[----:B------:R2:W-:Y:S05]  /*10d30*/  SYNCS.ARRIVE.TRANS64.A1T0 RZ, [R24+URZ+0x32450], RZ ;  /* 0x032450ff18ff79a7 */ /* 0x0005ea000810003f */
[----:B------:R-:W-:-:S13]  /*10d40*/  PLOP3.LUT P0, PT, PT, PT, UP0, 0x40, 0x0 ;  /* 0x000000000000781c */ /* 0x000fda0003f0e808 */
[----:B--2---:R-:W-:Y:S05]  /*10d50*/  @P0 BRA `(.L_x_13927) ;  /* 0x0000000c00680947 */ /* 0x004fea0003800000 */
[----:B------:R-:W-:Y:S01]  /*10d60*/  UIADD3 UR4, UR44, -0x2, URZ ;  /* 0xfffffffe2c047890 */ /* 0x000fe2000fffe03f */
[----:B------:R-:W-:Y:S05]  /*10d70*/  BSSY B0, `(.L_x_13927) ;  /* 0x00000d8000007945 */ /* 0x000fea0003800000 */
[----:B------:R-:W-:-:S07]  /*10d80*/  IMAD.U32 R20, RZ, RZ, UR4 ;  /* 0x00000004ff147e24 */ /* 0x000fce000f8e00ff */
.L_x_13940:
        /* <DEDUP_REMOVED lines=29> */
[----:B------:R-:W-:-:S02]  /*10f60*/  ISETP.NE.AND P0, PT, R18, 0x2, PT ;  /* 0x000000021200780c */ /* 0x000fc40003f05270 */
[----:B------:R-:W-:Y:S01]  /*10f70*/  MOV R2, R20 ;  /* 0x0000001400027202 */ /* 0x000fe20000000f00 */
[----:B------:R-:W-:Y:S01]  /*10f80*/  IMAD R5, R5, UR4, R8 ;  /* 0x0000000405057c24 */ /* 0x000fe2000f8e0208 */
[----:B------:R-:W-:Y:S01]  /*10f90*/  SEL R3, RZ, 0x1, P0 ;  /* 0x00000001ff037807 */ /* 0x000fe20000000000 */
[----:B------:R0:W5:Y:S01]  /*10fa0*/  @!P2 LDG.E R4, desc[UR36][R6.64] ;  /* 0x000000240604a981 */ /* 0x000162000c1e1900 */
[----:B------:R-:W-:Y:S01]  /*10fb0*/  SEL R18, R18, RZ, P0 ;  /* 0x000000ff12127207 */ /* 0x000fe20000000000 */
[----:B------:R-:W-:Y:S01]  /*10fc0*/  VIADD R20, R20, 0xffffffff ;  /* 0xffffffff14147836 */ /* 0x000fe20000000000 */
[----:B------:R-:W-:Y:S02]  /*10fd0*/  LOP3.LUT R26, R26, R3, RZ, 0x3c, !PT ;  /* 0x000000031a1a7212 */ /* 0x000fe400078e3cff */
[----:B------:R-:W-:Y:S01]  /*10fe0*/  ISETP.GT.AND P2, PT, R2, RZ, PT ;  /* 0x000000ff0200720c */ /* 0x000fe20003f44270 */
[----:B-1----:R-:W-:-:S12]  /*10ff0*/  @!P1 BRA `(.L_x_13928) ;  /* 0x0000000000049947 */ /* 0x002fd80003800000 */
[----:B------:R-:W-:Y:S01]  /*11000*/  BPT.TRAP 0x1 ;  /* 0x000000040000795c */ /* 0x000fe20000300000 */
.L_x_13928:
[----:B------:R-:W-:Y:S01]  /*11010*/  IMAD R10, R18, 0x8, R17 ;  /* 0x00000008120a7824 */ /* 0x000fe200078e0211 */
[----:B------:R-:W-:Y:S01]  /*11020*/  SHF.L.U32 R25, R26, 0x1f, RZ ;  /* 0x0000001f1a197819 */ /* 0x000fe200000006ff */
[----:B------:R-:W-:Y:S01]  /*11030*/  BSSY B1, `(.L_x_13929) ;  /* 0x0000004000017945 */ /* 0x000fe20003800000 */
[----:B------:R-:W-:Y:S02]  /*11040*/  SHF.R.S32.HI R23, RZ, 0x1f, R5 ;  /* 0x0000001fff177819 */ /* 0x000fe40000011405 */
[----:B------:R-:W2:Y:S02]  /*11050*/  SYNCS.PHASECHK.TRANS64.TRYWAIT P0, [R10+URZ+0x32440], R25 ;  /* 0x032440190a0075a7 */ /* 0x000ea4000800017f */
[----:B--2---:R-:W-:Y:S05]  /*11060*/  @!P0 BRA `(.L_x_13930) ;  /* 0x0000003800e88947 */ /* 0x004fea0003800000 */
.L_x_14030:
[----:B------:R-:W-:Y:S05]  /*11070*/  BSYNC B1 ;  /* 0x0000000000017941 */ /* 0x000fea0003800000 */
.L_x_13929:
        /* <DEDUP_REMOVED lines=33> */
[----:B----4-:R-:W-:-:S05]  /*11290*/  IADD3.X R7, RZ, R7, RZ, P0, !PT ;  /* 0x00000007ff077210 */ /* 0x010fca00007fe4ff */
        /* <DEDUP_REMOVED lines=17> */
.L_x_14044:
        /* <DEDUP_REMOVED lines=8> */
.L_x_13932:
        /* <DEDUP_REMOVED lines=10> */
.L_x_13933:
[----:B------:R1:W-:Y:S01]  /*114d0*/  SYNCS.ARRIVE.TRANS64.A1T0 RZ, [R10+URZ+0x32430], RZ ;  /* 0x032430ff0aff79a7 */ /* 0x0003e2000810003f */
[----:B------:R-:W-:Y:S05]  /*114e0*/  @!P3 BRA `(.L_x_13934) ;  /* 0x000000000004b947 */ /* 0x000fea0003800000 */
[----:B------:R-:W-:Y:S01]  /*114f0*/  BPT.TRAP 0x1 ;  /* 0x000000040000795c */ /* 0x000fe20000300000 */
.L_x_13934:
[----:B------:R-:W3:Y:S01]  /*11500*/  SYNCS.PHASECHK.TRANS64.TRYWAIT P0, [R10+URZ+0x32460], R25 ;  /* 0x032460190a0075a7 */ /* 0x000ee2000800017f */
[----:B------:R-:W-:Y:S04]  /*11510*/  BSSY B1, `(.L_x_13935) ;  /* 0x0000002000017945 */ /* 0x000fe80003800000 */
[----:B---3--:R-:W-:Y:S05]  /*11520*/  @!P0 BRA `(.L_x_13936) ;  /* 0x0000003c005c8947 */ /* 0x008fea0003800000 */
.L_x_14045:
[----:B------:R-:W-:Y:S05]  /*11530*/  BSYNC B1 ;  /* 0x0000000000017941 */ /* 0x000fea0003800000 */
.L_x_13935:
        /* <DEDUP_REMOVED lines=62> */
[----:B------:R4:W0:Y:S01]  /*11920*/  SHFL.IDX PT, R14, R21, 0x5, 0x181f ;  /* 0x00b81f00150e7f89 */ /* 0x00082200000e0000 */
[----:B------:R-:W-:-:S05]  /*11930*/  IADD3.X R3, RZ, R25, RZ, P0, !PT ;  /* 0x00000019ff037210 */ /* 0x000fca00007fe4ff */
[----:B------:R4:W-:Y:S04]  /*11940*/  LDGSTS.E.BYPASS.LTC128B.128 [R23+0x2400], desc[UR36][R2.64], !P5 ;  /* 0x0240000002177fae */ /* 0x0009e8000e901d64 */
[----:B------:R4:W-:Y:S04]  /*11950*/  LDGSTS.E.BYPASS.LTC128B.128 [R23+0x5400], desc[UR36][R2.64+0x80], !P4 ;  /* 0x0540008002177fae */ /* 0x0009e8000e101d64 */
[----:B------:R4:W-:Y:S04]  /*11960*/  LDGSTS.E.BYPASS.LTC128B.128 [R23+0x8400], desc[UR36][R2.64+0x100], !P3 ;  /* 0x0840010002177fae */ /* 0x0009e8000d901d64 */
[----:B------:R4:W-:Y:S02]  /*11970*/  LDGSTS.E.BYPASS.LTC128B.128 [R23+0xb400], desc[UR36][R2.64+0x180], !P1 ;  /* 0x0b40018002177fae */ /* 0x0009e4000c901d64 */
.L_x_14059:
        /* <DEDUP_REMOVED lines=11> */
.L_x_13938:
        /* <DEDUP_REMOVED lines=10> */
.L_x_13939:
[----:B------:R2:W-:Y:S01]  /*11ad0*/  SYNCS.ARRIVE.TRANS64.A1T0 RZ, [R10+URZ+0x32450], RZ ;  /* 0x032450ff0aff79a7 */ /* 0x0005e2000810003f */
[----:B------:R-:W-:Y:S05]  /*11ae0*/  @P2 BRA `(.L_x_13940) ;  /* 0xfffffff000a82947 */ /* 0x000fea000383ffff */
[----:B------:R-:W-:Y:S05]  /*11af0*/  BSYNC B0 ;  /* 0x0000000000007941 */ /* 0x000fea0003800000 */
.L_x_13927:
        /* <DEDUP_REMOVED lines=21> */
.L_x_13942:
[----:B------:R-:W-:Y:S05]  /*11c50*/  BSYNC B0 ;  /* 0x0000000000007941 */ /* 0x000fea0003800000 */
.L_x_13941:
[----:B------:R-:W-:-:S07]  /*11c60*/  LOP3.LUT R26, R26, R5, RZ, 0x3c, !PT ;  /* 0x000000051a1a7212 */ /* 0x000fce00078e3cff */
.L_x_13898:
[----:B------:R-:W-:Y:S05]  /*11c70*/  BSYNC B7 ;  /* 0x0000000000077941 */ /* 0x000fea0003800000 */
.L_x_13896:
        /* <DEDUP_REMOVED lines=11> */
.L_x_13943:
[----:B------:R-:W-:-:S03]  /*11d30*/  UMOV UR4, 0xffffffff ;  /* 0xffffffff00047882 */ /* 0x000fc60000000000 */
[----:B------:R-:W-:Y:S05]  /*11d40*/  BRA.DIV UR4, `(.L_x_13945) ;  /* 0x0000003e04307947 */ /* 0x000fea000b800000 */
[----:B------:R3:W4:Y:S02]  /*11d50*/  SHFL.IDX PT, R14, R32, RZ, 0x1f ;  /* 0x00001fff200e7589 */ /* 0x00072400000e0000 */
.L_x_14062:
        /* <DEDUP_REMOVED lines=8> */
.L_x_13944:
[----:B------:R-:W-:Y:S02]  /*11de0*/  ULDC UR4, c[0x0][0xd38] ;  /* 0x00034e0000047ab9 */ /* 0x000fe40000000800 */
[----:B----4-:R-:W-:-:S13]  /*11df0*/  ISETP.GE.AND P0, PT, R32, UR4, PT ;  /* 0x0000000420007c0c */ /* 0x010fda000bf06270 */
[----:B------:R-:W-:Y:S05]  /*11e00*/  @!P0 BRA `(.L_x_13946) ;  /* 0xffffffbc00448947 */ /* 0x000fea000383ffff */
.L_x_13893:
        /* <DEDUP_REMOVED lines=12> */
.L_x_14063:
[----:B------:R-:W-:Y:S05]  /*11ed0*/  BSYNC B0 ;  /* 0x0000000000007941 */ /* 0x000fea0003800000 */
.L_x_13947:
[----:B------:R-:W-:-:S03]  /*11ee0*/  UMOV UR4, 0xffffffff ;  /* 0xffffffff00047882 */ /* 0x000fc60000000000 */
[----:B------:R-:W-:Y:S05]  /*11ef0*/  BRA.DIV UR4, `(.L_x_13949) ;  /* 0x0000003e04007947 */ /* 0x000fea000b800000 */
[----:B0-----:R-:W0:Y:S02]  /*11f00*/  S2R R0, SR_TID.X ;  /* 0x0000000000007919 */ /* 0x001e240000002100 */
[----:B0-----:R-:W-:-:S04]  /*11f10*/  SHF.R.U32.HI R0, RZ, 0x5, R0 ;  /* 0x00000005ff007819 */ /* 0x001fc80000011600 */
[----:B------:R-:W-:-:S05]  /*11f20*/  LOP3.LUT R0, R0, 0x3, RZ, 0xc0, !PT ;  /* 0x0000000300007812 */ /* 0x000fca00078ec0ff */
[----:B------:R0:W1:Y:S02]  /*11f30*/  SHFL.IDX PT, R14, R0, RZ, 0x1f ;  /* 0x00001fff000e7589 */ /* 0x00006400000e0000 */
.L_x_14066:
[----:B-1----:R-:W-:Y:S01]  /*11f40*/  ISETP.NE.AND P0, PT, R14, RZ, PT ;  /* 0x000000ff0e00720c */ /* 0x002fe20003f05270 */
[----:B------:R-:W-:-:S12]  /*11f50*/  BSSY B0, `(.L_x_13950) ;  /* 0x0000026000007945 */ /* 0x000fd80003800000 */
[----:B------:R-:W-:Y:S05]  /*11f60*/  @P0 BRA `(.L_x_13951) ;  /* 0x0000000000900947 */ /* 0x000fea0003800000 */
[----:B------:R-:W-:-:S03]  /*11f70*/  UMOV UR4, 0xffffffff ;  /* 0xffffffff00047882 */ /* 0x000fc60000000000 */
[----:B------:R-:W-:Y:S05]  /*11f80*/  BRA.DIV UR4, `(.L_x_13952) ;  /* 0x0000003e04107947 */ /* 0x000fea000b800000 */
[----:B------:R-:W-:-:S13]  /*11f90*/  ELECT P6, URZ, PT ;  /* 0x00000000003f782f */ /* 0x000fda00038c0000 */
.L_x_14069:
[----:B------:R-:W-:Y:S05]  /*11fa0*/  @!P6 BRA `(.L_x_13951) ;  /* 0x000000000080e947 */ /* 0x000fea0003800000 */
[----:B0-----:R-:W4:Y:S02]  /*11fb0*/  LDL R0, [R1+0xc] ;  /* 0x00000c0001007983 */ /* 0x001f240000100800 */
[----:B----4-:R-:W-:-:S13]  /*11fc0*/  R2UR UR4, R0 ;  /* 0x00000000000472ca */ /* 0x010fda00000e0000 */
[----:B------:R-:W-:-:S06]  /*11fd0*/  ULOP3.LUT UR4, UR4, 0x2, URZ, 0xfc, !UPT ;  /* 0x0000000204047892 */ /* 0x000fcc000f8efc3f */
[----:B------:R-:W-:-:S04]  /*11fe0*/  MOV R0, UR4 ;  /* 0x0000000400007c02 */ /* 0x000fc80008000f00 */
[----:B------:R-:W-:-:S13]  /*11ff0*/  ISETP.NE.AND P0, PT, R0, 0x3, PT ;  /* 0x000000030000780c */ /* 0x000fda0003f05270 */
[----:B------:R-:W-:Y:S05]  /*12000*/  @!P0 BRA `(.L_x_13953) ;  /* 0x0000000000048947 */ /* 0x000fea0003800000 */
[----:B------:R-:W-:Y:S01]  /*12010*/  BPT.TRAP 0x1 ;  /* 0x000000040000795c */ /* 0x000fe20000300000 */
.L_x_13953:
[----:B------:R-:W-:Y:S01]  /*12020*/  IMAD R5, R18, 0x8, R7 ;  /* 0x0000000812057824 */ /* 0x000fe200078e0207 */
[----:B------:R-:W-:Y:S01]  /*12030*/  SHF.L.U32 R0, R26, 0x1f, RZ ;  /* 0x0000001f1a007819 */ /* 0x000fe200000006ff */
[----:B------:R-:W-:-:S03]  /*12040*/  VIADD R18, R18, 0x1 ;  /* 0x0000000112127836 */ /* 0x000fc60000000000 */
[----:B------:R-:W0:Y:S02]  /*12050*/  SYNCS.PHASECHK.TRANS64.TRYWAIT P1, [R5+URZ+0x32440], R0 ;  /* 0x03244000050075a7 */ /* 0x000e24000802017f */
[----:B------:R-:W-:-:S04]  /*12060*/  ISETP.NE.AND P2, PT, R18, 0x2, PT ;  /* 0x000000021200780c */ /* 0x000fc80003f45270 */
[----:B------:R-:W-:Y:S01]  /*12070*/  SEL R3, RZ, 0x1, P2 ;  /* 0x00000001ff037807 */ /* 0x000fe20001000000 */
[----:B0-----:R-:W-:Y:S08]  /*12080*/  @!P1 BRA `(.L_x_13954) ;  /* 0x0000003800f09947 */ /* 0x001ff00003800000 */
.L_x_14070:
[----:B------:R-:W-:Y:S02]  /*12090*/  SEL R18, R18, RZ, P2 ;  /* 0x000000ff12127207 */ /* 0x000fe40001000000 */
[----:B------:R-:W-:Y:S01]  /*120a0*/  LOP3.LUT R2, R26, R3, RZ, 0x3c, !PT ;  /* 0x000000031a027212 */ /* 0x000fe200078e3cff */
[----:B------:R-:W-:Y:S06]  /*120b0*/  @!P0 BRA `(.L_x_13955) ;  /* 0x0000000000048947 */ /* 0x000fec0003800000 */
[----:B------:R-:W-:Y:S01]  /*120c0*/  BPT.TRAP 0x1 ;  /* 0x000000040000795c */ /* 0x000fe20000300000 */
.L_x_13955:
[----:B------:R-:W-:Y:S01]  /*120d0*/  IMAD R3, R18, 0x8, R7 ;  /* 0x0000000812037824 */ /* 0x000fe200078e0207 */
[----:B------:R-:W-:-:S04]  /*120e0*/  SHF.L.U32 R2, R2, 0x1f, RZ ;  /* 0x0000001f02027819 */ /* 0x000fc800000006ff */
[----:B------:R-:W1:Y:S02]  /*120f0*/  SYNCS.PHASECHK.TRANS64.TRYWAIT P1, [R3+URZ+0x32440], R2 ;  /* 0x03244002030075a7 */ /* 0x000e64000802017f */
[----:B-1----:R-:W-:Y:S05]  /*12100*/  @!P1 BRA `(.L_x_13956) ;  /* 0x0000003800e49947 */ /* 0x002fea0003800000 */
.L_x_14071:
[----:B------:R-:W-:Y:S05]  /*12110*/  @!P0 BRA `(.L_x_13957) ;  /* 0x0000000000048947 */ /* 0x000fea0003800000 */
[----:B------:R-:W-:Y:S01]  /*12120*/  BPT.TRAP 0x1 ;  /* 0x000000040000795c */ /* 0x000fe20000300000 */
.L_x_13957:
[----:B------:R-:W4:Y:S02]  /*12130*/  SYNCS.PHASECHK.TRANS64.TRYWAIT P1, [R5+URZ+0x32460], R0 ;  /* 0x03246000050075a7 */ /* 0x000f24000802017f */
[----:B----4-:R-:W-:Y:S05]  /*12140*/  @!P1 BRA `(.L_x_13958) ;  /* 0x0000003800e89947 */ /* 0x010fea0003800000 */
.L_x_14072:
[----:B------:R-:W-:Y:S05]  /*12150*/  @!P0 BRA `(.L_x_13959) ;  /* 0x0000000000048947 */ /* 0x000fea0003800000 */
[----:B------:R-:W-:Y:S01]  /*12160*/  BPT.TRAP 0x1 ;  /* 0x000000040000795c */ /* 0x000fe20000300000 */
.L_x_13959:
[----:B------:R0:W0:Y:S02]  /*12170*/  SYNCS.PHASECHK.TRANS64.TRYWAIT P0, [R3+URZ+0x32460], R2 ;  /* 0x03246002030075a7 */ /* 0x000024000800017f */
[----:B0-----:R-:W-:Y:S05]  /*12180*/  @!P0 NANOSLEEP.SYNCS 0x989680 ;  /* 0x009896800000895d */ /* 0x001fea0003900000 */
[----:B------:R-:W0:Y:S02]  /*12190*/  @!P0 SYNCS.PHASECHK.TRANS64 P0, [R3+URZ+0x32460], R2 ;  /* 0x03246002030085a7 */ /* 0x000e24000800007f */
[----:B0-----:R-:W-:Y:S05]  /*121a0*/  @!P0 BRA `(.L_x_13959) ;  /* 0xfffffffc00f08947 */ /* 0x001fea000383ffff */
.L_x_13951:
[----:B------:R-:W-:Y:S05]  /*121b0*/  BSYNC B0 ;  /* 0x0000000000007941 */ /* 0x000fea0003800000 */
.L_x_13950:
[----:B------:R-:W-:Y:S05]  /*121c0*/  EXIT ;  /* 0x000000000000794d */ /* 0x000fea0003800000 */
.L_x_13839:
[----:B0-----:R-:W-:-:S04]  /*121d0*/  IMAD.U32 R3, RZ, RZ, UR40 ;  /* 0x00000028ff037e24 */ /* 0x001fc8000f8e00ff */
[----:B------:R0:W1:Y:S03]  /*121e0*/  SYNCS.PHASECHK.TRANS64.TRYWAIT P0, [R3+URZ+0x32400], R0 ;  /* 0x03240000030075a7 */ /* 0x000066000800017f */
[----:B-1----:R-:W-:Y:S05]  /*121f0*/  @!P0 NANOSLEEP.SYNCS 0x989680 ;  /* 0x009896800000895d */ /* 0x002fea0003900000 */
[----:B------:R-:W1:Y:S02]  /*12200*/  @!P0 SYNCS.PHASECHK.TRANS64 P0, [R3+URZ+0x32400], R0 ;  /* 0x03240000030085a7 */ /* 0x000e64000800007f */
[----:B-1----:R-:W-:Y:S05]  /*12210*/  @!P0 BRA `(.L_x_13839) ;  /* 0xfffffffc00ec8947 */ /* 0x002fea000383ffff */
[----:B------:R-:W-:Y:S05]  /*12220*/  BRA `(.L_x_13960) ;  /* 0xfffffef400d07947 */ /* 0x000fea000383ffff */
.L_x_13843:
[----:B0-----:R-:W-:-:S04]  /*12230*/  IMAD.U32 R3, RZ, RZ, UR6 ;  /* 0x00000006ff037e24 */ /* 0x001fc8000f8e00ff */
[----:B------:R0:W2:Y:S03]  /*12240*/  SYNCS.PHASECHK.TRANS64.TRYWAIT P1, [R3+URZ+0x32430], R2 ;  /* 0x03243002030075a7 */ /* 0x0000a6000802017f */
[----:B--2---:R-:W-:Y:S05]  /*12250*/  @!P1 NANOSLEEP.SYNCS 0x989680 ;  /* 0x009896800000995d */ /* 0x004fea0003900000 */
[----:B------:R-:W2:Y:S02]  /*12260*/  @!P1 SYNCS.PHASECHK.TRANS64 P1, [R3+URZ+0x32430], R2 ;  /* 0x03243002030095a7 */ /* 0x000ea4000802007f */
[----:B--2---:R-:W-:Y:S05]  /*12270*/  @!P1 BRA `(.L_x_13843) ;  /* 0xfffffffc00ec9947 */ /* 0x004fea000383ffff */
[----:B------:R-:W-:Y:S05]  /*12280*/  BRA `(.L_x_13842) ;  /* 0xfffffef400f87947 */ /* 0x000fea000383ffff */
.L_x_13844:
[----:B0-----:R-:W-:-:S04]  /*12290*/  IMAD.U32 R3, RZ, RZ, UR40 ;  /* 0x00000028ff037e24 */ /* 0x001fc8000f8e00ff */
[----:B------:R0:W2:Y:S03]  /*122a0*/  SYNCS.PHASECHK.TRANS64.TRYWAIT P1, [R3+URZ+0x32410], R0 ;  /* 0x03241000030075a7 */ /* 0x0000a6000802017f */
[----:B--2---:R-:W-:Y:S05]  /*122b0*/  @!P1 NANOSLEEP.SYNCS 0x989680 ;  /* 0x009896800000995d */ /* 0x004fea0003900000 */
[----:B------:R-:W2:Y:S02]  /*122c0*/  @!P1 SYNCS.PHASECHK.TRANS64 P1, [R3+URZ+0x32410], R0 ;  /* 0x03241000030095a7 */ /* 0x000ea4000802007f */
[----:B--2---:R-:W-:Y:S05]  /*122d0*/  @!P1 BRA `(.L_x_13844) ;  /* 0xfffffffc00ec9947 */ /* 0x004fea000383ffff */
[----:B------:R-:W-:Y:S05]  /*122e0*/  BRA `(.L_x_13961) ;  /* 0xfffffef800a07947 */ /* 0x000fea000383ffff */
.L_x_13848:
[----:B0-----:R-:W-:-:S04]  /*122f0*/  MOV R3, UR6 ;  /* 0x0000000600037c02 */ /* 0x001fc80008000f00 */
[----:B------:R0:W3:Y:S03]  /*12300*/  SYNCS.PHASECHK.TRANS64.TRYWAIT P1, [R3+URZ+0x32450], R2 ;  /* 0x03245002030075a7 */ /* 0x0000e6000802017f */
[----:B---3--:R-:W-:Y:S05]  /*12310*/  @!P1 NANOSLEEP.SYNCS 0x989680 ;  /* 0x009896800000995d */ /* 0x008fea0003900000 */
[----:B------:R-:W3:Y:S02]  /*12320*/  @!P1 SYNCS.PHASECHK.TRANS64 P1, [R3+URZ+0x32450], R2 ;  /* 0x03245002030095a7 */ /* 0x000ee4000802007f */
[----:B---3--:R-:W-:Y:S05]  /*12330*/  @!P1 BRA `(.L_x_13848) ;  /* 0xfffffffc00ec9947 */ /* 0x008fea000383ffff */
[----:B------:R-:W-:Y:S05]  /*12340*/  BRA `(.L_x_13847) ;  /* 0xfffffef800a87947 */ /* 0x000fea000383ffff */
.L_x_13855:
[----:B-1----:R-:W-:-:S04]  /*12350*/  IMAD.U32 R153, RZ, RZ, UR4 ;  /* 0x00000004ff997e24 */ /* 0x002fc8000f8e00ff */
[----:B------:R1:W2:Y:S03]  /*12360*/  SYNCS.PHASECHK.TRANS64.TRYWAIT P1, [R153+URZ+0x32430], R0 ;  /* 0x03243000990075a7 */ /* 0x0002a6000802017f */
[----:B--2---:R-:W-:Y:S05]  /*12370*/  @!P1 NANOSLEEP.SYNCS 0x989680 ;  /* 0x009896800000995d */ /* 0x004fea0003900000 */
[----:B------:R-:W2:Y:S02]  /*12380*/  @!P1 SYNCS.PHASECHK.TRANS64 P1, [R153+URZ+0x32430], R0 ;  /* 0x03243000990095a7 */ /* 0x000ea4000802007f */
[----:B--2---:R-:W-:Y:S05]  /*12390*/  @!P1 BRA `(.L_x_13855) ;  /* 0xfffffffc00ec9947 */ /* 0x004fea000383ffff */
[----:B------:R-:W-:Y:S05]  /*123a0*/  BRA `(.L_x_13854) ;  /* 0xffffff2000d87947 */ /* 0x000fea000383ffff */
.L_x_13859:
[----:B--2---:R-:W-:-:S04]  /*123b0*/  IMAD.U32 R203, RZ, RZ, UR4 ;  /* 0x00000004ffcb7e24 */ /* 0x004fc8000f8e00ff */
[----:B------:R2:W3:Y:S03]  /*123c0*/  SYNCS.PHASECHK.TRANS64.TRYWAIT P1, [R203+URZ+0x32450], R0 ;  /* 0x03245000cb0075a7 */ /* 0x0004e6000802017f */
[----:B---3--:R-:W-:Y:S05]  /*123d0*/  @!P1 NANOSLEEP.SYNCS 0x989680 ;  /* 0x009896800000995d */ /* 0x008fea0003900000 */
[----:B------:R-:W3:Y:S02]  /*123e0*/  @!P1 SYNCS.PHASECHK.TRANS64 P1, [R203+URZ+0x32450], R0 ;  /* 0x03245000cb0095a7 */ /* 0x000ee4000802007f */
[----:B---3--:R-:W-:Y:S05]  /*123f0*/  @!P1 BRA `(.L_x_13859) ;  /* 0xfffffffc00ec9947 */ /* 0x008fea000383ffff */
[----:B------:R-:W-:Y:S05]  /*12400*/  BRA `(.L_x_13858) ;  /* 0xffffff2400587947 */ /* 0x000fea000383ffff */
.L_x_13867:
[----:B-1----:R-:W-:-:S04]  /*12410*/  IMAD.U32 R153, RZ, RZ, UR4 ;  /* 0x00000004ff997e24 */ /* 0x002fc8000f8e00ff */
[----:B------:R1:W2:Y:S03]  /*12420*/  SYNCS.PHASECHK.TRANS64.TRYWAIT P1, [R153+URZ+0x32430], R0 ;  /* 0x03243000990075a7 */ /* 0x0002a6000802017f */
[----:B--2---:R-:W-:Y:S05]  /*12430*/  @!P1 NANOSLEEP.SYNCS 0x989680 ;  /* 0x009896800000995d */ /* 0x004fea0003900000 */
[----:B------:R-:W2:Y:S02]  /*12440*/  @!P1 SYNCS.PHASECHK.TRANS64 P1, [R153+URZ+0x32430], R0 ;  /* 0x03243000990095a7 */ /* 0x000ea4000802007f */
[----:B--2---:R-:W-:Y:S05]  /*12450*/  @!P1 BRA `(.L_x_13867) ;  /* 0xfffffffc00ec9947 */ /* 0x004fea000383ffff */
[----:B------:R-:W-:Y:S05]  /*12460*/  BRA `(.L_x_13866) ;  /* 0xffffff5000f47947 */ /* 0x000fea000383ffff */
.L_x_13871:
[----:B--2---:R-:W-:-:S04]  /*12470*/  IMAD.U32 R203, RZ, RZ, UR4 ;  /* 0x00000004ffcb7e24 */ /* 0x004fc8000f8e00ff */
[----:B------:R2:W3:Y:S03]  /*12480*/  SYNCS.PHASECHK.TRANS64.TRYWAIT P1, [R203+URZ+0x32450], R0 ;  /* 0x03245000cb0075a7 */ /* 0x0004e6000802017f */
[----:B---3--:R-:W-:Y:S05]  /*12490*/  @!P1 NANOSLEEP.SYNCS 0x989680 ;  /* 0x009896800000995d */ /* 0x008fea0003900000 */
[----:B------:R-:W3:Y:S02]  /*124a0*/  @!P1 SYNCS.PHASECHK.TRANS64 P1, [R203+URZ+0x32450], R0 ;  /* 0x03245000cb0095a7 */ /* 0x000ee4000802007f */
[----:B---3--:R-:W-:Y:S05]  /*124b0*/  @!P1 BRA `(.L_x_13871) ;  /* 0xfffffffc00ec9947 */ /* 0x008fea000383ffff */
[----:B------:R-:W-:Y:S05]  /*124c0*/  BRA `(.L_x_13870) ;  /* 0xffffff5400747947 */ /* 0x000fea000383ffff */
.L_x_13904:
        /* <DEDUP_REMOVED lines=10> */
.L_x_13962:
[----:B------:R-:W-:Y:S05]  /*12570*/  BRA `(.L_x_13963) ;  /* 0xffffffbc00ec7947 */ /* 0x000fea000383ffff */
.L_x_13907:
[----:B0-----:R0:W1:Y:S02]  /*12580*/  SYNCS.PHASECHK.TRANS64.TRYWAIT P0, [R24+URZ+0x32440], R3 ;  /* 0x03244003180075a7 */ /* 0x001064000800017f */
[----:B-1----:R-:W-:Y:S05]  /*12590*/  @!P0 NANOSLEEP.SYNCS 0x989680 ;  /* 0x009896800000895d */ /* 0x002fea0003900000 */
[----:B------:R-:W1:Y:S02]  /*125a0*/  @!P0 SYNCS.PHASECHK.TRANS64 P0, [R24+URZ+0x32440], R3 ;  /* 0x03244003180085a7 */ /* 0x000e64000800007f */
[----:B-1----:R-:W-:Y:S05]  /*125b0*/  @!P0 BRA `(.L_x_13907) ;  /* 0xfffffffc00f08947 */ /* 0x002fea000383ffff */
[----:B------:R-:W-:Y:S05]  /*125c0*/  BRA `(.L_x_13964) ;  /* 0xffffffc000947947 */ /* 0x000fea000383ffff */
.L_x_13908:
        /* <DEDUP_REMOVED lines=8> */
.L_x_13966:
[----:B------:R-:W-:Y:S05]  /*12650*/  BSYNC B0 ;  /* 0x0000000000007941 */ /* 0x000fea0003800000 */
.L_x_13965:
        /* <DEDUP_REMOVED lines=9> */
.L_x_13967:
        /* <DEDUP_REMOVED lines=8> */
.L_x_13968:
        /* <DEDUP_REMOVED lines=11> */
.L_x_13969:
[----:B------:R-:W-:Y:S02]  /*12820*/  IMAD.MOV.U32 R13, RZ, RZ, R5 ;  /* 0x000000ffff0d7224 */ /* 0x000fe400078e0005 */
[----:B------:R-:W-:Y:S01]  /*12830*/  IMAD.MOV.U32 R12, RZ, RZ, 0x2 ;  /* 0x00000002ff0c7424 */ /* 0x000fe200078e00ff */
[----:B------:R-:W-:-:S13]  /*12840*/  @P0 LEA R2, P1, R8, R14, 0x1 ;  /* 0x0000000e08020211 */ /* 0x000fda00078208ff */
[----:B------:R-:W-:Y:S05]  /*12850*/  WARPSYNC.COLLECTIVE R15, `(.L_x_13970) ;  /* 0x000000000f087348 */ /* 0x000fea0003c00000 */
[----:B------:R0:W1:Y:S02]  /*12860*/  SHFL.IDX P6, R14, R13, R12, R11 ;  /* 0x0000000c0d0e7389 */ /* 0x00006400000c000b */
[----:B01----:R-:W-:Y:S01]  /*12870*/  ENDCOLLECTIVE ;  /* 0x000000000000791b */ /* 0x003fe20003800000 */
.L_x_13970:
[----:B------:R-:W-:-:S05]  /*12880*/  @P0 IMAD.X R3, RZ, RZ, R6, P1 ;  /* 0x000000ffff030224 */ /* 0x000fca00008e0606 */
        /* <DEDUP_REMOVED lines=11> */
.L_x_13971:
[----:B------:R-:W-:Y:S02]  /*12940*/  IMAD.MOV.U32 R13, RZ, RZ, R5 ;  /* 0x000000ffff0d7224 */ /* 0x000fe400078e0005 */
[----:B------:R-:W-:Y:S01]  /*12950*/  IMAD.MOV.U32 R12, RZ, RZ, 0x3 ;  /* 0x00000003ff0c7424 */ /* 0x000fe200078e00ff */
[----:B------:R-:W-:-:S13]  /*12960*/  @P0 LEA R2, P1, R8, R14, 0x1 ;  /* 0x0000000e08020211 */ /* 0x000fda00078208ff */
[----:B------:R-:W-:Y:S05]  /*12970*/  WARPSYNC.COLLECTIVE R15, `(.L_x_13972) ;  /* 0x000000000f087348 */ /* 0x000fea0003c00000 */
[----:B------:R0:W1:Y:S02]  /*12980*/  SHFL.IDX P6, R14, R13, R12, R11 ;  /* 0x0000000c0d0e7389 */ /* 0x00006400000c000b */
[----:B01----:R-:W-:Y:S01]  /*12990*/  ENDCOLLECTIVE ;  /* 0x000000000000791b */ /* 0x003fe20003800000 */
.L_x_13972:
        /* <DEDUP_REMOVED lines=12> */
.L_x_13973:
[----:B------:R-:W-:Y:S02]  /*12a60*/  IMAD.MOV.U32 R13, RZ, RZ, R5 ;  /* 0x000000ffff0d7224 */ /* 0x000fe400078e0005 */
[----:B------:R-:W-:Y:S01]  /*12a70*/  IMAD.MOV.U32 R12, RZ, RZ, 0x4 ;  /* 0x00000004ff0c7424 */ /* 0x000fe200078e00ff */
[----:B------:R-:W-:-:S13]  /*12a80*/  @P0 LEA R2, P1, R8, R14, 0x1 ;  /* 0x0000000e08020211 */ /* 0x000fda00078208ff */
[----:B------:R-:W-:Y:S05]  /*12a90*/  WARPSYNC.COLLECTIVE R15, `(.L_x_13974) ;  /* 0x000000000f087348 */ /* 0x000fea0003c00000 */
[----:B------:R0:W1:Y:S02]  /*12aa0*/  SHFL.IDX P6, R14, R13, R12, R11 ;  /* 0x0000000c0d0e7389 */ /* 0x00006400000c000b */
[----:B01----:R-:W-:Y:S01]  /*12ab0*/  ENDCOLLECTIVE ;  /* 0x000000000000791b */ /* 0x003fe20003800000 */
.L_x_13974:
        /* <DEDUP_REMOVED lines=12> */
.L_x_13975:
[----:B------:R-:W-:Y:S02]  /*12b80*/  IMAD.MOV.U32 R13, RZ, RZ, R5 ;  /* 0x000000ffff0d7224 */ /* 0x000fe400078e0005 */
[----:B------:R-:W-:Y:S01]  /*12b90*/  IMAD.MOV.U32 R12, RZ, RZ, 0x5 ;  /* 0x00000005ff0c7424 */ /* 0x000fe200078e00ff */
[----:B------:R-:W-:-:S13]  /*12ba0*/  @P0 LEA R2, P1, R8, R14, 0x1 ;  /* 0x0000000e08020211 */ /* 0x000fda00078208ff */
[----:B------:R-:W-:Y:S05]  /*12bb0*/  WARPSYNC.COLLECTIVE R15, `(.L_x_13976) ;  /* 0x000000000f087348 */ /* 0x000fea0003c00000 */
[----:B------:R0:W1:Y:S02]  /*12bc0*/  SHFL.IDX P6, R14, R13, R12, R11 ;  /* 0x0000000c0d0e7389 */ /* 0x00006400000c000b */
[----:B01----:R-:W-:Y:S01]  /*12bd0*/  ENDCOLLECTIVE ;  /* 0x000000000000791b */ /* 0x003fe20003800000 */
.L_x_13976:
[----:B------:R-:W-:-:S05]  /*12be0*/  @P0 IMAD.X R3, RZ, RZ, R6, P1 ;  /* 0x000000ffff030224 */ /* 0x000fca00008e0606 */
        /* <DEDUP_REMOVED lines=9> */
.L_x_13977:
[----:B------:R-:W-:Y:S05]  /*12c80*/  BRA `(.L_x_13978) ;  /* 0xffffffbc00fc7947 */ /* 0x000fea000383ffff */
.L_x_13913:
[----:B------:R-:W-:Y:S01]  /*12c90*/  IMAD.MOV.U32 R13, RZ, RZ, R5 ;  /* 0x000000ffff0d7224 */ /* 0x000fe200078e0005 */
[----:B------:R-:W0:Y:S01]  /*12ca0*/  S2R R20, SR_TID.X ;  /* 0x0000000000147919 */ /* 0x000e220000002100 */
[----:B------:R-:W-:Y:S01]  /*12cb0*/  IMAD.MOV.U32 R12, RZ, RZ, RZ ;  /* 0x000000ffff0c7224 */ /* 0x000fe200078e00ff */
[----:B------:R-:W-:Y:S01]  /*12cc0*/  LOP3.LUT R16, R16, 0xffffefff, RZ, 0xc0, !PT ;  /* 0xffffefff10107812 */ /* 0x000fe200078ec0ff */
[----:B------:R-:W-:Y:S02]  /*12cd0*/  IMAD.MOV.U32 R11, RZ, RZ, 0x181f ;  /* 0x0000181fff0b7424 */ /* 0x000fe400078e00ff */
[----:B------:R-:W-:Y:S02]  /*12ce0*/  IMAD.MOV.U32 R15, RZ, RZ, -0x1 ;  /* 0xffffffffff0f7424 */ /* 0x000fe400078e00ff */
[----:B------:R-:W-:-:S07]  /*12cf0*/  IMAD.U32 R4, RZ, RZ, UR43 ;  /* 0x0000002bff047e24 */ /* 0x000fce000f8e00ff */
[----:B01----:R-:W-:Y:S05]  /*12d00*/  WARPSYNC.COLLECTIVE R15, `(.L_x_13979) ;  /* 0x000000000f087348 */ /* 0x003fea0003c00000 */
[----:B------:R2:W3:Y:S02]  /*12d10*/  SHFL.IDX P6, R14, R13, R12, R11 ;  /* 0x0000000c0d0e7389 */ /* 0x0004e400000c000b */
[----:B0123--:R-:W-:Y:S01]  /*12d20*/  ENDCOLLECTIVE ;  /* 0x000000000000791b */ /* 0x00ffe20003800000 */
.L_x_13979:
[----:B------:R-:W-:-:S05]  /*12d30*/  IMAD R4, R4, 0x80, R35 ;  /* 0x0000008004047824 */ /* 0x000fca00078e0223 */
[C---:B------:R-:W-:Y:S02]  /*12d40*/  ISETP.GE.AND P1, PT, R4.reuse, UR41, PT ;  /* 0x0000002904007c0c */ /* 0x040fe4000bf26270 */
[----:B------:R-:W-:Y:S02]  /*12d50*/  IADD3 R6, R4, 0x10, RZ ;  /* 0x0000001004067810 */ /* 0x000fe40007ffe0ff */
[----:B------:R-:W-:-:S09]  /*12d60*/  MOV R13, R0 ;  /* 0x00000000000d7202 */ /* 0x000fd20000000f00 */
[----:B------:R-:W-:Y:S01]  /*12d70*/  @P1 LOP3.LUT R16, R16, 0x1000, RZ, 0xfc, !PT ;  /* 0x0000100010101812 */ /* 0x000fe200078efcff */
[----:B------:R-:W-:-:S03]  /*12d80*/  IMAD.SHL.U32 R8, R20, 0x8, RZ ;  /* 0x0000000814087824 */ /* 0x000fc600078e00ff */
[----:B------:R-:W-:Y:S01]  /*12d90*/  LOP3.LUT R16, R16, 0xfffff7ff, RZ, 0xc0, !PT ;  /* 0xfffff7ff10107812 */ /* 0x000fe200078ec0ff */
[----:B------:R-:W-:-:S07]  /*12da0*/  IMAD.MOV.U32 R3, RZ, RZ, R14 ;  /* 0x000000ffff037224 */ /* 0x000fce00078e000e */
[----:B------:R-:W-:Y:S05]  /*12db0*/  WARPSYNC.COLLECTIVE R15, `(.L_x_13980) ;  /* 0x000000000f087348 */ /* 0x000fea0003c00000 */
[----:B------:R0:W1:Y:S02]  /*12dc0*/  SHFL.IDX P6, R14, R13, R12, R11 ;  /* 0x0000000c0d0e7389 */ /* 0x00006400000c000b */
[----:B01----:R-:W-:Y:S01]  /*12dd0*/  ENDCOLLECTIVE ;  /* 0x000000000000791b */ /* 0x003fe20003800000 */
.L_x_13980:
        /* <DEDUP_REMOVED lines=9> */
.L_x_13981:
        /* <DEDUP_REMOVED lines=13> */
.L_x_13982:
[----:B------:R-:W-:Y:S02]  /*12f40*/  IMAD.MOV.U32 R13, RZ, RZ, R5 ;  /* 0x000000ffff0d7224 */ /* 0x000fe400078e0005 */
[----:B------:R-:W-:Y:S01]  /*12f50*/  IMAD.MOV.U32 R12, RZ, RZ, 0x2 ;  /* 0x00000002ff0c7424 */ /* 0x000fe200078e00ff */
[----:B------:R-:W-:-:S05]  /*12f60*/  @!P1 LEA R10, P0, R8, R14, 0x1 ;  /* 0x0000000e080a9211 */ /* 0x000fca00078008ff */
[----:B------:R-:W-:Y:S01]  /*12f70*/  @!P1 IMAD.X R11, RZ, RZ, R2, P0 ;  /* 0x000000ffff0b9224 */ /* 0x000fe200000e0602 */
[----:B------:R-:W-:Y:S01]  /*12f80*/  @!P1 MOV R2, R10 ;  /* 0x0000000a00029202 */ /* 0x000fe20000000f00 */
[----:B------:R-:W-:Y:S02]  /*12f90*/  IMAD.SHL.U32 R10, R20, 0x8, RZ ;  /* 0x00000008140a7824 */ /* 0x000fe400078e00ff */
[----:B------:R-:W-:Y:S02]  /*12fa0*/  @!P1 IMAD.MOV.U32 R3, RZ, RZ, R11 ;  /* 0x000000ffff039224 */ /* 0x000fe400078e000b */
[----:B------:R-:W-:Y:S01]  /*12fb0*/  IMAD.MOV.U32 R11, RZ, RZ, 0x181f ;  /* 0x0000181fff0b7424 */ /* 0x000fe200078e00ff */
[----:B------:R-:W-:Y:S02]  /*12fc0*/  LOP3.LUT R10, R10, 0x38, RZ, 0xc0, !PT ;  /* 0x000000380a0a7812 */ /* 0x000fe400078ec0ff */
        /* <DEDUP_REMOVED lines=9> */
.L_x_13983:
[----:B------:R-:W-:Y:S01]  /*13060*/  @P1 LOP3.LUT R16, R16, 0x400, RZ, 0xfc, !PT ;  /* 0x0000040010101812 */ /* 0x000fe200078efcff */
[----:B------:R-:W-:-:S03]  /*13070*/  IMAD.MOV.U32 R13, RZ, RZ, R0 ;  /* 0x000000ffff0d7224 */ /* 0x000fc600078e0000 */
[----:B------:R-:W-:Y:S02]  /*13080*/  LOP3.LUT R16, R16, 0xfffffdff, RZ, 0xc0, !PT ;  /* 0xfffffdff10107812 */ /* 0x000fe400078ec0ff */
[----:B------:R-:W-:-:S07]  /*13090*/  MOV R8, R14 ;  /* 0x0000000e00087202 */ /* 0x000fce0000000f00 */
[----:B------:R-:W-:Y:S05]  /*130a0*/  WARPSYNC.COLLECTIVE R15, `(.L_x_13984) ;  /* 0x000000000f087348 */ /* 0x000fea0003c00000 */
[----:B------:R0:W1:Y:S02]  /*130b0*/  SHFL.IDX P6, R14, R13, R12, R11 ;  /* 0x0000000c0d0e7389 */ /* 0x00006400000c000b */
[----:B01----:R-:W-:Y:S01]  /*130c0*/  ENDCOLLECTIVE ;  /* 0x000000000000791b */ /* 0x003fe20003800000 */
.L_x_13984:
[----:B------:R-:W-:Y:S02]  /*130d0*/  IMAD.MOV.U32 R13, RZ, RZ, R5 ;  /* 0x000000ffff0d7224 */ /* 0x000fe400078e0005 */
[----:B------:R-:W-:Y:S02]  /*130e0*/  IMAD.MOV.U32 R12, RZ, RZ, 0x3 ;  /* 0x00000003ff0c7424 */ /* 0x000fe400078e00ff */
[----:B------:R-:W-:-:S07]  /*130f0*/  IMAD.MOV.U32 R9, RZ, RZ, R14 ;  /* 0x000000ffff097224 */ /* 0x000fce00078e000e */
[----:B------:R-:W-:Y:S05]  /*13100*/  WARPSYNC.COLLECTIVE R15, `(.L_x_13985) ;  /* 0x000000000f087348 */ /* 0x000fea0003c00000 */
[----:B------:R0:W1:Y:S02]  /*13110*/  SHFL.IDX P6, R14, R13, R12, R11 ;  /* 0x0000000c0d0e7389 */ /* 0x00006400000c000b */
[----:B01----:R-:W-:Y:S01]  /*13120*/  ENDCOLLECTIVE ;  /* 0x000000000000791b */ /* 0x003fe20003800000 */
.L_x_13985:
        /* <DEDUP_REMOVED lines=14> */
.L_x_13986:
[----:B------:R-:W-:-:S04]  /*13210*/  @P1 LOP3.LUT R16, R16, 0x200, RZ, 0xfc, !PT ;  /* 0x0000020010101812 */ /* 0x000fc800078efcff */
[----:B------:R-:W-:Y:S01]  /*13220*/  LOP3.LUT R16, R16, 0xfffffeff, RZ, 0xc0, !PT ;  /* 0xfffffeff10107812 */ /* 0x000fe200078ec0ff */
[----:B------:R-:W-:Y:S01]  /*13230*/  IMAD.MOV.U32 R13, RZ, RZ, R5 ;  /* 0x000000ffff0d7224 */ /* 0x000fe200078e0005 */
[----:B------:R-:W-:Y:S02]  /*13240*/  MOV R12, 0x4 ;  /* 0x00000004000c7802 */ /* 0x000fe40000000f00 */
[----:B------:R-:W-:-:S07]  /*13250*/  MOV R7, R14 ;  /* 0x0000000e00077202 */ /* 0x000fce0000000f00 */
[----:B------:R-:W-:Y:S05]  /*13260*/  WARPSYNC.COLLECTIVE R15, `(.L_x_13987) ;  /* 0x000000000f087348 */ /* 0x000fea0003c00000 */
[----:B------:R0:W1:Y:S02]  /*13270*/  SHFL.IDX P6, R14, R13, R12, R11 ;  /* 0x0000000c0d0e7389 */ /* 0x00006400000c000b */
[----:B01----:R-:W-:Y:S01]  /*13280*/  ENDCOLLECTIVE ;  /* 0x000000000000791b */ /* 0x003fe20003800000 */
.L_x_13987:
        /* <DEDUP_REMOVED lines=10> */
[----:B------:R-:W-:-:S02]  /*13330*/  ISETP.GE.AND P1, PT, R6, UR41, PT ;  /* 0x0000002906007c0c */ /* 0x000fc4000bf26270 */
[----:B------:R-:W-:Y:S01]  /*13340*/  IADD3 R6, R4, 0x50, RZ ;  /* 0x0000005004067810 */ /* 0x000fe20007ffe0ff */
[----:B0-----:R-:W-:-:S10]  /*13350*/  IMAD.MOV.U32 R2, RZ, RZ, R14 ;  /* 0x000000ffff027224 */ /* 0x001fd400078e000e */
[----:B------:R-:W-:Y:S05]  /*13360*/  WARPSYNC.COLLECTIVE R15, `(.L_x_13988) ;  /* 0x000000000f087348 */ /* 0x000fea0003c00000 */
[----:B------:R0:W1:Y:S02]  /*13370*/  SHFL.IDX P6, R14, R13, R12, R11 ;  /* 0x0000000c0d0e7389 */ /* 0x00006400000c000b */
[----:B01----:R-:W-:Y:S01]  /*13380*/  ENDCOLLECTIVE ;  /* 0x000000000000791b */ /* 0x003fe20003800000 */
.L_x_13988:
        /* <DEDUP_REMOVED lines=16> */
.L_x_13989:
[----:B------:R-:W-:Y:S01]  /*13490*/  @P1 LOP3.LUT R16, R16, 0x80, RZ, 0xfc, !PT ;  /* 0x0000008010101812 */ /* 0x000fe200078efcff */
[----:B------:R-:W-:-:S03]  /*134a0*/  IMAD.MOV.U32 R13, RZ, RZ, R0 ;  /* 0x000000ffff0d7224 */ /* 0x000fc600078e0000 */
[----:B------:R-:W-:Y:S01]  /*134b0*/  LOP3.LUT R16, R16, 0xffffffbf, RZ, 0xc0, !PT ;  /* 0xffffffbf10107812 */ /* 0x000fe200078ec0ff */
[----:B------:R-:W-:-:S07]  /*134c0*/  IMAD.MOV.U32 R2, RZ, RZ, R14 ;  /* 0x000000ffff027224 */ /* 0x000fce00078e000e */
[----:B------:R-:W-:Y:S05]  /*134d0*/  WARPSYNC.COLLECTIVE R15, `(.L_x_13990) ;  /* 0x000000000f087348 */ /* 0x000fea0003c00000 */
[----:B------:R0:W1:Y:S02]  /*134e0*/  SHFL.IDX P6, R14, R13, R12, R11 ;  /* 0x0000000c0d0e7389 */ /* 0x00006400000c000b */
[----:B01----:R-:W-:Y:S01]  /*134f0*/  ENDCOLLECTIVE ;  /* 0x000000000000791b */ /* 0x003fe20003800000 */
.L_x_13990:
[----:B------:R-:W-:Y:S02]  /*13500*/  IMAD.MOV.U32 R13, RZ, RZ, R5 ;  /* 0x000000ffff0d7224 */ /* 0x000fe400078e0005 */
[----:B------:R-:W-:Y:S02]  /*13510*/  IMAD.MOV.U32 R12, RZ, RZ, 0x6 ;  /* 0x00000006ff0c7424 */ /* 0x000fe400078e00ff */
[----:B------:R-:W-:-:S07]  /*13520*/  IMAD.MOV.U32 R21, RZ, RZ, R14 ;  /* 0x000000ffff157224 */ /* 0x000fce00078e000e */
[----:B------:R-:W-:Y:S05]  /*13530*/  WARPSYNC.COLLECTIVE R15, `(.L_x_13991) ;  /* 0x000000000f087348 */ /* 0x000fea0003c00000 */
[----:B------:R0:W1:Y:S02]  /*13540*/  SHFL.IDX P6, R14, R13, R12, R11 ;  /* 0x0000000c0d0e7389 */ /* 0x00006400000c000b */
[----:B01----:R-:W-:Y:S01]  /*13550*/  ENDCOLLECTIVE ;  /* 0x000000000000791b */ /* 0x003fe20003800000 */
.L_x_13991:
[----:B------:R-:W-:-:S04]  /*13560*/  @!P1 LEA R21, P0, R10, R21, 0x1 ;  /* 0x000000150a159211 */ /* 0x000fc800078008ff */
[----:B------:R-:W-:Y:S01]  /*13570*/  @!P1 IADD3.X R20, RZ, R2, RZ, P0, !PT ;  /* 0x00000002ff149210 */ /* 0x000fe200007fe4ff */
[----:B------:R-:W-:-:S04]  /*13580*/  @!P1 IMAD.MOV.U32 R2, RZ, RZ, R21 ;  /* 0x000000ffff029224 */ /* 0x000fc800078e0015 */
[----:B------:R-:W-:Y:S01]  /*13590*/  @!P1 IMAD.MOV.U32 R3, RZ, RZ, R20 ;  /* 0x000000ffff039224 */ /* 0x000fe200078e0014 */
[----:B------:R-:W-:-:S04]  /*135a0*/  MOV R13, R0 ;  /* 0x00000000000d7202 */ /* 0x000fc80000000f00 */
        /* <DEDUP_REMOVED lines=8> */
.L_x_13992:
[----:B------:R-:W-:-:S05]  /*13630*/  VIADD R3, R4, 0x60 ;  /* 0x0000006004037836 */ /* 0x000fca0000000000 */
[----:B------:R-:W-:Y:S02]  /*13640*/  ISETP.GE.AND P1, PT, R3, UR41, PT ;  /* 0x0000002903007c0c */ /* 0x000fe4000bf26270 */
[----:B------:R-:W-:Y:S01]  /*13650*/  MOV R13, R5 ;  /* 0x00000005000d7202 */ /* 0x000fe20000000f00 */
        /* <DEDUP_REMOVED lines=15> */
.L_x_13993:
[----:B------:R-:W-:Y:S02]  /*13750*/  IMAD.MOV.U32 R13, RZ, RZ, R0 ;  /* 0x000000ffff0d7224 */ /* 0x000fe400078e0000 */
[----:B------:R-:W-:-:S07]  /*13760*/  IMAD.MOV.U32 R5, RZ, RZ, R14 ;  /* 0x000000ffff057224 */ /* 0x000fce00078e000e */
[----:B------:R-:W-:Y:S05]  /*13770*/  WARPSYNC.COLLECTIVE R15, `(.L_x_13994) ;  /* 0x000000000f087348 */ /* 0x000fea0003c00000 */
[----:B------:R0:W1:Y:S02]  /*13780*/  SHFL.IDX P6, R14, R13, R12, R11 ;  /* 0x0000000c0d0e7389 */ /* 0x00006400000c000b */
[----:B01----:R-:W-:Y:S01]  /*13790*/  ENDCOLLECTIVE ;  /* 0x000000000000791b */ /* 0x003fe20003800000 */
.L_x_13994:
[----:B------:R-:W-:Y:S05]  /*137a0*/  BRA `(.L_x_13995) ;  /* 0xffffffc0001c7947 */ /* 0x000fea000383ffff */
.L_x_13917:
        /* <DEDUP_REMOVED lines=8> */
.L_x_13997:
[----:B------:R-:W-:Y:S05]  /*13830*/  BSYNC B0 ;  /* 0x0000000000007941 */ /* 0x000fea0003800000 */
.L_x_13996:
[----:B------:R-:W-:Y:S01]  /*13840*/  IMAD.MOV.U32 R13, RZ, RZ, R0 ;  /* 0x000000ffff0d7224 */ /* 0x000fe200078e0000 */
[----:B------:R-:W-:Y:S01]  /*13850*/  MOV R11, 0x181f ;  /* 0x0000181f000b7802 */ /* 0x000fe20000000f00 */
[----:B------:R-:W-:Y:S01]  /*13860*/  IMAD.MOV.U32 R12, RZ, RZ, RZ ;  /* 0x000000ffff0c7224 */ /* 0x000fe200078e00ff */
[----:B------:R-:W-:Y:S01]  /*13870*/  LOP3.LUT P1, RZ, R16, 0x1000, RZ, 0xc0, !PT ;  /* 0x0000100010ff7812 */ /* 0x000fe2000782c0ff */
[----:B------:R-:W-:Y:S02]  /*13880*/  IMAD.MOV.U32 R15, RZ, RZ, -0x1 ;  /* 0xffffffffff0f7424 */ /* 0x000fe400078e00ff */
[----:B------:R-:W-:-:S10]  /*13890*/  IMAD.MOV.U32 R2, RZ, RZ, R14 ;  /* 0x000000ffff027224 */ /* 0x000fd400078e000e */
[----:B------:R-:W-:Y:S05]  /*138a0*/  WARPSYNC.COLLECTIVE R15, `(.L_x_13998) ;  /* 0x000000000f087348 */ /* 0x000fea0003c00000 */
[----:B------:R0:W1:Y:S02]  /*138b0*/  SHFL.IDX P6, R14, R13, R12, R11 ;  /* 0x0000000c0d0e7389 */ /* 0x00006400000c000b */
[----:B01----:R-:W-:Y:S01]  /*138c0*/  ENDCOLLECTIVE ;  /* 0x000000000000791b */ /* 0x003fe20003800000 */
.L_x_13998:
        /* <DEDUP_REMOVED lines=8> */
.L_x_13999:
        /* <DEDUP_REMOVED lines=8> */
[----:B------:R-:W-:Y:S02]  /*139d0*/  LOP3.LUT P1, RZ, R16, 0x400, RZ, 0xc0, !PT ;  /* 0x0000040010ff7812 */ /* 0x000fe4000782c0ff */
[----:B------:R-:W-:-:S11]  /*139e0*/  MOV R5, R14 ;  /* 0x0000000e00057202 */ /* 0x000fd60000000f00 */
[----:B0-----:R-:W-:Y:S05]  /*139f0*/  WARPSYNC.COLLECTIVE R15, `(.L_x_14000) ;  /* 0x000000000f087348 */ /* 0x001fea0003c00000 */
[----:B------:R1:W2:Y:S02]  /*13a00*/  SHFL.IDX P6, R14, R13, R12, R11 ;  /* 0x0000000c0d0e7389 */ /* 0x0002a400000c000b */
[----:B012---:R-:W-:Y:S01]  /*13a10*/  ENDCOLLECTIVE ;  /* 0x000000000000791b */ /* 0x007fe20003800000 */
.L_x_14000:
[----:B------:R-:W-:Y:S01]  /*13a20*/  IMAD.MOV.U32 R13, RZ, RZ, R4 ;  /* 0x000000ffff0d7224 */ /* 0x000fe200078e0004 */
[----:B------:R-:W-:Y:S02]  /*13a30*/  MOV R12, 0x2 ;  /* 0x00000002000c7802 */ /* 0x000fe40000000f00 */
        /* <DEDUP_REMOVED lines=15> */
.L_x_14001:
[----:B------:R-:W-:Y:S02]  /*13b30*/  IMAD.MOV.U32 R13, RZ, RZ, R0 ;  /* 0x000000ffff0d7224 */ /* 0x000fe400078e0000 */
[----:B------:R-:W-:-:S07]  /*13b40*/  IMAD.MOV.U32 R5, RZ, RZ, R14 ;  /* 0x000000ffff057224 */ /* 0x000fce00078e000e */
[----:B------:R-:W-:Y:S05]  /*13b50*/  WARPSYNC.COLLECTIVE R15, `(.L_x_14002) ;  /* 0x000000000f087348 */ /* 0x000fea0003c00000 */
[----:B------:R0:W1:Y:S02]  /*13b60*/  SHFL.IDX P6, R14, R13, R12, R11 ;  /* 0x0000000c0d0e7389 */ /* 0x00006400000c000b */
[----:B01----:R-:W-:Y:S01]  /*13b70*/  ENDCOLLECTIVE ;  /* 0x000000000000791b */ /* 0x003fe20003800000 */
.L_x_14002:
[----:B------:R-:W-:Y:S01]  /*13b80*/  MOV R13, R4 ;  /* 0x00000004000d7202 */ /* 0x000fe20000000f00 */
[----:B------:R-:W-:Y:S01]  /*13b90*/  IMAD.MOV.U32 R12, RZ, RZ, 0x3 ;  /* 0x00000003ff0c7424 */ /* 0x000fe200078e00ff */
[----:B------:R-:W-:-:S05]  /*13ba0*/  @!P1 LEA R14, P0, R20, R14, 0x1 ;  /* 0x0000000e140e9211 */ /* 0x000fca00078008ff */
[----:B------:R-:W-:-:S08]  /*13bb0*/  @!P1 IMAD.MOV.U32 R2, RZ, RZ, R14 ;  /* 0x000000ffff029224 */ /* 0x000fd000078e000e */
[----:B------:R-:W-:Y:S05]  /*13bc0*/  WARPSYNC.COLLECTIVE R15, `(.L_x_14003) ;  /* 0x000000000f087348 */ /* 0x000fea0003c00000 */
[----:B------:R0:W1:Y:S02]  /*13bd0*/  SHFL.IDX P6, R14, R13, R12, R11 ;  /* 0x0000000c0d0e7389 */ /* 0x00006400000c000b */
[----:B01----:R-:W-:Y:S01]  /*13be0*/  ENDCOLLECTIVE ;  /* 0x000000000000791b */ /* 0x003fe20003800000 */
.L_x_14003:
        /* <DEDUP_REMOVED lines=15> */
.L_x_14004:
[----:B------:R-:W-:Y:S02]  /*13ce0*/  IMAD.MOV.U32 R13, RZ, RZ, R4 ;  /* 0x000000ffff0d7224 */ /* 0x000fe400078e0004 */
[----:B------:R-:W-:Y:S01]  /*13cf0*/  IMAD.MOV.U32 R12, RZ, RZ, 0x4 ;  /* 0x00000004ff0c7424 */ /* 0x000fe200078e00ff */
[----:B------:R-:W-:-:S13]  /*13d00*/  LOP3.LUT P6, RZ, R16, 0x200, RZ, 0xc0, !PT ;  /* 0x0000020010ff7812 */ /* 0x000fda00078cc0ff */
[----:B------:R-:W-:-:S05]  /*13d10*/  @!P6 LEA R14, P0, R20, R14, 0x1 ;  /* 0x0000000e140ee211 */ /* 0x000fca00078008ff */
[----:B------:R-:W-:Y:S02]  /*13d20*/  @!P6 IMAD.X R5, RZ, RZ, R5, P0 ;  /* 0x000000ffff05e224 */ /* 0x000fe400000e0605 */
[----:B------:R-:W-:-:S03]  /*13d30*/  @!P6 IMAD.MOV.U32 R2, RZ, RZ, R14 ;  /* 0x000000ffff02e224 */ /* 0x000fc600078e000e */
[----:B------:R-:W-:-:S05]  /*13d40*/  @!P6 MOV R3, R5 ;  /* 0x000000050003e202 */ /* 0x000fca0000000f00 */
        /* <DEDUP_REMOVED lines=10> */
.L_x_14005:
[----:B------:R-:W-:Y:S02]  /*13df0*/  IMAD.MOV.U32 R13, RZ, RZ, R0 ;  /* 0x000000ffff0d7224 */ /* 0x000fe400078e0000 */
[----:B------:R-:W-:-:S07]  /*13e00*/  IMAD.MOV.U32 R5, RZ, RZ, R14 ;  /* 0x000000ffff057224 */ /* 0x000fce00078e000e */
[----:B------:R-:W-:Y:S05]  /*13e10*/  WARPSYNC.COLLECTIVE R15, `(.L_x_14006) ;  /* 0x000000000f087348 */ /* 0x000fea0003c00000 */
[----:B------:R0:W1:Y:S02]  /*13e20*/  SHFL.IDX P6, R14, R13, R12, R11 ;  /* 0x0000000c0d0e7389 */ /* 0x00006400000c000b */
[----:B01----:R-:W-:Y:S01]  /*13e30*/  ENDCOLLECTIVE ;  /* 0x000000000000791b */ /* 0x003fe20003800000 */
.L_x_14006:
[----:B------:R-:W-:Y:S02]  /*13e40*/  IMAD.MOV.U32 R13, RZ, RZ, R4 ;  /* 0x000000ffff0d7224 */ /* 0x000fe400078e0004 */
[----:B------:R-:W-:Y:S01]  /*13e50*/  IMAD.MOV.U32 R12, RZ, RZ, 0x5 ;  /* 0x00000005ff0c7424 */ /* 0x000fe200078e00ff */
[----:B------:R-:W-:-:S04]  /*13e60*/  @!P1 LEA R14, P0, R20, R14, 0x1 ;  /* 0x0000000e140e9211 */ /* 0x000fc800078008ff */
[----:B------:R-:W-:Y:S01]  /*13e70*/  @!P1 MOV R2, R14 ;  /* 0x0000000e00029202 */ /* 0x000fe20000000f00 */
[----:B------:R-:W-:-:S08]  /*13e80*/  @!P1 IMAD.X R5, RZ, RZ, R5, P0 ;  /* 0x000000ffff059224 */ /* 0x000fd000000e0605 */
[----:B------:R-:W-:Y:S05]  /*13e90*/  WARPSYNC.COLLECTIVE R15, `(.L_x_14007) ;  /* 0x000000000f087348 */ /* 0x000fea0003c00000 */
[----:B------:R0:W1:Y:S02]  /*13ea0*/  SHFL.IDX P6, R14, R13, R12, R11 ;  /* 0x0000000c0d0e7389 */ /* 0x00006400000c000b */
[----:B01----:R-:W-:Y:S01]  /*13eb0*/  ENDCOLLECTIVE ;  /* 0x000000000000791b */ /* 0x003fe20003800000 */
.L_x_14007:
[----:B------:R-:W-:-:S05]  /*13ec0*/  @!P1 IMAD.MOV.U32 R3, RZ, RZ, R5 ;  /* 0x000000ffff039224 */ /* 0x000fca00078e0005 */
[----:B------:R-:W-:Y:S01]  /*13ed0*/  @!PT LDS RZ, [RZ] ;  /* 0x00000000fffff984 */ /* 0x000fe20000000800 */
[----:B------:R-:W-:Y:S01]  /*13ee0*/  @!PT LDS RZ, [RZ] ;  /* 0x00000000fffff984 */ /* 0x000fe20000000800 */
[----:B------:R-:W-:Y:S01]  /*13ef0*/  @!PT LDS RZ, [RZ] ;  /* 0x00000000fffff984 */ /* 0x000fe20000000800 */
[----:B------:R0:W-:Y:S04]  /*13f00*/  @!P1 LDGSTS.E.BYPASS.LTC128B.128 [R22+0x24400], desc[UR36][R2.64], !P2 ;  /* 0x2440000002169fae */ /* 0x0001e8000d101d64 */
[----:B------:R0:W-:Y:S01]  /*13f10*/  @!P1 LDGSTS.E.BYPASS.LTC128B.128 [R22+0x28400], desc[UR36][R2.64+0x80], !P3 ;  /* 0x2840008002169fae */ /* 0x0001e2000d901d64 */
[----:B------:R-:W-:-:S03]  /*13f20*/  IMAD.MOV.U32 R13, RZ, RZ, R0 ;  /* 0x000000ffff0d7224 */ /* 0x000fc600078e0000 */
[----:B------:R0:W-:Y:S04]  /*13f30*/  @!P1 LDGSTS.E.BYPASS.LTC128B.128 [R22+0x2c400], desc[UR36][R2.64+0x100], !P4 ;  /* 0x2c40010002169fae */ /* 0x0001e8000e101d64 */
[----:B------:R0:W-:Y:S01]  /*13f40*/  @!P1 LDGSTS.E.BYPASS.LTC128B.128 [R22+0x30400], desc[UR36][R2.64+0x180], !P5 ;  /* 0x3040018002169fae */ /* 0x0001e2000e901d64 */
[----:B------:R-:W-:Y:S01]  /*13f50*/  LOP3.LUT P1, RZ, R16, 0x40, RZ, 0xc0, !PT ;  /* 0x0000004010ff7812 */ /* 0x000fe2000782c0ff */
[----:B------:R-:W-:-:S12]  /*13f60*/  IMAD.MOV.U32 R5, RZ, RZ, R14 ;  /* 0x000000ffff057224 */ /* 0x000fd800078e000e */
[----:B0-----:R-:W-:Y:S05]  /*13f70*/  WARPSYNC.COLLECTIVE R15, `(.L_x_14008) ;  /* 0x000000000f087348 */ /* 0x001fea0003c00000 */
[----:B------:R1:W2:Y:S02]  /*13f80*/  SHFL.IDX P6, R14, R13, R12, R11 ;  /* 0x0000000c0d0e7389 */ /* 0x0002a400000c000b */
[----:B012---:R-:W-:Y:S01]  /*13f90*/  ENDCOLLECTIVE ;  /* 0x000000000000791b */ /* 0x007fe20003800000 */
.L_x_14008:
[----:B------:R-:W-:Y:S02]  /*13fa0*/  IMAD.MOV.U32 R13, RZ, RZ, R4 ;  /* 0x000000ffff0d7224 */ /* 0x000fe400078e0004 */
[----:B------:R-:W-:Y:S01]  /*13fb0*/  IMAD.MOV.U32 R12, RZ, RZ, 0x6 ;  /* 0x00000006ff0c7424 */ /* 0x000fe200078e00ff */
[----:B------:R-:W-:-:S13]  /*13fc0*/  LOP3.LUT P6, RZ, R16, 0x80, RZ, 0xc0, !PT ;  /* 0x0000008010ff7812 */ /* 0x000fda00078cc0ff */
[----:B------:R-:W-:-:S04]  /*13fd0*/  @!P6 LEA R14, P0, R20, R14, 0x1 ;  /* 0x0000000e140ee211 */ /* 0x000fc800078008ff */
[----:B------:R-:W-:Y:S01]  /*13fe0*/  @!P6 IADD3.X R5, RZ, R5, RZ, P0, !PT ;  /* 0x00000005ff05e210 */ /* 0x000fe200007fe4ff */
[----:B------:R-:W-:-:S04]  /*13ff0*/  @!P6 IMAD.MOV.U32 R2, RZ, RZ, R14 ;  /* 0x000000ffff02e224 */ /* 0x000fc800078e000e */
        /* <DEDUP_REMOVED lines=11> */
.L_x_14009:
[----:B------:R-:W-:Y:S01]  /*140b0*/  MOV R13, R0 ;  /* 0x00000000000d7202 */ /* 0x000fe20000000f00 */
[----:B------:R-:W-:-:S07]  /*140c0*/  IMAD.MOV.U32 R5, RZ, RZ, R14 ;  /* 0x000000ffff057224 */ /* 0x000fce00078e000e */
[----:B------:R-:W-:Y:S05]  /*140d0*/  WARPSYNC.COLLECTIVE R15, `(.L_x_14010) ;  /* 0x000000000f087348 */ /* 0x000fea0003c00000 */
[----:B------:R0:W1:Y:S02]  /*140e0*/  SHFL.IDX P6, R14, R13, R12, R11 ;  /* 0x0000000c0d0e7389 */ /* 0x00006400000c000b */
[----:B01----:R-:W-:Y:S01]  /*140f0*/  ENDCOLLECTIVE ;  /* 0x000000000000791b */ /* 0x003fe20003800000 */
.L_x_14010:
[----:B------:R-:W-:Y:S02]  /*14100*/  IMAD.MOV.U32 R13, RZ, RZ, R4 ;  /* 0x000000ffff0d7224 */ /* 0x000fe400078e0004 */
[----:B------:R-:W-:Y:S01]  /*14110*/  IMAD.MOV.U32 R12, RZ, RZ, 0x7 ;  /* 0x00000007ff0c7424 */ /* 0x000fe200078e00ff */
[----:B------:R-:W-:-:S05]  /*14120*/  @!P1 LEA R14, P0, R20, R14, 0x1 ;  /* 0x0000000e140e9211 */ /* 0x000fca00078008ff */
[----:B------:R-:W-:-:S08]  /*14130*/  @!P1 IMAD.MOV.U32 R2, RZ, RZ, R14 ;  /* 0x000000ffff029224 */ /* 0x000fd000078e000e */
[----:B------:R-:W-:Y:S05]  /*14140*/  WARPSYNC.COLLECTIVE R15, `(.L_x_14011) ;  /* 0x000000000f087348 */ /* 0x000fea0003c00000 */
[----:B------:R0:W1:Y:S02]  /*14150*/  SHFL.IDX P6, R14, R13, R12, R11 ;  /* 0x0000000c0d0e7389 */ /* 0x00006400000c000b */
[----:B01----:R-:W-:Y:S01]  /*14160*/  ENDCOLLECTIVE ;  /* 0x000000000000791b */ /* 0x003fe20003800000 */
.L_x_14011:
        /* <DEDUP_REMOVED lines=10> */
[----:B------:R-:W-:-:S07]  /*14210*/  MOV R5, R14 ;  /* 0x0000000e00057202 */ /* 0x000fce0000000f00 */
[----:B0-----:R-:W-:Y:S05]  /*14220*/  WARPSYNC.COLLECTIVE R15, `(.L_x_14012) ;  /* 0x000000000f087348 */ /* 0x001fea0003c00000 */
[----:B------:R1:W2:Y:S02]  /*14230*/  SHFL.IDX P6, R14, R13, R12, R11 ;  /* 0x0000000c0d0e7389 */ /* 0x0002a400000c000b */
[----:B012---:R-:W-:Y:S01]  /*14240*/  ENDCOLLECTIVE ;  /* 0x000000000000791b */ /* 0x007fe20003800000 */
.L_x_14012:
[----:B------:R-:W-:Y:S05]  /*14250*/  BRA `(.L_x_14013) ;  /* 0xffffffc000347947 */ /* 0x000fea000383ffff */
.L_x_13920:
[----:B0-----:R0:W2:Y:S02]  /*14260*/  SYNCS.PHASECHK.TRANS64.TRYWAIT P0, [R17+URZ+0x32420], R0 ;  /* 0x03242000110075a7 */ /* 0x0010a4000800017f */
[----:B--2---:R-:W-:Y:S05]  /*14270*/  @!P0 NANOSLEEP.SYNCS 0x989680 ;  /* 0x009896800000895d */ /* 0x004fea0003900000 */
[----:B------:R-:W2:Y:S02]  /*14280*/  @!P0 SYNCS.PHASECHK.TRANS64 P0, [R17+URZ+0x32420], R0 ;  /* 0x03242000110085a7 */ /* 0x000ea4000800007f */
[----:B--2---:R-:W-:Y:S05]  /*14290*/  @!P0 BRA `(.L_x_13920) ;  /* 0xfffffffc00f08947 */ /* 0x004fea000383ffff */
[----:B------:R-:W-:Y:S05]  /*142a0*/  BRA `(.L_x_14014) ;  /* 0xffffffc000987947 */ /* 0x000fea000383ffff */
.L_x_13923:
[----:B--2---:R2:W3:Y:S02]  /*142b0*/  SYNCS.PHASECHK.TRANS64.TRYWAIT P0, [R24+URZ+0x32460], R3 ;  /* 0x03246003180075a7 */ /* 0x0044e4000800017f */
[----:B---3--:R-:W-:Y:S05]  /*142c0*/  @!P0 NANOSLEEP.SYNCS 0x989680 ;  /* 0x009896800000895d */ /* 0x008fea0003900000 */
[----:B------:R-:W3:Y:S02]  /*142d0*/  @!P0 SYNCS.PHASECHK.TRANS64 P0, [R24+URZ+0x32460], R3 ;  /* 0x03246003180085a7 */ /* 0x000ee4000800007f */
[----:B---3--:R-:W-:Y:S05]  /*142e0*/  @!P0 BRA `(.L_x_13923) ;  /* 0xfffffffc00f08947 */ /* 0x008fea000383ffff */
[----:B------:R-:W-:Y:S05]  /*142f0*/  BRA `(.L_x_14015) ;  /* 0xffffffc000a47947 */ /* 0x000fea000383ffff */
.L_x_13924:
        /* <DEDUP_REMOVED lines=8> */
.L_x_14017:
[----:B------:R-:W-:Y:S05]  /*14380*/  BSYNC B0 ;  /* 0x0000000000007941 */ /* 0x000fea0003800000 */
.L_x_14016:
[----:B------:R0:W5:Y:S01]  /*14390*/  LDL R7, [R1+0x8] ;  /* 0x0000080001077983 */ /* 0x0001620000100800 */
[----:B------:R-:W-:Y:S01]  /*143a0*/  IMAD.MOV.U32 R13, RZ, RZ, R5 ;  /* 0x000000ffff0d7224 */ /* 0x000fe200078e0005 */
[----:B------:R-:W-:Y:S01]  /*143b0*/  MOV R3, R14 ;  /* 0x0000000e00037202 */ /* 0x000fe20000000f00 */
[----:B------:R-:W-:Y:S01]  /*143c0*/  IMAD.MOV.U32 R12, RZ, RZ, RZ ;  /* 0x000000ffff0c7224 */ /* 0x000fe200078e00ff */
[----:B------:R-:W1:Y:S01]  /*143d0*/  S2R R8, SR_TID.X ;  /* 0x0000000000087919 */ /* 0x000e620000002100 */
[----:B------:R-:W-:Y:S01]  /*143e0*/  IMAD.MOV.U32 R11, RZ, RZ, 0x181f ;  /* 0x0000181fff0b7424 */ /* 0x000fe200078e00ff */
[----:B------:R-:W-:Y:S01]  /*143f0*/  LOP3.LUT P1, RZ, R36, 0x2, RZ, 0xc0, !PT ;  /* 0x0000000224ff7812 */ /* 0x000fe2000782c0ff */
[----:B------:R-:W-:Y:S02]  /*14400*/  IMAD.MOV.U32 R15, RZ, RZ, -0x1 ;  /* 0xffffffffff0f7424 */ /* 0x000fe400078e00ff */
[----:B0-----:R-:W-:-:S10]  /*14410*/  IMAD R4, R4, 0x2, R17 ;  /* 0x0000000204047824 */ /* 0x001fd400078e0211 */
[----:B-1---5:R-:W-:Y:S05]  /*14420*/  WARPSYNC.COLLECTIVE R15, `(.L_x_14018) ;  /* 0x000000000f087348 */ /* 0x022fea0003c00000 */
[----:B------:R0:W2:Y:S02]  /*14430*/  SHFL.IDX P6, R14, R13, R12, R11 ;  /* 0x0000000c0d0e7389 */ /* 0x0000a400000c000b */
[----:B012--5:R-:W-:Y:S01]  /*14440*/  ENDCOLLECTIVE ;  /* 0x000000000000791b */ /* 0x027fe20003800000 */
.L_x_14018:
[----:B------:R-:W-:Y:S02]  /*14450*/  IMAD.MOV.U32 R13, RZ, RZ, R6 ;  /* 0x000000ffff0d7224 */ /* 0x000fe400078e0006 */
[----:B------:R-:W-:Y:S02]  /*14460*/  IMAD.MOV.U32 R12, RZ, RZ, 0x1 ;  /* 0x00000001ff0c7424 */ /* 0x000fe400078e00ff */
[----:B------:R-:W-:-:S05]  /*14470*/  IMAD.SHL.U32 R8, R8, 0x8, RZ ;  /* 0x0000000808087824 */ /* 0x000fca00078e00ff */
[----:B------:R-:W-:-:S04]  /*14480*/  LOP3.LUT R8, R8, 0x38, RZ, 0xc0, !PT ;  /* 0x0000003808087812 */ /* 0x000fc800078ec0ff */
[----:B------:R-:W-:-:S04]  /*14490*/  SHF.L.U32 R0, R8, 0x1, RZ ;  /* 0x0000000108007819 */ /* 0x000fc800000006ff */
[----:B------:R-:W-:-:S13]  /*144a0*/  IADD3 R2, P0, R14, R0, RZ ;  /* 0x000000000e027210 */ /* 0x000fda0007f1e0ff */
[----:B------:R-:W-:Y:S05]  /*144b0*/  WARPSYNC.COLLECTIVE R15, `(.L_x_14019) ;  /* 0x000000000f087348 */ /* 0x000fea0003c00000 */
[----:B------:R0:W1:Y:S02]  /*144c0*/  SHFL.IDX P6, R14, R13, R12, R11 ;  /* 0x0000000c0d0e7389 */ /* 0x00006400000c000b */
[----:B01----:R-:W-:Y:S01]  /*144d0*/  ENDCOLLECTIVE ;  /* 0x000000000000791b */ /* 0x003fe20003800000 */
.L_x_14019:
[----:B------:R-:W-:Y:S01]  /*144e0*/  IMAD.X R3, RZ, RZ, R3, P0 ;  /* 0x000000ffff037224 */ /* 0x000fe200000e0603 */
[----:B------:R-:W-:Y:S02]  /*144f0*/  MOV R13, R5 ;  /* 0x00000005000d7202 */ /* 0x000fe40000000f00 */
        /* <DEDUP_REMOVED lines=17> */
.L_x_14020:
[----:B------:R-:W-:Y:S02]  /*14610*/  IMAD.MOV.U32 R13, RZ, RZ, R6 ;  /* 0x000000ffff0d7224 */ /* 0x000fe400078e0006 */
[----:B------:R-:W-:Y:S01]  /*14620*/  IMAD.MOV.U32 R12, RZ, RZ, 0x2 ;  /* 0x00000002ff0c7424 */ /* 0x000fe200078e00ff */
[----:B------:R-:W-:-:S13]  /*14630*/  IADD3 R2, P3, R14, R0, RZ ;  /* 0x000000000e027210 */ /* 0x000fda0007f7e0ff */
[----:B------:R-:W-:Y:S05]  /*14640*/  WARPSYNC.COLLECTIVE R15, `(.L_x_14021) ;  /* 0x000000000f087348 */ /* 0x000fea0003c00000 */
[----:B------:R0:W1:Y:S02]  /*14650*/  SHFL.IDX P6, R14, R13, R12, R11 ;  /* 0x0000000c0d0e7389 */ /* 0x00006400000c000b */
[----:B01----:R-:W-:Y:S01]  /*14660*/  ENDCOLLECTIVE ;  /* 0x000000000000791b */ /* 0x003fe20003800000 */
.L_x_14021:
        /* <DEDUP_REMOVED lines=17> */
.L_x_14022:
[----:B------:R-:W-:Y:S02]  /*14780*/  IMAD.MOV.U32 R13, RZ, RZ, R6 ;  /* 0x000000ffff0d7224 */ /* 0x000fe400078e0006 */
[----:B------:R-:W-:Y:S01]  /*14790*/  IMAD.MOV.U32 R12, RZ, RZ, 0x3 ;  /* 0x00000003ff0c7424 */ /* 0x000fe200078e00ff */
[----:B------:R-:W-:-:S13]  /*147a0*/  IADD3 R2, P3, R14, R0, RZ ;  /* 0x000000000e027210 */ /* 0x000fda0007f7e0ff */
[----:B------:R-:W-:Y:S05]  /*147b0*/  WARPSYNC.COLLECTIVE R15, `(.L_x_14023) ;  /* 0x000000000f087348 */ /* 0x000fea0003c00000 */
[----:B------:R0:W1:Y:S02]  /*147c0*/  SHFL.IDX P6, R14, R13, R12, R11 ;  /* 0x0000000c0d0e7389 */ /* 0x00006400000c000b */
[----:B01----:R-:W-:Y:S01]  /*147d0*/  ENDCOLLECTIVE ;  /* 0x000000000000791b */ /* 0x003fe20003800000 */
.L_x_14023:
[----:B------:R-:W-:Y:S02]  /*147e0*/  IADD3.X R3, RZ, R3, RZ, P3, !PT ;  /* 0x00000003ff037210 */ /* 0x000fe40001ffe4ff */
        /* <DEDUP_REMOVED lines=16> */
.L_x_14024:
[----:B------:R-:W-:Y:S01]  /*148f0*/  MOV R13, R6 ;  /* 0x00000006000d7202 */ /* 0x000fe20000000f00 */
[----:B------:R-:W-:Y:S01]  /*14900*/  IMAD.MOV.U32 R12, RZ, RZ, 0x4 ;  /* 0x00000004ff0c7424 */ /* 0x000fe200078e00ff */
[----:B------:R-:W-:-:S13]  /*14910*/  IADD3 R2, P3, R14, R0, RZ ;  /* 0x000000000e027210 */ /* 0x000fda0007f7e0ff */
[----:B------:R-:W-:Y:S05]  /*14920*/  WARPSYNC.COLLECTIVE R15, `(.L_x_14025) ;  /* 0x000000000f087348 */ /* 0x000fea0003c00000 */
[----:B------:R0:W1:Y:S02]  /*14930*/  SHFL.IDX P6, R14, R13, R12, R11 ;  /* 0x0000000c0d0e7389 */ /* 0x00006400000c000b */
[----:B01----:R-:W-:Y:S01]  /*14940*/  ENDCOLLECTIVE ;  /* 0x000000000000791b */ /* 0x003fe20003800000 */
.L_x_14025:
        /* <DEDUP_REMOVED lines=17> */
.L_x_14026:
[----:B------:R-:W-:Y:S01]  /*14a60*/  IMAD.MOV.U32 R13, RZ, RZ, R6 ;  /* 0x000000ffff0d7224 */ /* 0x000fe200078e0006 */
[----:B------:R-:W-:Y:S02]  /*14a70*/  MOV R12, 0x5 ;  /* 0x00000005000c7802 */ /* 0x000fe40000000f00 */
[----:B------:R-:W-:-:S13]  /*14a80*/  IADD3 R2, P3, R14, R0, RZ ;  /* 0x000000000e027210 */ /* 0x000fda0007f7e0ff */
[----:B------:R-:W-:Y:S05]  /*14a90*/  WARPSYNC.COLLECTIVE R15, `(.L_x_14027) ;  /* 0x000000000f087348 */ /* 0x000fea0003c00000 */
[----:B------:R0:W1:Y:S02]  /*14aa0*/  SHFL.IDX P6, R14, R13, R12, R11 ;  /* 0x0000000c0d0e7389 */ /* 0x00006400000c000b */
[----:B01----:R-:W-:Y:S01]  /*14ab0*/  ENDCOLLECTIVE ;  /* 0x000000000000791b */ /* 0x003fe20003800000 */
.L_x_14027:
        /* <DEDUP_REMOVED lines=12> */
.L_x_14028:
        /* <DEDUP_REMOVED lines=9> */
.L_x_13930:
[----:B--2---:R2:W3:Y:S02]  /*14c10*/  SYNCS.PHASECHK.TRANS64.TRYWAIT P0, [R10+URZ+0x32440], R25 ;  /* 0x032440190a0075a7 */ /* 0x0044e4000800017f */
[----:B---3--:R-:W-:Y:S05]  /*14c20*/  @!P0 NANOSLEEP.SYNCS 0x989680 ;  /* 0x009896800000895d */ /* 0x008fea0003900000 */
[----:B------:R-:W3:Y:S02]  /*14c30*/  @!P0 SYNCS.PHASECHK.TRANS64 P0, [R10+URZ+0x32440], R25 ;  /* 0x032440190a0085a7 */ /* 0x000ee4000800007f */
[----:B---3--:R-:W-:Y:S05]  /*14c40*/  @!P0 BRA `(.L_x_13930) ;  /* 0xfffffffc00f08947 */ /* 0x008fea000383ffff */
[----:B------:R-:W-:Y:S05]  /*14c50*/  BRA `(.L_x_14030) ;  /* 0xffffffc400047947 */ /* 0x000fea000383ffff */
.L_x_13931:
[----:B------:R-:W-:Y:S01]  /*14c60*/  BSSY B1, `(.L_x_14031) ;  /* 0x0000008000017945 */ /* 0x000fe20003800000 */
[----:B------:R-:W-:Y:S01]  /*14c70*/  IMAD.MOV.U32 R13, RZ, RZ, R21 ;  /* 0x000000ffff0d7224 */ /* 0x000fe200078e0015 */
[----:B------:R-:W-:Y:S01]  /*14c80*/  MOV R15, 0xffffffff ;  /* 0xffffffff000f7802 */ /* 0x000fe20000000f00 */
[----:B------:R-:W-:Y:S02]  /*14c90*/  IMAD.MOV.U32 R12, RZ, RZ, RZ ;  /* 0x000000ffff0c7224 */ /* 0x000fe400078e00ff */
[----:B------:R-:W-:-:S07]  /*14ca0*/  IMAD.MOV.U32 R11, RZ, RZ, 0x181f ;  /* 0x0000181fff0b7424 */ /* 0x000fce00078e00ff */
[----:B--2---:R-:W-:Y:S05]  /*14cb0*/  WARPSYNC.COLLECTIVE R15, `(.L_x_14032) ;  /* 0x000000000f087348 */ /* 0x004fea0003c00000 */
[----:B------:R0:W1:Y:S02]  /*14cc0*/  SHFL.IDX P6, R14, R13, R12, R11 ;  /* 0x0000000c0d0e7389 */ /* 0x00006400000c000b */
[----:B012---:R-:W-:Y:S01]  /*14cd0*/  ENDCOLLECTIVE ;  /* 0x000000000000791b */ /* 0x007fe20003800000 */
.L_x_14032:
[----:B------:R-:W-:Y:S05]  /*14ce0*/  BSYNC B1 ;  /* 0x0000000000017941 */ /* 0x000fea0003800000 */
.L_x_14031:
        /* <DEDUP_REMOVED lines=9> */
.L_x_14033:
[----:B------:R-:W-:Y:S02]  /*14d80*/  IMAD.MOV.U32 R13, RZ, RZ, R21 ;  /* 0x000000ffff0d7224 */ /* 0x000fe400078e0015 */
[----:B------:R-:W-:Y:S01]  /*14d90*/  IMAD.MOV.U32 R12, RZ, RZ, 0x1 ;  /* 0x00000001ff0c7424 */ /* 0x000fe200078e00ff */
[----:B------:R-:W-:-:S13]  /*14da0*/  IADD3 R2, P0, R14, R0, RZ ;  /* 0x000000000e027210 */ /* 0x000fda0007f1e0ff */
[----:B------:R-:W-:Y:S05]  /*14db0*/  WARPSYNC.COLLECTIVE R15, `(.L_x_14034) ;  /* 0x000000000f087348 */ /* 0x000fea0003c00000 */
[----:B------:R0:W1:Y:S02]  /*14dc0*/  SHFL.IDX P6, R14, R13, R12, R11 ;  /* 0x0000000c0d0e7389 */ /* 0x00006400000c000b */
[----:B01----:R-:W-:Y:S01]  /*14dd0*/  ENDCOLLECTIVE ;  /* 0x000000000000791b */ /* 0x003fe20003800000 */
.L_x_14034:
[----:B------:R-:W-:-:S05]  /*14de0*/  IADD3.X R3, RZ, R3, RZ, P0, !PT ;  /* 0x00000003ff037210 */ /* 0x000fca00007fe4ff */
        /* <DEDUP_REMOVED lines=9> */
.L_x_14035:
[----:B------:R-:W-:Y:S02]  /*14e80*/  IMAD.MOV.U32 R13, RZ, RZ, R21 ;  /* 0x000000ffff0d7224 */ /* 0x000fe400078e0015 */
[----:B------:R-:W-:Y:S01]  /*14e90*/  IMAD.MOV.U32 R12, RZ, RZ, 0x2 ;  /* 0x00000002ff0c7424 */ /* 0x000fe200078e00ff */
[----:B------:R-:W-:-:S07]  /*14ea0*/  MOV R6, R14 ;  /* 0x0000000e00067202 */ /* 0x000fce0000000f00 */
[----:B------:R-:W-:Y:S05]  /*14eb0*/  WARPSYNC.COLLECTIVE R15, `(.L_x_14036) ;  /* 0x000000000f087348 */ /* 0x000fea0003c00000 */
[----:B------:R0:W1:Y:S02]  /*14ec0*/  SHFL.IDX P6, R14, R13, R12, R11 ;  /* 0x0000000c0d0e7389 */ /* 0x00006400000c000b */
[----:B01----:R-:W-:Y:S01]  /*14ed0*/  ENDCOLLECTIVE ;  /* 0x000000000000791b */ /* 0x003fe20003800000 */
.L_x_14036:
        /* <DEDUP_REMOVED lines=11> */
.L_x_14037:
[----:B------:R-:W-:Y:S02]  /*14f90*/  IMAD.MOV.U32 R13, RZ, RZ, R21 ;  /* 0x000000ffff0d7224 */ /* 0x000fe400078e0015 */
[----:B------:R-:W-:Y:S01]  /*14fa0*/  IMAD.MOV.U32 R12, RZ, RZ, 0x3 ;  /* 0x00000003ff0c7424 */ /* 0x000fe200078e00ff */
[----:B------:R-:W-:-:S13]  /*14fb0*/  IADD3 R2, P0, R14, R0, RZ ;  /* 0x000000000e027210 */ /* 0x000fda0007f1e0ff */
[----:B------:R-:W-:Y:S05]  /*14fc0*/  WARPSYNC.COLLECTIVE R15, `(.L_x_14038) ;  /* 0x000000000f087348 */ /* 0x000fea0003c00000 */
[----:B------:R0:W1:Y:S02]  /*14fd0*/  SHFL.IDX P6, R14, R13, R12, R11 ;  /* 0x0000000c0d0e7389 */ /* 0x00006400000c000b */
[----:B01----:R-:W-:Y:S01]  /*14fe0*/  ENDCOLLECTIVE ;  /* 0x000000000000791b */ /* 0x003fe20003800000 */
.L_x_14038:
        /* <DEDUP_REMOVED lines=10> */
.L_x_14039:
[----:B------:R-:W-:Y:S01]  /*15090*/  MOV R13, R21 ;  /* 0x00000015000d7202 */ /* 0x000fe20000000f00 */
[----:B------:R-:W-:Y:S01]  /*150a0*/  IMAD.MOV.U32 R12, RZ, RZ, 0x4 ;  /* 0x00000004ff0c7424 */ /* 0x000fe200078e00ff */
[----:B------:R-:W-:-:S13]  /*150b0*/  IADD3 R2, P0, R14, R0, RZ ;  /* 0x000000000e027210 */ /* 0x000fda0007f1e0ff */
[----:B------:R-:W-:Y:S05]  /*150c0*/  WARPSYNC.COLLECTIVE R15, `(.L_x_14040) ;  /* 0x000000000f087348 */ /* 0x000fea0003c00000 */
[----:B------:R0:W1:Y:S02]  /*150d0*/  SHFL.IDX P6, R14, R13, R12, R11 ;  /* 0x0000000c0d0e7389 */ /* 0x00006400000c000b */
[----:B01----:R-:W-:Y:S01]  /*150e0*/  ENDCOLLECTIVE ;  /* 0x000000000000791b */ /* 0x003fe20003800000 */
.L_x_14040:
        /* <DEDUP_REMOVED lines=10> */
.L_x_14041:
[----:B------:R-:W-:Y:S01]  /*15190*/  IMAD.MOV.U32 R13, RZ, RZ, R21 ;  /* 0x000000ffff0d7224 */ /* 0x000fe200078e0015 */
[----:B------:R-:W-:Y:S02]  /*151a0*/  MOV R12, 0x5 ;  /* 0x00000005000c7802 */ /* 0x000fe40000000f00 */
[----:B------:R-:W-:-:S13]  /*151b0*/  IADD3 R2, P0, R14, R0, RZ ;  /* 0x000000000e027210 */ /* 0x000fda0007f1e0ff */
[----:B------:R-:W-:Y:S05]  /*151c0*/  WARPSYNC.COLLECTIVE R15, `(.L_x_14042) ;  /* 0x000000000f087348 */ /* 0x000fea0003c00000 */
[----:B------:R0:W1:Y:S02]  /*151d0*/  SHFL.IDX P6, R14, R13, R12, R11 ;  /* 0x0000000c0d0e7389 */ /* 0x00006400000c000b */
[----:B01----:R-:W-:Y:S01]  /*151e0*/  ENDCOLLECTIVE ;  /* 0x000000000000791b */ /* 0x003fe20003800000 */
.L_x_14042:
        /* <DEDUP_REMOVED lines=10> */
.L_x_14043:
[----:B------:R-:W-:Y:S05]  /*15290*/  BRA `(.L_x_14044) ;  /* 0xffffffc000447947 */ /* 0x000fea000383ffff */
.L_x_13936:
[----:B---3--:R3:W4:Y:S02]  /*152a0*/  SYNCS.PHASECHK.TRANS64.TRYWAIT P0, [R10+URZ+0x32460], R25 ;  /* 0x032460190a0075a7 */ /* 0x008724000800017f */
[----:B----4-:R-:W-:Y:S05]  /*152b0*/  @!P0 NANOSLEEP.SYNCS 0x989680 ;  /* 0x009896800000895d */ /* 0x010fea0003900000 */
[----:B------:R-:W4:Y:S02]  /*152c0*/  @!P0 SYNCS.PHASECHK.TRANS64 P0, [R10+URZ+0x32460], R25 ;  /* 0x032460190a0085a7 */ /* 0x000f24000800007f */
[----:B----4-:R-:W-:Y:S05]  /*152d0*/  @!P0 BRA `(.L_x_13936) ;  /* 0xfffffffc00f08947 */ /* 0x010fea000383ffff */
[----:B------:R-:W-:Y:S05]  /*152e0*/  BRA `(.L_x_14045) ;  /* 0xffffffc000907947 */ /* 0x000fea000383ffff */
.L_x_13937:
[----:B------:R-:W-:Y:S01]  /*152f0*/  BSSY B1, `(.L_x_14046) ;  /* 0x0000008000017945 */ /* 0x000fe20003800000 */
[----:B------:R-:W-:Y:S01]  /*15300*/  IMAD.MOV.U32 R13, RZ, RZ, R24 ;  /* 0x000000ffff0d7224 */ /* 0x000fe200078e0018 */
[----:B------:R-:W-:Y:S01]  /*15310*/  MOV R15, 0xffffffff ;  /* 0xffffffff000f7802 */ /* 0x000fe20000000f00 */
[----:B------:R-:W-:Y:S02]  /*15320*/  IMAD.MOV.U32 R12, RZ, RZ, RZ ;  /* 0x000000ffff0c7224 */ /* 0x000fe400078e00ff */
[----:B------:R-:W-:-:S07]  /*15330*/  IMAD.MOV.U32 R11, RZ, RZ, 0x181f ;  /* 0x0000181fff0b7424 */ /* 0x000fce00078e00ff */
[----:B-123--:R-:W-:Y:S05]  /*15340*/  WARPSYNC.COLLECTIVE R15, `(.L_x_14047) ;  /* 0x000000000f087348 */ /* 0x00efea0003c00000 */
[----:B------:R0:W4:Y:S02]  /*15350*/  SHFL.IDX P6, R14, R13, R12, R11 ;  /* 0x0000000c0d0e7389 */ /* 0x00012400000c000b */
[----:B01234-:R-:W-:Y:S01]  /*15360*/  ENDCOLLECTIVE ;  /* 0x000000000000791b */ /* 0x01ffe20003800000 */
.L_x_14047:
[----:B------:R-:W-:Y:S05]  /*15370*/  BSYNC B1 ;  /* 0x0000000000017941 */ /* 0x000fea0003800000 */
.L_x_14046:
        /* <DEDUP_REMOVED lines=9> */
.L_x_14048:
[----:B------:R-:W-:Y:S02]  /*15410*/  IMAD.MOV.U32 R13, RZ, RZ, R24 ;  /* 0x000000ffff0d7224 */ /* 0x000fe400078e0018 */
[----:B------:R-:W-:Y:S01]  /*15420*/  IMAD.MOV.U32 R12, RZ, RZ, 0x1 ;  /* 0x00000001ff0c7424 */ /* 0x000fe200078e00ff */
[----:B------:R-:W-:-:S13]  /*15430*/  IADD3 R2, P0, R14, R0, RZ ;  /* 0x000000000e027210 */ /* 0x000fda0007f1e0ff */
[----:B------:R-:W-:Y:S05]  /*15440*/  WARPSYNC.COLLECTIVE R15, `(.L_x_14049) ;  /* 0x000000000f087348 */ /* 0x000fea0003c00000 */
[----:B------:R0:W1:Y:S02]  /*15450*/  SHFL.IDX P6, R14, R13, R12, R11 ;  /* 0x0000000c0d0e7389 */ /* 0x00006400000c000b */
[----:B01----:R-:W-:Y:S01]  /*15460*/  ENDCOLLECTIVE ;  /* 0x000000000000791b */ /* 0x003fe20003800000 */
.L_x_14049:
        /* <DEDUP_REMOVED lines=13> */
.L_x_14050:
[----:B------:R-:W-:Y:S02]  /*15540*/  IMAD.MOV.U32 R13, RZ, RZ, R24 ;  /* 0x000000ffff0d7224 */ /* 0x000fe400078e0018 */
[----:B------:R-:W-:Y:S01]  /*15550*/  IMAD.MOV.U32 R12, RZ, RZ, 0x2 ;  /* 0x00000002ff0c7424 */ /* 0x000fe200078e00ff */
[----:B------:R-:W-:-:S13]  /*15560*/  IADD3 R2, P0, R14, R0, RZ ;  /* 0x000000000e027210 */ /* 0x000fda0007f1e0ff */
[----:B------:R-:W-:Y:S05]  /*15570*/  WARPSYNC.COLLECTIVE R15, `(.L_x_14051) ;  /* 0x000000000f087348 */ /* 0x000fea0003c00000 */
[----:B------:R0:W1:Y:S02]  /*15580*/  SHFL.IDX P6, R14, R13, R12, R11 ;  /* 0x0000000c0d0e7389 */ /* 0x00006400000c000b */
[----:B01----:R-:W-:Y:S01]  /*15590*/  ENDCOLLECTIVE ;  /* 0x000000000000791b */ /* 0x003fe20003800000 */
.L_x_14051:
        /* <DEDUP_REMOVED lines=13> */
.L_x_14052:
[----:B------:R-:W-:Y:S01]  /*15670*/  MOV R13, R24 ;  /* 0x00000018000d7202 */ /* 0x000fe20000000f00 */
[----:B------:R-:W-:Y:S01]  /*15680*/  IMAD.MOV.U32 R12, RZ, RZ, 0x3 ;  /* 0x00000003ff0c7424 */ /* 0x000fe200078e00ff */
[----:B------:R-:W-:-:S13]  /*15690*/  IADD3 R2, P0, R14, R0, RZ ;  /* 0x000000000e027210 */ /* 0x000fda0007f1e0ff */
[----:B------:R-:W-:Y:S05]  /*156a0*/  WARPSYNC.COLLECTIVE R15, `(.L_x_14053) ;  /* 0x000000000f087348 */ /* 0x000fea0003c00000 */
[----:B------:R0:W1:Y:S02]  /*156b0*/  SHFL.IDX P6, R14, R13, R12, R11 ;  /* 0x0000000c0d0e7389 */ /* 0x00006400000c000b */
[----:B01----:R-:W-:Y:S01]  /*156c0*/  ENDCOLLECTIVE ;  /* 0x000000000000791b */ /* 0x003fe20003800000 */
.L_x_14053:
        /* <DEDUP_REMOVED lines=13> */
.L_x_14054:
[----:B------:R-:W-:Y:S01]  /*157a0*/  IMAD.MOV.U32 R13, RZ, RZ, R24 ;  /* 0x000000ffff0d7224 */ /* 0x000fe200078e0018 */
[----:B------:R-:W-:Y:S02]  /*157b0*/  MOV R12, 0x4 ;  /* 0x00000004000c7802 */ /* 0x000fe40000000f00 */
[----:B------:R-:W-:-:S13]  /*157c0*/  IADD3 R2, P0, R14, R0, RZ ;  /* 0x000000000e027210 */ /* 0x000fda0007f1e0ff */
[----:B------:R-:W-:Y:S05]  /*157d0*/  WARPSYNC.COLLECTIVE R15, `(.L_x_14055) ;  /* 0x000000000f087348 */ /* 0x000fea0003c00000 */
[----:B------:R0:W1:Y:S02]  /*157e0*/  SHFL.IDX P6, R14, R13, R12, R11 ;  /* 0x0000000c0d0e7389 */ /* 0x00006400000c000b */
[----:B01----:R-:W-:Y:S01]  /*157f0*/  ENDCOLLECTIVE ;  /* 0x000000000000791b */ /* 0x003fe20003800000 */
.L_x_14055:
        /* <DEDUP_REMOVED lines=13> */
.L_x_14056:
[----:B------:R-:W-:Y:S02]  /*158d0*/  IMAD.MOV.U32 R13, RZ, RZ, R24 ;  /* 0x000000ffff0d7224 */ /* 0x000fe400078e0018 */
[----:B------:R-:W-:Y:S01]  /*158e0*/  IMAD.MOV.U32 R12, RZ, RZ, 0x5 ;  /* 0x00000005ff0c7424 */ /* 0x000fe200078e00ff */
[----:B------:R-:W-:-:S13]  /*158f0*/  IADD3 R2, P0, R14, R0, RZ ;  /* 0x000000000e027210 */ /* 0x000fda0007f1e0ff */
[----:B------:R-:W-:Y:S05]  /*15900*/  WARPSYNC.COLLECTIVE R15, `(.L_x_14057) ;  /* 0x000000000f087348 */ /* 0x000fea0003c00000 */
[----:B------:R0:W1:Y:S02]  /*15910*/  SHFL.IDX P6, R14, R13, R12, R11 ;  /* 0x0000000c0d0e7389 */ /* 0x00006400000c000b */
[----:B01----:R-:W-:Y:S01]  /*15920*/  ENDCOLLECTIVE ;  /* 0x000000000000791b */ /* 0x003fe20003800000 */
.L_x_14057:
        /* <DEDUP_REMOVED lines=13> */
.L_x_14058:
[----:B------:R-:W-:Y:S05]  /*15a00*/  BRA `(.L_x_14059) ;  /* 0xffffffbc00dc7947 */ /* 0x000fea000383ffff */
.L_x_13945:
        /* <DEDUP_REMOVED lines=8> */
.L_x_14061:
[----:B------:R-:W-:Y:S05]  /*15a90*/  BSYNC B0 ;  /* 0x0000000000007941 */ /* 0x000fea0003800000 */
.L_x_14060:
[----:B------:R-:W-:Y:S05]  /*15aa0*/  BRA `(.L_x_14062) ;  /* 0xffffffc000ac7947 */ /* 0x000fea000383ffff */
.L_x_13948:
[----:B0-----:R0:W1:Y:S02]  /*15ab0*/  SYNCS.PHASECHK.TRANS64.TRYWAIT P0, [R7+URZ+0x32420], R0 ;  /* 0x03242000070075a7 */ /* 0x001064000800017f */
[----:B-1----:R-:W-:Y:S05]  /*15ac0*/  @!P0 NANOSLEEP.SYNCS 0x989680 ;  /* 0x009896800000895d */ /* 0x002fea0003900000 */
[----:B------:R-:W1:Y:S02]  /*15ad0*/  @!P0 SYNCS.PHASECHK.TRANS64 P0, [R7+URZ+0x32420], R0 ;  /* 0x03242000070085a7 */ /* 0x000e64000800007f */
[----:B-1----:R-:W-:Y:S05]  /*15ae0*/  @!P0 BRA `(.L_x_13948) ;  /* 0xfffffffc00f08947 */ /* 0x002fea000383ffff */
[----:B------:R-:W-:Y:S05]  /*15af0*/  BRA `(.L_x_14063) ;  /* 0xffffffc000f47947 */ /* 0x000fea000383ffff */
.L_x_13949:
        /* <DEDUP_REMOVED lines=8> */
[----:B0-23-5:R-:W-:Y:S05]  /*15b80*/  WARPSYNC.COLLECTIVE R15, `(.L_x_14065) ;  /* 0x000000000f087348 */ /* 0x02dfea0003c00000 */
[----:B------:R1:W4:Y:S02]  /*15b90*/  SHFL.IDX P6, R14, R13, R12, R11 ;  /* 0x0000000c0d0e7389 */ /* 0x00032400000c000b */
[----:B012345:R-:W-:Y:S01]  /*15ba0*/  ENDCOLLECTIVE ;  /* 0x000000000000791b */ /* 0x03ffe20003800000 */
.L_x_14065:
[----:B------:R-:W-:Y:S05]  /*15bb0*/  BSYNC B0 ;  /* 0x0000000000007941 */ /* 0x000fea0003800000 */
.L_x_14064:
[----:B------:R-:W-:Y:S05]  /*15bc0*/  BRA `(.L_x_14066) ;  /* 0xffffffc000dc7947 */ /* 0x000fea000383ffff */
.L_x_13952:
[----:B------:R-:W-:Y:S01]  /*15bd0*/  BSSY B1, `(.L_x_14067) ;  /* 0x0000006000017945 */ /* 0x000fe20003800000 */
[----:B------:R-:W-:-:S07]  /*15be0*/  IMAD.MOV.U32 R15, RZ, RZ, -0x1 ;  /* 0xffffffffff0f7424 */ /* 0x000fce00078e00ff */
[----:B0-23-5:R-:W-:Y:S05]  /*15bf0*/  WARPSYNC.COLLECTIVE R15, `(.L_x_14068) ;  /* 0x000000000f0c7348 */ /* 0x02dfea0003c00000 */
[----:B------:R-:W-:Y:S02]  /*15c00*/  ELECT P6, UR62, PT ;  /* 0x00000000003e782f */ /* 0x000fe400038c0000 */
[----:B------:R-:W-:Y:S01]  /*15c10*/  MOV R14, UR62 ;  /* 0x0000003e000e7c02 */ /* 0x000fe20008000f00 */
[----:B0-23-5:R-:W-:Y:S10]  /*15c20*/  ENDCOLLECTIVE ;  /* 0x000000000000791b */ /* 0x02dff40003800000 */
.L_x_14068:
[----:B------:R-:W-:Y:S05]  /*15c30*/  BSYNC B1 ;  /* 0x0000000000017941 */ /* 0x000fea0003800000 */
.L_x_14067:
[----:B------:R-:W-:Y:S05]  /*15c40*/  BRA `(.L_x_14069) ;  /* 0xffffffc000d47947 */ /* 0x000fea000383ffff */
.L_x_13954:
[----:B0-----:R0:W1:Y:S02]  /*15c50*/  SYNCS.PHASECHK.TRANS64.TRYWAIT P1, [R5+URZ+0x32440], R0 ;  /* 0x03244000050075a7 */ /* 0x001064000802017f */
[----:B-1----:R-:W-:Y:S05]  /*15c60*/  @!P1 NANOSLEEP.SYNCS 0x989680 ;  /* 0x009896800000995d */ /* 0x002fea0003900000 */
[----:B------:R-:W1:Y:S02]  /*15c70*/  @!P1 SYNCS.PHASECHK.TRANS64 P1, [R5+URZ+0x32440], R0 ;  /* 0x03244000050095a7 */ /* 0x000e64000802007f */
[----:B-1----:R-:W-:Y:S05]  /*15c80*/  @!P1 BRA `(.L_x_13954) ;  /* 0xfffffffc00f09947 */ /* 0x002fea000383ffff */
[----:B------:R-:W-:Y:S05]  /*15c90*/  BRA `(.L_x_14070) ;  /* 0xffffffc000fc7947 */ /* 0x000fea000383ffff */
.L_x_13956:
[----:B-1----:R1:W4:Y:S02]  /*15ca0*/  SYNCS.PHASECHK.TRANS64.TRYWAIT P1, [R3+URZ+0x32440], R2 ;  /* 0x03244002030075a7 */ /* 0x002324000802017f */
[----:B----4-:R-:W-:Y:S05]  /*15cb0*/  @!P1 NANOSLEEP.SYNCS 0x989680 ;  /* 0x009896800000995d */ /* 0x010fea0003900000 */
[----:B------:R-:W4:Y:S02]  /*15cc0*/  @!P1 SYNCS.PHASECHK.TRANS64 P1, [R3+URZ+0x32440], R2 ;  /* 0x03244002030095a7 */ /* 0x000f24000802007f */
[----:B----4-:R-:W-:Y:S05]  /*15cd0*/  @!P1 BRA `(.L_x_13956) ;  /* 0xfffffffc00f09947 */ /* 0x010fea000383ffff */
[----:B------:R-:W-:Y:S05]  /*15ce0*/  BRA `(.L_x_14071) ;  /* 0xffffffc400087947 */ /* 0x000fea000383ffff */
.L_x_13958:
[----:B----4-:R4:W0:Y:S02]  /*15cf0*/  SYNCS.PHASECHK.TRANS64.TRYWAIT P1, [R5+URZ+0x32460], R0 ;  /* 0x03246000050075a7 */ /* 0x010824000802017f */
[----:B0-----:R-:W-:Y:S05]  /*15d00*/  @!P1 NANOSLEEP.SYNCS 0x989680 ;  /* 0x009896800000995d */ /* 0x001fea0003900000 */
[----:B------:R-:W0:Y:S02]  /*15d10*/  @!P1 SYNCS.PHASECHK.TRANS64 P1, [R5+URZ+0x32460], R0 ;  /* 0x03246000050095a7 */ /* 0x000e24000802007f */
[----:B0-----:R-:W-:Y:S05]  /*15d20*/  @!P1 BRA `(.L_x_13958) ;  /* 0xfffffffc00f09947 */ /* 0x001fea000383ffff */
[----:B------:R-:W-:Y:S05]  /*15d30*/  BRA `(.L_x_14072) ;  /* 0xffffffc400047947 */ /* 0x000fea000383ffff */
.L_x_14073:
        /* <DEDUP_REMOVED lines=12> */
.L_x_15681:


//--------------------- .text._ZN7cutlass13device_kernelIN5flash11enable_sm90INS1_16FlashAttnFwdSm90INS1_25CollectiveMainloopFwdSm90ILi2EN4cute5tupleIJNS5_1CILi1EEES8_S8_EEENS6_IJNS7_ILi128EEENS7_ILi96EEENS7_ILi64EEEEEELi256ENS_6half_tEfNS_4arch4Sm90ELb1ELb0ELb1ELb1ELb1ELb0ELb0ELb1ELb0ELb1ELb0ELb0EEENS1_21CollectiveEpilogueFwdINS6_IJSA_NS7_ILi256EEESB_EEES9_SE_SG_Li256ELb1ELb1ELb0ELb0EEENS1_36VarlenDynamicPersistentTileSchedulerILi128ELi96ELi256ELi128ELb0ELb1ELb1ELb1ELb1ELb1EEEEEEEEEvNT_6ParamsE --------------------------
	.section	.text._ZN7cutlass13device_kernelIN5flash11enable_sm90INS1_16FlashAttnFwdSm90INS1_25CollectiveMainloopFwdSm90ILi2EN4cute5tupleIJNS5_1CILi1EEES8_S8_EEENS6_IJNS7_ILi128EEENS7_ILi96EEENS7_ILi64EEEEEELi256ENS_6half_tEfNS_4arch4Sm90ELb1ELb0ELb1ELb1ELb1ELb0ELb0ELb1ELb0ELb1ELb0ELb0EEENS1_21CollectiveEpilogueFwdINS6_IJSA_NS7_ILi256EEESB_EEES9_SE_SG_Li256ELb1ELb1ELb0ELb0EEENS1_36VarlenDynamicPersistentTileSchedulerILi128ELi96ELi256ELi128ELb0ELb1ELb1ELb1ELb1ELb1EEEEEEEEEvNT_6ParamsE,"ax",@progbits
	.align	128
.text._ZN7cutlass13device_kernelIN5flash11enable_sm90INS1_16FlashAttnFwdSm90INS1_25CollectiveMainloopFwdSm90ILi2EN4cute5tupleIJNS5_1CILi1EEES8_S8_EEENS6_IJNS7_ILi128EEENS7_ILi96EEENS7_ILi64EEEEEELi256ENS_6half_tEfNS_4arch4Sm90ELb1ELb0ELb1ELb1ELb1ELb0ELb0ELb1ELb0ELb1ELb0ELb0EEENS1_21CollectiveEpilogueFwdINS6_IJSA_NS7_ILi256EEESB_EEES9_SE_SG_Li256ELb1ELb1ELb0ELb0EEENS1_36VarlenDynamicPersistentTileSchedulerILi128ELi96ELi256ELi128ELb0ELb1ELb1ELb1ELb1ELb1EEEEEEEEEvNT_6ParamsE:
        .type           _ZN7cutlass13device_kernelIN5flash11enable_sm90INS1_16FlashAttnFwdSm90INS1_25CollectiveMainloopFwdSm90ILi2EN4cute5tupleIJNS5_1CILi1EEES8_S8_EEENS6_IJNS7_ILi128EEENS7_ILi96EEENS7_ILi64EEEEEELi256ENS_6half_tEfNS_4arch4Sm90ELb1ELb0ELb1ELb1ELb1ELb0ELb0ELb1ELb0ELb1ELb0ELb0EEENS1_21CollectiveEpilogueFwdINS6_IJSA_NS7_ILi256EEESB_EEES9_SE_SG_Li256ELb1ELb1ELb0ELb0EEENS1_36VarlenDynamicPersistentTileSchedulerILi128ELi96ELi256ELi128ELb0ELb1ELb1ELb1ELb1ELb1EEEEEEEEEvNT_6ParamsE,@function
        .size           _ZN7cutlass13device_kernelIN5flash11enable_sm90INS1_16FlashAttnFwdSm90INS1_25CollectiveMainloopFwdSm90ILi2EN4cute5tupleIJNS5_1CILi1EEES8_S8_EEENS6_IJNS7_ILi128EEENS7_ILi96EEENS7_ILi64EEEEEELi256ENS_6half_tEfNS_4arch4Sm90ELb1ELb0ELb1ELb1ELb1ELb0ELb0ELb1ELb0ELb1ELb0ELb0EEENS1_21CollectiveEpilogueFwdINS6_IJSA_NS7_ILi256EEESB_EEES9_SE_SG_Li256ELb1ELb1ELb0ELb0EEENS1_36VarlenDynamicPersistentTileSchedulerILi128ELi96ELi256ELi128ELb0ELb1ELb1ELb1ELb1ELb1EEEEEEEEEvNT_6ParamsE,(.L_x_15682 - _ZN7cutlass13device_kernelIN5flash11enable_sm90INS1_16FlashAttnFwdSm90INS1_25CollectiveMainloopFwdSm90ILi2EN4cute5tupleIJNS5_1CILi1EEES8_S8_EEENS6_IJNS7_ILi128EEENS7_ILi96EEENS7_ILi64EEEEEELi256ENS_6half_tEfNS_4arch4Sm90ELb1ELb0ELb1ELb1ELb1ELb0ELb0ELb1ELb0ELb1ELb0ELb0EEENS1_21CollectiveEpilogueFwdINS6_IJSA_NS7_ILi256EEESB_EEES9_SE_SG_Li256ELb1ELb1ELb0ELb0EEENS1_36VarlenDynamicPersistentTileSchedulerILi128ELi96ELi256ELi128ELb0ELb1ELb1ELb1ELb1ELb1EEEEEEEEEvNT_6ParamsE)
        .other          _ZN7cutlass13device_kernelIN5flash11enable_sm90INS1_16FlashAttnFwdSm90INS1_25CollectiveMainloopFwdSm90ILi2EN4cute5tupleIJNS5_1CILi1EEES8_S8_EEENS6_IJNS7_ILi128EEENS7_ILi96EEENS7_ILi64EEEEEELi256ENS_6half_tEfNS_4arch4Sm90ELb1ELb0ELb1ELb1ELb1ELb0ELb0ELb1ELb0ELb1ELb0ELb0EEENS1_21CollectiveEpilogueFwdINS6_IJSA_NS7_ILi256EEESB_EEES9_SE_SG_Li256ELb1ELb1ELb0ELb0EEENS1_36VarlenDynamicPersistentTileSchedulerILi128ELi96ELi256ELi128ELb0ELb1ELb1ELb1ELb1ELb1EEEEEEEEEvNT_6ParamsE,@"STO_CUDA_ENTRY STV_DEFAULT"
_ZN7cutlass13device_kernelIN5flash11enable_sm90INS1_16FlashAttnFwdSm90INS1_25CollectiveMainloopFwdSm90ILi2EN4cute5tupleIJNS5_1CILi1EEES8_S8_EEENS6_IJNS7_ILi128EEENS7_ILi96EEENS7_ILi64EEEEEELi256ENS_6half_tEfNS_4arch4Sm90ELb1ELb0ELb1ELb1ELb1ELb0ELb0ELb1ELb0ELb1ELb0ELb0EEENS1_21CollectiveEpilogueFwdINS6_IJSA_NS7_ILi256EEESB_EEES9_SE_SG_Li256ELb1ELb1ELb0ELb0EEENS1_36VarlenDynamicPersistentTileSchedulerILi128ELi96ELi256ELi128ELb0ELb1ELb1ELb1ELb1ELb1EEEEEEEEEvNT_6ParamsE:
        /* <DEDUP_REMOVED lines=45> */
.L_x_14074:
        /* <DEDUP_REMOVED lines=22> */
.L_x_14075:
        /* <DEDUP_REMOVED lines=18> */
.L_x_14076:
        /* <DEDUP_REMOVED lines=22> */
.L_x_14077:
        /* <DEDUP_REMOVED lines=23> */
.L_x_14078:
        /* <DEDUP_REMOVED lines=8> */
.L_x_14080:
        /* <DEDUP_REMOVED lines=23> */
[----:B------:R-:W-:Y:S01]  /*0a10*/  R2UR UR7, R7 ;  /* 0x00000000070772ca */ /* 0x000fe200000e0000 */
        /* <DEDUP_REMOVED lines=24> */
[----:B------:R-:W-:-:S02]  /*0ba0*/  LEA.HI R0, R0, R209, RZ, 0x3 ;  /* 0x000000d100007211 */ /* 0x000fc400078f18ff */
[----:B------:R-:W-:Y:S01]  /*0bb0*/  LOP3.LUT R2, R2, 0x1ffffffe, RZ, 0xc0, !PT ;  /* 0x1ffffffe02027812 */ /* 0x000fe200078ec0ff */
[----:B------:R-:W-:Y:S01]  /*0bc0*/  IMAD.IADD R6, R209, 0x1, -R6 ;  /* 0x00000001d1067824 */ /* 0x000fe200078e0a06 */
[----:B------:R-:W-:Y:S02]  /*0bd0*/  LOP3.LUT R11, R11, 0xfffffff8, RZ, 0xc0, !PT ;  /* 0xfffffff80b0b7812 */ /* 0x000fe400078ec0ff */
[----:B------:R-:W-:Y:S02]  /*0be0*/  LEA.HI R8, R8, R201, RZ, 0x5 ;  /* 0x000000c908087211 */ /* 0x000fe400078f28ff */
[----:B------:R-:W-:Y:S01]  /*0bf0*/  LEA.HI R3, R3, R202, RZ, 0x1 ;  /* 0x000000ca03037211 */ /* 0x000fe200078f08ff */
[----:B------:R-:W-:Y:S01]  /*0c00*/  IMAD.IADD R11, R10, 0x1, -R11 ;  /* 0x000000010a0b7824 */ /* 0x000fe200078e0a0b */
[----:B------:R-:W-:Y:S02]  /*0c10*/  LOP3.LUT R4, R0, 0xfffffff8, RZ, 0xc0, !PT ;  /* 0xfffffff800047812 */ /* 0x000fe400078ec0ff */
[----:B------:R-:W-:-:S02]  /*0c20*/  IADD3 R2, R5, -R2, RZ ;  /* 0x8000000205027210 */ /* 0x000fc40007ffe0ff */
[----:B------:R-:W-:Y:S01]  /*0c30*/  SHF.R.S32.HI R8, RZ, 0x5, R8 ;  /* 0x00000005ff087819 */ /* 0x000fe20000011408 */
[----:B------:R-:W-:Y:S01]  /*0c40*/  IMAD.IADD R23, R209, 0x1, -R4 ;  /* 0x00000001d1177824 */ /* 0x000fe200078e0a04 */
[----:B------:R-:W-:Y:S01]  /*0c50*/  LOP3.LUT R3, R3, 0x3fffffe, RZ, 0xc0, !PT ;  /* 0x03fffffe03037812 */ /* 0x000fe200078ec0ff */
[----:B------:R-:W-:Y:S01]  /*0c60*/  IMAD R204, R2, 0x8, R7 ;  /* 0x0000000802cc7824 */ /* 0x000fe200078e0207 */
[----:B------:R-:W-:Y:S01]  /*0c70*/  LEA.HI R5, R6, R6, RZ, 0x1 ;  /* 0x0000000606057211 */ /* 0x000fe200078f08ff */
[----:B------:R-:W-:Y:S01]  /*0c80*/  IMAD R8, R8, 0x10, R11 ;  /* 0x0000001008087824 */ /* 0x000fe200078e020b */
[----:B------:R-:W-:Y:S01]  /*0c90*/  SHF.R.S32.HI R200, RZ, 0x3, R0 ;  /* 0x00000003ffc87819 */ /* 0x000fe20000011400 */
[----:B------:R-:W-:Y:S01]  /*0ca0*/  IMAD.IADD R3, R202, 0x1, -R3 ;  /* 0x00000001ca037824 */ /* 0x000fe200078e0a03 */
[----:B------:R-:W-:Y:S01]  /*0cb0*/  LOP3.LUT R5, R5, 0x1ffffffe, RZ, 0xc0, !PT ;  /* 0x1ffffffe05057812 */ /* 0x000fe200078ec0ff */
[----:B------:R-:W-:Y:S01]  /*0cc0*/  IMAD.SHL.U32 R2, R23, 0x8, RZ ;  /* 0x0000000817027824 */ /* 0x000fe200078e00ff */
[----:B------:R-:W-:Y:S01]  /*0cd0*/  LOP3.LUT R0, R9, 0x7ffffffc, RZ, 0xc0, !PT ;  /* 0x7ffffffc09007812 */ /* 0x000fe200078ec0ff */
[----:B------:R-:W-:Y:S01]  /*0ce0*/  IMAD R203, R3, 0x40, R8 ;  /* 0x0000004003cb7824 */ /* 0x000fe200078e0208 */
[----:B------:R-:W-:Y:S01]  /*0cf0*/  IADD3 R16, R6, -R5, RZ ;  /* 0x8000000506107210 */ /* 0x000fe20007ffe0ff */
[C---:B------:R-:W-:Y:S01]  /*0d00*/  VIADD R19, R2.reuse, 0x40 ;  /* 0x0000004002137836 */ /* 0x040fe20000000000 */
[----:B------:R-:W-:Y:S01]  /*0d10*/  SHF.R.S32.HI R208, RZ, 0x1f, R2 ;  /* 0x0000001fffd07819 */ /* 0x000fe20000011402 */
[----:B------:R-:W-:Y:S01]  /*0d20*/  VIADD R18, R2, 0x80 ;  /* 0x0000008002127836 */ /* 0x000fe20000000000 */
[----:B------:R-:W-:Y:S01]  /*0d30*/  LEA R16, R16, R203, 0x3 ;  /* 0x000000cb10107211 */ /* 0x000fe200078e18ff */
[----:B------:R-:W-:Y:S01]  /*0d40*/  VIADD R22, R2, 0xc0 ;  /* 0x000000c002167836 */ /* 0x000fe20000000000 */
[----:B------:R-:W-:Y:S01]  /*0d50*/  SHF.R.S32.HI R207, RZ, 0x1f, R19 ;  /* 0x0000001fffcf7819 */ /* 0x000fe20000011413 */
[----:B------:R-:W-:Y:S01]  /*0d60*/  IMAD.IADD R17, R201, 0x1, -R0 ;  /* 0x00000001c9117824 */ /* 0x000fe200078e0a00 */
[----:B------:R-:W-:-:S02]  /*0d70*/  SHF.R.S32.HI R206, RZ, 0x1f, R18 ;  /* 0x0000001fffce7819 */ /* 0x000fc40000011412 */
[----:B------:R-:W-:-:S07]  /*0d80*/  SHF.R.S32.HI R205, RZ, 0x1f, R22 ;  /* 0x0000001fffcd7819 */ /* 0x000fce0000011416 */
.L_x_14140:
[----:B------:R-:W-:Y:S01]  /*0d90*/  ULDC.64 UR8, c[0x0][0xc88] ;  /* 0x0003220000087ab9 */ /* 0x000fe20000000a00 */
[----:B------:R-:W-:Y:S01]  /*0da0*/  ULDC.64 UR10, c[0x0][0xa18] ;  /* 0x00028600000a7ab9 */ /* 0x000fe20000000a00 */
[----:B------:R-:W-:Y:S02]  /*0db0*/  UIMAD.WIDE UR8, UR7, 0x4, UR8 ;  /* 0x00000004070878a5 */ /* 0x000fe4000f8e0208 */
[----:B------:R-:W-:Y:S01]  /*0dc0*/  UISETP.NE.U32.AND UP1, UPT, UR10, URZ, UPT ;  /* 0x0000003f0a00728c */ /* 0x000fe2000bf25070 */
[----:B------:R-:W-:Y:S01]  /*0dd0*/  ULDC UR4, c[0x0][0x424] ;  /* 0x0001090000047ab9 */ /* 0x000fe20000000800 */
[----:B------:R-:W-:Y:S02]  /*0de0*/  ULDC UR7, c[0x0][0x2f0] ;  /* 0x0000bc0000077ab9 */ /* 0x000fe40000000800 */
[----:B01----:R-:W-:Y:S02]  /*0df0*/  IMAD.U32 R4, RZ, RZ, UR8 ;  /* 0x00000008ff047e24 */ /* 0x003fe4000f8e00ff */
[----:B--2---:R-:W-:Y:S01]  /*0e00*/  IMAD.U32 R5, RZ, RZ, UR9 ;  /* 0x00000009ff057e24 */ /* 0x004fe2000f8e00ff */
        /* <DEDUP_REMOVED lines=18> */
[----:B------:R-:W2:Y:S04]  /*0f30*/  @P0 LDG.E R4, desc[UR48][R4.64] ;  /* 0x0000003004040981 */ /* 0x000ea8000c1e1900 */
[----:B---3--:R-:W3:Y:S01]  /*0f40*/  @P2 LDG.E R6, desc[UR48][R6.64] ;  /* 0x0000003006062981 */ /* 0x008ee2000c1e1900 */
        /* <DEDUP_REMOVED lines=11> */
[----:B----4-:R-:W-:-:S14]  /*1000*/  @P2 BRA `(.L_x_14081) ;  /* 0x0000000000382947 */ /* 0x010fdc0003800000 */
[----:B------:R-:W-:Y:S01]  /*1010*/  ULDC.64 UR6, c[0x0][0xa00] ;  /* 0x0002800000067ab9 */ /* 0x000fe20000000a00 */
[----:B------:R-:W-:Y:S01]  /*1020*/  ULDC UR42, c[0x0][0x288] ;  /* 0x0000a200002a7ab9 */ /* 0x000fe20000000800 */
[----:B------:R-:W-:-:S04]  /*1030*/  ISETP.NE.U32.AND P0, PT, RZ, UR6, PT ;  /* 0x00000006ff007c0c */ /* 0x000fc8000bf05070 */
[----:B------:R-:W-:-:S13]  /*1040*/  ISETP.NE.AND.EX P0, PT, RZ, UR7, PT, P0 ;  /* 0x00000007ff007c0c */ /* 0x000fda000bf05300 */
[----:B------:R-:W-:Y:S05]  /*1050*/  @!P0 BRA `(.L_x_14081) ;  /* 0x0000000000248947 */ /* 0x000fea0003800000 */
[----:B------:R-:W-:Y:S02]  /*1060*/  ULDC.64 UR6, c[0x0][0xa00] ;  /* 0x0002800000067ab9 */ /* 0x000fe40000000a00 */
[----:B------:R-:W-:-:S06]  /*1070*/  UIMAD.WIDE UR6, UR40, 0x4, UR6 ;  /* 0x00000004280678a5 */ /* 0x000fcc000f8e0206 */
[----:B------:R-:W-:Y:S01]  /*1080*/  MOV R4, UR6 ;  /* 0x0000000600047c02 */ /* 0x000fe20008000f00 */
[----:B------:R-:W-:-:S05]  /*1090*/  IMAD.U32 R5, RZ, RZ, UR7 ;  /* 0x00000007ff057e24 */ /* 0x000fca000f8e00ff */
[----:B------:R-:W2:Y:S04]  /*10a0*/  LDG.E R3, desc[UR48][R4.64] ;  /* 0x0000003004037981 */ /* 0x000ea8000c1e1900 */
[----:B------:R-:W3:Y:S01]  /*10b0*/  LDG.E R0, desc[UR48][R4.64+0x4] ;  /* 0x0000043004007981 */ /* 0x000ee2000c1e1900 */
[----:B--2---:R-:W-:Y:S02]  /*10c0*/  R2UR UR42, R3 ;  /* 0x00000000032a72ca */ /* 0x004fe400000e0000 */
[----:B---3--:R-:W-:-:S13]  /*10d0*/  R2UR UR6, R0 ;  /* 0x00000000000672ca */ /* 0x008fda00000e0000 */
[----:B------:R-:W-:-:S12]  /*10e0*/  UIADD3 UR42, -UR42, UR6, URZ ;  /* 0x000000062a2a7290 */ /* 0x000fd8000fffe13f */
.L_x_14081:
[----:B------:R-:W-:Y:S05]  /*10f0*/  @!P1 BRA `(.L_x_14082) ;  /* 0x00000000001c9947 */ /* 0x000fea0003800000 */
[----:B------:R-:W-:-:S04]  /*1100*/  ULEA UR4, UP0, UR40, UR8, 0x2 ;  /* 0x0000000828047291 */ /* 0x000fc8000f80103f */
[----:B------:R-:W-:Y:S02]  /*1110*/  ULEA.HI.X UR6, UR40, UR9, UR41, 0x2, UP0 ;  /* 0x0000000928067291 */ /* 0x000fe400080f1429 */
[----:B------:R-:W-:-:S04]  /*1120*/  IMAD.U32 R4, RZ, RZ, UR4 ;  /* 0x00000004ff047e24 */ /* 0x000fc8000f8e00ff */
[----:B------:R-:W-:-:S05]  /*1130*/  IMAD.U32 R5, RZ, RZ, UR6 ;  /* 0x00000006ff057e24 */ /* 0x000fca000f8e00ff */
[----:B------:R-:W2:Y:S02]  /*1140*/  LDG.E R4, desc[UR48][R4.64] ;  /* 0x0000003004047981 */ /* 0x000ea4000c1e1900 */
[----:B--2---:R-:W-:Y:S01]  /*1150*/  R2UR UR4, R4 ;  /* 0x00000000040472ca */ /* 0x004fe200000e0000 */
[----:B------:R-:W-:-:S14]  /*1160*/  BRA `(.L_x_14083) ;  /* 0x0000000000347947 */ /* 0x000fdc0003800000 */
.L_x_14082:
        /* <DEDUP_REMOVED lines=13> */
.L_x_14083:
[----:B------:R-:W-:Y:S01]  /*1240*/  UIADD3 UR44, -UR44, UR4, URZ ;  /* 0x000000042c2c7290 */ /* 0x000fe2000fffe13f */
[----:B------:R-:W-:Y:S01]  /*1250*/  PLOP3.LUT P0, PT, PT, PT, PT, 0x80, 0x0 ;  /* 0x000000000000781c */ /* 0x000fe20003f0f070 */
[----:B------:R-:W-:Y:S01]  /*1260*/  USHF.L.U32 UR45, UR5, 0x7, URZ ;  /* 0x00000007052d7899 */ /* 0x000fe2000800063f */
[----:B------:R-:W-:Y:S01]  /*1270*/  IMAD.MOV.U32 R3, RZ, RZ, RZ ;  /* 0x000000ffff037224 */ /* 0x000fe200078e00ff */
[----:B------:R-:W-:Y:S01]  /*1280*/  ULDC UR4, c[0x0][0x448] ;  /* 0x0001120000047ab9 */ /* 0x000fe20000000800 */
[----:B------:R-:W-:Y:S01]  /*1290*/  UIADD3 UR7, UR44, 0x60, -UR42 ;  /* 0x000000602c077890 */ /* 0x000fe2000fffe82a */
[----:B------:R-:W-:Y:S01]  /*12a0*/  CS2R R8, SRZ ;  /* 0x0000000000087805 */ /* 0x000fe2000001ff00 */
[----:B------:R-:W-:Y:S01]  /*12b0*/  UISETP.NE.AND UP0, UPT, UR4, 0x1, UPT ;  /* 0x000000010400788c */ /* 0x000fe2000bf05270 */
[----:B------:R-:W-:Y:S01]  /*12c0*/  MOV R0, RZ ;  /* 0x000000ff00007202 */ /* 0x000fe20000000f00 */
[----:B------:R-:W-:Y:S01]  /*12d0*/  UIADD3 UR6, UR45, 0x7f, URZ ;  /* 0x0000007f2d067890 */ /* 0x000fe2000fffe03f */
[----:B------:R-:W-:Y:S01]  /*12e0*/  IMAD.MOV.U32 R150, RZ, RZ, RZ ;  /* 0x000000ffff967224 */ /* 0x000fe200078e00ff */
[----:B------:R-:W-:Y:S01]  /*12f0*/  UP2UR UR47, UPR, URZ, 0x1 ;  /* 0x000000013f2f7883 */ /* 0x000fe20008000000 */
[----:B------:R-:W-:-:S02]  /*1300*/  CS2R R148, SRZ ;  /* 0x0000000000947805 */ /* 0x000fc4000001ff00 */
[----:B------:R-:W-:Y:S02]  /*1310*/  CS2R R146, SRZ ;  /* 0x0000000000927805 */ /* 0x000fe4000001ff00 */
[----:B------:R-:W-:Y:S02]  /*1320*/  CS2R R144, SRZ ;  /* 0x0000000000907805 */ /* 0x000fe4000001ff00 */
[----:B------:R-:W-:Y:S02]  /*1330*/  CS2R R142, SRZ ;  /* 0x00000000008e7805 */ /* 0x000fe4000001ff00 */
[----:B------:R-:W-:Y:S02]  /*1340*/  CS2R R140, SRZ ;  /* 0x00000000008c7805 */ /* 0x000fe4000001ff00 */
[----:B------:R-:W-:Y:S01]  /*1350*/  CS2R R138, SRZ ;  /* 0x00000000008a7805 */ /* 0x000fe2000001ff00 */
[----:B------:R-:W-:Y:S01]  /*1360*/  @UP0 ULDC UR4, c[0x0][0x44c] ;  /* 0x0001130000040ab9 */ /* 0x000fe20000000800 */
[----:B------:R-:W-:Y:S01]  /*1370*/  @UP0 ULDC UR8, c[0x0][0x450] ;  /* 0x0001140000080ab9 */ /* 0x000fe20000000800 */
[----:B------:R-:W-:Y:S01]  /*1380*/  UIMAD.WIDE.U32 UR4, UR6, UR4, URZ ;  /* 0x00000004060472a5 */ /* 0x000fe2000f8e003f */
[----:B------:R-:W-:Y:S01]  /*1390*/  CS2R R136, SRZ ;  /* 0x0000000000887805 */ /* 0x000fe2000001ff00 */
[----:B------:R-:W-:Y:S01]  /*13a0*/  UIADD3 UR4, UR44, 0x5f, URZ ;  /* 0x0000005f2c047890 */ /* 0x000fe2000fffe03f */
[----:B------:R-:W-:Y:S01]  /*13b0*/  CS2R R134, SRZ ;  /* 0x0000000000867805 */ /* 0x000fe2000001ff00 */
[----:B------:R-:W-:Y:S01]  /*13c0*/  @UP0 USHF.R.U32.HI UR6, URZ, UR8, UR5 ;  /* 0x000000083f060299 */ /* 0x000fe20008011605 */
[----:B------:R-:W-:Y:S01]  /*13d0*/  CS2R R132, SRZ ;  /* 0x0000000000847805 */ /* 0x000fe2000001ff00 */
[----:B------:R-:W-:Y:S01]  /*13e0*/  UIMAD.WIDE UR4, UR4, 0x2aaaaaab, URZ ;  /* 0x2aaaaaab040478a5 */ /* 0x000fe2000f8e023f */
[----:B------:R-:W-:Y:S01]  /*13f0*/  CS2R R130, SRZ ;  /* 0x0000000000827805 */ /* 0x000fe2000001ff00 */
[----:B------:R-:W-:Y:S01]  /*1400*/  UIADD3 UR6, UR7, UR6, URZ ;  /* 0x0000000607067290 */ /* 0x000fe2000fffe03f */
[----:B------:R-:W-:Y:S01]  /*1410*/  CS2R R128, SRZ ;  /* 0x0000000000807805 */ /* 0x000fe2000001ff00 */
[----:B------:R-:W-:Y:S01]  /*1420*/  USHF.R.U32.HI UR4, URZ, 0x1f, UR5 ;  /* 0x0000001f3f047899 */ /* 0x000fe20008011605 */
[----:B------:R-:W-:Y:S01]  /*1430*/  CS2R R126, SRZ ;  /* 0x00000000007e7805 */ /* 0x000fe2000001ff00 */
[----:B------:R-:W-:Y:S01]  /*1440*/  UIMAD.WIDE UR6, UR6, 0x2aaaaaab, URZ ;  /* 0x2aaaaaab060678a5 */ /* 0x000fe2000f8e023f */
[----:B------:R-:W-:Y:S01]  /*1450*/  CS2R R124, SRZ ;  /* 0x00000000007c7805 */ /* 0x000fe2000001ff00 */
[----:B------:R-:W-:Y:S01]  /*1460*/  ULEA.HI.SX32 UR4, UR5, UR4, 0x1c ;  /* 0x0000000405047291 */ /* 0x000fe2000f8fe23f */
[----:B------:R-:W-:Y:S01]  /*1470*/  CS2R R122, SRZ ;  /* 0x00000000007a7805 */ /* 0x000fe2000001ff00 */
[----:B------:R-:W-:Y:S01]  /*1480*/  USHF.R.U32.HI UR6, URZ, 0x1f, UR7 ;  /* 0x0000001f3f067899 */ /* 0x000fe20008011607 */
[----:B------:R-:W-:-:S02]  /*1490*/  CS2R R120, SRZ ;  /* 0x0000000000787805 */ /* 0x000fc4000001ff00 */
[----:B------:R-:W-:Y:S02]  /*14a0*/  CS2R R118, SRZ ;  /* 0x0000000000767805 */ /* 0x000fe4000001ff00 */
[----:B------:R-:W-:Y:S01]  /*14b0*/  CS2R R116, SRZ ;  /* 0x0000000000747805 */ /* 0x000fe2000001ff00 */
[----:B------:R-:W-:Y:S01]  /*14c0*/  ULEA.HI.SX32 UR6, UR7, UR6, 0x1c ;  /* 0x0000000607067291 */ /* 0x000fe2000f8fe23f */
        /* <DEDUP_REMOVED lines=8> */
[----:B------:R-:W-:Y:S01]  /*1550*/  IMAD.MOV.U32 R170, RZ, RZ, RZ ;  /* 0x000000ffffaa7224 */ /* 0x000fe200078e00ff */
[----:B------:R-:W-:Y:S02]  /*1560*/  CS2R R168, SRZ ;  /* 0x0000000000a87805 */ /* 0x000fe4000001ff00 */
[----:B------:R-:W-:Y:S01]  /*1570*/  CS2R R100, SRZ ;  /* 0x0000000000647805 */ /* 0x000fe2000001ff00 */
[----:B------:R-:W-:Y:S01]  /*1580*/  UISETP.GE.AND UP0, UPT, UR50, 0x1, UPT ;  /* 0x000000013200788c */ /* 0x000fe2000bf06270 */
[----:B------:R-:W-:Y:S02]  /*1590*/  CS2R R166, SRZ ;  /* 0x0000000000a67805 */ /* 0x000fe4000001ff00 */
[----:B------:R-:W-:-:S02]  /*15a0*/  CS2R R96, SRZ ;  /* 0x0000000000607805 */ /* 0x000fc4000001ff00 */
[----:B------:R-:W-:Y:S02]  /*15b0*/  CS2R R86, SRZ ;  /* 0x0000000000567805 */ /* 0x000fe4000001ff00 */
[----:B------:R-:W-:Y:S02]  /*15c0*/  CS2R R92, SRZ ;  /* 0x00000000005c7805 */ /* 0x000fe4000001ff00 */
[----:B------:R-:W-:Y:S02]  /*15d0*/  CS2R R90, SRZ ;  /* 0x00000000005a7805 */ /* 0x000fe4000001ff00 */
[----:B------:R-:W-:Y:S02]  /*15e0*/  PLOP3.LUT P1, PT, PT, PT, UP0, 0x80, 0x0 ;  /* 0x000000000000781c */ /* 0x000fe40003f2f008 */
        /* <DEDUP_REMOVED lines=64> */
.L_x_14085:
        /* <DEDUP_REMOVED lines=10> */
.L_x_14225:
[----:B0-----:R-:W-:Y:S01]  /*1a90*/  MOV R0, UR46 ;  /* 0x0000002e00007c02 */ /* 0x001fe20008000f00 */
[----:B------:R-:W-:Y:S05]  /*1aa0*/  WARPSYNC.ALL ;  /* 0x0000000000007948 */ /* 0x000fea0003800000 */
[----:B------:R0:W-:Y:S01]  /*1ab0*/  BAR.SYNC.DEFER_BLOCKING R7, 0x100 ;  /* 0x000400070000751d */ /* 0x0001e20000010000 */
[----:B------:R-:W-:-:S13]  /*1ac0*/  ISETP.NE.AND P0, PT, R0, 0x3, PT ;  /* 0x000000030000780c */ /* 0x000fda0003f05270 */
[----:B0-----:R-:W-:Y:S05]  /*1ad0*/  @!P0 BRA `(.L_x_14087) ;  /* 0x0000000000048947 */ /* 0x001fea0003800000 */
[----:B------:R-:W-:Y:S01]  /*1ae0*/  BPT.TRAP 0x1 ;  /* 0x000000040000795c */ /* 0x000fe20000300000 */
.L_x_14087:
[----:B------:R-:W-:Y:S01]  /*1af0*/  ULEA UR22, UR38, UR51, 0x3 ;  /* 0x0000003326167291 */ /* 0x000fe2000f8e183f */
[----:B------:R-:W-:-:S05]  /*1b00*/  IMAD.U32 R8, RZ, RZ, UR37 ;  /* 0x00000025ff087e24 */ /* 0x000fca000f8e00ff */
[----:B------:R-:W-:-:S04]  /*1b10*/  SHF.L.U32 R8, R8, 0x1f, RZ ;  /* 0x0000001f08087819 */ /* 0x000fc800000006ff */
[----:B------:R0:W1:Y:S01]  /*1b20*/  SYNCS.PHASECHK.TRANS64.TRYWAIT P1, [UR22+0x22830], R8 ;  /* 0x02283008ff0075a7 */ /* 0x0000620008020156 */
[----:B------:R-:W-:Y:S05]  /*1b30*/  @!P0 BRA `(.L_x_14088) ;  /* 0x0000000000048947 */ /* 0x000fea0003800000 */
[----:B------:R-:W-:Y:S01]  /*1b40*/  BPT.TRAP 0x1 ;  /* 0x000000040000795c */ /* 0x000fe20000300000 */
.L_x_14088:
[----:B-1----:R-:W-:Y:S05]  /*1b50*/  @P1 BRA `(.L_x_14089) ;  /* 0x0000000000081947 */ /* 0x002fea0003800000 */
[----:B------:R-:W1:Y:S02]  /*1b60*/  SYNCS.PHASECHK.TRANS64.TRYWAIT P1, [UR22+0x22830], R8 ;  /* 0x02283008ff0075a7 */ /* 0x000e640008020156 */
[----:B-1----:R-:W-:Y:S05]  /*1b70*/  @!P1 BRA `(.L_x_14090) ;  /* 0x0000010000309947 */ /* 0x002fea0003800000 */
.L_x_14089:
[----:B------:R-:W-:Y:S01]  /*1b80*/  UIADD3 UR4, UR51, 0x1c400, URZ ;  /* 0x0001c40033047890 */ /* 0x000fe2000fffe03f */
[----:B------:R-:W-:Y:S01]  /*1b90*/  WARPGROUP.ARRIVE ;  /* 0x00000000000079c5 */ /* 0x000fe20000000000 */
[----:B------:R-:W-:-:S05]  /*1ba0*/  ULOP3.LUT UR16, UR53, 0x10000, URZ, 0xfc, !UPT ;  /* 0x0001000035107892 */ /* 0x000fca000f8efc3f */
[----:B------:R-:W2:Y:S01]  /*1bb0*/  S2R R0, SR_TID.X ;  /* 0x0000000000007919 */ /* 0x000ea20000002100 */
[----:B------:R-:W-:Y:S01]  /*1bc0*/  USHF.R.U32.HI UR4, URZ, 0x4, UR4 ;  /* 0x000000043f047899 */ /* 0x000fe20008011604 */
[----:B------:R-:W-:Y:S01]  /*1bd0*/  UMOV UR17, 0x40000040 ;  /* 0x4000004000117882 */ /* 0x000fe20000000000 */
[----:B------:R-:W-:Y:S02]  /*1be0*/  UMOV UR19, 0x40000040 ;  /* 0x4000004000137882 */ /* 0x000fe40000000000 */
[----:B------:R-:W-:Y:S01]  /*1bf0*/  ULOP3.LUT UR4, UR4, 0x3fff, URZ, 0xc0, !UPT ;  /* 0x00003fff04047892 */ /* 0x000fe2000f8ec03f */
[----:B------:R-:W-:Y:S01]  /*1c00*/  UMOV UR5, 0x40000040 ;  /* 0x4000004000057882 */ /* 0x000fe20000000000 */
[----:B------:R-:W-:Y:S02]  /*1c10*/  UMOV UR7, 0x40000040 ;  /* 0x4000004000077882 */ /* 0x000fe40000000000 */
[----:B------:R-:W-:Y:S02]  /*1c20*/  ULOP3.LUT UR20, UR4, 0x10000, URZ, 0xfc, !UPT ;  /* 0x0001000004147892 */ /* 0x000fe4000f8efc3f */
[----:B------:R-:W-:-:S02]  /*1c30*/  UIADD3 UR4, UR16, 0x2, URZ ;  /* 0x0000000210047890 */ /* 0x000fc4000fffe03f */
[----:B------:R-:W-:Y:S02]  /*1c40*/  UIMAD UR18, UR38, 0x300, UR20 ;  /* 0x00000300261278a4 */ /* 0x000fe4000f8e0214 */
[----:B------:R-:W-:Y:S02]  /*1c50*/  UIADD3 UR8, UR16, 0x4, URZ ;  /* 0x0000000410087890 */ /* 0x000fe4000fffe03f */
[----:B------:R-:W-:Y:S02]  /*1c60*/  UIADD3 UR6, UR18, 0x2, URZ ;  /* 0x0000000212067890 */ /* 0x000fe4000fffe03f */
[----:B------:R-:W-:Y:S01]  /*1c70*/  UIADD3 UR10, UR18, 0x4, URZ ;  /* 0x00000004120a7890 */ /* 0x000fe2000fffe03f */
[----:B------:R-:W-:Y:S02]  /*1c80*/  UMOV UR9, 0x40000040 ;  /* 0x4000004000097882 */ /* 0x000fe40000000000 */
[----:B------:R-:W-:Y:S01]  /*1c90*/  HGMMA.64x96x16.F32 R24, gdesc[UR16], RZ, !UPT, gsb0 ;  /* 0x01600000101879f0 */ /* 0x000fe2000c0008ff */
[----:B------:R-:W-:Y:S01]  /*1ca0*/  UMOV UR11, 0x40000040 ;  /* 0x40000040000b7882 */ /* 0x000fe20000000000 */
[----:B------:R-:W-:-:S02]  /*1cb0*/  UIADD3 UR12, UR16, 0x6, URZ ;  /* 0x00000006100c7890 */ /* 0x000fc4000fffe03f */
        /* <DEDUP_REMOVED lines=18> */
.L_x_14091:
        /* <DEDUP_REMOVED lines=9> */
[----:B------:R-:W3:Y:S01]  /*1e70*/  MUFU.TANH R20, R26 ;  /* 0x0000001a00147308 */ /* 0x000ee20000002400 */
[----:B------:R-:W-:Y:S01]  /*1e80*/  FMUL.FTZ R31, R31, UR7 ;  /* 0x000000071f1f7c20 */ /* 0x000fe20008410000 */
[----:B------:R-:W-:Y:S01]  /*1e90*/  @UP0 ULDC UR6, c[0x0][0x44c] ;  /* 0x0001130000060ab9 */ /* 0x000fe20000000800 */
[----:B------:R-:W-:Y:S01]  /*1ea0*/  FMUL.FTZ R34, R34, UR7 ;  /* 0x0000000722227c20 */ /* 0x000fe20008410000 */
[----:B------:R-:W-:Y:S01]  /*1eb0*/  FMUL.FTZ R35, R35, UR7 ;  /* 0x0000000723237c20 */ /* 0x000fe20008410000 */
[----:B------:R-:W-:Y:S01]  /*1ec0*/  FMUL.FTZ R25, R25, UR7 ;  /* 0x0000000719197c20 */ /* 0x000fe20008410000 */
[----:B------:R-:W-:Y:S01]  /*1ed0*/  FMUL.FTZ R38, R38, UR7 ;  /* 0x0000000726267c20 */ /* 0x000fe20008410000 */
[----:B------:R-:W-:Y:S01]  /*1ee0*/  FMUL.FTZ R39, R39, UR7 ;  /* 0x0000000727277c20 */ /* 0x000fe20008410000 */
[----:B------:R-:W4:Y:S01]  /*1ef0*/  MUFU.TANH R27, R27 ;  /* 0x0000001b001b7308 */ /* 0x000f220000002400 */
[----:B------:R-:W-:Y:S01]  /*1f00*/  FMUL.FTZ R28, R28, UR7 ;  /* 0x000000071c1c7c20 */ /* 0x000fe20008410000 */
[----:B-1----:R-:W-:Y:S01]  /*1f10*/  @P1 IMAD.HI.U32 R3, R4, UR6, RZ ;  /* 0x0000000604031c27 */ /* 0x002fe2000f8e00ff */
[----:B------:R-:W-:-:S03]  /*1f20*/  @UP0 ULDC UR6, c[0x0][0x450] ;  /* 0x0001140000060ab9 */ /* 0x000fc60000000800 */
[----:B------:R-:W-:Y:S01]  /*1f30*/  FMUL.FTZ R42, R42, UR7 ;  /* 0x000000072a2a7c20 */ /* 0x000fe20008410000 */
[----:B------:R-:W-:Y:S01]  /*1f40*/  FMUL.FTZ R43, R43, UR7 ;  /* 0x000000072b2b7c20 */ /* 0x000fe20008410000 */
[----:B------:R-:W-:Y:S01]  /*1f50*/  FMUL.FTZ R32, R32, UR7 ;  /* 0x0000000720207c20 */ /* 0x000fe20008410000 */
[----:B------:R-:W-:Y:S01]  /*1f60*/  @P2 SHF.R.U32.HI R4, RZ, UR6, R3 ;  /* 0x00000006ff042c19 */ /* 0x000fe20008011603 */
[----:B------:R-:W-:Y:S01]  /*1f70*/  UIMAD UR6, UR50, -0x60, UR44 ;  /* 0xffffffa0320678a4 */ /* 0x000fe2000f8e022c */
[----:B------:R-:W1:Y:S01]  /*1f80*/  MUFU.TANH R30, R30 ;  /* 0x0000001e001e7308 */ /* 0x000e620000002400 */
[----:B------:R-:W-:Y:S01]  /*1f90*/  FMUL.FTZ R40, R40, UR7 ;  /* 0x0000000728287c20 */ /* 0x000fe20008410000 */
[----:B------:R-:W-:Y:S01]  /*1fa0*/  FMUL.FTZ R46, R46, UR7 ;  /* 0x000000072e2e7c20 */ /* 0x000fe20008410000 */
[----:B------:R-:W5:Y:S01]  /*1fb0*/  SHFL.IDX PT, R3, R4, 0x1, 0x1c1f ;  /* 0x003c1f0004037f89 */ /* 0x000f6200000e0000 */
[----:B------:R-:W-:Y:S01]  /*1fc0*/  UIADD3 UR6, UR6, 0x60, URZ ;  /* 0x0000006006067890 */ /* 0x000fe2000fffe03f */
[----:B------:R-:W-:Y:S01]  /*1fd0*/  FMUL.FTZ R41, R41, UR7 ;  /* 0x0000000729297c20 */ /* 0x000fe20008410000 */
[----:B------:R-:W-:Y:S01]  /*1fe0*/  FMUL.FTZ R36, R36, UR7 ;  /* 0x0000000724247c20 */ /* 0x000fe20008410000 */
[----:B------:R-:W-:Y:S01]  /*1ff0*/  FMUL.FTZ R47, R47, UR7 ;  /* 0x000000072f2f7c20 */ /* 0x000fe20008410000 */
[----:B------:R-:W-:Y:S01]  /*2000*/  MUFU.TANH R31, R31 ;  /* 0x0000001f001f7308 */ /* 0x000fe20000002400 */
[----:B------:R-:W-:Y:S01]  /*2010*/  FMUL.FTZ R50, R50, UR7 ;  /* 0x0000000732327c20 */ /* 0x000fe20008410000 */
[----:B------:R-:W-:-:S02]  /*2020*/  IMAD.U32 R6, RZ, RZ, UR6 ;  /* 0x00000006ff067e24 */ /* 0x000fc4000f8e00ff */
[----:B------:R-:W-:Y:S01]  /*2030*/  FMUL.FTZ R51, R51, UR7 ;  /* 0x0000000733337c20 */ /* 0x000fe20008410000 */
[----:B------:R-:W-:Y:S01]  /*2040*/  FMUL.FTZ R54, R54, UR7 ;  /* 0x0000000736367c20 */ /* 0x000fe20008410000 */
[----:B------:R-:W-:Y:S01]  /*2050*/  FMUL.FTZ R55, R55, UR7 ;  /* 0x0000000737377c20 */ /* 0x000fe20008410000 */
[----:B------:R-:W-:Y:S02]  /*2060*/  IMAD R5, R17, -0x2, R6 ;  /* 0xfffffffe11057824 */ /* 0x000fe400078e0206 */
[----:B------:R-:W-:Y:S01]  /*2070*/  FMUL.FTZ R58, R58, UR7 ;  /* 0x000000073a3a7c20 */ /* 0x000fe20008410000 */
[----:B------:R-:W-:Y:S01]  /*2080*/  IMAD.U32 R6, RZ, RZ, UR42 ;  /* 0x0000002aff067e24 */ /* 0x000fe2000f8e00ff */
[----:B------:R-:W0:Y:S01]  /*2090*/  MUFU.TANH R34, R34 ;  /* 0x0000002200227308 */ /* 0x000e220000002400 */
[----:B------:R-:W-:Y:S01]  /*20a0*/  FMUL.FTZ R59, R59, UR7 ;  /* 0x000000073b3b7c20 */ /* 0x000fe20008410000 */
[----:B------:R-:W-:Y:S01]  /*20b0*/  FMUL.FTZ R62, R62, UR7 ;  /* 0x000000073e3e7c20 */ /* 0x000fe20008410000 */
[----:B------:R-:W-:Y:S01]  /*20c0*/  FMUL.FTZ R63, R63, UR7 ;  /* 0x000000073f3f7c20 */ /* 0x000fe20008410000 */
[--C-:B------:R-:W-:Y:S01]  /*20d0*/  IADD3 R6, -R6, 0x1, R5.reuse ;  /* 0x0000000106067810 */ /* 0x100fe20007ffe105 */
[----:B------:R-:W-:Y:S01]  /*20e0*/  FMUL.FTZ R66, R66, UR7 ;  /* 0x0000000742427c20 */ /* 0x000fe20008410000 */
[----:B------:R-:W-:Y:S01]  /*20f0*/  FMUL.FTZ R67, R67, UR7 ;  /* 0x0000000743437c20 */ /* 0x000fe20008410000 */
[----:B------:R-:W-:Y:S01]  /*2100*/  FMUL.FTZ R70, R70, UR7 ;  /* 0x0000000746467c20 */ /* 0x000fe20008410000 */
[----:B------:R4:W-:Y:S01]  /*2110*/  MUFU.TANH R11, R25 ;  /* 0x00000019000b7308 */ /* 0x0009e20000002400 */
[----:B------:R-:W-:Y:S01]  /*2120*/  FMUL.FTZ R71, R71, UR7 ;  /* 0x0000000747477c20 */ /* 0x000fe20008410000 */
[-CC-:B-----5:R-:W-:Y:S01]  /*2130*/  VIADDMNMX R3, R3, R6.reuse, R5.reuse, PT ;  /* 0x0000000603037246 */ /* 0x1a0fe20003800105 */
[----:B------:R-:W5:Y:S01]  /*2140*/  SHFL.IDX PT, R4, R4, RZ, 0x1c1f ;  /* 0x001c1fff04047589 */ /* 0x000f6200000e0000 */
[----:B------:R-:W-:Y:S01]  /*2150*/  FMUL.FTZ R24, R24, UR7 ;  /* 0x0000000718187c20 */ /* 0x000fe20008410000 */
[----:B------:R-:W-:Y:S01]  /*2160*/  FMUL.FTZ R29, R29, UR7 ;  /* 0x000000071d1d7c20 */ /* 0x000fe20008410000 */
[----:B------:R-:W-:Y:S01]  /*2170*/  ISETP.GT.AND P1, PT, R3, RZ, PT ;  /* 0x000000ff0300720c */ /* 0x000fe20003f24270 */
[----:B------:R-:W-:Y:S01]  /*2180*/  FMUL.FTZ R33, R33, UR7 ;  /* 0x0000000721217c20 */ /* 0x000fe20008410000 */
[C---:B------:R-:W-:Y:S01]  /*2190*/  ISETP.GT.AND P2, PT, R3.reuse, 0x1, PT ;  /* 0x000000010300780c */ /* 0x040fe20003f44270 */
[----:B------:R-:W-:Y:S01]  /*21a0*/  MUFU.TANH R35, R35 ;  /* 0x0000002300237308 */ /* 0x000fe20000002400 */
[----:B------:R-:W-:Y:S01]  /*21b0*/  ISETP.GT.AND P3, PT, R3, 0x8, PT ;  /* 0x000000080300780c */ /* 0x000fe20003f64270 */
[----:B------:R-:W-:Y:S01]  /*21c0*/  FMUL.FTZ R37, R37, UR7 ;  /* 0x0000000725257c20 */ /* 0x000fe20008410000 */
[----:B---3--:R-:W-:Y:S01]  /*21d0*/  FSEL R20, R20, -INF , P1 ;  /* 0xff80000014147808 */ /* 0x008fe20000800000 */
[----:B------:R-:W-:Y:S01]  /*21e0*/  FMUL.FTZ R49, R49, UR7 ;  /* 0x0000000731317c20 */ /* 0x000fe20008410000 */
[----:B----4-:R-:W-:Y:S01]  /*21f0*/  FSEL R25, R27, -INF , P2 ;  /* 0xff8000001b197808 */ /* 0x010fe20001000000 */
[----:B------:R-:W-:Y:S01]  /*2200*/  FMUL.FTZ R44, R44, UR7 ;  /* 0x000000072c2c7c20 */ /* 0x000fe20008410000 */
[----:B------:R-:W-:Y:S01]  /*2210*/  ISETP.GT.AND P1, PT, R3, 0x9, PT ;  /* 0x000000090300780c */ /* 0x000fe20003f24270 */
[----:B------:R-:W3:Y:S01]  /*2220*/  MUFU.TANH R38, R38 ;  /* 0x0000002600267308 */ /* 0x000ee20000002400 */
[----:B-1----:R-:W-:Y:S01]  /*2230*/  FSEL R26, R30, -INF , P3 ;  /* 0xff8000001e1a7808 */ /* 0x002fe20001800000 */
[----:B------:R-:W-:Y:S01]  /*2240*/  FMUL.FTZ R45, R45, UR7 ;  /* 0x000000072d2d7c20 */ /* 0x000fe20008410000 */
[----:B------:R-:W-:Y:S01]  /*2250*/  FMNMX.FTZ R9, R20, R25, !PT ;  /* 0x0000001914097209 */ /* 0x000fe20007810000 */
[----:B------:R-:W-:Y:S01]  /*2260*/  FMUL.FTZ R48, R48, UR7 ;  /* 0x0000000730307c20 */ /* 0x000fe20008410000 */
[----:B------:R-:W-:Y:S01]  /*2270*/  ISETP.GT.AND P2, PT, R3, 0x10, PT ;  /* 0x000000100300780c */ /* 0x000fe20003f44270 */
[----:B------:R-:W-:Y:S01]  /*2280*/  FMUL.FTZ R52, R52, UR7 ;  /* 0x0000000734347c20 */ /* 0x000fe20008410000 */
[----:B------:R-:W-:Y:S01]  /*2290*/  FMNMX.FTZ R9, R26, R9, !PT ;  /* 0x000000091a097209 */ /* 0x000fe20007810000 */
[----:B------:R1:W-:Y:S01]  /*22a0*/  MUFU.TANH R12, R28 ;  /* 0x0000001c000c7308 */ /* 0x0003e20000002400 */
[----:B0-----:R-:W-:Y:S01]  /*22b0*/  FSEL R30, R34, -INF , P2 ;  /* 0xff800000221e7808 */ /* 0x001fe20001000000 */
[----:B------:R-:W-:Y:S01]  /*22c0*/  FMUL.FTZ R53, R53, UR7 ;  /* 0x0000000735357c20 */ /* 0x000fe20008410000 */
[----:B------:R-:W-:Y:S01]  /*22d0*/  ISETP.GT.AND P2, PT, R3, 0x18, PT ;  /* 0x000000180300780c */ /* 0x000fe20003f44270 */
[----:B------:R-:W-:Y:S01]  /*22e0*/  FMUL.FTZ R56, R56, UR7 ;  /* 0x0000000738387c20 */ /* 0x000fe20008410000 */
[----:B-----5:R-:W-:Y:S01]  /*22f0*/  VIADDMNMX R6, R4, R6, R5, PT ;  /* 0x0000000604067246 */ /* 0x020fe20003800105 */
[----:B------:R-:W-:Y:S01]  /*2300*/  FMUL.FTZ R57, R57, UR7 ;  /* 0x0000000739397c20 */ /* 0x000fe20008410000 */
[----:B------:R-:W-:Y:S01]  /*2310*/  FMUL.FTZ R60, R60, UR7 ;  /* 0x000000073c3c7c20 */ /* 0x000fe20008410000 */
[----:B------:R-:W-:Y:S01]  /*2320*/  MUFU.TANH R39, R39 ;  /* 0x0000002700277308 */ /* 0x000fe20000002400 */
[----:B-1----:R-:W-:Y:S01]  /*2330*/  FSEL R28, R31, -INF , P1 ;  /* 0xff8000001f1c7808 */ /* 0x002fe20000800000 */
[----:B------:R-:W-:Y:S01]  /*2340*/  FMUL.FTZ R61, R61, UR7 ;  /* 0x000000073d3d7c20 */ /* 0x000fe20008410000 */
[----:B------:R-:W-:Y:S01]  /*2350*/  ISETP.GT.AND P1, PT, R3, 0x11, PT ;  /* 0x000000110300780c */ /* 0x000fe20003f24270 */
[----:B------:R-:W-:Y:S01]  /*2360*/  FMUL.FTZ R64, R64, UR7 ;  /* 0x0000000740407c20 */ /* 0x000fe20008410000 */
[----:B------:R-:W-:Y:S01]  /*2370*/  FMNMX.FTZ R9, R28, R9, !PT ;  /* 0x000000091c097209 */ /* 0x000fe20007810000 */
[----:B------:R-:W-:Y:S01]  /*2380*/  FMUL.FTZ R65, R65, UR7 ;  /* 0x0000000741417c20 */ /* 0x000fe20008410000 */
[----:B---3--:R-:W-:Y:S01]  /*2390*/  FSEL R34, R38, -INF , P2 ;  /* 0xff80000026227808 */ /* 0x008fe20001000000 */
[----:B------:R-:W0:Y:S01]  /*23a0*/  MUFU.TANH R42, R42 ;  /* 0x0000002a002a7308 */ /* 0x000e220000002400 */
[----:B------:R-:W-:Y:S01]  /*23b0*/  FMNMX.FTZ R9, R30, R9, !PT ;  /* 0x000000091e097209 */ /* 0x000fe20007810000 */
[----:B------:R-:W-:Y:S01]  /*23c0*/  FMUL.FTZ R68, R68, UR7 ;  /* 0x0000000744447c20 */ /* 0x000fe20008410000 */
[----:B------:R-:W-:Y:S01]  /*23d0*/  ISETP.GT.AND P2, PT, R3, 0x20, PT ;  /* 0x000000200300780c */ /* 0x000fe20003f44270 */
[----:B------:R-:W-:Y:S01]  /*23e0*/  FMUL.FTZ R69, R69, UR7 ;  /* 0x0000000745457c20 */ /* 0x000fe20008410000 */
[----:B------:R-:W-:Y:S01]  /*23f0*/  ISETP.GT.AND P3, PT, R6, 0x8, PT ;  /* 0x000000080600780c */ /* 0x000fe20003f64270 */
[----:B------:R-:W-:-:S02]  /*2400*/  UIADD3 UR6, UR22, 0x22840, URZ ;  /* 0x0002284016067890 */ /* 0x000fc4000fffe03f */
[----:B------:R1:W-:Y:S02]  /*2410*/  MUFU.TANH R15, R32 ;  /* 0x00000020000f7308 */ /* 0x0003e40000002400 */
[----:B------:R-:W-:-:S06]  /*2420*/  UPRMT UR6, UR52, 0x654, UR6 ;  /* 0x0000065434067896 */ /* 0x000fcc0008000006 */
        /* <DEDUP_REMOVED lines=342> */
.L_x_14092:
[----:B------:R0:W1:Y:S01]  /*3990*/  SYNCS.PHASECHK.TRANS64.TRYWAIT P1, [UR22+0x22850], R8 ;  /* 0x02285008ff0075a7 */ /* 0x0000620008020156 */
[----:B------:R-:W-:Y:S05]  /*39a0*/  @!P0 BRA `(.L_x_14093) ;  /* 0x0000000000048947 */ /* 0x000fea0003800000 */
[----:B------:R-:W-:Y:S01]  /*39b0*/  BPT.TRAP 0x1 ;  /* 0x000000040000795c */ /* 0x000fe20000300000 */
.L_x_14093:
[----:B-1----:R-:W-:Y:S05]  /*39c0*/  @P1 BRA `(.L_x_14094) ;  /* 0x0000000000081947 */ /* 0x002fea0003800000 */
[----:B------:R-:W1:Y:S02]  /*39d0*/  SYNCS.PHASECHK.TRANS64.TRYWAIT P1, [UR22+0x22850], R8 ;  /* 0x02285008ff0075a7 */ /* 0x000e640008020156 */
[----:B-1----:R-:W-:Y:S05]  /*39e0*/  @!P1 BRA `(.L_x_14095) ;  /* 0x000000e000ac9947 */ /* 0x002fea0003800000 */
.L_x_14094:
        /* <DEDUP_REMOVED lines=43> */
.L_x_14096:
[----:B------:R-:W-:Y:S01]  /*3ca0*/  UISETP.NE.AND UP0, UPT, UR47, URZ, UPT ;  /* 0x0000003f2f00728c */ /* 0x000fe2000bf05270 */
[----:B------:R-:W2:Y:S01]  /*3cb0*/  S2UR UR14, SR_CgaCtaId ;  /* 0x00000000000e79c3 */ /* 0x000ea20000008800 */
[----:B------:R-:W-:Y:S01]  /*3cc0*/  UMOV UR11, UR45 ;  /* 0x0000002d000b7c82 */ /* 0x000fe20008000000 */
[----:B------:R-:W-:Y:S02]  /*3cd0*/  UIADD3 UR22, UR22, 0x22860, URZ ;  /* 0x0002286016167890 */ /* 0x000fe4000fffe03f */
[----:B------:R-:W-:-:S06]  /*3ce0*/  UIADD3 UR23, UR50, -0x2, URZ ;  /* 0xfffffffe32177890 */ /* 0x000fcc000fffe03f */
[----:B------:R-:W-:Y:S01]  /*3cf0*/  @UP0 ULDC UR6, c[0x0][0x44c] ;  /* 0x0001130000060ab9 */ /* 0x000fe20000000800 */
[----:B------:R-:W-:Y:S01]  /*3d00*/  @UP0 ULDC UR15, c[0x0][0x450] ;  /* 0x00011400000f0ab9 */ /* 0x000fe20000000800 */
[----:B------:R-:W-:-:S04]  /*3d10*/  UIMAD.WIDE.U32 UR6, UR45, UR6, URZ ;  /* 0x000000062d0672a5 */ /* 0x000fc8000f8e003f */
[----:B------:R-:W-:-:S04]  /*3d20*/  @UP0 USHF.R.U32.HI UR11, URZ, UR15, UR7 ;  /* 0x0000000f3f0b0299 */ /* 0x000fc80008011607 */
[----:B------:R-:W-:-:S04]  /*3d30*/  UIADD3 UR6, UR11, UR44, -UR42 ;  /* 0x0000002c0b067290 */ /* 0x000fc8000fffe82a */
        /* <DEDUP_REMOVED lines=11> */
[----:B------:R-:W-:Y:S01]  /*3df0*/  ULDC UR26, c[0x0][0x9d8] ;  /* 0x00027600001a7ab9 */ /* 0x000fe20000000800 */
[----:B0-----:R-:W-:Y:S01]  /*3e00*/  IMAD.MOV.U32 R8, RZ, RZ, R6 ;  /* 0x000000ffff087224 */ /* 0x001fe200078e0006 */
[----:B------:R-:W-:-:S06]  /*3e10*/  ULDC UR27, c[0x0][0x988] ;  /* 0x00026200001b7ab9 */ /* 0x000fcc0000000800 */
.L_x_14108:
[----:B------:R-:W-:-:S04]  /*3e20*/  UIADD3 UR38, UR38, 0x1, URZ ;  /* 0x0000000126267890 */ /* 0x000fc8000fffe03f */
[----:B------:R-:W-:-:S04]  /*3e30*/  UISETP.NE.AND UP0, UPT, UR38, 0x2, UPT ;  /* 0x000000022600788c */ /* 0x000fc8000bf05270 */
[----:B------:R-:W-:Y:S02]  /*3e40*/  USEL UR6, URZ, 0x1, UP0 ;  /* 0x000000013f067887 */ /* 0x000fe40008000000 */
[----:B------:R-:W-:Y:S02]  /*3e50*/  USEL UR38, UR38, URZ, UP0 ;  /* 0x0000003f26267287 */ /* 0x000fe40008000000 */
[----:B------:R-:W-:Y:S01]  /*3e60*/  ULOP3.LUT UR37, UR37, UR6, URZ, 0x3c, !UPT ;  /* 0x0000000625257292 */ /* 0x000fe2000f8e3c3f */
[----:B01----:R-:W-:Y:S11]  /*3e70*/  @!P0 BRA `(.L_x_14098) ;  /* 0x0000000000048947 */ /* 0x003ff60003800000 */
[----:B------:R-:W-:Y:S01]  /*3e80*/  BPT.TRAP 0x1 ;  /* 0x000000040000795c */ /* 0x000fe20000300000 */
.L_x_14098:
[----:B------:R-:W0:Y:S01]  /*3e90*/  S2UR UR24, SR_CgaCtaId ;  /* 0x00000000001879c3 */ /* 0x000e220000008800 */
[----:B------:R-:W-:Y:S01]  /*3ea0*/  UMOV UR6, 0x400 ;  /* 0x0000040000067882 */ /* 0x000fe20000000000 */
[----:B------:R-:W-:-:S04]  /*3eb0*/  MOV R7, UR37 ;  /* 0x0000002500077c02 */ /* 0x000fc80008000f00 */
[----:B------:R-:W-:Y:S01]  /*3ec0*/  SHF.L.U32 R7, R7, 0x1f, RZ ;  /* 0x0000001f07077819 */ /* 0x000fe200000006ff */
[----:B0-----:R-:W-:-:S04]  /*3ed0*/  ULEA UR6, UR24, UR6, 0x18 ;  /* 0x0000000618067291 */ /* 0x001fc8000f8ec03f */
[----:B------:R-:W-:-:S09]  /*3ee0*/  ULEA UR25, UR38, UR6, 0x3 ;  /* 0x0000000626197291 */ /* 0x000fd2000f8e183f */
[----:B------:R0:W1:Y:S01]  /*3ef0*/  SYNCS.PHASECHK.TRANS64.TRYWAIT P1, [UR25+0x22830], R7 ;  /* 0x02283007ff0075a7 */ /* 0x0000620008020159 */
[----:B------:R-:W-:Y:S05]  /*3f00*/  @!P0 BRA `(.L_x_14099) ;  /* 0x0000000000048947 */ /* 0x000fea0003800000 */
[----:B------:R-:W-:Y:S01]  /*3f10*/  BPT.TRAP 0x1 ;  /* 0x000000040000795c */ /* 0x000fe20000300000 */
.L_x_14099:
[----:B-1----:R-:W-:Y:S05]  /*3f20*/  @P1 BRA `(.L_x_14100) ;  /* 0x0000000000081947 */ /* 0x002fea0003800000 */
[----:B------:R-:W1:Y:S02]  /*3f30*/  SYNCS.PHASECHK.TRANS64.TRYWAIT P1, [UR25+0x22830], R7 ;  /* 0x02283007ff0075a7 */ /* 0x000e640008020159 */
[----:B-1----:R-:W-:Y:S05]  /*3f40*/  @!P1 BRA `(.L_x_14101) ;  /* 0x000000dc006c9947 */ /* 0x002fea0003800000 */
.L_x_14100:
        /* <DEDUP_REMOVED lines=26> */
.L_x_14102:
[----:B------:R-:W-:Y:S01]  /*40f0*/  UISETP.NE.AND UP0, UPT, UR47, URZ, UPT ;  /* 0x0000003f2f00728c */ /* 0x000fe2000bf05270 */
[----:B------:R-:W-:Y:S02]  /*4100*/  VIADD R5, R16, UR45 ;  /* 0x0000002d10057c36 */ /* 0x000fe40008000000 */
[----:B------:R-:W-:Y:S01]  /*4110*/  FMUL.FTZ R14, R161, UR26 ;  /* 0x0000001aa10e7c20 */ /* 0x000fe20008410000 */
[----:B------:R-:W-:Y:S01]  /*4120*/  FMUL.FTZ R13, R160, UR26 ;  /* 0x0000001aa00d7c20 */ /* 0x000fe20008410000 */
[----:B------:R-:W-:Y:S01]  /*4130*/  FMUL.FTZ R160, R167, UR26 ;  /* 0x0000001aa7a07c20 */ /* 0x000fe20008410000 */
[----:B------:R-:W-:Y:S01]  /*4140*/  FMUL.FTZ R154, R154, UR26 ;  /* 0x0000001a9a9a7c20 */ /* 0x000fe20008410000 */
[----:B------:R-:W-:Y:S01]  /*4150*/  PLOP3.LUT P1, PT, PT, PT, UP0, 0x80, 0x0 ;  /* 0x000000000000781c */ /* 0x000fe20003f2f008 */
[----:B------:R-:W-:Y:S01]  /*4160*/  IMAD.MOV.U32 R210, RZ, RZ, -0x2 ;  /* 0xfffffffeffd27424 */ /* 0x000fe200078e00ff */
[----:B------:R-:W-:Y:S01]  /*4170*/  PLOP3.LUT P2, PT, PT, PT, UP0, 0x80, 0x0 ;  /* 0x000000000000781c */ /* 0x000fe20003f4f008 */
[----:B------:R-:W-:Y:S01]  /*4180*/  FMUL.FTZ R6, R152, UR26 ;  /* 0x0000001a98067c20 */ /* 0x000fe20008410000 */
[----:B------:R-:W-:Y:S01]  /*4190*/  FMUL.FTZ R10, R153, UR26 ;  /* 0x0000001a990a7c20 */ /* 0x000fe20008410000 */
[----:B------:R-:W-:Y:S01]  /*41a0*/  @UP0 ULDC UR6, c[0x0][0x44c] ;  /* 0x0001130000060ab9 */ /* 0x000fe20000000800 */
[----:B------:R-:W-:Y:S01]  /*41b0*/  FMUL.FTZ R152, R169, UR26 ;  /* 0x0000001aa9987c20 */ /* 0x000fe20008410000 */
[----:B------:R-:W-:Y:S01]  /*41c0*/  FMUL.FTZ R153, R155, UR26 ;  /* 0x0000001a9b997c20 */ /* 0x000fe20008410000 */
[----:B------:R-:W-:Y:S01]  /*41d0*/  IMAD.U32 R169, RZ, RZ, UR42 ;  /* 0x0000002affa97e24 */ /* 0x000fe2000f8e00ff */
[----:B------:R-:W2:Y:S01]  /*41e0*/  MUFU.TANH R154, R154 ;  /* 0x0000009a009a7308 */ /* 0x000ea20000002400 */
[----:B------:R-:W-:Y:S01]  /*41f0*/  FMUL.FTZ R155, R158, UR26 ;  /* 0x0000001a9e9b7c20 */ /* 0x000fe20008410000 */
[----:B------:R-:W-:Y:S01]  /*4200*/  FMUL.FTZ R11, R156, UR26 ;  /* 0x0000001a9c0b7c20 */ /* 0x000fe20008410000 */
[----:B------:R-:W-:Y:S01]  /*4210*/  FMUL.FTZ R156, R159, UR26 ;  /* 0x0000001a9f9c7c20 */ /* 0x000fe20008410000 */
[----:B------:R-:W-:Y:S01]  /*4220*/  @P1 IMAD.HI.U32 R161, R5, UR6, RZ ;  /* 0x0000000605a11c27 */ /* 0x000fe2000f8e00ff */
[----:B------:R-:W-:-:S03]  /*4230*/  @UP0 ULDC UR6, c[0x0][0x450] ;  /* 0x0001140000060ab9 */ /* 0x000fc60000000800 */
[----:B------:R-:W-:Y:S01]  /*4240*/  FMUL.FTZ R20, R165, UR26 ;  /* 0x0000001aa5147c20 */ /* 0x000fe20008410000 */
[----:B------:R-:W-:Y:S01]  /*4250*/  FMUL.FTZ R165, R178, UR26 ;  /* 0x0000001ab2a57c20 */ /* 0x000fe20008410000 */
[----:B------:R-:W3:Y:S01]  /*4260*/  MUFU.TANH R153, R153 ;  /* 0x0000009900997308 */ /* 0x000ee20000002400 */
[----:B------:R-:W-:Y:S01]  /*4270*/  @P2 SHF.R.U32.HI R5, RZ, UR6, R161 ;  /* 0x00000006ff052c19 */ /* 0x000fe200080116a1 */
[----:B------:R-:W-:Y:S01]  /*4280*/  UMOV UR6, 0x1 ;  /* 0x0000000100067882 */ /* 0x000fe20000000000 */
[----:B------:R-:W-:Y:S01]  /*4290*/  FMUL.FTZ R158, R162, UR26 ;  /* 0x0000001aa29e7c20 */ /* 0x000fe20008410000 */
[----:B------:R-:W-:Y:S01]  /*42a0*/  UIMAD UR6, UR23, -0x60, UR6 ;  /* 0xffffffa0170678a4 */ /* 0x000fe2000f8e0206 */
[----:B------:R-:W-:Y:S01]  /*42b0*/  FMUL.FTZ R12, R157, UR26 ;  /* 0x0000001a9d0c7c20 */ /* 0x000fe20008410000 */
[----:B------:R-:W4:Y:S01]  /*42c0*/  SHFL.IDX PT, R167, R5, 0x1, 0x1c1f ;  /* 0x003c1f0005a77f89 */ /* 0x000f2200000e0000 */
[----:B------:R-:W-:Y:S01]  /*42d0*/  FMUL.FTZ R157, R163, UR26 ;  /* 0x0000001aa39d7c20 */ /* 0x000fe20008410000 */
[----:B------:R-:W5:Y:S01]  /*42e0*/  MUFU.TANH R155, R155 ;  /* 0x0000009b009b7308 */ /* 0x000f620000002400 */
[----:B------:R-:W-:Y:S01]  /*42f0*/  FMUL.FTZ R159, R166, UR26 ;  /* 0x0000001aa69f7c20 */ /* 0x000fe20008410000 */
[----:B------:R-:W-:-:S02]  /*4300*/  IMAD R210, R17, R210, UR6 ;  /* 0x0000000611d27e24 */ /* 0x000fc4000f8e02d2 */
[----:B------:R-:W-:Y:S01]  /*4310*/  FMUL.FTZ R162, R170, UR26 ;  /* 0x0000001aaaa27c20 */ /* 0x000fe20008410000 */
[----:B------:R-:W-:Y:S01]  /*4320*/  FMUL.FTZ R161, R171, UR26 ;  /* 0x0000001aaba17c20 */ /* 0x000fe20008410000 */
[----:B------:R-:W-:Y:S01]  /*4330*/  FMUL.FTZ R163, R174, UR26 ;  /* 0x0000001aaea37c20 */ /* 0x000fe20008410000 */
[----:B------:R-:W-:Y:S01]  /*4340*/  FMUL.FTZ R15, R164, UR26 ;  /* 0x0000001aa40f7c20 */ /* 0x000fe20008410000 */
[----:B------:R-:W-:Y:S01]  /*4350*/  IADD3 R210, -R169, UR44, R210 ;  /* 0x0000002ca9d27c10 */ /* 0x000fe2000fffe1d2 */
        /* <DEDUP_REMOVED lines=12> */
[----:B------:R-:W1:Y:S01]  /*4420*/  SHFL.IDX PT, R5, R5, RZ, 0x1c1f ;  /* 0x001c1fff05057589 */ /* 0x000e6200000e0000 */
[----:B------:R-:W-:Y:S01]  /*4430*/  FMUL.FTZ R183, R180, UR26 ;  /* 0x0000001ab4b77c20 */ /* 0x000fe20008410000 */
[----:B----4-:R-:W-:-:S02]  /*4440*/  IMAD.IADD R178, R210, 0x1, R167 ;  /* 0x00000001d2b27824 */ /* 0x010fc400078e02a7 */
[----:B------:R-:W-:Y:S01]  /*4450*/  FMUL.FTZ R167, R182, UR26 ;  /* 0x0000001ab6a77c20 */ /* 0x000fe20008410000 */
[----:B------:R-:W4:Y:S01]  /*4460*/  MUFU.TANH R157, R157 ;  /* 0x0000009d009d7308 */ /* 0x000f220000002400 */
[----:B------:R-:W-:Y:S01]  /*4470*/  FMUL.FTZ R180, R188, UR26 ;  /* 0x0000001abcb47c20 */ /* 0x000fe20008410000 */
[----:B------:R-:W-:Y:S01]  /*4480*/  FMUL.FTZ R196, R196, UR26 ;  /* 0x0000001ac4c47c20 */ /* 0x000fe20008410000 */
[C---:B------:R-:W-:Y:S01]  /*4490*/  ISETP.GT.AND P1, PT, R178.reuse, RZ, PT ;  /* 0x000000ffb200720c */ /* 0x040fe20003f24270 */
[----:B------:R-:W-:Y:S01]  /*44a0*/  UMOV UR10, UR27 ;  /* 0x0000001b000a7c82 */ /* 0x000fe20008000000 */
[----:B------:R-:W-:Y:S01]  /*44b0*/  ISETP.GT.AND P2, PT, R178, 0x1, PT ;  /* 0x00000001b200780c */ /* 0x000fe20003f44270 */
[----:B------:R-:W-:Y:S01]  /*44c0*/  FMUL.FTZ R186, R192, UR26 ;  /* 0x0000001ac0ba7c20 */ /* 0x000fe20008410000 */
[----:B--2---:R-:W-:Y:S01]  /*44d0*/  FSEL R154, R154, -INF , P1 ;  /* 0xff8000009a9a7808 */ /* 0x004fe20000800000 */
[----:B------:R-:W2:Y:S01]  /*44e0*/  MUFU.TANH R159, R159 ;  /* 0x0000009f009f7308 */ /* 0x000ea20000002400 */
[----:B------:R-:W-:Y:S01]  /*44f0*/  ISETP.GT.AND P1, PT, R178, 0x8, PT ;  /* 0x00000008b200780c */ /* 0x000fe20003f24270 */
[----:B------:R-:W-:Y:S01]  /*4500*/  FMUL.FTZ R192, R197, UR26 ;  /* 0x0000001ac5c07c20 */ /* 0x000fe20008410000 */
[----:B---3--:R-:W-:Y:S01]  /*4510*/  FSEL R153, R153, -INF , P2 ;  /* 0xff80000099997808 */ /* 0x008fe20001000000 */
[----:B------:R-:W-:Y:S01]  /*4520*/  UIADD3 UR6, UR25, 0x22840, URZ ;  /* 0x0002284019067890 */ /* 0x000fe2000fffe03f */
[----:B------:R-:W-:-:S02]  /*4530*/  FMNMX.FTZ R170, R154, R9, !PT ;  /* 0x000000099aaa7209 */ /* 0x000fc40007810000 */
[C---:B------:R-:W-:Y:S01]  /*4540*/  ISETP.GT.AND P2, PT, R178.reuse, 0x9, PT ;  /* 0x00000009b200780c */ /* 0x040fe20003f44270 */
[----:B------:R-:W3:Y:S01]  /*4550*/  MUFU.TANH R160, R160 ;  /* 0x000000a000a07308 */ /* 0x000ee20000002400 */
[----:B-----5:R-:W-:Y:S01]  /*4560*/  FSEL R155, R155, -INF , P1 ;  /* 0xff8000009b9b7808 */ /* 0x020fe20000800000 */
[----:B------:R-:W-:Y:S01]  /*4570*/  UPRMT UR6, UR24, 0x654, UR6 ;  /* 0x0000065418067896 */ /* 0x000fe20008000006 */
[----:B------:R-:W-:Y:S02]  /*4580*/  FMNMX.FTZ R170, R153, R170, !PT ;  /* 0x000000aa99aa7209 */ /* 0x000fe40007810000 */
[----:B------:R-:W-:Y:S02]  /*4590*/  ISETP.GT.AND P1, PT, R178, 0x10, PT ;  /* 0x00000010b200780c */ /* 0x000fe40003f24270 */
[----:B0-----:R-:W-:Y:S01]  /*45a0*/  FSEL R156, R156, -INF , P2 ;  /* 0xff8000009c9c7808 */ /* 0x001fe20001000000 */
[----:B------:R-:W0:Y:S01]  /*45b0*/  MUFU.TANH R162, R162 ;  /* 0x000000a200a27308 */ /* 0x000e220000002400 */
[----:B------:R-:W-:Y:S01]  /*45c0*/  FMNMX.FTZ R171, R155, R170, !PT ;  /* 0x000000aa9bab7209 */ /* 0x000fe20007810000 */
[----:B------:R-:W-:Y:S01]  /*45d0*/  FMUL.FTZ R170, R187, UR26 ;  /* 0x0000001abbaa7c20 */ /* 0x000fe20008410000 */
[----:B------:R-:W-:Y:S01]  /*45e0*/  ISETP.GT.AND P2, PT, R178, 0x11, PT ;  /* 0x00000011b200780c */ /* 0x000fe20003f44270 */
[----:B------:R-:W-:Y:S01]  /*45f0*/  SYNCS.ARRIVE.TRANS64.RED.A1T0 RZ, [UR6], RZ ;  /* 0x000000ffffff79a7 */ /* 0x000fe20008100406 */
[----:B-1----:R-:W-:-:S02]  /*4600*/  FSEL R158, R158, -INF , P1 ;  /* 0xff8000009e9e7808 */ /* 0x002fc40000800000 */
[----:B------:R-:W-:Y:S01]  /*4610*/  FMNMX.FTZ R171, R156, R171, !PT ;  /* 0x000000ab9cab7209 */ /* 0x000fe20007810000 */
[----:B------:R-:W1:Y:S01]  /*4620*/  MUFU.TANH R161, R161 ;  /* 0x000000a100a17308 */ /* 0x000e620000002400 */
[----:B------:R-:W-:Y:S02]  /*4630*/  ISETP.GT.AND P1, PT, R178, 0x18, PT ;  /* 0x00000018b200780c */ /* 0x000fe40003f24270 */
[----:B----4-:R-:W-:Y:S02]  /*4640*/  FSEL R157, R157, -INF , P2 ;  /* 0xff8000009d9d7808 */ /* 0x010fe40001000000 */
[----:B------:R-:W-:Y:S02]  /*4650*/  FMNMX.FTZ R174, R158, R171, !PT ;  /* 0x000000ab9eae7209 */ /* 0x000fe40007810000 */
[----:B------:R-:W-:Y:S01]  /*4660*/  ISETP.GT.AND P2, PT, R178, 0x19, PT ;  /* 0x00000019b200780c */ /* 0x000fe20003f44270 */
[----:B------:R-:W4:Y:S01]  /*4670*/  MUFU.TANH R163, R163 ;  /* 0x000000a300a37308 */ /* 0x000f220000002400 */
[----:B--2---:R-:W-:-:S02]  /*4680*/  FSEL R159, R159, -INF , P1 ;  /* 0xff8000009f9f7808 */ /* 0x004fc40000800000 */
[----:B------:R-:W-:Y:S02]  /*4690*/  FMNMX.FTZ R174, R157, R174, !PT ;  /* 0x000000ae9dae7209 */ /* 0x000fe40007810000 */
[----:B------:R-:W-:Y:S02]  /*46a0*/  ISETP.GT.AND P1, PT, R178, 0x20, PT ;  /* 0x00000020b200780c */ /* 0x000fe40003f24270 */
[----:B---3--:R-:W-:Y:S01]  /*46b0*/  FSEL R160, R160, -INF , P2 ;  /* 0xff800000a0a07808 */ /* 0x008fe20001000000 */
[----:B------:R-:W2:Y:S01]  /*46c0*/  MUFU.TANH R164, R164 ;  /* 0x000000a400a47308 */ /* 0x000ea20000002400 */
[----:B------:R-:W-:Y:S01]  /*46d0*/  FMNMX.FTZ R171, R159, R174, !PT ;  /* 0x000000ae9fab7209 */ /* 0x000fe20007810000 */
[----:B------:R-:W-:Y:S01]  /*46e0*/  FMUL.FTZ R174, R190, UR26 ;  /* 0x0000001abeae7c20 */ /* 0x000fe20008410000 */
[----:B------:R-:W-:Y:S01]  /*46f0*/  ISETP.GT.AND P2, PT, R178, 0x21, PT ;  /* 0x00000021b200780c */ /* 0x000fe20003f44270 */
[----:B------:R-:W-:Y:S01]  /*4700*/  FMUL.FTZ R190, R173, UR26 ;  /* 0x0000001aadbe7c20 */ /* 0x000fe20008410000 */
[----:B0-----:R-:W-:-:S02]  /*4710*/  FSEL R162, R162, -INF , P1 ;  /* 0xff800000a2a27808 */ /* 0x001fc40000800000 */
[----:B------:R-:W-:Y:S01]  /*4720*/  FMNMX.FTZ R171, R160, R171, !PT ;  /* 0x000000aba0ab7209 */ /* 0x000fe20007810000 */
[----:B------:R-:W0:Y:S01]  /*4730*/  MUFU.TANH R165, R165 ;  /* 0x000000a500a57308 */ /* 0x000e220000002400 */
[----:B------:R-:W-:Y:S02]  /*4740*/  ISETP.GT.AND P1, PT, R178, 0x28, PT ;  /* 0x00000028b200780c */ /* 0x000fe40003f24270 */
        /* <DEDUP_REMOVED lines=10> */
[----:B------:R-:W-:Y:S02]  /*47f0*/  ISETP.GT.AND P2, PT, R178, 0x31, PT ;  /* 0x00000031b200780c */ /* 0x000fe40003f44270 */
        /* <DEDUP_REMOVED lines=8> */
[----:B--2---:R-:W-:-:S02]  /*4880*/  FSEL R167, R167, -INF , P1 ;  /* 0xff800000a7a77808 */ /* 0x004fc40000800000 */
[----:B------:R-:W-:Y:S02]  /*4890*/  FMNMX.FTZ R182, R166, R171, !PT ;  /* 0x000000aba6b67209 */ /* 0x000fe40007810000 */
[----:B------:R-:W-:Y:S02]  /*48a0*/  ISETP.GT.AND P1, PT, R178, 0x40, PT ;  /* 0x00000040b200780c */ /* 0x000fe40003f24270 */
[----:B------:R-:W-:Y:S01]  /*48b0*/  FMNMX.FTZ R171, R167, R182, !PT ;  /* 0x000000b6a7ab7209 */ /* 0x000fe20007810000 */
        /* <DEDUP_REMOVED lines=8> */
[----:B------:R1:W3:Y:S01]  /*4940*/  MUFU.TANH R175, R191 ;  /* 0x000000bf00af7308 */ /* 0x0002e20000002400 */
[----:B--2---:R-:W-:Y:S02]  /*4950*/  FSEL R170, R170, -INF , P2 ;  /* 0xff800000aaaa7808 */ /* 0x004fe40001000000 */
[----:B------:R-:W-:Y:S02]  /*4960*/  ISETP.GT.AND P2, PT, R178, 0x49, PT ;  /* 0x00000049b200780c */ /* 0x000fe40003f44270 */
[----:B------:R-:W-:-:S03]  /*4970*/  FMNMX.FTZ R171, R170, R171, !PT ;  /* 0x000000abaaab7209 */ /* 0x000fc60007810000 */
[----:B------:R2:W4:Y:S01]  /*4980*/  MUFU.TANH R179, R194 ;  /* 0x000000c200b37308 */ /* 0x0005220000002400 */
[----:B0-----:R-:W-:Y:S01]  /*4990*/  FSEL R174, R174, -INF , P1 ;  /* 0xff800000aeae7808 */ /* 0x001fe20000800000 */
[----:B-1----:R-:W-:Y:S01]  /*49a0*/  FMUL.FTZ R191, R176, UR26 ;  /* 0x0000001ab0bf7c20 */ /* 0x002fe20008410000 */
[----:B------:R-:W-:Y:S02]  /*49b0*/  ISETP.GT.AND P1, PT, R178, 0x50, PT ;  /* 0x00000050b200780c */ /* 0x000fe40003f24270 */
[----:B------:R-:W-:-:S03]  /*49c0*/  FMNMX.FTZ R182, R174, R171, !PT ;  /* 0x000000abaeb67209 */ /* 0x000fc60007810000 */
[----:B------:R-:W0:Y:S01]  /*49d0*/  MUFU.TANH R195, R195 ;  /* 0x000000c300c37308 */ /* 0x000e220000002400 */
[----:B---3--:R-:W-:Y:S01]  /*49e0*/  FSEL R175, R175, -INF , P2 ;  /* 0xff800000afaf7808 */ /* 0x008fe20001000000 */
[----:B--2---:R-:W-:Y:S01]  /*49f0*/  FMUL.FTZ R194, R172, UR26 ;  /* 0x0000001aacc27c20 */ /* 0x004fe20008410000 */
[----:B------:R-:W-:Y:S02]  /*4a00*/  ISETP.GT.AND P2, PT, R178, 0x51, PT ;  /* 0x00000051b200780c */ /* 0x000fe40003f44270 */
[----:B------:R-:W-:-:S03]  /*4a10*/  FMNMX.FTZ R182, R175, R182, !PT ;  /* 0x000000b6afb67209 */ /* 0x000fc60007810000 */
[----:B------:R-:W1:Y:S01]  /*4a20*/  MUFU.TANH R198, R198 ;  /* 0x000000c600c67308 */ /* 0x000e620000002400 */
[----:B----4-:R-:W-:Y:S02]  /*4a30*/  FSEL R171, R179, -INF , P1 ;  /* 0xff800000b3ab7808 */ /* 0x010fe40000800000 */
[----:B------:R-:W-:Y:S02]  /*4a40*/  ISETP.GT.AND P1, PT, R178, 0x58, PT ;  /* 0x00000058b200780c */ /* 0x000fe40003f24270 */
[----:B------:R-:W-:-:S03]  /*4a50*/  FMNMX.FTZ R179, R171, R182, !PT ;  /* 0x000000b6abb37209 */ /* 0x000fc60007810000 */
[----:B------:R-:W2:Y:S01]  /*4a60*/  MUFU.TANH R199, R199 ;  /* 0x000000c700c77308 */ /* 0x000ea20000002400 */
[----:B0-----:R-:W-:Y:S02]  /*4a70*/  FSEL R172, R195, -INF , P2 ;  /* 0xff800000c3ac7808 */ /* 0x001fe40001000000 */
[----:B------:R-:W-:Y:S02]  /*4a80*/  ISETP.GT.AND P2, PT, R178, 0x59, PT ;  /* 0x00000059b200780c */ /* 0x000fe40003f44270 */
[----:B------:R-:W-:-:S03]  /*4a90*/  FMNMX.FTZ R182, R172, R179, !PT ;  /* 0x000000b3acb67209 */ /* 0x000fc60007810000 */
[----:B------:R-:W-:Y:S01]  /*4aa0*/  MUFU.TANH R6, R6 ;  /* 0x0000000600067308 */ /* 0x000fe20000002400 */
[----:B-1----:R-:W-:-:S04]  /*4ab0*/  FSEL R173, R198, -INF , P1 ;  /* 0xff800000c6ad7808 */ /* 0x002fc80000800000 */
        /* <DEDUP_REMOVED lines=8> */
[----:B------:R-:W-:Y:S01]  /*4b40*/  IMAD.IADD R184, R210, 0x1, R5 ;  /* 0x00000001d2b87824 */ /* 0x000fe200078e0205 */
[----:B------:R-:W-:Y:S02]  /*4b50*/  MUFU.TANH R11, R11 ;  /* 0x0000000b000b7308 */ /* 0x000fe40000002400 */
[----:B------:R-:W1:Y:S02]  /*4b60*/  SHFL.BFLY PT, R187, R176, 0x2, 0x1f ;  /* 0x0c401f00b0bb7f89 */ /* 0x000e6400000e0000 */
[C---:B------:R-:W-:Y:S02]  /*4b70*/  ISETP.GT.AND P1, PT, R184.reuse, RZ, PT ;  /* 0x000000ffb800720c */ /* 0x040fe40003f24270 */
[C---:B------:R-:W-:Y:S02]  /*4b80*/  ISETP.GT.AND P2, PT, R184.reuse, 0x1, PT ;  /* 0x00000001b800780c */ /* 0x040fe40003f44270 */
[----:B------:R-:W2:Y:S01]  /*4b90*/  MUFU.TANH R12, R12 ;  /* 0x0000000c000c7308 */ /* 0x000ea20000002400 */
[----:B------:R-:W-:-:S02]  /*4ba0*/  ISETP.GT.AND P3, PT, R184, 0x18, PT ;  /* 0x00000018b800780c */ /* 0x000fc40003f64270 */
[----:B0-----:R-:W-:Y:S02]  /*4bb0*/  FSEL R10, R10, -INF , P2 ;  /* 0xff8000000a0a7808 */ /* 0x001fe40001000000 */
[----:B------:R-:W-:-:S03]  /*4bc0*/  ISETP.GT.AND P2, PT, R184, 0x9, PT ;  /* 0x00000009b800780c */ /* 0x000fc60003f44270 */
        /* <DEDUP_REMOVED lines=408> */
.L_x_14103:
[----:B------:R0:W1:Y:S01]  /*6550*/  SYNCS.PHASECHK.TRANS64.TRYWAIT P1, [UR25+0x22850], R7 ;  /* 0x02285007ff0075a7 */ /* 0x0000620008020159 */
[----:B------:R-:W-:Y:S05]  /*6560*/  @!P0 BRA `(.L_x_14104) ;  /* 0x0000000000048947 */ /* 0x000fea0003800000 */
[----:B------:R-:W-:Y:S01]  /*6570*/  BPT.TRAP 0x1 ;  /* 0x000000040000795c */ /* 0x000fe20000300000 */
.L_x_14104:
[----:B------:R-:W-:Y:S01]  /*6580*/  VIADD R8, R211, 0x8 ;  /* 0x00000008d3087836 */ /* 0x000fe20000000000 */
[----:B-1----:R-:W-:Y:S06]  /*6590*/  @P1 BRA `(.L_x_14105) ;  /* 0x0000000000081947 */ /* 0x002fec0003800000 */
[----:B------:R-:W1:Y:S02]  /*65a0*/  SYNCS.PHASECHK.TRANS64.TRYWAIT P1, [UR25+0x22850], R7 ;  /* 0x02285007ff0075a7 */ /* 0x000e640008020159 */
[----:B-1----:R-:W-:Y:S05]  /*65b0*/  @!P1 BRA `(.L_x_14106) ;  /* 0x000000b400e89947 */ /* 0x002fea0003800000 */
.L_x_14105:
        /* <DEDUP_REMOVED lines=39> */
.L_x_14107:
        /* <DEDUP_REMOVED lines=9> */
.L_x_14097:
[----:B------:R-:W-:-:S13]  /*68c0*/  ISETP.LE.AND P1, PT, RZ, UR23, PT ;  /* 0x00000017ff007c0c */ /* 0x000fda000bf23270 */
[----:B------:R-:W-:Y:S05]  /*68d0*/  @!P1 BRA `(.L_x_14109) ;  /* 0x0000002000d49947 */ /* 0x000fea0003800000 */
[----:B01----:R-:W-:Y:S01]  /*68e0*/  IMAD.MOV.U32 R8, RZ, RZ, R5 ;  /* 0x000000ffff087224 */ /* 0x003fe200078e0005 */
[----:B------:R-:W-:Y:S01]  /*68f0*/  ULDC UR26, c[0x0][0x9d8] ;  /* 0x00027600001a7ab9 */ /* 0x000fe20000000800 */
[----:B------:R-:W-:Y:S01]  /*6900*/  IMAD.MOV.U32 R9, RZ, RZ, R6 ;  /* 0x000000ffff097224 */ /* 0x000fe200078e0006 */
[----:B------:R-:W-:-:S06]  /*6910*/  ULDC UR22, c[0x0][0x988] ;  /* 0x0002620000167ab9 */ /* 0x000fcc0000000800 */
.L_x_14120:
[----:B------:R-:W-:-:S04]  /*6920*/  UIADD3 UR38, UR38, 0x1, URZ ;  /* 0x0000000126267890 */ /* 0x000fc8000fffe03f */
[----:B------:R-:W-:-:S04]  /*6930*/  UISETP.NE.AND UP0, UPT, UR38, 0x2, UPT ;  /* 0x000000022600788c */ /* 0x000fc8000bf05270 */
[----:B------:R-:W-:Y:S02]  /*6940*/  USEL UR6, URZ, 0x1, UP0 ;  /* 0x000000013f067887 */ /* 0x000fe40008000000 */
[----:B------:R-:W-:Y:S02]  /*6950*/  USEL UR38, UR38, URZ, UP0 ;  /* 0x0000003f26267287 */ /* 0x000fe40008000000 */
[----:B------:R-:W-:Y:S01]  /*6960*/  ULOP3.LUT UR37, UR37, UR6, URZ, 0x3c, !UPT ;  /* 0x0000000625257292 */ /* 0x000fe2000f8e3c3f */
[----:B01----:R-:W-:Y:S11]  /*6970*/  @!P0 BRA `(.L_x_14110) ;  /* 0x0000000000048947 */ /* 0x003ff60003800000 */
[----:B------:R-:W-:Y:S01]  /*6980*/  BPT.TRAP 0x1 ;  /* 0x000000040000795c */ /* 0x000fe20000300000 */
.L_x_14110:
        /* <DEDUP_REMOVED lines=9> */
.L_x_14111:
[----:B-1----:R-:W-:Y:S05]  /*6a20*/  @P1 BRA `(.L_x_14112) ;  /* 0x0000000000081947 */ /* 0x002fea0003800000 */
[----:B------:R-:W1:Y:S02]  /*6a30*/  SYNCS.PHASECHK.TRANS64.TRYWAIT P1, [UR25+0x22830], R7 ;  /* 0x02283007ff0075a7 */ /* 0x000e640008020159 */
[----:B-1----:R-:W-:Y:S05]  /*6a40*/  @!P1 BRA `(.L_x_14113) ;  /* 0x000000b000dc9947 */ /* 0x002fea0003800000 */
.L_x_14112:
        /* <DEDUP_REMOVED lines=26> */
.L_x_14114:
        /* <DEDUP_REMOVED lines=462> */
.L_x_14115:
[----:B------:R0:W1:Y:S01]  /*88d0*/  SYNCS.PHASECHK.TRANS64.TRYWAIT P1, [UR25+0x22850], R7 ;  /* 0x02285007ff0075a7 */ /* 0x0000620008020159 */
[----:B------:R-:W-:Y:S05]  /*88e0*/  @!P0 BRA `(.L_x_14116) ;  /* 0x0000000000048947 */ /* 0x000fea0003800000 */
[----:B------:R-:W-:Y:S01]  /*88f0*/  BPT.TRAP 0x1 ;  /* 0x000000040000795c */ /* 0x000fe20000300000 */
.L_x_14116:
[----:B------:R-:W-:Y:S01]  /*8900*/  VIADD R8, R211, 0x8 ;  /* 0x00000008d3087836 */ /* 0x000fe20000000000 */
[----:B-1----:R-:W-:Y:S06]  /*8910*/  @P1 BRA `(.L_x_14117) ;  /* 0x0000000000081947 */ /* 0x002fec0003800000 */
[----:B------:R-:W1:Y:S02]  /*8920*/  SYNCS.PHASECHK.TRANS64.TRYWAIT P1, [UR25+0x22850], R7 ;  /* 0x02285007ff0075a7 */ /* 0x000e640008020159 */
[----:B-1----:R-:W-:Y:S05]  /*8930*/  @!P1 BRA `(.L_x_14118) ;  /* 0x0000009400389947 */ /* 0x002fea0003800000 */
.L_x_14117:
        /* <DEDUP_REMOVED lines=39> */
.L_x_14119:
[----:B------:R-:W-:Y:S01]  /*8bb0*/  UIADD3 UR25, UR25, 0x22860, URZ ;  /* 0x0002286019197890 */ /* 0x000fe2000fffe03f */
[----:B------:R-:W-:Y:S01]  /*8bc0*/  ISETP.LT.AND P1, PT, RZ, UR23, PT ;  /* 0x00000017ff007c0c */ /* 0x000fe2000bf21270 */
[----:B------:R-:W-:Y:S01]  /*8bd0*/  UIADD3 UR23, UR23, -0x1, URZ ;  /* 0xffffffff17177890 */ /* 0x000fe2000fffe03f */
[----:B------:R-:W-:Y:S01]  /*8be0*/  IMAD.MOV.U32 R8, RZ, RZ, R5 ;  /* 0x000000ffff087224 */ /* 0x000fe200078e0005 */
[----:B------:R-:W-:Y:S01]  /*8bf0*/  UPRMT UR25, UR24, 0x654, UR25 ;  /* 0x0000065418197896 */ /* 0x000fe20008000019 */
[----:B------:R-:W-:-:S08]  /*8c00*/  MOV R9, R6 ;  /* 0x0000000600097202 */ /* 0x000fd00000000f00 */
[----:B------:R-:W-:Y:S01]  /*8c10*/  SYNCS.ARRIVE.TRANS64.RED.A1T0 RZ, [UR25], RZ ;  /* 0x000000ffffff79a7 */ /* 0x000fe20008100419 */
[----:B------:R-:W-:Y:S05]  /*8c20*/  @P1 BRA `(.L_x_14120) ;  /* 0xffffffdc003c1947 */ /* 0x000fea000383ffff */
.L_x_14109:
        /* <DEDUP_REMOVED lines=16> */
[----:B-1----:R-:W-:-:S05]  /*8d30*/  FADD.FTZ R9, R9, R4 ;  /* 0x0000000409097221 */ /* 0x002fca0000010000 */
[----:B------:R-:W1:Y:S01]  /*8d40*/  SHFL.BFLY PT, R10, R9, 0x1, 0x1f ;  /* 0x0c201f00090a7f89 */ /* 0x000e6200000e0000 */
[----:B0-----:R-:W-:Y:S01]  /*8d50*/  FADD.FTZ R11, R8, R7 ;  /* 0x00000007080b7221 */ /* 0x001fe20000010000 */
[----:B------:R-:W-:Y:S02]  /*8d60*/  IMAD.MOV.U32 R7, RZ, RZ, RZ ;  /* 0x000000ffff077224 */ /* 0x000fe400078e00ff */
[----:B------:R-:W-:Y:S02]  /*8d70*/  IMAD.MOV.U32 R8, RZ, RZ, -0x800000 ;  /* 0xff800000ff087424 */ /* 0x000fe400078e00ff */
        /* <DEDUP_REMOVED lines=8> */
[----:B------:R-:W-:Y:S01]  /*8e00*/  @P2 MUFU.RCP R0, R10 ;  /* 0x0000000a00002308 */ /* 0x000fe20000001000 */
[-C--:B------:R-:W-:Y:S01]  /*8e10*/  FMUL.FTZ R29, R29, R7.reuse ;  /* 0x000000071d1d7220 */ /* 0x080fe20000410000 */
        /* <DEDUP_REMOVED lines=61> */
[----:B------:R-:W-:-:S02]  /*91f0*/  IMAD.U32 R7, RZ, RZ, UR10 ;  /* 0x0000000aff077e24 */ /* 0x000fc4000f8e00ff */
[----:B------:R-:W-:Y:S01]  /*9200*/  @P2 FMUL.FTZ R13, R13, 0.69314718246459960938 ;  /* 0x3f3172180d0d2820 */ /* 0x000fe20000410000 */
[----:B-1----:R-:W-:Y:S01]  /*9210*/  @P1 FMUL.FTZ R4, R4, 0.69314718246459960938 ;  /* 0x3f31721804041820 */ /* 0x002fe20000410000 */
[----:B0-----:R-:W-:Y:S01]  /*9220*/  @P2 FMUL.FTZ R10, R10, 0.69314718246459960938 ;  /* 0x3f3172180a0a2820 */ /* 0x001fe20000410000 */
        /* <DEDUP_REMOVED lines=67> */
.L_x_14084:
        /* <DEDUP_REMOVED lines=11> */
[----:B------:R-:W0:Y:S01]  /*9710*/  S2UR UR4, SR_SWINHI ;  /* 0x00000000000479c3 */ /* 0x000e220000002f00 */
[----:B------:R-:W-:-:S07]  /*9720*/  MOV R103, 0x2 ;  /* 0x0000000200677802 */ /* 0x000fce0000000f00 */
[----:B------:R-:W-:Y:S01]  /*9730*/  BAR.SYNC.DEFER_BLOCKING 0x1, 0x100 ;  /* 0x0044000000007b1d */ /* 0x000fe20000010000 */
[----:B------:R-:W-:Y:S02]  /*9740*/  F2FP.F16.F32.PACK_AB R24, R25, R24 ;  /* 0x000000181918723e */ /* 0x000fe400000000ff */
[----:B------:R-:W-:Y:S02]  /*9750*/  F2FP.F16.F32.PACK_AB R25, R165, R26 ;  /* 0x0000001aa519723e */ /* 0x000fe400000000ff */
[----:B------:R-:W-:Y:S01]  /*9760*/  F2FP.F16.F32.PACK_AB R26, R29, R28 ;  /* 0x0000001c1d1a723e */ /* 0x000fe200000000ff */
[----:B------:R-:W-:Y:S01]  /*9770*/  ULDC.64 UR12, c[0x0][0xc00] ;  /* 0x00030000000c7ab9 */ /* 0x000fe20000000a00 */
[----:B------:R-:W-:Y:S01]  /*9780*/  F2FP.F16.F32.PACK_AB R32, R33, R32 ;  /* 0x000000202120723e */ /* 0x000fe200000000ff */
[----:B------:R-:W-:Y:S01]  /*9790*/  UISETP.NE.U32.AND UP0, UPT, UR12, URZ, UPT ;  /* 0x0000003f0c00728c */ /* 0x000fe2000bf05070 */
[----:B------:R-:W-:Y:S02]  /*97a0*/  F2FP.F16.F32.PACK_AB R27, R164, R27 ;  /* 0x0000001ba41b723e */ /* 0x000fe400000000ff */
[----:B------:R-:W-:Y:S01]  /*97b0*/  F2FP.F16.F32.PACK_AB R33, R163, R34 ;  /* 0x00000022a321723e */ /* 0x000fe200000000ff */
[----:B------:R-:W-:Y:S01]  /*97c0*/  UISETP.NE.AND.EX UP0, UPT, UR13, URZ, UPT, UP0 ;  /* 0x0000003f0d00728c */ /* 0x000fe2000bf05300 */
[----:B------:R-:W-:-:S02]  /*97d0*/  F2FP.F16.F32.PACK_AB R40, R41, R40 ;  /* 0x000000282928723e */ /* 0x000fc400000000ff */
[----:B------:R-:W-:Y:S01]  /*97e0*/  F2FP.F16.F32.PACK_AB R34, R37, R36 ;  /* 0x000000242522723e */ /* 0x000fe200000000ff */
[----:B------:R-:W-:Y:S01]  /*97f0*/  ULDC.64 UR12, c[0x0][0xc00] ;  /* 0x00030000000c7ab9 */ /* 0x000fe20000000a00 */
[----:B------:R-:W-:Y:S01]  /*9800*/  F2FP.F16.F32.PACK_AB R35, R162, R35 ;  /* 0x00000023a223723e */ /* 0x000fe200000000ff */
[----:B------:R-:W-:Y:S01]  /*9810*/  UIMAD.WIDE UR12, UR40, 0x4, UR12 ;  /* 0x00000004280c78a5 */ /* 0x000fe2000f8e020c */
[----:B------:R-:W-:Y:S02]  /*9820*/  F2FP.F16.F32.PACK_AB R41, R161, R42 ;  /* 0x0000002aa129723e */ /* 0x000fe400000000ff */
[----:B------:R-:W-:Y:S01]  /*9830*/  F2FP.F16.F32.PACK_AB R48, R49, R48 ;  /* 0x000000303130723e */ /* 0x000fe200000000ff */
[----:B------:R-:W-:Y:S01]  /*9840*/  UMOV UR8, UR10 ;  /* 0x0000000a00087c82 */ /* 0x000fe20008000000 */
[----:B0-----:R-:W-:Y:S01]  /*9850*/  UMOV UR9, UR4 ;  /* 0x0000000400097c82 */ /* 0x001fe20008000000 */
[----:B------:R-:W-:Y:S01]  /*9860*/  F2FP.F16.F32.PACK_AB R42, R45, R44 ;  /* 0x0000002c2d2a723e */ /* 0x000fe200000000ff */
[----:B------:R-:W-:Y:S01]  /*9870*/  IMAD.WIDE R102, R204, R103, UR8 ;  /* 0x00000008cc667e25 */ /* 0x000fe2000f8e0267 */
[----:B------:R-:W-:-:S02]  /*9880*/  F2FP.F16.F32.PACK_AB R43, R160, R43 ;  /* 0x0000002ba02b723e */ /* 0x000fc400000000ff */
[----:B------:R-:W-:Y:S02]  /*9890*/  F2FP.F16.F32.PACK_AB R49, R159, R50 ;  /* 0x000000329f31723e */ /* 0x000fe400000000ff */
[C---:B------:R-:W-:Y:S02]  /*98a0*/  IADD3 R171, P1, R102.reuse, 0x20, RZ ;  /* 0x0000002066ab7810 */ /* 0x040fe40007f3e0ff */
[C---:B------:R-:W-:Y:S02]  /*98b0*/  LOP3.LUT R5, R102.reuse, 0x380, RZ, 0xc0, !PT ;  /* 0x0000038066057812 */ /* 0x040fe400078ec0ff */
        /* <DEDUP_REMOVED lines=13> */
[----:B------:R-:W-:Y:S01]  /*9990*/  SHF.R.U64 R5, R5, 0x3, RZ ;  /* 0x0000000305057819 */ /* 0x000fe200000012ff */
[----:B------:R-:W-:Y:S01]  /*99a0*/  IMAD.X R55, RZ, RZ, R103, P1 ;  /* 0x000000ffff377224 */ /* 0x000fe200008e0667 */
[----:B------:R-:W-:-:S02]  /*99b0*/  IADD3.X R47, RZ, R103, RZ, P2, !PT ;  /* 0x00000067ff2f7210 */ /* 0x000fc400017fe4ff */
        /* <DEDUP_REMOVED lines=12> */
[----:B------:R-:W-:-:S02]  /*9a80*/  LOP3.LUT R102, R5, R102, RZ, 0x3c, !PT ;  /* 0x0000006605667212 */ /* 0x000fc400078e3cff */
[----:B------:R-:W-:Y:S01]  /*9a90*/  LOP3.LUT R10, R171, 0x380, RZ, 0xc0, !PT ;  /* 0x00000380ab0a7812 */ /* 0x000fe200078ec0ff */
[----:B------:R-:W-:Y:S01]  /*9aa0*/  IMAD.X R7, RZ, RZ, R103, P1 ;  /* 0x000000ffff077224 */ /* 0x000fe200008e0667 */
[----:B------:R-:W-:Y:S02]  /*9ab0*/  LOP3.LUT R12, R173, 0x380, RZ, 0xc0, !PT ;  /* 0x00000380ad0c7812 */ /* 0x000fe400078ec0ff */
[-C--:B------:R-:W-:Y:S02]  /*9ac0*/  IADD3.X R5, RZ, R103.reuse, RZ, P2, !PT ;  /* 0x00000067ff057210 */ /* 0x080fe400017fe4ff */
[----:B------:R-:W-:Y:S02]  /*9ad0*/  LOP3.LUT R14, R175, 0x380, RZ, 0xc0, !PT ;  /* 0x00000380af0e7812 */ /* 0x000fe400078ec0ff */
[----:B------:R-:W-:Y:S02]  /*9ae0*/  MOV R102, R102 ;  /* 0x0000006600667202 */ /* 0x000fe40000000f00 */
[----:B------:R-:W-:-:S02]  /*9af0*/  LOP3.LUT R98, R4, 0x380, RZ, 0xc0, !PT ;  /* 0x0000038004627812 */ /* 0x000fc400078ec0ff */
[----:B------:R-:W-:Y:S01]  /*9b00*/  LOP3.LUT R20, R177, 0x380, RZ, 0xc0, !PT ;  /* 0x00000380b1147812 */ /* 0x000fe200078ec0ff */
[----:B------:R-:W-:Y:S01]  /*9b10*/  STSM.16.M88.4 [R102], R24 ;  /* 0x0000001866007844 */ /* 0x000fe20000000200 */
[----:B------:R-:W-:Y:S02]  /*9b20*/  LOP3.LUT R103, R151, 0x380, RZ, 0xc0, !PT ;  /* 0x0000038097677812 */ /* 0x000fe400078ec0ff */
[----:B------:R-:W-:Y:S02]  /*9b30*/  SHF.R.U64 R10, R10, 0x3, RZ ;  /* 0x000000030a0a7819 */ /* 0x000fe400000012ff */
[----:B------:R-:W-:Y:S02]  /*9b40*/  LOP3.LUT R30, R179, 0x380, RZ, 0xc0, !PT ;  /* 0x00000380b31e7812 */ /* 0x000fe400078ec0ff */
[----:B------:R-:W-:Y:S02]  /*9b50*/  SHF.R.U64 R12, R12, 0x3, RZ ;  /* 0x000000030c0c7819 */ /* 0x000fe400000012ff */
[----:B------:R-:W-:-:S02]  /*9b60*/  LOP3.LUT R38, R181, 0x380, RZ, 0xc0, !PT ;  /* 0x00000380b5267812 */ /* 0x000fc400078ec0ff */
[----:B------:R-:W-:Y:S02]  /*9b70*/  SHF.R.U64 R14, R14, 0x3, RZ ;  /* 0x000000030e0e7819 */ /* 0x000fe400000012ff */
[----:B------:R-:W-:Y:S02]  /*9b80*/  LOP3.LUT R46, R183, 0x380, RZ, 0xc0, !PT ;  /* 0x00000380b72e7812 */ /* 0x000fe400078ec0ff */
[----:B------:R-:W-:Y:S02]  /*9b90*/  SHF.R.U64 R29, R98, 0x3, RZ ;  /* 0x00000003621d7819 */ /* 0x000fe400000012ff */
[----:B------:R-:W-:Y:S02]  /*9ba0*/  SHF.R.U64 R20, R20, 0x3, RZ ;  /* 0x0000000314147819 */ /* 0x000fe400000012ff */
[----:B------:R-:W-:Y:S02]  /*9bb0*/  LOP3.LUT R54, R185, 0x380, RZ, 0xc0, !PT ;  /* 0x00000380b9367812 */ /* 0x000fe400078ec0ff */
[----:B------:R-:W-:-:S02]  /*9bc0*/  SHF.R.U64 R28, R103, 0x3, RZ ;  /* 0x00000003671c7819 */ /* 0x000fc400000012ff */
[----:B------:R-:W-:Y:S02]  /*9bd0*/  LOP3.LUT R10, R10, R171, RZ, 0x3c, !PT ;  /* 0x000000ab0a0a7212 */ /* 0x000fe400078e3cff */
[----:B------:R-:W-:Y:S02]  /*9be0*/  SHF.R.U64 R30, R30, 0x3, RZ ;  /* 0x000000031e1e7819 */ /* 0x000fe400000012ff */
[----:B------:R-:W-:Y:S02]  /*9bf0*/  LOP3.LUT R62, R187, 0x380, RZ, 0xc0, !PT ;  /* 0x00000380bb3e7812 */ /* 0x000fe400078ec0ff */
[----:B------:R-:W-:Y:S02]  /*9c00*/  LOP3.LUT R12, R12, R173, RZ, 0x3c, !PT ;  /* 0x000000ad0c0c7212 */ /* 0x000fe400078e3cff */
[----:B------:R-:W-:Y:S02]  /*9c10*/  SHF.R.U64 R38, R38, 0x3, RZ ;  /* 0x0000000326267819 */ /* 0x000fe400000012ff */
[----:B------:R-:W-:-:S02]  /*9c20*/  LOP3.LUT R70, R189, 0x380, RZ, 0xc0, !PT ;  /* 0x00000380bd467812 */ /* 0x000fc400078ec0ff */
[----:B------:R-:W-:Y:S02]  /*9c30*/  LOP3.LUT R14, R14, R175, RZ, 0x3c, !PT ;  /* 0x000000af0e0e7212 */ /* 0x000fe400078e3cff */
[----:B------:R-:W-:Y:S02]  /*9c40*/  SHF.R.U64 R46, R46, 0x3, RZ ;  /* 0x000000032e2e7819 */ /* 0x000fe400000012ff */
[----:B------:R-:W-:Y:S02]  /*9c50*/  LOP3.LUT R78, R191, 0x380, RZ, 0xc0, !PT ;  /* 0x00000380bf4e7812 */ /* 0x000fe400078ec0ff */
[----:B------:R-:W-:Y:S02]  /*9c60*/  LOP3.LUT R98, R29, R4, RZ, 0x3c, !PT ;  /* 0x000000041d627212 */ /* 0x000fe400078e3cff */
[----:B------:R-:W-:Y:S02]  /*9c70*/  LOP3.LUT R20, R20, R177, RZ, 0x3c, !PT ;  /* 0x000000b114147212 */ /* 0x000fe400078e3cff */
[----:B------:R-:W-:-:S02]  /*9c80*/  SHF.R.U64 R54, R54, 0x3, RZ ;  /* 0x0000000336367819 */ /* 0x000fc400000012ff */
[----:B------:R-:W-:Y:S02]  /*9c90*/  LOP3.LUT R94, R193, 0x380, RZ, 0xc0, !PT ;  /* 0x00000380c15e7812 */ /* 0x000fe400078ec0ff */
[----:B------:R-:W-:Y:S02]  /*9ca0*/  LOP3.LUT R4, R28, R151, RZ, 0x3c, !PT ;  /* 0x000000971c047212 */ /* 0x000fe400078e3cff */
[----:B------:R-:W-:Y:S02]  /*9cb0*/  LOP3.LUT R30, R30, R179, RZ, 0x3c, !PT ;  /* 0x000000b31e1e7212 */ /* 0x000fe400078e3cff */
[----:B------:R-:W-:Y:S02]  /*9cc0*/  SHF.R.U64 R62, R62, 0x3, RZ ;  /* 0x000000033e3e7819 */ /* 0x000fe400000012ff */
[----:B------:R-:W-:Y:S02]  /*9cd0*/  MOV R28, R10 ;  /* 0x0000000a001c7202 */ /* 0x000fe40000000f00 */
[----:B------:R-:W-:-:S02]  /*9ce0*/  LOP3.LUT R38, R38, R181, RZ, 0x3c, !PT ;  /* 0x000000b526267212 */ /* 0x000fc400078e3cff */
[----:B------:R-:W-:Y:S01]  /*9cf0*/  SHF.R.U64 R70, R70, 0x3, RZ ;  /* 0x0000000346467819 */ /* 0x000fe200000012ff */
[----:B------:R-:W-:Y:S01]  /*9d00*/  STSM.16.M88.4 [R28], R32 ;  /* 0x000000201c007844 */ /* 0x000fe20000000200 */
[----:B------:R-:W-:Y:S02]  /*9d10*/  MOV R12, R12 ;  /* 0x0000000c000c7202 */ /* 0x000fe40000000f00 */
[----:B------:R-:W-:Y:S02]  /*9d20*/  F2FP.F16.F32.PACK_AB R56, R57, R56 ;  /* 0x000000383938723e */ /* 0x000fe400000000ff */
[----:B------:R-:W-:Y:S01]  /*9d30*/  LOP3.LUT R46, R46, R183, RZ, 0x3c, !PT ;  /* 0x000000b72e2e7212 */ /* 0x000fe200078e3cff */
[----:B------:R-:W-:Y:S01]  /*9d40*/  STSM.16.M88.4 [R12], R40 ;  /* 0x000000280c007844 */ /* 0x000fe20000000200 */
[----:B------:R-:W-:Y:S02]  /*9d50*/  SHF.R.U64 R78, R78, 0x3, RZ ;  /* 0x000000034e4e7819 */ /* 0x000fe400000012ff */
[----:B------:R-:W-:-:S02]  /*9d60*/  LOP3.LUT R165, R6, 0x380, RZ, 0xc0, !PT ;  /* 0x0000038006a57812 */ /* 0x000fc400078ec0ff */
[----:B------:R-:W-:Y:S02]  /*9d70*/  MOV R14, R14 ;  /* 0x0000000e000e7202 */ /* 0x000fe40000000f00 */
[----:B------:R-:W-:Y:S02]  /*9d80*/  F2FP.F16.F32.PACK_AB R50, R53, R52 ;  /* 0x000000343532723e */ /* 0x000fe400000000ff */
        /* <DEDUP_REMOVED lines=34> */
[----:B------:R-:W-:Y:S01]  /*9fb0*/  ULDC UR11, c[0x0][0xa88] ;  /* 0x0002a200000b7ab9 */ /* 0x000fe20000000800 */
[----:B------:R-:W-:Y:S01]  /*9fc0*/  LOP3.LUT R78, R78, R191, RZ, 0x3c, !PT ;  /* 0x000000bf4e4e7212 */ /* 0x000fe200078e3cff */
[----:B------:R-:W-:Y:S01]  /*9fd0*/  UMOV UR4, URZ ;  /* 0x0000003f00047c82 */ /* 0x000fe20008000000 */
[----:B------:R-:W-:Y:S01]  /*9fe0*/  SHF.R.U64 R103, R165, 0x3, RZ ;  /* 0x00000003a5677819 */ /* 0x000fe200000012ff */
[----:B------:R-:W0:Y:S01]  /*9ff0*/  LDC R77, c[0x0][0xbe8] ;  /* 0x0002fa00ff4d7b82 */ /* 0x000e220000000800 */
[----:B------:R-:W-:Y:S02]  /*a000*/  MOV R46, R46 ;  /* 0x0000002e002e7202 */ /* 0x000fe40000000f00 */
[----:B------:R-:W-:Y:S02]  /*a010*/  F2FP.F16.F32.PACK_AB R82, R85, R84 ;  /* 0x000000545552723e */ /* 0x000fe400000000ff */
[----:B------:R-:W-:-:S02]  /*a020*/  LOP3.LUT R94, R94, R193, RZ, 0x3c, !PT ;  /* 0x000000c15e5e7212 */ /* 0x000fc400078e3cff */
[----:B------:R-:W-:Y:S01]  /*a030*/  MOV R54, R54 ;  /* 0x0000003600367202 */ /* 0x000fe20000000f00 */
[----:B------:R-:W-:Y:S01]  /*a040*/  STSM.16.M88.4 [R46], R80 ;  /* 0x000000502e007844 */ /* 0x000fe20000000200 */
[----:B------:R-:W-:Y:S02]  /*a050*/  MOV R11, R98 ;  /* 0x00000062000b7202 */ /* 0x000fe40000000f00 */
        /* <DEDUP_REMOVED lines=38> */
[----:B------:R1:W-:Y:S01]  /*a2c0*/  STSM.16.M88.4 [R10], R136 ;  /* 0x000000880a007844 */ /* 0x0003e20000000200 */
[----:B------:R-:W-:-:S02]  /*a2d0*/  F2FP.F16.F32.PACK_AB R146, R149, R148 ;  /* 0x000000949592723e */ /* 0x000fc400000000ff */
[----:B------:R-:W-:Y:S02]  /*a2e0*/  F2FP.F16.F32.PACK_AB R147, R0, R150 ;  /* 0x000000960093723e */ /* 0x000fe400000000ff */
[----:B------:R-:W-:-:S03]  /*a2f0*/  PLOP3.LUT P0, PT, PT, PT, UP0, 0x80, 0x0 ;  /* 0x000000000000781c */ /* 0x000fc60003f0f008 */
[----:B------:R2:W-:Y:S01]  /*a300*/  STSM.16.M88.4 [R6], R144 ;  /* 0x0000009006007844 */ /* 0x0005e20000000200 */
[----:B------:R-:W-:Y:S09]  /*a310*/  BAR.SYNC.DEFER_BLOCKING 0x1, 0x100 ;  /* 0x0044000000007b1d */ /* 0x000ff20000010000 */
[----:B------:R-:W3:Y:S01]  /*a320*/  @P0 LDG.E R0, desc[UR48][R4.64] ;  /* 0x0000003004000981 */ /* 0x000ee2000c1e1900 */
[----:B------:R-:W-:Y:S01]  /*a330*/  UISETP.NE.U32.AND UP1, UPT, UR12, URZ, UPT ;  /* 0x0000003f0c00728c */ /* 0x000fe2000bf25070 */
[----:B0-----:R-:W-:-:S02]  /*a340*/  ISETP.NE.AND P1, PT, R77, 0x1, PT ;  /* 0x000000014d00780c */ /* 0x001fc40003f25270 */
[----:B-1----:R-:W-:Y:S01]  /*a350*/  IADD3 R10, R16, UR45, RZ ;  /* 0x0000002d100a7c10 */ /* 0x002fe2000fffe0ff */
        /* <DEDUP_REMOVED lines=8> */
[----:B---3--:R-:W-:Y:S01]  /*a3e0*/  @P0 R2UR UR4, R0 ;  /* 0x00000000000402ca */ /* 0x008fe200000e0000 */
[----:B------:R-:W-:-:S06]  /*a3f0*/  IMAD.U32 R0, RZ, RZ, UR11 ;  /* 0x0000000bff007e24 */ /* 0x000fcc000f8e00ff */
[----:B------:R2:W5:Y:S01]  /*a400*/  @P2 LDG.E R0, desc[UR48][R12.64] ;  /* 0x000000300c002981 */ /* 0x000562000c1e1900 */
[----:B01----:R-:W-:Y:S07]  /*a410*/  @P2 BRA `(.L_x_14123) ;  /* 0x0000000000102947 */ /* 0x003fee0003800000 */
[----:B------:R-:W-:Y:S05]  /*a420*/  @!P0 BRA `(.L_x_14123) ;  /* 0x00000000000c8947 */ /* 0x000fea0003800000 */
[----:B------:R-:W3:Y:S04]  /*a430*/  LDG.E R11, desc[UR48][R4.64] ;  /* 0x00000030040b7981 */ /* 0x000ee8000c1e1900 */
[----:B-----5:R-:W3:Y:S02]  /*a440*/  LDG.E R0, desc[UR48][R4.64+0x4] ;  /* 0x0000043004007981 */ /* 0x020ee4000c1e1900 */
[----:B---3--:R-:W-:-:S07]  /*a450*/  IMAD.IADD R0, R0, 0x1, -R11 ;  /* 0x0000000100007824 */ /* 0x008fce00078e0a0b */
.L_x_14123:
[----:B------:R-:W-:Y:S01]  /*a460*/  USHF.R.S32.HI UR18, URZ, 0x1f, UR43 ;  /* 0x0000001f3f127899 */ /* 0x000fe2000801142b */
[----:B------:R-:W-:Y:S01]  /*a470*/  @P1 IMAD.HI.U32 R4, R10, R7, RZ ;  /* 0x000000070a041227 */ /* 0x000fe200078e00ff */
[----:B------:R-:W-:Y:S01]  /*a480*/  ULDC.64 UR16, c[0x0][0xb90] ;  /* 0x0002e40000107ab9 */ /* 0x000fe20000000a00 */
[----:B------:R-:W-:Y:S01]  /*a490*/  USHF.R.S32.HI UR13, URZ, 0x1f, UR4 ;  /* 0x0000001f3f0d7899 */ /* 0x000fe20008011404 */
[----:B------:R-:W0:Y:S01]  /*a4a0*/  @P1 LDC R79, c[0x0][0xbf0] ;  /* 0x0002fc00ff4f1b82 */ /* 0x000e220000000800 */
[----:B------:R-:W-:Y:S01]  /*a4b0*/  UIMAD UR11, UR18, UR16, URZ ;  /* 0x00000010120b72a4 */ /* 0x000fe2000f8e023f */
[----:B--2---:R-:W-:Y:S01]  /*a4c0*/  IMAD.MOV.U32 R6, RZ, RZ, R10 ;  /* 0x000000ffff067224 */ /* 0x004fe200078e000a */
[----:B------:R-:W-:Y:S01]  /*a4d0*/  UMOV UR12, UR4 ;  /* 0x00000004000c7c82 */ /* 0x000fe20008000000 */
[----:B------:R-:W-:Y:S01]  /*a4e0*/  @P1 SHF.R.U32.HI R6, RZ, R9, R4 ;  /* 0x00000009ff061219 */ /* 0x000fe20000011604 */
[----:B------:R-:W-:Y:S01]  /*a4f0*/  UIMAD.WIDE.U32 UR14, UR43, UR16, UR12 ;  /* 0x000000102b0e72a5 */ /* 0x000fe2000f8e000c */
[----:B------:R-:W-:Y:S01]  /*a500*/  IMAD.MOV.U32 R5, RZ, RZ, 0x2 ;  /* 0x00000002ff057424 */ /* 0x000fe200078e00ff */
[----:B------:R-:W-:Y:S01]  /*a510*/  UIMAD UR11, UR43, UR17, UR11 ;  /* 0x000000112b0b72a4 */ /* 0x000fe2000f8e020b */
[----:B------:R-:W-:Y:S01]  /*a520*/  VIADD R26, R203, UR45 ;  /* 0x0000002dcb1a7c36 */ /* 0x000fe20008000000 */
[----:B------:R-:W-:Y:S01]  /*a530*/  USEL UR41, UR41, URZ, !UP0 ;  /* 0x0000003f29297287 */ /* 0x000fe2000c000000 */
[----:B------:R-:W-:Y:S01]  /*a540*/  IMAD.MOV R4, RZ, RZ, -R6 ;  /* 0x000000ffff047224 */ /* 0x000fe200078e0a06 */
[----:B------:R-:W-:Y:S01]  /*a550*/  ULDC.64 UR16, c[0x0][0xb98] ;  /* 0x0002e60000107ab9 */ /* 0x000fe20000000a00 */
[----:B------:R-:W-:Y:S01]  /*a560*/  UIADD3 UR15, UR15, UR11, URZ ;  /* 0x0000000b0f0f7290 */ /* 0x000fe2000fffe03f */
[----:B-----5:R-:W-:Y:S01]  /*a570*/  IMAD R83, R0, R77, RZ ;  /* 0x0000004d00537224 */ /* 0x020fe200078e02ff */
[----:B------:R-:W-:Y:S01]  /*a580*/  USEL UR40, UR40, URZ, !UP0 ;  /* 0x0000003f28287287 */ /* 0x000fe2000c000000 */
[----:B------:R-:W-:Y:S01]  /*a590*/  IMAD R9, R77, R4, R10 ;  /* 0x000000044d097224 */ /* 0x000fe200078e020a */
[----:B------:R-:W-:Y:S01]  /*a5a0*/  UIMAD UR11, UR41, UR16, URZ ;  /* 0x00000010290b72a4 */ /* 0x000fe2000f8e023f */
[----:B------:R-:W-:Y:S01]  /*a5b0*/  IMAD R4, R200, 0x40, R2 ;  /* 0x00000040c8047824 */ /* 0x000fe200078e0202 */
[----:B------:R-:W-:Y:S01]  /*a5c0*/  UIMAD.WIDE.U32 UR14, UR40, UR16, UR14 ;  /* 0x00000010280e72a5 */ /* 0x000fe2000f8e000e */
[----:B------:R-:W-:Y:S01]  /*a5d0*/  SHF.R.S32.HI R10, RZ, 0x1f, R6 ;  /* 0x0000001fff0a7819 */ /* 0x000fe20000011406 */
[----:B------:R-:W-:Y:S01]  /*a5e0*/  UIMAD UR11, UR40, UR17, UR11 ;  /* 0x00000011280b72a4 */ /* 0x000fe2000f8e020b */
[----:B------:R-:W-:Y:S01]  /*a5f0*/  SHF.R.S32.HI R7, RZ, 0x1f, R9 ;  /* 0x0000001fff077819 */ /* 0x000fe20000011409 */
[----:B------:R-:W-:Y:S01]  /*a600*/  IMAD.WIDE R4, R4, R5, UR8 ;  /* 0x0000000804047e25 */ /* 0x000fe2000f8e0205 */
[----:B------:R-:W-:Y:S01]  /*a610*/  ULDC.64 UR8, c[0x0][0xb88] ;  /* 0x0002e20000087ab9 */ /* 0x000fe20000000a00 */
[----:B------:R-:W-:-:S02]  /*a620*/  IADD3 R6, P0, R6, UR14, RZ ;  /* 0x0000000e06067c10 */ /* 0x000fc4000ff1e0ff */
[----:B------:R-:W-:Y:S01]  /*a630*/  IMAD.U32 R11, RZ, RZ, UR11 ;  /* 0x0000000bff0b7e24 */ /* 0x000fe2000f8e00ff */
[C---:B------:R-:W-:Y:S01]  /*a640*/  IADD3 R33, P2, R4.reuse, 0x5000, RZ ;  /* 0x0000500004217810 */ /* 0x040fe20007f5e0ff */
[----:B------:R-:W-:Y:S01]  /*a650*/  IMAD R12, R7, UR8, RZ ;  /* 0x00000008070c7c24 */ /* 0x000fe2000f8e02ff */
[----:B------:R-:W-:Y:S02]  /*a660*/  IADD3 R53, P3, R4, 0x4000, RZ ;  /* 0x0000400004357810 */ /* 0x000fe40007f7e0ff */
[----:B------:R-:W-:Y:S01]  /*a670*/  IADD3.X R7, R10, UR15, R11, P0, !PT ;  /* 0x0000000f0a077c10 */ /* 0x000fe200087fe40b */
[----:B------:R-:W-:Y:S01]  /*a680*/  IMAD R11, R9, UR9, R12 ;  /* 0x00000009090b7c24 */ /* 0x000fe2000f8e020c */
[----:B------:R-:W-:Y:S01]  /*a690*/  LOP3.LUT R32, R33, 0x380, RZ, 0xc0, !PT ;  /* 0x0000038021207812 */ /* 0x000fe200078ec0ff */
[----:B------:R-:W-:Y:S01]  /*a6a0*/  ULDC.64 UR14, c[0x0][0xaa0] ;  /* 0x0002a800000e7ab9 */ /* 0x000fe20000000a00 */
[----:B------:R-:W-:Y:S01]  /*a6b0*/  LOP3.LUT R52, R53, 0x380, RZ, 0xc0, !PT ;  /* 0x0000038035347812 */ /* 0x000fe200078ec0ff */
[----:B------:R-:W-:Y:S01]  /*a6c0*/  IMAD.WIDE.U32 R6, R9, UR8, R6 ;  /* 0x0000000809067c25 */ /* 0x000fe2000f8e0006 */
[----:B------:R-:W-:Y:S01]  /*a6d0*/  ULDC.64 UR8, c[0x0][0xb50] ;  /* 0x0002d40000087ab9 */ /* 0x000fe20000000a00 */
[----:B------:R-:W-:-:S02]  /*a6e0*/  SHF.R.U64 R32, R32, 0x3, RZ ;  /* 0x0000000320207819 */ /* 0x000fc400000012ff */
[----:B------:R-:W-:Y:S02]  /*a6f0*/  SHF.R.U64 R52, R52, 0x3, RZ ;  /* 0x0000000334347819 */ /* 0x000fe400000012ff */
[----:B------:R-:W-:Y:S02]  /*a700*/  IADD3 R7, R7, R11, RZ ;  /* 0x0000000b07077210 */ /* 0x000fe40007ffe0ff */
[----:B------:R-:W-:Y:S02]  /*a710*/  LEA R14, P0, R6, UR8, 0x2 ;  /* 0x00000008060e7c11 */ /* 0x000fe4000f8010ff */
[----:B------:R-:W-:Y:S01]  /*a720*/  LOP3.LUT R32, R32, R33, RZ, 0x3c, !PT ;  /* 0x0000002120207212 */ /* 0x000fe200078e3cff */
[----:B------:R-:W-:Y:S01]  /*a730*/  IMAD.X R33, RZ, RZ, R5, P2 ;  /* 0x000000ffff217224 */ /* 0x000fe200010e0605 */
[----:B------:R-:W-:Y:S01]  /*a740*/  LEA.HI.X R15, R6, UR9, R7, 0x2, P0 ;  /* 0x00000009060f7c11 */ /* 0x000fe200080f1407 */
[----:B------:R-:W-:Y:S01]  /*a750*/  SHFL.IDX PT, R20, R14, RZ, 0x1c1f ;  /* 0x001c1fff0e147589 */ /* 0x000fe200000e0000 */
[----:B------:R-:W-:Y:S01]  /*a760*/  IADD3 R29, P0, R4, 0x3000, RZ ;  /* 0x00003000041d7810 */ /* 0x000fe20007f1e0ff */
[----:B------:R-:W-:Y:S01]  /*a770*/  VIADD R6, R26, 0x8 ;  /* 0x000000081a067836 */ /* 0x000fe20000000000 */
[----:B------:R-:W-:Y:S01]  /*a780*/  IADD3 R11, P2, R4, 0xb000, RZ ;  /* 0x0000b000040b7810 */ /* 0x000fe20007f5e0ff */
[----:B------:R-:W1:Y:S01]  /*a790*/  SHFL.IDX PT, R21, R15, RZ, 0x1c1f ;  /* 0x001c1fff0f157589 */ /* 0x000e6200000e0000 */
[----:B------:R-:W-:-:S02]  /*a7a0*/  LOP3.LUT R28, R29, 0x380, RZ, 0xc0, !PT ;  /* 0x000003801d1c7812 */ /* 0x000fc400078ec0ff */
[----:B------:R-:W-:Y:S01]  /*a7b0*/  LOP3.LUT R10, R11, 0x380, RZ, 0xc0, !PT ;  /* 0x000003800b0a7812 */ /* 0x000fe200078ec0ff */
[----:B------:R-:W-:Y:S01]  /*a7c0*/  SHFL.IDX PT, R46, R14, 0x1, 0x1c1f ;  /* 0x003c1f000e2e7f89 */ /* 0x000fe200000e0000 */
[----:B------:R-:W-:Y:S02]  /*a7d0*/  SHF.R.U64 R28, R28, 0x3, RZ ;  /* 0x000000031c1c7819 */ /* 0x000fe400000012ff */
[----:B------:R-:W-:Y:S01]  /*a7e0*/  SHF.R.U64 R10, R10, 0x3, RZ ;  /* 0x000000030a0a7819 */ /* 0x000fe200000012ff */
[----:B------:R-:W2:Y:S01]  /*a7f0*/  SHFL.IDX PT, R47, R15, 0x1, 0x1c1f ;  /* 0x003c1f000f2f7f89 */ /* 0x000ea200000e0000 */
[----:B------:R-:W-:Y:S01]  /*a800*/  LOP3.LUT R28, R28, R29, RZ, 0x3c, !PT ;  /* 0x0000001d1c1c7212 */ /* 0x000fe200078e3cff */
[--C-:B------:R-:W-:Y:S01]  /*a810*/  IMAD.X R29, RZ, RZ, R5.reuse, P0 ;  /* 0x000000ffff1d7224 */ /* 0x100fe200000e0605 */
[----:B------:R-:W-:Y:S02]  /*a820*/  IADD3 R57, P0, R4, 0x9000, RZ ;  /* 0x0000900004397810 */ /* 0x000fe40007f1e0ff */
[----:B------:R-:W-:Y:S01]  /*a830*/  LOP3.LUT R10, R10, R11, RZ, 0x3c, !PT ;  /* 0x0000000b0a0a7212 */ /* 0x000fe200078e3cff */
[----:B------:R-:W-:Y:S01]  /*a840*/  IMAD.X R11, RZ, RZ, R5, P2 ;  /* 0x000000ffff0b7224 */ /* 0x000fe200010e0605 */
[----:B------:R-:W-:-:S02]  /*a850*/  LOP3.LUT R56, R57, 0x380, RZ, 0xc0, !PT ;  /* 0x0000038039387812 */ /* 0x000fc400078ec0ff */
[----:B------:R-:W-:Y:S01]  /*a860*/  LOP3.LUT R52, R52, R53, RZ, 0x3c, !PT ;  /* 0x0000003534347212 */ /* 0x000fe200078e3cff */
[--C-:B------:R-:W-:Y:S01]  /*a870*/  IMAD.X R53, RZ, RZ, R5.reuse, P3 ;  /* 0x000000ffff357224 */ /* 0x100fe200018e0605 */
[----:B------:R-:W-:Y:S02]  /*a880*/  SHF.R.U64 R56, R56, 0x3, RZ ;  /* 0x0000000338387819 */ /* 0x000fe400000012ff */
[----:B------:R-:W-:Y:S02]  /*a890*/  IADD3 R45, P3, R4, 0xa000, RZ ;  /* 0x0000a000042d7810 */ /* 0x000fe40007f7e0ff */
[----:B------:R-:W-:Y:S01]  /*a8a0*/  LOP3.LUT R56, R56, R57, RZ, 0x3c, !PT ;  /* 0x0000003938387212 */ /* 0x000fe200078e3cff */
[----:B------:R-:W-:Y:S01]  /*a8b0*/  IMAD.X R57, RZ, RZ, R5, P0 ;  /* 0x000000ffff397224 */ /* 0x000fe200000e0605 */
[----:B------:R-:W-:Y:S02]  /*a8c0*/  LOP3.LUT P0, RZ, R201, 0x3, RZ, 0xc0, !PT ;  /* 0x00000003c9ff7812 */ /* 0x000fe4000780c0ff */
[----:B------:R-:W-:-:S02]  /*a8d0*/  LOP3.LUT R44, R45, 0x380, RZ, 0xc0, !PT ;  /* 0x000003802d2c7812 */ /* 0x000fc400078ec0ff */
[----:B------:R-:W-:Y:S02]  /*a8e0*/  ISETP.GE.OR P2, PT, R26, R83, P0 ;  /* 0x000000531a00720c */ /* 0x000fe40000746670 */
[C---:B------:R-:W-:Y:S02]  /*a8f0*/  IADD3 R13, P5, R4.reuse, 0x1000, RZ ;  /* 0x00001000040d7810 */ /* 0x040fe40007fbe0ff */
[----:B------:R-:W-:Y:S02]  /*a900*/  IADD3 R25, P4, R4, 0x2000, RZ ;  /* 0x0000200004197810 */ /* 0x000fe40007f9e0ff */
[----:B------:R-:W-:Y:S02]  /*a910*/  SHF.R.U64 R44, R44, 0x3, RZ ;  /* 0x000000032c2c7819 */ /* 0x000fe400000012ff */
[----:B------:R-:W-:Y:S02]  /*a920*/  LOP3.LUT R12, R13, 0x380, RZ, 0xc0, !PT ;  /* 0x000003800d0c7812 */ /* 0x000fe400078ec0ff */
[----:B------:R-:W-:-:S02]  /*a930*/  LOP3.LUT R24, R25, 0x380, RZ, 0xc0, !PT ;  /* 0x0000038019187812 */ /* 0x000fc400078ec0ff */
[----:B------:R-:W-:Y:S01]  /*a940*/  LOP3.LUT R44, R44, R45, RZ, 0x3c, !PT ;  /* 0x0000002d2c2c7212 */ /* 0x000fe200078e3cff */
[----:B-1----:R1:W-:Y:S01]  /*a950*/  @!P2 ST.E desc[UR48][R20.64], R8 ;  /* 0x000000081400a985 */ /* 0x0023e2000c101930 */
[----:B------:R-:W-:Y:S01]  /*a960*/  SHF.R.U64 R12, R12, 0x3, RZ ;  /* 0x000000030c0c7819 */ /* 0x000fe200000012ff */
[--C-:B------:R-:W-:Y:S01]  /*a970*/  IMAD.X R45, RZ, RZ, R5.reuse, P3 ;  /* 0x000000ffff2d7224 */ /* 0x100fe200018e0605 */
[----:B------:R-:W-:Y:S02]  /*a980*/  SHF.R.U64 R24, R24, 0x3, RZ ;  /* 0x0000000318187819 */ /* 0x000fe400000012ff */
[----:B------:R-:W-:Y:S02]  /*a990*/  IADD3 R7, P3, R4, 0xf000, RZ ;  /* 0x0000f00004077810 */ /* 0x000fe40007f7e0ff */
[----:B------:R-:W-:Y:S01]  /*a9a0*/  LOP3.LUT R12, R12, R13, RZ, 0x3c, !PT ;  /* 0x0000000d0c0c7212 */ /* 0x000fe200078e3cff */
[--C-:B------:R-:W-:Y:S01]  /*a9b0*/  IMAD.X R13, RZ, RZ, R5.reuse, P5 ;  /* 0x000000ffff0d7224 */ /* 0x100fe200028e0605 */
[----:B------:R-:W-:Y:S01]  /*a9c0*/  LOP3.LUT R24, R24, R25, RZ, 0x3c, !PT ;  /* 0x0000001918187212 */ /* 0x000fe200078e3cff */
[--C-:B------:R-:W-:Y:S01]  /*a9d0*/  IMAD.X R25, RZ, RZ, R5.reuse, P4 ;  /* 0x000000ffff197224 */ /* 0x100fe200020e0605 */
[----:B------:R-:W-:Y:S01]  /*a9e0*/  LOP3.LUT R0, R7, 0x380, RZ, 0xc0, !PT ;  /* 0x0000038007007812 */ /* 0x000fe200078ec0ff */
[----:B-1----:R-:W1:Y:S01]  /*a9f0*/  @P1 LDC R21, c[0x0][0xbec] ;  /* 0x0002fb00ff151b82 */ /* 0x002e620000000800 */
[C---:B------:R-:W-:Y:S01]  /*aa00*/  IADD3 R37, P6, R4.reuse, 0x6000, RZ ;  /* 0x0000600004257810 */ /* 0x040fe20007fde0ff */
[----:B------:R-:W-:Y:S01]  /*aa10*/  UIMAD UR11, UR13, UR14, URZ ;  /* 0x0000000e0d0b72a4 */ /* 0x000fe2000f8e023f */
[C---:B------:R-:W-:Y:S01]  /*aa20*/  IADD3 R41, P5, R4.reuse, 0x7000, RZ ;  /* 0x0000700004297810 */ /* 0x040fe20007fbe0ff */
[----:B------:R-:W-:Y:S01]  /*aa30*/  UIMAD.WIDE.U32 UR8, UR4, UR14, URZ ;  /* 0x0000000e040872a5 */ /* 0x000fe2000f8e003f */
[----:B------:R-:W-:Y:S01]  /*aa40*/  IADD3 R65, P4, R4, 0x8000, RZ ;  /* 0x0000800004417810 */ /* 0x000fe20007f9e0ff */
[----:B------:R-:W-:Y:S01]  /*aa50*/  IMAD.X R49, RZ, RZ, R5, P3 ;  /* 0x000000ffff317224 */ /* 0x000fe200018e0605 */
[----:B------:R-:W-:Y:S01]  /*aa60*/  SHF.R.U64 R0, R0, 0x3, RZ ;  /* 0x0000000300007819 */ /* 0x000fe200000012ff */
[----:B------:R-:W-:Y:S01]  /*aa70*/  UIMAD UR11, UR4, UR15, UR11 ;  /* 0x0000000f040b72a4 */ /* 0x000fe2000f8e020b */
[----:B------:R-:W-:Y:S01]  /*aa80*/  LOP3.LUT R36, R37, 0x380, RZ, 0xc0, !PT ;  /* 0x0000038025247812 */ /* 0x000fe200078ec0ff */
[----:B------:R-:W-:Y:S01]  /*aa90*/  ULDC.64 UR12, c[0x0][0xae8] ;  /* 0x0002ba00000c7ab9 */ /* 0x000fe20000000a00 */
[----:B------:R-:W-:-:S02]  /*aaa0*/  LOP3.LUT R40, R41, 0x380, RZ, 0xc0, !PT ;  /* 0x0000038029287812 */ /* 0x000fc400078ec0ff */
[----:B------:R-:W-:Y:S02]  /*aab0*/  LOP3.LUT R64, R65, 0x380, RZ, 0xc0, !PT ;  /* 0x0000038041407812 */ /* 0x000fe400078ec0ff */
[----:B------:R-:W-:Y:S02]  /*aac0*/  ISETP.GE.OR P0, PT, R6, R83, P0 ;  /* 0x000000530600720c */ /* 0x000fe40000706670 */
[----:B------:R-:W-:Y:S01]  /*aad0*/  LOP3.LUT R48, R0, R7, RZ, 0x3c, !PT ;  /* 0x0000000700307212 */ /* 0x000fe200078e3cff */
[----:B------:R-:W-:Y:S01]  /*aae0*/  IMAD R0, R23, 0x20, R200 ;  /* 0x0000002017007824 */ /* 0x000fe200078e02c8 */
[----:B------:R-:W-:Y:S01]  /*aaf0*/  SHF.R.U64 R36, R36, 0x3, RZ ;  /* 0x0000000324247819 */ /* 0x000fe200000012ff */
[----:B------:R-:W-:Y:S01]  /*ab00*/  UIADD3 UR9, UR9, UR11, URZ ;  /* 0x0000000b09097290 */ /* 0x000fe2000fffe03f */
[----:B------:R-:W-:Y:S01]  /*ab10*/  SHF.R.U64 R40, R40, 0x3, RZ ;  /* 0x0000000328287819 */ /* 0x000fe200000012ff */
[----:B------:R-:W-:Y:S01]  /*ab20*/  UIMAD UR4, UR18, UR12, URZ ;  /* 0x0000000c120472a4 */ /* 0x000fe2000f8e023f */
[----:B------:R-:W-:Y:S01]  /*ab30*/  SHF.R.U64 R64, R64, 0x3, RZ ;  /* 0x0000000340407819 */ /* 0x000fe200000012ff */
[----:B------:R-:W-:Y:S01]  /*ab40*/  VIADD R78, R0, UR45 ;  /* 0x0000002d004e7c36 */ /* 0x000fe20008000000 */
[----:B------:R-:W-:Y:S01]  /*ab50*/  LOP3.LUT R36, R36, R37, RZ, 0x3c, !PT ;  /* 0x0000002524247212 */ /* 0x000fe200078e3cff */
[--C-:B------:R-:W-:Y:S01]  /*ab60*/  IMAD.X R37, RZ, RZ, R5.reuse, P6 ;  /* 0x000000ffff257224 */ /* 0x100fe200030e0605 */
[----:B------:R-:W-:Y:S01]  /*ab70*/  LOP3.LUT R40, R40, R41, RZ, 0x3c, !PT ;  /* 0x0000002928287212 */ /* 0x000fe200078e3cff */
[----:B------:R-:W-:Y:S01]  /*ab80*/  UIMAD UR4, UR43, UR13, UR4 ;  /* 0x0000000d2b0472a4 */ /* 0x000fe2000f8e0204 */
[----:B------:R-:W-:Y:S01]  /*ab90*/  LOP3.LUT R64, R64, R65, RZ, 0x3c, !PT ;  /* 0x0000004140407212 */ /* 0x000fe200078e3cff */
[----:B------:R-:W-:Y:S01]  /*aba0*/  IMAD.X R65, RZ, RZ, R5, P4 ;  /* 0x000000ffff417224 */ /* 0x000fe200020e0605 */
[----:B------:R-:W-:Y:S01]  /*abb0*/  IADD3.X R41, RZ, R5, RZ, P5, !PT ;  /* 0x00000005ff297210 */ /* 0x000fe20002ffe4ff */
[----:B------:R-:W-:Y:S01]  /*abc0*/  UIMAD.WIDE.U32 UR8, UR43, UR12, UR8 ;  /* 0x0000000c2b0872a5 */ /* 0x000fe2000f8e0008 */
[C---:B------:R-:W-:Y:S01]  /*abd0*/  IADD3 R73, P6, R4.reuse, 0xc000, RZ ;  /* 0x0000c00004497810 */ /* 0x040fe20007fde0ff */
[----:B--2---:R2:W-:Y:S01]  /*abe0*/  @!P0 ST.E desc[UR48][R46.64], R3 ;  /* 0x000000032e008985 */ /* 0x0045e2000c101930 */
[C---:B------:R-:W-:Y:S01]  /*abf0*/  IADD3 R69, P5, R4.reuse, 0xd000, RZ ;  /* 0x0000d00004457810 */ /* 0x040fe20007fbe0ff */
[----:B------:R-:W-:Y:S01]  /*ac00*/  ULDC.64 UR12, c[0x0][0xaf0] ;  /* 0x0002bc00000c7ab9 */ /* 0x000fe20000000a00 */
[----:B------:R-:W-:Y:S01]  /*ac10*/  IADD3 R61, P4, R4, 0xe000, RZ ;  /* 0x0000e000043d7810 */ /* 0x000fe20007f9e0ff */
[----:B-1----:R-:W-:Y:S01]  /*ac20*/  @P1 IMAD.HI.U32 R0, R78, R21, RZ ;  /* 0x000000154e001227 */ /* 0x002fe200078e00ff */
[----:B------:R-:W-:Y:S01]  /*ac30*/  UIADD3 UR9, UR9, UR4, URZ ;  /* 0x0000000409097290 */ /* 0x000fe2000fffe03f */
[----:B------:R-:W-:Y:S01]  /*ac40*/  LOP3.LUT R72, R73, 0x380, RZ, 0xc0, !PT ;  /* 0x0000038049487812 */ /* 0x000fe200078ec0ff */
[----:B------:R-:W-:Y:S01]  /*ac50*/  UIMAD UR4, UR41, UR12, URZ ;  /* 0x0000000c290472a4 */ /* 0x000fe2000f8e023f */
[----:B------:R-:W-:Y:S01]  /*ac60*/  LOP3.LUT R68, R69, 0x380, RZ, 0xc0, !PT ;  /* 0x0000038045447812 */ /* 0x000fe200078ec0ff */
[----:B------:R-:W5:Y:S01]  /*ac70*/  LD.E.128 R12, desc[UR48][R12.64] ;  /* 0x000000300c0c7980 */ /* 0x000f62000c101d00 */
[----:B------:R-:W-:-:S02]  /*ac80*/  LOP3.LUT R60, R61, 0x380, RZ, 0xc0, !PT ;  /* 0x000003803d3c7812 */ /* 0x000fc400078ec0ff */
[----:B------:R-:W-:Y:S01]  /*ac90*/  LOP3.LUT R9, R4, 0x380, RZ, 0xc0, !PT ;  /* 0x0000038004097812 */ /* 0x000fe200078ec0ff */
[----:B--2---:R-:W-:Y:S01]  /*aca0*/  IMAD.MOV.U32 R3, RZ, RZ, R78 ;  /* 0x000000ffff037224 */ /* 0x004fe200078e004e */
[----:B0-----:R-:W-:Y:S01]  /*acb0*/  @P1 SHF.R.U32.HI R3, RZ, R79, R0 ;  /* 0x0000004fff031219 */ /* 0x001fe20000011600 */
[----:B------:R-:W-:Y:S01]  /*acc0*/  UIMAD UR4, UR40, UR13, UR4 ;  /* 0x0000000d280472a4 */ /* 0x000fe2000f8e0204 */
[----:B------:R-:W-:Y:S01]  /*acd0*/  SHF.R.U64 R72, R72, 0x3, RZ ;  /* 0x0000000348487819 */ /* 0x000fe200000012ff */
[----:B------:R-:W-:Y:S01]  /*ace0*/  UIMAD.WIDE.U32 UR8, UR40, UR12, UR8 ;  /* 0x0000000c280872a5 */ /* 0x000fe2000f8e0008 */
[----:B------:R-:W-:Y:S01]  /*acf0*/  SHF.R.U64 R68, R68, 0x3, RZ ;  /* 0x0000000344447819 */ /* 0x000fe200000012ff */
[----:B------:R-:W5:Y:S01]  /*ad00*/  LD.E.128 R24, desc[UR48][R24.64] ;  /* 0x0000003018187980 */ /* 0x000f62000c101d00 */
[----:B------:R-:W-:Y:S02]  /*ad10*/  SHF.R.U64 R60, R60, 0x3, RZ ;  /* 0x000000033c3c7819 */ /* 0x000fe400000012ff */
[----:B------:R-:W-:Y:S01]  /*ad20*/  SHF.R.U64 R9, R9, 0x3, RZ ;  /* 0x0000000309097819 */ /* 0x000fe200000012ff */
[----:B------:R-:W-:Y:S01]  /*ad30*/  UIADD3 UR4, UR9, UR4, URZ ;  /* 0x0000000409047290 */ /* 0x000fe2000fffe03f */
[----:B------:R-:W-:Y:S01]  /*ad40*/  IADD3 R76, -R3, RZ, RZ ;  /* 0x000000ff034c7210 */ /* 0x000fe20007ffe1ff */
[----:B------:R-:W-:Y:S01]  /*ad50*/  ULDC.64 UR12, c[0x0][0xae0] ;  /* 0x0002b800000c7ab9 */ /* 0x000fe20000000a00 */
[----:B------:R-:W-:Y:S01]  /*ad60*/  SHF.R.S32.HI R0, RZ, 0x1f, R3 ;  /* 0x0000001fff007819 */ /* 0x000fe20000011403 */
[----:B------:R-:W5:Y:S01]  /*ad70*/  LD.E.128 R28, desc[UR48][R28.64] ;  /* 0x000000301c1c7980 */ /* 0x000f62000c101d00 */
[----:B------:R-:W-:-:S02]  /*ad80*/  LOP3.LUT R72, R72, R73, RZ, 0x3c, !PT ;  /* 0x0000004948487212 */ /* 0x000fc400078e3cff */
[----:B------:R-:W-:Y:S01]  /*ad90*/  LOP3.LUT R68, R68, R69, RZ, 0x3c, !PT ;  /* 0x0000004544447212 */ /* 0x000fe200078e3cff */
[--C-:B------:R-:W-:Y:S01]  /*ada0*/  IMAD.X R69, RZ, RZ, R5.reuse, P5 ;  /* 0x000000ffff457224 */ /* 0x100fe200028e0605 */
[----:B------:R-:W-:Y:S01]  /*adb0*/  LOP3.LUT R60, R60, R61, RZ, 0x3c, !PT ;  /* 0x0000003d3c3c7212 */ /* 0x000fe200078e3cff */
[----:B------:R-:W-:Y:S01]  /*adc0*/  IMAD.X R61, RZ, RZ, R5, P4 ;  /* 0x000000ffff3d7224 */ /* 0x000fe200020e0605 */
[----:B------:R-:W-:Y:S01]  /*add0*/  IADD3.X R73, RZ, R5, RZ, P6, !PT ;  /* 0x00000005ff497210 */ /* 0x000fe200037fe4ff */
[----:B------:R-:W5:Y:S01]  /*ade0*/  LD.E.128 R52, desc[UR48][R52.64] ;  /* 0x0000003034347980 */ /* 0x000f62000c101d00 */
[----:B------:R-:W-:Y:S01]  /*adf0*/  LOP3.LUT R4, R9, R4, RZ, 0x3c, !PT ;  /* 0x0000000409047212 */ /* 0x000fe200078e3cff */
[----:B------:R-:W-:Y:S02]  /*ae00*/  IMAD R0, R0, UR12, RZ ;  /* 0x0000000c00007c24 */ /* 0x000fe4000f8e02ff */
[----:B------:R-:W-:Y:S01]  /*ae10*/  IMAD R77, R77, R76, R78 ;  /* 0x0000004c4d4d7224 */ /* 0x000fe200078e024e */
[----:B------:R-:W5:Y:S01]  /*ae20*/  LD.E.128 R32, desc[UR48][R32.64] ;  /* 0x0000003020207980 */ /* 0x000f62000c101d00 */
[----:B------:R-:W-:-:S02]  /*ae30*/  IMAD.U32 R21, RZ, RZ, UR9 ;  /* 0x00000009ff157e24 */ /* 0x000fc4000f8e00ff */
        /* <DEDUP_REMOVED lines=8> */
[----:B------:R-:W-:-:S03]  /*aec0*/  IMAD.WIDE.U32 R20, R3, UR12, R20 ;  /* 0x0000000c03147c25 */ /* 0x000fc6000f8e0014 */
        /* <DEDUP_REMOVED lines=16> */
[----:B------:R-:W-:Y:S01]  /*afd0*/  VIADD R84, R200, UR45 ;  /* 0x0000002dc8547c36 */ /* 0x000fe20008000000 */
[----:B------:R-:W-:Y:S01]  /*afe0*/  UIADD3 UR10, UR10, 0x22820, URZ ;  /* 0x000228200a0a7890 */ /* 0x000fe2000fffe03f */
[C---:B------:R-:W-:Y:S02]  /*aff0*/  IMAD R3, R77.reuse, UR9, R76 ;  /* 0x000000094d037c24 */ /* 0x040fe4000f8e024c */
[----:B------:R-:W-:Y:S01]  /*b000*/  IMAD.WIDE.U32 R20, R77, UR8, R20 ;  /* 0x000000084d147c25 */ /* 0x000fe2000f8e0014 */
[----:B------:R-:W-:Y:S01]  /*b010*/  ISETP.GE.AND P2, PT, R84, R83, PT ;  /* 0x000000535400720c */ /* 0x000fe20003f46270 */
[----:B------:R-:W-:Y:S01]  /*b020*/  ULDC.64 UR8, c[0x0][0xa80] ;  /* 0x0002a00000087ab9 */ /* 0x000fe20000000a00 */
[----:B------:R-:W-:Y:S01]  /*b030*/  UPRMT UR10, URZ, 0x654, UR10 ;  /* 0x000006543f0a7896 */ /* 0x000fe2000800000a */
[----:B------:R-:W-:Y:S01]  /*b040*/  IMAD.IADD R3, R21, 0x1, R3 ;  /* 0x0000000115037824 */ /* 0x000fe200078e0203 */
[----:B------:R-:W-:Y:S01]  /*b050*/  LEA R82, P3, R20, UR8, 0x1 ;  /* 0x0000000814527c11 */ /* 0x000fe2000f8608ff */
[----:B------:R-:W-:-:S03]  /*b060*/  VIADD R0, R84, 0x20 ;  /* 0x0000002054007836 */ /* 0x000fc60000000000 */
[----:B------:R-:W-:Y:S02]  /*b070*/  LEA.HI.X R3, R20, UR9, R3, 0x1, P3 ;  /* 0x0000000914037c11 */ /* 0x000fe400098f0c03 */
[-C--:B------:R-:W-:Y:S01]  /*b080*/  ISETP.GE.AND P1, PT, R0, R83.reuse, PT ;  /* 0x000000530000720c */ /* 0x080fe20003f26270 */
[----:B0-----:R0:W1:Y:S01]  /*b090*/  SHFL.IDX PT, R85, R82, RZ, 0x181f ;  /* 0x00181fff52557589 */ /* 0x00106200000e0000 */
[----:B------:R-:W-:Y:S01]  /*b0a0*/  IADD3 R0, R84, 0x40, RZ ;  /* 0x0000004054007810 */ /* 0x000fe20007ffe0ff */
[----:B------:R-:W-:Y:S01]  /*b0b0*/  BSSY B1, `(.L_x_14124) ;  /* 0x0000016000017945 */ /* 0x000fe20003800000 */
[----:B------:R-:W-:Y:S01]  /*b0c0*/  SYNCS.ARRIVE.TRANS64.RED.A1T0 RZ, [UR10], RZ ;  /* 0x000000ffffff79a7 */ /* 0x000fe2000810040a */
        /* <DEDUP_REMOVED lines=20> */
.L_x_14125:
[----:B------:R-:W-:Y:S05]  /*b210*/  BSYNC B1 ;  /* 0x0000000000017941 */ /* 0x000fea0003800000 */
.L_x_14124:
        /* <DEDUP_REMOVED lines=21> */
.L_x_14127:
[----:B------:R-:W-:Y:S05]  /*b370*/  BSYNC B1 ;  /* 0x0000000000017941 */ /* 0x000fea0003800000 */
.L_x_14126:
        /* <DEDUP_REMOVED lines=21> */
.L_x_14129:
[----:B------:R-:W-:Y:S05]  /*b4d0*/  BSYNC B1 ;  /* 0x0000000000017941 */ /* 0x000fea0003800000 */
.L_x_14128:
[----:B------:R-:W-:Y:S01]  /*b4e0*/  VIADD R0, R84, 0x60 ;  /* 0x0000006054007836 */ /* 0x000fe20000000000 */
[----:B0--3--:R-:W3:Y:S04]  /*b4f0*/  SHFL.IDX PT, R3, R3, 0x3, 0x181f ;  /* 0x00781f0003037f89 */ /* 0x009ee800000e0000 */
[----:B------:R-:W-:Y:S01]  /*b500*/  ISETP.GE.AND P0, PT, R0, R83, PT ;  /* 0x000000530000720c */ /* 0x000fe20003f06270 */
[----:B------:R0:W0:-:S12]  /*b510*/  SHFL.IDX PT, R15, R82, 0x3, 0x181f ;  /* 0x00781f00520f7f89 */ /* 0x00001800000e0000 */
        /* <DEDUP_REMOVED lines=20> */
.L_x_14122:
        /* <DEDUP_REMOVED lines=35> */
.L_x_14131:
        /* <DEDUP_REMOVED lines=45> */
.L_x_14133:
[----:B------:R-:W-:Y:S05]  /*bb60*/  BSYNC B1 ;  /* 0x0000000000017941 */ /* 0x000fea0003800000 */
.L_x_14132:
[----:B------:R-:W-:Y:S01]  /*bb70*/  ULDC.64 UR14, c[0x0][0xaa0] ;  /* 0x0002a800000e7ab9 */ /* 0x000fe20000000a00 */
[----:B------:R-:W1:Y:S01]  /*bb80*/  @P0 LDC R5, c[0x0][0xbf0] ;  /* 0x0002fc00ff050b82 */ /* 0x000e620000000800 */
[----:B------:R-:W-:Y:S01]  /*bb90*/  UIMAD UR10, UR11, UR14, URZ ;  /* 0x0000000e0b0a72a4 */ /* 0x000fe2000f8e023f */
[----:B0-----:R-:W-:Y:S01]  /*bba0*/  IMAD R3, R23, 0x20, R200 ;  /* 0x0000002017037824 */ /* 0x001fe200078e02c8 */
[----:B------:R-:W-:Y:S01]  /*bbb0*/  UIMAD.WIDE.U32 UR8, UR4, UR14, URZ ;  /* 0x0000000e040872a5 */ /* 0x000fe2000f8e003f */
[----:B------:R-:W-:Y:S01]  /*bbc0*/  BSSY B1, `(.L_x_14134) ;  /* 0x0000040000017945 */ /* 0x000fe20003800000 */
[----:B------:R-:W-:Y:S01]  /*bbd0*/  UIMAD UR10, UR4, UR15, UR10 ;  /* 0x0000000f040a72a4 */ /* 0x000fe2000f8e020a */
[----:B------:R-:W-:Y:S02]  /*bbe0*/  VIADD R8, R3, UR45 ;  /* 0x0000002d03087c36 */ /* 0x000fe40008000000 */
        /* <DEDUP_REMOVED lines=9> */
[----:B------:R-:W-:Y:S02]  /*bc80*/  UIMAD UR4, UR41, UR10, URZ ;  /* 0x0000000a290472a4 */ /* 0x000fe4000f8e023f */
[----:B------:R-:W-:Y:S01]  /*bc90*/  UIMAD.WIDE.U32 UR8, UR40, UR10, UR8 ;  /* 0x0000000a280872a5 */ /* 0x000fe2000f8e0008 */
[----:B-1----:R-:W-:Y:S01]  /*bca0*/  @P0 SHF.R.U32.HI R3, RZ, R5, R4 ;  /* 0x00000005ff030219 */ /* 0x002fe20000011604 */
[----:B------:R-:W-:-:S03]  /*bcb0*/  UIMAD UR4, UR40, UR11, UR4 ;  /* 0x0000000b280472a4 */ /* 0x000fc6000f8e0204 */
[--C-:B------:R-:W-:Y:S01]  /*bcc0*/  SHF.R.S32.HI R4, RZ, 0x1f, R3.reuse ;  /* 0x0000001fff047819 */ /* 0x100fe20000011403 */
[----:B------:R-:W-:Y:S01]  /*bcd0*/  UIADD3 UR4, UR9, UR4, URZ ;  /* 0x0000000409047290 */ /* 0x000fe2000fffe03f */
[----:B------:R-:W-:Y:S01]  /*bce0*/  IMAD.MOV R7, RZ, RZ, -R3 ;  /* 0x000000ffff077224 */ /* 0x000fe200078e0a03 */
[----:B------:R-:W-:Y:S01]  /*bcf0*/  ULDC.64 UR10, c[0x0][0xae0] ;  /* 0x0002b800000a7ab9 */ /* 0x000fe20000000a00 */
[----:B------:R-:W-:Y:S02]  /*bd00*/  IMAD.U32 R5, RZ, RZ, UR9 ;  /* 0x00000009ff057e24 */ /* 0x000fe4000f8e00ff */
[----:B------:R-:W-:Y:S01]  /*bd10*/  IMAD R6, R4, UR10, RZ ;  /* 0x0000000a04067c24 */ /* 0x000fe2000f8e02ff */
[----:B------:R-:W-:Y:S01]  /*bd20*/  MOV R5, UR4 ;  /* 0x0000000400057c02 */ /* 0x000fe20008000f00 */
[----:B------:R-:W-:Y:S01]  /*bd30*/  IMAD.U32 R4, RZ, RZ, UR8 ;  /* 0x00000008ff047e24 */ /* 0x000fe2000f8e00ff */
[----:B------:R-:W-:Y:S01]  /*bd40*/  ULDC.64 UR8, c[0x0][0xad8] ;  /* 0x0002b60000087ab9 */ /* 0x000fe20000000a00 */
[----:B------:R-:W-:-:S02]  /*bd50*/  IMAD R7, R11, R7, R8 ;  /* 0x000000070b077224 */ /* 0x000fc400078e0208 */
[C---:B------:R-:W-:Y:S02]  /*bd60*/  IMAD R9, R3.reuse, UR11, R6 ;  /* 0x0000000b03097c24 */ /* 0x040fe4000f8e0206 */
[----:B------:R-:W-:Y:S01]  /*bd70*/  IMAD.WIDE.U32 R4, R3, UR10, R4 ;  /* 0x0000000a03047c25 */ /* 0x000fe2000f8e0004 */
[----:B------:R-:W-:-:S03]  /*bd80*/  SHF.R.S32.HI R3, RZ, 0x1f, R7 ;  /* 0x0000001fff037819 */ /* 0x000fc60000011407 */
        /* <DEDUP_REMOVED lines=35> */
.L_x_14135:
[----:B------:R-:W-:Y:S05]  /*bfc0*/  BSYNC B1 ;  /* 0x0000000000017941 */ /* 0x000fea0003800000 */
.L_x_14134:
        /* <DEDUP_REMOVED lines=21> */
.L_x_14137:
[----:B------:R-:W-:Y:S05]  /*c120*/  BSYNC B1 ;  /* 0x0000000000017941 */ /* 0x000fea0003800000 */
.L_x_14136:
        /* <DEDUP_REMOVED lines=21> */
.L_x_14139:
[----:B------:R-:W-:Y:S05]  /*c280*/  BSYNC B1 ;  /* 0x0000000000017941 */ /* 0x000fea0003800000 */
.L_x_14138:
        /* <DEDUP_REMOVED lines=22> */
.L_x_14130:
[----:B------:R-:W-:Y:S05]  /*c3f0*/  BSYNC B0 ;  /* 0x0000000000007941 */ /* 0x000fea0003800000 */
.L_x_14121:
[----:B------:R-:W-:Y:S02]  /*c400*/  ULDC UR4, c[0x0][0xc3c] ;  /* 0x00030f0000047ab9 */ /* 0x000fe40000000800 */
[----:B------:R-:W-:-:S06]  /*c410*/  UISETP.GE.AND UP0, UPT, UR7, UR4, UPT ;  /* 0x000000040700728c */ /* 0x000fcc000bf06270 */
[----:B------:R-:W-:-:S13]  /*c420*/  PLOP3.LUT P0, PT, PT, PT, UP0, 0x80, 0x0 ;  /* 0x000000000000781c */ /* 0x000fda0003f0f008 */
[----:B------:R-:W-:Y:S05]  /*c430*/  @!P0 BRA `(.L_x_14140) ;  /* 0xffffff4800548947 */ /* 0x000fea000383ffff */
[----:B------:R-:W-:Y:S05]  /*c440*/  EXIT ;  /* 0x000000000000794d */ /* 0x000fea0003800000 */
.L_x_14079:
        /* <DEDUP_REMOVED lines=16> */
.L_x_14141:
        /* <DEDUP_REMOVED lines=40> */
.L_x_14147:
        /* <DEDUP_REMOVED lines=12> */
.L_x_14146:
[----:B------:R-:W-:Y:S05]  /*c890*/  BSYNC B0 ;  /* 0x0000000000007941 */ /* 0x000fea0003800000 */
.L_x_14145:
        /* <DEDUP_REMOVED lines=20> */
.L_x_14143:
        /* <DEDUP_REMOVED lines=20> */
.L_x_14148:
        /* <DEDUP_REMOVED lines=29> */
[----:B0-----:R-:W-:Y:S02]  /*ccf0*/  IABS R10, R15 ;  /* 0x0000000f000a7213 */ /* 0x001fe40000000000 */
[----:B------:R-:W0:Y:S01]  /*cd00*/  I2F.RP R6, R8 ;  /* 0x0000000800067306 */ /* 0x000e220000209400 */
[----:B------:R-:W-:Y:S02]  /*cd10*/  IADD3 R18, -R15, RZ, RZ ;  /* 0x000000ff0f127210 */ /* 0x000fe40007ffe1ff */
[----:B------:R-:W-:-:S05]  /*cd20*/  IABS R9, R4 ;  /* 0x0000000400097213 */ /* 0x000fca0000000000 */
[----:B0-----:R-:W0:Y:S02]  /*cd30*/  MUFU.RCP R6, R6 ;  /* 0x0000000600067308 */ /* 0x001e240000001000 */
[----:B0-----:R-:W-:-:S06]  /*cd40*/  VIADD R3, R6, 0xffffffe ;  /* 0x0ffffffe06037836 */ /* 0x001fcc0000000000 */
[----:B------:R-:W0:Y:S02]  /*cd50*/  F2I.FTZ.U32.TRUNC.NTZ R3, R3 ;  /* 0x0000000300037305 */ /* 0x000e24000021f000 */
[----:B0-----:R-:W-:-:S04]  /*cd60*/  IMAD.MOV R2, RZ, RZ, -R3 ;  /* 0x000000ffff027224 */ /* 0x001fc800078e0a03 */
[----:B------:R-:W-:Y:S01]  /*cd70*/  IMAD.MOV.U32 R7, RZ, RZ, R2 ;  /* 0x000000ffff077224 */ /* 0x000fe200078e0002 */
[----:B------:R-:W-:-:S03]  /*cd80*/  MOV R2, RZ ;  /* 0x000000ff00027202 */ /* 0x000fc60000000f00 */
        /* <DEDUP_REMOVED lines=20> */
.L_x_14144:
[----:B------:R-:W-:Y:S01]  /*ced0*/  ULDC UR4, c[0x0][0xc3c] ;  /* 0x00030f0000047ab9 */ /* 0x000fe20000000800 */
[----:B------:R-:W-:Y:S02]  /*cee0*/  IMAD.MOV.U32 R17, RZ, RZ, RZ ;  /* 0x000000ffff117224 */ /* 0x000fe400078e00ff */
[----:B------:R-:W-:Y:S02]  /*cef0*/  IMAD.U32 R16, RZ, RZ, UR6 ;  /* 0x00000006ff107e24 */ /* 0x000fe4000f8e00ff */
[----:B------:R-:W-:Y:S02]  /*cf00*/  IMAD.MOV.U32 R18, RZ, RZ, RZ ;  /* 0x000000ffff127224 */ /* 0x000fe400078e00ff */
[----:B------:R-:W-:-:S07]  /*cf10*/  IMAD.U32 R19, RZ, RZ, UR4 ;  /* 0x00000004ff137e24 */ /* 0x000fce000f8e00ff */
.L_x_14149:
[----:B------:R-:W-:-:S13]  /*cf20*/  ISETP.NE.AND P0, PT, R5, RZ, PT ;  /* 0x000000ff0500720c */ /* 0x000fda0003f05270 */
[----:B------:R-:W0:Y:S01]  /*cf30*/  @!P0 S2R R3, SR_CgaCtaId ;  /* 0x0000000000038919 */ /* 0x000e220000008800 */
[----:B------:R-:W-:-:S04]  /*cf40*/  @!P0 MOV R0, 0x400 ;  /* 0x0000040000008802 */ /* 0x000fc80000000f00 */
[----:B0-----:R-:W-:-:S05]  /*cf50*/  @!P0 LEA R0, R3, R0, 0x18 ;  /* 0x0000000003008211 */ /* 0x001fca00078ec0ff */
[----:B------:R1:W-:Y:S01]  /*cf60*/  @!P0 STS.128 [R0+0x228d0], R16 ;  /* 0x0228d01000008388 */ /* 0x0003e20000000c00 */
[----:B------:R-:W-:Y:S06]  /*cf70*/  BAR.ARV 0x5, 0x180 ;  /* 0x0146000000007b1d */ /* 0x000fec0000002000 */
.L_x_14142:
[----:B------:R2:W-:Y:S01]  /*cf80*/  STL [R1+0x24], RZ ;  /* 0x000024ff01007387 */ /* 0x0005e20000100800 */
[----:B------:R-:W-:Y:S01]  /*cf90*/  ULDC UR4, c[0x0][0xc3c] ;  /* 0x00030f0000047ab9 */ /* 0x000fe20000000800 */
[----:B------:R-:W-:Y:S01]  /*cfa0*/  IMAD.MOV.U32 R26, RZ, RZ, 0x1 ;  /* 0x00000001ff1a7424 */ /* 0x000fe200078e00ff */
[----:B0-----:R-:W-:Y:S02]  /*cfb0*/  ISETP.GE.AND P0, PT, R19, UR4, PT ;  /* 0x0000000413007c0c */ /* 0x001fe4000bf06270 */
[----:B------:R-:W-:-:S11]  /*cfc0*/  MOV R24, RZ ;  /* 0x000000ff00187202 */ /* 0x000fd60000000f00 */
        /* <DEDUP_REMOVED lines=25> */
.L_x_14211:
[----:B0-----:R-:W0:Y:S02]  /*d160*/  LDC.64 R2, c[0x0][0xc88] ;  /* 0x00032200ff027b82 */ /* 0x001e240000000a00 */
[----:B0-----:R-:W-:-:S05]  /*d170*/  IMAD.WIDE R2, R19, 0x4, R2 ;  /* 0x0000000413027825 */ /* 0x001fca00078e0202 */
[----:B------:R-:W2:Y:S01]  /*d180*/  LDG.E R25, desc[UR48][R2.64] ;  /* 0x0000003002197981 */ /* 0x000ea2000c1e1900 */
        /* <DEDUP_REMOVED lines=45> */
.L_x_14151:
        /* <DEDUP_REMOVED lines=9> */
.L_x_14152:
        /* <DEDUP_REMOVED lines=8> */
[----:B---3--:R-:W-:-:S07]  /*d570*/  IADD3 R7, -R7, R0, RZ ;  /* 0x0000000007077210 */ /* 0x008fce0007ffe1ff */
.L_x_14153:
        /* <DEDUP_REMOVED lines=43> */
.L_x_14155:
        /* <DEDUP_REMOVED lines=20> */
.L_x_14158:
[----:B------:R-:W-:Y:S05]  /*d970*/  BSYNC B6 ;  /* 0x0000000000067941 */ /* 0x000fea0003800000 */
.L_x_14157:
        /* <DEDUP_REMOVED lines=20> */
.L_x_14161:
        /* <DEDUP_REMOVED lines=15> */
.L_x_14160:
[----:B------:R-:W-:Y:S05]  /*dbb0*/  BSYNC B6 ;  /* 0x0000000000067941 */ /* 0x000fea0003800000 */
.L_x_14159:
[----:B------:R-:W0:Y:S01]  /*dbc0*/  S2R R20, SR_TID.X ;  /* 0x0000000000147919 */ /* 0x000e220000002100 */
[----:B------:R-:W-:Y:S01]  /*dbd0*/  ULDC.64 UR4, c[0x0][0x9f8] ;  /* 0x00027e0000047ab9 */ /* 0x000fe20000000a00 */
[----:B------:R-:W1:Y:S01]  /*dbe0*/  LDC R10, c[0x0][0x430] ;  /* 0x00010c00ff0a7b82 */ /* 0x000e620000000800 */
[----:B------:R-:W-:-:S04]  /*dbf0*/  ISETP.NE.U32.AND P0, PT, RZ, UR4, PT ;  /* 0x00000004ff007c0c */ /* 0x000fc8000bf05070 */
[----:B------:R-:W-:-:S13]  /*dc00*/  ISETP.NE.AND.EX P0, PT, RZ, UR5, PT, P0 ;  /* 0x00000005ff007c0c */ /* 0x000fda000bf05300 */
[----:B------:R-:W-:Y:S01]  /*dc10*/  @P0 IADD3 R2, P1, R27, UR4, RZ ;  /* 0x000000041b020c10 */ /* 0x000fe2000ff3e0ff */
[----:B------:R-:W-:Y:S01]  /*dc20*/  ULDC UR4, c[0x0][0x320] ;  /* 0x0000c80000047ab9 */ /* 0x000fe20000000800 */
[----:B------:R-:W-:Y:S02]  /*dc30*/  LOP3.LUT R23, R23, 0xfffffff7, RZ, 0xc0, !PT ;  /* 0xfffffff717177812 */ /* 0x000fe400078ec0ff */
[----:B------:R-:W-:-:S05]  /*dc40*/  @P0 IADD3.X R3, R31, UR5, RZ, P1, !PT ;  /* 0x000000051f030c10 */ /* 0x000fca0008ffe4ff */
[----:B------:R2:W5:Y:S01]  /*dc50*/  @P0 LDG.E R28, desc[UR48][R2.64] ;  /* 0x00000030021c0981 */ /* 0x000562000c1e1900 */
[----:B------:R-:W-:Y:S01]  /*dc60*/  UMOV UR5, 0xffffffff ;  /* 0xffffffff00057882 */ /* 0x000fe20000000000 */
[----:B------:R-:W-:Y:S01]  /*dc70*/  VIADD R0, R34, 0xffffffff ;  /* 0xffffffff22007836 */ /* 0x000fe20000000000 */
[----:B0-----:R-:W-:-:S04]  /*dc80*/  SHF.L.U32 R35, R20, 0x3, RZ ;  /* 0x0000000314237819 */ /* 0x001fc800000006ff */
[----:B------:R-:W-:-:S04]  /*dc90*/  LOP3.LUT R35, R35, 0x38, RZ, 0xc0, !PT ;  /* 0x0000003823237812 */ /* 0x000fc800078ec0ff */
[C---:B------:R-:W-:Y:S02]  /*dca0*/  LOP3.LUT R33, R35.reuse, 0x40, RZ, 0xfc, !PT ;  /* 0x0000004023217812 */ /* 0x040fe400078efcff */
[----:B------:R-:W-:Y:S02]  /*dcb0*/  LOP3.LUT R21, R35, 0x80, RZ, 0xfc, !PT ;  /* 0x0000008023157812 */ /* 0x000fe400078efcff */
[----:B------:R-:W-:Y:S02]  /*dcc0*/  ISETP.GE.AND P3, PT, R33, UR4, PT ;  /* 0x0000000421007c0c */ /* 0x000fe4000bf66270 */
[----:B------:R-:W-:Y:S02]  /*dcd0*/  ISETP.GE.AND P1, PT, R21, UR4, PT ;  /* 0x0000000415007c0c */ /* 0x000fe4000bf26270 */
[C---:B------:R-:W-:Y:S02]  /*dce0*/  ISETP.GE.AND P2, PT, R35.reuse, UR4, PT ;  /* 0x0000000423007c0c */ /* 0x040fe4000bf46270 */
[----:B------:R-:W-:-:S04]  /*dcf0*/  LOP3.LUT R20, R35, 0xc0, RZ, 0xfc, !PT ;  /* 0x000000c023147812 */ /* 0x000fc800078efcff */
[----:B------:R-:W-:-:S03]  /*dd00*/  ISETP.GE.AND P0, PT, R20, UR4, PT ;  /* 0x0000000414007c0c */ /* 0x000fc6000bf06270 */
        /* <DEDUP_REMOVED lines=8> */
.L_x_14228:
[----:B------:R-:W0:Y:S01]  /*dd90*/  S2R R2, SR_TID.X ;  /* 0x0000000000027919 */ /* 0x000e220000002100 */
[----:B------:R-:W-:Y:S02]  /*dda0*/  ISETP.NE.AND P1, PT, R10, 0x1, PT ;  /* 0x000000010a00780c */ /* 0x000fe40003f25270 */
[----:B-----5:R-:W-:Y:S01]  /*ddb0*/  SHF.R.S32.HI R31, RZ, 0x1f, R28 ;  /* 0x0000001fff1f7819 */ /* 0x020fe2000001141c */
[----:B------:R-:W1:Y:S01]  /*ddc0*/  S2R R3, SR_TID.X ;  /* 0x0000000000037919 */ /* 0x000e620000002100 */
[----:B------:R-:W-:Y:S02]  /*ddd0*/  LOP3.LUT R23, R23, 0xffffff7f, RZ, 0xc0, !PT ;  /* 0xffffff7f17177812 */ /* 0x000fe400078ec0ff */
[----:B------:R-:W-:-:S07]  /*dde0*/  MOV R34, RZ ;  /* 0x000000ff00227202 */ /* 0x000fce0000000f00 */
[----:B------:R-:W2:Y:S01]  /*ddf0*/  @P1 LDC R4, c[0x0][0x434] ;  /* 0x00010d00ff041b82 */ /* 0x000ea20000000800 */
[----:B------:R-:W-:Y:S02]  /*de00*/  @P1 LOP3.LUT R23, R23, 0x80, RZ, 0xfc, !PT ;  /* 0x0000008017171812 */ /* 0x000fe400078efcff */
[----:B0-----:R-:W-:Y:S01]  /*de10*/  LOP3.LUT R2, R2, 0x7f, RZ, 0xc0, !PT ;  /* 0x0000007f02027812 */ /* 0x001fe200078ec0ff */
[----:B-1----:R-:W-:-:S03]  /*de20*/  IMAD.SHL.U32 R9, R3, 0x10, RZ ;  /* 0x0000001003097824 */ /* 0x002fc600078e00ff */
[----:B------:R-:W-:-:S04]  /*de30*/  SHF.R.U32.HI R2, RZ, 0x3, R2 ;  /* 0x00000003ff027819 */ /* 0x000fc80000011602 */
[----:B------:R-:W-:Y:S02]  /*de40*/  LOP3.LUT R9, R2, 0x70, R9, 0xf8, !PT ;  /* 0x0000007002097812 */ /* 0x000fe400078ef809 */
[----:B------:R-:W0:Y:S03]  /*de50*/  @P1 LDC R2, c[0x0][0x438] ;  /* 0x00010e00ff021b82 */ /* 0x000e260000000800 */
[----:B------:R-:W-:-:S05]  /*de60*/  IMAD R35, R0, 0x60, R9 ;  /* 0x0000006000237824 */ /* 0x000fca00078e0209 */
[C---:B------:R-:W-:Y:S01]  /*de70*/  ISETP.GE.AND P0, PT, R35.reuse, R32, PT ;  /* 0x000000202300720c */ /* 0x040fe20003f06270 */
[----:B------:R-:W-:-:S03]  /*de80*/  IMAD.IADD R35, R35, 0x1, R30 ;  /* 0x0000000123237824 */ /* 0x000fc600078e021e */
[----:B------:R-:W-:Y:S01]  /*de90*/  ISETP.GT.U32.OR P0, PT, R9, 0x5f, P0 ;  /* 0x0000005f0900780c */ /* 0x000fe20000704470 */
[----:B--2---:R-:W-:-:S04]  /*dea0*/  @P1 IMAD.HI.U32 R3, R35, R4, RZ ;  /* 0x0000000423031227 */ /* 0x004fc800078e00ff */
[----:B------:R-:W-:Y:S01]  /*deb0*/  IMAD.MOV.U32 R8, RZ, RZ, R35 ;  /* 0x000000ffff087224 */ /* 0x000fe200078e0023 */
        /* <DEDUP_REMOVED lines=10> */
[----:B------:R-:W-:-:S03]  /*df60*/  IMAD.U32 R3, RZ, RZ, UR36 ;  /* 0x00000024ff037e24 */ /* 0x000fc6000f8e00ff */
[----:B------:R-:W-:-:S05]  /*df70*/  @!P0 LEA.HI.X R5, R2, R5, R7, 0x2, P1 ;  /* 0x0000000502058211 */ /* 0x000fca00008f1407 */
[----:B------:R0:W5:Y:S01]  /*df80*/  @!P0 LDG.E R34, desc[UR48][R4.64] ;  /* 0x0000003004228981 */ /* 0x000162000c1e1900 */
[----:B------:R-:W-:Y:S01]  /*df90*/  ISETP.NE.AND P0, PT, R3, 0x3, PT ;  /* 0x000000030300780c */ /* 0x000fe20003f05270 */
[----:B------:R-:W-:Y:S01]  /*dfa0*/  IMAD.MOV R2, RZ, RZ, -R8 ;  /* 0x000000ffff027224 */ /* 0x000fe200078e0a08 */
[----:B------:R-:W-:Y:S02]  /*dfb0*/  ISETP.GT.U32.AND P1, PT, R9, 0x5f, PT ;  /* 0x0000005f0900780c */ /* 0x000fe40003f24070 */
[----:B------:R-:W-:Y:S01]  /*dfc0*/  LOP3.LUT R23, R23, 0xffffffbf, RZ, 0xc0, !PT ;  /* 0xffffffbf17177812 */ /* 0x000fe200078ec0ff */
[----:B------:R-:W-:Y:S01]  /*dfd0*/  IMAD R35, R10, R2, R35 ;  /* 0x000000020a237224 */ /* 0x000fe200078e0223 */
[----:B------:R-:W-:Y:S02]  /*dfe0*/  SHF.R.S32.HI R27, RZ, 0x1f, R18 ;  /* 0x0000001fff1b7819 */ /* 0x000fe40000011412 */
[----:B------:R-:W-:-:S05]  /*dff0*/  SEL R6, RZ, 0x1, P2 ;  /* 0x00000001ff067807 */ /* 0x000fca0001000000 */
[----:B------:R-:W-:-:S04]  /*e000*/  @P0 LOP3.LUT R23, R23, 0x40, RZ, 0xfc, !PT ;  /* 0x0000004017170812 */ /* 0x000fc800078efcff */
[----:B------:R-:W-:-:S04]  /*e010*/  LOP3.LUT R23, R23, 0xffffffdf, RZ, 0xc0, !PT ;  /* 0xffffffdf17177812 */ /* 0x000fc800078ec0ff */
[----:B------:R-:W-:Y:S01]  /*e020*/  @P1 LOP3.LUT R23, R23, 0x20, RZ, 0xfc, !PT ;  /* 0x0000002017171812 */ /* 0x000fe200078efcff */
[----:B0-----:R-:W-:Y:S06]  /*e030*/  @!P0 BRA `(.L_x_14163) ;  /* 0x0000000000048947 */ /* 0x001fec0003800000 */
[----:B------:R-:W-:Y:S01]  /*e040*/  BPT.TRAP 0x1 ;  /* 0x000000040000795c */ /* 0x000fe20000300000 */
.L_x_14163:
[----:B------:R-:W-:Y:S01]  /*e050*/  IMAD R32, R0, -0x60, R32 ;  /* 0xffffffa000207824 */ /* 0x000fe200078e0220 */
[----:B------:R-:W-:Y:S01]  /*e060*/  SHF.L.U32 R0, R26, 0x1f, RZ ;  /* 0x0000001f1a007819 */ /* 0x000fe200000006ff */
[----:B------:R-:W-:Y:S01]  /*e070*/  IMAD R33, R24, 0x8, R22 ;  /* 0x0000000818217824 */ /* 0x000fe200078e0216 */
[----:B------:R-:W-:Y:S03]  /*e080*/  BSSY B0, `(.L_x_14164) ;  /* 0x0000003000007945 */ /* 0x000fe60003800000 */
[----:B------:R-:W0:Y:S02]  /*e090*/  SYNCS.PHASECHK.TRANS64.TRYWAIT P0, [R33+URZ+0x22840], R0 ;  /* 0x02284000210075a7 */ /* 0x000e24000800017f */
[----:B0-----:R-:W-:Y:S05]  /*e0a0*/  @!P0 BRA `(.L_x_14165) ;  /* 0x0000003c00a88947 */ /* 0x001fea0003800000 */
.L_x_14229:
[----:B------:R-:W-:Y:S05]  /*e0b0*/  BSYNC B0 ;  /* 0x0000000000007941 */ /* 0x000fea0003800000 */
.L_x_14164:
        /* <DEDUP_REMOVED lines=29> */
[----:B------:R-:W-:-:S04]  /*e290*/  IADD3 R32, -R7, R32, RZ ;  /* 0x0000002007207210 */ /* 0x000fc80007ffe1ff */
        /* <DEDUP_REMOVED lines=59> */
.L_x_14243:
        /* <DEDUP_REMOVED lines=10> */
.L_x_14167:
        /* <DEDUP_REMOVED lines=11> */
.L_x_14168:
        /* <DEDUP_REMOVED lines=10> */
[----:B------:R-:W-:Y:S01]  /*e840*/  SEL R4, R25, RZ, !P1 ;  /* 0x000000ff19047207 */ /* 0x000fe20004800000 */
[----:B------:R-:W-:Y:S01]  /*e850*/  BSSY B6, `(.L_x_14169) ;  /* 0x0000021000067945 */ /* 0x000fe20003800000 */
[----:B------:R-:W-:-:S02]  /*e860*/  IADD3 R0, R2, R0, R6 ;  /* 0x0000000002007210 */ /* 0x000fc40007ffe006 */
[----:B------:R-:W-:Y:S01]  /*e870*/  LOP3.LUT P0, RZ, R23, 0x2, RZ, 0xc0, !PT ;  /* 0x0000000217ff7812 */ /* 0x000fe2000780c0ff */
[----:B------:R1:W-:Y:S03]  /*e880*/  STL [R1+0x18], R4 ;  /* 0x0000180401007387 */ /* 0x0003e60000100800 */
[----:B------:R-:W-:-:S05]  /*e890*/  SEL R25, RZ, 0x8, P0 ;  /* 0x00000008ff197807 */ /* 0x000fca0000000000 */
[----:B------:R-:W-:Y:S01]  /*e8a0*/  IMAD.IADD R25, R0, 0x1, R25 ;  /* 0x0000000100197824 */ /* 0x000fe200078e0219 */
[----:B------:R-:W-:Y:S01]  /*e8b0*/  SHF.R.S32.HI R0, RZ, 0x1f, R37 ;  /* 0x0000001fff007819 */ /* 0x000fe20000011425 */
[----:B-1----:R-:W-:-:S04]  /*e8c0*/  IMAD.WIDE.U32 R4, R37, UR4, RZ ;  /* 0x0000000425047c25 */ /* 0x002fc8000f8e00ff */
[----:B------:R-:W-:-:S04]  /*e8d0*/  IMAD R0, R0, UR4, RZ ;  /* 0x0000000400007c24 */ /* 0x000fc8000f8e02ff */
[----:B------:R-:W-:-:S04]  /*e8e0*/  IMAD R0, R37, UR5, R0 ;  /* 0x0000000525007c24 */ /* 0x000fc8000f8e0200 */
[----:B------:R-:W-:Y:S01]  /*e8f0*/  IMAD.IADD R37, R5, 0x1, R0 ;  /* 0x0000000105257824 */ /* 0x000fe200078e0200 */
[----:B-----5:R-:W-:-:S05]  /*e900*/  SEL R2, R3, RZ, !P1 ;  /* 0x000000ff03027207 */ /* 0x020fca0004800000 */
[----:B------:R1:W-:Y:S04]  /*e910*/  STL [R1+0xc], R2 ;  /* 0x00000c0201007387 */ /* 0x0003e80000100800 */
[----:B------:R2:W-:Y:S01]  /*e920*/  STL.64 [R1+0x10], R4 ;  /* 0x0000100401007387 */ /* 0x0005e20000100a00 */
[----:B-1----:R-:W-:-:S05]  /*e930*/  VIADD R2, R22, 0x18400 ;  /* 0x0001840016027836 */ /* 0x002fca0000000000 */
[----:B------:R-:W-:-:S13]  /*e940*/  LOP3.LUT P0, RZ, R2, 0x3ff, RZ, 0xc0, !PT ;  /* 0x000003ff02ff7812 */ /* 0x000fda000780c0ff */
[----:B--2---:R-:W-:Y:S05]  /*e950*/  @!P0 BRA `(.L_x_14170) ;  /* 0x0000000000408947 */ /* 0x004fea0003800000 */
        /* <DEDUP_REMOVED lines=16> */
.L_x_14170:
[----:B------:R-:W-:Y:S05]  /*ea60*/  BSYNC B6 ;  /* 0x0000000000067941 */ /* 0x000fea0003800000 */
.L_x_14169:
[----:B------:R-:W2:Y:S01]  /*ea70*/  LDL.LU.64 R20, [R1+0x10] ;  /* 0x0000100001147983 */ /* 0x000ea20000300a00 */
[----:B------:R-:W-:-:S03]  /*ea80*/  ULDC.64 UR4, c[0x0][0x2d8] ;  /* 0x0000b60000047ab9 */ /* 0x000fc60000000a00 */
[----:B------:R-:W3:Y:S04]  /*ea90*/  LDL.LU R5, [R1+0xc] ;  /* 0x00000c0001057983 */ /* 0x000ee80000300800 */
[----:B------:R-:W4:Y:S01]  /*eaa0*/  LDL.LU R4, [R1+0x18] ;  /* 0x0000180001047983 */ /* 0x000f220000300800 */
[----:B------:R-:W-:Y:S01]  /*eab0*/  MOV R3, R37 ;  /* 0x0000002500037202 */ /* 0x000fe20000000f00 */
[----:B------:R-:W-:Y:S02]  /*eac0*/  IMAD R0, R27, UR4, RZ ;  /* 0x000000041b007c24 */ /* 0x000fe4000f8e02ff */
[----:B------:R1:W5:Y:S02]  /*ead0*/  LDL R9, [R1+0x4] ;  /* 0x0000040001097983 */ /* 0x0003640000100800 */
[----:B------:R-:W-:Y:S01]  /*eae0*/  IMAD R0, R18, UR5, R0 ;  /* 0x0000000512007c24 */ /* 0x000fe2000f8e0200 */
[----:B------:R-:W0:Y:S02]  /*eaf0*/  S2R R8, SR_TID.X ;  /* 0x0000000000087919 */ /* 0x000e240000002100 */
[----:B0-----:R-:W-:-:S05]  /*eb00*/  IMAD.SHL.U32 R7, R8, 0x8, RZ ;  /* 0x0000000808077824 */ /* 0x001fca00078e00ff */
[----:B------:R-:W-:Y:S01]  /*eb10*/  LOP3.LUT R7, R7, 0x38, RZ, 0xc0, !PT ;  /* 0x0000003807077812 */ /* 0x000fe200078ec0ff */
[----:B--2---:R-:W-:Y:S01]  /*eb20*/  IMAD.MOV.U32 R2, RZ, RZ, R20 ;  /* 0x000000ffff027224 */ /* 0x004fe200078e0014 */
[----:B------:R-:W0:Y:S01]  /*eb30*/  S2R R21, SR_TID.X ;  /* 0x0000000000157919 */ /* 0x000e220000002100 */
[----:B------:R-:W2:Y:S02]  /*eb40*/  LDC R20, c[0x0][0x448] ;  /* 0x00011200ff147b82 */ /* 0x000ea40000000800 */
[----:B------:R-:W-:Y:S01]  /*eb50*/  IMAD.WIDE.U32 R2, R18, UR4, R2 ;  /* 0x0000000412027c25 */ /* 0x000fe2000f8e0002 */
[----:B------:R-:W-:-:S03]  /*eb60*/  ULDC.64 UR4, c[0x0][0x2e0] ;  /* 0x0000b80000047ab9 */ /* 0x000fc60000000a00 */
[----:B------:R-:W-:Y:S02]  /*eb70*/  IMAD.IADD R3, R3, 0x1, R0 ;  /* 0x0000000103037824 */ /* 0x000fe400078e0200 */
[----:B---3--:R-:W-:Y:S02]  /*eb80*/  IMAD R0, R5, UR4, RZ ;  /* 0x0000000405007c24 */ /* 0x008fe4000f8e02ff */
[----:B----4-:R-:W-:-:S04]  /*eb90*/  IMAD.WIDE.U32 R2, R4, UR4, R2 ;  /* 0x0000000404027c25 */ /* 0x010fc8000f8e0002 */
[----:B------:R-:W-:Y:S01]  /*eba0*/  IMAD R0, R4, UR5, R0 ;  /* 0x0000000504007c24 */ /* 0x000fe2000f8e0200 */
[----:B------:R-:W-:-:S03]  /*ebb0*/  ULDC.64 UR4, c[0x0][0x2d0] ;  /* 0x0000b40000047ab9 */ /* 0x000fc60000000a00 */
[----:B------:R-:W-:Y:S01]  /*ebc0*/  IMAD.IADD R3, R3, 0x1, R0 ;  /* 0x0000000103037824 */ /* 0x000fe200078e0200 */
[----:B--2---:R-:W-:Y:S02]  /*ebd0*/  ISETP.NE.AND P6, PT, R20, 0x1, PT ;  /* 0x000000011400780c */ /* 0x004fe40003fc5270 */
[----:B------:R-:W2:Y:S01]  /*ebe0*/  S2R R20, SR_TID.X ;  /* 0x0000000000147919 */ /* 0x000ea20000002100 */
[----:B0-----:R-:W-:-:S04]  /*ebf0*/  LOP3.LUT R21, R21, 0x7f, RZ, 0xc0, !PT ;  /* 0x0000007f15157812 */ /* 0x001fc800078ec0ff */
[----:B------:R-:W-:-:S06]  /*ec00*/  SHF.R.U32.HI R21, RZ, 0x3, R21 ;  /* 0x00000003ff157819 */ /* 0x000fcc0000011615 */
[----:B------:R-:W0:Y:S08]  /*ec10*/  @P6 LDC R6, c[0x0][0x44c] ;  /* 0x00011300ff066b82 */ /* 0x000e300000000800 */
[----:B------:R-:W3:Y:S01]  /*ec20*/  @P6 LDC R5, c[0x0][0x450] ;  /* 0x00011400ff056b82 */ /* 0x000ee20000000800 */
[----:B--2---:R-:W-:-:S05]  /*ec30*/  IMAD.SHL.U32 R20, R20, 0x10, RZ ;  /* 0x0000001014147824 */ /* 0x004fca00078e00ff */
[----:B------:R-:W-:-:S05]  /*ec40*/  LOP3.LUT R20, R21, 0x70, R20, 0xf8, !PT ;  /* 0x0000007015147812 */ /* 0x000fca00078ef814 */
[----:B------:R-:W-:-:S04]  /*ec50*/  IMAD R0, R17, 0x80, R20 ;  /* 0x0000008011007824 */ /* 0x000fc800078e0214 */
[----:B0-----:R-:W-:-:S04]  /*ec60*/  @P6 IMAD.HI.U32 R6, R0, R6, RZ ;  /* 0x0000000600066227 */ /* 0x001fc800078e00ff */
        /* <DEDUP_REMOVED lines=27> */
[----:B------:R-:W-:Y:S01]  /*ee20*/  IMAD R17, R17, 0x80, R8 ;  /* 0x0000008011117824 */ /* 0x000fe200078e0208 */
        /* <DEDUP_REMOVED lines=69> */
[----:B--2---:R0:W-:Y:S02]  /*f280*/  @!P0 LDGSTS.E.BYPASS.LTC128B.128 [R36+0x1b400], desc[UR48][R2.64], !P1 ;  /* 0x1b40000002248fae */ /* 0x0041e4000c901d70 */
.L_x_14260:
        /* <DEDUP_REMOVED lines=10> */
.L_x_14172:
        /* <DEDUP_REMOVED lines=18> */
.L_x_14261:
[----:B------:R-:W-:Y:S05]  /*f450*/  BSYNC B0 ;  /* 0x0000000000007941 */ /* 0x000fea0003800000 */
.L_x_14173:
[----:B------:R-:W-:-:S04]  /*f460*/  MOV R0, UR36 ;  /* 0x0000002400007c02 */ /* 0x000fc80008000f00 */
[----:B------:R-:W-:-:S13]  /*f470*/  ISETP.NE.AND P0, PT, R0, 0x3, PT ;  /* 0x000000030000780c */ /* 0x000fda0003f05270 */
[----:B------:R-:W-:Y:S05]  /*f480*/  @!P0 BRA `(.L_x_14175) ;  /* 0x0000000000048947 */ /* 0x000fea0003800000 */
[----:B------:R-:W-:Y:S01]  /*f490*/  BPT.TRAP 0x1 ;  /* 0x000000040000795c */ /* 0x000fe20000300000 */
.L_x_14175:
[----:B------:R-:W-:Y:S01]  /*f4a0*/  SHF.L.U32 R0, R26, 0x1f, RZ ;  /* 0x0000001f1a007819 */ /* 0x000fe200000006ff */
[----:B------:R-:W-:Y:S03]  /*f4b0*/  BSSY B0, `(.L_x_14176) ;  /* 0x0000003000007945 */ /* 0x000fe60003800000 */
[----:B------:R-:W1:Y:S02]  /*f4c0*/  SYNCS.PHASECHK.TRANS64.TRYWAIT P0, [R33+URZ+0x22860], R0 ;  /* 0x02286000210075a7 */ /* 0x000e64000800017f */
[----:B-1----:R-:W-:Y:S05]  /*f4d0*/  @!P0 BRA `(.L_x_14177) ;  /* 0x0000003c00648947 */ /* 0x002fea0003800000 */
.L_x_14262:
[----:B------:R-:W-:Y:S05]  /*f4e0*/  BSYNC B0 ;  /* 0x0000000000007941 */ /* 0x000fea0003800000 */
.L_x_14176:
[----:B------:R-:W1:Y:S01]  /*f4f0*/  LDL.LU R2, [R1+0x1c] ;  /* 0x00001c0001027983 */ /* 0x000e620000300800 */
[----:B------:R-:W-:-:S03]  /*f500*/  ULDC.64 UR4, c[0x0][0x328] ;  /* 0x0000ca0000047ab9 */ /* 0x000fc60000000a00 */
[----:B------:R-:W2:Y:S01]  /*f510*/  LDL.LU R4, [R1+0x20] ;  /* 0x0000200001047983 */ /* 0x000ea20000300800 */
[----:B-1----:R-:W-:Y:S02]  /*f520*/  IMAD R0, R2, UR4, RZ ;  /* 0x0000000402007c24 */ /* 0x002fe4000f8e02ff */
[----:B0-----:R-:W-:-:S04]  /*f530*/  IMAD.WIDE.U32 R2, R35, UR4, RZ ;  /* 0x0000000423027c25 */ /* 0x001fc8000f8e00ff */
[----:B------:R-:W-:Y:S01]  /*f540*/  IMAD R5, R35, UR5, R0 ;  /* 0x0000000523057c24 */ /* 0x000fe2000f8e0200 */
[----:B------:R-:W-:-:S03]  /*f550*/  ULDC.64 UR4, c[0x0][0x338] ;  /* 0x0000ce0000047ab9 */ /* 0x000fc60000000a00 */
[----:B------:R-:W-:Y:S02]  /*f560*/  IMAD.IADD R3, R3, 0x1, R5 ;  /* 0x0000000103037824 */ /* 0x000fe400078e0205 */
[----:B--2---:R-:W-:Y:S02]  /*f570*/  IMAD R5, R4, UR4, RZ ;  /* 0x0000000404057c24 */ /* 0x004fe4000f8e02ff */
        /* <DEDUP_REMOVED lines=17> */
[----:B------:R-:W1:Y:S01]  /*f690*/  SHFL.IDX PT, R14, R5, RZ, 0x181f ;  /* 0x00181fff050e7589 */ /* 0x000e6200000e0000 */
[----:B------:R-:W-:Y:S02]  /*f6a0*/  ISETP.NE.U32.AND P3, PT, R7, 0x1, PT ;  /* 0x000000010700780c */ /* 0x000fe40003f65070 */
[C---:B------:R-:W-:Y:S01]  /*f6b0*/  LOP3.LUT P2, RZ, R25.reuse, 0x2, RZ, 0xc0, !PT ;  /* 0x0000000219ff7812 */ /* 0x040fe2000784c0ff */
[----:B------:R-:W2:Y:S01]  /*f6c0*/  SHFL.IDX PT, R3, R6, RZ, 0x181f ;  /* 0x00181fff06037589 */ /* 0x000ea200000e0000 */
[----:B------:R-:W-:Y:S01]  /*f6d0*/  LOP3.LUT P1, RZ, R25, 0x4, RZ, 0xc0, !PT ;  /* 0x0000000419ff7812 */ /* 0x000fe2000782c0ff */
        /* <DEDUP_REMOVED lines=15> */
[----:B-1----:R-:W1:Y:S01]  /*f7d0*/  SHFL.IDX PT, R3, R6, 0x1, 0x181f ;  /* 0x00381f0006037f89 */ /* 0x002e6200000e0000 */
[----:B0-----:R-:W-:-:S03]  /*f7e0*/  IADD3 R2, P4, R14, R0, RZ ;  /* 0x000000000e027210 */ /* 0x001fc60007f9e0ff */
[----:B------:R-:W0:Y:S02]  /*f7f0*/  SHFL.IDX PT, R14, R5, 0x2, 0x181f ;  /* 0x00581f00050e7f89 */ /* 0x000e2400000e0000 */
[----:B-1----:R-:W-:Y:S01]  /*f800*/  IMAD.X R3, RZ, RZ, R3, P4 ;  /* 0x000000ffff037224 */ /* 0x002fe200020e0603 */
        /* <DEDUP_REMOVED lines=33> */
[----:B-1----:R-:W-:-:S03]  /*fa20*/  IADD3 R2, P4, R14, R0, RZ ;  /* 0x000000000e027210 */ /* 0x002fc60007f9e0ff */
[----:B------:R-:W1:Y:S04]  /*fa30*/  SHFL.IDX PT, R6, R6, 0x5, 0x181f ;  /* 0x00b81f0006067f89 */ /* 0x000e6800000e0000 */
[----:B------:R2:W3:Y:S01]  /*fa40*/  SHFL.IDX PT, R14, R5, 0x5, 0x181f ;  /* 0x00b81f00050e7f89 */ /* 0x0004e200000e0000 */
        /* <DEDUP_REMOVED lines=9> */
.L_x_14276:
[C---:B------:R-:W-:Y:S02]  /*fae0*/  ISETP.LT.OR P3, PT, R32.reuse, 0x51, P3 ;  /* 0x000000512000780c */ /* 0x040fe40001f61670 */
[C---:B------:R-:W-:Y:S02]  /*faf0*/  ISETP.LT.OR P2, PT, R32.reuse, 0x51, !P2 ;  /* 0x000000512000780c */ /* 0x040fe40005741670 */
[----:B------:R-:W-:Y:S02]  /*fb00*/  ISETP.LT.OR P1, PT, R32, 0x51, !P1 ;  /* 0x000000512000780c */ /* 0x000fe40004f21670 */
        /* <DEDUP_REMOVED lines=12> */
.L_x_14179:
        /* <DEDUP_REMOVED lines=11> */
.L_x_14180:
[----:B------:R-:W2:Y:S01]  /*fc80*/  LDL R2, [R1+0x8] ;  /* 0x0000080001027983 */ /* 0x000ea20000100800 */
[----:B------:R0:W-:Y:S01]  /*fc90*/  SYNCS.ARRIVE.TRANS64.A1T0 RZ, [R33+URZ+0x22850], RZ ;  /* 0x022850ff21ff79a7 */ /* 0x0001e2000810003f */
[----:B------:R-:W-:Y:S01]  /*fca0*/  BSSY B0, `(.L_x_14181) ;  /* 0x00000df000007945 */ /* 0x000fe20003800000 */
[----:B--2---:R-:W-:-:S13]  /*fcb0*/  ISETP.GE.AND P0, PT, R2, 0x2, PT ;  /* 0x000000020200780c */ /* 0x004fda0003f06270 */
[----:B0-----:R-:W-:Y:S05]  /*fcc0*/  @!P0 BRA `(.L_x_14182) ;  /* 0x0000000c00708947 */ /* 0x001fea0003800000 */
[----:B------:R-:W-:-:S07]  /*fcd0*/  IADD3 R21, R2, -0x2, RZ ;  /* 0xfffffffe02157810 */ /* 0x000fce0007ffe0ff */
.L_x_14195:
        /* <DEDUP_REMOVED lines=14> */
[----:B------:R-:W2:Y:S01]  /*fdc0*/  @P0 LDC R7, c[0x0][0x438] ;  /* 0x00010e00ff070b82 */ /* 0x000ea20000000800 */
[----:B0-----:R-:W-:-:S05]  /*fdd0*/  @P0 IMAD.HI.U32 R2, R8, R3, RZ ;  /* 0x0000000308020227 */ /* 0x001fca00078e00ff */
[----:B--2---:R-:W-:Y:S01]  /*fde0*/  @P0 SHF.R.U32.HI R9, RZ, R7, R2 ;  /* 0x00000007ff090219 */ /* 0x004fe20000011602 */
[----:B-1----:R-:W-:Y:S01]  /*fdf0*/  @!P1 IMAD R2, R31, R4, RZ ;  /* 0x000000041f029224 */ /* 0x002fe200078e02ff */
[----:B------:R-:W0:Y:S02]  /*fe00*/  @!P1 LDC.64 R6, c[0x0][0x418] ;  /* 0x00010600ff069b82 */ /* 0x000e240000000a00 */
[--C-:B------:R-:W-:Y:S01]  /*fe10*/  @!P1 SHF.R.S32.HI R3, RZ, 0x1f, R9.reuse ;  /* 0x0000001fff039819 */ /* 0x100fe20000011409 */
[----:B------:R-:W-:Y:S02]  /*fe20*/  @!P1 IMAD R5, R28, R5, R2 ;  /* 0x000000051c059224 */ /* 0x000fe400078e0202 */
[----:B------:R-:W-:-:S04]  /*fe30*/  @!P1 IMAD.MOV.U32 R2, RZ, RZ, R9 ;  /* 0x000000ffff029224 */ /* 0x000fc800078e0009 */
[----:B------:R-:W-:Y:S01]  /*fe40*/  @!P1 IMAD.WIDE.U32 R2, R28, R4, R2 ;  /* 0x000000041c029225 */ /* 0x000fe200078e0002 */
[----:B------:R-:W-:-:S03]  /*fe50*/  MOV R4, RZ ;  /* 0x000000ff00047202 */ /* 0x000fc60000000f00 */
[----:B------:R-:W-:Y:S02]  /*fe60*/  @!P1 IMAD.IADD R3, R5, 0x1, R3 ;  /* 0x0000000105039824 */ /* 0x000fe400078e0203 */
        /* <DEDUP_REMOVED lines=18> */
.L_x_14183:
[----:B------:R-:W-:Y:S01]  /*ff90*/  IMAD R10, R24, 0x8, R22 ;  /* 0x00000008180a7824 */ /* 0x000fe200078e0216 */
[----:B------:R-:W-:Y:S01]  /*ffa0*/  SHF.L.U32 R20, R26, 0x1f, RZ ;  /* 0x0000001f1a147819 */ /* 0x000fe200000006ff */
[----:B------:R-:W-:Y:S01]  /*ffb0*/  BSSY B1, `(.L_x_14184) ;  /* 0x0000004000017945 */ /* 0x000fe20003800000 */
[----:B------:R-:W-:Y:S02]  /*ffc0*/  SHF.R.S32.HI R9, RZ, 0x1f, R5 ;  /* 0x0000001fff097819 */ /* 0x000fe40000011405 */
[----:B------:R-:W0:Y:S02]  /*ffd0*/  SYNCS.PHASECHK.TRANS64.TRYWAIT P0, [R10+URZ+0x22840], R20 ;  /* 0x022840140a0075a7 */ /* 0x000e24000800017f */
[----:B0-----:R-:W-:Y:S05]  /*ffe0*/  @!P0 BRA `(.L_x_14185) ;  /* 0x0000003800fc8947 */ /* 0x001fea0003800000 */
.L_x_14277:
[----:B------:R-:W-:Y:S05]  /*fff0*/  BSYNC B1 ;  /* 0x0000000000017941 */ /* 0x000fea0003800000 */
.L_x_14184:
        /* <DEDUP_REMOVED lines=14> */
[----:B------:R-:W-:Y:S02]  /*100e0*/  IMAD R6, R18, UR5, R7 ;  /* 0x0000000512067c24 */ /* 0x000fe4000f8e0207 */
        /* <DEDUP_REMOVED lines=35> */
[----:B---3--:R1:W-:Y:S04]  /*10320*/  LDGSTS.E.BYPASS.LTC128B.128 [R7+0x1e400], desc[UR48][R2.64], !P1 ;  /* 0x1e40000002077fae */ /* 0x0083e8000c901d70 */
.L_x_14291:
        /* <DEDUP_REMOVED lines=8> */
.L_x_14187:
        /* <DEDUP_REMOVED lines=11> */
.L_x_14188:
[----:B------:R1:W-:Y:S01]  /*10460*/  SYNCS.ARRIVE.TRANS64.A1T0 RZ, [R10+URZ+0x22830], RZ ;  /* 0x022830ff0aff79a7 */ /* 0x0003e2000810003f */
[----:B------:R-:W-:Y:S05]  /*10470*/  @!P3 BRA `(.L_x_14189) ;  /* 0x000000000004b947 */ /* 0x000fea0003800000 */
[----:B------:R-:W-:Y:S01]  /*10480*/  BPT.TRAP 0x1 ;  /* 0x000000040000795c */ /* 0x000fe20000300000 */
.L_x_14189:
[----:B------:R-:W2:Y:S01]  /*10490*/  SYNCS.PHASECHK.TRANS64.TRYWAIT P0, [R10+URZ+0x22860], R20 ;  /* 0x022860140a0075a7 */ /* 0x000ea2000800017f */
[----:B------:R-:W-:Y:S04]  /*104a0*/  BSSY B1, `(.L_x_14190) ;  /* 0x0000002000017945 */ /* 0x000fe80003800000 */
[----:B--2---:R-:W-:Y:S05]  /*104b0*/  @!P0 BRA `(.L_x_14191) ;  /* 0x0000003c007c8947 */ /* 0x004fea0003800000 */
.L_x_14292:
[----:B------:R-:W-:Y:S05]  /*104c0*/  BSYNC B1 ;  /* 0x0000000000017941 */ /* 0x000fea0003800000 */
.L_x_14190:
[----:B------:R-:W-:Y:S01]  /*104d0*/  ULDC.64 UR4, c[0x0][0x328] ;  /* 0x0000ca0000047ab9 */ /* 0x000fe20000000a00 */
[----:B------:R-:W-:Y:S01]  /*104e0*/  LOP3.LUT P5, RZ, R23, 0x10, RZ, 0xc0, !PT ;  /* 0x0000001017ff7812 */ /* 0x000fe200078ac0ff */
[----:B------:R-:W-:Y:S01]  /*104f0*/  IMAD R2, R9, UR4, RZ ;  /* 0x0000000409027c24 */ /* 0x000fe2000f8e02ff */
[C---:B------:R-:W-:Y:S01]  /*10500*/  LOP3.LUT P4, RZ, R23.reuse, 0x8, RZ, 0xc0, !PT ;  /* 0x0000000817ff7812 */ /* 0x040fe2000788c0ff */
[----:B0-2---:R-:W-:Y:S01]  /*10510*/  IMAD R20, R24, 0x6000, R29 ;  /* 0x0000600018147824 */ /* 0x005fe200078e021d */
        /* <DEDUP_REMOVED lines=22> */
[----:B------:R-:W2:Y:S04]  /*10680*/  SHFL.IDX PT, R3, R25, RZ, 0x181f ;  /* 0x00181fff19037589 */ /* 0x000ea800000e0000 */
[----:B------:R-:W-:Y:S04]  /*10690*/  SHFL.IDX PT, R4, R25, 0x1, 0x181f ;  /* 0x00381f0019047f89 */ /* 0x000fe800000e0000 */
[----:B------:R-:W-:Y:S04]  /*106a0*/  SHFL.IDX PT, R8, R17, 0x2, 0x181f ;  /* 0x00581f0011087f89 */ /* 0x000fe800000e0000 */
[----:B------:R-:W-:Y:S01]  /*106b0*/  SHFL.IDX PT, R5, R25, 0x3, 0x181f ;  /* 0x00781f0019057f89 */ /* 0x000fe200000e0000 */
[----:B0-----:R-:W-:-:S03]  /*106c0*/  IADD3 R2, P0, R14, R0, RZ ;  /* 0x000000000e027210 */ /* 0x001fc60007f1e0ff */
[----:B------:R-:W0:Y:S02]  /*106d0*/  SHFL.IDX PT, R14, R17, 0x1, 0x181f ;  /* 0x00381f00110e7f89 */ /* 0x000e2400000e0000 */
[----:B--2---:R-:W-:-:S05]  /*106e0*/  IMAD.X R3, RZ, RZ, R3, P0 ;  /* 0x000000ffff037224 */ /* 0x004fca00000e0603 */
[----:B------:R-:W-:Y:S04]  /*106f0*/  LDGSTS.E.BYPASS.LTC128B.128 [R20+0x400], desc[UR48][R2.64], !P5 ;  /* 0x0040000002147fae */ /* 0x000fe8000e901d70 */
[----:B------:R-:W-:Y:S04]  /*10700*/  LDGSTS.E.BYPASS.LTC128B.128 [R20+0x3400], desc[UR48][R2.64+0x80], !P4 ;  /* 0x0340008002147fae */ /* 0x000fe8000e101d70 */
[----:B------:R-:W-:Y:S04]  /*10710*/  LDGSTS.E.BYPASS.LTC128B.128 [R20+0x6400], desc[UR48][R2.64+0x100], !P3 ;  /* 0x0640010002147fae */ /* 0x000fe8000d901d70 */
[----:B------:R2:W-:Y:S01]  /*10720*/  LDGSTS.E.BYPASS.LTC128B.128 [R20+0x9400], desc[UR48][R2.64+0x180], !P1 ;  /* 0x0940018002147fae */ /* 0x0005e2000c901d70 */
[----:B0-----:R-:W-:-:S03]  /*10730*/  IADD3 R6, P0, R14, R0, RZ ;  /* 0x000000000e067210 */ /* 0x001fc60007f1e0ff */
[----:B------:R-:W-:Y:S01]  /*10740*/  SHFL.IDX PT, R14, R17, 0x3, 0x181f ;  /* 0x00781f00110e7f89 */ /* 0x000fe200000e0000 */
[----:B------:R-:W-:-:S03]  /*10750*/  IADD3.X R7, RZ, R4, RZ, P0, !PT ;  /* 0x00000004ff077210 */ /* 0x000fc600007fe4ff */
[----:B------:R-:W0:Y:S01]  /*10760*/  SHFL.IDX PT, R4, R25, 0x2, 0x181f ;  /* 0x00581f0019047f89 */ /* 0x000e2200000e0000 */
[----:B------:R-:W-:-:S03]  /*10770*/  IADD3 R8, P0, R8, R0, RZ ;  /* 0x0000000008087210 */ /* 0x000fc60007f1e0ff */
[----:B--2---:R-:W-:Y:S04]  /*10780*/  SHFL.IDX PT, R3, R25, 0x4, 0x181f ;  /* 0x00981f0019037f89 */ /* 0x004fe800000e0000 */
        /* <DEDUP_REMOVED lines=24> */
.L_x_14306:
        /* <DEDUP_REMOVED lines=11> */
.L_x_14193:
        /* <DEDUP_REMOVED lines=11> */
.L_x_14194:
[----:B------:R0:W-:Y:S01]  /*10a70*/  SYNCS.ARRIVE.TRANS64.A1T0 RZ, [R10+URZ+0x22850], RZ ;  /* 0x022850ff0aff79a7 */ /* 0x0001e2000810003f */
[----:B------:R-:W-:Y:S05]  /*10a80*/  @P2 BRA `(.L_x_14195) ;  /* 0xfffffff000942947 */ /* 0x000fea000383ffff */
.L_x_14182:
[----:B------:R-:W-:Y:S05]  /*10a90*/  BSYNC B0 ;  /* 0x0000000000007941 */ /* 0x000fea0003800000 */
.L_x_14181:
[----:B------:R-:W2:Y:S01]  /*10aa0*/  S2R R2, SR_TID.X ;  /* 0x0000000000027919 */ /* 0x000ea20000002100 */
[----:B------:R-:W-:Y:S01]  /*10ab0*/  IADD3 R24, R24, 0x1, RZ ;  /* 0x0000000118187810 */ /* 0x000fe20007ffe0ff */
[----:B------:R-:W-:Y:S03]  /*10ac0*/  BSSY B0, `(.L_x_14196) ;  /* 0x0000012000007945 */ /* 0x000fe60003800000 */
[----:B------:R-:W-:-:S04]  /*10ad0*/  ISETP.NE.AND P0, PT, R24, 0x2, PT ;  /* 0x000000021800780c */ /* 0x000fc80003f05270 */
[----:B------:R-:W-:Y:S02]  /*10ae0*/  SEL R5, RZ, 0x1, P0 ;  /* 0x00000001ff057807 */ /* 0x000fe40000000000 */
        /* <DEDUP_REMOVED lines=14> */
[----:B---3--:R-:W-:-:S07]  /*10bd0*/  IADD3 R16, R0, UR37, R9 ;  /* 0x0000002500107c10 */ /* 0x008fce000fffe009 */
.L_x_14197:
[----:B------:R-:W-:Y:S05]  /*10be0*/  BSYNC B0 ;  /* 0x0000000000007941 */ /* 0x000fea0003800000 */
.L_x_14196:
[----:B------:R-:W-:Y:S02]  /*10bf0*/  SEL R24, R24, RZ, P0 ;  /* 0x000000ff18187207 */ /* 0x000fe40000000000 */
[----:B------:R-:W-:-:S07]  /*10c00*/  LOP3.LUT R26, R26, R5, RZ, 0x3c, !PT ;  /* 0x000000051a1a7212 */ /* 0x000fce00078e3cff */
.L_x_14156:
[----:B------:R-:W-:Y:S05]  /*10c10*/  BSYNC B7 ;  /* 0x0000000000077941 */ /* 0x000fea0003800000 */
.L_x_14154:
        /* <DEDUP_REMOVED lines=8> */
[----:B------:R4:W2:Y:S01]  /*10ca0*/  LDS.128 R16, [R22+0x228d0] ;  /* 0x0228d00016107984 */ /* 0x0008a20000000c00 */
[----:B------:R-:W-:Y:S06]  /*10cb0*/  BAR.ARV 0x4, 0x180 ;  /* 0x0106000000007b1d */ /* 0x000fec0000002000 */
[----:B------:R-:W-:Y:S05]  /*10cc0*/  BRA `(.L_x_14199) ;  /* 0x0000000800cc7947 */ /* 0x000fea0003800000 */
.L_x_14198:
        /* <DEDUP_REMOVED lines=8> */
[----:B------:R-:W2:Y:S02]  /*10d50*/  @!P1 LDC.64 R2, c[0x0][0xc80] ;  /* 0x00032000ff029b82 */ /* 0x000ea40000000a00 */
[----:B--2---:R-:W-:-:S06]  /*10d60*/  @!P1 IMAD.WIDE R2, R5, 0x4, R2 ;  /* 0x0000000405029825 */ /* 0x004fcc00078e0202 */
        /* <DEDUP_REMOVED lines=10> */
[----:B------:R-:W2:Y:S02]  /*10e10*/  SHFL.UP PT, R14, R5, 0x1, RZ ;  /* 0x04200000050e7989 */ /* 0x000ea400000e00ff */
[----:B--2---:R-:W-:-:S05]  /*10e20*/  SEL R6, R14, RZ, P1 ;  /* 0x000000ff0e067207 */ /* 0x004fca0000800000 */
[----:B------:R-:W-:-:S05]  /*10e30*/  IMAD.IADD R6, R5, 0x1, R6 ;  /* 0x0000000105067824 */ /* 0x000fca00078e0206 */
[----:B------:R-:W2:Y:S02]  /*10e40*/  SHFL.UP PT, R14, R6, 0x2, RZ ;  /* 0x04400000060e7989 */ /* 0x000ea400000e00ff */
[----:B--2---:R-:W-:-:S05]  /*10e50*/  SEL R7, R14, RZ, P2 ;  /* 0x000000ff0e077207 */ /* 0x004fca0001000000 */
[----:B------:R-:W-:-:S05]  /*10e60*/  IMAD.IADD R7, R6, 0x1, R7 ;  /* 0x0000000106077824 */ /* 0x000fca00078e0207 */
[----:B------:R-:W2:Y:S02]  /*10e70*/  SHFL.UP PT, R14, R7, 0x4, RZ ;  /* 0x04800000070e7989 */ /* 0x000ea400000e00ff */
[----:B--2---:R-:W-:-:S04]  /*10e80*/  SEL R2, R14, RZ, P3 ;  /* 0x000000ff0e027207 */ /* 0x004fc80001800000 */
[----:B------:R-:W-:-:S05]  /*10e90*/  IADD3 R2, R7, R2, RZ ;  /* 0x0000000207027210 */ /* 0x000fca0007ffe0ff */
[----:B------:R-:W2:Y:S02]  /*10ea0*/  SHFL.UP PT, R14, R2, 0x8, RZ ;  /* 0x05000000020e7989 */ /* 0x000ea400000e00ff */
[----:B--2---:R-:W-:-:S05]  /*10eb0*/  SEL R3, R14, RZ, P4 ;  /* 0x000000ff0e037207 */ /* 0x004fca0002000000 */
[----:B------:R-:W-:-:S05]  /*10ec0*/  IMAD.IADD R3, R2, 0x1, R3 ;  /* 0x0000000102037824 */ /* 0x000fca00078e0203 */
[----:B------:R-:W2:Y:S02]  /*10ed0*/  SHFL.UP PT, R14, R3, 0x10, RZ ;  /* 0x06000000030e7989 */ /* 0x000ea400000e00ff */
[----:B--2---:R-:W-:-:S05]  /*10ee0*/  SEL R6, R14, RZ, P5 ;  /* 0x000000ff0e067207 */ /* 0x004fca0002800000 */
[----:B------:R-:W-:-:S05]  /*10ef0*/  IMAD.IADD R6, R3, 0x1, R6 ;  /* 0x0000000103067824 */ /* 0x000fca00078e0206 */
[----:B------:R2:W3:Y:S02]  /*10f00*/  SHFL.IDX PT, R14, R6, 0x1f, 0x1f ;  /* 0x03e01f00060e7f89 */ /* 0x0004e400000e0000 */
.L_x_14316:
[----:B------:R-:W-:Y:S02]  /*10f10*/  ULDC UR4, c[0x0][0xc38] ;  /* 0x00030e0000047ab9 */ /* 0x000fe40000000800 */
[----:B------:R-:W-:-:S04]  /*10f20*/  IMAD.U32 R7, RZ, RZ, UR4 ;  /* 0x00000004ff077e24 */ /* 0x000fc8000f8e00ff */
[----:B---3--:R-:W-:-:S04]  /*10f30*/  IMAD R14, R14, R7, RZ ;  /* 0x000000070e0e7224 */ /* 0x008fc800078e02ff */
[----:B------:R-:W-:-:S05]  /*10f40*/  IMAD.IADD R9, R4, 0x1, R14 ;  /* 0x0000000104097824 */ /* 0x000fca00078e020e */
[----:B------:R-:W-:-:S13]  /*10f50*/  ISETP.GT.AND P6, PT, R9, R0, PT ;  /* 0x000000000900720c */ /* 0x000fda0003fc4270 */
[----:B------:R-:W-:Y:S05]  /*10f60*/  @P6 BRA `(.L_x_14201) ;  /* 0x00000000009c6947 */ /* 0x000fea0003800000 */
.L_x_14206:
[----:B------:R-:W3:Y:S01]  /*10f70*/  LDC R2, c[0x0][0xc3c] ;  /* 0x00030f00ff027b82 */ /* 0x000ee20000000800 */
[----:B------:R-:W-:-:S05]  /*10f80*/  VIADD R19, R19, 0x1f ;  /* 0x0000001f13137836 */ /* 0x000fca0000000000 */
[----:B---3--:R-:W-:-:S13]  /*10f90*/  ISETP.GE.AND P6, PT, R19, R2, PT ;  /* 0x000000021300720c */ /* 0x008fda0003fc6270 */
[----:B------:R-:W-:Y:S05]  /*10fa0*/  @P6 BRA `(.L_x_14202) ;  /* 0x0000000400d06947 */ /* 0x000fea0003800000 */
[----:B------:R-:W3:Y:S01]  /*10fb0*/  S2R R3, SR_TID.X ;  /* 0x0000000000037919 */ /* 0x000ee20000002100 */
[----:B------:R-:W-:Y:S01]  /*10fc0*/  BSSY B0, `(.L_x_14203) ;  /* 0x0000009000007945 */ /* 0x000fe20003800000 */
[----:B------:R-:W-:Y:S02]  /*10fd0*/  MOV R5, RZ ;  /* 0x000000ff00057202 */ /* 0x000fe40000000f00 */
[----:B---3--:R-:W-:-:S05]  /*10fe0*/  LOP3.LUT R3, R3, 0x1f, RZ, 0xc0, !PT ;  /* 0x0000001f03037812 */ /* 0x008fca00078ec0ff */
[----:B------:R-:W-:-:S05]  /*10ff0*/  IMAD.IADD R7, R19, 0x1, R3 ;  /* 0x0000000113077824 */ /* 0x000fca00078e0203 */
[----:B------:R-:W-:-:S13]  /*11000*/  ISETP.GE.OR P6, PT, R7, R2, !P0 ;  /* 0x000000020700720c */ /* 0x000fda00047c6670 */
[----:B------:R-:W-:Y:S05]  /*11010*/  @P6 BRA `(.L_x_14204) ;  /* 0x00000000000c6947 */ /* 0x000fea0003800000 */
[----:B------:R-:W3:Y:S02]  /*11020*/  LDC.64 R2, c[0x0][0xc80] ;  /* 0x00032000ff027b82 */ /* 0x000ee40000000a00 */
[----:B---3--:R-:W-:-:S05]  /*11030*/  IMAD.WIDE R2, R7, 0x4, R2 ;  /* 0x0000000407027825 */ /* 0x008fca00078e0202 */
[----:B------:R3:W5:Y:S02]  /*11040*/  LDG.E R5, desc[UR48][R2.64] ;  /* 0x0000003002057981 */ /* 0x000764000c1e1900 */
.L_x_14204:
[----:B------:R-:W-:Y:S05]  /*11050*/  BSYNC B0 ;  /* 0x0000000000007941 */ /* 0x000fea0003800000 */
.L_x_14203:
        /* <DEDUP_REMOVED lines=18> */
.L_x_14324:
[----:B------:R-:W-:Y:S02]  /*11180*/  ULDC UR4, c[0x0][0xc38] ;  /* 0x00030e0000047ab9 */ /* 0x000fe40000000800 */
[----:B------:R-:W-:-:S04]  /*11190*/  IMAD.U32 R7, RZ, RZ, UR4 ;  /* 0x00000004ff077e24 */ /* 0x000fc8000f8e00ff */
[----:B---3--:R-:W-:-:S05]  /*111a0*/  IMAD R14, R14, R7, RZ ;  /* 0x000000070e0e7224 */ /* 0x008fca00078e02ff */
[----:B------:R-:W-:-:S04]  /*111b0*/  IADD3 R9, R14, R9, RZ ;  /* 0x000000090e097210 */ /* 0x000fc80007ffe0ff */
[----:B------:R-:W-:-:S13]  /*111c0*/  ISETP.GT.AND P6, PT, R9, R0, PT ;  /* 0x000000000900720c */ /* 0x000fda0003fc4270 */
[----:B------:R-:W-:Y:S05]  /*111d0*/  @!P6 BRA `(.L_x_14206) ;  /* 0xfffffffc0064e947 */ /* 0x000fea000383ffff */
.L_x_14201:
        /* <DEDUP_REMOVED lines=8> */
.L_x_14328:
[----:B------:R-:W-:Y:S01]  /*11260*/  ISETP.NE.AND P0, PT, R2, RZ, PT ;  /* 0x000000ff0200720c */ /* 0x000fe20003f05270 */
[----:B------:R-:W-:-:S12]  /*11270*/  IMAD.MOV.U32 R14, RZ, RZ, RZ ;  /* 0x000000ffff0e7224 */ /* 0x000fd800078e00ff */
[----:B------:R-:W-:Y:S05]  /*11280*/  @!P0 BRA `(.L_x_14208) ;  /* 0x0000000000108947 */ /* 0x000fea0003800000 */
[----:B------:R-:W-:Y:S01]  /*11290*/  UMOV UR4, 0xffffffff ;  /* 0xffffffff00047882 */ /* 0x000fe20000000000 */
[----:B------:R-:W-:Y:S02]  /*112a0*/  VIADD R12, R4, 0xffffffff ;  /* 0xffffffff040c7836 */ /* 0x000fe40000000000 */
[----:B------:R-:W-:Y:S05]  /*112b0*/  BRA.DIV UR4, `(.L_x_14209) ;  /* 0x0000004204047947 */ /* 0x000fea000b800000 */
[----:B------:R0:W0:Y:S02]  /*112c0*/  SHFL.IDX PT, R14, R6, R12, 0x1f ;  /* 0x00001f0c060e7589 */ /* 0x00002400000e0000 */
.L_x_14208:
[----:B------:R-:W5:Y:S01]  /*112d0*/  LDC.64 R2, c[0x0][0xc90] ;  /* 0x00032400ff027b82 */ /* 0x000f620000000a00 */
[----:B------:R-:W-:-:S04]  /*112e0*/  IMAD.IADD R19, R4, 0x1, R19 ;  /* 0x0000000104137824 */ /* 0x000fc800078e0213 */
[----:B-----5:R-:W-:-:S05]  /*112f0*/  IMAD.WIDE R2, R19, 0x4, R2 ;  /* 0x0000000413027825 */ /* 0x020fca00078e0202 */
[----:B0-2---:R0:W3:Y:S01]  /*11300*/  LDG.E R6, desc[UR48][R2.64] ;  /* 0x0000003002067981 */ /* 0x0050e2000c1e1900 */
[----:B------:R-:W-:Y:S01]  /*11310*/  IMAD R16, R14, R7, R16 ;  /* 0x000000070e107224 */ /* 0x000fe200078e0210 */
[----:B0-----:R-:W-:Y:S01]  /*11320*/  MOV R2, RZ ;  /* 0x000000ff00027202 */ /* 0x001fe20000000f00 */
[----:B---34-:R-:W-:-:S05]  /*11330*/  IMAD R4, R5, R6, RZ ;  /* 0x0000000605047224 */ /* 0x018fca00078e02ff */
[----:B------:R-:W-:-:S04]  /*11340*/  IABS R8, R4 ;  /* 0x0000000400087213 */ /* 0x000fc80000000000 */
[----:B-1----:R-:W0:Y:S08]  /*11350*/  I2F.RP R10, R8 ;  /* 0x00000008000a7306 */ /* 0x002e300000209400 */
        /* <DEDUP_REMOVED lines=23> */
[----:B------:R-:W-:-:S03]  /*114d0*/  IMAD.MOV R2, RZ, RZ, -R2 ;  /* 0x000000ffff027224 */ /* 0x000fc600078e0a02 */
        /* <DEDUP_REMOVED lines=33> */
.L_x_14202:
[----:B------:R-:W-:Y:S01]  /*116f0*/  UMOV UR4, URZ ;  /* 0x0000003f00047c82 */ /* 0x000fe20008000000 */
[----:B------:R-:W-:Y:S01]  /*11700*/  UMOV UR5, URZ ;  /* 0x0000003f00057c82 */ /* 0x000fe20008000000 */
[----:B------:R-:W-:Y:S01]  /*11710*/  ULDC UR6, c[0x0][0xc3c] ;  /* 0x00030f0000067ab9 */ /* 0x000fe20000000800 */
[----:B------:R-:W-:Y:S01]  /*11720*/  IMAD.MOV.U32 R16, RZ, RZ, R0 ;  /* 0x000000ffff107224 */ /* 0x000fe200078e0000 */
[----:B------:R-:W-:Y:S01]  /*11730*/  MOV R17, UR4 ;  /* 0x0000000400117c02 */ /* 0x000fe20008000f00 */
[----:B------:R-:W-:Y:S02]  /*11740*/  IMAD.U32 R18, RZ, RZ, UR5 ;  /* 0x00000005ff127e24 */ /* 0x000fe4000f8e00ff */
[----:B------:R-:W-:-:S07]  /*11750*/  IMAD.U32 R19, RZ, RZ, UR6 ;  /* 0x00000006ff137e24 */ /* 0x000fce000f8e00ff */
.L_x_14210:
[----:B------:R-:W3:Y:S01]  /*11760*/  S2R R0, SR_TID.X ;  /* 0x0000000000007919 */ /* 0x000ee20000002100 */
        /* <DEDUP_REMOVED lines=9> */
.L_x_14199:
[----:B------:R-:W-:Y:S02]  /*11800*/  ULDC UR4, c[0x0][0xc3c] ;  /* 0x00030f0000047ab9 */ /* 0x000fe40000000800 */
[----:B--2---:R-:W-:-:S13]  /*11810*/  ISETP.GE.AND P0, PT, R19, UR4, PT ;  /* 0x0000000413007c0c */ /* 0x004fda000bf06270 */
[----:B------:R-:W-:Y:S05]  /*11820*/  @!P0 BRA `(.L_x_14211) ;  /* 0xffffffb8004c8947 */ /* 0x000fea000383ffff */
[----:B------:R-:W-:Y:S05]  /*11830*/  BSYNC B8 ;  /* 0x0000000000087941 */ /* 0x000fea0003800000 */
.L_x_14150:
[----:B-1----:R-:W2:Y:S01]  /*11840*/  LDL.LU R0, [R1+0x24] ;  /* 0x0000240001007983 */ /* 0x002ea20000300800 */
        /* <DEDUP_REMOVED lines=11> */
.L_x_14331:
[----:B------:R-:W-:Y:S05]  /*11900*/  BSYNC B0 ;  /* 0x0000000000007941 */ /* 0x000fea0003800000 */
.L_x_14212:
[----:B------:R-:W-:-:S03]  /*11910*/  UMOV UR4, 0xffffffff ;  /* 0xffffffff00047882 */ /* 0x000fc60000000000 */
[----:B------:R-:W-:Y:S05]  /*11920*/  BRA.DIV UR4, `(.L_x_14214) ;  /* 0x0000003a04a07947 */ /* 0x000fea000b800000 */
[----:B-1----:R-:W1:Y:S02]  /*11930*/  S2R R0, SR_TID.X ;  /* 0x0000000000007919 */ /* 0x002e640000002100 */
[----:B-1----:R-:W-:-:S04]  /*11940*/  SHF.R.U32.HI R0, RZ, 0x5, R0 ;  /* 0x00000005ff007819 */ /* 0x002fc80000011600 */
[----:B------:R-:W-:-:S05]  /*11950*/  LOP3.LUT R0, R0, 0x3, RZ, 0xc0, !PT ;  /* 0x0000000300007812 */ /* 0x000fca00078ec0ff */
[----:B------:R1:W2:Y:S02]  /*11960*/  SHFL.IDX PT, R14, R0, RZ, 0x1f ;  /* 0x00001fff000e7589 */ /* 0x0002a400000e0000 */
.L_x_14334:
[----:B--2---:R-:W-:Y:S01]  /*11970*/  ISETP.NE.AND P0, PT, R14, RZ, PT ;  /* 0x000000ff0e00720c */ /* 0x004fe20003f05270 */
[----:B------:R-:W-:-:S12]  /*11980*/  BSSY B0, `(.L_x_14215) ;  /* 0x0000024000007945 */ /* 0x000fd80003800000 */
[----:B------:R-:W-:Y:S05]  /*11990*/  @P0 BRA `(.L_x_14216) ;  /* 0x0000000000880947 */ /* 0x000fea0003800000 */
[----:B------:R-:W-:-:S03]  /*119a0*/  UMOV UR4, 0xffffffff ;  /* 0xffffffff00047882 */ /* 0x000fc60000000000 */
[----:B------:R-:W-:Y:S05]  /*119b0*/  BRA.DIV UR4, `(.L_x_14217) ;  /* 0x0000003a04b07947 */ /* 0x000fea000b800000 */
[----:B------:R-:W-:-:S13]  /*119c0*/  ELECT P6, URZ, PT ;  /* 0x00000000003f782f */ /* 0x000fda00038c0000 */
.L_x_14337:
[----:B------:R-:W-:Y:S05]  /*119d0*/  @!P6 BRA `(.L_x_14216) ;  /* 0x000000000078e947 */ /* 0x000fea0003800000 */
[----:B------:R-:W-:-:S06]  /*119e0*/  ULOP3.LUT UR4, UR39, 0x2, URZ, 0xfc, !UPT ;  /* 0x0000000227047892 */ /* 0x000fcc000f8efc3f */
[----:B-1----:R-:W-:-:S05]  /*119f0*/  IMAD.U32 R0, RZ, RZ, UR4 ;  /* 0x00000004ff007e24 */ /* 0x002fca000f8e00ff */
[----:B------:R-:W-:-:S13]  /*11a00*/  ISETP.NE.AND P0, PT, R0, 0x3, PT ;  /* 0x000000030000780c */ /* 0x000fda0003f05270 */
[----:B------:R-:W-:Y:S05]  /*11a10*/  @!P0 BRA `(.L_x_14218) ;  /* 0x0000000000048947 */ /* 0x000fea0003800000 */
[----:B------:R-:W-:Y:S01]  /*11a20*/  BPT.TRAP 0x1 ;  /* 0x000000040000795c */ /* 0x000fe20000300000 */
.L_x_14218:
[----:B------:R-:W-:Y:S01]  /*11a30*/  IMAD R5, R24, 0x8, R7 ;  /* 0x0000000818057824 */ /* 0x000fe200078e0207 */
[----:B------:R-:W-:Y:S02]  /*11a40*/  SHF.L.U32 R0, R26, 0x1f, RZ ;  /* 0x0000001f1a007819 */ /* 0x000fe400000006ff */
[----:B------:R-:W-:Y:S02]  /*11a50*/  IADD3 R24, R24, 0x1, RZ ;  /* 0x0000000118187810 */ /* 0x000fe40007ffe0ff */
[----:B------:R-:W1:Y:S02]  /*11a60*/  SYNCS.PHASECHK.TRANS64.TRYWAIT P1, [R5+URZ+0x22840], R0 ;  /* 0x02284000050075a7 */ /* 0x000e64000802017f */
[----:B------:R-:W-:-:S04]  /*11a70*/  ISETP.NE.AND P2, PT, R24, 0x2, PT ;  /* 0x000000021800780c */ /* 0x000fc80003f45270 */
[----:B------:R-:W-:Y:S01]  /*11a80*/  SEL R3, RZ, 0x1, P2 ;  /* 0x00000001ff037807 */ /* 0x000fe20001000000 */
[----:B-1----:R-:W-:Y:S08]  /*11a90*/  @!P1 BRA `(.L_x_14219) ;  /* 0x0000003800989947 */ /* 0x002ff00003800000 */
.L_x_14338:
[----:B------:R-:W-:Y:S02]  /*11aa0*/  SEL R24, R24, RZ, P2 ;  /* 0x000000ff18187207 */ /* 0x000fe40001000000 */
[----:B------:R-:W-:Y:S01]  /*11ab0*/  LOP3.LUT R2, R26, R3, RZ, 0x3c, !PT ;  /* 0x000000031a027212 */ /* 0x000fe200078e3cff */
[----:B------:R-:W-:Y:S06]  /*11ac0*/  @!P0 BRA `(.L_x_14220) ;  /* 0x0000000000048947 */ /* 0x000fec0003800000 */
[----:B------:R-:W-:Y:S01]  /*11ad0*/  BPT.TRAP 0x1 ;  /* 0x000000040000795c */ /* 0x000fe20000300000 */
.L_x_14220:
[----:B------:R-:W-:Y:S01]  /*11ae0*/  IMAD R3, R24, 0x8, R7 ;  /* 0x0000000818037824 */ /* 0x000fe200078e0207 */
[----:B------:R-:W-:-:S04]  /*11af0*/  SHF.L.U32 R2, R2, 0x1f, RZ ;  /* 0x0000001f02027819 */ /* 0x000fc800000006ff */
[----:B------:R-:W2:Y:S02]  /*11b00*/  SYNCS.PHASECHK.TRANS64.TRYWAIT P1, [R3+URZ+0x22840], R2 ;  /* 0x02284002030075a7 */ /* 0x000ea4000802017f */
[----:B--2---:R-:W-:Y:S05]  /*11b10*/  @!P1 BRA `(.L_x_14221) ;  /* 0x00000038008c9947 */ /* 0x004fea0003800000 */
.L_x_14339:
[----:B------:R-:W-:Y:S05]  /*11b20*/  @!P0 BRA `(.L_x_14222) ;  /* 0x0000000000048947 */ /* 0x000fea0003800000 */
[----:B------:R-:W-:Y:S01]  /*11b30*/  BPT.TRAP 0x1 ;  /* 0x000000040000795c */ /* 0x000fe20000300000 */
.L_x_14222:
[----:B------:R-:W5:Y:S02]  /*11b40*/  SYNCS.PHASECHK.TRANS64.TRYWAIT P1, [R5+URZ+0x22860], R0 ;  /* 0x02286000050075a7 */ /* 0x000f64000802017f */
[----:B-----5:R-:W-:Y:S05]  /*11b50*/  @!P1 BRA `(.L_x_14223) ;  /* 0x0000003800909947 */ /* 0x020fea0003800000 */
.L_x_14340:
[----:B------:R-:W-:Y:S05]  /*11b60*/  @!P0 BRA `(.L_x_14224) ;  /* 0x0000000000048947 */ /* 0x000fea0003800000 */
[----:B------:R-:W-:Y:S01]  /*11b70*/  BPT.TRAP 0x1 ;  /* 0x000000040000795c */ /* 0x000fe20000300000 */
.L_x_14224:
[----:B------:R0:W0:Y:S02]  /*11b80*/  SYNCS.PHASECHK.TRANS64.TRYWAIT P0, [R3+URZ+0x22860], R2 ;  /* 0x02286002030075a7 */ /* 0x000024000800017f */
[----:B0-----:R-:W-:Y:S05]  /*11b90*/  @!P0 NANOSLEEP.SYNCS 0x989680 ;  /* 0x009896800000895d */ /* 0x001fea0003900000 */
[----:B------:R-:W0:Y:S02]  /*11ba0*/  @!P0 SYNCS.PHASECHK.TRANS64 P0, [R3+URZ+0x22860], R2 ;  /* 0x02286002030085a7 */ /* 0x000e24000800007f */
[----:B0-----:R-:W-:Y:S05]  /*11bb0*/  @!P0 BRA `(.L_x_14224) ;  /* 0xfffffffc00f08947 */ /* 0x001fea000383ffff */
.L_x_14216:
[----:B------:R-:W-:Y:S05]  /*11bc0*/  BSYNC B0 ;  /* 0x0000000000007941 */ /* 0x000fea0003800000 */
.L_x_14215:
[----:B------:R-:W-:Y:S05]  /*11bd0*/  EXIT ;  /* 0x000000000000794d */ /* 0x000fea0003800000 */
.L_x_14086:
[----:B0-----:R-:W-:-:S04]  /*11be0*/  IMAD.U32 R3, RZ, RZ, UR51 ;  /* 0x00000033ff037e24 */ /* 0x001fc8000f8e00ff */
[----:B------:R0:W1:Y:S03]  /*11bf0*/  SYNCS.PHASECHK.TRANS64.TRYWAIT P0, [R3+URZ+0x22800], R0 ;  /* 0x02280000030075a7 */ /* 0x000066000800017f */
[----:B-1----:R-:W-:Y:S05]  /*11c00*/  @!P0 NANOSLEEP.SYNCS 0x989680 ;  /* 0x009896800000895d */ /* 0x002fea0003900000 */
[----:B------:R-:W1:Y:S02]  /*11c10*/  @!P0 SYNCS.PHASECHK.TRANS64 P0, [R3+URZ+0x22800], R0 ;  /* 0x02280000030085a7 */ /* 0x000e64000800007f */
[----:B-1----:R-:W-:Y:S05]  /*11c20*/  @!P0 BRA `(.L_x_14086) ;  /* 0xfffffffc00ec8947 */ /* 0x002fea000383ffff */
[----:B------:R-:W-:Y:S05]  /*11c30*/  BRA `(.L_x_14225) ;  /* 0xfffffefc00947947 */ /* 0x000fea000383ffff */
.L_x_14090:
[----:B-1----:R-:W-:-:S04]  /*11c40*/  IMAD.U32 R3, RZ, RZ, UR22 ;  /* 0x00000016ff037e24 */ /* 0x002fc8000f8e00ff */
[----:B------:R1:W2:Y:S03]  /*11c50*/  SYNCS.PHASECHK.TRANS64.TRYWAIT P1, [R3+URZ+0x22830], R8 ;  /* 0x02283008030075a7 */ /* 0x0002a6000802017f */
[----:B--2---:R-:W-:Y:S05]  /*11c60*/  @!P1 NANOSLEEP.SYNCS 0x989680 ;  /* 0x009896800000995d */ /* 0x004fea0003900000 */
[----:B------:R-:W2:Y:S02]  /*11c70*/  @!P1 SYNCS.PHASECHK.TRANS64 P1, [R3+URZ+0x22830], R8 ;  /* 0x02283008030095a7 */ /* 0x000ea4000802007f */
[----:B--2---:R-:W-:Y:S05]  /*11c80*/  @!P1 BRA `(.L_x_14090) ;  /* 0xfffffffc00ec9947 */ /* 0x004fea000383ffff */
[----:B------:R-:W-:Y:S05]  /*11c90*/  BRA `(.L_x_14089) ;  /* 0xfffffefc00b87947 */ /* 0x000fea000383ffff */
.L_x_14095:
[----:B-1----:R-:W-:-:S04]  /*11ca0*/  IMAD.U32 R9, RZ, RZ, UR22 ;  /* 0x00000016ff097e24 */ /* 0x002fc8000f8e00ff */
[----:B------:R1:W2:Y:S03]  /*11cb0*/  SYNCS.PHASECHK.TRANS64.TRYWAIT P1, [R9+URZ+0x22850], R8 ;  /* 0x02285008090075a7 */ /* 0x0002a6000802017f */
[----:B--2---:R-:W-:Y:S05]  /*11cc0*/  @!P1 NANOSLEEP.SYNCS 0x989680 ;  /* 0x009896800000995d */ /* 0x004fea0003900000 */
[----:B------:R-:W2:Y:S02]  /*11cd0*/  @!P1 SYNCS.PHASECHK.TRANS64 P1, [R9+URZ+0x22850], R8 ;  /* 0x02285008090095a7 */ /* 0x000ea4000802007f */
[----:B--2---:R-:W-:Y:S05]  /*11ce0*/  @!P1 BRA `(.L_x_14095) ;  /* 0xfffffffc00ec9947 */ /* 0x004fea000383ffff */
[----:B------:R-:W-:Y:S05]  /*11cf0*/  BRA `(.L_x_14094) ;  /* 0xffffff1c003c7947 */ /* 0x000fea000383ffff */
.L_x_14101:
[----:B-1----:R-:W-:-:S04]  /*11d00*/  IMAD.U32 R0, RZ, RZ, UR25 ;  /* 0x00000019ff007e24 */ /* 0x002fc8000f8e00ff */
[----:B------:R1:W2:Y:S03]  /*11d10*/  SYNCS.PHASECHK.TRANS64.TRYWAIT P1, [R0+URZ+0x22830], R7 ;  /* 0x02283007000075a7 */ /* 0x0002a6000802017f */
[----:B--2---:R-:W-:Y:S05]  /*11d20*/  @!P1 NANOSLEEP.SYNCS 0x989680 ;  /* 0x009896800000995d */ /* 0x004fea0003900000 */
[----:B------:R-:W2:Y:S02]  /*11d30*/  @!P1 SYNCS.PHASECHK.TRANS64 P1, [R0+URZ+0x22830], R7 ;  /* 0x02283007000095a7 */ /* 0x000ea4000802007f */
[----:B--2---:R-:W-:Y:S05]  /*11d40*/  @!P1 BRA `(.L_x_14101) ;  /* 0xfffffffc00ec9947 */ /* 0x004fea000383ffff */
[----:B------:R-:W-:Y:S05]  /*11d50*/  BRA `(.L_x_14100) ;  /* 0xffffff20007c7947 */ /* 0x000fea000383ffff */
.L_x_14106:
[----:B-1----:R-:W-:-:S04]  /*11d60*/  IMAD.U32 R10, RZ, RZ, UR25 ;  /* 0x00000019ff0a7e24 */ /* 0x002fc8000f8e00ff */
[----:B------:R1:W2:Y:S03]  /*11d70*/  SYNCS.PHASECHK.TRANS64.TRYWAIT P1, [R10+URZ+0x22850], R7 ;  /* 0x022850070a0075a7 */ /* 0x0002a6000802017f */
[----:B--2---:R-:W-:Y:S05]  /*11d80*/  @!P1 NANOSLEEP.SYNCS 0x989680 ;  /* 0x009896800000995d */ /* 0x004fea0003900000 */
[----:B------:R-:W2:Y:S02]  /*11d90*/  @!P1 SYNCS.PHASECHK.TRANS64 P1, [R10+URZ+0x22850], R7 ;  /* 0x022850070a0095a7 */ /* 0x000ea4000802007f */
[----:B--2---:R-:W-:Y:S05]  /*11da0*/  @!P1 BRA `(.L_x_14106) ;  /* 0xfffffffc00ec9947 */ /* 0x004fea000383ffff */
[----:B------:R-:W-:Y:S05]  /*11db0*/  BRA `(.L_x_14105) ;  /* 0xffffff4800007947 */ /* 0x000fea000383ffff */
.L_x_14113:
[----:B-1----:R-:W-:-:S04]  /*11dc0*/  MOV R0, UR25 ;  /* 0x0000001900007c02 */ /* 0x002fc80008000f00 */
[----:B------:R1:W2:Y:S03]  /*11dd0*/  SYNCS.PHASECHK.TRANS64.TRYWAIT P1, [R0+URZ+0x22830], R7 ;  /* 0x02283007000075a7 */ /* 0x0002a6000802017f */
[----:B--2---:R-:W-:Y:S05]  /*11de0*/  @!P1 NANOSLEEP.SYNCS 0x989680 ;  /* 0x009896800000995d */ /* 0x004fea0003900000 */
[----:B------:R-:W2:Y:S02]  /*11df0*/  @!P1 SYNCS.PHASECHK.TRANS64 P1, [R0+URZ+0x22830], R7 ;  /* 0x02283007000095a7 */ /* 0x000ea4000802007f */
[----:B--2---:R-:W-:Y:S05]  /*11e00*/  @!P1 BRA `(.L_x_14113) ;  /* 0xfffffffc00ec9947 */ /* 0x004fea000383ffff */
[----:B------:R-:W-:Y:S05]  /*11e10*/  BRA `(.L_x_14112) ;  /* 0xffffff4c000c7947 */ /* 0x000fea000383ffff */
.L_x_14118:
[----:B-1----:R-:W-:-:S04]  /*11e20*/  IMAD.U32 R10, RZ, RZ, UR25 ;  /* 0x00000019ff0a7e24 */ /* 0x002fc8000f8e00ff */
[----:B------:R1:W2:Y:S03]  /*11e30*/  SYNCS.PHASECHK.TRANS64.TRYWAIT P1, [R10+URZ+0x22850], R7 ;  /* 0x022850070a0075a7 */ /* 0x0002a6000802017f */
[----:B--2---:R-:W-:Y:S05]  /*11e40*/  @!P1 NANOSLEEP.SYNCS 0x989680 ;  /* 0x009896800000995d */ /* 0x004fea0003900000 */
[----:B------:R-:W2:Y:S02]  /*11e50*/  @!P1 SYNCS.PHASECHK.TRANS64 P1, [R10+URZ+0x22850], R7 ;  /* 0x022850070a0095a7 */ /* 0x000ea4000802007f */
[----:B--2---:R-:W-:Y:S05]  /*11e60*/  @!P1 BRA `(.L_x_14118) ;  /* 0xfffffffc00ec9947 */ /* 0x004fea000383ffff */
[----:B------:R-:W-:Y:S05]  /*11e70*/  BRA `(.L_x_14117) ;  /* 0xffffff6800b07947 */ /* 0x000fea000383ffff */
.L_x_14162:
        /* <DEDUP_REMOVED lines=11> */
.L_x_14227:
[----:B------:R-:W-:Y:S05]  /*11f30*/  BSYNC B0 ;  /* 0x0000000000007941 */ /* 0x000fea0003800000 */
.L_x_14226:
[----:B------:R-:W-:Y:S05]  /*11f40*/  BRA `(.L_x_14228) ;  /* 0xffffffbc00907947 */ /* 0x000fea000383ffff */
.L_x_14165:
[----:B0-----:R0:W1:Y:S02]  /*11f50*/  SYNCS.PHASECHK.TRANS64.TRYWAIT P0, [R33+URZ+0x22840], R0 ;  /* 0x02284000210075a7 */ /* 0x001064000800017f */
[----:B-1----:R-:W-:Y:S05]  /*11f60*/  @!P0 NANOSLEEP.SYNCS 0x989680 ;  /* 0x009896800000895d */ /* 0x002fea0003900000 */
[----:B------:R-:W1:Y:S02]  /*11f70*/  @!P0 SYNCS.PHASECHK.TRANS64 P0, [R33+URZ+0x22840], R0 ;  /* 0x02284000210085a7 */ /* 0x000e64000800007f */
[----:B-1----:R-:W-:Y:S05]  /*11f80*/  @!P0 BRA `(.L_x_14165) ;  /* 0xfffffffc00f08947 */ /* 0x002fea000383ffff */
[----:B------:R-:W-:Y:S05]  /*11f90*/  BRA `(.L_x_14229) ;  /* 0xffffffc000447947 */ /* 0x000fea000383ffff */
.L_x_14166:
        /* <DEDUP_REMOVED lines=8> */
.L_x_14231:
[----:B------:R-:W-:Y:S05]  /*12020*/  BSYNC B0 ;  /* 0x0000000000007941 */ /* 0x000fea0003800000 */
.L_x_14230:
[----:B------:R-:W-:Y:S01]  /*12030*/  IMAD.MOV.U32 R13, RZ, RZ, R0 ;  /* 0x000000ffff0d7224 */ /* 0x000fe200078e0000 */
[----:B------:R-:W-:Y:S01]  /*12040*/  MOV R15, 0xffffffff ;  /* 0xffffffff000f7802 */ /* 0x000fe20000000f00 */
[----:B------:R-:W-:Y:S02]  /*12050*/  IMAD.MOV.U32 R12, RZ, RZ, RZ ;  /* 0x000000ffff0c7224 */ /* 0x000fe400078e00ff */
[----:B------:R-:W-:Y:S02]  /*12060*/  IMAD.MOV.U32 R11, RZ, RZ, 0x181f ;  /* 0x0000181fff0b7424 */ /* 0x000fe400078e00ff */
[----:B------:R-:W-:Y:S02]  /*12070*/  IMAD.MOV.U32 R2, RZ, RZ, R14 ;  /* 0x000000ffff027224 */ /* 0x000fe400078e000e */
[----:B------:R-:W-:-:S07]  /*12080*/  @P0 IMAD R7, R5, 0x2, R22 ;  /* 0x0000000205070824 */ /* 0x000fce00078e0216 */
[----:B------:R-:W-:Y:S05]  /*12090*/  WARPSYNC.COLLECTIVE R15, `(.L_x_14232) ;  /* 0x000000000f087348 */ /* 0x000fea0003c00000 */
[----:B------:R0:W1:Y:S02]  /*120a0*/  SHFL.IDX P6, R14, R13, R12, R11 ;  /* 0x0000000c0d0e7389 */ /* 0x00006400000c000b */
[----:B01----:R-:W-:Y:S01]  /*120b0*/  ENDCOLLECTIVE ;  /* 0x000000000000791b */ /* 0x003fe20003800000 */
.L_x_14232:
[----:B------:R-:W-:Y:S02]  /*120c0*/  IMAD.MOV.U32 R13, RZ, RZ, R4 ;  /* 0x000000ffff0d7224 */ /* 0x000fe400078e0004 */
[----:B------:R-:W-:Y:S02]  /*120d0*/  IMAD.MOV.U32 R12, RZ, RZ, 0x1 ;  /* 0x00000001ff0c7424 */ /* 0x000fe400078e00ff */
[----:B------:R-:W-:-:S07]  /*120e0*/  IMAD.MOV.U32 R3, RZ, RZ, R14 ;  /* 0x000000ffff037224 */ /* 0x000fce00078e000e */
[----:B------:R-:W-:Y:S05]  /*120f0*/  WARPSYNC.COLLECTIVE R15, `(.L_x_14233) ;  /* 0x000000000f087348 */ /* 0x000fea0003c00000 */
[----:B------:R0:W1:Y:S02]  /*12100*/  SHFL.IDX P6, R14, R13, R12, R11 ;  /* 0x0000000c0d0e7389 */ /* 0x00006400000c000b */
[----:B01----:R-:W-:Y:S01]  /*12110*/  ENDCOLLECTIVE ;  /* 0x000000000000791b */ /* 0x003fe20003800000 */
.L_x_14233:
        /* <DEDUP_REMOVED lines=15> */
.L_x_14234:
[----:B------:R-:W-:Y:S02]  /*12210*/  @P0 IMAD R7, R5, 0x2, R22 ;  /* 0x0000000205070824 */ /* 0x000fe400078e0216 */
[----:B------:R-:W-:Y:S02]  /*12220*/  IMAD.MOV.U32 R13, RZ, RZ, R4 ;  /* 0x000000ffff0d7224 */ /* 0x000fe400078e0004 */
[----:B------:R-:W-:Y:S02]  /*12230*/  IMAD.MOV.U32 R12, RZ, RZ, 0x2 ;  /* 0x00000002ff0c7424 */ /* 0x000fe400078e00ff */
[----:B------:R-:W-:-:S07]  /*12240*/  IMAD.MOV.U32 R3, RZ, RZ, R14 ;  /* 0x000000ffff037224 */ /* 0x000fce00078e000e */
[----:B------:R-:W-:Y:S05]  /*12250*/  WARPSYNC.COLLECTIVE R15, `(.L_x_14235) ;  /* 0x000000000f087348 */ /* 0x000fea0003c00000 */
[----:B------:R0:W1:Y:S02]  /*12260*/  SHFL.IDX P6, R14, R13, R12, R11 ;  /* 0x0000000c0d0e7389 */ /* 0x00006400000c000b */
[----:B01----:R-:W-:Y:S01]  /*12270*/  ENDCOLLECTIVE ;  /* 0x000000000000791b */ /* 0x003fe20003800000 */
.L_x_14235:
        /* <DEDUP_REMOVED lines=15> */
.L_x_14236:
[----:B------:R-:W-:Y:S02]  /*12370*/  @P0 IMAD R7, R5, 0x2, R22 ;  /* 0x0000000205070824 */ /* 0x000fe400078e0216 */
[----:B------:R-:W-:Y:S02]  /*12380*/  IMAD.MOV.U32 R13, RZ, RZ, R4 ;  /* 0x000000ffff0d7224 */ /* 0x000fe400078e0004 */
[----:B------:R-:W-:Y:S02]  /*12390*/  IMAD.MOV.U32 R12, RZ, RZ, 0x3 ;  /* 0x00000003ff0c7424 */ /* 0x000fe400078e00ff */
[----:B------:R-:W-:-:S07]  /*123a0*/  IMAD.MOV.U32 R3, RZ, RZ, R14 ;  /* 0x000000ffff037224 */ /* 0x000fce00078e000e */
[----:B------:R-:W-:Y:S05]  /*123b0*/  WARPSYNC.COLLECTIVE R15, `(.L_x_14237) ;  /* 0x000000000f087348 */ /* 0x000fea0003c00000 */
[----:B------:R0:W1:Y:S02]  /*123c0*/  SHFL.IDX P6, R14, R13, R12, R11 ;  /* 0x0000000c0d0e7389 */ /* 0x00006400000c000b */
[----:B01----:R-:W-:Y:S01]  /*123d0*/  ENDCOLLECTIVE ;  /* 0x000000000000791b */ /* 0x003fe20003800000 */
.L_x_14237:
        /* <DEDUP_REMOVED lines=15> */
.L_x_14238:
[----:B------:R-:W-:Y:S02]  /*124d0*/  @P0 IMAD R7, R5, 0x2, R22 ;  /* 0x0000000205070824 */ /* 0x000fe400078e0216 */
[----:B------:R-:W-:Y:S02]  /*124e0*/  IMAD.MOV.U32 R13, RZ, RZ, R4 ;  /* 0x000000ffff0d7224 */ /* 0x000fe400078e0004 */
[----:B------:R-:W-:Y:S02]  /*124f0*/  IMAD.MOV.U32 R12, RZ, RZ, 0x4 ;  /* 0x00000004ff0c7424 */ /* 0x000fe400078e00ff */
[----:B------:R-:W-:-:S07]  /*12500*/  IMAD.MOV.U32 R3, RZ, RZ, R14 ;  /* 0x000000ffff037224 */ /* 0x000fce00078e000e */
[----:B------:R-:W-:Y:S05]  /*12510*/  WARPSYNC.COLLECTIVE R15, `(.L_x_14239) ;  /* 0x000000000f087348 */ /* 0x000fea0003c00000 */
[----:B------:R0:W1:Y:S02]  /*12520*/  SHFL.IDX P6, R14, R13, R12, R11 ;  /* 0x0000000c0d0e7389 */ /* 0x00006400000c000b */
[----:B01----:R-:W-:Y:S01]  /*12530*/  ENDCOLLECTIVE ;  /* 0x000000000000791b */ /* 0x003fe20003800000 */
.L_x_14239:
        /* <DEDUP_REMOVED lines=15> */
.L_x_14240:
[----:B------:R-:W-:Y:S02]  /*12630*/  @P0 IMAD R7, R5, 0x2, R22 ;  /* 0x0000000205070824 */ /* 0x000fe400078e0216 */
[----:B------:R-:W-:Y:S02]  /*12640*/  IMAD.MOV.U32 R13, RZ, RZ, R4 ;  /* 0x000000ffff0d7224 */ /* 0x000fe400078e0004 */
[----:B------:R-:W-:Y:S02]  /*12650*/  IMAD.MOV.U32 R12, RZ, RZ, 0x5 ;  /* 0x00000005ff0c7424 */ /* 0x000fe400078e00ff */
[----:B------:R-:W-:-:S07]  /*12660*/  IMAD.MOV.U32 R3, RZ, RZ, R14 ;  /* 0x000000ffff037224 */ /* 0x000fce00078e000e */
[----:B------:R-:W-:Y:S05]  /*12670*/  WARPSYNC.COLLECTIVE R15, `(.L_x_14241) ;  /* 0x000000000f087348 */ /* 0x000fea0003c00000 */
[----:B------:R0:W1:Y:S02]  /*12680*/  SHFL.IDX P6, R14, R13, R12, R11 ;  /* 0x0000000c0d0e7389 */ /* 0x00006400000c000b */
[----:B01----:R-:W-:Y:S01]  /*12690*/  ENDCOLLECTIVE ;  /* 0x000000000000791b */ /* 0x003fe20003800000 */
.L_x_14241:
        /* <DEDUP_REMOVED lines=10> */
.L_x_14242:
[----:B------:R-:W-:Y:S01]  /*12740*/  @!PT LDS RZ, [RZ] ;  /* 0x00000000fffff984 */ /* 0x000fe20000000800 */
[----:B------:R-:W-:Y:S01]  /*12750*/  @!PT LDS RZ, [RZ] ;  /* 0x00000000fffff984 */ /* 0x000fe20000000800 */
[----:B------:R-:W-:Y:S01]  /*12760*/  @!PT LDS RZ, [RZ] ;  /* 0x00000000fffff984 */ /* 0x000fe20000000800 */
[----:B------:R0:W-:Y:S01]  /*12770*/  @P0 LDGSTS.E.BYPASS.LTC128B.128 [R7+0x1e400], desc[UR48][R2.64], !P2 ;  /* 0x1e40000002070fae */ /* 0x0001e2000d101d70 */
[----:B------:R-:W-:Y:S01]  /*12780*/  IMAD.MOV.U32 R0, RZ, RZ, R14 ;  /* 0x000000ffff007224 */ /* 0x000fe200078e000e */
[----:B------:R-:W-:Y:S06]  /*12790*/  BRA `(.L_x_14243) ;  /* 0xffffffbc00ac7947 */ /* 0x000fec000383ffff */
.L_x_14171:
        /* <DEDUP_REMOVED lines=9> */
.L_x_14244:
[C---:B------:R-:W-:Y:S01]  /*12830*/  VIADD R6, R17.reuse, 0x10 ;  /* 0x0000001011067836 */ /* 0x040fe20000000000 */
[----:B------:R-:W-:Y:S02]  /*12840*/  ISETP.GE.AND P0, PT, R17, R5, PT ;  /* 0x000000051100720c */ /* 0x000fe40003f06270 */
[----:B------:R-:W-:Y:S01]  /*12850*/  MOV R13, R0 ;  /* 0x00000000000d7202 */ /* 0x000fe20000000f00 */
[----:B------:R-:W-:-:S10]  /*12860*/  IMAD.MOV.U32 R2, RZ, RZ, R14 ;  /* 0x000000ffff027224 */ /* 0x000fd400078e000e */
[----:B------:R-:W-:Y:S05]  /*12870*/  WARPSYNC.COLLECTIVE R15, `(.L_x_14245) ;  /* 0x000000000f087348 */ /* 0x000fea0003c00000 */
[----:B------:R0:W1:Y:S02]  /*12880*/  SHFL.IDX P6, R14, R13, R12, R11 ;  /* 0x0000000c0d0e7389 */ /* 0x00006400000c000b */
[----:B01----:R-:W-:Y:S01]  /*12890*/  ENDCOLLECTIVE ;  /* 0x000000000000791b */ /* 0x003fe20003800000 */
.L_x_14245:
[----:B------:R-:W-:Y:S02]  /*128a0*/  IMAD.MOV.U32 R13, RZ, RZ, R4 ;  /* 0x000000ffff0d7224 */ /* 0x000fe400078e0004 */
[----:B------:R-:W-:Y:S02]  /*128b0*/  IMAD.MOV.U32 R12, RZ, RZ, 0x1 ;  /* 0x00000001ff0c7424 */ /* 0x000fe400078e00ff */
[----:B------:R-:W-:-:S07]  /*128c0*/  IMAD.MOV.U32 R3, RZ, RZ, R14 ;  /* 0x000000ffff037224 */ /* 0x000fce00078e000e */
[----:B------:R-:W-:Y:S05]  /*128d0*/  WARPSYNC.COLLECTIVE R15, `(.L_x_14246) ;  /* 0x000000000f087348 */ /* 0x000fea0003c00000 */
[----:B------:R0:W1:Y:S02]  /*128e0*/  SHFL.IDX P6, R14, R13, R12, R11 ;  /* 0x0000000c0d0e7389 */ /* 0x00006400000c000b */
[----:B01----:R-:W-:Y:S01]  /*128f0*/  ENDCOLLECTIVE ;  /* 0x000000000000791b */ /* 0x003fe20003800000 */
.L_x_14246:
        /* <DEDUP_REMOVED lines=15> */
.L_x_14247:
[----:B------:R-:W-:Y:S02]  /*129f0*/  IMAD.MOV.U32 R13, RZ, RZ, R4 ;  /* 0x000000ffff0d7224 */ /* 0x000fe400078e0004 */
[----:B------:R-:W-:Y:S02]  /*12a00*/  IMAD.MOV.U32 R12, RZ, RZ, 0x2 ;  /* 0x00000002ff0c7424 */ /* 0x000fe400078e00ff */
[----:B------:R-:W-:-:S07]  /*12a10*/  IMAD.MOV.U32 R3, RZ, RZ, R14 ;  /* 0x000000ffff037224 */ /* 0x000fce00078e000e */
[----:B------:R-:W-:Y:S05]  /*12a20*/  WARPSYNC.COLLECTIVE R15, `(.L_x_14248) ;  /* 0x000000000f087348 */ /* 0x000fea0003c00000 */
[----:B------:R0:W1:Y:S02]  /*12a30*/  SHFL.IDX P6, R14, R13, R12, R11 ;  /* 0x0000000c0d0e7389 */ /* 0x00006400000c000b */
[----:B01----:R-:W-:Y:S01]  /*12a40*/  ENDCOLLECTIVE ;  /* 0x000000000000791b */ /* 0x003fe20003800000 */
.L_x_14248:
        /* <DEDUP_REMOVED lines=16> */
.L_x_14249:
[----:B------:R-:W-:Y:S02]  /*12b50*/  IMAD.MOV.U32 R13, RZ, RZ, R4 ;  /* 0x000000ffff0d7224 */ /* 0x000fe400078e0004 */
[----:B------:R-:W-:Y:S02]  /*12b60*/  IMAD.MOV.U32 R12, RZ, RZ, 0x3 ;  /* 0x00000003ff0c7424 */ /* 0x000fe400078e00ff */
[----:B------:R-:W-:-:S07]  /*12b70*/  IMAD.MOV.U32 R3, RZ, RZ, R14 ;  /* 0x000000ffff037224 */ /* 0x000fce00078e000e */
[----:B------:R-:W-:Y:S05]  /*12b80*/  WARPSYNC.COLLECTIVE R15, `(.L_x_14250) ;  /* 0x000000000f087348 */ /* 0x000fea0003c00000 */
[----:B------:R0:W1:Y:S02]  /*12b90*/  SHFL.IDX P6, R14, R13, R12, R11 ;  /* 0x0000000c0d0e7389 */ /* 0x00006400000c000b */
[----:B01----:R-:W-:Y:S01]  /*12ba0*/  ENDCOLLECTIVE ;  /* 0x000000000000791b */ /* 0x003fe20003800000 */
.L_x_14250:
        /* <DEDUP_REMOVED lines=16> */
.L_x_14251:
[----:B------:R-:W-:Y:S02]  /*12cb0*/  IMAD.MOV.U32 R13, RZ, RZ, R4 ;  /* 0x000000ffff0d7224 */ /* 0x000fe400078e0004 */
[----:B------:R-:W-:Y:S02]  /*12cc0*/  IMAD.MOV.U32 R12, RZ, RZ, 0x4 ;  /* 0x00000004ff0c7424 */ /* 0x000fe400078e00ff */
[----:B------:R-:W-:-:S07]  /*12cd0*/  IMAD.MOV.U32 R3, RZ, RZ, R14 ;  /* 0x000000ffff037224 */ /* 0x000fce00078e000e */
[----:B------:R-:W-:Y:S05]  /*12ce0*/  WARPSYNC.COLLECTIVE R15, `(.L_x_14252) ;  /* 0x000000000f087348 */ /* 0x000fea0003c00000 */
[----:B------:R0:W1:Y:S02]  /*12cf0*/  SHFL.IDX P6, R14, R13, R12, R11 ;  /* 0x0000000c0d0e7389 */ /* 0x00006400000c000b */
[----:B01----:R-:W-:Y:S01]  /*12d00*/  ENDCOLLECTIVE ;  /* 0x000000000000791b */ /* 0x003fe20003800000 */
.L_x_14252:
        /* <DEDUP_REMOVED lines=16> */
.L_x_14253:
[----:B------:R-:W-:Y:S02]  /*12e10*/  IMAD.MOV.U32 R13, RZ, RZ, R4 ;  /* 0x000000ffff0d7224 */ /* 0x000fe400078e0004 */
[----:B------:R-:W-:Y:S02]  /*12e20*/  IMAD.MOV.U32 R12, RZ, RZ, 0x5 ;  /* 0x00000005ff0c7424 */ /* 0x000fe400078e00ff */
[----:B------:R-:W-:-:S07]  /*12e30*/  IMAD.MOV.U32 R3, RZ, RZ, R14 ;  /* 0x000000ffff037224 */ /* 0x000fce00078e000e */
[----:B------:R-:W-:Y:S05]  /*12e40*/  WARPSYNC.COLLECTIVE R15, `(.L_x_14254) ;  /* 0x000000000f087348 */ /* 0x000fea0003c00000 */
[----:B------:R0:W1:Y:S02]  /*12e50*/  SHFL.IDX P6, R14, R13, R12, R11 ;  /* 0x0000000c0d0e7389 */ /* 0x00006400000c000b */
[----:B01----:R-:W-:Y:S01]  /*12e60*/  ENDCOLLECTIVE ;  /* 0x000000000000791b */ /* 0x003fe20003800000 */
.L_x_14254:
        /* <DEDUP_REMOVED lines=16> */
.L_x_14255:
[----:B------:R-:W-:Y:S02]  /*12f70*/  IMAD.MOV.U32 R13, RZ, RZ, R4 ;  /* 0x000000ffff0d7224 */ /* 0x000fe400078e0004 */
[----:B------:R-:W-:Y:S02]  /*12f80*/  IMAD.MOV.U32 R12, RZ, RZ, 0x6 ;  /* 0x00000006ff0c7424 */ /* 0x000fe400078e00ff */
[----:B------:R-:W-:-:S07]  /*12f90*/  IMAD.MOV.U32 R3, RZ, RZ, R14 ;  /* 0x000000ffff037224 */ /* 0x000fce00078e000e */
[----:B------:R-:W-:Y:S05]  /*12fa0*/  WARPSYNC.COLLECTIVE R15, `(.L_x_14256) ;  /* 0x000000000f087348 */ /* 0x000fea0003c00000 */
[----:B------:R0:W1:Y:S02]  /*12fb0*/  SHFL.IDX P6, R14, R13, R12, R11 ;  /* 0x0000000c0d0e7389 */ /* 0x00006400000c000b */
[----:B01----:R-:W-:Y:S01]  /*12fc0*/  ENDCOLLECTIVE ;  /* 0x000000000000791b */ /* 0x003fe20003800000 */
.L_x_14256:
        /* <DEDUP_REMOVED lines=16> */
.L_x_14257:
[----:B------:R-:W-:Y:S02]  /*130d0*/  IMAD.MOV.U32 R13, RZ, RZ, R4 ;  /* 0x000000ffff0d7224 */ /* 0x000fe400078e0004 */
[----:B------:R-:W-:Y:S02]  /*130e0*/  IMAD.MOV.U32 R12, RZ, RZ, 0x7 ;  /* 0x00000007ff0c7424 */ /* 0x000fe400078e00ff */
[----:B------:R-:W-:-:S07]  /*130f0*/  IMAD.MOV.U32 R3, RZ, RZ, R14 ;  /* 0x000000ffff037224 */ /* 0x000fce00078e000e */
[----:B------:R-:W-:Y:S05]  /*13100*/  WARPSYNC.COLLECTIVE R15, `(.L_x_14258) ;  /* 0x000000000f087348 */ /* 0x000fea0003c00000 */
[----:B------:R0:W1:Y:S02]  /*13110*/  SHFL.IDX P6, R14, R13, R12, R11 ;  /* 0x0000000c0d0e7389 */ /* 0x00006400000c000b */
[----:B01----:R-:W-:Y:S01]  /*13120*/  ENDCOLLECTIVE ;  /* 0x000000000000791b */ /* 0x003fe20003800000 */
.L_x_14258:
        /* <DEDUP_REMOVED lines=14> */
.L_x_14259:
[----:B------:R-:W-:Y:S05]  /*13210*/  BRA `(.L_x_14260) ;  /* 0xffffffc0001c7947 */ /* 0x000fea000383ffff */
.L_x_14174:
[----:B0-----:R0:W1:Y:S02]  /*13220*/  SYNCS.PHASECHK.TRANS64.TRYWAIT P0, [R22+URZ+0x22820], R3 ;  /* 0x02282003160075a7 */ /* 0x001064000800017f */
[----:B-1----:R-:W-:Y:S05]  /*13230*/  @!P0 NANOSLEEP.SYNCS 0x989680 ;  /* 0x009896800000895d */ /* 0x002fea0003900000 */
[----:B------:R-:W1:Y:S02]  /*13240*/  @!P0 SYNCS.PHASECHK.TRANS64 P0, [R22+URZ+0x22820], R3 ;  /* 0x02282003160085a7 */ /* 0x000e64000800007f */
[----:B-1----:R-:W-:Y:S05]  /*13250*/  @!P0 BRA `(.L_x_14174) ;  /* 0xfffffffc00f08947 */ /* 0x002fea000383ffff */
[----:B------:R-:W-:Y:S05]  /*13260*/  BRA `(.L_x_14261) ;  /* 0xffffffc000787947 */ /* 0x000fea000383ffff */
.L_x_14177:
[----:B-1----:R1:W2:Y:S02]  /*13270*/  SYNCS.PHASECHK.TRANS64.TRYWAIT P0, [R33+URZ+0x22860], R0 ;  /* 0x02286000210075a7 */ /* 0x0022a4000800017f */
[----:B--2---:R-:W-:Y:S05]  /*13280*/  @!P0 NANOSLEEP.SYNCS 0x989680 ;  /* 0x009896800000895d */ /* 0x004fea0003900000 */
[----:B------:R-:W2:Y:S02]  /*13290*/  @!P0 SYNCS.PHASECHK.TRANS64 P0, [R33+URZ+0x22860], R0 ;  /* 0x02286000210085a7 */ /* 0x000ea4000800007f */
[----:B--2---:R-:W-:Y:S05]  /*132a0*/  @!P0 BRA `(.L_x_14177) ;  /* 0xfffffffc00f08947 */ /* 0x004fea000383ffff */
[----:B------:R-:W-:Y:S05]  /*132b0*/  BRA `(.L_x_14262) ;  /* 0xffffffc000887947 */ /* 0x000fea000383ffff */
.L_x_14178:
        /* <DEDUP_REMOVED lines=8> */
.L_x_14264:
[----:B------:R-:W-:Y:S05]  /*13340*/  BSYNC B0 ;  /* 0x0000000000007941 */ /* 0x000fea0003800000 */
.L_x_14263:
[----:B------:R-:W0:Y:S01]  /*13350*/  S2R R7, SR_TID.X ;  /* 0x0000000000077919 */ /* 0x000e220000002100 */
[----:B------:R-:W-:Y:S01]  /*13360*/  IMAD.MOV.U32 R13, RZ, RZ, R5 ;  /* 0x000000ffff0d7224 */ /* 0x000fe200078e0005 */
[----:B------:R-:W-:Y:S01]  /*13370*/  MOV R12, RZ ;  /* 0x000000ff000c7202 */ /* 0x000fe20000000f00 */
[----:B------:R-:W-:Y:S01]  /*13380*/  IMAD.MOV.U32 R11, RZ, RZ, 0x181f ;  /* 0x0000181fff0b7424 */ /* 0x000fe200078e00ff */
[C---:B------:R-:W-:Y:S01]  /*13390*/  LOP3.LUT P2, RZ, R25.reuse, 0x2, RZ, 0xc0, !PT ;  /* 0x0000000219ff7812 */ /* 0x040fe2000784c0ff */
[----:B------:R-:W-:Y:S01]  /*133a0*/  IMAD.MOV.U32 R15, RZ, RZ, -0x1 ;  /* 0xffffffffff0f7424 */ /* 0x000fe200078e00ff */
[----:B------:R-:W-:Y:S01]  /*133b0*/  LOP3.LUT P1, RZ, R25, 0x4, RZ, 0xc0, !PT ;  /* 0x0000000419ff7812 */ /* 0x000fe2000782c0ff */
[----:B------:R-:W-:Y:S02]  /*133c0*/  IMAD.MOV.U32 R3, RZ, RZ, R14 ;  /* 0x000000ffff037224 */ /* 0x000fe400078e000e */
[----:B------:R-:W-:-:S10]  /*133d0*/  IMAD R4, R4, 0x2, R22 ;  /* 0x0000000204047824 */ /* 0x000fd400078e0216 */
[----:B0-----:R-:W-:Y:S05]  /*133e0*/  WARPSYNC.COLLECTIVE R15, `(.L_x_14265) ;  /* 0x000000000f087348 */ /* 0x001fea0003c00000 */
[----:B------:R1:W2:Y:S02]  /*133f0*/  SHFL.IDX P6, R14, R13, R12, R11 ;  /* 0x0000000c0d0e7389 */ /* 0x0002a400000c000b */
[----:B012---:R-:W-:Y:S01]  /*13400*/  ENDCOLLECTIVE ;  /* 0x000000000000791b */ /* 0x007fe20003800000 */
.L_x_14265:
[----:B------:R-:W-:Y:S02]  /*13410*/  ISETP.LT.OR P4, PT, R32, 0x1, !P1 ;  /* 0x000000012000780c */ /* 0x000fe40004f81670 */
[----:B------:R-:W-:Y:S01]  /*13420*/  MOV R13, R6 ;  /* 0x00000006000d7202 */ /* 0x000fe20000000f00 */
        /* <DEDUP_REMOVED lines=10> */
.L_x_14266:
        /* <DEDUP_REMOVED lines=17> */
.L_x_14267:
[----:B------:R-:W-:Y:S02]  /*135e0*/  IMAD.MOV.U32 R13, RZ, RZ, R6 ;  /* 0x000000ffff0d7224 */ /* 0x000fe400078e0006 */
[----:B------:R-:W-:Y:S01]  /*135f0*/  IMAD.MOV.U32 R12, RZ, RZ, 0x2 ;  /* 0x00000002ff0c7424 */ /* 0x000fe200078e00ff */
[----:B------:R-:W-:-:S13]  /*13600*/  IADD3 R2, P4, R14, R0, RZ ;  /* 0x000000000e027210 */ /* 0x000fda0007f9e0ff */
[----:B------:R-:W-:Y:S05]  /*13610*/  WARPSYNC.COLLECTIVE R15, `(.L_x_14268) ;  /* 0x000000000f087348 */ /* 0x000fea0003c00000 */
[----:B------:R0:W1:Y:S02]  /*13620*/  SHFL.IDX P6, R14, R13, R12, R11 ;  /* 0x0000000c0d0e7389 */ /* 0x00006400000c000b */
[----:B01----:R-:W-:Y:S01]  /*13630*/  ENDCOLLECTIVE ;  /* 0x000000000000791b */ /* 0x003fe20003800000 */
.L_x_14268:
        /* <DEDUP_REMOVED lines=17> */
.L_x_14269:
[----:B------:R-:W-:Y:S02]  /*13750*/  IMAD.MOV.U32 R13, RZ, RZ, R6 ;  /* 0x000000ffff0d7224 */ /* 0x000fe400078e0006 */
[----:B------:R-:W-:Y:S01]  /*13760*/  IMAD.MOV.U32 R12, RZ, RZ, 0x3 ;  /* 0x00000003ff0c7424 */ /* 0x000fe200078e00ff */
[----:B------:R-:W-:-:S13]  /*13770*/  IADD3 R2, P4, R14, R0, RZ ;  /* 0x000000000e027210 */ /* 0x000fda0007f9e0ff */
[----:B------:R-:W-:Y:S05]  /*13780*/  WARPSYNC.COLLECTIVE R15, `(.L_x_14270) ;  /* 0x000000000f087348 */ /* 0x000fea0003c00000 */
[----:B------:R0:W1:Y:S02]  /*13790*/  SHFL.IDX P6, R14, R13, R12, R11 ;  /* 0x0000000c0d0e7389 */ /* 0x00006400000c000b */
[----:B01----:R-:W-:Y:S01]  /*137a0*/  ENDCOLLECTIVE ;  /* 0x000000000000791b */ /* 0x003fe20003800000 */
.L_x_14270:
        /* <DEDUP_REMOVED lines=17> */
.L_x_14271:
[----:B------:R-:W-:Y:S02]  /*138c0*/  IMAD.MOV.U32 R13, RZ, RZ, R6 ;  /* 0x000000ffff0d7224 */ /* 0x000fe400078e0006 */
[----:B------:R-:W-:Y:S01]  /*138d0*/  IMAD.MOV.U32 R12, RZ, RZ, 0x4 ;  /* 0x00000004ff0c7424 */ /* 0x000fe200078e00ff */
[----:B------:R-:W-:-:S13]  /*138e0*/  IADD3 R2, P4, R14, R0, RZ ;  /* 0x000000000e027210 */ /* 0x000fda0007f9e0ff */
[----:B------:R-:W-:Y:S05]  /*138f0*/  WARPSYNC.COLLECTIVE R15, `(.L_x_14272) ;  /* 0x000000000f087348 */ /* 0x000fea0003c00000 */
[----:B------:R0:W1:Y:S02]  /*13900*/  SHFL.IDX P6, R14, R13, R12, R11 ;  /* 0x0000000c0d0e7389 */ /* 0x00006400000c000b */
[----:B01----:R-:W-:Y:S01]  /*13910*/  ENDCOLLECTIVE ;  /* 0x000000000000791b */ /* 0x003fe20003800000 */
.L_x_14272:
        /* <DEDUP_REMOVED lines=17> */
.L_x_14273:
[----:B------:R-:W-:Y:S01]  /*13a30*/  IMAD.MOV.U32 R13, RZ, RZ, R6 ;  /* 0x000000ffff0d7224 */ /* 0x000fe200078e0006 */
[----:B------:R-:W-:Y:S02]  /*13a40*/  MOV R12, 0x5 ;  /* 0x00000005000c7802 */ /* 0x000fe40000000f00 */
[----:B------:R-:W-:-:S13]  /*13a50*/  IADD3 R2, P4, R14, R0, RZ ;  /* 0x000000000e027210 */ /* 0x000fda0007f9e0ff */
[----:B------:R-:W-:Y:S05]  /*13a60*/  WARPSYNC.COLLECTIVE R15, `(.L_x_14274) ;  /* 0x000000000f087348 */ /* 0x000fea0003c00000 */
[----:B------:R0:W1:Y:S02]  /*13a70*/  SHFL.IDX P6, R14, R13, R12, R11 ;  /* 0x0000000c0d0e7389 */ /* 0x00006400000c000b */
[----:B01----:R-:W-:Y:S01]  /*13a80*/  ENDCOLLECTIVE ;  /* 0x000000000000791b */ /* 0x003fe20003800000 */
.L_x_14274:
        /* <DEDUP_REMOVED lines=12> */
.L_x_14275:
        /* <DEDUP_REMOVED lines=9> */
.L_x_14185:
[----:B0-----:R0:W1:Y:S02]  /*13be0*/  SYNCS.PHASECHK.TRANS64.TRYWAIT P0, [R10+URZ+0x22840], R20 ;  /* 0x022840140a0075a7 */ /* 0x001064000800017f */
[----:B-1----:R-:W-:Y:S05]  /*13bf0*/  @!P0 NANOSLEEP.SYNCS 0x989680 ;  /* 0x009896800000895d */ /* 0x002fea0003900000 */
[----:B------:R-:W1:Y:S02]  /*13c00*/  @!P0 SYNCS.PHASECHK.TRANS64 P0, [R10+URZ+0x22840], R20 ;  /* 0x022840140a0085a7 */ /* 0x000e64000800007f */
[----:B-1----:R-:W-:Y:S05]  /*13c10*/  @!P0 BRA `(.L_x_14185) ;  /* 0xfffffffc00f08947 */ /* 0x002fea000383ffff */
[----:B------:R-:W-:Y:S05]  /*13c20*/  BRA `(.L_x_14277) ;  /* 0xffffffc000f07947 */ /* 0x000fea000383ffff */
.L_x_14186:
        /* <DEDUP_REMOVED lines=8> */
.L_x_14279:
[----:B------:R-:W-:Y:S05]  /*13cb0*/  BSYNC B1 ;  /* 0x0000000000017941 */ /* 0x000fea0003800000 */
.L_x_14278:
        /* <DEDUP_REMOVED lines=9> */
.L_x_14280:
[----:B------:R-:W-:Y:S02]  /*13d50*/  IMAD.MOV.U32 R13, RZ, RZ, R8 ;  /* 0x000000ffff0d7224 */ /* 0x000fe400078e0008 */
[----:B------:R-:W-:Y:S02]  /*13d60*/  IMAD.MOV.U32 R12, RZ, RZ, 0x1 ;  /* 0x00000001ff0c7424 */ /* 0x000fe400078e00ff */
[----:B------:R-:W-:-:S07]  /*13d70*/  IMAD.MOV.U32 R2, RZ, RZ, R14 ;  /* 0x000000ffff027224 */ /* 0x000fce00078e000e */
[----:B------:R-:W-:Y:S05]  /*13d80*/  WARPSYNC.COLLECTIVE R15, `(.L_x_14281) ;  /* 0x000000000f087348 */ /* 0x000fea0003c00000 */
[----:B------:R0:W1:Y:S02]  /*13d90*/  SHFL.IDX P6, R14, R13, R12, R11 ;  /* 0x0000000c0d0e7389 */ /* 0x00006400000c000b */
[----:B01----:R-:W-:Y:S01]  /*13da0*/  ENDCOLLECTIVE ;  /* 0x000000000000791b */ /* 0x003fe20003800000 */
.L_x_14281:
        /* <DEDUP_REMOVED lines=11> */
.L_x_14282:
[----:B------:R-:W-:Y:S01]  /*13e60*/  MOV R13, R8 ;  /* 0x00000008000d7202 */ /* 0x000fe20000000f00 */
[----:B------:R-:W-:Y:S02]  /*13e70*/  IMAD.MOV.U32 R12, RZ, RZ, 0x2 ;  /* 0x00000002ff0c7424 */ /* 0x000fe400078e00ff */
[----:B------:R-:W-:-:S07]  /*13e80*/  IMAD.MOV.U32 R2, RZ, RZ, R14 ;  /* 0x000000ffff027224 */ /* 0x000fce00078e000e */
[----:B------:R-:W-:Y:S05]  /*13e90*/  WARPSYNC.COLLECTIVE R15, `(.L_x_14283) ;  /* 0x000000000f087348 */ /* 0x000fea0003c00000 */
[----:B------:R0:W1:Y:S02]  /*13ea0*/  SHFL.IDX P6, R14, R13, R12, R11 ;  /* 0x0000000c0d0e7389 */ /* 0x00006400000c000b */
[----:B01----:R-:W-:Y:S01]  /*13eb0*/  ENDCOLLECTIVE ;  /* 0x000000000000791b */ /* 0x003fe20003800000 */
.L_x_14283:
        /* <DEDUP_REMOVED lines=11> */
.L_x_14284:
[----:B------:R-:W-:Y:S01]  /*13f70*/  MOV R13, R8 ;  /* 0x00000008000d7202 */ /* 0x000fe20000000f00 */
[----:B------:R-:W-:Y:S02]  /*13f80*/  IMAD.MOV.U32 R12, RZ, RZ, 0x3 ;  /* 0x00000003ff0c7424 */ /* 0x000fe400078e00ff */
[----:B------:R-:W-:-:S07]  /*13f90*/  IMAD.MOV.U32 R2, RZ, RZ, R14 ;  /* 0x000000ffff027224 */ /* 0x000fce00078e000e */
[----:B------:R-:W-:Y:S05]  /*13fa0*/  WARPSYNC.COLLECTIVE R15, `(.L_x_14285) ;  /* 0x000000000f087348 */ /* 0x000fea0003c00000 */
[----:B------:R0:W1:Y:S02]  /*13fb0*/  SHFL.IDX P6, R14, R13, R12, R11 ;  /* 0x0000000c0d0e7389 */ /* 0x00006400000c000b */
[----:B01----:R-:W-:Y:S01]  /*13fc0*/  ENDCOLLECTIVE ;  /* 0x000000000000791b */ /* 0x003fe20003800000 */
.L_x_14285:
        /* <DEDUP_REMOVED lines=11> */
.L_x_14286:
[----:B------:R-:W-:Y:S01]  /*14080*/  MOV R13, R8 ;  /* 0x00000008000d7202 */ /* 0x000fe20000000f00 */
[----:B------:R-:W-:Y:S02]  /*14090*/  IMAD.MOV.U32 R12, RZ, RZ, 0x4 ;  /* 0x00000004ff0c7424 */ /* 0x000fe400078e00ff */
[----:B------:R-:W-:-:S07]  /*140a0*/  IMAD.MOV.U32 R2, RZ, RZ, R14 ;  /* 0x000000ffff027224 */ /* 0x000fce00078e000e */
[----:B------:R-:W-:Y:S05]  /*140b0*/  WARPSYNC.COLLECTIVE R15, `(.L_x_14287) ;  /* 0x000000000f087348 */ /* 0x000fea0003c00000 */
[----:B------:R0:W1:Y:S02]  /*140c0*/  SHFL.IDX P6, R14, R13, R12, R11 ;  /* 0x0000000c0d0e7389 */ /* 0x00006400000c000b */
[----:B01----:R-:W-:Y:S01]  /*140d0*/  ENDCOLLECTIVE ;  /* 0x000000000000791b */ /* 0x003fe20003800000 */
.L_x_14287:
        /* <DEDUP_REMOVED lines=11> */
.L_x_14288:
[----:B------:R-:W-:Y:S01]  /*14190*/  MOV R13, R8 ;  /* 0x00000008000d7202 */ /* 0x000fe20000000f00 */
[----:B------:R-:W-:Y:S02]  /*141a0*/  IMAD.MOV.U32 R12, RZ, RZ, 0x5 ;  /* 0x00000005ff0c7424 */ /* 0x000fe400078e00ff */
[----:B------:R-:W-:-:S07]  /*141b0*/  IMAD.MOV.U32 R2, RZ, RZ, R14 ;  /* 0x000000ffff027224 */ /* 0x000fce00078e000e */
[----:B------:R-:W-:Y:S05]  /*141c0*/  WARPSYNC.COLLECTIVE R15, `(.L_x_14289) ;  /* 0x000000000f087348 */ /* 0x000fea0003c00000 */
[----:B------:R0:W1:Y:S02]  /*141d0*/  SHFL.IDX P6, R14, R13, R12, R11 ;  /* 0x0000000c0d0e7389 */ /* 0x00006400000c000b */
[----:B01----:R-:W-:Y:S01]  /*141e0*/  ENDCOLLECTIVE ;  /* 0x000000000000791b */ /* 0x003fe20003800000 */
.L_x_14289:
        /* <DEDUP_REMOVED lines=11> */
.L_x_14290:
[----:B------:R-:W-:Y:S05]  /*142a0*/  BRA `(.L_x_14291) ;  /* 0xffffffc000207947 */ /* 0x000fea000383ffff */
.L_x_14191:
[----:B--2---:R2:W3:Y:S02]  /*142b0*/  SYNCS.PHASECHK.TRANS64.TRYWAIT P0, [R10+URZ+0x22860], R20 ;  /* 0x022860140a0075a7 */ /* 0x0044e4000800017f */
[----:B---3--:R-:W-:Y:S05]  /*142c0*/  @!P0 NANOSLEEP.SYNCS 0x989680 ;  /* 0x009896800000895d */ /* 0x008fea0003900000 */
[----:B------:R-:W3:Y:S02]  /*142d0*/  @!P0 SYNCS.PHASECHK.TRANS64 P0, [R10+URZ+0x22860], R20 ;  /* 0x022860140a0085a7 */ /* 0x000ee4000800007f */
[----:B---3--:R-:W-:Y:S05]  /*142e0*/  @!P0 BRA `(.L_x_14191) ;  /* 0xfffffffc00f08947 */ /* 0x008fea000383ffff */
[----:B------:R-:W-:Y:S05]  /*142f0*/  BRA `(.L_x_14292) ;  /* 0xffffffc000707947 */ /* 0x000fea000383ffff */
.L_x_14192:
        /* <DEDUP_REMOVED lines=8> */
.L_x_14294:
[----:B------:R-:W-:Y:S05]  /*14380*/  BSYNC B1 ;  /* 0x0000000000017941 */ /* 0x000fea0003800000 */
.L_x_14293:
        /* <DEDUP_REMOVED lines=9> */
.L_x_14295:
[----:B------:R-:W-:Y:S02]  /*14420*/  IMAD.MOV.U32 R13, RZ, RZ, R25 ;  /* 0x000000ffff0d7224 */ /* 0x000fe400078e0019 */
[----:B------:R-:W-:Y:S01]  /*14430*/  IMAD.MOV.U32 R12, RZ, RZ, 0x1 ;  /* 0x00000001ff0c7424 */ /* 0x000fe200078e00ff */
[----:B------:R-:W-:-:S13]  /*14440*/  IADD3 R2, P0, R14, R0, RZ ;  /* 0x000000000e027210 */ /* 0x000fda0007f1e0ff */
[----:B------:R-:W-:Y:S05]  /*14450*/  WARPSYNC.COLLECTIVE R15, `(.L_x_14296) ;  /* 0x000000000f087348 */ /* 0x000fea0003c00000 */
[----:B------:R0:W1:Y:S02]  /*14460*/  SHFL.IDX P6, R14, R13, R12, R11 ;  /* 0x0000000c0d0e7389 */ /* 0x00006400000c000b */
[----:B01----:R-:W-:Y:S01]  /*14470*/  ENDCOLLECTIVE ;  /* 0x000000000000791b */ /* 0x003fe20003800000 */
.L_x_14296:
        /* <DEDUP_REMOVED lines=13> */
.L_x_14297:
[----:B------:R-:W-:Y:S02]  /*14550*/  IMAD.MOV.U32 R13, RZ, RZ, R25 ;  /* 0x000000ffff0d7224 */ /* 0x000fe400078e0019 */
[----:B------:R-:W-:Y:S01]  /*14560*/  IMAD.MOV.U32 R12, RZ, RZ, 0x2 ;  /* 0x00000002ff0c7424 */ /* 0x000fe200078e00ff */
[----:B------:R-:W-:-:S13]  /*14570*/  IADD3 R2, P0, R14, R0, RZ ;  /* 0x000000000e027210 */ /* 0x000fda0007f1e0ff */
[----:B------:R-:W-:Y:S05]  /*14580*/  WARPSYNC.COLLECTIVE R15, `(.L_x_14298) ;  /* 0x000000000f087348 */ /* 0x000fea0003c00000 */
[----:B------:R0:W1:Y:S02]  /*14590*/  SHFL.IDX P6, R14, R13, R12, R11 ;  /* 0x0000000c0d0e7389 */ /* 0x00006400000c000b */
[----:B01----:R-:W-:Y:S01]  /*145a0*/  ENDCOLLECTIVE ;  /* 0x000000000000791b */ /* 0x003fe20003800000 */
.L_x_14298:
        /* <DEDUP_REMOVED lines=13> */
.L_x_14299:
[----:B------:R-:W-:Y:S02]  /*14680*/  IMAD.MOV.U32 R13, RZ, RZ, R25 ;  /* 0x000000ffff0d7224 */ /* 0x000fe400078e0019 */
[----:B------:R-:W-:Y:S01]  /*14690*/  IMAD.MOV.U32 R12, RZ, RZ, 0x3 ;  /* 0x00000003ff0c7424 */ /* 0x000fe200078e00ff */
[----:B------:R-:W-:-:S07]  /*146a0*/  MOV R8, R14 ;  /* 0x0000000e00087202 */ /* 0x000fce0000000f00 */
[----:B------:R-:W-:Y:S05]  /*146b0*/  WARPSYNC.COLLECTIVE R15, `(.L_x_14300) ;  /* 0x000000000f087348 */ /* 0x000fea0003c00000 */
[----:B------:R0:W1:Y:S02]  /*146c0*/  SHFL.IDX P6, R14, R13, R12, R11 ;  /* 0x0000000c0d0e7389 */ /* 0x00006400000c000b */
[----:B01----:R-:W-:Y:S01]  /*146d0*/  ENDCOLLECTIVE ;  /* 0x000000000000791b */ /* 0x003fe20003800000 */
.L_x_14300:
        /* <DEDUP_REMOVED lines=14> */
.L_x_14301:
[----:B------:R-:W-:Y:S02]  /*147c0*/  IMAD.MOV.U32 R13, RZ, RZ, R25 ;  /* 0x000000ffff0d7224 */ /* 0x000fe400078e0019 */
[----:B------:R-:W-:Y:S01]  /*147d0*/  IMAD.MOV.U32 R12, RZ, RZ, 0x4 ;  /* 0x00000004ff0c7424 */ /* 0x000fe200078e00ff */
[----:B------:R-:W-:-:S13]  /*147e0*/  IADD3 R2, P0, R14, R0, RZ ;  /* 0x000000000e027210 */ /* 0x000fda0007f1e0ff */
[----:B------:R-:W-:Y:S05]  /*147f0*/  WARPSYNC.COLLECTIVE R15, `(.L_x_14302) ;  /* 0x000000000f087348 */ /* 0x000fea0003c00000 */
[----:B------:R0:W1:Y:S02]  /*14800*/  SHFL.IDX P6, R14, R13, R12, R11 ;  /* 0x0000000c0d0e7389 */ /* 0x00006400000c000b */
[----:B01----:R-:W-:Y:S01]  /*14810*/  ENDCOLLECTIVE ;  /* 0x000000000000791b */ /* 0x003fe20003800000 */
.L_x_14302:
[----:B------:R-:W-:-:S05]  /*14820*/  IADD3.X R3, RZ, R5, RZ, P0, !PT ;  /* 0x00000005ff037210 */ /* 0x000fca00007fe4ff */
        /* <DEDUP_REMOVED lines=12> */
.L_x_14303:
[----:B------:R-:W-:Y:S01]  /*148f0*/  MOV R13, R25 ;  /* 0x00000019000d7202 */ /* 0x000fe20000000f00 */
[----:B------:R-:W-:Y:S01]  /*14900*/  IMAD.MOV.U32 R12, RZ, RZ, 0x5 ;  /* 0x00000005ff0c7424 */ /* 0x000fe200078e00ff */
[----:B------:R-:W-:-:S13]  /*14910*/  IADD3 R2, P0, R14, R0, RZ ;  /* 0x000000000e027210 */ /* 0x000fda0007f1e0ff */
[----:B------:R-:W-:Y:S05]  /*14920*/  WARPSYNC.COLLECTIVE R15, `(.L_x_14304) ;  /* 0x000000000f087348 */ /* 0x000fea0003c00000 */
[----:B------:R0:W1:Y:S02]  /*14930*/  SHFL.IDX P6, R14, R13, R12, R11 ;  /* 0x0000000c0d0e7389 */ /* 0x00006400000c000b */
[----:B01----:R-:W-:Y:S01]  /*14940*/  ENDCOLLECTIVE ;  /* 0x000000000000791b */ /* 0x003fe20003800000 */
.L_x_14304:
        /* <DEDUP_REMOVED lines=13> */
.L_x_14305:
[----:B------:R-:W-:Y:S05]  /*14a20*/  BRA `(.L_x_14306) ;  /* 0xffffffbc00b87947 */ /* 0x000fea000383ffff */
.L_x_14200:
[----:B------:R-:W-:Y:S01]  /*14a30*/  BSSY B0, `(.L_x_14307) ;  /* 0x0000008000007945 */ /* 0x000fe20003800000 */
[----:B------:R-:W-:Y:S01]  /*14a40*/  IMAD.MOV.U32 R13, RZ, RZ, R16 ;  /* 0x000000ffff0d7224 */ /* 0x000fe200078e0010 */
[----:B------:R-:W-:Y:S01]  /*14a50*/  MOV R11, 0x1f ;  /* 0x0000001f000b7802 */ /* 0x000fe20000000f00 */
[----:B------:R-:W-:Y:S02]  /*14a60*/  IMAD.MOV.U32 R12, RZ, RZ, RZ ;  /* 0x000000ffff0c7224 */ /* 0x000fe400078e00ff */
[----:B------:R-:W-:-:S07]  /*14a70*/  IMAD.MOV.U32 R15, RZ, RZ, -0x1 ;  /* 0xffffffffff0f7424 */ /* 0x000fce00078e00ff */
[----:B01----:R-:W-:Y:S05]  /*14a80*/  WARPSYNC.COLLECTIVE R15, `(.L_x_14308) ;  /* 0x000000000f087348 */ /* 0x003fea0003c00000 */
[----:B------:R2:W3:Y:S02]  /*14a90*/  SHFL.IDX P6, R14, R13, R12, R11 ;  /* 0x0000000c0d0e7389 */ /* 0x0004e400000c000b */
[----:B0123--:R-:W-:Y:S01]  /*14aa0*/  ENDCOLLECTIVE ;  /* 0x000000000000791b */ /* 0x00ffe20003800000 */
.L_x_14308:
[----:B------:R-:W-:Y:S05]  /*14ab0*/  BSYNC B0 ;  /* 0x0000000000007941 */ /* 0x000fea0003800000 */
.L_x_14307:
        /* <DEDUP_REMOVED lines=9> */
.L_x_14309:
        /* <DEDUP_REMOVED lines=18> */
.L_x_14310:
[----:B------:R-:W-:Y:S01]  /*14c70*/  IMAD.MOV.U32 R12, RZ, RZ, 0x2 ;  /* 0x00000002ff0c7424 */ /* 0x000fe200078e00ff */
[----:B------:R-:W-:-:S05]  /*14c80*/  SEL R6, R14, RZ, P1 ;  /* 0x000000ff0e067207 */ /* 0x000fca0000800000 */
[----:B------:R-:W-:-:S04]  /*14c90*/  IMAD.IADD R6, R5, 0x1, R6 ;  /* 0x0000000105067824 */ /* 0x000fc800078e0206 */
[----:B------:R-:W-:-:S07]  /*14ca0*/  IMAD.MOV.U32 R13, RZ, RZ, R6 ;  /* 0x000000ffff0d7224 */ /* 0x000fce00078e0006 */
[----:B------:R-:W-:Y:S05]  /*14cb0*/  WARPSYNC.COLLECTIVE R15, `(.L_x_14311) ;  /* 0x000000000f087348 */ /* 0x000fea0003c00000 */
[----:B------:R0:W1:Y:S02]  /*14cc0*/  SHFL.UP P6, R14, R13, R12, R11 ;  /* 0x0400000c0d0e7389 */ /* 0x00006400000c000b */
[----:B01----:R-:W-:Y:S01]  /*14cd0*/  ENDCOLLECTIVE ;  /* 0x000000000000791b */ /* 0x003fe20003800000 */
.L_x_14311:
[----:B------:R-:W-:Y:S02]  /*14ce0*/  MOV R12, 0x4 ;  /* 0x00000004000c7802 */ /* 0x000fe40000000f00 */
[----:B------:R-:W-:-:S05]  /*14cf0*/  SEL R7, R14, RZ, P2 ;  /* 0x000000ff0e077207 */ /* 0x000fca0001000000 */
[----:B------:R-:W-:-:S04]  /*14d00*/  IMAD.IADD R7, R6, 0x1, R7 ;  /* 0x0000000106077824 */ /* 0x000fc800078e0207 */
[----:B------:R-:W-:-:S07]  /*14d10*/  IMAD.MOV.U32 R13, RZ, RZ, R7 ;  /* 0x000000ffff0d7224 */ /* 0x000fce00078e0007 */
[----:B------:R-:W-:Y:S05]  /*14d20*/  WARPSYNC.COLLECTIVE R15, `(.L_x_14312) ;  /* 0x000000000f087348 */ /* 0x000fea0003c00000 */
[----:B------:R0:W1:Y:S02]  /*14d30*/  SHFL.UP P6, R14, R13, R12, R11 ;  /* 0x0400000c0d0e7389 */ /* 0x00006400000c000b */
[----:B01----:R-:W-:Y:S01]  /*14d40*/  ENDCOLLECTIVE ;  /* 0x000000000000791b */ /* 0x003fe20003800000 */
.L_x_14312:
[----:B------:R-:W-:Y:S01]  /*14d50*/  IMAD.MOV.U32 R12, RZ, RZ, 0x8 ;  /* 0x00000008ff0c7424 */ /* 0x000fe200078e00ff */
[----:B------:R-:W-:-:S05]  /*14d60*/  SEL R2, R14, RZ, P3 ;  /* 0x000000ff0e027207 */ /* 0x000fca0001800000 */
[----:B------:R-:W-:-:S04]  /*14d70*/  IMAD.IADD R2, R7, 0x1, R2 ;  /* 0x0000000107027824 */ /* 0x000fc800078e0202 */
[----:B------:R-:W-:-:S07]  /*14d80*/  IMAD.MOV.U32 R13, RZ, RZ, R2 ;  /* 0x000000ffff0d7224 */ /* 0x000fce00078e0002 */
[----:B------:R-:W-:Y:S05]  /*14d90*/  WARPSYNC.COLLECTIVE R15, `(.L_x_14313) ;  /* 0x000000000f087348 */ /* 0x000fea0003c00000 */
[----:B------:R0:W1:Y:S02]  /*14da0*/  SHFL.UP P6, R14, R13, R12, R11 ;  /* 0x0400000c0d0e7389 */ /* 0x00006400000c000b */
[----:B01----:R-:W-:Y:S01]  /*14db0*/  ENDCOLLECTIVE ;  /* 0x000000000000791b */ /* 0x003fe20003800000 */
.L_x_14313:
[----:B------:R-:W-:Y:S02]  /*14dc0*/  MOV R12, 0x10 ;  /* 0x00000010000c7802 */ /* 0x000fe40000000f00 */
[----:B------:R-:W-:-:S05]  /*14dd0*/  SEL R3, R14, RZ, P4 ;  /* 0x000000ff0e037207 */ /* 0x000fca0002000000 */
[----:B------:R-:W-:-:S04]  /*14de0*/  IMAD.IADD R3, R2, 0x1, R3 ;  /* 0x0000000102037824 */ /* 0x000fc800078e0203 */
[----:B------:R-:W-:-:S07]  /*14df0*/  IMAD.MOV.U32 R13, RZ, RZ, R3 ;  /* 0x000000ffff0d7224 */ /* 0x000fce00078e0003 */
[----:B------:R-:W-:Y:S05]  /*14e00*/  WARPSYNC.COLLECTIVE R15, `(.L_x_14314) ;  /* 0x000000000f087348 */ /* 0x000fea0003c00000 */
[----:B------:R0:W1:Y:S02]  /*14e10*/  SHFL.UP P6, R14, R13, R12, R11 ;  /* 0x0400000c0d0e7389 */ /* 0x00006400000c000b */
[----:B01----:R-:W-:Y:S01]  /*14e20*/  ENDCOLLECTIVE ;  /* 0x000000000000791b */ /* 0x003fe20003800000 */
.L_x_14314:
        /* <DEDUP_REMOVED lines=8> */
.L_x_14315:
[----:B------:R-:W-:Y:S05]  /*14eb0*/  BRA `(.L_x_14316) ;  /* 0xffffffc000147947 */ /* 0x000fea000383ffff */
.L_x_14205:
[----:B------:R-:W-:Y:S01]  /*14ec0*/  BSSY B0, `(.L_x_14317) ;  /* 0x0000008000007945 */ /* 0x000fe20003800000 */
[----:B-----5:R-:W-:Y:S01]  /*14ed0*/  IMAD.MOV.U32 R13, RZ, RZ, R5 ;  /* 0x000000ffff0d7224 */ /* 0x020fe200078e0005 */
[----:B------:R-:W-:Y:S01]  /*14ee0*/  MOV R12, 0x1 ;  /* 0x00000001000c7802 */ /* 0x000fe20000000f00 */
[----:B------:R-:W-:Y:S02]  /*14ef0*/  IMAD.MOV.U32 R11, RZ, RZ, RZ ;  /* 0x000000ffff0b7224 */ /* 0x000fe400078e00ff */
[----:B------:R-:W-:-:S07]  /*14f00*/  IMAD.MOV.U32 R15, RZ, RZ, -0x1 ;  /* 0xffffffffff0f7424 */ /* 0x000fce00078e00ff */
[----:B0123--:R-:W-:Y:S05]  /*14f10*/  WARPSYNC.COLLECTIVE R15, `(.L_x_14318) ;  /* 0x000000000f087348 */ /* 0x00ffea0003c00000 */
[----:B------:R4:W0:Y:S02]  /*14f20*/  SHFL.UP P6, R14, R13, R12, R11 ;  /* 0x0400000c0d0e7389 */ /* 0x00082400000c000b */
[----:B01234-:R-:W-:Y:S01]  /*14f30*/  ENDCOLLECTIVE ;  /* 0x000000000000791b */ /* 0x01ffe20003800000 */
.L_x_14318:
[----:B------:R-:W-:Y:S05]  /*14f40*/  BSYNC B0 ;  /* 0x0000000000007941 */ /* 0x000fea0003800000 */
.L_x_14317:
        /* <DEDUP_REMOVED lines=8> */
.L_x_14319:
[----:B------:R-:W-:Y:S01]  /*14fd0*/  IMAD.MOV.U32 R12, RZ, RZ, 0x4 ;  /* 0x00000004ff0c7424 */ /* 0x000fe200078e00ff */
[----:B------:R-:W-:-:S05]  /*14fe0*/  SEL R2, R14, RZ, P2 ;  /* 0x000000ff0e027207 */ /* 0x000fca0001000000 */
[----:B------:R-:W-:-:S04]  /*14ff0*/  IMAD.IADD R2, R13, 0x1, R2 ;  /* 0x000000010d027824 */ /* 0x000fc800078e0202 */
[----:B------:R-:W-:-:S07]  /*15000*/  IMAD.MOV.U32 R13, RZ, RZ, R2 ;  /* 0x000000ffff0d7224 */ /* 0x000fce00078e0002 */
[----:B------:R-:W-:Y:S05]  /*15010*/  WARPSYNC.COLLECTIVE R15, `(.L_x_14320) ;  /* 0x000000000f087348 */ /* 0x000fea0003c00000 */
[----:B------:R0:W1:Y:S02]  /*15020*/  SHFL.UP P6, R14, R13, R12, R11 ;  /* 0x0400000c0d0e7389 */ /* 0x00006400000c000b */
[----:B01----:R-:W-:Y:S01]  /*15030*/  ENDCOLLECTIVE ;  /* 0x000000000000791b */ /* 0x003fe20003800000 */
.L_x_14320:
[----:B------:R-:W-:Y:S02]  /*15040*/  MOV R12, 0x8 ;  /* 0x00000008000c7802 */ /* 0x000fe40000000f00 */
[----:B------:R-:W-:-:S05]  /*15050*/  SEL R3, R14, RZ, P3 ;  /* 0x000000ff0e037207 */ /* 0x000fca0001800000 */
[----:B------:R-:W-:-:S04]  /*15060*/  IMAD.IADD R3, R2, 0x1, R3 ;  /* 0x0000000102037824 */ /* 0x000fc800078e0203 */
[----:B------:R-:W-:-:S07]  /*15070*/  IMAD.MOV.U32 R13, RZ, RZ, R3 ;  /* 0x000000ffff0d7224 */ /* 0x000fce00078e0003 */
[----:B------:R-:W-:Y:S05]  /*15080*/  WARPSYNC.COLLECTIVE R15, `(.L_x_14321) ;  /* 0x000000000f087348 */ /* 0x000fea0003c00000 */
[----:B------:R0:W1:Y:S02]  /*15090*/  SHFL.UP P6, R14, R13, R12, R11 ;  /* 0x0400000c0d0e7389 */ /* 0x00006400000c000b */
[----:B01----:R-:W-:Y:S01]  /*150a0*/  ENDCOLLECTIVE ;  /* 0x000000000000791b */ /* 0x003fe20003800000 */
.L_x_14321:
[----:B------:R-:W-:Y:S01]  /*150b0*/  IMAD.MOV.U32 R12, RZ, RZ, 0x10 ;  /* 0x00000010ff0c7424 */ /* 0x000fe200078e00ff */
[----:B------:R-:W-:-:S05]  /*150c0*/  SEL R4, R14, RZ, P4 ;  /* 0x000000ff0e047207 */ /* 0x000fca0002000000 */
[----:B------:R-:W-:-:S04]  /*150d0*/  IMAD.IADD R4, R3, 0x1, R4 ;  /* 0x0000000103047824 */ /* 0x000fc800078e0204 */
[----:B------:R-:W-:-:S07]  /*150e0*/  IMAD.MOV.U32 R13, RZ, RZ, R4 ;  /* 0x000000ffff0d7224 */ /* 0x000fce00078e0004 */
[----:B------:R-:W-:Y:S05]  /*150f0*/  WARPSYNC.COLLECTIVE R15, `(.L_x_14322) ;  /* 0x000000000f087348 */ /* 0x000fea0003c00000 */
[----:B------:R0:W1:Y:S02]  /*15100*/  SHFL.UP P6, R14, R13, R12, R11 ;  /* 0x0400000c0d0e7389 */ /* 0x00006400000c000b */
[----:B01----:R-:W-:Y:S01]  /*15110*/  ENDCOLLECTIVE ;  /* 0x000000000000791b */ /* 0x003fe20003800000 */
.L_x_14322:
        /* <DEDUP_REMOVED lines=8> */
.L_x_14323:
[----:B------:R-:W-:Y:S05]  /*151a0*/  BRA `(.L_x_14324) ;  /* 0xffffffbc00f47947 */ /* 0x000fea000383ffff */
.L_x_14207:
[----:B------:R-:W-:Y:S01]  /*151b0*/  BSSY B0, `(.L_x_14325) ;  /* 0x0000006000007945 */ /* 0x000fe20003800000 */
[----:B------:R-:W-:Y:S01]  /*151c0*/  PLOP3.LUT P6, PT, P6, PT, PT, 0x8, 0x0 ;  /* 0x000000000000781c */ /* 0x000fe200037ce170 */
[----:B------:R-:W-:-:S12]  /*151d0*/  IMAD.MOV.U32 R15, RZ, RZ, -0x1 ;  /* 0xffffffffff0f7424 */ /* 0x000fd800078e00ff */
[----:B012---:R-:W-:Y:S05]  /*151e0*/  WARPSYNC.COLLECTIVE R15, `(.L_x_14326) ;  /* 0x000000000f087348 */ /* 0x007fea0003c00000 */
[----:B------:R-:W-:Y:S01]  /*151f0*/  VOTE.ANY R14, PT, P6 ;  /* 0x00000000000e7806 */ /* 0x000fe200030e0100 */
[----:B012---:R-:W-:Y:S06]  /*15200*/  ENDCOLLECTIVE ;  /* 0x000000000000791b */ /* 0x007fec0003800000 */
.L_x_14326:
[----:B------:R-:W-:Y:S05]  /*15210*/  BSYNC B0 ;  /* 0x0000000000007941 */ /* 0x000fea0003800000 */
.L_x_14325:
        /* <DEDUP_REMOVED lines=9> */
.L_x_14327:
[----:B------:R-:W-:Y:S01]  /*152b0*/  IMAD.MOV.U32 R5, RZ, RZ, R14 ;  /* 0x000000ffff057224 */ /* 0x000fe200078e000e */
[----:B------:R-:W-:Y:S06]  /*152c0*/  BRA `(.L_x_14328) ;  /* 0xffffffbc00e47947 */ /* 0x000fec000383ffff */
.L_x_14209:
[----:B------:R-:W-:Y:S01]  /*152d0*/  BSSY B0, `(.L_x_14329) ;  /* 0x0000007000007945 */ /* 0x000fe20003800000 */
[----:B------:R-:W-:Y:S02]  /*152e0*/  IMAD.MOV.U32 R13, RZ, RZ, R6 ;  /* 0x000000ffff0d7224 */ /* 0x000fe400078e0006 */
[----:B------:R-:W-:Y:S02]  /*152f0*/  IMAD.MOV.U32 R11, RZ, RZ, 0x1f ;  /* 0x0000001fff0b7424 */ /* 0x000fe400078e00ff */
[----:B------:R-:W-:-:S07]  /*15300*/  IMAD.MOV.U32 R15, RZ, RZ, -0x1 ;  /* 0xffffffffff0f7424 */ /* 0x000fce00078e00ff */
[----:B01234-:R-:W-:Y:S05]  /*15310*/  WARPSYNC.COLLECTIVE R15, `(.L_x_14330) ;  /* 0x000000000f087348 */ /* 0x01ffea0003c00000 */
[----:B------:R0:W0:Y:S02]  /*15320*/  SHFL.IDX P6, R14, R13, R12, R11 ;  /* 0x0000000c0d0e7389 */ /* 0x00002400000c000b */
[----:B01234-:R-:W-:Y:S01]  /*15330*/  ENDCOLLECTIVE ;  /* 0x000000000000791b */ /* 0x01ffe20003800000 */
.L_x_14330:
[----:B------:R-:W-:Y:S05]  /*15340*/  BSYNC B0 ;  /* 0x0000000000007941 */ /* 0x000fea0003800000 */
.L_x_14329:
[----:B------:R-:W-:Y:S05]  /*15350*/  BRA `(.L_x_14208) ;  /* 0xffffffbc00dc7947 */ /* 0x000fea000383ffff */
.L_x_14213:
[----:B-1----:R1:W2:Y:S02]  /*15360*/  SYNCS.PHASECHK.TRANS64.TRYWAIT P0, [R7+URZ+0x22820], R0 ;  /* 0x02282000070075a7 */ /* 0x0022a4000800017f */
[----:B--2---:R-:W-:Y:S05]  /*15370*/  @!P0 NANOSLEEP.SYNCS 0x989680 ;  /* 0x009896800000895d */ /* 0x004fea0003900000 */
[----:B------:R-:W2:Y:S02]  /*15380*/  @!P0 SYNCS.PHASECHK.TRANS64 P0, [R7+URZ+0x22820], R0 ;  /* 0x02282000070085a7 */ /* 0x000ea4000800007f */
[----:B--2---:R-:W-:Y:S05]  /*15390*/  @!P0 BRA `(.L_x_14213) ;  /* 0xfffffffc00f08947 */ /* 0x004fea000383ffff */
[----:B------:R-:W-:Y:S05]  /*153a0*/  BRA `(.L_x_14331) ;  /* 0xffffffc400547947 */ /* 0x000fea000383ffff */
.L_x_14214:
[----:B------:R-:W2:Y:S01]  /*153b0*/  S2R R2, SR_TID.X ;  /* 0x0000000000027919 */ /* 0x000ea20000002100 */
[----:B------:R-:W-:Y:S01]  /*153c0*/  BSSY B0, `(.L_x_14332) ;  /* 0x000000a000007945 */ /* 0x000fe20003800000 */
[----:B------:R-:W-:Y:S02]  /*153d0*/  IMAD.MOV.U32 R12, RZ, RZ, RZ ;  /* 0x000000ffff0c7224 */ /* 0x000fe400078e00ff */
[----:B------:R-:W-:Y:S02]  /*153e0*/  IMAD.MOV.U32 R11, RZ, RZ, 0x1f ;  /* 0x0000001fff0b7424 */ /* 0x000fe400078e00ff */
[----:B------:R-:W-:Y:S01]  /*153f0*/  IMAD.MOV.U32 R15, RZ, RZ, -0x1 ;  /* 0xffffffffff0f7424 */ /* 0x000fe200078e00ff */
[----:B--2---:R-:W-:-:S04]  /*15400*/  SHF.R.U32.HI R2, RZ, 0x5, R2 ;  /* 0x00000005ff027819 */ /* 0x004fc80000011602 */
[----:B------:R-:W-:-:S04]  /*15410*/  LOP3.LUT R2, R2, 0x3, RZ, 0xc0, !PT ;  /* 0x0000000302027812 */ /* 0x000fc800078ec0ff */
[----:B------:R-:W-:-:S07]  /*15420*/  MOV R13, R2 ;  /* 0x00000002000d7202 */ /* 0x000fce0000000f00 */
[----:B01-34-:R-:W-:Y:S05]  /*15430*/  WARPSYNC.COLLECTIVE R15, `(.L_x_14333) ;  /* 0x000000000f087348 */ /* 0x01bfea0003c00000 */
[----:B------:R2:W0:Y:S02]  /*15440*/  SHFL.IDX P6, R14, R13, R12, R11 ;  /* 0x0000000c0d0e7389 */ /* 0x00042400000c000b */
[----:B01234-:R-:W-:Y:S01]  /*15450*/  ENDCOLLECTIVE ;  /* 0x000000000000791b */ /* 0x01ffe20003800000 */
.L_x_14333:
[----:B------:R-:W-:Y:S05]  /*15460*/  BSYNC B0 ;  /* 0x0000000000007941 */ /* 0x000fea0003800000 */
.L_x_14332:
[----:B------:R-:W-:Y:S05]  /*15470*/  BRA `(.L_x_14334) ;  /* 0xffffffc4003c7947 */ /* 0x000fea000383ffff */
.L_x_14217:
[----:B------:R-:W-:Y:S01]  /*15480*/  BSSY B1, `(.L_x_14335) ;  /* 0x0000006000017945 */ /* 0x000fe20003800000 */
[----:B------:R-:W-:-:S07]  /*15490*/  IMAD.MOV.U32 R15, RZ, RZ, -0x1 ;  /* 0xffffffffff0f7424 */ /* 0x000fce00078e00ff */
[----:B01-34-:R-:W-:Y:S05]  /*154a0*/  WARPSYNC.COLLECTIVE R15, `(.L_x_14336) ;  /* 0x000000000f0c7348 */ /* 0x01bfea0003c00000 */
[----:B------:R-:W-:Y:S02]  /*154b0*/  ELECT P6, UR62, PT ;  /* 0x00000000003e782f */ /* 0x000fe400038c0000 */
[----:B------:R-:W-:Y:S01]  /*154c0*/  MOV R14, UR62 ;  /* 0x0000003e000e7c02 */ /* 0x000fe20008000f00 */
[----:B01-34-:R-:W-:Y:S10]  /*154d0*/  ENDCOLLECTIVE ;  /* 0x000000000000791b */ /* 0x01bff40003800000 */
.L_x_14336:
[----:B------:R-:W-:Y:S05]  /*154e0*/  BSYNC B1 ;  /* 0x0000000000017941 */ /* 0x000fea0003800000 */
.L_x_14335:
[----:B------:R-:W-:Y:S05]  /*154f0*/  BRA `(.L_x_14337) ;  /* 0xffffffc400347947 */ /* 0x000fea000383ffff */
.L_x_14219:
[----:B-1----:R1:W2:Y:S02]  /*15500*/  SYNCS.PHASECHK.TRANS64.TRYWAIT P1, [R5+URZ+0x22840], R0 ;  /* 0x02284000050075a7 */ /* 0x0022a4000802017f */
[----:B--2---:R-:W-:Y:S05]  /*15510*/  @!P1 NANOSLEEP.SYNCS 0x989680 ;  /* 0x009896800000995d */ /* 0x004fea0003900000 */
[----:B------:R-:W2:Y:S02]  /*15520*/  @!P1 SYNCS.PHASECHK.TRANS64 P1, [R5+URZ+0x22840], R0 ;  /* 0x02284000050095a7 */ /* 0x000ea4000802007f */
[----:B--2---:R-:W-:Y:S05]  /*15530*/  @!P1 BRA `(.L_x_14219) ;  /* 0xfffffffc00f09947 */ /* 0x004fea000383ffff */
[----:B------:R-:W-:Y:S05]  /*15540*/  BRA `(.L_x_14338) ;  /* 0xffffffc400547947 */ /* 0x000fea000383ffff */
.L_x_14221:
[----:B--2---:R2:W0:Y:S02]  /*15550*/  SYNCS.PHASECHK.TRANS64.TRYWAIT P1, [R3+URZ+0x22840], R2 ;  /* 0x02284002030075a7 */ /* 0x004424000802017f */
[----:B0-----:R-:W-:Y:S05]  /*15560*/  @!P1 NANOSLEEP.SYNCS 0x989680 ;  /* 0x009896800000995d */ /* 0x001fea0003900000 */
[----:B------:R-:W0:Y:S02]  /*15570*/  @!P1 SYNCS.PHASECHK.TRANS64 P1, [R3+URZ+0x22840], R2 ;  /* 0x02284002030095a7 */ /* 0x000e24000802007f */
[----:B0-----:R-:W-:Y:S05]  /*15580*/  @!P1 BRA `(.L_x_14221) ;  /* 0xfffffffc00f09947 */ /* 0x001fea000383ffff */
[----:B------:R-:W-:Y:S05]  /*15590*/  BRA `(.L_x_14339) ;  /* 0xffffffc400607947 */ /* 0x000fea000383ffff */
.L_x_14223:
[----:B------:R0:W0:Y:S02]  /*155a0*/  SYNCS.PHASECHK.TRANS64.TRYWAIT P1, [R5+URZ+0x22860], R0 ;  /* 0x02286000050075a7 */ /* 0x000024000802017f */
[----:B0-----:R-:W-:Y:S05]  /*155b0*/  @!P1 NANOSLEEP.SYNCS 0x989680 ;  /* 0x009896800000995d */ /* 0x001fea0003900000 */
[----:B------:R-:W0:Y:S02]  /*155c0*/  @!P1 SYNCS.PHASECHK.TRANS64 P1, [R5+URZ+0x22860], R0 ;  /* 0x02286000050095a7 */ /* 0x000e24000802007f */
[----:B0-----:R-:W-:Y:S05]  /*155d0*/  @!P1 BRA `(.L_x_14223) ;  /* 0xfffffffc00f09947 */ /* 0x001fea000383ffff */
[----:B------:R-:W-:Y:S05]  /*155e0*/  BRA `(.L_x_14340) ;  /* 0xffffffc4005c7947 */ /* 0x000fea000383ffff */
.L_x_14341:
        /* <DEDUP_REMOVED lines=9> */
.L_x_15682:


//--------------------- .text._ZN7cutlass13device_kernelIN5flash11enable_sm90INS1_16FlashAttnFwdSm90INS1_25CollectiveMainloopFwdSm90ILi2EN4cute5tupleIJNS5_1CILi1EEES8_S8_EEENS6_IJNS7_ILi128EEENS7_ILi96EEENS7_ILi64EEEEEELi256ENS_6half_tEfNS_4arch4Sm90ELb1ELb0ELb1ELb1ELb1ELb1ELb0ELb1ELb0ELb1ELb0ELb0EEENS1_21CollectiveEpilogueFwdINS6_IJSA_NS7_ILi256EEESB_EEES9_SE_SG_Li256ELb1ELb1ELb0ELb0EEENS1_36VarlenDynamicPersistentTileSchedulerILi128ELi96ELi256ELi128ELb0ELb1ELb1ELb1ELb1ELb1EEEEEEEEEvNT_6ParamsE --------------------------
	.section	.text._ZN7cutlass13device_kernelIN5flash11enable_sm90INS1_16FlashAttnFwdSm90INS1_25CollectiveMainloopFwdSm90ILi2EN4cute5tupleIJNS5_1CILi1EEES8_S8_EEENS6_IJNS7_ILi128EEENS7_ILi96EEENS7_ILi64EEEEEELi256ENS_6half_tEfNS_4arch4Sm90ELb1ELb0ELb1ELb1ELb1ELb1ELb0ELb1ELb0ELb1ELb0ELb0EEENS1_21CollectiveEpilogueFwdINS6_IJSA_NS7_ILi256EEESB_EEES9_SE_SG_Li256ELb1ELb1ELb0ELb0EEENS1_36VarlenDynamicPersistentTileSchedulerILi128ELi96ELi256ELi128ELb0ELb1ELb1ELb1ELb1ELb1EEEEEEEEEvNT_6ParamsE,"ax",@progbits
	.align	128
.text._ZN7cutlass13device_kernelIN5flash11enable_sm90INS1_16FlashAttnFwdSm90INS1_25CollectiveMainloopFwdSm90ILi2EN4cute5tupleIJNS5_1CILi1EEES8_S8_EEENS6_IJNS7_ILi128EEENS7_ILi96EEENS7_ILi64EEEEEELi256ENS_6half_tEfNS_4arch4Sm90ELb1ELb0ELb1ELb1ELb1ELb1ELb0ELb1ELb0ELb1ELb0ELb0EEENS1_21CollectiveEpilogueFwdINS6_IJSA_NS7_ILi256EEESB_EEES9_SE_SG_Li256ELb1ELb1ELb0ELb0EEENS1_36VarlenDynamicPersistentTileSchedulerILi128ELi96ELi256ELi128ELb0ELb1ELb1ELb1ELb1ELb1EEEEEEEEEvNT_6ParamsE:
        .type           _ZN7cutlass13device_kernelIN5flash11enable_sm90INS1_16FlashAttnFwdSm90INS1_25CollectiveMainloopFwdSm90ILi2EN4cute5tupleIJNS5_1CILi1EEES8_S8_EEENS6_IJNS7_ILi128EEENS7_ILi96EEENS7_ILi64EEEEEELi256ENS_6half_tEfNS_4arch4Sm90ELb1ELb0ELb1ELb1ELb1ELb1ELb0ELb1ELb0ELb1ELb0ELb0EEENS1_21CollectiveEpilogueFwdINS6_IJSA_NS7_ILi256EEESB_EEES9_SE_SG_Li256ELb1ELb1ELb0ELb0EEENS1_36VarlenDynamicPersistentTileSchedulerILi128ELi96ELi256ELi128ELb0ELb1ELb1ELb1ELb1ELb1EEEEEEEEEvNT_6ParamsE,@function
        .size           _ZN7cutlass13device_kernelIN5flash11enable_sm90INS1_16FlashAttnFwdSm90INS1_25CollectiveMainloopFwdSm90ILi2EN4cute5tupleIJNS5_1CILi1EEES8_S8_EEENS6_IJNS7_ILi128EEENS7_ILi96EEENS7_ILi64EEEEEELi256ENS_6half_tEfNS_4arch4Sm90ELb1ELb0ELb1ELb1ELb1ELb1ELb0ELb1ELb0ELb1ELb0ELb0EEENS1_21CollectiveEpilogueFwdINS6_IJSA_NS7_ILi256EEESB_EEES9_SE_SG_Li256ELb1ELb1ELb0ELb0EEENS1_36VarlenDynamicPersistentTileSchedulerILi128ELi96ELi256ELi128ELb0ELb1ELb1ELb1ELb1ELb1EEEEEEEEEvNT_6ParamsE,(.L_x_15683 - _ZN7cutlass13device_kernelIN5flash11enable_sm90INS1_16FlashAttnFwdSm90INS1_25CollectiveMainloopFwdSm90ILi2EN4cute5tupleIJNS5_1CILi1EEES8_S8_EEENS6_IJNS7_ILi128EEENS7_ILi96EEENS7_ILi64EEEEEELi256ENS_6half_tEfNS_4arch4Sm90ELb1ELb0ELb1ELb1ELb1ELb1ELb0ELb1ELb0ELb1ELb0ELb0EEENS1_21CollectiveEpilogueFwdINS6_IJSA_NS7_ILi256EEESB_EEES9_SE_SG_Li256ELb1ELb1ELb0ELb0EEENS1_36VarlenDynamicPersistentTileSchedulerILi128ELi96ELi256ELi128ELb0ELb1ELb1ELb1ELb1ELb1EEEEEEEEEvNT_6ParamsE)
        .other          _ZN7cutlass13device_kernelIN5flash11enable_sm90INS1_16FlashAttnFwdSm90INS1_25CollectiveMainloopFwdSm90ILi2EN4cute5tupleIJNS5_1CILi1EEES8_S8_EEENS6_IJNS7_ILi128EEENS7_ILi96EEENS7_ILi64EEEEEELi256ENS_6half_tEfNS_4arch4Sm90ELb1ELb0ELb1ELb1ELb1ELb1ELb0ELb1ELb0ELb1ELb0ELb0EEENS1_21CollectiveEpilogueFwdINS6_IJSA_NS7_ILi256EEESB_EEES9_SE_SG_Li256ELb1ELb1ELb0ELb0EEENS1_36VarlenDynamicPersistentTileSchedulerILi128ELi96ELi256ELi128ELb0ELb1ELb1ELb1ELb1ELb1EEEEEEEEEvNT_6ParamsE,@"STO_CUDA_ENTRY STV_DEFAULT"
_ZN7cutlass13device_kernelIN5flash11enable_sm90INS1_16FlashAttnFwdSm90INS1_25CollectiveMainloopFwdSm90ILi2EN4cute5tupleIJNS5_1CILi1EEES8_S8_EEENS6_IJNS7_ILi128EEENS7_ILi96EEENS7_ILi64EEEEEELi256ENS_6half_tEfNS_4arch4Sm90ELb1ELb0ELb1ELb1ELb1ELb1ELb0ELb1ELb0ELb1ELb0ELb0EEENS1_21CollectiveEpilogueFwdINS6_IJSA_NS7_ILi256EEESB_EEES9_SE_SG_Li256ELb1ELb1ELb0ELb0EEENS1_36VarlenDynamicPersistentTileSchedulerILi128ELi96ELi256ELi128ELb0ELb1ELb1ELb1ELb1ELb1EEEEEEEEEvNT_6ParamsE:
        /* <DEDUP_REMOVED lines=17> */
.L_x_14343:
[----:B------:R-:W-:Y:S05]  /*0110*/  BSYNC B0 ;  /* 0x0000000000007941 */ /* 0x000fea0003800000 */
.L_x_14342:
        /* <DEDUP_REMOVED lines=40> */
.L_x_14344:
        /* <DEDUP_REMOVED lines=22> */
.L_x_14345:
        /* <DEDUP_REMOVED lines=18> */
.L_x_14346:
        /* <DEDUP_REMOVED lines=22> */
.L_x_14347:
        /* <DEDUP_REMOVED lines=22> */
.L_x_14348:
[----:B--2---:R-:W-:Y:S01]  /*08e0*/  ISETP.NE.AND P0, PT, R3, RZ, PT ;  /* 0x000000ff0300720c */ /* 0x004fe20003f05270 */
[----:B------:R-:W-:Y:S01]  /*08f0*/  IMAD.MOV.U32 R37, RZ, RZ, 0x1 ;  /* 0x00000001ff257424 */ /* 0x000fe200078e00ff */
[----:B------:R-:W-:Y:S01]  /*0900*/  NOP ;  /* 0x0000000000007918 */ /* 0x000fe20000000000 */
[----:B------:R-:W-:Y:S01]  /*0910*/  ULDC.64 UR40, c[0x0][0x208] ;  /* 0x0000820000287ab9 */ /* 0x000fe20000000a00 */
[----:B------:R-:W-:Y:S02]  /*0920*/  BSSY B9, `(.L_x_14349) ;  /* 0x0001ad1000097945 */ /* 0x000fe40003800000 */
[----:B------:R-:W-:Y:S01]  /*0930*/  SEL R37, R37, 0x2, !P0 ;  /* 0x0000000225257807 */ /* 0x000fe20004000000 */
[----:B01-34-:R-:W-:Y:S06]  /*0940*/  BAR.SYNC.DEFER_BLOCKING 0x0 ;  /* 0x0000000000007b1d */ /* 0x01bfec0000010000 */
[----:B------:R-:W-:Y:S05]  /*0950*/  @!P0 BRA `(.L_x_14350) ;  /* 0x0000013c00e48947 */ /* 0x000fea0003800000 */
.L_x_14351:
[----:B------:R-:W-:-:S08]  /*0960*/  NOP ;  /* 0x0000000000007918 */ /* 0x000fd00000000000 */
[----:B------:R-:W0:Y:S02]  /*0970*/  USETMAXREG.TRY_ALLOC.CTAPOOL UP0, 0xe8 ;  /* 0x000000e8000079c8 */ /* 0x000e240008000600 */
[----:B0-----:R-:W-:-:S13]  /*0980*/  PLOP3.LUT P0, PT, PT, PT, UP0, 0x80, 0x0 ;  /* 0x000000000000781c */ /* 0x001fda0003f0f008 */
[----:B------:R-:W-:Y:S05]  /*0990*/  @!P0 BRA `(.L_x_14351) ;  /* 0xfffffffc00f08947 */ /* 0x000fea000383ffff */
[----:B------:R-:W2:Y:S01]  /*09a0*/  LDL.LU R2, [R1] ;  /* 0x0000000001027983 */ /* 0x000ea20000300800 */
[----:B------:R-:W-:Y:S01]  /*09b0*/  SHF.R.U32.HI R4, RZ, 0x7, R0 ;  /* 0x00000007ff047819 */ /* 0x000fe20000011600 */
[----:B------:R-:W-:Y:S01]  /*09c0*/  ULDC UR4, c[0x0][0xc3c] ;  /* 0x00030f0000047ab9 */ /* 0x000fe20000000800 */
[----:B------:R-:W0:Y:S01]  /*09d0*/  S2R R3, SR_CgaCtaId ;  /* 0x0000000000037919 */ /* 0x000e220000008800 */
[----:B------:R-:W-:Y:S06]  /*09e0*/  BAR.ARV 0x8, 0x180 ;  /* 0x0206000000007b1d */ /* 0x000fec0000002000 */
[----:B------:R-:W-:-:S13]  /*09f0*/  ISETP.NE.AND P0, PT, R4, 0x1, PT ;  /* 0x000000010400780c */ /* 0x000fda0003f05270 */
[----:B------:R-:W-:Y:S08]  /*0a00*/  @!P0 BAR.ARV 0x9, 0x100 ;  /* 0x0244000000008b1d */ /* 0x000ff00000002000 */
[----:B------:R-:W-:Y:S01]  /*0a10*/  BAR.SYNC.DEFER_BLOCKING 0x5, 0x180 ;  /* 0x0146000000007b1d */ /* 0x000fe20000010000 */
[----:B------:R-:W-:-:S04]  /*0a20*/  MOV R19, 0x400 ;  /* 0x0000040000137802 */ /* 0x000fc80000000f00 */
[----:B0-----:R-:W-:-:S05]  /*0a30*/  LEA R19, R3, R19, 0x18 ;  /* 0x0000001303137211 */ /* 0x001fca00078ec0ff */
[----:B------:R-:W0:Y:S01]  /*0a40*/  LDS.128 R32, [R19+0x228d0] ;  /* 0x0228d00013207984 */ /* 0x000e220000000c00 */
[----:B------:R-:W-:Y:S06]  /*0a50*/  BAR.ARV 0x4, 0x180 ;  /* 0x0106000000007b1d */ /* 0x000fec0000002000 */
[----:B--2---:R-:W-:-:S04]  /*0a60*/  LOP3.LUT R2, R2, 0xfffffffb, RZ, 0xc0, !PT ;  /* 0xfffffffb02027812 */ /* 0x004fc800078ec0ff */
[----:B------:R-:W-:-:S05]  /*0a70*/  @P0 LOP3.LUT R2, R2, 0x4, RZ, 0xfc, !PT ;  /* 0x0000000402020812 */ /* 0x000fca00078efcff */
[----:B------:R1:W-:Y:S01]  /*0a80*/  STL [R1], R2 ;  /* 0x0000000201007387 */ /* 0x0003e20000100800 */
[----:B0-----:R-:W-:-:S13]  /*0a90*/  ISETP.GE.AND P0, PT, R35, UR4, PT ;  /* 0x0000000423007c0c */ /* 0x001fda000bf06270 */
[----:B-1----:R-:W-:Y:S05]  /*0aa0*/  @P0 BRA `(.L_x_14352) ;  /* 0x000001a800e00947 */ /* 0x002fea0003800000 */
[----:B------:R-:W-:Y:S01]  /*0ab0*/  VIADD R12, R0, 0xffffff80 ;  /* 0xffffff80000c7836 */ /* 0x000fe20000000000 */
[----:B------:R-:W-:Y:S01]  /*0ac0*/  LOP3.LUT R204, R37, 0x1, RZ, 0xfc, !PT ;  /* 0x0000000125cc7812 */ /* 0x000fe200078efcff */
[----:B------:R-:W-:Y:S02]  /*0ad0*/  IMAD.MOV.U32 R18, RZ, RZ, RZ ;  /* 0x000000ffff127224 */ /* 0x000fe400078e00ff */
[----:B------:R-:W-:Y:S01]  /*0ae0*/  IMAD.MOV.U32 R205, RZ, RZ, RZ ;  /* 0x000000ffffcd7224 */ /* 0x000fe200078e00ff */
[----:B------:R-:W-:Y:S01]  /*0af0*/  SHF.R.S32.HI R0, RZ, 0x1f, R12 ;  /* 0x0000001fff007819 */ /* 0x000fe2000001140c */
[----:B------:R-:W-:Y:S02]  /*0b00*/  IMAD.MOV.U32 R202, RZ, RZ, RZ ;  /* 0x000000ffffca7224 */ /* 0x000fe400078e00ff */
[----:B------:R-:W-:Y:S01]  /*0b10*/  IMAD.MOV.U32 R22, RZ, RZ, RZ ;  /* 0x000000ffff167224 */ /* 0x000fe200078e00ff */
        /* <DEDUP_REMOVED lines=34> */
[----:B------:R-:W-:Y:S01]  /*0d40*/  SHF.R.S32.HI R4, RZ, 0x1f, R2 ;  /* 0x0000001fff047819 */ /* 0x000fe20000011402 */
[----:B------:R-:W-:Y:S01]  /*0d50*/  IMAD.SHL.U32 R5, R5, 0x8, RZ ;  /* 0x0000000805057824 */ /* 0x000fe200078e00ff */
[----:B------:R-:W-:Y:S01]  /*0d60*/  LOP3.LUT R2, R2, 0xfffffffc, RZ, 0xc0, !PT ;  /* 0xfffffffc02027812 */ /* 0x000fe200078ec0ff */
[----:B------:R-:W-:Y:S01]  /*0d70*/  STL [R1+0x44], RZ ;  /* 0x000044ff01007387 */ /* 0x000fe20000100800 */
[----:B------:R-:W-:Y:S02]  /*0d80*/  LEA.HI R4, R4, R23, RZ, 0x3 ;  /* 0x0000001704047211 */ /* 0x000fe400078f18ff */
[----:B------:R-:W-:Y:S01]  /*0d90*/  IADD3 R7, R23, 0x40, RZ ;  /* 0x0000004017077810 */ /* 0x000fe20007ffe0ff */
[----:B------:R-:W-:Y:S01]  /*0da0*/  IMAD.IADD R9, R12, 0x1, -R2 ;  /* 0x000000010c097824 */ /* 0x000fe200078e0a02 */
[----:B------:R-:W-:-:S02]  /*0db0*/  LOP3.LUT R4, R4, 0xfffffff8, RZ, 0xc0, !PT ;  /* 0xfffffff804047812 */ /* 0x000fc400078ec0ff */
[----:B------:R-:W-:Y:S01]  /*0dc0*/  SHF.R.S32.HI R3, RZ, 0x3, R0 ;  /* 0x00000003ff037819 */ /* 0x000fe20000011400 */
[----:B------:R-:W-:Y:S01]  /*0dd0*/  IMAD.SHL.U32 R16, R9, 0x8, RZ ;  /* 0x0000000809107824 */ /* 0x000fe200078e00ff */
[----:B------:R-:W-:Y:S01]  /*0de0*/  IADD3 R4, R23, -R4, RZ ;  /* 0x8000000417047210 */ /* 0x000fe20007ffe0ff */
[----:B------:R-:W-:Y:S01]  /*0df0*/  IMAD.SHL.U32 R200, R9, 0x4, RZ ;  /* 0x0000000409c87824 */ /* 0x000fe200078e00ff */
[----:B------:R-:W-:Y:S01]  /*0e00*/  LOP3.LUT R0, R0, 0xfffffff8, RZ, 0xc0, !PT ;  /* 0xfffffff800007812 */ /* 0x000fe200078ec0ff */
[C---:B------:R-:W-:Y:S01]  /*0e10*/  VIADD R210, R16.reuse, 0x40 ;  /* 0x0000004010d27836 */ /* 0x040fe20000000000 */
[----:B------:R-:W-:Y:S01]  /*0e20*/  SHF.R.S32.HI R3, RZ, 0x1f, R7 ;  /* 0x0000001fff037819 */ /* 0x000fe20000011407 */
[C---:B------:R-:W-:Y:S01]  /*0e30*/  VIADD R209, R16.reuse, 0x60 ;  /* 0x0000006010d17836 */ /* 0x040fe20000000000 */
[----:B------:R0:W-:Y:S01]  /*0e40*/  STL [R1+0x48], R4 ;  /* 0x0000480401007387 */ /* 0x0001e20000100800 */
[C---:B------:R-:W-:Y:S01]  /*0e50*/  VIADD R208, R16.reuse, 0x80 ;  /* 0x0000008010d07836 */ /* 0x040fe20000000000 */
[----:B------:R-:W-:Y:S01]  /*0e60*/  SHF.R.S32.HI R14, RZ, 0x1f, R210 ;  /* 0x0000001fff0e7819 */ /* 0x000fe200000114d2 */
[----:B------:R-:W-:Y:S01]  /*0e70*/  VIADD R207, R16, 0xa0 ;  /* 0x000000a010cf7836 */ /* 0x000fe20000000000 */
[----:B------:R-:W-:Y:S01]  /*0e80*/  SHF.R.S32.HI R13, RZ, 0x1f, R209 ;  /* 0x0000001fff0d7819 */ /* 0x000fe200000114d1 */
[----:B------:R-:W-:Y:S01]  /*0e90*/  IMAD.IADD R10, R12, 0x1, -R0 ;  /* 0x000000010c0a7824 */ /* 0x000fe200078e0a00 */
[C---:B------:R-:W-:Y:S01]  /*0ea0*/  IADD3 R212, R16.reuse, 0xc0, RZ ;  /* 0x000000c010d47810 */ /* 0x040fe20007ffe0ff */
[----:B------:R1:W-:Y:S01]  /*0eb0*/  STL [R1+0x18], R14 ;  /* 0x0000180e01007387 */ /* 0x0003e20000100800 */
[----:B------:R-:W-:Y:S01]  /*0ec0*/  LEA.HI R3, R3, R7, RZ, 0x3 ;  /* 0x0000000703037211 */ /* 0x000fe200078f18ff */
[----:B------:R-:W-:Y:S01]  /*0ed0*/  IMAD.SHL.U32 R2, R7, 0x40, RZ ;  /* 0x0000004007027824 */ /* 0x000fe200078e00ff */
[----:B------:R-:W-:Y:S01]  /*0ee0*/  LEA.HI R0, R9, R9, RZ, 0x1 ;  /* 0x0000000909007211 */ /* 0x000fe200078f08ff */
[----:B------:R2:W-:Y:S01]  /*0ef0*/  STL [R1+0x14], R13 ;  /* 0x0000140d01007387 */ /* 0x0005e20000100800 */
[----:B------:R-:W-:Y:S01]  /*0f00*/  SHF.R.S32.HI R15, RZ, 0x1f, R207 ;  /* 0x0000001fff0f7819 */ /* 0x000fe200000114cf */
[----:B------:R-:W-:Y:S01]  /*0f10*/  VIADD R211, R16, 0xe0 ;  /* 0x000000e010d37836 */ /* 0x000fe20000000000 */
[----:B------:R-:W-:Y:S01]  /*0f20*/  LOP3.LUT R0, R0, 0x1ffffffe, RZ, 0xc0, !PT ;  /* 0x1ffffffe00007812 */ /* 0x000fe200078ec0ff */
[----:B------:R-:W-:Y:S01]  /*0f30*/  VIADD R206, R200, 0x10 ;  /* 0x00000010c8ce7836 */ /* 0x000fe20000000000 */
[----:B0-----:R-:W-:Y:S01]  /*0f40*/  LOP3.LUT R4, R2, 0x1c0, RZ, 0xc0, !PT ;  /* 0x000001c002047812 */ /* 0x001fe200078ec0ff */
[----:B------:R-:W-:Y:S01]  /*0f50*/  IMAD.SHL.U32 R213, R10, 0x8, RZ ;  /* 0x000000080ad57824 */ /* 0x000fe200078e00ff */
[----:B-1----:R-:W-:Y:S01]  /*0f60*/  SHF.R.S32.HI R14, RZ, 0x1f, R208 ;  /* 0x0000001fff0e7819 */ /* 0x002fe200000114d0 */
[----:B------:R-:W-:Y:S01]  /*0f70*/  IMAD.SHL.U32 R3, R3, 0x40, RZ ;  /* 0x0000004003037824 */ /* 0x000fe200078e00ff */
[----:B------:R-:W-:Y:S01]  /*0f80*/  IADD3 R0, R9, -R0, RZ ;  /* 0x8000000009007210 */ /* 0x000fe20007ffe0ff */
[----:B------:R-:W-:Y:S01]  /*0f90*/  VIADD R2, R16, 0x20 ;  /* 0x0000002010027836 */ /* 0x000fe20000000000 */
[----:B--2---:R-:W-:Y:S01]  /*0fa0*/  SHF.R.S32.HI R13, RZ, 0x1f, R212 ;  /* 0x0000001fff0d7819 */ /* 0x004fe200000114d4 */
[----:B------:R0:W-:Y:S01]  /*0fb0*/  STL [R1+0x10], R14 ;  /* 0x0000100e01007387 */ /* 0x0001e20000100800 */
[----:B------:R-:W-:Y:S01]  /*0fc0*/  SHF.R.S32.HI R7, RZ, 0x1f, R213 ;  /* 0x0000001fff077819 */ /* 0x000fe200000114d5 */
[----:B------:R-:W-:Y:S01]  /*0fd0*/  VIADD R7, R213, 0xc0 ;  /* 0x000000c0d5077836 */ /* 0x000fe20000000000 */
[----:B------:R-:W-:Y:S01]  /*0fe0*/  SHF.R.U32.HI R9, RZ, 0x3, R4 ;  /* 0x00000003ff097819 */ /* 0x000fe20000011604 */
[----:B------:R-:W-:Y:S01]  /*0ff0*/  STL [R1+0xc], R15 ;  /* 0x00000c0f01007387 */ /* 0x000fe20000100800 */
[----:B------:R-:W-:Y:S01]  /*1000*/  LOP3.LUT R3, R3, 0xfffffe00, RZ, 0xc0, !PT ;  /* 0xfffffe0003037812 */ /* 0x000fe200078ec0ff */
[----:B------:R-:W-:Y:S01]  /*1010*/  IMAD R0, R0, 0x8, R6 ;  /* 0x0000000800007824 */ /* 0x000fe200078e0206 */
[----:B------:R-:W-:Y:S01]  /*1020*/  LOP3.LUT R4, R4, 0x38, R16, 0xf8, !PT ;  /* 0x0000003804047812 */ /* 0x000fe200078ef810 */
[----:B------:R1:W-:Y:S01]  /*1030*/  STL [R1+0x8], R13 ;  /* 0x0000080d01007387 */ /* 0x0003e20000100800 */
[C---:B------:R-:W-:Y:S01]  /*1040*/  VIADD R12, R213.reuse, 0x40 ;  /* 0x00000040d50c7836 */ /* 0x040fe20000000000 */
[----:B0-----:R-:W-:Y:S01]  /*1050*/  SHF.R.S32.HI R14, RZ, 0x1f, R211 ;  /* 0x0000001fff0e7819 */ /* 0x001fe200000114d3 */
[----:B------:R-:W-:Y:S01]  /*1060*/  VIADD R10, R213, 0x80 ;  /* 0x00000080d50a7836 */ /* 0x000fe20000000000 */
[----:B------:R-:W-:-:S02]  /*1070*/  LOP3.LUT R4, R3, R4, R9, 0xf6, !PT ;  /* 0x0000000403047212 */ /* 0x000fc400078ef609 */
[----:B------:R-:W-:Y:S01]  /*1080*/  SHF.R.S32.HI R17, RZ, 0x1f, R16 ;  /* 0x0000001fff117819 */ /* 0x000fe20000011410 */
[----:B------:R-:W-:Y:S01]  /*1090*/  STL [R1+0x4], R14 ;  /* 0x0000040e01007387 */ /* 0x000fe20000100800 */
[----:B------:R-:W-:Y:S02]  /*10a0*/  SHF.R.S32.HI R203, RZ, 0x1f, R2 ;  /* 0x0000001fffcb7819 */ /* 0x000fe40000011402 */
[----:B-1----:R-:W-:Y:S02]  /*10b0*/  SHF.R.S32.HI R13, RZ, 0x1f, R206 ;  /* 0x0000001fff0d7819 */ /* 0x002fe400000114ce */
[----:B------:R-:W-:Y:S02]  /*10c0*/  SHF.R.S32.HI R12, RZ, 0x1f, R12 ;  /* 0x0000001fff0c7819 */ /* 0x000fe4000001140c */
[----:B------:R-:W-:Y:S01]  /*10d0*/  SHF.R.S32.HI R10, RZ, 0x1f, R10 ;  /* 0x0000001fff0a7819 */ /* 0x000fe2000001140a */
[----:B------:R-:W-:Y:S04]  /*10e0*/  STL [R1+0x50], R13 ;  /* 0x0000500d01007387 */ /* 0x000fe80000100800 */
[----:B------:R0:W-:Y:S02]  /*10f0*/  STL [R1+0x24], R3 ;  /* 0x0000240301007387 */ /* 0x0001e40000100800 */
[----:B0-----:R-:W-:Y:S01]  /*1100*/  SHF.R.S32.HI R3, RZ, 0x1f, R7 ;  /* 0x0000001fff037819 */ /* 0x001fe20000011407 */
[----:B------:R-:W-:-:S02]  /*1110*/  IMAD.IADD R7, R11, 0x1, -R8 ;  /* 0x000000010b077824 */ /* 0x000fc400078e0a08 */
[----:B------:R-:W-:-:S03]  /*1120*/  IMAD R3, R4, 0x2, R19 ;  /* 0x0000000204037824 */ /* 0x000fc600078e0213 */
[----:B------:R0:W-:Y:S04]  /*1130*/  STL [R1+0x2c], R7 ;  /* 0x00002c0701007387 */ /* 0x0001e80000100800 */
[----:B------:R0:W-:Y:S04]  /*1140*/  STL [R1+0x5c], R5 ;  /* 0x00005c0501007387 */ /* 0x0001e80000100800 */
[----:B------:R0:W-:Y:S04]  /*1150*/  STL [R1+0x28], R0 ;  /* 0x0000280001007387 */ /* 0x0001e80000100800 */
[----:B------:R0:W-:Y:S02]  /*1160*/  STL [R1+0x54], R3 ;  /* 0x0000540301007387 */ /* 0x0001e40000100800 */
.L_x_14511:
[----:B0-2---:R-:W0:Y:S02]  /*1170*/  LDC.64 R4, c[0x0][0xc88] ;  /* 0x00032200ff047b82 */ /* 0x005e240000000a00 */
        /* <DEDUP_REMOVED lines=13> */
[----:B------:R-:W-:-:S02]  /*1250*/  @P1 LEA R6, P2, R3, UR4, 0x2 ;  /* 0x0000000403061c11 */ /* 0x000fc4000f8410ff */
[C-C-:B------:R-:W-:Y:S01]  /*1260*/  SHF.L.U64.HI R32, R3.reuse, 0x2, R0.reuse ;  /* 0x0000000203207819 */ /* 0x140fe20000010200 */
[----:B------:R0:W-:Y:S01]  /*1270*/  STL [R1+0x4c], R0 ;  /* 0x00004c0001007387 */ /* 0x0001e20000100800 */
[C---:B------:R-:W-:Y:S02]  /*1280*/  @P1 LEA.HI.X R7, R3.reuse, UR5, R0, 0x2, P2 ;  /* 0x0000000503071c11 */ /* 0x040fe400090f1400 */
[----:B------:R-:W-:Y:S02]  /*1290*/  ISETP.NE.U32.AND P2, PT, RZ, UR8, PT ;  /* 0x00000008ff007c0c */ /* 0x000fe4000bf45070 */
[----:B------:R-:W-:Y:S02]  /*12a0*/  SHF.L.U32 R37, R3, 0x2, RZ ;  /* 0x0000000203257819 */ /* 0x000fe400000006ff */
[----:B------:R-:W-:Y:S01]  /*12b0*/  ISETP.NE.AND.EX P2, PT, RZ, UR9, PT, P2 ;  /* 0x00000009ff007c0c */ /* 0x000fe2000bf45320 */
[----:B------:R-:W-:Y:S01]  /*12c0*/  ULDC UR4, c[0x0][0x288] ;  /* 0x0000a20000047ab9 */ /* 0x000fe20000000800 */
[C---:B------:R-:W-:Y:S01]  /*12d0*/  IADD3 R8, P3, R37.reuse, UR6, RZ ;  /* 0x0000000625087c10 */ /* 0x040fe2000ff7e0ff */
[----:B0-----:R-:W-:Y:S01]  /*12e0*/  IMAD.MOV.U32 R0, RZ, RZ, RZ ;  /* 0x000000ffff007224 */ /* 0x001fe200078e00ff */
[----:B------:R0:W-:Y:S01]  /*12f0*/  STL [R1+0x38], R37 ;  /* 0x0000382501007387 */ /* 0x0001e20000100800 */
[----:B------:R-:W-:Y:S01]  /*1300*/  IMAD.U32 R220, RZ, RZ, UR4 ;  /* 0x00000004ffdc7e24 */ /* 0x000fe2000f8e00ff */
[----:B------:R-:W-:Y:S01]  /*1310*/  IADD3.X R9, R32, UR7, RZ, P3, !PT ;  /* 0x0000000720097c10 */ /* 0x000fe20009ffe4ff */
[----:B------:R-:W-:Y:S01]  /*1320*/  ULDC.64 UR4, c[0x0][0x418] ;  /* 0x0001060000047ab9 */ /* 0x000fe20000000a00 */
[----:B------:R0:W-:Y:S04]  /*1330*/  STL [R1+0x3c], R32 ;  /* 0x00003c2001007387 */ /* 0x0001e80000100800 */
[----:B------:R0:W5:Y:S01]  /*1340*/  @P1 LDG.E R0, desc[UR40][R6.64] ;  /* 0x0000002806001981 */ /* 0x000162000c1e1900 */
[----:B------:R-:W-:-:S03]  /*1350*/  @P2 IADD3 R4, P1, R37, UR8, RZ ;  /* 0x0000000825042c10 */ /* 0x000fc6000ff3e0ff */
[----:B------:R0:W5:Y:S01]  /*1360*/  @P0 LDG.E R36, desc[UR40][R8.64] ;  /* 0x0000002808240981 */ /* 0x000162000c1e1900 */
[----:B------:R-:W-:-:S05]  /*1370*/  @P2 IADD3.X R5, R32, UR9, RZ, P1, !PT ;  /* 0x0000000920052c10 */ /* 0x000fca0008ffe4ff */
[----:B------:R0:W5:Y:S01]  /*1380*/  @P2 LDG.E R220, desc[UR40][R4.64] ;  /* 0x0000002804dc2981 */ /* 0x000162000c1e1900 */
[----:B------:R-:W-:Y:S01]  /*1390*/  UISETP.NE.U32.AND UP0, UPT, UR4, URZ, UPT ;  /* 0x0000003f0400728c */ /* 0x000fe2000bf05070 */
[----:B------:R-:W-:Y:S02]  /*13a0*/  IMAD.MOV.U32 R25, RZ, RZ, R3 ;  /* 0x000000ffff197224 */ /* 0x000fe400078e0003 */
[----:B------:R-:W-:Y:S01]  /*13b0*/  ULDC UR4, c[0x0][0x424] ;  /* 0x0001090000047ab9 */ /* 0x000fe20000000800 */
[----:B------:R-:W-:-:S03]  /*13c0*/  UISETP.NE.AND.EX UP0, UPT, UR5, URZ, UPT, UP0 ;  /* 0x0000003f0500728c */ /* 0x000fc6000bf05300 */
[----:B------:R-:W-:Y:S01]  /*13d0*/  ULDC UR5, c[0x0][0x2f0] ;  /* 0x0000bc0000057ab9 */ /* 0x000fe20000000800 */
[----:B------:R-:W-:-:S04]  /*13e0*/  USEL UR4, UR4, 0x1, UP0 ;  /* 0x0000000104047887 */ /* 0x000fc80008000000 */
[----:B------:R-:W-:-:S03]  /*13f0*/  UIMAD UR4, UR4, UR5, URZ ;  /* 0x00000005040472a4 */ /* 0x000fc6000f8e023f */
[----:B------:R-:W-:Y:S02]  /*1400*/  ULDC UR5, c[0x0][0x348] ;  /* 0x0000d20000057ab9 */ /* 0x000fe40000000800 */
[----:B------:R-:W-:Y:S01]  /*1410*/  IMAD.U32 R26, RZ, RZ, UR5 ;  /* 0x00000005ff1a7e24 */ /* 0x000fe2000f8e00ff */
[----:B------:R-:W-:Y:S01]  /*1420*/  MOV R35, UR4 ;  /* 0x0000000400237c02 */ /* 0x000fe20008000f00 */
[----:B01-34-:R-:W-:Y:S06]  /*1430*/  @P2 BRA `(.L_x_14353) ;  /* 0x0000000000242947 */ /* 0x01bfec0003800000 */
        /* <DEDUP_REMOVED lines=9> */
.L_x_14353:
[----:B------:R-:W-:Y:S01]  /*14d0*/  ULDC.64 UR4, c[0x0][0xa20] ;  /* 0x0002880000047ab9 */ /* 0x000fe20000000a00 */
[----:B------:R0:W-:Y:S01]  /*14e0*/  STL [R1+0x34], R34 ;  /* 0x0000342201007387 */ /* 0x0001e20000100800 */
[----:B------:R-:W-:-:S04]  /*14f0*/  ISETP.NE.U32.AND P1, PT, RZ, UR4, PT ;  /* 0x00000004ff007c0c */ /* 0x000fc8000bf25070 */
[----:B------:R-:W-:-:S13]  /*1500*/  ISETP.NE.AND.EX P1, PT, RZ, UR5, PT, P1 ;  /* 0x00000005ff007c0c */ /* 0x000fda000bf25310 */
[----:B0-----:R-:W-:Y:S05]  /*1510*/  @!P1 BRA `(.L_x_14354) ;  /* 0x0000000000109947 */ /* 0x001fea0003800000 */
[----:B------:R-:W-:-:S04]  /*1520*/  IADD3 R4, P0, R37, UR4, RZ ;  /* 0x0000000425047c10 */ /* 0x000fc8000ff1e0ff */
[----:B------:R-:W-:-:S05]  /*1530*/  IADD3.X R5, R32, UR5, RZ, P0, !PT ;  /* 0x0000000520057c10 */ /* 0x000fca00087fe4ff */
[----:B------:R0:W5:Y:S01]  /*1540*/  LDG.E R35, desc[UR40][R4.64] ;  /* 0x0000002804237981 */ /* 0x000162000c1e1900 */
[----:B------:R-:W-:Y:S05]  /*1550*/  BRA `(.L_x_14355) ;  /* 0x0000000000107947 */ /* 0x000fea0003800000 */
.L_x_14354:
[----:B------:R-:W-:Y:S05]  /*1560*/  @!P0 BRA `(.L_x_14355) ;  /* 0x00000000000c8947 */ /* 0x000fea0003800000 */
[----:B------:R-:W2:Y:S04]  /*1570*/  LDG.E R4, desc[UR40][R8.64] ;  /* 0x0000002808047981 */ /* 0x000ea8000c1e1900 */
[----:B------:R-:W2:Y:S02]  /*1580*/  LDG.E R35, desc[UR40][R8.64+0x4] ;  /* 0x0000042808237981 */ /* 0x000ea4000c1e1900 */
[----:B--2---:R-:W-:-:S07]  /*1590*/  IMAD.IADD R35, R35, 0x1, -R4 ;  /* 0x0000000123237824 */ /* 0x004fce00078e0a04 */
.L_x_14355:
        /* <DEDUP_REMOVED lines=16> */
[----:B------:R-:W-:Y:S02]  /*16a0*/  IMAD.SHL.U32 R229, R33, 0x80, RZ ;  /* 0x0000008021e57824 */ /* 0x000fe400078e00ff */
[----:B------:R-:W-:Y:S02]  /*16b0*/  IMAD.IADD R11, R35, 0x1, -R0 ;  /* 0x00000001230b7824 */ /* 0x000fe400078e0a00 */
[----:B0-----:R-:W-:-:S08]  /*16c0*/  VIADD R4, R229, 0x7f ;  /* 0x0000007fe5047836 */ /* 0x001fd00000000000 */
[----:B------:R-:W0:Y:S08]  /*16d0*/  @P1 LDC R9, c[0x0][0x44c] ;  /* 0x00011300ff091b82 */ /* 0x000e300000000800 */
[----:B------:R-:W1:Y:S01]  /*16e0*/  @P1 LDC R5, c[0x0][0x450] ;  /* 0x00011400ff051b82 */ /* 0x000e620000000800 */
[----:B0-----:R-:W-:-:S05]  /*16f0*/  @P1 IMAD.HI.U32 R0, R4, R9, RZ ;  /* 0x0000000904001227 */ /* 0x001fca00078e00ff */
[----:B-1----:R-:W-:Y:S02]  /*1700*/  @P1 SHF.R.U32.HI R4, RZ, R5, R0 ;  /* 0x00000005ff041219 */ /* 0x002fe40000011600 */
[----:B--2---:R-:W-:-:S05]  /*1710*/  @P0 IADD3 R26, -R3, R8, RZ ;  /* 0x00000008031a0210 */ /* 0x004fca0007ffe1ff */
[----:B------:R-:W-:-:S04]  /*1720*/  IMAD.IADD R222, R11, 0x1, R26 ;  /* 0x000000010bde7824 */ /* 0x000fc800078e021a */
[C---:B------:R-:W-:Y:S01]  /*1730*/  VIADD R0, R222.reuse, 0x5f ;  /* 0x0000005fde007836 */ /* 0x040fe20000000000 */
[----:B------:R-:W-:-:S03]  /*1740*/  IADD3 R31, R222, 0x60, -R220 ;  /* 0x00000060de1f7810 */ /* 0x000fc60007ffe8dc */
[----:B------:R-:W-:-:S04]  /*1750*/  IMAD.HI R0, R0, 0x2aaaaaab, RZ ;  /* 0x2aaaaaab00007827 */ /* 0x000fc800078e02ff */
[----:B------:R-:W-:Y:S01]  /*1760*/  IMAD.IADD R4, R31, 0x1, R4 ;  /* 0x000000011f047824 */ /* 0x000fe200078e0204 */
[----:B------:R-:W-:-:S03]  /*1770*/  SHF.R.U32.HI R177, RZ, 0x1f, R0 ;  /* 0x0000001fffb17819 */ /* 0x000fc60000011600 */
[----:B------:R-:W-:Y:S01]  /*1780*/  IMAD.HI R4, R4, 0x2aaaaaab, RZ ;  /* 0x2aaaaaab04047827 */ /* 0x000fe200078e02ff */
[----:B------:R-:W-:-:S03]  /*1790*/  LEA.HI.SX32 R177, R0, R177, 0x1c ;  /* 0x000000b100b17211 */ /* 0x000fc600078fe2ff */
[----:B------:R-:W-:Y:S01]  /*17a0*/  IMAD.MOV R0, RZ, RZ, -R11 ;  /* 0x000000ffff007224 */ /* 0x000fe200078e0a0b */
[----:B------:R-:W-:-:S04]  /*17b0*/  SHF.R.U32.HI R3, RZ, 0x1f, R4 ;  /* 0x0000001fff037819 */ /* 0x000fc80000011604 */
[----:B------:R-:W-:-:S04]  /*17c0*/  LEA.HI.SX32 R4, R4, R3, 0x1c ;  /* 0x0000000304047211 */ /* 0x000fc800078fe2ff */
[----:B------:R-:W-:-:S05]  /*17d0*/  VIMNMX R4, R177, R4, PT ;  /* 0x00000004b1047248 */ /* 0x000fca0003fe0100 */
[----:B------:R-:W-:Y:S01]  /*17e0*/  IMAD R3, R4, 0x60, -R11 ;  /* 0x0000006004037824 */ /* 0x000fe200078e0a0b */
[----:B------:R-:W-:-:S04]  /*17f0*/  VIMNMX R4, RZ, R0, !PT ;  /* 0x00000000ff047248 */ /* 0x000fc80007fe0100 */
        /* <DEDUP_REMOVED lines=32> */
.L_x_14358:
[----:B------:R-:W-:Y:S05]  /*1a00*/  BSYNC B6 ;  /* 0x0000000000067941 */ /* 0x000fea0003800000 */
.L_x_14357:
        /* <DEDUP_REMOVED lines=20> */
.L_x_14360:
[----:B------:R-:W-:Y:S05]  /*1b50*/  BSYNC B6 ;  /* 0x0000000000067941 */ /* 0x000fea0003800000 */
.L_x_14359:
[----:B------:R-:W2:Y:S01]  /*1b60*/  LDL R14, [R1+0x48] ;  /* 0x00004800010e7983 */ /* 0x000ea20000100800 */
[----:B------:R-:W-:Y:S01]  /*1b70*/  ULDC.64 UR4, c[0x0][0x9f8] ;  /* 0x00027e0000047ab9 */ /* 0x000fe20000000a00 */
[----:B------:R-:W0:Y:S01]  /*1b80*/  LDC.64 R56, c[0x0][0x408] ;  /* 0x00010200ff387b82 */ /* 0x000e220000000a00 */
[----:B------:R-:W-:-:S04]  /*1b90*/  ISETP.NE.U32.AND P0, PT, RZ, UR4, PT ;  /* 0x00000004ff007c0c */ /* 0x000fc8000bf05070 */
[----:B------:R-:W-:-:S03]  /*1ba0*/  ISETP.NE.AND.EX P0, PT, RZ, UR5, PT, P0 ;  /* 0x00000005ff007c0c */ /* 0x000fc6000bf05300 */
[----:B------:R-:W1:Y:S10]  /*1bb0*/  LDC R65, c[0x0][0x3f4] ;  /* 0x0000fd00ff417b82 */ /* 0x000e740000000800 */
[----:B------:R-:W-:Y:S01]  /*1bc0*/  @P0 IADD3 R4, P1, R37, UR4, RZ ;  /* 0x0000000425040c10 */ /* 0x000fe2000ff3e0ff */
[----:B------:R-:W-:-:S03]  /*1bd0*/  ULDC UR4, c[0x0][0x320] ;  /* 0x0000c80000047ab9 */ /* 0x000fc60000000800 */
[----:B------:R-:W-:Y:S02]  /*1be0*/  @P0 IADD3.X R5, R32, UR5, RZ, P1, !PT ;  /* 0x0000000520050c10 */ /* 0x000fe40008ffe4ff */
[----:B------:R-:W-:Y:S01]  /*1bf0*/  ISETP.GE.AND P1, PT, R2, UR4, PT ;  /* 0x0000000402007c0c */ /* 0x000fe2000bf26270 */
[----:B------:R-:W3:Y:S02]  /*1c00*/  LDC.64 R32, c[0x0][0x3f8] ;  /* 0x0000fe00ff207b82 */ /* 0x000ee40000000a00 */
[----:B------:R4:W2:Y:S01]  /*1c10*/  @P0 LDG.E R25, desc[UR40][R4.64] ;  /* 0x0000002804190981 */ /* 0x0008a2000c1e1900 */
[----:B------:R-:W-:Y:S02]  /*1c20*/  SEL R3, RZ, 0xffffffff, P1 ;  /* 0xffffffffff037807 */ /* 0x000fe40000800000 */
[----:B------:R-:W-:-:S03]  /*1c30*/  ISETP.GE.AND P0, PT, R16, UR4, PT ;  /* 0x0000000410007c0c */ /* 0x000fc6000bf06270 */
[----:B------:R-:W-:Y:S01]  /*1c40*/  IMAD.SHL.U32 R3, R3, 0x2, RZ ;  /* 0x0000000203037824 */ /* 0x000fe200078e00ff */
[----:B------:R-:W-:Y:S02]  /*1c50*/  SEL R0, RZ, 0x1, P0 ;  /* 0x00000001ff007807 */ /* 0x000fe40000000000 */
[----:B------:R-:W-:Y:S02]  /*1c60*/  ISETP.GE.AND P0, PT, R210, UR4, PT ;  /* 0x00000004d2007c0c */ /* 0x000fe4000bf06270 */
[----:B------:R-:W-:Y:S02]  /*1c70*/  ISETP.GE.AND P1, PT, R209, UR4, PT ;  /* 0x00000004d1007c0c */ /* 0x000fe4000bf26270 */
[----:B------:R-:W-:Y:S02]  /*1c80*/  LOP3.LUT R0, R3, 0x2, R0, 0xe2, !PT ;  /* 0x0000000203007812 */ /* 0x000fe400078ee200 */
[----:B------:R-:W-:Y:S02]  /*1c90*/  SEL R3, RZ, 0x4, P0 ;  /* 0x00000004ff037807 */ /* 0x000fe40000000000 */
[----:B----4-:R-:W-:-:S02]  /*1ca0*/  SEL R4, RZ, 0x8, P1 ;  /* 0x00000008ff047807 */ /* 0x010fc40000800000 */
[----:B------:R-:W-:Y:S02]  /*1cb0*/  ISETP.GE.AND P0, PT, R208, UR4, PT ;  /* 0x00000004d0007c0c */ /* 0x000fe4000bf06270 */
[----:B------:R-:W-:Y:S02]  /*1cc0*/  ISETP.GE.AND P1, PT, R207, UR4, PT ;  /* 0x00000004cf007c0c */ /* 0x000fe4000bf26270 */
[----:B------:R-:W-:Y:S02]  /*1cd0*/  LOP3.LUT R0, R4, R0, R3, 0xfe, !PT ;  /* 0x0000000004007212 */ /* 0x000fe400078efe03 */
[----:B------:R-:W-:Y:S02]  /*1ce0*/  SEL R3, RZ, 0x10, P0 ;  /* 0x00000010ff037807 */ /* 0x000fe40000000000 */
[----:B------:R-:W-:Y:S02]  /*1cf0*/  SEL R4, RZ, 0x20, P1 ;  /* 0x00000020ff047807 */ /* 0x000fe40000800000 */
[----:B------:R-:W-:-:S02]  /*1d00*/  ISETP.GE.AND P0, PT, R212, UR4, PT ;  /* 0x00000004d4007c0c */ /* 0x000fc4000bf06270 */
[----:B------:R-:W-:Y:S02]  /*1d10*/  ISETP.GE.AND P1, PT, R211, UR4, PT ;  /* 0x00000004d3007c0c */ /* 0x000fe4000bf26270 */
[----:B------:R-:W-:Y:S02]  /*1d20*/  SHF.R.S32.HI R9, RZ, 0x1f, R23 ;  /* 0x0000001fff097819 */ /* 0x000fe40000011417 */
[----:B------:R-:W-:Y:S02]  /*1d30*/  LOP3.LUT R3, R4, R0, R3, 0xfe, !PT ;  /* 0x0000000004037212 */ /* 0x000fe400078efe03 */
[----:B------:R-:W-:Y:S02]  /*1d40*/  SEL R6, RZ, 0x40, P0 ;  /* 0x00000040ff067807 */ /* 0x000fe40000000000 */
[----:B------:R-:W-:Y:S02]  /*1d50*/  SEL R7, RZ, 0x7fff80, P1 ;  /* 0x007fff80ff077807 */ /* 0x000fe40000800000 */
[----:B------:R-:W-:-:S02]  /*1d60*/  SHF.R.S32.HI R201, RZ, 0x1f, R200 ;  /* 0x0000001fffc97819 */ /* 0x000fc400000114c8 */
[----:B------:R-:W-:Y:S01]  /*1d70*/  LOP3.LUT R3, R7, R3, R6, 0xfe, !PT ;  /* 0x0000000307037212 */ /* 0x000fe200078efe06 */
[C---:B0-----:R-:W-:Y:S02]  /*1d80*/  IMAD R6, R9.reuse, R56, RZ ;  /* 0x0000003809067224 */ /* 0x041fe400078e02ff */
[----:B---3--:R-:W-:Y:S02]  /*1d90*/  IMAD R0, R9, R32, RZ ;  /* 0x0000002009007224 */ /* 0x008fe400078e02ff */
[----:B------:R-:W-:-:S04]  /*1da0*/  IMAD.WIDE.U32 R8, R23, R56, R200 ;  /* 0x0000003817087225 */ /* 0x000fc800078e00c8 */
[----:B------:R-:W-:-:S04]  /*1db0*/  IMAD R55, R23, R57, R6 ;  /* 0x0000003917377224 */ /* 0x000fc800078e0206 */
[----:B------:R-:W-:Y:S02]  /*1dc0*/  IMAD.IADD R9, R9, 0x1, R55 ;  /* 0x0000000109097824 */ /* 0x000fe400078e0237 */
[----:B-----5:R-:W-:-:S04]  /*1dd0*/  IMAD.WIDE.U32 R52, R24, R56, R8 ;  /* 0x0000003818347225 */ /* 0x020fc800078e0008 */
[----:B------:R-:W3:Y:S01]  /*1de0*/  LDL R9, [R1+0x24] ;  /* 0x0000240001097983 */ /* 0x000ee20000100800 */
[----:B------:R-:W0:Y:S01]  /*1df0*/  S2R R38, SR_TID.X ;  /* 0x0000000000267919 */ /* 0x000e220000002100 */
[----:B------:R-:W4:Y:S01]  /*1e00*/  S2R R37, SR_TID.X ;  /* 0x0000000000257919 */ /* 0x000f220000002100 */
[----:B0-----:R-:W-:Y:S01]  /*1e10*/  VIADD R38, R38, 0xffffff80 ;  /* 0xffffff8026267836 */ /* 0x001fe20000000000 */
[----:B----4-:R-:W-:-:S04]  /*1e20*/  SHF.R.U32.HI R37, RZ, 0x7, R37 ;  /* 0x00000007ff257819 */ /* 0x010fc80000011625 */
[----:B------:R-:W-:Y:S01]  /*1e30*/  ISETP.NE.AND P6, PT, R37, 0x1, PT ;  /* 0x000000012500780c */ /* 0x000fe20003fc5270 */
[C---:B------:R-:W-:Y:S01]  /*1e40*/  IMAD R15, R23.reuse, R33, R0 ;  /* 0x00000021170f7224 */ /* 0x040fe200078e0200 */
[----:B-1----:R-:W-:Y:S01]  /*1e50*/  ISETP.GE.AND P0, PT, R16, R65, PT ;  /* 0x000000411000720c */ /* 0x002fe20003f06270 */
[----:B------:R-:W-:-:S03]  /*1e60*/  IMAD.WIDE.U32 R10, R23, R32, R16 ;  /* 0x00000020170a7225 */ /* 0x000fc600078e0010 */
[----:B------:R-:W-:Y:S01]  /*1e70*/  SEL R13, R65, RZ, P0 ;  /* 0x000000ff410d7207 */ /* 0x000fe20000000000 */
[----:B------:R-:W-:Y:S02]  /*1e80*/  IMAD.IADD R11, R15, 0x1, R11 ;  /* 0x000000010f0b7824 */ /* 0x000fe400078e020b */
[----:B------:R-:W-:-:S04]  /*1e90*/  IMAD.WIDE.U32 R4, R23, R32, R200 ;  /* 0x0000002017047225 */ /* 0x000fc800078e00c8 */
[----:B------:R-:W-:Y:S01]  /*1ea0*/  IMAD.IADD R13, R16, 0x1, R13 ;  /* 0x00000001100d7824 */ /* 0x000fe200078e020d */
[----:B------:R-:W-:Y:S05]  /*1eb0*/  @!P6 WARPSYNC.ALL ;  /* 0x000000000000e948 */ /* 0x000fea0003800000 */
[----:B------:R-:W-:-:S04]  /*1ec0*/  IMAD.WIDE.U32 R20, R24, R32, R10 ;  /* 0x0000002018147225 */ /* 0x000fc800078e000a */
[----:B------:R-:W-:Y:S01]  /*1ed0*/  VIADD R62, R37, 0x8 ;  /* 0x00000008253e7836 */ /* 0x000fe20000000000 */
[----:B------:R-:W-:Y:S01]  /*1ee0*/  IADD3 R7, R5, R15, RZ ;  /* 0x0000000f05077210 */ /* 0x000fe20007ffe0ff */
[C---:B------:R-:W-:Y:S01]  /*1ef0*/  VIADD R37, R23.reuse, 0x40 ;  /* 0x0000004017257836 */ /* 0x040fe20000000000 */
[----:B------:R-:W-:Y:S01]  /*1f00*/  SHF.R.S32.HI R12, RZ, 0x1f, R13 ;  /* 0x0000001fff0c7819 */ /* 0x000fe2000001140d */
[----:B------:R-:W-:Y:S01]  /*1f10*/  VIADD R10, R23, 0x40 ;  /* 0x00000040170a7836 */ /* 0x000fe20000000000 */
[----:B------:R-:W-:Y:S01]  /*1f20*/  SHF.R.S32.HI R15, RZ, 0x1f, R24 ;  /* 0x0000001fff0f7819 */ /* 0x000fe20000011418 */
[----:B------:R-:W-:Y:S01]  /*1f30*/  IMAD.MOV.U32 R6, RZ, RZ, R4 ;  /* 0x000000ffff067224 */ /* 0x000fe200078e0004 */
[----:B------:R-:W-:Y:S01]  /*1f40*/  PRMT R86, R3, 0x8880, RZ ;  /* 0x0000888003567816 */ /* 0x000fe200000000ff */
[----:B------:R-:W-:Y:S01]  /*1f50*/  IMAD.SHL.U32 R37, R37, 0x40, RZ ;  /* 0x0000004025257824 */ /* 0x000fe200078e00ff */
[----:B------:R-:W-:Y:S01]  /*1f60*/  ULDC UR4, c[0x0][0x2f4] ;  /* 0x0000bd0000047ab9 */ /* 0x000fe20000000800 */
[----:B------:R-:W-:-:S02]  /*1f70*/  IMAD.SHL.U32 R10, R10, 0x40, RZ ;  /* 0x000000400a0a7824 */ /* 0x000fc400078e00ff */
[----:B------:R-:W-:Y:S01]  /*1f80*/  IMAD.WIDE.U32 R4, R23, R56, R16 ;  /* 0x0000003817047225 */ /* 0x000fe200078e0010 */
[----:B------:R-:W-:Y:S02]  /*1f90*/  LEA.HI R12, R12, R13, RZ, 0x3 ;  /* 0x0000000d0c0c7211 */ /* 0x000fe400078f18ff */
[----:B------:R-:W-:Y:S01]  /*1fa0*/  LOP3.LUT R37, R37, 0x1c0, RZ, 0xc0, !PT ;  /* 0x000001c025257812 */ /* 0x000fe200078ec0ff */
[----:B------:R-:W-:Y:S01]  /*1fb0*/  IMAD.IADD R55, R55, 0x1, R5 ;  /* 0x0000000137377824 */ /* 0x000fe200078e0205 */
[----:B------:R-:W-:Y:S01]  /*1fc0*/  LOP3.LUT R10, R10, 0x1c0, RZ, 0xc0, !PT ;  /* 0x000001c00a0a7812 */ /* 0x000fe200078ec0ff */
[C---:B------:R-:W-:Y:S01]  /*1fd0*/  IMAD R5, R15.reuse, R32, RZ ;  /* 0x000000200f057224 */ /* 0x040fe200078e02ff */
[----:B------:R-:W-:Y:S01]  /*1fe0*/  MOV R54, R4 ;  /* 0x0000000400367202 */ /* 0x000fe20000000f00 */
[----:B------:R-:W-:Y:S01]  /*1ff0*/  IMAD R15, R15, R56, RZ ;  /* 0x000000380f0f7224 */ /* 0x000fe200078e02ff */
[----:B------:R-:W-:Y:S01]  /*2000*/  SHF.R.S32.HI R74, RZ, 0x3, R12 ;  /* 0x00000003ff4a7819 */ /* 0x000fe2000001140c */
[----:B------:R-:W-:Y:S01]  /*2010*/  IMAD.MOV.U32 R64, RZ, RZ, 0x20 ;  /* 0x00000020ff407424 */ /* 0x000fe200078e00ff */
[----:B------:R-:W-:Y:S01]  /*2020*/  LOP3.LUT R75, R12, 0xfffffff8, RZ, 0xc0, !PT ;  /* 0xfffffff80c4b7812 */ /* 0x000fe200078ec0ff */
[----:B------:R-:W-:Y:S01]  /*2030*/  IMAD.IADD R0, R36, 0x1, R35 ;  /* 0x0000000124007824 */ /* 0x000fe200078e0223 */
[----:B------:R-:W-:Y:S01]  /*2040*/  SHF.R.U32.HI R10, RZ, 0x3, R10 ;  /* 0x00000003ff0a7819 */ /* 0x000fe2000001160a */
[----:B------:R-:W-:Y:S01]  /*2050*/  IMAD R71, R24, R33, R5 ;  /* 0x0000002118477224 */ /* 0x000fe200078e0205 */
[----:B------:R-:W-:Y:S01]  /*2060*/  SHF.L.U64.HI R35, R56, 0x6, R57 ;  /* 0x0000000638237819 */ /* 0x000fe20000010239 */
[----:B------:R-:W-:Y:S01]  /*2070*/  IMAD R67, R57, 0x60, RZ ;  /* 0x0000006039437824 */ /* 0x000fe200078e02ff */
[----:B------:R-:W-:Y:S01]  /*2080*/  SHF.L.U64.HI R4, R32, 0x6, R33 ;  /* 0x0000000620047819 */ /* 0x000fe20000010221 */
[----:B------:R-:W-:Y:S01]  /*2090*/  IMAD R15, R24, R57, R15 ;  /* 0x00000039180f7224 */ /* 0x000fe200078e020f */
[----:B------:R-:W-:Y:S01]  /*20a0*/  PRMT R86, R86, 0x7710, RZ ;  /* 0x0000771056567816 */ /* 0x000fe200000000ff */
[----:B------:R-:W-:-:S02]  /*20b0*/  IMAD.SHL.U32 R58, R56, 0x40, RZ ;  /* 0x00000040383a7824 */ /* 0x000fc400078e00ff */
[----:B------:R-:W-:Y:S01]  /*20c0*/  IMAD.WIDE.U32 R54, R24, R56, R54 ;  /* 0x0000003818367225 */ /* 0x000fe200078e0036 */
[----:B------:R-:W-:-:S03]  /*20d0*/  ISETP.GE.AND P2, PT, R2, UR4, PT ;  /* 0x0000000402007c0c */ /* 0x000fc6000bf46270 */
[----:B------:R-:W-:Y:S02]  /*20e0*/  IMAD R13, R33, 0x60, RZ ;  /* 0x00000060210d7824 */ /* 0x000fe400078e02ff */
[----:B------:R-:W-:Y:S02]  /*20f0*/  IMAD.SHL.U32 R5, R32, 0x40, RZ ;  /* 0x0000004020057824 */ /* 0x000fe400078e00ff */
[----:B------:R-:W-:-:S04]  /*2100*/  IMAD.WIDE.U32 R6, R24, R32, R6 ;  /* 0x0000002018067225 */ /* 0x000fc800078e0006 */
[----:B------:R-:W-:Y:S01]  /*2110*/  IMAD.WIDE.U32 R56, R56, 0x60, RZ ;  /* 0x0000006038387825 */ /* 0x000fe200078e00ff */
[----:B------:R-:W-:-:S03]  /*2120*/  LOP3.LUT R80, R86, 0x1, RZ, 0xc0, !PT ;  /* 0x0000000156507812 */ /* 0x000fc600078ec0ff */
[----:B------:R-:W-:Y:S01]  /*2130*/  IMAD.WIDE.U32 R32, R32, 0x60, RZ ;  /* 0x0000006020207825 */ /* 0x000fe200078e00ff */
[C---:B------:R-:W-:Y:S02]  /*2140*/  LOP3.LUT R81, R86.reuse, 0x2, RZ, 0xc0, !PT ;  /* 0x0000000256517812 */ /* 0x040fe400078ec0ff */
[C---:B------:R-:W-:Y:S01]  /*2150*/  LOP3.LUT R82, R86.reuse, 0x4, RZ, 0xc0, !PT ;  /* 0x0000000456527812 */ /* 0x040fe200078ec0ff */
[----:B------:R-:W-:Y:S01]  /*2160*/  IMAD.IADD R70, R7, 0x1, R71 ;  /* 0x0000000107467824 */ /* 0x000fe200078e0247 */
[C---:B------:R-:W-:Y:S01]  /*2170*/  LOP3.LUT R83, R86.reuse, 0x8, RZ, 0xc0, !PT ;  /* 0x0000000856537812 */ /* 0x040fe200078ec0ff */
[----:B------:R-:W-:Y:S01]  /*2180*/  IMAD.SHL.U32 R65, R65, 0x2, RZ ;  /* 0x0000000241417824 */ /* 0x000fe200078e00ff */
[C---:B------:R-:W-:Y:S01]  /*2190*/  LOP3.LUT R84, R86.reuse, 0x10, RZ, 0xc0, !PT ;  /* 0x0000001056547812 */ /* 0x040fe200078ec0ff */
[----:B------:R-:W-:Y:S01]  /*21a0*/  IMAD.IADD R66, R33, 0x1, R13 ;  /* 0x0000000121427824 */ /* 0x000fe200078e020d */
[----:B------:R-:W-:Y:S01]  /*21b0*/  LOP3.LUT R85, R86, 0x20, RZ, 0xc0, !PT ;  /* 0x0000002056557812 */ /* 0x000fe200078ec0ff */
[----:B------:R-:W-:Y:S01]  /*21c0*/  IMAD.IADD R71, R71, 0x1, R21 ;  /* 0x0000000147477824 */ /* 0x000fe200078e0215 */
[----:B------:R-:W-:Y:S01]  /*21d0*/  SHF.R.S32.HI R60, RZ, 0x1f, R34 ;  /* 0x0000001fff3c7819 */ /* 0x000fe20000011422 */
[----:B------:R-:W-:Y:S01]  /*21e0*/  IMAD.IADD R72, R53, 0x1, R15 ;  /* 0x0000000135487824 */ /* 0x000fe200078e020f */
[----:B------:R-:W-:-:S02]  /*21f0*/  IADD3 R67, R57, R67, RZ ;  /* 0x0000004339437210 */ /* 0x000fc40007ffe0ff */
[----:B------:R-:W-:Y:S02]  /*2200*/  IADD3 R73, R15, R55, RZ ;  /* 0x000000370f497210 */ /* 0x000fe40007ffe0ff */
[----:B------:R-:W-:Y:S01]  /*2210*/  P2R R88, PR, RZ, 0x4 ;  /* 0x00000004ff587803 */ /* 0x000fe20000000000 */
[C---:B--2---:R-:W-:Y:S01]  /*2220*/  IMAD.SHL.U32 R59, R14.reuse, 0x40, RZ ;  /* 0x000000400e3b7824 */ /* 0x044fe200078e00ff */
[----:B------:R-:W-:Y:S01]  /*2230*/  @!P6 BAR.SYNC.DEFER_BLOCKING 0x9, 0x100 ;  /* 0x024400000000eb1d */ /* 0x000fe20000010000 */
[----:B------:R-:W-:Y:S02]  /*2240*/  LOP3.LUT P1, RZ, R14, 0x4, RZ, 0xc0, !PT ;  /* 0x000000040eff7812 */ /* 0x000fe4000782c0ff */
[----:B------:R-:W-:-:S04]  /*2250*/  SHF.R.S32.HI R14, RZ, 0x1f, R38 ;  /* 0x0000001fff0e7819 */ /* 0x000fc80000011426 */
[----:B------:R-:W-:-:S04]  /*2260*/  LEA.HI R14, R14, R38, RZ, 0x2 ;  /* 0x000000260e0e7211 */ /* 0x000fc800078f10ff */
[----:B------:R-:W-:-:S04]  /*2270*/  LOP3.LUT R14, R14, 0xfffffffc, RZ, 0xc0, !PT ;  /* 0xfffffffc0e0e7812 */ /* 0x000fc800078ec0ff */
[----:B------:R-:W-:Y:S02]  /*2280*/  IADD3 R14, R38, -R14, RZ ;  /* 0x8000000e260e7210 */ /* 0x000fe40007ffe0ff */
[----:B------:R-:W0:Y:S01]  /*2290*/  S2R R38, SR_TID.X ;  /* 0x0000000000267919 */ /* 0x000e220000002100 */
[----:B------:R-:W-:Y:S02]  /*22a0*/  LOP3.LUT R59, R59, 0x1c0, RZ, 0xc0, !PT ;  /* 0x000001c03b3b7812 */ /* 0x000fe400078ec0ff */
[----:B------:R-:W-:Y:S02]  /*22b0*/  IMAD R63, R14, 0x40, R23 ;  /* 0x000000400e3f7824 */ /* 0x000fe400078e0217 */
[----:B------:R-:W-:Y:S02]  /*22c0*/  SHF.R.U32.HI R61, RZ, 0x3, R59 ;  /* 0x00000003ff3d7819 */ /* 0x000fe4000001163b */
[----:B------:R-:W-:-:S04]  /*22d0*/  LOP3.LUT R8, R59, 0x18, R16, 0xf8, !PT ;  /* 0x000000183b087812 */ /* 0x000fc800078ef810 */
[----:B------:R-:W-:Y:S01]  /*22e0*/  LOP3.LUT R8, R8, R61, RZ, 0x3c, !PT ;  /* 0x0000003d08087212 */ /* 0x000fe200078e3cff */
[----:B0-----:R-:W-:-:S05]  /*22f0*/  VIADD R38, R38, 0xffffff80 ;  /* 0xffffff8026267836 */ /* 0x001fca0000000000 */
[----:B------:R-:W-:-:S04]  /*2300*/  SHF.R.S32.HI R14, RZ, 0x1f, R38 ;  /* 0x0000001fff0e7819 */ /* 0x000fc80000011426 */
[----:B------:R-:W-:-:S04]  /*2310*/  LEA.HI R14, R14, R38, RZ, 0x5 ;  /* 0x000000260e0e7211 */ /* 0x000fc800078f28ff */
[----:B------:R-:W-:-:S05]  /*2320*/  SHF.R.S32.HI R14, RZ, 0x5, R14 ;  /* 0x00000005ff0e7819 */ /* 0x000fca000001140e */
        /* <DEDUP_REMOVED lines=9> */
[----:B------:R-:W-:-:S02]  /*23c0*/  SHF.R.S32.HI R76, RZ, 0x1f, R25 ;  /* 0x0000001fff4c7819 */ /* 0x000fc40000011419 */
[----:B------:R-:W-:Y:S02]  /*23d0*/  SHF.R.S32.HI R77, RZ, 0x1f, R75 ;  /* 0x0000001fff4d7819 */ /* 0x000fe4000001144b */
[----:B------:R-:W-:Y:S02]  /*23e0*/  LOP3.LUT R86, R86, 0x40, RZ, 0xc0, !PT ;  /* 0x0000004056567812 */ /* 0x000fe400078ec0ff */
[----:B---3--:R-:W-:-:S07]  /*23f0*/  IADD3 R79, R9, R12, RZ ;  /* 0x0000000c094f7210 */ /* 0x008fce0007ffe0ff */
.L_x_14414:
[----:B------:R-:W0:Y:S01]  /*2400*/  LDC R95, c[0x0][0x430] ;  /* 0x00010c00ff5f7b82 */ /* 0x000e220000000800 */
[----:B------:R-:W-:Y:S02]  /*2410*/  VIADD R29, R29, 0xffffffff ;  /* 0xffffffff1d1d7836 */ /* 0x000fe40000000000 */
[----:B------:R-:W-:Y:S02]  /*2420*/  IMAD.MOV.U32 R94, RZ, RZ, RZ ;  /* 0x000000ffff5e7224 */ /* 0x000fe400078e00ff */
[----:B------:R-:W-:-:S03]  /*2430*/  IMAD R9, R29, 0x60, R63 ;  /* 0x000000601d097824 */ /* 0x000fc600078e023f */
[----:B-1----:R-:W1:Y:S01]  /*2440*/  LDC R90, c[0x0][0x3f4] ;  /* 0x0000fd00ff5a7b82 */ /* 0x002e620000000800 */
[----:B--2---:R-:W-:Y:S01]  /*2450*/  IMAD.IADD R36, R0, 0x1, R9 ;  /* 0x0000000100247824 */ /* 0x004fe200078e0209 */
        /* <DEDUP_REMOVED lines=17> */
[----:B-----5:R0:W5:Y:S01]  /*2570*/  @!P2 LDG.E R94, desc[UR40][R8.64] ;  /* 0x00000028085ea981 */ /* 0x020162000c1e1900 */
        /* <DEDUP_REMOVED lines=31> */
[----:B------:R-:W-:Y:S02]  /*2770*/  IMAD R37, R11, R56, R12 ;  /* 0x000000380b257224 */ /* 0x000fe400078e020c */
[C---:B------:R-:W-:Y:S02]  /*2780*/  IMAD R101, R34.reuse, UR5, R13 ;  /* 0x0000000522657c24 */ /* 0x040fe4000f8e020d */
[----:B------:R-:W-:Y:S01]  /*2790*/  IMAD.WIDE.U32 R12, R34, UR4, R8 ;  /* 0x00000004220c7c25 */ /* 0x000fe2000f8e0008 */
[----:B------:R-:W-:-:S03]  /*27a0*/  ULDC.64 UR4, c[0x0][0x2e8] ;  /* 0x0000ba0000047ab9 */ /* 0x000fc60000000a00 */
[----:B------:R-:W-:Y:S01]  /*27b0*/  IMAD.IADD R101, R13, 0x1, R101 ;  /* 0x000000010d657824 */ /* 0x000fe200078e0265 */
[C---:B------:R-:W-:Y:S01]  /*27c0*/  LEA R100, P3, R12.reuse, UR4, 0x1 ;  /* 0x000000040c647c11 */ /* 0x040fe2000f8608ff */
        /* <DEDUP_REMOVED lines=37> */
.L_x_14365:
[----:B------:R-:W-:Y:S05]  /*2a20*/  BSYNC B1 ;  /* 0x0000000000017941 */ /* 0x000fea0003800000 */
.L_x_14364:
[----:B0-----:R-:W-:Y:S01]  /*2a30*/  VIADD R12, R23, 0x40 ;  /* 0x00000040170c7836 */ /* 0x001fe20000000000 */
[----:B------:R-:W-:Y:S01]  /*2a40*/  BSSY B1, `(.L_x_14366) ;  /* 0x000001c000017945 */ /* 0x000fe20003800000 */
[----:B------:R-:W-:Y:S02]  /*2a50*/  CS2R R40, SRZ ;  /* 0x0000000000287805 */ /* 0x000fe4000001ff00 */
        /* <DEDUP_REMOVED lines=26> */
.L_x_14367:
[----:B------:R-:W-:Y:S05]  /*2c00*/  BSYNC B1 ;  /* 0x0000000000017941 */ /* 0x000fea0003800000 */
.L_x_14366:
[----:B0-----:R-:W-:Y:S01]  /*2c10*/  IMAD.MOV.U32 R8, RZ, RZ, R48 ;  /* 0x000000ffff087224 */ /* 0x001fe200078e0030 */
[----:B------:R-:W-:Y:S01]  /*2c20*/  MOV R11, R51 ;  /* 0x00000033000b7202 */ /* 0x000fe20000000f00 */
[----:B------:R-:W-:Y:S01]  /*2c30*/  IMAD.MOV.U32 R9, RZ, RZ, R49 ;  /* 0x000000ffff097224 */ /* 0x000fe200078e0031 */
[----:B------:R-:W-:Y:S01]  /*2c40*/  ISETP.NE.AND P3, PT, R204, 0x3, PT ;  /* 0x00000003cc00780c */ /* 0x000fe20003f65270 */
[----:B------:R-:W-:Y:S01]  /*2c50*/  IMAD.MOV.U32 R10, RZ, RZ, R50 ;  /* 0x000000ffff0a7224 */ /* 0x000fe200078e0032 */
[----:B------:R-:W-:Y:S02]  /*2c60*/  PRMT R106, R14, 0x5410, R13 ;  /* 0x000054100e6a7816 */ /* 0x000fe4000000000d */
[----:B------:R-:W-:Y:S01]  /*2c70*/  PRMT R115, R8, 0x5410, R9 ;  /* 0x0000541008737816 */ /* 0x000fe20000000009 */
[----:B------:R-:W-:Y:S01]  /*2c80*/  IMAD.MOV.U32 R8, RZ, RZ, R46 ;  /* 0x000000ffff087224 */ /* 0x000fe200078e002e */
[----:B------:R-:W-:Y:S01]  /*2c90*/  PRMT R116, R10, 0x5410, R11 ;  /* 0x000054100a747816 */ /* 0x000fe2000000000b */
[----:B------:R-:W-:-:S02]  /*2ca0*/  IMAD.MOV.U32 R9, RZ, RZ, R47 ;  /* 0x000000ffff097224 */ /* 0x000fc400078e002f */
[----:B-----5:R-:W-:Y:S02]  /*2cb0*/  IMAD.MOV.U32 R10, RZ, RZ, R40 ;  /* 0x000000ffff0a7224 */ /* 0x020fe400078e0028 */
[----:B------:R-:W-:Y:S01]  /*2cc0*/  IMAD.MOV.U32 R11, RZ, RZ, R41 ;  /* 0x000000ffff0b7224 */ /* 0x000fe200078e0029 */
[----:B------:R-:W-:Y:S01]  /*2cd0*/  PRMT R107, R8, 0x5410, R9 ;  /* 0x00005410086b7816 */ /* 0x000fe20000000009 */
[----:B------:R-:W-:Y:S02]  /*2ce0*/  IMAD.MOV.U32 R8, RZ, RZ, R36 ;  /* 0x000000ffff087224 */ /* 0x000fe400078e0024 */
[----:B------:R-:W-:Y:S01]  /*2cf0*/  IMAD.MOV.U32 R9, RZ, RZ, R37 ;  /* 0x000000ffff097224 */ /* 0x000fe200078e0025 */
[----:B------:R-:W-:Y:S01]  /*2d00*/  PRMT R104, R10, 0x5410, R11 ;  /* 0x000054100a687816 */ /* 0x000fe2000000000b */
[----:B------:R-:W-:Y:S02]  /*2d10*/  IMAD.MOV.U32 R10, RZ, RZ, R42 ;  /* 0x000000ffff0a7224 */ /* 0x000fe400078e002a */
[----:B------:R-:W-:Y:S01]  /*2d20*/  IMAD.MOV.U32 R11, RZ, RZ, R43 ;  /* 0x000000ffff0b7224 */ /* 0x000fe200078e002b */
[----:B------:R-:W-:Y:S01]  /*2d30*/  PRMT R102, R8, 0x5410, R9 ;  /* 0x0000541008667816 */ /* 0x000fe20000000009 */
[----:B------:R-:W-:Y:S01]  /*2d40*/  IMAD.MOV.U32 R8, RZ, RZ, R38 ;  /* 0x000000ffff087224 */ /* 0x000fe200078e0026 */
[----:B------:R-:W-:-:S02]  /*2d50*/  MOV R9, R39 ;  /* 0x0000002700097202 */ /* 0x000fc40000000f00 */
[----:B------:R-:W-:Y:S02]  /*2d60*/  PRMT R105, R10, 0x5410, R11 ;  /* 0x000054100a697816 */ /* 0x000fe4000000000b */
[----:B------:R-:W-:Y:S01]  /*2d70*/  PRMT R103, R8, 0x5410, R9 ;  /* 0x0000541008677816 */ /* 0x000fe20000000009 */
[----:B------:R-:W-:Y:S06]  /*2d80*/  @!P3 BRA `(.L_x_14368) ;  /* 0x000000000004b947 */ /* 0x000fec0003800000 */
[----:B------:R-:W-:Y:S01]  /*2d90*/  BPT.TRAP 0x1 ;  /* 0x000000040000795c */ /* 0x000fe20000300000 */
.L_x_14368:
[----:B------:R-:W-:Y:S01]  /*2da0*/  IMAD R87, R18, 0x8, R19 ;  /* 0x0000000812577824 */ /* 0x000fe200078e0213 */
[----:B------:R-:W-:Y:S01]  /*2db0*/  SHF.L.U32 R99, R205, 0x1f, RZ ;  /* 0x0000001fcd637819 */ /* 0x000fe200000006ff */
[----:B------:R-:W-:Y:S03]  /*2dc0*/  BSSY B1, `(.L_x_14369) ;  /* 0x0000003000017945 */ /* 0x000fe60003800000 */
[----:B------:R-:W0:Y:S02]  /*2dd0*/  SYNCS.PHASECHK.TRANS64.TRYWAIT P5, [R87+URZ+0x22890], R99 ;  /* 0x02289063570075a7 */ /* 0x000e2400080a017f */
[----:B0-----:R-:W-:Y:S05]  /*2de0*/  @!P5 BRA `(.L_x_14370) ;  /* 0x000001880018d947 */ /* 0x001fea0003800000 */
.L_x_14632:
[----:B------:R-:W-:Y:S05]  /*2df0*/  BSYNC B1 ;  /* 0x0000000000017941 */ /* 0x000fea0003800000 */
.L_x_14369:
[----:B------:R-:W-:-:S03]  /*2e00*/  UMOV UR4, 0xffffffff ;  /* 0xffffffff00047882 */ /* 0x000fc60000000000 */
[----:B------:R-:W-:Y:S05]  /*2e10*/  BRA.DIV UR4, `(.L_x_14371) ;  /* 0x0000018a04207947 */ /* 0x000fea000b800000 */
[----:B------:R1:W2:Y:S04]  /*2e20*/  SHFL.IDX PT, R91, R101, RZ, 0x1c1f ;  /* 0x001c1fff655b7589 */ /* 0x0002a800000e0000 */
[----:B------:R1:W3:Y:S02]  /*2e30*/  SHFL.IDX PT, R14, R100, RZ, 0x1c1f ;  /* 0x001c1fff640e7589 */ /* 0x0002e400000e0000 */
.L_x_14636:
        /* <DEDUP_REMOVED lines=11> */
[----:B0-----:R-:W-:Y:S01]  /*2ef0*/  IMAD.MOV.U32 R15, RZ, RZ, R10 ;  /* 0x000000ffff0f7224 */ /* 0x001fe200078e000a */
[--C-:B------:R-:W-:Y:S01]  /*2f00*/  SHF.R.U64 R48, R50, 0x10, R51.reuse ;  /* 0x0000001032307819 */ /* 0x100fe20000001233 */
[--C-:B------:R-:W-:Y:S01]  /*2f10*/  HADD2.F32 R10, -RZ, R9.reuse.H1_H1 ;  /* 0x30000009ff0a7230 */ /* 0x100fe20000004100 */
[----:B------:R-:W-:Y:S01]  /*2f20*/  SHF.R.U32.HI R108, RZ, 0x10, R51 ;  /* 0x00000010ff6c7819 */ /* 0x000fe20000011633 */
[----:B------:R-:W-:Y:S01]  /*2f30*/  HADD2.F32 R9, -RZ, R9.H0_H0 ;  /* 0x20000009ff097230 */ /* 0x000fe20000004100 */
[----:B------:R-:W-:Y:S01]  /*2f40*/  SHF.R.U32.HI R109, RZ, 0x10, R49 ;  /* 0x00000010ff6d7819 */ /* 0x000fe20000011631 */
[----:B------:R-:W-:Y:S02]  /*2f50*/  HADD2.F32 R51, -RZ, R48.H0_H0 ;  /* 0x20000030ff337230 */ /* 0x000fe40000004100 */
[----:B------:R-:W-:Y:S02]  /*2f60*/  HADD2.F32 R48, -RZ, R11.H1_H1 ;  /* 0x3000000bff307230 */ /* 0x000fe40000004100 */
[----:B------:R-:W-:-:S02]  /*2f70*/  HADD2.F32 R108, -RZ, R108.H0_H0 ;  /* 0x2000006cff6c7230 */ /* 0x000fc40000004100 */
[----:B------:R-:W-:Y:S02]  /*2f80*/  HADD2.F32 R11, -RZ, R11.H0_H0 ;  /* 0x2000000bff0b7230 */ /* 0x000fe40000004100 */
[----:B------:R-:W-:Y:S02]  /*2f90*/  HADD2.F32 R49, -RZ, R110.H0_H0 ;  /* 0x2000006eff317230 */ /* 0x000fe40000004100 */
[-C--:B------:R-:W-:Y:S01]  /*2fa0*/  FMUL.FTZ R110, R10, R51.reuse ;  /* 0x000000330a6e7220 */ /* 0x080fe20000410000 */
[----:B------:R-:W-:Y:S02]  /*2fb0*/  HADD2.F32 R50, -RZ, R109.H0_H0 ;  /* 0x2000006dff327230 */ /* 0x000fe40000004100 */
[----:B------:R-:W-:Y:S01]  /*2fc0*/  FMUL.FTZ R51, R9, R51 ;  /* 0x0000003309337220 */ /* 0x000fe20000410000 */
[-C--:B------:R-:W-:Y:S01]  /*2fd0*/  FMUL.FTZ R112, R48, R108.reuse ;  /* 0x0000006c30707220 */ /* 0x080fe20000410000 */
[----:B------:R-:W-:Y:S01]  /*2fe0*/  FMUL.FTZ R113, R11, R108 ;  /* 0x0000006c0b717220 */ /* 0x000fe20000410000 */
[-C--:B------:R-:W-:Y:S01]  /*2ff0*/  FFMA.FTZ R110, R9, R49.reuse, -R110 ;  /* 0x00000031096e7223 */ /* 0x080fe2000001086e */
[----:B------:R-:W-:Y:S01]  /*3000*/  FFMA.FTZ R109, R10, R49, R51 ;  /* 0x000000310a6d7223 */ /* 0x000fe20000010033 */
[----:B------:R-:W-:-:S02]  /*3010*/  HADD2.F32 R9, -RZ, R8.H1_H1 ;  /* 0x30000008ff097230 */ /* 0x000fc40000004100 */
[-C--:B------:R-:W-:Y:S01]  /*3020*/  FFMA.FTZ R111, R11, R50.reuse, -R112 ;  /* 0x000000320b6f7223 */ /* 0x080fe20000010870 */
[----:B------:R-:W-:Y:S01]  /*3030*/  FFMA.FTZ R114, R48, R50, R113 ;  /* 0x0000003230727223 */ /* 0x000fe20000010071 */
[----:B------:R-:W-:Y:S02]  /*3040*/  HADD2.F32 R49, -RZ, R116.H0_H0 ;  /* 0x20000074ff317230 */ /* 0x000fe40000004100 */
        /* <DEDUP_REMOVED lines=18> */
.L_x_14377:
[----:B------:R-:W-:Y:S05]  /*3170*/  BSYNC B3 ;  /* 0x0000000000037941 */ /* 0x000fea0003800000 */
.L_x_14376:
[----:B0-----:R4:W-:Y:S02]  /*3180*/  ST.E.128 desc[UR40][R12.64], R8 ;  /* 0x000000080c007985 */ /* 0x0019e4000c101d28 */
.L_x_14375:
[----:B------:R-:W-:Y:S05]  /*3190*/  BSYNC B2 ;  /* 0x0000000000027941 */ /* 0x000fea0003800000 */
.L_x_14374:
        /* <DEDUP_REMOVED lines=20> */
[C---:B------:R-:W-:Y:S01]  /*32e0*/  FMUL.FTZ R45, R9.reuse, R45 ;  /* 0x0000002d092d7220 */ /* 0x040fe20000410000 */
[----:B------:R-:W-:Y:S02]  /*32f0*/  HADD2.F32 R11, -RZ, R11.H0_H0 ;  /* 0x2000000bff0b7230 */ /* 0x000fe40000004100 */
[-C--:B------:R-:W-:Y:S01]  /*3300*/  FFMA.FTZ R50, R9, R44.reuse, -R50 ;  /* 0x0000002c09327223 */ /* 0x080fe20000010832 */
        /* <DEDUP_REMOVED lines=26> */
.L_x_14379:
[----:B------:R-:W-:Y:S05]  /*34b0*/  BSYNC B2 ;  /* 0x0000000000027941 */ /* 0x000fea0003800000 */
.L_x_14378:
[----:B0-----:R0:W-:Y:S02]  /*34c0*/  ST.E.128 desc[UR40][R12.64], R8 ;  /* 0x000000080c007985 */ /* 0x0011e4000c101d28 */
.L_x_14373:
[----:B------:R-:W-:Y:S05]  /*34d0*/  BSYNC B1 ;  /* 0x0000000000017941 */ /* 0x000fea0003800000 */
.L_x_14372:
[----:B------:R-:W-:-:S03]  /*34e0*/  UMOV UR4, 0xffffffff ;  /* 0xffffffff00047882 */ /* 0x000fc60000000000 */
[----:B------:R-:W-:Y:S05]  /*34f0*/  BRA.DIV UR4, `(.L_x_14380) ;  /* 0x0000018204b07947 */ /* 0x000fea000b800000 */
[----:B-1----:R-:W1:Y:S04]  /*3500*/  SHFL.IDX PT, R101, R101, 0x1, 0x1c1f ;  /* 0x003c1f0065657f89 */ /* 0x002e6800000e0000 */
[----:B---3--:R3:W0:Y:S02]  /*3510*/  SHFL.IDX PT, R14, R100, 0x1, 0x1c1f ;  /* 0x003c1f00640e7f89 */ /* 0x00862400000e0000 */
.L_x_14640:
        /* <DEDUP_REMOVED lines=9> */
[----:B------:R-:W-:Y:S02]  /*35b0*/  SHF.R.U64 R46, R40, 0x10, R41 ;  /* 0x00000010282e7819 */ /* 0x000fe40000001229 */
[--C-:B------:R-:W-:Y:S02]  /*35c0*/  SHF.R.U64 R40, R42, 0x10, R43.reuse ;  /* 0x000000102a287819 */ /* 0x100fe4000000122b */
[----:B------:R-:W-:Y:S02]  /*35d0*/  SHF.R.U32.HI R44, RZ, 0x10, R43 ;  /* 0x00000010ff2c7819 */ /* 0x000fe4000001162b */
[----:B------:R-:W-:Y:S01]  /*35e0*/  SHF.R.U32.HI R45, RZ, 0x10, R41 ;  /* 0x00000010ff2d7819 */ /* 0x000fe20000011629 */
[----:B------:R-:W-:Y:S01]  /*35f0*/  HADD2.F32 R43, -RZ, R40.H0_H0 ;  /* 0x20000028ff2b7230 */ /* 0x000fe20000004100 */
[----:B----4-:R-:W-:Y:S01]  /*3600*/  MOV R15, R10 ;  /* 0x0000000a000f7202 */ /* 0x010fe20000000f00 */
[----:B------:R-:W-:Y:S02]  /*3610*/  HADD2.F32 R40, -RZ, R11.H1_H1 ;  /* 0x3000000bff287230 */ /* 0x000fe40000004100 */
[----:B------:R-:W-:-:S02]  /*3620*/  HADD2.F32 R44, -RZ, R44.H0_H0 ;  /* 0x2000002cff2c7230 */ /* 0x000fc40000004100 */
[----:B------:R-:W-:Y:S02]  /*3630*/  HADD2.F32 R10, -RZ, R9.H1_H1 ;  /* 0x30000009ff0a7230 */ /* 0x000fe40000004100 */
[----:B------:R-:W-:Y:S02]  /*3640*/  HADD2.F32 R11, -RZ, R11.H0_H0 ;  /* 0x2000000bff0b7230 */ /* 0x000fe40000004100 */
[----:B------:R-:W-:Y:S01]  /*3650*/  FMUL.FTZ R48, R40, R44 ;  /* 0x0000002c28307220 */ /* 0x000fe20000410000 */
[----:B------:R-:W-:Y:S02]  /*3660*/  HADD2.F32 R9, -RZ, R9.H0_H0 ;  /* 0x20000009ff097230 */ /* 0x000fe40000004100 */
[----:B------:R-:W-:Y:S02]  /*3670*/  HADD2.F32 R41, -RZ, R46.H0_H0 ;  /* 0x2000002eff297230 */ /* 0x000fe40000004100 */
[----:B------:R-:W-:Y:S01]  /*3680*/  FMUL.FTZ R46, R10, R43 ;  /* 0x0000002b0a2e7220 */ /* 0x000fe20000410000 */
[----:B------:R-:W-:-:S02]  /*3690*/  HADD2.F32 R42, -RZ, R45.H0_H0 ;  /* 0x2000002dff2a7230 */ /* 0x000fc40000004100 */
[----:B------:R-:W-:Y:S01]  /*36a0*/  FMUL.FTZ R45, R11, R44 ;  /* 0x0000002c0b2d7220 */ /* 0x000fe20000410000 */
[C---:B------:R-:W-:Y:S01]  /*36b0*/  FMUL.FTZ R43, R9.reuse, R43 ;  /* 0x0000002b092b7220 */ /* 0x040fe20000410000 */
[-C--:B------:R-:W-:Y:S01]  /*36c0*/  FFMA.FTZ R46, R9, R41.reuse, -R46 ;  /* 0x00000029092e7223 */ /* 0x080fe2000001082e */
[----:B------:R-:W-:Y:S02]  /*36d0*/  HADD2.F32 R9, -RZ, R8.H1_H1 ;  /* 0x30000008ff097230 */ /* 0x000fe40000004100 */
[-C--:B------:R-:W-:Y:S01]  /*36e0*/  FFMA.FTZ R45, R40, R42.reuse, R45 ;  /* 0x0000002a282d7223 */ /* 0x080fe2000001002d */
[----:B------:R-:W-:Y:S01]  /*36f0*/  FFMA.FTZ R43, R10, R41, R43 ;  /* 0x000000290a2b7223 */ /* 0x000fe2000001002b */
[--C-:B------:R-:W-:Y:S02]  /*3700*/  HADD2.F32 R40, -RZ, R105.reuse.H0_H0 ;  /* 0x20000069ff287230 */ /* 0x100fe40000004100 */
[----:B------:R-:W-:Y:S01]  /*3710*/  FFMA.FTZ R48, R11, R42, -R48 ;  /* 0x0000002a0b307223 */ /* 0x000fe20000010830 */
[----:B------:R-:W-:-:S02]  /*3720*/  HADD2.F32 R105, -RZ, R105.H1_H1 ;  /* 0x30000069ff697230 */ /* 0x000fc40000004100 */
[--C-:B------:R-:W-:Y:S02]  /*3730*/  HADD2.F32 R10, -RZ, R15.reuse.H1_H1 ;  /* 0x3000000fff0a7230 */ /* 0x100fe40000004100 */
[-C--:B------:R-:W-:Y:S01]  /*3740*/  FMUL.FTZ R41, R9, R40.reuse ;  /* 0x0000002809297220 */ /* 0x080fe20000410000 */
[----:B------:R-:W-:Y:S02]  /*3750*/  HADD2.F32 R8, -RZ, R8.H0_H0 ;  /* 0x20000008ff087230 */ /* 0x000fe40000004100 */
[----:B------:R-:W-:Y:S02]  /*3760*/  HADD2.F32 R15, -RZ, R15.H0_H0 ;  /* 0x2000000fff0f7230 */ /* 0x000fe40000004100 */
[----:B------:R-:W-:Y:S01]  /*3770*/  FMUL.FTZ R42, R10, R105 ;  /* 0x000000690a2a7220 */ /* 0x000fe20000410000 */
[--C-:B------:R-:W-:Y:S02]  /*3780*/  HADD2.F32 R11, -RZ, R104.reuse.H0_H0 ;  /* 0x20000068ff0b7230 */ /* 0x100fe40000004100 */
[----:B------:R-:W-:Y:S01]  /*3790*/  FMUL.FTZ R40, R8, R40 ;  /* 0x0000002808287220 */ /* 0x000fe20000410000 */
[----:B------:R-:W-:-:S02]  /*37a0*/  HADD2.F32 R104, -RZ, R104.H1_H1 ;  /* 0x30000068ff687230 */ /* 0x000fc40000004100 */
[----:B------:R-:W-:Y:S01]  /*37b0*/  FMUL.FTZ R105, R15, R105 ;  /* 0x000000690f697220 */ /* 0x000fe20000410000 */
[-C--:B------:R-:W-:Y:S01]  /*37c0*/  FFMA.FTZ R41, R8, R11.reuse, -R41 ;  /* 0x0000000b08297223 */ /* 0x080fe20000010829 */
[----:B------:R-:W-:Y:S01]  /*37d0*/  FFMA.FTZ R40, R9, R11, R40 ;  /* 0x0000000b09287223 */ /* 0x000fe20000010028 */
[-C--:B------:R-:W-:Y:S01]  /*37e0*/  FFMA.FTZ R42, R15, R104.reuse, -R42 ;  /* 0x000000680f2a7223 */ /* 0x080fe2000001082a */
[----:B------:R-:W-:Y:S01]  /*37f0*/  FFMA.FTZ R105, R10, R104, R105 ;  /* 0x000000680a697223 */ /* 0x000fe20000010069 */
[----:B------:R-:W-:Y:S02]  /*3800*/  F2FP.F16.F32.PACK_AB R9, R43, R46 ;  /* 0x0000002e2b09723e */ /* 0x000fe400000000ff */
[----:B------:R-:W-:Y:S02]  /*3810*/  F2FP.F16.F32.PACK_AB R11, R45, R48 ;  /* 0x000000302d0b723e */ /* 0x000fe400000000ff */
[----:B------:R-:W-:Y:S02]  /*3820*/  F2FP.F16.F32.PACK_AB R8, R40, R41 ;  /* 0x000000292808723e */ /* 0x000fe400000000ff */
[----:B------:R-:W-:-:S07]  /*3830*/  F2FP.F16.F32.PACK_AB R10, R105, R42 ;  /* 0x0000002a690a723e */ /* 0x000fce00000000ff */
.L_x_14385:
[----:B------:R-:W-:Y:S05]  /*3840*/  BSYNC B2 ;  /* 0x0000000000027941 */ /* 0x000fea0003800000 */
.L_x_14384:
[----:B----4-:R0:W-:Y:S02]  /*3850*/  ST.E.128 desc[UR40][R12.64], R8 ;  /* 0x000000080c007985 */ /* 0x0101e4000c101d28 */
.L_x_14383:
[----:B------:R-:W-:Y:S05]  /*3860*/  BSYNC B1 ;  /* 0x0000000000017941 */ /* 0x000fea0003800000 */
.L_x_14382:
        /* <DEDUP_REMOVED lines=49> */
.L_x_14387:
[----:B------:R-:W-:Y:S05]  /*3b80*/  BSYNC B1 ;  /* 0x0000000000017941 */ /* 0x000fea0003800000 */
.L_x_14386:
[----:B----4-:R0:W-:Y:S01]  /*3b90*/  ST.E.128 desc[UR40][R12.64], R8 ;  /* 0x000000080c007985 */ /* 0x0101e2000c101d28 */
[----:B------:R-:W-:Y:S05]  /*3ba0*/  BRA `(.L_x_14381) ;  /* 0x0000001800247947 */ /* 0x000fea0003800000 */
.L_x_14363:
        /* <DEDUP_REMOVED lines=13> */
[----:B------:R-:W-:Y:S01]  /*3c80*/  @!P3 IADD3 R9, P4, R20, R10, RZ ;  /* 0x0000000a1409b210 */ /* 0x000fe20007f9e0ff */
[----:B------:R-:W0:Y:S04]  /*3c90*/  @!P3 LDC.64 R14, c[0x0][0x400] ;  /* 0x00010000ff0ebb82 */ /* 0x000e280000000a00 */
[----:B------:R-:W-:-:S04]  /*3ca0*/  @!P3 IMAD.X R12, R87, 0x1, R71, P4 ;  /* 0x00000001570cb824 */ /* 0x000fc800020e0647 */
[----:B------:R-:W1:Y:S02]  /*3cb0*/  @!P3 LDC.64 R10, c[0x0][0x3e8] ;  /* 0x0000fa00ff0abb82 */ /* 0x000e640000000a00 */
[----:B-1----:R-:W-:-:S04]  /*3cc0*/  @!P3 LEA R10, P4, R9, R10, 0x1 ;  /* 0x0000000a090ab211 */ /* 0x002fc800078808ff */
[----:B------:R-:W-:Y:S02]  /*3cd0*/  @!P3 LEA.HI.X R11, R9, R11, R12, 0x1, P4 ;  /* 0x0000000b090bb211 */ /* 0x000fe400020f0c0c */
[----:B------:R-:W-:Y:S01]  /*3ce0*/  @!P3 IADD3 R8, P4, R54, R8, RZ ;  /* 0x000000083608b210 */ /* 0x000fe20007f9e0ff */
[----:B------:R-:W1:Y:S02]  /*3cf0*/  @!P2 LDC.64 R12, c[0x0][0x3e8] ;  /* 0x0000fa00ff0cab82 */ /* 0x000e640000000a00 */
[----:B------:R1:W2:Y:S02]  /*3d00*/  @!P3 LDG.E.128 R36, desc[UR40][R10.64] ;  /* 0x000000280a24b981 */ /* 0x0002a4000c1e1d00 */
[----:B------:R-:W-:Y:S01]  /*3d10*/  @!P3 IMAD.X R9, R102, 0x1, R73, P4 ;  /* 0x000000016609b824 */ /* 0x000fe200020e0649 */
[----:B0-----:R-:W-:-:S04]  /*3d20*/  @!P3 LEA R14, P4, R8, R14, 0x1 ;  /* 0x0000000e080eb211 */ /* 0x001fc800078808ff */
[----:B------:R-:W-:Y:S02]  /*3d30*/  @!P3 LEA.HI.X R15, R8, R15, R9, 0x1, P4 ;  /* 0x0000000f080fb211 */ /* 0x000fe400020f0c09 */
[----:B------:R-:W0:Y:S03]  /*3d40*/  @!P2 LDC.64 R8, c[0x0][0x400] ;  /* 0x00010000ff08ab82 */ /* 0x000e260000000a00 */
[----:B------:R3:W4:Y:S01]  /*3d50*/  @!P3 LDG.E.128 R40, desc[UR40][R14.64] ;  /* 0x000000280e28b981 */ /* 0x000722000c1e1d00 */
[----:B------:R-:W-:Y:S02]  /*3d60*/  CS2R R46, SRZ ;  /* 0x00000000002e7805 */ /* 0x000fe4000001ff00 */
[----:B-1----:R-:W-:-:S04]  /*3d70*/  @!P2 LEA R10, P3, R44, R12, 0x1 ;  /* 0x0000000c2c0aa211 */ /* 0x002fc800078608ff */
[----:B------:R-:W-:Y:S02]  /*3d80*/  @!P2 LEA.HI.X R11, R44, R13, R45, 0x1, P3 ;  /* 0x0000000d2c0ba211 */ /* 0x000fe400018f0c2d */
[----:B------:R-:W-:Y:S02]  /*3d90*/  CS2R R44, SRZ ;  /* 0x00000000002c7805 */ /* 0x000fe4000001ff00 */
[----:B------:R-:W-:Y:S02]  /*3da0*/  CS2R R50, SRZ ;  /* 0x0000000000327805 */ /* 0x000fe4000001ff00 */
[C---:B0-----:R-:W-:Y:S02]  /*3db0*/  @!P2 LEA R8, P3, R48.reuse, R8, 0x1 ;  /* 0x000000083008a211 */ /* 0x041fe400078608ff */
[----:B------:R4:W5:Y:S02]  /*3dc0*/  @!P2 LDG.E.128 R44, desc[UR40][R10.64] ;  /* 0x000000280a2ca981 */ /* 0x000964000c1e1d00 */
[----:B------:R-:W-:-:S02]  /*3dd0*/  @!P2 LEA.HI.X R9, R48, R9, R49, 0x1, P3 ;  /* 0x000000093009a211 */ /* 0x000fc400018f0c31 */
[----:B------:R-:W-:-:S06]  /*3de0*/  CS2R R48, SRZ ;  /* 0x0000000000307805 */ /* 0x000fcc000001ff00 */
[----:B------:R0:W5:Y:S01]  /*3df0*/  @!P2 LDG.E.128 R48, desc[UR40][R8.64] ;  /* 0x000000280830a981 */ /* 0x000162000c1e1d00 */
[----:B------:R-:W-:Y:S02]  /*3e00*/  ISETP.NE.AND P3, PT, R204, 0x3, PT ;  /* 0x00000003cc00780c */ /* 0x000fe40003f65270 */
[----:B------:R-:W-:Y:S01]  /*3e10*/  ISETP.GE.AND P2, PT, R16, R90, PT ;  /* 0x0000005a1000720c */ /* 0x000fe20003f46270 */
[----:B--2---:R-:W-:Y:S02]  /*3e20*/  IMAD.MOV.U32 R12, RZ, RZ, R38 ;  /* 0x000000ffff0c7224 */ /* 0x004fe400078e0026 */
[----:B---3--:R-:W-:-:S03]  /*3e30*/  IMAD.MOV.U32 R14, RZ, RZ, R36 ;  /* 0x000000ffff0e7224 */ /* 0x008fc600078e0024 */
[----:B------:R-:W-:Y:S02]  /*3e40*/  PRMT R110, R12, 0x7610, R110 ;  /* 0x000076100c6e7816 */ /* 0x000fe4000000006e */
[----:B------:R-:W-:Y:S01]  /*3e50*/  PRMT R119, R14, 0x7610, R119 ;  /* 0x000076100e777816 */ /* 0x000fe20000000077 */
[----:B----4-:R-:W-:Y:S01]  /*3e60*/  IMAD.MOV.U32 R10, RZ, RZ, R42 ;  /* 0x000000ffff0a7224 */ /* 0x010fe200078e002a */
[----:B------:R-:W-:Y:S01]  /*3e70*/  MOV R11, R41 ;  /* 0x00000029000b7202 */ /* 0x000fe20000000f00 */
[----:B0-----:R-:W-:Y:S02]  /*3e80*/  IMAD.MOV.U32 R8, RZ, RZ, R43 ;  /* 0x000000ffff087224 */ /* 0x001fe400078e002b */
[----:B------:R-:W-:Y:S01]  /*3e90*/  IMAD.MOV.U32 R9, RZ, RZ, R40 ;  /* 0x000000ffff097224 */ /* 0x000fe200078e0028 */
[----:B------:R-:W-:Y:S02]  /*3ea0*/  PRMT R110, R110, 0x5410, R10 ;  /* 0x000054106e6e7816 */ /* 0x000fe4000000000a */
[----:B------:R-:W-:-:S02]  /*3eb0*/  PRMT R118, R8, 0x7610, R118 ;  /* 0x0000761008767816 */ /* 0x000fc40000000076 */
[----:B------:R-:W-:Y:S02]  /*3ec0*/  PRMT R119, R119, 0x5410, R9 ;  /* 0x0000541077777816 */ /* 0x000fe40000000009 */
[----:B------:R-:W-:Y:S01]  /*3ed0*/  PRMT R116, R11, 0x7610, R116 ;  /* 0x000076100b747816 */ /* 0x000fe20000000074 */
[----:B------:R-:W-:Y:S01]  /*3ee0*/  IMAD.MOV.U32 R15, RZ, RZ, R37 ;  /* 0x000000ffff0f7224 */ /* 0x000fe200078e0025 */
[----:B------:R-:W-:Y:S01]  /*3ef0*/  MOV R13, R39 ;  /* 0x00000027000d7202 */ /* 0x000fe20000000f00 */
[----:B-----5:R-:W-:Y:S02]  /*3f00*/  IMAD.MOV.U32 R8, RZ, RZ, R46 ;  /* 0x000000ffff087224 */ /* 0x020fe400078e002e */
[----:B------:R-:W-:Y:S02]  /*3f10*/  IMAD.MOV.U32 R9, RZ, RZ, R47 ;  /* 0x000000ffff097224 */ /* 0x000fe400078e002f */
[----:B------:R-:W-:Y:S02]  /*3f20*/  IMAD.MOV.U32 R10, RZ, RZ, R44 ;  /* 0x000000ffff0a7224 */ /* 0x000fe400078e002c */
[----:B------:R-:W-:Y:S01]  /*3f30*/  IMAD.MOV.U32 R11, RZ, RZ, R45 ;  /* 0x000000ffff0b7224 */ /* 0x000fe200078e002d */
[----:B------:R-:W-:Y:S01]  /*3f40*/  PRMT R105, R8, 0x5410, R9 ;  /* 0x0000541008697816 */ /* 0x000fe20000000009 */
[----:B------:R-:W-:-:S03]  /*3f50*/  IMAD.MOV.U32 R8, RZ, RZ, R50 ;  /* 0x000000ffff087224 */ /* 0x000fc600078e0032 */
[----:B------:R-:W-:Y:S01]  /*3f60*/  PRMT R106, R10, 0x5410, R11 ;  /* 0x000054100a6a7816 */ /* 0x000fe2000000000b */
[----:B------:R-:W-:Y:S01]  /*3f70*/  IMAD.MOV.U32 R10, RZ, RZ, R48 ;  /* 0x000000ffff0a7224 */ /* 0x000fe200078e0030 */
[----:B------:R-:W-:Y:S01]  /*3f80*/  MOV R9, R51 ;  /* 0x0000003300097202 */ /* 0x000fe20000000f00 */
[----:B------:R-:W-:Y:S01]  /*3f90*/  IMAD.MOV.U32 R11, RZ, RZ, R49 ;  /* 0x000000ffff0b7224 */ /* 0x000fe200078e0031 */
[----:B------:R-:W-:Y:S02]  /*3fa0*/  PRMT R115, R13, 0x5410, R15 ;  /* 0x000054100d737816 */ /* 0x000fe4000000000f */
[----:B------:R-:W-:Y:S02]  /*3fb0*/  PRMT R107, R8, 0x5410, R9 ;  /* 0x00005410086b7816 */ /* 0x000fe40000000009 */
[----:B------:R-:W-:Y:S01]  /*3fc0*/  PRMT R108, R10, 0x5410, R11 ;  /* 0x000054100a6c7816 */ /* 0x000fe2000000000b */
[----:B------:R-:W-:Y:S06]  /*3fd0*/  @!P3 BRA `(.L_x_14388) ;  /* 0x000000000004b947 */ /* 0x000fec0003800000 */
[----:B------:R-:W-:Y:S01]  /*3fe0*/  BPT.TRAP 0x1 ;  /* 0x000000040000795c */ /* 0x000fe20000300000 */
.L_x_14388:
[----:B------:R-:W-:Y:S01]  /*3ff0*/  IMAD R87, R18, 0x8, R19 ;  /* 0x0000000812577824 */ /* 0x000fe200078e0213 */
[----:B------:R-:W-:Y:S01]  /*4000*/  SHF.L.U32 R99, R205, 0x1f, RZ ;  /* 0x0000001fcd637819 */ /* 0x000fe200000006ff */
[----:B------:R-:W0:Y:S01]  /*4010*/  LDC R102, c[0x0][0x2f4] ;  /* 0x0000bd00ff667b82 */ /* 0x000e220000000800 */
[----:B------:R-:W-:Y:S02]  /*4020*/  BSSY B1, `(.L_x_14389) ;  /* 0x0000003000017945 */ /* 0x000fe40003800000 */
[----:B------:R-:W1:Y:S02]  /*4030*/  SYNCS.PHASECHK.TRANS64.TRYWAIT P4, [R87+URZ+0x22890], R99 ;  /* 0x02289063570075a7 */ /* 0x000e64000808017f */
[----:B-1----:R-:W-:Y:S05]  /*4040*/  @!P4 BRA `(.L_x_14390) ;  /* 0x000001780024c947 */ /* 0x002fea0003800000 */
.L_x_14641:
[----:B------:R-:W-:Y:S05]  /*4050*/  BSYNC B1 ;  /* 0x0000000000017941 */ /* 0x000fea0003800000 */
.L_x_14389:
[----:B------:R-:W-:Y:S01]  /*4060*/  UMOV UR4, 0xffffffff ;  /* 0xffffffff00047882 */ /* 0x000fe20000000000 */
[----:B0-----:R-:W-:Y:S02]  /*4070*/  IMAD.IADD R104, R102, 0x1, -R65 ;  /* 0x0000000166687824 */ /* 0x001fe400078e0a41 */
[----:B------:R-:W-:Y:S05]  /*4080*/  BRA.DIV UR4, `(.L_x_14391) ;  /* 0x0000017a04287947 */ /* 0x000fea000b800000 */
[----:B------:R0:W2:Y:S04]  /*4090*/  SHFL.IDX PT, R93, R101, RZ, 0x1c1f ;  /* 0x001c1fff655d7589 */ /* 0x0000a800000e0000 */
[----:B------:R0:W3:Y:S02]  /*40a0*/  SHFL.IDX PT, R92, R100, RZ, 0x1c1f ;  /* 0x001c1fff645c7589 */ /* 0x0000e400000e0000 */
.L_x_14645:
        /* <DEDUP_REMOVED lines=10> */
[----:B------:R-:W-:-:S04]  /*4150*/  LEA.HI.SX32 R9, R9, R74, 0x1c ;  /* 0x0000004a09097211 */ /* 0x000fc800078fe2ff */
[----:B------:R-:W-:-:S04]  /*4160*/  SHF.L.U32 R103, R9, 0x3, RZ ;  /* 0x0000000309677819 */ /* 0x000fc800000006ff */
[----:B------:R-:W-:-:S04]  /*4170*/  LOP3.LUT R8, R59, 0x38, R103, 0xf8, !PT ;  /* 0x000000383b087812 */ /* 0x000fc800078ef867 */
[----:B------:R-:W-:Y:S01]  /*4180*/  LOP3.LUT R8, R8, R61, RZ, 0x3c, !PT ;  /* 0x0000003d08087212 */ /* 0x000fe200078e3cff */
[----:B----4-:R-:W-:-:S05]  /*4190*/  VIADD R11, R11, 0xffffff80 ;  /* 0xffffff800b0b7836 */ /* 0x010fca0000000000 */
        /* <DEDUP_REMOVED lines=16> */
[----:B---3--:R-:W-:Y:S01]  /*42a0*/  IMAD.MOV.U32 R40, RZ, RZ, R15 ;  /* 0x000000ffff287224 */ /* 0x008fe200078e000f */
[--C-:B------:R-:W-:Y:S01]  /*42b0*/  SHF.R.U64 R36, R38, 0x10, R39.reuse ;  /* 0x0000001026247819 */ /* 0x100fe20000001227 */
[----:B--2---:R-:W-:Y:S01]  /*42c0*/  IMAD.MOV.U32 R38, RZ, RZ, R8 ;  /* 0x000000ffff267224 */ /* 0x004fe200078e0008 */
[----:B------:R-:W-:Y:S01]  /*42d0*/  SHF.R.U32.HI R113, RZ, 0x10, R39 ;  /* 0x00000010ff717819 */ /* 0x000fe20000011627 */
[----:B------:R-:W-:Y:S01]  /*42e0*/  IMAD.MOV.U32 R39, RZ, RZ, R12 ;  /* 0x000000ffff277224 */ /* 0x000fe200078e000c */
[--C-:B------:R-:W-:Y:S01]  /*42f0*/  SHF.R.U64 R37, R42, 0x10, R43.reuse ;  /* 0x000000102a257819 */ /* 0x100fe2000000122b */
[--C-:B------:R-:W-:Y:S01]  /*4300*/  HADD2.F32 R15, -RZ, R13.reuse.H0_H0 ;  /* 0x2000000dff0f7230 */ /* 0x100fe20000004100 */
[----:B------:R-:W-:Y:S01]  /*4310*/  SHF.R.U32.HI R111, RZ, 0x10, R43 ;  /* 0x00000010ff6f7819 */ /* 0x000fe2000001162b */
[----:B------:R-:W-:Y:S01]  /*4320*/  HADD2.F32 R43, -RZ, R116.H0_H0 ;  /* 0x20000074ff2b7230 */ /* 0x000fe20000004100 */
[----:B------:R-:W-:Y:S01]  /*4330*/  MOV R12, R11 ;  /* 0x0000000b000c7202 */ /* 0x000fe20000000f00 */
[----:B------:R-:W-:-:S02]  /*4340*/  HADD2.F32 R13, -RZ, R13.H1_H1 ;  /* 0x3000000dff0d7230 */ /* 0x000fc40000004100 */
[--C-:B------:R-:W-:Y:S02]  /*4350*/  HADD2.F32 R8, -RZ, R9.reuse.H0_H0 ;  /* 0x20000009ff087230 */ /* 0x100fe40000004100 */
[----:B------:R-:W-:Y:S02]  /*4360*/  HADD2.F32 R11, -RZ, R9.H1_H1 ;  /* 0x30000009ff0b7230 */ /* 0x000fe40000004100 */
[-C--:B------:R-:W-:Y:S01]  /*4370*/  FMUL.FTZ R9, R15, R43.reuse ;  /* 0x0000002b0f097220 */ /* 0x080fe20000410000 */
[----:B------:R-:W-:Y:S02]  /*4380*/  HADD2.F32 R41, -RZ, R115.H1_H1 ;  /* 0x30000073ff297230 */ /* 0x000fe40000004100 */
[-C--:B------:R-:W-:Y:S01]  /*4390*/  FMUL.FTZ R116, R13, R112.reuse ;  /* 0x000000700d747220 */ /* 0x080fe20000410000 */
[----:B------:R-:W-:Y:S02]  /*43a0*/  HADD2.F32 R42, -RZ, R114.H0_H0 ;  /* 0x20000072ff2a7230 */ /* 0x000fe40000004100 */
[C---:B------:R-:W-:Y:S01]  /*43b0*/  FMUL.FTZ R114, R8.reuse, R43 ;  /* 0x0000002b08727220 */ /* 0x040fe20000410000 */
[----:B------:R-:W-:Y:S01]  /*43c0*/  FMUL.FTZ R112, R11, R112 ;  /* 0x000000700b707220 */ /* 0x000fe20000410000 */
[----:B------:R-:W-:Y:S01]  /*43d0*/  FFMA.FTZ R8, R8, R41, -R9 ;  /* 0x0000002908087223 */ /* 0x000fe20000010809 */
[----:B------:R-:W-:-:S02]  /*43e0*/  HADD2.F32 R109, -RZ, R109.H0_H0 ;  /* 0x2000006dff6d7230 */ /* 0x000fc40000004100 */
[----:B------:R-:W-:Y:S01]  /*43f0*/  FFMA.FTZ R9, R15, R41, R114 ;  /* 0x000000290f097223 */ /* 0x000fe20000010072 */
[-C--:B------:R-:W-:Y:S01]  /*4400*/  FFMA.FTZ R114, R13, R42.reuse, R112 ;  /* 0x0000002a0d727223 */ /* 0x080fe20000010070 */
[----:B------:R-:W-:Y:S01]  /*4410*/  FFMA.FTZ R43, R11, R42, -R116 ;  /* 0x0000002a0b2b7223 */ /* 0x000fe20000010874 */
[--C-:B------:R-:W-:Y:S02]  /*4420*/  HADD2.F32 R13, -RZ, R40.reuse.H0_H0 ;  /* 0x20000028ff0d7230 */ /* 0x100fe40000004100 */
[----:B------:R-:W-:Y:S02]  /*4430*/  HADD2.F32 R40, -RZ, R40.H1_H1 ;  /* 0x30000028ff287230 */ /* 0x000fe40000004100 */
[--C-:B------:R-:W-:Y:S01]  /*4440*/  HADD2.F32 R11, -RZ, R12.reuse.H0_H0 ;  /* 0x2000000cff0b7230 */ /* 0x100fe20000004100 */
[----:B------:R-:W-:Y:S01]  /*4450*/  F2FP.F16.F32.PACK_AB R43, R43, R8 ;  /* 0x000000082b2b723e */ /* 0x000fe200000000ff */
[----:B------:R-:W-:Y:S02]  /*4460*/  HADD2.F32 R41, -RZ, R111.H0_H0 ;  /* 0x2000006fff297230 */ /* 0x000fe40000004100 */
[----:B------:R-:W-:-:S02]  /*4470*/  HADD2.F32 R12, -RZ, R12.H1_H1 ;  /* 0x3000000cff0c7230 */ /* 0x000fc40000004100 */
[----:B------:R-:W-:Y:S02]  /*4480*/  HADD2.F32 R112, -RZ, R118.H0_H0 ;  /* 0x20000076ff707230 */ /* 0x000fe40000004100 */
        /* <DEDUP_REMOVED lines=8> */
[----:B------:R-:W-:Y:S01]  /*4510*/  FFMA.FTZ R116, R11, R42, -R116 ;  /* 0x0000002a0b747223 */ /* 0x000fe20000010874 */
[----:B------:R-:W-:-:S02]  /*4520*/  HADD2.F32 R15, -RZ, R119.H1_H1 ;  /* 0x30000077ff0f7230 */ /* 0x000fc40000004100 */
[----:B------:R-:W-:Y:S01]  /*4530*/  FFMA.FTZ R113, R13, R42, R112 ;  /* 0x0000002a0d717223 */ /* 0x000fe20000010070 */
[----:B------:R-:W-:Y:S02]  /*4540*/  HADD2.F32 R12, -RZ, R39.H0_H0 ;  /* 0x20000027ff0c7230 */ /* 0x000fe40000004100 */
        /* <DEDUP_REMOVED lines=8> */
[----:B------:R-:W-:Y:S02]  /*45d0*/  HADD2.F32 R37, -RZ, R37.H0_H0 ;  /* 0x20000025ff257230 */ /* 0x000fe40000004100 */
[----:B------:R-:W-:Y:S01]  /*45e0*/  FMUL.FTZ R112, R38, R40 ;  /* 0x0000002826707220 */ /* 0x000fe20000410000 */
[-C--:B------:R-:W-:Y:S01]  /*45f0*/  FFMA.FTZ R40, R12, R13.reuse, R15 ;  /* 0x0000000d0c287223 */ /* 0x080fe2000001000f */
[----:B------:R-:W-:Y:S01]  /*4600*/  FFMA.FTZ R42, R11, R13, -R42 ;  /* 0x0000000d0b2a7223 */ /* 0x000fe2000001082a */
[----:B------:R-:W-:Y:S02]  /*4610*/  HADD2.F32 R12, -RZ, R14.H0_H0 ;  /* 0x2000000eff0c7230 */ /* 0x000fe40000004100 */
[----:B------:R-:W-:Y:S01]  /*4620*/  FFMA.FTZ R41, R38, R109, -R41 ;  /* 0x0000006d26297223 */ /* 0x000fe20000010829 */
[----:B------:R-:W-:-:S02]  /*4630*/  HADD2.F32 R13, -RZ, R110.H0_H0 ;  /* 0x2000006eff0d7230 */ /* 0x000fc40000004100 */
[----:B------:R-:W-:Y:S01]  /*4640*/  FFMA.FTZ R39, R39, R109, R112 ;  /* 0x0000006d27277223 */ /* 0x000fe20000010070 */
[----:B------:R-:W-:Y:S02]  /*4650*/  HADD2.F32 R11, -RZ, R10.H0_H0 ;  /* 0x2000000aff0b7230 */ /* 0x000fe40000004100 */
        /* <DEDUP_REMOVED lines=8> */
[----:B------:R-:W-:Y:S02]  /*46e0*/  FMUL.FTZ R37, R10, R37 ;  /* 0x000000250a257220 */ /* 0x000fe40000410000 */
        /* <DEDUP_REMOVED lines=10> */
[----:B------:R-:W-:-:S07]  /*4790*/  F2FP.F16.F32.PACK_AB R14, R14, R109 ;  /* 0x0000006d0e0e723e */ /* 0x000fce00000000ff */
.L_x_14395:
[----:B------:R-:W-:Y:S05]  /*47a0*/  BSYNC B2 ;  /* 0x0000000000027941 */ /* 0x000fea0003800000 */
.L_x_14394:
[----:B------:R-:W-:Y:S01]  /*47b0*/  ISETP.GE.AND P4, PT, R103, R102, PT ;  /* 0x000000666700720c */ /* 0x000fe20003f86270 */
[----:B--2---:R4:W-:-:S12]  /*47c0*/  ST.E.128 desc[UR40][R90.64], R8 ;  /* 0x000000085a007985 */ /* 0x0049d8000c101d28 */
[----:B------:R-:W-:-:S05]  /*47d0*/  @!P4 IMAD.WIDE R92, R103, 0x2, R92 ;  /* 0x00000002675cc825 */ /* 0x000fca00078e025c */
[----:B---3--:R4:W-:Y:S02]  /*47e0*/  @!P4 ST.E.128 desc[UR40][R92.64], R12 ;  /* 0x0000000c5c00c985 */ /* 0x0089e4000c101d28 */
.L_x_14393:
[----:B------:R-:W-:Y:S05]  /*47f0*/  BSYNC B1 ;  /* 0x0000000000017941 */ /* 0x000fea0003800000 */
.L_x_14392:
[----:B------:R-:W-:-:S03]  /*4800*/  UMOV UR4, 0xffffffff ;  /* 0xffffffff00047882 */ /* 0x000fc60000000000 */
[----:B------:R-:W-:Y:S05]  /*4810*/  BRA.DIV UR4, `(.L_x_14396) ;  /* 0x0000017204907947 */ /* 0x000fea000b800000 */
[----:B------:R1:W1:Y:S04]  /*4820*/  SHFL.IDX PT, R38, R101, 0x1, 0x1c1f ;  /* 0x003c1f0065267f89 */ /* 0x00026800000e0000 */
[----:B0-----:R-:W0:Y:S02]  /*4830*/  SHFL.IDX PT, R100, R100, 0x1, 0x1c1f ;  /* 0x003c1f0064647f89 */ /* 0x001e2400000e0000 */
.L_x_14649:
[----:B----4-:R-:W-:-:S05]  /*4840*/  VIADD R8, R23, 0x40 ;  /* 0x0000004017087836 */ /* 0x010fca0000000000 */
[----:B------:R-:W-:-:S13]  /*4850*/  ISETP.GE.OR P4, PT, R8, R98, P1 ;  /* 0x000000620800720c */ /* 0x000fda0000f86670 */
[----:B------:R-:W-:Y:S05]  /*4860*/  @P4 BRA `(.L_x_14381) ;  /* 0x0000000800f44947 */ /* 0x000fea0003800000 */
[----:B------:R-:W4:Y:S01]  /*4870*/  LDL R10, [R1+0x24] ;  /* 0x00002400010a7983 */ /* 0x000f220000100800 */
        /* <DEDUP_REMOVED lines=12> */
[----:B------:R-:W-:Y:S01]  /*4940*/  SHF.R.U32.HI R11, RZ, 0x3, R11 ;  /* 0x00000003ff0b7819 */ /* 0x000fe2000001160b */
[----:B------:R-:W-:Y:S01]  /*4950*/  IMAD.SHL.U32 R39, R9, 0x8, RZ ;  /* 0x0000000809277824 */ /* 0x000fe200078e00ff */
[----:B-1----:R-:W-:-:S04]  /*4960*/  LEA.HI.X R37, R75, R38, R77, 0x1, P4 ;  /* 0x000000264b257211 */ /* 0x002fc800020f0c4d */
[----:B------:R-:W-:-:S04]  /*4970*/  LOP3.LUT R8, R8, 0x38, R39, 0xf8, !PT ;  /* 0x0000003808087812 */ /* 0x000fc800078ef827 */
[----:B------:R-:W-:-:S05]  /*4980*/  LOP3.LUT R8, R8, R11, RZ, 0x3c, !PT ;  /* 0x0000000b08087212 */ /* 0x000fca00078e3cff */
[----:B----4-:R-:W-:Y:S02]  /*4990*/  IMAD.IADD R9, R10, 0x1, R8 ;  /* 0x000000010a097824 */ /* 0x010fe400078e0208 */
[C---:B------:R-:W-:Y:S02]  /*49a0*/  IMAD R8, R18.reuse, 0x1800, R79 ;  /* 0x0000180012087824 */ /* 0x040fe400078e024f */
[----:B------:R-:W-:Y:S02]  /*49b0*/  IMAD R10, R18, 0x1800, R9 ;  /* 0x00001800120a7824 */ /* 0x000fe400078e0209 */
[--C-:B------:R-:W-:Y:S02]  /*49c0*/  IMAD R8, R8, 0x2, R19.reuse ;  /* 0x0000000208087824 */ /* 0x100fe400078e0213 */
[----:B------:R-:W-:-:S04]  /*49d0*/  IMAD R12, R10, 0x2, R19 ;  /* 0x000000020a0c7824 */ /* 0x000fc800078e0213 */
[----:B------:R-:W0:Y:S04]  /*49e0*/  LDS.128 R8, [R8+0x1c400] ;  /* 0x01c4000008087984 */ /* 0x000e280000000c00 */
[----:B------:R-:W1:Y:S01]  /*49f0*/  LDS.128 R12, [R12+0x1c400] ;  /* 0x01c400000c0c7984 */ /* 0x000e620000000c00 */
[----:B------:R-:W-:Y:S05]  /*4a00*/  @P2 BRA `(.L_x_14398) ;  /* 0x0000000400582947 */ /* 0x000fea0003800000 */
[----:B------:R-:W-:Y:S01]  /*4a10*/  SHF.R.U64 R101, R44, 0x10, R45 ;  /* 0x000000102c657819 */ /* 0x000fe2000000122d */
[----:B-1----:R-:W-:Y:S01]  /*4a20*/  IMAD.MOV.U32 R41, RZ, RZ, R14 ;  /* 0x000000ffff297224 */ /* 0x002fe200078e000e */
[----:B------:R-:W-:Y:S01]  /*4a30*/  SHF.R.U32.HI R44, RZ, 0x10, R49 ;  /* 0x00000010ff2c7819 */ /* 0x000fe20000011631 */
[--C-:B------:R-:W-:Y:S01]  /*4a40*/  HADD2.F32 R14, -RZ, R13.reuse.H0_H0 ;  /* 0x2000000dff0e7230 */ /* 0x100fe20000004100 */
[----:B------:R-:W-:Y:S01]  /*4a50*/  MOV R40, R12 ;  /* 0x0000000c00287202 */ /* 0x000fe20000000f00 */
[----:B0-----:R-:W-:Y:S01]  /*4a60*/  IMAD.MOV.U32 R12, RZ, RZ, R10 ;  /* 0x000000ffff0c7224 */ /* 0x001fe200078e000a */
[----:B------:R-:W-:Y:S01]  /*4a70*/  SHF.R.U32.HI R42, RZ, 0x10, R45 ;  /* 0x00000010ff2a7819 */ /* 0x000fe2000001162d */
[----:B------:R-:W-:Y:S01]  /*4a80*/  HADD2.F32 R13, -RZ, R13.H1_H1 ;  /* 0x3000000dff0d7230 */ /* 0x000fe20000004100 */
[--C-:B--2---:R-:W-:Y:S01]  /*4a90*/  SHF.R.U64 R93, R46, 0x10, R47.reuse ;  /* 0x000000102e5d7819 */ /* 0x104fe2000000122f */
[--C-:B------:R-:W-:Y:S01]  /*4aa0*/  HADD2.F32 R10, -RZ, R9.reuse.H0_H0 ;  /* 0x20000009ff0a7230 */ /* 0x100fe20000004100 */
[----:B------:R-:W-:Y:S01]  /*4ab0*/  SHF.R.U32.HI R90, RZ, 0x10, R47 ;  /* 0x00000010ff5a7819 */ /* 0x000fe2000001162f */
[----:B------:R-:W-:Y:S01]  /*4ac0*/  HADD2.F32 R44, -RZ, R44.H0_H0 ;  /* 0x2000002cff2c7230 */ /* 0x000fe20000004100 */
[----:B---3--:R-:W-:Y:S01]  /*4ad0*/  SHF.R.U64 R92, R48, 0x10, R49 ;  /* 0x00000010305c7819 */ /* 0x008fe20000001231 */
[----:B------:R-:W-:Y:S01]  /*4ae0*/  HADD2.F32 R9, -RZ, R9.H1_H1 ;  /* 0x30000009ff097230 */ /* 0x000fe20000004100 */
[----:B------:R-:W-:Y:S01]  /*4af0*/  SHF.R.U64 R49, R50, 0x10, R51 ;  /* 0x0000001032317819 */ /* 0x000fe20000001233 */
[----:B------:R-:W-:-:S02]  /*4b00*/  HADD2.F32 R45, -RZ, R108.H1_H1 ;  /* 0x3000006cff2d7230 */ /* 0x000fc40000004100 */
[-C--:B------:R-:W-:Y:S01]  /*4b10*/  FMUL.FTZ R46, R13, R44.reuse ;  /* 0x0000002c0d2e7220 */ /* 0x080fe20000410000 */
[----:B------:R-:W-:Y:S02]  /*4b20*/  HADD2.F32 R42, -RZ, R42.H0_H0 ;  /* 0x2000002aff2a7230 */ /* 0x000fe40000004100 */
[C---:B------:R-:W-:Y:S01]  /*4b30*/  FMUL.FTZ R44, R9.reuse, R44 ;  /* 0x0000002c092c7220 */ /* 0x040fe20000410000 */
[----:B------:R-:W-:Y:S02]  /*4b40*/  HADD2.F32 R43, -RZ, R106.H1_H1 ;  /* 0x3000006aff2b7230 */ /* 0x000fe40000004100 */
[-C--:B------:R-:W-:Y:S01]  /*4b50*/  FMUL.FTZ R47, R14, R45.reuse ;  /* 0x0000002d0e2f7220 */ /* 0x080fe20000410000 */
[----:B------:R-:W-:Y:S01]  /*4b60*/  SHF.R.U32.HI R50, RZ, 0x10, R51 ;  /* 0x00000010ff327819 */ /* 0x000fe20000011633 */
[-C--:B------:R-:W-:Y:S01]  /*4b70*/  FFMA.FTZ R46, R9, R42.reuse, -R46 ;  /* 0x0000002a092e7223 */ /* 0x080fe2000001082e */
[----:B------:R-:W-:Y:S01]  /*4b80*/  FFMA.FTZ R48, R13, R42, R44 ;  /* 0x0000002a0d307223 */ /* 0x000fe2000001002c */
[C---:B------:R-:W-:Y:S01]  /*4b90*/  FMUL.FTZ R45, R10.reuse, R45 ;  /* 0x0000002d0a2d7220 */ /* 0x040fe20000410000 */
[----:B------:R-:W-:Y:S01]  /*4ba0*/  FFMA.FTZ R47, R10, R43, -R47 ;  /* 0x0000002b0a2f7223 */ /* 0x000fe2000001082f */
[----:B------:R-:W-:-:S02]  /*4bb0*/  HADD2.F32 R42, -RZ, R107.H1_H1 ;  /* 0x3000006bff2a7230 */ /* 0x000fc40000004100 */
[----:B------:R-:W-:Y:S02]  /*4bc0*/  HADD2.F32 R9, -RZ, R11.H0_H0 ;  /* 0x2000000bff097230 */ /* 0x000fe40000004100 */
[----:B------:R-:W-:Y:S01]  /*4bd0*/  FFMA.FTZ R45, R14, R43, R45 ;  /* 0x0000002b0e2d7223 */ /* 0x000fe2000001002d */
[----:B------:R-:W-:Y:S02]  /*4be0*/  HADD2.F32 R10, -RZ, R15.H0_H0 ;  /* 0x2000000fff0a7230 */ /* 0x000fe40000004100 */
[----:B------:R-:W-:Y:S02]  /*4bf0*/  HADD2.F32 R13, -RZ, R105.H1_H1 ;  /* 0x30000069ff0d7230 */ /* 0x000fe40000004100 */
[----:B------:R-:W-:Y:S01]  /*4c00*/  FMUL.FTZ R43, R9, R42 ;  /* 0x0000002a092b7220 */ /* 0x000fe20000410000 */
[----:B------:R-:W-:Y:S01]  /*4c10*/  HADD2.F32 R15, -RZ, R15.H1_H1 ;  /* 0x3000000fff0f7230 */ /* 0x000fe20000004100 */
[----:B------:R-:W-:Y:S01]  /*4c20*/  F2FP.F16.F32.PACK_AB R45, R48, R45 ;  /* 0x0000002d302d723e */ /* 0x000fe200000000ff */
[----:B------:R-:W-:-:S02]  /*4c30*/  HADD2.F32 R44, -RZ, R50.H0_H0 ;  /* 0x20000032ff2c7230 */ /* 0x000fc40000004100 */
[C---:B------:R-:W-:Y:S01]  /*4c40*/  FMUL.FTZ R50, R10.reuse, R42 ;  /* 0x0000002a0a327220 */ /* 0x040fe20000410000 */
[----:B------:R-:W-:Y:S02]  /*4c50*/  HADD2.F32 R11, -RZ, R11.H1_H1 ;  /* 0x3000000bff0b7230 */ /* 0x000fe40000004100 */
[-C--:B------:R-:W-:Y:S01]  /*4c60*/  FFMA.FTZ R51, R10, R13.reuse, R43 ;  /* 0x0000000d0a337223 */ /* 0x080fe2000001002b */
[----:B------:R-:W-:Y:S02]  /*4c70*/  HADD2.F32 R14, -RZ, R90.H0_H0 ;  /* 0x2000005aff0e7230 */ /* 0x000fe40000004100 */
[-C--:B------:R-:W-:Y:S01]  /*4c80*/  FMUL.FTZ R42, R15, R44.reuse ;  /* 0x0000002c0f2a7220 */ /* 0x080fe20000410000 */
        /* <DEDUP_REMOVED lines=8> */
[-C--:B------:R-:W-:Y:S01]  /*4d10*/  FMUL.FTZ R14, R10, R108.reuse ;  /* 0x0000006c0a0e7220 */ /* 0x080fe20000410000 */
[----:B------:R-:W-:Y:S02]  /*4d20*/  HADD2.F32 R40, -RZ, R40.H1_H1 ;  /* 0x30000028ff287230 */ /* 0x000fe40000004100 */
        /* <DEDUP_REMOVED lines=16> */
[----:B------:R-:W-:Y:S01]  /*4e30*/  FMUL.FTZ R42, R8, R107 ;  /* 0x0000006b082a7220 */ /* 0x000fe20000410000 */
[----:B------:R-:W-:Y:S01]  /*4e40*/  HADD2.F32 R12, -RZ, R12.H1_H1 ;  /* 0x3000000cff0c7230 */ /* 0x000fe20000004100 */
[----:B------:R-:W-:Y:S01]  /*4e50*/  F2FP.F16.F32.PACK_AB R51, R90, R51 ;  /* 0x000000335a33723e */ /* 0x000fe200000000ff */
        /* <DEDUP_REMOVED lines=16> */
[----:B------:R-:W-:-:S07]  /*4f60*/  F2FP.F16.F32.PACK_AB R14, R41, R42 ;  /* 0x0000002a290e723e */ /* 0x000fce00000000ff */
.L_x_14398:
[----:B------:R-:W-:Y:S05]  /*4f70*/  BSYNC B1 ;  /* 0x0000000000017941 */ /* 0x000fea0003800000 */
.L_x_14397:
[----:B------:R-:W-:Y:S01]  /*4f80*/  ISETP.GE.AND P2, PT, R39, R102, PT ;  /* 0x000000662700720c */ /* 0x000fe20003f46270 */
[----:B0-----:R0:W-:Y:S02]  /*4f90*/  ST.E.128 desc[UR40][R36.64], R8 ;  /* 0x0000000824007985 */ /* 0x0011e4000c101d28 */
[----:B0-----:R-:W-:Y:S01]  /*4fa0*/  MOV R8, R100 ;  /* 0x0000006400087202 */ /* 0x001fe20000000f00 */
[----:B------:R-:W-:-:S09]  /*4fb0*/  IMAD.MOV.U32 R9, RZ, RZ, R38 ;  /* 0x000000ffff097224 */ /* 0x000fd200078e0026 */
[----:B------:R-:W-:Y:S05]  /*4fc0*/  @P2 BRA `(.L_x_14381) ;  /* 0x00000004001c2947 */ /* 0x000fea0003800000 */
[----:B------:R-:W-:-:S05]  /*4fd0*/  IMAD.WIDE R8, R39, 0x2, R8 ;  /* 0x0000000227087825 */ /* 0x000fca00078e0208 */
[----:B-1----:R0:W-:Y:S01]  /*4fe0*/  ST.E.128 desc[UR40][R8.64], R12 ;  /* 0x0000000c08007985 */ /* 0x0021e2000c101d28 */
[----:B------:R-:W-:Y:S05]  /*4ff0*/  BRA `(.L_x_14381) ;  /* 0x0000000400107947 */ /* 0x000fea0003800000 */
.L_x_14362:
[----:B------:R-:W-:-:S13]  /*5000*/  ISETP.NE.AND P3, PT, R204, 0x3, PT ;  /* 0x00000003cc00780c */ /* 0x000fda0003f65270 */
[----:B------:R-:W-:Y:S05]  /*5010*/  @!P3 BRA `(.L_x_14399) ;  /* 0x000000000004b947 */ /* 0x000fea0003800000 */
[----:B------:R-:W-:Y:S01]  /*5020*/  BPT.TRAP 0x1 ;  /* 0x000000040000795c */ /* 0x000fe20000300000 */
.L_x_14399:
[----:B------:R-:W-:Y:S01]  /*5030*/  IMAD R87, R18, 0x8, R19 ;  /* 0x0000000812577824 */ /* 0x000fe200078e0213 */
[----:B------:R-:W-:Y:S01]  /*5040*/  SHF.L.U32 R99, R205, 0x1f, RZ ;  /* 0x0000001fcd637819 */ /* 0x000fe200000006ff */
[----:B------:R-:W-:Y:S01]  /*5050*/  BSSY B1, `(.L_x_14400) ;  /* 0x0000004000017945 */ /* 0x000fe20003800000 */
[----:B------:R-:W-:Y:S02]  /*5060*/  SHF.R.S32.HI R96, RZ, 0x1f, R95 ;  /* 0x0000001fff607819 */ /* 0x000fe4000001145f */
[----:B------:R-:W0:Y:S02]  /*5070*/  SYNCS.PHASECHK.TRANS64.TRYWAIT P2, [R87+URZ+0x22890], R99 ;  /* 0x02289063570075a7 */ /* 0x000e24000804017f */
[----:B0-----:R-:W-:Y:S05]  /*5080*/  @!P2 BRA `(.L_x_14401) ;  /* 0x0000016800c0a947 */ /* 0x001fea0003800000 */
.L_x_14650:
[----:B------:R-:W-:Y:S05]  /*5090*/  BSYNC B1 ;  /* 0x0000000000017941 */ /* 0x000fea0003800000 */
.L_x_14400:
        /* <DEDUP_REMOVED lines=27> */
.L_x_14654:
        /* <DEDUP_REMOVED lines=13> */
.L_x_14404:
[----:B------:R-:W-:Y:S05]  /*5320*/  BSYNC B1 ;  /* 0x0000000000017941 */ /* 0x000fea0003800000 */
.L_x_14403:
[----:B------:R-:W-:-:S03]  /*5330*/  UMOV UR4, 0xffffffff ;  /* 0xffffffff00047882 */ /* 0x000fc60000000000 */
[----:B------:R-:W-:Y:S05]  /*5340*/  BRA.DIV UR4, `(.L_x_14405) ;  /* 0x0000016a04707947 */ /* 0x000fea000b800000 */
[----:B--2-4-:R2:W4:Y:S04]  /*5350*/  SHFL.IDX PT, R9, R38, 0x1, 0x1c1f ;  /* 0x003c1f0026097f89 */ /* 0x01452800000e0000 */
[----:B---3--:R2:W3:Y:S02]  /*5360*/  SHFL.IDX PT, R37, R36, 0x1, 0x1c1f ;  /* 0x003c1f0024257f89 */ /* 0x0084e400000e0000 */
.L_x_14658:
[----:B------:R-:W-:-:S13]  /*5370*/  ISETP.GE.AND P2, PT, R39, 0x41, PT ;  /* 0x000000412700780c */ /* 0x000fda0003f46270 */
[----:B------:R-:W-:Y:S05]  /*5380*/  @!P2 BRA `(.L_x_14381) ;  /* 0x00000000002ca947 */ /* 0x000fea0003800000 */
[----:B------:R-:W-:Y:S02]  /*5390*/  ULDC UR4, c[0x0][0x2f4] ;  /* 0x0000bd0000047ab9 */ /* 0x000fe40000000800 */
[----:B------:R-:W-:-:S13]  /*53a0*/  ISETP.GE.AND P2, PT, R16, UR4, PT ;  /* 0x0000000410007c0c */ /* 0x000fda000bf46270 */
[----:B---3--:R-:W-:-:S04]  /*53b0*/  @!P2 LEA R14, P4, R16, R37, 0x1 ;  /* 0x00000025100ea211 */ /* 0x008fc800078808ff */
[----:B----4-:R-:W-:Y:S02]  /*53c0*/  @!P2 LEA.HI.X R15, R16, R9, R17, 0x1, P4 ;  /* 0x00000009100fa211 */ /* 0x010fe400020f0c11 */
[----:B------:R-:W-:-:S13]  /*53d0*/  ISETP.GE.AND P4, PT, R2, UR4, PT ;  /* 0x0000000402007c0c */ /* 0x000fda000bf86270 */
[----:B------:R-:W-:-:S04]  /*53e0*/  @!P4 LEA R12, P5, R2, R37, 0x1 ;  /* 0x00000025020cc211 */ /* 0x000fc800078a08ff */
[----:B------:R-:W-:Y:S02]  /*53f0*/  @!P4 LEA.HI.X R13, R2, R9, R203, 0x1, P5 ;  /* 0x00000009020dc211 */ /* 0x000fe400028f0ccb */
[----:B------:R-:W3:Y:S04]  /*5400*/  @!P2 LDS.128 R8, [R93+0x2000] ;  /* 0x002000005d08a984 */ /* 0x000ee80000000c00 */
[----:B---3--:R-:W-:Y:S04]  /*5410*/  @!P2 ST.E.128 desc[UR40][R14.64], R8 ;  /* 0x000000080e00a985 */ /* 0x008fe8000c101d28 */
[----:B------:R-:W3:Y:S04]  /*5420*/  @!P4 LDS.128 R8, [R92+0x2000] ;  /* 0x002000005c08c984 */ /* 0x000ee80000000c00 */
[----:B---3--:R3:W-:Y:S02]  /*5430*/  @!P4 ST.E.128 desc[UR40][R12.64], R8 ;  /* 0x000000080c00c985 */ /* 0x0087e4000c101d28 */
.L_x_14381:
[----:B------:R-:W-:Y:S05]  /*5440*/  BSYNC B0 ;  /* 0x0000000000007941 */ /* 0x000fea0003800000 */
.L_x_14361:
[----:B0--34-:R-:W0:Y:S01]  /*5450*/  S2R R8, SR_TID.X ;  /* 0x0000000000087919 */ /* 0x019e220000002100 */
        /* <DEDUP_REMOVED lines=16> */
.L_x_14407:
[----:B------:R-:W-:Y:S05]  /*5560*/  BSYNC B0 ;  /* 0x0000000000007941 */ /* 0x000fea0003800000 */
.L_x_14406:
[----:B------:R-:W3:Y:S01]  /*5570*/  SYNCS.PHASECHK.TRANS64.TRYWAIT P3, [R87+URZ+0x228b0], R99 ;  /* 0x0228b063570075a7 */ /* 0x000ee2000806017f */
[----:B------:R-:W-:Y:S04]  /*5580*/  BSSY B0, `(.L_x_14408) ;  /* 0x0000002000007945 */ /* 0x000fe80003800000 */
[----:B---3--:R-:W-:Y:S05]  /*5590*/  @!P3 BRA `(.L_x_14409) ;  /* 0x000001680028b947 */ /* 0x008fea0003800000 */
.L_x_14659:
[----:B------:R-:W-:Y:S05]  /*55a0*/  BSYNC B0 ;  /* 0x0000000000007941 */ /* 0x000fea0003800000 */
.L_x_14408:
[----:B------:R4:W5:Y:S01]  /*55b0*/  LDL R50, [R1+0x18] ;  /* 0x0000180001327983 */ /* 0x0009620000100800 */
[----:B------:R-:W-:-:S03]  /*55c0*/  ULDC.64 UR4, c[0x0][0x328] ;  /* 0x0000ca0000047ab9 */ /* 0x000fc60000000a00 */
[----:B------:R4:W5:Y:S04]  /*55d0*/  LDL R49, [R1+0x14] ;  /* 0x0000140001317983 */ /* 0x0009680000100800 */
[----:B------:R4:W5:Y:S04]  /*55e0*/  LDL R48, [R1+0x10] ;  /* 0x0000100001307983 */ /* 0x0009680000100800 */
[----:B------:R4:W5:Y:S04]  /*55f0*/  LDL R47, [R1+0xc] ;  /* 0x00000c00012f7983 */ /* 0x0009680000100800 */
[----:B------:R4:W5:Y:S04]  /*5600*/  LDL R46, [R1+0x8] ;  /* 0x00000800012e7983 */ /* 0x0009680000100800 */
[----:B------:R4:W5:Y:S01]  /*5610*/  LDL R45, [R1+0x4] ;  /* 0x00000400012d7983 */ /* 0x0009620000100800 */
[----:B------:R-:W-:Y:S01]  /*5620*/  IMAD R96, R96, UR4, RZ ;  /* 0x0000000460607c24 */ /* 0x000fe2000f8e02ff */
[----:B------:R-:W-:Y:S01]  /*5630*/  BSSY B0, `(.L_x_14410) ;  /* 0x0000043000007945 */ /* 0x000fe20003800000 */
[----:B0-----:R-:W-:-:S04]  /*5640*/  IMAD.WIDE.U32 R8, R95, UR4, RZ ;  /* 0x000000045f087c25 */ /* 0x001fc8000f8e00ff */
[----:B------:R-:W-:Y:S01]  /*5650*/  IMAD R95, R95, UR5, R96 ;  /* 0x000000055f5f7c24 */ /* 0x000fe2000f8e0260 */
[----:B------:R-:W-:Y:S01]  /*5660*/  ULDC.64 UR4, c[0x0][0x338] ;  /* 0x0000ce0000047ab9 */ /* 0x000fe20000000a00 */
[----:B------:R-:W-:Y:S02]  /*5670*/  IMAD.IADD R98, R98, 0x1, -R23 ;  /* 0x0000000162627824 */ /* 0x000fe400078e0a17 */
        /* <DEDUP_REMOVED lines=14> */
[----:B------:R4:W0:Y:S01]  /*5760*/  SHFL.IDX PT, R43, R39, RZ, 0x1c1f ;  /* 0x001c1fff272b7589 */ /* 0x00082200000e0000 */
[----:B------:R-:W-:Y:S01]  /*5770*/  ISETP.GE.AND P3, PT, R98, 0x1, PT ;  /* 0x000000016200780c */ /* 0x000fe20003f66270 */
[--C-:B------:R-:W-:Y:S01]  /*5780*/  IMAD R42, R9, 0x2, R27.reuse ;  /* 0x00000002092a7824 */ /* 0x100fe200078e021b */
[----:B------:R-:W-:Y:S01]  /*5790*/  IADD3 R8, R64, R9, RZ ;  /* 0x0000000940087210 */ /* 0x000fe20007ffe0ff */
[----:B------:R4:W0:Y:S04]  /*57a0*/  SHFL.IDX PT, R41, R40, RZ, 0x1c1f ;  /* 0x001c1fff28297589 */ /* 0x00082800000e0000 */
[----:B------:R-:W-:-:S06]  /*57b0*/  IMAD R44, R8, 0x2, R27 ;  /* 0x00000002082c7824 */ /* 0x000fcc00078e021b */
[----:B----4-:R-:W-:Y:S05]  /*57c0*/  @!P3 BRA `(.L_x_14411) ;  /* 0x0000000000a4b947 */ /* 0x010fea0003800000 */
[----:B------:R-:W-:Y:S02]  /*57d0*/  ISETP.NE.AND P5, PT, R80, RZ, PT ;  /* 0x000000ff5000720c */ /* 0x000fe40003fa5270 */
[----:B------:R-:W-:Y:S02]  /*57e0*/  ISETP.NE.AND P4, PT, R81, RZ, PT ;  /* 0x000000ff5100720c */ /* 0x000fe40003f85270 */
[----:B-12---:R-:W-:-:S09]  /*57f0*/  PRMT R38, R3, 0x8880, RZ ;  /* 0x0000888003267816 */ /* 0x006fd200000000ff */
[----:B------:R-:W1:Y:S01]  /*5800*/  @P5 LDS.128 R8, [R42] ;  /* 0x000000002a085984 */ /* 0x000e620000000c00 */
[----:B0-----:R-:W-:-:S04]  /*5810*/  @P5 LEA R36, P3, R16, R43, 0x1 ;  /* 0x0000002b10245211 */ /* 0x001fc800078608ff */
[----:B------:R-:W-:Y:S02]  /*5820*/  @P5 LEA.HI.X R37, R16, R41, R17, 0x1, P3 ;  /* 0x0000002910255211 */ /* 0x000fe400018f0c11 */
[----:B------:R-:W-:-:S04]  /*5830*/  @P4 LEA R14, P3, R2, R43, 0x1 ;  /* 0x0000002b020e4211 */ /* 0x000fc800078608ff */
[----:B------:R-:W-:Y:S02]  /*5840*/  @P4 LEA.HI.X R15, R2, R41, R203, 0x1, P3 ;  /* 0x00000029020f4211 */ /* 0x000fe400018f0ccb */
[----:B------:R-:W-:-:S13]  /*5850*/  ISETP.NE.AND P3, PT, R82, RZ, PT ;  /* 0x000000ff5200720c */ /* 0x000fda0003f65270 */
[----:B------:R-:W-:-:S04]  /*5860*/  @P3 LEA R12, P6, R210, R43, 0x1 ;  /* 0x0000002bd20c3211 */ /* 0x000fc800078c08ff */
[----:B-----5:R-:W-:Y:S01]  /*5870*/  @P3 LEA.HI.X R13, R210, R41, R50, 0x1, P6 ;  /* 0x00000029d20d3211 */ /* 0x020fe200030f0c32 */
[----:B-1----:R0:W-:Y:S01]  /*5880*/  @P5 ST.E.128 desc[UR40][R36.64], R8 ;  /* 0x0000000824005985 */ /* 0x0021e2000c101d28 */
        /* <DEDUP_REMOVED lines=29> */
.L_x_14411:
[----:B------:R-:W-:Y:S05]  /*5a60*/  BSYNC B0 ;  /* 0x0000000000007941 */ /* 0x000fea0003800000 */
.L_x_14410:
[----:B------:R-:W-:Y:S01]  /*5a70*/  ISETP.GE.AND P3, PT, R98, 0x41, PT ;  /* 0x000000416200780c */ /* 0x000fe20003f66270 */
[----:B0-----:R0:W0:Y:S01]  /*5a80*/  SHFL.IDX PT, R41, R40, 0x1, 0x1c1f ;  /* 0x003c1f0028297f89 */ /* 0x00102200000e0000 */
[----:B------:R-:W-:Y:S03]  /*5a90*/  BSSY B0, `(.L_x_14412) ;  /* 0x000002c000007945 */ /* 0x000fe60003800000 */
[----:B------:R-:W0:Y:S08]  /*5aa0*/  SHFL.IDX PT, R39, R39, 0x1, 0x1c1f ;  /* 0x003c1f0027277f89 */ /* 0x000e3000000e0000 */
[----:B------:R-:W-:Y:S05]  /*5ab0*/  @!P3 BRA `(.L_x_14413) ;  /* 0x0000000000a4b947 */ /* 0x000fea0003800000 */
[----:B------:R-:W-:Y:S02]  /*5ac0*/  ISETP.NE.AND P5, PT, R80, RZ, PT ;  /* 0x000000ff5000720c */ /* 0x000fe40003fa5270 */
[----:B------:R-:W-:Y:S02]  /*5ad0*/  ISETP.NE.AND P4, PT, R81, RZ, PT ;  /* 0x000000ff5100720c */ /* 0x000fe40003f85270 */
[----:B-12---:R-:W-:-:S09]  /*5ae0*/  PRMT R38, R3, 0x8880, RZ ;  /* 0x0000888003267816 */ /* 0x006fd200000000ff */
[----:B----4-:R-:W1:Y:S01]  /*5af0*/  @P5 LDS.128 R8, [R42+0x2000] ;  /* 0x002000002a085984 */ /* 0x010e620000000c00 */
        /* <DEDUP_REMOVED lines=37> */
.L_x_14413:
[----:B------:R-:W-:Y:S05]  /*5d50*/  BSYNC B0 ;  /* 0x0000000000007941 */ /* 0x000fea0003800000 */
.L_x_14412:
[----:B------:R-:W-:Y:S01]  /*5d60*/  @!PT LDS RZ, [RZ] ;  /* 0x00000000fffff984 */ /* 0x000fe20000000800 */
[----:B------:R-:W-:Y:S01]  /*5d70*/  @!PT LDS RZ, [RZ] ;  /* 0x00000000fffff984 */ /* 0x000fe20000000800 */
[----:B------:R-:W-:Y:S01]  /*5d80*/  @!PT LDS RZ, [RZ] ;  /* 0x00000000fffff984 */ /* 0x000fe20000000800 */
[----:B------:R-:W-:Y:S01]  /*5d90*/  @!PT LDS RZ, [RZ] ;  /* 0x00000000fffff984 */ /* 0x000fe20000000800 */
[----:B------:R1:W-:Y:S06]  /*5da0*/  MEMBAR.ALL.CTA ;  /* 0x0000000000007992 */ /* 0x0003ec0000008000 */
[----:B-1----:R-:W1:Y:S01]  /*5db0*/  FENCE.VIEW.ASYNC.S ;  /* 0x00000000000073c6 */ /* 0x002e620000000000 */
[----:B---3--:R-:W-:Y:S01]  /*5dc0*/  @!P2 VIADD R87, R87, 0x228c0 ;  /* 0x000228c05757a836 */ /* 0x008fe20000000000 */
[----:B-1----:R1:W-:Y:S01]  /*5dd0*/  BAR.SYNC.DEFER_BLOCKING R62, 0x80 ;  /* 0x0002003e0000751d */ /* 0x0023e20000010000 */
[----:B------:R-:W-:Y:S01]  /*5de0*/  ISETP.NE.AND P3, PT, R89, RZ, PT ;  /* 0x000000ff5900720c */ /* 0x000fe20003f65270 */
[----:B------:R-:W-:-:S02]  /*5df0*/  VIADD R18, R18, 0x1 ;  /* 0x0000000112127836 */ /* 0x000fc40000000000 */
[----:B------:R-:W-:-:S04]  /*5e00*/  @!P2 PRMT R87, RZ, 0x654, R87 ;  /* 0x00000654ff57a816 */ /* 0x000fc80000000057 */
[----:B------:R1:W-:Y:S01]  /*5e10*/  @!P2 SYNCS.ARRIVE.TRANS64.RED.A1T0 RZ, [R87+URZ], RZ ;  /* 0x000000ff57ffa9a7 */ /* 0x0003e2000810043f */
[----:B------:R-:W-:-:S04]  /*5e20*/  ISETP.NE.AND P2, PT, R18, 0x2, PT ;  /* 0x000000021200780c */ /* 0x000fc80003f45270 */
[----:B0---4-:R-:W-:Y:S02]  /*5e30*/  SEL R8, RZ, 0x1, P2 ;  /* 0x00000001ff087807 */ /* 0x011fe40001000000 */
[----:B------:R-:W-:Y:S02]  /*5e40*/  SEL R18, R18, RZ, P2 ;  /* 0x000000ff12127207 */ /* 0x000fe40001000000 */
[----:B------:R-:W-:Y:S01]  /*5e50*/  LOP3.LUT R205, R205, R8, RZ, 0x3c, !PT ;  /* 0x00000008cdcd7212 */ /* 0x000fe200078e3cff */
[----:B------:R-:W-:Y:S06]  /*5e60*/  @P3 BRA `(.L_x_14414) ;  /* 0xffffffc400643947 */ /* 0x000fec000383ffff */
[----:B------:R-:W0:Y:S01]  /*5e70*/  S2R R9, SR_TID.X ;  /* 0x0000000000097919 */ /* 0x000e220000002100 */
[----:B------:R-:W-:Y:S02]  /*5e80*/  PLOP3.LUT P0, PT, PT, PT, PT, 0x8, 0x0 ;  /* 0x000000000000781c */ /* 0x000fe40003f0e170 */
[----:B0-----:R-:W-:-:S04]  /*5e90*/  SHF.R.U32.HI R9, RZ, 0x7, R9 ;  /* 0x00000007ff097819 */ /* 0x001fc80000011609 */
[----:B------:R-:W-:-:S13]  /*5ea0*/  ISETP.NE.AND P3, PT, R9, 0x1, PT ;  /* 0x000000010900780c */ /* 0x000fda0003f65270 */
[----:B------:R-:W-:Y:S06]  /*5eb0*/  @!P3 BAR.ARV 0x9, 0x100 ;  /* 0x024400000000bb1d */ /* 0x000fec0000002000 */
.L_x_14356:
[----:B------:R-:W0:Y:S01]  /*5ec0*/  LDC R0, c[0x0][0x448] ;  /* 0x00011200ff007b82 */ /* 0x000e220000000800 */
        /* <DEDUP_REMOVED lines=19> */
[----:B-1----:R-:W-:Y:S02]  /*6000*/  CS2R R62, SRZ ;  /* 0x00000000003e7805 */ /* 0x002fe4000001ff00 */
[----:B------:R-:W-:Y:S02]  /*6010*/  CS2R R84, SRZ ;  /* 0x0000000000547805 */ /* 0x000fe4000001ff00 */
[----:B------:R-:W-:Y:S02]  /*6020*/  CS2R R168, SRZ ;  /* 0x0000000000a87805 */ /* 0x000fe4000001ff00 */
[----:B------:R-:W-:Y:S02]  /*6030*/  CS2R R60, SRZ ;  /* 0x00000000003c7805 */ /* 0x000fe4000001ff00 */
[----:B0-----:R-:W-:Y:S01]  /*6040*/  ISETP.NE.AND P1, PT, R0, 0x1, PT ;  /* 0x000000010000780c */ /* 0x001fe20003f25270 */
[----:B------:R-:W-:Y:S01]  /*6050*/  VIADD R0, R229, 0x7f ;  /* 0x0000007fe5007836 */ /* 0x000fe20000000000 */
[----:B------:R-:W-:-:S02]  /*6060*/  CS2R R54, SRZ ;  /* 0x0000000000367805 */ /* 0x000fc4000001ff00 */
[----:B------:R-:W-:Y:S02]  /*6070*/  CS2R R80, SRZ ;  /* 0x0000000000507805 */ /* 0x000fe4000001ff00 */
[----:B------:R-:W-:Y:S02]  /*6080*/  CS2R R52, SRZ ;  /* 0x0000000000347805 */ /* 0x000fe4000001ff00 */
[----:B-----5:R-:W-:Y:S02]  /*6090*/  CS2R R48, SRZ ;  /* 0x0000000000307805 */ /* 0x020fe4000001ff00 */
        /* <DEDUP_REMOVED lines=12> */
[----:B--2---:R-:W-:Y:S02]  /*6160*/  CS2R R92, SRZ ;  /* 0x00000000005c7805 */ /* 0x004fe4000001ff00 */
        /* <DEDUP_REMOVED lines=18> */
[----:B------:R-:W-:Y:S01]  /*6290*/  CS2R R14, SRZ ;  /* 0x00000000000e7805 */ /* 0x000fe2000001ff00 */
[----:B0-----:R-:W-:Y:S01]  /*62a0*/  @P1 IMAD.HI.U32 R3, R0, R3, RZ ;  /* 0x0000000300031227 */ /* 0x001fe200078e00ff */
[----:B------:R-:W-:Y:S02]  /*62b0*/  CS2R R44, SRZ ;  /* 0x00000000002c7805 */ /* 0x000fe4000001ff00 */
[----:B------:R-:W-:Y:S02]  /*62c0*/  CS2R R12, SRZ ;  /* 0x00000000000c7805 */ /* 0x000fe4000001ff00 */
[----:B------:R-:W-:Y:S02]  /*62d0*/  CS2R R38, SRZ ;  /* 0x0000000000267805 */ /* 0x000fe4000001ff00 */
[----:B------:R-:W-:-:S02]  /*62e0*/  CS2R R36, SRZ ;  /* 0x0000000000247805 */ /* 0x000fc4000001ff00 */
[----:B------:R-:W-:Y:S02]  /*62f0*/  CS2R R10, SRZ ;  /* 0x00000000000a7805 */ /* 0x000fe4000001ff00 */
[----:B------:R-:W-:Y:S02]  /*6300*/  CS2R R6, SRZ ;  /* 0x0000000000067805 */ /* 0x000fe4000001ff00 */
[----:B-1----:R-:W-:Y:S02]  /*6310*/  @P1 SHF.R.U32.HI R0, RZ, R4, R3 ;  /* 0x00000004ff001219 */ /* 0x002fe40000011603 */
[----:B------:R-:W-:Y:S02]  /*6320*/  CS2R R28, SRZ ;  /* 0x00000000001c7805 */ /* 0x000fe4000001ff00 */
[----:B------:R-:W-:Y:S02]  /*6330*/  PLOP3.LUT P1, PT, PT, PT, PT, 0x80, 0x0 ;  /* 0x000000000000781c */ /* 0x000fe40003f2f070 */
[----:B------:R-:W-:Y:S01]  /*6340*/  IADD3 R0, R31, R0, RZ ;  /* 0x000000001f007210 */ /* 0x000fe20007ffe0ff */
[----:B------:R-:W-:-:S04]  /*6350*/  IMAD.MOV.U32 R31, RZ, RZ, RZ ;  /* 0x000000ffff1f7224 */ /* 0x000fc800078e00ff */
[----:B------:R-:W-:-:S05]  /*6360*/  IMAD.HI R0, R0, 0x2aaaaaab, RZ ;  /* 0x2aaaaaab00007827 */ /* 0x000fca00078e02ff */
[----:B------:R-:W-:-:S04]  /*6370*/  SHF.R.U32.HI R3, RZ, 0x1f, R0 ;  /* 0x0000001fff037819 */ /* 0x000fc80000011600 */
[----:B------:R-:W-:Y:S01]  /*6380*/  LEA.HI.SX32 R0, R0, R3, 0x1c ;  /* 0x0000000300007211 */ /* 0x000fe200078fe2ff */
[----:B------:R-:W-:-:S03]  /*6390*/  IMAD.MOV.U32 R3, RZ, RZ, RZ ;  /* 0x000000ffff037224 */ /* 0x000fc600078e00ff */
[----:B------:R-:W-:-:S04]  /*63a0*/  VIMNMX R177, R177, R0, PT ;  /* 0x00000000b1b17248 */ /* 0x000fc80003fe0100 */
[----:B------:R-:W-:Y:S01]  /*63b0*/  ISETP.GE.AND P2, PT, R177, 0x1, PT ;  /* 0x00000001b100780c */ /* 0x000fe20003f46270 */
[----:B------:R-:W-:-:S12]  /*63c0*/  @P0 BRA `(.L_x_14415) ;  /* 0x00000000000c0947 */ /* 0x000fd80003800000 */
[----:B------:R-:W0:Y:S01]  /*63d0*/  FENCE.VIEW.ASYNC.G ;  /* 0x00000000000073c6 */ /* 0x000e220000000100 */
[----:B------:R-:W-:Y:S05]  /*63e0*/  WARPSYNC.ALL ;  /* 0x0000000000007948 */ /* 0x000fea0003800000 */
[----:B0-----:R-:W-:Y:S06]  /*63f0*/  BAR.ARV 0xc, 0x180 ;  /* 0x0306000000007b1d */ /* 0x001fec0000002000 */
.L_x_14415:
[----:B------:R-:W-:Y:S01]  /*6400*/  IMAD.MOV.U32 R25, RZ, RZ, RZ ;  /* 0x000000ffff197224 */ /* 0x000fe200078e00ff */
[----:B------:R-:W-:Y:S01]  /*6410*/  MOV R0, RZ ;  /* 0x000000ff00007202 */ /* 0x000fe20000000f00 */
        /* <DEDUP_REMOVED lines=9> */
.L_x_14662:
        /* <DEDUP_REMOVED lines=26> */
.L_x_14419:
[----:B------:R-:W-:Y:S05]  /*6650*/  BSYNC B6 ;  /* 0x0000000000067941 */ /* 0x000fea0003800000 */
.L_x_14418:
        /* <DEDUP_REMOVED lines=13> */
.L_x_14423:
[----:B-1----:R1:W2:Y:S02]  /*6730*/  SYNCS.PHASECHK.TRANS64.TRYWAIT P0, [R19+URZ+0x22800], R0 ;  /* 0x02280000130075a7 */ /* 0x0022a4000800017f */
[----:B--2---:R-:W-:Y:S05]  /*6740*/  @!P0 NANOSLEEP.SYNCS 0x989680 ;  /* 0x009896800000895d */ /* 0x004fea0003900000 */
[----:B------:R-:W2:Y:S02]  /*6750*/  @!P0 SYNCS.PHASECHK.TRANS64 P0, [R19+URZ+0x22800], R0 ;  /* 0x02280000130085a7 */ /* 0x000ea4000800007f */
[----:B--2---:R-:W-:Y:S05]  /*6760*/  @!P0 BRA `(.L_x_14423) ;  /* 0xfffffffc00f08947 */ /* 0x004fea000383ffff */
.L_x_14422:
[----:B------:R-:W-:Y:S05]  /*6770*/  BSYNC B0 ;  /* 0x0000000000007941 */ /* 0x000fea0003800000 */
.L_x_14421:
[----:B------:R-:W-:Y:S05]  /*6780*/  BRA `(.L_x_14424) ;  /* 0x0000002c00747947 */ /* 0x000fea0003800000 */
.L_x_14420:
        /* <DEDUP_REMOVED lines=30> */
.L_x_14426:
[----:B------:R-:W-:Y:S05]  /*6970*/  BSYNC B6 ;  /* 0x0000000000067941 */ /* 0x000fea0003800000 */
.L_x_14425:
        /* <DEDUP_REMOVED lines=8> */
[----:B------:R-:W-:Y:S01]  /*6a00*/  MOV R8, R26 ;  /* 0x0000001a00087202 */ /* 0x000fe20000000f00 */
[----:B------:R-:W-:Y:S01]  /*6a10*/  ULDC.64 UR6, c[0x0][0x408] ;  /* 0x0001020000067ab9 */ /* 0x000fe20000000a00 */
        /* <DEDUP_REMOVED lines=35> */
.L_x_14668:
        /* <DEDUP_REMOVED lines=10> */
[----:B--2---:R-:W-:Y:S01]  /*6cf0*/  MOV R10, R0 ;  /* 0x00000000000a7202 */ /* 0x004fe20000000f00 */
[----:B-1----:R-:W-:Y:S01]  /*6d00*/  IMAD.MOV.U32 R11, RZ, RZ, R3 ;  /* 0x000000ffff0b7224 */ /* 0x002fe200078e0003 */
[----:B------:R-:W-:Y:S02]  /*6d10*/  ISETP.GE.AND P3, PT, R206, UR4, PT ;  /* 0x00000004ce007c0c */ /* 0x000fe4000bf66270 */
[----:B------:R-:W-:Y:S02]  /*6d20*/  CS2R R28, SRZ ;  /* 0x00000000001c7805 */ /* 0x000fe4000001ff00 */
[----:B------:R-:W-:Y:S01]  /*6d30*/  ISETP.GE.AND P2, PT, R200, UR4, PT ;  /* 0x00000004c8007c0c */ /* 0x000fe2000bf46270 */
[----:B---3--:R-:W-:-:S08]  /*6d40*/  IMAD.MOV.U32 R15, RZ, RZ, R5 ;  /* 0x000000ffff0f7224 */ /* 0x008fd000078e0005 */
[----:B------:R-:W-:Y:S01]  /*6d50*/  @!P3 IMAD.SHL.U32 R35, R206, 0x2, RZ ;  /* 0x00000002ce23b824 */ /* 0x000fe200078e00ff */
        /* <DEDUP_REMOVED lines=14> */
.L_x_14431:
[----:B------:R-:W-:Y:S05]  /*6e40*/  BSYNC B1 ;  /* 0x0000000000017941 */ /* 0x000fea0003800000 */
.L_x_14430:
[----:B-1---5:R-:W-:Y:S01]  /*6e50*/  IMAD.MOV.U32 R3, RZ, RZ, R21 ;  /* 0x000000ffff037224 */ /* 0x022fe200078e0015 */
[----:B--2---:R-:W-:Y:S01]  /*6e60*/  MOV R0, R20 ;  /* 0x0000001400007202 */ /* 0x004fe20000000f00 */
[----:B------:R-:W-:Y:S01]  /*6e70*/  IMAD.MOV.U32 R9, RZ, RZ, R29 ;  /* 0x000000ffff097224 */ /* 0x000fe200078e001d */
[----:B------:R-:W-:Y:S01]  /*6e80*/  UMOV UR4, 0xffffffff ;  /* 0xffffffff00047882 */ /* 0x000fe20000000000 */
        /* <DEDUP_REMOVED lines=9> */
[----:B------:R-:W-:Y:S02]  /*6f20*/  PRMT R43, R43, 0x5410, R0 ;  /* 0x000054102b2b7816 */ /* 0x000fe40000000000 */
[----:B------:R-:W-:Y:S02]  /*6f30*/  PRMT R44, R3, 0x5410, R9 ;  /* 0x00005410032c7816 */ /* 0x000fe40000000009 */
[----:B------:R-:W-:Y:S01]  /*6f40*/  PRMT R37, R37, 0x5410, R5 ;  /* 0x0000541025257816 */ /* 0x000fe20000000005 */
[----:B------:R-:W-:Y:S06]  /*6f50*/  BRA.DIV UR4, `(.L_x_14432) ;  /* 0x0000015204787947 */ /* 0x000fec000b800000 */
[----:B------:R1:W2:Y:S04]  /*6f60*/  SHFL.IDX PT, R3, R6, 0x1, 0x1c1f ;  /* 0x003c1f0006037f89 */ /* 0x0002a800000e0000 */
[----:B------:R1:W3:Y:S04]  /*6f70*/  SHFL.IDX PT, R0, R4, 0x1, 0x1c1f ;  /* 0x003c1f0004007f89 */ /* 0x0002e800000e0000 */
[----:B------:R1:W0:Y:S04]  /*6f80*/  SHFL.IDX PT, R5, R8, 0x1, 0x1c1f ;  /* 0x003c1f0008057f89 */ /* 0x00022800000e0000 */
[----:B----4-:R1:W4:Y:S02]  /*6f90*/  SHFL.IDX PT, R14, R7, 0x1, 0x1c1f ;  /* 0x003c1f00070e7f89 */ /* 0x01032400000e0000 */
.L_x_14674:
[----:B01----:R-:W5:Y:S04]  /*6fa0*/  LDL R6, [R1+0x44] ;  /* 0x0000440001067983 */ /* 0x003f680000100800 */
[----:B------:R-:W2:Y:S01]  /*6fb0*/  LDL R39, [R1+0x48] ;  /* 0x0000480001277983 */ /* 0x000ea20000100800 */
[----:B------:R-:W-:Y:S01]  /*6fc0*/  VIADD R33, R33, 0x40 ;  /* 0x0000004021217836 */ /* 0x000fe20000000000 */
[----:B------:R-:W-:Y:S01]  /*6fd0*/  BSSY B1, `(.L_x_14433) ;  /* 0x0000022000017945 */ /* 0x000fe20003800000 */
[----:B------:R-:W-:Y:S02]  /*6fe0*/  CS2R R10, SRZ ;  /* 0x00000000000a7805 */ /* 0x000fe4000001ff00 */
[----:B------:R-:W-:Y:S02]  /*6ff0*/  CS2R R8, SRZ ;  /* 0x0000000000087805 */ /* 0x000fe4000001ff00 */
[----:B------:R-:W-:-:S02]  /*7000*/  CS2R R12, SRZ ;  /* 0x00000000000c7805 */ /* 0x000fc4000001ff00 */
[----:B------:R-:W-:Y:S02]  /*7010*/  ISETP.GE.AND P0, PT, R33, R38, PT ;  /* 0x000000262100720c */ /* 0x000fe40003f06270 */
[----:B-----5:R-:W-:-:S04]  /*7020*/  LEA.HI R4, R6, R6, RZ, 0x1 ;  /* 0x0000000606047211 */ /* 0x020fc800078f08ff */
[----:B------:R-:W-:Y:S01]  /*7030*/  LOP3.LUT R4, R4, 0xfffffffe, RZ, 0xc0, !PT ;  /* 0xfffffffe04047812 */ /* 0x000fe200078ec0ff */
[----:B--2---:R-:W-:-:S04]  /*7040*/  IMAD.SHL.U32 R33, R39, 0x40, RZ ;  /* 0x0000004027217824 */ /* 0x004fc800078e00ff */
[----:B------:R-:W-:-:S05]  /*7050*/  IMAD.IADD R4, R6, 0x1, -R4 ;  /* 0x0000000106047824 */ /* 0x000fca00078e0a04 */
[----:B------:R-:W-:Y:S01]  /*7060*/  SHF.L.U32 R36, R4, 0x1f, RZ ;  /* 0x0000001f04247819 */ /* 0x000fe200000006ff */
[----:B------:R-:W-:Y:S06]  /*7070*/  @P0 BRA `(.L_x_14434) ;  /* 0x00000000005c0947 */ /* 0x000fec0003800000 */
[----:B------:R-:W2:Y:S01]  /*7080*/  LDL R15, [R1+0x50] ;  /* 0x00005000010f7983 */ /* 0x000ea20000100800 */
[----:B------:R-:W-:Y:S01]  /*7090*/  ULDC UR4, c[0x0][0x3f4] ;  /* 0x0000fd0000047ab9 */ /* 0x000fe20000000800 */
[----:B------:R-:W-:Y:S01]  /*70a0*/  MOV R7, R3 ;  /* 0x0000000300077202 */ /* 0x000fe20000000f00 */
[----:B---3--:R-:W-:Y:S01]  /*70b0*/  IMAD.MOV.U32 R6, RZ, RZ, R0 ;  /* 0x000000ffff067224 */ /* 0x008fe200078e0000 */
[----:B------:R-:W-:Y:S02]  /*70c0*/  ISETP.GE.AND P3, PT, R206, UR4, PT ;  /* 0x00000004ce007c0c */ /* 0x000fe4000bf66270 */
[----:B------:R-:W-:Y:S02]  /*70d0*/  CS2R R10, SRZ ;  /* 0x00000000000a7805 */ /* 0x000fe4000001ff00 */
[----:B------:R-:W-:-:S09]  /*70e0*/  ISETP.GE.AND P2, PT, R200, UR4, PT ;  /* 0x00000004c8007c0c */ /* 0x000fd2000bf46270 */
[----:B------:R-:W-:Y:S01]  /*70f0*/  @!P3 IMAD.SHL.U32 R9, R206, 0x2, RZ ;  /* 0x00000002ce09b824 */ /* 0x000fe200078e00ff */
[----:B------:R-:W-:Y:S02]  /*7100*/  CS2R R12, SRZ ;  /* 0x00000000000c7805 */ /* 0x000fe4000001ff00 */
[----:B------:R-:W-:Y:S01]  /*7110*/  CS2R R26, SRZ ;  /* 0x00000000001a7805 */ /* 0x000fe2000001ff00 */
[----:B------:R-:W-:Y:S01]  /*7120*/  @!P2 IMAD.WIDE R6, R200, 0x2, R6 ;  /* 0x00000002c806a825 */ /* 0x000fe200078e0206 */
[-C--:B------:R-:W-:Y:S02]  /*7130*/  @!P3 IADD3 R34, P0, R0, R9.reuse, RZ ;  /* 0x000000090022b210 */ /* 0x080fe40007f1e0ff */
[----:B----4-:R-:W-:Y:S02]  /*7140*/  @!P3 IADD3 R4, P1, R14, R9, RZ ;  /* 0x000000090e04b210 */ /* 0x010fe40007f3e0ff */
[----:B------:R0:W5:Y:S01]  /*7150*/  @!P2 LD.E.64 R10, desc[UR40][R6.64] ;  /* 0x00000028060aa980 */ /* 0x000162000c101b00 */
[----:B--2---:R-:W-:Y:S01]  /*7160*/  @!P3 SHF.L.U64.HI R8, R206, 0x1, R15 ;  /* 0x00000001ce08b819 */ /* 0x004fe2000001020f */
        /* <DEDUP_REMOVED lines=8> */
.L_x_14434:
[----:B------:R-:W-:Y:S05]  /*71f0*/  BSYNC B1 ;  /* 0x0000000000017941 */ /* 0x000fea0003800000 */
.L_x_14433:
[----:B0-----:R-:W0:Y:S01]  /*7200*/  S2R R15, SR_TID.X ;  /* 0x00000000000f7919 */ /* 0x001e220000002100 */
[----:B------:R-:W1:Y:S01]  /*7210*/  SYNCS.PHASECHK.TRANS64.TRYWAIT P0, [R19+URZ+0x22800], R36 ;  /* 0x02280024130075a7 */ /* 0x000e62000800017f */
[----:B------:R-:W-:Y:S01]  /*7220*/  LOP3.LUT R33, R33, 0x1c0, RZ, 0xc0, !PT ;  /* 0x000001c021217812 */ /* 0x000fe200078ec0ff */
[----:B-----5:R-:W-:Y:S01]  /*7230*/  IMAD.MOV.U32 R3, RZ, RZ, R26 ;  /* 0x000000ffff037224 */ /* 0x020fe200078e001a */
[----:B------:R-:W-:Y:S01]  /*7240*/  VIADDMNMX R42, R38, -R229, 0x80, PT ;  /* 0x00000080262a7446 */ /* 0x000fe200038009e5 */
[----:B------:R-:W-:Y:S01]  /*7250*/  IMAD.MOV.U32 R5, RZ, RZ, R11 ;  /* 0x000000ffff057224 */ /* 0x000fe200078e000b */
[----:B---3--:R-:W-:Y:S01]  /*7260*/  LOP3.LUT R0, R33, 0x18, R16, 0xf8, !PT ;  /* 0x0000001821007812 */ /* 0x008fe200078ef810 */
[----:B------:R-:W-:Y:S01]  /*7270*/  IMAD.MOV.U32 R6, RZ, RZ, R8 ;  /* 0x000000ffff067224 */ /* 0x000fe200078e0008 */
[----:B------:R-:W-:Y:S01]  /*7280*/  SHF.R.U32.HI R33, RZ, 0x3, R33 ;  /* 0x00000003ff217819 */ /* 0x000fe20000011621 */
[----:B------:R-:W-:Y:S01]  /*7290*/  IMAD.MOV.U32 R4, RZ, RZ, R10 ;  /* 0x000000ffff047224 */ /* 0x000fe200078e000a */
[----:B------:R-:W-:Y:S01]  /*72a0*/  PRMT R45, R3, 0x7610, R45 ;  /* 0x00007610032d7816 */ /* 0x000fe2000000002d */
[----:B------:R-:W-:Y:S01]  /*72b0*/  BSSY B1, `(.L_x_14435) ;  /* 0x0000016000017945 */ /* 0x000fe20003800000 */
[----:B------:R-:W-:-:S02]  /*72c0*/  LOP3.LUT R0, R0, R33, RZ, 0x3c, !PT ;  /* 0x0000002100007212 */ /* 0x000fc400078e3cff */
[----:B------:R-:W-:Y:S02]  /*72d0*/  MOV R3, R27 ;  /* 0x0000001b00037202 */ /* 0x000fe40000000f00 */
[----:B------:R-:W-:Y:S01]  /*72e0*/  PRMT R46, R5, 0x5410, R6 ;  /* 0x00005410052e7816 */ /* 0x000fe20000000006 */
[----:B------:R-:W-:Y:S01]  /*72f0*/  IMAD.MOV.U32 R5, RZ, RZ, R12 ;  /* 0x000000ffff057224 */ /* 0x000fe200078e000c */
[----:B------:R-:W-:Y:S02]  /*7300*/  PRMT R45, R45, 0x5410, R4 ;  /* 0x000054102d2d7816 */ /* 0x000fe40000000004 */
[----:B----4-:R-:W-:Y:S02]  /*7310*/  PRMT R14, R3, 0x7610, R14 ;  /* 0x00007610030e7816 */ /* 0x010fe4000000000e */
[----:B------:R-:W-:Y:S02]  /*7320*/  MOV R4, R9 ;  /* 0x0000000900047202 */ /* 0x000fe40000000f00 */
[----:B------:R-:W-:Y:S01]  /*7330*/  PRMT R47, R5, 0x7610, R47 ;  /* 0x00007610052f7816 */ /* 0x000fe2000000002f */
[----:B------:R-:W-:Y:S01]  /*7340*/  IMAD.MOV.U32 R5, RZ, RZ, R13 ;  /* 0x000000ffff057224 */ /* 0x000fe200078e000d */
[----:B------:R-:W-:-:S02]  /*7350*/  PRMT R14, R14, 0x5410, R4 ;  /* 0x000054100e0e7816 */ /* 0x000fc40000000004 */
[----:B------:R-:W-:Y:S02]  /*7360*/  LOP3.LUT P2, RZ, R39, 0x4, RZ, 0xc0, !PT ;  /* 0x0000000427ff7812 */ /* 0x000fe4000784c0ff */
[----:B------:R-:W-:Y:S01]  /*7370*/  ISETP.GE.AND P1, PT, R23, R42, PT ;  /* 0x0000002a1700720c */ /* 0x000fe20003f26270 */
[----:B0-----:R-:W-:-:S05]  /*7380*/  VIADD R15, R15, 0xffffff80 ;  /* 0xffffff800f0f7836 */ /* 0x001fca0000000000 */
[----:B------:R-:W-:-:S04]  /*7390*/  SHF.R.S32.HI R7, RZ, 0x1f, R15 ;  /* 0x0000001fff077819 */ /* 0x000fc8000001140f */
[----:B------:R-:W-:-:S04]  /*73a0*/  LEA.HI R7, R7, R15, RZ, 0x5 ;  /* 0x0000000f07077211 */ /* 0x000fc800078f28ff */
[----:B------:R-:W-:-:S05]  /*73b0*/  SHF.R.S32.HI R7, RZ, 0x5, R7 ;  /* 0x00000005ff077819 */ /* 0x000fca0000011407 */
[----:B------:R-:W-:-:S04]  /*73c0*/  IMAD R0, R7, 0x200, R0 ;  /* 0x0000020007007824 */ /* 0x000fc800078e0200 */
[----:B------:R-:W-:-:S04]  /*73d0*/  IMAD R3, R0, 0x2, R19 ;  /* 0x0000000200037824 */ /* 0x000fc800078e0213 */
[C---:B------:R-:W-:Y:S02]  /*73e0*/  VIADD R4, R3.reuse, 0x18400 ;  /* 0x0001840003047836 */ /* 0x040fe40000000000 */
[----:B------:R-:W-:Y:S01]  /*73f0*/  VIADD R0, R3, 0x18440 ;  /* 0x0001844003007836 */ /* 0x000fe20000000000 */
[----:B-1----:R-:W-:Y:S06]  /*7400*/  @!P0 BRA `(.L_x_14436) ;  /* 0x0000014c00bc8947 */ /* 0x002fec0003800000 */
.L_x_14675:
[----:B------:R-:W-:Y:S05]  /*7410*/  BSYNC B1 ;  /* 0x0000000000017941 */ /* 0x000fea0003800000 */
.L_x_14435:
[----:B------:R-:W-:Y:S01]  /*7420*/  BSSY B1, `(.L_x_14437) ;  /* 0x000005f000017945 */ /* 0x000fe20003800000 */
[----:B------:R-:W-:Y:S02]  /*7430*/  PRMT R47, R47, 0x5410, R5 ;  /* 0x000054102f2f7816 */ /* 0x000fe40000000005 */
[----:B------:R-:W-:Y:S01]  /*7440*/  @P2 IADD3 R0, R4, -0x40, RZ ;  /* 0xffffffc004002810 */ /* 0x000fe20007ffe0ff */
[----:B------:R-:W-:Y:S06]  /*7450*/  @P1 BRA `(.L_x_14438) ;  /* 0x00000004006c1947 */ /* 0x000fec0003800000 */
[----:B------:R-:W1:Y:S01]  /*7460*/  LDC R5, c[0x0][0x3f4] ;  /* 0x0000fd00ff057b82 */ /* 0x000e620000000800 */
[----:B------:R-:W-:Y:S01]  /*7470*/  BSSY B2, `(.L_x_14439) ;  /* 0x000002e000027945 */ /* 0x000fe20003800000 */
[-C--:B-1----:R-:W-:Y:S02]  /*7480*/  ISETP.GE.AND P0, PT, R200, R5.reuse, PT ;  /* 0x00000005c800720c */ /* 0x082fe40003f06270 */
[----:B------:R-:W-:-:S11]  /*7490*/  ISETP.GE.AND P1, PT, R206, R5, PT ;  /* 0x00000005ce00720c */ /* 0x000fd60003f26270 */
[----:B------:R-:W-:Y:S05]  /*74a0*/  @P0 BRA `(.L_x_14440) ;  /* 0x0000000000a80947 */ /* 0x000fea0003800000 */
[----:B------:R-:W1:Y:S01]  /*74b0*/  LDS.128 R4, [R3+0x18400] ;  /* 0x0184000003047984 */ /* 0x000e620000000c00 */
        /* <DEDUP_REMOVED lines=12> */
[C---:B0-----:R-:W-:Y:S01]  /*7580*/  FMUL.FTZ R36, R30.reuse, R35 ;  /* 0x000000231e247220 */ /* 0x041fe20000410000 */
[----:B------:R-:W-:Y:S01]  /*7590*/  FMUL.FTZ R38, R30, R33 ;  /* 0x000000211e267220 */ /* 0x000fe20000410000 */
[----:B------:R-:W-:-:S02]  /*75a0*/  HADD2.F32 R15, -RZ, R6.H0_H0 ;  /* 0x20000006ff0f7230 */ /* 0x000fc40000004100 */
[CC--:B------:R-:W-:Y:S01]  /*75b0*/  FMUL.FTZ R30, R4.reuse, R34.reuse ;  /* 0x00000022041e7220 */ /* 0x0c0fe20000410000 */
[----:B------:R-:W-:Y:S01]  /*75c0*/  FFMA.FTZ R37, R29, R33, -R36 ;  /* 0x000000211d257223 */ /* 0x000fe20000010824 */
[----:B------:R-:W-:Y:S02]  /*75d0*/  HADD2.F32 R28, -RZ, R6.H1_H1 ;  /* 0x30000006ff1c7230 */ /* 0x000fe40000004100 */
[-C--:B------:R-:W-:Y:S01]  /*75e0*/  FMUL.FTZ R36, R4, R31.reuse ;  /* 0x0000001f04247220 */ /* 0x080fe20000410000 */
[----:B------:R-:W-:Y:S01]  /*75f0*/  FFMA.FTZ R33, R7, R31, -R30 ;  /* 0x0000001f07217223 */ /* 0x000fe2000001081e */
[--C-:B------:R-:W-:Y:S02]  /*7600*/  HADD2.F32 R6, -RZ, R5.reuse.H0_H0 ;  /* 0x20000005ff067230 */ /* 0x100fe40000004100 */
[----:B------:R-:W-:Y:S01]  /*7610*/  FFMA.FTZ R38, R29, R35, R38 ;  /* 0x000000231d267223 */ /* 0x000fe20000010026 */
        /* <DEDUP_REMOVED lines=19> */
.L_x_14440:
[----:B------:R-:W-:Y:S05]  /*7750*/  BSYNC B2 ;  /* 0x0000000000027941 */ /* 0x000fea0003800000 */
.L_x_14439:
[----:B------:R-:W-:Y:S05]  /*7760*/  @P1 BRA `(.L_x_14438) ;  /* 0x0000000000a81947 */ /* 0x000fea0003800000 */
[----:B-1----:R-:W1:Y:S01]  /*7770*/  LDS.128 R4, [R0] ;  /* 0x0000000000047984 */ /* 0x002e620000000c00 */
[----:B------:R-:W-:Y:S01]  /*7780*/  SHF.R.U32.HI R28, RZ, 0x10, R21 ;  /* 0x00000010ff1c7819 */ /* 0x000fe20000011615 */
[----:B------:R-:W-:Y:S01]  /*7790*/  HADD2.F32 R29, -RZ, R43.H1_H1 ;  /* 0x3000002bff1d7230 */ /* 0x000fe20000004100 */
        /* <DEDUP_REMOVED lines=39> */
.L_x_14438:
[----:B------:R-:W-:Y:S05]  /*7a10*/  BSYNC B1 ;  /* 0x0000000000017941 */ /* 0x000fea0003800000 */
.L_x_14437:
        /* <DEDUP_REMOVED lines=50> */
.L_x_14443:
[----:B------:R-:W-:Y:S05]  /*7d40*/  BSYNC B1 ;  /* 0x0000000000017941 */ /* 0x000fea0003800000 */
.L_x_14442:
[----:B------:R-:W-:Y:S05]  /*7d50*/  @P1 BRA `(.L_x_14441) ;  /* 0x0000001400dc1947 */ /* 0x000fea0003800000 */
[----:B-1----:R-:W1:Y:S01]  /*7d60*/  LDS.128 R4, [R0+0x2000] ;  /* 0x0020000000047984 */ /* 0x002e620000000c00 */
[----:B------:R-:W-:Y:S01]  /*7d70*/  SHF.R.U32.HI R15, RZ, 0x10, R9 ;  /* 0x00000010ff0f7819 */ /* 0x000fe20000011609 */
[----:B------:R-:W-:Y:S01]  /*7d80*/  HADD2.F32 R13, -RZ, R46.H1_H1 ;  /* 0x3000002eff0d7230 */ /* 0x000fe20000004100 */
[----:B------:R-:W-:Y:S01]  /*7d90*/  SHF.R.U32.HI R12, RZ, 0x10, R27 ;  /* 0x00000010ff0c7819 */ /* 0x000fe2000001161b */
[----:B------:R-:W-:Y:S01]  /*7da0*/  HADD2.F32 R11, -RZ, R45.H0_H0 ;  /* 0x2000002dff0b7230 */ /* 0x000fe20000004100 */
[----:B------:R-:W-:Y:S01]  /*7db0*/  SHF.R.U64 R25, R8, 0x10, R9 ;  /* 0x0000001008197819 */ /* 0x000fe20000001209 */
[----:B------:R-:W-:Y:S01]  /*7dc0*/  HADD2.F32 R15, -RZ, R15.H0_H0 ;  /* 0x2000000fff0f7230 */ /* 0x000fe20000004100 */
[----:B------:R-:W-:Y:S01]  /*7dd0*/  SHF.R.U64 R26, R26, 0x10, R27 ;  /* 0x000000101a1a7819 */ /* 0x000fe2000000121b */
[----:B------:R-:W-:Y:S02]  /*7de0*/  HADD2.F32 R12, -RZ, R12.H0_H0 ;  /* 0x2000000cff0c7230 */ /* 0x000fe40000004100 */
[----:B-1----:R-:W-:-:S02]  /*7df0*/  HADD2.F32 R10, -RZ, R7.H1_H1 ;  /* 0x30000007ff0a7230 */ /* 0x002fc40000004100 */
        /* <DEDUP_REMOVED lines=11> */
[--C-:B------:R-:W-:Y:S02]  /*7eb0*/  HADD2.F32 R10, -RZ, R14.reuse.H1_H1 ;  /* 0x3000000eff0a7230 */ /* 0x100fe40000004100 */
[----:B------:R-:W-:Y:S01]  /*7ec0*/  FFMA.FTZ R24, R9, R15, R24 ;  /* 0x0000000f09187223 */ /* 0x000fe20000010018 */
[--C-:B------:R-:W-:Y:S02]  /*7ed0*/  HADD2.F32 R6, -RZ, R5.reuse.H0_H0 ;  /* 0x20000005ff067230 */ /* 0x100fe40000004100 */
        /* <DEDUP_REMOVED lines=19> */
.L_x_14428:
[----:B------:R-:W0:Y:S01]  /*8010*/  S2R R0, SR_TID.X ;  /* 0x0000000000007919 */ /* 0x000e220000002100 */
[----:B------:R-:W1:Y:S01]  /*8020*/  LDC R21, c[0x0][0x448] ;  /* 0x00011200ff157b82 */ /* 0x000e620000000800 */
[----:B------:R-:W-:Y:S01]  /*8030*/  ULDC.64 UR4, c[0x0][0x3f8] ;  /* 0x0000fe0000047ab9 */ /* 0x000fe20000000a00 */
[----:B------:R-:W-:Y:S01]  /*8040*/  ULDC.64 UR6, c[0x0][0x408] ;  /* 0x0001020000067ab9 */ /* 0x000fe20000000a00 */
[----:B------:R-:W-:Y:S02]  /*8050*/  IMAD.MOV.U32 R4, RZ, RZ, R26 ;  /* 0x000000ffff047224 */ /* 0x000fe400078e001a */
        /* <DEDUP_REMOVED lines=42> */
[----:B--2---:R-:W-:-:S05]  /*8300*/  @!P1 IADD3.X R7, R0, R21, RZ, P2, !PT ;  /* 0x0000001500079210 */ /* 0x004fca00017fe4ff */
        /* <DEDUP_REMOVED lines=29> */
[----:B------:R-:W-:Y:S01]  /*84e0*/  IMAD.MOV.U32 R5, RZ, RZ, R29 ;  /* 0x000000ffff057224 */ /* 0x000fe200078e001d */
[----:B------:R-:W-:Y:S01]  /*84f0*/  MOV R7, R21 ;  /* 0x0000001500077202 */ /* 0x000fe20000000f00 */
[----:B------:R-:W-:-:S03]  /*8500*/  IMAD.MOV.U32 R6, RZ, RZ, R20 ;  /* 0x000000ffff067224 */ /* 0x000fc600078e0014 */
[----:B------:R-:W-:Y:S02]  /*8510*/  PRMT R40, R5, 0x5410, R7 ;  /* 0x0000541005287816 */ /* 0x000fe40000000007 */
[----:B------:R-:W-:Y:S02]  /*8520*/  PRMT R46, R4, 0x5410, R6 ;  /* 0x00005410042e7816 */ /* 0x000fe40000000006 */
[----:B01--4-:R-:W-:-:S07]  /*8530*/  CS2R R4, SRZ ;  /* 0x0000000000047805 */ /* 0x013fce000001ff00 */
.L_x_14685:
        /* <DEDUP_REMOVED lines=18> */
[-C--:B--2---:R-:W-:Y:S02]  /*8660*/  IADD3 R8, P1, R3, R4.reuse, RZ ;  /* 0x0000000403087210 */ /* 0x084fe40007f3e0ff */
[----:B------:R-:W-:-:S03]  /*8670*/  IADD3 R4, P2, R14, R4, RZ ;  /* 0x000000040e047210 */ /* 0x000fc60007f5e0ff */
[--C-:B---3--:R-:W-:Y:S02]  /*8680*/  IMAD.X R9, R0, 0x1, R5.reuse, P1 ;  /* 0x0000000100097824 */ /* 0x108fe400008e0605 */
[----:B------:R-:W-:-:S04]  /*8690*/  IMAD.X R5, R24, 0x1, R5, P2 ;  /* 0x0000000118057824 */ /* 0x000fc800010e0605 */
[----:B------:R-:W5:Y:S04]  /*86a0*/  LD.E.128 R8, desc[UR40][R8.64] ;  /* 0x0000002808087980 */ /* 0x000f68000c101d00 */
[----:B------:R-:W5:Y:S02]  /*86b0*/  LD.E.128 R4, desc[UR40][R4.64] ;  /* 0x0000002804047980 */ /* 0x000f64000c101d00 */
.L_x_14446:
[----:B------:R-:W-:Y:S05]  /*86c0*/  BSYNC B1 ;  /* 0x0000000000017941 */ /* 0x000fea0003800000 */
.L_x_14445:
[----:B------:R-:W0:Y:S01]  /*86d0*/  SYNCS.PHASECHK.TRANS64.TRYWAIT P1, [R19+URZ+0x22800], R12 ;  /* 0x0228000c130075a7 */ /* 0x000e22000802017f */
[----:B---3-5:R-:W-:Y:S01]  /*86e0*/  IMAD.MOV.U32 R0, RZ, RZ, R4 ;  /* 0x000000ffff007224 */ /* 0x028fe200078e0004 */
[----:B------:R-:W-:Y:S01]  /*86f0*/  VIADDMNMX R30, R30, -R229, 0x80, PT ;  /* 0x000000801e1e7446 */ /* 0x000fe200038009e5 */
[----:B--2---:R-:W-:Y:S01]  /*8700*/  IMAD.MOV.U32 R3, RZ, RZ, R5 ;  /* 0x000000ffff037224 */ /* 0x004fe200078e0005 */
[C---:B------:R-:W-:Y:S01]  /*8710*/  IADD3 R13, R23.reuse, 0x40, RZ ;  /* 0x00000040170d7810 */ /* 0x040fe20007ffe0ff */
[----:B------:R-:W-:Y:S01]  /*8720*/  BSSY B1, `(.L_x_14447) ;  /* 0x000000e000017945 */ /* 0x000fe20003800000 */
[-C--:B------:R-:W-:Y:S02]  /*8730*/  ISETP.GE.OR P2, PT, R23, R30.reuse, P0 ;  /* 0x0000001e1700720c */ /* 0x080fe40000746670 */
[----:B------:R-:W-:Y:S01]  /*8740*/  PRMT R51, R51, 0x5410, R0 ;  /* 0x0000541033337816 */ /* 0x000fe20000000000 */
[----:B------:R-:W-:Y:S01]  /*8750*/  IMAD.MOV.U32 R0, RZ, RZ, R6 ;  /* 0x000000ffff007224 */ /* 0x000fe200078e0006 */
[----:B------:R-:W-:Y:S01]  /*8760*/  ISETP.GE.OR P0, PT, R13, R30, P0 ;  /* 0x0000001e0d00720c */ /* 0x000fe20000706670 */
[----:B------:R-:W-:Y:S01]  /*8770*/  IMAD.MOV.U32 R13, RZ, RZ, R8 ;  /* 0x000000ffff0d7224 */ /* 0x000fe200078e0008 */
[----:B------:R-:W-:Y:S01]  /*8780*/  PRMT R52, R3, 0x7610, R52 ;  /* 0x0000761003347816 */ /* 0x000fe20000000034 */
[----:B------:R-:W-:Y:S01]  /*8790*/  IMAD.MOV.U32 R3, RZ, RZ, R7 ;  /* 0x000000ffff037224 */ /* 0x000fe200078e0007 */
[----:B------:R-:W-:-:S02]  /*87a0*/  MOV R14, R9 ;  /* 0x00000009000e7202 */ /* 0x000fc40000000f00 */
[----:B------:R-:W-:Y:S01]  /*87b0*/  PRMT R52, R52, 0x5410, R0 ;  /* 0x0000541034347816 */ /* 0x000fe20000000000 */
[----:B------:R-:W-:Y:S01]  /*87c0*/  IMAD.IADD R0, R16, 0x1, R39 ;  /* 0x0000000110007824 */ /* 0x000fe200078e0227 */
[----:B------:R-:W-:Y:S02]  /*87d0*/  PRMT R53, R3, 0x5410, R13 ;  /* 0x0000541003357816 */ /* 0x000fe4000000000d */
[----:B------:R-:W-:Y:S01]  /*87e0*/  PRMT R54, R14, 0x7610, R54 ;  /* 0x000076100e367816 */ /* 0x000fe20000000036 */
[----:B0-----:R-:W-:Y:S06]  /*87f0*/  @!P1 BRA `(.L_x_14448) ;  /* 0x0000014000389947 */ /* 0x001fec0003800000 */
.L_x_14686:
[----:B------:R-:W-:Y:S05]  /*8800*/  BSYNC B1 ;  /* 0x0000000000017941 */ /* 0x000fea0003800000 */
.L_x_14447:
[----:B------:R-:W-:Y:S01]  /*8810*/  BSSY B1, `(.L_x_14449) ;  /* 0x0000069000017945 */ /* 0x000fe20003800000 */
[----:B------:R-:W-:Y:S01]  /*8820*/  IMAD.MOV.U32 R55, RZ, RZ, R10 ;  /* 0x000000ffff377224 */ /* 0x000fe200078e000a */
[----:B------:R-:W-:Y:S01]  /*8830*/  LOP3.LUT R0, R0, 0x38, RZ, 0xc0, !PT ;  /* 0x0000003800007812 */ /* 0x000fe200078ec0ff */
[----:B------:R-:W-:Y:S01]  /*8840*/  IMAD.MOV.U32 R56, RZ, RZ, R11 ;  /* 0x000000ffff387224 */ /* 0x000fe200078e000b */
[----:B------:R-:W-:Y:S06]  /*8850*/  @P2 BRA `(.L_x_14450) ;  /* 0x0000000400902947 */ /* 0x000fec0003800000 */
[----:B------:R-:W2:Y:S01]  /*8860*/  LDL R3, [R1+0x48] ;  /* 0x0000480001037983 */ /* 0x000ea20000100800 */
[--C-:B------:R-:W-:Y:S01]  /*8870*/  SHF.R.U64 R50, R36, 0x10, R37.reuse ;  /* 0x0000001024327819 */ /* 0x100fe20000001225 */
[----:B------:R-:W-:Y:S01]  /*8880*/  HADD2.F32 R36, -RZ, R40.H0_H0 ;  /* 0x20000028ff247230 */ /* 0x000fe20000004100 */
[----:B------:R-:W-:Y:S01]  /*8890*/  SHF.R.U32.HI R38, RZ, 0x10, R37 ;  /* 0x00000010ff267819 */ /* 0x000fe20000011625 */
[----:B------:R-:W1:Y:S01]  /*88a0*/  S2R R14, SR_TID.X ;  /* 0x00000000000e7919 */ /* 0x000e620000002100 */
[--C-:B------:R-:W-:Y:S02]  /*88b0*/  SHF.R.U64 R48, R28, 0x10, R29.reuse ;  /* 0x000000101c307819 */ /* 0x100fe4000000121d */
[----:B------:R-:W-:Y:S02]  /*88c0*/  SHF.R.U32.HI R37, RZ, 0x10, R29 ;  /* 0x00000010ff257819 */ /* 0x000fe4000001161d */
[--C-:B------:R-:W-:Y:S02]  /*88d0*/  SHF.R.U64 R49, R34, 0x10, R35.reuse ;  /* 0x0000001022317819 */ /* 0x100fe40000001223 */
[----:B------:R-:W-:Y:S01]  /*88e0*/  SHF.R.U32.HI R44, RZ, 0x10, R35 ;  /* 0x00000010ff2c7819 */ /* 0x000fe20000011623 */
[----:B------:R-:W-:Y:S01]  /*88f0*/  HADD2.F32 R35, -RZ, R41.H0_H0 ;  /* 0x20000029ff237230 */ /* 0x000fe20000004100 */
[--C-:B------:R-:W-:Y:S01]  /*8900*/  SHF.R.U64 R47, R20, 0x10, R21.reuse ;  /* 0x00000010142f7819 */ /* 0x100fe20000001215 */
[----:B------:R-:W-:Y:S01]  /*8910*/  HADD2.F32 R37, -RZ, R37.H0_H0 ;  /* 0x20000025ff257230 */ /* 0x000fe20000004100 */
[----:B------:R-:W-:Y:S01]  /*8920*/  SHF.R.U32.HI R42, RZ, 0x10, R21 ;  /* 0x00000010ff2a7819 */ /* 0x000fe20000011615 */
        /* <DEDUP_REMOVED lines=9> */
[----:B0-----:R-:W-:Y:S02]  /*89c0*/  LEA R12, R24, R3, 0x9 ;  /* 0x00000003180c7211 */ /* 0x001fe400078e48ff */
[----:B------:R-:W-:-:S03]  /*89d0*/  LOP3.LUT R3, R14, R0, R13, 0x1e, !PT ;  /* 0x000000000e037212 */ /* 0x000fc600078e1e0d */
[----:B------:R-:W-:Y:S02]  /*89e0*/  IMAD R43, R12, 0x2, R19 ;  /* 0x000000020c2b7824 */ /* 0x000fe400078e0213 */
[----:B------:R-:W-:-:S03]  /*89f0*/  IMAD R24, R24, 0x200, R3 ;  /* 0x0000020018187824 */ /* 0x000fc600078e0203 */
[----:B------:R-:W0:Y:S01]  /*8a00*/  LDS.128 R12, [R43+0x18400] ;  /* 0x018400002b0c7984 */ /* 0x000e220000000c00 */
[----:B------:R-:W-:-:S05]  /*8a10*/  IMAD R45, R24, 0x2, R19 ;  /* 0x00000002182d7824 */ /* 0x000fca00078e0213 */
[----:B------:R-:W1:Y:S01]  /*8a20*/  LDS.128 R24, [R45+0x18400] ;  /* 0x018400002d187984 */ /* 0x000e620000000c00 */
[--C-:B0-----:R-:W-:Y:S02]  /*8a30*/  HADD2.F32 R20, -RZ, R13.reuse.H0_H0 ;  /* 0x2000000dff147230 */ /* 0x101fe40000004100 */
[----:B------:R-:W-:Y:S02]  /*8a40*/  HADD2.F32 R13, -RZ, R13.H1_H1 ;  /* 0x3000000dff0d7230 */ /* 0x000fe40000004100 */
[----:B------:R-:W-:Y:S02]  /*8a50*/  HADD2.F32 R21, -RZ, R15.H0_H0 ;  /* 0x2000000fff157230 */ /* 0x000fe40000004100 */
[--C-:B-1----:R-:W-:Y:S02]  /*8a60*/  HADD2.F32 R29, -RZ, R25.reuse.H0_H0 ;  /* 0x20000019ff1d7230 */ /* 0x102fe40000004100 */
[----:B------:R-:W-:Y:S02]  /*8a70*/  HADD2.F32 R30, -RZ, R25.H1_H1 ;  /* 0x30000019ff1e7230 */ /* 0x000fe40000004100 */
[----:B------:R-:W-:-:S02]  /*8a80*/  HADD2.F32 R33, -RZ, R27.H0_H0 ;  /* 0x2000001bff217230 */ /* 0x000fc40000004100 */
[CC--:B------:R-:W-:Y:S01]  /*8a90*/  FMUL.FTZ R39, R29.reuse, R36.reuse ;  /* 0x000000241d277220 */ /* 0x0c0fe20000410000 */
[-C--:B------:R-:W-:Y:S01]  /*8aa0*/  FMUL.FTZ R41, R29, R35.reuse ;  /* 0x000000231d297220 */ /* 0x080fe20000410000 */
[----:B------:R-:W-:Y:S02]  /*8ab0*/  HADD2.F32 R29, -RZ, R38.H0_H0 ;  /* 0x20000026ff1d7230 */ /* 0x000fe40000004100 */
[----:B------:R-:W-:Y:S02]  /*8ac0*/  HADD2.F32 R38, -RZ, R40.H1_H1 ;  /* 0x30000028ff267230 */ /* 0x000fe40000004100 */
[C---:B------:R-:W-:Y:S01]  /*8ad0*/  FFMA.FTZ R39, R20.reuse, R35, -R39 ;  /* 0x0000002314277223 */ /* 0x040fe20000010827 */
[----:B------:R-:W-:Y:S01]  /*8ae0*/  FFMA.FTZ R41, R20, R36, R41 ;  /* 0x0000002414297223 */ /* 0x000fe20000010029 */
[C---:B------:R-:W-:Y:S01]  /*8af0*/  FMUL.FTZ R40, R30.reuse, R37 ;  /* 0x000000251e287220 */ /* 0x040fe20000410000 */
[----:B------:R-:W-:Y:S02]  /*8b00*/  HADD2.F32 R20, -RZ, R31.H1_H1 ;  /* 0x3000001fff147230 */ /* 0x000fe40000004100 */
[-C--:B------:R-:W-:Y:S01]  /*8b10*/  FMUL.FTZ R30, R30, R29.reuse ;  /* 0x0000001d1e1e7220 */ /* 0x080fe20000410000 */
[----:B------:R-:W-:Y:S01]  /*8b20*/  FMUL.FTZ R36, R33, R38 ;  /* 0x0000002621247220 */ /* 0x000fe20000410000 */
[----:B------:R-:W-:Y:S01]  /*8b30*/  FFMA.FTZ R40, R13, R29, -R40 ;  /* 0x0000001d0d287223 */ /* 0x000fe20000010828 */
[----:B------:R-:W-:-:S02]  /*8b40*/  HADD2.F32 R29, -RZ, R42.H0_H0 ;  /* 0x2000002aff1d7230 */ /* 0x000fc40000004100 */
[-C--:B------:R-:W-:Y:S01]  /*8b50*/  FMUL.FTZ R35, R33, R20.reuse ;  /* 0x0000001421237220 */ /* 0x080fe20000410000 */
[----:B------:R-:W-:Y:S01]  /*8b60*/  FFMA.FTZ R42, R13, R37, R30 ;  /* 0x000000250d2a7223 */ /* 0x000fe2000001001e */
[C---:B------:R-:W-:Y:S01]  /*8b70*/  FFMA.FTZ R33, R21.reuse, R20, -R36 ;  /* 0x0000001415217223 */ /* 0x040fe20000010824 */
[----:B------:R-:W-:Y:S02]  /*8b80*/  HADD2.F32 R34, -RZ, R27.H1_H1 ;  /* 0x3000001bff227230 */ /* 0x000fe40000004100 */
[----:B------:R-:W-:Y:S01]  /*8b90*/  FFMA.FTZ R35, R21, R38, R35 ;  /* 0x0000002615237223 */ /* 0x000fe20000010023 */
[----:B------:R-:W-:Y:S02]  /*8ba0*/  HADD2.F32 R25, -RZ, R24.H0_H0 ;  /* 0x20000018ff197230 */ /* 0x000fe40000004100 */
[----:B------:R-:W-:Y:S02]  /*8bb0*/  HADD2.F32 R13, -RZ, R44.H0_H0 ;  /* 0x2000002cff0d7230 */ /* 0x000fe40000004100 */
[----:B------:R-:W-:Y:S01]  /*8bc0*/  FMUL.FTZ R21, R34, R29 ;  /* 0x0000001d22157220 */ /* 0x000fe20000410000 */
[----:B------:R-:W-:-:S02]  /*8bd0*/  HADD2.F32 R36, -RZ, R46.H0_H0 ;  /* 0x2000002eff247230 */ /* 0x000fc40000004100 */
[----:B------:R-:W-:Y:S02]  /*8be0*/  HADD2.F32 R20, -RZ, R51.H0_H0 ;  /* 0x20000033ff147230 */ /* 0x000fe40000004100 */
[-C--:B------:R-:W-:Y:S01]  /*8bf0*/  FMUL.FTZ R37, R34, R13.reuse ;  /* 0x0000000d22257220 */ /* 0x080fe20000410000 */
[----:B------:R-:W-:Y:S02]  /*8c00*/  HADD2.F32 R28, -RZ, R15.H1_H1 ;  /* 0x3000000fff1c7230 */ /* 0x000fe40000004100 */
[C---:B------:R-:W-:Y:S01]  /*8c10*/  FMUL.FTZ R38, R25.reuse, R36 ;  /* 0x0000002419267220 */ /* 0x040fe20000410000 */
[----:B------:R-:W-:Y:S02]  /*8c20*/  HADD2.F32 R3, -RZ, R12.H0_H0 ;  /* 0x2000000cff037230 */ /* 0x000fe40000004100 */
[----:B------:R-:W-:Y:S01]  /*8c30*/  FMUL.FTZ R25, R25, R20 ;  /* 0x0000001419197220 */ /* 0x000fe20000410000 */
[----:B------:R-:W-:Y:S02]  /*8c40*/  HADD2.F32 R27, -RZ, R26.H0_H0 ;  /* 0x2000001aff1b7230 */ /* 0x000fe40000004100 */
[----:B------:R-:W-:Y:S01]  /*8c50*/  FFMA.FTZ R44, R28, R13, -R21 ;  /* 0x0000000d1c2c7223 */ /* 0x000fe20000010815 */
[----:B------:R-:W-:-:S02]  /*8c60*/  HADD2.F32 R34, -RZ, R46.H1_H1 ;  /* 0x3000002eff227230 */ /* 0x000fc40000004100 */
[----:B------:R-:W-:Y:S01]  /*8c70*/  FFMA.FTZ R46, R28, R29, R37 ;  /* 0x0000001d1c2e7223 */ /* 0x000fe20000010025 */
[----:B------:R-:W-:Y:S02]  /*8c80*/  HADD2.F32 R30, -RZ, R31.H0_H0 ;  /* 0x2000001fff1e7230 */ /* 0x000fe40000004100 */
[C---:B------:R-:W-:Y:S01]  /*8c90*/  FFMA.FTZ R38, R3.reuse, R20, -R38 ;  /* 0x0000001403267223 */ /* 0x040fe20000010826 */
[----:B------:R-:W-:Y:S02]  /*8ca0*/  HADD2.F32 R15, -RZ, R14.H0_H0 ;  /* 0x2000000eff0f7230 */ /* 0x000fe40000004100 */
        /* <DEDUP_REMOVED lines=31> */
.L_x_14450:
[----:B------:R-:W-:Y:S05]  /*8ea0*/  BSYNC B1 ;  /* 0x0000000000017941 */ /* 0x000fea0003800000 */
.L_x_14449:
[----:B------:R-:W-:Y:S01]  /*8eb0*/  PRMT R41, R55, 0x5410, R56 ;  /* 0x0000541037297816 */ /* 0x000fe20000000038 */
[----:B------:R-:W-:Y:S06]  /*8ec0*/  @P0 BRA `(.L_x_14441) ;  /* 0x0000000400800947 */ /* 0x000fec0003800000 */
[----:B------:R-:W2:Y:S01]  /*8ed0*/  LDL R3, [R1+0x24] ;  /* 0x0000240001037983 */ /* 0x000ea20000100800 */
[C---:B01----:R-:W-:Y:S01]  /*8ee0*/  VIADD R12, R23.reuse, 0x40 ;  /* 0x00000040170c7836 */ /* 0x043fe20000000000 */
[----:B------:R-:W-:Y:S02]  /*8ef0*/  IADD3 R13, R23, 0x40, RZ ;  /* 0x00000040170d7810 */ /* 0x000fe40007ffe0ff */
[----:B------:R-:W3:Y:S01]  /*8f00*/  LDL R42, [R1+0x54] ;  /* 0x00005400012a7983 */ /* 0x000ee20000100800 */
[----:B------:R-:W-:Y:S02]  /*8f10*/  IMAD.SHL.U32 R12, R12, 0x40, RZ ;  /* 0x000000400c0c7824 */ /* 0x000fe400078e00ff */
[----:B------:R-:W-:-:S03]  /*8f20*/  IMAD.SHL.U32 R13, R13, 0x40, RZ ;  /* 0x000000400d0d7824 */ /* 0x000fc600078e00ff */
[----:B------:R-:W-:Y:S02]  /*8f30*/  LOP3.LUT R12, R12, 0x1c0, RZ, 0xc0, !PT ;  /* 0x000001c00c0c7812 */ /* 0x000fe400078ec0ff */
[----:B------:R-:W-:Y:S02]  /*8f40*/  LOP3.LUT R13, R13, 0x1c0, RZ, 0xc0, !PT ;  /* 0x000001c00d0d7812 */ /* 0x000fe400078ec0ff */
[----:B------:R-:W-:-:S04]  /*8f50*/  SHF.R.U32.HI R12, RZ, 0x3, R12 ;  /* 0x00000003ff0c7819 */ /* 0x000fc8000001160c */
[----:B------:R-:W-:Y:S01]  /*8f60*/  LOP3.LUT R0, R12, R0, R13, 0x1e, !PT ;  /* 0x000000000c007212 */ /* 0x000fe200078e1e0d */
[----:B------:R-:W-:Y:S01]  /*8f70*/  HADD2.F32 R21, -RZ, R52.H0_H0 ;  /* 0x20000034ff157230 */ /* 0x000fe20000004100 */
[----:B------:R-:W-:Y:S02]  /*8f80*/  SHF.R.U64 R40, R8, 0x10, R9 ;  /* 0x0000001008287819 */ /* 0x000fe40000001209 */
[----:B------:R-:W-:Y:S02]  /*8f90*/  SHF.R.U32.HI R28, RZ, 0x10, R5 ;  /* 0x00000010ff1c7819 */ /* 0x000fe40000011605 */
[--C-:B------:R-:W-:Y:S02]  /*8fa0*/  SHF.R.U64 R39, R10, 0x10, R11.reuse ;  /* 0x000000100a277819 */ /* 0x100fe4000000120b */
[----:B------:R-:W-:Y:S01]  /*8fb0*/  SHF.R.U32.HI R38, RZ, 0x10, R11 ;  /* 0x00000010ff267819 */ /* 0x000fe2000001160b */
[----:B------:R-:W-:Y:S01]  /*8fc0*/  HADD2.F32 R11, -RZ, R54.H0_H0 ;  /* 0x20000036ff0b7230 */ /* 0x000fe20000004100 */
[----:B------:R-:W-:Y:S01]  /*8fd0*/  SHF.R.U32.HI R20, RZ, 0x10, R9 ;  /* 0x00000010ff147819 */ /* 0x000fe20000011609 */
[----:B------:R-:W-:Y:S01]  /*8fe0*/  HADD2.F32 R28, -RZ, R28.H0_H0 ;  /* 0x2000001cff1c7230 */ /* 0x000fe20000004100 */
[----:B------:R-:W-:-:S02]  /*8ff0*/  SHF.R.U64 R37, R4, 0x10, R5 ;  /* 0x0000001004257819 */ /* 0x000fc40000001205 */
[--C-:B------:R-:W-:Y:S02]  /*9000*/  SHF.R.U64 R35, R6, 0x10, R7.reuse ;  /* 0x0000001006237819 */ /* 0x100fe40000001207 */
[----:B------:R-:W-:Y:S01]  /*9010*/  SHF.R.U32.HI R33, RZ, 0x10, R7 ;  /* 0x00000010ff217819 */ /* 0x000fe20000011607 */
[----:B--2---:R-:W-:-:S04]  /*9020*/  IMAD.IADD R0, R3, 0x1, R0 ;  /* 0x0000000103007824 */ /* 0x004fc800078e0200 */
[----:B------:R-:W-:Y:S01]  /*9030*/  IMAD R0, R0, 0x2, R19 ;  /* 0x0000000200007824 */ /* 0x000fe200078e0213 */
[----:B---3--:R-:W0:Y:S04]  /*9040*/  LDS.128 R12, [R42+0x18400] ;  /* 0x018400002a0c7984 */ /* 0x008e280000000c00 */
[----:B------:R-:W1:Y:S01]  /*9050*/  LDS.128 R24, [R0+0x18400] ;  /* 0x0184000000187984 */ /* 0x000e620000000c00 */
[----:B0-----:R-:W-:Y:S02]  /*9060*/  HADD2.F32 R4, -RZ, R13.H0_H0 ;  /* 0x2000000dff047230 */ /* 0x001fe40000004100 */
[--C-:B-1----:R-:W-:Y:S02]  /*9070*/  HADD2.F32 R8, -RZ, R25.reuse.H0_H0 ;  /* 0x20000019ff087230 */ /* 0x102fe40000004100 */
[----:B------:R-:W-:-:S03]  /*9080*/  HADD2.F32 R25, -RZ, R25.H1_H1 ;  /* 0x30000019ff197230 */ /* 0x000fc60000004100 */
[C---:B------:R-:W-:Y:S01]  /*9090*/  FMUL.FTZ R29, R8.reuse, R21 ;  /* 0x00000015081d7220 */ /* 0x040fe20000410000 */
[-C--:B------:R-:W-:Y:S01]  /*90a0*/  FMUL.FTZ R31, R8, R11.reuse ;  /* 0x0000000b081f7220 */ /* 0x080fe20000410000 */
[----:B------:R-:W-:Y:S02]  /*90b0*/  HADD2.F32 R13, -RZ, R13.H1_H1 ;  /* 0x3000000dff0d7230 */ /* 0x000fe40000004100 */
[----:B------:R-:W-:Y:S01]  /*90c0*/  FMUL.FTZ R30, R25, R28 ;  /* 0x0000001c191e7220 */ /* 0x000fe20000410000 */
[----:B------:R-:W-:Y:S02]  /*90d0*/  HADD2.F32 R8, -RZ, R20.H0_H0 ;  /* 0x20000014ff087230 */ /* 0x000fe40000004100 */
[C---:B------:R-:W-:Y:S01]  /*90e0*/  FFMA.FTZ R29, R4.reuse, R11, -R29 ;  /* 0x0000000b041d7223 */ /* 0x040fe2000001081d */
[----:B------:R-:W-:Y:S02]  /*90f0*/  HADD2.F32 R7, -RZ, R24.H0_H0 ;  /* 0x20000018ff077230 */ /* 0x000fe40000004100 */
[----:B------:R-:W-:Y:S01]  /*9100*/  FFMA.FTZ R31, R4, R21, R31 ;  /* 0x00000015041f7223 */ /* 0x000fe2000001001f */
[----:B------:R-:W-:-:S02]  /*9110*/  HADD2.F32 R20, -RZ, R51.H1_H1 ;  /* 0x30000033ff147230 */ /* 0x000fc40000004100 */
[----:B------:R-:W-:Y:S02]  /*9120*/  HADD2.F32 R4, -RZ, R53.H1_H1 ;  /* 0x30000035ff047230 */ /* 0x000fe40000004100 */
[-C--:B------:R-:W-:Y:S01]  /*9130*/  FFMA.FTZ R34, R13, R8.reuse, -R30 ;  /* 0x000000080d227223 */ /* 0x080fe2000001081e */
[----:B------:R-:W-:Y:S02]  /*9140*/  HADD2.F32 R3, -RZ, R12.H0_H0 ;  /* 0x2000000cff037230 */ /* 0x000fe40000004100 */
[----:B------:R-:W-:Y:S01]  /*9150*/  FMUL.FTZ R36, R25, R8 ;  /* 0x0000000819247220 */ /* 0x000fe20000410000 */
[C---:B------:R-:W-:Y:S01]  /*9160*/  FMUL.FTZ R30, R7.reuse, R20 ;  /* 0x00000014071e7220 */ /* 0x040fe20000410000 */
[----:B------:R-:W-:Y:S02]  /*9170*/  HADD2.F32 R9, -RZ, R26.H0_H0 ;  /* 0x2000001aff097230 */ /* 0x000fe40000004100 */
[----:B------:R-:W-:Y:S01]  /*9180*/  FMUL.FTZ R7, R7, R4 ;  /* 0x0000000407077220 */ /* 0x000fe20000410000 */
[----:B------:R-:W-:-:S02]  /*9190*/  HADD2.F32 R8, -RZ, R52.H1_H1 ;  /* 0x30000034ff087230 */ /* 0x000fc40000004100 */
[----:B------:R-:W-:Y:S01]  /*91a0*/  FFMA.FTZ R36, R13, R28, R36 ;  /* 0x0000001c0d247223 */ /* 0x000fe20000010024 */
[C---:B------:R-:W-:Y:S01]  /*91b0*/  FFMA.FTZ R30, R3.reuse, R4, -R30 ;  /* 0x00000004031e7223 */ /* 0x040fe2000001081e */
[----:B------:R-:W-:Y:S02]  /*91c0*/  HADD2.F32 R5, -RZ, R14.H0_H0 ;  /* 0x2000000eff057230 */ /* 0x000fe40000004100 */
[----:B------:R-:W-:Y:S01]  /*91d0*/  FFMA.FTZ R13, R3, R20, R7 ;  /* 0x00000014030d7223 */ /* 0x000fe20000010007 */
[----:B------:R-:W-:Y:S02]  /*91e0*/  HADD2.F32 R4, -RZ, R41.H0_H0 ;  /* 0x20000029ff047230 */ /* 0x000fe40000004100 */
[----:B------:R-:W-:Y:S01]  /*91f0*/  FMUL.FTZ R20, R9, R8 ;  /* 0x0000000809147220 */ /* 0x000fe20000410000 */
[----:B------:R-:W-:Y:S02]  /*9200*/  HADD2.F32 R10, -RZ, R27.H0_H0 ;  /* 0x2000001bff0a7230 */ /* 0x000fe40000004100 */
[----:B------:R-:W-:-:S02]  /*9210*/  HADD2.F32 R3, -RZ, R41.H1_H1 ;  /* 0x30000029ff037230 */ /* 0x000fc40000004100 */
[----:B------:R-:W-:Y:S02]  /*9220*/  HADD2.F32 R7, -RZ, R53.H0_H0 ;  /* 0x20000035ff077230 */ /* 0x000fe40000004100 */
[-C--:B------:R-:W-:Y:S01]  /*9230*/  FMUL.FTZ R28, R9, R4.reuse ;  /* 0x00000004091c7220 */ /* 0x080fe20000410000 */
[----:B------:R-:W-:Y:S01]  /*9240*/  FFMA.FTZ R21, R5, R4, -R20 ;  /* 0x0000000405157223 */ /* 0x000fe20000010814 */
[----:B------:R-:W-:Y:S02]  /*9250*/  HADD2.F32 R6, -RZ, R15.H0_H0 ;  /* 0x2000000fff067230 */ /* 0x000fe40000004100 */
        /* <DEDUP_REMOVED lines=39> */
.L_x_14441:
[----:B------:R-:W-:Y:S05]  /*94d0*/  BSYNC B0 ;  /* 0x0000000000007941 */ /* 0x000fea0003800000 */
.L_x_14427:
        /* <DEDUP_REMOVED lines=8> */
.L_x_14424:
[----:B0123--:R-:W0:Y:S01]  /*9560*/  S2R R0, SR_TID.X ;  /* 0x0000000000007919 */ /* 0x00fe220000002100 */
[----:B------:R-:W-:Y:S01]  /*9570*/  ISETP.NE.AND P0, PT, R204, 0x3, PT ;  /* 0x00000003cc00780c */ /* 0x000fe20003f05270 */
[----:B------:R-:W-:Y:S05]  /*9580*/  WARPSYNC.ALL ;  /* 0x0000000000007948 */ /* 0x000fea0003800000 */
[----:B0-----:R-:W-:-:S05]  /*9590*/  SHF.R.U32.HI R0, RZ, 0x7, R0 ;  /* 0x00000007ff007819 */ /* 0x001fca0000011600 */
[----:B------:R-:W-:-:S05]  /*95a0*/  VIADD R14, R0, 0x8 ;  /* 0x00000008000e7836 */ /* 0x000fca0000000000 */
[----:B------:R0:W-:Y:S06]  /*95b0*/  BAR.SYNC.DEFER_BLOCKING R14, 0x100 ;  /* 0x0004000e0000751d */ /* 0x0001ec0000010000 */
[----:B------:R-:W-:Y:S05]  /*95c0*/  @!P0 BRA `(.L_x_14451) ;  /* 0x0000000000048947 */ /* 0x000fea0003800000 */
[----:B------:R-:W-:Y:S01]  /*95d0*/  BPT.TRAP 0x1 ;  /* 0x000000040000795c */ /* 0x000fe20000300000 */
.L_x_14451:
[----:B------:R-:W-:Y:S01]  /*95e0*/  IMAD R13, R22, 0x8, R19 ;  /* 0x00000008160d7824 */ /* 0x000fe200078e0213 */
[----:B------:R-:W-:-:S04]  /*95f0*/  SHF.L.U32 R72, R202, 0x1f, RZ ;  /* 0x0000001fca487819 */ /* 0x000fc800000006ff */
[----:B------:R1:W2:Y:S01]  /*9600*/  SYNCS.PHASECHK.TRANS64.TRYWAIT P1, [R13+URZ+0x22830], R72 ;  /* 0x022830480d0075a7 */ /* 0x0002a2000802017f */
[----:B------:R-:W-:Y:S05]  /*9610*/  @!P0 BRA `(.L_x_14452) ;  /* 0x0000000000048947 */ /* 0x000fea0003800000 */
[----:B------:R-:W-:Y:S01]  /*9620*/  BPT.TRAP 0x1 ;  /* 0x000000040000795c */ /* 0x000fe20000300000 */
.L_x_14452:
[----:B------:R-:W-:Y:S01]  /*9630*/  IADD3 R0, R19, 0x1c400, RZ ;  /* 0x0001c40013007810 */ /* 0x000fe20007ffe0ff */
[----:B------:R-:W-:Y:S01]  /*9640*/  IMAD.MOV.U32 R5, RZ, RZ, 0x40000040 ;  /* 0x40000040ff057424 */ /* 0x000fe200078e00ff */
[----:B------:R-:W-:Y:S02]  /*9650*/  LOP3.LUT R4, R32, 0x10000, RZ, 0xfc, !PT ;  /* 0x0001000020047812 */ /* 0x000fe400078efcff */
[----:B------:R-:W-:-:S04]  /*9660*/  SHF.R.U32.HI R0, RZ, 0x4, R0 ;  /* 0x00000004ff007819 */ /* 0x000fc80000011600 */
[----:B------:R-:W-:-:S04]  /*9670*/  LOP3.LUT R0, R0, 0x3fff, RZ, 0xc0, !PT ;  /* 0x00003fff00007812 */ /* 0x000fc800078ec0ff */
[----:B------:R-:W-:Y:S01]  /*9680*/  LOP3.LUT R228, R0, 0x10000, RZ, 0xfc, !PT ;  /* 0x0001000000e47812 */ /* 0x000fe200078efcff */
[----:B--2---:R-:W-:Y:S06]  /*9690*/  @P1 BRA `(.L_x_14453) ;  /* 0x0000000000081947 */ /* 0x004fec0003800000 */
[----:B------:R-:W2:Y:S02]  /*96a0*/  SYNCS.PHASECHK.TRANS64.TRYWAIT P1, [R13+URZ+0x22830], R72 ;  /* 0x022830480d0075a7 */ /* 0x000ea4000802017f */
[----:B--2---:R-:W-:Y:S05]  /*96b0*/  @!P1 BRA `(.L_x_14454) ;  /* 0x00000130009c9947 */ /* 0x004fea0003800000 */
.L_x_14453:
[----:B------:R-:W-:Y:S01]  /*96c0*/  IMAD R20, R22, 0x300, R228 ;  /* 0x0000030016147824 */ /* 0x000fe200078e02e4 */
[----:B------:R-:W-:Y:S05]  /*96d0*/  WARPSYNC.ALL ;  /* 0x0000000000007948 */ /* 0x000fea0003800000 */
[----:B------:R-:W-:Y:S01]  /*96e0*/  IMAD.MOV.U32 R21, RZ, RZ, 0x40000040 ;  /* 0x40000040ff157424 */ /* 0x000fe200078e00ff */
[C---:B------:R-:W-:Y:S01]  /*96f0*/  R2UR UR4, R4.reuse ;  /* 0x00000000040472ca */ /* 0x040fe200000e0000 */
[----:B------:R-:W-:Y:S01]  /*9700*/  WARPGROUP.ARRIVE ;  /* 0x00000000000079c5 */ /* 0x000fe20000000000 */
[----:B------:R-:W-:Y:S01]  /*9710*/  R2UR UR5, R5 ;  /* 0x00000000050572ca */ /* 0x000fe200000e0000 */
[----:B------:R-:W-:Y:S01]  /*9720*/  VIADD R10, R4, 0x2 ;  /* 0x00000002040a7836 */ /* 0x000fe20000000000 */
[C---:B------:R-:W-:Y:S01]  /*9730*/  R2UR UR6, R20.reuse ;  /* 0x00000000140672ca */ /* 0x040fe200000e0000 */
[----:B------:R-:W-:Y:S01]  /*9740*/  VIADD R6, R20, 0x2 ;  /* 0x0000000214067836 */ /* 0x000fe20000000000 */
[----:B------:R-:W-:Y:S01]  /*9750*/  R2UR UR7, R21 ;  /* 0x00000000150772ca */ /* 0x000fe200000e0000 */
[----:B------:R-:W-:Y:S01]  /*9760*/  IMAD.MOV.U32 R11, RZ, RZ, 0x40000040 ;  /* 0x40000040ff0b7424 */ /* 0x000fe200078e00ff */
[----:B------:R-:W-:Y:S01]  /*9770*/  MOV R7, 0x40000040 ;  /* 0x4000004000077802 */ /* 0x000fe20000000f00 */
[----:B------:R-:W-:Y:S01]  /*9780*/  VIADD R8, R4, 0x4 ;  /* 0x0000000404087836 */ /* 0x000fe20000000000 */
[----:B------:R-:W3:Y:S01]  /*9790*/  S2R R0, SR_TID.X ;  /* 0x0000000000007919 */ /* 0x000ee20000002100 */
[----:B------:R-:W-:-:S02]  /*97a0*/  IMAD.MOV.U32 R9, RZ, RZ, 0x40000040 ;  /* 0x40000040ff097424 */ /* 0x000fc400078e00ff */
[----:B------:R-:W-:-:S06]  /*97b0*/  IMAD.MOV.U32 R21, RZ, RZ, 0x40000040 ;  /* 0x40000040ff157424 */ /* 0x000fcc00078e00ff */
[----:B------:R-:W-:Y:S01]  /*97c0*/  HGMMA.64x96x16.F32 R24, gdesc[UR4], RZ, !UPT, gsb0 ;  /* 0x01600000041879f0 */ /* 0x000fe2000c0008ff */
[----:B------:R-:W-:Y:S02]  /*97d0*/  R2UR UR4, R10 ;  /* 0x000000000a0472ca */ /* 0x000fe400000e0000 */
[----:B------:R-:W-:Y:S02]  /*97e0*/  R2UR UR5, R11 ;  /* 0x000000000b0572ca */ /* 0x000fe400000e0000 */
[----:B------:R-:W-:Y:S01]  /*97f0*/  R2UR UR6, R6 ;  /* 0x00000000060672ca */ /* 0x000fe200000e0000 */
[C---:B------:R-:W-:Y:S01]  /*9800*/  VIADD R6, R20.reuse, 0x4 ;  /* 0x0000000414067836 */ /* 0x040fe20000000000 */
[----:B------:R-:W-:Y:S01]  /*9810*/  R2UR UR7, R7 ;  /* 0x00000000070772ca */ /* 0x000fe200000e0000 */
[----:B------:R-:W-:Y:S01]  /*9820*/  IMAD.MOV.U32 R7, RZ, RZ, 0x40000040 ;  /* 0x40000040ff077424 */ /* 0x000fe200078e00ff */
[----:B------:R-:W-:Y:S02]  /*9830*/  IADD3 R20, R20, 0x6, RZ ;  /* 0x0000000614147810 */ /* 0x000fe40007ffe0ff */
        /* <DEDUP_REMOVED lines=25> */
.L_x_14455:
[----:B------:R-:W4:Y:S01]  /*99d0*/  LDL.LU R73, [R1] ;  /* 0x0000000001497983 */ /* 0x000f220000300800 */
[----:B------:R-:W5:Y:S01]  /*99e0*/  LDC R223, c[0x0][0x448] ;  /* 0x00011200ffdf7b82 */ /* 0x000f620000000800 */
[----:B------:R-:W-:Y:S02]  /*99f0*/  ULDC UR4, c[0x0][0x9d8] ;  /* 0x0002760000047ab9 */ /* 0x000fe40000000800 */
[----:B------:R-:W2:Y:S04]  /*9a00*/  LDL R12, [R1+0x28] ;  /* 0x00002800010c7983 */ /* 0x000ea80000100800 */
[----:B------:R-:W3:Y:S01]  /*9a10*/  LDL R74, [R1+0x2c] ;  /* 0x00002c00014a7983 */ /* 0x000ee20000100800 */
        /* <DEDUP_REMOVED lines=16> */
[----:B-----5:R-:W-:Y:S01]  /*9b20*/  ISETP.NE.AND P1, PT, R223, 0x1, PT ;  /* 0x00000001df00780c */ /* 0x020fe20003f25270 */
[----:B------:R-:W-:Y:S01]  /*9b30*/  FMUL.FTZ R47, R47, UR4 ;  /* 0x000000042f2f7c20 */ /* 0x000fe20008410000 */
[----:B------:R-:W-:Y:S01]  /*9b40*/  FMUL.FTZ R3, R25, UR4 ;  /* 0x0000000419037c20 */ /* 0x000fe20008410000 */
[----:B------:R-:W-:Y:S01]  /*9b50*/  FMUL.FTZ R50, R50, UR4 ;  /* 0x0000000432327c20 */ /* 0x000fe20008410000 */
[----:B------:R5:W1:Y:S01]  /*9b60*/  MUFU.TANH R85, R26 ;  /* 0x0000001a00557308 */ /* 0x000a620000002400 */
[----:B------:R-:W-:Y:S01]  /*9b70*/  FMUL.FTZ R25, R33, UR4 ;  /* 0x0000000421197c20 */ /* 0x000fe20008410000 */
[----:B------:R-:W-:Y:S01]  /*9b80*/  FMUL.FTZ R51, R51, UR4 ;  /* 0x0000000433337c20 */ /* 0x000fe20008410000 */
[----:B------:R-:W-:Y:S01]  /*9b90*/  FMUL.FTZ R54, R54, UR4 ;  /* 0x0000000436367c20 */ /* 0x000fe20008410000 */
[----:B------:R-:W-:Y:S01]  /*9ba0*/  FMUL.FTZ R55, R55, UR4 ;  /* 0x0000000437377c20 */ /* 0x000fe20008410000 */
[----:B------:R-:W-:Y:S01]  /*9bb0*/  FMUL.FTZ R58, R58, UR4 ;  /* 0x000000043a3a7c20 */ /* 0x000fe20008410000 */
[----:B------:R-:W-:Y:S01]  /*9bc0*/  FMUL.FTZ R59, R59, UR4 ;  /* 0x000000043b3b7c20 */ /* 0x000fe20008410000 */
[----:B------:R-:W-:Y:S01]  /*9bd0*/  FMUL.FTZ R62, R62, UR4 ;  /* 0x000000043e3e7c20 */ /* 0x000fe20008410000 */
[----:B------:R1:W3:Y:S01]  /*9be0*/  MUFU.TANH R81, R30 ;  /* 0x0000001e00517308 */ /* 0x0002e20000002400 */
[----:B0-----:R-:W0:Y:S01]  /*9bf0*/  @P1 LDC R27, c[0x0][0x44c] ;  /* 0x00011300ff1b1b82 */ /* 0x001e220000000800 */
[----:B-----5:R-:W-:Y:S01]  /*9c00*/  FMUL.FTZ R26, R36, UR4 ;  /* 0x00000004241a7c20 */ /* 0x020fe20008410000 */
[----:B------:R-:W-:Y:S01]  /*9c10*/  FMUL.FTZ R63, R63, UR4 ;  /* 0x000000043f3f7c20 */ /* 0x000fe20008410000 */
[----:B------:R-:W-:Y:S01]  /*9c20*/  FMUL.FTZ R66, R66, UR4 ;  /* 0x0000000442427c20 */ /* 0x000fe20008410000 */
[----:B------:R-:W-:Y:S01]  /*9c30*/  FMUL.FTZ R67, R67, UR4 ;  /* 0x0000000443437c20 */ /* 0x000fe20008410000 */
[----:B------:R-:W-:Y:S01]  /*9c40*/  FMUL.FTZ R70, R70, UR4 ;  /* 0x0000000446467c20 */ /* 0x000fe20008410000 */
[----:B------:R-:W-:Y:S01]  /*9c50*/  FMUL.FTZ R71, R71, UR4 ;  /* 0x0000000447477c20 */ /* 0x000fe20008410000 */
[----:B------:R-:W5:Y:S01]  /*9c60*/  MUFU.TANH R31, R31 ;  /* 0x0000001f001f7308 */ /* 0x000f620000002400 */
[----:B------:R-:W5:Y:S01]  /*9c70*/  @P1 LDC R34, c[0x0][0x450] ;  /* 0x00011400ff221b82 */ /* 0x000f620000000800 */
[----:B-1----:R-:W-:Y:S01]  /*9c80*/  FMUL.FTZ R30, R41, UR4 ;  /* 0x00000004291e7c20 */ /* 0x002fe20008410000 */
        /* <DEDUP_REMOVED lines=16> */
[----:B------:R-:W-:-:S05]  /*9d90*/  FMUL.FTZ R68, R68, UR4 ;  /* 0x0000000444447c20 */ /* 0x000fca0008410000 */
        /* <DEDUP_REMOVED lines=29> */
[----:B----4-:R-:W-:-:S07]  /*9f70*/  LOP3.LUT R73, R73, 0xfffffffe, RZ, 0xc0, !PT ;  /* 0xfffffffe49497812 */ /* 0x010fce00078ec0ff */
[----:B------:R-:W-:Y:S01]  /*9f80*/  MUFU.TANH R52, R52 ;  /* 0x0000003400347308 */ /* 0x000fe20000002400 */
[----:B--2---:R-:W-:Y:S01]  /*9f90*/  IMAD.IADD R12, R12, 0x1, R229 ;  /* 0x000000010c0c7824 */ /* 0x004fe200078e02e5 */
[----:B------:R-:W-:-:S03]  /*9fa0*/  @P1 LOP3.LUT R73, R73, 0x1, RZ, 0xfc, !PT ;  /* 0x0000000149491812 */ /* 0x000fc600078efcff */
[----:B0-----:R-:W-:-:S03]  /*9fb0*/  @P1 IMAD.HI.U32 R27, R12, R27, RZ ;  /* 0x0000001b0c1b1227 */ /* 0x001fc600078e00ff */
[----:B------:R-:W-:Y:S01]  /*9fc0*/  MUFU.TANH R53, R53 ;  /* 0x0000003500357308 */ /* 0x000fe20000002400 */
[----:B------:R0:W-:Y:S01]  /*9fd0*/  STL [R1], R73 ;  /* 0x0000004901007387 */ /* 0x0001e20000100800 */
[----:B-----5:R-:W-:Y:S01]  /*9fe0*/  @P1 SHF.R.U32.HI R12, RZ, R34, R27 ;  /* 0x00000022ff0c1219 */ /* 0x020fe2000001161b */
[----:B------:R-:W-:-:S05]  /*9ff0*/  IMAD R27, R177, -0x60, R222 ;  /* 0xffffffa0b11b7824 */ /* 0x000fca00078e02de */
[----:B------:R-:W-:Y:S01]  /*a000*/  MUFU.TANH R56, R56 ;  /* 0x0000003800387308 */ /* 0x000fe20000002400 */
[----:B------:R-:W2:Y:S01]  /*a010*/  SHFL.IDX PT, R29, R12, 0x1, 0x1c1f ;  /* 0x003c1f000c1d7f89 */ /* 0x000ea200000e0000 */
[----:B------:R-:W-:-:S03]  /*a020*/  VIADD R27, R27, 0x60 ;  /* 0x000000601b1b7836 */ /* 0x000fc60000000000 */
[----:B------:R-:W4:Y:S01]  /*a030*/  SHFL.IDX PT, R12, R12, RZ, 0x1c1f ;  /* 0x001c1fff0c0c7589 */ /* 0x000f2200000e0000 */
[----:B---3--:R-:W-:Y:S02]  /*a040*/  IMAD R87, R74, -0x2, R27 ;  /* 0xfffffffe4a577824 */ /* 0x008fe400078e021b */
[----:B0-----:R0:W3:Y:S01]  /*a050*/  MUFU.TANH R73, R38 ;  /* 0x0000002600497308 */ /* 0x0010e20000002400 */
[----:B------:R-:W5:Y:S02]  /*a060*/  S2R R74, SR_CgaCtaId ;  /* 0x00000000004a7919 */ /* 0x000f640000008800 */
[----:B------:R-:W-:-:S05]  /*a070*/  IADD3 R36, -R220, 0x1, R87 ;  /* 0x00000001dc247810 */ /* 0x000fca0007ffe157 */
[----:B------:R-:W-:Y:S08]  /*a080*/  MUFU.TANH R60, R60 ;  /* 0x0000003c003c7308 */ /* 0x000ff00000002400 */
[----:B------:R-:W-:Y:S01]  /*a090*/  MUFU.TANH R64, R64 ;  /* 0x0000004000407308 */ /* 0x000fe20000002400 */
[----:B--2---:R-:W-:-:S04]  /*a0a0*/  VIADDMNMX R34, R29, R36, R87, PT ;  /* 0x000000241d227246 */ /* 0x004fc80003800157 */
[C---:B------:R-:W-:Y:S02]  /*a0b0*/  ISETP.GT.AND P1, PT, R34.reuse, RZ, PT ;  /* 0x000000ff2200720c */ /* 0x040fe40003f24270 */
[C---:B------:R-:W-:Y:S01]  /*a0c0*/  ISETP.GT.AND P2, PT, R34.reuse, 0x1, PT ;  /* 0x000000012200780c */ /* 0x040fe20003f44270 */
[----:B------:R-:W-:Y:S01]  /*a0d0*/  MUFU.TANH R68, R68 ;  /* 0x0000004400447308 */ /* 0x000fe20000002400 */
[C---:B------:R-:W-:Y:S02]  /*a0e0*/  ISETP.GT.AND P3, PT, R34.reuse, 0x8, PT ;  /* 0x000000082200780c */ /* 0x040fe40003f64270 */
[----:B------:R-:W-:Y:S02]  /*a0f0*/  FSEL R85, R85, -INF , P1 ;  /* 0xff80000055557808 */ /* 0x000fe40000800000 */
[----:B------:R-:W-:Y:S02]  /*a100*/  FSEL R83, R83, -INF , P2 ;  /* 0xff80000053537808 */ /* 0x000fe40001000000 */
[----:B------:R-:W-:-:S02]  /*a110*/  ISETP.GT.AND P1, PT, R34, 0x9, PT ;  /* 0x000000092200780c */ /* 0x000fc40003f24270 */
[----:B------:R-:W-:Y:S02]  /*a120*/  FSEL R81, R81, -INF , P3 ;  /* 0xff80000051517808 */ /* 0x000fe40001800000 */
[----:B0-----:R-:W-:Y:S02]  /*a130*/  FMNMX.FTZ R38, R85, R83, !PT ;  /* 0x0000005355267209 */ /* 0x001fe40007810000 */
[C---:B------:R-:W-:Y:S02]  /*a140*/  ISETP.GT.AND P2, PT, R34.reuse, 0x10, PT ;  /* 0x000000102200780c */ /* 0x040fe40003f44270 */
[----:B------:R-:W-:Y:S02]  /*a150*/  FSEL R79, R31, -INF , P1 ;  /* 0xff8000001f4f7808 */ /* 0x000fe40000800000 */
[----:B------:R-:W-:Y:S02]  /*a160*/  FMNMX.FTZ R38, R81, R38, !PT ;  /* 0x0000002651267209 */ /* 0x000fe40007810000 */
[----:B------:R-:W-:-:S02]  /*a170*/  ISETP.GT.AND P1, PT, R34, 0x11, PT ;  /* 0x000000112200780c */ /* 0x000fc40003f24270 */
[----:B------:R-:W-:Y:S02]  /*a180*/  FSEL R77, R77, -INF , P2 ;  /* 0xff8000004d4d7808 */ /* 0x000fe40001000000 */
[----:B------:R-:W-:Y:S02]  /*a190*/  FMNMX.FTZ R38, R79, R38, !PT ;  /* 0x000000264f267209 */ /* 0x000fe40007810000 */
[C---:B------:R-:W-:Y:S02]  /*a1a0*/  ISETP.GT.AND P2, PT, R34.reuse, 0x18, PT ;  /* 0x000000182200780c */ /* 0x040fe40003f44270 */
[----:B-1----:R-:W-:Y:S02]  /*a1b0*/  FSEL R75, R35, -INF , P1 ;  /* 0xff800000234b7808 */ /* 0x002fe40000800000 */
[----:B------:R-:W-:Y:S02]  /*a1c0*/  FMNMX.FTZ R38, R77, R38, !PT ;  /* 0x000000264d267209 */ /* 0x000fe40007810000 */
[----:B------:R-:W-:-:S02]  /*a1d0*/  ISETP.GT.AND P1, PT, R34, 0x19, PT ;  /* 0x000000192200780c */ /* 0x000fc40003f24270 */
[----:B---3--:R-:W-:Y:S02]  /*a1e0*/  FSEL R73, R73, -INF , P2 ;  /* 0xff80000049497808 */ /* 0x008fe40001000000 */
[----:B------:R-:W-:Y:S02]  /*a1f0*/  FMNMX.FTZ R38, R75, R38, !PT ;  /* 0x000000264b267209 */ /* 0x000fe40007810000 */
[C---:B------:R-:W-:Y:S02]  /*a200*/  ISETP.GT.AND P2, PT, R34.reuse, 0x20, PT ;  /* 0x000000202200780c */ /* 0x040fe40003f44270 */
[----:B------:R-:W-:Y:S02]  /*a210*/  FSEL R37, R37, -INF , P1 ;  /* 0xff80000025257808 */ /* 0x000fe40000800000 */
[----:B------:R-:W-:Y:S02]  /*a220*/  FMNMX.FTZ R38, R73, R38, !PT ;  /* 0x0000002649267209 */ /* 0x000fe40007810000 */
[----:B------:R-:W-:-:S02]  /*a230*/  ISETP.GT.AND P1, PT, R34, 0x21, PT ;  /* 0x000000212200780c */ /* 0x000fc40003f24270 */
[----:B------:R-:W-:Y:S02]  /*a240*/  FSEL R27, R42, -INF , P2 ;  /* 0xff8000002a1b7808 */ /* 0x000fe40001000000 */
[----:B------:R-:W-:Y:S01]  /*a250*/  FMNMX.FTZ R38, R37, R38, !PT ;  /* 0x0000002625267209 */ /* 0x000fe20007810000 */
[----:B------:R-:W-:Y:S01]  /*a260*/  MUFU.TANH R42, R65 ;  /* 0x00000041002a7308 */ /* 0x000fe20000002400 */
[C---:B------:R-:W-:Y:S02]  /*a270*/  ISETP.GT.AND P2, PT, R34.reuse, 0x28, PT ;  /* 0x000000282200780c */ /* 0x040fe40003f44270 */
[----:B------:R-:W-:Y:S02]  /*a280*/  FSEL R29, R43, -INF , P1 ;  /* 0xff8000002b1d7808 */ /* 0x000fe40000800000 */
[----:B------:R-:W-:Y:S02]  /*a290*/  FMNMX.FTZ R38, R27, R38, !PT ;  /* 0x000000261b267209 */ /* 0x000fe40007810000 */
[----:B------:R-:W-:-:S02]  /*a2a0*/  ISETP.GT.AND P1, PT, R34, 0x29, PT ;  /* 0x000000292200780c */ /* 0x000fc40003f24270 */
[----:B------:R-:W-:Y:S02]  /*a2b0*/  FSEL R31, R46, -INF , P2 ;  /* 0xff8000002e1f7808 */ /* 0x000fe40001000000 */
[----:B------:R-:W-:Y:S02]  /*a2c0*/  FMNMX.FTZ R38, R29, R38, !PT ;  /* 0x000000261d267209 */ /* 0x000fe40007810000 */
        /* <DEDUP_REMOVED lines=33> */
[----:B------:R-:W-:Y:S01]  /*a4e0*/  ISETP.GT.AND P1, PT, R34, 0x59, PT ;  /* 0x000000592200780c */ /* 0x000fe20003f24270 */
[----:B------:R-:W-:Y:S01]  /*a4f0*/  FMUL.FTZ R34, R45, UR4 ;  /* 0x000000042d227c20 */ /* 0x000fe20008410000 */
[----:B------:R-:W-:-:S02]  /*a500*/  FSEL R71, R70, -INF , P2 ;  /* 0xff80000046477808 */ /* 0x000fc40001000000 */
[----:B------:R-:W-:Y:S01]  /*a510*/  FMNMX.FTZ R38, R67, R38, !PT ;  /* 0x0000002643267209 */ /* 0x000fe20007810000 */
[----:B------:R0:W1:Y:S01]  /*a520*/  MUFU.TANH R95, R34 ;  /* 0x00000022005f7308 */ /* 0x0000620000002400 */
[----:B------:R-:W-:Y:S02]  /*a530*/  FSEL R45, R40, -INF , P1 ;  /* 0xff800000282d7808 */ /* 0x000fe40000800000 */
[----:B------:R-:W-:Y:S02]  /*a540*/  FMNMX.FTZ R38, R71, R38, !PT ;  /* 0x0000002647267209 */ /* 0x000fe40007810000 */
[----:B----4-:R-:W-:Y:S02]  /*a550*/  VIADDMNMX R36, R12, R36, R87, PT ;  /* 0x000000240c247246 */ /* 0x010fe40003800157 */
[----:B------:R-:W-:Y:S01]  /*a560*/  FMNMX.FTZ R38, R45, R38, !PT ;  /* 0x000000262d267209 */ /* 0x000fe20007810000 */
[----:B------:R2:W-:Y:S01]  /*a570*/  MUFU.TANH R40, R61 ;  /* 0x0000003d00287308 */ /* 0x0005e20000002400 */
[C---:B------:R-:W-:Y:S01]  /*a580*/  ISETP.GT.AND P1, PT, R36.reuse, RZ, PT ;  /* 0x000000ff2400720c */ /* 0x040fe20003f24270 */
[----:B0-----:R-:W-:Y:S01]  /*a590*/  FMUL.FTZ R34, R69, UR4 ;  /* 0x0000000445227c20 */ /* 0x001fe20008410000 */
[C---:B------:R-:W-:Y:S01]  /*a5a0*/  ISETP.GT.AND P2, PT, R36.reuse, 0x1, PT ;  /* 0x000000012400780c */ /* 0x040fe20003f44270 */
[----:B------:R-:W0:Y:S01]  /*a5b0*/  SHFL.BFLY PT, R89, R38, 0x2, 0x1f ;  /* 0x0c401f0026597f89 */ /* 0x000e2200000e0000 */
[----:B------:R-:W-:Y:S01]  /*a5c0*/  ISETP.GT.AND P3, PT, R36, 0x8, PT ;  /* 0x000000082400780c */ /* 0x000fe20003f64270 */
[----:B------:R-:W-:Y:S01]  /*a5d0*/  ULDC UR4, c[0x0][0x988] ;  /* 0x0002620000047ab9 */ /* 0x000fe20000000800 */
[----:B------:R-:W-:Y:S01]  /*a5e0*/  FSEL R46, R0, -INF , P1 ;  /* 0xff800000002e7808 */ /* 0x000fe20000800000 */
[----:B------:R-:W-:Y:S01]  /*a5f0*/  IMAD.U32 R12, RZ, RZ, UR4 ;  /* 0x00000004ff0c7e24 */ /* 0x000fe2000f8e00ff */
[----:B------:R-:W-:Y:S01]  /*a600*/  FSEL R87, R3, -INF , P2 ;  /* 0xff80000003577808 */ /* 0x000fe20001000000 */
[----:B------:R-:W-:Y:S01]  /*a610*/  MUFU.TANH R34, R34 ;  /* 0x0000002200227308 */ /* 0x000fe20000002400 */
[----:B------:R-:W-:-:S02]  /*a620*/  ISETP.GT.AND P1, PT, R36, 0x9, PT ;  /* 0x000000092400780c */ /* 0x000fc40003f24270 */
[----:B------:R-:W-:Y:S02]  /*a630*/  FMNMX.FTZ R0, R46, R87, !PT ;  /* 0x000000572e007209 */ /* 0x000fe40007810000 */
[----:B------:R-:W-:Y:S02]  /*a640*/  ISETP.GT.AND P2, PT, R36, 0x10, PT ;  /* 0x000000102400780c */ /* 0x000fe40003f44270 */
[----:B--2---:R-:W-:Y:S02]  /*a650*/  FSEL R61, R20, -INF , P1 ;  /* 0xff800000143d7808 */ /* 0x004fe40000800000 */
[----:B------:R-:W-:Y:S02]  /*a660*/  FSEL R65, R24, -INF , P2 ;  /* 0xff80000018417808 */ /* 0x000fe40001000000 */
[C---:B------:R-:W-:Y:S02]  /*a670*/  ISETP.GT.AND P1, PT, R36.reuse, 0x18, PT ;  /* 0x000000182400780c */ /* 0x040fe40003f24270 */
[----:B------:R-:W-:-:S04]  /*a680*/  ISETP.GT.AND P2, PT, R36, 0x19, PT ;  /* 0x000000192400780c */ /* 0x000fc80003f44270 */
[----:B------:R-:W-:Y:S02]  /*a690*/  FSEL R91, R28, -INF , P2 ;  /* 0xff8000001c5b7808 */ /* 0x000fe40001000000 */
[----:B0-----:R-:W-:Y:S02]  /*a6a0*/  FMNMX.FTZ R89, R38, R89, !PT ;  /* 0x0000005926597209 */ /* 0x001fe40007810000 */
[----:B------:R0:W-:Y:S01]  /*a6b0*/  MUFU.TANH R38, R57 ;  /* 0x0000003900267308 */ /* 0x0001e20000002400 */
[----:B------:R-:W-:Y:S02]  /*a6c0*/  ISETP.GT.AND P2, PT, R36, 0x21, PT ;  /* 0x000000212400780c */ /* 0x000fe40003f44270 */
[----:B------:R-:W2:Y:S02]  /*a6d0*/  SHFL.BFLY PT, R176, R89, 0x1, 0x1f ;  /* 0x0c201f0059b07f89 */ /* 0x000ea400000e0000 */
[----:B------:R-:W-:Y:S02]  /*a6e0*/  FSEL R93, R30, -INF , P2 ;  /* 0xff8000001e5d7808 */ /* 0x000fe40001000000 */
[----:B------:R-:W-:-:S02]  /*a6f0*/  ISETP.GT.AND P2, PT, R36, 0x29, PT ;  /* 0x000000292400780c */ /* 0x000fc40003f44270 */
[----:B0-----:R-:W-:Y:S02]  /*a700*/  FSEL R57, R15, -INF , P3 ;  /* 0xff8000000f397808 */ /* 0x001fe40001800000 */
[----:B------:R-:W-:Y:S02]  /*a710*/  ISETP.GT.AND P3, PT, R36, 0x11, PT ;  /* 0x000000112400780c */ /* 0x000fe40003f64270 */
[----:B------:R-:W-:Y:S02]  /*a720*/  FMNMX.FTZ R0, R57, R0, !PT ;  /* 0x0000000039007209 */ /* 0x000fe40007810000 */
[----:B------:R-:W-:Y:S02]  /*a730*/  FSEL R69, R25, -INF , P3 ;  /* 0xff80000019457808 */ /* 0x000fe40001800000 */
[----:B------:R-:W-:Y:S02]  /*a740*/  FMNMX.FTZ R0, R61, R0, !PT ;  /* 0x000000003d007209 */ /* 0x000fe40007810000 */
[----:B-1----:R-:W-:-:S02]  /*a750*/  FSEL R95, R95, -INF , P2 ;  /* 0xff8000005f5f7808 */ /* 0x002fc40001000000 */
[----:B------:R-:W-:Y:S02]  /*a760*/  FMNMX.FTZ R20, R65, R0, !PT ;  /* 0x0000000041147209 */ /* 0x000fe40007810000 */
[----:B------:R-:W-:Y:S02]  /*a770*/  ISETP.GT.AND P2, PT, R36, 0x31, PT ;  /* 0x000000312400780c */ /* 0x000fe40003f44270 */
[----:B------:R-:W-:Y:S02]  /*a780*/  FMNMX.FTZ R20, R69, R20, !PT ;  /* 0x0000001445147209 */ /* 0x000fe40007810000 */
[----:B--2---:R-:W-:Y:S02]  /*a790*/  FMNMX.FTZ R176, R89, R176, !PT ;  /* 0x000000b059b07209 */ /* 0x004fe40007810000 */
[----:B------:R-:W-:Y:S02]  /*a7a0*/  FSEL R89, R26, -INF , P1 ;  /* 0xff8000001a597808 */ /* 0x000fe40000800000 */
[C---:B------:R-:W-:Y:S01]  /*a7b0*/  FSETP.NEU.FTZ.AND P4, PT, R176.reuse, -INF , PT ;  /* 0xff800000b000780b */ /* 0x040fe20003f9d000 */
[----:B------:R-:W-:Y:S01]  /*a7c0*/  FMUL.FTZ R3, R176, R12 ;  /* 0x0000000cb0037220 */ /* 0x000fe20000410000 */
[----:B------:R-:W-:-:S02]  /*a7d0*/  ISETP.GT.AND P1, PT, R36, 0x20, PT ;  /* 0x000000202400780c */ /* 0x000fc40003f24270 */
[----:B------:R-:W-:Y:S02]  /*a7e0*/  FMNMX.FTZ R20, R89, R20, !PT ;  /* 0x0000001459147209 */ /* 0x000fe40007810000 */
[----:B------:R-:W-:Y:S02]  /*a7f0*/  FSEL R0, R3, RZ, P4 ;  /* 0x000000ff03007208 */ /* 0x000fe40002000000 */
[----:B------:R-:W-:Y:S02]  /*a800*/  FMNMX.FTZ R20, R91, R20, !PT ;  /* 0x000000145b147209 */ /* 0x000fe40007810000 */
[----:B------:R-:W-:Y:S01]  /*a810*/  FSEL R97, R49, -INF , P2 ;  /* 0xff80000031617808 */ /* 0x000fe20001000000 */
[-CC-:B------:R-:W-:Y:S01]  /*a820*/  FFMA.FTZ R153, R85, R12.reuse, -R0.reuse ;  /* 0x0000000c55997223 */ /* 0x180fe20000010800 */
[----:B------:R-:W-:Y:S01]  /*a830*/  FSEL R85, R32, -INF , P1 ;  /* 0xff80000020557808 */ /* 0x000fe20000800000 */
[-CC-:B------:R-:W-:Y:S01]  /*a840*/  FFMA.FTZ R24, R83, R12.reuse, -R0.reuse ;  /* 0x0000000c53187223 */ /* 0x180fe20000010800 */
[----:B------:R-:W-:Y:S01]  /*a850*/  ISETP.GT.AND P1, PT, R36, 0x28, PT ;  /* 0x000000282400780c */ /* 0x000fe20003f24270 */
[--C-:B------:R-:W-:Y:S01]  /*a860*/  FFMA.FTZ R155, R81, R12, -R0.reuse ;  /* 0x0000000c519b7223 */ /* 0x100fe20000010800 */
[----:B------:R-:W-:Y:S01]  /*a870*/  FMNMX.FTZ R20, R85, R20, !PT ;  /* 0x0000001455147209 */ /* 0x000fe20007810000 */
[-CC-:B------:R-:W-:Y:S01]  /*a880*/  FFMA.FTZ R26, R79, R12.reuse, -R0.reuse ;  /* 0x0000000c4f1a7223 */ /* 0x180fe20000010800 */
[----:B------:R-:W-:Y:S01]  /*a890*/  FSEL R83, R44, -INF , P1 ;  /* 0xff8000002c537808 */ /* 0x000fe20000800000 */
[--C-:B------:R-:W-:Y:S01]  /*a8a0*/  FFMA.FTZ R169, R77, R12, -R0.reuse ;  /* 0x0000000c4da97223 */ /* 0x100fe20000010800 */
[----:B------:R-:W-:Y:S01]  /*a8b0*/  FMNMX.FTZ R20, R93, R20, !PT ;  /* 0x000000145d147209 */ /* 0x000fe20007810000 */
[-CC-:B------:R-:W-:Y:S01]  /*a8c0*/  FFMA.FTZ R30, R37, R12.reuse, -R0.reuse ;  /* 0x0000000c251e7223 */ /* 0x180fe20000010800 */
[----:B------:R-:W-:Y:S01]  /*a8d0*/  ISETP.GT.AND P1, PT, R36, 0x30, PT ;  /* 0x000000302400780c */ /* 0x000fe20003f24270 */
[--C-:B------:R-:W-:Y:S01]  /*a8e0*/  FFMA.FTZ R165, R27, R12, -R0.reuse ;  /* 0x0000000c1ba57223 */ /* 0x100fe20000010800 */
[----:B------:R-:W-:Y:S01]  /*a8f0*/  FMNMX.FTZ R20, R83, R20, !PT ;  /* 0x0000001453147209 */ /* 0x000fe20007810000 */
[----:B------:R-:W-:Y:S01]  /*a900*/  MUFU.EX2 R153, R153 ;  /* 0x0000009900997308 */ /* 0x000fe20000000800 */
[----:B------:R-:W-:Y:S01]  /*a910*/  FSEL R81, R48, -INF , P1 ;  /* 0xff80000030517808 */ /* 0x000fe20000800000 */
[--C-:B------:R-:W-:Y:S01]  /*a920*/  FFMA.FTZ R28, R75, R12, -R0.reuse ;  /* 0x0000000c4b1c7223 */ /* 0x100fe20000010800 */
[----:B------:R-:W-:Y:S01]  /*a930*/  FMNMX.FTZ R20, R95, R20, !PT ;  /* 0x000000145f147209 */ /* 0x000fe20007810000 */
[-CC-:B------:R-:W-:Y:S01]  /*a940*/  FFMA.FTZ R171, R73, R12.reuse, -R0.reuse ;  /* 0x0000000c49ab7223 */ /* 0x180fe20000010800 */
[C---:B------:R-:W-:Y:S01]  /*a950*/  ISETP.GT.AND P1, PT, R36.reuse, 0x38, PT ;  /* 0x000000382400780c */ /* 0x040fe20003f24270 */
[--C-:B------:R-:W-:Y:S01]  /*a960*/  FFMA.FTZ R32, R29, R12, -R0.reuse ;  /* 0x0000000c1d207223 */ /* 0x100fe20000010800 */
[----:B------:R-:W-:Y:S01]  /*a970*/  FMNMX.FTZ R20, R81, R20, !PT ;  /* 0x0000001451147209 */ /* 0x000fe20007810000 */
[----:B------:R-:W0:Y:S01]  /*a980*/  MUFU.EX2 R24, R24 ;  /* 0x0000001800187308 */ /* 0x000e220000000800 */
[----:B------:R-:W-:Y:S01]  /*a990*/  ISETP.GT.AND P2, PT, R36, 0x39, PT ;  /* 0x000000392400780c */ /* 0x000fe20003f44270 */
[-CC-:B------:R-:W-:Y:S01]  /*a9a0*/  FFMA.FTZ R167, R31, R12.reuse, -R0.reuse ;  /* 0x0000000c1fa77223 */ /* 0x180fe20000010800 */
[----:B------:R-:W-:Y:S01]  /*a9b0*/  FSEL R79, R52, -INF , P1 ;  /* 0xff800000344f7808 */ /* 0x000fe20000800000 */
[--C-:B------:R-:W-:Y:S01]  /*a9c0*/  FFMA.FTZ R161, R35, R12, -R0.reuse ;  /* 0x0000000c23a17223 */ /* 0x100fe20000010800 */
[----:B------:R-:W-:Y:S01]  /*a9d0*/  FMNMX.FTZ R20, R97, R20, !PT ;  /* 0x0000001461147209 */ /* 0x000fe20007810000 */
[-CC-:B------:R-:W-:Y:S01]  /*a9e0*/  FFMA.FTZ R163, R41, R12.reuse, -R0.reuse ;  /* 0x0000000c29a37223 */ /* 0x180fe20000010800 */
[C---:B------:R-:W-:Y:S01]  /*a9f0*/  ISETP.GT.AND P1, PT, R36.reuse, 0x40, PT ;  /* 0x000000402400780c */ /* 0x040fe20003f24270 */
[----:B------:R-:W1:Y:S01]  /*aa00*/  MUFU.EX2 R155, R155 ;  /* 0x0000009b009b7308 */ /* 0x000e620000000800 */
[----:B------:R-:W-:Y:S01]  /*aa10*/  FSEL R99, R53, -INF , P2 ;  /* 0xff80000035637808 */ /* 0x000fe20001000000 */
[--C-:B------:R-:W-:Y:S01]  /*aa20*/  FFMA.FTZ R44, R43, R12, -R0.reuse ;  /* 0x0000000c2b2c7223 */ /* 0x100fe20000010800 */
[----:B------:R-:W-:Y:S01]  /*aa30*/  FMNMX.FTZ R20, R79, R20, !PT ;  /* 0x000000144f147209 */ /* 0x000fe20007810000 */
[-CC-:B------:R-:W-:Y:S01]  /*aa40*/  FFMA.FTZ R157, R47, R12.reuse, -R0.reuse ;  /* 0x0000000c2f9d7223 */ /* 0x180fe20000010800 */
[----:B------:R-:W-:Y:S01]  /*aa50*/  ISETP.GT.AND P2, PT, R36, 0x41, PT ;  /* 0x000000412400780c */ /* 0x000fe20003f44270 */
[----:B------:R-:W-:Y:S01]  /*aa60*/  FFMA.FTZ R159, R55, R12, -R0 ;  /* 0x0000000c379f7223 */ /* 0x000fe20000010800 */
[----:B------:R-:W-:Y:S01]  /*aa70*/  FSEL R101, R56, -INF , P1 ;  /* 0xff80000038657808 */ /* 0x000fe20000800000 */
[----:B------:R-:W2:Y:S01]  /*aa80*/  MUFU.EX2 R26, R26 ;  /* 0x0000001a001a7308 */ /* 0x000ea20000000800 */
[----:B------:R-:W-:Y:S01]  /*aa90*/  FMNMX.FTZ R20, R99, R20, !PT ;  /* 0x0000001463147209 */ /* 0x000fe20007810000 */
[----:B0-----:R-:W-:Y:S01]  /*aaa0*/  FADD.FTZ R52, R153, R24 ;  /* 0x0000001899347221 */ /* 0x001fe20000010000 */
[----:B------:R-:W-:Y:S01]  /*aab0*/  ISETP.GT.AND P1, PT, R36, 0x48, PT ;  /* 0x000000482400780c */ /* 0x000fe20003f24270 */
[-CC-:B------:R-:W-:Y:S01]  /*aac0*/  FFMA.FTZ R173, R59, R12.reuse, -R0.reuse ;  /* 0x0000000c3bad7223 */ /* 0x180fe20000010800 */
[----:B------:R-:W-:Y:S01]  /*aad0*/  FSEL R77, R38, -INF , P2 ;  /* 0xff800000264d7808 */ /* 0x000fe20001000000 */
[--C-:B------:R-:W-:Y:S01]  /*aae0*/  FFMA.FTZ R38, R63, R12, -R0.reuse ;  /* 0x0000000c3f267223 */ /* 0x100fe20000010800 */
[----:B------:R-:W-:Y:S01]  /*aaf0*/  FMNMX.FTZ R20, R101, R20, !PT ;  /* 0x0000001465147209 */ /* 0x000fe20007810000 */
[----:B------:R-:W0:Y:S01]  /*ab00*/  MUFU.EX2 R169, R169 ;  /* 0x000000a900a97308 */ /* 0x000e220000000800 */
[----:B------:R-:W-:Y:S01]  /*ab10*/  ISETP.GT.AND P2, PT, R36, 0x49, PT ;  /* 0x000000492400780c */ /* 0x000fe20003f44270 */
[----:B------:R-:W-:Y:S01]  /*ab20*/  FFMA.FTZ R175, R71, R12, -R0 ;  /* 0x0000000c47af7223 */ /* 0x000fe20000010800 */
[----:B------:R-:W-:-:S02]  /*ab30*/  FSEL R3, R60, -INF , P1 ;  /* 0xff8000003c037808 */ /* 0x000fc40000800000 */
[----:B------:R-:W-:Y:S02]  /*ab40*/  FMNMX.FTZ R20, R77, R20, !PT ;  /* 0x000000144d147209 */ /* 0x000fe40007810000 */
[----:B------:R-:W-:Y:S01]  /*ab50*/  ISETP.GT.AND P1, PT, R36, 0x50, PT ;  /* 0x000000502400780c */ /* 0x000fe20003f24270 */
[----:B------:R-:W3:Y:S01]  /*ab60*/  MUFU.EX2 R28, R28 ;  /* 0x0000001c001c7308 */ /* 0x000ee20000000800 */
[----:B------:R-:W-:Y:S01]  /*ab70*/  FSEL R25, R40, -INF , P2 ;  /* 0xff80000028197808 */ /* 0x000fe20001000000 */
[----:B------:R-:W-:Y:S01]  /*ab80*/  FFMA.FTZ R40, R39, R12, -R0 ;  /* 0x0000000c27287223 */ /* 0x000fe20000010800 */
[----:B------:R-:W-:Y:S02]  /*ab90*/  FMNMX.FTZ R20, R3, R20, !PT ;  /* 0x0000001403147209 */ /* 0x000fe40007810000 */
[----:B------:R-:W-:Y:S02]  /*aba0*/  ISETP.GT.AND P2, PT, R36, 0x51, PT ;  /* 0x000000512400780c */ /* 0x000fe40003f44270 */
[----:B------:R-:W-:Y:S01]  /*abb0*/  FSEL R15, R64, -INF , P1 ;  /* 0xff800000400f7808 */ /* 0x000fe20000800000 */
[----:B------:R-:W-:Y:S01]  /*abc0*/  MUFU.EX2 R171, R171 ;  /* 0x000000ab00ab7308 */ /* 0x000fe20000000800 */
[----:B------:R-:W-:-:S02]  /*abd0*/  FMNMX.FTZ R20, R25, R20, !PT ;  /* 0x0000001419147209 */ /* 0x000fc40007810000 */
[----:B------:R-:W-:Y:S02]  /*abe0*/  ISETP.GT.AND P1, PT, R36, 0x58, PT ;  /* 0x000000582400780c */ /* 0x000fe40003f24270 */
[----:B------:R-:W-:Y:S01]  /*abf0*/  FSEL R49, R42, -INF , P2 ;  /* 0xff8000002a317808 */ /* 0x000fe20001000000 */
[--C-:B------:R-:W-:Y:S01]  /*ac00*/  FFMA.FTZ R42, R67, R12, -R0.reuse ;  /* 0x0000000c432a7223 */ /* 0x100fe20000010800 */
[----:B------:R-:W-:Y:S01]  /*ac10*/  FMNMX.FTZ R20, R15, R20, !PT ;  /* 0x000000140f147209 */ /* 0x000fe20007810000 */
[----:B------:R-:W-:Y:S01]  /*ac20*/  MUFU.EX2 R30, R30 ;  /* 0x0000001e001e7308 */ /* 0x000fe20000000800 */
[----:B------:R-:W-:Y:S01]  /*ac30*/  ISETP.GT.AND P2, PT, R36, 0x59, PT ;  /* 0x000000592400780c */ /* 0x000fe20003f44270 */
[----:B------:R-:W-:Y:S01]  /*ac40*/  FFMA.FTZ R36, R33, R12, -R0 ;  /* 0x0000000c21247223 */ /* 0x000fe20000010800 */
[----:B------:R-:W-:Y:S02]  /*ac50*/  FSEL R37, R68, -INF , P1 ;  /* 0xff80000044257808 */ /* 0x000fe40000800000 */
[----:B------:R-:W-:-:S02]  /*ac60*/  FMNMX.FTZ R20, R49, R20, !PT ;  /* 0x0000001431147209 */ /* 0x000fc40007810000 */
[----:B------:R-:W-:Y:S01]  /*ac70*/  FSEL R53, R34, -INF , P2 ;  /* 0xff80000022357808 */ /* 0x000fe20001000000 */
[----:B------:R-:W-:Y:S01]  /*ac80*/  MUFU.EX2 R165, R165 ;  /* 0x000000a500a57308 */ /* 0x000fe20000000800 */
[----:B------:R-:W-:Y:S01]  /*ac90*/  FMNMX.FTZ R20, R37, R20, !PT ;  /* 0x0000001425147209 */ /* 0x000fe20007810000 */
[-CC-:B------:R-:W-:Y:S01]  /*aca0*/  FFMA.FTZ R34, R51, R12.reuse, -R0.reuse ;  /* 0x0000000c33227223 */ /* 0x180fe20000010800 */
[----:B------:R-:W-:Y:S01]  /*acb0*/  F2FP.F16.F32.PACK_AB R153, R24, R153 ;  /* 0x000000991899723e */ /* 0x000fe200000000ff */
[----:B------:R-:W-:Y:S01]  /*acc0*/  FFMA.FTZ R0, R45, R12, -R0 ;  /* 0x0000000c2d007223 */ /* 0x000fe20000010800 */
[----:B------:R-:W-:-:S03]  /*acd0*/  FMNMX.FTZ R20, R53, R20, !PT ;  /* 0x0000001435147209 */ /* 0x000fc60007810000 */
[----:B------:R-:W-:Y:S02]  /*ace0*/  MUFU.EX2 R32, R32 ;  /* 0x0000002000207308 */ /* 0x000fe40000000800 */
[----:B------:R-:W4:Y:S06]  /*acf0*/  SHFL.BFLY PT, R27, R20, 0x2, 0x1f ;  /* 0x0c401f00141b7f89 */ /* 0x000f2c00000e0000 */
        /* <DEDUP_REMOVED lines=13> */
[----:B------:R-:W-:Y:S01]  /*add0*/  FSEL R48, R27, RZ, P1 ;  /* 0x000000ff1b307208 */ /* 0x000fe20000800000 */
[----:B-1----:R-:W-:Y:S01]  /*ade0*/  FADD.FTZ R27, R155, R52 ;  /* 0x000000349b1b7221 */ /* 0x002fe20000010000 */
[----:B--2---:R-:W-:-:S03]  /*adf0*/  F2FP.F16.F32.PACK_AB R155, R26, R155 ;  /* 0x0000009b1a9b723e */ /* 0x004fc600000000ff */
        /* <DEDUP_REMOVED lines=10> */
[----:B------:R-:W-:Y:S01]  /*aea0*/  FADD.FTZ R52, R26, R27 ;  /* 0x0000001b1a347221 */ /* 0x000fe20000010000 */
[-CC-:B------:R-:W-:Y:S01]  /*aeb0*/  FFMA.FTZ R93, R93, R12.reuse, -R48.reuse ;  /* 0x0000000c5d5d7223 */ /* 0x180fe20000010830 */
[----:B------:R-:W-:Y:S01]  /*aec0*/  IADD3 R27, R13, 0x22840, RZ ;  /* 0x000228400d1b7810 */ /* 0x000fe20007ffe0ff */
[-C--:B------:R-:W-:Y:S01]  /*aed0*/  FFMA.FTZ R83, R83, R12.reuse, -R48 ;  /* 0x0000000c53537223 */ /* 0x080fe20000010830 */
[----:B------:R-:W1:Y:S01]  /*aee0*/  MUFU.EX2 R87, R87 ;  /* 0x0000005700577308 */ /* 0x000e620000000800 */
[----:B0-----:R-:W-:Y:S01]  /*aef0*/  FADD.FTZ R31, R169, R52 ;  /* 0x00000034a91f7221 */ /* 0x001fe20000010000 */
[----:B-----5:R-:W-:Y:S01]  /*af00*/  PRMT R27, R74, 0x654, R27 ;  /* 0x000006544a1b7816 */ /* 0x020fe2000000001b */
[-CC-:B------:R-:W-:Y:S01]  /*af10*/  FFMA.FTZ R95, R95, R12.reuse, -R48.reuse ;  /* 0x0000000c5f5f7223 */ /* 0x180fe20000010830 */
[-CC-:B------:R-:W-:Y:S01]  /*af20*/  FFMA.FTZ R81, R81, R12.reuse, -R48.reuse ;  /* 0x0000000c51517223 */ /* 0x180fe20000010830 */
[----:B---3--:R-:W-:Y:S01]  /*af30*/  FADD.FTZ R52, R28, R31 ;  /* 0x0000001f1c347221 */ /* 0x008fe20000010000 */
[----:B------:R0:W-:Y:S01]  /*af40*/  SYNCS.ARRIVE.TRANS64.RED.A1T0 RZ, [R27+URZ], RZ ;  /* 0x000000ff1bff79a7 */ /* 0x0001e2000810043f */
        /* <DEDUP_REMOVED lines=10> */
[----:B-1----:R-:W-:Y:S01]  /*aff0*/  FADD.FTZ R50, R46, R87 ;  /* 0x000000572e327221 */ /* 0x002fe20000010000 */
[-CC-:B------:R-:W-:Y:S01]  /*b000*/  FFMA.FTZ R49, R49, R12.reuse, -R48.reuse ;  /* 0x0000000c31317223 */ /* 0x180fe20000010830 */
[-CC-:B------:R-:W-:Y:S01]  /*b010*/  FFMA.FTZ R37, R37, R12.reuse, -R48.reuse ;  /* 0x0000000c25257223 */ /* 0x180fe20000010830 */
[----:B------:R-:W-:Y:S01]  /*b020*/  FFMA.FTZ R48, R53, R12, -R48 ;  /* 0x0000000c35307223 */ /* 0x000fe20000010830 */
[----:B------:R-:W-:-:S02]  /*b030*/  F2FP.F16.F32.PACK_AB R169, R28, R169 ;  /* 0x000000a91ca9723e */ /* 0x000fc400000000ff */
[----:B------:R-:W-:Y:S01]  /*b040*/  F2FP.F16.F32.PACK_AB R152, R87, R46 ;  /* 0x0000002e5798723e */ /* 0x000fe200000000ff */
[----:B------:R-:W1:Y:S01]  /*b050*/  MUFU.EX2 R65, R65 ;  /* 0x0000004100417308 */ /* 0x000e620000000800 */
[----:B--2---:R-:W-:-:S07]  /*b060*/  FADD.FTZ R29, R57, R50 ;  /* 0x00000032391d7221 */ /* 0x004fce0000010000 */
[----:B------:R-:W2:Y:S01]  /*b070*/  MUFU.EX2 R168, R69 ;  /* 0x0000004500a87308 */ /* 0x000ea20000000800 */
[C---:B---3--:R-:W-:Y:S01]  /*b080*/  FADD.FTZ R50, R154.reuse, R29 ;  /* 0x0000001d9a327221 */ /* 0x048fe20000010000 */
[----:B------:R-:W-:-:S06]  /*b090*/  F2FP.F16.F32.PACK_AB R154, R154, R57 ;  /* 0x000000399a9a723e */ /* 0x000fcc00000000ff */
[----:B------:R-:W0:Y:S01]  /*b0a0*/  MUFU.EX2 R89, R89 ;  /* 0x0000005900597308 */ /* 0x000e220000000800 */
[----:B-1----:R-:W-:-:S07]  /*b0b0*/  FADD.FTZ R29, R65, R50 ;  /* 0x00000032411d7221 */ /* 0x002fce0000010000 */
[----:B------:R-:W1:Y:S01]  /*b0c0*/  MUFU.EX2 R170, R91 ;  /* 0x0000005b00aa7308 */ /* 0x000e620000000800 */
[----:B--2---:R-:W-:Y:S01]  /*b0d0*/  FADD.FTZ R50, R168, R29 ;  /* 0x0000001da8327221 */ /* 0x004fe20000010000 */
[----:B------:R-:W-:Y:S01]  /*b0e0*/  FADD.FTZ R29, R171, R52 ;  /* 0x00000034ab1d7221 */ /* 0x000fe20000010000 */
[----:B------:R-:W-:Y:S02]  /*b0f0*/  F2FP.F16.F32.PACK_AB R171, R30, R171 ;  /* 0x000000ab1eab723e */ /* 0x000fe400000000ff */
[----:B------:R-:W-:Y:S01]  /*b100*/  F2FP.F16.F32.PACK_AB R168, R168, R65 ;  /* 0x00000041a8a8723e */ /* 0x000fe200000000ff */
[----:B------:R-:W-:Y:S02]  /*b110*/  FADD.FTZ R52, R30, R29 ;  /* 0x0000001d1e347221 */ /* 0x000fe40000010000 */
[----:B------:R-:W2:Y:S01]  /*b120*/  MUFU.EX2 R85, R85 ;  /* 0x0000005500557308 */ /* 0x000ea20000000800 */
[----:B0-----:R-:W-:Y:S01]  /*b130*/  FADD.FTZ R27, R89, R50 ;  /* 0x00000032591b7221 */ /* 0x001fe20000010000 */
[----:B------:R-:W-:Y:S01]  /*b140*/  FADD.FTZ R29, R165, R52 ;  /* 0x00000034a51d7221 */ /* 0x000fe20000010000 */
[----:B------:R-:W-:-:S03]  /*b150*/  F2FP.F16.F32.PACK_AB R165, R32, R165 ;  /* 0x000000a520a5723e */ /* 0x000fc600000000ff */
[----:B------:R-:W-:Y:S02]  /*b160*/  FADD.FTZ R52, R32, R29 ;  /* 0x0000001d20347221 */ /* 0x000fe40000010000 */
[----:B------:R-:W0:Y:S01]  /*b170*/  MUFU.EX2 R164, R93 ;  /* 0x0000005d00a47308 */ /* 0x000e220000000800 */
[----:B-1----:R-:W-:Y:S01]  /*b180*/  FADD.FTZ R50, R170, R27 ;  /* 0x0000001baa327221 */ /* 0x002fe20000010000 */
[----:B------:R-:W-:Y:S01]  /*b190*/  FADD.FTZ R29, R167, R52 ;  /* 0x00000034a71d7221 */ /* 0x000fe20000010000 */
[----:B------:R-:W-:Y:S02]  /*b1a0*/  F2FP.F16.F32.PACK_AB R167, R36, R167 ;  /* 0x000000a724a7723e */ /* 0x000fe400000000ff */
[----:B------:R-:W-:-:S03]  /*b1b0*/  F2FP.F16.F32.PACK_AB R170, R170, R89 ;  /* 0x00000059aaaa723e */ /* 0x000fc600000000ff */
[----:B------:R-:W1:Y:S01]  /*b1c0*/  MUFU.EX2 R83, R83 ;  /* 0x0000005300537308 */ /* 0x000e620000000800 */
[----:B--2---:R-:W-:-:S07]  /*b1d0*/  FADD.FTZ R27, R85, R50 ;  /* 0x00000032551b7221 */ /* 0x004fce0000010000 */
[----:B------:R-:W2:Y:S01]  /*b1e0*/  MUFU.EX2 R166, R95 ;  /* 0x0000005f00a67308 */ /* 0x000ea20000000800 */
[C---:B0-----:R-:W-:Y:S01]  /*b1f0*/  FADD.FTZ R50, R164.reuse, R27 ;  /* 0x0000001ba4327221 */ /* 0x041fe20000010000 */
[----:B------:R-:W-:-:S06]  /*b200*/  F2FP.F16.F32.PACK_AB R164, R164, R85 ;  /* 0x00000055a4a4723e */ /* 0x000fcc00000000ff */
[----:B------:R-:W0:Y:S01]  /*b210*/  MUFU.EX2 R81, R81 ;  /* 0x0000005100517308 */ /* 0x000e220000000800 */
[----:B-1----:R-:W-:Y:S01]  /*b220*/  FADD.FTZ R27, R83, R50 ;  /* 0x00000032531b7221 */ /* 0x002fe20000010000 */
[----:B------:R-:W-:-:S06]  /*b230*/  FADD.FTZ R50, R36, R29 ;  /* 0x0000001d24327221 */ /* 0x000fcc0000010000 */
[----:B------:R-:W1:Y:S01]  /*b240*/  MUFU.EX2 R160, R97 ;  /* 0x0000006100a07308 */ /* 0x000e620000000800 */
[----:B--2---:R-:W-:Y:S01]  /*b250*/  FADD.FTZ R24, R166, R27 ;  /* 0x0000001ba6187221 */ /* 0x004fe20000010000 */
[----:B------:R-:W-:Y:S01]  /*b260*/  FADD.FTZ R27, R161, R50 ;  /* 0x00000032a11b7221 */ /* 0x000fe20000010000 */
[----:B------:R-:W-:Y:S02]  /*b270*/  F2FP.F16.F32.PACK_AB R161, R40, R161 ;  /* 0x000000a128a1723e */ /* 0x000fe400000000ff */
[----:B------:R-:W-:Y:S01]  /*b280*/  F2FP.F16.F32.PACK_AB R166, R166, R83 ;  /* 0x00000053a6a6723e */ /* 0x000fe200000000ff */
[----:B------:R-:W-:Y:S02]  /*b290*/  FADD.FTZ R26, R40, R27 ;  /* 0x0000001b281a7221 */ /* 0x000fe40000010000 */
[----:B------:R-:W2:Y:S02]  /*b2a0*/  MUFU.EX2 R79, R79 ;  /* 0x0000004f004f7308 */ /* 0x000ea40000000800 */
[----:B------:R-:W-:Y:S01]  /*b2b0*/  FADD.FTZ R27, R163, R26 ;  /* 0x0000001aa31b7221 */ /* 0x000fe20000010000 */
[----:B------:R-:W-:-:S03]  /*b2c0*/  F2FP.F16.F32.PACK_AB R163, R44, R163 ;  /* 0x000000a32ca3723e */ /* 0x000fc600000000ff */
[----:B------:R-:W-:Y:S02]  /*b2d0*/  FADD.FTZ R26, R44, R27 ;  /* 0x0000001b2c1a7221 */ /* 0x000fe40000010000 */
[----:B------:R-:W3:Y:S02]  /*b2e0*/  MUFU.EX2 R162, R99 ;  /* 0x0000006300a27308 */ /* 0x000ee40000000800 */
[----:B------:R-:W-:Y:S01]  /*b2f0*/  FADD.FTZ R27, R157, R26 ;  /* 0x0000001a9d1b7221 */ /* 0x000fe20000010000 */
[----:B------:R-:W-:-:S03]  /*b300*/  F2FP.F16.F32.PACK_AB R157, R34, R157 ;  /* 0x0000009d229d723e */ /* 0x000fc600000000ff */
[----:B------:R-:W-:Y:S02]  /*b310*/  FADD.FTZ R26, R34, R27 ;  /* 0x0000001b221a7221 */ /* 0x000fe40000010000 */
[----:B------:R-:W4:Y:S08]  /*b320*/  MUFU.EX2 R101, R101 ;  /* 0x0000006500657308 */ /* 0x000f300000000800 */
[----:B------:R0:W-:Y:S08]  /*b330*/  MUFU.EX2 R158, R25 ;  /* 0x00000019009e7308 */ /* 0x0001f00000000800 */
[----:B------:R-:W5:Y:S01]  /*b340*/  MUFU.EX2 R156, R77 ;  /* 0x0000004d009c7308 */ /* 0x000f620000000800 */
[----:B0-----:R-:W-:-:S04]  /*b350*/  FADD.FTZ R25, R81, R24 ;  /* 0x0000001851197221 */ /* 0x001fc80000010000 */
[C---:B-1----:R-:W-:Y:S01]  /*b360*/  FADD.FTZ R24, R160.reuse, R25 ;  /* 0x00000019a0187221 */ /* 0x042fe20000010000 */
[----:B------:R-:W-:Y:S02]  /*b370*/  F2FP.F16.F32.PACK_AB R160, R160, R81 ;  /* 0x00000051a0a0723e */ /* 0x000fe400000000ff */
[----:B------:R-:W0:Y:S01]  /*b380*/  MUFU.EX2 R159, R159 ;  /* 0x0000009f009f7308 */ /* 0x000e220000000800 */
[----:B--2---:R-:W-:-:S04]  /*b390*/  FADD.FTZ R25, R79, R24 ;  /* 0x000000184f197221 */ /* 0x004fc80000010000 */
[C---:B---3--:R-:W-:Y:S01]  /*b3a0*/  FADD.FTZ R24, R162.reuse, R25 ;  /* 0x00000019a2187221 */ /* 0x048fe20000010000 */
[----:B------:R-:W-:Y:S02]  /*b3b0*/  F2FP.F16.F32.PACK_AB R162, R162, R79 ;  /* 0x0000004fa2a2723e */ /* 0x000fe400000000ff */
[----:B------:R-:W1:Y:S01]  /*b3c0*/  MUFU.EX2 R3, R3 ;  /* 0x0000000300037308 */ /* 0x000e620000000800 */
[----:B----4-:R-:W-:-:S04]  /*b3d0*/  FADD.FTZ R25, R101, R24 ;  /* 0x0000001865197221 */ /* 0x010fc80000010000 */
[C---:B-----5:R-:W-:Y:S01]  /*b3e0*/  FADD.FTZ R24, R156.reuse, R25 ;  /* 0x000000199c187221 */ /* 0x060fe20000010000 */
[----:B------:R-:W-:Y:S02]  /*b3f0*/  F2FP.F16.F32.PACK_AB R156, R156, R101 ;  /* 0x000000659c9c723e */ /* 0x000fe400000000ff */
        /* <DEDUP_REMOVED lines=22> */
[----:B--2---:R-:W-:-:S04]  /*b560*/  FADD.FTZ R3, R37, R26 ;  /* 0x0000001a25037221 */ /* 0x004fc80000010000 */
[C---:B0-----:R-:W-:Y:S01]  /*b570*/  FADD.FTZ R3, R48.reuse, R3 ;  /* 0x0000000330037221 */ /* 0x041fe20000010000 */
[----:B------:R-:W-:Y:S01]  /*b580*/  F2FP.F16.F32.PACK_AB R174, R48, R37 ;  /* 0x0000002530ae723e */ /* 0x000fe200000000ff */
[C---:B-1----:R-:W-:Y:S01]  /*b590*/  FADD.FTZ R0, R24.reuse, R15 ;  /* 0x0000000f18007221 */ /* 0x042fe20000010000 */
[----:B------:R-:W-:Y:S01]  /*b5a0*/  F2FP.F16.F32.PACK_AB R175, R24, R175 ;  /* 0x000000af18af723e */ /* 0x000fe200000000ff */
[----:B------:R-:W-:Y:S06]  /*b5b0*/  @!P0 BRA `(.L_x_14456) ;  /* 0x0000000000048947 */ /* 0x000fec0003800000 */
[----:B------:R-:W-:Y:S01]  /*b5c0*/  BPT.TRAP 0x1 ;  /* 0x000000040000795c */ /* 0x000fe20000300000 */
.L_x_14456:
[----:B------:R0:W1:Y:S01]  /*b5d0*/  SYNCS.PHASECHK.TRANS64.TRYWAIT P1, [R13+URZ+0x22850], R72 ;  /* 0x022850480d0075a7 */ /* 0x000062000802017f */
[----:B------:R-:W-:Y:S05]  /*b5e0*/  @!P0 BRA `(.L_x_14457) ;  /* 0x0000000000048947 */ /* 0x000fea0003800000 */
[----:B------:R-:W-:Y:S01]  /*b5f0*/  BPT.TRAP 0x1 ;  /* 0x000000040000795c */ /* 0x000fe20000300000 */
.L_x_14457:
[----:B------:R-:W-:Y:S04]  /*b600*/  BSSY B0, `(.L_x_14458) ;  /* 0x0000004000007945 */ /* 0x000fe80003800000 */
[----:B-1----:R-:W-:Y:S05]  /*b610*/  @P1 BRA `(.L_x_14459) ;  /* 0x0000000000081947 */ /* 0x002fea0003800000 */
[----:B------:R-:W1:Y:S02]  /*b620*/  SYNCS.PHASECHK.TRANS64.TRYWAIT P1, [R13+URZ+0x22850], R72 ;  /* 0x022850480d0075a7 */ /* 0x000e64000802017f */
[----:B-1----:R-:W-:Y:S05]  /*b630*/  @!P1 BRA `(.L_x_14460) ;  /* 0x0000011000d09947 */ /* 0x002fea0003800000 */
.L_x_14459:
[----:B------:R-:W-:Y:S05]  /*b640*/  BSYNC B0 ;  /* 0x0000000000007941 */ /* 0x000fea0003800000 */
.L_x_14458:
[----:B------:R-:W-:Y:S05]  /*b650*/  WARPSYNC.ALL ;  /* 0x0000000000007948 */ /* 0x000fea0003800000 */
[----:B------:R-:W-:Y:S01]  /*b660*/  VIADD R15, R19, 0x400 ;  /* 0x00000400130f7836 */ /* 0x000fe20000000000 */
[----:B------:R2:W-:Y:S01]  /*b670*/  BAR.SYNC.DEFER_BLOCKING R14, 0x100 ;  /* 0x0004000e0000751d */ /* 0x0005e20000010000 */
[----:B------:R-:W-:Y:S02]  /*b680*/  IMAD.MOV.U32 R25, RZ, RZ, 0x40000040 ;  /* 0x40000040ff197424 */ /* 0x000fe400078e00ff */
[----:B------:R-:W-:Y:S01]  /*b690*/  IMAD.MOV.U32 R27, RZ, RZ, 0x40000040 ;  /* 0x40000040ff1b7424 */ /* 0x000fe200078e00ff */
[----:B------:R-:W-:Y:S01]  /*b6a0*/  SHF.R.U32.HI R15, RZ, 0x4, R15 ;  /* 0x00000004ff0f7819 */ /* 0x000fe2000001160f */
[----:B------:R-:W-:Y:S01]  /*b6b0*/  IMAD.MOV.U32 R29, RZ, RZ, 0x40000040 ;  /* 0x40000040ff1d7424 */ /* 0x000fe200078e00ff */
[----:B------:R-:W-:Y:S01]  /*b6c0*/  R2UR UR7, R25 ;  /* 0x00000000190772ca */ /* 0x000fe200000e0000 */
[----:B------:R-:W-:Y:S01]  /*b6d0*/  IMAD.MOV.U32 R31, RZ, RZ, 0x40000040 ;  /* 0x40000040ff1f7424 */ /* 0x000fe200078e00ff */
[----:B------:R-:W-:-:S02]  /*b6e0*/  LOP3.LUT R15, R15, 0x3fff, RZ, 0xc0, !PT ;  /* 0x00003fff0f0f7812 */ /* 0x000fc400078ec0ff */
[----:B------:R-:W-:Y:S02]  /*b6f0*/  R2UR UR11, R27 ;  /* 0x000000001b0b72ca */ /* 0x000fe400000e0000 */
[----:B------:R-:W-:Y:S02]  /*b700*/  LOP3.LUT R227, R15, 0x3000000, RZ, 0xfc, !PT ;  /* 0x030000000fe37812 */ /* 0x000fe400078efcff */
[----:B------:R-:W-:Y:S02]  /*b710*/  R2UR UR15, R29 ;  /* 0x000000001d0f72ca */ /* 0x000fe400000e0000 */
[----:B------:R-:W-:Y:S01]  /*b720*/  R2UR UR19, R27 ;  /* 0x000000001b1372ca */ /* 0x000fe200000e0000 */
[----:B------:R-:W-:Y:S01]  /*b730*/  IMAD R24, R22, 0xc00, R227 ;  /* 0x00000c0016187824 */ /* 0x000fe200078e02e3 */
[----:B------:R-:W-:Y:S02]  /*b740*/  R2UR UR23, R31 ;  /* 0x000000001f1772ca */ /* 0x000fe400000e0000 */
[----:B------:R-:W-:Y:S01]  /*b750*/  R2UR UR27, R25 ;  /* 0x00000000191b72ca */ /* 0x000fe200000e0000 */
[C---:B------:R-:W-:Y:S01]  /*b760*/  VIADD R26, R24.reuse, 0x80 ;  /* 0x00000080181a7836 */ /* 0x040fe20000000000 */
[C---:B------:R-:W-:Y:S01]  /*b770*/  R2UR UR6, R24.reuse ;  /* 0x00000000180672ca */ /* 0x040fe200000e0000 */
[----:B------:R-:W-:-:S02]  /*b780*/  VIADD R28, R24, 0x100 ;  /* 0x00000100181c7836 */ /* 0x000fc40000000000 */
[----:B------:R-:W-:Y:S01]  /*b790*/  VIADD R30, R24, 0x200 ;  /* 0x00000200181e7836 */ /* 0x000fe20000000000 */
[----:B------:R-:W-:Y:S02]  /*b7a0*/  R2UR UR10, R26 ;  /* 0x000000001a0a72ca */ /* 0x000fe400000e0000 */
[C---:B------:R-:W-:Y:S01]  /*b7b0*/  IADD3 R26, R24.reuse, 0x180, RZ ;  /* 0x00000180181a7810 */ /* 0x040fe20007ffe0ff */
[----:B------:R-:W-:Y:S01]  /*b7c0*/  VIADD R24, R24, 0x280 ;  /* 0x0000028018187836 */ /* 0x000fe20000000000 */
[----:B------:R-:W-:Y:S02]  /*b7d0*/  R2UR UR14, R28 ;  /* 0x000000001c0e72ca */ /* 0x000fe400000e0000 */
[----:B------:R-:W-:Y:S02]  /*b7e0*/  R2UR UR18, R26 ;  /* 0x000000001a1272ca */ /* 0x000fe400000e0000 */
[----:B------:R-:W-:Y:S02]  /*b7f0*/  R2UR UR22, R30 ;  /* 0x000000001e1672ca */ /* 0x000fe400000e0000 */
[----:B------:R-:W-:-:S02]  /*b800*/  R2UR UR26, R24 ;  /* 0x00000000181a72ca */ /* 0x000fc400000e0000 */
        /* <DEDUP_REMOVED lines=25> */
.L_x_14461:
[----:B------:R-:W-:Y:S01]  /*b9a0*/  ISETP.NE.AND P1, PT, R223, 0x1, PT ;  /* 0x00000001df00780c */ /* 0x000fe20003f25270 */
[----:B------:R-:W0:Y:S01]  /*b9b0*/  S2R R152, SR_CgaCtaId ;  /* 0x0000000000987919 */ /* 0x000e220000008800 */
[----:B------:R-:W-:Y:S01]  /*b9c0*/  IMAD.MOV.U32 R15, RZ, RZ, R229 ;  /* 0x000000ffff0f7224 */ /* 0x000fe200078e00e5 */
[----:B------:R-:W-:Y:S01]  /*b9d0*/  IADD3 R13, R13, 0x22860, RZ ;  /* 0x000228600d0d7810 */ /* 0x000fe20007ffe0ff */
[----:B------:R-:W-:Y:S01]  /*b9e0*/  ULDC UR36, c[0x0][0x9d8] ;  /* 0x0002760000247ab9 */ /* 0x000fe20000000800 */
[----:B------:R-:W-:-:S08]  /*b9f0*/  ULDC UR37, c[0x0][0x9d8] ;  /* 0x0002760000257ab9 */ /* 0x000fd00000000800 */
[----:B------:R-:W1:Y:S08]  /*ba00*/  @P1 LDC R14, c[0x0][0x44c] ;  /* 0x00011300ff0e1b82 */ /* 0x000e700000000800 */
[----:B------:R-:W2:Y:S01]  /*ba10*/  @P1 LDC R153, c[0x0][0x450] ;  /* 0x00011400ff991b82 */ /* 0x000ea20000000800 */
[----:B0-----:R-:W-:Y:S01]  /*ba20*/  PRMT R13, R152, 0x654, R13 ;  /* 0x00000654980d7816 */ /* 0x001fe2000000000d */
[----:B-1----:R-:W-:-:S03]  /*ba30*/  @P1 IMAD.HI.U32 R14, R229, R14, RZ ;  /* 0x0000000ee50e1227 */ /* 0x002fc600078e00ff */
[----:B------:R0:W-:Y:S02]  /*ba40*/  SYNCS.ARRIVE.TRANS64.RED.A1T0 RZ, [R13+URZ], RZ ;  /* 0x000000ff0dff79a7 */ /* 0x0001e4000810043f */
[----:B--2---:R-:W-:Y:S01]  /*ba50*/  @P1 SHF.R.U32.HI R15, RZ, R153, R14 ;  /* 0x00000099ff0f1219 */ /* 0x004fe2000001160e */
[----:B0-----:R-:W-:-:S03]  /*ba60*/  VIADD R13, R177, 0xfffffffe ;  /* 0xfffffffeb10d7836 */ /* 0x001fc60000000000 */
[----:B------:R-:W-:-:S05]  /*ba70*/  IADD3 R14, R15, R222, -R220 ;  /* 0x000000de0f0e7210 */ /* 0x000fca0007ffe8dc */
[----:B------:R-:W-:-:S05]  /*ba80*/  IMAD.HI R14, R14, 0x2aaaaaab, RZ ;  /* 0x2aaaaaab0e0e7827 */ /* 0x000fca00078e02ff */
[----:B------:R-:W-:-:S04]  /*ba90*/  SHF.R.U32.HI R15, RZ, 0x1f, R14 ;  /* 0x0000001fff0f7819 */ /* 0x000fc8000001160e */
[----:B------:R-:W-:-:S04]  /*baa0*/  LEA.HI.SX32 R15, R14, R15, 0x1c ;  /* 0x0000000f0e0f7211 */ /* 0x000fc800078fe2ff */
[----:B------:R-:W-:-:S04]  /*bab0*/  VIMNMX R221, RZ, R15, !PT ;  /* 0x0000000fffdd7248 */ /* 0x000fc80007fe0100 */
[----:B------:R-:W-:-:S13]  /*bac0*/  ISETP.GE.AND P1, PT, R13, R221, PT ;  /* 0x000000dd0d00720c */ /* 0x000fda0003f26270 */
[----:B------:R-:W-:Y:S05]  /*bad0*/  @!P1 BRA `(.L_x_14462) ;  /* 0x0000002c00209947 */ /* 0x000fea0003800000 */
[----:B------:R-:W-:Y:S02]  /*bae0*/  IMAD.MOV.U32 R215, RZ, RZ, R176 ;  /* 0x000000ffffd77224 */ /* 0x000fe400078e00b0 */
[----:B------:R-:W-:-:S07]  /*baf0*/  IMAD.MOV.U32 R214, RZ, RZ, R20 ;  /* 0x000000ffffd67224 */ /* 0x000fce00078e0014 */
.L_x_14474:
[----:B------:R-:W-:Y:S01]  /*bb00*/  VIADD R22, R22, 0x1 ;  /* 0x0000000116167836 */ /* 0x000fe20000000000 */
[----:B------:R-:W-:Y:S05]  /*bb10*/  YIELD ;  /* 0x0000000000007946 */ /* 0x000fea0003800000 */
[----:B------:R-:W-:-:S04]  /*bb20*/  ISETP.NE.AND P1, PT, R22, 0x2, PT ;  /* 0x000000021600780c */ /* 0x000fc80003f25270 */
[----:B------:R-:W-:Y:S02]  /*bb30*/  SEL R15, RZ, 0x1, P1 ;  /* 0x00000001ff0f7807 */ /* 0x000fe40000800000 */
[----:B------:R-:W-:Y:S02]  /*bb40*/  SEL R22, R22, RZ, P1 ;  /* 0x000000ff16167207 */ /* 0x000fe40000800000 */
[----:B------:R-:W-:Y:S01]  /*bb50*/  LOP3.LUT R202, R202, R15, RZ, 0x3c, !PT ;  /* 0x0000000fcaca7212 */ /* 0x000fe200078e3cff */
[----:B0-----:R-:W-:Y:S06]  /*bb60*/  @!P0 BRA `(.L_x_14463) ;  /* 0x0000000000048947 */ /* 0x001fec0003800000 */
[----:B------:R-:W-:Y:S01]  /*bb70*/  BPT.TRAP 0x1 ;  /* 0x000000040000795c */ /* 0x000fe20000300000 */
.L_x_14463:
[----:B------:R-:W-:Y:S01]  /*bb80*/  IMAD R14, R22, 0x8, R19 ;  /* 0x00000008160e7824 */ /* 0x000fe200078e0213 */
[----:B------:R-:W-:-:S04]  /*bb90*/  SHF.L.U32 R15, R202, 0x1f, RZ ;  /* 0x0000001fca0f7819 */ /* 0x000fc800000006ff */
[----:B------:R0:W1:Y:S01]  /*bba0*/  SYNCS.PHASECHK.TRANS64.TRYWAIT P1, [R14+URZ+0x22830], R15 ;  /* 0x0228300f0e0075a7 */ /* 0x000062000802017f */
[----:B------:R-:W-:Y:S05]  /*bbb0*/  @!P0 BRA `(.L_x_14464) ;  /* 0x0000000000048947 */ /* 0x000fea0003800000 */
[----:B------:R-:W-:Y:S01]  /*bbc0*/  BPT.TRAP 0x1 ;  /* 0x000000040000795c */ /* 0x000fe20000300000 */
.L_x_14464:
[----:B------:R-:W-:Y:S01]  /*bbd0*/  IMAD R154, R22, 0x300, R228 ;  /* 0x00000300169a7824 */ /* 0x000fe200078e02e4 */
[----:B------:R-:W-:Y:S01]  /*bbe0*/  MOV R155, 0x40000040 ;  /* 0x40000040009b7802 */ /* 0x000fe20000000f00 */
[----:B-1----:R-:W-:Y:S06]  /*bbf0*/  @P1 BRA `(.L_x_14465) ;  /* 0x0000000000081947 */ /* 0x002fec0003800000 */
[----:B------:R-:W1:Y:S02]  /*bc00*/  SYNCS.PHASECHK.TRANS64.TRYWAIT P1, [R14+URZ+0x22830], R15 ;  /* 0x0228300f0e0075a7 */ /* 0x000e64000802017f */
[----:B-1----:R-:W-:Y:S05]  /*bc10*/  @!P1 BRA `(.L_x_14466) ;  /* 0x0000010c006c9947 */ /* 0x002fea0003800000 */
.L_x_14465:
        /* <DEDUP_REMOVED lines=11> */
[----:B------:R-:W-:Y:S01]  /*bcd0*/  R2UR UR10, R152 ;  /* 0x00000000980a72ca */ /* 0x000fe200000e0000 */
[----:B------:R-:W2:Y:S01]  /*bce0*/  S2R R12, SR_TID.X ;  /* 0x00000000000c7919 */ /* 0x000ea20000002100 */
[----:B------:R-:W-:-:S02]  /*bcf0*/  R2UR UR11, R153 ;  /* 0x00000000990b72ca */ /* 0x000fc400000e0000 */
[----:B------:R-:W-:Y:S02]  /*bd00*/  R2UR UR18, R154 ;  /* 0x000000009a1272ca */ /* 0x000fe400000e0000 */
[----:B------:R-:W-:Y:S02]  /*bd10*/  R2UR UR19, R155 ;  /* 0x000000009b1372ca */ /* 0x000fe400000e0000 */
[----:B------:R-:W-:Y:S01]  /*bd20*/  WARPGROUP.ARRIVE ;  /* 0x00000000000079c5 */ /* 0x000fe20000000000 */
[----:B------:R-:W-:Y:S02]  /*bd30*/  R2UR UR8, R10 ;  /* 0x000000000a0872ca */ /* 0x000fe400000e0000 */
[----:B------:R-:W-:Y:S02]  /*bd40*/  R2UR UR9, R11 ;  /* 0x000000000b0972ca */ /* 0x000fe400000e0000 */
[----:B------:R-:W-:Y:S01]  /*bd50*/  R2UR UR14, R20 ;  /* 0x00000000140e72ca */ /* 0x000fe200000e0000 */
[----:B------:R-:W-:Y:S01]  /*bd60*/  HGMMA.64x96x16.F32 R152, gdesc[UR4], RZ, !UPT, gsb0 ;  /* 0x01600000049879f0 */ /* 0x000fe2000c0008ff */
        /* <DEDUP_REMOVED lines=20> */
.L_x_14467:
[----:B------:R-:W3:Y:S01]  /*beb0*/  LDL R12, [R1+0x28] ;  /* 0x00002800010c7983 */ /* 0x000ee20000100800 */
[----:B------:R-:W-:-:S03]  /*bec0*/  ISETP.NE.AND P1, PT, R223, 0x1, PT ;  /* 0x00000001df00780c */ /* 0x000fc60003f25270 */
[----:B------:R-:W4:Y:S10]  /*bed0*/  LDL R218, [R1+0x2c] ;  /* 0x00002c0001da7983 */ /* 0x000f340000100800 */
[----:B------:R-:W5:Y:S08]  /*bee0*/  @P1 LDC R216, c[0x0][0x44c] ;  /* 0x00011300ffd81b82 */ /* 0x000f700000000800 */
        /* <DEDUP_REMOVED lines=19> */
[----:B------:R-:W-:-:S03]  /*c020*/  FMUL.FTZ R186, R186, UR37 ;  /* 0x00000025baba7c20 */ /* 0x000fc60008410000 */
[----:B------:R-:W-:Y:S01]  /*c030*/  MUFU.TANH R180, R180 ;  /* 0x000000b400b47308 */ /* 0x000fe20000002400 */
[----:B------:R-:W-:Y:S01]  /*c040*/  FMUL.FTZ R187, R187, UR37 ;  /* 0x00000025bbbb7c20 */ /* 0x000fe20008410000 */
[----:B------:R-:W-:-:S06]  /*c050*/  FMUL.FTZ R190, R190, UR37 ;  /* 0x00000025bebe7c20 */ /* 0x000fcc0008410000 */
[----:B------:R-:W-:Y:S01]  /*c060*/  MUFU.TANH R181, R181 ;  /* 0x000000b500b57308 */ /* 0x000fe20000002400 */
[----:B------:R-:W-:Y:S01]  /*c070*/  FMUL.FTZ R191, R191, UR37 ;  /* 0x00000025bfbf7c20 */ /* 0x000fe20008410000 */
[----:B------:R-:W-:Y:S01]  /*c080*/  FMUL.FTZ R194, R194, UR37 ;  /* 0x00000025c2c27c20 */ /* 0x000fe20008410000 */
[----:B------:R-:W-:Y:S01]  /*c090*/  FMUL.FTZ R195, R195, UR37 ;  /* 0x00000025c3c37c20 */ /* 0x000fe20008410000 */
[----:B------:R-:W-:Y:S01]  /*c0a0*/  FMUL.FTZ R198, R198, UR37 ;  /* 0x00000025c6c67c20 */ /* 0x000fe20008410000 */
[----:B------:R-:W-:Y:S01]  /*c0b0*/  FMUL.FTZ R199, R199, UR37 ;  /* 0x00000025c7c77c20 */ /* 0x000fe20008410000 */
[----:B---3--:R-:W-:-:S04]  /*c0c0*/  IMAD.IADD R12, R12, 0x1, R229 ;  /* 0x000000010c0c7824 */ /* 0x008fc800078e02e5 */
[----:B-----5:R-:W-:-:S05]  /*c0d0*/  @P1 IMAD.HI.U32 R216, R12, R216, RZ ;  /* 0x000000d80cd81227 */ /* 0x020fca00078e00ff */
[----:B0-----:R-:W-:Y:S01]  /*c0e0*/  @P1 SHF.R.U32.HI R12, RZ, R20, R216 ;  /* 0x00000014ff0c1219 */ /* 0x001fe200000116d8 */
        /* <DEDUP_REMOVED lines=14> */
[----:B------:R-:W-:-:S02]  /*c1d0*/  FMUL.FTZ R176, R177, UR37 ;  /* 0x00000025b1b07c20 */ /* 0x000fc40008410000 */
[----:B------:R-:W0:Y:S04]  /*c1e0*/  SHFL.IDX PT, R177, R12, RZ, 0x1c1f ;  /* 0x001c1fff0cb17589 */ /* 0x000e2800000e0000 */
[----:B------:R3:W5:Y:S02]  /*c1f0*/  SHFL.IDX PT, R217, R12, 0x1, 0x1c1f ;  /* 0x003c1f000cd97f89 */ /* 0x00076400000e0000 */
[----:B---3--:R-:W-:Y:S01]  /*c200*/  FMUL.FTZ R12, R184, UR37 ;  /* 0x00000025b80c7c20 */ /* 0x008fe20008410000 */
[----:B------:R-:W-:-:S04]  /*c210*/  IMAD.MOV.U32 R184, RZ, RZ, -0x60 ;  /* 0xffffffa0ffb87424 */ /* 0x000fc800078e00ff */
[----:B------:R-:W-:Y:S01]  /*c220*/  IMAD R184, R13, R184, 0x1 ;  /* 0x000000010db87424 */ /* 0x000fe200078e02b8 */
[----:B------:R-:W3:Y:S03]  /*c230*/  MUFU.TANH R20, R20 ;  /* 0x0000001400147308 */ /* 0x000ee60000002400 */
[----:B----4-:R-:W-:-:S05]  /*c240*/  IMAD R216, R218, -0x2, R184 ;  /* 0xfffffffedad87824 */ /* 0x010fca00078e02b8 */
[----:B------:R4:W-:Y:S02]  /*c250*/  MUFU.TANH R184, R185 ;  /* 0x000000b900b87308 */ /* 0x0009e40000002400 */
[----:B----4-:R-:W-:Y:S01]  /*c260*/  IADD3 R185, -R220, R216, R222 ;  /* 0x000000d8dcb97210 */ /* 0x010fe20007ffe1de */
[----:B------:R-:W-:-:S05]  /*c270*/  FMUL.FTZ R216, R188, UR37 ;  /* 0x00000025bcd87c20 */ /* 0x000fca0008410000 */
[----:B------:R-:W4:Y:S01]  /*c280*/  MUFU.TANH R157, R157 ;  /* 0x0000009d009d7308 */ /* 0x000f220000002400 */
[----:B0-----:R-:W-:-:S07]  /*c290*/  IMAD.IADD R188, R185, 0x1, R177 ;  /* 0x00000001b9bc7824 */ /* 0x001fce00078e02b1 */
[----:B------:R-:W0:Y:S01]  /*c2a0*/  MUFU.TANH R153, R153 ;  /* 0x0000009900997308 */ /* 0x000e220000002400 */
[----:B------:R-:W-:-:S04]  /*c2b0*/  ISETP.GT.AND P3, PT, R188, RZ, PT ;  /* 0x000000ffbc00720c */ /* 0x000fc80003f64270 */
[----:B---3--:R-:W-:-:S03]  /*c2c0*/  FSEL R177, R20, -INF , P3 ;  /* 0xff80000014b17808 */ /* 0x008fc60001800000 */
[----:B------:R-:W3:Y:S01]  /*c2d0*/  MUFU.TANH R20, R155 ;  /* 0x0000009b00147308 */ /* 0x000ee20000002400 */
[----:B-----5:R-:W-:Y:S01]  /*c2e0*/  IMAD.IADD R217, R185, 0x1, R217 ;  /* 0x00000001b9d97824 */ /* 0x020fe200078e02d9 */
[----:B------:R-:W-:-:S06]  /*c2f0*/  ISETP.GT.AND P3, PT, R188, 0x10, PT ;  /* 0x00000010bc00780c */ /* 0x000fcc0003f64270 */
[----:B------:R-:W5:Y:S01]  /*c300*/  MUFU.TANH R155, R158 ;  /* 0x0000009e009b7308 */ /* 0x000f620000002400 */
[----:B------:R-:W-:Y:S02]  /*c310*/  ISETP.GT.AND P6, PT, R217, RZ, PT ;  /* 0x000000ffd900720c */ /* 0x000fe40003fc4270 */
[----:B----4-:R-:W-:Y:S02]  /*c320*/  FSEL R185, R157, -INF , P3 ;  /* 0xff8000009db97808 */ /* 0x010fe40001800000 */
[----:B0-----:R-:W-:-:S03]  /*c330*/  FSEL R153, R153, -INF , P6 ;  /* 0xff80000099997808 */ /* 0x001fc60003000000 */
[----:B------:R-:W0:Y:S01]  /*c340*/  MUFU.TANH R157, R159 ;  /* 0x0000009f009d7308 */ /* 0x000e220000002400 */
[----:B------:R-:W-:-:S07]  /*c350*/  ISETP.GT.AND P6, PT, R217, 0x1, PT ;  /* 0x00000001d900780c */ /* 0x000fce0003fc4270 */
[----:B------:R-:W4:Y:S01]  /*c360*/  MUFU.TANH R165, R165 ;  /* 0x000000a500a57308 */ /* 0x000f220000002400 */
[----:B---3--:R-:W-:Y:S02]  /*c370*/  FSEL R20, R20, -INF , P6 ;  /* 0xff80000014147808 */ /* 0x008fe40003000000 */
[----:B------:R-:W-:-:S05]  /*c380*/  ISETP.GT.AND P6, PT, R217, 0x8, PT ;  /* 0x00000008d900780c */ /* 0x000fca0003fc4270 */
[----:B------:R-:W3:Y:S01]  /*c390*/  MUFU.TANH R158, R162 ;  /* 0x000000a2009e7308 */ /* 0x000ee20000002400 */
[----:B-----5:R-:W-:-:S07]  /*c3a0*/  FSEL R155, R155, -INF , P6 ;  /* 0xff8000009b9b7808 */ /* 0x020fce0003000000 */
[----:B------:R-:W5:Y:S01]  /*c3b0*/  MUFU.TANH R173, R173 ;  /* 0x000000ad00ad7308 */ /* 0x000f620000002400 */
[----:B------:R-:W-:Y:S02]  /*c3c0*/  ISETP.GT.AND P6, PT, R217, 0x9, PT ;  /* 0x00000009d900780c */ /* 0x000fe40003fc4270 */
[----:B------:R-:W-:-:S05]  /*c3d0*/  ISETP.GT.AND P3, PT, R188, 0x20, PT ;  /* 0x00000020bc00780c */ /* 0x000fca0003f64270 */
[----:B------:R-:W1:Y:S01]  /*c3e0*/  MUFU.TANH R159, R163 ;  /* 0x000000a3009f7308 */ /* 0x000e620000002400 */
[----:B0-----:R-:W-:-:S07]  /*c3f0*/  FSEL R157, R157, -INF , P6 ;  /* 0xff8000009d9d7808 */ /* 0x001fce0003000000 */
[----:B------:R-:W0:Y:S01]  /*c400*/  MUFU.TANH R12, R12 ;  /* 0x0000000c000c7308 */ /* 0x000e220000002400 */
[----:B----4-:R-:W-:Y:S02]  /*c410*/  FSEL R165, R165, -INF , P3 ;  /* 0xff800000a5a57808 */ /* 0x010fe40001800000 */
[----:B------:R-:W-:-:S05]  /*c420*/  ISETP.GT.AND P6, PT, R217, 0x10, PT ;  /* 0x00000010d900780c */ /* 0x000fca0003fc4270 */
[----:B------:R-:W4:Y:S01]  /*c430*/  MUFU.TANH R162, R166 ;  /* 0x000000a600a27308 */ /* 0x000f220000002400 */
[----:B------:R-:W-:Y:S02]  /*c440*/  ISETP.GT.AND P3, PT, R188, 0x30, PT ;  /* 0x00000030bc00780c */ /* 0x000fe40003f64270 */
[----:B---3--:R-:W-:Y:S02]  /*c450*/  FSEL R158, R158, -INF , P6 ;  /* 0xff8000009e9e7808 */ /* 0x008fe40003000000 */
[----:B-----5:R-:W-:-:S03]  /*c460*/  FSEL R173, R173, -INF , P3 ;  /* 0xff800000adad7808 */ /* 0x020fc60001800000 */
[----:B------:R-:W3:Y:S01]  /*c470*/  MUFU.TANH R163, R167 ;  /* 0x000000a700a37308 */ /* 0x000ee20000002400 */
[----:B------:R-:W-:Y:S02]  /*c480*/  ISETP.GT.AND P6, PT, R217, 0x11, PT ;  /* 0x00000011d900780c */ /* 0x000fe40003fc4270 */
[----:B------:R-:W-:Y:S02]  /*c490*/  ISETP.GT.AND P3, PT, R188, 0x40, PT ;  /* 0x00000040bc00780c */ /* 0x000fe40003f64270 */
[----:B-1----:R-:W-:-:S03]  /*c4a0*/  FSEL R159, R159, -INF , P6 ;  /* 0xff8000009f9f7808 */ /* 0x002fc60003000000 */
[----:B------:R-:W1:Y:S01]  /*c4b0*/  MUFU.TANH R166, R170 ;  /* 0x000000aa00a67308 */ /* 0x000e620000002400 */
[----:B0-----:R-:W-:Y:S02]  /*c4c0*/  FSEL R219, R12, -INF , P3 ;  /* 0xff8000000cdb7808 */ /* 0x001fe40001800000 */
[----:B------:R-:W-:Y:S02]  /*c4d0*/  ISETP.GT.AND P6, PT, R217, 0x18, PT ;  /* 0x00000018d900780c */ /* 0x000fe40003fc4270 */
[----:B------:R-:W-:-:S03]  /*c4e0*/  FMNMX.FTZ R12, R153, R215, !PT ;  /* 0x000000d7990c7209 */ /* 0x000fc60007810000 */
[----:B------:R-:W0:Y:S01]  /*c4f0*/  MUFU.TANH R167, R171 ;  /* 0x000000ab00a77308 */ /* 0x000e220000002400 */
[----:B----4-:R-:W-:Y:S02]  /*c500*/  FSEL R162, R162, -INF , P6 ;  /* 0xff800000a2a27808 */ /* 0x010fe40003000000 */
[----:B------:R-:W-:Y:S02]  /*c510*/  ISETP.GT.AND P6, PT, R217, 0x19, PT ;  /* 0x00000019d900780c */ /* 0x000fe40003fc4270 */
[----:B------:R-:W-:-:S03]  /*c520*/  FMNMX.FTZ R12, R20, R12, !PT ;  /* 0x0000000c140c7209 */ /* 0x000fc60007810000 */
[----:B------:R-:W4:Y:S01]  /*c530*/  MUFU.TANH R170, R174 ;  /* 0x000000ae00aa7308 */ /* 0x000f220000002400 */
[----:B---3--:R-:W-:Y:S02]  /*c540*/  FSEL R163, R163, -INF , P6 ;  /* 0xff800000a3a37808 */ /* 0x008fe40003000000 */
[----:B------:R-:W-:Y:S02]  /*c550*/  FMNMX.FTZ R12, R155, R12, !PT ;  /* 0x0000000c9b0c7209 */ /* 0x000fe40007810000 */
[----:B------:R-:W-:Y:S02]  /*c560*/  ISETP.GT.AND P6, PT, R217, 0x20, PT ;  /* 0x00000020d900780c */ /* 0x000fe40003fc4270 */
[----:B------:R-:W-:Y:S01]  /*c570*/  FMNMX.FTZ R12, R157, R12, !PT ;  /* 0x0000000c9d0c7209 */ /* 0x000fe20007810000 */
[----:B------:R-:W3:Y:S01]  /*c580*/  MUFU.TANH R171, R175 ;  /* 0x000000af00ab7308 */ /* 0x000ee20000002400 */
[----:B-1----:R-:W-:Y:S02]  /*c590*/  FSEL R166, R166, -INF , P6 ;  /* 0xff800000a6a67808 */ /* 0x002fe40003000000 */
[----:B------:R-:W-:-:S02]  /*c5a0*/  ISETP.GT.AND P6, PT, R217, 0x21, PT ;  /* 0x00000021d900780c */ /* 0x000fc40003fc4270 */
[----:B------:R-:W-:-:S03]  /*c5b0*/  FMNMX.FTZ R12, R158, R12, !PT ;  /* 0x0000000c9e0c7209 */ /* 0x000fc60007810000 */
[----:B------:R-:W1:Y:S01]  /*c5c0*/  MUFU.TANH R174, R178 ;  /* 0x000000b200ae7308 */ /* 0x000e620000002400 */
[----:B0-----:R-:W-:Y:S02]  /*c5d0*/  FSEL R167, R167, -INF , P6 ;  /* 0xff800000a7a77808 */ /* 0x001fe40003000000 */
[----:B------:R-:W-:Y:S02]  /*c5e0*/  ISETP.GT.AND P6, PT, R217, 0x28, PT ;  /* 0x00000028d900780c */ /* 0x000fe40003fc4270 */
[----:B------:R-:W-:-:S03]  /*c5f0*/  FMNMX.FTZ R12, R159, R12, !PT ;  /* 0x0000000c9f0c7209 */ /* 0x000fc60007810000 */
[----:B------:R-:W0:Y:S01]  /*c600*/  MUFU.TANH R152, R152 ;  /* 0x0000009800987308 */ /* 0x000e220000002400 */
[----:B----4-:R-:W-:-:S07]  /*c610*/  FSEL R170, R170, -INF , P6 ;  /* 0xff800000aaaa7808 */ /* 0x010fce0003000000 */
[----:B------:R-:W4:Y:S01]  /*c620*/  MUFU.TANH R154, R154 ;  /* 0x0000009a009a7308 */ /* 0x000f220000002400 */
[----:B------:R-:W-:Y:S02]  /*c630*/  ISETP.GT.AND P6, PT, R217, 0x29, PT ;  /* 0x00000029d900780c */ /* 0x000fe40003fc4270 */
[----:B------:R-:W-:-:S05]  /*c640*/  FMNMX.FTZ R12, R162, R12, !PT ;  /* 0x0000000ca20c7209 */ /* 0x000fca0007810000 */
[----:B------:R-:W5:Y:S01]  /*c650*/  MUFU.TANH R175, R179 ;  /* 0x000000b300af7308 */ /* 0x000f620000002400 */
[----:B---3--:R-:W-:-:S07]  /*c660*/  FSEL R171, R171, -INF , P6 ;  /* 0xff800000abab7808 */ /* 0x008fce0003000000 */
[----:B------:R-:W3:Y:S01]  /*c670*/  MUFU.TANH R156, R156 ;  /* 0x0000009c009c7308 */ /* 0x000ee20000002400 */
[----:B------:R-:W-:-:S07]  /*c680*/  FMNMX.FTZ R12, R163, R12, !PT ;  /* 0x0000000ca30c7209 */ /* 0x000fce0007810000 */
[----:B------:R-:W2:Y:S01]  /*c690*/  MUFU.TANH R160, R160 ;  /* 0x000000a000a07308 */ /* 0x000ea20000002400 */
[----:B------:R-:W-:-:S07]  /*c6a0*/  ISETP.GT.AND P6, PT, R217, 0x30, PT ;  /* 0x00000030d900780c */ /* 0x000fce0003fc4270 */
[----:B------:R-:W2:Y:S01]  /*c6b0*/  MUFU.TANH R161, R161 ;  /* 0x000000a100a17308 */ /* 0x000ea20000002400 */
[C---:B------:R-:W-:Y:S02]  /*c6c0*/  ISETP.GT.AND P2, PT, R188.reuse, 0x1, PT ;  /* 0x00000001bc00780c */ /* 0x040fe40003f44270 */
[----:B------:R-:W-:-:S05]  /*c6d0*/  ISETP.GT.AND P1, PT, R188, 0x8, PT ;  /* 0x00000008bc00780c */ /* 0x000fca0003f24270 */
[----:B------:R-:W2:Y:S01]  /*c6e0*/  MUFU.TANH R178, R182 ;  /* 0x000000b600b27308 */ /* 0x000ea20000002400 */
[----:B------:R-:W-:-:S07]  /*c6f0*/  FMNMX.FTZ R12, R166, R12, !PT ;  /* 0x0000000ca60c7209 */ /* 0x000fce0007810000 */
[----:B------:R-:W2:Y:S01]  /*c700*/  MUFU.TANH R164, R164 ;  /* 0x000000a400a47308 */ /* 0x000ea20000002400 */
[----:B-1----:R-:W-:-:S07]  /*c710*/  FSEL R174, R174, -INF , P6 ;  /* 0xff800000aeae7808 */ /* 0x002fce0003000000 */
[----:B------:R-:W1:Y:S01]  /*c720*/  MUFU.TANH R168, R168 ;  /* 0x000000a800a87308 */ /* 0x000e620000002400 */
[----:B0-----:R-:W-:-:S07]  /*c730*/  FSEL R152, R152, -INF , P2 ;  /* 0xff80000098987808 */ /* 0x001fce0001000000 */
[----:B------:R-:W0:Y:S01]  /*c740*/  MUFU.TANH R169, R169 ;  /* 0x000000a900a97308 */ /* 0x000e220000002400 */
[----:B----4-:R-:W-:Y:S02]  /*c750*/  FSEL R154, R154, -INF , P1 ;  /* 0xff8000009a9a7808 */ /* 0x010fe40000800000 */
[----:B------:R-:W-:-:S05]  /*c760*/  ISETP.GT.AND P6, PT, R217, 0x31, PT ;  /* 0x00000031d900780c */ /* 0x000fca0003fc4270 */
[----:B------:R-:W4:Y:S01]  /*c770*/  MUFU.TANH R179, R183 ;  /* 0x000000b700b37308 */ /* 0x000f220000002400 */
[C---:B------:R-:W-:Y:S02]  /*c780*/  ISETP.GT.AND P4, PT, R188.reuse, 0x9, PT ;  /* 0x00000009bc00780c */ /* 0x040fe40003f84270 */
[C---:B------:R-:W-:Y:S02]  /*c790*/  ISETP.GT.AND P2, PT, R188.reuse, 0x11, PT ;  /* 0x00000011bc00780c */ /* 0x040fe40003f44270 */
[----:B------:R-:W-:-:S03]  /*c7a0*/  ISETP.GT.AND P1, PT, R188, 0x18, PT ;  /* 0x00000018bc00780c */ /* 0x000fc60003f24270 */
[----:B------:R-:W4:Y:S01]  /*c7b0*/  MUFU.TANH R172, R172 ;  /* 0x000000ac00ac7308 */ /* 0x000f220000002400 */
[----:B------:R-:W-:-:S07]  /*c7c0*/  FMNMX.FTZ R12, R167, R12, !PT ;  /* 0x0000000ca70c7209 */ /* 0x000fce0007810000 */
[----:B------:R-:W4:Y:S01]  /*c7d0*/  MUFU.TANH R176, R176 ;  /* 0x000000b000b07308 */ /* 0x000f220000002400 */
[----:B-----5:R-:W-:Y:S02]  /*c7e0*/  FSEL R175, R175, -INF , P6 ;  /* 0xff800000afaf7808 */ /* 0x020fe40003000000 */
[----:B---3--:R-:W-:Y:S02]  /*c7f0*/  FSEL R156, R156, -INF , P4 ;  /* 0xff8000009c9c7808 */ /* 0x008fe40002000000 */
[----:B--2---:R-:W-:-:S03]  /*c800*/  FSEL R160, R160, -INF , P2 ;  /* 0xff800000a0a07808 */ /* 0x004fc60001000000 */
[----:B------:R-:W2:Y:S01]  /*c810*/  MUFU.TANH R182, R186 ;  /* 0x000000ba00b67308 */ /* 0x000ea20000002400 */
[----:B------:R-:W-:Y:S02]  /*c820*/  FSEL R161, R161, -INF , P1 ;  /* 0xff800000a1a17808 */ /* 0x000fe40000800000 */
[----:B------:R-:W-:Y:S02]  /*c830*/  ISETP.GT.AND P6, PT, R217, 0x38, PT ;  /* 0x00000038d900780c */ /* 0x000fe40003fc4270 */
[----:B------:R-:W-:-:S03]  /*c840*/  ISETP.GT.AND P4, PT, R188, 0x19, PT ;  /* 0x00000019bc00780c */ /* 0x000fc60003f84270 */
[----:B------:R-:W3:Y:S01]  /*c850*/  MUFU.TANH R216, R216 ;  /* 0x000000d800d87308 */ /* 0x000ee20000002400 */
[C---:B------:R-:W-:Y:S02]  /*c860*/  ISETP.GT.AND P2, PT, R188.reuse, 0x21, PT ;  /* 0x00000021bc00780c */ /* 0x040fe40003f44270 */
[----:B------:R-:W-:Y:S02]  /*c870*/  ISETP.GT.AND P1, PT, R188, 0x28, PT ;  /* 0x00000028bc00780c */ /* 0x000fe40003f24270 */
[----:B------:R-:W-:-:S03]  /*c880*/  FMNMX.FTZ R12, R170, R12, !PT ;  /* 0x0000000caa0c7209 */ /* 0x000fc60007810000 */
[----:B------:R-:W5:Y:S01]  /*c890*/  MUFU.TANH R183, R187 ;  /* 0x000000bb00b77308 */ /* 0x000f620000002400 */
[----:B------:R-:W-:Y:S02]  /*c8a0*/  FSEL R178, R178, -INF , P6 ;  /* 0xff800000b2b27808 */ /* 0x000fe40003000000 */
[----:B------:R-:W-:Y:S02]  /*c8b0*/  FSEL R164, R164, -INF , P4 ;  /* 0xff800000a4a47808 */ /* 0x000fe40002000000 */
[----:B-1----:R-:W-:Y:S02]  /*c8c0*/  FSEL R168, R168, -INF , P2 ;  /* 0xff800000a8a87808 */ /* 0x002fe40001000000 */
[----:B0-----:R-:W-:Y:S02]  /*c8d0*/  FSEL R169, R169, -INF , P1 ;  /* 0xff800000a9a97808 */ /* 0x001fe40000800000 */
[----:B------:R-:W-:Y:S02]  /*c8e0*/  ISETP.GT.AND P6, PT, R217, 0x39, PT ;  /* 0x00000039d900780c */ /* 0x000fe40003fc4270 */
[----:B------:R-:W-:Y:S01]  /*c8f0*/  FMNMX.FTZ R12, R171, R12, !PT ;  /* 0x0000000cab0c7209 */ /* 0x000fe20007810000 */
[----:B------:R-:W0:Y:S01]  /*c900*/  MUFU.TANH R186, R190 ;  /* 0x000000be00ba7308 */ /* 0x000e220000002400 */
[----:B------:R-:W-:-:S02]  /*c910*/  ISETP.GT.AND P4, PT, R188, 0x29, PT ;  /* 0x00000029bc00780c */ /* 0x000fc40003f84270 */
[C---:B------:R-:W-:Y:S02]  /*c920*/  ISETP.GT.AND P2, PT, R188.reuse, 0x31, PT ;  /* 0x00000031bc00780c */ /* 0x040fe40003f44270 */
[----:B------:R-:W-:Y:S02]  /*c930*/  ISETP.GT.AND P1, PT, R188, 0x38, PT ;  /* 0x00000038bc00780c */ /* 0x000fe40003f24270 */
[----:B----4-:R-:W-:Y:S02]  /*c940*/  FSEL R179, R179, -INF , P6 ;  /* 0xff800000b3b37808 */ /* 0x010fe40003000000 */
[----:B------:R-:W-:Y:S02]  /*c950*/  FMNMX.FTZ R12, R174, R12, !PT ;  /* 0x0000000cae0c7209 */ /* 0x000fe40007810000 */
[----:B------:R-:W-:Y:S02]  /*c960*/  FSEL R172, R172, -INF , P4 ;  /* 0xff800000acac7808 */ /* 0x000fe40002000000 */
[----:B------:R-:W-:-:S02]  /*c970*/  FSEL R218, R176, -INF , P2 ;  /* 0xff800000b0da7808 */ /* 0x000fc40001000000 */
[----:B------:R-:W-:Y:S02]  /*c980*/  FSEL R180, R180, -INF , P1 ;  /* 0xff800000b4b47808 */ /* 0x000fe40000800000 */
[----:B------:R-:W-:Y:S01]  /*c990*/  ISETP.GT.AND P6, PT, R217, 0x40, PT ;  /* 0x00000040d900780c */ /* 0x000fe20003fc4270 */
[----:B------:R-:W1:Y:S01]  /*c9a0*/  MUFU.TANH R187, R191 ;  /* 0x000000bf00bb7308 */ /* 0x000e620000002400 */
[C---:B------:R-:W-:Y:S02]  /*c9b0*/  ISETP.GT.AND P4, PT, R188.reuse, 0x39, PT ;  /* 0x00000039bc00780c */ /* 0x040fe40003f84270 */
[C---:B------:R-:W-:Y:S02]  /*c9c0*/  ISETP.GT.AND P2, PT, R188.reuse, 0x41, PT ;  /* 0x00000041bc00780c */ /* 0x040fe40003f44270 */
[----:B------:R-:W-:Y:S02]  /*c9d0*/  ISETP.GT.AND P1, PT, R188, 0x48, PT ;  /* 0x00000048bc00780c */ /* 0x000fe40003f24270 */
[----:B------:R-:W-:-:S02]  /*c9e0*/  FMNMX.FTZ R12, R175, R12, !PT ;  /* 0x0000000caf0c7209 */ /* 0x000fc40007810000 */
[----:B--2---:R-:W-:Y:S02]  /*c9f0*/  FSEL R182, R182, -INF , P6 ;  /* 0xff800000b6b67808 */ /* 0x004fe40003000000 */
[----:B------:R-:W-:Y:S02]  /*ca00*/  FSEL R181, R181, -INF , P4 ;  /* 0xff800000b5b57808 */ /* 0x000fe40002000000 */
[----:B------:R-:W-:Y:S02]  /*ca10*/  FSEL R184, R184, -INF , P2 ;  /* 0xff800000b8b87808 */ /* 0x000fe40001000000 */
[----:B---3--:R-:W-:Y:S02]  /*ca20*/  FSEL R216, R216, -INF , P1 ;  /* 0xff800000d8d87808 */ /* 0x008fe40000800000 */
[----:B------:R-:W-:Y:S02]  /*ca30*/  ISETP.GT.AND P6, PT, R217, 0x41, PT ;  /* 0x00000041d900780c */ /* 0x000fe40003fc4270 */
[----:B------:R-:W-:-:S02]  /*ca40*/  ISETP.GT.AND P5, PT, R188, 0x49, PT ;  /* 0x00000049bc00780c */ /* 0x000fc40003fa4270 */
[C---:B------:R-:W-:Y:S02]  /*ca50*/  ISETP.GT.AND P4, PT, R188.reuse, 0x50, PT ;  /* 0x00000050bc00780c */ /* 0x040fe40003f84270 */
[C---:B------:R-:W-:Y:S02]  /*ca60*/  ISETP.GT.AND P3, PT, R188.reuse, 0x51, PT ;  /* 0x00000051bc00780c */ /* 0x040fe40003f64270 */
[C---:B------:R-:W-:Y:S02]  /*ca70*/  ISETP.GT.AND P2, PT, R188.reuse, 0x58, PT ;  /* 0x00000058bc00780c */ /* 0x040fe40003f44270 */
[----:B------:R-:W-:Y:S02]  /*ca80*/  ISETP.GT.AND P1, PT, R188, 0x59, PT ;  /* 0x00000059bc00780c */ /* 0x000fe40003f24270 */
[----:B------:R-:W2:Y:S01]  /*ca90*/  MUFU.TANH R188, R194 ;  /* 0x000000c200bc7308 */ /* 0x000ea20000002400 */
[----:B------:R-:W-:Y:S02]  /*caa0*/  FMNMX.FTZ R12, R178, R12, !PT ;  /* 0x0000000cb20c7209 */ /* 0x000fe40007810000 */
[----:B-----5:R-:W-:-:S02]  /*cab0*/  FSEL R183, R183, -INF , P6 ;  /* 0xff800000b7b77808 */ /* 0x020fc40003000000 */
[----:B------:R-:W-:Y:S02]  /*cac0*/  ISETP.GT.AND P6, PT, R217, 0x48, PT ;  /* 0x00000048d900780c */ /* 0x000fe40003fc4270 */
[----:B------:R-:W-:Y:S01]  /*cad0*/  FMNMX.FTZ R12, R179, R12, !PT ;  /* 0x0000000cb30c7209 */ /* 0x000fe20007810000 */
[----:B------:R-:W3:Y:S01]  /*cae0*/  MUFU.TANH R190, R195 ;  /* 0x000000c300be7308 */ /* 0x000ee20000002400 */
[----:B0-----:R-:W-:Y:S02]  /*caf0*/  FSEL R186, R186, -INF , P6 ;  /* 0xff800000baba7808 */ /* 0x001fe40003000000 */
[----:B------:R-:W-:Y:S02]  /*cb00*/  ISETP.GT.AND P6, PT, R217, 0x49, PT ;  /* 0x00000049d900780c */ /* 0x000fe40003fc4270 */
[----:B------:R-:W-:-:S03]  /*cb10*/  FMNMX.FTZ R12, R182, R12, !PT ;  /* 0x0000000cb60c7209 */ /* 0x000fc60007810000 */
[----:B------:R-:W0:Y:S01]  /*cb20*/  MUFU.TANH R191, R198 ;  /* 0x000000c600bf7308 */ /* 0x000e220000002400 */
[----:B-1----:R-:W-:Y:S02]  /*cb30*/  FSEL R187, R187, -INF , P6 ;  /* 0xff800000bbbb7808 */ /* 0x002fe40003000000 */
[----:B------:R-:W-:Y:S02]  /*cb40*/  FMNMX.FTZ R12, R183, R12, !PT ;  /* 0x0000000cb70c7209 */ /* 0x000fe40007810000 */
[C---:B------:R-:W-:Y:S02]  /*cb50*/  ISETP.GT.AND P6, PT, R217.reuse, 0x50, PT ;  /* 0x00000050d900780c */ /* 0x040fe40003fc4270 */
[----:B------:R-:W-:Y:S01]  /*cb60*/  FMNMX.FTZ R12, R186, R12, !PT ;  /* 0x0000000cba0c7209 */ /* 0x000fe20007810000 */
[----:B------:R-:W1:Y:S01]  /*cb70*/  MUFU.TANH R194, R199 ;  /* 0x000000c700c27308 */ /* 0x000e620000002400 */
[----:B--2---:R-:W-:Y:S02]  /*cb80*/  FSEL R188, R188, -INF , P6 ;  /* 0xff800000bcbc7808 */ /* 0x004fe40003000000 */
[----:B------:R-:W-:-:S02]  /*cb90*/  ISETP.GT.AND P6, PT, R217, 0x51, PT ;  /* 0x00000051d900780c */ /* 0x000fc40003fc4270 */
[----:B------:R-:W-:Y:S02]  /*cba0*/  FMNMX.FTZ R12, R187, R12, !PT ;  /* 0x0000000cbb0c7209 */ /* 0x000fe40007810000 */
[----:B---3--:R-:W-:Y:S02]  /*cbb0*/  FSEL R190, R190, -INF , P6 ;  /* 0xff800000bebe7808 */ /* 0x008fe40003000000 */
[----:B------:R-:W-:Y:S02]  /*cbc0*/  ISETP.GT.AND P6, PT, R217, 0x58, PT ;  /* 0x00000058d900780c */ /* 0x000fe40003fc4270 */
[----:B------:R-:W-:Y:S02]  /*cbd0*/  FMNMX.FTZ R12, R188, R12, !PT ;  /* 0x0000000cbc0c7209 */ /* 0x000fe40007810000 */
[----:B0-----:R-:W-:Y:S02]  /*cbe0*/  FSEL R191, R191, -INF , P6 ;  /* 0xff800000bfbf7808 */ /* 0x001fe40003000000 */
[----:B------:R-:W-:-:S02]  /*cbf0*/  ISETP.GT.AND P6, PT, R217, 0x59, PT ;  /* 0x00000059d900780c */ /* 0x000fc40003fc4270 */
[----:B------:R-:W-:Y:S02]  /*cc00*/  FMNMX.FTZ R12, R190, R12, !PT ;  /* 0x0000000cbe0c7209 */ /* 0x000fe40007810000 */
[----:B-1----:R-:W-:Y:S02]  /*cc10*/  FSEL R194, R194, -INF , P6 ;  /* 0xff800000c2c27808 */ /* 0x002fe40003000000 */
[----:B------:R-:W-:-:S04]  /*cc20*/  FMNMX.FTZ R12, R191, R12, !PT ;  /* 0x0000000cbf0c7209 */ /* 0x000fc80007810000 */
[----:B------:R-:W-:-:S05]  /*cc30*/  FMNMX.FTZ R12, R194, R12, !PT ;  /* 0x0000000cc20c7209 */ /* 0x000fca0007810000 */
[----:B------:R-:W0:Y:S02]  /*cc40*/  SHFL.BFLY PT, R176, R12, 0x2, 0x1f ;  /* 0x0c401f000cb07f89 */ /* 0x000e2400000e0000 */
[----:B0-----:R-:W-:-:S05]  /*cc50*/  FMNMX.FTZ R176, R12, R176, !PT ;  /* 0x000000b00cb07209 */ /* 0x001fca0007810000 */
[----:B------:R-:W0:Y:S02]  /*cc60*/  SHFL.BFLY PT, R12, R176, 0x1, 0x1f ;  /* 0x0c201f00b00c7f89 */ /* 0x000e2400000e0000 */
[----:B0-----:R-:W-:Y:S02]  /*cc70*/  FMNMX.FTZ R176, R176, R12, !PT ;  /* 0x0000000cb0b07209 */ /* 0x001fe40007810000 */
[----:B------:R-:W0:Y:S02]  /*cc80*/  LDC R12, c[0x0][0x988] ;  /* 0x00026200ff0c7b82 */ /* 0x000e240000000800 */
[----:B------:R-:W-:-:S04]  /*cc90*/  FSETP.NEU.FTZ.AND P6, PT, R176, -INF , PT ;  /* 0xff800000b000780b */ /* 0x000fc80003fdd000 */
[----:B------:R-:W-:-:S05]  /*cca0*/  FSEL R195, R176, RZ, P6 ;  /* 0x000000ffb0c37208 */ /* 0x000fca0003000000 */
[----:B------:R-:W-:Y:S01]  /*ccb0*/  FADD.FTZ R195, -R195, R215 ;  /* 0x000000d7c3c37221 */ /* 0x000fe20000010100 */
[----:B0-----:R-:W-:-:S05]  /*ccc0*/  FMUL.FTZ R199, R176, R12 ;  /* 0x0000000cb0c77220 */ /* 0x001fca0000410000 */
[----:B------:R-:W-:-:S05]  /*ccd0*/  FSEL R199, R199, RZ, P6 ;  /* 0x000000ffc7c77208 */ /* 0x000fca0003000000 */
[-CC-:B------:R-:W-:Y:S01]  /*cce0*/  FFMA.FTZ R215, R178, R12.reuse, -R199.reuse ;  /* 0x0000000cb2d77223 */ /* 0x180fe200000108c7 */
[-CC-:B------:R-:W-:Y:S01]  /*ccf0*/  FFMA.FTZ R153, R153, R12.reuse, -R199.reuse ;  /* 0x0000000c99997223 */ /* 0x180fe200000108c7 */
[-C--:B------:R-:W-:Y:S01]  /*cd00*/  FFMA.FTZ R20, R20, R12.reuse, -R199 ;  /* 0x0000000c14147223 */ /* 0x080fe200000108c7 */
[----:B------:R-:W-:-:S04]  /*cd10*/  FMUL.FTZ R178, R195, R12 ;  /* 0x0000000cc3b27220 */ /* 0x000fc80000410000 */
[----:B------:R-:W-:Y:S01]  /*cd20*/  MUFU.EX2 R153, R153 ;  /* 0x0000009900997308 */ /* 0x000fe20000000800 */
[----:B------:R-:W-:-:S07]  /*cd30*/  FFMA.FTZ R155, R155, R12, -R199 ;  /* 0x0000000c9b9b7223 */ /* 0x000fce00000108c7 */
[----:B------:R-:W0:Y:S08]  /*cd40*/  MUFU.EX2 R178, R178 ;  /* 0x000000b200b27308 */ /* 0x000e300000000800 */
[----:B------:R-:W1:Y:S01]  /*cd50*/  MUFU.EX2 R20, R20 ;  /* 0x0000001400147308 */ /* 0x000e620000000800 */
[-CC-:B------:R-:W-:Y:S01]  /*cd60*/  FFMA.FTZ R198, R157, R12.reuse, -R199.reuse ;  /* 0x0000000c9dc67223 */ /* 0x180fe200000108c7 */
[----:B------:R-:W-:-:S06]  /*cd70*/  FFMA.FTZ R158, R158, R12, -R199 ;  /* 0x0000000c9e9e7223 */ /* 0x000fcc00000108c7 */
[----:B------:R-:W2:Y:S01]  /*cd80*/  MUFU.EX2 R155, R155 ;  /* 0x0000009b009b7308 */ /* 0x000ea20000000800 */
[----:B0-----:R-:W-:Y:S01]  /*cd90*/  FFMA.FTZ R0, R178, R0, R153 ;  /* 0x00000000b2007223 */ /* 0x001fe20000010099 */
[----:B------:R-:W-:-:S06]  /*cda0*/  FFMA.FTZ R159, R159, R12, -R199 ;  /* 0x0000000c9f9f7223 */ /* 0x000fcc00000108c7 */
[----:B------:R-:W0:Y:S01]  /*cdb0*/  MUFU.EX2 R198, R198 ;  /* 0x000000c600c67308 */ /* 0x000e220000000800 */
[C---:B-1----:R-:W-:Y:S01]  /*cdc0*/  F2FP.F16.F32.PACK_AB R157, R20.reuse, R153 ;  /* 0x00000099149d723e */ /* 0x042fe200000000ff */
[----:B------:R-:W-:-:S06]  /*cdd0*/  FADD.FTZ R0, R20, R0 ;  /* 0x0000000014007221 */ /* 0x000fcc0000010000 */
[----:B------:R-:W1:Y:S01]  /*cde0*/  MUFU.EX2 R153, R158 ;  /* 0x0000009e00997308 */ /* 0x000e620000000800 */
[----:B--2---:R-:W-:-:S07]  /*cdf0*/  FADD.FTZ R0, R155, R0 ;  /* 0x000000009b007221 */ /* 0x004fce0000010000 */
[----:B------:R-:W2:Y:S01]  /*ce00*/  MUFU.EX2 R20, R159 ;  /* 0x0000009f00147308 */ /* 0x000ea20000000800 */
[----:B0-----:R-:W-:-:S04]  /*ce10*/  FADD.FTZ R0, R198, R0 ;  /* 0x00000000c6007221 */ /* 0x001fc80000010000 */
[----:B-1----:R-:W-:-:S04]  /*ce20*/  FADD.FTZ R0, R153, R0 ;  /* 0x0000000099007221 */ /* 0x002fc80000010000 */
[C---:B--2---:R-:W-:Y:S01]  /*ce30*/  FADD.FTZ R0, R20.reuse, R0 ;  /* 0x0000000014007221 */ /* 0x044fe20000010000 */
[----:B------:R-:W-:Y:S02]  /*ce40*/  F2FP.F16.F32.PACK_AB R153, R20, R153 ;  /* 0x000000991499723e */ /* 0x000fe400000000ff */
        /* <DEDUP_REMOVED lines=13> */
[----:B------:R-:W-:Y:S02]  /*cf20*/  FMNMX.FTZ R20, R173, R20, !PT ;  /* 0x00000014ad147209 */ /* 0x000fe40007810000 */
[----:B------:R-:W-:Y:S01]  /*cf30*/  F2FP.F16.F32.PACK_AB R159, R198, R155 ;  /* 0x0000009bc69f723e */ /* 0x000fe200000000ff */
[----:B------:R-:W-:Y:S01]  /*cf40*/  FMUL.FTZ R155, R192, UR37 ;  /* 0x00000025c09b7c20 */ /* 0x000fe20008410000 */
[----:B------:R-:W-:Y:S01]  /*cf50*/  FMNMX.FTZ R20, R218, R20, !PT ;  /* 0x00000014da147209 */ /* 0x000fe20007810000 */
[----:B------:R-:W0:Y:S01]  /*cf60*/  MUFU.TANH R189, R189 ;  /* 0x000000bd00bd7308 */ /* 0x000e220000002400 */
[----:B------:R-:W-:Y:S02]  /*cf70*/  FMUL.FTZ R192, R193, UR37 ;  /* 0x00000025c1c07c20 */ /* 0x000fe40008410000 */
[----:B------:R-:W-:Y:S01]  /*cf80*/  FMNMX.FTZ R20, R180, R20, !PT ;  /* 0x00000014b4147209 */ /* 0x000fe20007810000 */
[----:B------:R-:W-:-:S03]  /*cf90*/  FMUL.FTZ R158, R196, UR37 ;  /* 0x00000025c49e7c20 */ /* 0x000fc60008410000 */
[----:B------:R-:W-:Y:S01]  /*cfa0*/  FMNMX.FTZ R20, R181, R20, !PT ;  /* 0x00000014b5147209 */ /* 0x000fe20007810000 */
[----:B------:R-:W1:Y:S01]  /*cfb0*/  MUFU.TANH R155, R155 ;  /* 0x0000009b009b7308 */ /* 0x000e620000002400 */
[----:B------:R-:W-:Y:S02]  /*cfc0*/  FMUL.FTZ R193, R197, UR37 ;  /* 0x00000025c5c17c20 */ /* 0x000fe40008410000 */
[----:B------:R-:W-:-:S05]  /*cfd0*/  FMNMX.FTZ R20, R219, R20, !PT ;  /* 0x00000014db147209 */ /* 0x000fca0007810000 */
[----:B------:R-:W2:Y:S01]  /*cfe0*/  MUFU.TANH R192, R192 ;  /* 0x000000c000c07308 */ /* 0x000ea20000002400 */
[----:B------:R-:W-:Y:S02]  /*cff0*/  FMNMX.FTZ R20, R184, R20, !PT ;  /* 0x00000014b8147209 */ /* 0x000fe40007810000 */
[----:B0-----:R-:W-:-:S05]  /*d000*/  FSEL R189, R189, -INF , P5 ;  /* 0xff800000bdbd7808 */ /* 0x001fca0002800000 */
[----:B------:R-:W0:Y:S01]  /*d010*/  MUFU.TANH R158, R158 ;  /* 0x0000009e009e7308 */ /* 0x000e220000002400 */
[----:B------:R-:W-:Y:S02]  /*d020*/  FMNMX.FTZ R20, R216, R20, !PT ;  /* 0x00000014d8147209 */ /* 0x000fe40007810000 */
[----:B-1----:R-:W-:-:S05]  /*d030*/  FSEL R155, R155, -INF , P4 ;  /* 0xff8000009b9b7808 */ /* 0x002fca0002000000 */
[----:B------:R-:W1:Y:S01]  /*d040*/  MUFU.TANH R193, R193 ;  /* 0x000000c100c17308 */ /* 0x000e620000002400 */
[----:B------:R-:W-:Y:S02]  /*d050*/  FMNMX.FTZ R20, R189, R20, !PT ;  /* 0x00000014bd147209 */ /* 0x000fe40007810000 */
[----:B--2---:R-:W-:Y:S02]  /*d060*/  FSEL R192, R192, -INF , P3 ;  /* 0xff800000c0c07808 */ /* 0x004fe40001800000 */
[----:B------:R-:W-:Y:S02]  /*d070*/  FMNMX.FTZ R20, R155, R20, !PT ;  /* 0x000000149b147209 */ /* 0x000fe40007810000 */
[----:B0-----:R-:W-:Y:S02]  /*d080*/  FSEL R158, R158, -INF , P2 ;  /* 0xff8000009e9e7808 */ /* 0x001fe40001000000 */
[----:B------:R-:W-:-:S04]  /*d090*/  FMNMX.FTZ R20, R192, R20, !PT ;  /* 0x00000014c0147209 */ /* 0x000fc80007810000 */
[----:B------:R-:W-:Y:S02]  /*d0a0*/  FMNMX.FTZ R20, R158, R20, !PT ;  /* 0x000000149e147209 */ /* 0x000fe40007810000 */
[----:B-1----:R-:W-:-:S04]  /*d0b0*/  FSEL R193, R193, -INF , P1 ;  /* 0xff800000c1c17808 */ /* 0x002fc80000800000 */
[----:B------:R-:W-:-:S05]  /*d0c0*/  FMNMX.FTZ R20, R193, R20, !PT ;  /* 0x00000014c1147209 */ /* 0x000fca0007810000 */
[----:B------:R-:W0:Y:S02]  /*d0d0*/  SHFL.BFLY PT, R195, R20, 0x2, 0x1f ;  /* 0x0c401f0014c37f89 */ /* 0x000e2400000e0000 */
[----:B0-----:R-:W-:-:S05]  /*d0e0*/  FMNMX.FTZ R20, R20, R195, !PT ;  /* 0x000000c314147209 */ /* 0x001fca0007810000 */
[----:B------:R-:W0:Y:S01]  /*d0f0*/  SHFL.BFLY PT, R197, R20, 0x1, 0x1f ;  /* 0x0c201f0014c57f89 */ /* 0x000e2200000e0000 */
        /* <DEDUP_REMOVED lines=17> */
[----:B0-----:R-:W-:-:S04]  /*d210*/  FMNMX.FTZ R20, R20, R197, !PT ;  /* 0x000000c514147209 */ /* 0x001fc80007810000 */
[C---:B------:R-:W-:Y:S01]  /*d220*/  FSETP.NEU.FTZ.AND P1, PT, R20.reuse, -INF , PT ;  /* 0xff8000001400780b */ /* 0x040fe20003f3d000 */
[----:B------:R-:W-:-:S03]  /*d230*/  FMUL.FTZ R199, R20, R12 ;  /* 0x0000000c14c77220 */ /* 0x000fc60000410000 */
[----:B------:R-:W-:Y:S02]  /*d240*/  FSEL R197, R20, RZ, P1 ;  /* 0x000000ff14c57208 */ /* 0x000fe40000800000 */
[----:B------:R-:W-:Y:S01]  /*d250*/  FSEL R199, R199, RZ, P1 ;  /* 0x000000ffc7c77208 */ /* 0x000fe20000800000 */
[----:B------:R-:W-:Y:S02]  /*d260*/  MUFU.EX2 R196, R171 ;  /* 0x000000ab00c47308 */ /* 0x000fe40000000800 */
[----:B------:R-:W-:Y:S02]  /*d270*/  FADD.FTZ R197, -R197, R214 ;  /* 0x000000d6c5c57221 */ /* 0x000fe40000010100 */
[----:B------:R-:W-:-:S04]  /*d280*/  FFMA.FTZ R177, R177, R12, -R199 ;  /* 0x0000000cb1b17223 */ /* 0x000fc800000108c7 */
[----:B------:R0:W-:Y:S01]  /*d290*/  MUFU.EX2 R171, R186 ;  /* 0x000000ba00ab7308 */ /* 0x0001e20000000800 */
[-CC-:B------:R-:W-:Y:S01]  /*d2a0*/  FFMA.FTZ R152, R152, R12.reuse, -R199.reuse ;  /* 0x0000000c98987223 */ /* 0x180fe200000108c7 */
[----:B0-----:R-:W-:-:S06]  /*d2b0*/  FFMA.FTZ R186, R158, R12, -R199 ;  /* 0x0000000c9eba7223 */ /* 0x001fcc00000108c7 */
[----:B------:R0:W-:Y:S01]  /*d2c0*/  MUFU.EX2 R158, R177 ;  /* 0x000000b1009e7308 */ /* 0x0001e20000000800 */
[-CC-:B------:R-:W-:Y:S01]  /*d2d0*/  FFMA.FTZ R154, R154, R12.reuse, -R199.reuse ;  /* 0x0000000c9a9a7223 */ /* 0x180fe200000108c7 */
[-C--:B0-----:R-:W-:Y:S01]  /*d2e0*/  FMUL.FTZ R177, R197, R12.reuse ;  /* 0x0000000cc5b17220 */ /* 0x081fe20000410000 */
[----:B------:R-:W0:Y:S05]  /*d2f0*/  S2R R224, SR_CgaCtaId ;  /* 0x0000000000e07919 */ /* 0x000e2a0000008800 */
[----:B------:R-:W-:Y:S08]  /*d300*/  MUFU.EX2 R152, R152 ;  /* 0x0000009800987308 */ /* 0x000ff00000000800 */
[----:B------:R-:W1:Y:S01]  /*d310*/  MUFU.EX2 R177, R177 ;  /* 0x000000b100b17308 */ /* 0x000e620000000800 */
[-CC-:B------:R-:W-:Y:S01]  /*d320*/  FFMA.FTZ R156, R156, R12.reuse, -R199.reuse ;  /* 0x0000000c9c9c7223 */ /* 0x180fe200000108c7 */
[-CC-:B------:R-:W-:Y:S01]  /*d330*/  FFMA.FTZ R185, R185, R12.reuse, -R199.reuse ;  /* 0x0000000cb9b97223 */ /* 0x180fe200000108c7 */
[-CC-:B------:R-:W-:Y:S01]  /*d340*/  FFMA.FTZ R160, R160, R12.reuse, -R199.reuse ;  /* 0x0000000ca0a07223 */ /* 0x180fe200000108c7 */
[-CC-:B------:R-:W-:Y:S01]  /*d350*/  FFMA.FTZ R161, R161, R12.reuse, -R199.reuse ;  /* 0x0000000ca1a17223 */ /* 0x180fe200000108c7 */
[----:B------:R-:W-:-:S03]  /*d360*/  FFMA.FTZ R164, R164, R12, -R199 ;  /* 0x0000000ca4a47223 */ /* 0x000fc600000108c7 */
        /* <DEDUP_REMOVED lines=15> */
[----:B------:R-:W-:-:S02]  /*d460*/  FFMA.FTZ R193, R193, R12, -R199 ;  /* 0x0000000cc1c17223 */ /* 0x000fc400000108c7 */
[----:B------:R-:W3:Y:S01]  /*d470*/  MUFU.EX2 R199, R156 ;  /* 0x0000009c00c77308 */ /* 0x000ee20000000800 */
[----:B-1----:R-:W-:-:S07]  /*d480*/  FFMA.FTZ R3, R177, R3, R158 ;  /* 0x00000003b1037223 */ /* 0x002fce000001009e */
[----:B------:R-:W1:Y:S01]  /*d490*/  MUFU.EX2 R185, R185 ;  /* 0x000000b900b97308 */ /* 0x000e620000000800 */
[----:B------:R-:W-:-:S07]  /*d4a0*/  FADD.FTZ R3, R152, R3 ;  /* 0x0000000398037221 */ /* 0x000fce0000010000 */
[----:B------:R-:W4:Y:S01]  /*d4b0*/  MUFU.EX2 R160, R160 ;  /* 0x000000a000a07308 */ /* 0x000f220000000800 */
[----:B--2---:R-:W-:-:S07]  /*d4c0*/  FADD.FTZ R3, R154, R3 ;  /* 0x000000039a037221 */ /* 0x004fce0000010000 */
[----:B------:R-:W2:Y:S01]  /*d4d0*/  MUFU.EX2 R162, R162 ;  /* 0x000000a200a27308 */ /* 0x000ea20000000800 */
[----:B------:R-:W-:-:S07]  /*d4e0*/  VIADD R155, R14, 0x22840 ;  /* 0x000228400e9b7836 */ /* 0x000fce0000000000 */
[----:B------:R-:W5:Y:S01]  /*d4f0*/  MUFU.EX2 R163, R163 ;  /* 0x000000a300a37308 */ /* 0x000f620000000800 */
[----:B---3--:R-:W-:-:S07]  /*d500*/  FADD.FTZ R3, R199, R3 ;  /* 0x00000003c7037221 */ /* 0x008fce0000010000 */
[----:B------:R-:W3:Y:S01]  /*d510*/  MUFU.EX2 R214, R161 ;  /* 0x000000a100d67308 */ /* 0x000ee20000000800 */
[----:B-1----:R-:W-:Y:S01]  /*d520*/  FADD.FTZ R3, R185, R3 ;  /* 0x00000003b9037221 */ /* 0x002fe20000010000 */
[----:B0-----:R-:W-:-:S06]  /*d530*/  PRMT R155, R224, 0x654, R155 ;  /* 0x00000654e09b7816 */ /* 0x001fcc000000009b */
[----:B------:R-:W0:Y:S01]  /*d540*/  MUFU.EX2 R164, R164 ;  /* 0x000000a400a47308 */ /* 0x000e220000000800 */
[----:B----4-:R-:W-:Y:S01]  /*d550*/  FADD.FTZ R3, R160, R3 ;  /* 0x00000003a0037221 */ /* 0x010fe20000010000 */
[----:B------:R5:W-:Y:S06]  /*d560*/  SYNCS.ARRIVE.TRANS64.RED.A1T0 RZ, [R155+URZ], RZ ;  /* 0x000000ff9bff79a7 */ /* 0x000bec000810043f */
[----:B------:R-:W1:Y:S01]  /*d570*/  MUFU.EX2 R166, R166 ;  /* 0x000000a600a67308 */ /* 0x000e620000000800 */
[----:B--2---:R-:W-:-:S07]  /*d580*/  FADD.FTZ R0, R162, R0 ;  /* 0x00000000a2007221 */ /* 0x004fce0000010000 */
[----:B------:R-:W2:Y:S01]  /*d590*/  MUFU.EX2 R165, R165 ;  /* 0x000000a500a57308 */ /* 0x000ea20000000800 */
[----:B-----5:R-:W-:Y:S01]  /*d5a0*/  F2FP.F16.F32.PACK_AB R155, R163, R162 ;  /* 0x000000a2a39b723e */ /* 0x020fe200000000ff */
[----:B---3--:R-:W-:-:S06]  /*d5b0*/  FADD.FTZ R3, R214, R3 ;  /* 0x00000003d6037221 */ /* 0x008fcc0000010000 */
[----:B------:R-:W3:Y:S08]  /*d5c0*/  MUFU.EX2 R195, R167 ;  /* 0x000000a700c37308 */ /* 0x000ef00000000800 */
[----:B------:R-:W4:Y:S01]  /*d5d0*/  MUFU.EX2 R168, R168 ;  /* 0x000000a800a87308 */ /* 0x000f220000000800 */
[----:B------:R-:W-:Y:S01]  /*d5e0*/  FADD.FTZ R0, R163, R0 ;  /* 0x00000000a3007221 */ /* 0x000fe20000010000 */
[----:B0-----:R-:W-:-:S06]  /*d5f0*/  FADD.FTZ R3, R164, R3 ;  /* 0x00000003a4037221 */ /* 0x001fcc0000010000 */
[----:B------:R-:W0:Y:S08]  /*d600*/  MUFU.EX2 R170, R170 ;  /* 0x000000aa00aa7308 */ /* 0x000e300000000800 */
[----:B------:R-:W5:Y:S01]  /*d610*/  MUFU.EX2 R162, R169 ;  /* 0x000000a900a27308 */ /* 0x000f620000000800 */
[----:B-1----:R-:W-:Y:S01]  /*d620*/  FADD.FTZ R0, R166, R0 ;  /* 0x00000000a6007221 */ /* 0x002fe20000010000 */
[----:B--2---:R-:W-:-:S06]  /*d630*/  FADD.FTZ R3, R165, R3 ;  /* 0x00000003a5037221 */ /* 0x004fcc0000010000 */
[----:B------:R-:W1:Y:S01]  /*d640*/  MUFU.EX2 R172, R172 ;  /* 0x000000ac00ac7308 */ /* 0x000e620000000800 */
[----:B---3--:R-:W-:Y:S01]  /*d650*/  FADD.FTZ R0, R195, R0 ;  /* 0x00000000c3007221 */ /* 0x008fe20000010000 */
[----:B----4-:R-:W-:-:S06]  /*d660*/  FADD.FTZ R3, R168, R3 ;  /* 0x00000003a8037221 */ /* 0x010fcc0000010000 */
[----:B------:R-:W2:Y:S01]  /*d670*/  MUFU.EX2 R174, R174 ;  /* 0x000000ae00ae7308 */ /* 0x000ea20000000800 */
[----:B------:R-:W-:-:S07]  /*d680*/  F2FP.F16.F32.PACK_AB R161, R195, R166 ;  /* 0x000000a6c3a1723e */ /* 0x000fce00000000ff */
[----:B------:R-:W3:Y:S01]  /*d690*/  MUFU.EX2 R173, R173 ;  /* 0x000000ad00ad7308 */ /* 0x000ee20000000800 */
[----:B0-----:R-:W-:Y:S01]  /*d6a0*/  FADD.FTZ R0, R170, R0 ;  /* 0x00000000aa007221 */ /* 0x001fe20000010000 */
[----:B-----5:R-:W-:-:S06]  /*d6b0*/  FADD.FTZ R3, R162, R3 ;  /* 0x00000003a2037221 */ /* 0x020fcc0000010000 */
[----:B------:R-:W0:Y:S08]  /*d6c0*/  MUFU.EX2 R175, R175 ;  /* 0x000000af00af7308 */ /* 0x000e300000000800 */
[----:B------:R-:W4:Y:S01]  /*d6d0*/  MUFU.EX2 R218, R218 ;  /* 0x000000da00da7308 */ /* 0x000f220000000800 */
[----:B------:R-:W-:Y:S01]  /*d6e0*/  FADD.FTZ R0, R196, R0 ;  /* 0x00000000c4007221 */ /* 0x000fe20000010000 */
[----:B------:R-:W-:-:S06]  /*d6f0*/  F2FP.F16.F32.PACK_AB R156, R152, R158 ;  /* 0x0000009e989c723e */ /* 0x000fcc00000000ff */
[----:B------:R-:W5:Y:S01]  /*d700*/  MUFU.EX2 R167, R215 ;  /* 0x000000d700a77308 */ /* 0x000f620000000800 */
[----:B-1----:R-:W-:Y:S01]  /*d710*/  FADD.FTZ R3, R172, R3 ;  /* 0x00000003ac037221 */ /* 0x002fe20000010000 */
[----:B------:R-:W-:-:S06]  /*d720*/  F2FP.F16.F32.PACK_AB R152, R160, R185 ;  /* 0x000000b9a098723e */ /* 0x000fcc00000000ff */
[----:B------:R-:W1:Y:S01]  /*d730*/  MUFU.EX2 R166, R180 ;  /* 0x000000b400a67308 */ /* 0x000e620000000800 */
[----:B------:R-:W-:Y:S01]  /*d740*/  F2FP.F16.F32.PACK_AB R160, R168, R165 ;  /* 0x000000a5a8a0723e */ /* 0x000fe200000000ff */
[----:B--2---:R-:W-:-:S06]  /*d750*/  FADD.FTZ R0, R174, R0 ;  /* 0x00000000ae007221 */ /* 0x004fcc0000010000 */
[----:B------:R-:W2:Y:S01]  /*d760*/  MUFU.EX2 R179, R179 ;  /* 0x000000b300b37308 */ /* 0x000ea20000000800 */
[----:B---3--:R-:W-:-:S07]  /*d770*/  FADD.FTZ R3, R173, R3 ;  /* 0x00000003ad037221 */ /* 0x008fce0000010000 */
[----:B------:R-:W3:Y:S01]  /*d780*/  MUFU.EX2 R181, R181 ;  /* 0x000000b500b57308 */ /* 0x000ee20000000800 */
[----:B0-----:R-:W-:Y:S01]  /*d790*/  FADD.FTZ R0, R175, R0 ;  /* 0x00000000af007221 */ /* 0x001fe20000010000 */
[----:B----4-:R-:W-:-:S06]  /*d7a0*/  FADD.FTZ R3, R218, R3 ;  /* 0x00000003da037221 */ /* 0x010fcc0000010000 */
[----:B------:R-:W0:Y:S01]  /*d7b0*/  MUFU.EX2 R182, R182 ;  /* 0x000000b600b67308 */ /* 0x000e220000000800 */
[----:B------:R-:W-:-:S07]  /*d7c0*/  F2FP.F16.F32.PACK_AB R163, R196, R170 ;  /* 0x000000aac4a3723e */ /* 0x000fce00000000ff */
[----:B------:R-:W4:Y:S01]  /*d7d0*/  MUFU.EX2 R168, R219 ;  /* 0x000000db00a87308 */ /* 0x000f220000000800 */
[----:B-----5:R-:W-:Y:S01]  /*d7e0*/  FADD.FTZ R0, R167, R0 ;  /* 0x00000000a7007221 */ /* 0x020fe20000010000 */
[----:B-1----:R-:W-:-:S06]  /*d7f0*/  FADD.FTZ R3, R166, R3 ;  /* 0x00000003a6037221 */ /* 0x002fcc0000010000 */
[----:B------:R-:W1:Y:S08]  /*d800*/  MUFU.EX2 R183, R183 ;  /* 0x000000b700b77308 */ /* 0x000e700000000800 */
[----:B------:R-:W5:Y:S01]  /*d810*/  MUFU.EX2 R184, R184 ;  /* 0x000000b800b87308 */ /* 0x000f620000000800 */
[----:B--2---:R-:W-:Y:S01]  /*d820*/  FADD.FTZ R0, R179, R0 ;  /* 0x00000000b3007221 */ /* 0x004fe20000010000 */
[----:B---3--:R-:W-:-:S06]  /*d830*/  FADD.FTZ R3, R181, R3 ;  /* 0x00000003b5037221 */ /* 0x008fcc0000010000 */
[----:B------:R-:W2:Y:S01]  /*d840*/  MUFU.EX2 R170, R216 ;  /* 0x000000d800aa7308 */ /* 0x000ea20000000800 */
[----:B------:R-:W-:Y:S01]  /*d850*/  F2FP.F16.F32.PACK_AB R162, R172, R162 ;  /* 0x000000a2aca2723e */ /* 0x000fe200000000ff */
[----:B0-----:R-:W-:-:S06]  /*d860*/  FADD.FTZ R0, R182, R0 ;  /* 0x00000000b6007221 */ /* 0x001fcc0000010000 */
[----:B------:R-:W0:Y:S01]  /*d870*/  MUFU.EX2 R187, R187 ;  /* 0x000000bb00bb7308 */ /* 0x000e220000000800 */
[----:B----4-:R-:W-:-:S07]  /*d880*/  FADD.FTZ R3, R168, R3 ;  /* 0x00000003a8037221 */ /* 0x010fce0000010000 */
[----:B------:R-:W3:Y:S01]  /*d890*/  MUFU.EX2 R189, R189 ;  /* 0x000000bd00bd7308 */ /* 0x000ee20000000800 */
[----:B-1----:R-:W-:Y:S01]  /*d8a0*/  FADD.FTZ R0, R183, R0 ;  /* 0x00000000b7007221 */ /* 0x002fe20000010000 */
[----:B-----5:R-:W-:-:S06]  /*d8b0*/  FADD.FTZ R3, R184, R3 ;  /* 0x00000003b8037221 */ /* 0x020fcc0000010000 */
[----:B------:R-:W1:Y:S01]  /*d8c0*/  MUFU.EX2 R188, R188 ;  /* 0x000000bc00bc7308 */ /* 0x000e620000000800 */
[----:B------:R-:W-:-:S07]  /*d8d0*/  F2FP.F16.F32.PACK_AB R165, R175, R174 ;  /* 0x000000aeafa5723e */ /* 0x000fce00000000ff */
[----:B------:R-:W4:Y:S01]  /*d8e0*/  MUFU.EX2 R172, R198 ;  /* 0x000000c600ac7308 */ /* 0x000f220000000800 */
[----:B------:R-:W-:Y:S01]  /*d8f0*/  FADD.FTZ R0, R171, R0 ;  /* 0x00000000ab007221 */ /* 0x000fe20000010000 */
[----:B--2---:R-:W-:-:S06]  /*d900*/  FADD.FTZ R3, R170, R3 ;  /* 0x00000003aa037221 */ /* 0x004fcc0000010000 */
[----:B------:R-:W2:Y:S08]  /*d910*/  MUFU.EX2 R190, R190 ;  /* 0x000000be00be7308 */ /* 0x000eb00000000800 */
[----:B------:R-:W5:Y:S01]  /*d920*/  MUFU.EX2 R192, R192 ;  /* 0x000000c000c07308 */ /* 0x000f620000000800 */
[----:B0-----:R-:W-:Y:S01]  /*d930*/  FADD.FTZ R0, R187, R0 ;  /* 0x00000000bb007221 */ /* 0x001fe20000010000 */
[----:B---3--:R-:W-:-:S06]  /*d940*/  FADD.FTZ R3, R189, R3 ;  /* 0x00000003bd037221 */ /* 0x008fcc0000010000 */
[----:B------:R-:W0:Y:S08]  /*d950*/  MUFU.EX2 R191, R191 ;  /* 0x000000bf00bf7308 */ /* 0x000e300000000800 */
[----:B------:R-:W3:Y:S01]  /*d960*/  MUFU.EX2 R174, R186 ;  /* 0x000000ba00ae7308 */ /* 0x000ee20000000800 */
[----:B-1----:R-:W-:Y:S01]  /*d970*/  FADD.FTZ R0, R188, R0 ;  /* 0x00000000bc007221 */ /* 0x002fe20000010000 */
[----:B----4-:R-:W-:-:S06]  /*d980*/  FADD.FTZ R3, R172, R3 ;  /* 0x00000003ac037221 */ /* 0x010fcc0000010000 */
[----:B------:R-:W1:Y:S08]  /*d990*/  MUFU.EX2 R175, R194 ;  /* 0x000000c200af7308 */ /* 0x000e700000000800 */
[----:B------:R-:W4:Y:S01]  /*d9a0*/  MUFU.EX2 R193, R193 ;  /* 0x000000c100c17308 */ /* 0x000f220000000800 */
[----:B--2---:R-:W-:Y:S01]  /*d9b0*/  FADD.FTZ R0, R190, R0 ;  /* 0x00000000be007221 */ /* 0x004fe20000010000 */
[----:B-----5:R-:W-:Y:S01]  /*d9c0*/  FADD.FTZ R3, R192, R3 ;  /* 0x00000003c0037221 */ /* 0x020fe20000010000 */
[----:B------:R-:W-:-:S02]  /*d9d0*/  F2FP.F16.F32.PACK_AB R158, R199, R154 ;  /* 0x0000009ac79e723e */ /* 0x000fc400000000ff */
[----:B0-----:R-:W-:Y:S01]  /*d9e0*/  FADD.FTZ R0, R191, R0 ;  /* 0x00000000bf007221 */ /* 0x001fe20000010000 */
[----:B---3--:R-:W-:Y:S01]  /*d9f0*/  FADD.FTZ R3, R174, R3 ;  /* 0x00000003ae037221 */ /* 0x008fe20000010000 */
[----:B------:R-:W-:Y:S01]  /*da00*/  F2FP.F16.F32.PACK_AB R154, R164, R214 ;  /* 0x000000d6a49a723e */ /* 0x000fe200000000ff */
[----:B------:R-:W-:Y:S01]  /*da10*/  FMUL.FTZ R24, R24, R177 ;  /* 0x000000b118187220 */ /* 0x000fe20000410000 */
[----:B------:R-:W-:Y:S01]  /*da20*/  F2FP.F16.F32.PACK_AB R164, R218, R173 ;  /* 0x000000addaa4723e */ /* 0x000fe200000000ff */
[----:B-1----:R-:W-:Y:S01]  /*da30*/  FADD.FTZ R0, R175, R0 ;  /* 0x00000000af007221 */ /* 0x002fe20000010000 */
[----:B------:R-:W-:Y:S01]  /*da40*/  F2FP.F16.F32.PACK_AB R166, R181, R166 ;  /* 0x000000a6b5a6723e */ /* 0x000fe200000000ff */
[----:B------:R-:W-:Y:S01]  /*da50*/  FMUL.FTZ R25, R25, R177 ;  /* 0x000000b119197220 */ /* 0x000fe20000410000 */
[----:B------:R-:W-:Y:S01]  /*da60*/  F2FP.F16.F32.PACK_AB R167, R179, R167 ;  /* 0x000000a7b3a7723e */ /* 0x000fe200000000ff */
[-C--:B------:R-:W-:Y:S01]  /*da70*/  FMUL.FTZ R28, R28, R177.reuse ;  /* 0x000000b11c1c7220 */ /* 0x080fe20000410000 */
[----:B------:R-:W-:Y:S01]  /*da80*/  F2FP.F16.F32.PACK_AB R168, R184, R168 ;  /* 0x000000a8b8a8723e */ /* 0x000fe200000000ff */
[-C--:B------:R-:W-:Y:S01]  /*da90*/  FMUL.FTZ R29, R29, R177.reuse ;  /* 0x000000b11d1d7220 */ /* 0x080fe20000410000 */
[----:B------:R-:W-:Y:S01]  /*daa0*/  F2FP.F16.F32.PACK_AB R169, R183, R182 ;  /* 0x000000b6b7a9723e */ /* 0x000fe200000000ff */
[----:B----4-:R-:W-:Y:S01]  /*dab0*/  FADD.FTZ R3, R193, R3 ;  /* 0x00000003c1037221 */ /* 0x010fe20000010000 */
[----:B------:R-:W-:Y:S01]  /*dac0*/  F2FP.F16.F32.PACK_AB R170, R189, R170 ;  /* 0x000000aabdaa723e */ /* 0x000fe200000000ff */
[----:B------:R-:W-:Y:S01]  /*dad0*/  FMUL.FTZ R32, R32, R177 ;  /* 0x000000b120207220 */ /* 0x000fe20000410000 */
[----:B------:R-:W-:Y:S01]  /*dae0*/  F2FP.F16.F32.PACK_AB R171, R187, R171 ;  /* 0x000000abbbab723e */ /* 0x000fe200000000ff */
[-C--:B------:R-:W-:Y:S01]  /*daf0*/  FMUL.FTZ R33, R33, R177.reuse ;  /* 0x000000b121217220 */ /* 0x080fe20000410000 */
[----:B------:R-:W-:Y:S01]  /*db00*/  F2FP.F16.F32.PACK_AB R172, R192, R172 ;  /* 0x000000acc0ac723e */ /* 0x000fe200000000ff */
[-C--:B------:R-:W-:Y:S01]  /*db10*/  FMUL.FTZ R36, R36, R177.reuse ;  /* 0x000000b124247220 */ /* 0x080fe20000410000 */
[----:B------:R-:W-:Y:S01]  /*db20*/  F2FP.F16.F32.PACK_AB R173, R190, R188 ;  /* 0x000000bcbead723e */ /* 0x000fe200000000ff */
[-C--:B------:R-:W-:Y:S01]  /*db30*/  FMUL.FTZ R37, R37, R177.reuse ;  /* 0x000000b125257220 */ /* 0x080fe20000410000 */
[----:B------:R-:W-:Y:S01]  /*db40*/  F2FP.F16.F32.PACK_AB R174, R193, R174 ;  /* 0x000000aec1ae723e */ /* 0x000fe200000000ff */
[----:B------:R-:W-:Y:S01]  /*db50*/  FMUL.FTZ R40, R40, R177 ;  /* 0x000000b128287220 */ /* 0x000fe20000410000 */
        /* <DEDUP_REMOVED lines=122> */
.L_x_14468:
[----:B------:R0:W1:Y:S01]  /*e300*/  SYNCS.PHASECHK.TRANS64.TRYWAIT P1, [R14+URZ+0x22850], R15 ;  /* 0x0228500f0e0075a7 */ /* 0x000062000802017f */
[----:B------:R-:W-:Y:S05]  /*e310*/  @!P0 BRA `(.L_x_14469) ;  /* 0x0000000000048947 */ /* 0x000fea0003800000 */
[----:B------:R-:W-:Y:S01]  /*e320*/  BPT.TRAP 0x1 ;  /* 0x000000040000795c */ /* 0x000fe20000300000 */
.L_x_14469:
[----:B------:R-:W-:Y:S04]  /*e330*/  BSSY B0, `(.L_x_14470) ;  /* 0x0000004000007945 */ /* 0x000fe80003800000 */
[----:B-1----:R-:W-:Y:S05]  /*e340*/  @P1 BRA `(.L_x_14471) ;  /* 0x0000000000081947 */ /* 0x002fea0003800000 */
[----:B------:R-:W1:Y:S02]  /*e350*/  SYNCS.PHASECHK.TRANS64.TRYWAIT P1, [R14+URZ+0x22850], R15 ;  /* 0x0228500f0e0075a7 */ /* 0x000e64000802017f */
[----:B-1----:R-:W-:Y:S05]  /*e360*/  @!P1 BRA `(.L_x_14472) ;  /* 0x000000e400ac9947 */ /* 0x002fea0003800000 */
.L_x_14471:
[----:B------:R-:W-:Y:S05]  /*e370*/  BSYNC B0 ;  /* 0x0000000000007941 */ /* 0x000fea0003800000 */
.L_x_14470:
[----:B------:R-:W2:Y:S01]  /*e380*/  S2R R177, SR_TID.X ;  /* 0x0000000000b17919 */ /* 0x000ea20000002100 */
[----:B------:R-:W-:Y:S05]  /*e390*/  WARPSYNC.ALL ;  /* 0x0000000000007948 */ /* 0x000fea0003800000 */
[----:B------:R-:W-:Y:S01]  /*e3a0*/  IMAD R178, R22, 0xc00, R227 ;  /* 0x00000c0016b27824 */ /* 0x000fe200078e02e3 */
[----:B------:R-:W-:-:S04]  /*e3b0*/  MOV R179, 0x40000040 ;  /* 0x4000004000b37802 */ /* 0x000fc80000000f00 */
[----:B------:R-:W-:Y:S02]  /*e3c0*/  R2UR UR6, R178 ;  /* 0x00000000b20672ca */ /* 0x000fe400000e0000 */
[----:B------:R-:W-:Y:S01]  /*e3d0*/  R2UR UR7, R179 ;  /* 0x00000000b30772ca */ /* 0x000fe200000e0000 */
[----:B------:R-:W-:Y:S01]  /*e3e0*/  IMAD.MOV.U32 R179, RZ, RZ, 0x40000040 ;  /* 0x40000040ffb37424 */ /* 0x000fe200078e00ff */
[----:B--2---:R-:W-:-:S05]  /*e3f0*/  SHF.R.U32.HI R177, RZ, 0x7, R177 ;  /* 0x00000007ffb17819 */ /* 0x004fca00000116b1 */
[----:B01----:R-:W-:-:S05]  /*e400*/  VIADD R15, R177, 0x8 ;  /* 0x00000008b10f7836 */ /* 0x003fca0000000000 */
[----:B------:R0:W-:Y:S06]  /*e410*/  BAR.SYNC.DEFER_BLOCKING R15, 0x100 ;  /* 0x0004000f0000751d */ /* 0x0001ec0000010000 */
[----:B------:R-:W-:-:S06]  /*e420*/  WARPGROUP.ARRIVE ;  /* 0x00000000000079c5 */ /* 0x000fcc0000000000 */
[----:B------:R-:W-:Y:S03]  /*e430*/  HGMMA.64x256x16.F32 R24, R156, gdesc[UR4].tnspB, R24, gsb0 ;  /* 0x43e000049c187df0 */ /* 0x000fe60008000818 */
[----:B------:R-:W-:Y:S02]  /*e440*/  WARPGROUP.DEPBAR.LE gsb0, 0x0 ;  /* 0x00008000000079c5 */ /* 0x000fe40000010000 */
[----:B------:R-:W-:Y:S01]  /*e450*/  VIADD R156, R178, 0x80 ;  /* 0x00000080b29c7836 */ /* 0x000fe20000000000 */
[----:B------:R-:W-:Y:S01]  /*e460*/  WARPGROUP.ARRIVE ;  /* 0x00000000000079c5 */ /* 0x000fe20000000000 */
[----:B------:R-:W-:-:S03]  /*e470*/  IMAD.MOV.U32 R157, RZ, RZ, 0x40000040 ;  /* 0x40000040ff9d7424 */ /* 0x000fc600078e00ff */
[----:B------:R-:W-:Y:S02]  /*e480*/  R2UR UR6, R156 ;  /* 0x000000009c0672ca */ /* 0x000fe400000e0000 */
[----:B------:R-:W-:-:S15]  /*e490*/  R2UR UR7, R157 ;  /* 0x000000009d0772ca */ /* 0x000fde00000e0000 */
[----:B------:R-:W-:-:S01]  /*e4a0*/  NOP ;  /* 0x0000000000007918 */ /* 0x000fc20000000000 */
[----:B------:R-:W-:Y:S03]  /*e4b0*/  HGMMA.64x256x16.F32 R24, R152, gdesc[UR4].tnspB, R24, gsb0 ;  /* 0x43e0000498187df0 */ /* 0x000fe60008000818 */
[----:B------:R-:W-:Y:S02]  /*e4c0*/  WARPGROUP.DEPBAR.LE gsb0, 0x0 ;  /* 0x00008000000079c5 */ /* 0x000fe40000010000 */
[----:B------:R-:W-:Y:S01]  /*e4d0*/  VIADD R152, R178, 0x100 ;  /* 0x00000100b2987836 */ /* 0x000fe20000000000 */
[----:B------:R-:W-:Y:S01]  /*e4e0*/  WARPGROUP.ARRIVE ;  /* 0x00000000000079c5 */ /* 0x000fe20000000000 */
[----:B------:R-:W-:-:S03]  /*e4f0*/  IMAD.MOV.U32 R153, RZ, RZ, 0x40000040 ;  /* 0x40000040ff997424 */ /* 0x000fc600078e00ff */
[----:B------:R-:W-:Y:S02]  /*e500*/  R2UR UR6, R152 ;  /* 0x00000000980672ca */ /* 0x000fe400000e0000 */
[----:B------:R-:W-:Y:S01]  /*e510*/  R2UR UR7, R153 ;  /* 0x00000000990772ca */ /* 0x000fe200000e0000 */
[----:B------:R-:W-:Y:S01]  /*e520*/  IMAD.MOV.U32 R153, RZ, RZ, 0x40000040 ;  /* 0x40000040ff997424 */ /* 0x000fe200078e00ff */
[----:B------:R-:W-:-:S14]  /*e530*/  IADD3 R152, R178, 0x180, RZ ;  /* 0x00000180b2987810 */ /* 0x000fdc0007ffe0ff */
[----:B------:R-:W-:Y:S01]  /*e540*/  HGMMA.64x256x16.F32 R24, R160, gdesc[UR4].tnspB, R24, gsb0 ;  /* 0x43e00004a0187df0 */ /* 0x000fe20008000818 */
[----:B------:R-:W-:Y:S01]  /*e550*/  R2UR UR6, R152 ;  /* 0x00000000980672ca */ /* 0x000fe200000e0000 */
[C---:B------:R-:W-:Y:S01]  /*e560*/  VIADD R152, R178.reuse, 0x200 ;  /* 0x00000200b2987836 */ /* 0x040fe20000000000 */
[----:B------:R-:W-:Y:S01]  /*e570*/  R2UR UR7, R153 ;  /* 0x00000000990772ca */ /* 0x000fe200000e0000 */
[----:B------:R-:W-:Y:S02]  /*e580*/  IMAD.MOV.U32 R153, RZ, RZ, 0x40000040 ;  /* 0x40000040ff997424 */ /* 0x000fe400078e00ff */
        /* <DEDUP_REMOVED lines=20> */
.L_x_14473:
[----:B------:R-:W0:Y:S01]  /*e6d0*/  S2R R15, SR_CgaCtaId ;  /* 0x00000000000f7919 */ /* 0x000e220000008800 */
[C---:B------:R-:W-:Y:S01]  /*e6e0*/  ISETP.GT.AND P1, PT, R13.reuse, R221, PT ;  /* 0x000000dd0d00720c */ /* 0x040fe20003f24270 */
[----:B------:R-:W-:Y:S01]  /*e6f0*/  VIADD R13, R13, 0xffffffff ;  /* 0xffffffff0d0d7836 */ /* 0x000fe20000000000 */
[----:B------:R-:W-:Y:S01]  /*e700*/  IADD3 R14, R14, 0x22860, RZ ;  /* 0x000228600e0e7810 */ /* 0x000fe20007ffe0ff */
[----:B------:R-:W-:Y:S02]  /*e710*/  IMAD.MOV.U32 R215, RZ, RZ, R176 ;  /* 0x000000ffffd77224 */ /* 0x000fe400078e00b0 */
[----:B------:R-:W-:Y:S01]  /*e720*/  IMAD.MOV.U32 R214, RZ, RZ, R20 ;  /* 0x000000ffffd67224 */ /* 0x000fe200078e0014 */
[----:B0-----:R-:W-:-:S04]  /*e730*/  PRMT R14, R15, 0x654, R14 ;  /* 0x000006540f0e7816 */ /* 0x001fc8000000000e */
[----:B------:R0:W-:Y:S03]  /*e740*/  SYNCS.ARRIVE.TRANS64.RED.A1T0 RZ, [R14+URZ], RZ ;  /* 0x000000ff0eff79a7 */ /* 0x0001e6000810043f */
[----:B------:R-:W-:Y:S05]  /*e750*/  @P1 BRA `(.L_x_14474) ;  /* 0xffffffd000e81947 */ /* 0x000fea000383ffff */
.L_x_14462:
[----:B------:R-:W-:-:S13]  /*e760*/  ISETP.GE.AND P1, PT, R13, RZ, PT ;  /* 0x000000ff0d00720c */ /* 0x000fda0003f26270 */
[----:B------:R-:W-:Y:S05]  /*e770*/  @!P1 BRA `(.L_x_14475) ;  /* 0x0000002400489947 */ /* 0x000fea0003800000 */
[----:B------:R-:W-:Y:S02]  /*e780*/  IMAD.MOV.U32 R214, RZ, RZ, R176 ;  /* 0x000000ffffd67224 */ /* 0x000fe400078e00b0 */
[----:B------:R-:W-:-:S07]  /*e790*/  IMAD.MOV.U32 R215, RZ, RZ, R20 ;  /* 0x000000ffffd77224 */ /* 0x000fce00078e0014 */
.L_x_14487:
[----:B------:R-:W-:Y:S01]  /*e7a0*/  IADD3 R22, R22, 0x1, RZ ;  /* 0x0000000116167810 */ /* 0x000fe20007ffe0ff */
[----:B------:R-:W-:Y:S05]  /*e7b0*/  YIELD ;  /* 0x0000000000007946 */ /* 0x000fea0003800000 */
[----:B------:R-:W-:-:S04]  /*e7c0*/  ISETP.NE.AND P1, PT, R22, 0x2, PT ;  /* 0x000000021600780c */ /* 0x000fc80003f25270 */
[----:B------:R-:W-:Y:S02]  /*e7d0*/  SEL R15, RZ, 0x1, P1 ;  /* 0x00000001ff0f7807 */ /* 0x000fe40000800000 */
[----:B------:R-:W-:Y:S02]  /*e7e0*/  SEL R22, R22, RZ, P1 ;  /* 0x000000ff16167207 */ /* 0x000fe40000800000 */
[----:B------:R-:W-:Y:S01]  /*e7f0*/  LOP3.LUT R202, R202, R15, RZ, 0x3c, !PT ;  /* 0x0000000fcaca7212 */ /* 0x000fe200078e3cff */
[----:B-1----:R-:W-:Y:S06]  /*e800*/  @!P0 BRA `(.L_x_14476) ;  /* 0x0000000000048947 */ /* 0x002fec0003800000 */
[----:B------:R-:W-:Y:S01]  /*e810*/  BPT.TRAP 0x1 ;  /* 0x000000040000795c */ /* 0x000fe20000300000 */
.L_x_14476:
[----:B0-----:R-:W-:Y:S01]  /*e820*/  IMAD R14, R22, 0x8, R19 ;  /* 0x00000008160e7824 */ /* 0x001fe200078e0213 */
[----:B------:R-:W-:-:S04]  /*e830*/  SHF.L.U32 R15, R202, 0x1f, RZ ;  /* 0x0000001fca0f7819 */ /* 0x000fc800000006ff */
[----:B------:R0:W1:Y:S01]  /*e840*/  SYNCS.PHASECHK.TRANS64.TRYWAIT P1, [R14+URZ+0x22830], R15 ;  /* 0x0228300f0e0075a7 */ /* 0x000062000802017f */
[----:B------:R-:W-:Y:S05]  /*e850*/  @!P0 BRA `(.L_x_14477) ;  /* 0x0000000000048947 */ /* 0x000fea0003800000 */
[----:B------:R-:W-:Y:S01]  /*e860*/  BPT.TRAP 0x1 ;  /* 0x000000040000795c */ /* 0x000fe20000300000 */
.L_x_14477:
[----:B------:R-:W-:Y:S02]  /*e870*/  IMAD R154, R22, 0x300, R228 ;  /* 0x00000300169a7824 */ /* 0x000fe400078e02e4 */
[----:B------:R-:W-:Y:S01]  /*e880*/  IMAD.MOV.U32 R155, RZ, RZ, 0x40000040 ;  /* 0x40000040ff9b7424 */ /* 0x000fe200078e00ff */
[----:B-1----:R-:W-:Y:S06]  /*e890*/  @P1 BRA `(.L_x_14478) ;  /* 0x0000000000081947 */ /* 0x002fec0003800000 */
[----:B------:R-:W1:Y:S02]  /*e8a0*/  SYNCS.PHASECHK.TRANS64.TRYWAIT P1, [R14+URZ+0x22830], R15 ;  /* 0x0228300f0e0075a7 */ /* 0x000e64000802017f */
[----:B-1----:R-:W-:Y:S05]  /*e8b0*/  @!P1 BRA `(.L_x_14479) ;  /* 0x000000e0006c9947 */ /* 0x002fea0003800000 */
.L_x_14478:
        /* <DEDUP_REMOVED lines=41> */
.L_x_14480:
        /* <DEDUP_REMOVED lines=51> */
[----:B------:R-:W-:-:S03]  /*ee80*/  FMUL.FTZ R195, R195, UR36 ;  /* 0x00000024c3c37c20 */ /* 0x000fc60008410000 */
        /* <DEDUP_REMOVED lines=48> */
[----:B------:R-:W-:Y:S08]  /*f190*/  MUFU.TANH R220, R220 ;  /* 0x000000dc00dc7308 */ /* 0x000ff00000002400 */
[----:B------:R-:W-:Y:S01]  /*f1a0*/  MUFU.TANH R223, R223 ;  /* 0x000000df00df7308 */ /* 0x000fe20000002400 */
[----:B---3--:R-:W-:-:S02]  /*f1b0*/  FMNMX.FTZ R20, R20, R12, !PT ;  /* 0x0000000c14147209 */ /* 0x008fc40007810000 */
[----:B------:R-:W3:Y:S03]  /*f1c0*/  LDC R12, c[0x0][0x988] ;  /* 0x00026200ff0c7b82 */ /* 0x000ee60000000800 */
[C---:B------:R-:W-:Y:S02]  /*f1d0*/  FADD.FTZ R154, -R20.reuse, R215 ;  /* 0x000000d7149a7221 */ /* 0x040fe40000010100 */
[----:B------:R-:W-:Y:S08]  /*f1e0*/  MUFU.TANH R221, R221 ;  /* 0x000000dd00dd7308 */ /* 0x000ff00000002400 */
[----:B------:R-:W-:Y:S01]  /*f1f0*/  MUFU.TANH R222, R222 ;  /* 0x000000de00de7308 */ /* 0x000fe20000002400 */
[-C--:B---3--:R-:W-:Y:S01]  /*f200*/  FMUL.FTZ R155, R20, R12.reuse ;  /* 0x0000000c149b7220 */ /* 0x088fe20000410000 */
[----:B------:R-:W-:-:S03]  /*f210*/  FMUL.FTZ R154, R154, R12 ;  /* 0x0000000c9a9a7220 */ /* 0x000fc60000410000 */
        /* <DEDUP_REMOVED lines=12> */
[----:B------:R-:W4:Y:S01]  /*f2e0*/  MUFU.EX2 R152, R152 ;  /* 0x0000009800987308 */ /* 0x000f220000000800 */
[-CC-:B------:R-:W-:Y:S01]  /*f2f0*/  FFMA.FTZ R188, R188, R12.reuse, -R155.reuse ;  /* 0x0000000cbcbc7223 */ /* 0x180fe2000001089b */
[-CC-:B------:R-:W-:Y:S01]  /*f300*/  FFMA.FTZ R165, R165, R12.reuse, -R155.reuse ;  /* 0x0000000ca5a57223 */ /* 0x180fe2000001089b */
[-CC-:B------:R-:W-:Y:S01]  /*f310*/  FFMA.FTZ R169, R169, R12.reuse, -R155.reuse ;  /* 0x0000000ca9a97223 */ /* 0x180fe2000001089b */
[-CC-:B------:R-:W-:Y:S01]  /*f320*/  FFMA.FTZ R172, R172, R12.reuse, -R155.reuse ;  /* 0x0000000cacac7223 */ /* 0x180fe2000001089b */
[-CC-:B------:R-:W-:Y:S01]  /*f330*/  FFMA.FTZ R180, R180, R12.reuse, -R155.reuse ;  /* 0x0000000cb4b47223 */ /* 0x180fe2000001089b */
[-CC-:B------:R-:W-:Y:S01]  /*f340*/  FFMA.FTZ R181, R181, R12.reuse, -R155.reuse ;  /* 0x0000000cb5b57223 */ /* 0x180fe2000001089b */
[-CC-:B------:R-:W-:Y:S01]  /*f350*/  FFMA.FTZ R184, R184, R12.reuse, -R155.reuse ;  /* 0x0000000cb8b87223 */ /* 0x180fe2000001089b */
[----:B------:R-:W5:Y:S01]  /*f360*/  MUFU.EX2 R153, R153 ;  /* 0x0000009900997308 */ /* 0x000f620000000800 */
[-CC-:B------:R-:W-:Y:S01]  /*f370*/  FFMA.FTZ R185, R185, R12.reuse, -R155.reuse ;  /* 0x0000000cb9b97223 */ /* 0x180fe2000001089b */
[-CC-:B------:R-:W-:Y:S01]  /*f380*/  FFMA.FTZ R189, R189, R12.reuse, -R155.reuse ;  /* 0x0000000cbdbd7223 */ /* 0x180fe2000001089b */
[-CC-:B------:R-:W-:Y:S01]  /*f390*/  FFMA.FTZ R192, R192, R12.reuse, -R155.reuse ;  /* 0x0000000cc0c07223 */ /* 0x180fe2000001089b */
[-CC-:B------:R-:W-:Y:S01]  /*f3a0*/  FFMA.FTZ R193, R193, R12.reuse, -R155.reuse ;  /* 0x0000000cc1c17223 */ /* 0x180fe2000001089b */
[-CC-:B------:R-:W-:Y:S01]  /*f3b0*/  FFMA.FTZ R196, R196, R12.reuse, -R155.reuse ;  /* 0x0000000cc4c47223 */ /* 0x180fe2000001089b */
[----:B------:R-:W-:Y:S01]  /*f3c0*/  FFMA.FTZ R155, R197, R12, -R155 ;  /* 0x0000000cc59b7223 */ /* 0x000fe2000001089b */
[----:B---3--:R-:W-:Y:S01]  /*f3d0*/  FMUL.FTZ R24, R24, R177 ;  /* 0x000000b118187220 */ /* 0x008fe20000410000 */
[----:B------:R3:W0:Y:S01]  /*f3e0*/  MUFU.EX2 R154, R156 ;  /* 0x0000009c009a7308 */ /* 0x0006220000000800 */
[----:B----4-:R-:W-:Y:S01]  /*f3f0*/  FFMA.FTZ R3, R177, R3, R152 ;  /* 0x00000003b1037223 */ /* 0x010fe20000010098 */
[-C--:B------:R-:W-:Y:S01]  /*f400*/  FMUL.FTZ R25, R25, R177.reuse ;  /* 0x000000b119197220 */ /* 0x080fe20000410000 */
[-C--:B------:R-:W-:Y:S01]  /*f410*/  FMUL.FTZ R28, R28, R177.reuse ;  /* 0x000000b11c1c7220 */ /* 0x080fe20000410000 */
[-C--:B------:R-:W-:Y:S01]  /*f420*/  FMUL.FTZ R29, R29, R177.reuse ;  /* 0x000000b11d1d7220 */ /* 0x080fe20000410000 */
[-C--:B------:R-:W-:Y:S01]  /*f430*/  FMUL.FTZ R32, R32, R177.reuse ;  /* 0x000000b120207220 */ /* 0x080fe20000410000 */
[-C--:B------:R-:W-:Y:S01]  /*f440*/  FMUL.FTZ R33, R33, R177.reuse ;  /* 0x000000b121217220 */ /* 0x080fe20000410000 */
[-C--:B------:R-:W-:Y:S01]  /*f450*/  FMUL.FTZ R36, R36, R177.reuse ;  /* 0x000000b124247220 */ /* 0x080fe20000410000 */
[----:B------:R-:W4:Y:S01]  /*f460*/  MUFU.EX2 R157, R157 ;  /* 0x0000009d009d7308 */ /* 0x000f220000000800 */
[C---:B-----5:R-:W-:Y:S01]  /*f470*/  FADD.FTZ R3, R153.reuse, R3 ;  /* 0x0000000399037221 */ /* 0x060fe20000010000 */
[----:B------:R-:W-:Y:S01]  /*f480*/  F2FP.F16.F32.PACK_AB R152, R153, R152 ;  /* 0x000000989998723e */ /* 0x000fe200000000ff */
[----:B------:R-:W-:Y:S01]  /*f490*/  FMUL.FTZ R153, R175, UR36 ;  /* 0x00000024af997c20 */ /* 0x000fe20008410000 */
[----:B---3--:R-:W-:Y:S01]  /*f4a0*/  FMUL.FTZ R156, R178, UR36 ;  /* 0x00000024b29c7c20 */ /* 0x008fe20008410000 */
        /* <DEDUP_REMOVED lines=12> */
[C---:B----4-:R-:W-:Y:S01]  /*f570*/  FADD.FTZ R3, R157.reuse, R3 ;  /* 0x000000039d037221 */ /* 0x050fe20000010000 */
[----:B------:R-:W-:Y:S01]  /*f580*/  F2FP.F16.F32.PACK_AB R154, R157, R154 ;  /* 0x0000009a9d9a723e */ /* 0x000fe200000000ff */
[----:B------:R-:W-:Y:S01]  /*f590*/  FMUL.FTZ R157, R179, UR36 ;  /* 0x00000024b39d7c20 */ /* 0x000fe20008410000 */
[-C--:B------:R-:W-:Y:S01]  /*f5a0*/  FMUL.FTZ R56, R56, R177.reuse ;  /* 0x000000b138387220 */ /* 0x080fe20000410000 */
[-C--:B------:R-:W-:Y:S01]  /*f5b0*/  FMUL.FTZ R57, R57, R177.reuse ;  /* 0x000000b139397220 */ /* 0x080fe20000410000 */
[-C--:B------:R-:W-:Y:S01]  /*f5c0*/  FMUL.FTZ R60, R60, R177.reuse ;  /* 0x000000b13c3c7220 */ /* 0x080fe20000410000 */
[-C--:B------:R-:W-:Y:S01]  /*f5d0*/  FMUL.FTZ R61, R61, R177.reuse ;  /* 0x000000b13d3d7220 */ /* 0x080fe20000410000 */
[----:B------:R-:W4:Y:S01]  /*f5e0*/  MUFU.TANH R153, R153 ;  /* 0x0000009900997308 */ /* 0x000f220000002400 */
[----:B---3--:R-:W-:Y:S01]  /*f5f0*/  FADD.FTZ R3, R160, R3 ;  /* 0x00000003a0037221 */ /* 0x008fe20000010000 */
[-C--:B------:R-:W-:Y:S01]  /*f600*/  FMUL.FTZ R64, R64, R177.reuse ;  /* 0x000000b140407220 */ /* 0x080fe20000410000 */
[-C--:B------:R-:W-:Y:S01]  /*f610*/  FMUL.FTZ R65, R65, R177.reuse ;  /* 0x000000b141417220 */ /* 0x080fe20000410000 */
[-C--:B------:R-:W-:Y:S01]  /*f620*/  FMUL.FTZ R68, R68, R177.reuse ;  /* 0x000000b144447220 */ /* 0x080fe20000410000 */
[-C--:B------:R-:W-:Y:S01]  /*f630*/  FMUL.FTZ R69, R69, R177.reuse ;  /* 0x000000b145457220 */ /* 0x080fe20000410000 */
[-C--:B------:R-:W-:Y:S01]  /*f640*/  FMUL.FTZ R72, R72, R177.reuse ;  /* 0x000000b148487220 */ /* 0x080fe20000410000 */
[-C--:B------:R-:W-:Y:S01]  /*f650*/  FMUL.FTZ R73, R73, R177.reuse ;  /* 0x000000b149497220 */ /* 0x080fe20000410000 */
[----:B------:R-:W3:Y:S01]  /*f660*/  MUFU.TANH R156, R156 ;  /* 0x0000009c009c7308 */ /* 0x000ee20000002400 */
[C---:B0-----:R-:W-:Y:S01]  /*f670*/  FADD.FTZ R3, R161.reuse, R3 ;  /* 0x00000003a1037221 */ /* 0x041fe20000010000 */
[----:B------:R-:W-:Y:S01]  /*f680*/  F2FP.F16.F32.PACK_AB R168, R161, R160 ;  /* 0x000000a0a1a8723e */ /* 0x000fe200000000ff */
[----:B------:R-:W-:Y:S01]  /*f690*/  FMUL.FTZ R160, R182, UR36 ;  /* 0x00000024b6a07c20 */ /* 0x000fe20008410000 */
[----:B------:R-:W-:Y:S01]  /*f6a0*/  FMNMX.FTZ R161, R218, R214, !PT ;  /* 0x000000d6daa17209 */ /* 0x000fe20007810000 */
[-C--:B------:R-:W-:Y:S01]  /*f6b0*/  FMUL.FTZ R76, R76, R177.reuse ;  /* 0x000000b14c4c7220 */ /* 0x080fe20000410000 */
[-C--:B------:R-:W-:Y:S01]  /*f6c0*/  FMUL.FTZ R77, R77, R177.reuse ;  /* 0x000000b14d4d7220 */ /* 0x080fe20000410000 */
[----:B------:R-:W-:Y:S01]  /*f6d0*/  FMUL.FTZ R80, R80, R177 ;  /* 0x000000b150507220 */ /* 0x000fe20000410000 */
[----:B------:R-:W-:Y:S01]  /*f6e0*/  FMNMX.FTZ R161, R217, R161, !PT ;  /* 0x000000a1d9a17209 */ /* 0x000fe20007810000 */
[----:B------:R-:W0:Y:S01]  /*f6f0*/  MUFU.TANH R157, R157 ;  /* 0x0000009d009d7308 */ /* 0x000e220000002400 */
[-C--:B------:R-:W-:Y:S01]  /*f700*/  FMUL.FTZ R81, R81, R177.reuse ;  /* 0x000000b151517220 */ /* 0x080fe20000410000 */
[----:B------:R-:W-:Y:S01]  /*f710*/  FMUL.FTZ R84, R84, R177 ;  /* 0x000000b154547220 */ /* 0x000fe20000410000 */
        /* <DEDUP_REMOVED lines=8> */
[----:B------:R-:W-:Y:S01]  /*f7a0*/  FMNMX.FTZ R163, R225, R162, !PT ;  /* 0x000000a2e1a37209 */ /* 0x000fe20007810000 */
[-C--:B------:R-:W-:Y:S01]  /*f7b0*/  FMUL.FTZ R96, R96, R177.reuse ;  /* 0x000000b160607220 */ /* 0x080fe20000410000 */
[-C--:B------:R-:W-:Y:S01]  /*f7c0*/  FMUL.FTZ R97, R97, R177.reuse ;  /* 0x000000b161617220 */ /* 0x080fe20000410000 */
[----:B------:R-:W-:Y:S01]  /*f7d0*/  FMUL.FTZ R100, R100, R177 ;  /* 0x000000b164647220 */ /* 0x000fe20000410000 */
[----:B------:R-:W-:Y:S01]  /*f7e0*/  FMNMX.FTZ R163, R224, R163, !PT ;  /* 0x000000a3e0a37209 */ /* 0x000fe20007810000 */
[----:B------:R-:W1:Y:S01]  /*f7f0*/  MUFU.TANH R161, R183 ;  /* 0x000000b700a17308 */ /* 0x000e620000002400 */
[-C--:B------:R-:W-:Y:S01]  /*f800*/  FMUL.FTZ R101, R101, R177.reuse ;  /* 0x000000b165657220 */ /* 0x080fe20000410000 */
[----:B------:R-:W-:Y:S01]  /*f810*/  FMUL.FTZ R104, R104, R177 ;  /* 0x000000b168687220 */ /* 0x000fe20000410000 */
[----:B------:R-:W-:Y:S01]  /*f820*/  FMNMX.FTZ R166, R219, R163, !PT ;  /* 0x000000a3dba67209 */ /* 0x000fe20007810000 */
[-C--:B------:R-:W-:Y:S01]  /*f830*/  FMUL.FTZ R105, R105, R177.reuse ;  /* 0x000000b169697220 */ /* 0x080fe20000410000 */
[-C--:B------:R-:W-:Y:S01]  /*f840*/  FMUL.FTZ R108, R108, R177.reuse ;  /* 0x000000b16c6c7220 */ /* 0x080fe20000410000 */
[-C--:B------:R-:W-:Y:S01]  /*f850*/  FMUL.FTZ R109, R109, R177.reuse ;  /* 0x000000b16d6d7220 */ /* 0x080fe20000410000 */
[----:B------:R-:W-:Y:S01]  /*f860*/  FMNMX.FTZ R166, R220, R166, !PT ;  /* 0x000000a6dca67209 */ /* 0x000fe20007810000 */
[----:B------:R2:W1:Y:S01]  /*f870*/  MUFU.TANH R162, R186 ;  /* 0x000000ba00a27308 */ /* 0x0004620000002400 */
[-C--:B------:R-:W-:Y:S01]  /*f880*/  FMUL.FTZ R112, R112, R177.reuse ;  /* 0x000000b170707220 */ /* 0x080fe20000410000 */
[-C--:B------:R-:W-:Y:S01]  /*f890*/  FMUL.FTZ R113, R113, R177.reuse ;  /* 0x000000b171717220 */ /* 0x080fe20000410000 */
[----:B------:R-:W-:Y:S01]  /*f8a0*/  FMNMX.FTZ R167, R223, R166, !PT ;  /* 0x000000a6dfa77209 */ /* 0x000fe20007810000 */
[-C--:B------:R-:W-:Y:S01]  /*f8b0*/  FMUL.FTZ R116, R116, R177.reuse ;  /* 0x000000b174747220 */ /* 0x080fe20000410000 */
[-C--:B------:R-:W-:Y:S01]  /*f8c0*/  FMUL.FTZ R117, R117, R177.reuse ;  /* 0x000000b175757220 */ /* 0x080fe20000410000 */
[----:B------:R-:W-:Y:S01]  /*f8d0*/  FMUL.FTZ R120, R120, R177 ;  /* 0x000000b178787220 */ /* 0x000fe20000410000 */
[----:B------:R-:W-:Y:S01]  /*f8e0*/  FMNMX.FTZ R167, R221, R167, !PT ;  /* 0x000000a7dda77209 */ /* 0x000fe20007810000 */
[----:B------:R3:W1:Y:S01]  /*f8f0*/  MUFU.TANH R163, R187 ;  /* 0x000000bb00a37308 */ /* 0x0006620000002400 */
[----:B--2---:R-:W-:Y:S01]  /*f900*/  FMUL.FTZ R186, R198, UR36 ;  /* 0x00000024c6ba7c20 */ /* 0x004fe20008410000 */
[----:B------:R-:W-:Y:S01]  /*f910*/  FMUL.FTZ R121, R121, R177 ;  /* 0x000000b179797220 */ /* 0x000fe20000410000 */
[----:B------:R-:W-:Y:S01]  /*f920*/  FMNMX.FTZ R170, R222, R167, !PT ;  /* 0x000000a7deaa7209 */ /* 0x000fe20007810000 */
[-C--:B------:R-:W-:Y:S01]  /*f930*/  FMUL.FTZ R124, R124, R177.reuse ;  /* 0x000000b17c7c7220 */ /* 0x080fe20000410000 */
[-C--:B------:R-:W-:Y:S01]  /*f940*/  FMUL.FTZ R125, R125, R177.reuse ;  /* 0x000000b17d7d7220 */ /* 0x080fe20000410000 */
[-C--:B------:R-:W-:Y:S01]  /*f950*/  FMUL.FTZ R128, R128, R177.reuse ;  /* 0x000000b180807220 */ /* 0x080fe20000410000 */
[----:B----4-:R-:W-:Y:S01]  /*f960*/  FMNMX.FTZ R170, R153, R170, !PT ;  /* 0x000000aa99aa7209 */ /* 0x010fe20007810000 */
[----:B------:R-:W2:Y:S01]  /*f970*/  MUFU.TANH R166, R190 ;  /* 0x000000be00a67308 */ /* 0x000ea20000002400 */
[----:B---3--:R-:W-:Y:S01]  /*f980*/  FMUL.FTZ R187, R199, UR36 ;  /* 0x00000024c7bb7c20 */ /* 0x008fe20008410000 */
[-C--:B------:R-:W-:Y:S01]  /*f990*/  FMUL.FTZ R129, R129, R177.reuse ;  /* 0x000000b181817220 */ /* 0x080fe20000410000 */
[----:B------:R-:W-:Y:S01]  /*f9a0*/  FMNMX.FTZ R171, R156, R170, !PT ;  /* 0x000000aa9cab7209 */ /* 0x000fe20007810000 */
[-C--:B------:R-:W-:Y:S01]  /*f9b0*/  FMUL.FTZ R132, R132, R177.reuse ;  /* 0x000000b184847220 */ /* 0x080fe20000410000 */
[-C--:B------:R-:W-:Y:S01]  /*f9c0*/  FMUL.FTZ R133, R133, R177.reuse ;  /* 0x000000b185857220 */ /* 0x080fe20000410000 */
[----:B------:R-:W-:Y:S01]  /*f9d0*/  FMUL.FTZ R136, R136, R177 ;  /* 0x000000b188887220 */ /* 0x000fe20000410000 */
[----:B0-----:R-:W-:Y:S01]  /*f9e0*/  FMNMX.FTZ R171, R157, R171, !PT ;  /* 0x000000ab9dab7209 */ /* 0x001fe20007810000 */
[----:B------:R-:W0:Y:S01]  /*f9f0*/  MUFU.TANH R167, R191 ;  /* 0x000000bf00a77308 */ /* 0x000e220000002400 */
[-C--:B------:R-:W-:Y:S01]  /*fa00*/  FMUL.FTZ R137, R137, R177.reuse ;  /* 0x000000b189897220 */ /* 0x080fe20000410000 */
[----:B------:R-:W-:Y:S01]  /*fa10*/  FMUL.FTZ R140, R140, R177 ;  /* 0x000000b18c8c7220 */ /* 0x000fe20000410000 */
[----:B-----5:R-:W-:Y:S01]  /*fa20*/  FMNMX.FTZ R174, R160, R171, !PT ;  /* 0x000000aba0ae7209 */ /* 0x020fe20007810000 */
[-C--:B------:R-:W-:Y:S01]  /*fa30*/  FMUL.FTZ R141, R141, R177.reuse ;  /* 0x000000b18d8d7220 */ /* 0x080fe20000410000 */
[-C--:B------:R-:W-:Y:S01]  /*fa40*/  FMUL.FTZ R144, R144, R177.reuse ;  /* 0x000000b190907220 */ /* 0x080fe20000410000 */
[-C--:B------:R-:W-:Y:S01]  /*fa50*/  FMUL.FTZ R145, R145, R177.reuse ;  /* 0x000000b191917220 */ /* 0x080fe20000410000 */
[----:B-1----:R-:W-:Y:S01]  /*fa60*/  FMNMX.FTZ R174, R161, R174, !PT ;  /* 0x000000aea1ae7209 */ /* 0x002fe20007810000 */
[----:B------:R-:W1:Y:S01]  /*fa70*/  MUFU.TANH R170, R194 ;  /* 0x000000c200aa7308 */ /* 0x000e620000002400 */
[-C--:B------:R-:W-:Y:S01]  /*fa80*/  FMUL.FTZ R148, R148, R177.reuse ;  /* 0x000000b194947220 */ /* 0x080fe20000410000 */
[----:B------:R-:W-:Y:S01]  /*fa90*/  FMUL.FTZ R149, R149, R177 ;  /* 0x000000b195957220 */ /* 0x000fe20000410000 */
[----:B------:R-:W-:-:S04]  /*faa0*/  FMNMX.FTZ R174, R162, R174, !PT ;  /* 0x000000aea2ae7209 */ /* 0x000fc80007810000 */
[----:B------:R-:W-:Y:S01]  /*fab0*/  FMNMX.FTZ R174, R163, R174, !PT ;  /* 0x000000aea3ae7209 */ /* 0x000fe20007810000 */
[----:B------:R-:W3:Y:S03]  /*fac0*/  MUFU.TANH R171, R195 ;  /* 0x000000c300ab7308 */ /* 0x000ee60000002400 */
[----:B--2---:R-:W-:-:S04]  /*fad0*/  FMNMX.FTZ R174, R166, R174, !PT ;  /* 0x000000aea6ae7209 */ /* 0x004fc80007810000 */
[----:B0-----:R-:W-:Y:S01]  /*fae0*/  FMNMX.FTZ R174, R167, R174, !PT ;  /* 0x000000aea7ae7209 */ /* 0x001fe20007810000 */
[----:B------:R-:W0:Y:S03]  /*faf0*/  MUFU.TANH R186, R186 ;  /* 0x000000ba00ba7308 */ /* 0x000e260000002400 */
[----:B-1----:R-:W-:-:S05]  /*fb00*/  FMNMX.FTZ R174, R170, R174, !PT ;  /* 0x000000aeaaae7209 */ /* 0x002fca0007810000 */
[----:B------:R-:W1:Y:S01]  /*fb10*/  MUFU.TANH R187, R187 ;  /* 0x000000bb00bb7308 */ /* 0x000e620000002400 */
[----:B---3--:R-:W-:-:S07]  /*fb20*/  FMNMX.FTZ R174, R171, R174, !PT ;  /* 0x000000aeabae7209 */ /* 0x008fce0007810000 */
[----:B------:R-:W-:Y:S01]  /*fb30*/  MUFU.EX2 R182, R173 ;  /* 0x000000ad00b67308 */ /* 0x000fe20000000800 */
[----:B0-----:R-:W-:-:S07]  /*fb40*/  FMNMX.FTZ R174, R186, R174, !PT ;  /* 0x000000aebaae7209 */ /* 0x001fce0007810000 */
[----:B------:R-:W-:Y:S01]  /*fb50*/  MUFU.EX2 R173, R176 ;  /* 0x000000b000ad7308 */ /* 0x000fe20000000800 */
[----:B-1----:R-:W-:-:S05]  /*fb60*/  FMNMX.FTZ R174, R187, R174, !PT ;  /* 0x000000aebbae7209 */ /* 0x002fca0007810000 */
[----:B------:R-:W0:Y:S02]  /*fb70*/  SHFL.BFLY PT, R175, R174, 0x2, 0x1f ;  /* 0x0c401f00aeaf7f89 */ /* 0x000e2400000e0000 */
[----:B------:R-:W1:Y:S08]  /*fb80*/  MUFU.EX2 R178, R164 ;  /* 0x000000a400b27308 */ /* 0x000e700000000800 */
[----:B------:R-:W-:Y:S08]  /*fb90*/  MUFU.EX2 R164, R158 ;  /* 0x0000009e00a47308 */ /* 0x000ff00000000800 */
[----:B------:R2:W-:Y:S01]  /*fba0*/  MUFU.EX2 R158, R188 ;  /* 0x000000bc009e7308 */ /* 0x0005e20000000800 */
[----:B-1----:R-:W-:Y:S01]  /*fbb0*/  FADD.FTZ R3, R178, R3 ;  /* 0x00000003b2037221 */ /* 0x002fe20000010000 */
[----:B0-----:R-:W-:-:S06]  /*fbc0*/  FMNMX.FTZ R174, R174, R175, !PT ;  /* 0x000000afaeae7209 */ /* 0x001fcc0007810000 */
[----:B------:R-:W-:Y:S01]  /*fbd0*/  MUFU.EX2 R175, R172 ;  /* 0x000000ac00af7308 */ /* 0x000fe20000000800 */
[----:B------:R-:W0:Y:S07]  /*fbe0*/  SHFL.BFLY PT, R183, R174, 0x1, 0x1f ;  /* 0x0c201f00aeb77f89 */ /* 0x000e2e00000e0000 */
[----:B------:R-:W-:Y:S08]  /*fbf0*/  MUFU.EX2 R172, R192 ;  /* 0x000000c000ac7308 */ /* 0x000ff00000000800 */
[----:B------:R-:W1:Y:S08]  /*fc00*/  MUFU.EX2 R165, R165 ;  /* 0x000000a500a57308 */ /* 0x000e700000000800 */
[----:B------:R3:W4:Y:S01]  /*fc10*/  MUFU.EX2 R179, R169 ;  /* 0x000000a900b37308 */ /* 0x0007220000000800 */
[----:B0-----:R-:W-:-:S05]  /*fc20*/  FMNMX.FTZ R176, R174, R183, !PT ;  /* 0x000000b7aeb07209 */ /* 0x001fca0007810000 */
[C---:B--2---:R-:W-:Y:S01]  /*fc30*/  FADD.FTZ R188, -R176.reuse, R214 ;  /* 0x000000d6b0bc7221 */ /* 0x044fe20000010100 */
[-C--:B------:R-:W-:Y:S01]  /*fc40*/  FMUL.FTZ R215, R176, R12.reuse ;  /* 0x0000000cb0d77220 */ /* 0x080fe20000410000 */
[----:B------:R-:W-:Y:S01]  /*fc50*/  MUFU.EX2 R183, R155 ;  /* 0x0000009b00b77308 */ /* 0x000fe20000000800 */
[----:B-1----:R-:W-:Y:S01]  /*fc60*/  FADD.FTZ R3, R165, R3 ;  /* 0x00000003a5037221 */ /* 0x002fe20000010000 */
[-C--:B------:R-:W-:Y:S01]  /*fc70*/  FMUL.FTZ R188, R188, R12.reuse ;  /* 0x0000000cbcbc7220 */ /* 0x080fe20000410000 */
[-CC-:B------:R-:W-:Y:S01]  /*fc80*/  FFMA.FTZ R197, R216, R12.reuse, -R215.reuse ;  /* 0x0000000cd8c57223 */ /* 0x180fe200000108d7 */
[-CC-:B------:R-:W-:Y:S01]  /*fc90*/  FFMA.FTZ R216, R226, R12.reuse, -R215.reuse ;  /* 0x0000000ce2d87223 */ /* 0x180fe200000108d7 */
[-CC-:B------:R-:W-:Y:S01]  /*fca0*/  FFMA.FTZ R198, R218, R12.reuse, -R215.reuse ;  /* 0x0000000cdac67223 */ /* 0x180fe200000108d7 */
[----:B------:R-:W0:Y:S01]  /*fcb0*/  S2R R226, SR_CgaCtaId ;  /* 0x0000000000e27919 */ /* 0x000e220000008800 */
[-CC-:B------:R-:W-:Y:S01]  /*fcc0*/  FFMA.FTZ R199, R217, R12.reuse, -R215.reuse ;  /* 0x0000000cd9c77223 */ /* 0x180fe200000108d7 */
[-CC-:B------:R-:W-:Y:S01]  /*fcd0*/  FFMA.FTZ R191, R153, R12.reuse, -R215.reuse ;  /* 0x0000000c99bf7223 */ /* 0x180fe200000108d7 */
[----:B------:R-:W-:Y:S01]  /*fce0*/  MUFU.EX2 R188, R188 ;  /* 0x000000bc00bc7308 */ /* 0x000fe20000000800 */
[-CC-:B------:R-:W-:Y:S01]  /*fcf0*/  FFMA.FTZ R217, R225, R12.reuse, -R215.reuse ;  /* 0x0000000ce1d97223 */ /* 0x180fe200000108d7 */
[-CC-:B------:R-:W-:Y:S01]  /*fd00*/  FFMA.FTZ R218, R224, R12.reuse, -R215.reuse ;  /* 0x0000000ce0da7223 */ /* 0x180fe200000108d7 */
[-CC-:B------:R-:W-:Y:S01]  /*fd10*/  FFMA.FTZ R219, R219, R12.reuse, -R215.reuse ;  /* 0x0000000cdbdb7223 */ /* 0x180fe200000108d7 */
[-CC-:B------:R-:W-:Y:S01]  /*fd20*/  FFMA.FTZ R220, R220, R12.reuse, -R215.reuse ;  /* 0x0000000cdcdc7223 */ /* 0x180fe200000108d7 */
[----:B------:R-:W-:Y:S01]  /*fd30*/  FFMA.FTZ R192, R166, R12, -R215 ;  /* 0x0000000ca6c07223 */ /* 0x000fe200000108d7 */
[----:B------:R-:W-:-:S02]  /*fd40*/  VIADD R166, R14, 0x22840 ;  /* 0x000228400ea67836 */ /* 0x000fc40000000000 */
[-CC-:B------:R-:W-:Y:S01]  /*fd50*/  FFMA.FTZ R214, R223, R12.reuse, -R215.reuse ;  /* 0x0000000cdfd67223 */ /* 0x180fe200000108d7 */
[----:B------:R-:W1:Y:S01]  /*fd60*/  MUFU.EX2 R153, R198 ;  /* 0x000000c600997308 */ /* 0x000e620000000800 */
[-CC-:B---3--:R-:W-:Y:S01]  /*fd70*/  FFMA.FTZ R169, R221, R12.reuse, -R215.reuse ;  /* 0x0000000cdda97223 */ /* 0x188fe200000108d7 */
[-CC-:B------:R-:W-:Y:S01]  /*fd80*/  FFMA.FTZ R190, R222, R12.reuse, -R215.reuse ;  /* 0x0000000cdebe7223 */ /* 0x180fe200000108d7 */
[-CC-:B------:R-:W-:Y:S01]  /*fd90*/  FFMA.FTZ R194, R167, R12.reuse, -R215.reuse ;  /* 0x0000000ca7c27223 */ /* 0x180fe200000108d7 */
[--C-:B------:R-:W-:Y:S01]  /*fda0*/  FFMA.FTZ R195, R170, R12, -R215.reuse ;  /* 0x0000000caac37223 */ /* 0x100fe200000108d7 */
[----:B------:R-:W-:Y:S01]  /*fdb0*/  F2FP.F16.F32.PACK_AB R170, R165, R178 ;  /* 0x000000b2a5aa723e */ /* 0x000fe200000000ff */
[-CC-:B------:R-:W-:Y:S01]  /*fdc0*/  FFMA.FTZ R156, R156, R12.reuse, -R215.reuse ;  /* 0x0000000c9c9c7223 */ /* 0x180fe200000108d7 */
[-C--:B------:R-:W-:Y:S01]  /*fdd0*/  FFMA.FTZ R157, R157, R12.reuse, -R215 ;  /* 0x0000000c9d9d7223 */ /* 0x080fe200000108d7 */
[----:B------:R-:W2:Y:S01]  /*fde0*/  MUFU.EX2 R199, R199 ;  /* 0x000000c700c77308 */ /* 0x000ea20000000800 */
[----:B------:R-:W-:Y:S01]  /*fdf0*/  FADD.FTZ R3, R164, R3 ;  /* 0x00000003a4037221 */ /* 0x000fe20000010000 */
[-CC-:B------:R-:W-:Y:S01]  /*fe00*/  FFMA.FTZ R160, R160, R12.reuse, -R215.reuse ;  /* 0x0000000ca0a07223 */ /* 0x180fe200000108d7 */
[-CC-:B------:R-:W-:Y:S01]  /*fe10*/  FFMA.FTZ R161, R161, R12.reuse, -R215.reuse ;  /* 0x0000000ca1a17223 */ /* 0x180fe200000108d7 */
[-C--:B------:R-:W-:Y:S01]  /*fe20*/  FFMA.FTZ R162, R162, R12.reuse, -R215 ;  /* 0x0000000ca2a27223 */ /* 0x080fe200000108d7 */
[----:B----4-:R-:W-:Y:S01]  /*fe30*/  FADD.FTZ R3, R179, R3 ;  /* 0x00000003b3037221 */ /* 0x010fe20000010000 */
[-CC-:B------:R-:W-:Y:S01]  /*fe40*/  FFMA.FTZ R163, R163, R12.reuse, -R215.reuse ;  /* 0x0000000ca3a37223 */ /* 0x180fe200000108d7 */
[----:B------:R-:W-:Y:S01]  /*fe50*/  FFMA.FTZ R186, R186, R12, -R215 ;  /* 0x0000000cbaba7223 */ /* 0x000fe200000108d7 */
[----:B------:R-:W3:Y:S01]  /*fe60*/  MUFU.EX2 R155, R197 ;  /* 0x000000c5009b7308 */ /* 0x000ee20000000800 */
[----:B-1----:R-:W-:Y:S01]  /*fe70*/  FFMA.FTZ R0, R188, R0, R153 ;  /* 0x00000000bc007223 */ /* 0x002fe20000010099 */
[----:B------:R-:W-:Y:S01]  /*fe80*/  FADD.FTZ R3, R175, R3 ;  /* 0x00000003af037221 */ /* 0x000fe20000010000 */
[----:B------:R-:W-:Y:S01]  /*fe90*/  FFMA.FTZ R187, R187, R12, -R215 ;  /* 0x0000000cbbbb7223 */ /* 0x000fe200000108d7 */
[----:B------:R-:W-:Y:S01]  /*fea0*/  F2FP.F16.F32.PACK_AB R164, R179, R164 ;  /* 0x000000a4b3a4723e */ /* 0x000fe200000000ff */
[-C--:B------:R-:W-:Y:S01]  /*feb0*/  FMUL.FTZ R26, R26, R188.reuse ;  /* 0x000000bc1a1a7220 */ /* 0x080fe20000410000 */
[----:B0-----:R-:W-:Y:S01]  /*fec0*/  PRMT R166, R226, 0x654, R166 ;  /* 0x00000654e2a67816 */ /* 0x001fe200000000a6 */
[----:B------:R-:W-:Y:S01]  /*fed0*/  FADD.FTZ R3, R182, R3 ;  /* 0x00000003b6037221 */ /* 0x000fe20000010000 */
[----:B------:R-:W0:Y:S01]  /*fee0*/  MUFU.EX2 R216, R216 ;  /* 0x000000d800d87308 */ /* 0x000e220000000800 */
[C---:B--2---:R-:W-:Y:S01]  /*fef0*/  FADD.FTZ R0, R199.reuse, R0 ;  /* 0x00000000c7007221 */ /* 0x044fe20000010000 */
[----:B------:R1:W-:Y:S01]  /*ff00*/  SYNCS.ARRIVE.TRANS64.RED.A1T0 RZ, [R166+URZ], RZ ;  /* 0x000000ffa6ff79a7 */ /* 0x0003e2000810043f */
[----:B------:R-:W-:Y:S01]  /*ff10*/  F2FP.F16.F32.PACK_AB R153, R199, R153 ;  /* 0x00000099c799723e */ /* 0x000fe200000000ff */
[-C--:B------:R-:W-:Y:S01]  /*ff20*/  FMUL.FTZ R27, R27, R188.reuse ;  /* 0x000000bc1b1b7220 */ /* 0x080fe20000410000 */
[-C--:B------:R-:W-:Y:S01]  /*ff30*/  FMUL.FTZ R30, R30, R188.reuse ;  /* 0x000000bc1e1e7220 */ /* 0x080fe20000410000 */
        /* <DEDUP_REMOVED lines=18> */
[----:B------:R0:W-:Y:S01]  /*10060*/  MUFU.EX2 R174, R196 ;  /* 0x000000c400ae7308 */ /* 0x0001e20000000800 */
[----:B-1----:R-:W-:Y:S01]  /*10070*/  FADD.FTZ R166, R217, R0 ;  /* 0x00000000d9a67221 */ /* 0x002fe20000010000 */
[-C--:B------:R-:W-:Y:S01]  /*10080*/  FMUL.FTZ R58, R58, R188.reuse ;  /* 0x000000bc3a3a7220 */ /* 0x080fe20000410000 */
[-C--:B------:R-:W-:Y:S01]  /*10090*/  FMUL.FTZ R59, R59, R188.reuse ;  /* 0x000000bc3b3b7220 */ /* 0x080fe20000410000 */
[-C--:B------:R-:W-:Y:S01]  /*100a0*/  FMUL.FTZ R62, R62, R188.reuse ;  /* 0x000000bc3e3e7220 */ /* 0x080fe20000410000 */
[-C--:B------:R-:W-:Y:S01]  /*100b0*/  FMUL.FTZ R63, R63, R188.reuse ;  /* 0x000000bc3f3f7220 */ /* 0x080fe20000410000 */
[-C--:B------:R-:W-:Y:S01]  /*100c0*/  FMUL.FTZ R66, R66, R188.reuse ;  /* 0x000000bc42427220 */ /* 0x080fe20000410000 */
[----:B------:R-:W-:Y:S01]  /*100d0*/  FMUL.FTZ R67, R67, R188 ;  /* 0x000000bc43437220 */ /* 0x000fe20000410000 */
[----:B------:R-:W-:Y:S01]  /*100e0*/  MUFU.EX2 R220, R220 ;  /* 0x000000dc00dc7308 */ /* 0x000fe20000000800 */
[----:B0-----:R-:W-:Y:S01]  /*100f0*/  FFMA.FTZ R196, R171, R12, -R215 ;  /* 0x0000000cabc47223 */ /* 0x001fe200000108d7 */
[----:B--2---:R-:W-:Y:S01]  /*10100*/  FADD.FTZ R166, R218, R166 ;  /* 0x000000a6daa67221 */ /* 0x004fe20000010000 */
        /* <DEDUP_REMOVED lines=24> */
[-C--:B------:R-:W-:Y:S01]  /*10290*/  FMUL.FTZ R107, R107, R188.reuse ;  /* 0x000000bc6b6b7220 */ /* 0x080fe20000410000 */
[C---:B------:R-:W-:Y:S01]  /*102a0*/  F2FP.F16.F32.PACK_AB R171, R220.reuse, R171 ;  /* 0x000000abdcab723e */ /* 0x040fe200000000ff */
[----:B------:R-:W-:Y:S01]  /*102b0*/  FADD.FTZ R165, R220, R165 ;  /* 0x000000a5dca57221 */ /* 0x000fe20000010000 */
        /* <DEDUP_REMOVED lines=11> */
[C---:B---3--:R-:W-:Y:S01]  /*10370*/  FADD.FTZ R178, R0.reuse, R165 ;  /* 0x000000a500b27221 */ /* 0x048fe20000010000 */
        /* <DEDUP_REMOVED lines=19> */
[----:B------:R-:W-:-:S03]  /*104b0*/  FMUL.FTZ R151, R151, R188 ;  /* 0x000000bc97977220 */ /* 0x000fc60000410000 */
[----:B------:R-:W1:Y:S08]  /*104c0*/  MUFU.EX2 R157, R157 ;  /* 0x0000009d009d7308 */ /* 0x000e700000000800 */
[----:B------:R-:W3:Y:S08]  /*104d0*/  MUFU.EX2 R180, R180 ;  /* 0x000000b400b47308 */ /* 0x000ef00000000800 */
[----:B------:R4:W-:Y:S08]  /*104e0*/  MUFU.EX2 R0, R160 ;  /* 0x000000a000007308 */ /* 0x0009f00000000800 */
[----:B------:R-:W5:Y:S01]  /*104f0*/  MUFU.EX2 R181, R181 ;  /* 0x000000b500b57308 */ /* 0x000f620000000800 */
[----:B----4-:R-:W-:-:S07]  /*10500*/  FADD.FTZ R160, R173, R3 ;  /* 0x00000003ada07221 */ /* 0x010fce0000010000 */
[----:B------:R4:W5:Y:S08]  /*10510*/  MUFU.EX2 R175, R161 ;  /* 0x000000a100af7308 */ /* 0x0009700000000800 */
[----:B------:R-:W5:Y:S01]  /*10520*/  MUFU.EX2 R184, R184 ;  /* 0x000000b800b87308 */ /* 0x000f620000000800 */
[----:B----4-:R-:W-:-:S04]  /*10530*/  FADD.FTZ R161, R191, R178 ;  /* 0x000000b2bfa17221 */ /* 0x010fc80000010000 */
[----:B--2---:R-:W-:-:S03]  /*10540*/  FADD.FTZ R161, R156, R161 ;  /* 0x000000a19ca17221 */ /* 0x004fc60000010000 */
[----:B------:R0:W-:Y:S08]  /*10550*/  MUFU.EX2 R3, R162 ;  /* 0x000000a200037308 */ /* 0x0001f00000000800 */
[----:B------:R-:W2:Y:S01]  /*10560*/  MUFU.EX2 R185, R185 ;  /* 0x000000b900b97308 */ /* 0x000ea20000000800 */
[C---:B0-----:R-:W-:Y:S01]  /*10570*/  FADD.FTZ R162, R159.reuse, R160 ;  /* 0x000000a09fa27221 */ /* 0x041fe20000010000 */
[----:B------:R-:W-:-:S06]  /*10580*/  F2FP.F16.F32.PACK_AB R160, R159, R173 ;  /* 0x000000ad9fa0723e */ /* 0x000fcc00000000ff */
[----:B------:R1:W0:Y:S08]  /*10590*/  MUFU.EX2 R159, R163 ;  /* 0x000000a3009f7308 */ /* 0x0002300000000800 */
[----:B------:R-:W4:Y:S01]  /*105a0*/  MUFU.EX2 R192, R192 ;  /* 0x000000c000c07308 */ /* 0x000f220000000800 */
[C---:B-1----:R-:W-:Y:S01]  /*105b0*/  FADD.FTZ R163, R157.reuse, R161 ;  /* 0x000000a19da37221 */ /* 0x042fe20000010000 */
[----:B------:R-:W-:Y:S01]  /*105c0*/  F2FP.F16.F32.PACK_AB R161, R157, R156 ;  /* 0x0000009c9da1723e */ /* 0x000fe200000000ff */
[----:B---3--:R-:W-:Y:S01]  /*105d0*/  FADD.FTZ R156, R180, R162 ;  /* 0x000000a2b49c7221 */ /* 0x008fe20000010000 */
[----:B-----5:R-:W-:Y:S01]  /*105e0*/  F2FP.F16.F32.PACK_AB R162, R181, R180 ;  /* 0x000000b4b5a2723e */ /* 0x020fe200000000ff */
[----:B------:R-:W-:Y:S01]  /*105f0*/  FADD.FTZ R157, R0, R163 ;  /* 0x000000a3009d7221 */ /* 0x000fe20000010000 */
[----:B------:R-:W-:Y:S01]  /*10600*/  F2FP.F16.F32.PACK_AB R163, R175, R0 ;  /* 0x00000000afa3723e */ /* 0x000fe200000000ff */
[----:B------:R-:W-:Y:S01]  /*10610*/  FADD.FTZ R156, R181, R156 ;  /* 0x0000009cb59c7221 */ /* 0x000fe20000010000 */
[----:B------:R-:W1:Y:S01]  /*10620*/  MUFU.EX2 R189, R189 ;  /* 0x000000bd00bd7308 */ /* 0x000e620000000800 */
[----:B------:R-:W-:-:S02]  /*10630*/  FADD.FTZ R157, R175, R157 ;  /* 0x0000009daf9d7221 */ /* 0x000fc40000010000 */
[----:B------:R-:W-:Y:S01]  /*10640*/  FADD.FTZ R0, R184, R156 ;  /* 0x0000009cb8007221 */ /* 0x000fe20000010000 */
[----:B--2---:R-:W-:Y:S01]  /*10650*/  F2FP.F16.F32.PACK_AB R156, R185, R184 ;  /* 0x000000b8b99c723e */ /* 0x004fe200000000ff */
[----:B------:R-:W-:Y:S02]  /*10660*/  FADD.FTZ R157, R3, R157 ;  /* 0x0000009d039d7221 */ /* 0x000fe40000010000 */
[----:B------:R-:W-:Y:S01]  /*10670*/  FADD.FTZ R0, R185, R0 ;  /* 0x00000000b9007221 */ /* 0x000fe20000010000 */
[----:B------:R-:W2:Y:S01]  /*10680*/  MUFU.EX2 R194, R194 ;  /* 0x000000c200c27308 */ /* 0x000ea20000000800 */
[C---:B0-----:R-:W-:Y:S01]  /*10690*/  FADD.FTZ R178, R159.reuse, R157 ;  /* 0x0000009d9fb27221 */ /* 0x041fe20000010000 */
[----:B------:R-:W-:Y:S01]  /*106a0*/  F2FP.F16.F32.PACK_AB R157, R159, R3 ;  /* 0x000000039f9d723e */ /* 0x000fe200000000ff */
[----:B------:R-:W-:Y:S02]  /*106b0*/  FADD.FTZ R0, R158, R0 ;  /* 0x000000009e007221 */ /* 0x000fe40000010000 */
[----:B----4-:R-:W-:-:S03]  /*106c0*/  FADD.FTZ R178, R192, R178 ;  /* 0x000000b2c0b27221 */ /* 0x010fc60000010000 */
        /* <DEDUP_REMOVED lines=12> */
[----:B------:R-:W-:Y:S01]  /*10790*/  FADD.FTZ R3, R174, R3 ;  /* 0x00000003ae037221 */ /* 0x000fe20000010000 */
[C---:B------:R-:W-:Y:S02]  /*107a0*/  F2FP.F16.F32.PACK_AB R174, R183.reuse, R174 ;  /* 0x000000aeb7ae723e */ /* 0x040fe400000000ff */
[----:B------:R-:W1:Y:S01]  /*107b0*/  MUFU.EX2 R187, R187 ;  /* 0x000000bb00bb7308 */ /* 0x000e620000000800 */
[C---:B--2---:R-:W-:Y:S01]  /*107c0*/  FADD.FTZ R0, R196.reuse, R178 ;  /* 0x000000b2c4007221 */ /* 0x044fe20000010000 */
[----:B------:R-:W-:Y:S01]  /*107d0*/  F2FP.F16.F32.PACK_AB R173, R196, R173 ;  /* 0x000000adc4ad723e */ /* 0x000fe200000000ff */
[----:B------:R-:W-:Y:S02]  /*107e0*/  FADD.FTZ R3, R183, R3 ;  /* 0x00000003b7037221 */ /* 0x000fe40000010000 */
[----:B0-----:R-:W-:-:S04]  /*107f0*/  FADD.FTZ R0, R175, R0 ;  /* 0x00000000af007221 */ /* 0x001fc80000010000 */
[C---:B-1----:R-:W-:Y:S01]  /*10800*/  FADD.FTZ R0, R187.reuse, R0 ;  /* 0x00000000bb007221 */ /* 0x042fe20000010000 */
[----:B------:R-:W-:Y:S01]  /*10810*/  F2FP.F16.F32.PACK_AB R175, R187, R175 ;  /* 0x000000afbbaf723e */ /* 0x000fe200000000ff */
[----:B------:R-:W-:Y:S06]  /*10820*/  @!P0 BRA `(.L_x_14481) ;  /* 0x0000000000048947 */ /* 0x000fec0003800000 */
[----:B------:R-:W-:Y:S01]  /*10830*/  BPT.TRAP 0x1 ;  /* 0x000000040000795c */ /* 0x000fe20000300000 */
.L_x_14481:
[----:B------:R0:W1:Y:S01]  /*10840*/  SYNCS.PHASECHK.TRANS64.TRYWAIT P1, [R14+URZ+0x22850], R15 ;  /* 0x0228500f0e0075a7 */ /* 0x000062000802017f */
[----:B------:R-:W-:Y:S05]  /*10850*/  @!P0 BRA `(.L_x_14482) ;  /* 0x0000000000048947 */ /* 0x000fea0003800000 */
[----:B------:R-:W-:Y:S01]  /*10860*/  BPT.TRAP 0x1 ;  /* 0x000000040000795c */ /* 0x000fe20000300000 */
.L_x_14482:
[----:B------:R-:W-:Y:S04]  /*10870*/  BSSY B0, `(.L_x_14483) ;  /* 0x0000004000007945 */ /* 0x000fe80003800000 */
[----:B-1----:R-:W-:Y:S05]  /*10880*/  @P1 BRA `(.L_x_14484) ;  /* 0x0000000000081947 */ /* 0x002fea0003800000 */
[----:B------:R-:W1:Y:S02]  /*10890*/  SYNCS.PHASECHK.TRANS64.TRYWAIT P1, [R14+URZ+0x22850], R15 ;  /* 0x0228500f0e0075a7 */ /* 0x000e64000802017f */
[----:B-1----:R-:W-:Y:S05]  /*108a0*/  @!P1 BRA `(.L_x_14485) ;  /* 0x000000c000849947 */ /* 0x002fea0003800000 */
.L_x_14484:
[----:B------:R-:W-:Y:S05]  /*108b0*/  BSYNC B0 ;  /* 0x0000000000007941 */ /* 0x000fea0003800000 */
.L_x_14483:
[----:B------:R-:W2:Y:S01]  /*108c0*/  S2R R177, SR_TID.X ;  /* 0x0000000000b17919 */ /* 0x000ea20000002100 */
[----:B------:R-:W-:Y:S05]  /*108d0*/  WARPSYNC.ALL ;  /* 0x0000000000007948 */ /* 0x000fea0003800000 */
[----:B------:R-:W-:Y:S02]  /*108e0*/  IMAD R178, R22, 0xc00, R227 ;  /* 0x00000c0016b27824 */ /* 0x000fe400078e02e3 */
[----:B------:R-:W-:-:S03]  /*108f0*/  IMAD.MOV.U32 R179, RZ, RZ, 0x40000040 ;  /* 0x40000040ffb37424 */ /* 0x000fc600078e00ff */
        /* <DEDUP_REMOVED lines=9> */
[----:B------:R-:W-:Y:S01]  /*10990*/  IMAD.MOV.U32 R153, RZ, RZ, 0x40000040 ;  /* 0x40000040ff997424 */ /* 0x000fe200078e00ff */
[----:B------:R-:W-:Y:S01]  /*109a0*/  IADD3 R152, R178, 0x80, RZ ;  /* 0x00000080b2987810 */ /* 0x000fe20007ffe0ff */
        /* <DEDUP_REMOVED lines=38> */
.L_x_14486:
[----:B------:R-:W0:Y:S01]  /*10c10*/  S2R R15, SR_CgaCtaId ;  /* 0x00000000000f7919 */ /* 0x000e220000008800 */
[C---:B------:R-:W-:Y:S01]  /*10c20*/  ISETP.GT.AND P1, PT, R13.reuse, RZ, PT ;  /* 0x000000ff0d00720c */ /* 0x040fe20003f24270 */
[----:B------:R-:W-:Y:S01]  /*10c30*/  VIADD R14, R14, 0x22860 ;  /* 0x000228600e0e7836 */ /* 0x000fe20000000000 */
[----:B------:R-:W-:Y:S01]  /*10c40*/  MOV R214, R176 ;  /* 0x000000b000d67202 */ /* 0x000fe20000000f00 */
[----:B------:R-:W-:Y:S02]  /*10c50*/  VIADD R13, R13, 0xffffffff ;  /* 0xffffffff0d0d7836 */ /* 0x000fe40000000000 */
[----:B------:R-:W-:Y:S01]  /*10c60*/  IMAD.MOV.U32 R215, RZ, RZ, R20 ;  /* 0x000000ffffd77224 */ /* 0x000fe200078e0014 */
[----:B0-----:R-:W-:-:S04]  /*10c70*/  PRMT R14, R15, 0x654, R14 ;  /* 0x000006540f0e7816 */ /* 0x001fc8000000000e */
[----:B------:R1:W-:Y:S03]  /*10c80*/  SYNCS.ARRIVE.TRANS64.RED.A1T0 RZ, [R14+URZ], RZ ;  /* 0x000000ff0eff79a7 */ /* 0x0003e6000810043f */
[----:B------:R-:W-:Y:S05]  /*10c90*/  @P1 BRA `(.L_x_14487) ;  /* 0xffffffd800c01947 */ /* 0x000fea000383ffff */
.L_x_14475:
[----:B------:R-:W2:Y:S01]  /*10ca0*/  LDL.LU R171, [R1+0x44] ;  /* 0x0000440001ab7983 */ /* 0x000ea20000300800 */
[----:B------:R-:W-:Y:S05]  /*10cb0*/  WARPSYNC.ALL ;  /* 0x0000000000007948 */ /* 0x000fea0003800000 */
[----:B------:R-:W3:Y:S01]  /*10cc0*/  SHFL.BFLY PT, R4, R3, 0x2, 0x1f ;  /* 0x0c401f0003047f89 */ /* 0x000ee200000e0000 */
[----:B------:R-:W-:Y:S01]  /*10cd0*/  VIADD R22, R22, 0x1 ;  /* 0x0000000116167836 */ /* 0x000fe20000000000 */
[----:B------:R4:W-:Y:S08]  /*10ce0*/  BAR.ARV R21, 0x100 ;  /* 0x000400150000751d */ /* 0x0009f00000002000 */
[----:B------:R-:W-:Y:S06]  /*10cf0*/  BAR.ARV 0x8, 0x180 ;  /* 0x0206000000007b1d */ /* 0x000fec0000002000 */
[----:B------:R-:W-:Y:S01]  /*10d00*/  ISETP.NE.AND P0, PT, R22, 0x2, PT ;  /* 0x000000021600780c */ /* 0x000fe20003f05270 */
[----:B------:R-:W5:Y:S01]  /*10d10*/  SHFL.BFLY PT, R7, R0, 0x2, 0x1f ;  /* 0x0c401f0000077f89 */ /* 0x000f6200000e0000 */
[----:B------:R-:W-:-:S02]  /*10d20*/  PLOP3.LUT P1, PT, PT, PT, PT, 0x8, 0x0 ;  /* 0x000000000000781c */ /* 0x000fc40003f2e170 */
[----:B------:R-:W-:Y:S01]  /*10d30*/  SEL R22, R22, RZ, P0 ;  /* 0x000000ff16167207 */ /* 0x000fe20000000000 */
[----:B---3--:R-:W-:Y:S01]  /*10d40*/  FADD.FTZ R4, R4, R3 ;  /* 0x0000000304047221 */ /* 0x008fe20000010000 */
[----:B------:R-:W-:-:S04]  /*10d50*/  SEL R3, RZ, 0x1, P0 ;  /* 0x00000001ff037807 */ /* 0x000fc80000000000 */
[----:B------:R-:W3:Y:S01]  /*10d60*/  SHFL.BFLY PT, R5, R4, 0x1, 0x1f ;  /* 0x0c201f0004057f89 */ /* 0x000ee200000e0000 */
[----:B------:R-:W-:Y:S01]  /*10d70*/  LOP3.LUT R202, R202, R3, RZ, 0x3c, !PT ;  /* 0x00000003caca7212 */ /* 0x000fe200078e3cff */
[----:B-----5:R-:W-:Y:S01]  /*10d80*/  FADD.FTZ R8, R7, R0 ;  /* 0x0000000007087221 */ /* 0x020fe20000010000 */
[----:B------:R-:W-:-:S04]  /*10d90*/  IMAD.MOV.U32 R7, RZ, RZ, RZ ;  /* 0x000000ffff077224 */ /* 0x000fc800078e00ff */
[----:B------:R-:W5:Y:S01]  /*10da0*/  SHFL.BFLY PT, R9, R8, 0x1, 0x1f ;  /* 0x0c201f0008097f89 */ /* 0x000f6200000e0000 */
[----:B---3--:R-:W-:Y:S01]  /*10db0*/  FADD.FTZ R5, R4, R5 ;  /* 0x0000000504057221 */ /* 0x008fe20000010000 */
[----:B------:R-:W-:-:S04]  /*10dc0*/  IMAD.MOV.U32 R4, RZ, RZ, RZ ;  /* 0x000000ffff047224 */ /* 0x000fc800078e00ff */
[----:B------:R-:W-:-:S13]  /*10dd0*/  FSETP.NE.FTZ.AND P2, PT, R5, RZ, PT ;  /* 0x000000ff0500720b */ /* 0x000fda0003f55000 */
[----:B------:R-:W3:Y:S01]  /*10de0*/  @P2 MUFU.RCP R7, R5 ;  /* 0x0000000500072308 */ /* 0x000ee20000001000 */
[----:B-----5:R-:W-:Y:S01]  /*10df0*/  FADD.FTZ R6, R8, R9 ;  /* 0x0000000908067221 */ /* 0x020fe20000010000 */
[----:B------:R-:W-:Y:S01]  /*10e00*/  IMAD.MOV.U32 R9, RZ, RZ, -0x800000 ;  /* 0xff800000ff097424 */ /* 0x000fe200078e00ff */
[----:B------:R-:W-:-:S03]  /*10e10*/  MOV R8, 0xff800000 ;  /* 0xff80000000087802 */ /* 0x000fc60000000f00 */
[----:B------:R-:W-:Y:S02]  /*10e20*/  FSETP.NE.FTZ.AND P3, PT, R6, RZ, PT ;  /* 0x000000ff0600720b */ /* 0x000fe40003f75000 */
[----:B------:R-:W-:Y:S01]  /*10e30*/  @P2 MUFU.LG2 R19, R5 ;  /* 0x0000000500132308 */ /* 0x000fe20000000c00 */
[-C--:B---3--:R-:W-:Y:S01]  /*10e40*/  FMUL.FTZ R155, R56, R7.reuse ;  /* 0x00000007389b7220 */ /* 0x088fe20000410000 */
[-C--:B------:R-:W-:Y:S01]  /*10e50*/  FMUL.FTZ R158, R68, R7.reuse ;  /* 0x00000007449e7220 */ /* 0x080fe20000410000 */
[----:B------:R-:W-:-:S08]  /*10e60*/  FMUL.FTZ R159, R72, R7 ;  /* 0x00000007489f7220 */ /* 0x000fd00000410000 */
[----:B------:R-:W3:Y:S01]  /*10e70*/  @P3 MUFU.RCP R4, R6 ;  /* 0x0000000600043308 */ /* 0x000ee20000001000 */
[-C--:B------:R-:W-:Y:S01]  /*10e80*/  FMUL.FTZ R160, R76, R7.reuse ;  /* 0x000000074ca07220 */ /* 0x080fe20000410000 */
[-C--:B------:R-:W-:Y:S01]  /*10e90*/  FMUL.FTZ R161, R80, R7.reuse ;  /* 0x0000000750a17220 */ /* 0x080fe20000410000 */
[-C--:B------:R-:W-:Y:S01]  /*10ea0*/  FMUL.FTZ R162, R84, R7.reuse ;  /* 0x0000000754a27220 */ /* 0x080fe20000410000 */
[-C--:B------:R-:W-:Y:S01]  /*10eb0*/  FMUL.FTZ R163, R88, R7.reuse ;  /* 0x0000000758a37220 */ /* 0x080fe20000410000 */
[-C--:B------:R-:W-:Y:S01]  /*10ec0*/  FMUL.FTZ R0, R24, R7.reuse ;  /* 0x0000000718007220 */ /* 0x080fe20000410000 */
[-C--:B------:R-:W-:Y:S01]  /*10ed0*/  FMUL.FTZ R25, R25, R7.reuse ;  /* 0x0000000719197220 */ /* 0x080fe20000410000 */
[-C--:B------:R-:W-:Y:S01]  /*10ee0*/  FMUL.FTZ R28, R28, R7.reuse ;  /* 0x000000071c1c7220 */ /* 0x080fe20000410000 */
[----:B------:R-:W5:Y:S01]  /*10ef0*/  @P3 MUFU.LG2 R5, R6 ;  /* 0x0000000600053308 */ /* 0x000f620000000c00 */
[-C--:B------:R-:W-:Y:S01]  /*10f00*/  FMUL.FTZ R29, R29, R7.reuse ;  /* 0x000000071d1d7220 */ /* 0x080fe20000410000 */
[-C--:B01----:R-:W-:Y:S01]  /*10f10*/  FMUL.FTZ R14, R32, R7.reuse ;  /* 0x00000007200e7220 */ /* 0x083fe20000410000 */
        /* <DEDUP_REMOVED lines=52> */
[-C--:B---3--:R-:W-:Y:S01]  /*11260*/  FMUL.FTZ R7, R30, R4.reuse ;  /* 0x000000041e077220 */ /* 0x088fe20000410000 */
[C---:B------:R-:W-:Y:S01]  /*11270*/  @P2 FMUL.FTZ R24, R12.reuse, 0.69314718246459960938 ;  /* 0x3f3172180c182820 */ /* 0x040fe20000410000 */
[----:B----4-:R-:W-:Y:S01]  /*11280*/  @P3 FMUL.FTZ R21, R12, 0.69314718246459960938 ;  /* 0x3f3172180c153820 */ /* 0x010fe20000410000 */
[----:B------:R-:W-:Y:S01]  /*11290*/  @P2 FMUL.FTZ R19, R19, 0.69314718246459960938 ;  /* 0x3f31721813132820 */ /* 0x000fe20000410000 */
[----:B-----5:R-:W-:Y:S01]  /*112a0*/  @P3 FMUL.FTZ R30, R5, 0.69314718246459960938 ;  /* 0x3f317218051e3820 */ /* 0x020fe20000410000 */
        /* <DEDUP_REMOVED lines=67> */
.L_x_14416:
        /* <DEDUP_REMOVED lines=11> */
[----:B------:R-:W4:Y:S01]  /*11790*/  LDL.LU R172, [R1+0x3c] ;  /* 0x00003c0001ac7983 */ /* 0x000f220000300800 */
[----:B------:R-:W1:Y:S01]  /*117a0*/  S2R R4, SR_SWINHI ;  /* 0x0000000000047919 */ /* 0x000e620000002f00 */
[----:B------:R-:W-:Y:S05]  /*117b0*/  WARPSYNC.ALL ;  /* 0x0000000000007948 */ /* 0x000fea0003800000 */
[----:B------:R-:W-:Y:S01]  /*117c0*/  F2FP.F16.F32.PACK_AB R7, R12, R7 ;  /* 0x000000070c07723e */ /* 0x000fe200000000ff */
[----:B------:R-:W-:Y:S01]  /*117d0*/  ULDC.64 UR4, c[0x0][0xc00] ;  /* 0x0003000000047ab9 */ /* 0x000fe20000000a00 */
[----:B------:R-:W-:Y:S01]  /*117e0*/  F2FP.F16.F32.PACK_AB R13, R43, R13 ;  /* 0x0000000d2b0d723e */ /* 0x000fe200000000ff */
[----:B0-----:R-:W4:Y:S01]  /*117f0*/  LDL R171, [R1+0x28] ;  /* 0x0000280001ab7983 */ /* 0x001f220000100800 */
[----:B------:R-:W-:-:S02]  /*11800*/  MOV R20, R19 ;  /* 0x0000001300147202 */ /* 0x000fc40000000f00 */
[----:B-1----:R-:W-:Y:S02]  /*11810*/  MOV R21, R4 ;  /* 0x0000000400157202 */ /* 0x002fe40000000f00 */
        /* <DEDUP_REMOVED lines=16> */
[----:B------:R-:W-:-:S04]  /*11920*/  IADD3 R5, P2, R112, 0x40, RZ ;  /* 0x0000004070057810 */ /* 0x000fc80007f5e0ff */
[----:B------:R-:W-:Y:S02]  /*11930*/  LOP3.LUT R24, R5, 0x380, RZ, 0xc0, !PT ;  /* 0x0000038005187812 */ /* 0x000fe400078ec0ff */
[----:B------:R-:W-:Y:S02]  /*11940*/  IADD3 R97, P1, R112, 0x20, RZ ;  /* 0x0000002070617810 */ /* 0x000fe40007f3e0ff */
[----:B------:R-:W-:Y:S02]  /*11950*/  SHF.R.U64 R24, R24, 0x3, RZ ;  /* 0x0000000318187819 */ /* 0x000fe400000012ff */
[----:B------:R-:W-:Y:S02]  /*11960*/  LOP3.LUT R96, R97, 0x380, RZ, 0xc0, !PT ;  /* 0x0000038061607812 */ /* 0x000fe400078ec0ff */
[----:B------:R-:W-:Y:S02]  /*11970*/  LOP3.LUT R24, R24, R5, RZ, 0x3c, !PT ;  /* 0x0000000518187212 */ /* 0x000fe400078e3cff */
[----:B------:R-:W-:-:S02]  /*11980*/  LOP3.LUT R5, R112, 0x380, RZ, 0xc0, !PT ;  /* 0x0000038070057812 */ /* 0x000fc400078ec0ff */
[----:B------:R-:W-:Y:S02]  /*11990*/  SHF.R.U64 R96, R96, 0x3, RZ ;  /* 0x0000000360607819 */ /* 0x000fe400000012ff */
[----:B------:R-:W-:Y:S02]  /*119a0*/  SHF.R.U64 R5, R5, 0x3, RZ ;  /* 0x0000000305057819 */ /* 0x000fe400000012ff */
[----:B------:R-:W-:Y:S01]  /*119b0*/  LOP3.LUT R96, R96, R97, RZ, 0x3c, !PT ;  /* 0x0000006160607212 */ /* 0x000fe200078e3cff */
[--C-:B------:R-:W-:Y:S01]  /*119c0*/  IMAD.X R97, RZ, RZ, R113.reuse, P1 ;  /* 0x000000ffff617224 */ /* 0x100fe200008e0671 */
[----:B------:R-:W-:Y:S01]  /*119d0*/  LOP3.LUT R4, R5, R112, RZ, 0x3c, !PT ;  /* 0x0000007005047212 */ /* 0x000fe200078e3cff */
[----:B------:R-:W-:Y:S01]  /*119e0*/  IMAD.MOV.U32 R5, RZ, RZ, R113 ;  /* 0x000000ffff057224 */ /* 0x000fe200078e0071 */
[C---:B------:R-:W-:Y:S02]  /*119f0*/  IADD3 R111, P3, R112.reuse, 0x60, RZ ;  /* 0x00000060706f7810 */ /* 0x040fe40007f7e0ff */
[----:B------:R-:W-:-:S02]  /*11a00*/  IADD3 R101, P4, R112, 0x4000, RZ ;  /* 0x0000400070657810 */ /* 0x000fc40007f9e0ff */
[----:B------:R-:W-:Y:S02]  /*11a10*/  IADD3 R105, P1, R112, 0x4060, RZ ;  /* 0x0000406070697810 */ /* 0x000fe40007f3e0ff */
[----:B------:R-:W-:Y:S02]  /*11a20*/  LOP3.LUT R110, R111, 0x380, RZ, 0xc0, !PT ;  /* 0x000003806f6e7812 */ /* 0x000fe400078ec0ff */
[----:B------:R-:W-:Y:S02]  /*11a30*/  LOP3.LUT R100, R101, 0x380, RZ, 0xc0, !PT ;  /* 0x0000038065647812 */ /* 0x000fe400078ec0ff */
[----:B------:R-:W-:Y:S02]  /*11a40*/  LOP3.LUT R104, R105, 0x380, RZ, 0xc0, !PT ;  /* 0x0000038069687812 */ /* 0x000fe400078ec0ff */
[----:B------:R-:W-:Y:S02]  /*11a50*/  MOV R30, R4 ;  /* 0x00000004001e7202 */ /* 0x000fe40000000f00 */
[----:B------:R-:W-:Y:S01]  /*11a60*/  F2FP.F16.F32.PACK_AB R4, R25, R0 ;  /* 0x000000001904723e */ /* 0x000fe200000000ff */
[----:B------:R-:W-:Y:S01]  /*11a70*/  IMAD.X R25, RZ, RZ, R113, P2 ;  /* 0x000000ffff197224 */ /* 0x000fe200010e0671 */
[----:B------:R-:W-:-:S02]  /*11a80*/  F2FP.F16.F32.PACK_AB R5, R6, R26 ;  /* 0x0000001a0605723e */ /* 0x000fc400000000ff */
[----:B------:R-:W-:Y:S02]  /*11a90*/  F2FP.F16.F32.PACK_AB R6, R29, R28 ;  /* 0x0000001c1d06723e */ /* 0x000fe400000000ff */
[----:B------:R-:W-:Y:S02]  /*11aa0*/  SHF.R.U64 R110, R110, 0x3, RZ ;  /* 0x000000036e6e7819 */ /* 0x000fe400000012ff */
[----:B------:R-:W-:Y:S02]  /*11ab0*/  IADD3 R29, P2, R112, 0x8000, RZ ;  /* 0x00008000701d7810 */ /* 0x000fe40007f5e0ff */
[----:B------:R-:W-:Y:S02]  /*11ac0*/  SHF.R.U64 R100, R100, 0x3, RZ ;  /* 0x0000000364647819 */ /* 0x000fe400000012ff */
[----:B------:R-:W-:Y:S02]  /*11ad0*/  SHF.R.U64 R104, R104, 0x3, RZ ;  /* 0x0000000368687819 */ /* 0x000fe400000012ff */
[----:B------:R-:W-:Y:S01]  /*11ae0*/  LOP3.LUT R110, R110, R111, RZ, 0x3c, !PT ;  /* 0x0000006f6e6e7212 */ /* 0x000fe200078e3cff */
[----:B------:R-:W-:Y:S01]  /*11af0*/  IMAD.X R111, RZ, RZ, R113, P3 ;  /* 0x000000ffff6f7224 */ /* 0x000fe200018e0671 */
[----:B------:R-:W-:-:S02]  /*11b00*/  LOP3.LUT R0, R29, 0x380, RZ, 0xc0, !PT ;  /* 0x000003801d007812 */ /* 0x000fc400078ec0ff */
[----:B------:R-:W-:Y:S02]  /*11b10*/  LOP3.LUT R100, R100, R101, RZ, 0x3c, !PT ;  /* 0x0000006564647212 */ /* 0x000fe400078e3cff */
[----:B------:R-:W-:Y:S01]  /*11b20*/  LOP3.LUT R104, R104, R105, RZ, 0x3c, !PT ;  /* 0x0000006968687212 */ /* 0x000fe200078e3cff */
[----:B------:R0:W-:Y:S01]  /*11b30*/  STSM.16.M88.4 [R30], R4 ;  /* 0x000000041e007844 */ /* 0x0001e20000000200 */
[C---:B------:R-:W-:Y:S02]  /*11b40*/  IADD3 R105, P3, R112.reuse, 0x8020, RZ ;  /* 0x0000802070697810 */ /* 0x040fe40007f7e0ff */
[----:B------:R-:W-:Y:S02]  /*11b50*/  IADD3.X R101, RZ, R113, RZ, P4, !PT ;  /* 0x00000071ff657210 */ /* 0x000fe400027fe4ff */
[C---:B------:R-:W-:Y:S02]  /*11b60*/  IADD3 R115, P4, R112.reuse, 0x8040, RZ ;  /* 0x0000804070737810 */ /* 0x040fe40007f9e0ff */
[----:B------:R-:W-:-:S02]  /*11b70*/  IADD3 R109, P5, R112, 0x4020, RZ ;  /* 0x00004020706d7810 */ /* 0x000fc40007fbe0ff */
[----:B------:R-:W-:Y:S02]  /*11b80*/  IADD3 R107, P0, R112, 0x4040, RZ ;  /* 0x00004040706b7810 */ /* 0x000fe40007f1e0ff */
[----:B------:R-:W-:Y:S02]  /*11b90*/  LOP3.LUT R12, R105, 0x380, RZ, 0xc0, !PT ;  /* 0x00000380690c7812 */ /* 0x000fe400078ec0ff */
[----:B------:R-:W-:Y:S02]  /*11ba0*/  LOP3.LUT R114, R115, 0x380, RZ, 0xc0, !PT ;  /* 0x0000038073727812 */ /* 0x000fe400078ec0ff */
[----:B0-----:R-:W-:Y:S01]  /*11bb0*/  SHF.R.U64 R4, R0, 0x3, RZ ;  /* 0x0000000300047819 */ /* 0x001fe200000012ff */
[----:B------:R-:W-:Y:S01]  /*11bc0*/  IMAD.X R5, RZ, RZ, R113, P2 ;  /* 0x000000ffff057224 */ /* 0x000fe200010e0671 */
[----:B------:R-:W-:Y:S02]  /*11bd0*/  LOP3.LUT R108, R109, 0x380, RZ, 0xc0, !PT ;  /* 0x000003806d6c7812 */ /* 0x000fe400078ec0ff */
[----:B------:R-:W-:-:S02]  /*11be0*/  LOP3.LUT R4, R4, R29, RZ, 0x3c, !PT ;  /* 0x0000001d04047212 */ /* 0x000fc400078e3cff */
[----:B------:R-:W-:Y:S02]  /*11bf0*/  LOP3.LUT R106, R107, 0x380, RZ, 0xc0, !PT ;  /* 0x000003806b6a7812 */ /* 0x000fe400078ec0ff */
[----:B------:R-:W-:Y:S02]  /*11c00*/  IADD3 R29, P2, R112, 0xc040, RZ ;  /* 0x0000c040701d7810 */ /* 0x000fe40007f5e0ff */
[----:B------:R-:W-:Y:S02]  /*11c10*/  SHF.R.U64 R6, R12, 0x3, RZ ;  /* 0x000000030c067819 */ /* 0x000fe400000012ff */
[----:B------:R-:W-:Y:S02]  /*11c20*/  SHF.R.U64 R114, R114, 0x3, RZ ;  /* 0x0000000372727819 */ /* 0x000fe400000012ff */
[----:B------:R-:W-:Y:S02]  /*11c30*/  SHF.R.U64 R108, R108, 0x3, RZ ;  /* 0x000000036c6c7819 */ /* 0x000fe400000012ff */
[----:B------:R-:W-:-:S02]  /*11c40*/  SHF.R.U64 R106, R106, 0x3, RZ ;  /* 0x000000036a6a7819 */ /* 0x000fc400000012ff */
[----:B------:R-:W-:Y:S02]  /*11c50*/  LOP3.LUT R28, R29, 0x380, RZ, 0xc0, !PT ;  /* 0x000003801d1c7812 */ /* 0x000fe400078ec0ff */
[----:B------:R-:W-:Y:S02]  /*11c60*/  LOP3.LUT R6, R6, R105, RZ, 0x3c, !PT ;  /* 0x0000006906067212 */ /* 0x000fe400078e3cff */
[----:B------:R-:W-:Y:S02]  /*11c70*/  IADD3.X R7, RZ, R113, RZ, P3, !PT ;  /* 0x00000071ff077210 */ /* 0x000fe40001ffe4ff */
[----:B------:R-:W-:Y:S02]  /*11c80*/  LOP3.LUT R114, R114, R115, RZ, 0x3c, !PT ;  /* 0x0000007372727212 */ /* 0x000fe400078e3cff */
[----:B------:R-:W-:Y:S01]  /*11c90*/  IADD3 R115, P3, R112, 0xc060, RZ ;  /* 0x0000c06070737810 */ /* 0x000fe20007f7e0ff */
[--C-:B------:R-:W-:Y:S01]  /*11ca0*/  IMAD.X R105, RZ, RZ, R113.reuse, P1 ;  /* 0x000000ffff697224 */ /* 0x100fe200008e0671 */
[----:B------:R-:W-:Y:S01]  /*11cb0*/  LOP3.LUT R108, R108, R109, RZ, 0x3c, !PT ;  /* 0x0000006d6c6c7212 */ /* 0x000fe200078e3cff */
[--C-:B------:R-:W-:Y:S01]  /*11cc0*/  IMAD.X R109, RZ, RZ, R113.reuse, P5 ;  /* 0x000000ffff6d7224 */ /* 0x100fe200028e0671 */
[----:B------:R-:W-:Y:S01]  /*11cd0*/  LOP3.LUT R106, R106, R107, RZ, 0x3c, !PT ;  /* 0x0000006b6a6a7212 */ /* 0x000fe200078e3cff */
[----:B------:R-:W-:Y:S01]  /*11ce0*/  IMAD.X R107, RZ, RZ, R113, P0 ;  /* 0x000000ffff6b7224 */ /* 0x000fe200000e0671 */
[----:B------:R-:W-:-:S02]  /*11cf0*/  SHF.R.U64 R28, R28, 0x3, RZ ;  /* 0x000000031c1c7819 */ /* 0x000fc400000012ff */
[----:B------:R-:W-:Y:S02]  /*11d00*/  MOV R0, R4 ;  /* 0x0000000400007202 */ /* 0x000fe40000000f00 */
[----:B--2---:R-:W-:Y:S02]  /*11d10*/  MOV R32, R6 ;  /* 0x0000000600207202 */ /* 0x004fe40000000f00 */
[C---:B------:R-:W-:Y:S02]  /*11d20*/  IADD3 R117, P5, R112.reuse, 0x8060, RZ ;  /* 0x0000806070757810 */ /* 0x040fe40007fbe0ff */
[C---:B------:R-:W-:Y:S02]  /*11d30*/  IADD3 R119, P0, R112.reuse, 0xc000, RZ ;  /* 0x0000c00070777810 */ /* 0x040fe40007f1e0ff */
[----:B------:R-:W-:Y:S02]  /*11d40*/  IADD3 R121, P1, R112, 0xc020, RZ ;  /* 0x0000c02070797810 */ /* 0x000fe40007f3e0ff */
[----:B------:R-:W-:-:S02]  /*11d50*/  MOV R96, R96 ;  /* 0x0000006000607202 */ /* 0x000fc40000000f00 */
[----:B------:R-:W-:Y:S02]  /*11d60*/  F2FP.F16.F32.PACK_AB R4, R3, R14 ;  /* 0x0000000e0304723e */ /* 0x000fe400000000ff */
[----:B------:R-:W-:Y:S02]  /*11d70*/  F2FP.F16.F32.PACK_AB R5, R11, R10 ;  /* 0x0000000a0b05723e */ /* 0x000fe400000000ff */
[----:B------:R-:W-:Y:S02]  /*11d80*/  F2FP.F16.F32.PACK_AB R6, R37, R36 ;  /* 0x000000242506723e */ /* 0x000fe400000000ff */
[----:B------:R-:W-:Y:S02]  /*11d90*/  F2FP.F16.F32.PACK_AB R7, R39, R38 ;  /* 0x000000262707723e */ /* 0x000fe400000000ff */
[----:B------:R-:W-:Y:S02]  /*11da0*/  LOP3.LUT R112, R115, 0x380, RZ, 0xc0, !PT ;  /* 0x0000038073707812 */ /* 0x000fe400078ec0ff */
[----:B------:R-:W-:-:S02]  /*11db0*/  MOV R24, R24 ;  /* 0x0000001800187202 */ /* 0x000fc40000000f00 */
[----:B------:R-:W-:Y:S02]  /*11dc0*/  F2FP.F16.F32.PACK_AB R12, R41, R152 ;  /* 0x00000098290c723e */ /* 0x000fe400000000ff */
[----:B------:R-:W-:Y:S02]  /*11dd0*/  F2FP.F16.F32.PACK_AB R14, R45, R44 ;  /* 0x0000002c2d0e723e */ /* 0x000fe400000000ff */
[----:B------:R-:W-:Y:S02]  /*11de0*/  LOP3.LUT R28, R28, R29, RZ, 0x3c, !PT ;  /* 0x0000001d1c1c7212 */ /* 0x000fe400078e3cff */
[----:B------:R-:W-:Y:S01]  /*11df0*/  IADD3.X R29, RZ, R113, RZ, P2, !PT ;  /* 0x00000071ff1d7210 */ /* 0x000fe200017fe4ff */
[----:B------:R-:W-:Y:S01]  /*11e00*/  STSM.16.M88.4 [R96], R4 ;  /* 0x0000000460007844 */ /* 0x000fe20000000200 */
[----:B------:R-:W-:Y:S02]  /*11e10*/  SHF.R.U64 R112, R112, 0x3, RZ ;  /* 0x0000000370707819 */ /* 0x000fe400000012ff */
[----:B------:R-:W-:Y:S01]  /*11e20*/  LOP3.LUT R116, R117, 0x380, RZ, 0xc0, !PT ;  /* 0x0000038075747812 */ /* 0x000fe200078ec0ff */
[----:B------:R0:W-:Y:S01]  /*11e30*/  STSM.16.M88.4 [R24], R12 ;  /* 0x0000000c18007844 */ /* 0x0001e20000000200 */
[----:B------:R-:W-:-:S02]  /*11e40*/  LOP3.LUT R118, R119, 0x380, RZ, 0xc0, !PT ;  /* 0x0000038077767812 */ /* 0x000fc400078ec0ff */
[----:B------:R-:W-:Y:S02]  /*11e50*/  MOV R110, R110 ;  /* 0x0000006e006e7202 */ /* 0x000fe40000000f00 */
[----:B------:R-:W-:Y:S02]  /*11e60*/  MOV R3, R28 ;  /* 0x0000001c00037202 */ /* 0x000fe40000000f00 */
[----:B------:R-:W-:Y:S02]  /*11e70*/  F2FP.F16.F32.PACK_AB R25, R51, R50 ;  /* 0x000000323319723e */ /* 0x000fe400000000ff */
[----:B------:R-:W-:Y:S02]  /*11e80*/  F2FP.F16.F32.PACK_AB R26, R53, R154 ;  /* 0x0000009a351a723e */ /* 0x000fe400000000ff */
[----:B------:R-:W-:Y:S02]  /*11e90*/  LOP3.LUT R120, R121, 0x380, RZ, 0xc0, !PT ;  /* 0x0000038079787812 */ /* 0x000fe400078ec0ff */
[----:B------:R-:W-:-:S02]  /*11ea0*/  MOV R100, R100 ;  /* 0x0000006400647202 */ /* 0x000fc40000000f00 */
[----:B------:R-:W-:Y:S02]  /*11eb0*/  F2FP.F16.F32.PACK_AB R28, R57, R155 ;  /* 0x0000009b391c723e */ /* 0x000fe400000000ff */
[----:B0-----:R-:W-:Y:S02]  /*11ec0*/  F2FP.F16.F32.PACK_AB R24, R49, R153 ;  /* 0x000000993118723e */ /* 0x001fe400000000ff */
[----:B------:R-:W-:Y:S02]  /*11ed0*/  F2FP.F16.F32.PACK_AB R29, R59, R58 ;  /* 0x0000003a3b1d723e */ /* 0x000fe400000000ff */
[----:B------:R-:W-:Y:S02]  /*11ee0*/  F2FP.F16.F32.PACK_AB R30, R61, R156 ;  /* 0x0000009c3d1e723e */ /* 0x000fe400000000ff */
[----:B------:R-:W-:Y:S01]  /*11ef0*/  LOP3.LUT R112, R112, R115, RZ, 0x3c, !PT ;  /* 0x0000007370707212 */ /* 0x000fe200078e3cff */
[----:B------:R-:W-:Y:S01]  /*11f00*/  IMAD.X R115, RZ, RZ, R113, P4 ;  /* 0x000000ffff737224 */ /* 0x000fe200020e0671 */
[----:B------:R-:W-:-:S02]  /*11f10*/  MOV R108, R108 ;  /* 0x0000006c006c7202 */ /* 0x000fc40000000f00 */
[----:B------:R-:W-:Y:S02]  /*11f20*/  F2FP.F16.F32.PACK_AB R4, R65, R157 ;  /* 0x0000009d4104723e */ /* 0x000fe400000000ff */
[----:B------:R-:W-:Y:S02]  /*11f30*/  F2FP.F16.F32.PACK_AB R5, R67, R66 ;  /* 0x000000424305723e */ /* 0x000fe400000000ff */
[----:B------:R-:W-:Y:S02]  /*11f40*/  F2FP.F16.F32.PACK_AB R6, R69, R158 ;  /* 0x0000009e4506723e */ /* 0x000fe400000000ff */
[----:B------:R-:W-:Y:S02]  /*11f50*/  F2FP.F16.F32.PACK_AB R7, R71, R70 ;  /* 0x000000464707723e */ /* 0x000fe400000000ff */
[----:B------:R-:W-:Y:S01]  /*11f60*/  SHF.R.U64 R116, R116, 0x3, RZ ;  /* 0x0000000374747819 */ /* 0x000fe200000012ff */
[----:B------:R-:W-:Y:S01]  /*11f70*/  STSM.16.M88.4 [R110], R24 ;  /* 0x000000186e007844 */ /* 0x000fe20000000200 */
[----:B------:R-:W-:-:S02]  /*11f80*/  SHF.R.U64 R118, R118, 0x3, RZ ;  /* 0x0000000376767819 */ /* 0x000fc400000012ff */
[----:B------:R-:W-:Y:S02]  /*11f90*/  MOV R106, R106 ;  /* 0x0000006a006a7202 */ /* 0x000fe40000000f00 */
[----:B------:R-:W-:Y:S02]  /*11fa0*/  F2FP.F16.F32.PACK_AB R12, R73, R159 ;  /* 0x0000009f490c723e */ /* 0x000fe400000000ff */
[----:B------:R-:W-:Y:S02]  /*11fb0*/  F2FP.F16.F32.PACK_AB R13, R75, R74 ;  /* 0x0000004a4b0d723e */ /* 0x000fe400000000ff */
[----:B------:R-:W-:Y:S02]  /*11fc0*/  F2FP.F16.F32.PACK_AB R14, R77, R160 ;  /* 0x000000a04d0e723e */ /* 0x000fe400000000ff */
[----:B------:R-:W-:Y:S01]  /*11fd0*/  F2FP.F16.F32.PACK_AB R15, R79, R78 ;  /* 0x0000004e4f0f723e */ /* 0x000fe200000000ff */
[----:B------:R-:W-:Y:S01]  /*11fe0*/  STSM.16.M88.4 [R100], R28 ;  /* 0x0000001c64007844 */ /* 0x000fe20000000200 */
[----:B------:R-:W-:-:S02]  /*11ff0*/  SHF.R.U64 R120, R120, 0x3, RZ ;  /* 0x0000000378787819 */ /* 0x000fc400000012ff */
[----:B------:R-:W-:Y:S02]  /*12000*/  MOV R104, R104 ;  /* 0x0000006800687202 */ /* 0x000fe40000000f00 */
[----:B------:R-:W-:Y:S02]  /*12010*/  F2FP.F16.F32.PACK_AB R36, R81, R161 ;  /* 0x000000a15124723e */ /* 0x000fe400000000ff */
[----:B------:R-:W-:Y:S02]  /*12020*/  F2FP.F16.F32.PACK_AB R37, R83, R82 ;  /* 0x000000525325723e */ /* 0x000fe400000000ff */
[----:B------:R-:W-:Y:S02]  /*12030*/  F2FP.F16.F32.PACK_AB R38, R85, R162 ;  /* 0x000000a25526723e */ /* 0x000fe400000000ff */
[----:B------:R-:W-:Y:S01]  /*12040*/  F2FP.F16.F32.PACK_AB R39, R87, R86 ;  /* 0x000000565727723e */ /* 0x000fe200000000ff */
[----:B------:R0:W-:Y:S01]  /*12050*/  STSM.16.M88.4 [R108], R4 ;  /* 0x000000046c007844 */ /* 0x0001e20000000200 */
[----:B------:R-:W-:-:S02]  /*12060*/  F2FP.F16.F32.PACK_AB R44, R89, R163 ;  /* 0x000000a3592c723e */ /* 0x000fc400000000ff */
[----:B------:R-:W-:Y:S02]  /*12070*/  F2FP.F16.F32.PACK_AB R45, R91, R90 ;  /* 0x0000005a5b2d723e */ /* 0x000fe400000000ff */
[----:B------:R-:W-:Y:S01]  /*12080*/  LOP3.LUT R116, R116, R117, RZ, 0x3c, !PT ;  /* 0x0000007574747212 */ /* 0x000fe200078e3cff */
[--C-:B------:R-:W-:Y:S01]  /*12090*/  IMAD.X R117, RZ, RZ, R113.reuse, P5 ;  /* 0x000000ffff757224 */ /* 0x100fe200028e0671 */
[----:B------:R-:W-:Y:S02]  /*120a0*/  F2FP.F16.F32.PACK_AB R57, R99, R98 ;  /* 0x000000626339723e */ /* 0x000fe400000000ff */
[----:B------:R-:W-:Y:S02]  /*120b0*/  F2FP.F16.F32.PACK_AB R58, R68, R165 ;  /* 0x000000a5443a723e */ /* 0x000fe400000000ff */
[----:B------:R-:W-:Y:S01]  /*120c0*/  F2FP.F16.F32.PACK_AB R59, R103, R102 ;  /* 0x00000066673b723e */ /* 0x000fe200000000ff */
[----:B------:R1:W-:Y:S01]  /*120d0*/  STSM.16.M88.4 [R106], R12 ;  /* 0x0000000c6a007844 */ /* 0x0003e20000000200 */
[----:B------:R-:W-:Y:S01]  /*120e0*/  LOP3.LUT R118, R118, R119, RZ, 0x3c, !PT ;  /* 0x0000007776767212 */ /* 0x000fe200078e3cff */
[----:B------:R-:W-:Y:S01]  /*120f0*/  IMAD.X R119, RZ, RZ, R113, P0 ;  /* 0x000000ffff777224 */ /* 0x000fe200000e0671 */
[----:B------:R-:W-:-:S02]  /*12100*/  MOV R114, R114 ;  /* 0x0000007200727202 */ /* 0x000fc40000000f00 */
[----:B0-----:R-:W-:Y:S02]  /*12110*/  F2FP.F16.F32.PACK_AB R4, R72, R166 ;  /* 0x000000a64804723e */ /* 0x001fe400000000ff */
[----:B------:R-:W-:Y:S02]  /*12120*/  F2FP.F16.F32.PACK_AB R5, R42, R40 ;  /* 0x000000282a05723e */ /* 0x000fe400000000ff */
[----:B------:R-:W-:Y:S02]  /*12130*/  F2FP.F16.F32.PACK_AB R6, R76, R167 ;  /* 0x000000a74c06723e */ /* 0x000fe400000000ff */
[----:B------:R-:W-:Y:S01]  /*12140*/  F2FP.F16.F32.PACK_AB R7, R52, R48 ;  /* 0x000000303407723e */ /* 0x000fe200000000ff */
[----:B------:R-:W-:Y:S01]  /*12150*/  STSM.16.M88.4 [R104], R36 ;  /* 0x0000002468007844 */ /* 0x000fe20000000200 */
[----:B------:R-:W-:Y:S01]  /*12160*/  LOP3.LUT R120, R120, R121, RZ, 0x3c, !PT ;  /* 0x0000007978787212 */ /* 0x000fe200078e3cff */
[--C-:B------:R-:W-:Y:S02]  /*12170*/  IMAD.X R121, RZ, RZ, R113.reuse, P1 ;  /* 0x000000ffff797224 */ /* 0x100fe400008e0671 */
[----:B------:R-:W-:Y:S01]  /*12180*/  STSM.16.M88.4 [R0], R44 ;  /* 0x0000002c00007844 */ /* 0x000fe20000000200 */
[----:B------:R-:W-:Y:S01]  /*12190*/  IMAD.X R113, RZ, RZ, R113, P3 ;  /* 0x000000ffff717224 */ /* 0x000fe200018e0671 */
[----:B------:R-:W-:-:S02]  /*121a0*/  MOV R116, R116 ;  /* 0x0000007400747202 */ /* 0x000fc40000000f00 */
[----:B------:R0:W-:Y:S01]  /*121b0*/  STSM.16.M88.4 [R32], R56 ;  /* 0x0000003820007844 */ /* 0x0001e20000000200 */
[----:B-1----:R-:W-:Y:S02]  /*121c0*/  F2FP.F16.F32.PACK_AB R12, R80, R168 ;  /* 0x000000a8500c723e */ /* 0x002fe400000000ff */
[----:B------:R-:W-:Y:S01]  /*121d0*/  F2FP.F16.F32.PACK_AB R13, R60, R54 ;  /* 0x000000363c0d723e */ /* 0x000fe200000000ff */
[----:B------:R4:W-:Y:S01]  /*121e0*/  STSM.16.M88.4 [R114], R4 ;  /* 0x0000000472007844 */ /* 0x0009e20000000200 */
[----:B------:R-:W-:Y:S02]  /*121f0*/  F2FP.F16.F32.PACK_AB R14, R84, R169 ;  /* 0x000000a9540e723e */ /* 0x000fe400000000ff */
[----:B------:R-:W-:Y:S02]  /*12200*/  F2FP.F16.F32.PACK_AB R15, R64, R63 ;  /* 0x0000003f400f723e */ /* 0x000fe400000000ff */
[----:B------:R-:W-:Y:S02]  /*12210*/  MOV R118, R118 ;  /* 0x0000007600767202 */ /* 0x000fe40000000f00 */
[----:B------:R-:W-:-:S02]  /*12220*/  F2FP.F16.F32.PACK_AB R24, R88, R170 ;  /* 0x000000aa5818723e */ /* 0x000fc400000000ff */
[----:B------:R-:W-:Y:S02]  /*12230*/  F2FP.F16.F32.PACK_AB R25, R123, R122 ;  /* 0x0000007a7b19723e */ /* 0x000fe400000000ff */
[----:B------:R-:W-:Y:S02]  /*12240*/  F2FP.F16.F32.PACK_AB R26, R125, R124 ;  /* 0x0000007c7d1a723e */ /* 0x000fe400000000ff */
[----:B------:R-:W-:Y:S01]  /*12250*/  F2FP.F16.F32.PACK_AB R27, R127, R126 ;  /* 0x0000007e7f1b723e */ /* 0x000fe200000000ff */
[----:B0-----:R-:W0:Y:S01]  /*12260*/  LDC R32, c[0x0][0xbe8] ;  /* 0x0002fa00ff207b82 */ /* 0x001e220000000800 */
[----:B------:R-:W-:Y:S02]  /*12270*/  ISETP.NE.U32.AND P0, PT, RZ, UR4, PT ;  /* 0x00000004ff007c0c */ /* 0x000fe4000bf05070 */
[----:B----4-:R-:W-:Y:S02]  /*12280*/  IADD3 R6, P1, R173, UR4, RZ ;  /* 0x00000004ad067c10 */ /* 0x010fe4000ff3e0ff */
[----:B------:R-:W-:-:S02]  /*12290*/  MOV R120, R120 ;  /* 0x0000007800787202 */ /* 0x000fc40000000f00 */
[----:B------:R-:W-:Y:S02]  /*122a0*/  F2FP.F16.F32.PACK_AB R28, R129, R128 ;  /* 0x00000080811c723e */ /* 0x000fe400000000ff */
[----:B------:R-:W-:Y:S02]  /*122b0*/  F2FP.F16.F32.PACK_AB R29, R131, R130 ;  /* 0x00000082831d723e */ /* 0x000fe400000000ff */
[----:B------:R-:W-:Y:S02]  /*122c0*/  F2FP.F16.F32.PACK_AB R30, R133, R132 ;  /* 0x00000084851e723e */ /* 0x000fe400000000ff */
[----:B------:R-:W-:Y:S01]  /*122d0*/  F2FP.F16.F32.PACK_AB R31, R135, R134 ;  /* 0x00000086871f723e */ /* 0x000fe200000000ff */
[----:B------:R1:W-:Y:S01]  /*122e0*/  STSM.16.M88.4 [R116], R12 ;  /* 0x0000000c74007844 */ /* 0x0003e20000000200 */
[----:B------:R-:W-:Y:S02]  /*122f0*/  MOV R112, R112 ;  /* 0x0000007000707202 */ /* 0x000fe40000000f00 */
[----:B------:R-:W-:Y:S01]  /*12300*/  ISETP.NE.AND.EX P0, PT, RZ, UR5, PT, P0 ;  /* 0x00000005ff007c0c */ /* 0x000fe2000bf05300 */
[----:B------:R2:W-:Y:S01]  /*12310*/  STSM.16.M88.4 [R118], R24 ;  /* 0x0000001876007844 */ /* 0x0005e20000000200 */
[----:B------:R-:W-:Y:S01]  /*12320*/  IADD3.X R7, R172, UR5, RZ, P1, !PT ;  /* 0x00000005ac077c10 */ /* 0x000fe20008ffe4ff */
[----:B------:R-:W-:-:S02]  /*12330*/  ULDC.64 UR4, c[0x0][0xc08] ;  /* 0x0003020000047ab9 */ /* 0x000fc40000000a00 */
[----:B------:R3:W-:Y:S01]  /*12340*/  STSM.16.M88.4 [R120], R28 ;  /* 0x0000001c78007844 */ /* 0x0007e20000000200 */
        /* <DEDUP_REMOVED lines=8> */
[----:B-1----:R-:W-:Y:S01]  /*123d0*/  IMAD.U32 R15, RZ, RZ, UR4 ;  /* 0x00000004ff0f7e24 */ /* 0x002fe2000f8e00ff */
[----:B------:R-:W-:Y:S01]  /*123e0*/  @P2 IADD3.X R5, R172, UR5, RZ, P3, !PT ;  /* 0x00000005ac052c10 */ /* 0x000fe20009ffe4ff */
[----:B------:R3:W5:Y:S04]  /*123f0*/  @P0 LDG.E R80, desc[UR40][R6.64] ;  /* 0x0000002806500981 */ /* 0x000768000c1e1900 */
[----:B------:R3:W5:Y:S01]  /*12400*/  @P2 LDG.E R15, desc[UR40][R4.64] ;  /* 0x00000028040f2981 */ /* 0x000762000c1e1900 */
[----:B0-----:R-:W-:-:S13]  /*12410*/  ISETP.NE.AND P1, PT, R32, 0x1, PT ;  /* 0x000000012000780c */ /* 0x001fda0003f25270 */
[----:B------:R-:W0:Y:S08]  /*12420*/  @P1 LDC R0, c[0x0][0xbec] ;  /* 0x0002fb00ff001b82 */ /* 0x000e300000000800 */
[----:B------:R-:W1:Y:S01]  /*12430*/  @P1 LDC R11, c[0x0][0xbf0] ;  /* 0x0002fc00ff0b1b82 */ /* 0x000e620000000800 */
[----:B--2---:R-:W-:Y:S01]  /*12440*/  IMAD.IADD R27, R171, 0x1, R229 ;  /* 0x00000001ab1b7824 */ /* 0x004fe200078e02e5 */
[----:B---3--:R-:W-:Y:S06]  /*12450*/  @P2 BRA `(.L_x_14490) ;  /* 0x0000000000102947 */ /* 0x008fec0003800000 */
[----:B------:R-:W-:Y:S05]  /*12460*/  @!P0 BRA `(.L_x_14490) ;  /* 0x00000000000c8947 */ /* 0x000fea0003800000 */
[----:B------:R-:W2:Y:S04]  /*12470*/  LDG.E R4, desc[UR40][R6.64] ;  /* 0x0000002806047981 */ /* 0x000ea8000c1e1900 */
[----:B-----5:R-:W2:Y:S02]  /*12480*/  LDG.E R15, desc[UR40][R6.64+0x4] ;  /* 0x00000428060f7981 */ /* 0x020ea4000c1e1900 */
[----:B--2---:R-:W-:-:S07]  /*12490*/  IADD3 R15, -R4, R15, RZ ;  /* 0x0000000f040f7210 */ /* 0x004fce0007ffe1ff */
.L_x_14490:
        /* <DEDUP_REMOVED lines=9> */
[----:B------:R-:W2:Y:S02]  /*12530*/  LDL R14, [R1+0x58] ;  /* 0x00005800010e7983 */ /* 0x000ea40000100800 */
[----:B------:R-:W-:Y:S01]  /*12540*/  IMAD.MOV R25, RZ, RZ, -R7 ;  /* 0x000000ffff197224 */ /* 0x000fe200078e0a07 */
[----:B------:R-:W1:Y:S01]  /*12550*/  S2R R87, SR_TID.X ;  /* 0x0000000000577919 */ /* 0x000e620000002100 */
[----:B------:R-:W0:Y:S01]  /*12560*/  S2R R30, SR_TID.X ;  /* 0x00000000001e7919 */ /* 0x000e220000002100 */
[----:B-1----:R-:W-:-:S05]  /*12570*/  VIADD R87, R87, 0xffffff80 ;  /* 0xffffff8057577836 */ /* 0x002fca0000000000 */
[----:B------:R-:W-:-:S04]  /*12580*/  SHF.R.S32.HI R86, RZ, 0x1f, R87 ;  /* 0x0000001fff567819 */ /* 0x000fc80000011457 */
[----:B------:R-:W-:-:S04]  /*12590*/  LEA.HI R86, R86, R87, RZ, 0x3 ;  /* 0x0000005756567211 */ /* 0x000fc800078f18ff */
[----:B------:R-:W-:-:S05]  /*125a0*/  SHF.R.S32.HI R86, RZ, 0x3, R86 ;  /* 0x00000003ff567819 */ /* 0x000fca0000011456 */
[----:B------:R-:W-:-:S04]  /*125b0*/  IMAD R13, R86, 0x40, R213 ;  /* 0x00000040560d7824 */ /* 0x000fc800078e02d5 */
[----:B------:R-:W-:Y:S01]  /*125c0*/  IMAD.WIDE R20, R13, 0x2, R20 ;  /* 0x000000020d147825 */ /* 0x000fe200078e0214 */
[----:B------:R-:W-:Y:S02]  /*125d0*/  SHF.R.S32.HI R13, RZ, 0x1f, R7 ;  /* 0x0000001fff0d7819 */ /* 0x000fe40000011407 */
[----:B0-----:R-:W-:Y:S02]  /*125e0*/  IADD3 R30, R30, -0x80, RZ ;  /* 0xffffff801e1e7810 */ /* 0x001fe40007ffe0ff */
[----:B------:R-:W-:Y:S02]  /*125f0*/  IADD3 R37, P4, R20, 0x5000, RZ ;  /* 0x0000500014257810 */ /* 0x000fe40007f9e0ff */
[----:B------:R-:W-:Y:S02]  /*12600*/  SHF.R.S32.HI R26, RZ, 0x1f, R30 ;  /* 0x0000001fff1a7819 */ /* 0x000fe4000001141e */
[----:B------:R-:W-:Y:S02]  /*12610*/  LOP3.LUT R36, R37, 0x380, RZ, 0xc0, !PT ;  /* 0x0000038025247812 */ /* 0x000fe400078ec0ff */
[----:B------:R-:W-:-:S02]  /*12620*/  LEA.HI R26, R26, R30, RZ, 0x7 ;  /* 0x0000001e1a1a7211 */ /* 0x000fc400078f38ff */
[----:B------:R-:W-:Y:S02]  /*12630*/  SHF.R.U64 R36, R36, 0x3, RZ ;  /* 0x0000000324247819 */ /* 0x000fe400000012ff */
[----:B------:R-:W-:Y:S02]  /*12640*/  LOP3.LUT R26, R26, 0xffffff80, RZ, 0xc0, !PT ;  /* 0xffffff801a1a7812 */ /* 0x000fe400078ec0ff */
[----:B------:R-:W-:Y:S01]  /*12650*/  LOP3.LUT R36, R36, R37, RZ, 0x3c, !PT ;  /* 0x0000002524247212 */ /* 0x000fe200078e3cff */
[----:B------:R-:W-:Y:S02]  /*12660*/  IMAD.X R37, RZ, RZ, R21, P4 ;  /* 0x000000ffff257224 */ /* 0x000fe400020e0615 */
[----:B------:R-:W-:Y:S01]  /*12670*/  IMAD.IADD R26, R30, 0x1, -R26 ;  /* 0x000000011e1a7824 */ /* 0x000fe200078e0a1a */
[----:B------:R-:W-:-:S04]  /*12680*/  IADD3 R57, P4, R20, 0xa000, RZ ;  /* 0x0000a00014397810 */ /* 0x000fc80007f9e0ff */
[----:B------:R-:W-:Y:S02]  /*12690*/  LOP3.LUT R56, R57, 0x380, RZ, 0xc0, !PT ;  /* 0x0000038039387812 */ /* 0x000fe400078ec0ff */
[----:B------:R-:W-:Y:S02]  /*126a0*/  SHF.R.S32.HI R84, RZ, 0x1f, R87 ;  /* 0x0000001fff547819 */ /* 0x000fe40000011457 */
[----:B------:R-:W-:Y:S02]  /*126b0*/  SHF.R.U64 R56, R56, 0x3, RZ ;  /* 0x0000000338387819 */ /* 0x000fe400000012ff */
[----:B------:R-:W-:Y:S02]  /*126c0*/  LEA.HI R84, R84, R87, RZ, 0x3 ;  /* 0x0000005754547211 */ /* 0x000fe400078f18ff */
[----:B------:R-:W-:Y:S01]  /*126d0*/  LOP3.LUT R56, R56, R57, RZ, 0x3c, !PT ;  /* 0x0000003938387212 */ /* 0x000fe200078e3cff */
[----:B------:R-:W-:Y:S01]  /*126e0*/  IMAD.X R57, RZ, RZ, R21, P4 ;  /* 0x000000ffff397224 */ /* 0x000fe200020e0615 */
[----:B------:R-:W-:-:S02]  /*126f0*/  IADD3 R73, P4, R20, 0xe000, RZ ;  /* 0x0000e00014497810 */ /* 0x000fc40007f9e0ff */
[----:B------:R-:W-:Y:S02]  /*12700*/  LOP3.LUT R84, R84, 0xfffffff8, RZ, 0xc0, !PT ;  /* 0xfffffff854547812 */ /* 0x000fe400078ec0ff */
[----:B------:R-:W-:-:S03]  /*12710*/  LOP3.LUT R72, R73, 0x380, RZ, 0xc0, !PT ;  /* 0x0000038049487812 */ /* 0x000fc600078ec0ff */
[----:B------:R-:W-:Y:S01]  /*12720*/  IMAD.IADD R84, R87, 0x1, -R84 ;  /* 0x0000000157547824 */ /* 0x000fe200078e0a54 */
[----:B------:R-:W-:Y:S01]  /*12730*/  SHF.R.U64 R72, R72, 0x3, RZ ;  /* 0x0000000348487819 */ /* 0x000fe200000012ff */
[----:B------:R-:W0:Y:S03]  /*12740*/  @P1 LDC R87, c[0x0][0xbf0] ;  /* 0x0002fc00ff571b82 */ /* 0x000e260000000800 */
[----:B------:R-:W-:Y:S01]  /*12750*/  LOP3.LUT R72, R72, R73, RZ, 0x3c, !PT ;  /* 0x0000004948487212 */ /* 0x000fe200078e3cff */
[----:B------:R-:W-:Y:S01]  /*12760*/  IMAD.X R73, RZ, RZ, R21, P4 ;  /* 0x000000ffff497224 */ /* 0x000fe200020e0615 */
[C---:B------:R-:W-:Y:S01]  /*12770*/  IADD3 R93, R213.reuse, 0x40, RZ ;  /* 0x00000040d55d7810 */ /* 0x040fe20007ffe0ff */
[C---:B------:R-:W-:Y:S02]  /*12780*/  VIADD R89, R213.reuse, 0xc0 ;  /* 0x000000c0d5597836 */ /* 0x040fe40000000000 */
[C---:B------:R-:W-:Y:S01]  /*12790*/  VIADD R91, R213.reuse, 0x80 ;  /* 0x00000080d55b7836 */ /* 0x040fe20000000000 */
[----:B------:R-:W-:Y:S01]  /*127a0*/  BSSY B1, `(.L_x_14491) ;  /* 0x00000c2000017945 */ /* 0x000fe20003800000 */
[C---:B------:R-:W-:Y:S01]  /*127b0*/  VIADD R90, R213.reuse, 0x80 ;  /* 0x00000080d55a7836 */ /* 0x040fe20000000000 */
[----:B------:R-:W-:Y:S01]  /*127c0*/  SHF.R.S32.HI R89, RZ, 0x1f, R89 ;  /* 0x0000001fff597819 */ /* 0x000fe20000011459 */
[----:B------:R-:W-:Y:S01]  /*127d0*/  VIADD R92, R213, 0x40 ;  /* 0x00000040d55c7836 */ /* 0x000fe20000000000 */
[----:B------:R-:W-:-:S02]  /*127e0*/  SHF.R.S32.HI R91, RZ, 0x1f, R91 ;  /* 0x0000001fff5b7819 */ /* 0x000fc4000001145b */
[----:B------:R-:W-:Y:S02]  /*127f0*/  SHF.R.S32.HI R93, RZ, 0x1f, R93 ;  /* 0x0000001fff5d7819 */ /* 0x000fe4000001145d */
[----:B------:R-:W-:Y:S02]  /*12800*/  SHF.R.S32.HI R94, RZ, 0x1f, R213 ;  /* 0x0000001fff5e7819 */ /* 0x000fe400000114d5 */
[----:B---3--:R-:W-:Y:S02]  /*12810*/  SEL R82, R6, RZ, !P0 ;  /* 0x000000ff06527207 */ /* 0x008fe40004000000 */
[----:B----4-:R-:W-:Y:S01]  /*12820*/  SHF.R.S32.HI R83, RZ, 0x1f, R88 ;  /* 0x0000001fff537819 */ /* 0x010fe20000011458 */
[----:B------:R-:W-:-:S04]  /*12830*/  IMAD.WIDE.U32 R4, R88, UR4, R80 ;  /* 0x0000000458047c25 */ /* 0x000fc8000f8e0050 */
[----:B------:R-:W-:-:S04]  /*12840*/  IMAD R3, R83, UR4, RZ ;  /* 0x0000000453037c24 */ /* 0x000fc8000f8e02ff */
[----:B------:R-:W-:Y:S01]  /*12850*/  IMAD R11, R88, UR5, R3 ;  /* 0x00000005580b7c24 */ /* 0x000fe2000f8e0203 */
[----:B--2---:R-:W-:Y:S01]  /*12860*/  SEL R3, R10, RZ, !P0 ;  /* 0x000000ff0a037207 */ /* 0x004fe20004000000 */
[----:B------:R-:W-:-:S03]  /*12870*/  ULDC.64 UR4, c[0x0][0xb98] ;  /* 0x0002e60000047ab9 */ /* 0x000fc60000000a00 */
[----:B------:R-:W-:Y:S01]  /*12880*/  IADD3 R5, R5, R11, RZ ;  /* 0x0000000b05057210 */ /* 0x000fe20007ffe0ff */
[----:B------:R-:W-:Y:S02]  /*12890*/  IMAD R11, R32, R25, R27 ;  /* 0x00000019200b7224 */ /* 0x000fe400078e021b */
[----:B------:R-:W-:Y:S02]  /*128a0*/  IMAD R25, R3, UR4, RZ ;  /* 0x0000000403197c24 */ /* 0x000fe4000f8e02ff */
[----:B------:R-:W-:Y:S01]  /*128b0*/  IMAD.WIDE.U32 R4, R82, UR4, R4 ;  /* 0x0000000452047c25 */ /* 0x000fe2000f8e0004 */
        /* <DEDUP_REMOVED lines=8> */
[----:B------:R-:W-:-:S03]  /*12940*/  ULDC.64 UR4, c[0x0][0xb50] ;  /* 0x0002d40000047ab9 */ /* 0x000fc60000000a00 */
[----:B------:R-:W-:Y:S01]  /*12950*/  IMAD.IADD R5, R5, 0x1, R13 ;  /* 0x0000000105057824 */ /* 0x000fe200078e020d */
[----:B------:R-:W-:Y:S02]  /*12960*/  LEA R6, P0, R4, UR4, 0x2 ;  /* 0x0000000404067c11 */ /* 0x000fe4000f8010ff */
[C---:B------:R-:W-:Y:S02]  /*12970*/  IADD3 R13, P3, R20.reuse, 0x2000, RZ ;  /* 0x00002000140d7810 */ /* 0x040fe40007f7e0ff */
[----:B------:R-:W-:Y:S02]  /*12980*/  IADD3 R7, P2, R20, 0x1000, RZ ;  /* 0x0000100014077810 */ /* 0x000fe40007f5e0ff */
[----:B------:R-:W-:Y:S02]  /*12990*/  LEA.HI.X R4, R4, UR5, R5, 0x2, P0 ;  /* 0x0000000504047c11 */ /* 0x000fe400080f1405 */
[C---:B------:R-:W-:Y:S02]  /*129a0*/  IADD3 R25, P5, R20.reuse, 0x3000, RZ ;  /* 0x0000300014197810 */ /* 0x040fe40007fbe0ff */
[----:B------:R-:W-:Y:S01]  /*129b0*/  LOP3.LUT R12, R13, 0x380, RZ, 0xc0, !PT ;  /* 0x000003800d0c7812 */ /* 0x000fe200078ec0ff */
[----:B------:R-:W-:Y:S01]  /*129c0*/  IMAD.X R11, RZ, RZ, R21, P2 ;  /* 0x000000ffff0b7224 */ /* 0x000fe200010e0615 */
[----:B------:R-:W-:Y:S01]  /*129d0*/  IADD3 R29, P0, R20, 0x4000, RZ ;  /* 0x00004000141d7810 */ /* 0x000fe20007f1e0ff */
[----:B------:R-:W-:Y:S01]  /*129e0*/  SHFL.IDX PT, R54, R6, RZ, 0x1c1f ;  /* 0x001c1fff06367589 */ /* 0x000fe200000e0000 */
[----:B------:R-:W-:Y:S01]  /*129f0*/  SHF.R.U64 R12, R12, 0x3, RZ ;  /* 0x000000030c0c7819 */ /* 0x000fe200000012ff */
[----:B------:R-:W-:Y:S01]  /*12a00*/  IMAD R0, R15, R32, RZ ;  /* 0x000000200f007224 */ /* 0x000fe200078e02ff */
[----:B------:R-:W-:Y:S01]  /*12a10*/  LOP3.LUT R28, R29, 0x380, RZ, 0xc0, !PT ;  /* 0x000003801d1c7812 */ /* 0x000fe200078ec0ff */
[----:B------:R-:W-:Y:S01]  /*12a20*/  SHFL.IDX PT, R58, R6, 0x1, 0x1c1f ;  /* 0x003c1f00063a7f89 */ /* 0x000fe200000e0000 */
[----:B------:R-:W-:Y:S01]  /*12a30*/  IADD3 R41, P2, R20, 0x6000, RZ ;  /* 0x0000600014297810 */ /* 0x000fe20007f5e0ff */
[----:B------:R-:W-:Y:S01]  /*12a40*/  ULDC.64 UR4, c[0x0][0xaa0] ;  /* 0x0002a80000047ab9 */ /* 0x000fe20000000a00 */
[----:B------:R-:W-:-:S02]  /*12a50*/  SHF.R.U64 R28, R28, 0x3, RZ ;  /* 0x000000031c1c7819 */ /* 0x000fc400000012ff */
[----:B------:R-:W-:Y:S01]  /*12a60*/  LOP3.LUT R12, R12, R13, RZ, 0x3c, !PT ;  /* 0x0000000d0c0c7212 */ /* 0x000fe200078e3cff */
[----:B------:R-:W-:Y:S01]  /*12a70*/  IMAD.X R13, RZ, RZ, R21, P3 ;  /* 0x000000ffff0d7224 */ /* 0x000fe200018e0615 */
[----:B------:R-:W-:Y:S02]  /*12a80*/  LOP3.LUT R40, R41, 0x380, RZ, 0xc0, !PT ;  /* 0x0000038029287812 */ /* 0x000fe400078ec0ff */
[----:B------:R-:W-:Y:S02]  /*12a90*/  IADD3 R45, P3, R20, 0x7000, RZ ;  /* 0x00007000142d7810 */ /* 0x000fe40007f7e0ff */
[----:B------:R-:W-:Y:S02]  /*12aa0*/  LOP3.LUT R28, R28, R29, RZ, 0x3c, !PT ;  /* 0x0000001d1c1c7212 */ /* 0x000fe400078e3cff */
[----:B------:R-:W-:Y:S02]  /*12ab0*/  SHF.R.U64 R40, R40, 0x3, RZ ;  /* 0x0000000328287819 */ /* 0x000fe400000012ff */
[----:B------:R-:W-:-:S02]  /*12ac0*/  IADD3.X R29, RZ, R21, RZ, P0, !PT ;  /* 0x00000015ff1d7210 */ /* 0x000fc400007fe4ff */
[----:B------:R-:W-:Y:S02]  /*12ad0*/  IADD3 R53, P0, R20, 0x9000, RZ ;  /* 0x0000900014357810 */ /* 0x000fe40007f1e0ff */
[----:B------:R-:W-:Y:S02]  /*12ae0*/  LOP3.LUT R44, R45, 0x380, RZ, 0xc0, !PT ;  /* 0x000003802d2c7812 */ /* 0x000fe400078ec0ff */
[----:B------:R-:W-:Y:S02]  /*12af0*/  LOP3.LUT R24, R25, 0x380, RZ, 0xc0, !PT ;  /* 0x0000038019187812 */ /* 0x000fe400078ec0ff */
[----:B------:R-:W-:Y:S01]  /*12b00*/  LOP3.LUT R40, R40, R41, RZ, 0x3c, !PT ;  /* 0x0000002928287212 */ /* 0x000fe200078e3cff */
[----:B------:R-:W-:Y:S01]  /*12b10*/  IMAD.X R41, RZ, RZ, R21, P2 ;  /* 0x000000ffff297224 */ /* 0x000fe200010e0615 */
[----:B------:R-:W-:Y:S02]  /*12b20*/  LOP3.LUT R52, R53, 0x380, RZ, 0xc0, !PT ;  /* 0x0000038035347812 */ /* 0x000fe400078ec0ff */
[----:B------:R-:W-:-:S02]  /*12b30*/  SHF.R.U64 R44, R44, 0x3, RZ ;  /* 0x000000032c2c7819 */ /* 0x000fc400000012ff */
[----:B------:R-:W-:Y:S02]  /*12b40*/  IADD3 R61, P2, R20, 0xb000, RZ ;  /* 0x0000b000143d7810 */ /* 0x000fe40007f5e0ff */
[----:B------:R-:W-:Y:S02]  /*12b50*/  SHF.R.U64 R24, R24, 0x3, RZ ;  /* 0x0000000318187819 */ /* 0x000fe400000012ff */
[----:B------:R-:W-:Y:S02]  /*12b60*/  SHF.R.U64 R52, R52, 0x3, RZ ;  /* 0x0000000334347819 */ /* 0x000fe400000012ff */
[----:B------:R-:W-:Y:S01]  /*12b70*/  LOP3.LUT R44, R44, R45, RZ, 0x3c, !PT ;  /* 0x0000002d2c2c7212 */ /* 0x000fe200078e3cff */
[--C-:B------:R-:W-:Y:S01]  /*12b80*/  IMAD.X R45, RZ, RZ, R21.reuse, P3 ;  /* 0x000000ffff2d7224 */ /* 0x100fe200018e0615 */
[----:B------:R-:W-:Y:S02]  /*12b90*/  LOP3.LUT R60, R61, 0x380, RZ, 0xc0, !PT ;  /* 0x000003803d3c7812 */ /* 0x000fe400078ec0ff */
[----:B------:R-:W-:Y:S01]  /*12ba0*/  LOP3.LUT R24, R24, R25, RZ, 0x3c, !PT ;  /* 0x0000001918187212 */ /* 0x000fe200078e3cff */
[----:B------:R-:W-:Y:S01]  /*12bb0*/  IMAD.X R25, RZ, RZ, R21, P5 ;  /* 0x000000ffff197224 */ /* 0x000fe200028e0615 */
[C---:B------:R-:W-:Y:S01]  /*12bc0*/  IADD3 R65, P3, R20.reuse, 0xc000, RZ ;  /* 0x0000c00014417810 */ /* 0x040fe20007f7e0ff */
[----:B------:R-:W1:Y:S01]  /*12bd0*/  SHFL.IDX PT, R55, R4, RZ, 0x1c1f ;  /* 0x001c1fff04377589 */ /* 0x000e6200000e0000 */
[----:B------:R-:W-:Y:S01]  /*12be0*/  IADD3 R49, P5, R20, 0x8000, RZ ;  /* 0x0000800014317810 */ /* 0x000fe20007fbe0ff */
[----:B------:R-:W-:Y:S01]  /*12bf0*/  IMAD.IADD R5, R14, 0x1, R229 ;  /* 0x000000010e057824 */ /* 0x000fe200078e02e5 */
[----:B------:R-:W-:Y:S01]  /*12c00*/  LOP3.LUT R52, R52, R53, RZ, 0x3c, !PT ;  /* 0x0000003534347212 */ /* 0x000fe200078e3cff */
[----:B------:R-:W-:Y:S01]  /*12c10*/  IMAD.X R53, RZ, RZ, R21, P0 ;  /* 0x000000ffff357224 */ /* 0x000fe200000e0615 */
[----:B------:R-:W-:Y:S01]  /*12c20*/  SHF.R.U64 R60, R60, 0x3, RZ ;  /* 0x000000033c3c7819 */ /* 0x000fe200000012ff */
[----:B------:R2:W3:Y:S01]  /*12c30*/  SHFL.IDX PT, R59, R4, 0x1, 0x1c1f ;  /* 0x003c1f00043b7f89 */ /* 0x0004e200000e0000 */
[----:B------:R-:W-:-:S02]  /*12c40*/  LOP3.LUT R64, R65, 0x380, RZ, 0xc0, !PT ;  /* 0x0000038041407812 */ /* 0x000fc400078ec0ff */
[----:B------:R-:W-:Y:S02]  /*12c50*/  LOP3.LUT P0, RZ, R26, 0x3, RZ, 0xc0, !PT ;  /* 0x000000031aff7812 */ /* 0x000fe4000780c0ff */
[----:B------:R-:W-:Y:S02]  /*12c60*/  LOP3.LUT R10, R7, 0x380, RZ, 0xc0, !PT ;  /* 0x00000380070a7812 */ /* 0x000fe400078ec0ff */
[----:B------:R-:W-:Y:S02]  /*12c70*/  LOP3.LUT R48, R49, 0x380, RZ, 0xc0, !PT ;  /* 0x0000038031307812 */ /* 0x000fe400078ec0ff */
[----:B------:R-:W-:Y:S02]  /*12c80*/  LOP3.LUT R60, R60, R61, RZ, 0x3c, !PT ;  /* 0x0000003d3c3c7212 */ /* 0x000fe400078e3cff */
[----:B------:R-:W-:Y:S02]  /*12c90*/  IADD3.X R61, RZ, R21, RZ, P2, !PT ;  /* 0x00000015ff3d7210 */ /* 0x000fe400017fe4ff */
[----:B------:R-:W-:-:S02]  /*12ca0*/  SHF.R.U64 R64, R64, 0x3, RZ ;  /* 0x0000000340407819 */ /* 0x000fc400000012ff */
[C---:B------:R-:W-:Y:S01]  /*12cb0*/  ISETP.GE.OR P2, PT, R5.reuse, R0, P0 ;  /* 0x000000000500720c */ /* 0x040fe20000746670 */
[----:B------:R-:W-:Y:S01]  /*12cc0*/  VIADD R5, R5, 0x8 ;  /* 0x0000000805057836 */ /* 0x000fe20000000000 */
[----:B------:R-:W-:Y:S02]  /*12cd0*/  SHF.R.U64 R10, R10, 0x3, RZ ;  /* 0x000000030a0a7819 */ /* 0x000fe400000012ff */
[----:B------:R-:W-:Y:S02]  /*12ce0*/  SHF.R.U64 R48, R48, 0x3, RZ ;  /* 0x0000000330307819 */ /* 0x000fe400000012ff */
[----:B------:R-:W-:Y:S01]  /*12cf0*/  LOP3.LUT R64, R64, R65, RZ, 0x3c, !PT ;  /* 0x0000004140407212 */ /* 0x000fe200078e3cff */
[--C-:B------:R-:W-:Y:S01]  /*12d00*/  IMAD.X R65, RZ, RZ, R21.reuse, P3 ;  /* 0x000000ffff417224 */ /* 0x100fe200018e0615 */
[----:B------:R-:W-:Y:S02]  /*12d10*/  LOP3.LUT R10, R10, R7, RZ, 0x3c, !PT ;  /* 0x000000070a0a7212 */ /* 0x000fe400078e3cff */
[----:B------:R-:W-:Y:S01]  /*12d20*/  LOP3.LUT R48, R48, R49, RZ, 0x3c, !PT ;  /* 0x0000003130307212 */ /* 0x000fe200078e3cff */
[----:B------:R-:W-:Y:S01]  /*12d30*/  IMAD.X R49, RZ, RZ, R21, P5 ;  /* 0x000000ffff317224 */ /* 0x000fe200028e0615 */
[----:B------:R-:W-:-:S02]  /*12d40*/  IADD3 R7, P3, R20, 0xf000, RZ ;  /* 0x0000f00014077810 */ /* 0x000fc40007f7e0ff */
[----:B------:R-:W-:Y:S02]  /*12d50*/  ISETP.GE.OR P0, PT, R5, R0, P0 ;  /* 0x000000000500720c */ /* 0x000fe40000706670 */
[C---:B------:R-:W-:Y:S02]  /*12d60*/  IADD3 R69, P5, R20.reuse, 0xd000, RZ ;  /* 0x0000d00014457810 */ /* 0x040fe40007fbe0ff */
[----:B------:R-:W-:Y:S02]  /*12d70*/  LOP3.LUT R15, R20, 0x380, RZ, 0xc0, !PT ;  /* 0x00000380140f7812 */ /* 0x000fe400078ec0ff */
[----:B--2---:R-:W-:Y:S02]  /*12d80*/  LOP3.LUT R4, R7, 0x380, RZ, 0xc0, !PT ;  /* 0x0000038007047812 */ /* 0x004fe400078ec0ff */
[----:B------:R-:W-:Y:S02]  /*12d90*/  LOP3.LUT R68, R69, 0x380, RZ, 0xc0, !PT ;  /* 0x0000038045447812 */ /* 0x000fe400078ec0ff */
[----:B------:R-:W-:-:S02]  /*12da0*/  SHF.R.U64 R15, R15, 0x3, RZ ;  /* 0x000000030f0f7819 */ /* 0x000fc400000012ff */
[----:B------:R-:W-:Y:S02]  /*12db0*/  SHF.R.U64 R4, R4, 0x3, RZ ;  /* 0x0000000304047819 */ /* 0x000fe400000012ff */
[----:B------:R-:W-:Y:S02]  /*12dc0*/  SHF.R.U64 R68, R68, 0x3, RZ ;  /* 0x0000000344447819 */ /* 0x000fe400000012ff */
[----:B------:R-:W-:Y:S01]  /*12dd0*/  LOP3.LUT R20, R15, R20, RZ, 0x3c, !PT ;  /* 0x000000140f147212 */ /* 0x000fe200078e3cff */
[----:B-1----:R-:W-:Y:S01]  /*12de0*/  @!P2 ST.E desc[UR40][R54.64], R9 ;  /* 0x000000093600a985 */ /* 0x002fe2000c101928 */
[----:B------:R-:W-:Y:S01]  /*12df0*/  LOP3.LUT R68, R68, R69, RZ, 0x3c, !PT ;  /* 0x0000004544447212 */ /* 0x000fe200078e3cff */
[----:B------:R-:W-:Y:S01]  /*12e00*/  IMAD.X R69, RZ, RZ, R21, P5 ;  /* 0x000000ffff457224 */ /* 0x000fe200028e0615 */
[----:B------:R-:W-:Y:S01]  /*12e10*/  LOP3.LUT R76, R4, R7, RZ, 0x3c, !PT ;  /* 0x00000007044c7212 */ /* 0x000fe200078e3cff */
[----:B---3--:R1:W-:Y:S01]  /*12e20*/  @!P0 ST.E desc[UR40][R58.64], R8 ;  /* 0x000000083a008985 */ /* 0x0083e2000c101928 */
[----:B------:R-:W-:-:S03]  /*12e30*/  IADD3.X R77, RZ, R21, RZ, P3, !PT ;  /* 0x00000015ff4d7210 */ /* 0x000fc60001ffe4ff */
[----:B------:R2:W5:Y:S04]  /*12e40*/  LD.E.128 R4, desc[UR40][R20.64] ;  /* 0x0000002814047980 */ /* 0x000568000c101d00 */
[----:B------:R-:W5:Y:S04]  /*12e50*/  LD.E.128 R12, desc[UR40][R12.64] ;  /* 0x000000280c0c7980 */ /* 0x000f68000c101d00 */
[----:B-1----:R-:W5:Y:S01]  /*12e60*/  LD.E.128 R8, desc[UR40][R10.64] ;  /* 0x000000280a087980 */ /* 0x002f62000c101d00 */
[----:B--2---:R-:W-:-:S03]  /*12e70*/  IMAD R21, R81, UR4, RZ ;  /* 0x0000000451157c24 */ /* 0x004fc6000f8e02ff */
[----:B------:R-:W5:Y:S01]  /*12e80*/  LD.E.128 R24, desc[UR40][R24.64] ;  /* 0x0000002818187980 */ /* 0x000f62000c101d00 */
[C---:B------:R-:W-:Y:S02]  /*12e90*/  IMAD R81, R80.reuse, UR5, R21 ;  /* 0x0000000550517c24 */ /* 0x040fe4000f8e0215 */
[----:B------:R-:W-:Y:S01]  /*12ea0*/  IMAD.WIDE.U32 R20, R80, UR4, RZ ;  /* 0x0000000450147c25 */ /* 0x000fe2000f8e00ff */
[----:B------:R-:W-:Y:S01]  /*12eb0*/  ULDC.64 UR4, c[0x0][0xae8] ;  /* 0x0002ba0000047ab9 */ /* 0x000fe20000000a00 */
[----:B------:R-:W5:Y:S02]  /*12ec0*/  LD.E.128 R28, desc[UR40][R28.64] ;  /* 0x000000281c1c7980 */ /* 0x000f64000c101d00 */
[----:B------:R-:W-:Y:S02]  /*12ed0*/  IMAD R80, R84, 0x20, R86 ;  /* 0x0000002054507824 */ /* 0x000fe400078e0256 */
[----:B------:R-:W-:Y:S01]  /*12ee0*/  IMAD.IADD R21, R21, 0x1, R81 ;  /* 0x0000000115157824 */ /* 0x000fe200078e0251 */
        /* <DEDUP_REMOVED lines=8> */
[----:B------:R-:W-:Y:S01]  /*12f70*/  @P1 IMAD.HI.U32 R80, R84, R85, RZ ;  /* 0x0000005554501227 */ /* 0x000fe200078e00ff */
[----:B------:R-:W-:Y:S01]  /*12f80*/  IADD3 R21, R21, R83, RZ ;  /* 0x0000005315157210 */ /* 0x000fe20007ffe0ff */
[----:B------:R-:W5:Y:S02]  /*12f90*/  LD.E.128 R48, desc[UR40][R48.64] ;  /* 0x0000002830307980 */ /* 0x000f64000c101d00 */
[----:B------:R-:W-:Y:S01]  /*12fa0*/  IMAD.MOV.U32 R81, RZ, RZ, R84 ;  /* 0x000000ffff517224 */ /* 0x000fe200078e0054 */
[----:B0-----:R-:W-:Y:S01]  /*12fb0*/  @P1 SHF.R.U32.HI R81, RZ, R87, R80 ;  /* 0x00000057ff511219 */ /* 0x001fe20000011650 */
[----:B------:R-:W-:Y:S01]  /*12fc0*/  IMAD R3, R3, UR4, RZ ;  /* 0x0000000403037c24 */ /* 0x000fe2000f8e02ff */
[----:B------:R-:W5:Y:S03]  /*12fd0*/  LD.E.128 R52, desc[UR40][R52.64] ;  /* 0x0000002834347980 */ /* 0x000f66000c101d00 */
[C---:B------:R-:W-:Y:S01]  /*12fe0*/  IMAD R85, R82.reuse, UR5, R3 ;  /* 0x0000000552557c24 */ /* 0x040fe2000f8e0203 */
[----:B------:R-:W-:Y:S01]  /*12ff0*/  SHF.R.S32.HI R3, RZ, 0x1f, R81 ;  /* 0x0000001fff037819 */ /* 0x000fe20000011451 */
[----:B------:R-:W-:Y:S01]  /*13000*/  IMAD.WIDE.U32 R82, R82, UR4, R20 ;  /* 0x0000000452527c25 */ /* 0x000fe2000f8e0014 */
[----:B------:R-:W-:Y:S01]  /*13010*/  ULDC.64 UR4, c[0x0][0xae0] ;  /* 0x0002b80000047ab9 */ /* 0x000fe20000000a00 */
[----:B------:R-:W5:Y:S02]  /*13020*/  LD.E.128 R56, desc[UR40][R56.64] ;  /* 0x0000002838387980 */ /* 0x000f64000c101d00 */
[----:B------:R-:W-:-:S02]  /*13030*/  IMAD.MOV R21, RZ, RZ, -R81 ;  /* 0x000000ffff157224 */ /* 0x000fc400078e0a51 */
[----:B------:R-:W-:Y:S01]  /*13040*/  IMAD R20, R3, UR4, RZ ;  /* 0x0000000403147c24 */ /* 0x000fe2000f8e02ff */
[----:B------:R-:W5:Y:S01]  /*13050*/  LD.E.128 R60, desc[UR40][R60.64] ;  /* 0x000000283c3c7980 */ /* 0x000f62000c101d00 */
[----:B------:R-:W-:Y:S02]  /*13060*/  IMAD.IADD R83, R83, 0x1, R85 ;  /* 0x0000000153537824 */ /* 0x000fe400078e0255 */
[----:B------:R-:W-:Y:S01]  /*13070*/  IMAD R3, R32, R21, R84 ;  /* 0x0000001520037224 */ /* 0x000fe200078e0254 */
[----:B------:R-:W5:Y:S01]  /*13080*/  LD.E.128 R64, desc[UR40][R64.64] ;  /* 0x0000002840407980 */ /* 0x000f62000c101d00 */
[C---:B------:R-:W-:Y:S02]  /*13090*/  IMAD R85, R81.reuse, UR5, R20 ;  /* 0x0000000551557c24 */ /* 0x040fe4000f8e0214 */
[----:B------:R-:W-:Y:S01]  /*130a0*/  IMAD.WIDE.U32 R20, R81, UR4, R82 ;  /* 0x0000000451147c25 */ /* 0x000fe2000f8e0052 */
[----:B------:R-:W5:Y:S01]  /*130b0*/  LD.E.128 R68, desc[UR40][R68.64] ;  /* 0x0000002844447980 */ /* 0x000f62000c101d00 */
[----:B------:R-:W-:Y:S01]  /*130c0*/  SHF.R.S32.HI R32, RZ, 0x1f, R3 ;  /* 0x0000001fff207819 */ /* 0x000fe20000011403 */
[----:B------:R-:W-:-:S02]  /*130d0*/  ULDC.64 UR4, c[0x0][0xad8] ;  /* 0x0002b60000047ab9 */ /* 0x000fc40000000a00 */
        /* <DEDUP_REMOVED lines=10> */
[----:B------:R-:W-:Y:S02]  /*13180*/  IMAD.IADD R229, R86, 0x1, R229 ;  /* 0x0000000156e57824 */ /* 0x000fe400078e02e5 */
        /* <DEDUP_REMOVED lines=15> */
[----:B------:R-:W-:-:S02]  /*13280*/  ISETP.GE.AND P0, PT, R81, R0, PT ;  /* 0x000000005100720c */ /* 0x000fc40003f06270 */
[----:B------:R-:W-:Y:S01]  /*13290*/  IADD3 R87, R213, 0xc0, RZ ;  /* 0x000000c0d5577810 */ /* 0x000fe20007ffe0ff */
[----:B------:R-:W-:Y:S10]  /*132a0*/  @P2 BRA `(.L_x_14492) ;  /* 0x0000000000442947 */ /* 0x000ff40003800000 */
        /* <DEDUP_REMOVED lines=17> */
.L_x_14492:
[----:B------:R-:W-:Y:S05]  /*133c0*/  BSYNC B1 ;  /* 0x0000000000017941 */ /* 0x000fea0003800000 */
.L_x_14491:
        /* <DEDUP_REMOVED lines=21> */
.L_x_14494:
[----:B------:R-:W-:Y:S05]  /*13520*/  BSYNC B1 ;  /* 0x0000000000017941 */ /* 0x000fea0003800000 */
.L_x_14493:
        /* <DEDUP_REMOVED lines=21> */
.L_x_14496:
[----:B------:R-:W-:Y:S05]  /*13680*/  BSYNC B1 ;  /* 0x0000000000017941 */ /* 0x000fea0003800000 */
.L_x_14495:
        /* <DEDUP_REMOVED lines=9> */
[CC--:B0-----:R-:W-:Y:S02]  /*13720*/  @!P3 LEA R4, P0, R213.reuse, R32.reuse, 0x1 ;  /* 0x00000020d504b211 */ /* 0x0c1fe400078008ff */
        /* <DEDUP_REMOVED lines=14> */
.L_x_14489:
        /* <DEDUP_REMOVED lines=28> */
[----:B--2---:R-:W-:-:S07]  /*139d0*/  IADD3 R8, -R3, R8, RZ ;  /* 0x0000000803087210 */ /* 0x004fce0007ffe1ff */
.L_x_14498:
        /* <DEDUP_REMOVED lines=31> */
[----:B------:R-:W-:Y:S01]  /*13bd0*/  IADD3 R7, -R3, RZ, RZ ;  /* 0x000000ff03077210 */ /* 0x000fe20007ffe1ff */
[----:B------:R-:W-:Y:S01]  /*13be0*/  IMAD R6, R13, UR5, R6 ;  /* 0x000000050d067c24 */ /* 0x000fe2000f8e0206 */
[----:B------:R-:W-:Y:S01]  /*13bf0*/  IADD3 R4, P0, R3, R4, RZ ;  /* 0x0000000403047210 */ /* 0x000fe20007f1e0ff */
[----:B------:R-:W-:Y:S02]  /*13c00*/  ULDC.64 UR4, c[0x0][0xb88] ;  /* 0x0002e20000047ab9 */ /* 0x000fe40000000a00 */
        /* <DEDUP_REMOVED lines=13> */
.L_x_14500:
[----:B------:R-:W-:Y:S05]  /*13ce0*/  BSYNC B1 ;  /* 0x0000000000017941 */ /* 0x000fea0003800000 */
.L_x_14499:
[--C-:B--2---:R-:W-:Y:S01]  /*13cf0*/  SHF.R.S32.HI R6, RZ, 0x1f, R26.reuse ;  /* 0x0000001fff067819 */ /* 0x104fe2000001141a */
        /* <DEDUP_REMOVED lines=10> */
[----:B------:R-:W-:Y:S01]  /*13da0*/  IMAD.IADD R6, R26, 0x1, -R6 ;  /* 0x000000011a067824 */ /* 0x000fe200078e0a06 */
[----:B------:R-:W-:-:S03]  /*13db0*/  IADD3 R5, R5, R3, RZ ;  /* 0x0000000305057210 */ /* 0x000fc60007ffe0ff */
[----:B------:R-:W-:Y:S02]  /*13dc0*/  IMAD R0, R6, 0x20, R10 ;  /* 0x0000002006007824 */ /* 0x000fe400078e020a */
[----:B------:R-:W-:Y:S02]  /*13dd0*/  IMAD R6, R12, UR4, RZ ;  /* 0x000000040c067c24 */ /* 0x000fe4000f8e02ff */
[----:B------:R-:W-:Y:S02]  /*13de0*/  IMAD.IADD R9, R229, 0x1, R0 ;  /* 0x00000001e5097824 */ /* 0x000fe400078e0200 */
[----:B------:R-:W-:Y:S02]  /*13df0*/  IMAD R7, R24, UR5, R6 ;  /* 0x0000000518077c24 */ /* 0x000fe4000f8e0206 */
[----:B------:R-:W-:-:S04]  /*13e00*/  @P2 IMAD.HI.U32 R0, R9, R20, RZ ;  /* 0x0000001409002227 */ /* 0x000fc800078e00ff */
[----:B------:R-:W-:Y:S01]  /*13e10*/  IMAD.WIDE.U32 R4, R24, UR4, R4 ;  /* 0x0000000418047c25 */ /* 0x000fe2000f8e0004 */
[----:B------:R-:W-:-:S03]  /*13e20*/  ULDC.64 UR4, c[0x0][0xaf0] ;  /* 0x0002bc0000047ab9 */ /* 0x000fc60000000a00 */
[----:B------:R-:W-:Y:S01]  /*13e30*/  IMAD.MOV.U32 R3, RZ, RZ, R9 ;  /* 0x000000ffff037224 */ /* 0x000fe200078e0009 */
[----:B0-----:R-:W-:Y:S01]  /*13e40*/  @P2 SHF.R.U32.HI R3, RZ, R27, R0 ;  /* 0x0000001bff032219 */ /* 0x001fe20000011600 */
[----:B------:R-:W-:Y:S02]  /*13e50*/  IMAD R6, R14, UR4, RZ ;  /* 0x000000040e067c24 */ /* 0x000fe4000f8e02ff */
[----:B------:R-:W-:Y:S01]  /*13e60*/  IMAD.IADD R5, R5, 0x1, R7 ;  /* 0x0000000105057824 */ /* 0x000fe200078e0207 */
[----:B------:R-:W-:Y:S01]  /*13e70*/  SHF.R.S32.HI R0, RZ, 0x1f, R3 ;  /* 0x0000001fff007819 */ /* 0x000fe20000011403 */
[C---:B------:R-:W-:Y:S02]  /*13e80*/  IMAD R7, R13.reuse, UR5, R6 ;  /* 0x000000050d077c24 */ /* 0x040fe4000f8e0206 */
        /* <DEDUP_REMOVED lines=22> */
.L_x_14689:
[----:B------:R-:W-:Y:S01]  /*13ff0*/  IMAD R8, R8, R25, RZ ;  /* 0x0000001908087224 */ /* 0x000fe200078e02ff */
[----:B------:R-:W-:Y:S01]  /*14000*/  BSSY B1, `(.L_x_14502) ;  /* 0x000001f000017945 */ /* 0x000fe20003800000 */
[----:B------:R-:W-:-:S05]  /*14010*/  IMAD.IADD R229, R10, 0x1, R229 ;  /* 0x000000010ae57824 */ /* 0x000fca00078e02e5 */
[----:B------:R-:W-:-:S13]  /*14020*/  ISETP.GE.AND P0, PT, R229, R8, PT ;  /* 0x00000008e500720c */ /* 0x000fda0003f06270 */
[----:B------:R-:W-:Y:S05]  /*14030*/  @P0 BRA `(.L_x_14503) ;  /* 0x00000000006c0947 */ /* 0x000fea0003800000 */
[----:B------:R-:W-:Y:S01]  /*14040*/  ULDC UR4, c[0x0][0xac8] ;  /* 0x0002b20000047ab9 */ /* 0x000fe20000000800 */
[C---:B------:R-:W-:Y:S01]  /*14050*/  VIADD R15, R213.reuse, 0x40 ;  /* 0x00000040d50f7836 */ /* 0x040fe20000000000 */
[C---:B------:R-:W-:Y:S01]  /*14060*/  ISETP.GE.AND P3, PT, R213.reuse, UR4, PT ;  /* 0x00000004d5007c0c */ /* 0x040fe2000bf66270 */
[C---:B------:R-:W-:Y:S01]  /*14070*/  VIADD R5, R213.reuse, 0xc0 ;  /* 0x000000c0d5057836 */ /* 0x040fe20000000000 */
[C---:B------:R-:W-:Y:S01]  /*14080*/  IADD3 R20, R213.reuse, 0x80, RZ ;  /* 0x00000080d5147810 */ /* 0x040fe20007ffe0ff */
[----:B------:R-:W-:Y:S01]  /*14090*/  VIADD R24, R213, 0x40 ;  /* 0x00000040d5187836 */ /* 0x000fe20000000000 */
[----:B------:R-:W-:Y:S01]  /*140a0*/  ISETP.GE.AND P2, PT, R15, UR4, PT ;  /* 0x000000040f007c0c */ /* 0x000fe2000bf46270 */
[----:B------:R-:W-:Y:S01]  /*140b0*/  VIADD R21, R213, 0x80 ;  /* 0x00000080d5157836 */ /* 0x000fe20000000000 */
[----:B------:R-:W-:Y:S02]  /*140c0*/  ISETP.GE.AND P1, PT, R20, UR4, PT ;  /* 0x0000000414007c0c */ /* 0x000fe4000bf26270 */
[----:B------:R-:W-:-:S02]  /*140d0*/  ISETP.GE.AND P0, PT, R5, UR4, PT ;  /* 0x0000000405007c0c */ /* 0x000fc4000bf06270 */
[----:B------:R-:W-:Y:S02]  /*140e0*/  SHF.R.S32.HI R9, RZ, 0x1f, R213 ;  /* 0x0000001fff097819 */ /* 0x000fe400000114d5 */
[----:B------:R-:W-:Y:S02]  /*140f0*/  SHF.R.S32.HI R24, RZ, 0x1f, R24 ;  /* 0x0000001fff187819 */ /* 0x000fe40000011418 */
[C---:B---3--:R-:W-:Y:S02]  /*14100*/  @!P3 LEA R6, P5, R213.reuse, R14, 0x1 ;  /* 0x0000000ed506b211 */ /* 0x048fe400078a08ff */
[----:B------:R-:W-:Y:S02]  /*14110*/  SHF.R.S32.HI R21, RZ, 0x1f, R21 ;  /* 0x0000001fff157819 */ /* 0x000fe40000011415 */
[C---:B--2---:R-:W-:Y:S01]  /*14120*/  @!P3 LEA.HI.X R7, R213.reuse, R0, R9, 0x1, P5 ;  /* 0x00000000d507b211 */ /* 0x044fe200028f0c09 */
[----:B------:R-:W-:Y:S01]  /*14130*/  VIADD R9, R213, 0xc0 ;  /* 0x000000c0d5097836 */ /* 0x000fe20000000000 */
[----:B------:R-:W-:-:S02]  /*14140*/  @!P2 LEA R10, P4, R15, R14, 0x1 ;  /* 0x0000000e0f0aa211 */ /* 0x000fc400078808ff */
[C---:B------:R-:W-:Y:S01]  /*14150*/  @!P1 LEA R12, P5, R20.reuse, R14, 0x1 ;  /* 0x0000000e140c9211 */ /* 0x040fe200078a08ff */
[----:B------:R4:W-:Y:S01]  /*14160*/  @!P3 ST.E.128 desc[UR40][R6.64], RZ ;  /* 0x000000ff0600b985 */ /* 0x0009e2000c101d28 */
[----:B------:R-:W-:Y:S02]  /*14170*/  @!P2 LEA.HI.X R11, R15, R0, R24, 0x1, P4 ;  /* 0x000000000f0ba211 */ /* 0x000fe400020f0c18 */
[----:B------:R-:W-:Y:S02]  /*14180*/  SHF.R.S32.HI R9, RZ, 0x1f, R9 ;  /* 0x0000001fff097819 */ /* 0x000fe40000011409 */
[C---:B------:R-:W-:Y:S01]  /*14190*/  @!P0 LEA R14, P4, R5.reuse, R14, 0x1 ;  /* 0x0000000e050e8211 */ /* 0x040fe200078808ff */
[----:B------:R4:W-:Y:S01]  /*141a0*/  @!P2 ST.E.128 desc[UR40][R10.64], RZ ;  /* 0x000000ff0a00a985 */ /* 0x0009e2000c101d28 */
[-C--:B------:R-:W-:Y:S02]  /*141b0*/  @!P1 LEA.HI.X R13, R20, R0.reuse, R21, 0x1, P5 ;  /* 0x00000000140d9211 */ /* 0x080fe400028f0c15 */
[----:B------:R-:W-:-:S03]  /*141c0*/  @!P0 LEA.HI.X R15, R5, R0, R9, 0x1, P4 ;  /* 0x00000000050f8211 */ /* 0x000fc600020f0c09 */
[----:B------:R4:W-:Y:S04]  /*141d0*/  @!P1 ST.E.128 desc[UR40][R12.64], RZ ;  /* 0x000000ff0c009985 */ /* 0x0009e8000c101d28 */
[----:B------:R4:W-:Y:S02]  /*141e0*/  @!P0 ST.E.128 desc[UR40][R14.64], RZ ;  /* 0x000000ff0e008985 */ /* 0x0009e4000c101d28 */
.L_x_14503:
[----:B------:R-:W-:Y:S05]  /*141f0*/  BSYNC B1 ;  /* 0x0000000000017941 */ /* 0x000fea0003800000 */
.L_x_14502:
[----:B------:R-:W-:-:S03]  /*14200*/  UMOV UR4, 0xffffffff ;  /* 0xffffffff00047882 */ /* 0x000fc60000000000 */
[----:B------:R-:W-:Y:S05]  /*14210*/  BRA.DIV UR4, `(.L_x_14504) ;  /* 0x0000008a04707947 */ /* 0x000fea000b800000 */
[----:B--2---:R2:W0:Y:S04]  /*14220*/  SHFL.IDX PT, R0, R4, 0x1, 0x181f ;  /* 0x00381f0004007f89 */ /* 0x00442800000e0000 */
[----:B---34-:R2:W3:Y:S02]  /*14230*/  SHFL.IDX PT, R14, R3, 0x1, 0x181f ;  /* 0x00381f00030e7f89 */ /* 0x0184e400000e0000 */
.L_x_14693:
[----:B------:R-:W-:Y:S01]  /*14240*/  IADD3 R5, R229, 0x20, RZ ;  /* 0x00000020e5057810 */ /* 0x000fe20007ffe0ff */
[----:B------:R-:W-:Y:S03]  /*14250*/  BSSY B1, `(.L_x_14505) ;  /* 0x000001e000017945 */ /* 0x000fe60003800000 */
        /* <DEDUP_REMOVED lines=12> */
[----:B------:R-:W-:-:S02]  /*14320*/  IADD3 R25, R213, 0x40, RZ ;  /* 0x00000040d5197810 */ /* 0x000fc40007ffe0ff */
[----:B------:R-:W-:Y:S02]  /*14330*/  SHF.R.S32.HI R12, RZ, 0x1f, R213 ;  /* 0x0000001fff0c7819 */ /* 0x000fe400000114d5 */
[----:B------:R-:W-:Y:S02]  /*14340*/  SHF.R.S32.HI R25, RZ, 0x1f, R25 ;  /* 0x0000001fff197819 */ /* 0x000fe40000011419 */
[-C--:B---3--:R-:W-:Y:S02]  /*14350*/  @!P3 LEA R6, P5, R213, R14.reuse, 0x1 ;  /* 0x0000000ed506b211 */ /* 0x088fe400078a08ff */
[----:B------:R-:W-:Y:S02]  /*14360*/  @!P2 LEA R10, P4, R15, R14, 0x1 ;  /* 0x0000000e0f0aa211 */ /* 0x000fe400078808ff */
[----:B0-----:R-:W-:Y:S02]  /*14370*/  @!P3 LEA.HI.X R7, R213, R0, R12, 0x1, P5 ;  /* 0x00000000d507b211 */ /* 0x001fe400028f0c0c */
        /* <DEDUP_REMOVED lines=11> */
.L_x_14506:
[----:B------:R-:W-:Y:S05]  /*14430*/  BSYNC B1 ;  /* 0x0000000000017941 */ /* 0x000fea0003800000 */
.L_x_14505:
[----:B------:R-:W-:-:S03]  /*14440*/  UMOV UR4, 0xffffffff ;  /* 0xffffffff00047882 */ /* 0x000fc60000000000 */
[----:B------:R-:W-:Y:S05]  /*14450*/  BRA.DIV UR4, `(.L_x_14507) ;  /* 0x0000008a04287947 */ /* 0x000fea000b800000 */
[----:B0-----:R0:W0:Y:S04]  /*14460*/  SHFL.IDX PT, R0, R4, 0x2, 0x181f ;  /* 0x00581f0004007f89 */ /* 0x00102800000e0000 */
[----:B---34-:R3:W4:Y:S02]  /*14470*/  SHFL.IDX PT, R14, R3, 0x2, 0x181f ;  /* 0x00581f00030e7f89 */ /* 0x01872400000e0000 */
.L_x_14697:
[----:B------:R-:W-:Y:S01]  /*14480*/  VIADD R5, R229, 0x40 ;  /* 0x00000040e5057836 */ /* 0x000fe20000000000 */
[----:B------:R-:W-:Y:S04]  /*14490*/  BSSY B1, `(.L_x_14508) ;  /* 0x000001e000017945 */ /* 0x000fe80003800000 */
        /* <DEDUP_REMOVED lines=9> */
[C---:B------:R-:W-:Y:S01]  /*14530*/  IADD3 R9, R213.reuse, 0xc0, RZ ;  /* 0x000000c0d5097810 */ /* 0x040fe20007ffe0ff */
[----:B------:R-:W-:Y:S01]  /*14540*/  VIADD R20, R213, 0xc0 ;  /* 0x000000c0d5147836 */ /* 0x000fe20000000000 */
[----:B------:R-:W-:Y:S02]  /*14550*/  ISETP.GE.AND P1, PT, R21, UR4, PT ;  /* 0x0000000415007c0c */ /* 0x000fe4000bf26270 */
[----:B------:R-:W-:-:S02]  /*14560*/  ISETP.GE.AND P0, PT, R9, UR4, PT ;  /* 0x0000000409007c0c */ /* 0x000fc4000bf06270 */
[----:B------:R-:W-:Y:S02]  /*14570*/  SHF.R.S32.HI R12, RZ, 0x1f, R213 ;  /* 0x0000001fff0c7819 */ /* 0x000fe400000114d5 */
[----:B------:R-:W-:Y:S02]  /*14580*/  SHF.R.S32.HI R25, RZ, 0x1f, R25 ;  /* 0x0000001fff197819 */ /* 0x000fe40000011419 */
[-C--:B----4-:R-:W-:Y:S02]  /*14590*/  @!P3 LEA R6, P5, R213, R14.reuse, 0x1 ;  /* 0x0000000ed506b211 */ /* 0x090fe400078a08ff */
        /* <DEDUP_REMOVED lines=13> */
.L_x_14509:
[----:B------:R-:W-:Y:S05]  /*14670*/  BSYNC B1 ;  /* 0x0000000000017941 */ /* 0x000fea0003800000 */
.L_x_14508:
[----:B------:R-:W-:-:S03]  /*14680*/  UMOV UR4, 0xffffffff ;  /* 0xffffffff00047882 */ /* 0x000fc60000000000 */
[----:B------:R-:W-:Y:S05]  /*14690*/  BRA.DIV UR4, `(.L_x_14510) ;  /* 0x0000008604e07947 */ /* 0x000fea000b800000 */
[----:B0-----:R0:W0:Y:S04]  /*146a0*/  SHFL.IDX PT, R0, R4, 0x3, 0x181f ;  /* 0x00781f0004007f89 */ /* 0x00102800000e0000 */
[----:B----4-:R4:W0:Y:S02]  /*146b0*/  SHFL.IDX PT, R14, R3, 0x3, 0x181f ;  /* 0x00781f00030e7f89 */ /* 0x01082400000e0000 */
.L_x_14701:
[----:B--234-:R-:W-:-:S05]  /*146c0*/  VIADD R3, R229, 0x60 ;  /* 0x00000060e5037836 */ /* 0x01cfca0000000000 */
[----:B------:R-:W-:-:S13]  /*146d0*/  ISETP.GE.AND P0, PT, R3, R8, PT ;  /* 0x000000080300720c */ /* 0x000fda0003f06270 */
[----:B------:R-:W-:Y:S05]  /*146e0*/  @P0 BRA `(.L_x_14497) ;  /* 0x00000000006c0947 */ /* 0x000fea0003800000 */
[C---:B------:R-:W-:Y:S01]  /*146f0*/  IADD3 R15, R213.reuse, 0x40, RZ ;  /* 0x00000040d50f7810 */ /* 0x040fe20007ffe0ff */
        /* <DEDUP_REMOVED lines=26> */
.L_x_14497:
[----:B------:R-:W-:Y:S05]  /*148a0*/  BSYNC B0 ;  /* 0x0000000000007941 */ /* 0x000fea0003800000 */
.L_x_14488:
[----:B------:R-:W-:Y:S02]  /*148b0*/  ULDC UR4, c[0x0][0xc3c] ;  /* 0x00030f0000047ab9 */ /* 0x000fe40000000800 */
[----:B------:R-:W-:-:S13]  /*148c0*/  ISETP.GE.AND P0, PT, R35, UR4, PT ;  /* 0x0000000423007c0c */ /* 0x000fda000bf06270 */
[----:B------:R-:W-:Y:S05]  /*148d0*/  @!P0 BRA `(.L_x_14511) ;  /* 0xfffffec800248947 */ /* 0x000fea000383ffff */
[----:B------:R-:W-:Y:S05]  /*148e0*/  BRA `(.L_x_14352) ;  /* 0x0000006c00507947 */ /* 0x000fea0003800000 */
.L_x_14350:
[----:B------:R-:W-:-:S08]  /*148f0*/  NOP ;  /* 0x0000000000007918 */ /* 0x000fd00000000000 */
[----:B------:R-:W0:-:S00]  /*14900*/  USETMAXREG.DEALLOC.CTAPOOL 0x28 ;  /* 0x00000028000079c8 */ /* 0x000e0000080e0500 */
[----:B0-----:R-:W2:Y:S01]  /*14910*/  LDL.LU R3, [R1] ;  /* 0x0000000001037983 */ /* 0x001ea20000300800 */
[----:B------:R-:W-:Y:S01]  /*14920*/  LOP3.LUT R2, R2, 0x3, RZ, 0xc0, !PT ;  /* 0x0000000302027812 */ /* 0x000fe200078ec0ff */
[----:B------:R-:W-:-:S05]  /*14930*/  IMAD.MOV.U32 R4, RZ, RZ, RZ ;  /* 0x000000ffff047224 */ /* 0x000fca00078e00ff */
[----:B------:R-:W0:Y:S02]  /*14940*/  SHFL.IDX PT, R2, R2, RZ, 0x1f ;  /* 0x00001fff02027589 */ /* 0x000e2400000e0000 */
[----:B0-----:R-:W-:Y:S02]  /*14950*/  ISETP.NE.AND P0, PT, R2, RZ, PT ;  /* 0x000000ff0200720c */ /* 0x001fe40003f05270 */
        /* <DEDUP_REMOVED lines=11> */
.L_x_14512:
[----:B------:R-:W-:Y:S01]  /*14a10*/  LOP3.LUT R5, R0, 0x1f, RZ, 0xc0, !PT ;  /* 0x0000001f00057812 */ /* 0x000fe200078ec0ff */
[----:B------:R-:W-:Y:S01]  /*14a20*/  ULDC UR4, c[0x0][0xc3c] ;  /* 0x00030f0000047ab9 */ /* 0x000fe20000000800 */
[----:B------:R-:W1:Y:S01]  /*14a30*/  S2UR UR6, SR_CTAID.X ;  /* 0x00000000000679c3 */ /* 0x000e620000002500 */
[----:B------:R-:W-:Y:S01]  /*14a40*/  ULDC UR5, c[0x0][0xc38] ;  /* 0x00030e0000057ab9 */ /* 0x000fe20000000800 */
[----:B------:R-:W-:-:S04]  /*14a50*/  ISETP.NE.AND P0, PT, R5, 0x1f, PT ;  /* 0x0000001f0500780c */ /* 0x000fc80003f05270 */
[----:B------:R-:W-:-:S13]  /*14a60*/  ISETP.GE.OR P1, PT, R5, UR4, !P0 ;  /* 0x0000000405007c0c */ /* 0x000fda000c726670 */
[----:B0-----:R-:W0:Y:S02]  /*14a70*/  @!P1 LDC.64 R2, c[0x0][0xc80] ;  /* 0x00032000ff029b82 */ /* 0x001e240000000a00 */
        /* <DEDUP_REMOVED lines=34> */
.L_x_14518:
        /* <DEDUP_REMOVED lines=12> */
.L_x_14517:
[----:B------:R-:W-:Y:S05]  /*14d60*/  BSYNC B0 ;  /* 0x0000000000007941 */ /* 0x000fea0003800000 */
.L_x_14516:
        /* <DEDUP_REMOVED lines=20> */
.L_x_14514:
        /* <DEDUP_REMOVED lines=20> */
.L_x_14519:
        /* <DEDUP_REMOVED lines=59> */
.L_x_14515:
[----:B------:R-:W-:Y:S02]  /*153a0*/  IMAD.MOV.U32 R17, RZ, RZ, RZ ;  /* 0x000000ffff117224 */ /* 0x000fe400078e00ff */
[----:B------:R-:W-:Y:S02]  /*153b0*/  IMAD.U32 R16, RZ, RZ, UR6 ;  /* 0x00000006ff107e24 */ /* 0x000fe4000f8e00ff */
[----:B------:R-:W-:-:S07]  /*153c0*/  IMAD.MOV.U32 R18, RZ, RZ, RZ ;  /* 0x000000ffff127224 */ /* 0x000fce00078e00ff */
.L_x_14520:
[----:B------:R-:W-:-:S13]  /*153d0*/  ISETP.NE.AND P0, PT, R5, RZ, PT ;  /* 0x000000ff0500720c */ /* 0x000fda0003f05270 */
[----:B------:R-:W0:Y:S01]  /*153e0*/  @!P0 S2R R3, SR_CgaCtaId ;  /* 0x0000000000038919 */ /* 0x000e220000008800 */
[----:B------:R-:W-:-:S04]  /*153f0*/  @!P0 MOV R2, 0x400 ;  /* 0x0000040000028802 */ /* 0x000fc80000000f00 */
[----:B0-----:R-:W-:-:S05]  /*15400*/  @!P0 LEA R2, R3, R2, 0x18 ;  /* 0x0000000203028211 */ /* 0x001fca00078ec0ff */
[----:B------:R0:W-:Y:S01]  /*15410*/  @!P0 STS.128 [R2+0x228d0], R16 ;  /* 0x0228d01002008388 */ /* 0x0001e20000000c00 */
[----:B------:R-:W-:Y:S06]  /*15420*/  BAR.ARV 0x5, 0x180 ;  /* 0x0146000000007b1d */ /* 0x000fec0000002000 */
.L_x_14513:
        /* <DEDUP_REMOVED lines=18> */
[----:B------:R-:W-:Y:S01]  /*15550*/  SHF.R.U32.HI R3, RZ, 0x3, R5 ;  /* 0x00000003ff037819 */ /* 0x000fe20000011605 */
[----:B------:R-:W-:Y:S01]  /*15560*/  IMAD.MOV.U32 R24, RZ, RZ, RZ ;  /* 0x000000ffff187224 */ /* 0x000fe200078e00ff */
[----:B------:R-:W-:Y:S01]  /*15570*/  LOP3.LUT R29, R4, 0x200, R29, 0xf8, !PT ;  /* 0x00000200041d7812 */ /* 0x000fe200078ef81d */
[----:B------:R-:W-:Y:S01]  /*15580*/  IMAD.MOV.U32 R25, RZ, RZ, 0x1 ;  /* 0x00000001ff197424 */ /* 0x000fe200078e00ff */
[----:B------:R-:W-:Y:S01]  /*15590*/  LOP3.LUT R3, R3, 0x70, R0, 0xf8, !PT ;  /* 0x0000007003037812 */ /* 0x000fe200078ef800 */
[----:B------:R-:W-:Y:S01]  /*155a0*/  ULDC.64 UR38, c[0x0][0x198] ;  /* 0x0000660000267ab9 */ /* 0x000fe20000000a00 */
[C---:B------:R-:W-:Y:S01]  /*155b0*/  LOP3.LUT R0, R2.reuse, 0x40, RZ, 0xfc, !PT ;  /* 0x0000004002007812 */ /* 0x040fe200078efcff */
[----:B------:R-:W-:Y:S01]  /*155c0*/  ULDC UR36, c[0x0][0xc] ;  /* 0x0000030000247ab9 */ /* 0x000fe20000000800 */
[----:B------:R-:W-:-:S02]  /*155d0*/  LOP3.LUT R3, R2, 0x80, RZ, 0xfc, !PT ;  /* 0x0000008002037812 */ /* 0x000fc400078efcff */
[----:B------:R-:W-:Y:S01]  /*155e0*/  LOP3.LUT R4, R37, 0x2, RZ, 0xfc, !PT ;  /* 0x0000000225047812 */ /* 0x000fe200078efcff */
[----:B-1----:R-:W-:Y:S01]  /*155f0*/  ULEA UR4, UR5, UR4, 0x18 ;  /* 0x0000000405047291 */ /* 0x002fe2000f8ec03f */
[----:B------:R-:W-:Y:S02]  /*15600*/  MOV R23, RZ ;  /* 0x000000ff00177202 */ /* 0x000fe40000000f00 */
[----:B------:R-:W-:-:S03]  /*15610*/  LOP3.LUT R2, R2, 0xc0, RZ, 0xfc, !PT ;  /* 0x000000c002027812 */ /* 0x000fc600078efcff */
[----:B------:R-:W-:-:S04]  /*15620*/  IMAD.U32 R22, RZ, RZ, UR4 ;  /* 0x00000004ff167e24 */ /* 0x000fc8000f8e00ff */
[----:B------:R-:W-:-:S05]  /*15630*/  IMAD R0, R29, 0x2, R22 ;  /* 0x000000021d007824 */ /* 0x000fca00078e0216 */
[----:B------:R0:W-:Y:S02]  /*15640*/  STL [R1+0x4], R0 ;  /* 0x0000040001007387 */ /* 0x0001e40000100800 */
.L_x_14620:
[----:B-1----:R-:W1:Y:S02]  /*15650*/  LDC.64 R34, c[0x0][0xc88] ;  /* 0x00032200ff227b82 */ /* 0x002e640000000a00 */
[----:B-1----:R-:W-:-:S06]  /*15660*/  IMAD.WIDE R34, R19, 0x4, R34 ;  /* 0x0000000413227825 */ /* 0x002fcc00078e0222 */
[----:B------:R-:W0:Y:S01]  /*15670*/  LDG.E R34, desc[UR40][R34.64] ;  /* 0x0000002822227981 */ /* 0x000e22000c1e1900 */
[----:B------:R-:W-:Y:S05]  /*15680*/  YIELD ;  /* 0x0000000000007946 */ /* 0x000fea0003800000 */
[----:B------:R-:W-:Y:S01]  /*15690*/  ULDC.64 UR4, c[0x0][0xa28] ;  /* 0x00028a0000047ab9 */ /* 0x000fe20000000a00 */
[----:B------:R-:W-:Y:S01]  /*156a0*/  MOV R30, RZ ;  /* 0x000000ff001e7202 */ /* 0x000fe20000000f00 */
[----:B------:R-:W-:Y:S01]  /*156b0*/  IMAD.MOV.U32 R6, RZ, RZ, RZ ;  /* 0x000000ffff067224 */ /* 0x000fe200078e00ff */
[----:B------:R-:W-:Y:S01]  /*156c0*/  ISETP.NE.U32.AND P0, PT, RZ, UR4, PT ;  /* 0x00000004ff007c0c */ /* 0x000fe2000bf05070 */
[----:B------:R-:W-:Y:S01]  /*156d0*/  ULDC.64 UR8, c[0x0][0xa18] ;  /* 0x0002860000087ab9 */ /* 0x000fe20000000a00 */
[----:B------:R-:W-:-:S02]  /*156e0*/  ULDC.64 UR6, c[0x0][0xa10] ;  /* 0x0002840000067ab9 */ /* 0x000fc40000000a00 */
[----:B------:R-:W-:Y:S02]  /*156f0*/  ISETP.NE.AND.EX P0, PT, RZ, UR5, PT, P0 ;  /* 0x00000005ff007c0c */ /* 0x000fe4000bf05300 */
        /* <DEDUP_REMOVED lines=17> */
[----:B---34-:R-:W-:-:S03]  /*15810*/  IADD3 R4, P4, R27, UR6, RZ ;  /* 0x000000061b047c10 */ /* 0x018fc6000ff9e0ff */
[----:B--2---:R-:W2:Y:S01]  /*15820*/  @P0 LDG.E R6, desc[UR40][R2.64] ;  /* 0x0000002802060981 */ /* 0x004ea2000c1e1900 */
        /* <DEDUP_REMOVED lines=19> */
[----:B------:R-:W-:Y:S01]  /*15960*/  MOV R10, R8 ;  /* 0x00000008000a7202 */ /* 0x000fe20000000f00 */
[----:B------:R-:W-:Y:S06]  /*15970*/  @P2 BRA `(.L_x_14522) ;  /* 0x0000000000142947 */ /* 0x000fec0003800000 */
[----:B------:R-:W-:Y:S05]  /*15980*/  @!P0 BRA `(.L_x_14522) ;  /* 0x0000000000108947 */ /* 0x000fea0003800000 */
[----:B0-----:R-:W2:Y:S04]  /*15990*/  LDG.E R8, desc[UR40][R2.64] ;  /* 0x0000002802087981 */ /* 0x001ea8000c1e1900 */
[----:B------:R-:W2:Y:S02]  /*159a0*/  LDG.E R9, desc[UR40][R2.64+0x4] ;  /* 0x0000042802097981 */ /* 0x000ea4000c1e1900 */
[----:B--2---:R-:W-:-:S05]  /*159b0*/  IMAD.IADD R10, R9, 0x1, -R8 ;  /* 0x00000001090a7824 */ /* 0x004fca00078e0a08 */
[----:B------:R1:W-:Y:S02]  /*159c0*/  STL [R1+0x10], R10 ;  /* 0x0000100a01007387 */ /* 0x0003e40000100800 */
.L_x_14522:
        /* <DEDUP_REMOVED lines=9> */
.L_x_14523:
        /* <DEDUP_REMOVED lines=8> */
[----:B--2---:R-:W-:-:S07]  /*15ae0*/  IADD3 R7, -R7, R2, RZ ;  /* 0x0000000207077210 */ /* 0x004fce0007ffe1ff */
.L_x_14524:
        /* <DEDUP_REMOVED lines=9> */
[----:B------:R-:W-:-:S03]  /*15b80*/  IMAD.SHL.U32 R2, R17, 0x80, RZ ;  /* 0x0000008011027824 */ /* 0x000fc600078e00ff */
[----:B------:R-:W-:Y:S01]  /*15b90*/  IADD3 R32, R7, R6, RZ ;  /* 0x0000000607207210 */ /* 0x000fe20007ffe0ff */
[----:B------:R-:W-:-:S04]  /*15ba0*/  VIADD R2, R2, 0x7f ;  /* 0x0000007f02027836 */ /* 0x000fc80000000000 */
[----:B---3--:R-:W-:-:S04]  /*15bb0*/  @P0 IMAD.HI.U32 R4, R2, R4, RZ ;  /* 0x0000000402040227 */ /* 0x008fc800078e00ff */
[C---:B------:R-:W-:Y:S01]  /*15bc0*/  VIADD R5, R32.reuse, 0x5f ;  /* 0x0000005f20057836 */ /* 0x040fe20000000000 */
[----:B----4-:R-:W-:Y:S02]  /*15bd0*/  @P0 SHF.R.U32.HI R2, RZ, R3, R4 ;  /* 0x00000003ff020219 */ /* 0x010fe40000011604 */
[----:B------:R-:W-:Y:S01]  /*15be0*/  IADD3 R4, R32, 0x60, -R10 ;  /* 0x0000006020047810 */ /* 0x000fe20007ffe80a */
[----:B------:R-:W-:-:S04]  /*15bf0*/  IMAD.HI R5, R5, 0x2aaaaaab, RZ ;  /* 0x2aaaaaab05057827 */ /* 0x000fc800078e02ff */
[----:B------:R-:W-:Y:S01]  /*15c00*/  IMAD.IADD R2, R4, 0x1, R2 ;  /* 0x0000000104027824 */ /* 0x000fe200078e0202 */
[----:B------:R-:W-:-:S03]  /*15c10*/  SHF.R.U32.HI R3, RZ, 0x1f, R5 ;  /* 0x0000001fff037819 */ /* 0x000fc60000011605 */
[----:B------:R-:W-:Y:S01]  /*15c20*/  IMAD.HI R2, R2, 0x2aaaaaab, RZ ;  /* 0x2aaaaaab02027827 */ /* 0x000fe200078e02ff */
[----:B------:R-:W-:-:S04]  /*15c30*/  LEA.HI.SX32 R5, R5, R3, 0x1c ;  /* 0x0000000305057211 */ /* 0x000fc800078fe2ff */
[----:B------:R-:W-:-:S04]  /*15c40*/  SHF.R.U32.HI R3, RZ, 0x1f, R2 ;  /* 0x0000001fff037819 */ /* 0x000fc80000011602 */
[----:B------:R-:W-:-:S04]  /*15c50*/  LEA.HI.SX32 R3, R2, R3, 0x1c ;  /* 0x0000000302037211 */ /* 0x000fc800078fe2ff */
[----:B------:R-:W-:-:S05]  /*15c60*/  VIMNMX R2, R5, R3, PT ;  /* 0x0000000305027248 */ /* 0x000fca0003fe0100 */
[--C-:B------:R-:W-:Y:S02]  /*15c70*/  IMAD R2, R2, 0x60, -R7.reuse ;  /* 0x0000006002027824 */ /* 0x100fe400078e0a07 */
[----:B------:R-:W-:-:S03]  /*15c80*/  IMAD.MOV R7, RZ, RZ, -R7 ;  /* 0x000000ffff077224 */ /* 0x000fc600078e0a07 */
[----:B------:R-:W-:Y:S02]  /*15c90*/  VIMNMX R2, R2, R6, PT ;  /* 0x0000000602027248 */ /* 0x000fe40003fe0100 */
[----:B------:R-:W-:-:S04]  /*15ca0*/  VIMNMX R7, RZ, R7, !PT ;  /* 0x00000007ff077248 */ /* 0x000fc80007fe0100 */
[----:B------:R-:W-:-:S13]  /*15cb0*/  ISETP.GT.AND P0, PT, R2, R7, PT ;  /* 0x000000070200720c */ /* 0x000fda0003f04270 */
[----:B------:R-:W-:Y:S02]  /*15cc0*/  @P0 VIADD R6, R2, 0x5f ;  /* 0x0000005f02060836 */ /* 0x000fe40000000000 */
[----:B------:R-:W-:-:S04]  /*15cd0*/  IMAD.WIDE.U32 R2, R7, -0x55555555, RZ ;  /* 0xaaaaaaab07027825 */ /* 0x000fc800078e00ff */
[----:B------:R-:W-:Y:S01]  /*15ce0*/  @P0 IMAD.HI R6, R6, 0x2aaaaaab, RZ ;  /* 0x2aaaaaab06060827 */ /* 0x000fe200078e02ff */
[----:B------:R-:W-:-:S04]  /*15cf0*/  SHF.R.U32.HI R7, RZ, 0x6, R3 ;  /* 0x00000006ff077819 */ /* 0x000fc80000011603 */
[----:B------:R-:W-:Y:S02]  /*15d00*/  @P0 SHF.R.U32.HI R3, RZ, 0x1f, R6 ;  /* 0x0000001fff030819 */ /* 0x000fe40000011606 */
[----:B------:R-:W-:Y:S02]  /*15d10*/  MOV R2, R7 ;  /* 0x0000000700027202 */ /* 0x000fe40000000f00 */
[----:B------:R-:W-:Y:S02]  /*15d20*/  @P0 LEA.HI.SX32 R2, R6, R3, 0x1c ;  /* 0x0000000306020211 */ /* 0x000fe400078fe2ff */
        /* <DEDUP_REMOVED lines=10> */
.L_x_14704:
[----:B---3--:R-:W-:Y:S02]  /*15dd0*/  ISETP.NE.AND P0, PT, R14, RZ, PT ;  /* 0x000000ff0e00720c */ /* 0x008fe40003f05270 */
[----:B------:R-:W-:-:S11]  /*15de0*/  PLOP3.LUT P6, PT, PT, PT, PT, 0x8, 0x0 ;  /* 0x000000000000781c */ /* 0x000fd60003fce170 */
[----:B------:R-:W-:Y:S05]  /*15df0*/  @P0 BRA `(.L_x_14528) ;  /* 0x00000000000c0947 */ /* 0x000fea0003800000 */
[----:B------:R-:W-:-:S03]  /*15e00*/  UMOV UR4, 0xffffffff ;  /* 0xffffffff00047882 */ /* 0x000fc60000000000 */
[----:B------:R-:W-:Y:S05]  /*15e10*/  BRA.DIV UR4, `(.L_x_14529) ;  /* 0x00000072047c7947 */ /* 0x000fea000b800000 */
[----:B------:R-:W-:-:S13]  /*15e20*/  ELECT P6, URZ, PT ;  /* 0x00000000003f782f */ /* 0x000fda00038c0000 */
.L_x_14528:
        /* <DEDUP_REMOVED lines=9> */
.L_x_14707:
[----:B------:R-:W-:Y:S05]  /*15ec0*/  BSYNC B1 ;  /* 0x0000000000017941 */ /* 0x000fea0003800000 */
.L_x_14530:
[----:B------:R-:W-:Y:S04]  /*15ed0*/  BSSY B1, `(.L_x_14532) ;  /* 0x000007b000017945 */ /* 0x000fe80003800000 */
[----:B------:R-:W-:Y:S05]  /*15ee0*/  @!P6 BRA `(.L_x_14533) ;  /* 0x0000000400e4e947 */ /* 0x000fea0003800000 */
[----:B0-----:R-:W-:Y:S01]  /*15ef0*/  IMAD R3, R23, 0x8, R22 ;  /* 0x0000000817037824 */ /* 0x001fe200078e0216 */
[----:B------:R-:W-:Y:S01]  /*15f00*/  SHF.L.U32 R8, R26, 0x1f, RZ ;  /* 0x0000001f1a087819 */ /* 0x000fe200000006ff */
[----:B------:R-:W0:Y:S01]  /*15f10*/  S2R R9, SR_TID.X ;  /* 0x0000000000097919 */ /* 0x000e220000002100 */
[----:B------:R-:W-:Y:S02]  /*15f20*/  BSSY B2, `(.L_x_14534) ;  /* 0x0000005000027945 */ /* 0x000fe40003800000 */
[----:B------:R-:W2:Y:S01]  /*15f30*/  SYNCS.PHASECHK.TRANS64.TRYWAIT P0, [R3+URZ+0x228a0], R8 ;  /* 0x0228a008030075a7 */ /* 0x000ea2000800017f */
[----:B0-----:R-:W-:-:S04]  /*15f40*/  LOP3.LUT R9, R9, 0x7f, RZ, 0xc0, !PT ;  /* 0x0000007f09097812 */ /* 0x001fc800078ec0ff */
[----:B------:R-:W-:Y:S01]  /*15f50*/  ISETP.NE.AND P1, PT, R9, RZ, PT ;  /* 0x000000ff0900720c */ /* 0x000fe20003f25270 */
[----:B--2---:R-:W-:-:S12]  /*15f60*/  @!P0 BRA `(.L_x_14535) ;  /* 0x00000070005c8947 */ /* 0x004fd80003800000 */
.L_x_14708:
[----:B------:R-:W-:Y:S05]  /*15f70*/  BSYNC B2 ;  /* 0x0000000000027941 */ /* 0x000fea0003800000 */
.L_x_14534:
        /* <DEDUP_REMOVED lines=9> */
.L_x_14537:
[----:B------:R-:W-:Y:S05]  /*16010*/  BSYNC B2 ;  /* 0x0000000000027941 */ /* 0x000fea0003800000 */
.L_x_14536:
[----:B------:R-:W-:Y:S01]  /*16020*/  MOV R14, RZ ;  /* 0x000000ff000e7202 */ /* 0x000fe20000000f00 */
[----:B------:R-:W-:Y:S01]  /*16030*/  IMAD R9, R2, 0x60, R0 ;  /* 0x0000006002097824 */ /* 0x000fe200078e0200 */
[----:B------:R-:W-:Y:S01]  /*16040*/  UIADD3 UR4, UP0, UR38, 0x570, URZ ;  /* 0x0000057026047890 */ /* 0x000fe2000ff1e03f */
[----:B-1----:R-:W-:Y:S01]  /*16050*/  IMAD R10, R23, 0x3000, R22 ;  /* 0x00003000170a7824 */ /* 0x002fe200078e0216 */
        /* <DEDUP_REMOVED lines=8> */
.L_x_14538:
        /* <DEDUP_REMOVED lines=13> */
.L_x_14709:
[----:B------:R-:W-:Y:S05]  /*161b0*/  BSYNC B2 ;  /* 0x0000000000027941 */ /* 0x000fea0003800000 */
.L_x_14539:
        /* <DEDUP_REMOVED lines=11> */
.L_x_14542:
[----:B------:R-:W-:Y:S05]  /*16270*/  BSYNC B2 ;  /* 0x0000000000027941 */ /* 0x000fea0003800000 */
.L_x_14541:
        /* <DEDUP_REMOVED lines=9> */
.L_x_14543:
        /* <DEDUP_REMOVED lines=15> */
.L_x_14544:
        /* <DEDUP_REMOVED lines=15> */
.L_x_14545:
        /* <DEDUP_REMOVED lines=15> */
.L_x_14546:
        /* <DEDUP_REMOVED lines=10> */
.L_x_14533:
[----:B------:R-:W-:Y:S05]  /*16680*/  BSYNC B1 ;  /* 0x0000000000017941 */ /* 0x000fea0003800000 */
.L_x_14532:
        /* <DEDUP_REMOVED lines=9> */
.L_x_14562:
        /* <DEDUP_REMOVED lines=11> */
.L_x_14710:
[----:B------:R-:W-:Y:S05]  /*167d0*/  BSYNC B2 ;  /* 0x0000000000027941 */ /* 0x000fea0003800000 */
.L_x_14549:
[----:B------:R-:W-:Y:S04]  /*167e0*/  BSSY B2, `(.L_x_14551) ;  /* 0x0000009000027945 */ /* 0x000fe80003800000 */
[----:B------:R-:W-:Y:S05]  /*167f0*/  @P2 BRA `(.L_x_14552) ;  /* 0x00000000001c2947 */ /* 0x000fea0003800000 */
[----:B------:R-:W2:Y:S01]  /*16800*/  S2R R9, SR_TID.X ;  /* 0x0000000000097919 */ /* 0x000ea20000002100 */
[----:B------:R-:W-:-:S04]  /*16810*/  MOV R3, 0x3000 ;  /* 0x0000300000037802 */ /* 0x000fc80000000f00 */
[----:B------:R3:W-:Y:S01]  /*16820*/  SYNCS.ARRIVE.TRANS64 RZ, [R8+URZ+0x22890], R3 ;  /* 0x0228900308ff79a7 */ /* 0x0007e2000800003f */
[----:B--2---:R-:W-:-:S04]  /*16830*/  LOP3.LUT R9, R9, 0x1f, RZ, 0xc0, !PT ;  /* 0x0000001f09097812 */ /* 0x004fc800078ec0ff */
[----:B------:R-:W-:-:S13]  /*16840*/  ISETP.NE.AND P1, PT, R9, RZ, PT ;  /* 0x000000ff0900720c */ /* 0x000fda0003f25270 */
[----:B---3--:R-:W-:Y:S05]  /*16850*/  @!P1 BRA `(.L_x_14552) ;  /* 0x0000000000049947 */ /* 0x008fea0003800000 */
[----:B------:R-:W-:Y:S01]  /*16860*/  BPT.TRAP 0x1 ;  /* 0x000000040000795c */ /* 0x000fe20000300000 */
.L_x_14552:
[----:B------:R-:W-:Y:S05]  /*16870*/  BSYNC B2 ;  /* 0x0000000000027941 */ /* 0x000fea0003800000 */
.L_x_14551:
[----:B------:R-:W-:Y:S01]  /*16880*/  IMAD.MOV.U32 R12, RZ, RZ, RZ ;  /* 0x000000ffff0c7224 */ /* 0x000fe200078e00ff */
[----:B------:R-:W-:Y:S01]  /*16890*/  UIADD3 UR4, UP0, UR38, 0x570, URZ ;  /* 0x0000057026047890 */ /* 0x000fe2000ff1e03f */
[----:B------:R-:W-:Y:S01]  /*168a0*/  IMAD R3, R23, 0x3000, R22 ;  /* 0x0000300017037824 */ /* 0x000fe200078e0216 */
[----:B------:R-:W-:Y:S01]  /*168b0*/  PLOP3.LUT P1, PT, PT, PT, PT, 0x80, 0x0 ;  /* 0x000000000000781c */ /* 0x000fe20003f2f070 */
[----:B-1----:R-:W-:Y:S01]  /*168c0*/  IMAD R10, R11, 0x60, R0 ;  /* 0x000000600b0a7824 */ /* 0x002fe200078e0200 */
[----:B------:R-:W-:Y:S01]  /*168d0*/  R2UR UR10, R12 ;  /* 0x000000000c0a72ca */ /* 0x000fe200000e0000 */
[----:B------:R-:W-:Y:S01]  /*168e0*/  VIADD R3, R3, 0x1c400 ;  /* 0x0001c40003037836 */ /* 0x000fe20000000000 */
[----:B------:R-:W-:Y:S01]  /*168f0*/  UIADD3.X UR5, URZ, UR39, URZ, UP0, !UPT ;  /* 0x000000273f057290 */ /* 0x000fe200087fe43f */
[----:B------:R-:W-:Y:S01]  /*16900*/  VIADD R9, R8, 0x22890 ;  /* 0x0002289008097836 */ /* 0x000fe20000000000 */
[----:B------:R-:W-:Y:S01]  /*16910*/  UMOV UR6, 0x0 ;  /* 0x0000000000067882 */ /* 0x000fe20000000000 */
[----:B------:R-:W-:-:S10]  /*16920*/  UMOV UR7, 0x12f00000 ;  /* 0x12f0000000077882 */ /* 0x000fd40000000000 */
.L_x_14553:
        /* <DEDUP_REMOVED lines=13> */
.L_x_14711:
[----:B------:R-:W-:Y:S05]  /*16a00*/  BSYNC B2 ;  /* 0x0000000000027941 */ /* 0x000fea0003800000 */
.L_x_14554:
        /* <DEDUP_REMOVED lines=11> */
.L_x_14557:
[----:B------:R-:W-:Y:S05]  /*16ac0*/  BSYNC B2 ;  /* 0x0000000000027941 */ /* 0x000fea0003800000 */
.L_x_14556:
        /* <DEDUP_REMOVED lines=9> */
.L_x_14558:
        /* <DEDUP_REMOVED lines=15> */
.L_x_14559:
        /* <DEDUP_REMOVED lines=15> */
.L_x_14560:
        /* <DEDUP_REMOVED lines=15> */
.L_x_14561:
        /* <DEDUP_REMOVED lines=10> */
.L_x_14548:
[----:B------:R-:W-:Y:S05]  /*16ed0*/  BSYNC B1 ;  /* 0x0000000000017941 */ /* 0x000fea0003800000 */
.L_x_14547:
[----:B------:R-:W-:Y:S01]  /*16ee0*/  ISETP.GT.AND P2, PT, R11, R7, PT ;  /* 0x000000070b00720c */ /* 0x000fe20003f44270 */
[----:B------:R-:W-:Y:S02]  /*16ef0*/  VIADD R23, R23, 0x1 ;  /* 0x0000000117177836 */ /* 0x000fe40000000000 */
[----:B------:R-:W-:-:S03]  /*16f00*/  VIADD R11, R11, 0xffffffff ;  /* 0xffffffff0b0b7836 */ /* 0x000fc60000000000 */
[----:B------:R-:W-:-:S04]  /*16f10*/  ISETP.NE.AND P1, PT, R23, 0x2, PT ;  /* 0x000000021700780c */ /* 0x000fc80003f25270 */
[----:B------:R-:W-:Y:S02]  /*16f20*/  SEL R2, RZ, 0x1, P1 ;  /* 0x00000001ff027807 */ /* 0x000fe40000800000 */
[----:B------:R-:W-:Y:S02]  /*16f30*/  SEL R23, R23, RZ, P1 ;  /* 0x000000ff17177207 */ /* 0x000fe40000800000 */
[----:B------:R-:W-:Y:S01]  /*16f40*/  LOP3.LUT R26, R26, R2, RZ, 0x3c, !PT ;  /* 0x000000021a1a7212 */ /* 0x000fe200078e3cff */
[----:B------:R-:W-:Y:S06]  /*16f50*/  @P2 BRA `(.L_x_14562) ;  /* 0xfffffff400f02947 */ /* 0x000fec000383ffff */
.L_x_14526:
[----:B------:R-:W-:Y:S05]  /*16f60*/  BSYNC B0 ;  /* 0x0000000000007941 */ /* 0x000fea0003800000 */
.L_x_14525:
        /* <DEDUP_REMOVED lines=35> */
.L_x_14564:
        /* <DEDUP_REMOVED lines=9> */
[----:B-1----:R-:W-:Y:S01]  /*17230*/  MOV R10, UR4 ;  /* 0x00000004000a7c02 */ /* 0x002fe20008000f00 */
        /* <DEDUP_REMOVED lines=10> */
.L_x_14567:
[----:B------:R-:W-:Y:S05]  /*172e0*/  BSYNC B6 ;  /* 0x0000000000067941 */ /* 0x000fea0003800000 */
.L_x_14566:
        /* <DEDUP_REMOVED lines=10> */
[----:B-1----:R-:W-:Y:S01]  /*17390*/  MOV R10, UR4 ;  /* 0x00000004000a7c02 */ /* 0x002fe20008000f00 */
        /* <DEDUP_REMOVED lines=8> */
[----:B--2---:R-:W-:Y:S05]  /*17420*/  CALL.ABS.NOINC R2 ;  /* 0x0000000002007343 */ /* 0x004fea0003c00000 */
.L_x_14570:
[----:B------:R0:W1:Y:S01]  /*17430*/  LDC.64 R2, c[0x4][R33] ;  /* 0x0100000021027b82 */ /* 0x0000620000000a00 */
[----:B------:R-:W-:Y:S01]  /*17440*/  ULDC.64 UR4, c[0x4][0xf0] ;  /* 0x01003c0000047ab9 */ /* 0x000fe20000000a00 */
[----:B------:R-:W-:Y:S01]  /*17450*/  ULDC.64 UR6, c[0x4][0xf8] ;  /* 0x01003e0000067ab9 */ /* 0x000fe20000000a00 */
[----:B------:R-:W-:Y:S01]  /*17460*/  ULDC.64 UR8, c[0x4][0x18] ;  /* 0x0100060000087ab9 */ /* 0x000fe20000000a00 */
[----:B------:R-:W-:Y:S01]  /*17470*/  MOV R4, UR4 ;  /* 0x0000000400047c02 */ /* 0x000fe20008000f00 */
[----:B------:R-:W-:Y:S01]  /*17480*/  IMAD.U32 R5, RZ, RZ, UR5 ;  /* 0x00000005ff057e24 */ /* 0x000fe2000f8e00ff */
[----:B------:R-:W-:Y:S01]  /*17490*/  MOV R11, UR9 ;  /* 0x00000009000b7c02 */ /* 0x000fe20008000f00 */
        /* <DEDUP_REMOVED lines=8> */
.L_x_14569:
[----:B------:R-:W-:Y:S05]  /*17520*/  BSYNC B6 ;  /* 0x0000000000067941 */ /* 0x000fea0003800000 */
.L_x_14568:
[----:B------:R-:W-:Y:S01]  /*17530*/  ULDC.64 UR4, c[0x0][0x9f8] ;  /* 0x00027e0000047ab9 */ /* 0x000fe20000000a00 */
[----:B-1----:R-:W2:Y:S01]  /*17540*/  LDL.LU R10, [R1] ;  /* 0x00000000010a7983 */ /* 0x002ea20000300800 */
[----:B------:R-:W-:Y:S01]  /*17550*/  ISETP.NE.U32.AND P0, PT, RZ, UR4, PT ;  /* 0x00000004ff007c0c */ /* 0x000fe2000bf05070 */
[----:B------:R-:W0:Y:S01]  /*17560*/  LDC R9, c[0x0][0x430] ;  /* 0x00010c00ff097b82 */ /* 0x000e220000000800 */
[----:B------:R-:W1:Y:S02]  /*17570*/  S2R R20, SR_TID.X ;  /* 0x0000000000147919 */ /* 0x000e640000002100 */
[----:B------:R-:W-:-:S13]  /*17580*/  ISETP.NE.AND.EX P0, PT, RZ, UR5, PT, P0 ;  /* 0x00000005ff007c0c */ /* 0x000fda000bf05300 */
[----:B------:R-:W-:Y:S02]  /*17590*/  @P0 IADD3 R2, P1, R27, UR4, RZ ;  /* 0x000000041b020c10 */ /* 0x000fe4000ff3e0ff */
[----:B------:R-:W-:Y:S01]  /*175a0*/  IADD3 R0, R35, -0x1, RZ ;  /* 0xffffffff23007810 */ /* 0x000fe20007ffe0ff */
[----:B------:R-:W3:Y:S01]  /*175b0*/  S2R R11, SR_TID.X ;  /* 0x00000000000b7919 */ /* 0x000ee20000002100 */
[----:B------:R-:W-:Y:S01]  /*175c0*/  @P0 IADD3.X R3, R31, UR5, RZ, P1, !PT ;  /* 0x000000051f030c10 */ /* 0x000fe20008ffe4ff */
[----:B------:R-:W-:Y:S01]  /*175d0*/  ULDC UR4, c[0x0][0x2f4] ;  /* 0x0000bd0000047ab9 */ /* 0x000fe20000000800 */
[----:B-1----:R-:W-:-:S03]  /*175e0*/  LOP3.LUT R20, R20, 0x7f, RZ, 0xc0, !PT ;  /* 0x0000007f14147812 */ /* 0x002fc600078ec0ff */
[----:B------:R1:W4:Y:S01]  /*175f0*/  @P0 LDG.E R28, desc[UR40][R2.64] ;  /* 0x00000028021c0981 */ /* 0x000322000c1e1900 */
[----:B0-----:R-:W-:Y:S01]  /*17600*/  ISETP.NE.AND P1, PT, R9, 0x1, PT ;  /* 0x000000010900780c */ /* 0x001fe20003f25270 */
[----:B------:R-:W-:Y:S01]  /*17610*/  ULDC UR5, c[0x0][0x320] ;  /* 0x0000c80000057ab9 */ /* 0x000fe20000000800 */
[----:B------:R-:W-:Y:S02]  /*17620*/  SHF.R.U32.HI R21, RZ, 0x3, R20 ;  /* 0x00000003ff157819 */ /* 0x000fe40000011614 */
[----:B------:R-:W0:Y:S09]  /*17630*/  S2R R20, SR_TID.X ;  /* 0x0000000000147919 */ /* 0x000e320000002100 */
[----:B------:R-:W3:Y:S08]  /*17640*/  @P1 LDC R5, c[0x0][0x434] ;  /* 0x00010d00ff051b82 */ /* 0x000ef00000000800 */
[----:B-1----:R-:W1:Y:S01]  /*17650*/  @P1 LDC R2, c[0x0][0x438] ;  /* 0x00010e00ff021b82 */ /* 0x002e620000000800 */
[----:B0-----:R-:W-:-:S05]  /*17660*/  IMAD.SHL.U32 R20, R20, 0x10, RZ ;  /* 0x0000001014147824 */ /* 0x001fca00078e00ff */
[----:B------:R-:W-:-:S05]  /*17670*/  LOP3.LUT R20, R21, 0x70, R20, 0xf8, !PT ;  /* 0x0000007015147812 */ /* 0x000fca00078ef814 */
[----:B------:R-:W-:-:S05]  /*17680*/  IMAD R7, R0, 0x60, R20 ;  /* 0x0000006000077824 */ /* 0x000fca00078e0214 */
[C---:B------:R-:W-:Y:S01]  /*17690*/  ISETP.GE.AND P0, PT, R7.reuse, R32, PT ;  /* 0x000000200700720c */ /* 0x040fe20003f06270 */
[----:B------:R-:W-:-:S03]  /*176a0*/  IMAD.IADD R36, R7, 0x1, R30 ;  /* 0x0000000107247824 */ /* 0x000fc600078e021e */
[----:B------:R-:W-:Y:S01]  /*176b0*/  ISETP.GT.U32.OR P0, PT, R20, 0x5f, P0 ;  /* 0x0000005f1400780c */ /* 0x000fe20000704470 */
[----:B---3--:R-:W-:-:S04]  /*176c0*/  @P1 IMAD.HI.U32 R3, R36, R5, RZ ;  /* 0x0000000524031227 */ /* 0x008fc800078e00ff */
[----:B------:R-:W-:Y:S01]  /*176d0*/  IMAD.MOV.U32 R8, RZ, RZ, R36 ;  /* 0x000000ffff087224 */ /* 0x000fe200078e0024 */
[----:B-1----:R-:W-:-:S07]  /*176e0*/  @P1 SHF.R.U32.HI R8, RZ, R2, R3 ;  /* 0x00000002ff081219 */ /* 0x002fce0000011603 */
[----:B------:R-:W0:Y:S08]  /*176f0*/  @!P0 LDC.64 R2, c[0x0][0x428] ;  /* 0x00010a00ff028b82 */ /* 0x000e300000000a00 */
[----:B------:R-:W1:Y:S01]  /*17700*/  @!P0 LDC.64 R4, c[0x0][0x418] ;  /* 0x00010600ff048b82 */ /* 0x000e620000000a00 */
[--C-:B------:R-:W-:Y:S01]  /*17710*/  @!P0 SHF.R.S32.HI R7, RZ, 0x1f, R8.reuse ;  /* 0x0000001fff078819 */ /* 0x100fe20000011408 */
[----:B------:R-:W-:Y:S01]  /*17720*/  @!P0 IMAD.MOV.U32 R6, RZ, RZ, R8 ;  /* 0x000000ffff068224 */ /* 0x000fe200078e0008 */
[----:B------:R-:W-:Y:S01]  /*17730*/  MOV R35, RZ ;  /* 0x000000ff00237202 */ /* 0x000fe20000000f00 */
[----:B------:R-:W-:-:S05]  /*17740*/  IMAD.SHL.U32 R11, R11, 0x8, RZ ;  /* 0x000000080b0b7824 */ /* 0x000fca00078e00ff */
[----:B------:R-:W-:Y:S01]  /*17750*/  LOP3.LUT R11, R11, 0x38, RZ, 0xc0, !PT ;  /* 0x000000380b0b7812 */ /* 0x000fe200078ec0ff */
[----:B------:R-:W-:Y:S01]  /*17760*/  UMOV UR6, 0xffffffff ;  /* 0xffffffff00067882 */ /* 0x000fe20000000000 */
[----:B----4-:R-:W-:Y:S01]  /*17770*/  SHF.R.S32.HI R33, RZ, 0x1f, R28 ;  /* 0x0000001fff217819 */ /* 0x010fe2000001141c */
        /* <DEDUP_REMOVED lines=9> */
[----:B------:R-:W-:Y:S02]  /*17810*/  ISETP.GE.AND P1, PT, R11, UR4, PT ;  /* 0x000000040b007c0c */ /* 0x000fe4000bf26270 */
[----:B--2---:R-:W-:-:S08]  /*17820*/  LOP3.LUT R10, R10, 0xffffffdf, RZ, 0xc0, !PT ;  /* 0xffffffdf0a0a7812 */ /* 0x004fd000078ec0ff */
        /* <DEDUP_REMOVED lines=17> */
[----:B------:R-:W-:-:S04]  /*17940*/  @P0 LOP3.LUT R10, R10, 0x10, RZ, 0xfc, !PT ;  /* 0x000000100a0a0812 */ /* 0x000fc800078efcff */
[----:B------:R-:W-:-:S04]  /*17950*/  LOP3.LUT R10, R10, 0xfffffffd, RZ, 0xc0, !PT ;  /* 0xfffffffd0a0a7812 */ /* 0x000fc800078ec0ff */
[----:B------:R-:W-:-:S05]  /*17960*/  @P1 LOP3.LUT R10, R10, 0x2, RZ, 0xfc, !PT ;  /* 0x000000020a0a1812 */ /* 0x000fca00078efcff */
[----:B------:R0:W-:Y:S01]  /*17970*/  STL [R1], R10 ;  /* 0x0000000a01007387 */ /* 0x0001e20000100800 */
[----:B------:R-:W-:-:S04]  /*17980*/  IMAD.MOV R2, RZ, RZ, -R8 ;  /* 0x000000ffff027224 */ /* 0x000fc800078e0a08 */
[----:B------:R-:W-:Y:S01]  /*17990*/  IMAD R36, R9, R2, R36 ;  /* 0x0000000209247224 */ /* 0x000fe200078e0224 */
[----:B------:R-:W-:Y:S06]  /*179a0*/  BRA.DIV UR6, `(.L_x_14571) ;  /* 0x0000005a061c7947 */ /* 0x000fec000b800000 */
.L_x_14714:
[----:B------:R-:W-:Y:S01]  /*179b0*/  LOP3.LUT R3, R37, 0x2, RZ, 0xfc, !PT ;  /* 0x0000000225037812 */ /* 0x000fe200078efcff */
[----:B------:R-:W-:Y:S01]  /*179c0*/  IMAD.MOV.U32 R2, RZ, RZ, R10 ;  /* 0x000000ffff027224 */ /* 0x000fe200078e000a */
[----:B------:R-:W-:Y:S02]  /*179d0*/  SEL R7, RZ, 0x1, P0 ;  /* 0x00000001ff077807 */ /* 0x000fe40000000000 */
[----:B------:R-:W-:Y:S02]  /*179e0*/  ISETP.NE.AND P0, PT, R3, 0x3, PT ;  /* 0x000000030300780c */ /* 0x000fe40003f05270 */
[----:B------:R-:W-:Y:S02]  /*179f0*/  LOP3.LUT R2, R2, 0xffffffbf, RZ, 0xc0, !PT ;  /* 0xffffffbf02027812 */ /* 0x000fe400078ec0ff */
[----:B------:R-:W-:-:S09]  /*17a00*/  SHF.R.S32.HI R27, RZ, 0x1f, R18 ;  /* 0x0000001fff1b7819 */ /* 0x000fd20000011412 */
[----:B------:R-:W-:-:S05]  /*17a10*/  @P0 LOP3.LUT R2, R2, 0x40, RZ, 0xfc, !PT ;  /* 0x0000004002020812 */ /* 0x000fca00078efcff */
[----:B------:R1:W-:Y:S01]  /*17a20*/  STL [R1], R2 ;  /* 0x0000000201007387 */ /* 0x0003e20000100800 */
[----:B------:R-:W-:Y:S05]  /*17a30*/  @!P0 BRA `(.L_x_14572) ;  /* 0x0000000000048947 */ /* 0x000fea0003800000 */
[----:B------:R-:W-:Y:S01]  /*17a40*/  BPT.TRAP 0x1 ;  /* 0x000000040000795c */ /* 0x000fe20000300000 */
.L_x_14572:
[----:B------:R-:W-:Y:S01]  /*17a50*/  IMAD R32, R0, -0x60, R32 ;  /* 0xffffffa000207824 */ /* 0x000fe200078e0220 */
[----:B------:R-:W-:Y:S01]  /*17a60*/  LEA R31, R24, R22, 0x3 ;  /* 0x00000016181f7211 */ /* 0x000fe200078e18ff */
[----:B------:R-:W-:Y:S01]  /*17a70*/  BSSY B0, `(.L_x_14573) ;  /* 0x0000004000007945 */ /* 0x000fe20003800000 */
[----:B------:R-:W-:-:S04]  /*17a80*/  SHF.L.U32 R0, R25, 0x1f, RZ ;  /* 0x0000001f19007819 */ /* 0x000fc800000006ff */
[----:B------:R-:W2:Y:S02]  /*17a90*/  SYNCS.PHASECHK.TRANS64.TRYWAIT P0, [R31+URZ+0x22840], R0 ;  /* 0x022840001f0075a7 */ /* 0x000ea4000800017f */
[----:B--2---:R-:W-:Y:S05]  /*17aa0*/  @!P0 BRA `(.L_x_14574) ;  /* 0x0000005800108947 */ /* 0x004fea0003800000 */
.L_x_14715:
[----:B------:R-:W-:Y:S05]  /*17ab0*/  BSYNC B0 ;  /* 0x0000000000007941 */ /* 0x000fea0003800000 */
.L_x_14573:
[----:B-1----:R-:W3:Y:S01]  /*17ac0*/  LDL R2, [R1] ;  /* 0x0000000001027983 */ /* 0x002ee20000100800 */
[----:B--2---:R-:W-:Y:S01]  /*17ad0*/  SHF.R.S32.HI R0, RZ, 0x1f, R36 ;  /* 0x0000001fff007819 */ /* 0x004fe20000011424 */
[----:B------:R-:W-:Y:S01]  /*17ae0*/  ULDC.64 UR4, c[0x0][0x300] ;  /* 0x0000c00000047ab9 */ /* 0x000fe20000000a00 */
[----:B0----5:R-:W-:Y:S01]  /*17af0*/  SHF.R.S32.HI R4, RZ, 0x1f, R35 ;  /* 0x0000001fff047819 */ /* 0x021fe20000011423 */
[----:B------:R-:W0:Y:S02]  /*17b00*/  S2R R8, SR_TID.X ;  /* 0x0000000000087919 */ /* 0x000e240000002100 */
[----:B------:R1:W-:Y:S04]  /*17b10*/  STL [R1+0x28], R0 ;  /* 0x0000280001007387 */ /* 0x0003e80000100800 */
[----:B------:R2:W-:Y:S01]  /*17b20*/  STL [R1+0x2c], R4 ;  /* 0x00002c0401007387 */ /* 0x0005e20000100800 */
[----:B-1----:R-:W-:-:S04]  /*17b30*/  IMAD R0, R0, UR4, RZ ;  /* 0x0000000400007c24 */ /* 0x002fc8000f8e02ff */
[----:B------:R-:W-:Y:S01]  /*17b40*/  IMAD R0, R36, UR5, R0 ;  /* 0x0000000524007c24 */ /* 0x000fe2000f8e0200 */
[----:B0-----:R-:W-:-:S04]  /*17b50*/  SHF.L.U32 R8, R8, 0x3, RZ ;  /* 0x0000000308087819 */ /* 0x001fc800000006ff */
[----:B------:R-:W-:Y:S02]  /*17b60*/  LOP3.LUT R8, R8, 0x38, RZ, 0xc0, !PT ;  /* 0x0000003808087812 */ /* 0x000fe400078ec0ff */
[----:B---3--:R-:W-:Y:S01]  /*17b70*/  LOP3.LUT P2, RZ, R2, 0x1, RZ, 0xc0, !PT ;  /* 0x0000000102ff7812 */ /* 0x008fe2000784c0ff */
[----:B------:R-:W-:Y:S01]  /*17b80*/  IMAD.WIDE.U32 R2, R36, UR4, RZ ;  /* 0x0000000424027c25 */ /* 0x000fe2000f8e00ff */
[----:B------:R-:W-:-:S03]  /*17b90*/  ULDC.64 UR4, c[0x0][0x310] ;  /* 0x0000c40000047ab9 */ /* 0x000fc60000000a00 */
[----:B------:R-:W-:Y:S02]  /*17ba0*/  IMAD.IADD R3, R3, 0x1, R0 ;  /* 0x0000000103037824 */ /* 0x000fe400078e0200 */
[----:B------:R-:W-:Y:S02]  /*17bb0*/  IMAD R0, R4, UR4, RZ ;  /* 0x0000000404007c24 */ /* 0x000fe4000f8e02ff */
[----:B--2---:R-:W0:Y:S01]  /*17bc0*/  S2R R4, SR_TID.X ;  /* 0x0000000000047919 */ /* 0x004e220000002100 */
        /* <DEDUP_REMOVED lines=11> */
[----:B------:R-:W-:Y:S01]  /*17c80*/  LEA R0, P0, R2, UR4, 0x1 ;  /* 0x0000000402007c11 */ /* 0x000fe2000f8008ff */
[----:B------:R-:W-:Y:S02]  /*17c90*/  UMOV UR4, 0xffffffff ;  /* 0xffffffff00047882 */ /* 0x000fe40000000000 */
[----:B------:R-:W-:Y:S01]  /*17ca0*/  IMAD.IADD R32, R32, 0x1, -R5 ;  /* 0x0000000120207824 */ /* 0x000fe200078e0a05 */
[----:B------:R-:W-:Y:S01]  /*17cb0*/  LEA.HI.X R4, R2, UR5, R4, 0x1, P0 ;  /* 0x0000000502047c11 */ /* 0x000fe200080f0c04 */
        /* <DEDUP_REMOVED lines=55> */
.L_x_14729:
        /* <DEDUP_REMOVED lines=10> */
.L_x_14576:
        /* <DEDUP_REMOVED lines=11> */
.L_x_14577:
[----:B------:R1:W5:Y:S01]  /*18180*/  LDL R0, [R1] ;  /* 0x0000000001007983 */ /* 0x0003620000100800 */
[----:B------:R1:W-:Y:S03]  /*18190*/  SYNCS.ARRIVE.TRANS64.A1T0 RZ, [R31+URZ+0x22830], RZ ;  /* 0x022830ff1fff79a7 */ /* 0x0003e6000810003f */
[----:B------:R1:W5:Y:S04]  /*181a0*/  LDL.LU R4, [R1+0x18] ;  /* 0x0000180001047983 */ /* 0x0003680000300800 */
[----:B0-----:R1:W5:Y:S02]  /*181b0*/  LDL.LU R3, [R1+0x8] ;  /* 0x0000080001037983 */ /* 0x0013640000300800 */
[----:B------:R-:W-:Y:S05]  /*181c0*/  WARPSYNC.ALL ;  /* 0x0000000000007948 */ /* 0x000fea0003800000 */
[----:B------:R-:W-:Y:S01]  /*181d0*/  ULDC.64 UR4, c[0x0][0xa00] ;  /* 0x0002800000047ab9 */ /* 0x000fe20000000a00 */
[----:B------:R-:W-:Y:S01]  /*181e0*/  BSSY B6, `(.L_x_14578) ;  /* 0x000002b000067945 */ /* 0x000fe20003800000 */
[----:B------:R-:W-:Y:S01]  /*181f0*/  BAR.SYNC.DEFER_BLOCKING 0x8, 0x180 ;  /* 0x0206000000007b1d */ /* 0x000fe20000010000 */
[C---:B-----5:R-:W-:Y:S02]  /*18200*/  LOP3.LUT P0, RZ, R0.reuse, 0x4, RZ, 0xc0, !PT ;  /* 0x0000000400ff7812 */ /* 0x060fe4000780c0ff */
[----:B------:R-:W-:-:S02]  /*18210*/  LOP3.LUT P2, RZ, R0, 0x8, RZ, 0xc0, !PT ;  /* 0x0000000800ff7812 */ /* 0x000fc4000784c0ff */
[----:B------:R-:W-:Y:S02]  /*18220*/  SEL R2, RZ, 0x4, P0 ;  /* 0x00000004ff027807 */ /* 0x000fe40000000000 */
[----:B------:R-:W-:Y:S02]  /*18230*/  ISETP.NE.U32.AND P0, PT, RZ, UR4, PT ;  /* 0x00000004ff007c0c */ /* 0x000fe4000bf05070 */
[----:B------:R-:W-:Y:S02]  /*18240*/  LOP3.LUT P1, RZ, R0, 0x2, RZ, 0xc0, !PT ;  /* 0x0000000200ff7812 */ /* 0x000fe4000782c0ff */
[----:B------:R-:W-:Y:S01]  /*18250*/  ISETP.NE.AND.EX P0, PT, RZ, UR5, PT, P0 ;  /* 0x00000005ff007c0c */ /* 0x000fe2000bf05300 */
[----:B------:R-:W-:Y:S01]  /*18260*/  ULDC.64 UR4, c[0x0][0x298] ;  /* 0x0000a60000047ab9 */ /* 0x000fe20000000a00 */
[----:B------:R-:W-:Y:S02]  /*18270*/  SEL R0, RZ, 0x2, P2 ;  /* 0x00000002ff007807 */ /* 0x000fe40001000000 */
[----:B------:R-:W-:-:S02]  /*18280*/  SEL R5, R34, RZ, !P0 ;  /* 0x000000ff22057207 */ /* 0x000fc40004000000 */
[----:B------:R-:W-:Y:S02]  /*18290*/  IADD3 R0, R2, R0, R7 ;  /* 0x0000000002007210 */ /* 0x000fe40007ffe007 */
[----:B------:R-:W-:Y:S01]  /*182a0*/  SEL R34, RZ, 0x8, P1 ;  /* 0x00000008ff227807 */ /* 0x000fe20000800000 */
[----:B------:R0:W-:Y:S01]  /*182b0*/  STL [R1+0x20], R5 ;  /* 0x0000200501007387 */ /* 0x0001e20000100800 */
[----:B------:R-:W-:-:S03]  /*182c0*/  SEL R2, R4, RZ, !P0 ;  /* 0x000000ff04027207 */ /* 0x000fc60004000000 */
[----:B------:R-:W-:Y:S01]  /*182d0*/  IMAD.IADD R34, R0, 0x1, R34 ;  /* 0x0000000100227824 */ /* 0x000fe200078e0222 */
[----:B------:R-:W-:Y:S01]  /*182e0*/  SHF.R.S32.HI R0, RZ, 0x1f, R3 ;  /* 0x0000001fff007819 */ /* 0x000fe20000011403 */
[----:B------:R2:W-:Y:S04]  /*182f0*/  STL [R1+0x30], R2 ;  /* 0x0000300201007387 */ /* 0x0005e80000100800 */
[----:B------:R-:W-:Y:S02]  /*18300*/  IMAD R0, R0, UR4, RZ ;  /* 0x0000000400007c24 */ /* 0x000fe4000f8e02ff */
[----:B0-----:R-:W-:-:S04]  /*18310*/  IMAD.WIDE.U32 R4, R3, UR4, RZ ;  /* 0x0000000403047c25 */ /* 0x001fc8000f8e00ff */
[----:B------:R-:W-:Y:S01]  /*18320*/  IMAD R0, R3, UR5, R0 ;  /* 0x0000000503007c24 */ /* 0x000fe2000f8e0200 */
[----:B------:R0:W-:Y:S01]  /*18330*/  STL.64 [R1+0x18], R4 ;  /* 0x0000180401007387 */ /* 0x0001e20000100a00 */
[----:B--2---:R-:W-:-:S03]  /*18340*/  VIADD R2, R22, 0x18400 ;  /* 0x0001840016027836 */ /* 0x004fc60000000000 */
[----:B------:R-:W-:Y:S02]  /*18350*/  IADD3 R0, R5, R0, RZ ;  /* 0x0000000005007210 */ /* 0x000fe40007ffe0ff */
        /* <DEDUP_REMOVED lines=19> */
.L_x_14579:
[----:B------:R-:W-:Y:S05]  /*18490*/  BSYNC B6 ;  /* 0x0000000000067941 */ /* 0x000fea0003800000 */
.L_x_14578:
        /* <DEDUP_REMOVED lines=8> */
[----:B------:R-:W0:Y:S01]  /*18520*/  @P0 LDC R6, c[0x0][0x44c] ;  /* 0x00011300ff060b82 */ /* 0x000e220000000800 */
[----:B--2---:R-:W-:Y:S01]  /*18530*/  MOV R3, R0 ;  /* 0x0000000000037202 */ /* 0x004fe20000000f00 */
[----:B------:R-:W-:Y:S02]  /*18540*/  IMAD R0, R27, UR4, RZ ;  /* 0x000000041b007c24 */ /* 0x000fe4000f8e02ff */
        /* <DEDUP_REMOVED lines=10> */
[----:B------:R-:W-:Y:S02]  /*185f0*/  IMAD.IADD R3, R3, 0x1, R0 ;  /* 0x0000000103037824 */ /* 0x000fe400078e0200 */
[----:B------:R-:W4:Y:S01]  /*18600*/  @P0 LDC R0, c[0x0][0x450] ;  /* 0x00011400ff000b82 */ /* 0x000f220000000800 */
[----:B--2---:R-:W-:-:S04]  /*18610*/  LOP3.LUT R20, R20, 0x7f, RZ, 0xc0, !PT ;  /* 0x0000007f14147812 */ /* 0x004fc800078ec0ff */
[----:B------:R-:W-:Y:S02]  /*18620*/  SHF.R.U32.HI R21, RZ, 0x3, R20 ;  /* 0x00000003ff157819 */ /* 0x000fe40000011614 */
[----:B------:R-:W2:Y:S02]  /*18630*/  S2R R20, SR_TID.X ;  /* 0x0000000000147919 */ /* 0x000ea40000002100 */
[----:B--2---:R-:W-:-:S05]  /*18640*/  IMAD.SHL.U32 R20, R20, 0x10, RZ ;  /* 0x0000001014147824 */ /* 0x004fca00078e00ff */
[----:B------:R-:W-:-:S05]  /*18650*/  LOP3.LUT R20, R21, 0x70, R20, 0xf8, !PT ;  /* 0x0000007015147812 */ /* 0x000fca00078ef814 */
[----:B------:R-:W-:Y:S02]  /*18660*/  IMAD R5, R17, 0x80, R20 ;  /* 0x0000008011057824 */ /* 0x000fe400078e0214 */
[----:B------:R2:W5:Y:S02]  /*18670*/  LDL R20, [R1+0x10] ;  /* 0x0000100001147983 */ /* 0x0005640000100800 */
[----:B0-----:R-:W-:Y:S01]  /*18680*/  @P0 IMAD.HI.U32 R6, R5, R6, RZ ;  /* 0x0000000605060227 */ /* 0x001fe200078e00ff */
[----:B------:R-:W-:-:S04]  /*18690*/  MOV R4, R5 ;  /* 0x0000000500047202 */ /* 0x000fc80000000f00 */
[----:B----4-:R-:W-:Y:S01]  /*186a0*/  @P0 SHF.R.U32.HI R4, RZ, R0, R6 ;  /* 0x00000000ff040219 */ /* 0x010fe20000011606 */
        /* <DEDUP_REMOVED lines=28> */
[----:B------:R-:W2:Y:S02]  /*18870*/  SHFL.IDX PT, R2, R4, RZ, 0x181f ;  /* 0x00181fff04027589 */ /* 0x000ea400000e0000 */
[C---:B------:R-:W-:Y:S01]  /*18880*/  ISETP.GE.AND P0, PT, R17.reuse, R5, PT ;  /* 0x000000051100720c */ /* 0x040fe20003f06270 */
[----:B------:R-:W-:-:S12]  /*18890*/  VIADD R6, R17, 0x10 ;  /* 0x0000001011067836 */ /* 0x000fd80000000000 */
        /* <DEDUP_REMOVED lines=37> */
[----:B------:R-:W-:Y:S02]  /*18af0*/  ISETP.GE.AND P0, PT, R6, R5, PT ;  /* 0x000000050600720c */ /* 0x000fe40003f06270 */
[----:B------:R-:W-:Y:S01]  /*18b00*/  IADD3 R6, R17, 0x50, RZ ;  /* 0x0000005011067810 */ /* 0x000fe20007ffe0ff */
        /* <DEDUP_REMOVED lines=29> */
.L_x_14746:
        /* <DEDUP_REMOVED lines=10> */
.L_x_14581:
        /* <DEDUP_REMOVED lines=18> */
.L_x_14747:
[----:B------:R-:W-:Y:S05]  /*18ea0*/  BSYNC B0 ;  /* 0x0000000000007941 */ /* 0x000fea0003800000 */
.L_x_14582:
[----:B------:R-:W-:-:S04]  /*18eb0*/  LOP3.LUT R0, R37, 0x2, RZ, 0xfc, !PT ;  /* 0x0000000225007812 */ /* 0x000fc800078efcff */
[----:B------:R-:W-:-:S13]  /*18ec0*/  ISETP.NE.AND P0, PT, R0, 0x3, PT ;  /* 0x000000030000780c */ /* 0x000fda0003f05270 */
[----:B------:R-:W-:Y:S05]  /*18ed0*/  @!P0 BRA `(.L_x_14584) ;  /* 0x0000000000048947 */ /* 0x000fea0003800000 */
[----:B------:R-:W-:Y:S01]  /*18ee0*/  BPT.TRAP 0x1 ;  /* 0x000000040000795c */ /* 0x000fe20000300000 */
.L_x_14584:
[----:B------:R-:W-:Y:S01]  /*18ef0*/  SHF.L.U32 R0, R25, 0x1f, RZ ;  /* 0x0000001f19007819 */ /* 0x000fe200000006ff */
[----:B------:R-:W-:Y:S03]  /*18f00*/  BSSY B0, `(.L_x_14585) ;  /* 0x0000003000007945 */ /* 0x000fe60003800000 */
[----:B------:R-:W2:Y:S02]  /*18f10*/  SYNCS.PHASECHK.TRANS64.TRYWAIT P0, [R31+URZ+0x22860], R0 ;  /* 0x022860001f0075a7 */ /* 0x000ea4000800017f */
[----:B--2---:R-:W-:Y:S05]  /*18f20*/  @!P0 BRA `(.L_x_14586) ;  /* 0x0000005400bc8947 */ /* 0x004fea0003800000 */
.L_x_14748:
[----:B------:R-:W-:Y:S05]  /*18f30*/  BSYNC B0 ;  /* 0x0000000000007941 */ /* 0x000fea0003800000 */
.L_x_14585:
[----:B------:R-:W0:Y:S01]  /*18f40*/  LDL.LU R2, [R1+0x28] ;  /* 0x0000280001027983 */ /* 0x000e220000300800 */
[----:B------:R-:W-:-:S03]  /*18f50*/  ULDC.64 UR4, c[0x0][0x328] ;  /* 0x0000ca0000047ab9 */ /* 0x000fc60000000a00 */
[----:B------:R-:W2:Y:S01]  /*18f60*/  LDL.LU R4, [R1+0x2c] ;  /* 0x00002c0001047983 */ /* 0x000ea20000300800 */
[----:B0-----:R-:W-:-:S04]  /*18f70*/  IMAD R3, R2, UR4, RZ ;  /* 0x0000000402037c24 */ /* 0x001fc8000f8e02ff */
[C---:B------:R-:W-:Y:S02]  /*18f80*/  IMAD R5, R36.reuse, UR5, R3 ;  /* 0x0000000524057c24 */ /* 0x040fe4000f8e0203 */
[----:B------:R-:W-:Y:S01]  /*18f90*/  IMAD.WIDE.U32 R2, R36, UR4, RZ ;  /* 0x0000000424027c25 */ /* 0x000fe2000f8e00ff */
        /* <DEDUP_REMOVED lines=21> */
[----:B------:R-:W2:Y:S01]  /*190f0*/  SHFL.IDX PT, R14, R5, RZ, 0x181f ;  /* 0x00181fff050e7589 */ /* 0x000ea200000e0000 */
[----:B------:R-:W-:Y:S02]  /*19100*/  ISETP.NE.U32.AND P3, PT, R7, 0x1, PT ;  /* 0x000000010700780c */ /* 0x000fe40003f65070 */
[----:B------:R-:W-:Y:S01]  /*19110*/  LOP3.LUT P1, RZ, R34, 0x4, RZ, 0xc0, !PT ;  /* 0x0000000422ff7812 */ /* 0x000fe2000782c0ff */
[----:B------:R-:W3:Y:S03]  /*19120*/  SHFL.IDX PT, R3, R6, RZ, 0x181f ;  /* 0x00181fff06037589 */ /* 0x000ee600000e0000 */
[----:B------:R-:W-:Y:S01]  /*19130*/  ISETP.LT.OR P4, PT, R32, 0x1, !P1 ;  /* 0x000000012000780c */ /* 0x000fe20004f81670 */
        /* <DEDUP_REMOVED lines=16> */
[----:B--2---:R-:W0:Y:S02]  /*19240*/  SHFL.IDX PT, R3, R6, 0x1, 0x181f ;  /* 0x00381f0006037f89 */ /* 0x004e2400000e0000 */
[----:B0-----:R-:W-:Y:S02]  /*19250*/  IADD3.X R9, RZ, R3, RZ, P4, !PT ;  /* 0x00000003ff097210 */ /* 0x001fe400027fe4ff */
        /* <DEDUP_REMOVED lines=45> */
.L_x_14762:
        /* <DEDUP_REMOVED lines=15> */
.L_x_14588:
        /* <DEDUP_REMOVED lines=11> */
.L_x_14589:
[----:B------:R-:W2:Y:S01]  /*196d0*/  LDL R2, [R1+0x14] ;  /* 0x0000140001027983 */ /* 0x000ea20000100800 */
[----:B------:R0:W-:Y:S01]  /*196e0*/  SYNCS.ARRIVE.TRANS64.A1T0 RZ, [R31+URZ+0x22850], RZ ;  /* 0x022850ff1fff79a7 */ /* 0x0001e2000810003f */
[----:B------:R-:W-:Y:S01]  /*196f0*/  BSSY B0, `(.L_x_14590) ;  /* 0x00000e2000007945 */ /* 0x000fe20003800000 */
[----:B--2---:R-:W-:-:S13]  /*19700*/  ISETP.GE.AND P0, PT, R2, 0x2, PT ;  /* 0x000000020200780c */ /* 0x004fda0003f06270 */
[----:B0-----:R-:W-:Y:S05]  /*19710*/  @!P0 BRA `(.L_x_14591) ;  /* 0x0000000c007c8947 */ /* 0x001fea0003800000 */
[----:B------:R-:W-:-:S07]  /*19720*/  IADD3 R10, R2, -0x2, RZ ;  /* 0xfffffffe020a7810 */ /* 0x000fce0007ffe0ff */
.L_x_14604:
[----:B0-----:R-:W0:Y:S01]  /*19730*/  S2R R2, SR_TID.X ;  /* 0x0000000000027919 */ /* 0x001e220000002100 */
[----:B------:R-:W2:Y:S01]  /*19740*/  LDC R6, c[0x0][0x430] ;  /* 0x00010c00ff067b82 */ /* 0x000ea20000000800 */
[----:B------:R-:W-:Y:S01]  /*19750*/  IMAD R7, R10, 0x60, R30 ;  /* 0x000000600a077824 */ /* 0x000fe200078e021e */
[----:B------:R-:W-:Y:S01]  /*19760*/  LOP3.LUT R12, R37, 0x2, RZ, 0xfc, !PT ;  /* 0x00000002250c7812 */ /* 0x000fe200078efcff */
[----:B---34-:R-:W3:Y:S01]  /*19770*/  S2R R4, SR_TID.X ;  /* 0x0000000000047919 */ /* 0x018ee20000002100 */
[----:B------:R-:W-:Y:S01]  /*19780*/  VIADD R24, R24, 0x1 ;  /* 0x0000000118187836 */ /* 0x000fe20000000000 */
[----:B--2---:R-:W-:Y:S02]  /*19790*/  ISETP.NE.AND P0, PT, R6, 0x1, PT ;  /* 0x000000010600780c */ /* 0x004fe40003f05270 */
[----:B0-----:R-:W-:Y:S01]  /*197a0*/  LOP3.LUT R2, R2, 0x7f, RZ, 0xc0, !PT ;  /* 0x0000007f02027812 */ /* 0x001fe200078ec0ff */
[----:B---3--:R-:W-:-:S03]  /*197b0*/  IMAD.SHL.U32 R4, R4, 0x10, RZ ;  /* 0x0000001004047824 */ /* 0x008fc600078e00ff */
[----:B------:R-:W-:-:S07]  /*197c0*/  SHF.R.U32.HI R2, RZ, 0x3, R2 ;  /* 0x00000003ff027819 */ /* 0x000fce0000011602 */
[----:B------:R-:W0:Y:S01]  /*197d0*/  @P0 LDC R3, c[0x0][0x438] ;  /* 0x00010e00ff030b82 */ /* 0x000e220000000800 */
[----:B------:R-:W-:-:S04]  /*197e0*/  LOP3.LUT R4, R2, 0x70, R4, 0xf8, !PT ;  /* 0x0000007002047812 */ /* 0x000fc800078ef804 */
[----:B------:R-:W-:-:S03]  /*197f0*/  ISETP.GT.U32.AND P1, PT, R4, 0x5f, PT ;  /* 0x0000005f0400780c */ /* 0x000fc60003f24070 */
[----:B------:R-:W2:Y:S01]  /*19800*/  @P0 LDC R2, c[0x0][0x434] ;  /* 0x00010d00ff020b82 */ /* 0x000ea20000000800 */
[----:B------:R-:W-:-:S04]  /*19810*/  IMAD.IADD R7, R4, 0x1, R7 ;  /* 0x0000000104077824 */ /* 0x000fc800078e0207 */
[----:B------:R-:W-:-:S05]  /*19820*/  IMAD.MOV.U32 R11, RZ, RZ, R7 ;  /* 0x000000ffff0b7224 */ /* 0x000fca00078e0007 */
[----:B------:R-:W3:Y:S08]  /*19830*/  @!P1 LDC.64 R4, c[0x0][0x428] ;  /* 0x00010a00ff049b82 */ /* 0x000ef00000000a00 */
[----:B------:R-:W4:Y:S01]  /*19840*/  @!P1 LDC.64 R8, c[0x0][0x418] ;  /* 0x00010600ff089b82 */ /* 0x000f220000000a00 */
[----:B--2---:R-:W-:-:S05]  /*19850*/  @P0 IMAD.HI.U32 R2, R7, R2, RZ ;  /* 0x0000000207020227 */ /* 0x004fca00078e00ff */
[----:B0-----:R-:W-:-:S04]  /*19860*/  @P0 SHF.R.U32.HI R11, RZ, R3, R2 ;  /* 0x00000003ff0b0219 */ /* 0x001fc80000011602 */
[--C-:B------:R-:W-:Y:S01]  /*19870*/  @!P1 SHF.R.S32.HI R3, RZ, 0x1f, R11.reuse ;  /* 0x0000001fff039819 */ /* 0x100fe2000001140b */
[----:B------:R-:W-:-:S04]  /*19880*/  @!P1 IMAD.MOV.U32 R2, RZ, RZ, R11 ;  /* 0x000000ffff029224 */ /* 0x000fc800078e000b */
[----:B---3--:R-:W-:-:S04]  /*19890*/  @!P1 IMAD.WIDE.U32 R2, R28, R4, R2 ;  /* 0x000000041c029225 */ /* 0x008fc800078e0002 */
[----:B------:R-:W-:Y:S01]  /*198a0*/  @!P1 IMAD R4, R33, R4, RZ ;  /* 0x0000000421049224 */ /* 0x000fe200078e02ff */
[----:B----4-:R-:W-:-:S03]  /*198b0*/  @!P1 LEA R8, P0, R2, R8, 0x2 ;  /* 0x0000000802089211 */ /* 0x010fc600078010ff */
[----:B------:R-:W-:-:S05]  /*198c0*/  @!P1 IMAD R5, R28, R5, R4 ;  /* 0x000000051c059224 */ /* 0x000fca00078e0204 */
[----:B------:R-:W-:Y:S01]  /*198d0*/  @!P1 IADD3 R3, R5, R3, RZ ;  /* 0x0000000305039210 */ /* 0x000fe20007ffe0ff */
        /* <DEDUP_REMOVED lines=10> */
[----:B------:R-:W-:Y:S01]  /*19980*/  LOP3.LUT R25, R25, R2, RZ, 0x3c, !PT ;  /* 0x0000000219197212 */ /* 0x000fe200078e3cff */
[----:B------:R-:W-:Y:S01]  /*19990*/  IMAD.MOV.U32 R2, RZ, RZ, R10 ;  /* 0x000000ffff027224 */ /* 0x000fe200078e000a */
[----:B------:R-:W-:-:S04]  /*199a0*/  IADD3 R10, R10, -0x1, RZ ;  /* 0xffffffff0a0a7810 */ /* 0x000fc80007ffe0ff */
[----:B------:R-:W-:Y:S01]  /*199b0*/  ISETP.GT.AND P2, PT, R2, RZ, PT ;  /* 0x000000ff0200720c */ /* 0x000fe20003f44270 */
[----:B0-----:R-:W-:-:S12]  /*199c0*/  @!P1 BRA `(.L_x_14592) ;  /* 0x0000000000049947 */ /* 0x001fd80003800000 */
[----:B------:R-:W-:Y:S01]  /*199d0*/  BPT.TRAP 0x1 ;  /* 0x000000040000795c */ /* 0x000fe20000300000 */
.L_x_14592:
[----:B------:R-:W-:Y:S01]  /*199e0*/  IMAD R4, R24, 0x8, R22 ;  /* 0x0000000818047824 */ /* 0x000fe200078e0216 */
[----:B------:R-:W-:Y:S01]  /*199f0*/  SHF.L.U32 R21, R25, 0x1f, RZ ;  /* 0x0000001f19157819 */ /* 0x000fe200000006ff */
[----:B------:R-:W-:Y:S01]  /*19a00*/  BSSY B1, `(.L_x_14593) ;  /* 0x0000004000017945 */ /* 0x000fe20003800000 */
[----:B------:R-:W-:Y:S02]  /*19a10*/  SHF.R.S32.HI R17, RZ, 0x1f, R6 ;  /* 0x0000001fff117819 */ /* 0x000fe40000011406 */
[----:B------:R-:W0:Y:S02]  /*19a20*/  SYNCS.PHASECHK.TRANS64.TRYWAIT P0, [R4+URZ+0x22840], R21 ;  /* 0x02284015040075a7 */ /* 0x000e24000800017f */
[----:B0-----:R-:W-:Y:S05]  /*19a30*/  @!P0 BRA `(.L_x_14594) ;  /* 0x0000005400548947 */ /* 0x001fea0003800000 */
.L_x_14763:
[----:B------:R-:W-:Y:S05]  /*19a40*/  BSYNC B1 ;  /* 0x0000000000017941 */ /* 0x000fea0003800000 */
.L_x_14593:
[----:B------:R-:W2:Y:S01]  /*19a50*/  LDL R2, [R1] ;  /* 0x0000000001027983 */ /* 0x000ea20000100800 */
[----:B------:R-:W-:Y:S01]  /*19a60*/  ULDC.64 UR4, c[0x0][0x300] ;  /* 0x0000c00000047ab9 */ /* 0x000fe20000000a00 */
[----:B-----5:R-:W-:Y:S01]  /*19a70*/  SHF.R.S32.HI R20, RZ, 0x1f, R5 ;  /* 0x0000001fff147819 */ /* 0x020fe20000011405 */
[----:B------:R-:W-:Y:S02]  /*19a80*/  IMAD R3, R17, UR4, RZ ;  /* 0x0000000411037c24 */ /* 0x000fe4000f8e02ff */
[----:B------:R-:W-:Y:S02]  /*19a90*/  IMAD R8, R24, 0x1800, R29 ;  /* 0x0000180018087824 */ /* 0x000fe400078e021d */
[----:B------:R-:W-:Y:S01]  /*19aa0*/  IMAD R7, R6, UR5, R3 ;  /* 0x0000000506077c24 */ /* 0x000fe2000f8e0203 */
[----:B--2---:R-:W-:Y:S01]  /*19ab0*/  LOP3.LUT P1, RZ, R2, 0x1, RZ, 0xc0, !PT ;  /* 0x0000000102ff7812 */ /* 0x004fe2000782c0ff */
        /* <DEDUP_REMOVED lines=17> */
[----:B------:R-:W2:Y:S01]  /*19bd0*/  SHFL.IDX PT, R2, R7, RZ, 0x181f ;  /* 0x00181fff07027589 */ /* 0x000ea200000e0000 */
[----:B------:R-:W-:-:S03]  /*19be0*/  IMAD R8, R8, 0x2, R22 ;  /* 0x0000000208087824 */ /* 0x000fc600078e0216 */
[----:B------:R-:W3:Y:S01]  /*19bf0*/  SHFL.IDX PT, R3, R9, RZ, 0x181f ;  /* 0x00181fff09037589 */ /* 0x000ee200000e0000 */
[----:B--2---:R-:W-:-:S04]  /*19c00*/  IADD3 R2, P0, R2, R0, RZ ;  /* 0x0000000002027210 */ /* 0x004fc80007f1e0ff */
[----:B---3--:R-:W-:-:S05]  /*19c10*/  IADD3.X R3, RZ, R3, RZ, P0, !PT ;  /* 0x00000003ff037210 */ /* 0x008fca00007fe4ff */
        /* <DEDUP_REMOVED lines=20> */
[----:B--2---:R-:W-:-:S04]  /*19d60*/  IADD3 R2, P0, R2, R0, RZ ;  /* 0x0000000002027210 */ /* 0x004fc80007f1e0ff */
[----:B---3--:R-:W-:-:S05]  /*19d70*/  IADD3.X R3, RZ, R3, RZ, P0, !PT ;  /* 0x00000003ff037210 */ /* 0x008fca00007fe4ff */
[----:B------:R2:W-:Y:S04]  /*19d80*/  LDGSTS.E.BYPASS.LTC128B.128 [R8+0x1e400], desc[UR40][R2.64], !P1 ;  /* 0x1e40000002087fae */ /* 0x0005e8000c901d68 */
[----:B--2-4-:R2:W3:Y:S02]  /*19d90*/  SHFL.IDX PT, R2, R7, 0x5, 0x181f ;  /* 0x00b81f0007027f89 */ /* 0x0144e400000e0000 */
.L_x_14777:
        /* <DEDUP_REMOVED lines=8> */
.L_x_14596:
        /* <DEDUP_REMOVED lines=11> */
.L_x_14597:
[----:B------:R3:W-:Y:S01]  /*19ed0*/  SYNCS.ARRIVE.TRANS64.A1T0 RZ, [R4+URZ+0x22830], RZ ;  /* 0x022830ff04ff79a7 */ /* 0x0007e2000810003f */
[----:B------:R-:W-:Y:S05]  /*19ee0*/  @!P3 BRA `(.L_x_14598) ;  /* 0x000000000004b947 */ /* 0x000fea0003800000 */
[----:B------:R-:W-:Y:S01]  /*19ef0*/  BPT.TRAP 0x1 ;  /* 0x000000040000795c */ /* 0x000fe20000300000 */
.L_x_14598:
[----:B------:R-:W4:Y:S01]  /*19f00*/  SYNCS.PHASECHK.TRANS64.TRYWAIT P0, [R4+URZ+0x22860], R21 ;  /* 0x02286015040075a7 */ /* 0x000f22000800017f */
[----:B------:R-:W-:Y:S04]  /*19f10*/  BSSY B1, `(.L_x_14599) ;  /* 0x0000002000017945 */ /* 0x000fe80003800000 */
[----:B----4-:R-:W-:Y:S05]  /*19f20*/  @!P0 BRA `(.L_x_14600) ;  /* 0x0000005400d08947 */ /* 0x010fea0003800000 */
.L_x_14778:
[----:B------:R-:W-:Y:S05]  /*19f30*/  BSYNC B1 ;  /* 0x0000000000017941 */ /* 0x000fea0003800000 */
.L_x_14599:
[----:B------:R-:W5:Y:S01]  /*19f40*/  LDL R2, [R1] ;  /* 0x0000000001027983 */ /* 0x000f620000100800 */
[----:B------:R-:W-:Y:S02]  /*19f50*/  ULDC.64 UR4, c[0x0][0x328] ;  /* 0x0000ca0000047ab9 */ /* 0x000fe40000000a00 */
[----:B------:R-:W-:-:S04]  /*19f60*/  IMAD R17, R17, UR4, RZ ;  /* 0x0000000411117c24 */ /* 0x000fc8000f8e02ff */
[----:B------:R-:W-:Y:S01]  /*19f70*/  IMAD R17, R6, UR5, R17 ;  /* 0x0000000506117c24 */ /* 0x000fe2000f8e0211 */
[C---:B-----5:R-:W-:Y:S02]  /*19f80*/  LOP3.LUT P5, RZ, R2.reuse, 0x10, RZ, 0xc0, !PT ;  /* 0x0000001002ff7812 */ /* 0x060fe400078ac0ff */
[C---:B------:R-:W-:Y:S02]  /*19f90*/  LOP3.LUT P4, RZ, R2.reuse, 0x8, RZ, 0xc0, !PT ;  /* 0x0000000802ff7812 */ /* 0x040fe4000788c0ff */
[C---:B------:R-:W-:Y:S02]  /*19fa0*/  LOP3.LUT P3, RZ, R2.reuse, 0x4, RZ, 0xc0, !PT ;  /* 0x0000000402ff7812 */ /* 0x040fe4000786c0ff */
[----:B------:R-:W-:Y:S01]  /*19fb0*/  LOP3.LUT P1, RZ, R2, 0x2, RZ, 0xc0, !PT ;  /* 0x0000000202ff7812 */ /* 0x000fe2000782c0ff */
[----:B------:R-:W-:Y:S01]  /*19fc0*/  IMAD.WIDE.U32 R2, R6, UR4, RZ ;  /* 0x0000000406027c25 */ /* 0x000fe2000f8e00ff */
[----:B------:R-:W-:-:S03]  /*19fd0*/  ULDC.64 UR4, c[0x0][0x338] ;  /* 0x0000ce0000047ab9 */ /* 0x000fc60000000a00 */
[----:B------:R-:W-:Y:S02]  /*19fe0*/  IMAD.IADD R3, R3, 0x1, R17 ;  /* 0x0000000103037824 */ /* 0x000fe400078e0211 */
[----:B------:R-:W-:Y:S02]  /*19ff0*/  IMAD R20, R20, UR4, RZ ;  /* 0x0000000414147c24 */ /* 0x000fe4000f8e02ff */
[----:B------:R-:W-:-:S04]  /*1a000*/  IMAD.WIDE.U32 R2, R5, UR4, R2 ;  /* 0x0000000405027c25 */ /* 0x000fc8000f8e0002 */
[----:B--2---:R-:W-:Y:S01]  /*1a010*/  IMAD R7, R5, UR5, R20 ;  /* 0x0000000505077c24 */ /* 0x004fe2000f8e0214 */
        /* <DEDUP_REMOVED lines=14> */
[----:B------:R-:W5:Y:S04]  /*1a100*/  SHFL.IDX PT, R3, R7, RZ, 0x181f ;  /* 0x00181fff07037589 */ /* 0x000f6800000e0000 */
[----:B------:R-:W-:Y:S01]  /*1a110*/  SHFL.IDX PT, R8, R7, 0x1, 0x181f ;  /* 0x00381f0007087f89 */ /* 0x000fe200000e0000 */
[----:B--2---:R-:W-:-:S03]  /*1a120*/  IADD3 R2, P0, R14, R0, RZ ;  /* 0x000000000e027210 */ /* 0x004fc60007f1e0ff */
[----:B------:R-:W2:Y:S01]  /*1a130*/  SHFL.IDX PT, R14, R5, 0x1, 0x181f ;  /* 0x00381f00050e7f89 */ /* 0x000ea200000e0000 */
[----:B-----5:R-:W-:-:S05]  /*1a140*/  IADD3.X R3, RZ, R3, RZ, P0, !PT ;  /* 0x00000003ff037210 */ /* 0x020fca00007fe4ff */
[----:B------:R-:W-:Y:S04]  /*1a150*/  LDGSTS.E.BYPASS.LTC128B.128 [R6+0x400], desc[UR40][R2.64], !P5 ;  /* 0x0040000002067fae */ /* 0x000fe8000e901d68 */
[----:B------:R-:W-:Y:S04]  /*1a160*/  LDGSTS.E.BYPASS.LTC128B.128 [R6+0x3400], desc[UR40][R2.64+0x80], !P4 ;  /* 0x0340008002067fae */ /* 0x000fe8000e101d68 */
[----:B------:R-:W-:Y:S04]  /*1a170*/  LDGSTS.E.BYPASS.LTC128B.128 [R6+0x6400], desc[UR40][R2.64+0x100], !P3 ;  /* 0x0640010002067fae */ /* 0x000fe8000d901d68 */
[----:B------:R2:W-:Y:S02]  /*1a180*/  LDGSTS.E.BYPASS.LTC128B.128 [R6+0x9400], desc[UR40][R2.64+0x180], !P1 ;  /* 0x0940018002067fae */ /* 0x0005e4000c901d68 */
[----:B--2---:R-:W-:-:S02]  /*1a190*/  IADD3 R2, P0, R14, R0, RZ ;  /* 0x000000000e027210 */ /* 0x004fc40007f1e0ff */
[----:B------:R-:W2:Y:S03]  /*1a1a0*/  SHFL.IDX PT, R14, R5, 0x2, 0x181f ;  /* 0x00581f00050e7f89 */ /* 0x000ea600000e0000 */
[----:B------:R-:W-:Y:S02]  /*1a1b0*/  IMAD.X R3, RZ, RZ, R8, P0 ;  /* 0x000000ffff037224 */ /* 0x000fe400000e0608 */
[----:B------:R-:W5:Y:S04]  /*1a1c0*/  SHFL.IDX PT, R8, R7, 0x2, 0x181f ;  /* 0x00581f0007087f89 */ /* 0x000f6800000e0000 */
[----:B------:R-:W-:Y:S04]  /*1a1d0*/  LDGSTS.E.BYPASS.LTC128B.128 [R6+0xc00], desc[UR40][R2.64], !P5 ;  /* 0x00c0000002067fae */ /* 0x000fe8000e901d68 */
[----:B------:R-:W-:Y:S04]  /*1a1e0*/  LDGSTS.E.BYPASS.LTC128B.128 [R6+0x3c00], desc[UR40][R2.64+0x80], !P4 ;  /* 0x03c0008002067fae */ /* 0x000fe8000e101d68 */
[----:B------:R-:W-:Y:S04]  /*1a1f0*/  LDGSTS.E.BYPASS.LTC128B.128 [R6+0x6c00], desc[UR40][R2.64+0x100], !P3 ;  /* 0x06c0010002067fae */ /* 0x000fe8000d901d68 */
[----:B------:R2:W-:Y:S02]  /*1a200*/  LDGSTS.E.BYPASS.LTC128B.128 [R6+0x9c00], desc[UR40][R2.64+0x180], !P1 ;  /* 0x09c0018002067fae */ /* 0x0005e4000c901d68 */
[----:B--2---:R-:W-:-:S02]  /*1a210*/  IADD3 R2, P0, R14, R0, RZ ;  /* 0x000000000e027210 */ /* 0x004fc40007f1e0ff */
[----:B------:R-:W2:Y:S03]  /*1a220*/  SHFL.IDX PT, R14, R5, 0x3, 0x181f ;  /* 0x00781f00050e7f89 */ /* 0x000ea600000e0000 */
[----:B-----5:R-:W-:Y:S02]  /*1a230*/  IMAD.X R3, RZ, RZ, R8, P0 ;  /* 0x000000ffff037224 */ /* 0x020fe400000e0608 */
        /* <DEDUP_REMOVED lines=14> */
[----:B------:R2:W0:Y:S02]  /*1a320*/  SHFL.IDX PT, R14, R5, 0x5, 0x181f ;  /* 0x00b81f00050e7f89 */ /* 0x00042400000e0000 */
[----:B-----5:R-:W-:Y:S02]  /*1a330*/  IADD3.X R3, RZ, R8, RZ, P0, !PT ;  /* 0x00000008ff037210 */ /* 0x020fe400007fe4ff */
[----:B------:R2:W0:Y:S04]  /*1a340*/  SHFL.IDX PT, R8, R7, 0x5, 0x181f ;  /* 0x00b81f0007087f89 */ /* 0x00042800000e0000 */
[----:B------:R2:W-:Y:S04]  /*1a350*/  LDGSTS.E.BYPASS.LTC128B.128 [R6+0x2400], desc[UR40][R2.64], !P5 ;  /* 0x0240000002067fae */ /* 0x0005e8000e901d68 */
[----:B------:R2:W-:Y:S04]  /*1a360*/  LDGSTS.E.BYPASS.LTC128B.128 [R6+0x5400], desc[UR40][R2.64+0x80], !P4 ;  /* 0x0540008002067fae */ /* 0x0005e8000e101d68 */
[----:B------:R2:W-:Y:S04]  /*1a370*/  LDGSTS.E.BYPASS.LTC128B.128 [R6+0x8400], desc[UR40][R2.64+0x100], !P3 ;  /* 0x0840010002067fae */ /* 0x0005e8000d901d68 */
[----:B------:R2:W-:Y:S02]  /*1a380*/  LDGSTS.E.BYPASS.LTC128B.128 [R6+0xb400], desc[UR40][R2.64+0x180], !P1 ;  /* 0x0b40018002067fae */ /* 0x0005e4000c901d68 */
.L_x_14792:
        /* <DEDUP_REMOVED lines=11> */
.L_x_14602:
        /* <DEDUP_REMOVED lines=11> */
.L_x_14603:
[----:B------:R0:W-:Y:S01]  /*1a4f0*/  SYNCS.ARRIVE.TRANS64.A1T0 RZ, [R4+URZ+0x22850], RZ ;  /* 0x022850ff04ff79a7 */ /* 0x0001e2000810003f */
[----:B------:R-:W-:Y:S05]  /*1a500*/  @P2 BRA `(.L_x_14604) ;  /* 0xfffffff000882947 */ /* 0x000fea000383ffff */
.L_x_14591:
[----:B------:R-:W-:Y:S05]  /*1a510*/  BSYNC B0 ;  /* 0x0000000000007941 */ /* 0x000fea0003800000 */
.L_x_14590:
[----:B------:R-:W2:Y:S01]  /*1a520*/  S2R R2, SR_TID.X ;  /* 0x0000000000027919 */ /* 0x000ea20000002100 */
[----:B------:R-:W-:Y:S01]  /*1a530*/  VIADD R24, R24, 0x1 ;  /* 0x0000000118187836 */ /* 0x000fe20000000000 */
[----:B------:R-:W-:Y:S04]  /*1a540*/  BSSY B0, `(.L_x_14605) ;  /* 0x0000013000007945 */ /* 0x000fe80003800000 */
[----:B------:R-:W-:-:S04]  /*1a550*/  ISETP.NE.AND P0, PT, R24, 0x2, PT ;  /* 0x000000021800780c */ /* 0x000fc80003f05270 */
[----:B------:R-:W-:-:S04]  /*1a560*/  SEL R0, RZ, 0x1, P0 ;  /* 0x00000001ff007807 */ /* 0x000fc80000000000 */
[----:B------:R-:W-:Y:S02]  /*1a570*/  LOP3.LUT R25, R25, R0, RZ, 0x3c, !PT ;  /* 0x0000000019197212 */ /* 0x000fe400078e3cff */
[----:B--2---:R-:W-:-:S04]  /*1a580*/  LOP3.LUT R2, R2, 0x7f, RZ, 0xc0, !PT ;  /* 0x0000007f02027812 */ /* 0x004fc800078ec0ff */
[----:B------:R-:W-:-:S13]  /*1a590*/  ISETP.NE.AND P1, PT, R2, RZ, PT ;  /* 0x000000ff0200720c */ /* 0x000fda0003f25270 */
[----:B------:R-:W-:Y:S05]  /*1a5a0*/  @P1 BRA `(.L_x_14606) ;  /* 0x0000000000301947 */ /* 0x000fea0003800000 */
[----:B------:R-:W2:Y:S01]  /*1a5b0*/  S2R R5, SR_LANEID ;  /* 0x0000000000057919 */ /* 0x000ea20000000000 */
[----:B------:R-:W-:Y:S01]  /*1a5c0*/  VOTEU.ANY UR4, UPT, PT ;  /* 0x0000000000047886 */ /* 0x000fe200038e0100 */
[----:B------:R-:W5:Y:S01]  /*1a5d0*/  LDC.64 R2, c[0x0][0xc60] ;  /* 0x00031800ff027b82 */ /* 0x000f620000000a00 */
[----:B------:R-:W2:Y:S02]  /*1a5e0*/  FLO.U32 R0, UR4 ;  /* 0x0000000400007d00 */ /* 0x000ea400080e0000 */
[----:B--2---:R-:W-:-:S06]  /*1a5f0*/  ISETP.EQ.U32.AND P1, PT, R0, R5, PT ;  /* 0x000000050000720c */ /* 0x004fcc0003f22070 */
[----:B------:R-:W5:Y:S07]  /*1a600*/  POPC R5, UR4 ;  /* 0x0000000400057d09 */ /* 0x000f6e0008000000 */
[----:B-----5:R-:W2:Y:S01]  /*1a610*/  @P1 ATOMG.E.ADD.STRONG.GPU PT, R3, desc[UR40][R2.64], R5 ;  /* 0x00000005020319a8 */ /* 0x020ea200081ee1e8 */
[----:B0--34-:R-:W0:Y:S02]  /*1a620*/  S2R R4, SR_LTMASK ;  /* 0x0000000000047919 */ /* 0x019e240000003900 */
[----:B0-----:R-:W-:-:S04]  /*1a630*/  LOP3.LUT R4, R4, UR4, RZ, 0xc0, !PT ;  /* 0x0000000404047c12 */ /* 0x001fc8000f8ec0ff */
[----:B------:R-:W0:Y:S01]  /*1a640*/  POPC R7, R4 ;  /* 0x0000000400077309 */ /* 0x000e220000000000 */
[----:B--2---:R-:W0:Y:S02]  /*1a650*/  SHFL.IDX PT, R0, R3, R0, 0x1f ;  /* 0x00001f0003007589 */ /* 0x004e2400000e0000 */
[----:B0-----:R-:W-:-:S07]  /*1a660*/  IADD3 R16, R0, UR36, R7 ;  /* 0x0000002400107c10 */ /* 0x001fce000fffe007 */
.L_x_14606:
[----:B------:R-:W-:Y:S05]  /*1a670*/  BSYNC B0 ;  /* 0x0000000000007941 */ /* 0x000fea0003800000 */
.L_x_14605:
[----:B------:R-:W-:-:S07]  /*1a680*/  SEL R24, R24, RZ, P0 ;  /* 0x000000ff18187207 */ /* 0x000fce0000000000 */
.L_x_14565:
[----:B------:R-:W-:Y:S05]  /*1a690*/  BSYNC B7 ;  /* 0x0000000000077941 */ /* 0x000fea0003800000 */
.L_x_14563:
[----:B------:R-:W2:Y:S02]  /*1a6a0*/  LDL R0, [R1] ;  /* 0x0000000001007983 */ /* 0x000ea40000100800 */
[----:B--2---:R-:W-:-:S13]  /*1a6b0*/  LOP3.LUT P0, RZ, R0, 0x80, RZ, 0xc0, !PT ;  /* 0x0000008000ff7812 */ /* 0x004fda000780c0ff */
[----:B------:R-:W-:Y:S05]  /*1a6c0*/  @!P0 BRA `(.L_x_14607) ;  /* 0x0000000000248947 */ /* 0x000fea0003800000 */
[----:B------:R-:W-:Y:S05]  /*1a6d0*/  WARPSYNC.ALL ;  /* 0x0000000000007948 */ /* 0x000fea0003800000 */
[----:B------:R-:W2:Y:S08]  /*1a6e0*/  S2UR UR5, SR_CgaCtaId ;  /* 0x00000000000579c3 */ /* 0x000eb00000008800 */
[----:B------:R-:W-:Y:S06]  /*1a6f0*/  BAR.SYNC.DEFER_BLOCKING 0x5, 0x180 ;  /* 0x0146000000007b1d */ /* 0x000fec0000010000 */
[----:B------:R-:W-:-:S02]  /*1a700*/  UMOV UR4, 0x400 ;  /* 0x0000040000047882 */ /* 0x000fc40000000000 */
[----:B--2---:R-:W-:-:S06]  /*1a710*/  ULEA UR4, UR5, UR4, 0x18 ;  /* 0x0000000405047291 */ /* 0x004fcc000f8ec03f */
[----:B------:R-:W-:-:S05]  /*1a720*/  IMAD.U32 R22, RZ, RZ, UR4 ;  /* 0x00000004ff167e24 */ /* 0x000fca000f8e00ff */
[----:B------:R2:W0:Y:S01]  /*1a730*/  LDS.128 R16, [R22+0x228d0] ;  /* 0x0228d00016107984 */ /* 0x0004220000000c00 */
[----:B------:R-:W-:Y:S06]  /*1a740*/  BAR.ARV 0x4, 0x180 ;  /* 0x0106000000007b1d */ /* 0x000fec0000002000 */
[----:B------:R-:W-:Y:S05]  /*1a750*/  BRA `(.L_x_14608) ;  /* 0x0000000800cc7947 */ /* 0x000fea0003800000 */
.L_x_14607:
        /* <DEDUP_REMOVED lines=11> */
[----:B------:R-:W-:Y:S02]  /*1a810*/  MOV R17, RZ ;  /* 0x000000ff00117202 */ /* 0x000fe40000000f00 */
[C---:B------:R-:W-:Y:S01]  /*1a820*/  ISETP.GE.U32.AND P2, PT, R8.reuse, 0x2, PT ;  /* 0x000000020800780c */ /* 0x040fe20003f46070 */
[----:B------:R-:W-:Y:S01]  /*1a830*/  SHFL.IDX PT, R0, R16, RZ, 0x1f ;  /* 0x00001fff10007589 */ /* 0x000fe200000e0000 */
[C---:B------:R-:W-:Y:S02]  /*1a840*/  ISETP.GE.U32.AND P3, PT, R8.reuse, 0x4, PT ;  /* 0x000000040800780c */ /* 0x040fe40003f66070 */
[C---:B------:R-:W-:Y:S02]  /*1a850*/  ISETP.GE.U32.AND P4, PT, R8.reuse, 0x8, PT ;  /* 0x000000080800780c */ /* 0x040fe40003f86070 */
[C---:B------:R-:W-:Y:S01]  /*1a860*/  ISETP.GE.U32.AND P5, PT, R8.reuse, 0x10, PT ;  /* 0x000000100800780c */ /* 0x040fe20003fa6070 */
[----:B--2---:R-:W-:Y:S01]  /*1a870*/  @!P1 IMAD.MOV.U32 R17, RZ, RZ, R2 ;  /* 0x000000ffff119224 */ /* 0x004fe200078e0002 */
[----:B------:R-:W-:-:S04]  /*1a880*/  ISETP.NE.AND P1, PT, R8, RZ, PT ;  /* 0x000000ff0800720c */ /* 0x000fc80003f25270 */
[----:B------:R-:W0:Y:S02]  /*1a890*/  SHFL.UP PT, R14, R17, 0x1, RZ ;  /* 0x04200000110e7989 */ /* 0x000e2400000e00ff */
[----:B0--34-:R-:W-:-:S05]  /*1a8a0*/  SEL R4, R14, RZ, P1 ;  /* 0x000000ff0e047207 */ /* 0x019fca0000800000 */
[----:B------:R-:W-:-:S05]  /*1a8b0*/  IMAD.IADD R4, R17, 0x1, R4 ;  /* 0x0000000111047824 */ /* 0x000fca00078e0204 */
[----:B------:R-:W0:Y:S02]  /*1a8c0*/  SHFL.UP PT, R14, R4, 0x2, RZ ;  /* 0x04400000040e7989 */ /* 0x000e2400000e00ff */
[----:B0-----:R-:W-:-:S05]  /*1a8d0*/  SEL R5, R14, RZ, P2 ;  /* 0x000000ff0e057207 */ /* 0x001fca0001000000 */
[----:B------:R-:W-:Y:S02]  /*1a8e0*/  IMAD.IADD R6, R4, 0x1, R5 ;  /* 0x0000000104067824 */ /* 0x000fe400078e0205 */
[----:B------:R-:W-:Y:S04]  /*1a8f0*/  SHFL.IDX PT, R5, R16, 0x1, 0x1f ;  /* 0x00201f0010057f89 */ /* 0x000fe800000e0000 */
        /* <DEDUP_REMOVED lines=10> */
.L_x_14802:
[----:B------:R-:W-:Y:S02]  /*1a9a0*/  ULDC UR4, c[0x0][0xc38] ;  /* 0x00030e0000047ab9 */ /* 0x000fe40000000800 */
[----:B------:R-:W-:-:S04]  /*1a9b0*/  IMAD.U32 R4, RZ, RZ, UR4 ;  /* 0x00000004ff047e24 */ /* 0x000fc8000f8e00ff */
[----:B--2---:R-:W-:-:S04]  /*1a9c0*/  IMAD R14, R14, R4, RZ ;  /* 0x000000040e0e7224 */ /* 0x004fc800078e02ff */
[----:B------:R-:W-:-:S05]  /*1a9d0*/  IMAD.IADD R5, R5, 0x1, R14 ;  /* 0x0000000105057824 */ /* 0x000fca00078e020e */
[----:B------:R-:W-:-:S13]  /*1a9e0*/  ISETP.GT.AND P6, PT, R5, R0, PT ;  /* 0x000000000500720c */ /* 0x000fda0003fc4270 */
[----:B------:R-:W-:Y:S05]  /*1a9f0*/  @P6 BRA `(.L_x_14610) ;  /* 0x00000000009c6947 */ /* 0x000fea0003800000 */
.L_x_14615:
        /* <DEDUP_REMOVED lines=14> */
.L_x_14613:
[----:B------:R-:W-:Y:S05]  /*1aae0*/  BSYNC B0 ;  /* 0x0000000000007941 */ /* 0x000fea0003800000 */
.L_x_14612:
        /* <DEDUP_REMOVED lines=18> */
.L_x_14810:
[----:B------:R-:W-:Y:S02]  /*1ac10*/  ULDC UR4, c[0x0][0xc38] ;  /* 0x00030e0000047ab9 */ /* 0x000fe40000000800 */
[----:B------:R-:W-:-:S04]  /*1ac20*/  IMAD.U32 R4, RZ, RZ, UR4 ;  /* 0x00000004ff047e24 */ /* 0x000fc8000f8e00ff */
[----:B--2---:R-:W-:-:S04]  /*1ac30*/  IMAD R14, R14, R4, RZ ;  /* 0x000000040e0e7224 */ /* 0x004fc800078e02ff */
[----:B------:R-:W-:-:S05]  /*1ac40*/  IMAD.IADD R5, R14, 0x1, R5 ;  /* 0x000000010e057824 */ /* 0x000fca00078e0205 */
[----:B------:R-:W-:-:S13]  /*1ac50*/  ISETP.GT.AND P6, PT, R5, R0, PT ;  /* 0x000000000500720c */ /* 0x000fda0003fc4270 */
[----:B------:R-:W-:Y:S05]  /*1ac60*/  @!P6 BRA `(.L_x_14615) ;  /* 0xfffffffc0064e947 */ /* 0x000fea000383ffff */
.L_x_14610:
        /* <DEDUP_REMOVED lines=8> */
.L_x_14814:
[----:B------:R-:W-:Y:S02]  /*1acf0*/  ISETP.NE.AND P0, PT, R3, RZ, PT ;  /* 0x000000ff0300720c */ /* 0x000fe40003f05270 */
[----:B------:R-:W-:-:S11]  /*1ad00*/  MOV R14, RZ ;  /* 0x000000ff000e7202 */ /* 0x000fd60000000f00 */
[----:B------:R-:W-:Y:S05]  /*1ad10*/  @!P0 BRA `(.L_x_14617) ;  /* 0x0000000000108947 */ /* 0x000fea0003800000 */
[----:B------:R-:W-:Y:S01]  /*1ad20*/  UMOV UR4, 0xffffffff ;  /* 0xffffffff00047882 */ /* 0x000fe20000000000 */
[----:B------:R-:W-:Y:S02]  /*1ad30*/  VIADD R12, R6, 0xffffffff ;  /* 0xffffffff060c7836 */ /* 0x000fe40000000000 */
[----:B------:R-:W-:Y:S05]  /*1ad40*/  BRA.DIV UR4, `(.L_x_14618) ;  /* 0x0000005a044c7947 */ /* 0x000fea000b800000 */
[----:B------:R4:W0:Y:S02]  /*1ad50*/  SHFL.IDX PT, R14, R2, R12, 0x1f ;  /* 0x00001f0c020e7589 */ /* 0x00082400000e0000 */
.L_x_14617:
        /* <DEDUP_REMOVED lines=9> */
[----:B0-----:R-:W1:Y:S02]  /*1adf0*/  MUFU.RCP R9, R9 ;  /* 0x0000000900097308 */ /* 0x001e640000001000 */
[----:B-1----:R-:W-:-:S06]  /*1ae00*/  VIADD R10, R9, 0xffffffe ;  /* 0x0ffffffe090a7836 */ /* 0x002fcc0000000000 */
        /* <DEDUP_REMOVED lines=55> */
.L_x_14611:
[----:B------:R-:W-:Y:S01]  /*1b180*/  UMOV UR4, URZ ;  /* 0x0000003f00047c82 */ /* 0x000fe20008000000 */
[----:B------:R-:W-:Y:S01]  /*1b190*/  UMOV UR5, URZ ;  /* 0x0000003f00057c82 */ /* 0x000fe20008000000 */
[----:B------:R-:W-:Y:S01]  /*1b1a0*/  ULDC UR6, c[0x0][0xc3c] ;  /* 0x00030f0000067ab9 */ /* 0x000fe20000000800 */
[----:B------:R-:W-:Y:S01]  /*1b1b0*/  MOV R16, R0 ;  /* 0x0000000000107202 */ /* 0x000fe20000000f00 */
[----:B------:R-:W-:Y:S02]  /*1b1c0*/  IMAD.U32 R17, RZ, RZ, UR4 ;  /* 0x00000004ff117e24 */ /* 0x000fe4000f8e00ff */
[----:B------:R-:W-:Y:S02]  /*1b1d0*/  IMAD.U32 R18, RZ, RZ, UR5 ;  /* 0x00000005ff127e24 */ /* 0x000fe4000f8e00ff */
[----:B------:R-:W-:-:S07]  /*1b1e0*/  IMAD.U32 R19, RZ, RZ, UR6 ;  /* 0x00000006ff137e24 */ /* 0x000fce000f8e00ff */
.L_x_14619:
        /* <DEDUP_REMOVED lines=10> */
.L_x_14608:
[----:B------:R-:W-:Y:S02]  /*1b290*/  ULDC UR4, c[0x0][0xc3c] ;  /* 0x00030f0000047ab9 */ /* 0x000fe40000000800 */
[----:B0-----:R-:W-:-:S13]  /*1b2a0*/  ISETP.GE.AND P0, PT, R19, UR4, PT ;  /* 0x0000000413007c0c */ /* 0x001fda000bf06270 */
[----:B------:R-:W-:Y:S05]  /*1b2b0*/  @!P0 BRA `(.L_x_14620) ;  /* 0xffffffa000e48947 */ /* 0x000fea000383ffff */
[----:B------:R-:W-:Y:S05]  /*1b2c0*/  BSYNC B8 ;  /* 0x0000000000087941 */ /* 0x000fea0003800000 */
.L_x_14521:
[----:B------:R-:W5:Y:S01]  /*1b2d0*/  LDL.LU R0, [R1+0x24] ;  /* 0x0000240001007983 */ /* 0x000f620000300800 */
[----:B------:R-:W-:Y:S01]  /*1b2e0*/  BSSY B0, `(.L_x_14621) ;  /* 0x000000b000007945 */ /* 0x000fe20003800000 */
[----:B------:R-:W1:Y:S01]  /*1b2f0*/  S2R R5, SR_CgaCtaId ;  /* 0x0000000000057919 */ /* 0x000e620000008800 */
[----:B-----5:R-:W-:-:S05]  /*1b300*/  VIADD R0, R0, 0x1 ;  /* 0x0000000100007836 */ /* 0x020fca0000000000 */
[----:B0-----:R-:W-:-:S04]  /*1b310*/  LEA.HI R2, R0, R0, RZ, 0x1 ;  /* 0x0000000000027211 */ /* 0x001fc800078f08ff */
[----:B------:R-:W-:Y:S02]  /*1b320*/  LOP3.LUT R3, R2, 0xfffffffe, RZ, 0xc0, !PT ;  /* 0xfffffffe02037812 */ /* 0x000fe400078ec0ff */
[----:B------:R-:W-:Y:S02]  /*1b330*/  MOV R2, 0x400 ;  /* 0x0000040000027802 */ /* 0x000fe40000000f00 */
[----:B------:R-:W-:Y:S02]  /*1b340*/  IADD3 R0, R0, -R3, RZ ;  /* 0x8000000300007210 */ /* 0x000fe40007ffe0ff */
[----:B-1----:R-:W-:Y:S02]  /*1b350*/  LEA R5, R5, R2, 0x18 ;  /* 0x0000000205057211 */ /* 0x002fe400078ec0ff */
[----:B------:R-:W-:-:S04]  /*1b360*/  SHF.L.U32 R0, R0, 0x1f, RZ ;  /* 0x0000001f00007819 */ /* 0x000fc800000006ff */
[----:B------:R-:W0:Y:S02]  /*1b370*/  SYNCS.PHASECHK.TRANS64.TRYWAIT P0, [R5+URZ+0x22820], R0 ;  /* 0x02282000050075a7 */ /* 0x000e24000800017f */
[----:B0-----:R-:W-:Y:S05]  /*1b380*/  @!P0 BRA `(.L_x_14622) ;  /* 0x0000005000e08947 */ /* 0x001fea0003800000 */
.L_x_14817:
[----:B------:R-:W-:Y:S05]  /*1b390*/  BSYNC B0 ;  /* 0x0000000000007941 */ /* 0x000fea0003800000 */
.L_x_14621:
[----:B------:R-:W-:-:S03]  /*1b3a0*/  UMOV UR4, 0xffffffff ;  /* 0xffffffff00047882 */ /* 0x000fc60000000000 */
[----:B------:R-:W-:Y:S05]  /*1b3b0*/  BRA.DIV UR4, `(.L_x_14623) ;  /* 0x0000005204e87947 */ /* 0x000fea000b800000 */
[----:B0-----:R-:W0:Y:S02]  /*1b3c0*/  S2R R0, SR_TID.X ;  /* 0x0000000000007919 */ /* 0x001e240000002100 */
[----:B0-----:R-:W-:-:S04]  /*1b3d0*/  SHF.R.U32.HI R0, RZ, 0x5, R0 ;  /* 0x00000005ff007819 */ /* 0x001fc80000011600 */
[----:B------:R-:W-:-:S05]  /*1b3e0*/  LOP3.LUT R0, R0, 0x3, RZ, 0xc0, !PT ;  /* 0x0000000300007812 */ /* 0x000fca00078ec0ff */
[----:B------:R0:W1:Y:S02]  /*1b3f0*/  SHFL.IDX PT, R14, R0, RZ, 0x1f ;  /* 0x00001fff000e7589 */ /* 0x00006400000e0000 */
.L_x_14820:
[----:B-1----:R-:W-:-:S13]  /*1b400*/  ISETP.NE.AND P0, PT, R14, RZ, PT ;  /* 0x000000ff0e00720c */ /* 0x002fda0003f05270 */
[----:B------:R-:W-:Y:S05]  /*1b410*/  @P0 BRA `(.L_x_14352) ;  /* 0x0000000000840947 */ /* 0x000fea0003800000 */
[----:B------:R-:W-:-:S03]  /*1b420*/  UMOV UR4, 0xffffffff ;  /* 0xffffffff00047882 */ /* 0x000fc60000000000 */
[----:B------:R-:W-:Y:S05]  /*1b430*/  BRA.DIV UR4, `(.L_x_14624) ;  /* 0x0000005204fc7947 */ /* 0x000fea000b800000 */
[----:B------:R-:W-:-:S13]  /*1b440*/  ELECT P6, URZ, PT ;  /* 0x00000000003f782f */ /* 0x000fda00038c0000 */
.L_x_14823:
[----:B------:R-:W-:Y:S05]  /*1b450*/  @!P6 BRA `(.L_x_14352) ;  /* 0x000000000074e947 */ /* 0x000fea0003800000 */
[----:B------:R-:W-:-:S04]  /*1b460*/  LOP3.LUT R37, R37, 0x2, RZ, 0xfc, !PT ;  /* 0x0000000225257812 */ /* 0x000fc800078efcff */
[----:B------:R-:W-:-:S13]  /*1b470*/  ISETP.NE.AND P0, PT, R37, 0x3, PT ;  /* 0x000000032500780c */ /* 0x000fda0003f05270 */
[----:B------:R-:W-:Y:S05]  /*1b480*/  @!P0 BRA `(.L_x_14625) ;  /* 0x0000000000048947 */ /* 0x000fea0003800000 */
[----:B------:R-:W-:Y:S01]  /*1b490*/  BPT.TRAP 0x1 ;  /* 0x000000040000795c */ /* 0x000fe20000300000 */
.L_x_14625:
[C---:B------:R-:W-:Y:S01]  /*1b4a0*/  IMAD R3, R24.reuse, 0x8, R5 ;  /* 0x0000000818037824 */ /* 0x040fe200078e0205 */
[----:B------:R-:W-:Y:S01]  /*1b4b0*/  SHF.L.U32 R2, R25, 0x1f, RZ ;  /* 0x0000001f19027819 */ /* 0x000fe200000006ff */
[----:B------:R-:W-:-:S03]  /*1b4c0*/  VIADD R24, R24, 0x1 ;  /* 0x0000000118187836 */ /* 0x000fc60000000000 */
[----:B------:R-:W1:Y:S02]  /*1b4d0*/  SYNCS.PHASECHK.TRANS64.TRYWAIT P1, [R3+URZ+0x22840], R2 ;  /* 0x02284002030075a7 */ /* 0x000e64000802017f */
[----:B------:R-:W-:-:S04]  /*1b4e0*/  ISETP.NE.AND P2, PT, R24, 0x2, PT ;  /* 0x000000021800780c */ /* 0x000fc80003f45270 */
[----:B0-----:R-:W-:Y:S01]  /*1b4f0*/  SEL R0, RZ, 0x1, P2 ;  /* 0x00000001ff007807 */ /* 0x001fe20001000000 */
[----:B-1----:R-:W-:Y:S08]  /*1b500*/  @!P1 BRA `(.L_x_14626) ;  /* 0x0000005000e89947 */ /* 0x002ff00003800000 */
.L_x_14824:
[----:B------:R-:W-:Y:S02]  /*1b510*/  SEL R24, R24, RZ, P2 ;  /* 0x000000ff18187207 */ /* 0x000fe40001000000 */
[----:B------:R-:W-:Y:S01]  /*1b520*/  LOP3.LUT R0, R25, R0, RZ, 0x3c, !PT ;  /* 0x0000000019007212 */ /* 0x000fe200078e3cff */
[----:B------:R-:W-:Y:S06]  /*1b530*/  @!P0 BRA `(.L_x_14627) ;  /* 0x0000000000048947 */ /* 0x000fec0003800000 */
[----:B------:R-:W-:Y:S01]  /*1b540*/  BPT.TRAP 0x1 ;  /* 0x000000040000795c */ /* 0x000fe20000300000 */
.L_x_14627:
[----:B------:R-:W-:Y:S01]  /*1b550*/  IMAD R5, R24, 0x8, R5 ;  /* 0x0000000818057824 */ /* 0x000fe200078e0205 */
[----:B------:R-:W-:-:S04]  /*1b560*/  SHF.L.U32 R0, R0, 0x1f, RZ ;  /* 0x0000001f00007819 */ /* 0x000fc800000006ff */
[----:B------:R-:W1:Y:S02]  /*1b570*/  SYNCS.PHASECHK.TRANS64.TRYWAIT P1, [R5+URZ+0x22840], R0 ;  /* 0x02284000050075a7 */ /* 0x000e64000802017f */
[----:B-1----:R-:W-:Y:S05]  /*1b580*/  @!P1 BRA `(.L_x_14628) ;  /* 0x0000005000dc9947 */ /* 0x002fea0003800000 */
.L_x_14825:
[----:B------:R-:W-:Y:S05]  /*1b590*/  @!P0 BRA `(.L_x_14629) ;  /* 0x0000000000048947 */ /* 0x000fea0003800000 */
[----:B------:R-:W-:Y:S01]  /*1b5a0*/  BPT.TRAP 0x1 ;  /* 0x000000040000795c */ /* 0x000fe20000300000 */
.L_x_14629:
[----:B------:R-:W5:Y:S02]  /*1b5b0*/  SYNCS.PHASECHK.TRANS64.TRYWAIT P1, [R3+URZ+0x22860], R2 ;  /* 0x02286002030075a7 */ /* 0x000f64000802017f */
[----:B-----5:R-:W-:Y:S05]  /*1b5c0*/  @!P1 BRA `(.L_x_14630) ;  /* 0x0000005000e09947 */ /* 0x020fea0003800000 */
.L_x_14826:
[----:B------:R-:W-:Y:S05]  /*1b5d0*/  @!P0 BRA `(.L_x_14631) ;  /* 0x0000000000048947 */ /* 0x000fea0003800000 */
[----:B------:R-:W-:Y:S01]  /*1b5e0*/  BPT.TRAP 0x1 ;  /* 0x000000040000795c */ /* 0x000fe20000300000 */
.L_x_14631:
[----:B------:R0:W0:Y:S02]  /*1b5f0*/  SYNCS.PHASECHK.TRANS64.TRYWAIT P0, [R5+URZ+0x22860], R0 ;  /* 0x02286000050075a7 */ /* 0x000024000800017f */
[----:B0-----:R-:W-:Y:S05]  /*1b600*/  @!P0 NANOSLEEP.SYNCS 0x989680 ;  /* 0x009896800000895d */ /* 0x001fea0003900000 */
[----:B------:R-:W0:Y:S02]  /*1b610*/  @!P0 SYNCS.PHASECHK.TRANS64 P0, [R5+URZ+0x22860], R0 ;  /* 0x02286000050085a7 */ /* 0x000e24000800007f */
[----:B0-----:R-:W-:Y:S05]  /*1b620*/  @!P0 BRA `(.L_x_14631) ;  /* 0xfffffffc00f08947 */ /* 0x001fea000383ffff */
.L_x_14352:
[----:B------:R-:W-:Y:S05]  /*1b630*/  BSYNC B9 ;  /* 0x0000000000097941 */ /* 0x000fea0003800000 */
.L_x_14349:
[----:B------:R-:W-:Y:S05]  /*1b640*/  EXIT ;  /* 0x000000000000794d */ /* 0x000fea0003800000 */
.L_x_14370:
[----:B0-----:R0:W1:Y:S02]  /*1b650*/  SYNCS.PHASECHK.TRANS64.TRYWAIT P5, [R87+URZ+0x22890], R99 ;  /* 0x02289063570075a7 */ /* 0x00106400080a017f */
[----:B-1----:R-:W-:Y:S05]  /*1b660*/  @!P5 NANOSLEEP.SYNCS 0x989680 ;  /* 0x009896800000d95d */ /* 0x002fea0003900000 */
[----:B------:R-:W1:Y:S02]  /*1b670*/  @!P5 SYNCS.PHASECHK.TRANS64 P5, [R87+URZ+0x22890], R99 ;  /* 0x022890635700d5a7 */ /* 0x000e6400080a007f */
[----:B-1----:R-:W-:Y:S05]  /*1b680*/  @!P5 BRA `(.L_x_14370) ;  /* 0xfffffffc00f0d947 */ /* 0x002fea000383ffff */
[----:B------:R-:W-:Y:S05]  /*1b690*/  BRA `(.L_x_14632) ;  /* 0xfffffe7400d47947 */ /* 0x000fea000383ffff */
.L_x_14371:
        /* <DEDUP_REMOVED lines=8> */
.L_x_14634:
[----:B------:R-:W-:Y:S05]  /*1b720*/  BSYNC B1 ;  /* 0x0000000000017941 */ /* 0x000fea0003800000 */
.L_x_14633:
        /* <DEDUP_REMOVED lines=8> */
.L_x_14635:
[----:B------:R-:W-:Y:S05]  /*1b7b0*/  BRA `(.L_x_14636) ;  /* 0xfffffe7400a07947 */ /* 0x000fea000383ffff */
.L_x_14380:
[----:B------:R-:W-:Y:S01]  /*1b7c0*/  BSSY B1, `(.L_x_14637) ;  /* 0x0000008000017945 */ /* 0x000fe20003800000 */
[----:B0---4-:R-:W-:Y:S01]  /*1b7d0*/  IMAD.MOV.U32 R13, RZ, RZ, R101 ;  /* 0x000000ffff0d7224 */ /* 0x011fe200078e0065 */
[----:B------:R-:W-:Y:S01]  /*1b7e0*/  MOV R11, 0x1c1f ;  /* 0x00001c1f000b7802 */ /* 0x000fe20000000f00 */
[----:B------:R-:W-:Y:S02]  /*1b7f0*/  IMAD.MOV.U32 R12, RZ, RZ, 0x1 ;  /* 0x00000001ff0c7424 */ /* 0x000fe400078e00ff */
[----:B------:R-:W-:-:S07]  /*1b800*/  IMAD.MOV.U32 R15, RZ, RZ, -0x1 ;  /* 0xffffffffff0f7424 */ /* 0x000fce00078e00ff */
[----:B-123--:R-:W-:Y:S05]  /*1b810*/  WARPSYNC.COLLECTIVE R15, `(.L_x_14638) ;  /* 0x000000000f087348 */ /* 0x00efea0003c00000 */
[----:B---3--:R0:W3:Y:S02]  /*1b820*/  SHFL.IDX P6, R14, R13, R12, R11 ;  /* 0x0000000c0d0e7389 */ /* 0x0080e400000c000b */
[----:B0123--:R-:W-:Y:S01]  /*1b830*/  ENDCOLLECTIVE ;  /* 0x000000000000791b */ /* 0x00ffe20003800000 */
.L_x_14638:
[----:B------:R-:W-:Y:S05]  /*1b840*/  BSYNC B1 ;  /* 0x0000000000017941 */ /* 0x000fea0003800000 */
.L_x_14637:
        /* <DEDUP_REMOVED lines=8> */
.L_x_14639:
[----:B------:R-:W-:Y:S05]  /*1b8d0*/  BRA `(.L_x_14640) ;  /* 0xfffffe7c00107947 */ /* 0x000fea000383ffff */
.L_x_14390:
[----:B-1----:R1:W2:Y:S02]  /*1b8e0*/  SYNCS.PHASECHK.TRANS64.TRYWAIT P4, [R87+URZ+0x22890], R99 ;  /* 0x02289063570075a7 */ /* 0x0022a4000808017f */
[----:B--2---:R-:W-:Y:S05]  /*1b8f0*/  @!P4 NANOSLEEP.SYNCS 0x989680 ;  /* 0x009896800000c95d */ /* 0x004fea0003900000 */
[----:B------:R-:W2:Y:S02]  /*1b900*/  @!P4 SYNCS.PHASECHK.TRANS64 P4, [R87+URZ+0x22890], R99 ;  /* 0x022890635700c5a7 */ /* 0x000ea4000808007f */
[----:B--2---:R-:W-:Y:S05]  /*1b910*/  @!P4 BRA `(.L_x_14390) ;  /* 0xfffffffc00f0c947 */ /* 0x004fea000383ffff */
[----:B------:R-:W-:Y:S05]  /*1b920*/  BRA `(.L_x_14641) ;  /* 0xfffffe8400c87947 */ /* 0x000fea000383ffff */
.L_x_14391:
        /* <DEDUP_REMOVED lines=8> */
.L_x_14643:
[----:B------:R-:W-:Y:S05]  /*1b9b0*/  BSYNC B1 ;  /* 0x0000000000017941 */ /* 0x000fea0003800000 */
.L_x_14642:
        /* <DEDUP_REMOVED lines=8> */
.L_x_14644:
[----:B------:R-:W-:Y:S01]  /*1ba40*/  IMAD.MOV.U32 R92, RZ, RZ, R14 ;  /* 0x000000ffff5c7224 */ /* 0x000fe200078e000e */
[----:B------:R-:W-:Y:S06]  /*1ba50*/  BRA `(.L_x_14645) ;  /* 0xfffffe8400947947 */ /* 0x000fec000383ffff */
.L_x_14396:
[----:B------:R-:W-:Y:S01]  /*1ba60*/  BSSY B1, `(.L_x_14646) ;  /* 0x0000008000017945 */ /* 0x000fe20003800000 */
[----:B----4-:R-:W-:Y:S01]  /*1ba70*/  IMAD.MOV.U32 R13, RZ, RZ, R101 ;  /* 0x000000ffff0d7224 */ /* 0x010fe200078e0065 */
[----:B------:R-:W-:Y:S01]  /*1ba80*/  MOV R15, 0xffffffff ;  /* 0xffffffff000f7802 */ /* 0x000fe20000000f00 */
[----:B------:R-:W-:Y:S02]  /*1ba90*/  IMAD.MOV.U32 R12, RZ, RZ, 0x1 ;  /* 0x00000001ff0c7424 */ /* 0x000fe400078e00ff */
[----:B------:R-:W-:-:S07]  /*1baa0*/  IMAD.MOV.U32 R11, RZ, RZ, 0x1c1f ;  /* 0x00001c1fff0b7424 */ /* 0x000fce00078e00ff */
[----:B0123--:R-:W-:Y:S05]  /*1bab0*/  WARPSYNC.COLLECTIVE R15, `(.L_x_14647) ;  /* 0x000000000f087348 */ /* 0x00ffea0003c00000 */
[----:B------:R4:W0:Y:S02]  /*1bac0*/  SHFL.IDX P6, R14, R13, R12, R11 ;  /* 0x0000000c0d0e7389 */ /* 0x00082400000c000b */
[----:B01234-:R-:W-:Y:S01]  /*1bad0*/  ENDCOLLECTIVE ;  /* 0x000000000000791b */ /* 0x01ffe20003800000 */
.L_x_14647:
[----:B------:R-:W-:Y:S05]  /*1bae0*/  BSYNC B1 ;  /* 0x0000000000017941 */ /* 0x000fea0003800000 */
.L_x_14646:
        /* <DEDUP_REMOVED lines=8> */
.L_x_14648:
[----:B------:R-:W-:Y:S01]  /*1bb70*/  IMAD.MOV.U32 R100, RZ, RZ, R14 ;  /* 0x000000ffff647224 */ /* 0x000fe200078e000e */
[----:B------:R-:W-:Y:S06]  /*1bb80*/  BRA `(.L_x_14649) ;  /* 0xfffffe8c002c7947 */ /* 0x000fec000383ffff */
.L_x_14401:
[----:B0-----:R0:W1:Y:S02]  /*1bb90*/  SYNCS.PHASECHK.TRANS64.TRYWAIT P2, [R87+URZ+0x22890], R99 ;  /* 0x02289063570075a7 */ /* 0x001064000804017f */
[----:B-1----:R-:W-:Y:S05]  /*1bba0*/  @!P2 NANOSLEEP.SYNCS 0x989680 ;  /* 0x009896800000a95d */ /* 0x002fea0003900000 */
[----:B------:R-:W1:Y:S02]  /*1bbb0*/  @!P2 SYNCS.PHASECHK.TRANS64 P2, [R87+URZ+0x22890], R99 ;  /* 0x022890635700a5a7 */ /* 0x000e64000804007f */
[----:B-1----:R-:W-:Y:S05]  /*1bbc0*/  @!P2 BRA `(.L_x_14401) ;  /* 0xfffffffc00f0a947 */ /* 0x002fea000383ffff */
[----:B------:R-:W-:Y:S05]  /*1bbd0*/  BRA `(.L_x_14650) ;  /* 0xfffffe94002c7947 */ /* 0x000fea000383ffff */
.L_x_14402:
        /* <DEDUP_REMOVED lines=8> */
.L_x_14652:
[----:B------:R-:W-:Y:S05]  /*1bc60*/  BSYNC B1 ;  /* 0x0000000000017941 */ /* 0x000fea0003800000 */
.L_x_14651:
        /* <DEDUP_REMOVED lines=8> */
.L_x_14653:
[----:B------:R-:W-:Y:S01]  /*1bcf0*/  IMAD.MOV.U32 R37, RZ, RZ, R14 ;  /* 0x000000ffff257224 */ /* 0x000fe200078e000e */
[----:B------:R-:W-:Y:S06]  /*1bd00*/  BRA `(.L_x_14654) ;  /* 0xfffffe9400507947 */ /* 0x000fec000383ffff */
.L_x_14405:
        /* <DEDUP_REMOVED lines=8> */
.L_x_14656:
[----:B------:R-:W-:Y:S05]  /*1bd90*/  BSYNC B1 ;  /* 0x0000000000017941 */ /* 0x000fea0003800000 */
.L_x_14655:
        /* <DEDUP_REMOVED lines=8> */
.L_x_14657:
[----:B------:R-:W-:Y:S01]  /*1be20*/  IMAD.MOV.U32 R37, RZ, RZ, R14 ;  /* 0x000000ffff257224 */ /* 0x000fe200078e000e */
[----:B------:R-:W-:Y:S06]  /*1be30*/  BRA `(.L_x_14658) ;  /* 0xfffffe94004c7947 */ /* 0x000fec000383ffff */
.L_x_14409:
[----:B---3--:R3:W4:Y:S02]  /*1be40*/  SYNCS.PHASECHK.TRANS64.TRYWAIT P3, [R87+URZ+0x228b0], R99 ;  /* 0x0228b063570075a7 */ /* 0x008724000806017f */
[----:B----4-:R-:W-:Y:S05]  /*1be50*/  @!P3 NANOSLEEP.SYNCS 0x989680 ;  /* 0x009896800000b95d */ /* 0x010fea0003900000 */
[----:B------:R-:W4:Y:S02]  /*1be60*/  @!P3 SYNCS.PHASECHK.TRANS64 P3, [R87+URZ+0x228b0], R99 ;  /* 0x0228b0635700b5a7 */ /* 0x000f24000806007f */
[----:B----4-:R-:W-:Y:S05]  /*1be70*/  @!P3 BRA `(.L_x_14409) ;  /* 0xfffffffc00f0b947 */ /* 0x010fea000383ffff */
[----:B------:R-:W-:Y:S05]  /*1be80*/  BRA `(.L_x_14659) ;  /* 0xfffffe9400c47947 */ /* 0x000fea000383ffff */
.L_x_14417:
[----:B------:R-:W0:Y:S01]  /*1be90*/  S2R R5, SR_TID.X ;  /* 0x0000000000057919 */ /* 0x000e220000002100 */
[----:B------:R-:W-:Y:S01]  /*1bea0*/  BSSY B0, `(.L_x_14660) ;  /* 0x000000c000007945 */ /* 0x000fe20003800000 */
[----:B------:R-:W-:Y:S01]  /*1beb0*/  IMAD.MOV.U32 R12, RZ, RZ, RZ ;  /* 0x000000ffff0c7224 */ /* 0x000fe200078e00ff */
[----:B------:R-:W-:Y:S01]  /*1bec0*/  MOV R11, 0x1f ;  /* 0x0000001f000b7802 */ /* 0x000fe20000000f00 */
[----:B------:R-:W-:Y:S02]  /*1bed0*/  IMAD.MOV.U32 R15, RZ, RZ, -0x1 ;  /* 0xffffffffff0f7424 */ /* 0x000fe400078e00ff */
[----:B0-----:R-:W-:-:S05]  /*1bee0*/  VIADD R5, R5, 0xffffff80 ;  /* 0xffffff8005057836 */ /* 0x001fca0000000000 */
[----:B------:R-:W-:-:S04]  /*1bef0*/  SHF.R.S32.HI R4, RZ, 0x1f, R5 ;  /* 0x0000001fff047819 */ /* 0x000fc80000011405 */
[----:B------:R-:W-:-:S04]  /*1bf00*/  LEA.HI R4, R4, R5, RZ, 0x7 ;  /* 0x0000000504047211 */ /* 0x000fc800078f38ff */
[----:B------:R-:W-:-:S05]  /*1bf10*/  SHF.R.S32.HI R4, RZ, 0x7, R4 ;  /* 0x00000007ff047819 */ /* 0x000fca0000011404 */
[----:B------:R-:W-:-:S07]  /*1bf20*/  IMAD.MOV.U32 R13, RZ, RZ, R4 ;  /* 0x000000ffff0d7224 */ /* 0x000fce00078e0004 */
[----:B------:R-:W-:Y:S05]  /*1bf30*/  WARPSYNC.COLLECTIVE R15, `(.L_x_14661) ;  /* 0x000000000f087348 */ /* 0x000fea0003c00000 */
[----:B------:R0:W1:Y:S02]  /*1bf40*/  SHFL.IDX P6, R14, R13, R12, R11 ;  /* 0x0000000c0d0e7389 */ /* 0x00006400000c000b */
[----:B01----:R-:W-:Y:S01]  /*1bf50*/  ENDCOLLECTIVE ;  /* 0x000000000000791b */ /* 0x003fe20003800000 */
.L_x_14661:
[----:B------:R-:W-:Y:S05]  /*1bf60*/  BSYNC B0 ;  /* 0x0000000000007941 */ /* 0x000fea0003800000 */
.L_x_14660:
[----:B------:R-:W-:Y:S05]  /*1bf70*/  BRA `(.L_x_14662) ;  /* 0xfffffea4004c7947 */ /* 0x000fea000383ffff */
.L_x_14429:
        /* <DEDUP_REMOVED lines=8> */
.L_x_14664:
[----:B------:R-:W-:Y:S05]  /*1c000*/  BSYNC B1 ;  /* 0x0000000000017941 */ /* 0x000fea0003800000 */
.L_x_14663:
        /* <DEDUP_REMOVED lines=8> */
.L_x_14665:
[----:B------:R-:W-:Y:S02]  /*1c090*/  IMAD.MOV.U32 R13, RZ, RZ, R8 ;  /* 0x000000ffff0d7224 */ /* 0x000fe400078e0008 */
[----:B------:R-:W-:-:S07]  /*1c0a0*/  IMAD.MOV.U32 R0, RZ, RZ, R14 ;  /* 0x000000ffff007224 */ /* 0x000fce00078e000e */
[----:B------:R-:W-:Y:S05]  /*1c0b0*/  WARPSYNC.COLLECTIVE R15, `(.L_x_14666) ;  /* 0x000000000f087348 */ /* 0x000fea0003c00000 */
[----:B------:R0:W1:Y:S02]  /*1c0c0*/  SHFL.IDX P6, R14, R13, R12, R11 ;  /* 0x0000000c0d0e7389 */ /* 0x00006400000c000b */
[----:B01----:R-:W-:Y:S01]  /*1c0d0*/  ENDCOLLECTIVE ;  /* 0x000000000000791b */ /* 0x003fe20003800000 */
.L_x_14666:
[----:B------:R-:W-:Y:S02]  /*1c0e0*/  IMAD.MOV.U32 R13, RZ, RZ, R7 ;  /* 0x000000ffff0d7224 */ /* 0x000fe400078e0007 */
[----:B------:R-:W-:-:S07]  /*1c0f0*/  IMAD.MOV.U32 R5, RZ, RZ, R14 ;  /* 0x000000ffff057224 */ /* 0x000fce00078e000e */
[----:B------:R-:W-:Y:S05]  /*1c100*/  WARPSYNC.COLLECTIVE R15, `(.L_x_14667) ;  /* 0x000000000f087348 */ /* 0x000fea0003c00000 */
[----:B------:R0:W1:Y:S02]  /*1c110*/  SHFL.IDX P6, R14, R13, R12, R11 ;  /* 0x0000000c0d0e7389 */ /* 0x00006400000c000b */
[----:B01----:R-:W-:Y:S01]  /*1c120*/  ENDCOLLECTIVE ;  /* 0x000000000000791b */ /* 0x003fe20003800000 */
.L_x_14667:
[----:B------:R-:W-:Y:S05]  /*1c130*/  BRA `(.L_x_14668) ;  /* 0xfffffea800c47947 */ /* 0x000fea000383ffff */
.L_x_14432:
[----:B------:R-:W-:Y:S01]  /*1c140*/  BSSY B1, `(.L_x_14669) ;  /* 0x0000008000017945 */ /* 0x000fe20003800000 */
[----:B------:R-:W-:Y:S01]  /*1c150*/  MOV R13, R6 ;  /* 0x00000006000d7202 */ /* 0x000fe20000000f00 */
[----:B------:R-:W-:Y:S02]  /*1c160*/  IMAD.MOV.U32 R12, RZ, RZ, 0x1 ;  /* 0x00000001ff0c7424 */ /* 0x000fe400078e00ff */
[----:B------:R-:W-:Y:S02]  /*1c170*/  IMAD.MOV.U32 R11, RZ, RZ, 0x1c1f ;  /* 0x00001c1fff0b7424 */ /* 0x000fe400078e00ff */
[----:B------:R-:W-:-:S07]  /*1c180*/  IMAD.MOV.U32 R15, RZ, RZ, -0x1 ;  /* 0xffffffffff0f7424 */ /* 0x000fce00078e00ff */
[----:B0---4-:R-:W-:Y:S05]  /*1c190*/  WARPSYNC.COLLECTIVE R15, `(.L_x_14670) ;  /* 0x000000000f087348 */ /* 0x011fea0003c00000 */
[----:B----4-:R1:W2:Y:S02]  /*1c1a0*/  SHFL.IDX P6, R14, R13, R12, R11 ;  /* 0x0000000c0d0e7389 */ /* 0x0102a400000c000b */
[----:B012---:R-:W-:Y:S01]  /*1c1b0*/  ENDCOLLECTIVE ;  /* 0x000000000000791b */ /* 0x007fe20003800000 */
.L_x_14670:
[----:B------:R-:W-:Y:S05]  /*1c1c0*/  BSYNC B1 ;  /* 0x0000000000017941 */ /* 0x000fea0003800000 */
.L_x_14669:
        /* <DEDUP_REMOVED lines=8> */
.L_x_14671:
[----:B------:R-:W-:Y:S01]  /*1c250*/  MOV R13, R8 ;  /* 0x00000008000d7202 */ /* 0x000fe20000000f00 */
[----:B------:R-:W-:-:S07]  /*1c260*/  IMAD.MOV.U32 R0, RZ, RZ, R14 ;  /* 0x000000ffff007224 */ /* 0x000fce00078e000e */
[----:B------:R-:W-:Y:S05]  /*1c270*/  WARPSYNC.COLLECTIVE R15, `(.L_x_14672) ;  /* 0x000000000f087348 */ /* 0x000fea0003c00000 */
[----:B------:R0:W1:Y:S02]  /*1c280*/  SHFL.IDX P6, R14, R13, R12, R11 ;  /* 0x0000000c0d0e7389 */ /* 0x00006400000c000b */
[----:B01----:R-:W-:Y:S01]  /*1c290*/  ENDCOLLECTIVE ;  /* 0x000000000000791b */ /* 0x003fe20003800000 */
.L_x_14672:
[----:B------:R-:W-:Y:S02]  /*1c2a0*/  IMAD.MOV.U32 R13, RZ, RZ, R7 ;  /* 0x000000ffff0d7224 */ /* 0x000fe400078e0007 */
[----:B------:R-:W-:-:S07]  /*1c2b0*/  IMAD.MOV.U32 R5, RZ, RZ, R14 ;  /* 0x000000ffff057224 */ /* 0x000fce00078e000e */
[----:B------:R-:W-:Y:S05]  /*1c2c0*/  WARPSYNC.COLLECTIVE R15, `(.L_x_14673) ;  /* 0x000000000f087348 */ /* 0x000fea0003c00000 */
[----:B------:R0:W1:Y:S02]  /*1c2d0*/  SHFL.IDX P6, R14, R13, R12, R11 ;  /* 0x0000000c0d0e7389 */ /* 0x00006400000c000b */
[----:B01----:R-:W-:Y:S01]  /*1c2e0*/  ENDCOLLECTIVE ;  /* 0x000000000000791b */ /* 0x003fe20003800000 */
.L_x_14673:
[----:B------:R-:W-:Y:S05]  /*1c2f0*/  BRA `(.L_x_14674) ;  /* 0xfffffeac00287947 */ /* 0x000fea000383ffff */
.L_x_14436:
[----:B0-----:R0:W1:Y:S02]  /*1c300*/  SYNCS.PHASECHK.TRANS64.TRYWAIT P0, [R19+URZ+0x22800], R36 ;  /* 0x02280024130075a7 */ /* 0x001064000800017f */
[----:B-1----:R-:W-:Y:S05]  /*1c310*/  @!P0 NANOSLEEP.SYNCS 0x989680 ;  /* 0x009896800000895d */ /* 0x002fea0003900000 */
[----:B------:R-:W1:Y:S02]  /*1c320*/  @!P0 SYNCS.PHASECHK.TRANS64 P0, [R19+URZ+0x22800], R36 ;  /* 0x02280024130085a7 */ /* 0x000e64000800007f */
[----:B-1----:R-:W-:Y:S05]  /*1c330*/  @!P0 BRA `(.L_x_14436) ;  /* 0xfffffffc00f08947 */ /* 0x002fea000383ffff */
[----:B------:R-:W-:Y:S05]  /*1c340*/  BRA `(.L_x_14675) ;  /* 0xfffffeb000307947 */ /* 0x000fea000383ffff */
.L_x_14444:
[----:B------:R-:W0:Y:S01]  /*1c350*/  LDC R39, c[0x0][0x3f4] ;  /* 0x0000fd00ff277b82 */ /* 0x000e220000000800 */
        /* <DEDUP_REMOVED lines=8> */
.L_x_14677:
[----:B------:R-:W-:Y:S05]  /*1c3e0*/  BSYNC B1 ;  /* 0x0000000000017941 */ /* 0x000fea0003800000 */
.L_x_14676:
        /* <DEDUP_REMOVED lines=10> */
.L_x_14678:
        /* <DEDUP_REMOVED lines=8> */
.L_x_14679:
[----:B------:R-:W-:-:S05]  /*1c510*/  @!P1 IADD3 R6, P2, R3, R5, RZ ;  /* 0x0000000503069210 */ /* 0x000fca0007f5e0ff */
[----:B------:R-:W-:Y:S01]  /*1c520*/  @!P1 IMAD.X R7, R0, 0x1, R21, P2 ;  /* 0x0000000100079824 */ /* 0x000fe200010e0615 */
[----:B------:R-:W-:Y:S01]  /*1c530*/  MOV R13, R27 ;  /* 0x0000001b000d7202 */ /* 0x000fe20000000f00 */
[----:B------:R-:W-:-:S07]  /*1c540*/  IMAD.MOV.U32 R4, RZ, RZ, R14 ;  /* 0x000000ffff047224 */ /* 0x000fce00078e000e */
[----:B------:R-:W-:Y:S05]  /*1c550*/  WARPSYNC.COLLECTIVE R15, `(.L_x_14680) ;  /* 0x000000000f087348 */ /* 0x000fea0003c00000 */
[----:B------:R0:W1:Y:S02]  /*1c560*/  SHFL.IDX P6, R14, R13, R12, R11 ;  /* 0x0000000c0d0e7389 */ /* 0x00006400000c000b */
[----:B01----:R-:W-:Y:S01]  /*1c570*/  ENDCOLLECTIVE ;  /* 0x000000000000791b */ /* 0x003fe20003800000 */
.L_x_14680:
        /* <DEDUP_REMOVED lines=13> */
[----:B------:R-:W-:Y:S01]  /*1c650*/  IMAD.MOV.U32 R11, RZ, RZ, 0x1c1f ;  /* 0x00001c1fff0b7424 */ /* 0x000fe200078e00ff */
[----:B------:R-:W-:Y:S01]  /*1c660*/  @!P1 MOV R36, R8 ;  /* 0x0000000800249202 */ /* 0x000fe20000000f00 */
[----:B------:R-:W-:-:S02]  /*1c670*/  @!P1 IMAD.MOV.U32 R37, RZ, RZ, R9 ;  /* 0x000000ffff259224 */ /* 0x000fc400078e0009 */
[----:B------:R-:W-:-:S07]  /*1c680*/  @!P1 IMAD.MOV.U32 R34, RZ, RZ, R10 ;  /* 0x000000ffff229224 */ /* 0x000fce00078e000a */
[----:B-----5:R-:W-:Y:S05]  /*1c690*/  WARPSYNC.COLLECTIVE R15, `(.L_x_14681) ;  /* 0x000000000f087348 */ /* 0x020fea0003c00000 */
[----:B------:R0:W1:Y:S02]  /*1c6a0*/  SHFL.IDX P6, R14, R13, R12, R11 ;  /* 0x0000000c0d0e7389 */ /* 0x00006400000c000b */
[----:B01---5:R-:W-:Y:S01]  /*1c6b0*/  ENDCOLLECTIVE ;  /* 0x000000000000791b */ /* 0x023fe20003800000 */
.L_x_14681:
[----:B------:R-:W-:Y:S02]  /*1c6c0*/  IMAD.MOV.U32 R0, RZ, RZ, R36 ;  /* 0x000000ffff007224 */ /* 0x000fe400078e0024 */
[----:B------:R-:W-:Y:S02]  /*1c6d0*/  IMAD.MOV.U32 R3, RZ, RZ, R37 ;  /* 0x000000ffff037224 */ /* 0x000fe400078e0025 */
[----:B------:R-:W-:Y:S01]  /*1c6e0*/  IMAD.MOV.U32 R8, RZ, RZ, R34 ;  /* 0x000000ffff087224 */ /* 0x000fe200078e0022 */
[----:B------:R-:W-:Y:S01]  /*1c6f0*/  PRMT R51, R0, 0x7610, R51 ;  /* 0x0000761000337816 */ /* 0x000fe20000000033 */
[----:B------:R-:W-:Y:S01]  /*1c700*/  IMAD.MOV.U32 R9, RZ, RZ, R35 ;  /* 0x000000ffff097224 */ /* 0x000fe200078e0023 */
[----:B------:R-:W-:-:S04]  /*1c710*/  PRMT R41, R3, 0x7610, R41 ;  /* 0x0000761003297816 */ /* 0x000fc80000000029 */
[----:B------:R-:W-:Y:S01]  /*1c720*/  PRMT R31, R8, 0x5410, R9 ;  /* 0x00005410081f7816 */ /* 0x000fe20000000009 */
[----:B------:R-:W-:Y:S01]  /*1c730*/  IMAD.MOV.U32 R13, RZ, RZ, R25 ;  /* 0x000000ffff0d7224 */ /* 0x000fe200078e0019 */
[----:B------:R-:W-:Y:S01]  /*1c740*/  @!P1 MOV R20, R6 ;  /* 0x0000000600149202 */ /* 0x000fe20000000f00 */
        /* <DEDUP_REMOVED lines=8> */
.L_x_14682:
[----:B------:R-:W-:Y:S01]  /*1c7d0*/  IMAD.MOV.U32 R5, RZ, RZ, R29 ;  /* 0x000000ffff057224 */ /* 0x000fe200078e001d */
[----:B------:R-:W-:Y:S01]  /*1c7e0*/  MOV R7, R21 ;  /* 0x0000001500077202 */ /* 0x000fe20000000f00 */
[----:B------:R-:W-:-:S03]  /*1c7f0*/  IMAD.MOV.U32 R6, RZ, RZ, R20 ;  /* 0x000000ffff067224 */ /* 0x000fc600078e0014 */
[----:B------:R-:W-:Y:S02]  /*1c800*/  PRMT R40, R5, 0x5410, R7 ;  /* 0x0000541005287816 */ /* 0x000fe40000000007 */
[----:B------:R-:W-:Y:S02]  /*1c810*/  PRMT R46, R4, 0x5410, R6 ;  /* 0x00005410042e7816 */ /* 0x000fe40000000006 */
[----:B------:R-:W-:Y:S01]  /*1c820*/  CS2R R4, SRZ ;  /* 0x0000000000047805 */ /* 0x000fe2000001ff00 */
[----:B------:R-:W-:Y:S02]  /*1c830*/  IMAD.MOV.U32 R13, RZ, RZ, R24 ;  /* 0x000000ffff0d7224 */ /* 0x000fe400078e0018 */
[----:B------:R-:W-:-:S07]  /*1c840*/  IMAD.MOV.U32 R3, RZ, RZ, R14 ;  /* 0x000000ffff037224 */ /* 0x000fce00078e000e */
[----:B------:R-:W-:Y:S05]  /*1c850*/  WARPSYNC.COLLECTIVE R15, `(.L_x_14683) ;  /* 0x000000000f087348 */ /* 0x000fea0003c00000 */
[----:B------:R0:W1:Y:S02]  /*1c860*/  SHFL.IDX P6, R14, R13, R12, R11 ;  /* 0x0000000c0d0e7389 */ /* 0x00006400000c000b */
[----:B01----:R-:W-:Y:S01]  /*1c870*/  ENDCOLLECTIVE ;  /* 0x000000000000791b */ /* 0x003fe20003800000 */
.L_x_14683:
[----:B------:R-:W-:Y:S01]  /*1c880*/  MOV R13, R27 ;  /* 0x0000001b000d7202 */ /* 0x000fe20000000f00 */
[----:B------:R-:W-:-:S07]  /*1c890*/  IMAD.MOV.U32 R24, RZ, RZ, R14 ;  /* 0x000000ffff187224 */ /* 0x000fce00078e000e */
[----:B------:R-:W-:Y:S05]  /*1c8a0*/  WARPSYNC.COLLECTIVE R15, `(.L_x_14684) ;  /* 0x000000000f087348 */ /* 0x000fea0003c00000 */
[----:B------:R0:W1:Y:S02]  /*1c8b0*/  SHFL.IDX P6, R14, R13, R12, R11 ;  /* 0x0000000c0d0e7389 */ /* 0x00006400000c000b */
[----:B01----:R-:W-:Y:S01]  /*1c8c0*/  ENDCOLLECTIVE ;  /* 0x000000000000791b */ /* 0x003fe20003800000 */
.L_x_14684:
[----:B------:R-:W-:Y:S05]  /*1c8d0*/  BRA `(.L_x_14685) ;  /* 0xfffffebc00187947 */ /* 0x000fea000383ffff */
.L_x_14448:
[----:B0-----:R0:W1:Y:S02]  /*1c8e0*/  SYNCS.PHASECHK.TRANS64.TRYWAIT P1, [R19+URZ+0x22800], R12 ;  /* 0x0228000c130075a7 */ /* 0x001064000802017f */
[----:B-1----:R-:W-:Y:S05]  /*1c8f0*/  @!P1 NANOSLEEP.SYNCS 0x989680 ;  /* 0x009896800000995d */ /* 0x002fea0003900000 */
[----:B------:R-:W1:Y:S02]  /*1c900*/  @!P1 SYNCS.PHASECHK.TRANS64 P1, [R19+URZ+0x22800], R12 ;  /* 0x0228000c130095a7 */ /* 0x000e64000802007f */
[----:B-1----:R-:W-:Y:S05]  /*1c910*/  @!P1 BRA `(.L_x_14448) ;  /* 0xfffffffc00f09947 */ /* 0x002fea000383ffff */
[----:B------:R-:W-:Y:S05]  /*1c920*/  BRA `(.L_x_14686) ;  /* 0xfffffebc00b47947 */ /* 0x000fea000383ffff */
.L_x_14454:
[----:B--2---:R2:W3:Y:S02]  /*1c930*/  SYNCS.PHASECHK.TRANS64.TRYWAIT P1, [R13+URZ+0x22830], R72 ;  /* 0x022830480d0075a7 */ /* 0x0044e4000802017f */
[----:B---3--:R-:W-:Y:S05]  /*1c940*/  @!P1 NANOSLEEP.SYNCS 0x989680 ;  /* 0x009896800000995d */ /* 0x008fea0003900000 */
[----:B------:R-:W3:Y:S02]  /*1c950*/  @!P1 SYNCS.PHASECHK.TRANS64 P1, [R13+URZ+0x22830], R72 ;  /* 0x022830480d0095a7 */ /* 0x000ee4000802007f */
[----:B---3--:R-:W-:Y:S05]  /*1c960*/  @!P1 BRA `(.L_x_14454) ;  /* 0xfffffffc00f09947 */ /* 0x008fea000383ffff */
[----:B------:R-:W-:Y:S05]  /*1c970*/  BRA `(.L_x_14453) ;  /* 0xfffffecc00507947 */ /* 0x000fea000383ffff */
.L_x_14460:
[----:B-1----:R1:W2:Y:S02]  /*1c980*/  SYNCS.PHASECHK.TRANS64.TRYWAIT P1, [R13+URZ+0x22850], R72 ;  /* 0x022850480d0075a7 */ /* 0x0022a4000802017f */
[----:B--2---:R-:W-:Y:S05]  /*1c990*/  @!P1 NANOSLEEP.SYNCS 0x989680 ;  /* 0x009896800000995d */ /* 0x004fea0003900000 */
[----:B------:R-:W2:Y:S02]  /*1c9a0*/  @!P1 SYNCS.PHASECHK.TRANS64 P1, [R13+URZ+0x22850], R72 ;  /* 0x022850480d0095a7 */ /* 0x000ea4000802007f */
[----:B--2---:R-:W-:Y:S05]  /*1c9b0*/  @!P1 BRA `(.L_x_14460) ;  /* 0xfffffffc00f09947 */ /* 0x004fea000383ffff */
[----:B------:R-:W-:Y:S05]  /*1c9c0*/  BRA `(.L_x_14459) ;  /* 0xfffffeec001c7947 */ /* 0x000fea000383ffff */
.L_x_14466:
[----:B-1----:R1:W2:Y:S02]  /*1c9d0*/  SYNCS.PHASECHK.TRANS64.TRYWAIT P1, [R14+URZ+0x22830], R15 ;  /* 0x0228300f0e0075a7 */ /* 0x0022a4000802017f */
[----:B--2---:R-:W-:Y:S05]  /*1c9e0*/  @!P1 NANOSLEEP.SYNCS 0x989680 ;  /* 0x009896800000995d */ /* 0x004fea0003900000 */
[----:B------:R-:W2:Y:S02]  /*1c9f0*/  @!P1 SYNCS.PHASECHK.TRANS64 P1, [R14+URZ+0x22830], R15 ;  /* 0x0228300f0e0095a7 */ /* 0x000ea4000802007f */
[----:B--2---:R-:W-:Y:S05]  /*1ca00*/  @!P1 BRA `(.L_x_14466) ;  /* 0xfffffffc00f09947 */ /* 0x004fea000383ffff */
[----:B------:R-:W-:Y:S05]  /*1ca10*/  BRA `(.L_x_14465) ;  /* 0xfffffef000807947 */ /* 0x000fea000383ffff */
.L_x_14472:
[----:B-1----:R1:W2:Y:S02]  /*1ca20*/  SYNCS.PHASECHK.TRANS64.TRYWAIT P1, [R14+URZ+0x22850], R15 ;  /* 0x0228500f0e0075a7 */ /* 0x0022a4000802017f */
[----:B--2---:R-:W-:Y:S05]  /*1ca30*/  @!P1 NANOSLEEP.SYNCS 0x989680 ;  /* 0x009896800000995d */ /* 0x004fea0003900000 */
[----:B------:R-:W2:Y:S02]  /*1ca40*/  @!P1 SYNCS.PHASECHK.TRANS64 P1, [R14+URZ+0x22850], R15 ;  /* 0x0228500f0e0095a7 */ /* 0x000ea4000802007f */
[----:B--2---:R-:W-:Y:S05]  /*1ca50*/  @!P1 BRA `(.L_x_14472) ;  /* 0xfffffffc00f09947 */ /* 0x004fea000383ffff */
[----:B------:R-:W-:Y:S05]  /*1ca60*/  BRA `(.L_x_14471) ;  /* 0xffffff1800407947 */ /* 0x000fea000383ffff */
.L_x_14479:
[----:B-1----:R1:W2:Y:S02]  /*1ca70*/  SYNCS.PHASECHK.TRANS64.TRYWAIT P1, [R14+URZ+0x22830], R15 ;  /* 0x0228300f0e0075a7 */ /* 0x0022a4000802017f */
[----:B--2---:R-:W-:Y:S05]  /*1ca80*/  @!P1 NANOSLEEP.SYNCS 0x989680 ;  /* 0x009896800000995d */ /* 0x004fea0003900000 */
[----:B------:R-:W2:Y:S02]  /*1ca90*/  @!P1 SYNCS.PHASECHK.TRANS64 P1, [R14+URZ+0x22830], R15 ;  /* 0x0228300f0e0095a7 */ /* 0x000ea4000802007f */
[----:B--2---:R-:W-:Y:S05]  /*1caa0*/  @!P1 BRA `(.L_x_14479) ;  /* 0xfffffffc00f09947 */ /* 0x004fea000383ffff */
[----:B------:R-:W-:Y:S05]  /*1cab0*/  BRA `(.L_x_14478) ;  /* 0xffffff1c00807947 */ /* 0x000fea000383ffff */
.L_x_14485:
[----:B-1----:R1:W2:Y:S02]  /*1cac0*/  SYNCS.PHASECHK.TRANS64.TRYWAIT P1, [R14+URZ+0x22850], R15 ;  /* 0x0228500f0e0075a7 */ /* 0x0022a4000802017f */
[----:B--2---:R-:W-:Y:S05]  /*1cad0*/  @!P1 NANOSLEEP.SYNCS 0x989680 ;  /* 0x009896800000995d */ /* 0x004fea0003900000 */
[----:B------:R-:W2:Y:S02]  /*1cae0*/  @!P1 SYNCS.PHASECHK.TRANS64 P1, [R14+URZ+0x22850], R15 ;  /* 0x0228500f0e0095a7 */ /* 0x000ea4000802007f */
[----:B--2---:R-:W-:Y:S05]  /*1caf0*/  @!P1 BRA `(.L_x_14485) ;  /* 0xfffffffc00f09947 */ /* 0x004fea000383ffff */
[----:B------:R-:W-:Y:S05]  /*1cb00*/  BRA `(.L_x_14484) ;  /* 0xffffff3c00687947 */ /* 0x000fea000383ffff */
.L_x_14501:
[----:B------:R-:W-:Y:S02]  /*1cb10*/  IMAD.MOV.U32 R13, RZ, RZ, R4 ;  /* 0x000000ffff0d7224 */ /* 0x000fe400078e0004 */
[----:B------:R-:W-:Y:S02]  /*1cb20*/  IMAD.MOV.U32 R12, RZ, RZ, RZ ;  /* 0x000000ffff0c7224 */ /* 0x000fe400078e00ff */
[----:B------:R-:W-:Y:S02]  /*1cb30*/  IMAD.MOV.U32 R11, RZ, RZ, 0x181f ;  /* 0x0000181fff0b7424 */ /* 0x000fe400078e00ff */
[----:B------:R-:W-:-:S07]  /*1cb40*/  IMAD.MOV.U32 R15, RZ, RZ, -0x1 ;  /* 0xffffffffff0f7424 */ /* 0x000fce00078e00ff */
[----:B-1----:R-:W-:Y:S05]  /*1cb50*/  WARPSYNC.COLLECTIVE R15, `(.L_x_14687) ;  /* 0x000000000f087348 */ /* 0x002fea0003c00000 */
[----:B------:R0:W2:Y:S02]  /*1cb60*/  SHFL.IDX P6, R14, R13, R12, R11 ;  /* 0x0000000c0d0e7389 */ /* 0x0000a400000c000b */
[----:B012---:R-:W-:Y:S01]  /*1cb70*/  ENDCOLLECTIVE ;  /* 0x000000000000791b */ /* 0x007fe20003800000 */
.L_x_14687:
[----:B------:R-:W-:Y:S01]  /*1cb80*/  IMAD.MOV.U32 R13, RZ, RZ, R3 ;  /* 0x000000ffff0d7224 */ /* 0x000fe200078e0003 */
[----:B------:R-:W-:-:S07]  /*1cb90*/  MOV R0, R14 ;  /* 0x0000000e00007202 */ /* 0x000fce0000000f00 */
[----:B------:R-:W-:Y:S05]  /*1cba0*/  WARPSYNC.COLLECTIVE R15, `(.L_x_14688) ;  /* 0x000000000f087348 */ /* 0x000fea0003c00000 */
[----:B------:R0:W1:Y:S02]  /*1cbb0*/  SHFL.IDX P6, R14, R13, R12, R11 ;  /* 0x0000000c0d0e7389 */ /* 0x00006400000c000b */
[----:B01----:R-:W-:Y:S01]  /*1cbc0*/  ENDCOLLECTIVE ;  /* 0x000000000000791b */ /* 0x003fe20003800000 */
.L_x_14688:
[----:B------:R-:W-:Y:S05]  /*1cbd0*/  BRA `(.L_x_14689) ;  /* 0xffffff7400047947 */ /* 0x000fea000383ffff */
.L_x_14504:
        /* <DEDUP_REMOVED lines=8> */
.L_x_14691:
[----:B------:R-:W-:Y:S05]  /*1cc60*/  BSYNC B1 ;  /* 0x0000000000017941 */ /* 0x000fea0003800000 */
.L_x_14690:
        /* <DEDUP_REMOVED lines=8> */
.L_x_14692:
[----:B------:R-:W-:Y:S05]  /*1ccf0*/  BRA `(.L_x_14693) ;  /* 0xffffff7400507947 */ /* 0x000fea000383ffff */
.L_x_14507:
[----:B------:R-:W-:Y:S01]  /*1cd00*/  BSSY B1, `(.L_x_14694) ;  /* 0x0000008000017945 */ /* 0x000fe20003800000 */
[----:B----4-:R-:W-:Y:S02]  /*1cd10*/  IMAD.MOV.U32 R13, RZ, RZ, R4 ;  /* 0x000000ffff0d7224 */ /* 0x010fe400078e0004 */
[----:B------:R-:W-:Y:S02]  /*1cd20*/  IMAD.MOV.U32 R12, RZ, RZ, 0x2 ;  /* 0x00000002ff0c7424 */ /* 0x000fe400078e00ff */
[----:B------:R-:W-:Y:S02]  /*1cd30*/  IMAD.MOV.U32 R11, RZ, RZ, 0x181f ;  /* 0x0000181fff0b7424 */ /* 0x000fe400078e00ff */
[----:B------:R-:W-:-:S07]  /*1cd40*/  IMAD.MOV.U32 R15, RZ, RZ, -0x1 ;  /* 0xffffffffff0f7424 */ /* 0x000fce00078e00ff */
[----:B0123--:R-:W-:Y:S05]  /*1cd50*/  WARPSYNC.COLLECTIVE R15, `(.L_x_14695) ;  /* 0x000000000f087348 */ /* 0x00ffea0003c00000 */
[----:B---3--:R3:W4:Y:S02]  /*1cd60*/  SHFL.IDX P6, R14, R13, R12, R11 ;  /* 0x0000000c0d0e7389 */ /* 0x00872400000c000b */
[----:B01234-:R-:W-:Y:S01]  /*1cd70*/  ENDCOLLECTIVE ;  /* 0x000000000000791b */ /* 0x01ffe20003800000 */
.L_x_14695:
[----:B------:R-:W-:Y:S05]  /*1cd80*/  BSYNC B1 ;  /* 0x0000000000017941 */ /* 0x000fea0003800000 */
.L_x_14694:
        /* <DEDUP_REMOVED lines=8> */
.L_x_14696:
[----:B------:R-:W-:Y:S05]  /*1ce10*/  BRA `(.L_x_14697) ;  /* 0xffffff7400987947 */ /* 0x000fea000383ffff */
.L_x_14510:
[----:B------:R-:W-:Y:S01]  /*1ce20*/  BSSY B1, `(.L_x_14698) ;  /* 0x0000008000017945 */ /* 0x000fe20003800000 */
[----:B0-----:R-:W-:Y:S01]  /*1ce30*/  MOV R13, R4 ;  /* 0x00000004000d7202 */ /* 0x001fe20000000f00 */
[----:B------:R-:W-:Y:S02]  /*1ce40*/  IMAD.MOV.U32 R12, RZ, RZ, 0x3 ;  /* 0x00000003ff0c7424 */ /* 0x000fe400078e00ff */
[----:B------:R-:W-:Y:S02]  /*1ce50*/  IMAD.MOV.U32 R11, RZ, RZ, 0x181f ;  /* 0x0000181fff0b7424 */ /* 0x000fe400078e00ff */
[----:B------:R-:W-:-:S07]  /*1ce60*/  IMAD.MOV.U32 R15, RZ, RZ, -0x1 ;  /* 0xffffffffff0f7424 */ /* 0x000fce00078e00ff */
[----:B-1234-:R-:W-:Y:S05]  /*1ce70*/  WARPSYNC.COLLECTIVE R15, `(.L_x_14699) ;  /* 0x000000000f087348 */ /* 0x01efea0003c00000 */
[----:B----4-:R0:W4:Y:S02]  /*1ce80*/  SHFL.IDX P6, R14, R13, R12, R11 ;  /* 0x0000000c0d0e7389 */ /* 0x01012400000c000b */
[----:B01234-:R-:W-:Y:S01]  /*1ce90*/  ENDCOLLECTIVE ;  /* 0x000000000000791b */ /* 0x01ffe20003800000 */
.L_x_14699:
[----:B------:R-:W-:Y:S05]  /*1cea0*/  BSYNC B1 ;  /* 0x0000000000017941 */ /* 0x000fea0003800000 */
.L_x_14698:
        /* <DEDUP_REMOVED lines=8> */
.L_x_14700:
[----:B------:R-:W-:Y:S05]  /*1cf30*/  BRA `(.L_x_14701) ;  /* 0xffffff7400e07947 */ /* 0x000fea000383ffff */
.L_x_14527:
        /* <DEDUP_REMOVED lines=11> */
.L_x_14703:
[----:B------:R-:W-:Y:S05]  /*1cff0*/  BSYNC B1 ;  /* 0x0000000000017941 */ /* 0x000fea0003800000 */
.L_x_14702:
[----:B------:R-:W-:Y:S05]  /*1d000*/  BRA `(.L_x_14704) ;  /* 0xffffff8c00707947 */ /* 0x000fea000383ffff */
.L_x_14529:
[----:B------:R-:W-:Y:S01]  /*1d010*/  BSSY B1, `(.L_x_14705) ;  /* 0x0000006000017945 */ /* 0x000fe20003800000 */
[----:B------:R-:W-:-:S07]  /*1d020*/  IMAD.MOV.U32 R15, RZ, RZ, -0x1 ;  /* 0xffffffffff0f7424 */ /* 0x000fce00078e00ff */
[----:B012---:R-:W-:Y:S05]  /*1d030*/  WARPSYNC.COLLECTIVE R15, `(.L_x_14706) ;  /* 0x000000000f0c7348 */ /* 0x007fea0003c00000 */
[----:B------:R-:W-:Y:S02]  /*1d040*/  ELECT P6, UR62, PT ;  /* 0x00000000003e782f */ /* 0x000fe400038c0000 */
[----:B------:R-:W-:Y:S01]  /*1d050*/  MOV R14, UR62 ;  /* 0x0000003e000e7c02 */ /* 0x000fe20008000f00 */
[----:B012---:R-:W-:Y:S10]  /*1d060*/  ENDCOLLECTIVE ;  /* 0x000000000000791b */ /* 0x007ff40003800000 */
.L_x_14706:
[----:B------:R-:W-:Y:S05]  /*1d070*/  BSYNC B1 ;  /* 0x0000000000017941 */ /* 0x000fea0003800000 */
.L_x_14705:
[----:B------:R-:W-:Y:S05]  /*1d080*/  BRA `(.L_x_14528) ;  /* 0xffffff8c00687947 */ /* 0x000fea000383ffff */
.L_x_14531:
[----:B0-----:R0:W2:Y:S02]  /*1d090*/  SYNCS.PHASECHK.TRANS64.TRYWAIT P0, [R22+URZ+0x22820], R3 ;  /* 0x02282003160075a7 */ /* 0x0010a4000800017f */
[----:B--2---:R-:W-:Y:S05]  /*1d0a0*/  @!P0 NANOSLEEP.SYNCS 0x989680 ;  /* 0x009896800000895d */ /* 0x004fea0003900000 */
[----:B------:R-:W2:Y:S02]  /*1d0b0*/  @!P0 SYNCS.PHASECHK.TRANS64 P0, [R22+URZ+0x22820], R3 ;  /* 0x02282003160085a7 */ /* 0x000ea4000800007f */
[----:B--2---:R-:W-:Y:S05]  /*1d0c0*/  @!P0 BRA `(.L_x_14531) ;  /* 0xfffffffc00f08947 */ /* 0x004fea000383ffff */
[----:B------:R-:W-:Y:S05]  /*1d0d0*/  BRA `(.L_x_14707) ;  /* 0xffffff8c00787947 */ /* 0x000fea000383ffff */
.L_x_14535:
[----:B0-----:R0:W2:Y:S02]  /*1d0e0*/  SYNCS.PHASECHK.TRANS64.TRYWAIT P0, [R3+URZ+0x228a0], R8 ;  /* 0x0228a008030075a7 */ /* 0x0010a4000800017f */
[----:B--2---:R-:W-:Y:S05]  /*1d0f0*/  @!P0 NANOSLEEP.SYNCS 0x989680 ;  /* 0x009896800000895d */ /* 0x004fea0003900000 */
[----:B------:R-:W2:Y:S02]  /*1d100*/  @!P0 SYNCS.PHASECHK.TRANS64 P0, [R3+URZ+0x228a0], R8 ;  /* 0x0228a008030085a7 */ /* 0x000ea4000800007f */
[----:B--2---:R-:W-:Y:S05]  /*1d110*/  @!P0 BRA `(.L_x_14535) ;  /* 0xfffffffc00f08947 */ /* 0x004fea000383ffff */
[----:B------:R-:W-:Y:S05]  /*1d120*/  BRA `(.L_x_14708) ;  /* 0xffffff8c00907947 */ /* 0x000fea000383ffff */
.L_x_14540:
[----:B-1----:R1:W2:Y:S02]  /*1d130*/  SYNCS.PHASECHK.TRANS64.TRYWAIT P0, [R3+URZ+0x228c0], R8 ;  /* 0x0228c008030075a7 */ /* 0x0022a4000800017f */
[----:B--2---:R-:W-:Y:S05]  /*1d140*/  @!P0 NANOSLEEP.SYNCS 0x989680 ;  /* 0x009896800000895d */ /* 0x004fea0003900000 */
[----:B------:R-:W2:Y:S02]  /*1d150*/  @!P0 SYNCS.PHASECHK.TRANS64 P0, [R3+URZ+0x228c0], R8 ;  /* 0x0228c008030085a7 */ /* 0x000ea4000800007f */
[----:B--2---:R-:W-:Y:S05]  /*1d160*/  @!P0 BRA `(.L_x_14540) ;  /* 0xfffffffc00f08947 */ /* 0x004fea000383ffff */
[----:B------:R-:W-:Y:S05]  /*1d170*/  BRA `(.L_x_14709) ;  /* 0xffffff90000c7947 */ /* 0x000fea000383ffff */
.L_x_14550:
[----:B0-----:R0:W2:Y:S02]  /*1d180*/  SYNCS.PHASECHK.TRANS64.TRYWAIT P1, [R8+URZ+0x228a0], R2 ;  /* 0x0228a002080075a7 */ /* 0x0010a4000802017f */
[----:B--2---:R-:W-:Y:S05]  /*1d190*/  @!P1 NANOSLEEP.SYNCS 0x989680 ;  /* 0x009896800000995d */ /* 0x004fea0003900000 */
[----:B------:R-:W2:Y:S02]  /*1d1a0*/  @!P1 SYNCS.PHASECHK.TRANS64 P1, [R8+URZ+0x228a0], R2 ;  /* 0x0228a002080095a7 */ /* 0x000ea4000802007f */
[----:B--2---:R-:W-:Y:S05]  /*1d1b0*/  @!P1 BRA `(.L_x_14550) ;  /* 0xfffffffc00f09947 */ /* 0x004fea000383ffff */
[----:B------:R-:W-:Y:S05]  /*1d1c0*/  BRA `(.L_x_14710) ;  /* 0xffffff9400807947 */ /* 0x000fea000383ffff */
.L_x_14555:
[----:B-1----:R1:W2:Y:S02]  /*1d1d0*/  SYNCS.PHASECHK.TRANS64.TRYWAIT P1, [R8+URZ+0x228c0], R2 ;  /* 0x0228c002080075a7 */ /* 0x0022a4000802017f */
[----:B--2---:R-:W-:Y:S05]  /*1d1e0*/  @!P1 NANOSLEEP.SYNCS 0x989680 ;  /* 0x009896800000995d */ /* 0x004fea0003900000 */
[----:B------:R-:W2:Y:S02]  /*1d1f0*/  @!P1 SYNCS.PHASECHK.TRANS64 P1, [R8+URZ+0x228c0], R2 ;  /* 0x0228c002080095a7 */ /* 0x000ea4000802007f */
[----:B--2---:R-:W-:Y:S05]  /*1d200*/  @!P1 BRA `(.L_x_14555) ;  /* 0xfffffffc00f09947 */ /* 0x004fea000383ffff */
[----:B------:R-:W-:Y:S05]  /*1d210*/  BRA `(.L_x_14711) ;  /* 0xffffff9400f87947 */ /* 0x000fea000383ffff */
.L_x_14571:
[----:B------:R-:W1:Y:S01]  /*1d220*/  S2R R11, SR_TID.X ;  /* 0x00000000000b7919 */ /* 0x000e620000002100 */
[----:B------:R-:W-:Y:S01]  /*1d230*/  BSSY B0, `(.L_x_14712) ;  /* 0x000000a000007945 */ /* 0x000fe20003800000 */
[----:B------:R-:W-:Y:S01]  /*1d240*/  MOV R12, RZ ;  /* 0x000000ff000c7202 */ /* 0x000fe20000000f00 */
[----:B------:R-:W-:Y:S01]  /*1d250*/  IMAD.MOV.U32 R15, RZ, RZ, -0x1 ;  /* 0xffffffffff0f7424 */ /* 0x000fe200078e00ff */
[----:B-1----:R-:W-:-:S04]  /*1d260*/  SHF.R.U32.HI R11, RZ, 0x5, R11 ;  /* 0x00000005ff0b7819 */ /* 0x002fc8000001160b */
[----:B------:R-:W-:-:S05]  /*1d270*/  LOP3.LUT R11, R11, 0x3, RZ, 0xc0, !PT ;  /* 0x000000030b0b7812 */ /* 0x000fca00078ec0ff */
[----:B------:R-:W-:Y:S02]  /*1d280*/  IMAD.MOV.U32 R13, RZ, RZ, R11 ;  /* 0x000000ffff0d7224 */ /* 0x000fe400078e000b */
[----:B------:R-:W-:-:S07]  /*1d290*/  IMAD.MOV.U32 R11, RZ, RZ, 0x1f ;  /* 0x0000001fff0b7424 */ /* 0x000fce00078e00ff */
[----:B0----5:R-:W-:Y:S05]  /*1d2a0*/  WARPSYNC.COLLECTIVE R15, `(.L_x_14713) ;  /* 0x000000000f087348 */ /* 0x021fea0003c00000 */
[----:B------:R1:W2:Y:S02]  /*1d2b0*/  SHFL.IDX P6, R14, R13, R12, R11 ;  /* 0x0000000c0d0e7389 */ /* 0x0002a400000c000b */
[----:B012--5:R-:W-:Y:S01]  /*1d2c0*/  ENDCOLLECTIVE ;  /* 0x000000000000791b */ /* 0x027fe20003800000 */
.L_x_14713:
[----:B------:R-:W-:Y:S05]  /*1d2d0*/  BSYNC B0 ;  /* 0x0000000000007941 */ /* 0x000fea0003800000 */
.L_x_14712:
[----:B------:R-:W-:Y:S05]  /*1d2e0*/  BRA `(.L_x_14714) ;  /* 0xffffffa400b07947 */ /* 0x000fea000383ffff */
.L_x_14574:
[----:B--2---:R2:W3:Y:S02]  /*1d2f0*/  SYNCS.PHASECHK.TRANS64.TRYWAIT P0, [R31+URZ+0x22840], R0 ;  /* 0x022840001f0075a7 */ /* 0x0044e4000800017f */
[----:B---3--:R-:W-:Y:S05]  /*1d300*/  @!P0 NANOSLEEP.SYNCS 0x989680 ;  /* 0x009896800000895d */ /* 0x008fea0003900000 */
[----:B------:R-:W3:Y:S02]  /*1d310*/  @!P0 SYNCS.PHASECHK.TRANS64 P0, [R31+URZ+0x22840], R0 ;  /* 0x022840001f0085a7 */ /* 0x000ee4000800007f */
[----:B---3--:R-:W-:Y:S05]  /*1d320*/  @!P0 BRA `(.L_x_14574) ;  /* 0xfffffffc00f08947 */ /* 0x008fea000383ffff */
[----:B------:R-:W-:Y:S05]  /*1d330*/  BRA `(.L_x_14715) ;  /* 0xffffffa400dc7947 */ /* 0x000fea000383ffff */
.L_x_14575:
        /* <DEDUP_REMOVED lines=8> */
.L_x_14717:
[----:B------:R-:W-:Y:S05]  /*1d3c0*/  BSYNC B0 ;  /* 0x0000000000007941 */ /* 0x000fea0003800000 */
.L_x_14716:
        /* <DEDUP_REMOVED lines=9> */
.L_x_14718:
[----:B------:R-:W-:Y:S01]  /*1d460*/  MOV R13, R4 ;  /* 0x00000004000d7202 */ /* 0x000fe20000000f00 */
[----:B------:R-:W-:Y:S02]  /*1d470*/  IMAD.MOV.U32 R12, RZ, RZ, 0x1 ;  /* 0x00000001ff0c7424 */ /* 0x000fe400078e00ff */
[----:B------:R-:W-:-:S07]  /*1d480*/  IMAD.MOV.U32 R3, RZ, RZ, R14 ;  /* 0x000000ffff037224 */ /* 0x000fce00078e000e */
[----:B------:R-:W-:Y:S05]  /*1d490*/  WARPSYNC.COLLECTIVE R15, `(.L_x_14719) ;  /* 0x000000000f087348 */ /* 0x000fea0003c00000 */
[----:B------:R0:W1:Y:S02]  /*1d4a0*/  SHFL.IDX P6, R14, R13, R12, R11 ;  /* 0x0000000c0d0e7389 */ /* 0x00006400000c000b */
[----:B01----:R-:W-:Y:S01]  /*1d4b0*/  ENDCOLLECTIVE ;  /* 0x000000000000791b */ /* 0x003fe20003800000 */
.L_x_14719:
        /* <DEDUP_REMOVED lines=15> */
.L_x_14720:
[----:B------:R-:W-:Y:S02]  /*1d5b0*/  @P0 IMAD R6, R5, 0x2, R22 ;  /* 0x0000000205060824 */ /* 0x000fe400078e0216 */
[----:B------:R-:W-:Y:S02]  /*1d5c0*/  IMAD.MOV.U32 R13, RZ, RZ, R4 ;  /* 0x000000ffff0d7224 */ /* 0x000fe400078e0004 */
[----:B------:R-:W-:Y:S02]  /*1d5d0*/  IMAD.MOV.U32 R12, RZ, RZ, 0x2 ;  /* 0x00000002ff0c7424 */ /* 0x000fe400078e00ff */
[----:B------:R-:W-:-:S07]  /*1d5e0*/  IMAD.MOV.U32 R3, RZ, RZ, R14 ;  /* 0x000000ffff037224 */ /* 0x000fce00078e000e */
[----:B------:R-:W-:Y:S05]  /*1d5f0*/  WARPSYNC.COLLECTIVE R15, `(.L_x_14721) ;  /* 0x000000000f087348 */ /* 0x000fea0003c00000 */
[----:B------:R0:W1:Y:S02]  /*1d600*/  SHFL.IDX P6, R14, R13, R12, R11 ;  /* 0x0000000c0d0e7389 */ /* 0x00006400000c000b */
[----:B01----:R-:W-:Y:S01]  /*1d610*/  ENDCOLLECTIVE ;  /* 0x000000000000791b */ /* 0x003fe20003800000 */
.L_x_14721:
        /* <DEDUP_REMOVED lines=15> */
.L_x_14722:
[----:B------:R-:W-:Y:S02]  /*1d710*/  @P0 IMAD R6, R5, 0x2, R22 ;  /* 0x0000000205060824 */ /* 0x000fe400078e0216 */
[----:B------:R-:W-:Y:S01]  /*1d720*/  IMAD.MOV.U32 R13, RZ, RZ, R4 ;  /* 0x000000ffff0d7224 */ /* 0x000fe200078e0004 */
[----:B------:R-:W-:Y:S01]  /*1d730*/  MOV R12, 0x3 ;  /* 0x00000003000c7802 */ /* 0x000fe20000000f00 */
[----:B------:R-:W-:-:S07]  /*1d740*/  IMAD.MOV.U32 R3, RZ, RZ, R14 ;  /* 0x000000ffff037224 */ /* 0x000fce00078e000e */
[----:B------:R-:W-:Y:S05]  /*1d750*/  WARPSYNC.COLLECTIVE R15, `(.L_x_14723) ;  /* 0x000000000f087348 */ /* 0x000fea0003c00000 */
[----:B------:R0:W1:Y:S02]  /*1d760*/  SHFL.IDX P6, R14, R13, R12, R11 ;  /* 0x0000000c0d0e7389 */ /* 0x00006400000c000b */
[----:B01----:R-:W-:Y:S01]  /*1d770*/  ENDCOLLECTIVE ;  /* 0x000000000000791b */ /* 0x003fe20003800000 */
.L_x_14723:
        /* <DEDUP_REMOVED lines=15> */
.L_x_14724:
[----:B------:R-:W-:Y:S01]  /*1d870*/  @P0 LEA R6, R5, R22, 0x1 ;  /* 0x0000001605060211 */ /* 0x000fe200078e08ff */
[----:B------:R-:W-:Y:S02]  /*1d880*/  IMAD.MOV.U32 R13, RZ, RZ, R4 ;  /* 0x000000ffff0d7224 */ /* 0x000fe400078e0004 */
[----:B------:R-:W-:Y:S02]  /*1d890*/  IMAD.MOV.U32 R12, RZ, RZ, 0x4 ;  /* 0x00000004ff0c7424 */ /* 0x000fe400078e00ff */
[----:B------:R-:W-:-:S07]  /*1d8a0*/  IMAD.MOV.U32 R3, RZ, RZ, R14 ;  /* 0x000000ffff037224 */ /* 0x000fce00078e000e */
[----:B------:R-:W-:Y:S05]  /*1d8b0*/  WARPSYNC.COLLECTIVE R15, `(.L_x_14725) ;  /* 0x000000000f087348 */ /* 0x000fea0003c00000 */
[----:B------:R0:W1:Y:S02]  /*1d8c0*/  SHFL.IDX P6, R14, R13, R12, R11 ;  /* 0x0000000c0d0e7389 */ /* 0x00006400000c000b */
[----:B01----:R-:W-:Y:S01]  /*1d8d0*/  ENDCOLLECTIVE ;  /* 0x000000000000791b */ /* 0x003fe20003800000 */
.L_x_14725:
        /* <DEDUP_REMOVED lines=15> */
.L_x_14726:
[----:B------:R-:W-:Y:S02]  /*1d9d0*/  @P0 IMAD R6, R5, 0x2, R22 ;  /* 0x0000000205060824 */ /* 0x000fe400078e0216 */
[----:B------:R-:W-:Y:S02]  /*1d9e0*/  IMAD.MOV.U32 R13, RZ, RZ, R4 ;  /* 0x000000ffff0d7224 */ /* 0x000fe400078e0004 */
[----:B------:R-:W-:Y:S01]  /*1d9f0*/  IMAD.MOV.U32 R12, RZ, RZ, 0x5 ;  /* 0x00000005ff0c7424 */ /* 0x000fe200078e00ff */
[----:B------:R-:W-:-:S07]  /*1da00*/  MOV R3, R14 ;  /* 0x0000000e00037202 */ /* 0x000fce0000000f00 */
[----:B------:R-:W-:Y:S05]  /*1da10*/  WARPSYNC.COLLECTIVE R15, `(.L_x_14727) ;  /* 0x000000000f087348 */ /* 0x000fea0003c00000 */
[----:B------:R0:W1:Y:S02]  /*1da20*/  SHFL.IDX P6, R14, R13, R12, R11 ;  /* 0x0000000c0d0e7389 */ /* 0x00006400000c000b */
[----:B01----:R-:W-:Y:S01]  /*1da30*/  ENDCOLLECTIVE ;  /* 0x000000000000791b */ /* 0x003fe20003800000 */
.L_x_14727:
[----:B------:R-:W-:-:S05]  /*1da40*/  @P0 LEA R3, P1, R8, R3, 0x1 ;  /* 0x0000000308030211 */ /* 0x000fca00078208ff */
[----:B------:R-:W-:-:S05]  /*1da50*/  @P0 IMAD.X R2, RZ, RZ, R2, P1 ;  /* 0x000000ffff020224 */ /* 0x000fca00008e0602 */
        /* <DEDUP_REMOVED lines=12> */
.L_x_14728:
[----:B------:R-:W-:Y:S01]  /*1db20*/  IMAD.MOV.U32 R0, RZ, RZ, R14 ;  /* 0x000000ffff007224 */ /* 0x000fe200078e000e */
[----:B------:R-:W-:Y:S06]  /*1db30*/  BRA `(.L_x_14729) ;  /* 0xffffffa4003c7947 */ /* 0x000fec000383ffff */
.L_x_14580:
[----:B------:R-:W-:Y:S01]  /*1db40*/  IMAD.MOV.U32 R13, RZ, RZ, R4 ;  /* 0x000000ffff0d7224 */ /* 0x000fe200078e0004 */
[----:B------:R-:W-:Y:S01]  /*1db50*/  MOV R11, 0x181f ;  /* 0x0000181f000b7802 */ /* 0x000fe20000000f00 */
[----:B------:R-:W-:Y:S01]  /*1db60*/  IMAD.MOV.U32 R12, RZ, RZ, RZ ;  /* 0x000000ffff0c7224 */ /* 0x000fe200078e00ff */
[----:B------:R-:W-:Y:S01]  /*1db70*/  LEA R17, R17, R10, 0x7 ;  /* 0x0000000a11117211 */ /* 0x000fe200078e38ff */
[----:B------:R-:W-:Y:S02]  /*1db80*/  IMAD.MOV.U32 R15, RZ, RZ, -0x1 ;  /* 0xffffffffff0f7424 */ /* 0x000fe400078e00ff */
[----:B-----5:R-:W-:Y:S02]  /*1db90*/  IMAD R5, R20, R7, RZ ;  /* 0x0000000714057224 */ /* 0x020fe400078e02ff */
[----:B------:R-:W-:-:S07]  /*1dba0*/  VIADD R6, R17, 0x10 ;  /* 0x0000001011067836 */ /* 0x000fce0000000000 */
[----:B-1----:R-:W-:Y:S05]  /*1dbb0*/  WARPSYNC.COLLECTIVE R15, `(.L_x_14730) ;  /* 0x000000000f087348 */ /* 0x002fea0003c00000 */
[----:B------:R0:W2:Y:S02]  /*1dbc0*/  SHFL.IDX P6, R14, R13, R12, R11 ;  /* 0x0000000c0d0e7389 */ /* 0x0000a400000c000b */
[----:B012---:R-:W-:Y:S01]  /*1dbd0*/  ENDCOLLECTIVE ;  /* 0x000000000000791b */ /* 0x007fe20003800000 */
.L_x_14730:
[----:B------:R-:W-:Y:S01]  /*1dbe0*/  ISETP.GE.AND P0, PT, R17, R5, PT ;  /* 0x000000051100720c */ /* 0x000fe20003f06270 */
[----:B------:R-:W-:Y:S02]  /*1dbf0*/  IMAD.MOV.U32 R13, RZ, RZ, R0 ;  /* 0x000000ffff0d7224 */ /* 0x000fe400078e0000 */
[----:B------:R-:W-:-:S10]  /*1dc00*/  IMAD.MOV.U32 R2, RZ, RZ, R14 ;  /* 0x000000ffff027224 */ /* 0x000fd400078e000e */
[----:B------:R-:W-:Y:S05]  /*1dc10*/  WARPSYNC.COLLECTIVE R15, `(.L_x_14731) ;  /* 0x000000000f087348 */ /* 0x000fea0003c00000 */
[----:B------:R0:W1:Y:S02]  /*1dc20*/  SHFL.IDX P6, R14, R13, R12, R11 ;  /* 0x0000000c0d0e7389 */ /* 0x00006400000c000b */
[----:B01----:R-:W-:Y:S01]  /*1dc30*/  ENDCOLLECTIVE ;  /* 0x000000000000791b */ /* 0x003fe20003800000 */
.L_x_14731:
[----:B------:R-:W-:Y:S02]  /*1dc40*/  IMAD.MOV.U32 R13, RZ, RZ, R4 ;  /* 0x000000ffff0d7224 */ /* 0x000fe400078e0004 */
[----:B------:R-:W-:Y:S02]  /*1dc50*/  IMAD.MOV.U32 R12, RZ, RZ, 0x1 ;  /* 0x00000001ff0c7424 */ /* 0x000fe400078e00ff */
[----:B------:R-:W-:-:S07]  /*1dc60*/  IMAD.MOV.U32 R3, RZ, RZ, R14 ;  /* 0x000000ffff037224 */ /* 0x000fce00078e000e */
[----:B------:R-:W-:Y:S05]  /*1dc70*/  WARPSYNC.COLLECTIVE R15, `(.L_x_14732) ;  /* 0x000000000f087348 */ /* 0x000fea0003c00000 */
[----:B------:R0:W1:Y:S02]  /*1dc80*/  SHFL.IDX P6, R14, R13, R12, R11 ;  /* 0x0000000c0d0e7389 */ /* 0x00006400000c000b */
[----:B01----:R-:W-:Y:S01]  /*1dc90*/  ENDCOLLECTIVE ;  /* 0x000000000000791b */ /* 0x003fe20003800000 */
.L_x_14732:
        /* <DEDUP_REMOVED lines=15> */
.L_x_14733:
[----:B------:R-:W-:Y:S01]  /*1dd90*/  MOV R13, R4 ;  /* 0x00000004000d7202 */ /* 0x000fe20000000f00 */
[----:B------:R-:W-:Y:S02]  /*1dda0*/  IMAD.MOV.U32 R12, RZ, RZ, 0x2 ;  /* 0x00000002ff0c7424 */ /* 0x000fe400078e00ff */
[----:B------:R-:W-:-:S07]  /*1ddb0*/  IMAD.MOV.U32 R3, RZ, RZ, R14 ;  /* 0x000000ffff037224 */ /* 0x000fce00078e000e */
[----:B------:R-:W-:Y:S05]  /*1ddc0*/  WARPSYNC.COLLECTIVE R15, `(.L_x_14734) ;  /* 0x000000000f087348 */ /* 0x000fea0003c00000 */
[----:B------:R0:W1:Y:S02]  /*1ddd0*/  SHFL.IDX P6, R14, R13, R12, R11 ;  /* 0x0000000c0d0e7389 */ /* 0x00006400000c000b */
[----:B01----:R-:W-:Y:S01]  /*1dde0*/  ENDCOLLECTIVE ;  /* 0x000000000000791b */ /* 0x003fe20003800000 */
.L_x_14734:
        /* <DEDUP_REMOVED lines=16> */
.L_x_14735:
[----:B------:R-:W-:Y:S02]  /*1def0*/  IMAD.MOV.U32 R13, RZ, RZ, R4 ;  /* 0x000000ffff0d7224 */ /* 0x000fe400078e0004 */
[----:B------:R-:W-:Y:S02]  /*1df00*/  IMAD.MOV.U32 R12, RZ, RZ, 0x3 ;  /* 0x00000003ff0c7424 */ /* 0x000fe400078e00ff */
[----:B------:R-:W-:-:S07]  /*1df10*/  IMAD.MOV.U32 R3, RZ, RZ, R14 ;  /* 0x000000ffff037224 */ /* 0x000fce00078e000e */
[----:B------:R-:W-:Y:S05]  /*1df20*/  WARPSYNC.COLLECTIVE R15, `(.L_x_14736) ;  /* 0x000000000f087348 */ /* 0x000fea0003c00000 */
[----:B------:R0:W1:Y:S02]  /*1df30*/  SHFL.IDX P6, R14, R13, R12, R11 ;  /* 0x0000000c0d0e7389 */ /* 0x00006400000c000b */
[----:B01----:R-:W-:Y:S01]  /*1df40*/  ENDCOLLECTIVE ;  /* 0x000000000000791b */ /* 0x003fe20003800000 */
.L_x_14736:
[----:B------:R-:W-:-:S04]  /*1df50*/  @!P0 LEA R3, P2, R9, R3, 0x1 ;  /* 0x0000000309038211 */ /* 0x000fc800078408ff */
[----:B------:R-:W-:-:S04]  /*1df60*/  @!P0 IADD3.X R2, RZ, R2, RZ, P2, !PT ;  /* 0x00000002ff028210 */ /* 0x000fc800017fe4ff */
        /* <DEDUP_REMOVED lines=14> */
.L_x_14737:
[----:B------:R-:W-:Y:S01]  /*1e050*/  IMAD.MOV.U32 R13, RZ, RZ, R4 ;  /* 0x000000ffff0d7224 */ /* 0x000fe200078e0004 */
[----:B------:R-:W-:Y:S01]  /*1e060*/  MOV R12, 0x4 ;  /* 0x00000004000c7802 */ /* 0x000fe20000000f00 */
[----:B------:R-:W-:-:S07]  /*1e070*/  IMAD.MOV.U32 R3, RZ, RZ, R14 ;  /* 0x000000ffff037224 */ /* 0x000fce00078e000e */
[----:B------:R-:W-:Y:S05]  /*1e080*/  WARPSYNC.COLLECTIVE R15, `(.L_x_14738) ;  /* 0x000000000f087348 */ /* 0x000fea0003c00000 */
[----:B------:R0:W1:Y:S02]  /*1e090*/  SHFL.IDX P6, R14, R13, R12, R11 ;  /* 0x0000000c0d0e7389 */ /* 0x00006400000c000b */
[----:B01----:R-:W-:Y:S01]  /*1e0a0*/  ENDCOLLECTIVE ;  /* 0x000000000000791b */ /* 0x003fe20003800000 */
.L_x_14738:
        /* <DEDUP_REMOVED lines=16> */
.L_x_14739:
[----:B------:R-:W-:Y:S02]  /*1e1b0*/  IMAD.MOV.U32 R13, RZ, RZ, R4 ;  /* 0x000000ffff0d7224 */ /* 0x000fe400078e0004 */
[----:B------:R-:W-:Y:S02]  /*1e1c0*/  IMAD.MOV.U32 R12, RZ, RZ, 0x5 ;  /* 0x00000005ff0c7424 */ /* 0x000fe400078e00ff */
[----:B------:R-:W-:-:S07]  /*1e1d0*/  IMAD.MOV.U32 R3, RZ, RZ, R14 ;  /* 0x000000ffff037224 */ /* 0x000fce00078e000e */
[----:B------:R-:W-:Y:S05]  /*1e1e0*/  WARPSYNC.COLLECTIVE R15, `(.L_x_14740) ;  /* 0x000000000f087348 */ /* 0x000fea0003c00000 */
[----:B------:R0:W1:Y:S02]  /*1e1f0*/  SHFL.IDX P6, R14, R13, R12, R11 ;  /* 0x0000000c0d0e7389 */ /* 0x00006400000c000b */
[----:B01----:R-:W-:Y:S01]  /*1e200*/  ENDCOLLECTIVE ;  /* 0x000000000000791b */ /* 0x003fe20003800000 */
.L_x_14740:
        /* <DEDUP_REMOVED lines=16> */
.L_x_14741:
[----:B------:R-:W-:Y:S02]  /*1e310*/  IMAD.MOV.U32 R13, RZ, RZ, R4 ;  /* 0x000000ffff0d7224 */ /* 0x000fe400078e0004 */
[----:B------:R-:W-:Y:S01]  /*1e320*/  IMAD.MOV.U32 R12, RZ, RZ, 0x6 ;  /* 0x00000006ff0c7424 */ /* 0x000fe200078e00ff */
[----:B------:R-:W-:-:S07]  /*1e330*/  MOV R3, R14 ;  /* 0x0000000e00037202 */ /* 0x000fce0000000f00 */
[----:B------:R-:W-:Y:S05]  /*1e340*/  WARPSYNC.COLLECTIVE R15, `(.L_x_14742) ;  /* 0x000000000f087348 */ /* 0x000fea0003c00000 */
[----:B------:R0:W1:Y:S02]  /*1e350*/  SHFL.IDX P6, R14, R13, R12, R11 ;  /* 0x0000000c0d0e7389 */ /* 0x00006400000c000b */
[----:B01----:R-:W-:Y:S01]  /*1e360*/  ENDCOLLECTIVE ;  /* 0x000000000000791b */ /* 0x003fe20003800000 */
.L_x_14742:
        /* <DEDUP_REMOVED lines=16> */
.L_x_14743:
[----:B------:R-:W-:Y:S01]  /*1e470*/  IMAD.MOV.U32 R13, RZ, RZ, R4 ;  /* 0x000000ffff0d7224 */ /* 0x000fe200078e0004 */
[----:B------:R-:W-:Y:S01]  /*1e480*/  MOV R12, 0x7 ;  /* 0x00000007000c7802 */ /* 0x000fe20000000f00 */
[----:B------:R-:W-:-:S07]  /*1e490*/  IMAD.MOV.U32 R3, RZ, RZ, R14 ;  /* 0x000000ffff037224 */ /* 0x000fce00078e000e */
[----:B------:R-:W-:Y:S05]  /*1e4a0*/  WARPSYNC.COLLECTIVE R15, `(.L_x_14744) ;  /* 0x000000000f087348 */ /* 0x000fea0003c00000 */
[----:B------:R0:W1:Y:S02]  /*1e4b0*/  SHFL.IDX P6, R14, R13, R12, R11 ;  /* 0x0000000c0d0e7389 */ /* 0x00006400000c000b */
[----:B01----:R-:W-:Y:S01]  /*1e4c0*/  ENDCOLLECTIVE ;  /* 0x000000000000791b */ /* 0x003fe20003800000 */
.L_x_14744:
        /* <DEDUP_REMOVED lines=10> */
.L_x_14745:
[----:B------:R-:W-:Y:S01]  /*1e570*/  @!PT LDS RZ, [RZ] ;  /* 0x00000000fffff984 */ /* 0x000fe20000000800 */
[----:B------:R-:W-:Y:S01]  /*1e580*/  @!PT LDS RZ, [RZ] ;  /* 0x00000000fffff984 */ /* 0x000fe20000000800 */
[----:B------:R-:W-:Y:S01]  /*1e590*/  @!PT LDS RZ, [RZ] ;  /* 0x00000000fffff984 */ /* 0x000fe20000000800 */
[----:B------:R0:W-:Y:S01]  /*1e5a0*/  @!P0 LDGSTS.E.BYPASS.LTC128B.128 [R8+0x1b400], desc[UR40][R2.64], !P1 ;  /* 0x1b40000002088fae */ /* 0x0001e2000c901d68 */
[----:B------:R-:W-:Y:S01]  /*1e5b0*/  IMAD.MOV.U32 R0, RZ, RZ, R14 ;  /* 0x000000ffff007224 */ /* 0x000fe200078e000e */
[----:B------:R-:W-:Y:S06]  /*1e5c0*/  BRA `(.L_x_14746) ;  /* 0xffffffa400c47947 */ /* 0x000fec000383ffff */
.L_x_14583:
[----:B0-----:R0:W2:Y:S02]  /*1e5d0*/  SYNCS.PHASECHK.TRANS64.TRYWAIT P0, [R22+URZ+0x22820], R3 ;  /* 0x02282003160075a7 */ /* 0x0010a4000800017f */
[----:B--2---:R-:W-:Y:S05]  /*1e5e0*/  @!P0 NANOSLEEP.SYNCS 0x989680 ;  /* 0x009896800000895d */ /* 0x004fea0003900000 */
[----:B------:R-:W2:Y:S02]  /*1e5f0*/  @!P0 SYNCS.PHASECHK.TRANS64 P0, [R22+URZ+0x22820], R3 ;  /* 0x02282003160085a7 */ /* 0x000ea4000800007f */
[----:B--2---:R-:W-:Y:S05]  /*1e600*/  @!P0 BRA `(.L_x_14583) ;  /* 0xfffffffc00f08947 */ /* 0x004fea000383ffff */
[----:B------:R-:W-:Y:S05]  /*1e610*/  BRA `(.L_x_14747) ;  /* 0xffffffa800207947 */ /* 0x000fea000383ffff */
.L_x_14586:
[----:B--2---:R2:W3:Y:S02]  /*1e620*/  SYNCS.PHASECHK.TRANS64.TRYWAIT P0, [R31+URZ+0x22860], R0 ;  /* 0x022860001f0075a7 */ /* 0x0044e4000800017f */
[----:B---3--:R-:W-:Y:S05]  /*1e630*/  @!P0 NANOSLEEP.SYNCS 0x989680 ;  /* 0x009896800000895d */ /* 0x008fea0003900000 */
[----:B------:R-:W3:Y:S02]  /*1e640*/  @!P0 SYNCS.PHASECHK.TRANS64 P0, [R31+URZ+0x22860], R0 ;  /* 0x022860001f0085a7 */ /* 0x000ee4000800007f */
[----:B---3--:R-:W-:Y:S05]  /*1e650*/  @!P0 BRA `(.L_x_14586) ;  /* 0xfffffffc00f08947 */ /* 0x008fea000383ffff */
[----:B------:R-:W-:Y:S05]  /*1e660*/  BRA `(.L_x_14748) ;  /* 0xffffffa800307947 */ /* 0x000fea000383ffff */
.L_x_14587:
        /* <DEDUP_REMOVED lines=8> */
.L_x_14750:
[----:B------:R-:W-:Y:S05]  /*1e6f0*/  BSYNC B0 ;  /* 0x0000000000007941 */ /* 0x000fea0003800000 */
.L_x_14749:
        /* <DEDUP_REMOVED lines=12> */
.L_x_14751:
[----:B------:R-:W-:Y:S01]  /*1e7c0*/  ISETP.LT.OR P4, PT, R32, 0x1, !P1 ;  /* 0x000000012000780c */ /* 0x000fe20004f81670 */
[----:B------:R-:W-:Y:S02]  /*1e7d0*/  IMAD.MOV.U32 R13, RZ, RZ, R6 ;  /* 0x000000ffff0d7224 */ /* 0x000fe400078e0006 */
[----:B------:R-:W-:Y:S02]  /*1e7e0*/  IMAD.MOV.U32 R12, RZ, RZ, 0x1 ;  /* 0x00000001ff0c7424 */ /* 0x000fe400078e00ff */
[----:B------:R-:W-:-:S05]  /*1e7f0*/  IMAD.SHL.U32 R7, R7, 0x8, RZ ;  /* 0x0000000807077824 */ /* 0x000fca00078e00ff */
        /* <DEDUP_REMOVED lines=8> */
.L_x_14752:
[----:B------:R-:W-:Y:S02]  /*1e880*/  IADD3.X R3, RZ, R3, RZ, P0, !PT ;  /* 0x00000003ff037210 */ /* 0x000fe400007fe4ff */
        /* <DEDUP_REMOVED lines=16> */
.L_x_14753:
[----:B------:R-:W-:Y:S02]  /*1e990*/  IMAD.MOV.U32 R13, RZ, RZ, R6 ;  /* 0x000000ffff0d7224 */ /* 0x000fe400078e0006 */
[----:B------:R-:W-:Y:S01]  /*1e9a0*/  IMAD.MOV.U32 R12, RZ, RZ, 0x2 ;  /* 0x00000002ff0c7424 */ /* 0x000fe200078e00ff */
[----:B------:R-:W-:-:S13]  /*1e9b0*/  IADD3 R2, P4, R14, R0, RZ ;  /* 0x000000000e027210 */ /* 0x000fda0007f9e0ff */
[----:B------:R-:W-:Y:S05]  /*1e9c0*/  WARPSYNC.COLLECTIVE R15, `(.L_x_14754) ;  /* 0x000000000f087348 */ /* 0x000fea0003c00000 */
[----:B------:R0:W1:Y:S02]  /*1e9d0*/  SHFL.IDX P6, R14, R13, R12, R11 ;  /* 0x0000000c0d0e7389 */ /* 0x00006400000c000b */
[----:B01----:R-:W-:Y:S01]  /*1e9e0*/  ENDCOLLECTIVE ;  /* 0x000000000000791b */ /* 0x003fe20003800000 */
.L_x_14754:
        /* <DEDUP_REMOVED lines=17> */
.L_x_14755:
[----:B------:R-:W-:Y:S02]  /*1eb00*/  IMAD.MOV.U32 R13, RZ, RZ, R6 ;  /* 0x000000ffff0d7224 */ /* 0x000fe400078e0006 */
[----:B------:R-:W-:Y:S01]  /*1eb10*/  IMAD.MOV.U32 R12, RZ, RZ, 0x3 ;  /* 0x00000003ff0c7424 */ /* 0x000fe200078e00ff */
[----:B------:R-:W-:-:S13]  /*1eb20*/  IADD3 R2, P4, R14, R0, RZ ;  /* 0x000000000e027210 */ /* 0x000fda0007f9e0ff */
[----:B------:R-:W-:Y:S05]  /*1eb30*/  WARPSYNC.COLLECTIVE R15, `(.L_x_14756) ;  /* 0x000000000f087348 */ /* 0x000fea0003c00000 */
[----:B------:R0:W1:Y:S02]  /*1eb40*/  SHFL.IDX P6, R14, R13, R12, R11 ;  /* 0x0000000c0d0e7389 */ /* 0x00006400000c000b */
[----:B01----:R-:W-:Y:S01]  /*1eb50*/  ENDCOLLECTIVE ;  /* 0x000000000000791b */ /* 0x003fe20003800000 */
.L_x_14756:
        /* <DEDUP_REMOVED lines=17> */
.L_x_14757:
[----:B------:R-:W-:Y:S02]  /*1ec70*/  IMAD.MOV.U32 R13, RZ, RZ, R6 ;  /* 0x000000ffff0d7224 */ /* 0x000fe400078e0006 */
[----:B------:R-:W-:Y:S01]  /*1ec80*/  IMAD.MOV.U32 R12, RZ, RZ, 0x4 ;  /* 0x00000004ff0c7424 */ /* 0x000fe200078e00ff */
[----:B------:R-:W-:-:S13]  /*1ec90*/  IADD3 R2, P4, R14, R0, RZ ;  /* 0x000000000e027210 */ /* 0x000fda0007f9e0ff */
[----:B------:R-:W-:Y:S05]  /*1eca0*/  WARPSYNC.COLLECTIVE R15, `(.L_x_14758) ;  /* 0x000000000f087348 */ /* 0x000fea0003c00000 */
[----:B------:R0:W1:Y:S02]  /*1ecb0*/  SHFL.IDX P6, R14, R13, R12, R11 ;  /* 0x0000000c0d0e7389 */ /* 0x00006400000c000b */
[----:B01----:R-:W-:Y:S01]  /*1ecc0*/  ENDCOLLECTIVE ;  /* 0x000000000000791b */ /* 0x003fe20003800000 */
.L_x_14758:
        /* <DEDUP_REMOVED lines=17> */
.L_x_14759:
[----:B------:R-:W-:Y:S02]  /*1ede0*/  IMAD.MOV.U32 R13, RZ, RZ, R6 ;  /* 0x000000ffff0d7224 */ /* 0x000fe400078e0006 */
[----:B------:R-:W-:Y:S01]  /*1edf0*/  IMAD.MOV.U32 R12, RZ, RZ, 0x5 ;  /* 0x00000005ff0c7424 */ /* 0x000fe200078e00ff */
[----:B------:R-:W-:-:S13]  /*1ee00*/  IADD3 R2, P4, R14, R0, RZ ;  /* 0x000000000e027210 */ /* 0x000fda0007f9e0ff */
[----:B------:R-:W-:Y:S05]  /*1ee10*/  WARPSYNC.COLLECTIVE R15, `(.L_x_14760) ;  /* 0x000000000f087348 */ /* 0x000fea0003c00000 */
[----:B------:R0:W1:Y:S02]  /*1ee20*/  SHFL.IDX P6, R14, R13, R12, R11 ;  /* 0x0000000c0d0e7389 */ /* 0x00006400000c000b */
[----:B01----:R-:W-:Y:S01]  /*1ee30*/  ENDCOLLECTIVE ;  /* 0x000000000000791b */ /* 0x003fe20003800000 */
.L_x_14760:
        /* <DEDUP_REMOVED lines=12> */
.L_x_14761:
        /* <DEDUP_REMOVED lines=9> */
.L_x_14594:
[----:B0-----:R0:W2:Y:S02]  /*1ef90*/  SYNCS.PHASECHK.TRANS64.TRYWAIT P0, [R4+URZ+0x22840], R21 ;  /* 0x02284015040075a7 */ /* 0x0010a4000800017f */
[----:B--2---:R-:W-:Y:S05]  /*1efa0*/  @!P0 NANOSLEEP.SYNCS 0x989680 ;  /* 0x009896800000895d */ /* 0x004fea0003900000 */
[----:B------:R-:W2:Y:S02]  /*1efb0*/  @!P0 SYNCS.PHASECHK.TRANS64 P0, [R4+URZ+0x22840], R21 ;  /* 0x02284015040085a7 */ /* 0x000ea4000800007f */
[----:B--2---:R-:W-:Y:S05]  /*1efc0*/  @!P0 BRA `(.L_x_14594) ;  /* 0xfffffffc00f08947 */ /* 0x004fea000383ffff */
[----:B------:R-:W-:Y:S05]  /*1efd0*/  BRA `(.L_x_14763) ;  /* 0xffffffa800987947 */ /* 0x000fea000383ffff */
.L_x_14595:
        /* <DEDUP_REMOVED lines=8> */
.L_x_14765:
[----:B------:R-:W-:Y:S05]  /*1f060*/  BSYNC B1 ;  /* 0x0000000000017941 */ /* 0x000fea0003800000 */
.L_x_14764:
        /* <DEDUP_REMOVED lines=9> */
.L_x_14766:
[----:B------:R-:W-:Y:S02]  /*1f100*/  IMAD.MOV.U32 R13, RZ, RZ, R9 ;  /* 0x000000ffff0d7224 */ /* 0x000fe400078e0009 */
[----:B------:R-:W-:Y:S01]  /*1f110*/  IMAD.MOV.U32 R12, RZ, RZ, 0x1 ;  /* 0x00000001ff0c7424 */ /* 0x000fe200078e00ff */
[----:B------:R-:W-:-:S07]  /*1f120*/  MOV R2, R14 ;  /* 0x0000000e00027202 */ /* 0x000fce0000000f00 */
[----:B------:R-:W-:Y:S05]  /*1f130*/  WARPSYNC.COLLECTIVE R15, `(.L_x_14767) ;  /* 0x000000000f087348 */ /* 0x000fea0003c00000 */
[----:B------:R0:W1:Y:S02]  /*1f140*/  SHFL.IDX P6, R14, R13, R12, R11 ;  /* 0x0000000c0d0e7389 */ /* 0x00006400000c000b */
[----:B01----:R-:W-:Y:S01]  /*1f150*/  ENDCOLLECTIVE ;  /* 0x000000000000791b */ /* 0x003fe20003800000 */
.L_x_14767:
        /* <DEDUP_REMOVED lines=11> */
.L_x_14768:
[----:B------:R-:W-:Y:S01]  /*1f210*/  IMAD.MOV.U32 R13, RZ, RZ, R9 ;  /* 0x000000ffff0d7224 */ /* 0x000fe200078e0009 */
[----:B------:R-:W-:Y:S01]  /*1f220*/  MOV R12, 0x2 ;  /* 0x00000002000c7802 */ /* 0x000fe20000000f00 */
[----:B------:R-:W-:-:S07]  /*1f230*/  IMAD.MOV.U32 R2, RZ, RZ, R14 ;  /* 0x000000ffff027224 */ /* 0x000fce00078e000e */
[----:B------:R-:W-:Y:S05]  /*1f240*/  WARPSYNC.COLLECTIVE R15, `(.L_x_14769) ;  /* 0x000000000f087348 */ /* 0x000fea0003c00000 */
[----:B------:R0:W1:Y:S02]  /*1f250*/  SHFL.IDX P6, R14, R13, R12, R11 ;  /* 0x0000000c0d0e7389 */ /* 0x00006400000c000b */
[----:B01----:R-:W-:Y:S01]  /*1f260*/  ENDCOLLECTIVE ;  /* 0x000000000000791b */ /* 0x003fe20003800000 */
.L_x_14769:
        /* <DEDUP_REMOVED lines=11> */
.L_x_14770:
[----:B------:R-:W-:Y:S01]  /*1f320*/  MOV R13, R9 ;  /* 0x00000009000d7202 */ /* 0x000fe20000000f00 */
[----:B------:R-:W-:Y:S02]  /*1f330*/  IMAD.MOV.U32 R12, RZ, RZ, 0x3 ;  /* 0x00000003ff0c7424 */ /* 0x000fe400078e00ff */
[----:B------:R-:W-:-:S07]  /*1f340*/  IMAD.MOV.U32 R2, RZ, RZ, R14 ;  /* 0x000000ffff027224 */ /* 0x000fce00078e000e */
[----:B------:R-:W-:Y:S05]  /*1f350*/  WARPSYNC.COLLECTIVE R15, `(.L_x_14771) ;  /* 0x000000000f087348 */ /* 0x000fea0003c00000 */
[----:B------:R0:W1:Y:S02]  /*1f360*/  SHFL.IDX P6, R14, R13, R12, R11 ;  /* 0x0000000c0d0e7389 */ /* 0x00006400000c000b */
[----:B01----:R-:W-:Y:S01]  /*1f370*/  ENDCOLLECTIVE ;  /* 0x000000000000791b */ /* 0x003fe20003800000 */
.L_x_14771:
        /* <DEDUP_REMOVED lines=11> */
.L_x_14772:
[----:B------:R-:W-:Y:S02]  /*1f430*/  IMAD.MOV.U32 R13, RZ, RZ, R9 ;  /* 0x000000ffff0d7224 */ /* 0x000fe400078e0009 */
[----:B------:R-:W-:Y:S02]  /*1f440*/  IMAD.MOV.U32 R12, RZ, RZ, 0x4 ;  /* 0x00000004ff0c7424 */ /* 0x000fe400078e00ff */
[----:B------:R-:W-:-:S07]  /*1f450*/  IMAD.MOV.U32 R2, RZ, RZ, R14 ;  /* 0x000000ffff027224 */ /* 0x000fce00078e000e */
[----:B------:R-:W-:Y:S05]  /*1f460*/  WARPSYNC.COLLECTIVE R15, `(.L_x_14773) ;  /* 0x000000000f087348 */ /* 0x000fea0003c00000 */
[----:B------:R0:W1:Y:S02]  /*1f470*/  SHFL.IDX P6, R14, R13, R12, R11 ;  /* 0x0000000c0d0e7389 */ /* 0x00006400000c000b */
[----:B01----:R-:W-:Y:S01]  /*1f480*/  ENDCOLLECTIVE ;  /* 0x000000000000791b */ /* 0x003fe20003800000 */
.L_x_14773:
        /* <DEDUP_REMOVED lines=11> */
.L_x_14774:
[----:B------:R-:W-:Y:S02]  /*1f540*/  IMAD.MOV.U32 R13, RZ, RZ, R9 ;  /* 0x000000ffff0d7224 */ /* 0x000fe400078e0009 */
[----:B------:R-:W-:Y:S01]  /*1f550*/  IMAD.MOV.U32 R12, RZ, RZ, 0x5 ;  /* 0x00000005ff0c7424 */ /* 0x000fe200078e00ff */
[----:B------:R-:W-:-:S07]  /*1f560*/  MOV R2, R14 ;  /* 0x0000000e00027202 */ /* 0x000fce0000000f00 */
[----:B------:R-:W-:Y:S05]  /*1f570*/  WARPSYNC.COLLECTIVE R15, `(.L_x_14775) ;  /* 0x000000000f087348 */ /* 0x000fea0003c00000 */
[----:B------:R0:W1:Y:S02]  /*1f580*/  SHFL.IDX P6, R14, R13, R12, R11 ;  /* 0x0000000c0d0e7389 */ /* 0x00006400000c000b */
[----:B01----:R-:W-:Y:S01]  /*1f590*/  ENDCOLLECTIVE ;  /* 0x000000000000791b */ /* 0x003fe20003800000 */
.L_x_14775:
        /* <DEDUP_REMOVED lines=11> */
.L_x_14776:
[----:B------:R-:W-:Y:S01]  /*1f650*/  IMAD.MOV.U32 R2, RZ, RZ, R14 ;  /* 0x000000ffff027224 */ /* 0x000fe200078e000e */
[----:B------:R-:W-:Y:S06]  /*1f660*/  BRA `(.L_x_14777) ;  /* 0xffffffa400cc7947 */ /* 0x000fec000383ffff */
.L_x_14600:
[----:B----4-:R4:W0:Y:S02]  /*1f670*/  SYNCS.PHASECHK.TRANS64.TRYWAIT P0, [R4+URZ+0x22860], R21 ;  /* 0x02286015040075a7 */ /* 0x010824000800017f */
[----:B0-----:R-:W-:Y:S05]  /*1f680*/  @!P0 NANOSLEEP.SYNCS 0x989680 ;  /* 0x009896800000895d */ /* 0x001fea0003900000 */
[----:B------:R-:W0:Y:S02]  /*1f690*/  @!P0 SYNCS.PHASECHK.TRANS64 P0, [R4+URZ+0x22860], R21 ;  /* 0x02286015040085a7 */ /* 0x000e24000800007f */
[----:B0-----:R-:W-:Y:S05]  /*1f6a0*/  @!P0 BRA `(.L_x_14600) ;  /* 0xfffffffc00f08947 */ /* 0x001fea000383ffff */
[----:B------:R-:W-:Y:S05]  /*1f6b0*/  BRA `(.L_x_14778) ;  /* 0xffffffa8001c7947 */ /* 0x000fea000383ffff */
.L_x_14601:
[----:B------:R-:W-:Y:S01]  /*1f6c0*/  BSSY B1, `(.L_x_14779) ;  /* 0x0000008000017945 */ /* 0x000fe20003800000 */
[----:B------:R-:W-:Y:S01]  /*1f6d0*/  IMAD.MOV.U32 R13, RZ, RZ, R7 ;  /* 0x000000ffff0d7224 */ /* 0x000fe200078e0007 */
[----:B------:R-:W-:Y:S01]  /*1f6e0*/  MOV R15, 0xffffffff ;  /* 0xffffffff000f7802 */ /* 0x000fe20000000f00 */
[----:B------:R-:W-:Y:S02]  /*1f6f0*/  IMAD.MOV.U32 R12, RZ, RZ, RZ ;  /* 0x000000ffff0c7224 */ /* 0x000fe400078e00ff */
[----:B------:R-:W-:-:S07]  /*1f700*/  IMAD.MOV.U32 R11, RZ, RZ, 0x181f ;  /* 0x0000181fff0b7424 */ /* 0x000fce00078e00ff */
[----:B01-34-:R-:W-:Y:S05]  /*1f710*/  WARPSYNC.COLLECTIVE R15, `(.L_x_14780) ;  /* 0x000000000f087348 */ /* 0x01bfea0003c00000 */
[----:B------:R2:W0:Y:S02]  /*1f720*/  SHFL.IDX P6, R14, R13, R12, R11 ;  /* 0x0000000c0d0e7389 */ /* 0x00042400000c000b */
[----:B01234-:R-:W-:Y:S01]  /*1f730*/  ENDCOLLECTIVE ;  /* 0x000000000000791b */ /* 0x01ffe20003800000 */
.L_x_14780:
[----:B------:R-:W-:Y:S05]  /*1f740*/  BSYNC B1 ;  /* 0x0000000000017941 */ /* 0x000fea0003800000 */
.L_x_14779:
        /* <DEDUP_REMOVED lines=9> */
.L_x_14781:
[----:B------:R-:W-:Y:S02]  /*1f7e0*/  IMAD.MOV.U32 R13, RZ, RZ, R7 ;  /* 0x000000ffff0d7224 */ /* 0x000fe400078e0007 */
[----:B------:R-:W-:Y:S01]  /*1f7f0*/  IMAD.MOV.U32 R12, RZ, RZ, 0x1 ;  /* 0x00000001ff0c7424 */ /* 0x000fe200078e00ff */
[----:B------:R-:W-:-:S13]  /*1f800*/  IADD3 R2, P0, R14, R0, RZ ;  /* 0x000000000e027210 */ /* 0x000fda0007f1e0ff */
[----:B------:R-:W-:Y:S05]  /*1f810*/  WARPSYNC.COLLECTIVE R15, `(.L_x_14782) ;  /* 0x000000000f087348 */ /* 0x000fea0003c00000 */
[----:B------:R0:W1:Y:S02]  /*1f820*/  SHFL.IDX P6, R14, R13, R12, R11 ;  /* 0x0000000c0d0e7389 */ /* 0x00006400000c000b */
[----:B01----:R-:W-:Y:S01]  /*1f830*/  ENDCOLLECTIVE ;  /* 0x000000000000791b */ /* 0x003fe20003800000 */
.L_x_14782:
        /* <DEDUP_REMOVED lines=13> */
.L_x_14783:
[----:B------:R-:W-:Y:S02]  /*1f910*/  IMAD.MOV.U32 R13, RZ, RZ, R7 ;  /* 0x000000ffff0d7224 */ /* 0x000fe400078e0007 */
[----:B------:R-:W-:Y:S01]  /*1f920*/  IMAD.MOV.U32 R12, RZ, RZ, 0x2 ;  /* 0x00000002ff0c7424 */ /* 0x000fe200078e00ff */
[----:B------:R-:W-:-:S13]  /*1f930*/  IADD3 R2, P0, R14, R0, RZ ;  /* 0x000000000e027210 */ /* 0x000fda0007f1e0ff */
[----:B------:R-:W-:Y:S05]  /*1f940*/  WARPSYNC.COLLECTIVE R15, `(.L_x_14784) ;  /* 0x000000000f087348 */ /* 0x000fea0003c00000 */
[----:B------:R0:W1:Y:S02]  /*1f950*/  SHFL.IDX P6, R14, R13, R12, R11 ;  /* 0x0000000c0d0e7389 */ /* 0x00006400000c000b */
[----:B01----:R-:W-:Y:S01]  /*1f960*/  ENDCOLLECTIVE ;  /* 0x000000000000791b */ /* 0x003fe20003800000 */
.L_x_14784:
        /* <DEDUP_REMOVED lines=13> */
.L_x_14785:
[----:B------:R-:W-:Y:S02]  /*1fa40*/  IMAD.MOV.U32 R13, RZ, RZ, R7 ;  /* 0x000000ffff0d7224 */ /* 0x000fe400078e0007 */
[----:B------:R-:W-:Y:S01]  /*1fa50*/  IMAD.MOV.U32 R12, RZ, RZ, 0x3 ;  /* 0x00000003ff0c7424 */ /* 0x000fe200078e00ff */
[----:B------:R-:W-:-:S13]  /*1fa60*/  IADD3 R2, P0, R14, R0, RZ ;  /* 0x000000000e027210 */ /* 0x000fda0007f1e0ff */
[----:B------:R-:W-:Y:S05]  /*1fa70*/  WARPSYNC.COLLECTIVE R15, `(.L_x_14786) ;  /* 0x000000000f087348 */ /* 0x000fea0003c00000 */
[----:B------:R0:W1:Y:S02]  /*1fa80*/  SHFL.IDX P6, R14, R13, R12, R11 ;  /* 0x0000000c0d0e7389 */ /* 0x00006400000c000b */
[----:B01----:R-:W-:Y:S01]  /*1fa90*/  ENDCOLLECTIVE ;  /* 0x000000000000791b */ /* 0x003fe20003800000 */
.L_x_14786:
        /* <DEDUP_REMOVED lines=13> */
.L_x_14787:
[----:B------:R-:W-:Y:S02]  /*1fb70*/  IMAD.MOV.U32 R13, RZ, RZ, R7 ;  /* 0x000000ffff0d7224 */ /* 0x000fe400078e0007 */
[----:B------:R-:W-:Y:S01]  /*1fb80*/  IMAD.MOV.U32 R12, RZ, RZ, 0x4 ;  /* 0x00000004ff0c7424 */ /* 0x000fe200078e00ff */
[----:B------:R-:W-:-:S13]  /*1fb90*/  IADD3 R2, P0, R14, R0, RZ ;  /* 0x000000000e027210 */ /* 0x000fda0007f1e0ff */
[----:B------:R-:W-:Y:S05]  /*1fba0*/  WARPSYNC.COLLECTIVE R15, `(.L_x_14788) ;  /* 0x000000000f087348 */ /* 0x000fea0003c00000 */
[----:B------:R0:W1:Y:S02]  /*1fbb0*/  SHFL.IDX P6, R14, R13, R12, R11 ;  /* 0x0000000c0d0e7389 */ /* 0x00006400000c000b */
[----:B01----:R-:W-:Y:S01]  /*1fbc0*/  ENDCOLLECTIVE ;  /* 0x000000000000791b */ /* 0x003fe20003800000 */
.L_x_14788:
        /* <DEDUP_REMOVED lines=13> */
.L_x_14789:
[----:B------:R-:W-:Y:S02]  /*1fca0*/  IMAD.MOV.U32 R13, RZ, RZ, R7 ;  /* 0x000000ffff0d7224 */ /* 0x000fe400078e0007 */
[----:B------:R-:W-:Y:S01]  /*1fcb0*/  IMAD.MOV.U32 R12, RZ, RZ, 0x5 ;  /* 0x00000005ff0c7424 */ /* 0x000fe200078e00ff */
[----:B------:R-:W-:-:S13]  /*1fcc0*/  IADD3 R2, P0, R14, R0, RZ ;  /* 0x000000000e027210 */ /* 0x000fda0007f1e0ff */
[----:B------:R-:W-:Y:S05]  /*1fcd0*/  WARPSYNC.COLLECTIVE R15, `(.L_x_14790) ;  /* 0x000000000f087348 */ /* 0x000fea0003c00000 */
[----:B------:R0:W1:Y:S02]  /*1fce0*/  SHFL.IDX P6, R14, R13, R12, R11 ;  /* 0x0000000c0d0e7389 */ /* 0x00006400000c000b */
[----:B01----:R-:W-:Y:S01]  /*1fcf0*/  ENDCOLLECTIVE ;  /* 0x000000000000791b */ /* 0x003fe20003800000 */
.L_x_14790:
        /* <DEDUP_REMOVED lines=13> */
.L_x_14791:
[----:B------:R-:W-:Y:S05]  /*1fdd0*/  BRA `(.L_x_14792) ;  /* 0xffffffa4006c7947 */ /* 0x000fea000383ffff */
.L_x_14609:
        /* <DEDUP_REMOVED lines=8> */
.L_x_14794:
[----:B------:R-:W-:Y:S05]  /*1fe60*/  BSYNC B0 ;  /* 0x0000000000007941 */ /* 0x000fea0003800000 */
.L_x_14793:
        /* <DEDUP_REMOVED lines=9> */
.L_x_14795:
        /* <DEDUP_REMOVED lines=18> */
.L_x_14796:
[----:B------:R-:W-:Y:S01]  /*20020*/  IMAD.MOV.U32 R12, RZ, RZ, 0x2 ;  /* 0x00000002ff0c7424 */ /* 0x000fe200078e00ff */
[----:B------:R-:W-:-:S05]  /*20030*/  SEL R4, R14, RZ, P1 ;  /* 0x000000ff0e047207 */ /* 0x000fca0000800000 */
[----:B------:R-:W-:-:S04]  /*20040*/  IMAD.IADD R4, R17, 0x1, R4 ;  /* 0x0000000111047824 */ /* 0x000fc800078e0204 */
[----:B------:R-:W-:-:S07]  /*20050*/  IMAD.MOV.U32 R13, RZ, RZ, R4 ;  /* 0x000000ffff0d7224 */ /* 0x000fce00078e0004 */
[----:B------:R-:W-:Y:S05]  /*20060*/  WARPSYNC.COLLECTIVE R15, `(.L_x_14797) ;  /* 0x000000000f087348 */ /* 0x000fea0003c00000 */
[----:B------:R0:W1:Y:S02]  /*20070*/  SHFL.UP P6, R14, R13, R12, R11 ;  /* 0x0400000c0d0e7389 */ /* 0x00006400000c000b */
[----:B01----:R-:W-:Y:S01]  /*20080*/  ENDCOLLECTIVE ;  /* 0x000000000000791b */ /* 0x003fe20003800000 */
.L_x_14797:
[----:B------:R-:W-:Y:S01]  /*20090*/  IMAD.MOV.U32 R12, RZ, RZ, 0x4 ;  /* 0x00000004ff0c7424 */ /* 0x000fe200078e00ff */
[----:B------:R-:W-:-:S04]  /*200a0*/  SEL R3, R14, RZ, P2 ;  /* 0x000000ff0e037207 */ /* 0x000fc80001000000 */
[----:B------:R-:W-:-:S05]  /*200b0*/  IADD3 R6, R4, R3, RZ ;  /* 0x0000000304067210 */ /* 0x000fca0007ffe0ff */
[----:B------:R-:W-:-:S07]  /*200c0*/  IMAD.MOV.U32 R13, RZ, RZ, R6 ;  /* 0x000000ffff0d7224 */ /* 0x000fce00078e0006 */
[----:B------:R-:W-:Y:S05]  /*200d0*/  WARPSYNC.COLLECTIVE R15, `(.L_x_14798) ;  /* 0x000000000f087348 */ /* 0x000fea0003c00000 */
[----:B------:R0:W1:Y:S02]  /*200e0*/  SHFL.UP P6, R14, R13, R12, R11 ;  /* 0x0400000c0d0e7389 */ /* 0x00006400000c000b */
[----:B01----:R-:W-:Y:S01]  /*200f0*/  ENDCOLLECTIVE ;  /* 0x000000000000791b */ /* 0x003fe20003800000 */
.L_x_14798:
[----:B------:R-:W-:Y:S02]  /*20100*/  MOV R12, 0x8 ;  /* 0x00000008000c7802 */ /* 0x000fe40000000f00 */
[----:B------:R-:W-:-:S05]  /*20110*/  SEL R3, R14, RZ, P3 ;  /* 0x000000ff0e037207 */ /* 0x000fca0001800000 */
[----:B------:R-:W-:-:S04]  /*20120*/  IMAD.IADD R2, R6, 0x1, R3 ;  /* 0x0000000106027824 */ /* 0x000fc800078e0203 */
[----:B------:R-:W-:-:S07]  /*20130*/  IMAD.MOV.U32 R13, RZ, RZ, R2 ;  /* 0x000000ffff0d7224 */ /* 0x000fce00078e0002 */
[----:B------:R-:W-:Y:S05]  /*20140*/  WARPSYNC.COLLECTIVE R15, `(.L_x_14799) ;  /* 0x000000000f087348 */ /* 0x000fea0003c00000 */
[----:B------:R0:W1:Y:S02]  /*20150*/  SHFL.UP P6, R14, R13, R12, R11 ;  /* 0x0400000c0d0e7389 */ /* 0x00006400000c000b */
[----:B01----:R-:W-:Y:S01]  /*20160*/  ENDCOLLECTIVE ;  /* 0x000000000000791b */ /* 0x003fe20003800000 */
.L_x_14799:
[----:B------:R-:W-:Y:S01]  /*20170*/  IMAD.MOV.U32 R12, RZ, RZ, 0x10 ;  /* 0x00000010ff0c7424 */ /* 0x000fe200078e00ff */
[----:B------:R-:W-:-:S05]  /*20180*/  SEL R3, R14, RZ, P4 ;  /* 0x000000ff0e037207 */ /* 0x000fca0002000000 */
[----:B------:R-:W-:-:S04]  /*20190*/  IMAD.IADD R3, R2, 0x1, R3 ;  /* 0x0000000102037824 */ /* 0x000fc800078e0203 */
[----:B------:R-:W-:-:S07]  /*201a0*/  IMAD.MOV.U32 R13, RZ, RZ, R3 ;  /* 0x000000ffff0d7224 */ /* 0x000fce00078e0003 */
[----:B------:R-:W-:Y:S05]  /*201b0*/  WARPSYNC.COLLECTIVE R15, `(.L_x_14800) ;  /* 0x000000000f087348 */ /* 0x000fea0003c00000 */
[----:B------:R0:W1:Y:S02]  /*201c0*/  SHFL.UP P6, R14, R13, R12, R11 ;  /* 0x0400000c0d0e7389 */ /* 0x00006400000c000b */
[----:B01----:R-:W-:Y:S01]  /*201d0*/  ENDCOLLECTIVE ;  /* 0x000000000000791b */ /* 0x003fe20003800000 */
.L_x_14800:
        /* <DEDUP_REMOVED lines=8> */
.L_x_14801:
[----:B------:R-:W-:Y:S05]  /*20260*/  BRA `(.L_x_14802) ;  /* 0xffffffa400cc7947 */ /* 0x000fea000383ffff */
.L_x_14614:
        /* <DEDUP_REMOVED lines=8> */
.L_x_14804:
[----:B------:R-:W-:Y:S05]  /*202f0*/  BSYNC B0 ;  /* 0x0000000000007941 */ /* 0x000fea0003800000 */
.L_x_14803:
        /* <DEDUP_REMOVED lines=8> */
.L_x_14805:
[----:B------:R-:W-:Y:S01]  /*20380*/  IMAD.MOV.U32 R12, RZ, RZ, 0x4 ;  /* 0x00000004ff0c7424 */ /* 0x000fe200078e00ff */
[----:B------:R-:W-:-:S05]  /*20390*/  SEL R2, R14, RZ, P2 ;  /* 0x000000ff0e027207 */ /* 0x000fca0001000000 */
[----:B------:R-:W-:-:S04]  /*203a0*/  IMAD.IADD R2, R13, 0x1, R2 ;  /* 0x000000010d027824 */ /* 0x000fc800078e0202 */
[----:B------:R-:W-:-:S07]  /*203b0*/  IMAD.MOV.U32 R13, RZ, RZ, R2 ;  /* 0x000000ffff0d7224 */ /* 0x000fce00078e0002 */
[----:B------:R-:W-:Y:S05]  /*203c0*/  WARPSYNC.COLLECTIVE R15, `(.L_x_14806) ;  /* 0x000000000f087348 */ /* 0x000fea0003c00000 */
[----:B------:R0:W1:Y:S02]  /*203d0*/  SHFL.UP P6, R14, R13, R12, R11 ;  /* 0x0400000c0d0e7389 */ /* 0x00006400000c000b */
[----:B01----:R-:W-:Y:S01]  /*203e0*/  ENDCOLLECTIVE ;  /* 0x000000000000791b */ /* 0x003fe20003800000 */
.L_x_14806:
[----:B------:R-:W-:Y:S01]  /*203f0*/  IMAD.MOV.U32 R12, RZ, RZ, 0x8 ;  /* 0x00000008ff0c7424 */ /* 0x000fe200078e00ff */
[----:B------:R-:W-:-:S05]  /*20400*/  SEL R3, R14, RZ, P3 ;  /* 0x000000ff0e037207 */ /* 0x000fca0001800000 */
[----:B------:R-:W-:-:S05]  /*20410*/  IMAD.IADD R3, R2, 0x1, R3 ;  /* 0x0000000102037824 */ /* 0x000fca00078e0203 */
[----:B------:R-:W-:-:S07]  /*20420*/  MOV R13, R3 ;  /* 0x00000003000d7202 */ /* 0x000fce0000000f00 */
[----:B------:R-:W-:Y:S05]  /*20430*/  WARPSYNC.COLLECTIVE R15, `(.L_x_14807) ;  /* 0x000000000f087348 */ /* 0x000fea0003c00000 */
[----:B------:R0:W1:Y:S02]  /*20440*/  SHFL.UP P6, R14, R13, R12, R11 ;  /* 0x0400000c0d0e7389 */ /* 0x00006400000c000b */
[----:B01----:R-:W-:Y:S01]  /*20450*/  ENDCOLLECTIVE ;  /* 0x000000000000791b */ /* 0x003fe20003800000 */
.L_x_14807:
[----:B------:R-:W-:Y:S01]  /*20460*/  IMAD.MOV.U32 R12, RZ, RZ, 0x10 ;  /* 0x00000010ff0c7424 */ /* 0x000fe200078e00ff */
[----:B------:R-:W-:-:S05]  /*20470*/  SEL R4, R14, RZ, P4 ;  /* 0x000000ff0e047207 */ /* 0x000fca0002000000 */
[----:B------:R-:W-:-:S04]  /*20480*/  IMAD.IADD R4, R3, 0x1, R4 ;  /* 0x0000000103047824 */ /* 0x000fc800078e0204 */
[----:B------:R-:W-:-:S07]  /*20490*/  IMAD.MOV.U32 R13, RZ, RZ, R4 ;  /* 0x000000ffff0d7224 */ /* 0x000fce00078e0004 */
[----:B------:R-:W-:Y:S05]  /*204a0*/  WARPSYNC.COLLECTIVE R15, `(.L_x_14808) ;  /* 0x000000000f087348 */ /* 0x000fea0003c00000 */
[----:B------:R0:W1:Y:S02]  /*204b0*/  SHFL.UP P6, R14, R13, R12, R11 ;  /* 0x0400000c0d0e7389 */ /* 0x00006400000c000b */
[----:B01----:R-:W-:Y:S01]  /*204c0*/  ENDCOLLECTIVE ;  /* 0x000000000000791b */ /* 0x003fe20003800000 */
.L_x_14808:
        /* <DEDUP_REMOVED lines=8> */
.L_x_14809:
[----:B------:R-:W-:Y:S05]  /*20550*/  BRA `(.L_x_14810) ;  /* 0xffffffa400ac7947 */ /* 0x000fea000383ffff */
.L_x_14616:
[----:B------:R-:W-:Y:S01]  /*20560*/  BSSY B0, `(.L_x_14811) ;  /* 0x0000006000007945 */ /* 0x000fe20003800000 */
[----:B------:R-:W-:Y:S01]  /*20570*/  PLOP3.LUT P6, PT, P6, PT, PT, 0x8, 0x0 ;  /* 0x000000000000781c */ /* 0x000fe200037ce170 */
[----:B------:R-:W-:-:S12]  /*20580*/  IMAD.MOV.U32 R15, RZ, RZ, -0x1 ;  /* 0xffffffffff0f7424 */ /* 0x000fd800078e00ff */
[----:B01----:R-:W-:Y:S05]  /*20590*/  WARPSYNC.COLLECTIVE R15, `(.L_x_14812) ;  /* 0x000000000f087348 */ /* 0x003fea0003c00000 */
[----:B------:R-:W-:Y:S01]  /*205a0*/  VOTE.ANY R14, PT, P6 ;  /* 0x00000000000e7806 */ /* 0x000fe200030e0100 */
[----:B01----:R-:W-:Y:S06]  /*205b0*/  ENDCOLLECTIVE ;  /* 0x000000000000791b */ /* 0x003fec0003800000 */
.L_x_14812:
[----:B------:R-:W-:Y:S05]  /*205c0*/  BSYNC B0 ;  /* 0x0000000000007941 */ /* 0x000fea0003800000 */
.L_x_14811:
        /* <DEDUP_REMOVED lines=9> */
.L_x_14813:
[----:B------:R-:W-:Y:S01]  /*20660*/  MOV R17, R14 ;  /* 0x0000000e00117202 */ /* 0x000fe20000000f00 */
[----:B------:R-:W-:Y:S06]  /*20670*/  BRA `(.L_x_14814) ;  /* 0xffffffa4009c7947 */ /* 0x000fec000383ffff */
.L_x_14618:
[----:B------:R-:W-:Y:S01]  /*20680*/  BSSY B0, `(.L_x_14815) ;  /* 0x0000007000007945 */ /* 0x000fe20003800000 */
[----:B------:R-:W-:Y:S02]  /*20690*/  IMAD.MOV.U32 R13, RZ, RZ, R2 ;  /* 0x000000ffff0d7224 */ /* 0x000fe400078e0002 */
[----:B------:R-:W-:Y:S02]  /*206a0*/  IMAD.MOV.U32 R11, RZ, RZ, 0x1f ;  /* 0x0000001fff0b7424 */ /* 0x000fe400078e00ff */
[----:B------:R-:W-:-:S07]  /*206b0*/  IMAD.MOV.U32 R15, RZ, RZ, -0x1 ;  /* 0xffffffffff0f7424 */ /* 0x000fce00078e00ff */
[----:B0123--:R-:W-:Y:S05]  /*206c0*/  WARPSYNC.COLLECTIVE R15, `(.L_x_14816) ;  /* 0x000000000f087348 */ /* 0x00ffea0003c00000 */
[----:B------:R4:W0:Y:S02]  /*206d0*/  SHFL.IDX P6, R14, R13, R12, R11 ;  /* 0x0000000c0d0e7389 */ /* 0x00082400000c000b */
[----:B01234-:R-:W-:Y:S01]  /*206e0*/  ENDCOLLECTIVE ;  /* 0x000000000000791b */ /* 0x01ffe20003800000 */
.L_x_14816:
[----:B------:R-:W-:Y:S05]  /*206f0*/  BSYNC B0 ;  /* 0x0000000000007941 */ /* 0x000fea0003800000 */
.L_x_14815:
[----:B------:R-:W-:Y:S05]  /*20700*/  BRA `(.L_x_14617) ;  /* 0xffffffa400947947 */ /* 0x000fea000383ffff */
.L_x_14622:
[----:B0-----:R0:W1:Y:S02]  /*20710*/  SYNCS.PHASECHK.TRANS64.TRYWAIT P0, [R5+URZ+0x22820], R0 ;  /* 0x02282000050075a7 */ /* 0x001064000800017f */
[----:B-1----:R-:W-:Y:S05]  /*20720*/  @!P0 NANOSLEEP.SYNCS 0x989680 ;  /* 0x009896800000895d */ /* 0x002fea0003900000 */
[----:B------:R-:W1:Y:S02]  /*20730*/  @!P0 SYNCS.PHASECHK.TRANS64 P0, [R5+URZ+0x22820], R0 ;  /* 0x02282000050085a7 */ /* 0x000e64000800007f */
[----:B-1----:R-:W-:Y:S05]  /*20740*/  @!P0 BRA `(.L_x_14622) ;  /* 0xfffffffc00f08947 */ /* 0x002fea000383ffff */
[----:B------:R-:W-:Y:S05]  /*20750*/  BRA `(.L_x_14817) ;  /* 0xffffffac000c7947 */ /* 0x000fea000383ffff */
.L_x_14623:
        /* <DEDUP_REMOVED lines=11> */
.L_x_14819:
[----:B------:R-:W-:Y:S05]  /*20810*/  BSYNC B0 ;  /* 0x0000000000007941 */ /* 0x000fea0003800000 */
.L_x_14818:
[----:B------:R-:W-:Y:S05]  /*20820*/  BRA `(.L_x_14820) ;  /* 0xffffffa800f47947 */ /* 0x000fea000383ffff */
.L_x_14624:
[----:B------:R-:W-:Y:S01]  /*20830*/  BSSY B0, `(.L_x_14821) ;  /* 0x0000006000007945 */ /* 0x000fe20003800000 */
[----:B------:R-:W-:-:S07]  /*20840*/  IMAD.MOV.U32 R15, RZ, RZ, -0x1 ;  /* 0xffffffffff0f7424 */ /* 0x000fce00078e00ff */
[----:B0-234-:R-:W-:Y:S05]  /*20850*/  WARPSYNC.COLLECTIVE R15, `(.L_x_14822) ;  /* 0x000000000f0c7348 */ /* 0x01dfea0003c00000 */
[----:B------:R-:W-:Y:S02]  /*20860*/  ELECT P6, UR62, PT ;  /* 0x00000000003e782f */ /* 0x000fe400038c0000 */
[----:B------:R-:W-:Y:S01]  /*20870*/  MOV R14, UR62 ;  /* 0x0000003e000e7c02 */ /* 0x000fe20008000f00 */
[----:B0-234-:R-:W-:Y:S10]  /*20880*/  ENDCOLLECTIVE ;  /* 0x000000000000791b */ /* 0x01dff40003800000 */
.L_x_14822:
[----:B------:R-:W-:Y:S05]  /*20890*/  BSYNC B0 ;  /* 0x0000000000007941 */ /* 0x000fea0003800000 */
.L_x_14821:
[----:B------:R-:W-:Y:S05]  /*208a0*/  BRA `(.L_x_14823) ;  /* 0xffffffa800e87947 */ /* 0x000fea000383ffff */
.L_x_14626:
[----:B0-----:R0:W1:Y:S02]  /*208b0*/  SYNCS.PHASECHK.TRANS64.TRYWAIT P1, [R3+URZ+0x22840], R2 ;  /* 0x02284002030075a7 */ /* 0x001064000802017f */
[----:B-1----:R-:W-:Y:S05]  /*208c0*/  @!P1 NANOSLEEP.SYNCS 0x989680 ;  /* 0x009896800000995d */ /* 0x002fea0003900000 */
[----:B------:R-:W1:Y:S02]  /*208d0*/  @!P1 SYNCS.PHASECHK.TRANS64 P1, [R3+URZ+0x22840], R2 ;  /* 0x02284002030095a7 */ /* 0x000e64000802007f */
[----:B-1----:R-:W-:Y:S05]  /*208e0*/  @!P1 BRA `(.L_x_14626) ;  /* 0xfffffffc00f09947 */ /* 0x002fea000383ffff */
[----:B------:R-:W-:Y:S05]  /*208f0*/  BRA `(.L_x_14824) ;  /* 0xffffffac00047947 */ /* 0x000fea000383ffff */
.L_x_14628:
[----:B-1----:R1:W0:Y:S02]  /*20900*/  SYNCS.PHASECHK.TRANS64.TRYWAIT P1, [R5+URZ+0x22840], R0 ;  /* 0x02284000050075a7 */ /* 0x002224000802017f */
[----:B0-----:R-:W-:Y:S05]  /*20910*/  @!P1 NANOSLEEP.SYNCS 0x989680 ;  /* 0x009896800000995d */ /* 0x001fea0003900000 */
[----:B------:R-:W0:Y:S02]  /*20920*/  @!P1 SYNCS.PHASECHK.TRANS64 P1, [R5+URZ+0x22840], R0 ;  /* 0x02284000050095a7 */ /* 0x000e24000802007f */
[----:B0-----:R-:W-:Y:S05]  /*20930*/  @!P1 BRA `(.L_x_14628) ;  /* 0xfffffffc00f09947 */ /* 0x001fea000383ffff */
[----:B------:R-:W-:Y:S05]  /*20940*/  BRA `(.L_x_14825) ;  /* 0xffffffac00107947 */ /* 0x000fea000383ffff */
.L_x_14630:
[----:B------:R0:W0:Y:S02]  /*20950*/  SYNCS.PHASECHK.TRANS64.TRYWAIT P1, [R3+URZ+0x22860], R2 ;  /* 0x02286002030075a7 */ /* 0x000024000802017f */
[----:B0-----:R-:W-:Y:S05]  /*20960*/  @!P1 NANOSLEEP.SYNCS 0x989680 ;  /* 0x009896800000995d */ /* 0x001fea0003900000 */
[----:B------:R-:W0:Y:S02]  /*20970*/  @!P1 SYNCS.PHASECHK.TRANS64 P1, [R3+URZ+0x22860], R2 ;  /* 0x02286002030095a7 */ /* 0x000e24000802007f */
[----:B0-----:R-:W-:Y:S05]  /*20980*/  @!P1 BRA `(.L_x_14630) ;  /* 0xfffffffc00f09947 */ /* 0x001fea000383ffff */
[----:B------:R-:W-:Y:S05]  /*20990*/  BRA `(.L_x_14826) ;  /* 0xffffffac000c7947 */ /* 0x000fea000383ffff */
.L_x_14827:
        /* <DEDUP_REMOVED lines=14> */
.L_x_15683:


//--------------------- .text._ZN7cutlass13device_kernelIN5flash11enable_sm90INS1_16FlashAttnFwdSm90INS1_25CollectiveMainloopFwdSm90ILi2EN4cute5tupleIJNS5_1CILi1EEES8_S8_EEENS6_IJNS7_ILi128EEENS7_ILi96EEENS7_ILi64EEEEEELi256ENS_6half_tEfNS_4arch4Sm90ELb1ELb0ELb1ELb1ELb1ELb0ELb1ELb1ELb0ELb1ELb0ELb0EEENS1_21CollectiveEpilogueFwdINS6_IJSA_NS7_ILi256EEESB_EEES9_SE_SG_Li256ELb1ELb1ELb0ELb0EEENS1_36VarlenDynamicPersistentTileSchedulerILi128ELi96ELi256ELi128ELb0ELb1ELb1ELb1ELb1ELb1EEEEEEEEEvNT_6ParamsE --------------------------
	.section	.text._ZN7cutlass13device_kernelIN5flash11enable_sm90INS1_16FlashAttnFwdSm90INS1_25CollectiveMainloopFwdSm90ILi2EN4cute5tupleIJNS5_1CILi1EEES8_S8_EEENS6_IJNS7_ILi128EEENS7_ILi96EEENS7_ILi64EEEEEELi256ENS_6half_tEfNS_4arch4Sm90ELb1ELb0ELb1ELb1ELb1ELb0ELb1ELb1ELb0ELb1ELb0ELb0EEENS1_21CollectiveEpilogueFwdINS6_IJSA_NS7_ILi256EEESB_EEES9_SE_SG_Li256ELb1ELb1ELb0ELb0EEENS1_36VarlenDynamicPersistentTileSchedulerILi128ELi96ELi256ELi128ELb0ELb1ELb1ELb1ELb1ELb1EEEEEEEEEvNT_6ParamsE,"ax",@progbits
	.align	128
.text._ZN7cutlass13device_kernelIN5flash11enable_sm90INS1_16FlashAttnFwdSm90INS1_25CollectiveMainloopFwdSm90ILi2EN4cute5tupleIJNS5_1CILi1EEES8_S8_EEENS6_IJNS7_ILi128EEENS7_ILi96EEENS7_ILi64EEEEEELi256ENS_6half_tEfNS_4arch4Sm90ELb1ELb0ELb1ELb1ELb1ELb0ELb1ELb1ELb0ELb1ELb0ELb0EEENS1_21CollectiveEpilogueFwdINS6_IJSA_NS7_ILi256EEESB_EEES9_SE_SG_Li256ELb1ELb1ELb0ELb0EEENS1_36VarlenDynamicPersistentTileSchedulerILi128ELi96ELi256ELi128ELb0ELb1ELb1ELb1ELb1ELb1EEEEEEEEEvNT_6ParamsE:
        .type           _ZN7cutlass13device_kernelIN5flash11enable_sm90INS1_16FlashAttnFwdSm90INS1_25CollectiveMainloopFwdSm90ILi2EN4cute5tupleIJNS5_1CILi1EEES8_S8_EEENS6_IJNS7_ILi128EEENS7_ILi96EEENS7_ILi64EEEEEELi256ENS_6half_tEfNS_4arch4Sm90ELb1ELb0ELb1ELb1ELb1ELb0ELb1ELb1ELb0ELb1ELb0ELb0EEENS1_21CollectiveEpilogueFwdINS6_IJSA_NS7_ILi256EEESB_EEES9_SE_SG_Li256ELb1ELb1ELb0ELb0EEENS1_36VarlenDynamicPersistentTileSchedulerILi128ELi96ELi256ELi128ELb0ELb1ELb1ELb1ELb1ELb1EEEEEEEEEvNT_6ParamsE,@function
        .size           _ZN7cutlass13device_kernelIN5flash11enable_sm90INS1_16FlashAttnFwdSm90INS1_25CollectiveMainloopFwdSm90ILi2EN4cute5tupleIJNS5_1CILi1EEES8_S8_EEENS6_IJNS7_ILi128EEENS7_ILi96EEENS7_ILi64EEEEEELi256ENS_6half_tEfNS_4arch4Sm90ELb1ELb0ELb1ELb1ELb1ELb0ELb1ELb1ELb0ELb1ELb0ELb0EEENS1_21CollectiveEpilogueFwdINS6_IJSA_NS7_ILi256EEESB_EEES9_SE_SG_Li256ELb1ELb1ELb0ELb0EEENS1_36VarlenDynamicPersistentTileSchedulerILi128ELi96ELi256ELi128ELb0ELb1ELb1ELb1ELb1ELb1EEEEEEEEEvNT_6ParamsE,(.L_x_15684 - _ZN7cutlass13device_kernelIN5flash11enable_sm90INS1_16FlashAttnFwdSm90INS1_25CollectiveMainloopFwdSm90ILi2EN4cute5tupleIJNS5_1CILi1EEES8_S8_EEENS6_IJNS7_ILi128EEENS7_ILi96EEENS7_ILi64EEEEEELi256ENS_6half_tEfNS_4arch4Sm90ELb1ELb0ELb1ELb1ELb1ELb0ELb1ELb1ELb0ELb1ELb0ELb0EEENS1_21CollectiveEpilogueFwdINS6_IJSA_NS7_ILi256EEESB_EEES9_SE_SG_Li256ELb1ELb1ELb0ELb0EEENS1_36VarlenDynamicPersistentTileSchedulerILi128ELi96ELi256ELi128ELb0ELb1ELb1ELb1ELb1ELb1EEEEEEEEEvNT_6ParamsE)
        .other          _ZN7cutlass13device_kernelIN5flash11enable_sm90INS1_16FlashAttnFwdSm90INS1_25CollectiveMainloopFwdSm90ILi2EN4cute5tupleIJNS5_1CILi1EEES8_S8_EEENS6_IJNS7_ILi128EEENS7_ILi96EEENS7_ILi64EEEEEELi256ENS_6half_tEfNS_4arch4Sm90ELb1ELb0ELb1ELb1ELb1ELb0ELb1ELb1ELb0ELb1ELb0ELb0EEENS1_21CollectiveEpilogueFwdINS6_IJSA_NS7_ILi256EEESB_EEES9_SE_SG_Li256ELb1ELb1ELb0ELb0EEENS1_36VarlenDynamicPersistentTileSchedulerILi128ELi96ELi256ELi128ELb0ELb1ELb1ELb1ELb1ELb1EEEEEEEEEvNT_6ParamsE,@"STO_CUDA_ENTRY STV_DEFAULT"
_ZN7cutlass13device_kernelIN5flash11enable_sm90INS1_16FlashAttnFwdSm90INS1_25CollectiveMainloopFwdSm90ILi2EN4cute5tupleIJNS5_1CILi1EEES8_S8_EEENS6_IJNS7_ILi128EEENS7_ILi96EEENS7_ILi64EEEEEELi256ENS_6half_tEfNS_4arch4Sm90ELb1ELb0ELb1ELb1ELb1ELb0ELb1ELb1ELb0ELb1ELb0ELb0EEENS1_21CollectiveEpilogueFwdINS6_IJSA_NS7_ILi256EEESB_EEES9_SE_SG_Li256ELb1ELb1ELb0ELb0EEENS1_36VarlenDynamicPersistentTileSchedulerILi128ELi96ELi256ELi128ELb0ELb1ELb1ELb1ELb1ELb1EEEEEEEEEvNT_6ParamsE:
        /* <DEDUP_REMOVED lines=47> */
.L_x_14828:
        /* <DEDUP_REMOVED lines=22> */
.L_x_14829:
        /* <DEDUP_REMOVED lines=18> */
.L_x_14830:
        /* <DEDUP_REMOVED lines=22> */
.L_x_14831:
        /* <DEDUP_REMOVED lines=23> */
.L_x_14832:
        /* <DEDUP_REMOVED lines=10> */
.L_x_14834:
        /* <DEDUP_REMOVED lines=20> */
[----:B------:R-:W-:Y:S01]  /*0a20*/  IMAD.MOV.U32 R225, RZ, RZ, RZ ;  /* 0x000000ffffe17224 */ /* 0x000fe200078e00ff */
[----:B------:R-:W-:Y:S01]  /*0a30*/  R2UR UR6, R14 ;  /* 0x000000000e0672ca */ /* 0x000fe200000e0000 */
[----:B------:R-:W0:Y:S01]  /*0a40*/  S2R R0, SR_TID.X ;  /* 0x0000000000007919 */ /* 0x000e220000002100 */
[----:B------:R-:W-:Y:S01]  /*0a50*/  UMOV UR39, URZ ;  /* 0x0000003f00277c82 */ /* 0x000fe20008000000 */
[----:B------:R-:W-:Y:S01]  /*0a60*/  UMOV UR38, URZ ;  /* 0x0000003f00267c82 */ /* 0x000fe20008000000 */
[----:B0-----:R-:W-:-:S05]  /*0a70*/  VIADD R12, R0, 0xffffff80 ;  /* 0xffffff80000c7836 */ /* 0x001fca0000000000 */
[----:B------:R-:W-:-:S04]  /*0a80*/  SHF.R.S32.HI R0, RZ, 0x1f, R12 ;  /* 0x0000001fff007819 */ /* 0x000fc8000001140c */
[CC--:B------:R-:W-:Y:S02]  /*0a90*/  LEA.HI R4, R0.reuse, R12.reuse, RZ, 0x5 ;  /* 0x0000000c00047211 */ /* 0x0c0fe400078f28ff */
[CC--:B------:R-:W-:Y:S02]  /*0aa0*/  LEA.HI R3, R0.reuse, R12.reuse, RZ, 0x4 ;  /* 0x0000000c00037211 */ /* 0x0c0fe400078f20ff */
[----:B------:R-:W-:Y:S01]  /*0ab0*/  LEA.HI R11, R0, R12, RZ, 0x2 ;  /* 0x0000000c000b7211 */ /* 0x000fe200078f10ff */
[----:B------:R-:W-:Y:S01]  /*0ac0*/  IMAD.SHL.U32 R5, R4, 0x20, RZ ;  /* 0x0000002004057824 */ /* 0x000fe200078e00ff */
[----:B------:R-:W-:Y:S02]  /*0ad0*/  LOP3.LUT R4, R3, 0x3fffff0, RZ, 0xc0, !PT ;  /* 0x03fffff003047812 */ /* 0x000fe400078ec0ff */
[----:B------:R-:W-:Y:S02]  /*0ae0*/  SHF.R.S32.HI R6, RZ, 0x4, R3 ;  /* 0x00000004ff067819 */ /* 0x000fe40000011403 */
[----:B------:R-:W-:Y:S01]  /*0af0*/  LOP3.LUT R11, R11, 0xfffffffc, RZ, 0xc0, !PT ;  /* 0xfffffffc0b0b7812 */ /* 0x000fe200078ec0ff */
[----:B------:R-:W-:Y:S01]  /*0b00*/  IMAD.IADD R4, R12, 0x1, -R4 ;  /* 0x000000010c047824 */ /* 0x000fe200078e0a04 */
[----:B------:R-:W-:-:S02]  /*0b10*/  LEA.HI R3, R3, R6, RZ, 0x1 ;  /* 0x0000000603037211 */ /* 0x000fc400078f08ff */
[----:B------:R-:W-:Y:S01]  /*0b20*/  LOP3.LUT R5, R5, 0xfffffc00, RZ, 0xc0, !PT ;  /* 0xfffffc0005057812 */ /* 0x000fe200078ec0ff */
[----:B------:R-:W-:Y:S01]  /*0b30*/  IMAD.IADD R11, R12, 0x1, -R11 ;  /* 0x000000010c0b7824 */ /* 0x000fe200078e0a0b */
[----:B------:R-:W-:Y:S02]  /*0b40*/  LOP3.LUT R3, R3, 0x1ffffffe, RZ, 0xc0, !PT ;  /* 0x1ffffffe03037812 */ /* 0x000fe400078ec0ff */
[----:B------:R-:W-:Y:S02]  /*0b50*/  LEA R4, R4, R5, 0x6 ;  /* 0x0000000504047211 */ /* 0x000fe400078e30ff */
        /* <DEDUP_REMOVED lines=16> */
[----:B------:R-:W-:Y:S01]  /*0c60*/  LOP3.LUT R2, R2, 0x3fffffe, RZ, 0xc0, !PT ;  /* 0x03fffffe02027812 */ /* 0x000fe200078ec0ff */
[----:B------:R-:W-:Y:S01]  /*0c70*/  IMAD.SHL.U32 R200, R220, 0x8, RZ ;  /* 0x00000008dcc87824 */ /* 0x000fe200078e00ff */
[CC--:B------:R-:W-:Y:S02]  /*0c80*/  LEA.HI R8, R7.reuse, R226.reuse, RZ, 0x2 ;  /* 0x000000e207087211 */ /* 0x0c0fe400078f10ff */
        /* <DEDUP_REMOVED lines=17> */
[----:B------:R-:W-:-:S03]  /*0da0*/  SHF.R.S32.HI R0, RZ, 0x1f, R219 ;  /* 0x0000001fff007819 */ /* 0x000fc600000114db */
[----:B------:R-:W-:Y:S02]  /*0db0*/  IMAD R228, R2, 0x40, R7 ;  /* 0x0000004002e47824 */ /* 0x000fe400078e0207 */
[----:B------:R-:W-:Y:S02]  /*0dc0*/  IMAD.U32 R2, RZ, RZ, UR4 ;  /* 0x00000004ff027e24 */ /* 0x000fe4000f8e00ff */
[----:B------:R-:W-:Y:S02]  /*0dd0*/  IMAD.MOV.U32 R7, RZ, RZ, R15 ;  /* 0x000000ffff077224 */ /* 0x000fe400078e000f */
[----:B------:R-:W-:Y:S01]  /*0de0*/  IMAD R215, R215, 0x8, R228 ;  /* 0x00000008d7d77824 */ /* 0x000fe200078e02e4 */
[----:B------:R0:W-:Y:S02]  /*0df0*/  STL [R1], R2 ;  /* 0x0000000201007387 */ /* 0x0001e40000100800 */
[----:B0-----:R-:W-:-:S07]  /*0e00*/  SHF.R.S32.HI R2, RZ, 0x1f, R217 ;  /* 0x0000001fff027819 */ /* 0x001fce00000114d9 */
.L_x_14895:
[----:B012-4-:R-:W0:Y:S01]  /*0e10*/  LDC.64 R2, c[0x0][0xd88] ;  /* 0x00036200ff027b82 */ /* 0x017e220000000a00 */
[----:B------:R-:W-:Y:S01]  /*0e20*/  ULDC.64 UR8, c[0x0][0xb20] ;  /* 0x0002c80000087ab9 */ /* 0x000fe20000000a00 */
[----:B------:R-:W-:Y:S01]  /*0e30*/  ULDC.64 UR10, c[0x0][0xb10] ;  /* 0x0002c400000a7ab9 */ /* 0x000fe20000000a00 */
[----:B0-----:R-:W-:-:S06]  /*0e40*/  IMAD.WIDE R2, R7, 0x4, R2 ;  /* 0x0000000407027825 */ /* 0x001fcc00078e0202 */
[----:B------:R-:W2:Y:S01]  /*0e50*/  LDG.E R2, desc[UR36][R2.64] ;  /* 0x0000002402027981 */ /* 0x000ea2000c1e1900 */
[----:B------:R-:W-:Y:S01]  /*0e60*/  UISETP.NE.U32.AND UP0, UPT, UR8, URZ, UPT ;  /* 0x0000003f0800728c */ /* 0x000fe2000bf05070 */
[----:B------:R-:W-:Y:S01]  /*0e70*/  MOV R7, RZ ;  /* 0x000000ff00077202 */ /* 0x000fe20000000f00 */
[----:B------:R-:W-:Y:S02]  /*0e80*/  UISETP.NE.U32.AND UP1, UPT, UR10, URZ, UPT ;  /* 0x0000003f0a00728c */ /* 0x000fe4000bf25070 */
[----:B------:R-:W-:Y:S02]  /*0e90*/  UISETP.NE.AND.EX UP0, UPT, UR9, URZ, UPT, UP0 ;  /* 0x0000003f0900728c */ /* 0x000fe4000bf05300 */
[----:B------:R-:W-:-:S04]  /*0ea0*/  UISETP.NE.AND.EX UP1, UPT, UR11, URZ, UPT, UP1 ;  /* 0x0000003f0b00728c */ /* 0x000fc8000bf25310 */
[----:B------:R-:W-:Y:S02]  /*0eb0*/  PLOP3.LUT P0, PT, PT, PT, UP0, 0x80, 0x0 ;  /* 0x000000000000781c */ /* 0x000fe40003f0f008 */
[----:B------:R-:W-:Y:S02]  /*0ec0*/  PLOP3.LUT P2, PT, PT, PT, UP1, 0x80, 0x0 ;  /* 0x000000000000781c */ /* 0x000fe40003f4f018 */
[----:B--2---:R-:W-:-:S13]  /*0ed0*/  R2UR UR4, R2 ;  /* 0x00000000020472ca */ /* 0x004fda00000e0000 */
[----:B------:R-:W-:Y:S02]  /*0ee0*/  USHF.R.S32.HI UR7, URZ, 0x1f, UR4 ;  /* 0x0000001f3f077899 */ /* 0x000fe40008011404 */
[----:B------:R-:W-:Y:S01]  /*0ef0*/  IMAD.U32 R221, RZ, RZ, UR4 ;  /* 0x00000004ffdd7e24 */ /* 0x000fe2000f8e00ff */
[----:B------:R-:W-:-:S04]  /*0f00*/  @UP0 ULEA UR8, UP2, UR4, UR8, 0x2 ;  /* 0x0000000804080291 */ /* 0x000fc8000f84103f */
[----:B------:R-:W-:Y:S02]  /*0f10*/  @UP0 ULEA.HI.X UR9, UR4, UR9, UR7, 0x2, UP2 ;  /* 0x0000000904090291 */ /* 0x000fe400090f1407 */
[----:B------:R-:W-:Y:S01]  /*0f20*/  IMAD.U32 R223, RZ, RZ, UR7 ;  /* 0x00000007ffdf7e24 */ /* 0x000fe2000f8e00ff */
[----:B------:R-:W-:Y:S01]  /*0f30*/  @UP1 ULEA UR10, UP0, UR4, UR10, 0x2 ;  /* 0x0000000a040a1291 */ /* 0x000fe2000f80103f */
[----:B------:R-:W-:-:S03]  /*0f40*/  IMAD.U32 R2, RZ, RZ, UR8 ;  /* 0x00000008ff027e24 */ /* 0x000fc6000f8e00ff */
[----:B------:R-:W-:Y:S01]  /*0f50*/  @UP1 ULEA.HI.X UR11, UR4, UR11, UR7, 0x2, UP0 ;  /* 0x0000000b040b1291 */ /* 0x000fe200080f1407 */
[----:B------:R-:W-:Y:S01]  /*0f60*/  IMAD.U32 R3, RZ, RZ, UR9 ;  /* 0x00000009ff037e24 */ /* 0x000fe2000f8e00ff */
[----:B------:R-:W-:Y:S01]  /*0f70*/  ULDC.64 UR8, c[0x0][0x418] ;  /* 0x0001060000087ab9 */ /* 0x000fe20000000a00 */
[----:B------:R-:W-:Y:S01]  /*0f80*/  IMAD.U32 R4, RZ, RZ, UR10 ;  /* 0x0000000aff047e24 */ /* 0x000fe2000f8e00ff */
[----:B------:R-:W-:Y:S01]  /*0f90*/  ULDC UR4, c[0x0][0x424] ;  /* 0x0001090000047ab9 */ /* 0x000fe20000000800 */
[----:B------:R-:W-:Y:S01]  /*0fa0*/  ULDC UR7, c[0x0][0x2f0] ;  /* 0x0000bc0000077ab9 */ /* 0x000fe20000000800 */
[----:B------:R-:W-:Y:S01]  /*0fb0*/  IMAD.U32 R5, RZ, RZ, UR11 ;  /* 0x0000000bff057e24 */ /* 0x000fe2000f8e00ff */
[----:B------:R0:W5:Y:S04]  /*0fc0*/  @P0 LDG.E R7, desc[UR36][R2.64] ;  /* 0x0000002402070981 */ /* 0x000168000c1e1900 */
[----:B------:R0:W5:Y:S01]  /*0fd0*/  @P2 LDG.E R201, desc[UR36][R4.64] ;  /* 0x0000002404c92981 */ /* 0x000162000c1e1900 */
[----:B------:R-:W-:Y:S01]  /*0fe0*/  UISETP.NE.U32.AND UP0, UPT, UR8, URZ, UPT ;  /* 0x0000003f0800728c */ /* 0x000fe2000bf05070 */
[----:B------:R-:W-:-:S03]  /*0ff0*/  IMAD.U32 R222, RZ, RZ, UR6 ;  /* 0x00000006ffde7e24 */ /* 0x000fc6000f8e00ff */
[----:B------:R-:W-:-:S03]  /*1000*/  UISETP.NE.AND.EX UP0, UPT, UR9, URZ, UPT, UP0 ;  /* 0x0000003f0900728c */ /* 0x000fc6000bf05300 */
[----:B------:R-:W-:Y:S01]  /*1010*/  ULDC.64 UR8, c[0x0][0xb18] ;  /* 0x0002c60000087ab9 */ /* 0x000fe20000000a00 */
[----:B------:R-:W-:Y:S01]  /*1020*/  USEL UR4, UR4, 0x1, UP0 ;  /* 0x0000000104047887 */ /* 0x000fe20008000000 */
[----:B------:R-:W-:-:S03]  /*1030*/  ISETP.NE.U32.AND P1, PT, RZ, UR8, PT ;  /* 0x00000008ff007c0c */ /* 0x000fc6000bf25070 */
[----:B------:R-:W-:Y:S01]  /*1040*/  UIMAD UR4, UR4, UR7, URZ ;  /* 0x00000007040472a4 */ /* 0x000fe2000f8e023f */
[----:B------:R-:W-:Y:S01]  /*1050*/  ISETP.NE.AND.EX P1, PT, RZ, UR9, PT, P1 ;  /* 0x00000009ff007c0c */ /* 0x000fe2000bf25310 */
[----:B0--3--:R-:W-:-:S12]  /*1060*/  @P2 BRA `(.L_x_14835) ;  /* 0x0000000000342947 */ /* 0x009fd80003800000 */
[----:B------:R-:W-:Y:S01]  /*1070*/  ULDC.64 UR6, c[0x0][0xaf8] ;  /* 0x0002be0000067ab9 */ /* 0x000fe20000000a00 */
[----:B-----5:R-:W0:Y:S01]  /*1080*/  LDC R201, c[0x0][0x288] ;  /* 0x0000a200ffc97b82 */ /* 0x020e220000000800 */
[----:B------:R-:W-:-:S04]  /*1090*/  ISETP.NE.U32.AND P0, PT, RZ, UR6, PT ;  /* 0x00000006ff007c0c */ /* 0x000fc8000bf05070 */
[----:B------:R-:W-:-:S13]  /*10a0*/  ISETP.NE.AND.EX P0, PT, RZ, UR7, PT, P0 ;  /* 0x00000007ff007c0c */ /* 0x000fda000bf05300 */
[----:B------:R-:W-:Y:S05]  /*10b0*/  @!P0 BRA `(.L_x_14835) ;  /* 0x0000000000208947 */ /* 0x000fea0003800000 */
[----:B------:R-:W-:Y:S01]  /*10c0*/  R2UR UR10, R221 ;  /* 0x00000000dd0a72ca */ /* 0x000fe200000e0000 */
[----:B------:R-:W-:-:S12]  /*10d0*/  ULDC.64 UR6, c[0x0][0xaf8] ;  /* 0x0002be0000067ab9 */ /* 0x000fd80000000a00 */
[----:B------:R-:W-:-:S06]  /*10e0*/  UIMAD.WIDE UR6, UR10, 0x4, UR6 ;  /* 0x000000040a0678a5 */ /* 0x000fcc000f8e0206 */
[----:B------:R-:W-:Y:S01]  /*10f0*/  IMAD.U32 R2, RZ, RZ, UR6 ;  /* 0x00000006ff027e24 */ /* 0x000fe2000f8e00ff */
[----:B------:R-:W-:-:S05]  /*1100*/  MOV R3, UR7 ;  /* 0x0000000700037c02 */ /* 0x000fca0008000f00 */
[----:B0-----:R-:W2:Y:S04]  /*1110*/  LDG.E R201, desc[UR36][R2.64] ;  /* 0x0000002402c97981 */ /* 0x001ea8000c1e1900 */
[----:B------:R-:W2:Y:S02]  /*1120*/  LDG.E R0, desc[UR36][R2.64+0x4] ;  /* 0x0000042402007981 */ /* 0x000ea4000c1e1900 */
[----:B--2---:R-:W-:-:S07]  /*1130*/  IMAD.IADD R201, R0, 0x1, -R201 ;  /* 0x0000000100c97824 */ /* 0x004fce00078e0ac9 */
.L_x_14835:
[----:B------:R-:W-:Y:S01]  /*1140*/  IMAD.U32 R214, RZ, RZ, UR4 ;  /* 0x00000004ffd67e24 */ /* 0x000fe2000f8e00ff */
[----:B------:R-:W-:Y:S06]  /*1150*/  @!P1 BRA `(.L_x_14836) ;  /* 0x0000000000209947 */ /* 0x000fec0003800000 */
[----:B------:R-:W-:Y:S02]  /*1160*/  R2UR UR6, R221 ;  /* 0x00000000dd0672ca */ /* 0x000fe400000e0000 */
[----:B------:R-:W-:-:S11]  /*1170*/  R2UR UR7, R223 ;  /* 0x00000000df0772ca */ /* 0x000fd600000e0000 */
[----:B------:R-:W-:-:S04]  /*1180*/  ULEA UR4, UP0, UR6, UR8, 0x2 ;  /* 0x0000000806047291 */ /* 0x000fc8000f80103f */
[----:B------:R-:W-:Y:S02]  /*1190*/  ULEA.HI.X UR6, UR6, UR9, UR7, 0x2, UP0 ;  /* 0x0000000906067291 */ /* 0x000fe400080f1407 */
[----:B------:R-:W-:-:S04]  /*11a0*/  IMAD.U32 R2, RZ, RZ, UR4 ;  /* 0x00000004ff027e24 */ /* 0x000fc8000f8e00ff */
[----:B------:R-:W-:-:S05]  /*11b0*/  IMAD.U32 R3, RZ, RZ, UR6 ;  /* 0x00000006ff037e24 */ /* 0x000fca000f8e00ff */
[----:B------:R1:W5:Y:S01]  /*11c0*/  LDG.E R214, desc[UR36][R2.64] ;  /* 0x0000002402d67981 */ /* 0x000362000c1e1900 */
[----:B------:R-:W-:Y:S05]  /*11d0*/  BRA `(.L_x_14837) ;  /* 0x0000000000307947 */ /* 0x000fea0003800000 */
.L_x_14836:
[----:B------:R-:W-:Y:S02]  /*11e0*/  ULDC.64 UR6, c[0x0][0xb00] ;  /* 0x0002c00000067ab9 */ /* 0x000fe40000000a00 */
[----:B------:R-:W-:-:S04]  /*11f0*/  ISETP.NE.U32.AND P0, PT, RZ, UR6, PT ;  /* 0x00000006ff007c0c */ /* 0x000fc8000bf05070 */
[----:B------:R-:W-:-:S13]  /*1200*/  ISETP.NE.AND.EX P0, PT, RZ, UR7, PT, P0 ;  /* 0x00000007ff007c0c */ /* 0x000fda000bf05300 */
[----:B------:R-:W-:Y:S05]  /*1210*/  @!P0 BRA `(.L_x_14837) ;  /* 0x0000000000208947 */ /* 0x000fea0003800000 */
[----:B------:R-:W-:Y:S01]  /*1220*/  R2UR UR4, R221 ;  /* 0x00000000dd0472ca */ /* 0x000fe200000e0000 */
[----:B------:R-:W-:-:S12]  /*1230*/  ULDC.64 UR6, c[0x0][0xb00] ;  /* 0x0002c00000067ab9 */ /* 0x000fd80000000a00 */
[----:B------:R-:W-:-:S06]  /*1240*/  UIMAD.WIDE UR6, UR4, 0x4, UR6 ;  /* 0x00000004040678a5 */ /* 0x000fcc000f8e0206 */
[----:B------:R-:W-:Y:S02]  /*1250*/  IMAD.U32 R2, RZ, RZ, UR6 ;  /* 0x00000006ff027e24 */ /* 0x000fe4000f8e00ff */
[----:B------:R-:W-:-:S05]  /*1260*/  IMAD.U32 R3, RZ, RZ, UR7 ;  /* 0x00000007ff037e24 */ /* 0x000fca000f8e00ff */
[----:B------:R-:W2:Y:S04]  /*1270*/  LDG.E R214, desc[UR36][R2.64] ;  /* 0x0000002402d67981 */ /* 0x000ea8000c1e1900 */
[----:B------:R-:W2:Y:S02]  /*1280*/  LDG.E R5, desc[UR36][R2.64+0x4] ;  /* 0x0000042402057981 */ /* 0x000ea4000c1e1900 */
[----:B--2---:R-:W-:-:S07]  /*1290*/  IADD3 R214, -R214, R5, RZ ;  /* 0x00000005d6d67210 */ /* 0x004fce0007ffe1ff */
.L_x_14837:
[----:B------:R-:W2:Y:S01]  /*12a0*/  LDC R0, c[0x0][0x448] ;  /* 0x00011200ff007b82 */ /* 0x000ea20000000800 */
[----:B------:R-:W-:Y:S01]  /*12b0*/  USHF.L.U32 UR61, UR5, 0x7, URZ ;  /* 0x00000007053d7899 */ /* 0x000fe2000800063f */
[----:B-----5:R-:W-:Y:S01]  /*12c0*/  IMAD.IADD R214, R214, 0x1, -R7 ;  /* 0x00000001d6d67824 */ /* 0x020fe200078e0a07 */
[----:B------:R-:W-:Y:S01]  /*12d0*/  CS2R R148, SRZ ;  /* 0x0000000000947805 */ /* 0x000fe2000001ff00 */
[----:B------:R-:W-:Y:S01]  /*12e0*/  IMAD.MOV.U32 R150, RZ, RZ, RZ ;  /* 0x000000ffff967224 */ /* 0x000fe200078e00ff */
[----:B------:R-:W-:Y:S01]  /*12f0*/  UIADD3 UR4, UR61, 0x7f, URZ ;  /* 0x0000007f3d047890 */ /* 0x000fe2000fffe03f */
[----:B------:R-:W-:Y:S02]  /*1300*/  CS2R R146, SRZ ;  /* 0x0000000000927805 */ /* 0x000fe4000001ff00 */
[----:B01----:R-:W-:Y:S02]  /*1310*/  IADD3 R3, R214, 0x60, -R201 ;  /* 0x00000060d6037810 */ /* 0x003fe40007ffe8c9 */
        /* <DEDUP_REMOVED lines=16> */
[----:B--2---:R-:W-:Y:S01]  /*1420*/  ISETP.NE.AND P0, PT, R0, 0x1, PT ;  /* 0x000000010000780c */ /* 0x004fe20003f05270 */
[----:B------:R-:W-:Y:S01]  /*1430*/  IMAD.U32 R0, RZ, RZ, UR4 ;  /* 0x00000004ff007e24 */ /* 0x000fe2000f8e00ff */
        /* <DEDUP_REMOVED lines=10> */
[----:B------:R-:W-:Y:S01]  /*14e0*/  CS2R R86, SRZ ;  /* 0x0000000000567805 */ /* 0x000fe2000001ff00 */
[----:B------:R-:W0:Y:S01]  /*14f0*/  @P0 LDC R2, c[0x0][0x44c] ;  /* 0x00011300ff020b82 */ /* 0x000e220000000800 */
[----:B------:R-:W-:Y:S02]  /*1500*/  CS2R R92, SRZ ;  /* 0x00000000005c7805 */ /* 0x000fe4000001ff00 */
[----:B------:R-:W-:Y:S02]  /*1510*/  CS2R R90, SRZ ;  /* 0x00000000005a7805 */ /* 0x000fe4000001ff00 */
[----:B------:R-:W-:-:S02]  /*1520*/  CS2R R88, SRZ ;  /* 0x0000000000587805 */ /* 0x000fc4000001ff00 */
[----:B------:R-:W-:Y:S02]  /*1530*/  CS2R R82, SRZ ;  /* 0x0000000000527805 */ /* 0x000fe4000001ff00 */
[----:B------:R-:W-:Y:S02]  /*1540*/  CS2R R84, SRZ ;  /* 0x0000000000547805 */ /* 0x000fe4000001ff00 */
[----:B------:R-:W-:Y:S02]  /*1550*/  CS2R R8, SRZ ;  /* 0x0000000000087805 */ /* 0x000fe4000001ff00 */
[----:B------:R-:W-:Y:S01]  /*1560*/  CS2R R80, SRZ ;  /* 0x0000000000507805 */ /* 0x000fe2000001ff00 */
[----:B------:R-:W1:Y:S01]  /*1570*/  @P0 LDC R5, c[0x0][0x450] ;  /* 0x00011400ff050b82 */ /* 0x000e620000000800 */
        /* <DEDUP_REMOVED lines=15> */
[----:B0-----:R-:W-:Y:S01]  /*1670*/  @P0 IMAD.HI.U32 R2, R2, UR4, RZ ;  /* 0x0000000402020c27 */ /* 0x001fe2000f8e00ff */
[----:B------:R-:W-:Y:S02]  /*1680*/  CS2R R48, SRZ ;  /* 0x0000000000307805 */ /* 0x000fe4000001ff00 */
[----:B------:R-:W-:Y:S02]  /*1690*/  CS2R R42, SRZ ;  /* 0x00000000002a7805 */ /* 0x000fe4000001ff00 */
[----:B------:R-:W-:Y:S02]  /*16a0*/  CS2R R44, SRZ ;  /* 0x00000000002c7805 */ /* 0x000fe4000001ff00 */
[----:B------:R-:W-:Y:S02]  /*16b0*/  CS2R R160, SRZ ;  /* 0x0000000000a07805 */ /* 0x000fe4000001ff00 */
[----:B------:R-:W-:-:S02]  /*16c0*/  CS2R R40, SRZ ;  /* 0x0000000000287805 */ /* 0x000fc4000001ff00 */
[----:B------:R-:W-:Y:S02]  /*16d0*/  CS2R R34, SRZ ;  /* 0x0000000000227805 */ /* 0x000fe4000001ff00 */
[----:B------:R-:W-:Y:S02]  /*16e0*/  CS2R R36, SRZ ;  /* 0x0000000000247805 */ /* 0x000fe4000001ff00 */
[----:B-1----:R-:W-:Y:S01]  /*16f0*/  @P0 SHF.R.U32.HI R0, RZ, R5, R2 ;  /* 0x00000005ff000219 */ /* 0x002fe20000011602 */
[----:B------:R-:W-:Y:S01]  /*1700*/  VIADD R2, R214, 0x5f ;  /* 0x0000005fd6027836 */ /* 0x000fe20000000000 */
[----:B------:R-:W-:Y:S02]  /*1710*/  PLOP3.LUT P0, PT, PT, PT, PT, 0x80, 0x0 ;  /* 0x000000000000781c */ /* 0x000fe40003f0f070 */
[----:B------:R-:W-:Y:S02]  /*1720*/  CS2R R162, SRZ ;  /* 0x0000000000a27805 */ /* 0x000fe4000001ff00 */
[----:B------:R-:W-:Y:S01]  /*1730*/  CS2R R32, SRZ ;  /* 0x0000000000207805 */ /* 0x000fe2000001ff00 */
[----:B------:R-:W-:Y:S01]  /*1740*/  IMAD.IADD R0, R3, 0x1, R0 ;  /* 0x0000000103007824 */ /* 0x000fe200078e0200 */
[----:B------:R-:W-:Y:S01]  /*1750*/  CS2R R26, SRZ ;  /* 0x00000000001a7805 */ /* 0x000fe2000001ff00 */
[----:B------:R-:W-:Y:S01]  /*1760*/  IMAD.HI R2, R2, 0x2aaaaaab, RZ ;  /* 0x2aaaaaab02027827 */ /* 0x000fe200078e02ff */
[----:B------:R-:W-:-:S02]  /*1770*/  CS2R R28, SRZ ;  /* 0x00000000001c7805 */ /* 0x000fc4000001ff00 */
[----:B------:R-:W-:Y:S01]  /*1780*/  CS2R R24, SRZ ;  /* 0x0000000000187805 */ /* 0x000fe2000001ff00 */
[----:B------:R-:W-:Y:S01]  /*1790*/  IMAD.HI R0, R0, 0x2aaaaaab, RZ ;  /* 0x2aaaaaab00007827 */ /* 0x000fe200078e02ff */
[----:B------:R-:W-:-:S03]  /*17a0*/  SHF.R.U32.HI R3, RZ, 0x1f, R2 ;  /* 0x0000001fff037819 */ /* 0x000fc60000011602 */
[----:B------:R-:W-:Y:S01]  /*17b0*/  IMAD.MOV.U32 R10, RZ, RZ, RZ ;  /* 0x000000ffff0a7224 */ /* 0x000fe200078e00ff */
[----:B------:R-:W-:Y:S02]  /*17c0*/  SHF.R.U32.HI R5, RZ, 0x1f, R0 ;  /* 0x0000001fff057819 */ /* 0x000fe40000011600 */
[----:B------:R-:W-:Y:S02]  /*17d0*/  LEA.HI.SX32 R3, R2, R3, 0x1c ;  /* 0x0000000302037211 */ /* 0x000fe400078fe2ff */
[----:B------:R-:W-:-:S04]  /*17e0*/  LEA.HI.SX32 R0, R0, R5, 0x1c ;  /* 0x0000000500007211 */ /* 0x000fc800078fe2ff */
[----:B------:R-:W-:Y:S02]  /*17f0*/  VIMNMX R203, R3, R0, PT ;  /* 0x0000000003cb7248 */ /* 0x000fe40003fe0100 */
[----:B------:R-:W-:Y:S01]  /*1800*/  CS2R R2, SRZ ;  /* 0x0000000000027805 */ /* 0x000fe2000001ff00 */
[----:B------:R-:W-:Y:S01]  /*1810*/  IMAD.MOV.U32 R0, RZ, RZ, RZ ;  /* 0x000000ffff007224 */ /* 0x000fe200078e00ff */
        /* <DEDUP_REMOVED lines=41> */
.L_x_14839:
[----:B------:R-:W-:Y:S01]  /*1ab0*/  LEA.HI R0, R225, R225, RZ, 0x1 ;  /* 0x000000e1e1007211 */ /* 0x000fe200078f08ff */
[----:B------:R-:W0:Y:S03]  /*1ac0*/  S2R R2, SR_TID.X ;  /* 0x0000000000027919 */ /* 0x000e260000002100 */
[----:B------:R-:W-:-:S05]  /*1ad0*/  LOP3.LUT R0, R0, 0xfffffffe, RZ, 0xc0, !PT ;  /* 0xfffffffe00007812 */ /* 0x000fca00078ec0ff */
[----:B------:R-:W-:-:S05]  /*1ae0*/  IMAD.IADD R0, R225, 0x1, -R0 ;  /* 0x00000001e1007824 */ /* 0x000fca00078e0a00 */
[----:B------:R-:W-:-:S04]  /*1af0*/  SHF.L.U32 R0, R0, 0x1f, RZ ;  /* 0x0000001f00007819 */ /* 0x000fc800000006ff */
[----:B------:R-:W1:Y:S01]  /*1b00*/  SYNCS.PHASECHK.TRANS64.TRYWAIT P0, [UR40+0x32400], R0 ;  /* 0x03240000ff0075a7 */ /* 0x000e620008000168 */
[----:B0-----:R-:W-:-:S04]  /*1b10*/  SHF.R.U32.HI R2, RZ, 0x7, R2 ;  /* 0x00000007ff027819 */ /* 0x001fc80000011602 */
[----:B------:R-:W-:Y:S01]  /*1b20*/  IADD3 R208, R2, 0x8, RZ ;  /* 0x0000000802d07810 */ /* 0x000fe20007ffe0ff */
[----:B-1----:R-:W-:Y:S06]  /*1b30*/  @!P0 BRA `(.L_x_14840) ;  /* 0x0000012000ec8947 */ /* 0x002fec0003800000 */
.L_x_14986:
[----:B------:R-:W2:Y:S01]  /*1b40*/  LDL R2, [R1] ;  /* 0x0000000001027983 */ /* 0x000ea20000100800 */
[----:B------:R-:W-:Y:S05]  /*1b50*/  WARPSYNC.ALL ;  /* 0x0000000000007948 */ /* 0x000fea0003800000 */
[----:B------:R1:W-:Y:S01]  /*1b60*/  BAR.SYNC.DEFER_BLOCKING R208, 0x100 ;  /* 0x000400d00000751d */ /* 0x0003e20000010000 */
[----:B--2---:R-:W-:-:S13]  /*1b70*/  R2UR UR4, R2 ;  /* 0x00000000020472ca */ /* 0x004fda00000e0000 */
[----:B------:R-:W-:-:S05]  /*1b80*/  IMAD.U32 R2, RZ, RZ, UR4 ;  /* 0x00000004ff027e24 */ /* 0x000fca000f8e00ff */
[----:B------:R-:W-:-:S13]  /*1b90*/  ISETP.NE.AND P0, PT, R2, 0x3, PT ;  /* 0x000000030200780c */ /* 0x000fda0003f05270 */
[----:B-1----:R-:W-:Y:S05]  /*1ba0*/  @!P0 BRA `(.L_x_14841) ;  /* 0x0000000000048947 */ /* 0x002fea0003800000 */
[----:B------:R-:W-:Y:S01]  /*1bb0*/  BPT.TRAP 0x1 ;  /* 0x000000040000795c */ /* 0x000fe20000300000 */
.L_x_14841:
[----:B------:R-:W-:Y:S01]  /*1bc0*/  ULEA UR6, UR38, UR40, 0x3 ;  /* 0x0000002826067291 */ /* 0x000fe2000f8e183f */
[----:B------:R-:W-:-:S05]  /*1bd0*/  IMAD.U32 R2, RZ, RZ, UR39 ;  /* 0x00000027ff027e24 */ /* 0x000fca000f8e00ff */
[----:B------:R-:W-:-:S04]  /*1be0*/  SHF.L.U32 R2, R2, 0x1f, RZ ;  /* 0x0000001f02027819 */ /* 0x000fc800000006ff */
[----:B------:R1:W2:Y:S01]  /*1bf0*/  SYNCS.PHASECHK.TRANS64.TRYWAIT P1, [UR6+0x32430], R2 ;  /* 0x03243002ff0075a7 */ /* 0x0002a20008020146 */
[----:B------:R-:W-:Y:S05]  /*1c00*/  @!P0 BRA `(.L_x_14842) ;  /* 0x0000000000048947 */ /* 0x000fea0003800000 */
[----:B------:R-:W-:Y:S01]  /*1c10*/  BPT.TRAP 0x1 ;  /* 0x000000040000795c */ /* 0x000fe20000300000 */
.L_x_14842:
[----:B--2---:R-:W-:Y:S05]  /*1c20*/  @P1 BRA `(.L_x_14843) ;  /* 0x0000000000081947 */ /* 0x004fea0003800000 */
[----:B------:R-:W2:Y:S02]  /*1c30*/  SYNCS.PHASECHK.TRANS64.TRYWAIT P1, [UR6+0x32430], R2 ;  /* 0x03243002ff0075a7 */ /* 0x000ea40008020146 */
[----:B--2---:R-:W-:Y:S05]  /*1c40*/  @!P1 BRA `(.L_x_14844) ;  /* 0x0000012000c09947 */ /* 0x004fea0003800000 */
.L_x_14843:
        /* <DEDUP_REMOVED lines=48> */
.L_x_14987:
[----:B------:R-:W-:Y:S05]  /*1f50*/  @!P0 BRA `(.L_x_14846) ;  /* 0x0000000000048947 */ /* 0x000fea0003800000 */
[----:B------:R-:W-:Y:S01]  /*1f60*/  BPT.TRAP 0x1 ;  /* 0x000000040000795c */ /* 0x000fe20000300000 */
.L_x_14846:
[----:B------:R2:W3:Y:S01]  /*1f70*/  SYNCS.PHASECHK.TRANS64.TRYWAIT P1, [UR6+0x32450], R2 ;  /* 0x03245002ff0075a7 */ /* 0x0004e20008020146 */
[----:B------:R-:W-:Y:S05]  /*1f80*/  @!P0 BRA `(.L_x_14847) ;  /* 0x0000000000048947 */ /* 0x000fea0003800000 */
[----:B------:R-:W-:Y:S01]  /*1f90*/  BPT.TRAP 0x1 ;  /* 0x000000040000795c */ /* 0x000fe20000300000 */
.L_x_14847:
[----:B---3--:R-:W-:Y:S05]  /*1fa0*/  @P1 BRA `(.L_x_14848) ;  /* 0x0000000000081947 */ /* 0x008fea0003800000 */
[----:B------:R-:W3:Y:S02]  /*1fb0*/  SYNCS.PHASECHK.TRANS64.TRYWAIT P1, [UR6+0x32450], R2 ;  /* 0x03245002ff0075a7 */ /* 0x000ee40008020146 */
[----:B---3--:R-:W-:Y:S05]  /*1fc0*/  @!P1 BRA `(.L_x_14849) ;  /* 0x0000012000109947 */ /* 0x008fea0003800000 */
.L_x_14848:
        /* <DEDUP_REMOVED lines=28> */
[----:B------:R-:W-:Y:S01]  /*2190*/  IMAD.U32 R10, RZ, RZ, UR12 ;  /* 0x0000000cff0a7e24 */ /* 0x000fe2000f8e00ff */
        /* <DEDUP_REMOVED lines=113> */
.L_x_14850:
[----:B------:R-:W1:Y:S01]  /*28b0*/  LDC R4, c[0x0][0x448] ;  /* 0x00011200ff047b82 */ /* 0x000e620000000800 */
[----:B------:R-:W-:Y:S01]  /*28c0*/  ULDC UR4, c[0x0][0xad0] ;  /* 0x0002b40000047ab9 */ /* 0x000fe20000000800 */
[----:B------:R-:W-:Y:S01]  /*28d0*/  ULDC UR5, c[0x0][0xa80] ;  /* 0x0002a00000057ab9 */ /* 0x000fe20000000800 */
        /* <DEDUP_REMOVED lines=21> */
[----:B-1----:R-:W-:Y:S01]  /*2a30*/  ISETP.NE.AND P6, PT, R4, 0x1, PT ;  /* 0x000000010400780c */ /* 0x002fe20003fc5270 */
[----:B------:R-:W-:-:S02]  /*2a40*/  VIADD R4, R215, UR61 ;  /* 0x0000003dd7047c36 */ /* 0x000fc40008000000 */
        /* <DEDUP_REMOVED lines=11> */
[----:B------:R-:W3:Y:S01]  /*2b00*/  @P6 LDC R5, c[0x0][0x44c] ;  /* 0x00011300ff056b82 */ /* 0x000ee20000000800 */
[----:B------:R-:W-:Y:S01]  /*2b10*/  FMUL.FTZ R49, R49, UR4 ;  /* 0x0000000431317c20 */ /* 0x000fe20008410000 */
[----:B------:R-:W-:Y:S01]  /*2b20*/  MUFU.TANH R28, R28 ;  /* 0x0000001c001c7308 */ /* 0x000fe20000002400 */
[----:B------:R-:W-:Y:S01]  /*2b30*/  FMUL.FTZ R39, R39, UR4 ;  /* 0x0000000427277c20 */ /* 0x000fe20008410000 */
[----:B------:R-:W-:Y:S01]  /*2b40*/  FMUL.FTZ R60, R60, UR4 ;  /* 0x000000043c3c7c20 */ /* 0x000fe20008410000 */
[----:B------:R-:W-:Y:S01]  /*2b50*/  FMUL.FTZ R42, R42, UR4 ;  /* 0x000000042a2a7c20 */ /* 0x000fe20008410000 */
[----:B------:R-:W-:Y:S01]  /*2b60*/  FMUL.FTZ R43, R43, UR4 ;  /* 0x000000042b2b7c20 */ /* 0x000fe20008410000 */
[----:B------:R-:W-:Y:S01]  /*2b70*/  FMUL.FTZ R46, R46, UR4 ;  /* 0x000000042e2e7c20 */ /* 0x000fe20008410000 */
[----:B--2---:R-:W2:Y:S01]  /*2b80*/  @P6 LDC R24, c[0x0][0x450] ;  /* 0x00011400ff186b82 */ /* 0x004ea20000000800 */
        /* <DEDUP_REMOVED lines=18> */
[----:B------:R-:W-:Y:S02]  /*2cb0*/  UIADD3 UR10, UR6, 0x32440, URZ ;  /* 0x00032440060a7890 */ /* 0x000fe4000fffe03f */
[----:B------:R-:W-:Y:S02]  /*2cc0*/  ULOP3.LUT UR7, UR7, 0x3000000, URZ, 0xfc, !UPT ;  /* 0x0300000007077892 */ /* 0x000fe4000f8efc3f */
[----:B------:R-:W-:Y:S01]  /*2cd0*/  UPRMT UR10, UR48, 0x654, UR10 ;  /* 0x00000654300a7896 */ /* 0x000fe2000800000a */
[----:B--2---:R-:W-:Y:S01]  /*2ce0*/  @P6 SHF.R.U32.HI R4, RZ, R24, R5 ;  /* 0x00000018ff046219 */ /* 0x004fe20000011605 */
[----:B------:R-:W-:Y:S01]  /*2cf0*/  IMAD R5, R203, -0x60, R214 ;  /* 0xffffffa0cb057824 */ /* 0x000fe200078e02d6 */
[----:B------:R-:W-:Y:S01]  /*2d00*/  MUFU.TANH R37, R37 ;  /* 0x0000002500257308 */ /* 0x000fe20000002400 */
[----:B------:R-:W-:-:S02]  /*2d10*/  UIMAD UR4, UR38, 0xc00, UR7 ;  /* 0x00000c00260478a4 */ /* 0x000fc4000f8e0207 */
[----:B------:R-:W2:Y:S01]  /*2d20*/  SHFL.IDX PT, R21, R4, RZ, 0x1c1f ;  /* 0x001c1fff04157589 */ /* 0x000ea200000e0000 */
[----:B------:R-:W-:Y:S01]  /*2d30*/  IADD3 R5, R5, 0x60, RZ ;  /* 0x0000006005057810 */ /* 0x000fe20007ffe0ff */
[----:B------:R-:W-:Y:S01]  /*2d40*/  UMOV UR11, 0x40000040 ;  /* 0x40000040000b7882 */ /* 0x000fe20000000000 */
[----:B------:R-:W-:Y:S01]  /*2d50*/  SYNCS.ARRIVE.TRANS64.RED.A1T0 RZ, [UR10], RZ ;  /* 0x000000ffffff79a7 */ /* 0x000fe2000810040a */
[----:B----4-:R4:W5:Y:S01]  /*2d60*/  SHFL.IDX PT, R25, R4, 0x1, 0x1c1f ;  /* 0x003c1f0004197f89 */ /* 0x01096200000e0000 */
[----:B------:R-:W3:Y:S01]  /*2d70*/  MUFU.TANH R45, R45 ;  /* 0x0000002d002d7308 */ /* 0x000ee20000002400 */
[----:B------:R-:W-:Y:S01]  /*2d80*/  IMAD R24, R216, -0x2, R5 ;  /* 0xfffffffed8187824 */ /* 0x000fe200078e0205 */
[----:B------:R-:W-:-:S04]  /*2d90*/  UMOV UR10, UR4 ;  /* 0x00000004000a7c82 */ /* 0x000fc80008000000 */
[--C-:B------:R-:W-:Y:S02]  /*2da0*/  IADD3 R5, -R201, 0x1, R24.reuse ;  /* 0x00000001c9057810 */ /* 0x100fe40007ffe118 */
[----:B------:R-:W3:Y:S08]  /*2db0*/  MUFU.TANH R52, R52 ;  /* 0x0000003400347308 */ /* 0x000ef00000002400 */
[----:B------:R-:W3:Y:S01]  /*2dc0*/  MUFU.TANH R53, R53 ;  /* 0x0000003500357308 */ /* 0x000ee20000002400 */
[----:B--2---:R-:W-:-:S04]  /*2dd0*/  VIADDMNMX R21, R21, R5, R24, PT ;  /* 0x0000000515157246 */ /* 0x004fc80003800118 */
[----:B------:R-:W-:-:S03]  /*2de0*/  ISETP.GT.AND P5, PT, R21, RZ, PT ;  /* 0x000000ff1500720c */ /* 0x000fc60003fa4270 */
[----:B------:R-:W-:Y:S01]  /*2df0*/  MUFU.TANH R29, R29 ;  /* 0x0000001d001d7308 */ /* 0x000fe20000002400 */
[C---:B------:R-:W-:Y:S02]  /*2e00*/  ISETP.GT.AND P4, PT, R21.reuse, 0x1, PT ;  /* 0x000000011500780c */ /* 0x040fe40003f84270 */
[----:B----4-:R-:W-:Y:S02]  /*2e10*/  FSEL R4, R72, -INF , P5 ;  /* 0xff80000048047808 */ /* 0x010fe40002800000 */
[C---:B------:R-:W-:Y:S02]  /*2e20*/  ISETP.GT.AND P2, PT, R21.reuse, 0x10, PT ;  /* 0x000000101500780c */ /* 0x040fe40003f44270 */
[----:B------:R-:W-:Y:S01]  /*2e30*/  ISETP.GT.AND P5, PT, R21, 0x11, PT ;  /* 0x000000111500780c */ /* 0x000fe20003fa4270 */
[----:B------:R-:W-:Y:S01]  /*2e40*/  MUFU.TANH R48, R48 ;  /* 0x0000003000307308 */ /* 0x000fe20000002400 */
[----:B-----5:R-:W-:Y:S02]  /*2e50*/  VIADDMNMX R25, R25, R5, R24, PT ;  /* 0x0000000519197246 */ /* 0x020fe40003800118 */
[----:B------:R-:W-:-:S02]  /*2e60*/  ISETP.GT.AND P3, PT, R21, 0x8, PT ;  /* 0x000000081500780c */ /* 0x000fc40003f64270 */
[----:B------:R-:W-:Y:S02]  /*2e70*/  FSEL R24, R73, -INF , P4 ;  /* 0xff80000049187808 */ /* 0x000fe40002000000 */
[----:B------:R-:W-:Y:S01]  /*2e80*/  ISETP.GT.AND P4, PT, R21, 0x18, PT ;  /* 0x000000181500780c */ /* 0x000fe20003f84270 */
[----:B------:R-:W2:Y:S01]  /*2e90*/  MUFU.TANH R56, R56 ;  /* 0x0000003800387308 */ /* 0x000ea20000002400 */
[----:B0-----:R-:W-:Y:S02]  /*2ea0*/  FSEL R171, R32, -INF , P2 ;  /* 0xff80000020ab7808 */ /* 0x001fe40001000000 */
[----:B-1----:R-:W-:Y:S02]  /*2eb0*/  FSEL R172, R33, -INF , P5 ;  /* 0xff80000021ac7808 */ /* 0x002fe40002800000 */
[C---:B------:R-:W-:Y:S02]  /*2ec0*/  ISETP.GT.AND P2, PT, R21.reuse, 0x21, PT ;  /* 0x000000211500780c */ /* 0x040fe40003f44270 */
[----:B------:R-:W-:Y:S01]  /*2ed0*/  ISETP.GT.AND P5, PT, R21, 0x28, PT ;  /* 0x000000281500780c */ /* 0x000fe20003fa4270 */
[----:B------:R-:W0:Y:S01]  /*2ee0*/  MUFU.TANH R61, R61 ;  /* 0x0000003d003d7308 */ /* 0x000e220000002400 */
[----:B------:R-:W-:-:S02]  /*2ef0*/  FSEL R173, R36, -INF , P4 ;  /* 0xff80000024ad7808 */ /* 0x000fc40002000000 */
[----:B------:R-:W-:Y:S02]  /*2f00*/  ISETP.GT.AND P4, PT, R21, 0x29, PT ;  /* 0x000000291500780c */ /* 0x000fe40003f84270 */
[----:B------:R-:W-:Y:S02]  /*2f10*/  FSEL R181, R41, -INF , P2 ;  /* 0xff80000029b57808 */ /* 0x000fe40001000000 */
[----:B---3--:R-:W-:Y:S01]  /*2f20*/  FSEL R183, R44, -INF , P5 ;  /* 0xff8000002cb77808 */ /* 0x008fe20002800000 */
[----:B------:R-:W1:Y:S01]  /*2f30*/  MUFU.TANH R64, R64 ;  /* 0x0000004000407308 */ /* 0x000e620000002400 */
[C---:B------:R-:W-:Y:S02]  /*2f40*/  ISETP.GT.AND P2, PT, R21.reuse, 0x38, PT ;  /* 0x000000381500780c */ /* 0x040fe40003f44270 */
[C---:B------:R-:W-:Y:S02]  /*2f50*/  ISETP.GT.AND P5, PT, R21.reuse, 0x39, PT ;  /* 0x000000391500780c */ /* 0x040fe40003fa4270 */
[----:B------:R-:W-:-:S02]  /*2f60*/  ISETP.GT.AND P1, PT, R21, 0x9, PT ;  /* 0x000000091500780c */ /* 0x000fc40003f24270 */
[----:B------:R-:W-:Y:S01]  /*2f70*/  FMNMX.FTZ R5, R4, R24, !PT ;  /* 0x0000001804057209 */ /* 0x000fe20007810000 */
[----:B------:R-:W3:Y:S01]  /*2f80*/  MUFU.TANH R57, R57 ;  /* 0x0000003900397308 */ /* 0x000ee20000002400 */
[----:B------:R-:W-:Y:S02]  /*2f90*/  FSEL R185, R45, -INF , P4 ;  /* 0xff8000002db97808 */ /* 0x000fe40002000000 */
[----:B------:R-:W-:Y:S02]  /*2fa0*/  ISETP.GT.AND P4, PT, R21, 0x40, PT ;  /* 0x000000401500780c */ /* 0x000fe40003f84270 */
[----:B------:R-:W-:Y:S02]  /*2fb0*/  FSEL R205, R52, -INF , P2 ;  /* 0xff80000034cd7808 */ /* 0x000fe40001000000 */
[----:B------:R-:W-:Y:S01]  /*2fc0*/  FSEL R207, R53, -INF , P5 ;  /* 0xff80000035cf7808 */ /* 0x000fe20002800000 */
[----:B------:R4:W-:Y:S01]  /*2fd0*/  MUFU.TANH R74, R26 ;  /* 0x0000001a004a7308 */ /* 0x0009e20000002400 */
[----:B------:R-:W-:-:S02]  /*2fe0*/  ISETP.GT.AND P2, PT, R21, 0x49, PT ;  /* 0x000000491500780c */ /* 0x000fc40003f44270 */
[C---:B------:R-:W-:Y:S02]  /*2ff0*/  ISETP.GT.AND P5, PT, R21.reuse, 0x50, PT ;  /* 0x000000501500780c */ /* 0x040fe40003fa4270 */
[----:B--2---:R-:W-:Y:S02]  /*3000*/  FSEL R195, R56, -INF , P4 ;  /* 0xff80000038c37808 */ /* 0x004fe40002000000 */
[C---:B------:R-:W-:Y:S01]  /*3010*/  ISETP.GT.AND P4, PT, R21.reuse, 0x51, PT ;  /* 0x000000511500780c */ /* 0x040fe20003f84270 */
[----:B------:R-:W2:Y:S01]  /*3020*/  MUFU.TANH R65, R65 ;  /* 0x0000004100417308 */ /* 0x000ea20000002400 */
[----:B----4-:R-:W-:Y:S02]  /*3030*/  FSEL R26, R28, -INF , P3 ;  /* 0xff8000001c1a7808 */ /* 0x010fe40001800000 */
[----:B------:R-:W-:Y:S02]  /*3040*/  ISETP.GT.AND P3, PT, R21, 0x19, PT ;  /* 0x000000191500780c */ /* 0x000fe40003f64270 */
[----:B------:R-:W-:-:S02]  /*3050*/  FSEL R28, R29, -INF , P1 ;  /* 0xff8000001d1c7808 */ /* 0x000fc40000800000 */
[----:B------:R-:W-:Y:S01]  /*3060*/  FSEL R174, R37, -INF , P3 ;  /* 0xff80000025ae7808 */ /* 0x000fe20001800000 */
[----:B------:R-:W4:Y:S01]  /*3070*/  MUFU.TANH R75, R27 ;  /* 0x0000001b004b7308 */ /* 0x000f220000002400 */
[C---:B------:R-:W-:Y:S02]  /*3080*/  ISETP.GT.AND P3, PT, R21.reuse, 0x30, PT ;  /* 0x000000301500780c */ /* 0x040fe40003f64270 */
[----:B------:R-:W-:Y:S02]  /*3090*/  FMNMX.FTZ R5, R26, R5, !PT ;  /* 0x000000051a057209 */ /* 0x000fe40007810000 */
[----:B------:R-:W-:Y:S02]  /*30a0*/  FSEL R202, R48, -INF , P3 ;  /* 0xff80000030ca7808 */ /* 0x000fe40001800000 */
[----:B------:R-:W-:Y:S01]  /*30b0*/  ISETP.GT.AND P3, PT, R21, 0x41, PT ;  /* 0x000000411500780c */ /* 0x000fe20003f64270 */
[----:B------:R-:W5:Y:S01]  /*30c0*/  MUFU.TANH R68, R68 ;  /* 0x0000004400447308 */ /* 0x000f620000002400 */
[----:B0-----:R-:W-:-:S02]  /*30d0*/  FSEL R192, R61, -INF , P2 ;  /* 0xff8000003dc07808 */ /* 0x001fc40001000000 */
[----:B-1----:R-:W-:Y:S02]  /*30e0*/  FSEL R161, R64, -INF , P5 ;  /* 0xff80000040a17808 */ /* 0x002fe40002800000 */
[C---:B------:R-:W-:Y:S02]  /*30f0*/  ISETP.GT.AND P2, PT, R25.reuse, RZ, PT ;  /* 0x000000ff1900720c */ /* 0x040fe40003f44270 */
[----:B------:R-:W-:Y:S01]  /*3100*/  ISETP.GT.AND P5, PT, R25, 0x1, PT ;  /* 0x000000011900780c */ /* 0x000fe20003fa4270 */
[----:B------:R0:W1:Y:S01]  /*3110*/  MUFU.TANH R76, R30 ;  /* 0x0000001e004c7308 */ /* 0x0000620000002400 */
[----:B---3--:R-:W-:Y:S02]  /*3120*/  FSEL R187, R57, -INF , P3 ;  /* 0xff80000039bb7808 */ /* 0x008fe40001800000 */
[----:B------:R-:W-:Y:S02]  /*3130*/  ISETP.GT.AND P3, PT, R21, 0x58, PT ;  /* 0x000000581500780c */ /* 0x000fe40003f64270 */
[----:B--2---:R-:W-:-:S02]  /*3140*/  FSEL R162, R65, -INF , P4 ;  /* 0xff80000041a27808 */ /* 0x004fc40002000000 */
[----:B------:R-:W-:Y:S01]  /*3150*/  ISETP.GT.AND P4, PT, R25, 0x8, PT ;  /* 0x000000081900780c */ /* 0x000fe20003f84270 */
[----:B------:R1:W2:Y:S01]  /*3160*/  MUFU.TANH R77, R31 ;  /* 0x0000001f004d7308 */ /* 0x0002a20000002400 */
[----:B0-----:R-:W-:Y:S02]  /*3170*/  FMNMX.FTZ R30, R28, R5, !PT ;  /* 0x000000051c1e7209 */ /* 0x001fe40007810000 */
[----:B------:R-:W-:Y:S02]  /*3180*/  FSEL R27, R74, -INF , P2 ;  /* 0xff8000004a1b7808 */ /* 0x000fe40001000000 */
[----:B------:R-:W-:Y:S02]  /*3190*/  FMNMX.FTZ R5, R171, R30, !PT ;  /* 0x0000001eab057209 */ /* 0x000fe40007810000 */
[----:B----4-:R-:W-:Y:S01]  /*31a0*/  FSEL R29, R75, -INF , P5 ;  /* 0xff8000004b1d7808 */ /* 0x010fe20002800000 */
[----:B------:R-:W0:Y:S01]  /*31b0*/  MUFU.TANH R40, R40 ;  /* 0x0000002800287308 */ /* 0x000e220000002400 */
[----:B-----5:R-:W-:-:S02]  /*31c0*/  FSEL R163, R68, -INF , P3 ;  /* 0xff80000044a37808 */ /* 0x020fc40001800000 */
[----:B------:R-:W-:Y:S02]  /*31d0*/  FMNMX.FTZ R32, R172, R5, !PT ;  /* 0x00000005ac207209 */ /* 0x000fe40007810000 */
[----:B------:R-:W-:Y:S02]  /*31e0*/  ISETP.GT.AND P3, PT, R25, 0x9, PT ;  /* 0x000000091900780c */ /* 0x000fe40003f64270 */
[----:B-1----:R-:W-:Y:S01]  /*31f0*/  FSEL R31, R76, -INF , P4 ;  /* 0xff8000004c1f7808 */ /* 0x002fe20002000000 */
[----:B------:R-:W1:Y:S01]  /*3200*/  MUFU.TANH R34, R34 ;  /* 0x0000002200227308 */ /* 0x000e620000002400 */
[----:B------:R-:W-:Y:S02]  /*3210*/  FMNMX.FTZ R30, R27, R29, !PT ;  /* 0x0000001d1b1e7209 */ /* 0x000fe40007810000 */
[----:B------:R-:W-:Y:S02]  /*3220*/  ISETP.GT.AND P1, PT, R21, 0x20, PT ;  /* 0x000000201500780c */ /* 0x000fe40003f24270 */
[----:B------:R-:W-:-:S02]  /*3230*/  FMNMX.FTZ R5, R173, R32, !PT ;  /* 0x00000020ad057209 */ /* 0x000fc40007810000 */
[----:B------:R-:W-:Y:S01]  /*3240*/  ISETP.GT.AND P2, PT, R25, 0x10, PT ;  /* 0x000000101900780c */ /* 0x000fe20003f44270 */
[----:B------:R-:W3:Y:S01]  /*3250*/  MUFU.TANH R35, R35 ;  /* 0x0000002300237308 */ /* 0x000ee20000002400 */
[----:B--2---:R-:W-:Y:S02]  /*3260*/  FSEL R33, R77, -INF , P3 ;  /* 0xff8000004d217808 */ /* 0x004fe40001800000 */
[----:B------:R-:W-:Y:S02]  /*3270*/  FMNMX.FTZ R30, R31, R30, !PT ;  /* 0x0000001e1f1e7209 */ /* 0x000fe40007810000 */
[----:B0-----:R-:W-:Y:S02]  /*3280*/  FSEL R179, R40, -INF , P1 ;  /* 0xff80000028b37808 */ /* 0x001fe40000800000 */
[----:B------:R-:W-:Y:S01]  /*3290*/  FMNMX.FTZ R32, R174, R5, !PT ;  /* 0x00000005ae207209 */ /* 0x000fe20007810000 */
[----:B------:R-:W0:Y:S01]  /*32a0*/  MUFU.TANH R38, R38 ;  /* 0x0000002600267308 */ /* 0x000e220000002400 */
[----:B------:R-:W-:-:S02]  /*32b0*/  ISETP.GT.AND P4, PT, R25, 0x11, PT ;  /* 0x000000111900780c */ /* 0x000fc40003f84270 */
[----:B-1----:R-:W-:Y:S02]  /*32c0*/  FSEL R175, R34, -INF , P2 ;  /* 0xff80000022af7808 */ /* 0x002fe40001000000 */
[----:B------:R-:W-:Y:S02]  /*32d0*/  FMNMX.FTZ R30, R33, R30, !PT ;  /* 0x0000001e211e7209 */ /* 0x000fe40007810000 */
[----:B------:R-:W-:Y:S01]  /*32e0*/  FMNMX.FTZ R32, R179, R32, !PT ;  /* 0x00000020b3207209 */ /* 0x000fe20007810000 */
[----:B------:R-:W1:Y:S01]  /*32f0*/  MUFU.TANH R49, R49 ;  /* 0x0000003100317308 */ /* 0x000e620000002400 */
[----:B------:R-:W-:Y:S02]  /*3300*/  ISETP.GT.AND P1, PT, R21, 0x31, PT ;  /* 0x000000311500780c */ /* 0x000fe40003f24270 */
[----:B------:R-:W-:Y:S02]  /*3310*/  ISETP.GT.AND P3, PT, R25, 0x18, PT ;  /* 0x000000181900780c */ /* 0x000fe40003f64270 */
[----:B---3--:R-:W-:-:S02]  /*3320*/  FSEL R176, R35, -INF , P4 ;  /* 0xff80000023b07808 */ /* 0x008fc40002000000 */
[----:B------:R-:W-:Y:S01]  /*3330*/  FMNMX.FTZ R5, R175, R30, !PT ;  /* 0x0000001eaf057209 */ /* 0x000fe20007810000 */
[----:B------:R-:W2:Y:S01]  /*3340*/  MUFU.TANH R39, R39 ;  /* 0x0000002700277308 */ /* 0x000ea20000002400 */
[----:B------:R-:W-:Y:S02]  /*3350*/  FMNMX.FTZ R32, R181, R32, !PT ;  /* 0x00000020b5207209 */ /* 0x000fe40007810000 */
[----:B------:R-:W-:Y:S02]  /*3360*/  ISETP.GT.AND P2, PT, R25, 0x19, PT ;  /* 0x000000191900780c */ /* 0x000fe40003f44270 */
[----:B0-----:R-:W-:Y:S02]  /*3370*/  FSEL R177, R38, -INF , P3 ;  /* 0xff80000026b17808 */ /* 0x001fe40001800000 */
[----:B------:R-:W-:Y:S01]  /*3380*/  FMNMX.FTZ R30, R176, R5, !PT ;  /* 0x00000005b01e7209 */ /* 0x000fe20007810000 */
[----:B------:R-:W0:Y:S01]  /*3390*/  MUFU.TANH R60, R60 ;  /* 0x0000003c003c7308 */ /* 0x000e220000002400 */
[----:B-1----:R-:W-:-:S02]  /*33a0*/  FSEL R204, R49, -INF , P1 ;  /* 0xff80000031cc7808 */ /* 0x002fc40000800000 */
[----:B------:R-:W-:Y:S02]  /*33b0*/  ISETP.GT.AND P1, PT, R21, 0x48, PT ;  /* 0x000000481500780c */ /* 0x000fe40003f24270 */
[----:B------:R-:W-:Y:S02]  /*33c0*/  FMNMX.FTZ R32, R183, R32, !PT ;  /* 0x00000020b7207209 */ /* 0x000fe40007810000 */
[----:B------:R-:W-:Y:S01]  /*33d0*/  ISETP.GT.AND P4, PT, R25, 0x20, PT ;  /* 0x000000201900780c */ /* 0x000fe20003f84270 */
[----:B------:R-:W1:Y:S01]  /*33e0*/  MUFU.TANH R42, R42 ;  /* 0x0000002a002a7308 */ /* 0x000e620000002400 */
[----:B--2---:R-:W-:Y:S02]  /*33f0*/  FSEL R178, R39, -INF , P2 ;  /* 0xff80000027b27808 */ /* 0x004fe40001000000 */
[----:B------:R-:W-:Y:S02]  /*3400*/  FMNMX.FTZ R5, R177, R30, !PT ;  /* 0x0000001eb1057209 */ /* 0x000fe40007810000 */
[----:B------:R-:W-:-:S02]  /*3410*/  ISETP.GT.AND P3, PT, R25, 0x21, PT ;  /* 0x000000211900780c */ /* 0x000fc40003f64270 */
[----:B------:R-:W-:Y:S01]  /*3420*/  FMNMX.FTZ R5, R178, R5, !PT ;  /* 0x00000005b2057209 */ /* 0x000fe20007810000 */
[----:B------:R-:W2:Y:S01]  /*3430*/  MUFU.TANH R43, R43 ;  /* 0x0000002b002b7308 */ /* 0x000ea20000002400 */
[----:B0-----:R-:W-:Y:S02]  /*3440*/  FSEL R190, R60, -INF , P1 ;  /* 0xff8000003cbe7808 */ /* 0x001fe40000800000 */
[----:B------:R-:W-:Y:S02]  /*3450*/  ISETP.GT.AND P1, PT, R21, 0x59, PT ;  /* 0x000000591500780c */ /* 0x000fe40003f24270 */
[----:B------:R-:W-:Y:S02]  /*3460*/  FMNMX.FTZ R21, R185, R32, !PT ;  /* 0x00000020b9157209 */ /* 0x000fe40007810000 */
[----:B------:R-:W-:Y:S01]  /*3470*/  ISETP.GT.AND P2, PT, R25, 0x28, PT ;  /* 0x000000281900780c */ /* 0x000fe20003f44270 */
[----:B------:R-:W0:Y:S01]  /*3480*/  MUFU.TANH R46, R46 ;  /* 0x0000002e002e7308 */ /* 0x000e220000002400 */
[----:B-1----:R-:W-:-:S02]  /*3490*/  FSEL R180, R42, -INF , P4 ;  /* 0xff8000002ab47808 */ /* 0x002fc40002000000 */
[----:B------:R-:W-:Y:S02]  /*34a0*/  FMNMX.FTZ R21, R202, R21, !PT ;  /* 0x00000015ca157209 */ /* 0x000fe40007810000 */
[----:B------:R-:W-:Y:S02]  /*34b0*/  FMNMX.FTZ R5, R180, R5, !PT ;  /* 0x00000005b4057209 */ /* 0x000fe40007810000 */
[----:B------:R-:W-:Y:S01]  /*34c0*/  FMNMX.FTZ R30, R204, R21, !PT ;  /* 0x00000015cc1e7209 */ /* 0x000fe20007810000 */
[----:B------:R-:W1:Y:S01]  /*34d0*/  MUFU.TANH R47, R47 ;  /* 0x0000002f002f7308 */ /* 0x000e620000002400 */
[----:B--2---:R-:W-:Y:S02]  /*34e0*/  FSEL R182, R43, -INF , P3 ;  /* 0xff8000002bb67808 */ /* 0x004fe40001800000 */
[----:B------:R-:W-:Y:S02]  /*34f0*/  ISETP.GT.AND P4, PT, R25, 0x29, PT ;  /* 0x000000291900780c */ /* 0x000fe40003f84270 */
[----:B------:R-:W-:-:S02]  /*3500*/  FMNMX.FTZ R5, R182, R5, !PT ;  /* 0x00000005b6057209 */ /* 0x000fc40007810000 */
[----:B------:R-:W-:Y:S01]  /*3510*/  FMNMX.FTZ R30, R205, R30, !PT ;  /* 0x0000001ecd1e7209 */ /* 0x000fe20007810000 */
[----:B------:R-:W2:Y:S01]  /*3520*/  MUFU.TANH R50, R50 ;  /* 0x0000003200327308 */ /* 0x000ea20000002400 */
[----:B0-----:R-:W-:Y:S02]  /*3530*/  FSEL R184, R46, -INF , P2 ;  /* 0xff8000002eb87808 */ /* 0x001fe40001000000 */
[----:B------:R-:W-:Y:S02]  /*3540*/  ISETP.GT.AND P3, PT, R25, 0x30, PT ;  /* 0x000000301900780c */ /* 0x000fe40003f64270 */
[----:B------:R-:W-:Y:S02]  /*3550*/  FMNMX.FTZ R5, R184, R5, !PT ;  /* 0x00000005b8057209 */ /* 0x000fe40007810000 */
[----:B------:R-:W-:Y:S01]  /*3560*/  FMNMX.FTZ R30, R207, R30, !PT ;  /* 0x0000001ecf1e7209 */ /* 0x000fe20007810000 */
[----:B------:R-:W0:Y:S01]  /*3570*/  MUFU.TANH R51, R51 ;  /* 0x0000003300337308 */ /* 0x000e220000002400 */
[----:B-1----:R-:W-:-:S02]  /*3580*/  FSEL R186, R47, -INF , P4 ;  /* 0xff8000002fba7808 */ /* 0x002fc40002000000 */
[----:B------:R-:W-:Y:S02]  /*3590*/  ISETP.GT.AND P2, PT, R25, 0x31, PT ;  /* 0x000000311900780c */ /* 0x000fe40003f44270 */
[----:B------:R-:W-:Y:S02]  /*35a0*/  FMNMX.FTZ R5, R186, R5, !PT ;  /* 0x00000005ba057209 */ /* 0x000fe40007810000 */
[----:B------:R-:W-:Y:S01]  /*35b0*/  FMNMX.FTZ R32, R195, R30, !PT ;  /* 0x0000001ec3207209 */ /* 0x000fe20007810000 */
[----:B------:R-:W1:Y:S01]  /*35c0*/  MUFU.TANH R54, R54 ;  /* 0x0000003600367308 */ /* 0x000e620000002400 */
[----:B--2---:R-:W-:Y:S02]  /*35d0*/  FSEL R196, R50, -INF , P3 ;  /* 0xff80000032c47808 */ /* 0x004fe40001800000 */
[----:B------:R-:W-:Y:S02]  /*35e0*/  ISETP.GT.AND P4, PT, R25, 0x38, PT ;  /* 0x000000381900780c */ /* 0x000fe40003f84270 */
[----:B------:R-:W-:-:S02]  /*35f0*/  FMNMX.FTZ R30, R196, R5, !PT ;  /* 0x00000005c41e7209 */ /* 0x000fc40007810000 */
[----:B------:R-:W-:Y:S01]  /*3600*/  ISETP.GT.AND P3, PT, R25, 0x39, PT ;  /* 0x000000391900780c */ /* 0x000fe20003f64270 */
[----:B------:R-:W2:Y:S01]  /*3610*/  MUFU.TANH R55, R55 ;  /* 0x0000003700377308 */ /* 0x000ea20000002400 */
[----:B0-----:R-:W-:Y:S02]  /*3620*/  FSEL R197, R51, -INF , P2 ;  /* 0xff80000033c57808 */ /* 0x001fe40001000000 */
[----:B------:R-:W-:Y:S02]  /*3630*/  FMNMX.FTZ R21, R187, R32, !PT ;  /* 0x00000020bb157209 */ /* 0x000fe40007810000 */
[----:B------:R-:W-:Y:S02]  /*3640*/  FMNMX.FTZ R5, R197, R30, !PT ;  /* 0x0000001ec5057209 */ /* 0x000fe40007810000 */
[----:B------:R-:W-:Y:S01]  /*3650*/  ISETP.GT.AND P2, PT, R25, 0x40, PT ;  /* 0x000000401900780c */ /* 0x000fe20003f44270 */
[----:B------:R-:W0:Y:S01]  /*3660*/  MUFU.TANH R58, R58 ;  /* 0x0000003a003a7308 */ /* 0x000e220000002400 */
[----:B-1----:R-:W-:-:S02]  /*3670*/  FSEL R198, R54, -INF , P4 ;  /* 0xff80000036c67808 */ /* 0x002fc40002000000 */
[----:B------:R-:W-:Y:S02]  /*3680*/  FMNMX.FTZ R21, R190, R21, !PT ;  /* 0x00000015be157209 */ /* 0x000fe40007810000 */
[----:B------:R-:W-:Y:S02]  /*3690*/  FMNMX.FTZ R30, R198, R5, !PT ;  /* 0x00000005c61e7209 */ /* 0x000fe40007810000 */
[----:B------:R-:W-:Y:S01]  /*36a0*/  ISETP.GT.AND P4, PT, R25, 0x41, PT ;  /* 0x000000411900780c */ /* 0x000fe20003f84270 */
[----:B------:R-:W1:Y:S01]  /*36b0*/  MUFU.TANH R59, R59 ;  /* 0x0000003b003b7308 */ /* 0x000e620000002400 */
[----:B--2---:R-:W-:Y:S02]  /*36c0*/  FSEL R199, R55, -INF , P3 ;  /* 0xff80000037c77808 */ /* 0x004fe40001800000 */
[----:B------:R-:W-:Y:S02]  /*36d0*/  FMNMX.FTZ R32, R192, R21, !PT ;  /* 0x00000015c0207209 */ /* 0x000fe40007810000 */
        /* <DEDUP_REMOVED lines=13> */
[----:B--2---:R-:W-:-:S04]  /*37b0*/  FSEL R191, R62, -INF , P3 ;  /* 0xff8000003ebf7808 */ /* 0x004fc80001800000 */
[----:B------:R-:W-:-:S03]  /*37c0*/  FMNMX.FTZ R30, R191, R30, !PT ;  /* 0x0000001ebf1e7209 */ /* 0x000fc60007810000 */
[----:B------:R-:W2:Y:S01]  /*37d0*/  MUFU.TANH R66, R66 ;  /* 0x0000004200427308 */ /* 0x000ea20000002400 */
[----:B0-----:R-:W-:Y:S01]  /*37e0*/  FSEL R164, R69, -INF , P1 ;  /* 0xff80000045a47808 */ /* 0x001fe20000800000 */
[----:B------:R0:W-:Y:S01]  /*37f0*/  BAR.SYNC.DEFER_BLOCKING R208, 0x100 ;  /* 0x000400d00000751d */ /* 0x0001e20000010000 */
[----:B------:R-:W-:Y:S02]  /*3800*/  ISETP.GT.AND P1, PT, R25, 0x50, PT ;  /* 0x000000501900780c */ /* 0x000fe40003f24270 */
[----:B------:R-:W-:-:S03]  /*3810*/  FMNMX.FTZ R21, R164, R5, !PT ;  /* 0x00000005a4157209 */ /* 0x000fc60007810000 */
[----:B------:R-:W3:Y:S01]  /*3820*/  MUFU.TANH R67, R67 ;  /* 0x0000004300437308 */ /* 0x000ee20000002400 */
[----:B-1----:R-:W-:Y:S01]  /*3830*/  FSEL R193, R63, -INF , P2 ;  /* 0xff8000003fc17808 */ /* 0x002fe20001000000 */
[----:B------:R-:W1:Y:S01]  /*3840*/  SHFL.BFLY PT, R32, R21, 0x2, 0x1f ;  /* 0x0c401f0015207f89 */ /* 0x000e6200000e0000 */
[----:B------:R-:W-:Y:S02]  /*3850*/  ISETP.GT.AND P2, PT, R25, 0x51, PT ;  /* 0x000000511900780c */ /* 0x000fe40003f44270 */
[----:B------:R-:W-:-:S03]  /*3860*/  FMNMX.FTZ R30, R193, R30, !PT ;  /* 0x0000001ec11e7209 */ /* 0x000fc60007810000 */
[----:B------:R-:W4:Y:S01]  /*3870*/  MUFU.TANH R70, R70 ;  /* 0x0000004600467308 */ /* 0x000f220000002400 */
[----:B--2---:R-:W-:Y:S02]  /*3880*/  FSEL R165, R66, -INF , P1 ;  /* 0xff80000042a57808 */ /* 0x004fe40000800000 */
[----:B------:R-:W-:Y:S02]  /*3890*/  ISETP.GT.AND P1, PT, R25, 0x58, PT ;  /* 0x000000581900780c */ /* 0x000fe40003f24270 */
[----:B------:R-:W-:-:S03]  /*38a0*/  FMNMX.FTZ R5, R165, R30, !PT ;  /* 0x0000001ea5057209 */ /* 0x000fc60007810000 */
[----:B------:R-:W2:Y:S01]  /*38b0*/  MUFU.TANH R71, R71 ;  /* 0x0000004700477308 */ /* 0x000ea20000002400 */
[----:B---3--:R-:W-:Y:S02]  /*38c0*/  FSEL R166, R67, -INF , P2 ;  /* 0xff80000043a67808 */ /* 0x008fe40001000000 */
[----:B------:R-:W-:Y:S02]  /*38d0*/  ISETP.GT.AND P2, PT, R25, 0x59, PT ;  /* 0x000000591900780c */ /* 0x000fe40003f44270 */
[----:B------:R-:W-:Y:S02]  /*38e0*/  FMNMX.FTZ R30, R166, R5, !PT ;  /* 0x00000005a61e7209 */ /* 0x000fe40007810000 */
[----:B----4-:R-:W-:Y:S02]  /*38f0*/  FSEL R167, R70, -INF , P1 ;  /* 0xff80000046a77808 */ /* 0x010fe40000800000 */
[----:B-1----:R-:W-:Y:S02]  /*3900*/  FMNMX.FTZ R32, R21, R32, !PT ;  /* 0x0000002015207209 */ /* 0x002fe40007810000 */
[----:B------:R-:W-:-:S03]  /*3910*/  FMNMX.FTZ R5, R167, R30, !PT ;  /* 0x0000001ea7057209 */ /* 0x000fc60007810000 */
[----:B------:R-:W1:Y:S01]  /*3920*/  SHFL.BFLY PT, R21, R32, 0x1, 0x1f ;  /* 0x0c201f0020157f89 */ /* 0x000e6200000e0000 */
[----:B--2---:R-:W-:-:S04]  /*3930*/  FSEL R168, R71, -INF , P2 ;  /* 0xff80000047a87808 */ /* 0x004fc80001000000 */
[----:B------:R-:W-:-:S05]  /*3940*/  FMNMX.FTZ R5, R168, R5, !PT ;  /* 0x00000005a8057209 */ /* 0x000fca0007810000 */
[----:B------:R-:W2:Y:S01]  /*3950*/  SHFL.BFLY PT, R30, R5, 0x2, 0x1f ;  /* 0x0c401f00051e7f89 */ /* 0x000ea200000e0000 */
[----:B-1----:R-:W-:-:S04]  /*3960*/  FMNMX.FTZ R206, R32, R21, !PT ;  /* 0x0000001520ce7209 */ /* 0x002fc80007810000 */
[C---:B------:R-:W-:Y:S01]  /*3970*/  FSETP.NEU.FTZ.AND P1, PT, R206.reuse, -INF , PT ;  /* 0xff800000ce00780b */ /* 0x040fe20003f3d000 */
[----:B------:R-:W-:Y:S01]  /*3980*/  FMUL.FTZ R169, R206, UR5 ;  /* 0x00000005cea97c20 */ /* 0x000fe20008410000 */
[----:B--2---:R-:W-:-:S04]  /*3990*/  FMNMX.FTZ R30, R5, R30, !PT ;  /* 0x0000001e051e7209 */ /* 0x004fc80007810000 */
        /* <DEDUP_REMOVED lines=92> */
[----:B------:R-:W0:Y:S08]  /*3f60*/  MUFU.EX2 R202, R202 ;  /* 0x000000ca00ca7308 */ /* 0x000e300000000800 */
        /* <DEDUP_REMOVED lines=52> */
[----:B------:R-:W-:-:S03]  /*42b0*/  F2FP.F16.F32.PACK_AB R155, R186, R184 ;  /* 0x000000b8ba9b723e */ /* 0x000fc600000000ff */
[----:B------:R-:W-:Y:S01]  /*42c0*/  FADD.FTZ R185, R202, R185 ;  /* 0x000000b9cab97221 */ /* 0x000fe20000010000 */
[----:B------:R-:W-:-:S06]  /*42d0*/  WARPGROUP.ARRIVE ;  /* 0x00000000000079c5 */ /* 0x000fcc0000000000 */
[----:B------:R-:W-:Y:S01]  /*42e0*/  HGMMA.64x256x16.F32 R24, R152, gdesc[UR8].tnspB, R24, gsb0 ;  /* 0x43e0000898187df0 */ /* 0x000fe20008000818 */
[----:B------:R-:W-:Y:S01]  /*42f0*/  UIADD3 UR10, UR4, 0x180, URZ ;  /* 0x00000180040a7890 */ /* 0x000fe2000fffe03f */
[----:B------:R-:W-:Y:S01]  /*4300*/  UMOV UR11, 0x40000040 ;  /* 0x40000040000b7882 */ /* 0x000fe20000000000 */
[----:B------:R-:W-:Y:S02]  /*4310*/  WARPGROUP.DEPBAR.LE gsb0, 0x0 ;  /* 0x00008000000079c5 */ /* 0x000fe40000010000 */
[C---:B------:R-:W-:Y:S01]  /*4320*/  F2FP.F16.F32.PACK_AB R152, R204.reuse, R202 ;  /* 0x000000cacc98723e */ /* 0x040fe200000000ff */
        /* <DEDUP_REMOVED lines=27> */
[----:B------:R-:W-:-:S11]  /*44e0*/  FADD.FTZ R188, R193, R188 ;  /* 0x000000bcc1bc7221 */ /* 0x000fd60000010000 */
        /* <DEDUP_REMOVED lines=21> */
.L_x_14851:
[----:B------:R-:W0:Y:S01]  /*4640*/  @P6 LDC R152, c[0x0][0x44c] ;  /* 0x00011300ff986b82 */ /* 0x000e220000000800 */
[----:B------:R-:W-:Y:S01]  /*4650*/  IMAD.U32 R21, RZ, RZ, UR61 ;  /* 0x0000003dff157e24 */ /* 0x000fe2000f8e00ff */
[----:B------:R-:W-:Y:S01]  /*4660*/  UIADD3 UR6, UR6, 0x32460, URZ ;  /* 0x0003246006067890 */ /* 0x000fe2000fffe03f */
[----:B------:R-:W-:-:S03]  /*4670*/  VIADD R203, R203, 0xfffffffe ;  /* 0xfffffffecbcb7836 */ /* 0x000fc60000000000 */
[----:B------:R-:W-:Y:S02]  /*4680*/  UPRMT UR6, UR48, 0x654, UR6 ;  /* 0x0000065430067896 */ /* 0x000fe40008000006 */
[----:B------:R-:W1:Y:S07]  /*4690*/  @P6 LDC R153, c[0x0][0x450] ;  /* 0x00011400ff996b82 */ /* 0x000e6e0000000800 */
[----:B------:R-:W-:Y:S01]  /*46a0*/  SYNCS.ARRIVE.TRANS64.RED.A1T0 RZ, [UR6], RZ ;  /* 0x000000ffffff79a7 */ /* 0x000fe20008100406 */
[----:B0-----:R-:W-:-:S05]  /*46b0*/  @P6 IMAD.HI.U32 R152, R152, UR61, RZ ;  /* 0x0000003d98986c27 */ /* 0x001fca000f8e00ff */
[----:B-1----:R-:W-:-:S04]  /*46c0*/  @P6 SHF.R.U32.HI R21, RZ, R153, R152 ;  /* 0x00000099ff156219 */ /* 0x002fc80000011698 */
        /* <DEDUP_REMOVED lines=9> */
.L_x_14863:
        /* <DEDUP_REMOVED lines=8> */
.L_x_14853:
        /* <DEDUP_REMOVED lines=9> */
.L_x_14854:
[----:B-1----:R-:W-:Y:S05]  /*4870*/  @P1 BRA `(.L_x_14855) ;  /* 0x0000000000081947 */ /* 0x002fea0003800000 */
[----:B------:R-:W1:Y:S02]  /*4880*/  SYNCS.PHASECHK.TRANS64.TRYWAIT P1, [UR4+0x32430], R0 ;  /* 0x03243000ff0075a7 */ /* 0x000e640008020144 */
[----:B-1----:R-:W-:Y:S05]  /*4890*/  @!P1 BRA `(.L_x_14856) ;  /* 0x000000f400f49947 */ /* 0x002fea0003800000 */
.L_x_14855:
        /* <DEDUP_REMOVED lines=32> */
.L_x_14857:
[----:B------:R1:W2:Y:S01]  /*4aa0*/  SYNCS.PHASECHK.TRANS64.TRYWAIT P1, [UR4+0x32450], R0 ;  /* 0x03245000ff0075a7 */ /* 0x0002a20008020144 */
[----:B------:R-:W-:Y:S05]  /*4ab0*/  @!P0 BRA `(.L_x_14858) ;  /* 0x0000000000048947 */ /* 0x000fea0003800000 */
[----:B------:R-:W-:Y:S01]  /*4ac0*/  BPT.TRAP 0x1 ;  /* 0x000000040000795c */ /* 0x000fe20000300000 */
.L_x_14858:
[----:B--2---:R-:W-:Y:S05]  /*4ad0*/  @P1 BRA `(.L_x_14859) ;  /* 0x0000000000081947 */ /* 0x004fea0003800000 */
[----:B------:R-:W2:Y:S02]  /*4ae0*/  SYNCS.PHASECHK.TRANS64.TRYWAIT P1, [UR4+0x32450], R0 ;  /* 0x03245000ff0075a7 */ /* 0x000ea40008020144 */
[----:B--2---:R-:W-:Y:S05]  /*4af0*/  @!P1 BRA `(.L_x_14860) ;  /* 0x000000f400749947 */ /* 0x004fea0003800000 */
.L_x_14859:
        /* <DEDUP_REMOVED lines=101> */
.L_x_14861:
[----:B------:R-:W1:Y:S01]  /*5150*/  LDC R204, c[0x0][0x448] ;  /* 0x00011200ffcc7b82 */ /* 0x000e620000000800 */
[----:B------:R-:W-:Y:S01]  /*5160*/  VIADD R206, R215, UR61 ;  /* 0x0000003dd7ce7c36 */ /* 0x000fe20008000000 */
        /* <DEDUP_REMOVED lines=22> */
[----:B-1----:R-:W-:Y:S01]  /*52d0*/  ISETP.NE.AND P1, PT, R204, 0x1, PT ;  /* 0x00000001cc00780c */ /* 0x002fe20003f25270 */
        /* <DEDUP_REMOVED lines=12> */
[----:B------:R-:W5:Y:S01]  /*53a0*/  @P1 LDC R204, c[0x0][0x44c] ;  /* 0x00011300ffcc1b82 */ /* 0x000f620000000800 */
[----:B------:R-:W-:Y:S01]  /*53b0*/  FMUL.FTZ R171, R171, UR5 ;  /* 0x00000005abab7c20 */ /* 0x000fe20008410000 */
[----:B------:R-:W-:Y:S01]  /*53c0*/  FMUL.FTZ R174, R174, UR5 ;  /* 0x00000005aeae7c20 */ /* 0x000fe20008410000 */
[----:B------:R-:W-:Y:S01]  /*53d0*/  FMUL.FTZ R175, R175, UR5 ;  /* 0x00000005afaf7c20 */ /* 0x000fe20008410000 */
[----:B------:R-:W-:Y:S01]  /*53e0*/  FMUL.FTZ R178, R178, UR5 ;  /* 0x00000005b2b27c20 */ /* 0x000fe20008410000 */
[----:B------:R-:W0:Y:S01]  /*53f0*/  MUFU.TANH R169, R169 ;  /* 0x000000a900a97308 */ /* 0x000e220000002400 */
[----:B------:R-:W-:Y:S01]  /*5400*/  FMUL.FTZ R179, R179, UR5 ;  /* 0x00000005b3b37c20 */ /* 0x000fe20008410000 */
[----:B------:R-:W-:Y:S01]  /*5410*/  FMUL.FTZ R182, R182, UR5 ;  /* 0x00000005b6b67c20 */ /* 0x000fe20008410000 */
[----:B------:R-:W2:Y:S01]  /*5420*/  @P1 LDC R205, c[0x0][0x450] ;  /* 0x00011400ffcd1b82 */ /* 0x000ea20000000800 */
        /* <DEDUP_REMOVED lines=15> */
[----:B-----5:R-:W-:Y:S01]  /*5520*/  @P1 IMAD.HI.U32 R204, R206, R204, RZ ;  /* 0x000000cccecc1227 */ /* 0x020fe200078e00ff */
[----:B------:R-:W-:-:S02]  /*5530*/  UPRMT UR10, UR54, 0x654, UR10 ;  /* 0x00000654360a7896 */ /* 0x000fc4000800000a */
[----:B------:R-:W-:Y:S02]  /*5540*/  UIMAD UR6, UR6, 0xc00, UR7 ;  /* 0x00000c00060678a4 */ /* 0x000fe4000f8e0207 */
[----:B------:R-:W5:Y:S01]  /*5550*/  MUFU.TANH R161, R161 ;  /* 0x000000a100a17308 */ /* 0x000f620000002400 */
[----:B------:R-:W-:Y:S01]  /*5560*/  UMOV UR11, 0x40000040 ;  /* 0x40000040000b7882 */ /* 0x000fe20000000000 */
[----:B--2---:R-:W-:-:S03]  /*5570*/  @P1 SHF.R.U32.HI R206, RZ, R205, R204 ;  /* 0x000000cdffce1219 */ /* 0x004fc600000116cc */
[----:B------:R-:W-:Y:S01]  /*5580*/  SYNCS.ARRIVE.TRANS64.RED.A1T0 RZ, [UR10], RZ ;  /* 0x000000ffffff79a7 */ /* 0x000fe2000810040a */
[----:B------:R-:W-:Y:S01]  /*5590*/  UMOV UR10, UR6 ;  /* 0x00000006000a7c82 */ /* 0x000fe20008000000 */
[----:B------:R-:W2:Y:S01]  /*55a0*/  SHFL.IDX PT, R204, R206, RZ, 0x1c1f ;  /* 0x001c1fffcecc7589 */ /* 0x000ea200000e0000 */
[----:B------:R-:W5:Y:S03]  /*55b0*/  MUFU.TANH R180, R180 ;  /* 0x000000b400b47308 */ /* 0x000f660000002400 */
[----:B------:R3:W1:Y:S05]  /*55c0*/  SHFL.IDX PT, R205, R206, 0x1, 0x1c1f ;  /* 0x003c1f00cecd7f89 */ /* 0x00066a00000e0000 */
[----:B------:R-:W5:Y:S01]  /*55d0*/  MUFU.TANH R154, R154 ;  /* 0x0000009a009a7308 */ /* 0x000f620000002400 */
[----:B---3--:R-:W-:-:S05]  /*55e0*/  MOV R206, 0xffffffa0 ;  /* 0xffffffa000ce7802 */ /* 0x008fca0000000f00 */
[----:B------:R-:W-:Y:S02]  /*55f0*/  IMAD R206, R203, R206, 0x1 ;  /* 0x00000001cbce7424 */ /* 0x000fe400078e02ce */
[----:B------:R-:W3:Y:S02]  /*5600*/  MUFU.TANH R164, R164 ;  /* 0x000000a400a47308 */ /* 0x000ee40000002400 */
[----:B------:R-:W-:-:S05]  /*5610*/  IMAD R206, R216, -0x2, R206 ;  /* 0xfffffffed8ce7824 */ /* 0x000fca00078e02ce */
[----:B------:R-:W-:Y:S01]  /*5620*/  IADD3 R206, -R201, R206, R214 ;  /* 0x000000cec9ce7210 */ /* 0x000fe20007ffe1d6 */
[----:B------:R-:W3:Y:S04]  /*5630*/  MUFU.TANH R172, R172 ;  /* 0x000000ac00ac7308 */ /* 0x000ee80000002400 */
[C---:B--2---:R-:W-:Y:S02]  /*5640*/  IMAD.IADD R199, R206.reuse, 0x1, R204 ;  /* 0x00000001cec77824 */ /* 0x044fe400078e02cc */
[----:B------:R-:W-:Y:S01]  /*5650*/  FMUL.FTZ R204, R197, UR5 ;  /* 0x00000005c5cc7c20 */ /* 0x000fe20008410000 */
[----:B-1----:R-:W-:Y:S01]  /*5660*/  IMAD.IADD R205, R206, 0x1, R205 ;  /* 0x00000001cecd7824 */ /* 0x002fe200078e02cd */
[----:B------:R-:W-:Y:S01]  /*5670*/  ULDC UR5, c[0x0][0xa80] ;  /* 0x0002a00000057ab9 */ /* 0x000fe20000000800 */
[----:B------:R-:W1:Y:S01]  /*5680*/  MUFU.TANH R155, R155 ;  /* 0x0000009b009b7308 */ /* 0x000e620000002400 */
[----:B------:R-:W-:-:S02]  /*5690*/  ISETP.GT.AND P4, PT, R199, 0x9, PT ;  /* 0x00000009c700780c */ /* 0x000fc40003f84270 */
[----:B------:R-:W-:Y:S02]  /*56a0*/  ISETP.GT.AND P5, PT, R199, 0x10, PT ;  /* 0x00000010c700780c */ /* 0x000fe40003fa4270 */
[----:B------:R-:W-:Y:S02]  /*56b0*/  FSEL R157, R157, -INF , P4 ;  /* 0xff8000009d9d7808 */ /* 0x000fe40002000000 */
[C---:B------:R-:W-:Y:S01]  /*56c0*/  ISETP.GT.AND P4, PT, R199.reuse, 0x20, PT ;  /* 0x00000020c700780c */ /* 0x040fe20003f84270 */
[----:B------:R-:W2:Y:S01]  /*56d0*/  MUFU.TANH R173, R173 ;  /* 0x000000ad00ad7308 */ /* 0x000ea20000002400 */
[C---:B------:R-:W-:Y:S02]  /*56e0*/  ISETP.GT.AND P1, PT, R199.reuse, RZ, PT ;  /* 0x000000ffc700720c */ /* 0x040fe40003f24270 */
[----:B------:R-:W-:Y:S02]  /*56f0*/  FSEL R160, R160, -INF , P5 ;  /* 0xff800000a0a07808 */ /* 0x000fe40002800000 */
[----:B------:R-:W-:-:S02]  /*5700*/  ISETP.GT.AND P5, PT, R199, 0x21, PT ;  /* 0x00000021c700780c */ /* 0x000fc40003fa4270 */
[----:B------:R-:W-:Y:S01]  /*5710*/  FSEL R168, R168, -INF , P4 ;  /* 0xff800000a8a87808 */ /* 0x000fe20002000000 */
[----:B------:R-:W2:Y:S01]  /*5720*/  MUFU.TANH R181, R181 ;  /* 0x000000b500b57308 */ /* 0x000ea20000002400 */
[C---:B------:R-:W-:Y:S02]  /*5730*/  ISETP.GT.AND P4, PT, R199.reuse, 0x31, PT ;  /* 0x00000031c700780c */ /* 0x040fe40003f84270 */
[C---:B------:R-:W-:Y:S02]  /*5740*/  ISETP.GT.AND P2, PT, R199.reuse, 0x1, PT ;  /* 0x00000001c700780c */ /* 0x040fe40003f44270 */
[----:B----4-:R-:W-:Y:S02]  /*5750*/  FSEL R152, R152, -INF , P1 ;  /* 0xff80000098987808 */ /* 0x010fe40000800000 */
[----:B------:R-:W-:Y:S01]  /*5760*/  ISETP.GT.AND P1, PT, R199, 0x11, PT ;  /* 0x00000011c700780c */ /* 0x000fe20003f24270 */
[----:B------:R-:W4:Y:S01]  /*5770*/  MUFU.TANH R158, R158 ;  /* 0x0000009e009e7308 */ /* 0x000f220000002400 */
[----:B0-----:R-:W-:-:S02]  /*5780*/  FSEL R169, R169, -INF , P5 ;  /* 0xff800000a9a97808 */ /* 0x001fc40002800000 */
[----:B------:R-:W-:Y:S02]  /*5790*/  ISETP.GT.AND P5, PT, R199, 0x38, PT ;  /* 0x00000038c700780c */ /* 0x000fe40003fa4270 */
[----:B------:R-:W-:Y:S02]  /*57a0*/  FSEL R177, R177, -INF , P4 ;  /* 0xff800000b1b17808 */ /* 0x000fe40002000000 */
[----:B------:R-:W-:Y:S01]  /*57b0*/  FSEL R153, R153, -INF , P2 ;  /* 0xff80000099997808 */ /* 0x000fe20001000000 */
[----:B------:R-:W0:Y:S01]  /*57c0*/  MUFU.TANH R184, R184 ;  /* 0x000000b800b87308 */ /* 0x000e220000002400 */
[----:B------:R-:W-:Y:S02]  /*57d0*/  ISETP.GT.AND P4, PT, R205, RZ, PT ;  /* 0x000000ffcd00720c */ /* 0x000fe40003f84270 */
[----:B------:R-:W-:Y:S02]  /*57e0*/  ISETP.GT.AND P2, PT, R199, 0x18, PT ;  /* 0x00000018c700780c */ /* 0x000fe40003f44270 */
[----:B-----5:R-:W-:-:S02]  /*57f0*/  FSEL R161, R161, -INF , P1 ;  /* 0xff800000a1a17808 */ /* 0x020fc40000800000 */
[----:B------:R-:W-:Y:S01]  /*5800*/  ISETP.GT.AND P1, PT, R199, 0x28, PT ;  /* 0x00000028c700780c */ /* 0x000fe20003f24270 */
[----:B------:R-:W5:Y:S01]  /*5810*/  MUFU.TANH R156, R156 ;  /* 0x0000009c009c7308 */ /* 0x000f620000002400 */
[----:B------:R-:W-:Y:S02]  /*5820*/  FSEL R180, R180, -INF , P5 ;  /* 0xff800000b4b47808 */ /* 0x000fe40002800000 */
[----:B------:R-:W-:Y:S02]  /*5830*/  ISETP.GT.AND P5, PT, R205, 0x1, PT ;  /* 0x00000001cd00780c */ /* 0x000fe40003fa4270 */
[----:B------:R-:W-:Y:S02]  /*5840*/  FSEL R154, R154, -INF , P4 ;  /* 0xff8000009a9a7808 */ /* 0x000fe40002000000 */
[----:B---3--:R-:W-:Y:S01]  /*5850*/  FSEL R164, R164, -INF , P2 ;  /* 0xff800000a4a47808 */ /* 0x008fe20001000000 */
[----:B------:R-:W3:Y:S01]  /*5860*/  MUFU.TANH R159, R159 ;  /* 0x0000009f009f7308 */ /* 0x000ee20000002400 */
[----:B------:R-:W-:-:S02]  /*5870*/  ISETP.GT.AND P2, PT, R199, 0x29, PT ;  /* 0x00000029c700780c */ /* 0x000fc40003f44270 */
[----:B------:R-:W-:Y:S02]  /*5880*/  FSEL R172, R172, -INF , P1 ;  /* 0xff800000acac7808 */ /* 0x000fe40000800000 */
[----:B------:R-:W-:Y:S02]  /*5890*/  ISETP.GT.AND P1, PT, R199, 0x39, PT ;  /* 0x00000039c700780c */ /* 0x000fe40003f24270 */
[----:B------:R-:W-:Y:S01]  /*58a0*/  ISETP.GT.AND P4, PT, R205, 0x8, PT ;  /* 0x00000008cd00780c */ /* 0x000fe20003f84270 */
[----:B------:R-:W3:Y:S01]  /*58b0*/  MUFU.TANH R162, R162 ;  /* 0x000000a200a27308 */ /* 0x000ee20000002400 */
[----:B-1----:R-:W-:Y:S02]  /*58c0*/  FSEL R155, R155, -INF , P5 ;  /* 0xff8000009b9b7808 */ /* 0x002fe40002800000 */
[----:B------:R-:W-:Y:S02]  /*58d0*/  FMNMX.FTZ R206, R154, R202, !PT ;  /* 0x000000ca9ace7209 */ /* 0x000fe40007810000 */
[----:B--2---:R-:W-:-:S02]  /*58e0*/  FSEL R173, R173, -INF , P2 ;  /* 0xff800000adad7808 */ /* 0x004fc40001000000 */
[----:B------:R-:W-:Y:S01]  /*58f0*/  ISETP.GT.AND P2, PT, R199, 0x40, PT ;  /* 0x00000040c700780c */ /* 0x000fe20003f44270 */
[----:B------:R-:W1:Y:S01]  /*5900*/  MUFU.TANH R165, R165 ;  /* 0x000000a500a57308 */ /* 0x000e620000002400 */
[----:B------:R-:W-:Y:S02]  /*5910*/  FSEL R181, R181, -INF , P1 ;  /* 0xff800000b5b57808 */ /* 0x000fe40000800000 */
[----:B------:R-:W-:Y:S02]  /*5920*/  ISETP.GT.AND P3, PT, R199, 0x8, PT ;  /* 0x00000008c700780c */ /* 0x000fe40003f64270 */
[----:B------:R-:W-:Y:S02]  /*5930*/  ISETP.GT.AND P1, PT, R205, 0x9, PT ;  /* 0x00000009cd00780c */ /* 0x000fe40003f24270 */
[----:B----4-:R-:W-:Y:S01]  /*5940*/  FSEL R158, R158, -INF , P4 ;  /* 0xff8000009e9e7808 */ /* 0x010fe20002000000 */
[----:B------:R-:W2:Y:S01]  /*5950*/  MUFU.TANH R163, R163 ;  /* 0x000000a300a37308 */ /* 0x000ea20000002400 */
[----:B------:R-:W-:-:S02]  /*5960*/  FMNMX.FTZ R206, R155, R206, !PT ;  /* 0x000000ce9bce7209 */ /* 0x000fc40007810000 */
[----:B0-----:R-:W-:Y:S02]  /*5970*/  FSEL R184, R184, -INF , P2 ;  /* 0xff800000b8b87808 */ /* 0x001fe40001000000 */
[----:B-----5:R-:W-:Y:S02]  /*5980*/  FSEL R156, R156, -INF , P3 ;  /* 0xff8000009c9c7808 */ /* 0x020fe40001800000 */
[----:B------:R-:W-:Y:S01]  /*5990*/  ISETP.GT.AND P2, PT, R205, 0x10, PT ;  /* 0x00000010cd00780c */ /* 0x000fe20003f44270 */
[----:B------:R-:W0:Y:S01]  /*59a0*/  MUFU.TANH R176, R176 ;  /* 0x000000b000b07308 */ /* 0x000e220000002400 */
[----:B---3--:R-:W-:Y:S02]  /*59b0*/  FSEL R159, R159, -INF , P1 ;  /* 0xff8000009f9f7808 */ /* 0x008fe40000800000 */
[----:B------:R-:W-:Y:S02]  /*59c0*/  FMNMX.FTZ R206, R158, R206, !PT ;  /* 0x000000ce9ece7209 */ /* 0x000fe40007810000 */
[----:B------:R-:W-:-:S02]  /*59d0*/  ISETP.GT.AND P3, PT, R199, 0x19, PT ;  /* 0x00000019c700780c */ /* 0x000fc40003f64270 */
[----:B------:R-:W-:Y:S01]  /*59e0*/  ISETP.GT.AND P5, PT, R205, 0x11, PT ;  /* 0x00000011cd00780c */ /* 0x000fe20003fa4270 */
[----:B------:R-:W3:Y:S01]  /*59f0*/  MUFU.TANH R166, R166 ;  /* 0x000000a600a67308 */ /* 0x000ee20000002400 */
[----:B------:R-:W-:Y:S02]  /*5a00*/  FSEL R162, R162, -INF , P2 ;  /* 0xff800000a2a27808 */ /* 0x000fe40001000000 */
[----:B------:R-:W-:Y:S02]  /*5a10*/  FMNMX.FTZ R206, R159, R206, !PT ;  /* 0x000000ce9fce7209 */ /* 0x000fe40007810000 */
[----:B-1----:R-:W-:Y:S02]  /*5a20*/  FSEL R165, R165, -INF , P3 ;  /* 0xff800000a5a57808 */ /* 0x002fe40001800000 */
[----:B------:R-:W-:Y:S01]  /*5a30*/  ISETP.GT.AND P3, PT, R199, 0x30, PT ;  /* 0x00000030c700780c */ /* 0x000fe20003f64270 */
[----:B------:R-:W1:Y:S01]  /*5a40*/  MUFU.TANH R185, R185 ;  /* 0x000000b900b97308 */ /* 0x000e620000002400 */
[----:B------:R-:W-:-:S02]  /*5a50*/  ISETP.GT.AND P4, PT, R205, 0x18, PT ;  /* 0x00000018cd00780c */ /* 0x000fc40003f84270 */
[----:B--2---:R-:W-:Y:S02]  /*5a60*/  FSEL R163, R163, -INF , P5 ;  /* 0xff800000a3a37808 */ /* 0x004fe40002800000 */
[----:B------:R-:W-:Y:S02]  /*5a70*/  FMNMX.FTZ R206, R162, R206, !PT ;  /* 0x000000cea2ce7209 */ /* 0x000fe40007810000 */
[----:B0-----:R-:W-:Y:S01]  /*5a80*/  FSEL R176, R176, -INF , P3 ;  /* 0xff800000b0b07808 */ /* 0x001fe20001800000 */
[----:B------:R-:W0:Y:S01]  /*5a90*/  MUFU.TANH R167, R167 ;  /* 0x000000a700a77308 */ /* 0x000e220000002400 */
[----:B------:R-:W-:Y:S02]  /*5aa0*/  ISETP.GT.AND P3, PT, R199, 0x41, PT ;  /* 0x00000041c700780c */ /* 0x000fe40003f64270 */
[----:B------:R-:W-:Y:S02]  /*5ab0*/  ISETP.GT.AND P1, PT, R205, 0x19, PT ;  /* 0x00000019cd00780c */ /* 0x000fe40003f24270 */
[----:B---3--:R-:W-:-:S02]  /*5ac0*/  FSEL R166, R166, -INF , P4 ;  /* 0xff800000a6a67808 */ /* 0x008fc40002000000 */
[----:B------:R-:W-:Y:S01]  /*5ad0*/  FMNMX.FTZ R206, R163, R206, !PT ;  /* 0x000000cea3ce7209 */ /* 0x000fe20007810000 */
[----:B------:R-:W2:Y:S01]  /*5ae0*/  MUFU.TANH R170, R170 ;  /* 0x000000aa00aa7308 */ /* 0x000ea20000002400 */
[----:B-1----:R-:W-:Y:S02]  /*5af0*/  FSEL R185, R185, -INF , P3 ;  /* 0xff800000b9b97808 */ /* 0x002fe40001800000 */
[C---:B------:R-:W-:Y:S02]  /*5b00*/  ISETP.GT.AND P3, PT, R205.reuse, 0x20, PT ;  /* 0x00000020cd00780c */ /* 0x040fe40003f64270 */
[----:B------:R-:W-:Y:S02]  /*5b10*/  FMNMX.FTZ R206, R166, R206, !PT ;  /* 0x000000cea6ce7209 */ /* 0x000fe40007810000 */
[----:B------:R-:W-:Y:S01]  /*5b20*/  ISETP.GT.AND P2, PT, R205, 0x21, PT ;  /* 0x00000021cd00780c */ /* 0x000fe20003f44270 */
[----:B------:R1:W-:Y:S01]  /*5b30*/  MUFU.TANH R197, R207 ;  /* 0x000000cf00c57308 */ /* 0x0003e20000002400 */
[----:B0-----:R-:W-:-:S02]  /*5b40*/  FSEL R167, R167, -INF , P1 ;  /* 0xff800000a7a77808 */ /* 0x001fc40000800000 */
[----:B------:R-:W-:Y:S02]  /*5b50*/  ISETP.GT.AND P5, PT, R205, 0x28, PT ;  /* 0x00000028cd00780c */ /* 0x000fe40003fa4270 */
[----:B------:R-:W-:Y:S02]  /*5b60*/  FMNMX.FTZ R206, R167, R206, !PT ;  /* 0x000000cea7ce7209 */ /* 0x000fe40007810000 */
[----:B------:R-:W-:Y:S01]  /*5b70*/  ISETP.GT.AND P4, PT, R205, 0x29, PT ;  /* 0x00000029cd00780c */ /* 0x000fe20003f84270 */
[----:B------:R-:W0:Y:S01]  /*5b80*/  MUFU.TANH R171, R171 ;  /* 0x000000ab00ab7308 */ /* 0x000e220000002400 */
[----:B-1----:R-:W-:Y:S02]  /*5b90*/  FMNMX.FTZ R207, R152, R21, !PT ;  /* 0x0000001598cf7209 */ /* 0x002fe40007810000 */
[----:B--2---:R-:W-:Y:S02]  /*5ba0*/  FSEL R170, R170, -INF , P3 ;  /* 0xff800000aaaa7808 */ /* 0x004fe40001800000 */
[----:B------:R-:W-:-:S02]  /*5bb0*/  FMNMX.FTZ R207, R153, R207, !PT ;  /* 0x000000cf99cf7209 */ /* 0x000fc40007810000 */
[----:B------:R-:W-:Y:S01]  /*5bc0*/  FMNMX.FTZ R206, R170, R206, !PT ;  /* 0x000000ceaace7209 */ /* 0x000fe20007810000 */
[----:B------:R-:W1:Y:S01]  /*5bd0*/  MUFU.TANH R174, R174 ;  /* 0x000000ae00ae7308 */ /* 0x000e620000002400 */
[----:B------:R-:W-:Y:S02]  /*5be0*/  FMNMX.FTZ R207, R156, R207, !PT ;  /* 0x000000cf9ccf7209 */ /* 0x000fe40007810000 */
[----:B------:R-:W-:Y:S02]  /*5bf0*/  ISETP.GT.AND P1, PT, R205, 0x30, PT ;  /* 0x00000030cd00780c */ /* 0x000fe40003f24270 */
[----:B------:R-:W-:Y:S02]  /*5c00*/  FMNMX.FTZ R207, R157, R207, !PT ;  /* 0x000000cf9dcf7209 */ /* 0x000fe40007810000 */
[----:B------:R-:W-:Y:S01]  /*5c10*/  ISETP.GT.AND P3, PT, R205, 0x31, PT ;  /* 0x00000031cd00780c */ /* 0x000fe20003f64270 */
[----:B------:R-:W2:Y:S01]  /*5c20*/  MUFU.TANH R175, R175 ;  /* 0x000000af00af7308 */ /* 0x000ea20000002400 */
[----:B------:R-:W-:-:S02]  /*5c30*/  FMNMX.FTZ R207, R160, R207, !PT ;  /* 0x000000cfa0cf7209 */ /* 0x000fc40007810000 */
[----:B0-----:R-:W-:Y:S02]  /*5c40*/  FSEL R171, R171, -INF , P2 ;  /* 0xff800000abab7808 */ /* 0x001fe40001000000 */
[----:B------:R-:W-:Y:S02]  /*5c50*/  FMNMX.FTZ R207, R161, R207, !PT ;  /* 0x000000cfa1cf7209 */ /* 0x000fe40007810000 */
[----:B------:R-:W-:Y:S01]  /*5c60*/  FMNMX.FTZ R206, R171, R206, !PT ;  /* 0x000000ceabce7209 */ /* 0x000fe20007810000 */
[----:B------:R-:W0:Y:S01]  /*5c70*/  MUFU.TANH R178, R178 ;  /* 0x000000b200b27308 */ /* 0x000e220000002400 */
[----:B-1----:R-:W-:Y:S02]  /*5c80*/  FSEL R174, R174, -INF , P5 ;  /* 0xff800000aeae7808 */ /* 0x002fe40002800000 */
[----:B------:R-:W-:Y:S02]  /*5c90*/  FMNMX.FTZ R207, R164, R207, !PT ;  /* 0x000000cfa4cf7209 */ /* 0x000fe40007810000 */
[----:B------:R-:W-:-:S02]  /*5ca0*/  FMNMX.FTZ R206, R174, R206, !PT ;  /* 0x000000ceaece7209 */ /* 0x000fc40007810000 */
[----:B------:R-:W-:Y:S01]  /*5cb0*/  FMNMX.FTZ R207, R165, R207, !PT ;  /* 0x000000cfa5cf7209 */ /* 0x000fe20007810000 */
[----:B------:R-:W1:Y:S01]  /*5cc0*/  MUFU.TANH R179, R179 ;  /* 0x000000b300b37308 */ /* 0x000e620000002400 */
[----:B--2---:R-:W-:Y:S02]  /*5cd0*/  FSEL R175, R175, -INF , P4 ;  /* 0xff800000afaf7808 */ /* 0x004fe40002000000 */
[----:B------:R-:W-:Y:S02]  /*5ce0*/  FMNMX.FTZ R207, R168, R207, !PT ;  /* 0x000000cfa8cf7209 */ /* 0x000fe40007810000 */
[----:B------:R-:W-:Y:S02]  /*5cf0*/  FMNMX.FTZ R206, R175, R206, !PT ;  /* 0x000000ceafce7209 */ /* 0x000fe40007810000 */
[----:B------:R-:W-:Y:S01]  /*5d00*/  ISETP.GT.AND P2, PT, R205, 0x38, PT ;  /* 0x00000038cd00780c */ /* 0x000fe20003f44270 */
[----:B------:R-:W2:Y:S01]  /*5d10*/  MUFU.TANH R182, R182 ;  /* 0x000000b600b67308 */ /* 0x000ea20000002400 */
[----:B0-----:R-:W-:-:S02]  /*5d20*/  FSEL R178, R178, -INF , P1 ;  /* 0xff800000b2b27808 */ /* 0x001fc40000800000 */
[----:B------:R-:W-:Y:S02]  /*5d30*/  FMNMX.FTZ R207, R169, R207, !PT ;  /* 0x000000cfa9cf7209 */ /* 0x000fe40007810000 */
[----:B------:R-:W-:Y:S02]  /*5d40*/  FMNMX.FTZ R206, R178, R206, !PT ;  /* 0x000000ceb2ce7209 */ /* 0x000fe40007810000 */
[----:B------:R-:W-:Y:S01]  /*5d50*/  ISETP.GT.AND P5, PT, R205, 0x39, PT ;  /* 0x00000039cd00780c */ /* 0x000fe20003fa4270 */
[----:B------:R-:W0:Y:S01]  /*5d60*/  MUFU.TANH R183, R183 ;  /* 0x000000b700b77308 */ /* 0x000e220000002400 */
[----:B-1----:R-:W-:Y:S02]  /*5d70*/  FSEL R179, R179, -INF , P3 ;  /* 0xff800000b3b37808 */ /* 0x002fe40001800000 */
[----:B------:R-:W-:Y:S02]  /*5d80*/  FMNMX.FTZ R207, R172, R207, !PT ;  /* 0x000000cfaccf7209 */ /* 0x000fe40007810000 */
[----:B------:R-:W-:-:S02]  /*5d90*/  FMNMX.FTZ R206, R179, R206, !PT ;  /* 0x000000ceb3ce7209 */ /* 0x000fc40007810000 */
[----:B------:R-:W-:Y:S01]  /*5da0*/  ISETP.GT.AND P4, PT, R205, 0x40, PT ;  /* 0x00000040cd00780c */ /* 0x000fe20003f84270 */
        /* <DEDUP_REMOVED lines=22> */
[C---:B------:R-:W-:Y:S02]  /*5f10*/  ISETP.GT.AND P4, PT, R205.reuse, 0x51, PT ;  /* 0x00000051cd00780c */ /* 0x040fe40003f84270 */
[C---:B------:R-:W-:Y:S02]  /*5f20*/  ISETP.GT.AND P1, PT, R205.reuse, 0x58, PT ;  /* 0x00000058cd00780c */ /* 0x040fe40003f24270 */
        /* <DEDUP_REMOVED lines=8> */
[----:B------:R-:W-:Y:S02]  /*5fb0*/  FSEL R197, R197, -INF , P3 ;  /* 0xff800000c5c57808 */ /* 0x000fe40001800000 */
        /* <DEDUP_REMOVED lines=9> */
[----:B--2---:R-:W-:Y:S02]  /*6050*/  FSEL R198, R198, -INF , P1 ;  /* 0xff800000c6c67808 */ /* 0x004fe40000800000 */
[----:B------:R-:W-:Y:S02]  /*6060*/  ISETP.GT.AND P1, PT, R199, 0x50, PT ;  /* 0x00000050c700780c */ /* 0x000fe40003f24270 */
[----:B------:R-:W-:-:S03]  /*6070*/  FMNMX.FTZ R206, R198, R206, !PT ;  /* 0x000000cec6ce7209 */ /* 0x000fc60007810000 */
        /* <DEDUP_REMOVED lines=32> */
[--C-:B------:R-:W-:Y:S01]  /*6280*/  FFMA.FTZ R159, R159, UR5, -R199.reuse ;  /* 0x000000059f9f7c23 */ /* 0x100fe200080108c7 */
[--C-:B------:R-:W-:Y:S01]  /*6290*/  FFMA.FTZ R162, R162, UR5, -R199.reuse ;  /* 0x00000005a2a27c23 */ /* 0x100fe200080108c7 */
[--C-:B------:R-:W-:Y:S01]  /*62a0*/  FFMA.FTZ R163, R163, UR5, -R199.reuse ;  /* 0x00000005a3a37c23 */ /* 0x100fe200080108c7 */
[----:B0-----:R-:W-:Y:S01]  /*62b0*/  FMNMX.FTZ R206, R206, R208, !PT ;  /* 0x000000d0cece7209 */ /* 0x001fe20007810000 */
[--C-:B------:R-:W-:Y:S01]  /*62c0*/  FFMA.FTZ R208, R155, UR5, -R199.reuse ;  /* 0x000000059bd07c23 */ /* 0x100fe200080108c7 */
[----:B------:R-:W-:Y:S01]  /*62d0*/  MUFU.EX2 R207, R207 ;  /* 0x000000cf00cf7308 */ /* 0x000fe20000000800 */
[----:B------:R-:W0:Y:S01]  /*62e0*/  S2R R155, SR_TID.X ;  /* 0x00000000009b7919 */ /* 0x000e220000002100 */
[C---:B------:R-:W-:Y:S01]  /*62f0*/  FSETP.NEU.FTZ.AND P1, PT, R206.reuse, -INF , PT ;  /* 0xff800000ce00780b */ /* 0x040fe20003f3d000 */
[----:B------:R-:W-:Y:S01]  /*6300*/  FMUL.FTZ R154, R206, UR5 ;  /* 0x00000005ce9a7c20 */ /* 0x000fe20008410000 */
[--C-:B------:R-:W-:Y:S01]  /*6310*/  FFMA.FTZ R166, R166, UR5, -R199.reuse ;  /* 0x00000005a6a67c23 */ /* 0x100fe200080108c7 */
[--C-:B------:R-:W-:Y:S01]  /*6320*/  FFMA.FTZ R167, R167, UR5, -R199.reuse ;  /* 0x00000005a7a77c23 */ /* 0x100fe200080108c7 */
[--C-:B------:R-:W-:Y:S01]  /*6330*/  FFMA.FTZ R170, R170, UR5, -R199.reuse ;  /* 0x00000005aaaa7c23 */ /* 0x100fe200080108c7 */
[--C-:B------:R-:W-:Y:S01]  /*6340*/  FFMA.FTZ R171, R171, UR5, -R199.reuse ;  /* 0x00000005abab7c23 */ /* 0x100fe200080108c7 */
[----:B------:R-:W-:Y:S01]  /*6350*/  FSEL R158, R154, RZ, P1 ;  /* 0x000000ff9a9e7208 */ /* 0x000fe20000800000 */
[----:B------:R-:W-:Y:S01]  /*6360*/  MUFU.EX2 R208, R208 ;  /* 0x000000d000d07308 */ /* 0x000fe20000000800 */
[--C-:B------:R-:W-:Y:S01]  /*6370*/  FFMA.FTZ R174, R174, UR5, -R199.reuse ;  /* 0x00000005aeae7c23 */ /* 0x100fe200080108c7 */
[--C-:B------:R-:W-:Y:S01]  /*6380*/  FFMA.FTZ R175, R175, UR5, -R199.reuse ;  /* 0x00000005afaf7c23 */ /* 0x100fe200080108c7 */
[----:B------:R-:W-:Y:S01]  /*6390*/  FFMA.FTZ R178, R178, UR5, -R199 ;  /* 0x00000005b2b27c23 */ /* 0x000fe200080108c7 */
[--C-:B------:R-:W-:Y:S01]  /*63a0*/  FFMA.FTZ R210, R152, UR5, -R158.reuse ;  /* 0x0000000598d27c23 */ /* 0x100fe2000801089e */
[----:B------:R-:W-:Y:S01]  /*63b0*/  FSEL R152, R206, RZ, P1 ;  /* 0x000000ffce987208 */ /* 0x000fe20000800000 */
[--C-:B------:R-:W-:Y:S01]  /*63c0*/  FFMA.FTZ R156, R156, UR5, -R158.reuse ;  /* 0x000000059c9c7c23 */ /* 0x100fe2000801089e */
[--C-:B------:R-:W-:Y:S01]  /*63d0*/  FFMA.FTZ R211, R153, UR5, -R158.reuse ;  /* 0x0000000599d37c23 */ /* 0x100fe2000801089e */
[----:B------:R-:W-:Y:S01]  /*63e0*/  MUFU.EX2 R209, R209 ;  /* 0x000000d100d17308 */ /* 0x000fe20000000800 */
[--C-:B------:R-:W-:Y:S01]  /*63f0*/  FFMA.FTZ R160, R160, UR5, -R158.reuse ;  /* 0x00000005a0a07c23 */ /* 0x100fe2000801089e */
[----:B------:R-:W-:Y:S01]  /*6400*/  FADD.FTZ R152, -R152, R21 ;  /* 0x0000001598987221 */ /* 0x000fe20000010100 */
[--C-:B------:R-:W-:Y:S01]  /*6410*/  FFMA.FTZ R161, R161, UR5, -R158.reuse ;  /* 0x00000005a1a17c23 */ /* 0x100fe2000801089e */
[--C-:B------:R-:W-:Y:S01]  /*6420*/  FFMA.FTZ R164, R164, UR5, -R158.reuse ;  /* 0x00000005a4a47c23 */ /* 0x100fe2000801089e */
[--C-:B------:R-:W-:Y:S01]  /*6430*/  FFMA.FTZ R165, R165, UR5, -R158.reuse ;  /* 0x00000005a5a57c23 */ /* 0x100fe2000801089e */
[----:B------:R-:W-:Y:S01]  /*6440*/  FMUL.FTZ R152, R152, UR5 ;  /* 0x0000000598987c20 */ /* 0x000fe20008410000 */
[--C-:B------:R-:W-:Y:S01]  /*6450*/  FFMA.FTZ R168, R168, UR5, -R158.reuse ;  /* 0x00000005a8a87c23 */ /* 0x100fe2000801089e */
[----:B------:R1:W-:Y:S01]  /*6460*/  MUFU.EX2 R21, R156 ;  /* 0x0000009c00157308 */ /* 0x0003e20000000800 */
[--C-:B------:R-:W-:Y:S01]  /*6470*/  FFMA.FTZ R169, R169, UR5, -R158.reuse ;  /* 0x00000005a9a97c23 */ /* 0x100fe2000801089e */
[--C-:B------:R-:W-:Y:S01]  /*6480*/  FFMA.FTZ R172, R172, UR5, -R158.reuse ;  /* 0x00000005acac7c23 */ /* 0x100fe2000801089e */
[--C-:B------:R-:W-:Y:S01]  /*6490*/  FFMA.FTZ R173, R173, UR5, -R158.reuse ;  /* 0x00000005adad7c23 */ /* 0x100fe2000801089e */
[--C-:B------:R-:W-:Y:S01]  /*64a0*/  FFMA.FTZ R179, R179, UR5, -R199.reuse ;  /* 0x00000005b3b37c23 */ /* 0x100fe200080108c7 */
[----:B------:R-:W-:Y:S01]  /*64b0*/  FFMA.FTZ R182, R182, UR5, -R199 ;  /* 0x00000005b6b67c23 */ /* 0x000fe200080108c7 */
[--C-:B------:R-:W-:Y:S01]  /*64c0*/  FFMA.FTZ R176, R176, UR5, -R158.reuse ;  /* 0x00000005b0b07c23 */ /* 0x100fe2000801089e */
[--C-:B------:R-:W-:Y:S01]  /*64d0*/  FFMA.FTZ R177, R177, UR5, -R158.reuse ;  /* 0x00000005b1b17c23 */ /* 0x100fe2000801089e */
[----:B------:R2:W3:Y:S01]  /*64e0*/  MUFU.EX2 R213, R152 ;  /* 0x0000009800d57308 */ /* 0x0004e20000000800 */
[----:B0-----:R-:W-:Y:S01]  /*64f0*/  SHF.R.U32.HI R155, RZ, 0x7, R155 ;  /* 0x00000007ff9b7819 */ /* 0x001fe2000001169b */
[--C-:B-1----:R-:W-:Y:S01]  /*6500*/  FFMA.FTZ R156, R157, UR5, -R158.reuse ;  /* 0x000000059d9c7c23 */ /* 0x102fe2000801089e */
[--C-:B------:R-:W-:Y:S01]  /*6510*/  FFMA.FTZ R180, R180, UR5, -R158.reuse ;  /* 0x00000005b4b47c23 */ /* 0x100fe2000801089e */
[----:B------:R-:W-:Y:S01]  /*6520*/  FFMA.FTZ R181, R181, UR5, -R158 ;  /* 0x00000005b5b57c23 */ /* 0x000fe2000801089e */
[----:B------:R-:W-:Y:S01]  /*6530*/  FFMA.FTZ R183, R183, UR5, -R199 ;  /* 0x00000005b7b77c23 */ /* 0x000fe200080108c7 */
[----:B------:R-:W-:-:S02]  /*6540*/  VIADD R153, R155, 0x8 ;  /* 0x000000089b997836 */ /* 0x000fc40000000000 */
[--C-:B------:R-:W-:Y:S01]  /*6550*/  FFMA.FTZ R186, R186, UR5, -R199.reuse ;  /* 0x00000005baba7c23 */ /* 0x100fe200080108c7 */
[----:B------:R-:W-:Y:S01]  /*6560*/  MUFU.EX2 R159, R159 ;  /* 0x0000009f009f7308 */ /* 0x000fe20000000800 */
[----:B--2---:R-:W-:Y:S01]  /*6570*/  FSEL R152, R189, RZ, P2 ;  /* 0x000000ffbd987208 */ /* 0x004fe20001000000 */
[--C-:B------:R-:W-:Y:S01]  /*6580*/  FFMA.FTZ R187, R187, UR5, -R199.reuse ;  /* 0x00000005bbbb7c23 */ /* 0x100fe200080108c7 */
[----:B------:R0:W-:Y:S01]  /*6590*/  BAR.SYNC.DEFER_BLOCKING R153, 0x100 ;  /* 0x000400990000751d */ /* 0x0001e20000010000 */
[--C-:B------:R-:W-:Y:S01]  /*65a0*/  FFMA.FTZ R190, R190, UR5, -R199.reuse ;  /* 0x00000005bebe7c23 */ /* 0x100fe200080108c7 */
[----:B------:R-:W-:Y:S01]  /*65b0*/  FFMA.FTZ R184, R184, UR5, -R158 ;  /* 0x00000005b8b87c23 */ /* 0x000fe2000801089e */
[----:B------:R-:W-:Y:S01]  /*65c0*/  FADD.FTZ R152, -R152, R202 ;  /* 0x000000ca98987221 */ /* 0x000fe20000010100 */
[--C-:B------:R-:W-:Y:S01]  /*65d0*/  FFMA.FTZ R185, R185, UR5, -R158.reuse ;  /* 0x00000005b9b97c23 */ /* 0x100fe2000801089e */
[--C-:B------:R-:W-:Y:S01]  /*65e0*/  FFMA.FTZ R188, R188, UR5, -R158.reuse ;  /* 0x00000005bcbc7c23 */ /* 0x100fe2000801089e */
[----:B------:R-:W-:Y:S01]  /*65f0*/  MUFU.EX2 R210, R210 ;  /* 0x000000d200d27308 */ /* 0x000fe20000000800 */
[----:B------:R-:W-:Y:S01]  /*6600*/  FMUL.FTZ R152, R152, UR5 ;  /* 0x0000000598987c20 */ /* 0x000fe20008410000 */
[-C--:B---3--:R-:W-:Y:S01]  /*6610*/  FMUL.FTZ R24, R24, R213.reuse ;  /* 0x000000d518187220 */ /* 0x088fe20000410000 */
        /* <DEDUP_REMOVED lines=132> */
[----:B------:R-:W-:Y:S01]  /*6e60*/  F2FP.F16.F32.PACK_AB R155, R159, R209 ;  /* 0x000000d19f9b723e */ /* 0x000fe200000000ff */
[--C-:B------:R-:W-:Y:S01]  /*6e70*/  FFMA.FTZ R202, R204, UR5, -R158.reuse ;  /* 0x00000005ccca7c23 */ /* 0x100fe2000801089e */
[----:B--2---:R-:W-:Y:S01]  /*6e80*/  F2FP.F16.F32.PACK_AB R152, R211, R210 ;  /* 0x000000d2d398723e */ /* 0x004fe200000000ff */
[--C-:B------:R-:W-:Y:S01]  /*6e90*/  FFMA.FTZ R191, R191, UR5, -R199.reuse ;  /* 0x00000005bfbf7c23 */ /* 0x100fe200080108c7 */
[----:B---3--:R-:W-:Y:S01]  /*6ea0*/  F2FP.F16.F32.PACK_AB R154, R156, R21 ;  /* 0x000000159c9a723e */ /* 0x008fe200000000ff */
[--C-:B------:R-:W-:Y:S01]  /*6eb0*/  FFMA.FTZ R192, R192, UR5, -R158.reuse ;  /* 0x00000005c0c07c23 */ /* 0x100fe2000801089e */
[--C-:B------:R-:W-:Y:S01]  /*6ec0*/  FFMA.FTZ R193, R193, UR5, -R158.reuse ;  /* 0x00000005c1c17c23 */ /* 0x100fe2000801089e */
[----:B------:R-:W0:Y:S01]  /*6ed0*/  MUFU.EX2 R163, R163 ;  /* 0x000000a300a37308 */ /* 0x000e220000000800 */
[----:B------:R-:W-:Y:S01]  /*6ee0*/  WARPGROUP.ARRIVE ;  /* 0x00000000000079c5 */ /* 0x000fe20000000000 */
[--C-:B------:R-:W-:Y:S01]  /*6ef0*/  FFMA.FTZ R196, R196, UR5, -R158.reuse ;  /* 0x00000005c4c47c23 */ /* 0x100fe2000801089e */
[--C-:B------:R-:W-:Y:S01]  /*6f00*/  FFMA.FTZ R194, R194, UR5, -R199.reuse ;  /* 0x00000005c2c27c23 */ /* 0x100fe200080108c7 */
[--C-:B------:R-:W-:Y:S01]  /*6f10*/  FFMA.FTZ R195, R195, UR5, -R199.reuse ;  /* 0x00000005c3c37c23 */ /* 0x100fe200080108c7 */
[--C-:B------:R-:W-:Y:S01]  /*6f20*/  FFMA.FTZ R198, R198, UR5, -R199.reuse ;  /* 0x00000005c6c67c23 */ /* 0x100fe200080108c7 */
[----:B------:R-:W-:Y:S01]  /*6f30*/  FFMA.FTZ R197, R197, UR5, -R199 ;  /* 0x00000005c5c57c23 */ /* 0x000fe200080108c7 */
[----:B------:R-:W-:Y:S01]  /*6f40*/  HGMMA.64x256x16.F32 R24, R152, gdesc[UR8].tnspB, R24, gsb0 ;  /* 0x43e0000898187df0 */ /* 0x000fe20008000818 */
[----:B------:R-:W-:Y:S01]  /*6f50*/  MUFU.EX2 R166, R166 ;  /* 0x000000a600a67308 */ /* 0x000fe20000000800 */
[----:B------:R-:W-:Y:S01]  /*6f60*/  UIADD3 UR10, UR6, 0x80, URZ ;  /* 0x00000080060a7890 */ /* 0x000fe2000fffe03f */
[----:B------:R-:W-:Y:S01]  /*6f70*/  FFMA.FTZ R158, R205, UR5, -R158 ;  /* 0x00000005cd9e7c23 */ /* 0x000fe2000801089e */
[----:B------:R-:W-:Y:S01]  /*6f80*/  UMOV UR11, 0x40000040 ;  /* 0x40000040000b7882 */ /* 0x000fe20000000000 */
[----:B------:R-:W-:Y:S01]  /*6f90*/  FFMA.FTZ R5, R157, R5, R207 ;  /* 0x000000059d057223 */ /* 0x000fe200000100cf */
[----:B------:R-:W-:-:S03]  /*6fa0*/  FFMA.FTZ R4, R213, R4, R210 ;  /* 0x00000004d5047223 */ /* 0x000fc600000100d2 */
[----:B------:R-:W1:Y:S01]  /*6fb0*/  MUFU.EX2 R167, R167 ;  /* 0x000000a700a77308 */ /* 0x000e620000000800 */
[----:B------:R-:W-:Y:S01]  /*6fc0*/  FADD.FTZ R204, R208, R5 ;  /* 0x00000005d0cc7221 */ /* 0x000fe20000010000 */
[----:B------:R-:W-:-:S03]  /*6fd0*/  FADD.FTZ R4, R211, R4 ;  /* 0x00000004d3047221 */ /* 0x000fc60000010000 */
[----:B------:R-:W-:Y:S01]  /*6fe0*/  FADD.FTZ R204, R209, R204 ;  /* 0x000000ccd1cc7221 */ /* 0x000fe20000010000 */
[----:B------:R-:W-:Y:S02]  /*6ff0*/  FADD.FTZ R21, R21, R4 ;  /* 0x0000000415157221 */ /* 0x000fe40000010000 */
[----:B------:R-:W-:Y:S01]  /*7000*/  MUFU.EX2 R160, R160 ;  /* 0x000000a000a07308 */ /* 0x000fe20000000800 */
[----:B------:R-:W-:Y:S01]  /*7010*/  FADD.FTZ R159, R159, R204 ;  /* 0x000000cc9f9f7221 */ /* 0x000fe20000010000 */
[----:B------:R-:W-:-:S06]  /*7020*/  FADD.FTZ R21, R156, R21 ;  /* 0x000000159c157221 */ /* 0x000fcc0000010000 */
        /* <DEDUP_REMOVED lines=30> */
[----:B------:R-:W-:Y:S01]  /*7210*/  MUFU.EX2 R192, R192 ;  /* 0x000000c000c07308 */ /* 0x000fe20000000800 */
[----:B------:R-:W-:-:S02]  /*7220*/  WARPGROUP.DEPBAR.LE gsb0, 0x0 ;  /* 0x00008000000079c5 */ /* 0x000fc40000010000 */
[----:B0-----:R-:W-:-:S05]  /*7230*/  F2FP.F16.F32.PACK_AB R153, R163, R162 ;  /* 0x000000a2a399723e */ /* 0x001fca00000000ff */
[----:B------:R-:W0:Y:S01]  /*7240*/  MUFU.EX2 R193, R193 ;  /* 0x000000c100c17308 */ /* 0x000e220000000800 */
[----:B-1----:R-:W-:Y:S01]  /*7250*/  F2FP.F16.F32.PACK_AB R155, R167, R166 ;  /* 0x000000a6a79b723e */ /* 0x002fe200000000ff */
[----:B------:R-:W-:Y:S01]  /*7260*/  FADD.FTZ R162, R162, R159 ;  /* 0x0000009fa2a27221 */ /* 0x000fe20000010000 */
[----:B--2---:R-:W-:Y:S01]  /*7270*/  F2FP.F16.F32.PACK_AB R152, R161, R160 ;  /* 0x000000a0a198723e */ /* 0x004fe200000000ff */
        /* <DEDUP_REMOVED lines=14> */
[----:B------:R-:W2:Y:S01]  /*7360*/  MUFU.EX2 R197, R197 ;  /* 0x000000c500c57308 */ /* 0x000ea20000000800 */
        /* <DEDUP_REMOVED lines=52> */
[----:B0-----:R-:W-:Y:S01]  /*76b0*/  F2FP.F16.F32.PACK_AB R152, R193, R192 ;  /* 0x000000c0c198723e */ /* 0x001fe200000000ff */
[----:B------:R-:W-:Y:S01]  /*76c0*/  FADD.FTZ R192, R192, R185 ;  /* 0x000000b9c0c07221 */ /* 0x000fe20000010000 */
[----:B------:R-:W-:Y:S01]  /*76d0*/  F2FP.F16.F32.PACK_AB R153, R195, R194 ;  /* 0x000000c2c399723e */ /* 0x000fe200000000ff */
[----:B------:R-:W-:Y:S01]  /*76e0*/  FADD.FTZ R194, R194, R191 ;  /* 0x000000bfc2c27221 */ /* 0x000fe20000010000 */
[----:B-1----:R-:W-:Y:S01]  /*76f0*/  F2FP.F16.F32.PACK_AB R154, R158, R196 ;  /* 0x000000c49e9a723e */ /* 0x002fe200000000ff */
        /* <DEDUP_REMOVED lines=12> */
.L_x_14862:
[----:B------:R-:W-:Y:S01]  /*77c0*/  UIADD3 UR4, UR4, 0x32460, URZ ;  /* 0x0003246004047890 */ /* 0x000fe2000fffe03f */
[C---:B------:R-:W-:Y:S01]  /*77d0*/  ISETP.GT.AND P1, PT, R203.reuse, R212, PT ;  /* 0x000000d4cb00720c */ /* 0x040fe20003f24270 */
[----:B------:R-:W-:Y:S02]  /*77e0*/  VIADD R203, R203, 0xffffffff ;  /* 0xffffffffcbcb7836 */ /* 0x000fe40000000000 */
[----:B------:R-:W-:Y:S01]  /*77f0*/  UPRMT UR4, UR54, 0x654, UR4 ;  /* 0x0000065436047896 */ /* 0x000fe20008000004 */
[----:B------:R-:W-:Y:S02]  /*7800*/  IMAD.MOV.U32 R202, RZ, RZ, R189 ;  /* 0x000000ffffca7224 */ /* 0x000fe400078e00bd */
[----:B------:R-:W-:-:S06]  /*7810*/  IMAD.MOV.U32 R21, RZ, RZ, R206 ;  /* 0x000000ffff157224 */ /* 0x000fcc00078e00ce */
[----:B------:R-:W-:Y:S01]  /*7820*/  SYNCS.ARRIVE.TRANS64.RED.A1T0 RZ, [UR4], RZ ;  /* 0x000000ffffff79a7 */ /* 0x000fe20008100404 */
[----:B------:R-:W-:Y:S05]  /*7830*/  @P1 BRA `(.L_x_14863) ;  /* 0xffffffcc00c81947 */ /* 0x000fea000383ffff */
.L_x_14852:
[----:B------:R-:W-:-:S13]  /*7840*/  ISETP.GE.AND P1, PT, R203, RZ, PT ;  /* 0x000000ffcb00720c */ /* 0x000fda0003f26270 */
[----:B------:R-:W-:Y:S05]  /*7850*/  @!P1 BRA `(.L_x_14864) ;  /* 0x00000028005c9947 */ /* 0x000fea0003800000 */
[----:B------:R-:W-:Y:S01]  /*7860*/  MOV R201, R189 ;  /* 0x000000bd00c97202 */ /* 0x000fe20000000f00 */
[----:B------:R-:W-:-:S07]  /*7870*/  IMAD.MOV.U32 R21, RZ, RZ, R206 ;  /* 0x000000ffff157224 */ /* 0x000fce00078e00ce */
.L_x_14875:
[----:B------:R-:W-:-:S04]  /*7880*/  UIADD3 UR38, UR38, 0x1, URZ ;  /* 0x0000000126267890 */ /* 0x000fc8000fffe03f */
[----:B------:R-:W-:-:S04]  /*7890*/  UISETP.NE.AND UP0, UPT, UR38, 0x2, UPT ;  /* 0x000000022600788c */ /* 0x000fc8000bf05270 */
[----:B------:R-:W-:Y:S02]  /*78a0*/  USEL UR4, URZ, 0x1, UP0 ;  /* 0x000000013f047887 */ /* 0x000fe40008000000 */
[----:B------:R-:W-:Y:S02]  /*78b0*/  USEL UR38, UR38, URZ, UP0 ;  /* 0x0000003f26267287 */ /* 0x000fe40008000000 */
[----:B------:R-:W-:Y:S01]  /*78c0*/  ULOP3.LUT UR39, UR39, UR4, URZ, 0x3c, !UPT ;  /* 0x0000000427277292 */ /* 0x000fe2000f8e3c3f */
[----:B------:R-:W-:Y:S11]  /*78d0*/  @!P0 BRA `(.L_x_14865) ;  /* 0x0000000000048947 */ /* 0x000ff60003800000 */
[----:B------:R-:W-:Y:S01]  /*78e0*/  BPT.TRAP 0x1 ;  /* 0x000000040000795c */ /* 0x000fe20000300000 */
.L_x_14865:
        /* <DEDUP_REMOVED lines=9> */
.L_x_14866:
[----:B-1----:R-:W-:Y:S05]  /*7980*/  @P1 BRA `(.L_x_14867) ;  /* 0x0000000000081947 */ /* 0x002fea0003800000 */
[----:B------:R-:W1:Y:S02]  /*7990*/  SYNCS.PHASECHK.TRANS64.TRYWAIT P1, [UR4+0x32430], R0 ;  /* 0x03243000ff0075a7 */ /* 0x000e640008020144 */
[----:B-1----:R-:W-:Y:S05]  /*79a0*/  @!P1 BRA `(.L_x_14868) ;  /* 0x000000c400e09947 */ /* 0x002fea0003800000 */
.L_x_14867:
        /* <DEDUP_REMOVED lines=32> */
.L_x_14869:
[----:B------:R1:W2:Y:S01]  /*7bb0*/  SYNCS.PHASECHK.TRANS64.TRYWAIT P1, [UR4+0x32450], R0 ;  /* 0x03245000ff0075a7 */ /* 0x0002a20008020144 */
[----:B------:R-:W-:Y:S05]  /*7bc0*/  @!P0 BRA `(.L_x_14870) ;  /* 0x0000000000048947 */ /* 0x000fea0003800000 */
[----:B------:R-:W-:Y:S01]  /*7bd0*/  BPT.TRAP 0x1 ;  /* 0x000000040000795c */ /* 0x000fe20000300000 */
.L_x_14870:
[----:B--2---:R-:W-:Y:S05]  /*7be0*/  @P1 BRA `(.L_x_14871) ;  /* 0x0000000000081947 */ /* 0x004fea0003800000 */
[----:B------:R-:W2:Y:S02]  /*7bf0*/  SYNCS.PHASECHK.TRANS64.TRYWAIT P1, [UR4+0x32450], R0 ;  /* 0x03245000ff0075a7 */ /* 0x000ea40008020144 */
[----:B--2---:R-:W-:Y:S05]  /*7c00*/  @!P1 BRA `(.L_x_14872) ;  /* 0x000000c400609947 */ /* 0x004fea0003800000 */
.L_x_14871:
        /* <DEDUP_REMOVED lines=30> */
[----:B---3--:R-:W-:-:S04]  /*7df0*/  SHF.R.U32.HI R212, RZ, 0x7, R202 ;  /* 0x00000007ffd47819 */ /* 0x008fc800000116ca */
        /* <DEDUP_REMOVED lines=70> */
.L_x_14873:
        /* <DEDUP_REMOVED lines=28> */
[----:B-1----:R-:W-:Y:S01]  /*8420*/  FMNMX.FTZ R186, R152, R21, !PT ;  /* 0x0000001598ba7209 */ /* 0x002fe20007810000 */
[----:B------:R-:W-:Y:S01]  /*8430*/  FMUL.FTZ R161, R164, UR5 ;  /* 0x00000005a4a17c20 */ /* 0x000fe20008410000 */
[----:B------:R-:W-:Y:S01]  /*8440*/  FMUL.FTZ R174, R178, UR5 ;  /* 0x00000005b2ae7c20 */ /* 0x000fe20008410000 */
[----:B------:R-:W-:Y:S01]  /*8450*/  FMUL.FTZ R178, R184, UR5 ;  /* 0x00000005b8b27c20 */ /* 0x000fe20008410000 */
[----:B------:R-:W1:Y:S01]  /*8460*/  MUFU.TANH R157, R157 ;  /* 0x0000009d009d7308 */ /* 0x000e620000002400 */
[----:B------:R-:W-:Y:S01]  /*8470*/  FMUL.FTZ R184, R187, UR5 ;  /* 0x00000005bbb87c20 */ /* 0x000fe20008410000 */
[----:B------:R-:W-:Y:S01]  /*8480*/  FMUL.FTZ R155, R155, UR5 ;  /* 0x000000059b9b7c20 */ /* 0x000fe20008410000 */
[----:B--2---:R-:W-:Y:S01]  /*8490*/  FMNMX.FTZ R187, R153, R186, !PT ;  /* 0x000000ba99bb7209 */ /* 0x004fe20007810000 */
        /* <DEDUP_REMOVED lines=15> */
[----:B------:R-:W-:Y:S01]  /*8590*/  UPRMT UR10, UR6, 0x654, UR10 ;  /* 0x00000654060a7896 */ /* 0x000fe2000800000a */
[----:B------:R-:W-:Y:S01]  /*85a0*/  UMOV UR11, 0x40000040 ;  /* 0x40000040000b7882 */ /* 0x000fe20000000000 */
[----:B------:R-:W-:-:S03]  /*85b0*/  UMOV UR15, 0x40000040 ;  /* 0x40000040000f7882 */ /* 0x000fc60000000000 */
[----:B------:R-:W1:Y:S01]  /*85c0*/  MUFU.TANH R154, R154 ;  /* 0x0000009a009a7308 */ /* 0x000e620000002400 */
[----:B--2---:R-:W-:-:S03]  /*85d0*/  FMNMX.FTZ R207, R156, R207, !PT ;  /* 0x000000cf9ccf7209 */ /* 0x004fc60007810000 */
[----:B------:R-:W-:Y:S01]  /*85e0*/  SYNCS.ARRIVE.TRANS64.RED.A1T0 RZ, [UR10], RZ ;  /* 0x000000ffffff79a7 */ /* 0x000fe2000810040a */
[----:B------:R-:W-:-:S03]  /*85f0*/  UIMAD UR10, UR38, 0xc00, UR7 ;  /* 0x00000c00260a78a4 */ /* 0x000fc6000f8e0207 */
[----:B------:R-:W2:Y:S01]  /*8600*/  MUFU.TANH R161, R161 ;  /* 0x000000a100a17308 */ /* 0x000ea20000002400 */
[----:B---3--:R-:W-:Y:S01]  /*8610*/  FMNMX.FTZ R186, R158, R207, !PT ;  /* 0x000000cf9eba7209 */ /* 0x008fe20007810000 */
[----:B------:R-:W-:Y:S01]  /*8620*/  FMUL.FTZ R207, R191, UR5 ;  /* 0x00000005bfcf7c20 */ /* 0x000fe20008410000 */
[----:B------:R-:W-:-:S05]  /*8630*/  UIADD3 UR14, UR10, 0x80, URZ ;  /* 0x000000800a0e7890 */ /* 0x000fca000fffe03f */
        /* <DEDUP_REMOVED lines=72> */
[----:B------:R-:W-:-:S05]  /*8ac0*/  ULDC UR5, c[0x0][0xa80] ;  /* 0x0002a00000057ab9 */ /* 0x000fca0000000800 */
[----:B------:R-:W2:Y:S01]  /*8ad0*/  MUFU.TANH R193, R193 ;  /* 0x000000c100c17308 */ /* 0x000ea20000002400 */
[----:B---3--:R-:W-:-:S07]  /*8ae0*/  FMNMX.FTZ R208, R192, R195, !PT ;  /* 0x000000c3c0d07209 */ /* 0x008fce0007810000 */
[----:B------:R-:W3:Y:S01]  /*8af0*/  MUFU.TANH R184, R184 ;  /* 0x000000b800b87308 */ /* 0x000ee20000002400 */
[----:B-1----:R-:W-:-:S07]  /*8b00*/  FMNMX.FTZ R189, R182, R189, !PT ;  /* 0x000000bdb6bd7209 */ /* 0x002fce0007810000 */
[----:B------:R-:W1:Y:S01]  /*8b10*/  MUFU.TANH R190, R190 ;  /* 0x000000be00be7308 */ /* 0x000e620000002400 */
[----:B--2---:R-:W-:-:S05]  /*8b20*/  FMNMX.FTZ R208, R193, R208, !PT ;  /* 0x000000d0c1d07209 */ /* 0x004fca0007810000 */
[----:B------:R-:W2:Y:S02]  /*8b30*/  SHFL.BFLY PT, R197, R208, 0x2, 0x1f ;  /* 0x0c401f00d0c57f89 */ /* 0x000ea400000e0000 */
[----:B------:R-:W4:Y:S01]  /*8b40*/  MUFU.TANH R207, R207 ;  /* 0x000000cf00cf7308 */ /* 0x000f220000002400 */
[----:B---3--:R-:W-:-:S07]  /*8b50*/  FMNMX.FTZ R189, R184, R189, !PT ;  /* 0x000000bdb8bd7209 */ /* 0x008fce0007810000 */
[----:B------:R-:W3:Y:S01]  /*8b60*/  MUFU.TANH R191, R191 ;  /* 0x000000bf00bf7308 */ /* 0x000ee20000002400 */
[----:B-1----:R-:W-:-:S07]  /*8b70*/  FMNMX.FTZ R198, R190, R189, !PT ;  /* 0x000000bdbec67209 */ /* 0x002fce0007810000 */
[----:B------:R-:W1:Y:S01]  /*8b80*/  MUFU.TANH R194, R194 ;  /* 0x000000c200c27308 */ /* 0x000e620000002400 */
[----:B----4-:R-:W-:-:S07]  /*8b90*/  FMNMX.FTZ R198, R207, R198, !PT ;  /* 0x000000c6cfc67209 */ /* 0x010fce0007810000 */
[----:B------:R2:W4:Y:S01]  /*8ba0*/  MUFU.TANH R195, R206 ;  /* 0x000000ce00c37308 */ /* 0x0005220000002400 */
[----:B---3--:R-:W-:-:S07]  /*8bb0*/  FMNMX.FTZ R189, R191, R198, !PT ;  /* 0x000000c6bfbd7209 */ /* 0x008fce0007810000 */
[----:B------:R-:W3:Y:S01]  /*8bc0*/  MUFU.TANH R196, R196 ;  /* 0x000000c400c47308 */ /* 0x000ee20000002400 */
[----:B-1----:R-:W-:Y:S02]  /*8bd0*/  FMNMX.FTZ R198, R194, R189, !PT ;  /* 0x000000bdc2c67209 */ /* 0x002fe40007810000 */
[----:B--2---:R-:W-:-:S05]  /*8be0*/  FMNMX.FTZ R206, R208, R197, !PT ;  /* 0x000000c5d0ce7209 */ /* 0x004fca0007810000 */
[----:B------:R-:W1:Y:S01]  /*8bf0*/  SHFL.BFLY PT, R197, R206, 0x1, 0x1f ;  /* 0x0c201f00cec57f89 */ /* 0x000e6200000e0000 */
[----:B----4-:R-:W-:-:S04]  /*8c00*/  FMNMX.FTZ R189, R195, R198, !PT ;  /* 0x000000c6c3bd7209 */ /* 0x010fc80007810000 */
[----:B---3--:R-:W-:-:S05]  /*8c10*/  FMNMX.FTZ R189, R196, R189, !PT ;  /* 0x000000bdc4bd7209 */ /* 0x008fca0007810000 */
[----:B------:R-:W2:Y:S01]  /*8c20*/  SHFL.BFLY PT, R198, R189, 0x2, 0x1f ;  /* 0x0c401f00bdc67f89 */ /* 0x000ea200000e0000 */
[----:B-1----:R-:W-:-:S05]  /*8c30*/  FMNMX.FTZ R206, R206, R197, !PT ;  /* 0x000000c5cece7209 */ /* 0x002fca0007810000 */
[----:B------:R-:W-:-:S04]  /*8c40*/  FADD.FTZ R199, -R206, R21 ;  /* 0x00000015cec77221 */ /* 0x000fc80000010100 */
[----:B------:R-:W-:Y:S01]  /*8c50*/  FMUL.FTZ R199, R199, UR5 ;  /* 0x00000005c7c77c20 */ /* 0x000fe20008410000 */
[----:B--2---:R-:W-:Y:S01]  /*8c60*/  FMNMX.FTZ R189, R189, R198, !PT ;  /* 0x000000c6bdbd7209 */ /* 0x004fe20007810000 */
[----:B------:R-:W-:-:S04]  /*8c70*/  FMUL.FTZ R198, R206, UR5 ;  /* 0x00000005cec67c20 */ /* 0x000fc80008410000 */
[----:B------:R-:W1:Y:S01]  /*8c80*/  MUFU.EX2 R199, R199 ;  /* 0x000000c700c77308 */ /* 0x000e620000000800 */
[----:B------:R-:W2:Y:S01]  /*8c90*/  SHFL.BFLY PT, R197, R189, 0x1, 0x1f ;  /* 0x0c201f00bdc57f89 */ /* 0x000ea200000e0000 */
        /* <DEDUP_REMOVED lines=13> */
[-C--:B-1----:R-:W-:Y:S01]  /*8d70*/  FMUL.FTZ R24, R24, R199.reuse ;  /* 0x000000c718187220 */ /* 0x082fe20000410000 */
        /* <DEDUP_REMOVED lines=9> */
[----:B--2---:R-:W-:Y:S01]  /*8e10*/  FMNMX.FTZ R189, R189, R197, !PT ;  /* 0x000000c5bdbd7209 */ /* 0x004fe20007810000 */
        /* <DEDUP_REMOVED lines=11> */
[-C--:B------:R-:W-:Y:S01]  /*8ed0*/  FMUL.FTZ R49, R49, R199.reuse ;  /* 0x000000c731317220 */ /* 0x080fe20000410000 */
[-C--:B------:R-:W-:Y:S01]  /*8ee0*/  FMUL.FTZ R52, R52, R199.reuse ;  /* 0x000000c734347220 */ /* 0x080fe20000410000 */
[-C--:B------:R-:W-:Y:S01]  /*8ef0*/  FMUL.FTZ R53, R53, R199.reuse ;  /* 0x000000c735357220 */ /* 0x080fe20000410000 */
[----:B------:R2:W3:Y:S01]  /*8f00*/  MUFU.EX2 R210, R152 ;  /* 0x0000009800d27308 */ /* 0x0004e20000000800 */
[--C-:B-1----:R-:W-:Y:S01]  /*8f10*/  FFMA.FTZ R202, R204, UR5, -R209.reuse ;  /* 0x00000005ccca7c23 */ /* 0x102fe200080108d1 */
[----:B------:R-:W-:Y:S01]  /*8f20*/  FFMA.FTZ R204, R205, UR5, -R209 ;  /* 0x00000005cdcc7c23 */ /* 0x000fe200080108d1 */
[-C--:B------:R-:W-:Y:S01]  /*8f30*/  FMUL.FTZ R56, R56, R199.reuse ;  /* 0x000000c738387220 */ /* 0x080fe20000410000 */
[-C--:B------:R-:W-:Y:S01]  /*8f40*/  FMUL.FTZ R57, R57, R199.reuse ;  /* 0x000000c739397220 */ /* 0x080fe20000410000 */
[-C--:B------:R-:W-:Y:S01]  /*8f50*/  FMUL.FTZ R60, R60, R199.reuse ;  /* 0x000000c73c3c7220 */ /* 0x080fe20000410000 */
[-C--:B------:R-:W-:Y:S01]  /*8f60*/  FMUL.FTZ R61, R61, R199.reuse ;  /* 0x000000c73d3d7220 */ /* 0x080fe20000410000 */
[----:B------:R-:W-:Y:S01]  /*8f70*/  FMUL.FTZ R64, R64, R199 ;  /* 0x000000c740407220 */ /* 0x000fe20000410000 */
[----:B------:R-:W-:Y:S01]  /*8f80*/  MUFU.EX2 R211, R211 ;  /* 0x000000d300d37308 */ /* 0x000fe20000000800 */
[----:B--2---:R-:W-:-:S02]  /*8f90*/  VIADD R152, R212, 0x8 ;  /* 0x00000008d4987836 */ /* 0x004fc40000000000 */
        /* <DEDUP_REMOVED lines=115> */
[----:B--2---:R-:W-:Y:S01]  /*96d0*/  F2FP.F16.F32.PACK_AB R153, R201, R211 ;  /* 0x000000d3c999723e */ /* 0x004fe200000000ff */
        /* <DEDUP_REMOVED lines=42> */
[----:B------:R-:W3:Y:S01]  /*9980*/  MUFU.EX2 R160, R160 ;  /* 0x000000a000a07308 */ /* 0x000ee20000000800 */
[----:B------:R-:W-:Y:S02]  /*9990*/  FADD.FTZ R201, R201, R210 ;  /* 0x000000d2c9c97221 */ /* 0x000fe40000010000 */
[----:B------:R-:W-:Y:S02]  /*99a0*/  FADD.FTZ R4, R197, R4 ;  /* 0x00000004c5047221 */ /* 0x000fe40000010000 */
[----:B------:R-:W-:Y:S02]  /*99b0*/  FADD.FTZ R201, R202, R201 ;  /* 0x000000c9cac97221 */ /* 0x000fe40000010000 */
[----:B------:R-:W-:Y:S01]  /*99c0*/  FADD.FTZ R157, R157, R4 ;  /* 0x000000049d9d7221 */ /* 0x000fe20000010000 */
[----:B------:R-:W-:Y:S01]  /*99d0*/  MUFU.EX2 R165, R165 ;  /* 0x000000a500a57308 */ /* 0x000fe20000000800 */
[----:B------:R-:W-:-:S02]  /*99e0*/  FADD.FTZ R204, R204, R201 ;  /* 0x000000c9cccc7221 */ /* 0x000fc40000010000 */
[----:B-1----:R-:W-:-:S05]  /*99f0*/  FADD.FTZ R157, R156, R157 ;  /* 0x0000009d9c9d7221 */ /* 0x002fca0000010000 */
        /* <DEDUP_REMOVED lines=86> */
[----:B------:R-:W-:Y:S01]  /*9f60*/  FADD.FTZ R183, R184, R183 ;  /* 0x000000b7b8b77221 */ /* 0x000fe20000010000 */
[----:B------:R-:W-:Y:S02]  /*9f70*/  WARPGROUP.DEPBAR.LE gsb0, 0x0 ;  /* 0x00008000000079c5 */ /* 0x000fe40000010000 */
[C---:B------:R-:W-:Y:S01]  /*9f80*/  F2FP.F16.F32.PACK_AB R152, R180.reuse, R178 ;  /* 0x000000b2b498723e */ /* 0x040fe200000000ff */
[----:B------:R-:W-:Y:S01]  /*9f90*/  FADD.FTZ R180, R180, R179 ;  /* 0x000000b3b4b47221 */ /* 0x000fe20000010000 */
[----:B------:R-:W-:Y:S02]  /*9fa0*/  F2FP.F16.F32.PACK_AB R153, R184, R182 ;  /* 0x000000b6b899723e */ /* 0x000fe400000000ff */
[----:B------:R-:W-:Y:S01]  /*9fb0*/  F2FP.F16.F32.PACK_AB R154, R187, R185 ;  /* 0x000000b9bb9a723e */ /* 0x000fe200000000ff */
[----:B------:R-:W-:Y:S01]  /*9fc0*/  FADD.FTZ R180, R185, R180 ;  /* 0x000000b4b9b47221 */ /* 0x000fe20000010000 */
[----:B------:R-:W-:Y:S01]  /*9fd0*/  F2FP.F16.F32.PACK_AB R155, R205, R190 ;  /* 0x000000becd9b723e */ /* 0x000fe200000000ff */
[----:B------:R-:W-:-:S02]  /*9fe0*/  FADD.FTZ R190, R190, R183 ;  /* 0x000000b7bebe7221 */ /* 0x000fc40000010000 */
[----:B------:R-:W-:Y:S01]  /*9ff0*/  FADD.FTZ R187, R187, R180 ;  /* 0x000000b4bbbb7221 */ /* 0x000fe20000010000 */
[----:B------:R-:W-:Y:S01]  /*a000*/  WARPGROUP.ARRIVE ;  /* 0x00000000000079c5 */ /* 0x000fe20000000000 */
[----:B------:R-:W-:Y:S02]  /*a010*/  FADD.FTZ R190, R205, R190 ;  /* 0x000000becdbe7221 */ /* 0x000fe40000010000 */
[----:B------:R-:W-:-:S08]  /*a020*/  FADD.FTZ R187, R186, R187 ;  /* 0x000000bbbabb7221 */ /* 0x000fd00000010000 */
        /* <DEDUP_REMOVED lines=18> */
.L_x_14874:
[----:B------:R-:W-:Y:S01]  /*a150*/  UIADD3 UR4, UR4, 0x32460, URZ ;  /* 0x0003246004047890 */ /* 0x000fe2000fffe03f */
[C---:B------:R-:W-:Y:S01]  /*a160*/  ISETP.GT.AND P1, PT, R203.reuse, RZ, PT ;  /* 0x000000ffcb00720c */ /* 0x040fe20003f24270 */
[----:B------:R-:W-:Y:S02]  /*a170*/  VIADD R203, R203, 0xffffffff ;  /* 0xffffffffcbcb7836 */ /* 0x000fe40000000000 */
[----:B------:R-:W-:Y:S01]  /*a180*/  UPRMT UR4, UR6, 0x654, UR4 ;  /* 0x0000065406047896 */ /* 0x000fe20008000004 */
[----:B------:R-:W-:Y:S02]  /*a190*/  IMAD.MOV.U32 R201, RZ, RZ, R189 ;  /* 0x000000ffffc97224 */ /* 0x000fe400078e00bd */
[----:B------:R-:W-:-:S06]  /*a1a0*/  IMAD.MOV.U32 R21, RZ, RZ, R206 ;  /* 0x000000ffff157224 */ /* 0x000fcc00078e00ce */
[----:B------:R-:W-:Y:S01]  /*a1b0*/  SYNCS.ARRIVE.TRANS64.RED.A1T0 RZ, [UR4], RZ ;  /* 0x000000ffffff79a7 */ /* 0x000fe20008100404 */
[----:B------:R-:W-:Y:S05]  /*a1c0*/  @P1 BRA `(.L_x_14875) ;  /* 0xffffffd400ac1947 */ /* 0x000fea000383ffff */
.L_x_14864:
[----:B------:R-:W0:Y:S01]  /*a1d0*/  SHFL.BFLY PT, R3, R4, 0x2, 0x1f ;  /* 0x0c401f0004037f89 */ /* 0x000e2200000e0000 */
[----:B------:R-:W-:Y:S01]  /*a1e0*/  MOV R8, RZ ;  /* 0x000000ff00087202 */ /* 0x000fe20000000f00 */
[----:B------:R-:W-:Y:S01]  /*a1f0*/  UIADD3 UR38, UR38, 0x1, URZ ;  /* 0x0000000126267890 */ /* 0x000fe2000fffe03f */
[----:B------:R-:W-:Y:S01]  /*a200*/  IMAD.U32 R11, RZ, RZ, UR5 ;  /* 0x00000005ff0b7e24 */ /* 0x000fe2000f8e00ff */
[----:B------:R-:W1:Y:S01]  /*a210*/  SHFL.BFLY PT, R2, R5, 0x2, 0x1f ;  /* 0x0c401f0005027f89 */ /* 0x000e6200000e0000 */
[----:B------:R2:W-:Y:S06]  /*a220*/  BAR.ARV R0, 0x100 ;  /* 0x000400000000751d */ /* 0x0005ec0000002000 */
[----:B------:R-:W-:-:S02]  /*a230*/  UISETP.NE.AND UP0, UPT, UR38, 0x2, UPT ;  /* 0x000000022600788c */ /* 0x000fc4000bf05270 */
[----:B------:R-:W-:Y:S06]  /*a240*/  BAR.ARV 0x8, 0x180 ;  /* 0x0206000000007b1d */ /* 0x000fec0000002000 */
[----:B--2---:R-:W-:Y:S01]  /*a250*/  IMAD.MOV.U32 R0, RZ, RZ, RZ ;  /* 0x000000ffff007224 */ /* 0x004fe200078e00ff */
[----:B------:R-:W-:Y:S01]  /*a260*/  USEL UR4, URZ, 0x1, UP0 ;  /* 0x000000013f047887 */ /* 0x000fe20008000000 */
[----:B0-----:R-:W-:Y:S01]  /*a270*/  FADD.FTZ R3, R3, R4 ;  /* 0x0000000403037221 */ /* 0x001fe20000010000 */
[----:B------:R-:W-:Y:S01]  /*a280*/  PLOP3.LUT P0, PT, PT, PT, PT, 0x8, 0x0 ;  /* 0x000000000000781c */ /* 0x000fe20003f0e170 */
[----:B------:R-:W-:Y:S01]  /*a290*/  VIADD R225, R225, 0x1 ;  /* 0x00000001e1e17836 */ /* 0x000fe20000000000 */
[----:B------:R-:W-:Y:S01]  /*a2a0*/  USEL UR38, UR38, URZ, UP0 ;  /* 0x0000003f26267287 */ /* 0x000fe20008000000 */
[----:B-1----:R-:W-:Y:S01]  /*a2b0*/  FADD.FTZ R2, R2, R5 ;  /* 0x0000000502027221 */ /* 0x002fe20000010000 */
[----:B------:R-:W0:Y:S01]  /*a2c0*/  SHFL.BFLY PT, R6, R3, 0x1, 0x1f ;  /* 0x0c201f0003067f89 */ /* 0x000e2200000e0000 */
[----:B------:R-:W-:Y:S01]  /*a2d0*/  IMAD.U32 R5, RZ, RZ, UR5 ;  /* 0x00000005ff057e24 */ /* 0x000fe2000f8e00ff */
[----:B------:R-:W-:-:S02]  /*a2e0*/  ULOP3.LUT UR39, UR39, UR4, URZ, 0x3c, !UPT ;  /* 0x0000000427277292 */ /* 0x000fc4000f8e3c3f */
[----:B------:R-:W1:Y:S01]  /*a2f0*/  SHFL.BFLY PT, R7, R2, 0x1, 0x1f ;  /* 0x0c201f0002077f89 */ /* 0x000e6200000e0000 */
[----:B0-----:R-:W-:Y:S01]  /*a300*/  FADD.FTZ R6, R3, R6 ;  /* 0x0000000603067221 */ /* 0x001fe20000010000 */
[----:B------:R-:W-:Y:S02]  /*a310*/  IMAD.MOV.U32 R3, RZ, RZ, -0x800000 ;  /* 0xff800000ff037424 */ /* 0x000fe400078e00ff */
[----:B-1----:R-:W-:Y:S02]  /*a320*/  FADD.FTZ R7, R2, R7 ;  /* 0x0000000702077221 */ /* 0x002fe40000010000 */
[----:B------:R-:W-:Y:S01]  /*a330*/  FSETP.NE.FTZ.AND P1, PT, R6, RZ, PT ;  /* 0x000000ff0600720b */ /* 0x000fe20003f35000 */
[----:B------:R-:W-:Y:S02]  /*a340*/  IMAD.MOV.U32 R2, RZ, RZ, -0x800000 ;  /* 0xff800000ff027424 */ /* 0x000fe400078e00ff */
[----:B------:R-:W-:-:S10]  /*a350*/  FSETP.NE.FTZ.AND P2, PT, R7, RZ, PT ;  /* 0x000000ff0700720b */ /* 0x000fd40003f55000 */
[----:B------:R-:W0:Y:S01]  /*a360*/  @P1 MUFU.RCP R8, R6 ;  /* 0x0000000600081308 */ /* 0x000e220000001000 */
[----:B------:R-:W-:Y:S02]  /*a370*/  @P1 FMUL.FTZ R5, R5, 0.69314718246459960938 ;  /* 0x3f31721805051820 */ /* 0x000fe40000410000 */
[----:B------:R-:W-:-:S05]  /*a380*/  @P2 FMUL.FTZ R11, R11, 0.69314718246459960938 ;  /* 0x3f3172180b0b2820 */ /* 0x000fca0000410000 */
[----:B------:R-:W-:Y:S08]  /*a390*/  @P2 MUFU.RCP R0, R7 ;  /* 0x0000000700002308 */ /* 0x000ff00000001000 */
        /* <DEDUP_REMOVED lines=134> */
.L_x_14838:
[----:B------:R-:W0:Y:S08]  /*ac00*/  S2UR UR4, SR_CgaCtaId ;  /* 0x00000000000479c3 */ /* 0x000e300000008800 */
[----:B------:R-:W-:Y:S06]  /*ac10*/  BAR.SYNC.DEFER_BLOCKING 0x5, 0x180 ;  /* 0x0146000000007b1d */ /* 0x000fec0000010000 */
[----:B------:R-:W-:Y:S01]  /*ac20*/  UMOV UR7, 0x400 ;  /* 0x0000040000077882 */ /* 0x000fe20000000000 */
[----:B------:R-:W-:Y:S01]  /*ac30*/  BSSY B0, `(.L_x_14876) ;  /* 0x00002eb000007945 */ /* 0x000fe20003800000 */
[----:B0-----:R-:W-:-:S09]  /*ac40*/  ULEA UR7, UR4, UR7, 0x18 ;  /* 0x0000000704077291 */ /* 0x001fd2000f8ec03f */
[----:B------:R-:W0:Y:S02]  /*ac50*/  LDS.128 R4, [UR7+0x324d0] ;  /* 0x0324d007ff047984 */ /* 0x000e240008000c00 */
[----:B0-----:R-:W-:Y:S02]  /*ac60*/  R2UR UR5, R5 ;  /* 0x00000000050572ca */ /* 0x001fe400000e0000 */
        /* <DEDUP_REMOVED lines=18> */
[----:B------:R-:W-:Y:S02]  /*ad90*/  F2FP.F16.F32.PACK_AB R35, R161, R35 ;  /* 0x00000023a123723e */ /* 0x000fe400000000ff */
        /* <DEDUP_REMOVED lines=20> */
[C---:B------:R-:W-:Y:S01]  /*aee0*/  IADD3 R179, P1, R94.reuse, 0x8000, RZ ;  /* 0x000080005eb37810 */ /* 0x040fe20007f3e0ff */
[--C-:B------:R-:W-:Y:S01]  /*aef0*/  IMAD.X R21, RZ, RZ, R95.reuse, P6 ;  /* 0x000000ffff157224 */ /* 0x100fe200030e065f */
[----:B------:R-:W-:Y:S01]  /*af00*/  LOP3.LUT R14, R167, 0x380, RZ, 0xc0, !PT ;  /* 0x00000380a70e7812 */ /* 0x000fe200078ec0ff */
[--C-:B------:R-:W-:Y:S01]  /*af10*/  IMAD.X R23, RZ, RZ, R95.reuse, P5 ;  /* 0x000000ffff177224 */ /* 0x100fe200028e065f */
[----:B------:R-:W-:Y:S01]  /*af20*/  IADD3 R177, P2, R94, 0x4060, RZ ;  /* 0x000040605eb17810 */ /* 0x000fe20007f5e0ff */
[----:B------:R-:W-:Y:S01]  /*af30*/  IMAD.X R39, RZ, RZ, R95, P1 ;  /* 0x000000ffff277224 */ /* 0x000fe200008e065f */
[----:B------:R-:W-:Y:S02]  /*af40*/  LOP3.LUT R16, R169, 0x380, RZ, 0xc0, !PT ;  /* 0x00000380a9107812 */ /* 0x000fe400078ec0ff */
[----:B------:R-:W-:-:S02]  /*af50*/  LOP3.LUT R18, R171, 0x380, RZ, 0xc0, !PT ;  /* 0x00000380ab127812 */ /* 0x000fc400078ec0ff */
[----:B------:R-:W-:Y:S02]  /*af60*/  SHF.R.U64 R5, R5, 0x3, RZ ;  /* 0x0000000305057819 */ /* 0x000fe400000012ff */
[----:B------:R-:W-:Y:S02]  /*af70*/  SHF.R.U64 R12, R12, 0x3, RZ ;  /* 0x000000030c0c7819 */ /* 0x000fe400000012ff */
        /* <DEDUP_REMOVED lines=18> */
[----:B------:R-:W-:Y:S01]  /*b0a0*/  LOP3.LUT R30, R177, 0x380, RZ, 0xc0, !PT ;  /* 0x00000380b11e7812 */ /* 0x000fe200078ec0ff */
[----:B------:R-:W-:Y:S01]  /*b0b0*/  IMAD.X R11, RZ, RZ, R95, P1 ;  /* 0x000000ffff0b7224 */ /* 0x000fe200008e065f */
[----:B------:R-:W-:Y:S02]  /*b0c0*/  LOP3.LUT R94, R5, R94, RZ, 0x3c, !PT ;  /* 0x0000005e055e7212 */ /* 0x000fe400078e3cff */
[----:B------:R-:W-:Y:S02]  /*b0d0*/  LOP3.LUT R12, R12, R165, RZ, 0x3c, !PT ;  /* 0x000000a50c0c7212 */ /* 0x000fe400078e3cff */
[----:B------:R-:W-:Y:S02]  /*b0e0*/  LOP3.LUT R38, R179, 0x380, RZ, 0xc0, !PT ;  /* 0x00000380b3267812 */ /* 0x000fe400078ec0ff */
[----:B------:R-:W-:Y:S02]  /*b0f0*/  LOP3.LUT R14, R14, R167, RZ, 0x3c, !PT ;  /* 0x000000a70e0e7212 */ /* 0x000fe400078e3cff */
[----:B------:R-:W-:-:S02]  /*b100*/  SHF.R.U64 R20, R20, 0x3, RZ ;  /* 0x0000000314147819 */ /* 0x000fc400000012ff */
[----:B------:R-:W-:Y:S02]  /*b110*/  LOP3.LUT R165, R46, 0x380, RZ, 0xc0, !PT ;  /* 0x000003802ea57812 */ /* 0x000fe400078ec0ff */
[----:B------:R-:W-:Y:S02]  /*b120*/  LOP3.LUT R16, R16, R169, RZ, 0x3c, !PT ;  /* 0x000000a910107212 */ /* 0x000fe400078e3cff */
[----:B------:R-:W-:Y:S02]  /*b130*/  SHF.R.U64 R22, R22, 0x3, RZ ;  /* 0x0000000316167819 */ /* 0x000fe400000012ff */
[----:B------:R-:W-:Y:S02]  /*b140*/  LOP3.LUT R167, R54, 0x380, RZ, 0xc0, !PT ;  /* 0x0000038036a77812 */ /* 0x000fe400078ec0ff */
[----:B------:R-:W-:Y:S02]  /*b150*/  LOP3.LUT R18, R18, R171, RZ, 0x3c, !PT ;  /* 0x000000ab12127212 */ /* 0x000fe400078e3cff */
[----:B------:R-:W-:-:S02]  /*b160*/  SHF.R.U64 R30, R30, 0x3, RZ ;  /* 0x000000031e1e7819 */ /* 0x000fc400000012ff */
[----:B------:R-:W-:Y:S02]  /*b170*/  LOP3.LUT R169, R62, 0x380, RZ, 0xc0, !PT ;  /* 0x000003803ea97812 */ /* 0x000fe400078ec0ff */
[----:B------:R-:W-:Y:S02]  /*b180*/  SHF.R.U64 R38, R38, 0x3, RZ ;  /* 0x0000000326267819 */ /* 0x000fe400000012ff */
[----:B------:R-:W-:Y:S02]  /*b190*/  LOP3.LUT R171, R70, 0x380, RZ, 0xc0, !PT ;  /* 0x0000038046ab7812 */ /* 0x000fe400078ec0ff */
[----:B------:R-:W-:Y:S02]  /*b1a0*/  MOV R94, R94 ;  /* 0x0000005e005e7202 */ /* 0x000fe40000000f00 */
[----:B------:R-:W-:Y:S02]  /*b1b0*/  IADD3.X R5, RZ, R95, RZ, P2, !PT ;  /* 0x0000005fff057210 */ /* 0x000fe400017fe4ff */
[----:B------:R-:W-:Y:S01]  /*b1c0*/  LOP3.LUT R20, R20, R173, RZ, 0x3c, !PT ;  /* 0x000000ad14147212 */ /* 0x000fe200078e3cff */
[----:B------:R-:W-:Y:S01]  /*b1d0*/  STSM.16.M88.4 [R94], R24 ;  /* 0x000000185e007844 */ /* 0x000fe20000000200 */
[----:B------:R-:W-:-:S02]  /*b1e0*/  SHF.R.U64 R165, R165, 0x3, RZ ;  /* 0x00000003a5a57819 */ /* 0x000fc400000012ff */
[----:B------:R-:W-:Y:S02]  /*b1f0*/  LOP3.LUT R78, R4, 0x380, RZ, 0xc0, !PT ;  /* 0x00000380044e7812 */ /* 0x000fe400078ec0ff */
[----:B------:R-:W-:Y:S02]  /*b200*/  MOV R12, R12 ;  /* 0x0000000c000c7202 */ /* 0x000fe40000000f00 */
[----:B------:R-:W-:Y:S02]  /*b210*/  LOP3.LUT R22, R22, R175, RZ, 0x3c, !PT ;  /* 0x000000af16167212 */ /* 0x000fe400078e3cff */
[----:B------:R-:W-:Y:S01]  /*b220*/  SHF.R.U64 R167, R167, 0x3, RZ ;  /* 0x00000003a7a77819 */ /* 0x000fe200000012ff */
[----:B------:R-:W-:Y:S01]  /*b230*/  STSM.16.M88.4 [R12], R32 ;  /* 0x000000200c007844 */ /* 0x000fe20000000200 */
[----:B------:R-:W-:Y:S02]  /*b240*/  LOP3.LUT R95, R151, 0x380, RZ, 0xc0, !PT ;  /* 0x00000380975f7812 */ /* 0x000fe400078ec0ff */
[----:B------:R-:W-:-:S02]  /*b250*/  MOV R14, R14 ;  /* 0x0000000e000e7202 */ /* 0x000fc40000000f00 */
[----:B------:R-:W-:Y:S02]  /*b260*/  F2FP.F16.F32.PACK_AB R56, R57, R56 ;  /* 0x000000383938723e */ /* 0x000fe400000000ff */
[----:B------:R-:W-:Y:S01]  /*b270*/  LOP3.LUT R30, R30, R177, RZ, 0x3c, !PT ;  /* 0x000000b11e1e7212 */ /* 0x000fe200078e3cff */
[----:B------:R-:W-:Y:S01]  /*b280*/  STSM.16.M88.4 [R14], R40 ;  /* 0x000000280e007844 */ /* 0x000fe20000000200 */
[----:B------:R-:W-:Y:S02]  /*b290*/  SHF.R.U64 R169, R169, 0x3, RZ ;  /* 0x00000003a9a97819 */ /* 0x000fe400000012ff */
[----:B------:R-:W-:Y:S02]  /*b2a0*/  LOP3.LUT R163, R6, 0x380, RZ, 0xc0, !PT ;  /* 0x0000038006a37812 */ /* 0x000fe400078ec0ff */
[----:B------:R-:W-:Y:S02]  /*b2b0*/  MOV R16, R16 ;  /* 0x0000001000107202 */ /* 0x000fe40000000f00 */
[----:B------:R-:W-:-:S02]  /*b2c0*/  F2FP.F16.F32.PACK_AB R50, R53, R52 ;  /* 0x000000343532723e */ /* 0x000fc400000000ff */
[----:B------:R-:W-:Y:S02]  /*b2d0*/  F2FP.F16.F32.PACK_AB R51, R157, R51 ;  /* 0x000000339d33723e */ /* 0x000fe400000000ff */
[----:B------:R-:W-:Y:S02]  /*b2e0*/  F2FP.F16.F32.PACK_AB R57, R156, R58 ;  /* 0x0000003a9c39723e */ /* 0x000fe400000000ff */
[----:B------:R-:W-:Y:S01]  /*b2f0*/  F2FP.F16.F32.PACK_AB R64, R65, R64 ;  /* 0x000000404140723e */ /* 0x000fe200000000ff */
[----:B------:R-:W-:Y:S01]  /*b300*/  STSM.16.M88.4 [R16], R48 ;  /* 0x0000003010007844 */ /* 0x000fe20000000200 */
[----:B------:R-:W-:Y:S02]  /*b310*/  LOP3.LUT R38, R38, R179, RZ, 0x3c, !PT ;  /* 0x000000b326267212 */ /* 0x000fe400078e3cff */
[----:B------:R-:W-:Y:S02]  /*b320*/  SHF.R.U64 R171, R171, 0x3, RZ ;  /* 0x00000003abab7819 */ /* 0x000fe400000012ff */
[----:B------:R-:W-:-:S02]  /*b330*/  MOV R18, R18 ;  /* 0x0000001200127202 */ /* 0x000fc40000000f00 */
[----:B------:R-:W-:Y:S02]  /*b340*/  F2FP.F16.F32.PACK_AB R58, R61, R60 ;  /* 0x0000003c3d3a723e */ /* 0x000fe400000000ff */
[----:B------:R-:W-:Y:S02]  /*b350*/  F2FP.F16.F32.PACK_AB R59, R155, R59 ;  /* 0x0000003b9b3b723e */ /* 0x000fe400000000ff */
[----:B------:R-:W-:Y:S02]  /*b360*/  F2FP.F16.F32.PACK_AB R65, R154, R66 ;  /* 0x000000429a41723e */ /* 0x000fe400000000ff */
[----:B------:R-:W-:Y:S01]  /*b370*/  F2FP.F16.F32.PACK_AB R72, R73, R72 ;  /* 0x000000484948723e */ /* 0x000fe200000000ff */
[----:B------:R-:W-:Y:S01]  /*b380*/  STSM.16.M88.4 [R18], R56 ;  /* 0x0000003812007844 */ /* 0x000fe20000000200 */
[----:B------:R-:W-:Y:S02]  /*b390*/  LOP3.LUT R46, R165, R46, RZ, 0x3c, !PT ;  /* 0x0000002ea52e7212 */ /* 0x000fe400078e3cff */
[----:B------:R-:W-:-:S02]  /*b3a0*/  SHF.R.U64 R29, R78, 0x3, RZ ;  /* 0x000000034e1d7819 */ /* 0x000fc400000012ff */
        /* <DEDUP_REMOVED lines=30> */
[----:B------:R-:W-:Y:S02]  /*b590*/  R2UR UR12, R221 ;  /* 0x00000000dd0c72ca */ /* 0x000fe400000e0000 */
[----:B------:R-:W-:Y:S01]  /*b5a0*/  R2UR UR13, R223 ;  /* 0x00000000df0d72ca */ /* 0x000fe200000e0000 */
[----:B------:R-:W-:Y:S01]  /*b5b0*/  UMOV UR4, URZ ;  /* 0x0000003f00047c82 */ /* 0x000fe20008000000 */
[----:B------:R-:W-:Y:S01]  /*b5c0*/  F2FP.F16.F32.PACK_AB R85, R91, R90 ;  /* 0x0000005a5b55723e */ /* 0x000fe200000000ff */
[----:B0-----:R-:W0:Y:S01]  /*b5d0*/  LDC R73, c[0x0][0xce8] ;  /* 0x00033a00ff497b82 */ /* 0x001e220000000800 */
[----:B------:R-:W-:-:S02]  /*b5e0*/  F2FP.F16.F32.PACK_AB R86, R93, R92 ;  /* 0x0000005c5d56723e */ /* 0x000fc400000000ff */
[----:B------:R-:W-:Y:S02]  /*b5f0*/  F2FP.F16.F32.PACK_AB R97, R99, R98 ;  /* 0x000000626361723e */ /* 0x000fe400000000ff */
[----:B------:R-:W-:Y:S01]  /*b600*/  LOP3.LUT R78, R29, R4, RZ, 0x3c, !PT ;  /* 0x000000041d4e7212 */ /* 0x000fe200078e3cff */
[----:B------:R-:W-:Y:S01]  /*b610*/  STSM.16.M88.4 [R38], R84 ;  /* 0x0000005426007844 */ /* 0x000fe20000000200 */
[----:B------:R-:W-:Y:S01]  /*b620*/  MOV R46, R46 ;  /* 0x0000002e002e7202 */ /* 0x000fe20000000f00 */
[----:B------:R-:W-:Y:S01]  /*b630*/  UIMAD.WIDE UR10, UR12, 0x4, UR10 ;  /* 0x000000040c0a78a5 */ /* 0x000fe2000f8e020a */
[----:B------:R-:W-:Y:S02]  /*b640*/  F2FP.F16.F32.PACK_AB R98, R101, R100 ;  /* 0x000000646562723e */ /* 0x000fe400000000ff */
[----:B------:R-:W-:Y:S02]  /*b650*/  F2FP.F16.F32.PACK_AB R99, R103, R102 ;  /* 0x000000666763723e */ /* 0x000fe400000000ff */
[----:B------:R-:W-:-:S02]  /*b660*/  F2FP.F16.F32.PACK_AB R105, R107, R106 ;  /* 0x0000006a6b69723e */ /* 0x000fc400000000ff */
[----:B------:R-:W-:Y:S01]  /*b670*/  LOP3.LUT R4, R28, R151, RZ, 0x3c, !PT ;  /* 0x000000971c047212 */ /* 0x000fe200078e3cff */
[----:B------:R-:W-:Y:S01]  /*b680*/  STSM.16.M88.4 [R46], R96 ;  /* 0x000000602e007844 */ /* 0x000fe20000000200 */
        /* <DEDUP_REMOVED lines=37> */
[----:B0-----:R-:W-:-:S02]  /*b8e0*/  ISETP.NE.AND P1, PT, R73, 0x1, PT ;  /* 0x000000014900780c */ /* 0x001fc40003f25270 */
[----:B------:R-:W-:Y:S01]  /*b8f0*/  IADD3 R13, R215, UR61, RZ ;  /* 0x0000003dd70d7c10 */ /* 0x000fe2000fffe0ff */
[----:B------:R-:W-:-:S06]  /*b900*/  UISETP.NE.AND.EX UP1, UPT, UR11, URZ, UPT, UP1 ;  /* 0x0000003f0b00728c */ /* 0x000fcc000bf25310 */
[----:B------:R-:W-:-:S04]  /*b910*/  PLOP3.LUT P2, PT, PT, PT, UP1, 0x80, 0x0 ;  /* 0x000000000000781c */ /* 0x000fc80003f4f018 */
[----:B------:R-:W0:Y:S01]  /*b920*/  @P1 LDC R8, c[0x0][0xcec] ;  /* 0x00033b00ff081b82 */ /* 0x000e220000000800 */
[----:B------:R-:W-:-:S04]  /*b930*/  @UP1 ULEA UR10, UP2, UR12, UR10, 0x2 ;  /* 0x0000000a0c0a1291 */ /* 0x000fc8000f84103f */
[----:B------:R-:W-:Y:S02]  /*b940*/  @UP1 ULEA.HI.X UR11, UR12, UR11, UR13, 0x2, UP2 ;  /* 0x0000000b0c0b1291 */ /* 0x000fe400090f140d */
[----:B-1----:R-:W-:Y:S01]  /*b950*/  IMAD.U32 R10, RZ, RZ, UR10 ;  /* 0x0000000aff0a7e24 */ /* 0x002fe2000f8e00ff */
[----:B------:R-:W-:Y:S01]  /*b960*/  ULDC UR12, c[0x0][0xb88] ;  /* 0x0002e200000c7ab9 */ /* 0x000fe20000000800 */
[----:B------:R-:W1:Y:S02]  /*b970*/  @P1 LDC R9, c[0x0][0xcf0] ;  /* 0x00033c00ff091b82 */ /* 0x000e640000000800 */
        /* <DEDUP_REMOVED lines=8> */
[----:B--2---:R-:W-:-:S07]  /*ba00*/  IMAD.IADD R0, R0, 0x1, -R11 ;  /* 0x0000000100007824 */ /* 0x004fce00078e0a0b */
.L_x_14878:
[----:B------:R-:W-:Y:S01]  /*ba10*/  R2UR UR20, R222 ;  /* 0x00000000de1472ca */ /* 0x000fe200000e0000 */
[----:B------:R-:W-:Y:S01]  /*ba20*/  ULDC.64 UR16, c[0x0][0xc90] ;  /* 0x0003240000107ab9 */ /* 0x000fe20000000a00 */
[----:B------:R-:W-:Y:S01]  /*ba30*/  R2UR UR19, R223 ;  /* 0x00000000df1372ca */ /* 0x000fe200000e0000 */
[----:B------:R-:W-:Y:S01]  /*ba40*/  @P1 IMAD.HI.U32 R4, R13, R8, RZ ;  /* 0x000000080d041227 */ /* 0x000fe200078e00ff */
[----:B------:R-:W-:Y:S01]  /*ba50*/  R2UR UR18, R221 ;  /* 0x00000000dd1272ca */ /* 0x000fe200000e0000 */
[----:B------:R-:W-:Y:S01]  /*ba60*/  USHF.R.S32.HI UR11, URZ, 0x1f, UR4 ;  /* 0x0000001f3f0b7899 */ /* 0x000fe20008011404 */
[----:B------:R-:W0:Y:S01]  /*ba70*/  @P1 LDC R75, c[0x0][0xcf0] ;  /* 0x00033c00ff4b1b82 */ /* 0x000e220000000800 */
[----:B------:R-:W-:Y:S01]  /*ba80*/  UMOV UR10, UR4 ;  /* 0x00000004000a7c82 */ /* 0x000fe20008000000 */
[----:B------:R-:W-:Y:S01]  /*ba90*/  IMAD.MOV.U32 R8, RZ, RZ, R13 ;  /* 0x000000ffff087224 */ /* 0x000fe200078e000d */
[----:B------:R-:W-:Y:S01]  /*baa0*/  @P1 SHF.R.U32.HI R8, RZ, R9, R4 ;  /* 0x00000009ff081219 */ /* 0x000fe20000011604 */
[----:B------:R-:W-:-:S02]  /*bab0*/  IMAD.MOV.U32 R5, RZ, RZ, 0x2 ;  /* 0x00000002ff057424 */ /* 0x000fc400078e00ff */
[----:B------:R-:W-:Y:S01]  /*bac0*/  VIADD R14, R228, UR61 ;  /* 0x0000003de40e7c36 */ /* 0x000fe20008000000 */
[----:B------:R-:W-:Y:S01]  /*bad0*/  USHF.R.S32.HI UR15, URZ, 0x1f, UR20 ;  /* 0x0000001f3f0f7899 */ /* 0x000fe20008011414 */
[--C-:B------:R-:W-:Y:S01]  /*bae0*/  IMAD.MOV R4, RZ, RZ, -R8.reuse ;  /* 0x000000ffff047224 */ /* 0x100fe200078e0a08 */
[----:B------:R-:W-:Y:S01]  /*baf0*/  USEL UR19, UR19, URZ, !UP0 ;  /* 0x0000003f13137287 */ /* 0x000fe2000c000000 */
[----:B------:R-:W-:Y:S01]  /*bb00*/  SHF.R.S32.HI R9, RZ, 0x1f, R8 ;  /* 0x0000001fff097819 */ /* 0x000fe20000011408 */
[----:B------:R-:W-:Y:S01]  /*bb10*/  UIMAD UR14, UR15, UR16, URZ ;  /* 0x000000100f0e72a4 */ /* 0x000fe2000f8e023f */
[----:B--2---:R-:W-:Y:S01]  /*bb20*/  IMAD R11, R73, R4, R13 ;  /* 0x00000004490b7224 */ /* 0x004fe200078e020d */
[----:B------:R-:W-:Y:S01]  /*bb30*/  UIMAD.WIDE.U32 UR12, UR20, UR16, UR10 ;  /* 0x00000010140c72a5 */ /* 0x000fe2000f8e000a */
[----:B------:R-:W-:Y:S01]  /*bb40*/  IMAD R4, R224, 0x40, R200 ;  /* 0x00000040e0047824 */ /* 0x000fe200078e02c8 */
[----:B------:R-:W-:Y:S01]  /*bb50*/  UIMAD UR14, UR20, UR17, UR14 ;  /* 0x00000011140e72a4 */ /* 0x000fe2000f8e020e */
[----:B-----5:R-:W-:Y:S01]  /*bb60*/  IMAD R77, R0, R73, RZ ;  /* 0x00000049004d7224 */ /* 0x020fe200078e02ff */
[----:B------:R-:W-:Y:S01]  /*bb70*/  USEL UR18, UR18, URZ, !UP0 ;  /* 0x0000003f12127287 */ /* 0x000fe2000c000000 */
[----:B------:R-:W-:Y:S01]  /*bb80*/  SHF.R.S32.HI R6, RZ, 0x1f, R11 ;  /* 0x0000001fff067819 */ /* 0x000fe2000001140b */
[----:B------:R-:W-:Y:S01]  /*bb90*/  ULDC.64 UR16, c[0x0][0xc98] ;  /* 0x0003260000107ab9 */ /* 0x000fe20000000a00 */
[----:B------:R-:W-:Y:S01]  /*bba0*/  UIADD3 UR13, UR13, UR14, URZ ;  /* 0x0000000e0d0d7290 */ /* 0x000fe2000fffe03f */
[----:B------:R-:W-:Y:S01]  /*bbb0*/  IMAD.WIDE R4, R4, R5, UR8 ;  /* 0x0000000804047e25 */ /* 0x000fe2000f8e0205 */
[----:B------:R-:W-:-:S02]  /*bbc0*/  UIMAD UR10, UR19, UR16, URZ ;  /* 0x00000010130a72a4 */ /* 0x000fc4000f8e023f */
[----:B------:R-:W-:Y:S02]  /*bbd0*/  UIMAD.WIDE.U32 UR12, UR18, UR16, UR12 ;  /* 0x00000010120c72a5 */ /* 0x000fe4000f8e000c */
[----:B------:R-:W-:Y:S01]  /*bbe0*/  UIMAD UR10, UR18, UR17, UR10 ;  /* 0x00000011120a72a4 */ /* 0x000fe2000f8e020a */
[C---:B------:R-:W-:Y:S01]  /*bbf0*/  IADD3 R29, P2, R4.reuse, 0x5000, RZ ;  /* 0x00005000041d7810 */ /* 0x040fe20007f5e0ff */
[----:B------:R-:W-:Y:S01]  /*bc00*/  ULDC.64 UR8, c[0x0][0xc88] ;  /* 0x0003220000087ab9 */ /* 0x000fe20000000a00 */
[----:B------:R-:W-:Y:S01]  /*bc10*/  IADD3 R25, P3, R4, 0x4000, RZ ;  /* 0x0000400004197810 */ /* 0x000fe20007f7e0ff */
[----:B------:R-:W-:Y:S01]  /*bc20*/  IMAD R6, R6, UR8, RZ ;  /* 0x0000000806067c24 */ /* 0x000fe2000f8e02ff */
[----:B------:R-:W-:Y:S01]  /*bc30*/  IADD3 R8, P0, R8, UR12, RZ ;  /* 0x0000000c08087c10 */ /* 0x000fe2000ff1e0ff */
[----:B------:R-:W-:Y:S01]  /*bc40*/  IMAD.U32 R10, RZ, RZ, UR10 ;  /* 0x0000000aff0a7e24 */ /* 0x000fe2000f8e00ff */
[----:B------:R-:W-:Y:S01]  /*bc50*/  LOP3.LUT R28, R29, 0x380, RZ, 0xc0, !PT ;  /* 0x000003801d1c7812 */ /* 0x000fe200078ec0ff */
[----:B------:R-:W-:Y:S01]  /*bc60*/  IMAD R15, R11, UR9, R6 ;  /* 0x000000090b0f7c24 */ /* 0x000fe2000f8e0206 */
[----:B------:R-:W-:Y:S01]  /*bc70*/  LOP3.LUT R24, R25, 0x380, RZ, 0xc0, !PT ;  /* 0x0000038019187812 */ /* 0x000fe200078ec0ff */
[----:B------:R-:W-:Y:S01]  /*bc80*/  VIADD R6, R14, 0x8 ;  /* 0x000000080e067836 */ /* 0x000fe20000000000 */
[----:B------:R-:W-:Y:S01]  /*bc90*/  IADD3.X R9, R9, UR13, R10, P0, !PT ;  /* 0x0000000d09097c10 */ /* 0x000fe200087fe40a */
[----:B------:R-:W-:Y:S01]  /*bca0*/  ULDC.64 UR12, c[0x0][0xba0] ;  /* 0x0002e800000c7ab9 */ /* 0x000fe20000000a00 */
[----:B------:R-:W-:-:S02]  /*bcb0*/  SHF.R.U64 R28, R28, 0x3, RZ ;  /* 0x000000031c1c7819 */ /* 0x000fc400000012ff */
[----:B------:R-:W-:Y:S01]  /*bcc0*/  SHF.R.U64 R24, R24, 0x3, RZ ;  /* 0x0000000318187819 */ /* 0x000fe200000012ff */
[----:B------:R-:W-:Y:S01]  /*bcd0*/  IMAD.WIDE.U32 R8, R11, UR8, R8 ;  /* 0x000000080b087c25 */ /* 0x000fe2000f8e0008 */
[----:B------:R-:W-:Y:S01]  /*bce0*/  ULDC.64 UR8, c[0x0][0xc50] ;  /* 0x0003140000087ab9 */ /* 0x000fe20000000a00 */
[----:B------:R-:W-:Y:S02]  /*bcf0*/  LOP3.LUT R28, R28, R29, RZ, 0x3c, !PT ;  /* 0x0000001d1c1c7212 */ /* 0x000fe400078e3cff */
[----:B------:R-:W-:Y:S01]  /*bd00*/  IMAD.X R29, RZ, RZ, R5, P2 ;  /* 0x000000ffff1d7224 */ /* 0x000fe200010e0605 */
[----:B------:R-:W-:Y:S02]  /*bd10*/  IADD3 R9, R9, R15, RZ ;  /* 0x0000000f09097210 */ /* 0x000fe40007ffe0ff */
[----:B------:R-:W-:Y:S02]  /*bd20*/  LEA R10, P0, R8, UR8, 0x2 ;  /* 0x00000008080a7c11 */ /* 0x000fe4000f8010ff */
[----:B------:R-:W-:-:S02]  /*bd30*/  IADD3 R49, P2, R4, 0xb000, RZ ;  /* 0x0000b00004317810 */ /* 0x000fc40007f5e0ff */
[----:B------:R-:W-:Y:S01]  /*bd40*/  LEA.HI.X R8, R8, UR9, R9, 0x2, P0 ;  /* 0x0000000908087c11 */ /* 0x000fe200080f1409 */
[----:B------:R-:W-:Y:S01]  /*bd50*/  SHFL.IDX PT, R42, R10, RZ, 0x1c1f ;  /* 0x001c1fff0a2a7589 */ /* 0x000fe200000e0000 */
[----:B------:R-:W-:Y:S02]  /*bd60*/  IADD3 R21, P0, R4, 0x3000, RZ ;  /* 0x0000300004157810 */ /* 0x000fe40007f1e0ff */
[----:B------:R-:W-:Y:S01]  /*bd70*/  LOP3.LUT R48, R49, 0x380, RZ, 0xc0, !PT ;  /* 0x0000038031307812 */ /* 0x000fe200078ec0ff */
[----:B------:R-:W1:Y:S01]  /*bd80*/  SHFL.IDX PT, R43, R8, RZ, 0x1c1f ;  /* 0x001c1fff082b7589 */ /* 0x000e6200000e0000 */
[----:B------:R-:W-:Y:S02]  /*bd90*/  LOP3.LUT R20, R21, 0x380, RZ, 0xc0, !PT ;  /* 0x0000038015147812 */ /* 0x000fe400078ec0ff */
[----:B------:R-:W-:Y:S01]  /*bda0*/  SHF.R.U64 R48, R48, 0x3, RZ ;  /* 0x0000000330307819 */ /* 0x000fe200000012ff */
[----:B------:R-:W-:Y:S01]  /*bdb0*/  SHFL.IDX PT, R46, R10, 0x1, 0x1c1f ;  /* 0x003c1f000a2e7f89 */ /* 0x000fe200000e0000 */
[----:B------:R-:W-:-:S02]  /*bdc0*/  SHF.R.U64 R20, R20, 0x3, RZ ;  /* 0x0000000314147819 */ /* 0x000fc400000012ff */
[----:B------:R-:W-:Y:S01]  /*bdd0*/  LOP3.LUT R48, R48, R49, RZ, 0x3c, !PT ;  /* 0x0000003130307212 */ /* 0x000fe200078e3cff */
[--C-:B------:R-:W-:Y:S01]  /*bde0*/  IMAD.X R49, RZ, RZ, R5.reuse, P2 ;  /* 0x000000ffff317224 */ /* 0x100fe200010e0605 */
[----:B------:R-:W-:Y:S01]  /*bdf0*/  LOP3.LUT R20, R20, R21, RZ, 0x3c, !PT ;  /* 0x0000001514147212 */ /* 0x000fe200078e3cff */
[----:B------:R-:W-:Y:S01]  /*be00*/  IMAD.X R21, RZ, RZ, R5, P0 ;  /* 0x000000ffff157224 */ /* 0x000fe200000e0605 */
[C---:B------:R-:W-:Y:S01]  /*be10*/  IADD3 R41, P0, R4.reuse, 0x9000, RZ ;  /* 0x0000900004297810 */ /* 0x040fe20007f1e0ff */
[----:B------:R-:W2:Y:S01]  /*be20*/  SHFL.IDX PT, R47, R8, 0x1, 0x1c1f ;  /* 0x003c1f00082f7f89 */ /* 0x000ea200000e0000 */
[C---:B------:R-:W-:Y:S02]  /*be30*/  IADD3 R13, P5, R4.reuse, 0x1000, RZ ;  /* 0x00001000040d7810 */ /* 0x040fe40007fbe0ff */
[----:B------:R-:W-:Y:S02]  /*be40*/  LOP3.LUT R40, R41, 0x380, RZ, 0xc0, !PT ;  /* 0x0000038029287812 */ /* 0x000fe400078ec0ff */
[----:B------:R-:W-:-:S02]  /*be50*/  IADD3 R17, P4, R4, 0x2000, RZ ;  /* 0x0000200004117810 */ /* 0x000fc40007f9e0ff */
[----:B------:R-:W-:Y:S02]  /*be60*/  SHF.R.U64 R40, R40, 0x3, RZ ;  /* 0x0000000328287819 */ /* 0x000fe400000012ff */
[----:B------:R-:W-:Y:S01]  /*be70*/  LOP3.LUT R24, R24, R25, RZ, 0x3c, !PT ;  /* 0x0000001918187212 */ /* 0x000fe200078e3cff */
[--C-:B------:R-:W-:Y:S01]  /*be80*/  IMAD.X R25, RZ, RZ, R5.reuse, P3 ;  /* 0x000000ffff197224 */ /* 0x100fe200018e0605 */
[----:B------:R-:W-:Y:S01]  /*be90*/  LOP3.LUT R40, R40, R41, RZ, 0x3c, !PT ;  /* 0x0000002928287212 */ /* 0x000fe200078e3cff */
[----:B------:R-:W-:Y:S01]  /*bea0*/  IMAD.X R41, RZ, RZ, R5, P0 ;  /* 0x000000ffff297224 */ /* 0x000fe200000e0605 */
[----:B------:R-:W-:Y:S02]  /*beb0*/  LOP3.LUT P0, RZ, R226, 0x3, RZ, 0xc0, !PT ;  /* 0x00000003e2ff7812 */ /* 0x000fe4000780c0ff */
[----:B------:R-:W-:Y:S02]  /*bec0*/  IADD3 R45, P3, R4, 0xa000, RZ ;  /* 0x0000a000042d7810 */ /* 0x000fe40007f7e0ff */
[----:B------:R-:W-:-:S02]  /*bed0*/  ISETP.GE.OR P2, PT, R14, R77, P0 ;  /* 0x0000004d0e00720c */ /* 0x000fc40000746670 */
[----:B------:R-:W-:Y:S02]  /*bee0*/  LOP3.LUT R12, R13, 0x380, RZ, 0xc0, !PT ;  /* 0x000003800d0c7812 */ /* 0x000fe400078ec0ff */
[----:B------:R-:W-:Y:S02]  /*bef0*/  LOP3.LUT R16, R17, 0x380, RZ, 0xc0, !PT ;  /* 0x0000038011107812 */ /* 0x000fe400078ec0ff */
[----:B------:R-:W-:Y:S02]  /*bf00*/  LOP3.LUT R44, R45, 0x380, RZ, 0xc0, !PT ;  /* 0x000003802d2c7812 */ /* 0x000fe400078ec0ff */
[----:B------:R-:W-:Y:S02]  /*bf10*/  SHF.R.U64 R12, R12, 0x3, RZ ;  /* 0x000000030c0c7819 */ /* 0x000fe400000012ff */
[----:B------:R-:W-:Y:S02]  /*bf20*/  SHF.R.U64 R16, R16, 0x3, RZ ;  /* 0x0000000310107819 */ /* 0x000fe400000012ff */
[----:B------:R-:W-:Y:S01]  /*bf30*/  SHF.R.U64 R44, R44, 0x3, RZ ;  /* 0x000000032c2c7819 */ /* 0x000fe200000012ff */
[----:B-1----:R1:W-:Y:S01]  /*bf40*/  @!P2 ST.E desc[UR36][R42.64], R3 ;  /* 0x000000032a00a985 */ /* 0x0023e2000c101924 */
[----:B------:R-:W-:Y:S01]  /*bf50*/  LOP3.LUT R12, R12, R13, RZ, 0x3c, !PT ;  /* 0x0000000d0c0c7212 */ /* 0x000fe200078e3cff */
[--C-:B------:R-:W-:Y:S01]  /*bf60*/  IMAD.X R13, RZ, RZ, R5.reuse, P5 ;  /* 0x000000ffff0d7224 */ /* 0x100fe200028e0605 */
[----:B------:R-:W-:Y:S01]  /*bf70*/  LOP3.LUT R16, R16, R17, RZ, 0x3c, !PT ;  /* 0x0000001110107212 */ /* 0x000fe200078e3cff */
[----:B------:R-:W-:Y:S01]  /*bf80*/  IMAD.X R17, RZ, RZ, R5, P4 ;  /* 0x000000ffff117224 */ /* 0x000fe200020e0605 */
[----:B------:R-:W-:-:S02]  /*bf90*/  IADD3 R33, P6, R4, 0x6000, RZ ;  /* 0x0000600004217810 */ /* 0x000fc40007fde0ff */
[C---:B------:R-:W-:Y:S02]  /*bfa0*/  IADD3 R37, P5, R4.reuse, 0x7000, RZ ;  /* 0x0000700004257810 */ /* 0x040fe40007fbe0ff */
[----:B------:R-:W-:Y:S02]  /*bfb0*/  IADD3 R61, P4, R4, 0x8000, RZ ;  /* 0x00008000043d7810 */ /* 0x000fe40007f9e0ff */
[----:B------:R-:W-:Y:S01]  /*bfc0*/  LOP3.LUT R44, R44, R45, RZ, 0x3c, !PT ;  /* 0x0000002d2c2c7212 */ /* 0x000fe200078e3cff */
[----:B-1----:R-:W1:Y:S01]  /*bfd0*/  @P1 LDC R3, c[0x0][0xcec] ;  /* 0x00033b00ff031b82 */ /* 0x002e620000000800 */
[--C-:B------:R-:W-:Y:S01]  /*bfe0*/  IMAD.X R45, RZ, RZ, R5.reuse, P3 ;  /* 0x000000ffff2d7224 */ /* 0x100fe200018e0605 */
[----:B------:R-:W-:Y:S02]  /*bff0*/  IADD3 R9, P3, R4, 0xf000, RZ ;  /* 0x0000f00004097810 */ /* 0x000fe40007f7e0ff */
[----:B------:R-:W-:Y:S02]  /*c000*/  LOP3.LUT R32, R33, 0x380, RZ, 0xc0, !PT ;  /* 0x0000038021207812 */ /* 0x000fe400078ec0ff */
[----:B------:R-:W-:Y:S01]  /*c010*/  LOP3.LUT R36, R37, 0x380, RZ, 0xc0, !PT ;  /* 0x0000038025247812 */ /* 0x000fe200078ec0ff */
[----:B------:R-:W-:Y:S01]  /*c020*/  UIMAD UR10, UR11, UR12, URZ ;  /* 0x0000000c0b0a72a4 */ /* 0x000fe2000f8e023f */
[----:B------:R-:W-:Y:S01]  /*c030*/  LOP3.LUT R60, R61, 0x380, RZ, 0xc0, !PT ;  /* 0x000003803d3c7812 */ /* 0x000fe200078ec0ff */
[----:B------:R-:W-:Y:S01]  /*c040*/  UIMAD.WIDE.U32 UR8, UR4, UR12, URZ ;  /* 0x0000000c040872a5 */ /* 0x000fe2000f8e003f */
[----:B------:R-:W-:Y:S01]  /*c050*/  LOP3.LUT R0, R9, 0x380, RZ, 0xc0, !PT ;  /* 0x0000038009007812 */ /* 0x000fe200078ec0ff */
[----:B------:R-:W-:Y:S01]  /*c060*/  IMAD.X R53, RZ, RZ, R5, P3 ;  /* 0x000000ffff357224 */ /* 0x000fe200018e0605 */
[----:B------:R-:W-:-:S02]  /*c070*/  SHF.R.U64 R32, R32, 0x3, RZ ;  /* 0x0000000320207819 */ /* 0x000fc400000012ff */
[----:B------:R-:W-:Y:S02]  /*c080*/  SHF.R.U64 R36, R36, 0x3, RZ ;  /* 0x0000000324247819 */ /* 0x000fe400000012ff */
[----:B------:R-:W-:Y:S02]  /*c090*/  SHF.R.U64 R60, R60, 0x3, RZ ;  /* 0x000000033c3c7819 */ /* 0x000fe400000012ff */
[----:B------:R-:W-:Y:S01]  /*c0a0*/  SHF.R.U64 R0, R0, 0x3, RZ ;  /* 0x0000000300007819 */ /* 0x000fe200000012ff */
[----:B------:R-:W-:Y:S01]  /*c0b0*/  UIMAD UR10, UR4, UR13, UR10 ;  /* 0x0000000d040a72a4 */ /* 0x000fe2000f8e020a */
[----:B------:R-:W-:Y:S01]  /*c0c0*/  LOP3.LUT R32, R32, R33, RZ, 0x3c, !PT ;  /* 0x0000002120207212 */ /* 0x000fe200078e3cff */
[--C-:B------:R-:W-:Y:S01]  /*c0d0*/  IMAD.X R33, RZ, RZ, R5.reuse, P6 ;  /* 0x000000ffff217224 */ /* 0x100fe200030e0605 */
[----:B------:R-:W-:Y:S01]  /*c0e0*/  LOP3.LUT R36, R36, R37, RZ, 0x3c, !PT ;  /* 0x0000002524247212 */ /* 0x000fe200078e3cff */
[----:B------:R-:W-:Y:S01]  /*c0f0*/  ULDC.64 UR12, c[0x0][0xbe8] ;  /* 0x0002fa00000c7ab9 */ /* 0x000fe20000000a00 */
[----:B------:R-:W-:Y:S01]  /*c100*/  LOP3.LUT R60, R60, R61, RZ, 0x3c, !PT ;  /* 0x0000003d3c3c7212 */ /* 0x000fe200078e3cff */
[----:B------:R-:W-:Y:S01]  /*c110*/  IMAD.X R61, RZ, RZ, R5, P4 ;  /* 0x000000ffff3d7224 */ /* 0x000fe200020e0605 */
[----:B------:R-:W-:-:S02]  /*c120*/  IADD3.X R37, RZ, R5, RZ, P5, !PT ;  /* 0x00000005ff257210 */ /* 0x000fc40002ffe4ff */
[----:B------:R-:W-:Y:S02]  /*c130*/  ISETP.GE.OR P0, PT, R6, R77, P0 ;  /* 0x0000004d0600720c */ /* 0x000fe40000706670 */
[C---:B------:R-:W-:Y:S02]  /*c140*/  IADD3 R69, P6, R4.reuse, 0xc000, RZ ;  /* 0x0000c00004457810 */ /* 0x040fe40007fde0ff */
[C---:B------:R-:W-:Y:S02]  /*c150*/  IADD3 R65, P5, R4.reuse, 0xd000, RZ ;  /* 0x0000d00004417810 */ /* 0x040fe40007fbe0ff */
[C---:B------:R-:W-:Y:S02]  /*c160*/  IADD3 R57, P4, R4.reuse, 0xe000, RZ ;  /* 0x0000e00004397810 */ /* 0x040fe40007f9e0ff */
[----:B------:R-:W-:Y:S02]  /*c170*/  LOP3.LUT R11, R4, 0x380, RZ, 0xc0, !PT ;  /* 0x00000380040b7812 */ /* 0x000fe400078ec0ff */
[----:B------:R-:W-:Y:S01]  /*c180*/  LOP3.LUT R52, R0, R9, RZ, 0x3c, !PT ;  /* 0x0000000900347212 */ /* 0x000fe200078e3cff */
[----:B------:R-:W-:Y:S01]  /*c190*/  IMAD R0, R220, 0x20, R224 ;  /* 0x00000020dc007824 */ /* 0x000fe200078e02e0 */
[----:B------:R-:W-:Y:S01]  /*c1a0*/  UIADD3 UR9, UR9, UR10, URZ ;  /* 0x0000000a09097290 */ /* 0x000fe2000fffe03f */
[----:B------:R-:W-:Y:S01]  /*c1b0*/  LOP3.LUT R68, R69, 0x380, RZ, 0xc0, !PT ;  /* 0x0000038045447812 */ /* 0x000fe200078ec0ff */
[----:B------:R-:W-:Y:S01]  /*c1c0*/  UIMAD UR4, UR15, UR12, URZ ;  /* 0x0000000c0f0472a4 */ /* 0x000fe2000f8e023f */
[----:B------:R-:W-:Y:S01]  /*c1d0*/  LOP3.LUT R64, R65, 0x380, RZ, 0xc0, !PT ;  /* 0x0000038041407812 */ /* 0x000fe200078ec0ff */
[----:B--2---:R2:W-:Y:S01]  /*c1e0*/  @!P0 ST.E desc[UR36][R46.64], R2 ;  /* 0x000000022e008985 */ /* 0x0045e2000c101924 */
[----:B------:R-:W-:-:S02]  /*c1f0*/  LOP3.LUT R56, R57, 0x380, RZ, 0xc0, !PT ;  /* 0x0000038039387812 */ /* 0x000fc400078ec0ff */
[----:B------:R-:W-:Y:S01]  /*c200*/  SHF.R.U64 R11, R11, 0x3, RZ ;  /* 0x000000030b0b7819 */ /* 0x000fe200000012ff */
[----:B------:R-:W-:Y:S01]  /*c210*/  VIADD R6, R0, UR61 ;  /* 0x0000003d00067c36 */ /* 0x000fe20008000000 */
[----:B------:R-:W-:Y:S01]  /*c220*/  UIMAD UR4, UR20, UR13, UR4 ;  /* 0x0000000d140472a4 */ /* 0x000fe2000f8e0204 */
[----:B------:R-:W-:Y:S01]  /*c230*/  SHF.R.U64 R68, R68, 0x3, RZ ;  /* 0x0000000344447819 */ /* 0x000fe200000012ff */
[----:B------:R-:W-:Y:S01]  /*c240*/  UIMAD.WIDE.U32 UR8, UR20, UR12, UR8 ;  /* 0x0000000c140872a5 */ /* 0x000fe2000f8e0008 */
[----:B------:R-:W-:Y:S01]  /*c250*/  SHF.R.U64 R64, R64, 0x3, RZ ;  /* 0x0000000340407819 */ /* 0x000fe200000012ff */
[----:B------:R-:W-:Y:S01]  /*c260*/  ULDC.64 UR10, c[0x0][0xbf0] ;  /* 0x0002fc00000a7ab9 */ /* 0x000fe20000000a00 */
[----:B------:R-:W-:Y:S01]  /*c270*/  SHF.R.U64 R56, R56, 0x3, RZ ;  /* 0x0000000338387819 */ /* 0x000fe200000012ff */
[----:B------:R-:W5:Y:S01]  /*c280*/  LD.E.128 R12, desc[UR36][R12.64] ;  /* 0x000000240c0c7980 */ /* 0x000f62000c101d00 */
[----:B------:R-:W-:Y:S01]  /*c290*/  LOP3.LUT R4, R11, R4, RZ, 0x3c, !PT ;  /* 0x000000040b047212 */ /* 0x000fe200078e3cff */
[----:B-1----:R-:W-:Y:S01]  /*c2a0*/  @P1 IMAD.HI.U32 R0, R6, R3, RZ ;  /* 0x0000000306001227 */ /* 0x002fe200078e00ff */
[----:B------:R-:W-:Y:S01]  /*c2b0*/  UIADD3 UR9, UR9, UR4, URZ ;  /* 0x0000000409097290 */ /* 0x000fe2000fffe03f */
[----:B------:R-:W-:Y:S01]  /*c2c0*/  LOP3.LUT R68, R68, R69, RZ, 0x3c, !PT ;  /* 0x0000004544447212 */ /* 0x000fe200078e3cff */
[----:B------:R-:W-:Y:S01]  /*c2d0*/  UIMAD UR4, UR19, UR10, URZ ;  /* 0x0000000a130472a4 */ /* 0x000fe2000f8e023f */
[----:B------:R-:W-:Y:S01]  /*c2e0*/  LOP3.LUT R64, R64, R65, RZ, 0x3c, !PT ;  /* 0x0000004140407212 */ /* 0x000fe200078e3cff */
[--C-:B------:R-:W-:Y:S01]  /*c2f0*/  IMAD.X R65, RZ, RZ, R5.reuse, P5 ;  /* 0x000000ffff417224 */ /* 0x100fe200028e0605 */
[----:B------:R-:W-:Y:S01]  /*c300*/  LOP3.LUT R56, R56, R57, RZ, 0x3c, !PT ;  /* 0x0000003938387212 */ /* 0x000fe200078e3cff */
[----:B------:R-:W-:Y:S01]  /*c310*/  IMAD.X R57, RZ, RZ, R5, P4 ;  /* 0x000000ffff397224 */ /* 0x000fe200020e0605 */
[----:B------:R-:W-:Y:S01]  /*c320*/  IADD3.X R69, RZ, R5, RZ, P6, !PT ;  /* 0x00000005ff457210 */ /* 0x000fe200037fe4ff */
[----:B------:R1:W5:Y:S01]  /*c330*/  LD.E.128 R8, desc[UR36][R4.64] ;  /* 0x0000002404087980 */ /* 0x000362000c101d00 */
[----:B------:R-:W-:-:S02]  /*c340*/  UIMAD UR4, UR18, UR11, UR4 ;  /* 0x0000000b120472a4 */ /* 0x000fc4000f8e0204 */
[----:B------:R-:W-:Y:S01]  /*c350*/  UIMAD.WIDE.U32 UR8, UR18, UR10, UR8 ;  /* 0x0000000a120872a5 */ /* 0x000fe2000f8e0008 */
[----:B------:R-:W5:Y:S02]  /*c360*/  LD.E.128 R16, desc[UR36][R16.64] ;  /* 0x0000002410107980 */ /* 0x000f64000c101d00 */
[----:B------:R-:W-:Y:S02]  /*c370*/  ULDC.64 UR10, c[0x0][0xbe0] ;  /* 0x0002f800000a7ab9 */ /* 0x000fe40000000a00 */
[----:B------:R-:W5:Y:S01]  /*c380*/  LD.E.128 R20, desc[UR36][R20.64] ;  /* 0x0000002414147980 */ /* 0x000f62000c101d00 */
[----:B-1----:R-:W-:Y:S01]  /*c390*/  IMAD.MOV.U32 R5, RZ, RZ, R6 ;  /* 0x000000ffff057224 */ /* 0x002fe200078e0006 */
[----:B0-----:R-:W-:Y:S01]  /*c3a0*/  @P1 SHF.R.U32.HI R5, RZ, R75, R0 ;  /* 0x0000004bff051219 */ /* 0x001fe20000011600 */
[----:B------:R-:W-:Y:S01]  /*c3b0*/  UIADD3 UR4, UR9, UR4, URZ ;  /* 0x0000000409047290 */ /* 0x000fe2000fffe03f */
[----:B------:R-:W5:Y:S02]  /*c3c0*/  LD.E.128 R24, desc[UR36][R24.64] ;  /* 0x0000002418187980 */ /* 0x000f64000c101d00 */
[----:B------:R-:W-:-:S02]  /*c3d0*/  IADD3 R4, -R5, RZ, RZ ;  /* 0x000000ff05047210 */ /* 0x000fc40007ffe1ff */
[----:B------:R-:W-:Y:S01]  /*c3e0*/  SHF.R.S32.HI R0, RZ, 0x1f, R5 ;  /* 0x0000001fff007819 */ /* 0x000fe20000011405 */
[----:B------:R-:W-:Y:S01]  /*c3f0*/  IMAD.U32 R3, RZ, RZ, UR9 ;  /* 0x00000009ff037e24 */ /* 0x000fe2000f8e00ff */
[----:B------:R-:W5:Y:S01]  /*c400*/  LD.E.128 R28, desc[UR36][R28.64] ;  /* 0x000000241c1c7980 */ /* 0x000f62000c101d00 */
[----:B------:R-:W-:Y:S02]  /*c410*/  IMAD R73, R73, R4, R6 ;  /* 0x0000000449497224 */ /* 0x000fe400078e0206 */
[----:B------:R-:W-:Y:S01]  /*c420*/  IMAD R0, R0, UR10, RZ ;  /* 0x0000000a00007c24 */ /* 0x000fe2000f8e02ff */
[----:B------:R-:W5:Y:S01]  /*c430*/  LD.E.128 R32, desc[UR36][R32.64] ;  /* 0x0000002420207980 */ /* 0x000f62000c101d00 */
[----:B--2---:R-:W-:Y:S01]  /*c440*/  IMAD.U32 R2, RZ, RZ, UR8 ;  /* 0x00000008ff027e24 */ /* 0x004fe2000f8e00ff */
[----:B------:R-:W-:Y:S01]  /*c450*/  ULDC.64 UR8, c[0x0][0xbd8] ;  /* 0x0002f60000087ab9 */ /* 0x000fe20000000a00 */
[----:B------:R-:W-:Y:S01]  /*c460*/  IMAD.U32 R3, RZ, RZ, UR4 ;  /* 0x00000004ff037e24 */ /* 0x000fe2000f8e00ff */
[----:B------:R-:W5:Y:S01]  /*c470*/  LD.E.128 R36, desc[UR36][R36.64] ;  /* 0x0000002424247980 */ /* 0x000f62000c101d00 */
[----:B------:R-:W-:Y:S01]  /*c480*/  IMAD R75, R5, UR11, R0 ;  /* 0x0000000b054b7c24 */ /* 0x000fe2000f8e0200 */
[----:B------:R-:W-:-:S02]  /*c490*/  SHF.R.S32.HI R0, RZ, 0x1f, R73 ;  /* 0x0000001fff007819 */ /* 0x000fc40000011449 */
        /* <DEDUP_REMOVED lines=30> */
[----:B0-----:R0:W1:Y:S01]  /*c680*/  SHFL.IDX PT, R74, R6, RZ, 0x181f ;  /* 0x00181fff064a7589 */ /* 0x00106200000e0000 */
[----:B------:R-:W-:Y:S01]  /*c690*/  ISETP.GE.AND P0, PT, R0, R77, PT ;  /* 0x0000004d0000720c */ /* 0x000fe20003f06270 */
[----:B------:R-:W-:Y:S01]  /*c6a0*/  SYNCS.ARRIVE.TRANS64.RED.A1T0 RZ, [UR7], RZ ;  /* 0x000000ffffff79a7 */ /* 0x000fe20008100407 */
[----:B------:R-:W-:Y:S01]  /*c6b0*/  BSSY B1, `(.L_x_14879) ;  /* 0x0000018000017945 */ /* 0x000fe20003800000 */
[----:B------:R0:W2:Y:S01]  /*c6c0*/  SHFL.IDX PT, R0, R76, RZ, 0x181f ;  /* 0x00181fff4c007589 */ /* 0x0000a200000e0000 */
[----:B------:R-:W-:-:S02]  /*c6d0*/  SHF.R.S32.HI R79, RZ, 0x1f, R219 ;  /* 0x0000001fff4f7819 */ /* 0x000fc400000114db */
[----:B------:R-:W-:Y:S02]  /*c6e0*/  SHF.R.S32.HI R80, RZ, 0x1f, R217 ;  /* 0x0000001fff507819 */ /* 0x000fe400000114d9 */
[----:B------:R-:W-:Y:S02]  /*c6f0*/  SHF.R.S32.HI R81, RZ, 0x1f, R218 ;  /* 0x0000001fff517819 */ /* 0x000fe400000114da */
[----:B------:R-:W-:Y:S01]  /*c700*/  SHF.R.S32.HI R82, RZ, 0x1f, R200 ;  /* 0x0000001fff527819 */ /* 0x000fe200000114c8 */
[----:B0-----:R-:W-:Y:S06]  /*c710*/  @P2 BRA `(.L_x_14880) ;  /* 0x0000000000442947 */ /* 0x001fec0003800000 */
        /* <DEDUP_REMOVED lines=17> */
.L_x_14880:
[----:B------:R-:W-:Y:S05]  /*c830*/  BSYNC B1 ;  /* 0x0000000000017941 */ /* 0x000fea0003800000 */
.L_x_14879:
[----:B--2---:R2:W3:Y:S01]  /*c840*/  SHFL.IDX PT, R0, R76, 0x1, 0x181f ;  /* 0x00381f004c007f89 */ /* 0x0044e200000e0000 */
[----:B------:R-:W-:Y:S03]  /*c850*/  BSSY B1, `(.L_x_14881) ;  /* 0x0000014000017945 */ /* 0x000fe60003800000 */
[----:B0----5:R2:W0:Y:S01]  /*c860*/  SHFL.IDX PT, R10, R6, 0x1, 0x181f ;  /* 0x00381f00060a7f89 */ /* 0x02142200000e0000 */
        /* <DEDUP_REMOVED lines=8> */
[----:B---3--:R-:W-:Y:S02]  /*c8f0*/  @!P4 LEA.HI.X R3, R200, R0, R82, 0x1, P6 ;  /* 0x00000000c803c211 */ /* 0x008fe400030f0c52 */
        /* <DEDUP_REMOVED lines=9> */
.L_x_14882:
[----:B------:R-:W-:Y:S05]  /*c990*/  BSYNC B1 ;  /* 0x0000000000017941 */ /* 0x000fea0003800000 */
.L_x_14881:
[----:B---3--:R3:W1:Y:S01]  /*c9a0*/  SHFL.IDX PT, R0, R76, 0x2, 0x181f ;  /* 0x00581f004c007f89 */ /* 0x00866200000e0000 */
[----:B------:R-:W-:Y:S03]  /*c9b0*/  BSSY B1, `(.L_x_14883) ;  /* 0x0000014000017945 */ /* 0x000fe60003800000 */
[----:B0---4-:R3:W0:Y:S01]  /*c9c0*/  SHFL.IDX PT, R10, R6, 0x2, 0x181f ;  /* 0x00581f00060a7f89 */ /* 0x01162200000e0000 */
        /* <DEDUP_REMOVED lines=9> */
[----:B-1----:R-:W-:Y:S02]  /*ca60*/  @!P3 LEA.HI.X R3, R200, R0, R82, 0x1, P6 ;  /* 0x00000000c803b211 */ /* 0x002fe400030f0c52 */
        /* <DEDUP_REMOVED lines=8> */
.L_x_14884:
[----:B------:R-:W-:Y:S05]  /*caf0*/  BSYNC B1 ;  /* 0x0000000000017941 */ /* 0x000fea0003800000 */
.L_x_14883:
[----:B-1----:R-:W-:Y:S01]  /*cb00*/  VIADD R0, R78, 0x60 ;  /* 0x000000604e007836 */ /* 0x002fe20000000000 */
[----:B--23--:R-:W3:Y:S04]  /*cb10*/  SHFL.IDX PT, R76, R76, 0x3, 0x181f ;  /* 0x00781f004c4c7f89 */ /* 0x00cee800000e0000 */
[----:B------:R-:W-:Y:S01]  /*cb20*/  ISETP.GE.AND P0, PT, R0, R77, PT ;  /* 0x0000004d0000720c */ /* 0x000fe20003f06270 */
[----:B------:R-:W1:-:S12]  /*cb30*/  SHFL.IDX PT, R6, R6, 0x3, 0x181f ;  /* 0x00781f0006067f89 */ /* 0x000e5800000e0000 */
[----:B------:R-:W-:Y:S05]  /*cb40*/  @P0 BRA `(.L_x_14885) ;  /* 0x0000000c00e40947 */ /* 0x000fea0003800000 */
[----:B------:R-:W-:Y:S02]  /*cb50*/  ULDC UR4, c[0x0][0xbc8] ;  /* 0x0002f20000047ab9 */ /* 0x000fe40000000800 */
[----:B------:R-:W-:Y:S02]  /*cb60*/  ISETP.GE.AND P3, PT, R200, UR4, PT ;  /* 0x00000004c8007c0c */ /* 0x000fe4000bf66270 */
[----:B------:R-:W-:Y:S02]  /*cb70*/  ISETP.GE.AND P4, PT, R218, UR4, PT ;  /* 0x00000004da007c0c */ /* 0x000fe4000bf86270 */
[----:B------:R-:W-:-:S09]  /*cb80*/  ISETP.GE.AND P5, PT, R217, UR4, PT ;  /* 0x00000004d9007c0c */ /* 0x000fd2000bfa6270 */
[-C--:B-1--4-:R-:W-:Y:S02]  /*cb90*/  @!P3 LEA R2, P0, R200, R6.reuse, 0x1 ;  /* 0x00000006c802b211 */ /* 0x092fe400078008ff */
        /* <DEDUP_REMOVED lines=10> */
[----:B-1----:R-:W-:-:S04]  /*cc40*/  LEA R2, P0, R219, R6, 0x1 ;  /* 0x00000006db027211 */ /* 0x002fc800078008ff */
[----:B------:R-:W-:-:S05]  /*cc50*/  LEA.HI.X R3, R219, R76, R79, 0x1, P0 ;  /* 0x0000004cdb037211 */ /* 0x000fca00000f0c4f */
[----:B------:R1:W-:Y:S01]  /*cc60*/  ST.E.128 desc[UR36][R2.64], R52 ;  /* 0x0000003402007985 */ /* 0x0003e2000c101d24 */
[----:B------:R-:W-:Y:S05]  /*cc70*/  BRA `(.L_x_14885) ;  /* 0x0000000c00987947 */ /* 0x000fea0003800000 */
.L_x_14877:
[----:B------:R-:W-:Y:S01]  /*cc80*/  R2UR UR4, R221 ;  /* 0x00000000dd0472ca */ /* 0x000fe200000e0000 */
[----:B------:R-:W-:Y:S01]  /*cc90*/  ULDC.64 UR10, c[0x0][0xd00] ;  /* 0x00034000000a7ab9 */ /* 0x000fe20000000a00 */
[----:B------:R-:W-:Y:S01]  /*cca0*/  R2UR UR7, R223 ;  /* 0x00000000df0772ca */ /* 0x000fe200000e0000 */
[----:B------:R-:W-:Y:S01]  /*ccb0*/  UISETP.NE.U32.AND UP0, UPT, UR10, URZ, UPT ;  /* 0x0000003f0a00728c */ /* 0x000fe2000bf05070 */
[----:B------:R-:W0:Y:S01]  /*ccc0*/  LDC R13, c[0x0][0xce8] ;  /* 0x00033a00ff0d7b82 */ /* 0x000e220000000800 */
[----:B------:R-:W-:Y:S02]  /*ccd0*/  R2UR UR12, R222 ;  /* 0x00000000de0c72ca */ /* 0x000fe400000e0000 */
[----:B------:R-:W-:-:S06]  /*cce0*/  UISETP.NE.AND.EX UP0, UPT, UR11, URZ, UPT, UP0 ;  /* 0x0000003f0b00728c */ /* 0x000fcc000bf05300 */
[----:B------:R-:W-:Y:S01]  /*ccf0*/  USHF.L.U32 UR8, UR4, 0x2, URZ ;  /* 0x0000000204087899 */ /* 0x000fe2000800063f */
[----:B------:R-:W-:Y:S01]  /*cd00*/  PLOP3.LUT P2, PT, PT, PT, UP0, 0x80, 0x0 ;  /* 0x000000000000781c */ /* 0x000fe20003f4f008 */
[----:B------:R-:W-:Y:S02]  /*cd10*/  USHF.L.U64.HI UR9, UR4, 0x2, UR7 ;  /* 0x0000000204097899 */ /* 0x000fe40008010207 */
        /* <DEDUP_REMOVED lines=30> */
.L_x_14886:
[----:B------:R-:W-:Y:S01]  /*cf00*/  R2UR UR8, R221 ;  /* 0x00000000dd0872ca */ /* 0x000fe200000e0000 */
[----:B------:R-:W-:Y:S01]  /*cf10*/  BSSY B1, `(.L_x_14887) ;  /* 0x000002f000017945 */ /* 0x000fe20003800000 */
[----:B------:R-:W-:-:S11]  /*cf20*/  R2UR UR7, R223 ;  /* 0x00000000df0772ca */ /* 0x000fd600000e0000 */
        /* <DEDUP_REMOVED lines=12> */
[----:B------:R-:W-:Y:S01]  /*cff0*/  R2UR UR16, R222 ;  /* 0x00000000de1072ca */ /* 0x000fe200000e0000 */
[----:B------:R-:W-:Y:S01]  /*d000*/  UIMAD UR7, UR11, UR14, URZ ;  /* 0x0000000e0b0772a4 */ /* 0x000fe2000f8e023f */
[----:B------:R-:W-:Y:S01]  /*d010*/  IMAD.MOV.U32 R2, RZ, RZ, R4 ;  /* 0x000000ffff027224 */ /* 0x000fe200078e0004 */
[----:B------:R-:W-:Y:S01]  /*d020*/  UMOV UR8, UR4 ;  /* 0x0000000400087c82 */ /* 0x000fe20008000000 */
[----:B------:R-:W-:-:S07]  /*d030*/  UMOV UR9, UR10 ;  /* 0x0000000a00097c82 */ /* 0x000fce0008000000 */
        /* <DEDUP_REMOVED lines=23> */
[----:B------:R-:W-:-:S04]  /*d1b0*/  LEA R4, P1, R2, UR8, 0x2 ;  /* 0x0000000802047c11 */ /* 0x000fc8000f8210ff */
[----:B------:R-:W-:-:S04]  /*d1c0*/  IADD3 R3, R3, R9, RZ ;  /* 0x0000000903037210 */ /* 0x000fc80007ffe0ff */
[----:B------:R-:W-:Y:S01]  /*d1d0*/  LEA.HI.X R5, R2, UR9, R3, 0x2, P1 ;  /* 0x0000000902057c11 */ /* 0x000fe200088f1403 */
[----:B------:R-:W-:-:S05]  /*d1e0*/  IMAD.MOV.U32 R3, RZ, RZ, -0x800000 ;  /* 0xff800000ff037424 */ /* 0x000fca00078e00ff */
[----:B------:R0:W-:Y:S02]  /*d1f0*/  STG.E desc[UR36][R4.64], R3 ;  /* 0x0000000304007986 */ /* 0x0001e4000c101924 */
.L_x_14888:
[----:B------:R-:W-:Y:S05]  /*d200*/  BSYNC B1 ;  /* 0x0000000000017941 */ /* 0x000fea0003800000 */
.L_x_14887:
[----:B0-----:R-:W0:Y:S01]  /*d210*/  @P0 LDC R3, c[0x0][0xcf0] ;  /* 0x00033c00ff030b82 */ /* 0x001e220000000800 */
[----:B------:R-:W-:Y:S01]  /*d220*/  ULDC.64 UR14, c[0x0][0xba0] ;  /* 0x0002e800000e7ab9 */ /* 0x000fe20000000a00 */
[----:B------:R-:W-:Y:S01]  /*d230*/  R2UR UR16, R222 ;  /* 0x00000000de1072ca */ /* 0x000fe200000e0000 */
[----:B------:R-:W-:Y:S01]  /*d240*/  UIMAD UR7, UR10, UR14, URZ ;  /* 0x0000000e0a0772a4 */ /* 0x000fe2000f8e023f */
[----:B------:R-:W-:Y:S01]  /*d250*/  IMAD R2, R220, 0x20, R224 ;  /* 0x00000020dc027824 */ /* 0x000fe200078e02e0 */
[----:B------:R-:W-:Y:S01]  /*d260*/  UIMAD.WIDE.U32 UR8, UR4, UR14, URZ ;  /* 0x0000000e040872a5 */ /* 0x000fe2000f8e003f */
[----:B------:R-:W-:Y:S01]  /*d270*/  BSSY B1, `(.L_x_14889) ;  /* 0x0000044000017945 */ /* 0x000fe20003800000 */
[----:B------:R-:W-:Y:S01]  /*d280*/  UIMAD UR7, UR4, UR15, UR7 ;  /* 0x0000000f040772a4 */ /* 0x000fe2000f8e0207 */
[----:B------:R-:W-:Y:S01]  /*d290*/  VIADD R6, R2, UR61 ;  /* 0x0000003d02067c36 */ /* 0x000fe20008000000 */
[----:B------:R-:W-:Y:S01]  /*d2a0*/  SHF.R.S32.HI R16, RZ, 0x1f, R219 ;  /* 0x0000001fff107819 */ /* 0x000fe200000114db */
[----:B------:R-:W-:Y:S01]  /*d2b0*/  ULDC.64 UR14, c[0x0][0xbe8] ;  /* 0x0002fa00000e7ab9 */ /* 0x000fe20000000a00 */
[----:B------:R-:W-:Y:S01]  /*d2c0*/  UIADD3 UR9, UR9, UR7, URZ ;  /* 0x0000000709097290 */ /* 0x000fe2000fffe03f */
[----:B------:R-:W-:Y:S01]  /*d2d0*/  @P0 IMAD.HI.U32 R2, R6, R11, RZ ;  /* 0x0000000b06020227 */ /* 0x000fe200078e00ff */
[----:B------:R-:W-:Y:S01]  /*d2e0*/  UIMAD UR4, UR11, UR14, URZ ;  /* 0x0000000e0b0472a4 */ /* 0x000fe2000f8e023f */
[----:B------:R-:W-:Y:S01]  /*d2f0*/  SHF.R.S32.HI R17, RZ, 0x1f, R217 ;  /* 0x0000001fff117819 */ /* 0x000fe200000114d9 */
[----:B------:R-:W-:Y:S01]  /*d300*/  UIMAD.WIDE.U32 UR8, UR16, UR14, UR8 ;  /* 0x0000000e100872a5 */ /* 0x000fe2000f8e0008 */
[----:B------:R-:W-:Y:S01]  /*d310*/  IMAD.MOV.U32 R5, RZ, RZ, R6 ;  /* 0x000000ffff057224 */ /* 0x000fe200078e0006 */
[----:B------:R-:W-:Y:S01]  /*d320*/  UIMAD UR4, UR16, UR15, UR4 ;  /* 0x0000000f100472a4 */ /* 0x000fe2000f8e0204 */
[----:B------:R-:W-:Y:S01]  /*d330*/  SHF.R.S32.HI R18, RZ, 0x1f, R218 ;  /* 0x0000001fff127819 */ /* 0x000fe200000114da */
[----:B------:R-:W-:Y:S01]  /*d340*/  ULDC.64 UR10, c[0x0][0xbf0] ;  /* 0x0002fc00000a7ab9 */ /* 0x000fe20000000a00 */
[----:B------:R-:W-:Y:S01]  /*d350*/  SHF.R.S32.HI R19, RZ, 0x1f, R200 ;  /* 0x0000001fff137819 */ /* 0x000fe200000114c8 */
[----:B------:R-:W-:-:S02]  /*d360*/  UIADD3 UR9, UR9, UR4, URZ ;  /* 0x0000000409097290 */ /* 0x000fc4000fffe03f */
[----:B------:R-:W-:Y:S01]  /*d370*/  UIMAD UR4, UR13, UR10, URZ ;  /* 0x0000000a0d0472a4 */ /* 0x000fe2000f8e023f */
[----:B0-----:R-:W-:Y:S01]  /*d380*/  @P0 SHF.R.U32.HI R5, RZ, R3, R2 ;  /* 0x00000003ff050219 */ /* 0x001fe20000011602 */
[----:B------:R-:W-:Y:S02]  /*d390*/  UIMAD.WIDE.U32 UR8, UR12, UR10, UR8 ;  /* 0x0000000a0c0872a5 */ /* 0x000fe4000f8e0008 */
[----:B------:R-:W-:Y:S01]  /*d3a0*/  UIMAD UR4, UR12, UR11, UR4 ;  /* 0x0000000b0c0472a4 */ /* 0x000fe2000f8e0204 */
[--C-:B------:R-:W-:Y:S01]  /*d3b0*/  SHF.R.S32.HI R2, RZ, 0x1f, R5.reuse ;  /* 0x0000001fff027819 */ /* 0x100fe20000011405 */
[----:B------:R-:W-:Y:S01]  /*d3c0*/  IMAD.MOV R9, RZ, RZ, -R5 ;  /* 0x000000ffff097224 */ /* 0x000fe200078e0a05 */
[----:B------:R-:W-:Y:S01]  /*d3d0*/  ULDC.64 UR10, c[0x0][0xbe0] ;  /* 0x0002f800000a7ab9 */ /* 0x000fe20000000a00 */
[----:B------:R-:W-:Y:S02]  /*d3e0*/  UIADD3 UR4, UR9, UR4, URZ ;  /* 0x0000000409047290 */ /* 0x000fe4000fffe03f */
[----:B------:R-:W-:Y:S01]  /*d3f0*/  MOV R3, UR9 ;  /* 0x0000000900037c02 */ /* 0x000fe20008000f00 */
[----:B------:R-:W-:-:S02]  /*d400*/  IMAD R4, R2, UR10, RZ ;  /* 0x0000000a02047c24 */ /* 0x000fc4000f8e02ff */
        /* <DEDUP_REMOVED lines=42> */
.L_x_14890:
[----:B------:R-:W-:Y:S05]  /*d6b0*/  BSYNC B1 ;  /* 0x0000000000017941 */ /* 0x000fea0003800000 */
.L_x_14889:
        /* <DEDUP_REMOVED lines=21> */
.L_x_14892:
[----:B------:R-:W-:Y:S05]  /*d810*/  BSYNC B1 ;  /* 0x0000000000017941 */ /* 0x000fea0003800000 */
.L_x_14891:
        /* <DEDUP_REMOVED lines=21> */
.L_x_14894:
[----:B------:R-:W-:Y:S05]  /*d970*/  BSYNC B1 ;  /* 0x0000000000017941 */ /* 0x000fea0003800000 */
.L_x_14893:
[----:B0-----:R-:W-:Y:S01]  /*d980*/  IADD3 R0, R6, 0x60, RZ ;  /* 0x0000006006007810 */ /* 0x001fe20007ffe0ff */
[----:B--2-4-:R-:W0:Y:S03]  /*d990*/  SHFL.IDX PT, R5, R5, 0x3, 0x181f ;  /* 0x00781f0005057f89 */ /* 0x014e2600000e0000 */
        /* <DEDUP_REMOVED lines=20> */
.L_x_14885:
[----:B------:R-:W-:Y:S05]  /*dae0*/  BSYNC B0 ;  /* 0x0000000000007941 */ /* 0x000fea0003800000 */
.L_x_14876:
[----:B------:R-:W-:Y:S02]  /*daf0*/  ULDC UR4, c[0x0][0xd3c] ;  /* 0x00034f0000047ab9 */ /* 0x000fe40000000800 */
[----:B------:R-:W-:-:S13]  /*db00*/  ISETP.GE.AND P0, PT, R7, UR4, PT ;  /* 0x0000000407007c0c */ /* 0x000fda000bf06270 */
[----:B------:R-:W-:Y:S05]  /*db10*/  @!P0 BRA `(.L_x_14895) ;  /* 0xffffff3000bc8947 */ /* 0x000fea000383ffff */
[----:B------:R-:W-:Y:S05]  /*db20*/  EXIT ;  /* 0x000000000000794d */ /* 0x000fea0003800000 */
.L_x_14833:
        /* <DEDUP_REMOVED lines=16> */
.L_x_14896:
        /* <DEDUP_REMOVED lines=40> */
.L_x_14902:
        /* <DEDUP_REMOVED lines=12> */
.L_x_14901:
[----:B------:R-:W-:Y:S05]  /*df70*/  BSYNC B0 ;  /* 0x0000000000007941 */ /* 0x000fea0003800000 */
.L_x_14900:
        /* <DEDUP_REMOVED lines=20> */
.L_x_14898:
        /* <DEDUP_REMOVED lines=20> */
.L_x_14903:
        /* <DEDUP_REMOVED lines=38> */
[----:B0-----:R-:W-:-:S05]  /*e460*/  IADD3 R7, RZ, -R3, RZ ;  /* 0x80000003ff077210 */ /* 0x001fca0007ffe0ff */
        /* <DEDUP_REMOVED lines=20> */
.L_x_14899:
[----:B------:R-:W-:Y:S01]  /*e5b0*/  ULDC UR4, c[0x0][0xd3c] ;  /* 0x00034f0000047ab9 */ /* 0x000fe20000000800 */
[----:B------:R-:W-:Y:S02]  /*e5c0*/  IMAD.MOV.U32 R17, RZ, RZ, RZ ;  /* 0x000000ffff117224 */ /* 0x000fe400078e00ff */
[----:B------:R-:W-:Y:S02]  /*e5d0*/  IMAD.U32 R16, RZ, RZ, UR6 ;  /* 0x00000006ff107e24 */ /* 0x000fe4000f8e00ff */
[----:B------:R-:W-:Y:S02]  /*e5e0*/  IMAD.MOV.U32 R18, RZ, RZ, RZ ;  /* 0x000000ffff127224 */ /* 0x000fe400078e00ff */
[----:B------:R-:W-:-:S07]  /*e5f0*/  IMAD.U32 R19, RZ, RZ, UR4 ;  /* 0x00000004ff137e24 */ /* 0x000fce000f8e00ff */
.L_x_14904:
[----:B------:R-:W-:-:S13]  /*e600*/  ISETP.NE.AND P0, PT, R5, RZ, PT ;  /* 0x000000ff0500720c */ /* 0x000fda0003f05270 */
[----:B------:R-:W0:Y:S01]  /*e610*/  @!P0 S2R R3, SR_CgaCtaId ;  /* 0x0000000000038919 */ /* 0x000e220000008800 */
[----:B------:R-:W-:-:S04]  /*e620*/  @!P0 MOV R0, 0x400 ;  /* 0x0000040000008802 */ /* 0x000fc80000000f00 */
[----:B0-----:R-:W-:-:S05]  /*e630*/  @!P0 LEA R0, R3, R0, 0x18 ;  /* 0x0000000003008211 */ /* 0x001fca00078ec0ff */
[----:B------:R0:W-:Y:S01]  /*e640*/  @!P0 STS.128 [R0+0x324d0], R16 ;  /* 0x0324d01000008388 */ /* 0x0001e20000000c00 */
[----:B------:R-:W-:Y:S06]  /*e650*/  BAR.ARV 0x5, 0x180 ;  /* 0x0146000000007b1d */ /* 0x000fec0000002000 */
.L_x_14897:
[----:B------:R2:W-:Y:S01]  /*e660*/  STL [R1+0x1c], RZ ;  /* 0x00001cff01007387 */ /* 0x0005e20000100800 */
[----:B------:R-:W-:Y:S01]  /*e670*/  ULDC UR4, c[0x0][0xd3c] ;  /* 0x00034f0000047ab9 */ /* 0x000fe20000000800 */
[----:B------:R-:W-:Y:S01]  /*e680*/  MOV R27, 0x1 ;  /* 0x00000001001b7802 */ /* 0x000fe20000000f00 */
[----:B------:R-:W-:Y:S01]  /*e690*/  IMAD.MOV.U32 R24, RZ, RZ, RZ ;  /* 0x000000ffff187224 */ /* 0x000fe200078e00ff */
[----:B-1----:R-:W-:-:S13]  /*e6a0*/  ISETP.GE.AND P0, PT, R19, UR4, PT ;  /* 0x0000000413007c0c */ /* 0x002fda000bf06270 */
[----:B--2---:R-:W-:Y:S05]  /*e6b0*/  @P0 BRA `(.L_x_14905) ;  /* 0x00000054001c0947 */ /* 0x004fea0003800000 */
[----:B0-----:R-:W2:Y:S01]  /*e6c0*/  LDL R0, [R1+0x24] ;  /* 0x0000240001007983 */ /* 0x001ea20000100800 */
        /* <DEDUP_REMOVED lines=23> */
[----:B------:R-:W-:-:S04]  /*e840*/  LOP3.LUT R0, R4, 0xc0, RZ, 0xfc, !PT ;  /* 0x000000c004007812 */ /* 0x000fc800078efcff */
[----:B---3--:R-:W-:-:S07]  /*e850*/  LEA R26, R30, R22, 0x1 ;  /* 0x000000161e1a7211 */ /* 0x008fce00078e08ff */
.L_x_14972:
        /* <DEDUP_REMOVED lines=48> */
.L_x_14906:
[----:B------:R-:W-:Y:S01]  /*eb60*/  ULDC.64 UR4, c[0x0][0xb18] ;  /* 0x0002c60000047ab9 */ /* 0x000fe20000000a00 */
[----:B------:R-:W-:Y:S02]  /*eb70*/  MOV R29, R34 ;  /* 0x00000022001d7202 */ /* 0x000fe40000000f00 */
[----:B------:R-:W-:-:S04]  /*eb80*/  ISETP.NE.U32.AND P0, PT, RZ, UR4, PT ;  /* 0x00000004ff007c0c */ /* 0x000fc8000bf05070 */
[----:B------:R-:W-:-:S13]  /*eb90*/  ISETP.NE.AND.EX P0, PT, RZ, UR5, PT, P0 ;  /* 0x00000005ff007c0c */ /* 0x000fda000bf05300 */
[----:B------:R-:W-:Y:S05]  /*eba0*/  @!P0 BRA `(.L_x_14907) ;  /* 0x0000000000108947 */ /* 0x000fea0003800000 */
[----:B-1----:R-:W-:-:S04]  /*ebb0*/  IADD3 R2, P0, R28, UR4, RZ ;  /* 0x000000041c027c10 */ /* 0x002fc8000ff1e0ff */
[----:B------:R-:W-:-:S05]  /*ebc0*/  IADD3.X R3, R31, UR5, RZ, P0, !PT ;  /* 0x000000051f037c10 */ /* 0x000fca00087fe4ff */
[----:B------:R1:W5:Y:S01]  /*ebd0*/  LDG.E R25, desc[UR36][R2.64] ;  /* 0x0000002402197981 */ /* 0x000362000c1e1900 */
[----:B------:R-:W-:Y:S05]  /*ebe0*/  BRA `(.L_x_14908) ;  /* 0x0000000000247947 */ /* 0x000fea0003800000 */
.L_x_14907:
        /* <DEDUP_REMOVED lines=9> */
.L_x_14908:
        /* <DEDUP_REMOVED lines=43> */
.L_x_14910:
        /* <DEDUP_REMOVED lines=19> */
[----:B0-----:R-:W-:Y:S05]  /*f060*/  CALL.ABS.NOINC R2 ;  /* 0x0000000002007343 */ /* 0x001fea0003c00000 */
.L_x_14913:
[----:B------:R-:W-:Y:S05]  /*f070*/  BSYNC B6 ;  /* 0x0000000000067941 */ /* 0x000fea0003800000 */
.L_x_14912:
        /* <DEDUP_REMOVED lines=20> */
.L_x_14916:
        /* <DEDUP_REMOVED lines=15> */
.L_x_14915:
[----:B------:R-:W-:Y:S05]  /*f2b0*/  BSYNC B6 ;  /* 0x0000000000067941 */ /* 0x000fea0003800000 */
.L_x_14914:
[----:B------:R-:W2:Y:S01]  /*f2c0*/  LDL R20, [R1+0xc] ;  /* 0x00000c0001147983 */ /* 0x000ea20000100800 */
[----:B------:R-:W-:Y:S01]  /*f2d0*/  ULDC.64 UR4, c[0x0][0xaf0] ;  /* 0x0002bc0000047ab9 */ /* 0x000fe20000000a00 */
[----:B------:R-:W0:Y:S01]  /*f2e0*/  LDC R10, c[0x0][0x430] ;  /* 0x00010c00ff0a7b82 */ /* 0x000e220000000800 */
[----:B------:R-:W-:Y:S01]  /*f2f0*/  ISETP.NE.U32.AND P0, PT, RZ, UR4, PT ;  /* 0x00000004ff007c0c */ /* 0x000fe2000bf05070 */
[----:B------:R-:W1:Y:S03]  /*f300*/  S2R R21, SR_TID.X ;  /* 0x0000000000157919 */ /* 0x000e660000002100 */
[----:B------:R-:W-:-:S13]  /*f310*/  ISETP.NE.AND.EX P0, PT, RZ, UR5, PT, P0 ;  /* 0x00000005ff007c0c */ /* 0x000fda000bf05300 */
[----:B------:R-:W-:Y:S01]  /*f320*/  @P0 IADD3 R2, P1, R28, UR4, RZ ;  /* 0x000000041c020c10 */ /* 0x000fe2000ff3e0ff */
[----:B------:R-:W-:Y:S01]  /*f330*/  ULDC UR4, c[0x0][0x320] ;  /* 0x0000c80000047ab9 */ /* 0x000fe20000000800 */
[----:B------:R-:W-:Y:S02]  /*f340*/  LOP3.LUT R23, R23, 0xffffffef, RZ, 0xc0, !PT ;  /* 0xffffffef17177812 */ /* 0x000fe400078ec0ff */
[----:B------:R-:W-:-:S05]  /*f350*/  @P0 IADD3.X R3, R31, UR5, RZ, P1, !PT ;  /* 0x000000051f030c10 */ /* 0x000fca0008ffe4ff */
[----:B------:R3:W5:Y:S01]  /*f360*/  @P0 LDG.E R29, desc[UR36][R2.64] ;  /* 0x00000024021d0981 */ /* 0x000762000c1e1900 */
[----:B------:R-:W-:Y:S01]  /*f370*/  UMOV UR5, 0xffffffff ;  /* 0xffffffff00057882 */ /* 0x000fe20000000000 */
[----:B-1----:R-:W-:-:S05]  /*f380*/  IMAD.SHL.U32 R4, R21, 0x8, RZ ;  /* 0x0000000815047824 */ /* 0x002fca00078e00ff */
        /* <DEDUP_REMOVED lines=15> */
[----:B--2---:R-:W-:Y:S01]  /*f480*/  VIADD R0, R20, 0xffffffff ;  /* 0xffffffff14007836 */ /* 0x004fe20000000000 */
[----:B0--3--:R-:W-:Y:S06]  /*f490*/  BRA.DIV UR5, `(.L_x_14917) ;  /* 0x0000004e05547947 */ /* 0x009fec000b800000 */
.L_x_14990:
[----:B------:R-:W0:Y:S01]  /*f4a0*/  S2R R2, SR_TID.X ;  /* 0x0000000000027919 */ /* 0x000e220000002100 */
[----:B------:R-:W-:Y:S01]  /*f4b0*/  ISETP.NE.AND P1, PT, R10, 0x1, PT ;  /* 0x000000010a00780c */ /* 0x000fe20003f25270 */
[----:B------:R-:W-:Y:S01]  /*f4c0*/  IMAD.MOV.U32 R36, RZ, RZ, RZ ;  /* 0x000000ffff247224 */ /* 0x000fe200078e00ff */
[----:B-----5:R-:W-:Y:S01]  /*f4d0*/  SHF.R.S32.HI R33, RZ, 0x1f, R29 ;  /* 0x0000001fff217819 */ /* 0x020fe2000001141d */
[----:B------:R-:W1:Y:S01]  /*f4e0*/  S2R R3, SR_TID.X ;  /* 0x0000000000037919 */ /* 0x000e620000002100 */
[----:B------:R-:W-:-:S09]  /*f4f0*/  LOP3.LUT R23, R23, 0xffff7fff, RZ, 0xc0, !PT ;  /* 0xffff7fff17177812 */ /* 0x000fd200078ec0ff */
        /* <DEDUP_REMOVED lines=20> */
[----:B------:R-:W-:-:S05]  /*f640*/  @!P0 IMAD.WIDE.U32 R2, R29, R6, R2 ;  /* 0x000000061d028225 */ /* 0x000fca00078e0002 */
[----:B------:R-:W-:Y:S02]  /*f650*/  @!P0 IADD3 R7, R3, R7, RZ ;  /* 0x0000000703078210 */ /* 0x000fe40007ffe0ff */
        /* <DEDUP_REMOVED lines=17> */
.L_x_14918:
[----:B------:R-:W-:Y:S01]  /*f770*/  IMAD R31, R0, -0x60, R25 ;  /* 0xffffffa0001f7824 */ /* 0x000fe200078e0219 */
[----:B------:R-:W-:Y:S01]  /*f780*/  SHF.L.U32 R0, R27, 0x1f, RZ ;  /* 0x0000001f1b007819 */ /* 0x000fe200000006ff */
[----:B------:R-:W-:Y:S01]  /*f790*/  IMAD R25, R24, 0x8, R22 ;  /* 0x0000000818197824 */ /* 0x000fe200078e0216 */
[----:B------:R-:W-:Y:S03]  /*f7a0*/  BSSY B0, `(.L_x_14919) ;  /* 0x0000003000007945 */ /* 0x000fe60003800000 */
[----:B------:R-:W0:Y:S02]  /*f7b0*/  SYNCS.PHASECHK.TRANS64.TRYWAIT P0, [R25+URZ+0x32440], R0 ;  /* 0x03244000190075a7 */ /* 0x000e24000800017f */
[----:B0-----:R-:W-:Y:S05]  /*f7c0*/  @!P0 BRA `(.L_x_14920) ;  /* 0x0000004800bc8947 */ /* 0x001fea0003800000 */
.L_x_14991:
[----:B------:R-:W-:Y:S05]  /*f7d0*/  BSYNC B0 ;  /* 0x0000000000007941 */ /* 0x000fea0003800000 */
.L_x_14919:
        /* <DEDUP_REMOVED lines=21> */
[----:B0-----:R-:W-:-:S03]  /*f930*/  LOP3.LUT R5, R4, 0x7f, RZ, 0xc0, !PT ;  /* 0x0000007f04057812 */ /* 0x001fc600078ec0ff */
[----:B------:R-:W-:Y:S02]  /*f940*/  IADD3 R4, R3, R0, RZ ;  /* 0x0000000003047210 */ /* 0x000fe40007ffe0ff */
[----:B------:R-:W-:Y:S02]  /*f950*/  SHF.R.U32.HI R6, RZ, 0x3, R5 ;  /* 0x00000003ff067819 */ /* 0x000fe40000011605 */
[----:B------:R-:W0:Y:S01]  /*f960*/  S2R R5, SR_TID.X ;  /* 0x0000000000057919 */ /* 0x000e220000002100 */
[C---:B------:R-:W-:Y:S01]  /*f970*/  LEA R0, P0, R2.reuse, UR4, 0x1 ;  /* 0x0000000402007c11 */ /* 0x040fe2000f8008ff */
[----:B------:R-:W-:Y:S01]  /*f980*/  ULDC UR4, c[0x0][0x2f4] ;  /* 0x0000bd0000047ab9 */ /* 0x000fe20000000800 */
[----:B------:R-:W-:Y:S02]  /*f990*/  IMAD.IADD R31, R31, 0x1, -R6 ;  /* 0x000000011f1f7824 */ /* 0x000fe400078e0a06 */
[----:B------:R-:W-:Y:S01]  /*f9a0*/  LEA.HI.X R4, R2, UR5, R4, 0x1, P0 ;  /* 0x0000000502047c11 */ /* 0x000fe200080f0c04 */
[----:B------:R-:W-:-:S02]  /*f9b0*/  UMOV UR5, 0xffffffff ;  /* 0xffffffff00057882 */ /* 0x000fc40000000000 */
        /* <DEDUP_REMOVED lines=59> */
.L_x_15005:
        /* <DEDUP_REMOVED lines=10> */
.L_x_14922:
        /* <DEDUP_REMOVED lines=10> */
.L_x_14923:
[----:B------:R1:W5:Y:S01]  /*feb0*/  LDL.LU R0, [R1+0x8] ;  /* 0x0000080001007983 */ /* 0x0003620000300800 */
[----:B------:R-:W-:Y:S01]  /*fec0*/  LOP3.LUT P0, RZ, R23, 0x40, RZ, 0xc0, !PT ;  /* 0x0000004017ff7812 */ /* 0x000fe2000780c0ff */
[----:B------:R1:W-:-:S12]  /*fed0*/  SYNCS.ARRIVE.TRANS64.A1T0 RZ, [R25+URZ+0x32430], RZ ;  /* 0x032430ff19ff79a7 */ /* 0x0003d8000810003f */
[----:B------:R-:W-:Y:S05]  /*fee0*/  WARPSYNC.ALL ;  /* 0x0000000000007948 */ /* 0x000fea0003800000 */
[----:B0-----:R-:W-:Y:S01]  /*fef0*/  SEL R2, R34, RZ, !P0 ;  /* 0x000000ff22027207 */ /* 0x001fe20004000000 */
[----:B------:R-:W-:Y:S04]  /*ff00*/  BSSY B6, `(.L_x_14924) ;  /* 0x000001a000067945 */ /* 0x000fe80003800000 */
[----:B------:R0:W-:Y:S01]  /*ff10*/  STL [R1], R2 ;  /* 0x0000000201007387 */ /* 0x0001e20000100800 */
        /* <DEDUP_REMOVED lines=24> */
.L_x_14925:
[----:B------:R-:W-:Y:S05]  /*100a0*/  BSYNC B6 ;  /* 0x0000000000067941 */ /* 0x000fea0003800000 */
.L_x_14924:
[----:B------:R-:W2:Y:S01]  /*100b0*/  LDL R4, [R1+0x8] ;  /* 0x0000080001047983 */ /* 0x000ea20000100800 */
[----:B0-----:R-:W0:Y:S01]  /*100c0*/  S2R R2, SR_TID.X ;  /* 0x0000000000027919 */ /* 0x001e220000002100 */
[----:B------:R-:W-:Y:S01]  /*100d0*/  IMAD.MOV.U32 R21, RZ, RZ, R34 ;  /* 0x000000ffff157224 */ /* 0x000fe200078e0022 */
[----:B------:R-:W-:Y:S01]  /*100e0*/  ULDC.64 UR4, c[0x0][0x298] ;  /* 0x0000a60000047ab9 */ /* 0x000fe20000000a00 */
[----:B------:R-:W3:Y:S01]  /*100f0*/  LDC R5, c[0x0][0x448] ;  /* 0x00011200ff057b82 */ /* 0x000ee20000000800 */
[----:B------:R-:W4:Y:S01]  /*10100*/  LDL R20, [R1] ;  /* 0x0000000001147983 */ /* 0x000f220000100800 */
[----:B------:R-:W5:Y:S01]  /*10110*/  S2R R34, SR_TID.X ;  /* 0x0000000000227919 */ /* 0x000f620000002100 */
[----:B0-----:R-:W-:-:S04]  /*10120*/  LOP3.LUT R2, R2, 0x7f, RZ, 0xc0, !PT ;  /* 0x0000007f02027812 */ /* 0x001fc800078ec0ff */
[----:B------:R-:W-:Y:S02]  /*10130*/  SHF.R.U32.HI R0, RZ, 0x3, R2 ;  /* 0x00000003ff007819 */ /* 0x000fe40000011602 */
[----:B------:R-:W0:Y:S02]  /*10140*/  LDC R2, c[0x0][0x448] ;  /* 0x00011200ff027b82 */ /* 0x000e240000000800 */
[----:B0-----:R-:W-:Y:S01]  /*10150*/  ISETP.NE.AND P6, PT, R2, 0x1, PT ;  /* 0x000000010200780c */ /* 0x001fe20003fc5270 */
[----:B-----5:R-:W-:-:S12]  /*10160*/  IMAD.SHL.U32 R34, R34, 0x10, RZ ;  /* 0x0000001022227824 */ /* 0x020fd800078e00ff */
[----:B------:R-:W0:Y:S08]  /*10170*/  @P6 LDC R3, c[0x0][0x44c] ;  /* 0x00011300ff036b82 */ /* 0x000e300000000800 */
[----:B------:R-:W5:Y:S01]  /*10180*/  @P6 LDC R2, c[0x0][0x450] ;  /* 0x00011400ff026b82 */ /* 0x000f620000000800 */
[----:B------:R-:W-:-:S05]  /*10190*/  LOP3.LUT R34, R0, 0x70, R34, 0xf8, !PT ;  /* 0x0000007000227812 */ /* 0x000fca00078ef822 */
[----:B------:R-:W-:-:S04]  /*101a0*/  IMAD R34, R17, 0x80, R34 ;  /* 0x0000008011227824 */ /* 0x000fc800078e0222 */
[----:B------:R-:W-:Y:S02]  /*101b0*/  IMAD.MOV.U32 R0, RZ, RZ, R34 ;  /* 0x000000ffff007224 */ /* 0x000fe400078e0022 */
[----:B0-----:R-:W-:-:S05]  /*101c0*/  @P6 IMAD.HI.U32 R3, R34, R3, RZ ;  /* 0x0000000322036227 */ /* 0x001fca00078e00ff */
[----:B-----5:R-:W-:Y:S01]  /*101d0*/  @P6 SHF.R.U32.HI R0, RZ, R2, R3 ;  /* 0x00000002ff006219 */ /* 0x020fe20000011603 */
[----:B------:R-:W-:Y:S01]  /*101e0*/  IMAD.WIDE.U32 R2, R35, UR4, RZ ;  /* 0x0000000423027c25 */ /* 0x000fe2000f8e00ff */
[----:B------:R-:W0:Y:S03]  /*101f0*/  S2R R6, SR_TID.X ;  /* 0x0000000000067919 */ /* 0x000e260000002100 */
[----:B--2---:R-:W-:-:S04]  /*10200*/  IMAD R4, R4, UR4, RZ ;  /* 0x0000000404047c24 */ /* 0x004fc8000f8e02ff */
        /* <DEDUP_REMOVED lines=9> */
[C---:B----4-:R-:W-:Y:S02]  /*102a0*/  IMAD R4, R20.reuse, UR5, R4 ;  /* 0x0000000514047c24 */ /* 0x050fe4000f8e0204 */
        /* <DEDUP_REMOVED lines=15> */
[----:B------:R-:W-:Y:S01]  /*103a0*/  ULDC.64 UR4, c[0x0][0x280] ;  /* 0x0000a00000047ab9 */ /* 0x000fe20000000a00 */
[----:B0-----:R-:W-:Y:S01]  /*103b0*/  IMAD.SHL.U32 R20, R6, 0x8, RZ ;  /* 0x0000000806147824 */ /* 0x001fe200078e00ff */
[----:B------:R-:W-:Y:S01]  /*103c0*/  LEA R0, P0, R2, UR4, 0x1 ;  /* 0x0000000402007c11 */ /* 0x000fe2000f8008ff */
        /* <DEDUP_REMOVED lines=8> */
[----:B------:R-:W-:Y:S10]  /*10450*/  BRA.DIV UR5, `(.L_x_14926) ;  /* 0x0000004605ac7947 */ /* 0x000ff4000b800000 */
[----:B------:R-:W2:Y:S01]  /*10460*/  LDL.LU R2, [R1+0x4] ;  /* 0x0000040001027983 */ /* 0x000ea20000300800 */
[----:B------:R-:W-:Y:S02]  /*10470*/  LEA R17, R17, R21, 0x7 ;  /* 0x0000001511117211 */ /* 0x000fe400078e38ff */
[----:B------:R-:W-:Y:S01]  /*10480*/  LOP3.LUT R23, R23, 0xffffdfff, RZ, 0xc0, !PT ;  /* 0xffffdfff17177812 */ /* 0x000fe200078ec0ff */
[----:B------:R-:W0:Y:S02]  /*10490*/  SHFL.IDX PT, R9, R0, RZ, 0x181f ;  /* 0x00181fff00097589 */ /* 0x000e2400000e0000 */
[----:B------:R-:W-:Y:S02]  /*104a0*/  VIADD R7, R17, 0x10 ;  /* 0x0000001011077836 */ /* 0x000fe40000000000 */
[----:B------:R-:W3:Y:S04]  /*104b0*/  SHFL.IDX PT, R3, R4, RZ, 0x181f ;  /* 0x00181fff04037589 */ /* 0x000ee800000e0000 */
[----:B------:R-:W4:Y:S04]  /*104c0*/  SHFL.IDX PT, R6, R0, 0x1, 0x181f ;  /* 0x00381f0000067f89 */ /* 0x000f2800000e0000 */
[----:B------:R-:W-:Y:S04]  /*104d0*/  SHFL.IDX PT, R10, R0, 0x2, 0x181f ;  /* 0x00581f00000a7f89 */ /* 0x000fe800000e0000 */
[----:B------:R-:W-:Y:S01]  /*104e0*/  SHFL.IDX PT, R11, R0, 0x3, 0x181f ;  /* 0x00781f00000b7f89 */ /* 0x000fe200000e0000 */
[----:B--2---:R-:W-:-:S03]  /*104f0*/  IMAD R5, R2, R5, RZ ;  /* 0x0000000502057224 */ /* 0x004fc600078e02ff */
[----:B------:R-:W2:Y:S02]  /*10500*/  SHFL.IDX PT, R2, R4, 0x1, 0x181f ;  /* 0x00381f0004027f89 */ /* 0x000ea400000e0000 */
[-C--:B------:R-:W-:Y:S02]  /*10510*/  ISETP.GE.AND P6, PT, R17, R5.reuse, PT ;  /* 0x000000051100720c */ /* 0x080fe40003fc6270 */
[----:B------:R-:W-:Y:S01]  /*10520*/  ISETP.GE.AND P5, PT, R7, R5, PT ;  /* 0x000000050700720c */ /* 0x000fe20003fa6270 */
[----:B------:R-:W-:-:S05]  /*10530*/  VIADD R7, R17, 0x20 ;  /* 0x0000002011077836 */ /* 0x000fca0000000000 */
[----:B------:R-:W-:-:S05]  /*10540*/  ISETP.GE.AND P3, PT, R7, R5, PT ;  /* 0x000000050700720c */ /* 0x000fca0003f66270 */
[----:B0-----:R-:W-:Y:S02]  /*10550*/  @!P6 LEA R9, P1, R20, R9, 0x1 ;  /* 0x000000091409e211 */ /* 0x001fe400078208ff */
[----:B------:R-:W-:-:S03]  /*10560*/  @P6 LOP3.LUT R23, R23, 0x2000, RZ, 0xfc, !PT ;  /* 0x0000200017176812 */ /* 0x000fc600078efcff */
[----:B---3--:R-:W-:Y:S01]  /*10570*/  @!P6 IMAD.X R3, RZ, RZ, R3, P1 ;  /* 0x000000ffff03e224 */ /* 0x008fe200008e0603 */
[----:B----4-:R-:W-:Y:S02]  /*10580*/  @!P5 LEA R6, P1, R20, R6, 0x1 ;  /* 0x000000061406d211 */ /* 0x010fe400078208ff */
[----:B------:R-:W-:-:S03]  /*10590*/  LOP3.LUT R23, R23, 0xffffefff, RZ, 0xc0, !PT ;  /* 0xffffefff17177812 */ /* 0x000fc600078ec0ff */
        /* <DEDUP_REMOVED lines=8> */
[----:B------:R-:W-:-:S04]  /*10620*/  IADD3 R2, R17, 0x30, RZ ;  /* 0x0000003011027810 */ /* 0x000fc80007ffe0ff */
        /* <DEDUP_REMOVED lines=12> */
[----:B--2---:R-:W-:-:S05]  /*106f0*/  @!P4 LEA R14, P1, R20, R11, 0x1 ;  /* 0x0000000b140ec211 */ /* 0x004fca00078208ff */
[----:B0-----:R-:W-:Y:S02]  /*10700*/  @!P4 IMAD.X R11, RZ, RZ, R2, P1 ;  /* 0x000000ffff0bc224 */ /* 0x001fe400008e0602 */
[----:B------:R-:W-:-:S05]  /*10710*/  @!P6 IMAD.MOV.U32 R2, RZ, RZ, R9 ;  /* 0x000000ffff02e224 */ /* 0x000fca00078e0009 */
[----:B------:R0:W-:Y:S02]  /*10720*/  @!P6 LDGSTS.E.BYPASS.LTC128B.128 [R26+0x18400], desc[UR36][R2.64], !P0 ;  /* 0x18400000021aefae */ /* 0x0001e4000c101d64 */
[----:B0-----:R-:W-:Y:S01]  /*10730*/  @!P5 IMAD.MOV.U32 R2, RZ, RZ, R6 ;  /* 0x000000ffff02d224 */ /* 0x001fe200078e0006 */
[----:B------:R-:W-:Y:S01]  /*10740*/  @!P5 MOV R3, R8 ;  /* 0x000000080003d202 */ /* 0x000fe20000000f00 */
[----:B------:R-:W-:Y:S04]  /*10750*/  SHFL.IDX PT, R6, R0, 0x6, 0x181f ;  /* 0x00d81f0000067f89 */ /* 0x000fe800000e0000 */
[----:B------:R0:W-:Y:S04]  /*10760*/  @!P5 LDGSTS.E.BYPASS.LTC128B.128 [R26+0x18c00], desc[UR36][R2.64], !P0 ;  /* 0x18c00000021adfae */ /* 0x0001e8000c101d64 */
[----:B------:R-:W2:Y:S04]  /*10770*/  SHFL.IDX PT, R8, R0, 0x5, 0x181f ;  /* 0x00b81f0000087f89 */ /* 0x000ea800000e0000 */
[----:B------:R-:W-:Y:S01]  /*10780*/  SHFL.IDX PT, R0, R0, 0x7, 0x181f ;  /* 0x00f81f0000007f89 */ /* 0x000fe200000e0000 */
[----:B0-----:R-:W-:-:S02]  /*10790*/  @!P3 IMAD.MOV.U32 R2, RZ, RZ, R10 ;  /* 0x000000ffff02b224 */ /* 0x001fc400078e000a */
[----:B------:R-:W-:Y:S02]  /*107a0*/  @!P3 IMAD.MOV.U32 R3, RZ, RZ, R7 ;  /* 0x000000ffff03b224 */ /* 0x000fe400078e0007 */
[----:B------:R-:W0:Y:S04]  /*107b0*/  SHFL.IDX PT, R7, R4, 0x5, 0x181f ;  /* 0x00b81f0004077f89 */ /* 0x000e2800000e0000 */
[----:B------:R3:W-:Y:S02]  /*107c0*/  @!P3 LDGSTS.E.BYPASS.LTC128B.128 [R26+0x19400], desc[UR36][R2.64], !P0 ;  /* 0x19400000021abfae */ /* 0x0007e4000c101d64 */
[----:B---3--:R-:W-:Y:S01]  /*107d0*/  VIADD R2, R17, 0x50 ;  /* 0x0000005011027836 */ /* 0x008fe20000000000 */
[----:B------:R-:W-:-:S04]  /*107e0*/  @!P2 MOV R3, R12 ;  /* 0x0000000c0003a202 */ /* 0x000fc80000000f00 */
[----:B------:R-:W-:Y:S01]  /*107f0*/  ISETP.GE.AND P3, PT, R2, R5, PT ;  /* 0x000000050200720c */ /* 0x000fe20003f66270 */
[----:B------:R-:W-:-:S05]  /*10800*/  @!P2 IMAD.MOV.U32 R2, RZ, RZ, R13 ;  /* 0x000000ffff02a224 */ /* 0x000fca00078e000d */
[----:B------:R3:W-:Y:S07]  /*10810*/  @!P2 LDGSTS.E.BYPASS.LTC128B.128 [R26+0x19c00], desc[UR36][R2.64], !P0 ;  /* 0x19c00000021aafae */ /* 0x0007ee000c101d64 */
[----:B--2---:R-:W-:Y:S02]  /*10820*/  @!P3 LEA R8, P1, R20, R8, 0x1 ;  /* 0x000000081408b211 */ /* 0x004fe400078208ff */
[----:B------:R-:W-:Y:S01]  /*10830*/  @P3 LOP3.LUT R23, R23, 0x80, RZ, 0xfc, !PT ;  /* 0x0000008017173812 */ /* 0x000fe200078efcff */
[----:B---3--:R-:W2:Y:S01]  /*10840*/  SHFL.IDX PT, R2, R4, 0x6, 0x181f ;  /* 0x00d81f0004027f89 */ /* 0x008ea200000e0000 */
[----:B------:R-:W-:-:S02]  /*10850*/  VIADD R3, R17, 0x60 ;  /* 0x0000006011037836 */ /* 0x000fc40000000000 */
[----:B------:R-:W-:Y:S01]  /*10860*/  LOP3.LUT R23, R23, 0xffffffbf, RZ, 0xc0, !PT ;  /* 0xffffffbf17177812 */ /* 0x000fe200078ec0ff */
[----:B0-----:R-:W-:Y:S01]  /*10870*/  @!P3 IMAD.X R7, RZ, RZ, R7, P1 ;  /* 0x000000ffff07b224 */ /* 0x001fe200008e0607 */
[----:B------:R-:W0:Y:S01]  /*10880*/  SHFL.IDX PT, R4, R4, 0x7, 0x181f ;  /* 0x00f81f0004047f89 */ /* 0x000e2200000e0000 */
[----:B------:R-:W-:Y:S01]  /*10890*/  ISETP.GE.AND P2, PT, R3, R5, PT ;  /* 0x000000050300720c */ /* 0x000fe20003f46270 */
[----:B------:R-:W-:-:S12]  /*108a0*/  @!P4 IMAD.MOV.U32 R3, RZ, RZ, R11 ;  /* 0x000000ffff03c224 */ /* 0x000fd800078e000b */
[----:B------:R-:W-:Y:S02]  /*108b0*/  @!P2 LEA R6, P1, R20, R6, 0x1 ;  /* 0x000000061406a211 */ /* 0x000fe400078208ff */
[----:B------:R-:W-:-:S03]  /*108c0*/  @P2 LOP3.LUT R23, R23, 0x40, RZ, 0xfc, !PT ;  /* 0x0000004017172812 */ /* 0x000fc600078efcff */
[----:B--2---:R-:W-:Y:S02]  /*108d0*/  @!P2 IMAD.X R9, RZ, RZ, R2, P1 ;  /* 0x000000ffff09a224 */ /* 0x004fe400008e0602 */
[----:B------:R-:W-:-:S05]  /*108e0*/  @!P4 IMAD.MOV.U32 R2, RZ, RZ, R14 ;  /* 0x000000ffff02c224 */ /* 0x000fca00078e000e */
[----:B------:R2:W-:Y:S02]  /*108f0*/  @!P4 LDGSTS.E.BYPASS.LTC128B.128 [R26+0x1a400], desc[UR36][R2.64], !P0 ;  /* 0x1a400000021acfae */ /* 0x0005e4000c101d64 */
[----:B--2---:R-:W-:Y:S01]  /*10900*/  @!P3 IMAD.MOV.U32 R2, RZ, RZ, R8 ;  /* 0x000000ffff02b224 */ /* 0x004fe200078e0008 */
[----:B------:R-:W-:-:S05]  /*10910*/  @!P3 MOV R3, R7 ;  /* 0x000000070003b202 */ /* 0x000fca0000000f00 */
[----:B------:R2:W-:Y:S02]  /*10920*/  @!P3 LDGSTS.E.BYPASS.LTC128B.128 [R26+0x1ac00], desc[UR36][R2.64], !P0 ;  /* 0x1ac00000021abfae */ /* 0x0005e4000c101d64 */
[----:B--2---:R-:W-:Y:S02]  /*10930*/  @!P2 IMAD.MOV.U32 R2, RZ, RZ, R6 ;  /* 0x000000ffff02a224 */ /* 0x004fe400078e0006 */
[----:B------:R-:W-:-:S05]  /*10940*/  @!P2 IMAD.MOV.U32 R3, RZ, RZ, R9 ;  /* 0x000000ffff03a224 */ /* 0x000fca00078e0009 */
[----:B0-----:R2:W-:Y:S02]  /*10950*/  @!P2 LDGSTS.E.BYPASS.LTC128B.128 [R26+0x1b400], desc[UR36][R2.64], !P0 ;  /* 0x1b400000021aafae */ /* 0x0015e4000c101d64 */
.L_x_15022:
[----:B------:R-:W-:Y:S01]  /*10960*/  VIADD R17, R17, 0x70 ;  /* 0x0000007011117836 */ /* 0x000fe20000000000 */
[----:B------:R-:W-:-:S04]  /*10970*/  LOP3.LUT R23, R23, 0xffffbfff, RZ, 0xc0, !PT ;  /* 0xffffbfff17177812 */ /* 0x000fc800078ec0ff */
[----:B------:R-:W-:-:S13]  /*10980*/  ISETP.GE.AND P2, PT, R17, R5, PT ;  /* 0x000000051100720c */ /* 0x000fda0003f46270 */
[----:B--2---:R-:W-:Y:S02]  /*10990*/  @!P2 LEA R2, P1, R20, R0, 0x1 ;  /* 0x000000001402a211 */ /* 0x004fe400078208ff */
        /* <DEDUP_REMOVED lines=8> */
.L_x_14927:
        /* <DEDUP_REMOVED lines=28> */
.L_x_14929:
[----:B------:R-:W-:Y:S05]  /*10be0*/  BSYNC B6 ;  /* 0x0000000000067941 */ /* 0x000fea0003800000 */
.L_x_14928:
[----:B------:R-:W2:Y:S01]  /*10bf0*/  LDL.LU R21, [R1+0x8] ;  /* 0x0000080001157983 */ /* 0x000ea20000300800 */
[----:B0-----:R-:W0:Y:S01]  /*10c00*/  LDC R2, c[0x0][0x448] ;  /* 0x00011200ff027b82 */ /* 0x001e220000000800 */
[----:B------:R-:W-:Y:S02]  /*10c10*/  ULDC.64 UR4, c[0x0][0x398] ;  /* 0x0000e60000047ab9 */ /* 0x000fe40000000a00 */
[----:B------:R-:W3:Y:S04]  /*10c20*/  LDL.LU R20, [R1+0x10] ;  /* 0x0000100001147983 */ /* 0x000ee80000300800 */
[----:B------:R-:W4:Y:S01]  /*10c30*/  LDL.LU R17, [R1] ;  /* 0x0000000001117983 */ /* 0x000f220000300800 */
        /* <DEDUP_REMOVED lines=23> */
[----:B------:R-:W-:-:S05]  /*10db0*/  IMAD R4, R17, UR5, R4 ;  /* 0x0000000511047c24 */ /* 0x000fca000f8e0204 */
[----:B------:R-:W-:Y:S01]  /*10dc0*/  IADD3 R3, R3, R4, RZ ;  /* 0x0000000403037210 */ /* 0x000fe20007ffe0ff */
        /* <DEDUP_REMOVED lines=31> */
[----:B------:R-:W2:Y:S10]  /*10fc0*/  SHFL.IDX PT, R2, R4, RZ, 0x181f ;  /* 0x00181fff04027589 */ /* 0x000eb400000e0000 */
[----:B0-----:R-:W-:-:S02]  /*10fd0*/  @!P6 LEA R5, P0, R8, R14, 0x1 ;  /* 0x0000000e0805e211 */ /* 0x001fc400078008ff */
[----:B------:R-:W0:Y:S02]  /*10fe0*/  SHFL.IDX PT, R14, R0, 0x1, 0x181f ;  /* 0x00381f00000e7f89 */ /* 0x000e2400000e0000 */
[----:B--2---:R-:W-:Y:S01]  /*10ff0*/  @!P6 IADD3.X R3, RZ, R2, RZ, P0, !PT ;  /* 0x00000002ff03e210 */ /* 0x004fe200007fe4ff */
[----:B------:R-:W-:Y:S02]  /*11000*/  @!P6 IMAD.MOV.U32 R2, RZ, RZ, R5 ;  /* 0x000000ffff02e224 */ /* 0x000fe400078e0005 */
[----:B------:R-:W2:Y:S04]  /*11010*/  SHFL.IDX PT, R5, R4, 0x1, 0x181f ;  /* 0x00381f0004057f89 */ /* 0x000ea800000e0000 */
[----:B------:R-:W-:Y:S04]  /*11020*/  @!P6 LDGSTS.E.BYPASS.LTC128B.128 [R26+0x22400], desc[UR36][R2.64], !P4 ;  /* 0x22400000021aefae */ /* 0x000fe8000e101d64 */
[----:B------:R-:W-:Y:S04]  /*11030*/  @!P6 LDGSTS.E.BYPASS.LTC128B.128 [R26+0x26400], desc[UR36][R2.64+0x80], !P3 ;  /* 0x26400080021aefae */ /* 0x000fe8000d901d64 */
[----:B------:R-:W-:Y:S04]  /*11040*/  @!P6 LDGSTS.E.BYPASS.LTC128B.128 [R26+0x2a400], desc[UR36][R2.64+0x100], !P2 ;  /* 0x2a400100021aefae */ /* 0x000fe8000d101d64 */
[----:B------:R3:W-:Y:S01]  /*11050*/  @!P6 LDGSTS.E.BYPASS.LTC128B.128 [R26+0x2e400], desc[UR36][R2.64+0x180], !P1 ;  /* 0x2e400180021aefae */ /* 0x0007e2000c901d64 */
[----:B------:R-:W-:-:S02]  /*11060*/  LOP3.LUT P6, RZ, R23, 0x80, RZ, 0xc0, !PT ;  /* 0x0000008017ff7812 */ /* 0x000fc400078cc0ff */
[----:B0-----:R-:W-:Y:S02]  /*11070*/  @!P5 LEA R6, P0, R8, R14, 0x1 ;  /* 0x0000000e0806d211 */ /* 0x001fe400078008ff */
[----:B------:R-:W-:Y:S01]  /*11080*/  LOP3.LUT R23, R23, 0xfff7ffff, RZ, 0xc0, !PT ;  /* 0xfff7ffff17177812 */ /* 0x000fe200078ec0ff */
[----:B------:R-:W0:Y:S02]  /*11090*/  SHFL.IDX PT, R14, R0, 0x2, 0x181f ;  /* 0x00581f00000e7f89 */ /* 0x000e2400000e0000 */
[----:B--2---:R-:W-:Y:S02]  /*110a0*/  @!P5 IMAD.X R7, RZ, RZ, R5, P0 ;  /* 0x000000ffff07d224 */ /* 0x004fe400000e0605 */
[----:B------:R-:W2:Y:S01]  /*110b0*/  SHFL.IDX PT, R5, R4, 0x2, 0x181f ;  /* 0x00581f0004057f89 */ /* 0x000ea200000e0000 */
[----:B---3--:R-:W-:Y:S02]  /*110c0*/  @!P5 IMAD.MOV.U32 R2, RZ, RZ, R6 ;  /* 0x000000ffff02d224 */ /* 0x008fe400078e0006 */
[----:B------:R-:W-:Y:S01]  /*110d0*/  @!P5 IMAD.MOV.U32 R3, RZ, RZ, R7 ;  /* 0x000000ffff03d224 */ /* 0x000fe200078e0007 */
[----:B------:R-:W-:-:S04]  /*110e0*/  @P6 LOP3.LUT R23, R23, 0x80000, RZ, 0xfc, !PT ;  /* 0x0008000017176812 */ /* 0x000fc800078efcff */
[----:B------:R-:W-:Y:S01]  /*110f0*/  @!P5 LDGSTS.E.BYPASS.LTC128B.128 [R26+0x22c00], desc[UR36][R2.64], !P4 ;  /* 0x22c00000021adfae */ /* 0x000fe2000e101d64 */
[----:B------:R-:W-:-:S03]  /*11100*/  LOP3.LUT P6, RZ, R23, 0x200, RZ, 0xc0, !PT ;  /* 0x0000020017ff7812 */ /* 0x000fc600078cc0ff */
[----:B------:R-:W-:Y:S04]  /*11110*/  @!P5 LDGSTS.E.BYPASS.LTC128B.128 [R26+0x26c00], desc[UR36][R2.64+0x80], !P3 ;  /* 0x26c00080021adfae */ /* 0x000fe8000d901d64 */
[----:B------:R-:W-:Y:S04]  /*11120*/  @!P5 LDGSTS.E.BYPASS.LTC128B.128 [R26+0x2ac00], desc[UR36][R2.64+0x100], !P2 ;  /* 0x2ac00100021adfae */ /* 0x000fe8000d101d64 */
[----:B------:R3:W-:Y:S01]  /*11130*/  @!P5 LDGSTS.E.BYPASS.LTC128B.128 [R26+0x2ec00], desc[UR36][R2.64+0x180], !P1 ;  /* 0x2ec00180021adfae */ /* 0x0007e2000c901d64 */
[C---:B------:R-:W-:Y:S02]  /*11140*/  LOP3.LUT P5, RZ, R23.reuse, 0x40, RZ, 0xc0, !PT ;  /* 0x0000004017ff7812 */ /* 0x040fe400078ac0ff */
[----:B------:R-:W-:-:S11]  /*11150*/  LOP3.LUT R23, R23, 0xfffbffff, RZ, 0xc0, !PT ;  /* 0xfffbffff17177812 */ /* 0x000fd600078ec0ff */
[----:B------:R-:W-:-:S04]  /*11160*/  @P5 LOP3.LUT R23, R23, 0x40000, RZ, 0xfc, !PT ;  /* 0x0004000017175812 */ /* 0x000fc800078efcff */
[C---:B------:R-:W-:Y:S02]  /*11170*/  LOP3.LUT P5, RZ, R23.reuse, 0x100, RZ, 0xc0, !PT ;  /* 0x0000010017ff7812 */ /* 0x040fe400078ac0ff */
[----:B------:R-:W-:-:S11]  /*11180*/  LOP3.LUT R23, R23, 0xffefffff, RZ, 0xc0, !PT ;  /* 0xffefffff17177812 */ /* 0x000fd600078ec0ff */
[----:B------:R-:W-:-:S04]  /*11190*/  @P5 LOP3.LUT R23, R23, 0x100000, RZ, 0xfc, !PT ;  /* 0x0010000017175812 */ /* 0x000fc800078efcff */
[----:B------:R-:W-:-:S13]  /*111a0*/  LOP3.LUT P5, RZ, R23, 0x800, RZ, 0xc0, !PT ;  /* 0x0000080017ff7812 */ /* 0x000fda00078ac0ff */
[----:B0-----:R-:W-:Y:S02]  /*111b0*/  @!P5 LEA R6, P0, R8, R14, 0x1 ;  /* 0x0000000e0806d211 */ /* 0x001fe400078008ff */
[----:B------:R-:W0:Y:S02]  /*111c0*/  SHFL.IDX PT, R14, R0, 0x3, 0x181f ;  /* 0x00781f00000e7f89 */ /* 0x000e2400000e0000 */
[----:B---3--:R-:W-:Y:S01]  /*111d0*/  @!P5 MOV R2, R6 ;  /* 0x000000060002d202 */ /* 0x008fe20000000f00 */
[----:B--2---:R-:W-:Y:S02]  /*111e0*/  @!P5 IMAD.X R7, RZ, RZ, R5, P0 ;  /* 0x000000ffff07d224 */ /* 0x004fe400000e0605 */
[----:B------:R-:W2:Y:S02]  /*111f0*/  SHFL.IDX PT, R5, R4, 0x3, 0x181f ;  /* 0x00781f0004057f89 */ /* 0x000ea400000e0000 */
[----:B------:R-:W-:-:S05]  /*11200*/  @!P5 IMAD.MOV.U32 R3, RZ, RZ, R7 ;  /* 0x000000ffff03d224 */ /* 0x000fca00078e0007 */
[----:B------:R-:W-:Y:S04]  /*11210*/  @!P5 LDGSTS.E.BYPASS.LTC128B.128 [R26+0x23400], desc[UR36][R2.64], !P4 ;  /* 0x23400000021adfae */ /* 0x000fe8000e101d64 */
[----:B------:R-:W-:Y:S04]  /*11220*/  @!P5 LDGSTS.E.BYPASS.LTC128B.128 [R26+0x27400], desc[UR36][R2.64+0x80], !P3 ;  /* 0x27400080021adfae */ /* 0x000fe8000d901d64 */
[----:B------:R-:W-:Y:S01]  /*11230*/  @!P5 LDGSTS.E.BYPASS.LTC128B.128 [R26+0x2b400], desc[UR36][R2.64+0x100], !P2 ;  /* 0x2b400100021adfae */ /* 0x000fe2000d101d64 */
[----:B0-----:R-:W-:-:S03]  /*11240*/  @!P6 LEA R6, P0, R8, R14, 0x1 ;  /* 0x0000000e0806e211 */ /* 0x001fc600078008ff */
[----:B------:R0:W-:Y:S01]  /*11250*/  @!P5 LDGSTS.E.BYPASS.LTC128B.128 [R26+0x2f400], desc[UR36][R2.64+0x180], !P1 ;  /* 0x2f400180021adfae */ /* 0x0001e2000c901d64 */
[----:B------:R-:W-:-:S03]  /*11260*/  LOP3.LUT P5, RZ, R23, 0x100000, RZ, 0xc0, !PT ;  /* 0x0010000017ff7812 */ /* 0x000fc600078ac0ff */
[----:B------:R-:W3:Y:S01]  /*11270*/  SHFL.IDX PT, R14, R0, 0x4, 0x181f ;  /* 0x00981f00000e7f89 */ /* 0x000ee200000e0000 */
[----:B--2---:R-:W-:-:S03]  /*11280*/  @!P6 IMAD.X R7, RZ, RZ, R5, P0 ;  /* 0x000000ffff07e224 */ /* 0x004fc600000e0605 */
[----:B------:R-:W2:Y:S01]  /*11290*/  SHFL.IDX PT, R5, R4, 0x4, 0x181f ;  /* 0x00981f0004057f89 */ /* 0x000ea200000e0000 */
[----:B0-----:R-:W-:Y:S02]  /*112a0*/  @!P6 IMAD.MOV.U32 R2, RZ, RZ, R6 ;  /* 0x000000ffff02e224 */ /* 0x001fe400078e0006 */
[----:B------:R-:W-:-:S05]  /*112b0*/  @!P6 IMAD.MOV.U32 R3, RZ, RZ, R7 ;  /* 0x000000ffff03e224 */ /* 0x000fca00078e0007 */
[----:B------:R-:W-:Y:S04]  /*112c0*/  @!P6 LDGSTS.E.BYPASS.LTC128B.128 [R26+0x23c00], desc[UR36][R2.64], !P4 ;  /* 0x23c00000021aefae */ /* 0x000fe8000e101d64 */
[----:B------:R-:W-:Y:S04]  /*112d0*/  @!P6 LDGSTS.E.BYPASS.LTC128B.128 [R26+0x27c00], desc[UR36][R2.64+0x80], !P3 ;  /* 0x27c00080021aefae */ /* 0x000fe8000d901d64 */
[----:B------:R-:W-:Y:S01]  /*112e0*/  @!P6 LDGSTS.E.BYPASS.LTC128B.128 [R26+0x2bc00], desc[UR36][R2.64+0x100], !P2 ;  /* 0x2bc00100021aefae */ /* 0x000fe2000d101d64 */
[----:B---3--:R-:W-:-:S03]  /*112f0*/  @!P5 LEA R6, P0, R8, R14, 0x1 ;  /* 0x0000000e0806d211 */ /* 0x008fc600078008ff */
[----:B------:R-:W0:Y:S02]  /*11300*/  SHFL.IDX PT, R14, R0, 0x5, 0x181f ;  /* 0x00b81f00000e7f89 */ /* 0x000e2400000e0000 */
[----:B--2---:R-:W-:Y:S02]  /*11310*/  @!P5 IMAD.X R7, RZ, RZ, R5, P0 ;  /* 0x000000ffff07d224 */ /* 0x004fe400000e0605 */
[----:B------:R-:W2:Y:S04]  /*11320*/  SHFL.IDX PT, R5, R4, 0x5, 0x181f ;  /* 0x00b81f0004057f89 */ /* 0x000ea800000e0000 */
[----:B------:R3:W-:Y:S01]  /*11330*/  @!P6 LDGSTS.E.BYPASS.LTC128B.128 [R26+0x2fc00], desc[UR36][R2.64+0x180], !P1 ;  /* 0x2fc00180021aefae */ /* 0x0007e2000c901d64 */
[----:B------:R-:W-:Y:S02]  /*11340*/  LOP3.LUT P6, RZ, R23, 0x80000, RZ, 0xc0, !PT ;  /* 0x0008000017ff7812 */ /* 0x000fe400078cc0ff */
[----:B---3--:R-:W-:Y:S01]  /*11350*/  @!P5 MOV R2, R6 ;  /* 0x000000060002d202 */ /* 0x008fe20000000f00 */
[----:B------:R-:W-:-:S10]  /*11360*/  @!P5 IMAD.MOV.U32 R3, RZ, RZ, R7 ;  /* 0x000000ffff03d224 */ /* 0x000fd400078e0007 */
[----:B0-----:R-:W-:Y:S02]  /*11370*/  @!P6 LEA R6, P0, R8, R14, 0x1 ;  /* 0x0000000e0806e211 */ /* 0x001fe400078008ff */
[----:B------:R-:W0:Y:S03]  /*11380*/  SHFL.IDX PT, R14, R0, 0x6, 0x181f ;  /* 0x00d81f00000e7f89 */ /* 0x000e2600000e0000 */
[----:B--2---:R-:W-:Y:S01]  /*11390*/  @!P6 IMAD.X R7, RZ, RZ, R5, P0 ;  /* 0x000000ffff07e224 */ /* 0x004fe200000e0605 */
[----:B------:R-:W-:Y:S04]  /*113a0*/  @!P5 LDGSTS.E.BYPASS.LTC128B.128 [R26+0x24400], desc[UR36][R2.64], !P4 ;  /* 0x24400000021adfae */ /* 0x000fe8000e101d64 */
[----:B------:R-:W2:Y:S04]  /*113b0*/  SHFL.IDX PT, R5, R4, 0x6, 0x181f ;  /* 0x00d81f0004057f89 */ /* 0x000ea800000e0000 */
[----:B------:R-:W-:Y:S04]  /*113c0*/  @!P5 LDGSTS.E.BYPASS.LTC128B.128 [R26+0x28400], desc[UR36][R2.64+0x80], !P3 ;  /* 0x28400080021adfae */ /* 0x000fe8000d901d64 */
[----:B------:R-:W-:Y:S04]  /*113d0*/  @!P5 LDGSTS.E.BYPASS.LTC128B.128 [R26+0x2c400], desc[UR36][R2.64+0x100], !P2 ;  /* 0x2c400100021adfae */ /* 0x000fe8000d101d64 */
[----:B------:R3:W-:Y:S01]  /*113e0*/  @!P5 LDGSTS.E.BYPASS.LTC128B.128 [R26+0x30400], desc[UR36][R2.64+0x180], !P1 ;  /* 0x30400180021adfae */ /* 0x0007e2000c901d64 */
[----:B------:R-:W-:Y:S01]  /*113f0*/  LOP3.LUT P5, RZ, R23, 0x40000, RZ, 0xc0, !PT ;  /* 0x0004000017ff7812 */ /* 0x000fe200078ac0ff */
[----:B---3--:R-:W-:-:S02]  /*11400*/  @!P6 IMAD.MOV.U32 R2, RZ, RZ, R6 ;  /* 0x000000ffff02e224 */ /* 0x008fc400078e0006 */
[----:B------:R-:W-:-:S10]  /*11410*/  @!P6 IMAD.MOV.U32 R3, RZ, RZ, R7 ;  /* 0x000000ffff03e224 */ /* 0x000fd400078e0007 */
[----:B0-----:R-:W-:Y:S02]  /*11420*/  @!P5 LEA R6, P0, R8, R14, 0x1 ;  /* 0x0000000e0806d211 */ /* 0x001fe400078008ff */
[----:B------:R0:W3:Y:S03]  /*11430*/  SHFL.IDX PT, R14, R0, 0x7, 0x181f ;  /* 0x00f81f00000e7f89 */ /* 0x0000e600000e0000 */
[----:B--2---:R-:W-:Y:S01]  /*11440*/  @!P5 IMAD.X R7, RZ, RZ, R5, P0 ;  /* 0x000000ffff07d224 */ /* 0x004fe200000e0605 */
[----:B------:R-:W-:Y:S04]  /*11450*/  @!P6 LDGSTS.E.BYPASS.LTC128B.128 [R26+0x24c00], desc[UR36][R2.64], !P4 ;  /* 0x24c00000021aefae */ /* 0x000fe8000e101d64 */
[----:B------:R-:W-:Y:S04]  /*11460*/  @!P6 LDGSTS.E.BYPASS.LTC128B.128 [R26+0x28c00], desc[UR36][R2.64+0x80], !P3 ;  /* 0x28c00080021aefae */ /* 0x000fe8000d901d64 */
[----:B------:R-:W-:Y:S04]  /*11470*/  @!P6 LDGSTS.E.BYPASS.LTC128B.128 [R26+0x2cc00], desc[UR36][R2.64+0x100], !P2 ;  /* 0x2cc00100021aefae */ /* 0x000fe8000d101d64 */
[----:B------:R2:W-:Y:S04]  /*11480*/  @!P6 LDGSTS.E.BYPASS.LTC128B.128 [R26+0x30c00], desc[UR36][R2.64+0x180], !P1 ;  /* 0x30c00180021aefae */ /* 0x0005e8000c901d64 */
[----:B------:R0:W4:Y:S01]  /*11490*/  SHFL.IDX PT, R5, R4, 0x7, 0x181f ;  /* 0x00f81f0004057f89 */ /* 0x00012200000e0000 */
[----:B--2---:R-:W-:Y:S01]  /*114a0*/  @!P5 MOV R2, R6 ;  /* 0x000000060002d202 */ /* 0x004fe20000000f00 */
[----:B------:R-:W-:-:S05]  /*114b0*/  @!P5 IMAD.MOV.U32 R3, RZ, RZ, R7 ;  /* 0x000000ffff03d224 */ /* 0x000fca00078e0007 */
[----:B------:R0:W-:Y:S04]  /*114c0*/  @!P5 LDGSTS.E.BYPASS.LTC128B.128 [R26+0x25400], desc[UR36][R2.64], !P4 ;  /* 0x25400000021adfae */ /* 0x0001e8000e101d64 */
[----:B------:R0:W-:Y:S04]  /*114d0*/  @!P5 LDGSTS.E.BYPASS.LTC128B.128 [R26+0x29400], desc[UR36][R2.64+0x80], !P3 ;  /* 0x29400080021adfae */ /* 0x0001e8000d901d64 */
[----:B------:R0:W-:Y:S04]  /*114e0*/  @!P5 LDGSTS.E.BYPASS.LTC128B.128 [R26+0x2d400], desc[UR36][R2.64+0x100], !P2 ;  /* 0x2d400100021adfae */ /* 0x0001e8000d101d64 */
[----:B---34-:R0:W-:Y:S02]  /*114f0*/  @!P5 LDGSTS.E.BYPASS.LTC128B.128 [R26+0x31400], desc[UR36][R2.64+0x180], !P1 ;  /* 0x31400180021adfae */ /* 0x0181e4000c901d64 */
.L_x_15040:
[----:B------:R-:W-:Y:S01]  /*11500*/  LOP3.LUT P0, RZ, R23, 0x4000, RZ, 0xc0, !PT ;  /* 0x0000400017ff7812 */ /* 0x000fe2000780c0ff */
[----:B------:R-:W-:-:S12]  /*11510*/  BSSY B0, `(.L_x_14931) ;  /* 0x000000b000007945 */ /* 0x000fd80003800000 */
        /* <DEDUP_REMOVED lines=8> */
[----:B------:R2:W-:Y:S04]  /*115a0*/  LDGSTS.E.BYPASS.LTC128B.128 [R26+0x2dc00], desc[UR36][R2.64+0x100], !P2 ;  /* 0x2dc00100021a7fae */ /* 0x0005e8000d101d64 */
[----:B------:R2:W-:Y:S02]  /*115b0*/  LDGSTS.E.BYPASS.LTC128B.128 [R26+0x31c00], desc[UR36][R2.64+0x180], !P1 ;  /* 0x31c00180021a7fae */ /* 0x0005e4000c901d64 */
.L_x_14932:
[----:B------:R-:W-:Y:S05]  /*115c0*/  BSYNC B0 ;  /* 0x0000000000007941 */ /* 0x000fea0003800000 */
.L_x_14931:
[----:B------:R-:W-:Y:S01]  /*115d0*/  NOP ;  /* 0x0000000000007918 */ /* 0x000fe20000000000 */
[----:B------:R-:W-:-:S13]  /*115e0*/  PLOP3.LUT P0, PT, PT, PT, PT, 0x80, 0x0 ;  /* 0x000000000000781c */ /* 0x000fda0003f0f070 */
.L_x_14933:
        /* <DEDUP_REMOVED lines=18> */
.L_x_15041:
[----:B------:R-:W-:Y:S05]  /*11710*/  BSYNC B0 ;  /* 0x0000000000007941 */ /* 0x000fea0003800000 */
.L_x_14934:
[----:B------:R-:W-:-:S13]  /*11720*/  LOP3.LUT P0, RZ, R23, 0x400, RZ, 0xc0, !PT ;  /* 0x0000040017ff7812 */ /* 0x000fda000780c0ff */
[----:B------:R-:W-:Y:S05]  /*11730*/  @!P0 BRA `(.L_x_14936) ;  /* 0x0000000000048947 */ /* 0x000fea0003800000 */
[----:B------:R-:W-:Y:S01]  /*11740*/  BPT.TRAP 0x1 ;  /* 0x000000040000795c */ /* 0x000fe20000300000 */
.L_x_14936:
[----:B------:R-:W-:Y:S01]  /*11750*/  SHF.L.U32 R0, R27, 0x1f, RZ ;  /* 0x0000001f1b007819 */ /* 0x000fe200000006ff */
[----:B------:R-:W-:Y:S03]  /*11760*/  BSSY B0, `(.L_x_14937) ;  /* 0x0000003000007945 */ /* 0x000fe60003800000 */
[----:B------:R-:W2:Y:S02]  /*11770*/  SYNCS.PHASECHK.TRANS64.TRYWAIT P0, [R25+URZ+0x32460], R0 ;  /* 0x03246000190075a7 */ /* 0x000ea4000800017f */
[----:B--2---:R-:W-:Y:S05]  /*11780*/  @!P0 BRA `(.L_x_14938) ;  /* 0x0000004800688947 */ /* 0x004fea0003800000 */
.L_x_15042:
[----:B------:R-:W-:Y:S05]  /*11790*/  BSYNC B0 ;  /* 0x0000000000007941 */ /* 0x000fea0003800000 */
.L_x_14937:
        /* <DEDUP_REMOVED lines=12> */
[----:B------:R-:W-:Y:S01]  /*11860*/  ULDC.64 UR4, c[0x0][0x338] ;  /* 0x0000ce0000047ab9 */ /* 0x000fe20000000a00 */
[----:B------:R-:W-:Y:S02]  /*11870*/  SEL R0, RZ, 0x2, P3 ;  /* 0x00000002ff007807 */ /* 0x000fe40001800000 */
[----:B------:R-:W-:Y:S02]  /*11880*/  IMAD.IADD R3, R3, 0x1, R5 ;  /* 0x0000000103037824 */ /* 0x000fe400078e0205 */
[----:B---3--:R-:W-:Y:S02]  /*11890*/  IMAD R5, R6, UR4, RZ ;  /* 0x0000000406057c24 */ /* 0x008fe4000f8e02ff */
        /* <DEDUP_REMOVED lines=18> */
[----:B------:R-:W-:Y:S02]  /*119c0*/  LEA R4, R4, R22, 0x1 ;  /* 0x0000001604047211 */ /* 0x000fe400078e08ff */
        /* <DEDUP_REMOVED lines=68> */
.L_x_15056:
        /* <DEDUP_REMOVED lines=15> */
.L_x_14940:
        /* <DEDUP_REMOVED lines=10> */
.L_x_14941:
[----:B0-----:R-:W2:Y:S01]  /*11fa0*/  LDL R2, [R1+0xc] ;  /* 0x00000c0001027983 */ /* 0x001ea20000100800 */
[----:B------:R0:W-:Y:S01]  /*11fb0*/  SYNCS.ARRIVE.TRANS64.A1T0 RZ, [R25+URZ+0x32450], RZ ;  /* 0x032450ff19ff79a7 */ /* 0x0001e2000810003f */
[----:B------:R-:W-:Y:S01]  /*11fc0*/  BSSY B0, `(.L_x_14942) ;  /* 0x00000dc000007945 */ /* 0x000fe20003800000 */
[----:B--2---:R-:W-:-:S13]  /*11fd0*/  ISETP.GE.AND P0, PT, R2, 0x2, PT ;  /* 0x000000020200780c */ /* 0x004fda0003f06270 */
[----:B0-----:R-:W-:Y:S05]  /*11fe0*/  @!P0 BRA `(.L_x_14943) ;  /* 0x0000000c00648947 */ /* 0x001fea0003800000 */
[----:B------:R-:W-:-:S07]  /*11ff0*/  IADD3 R21, R2, -0x2, RZ ;  /* 0xfffffffe02157810 */ /* 0x000fce0007ffe0ff */
.L_x_14956:
[----:B0-----:R-:W0:Y:S01]  /*12000*/  S2R R2, SR_TID.X ;  /* 0x0000000000027919 */ /* 0x001e220000002100 */
[----:B------:R-:W-:Y:S01]  /*12010*/  IMAD R8, R21, 0x60, R32 ;  /* 0x0000006015087824 */ /* 0x000fe200078e0220 */
[----:B------:R-:W-:Y:S02]  /*12020*/  IADD3 R24, R24, 0x1, RZ ;  /* 0x0000000118187810 */ /* 0x000fe40007ffe0ff */
[----:B------:R-:W-:Y:S02]  /*12030*/  LOP3.LUT P1, RZ, R23, 0x400, RZ, 0xc0, !PT ;  /* 0x0000040017ff7812 */ /* 0x000fe4000782c0ff */
        /* <DEDUP_REMOVED lines=35> */
[----:B------:R-:W-:Y:S01]  /*12270*/  ISETP.GT.AND P2, PT, R2, RZ, PT ;  /* 0x000000ff0200720c */ /* 0x000fe20003f44270 */
[----:B0-----:R-:W-:-:S12]  /*12280*/  @!P1 BRA `(.L_x_14944) ;  /* 0x0000000000049947 */ /* 0x001fd80003800000 */
[----:B------:R-:W-:Y:S01]  /*12290*/  BPT.TRAP 0x1 ;  /* 0x000000040000795c */ /* 0x000fe20000300000 */
.L_x_14944:
[----:B------:R-:W-:Y:S01]  /*122a0*/  IMAD R10, R24, 0x8, R22 ;  /* 0x00000008180a7824 */ /* 0x000fe200078e0216 */
[----:B------:R-:W-:Y:S01]  /*122b0*/  SHF.L.U32 R20, R27, 0x1f, RZ ;  /* 0x0000001f1b147819 */ /* 0x000fe200000006ff */
[----:B------:R-:W-:Y:S01]  /*122c0*/  BSSY B1, `(.L_x_14945) ;  /* 0x0000004000017945 */ /* 0x000fe20003800000 */
[----:B------:R-:W-:Y:S02]  /*122d0*/  SHF.R.S32.HI R9, RZ, 0x1f, R5 ;  /* 0x0000001fff097819 */ /* 0x000fe40000011405 */
[----:B------:R-:W0:Y:S02]  /*122e0*/  SYNCS.PHASECHK.TRANS64.TRYWAIT P0, [R10+URZ+0x32440], R20 ;  /* 0x032440140a0075a7 */ /* 0x000e24000800017f */
[----:B0-----:R-:W-:Y:S05]  /*122f0*/  @!P0 BRA `(.L_x_14946) ;  /* 0x0000004400e08947 */ /* 0x001fea0003800000 */
.L_x_15057:
[----:B------:R-:W-:Y:S05]  /*12300*/  BSYNC B1 ;  /* 0x0000000000017941 */ /* 0x000fea0003800000 */
.L_x_14945:
        /* <DEDUP_REMOVED lines=37> */
[----:B--2---:R-:W-:-:S04]  /*12560*/  IADD3 R2, P0, R2, R0, RZ ;  /* 0x0000000002027210 */ /* 0x004fc80007f1e0ff */
[----:B---3--:R-:W-:-:S05]  /*12570*/  IADD3.X R3, RZ, R3, RZ, P0, !PT ;  /* 0x00000003ff037210 */ /* 0x008fca00007fe4ff */
        /* <DEDUP_REMOVED lines=12> */
.L_x_15071:
        /* <DEDUP_REMOVED lines=8> */
.L_x_14948:
        /* <DEDUP_REMOVED lines=10> */
.L_x_14949:
[----:B------:R3:W-:Y:S01]  /*12760*/  SYNCS.ARRIVE.TRANS64.A1T0 RZ, [R10+URZ+0x32430], RZ ;  /* 0x032430ff0aff79a7 */ /* 0x0007e2000810003f */
[----:B------:R-:W-:Y:S05]  /*12770*/  @!P3 BRA `(.L_x_14950) ;  /* 0x000000000004b947 */ /* 0x000fea0003800000 */
[----:B------:R-:W-:Y:S01]  /*12780*/  BPT.TRAP 0x1 ;  /* 0x000000040000795c */ /* 0x000fe20000300000 */
.L_x_14950:
[----:B------:R-:W4:Y:S01]  /*12790*/  SYNCS.PHASECHK.TRANS64.TRYWAIT P0, [R10+URZ+0x32460], R20 ;  /* 0x032460140a0075a7 */ /* 0x000f22000800017f */
[----:B------:R-:W-:Y:S04]  /*127a0*/  BSSY B1, `(.L_x_14951) ;  /* 0x0000002000017945 */ /* 0x000fe80003800000 */
[----:B----4-:R-:W-:Y:S05]  /*127b0*/  @!P0 BRA `(.L_x_14952) ;  /* 0x0000004800648947 */ /* 0x010fea0003800000 */
.L_x_15072:
[----:B------:R-:W-:Y:S05]  /*127c0*/  BSYNC B1 ;  /* 0x0000000000017941 */ /* 0x000fea0003800000 */
.L_x_14951:
[----:B------:R-:W-:Y:S01]  /*127d0*/  ULDC.64 UR4, c[0x0][0x328] ;  /* 0x0000ca0000047ab9 */ /* 0x000fe20000000a00 */
[----:B------:R-:W-:Y:S01]  /*127e0*/  LOP3.LUT P5, RZ, R23, 0x1, RZ, 0xc0, !PT ;  /* 0x0000000117ff7812 */ /* 0x000fe200078ac0ff */
[----:B--2---:R-:W-:Y:S01]  /*127f0*/  IMAD R2, R9, UR4, RZ ;  /* 0x0000000409027c24 */ /* 0x004fe2000f8e02ff */
[C---:B------:R-:W-:Y:S01]  /*12800*/  LOP3.LUT P4, RZ, R23.reuse, 0x10, RZ, 0xc0, !PT ;  /* 0x0000001017ff7812 */ /* 0x040fe2000788c0ff */
[----:B0---4-:R-:W-:Y:S01]  /*12810*/  IMAD R20, R24, 0x6000, R30 ;  /* 0x0000600018147824 */ /* 0x011fe200078e021e */
        /* <DEDUP_REMOVED lines=15> */
[----:B-1----:R-:W-:Y:S02]  /*12910*/  IADD3 R25, R5, R3, RZ ;  /* 0x0000000305197210 */ /* 0x002fe40007ffe0ff */
        /* <DEDUP_REMOVED lines=22> */
[----:B-1----:R-:W-:Y:S04]  /*12a80*/  SHFL.IDX PT, R3, R25, 0x4, 0x181f ;  /* 0x00981f0019037f89 */ /* 0x002fe800000e0000 */
        /* <DEDUP_REMOVED lines=15> */
[----:B------:R1:W-:Y:S01]  /*12b80*/  LDGSTS.E.BYPASS.LTC128B.128 [R20+0x4c00], desc[UR36][R4.64+0x80], !P4 ;  /* 0x04c0008004147fae */ /* 0x0003e2000e101d64 */
[----:B------:R-:W-:-:S03]  /*12b90*/  IADD3.X R3, RZ, R3, RZ, P0, !PT ;  /* 0x00000003ff037210 */ /* 0x000fc600007fe4ff */
[----:B------:R1:W-:Y:S04]  /*12ba0*/  LDGSTS.E.BYPASS.LTC128B.128 [R20+0x7c00], desc[UR36][R4.64+0x100], !P3 ;  /* 0x07c0010004147fae */ /* 0x0003e8000d901d64 */
[----:B------:R1:W-:Y:S04]  /*12bb0*/  LDGSTS.E.BYPASS.LTC128B.128 [R20+0xac00], desc[UR36][R4.64+0x180], !P1 ;  /* 0x0ac0018004147fae */ /* 0x0003e8000c901d64 */
[----:B------:R1:W-:Y:S04]  /*12bc0*/  LDGSTS.E.BYPASS.LTC128B.128 [R20+0x2400], desc[UR36][R2.64], !P5 ;  /* 0x0240000002147fae */ /* 0x0003e8000e901d64 */
[----:B------:R1:W-:Y:S04]  /*12bd0*/  LDGSTS.E.BYPASS.LTC128B.128 [R20+0x5400], desc[UR36][R2.64+0x80], !P4 ;  /* 0x0540008002147fae */ /* 0x0003e8000e101d64 */
[----:B------:R1:W-:Y:S04]  /*12be0*/  LDGSTS.E.BYPASS.LTC128B.128 [R20+0x8400], desc[UR36][R2.64+0x100], !P3 ;  /* 0x0840010002147fae */ /* 0x0003e8000d901d64 */
[----:B------:R1:W-:Y:S04]  /*12bf0*/  LDGSTS.E.BYPASS.LTC128B.128 [R20+0xb400], desc[UR36][R2.64+0x180], !P1 ;  /* 0x0b40018002147fae */ /* 0x0003e8000c901d64 */
[----:B------:R1:W0:Y:S02]  /*12c00*/  SHFL.IDX PT, R14, R17, 0x5, 0x181f ;  /* 0x00b81f00110e7f89 */ /* 0x00022400000e0000 */
.L_x_15086:
        /* <DEDUP_REMOVED lines=11> */
.L_x_14954:
        /* <DEDUP_REMOVED lines=10> */
.L_x_14955:
[----:B------:R2:W-:Y:S01]  /*12d60*/  SYNCS.ARRIVE.TRANS64.A1T0 RZ, [R10+URZ+0x32450], RZ ;  /* 0x032450ff0aff79a7 */ /* 0x0005e2000810003f */
[----:B------:R-:W-:Y:S05]  /*12d70*/  @P2 BRA `(.L_x_14956) ;  /* 0xfffffff000a02947 */ /* 0x000fea000383ffff */
.L_x_14943:
[----:B------:R-:W-:Y:S05]  /*12d80*/  BSYNC B0 ;  /* 0x0000000000007941 */ /* 0x000fea0003800000 */
.L_x_14942:
        /* <DEDUP_REMOVED lines=20> */
.L_x_14958:
[----:B------:R-:W-:Y:S05]  /*12ed0*/  BSYNC B0 ;  /* 0x0000000000007941 */ /* 0x000fea0003800000 */
.L_x_14957:
[----:B------:R-:W-:Y:S02]  /*12ee0*/  SEL R24, R24, RZ, P0 ;  /* 0x000000ff18187207 */ /* 0x000fe40000000000 */
[----:B------:R-:W-:-:S07]  /*12ef0*/  LOP3.LUT R27, R27, R0, RZ, 0x3c, !PT ;  /* 0x000000001b1b7212 */ /* 0x000fce00078e3cff */
.L_x_14911:
[----:B------:R-:W-:Y:S05]  /*12f00*/  BSYNC B7 ;  /* 0x0000000000077941 */ /* 0x000fea0003800000 */
.L_x_14909:
        /* <DEDUP_REMOVED lines=8> */
[----:B------:R0:W4:Y:S01]  /*12f90*/  LDS.128 R16, [R22+0x324d0] ;  /* 0x0324d00016107984 */ /* 0x0001220000000c00 */
[----:B------:R-:W-:Y:S06]  /*12fa0*/  BAR.ARV 0x4, 0x180 ;  /* 0x0106000000007b1d */ /* 0x000fec0000002000 */
[----:B------:R-:W-:Y:S05]  /*12fb0*/  BRA `(.L_x_14960) ;  /* 0x0000000800cc7947 */ /* 0x000fea0003800000 */
.L_x_14959:
[----:B------:R-:W0:Y:S01]  /*12fc0*/  S2R R0, SR_TID.X ;  /* 0x0000000000007919 */ /* 0x000e220000002100 */
        /* <DEDUP_REMOVED lines=15> */
[----:B------:R-:W-:Y:S01]  /*130c0*/  ISETP.GE.U32.AND P5, PT, R8, 0x10, PT ;  /* 0x000000100800780c */ /* 0x000fe20003fa6070 */
[----:B------:R-:W-:Y:S01]  /*130d0*/  SHFL.IDX PT, R4, R16, 0x1, 0x1f ;  /* 0x00201f0010047f89 */ /* 0x000fe200000e0000 */
        /* <DEDUP_REMOVED lines=17> */
[----:B------:R0:W4:Y:S02]  /*131f0*/  SHFL.IDX PT, R14, R6, 0x1f, 0x1f ;  /* 0x03e01f00060e7f89 */ /* 0x00012400000e0000 */
.L_x_15096:
[----:B------:R-:W-:Y:S02]  /*13200*/  ULDC UR4, c[0x0][0xd38] ;  /* 0x00034e0000047ab9 */ /* 0x000fe40000000800 */
[----:B------:R-:W-:-:S05]  /*13210*/  MOV R7, UR4 ;  /* 0x0000000400077c02 */ /* 0x000fca0008000f00 */
[----:B----4-:R-:W-:-:S04]  /*13220*/  IMAD R14, R14, R7, RZ ;  /* 0x000000070e0e7224 */ /* 0x010fc800078e02ff */
[----:B------:R-:W-:-:S05]  /*13230*/  IMAD.IADD R9, R4, 0x1, R14 ;  /* 0x0000000104097824 */ /* 0x000fca00078e020e */
[----:B------:R-:W-:-:S13]  /*13240*/  ISETP.GT.AND P6, PT, R9, R0, PT ;  /* 0x000000000900720c */ /* 0x000fda0003fc4270 */
[----:B------:R-:W-:Y:S05]  /*13250*/  @P6 BRA `(.L_x_14962) ;  /* 0x00000000009c6947 */ /* 0x000fea0003800000 */
.L_x_14967:
[----:B------:R-:W4:Y:S01]  /*13260*/  LDC R2, c[0x0][0xd3c] ;  /* 0x00034f00ff027b82 */ /* 0x000f220000000800 */
[----:B------:R-:W-:-:S05]  /*13270*/  VIADD R19, R19, 0x1f ;  /* 0x0000001f13137836 */ /* 0x000fca0000000000 */
[----:B----4-:R-:W-:-:S13]  /*13280*/  ISETP.GE.AND P6, PT, R19, R2, PT ;  /* 0x000000021300720c */ /* 0x010fda0003fc6270 */
[----:B------:R-:W-:Y:S05]  /*13290*/  @P6 BRA `(.L_x_14963) ;  /* 0x0000000400d06947 */ /* 0x000fea0003800000 */
        /* <DEDUP_REMOVED lines=10> */
.L_x_14965:
[----:B------:R-:W-:Y:S05]  /*13340*/  BSYNC B0 ;  /* 0x0000000000007941 */ /* 0x000fea0003800000 */
.L_x_14964:
[----:B------:R-:W-:-:S03]  /*13350*/  UMOV UR4, 0xffffffff ;  /* 0xffffffff00047882 */ /* 0x000fc60000000000 */
[----:B------:R-:W-:Y:S05]  /*13360*/  BRA.DIV UR4, `(.L_x_14966) ;  /* 0x0000004a047c7947 */ /* 0x000fea000b800000 */
[----:B-----5:R-:W0:Y:S02]  /*13370*/  SHFL.UP PT, R14, R5, 0x1, RZ ;  /* 0x04200000050e7989 */ /* 0x020e2400000e00ff */
[----:B0-----:R-:W-:-:S05]  /*13380*/  SEL R14, R14, RZ, P1 ;  /* 0x000000ff0e0e7207 */ /* 0x001fca0000800000 */
[----:B------:R-:W-:-:S05]  /*13390*/  IMAD.IADD R13, R5, 0x1, R14 ;  /* 0x00000001050d7824 */ /* 0x000fca00078e020e */
[----:B------:R-:W4:Y:S02]  /*133a0*/  SHFL.UP PT, R14, R13, 0x2, RZ ;  /* 0x044000000d0e7989 */ /* 0x000f2400000e00ff */
[----:B----4-:R-:W-:-:S04]  /*133b0*/  SEL R2, R14, RZ, P2 ;  /* 0x000000ff0e027207 */ /* 0x010fc80001000000 */
        /* <DEDUP_REMOVED lines=11> */
.L_x_15104:
[----:B------:R-:W-:Y:S02]  /*13470*/  ULDC UR4, c[0x0][0xd38] ;  /* 0x00034e0000047ab9 */ /* 0x000fe40000000800 */
[----:B------:R-:W-:-:S04]  /*13480*/  IMAD.U32 R7, RZ, RZ, UR4 ;  /* 0x00000004ff077e24 */ /* 0x000fc8000f8e00ff */
[----:B----4-:R-:W-:-:S04]  /*13490*/  IMAD R14, R14, R7, RZ ;  /* 0x000000070e0e7224 */ /* 0x010fc800078e02ff */
[----:B------:R-:W-:-:S05]  /*134a0*/  IMAD.IADD R9, R14, 0x1, R9 ;  /* 0x000000010e097824 */ /* 0x000fca00078e0209 */
[----:B------:R-:W-:-:S13]  /*134b0*/  ISETP.GT.AND P6, PT, R9, R0, PT ;  /* 0x000000000900720c */ /* 0x000fda0003fc4270 */
[----:B------:R-:W-:Y:S05]  /*134c0*/  @!P6 BRA `(.L_x_14967) ;  /* 0xfffffffc0064e947 */ /* 0x000fea000383ffff */
.L_x_14962:
[----:B------:R-:W-:Y:S01]  /*134d0*/  IADD3 R16, -R14, R9, RZ ;  /* 0x000000090e107210 */ /* 0x000fe20007ffe1ff */
[----:B------:R-:W-:-:S04]  /*134e0*/  UMOV UR4, 0xffffffff ;  /* 0xffffffff00047882 */ /* 0x000fc80000000000 */
[----:B------:R-:W-:-:S05]  /*134f0*/  IMAD R3, R6, R7, R16 ;  /* 0x0000000706037224 */ /* 0x000fca00078e0210 */
[----:B------:R-:W-:Y:S01]  /*13500*/  ISETP.GT.AND P6, PT, R3, R0, PT ;  /* 0x000000000300720c */ /* 0x000fe20003fc4270 */
[----:B------:R-:W-:-:S12]  /*13510*/  BRA.DIV UR4, `(.L_x_14968) ;  /* 0x0000004a04cc7947 */ /* 0x000fd8000b800000 */
[----:B------:R-:W-:-:S04]  /*13520*/  VOTE.ANY R2, PT, !P6 ;  /* 0x0000000000027806 */ /* 0x000fc800070e0100 */
[----:B------:R-:W4:Y:S02]  /*13530*/  POPC R4, R2 ;  /* 0x0000000200047309 */ /* 0x000f240000000000 */
[----:B----4-:R4:W0:Y:S02]  /*13540*/  SHFL.IDX PT, R5, R5, R4, 0x1f ;  /* 0x00001f0405057589 */ /* 0x01082400000e0000 */
.L_x_15108:
[----:B------:R-:W-:Y:S01]  /*13550*/  ISETP.NE.AND P0, PT, R2, RZ, PT ;  /* 0x000000ff0200720c */ /* 0x000fe20003f05270 */
[----:B------:R-:W-:-:S12]  /*13560*/  IMAD.MOV.U32 R14, RZ, RZ, RZ ;  /* 0x000000ffff0e7224 */ /* 0x000fd800078e00ff */
[----:B------:R-:W-:Y:S05]  /*13570*/  @!P0 BRA `(.L_x_14969) ;  /* 0x0000000000108947 */ /* 0x000fea0003800000 */
[----:B------:R-:W-:Y:S01]  /*13580*/  UMOV UR4, 0xffffffff ;  /* 0xffffffff00047882 */ /* 0x000fe20000000000 */
[----:B------:R-:W-:Y:S02]  /*13590*/  VIADD R12, R4, 0xffffffff ;  /* 0xffffffff040c7836 */ /* 0x000fe40000000000 */
[----:B------:R-:W-:Y:S05]  /*135a0*/  BRA.DIV UR4, `(.L_x_14970) ;  /* 0x0000004a04f07947 */ /* 0x000fea000b800000 */
[----:B------:R0:W0:Y:S02]  /*135b0*/  SHFL.IDX PT, R14, R6, R12, 0x1f ;  /* 0x00001f0c060e7589 */ /* 0x00002400000e0000 */
.L_x_14969:
[----:B------:R-:W5:Y:S01]  /*135c0*/  LDC.64 R2, c[0x0][0xd90] ;  /* 0x00036400ff027b82 */ /* 0x000f620000000a00 */
[----:B------:R-:W-:-:S04]  /*135d0*/  IMAD.IADD R19, R4, 0x1, R19 ;  /* 0x0000000104137824 */ /* 0x000fc800078e0213 */
[----:B-----5:R-:W-:-:S05]  /*135e0*/  IMAD.WIDE R2, R19, 0x4, R2 ;  /* 0x0000000413027825 */ /* 0x020fca00078e0202 */
[----:B0-----:R0:W4:Y:S01]  /*135f0*/  LDG.E R6, desc[UR36][R2.64] ;  /* 0x0000002402067981 */ /* 0x001122000c1e1900 */
[----:B------:R-:W-:Y:S01]  /*13600*/  IMAD R16, R14, R7, R16 ;  /* 0x000000070e107224 */ /* 0x000fe200078e0210 */
[----:B0-----:R-:W-:Y:S01]  /*13610*/  MOV R2, RZ ;  /* 0x000000ff00027202 */ /* 0x001fe20000000f00 */
[----:B----4-:R-:W-:-:S05]  /*13620*/  IMAD R4, R5, R6, RZ ;  /* 0x0000000605047224 */ /* 0x010fca00078e02ff */
[----:B------:R-:W-:-:S04]  /*13630*/  IABS R8, R4 ;  /* 0x0000000400087213 */ /* 0x000fc80000000000 */
[----:B--23--:R-:W0:Y:S08]  /*13640*/  I2F.RP R10, R8 ;  /* 0x00000008000a7306 */ /* 0x00ce300000209400 */
        /* <DEDUP_REMOVED lines=19> */
[----:B------:R-:W-:-:S05]  /*13780*/  @P0 VIADD R2, R2, 0x1 ;  /* 0x0000000102020836 */ /* 0x000fca0000000000 */
[----:B------:R-:W-:Y:S02]  /*13790*/  @!P2 IADD3 R2, -R2, RZ, RZ ;  /* 0x000000ff0202a210 */ /* 0x000fe40007ffe1ff */
        /* <DEDUP_REMOVED lines=30> */
[----:B------:R-:W-:Y:S02]  /*13980*/  @!P1 LOP3.LUT R2, RZ, R6, RZ, 0x33, !PT ;  /* 0x00000006ff029212 */ /* 0x000fe400078e33ff */
[----:B------:R-:W-:-:S05]  /*13990*/  IADD3 R6, -R6, RZ, RZ ;  /* 0x000000ff06067210 */ /* 0x000fca0007ffe1ff */
[----:B------:R-:W-:Y:S01]  /*139a0*/  IMAD R18, R2, R6, R9 ;  /* 0x0000000602127224 */ /* 0x000fe200078e0209 */
[----:B------:R-:W-:-:S05]  /*139b0*/  LOP3.LUT R2, RZ, R2, RZ, 0x33, !PT ;  /* 0x00000002ff027212 */ /* 0x000fca00078e33ff */
[----:B------:R-:W-:Y:S01]  /*139c0*/  IMAD.IADD R17, R5, 0x1, R2 ;  /* 0x0000000105117824 */ /* 0x000fe200078e0202 */
[----:B------:R-:W-:Y:S06]  /*139d0*/  BRA `(.L_x_14971) ;  /* 0x00000000001c7947 */ /* 0x000fec0003800000 */
.L_x_14963:
[----:B------:R-:W-:Y:S01]  /*139e0*/  UMOV UR4, URZ ;  /* 0x0000003f00047c82 */ /* 0x000fe20008000000 */
[----:B------:R-:W-:Y:S01]  /*139f0*/  UMOV UR5, URZ ;  /* 0x0000003f00057c82 */ /* 0x000fe20008000000 */
[----:B------:R-:W-:Y:S01]  /*13a00*/  ULDC UR6, c[0x0][0xd3c] ;  /* 0x00034f0000067ab9 */ /* 0x000fe20000000800 */
[----:B------:R-:W-:Y:S02]  /*13a10*/  IMAD.MOV.U32 R16, RZ, RZ, R0 ;  /* 0x000000ffff107224 */ /* 0x000fe400078e0000 */
[----:B------:R-:W-:Y:S02]  /*13a20*/  IMAD.U32 R17, RZ, RZ, UR4 ;  /* 0x00000004ff117e24 */ /* 0x000fe4000f8e00ff */
[----:B------:R-:W-:Y:S02]  /*13a30*/  IMAD.U32 R18, RZ, RZ, UR5 ;  /* 0x00000005ff127e24 */ /* 0x000fe4000f8e00ff */
[----:B------:R-:W-:-:S07]  /*13a40*/  IMAD.U32 R19, RZ, RZ, UR6 ;  /* 0x00000006ff137e24 */ /* 0x000fce000f8e00ff */
.L_x_14971:
[----:B------:R-:W4:Y:S01]  /*13a50*/  S2R R0, SR_TID.X ;  /* 0x0000000000007919 */ /* 0x000f220000002100 */
        /* <DEDUP_REMOVED lines=9> */
.L_x_14960:
[----:B------:R-:W-:Y:S02]  /*13af0*/  ULDC UR4, c[0x0][0xd3c] ;  /* 0x00034f0000047ab9 */ /* 0x000fe40000000800 */
[----:B----4-:R-:W-:-:S13]  /*13b00*/  ISETP.GE.AND P0, PT, R19, UR4, PT ;  /* 0x0000000413007c0c */ /* 0x010fda000bf06270 */
[----:B------:R-:W-:Y:S05]  /*13b10*/  @!P0 BRA `(.L_x_14972) ;  /* 0xffffffac00508947 */ /* 0x000fea000383ffff */
[----:B------:R-:W-:Y:S05]  /*13b20*/  BSYNC B8 ;  /* 0x0000000000087941 */ /* 0x000fea0003800000 */
.L_x_14905:
[----:B0-----:R-:W4:Y:S01]  /*13b30*/  LDL.LU R0, [R1+0x1c] ;  /* 0x00001c0001007983 */ /* 0x001f220000300800 */
[----:B------:R-:W-:Y:S01]  /*13b40*/  BSSY B0, `(.L_x_14973) ;  /* 0x000000b000007945 */ /* 0x000fe20003800000 */
[----:B------:R-:W0:Y:S01]  /*13b50*/  S2R R5, SR_CgaCtaId ;  /* 0x0000000000057919 */ /* 0x000e220000008800 */
[----:B----4-:R-:W-:-:S04]  /*13b60*/  IADD3 R0, R0, 0x1, RZ ;  /* 0x0000000100007810 */ /* 0x010fc80007ffe0ff */
        /* <DEDUP_REMOVED lines=8> */
.L_x_15111:
[----:B------:R-:W-:Y:S05]  /*13bf0*/  BSYNC B0 ;  /* 0x0000000000007941 */ /* 0x000fea0003800000 */
.L_x_14973:
[----:B------:R-:W-:-:S03]  /*13c00*/  UMOV UR4, 0xffffffff ;  /* 0xffffffff00047882 */ /* 0x000fc60000000000 */
[----:B------:R-:W-:Y:S05]  /*13c10*/  BRA.DIV UR4, `(.L_x_14975) ;  /* 0x00000046048c7947 */ /* 0x000fea000b800000 */
[----:B0-----:R-:W0:Y:S02]  /*13c20*/  S2R R0, SR_TID.X ;  /* 0x0000000000007919 */ /* 0x001e240000002100 */
[----:B0-----:R-:W-:-:S04]  /*13c30*/  SHF.R.U32.HI R0, RZ, 0x5, R0 ;  /* 0x00000005ff007819 */ /* 0x001fc80000011600 */
[----:B------:R-:W-:-:S05]  /*13c40*/  LOP3.LUT R0, R0, 0x3, RZ, 0xc0, !PT ;  /* 0x0000000300007812 */ /* 0x000fca00078ec0ff */
[----:B------:R0:W4:Y:S02]  /*13c50*/  SHFL.IDX PT, R14, R0, RZ, 0x1f ;  /* 0x00001fff000e7589 */ /* 0x00012400000e0000 */
.L_x_15114:
[----:B----4-:R-:W-:Y:S01]  /*13c60*/  ISETP.NE.AND P0, PT, R14, RZ, PT ;  /* 0x000000ff0e00720c */ /* 0x010fe20003f05270 */
[----:B------:R-:W-:-:S12]  /*13c70*/  BSSY B0, `(.L_x_14976) ;  /* 0x0000026000007945 */ /* 0x000fd80003800000 */
[----:B------:R-:W-:Y:S05]  /*13c80*/  @P0 BRA `(.L_x_14977) ;  /* 0x0000000000900947 */ /* 0x000fea0003800000 */
[----:B------:R-:W-:-:S03]  /*13c90*/  UMOV UR4, 0xffffffff ;  /* 0xffffffff00047882 */ /* 0x000fc60000000000 */
[----:B------:R-:W-:Y:S05]  /*13ca0*/  BRA.DIV UR4, `(.L_x_14978) ;  /* 0x00000046049c7947 */ /* 0x000fea000b800000 */
[----:B------:R-:W-:-:S13]  /*13cb0*/  ELECT P6, URZ, PT ;  /* 0x00000000003f782f */ /* 0x000fda00038c0000 */
.L_x_15117:
        /* <DEDUP_REMOVED lines=8> */
.L_x_14979:
[C---:B------:R-:W-:Y:S01]  /*13d40*/  IMAD R3, R24.reuse, 0x8, R5 ;  /* 0x0000000818037824 */ /* 0x040fe200078e0205 */
[----:B------:R-:W-:Y:S01]  /*13d50*/  SHF.L.U32 R2, R27, 0x1f, RZ ;  /* 0x0000001f1b027819 */ /* 0x000fe200000006ff */
[----:B------:R-:W-:-:S03]  /*13d60*/  VIADD R24, R24, 0x1 ;  /* 0x0000000118187836 */ /* 0x000fc60000000000 */
[----:B------:R-:W0:Y:S02]  /*13d70*/  SYNCS.PHASECHK.TRANS64.TRYWAIT P1, [R3+URZ+0x32440], R2 ;  /* 0x03244002030075a7 */ /* 0x000e24000802017f */
[----:B------:R-:W-:-:S04]  /*13d80*/  ISETP.NE.AND P2, PT, R24, 0x2, PT ;  /* 0x000000021800780c */ /* 0x000fc80003f45270 */
[----:B------:R-:W-:Y:S01]  /*13d90*/  SEL R0, RZ, 0x1, P2 ;  /* 0x00000001ff007807 */ /* 0x000fe20001000000 */
[----:B0-----:R-:W-:Y:S08]  /*13da0*/  @!P1 BRA `(.L_x_14980) ;  /* 0x00000044007c9947 */ /* 0x001ff00003800000 */
.L_x_15118:
[----:B------:R-:W-:Y:S02]  /*13db0*/  SEL R24, R24, RZ, P2 ;  /* 0x000000ff18187207 */ /* 0x000fe40001000000 */
[----:B------:R-:W-:Y:S01]  /*13dc0*/  LOP3.LUT R0, R27, R0, RZ, 0x3c, !PT ;  /* 0x000000001b007212 */ /* 0x000fe200078e3cff */
[----:B------:R-:W-:Y:S06]  /*13dd0*/  @!P0 BRA `(.L_x_14981) ;  /* 0x0000000000048947 */ /* 0x000fec0003800000 */
[----:B------:R-:W-:Y:S01]  /*13de0*/  BPT.TRAP 0x1 ;  /* 0x000000040000795c */ /* 0x000fe20000300000 */
.L_x_14981:
[----:B------:R-:W-:Y:S01]  /*13df0*/  IMAD R5, R24, 0x8, R5 ;  /* 0x0000000818057824 */ /* 0x000fe200078e0205 */
[----:B------:R-:W-:-:S04]  /*13e00*/  SHF.L.U32 R0, R0, 0x1f, RZ ;  /* 0x0000001f00007819 */ /* 0x000fc800000006ff */
[----:B------:R-:W4:Y:S02]  /*13e10*/  SYNCS.PHASECHK.TRANS64.TRYWAIT P1, [R5+URZ+0x32440], R0 ;  /* 0x03244000050075a7 */ /* 0x000f24000802017f */
[----:B----4-:R-:W-:Y:S05]  /*13e20*/  @!P1 BRA `(.L_x_14982) ;  /* 0x0000004400709947 */ /* 0x010fea0003800000 */
.L_x_15119:
[----:B------:R-:W-:Y:S05]  /*13e30*/  @!P0 BRA `(.L_x_14983) ;  /* 0x0000000000048947 */ /* 0x000fea0003800000 */
[----:B------:R-:W-:Y:S01]  /*13e40*/  BPT.TRAP 0x1 ;  /* 0x000000040000795c */ /* 0x000fe20000300000 */
.L_x_14983:
[----:B------:R-:W5:Y:S02]  /*13e50*/  SYNCS.PHASECHK.TRANS64.TRYWAIT P1, [R3+URZ+0x32460], R2 ;  /* 0x03246002030075a7 */ /* 0x000f64000802017f */
[----:B-----5:R-:W-:Y:S05]  /*13e60*/  @!P1 BRA `(.L_x_14984) ;  /* 0x0000004400749947 */ /* 0x020fea0003800000 */
.L_x_15120:
[----:B------:R-:W-:Y:S05]  /*13e70*/  @!P0 BRA `(.L_x_14985) ;  /* 0x0000000000048947 */ /* 0x000fea0003800000 */
[----:B------:R-:W-:Y:S01]  /*13e80*/  BPT.TRAP 0x1 ;  /* 0x000000040000795c */ /* 0x000fe20000300000 */
.L_x_14985:
[----:B------:R0:W0:Y:S02]  /*13e90*/  SYNCS.PHASECHK.TRANS64.TRYWAIT P0, [R5+URZ+0x32460], R0 ;  /* 0x03246000050075a7 */ /* 0x000024000800017f */
[----:B0-----:R-:W-:Y:S05]  /*13ea0*/  @!P0 NANOSLEEP.SYNCS 0x989680 ;  /* 0x009896800000895d */ /* 0x001fea0003900000 */
[----:B------:R-:W0:Y:S02]  /*13eb0*/  @!P0 SYNCS.PHASECHK.TRANS64 P0, [R5+URZ+0x32460], R0 ;  /* 0x03246000050085a7 */ /* 0x000e24000800007f */
[----:B0-----:R-:W-:Y:S05]  /*13ec0*/  @!P0 BRA `(.L_x_14985) ;  /* 0xfffffffc00f08947 */ /* 0x001fea000383ffff */
.L_x_14977:
[----:B------:R-:W-:Y:S05]  /*13ed0*/  BSYNC B0 ;  /* 0x0000000000007941 */ /* 0x000fea0003800000 */
.L_x_14976:
[----:B------:R-:W-:Y:S05]  /*13ee0*/  EXIT ;  /* 0x000000000000794d */ /* 0x000fea0003800000 */
.L_x_14840:
[----:B0-----:R-:W-:-:S04]  /*13ef0*/  MOV R3, UR40 ;  /* 0x0000002800037c02 */ /* 0x001fc80008000f00 */
[----:B------:R0:W1:Y:S03]  /*13f00*/  SYNCS.PHASECHK.TRANS64.TRYWAIT P0, [R3+URZ+0x32400], R0 ;  /* 0x03240000030075a7 */ /* 0x000066000800017f */
[----:B-1----:R-:W-:Y:S05]  /*13f10*/  @!P0 NANOSLEEP.SYNCS 0x989680 ;  /* 0x009896800000895d */ /* 0x002fea0003900000 */
[----:B------:R-:W1:Y:S02]  /*13f20*/  @!P0 SYNCS.PHASECHK.TRANS64 P0, [R3+URZ+0x32400], R0 ;  /* 0x03240000030085a7 */ /* 0x000e64000800007f */
[----:B-1----:R-:W-:Y:S05]  /*13f30*/  @!P0 BRA `(.L_x_14840) ;  /* 0xfffffffc00ec8947 */ /* 0x002fea000383ffff */
[----:B------:R-:W-:Y:S05]  /*13f40*/  BRA `(.L_x_14986) ;  /* 0xfffffed800fc7947 */ /* 0x000fea000383ffff */
.L_x_14844:
[----:B0-----:R-:W-:-:S04]  /*13f50*/  IMAD.U32 R3, RZ, RZ, UR6 ;  /* 0x00000006ff037e24 */ /* 0x001fc8000f8e00ff */
[----:B------:R0:W2:Y:S03]  /*13f60*/  SYNCS.PHASECHK.TRANS64.TRYWAIT P1, [R3+URZ+0x32430], R2 ;  /* 0x03243002030075a7 */ /* 0x0000a6000802017f */
[----:B--2---:R-:W-:Y:S05]  /*13f70*/  @!P1 NANOSLEEP.SYNCS 0x989680 ;  /* 0x009896800000995d */ /* 0x004fea0003900000 */
[----:B------:R-:W2:Y:S02]  /*13f80*/  @!P1 SYNCS.PHASECHK.TRANS64 P1, [R3+URZ+0x32430], R2 ;  /* 0x03243002030095a7 */ /* 0x000ea4000802007f */
[----:B--2---:R-:W-:Y:S05]  /*13f90*/  @!P1 BRA `(.L_x_14844) ;  /* 0xfffffffc00ec9947 */ /* 0x004fea000383ffff */
[----:B------:R-:W-:Y:S05]  /*13fa0*/  BRA `(.L_x_14843) ;  /* 0xfffffedc00287947 */ /* 0x000fea000383ffff */
.L_x_14845:
[----:B0-----:R-:W-:-:S04]  /*13fb0*/  IMAD.U32 R3, RZ, RZ, UR40 ;  /* 0x00000028ff037e24 */ /* 0x001fc8000f8e00ff */
[----:B------:R0:W2:Y:S03]  /*13fc0*/  SYNCS.PHASECHK.TRANS64.TRYWAIT P1, [R3+URZ+0x32410], R0 ;  /* 0x03241000030075a7 */ /* 0x0000a6000802017f */
[----:B--2---:R-:W-:Y:S05]  /*13fd0*/  @!P1 NANOSLEEP.SYNCS 0x989680 ;  /* 0x009896800000995d */ /* 0x004fea0003900000 */
[----:B------:R-:W2:Y:S02]  /*13fe0*/  @!P1 SYNCS.PHASECHK.TRANS64 P1, [R3+URZ+0x32410], R0 ;  /* 0x03241000030095a7 */ /* 0x000ea4000802007f */
[----:B--2---:R-:W-:Y:S05]  /*13ff0*/  @!P1 BRA `(.L_x_14845) ;  /* 0xfffffffc00ec9947 */ /* 0x004fea000383ffff */
[----:B------:R-:W-:Y:S05]  /*14000*/  BRA `(.L_x_14987) ;  /* 0xfffffedc00d07947 */ /* 0x000fea000383ffff */
.L_x_14849:
[----:B0-----:R-:W-:-:S04]  /*14010*/  IMAD.U32 R3, RZ, RZ, UR6 ;  /* 0x00000006ff037e24 */ /* 0x001fc8000f8e00ff */
[----:B------:R0:W3:Y:S03]  /*14020*/  SYNCS.PHASECHK.TRANS64.TRYWAIT P1, [R3+URZ+0x32450], R2 ;  /* 0x03245002030075a7 */ /* 0x0000e6000802017f */
[----:B---3--:R-:W-:Y:S05]  /*14030*/  @!P1 NANOSLEEP.SYNCS 0x989680 ;  /* 0x009896800000995d */ /* 0x008fea0003900000 */
[----:B------:R-:W3:Y:S02]  /*14040*/  @!P1 SYNCS.PHASECHK.TRANS64 P1, [R3+URZ+0x32450], R2 ;  /* 0x03245002030095a7 */ /* 0x000ee4000802007f */
[----:B---3--:R-:W-:Y:S05]  /*14050*/  @!P1 BRA `(.L_x_14849) ;  /* 0xfffffffc00ec9947 */ /* 0x008fea000383ffff */
[----:B------:R-:W-:Y:S05]  /*14060*/  BRA `(.L_x_14848) ;  /* 0xfffffedc00d87947 */ /* 0x000fea000383ffff */
.L_x_14856:
[----:B-1----:R-:W-:-:S04]  /*14070*/  IMAD.U32 R153, RZ, RZ, UR4 ;  /* 0x00000004ff997e24 */ /* 0x002fc8000f8e00ff */
[----:B------:R1:W2:Y:S03]  /*14080*/  SYNCS.PHASECHK.TRANS64.TRYWAIT P1, [R153+URZ+0x32430], R0 ;  /* 0x03243000990075a7 */ /* 0x0002a6000802017f */
[----:B--2---:R-:W-:Y:S05]  /*14090*/  @!P1 NANOSLEEP.SYNCS 0x989680 ;  /* 0x009896800000995d */ /* 0x004fea0003900000 */
[----:B------:R-:W2:Y:S02]  /*140a0*/  @!P1 SYNCS.PHASECHK.TRANS64 P1, [R153+URZ+0x32430], R0 ;  /* 0x03243000990095a7 */ /* 0x000ea4000802007f */
[----:B--2---:R-:W-:Y:S05]  /*140b0*/  @!P1 BRA `(.L_x_14856) ;  /* 0xfffffffc00ec9947 */ /* 0x004fea000383ffff */
[----:B------:R-:W-:Y:S05]  /*140c0*/  BRA `(.L_x_14855) ;  /* 0xffffff0400f47947 */ /* 0x000fea000383ffff */
.L_x_14860:
[----:B--2---:R-:W-:-:S04]  /*140d0*/  IMAD.U32 R204, RZ, RZ, UR4 ;  /* 0x00000004ffcc7e24 */ /* 0x004fc8000f8e00ff */
[----:B------:R2:W3:Y:S03]  /*140e0*/  SYNCS.PHASECHK.TRANS64.TRYWAIT P1, [R204+URZ+0x32450], R0 ;  /* 0x03245000cc0075a7 */ /* 0x0004e6000802017f */
[----:B---3--:R-:W-:Y:S05]  /*140f0*/  @!P1 NANOSLEEP.SYNCS 0x989680 ;  /* 0x009896800000995d */ /* 0x008fea0003900000 */
[----:B------:R-:W3:Y:S02]  /*14100*/  @!P1 SYNCS.PHASECHK.TRANS64 P1, [R204+URZ+0x32450], R0 ;  /* 0x03245000cc0095a7 */ /* 0x000ee4000802007f */
[----:B---3--:R-:W-:Y:S05]  /*14110*/  @!P1 BRA `(.L_x_14860) ;  /* 0xfffffffc00ec9947 */ /* 0x008fea000383ffff */
[----:B------:R-:W-:Y:S05]  /*14120*/  BRA `(.L_x_14859) ;  /* 0xffffff0800747947 */ /* 0x000fea000383ffff */
.L_x_14868:
[----:B-1----:R-:W-:-:S04]  /*14130*/  MOV R153, UR4 ;  /* 0x0000000400997c02 */ /* 0x002fc80008000f00 */
[----:B------:R1:W2:Y:S03]  /*14140*/  SYNCS.PHASECHK.TRANS64.TRYWAIT P1, [R153+URZ+0x32430], R0 ;  /* 0x03243000990075a7 */ /* 0x0002a6000802017f */
[----:B--2---:R-:W-:Y:S05]  /*14150*/  @!P1 NANOSLEEP.SYNCS 0x989680 ;  /* 0x009896800000995d */ /* 0x004fea0003900000 */
[----:B------:R-:W2:Y:S02]  /*14160*/  @!P1 SYNCS.PHASECHK.TRANS64 P1, [R153+URZ+0x32430], R0 ;  /* 0x03243000990095a7 */ /* 0x000ea4000802007f */
[----:B--2---:R-:W-:Y:S05]  /*14170*/  @!P1 BRA `(.L_x_14868) ;  /* 0xfffffffc00ec9947 */ /* 0x004fea000383ffff */
[----:B------:R-:W-:Y:S05]  /*14180*/  BRA `(.L_x_14867) ;  /* 0xffffff3800087947 */ /* 0x000fea000383ffff */
.L_x_14872:
[----:B--2---:R-:W-:-:S04]  /*14190*/  IMAD.U32 R205, RZ, RZ, UR4 ;  /* 0x00000004ffcd7e24 */ /* 0x004fc8000f8e00ff */
[----:B------:R2:W3:Y:S03]  /*141a0*/  SYNCS.PHASECHK.TRANS64.TRYWAIT P1, [R205+URZ+0x32450], R0 ;  /* 0x03245000cd0075a7 */ /* 0x0004e6000802017f */
[----:B---3--:R-:W-:Y:S05]  /*141b0*/  @!P1 NANOSLEEP.SYNCS 0x989680 ;  /* 0x009896800000995d */ /* 0x008fea0003900000 */
[----:B------:R-:W3:Y:S02]  /*141c0*/  @!P1 SYNCS.PHASECHK.TRANS64 P1, [R205+URZ+0x32450], R0 ;  /* 0x03245000cd0095a7 */ /* 0x000ee4000802007f */
[----:B---3--:R-:W-:Y:S05]  /*141d0*/  @!P1 BRA `(.L_x_14872) ;  /* 0xfffffffc00ec9947 */ /* 0x008fea000383ffff */
[----:B------:R-:W-:Y:S05]  /*141e0*/  BRA `(.L_x_14871) ;  /* 0xffffff3800887947 */ /* 0x000fea000383ffff */
.L_x_14917:
        /* <DEDUP_REMOVED lines=11> */
.L_x_14989:
[----:B------:R-:W-:Y:S05]  /*142a0*/  BSYNC B0 ;  /* 0x0000000000007941 */ /* 0x000fea0003800000 */
.L_x_14988:
[----:B------:R-:W-:Y:S05]  /*142b0*/  BRA `(.L_x_14990) ;  /* 0xffffffb000787947 */ /* 0x000fea000383ffff */
.L_x_14920:
[----:B0-----:R0:W1:Y:S02]  /*142c0*/  SYNCS.PHASECHK.TRANS64.TRYWAIT P0, [R25+URZ+0x32440], R0 ;  /* 0x03244000190075a7 */ /* 0x001064000800017f */
[----:B-1----:R-:W-:Y:S05]  /*142d0*/  @!P0 NANOSLEEP.SYNCS 0x989680 ;  /* 0x009896800000895d */ /* 0x002fea0003900000 */
[----:B------:R-:W1:Y:S02]  /*142e0*/  @!P0 SYNCS.PHASECHK.TRANS64 P0, [R25+URZ+0x32440], R0 ;  /* 0x03244000190085a7 */ /* 0x000e64000800007f */
[----:B-1----:R-:W-:Y:S05]  /*142f0*/  @!P0 BRA `(.L_x_14920) ;  /* 0xfffffffc00f08947 */ /* 0x002fea000383ffff */
[----:B------:R-:W-:Y:S05]  /*14300*/  BRA `(.L_x_14991) ;  /* 0xffffffb400307947 */ /* 0x000fea000383ffff */
.L_x_14921:
        /* <DEDUP_REMOVED lines=8> */
.L_x_14993:
[----:B------:R-:W-:Y:S05]  /*14390*/  BSYNC B0 ;  /* 0x0000000000007941 */ /* 0x000fea0003800000 */
.L_x_14992:
        /* <DEDUP_REMOVED lines=9> */
.L_x_14994:
[----:B------:R-:W-:Y:S01]  /*14430*/  MOV R13, R4 ;  /* 0x00000004000d7202 */ /* 0x000fe20000000f00 */
[----:B------:R-:W-:Y:S02]  /*14440*/  IMAD.MOV.U32 R12, RZ, RZ, 0x1 ;  /* 0x00000001ff0c7424 */ /* 0x000fe400078e00ff */
[----:B------:R-:W-:-:S07]  /*14450*/  IMAD.MOV.U32 R3, RZ, RZ, R14 ;  /* 0x000000ffff037224 */ /* 0x000fce00078e000e */
[----:B------:R-:W-:Y:S05]  /*14460*/  WARPSYNC.COLLECTIVE R15, `(.L_x_14995) ;  /* 0x000000000f087348 */ /* 0x000fea0003c00000 */
[----:B------:R0:W1:Y:S02]  /*14470*/  SHFL.IDX P6, R14, R13, R12, R11 ;  /* 0x0000000c0d0e7389 */ /* 0x00006400000c000b */
[----:B01----:R-:W-:Y:S01]  /*14480*/  ENDCOLLECTIVE ;  /* 0x000000000000791b */ /* 0x003fe20003800000 */
.L_x_14995:
        /* <DEDUP_REMOVED lines=15> */
.L_x_14996:
[----:B------:R-:W-:Y:S01]  /*14580*/  @P0 LEA R6, R5, R22, 0x1 ;  /* 0x0000001605060211 */ /* 0x000fe200078e08ff */
[----:B------:R-:W-:Y:S02]  /*14590*/  IMAD.MOV.U32 R13, RZ, RZ, R4 ;  /* 0x000000ffff0d7224 */ /* 0x000fe400078e0004 */
[----:B------:R-:W-:Y:S02]  /*145a0*/  IMAD.MOV.U32 R12, RZ, RZ, 0x2 ;  /* 0x00000002ff0c7424 */ /* 0x000fe400078e00ff */
[----:B------:R-:W-:-:S07]  /*145b0*/  IMAD.MOV.U32 R3, RZ, RZ, R14 ;  /* 0x000000ffff037224 */ /* 0x000fce00078e000e */
[----:B------:R-:W-:Y:S05]  /*145c0*/  WARPSYNC.COLLECTIVE R15, `(.L_x_14997) ;  /* 0x000000000f087348 */ /* 0x000fea0003c00000 */
[----:B------:R0:W1:Y:S02]  /*145d0*/  SHFL.IDX P6, R14, R13, R12, R11 ;  /* 0x0000000c0d0e7389 */ /* 0x00006400000c000b */
[----:B01----:R-:W-:Y:S01]  /*145e0*/  ENDCOLLECTIVE ;  /* 0x000000000000791b */ /* 0x003fe20003800000 */
.L_x_14997:
        /* <DEDUP_REMOVED lines=15> */
.L_x_14998:
[----:B------:R-:W-:Y:S02]  /*146e0*/  @P0 IMAD R6, R5, 0x2, R22 ;  /* 0x0000000205060824 */ /* 0x000fe400078e0216 */
[----:B------:R-:W-:Y:S02]  /*146f0*/  IMAD.MOV.U32 R13, RZ, RZ, R4 ;  /* 0x000000ffff0d7224 */ /* 0x000fe400078e0004 */
[----:B------:R-:W-:Y:S02]  /*14700*/  IMAD.MOV.U32 R12, RZ, RZ, 0x3 ;  /* 0x00000003ff0c7424 */ /* 0x000fe400078e00ff */
[----:B------:R-:W-:-:S07]  /*14710*/  IMAD.MOV.U32 R3, RZ, RZ, R14 ;  /* 0x000000ffff037224 */ /* 0x000fce00078e000e */
[----:B------:R-:W-:Y:S05]  /*14720*/  WARPSYNC.COLLECTIVE R15, `(.L_x_14999) ;  /* 0x000000000f087348 */ /* 0x000fea0003c00000 */
[----:B------:R0:W1:Y:S02]  /*14730*/  SHFL.IDX P6, R14, R13, R12, R11 ;  /* 0x0000000c0d0e7389 */ /* 0x00006400000c000b */
[----:B01----:R-:W-:Y:S01]  /*14740*/  ENDCOLLECTIVE ;  /* 0x000000000000791b */ /* 0x003fe20003800000 */
.L_x_14999:
        /* <DEDUP_REMOVED lines=15> */
.L_x_15000:
[----:B------:R-:W-:Y:S02]  /*14840*/  @P0 IMAD R6, R5, 0x2, R22 ;  /* 0x0000000205060824 */ /* 0x000fe400078e0216 */
[----:B------:R-:W-:Y:S02]  /*14850*/  IMAD.MOV.U32 R13, RZ, RZ, R4 ;  /* 0x000000ffff0d7224 */ /* 0x000fe400078e0004 */
[----:B------:R-:W-:Y:S01]  /*14860*/  IMAD.MOV.U32 R12, RZ, RZ, 0x4 ;  /* 0x00000004ff0c7424 */ /* 0x000fe200078e00ff */
[----:B------:R-:W-:-:S07]  /*14870*/  MOV R3, R14 ;  /* 0x0000000e00037202 */ /* 0x000fce0000000f00 */
[----:B------:R-:W-:Y:S05]  /*14880*/  WARPSYNC.COLLECTIVE R15, `(.L_x_15001) ;  /* 0x000000000f087348 */ /* 0x000fea0003c00000 */
[----:B------:R0:W1:Y:S02]  /*14890*/  SHFL.IDX P6, R14, R13, R12, R11 ;  /* 0x0000000c0d0e7389 */ /* 0x00006400000c000b */
[----:B01----:R-:W-:Y:S01]  /*148a0*/  ENDCOLLECTIVE ;  /* 0x000000000000791b */ /* 0x003fe20003800000 */
.L_x_15001:
        /* <DEDUP_REMOVED lines=15> */
.L_x_15002:
[----:B------:R-:W-:Y:S02]  /*149a0*/  @P0 IMAD R6, R5, 0x2, R22 ;  /* 0x0000000205060824 */ /* 0x000fe400078e0216 */
[----:B------:R-:W-:Y:S02]  /*149b0*/  IMAD.MOV.U32 R13, RZ, RZ, R4 ;  /* 0x000000ffff0d7224 */ /* 0x000fe400078e0004 */
[----:B------:R-:W-:Y:S02]  /*149c0*/  IMAD.MOV.U32 R12, RZ, RZ, 0x5 ;  /* 0x00000005ff0c7424 */ /* 0x000fe400078e00ff */
[----:B------:R-:W-:-:S07]  /*149d0*/  IMAD.MOV.U32 R3, RZ, RZ, R14 ;  /* 0x000000ffff037224 */ /* 0x000fce00078e000e */
[----:B------:R-:W-:Y:S05]  /*149e0*/  WARPSYNC.COLLECTIVE R15, `(.L_x_15003) ;  /* 0x000000000f087348 */ /* 0x000fea0003c00000 */
[----:B------:R0:W1:Y:S02]  /*149f0*/  SHFL.IDX P6, R14, R13, R12, R11 ;  /* 0x0000000c0d0e7389 */ /* 0x00006400000c000b */
[----:B01----:R-:W-:Y:S01]  /*14a00*/  ENDCOLLECTIVE ;  /* 0x000000000000791b */ /* 0x003fe20003800000 */
.L_x_15003:
        /* <DEDUP_REMOVED lines=10> */
.L_x_15004:
[----:B------:R-:W-:Y:S01]  /*14ab0*/  @!PT LDS RZ, [RZ] ;  /* 0x00000000fffff984 */ /* 0x000fe20000000800 */
[----:B------:R-:W-:Y:S01]  /*14ac0*/  @!PT LDS RZ, [RZ] ;  /* 0x00000000fffff984 */ /* 0x000fe20000000800 */
[----:B------:R-:W-:Y:S01]  /*14ad0*/  @!PT LDS RZ, [RZ] ;  /* 0x00000000fffff984 */ /* 0x000fe20000000800 */
[----:B------:R0:W-:Y:S01]  /*14ae0*/  @P0 LDGSTS.E.BYPASS.LTC128B.128 [R6+0x1e400], desc[UR36][R2.64], !P2 ;  /* 0x1e40000002060fae */ /* 0x0001e2000d101d64 */
[----:B------:R-:W-:Y:S01]  /*14af0*/  IMAD.MOV.U32 R0, RZ, RZ, R14 ;  /* 0x000000ffff007224 */ /* 0x000fe200078e000e */
[----:B------:R-:W-:Y:S06]  /*14b00*/  BRA `(.L_x_15005) ;  /* 0xffffffb000987947 */ /* 0x000fec000383ffff */
.L_x_14926:
[----:B------:R0:W5:Y:S01]  /*14b10*/  LDL.LU R6, [R1+0x4] ;  /* 0x0000040001067983 */ /* 0x0001620000300800 */
[----:B------:R-:W-:Y:S01]  /*14b20*/  IMAD.MOV.U32 R13, RZ, RZ, R4 ;  /* 0x000000ffff0d7224 */ /* 0x000fe200078e0004 */
[----:B------:R-:W-:Y:S01]  /*14b30*/  MOV R15, 0xffffffff ;  /* 0xffffffff000f7802 */ /* 0x000fe20000000f00 */
[----:B------:R-:W-:Y:S01]  /*14b40*/  IMAD.MOV.U32 R12, RZ, RZ, RZ ;  /* 0x000000ffff0c7224 */ /* 0x000fe200078e00ff */
[----:B------:R-:W-:Y:S01]  /*14b50*/  LOP3.LUT R23, R23, 0xffffdfff, RZ, 0xc0, !PT ;  /* 0xffffdfff17177812 */ /* 0x000fe200078ec0ff */
[----:B------:R-:W-:Y:S02]  /*14b60*/  IMAD.MOV.U32 R11, RZ, RZ, 0x181f ;  /* 0x0000181fff0b7424 */ /* 0x000fe400078e00ff */
[----:B------:R-:W-:-:S07]  /*14b70*/  IMAD R17, R17, 0x80, R21 ;  /* 0x0000008011117824 */ /* 0x000fce00078e0215 */
[----:B01---5:R-:W-:Y:S05]  /*14b80*/  WARPSYNC.COLLECTIVE R15, `(.L_x_15006) ;  /* 0x000000000f087348 */ /* 0x023fea0003c00000 */
[----:B------:R2:W3:Y:S02]  /*14b90*/  SHFL.IDX P6, R14, R13, R12, R11 ;  /* 0x0000000c0d0e7389 */ /* 0x0004e400000c000b */
[----:B0123-5:R-:W-:Y:S01]  /*14ba0*/  ENDCOLLECTIVE ;  /* 0x000000000000791b */ /* 0x02ffe20003800000 */
.L_x_15006:
[----:B------:R-:W-:Y:S02]  /*14bb0*/  IMAD.MOV.U32 R13, RZ, RZ, R0 ;  /* 0x000000ffff0d7224 */ /* 0x000fe400078e0000 */
[----:B------:R-:W-:-:S07]  /*14bc0*/  IMAD.MOV.U32 R3, RZ, RZ, R14 ;  /* 0x000000ffff037224 */ /* 0x000fce00078e000e */
[----:B------:R-:W-:Y:S05]  /*14bd0*/  WARPSYNC.COLLECTIVE R15, `(.L_x_15007) ;  /* 0x000000000f087348 */ /* 0x000fea0003c00000 */
[----:B------:R0:W1:Y:S02]  /*14be0*/  SHFL.IDX P6, R14, R13, R12, R11 ;  /* 0x0000000c0d0e7389 */ /* 0x00006400000c000b */
[----:B01----:R-:W-:Y:S01]  /*14bf0*/  ENDCOLLECTIVE ;  /* 0x000000000000791b */ /* 0x003fe20003800000 */
.L_x_15007:
[----:B------:R-:W-:Y:S02]  /*14c00*/  IMAD.MOV.U32 R13, RZ, RZ, R4 ;  /* 0x000000ffff0d7224 */ /* 0x000fe400078e0004 */
[----:B------:R-:W-:Y:S02]  /*14c10*/  IMAD.MOV.U32 R12, RZ, RZ, 0x1 ;  /* 0x00000001ff0c7424 */ /* 0x000fe400078e00ff */
[----:B------:R-:W-:-:S07]  /*14c20*/  IMAD.MOV.U32 R9, RZ, RZ, R14 ;  /* 0x000000ffff097224 */ /* 0x000fce00078e000e */
[----:B------:R-:W-:Y:S05]  /*14c30*/  WARPSYNC.COLLECTIVE R15, `(.L_x_15008) ;  /* 0x000000000f087348 */ /* 0x000fea0003c00000 */
[----:B------:R0:W1:Y:S02]  /*14c40*/  SHFL.IDX P6, R14, R13, R12, R11 ;  /* 0x0000000c0d0e7389 */ /* 0x00006400000c000b */
[----:B01----:R-:W-:Y:S01]  /*14c50*/  ENDCOLLECTIVE ;  /* 0x000000000000791b */ /* 0x003fe20003800000 */
.L_x_15008:
[----:B------:R-:W-:Y:S02]  /*14c60*/  IMAD.MOV.U32 R13, RZ, RZ, R0 ;  /* 0x000000ffff0d7224 */ /* 0x000fe400078e0000 */
[----:B------:R-:W-:-:S05]  /*14c70*/  IMAD R5, R6, R5, RZ ;  /* 0x0000000506057224 */ /* 0x000fca00078e02ff */
[----:B------:R-:W-:-:S13]  /*14c80*/  ISETP.GE.AND P2, PT, R17, R5, PT ;  /* 0x000000051100720c */ /* 0x000fda0003f46270 */
[----:B------:R-:W-:Y:S02]  /*14c90*/  @!P2 LEA R9, P1, R20, R9, 0x1 ;  /* 0x000000091409a211 */ /* 0x000fe400078208ff */
[----:B------:R-:W-:Y:S02]  /*14ca0*/  @P2 LOP3.LUT R23, R23, 0x2000, RZ, 0xfc, !PT ;  /* 0x0000200017172812 */ /* 0x000fe400078efcff */
[----:B------:R-:W-:Y:S01]  /*14cb0*/  @!P2 MOV R2, R9 ;  /* 0x000000090002a202 */ /* 0x000fe20000000f00 */
[----:B------:R-:W-:Y:S01]  /*14cc0*/  @!P2 IMAD.X R3, RZ, RZ, R3, P1 ;  /* 0x000000ffff03a224 */ /* 0x000fe200008e0603 */
[----:B------:R-:W-:-:S04]  /*14cd0*/  LOP3.LUT R23, R23, 0xffffefff, RZ, 0xc0, !PT ;  /* 0xffffefff17177812 */ /* 0x000fc800078ec0ff */
        /* <DEDUP_REMOVED lines=10> */
.L_x_15009:
[----:B------:R-:W-:Y:S01]  /*14d80*/  @P2 LOP3.LUT R23, R23, 0x1000, RZ, 0xfc, !PT ;  /* 0x0000100017172812 */ /* 0x000fe200078efcff */
[----:B------:R-:W-:Y:S01]  /*14d90*/  IMAD.MOV.U32 R13, RZ, RZ, R4 ;  /* 0x000000ffff0d7224 */ /* 0x000fe200078e0004 */
[----:B------:R-:W-:Y:S02]  /*14da0*/  MOV R12, 0x2 ;  /* 0x00000002000c7802 */ /* 0x000fe40000000f00 */
[----:B------:R-:W-:Y:S02]  /*14db0*/  LOP3.LUT R23, R23, 0xfffff7ff, RZ, 0xc0, !PT ;  /* 0xfffff7ff17177812 */ /* 0x000fe400078ec0ff */
[----:B------:R-:W-:-:S07]  /*14dc0*/  MOV R6, R14 ;  /* 0x0000000e00067202 */ /* 0x000fce0000000f00 */
[----:B------:R-:W-:Y:S05]  /*14dd0*/  WARPSYNC.COLLECTIVE R15, `(.L_x_15010) ;  /* 0x000000000f087348 */ /* 0x000fea0003c00000 */
[----:B------:R0:W1:Y:S02]  /*14de0*/  SHFL.IDX P6, R14, R13, R12, R11 ;  /* 0x0000000c0d0e7389 */ /* 0x00006400000c000b */
[----:B01----:R-:W-:Y:S01]  /*14df0*/  ENDCOLLECTIVE ;  /* 0x000000000000791b */ /* 0x003fe20003800000 */
.L_x_15010:
        /* <DEDUP_REMOVED lines=15> */
.L_x_15011:
[----:B------:R-:W-:Y:S01]  /*14ef0*/  @P2 LOP3.LUT R23, R23, 0x800, RZ, 0xfc, !PT ;  /* 0x0000080017172812 */ /* 0x000fe200078efcff */
[----:B------:R-:W-:-:S03]  /*14f00*/  IMAD.MOV.U32 R13, RZ, RZ, R4 ;  /* 0x000000ffff0d7224 */ /* 0x000fc600078e0004 */
[----:B------:R-:W-:Y:S01]  /*14f10*/  LOP3.LUT R23, R23, 0xfffffdff, RZ, 0xc0, !PT ;  /* 0xfffffdff17177812 */ /* 0x000fe200078ec0ff */
[----:B------:R-:W-:Y:S02]  /*14f20*/  IMAD.MOV.U32 R12, RZ, RZ, 0x3 ;  /* 0x00000003ff0c7424 */ /* 0x000fe400078e00ff */
[----:B------:R-:W-:-:S07]  /*14f30*/  IMAD.MOV.U32 R10, RZ, RZ, R14 ;  /* 0x000000ffff0a7224 */ /* 0x000fce00078e000e */
[----:B------:R-:W-:Y:S05]  /*14f40*/  WARPSYNC.COLLECTIVE R15, `(.L_x_15012) ;  /* 0x000000000f087348 */ /* 0x000fea0003c00000 */
[----:B------:R0:W1:Y:S02]  /*14f50*/  SHFL.IDX P6, R14, R13, R12, R11 ;  /* 0x0000000c0d0e7389 */ /* 0x00006400000c000b */
[----:B01----:R-:W-:Y:S01]  /*14f60*/  ENDCOLLECTIVE ;  /* 0x000000000000791b */ /* 0x003fe20003800000 */
.L_x_15012:
        /* <DEDUP_REMOVED lines=15> */
.L_x_15013:
[----:B------:R-:W-:-:S04]  /*15060*/  @P2 LOP3.LUT R23, R23, 0x200, RZ, 0xfc, !PT ;  /* 0x0000020017172812 */ /* 0x000fc800078efcff */
[----:B------:R-:W-:Y:S02]  /*15070*/  LOP3.LUT R23, R23, 0xfffffeff, RZ, 0xc0, !PT ;  /* 0xfffffeff17177812 */ /* 0x000fe400078ec0ff */
[----:B------:R-:W-:-:S04]  /*15080*/  MOV R11, R14 ;  /* 0x0000000e000b7202 */ /* 0x000fc80000000f00 */
[----:B------:R-:W-:Y:S01]  /*15090*/  @!P2 LEA R13, P1, R20, R11, 0x1 ;  /* 0x0000000b140da211 */ /* 0x000fe200078208ff */
[----:B------:R-:W-:-:S04]  /*150a0*/  IMAD.MOV.U32 R11, RZ, RZ, 0x181f ;  /* 0x0000181fff0b7424 */ /* 0x000fc800078e00ff */
[----:B------:R-:W-:Y:S02]  /*150b0*/  @!P2 IMAD.X R12, RZ, RZ, R2, P1 ;  /* 0x000000ffff0ca224 */ /* 0x000fe400008e0602 */
[----:B------:R-:W-:Y:S02]  /*150c0*/  @!P2 IMAD.MOV.U32 R2, RZ, RZ, R13 ;  /* 0x000000ffff02a224 */ /* 0x000fe400078e000d */
[----:B------:R-:W-:Y:S01]  /*150d0*/  @!P2 IMAD.MOV.U32 R3, RZ, RZ, R12 ;  /* 0x000000ffff03a224 */ /* 0x000fe200078e000c */
[----:B------:R-:W-:Y:S01]  /*150e0*/  MOV R12, 0x4 ;  /* 0x00000004000c7802 */ /* 0x000fe20000000f00 */
[----:B------:R-:W-:-:S03]  /*150f0*/  IMAD.MOV.U32 R13, RZ, RZ, R4 ;  /* 0x000000ffff0d7224 */ /* 0x000fc600078e0004 */
[----:B------:R-:W-:Y:S01]  /*15100*/  @!PT LDS RZ, [RZ] ;  /* 0x00000000fffff984 */ /* 0x000fe20000000800 */
[----:B------:R-:W-:Y:S01]  /*15110*/  @!PT LDS RZ, [RZ] ;  /* 0x00000000fffff984 */ /* 0x000fe20000000800 */
[----:B------:R-:W-:Y:S01]  /*15120*/  @!PT LDS RZ, [RZ] ;  /* 0x00000000fffff984 */ /* 0x000fe20000000800 */
[----:B------:R0:W-:Y:S04]  /*15130*/  @!P2 LDGSTS.E.BYPASS.LTC128B.128 [R26+0x19c00], desc[UR36][R2.64], !P0 ;  /* 0x19c00000021aafae */ /* 0x0001e8000c101d64 */
[----:B0-----:R-:W-:Y:S05]  /*15140*/  WARPSYNC.COLLECTIVE R15, `(.L_x_15014) ;  /* 0x000000000f087348 */ /* 0x001fea0003c00000 */
[----:B------:R1:W2:Y:S02]  /*15150*/  SHFL.IDX P6, R14, R13, R12, R11 ;  /* 0x0000000c0d0e7389 */ /* 0x0002a400000c000b */
[----:B012---:R-:W-:Y:S01]  /*15160*/  ENDCOLLECTIVE ;  /* 0x000000000000791b */ /* 0x007fe20003800000 */
.L_x_15014:
[----:B------:R-:W-:-:S05]  /*15170*/  VIADD R2, R17, 0x40 ;  /* 0x0000004011027836 */ /* 0x000fca0000000000 */
[----:B------:R-:W-:Y:S01]  /*15180*/  ISETP.GE.AND P2, PT, R2, R5, PT ;  /* 0x000000050200720c */ /* 0x000fe20003f46270 */
[----:B------:R-:W-:Y:S02]  /*15190*/  IMAD.MOV.U32 R13, RZ, RZ, R0 ;  /* 0x000000ffff0d7224 */ /* 0x000fe400078e0000 */
[----:B------:R-:W-:-:S10]  /*151a0*/  IMAD.MOV.U32 R2, RZ, RZ, R14 ;  /* 0x000000ffff027224 */ /* 0x000fd400078e000e */
[----:B------:R-:W-:Y:S05]  /*151b0*/  WARPSYNC.COLLECTIVE R15, `(.L_x_15015) ;  /* 0x000000000f087348 */ /* 0x000fea0003c00000 */
[----:B------:R0:W1:Y:S02]  /*151c0*/  SHFL.IDX P6, R14, R13, R12, R11 ;  /* 0x0000000c0d0e7389 */ /* 0x00006400000c000b */
[----:B01----:R-:W-:Y:S01]  /*151d0*/  ENDCOLLECTIVE ;  /* 0x000000000000791b */ /* 0x003fe20003800000 */
.L_x_15015:
[----:B------:R-:W-:-:S04]  /*151e0*/  @P2 LOP3.LUT R23, R23, 0x100, RZ, 0xfc, !PT ;  /* 0x0000010017172812 */ /* 0x000fc800078efcff */
[----:B------:R-:W-:Y:S01]  /*151f0*/  LOP3.LUT R23, R23, 0xffffff7f, RZ, 0xc0, !PT ;  /* 0xffffff7f17177812 */ /* 0x000fe200078ec0ff */
[----:B------:R-:W-:Y:S02]  /*15200*/  IMAD.MOV.U32 R13, RZ, RZ, R4 ;  /* 0x000000ffff0d7224 */ /* 0x000fe400078e0004 */
[----:B------:R-:W-:Y:S02]  /*15210*/  IMAD.MOV.U32 R12, RZ, RZ, 0x5 ;  /* 0x00000005ff0c7424 */ /* 0x000fe400078e00ff */
[----:B------:R-:W-:-:S05]  /*15220*/  IMAD.MOV.U32 R11, RZ, RZ, R14 ;  /* 0x000000ffff0b7224 */ /* 0x000fca00078e000e */
[----:B------:R-:W-:-:S05]  /*15230*/  @!P2 LEA R14, P1, R20, R11, 0x1 ;  /* 0x0000000b140ea211 */ /* 0x000fca00078208ff */
[----:B------:R-:W-:Y:S01]  /*15240*/  @!P2 IMAD.X R11, RZ, RZ, R2, P1 ;  /* 0x000000ffff0ba224 */ /* 0x000fe200008e0602 */
[----:B------:R-:W-:-:S03]  /*15250*/  @!P2 MOV R2, R14 ;  /* 0x0000000e0002a202 */ /* 0x000fc60000000f00 */
[----:B------:R-:W-:Y:S02]  /*15260*/  @!P2 IMAD.MOV.U32 R3, RZ, RZ, R11 ;  /* 0x000000ffff03a224 */ /* 0x000fe400078e000b */
[----:B------:R-:W-:-:S03]  /*15270*/  IMAD.MOV.U32 R11, RZ, RZ, 0x181f ;  /* 0x0000181fff0b7424 */ /* 0x000fc600078e00ff */
[----:B------:R-:W-:Y:S01]  /*15280*/  @!PT LDS RZ, [RZ] ;  /* 0x00000000fffff984 */ /* 0x000fe20000000800 */
[----:B------:R-:W-:Y:S01]  /*15290*/  @!PT LDS RZ, [RZ] ;  /* 0x00000000fffff984 */ /* 0x000fe20000000800 */
[----:B------:R-:W-:Y:S01]  /*152a0*/  @!PT LDS RZ, [RZ] ;  /* 0x00000000fffff984 */ /* 0x000fe20000000800 */
[----:B------:R0:W-:Y:S04]  /*152b0*/  @!P2 LDGSTS.E.BYPASS.LTC128B.128 [R26+0x1a400], desc[UR36][R2.64], !P0 ;  /* 0x1a400000021aafae */ /* 0x0001e8000c101d64 */
[----:B0-----:R-:W-:Y:S05]  /*152c0*/  WARPSYNC.COLLECTIVE R15, `(.L_x_15016) ;  /* 0x000000000f087348 */ /* 0x001fea0003c00000 */
[----:B------:R1:W2:Y:S02]  /*152d0*/  SHFL.IDX P6, R14, R13, R12, R11 ;  /* 0x0000000c0d0e7389 */ /* 0x0002a400000c000b */
[----:B012---:R-:W-:Y:S01]  /*152e0*/  ENDCOLLECTIVE ;  /* 0x000000000000791b */ /* 0x007fe20003800000 */
.L_x_15016:
[----:B------:R-:W-:-:S05]  /*152f0*/  VIADD R2, R17, 0x50 ;  /* 0x0000005011027836 */ /* 0x000fca0000000000 */
[----:B------:R-:W-:Y:S01]  /*15300*/  ISETP.GE.AND P2, PT, R2, R5, PT ;  /* 0x000000050200720c */ /* 0x000fe20003f46270 */
[----:B------:R-:W-:Y:S01]  /*15310*/  IMAD.MOV.U32 R13, RZ, RZ, R0 ;  /* 0x000000ffff0d7224 */ /* 0x000fe200078e0000 */
[----:B------:R-:W-:-:S11]  /*15320*/  MOV R7, R14 ;  /* 0x0000000e00077202 */ /* 0x000fd60000000f00 */
[----:B------:R-:W-:Y:S05]  /*15330*/  WARPSYNC.COLLECTIVE R15, `(.L_x_15017) ;  /* 0x000000000f087348 */ /* 0x000fea0003c00000 */
[----:B------:R0:W1:Y:S02]  /*15340*/  SHFL.IDX P6, R14, R13, R12, R11 ;  /* 0x0000000c0d0e7389 */ /* 0x00006400000c000b */
[----:B01----:R-:W-:Y:S01]  /*15350*/  ENDCOLLECTIVE ;  /* 0x000000000000791b */ /* 0x003fe20003800000 */
.L_x_15017:
[----:B------:R-:W-:-:S04]  /*15360*/  @P2 LOP3.LUT R23, R23, 0x80, RZ, 0xfc, !PT ;  /* 0x0000008017172812 */ /* 0x000fc800078efcff */
[----:B------:R-:W-:Y:S02]  /*15370*/  LOP3.LUT R23, R23, 0xffffffbf, RZ, 0xc0, !PT ;  /* 0xffffffbf17177812 */ /* 0x000fe400078ec0ff */
[----:B------:R-:W-:Y:S01]  /*15380*/  MOV R13, R4 ;  /* 0x00000004000d7202 */ /* 0x000fe20000000f00 */
[----:B------:R-:W-:Y:S02]  /*15390*/  IMAD.MOV.U32 R12, RZ, RZ, 0x6 ;  /* 0x00000006ff0c7424 */ /* 0x000fe400078e00ff */
[----:B------:R-:W-:-:S07]  /*153a0*/  IMAD.MOV.U32 R8, RZ, RZ, R14 ;  /* 0x000000ffff087224 */ /* 0x000fce00078e000e */
[----:B------:R-:W-:Y:S05]  /*153b0*/  WARPSYNC.COLLECTIVE R15, `(.L_x_15018) ;  /* 0x000000000f087348 */ /* 0x000fea0003c00000 */
[----:B------:R0:W1:Y:S02]  /*153c0*/  SHFL.IDX P6, R14, R13, R12, R11 ;  /* 0x0000000c0d0e7389 */ /* 0x00006400000c000b */
[----:B01----:R-:W-:Y:S01]  /*153d0*/  ENDCOLLECTIVE ;  /* 0x000000000000791b */ /* 0x003fe20003800000 */
.L_x_15018:
        /* <DEDUP_REMOVED lines=10> */
[----:B------:R-:W-:Y:S01]  /*15480*/  ISETP.GE.AND P2, PT, R8, R5, PT ;  /* 0x000000050800720c */ /* 0x000fe20003f46270 */
[----:B0-----:R-:W-:-:S12]  /*15490*/  IMAD.MOV.U32 R2, RZ, RZ, R14 ;  /* 0x000000ffff027224 */ /* 0x001fd800078e000e */
[----:B------:R-:W-:Y:S05]  /*154a0*/  WARPSYNC.COLLECTIVE R15, `(.L_x_15019) ;  /* 0x000000000f087348 */ /* 0x000fea0003c00000 */
[----:B------:R0:W1:Y:S02]  /*154b0*/  SHFL.IDX P6, R14, R13, R12, R11 ;  /* 0x0000000c0d0e7389 */ /* 0x00006400000c000b */
[----:B01----:R-:W-:Y:S01]  /*154c0*/  ENDCOLLECTIVE ;  /* 0x000000000000791b */ /* 0x003fe20003800000 */
.L_x_15019:
[----:B------:R-:W-:Y:S01]  /*154d0*/  @P2 LOP3.LUT R23, R23, 0x40, RZ, 0xfc, !PT ;  /* 0x0000004017172812 */ /* 0x000fe200078efcff */
[----:B------:R-:W-:Y:S02]  /*154e0*/  IMAD.MOV.U32 R13, RZ, RZ, R4 ;  /* 0x000000ffff0d7224 */ /* 0x000fe400078e0004 */
[----:B------:R-:W-:Y:S02]  /*154f0*/  IMAD.MOV.U32 R12, RZ, RZ, 0x7 ;  /* 0x00000007ff0c7424 */ /* 0x000fe400078e00ff */
[----:B------:R-:W-:-:S07]  /*15500*/  IMAD.MOV.U32 R6, RZ, RZ, R14 ;  /* 0x000000ffff067224 */ /* 0x000fce00078e000e */
[----:B------:R-:W-:Y:S05]  /*15510*/  WARPSYNC.COLLECTIVE R15, `(.L_x_15020) ;  /* 0x000000000f087348 */ /* 0x000fea0003c00000 */
[----:B------:R0:W1:Y:S02]  /*15520*/  SHFL.IDX P6, R14, R13, R12, R11 ;  /* 0x0000000c0d0e7389 */ /* 0x00006400000c000b */
[----:B01----:R-:W-:Y:S01]  /*15530*/  ENDCOLLECTIVE ;  /* 0x000000000000791b */ /* 0x003fe20003800000 */
.L_x_15020:
        /* <DEDUP_REMOVED lines=13> */
.L_x_15021:
[----:B------:R-:W-:Y:S01]  /*15610*/  IMAD.MOV.U32 R0, RZ, RZ, R14 ;  /* 0x000000ffff007224 */ /* 0x000fe200078e000e */
[----:B------:R-:W-:Y:S06]  /*15620*/  BRA `(.L_x_15022) ;  /* 0xffffffb000cc7947 */ /* 0x000fec000383ffff */
.L_x_14930:
        /* <DEDUP_REMOVED lines=8> */
.L_x_15024:
[----:B------:R-:W-:Y:S05]  /*156b0*/  BSYNC B0 ;  /* 0x0000000000007941 */ /* 0x000fea0003800000 */
.L_x_15023:
        /* <DEDUP_REMOVED lines=9> */
.L_x_15025:
[----:B------:R-:W-:Y:S02]  /*15750*/  IMAD.MOV.U32 R13, RZ, RZ, R4 ;  /* 0x000000ffff0d7224 */ /* 0x000fe400078e0004 */
[----:B------:R-:W-:Y:S01]  /*15760*/  IMAD.MOV.U32 R12, RZ, RZ, 0x1 ;  /* 0x00000001ff0c7424 */ /* 0x000fe200078e00ff */
[----:B------:R-:W-:-:S13]  /*15770*/  @!P5 LEA R5, P0, R8, R14, 0x1 ;  /* 0x0000000e0805d211 */ /* 0x000fda00078008ff */
[----:B------:R-:W-:Y:S05]  /*15780*/  WARPSYNC.COLLECTIVE R15, `(.L_x_15026) ;  /* 0x000000000f087348 */ /* 0x000fea0003c00000 */
[----:B------:R0:W1:Y:S02]  /*15790*/  SHFL.IDX P6, R14, R13, R12, R11 ;  /* 0x0000000c0d0e7389 */ /* 0x00006400000c000b */
[----:B01----:R-:W-:Y:S01]  /*157a0*/  ENDCOLLECTIVE ;  /* 0x000000000000791b */ /* 0x003fe20003800000 */
.L_x_15026:
[----:B------:R-:W-:Y:S01]  /*157b0*/  @!P5 IMAD.X R3, RZ, RZ, R2, P0 ;  /* 0x000000ffff03d224 */ /* 0x000fe200000e0602 */
[----:B------:R-:W-:-:S05]  /*157c0*/  @!P5 MOV R2, R5 ;  /* 0x000000050002d202 */ /* 0x000fca0000000f00 */
        /* <DEDUP_REMOVED lines=13> */
.L_x_15027:
[----:B------:R-:W-:Y:S02]  /*158a0*/  IMAD.MOV.U32 R13, RZ, RZ, R4 ;  /* 0x000000ffff0d7224 */ /* 0x000fe400078e0004 */
[----:B------:R-:W-:Y:S01]  /*158b0*/  IMAD.MOV.U32 R12, RZ, RZ, 0x2 ;  /* 0x00000002ff0c7424 */ /* 0x000fe200078e00ff */
[----:B------:R-:W-:-:S13]  /*158c0*/  LOP3.LUT P6, RZ, R23, 0x1000, RZ, 0xc0, !PT ;  /* 0x0000100017ff7812 */ /* 0x000fda00078cc0ff */
[----:B------:R-:W-:-:S04]  /*158d0*/  @!P6 LEA R6, P0, R8, R14, 0x1 ;  /* 0x0000000e0806e211 */ /* 0x000fc800078008ff */
[----:B------:R-:W-:Y:S01]  /*158e0*/  @!P6 MOV R2, R6 ;  /* 0x000000060002e202 */ /* 0x000fe20000000f00 */
[----:B------:R-:W-:-:S04]  /*158f0*/  @!P6 IMAD.X R7, RZ, RZ, R5, P0 ;  /* 0x000000ffff07e224 */ /* 0x000fc800000e0605 */
        /* <DEDUP_REMOVED lines=11> */
.L_x_15028:
[----:B------:R-:W-:Y:S02]  /*159b0*/  IMAD.MOV.U32 R13, RZ, RZ, R0 ;  /* 0x000000ffff0d7224 */ /* 0x000fe400078e0000 */
[----:B------:R-:W-:-:S07]  /*159c0*/  IMAD.MOV.U32 R5, RZ, RZ, R14 ;  /* 0x000000ffff057224 */ /* 0x000fce00078e000e */
[----:B------:R-:W-:Y:S05]  /*159d0*/  WARPSYNC.COLLECTIVE R15, `(.L_x_15029) ;  /* 0x000000000f087348 */ /* 0x000fea0003c00000 */
[----:B------:R0:W1:Y:S02]  /*159e0*/  SHFL.IDX P6, R14, R13, R12, R11 ;  /* 0x0000000c0d0e7389 */ /* 0x00006400000c000b */
[----:B01----:R-:W-:Y:S01]  /*159f0*/  ENDCOLLECTIVE ;  /* 0x000000000000791b */ /* 0x003fe20003800000 */
.L_x_15029:
[----:B------:R-:W-:Y:S02]  /*15a00*/  IMAD.MOV.U32 R13, RZ, RZ, R4 ;  /* 0x000000ffff0d7224 */ /* 0x000fe400078e0004 */
[----:B------:R-:W-:Y:S01]  /*15a10*/  IMAD.MOV.U32 R12, RZ, RZ, 0x3 ;  /* 0x00000003ff0c7424 */ /* 0x000fe200078e00ff */
[----:B------:R-:W-:-:S13]  /*15a20*/  @!P5 LEA R6, P0, R8, R14, 0x1 ;  /* 0x0000000e0806d211 */ /* 0x000fda00078008ff */
[----:B------:R-:W-:Y:S05]  /*15a30*/  WARPSYNC.COLLECTIVE R15, `(.L_x_15030) ;  /* 0x000000000f087348 */ /* 0x000fea0003c00000 */
[----:B------:R0:W1:Y:S02]  /*15a40*/  SHFL.IDX P6, R14, R13, R12, R11 ;  /* 0x0000000c0d0e7389 */ /* 0x00006400000c000b */
[----:B01----:R-:W-:Y:S01]  /*15a50*/  ENDCOLLECTIVE ;  /* 0x000000000000791b */ /* 0x003fe20003800000 */
.L_x_15030:
[----:B------:R-:W-:Y:S01]  /*15a60*/  @!P5 IADD3.X R7, RZ, R5, RZ, P0, !PT ;  /* 0x00000005ff07d210 */ /* 0x000fe200007fe4ff */
[----:B------:R-:W-:-:S04]  /*15a70*/  @!P5 IMAD.MOV.U32 R2, RZ, RZ, R6 ;  /* 0x000000ffff02d224 */ /* 0x000fc800078e0006 */
[----:B------:R-:W-:-:S05]  /*15a80*/  @!P5 IMAD.MOV.U32 R3, RZ, RZ, R7 ;  /* 0x000000ffff03d224 */ /* 0x000fca00078e0007 */
[----:B------:R-:W-:Y:S01]  /*15a90*/  @!PT LDS RZ, [RZ] ;  /* 0x00000000fffff984 */ /* 0x000fe20000000800 */
[----:B------:R-:W-:Y:S01]  /*15aa0*/  @!PT LDS RZ, [RZ] ;  /* 0x00000000fffff984 */ /* 0x000fe20000000800 */
[----:B------:R-:W-:Y:S01]  /*15ab0*/  @!PT LDS RZ, [RZ] ;  /* 0x00000000fffff984 */ /* 0x000fe20000000800 */
[----:B------:R0:W-:Y:S01]  /*15ac0*/  @!P5 LDGSTS.E.BYPASS.LTC128B.128 [R26+0x23400], desc[UR36][R2.64], !P4 ;  /* 0x23400000021adfae */ /* 0x0001e2000e101d64 */
[----:B------:R-:W-:-:S03]  /*15ad0*/  MOV R13, R0 ;  /* 0x00000000000d7202 */ /* 0x000fc60000000f00 */
        /* <DEDUP_REMOVED lines=8> */
.L_x_15031:
        /* <DEDUP_REMOVED lines=17> */
.L_x_15032:
[----:B------:R-:W-:Y:S01]  /*15c70*/  IMAD.MOV.U32 R13, RZ, RZ, R0 ;  /* 0x000000ffff0d7224 */ /* 0x000fe200078e0000 */
[----:B------:R-:W-:-:S07]  /*15c80*/  MOV R5, R14 ;  /* 0x0000000e00057202 */ /* 0x000fce0000000f00 */
[----:B------:R-:W-:Y:S05]  /*15c90*/  WARPSYNC.COLLECTIVE R15, `(.L_x_15033) ;  /* 0x000000000f087348 */ /* 0x000fea0003c00000 */
[----:B------:R0:W1:Y:S02]  /*15ca0*/  SHFL.IDX P6, R14, R13, R12, R11 ;  /* 0x0000000c0d0e7389 */ /* 0x00006400000c000b */
[----:B01----:R-:W-:Y:S01]  /*15cb0*/  ENDCOLLECTIVE ;  /* 0x000000000000791b */ /* 0x003fe20003800000 */
.L_x_15033:
[----:B------:R-:W-:Y:S01]  /*15cc0*/  IMAD.MOV.U32 R13, RZ, RZ, R4 ;  /* 0x000000ffff0d7224 */ /* 0x000fe200078e0004 */
[----:B------:R-:W-:Y:S02]  /*15cd0*/  MOV R12, 0x5 ;  /* 0x00000005000c7802 */ /* 0x000fe40000000f00 */
[----:B------:R-:W-:-:S13]  /*15ce0*/  @!P5 LEA R6, P0, R8, R14, 0x1 ;  /* 0x0000000e0806d211 */ /* 0x000fda00078008ff */
[----:B------:R-:W-:Y:S05]  /*15cf0*/  WARPSYNC.COLLECTIVE R15, `(.L_x_15034) ;  /* 0x000000000f087348 */ /* 0x000fea0003c00000 */
[----:B------:R0:W1:Y:S02]  /*15d00*/  SHFL.IDX P6, R14, R13, R12, R11 ;  /* 0x0000000c0d0e7389 */ /* 0x00006400000c000b */
[----:B01----:R-:W-:Y:S01]  /*15d10*/  ENDCOLLECTIVE ;  /* 0x000000000000791b */ /* 0x003fe20003800000 */
.L_x_15034:
[----:B------:R-:W-:Y:S02]  /*15d20*/  @!P5 IMAD.X R7, RZ, RZ, R5, P0 ;  /* 0x000000ffff07d224 */ /* 0x000fe400000e0605 */
[----:B------:R-:W-:Y:S02]  /*15d30*/  @!P5 IMAD.MOV.U32 R2, RZ, RZ, R6 ;  /* 0x000000ffff02d224 */ /* 0x000fe400078e0006 */
        /* <DEDUP_REMOVED lines=14> */
.L_x_15035:
        /* <DEDUP_REMOVED lines=17> */
.L_x_15036:
[----:B------:R-:W-:Y:S02]  /*15f30*/  IMAD.MOV.U32 R13, RZ, RZ, R0 ;  /* 0x000000ffff0d7224 */ /* 0x000fe400078e0000 */
[----:B------:R-:W-:-:S07]  /*15f40*/  IMAD.MOV.U32 R5, RZ, RZ, R14 ;  /* 0x000000ffff057224 */ /* 0x000fce00078e000e */
[----:B------:R-:W-:Y:S05]  /*15f50*/  WARPSYNC.COLLECTIVE R15, `(.L_x_15037) ;  /* 0x000000000f087348 */ /* 0x000fea0003c00000 */
[----:B------:R0:W1:Y:S02]  /*15f60*/  SHFL.IDX P6, R14, R13, R12, R11 ;  /* 0x0000000c0d0e7389 */ /* 0x00006400000c000b */
[----:B01----:R-:W-:Y:S01]  /*15f70*/  ENDCOLLECTIVE ;  /* 0x000000000000791b */ /* 0x003fe20003800000 */
.L_x_15037:
[----:B------:R-:W-:Y:S02]  /*15f80*/  IMAD.MOV.U32 R13, RZ, RZ, R4 ;  /* 0x000000ffff0d7224 */ /* 0x000fe400078e0004 */
[----:B------:R-:W-:Y:S01]  /*15f90*/  IMAD.MOV.U32 R12, RZ, RZ, 0x7 ;  /* 0x00000007ff0c7424 */ /* 0x000fe200078e00ff */
[----:B------:R-:W-:-:S13]  /*15fa0*/  @!P5 LEA R6, P0, R8, R14, 0x1 ;  /* 0x0000000e0806d211 */ /* 0x000fda00078008ff */
[----:B------:R-:W-:Y:S05]  /*15fb0*/  WARPSYNC.COLLECTIVE R15, `(.L_x_15038) ;  /* 0x000000000f087348 */ /* 0x000fea0003c00000 */
[----:B------:R0:W1:Y:S02]  /*15fc0*/  SHFL.IDX P6, R14, R13, R12, R11 ;  /* 0x0000000c0d0e7389 */ /* 0x00006400000c000b */
[----:B01----:R-:W-:Y:S01]  /*15fd0*/  ENDCOLLECTIVE ;  /* 0x000000000000791b */ /* 0x003fe20003800000 */
.L_x_15038:
[----:B------:R-:W-:Y:S02]  /*15fe0*/  @!P5 IMAD.X R7, RZ, RZ, R5, P0 ;  /* 0x000000ffff07d224 */ /* 0x000fe400000e0605 */
[----:B------:R-:W-:-:S03]  /*15ff0*/  @!P5 IMAD.MOV.U32 R2, RZ, RZ, R6 ;  /* 0x000000ffff02d224 */ /* 0x000fc600078e0006 */
        /* <DEDUP_REMOVED lines=13> */
.L_x_15039:
[----:B------:R-:W-:Y:S05]  /*160d0*/  BRA `(.L_x_15040) ;  /* 0xffffffb400087947 */ /* 0x000fea000383ffff */
.L_x_14935:
[----:B0-----:R0:W2:Y:S02]  /*160e0*/  SYNCS.PHASECHK.TRANS64.TRYWAIT P0, [R22+URZ+0x32420], R3 ;  /* 0x03242003160075a7 */ /* 0x0010a4000800017f */
[----:B--2---:R-:W-:Y:S05]  /*160f0*/  @!P0 NANOSLEEP.SYNCS 0x989680 ;  /* 0x009896800000895d */ /* 0x004fea0003900000 */
[----:B------:R-:W2:Y:S02]  /*16100*/  @!P0 SYNCS.PHASECHK.TRANS64 P0, [R22+URZ+0x32420], R3 ;  /* 0x03242003160085a7 */ /* 0x000ea4000800007f */
[----:B--2---:R-:W-:Y:S05]  /*16110*/  @!P0 BRA `(.L_x_14935) ;  /* 0xfffffffc00f08947 */ /* 0x004fea000383ffff */
[----:B------:R-:W-:Y:S05]  /*16120*/  BRA `(.L_x_15041) ;  /* 0xffffffb400787947 */ /* 0x000fea000383ffff */
.L_x_14938:
[----:B--2---:R2:W3:Y:S02]  /*16130*/  SYNCS.PHASECHK.TRANS64.TRYWAIT P0, [R25+URZ+0x32460], R0 ;  /* 0x03246000190075a7 */ /* 0x0044e4000800017f */
[----:B---3--:R-:W-:Y:S05]  /*16140*/  @!P0 NANOSLEEP.SYNCS 0x989680 ;  /* 0x009896800000895d */ /* 0x008fea0003900000 */
[----:B------:R-:W3:Y:S02]  /*16150*/  @!P0 SYNCS.PHASECHK.TRANS64 P0, [R25+URZ+0x32460], R0 ;  /* 0x03246000190085a7 */ /* 0x000ee4000800007f */
[----:B---3--:R-:W-:Y:S05]  /*16160*/  @!P0 BRA `(.L_x_14938) ;  /* 0xfffffffc00f08947 */ /* 0x008fea000383ffff */
[----:B------:R-:W-:Y:S05]  /*16170*/  BRA `(.L_x_15042) ;  /* 0xffffffb400847947 */ /* 0x000fea000383ffff */
.L_x_14939:
        /* <DEDUP_REMOVED lines=8> */
.L_x_15044:
[----:B------:R-:W-:Y:S05]  /*16200*/  BSYNC B0 ;  /* 0x0000000000007941 */ /* 0x000fea0003800000 */
.L_x_15043:
[----:B------:R-:W0:Y:S01]  /*16210*/  S2R R8, SR_TID.X ;  /* 0x0000000000087919 */ /* 0x000e220000002100 */
[----:B------:R-:W-:Y:S01]  /*16220*/  IMAD.MOV.U32 R13, RZ, RZ, R5 ;  /* 0x000000ffff0d7224 */ /* 0x000fe200078e0005 */
[----:B------:R-:W-:Y:S01]  /*16230*/  MOV R11, 0x181f ;  /* 0x0000181f000b7802 */ /* 0x000fe20000000f00 */
[----:B------:R-:W-:Y:S01]  /*16240*/  IMAD.MOV.U32 R12, RZ, RZ, RZ ;  /* 0x000000ffff0c7224 */ /* 0x000fe200078e00ff */
        /* <DEDUP_REMOVED lines=8> */
.L_x_15045:
[----:B------:R-:W-:Y:S02]  /*162d0*/  ISETP.LT.OR P3, PT, R31, 0x1, !P1 ;  /* 0x000000011f00780c */ /* 0x000fe40004f61670 */
        /* <DEDUP_REMOVED lines=9> */
.L_x_15046:
        /* <DEDUP_REMOVED lines=17> */
.L_x_15047:
[----:B------:R-:W-:Y:S01]  /*16480*/  IMAD.MOV.U32 R13, RZ, RZ, R6 ;  /* 0x000000ffff0d7224 */ /* 0x000fe200078e0006 */
[----:B------:R-:W-:Y:S02]  /*16490*/  MOV R12, 0x2 ;  /* 0x00000002000c7802 */ /* 0x000fe40000000f00 */
[----:B------:R-:W-:-:S13]  /*164a0*/  IADD3 R2, P3, R14, R0, RZ ;  /* 0x000000000e027210 */ /* 0x000fda0007f7e0ff */
[----:B------:R-:W-:Y:S05]  /*164b0*/  WARPSYNC.COLLECTIVE R15, `(.L_x_15048) ;  /* 0x000000000f087348 */ /* 0x000fea0003c00000 */
[----:B------:R0:W1:Y:S02]  /*164c0*/  SHFL.IDX P6, R14, R13, R12, R11 ;  /* 0x0000000c0d0e7389 */ /* 0x00006400000c000b */
[----:B01----:R-:W-:Y:S01]  /*164d0*/  ENDCOLLECTIVE ;  /* 0x000000000000791b */ /* 0x003fe20003800000 */
.L_x_15048:
        /* <DEDUP_REMOVED lines=17> */
.L_x_15049:
[----:B------:R-:W-:Y:S02]  /*165f0*/  IMAD.MOV.U32 R13, RZ, RZ, R6 ;  /* 0x000000ffff0d7224 */ /* 0x000fe400078e0006 */
[----:B------:R-:W-:Y:S01]  /*16600*/  IMAD.MOV.U32 R12, RZ, RZ, 0x3 ;  /* 0x00000003ff0c7424 */ /* 0x000fe200078e00ff */
[----:B------:R-:W-:-:S13]  /*16610*/  IADD3 R2, P3, R14, R0, RZ ;  /* 0x000000000e027210 */ /* 0x000fda0007f7e0ff */
[----:B------:R-:W-:Y:S05]  /*16620*/  WARPSYNC.COLLECTIVE R15, `(.L_x_15050) ;  /* 0x000000000f087348 */ /* 0x000fea0003c00000 */
[----:B------:R0:W1:Y:S02]  /*16630*/  SHFL.IDX P6, R14, R13, R12, R11 ;  /* 0x0000000c0d0e7389 */ /* 0x00006400000c000b */
[----:B01----:R-:W-:Y:S01]  /*16640*/  ENDCOLLECTIVE ;  /* 0x000000000000791b */ /* 0x003fe20003800000 */
.L_x_15050:
        /* <DEDUP_REMOVED lines=17> */
.L_x_15051:
[----:B------:R-:W-:Y:S02]  /*16760*/  IMAD.MOV.U32 R13, RZ, RZ, R6 ;  /* 0x000000ffff0d7224 */ /* 0x000fe400078e0006 */
[----:B------:R-:W-:Y:S01]  /*16770*/  IMAD.MOV.U32 R12, RZ, RZ, 0x4 ;  /* 0x00000004ff0c7424 */ /* 0x000fe200078e00ff */
[----:B------:R-:W-:-:S13]  /*16780*/  IADD3 R2, P3, R14, R0, RZ ;  /* 0x000000000e027210 */ /* 0x000fda0007f7e0ff */
[----:B------:R-:W-:Y:S05]  /*16790*/  WARPSYNC.COLLECTIVE R15, `(.L_x_15052) ;  /* 0x000000000f087348 */ /* 0x000fea0003c00000 */
[----:B------:R0:W1:Y:S02]  /*167a0*/  SHFL.IDX P6, R14, R13, R12, R11 ;  /* 0x0000000c0d0e7389 */ /* 0x00006400000c000b */
[----:B01----:R-:W-:Y:S01]  /*167b0*/  ENDCOLLECTIVE ;  /* 0x000000000000791b */ /* 0x003fe20003800000 */
.L_x_15052:
        /* <DEDUP_REMOVED lines=17> */
.L_x_15053:
[----:B------:R-:W-:Y:S02]  /*168d0*/  IMAD.MOV.U32 R13, RZ, RZ, R6 ;  /* 0x000000ffff0d7224 */ /* 0x000fe400078e0006 */
[----:B------:R-:W-:Y:S01]  /*168e0*/  IMAD.MOV.U32 R12, RZ, RZ, 0x5 ;  /* 0x00000005ff0c7424 */ /* 0x000fe200078e00ff */
[----:B------:R-:W-:-:S13]  /*168f0*/  IADD3 R2, P3, R14, R0, RZ ;  /* 0x000000000e027210 */ /* 0x000fda0007f7e0ff */
[----:B------:R-:W-:Y:S05]  /*16900*/  WARPSYNC.COLLECTIVE R15, `(.L_x_15054) ;  /* 0x000000000f087348 */ /* 0x000fea0003c00000 */
[----:B------:R0:W1:Y:S02]  /*16910*/  SHFL.IDX P6, R14, R13, R12, R11 ;  /* 0x0000000c0d0e7389 */ /* 0x00006400000c000b */
[----:B01----:R-:W-:Y:S01]  /*16920*/  ENDCOLLECTIVE ;  /* 0x000000000000791b */ /* 0x003fe20003800000 */
.L_x_15054:
        /* <DEDUP_REMOVED lines=12> */
.L_x_15055:
        /* <DEDUP_REMOVED lines=9> */
.L_x_14946:
[----:B0-----:R0:W2:Y:S02]  /*16a80*/  SYNCS.PHASECHK.TRANS64.TRYWAIT P0, [R10+URZ+0x32440], R20 ;  /* 0x032440140a0075a7 */ /* 0x0010a4000800017f */
[----:B--2---:R-:W-:Y:S05]  /*16a90*/  @!P0 NANOSLEEP.SYNCS 0x989680 ;  /* 0x009896800000895d */ /* 0x004fea0003900000 */
[----:B------:R-:W2:Y:S02]  /*16aa0*/  @!P0 SYNCS.PHASECHK.TRANS64 P0, [R10+URZ+0x32440], R20 ;  /* 0x032440140a0085a7 */ /* 0x000ea4000800007f */
[----:B--2---:R-:W-:Y:S05]  /*16ab0*/  @!P0 BRA `(.L_x_14946) ;  /* 0xfffffffc00f08947 */ /* 0x004fea000383ffff */
[----:B------:R-:W-:Y:S05]  /*16ac0*/  BRA `(.L_x_15057) ;  /* 0xffffffb8000c7947 */ /* 0x000fea000383ffff */
.L_x_14947:
        /* <DEDUP_REMOVED lines=8> */
.L_x_15059:
[----:B------:R-:W-:Y:S05]  /*16b50*/  BSYNC B1 ;  /* 0x0000000000017941 */ /* 0x000fea0003800000 */
.L_x_15058:
        /* <DEDUP_REMOVED lines=9> */
.L_x_15060:
[----:B------:R-:W-:Y:S01]  /*16bf0*/  MOV R13, R8 ;  /* 0x00000008000d7202 */ /* 0x000fe20000000f00 */
[----:B------:R-:W-:Y:S02]  /*16c00*/  IMAD.MOV.U32 R12, RZ, RZ, 0x1 ;  /* 0x00000001ff0c7424 */ /* 0x000fe400078e00ff */
[----:B------:R-:W-:-:S07]  /*16c10*/  IMAD.MOV.U32 R2, RZ, RZ, R14 ;  /* 0x000000ffff027224 */ /* 0x000fce00078e000e */
[----:B------:R-:W-:Y:S05]  /*16c20*/  WARPSYNC.COLLECTIVE R15, `(.L_x_15061) ;  /* 0x000000000f087348 */ /* 0x000fea0003c00000 */
[----:B------:R0:W1:Y:S02]  /*16c30*/  SHFL.IDX P6, R14, R13, R12, R11 ;  /* 0x0000000c0d0e7389 */ /* 0x00006400000c000b */
[----:B01----:R-:W-:Y:S01]  /*16c40*/  ENDCOLLECTIVE ;  /* 0x000000000000791b */ /* 0x003fe20003800000 */
.L_x_15061:
        /* <DEDUP_REMOVED lines=11> */
.L_x_15062:
[----:B------:R-:W-:Y:S01]  /*16d00*/  MOV R13, R8 ;  /* 0x00000008000d7202 */ /* 0x000fe20000000f00 */
[----:B------:R-:W-:Y:S02]  /*16d10*/  IMAD.MOV.U32 R12, RZ, RZ, 0x2 ;  /* 0x00000002ff0c7424 */ /* 0x000fe400078e00ff */
[----:B------:R-:W-:-:S07]  /*16d20*/  IMAD.MOV.U32 R2, RZ, RZ, R14 ;  /* 0x000000ffff027224 */ /* 0x000fce00078e000e */
[----:B------:R-:W-:Y:S05]  /*16d30*/  WARPSYNC.COLLECTIVE R15, `(.L_x_15063) ;  /* 0x000000000f087348 */ /* 0x000fea0003c00000 */
[----:B------:R0:W1:Y:S02]  /*16d40*/  SHFL.IDX P6, R14, R13, R12, R11 ;  /* 0x0000000c0d0e7389 */ /* 0x00006400000c000b */
[----:B01----:R-:W-:Y:S01]  /*16d50*/  ENDCOLLECTIVE ;  /* 0x000000000000791b */ /* 0x003fe20003800000 */
.L_x_15063:
        /* <DEDUP_REMOVED lines=11> */
.L_x_15064:
[----:B------:R-:W-:Y:S01]  /*16e10*/  MOV R13, R8 ;  /* 0x00000008000d7202 */ /* 0x000fe20000000f00 */
[----:B------:R-:W-:Y:S02]  /*16e20*/  IMAD.MOV.U32 R12, RZ, RZ, 0x3 ;  /* 0x00000003ff0c7424 */ /* 0x000fe400078e00ff */
[----:B------:R-:W-:-:S07]  /*16e30*/  IMAD.MOV.U32 R2, RZ, RZ, R14 ;  /* 0x000000ffff027224 */ /* 0x000fce00078e000e */
[----:B------:R-:W-:Y:S05]  /*16e40*/  WARPSYNC.COLLECTIVE R15, `(.L_x_15065) ;  /* 0x000000000f087348 */ /* 0x000fea0003c00000 */
[----:B------:R0:W1:Y:S02]  /*16e50*/  SHFL.IDX P6, R14, R13, R12, R11 ;  /* 0x0000000c0d0e7389 */ /* 0x00006400000c000b */
[----:B01----:R-:W-:Y:S01]  /*16e60*/  ENDCOLLECTIVE ;  /* 0x000000000000791b */ /* 0x003fe20003800000 */
.L_x_15065:
        /* <DEDUP_REMOVED lines=11> */
.L_x_15066:
[----:B------:R-:W-:Y:S01]  /*16f20*/  MOV R13, R8 ;  /* 0x00000008000d7202 */ /* 0x000fe20000000f00 */
[----:B------:R-:W-:Y:S02]  /*16f30*/  IMAD.MOV.U32 R12, RZ, RZ, 0x4 ;  /* 0x00000004ff0c7424 */ /* 0x000fe400078e00ff */
[----:B------:R-:W-:-:S07]  /*16f40*/  IMAD.MOV.U32 R2, RZ, RZ, R14 ;  /* 0x000000ffff027224 */ /* 0x000fce00078e000e */
[----:B------:R-:W-:Y:S05]  /*16f50*/  WARPSYNC.COLLECTIVE R15, `(.L_x_15067) ;  /* 0x000000000f087348 */ /* 0x000fea0003c00000 */
[----:B------:R0:W1:Y:S02]  /*16f60*/  SHFL.IDX P6, R14, R13, R12, R11 ;  /* 0x0000000c0d0e7389 */ /* 0x00006400000c000b */
[----:B01----:R-:W-:Y:S01]  /*16f70*/  ENDCOLLECTIVE ;  /* 0x000000000000791b */ /* 0x003fe20003800000 */
.L_x_15067:
        /* <DEDUP_REMOVED lines=11> */
.L_x_15068:
[----:B------:R-:W-:Y:S01]  /*17030*/  MOV R13, R8 ;  /* 0x00000008000d7202 */ /* 0x000fe20000000f00 */
[----:B------:R-:W-:Y:S02]  /*17040*/  IMAD.MOV.U32 R12, RZ, RZ, 0x5 ;  /* 0x00000005ff0c7424 */ /* 0x000fe400078e00ff */
[----:B------:R-:W-:-:S07]  /*17050*/  IMAD.MOV.U32 R2, RZ, RZ, R14 ;  /* 0x000000ffff027224 */ /* 0x000fce00078e000e */
[----:B------:R-:W-:Y:S05]  /*17060*/  WARPSYNC.COLLECTIVE R15, `(.L_x_15069) ;  /* 0x000000000f087348 */ /* 0x000fea0003c00000 */
[----:B------:R0:W1:Y:S02]  /*17070*/  SHFL.IDX P6, R14, R13, R12, R11 ;  /* 0x0000000c0d0e7389 */ /* 0x00006400000c000b */
[----:B01----:R-:W-:Y:S01]  /*17080*/  ENDCOLLECTIVE ;  /* 0x000000000000791b */ /* 0x003fe20003800000 */
.L_x_15069:
        /* <DEDUP_REMOVED lines=11> */
.L_x_15070:
[----:B------:R-:W-:Y:S05]  /*17140*/  BRA `(.L_x_15071) ;  /* 0xffffffb4003c7947 */ /* 0x000fea000383ffff */
.L_x_14952:
[----:B----4-:R4:W0:Y:S02]  /*17150*/  SYNCS.PHASECHK.TRANS64.TRYWAIT P0, [R10+URZ+0x32460], R20 ;  /* 0x032460140a0075a7 */ /* 0x010824000800017f */
[----:B0-----:R-:W-:Y:S05]  /*17160*/  @!P0 NANOSLEEP.SYNCS 0x989680 ;  /* 0x009896800000895d */ /* 0x001fea0003900000 */
[----:B------:R-:W0:Y:S02]  /*17170*/  @!P0 SYNCS.PHASECHK.TRANS64 P0, [R10+URZ+0x32460], R20 ;  /* 0x032460140a0085a7 */ /* 0x000e24000800007f */
[----:B0-----:R-:W-:Y:S05]  /*17180*/  @!P0 BRA `(.L_x_14952) ;  /* 0xfffffffc00f08947 */ /* 0x001fea000383ffff */
[----:B------:R-:W-:Y:S05]  /*17190*/  BRA `(.L_x_15072) ;  /* 0xffffffb400887947 */ /* 0x000fea000383ffff */
.L_x_14953:
[----:B------:R-:W-:Y:S01]  /*171a0*/  BSSY B1, `(.L_x_15073) ;  /* 0x0000008000017945 */ /* 0x000fe20003800000 */
[----:B------:R-:W-:Y:S01]  /*171b0*/  IMAD.MOV.U32 R13, RZ, RZ, R25 ;  /* 0x000000ffff0d7224 */ /* 0x000fe200078e0019 */
[----:B------:R-:W-:Y:S01]  /*171c0*/  MOV R11, 0x181f ;  /* 0x0000181f000b7802 */ /* 0x000fe20000000f00 */
[----:B------:R-:W-:Y:S02]  /*171d0*/  IMAD.MOV.U32 R12, RZ, RZ, RZ ;  /* 0x000000ffff0c7224 */ /* 0x000fe400078e00ff */
[----:B------:R-:W-:-:S07]  /*171e0*/  IMAD.MOV.U32 R15, RZ, RZ, -0x1 ;  /* 0xffffffffff0f7424 */ /* 0x000fce00078e00ff */
[----:B---3--:R-:W-:Y:S05]  /*171f0*/  WARPSYNC.COLLECTIVE R15, `(.L_x_15074) ;  /* 0x000000000f087348 */ /* 0x008fea0003c00000 */
[----:B------:R0:W1:Y:S02]  /*17200*/  SHFL.IDX P6, R14, R13, R12, R11 ;  /* 0x0000000c0d0e7389 */ /* 0x00006400000c000b */
[----:B01-3--:R-:W-:Y:S01]  /*17210*/  ENDCOLLECTIVE ;  /* 0x000000000000791b */ /* 0x00bfe20003800000 */
.L_x_15074:
[----:B------:R-:W-:Y:S05]  /*17220*/  BSYNC B1 ;  /* 0x0000000000017941 */ /* 0x000fea0003800000 */
.L_x_15073:
        /* <DEDUP_REMOVED lines=9> */
.L_x_15075:
[----:B------:R-:W-:Y:S02]  /*172c0*/  IMAD.MOV.U32 R13, RZ, RZ, R25 ;  /* 0x000000ffff0d7224 */ /* 0x000fe400078e0019 */
[----:B------:R-:W-:Y:S01]  /*172d0*/  IMAD.MOV.U32 R12, RZ, RZ, 0x1 ;  /* 0x00000001ff0c7424 */ /* 0x000fe200078e00ff */
[----:B------:R-:W-:-:S13]  /*172e0*/  IADD3 R2, P0, R14, R0, RZ ;  /* 0x000000000e027210 */ /* 0x000fda0007f1e0ff */
[----:B------:R-:W-:Y:S05]  /*172f0*/  WARPSYNC.COLLECTIVE R15, `(.L_x_15076) ;  /* 0x000000000f087348 */ /* 0x000fea0003c00000 */
[----:B------:R0:W1:Y:S02]  /*17300*/  SHFL.IDX P6, R14, R13, R12, R11 ;  /* 0x0000000c0d0e7389 */ /* 0x00006400000c000b */
[----:B01----:R-:W-:Y:S01]  /*17310*/  ENDCOLLECTIVE ;  /* 0x000000000000791b */ /* 0x003fe20003800000 */
.L_x_15076:
        /* <DEDUP_REMOVED lines=13> */
.L_x_15077:
[----:B------:R-:W-:Y:S02]  /*173f0*/  IMAD.MOV.U32 R13, RZ, RZ, R25 ;  /* 0x000000ffff0d7224 */ /* 0x000fe400078e0019 */
[----:B------:R-:W-:Y:S01]  /*17400*/  IMAD.MOV.U32 R12, RZ, RZ, 0x2 ;  /* 0x00000002ff0c7424 */ /* 0x000fe200078e00ff */
[----:B------:R-:W-:-:S13]  /*17410*/  IADD3 R2, P0, R14, R0, RZ ;  /* 0x000000000e027210 */ /* 0x000fda0007f1e0ff */
[----:B------:R-:W-:Y:S05]  /*17420*/  WARPSYNC.COLLECTIVE R15, `(.L_x_15078) ;  /* 0x000000000f087348 */ /* 0x000fea0003c00000 */
[----:B------:R0:W1:Y:S02]  /*17430*/  SHFL.IDX P6, R14, R13, R12, R11 ;  /* 0x0000000c0d0e7389 */ /* 0x00006400000c000b */
[----:B01----:R-:W-:Y:S01]  /*17440*/  ENDCOLLECTIVE ;  /* 0x000000000000791b */ /* 0x003fe20003800000 */
.L_x_15078:
        /* <DEDUP_REMOVED lines=13> */
.L_x_15079:
[----:B------:R-:W-:Y:S02]  /*17520*/  IMAD.MOV.U32 R13, RZ, RZ, R25 ;  /* 0x000000ffff0d7224 */ /* 0x000fe400078e0019 */
[----:B------:R-:W-:Y:S01]  /*17530*/  IMAD.MOV.U32 R12, RZ, RZ, 0x3 ;  /* 0x00000003ff0c7424 */ /* 0x000fe200078e00ff */
[----:B------:R-:W-:-:S07]  /*17540*/  MOV R8, R14 ;  /* 0x0000000e00087202 */ /* 0x000fce0000000f00 */
[----:B------:R-:W-:Y:S05]  /*17550*/  WARPSYNC.COLLECTIVE R15, `(.L_x_15080) ;  /* 0x000000000f087348 */ /* 0x000fea0003c00000 */
[----:B------:R0:W1:Y:S02]  /*17560*/  SHFL.IDX P6, R14, R13, R12, R11 ;  /* 0x0000000c0d0e7389 */ /* 0x00006400000c000b */
[----:B01----:R-:W-:Y:S01]  /*17570*/  ENDCOLLECTIVE ;  /* 0x000000000000791b */ /* 0x003fe20003800000 */
.L_x_15080:
        /* <DEDUP_REMOVED lines=14> */
.L_x_15081:
[----:B------:R-:W-:Y:S02]  /*17660*/  IMAD.MOV.U32 R13, RZ, RZ, R25 ;  /* 0x000000ffff0d7224 */ /* 0x000fe400078e0019 */
[----:B------:R-:W-:Y:S01]  /*17670*/  IMAD.MOV.U32 R12, RZ, RZ, 0x4 ;  /* 0x00000004ff0c7424 */ /* 0x000fe200078e00ff */
[----:B------:R-:W-:-:S13]  /*17680*/  IADD3 R2, P0, R14, R0, RZ ;  /* 0x000000000e027210 */ /* 0x000fda0007f1e0ff */
[----:B------:R-:W-:Y:S05]  /*17690*/  WARPSYNC.COLLECTIVE R15, `(.L_x_15082) ;  /* 0x000000000f087348 */ /* 0x000fea0003c00000 */
[----:B------:R0:W1:Y:S02]  /*176a0*/  SHFL.IDX P6, R14, R13, R12, R11 ;  /* 0x0000000c0d0e7389 */ /* 0x00006400000c000b */
[----:B01----:R-:W-:Y:S01]  /*176b0*/  ENDCOLLECTIVE ;  /* 0x000000000000791b */ /* 0x003fe20003800000 */
.L_x_15082:
        /* <DEDUP_REMOVED lines=13> */
.L_x_15083:
[----:B------:R-:W-:Y:S01]  /*17790*/  MOV R13, R25 ;  /* 0x00000019000d7202 */ /* 0x000fe20000000f00 */
[----:B------:R-:W-:Y:S01]  /*177a0*/  IMAD.MOV.U32 R12, RZ, RZ, 0x5 ;  /* 0x00000005ff0c7424 */ /* 0x000fe200078e00ff */
[----:B------:R-:W-:-:S13]  /*177b0*/  IADD3 R2, P0, R14, R0, RZ ;  /* 0x000000000e027210 */ /* 0x000fda0007f1e0ff */
[----:B------:R-:W-:Y:S05]  /*177c0*/  WARPSYNC.COLLECTIVE R15, `(.L_x_15084) ;  /* 0x000000000f087348 */ /* 0x000fea0003c00000 */
[----:B------:R0:W1:Y:S02]  /*177d0*/  SHFL.IDX P6, R14, R13, R12, R11 ;  /* 0x0000000c0d0e7389 */ /* 0x00006400000c000b */
[----:B01----:R-:W-:Y:S01]  /*177e0*/  ENDCOLLECTIVE ;  /* 0x000000000000791b */ /* 0x003fe20003800000 */
.L_x_15084:
        /* <DEDUP_REMOVED lines=13> */
.L_x_15085:
[----:B------:R-:W-:Y:S05]  /*178c0*/  BRA `(.L_x_15086) ;  /* 0xffffffb000d07947 */ /* 0x000fea000383ffff */
.L_x_14961:
[----:B------:R-:W-:Y:S01]  /*178d0*/  BSSY B0, `(.L_x_15087) ;  /* 0x0000008000007945 */ /* 0x000fe20003800000 */
[----:B------:R-:W-:Y:S01]  /*178e0*/  IMAD.MOV.U32 R13, RZ, RZ, R16 ;  /* 0x000000ffff0d7224 */ /* 0x000fe200078e0010 */
[----:B------:R-:W-:Y:S01]  /*178f0*/  MOV R11, 0x1f ;  /* 0x0000001f000b7802 */ /* 0x000fe20000000f00 */
[----:B------:R-:W-:Y:S02]  /*17900*/  IMAD.MOV.U32 R12, RZ, RZ, RZ ;  /* 0x000000ffff0c7224 */ /* 0x000fe400078e00ff */
[----:B------:R-:W-:-:S07]  /*17910*/  IMAD.MOV.U32 R15, RZ, RZ, -0x1 ;  /* 0xffffffffff0f7424 */ /* 0x000fce00078e00ff */
[----:B-123--:R-:W-:Y:S05]  /*17920*/  WARPSYNC.COLLECTIVE R15, `(.L_x_15088) ;  /* 0x000000000f087348 */ /* 0x00efea0003c00000 */
[----:B------:R0:W4:Y:S02]  /*17930*/  SHFL.IDX P6, R14, R13, R12, R11 ;  /* 0x0000000c0d0e7389 */ /* 0x00012400000c000b */
[----:B01234-:R-:W-:Y:S01]  /*17940*/  ENDCOLLECTIVE ;  /* 0x000000000000791b */ /* 0x01ffe20003800000 */
.L_x_15088:
[----:B------:R-:W-:Y:S05]  /*17950*/  BSYNC B0 ;  /* 0x0000000000007941 */ /* 0x000fea0003800000 */
.L_x_15087:
        /* <DEDUP_REMOVED lines=9> */
.L_x_15089:
        /* <DEDUP_REMOVED lines=18> */
.L_x_15090:
[----:B------:R-:W-:Y:S01]  /*17b10*/  IMAD.MOV.U32 R12, RZ, RZ, 0x2 ;  /* 0x00000002ff0c7424 */ /* 0x000fe200078e00ff */
[----:B------:R-:W-:-:S05]  /*17b20*/  SEL R6, R14, RZ, P1 ;  /* 0x000000ff0e067207 */ /* 0x000fca0000800000 */
[----:B------:R-:W-:-:S04]  /*17b30*/  IMAD.IADD R6, R5, 0x1, R6 ;  /* 0x0000000105067824 */ /* 0x000fc800078e0206 */
[----:B------:R-:W-:-:S07]  /*17b40*/  IMAD.MOV.U32 R13, RZ, RZ, R6 ;  /* 0x000000ffff0d7224 */ /* 0x000fce00078e0006 */
[----:B------:R-:W-:Y:S05]  /*17b50*/  WARPSYNC.COLLECTIVE R15, `(.L_x_15091) ;  /* 0x000000000f087348 */ /* 0x000fea0003c00000 */
[----:B------:R0:W1:Y:S02]  /*17b60*/  SHFL.UP P6, R14, R13, R12, R11 ;  /* 0x0400000c0d0e7389 */ /* 0x00006400000c000b */
[----:B01----:R-:W-:Y:S01]  /*17b70*/  ENDCOLLECTIVE ;  /* 0x000000000000791b */ /* 0x003fe20003800000 */
.L_x_15091:
[----:B------:R-:W-:Y:S02]  /*17b80*/  MOV R12, 0x4 ;  /* 0x00000004000c7802 */ /* 0x000fe40000000f00 */
[----:B------:R-:W-:-:S05]  /*17b90*/  SEL R7, R14, RZ, P2 ;  /* 0x000000ff0e077207 */ /* 0x000fca0001000000 */
[----:B------:R-:W-:-:S04]  /*17ba0*/  IMAD.IADD R7, R6, 0x1, R7 ;  /* 0x0000000106077824 */ /* 0x000fc800078e0207 */
[----:B------:R-:W-:-:S07]  /*17bb0*/  IMAD.MOV.U32 R13, RZ, RZ, R7 ;  /* 0x000000ffff0d7224 */ /* 0x000fce00078e0007 */
[----:B------:R-:W-:Y:S05]  /*17bc0*/  WARPSYNC.COLLECTIVE R15, `(.L_x_15092) ;  /* 0x000000000f087348 */ /* 0x000fea0003c00000 */
[----:B------:R0:W1:Y:S02]  /*17bd0*/  SHFL.UP P6, R14, R13, R12, R11 ;  /* 0x0400000c0d0e7389 */ /* 0x00006400000c000b */
[----:B01----:R-:W-:Y:S01]  /*17be0*/  ENDCOLLECTIVE ;  /* 0x000000000000791b */ /* 0x003fe20003800000 */
.L_x_15092:
[----:B------:R-:W-:Y:S01]  /*17bf0*/  IMAD.MOV.U32 R12, RZ, RZ, 0x8 ;  /* 0x00000008ff0c7424 */ /* 0x000fe200078e00ff */
[----:B------:R-:W-:-:S05]  /*17c00*/  SEL R2, R14, RZ, P3 ;  /* 0x000000ff0e027207 */ /* 0x000fca0001800000 */
[----:B------:R-:W-:-:S04]  /*17c10*/  IMAD.IADD R2, R7, 0x1, R2 ;  /* 0x0000000107027824 */ /* 0x000fc800078e0202 */
[----:B------:R-:W-:-:S07]  /*17c20*/  IMAD.MOV.U32 R13, RZ, RZ, R2 ;  /* 0x000000ffff0d7224 */ /* 0x000fce00078e0002 */
[----:B------:R-:W-:Y:S05]  /*17c30*/  WARPSYNC.COLLECTIVE R15, `(.L_x_15093) ;  /* 0x000000000f087348 */ /* 0x000fea0003c00000 */
[----:B------:R0:W1:Y:S02]  /*17c40*/  SHFL.UP P6, R14, R13, R12, R11 ;  /* 0x0400000c0d0e7389 */ /* 0x00006400000c000b */
[----:B01----:R-:W-:Y:S01]  /*17c50*/  ENDCOLLECTIVE ;  /* 0x000000000000791b */ /* 0x003fe20003800000 */
.L_x_15093:
[----:B------:R-:W-:Y:S02]  /*17c60*/  MOV R12, 0x10 ;  /* 0x00000010000c7802 */ /* 0x000fe40000000f00 */
[----:B------:R-:W-:-:S05]  /*17c70*/  SEL R3, R14, RZ, P4 ;  /* 0x000000ff0e037207 */ /* 0x000fca0002000000 */
[----:B------:R-:W-:-:S04]  /*17c80*/  IMAD.IADD R3, R2, 0x1, R3 ;  /* 0x0000000102037824 */ /* 0x000fc800078e0203 */
[----:B------:R-:W-:-:S07]  /*17c90*/  IMAD.MOV.U32 R13, RZ, RZ, R3 ;  /* 0x000000ffff0d7224 */ /* 0x000fce00078e0003 */
[----:B------:R-:W-:Y:S05]  /*17ca0*/  WARPSYNC.COLLECTIVE R15, `(.L_x_15094) ;  /* 0x000000000f087348 */ /* 0x000fea0003c00000 */
[----:B------:R0:W1:Y:S02]  /*17cb0*/  SHFL.UP P6, R14, R13, R12, R11 ;  /* 0x0400000c0d0e7389 */ /* 0x00006400000c000b */
[----:B01----:R-:W-:Y:S01]  /*17cc0*/  ENDCOLLECTIVE ;  /* 0x000000000000791b */ /* 0x003fe20003800000 */
.L_x_15094:
        /* <DEDUP_REMOVED lines=8> */
.L_x_15095:
[----:B------:R-:W-:Y:S05]  /*17d50*/  BRA `(.L_x_15096) ;  /* 0xffffffb400287947 */ /* 0x000fea000383ffff */
.L_x_14966:
[----:B------:R-:W-:Y:S01]  /*17d60*/  BSSY B0, `(.L_x_15097) ;  /* 0x0000008000007945 */ /* 0x000fe20003800000 */
[----:B-----5:R-:W-:Y:S01]  /*17d70*/  IMAD.MOV.U32 R13, RZ, RZ, R5 ;  /* 0x000000ffff0d7224 */ /* 0x020fe200078e0005 */
[----:B------:R-:W-:Y:S01]  /*17d80*/  MOV R12, 0x1 ;  /* 0x00000001000c7802 */ /* 0x000fe20000000f00 */
[----:B------:R-:W-:Y:S02]  /*17d90*/  IMAD.MOV.U32 R11, RZ, RZ, RZ ;  /* 0x000000ffff0b7224 */ /* 0x000fe400078e00ff */
[----:B------:R-:W-:-:S07]  /*17da0*/  IMAD.MOV.U32 R15, RZ, RZ, -0x1 ;  /* 0xffffffffff0f7424 */ /* 0x000fce00078e00ff */
[----:B01234-:R-:W-:Y:S05]  /*17db0*/  WARPSYNC.COLLECTIVE R15, `(.L_x_15098) ;  /* 0x000000000f087348 */ /* 0x01ffea0003c00000 */
[----:B------:R0:W0:Y:S02]  /*17dc0*/  SHFL.UP P6, R14, R13, R12, R11 ;  /* 0x0400000c0d0e7389 */ /* 0x00002400000c000b */
[----:B01234-:R-:W-:Y:S01]  /*17dd0*/  ENDCOLLECTIVE ;  /* 0x000000000000791b */ /* 0x01ffe20003800000 */
.L_x_15098:
[----:B------:R-:W-:Y:S05]  /*17de0*/  BSYNC B0 ;  /* 0x0000000000007941 */ /* 0x000fea0003800000 */
.L_x_15097:
        /* <DEDUP_REMOVED lines=8> */
.L_x_15099:
[----:B------:R-:W-:Y:S01]  /*17e70*/  IMAD.MOV.U32 R12, RZ, RZ, 0x4 ;  /* 0x00000004ff0c7424 */ /* 0x000fe200078e00ff */
[----:B------:R-:W-:-:S05]  /*17e80*/  SEL R2, R14, RZ, P2 ;  /* 0x000000ff0e027207 */ /* 0x000fca0001000000 */
[----:B------:R-:W-:-:S04]  /*17e90*/  IMAD.IADD R2, R13, 0x1, R2 ;  /* 0x000000010d027824 */ /* 0x000fc800078e0202 */
[----:B------:R-:W-:-:S07]  /*17ea0*/  IMAD.MOV.U32 R13, RZ, RZ, R2 ;  /* 0x000000ffff0d7224 */ /* 0x000fce00078e0002 */
[----:B------:R-:W-:Y:S05]  /*17eb0*/  WARPSYNC.COLLECTIVE R15, `(.L_x_15100) ;  /* 0x000000000f087348 */ /* 0x000fea0003c00000 */
[----:B------:R0:W1:Y:S02]  /*17ec0*/  SHFL.UP P6, R14, R13, R12, R11 ;  /* 0x0400000c0d0e7389 */ /* 0x00006400000c000b */
[----:B01----:R-:W-:Y:S01]  /*17ed0*/  ENDCOLLECTIVE ;  /* 0x000000000000791b */ /* 0x003fe20003800000 */
.L_x_15100:
[----:B------:R-:W-:Y:S02]  /*17ee0*/  MOV R12, 0x8 ;  /* 0x00000008000c7802 */ /* 0x000fe40000000f00 */
[----:B------:R-:W-:-:S05]  /*17ef0*/  SEL R3, R14, RZ, P3 ;  /* 0x000000ff0e037207 */ /* 0x000fca0001800000 */
[----:B------:R-:W-:-:S04]  /*17f00*/  IMAD.IADD R3, R2, 0x1, R3 ;  /* 0x0000000102037824 */ /* 0x000fc800078e0203 */
[----:B------:R-:W-:-:S07]  /*17f10*/  IMAD.MOV.U32 R13, RZ, RZ, R3 ;  /* 0x000000ffff0d7224 */ /* 0x000fce00078e0003 */
[----:B------:R-:W-:Y:S05]  /*17f20*/  WARPSYNC.COLLECTIVE R15, `(.L_x_15101) ;  /* 0x000000000f087348 */ /* 0x000fea0003c00000 */
[----:B------:R0:W1:Y:S02]  /*17f30*/  SHFL.UP P6, R14, R13, R12, R11 ;  /* 0x0400000c0d0e7389 */ /* 0x00006400000c000b */
[----:B01----:R-:W-:Y:S01]  /*17f40*/  ENDCOLLECTIVE ;  /* 0x000000000000791b */ /* 0x003fe20003800000 */
.L_x_15101:
[----:B------:R-:W-:Y:S01]  /*17f50*/  IMAD.MOV.U32 R12, RZ, RZ, 0x10 ;  /* 0x00000010ff0c7424 */ /* 0x000fe200078e00ff */
[----:B------:R-:W-:-:S05]  /*17f60*/  SEL R4, R14, RZ, P4 ;  /* 0x000000ff0e047207 */ /* 0x000fca0002000000 */
[----:B------:R-:W-:-:S04]  /*17f70*/  IMAD.IADD R4, R3, 0x1, R4 ;  /* 0x0000000103047824 */ /* 0x000fc800078e0204 */
[----:B------:R-:W-:-:S07]  /*17f80*/  IMAD.MOV.U32 R13, RZ, RZ, R4 ;  /* 0x000000ffff0d7224 */ /* 0x000fce00078e0004 */
[----:B------:R-:W-:Y:S05]  /*17f90*/  WARPSYNC.COLLECTIVE R15, `(.L_x_15102) ;  /* 0x000000000f087348 */ /* 0x000fea0003c00000 */
[----:B------:R0:W1:Y:S02]  /*17fa0*/  SHFL.UP P6, R14, R13, R12, R11 ;  /* 0x0400000c0d0e7389 */ /* 0x00006400000c000b */
[----:B01----:R-:W-:Y:S01]  /*17fb0*/  ENDCOLLECTIVE ;  /* 0x000000000000791b */ /* 0x003fe20003800000 */
.L_x_15102:
        /* <DEDUP_REMOVED lines=8> */
.L_x_15103:
[----:B------:R-:W-:Y:S05]  /*18040*/  BRA `(.L_x_15104) ;  /* 0xffffffb400087947 */ /* 0x000fea000383ffff */
.L_x_14968:
[----:B------:R-:W-:Y:S01]  /*18050*/  BSSY B0, `(.L_x_15105) ;  /* 0x0000006000007945 */ /* 0x000fe20003800000 */
[----:B------:R-:W-:Y:S01]  /*18060*/  PLOP3.LUT P6, PT, P6, PT, PT, 0x8, 0x0 ;  /* 0x000000000000781c */ /* 0x000fe200037ce170 */
[----:B------:R-:W-:-:S12]  /*18070*/  IMAD.MOV.U32 R15, RZ, RZ, -0x1 ;  /* 0xffffffffff0f7424 */ /* 0x000fd800078e00ff */
[----:B0123--:R-:W-:Y:S05]  /*18080*/  WARPSYNC.COLLECTIVE R15, `(.L_x_15106) ;  /* 0x000000000f087348 */ /* 0x00ffea0003c00000 */
[----:B------:R-:W-:Y:S01]  /*18090*/  VOTE.ANY R14, PT, P6 ;  /* 0x00000000000e7806 */ /* 0x000fe200030e0100 */
[----:B0123--:R-:W-:Y:S06]  /*180a0*/  ENDCOLLECTIVE ;  /* 0x000000000000791b */ /* 0x00ffec0003800000 */
.L_x_15106:
[----:B------:R-:W-:Y:S05]  /*180b0*/  BSYNC B0 ;  /* 0x0000000000007941 */ /* 0x000fea0003800000 */
.L_x_15105:
        /* <DEDUP_REMOVED lines=9> */
.L_x_15107:
[----:B------:R-:W-:Y:S01]  /*18150*/  IMAD.MOV.U32 R5, RZ, RZ, R14 ;  /* 0x000000ffff057224 */ /* 0x000fe200078e000e */
[----:B------:R-:W-:Y:S06]  /*18160*/  BRA `(.L_x_15108) ;  /* 0xffffffb000f87947 */ /* 0x000fec000383ffff */
.L_x_14970:
[----:B------:R-:W-:Y:S01]  /*18170*/  BSSY B0, `(.L_x_15109) ;  /* 0x0000007000007945 */ /* 0x000fe20003800000 */
[----:B------:R-:W-:Y:S02]  /*18180*/  IMAD.MOV.U32 R13, RZ, RZ, R6 ;  /* 0x000000ffff0d7224 */ /* 0x000fe400078e0006 */
[----:B------:R-:W-:Y:S02]  /*18190*/  IMAD.MOV.U32 R11, RZ, RZ, 0x1f ;  /* 0x0000001fff0b7424 */ /* 0x000fe400078e00ff */
[----:B------:R-:W-:-:S07]  /*181a0*/  IMAD.MOV.U32 R15, RZ, RZ, -0x1 ;  /* 0xffffffffff0f7424 */ /* 0x000fce00078e00ff */
[----:B01234-:R-:W-:Y:S05]  /*181b0*/  WARPSYNC.COLLECTIVE R15, `(.L_x_15110) ;  /* 0x000000000f087348 */ /* 0x01ffea0003c00000 */
[----:B------:R0:W0:Y:S02]  /*181c0*/  SHFL.IDX P6, R14, R13, R12, R11 ;  /* 0x0000000c0d0e7389 */ /* 0x00002400000c000b */
[----:B01234-:R-:W-:Y:S01]  /*181d0*/  ENDCOLLECTIVE ;  /* 0x000000000000791b */ /* 0x01ffe20003800000 */
.L_x_15110:
[----:B------:R-:W-:Y:S05]  /*181e0*/  BSYNC B0 ;  /* 0x0000000000007941 */ /* 0x000fea0003800000 */
.L_x_15109:
[----:B------:R-:W-:Y:S05]  /*181f0*/  BRA `(.L_x_14969) ;  /* 0xffffffb000f07947 */ /* 0x000fea000383ffff */
.L_x_14974:
[----:B0-----:R0:W4:Y:S02]  /*18200*/  SYNCS.PHASECHK.TRANS64.TRYWAIT P0, [R5+URZ+0x32420], R0 ;  /* 0x03242000050075a7 */ /* 0x001124000800017f */
[----:B----4-:R-:W-:Y:S05]  /*18210*/  @!P0 NANOSLEEP.SYNCS 0x989680 ;  /* 0x009896800000895d */ /* 0x010fea0003900000 */
[----:B------:R-:W4:Y:S02]  /*18220*/  @!P0 SYNCS.PHASECHK.TRANS64 P0, [R5+URZ+0x32420], R0 ;  /* 0x03242000050085a7 */ /* 0x000f24000800007f */
[----:B----4-:R-:W-:Y:S05]  /*18230*/  @!P0 BRA `(.L_x_14974) ;  /* 0xfffffffc00f08947 */ /* 0x010fea000383ffff */
[----:B------:R-:W-:Y:S05]  /*18240*/  BRA `(.L_x_15111) ;  /* 0xffffffb800687947 */ /* 0x000fea000383ffff */
.L_x_14975:
[----:B------:R-:W4:Y:S01]  /*18250*/  S2R R2, SR_TID.X ;  /* 0x0000000000027919 */ /* 0x000f220000002100 */
[----:B------:R-:W-:Y:S01]  /*18260*/  BSSY B0, `(.L_x_15112) ;  /* 0x000000a000007945 */ /* 0x000fe20003800000 */
[----:B------:R-:W-:Y:S02]  /*18270*/  IMAD.MOV.U32 R12, RZ, RZ, RZ ;  /* 0x000000ffff0c7224 */ /* 0x000fe400078e00ff */
[----:B------:R-:W-:Y:S02]  /*18280*/  IMAD.MOV.U32 R11, RZ, RZ, 0x1f ;  /* 0x0000001fff0b7424 */ /* 0x000fe400078e00ff */
[----:B------:R-:W-:Y:S01]  /*18290*/  IMAD.MOV.U32 R15, RZ, RZ, -0x1 ;  /* 0xffffffffff0f7424 */ /* 0x000fe200078e00ff */
[----:B----4-:R-:W-:-:S04]  /*182a0*/  SHF.R.U32.HI R2, RZ, 0x5, R2 ;  /* 0x00000005ff027819 */ /* 0x010fc80000011602 */
[----:B------:R-:W-:-:S04]  /*182b0*/  LOP3.LUT R2, R2, 0x3, RZ, 0xc0, !PT ;  /* 0x0000000302027812 */ /* 0x000fc800078ec0ff */
[----:B------:R-:W-:-:S07]  /*182c0*/  MOV R13, R2 ;  /* 0x00000002000d7202 */ /* 0x000fce0000000f00 */
[----:B0123--:R-:W-:Y:S05]  /*182d0*/  WARPSYNC.COLLECTIVE R15, `(.L_x_15113) ;  /* 0x000000000f087348 */ /* 0x00ffea0003c00000 */
[----:B------:R4:W0:Y:S02]  /*182e0*/  SHFL.IDX P6, R14, R13, R12, R11 ;  /* 0x0000000c0d0e7389 */ /* 0x00082400000c000b */
[----:B01234-:R-:W-:Y:S01]  /*182f0*/  ENDCOLLECTIVE ;  /* 0x000000000000791b */ /* 0x01ffe20003800000 */
.L_x_15113:
[----:B------:R-:W-:Y:S05]  /*18300*/  BSYNC B0 ;  /* 0x0000000000007941 */ /* 0x000fea0003800000 */
.L_x_15112:
[----:B------:R-:W-:Y:S05]  /*18310*/  BRA `(.L_x_15114) ;  /* 0xffffffb800507947 */ /* 0x000fea000383ffff */
.L_x_14978:
[----:B------:R-:W-:Y:S01]  /*18320*/  BSSY B1, `(.L_x_15115) ;  /* 0x0000006000017945 */ /* 0x000fe20003800000 */
[----:B------:R-:W-:-:S07]  /*18330*/  IMAD.MOV.U32 R15, RZ, RZ, -0x1 ;  /* 0xffffffffff0f7424 */ /* 0x000fce00078e00ff */
[----:B0123--:R-:W-:Y:S05]  /*18340*/  WARPSYNC.COLLECTIVE R15, `(.L_x_15116) ;  /* 0x000000000f0c7348 */ /* 0x00ffea0003c00000 */
[----:B------:R-:W-:Y:S02]  /*18350*/  ELECT P6, UR62, PT ;  /* 0x00000000003e782f */ /* 0x000fe400038c0000 */
[----:B------:R-:W-:Y:S01]  /*18360*/  MOV R14, UR62 ;  /* 0x0000003e000e7c02 */ /* 0x000fe20008000f00 */
[----:B0123--:R-:W-:Y:S10]  /*18370*/  ENDCOLLECTIVE ;  /* 0x000000000000791b */ /* 0x00fff40003800000 */
.L_x_15116:
[----:B------:R-:W-:Y:S05]  /*18380*/  BSYNC B1 ;  /* 0x0000000000017941 */ /* 0x000fea0003800000 */
.L_x_15115:
[----:B------:R-:W-:Y:S05]  /*18390*/  BRA `(.L_x_15117) ;  /* 0xffffffb800487947 */ /* 0x000fea000383ffff */
.L_x_14980:
[----:B0-----:R0:W4:Y:S02]  /*183a0*/  SYNCS.PHASECHK.TRANS64.TRYWAIT P1, [R3+URZ+0x32440], R2 ;  /* 0x03244002030075a7 */ /* 0x001124000802017f */
[----:B----4-:R-:W-:Y:S05]  /*183b0*/  @!P1 NANOSLEEP.SYNCS 0x989680 ;  /* 0x009896800000995d */ /* 0x010fea0003900000 */
[----:B------:R-:W4:Y:S02]  /*183c0*/  @!P1 SYNCS.PHASECHK.TRANS64 P1, [R3+URZ+0x32440], R2 ;  /* 0x03244002030095a7 */ /* 0x000f24000802007f */
[----:B----4-:R-:W-:Y:S05]  /*183d0*/  @!P1 BRA `(.L_x_14980) ;  /* 0xfffffffc00f09947 */ /* 0x010fea000383ffff */
[----:B------:R-:W-:Y:S05]  /*183e0*/  BRA `(.L_x_15118) ;  /* 0xffffffb800707947 */ /* 0x000fea000383ffff */
.L_x_14982:
[----:B----4-:R4:W0:Y:S02]  /*183f0*/  SYNCS.PHASECHK.TRANS64.TRYWAIT P1, [R5+URZ+0x32440], R0 ;  /* 0x03244000050075a7 */ /* 0x010824000802017f */
[----:B0-----:R-:W-:Y:S05]  /*18400*/  @!P1 NANOSLEEP.SYNCS 0x989680 ;  /* 0x009896800000995d */ /* 0x001fea0003900000 */
[----:B------:R-:W0:Y:S02]  /*18410*/  @!P1 SYNCS.PHASECHK.TRANS64 P1, [R5+URZ+0x32440], R0 ;  /* 0x03244000050095a7 */ /* 0x000e24000802007f */
[----:B0-----:R-:W-:Y:S05]  /*18420*/  @!P1 BRA `(.L_x_14982) ;  /* 0xfffffffc00f09947 */ /* 0x001fea000383ffff */
[----:B------:R-:W-:Y:S05]  /*18430*/  BRA `(.L_x_15119) ;  /* 0xffffffb8007c7947 */ /* 0x000fea000383ffff */
.L_x_14984:
[----:B------:R0:W0:Y:S02]  /*18440*/  SYNCS.PHASECHK.TRANS64.TRYWAIT P1, [R3+URZ+0x32460], R2 ;  /* 0x03246002030075a7 */ /* 0x000024000802017f */
[----:B0-----:R-:W-:Y:S05]  /*18450*/  @!P1 NANOSLEEP.SYNCS 0x989680 ;  /* 0x009896800000995d */ /* 0x001fea0003900000 */
[----:B------:R-:W0:Y:S02]  /*18460*/  @!P1 SYNCS.PHASECHK.TRANS64 P1, [R3+URZ+0x32460], R2 ;  /* 0x03246002030095a7 */ /* 0x000e24000802007f */
[----:B0-----:R-:W-:Y:S05]  /*18470*/  @!P1 BRA `(.L_x_14984) ;  /* 0xfffffffc00f09947 */ /* 0x001fea000383ffff */
[----:B------:R-:W-:Y:S05]  /*18480*/  BRA `(.L_x_15120) ;  /* 0xffffffb800787947 */ /* 0x000fea000383ffff */
.L_x_15121:
        /* <DEDUP_REMOVED lines=15> */
.L_x_15684:


//--------------------- .text._ZN7cutlass13device_kernelIN5flash11enable_sm90INS1_16FlashAttnFwdSm90INS1_25CollectiveMainloopFwdSm90ILi2EN4cute5tupleIJNS5_1CILi1EEES8_S8_EEENS6_IJNS7_ILi128EEENS7_ILi96EEENS7_ILi64EEEEEELi256ENS_6half_tEfNS_4arch4Sm90ELb1ELb0ELb1ELb1ELb1ELb1ELb1ELb1ELb0ELb1ELb0ELb0EEENS1_21CollectiveEpilogueFwdINS6_IJSA_NS7_ILi256EEESB_EEES9_SE_SG_Li256ELb1ELb1ELb0ELb0EEENS1_36VarlenDynamicPersistentTileSchedulerILi128ELi96ELi256ELi128ELb0ELb1ELb1ELb1ELb1ELb1EEEEEEEEEvNT_6ParamsE --------------------------
	.section	.text._ZN7cutlass13device_kernelIN5flash11enable_sm90INS1_16FlashAttnFwdSm90INS1_25CollectiveMainloopFwdSm90ILi2EN4cute5tupleIJNS5_1CILi1EEES8_S8_EEENS6_IJNS7_ILi128EEENS7_ILi96EEENS7_ILi64EEEEEELi256ENS_6half_tEfNS_4arch4Sm90ELb1ELb0ELb1ELb1ELb1ELb1ELb1ELb1ELb0ELb1ELb0ELb0EEENS1_21CollectiveEpilogueFwdINS6_IJSA_NS7_ILi256EEESB_EEES9_SE_SG_Li256ELb1ELb1ELb0ELb0EEENS1_36VarlenDynamicPersistentTileSchedulerILi128ELi96ELi256ELi128ELb0ELb1ELb1ELb1ELb1ELb1EEEEEEEEEvNT_6ParamsE,"ax",@progbits
	.align	128
.text._ZN7cutlass13device_kernelIN5flash11enable_sm90INS1_16FlashAttnFwdSm90INS1_25CollectiveMainloopFwdSm90ILi2EN4cute5tupleIJNS5_1CILi1EEES8_S8_EEENS6_IJNS7_ILi128EEENS7_ILi96EEENS7_ILi64EEEEEELi256ENS_6half_tEfNS_4arch4Sm90ELb1ELb0ELb1ELb1ELb1ELb1ELb1ELb1ELb0ELb1ELb0ELb0EEENS1_21CollectiveEpilogueFwdINS6_IJSA_NS7_ILi256EEESB_EEES9_SE_SG_Li256ELb1ELb1ELb0ELb0EEENS1_36VarlenDynamicPersistentTileSchedulerILi128ELi96ELi256ELi128ELb0ELb1ELb1ELb1ELb1ELb1EEEEEEEEEvNT_6ParamsE:
        .type           _ZN7cutlass13device_kernelIN5flash11enable_sm90INS1_16FlashAttnFwdSm90INS1_25CollectiveMainloopFwdSm90ILi2EN4cute5tupleIJNS5_1CILi1EEES8_S8_EEENS6_IJNS7_ILi128EEENS7_ILi96EEENS7_ILi64EEEEEELi256ENS_6half_tEfNS_4arch4Sm90ELb1ELb0ELb1ELb1ELb1ELb1ELb1ELb1ELb0ELb1ELb0ELb0EEENS1_21CollectiveEpilogueFwdINS6_IJSA_NS7_ILi256EEESB_EEES9_SE_SG_Li256ELb1ELb1ELb0ELb0EEENS1_36VarlenDynamicPersistentTileSchedulerILi128ELi96ELi256ELi128ELb0ELb1ELb1ELb1ELb1ELb1EEEEEEEEEvNT_6ParamsE,@function
        .size           _ZN7cutlass13device_kernelIN5flash11enable_sm90INS1_16FlashAttnFwdSm90INS1_25CollectiveMainloopFwdSm90ILi2EN4cute5tupleIJNS5_1CILi1EEES8_S8_EEENS6_IJNS7_ILi128EEENS7_ILi96EEENS7_ILi64EEEEEELi256ENS_6half_tEfNS_4arch4Sm90ELb1ELb0ELb1ELb1ELb1ELb1ELb1ELb1ELb0ELb1ELb0ELb0EEENS1_21CollectiveEpilogueFwdINS6_IJSA_NS7_ILi256EEESB_EEES9_SE_SG_Li256ELb1ELb1ELb0ELb0EEENS1_36VarlenDynamicPersistentTileSchedulerILi128ELi96ELi256ELi128ELb0ELb1ELb1ELb1ELb1ELb1EEEEEEEEEvNT_6ParamsE,(.L_x_15685 - _ZN7cutlass13device_kernelIN5flash11enable_sm90INS1_16FlashAttnFwdSm90INS1_25CollectiveMainloopFwdSm90ILi2EN4cute5tupleIJNS5_1CILi1EEES8_S8_EEENS6_IJNS7_ILi128EEENS7_ILi96EEENS7_ILi64EEEEEELi256ENS_6half_tEfNS_4arch4Sm90ELb1ELb0ELb1ELb1ELb1ELb1ELb1ELb1ELb0ELb1ELb0ELb0EEENS1_21CollectiveEpilogueFwdINS6_IJSA_NS7_ILi256EEESB_EEES9_SE_SG_Li256ELb1ELb1ELb0ELb0EEENS1_36VarlenDynamicPersistentTileSchedulerILi128ELi96ELi256ELi128ELb0ELb1ELb1ELb1ELb1ELb1EEEEEEEEEvNT_6ParamsE)
        .other          _ZN7cutlass13device_kernelIN5flash11enable_sm90INS1_16FlashAttnFwdSm90INS1_25CollectiveMainloopFwdSm90ILi2EN4cute5tupleIJNS5_1CILi1EEES8_S8_EEENS6_IJNS7_ILi128EEENS7_ILi96EEENS7_ILi64EEEEEELi256ENS_6half_tEfNS_4arch4Sm90ELb1ELb0ELb1ELb1ELb1ELb1ELb1ELb1ELb0ELb1ELb0ELb0EEENS1_21CollectiveEpilogueFwdINS6_IJSA_NS7_ILi256EEESB_EEES9_SE_SG_Li256ELb1ELb1ELb0ELb0EEENS1_36VarlenDynamicPersistentTileSchedulerILi128ELi96ELi256ELi128ELb0ELb1ELb1ELb1ELb1ELb1EEEEEEEEEvNT_6ParamsE,@"STO_CUDA_ENTRY STV_DEFAULT"
_ZN7cutlass13device_kernelIN5flash11enable_sm90INS1_16FlashAttnFwdSm90INS1_25CollectiveMainloopFwdSm90ILi2EN4cute5tupleIJNS5_1CILi1EEES8_S8_EEENS6_IJNS7_ILi128EEENS7_ILi96EEENS7_ILi64EEEEEELi256ENS_6half_tEfNS_4arch4Sm90ELb1ELb0ELb1ELb1ELb1ELb1ELb1ELb1ELb0ELb1ELb0ELb0EEENS1_21CollectiveEpilogueFwdINS6_IJSA_NS7_ILi256EEESB_EEES9_SE_SG_Li256ELb1ELb1ELb0ELb0EEENS1_36VarlenDynamicPersistentTileSchedulerILi128ELi96ELi256ELi128ELb0ELb1ELb1ELb1ELb1ELb1EEEEEEEEEvNT_6ParamsE:
[----:B------:R-:W0:Y:S02]  /*0000*/  LDC R1, c[0x0][0x28] ;  /* 0x00000a00ff017b82 */ /* 0x000e240000000800 */
[----:B0-----:R-:W-:Y:S01]  /*0010*/  VIADD R1, R1, 0xffffff00 ;  /* 0xffffff0001017836 */ /* 0x001fe20000000000 */
[----:B------:R-:W0:Y:S01]  /*0020*/  S2R R0, SR_TID.X ;  /* 0x0000000000007919 */ /* 0x000e220000002100 */
[----:B------:R-:W-:Y:S01]  /*0030*/  ELECT P0, URZ, PT ;  /* 0x00000000003f782f */ /* 0x000fe20003800000 */
[----:B------:R-:W-:Y:S01]  /*0040*/  BSSY B0, `(.L_x_15122) ;  /* 0x000000e000007945 */ /* 0x000fe20003800000 */
        /* <DEDUP_REMOVED lines=13> */
.L_x_15123:
[----:B------:R-:W-:Y:S05]  /*0120*/  BSYNC B0 ;  /* 0x0000000000007941 */ /* 0x000fea0003800000 */
.L_x_15122:
        /* <DEDUP_REMOVED lines=43> */
.L_x_15124:
        /* <DEDUP_REMOVED lines=22> */
.L_x_15125:
        /* <DEDUP_REMOVED lines=18> */
.L_x_15126:
        /* <DEDUP_REMOVED lines=22> */
.L_x_15127:
        /* <DEDUP_REMOVED lines=22> */
.L_x_15128:
[----:B------:R-:W-:Y:S01]  /*0920*/  PLOP3.LUT P0, PT, PT, PT, UP0, 0x80, 0x0 ;  /* 0x000000000000781c */ /* 0x000fe20003f0f008 */
[----:B------:R-:W-:Y:S01]  /*0930*/  UMOV UR36, 0x1 ;  /* 0x0000000100247882 */ /* 0x000fe20000000000 */
[----:B------:R-:W-:Y:S01]  /*0940*/  NOP ;  /* 0x0000000000007918 */ /* 0x000fe20000000000 */
[----:B------:R-:W-:Y:S01]  /*0950*/  USEL UR36, UR36, 0x2, !UP0 ;  /* 0x0000000224247887 */ /* 0x000fe2000c000000 */
[----:B------:R-:W-:Y:S01]  /*0960*/  BSSY B9, `(.L_x_15129) ;  /* 0x0001dba000097945 */ /* 0x000fe20003800000 */
[----:B------:R-:W-:Y:S01]  /*0970*/  ULDC.64 UR40, c[0x0][0x208] ;  /* 0x0000820000287ab9 */ /* 0x000fe20000000a00 */
[----:B0123--:R-:W-:Y:S07]  /*0980*/  BAR.SYNC.DEFER_BLOCKING 0x0 ;  /* 0x0000000000007b1d */ /* 0x00ffee0000010000 */
[----:B------:R-:W-:Y:S05]  /*0990*/  @!P0 BRA `(.L_x_15130) ;  /* 0x0000016000988947 */ /* 0x000fea0003800000 */
.L_x_15131:
[----:B------:R-:W-:-:S08]  /*09a0*/  NOP ;  /* 0x0000000000007918 */ /* 0x000fd00000000000 */
[----:B------:R-:W0:Y:S02]  /*09b0*/  USETMAXREG.TRY_ALLOC.CTAPOOL UP0, 0xe8 ;  /* 0x000000e8000079c8 */ /* 0x000e240008000600 */
[----:B0-----:R-:W-:-:S13]  /*09c0*/  PLOP3.LUT P0, PT, PT, PT, UP0, 0x80, 0x0 ;  /* 0x000000000000781c */ /* 0x001fda0003f0f008 */
[----:B------:R-:W-:Y:S05]  /*09d0*/  @!P0 BRA `(.L_x_15131) ;  /* 0xfffffffc00f08947 */ /* 0x000fea000383ffff */
[----:B------:R-:W2:Y:S01]  /*09e0*/  LDL.LU R2, [R1] ;  /* 0x0000000001027983 */ /* 0x000ea20000300800 */
[----:B------:R-:W-:Y:S01]  /*09f0*/  SHF.R.U32.HI R3, RZ, 0x7, R0 ;  /* 0x00000007ff037819 */ /* 0x000fe20000011600 */
[----:B------:R-:W0:Y:S01]  /*0a00*/  S2UR UR37, SR_CgaCtaId ;  /* 0x00000000002579c3 */ /* 0x000e220000008800 */
[----:B------:R-:W-:-:S07]  /*0a10*/  UMOV UR4, 0x400 ;  /* 0x0000040000047882 */ /* 0x000fce0000000000 */
[----:B------:R-:W-:Y:S06]  /*0a20*/  BAR.ARV 0x8, 0x180 ;  /* 0x0206000000007b1d */ /* 0x000fec0000002000 */
[----:B------:R-:W-:-:S13]  /*0a30*/  ISETP.NE.AND P0, PT, R3, 0x1, PT ;  /* 0x000000010300780c */ /* 0x000fda0003f05270 */
[----:B------:R-:W-:Y:S06]  /*0a40*/  @!P0 BAR.ARV 0x9, 0x100 ;  /* 0x0244000000008b1d */ /* 0x000fec0000002000 */
[----:B0-----:R-:W-:Y:S02]  /*0a50*/  ULEA UR4, UR37, UR4, 0x18 ;  /* 0x0000000425047291 */ /* 0x001fe4000f8ec03f */
[----:B------:R-:W-:Y:S04]  /*0a60*/  BAR.SYNC.DEFER_BLOCKING 0x5, 0x180 ;  /* 0x0146000000007b1d */ /* 0x000fe80000010000 */
[----:B------:R-:W-:-:S02]  /*0a70*/  IMAD.U32 R22, RZ, RZ, UR4 ;  /* 0x00000004ff167e24 */ /* 0x000fc4000f8e00ff */
[----:B------:R-:W-:-:S03]  /*0a80*/  ULDC UR4, c[0x0][0xd3c] ;  /* 0x00034f0000047ab9 */ /* 0x000fc60000000800 */
[----:B------:R-:W0:Y:S01]  /*0a90*/  LDS.128 R100, [R22+0x324d0] ;  /* 0x0324d00016647984 */ /* 0x000e220000000c00 */
[----:B------:R-:W-:Y:S06]  /*0aa0*/  BAR.ARV 0x4, 0x180 ;  /* 0x0106000000007b1d */ /* 0x000fec0000002000 */
[----:B--2---:R-:W-:-:S04]  /*0ab0*/  LOP3.LUT R2, R2, 0xfffffffb, RZ, 0xc0, !PT ;  /* 0xfffffffb02027812 */ /* 0x004fc800078ec0ff */
[----:B------:R-:W-:Y:S02]  /*0ac0*/  @P0 LOP3.LUT R2, R2, 0x4, RZ, 0xfc, !PT ;  /* 0x0000000402020812 */ /* 0x000fe400078efcff */
[----:B0-----:R-:W-:-:S03]  /*0ad0*/  ISETP.GE.AND P0, PT, R103, UR4, PT ;  /* 0x0000000467007c0c */ /* 0x001fc6000bf06270 */
[----:B------:R0:W-:Y:S10]  /*0ae0*/  STL [R1], R2 ;  /* 0x0000000201007387 */ /* 0x0001f40000100800 */
[----:B0-----:R-:W-:Y:S05]  /*0af0*/  @P0 BRA `(.L_x_15132) ;  /* 0x000001d800800947 */ /* 0x001fea0003800000 */
[----:B------:R-:W-:Y:S01]  /*0b00*/  VIADD R14, R0, 0xffffff80 ;  /* 0xffffff80000e7836 */ /* 0x000fe20000000000 */
[----:B------:R-:W-:Y:S01]  /*0b10*/  CS2R R18, SRZ ;  /* 0x0000000000127805 */ /* 0x000fe2000001ff00 */
[----:B------:R-:W-:Y:S01]  /*0b20*/  IMAD.MOV.U32 R206, RZ, RZ, RZ ;  /* 0x000000ffffce7224 */ /* 0x000fe200078e00ff */
[----:B------:R-:W-:Y:S01]  /*0b30*/  MOV R202, RZ ;  /* 0x000000ff00ca7202 */ /* 0x000fe20000000f00 */
[----:B------:R-:W-:Y:S01]  /*0b40*/  ULOP3.LUT UR47, UR36, 0x1, URZ, 0xfc, !UPT ;  /* 0x00000001242f7892 */ /* 0x000fe2000f8efc3f */
[----:B------:R-:W-:-:S04]  /*0b50*/  SHF.R.S32.HI R0, RZ, 0x1f, R14 ;  /* 0x0000001fff007819 */ /* 0x000fc8000001140e */
[----:B------:R-:W-:-:S04]  /*0b60*/  LEA.HI R2, R0, R14, RZ, 0x7 ;  /* 0x0000000e00027211 */ /* 0x000fc800078f38ff */
[----:B------:R-:W-:-:S05]  /*0b70*/  LOP3.LUT R3, R2, 0xffffff80, RZ, 0xc0, !PT ;  /* 0xffffff8002037812 */ /* 0x000fca00078ec0ff */
[----:B------:R-:W-:Y:S01]  /*0b80*/  IMAD.IADD R7, R14, 0x1, -R3 ;  /* 0x000000010e077824 */ /* 0x000fe200078e0a03 */
[----:B------:R-:W-:-:S04]  /*0b90*/  SHF.R.S32.HI R3, RZ, 0x7, R2 ;  /* 0x00000007ff037819 */ /* 0x000fc80000011402 */
[----:B------:R-:W-:-:S04]  /*0ba0*/  SHF.R.S32.HI R6, RZ, 0x1f, R7 ;  /* 0x0000001fff067819 */ /* 0x000fc80000011407 */
[CC--:B------:R-:W-:Y:S02]  /*0bb0*/  LEA.HI R9, R6.reuse, R7.reuse, RZ, 0x2 ;  /* 0x0000000706097211 */ /* 0x0c0fe400078f10ff */
[----:B------:R-:W-:Y:S02]  /*0bc0*/  LEA.HI R10, R6, R7, RZ, 0x5 ;  /* 0x00000007060a7211 */ /* 0x000fe400078f28ff */
[--C-:B------:R-:W-:Y:S02]  /*0bd0*/  SHF.R.S32.HI R5, RZ, 0x2, R9.reuse ;  /* 0x00000002ff057819 */ /* 0x100fe40000011409 */
[----:B------:R-:W-:Y:S02]  /*0be0*/  SHF.R.S32.HI R4, RZ, 0x1f, R9 ;  /* 0x0000001fff047819 */ /* 0x000fe40000011409 */
[----:B------:R-:W-:Y:S02]  /*0bf0*/  LEA.HI R6, R0, R14, RZ, 0x2 ;  /* 0x0000000e00067211 */ /* 0x000fe400078f10ff */
[----:B------:R-:W-:-:S02]  /*0c00*/  LEA.HI R4, R4, R5, RZ, 0x3 ;  /* 0x0000000504047211 */ /* 0x000fc400078f18ff */
[----:B------:R-:W-:Y:S02]  /*0c10*/  SHF.R.S32.HI R10, RZ, 0x5, R10 ;  /* 0x00000005ff0a7819 */ /* 0x000fe4000001140a */
[----:B------:R-:W-:Y:S02]  /*0c20*/  LOP3.LUT R8, R4, 0xfffffff8, RZ, 0xc0, !PT ;  /* 0xfffffff804087812 */ /* 0x000fe400078ec0ff */
[----:B------:R-:W-:Y:S02]  /*0c30*/  LEA.HI R4, R2, R3, RZ, 0x1 ;  /* 0x0000000302047211 */ /* 0x000fe400078f08ff */
[----:B------:R-:W-:Y:S01]  /*0c40*/  LEA.HI R2, R0, R14, RZ, 0x4 ;  /* 0x0000000e00027211 */ /* 0x000fe200078f20ff */
[----:B------:R-:W-:Y:S01]  /*0c50*/  IMAD.IADD R11, R5, 0x1, -R8 ;  /* 0x00000001050b7824 */ /* 0x000fe200078e0a08 */
[----:B------:R-:W-:Y:S02]  /*0c60*/  LOP3.LUT R8, R4, 0x3fffffe, RZ, 0xc0, !PT ;  /* 0x03fffffe04087812 */ /* 0x000fe400078ec0ff */
[----:B------:R-:W-:Y:S01]  /*0c70*/  SHF.R.S32.HI R5, RZ, 0x4, R2 ;  /* 0x00000004ff057819 */ /* 0x000fe20000011402 */
[----:B------:R-:W-:Y:S01]  /*0c80*/  IMAD R11, R10, 0x10, R11 ;  /* 0x000000100a0b7824 */ /* 0x000fe200078e020b */
[----:B------:R-:W-:-:S02]  /*0c90*/  LOP3.LUT R4, R6, 0xfffffffc, RZ, 0xc0, !PT ;  /* 0xfffffffc06047812 */ /* 0x000fc400078ec0ff */
[----:B------:R-:W-:Y:S02]  /*0ca0*/  IADD3 R8, R3, -R8, RZ ;  /* 0x8000000803087210 */ /* 0x000fe40007ffe0ff */
[----:B------:R-:W-:Y:S01]  /*0cb0*/  LEA.HI R3, R2, R5, RZ, 0x1 ;  /* 0x0000000502037211 */ /* 0x000fe200078f08ff */
[----:B------:R-:W-:Y:S01]  /*0cc0*/  IMAD.IADD R12, R14, 0x1, -R4 ;  /* 0x000000010e0c7824 */ /* 0x000fe200078e0a04 */
[----:B------:R-:W-:Y:S01]  /*0cd0*/  LOP3.LUT R2, R2, 0x3fffff0, RZ, 0xc0, !PT ;  /* 0x03fffff002027812 */ /* 0x000fe200078ec0ff */
[----:B------:R-:W-:Y:S01]  /*0ce0*/  IMAD R8, R8, 0x40, R11 ;  /* 0x0000004008087824 */ /* 0x000fe200078e020b */
[----:B------:R-:W-:Y:S01]  /*0cf0*/  LEA.HI R0, R0, R14, RZ, 0x5 ;  /* 0x0000000e00007211 */ /* 0x000fe200078f28ff */
[----:B------:R-:W-:Y:S01]  /*0d00*/  IMAD.SHL.U32 R16, R12, 0x8, RZ ;  /* 0x000000080c107824 */ /* 0x000fe200078e00ff */
[----:B------:R-:W-:Y:S01]  /*0d10*/  LOP3.LUT R4, R3, 0x1ffffffe, RZ, 0xc0, !PT ;  /* 0x1ffffffe03047812 */ /* 0x000fe200078ec0ff */
[----:B------:R-:W-:Y:S01]  /*0d20*/  IMAD.IADD R2, R14, 0x1, -R2 ;  /* 0x000000010e027824 */ /* 0x000fe200078e0a02 */
[----:B------:R-:W-:Y:S01]  /*0d30*/  SHF.R.S32.HI R13, RZ, 0x5, R0 ;  /* 0x00000005ff0d7819 */ /* 0x000fe20000011400 */
[----:B------:R-:W-:Y:S01]  /*0d40*/  VIADD R225, R16, 0x80 ;  /* 0x0000008010e17836 */ /* 0x000fe20000000000 */
[----:B------:R-:W-:Y:S01]  /*0d50*/  LEA.HI R3, R12, R12, RZ, 0x1 ;  /* 0x0000000c0c037211 */ /* 0x000fe200078f08ff */
[----:B------:R-:W-:Y:S01]  /*0d60*/  IMAD.IADD R4, R5, 0x1, -R4 ;  /* 0x0000000105047824 */ /* 0x000fe200078e0a04 */
[----:B------:R-:W-:Y:S01]  /*0d70*/  LEA R5, R13, R2, 0x4 ;  /* 0x000000020d057211 */ /* 0x000fe200078e20ff */
[C---:B------:R-:W-:Y:S01]  /*0d80*/  VIADD R224, R16.reuse, 0xa0 ;  /* 0x000000a010e07836 */ /* 0x040fe20000000000 */
[----:B------:R-:W-:Y:S01]  /*0d90*/  LOP3.LUT R0, R9, 0x7ffffffc, RZ, 0xc0, !PT ;  /* 0x7ffffffc09007812 */ /* 0x000fe200078ec0ff */
[----:B------:R-:W-:Y:S01]  /*0da0*/  VIADD R227, R16, 0xc0 ;  /* 0x000000c010e37836 */ /* 0x000fe20000000000 */
[----:B------:R-:W-:Y:S01]  /*0db0*/  SHF.R.S32.HI R23, RZ, 0x2, R6 ;  /* 0x00000002ff177819 */ /* 0x000fe20000011406 */
[----:B------:R-:W-:Y:S01]  /*0dc0*/  IMAD R4, R5, 0x8, R4 ;  /* 0x0000000805047824 */ /* 0x000fe200078e0204 */
[----:B------:R-:W-:Y:S01]  /*0dd0*/  LOP3.LUT R3, R3, 0x1ffffffe, RZ, 0xc0, !PT ;  /* 0x1ffffffe03037812 */ /* 0x000fe200078ec0ff */
[----:B------:R-:W-:Y:S01]  /*0de0*/  IMAD.IADD R2, R7, 0x1, -R0 ;  /* 0x0000000107027824 */ /* 0x000fe200078e0a00 */
[----:B------:R-:W-:Y:S01]  /*0df0*/  SHF.R.S32.HI R6, RZ, 0x1f, R6 ;  /* 0x0000001fff067819 */ /* 0x000fe20000011406 */
[----:B------:R-:W-:Y:S01]  /*0e00*/  VIADD R5, R23, 0x40 ;  /* 0x0000004017057836 */ /* 0x000fe20000000000 */
[----:B------:R-:W-:Y:S01]  /*0e10*/  SHF.R.S32.HI R7, RZ, 0x1f, R225 ;  /* 0x0000001fff077819 */ /* 0x000fe200000114e1 */
[----:B------:R-:W-:Y:S01]  /*0e20*/  IMAD.IADD R3, R12, 0x1, -R3 ;  /* 0x000000010c037824 */ /* 0x000fe200078e0a03 */
[----:B------:R0:W-:Y:S01]  /*0e30*/  STL [R1+0xbc], R2 ;  /* 0x0000bc0201007387 */ /* 0x0001e20000100800 */
[----:B------:R-:W-:Y:S01]  /*0e40*/  LEA.HI R6, R6, R23, RZ, 0x3 ;  /* 0x0000001706067211 */ /* 0x000fe200078f18ff */
[----:B------:R-:W-:Y:S01]  /*0e50*/  IMAD.SHL.U32 R4, R4, 0x8, RZ ;  /* 0x0000000804047824 */ /* 0x000fe200078e00ff */
[----:B------:R-:W-:Y:S01]  /*0e60*/  IADD3 R226, R16, 0xe0, RZ ;  /* 0x000000e010e27810 */ /* 0x000fe20007ffe0ff */
[----:B------:R-:W-:Y:S01]  /*0e70*/  IMAD R0, R3, 0x8, R8 ;  /* 0x0000000803007824 */ /* 0x000fe200078e0208 */
[----:B------:R-:W-:Y:S01]  /*0e80*/  LOP3.LUT R6, R6, 0xfffffff8, RZ, 0xc0, !PT ;  /* 0xfffffff806067812 */ /* 0x000fe200078ec0ff */
[----:B------:R-:W-:Y:S01]  /*0e90*/  IMAD.SHL.U32 R200, R12, 0x4, RZ ;  /* 0x000000040cc87824 */ /* 0x000fe200078e00ff */
[----:B------:R-:W-:Y:S01]  /*0ea0*/  SHF.R.S32.HI R17, RZ, 0x1f, R16 ;  /* 0x0000001fff117819 */ /* 0x000fe20000011410 */
[----:B------:R-:W-:Y:S01]  /*0eb0*/  VIADD R205, R16, 0x40 ;  /* 0x0000004010cd7836 */ /* 0x000fe20000000000 */
[----:B------:R1:W-:Y:S01]  /*0ec0*/  STL [R1+0xb8], R0 ;  /* 0x0000b80001007387 */ /* 0x0003e20000100800 */
[----:B0-----:R-:W-:Y:S01]  /*0ed0*/  SHF.R.S32.HI R2, RZ, 0x1f, R5 ;  /* 0x0000001fff027819 */ /* 0x001fe20000011405 */
[----:B------:R-:W-:-:S02]  /*0ee0*/  IMAD.IADD R6, R23, 0x1, -R6 ;  /* 0x0000000117067824 */ /* 0x000fc400078e0a06 */
[----:B------:R-:W-:Y:S01]  /*0ef0*/  STL [R1+0xc8], RZ ;  /* 0x0000c8ff01007387 */ /* 0x000fe20000100800 */
[----:B------:R-:W-:Y:S01]  /*0f00*/  LEA.HI R3, R2, R5, RZ, 0x3 ;  /* 0x0000000502037211 */ /* 0x000fe200078f18ff */
[C---:B------:R-:W-:Y:S01]  /*0f10*/  VIADD R204, R16.reuse, 0x60 ;  /* 0x0000006010cc7836 */ /* 0x040fe20000000000 */
[----:B------:R-:W-:Y:S01]  /*0f20*/  IADD3 R2, R16, 0x20, RZ ;  /* 0x0000002010027810 */ /* 0x000fe20007ffe0ff */
[----:B------:R0:W-:Y:S01]  /*0f30*/  STL [R1+0xcc], R6 ;  /* 0x0000cc0601007387 */ /* 0x0001e20000100800 */
[----:B------:R-:W-:Y:S02]  /*0f40*/  VIADD R207, R200, 0x10 ;  /* 0x00000010c8cf7836 */ /* 0x000fe40000000000 */
[----:B-1----:R-:W-:Y:S01]  /*0f50*/  IMAD.SHL.U32 R0, R5, 0x40, RZ ;  /* 0x0000004005007824 */ /* 0x002fe200078e00ff */
[----:B------:R-:W-:Y:S01]  /*0f60*/  SHF.R.S32.HI R203, RZ, 0x1f, R2 ;  /* 0x0000001fffcb7819 */ /* 0x000fe20000011402 */
[----:B------:R-:W-:-:S03]  /*0f70*/  IMAD.SHL.U32 R3, R3, 0x40, RZ ;  /* 0x0000004003037824 */ /* 0x000fc600078e00ff */
[----:B------:R-:W-:Y:S02]  /*0f80*/  LOP3.LUT R0, R0, 0x1c0, RZ, 0xc0, !PT ;  /* 0x000001c000007812 */ /* 0x000fe400078ec0ff */
[----:B------:R-:W-:Y:S02]  /*0f90*/  LOP3.LUT R3, R3, 0xfffffe00, RZ, 0xc0, !PT ;  /* 0xfffffe0003037812 */ /* 0x000fe400078ec0ff */
[----:B------:R-:W-:Y:S02]  /*0fa0*/  SHF.R.U32.HI R5, RZ, 0x3, R0 ;  /* 0x00000003ff057819 */ /* 0x000fe40000011600 */
[----:B------:R-:W-:Y:S01]  /*0fb0*/  LOP3.LUT R0, R0, 0x38, R16, 0xf8, !PT ;  /* 0x0000003800007812 */ /* 0x000fe200078ef810 */
[----:B------:R1:W-:Y:S01]  /*0fc0*/  STL [R1+0xb4], R3 ;  /* 0x0000b40301007387 */ /* 0x0003e20000100800 */
[----:B0-----:R-:W-:-:S03]  /*0fd0*/  SHF.R.S32.HI R6, RZ, 0x1f, R224 ;  /* 0x0000001fff067819 */ /* 0x001fc600000114e0 */
[----:B------:R-:W-:Y:S04]  /*0fe0*/  STL [R1+0xa8], R7 ;  /* 0x0000a80701007387 */ /* 0x000fe80000100800 */
[----:B------:R-:W-:Y:S01]  /*0ff0*/  STL [R1+0xa4], R6 ;  /* 0x0000a40601007387 */ /* 0x000fe20000100800 */
[----:B-1----:R-:W-:Y:S02]  /*1000*/  LOP3.LUT R3, R3, R0, R5, 0xf6, !PT ;  /* 0x0000000003037212 */ /* 0x002fe400078ef605 */
[----:B------:R-:W-:Y:S02]  /*1010*/  SHF.R.S32.HI R0, RZ, 0x1f, R227 ;  /* 0x0000001fff007819 */ /* 0x000fe400000114e3 */
[----:B------:R-:W-:-:S03]  /*1020*/  SHF.R.S32.HI R5, RZ, 0x1f, R226 ;  /* 0x0000001fff057819 */ /* 0x000fc600000114e2 */
[----:B------:R0:W-:Y:S04]  /*1030*/  STL [R1+0xa0], R0 ;  /* 0x0000a00001007387 */ /* 0x0001e80000100800 */
[----:B------:R1:W-:Y:S01]  /*1040*/  STL [R1+0x9c], R5 ;  /* 0x00009c0501007387 */ /* 0x0003e20000100800 */
[----:B0-----:R-:W-:-:S05]  /*1050*/  IMAD R0, R3, 0x2, R22 ;  /* 0x0000000203007824 */ /* 0x001fca00078e0216 */
[----:B------:R1:W-:Y:S04]  /*1060*/  STL [R1+0xd0], R0 ;  /* 0x0000d00001007387 */ /* 0x0003e80000100800 */
[----:B------:R1:W-:Y:S02]  /*1070*/  STL [R1+0xd4], R4 ;  /* 0x0000d40401007387 */ /* 0x0003e40000100800 */
.L_x_15290:
[----:B01----:R-:W0:Y:S02]  /*1080*/  LDC.64 R4, c[0x0][0xd88] ;  /* 0x00036200ff047b82 */ /* 0x003e240000000a00 */
[----:B0-----:R-:W-:-:S05]  /*1090*/  IMAD.WIDE R4, R103, 0x4, R4 ;  /* 0x0000000467047825 */ /* 0x001fca00078e0204 */
[----:B------:R-:W2:Y:S01]  /*10a0*/  LDG.E R11, desc[UR40][R4.64] ;  /* 0x00000028040b7981 */ /* 0x000ea2000c1e1900 */
[----:B------:R-:W-:Y:S05]  /*10b0*/  YIELD ;  /* 0x0000000000007946 */ /* 0x000fea0003800000 */
[----:B------:R-:W-:Y:S01]  /*10c0*/  ULDC.64 UR4, c[0x0][0xb20] ;  /* 0x0002c80000047ab9 */ /* 0x000fe20000000a00 */
[----:B------:R-:W-:Y:S01]  /*10d0*/  ULDC.64 UR8, c[0x0][0xb10] ;  /* 0x0002c40000087ab9 */ /* 0x000fe20000000a00 */
[----:B------:R-:W-:Y:S01]  /*10e0*/  ISETP.NE.U32.AND P1, PT, RZ, UR4, PT ;  /* 0x00000004ff007c0c */ /* 0x000fe2000bf25070 */
[----:B------:R-:W-:Y:S01]  /*10f0*/  ULDC.64 UR6, c[0x0][0xb00] ;  /* 0x0002c00000067ab9 */ /* 0x000fe20000000a00 */
[----:B------:R-:W-:Y:S01]  /*1100*/  MOV R3, RZ ;  /* 0x000000ff00037202 */ /* 0x000fe20000000f00 */
[----:B------:R-:W-:Y:S01]  /*1110*/  IMAD.MOV.U32 R33, RZ, RZ, RZ ;  /* 0x000000ffff217224 */ /* 0x000fe200078e00ff */
[----:B------:R-:W-:-:S02]  /*1120*/  ISETP.NE.AND.EX P1, PT, RZ, UR5, PT, P1 ;  /* 0x00000005ff007c0c */ /* 0x000fc4000bf25310 */
[----:B------:R-:W-:-:S04]  /*1130*/  ISETP.NE.U32.AND P0, PT, RZ, UR6, PT ;  /* 0x00000006ff007c0c */ /* 0x000fc8000bf05070 */
[----:B------:R-:W-:Y:S02]  /*1140*/  ISETP.NE.AND.EX P0, PT, RZ, UR7, PT, P0 ;  /* 0x00000007ff007c0c */ /* 0x000fe4000bf05300 */
[----:B--2---:R-:W-:Y:S01]  /*1150*/  SHF.R.S32.HI R0, RZ, 0x1f, R11 ;  /* 0x0000001fff007819 */ /* 0x004fe2000001140b */
[----:B------:R-:W-:-:S04]  /*1160*/  IMAD.SHL.U32 R34, R11, 0x4, RZ ;  /* 0x000000040b227824 */ /* 0x000fc800078e00ff */
[C---:B------:R-:W-:Y:S01]  /*1170*/  @P1 LEA R6, P2, R11.reuse, UR4, 0x2 ;  /* 0x000000040b061c11 */ /* 0x040fe2000f8410ff */
[----:B------:R0:W-:Y:S01]  /*1180*/  STL [R1+0xc0], R11 ;  /* 0x0000c00b01007387 */ /* 0x0001e20000100800 */
[C-C-:B------:R-:W-:Y:S02]  /*1190*/  SHF.L.U64.HI R35, R11.reuse, 0x2, R0.reuse ;  /* 0x000000020b237819 */ /* 0x140fe40000010200 */
[----:B------:R-:W-:Y:S02]  /*11a0*/  @P1 LEA.HI.X R7, R11, UR5, R0, 0x2, P2 ;  /* 0x000000050b071c11 */ /* 0x000fe400090f1400 */
[----:B------:R-:W-:Y:S01]  /*11b0*/  ISETP.NE.U32.AND P2, PT, RZ, UR8, PT ;  /* 0x00000008ff007c0c */ /* 0x000fe2000bf45070 */
[----:B------:R-:W-:Y:S01]  /*11c0*/  ULDC UR4, c[0x0][0x288] ;  /* 0x0000a20000047ab9 */ /* 0x000fe20000000800 */
[----:B------:R-:W-:Y:S01]  /*11d0*/  IADD3 R8, P3, R34, UR6, RZ ;  /* 0x0000000622087c10 */ /* 0x000fe2000ff7e0ff */
[----:B------:R0:W5:Y:S01]  /*11e0*/  @P1 LDG.E R3, desc[UR40][R6.64] ;  /* 0x0000002806031981 */ /* 0x000162000c1e1900 */
[----:B------:R-:W-:Y:S01]  /*11f0*/  ISETP.NE.AND.EX P2, PT, RZ, UR9, PT, P2 ;  /* 0x00000009ff007c0c */ /* 0x000fe2000bf45320 */
[----:B------:R-:W-:Y:S01]  /*1200*/  IMAD.U32 R10, RZ, RZ, UR4 ;  /* 0x00000004ff0a7e24 */ /* 0x000fe2000f8e00ff */
[----:B------:R-:W-:Y:S01]  /*1210*/  IADD3.X R9, R35, UR7, RZ, P3, !PT ;  /* 0x0000000723097c10 */ /* 0x000fe20009ffe4ff */
[----:B------:R-:W-:-:S04]  /*1220*/  ULDC.64 UR4, c[0x0][0x418] ;  /* 0x0001060000047ab9 */ /* 0x000fc80000000a00 */
[----:B------:R0:W5:Y:S06]  /*1230*/  @P0 LDG.E R33, desc[UR40][R8.64] ;  /* 0x0000002808210981 */ /* 0x00016c000c1e1900 */
[----:B------:R-:W-:-:S04]  /*1240*/  @P2 IADD3 R4, P1, R34, UR8, RZ ;  /* 0x0000000822042c10 */ /* 0x000fc8000ff3e0ff */
[----:B------:R-:W-:-:S05]  /*1250*/  @P2 IADD3.X R5, R35, UR9, RZ, P1, !PT ;  /* 0x0000000923052c10 */ /* 0x000fca0008ffe4ff */
[----:B------:R-:W2:Y:S01]  /*1260*/  @P2 LDG.E R10, desc[UR40][R4.64] ;  /* 0x00000028040a2981 */ /* 0x000ea2000c1e1900 */
[----:B------:R-:W-:-:S03]  /*1270*/  UISETP.NE.U32.AND UP0, UPT, UR4, URZ, UPT ;  /* 0x0000003f0400728c */ /* 0x000fc6000bf05070 */
[----:B------:R-:W-:Y:S01]  /*1280*/  ULDC UR4, c[0x0][0x424] ;  /* 0x0001090000047ab9 */ /* 0x000fe20000000800 */
[----:B------:R-:W-:-:S03]  /*1290*/  UISETP.NE.AND.EX UP0, UPT, UR5, URZ, UPT, UP0 ;  /* 0x0000003f0500728c */ /* 0x000fc6000bf05300 */
[----:B------:R-:W-:Y:S01]  /*12a0*/  ULDC UR5, c[0x0][0x2f0] ;  /* 0x0000bc0000057ab9 */ /* 0x000fe20000000800 */
[----:B------:R-:W-:-:S04]  /*12b0*/  USEL UR4, UR4, 0x1, UP0 ;  /* 0x0000000104047887 */ /* 0x000fc80008000000 */
[----:B------:R-:W-:-:S03]  /*12c0*/  UIMAD UR4, UR4, UR5, URZ ;  /* 0x00000005040472a4 */ /* 0x000fc6000f8e023f */
[----:B------:R-:W-:Y:S02]  /*12d0*/  ULDC UR5, c[0x0][0x348] ;  /* 0x0000d20000057ab9 */ /* 0x000fe40000000800 */
[----:B----4-:R-:W-:Y:S02]  /*12e0*/  IMAD.U32 R25, RZ, RZ, UR5 ;  /* 0x00000005ff197e24 */ /* 0x010fe4000f8e00ff */
[----:B------:R-:W-:Y:S02]  /*12f0*/  IMAD.U32 R32, RZ, RZ, UR4 ;  /* 0x00000004ff207e24 */ /* 0x000fe4000f8e00ff */
[----:B------:R-:W-:Y:S01]  /*1300*/  IMAD.MOV.U32 R24, RZ, RZ, R11 ;  /* 0x000000ffff187224 */ /* 0x000fe200078e000b */
[----:B--2---:R0:W-:Y:S01]  /*1310*/  STL [R1+0x90], R10 ;  /* 0x0000900a01007387 */ /* 0x0041e20000100800 */
[----:B---3--:R-:W-:Y:S05]  /*1320*/  @P2 BRA `(.L_x_15133) ;  /* 0x0000000000282947 */ /* 0x008fea0003800000 */
[----:B------:R-:W-:Y:S02]  /*1330*/  ULDC.64 UR4, c[0x0][0xaf8] ;  /* 0x0002be0000047ab9 */ /* 0x000fe40000000a00 */
[----:B------:R-:W-:-:S04]  /*1340*/  ISETP.NE.U32.AND P1, PT, RZ, UR4, PT ;  /* 0x00000004ff007c0c */ /* 0x000fc8000bf25070 */
[----:B------:R-:W-:-:S13]  /*1350*/  ISETP.NE.AND.EX P1, PT, RZ, UR5, PT, P1 ;  /* 0x00000005ff007c0c */ /* 0x000fda000bf25310 */
[----:B------:R-:W-:Y:S05]  /*1360*/  @!P1 BRA `(.L_x_15133) ;  /* 0x0000000000189947 */ /* 0x000fea0003800000 */
[----:B------:R-:W1:Y:S02]  /*1370*/  LDC.64 R4, c[0x0][0xaf8] ;  /* 0x0002be00ff047b82 */ /* 0x000e640000000a00 */
[----:B-1----:R-:W-:-:S05]  /*1380*/  IMAD.WIDE R4, R24, 0x4, R4 ;  /* 0x0000000418047825 */ /* 0x002fca00078e0204 */
[----:B------:R-:W2:Y:S04]  /*1390*/  LDG.E R0, desc[UR40][R4.64] ;  /* 0x0000002804007981 */ /* 0x000ea8000c1e1900 */
[----:B0-----:R-:W2:Y:S02]  /*13a0*/  LDG.E R7, desc[UR40][R4.64+0x4] ;  /* 0x0000042804077981 */ /* 0x001ea4000c1e1900 */
[----:B--2---:R-:W-:-:S05]  /*13b0*/  IADD3 R10, -R0, R7, RZ ;  /* 0x00000007000a7210 */ /* 0x004fca0007ffe1ff */
[----:B------:R1:W-:Y:S02]  /*13c0*/  STL [R1+0x90], R10 ;  /* 0x0000900a01007387 */ /* 0x0003e40000100800 */
.L_x_15133:
[----:B------:R-:W-:Y:S01]  /*13d0*/  ULDC.64 UR4, c[0x0][0xb18] ;  /* 0x0002c60000047ab9 */ /* 0x000fe20000000a00 */
[----:B------:R2:W-:Y:S01]  /*13e0*/  STL [R1+0xc4], R102 ;  /* 0x0000c46601007387 */ /* 0x0005e20000100800 */
[----:B------:R-:W-:-:S04]  /*13f0*/  ISETP.NE.U32.AND P1, PT, RZ, UR4, PT ;  /* 0x00000004ff007c0c */ /* 0x000fc8000bf25070 */
[----:B------:R-:W-:-:S13]  /*1400*/  ISETP.NE.AND.EX P1, PT, RZ, UR5, PT, P1 ;  /* 0x00000005ff007c0c */ /* 0x000fda000bf25310 */
[----:B--2---:R-:W-:Y:S05]  /*1410*/  @!P1 BRA `(.L_x_15134) ;  /* 0x0000000000109947 */ /* 0x004fea0003800000 */
[----:B------:R-:W-:-:S04]  /*1420*/  IADD3 R4, P0, R34, UR4, RZ ;  /* 0x0000000422047c10 */ /* 0x000fc8000ff1e0ff */
[----:B------:R-:W-:-:S05]  /*1430*/  IADD3.X R5, R35, UR5, RZ, P0, !PT ;  /* 0x0000000523057c10 */ /* 0x000fca00087fe4ff */
[----:B------:R2:W5:Y:S01]  /*1440*/  LDG.E R32, desc[UR40][R4.64] ;  /* 0x0000002804207981 */ /* 0x000562000c1e1900 */
[----:B------:R-:W-:Y:S05]  /*1450*/  BRA `(.L_x_15135) ;  /* 0x0000000000107947 */ /* 0x000fea0003800000 */
.L_x_15134:
[----:B------:R-:W-:Y:S05]  /*1460*/  @!P0 BRA `(.L_x_15135) ;  /* 0x00000000000c8947 */ /* 0x000fea0003800000 */
[----:B------:R-:W2:Y:S04]  /*1470*/  LDG.E R5, desc[UR40][R8.64] ;  /* 0x0000002808057981 */ /* 0x000ea8000c1e1900 */
[----:B------:R-:W2:Y:S02]  /*1480*/  LDG.E R32, desc[UR40][R8.64+0x4] ;  /* 0x0000042808207981 */ /* 0x000ea4000c1e1900 */
[----:B--2---:R-:W-:-:S07]  /*1490*/  IMAD.IADD R32, R32, 0x1, -R5 ;  /* 0x0000000120207824 */ /* 0x004fce00078e0a05 */
.L_x_15135:
[----:B------:R-:W-:Y:S01]  /*14a0*/  ULDC.64 UR4, c[0x0][0xb08] ;  /* 0x0002c20000047ab9 */ /* 0x000fe20000000a00 */
[----:B0-----:R-:W0:Y:S01]  /*14b0*/  LDC R8, c[0x0][0x448] ;  /* 0x00011200ff087b82 */ /* 0x001e220000000800 */
[----:B------:R-:W-:-:S04]  /*14c0*/  ISETP.NE.U32.AND P0, PT, RZ, UR4, PT ;  /* 0x00000004ff007c0c */ /* 0x000fc8000bf05070 */
[----:B------:R-:W-:Y:S01]  /*14d0*/  ISETP.NE.AND.EX P0, PT, RZ, UR5, PT, P0 ;  /* 0x00000005ff007c0c */ /* 0x000fe2000bf05300 */
[----:B------:R-:W-:-:S12]  /*14e0*/  ULDC.64 UR4, c[0x0][0xb28] ;  /* 0x0002ca0000047ab9 */ /* 0x000fd80000000a00 */
[----:B--2---:R-:W2:Y:S02]  /*14f0*/  @P0 LDC.64 R4, c[0x0][0xb08] ;  /* 0x0002c200ff040b82 */ /* 0x004ea40000000a00 */
[----:B--2---:R-:W-:-:S05]  /*1500*/  @P0 IMAD.WIDE R4, R24, 0x4, R4 ;  /* 0x0000000418040825 */ /* 0x004fca00078e0204 */
        /* <DEDUP_REMOVED lines=8> */
[----:B0-----:R-:W-:Y:S01]  /*1590*/  ISETP.NE.AND P1, PT, R8, 0x1, PT ;  /* 0x000000010800780c */ /* 0x001fe20003f25270 */
[----:B------:R-:W-:Y:S01]  /*15a0*/  IMAD.SHL.U32 R12, R101, 0x80, RZ ;  /* 0x00000080650c7824 */ /* 0x000fe200078e00ff */
[----:B------:R-:W-:-:S03]  /*15b0*/  IADD3 R8, -R3, R32, RZ ;  /* 0x0000002003087210 */ /* 0x000fc60007ffe1ff */
[----:B---3--:R-:W-:Y:S01]  /*15c0*/  VIADD R4, R12, 0x7f ;  /* 0x0000007f0c047836 */ /* 0x008fe20000000000 */
[----:B------:R0:W-:Y:S07]  /*15d0*/  STL [R1+0x98], R12 ;  /* 0x0000980c01007387 */ /* 0x0001ee0000100800 */
[----:B------:R-:W3:Y:S08]  /*15e0*/  @P1 LDC R11, c[0x0][0x44c] ;  /* 0x00011300ff0b1b82 */ /* 0x000ef00000000800 */
[----:B------:R-:W1:Y:S01]  /*15f0*/  @P1 LDC R5, c[0x0][0x450] ;  /* 0x00011400ff051b82 */ /* 0x000e620000000800 */
[----:B--2---:R-:W-:-:S02]  /*1600*/  @P0 IMAD.IADD R25, R9, 0x1, -R0 ;  /* 0x0000000109190824 */ /* 0x004fc400078e0a00 */
[----:B---3--:R-:W-:-:S04]  /*1610*/  @P1 IMAD.HI.U32 R0, R4, R11, RZ ;  /* 0x0000000b04001227 */ /* 0x008fc800078e00ff */
[----:B----4-:R-:W-:Y:S01]  /*1620*/  IMAD.IADD R6, R8, 0x1, R25 ;  /* 0x0000000108067824 */ /* 0x010fe200078e0219 */
[----:B-1----:R-:W-:-:S03]  /*1630*/  @P1 SHF.R.U32.HI R4, RZ, R5, R0 ;  /* 0x00000005ff041219 */ /* 0x002fc60000011600 */
[C---:B------:R-:W-:Y:S01]  /*1640*/  VIADD R0, R6.reuse, 0x5f ;  /* 0x0000005f06007836 */ /* 0x040fe20000000000 */
[----:B------:R-:W-:Y:S01]  /*1650*/  IADD3 R31, R6, 0x60, -R10 ;  /* 0x00000060061f7810 */ /* 0x000fe20007ffe80a */
[----:B------:R0:W-:Y:S02]  /*1660*/  STL [R1+0xac], R6 ;  /* 0x0000ac0601007387 */ /* 0x0001e40000100800 */
[----:B------:R-:W-:-:S04]  /*1670*/  IMAD.HI R0, R0, 0x2aaaaaab, RZ ;  /* 0x2aaaaaab00007827 */ /* 0x000fc800078e02ff */
[----:B------:R-:W-:Y:S01]  /*1680*/  IMAD.IADD R4, R31, 0x1, R4 ;  /* 0x000000011f047824 */ /* 0x000fe200078e0204 */
[----:B------:R-:W-:-:S03]  /*1690*/  SHF.R.U32.HI R177, RZ, 0x1f, R0 ;  /* 0x0000001fffb17819 */ /* 0x000fc60000011600 */
[----:B------:R-:W-:Y:S01]  /*16a0*/  IMAD.HI R4, R4, 0x2aaaaaab, RZ ;  /* 0x2aaaaaab04047827 */ /* 0x000fe200078e02ff */
[----:B------:R-:W-:-:S04]  /*16b0*/  LEA.HI.SX32 R177, R0, R177, 0x1c ;  /* 0x000000b100b17211 */ /* 0x000fc800078fe2ff */
[----:B------:R-:W-:-:S04]  /*16c0*/  SHF.R.U32.HI R3, RZ, 0x1f, R4 ;  /* 0x0000001fff037819 */ /* 0x000fc80000011604 */
[----:B------:R-:W-:Y:S01]  /*16d0*/  LEA.HI.SX32 R4, R4, R3, 0x1c ;  /* 0x0000000304047211 */ /* 0x000fe200078fe2ff */
[----:B------:R-:W-:-:S03]  /*16e0*/  IMAD.MOV R3, RZ, RZ, -R8 ;  /* 0x000000ffff037224 */ /* 0x000fc600078e0a08 */
[----:B------:R-:W-:-:S05]  /*16f0*/  VIMNMX R4, R177, R4, PT ;  /* 0x00000004b1047248 */ /* 0x000fca0003fe0100 */
[----:B------:R-:W-:Y:S01]  /*1700*/  IMAD R0, R4, 0x60, -R8 ;  /* 0x0000006004007824 */ /* 0x000fe200078e0a08 */
[----:B------:R-:W-:-:S04]  /*1710*/  VIMNMX R4, RZ, R3, !PT ;  /* 0x00000003ff047248 */ /* 0x000fc80007fe0100 */
        /* <DEDUP_REMOVED lines=32> */
.L_x_15138:
[----:B------:R-:W-:Y:S05]  /*1920*/  BSYNC B6 ;  /* 0x0000000000067941 */ /* 0x000fea0003800000 */
.L_x_15137:
        /* <DEDUP_REMOVED lines=20> */
.L_x_15140:
[----:B------:R-:W-:Y:S05]  /*1a70*/  BSYNC B6 ;  /* 0x0000000000067941 */ /* 0x000fea0003800000 */
.L_x_15139:
[----:B------:R-:W2:Y:S01]  /*1a80*/  LDL R36, [R1+0xcc] ;  /* 0x0000cc0001247983 */ /* 0x000ea20000100800 */
[----:B------:R-:W-:Y:S01]  /*1a90*/  ULDC.64 UR4, c[0x0][0xaf0] ;  /* 0x0002bc0000047ab9 */ /* 0x000fe20000000a00 */
[----:B------:R-:W0:Y:S01]  /*1aa0*/  LDC.64 R54, c[0x0][0x408] ;  /* 0x00010200ff367b82 */ /* 0x000e220000000a00 */
[----:B------:R-:W-:-:S04]  /*1ab0*/  ISETP.NE.U32.AND P0, PT, RZ, UR4, PT ;  /* 0x00000004ff007c0c */ /* 0x000fc8000bf05070 */
[----:B------:R-:W-:-:S03]  /*1ac0*/  ISETP.NE.AND.EX P0, PT, RZ, UR5, PT, P0 ;  /* 0x00000005ff007c0c */ /* 0x000fc6000bf05300 */
[----:B------:R-:W1:Y:S10]  /*1ad0*/  LDC.64 R48, c[0x0][0x3f8] ;  /* 0x0000fe00ff307b82 */ /* 0x000e740000000a00 */
[----:B------:R-:W-:Y:S01]  /*1ae0*/  @P0 IADD3 R4, P1, R34, UR4, RZ ;  /* 0x0000000422040c10 */ /* 0x000fe2000ff3e0ff */
[----:B------:R-:W-:-:S03]  /*1af0*/  ULDC UR4, c[0x0][0x320] ;  /* 0x0000c80000047ab9 */ /* 0x000fc60000000800 */
[----:B------:R-:W-:Y:S02]  /*1b00*/  @P0 IADD3.X R5, R35, UR5, RZ, P1, !PT ;  /* 0x0000000523050c10 */ /* 0x000fe40008ffe4ff */
[----:B------:R-:W-:Y:S02]  /*1b10*/  ISETP.GE.AND P1, PT, R2, UR4, PT ;  /* 0x0000000402007c0c */ /* 0x000fe4000bf26270 */
[----:B------:R-:W-:Y:S01]  /*1b20*/  SHF.R.S32.HI R9, RZ, 0x1f, R23 ;  /* 0x0000001fff097819 */ /* 0x000fe20000011417 */
[----:B------:R3:W4:Y:S01]  /*1b30*/  @P0 LDG.E R24, desc[UR40][R4.64] ;  /* 0x0000002804180981 */ /* 0x000722000c1e1900 */
[----:B------:R-:W-:Y:S01]  /*1b40*/  SEL R3, RZ, 0xffffffff, P1 ;  /* 0xffffffffff037807 */ /* 0x000fe20000800000 */
[----:B------:R-:W0:Y:S01]  /*1b50*/  LDC R35, c[0x0][0x3f4] ;  /* 0x0000fd00ff237b82 */ /* 0x000e220000000800 */
[----:B------:R-:W-:Y:S02]  /*1b60*/  ISETP.GE.AND P0, PT, R16, UR4, PT ;  /* 0x0000000410007c0c */ /* 0x000fe4000bf06270 */
[----:B------:R-:W-:Y:S01]  /*1b70*/  SHF.R.S32.HI R201, RZ, 0x1f, R200 ;  /* 0x0000001fffc97819 */ /* 0x000fe200000114c8 */
[----:B------:R-:W-:Y:S01]  /*1b80*/  IMAD.SHL.U32 R3, R3, 0x2, RZ ;  /* 0x0000000203037824 */ /* 0x000fe200078e00ff */
[----:B------:R-:W-:Y:S01]  /*1b90*/  SEL R0, RZ, 0x1, P0 ;  /* 0x00000001ff007807 */ /* 0x000fe20000000000 */
[----:B------:R-:W0:Y:S01]  /*1ba0*/  S2R R38, SR_TID.X ;  /* 0x0000000000267919 */ /* 0x000e220000002100 */
[----:B------:R-:W-:Y:S01]  /*1bb0*/  ISETP.GE.AND P0, PT, R205, UR4, PT ;  /* 0x00000004cd007c0c */ /* 0x000fe2000bf06270 */
[----:B-1----:R-:W-:Y:S01]  /*1bc0*/  IMAD.WIDE.U32 R10, R23, R48, R16 ;  /* 0x00000030170a7225 */ /* 0x002fe200078e0010 */
[----:B------:R-:W-:-:S02]  /*1bd0*/  ISETP.GE.AND P1, PT, R204, UR4, PT ;  /* 0x00000004cc007c0c */ /* 0x000fc4000bf26270 */
[----:B------:R-:W-:Y:S01]  /*1be0*/  LOP3.LUT R0, R3, 0x2, R0, 0xe2, !PT ;  /* 0x0000000203007812 */ /* 0x000fe200078ee200 */
[----:B------:R-:W1:Y:S01]  /*1bf0*/  S2R R37, SR_TID.X ;  /* 0x0000000000257919 */ /* 0x000e620000002100 */
[----:B------:R-:W-:Y:S01]  /*1c00*/  SEL R3, RZ, 0x4, P0 ;  /* 0x00000004ff037807 */ /* 0x000fe20000000000 */
[----:B------:R-:W-:Y:S01]  /*1c10*/  IMAD.MOV.U32 R63, RZ, RZ, 0x20 ;  /* 0x00000020ff3f7424 */ /* 0x000fe200078e00ff */
[----:B---3--:R-:W-:Y:S01]  /*1c20*/  SEL R4, RZ, 0x8, P1 ;  /* 0x00000008ff047807 */ /* 0x008fe20000800000 */
[----:B------:R-:W-:Y:S01]  /*1c30*/  IMAD R65, R49, 0x60, RZ ;  /* 0x0000006031417824 */ /* 0x000fe200078e02ff */
[----:B------:R-:W-:Y:S01]  /*1c40*/  ISETP.GE.AND P0, PT, R225, UR4, PT ;  /* 0x00000004e1007c0c */ /* 0x000fe2000bf06270 */
[----:B0-----:R-:W-:Y:S01]  /*1c50*/  IMAD.SHL.U32 R57, R54, 0x40, RZ ;  /* 0x0000004036397824 */ /* 0x001fe200078e00ff */
[----:B------:R-:W-:Y:S02]  /*1c60*/  ISETP.GE.AND P1, PT, R224, UR4, PT ;  /* 0x00000004e0007c0c */ /* 0x000fe4000bf26270 */
[----:B------:R-:W-:-:S02]  /*1c70*/  LOP3.LUT R0, R4, R0, R3, 0xfe, !PT ;  /* 0x0000000004007212 */ /* 0x000fc400078efe03 */
[----:B------:R-:W-:Y:S02]  /*1c80*/  SEL R3, RZ, 0x10, P0 ;  /* 0x00000010ff037807 */ /* 0x000fe40000000000 */
[----:B------:R-:W-:Y:S02]  /*1c90*/  SEL R4, RZ, 0x20, P1 ;  /* 0x00000020ff047807 */ /* 0x000fe40000800000 */
[----:B------:R-:W-:Y:S02]  /*1ca0*/  ISETP.GE.AND P0, PT, R227, UR4, PT ;  /* 0x00000004e3007c0c */ /* 0x000fe4000bf06270 */
[----:B------:R-:W-:Y:S02]  /*1cb0*/  ISETP.GE.AND P1, PT, R226, UR4, PT ;  /* 0x00000004e2007c0c */ /* 0x000fe4000bf26270 */
[----:B------:R-:W-:Y:S01]  /*1cc0*/  LOP3.LUT R3, R4, R0, R3, 0xfe, !PT ;  /* 0x0000000004037212 */ /* 0x000fe200078efe03 */
[-C--:B------:R-:W-:Y:S01]  /*1cd0*/  IMAD R0, R9, R48.reuse, RZ ;  /* 0x0000003009007224 */ /* 0x080fe200078e02ff */
[----:B------:R-:W-:Y:S01]  /*1ce0*/  SEL R6, RZ, 0x40, P0 ;  /* 0x00000040ff067807 */ /* 0x000fe20000000000 */
[----:B------:R-:W-:Y:S01]  /*1cf0*/  IMAD.WIDE.U32 R4, R23, R48, R200 ;  /* 0x0000003017047225 */ /* 0x000fe200078e00c8 */
[----:B------:R-:W-:-:S02]  /*1d00*/  SEL R7, RZ, 0x7fff80, P1 ;  /* 0x007fff80ff077807 */ /* 0x000fc40000800000 */
[----:B------:R-:W-:Y:S01]  /*1d10*/  ISETP.GE.AND P0, PT, R16, R35, PT ;  /* 0x000000231000720c */ /* 0x000fe20003f06270 */
[----:B------:R-:W-:Y:S01]  /*1d20*/  VIADD R38, R38, 0xffffff80 ;  /* 0xffffff8026267836 */ /* 0x000fe20000000000 */
[----:B------:R-:W-:Y:S01]  /*1d30*/  LOP3.LUT R3, R7, R3, R6, 0xfe, !PT ;  /* 0x0000000307037212 */ /* 0x000fe200078efe06 */
[-C--:B------:R-:W-:Y:S01]  /*1d40*/  IMAD R6, R9, R54.reuse, RZ ;  /* 0x0000003609067224 */ /* 0x080fe200078e02ff */
[----:B------:R-:W-:Y:S01]  /*1d50*/  SEL R13, R35, RZ, P0 ;  /* 0x000000ff230d7207 */ /* 0x000fe20000000000 */
[----:B------:R-:W-:Y:S01]  /*1d60*/  IMAD.WIDE.U32 R8, R23, R54, R200 ;  /* 0x0000003617087225 */ /* 0x000fe200078e00c8 */
[----:B------:R-:W-:-:S03]  /*1d70*/  SHF.L.U64.HI R56, R54, 0x6, R55 ;  /* 0x0000000636387819 */ /* 0x000fc60000010237 */
[C---:B------:R-:W-:Y:S01]  /*1d80*/  IMAD R53, R23.reuse, R55, R6 ;  /* 0x0000003717357224 */ /* 0x040fe200078e0206 */
[----:B-1----:R-:W-:Y:S01]  /*1d90*/  SHF.R.U32.HI R37, RZ, 0x7, R37 ;  /* 0x00000007ff257819 */ /* 0x002fe20000011625 */
[----:B------:R-:W-:Y:S01]  /*1da0*/  IMAD R15, R23, R49, R0 ;  /* 0x00000031170f7224 */ /* 0x000fe200078e0200 */
[----:B------:R-:W-:Y:S01]  /*1db0*/  MOV R6, R4 ;  /* 0x0000000400067202 */ /* 0x000fe20000000f00 */
[----:B------:R-:W-:Y:S01]  /*1dc0*/  IMAD.IADD R9, R9, 0x1, R53 ;  /* 0x0000000109097824 */ /* 0x000fe200078e0235 */
[----:B------:R-:W-:Y:S01]  /*1dd0*/  ISETP.NE.AND P6, PT, R37, 0x1, PT ;  /* 0x000000012500780c */ /* 0x000fe20003fc5270 */
[----:B------:R-:W-:Y:S02]  /*1de0*/  IMAD.IADD R11, R15, 0x1, R11 ;  /* 0x000000010f0b7824 */ /* 0x000fe400078e020b */
[----:B-----5:R-:W-:Y:S02]  /*1df0*/  IMAD.WIDE.U32 R50, R26, R54, R8 ;  /* 0x000000361a327225 */ /* 0x020fe400078e0008 */
[----:B------:R-:W3:Y:S01]  /*1e00*/  LDL R8, [R1+0xb4] ;  /* 0x0000b40001087983 */ /* 0x000ee20000100800 */
[----:B------:R-:W-:Y:S01]  /*1e10*/  IADD3 R61, R37, 0x8, RZ ;  /* 0x00000008253d7810 */ /* 0x000fe20007ffe0ff */
[----:B------:R-:W-:Y:S01]  /*1e20*/  IMAD.IADD R13, R16, 0x1, R13 ;  /* 0x00000001100d7824 */ /* 0x000fe200078e020d */
[----:B------:R-:W-:Y:S01]  /*1e30*/  IADD3 R37, R23, 0x40, RZ ;  /* 0x0000004017257810 */ /* 0x000fe20007ffe0ff */
[----:B------:R-:W-:-:S03]  /*1e40*/  IMAD.WIDE.U32 R20, R26, R48, R10 ;  /* 0x000000301a147225 */ /* 0x000fc600078e000a */
[----:B------:R-:W-:Y:S01]  /*1e50*/  SHF.R.S32.HI R12, RZ, 0x1f, R13 ;  /* 0x0000001fff0c7819 */ /* 0x000fe2000001140d */
[----:B------:R-:W-:Y:S01]  /*1e60*/  VIADD R10, R23, 0x40 ;  /* 0x00000040170a7836 */ /* 0x000fe20000000000 */
[----:B------:R-:W-:Y:S05]  /*1e70*/  @!P6 WARPSYNC.ALL ;  /* 0x000000000000e948 */ /* 0x000fea0003800000 */
[----:B------:R-:W-:Y:S01]  /*1e80*/  IMAD.SHL.U32 R37, R37, 0x40, RZ ;  /* 0x0000004025257824 */ /* 0x000fe200078e00ff */
[----:B------:R-:W-:Y:S01]  /*1e90*/  LEA.HI R13, R12, R13, RZ, 0x3 ;  /* 0x0000000d0c0d7211 */ /* 0x000fe200078f18ff */
[----:B------:R-:W-:Y:S01]  /*1ea0*/  IMAD.SHL.U32 R10, R10, 0x40, RZ ;  /* 0x000000400a0a7824 */ /* 0x000fe200078e00ff */
[----:B------:R-:W-:Y:S01]  /*1eb0*/  PRMT R85, R3, 0x8880, RZ ;  /* 0x0000888003557816 */ /* 0x000fe200000000ff */
[----:B------:R-:W-:Y:S01]  /*1ec0*/  IMAD.IADD R7, R5, 0x1, R15 ;  /* 0x0000000105077824 */ /* 0x000fe200078e020f */
[----:B------:R-:W-:Y:S01]  /*1ed0*/  SHF.R.S32.HI R15, RZ, 0x1f, R26 ;  /* 0x0000001fff0f7819 */ /* 0x000fe2000001141a */
[----:B------:R-:W-:Y:S01]  /*1ee0*/  IMAD.WIDE.U32 R4, R23, R54, R16 ;  /* 0x0000003617047225 */ /* 0x000fe200078e0010 */
[----:B------:R-:W-:Y:S01]  /*1ef0*/  LOP3.LUT R37, R37, 0x1c0, RZ, 0xc0, !PT ;  /* 0x000001c025257812 */ /* 0x000fe200078ec0ff */
[----:B------:R-:W-:Y:S01]  /*1f00*/  ULDC UR4, c[0x0][0x2f4] ;  /* 0x0000bd0000047ab9 */ /* 0x000fe20000000800 */
[----:B------:R-:W-:Y:S01]  /*1f10*/  LOP3.LUT R10, R10, 0x1c0, RZ, 0xc0, !PT ;  /* 0x000001c00a0a7812 */ /* 0x000fe200078ec0ff */
[----:B------:R-:W-:Y:S01]  /*1f20*/  IMAD.IADD R53, R53, 0x1, R5 ;  /* 0x0000000135357824 */ /* 0x000fe200078e0205 */
[----:B------:R-:W-:Y:S01]  /*1f30*/  SHF.R.S32.HI R73, RZ, 0x3, R13 ;  /* 0x00000003ff497819 */ /* 0x000fe2000001140d */
[----:B------:R-:W-:Y:S01]  /*1f40*/  IMAD R5, R15, R48, RZ ;  /* 0x000000300f057224 */ /* 0x000fe200078e02ff */
[----:B------:R-:W-:Y:S01]  /*1f50*/  LOP3.LUT R74, R13, 0xfffffff8, RZ, 0xc0, !PT ;  /* 0xfffffff80d4a7812 */ /* 0x000fe200078ec0ff */
[----:B------:R-:W-:Y:S01]  /*1f60*/  IMAD.MOV.U32 R52, RZ, RZ, R4 ;  /* 0x000000ffff347224 */ /* 0x000fe200078e0004 */
[----:B------:R-:W-:Y:S01]  /*1f70*/  SHF.R.U32.HI R10, RZ, 0x3, R10 ;  /* 0x00000003ff0a7819 */ /* 0x000fe2000001160a */
[----:B------:R-:W-:Y:S01]  /*1f80*/  IMAD R15, R15, R54, RZ ;  /* 0x000000360f0f7224 */ /* 0x000fe200078e02ff */
[----:B------:R-:W-:Y:S01]  /*1f90*/  SHF.L.U64.HI R4, R48, 0x6, R49 ;  /* 0x0000000630047819 */ /* 0x000fe20000010231 */
[----:B------:R-:W-:Y:S01]  /*1fa0*/  IMAD.IADD R0, R33, 0x1, R32 ;  /* 0x0000000121007824 */ /* 0x000fe200078e0220 */
[----:B------:R-:W-:Y:S01]  /*1fb0*/  PRMT R85, R85, 0x7710, RZ ;  /* 0x0000771055557816 */ /* 0x000fe200000000ff */
[----:B------:R-:W-:Y:S01]  /*1fc0*/  IMAD R33, R26, R49, R5 ;  /* 0x000000311a217224 */ /* 0x000fe200078e0205 */
[----:B------:R-:W-:Y:S01]  /*1fd0*/  SHF.L.U32 R5, R48, 0x6, RZ ;  /* 0x0000000630057819 */ /* 0x000fe200000006ff */
[----:B------:R-:W-:Y:S01]  /*1fe0*/  IMAD.WIDE.U32 R6, R26, R48, R6 ;  /* 0x000000301a067225 */ /* 0x000fe200078e0006 */
[----:B------:R-:W-:-:S03]  /*1ff0*/  ISETP.GE.AND P2, PT, R2, UR4, PT ;  /* 0x0000000402007c0c */ /* 0x000fc6000bf46270 */
[----:B------:R-:W-:Y:S02]  /*2000*/  IMAD R11, R55, 0x60, RZ ;  /* 0x00000060370b7824 */ /* 0x000fe400078e02ff */
[C---:B------:R-:W-:Y:S02]  /*2010*/  IMAD R15, R26.reuse, R55, R15 ;  /* 0x000000371a0f7224 */ /* 0x040fe400078e020f */
[----:B------:R-:W-:Y:S01]  /*2020*/  IMAD.WIDE.U32 R52, R26, R54, R52 ;  /* 0x000000361a347225 */ /* 0x000fe200078e0034 */
[----:B------:R-:W-:-:S03]  /*2030*/  LOP3.LUT R79, R85, 0x1, RZ, 0xc0, !PT ;  /* 0x00000001554f7812 */ /* 0x000fc600078ec0ff */
[----:B------:R-:W-:Y:S01]  /*2040*/  IMAD.WIDE.U32 R48, R48, 0x60, RZ ;  /* 0x0000006030307825 */ /* 0x000fe200078e00ff */
[----:B------:R-:W-:-:S03]  /*2050*/  LOP3.LUT R80, R85, 0x2, RZ, 0xc0, !PT ;  /* 0x0000000255507812 */ /* 0x000fc600078ec0ff */
[----:B------:R-:W-:Y:S01]  /*2060*/  IMAD.WIDE.U32 R54, R54, 0x60, RZ ;  /* 0x0000006036367825 */ /* 0x000fe200078e00ff */
[C---:B------:R-:W-:Y:S02]  /*2070*/  LOP3.LUT R81, R85.reuse, 0x4, RZ, 0xc0, !PT ;  /* 0x0000000455517812 */ /* 0x040fe400078ec0ff */
[----:B------:R-:W-:Y:S01]  /*2080*/  LOP3.LUT R82, R85, 0x8, RZ, 0xc0, !PT ;  /* 0x0000000855527812 */ /* 0x000fe200078ec0ff */
[----:B------:R-:W-:Y:S01]  /*2090*/  IMAD.SHL.U32 R64, R35, 0x2, RZ ;  /* 0x0000000223407824 */ /* 0x000fe200078e00ff */
[----:B------:R-:W-:Y:S01]  /*20a0*/  LOP3.LUT R83, R85, 0x10, RZ, 0xc0, !PT ;  /* 0x0000001055537812 */ /* 0x000fe200078ec0ff */
[----:B------:R-:W-:Y:S01]  /*20b0*/  IMAD.IADD R65, R49, 0x1, R65 ;  /* 0x0000000131417824 */ /* 0x000fe200078e0241 */
[----:B------:R-:W-:Y:S01]  /*20c0*/  LOP3.LUT R84, R85, 0x20, RZ, 0xc0, !PT ;  /* 0x0000002055547812 */ /* 0x000fe200078ec0ff */
[----:B------:R-:W-:Y:S01]  /*20d0*/  IMAD.IADD R66, R55, 0x1, R11 ;  /* 0x0000000137427824 */ /* 0x000fe200078e020b */
        /* <DEDUP_REMOVED lines=10> */
[----:B------:R-:W-:Y:S02]  /*2180*/  LOP3.LUT P1, RZ, R36, 0x4, RZ, 0xc0, !PT ;  /* 0x0000000424ff7812 */ /* 0x000fe4000782c0ff */
[----:B------:R-:W-:Y:S02]  /*2190*/  SHF.R.S32.HI R36, RZ, 0x1f, R38 ;  /* 0x0000001fff247819 */ /* 0x000fe40000011426 */
[----:B------:R-:W-:Y:S02]  /*21a0*/  LOP3.LUT R58, R58, 0x1c0, RZ, 0xc0, !PT ;  /* 0x000001c03a3a7812 */ /* 0x000fe400078ec0ff */
[----:B------:R-:W-:-:S04]  /*21b0*/  LEA.HI R36, R36, R38, RZ, 0x2 ;  /* 0x0000002624247211 */ /* 0x000fc800078f10ff */
[----:B------:R-:W-:-:S05]  /*21c0*/  LOP3.LUT R36, R36, 0xfffffffc, RZ, 0xc0, !PT ;  /* 0xfffffffc24247812 */ /* 0x000fca00078ec0ff */
[----:B------:R-:W-:Y:S02]  /*21d0*/  IMAD.IADD R36, R38, 0x1, -R36 ;  /* 0x0000000126247824 */ /* 0x000fe400078e0a24 */
[----:B------:R-:W0:Y:S02]  /*21e0*/  S2R R38, SR_TID.X ;  /* 0x0000000000267919 */ /* 0x000e240000002100 */
[----:B------:R-:W-:Y:S01]  /*21f0*/  IMAD R62, R36, 0x40, R23 ;  /* 0x00000040243e7824 */ /* 0x000fe200078e0217 */
[----:B------:R-:W-:Y:S02]  /*2200*/  SHF.R.U32.HI R60, RZ, 0x3, R58 ;  /* 0x00000003ff3c7819 */ /* 0x000fe4000001163a */
[----:B------:R-:W-:-:S04]  /*2210*/  LOP3.LUT R9, R58, 0x18, R16, 0xf8, !PT ;  /* 0x000000183a097812 */ /* 0x000fc800078ef810 */
[----:B------:R-:W-:Y:S01]  /*2220*/  LOP3.LUT R9, R9, R60, RZ, 0x3c, !PT ;  /* 0x0000003c09097212 */ /* 0x000fe200078e3cff */
[----:B0-----:R-:W-:-:S05]  /*2230*/  VIADD R38, R38, 0xffffff80 ;  /* 0xffffff8026267836 */ /* 0x001fca0000000000 */
[----:B------:R-:W-:-:S04]  /*2240*/  SHF.R.S32.HI R36, RZ, 0x1f, R38 ;  /* 0x0000001fff247819 */ /* 0x000fc80000011426 */
[----:B------:R-:W-:-:S04]  /*2250*/  LEA.HI R36, R36, R38, RZ, 0x5 ;  /* 0x0000002624247211 */ /* 0x000fc800078f28ff */
[----:B------:R-:W-:-:S04]  /*2260*/  SHF.R.S32.HI R36, RZ, 0x5, R36 ;  /* 0x00000005ff247819 */ /* 0x000fc80000011424 */
[----:B------:R-:W-:Y:S02]  /*2270*/  LEA R67, R36, R9, 0x9 ;  /* 0x0000000924437211 */ /* 0x000fe400078e48ff */
        /* <DEDUP_REMOVED lines=8> */
[----:B----4-:R-:W-:Y:S01]  /*2300*/  SHF.R.S32.HI R75, RZ, 0x1f, R24 ;  /* 0x0000001fff4b7819 */ /* 0x010fe20000011418 */
[----:B---3--:R-:W-:-:S10]  /*2310*/  IMAD.IADD R78, R8, 0x1, R13 ;  /* 0x00000001084e7824 */ /* 0x008fd400078e020d */
.L_x_15194:
[----:B0-----:R-:W0:Y:S01]  /*2320*/  LDC R91, c[0x0][0x430] ;  /* 0x00010c00ff5b7b82 */ /* 0x001e220000000800 */
[----:B------:R-:W-:Y:S01]  /*2330*/  IADD3 R29, R29, -0x1, RZ ;  /* 0xffffffff1d1d7810 */ /* 0x000fe20007ffe0ff */
[----:B------:R-:W-:-:S04]  /*2340*/  IMAD.MOV.U32 R96, RZ, RZ, RZ ;  /* 0x000000ffff607224 */ /* 0x000fc800078e00ff */
[----:B------:R-:W-:Y:S02]  /*2350*/  IMAD R12, R29, 0x60, R62 ;  /* 0x000000601d0c7824 */ /* 0x000fe400078e023e */
[----:B-1----:R-:W1:Y:S02]  /*2360*/  LDC R95, c[0x0][0x3f4] ;  /* 0x0000fd00ff5f7b82 */ /* 0x002e640000000800 */
        /* <DEDUP_REMOVED lines=94> */
.L_x_15145:
[----:B------:R-:W-:Y:S05]  /*2950*/  BSYNC B1 ;  /* 0x0000000000017941 */ /* 0x000fea0003800000 */
.L_x_15144:
        /* <DEDUP_REMOVED lines=29> */
.L_x_15147:
[----:B------:R-:W-:Y:S05]  /*2b30*/  BSYNC B1 ;  /* 0x0000000000017941 */ /* 0x000fea0003800000 */
.L_x_15146:
[----:B0-----:R-:W-:Y:S01]  /*2b40*/  IMAD.MOV.U32 R8, RZ, RZ, R92 ;  /* 0x000000ffff087224 */ /* 0x001fe200078e005c */
[----:B------:R-:W-:Y:S01]  /*2b50*/  UISETP.NE.AND UP0, UPT, UR47, 0x3, UPT ;  /* 0x000000032f00788c */ /* 0x000fe2000bf05270 */
[----:B------:R-:W-:Y:S01]  /*2b60*/  IMAD.MOV.U32 R9, RZ, RZ, R93 ;  /* 0x000000ffff097224 */ /* 0x000fe200078e005d */
[----:B------:R-:W-:Y:S01]  /*2b70*/  MOV R11, R47 ;  /* 0x0000002f000b7202 */ /* 0x000fe20000000f00 */
        /* <DEDUP_REMOVED lines=10> */
[----:B------:R-:W-:Y:S01]  /*2c20*/  IMAD.MOV.U32 R8, RZ, RZ, R36 ;  /* 0x000000ffff087224 */ /* 0x000fe200078e0024 */
[----:B------:R-:W-:Y:S01]  /*2c30*/  PRMT R105, R105, 0x5410, R10 ;  /* 0x0000541069697816 */ /* 0x000fe2000000000a */
        /* <DEDUP_REMOVED lines=8> */
[----:B------:R-:W-:Y:S02]  /*2cc0*/  PRMT R103, R8, 0x5410, R9 ;  /* 0x0000541008677816 */ /* 0x000fe40000000009 */
[----:B------:R-:W-:Y:S01]  /*2cd0*/  PRMT R104, R104, 0x5410, R11 ;  /* 0x0000541068687816 */ /* 0x000fe2000000000b */
[----:B------:R-:W-:Y:S06]  /*2ce0*/  @!P3 BRA `(.L_x_15148) ;  /* 0x000000000004b947 */ /* 0x000fec0003800000 */
[----:B------:R-:W-:Y:S01]  /*2cf0*/  BPT.TRAP 0x1 ;  /* 0x000000040000795c */ /* 0x000fe20000300000 */
.L_x_15148:
[----:B------:R-:W-:Y:S01]  /*2d00*/  IMAD R86, R19, 0x8, R22 ;  /* 0x0000000813567824 */ /* 0x000fe200078e0216 */
[----:B------:R-:W-:Y:S01]  /*2d10*/  SHF.L.U32 R99, R206, 0x1f, RZ ;  /* 0x0000001fce637819 */ /* 0x000fe200000006ff */
[----:B------:R-:W-:Y:S03]  /*2d20*/  BSSY B1, `(.L_x_15149) ;  /* 0x0000003000017945 */ /* 0x000fe60003800000 */
[----:B------:R-:W0:Y:S02]  /*2d30*/  SYNCS.PHASECHK.TRANS64.TRYWAIT P5, [R86+URZ+0x32490], R99 ;  /* 0x03249063560075a7 */ /* 0x000e2400080a017f */
[----:B0-----:R-:W-:Y:S05]  /*2d40*/  @!P5 BRA `(.L_x_15150) ;  /* 0x000001b400f4d947 */ /* 0x001fea0003800000 */
.L_x_15417:
[----:B------:R-:W-:Y:S05]  /*2d50*/  BSYNC B1 ;  /* 0x0000000000017941 */ /* 0x000fea0003800000 */
.L_x_15149:
[----:B------:R-:W-:-:S03]  /*2d60*/  UMOV UR4, 0xffffffff ;  /* 0xffffffff00047882 */ /* 0x000fc60000000000 */
[----:B------:R-:W-:Y:S05]  /*2d70*/  BRA.DIV UR4, `(.L_x_15151) ;  /* 0x000001b604fc7947 */ /* 0x000fea000b800000 */
[----:B------:R1:W2:Y:S04]  /*2d80*/  SHFL.IDX PT, R33, R90, RZ, 0x1c1f ;  /* 0x001c1fff5a217589 */ /* 0x0002a800000e0000 */
[----:B------:R1:W3:Y:S02]  /*2d90*/  SHFL.IDX PT, R14, R89, RZ, 0x1c1f ;  /* 0x001c1fff590e7589 */ /* 0x0002e400000e0000 */
.L_x_15421:
        /* <DEDUP_REMOVED lines=17> */
[----:B------:R-:W-:Y:S02]  /*2eb0*/  HADD2.F32 R46, -RZ, R11.H1_H1 ;  /* 0x3000000bff2e7230 */ /* 0x000fe40000004100 */
[----:B------:R-:W-:Y:S02]  /*2ec0*/  HADD2.F32 R93, -RZ, R93.H0_H0 ;  /* 0x2000005dff5d7230 */ /* 0x000fe40000004100 */
[----:B------:R-:W-:-:S02]  /*2ed0*/  HADD2.F32 R106, -RZ, R106.H0_H0 ;  /* 0x2000006aff6a7230 */ /* 0x000fc40000004100 */
[----:B------:R-:W-:Y:S02]  /*2ee0*/  HADD2.F32 R11, -RZ, R11.H0_H0 ;  /* 0x2000000bff0b7230 */ /* 0x000fe40000004100 */
[-C--:B------:R-:W-:Y:S01]  /*2ef0*/  FMUL.FTZ R108, R10, R93.reuse ;  /* 0x0000005d0a6c7220 */ /* 0x080fe20000410000 */
[----:B------:R-:W-:Y:S02]  /*2f00*/  HADD2.F32 R47, -RZ, R107.H0_H0 ;  /* 0x2000006bff2f7230 */ /* 0x000fe40000004100 */
[----:B------:R-:W-:Y:S01]  /*2f10*/  FMUL.FTZ R93, R9, R93 ;  /* 0x0000005d095d7220 */ /* 0x000fe20000410000 */
[----:B------:R-:W-:Y:S02]  /*2f20*/  HADD2.F32 R92, -RZ, R92.H0_H0 ;  /* 0x2000005cff5c7230 */ /* 0x000fe40000004100 */
        /* <DEDUP_REMOVED lines=26> */
.L_x_15157:
[----:B------:R-:W-:Y:S05]  /*30d0*/  BSYNC B3 ;  /* 0x0000000000037941 */ /* 0x000fea0003800000 */
.L_x_15156:
[----:B0-----:R4:W-:Y:S02]  /*30e0*/  ST.E.128 desc[UR40][R12.64], R8 ;  /* 0x000000080c007985 */ /* 0x0019e4000c101d28 */
.L_x_15155:
[----:B------:R-:W-:Y:S05]  /*30f0*/  BSYNC B2 ;  /* 0x0000000000027941 */ /* 0x000fea0003800000 */
.L_x_15154:
        /* <DEDUP_REMOVED lines=49> */
.L_x_15159:
[----:B------:R-:W-:Y:S05]  /*3410*/  BSYNC B2 ;  /* 0x0000000000027941 */ /* 0x000fea0003800000 */
.L_x_15158:
[----:B0-----:R0:W-:Y:S02]  /*3420*/  ST.E.128 desc[UR40][R14.64], R8 ;  /* 0x000000080e007985 */ /* 0x0011e4000c101d28 */
.L_x_15153:
[----:B------:R-:W-:Y:S05]  /*3430*/  BSYNC B1 ;  /* 0x0000000000017941 */ /* 0x000fea0003800000 */
.L_x_15152:
[----:B------:R-:W-:-:S03]  /*3440*/  UMOV UR4, 0xffffffff ;  /* 0xffffffff00047882 */ /* 0x000fc60000000000 */
[----:B------:R-:W-:Y:S05]  /*3450*/  BRA.DIV UR4, `(.L_x_15160) ;  /* 0x000001b2048c7947 */ /* 0x000fea000b800000 */
[----:B--2---:R2:W1:Y:S04]  /*3460*/  SHFL.IDX PT, R33, R90, 0x1, 0x1c1f ;  /* 0x003c1f005a217f89 */ /* 0x00446800000e0000 */
[----:B0--3--:R2:W0:Y:S02]  /*3470*/  SHFL.IDX PT, R14, R89, 0x1, 0x1c1f ;  /* 0x003c1f00590e7f89 */ /* 0x00942400000e0000 */
.L_x_15425:
[----:B------:R-:W-:Y:S05]  /*3480*/  @P4 BRA `(.L_x_15161) ;  /* 0x0000001c00dc4947 */ /* 0x000fea0003800000 */
[----:B------:R-:W-:Y:S04]  /*3490*/  BSSY B1, `(.L_x_15162) ;  /* 0x0000033000017945 */ /* 0x000fe80003800000 */
[----:B------:R-:W-:Y:S05]  /*34a0*/  @P1 BRA `(.L_x_15163) ;  /* 0x0000000000c41947 */ /* 0x000fea0003800000 */
[----:B----4-:R3:W4:Y:S01]  /*34b0*/  LDS.128 R8, [R101+0x2000] ;  /* 0x0020000065087984 */ /* 0x0107220000000c00 */
[C---:B0-----:R-:W-:Y:S01]  /*34c0*/  LEA R12, P2, R16.reuse, R14, 0x1 ;  /* 0x0000000e100c7211 */ /* 0x041fe200078408ff */
[----:B------:R-:W-:Y:S03]  /*34d0*/  BSSY B2, `(.L_x_15164) ;  /* 0x000002d000027945 */ /* 0x000fe60003800000 */
[----:B-1----:R-:W-:Y:S02]  /*34e0*/  LEA.HI.X R13, R16, R33, R17, 0x1, P2 ;  /* 0x00000021100d7211 */ /* 0x002fe400010f0c11 */
[----:B------:R-:W-:-:S13]  /*34f0*/  ISETP.GE.AND P2, PT, R200, R95, PT ;  /* 0x0000005fc800720c */ /* 0x000fda0003f46270 */
[----:B---3--:R-:W-:Y:S05]  /*3500*/  @P2 BRA `(.L_x_15165) ;  /* 0x0000000000a42947 */ /* 0x008fea0003800000 */
[--C-:B------:R-:W-:Y:S02]  /*3510*/  SHF.R.U64 R43, R40, 0x10, R41.reuse ;  /* 0x00000010282b7819 */ /* 0x100fe40000001229 */
[----:B------:R-:W-:Y:S02]  /*3520*/  SHF.R.U32.HI R40, RZ, 0x10, R41 ;  /* 0x00000010ff287819 */ /* 0x000fe40000011629 */
[--C-:B------:R-:W-:Y:S01]  /*3530*/  SHF.R.U64 R41, R38, 0x10, R39.reuse ;  /* 0x0000001026297819 */ /* 0x100fe20000001227 */
[--C-:B----4-:R-:W-:Y:S01]  /*3540*/  HADD2.F32 R38, -RZ, R11.reuse.H1_H1 ;  /* 0x3000000bff267230 */ /* 0x110fe20000004100 */
[----:B------:R-:W-:Y:S01]  /*3550*/  SHF.R.U32.HI R42, RZ, 0x10, R39 ;  /* 0x00000010ff2a7819 */ /* 0x000fe20000011627 */
[----:B------:R-:W-:Y:S01]  /*3560*/  HADD2.F32 R11, -RZ, R11.H0_H0 ;  /* 0x2000000bff0b7230 */ /* 0x000fe20000004100 */
[----:B------:R-:W-:Y:S01]  /*3570*/  MOV R15, R10 ;  /* 0x0000000a000f7202 */ /* 0x000fe20000000f00 */
[----:B------:R-:W-:Y:S02]  /*3580*/  HADD2.F32 R41, -RZ, R41.H0_H0 ;  /* 0x20000029ff297230 */ /* 0x000fe40000004100 */
[----:B------:R-:W-:-:S02]  /*3590*/  HADD2.F32 R10, -RZ, R9.H1_H1 ;  /* 0x30000009ff0a7230 */ /* 0x000fc40000004100 */
[----:B------:R-:W-:Y:S02]  /*35a0*/  HADD2.F32 R42, -RZ, R42.H0_H0 ;  /* 0x2000002aff2a7230 */ /* 0x000fe40000004100 */
[----:B------:R-:W-:Y:S02]  /*35b0*/  HADD2.F32 R9, -RZ, R9.H0_H0 ;  /* 0x20000009ff097230 */ /* 0x000fe40000004100 */
[-C--:B------:R-:W-:Y:S01]  /*35c0*/  FMUL.FTZ R44, R10, R41.reuse ;  /* 0x000000290a2c7220 */ /* 0x080fe20000410000 */
[----:B------:R-:W-:Y:S02]  /*35d0*/  HADD2.F32 R39, -RZ, R43.H0_H0 ;  /* 0x2000002bff277230 */ /* 0x000fe40000004100 */
[-C--:B------:R-:W-:Y:S01]  /*35e0*/  FMUL.FTZ R46, R38, R42.reuse ;  /* 0x0000002a262e7220 */ /* 0x080fe20000410000 */
[----:B------:R-:W-:Y:S02]  /*35f0*/  HADD2.F32 R40, -RZ, R40.H0_H0 ;  /* 0x20000028ff287230 */ /* 0x000fe40000004100 */
[----:B------:R-:W-:Y:S01]  /*3600*/  FMUL.FTZ R41, R9, R41 ;  /* 0x0000002909297220 */ /* 0x000fe20000410000 */
[----:B------:R-:W-:Y:S01]  /*3610*/  FMUL.FTZ R43, R11, R42 ;  /* 0x0000002a0b2b7220 */ /* 0x000fe20000410000 */
[----:B------:R-:W-:Y:S01]  /*3620*/  FFMA.FTZ R44, R9, R39, -R44 ;  /* 0x00000027092c7223 */ /* 0x000fe2000001082c */
[----:B------:R-:W-:-:S02]  /*3630*/  HADD2.F32 R9, -RZ, R8.H1_H1 ;  /* 0x30000008ff097230 */ /* 0x000fc40000004100 */
[----:B------:R-:W-:Y:S01]  /*3640*/  FFMA.FTZ R41, R10, R39, R41 ;  /* 0x000000270a297223 */ /* 0x000fe20000010029 */
[-C--:B------:R-:W-:Y:S01]  /*3650*/  FFMA.FTZ R46, R11, R40.reuse, -R46 ;  /* 0x000000280b2e7223 */ /* 0x080fe2000001082e */
[----:B------:R-:W-:Y:S01]  /*3660*/  FFMA.FTZ R45, R38, R40, R43 ;  /* 0x00000028262d7223 */ /* 0x000fe2000001002b */
[----:B------:R-:W-:Y:S02]  /*3670*/  HADD2.F32 R11, -RZ, R105.H1_H1 ;  /* 0x30000069ff0b7230 */ /* 0x000fe40000004100 */
[----:B------:R-:W-:Y:S02]  /*3680*/  HADD2.F32 R10, -RZ, R15.H1_H1 ;  /* 0x3000000fff0a7230 */ /* 0x000fe40000004100 */
[----:B------:R-:W-:Y:S02]  /*3690*/  HADD2.F32 R105, -RZ, R105.H0_H0 ;  /* 0x20000069ff697230 */ /* 0x000fe40000004100 */
[----:B------:R-:W-:Y:S02]  /*36a0*/  HADD2.F32 R38, -RZ, R104.H1_H1 ;  /* 0x30000068ff267230 */ /* 0x000fe40000004100 */
[----:B------:R-:W-:-:S02]  /*36b0*/  HADD2.F32 R8, -RZ, R8.H0_H0 ;  /* 0x20000008ff087230 */ /* 0x000fc40000004100 */
[-C--:B------:R-:W-:Y:S01]  /*36c0*/  FMUL.FTZ R39, R9, R105.reuse ;  /* 0x0000006909277220 */ /* 0x080fe20000410000 */
[----:B------:R-:W-:Y:S02]  /*36d0*/  HADD2.F32 R15, -RZ, R15.H0_H0 ;  /* 0x2000000fff0f7230 */ /* 0x000fe40000004100 */
[-C--:B------:R-:W-:Y:S01]  /*36e0*/  FMUL.FTZ R42, R10, R38.reuse ;  /* 0x000000260a2a7220 */ /* 0x080fe20000410000 */
[----:B------:R-:W-:Y:S02]  /*36f0*/  HADD2.F32 R104, -RZ, R104.H0_H0 ;  /* 0x20000068ff687230 */ /* 0x000fe40000004100 */
[C---:B------:R-:W-:Y:S01]  /*3700*/  FMUL.FTZ R40, R8.reuse, R105 ;  /* 0x0000006908287220 */ /* 0x040fe20000410000 */
[-C--:B------:R-:W-:Y:S01]  /*3710*/  FFMA.FTZ R39, R8, R11.reuse, -R39 ;  /* 0x0000000b08277223 */ /* 0x080fe20000010827 */
[----:B------:R-:W-:Y:S02]  /*3720*/  FMUL.FTZ R43, R15, R38 ;  /* 0x000000260f2b7220 */ /* 0x000fe40000410000 */
[----:B------:R-:W-:Y:S01]  /*3730*/  FFMA.FTZ R40, R9, R11, R40 ;  /* 0x0000000b09287223 */ /* 0x000fe20000010028 */
[-C--:B------:R-:W-:Y:S01]  /*3740*/  FFMA.FTZ R42, R15, R104.reuse, -R42 ;  /* 0x000000680f2a7223 */ /* 0x080fe2000001082a */
[----:B------:R-:W-:Y:S01]  /*3750*/  FFMA.FTZ R43, R10, R104, R43 ;  /* 0x000000680a2b7223 */ /* 0x000fe2000001002b */
[----:B------:R-:W-:-:S02]  /*3760*/  F2FP.F16.F32.PACK_AB R9, R41, R44 ;  /* 0x0000002c2909723e */ /* 0x000fc400000000ff */
[----:B------:R-:W-:Y:S02]  /*3770*/  F2FP.F16.F32.PACK_AB R11, R45, R46 ;  /* 0x0000002e2d0b723e */ /* 0x000fe400000000ff */
[----:B------:R-:W-:Y:S02]  /*3780*/  F2FP.F16.F32.PACK_AB R8, R40, R39 ;  /* 0x000000272808723e */ /* 0x000fe400000000ff */
[----:B------:R-:W-:-:S07]  /*3790*/  F2FP.F16.F32.PACK_AB R10, R43, R42 ;  /* 0x0000002a2b0a723e */ /* 0x000fce00000000ff */
.L_x_15165:
[----:B------:R-:W-:Y:S05]  /*37a0*/  BSYNC B2 ;  /* 0x0000000000027941 */ /* 0x000fea0003800000 */
.L_x_15164:
[----:B----4-:R3:W-:Y:S02]  /*37b0*/  ST.E.128 desc[UR40][R12.64], R8 ;  /* 0x000000080c007985 */ /* 0x0107e4000c101d28 */
.L_x_15163:
[----:B------:R-:W-:Y:S05]  /*37c0*/  BSYNC B1 ;  /* 0x0000000000017941 */ /* 0x000fea0003800000 */
.L_x_15162:
[----:B------:R-:W-:-:S13]  /*37d0*/  ISETP.NE.AND P2, PT, R87, RZ, PT ;  /* 0x000000ff5700720c */ /* 0x000fda0003f45270 */
[----:B------:R-:W-:Y:S05]  /*37e0*/  @P2 BRA `(.L_x_15161) ;  /* 0x0000001c00042947 */ /* 0x000fea0003800000 */
[----:B---34-:R3:W4:Y:S01]  /*37f0*/  LDS.128 R8, [R94+0x2000] ;  /* 0x002000005e087984 */ /* 0x0187220000000c00 */
[C---:B0-----:R-:W-:Y:S01]  /*3800*/  LEA R14, P2, R2.reuse, R14, 0x1 ;  /* 0x0000000e020e7211 */ /* 0x041fe200078408ff */
[----:B------:R-:W-:Y:S03]  /*3810*/  BSSY B1, `(.L_x_15166) ;  /* 0x000002d000017945 */ /* 0x000fe60003800000 */
[----:B-1----:R-:W-:Y:S02]  /*3820*/  LEA.HI.X R15, R2, R33, R203, 0x1, P2 ;  /* 0x00000021020f7211 */ /* 0x002fe400010f0ccb */
[----:B------:R-:W-:-:S13]  /*3830*/  ISETP.GE.AND P2, PT, R207, R95, PT ;  /* 0x0000005fcf00720c */ /* 0x000fda0003f46270 */
[----:B---3--:R-:W-:Y:S05]  /*3840*/  @P2 BRA `(.L_x_15167) ;  /* 0x0000000000a42947 */ /* 0x008fea0003800000 */
[----:B------:R-:W-:Y:S01]  /*3850*/  SHF.R.U64 R13, R34, 0x10, R35 ;  /* 0x00000010220d7819 */ /* 0x000fe20000001223 */
[----:B----4-:R-:W-:Y:S01]  /*3860*/  IMAD.MOV.U32 R12, RZ, RZ, R10 ;  /* 0x000000ffff0c7224 */ /* 0x010fe200078e000a */
        /* <DEDUP_REMOVED lines=13> */
[----:B------:R-:W-:Y:S02]  /*3940*/  HADD2.F32 R34, -RZ, R37.H0_H0 ;  /* 0x20000025ff227230 */ /* 0x000fe40000004100 */
[-C--:B------:R-:W-:Y:S01]  /*3950*/  FMUL.FTZ R40, R13, R36.reuse ;  /* 0x000000240d287220 */ /* 0x080fe20000410000 */
[----:B------:R-:W-:Y:S01]  /*3960*/  FFMA.FTZ R37, R10, R33, R35 ;  /* 0x000000210a257223 */ /* 0x000fe20000010023 */
[----:B------:R-:W-:Y:S01]  /*3970*/  FMUL.FTZ R36, R11, R36 ;  /* 0x000000240b247220 */ /* 0x000fe20000410000 */
[----:B------:R-:W-:-:S02]  /*3980*/  HADD2.F32 R9, -RZ, R8.H1_H1 ;  /* 0x30000008ff097230 */ /* 0x000fc40000004100 */
[-C--:B------:R-:W-:Y:S01]  /*3990*/  FFMA.FTZ R40, R11, R34.reuse, -R40 ;  /* 0x000000220b287223 */ /* 0x080fe20000010828 */
[--C-:B------:R-:W-:Y:S02]  /*39a0*/  HADD2.F32 R33, -RZ, R103.reuse.H0_H0 ;  /* 0x20000067ff217230 */ /* 0x100fe40000004100 */
[----:B------:R-:W-:Y:S01]  /*39b0*/  FFMA.FTZ R39, R13, R34, R36 ;  /* 0x000000220d277223 */ /* 0x000fe20000010024 */
[----:B------:R-:W-:Y:S02]  /*39c0*/  HADD2.F32 R8, -RZ, R8.H0_H0 ;  /* 0x20000008ff087230 */ /* 0x000fe40000004100 */
[----:B------:R-:W-:Y:S02]  /*39d0*/  HADD2.F32 R103, -RZ, R103.H1_H1 ;  /* 0x30000067ff677230 */ /* 0x000fe40000004100 */
[----:B------:R-:W-:Y:S01]  /*39e0*/  FMUL.FTZ R35, R9, R33 ;  /* 0x0000002109237220 */ /* 0x000fe20000410000 */
[--C-:B------:R-:W-:Y:S02]  /*39f0*/  HADD2.F32 R10, -RZ, R12.reuse.H1_H1 ;  /* 0x3000000cff0a7230 */ /* 0x100fe40000004100 */
[----:B------:R-:W-:-:S02]  /*3a00*/  HADD2.F32 R12, -RZ, R12.H0_H0 ;  /* 0x2000000cff0c7230 */ /* 0x000fc40000004100 */
[--C-:B------:R-:W-:Y:S02]  /*3a10*/  HADD2.F32 R11, -RZ, R32.reuse.H0_H0 ;  /* 0x20000020ff0b7230 */ /* 0x100fe40000004100 */
[----:B------:R-:W-:Y:S02]  /*3a20*/  HADD2.F32 R13, -RZ, R32.H1_H1 ;  /* 0x30000020ff0d7230 */ /* 0x000fe40000004100 */
[----:B------:R-:W-:Y:S01]  /*3a30*/  FMUL.FTZ R32, R8, R33 ;  /* 0x0000002108207220 */ /* 0x000fe20000410000 */
[-C--:B------:R-:W-:Y:S01]  /*3a40*/  FMUL.FTZ R33, R10, R103.reuse ;  /* 0x000000670a217220 */ /* 0x080fe20000410000 */
        /* <DEDUP_REMOVED lines=9> */
.L_x_15167:
[----:B------:R-:W-:Y:S05]  /*3ae0*/  BSYNC B1 ;  /* 0x0000000000017941 */ /* 0x000fea0003800000 */
.L_x_15166:
[----:B----4-:R0:W-:Y:S01]  /*3af0*/  ST.E.128 desc[UR40][R14.64], R8 ;  /* 0x000000080e007985 */ /* 0x0101e2000c101d28 */
[----:B------:R-:W-:Y:S05]  /*3b00*/  BRA `(.L_x_15161) ;  /* 0x00000018003c7947 */ /* 0x000fea0003800000 */
.L_x_15143:
[----:B------:R-:W-:Y:S01]  /*3b10*/  VIADD R12, R23, 0x40 ;  /* 0x00000040170c7836 */ /* 0x000fe20000000000 */
[----:B------:R-:W-:-:S04]  /*3b20*/  CS2R R34, SRZ ;  /* 0x0000000000227805 */ /* 0x000fc8000001ff00 */
        /* <DEDUP_REMOVED lines=10> */
[----:B------:R-:W-:Y:S01]  /*3bd0*/  @!P3 IMAD.X R9, R33, 0x1, R70, P4 ;  /* 0x000000012109b824 */ /* 0x000fe200020e0646 */
[----:B------:R-:W-:Y:S01]  /*3be0*/  CS2R R32, SRZ ;  /* 0x0000000000207805 */ /* 0x000fe2000001ff00 */
[----:B------:R-:W1:Y:S01]  /*3bf0*/  @!P3 LDC.64 R12, c[0x0][0x400] ;  /* 0x00010000ff0cbb82 */ /* 0x000e620000000a00 */
[----:B0-----:R-:W-:-:S04]  /*3c00*/  @!P3 LEA R14, P4, R10, R14, 0x1 ;  /* 0x0000000e0a0eb211 */ /* 0x001fc800078808ff */
[----:B------:R-:W-:Y:S02]  /*3c10*/  @!P3 LEA.HI.X R15, R10, R15, R9, 0x1, P4 ;  /* 0x0000000f0a0fb211 */ /* 0x000fe400020f0c09 */
[----:B------:R-:W-:Y:S01]  /*3c20*/  @!P3 IADD3 R8, P4, R52, R8, RZ ;  /* 0x000000083408b210 */ /* 0x000fe20007f9e0ff */
[----:B------:R-:W0:Y:S01]  /*3c30*/  @!P2 LDC.64 R10, c[0x0][0x3e8] ;  /* 0x0000fa00ff0aab82 */ /* 0x000e220000000a00 */
[----:B------:R-:W-:Y:S02]  /*3c40*/  CS2R R38, SRZ ;  /* 0x0000000000267805 */ /* 0x000fe4000001ff00 */
[----:B------:R-:W-:Y:S01]  /*3c50*/  CS2R R36, SRZ ;  /* 0x0000000000247805 */ /* 0x000fe2000001ff00 */
[----:B------:R-:W2:Y:S01]  /*3c60*/  @!P3 LDG.E.128 R32, desc[UR40][R14.64] ;  /* 0x000000280e20b981 */ /* 0x000ea2000c1e1d00 */
[----:B------:R-:W-:Y:S01]  /*3c70*/  @!P3 IMAD.X R9, R99, 0x1, R72, P4 ;  /* 0x000000016309b824 */ /* 0x000fe200020e0648 */
[----:B-1----:R-:W-:-:S04]  /*3c80*/  @!P3 LEA R12, P4, R8, R12, 0x1 ;  /* 0x0000000c080cb211 */ /* 0x002fc800078808ff */
[----:B------:R-:W-:Y:S02]  /*3c90*/  @!P3 LEA.HI.X R13, R8, R13, R9, 0x1, P4 ;  /* 0x0000000d080db211 */ /* 0x000fe400020f0c09 */
[----:B------:R-:W1:Y:S03]  /*3ca0*/  @!P2 LDC.64 R8, c[0x0][0x400] ;  /* 0x00010000ff08ab82 */ /* 0x000e660000000a00 */
[----:B------:R3:W4:Y:S01]  /*3cb0*/  @!P3 LDG.E.128 R36, desc[UR40][R12.64] ;  /* 0x000000280c24b981 */ /* 0x000722000c1e1d00 */
[----:B------:R-:W-:Y:S02]  /*3cc0*/  CS2R R42, SRZ ;  /* 0x00000000002a7805 */ /* 0x000fe4000001ff00 */
[----:B0-----:R-:W-:-:S04]  /*3cd0*/  @!P2 LEA R10, P3, R40, R10, 0x1 ;  /* 0x0000000a280aa211 */ /* 0x001fc800078608ff */
[----:B------:R-:W-:Y:S02]  /*3ce0*/  @!P2 LEA.HI.X R11, R40, R11, R41, 0x1, P3 ;  /* 0x0000000b280ba211 */ /* 0x000fe400018f0c29 */
[----:B------:R-:W-:Y:S02]  /*3cf0*/  CS2R R40, SRZ ;  /* 0x0000000000287805 */ /* 0x000fe4000001ff00 */
[----:B------:R-:W-:Y:S02]  /*3d00*/  CS2R R46, SRZ ;  /* 0x00000000002e7805 */ /* 0x000fe4000001ff00 */
[C---:B-1----:R-:W-:Y:S02]  /*3d10*/  @!P2 LEA R8, P3, R44.reuse, R8, 0x1 ;  /* 0x000000082c08a211 */ /* 0x042fe400078608ff */
[----:B------:R4:W5:Y:S02]  /*3d20*/  @!P2 LDG.E.128 R40, desc[UR40][R10.64] ;  /* 0x000000280a28a981 */ /* 0x000964000c1e1d00 */
[----:B------:R-:W-:-:S02]  /*3d30*/  @!P2 LEA.HI.X R9, R44, R9, R45, 0x1, P3 ;  /* 0x000000092c09a211 */ /* 0x000fc400018f0c2d */
[----:B------:R-:W-:-:S06]  /*3d40*/  CS2R R44, SRZ ;  /* 0x00000000002c7805 */ /* 0x000fcc000001ff00 */
[----:B------:R0:W5:Y:S01]  /*3d50*/  @!P2 LDG.E.128 R44, desc[UR40][R8.64] ;  /* 0x00000028082ca981 */ /* 0x000162000c1e1d00 */
[----:B------:R-:W-:-:S06]  /*3d60*/  UISETP.NE.AND UP0, UPT, UR47, 0x3, UPT ;  /* 0x000000032f00788c */ /* 0x000fcc000bf05270 */
[----:B------:R-:W-:Y:S02]  /*3d70*/  PLOP3.LUT P3, PT, PT, PT, UP0, 0x80, 0x0 ;  /* 0x000000000000781c */ /* 0x000fe40003f6f008 */
[----:B------:R-:W-:Y:S01]  /*3d80*/  ISETP.GE.AND P2, PT, R16, R95, PT ;  /* 0x0000005f1000720c */ /* 0x000fe20003f46270 */
[----:B--2---:R-:W-:Y:S01]  /*3d90*/  IMAD.MOV.U32 R15, RZ, RZ, R33 ;  /* 0x000000ffff0f7224 */ /* 0x004fe200078e0021 */
[----:B---3--:R-:W-:-:S04]  /*3da0*/  MOV R13, R35 ;  /* 0x00000023000d7202 */ /* 0x008fc80000000f00 */
        /* <DEDUP_REMOVED lines=8> */
[----:B------:R-:W-:Y:S01]  /*3e30*/  PRMT R120, R10, 0x5410, R9 ;  /* 0x000054100a787816 */ /* 0x000fe20000000009 */
[----:B------:R-:W-:Y:S02]  /*3e40*/  IMAD.MOV.U32 R12, RZ, RZ, R34 ;  /* 0x000000ffff0c7224 */ /* 0x000fe400078e0022 */
[----:B------:R-:W-:Y:S02]  /*3e50*/  IMAD.MOV.U32 R14, RZ, RZ, R32 ;  /* 0x000000ffff0e7224 */ /* 0x000fe400078e0020 */
[----:B-----5:R-:W-:Y:S02]  /*3e60*/  IMAD.MOV.U32 R8, RZ, RZ, R42 ;  /* 0x000000ffff087224 */ /* 0x020fe400078e002a */
[----:B------:R-:W-:Y:S02]  /*3e70*/  IMAD.MOV.U32 R10, RZ, RZ, R40 ;  /* 0x000000ffff0a7224 */ /* 0x000fe400078e0028 */
[----:B------:R-:W-:Y:S02]  /*3e80*/  IMAD.MOV.U32 R11, RZ, RZ, R41 ;  /* 0x000000ffff0b7224 */ /* 0x000fe400078e0029 */
[----:B------:R-:W-:Y:S01]  /*3e90*/  IMAD.MOV.U32 R9, RZ, RZ, R43 ;  /* 0x000000ffff097224 */ /* 0x000fe200078e002b */
[----:B------:R-:W-:-:S02]  /*3ea0*/  PRMT R104, R8, 0x7610, R104 ;  /* 0x0000761008687816 */ /* 0x000fc40000000068 */
[----:B------:R-:W-:Y:S01]  /*3eb0*/  PRMT R106, R10, 0x7610, R106 ;  /* 0x000076100a6a7816 */ /* 0x000fe2000000006a */
[----:B------:R-:W-:Y:S01]  /*3ec0*/  IMAD.MOV.U32 R8, RZ, RZ, R46 ;  /* 0x000000ffff087224 */ /* 0x000fe200078e002e */
[----:B------:R-:W-:Y:S01]  /*3ed0*/  PRMT R108, R108, 0x5410, R11 ;  /* 0x000054106c6c7816 */ /* 0x000fe2000000000b */
[----:B------:R-:W-:Y:S01]  /*3ee0*/  IMAD.MOV.U32 R10, RZ, RZ, R44 ;  /* 0x000000ffff0a7224 */ /* 0x000fe200078e002c */
[----:B------:R-:W-:Y:S01]  /*3ef0*/  PRMT R107, R9, 0x7610, R107 ;  /* 0x00007610096b7816 */ /* 0x000fe2000000006b */
[----:B------:R-:W-:Y:S01]  /*3f00*/  IMAD.MOV.U32 R11, RZ, RZ, R45 ;  /* 0x000000ffff0b7224 */ /* 0x000fe200078e002d */
[----:B------:R-:W-:Y:S02]  /*3f10*/  MOV R9, R47 ;  /* 0x0000002f00097202 */ /* 0x000fe40000000f00 */
[----:B------:R-:W-:Y:S02]  /*3f20*/  PRMT R119, R12, 0x5410, R14 ;  /* 0x000054100c777816 */ /* 0x000fe4000000000e */
[----:B------:R-:W-:-:S02]  /*3f30*/  PRMT R104, R104, 0x5410, R8 ;  /* 0x0000541068687816 */ /* 0x000fc40000000008 */
[----:B------:R-:W-:Y:S02]  /*3f40*/  PRMT R107, R107, 0x5410, R9 ;  /* 0x000054106b6b7816 */ /* 0x000fe40000000009 */
[----:B------:R-:W-:Y:S02]  /*3f50*/  PRMT R106, R106, 0x5410, R10 ;  /* 0x000054106a6a7816 */ /* 0x000fe4000000000a */
[----:B------:R-:W-:Y:S01]  /*3f60*/  PRMT R108, R11, 0x7610, R108 ;  /* 0x000076100b6c7816 */ /* 0x000fe2000000006c */
[----:B------:R-:W-:Y:S06]  /*3f70*/  @!P3 BRA `(.L_x_15168) ;  /* 0x000000000004b947 */ /* 0x000fec0003800000 */
[----:B------:R-:W-:Y:S01]  /*3f80*/  BPT.TRAP 0x1 ;  /* 0x000000040000795c */ /* 0x000fe20000300000 */
.L_x_15168:
[----:B------:R-:W-:Y:S01]  /*3f90*/  IMAD R86, R19, 0x8, R22 ;  /* 0x0000000813567824 */ /* 0x000fe200078e0216 */
[----:B------:R-:W-:Y:S01]  /*3fa0*/  SHF.L.U32 R99, R206, 0x1f, RZ ;  /* 0x0000001fce637819 */ /* 0x000fe200000006ff */
[----:B------:R-:W0:Y:S01]  /*3fb0*/  LDC R101, c[0x0][0x2f4] ;  /* 0x0000bd00ff657b82 */ /* 0x000e220000000800 */
[----:B------:R-:W-:Y:S02]  /*3fc0*/  BSSY B1, `(.L_x_15169) ;  /* 0x0000003000017945 */ /* 0x000fe40003800000 */
[----:B------:R-:W1:Y:S02]  /*3fd0*/  SYNCS.PHASECHK.TRANS64.TRYWAIT P4, [R86+URZ+0x32490], R99 ;  /* 0x03249063560075a7 */ /* 0x000e64000808017f */
[----:B-1----:R-:W-:Y:S05]  /*3fe0*/  @!P4 BRA `(.L_x_15170) ;  /* 0x000001a400f0c947 */ /* 0x002fea0003800000 */
.L_x_15426:
[----:B------:R-:W-:Y:S05]  /*3ff0*/  BSYNC B1 ;  /* 0x0000000000017941 */ /* 0x000fea0003800000 */
.L_x_15169:
[----:B------:R-:W-:Y:S01]  /*4000*/  UMOV UR4, 0xffffffff ;  /* 0xffffffff00047882 */ /* 0x000fe20000000000 */
[----:B0-----:R-:W-:Y:S02]  /*4010*/  IMAD.IADD R103, R101, 0x1, -R64 ;  /* 0x0000000165677824 */ /* 0x001fe400078e0a40 */
[----:B------:R-:W-:Y:S05]  /*4020*/  BRA.DIV UR4, `(.L_x_15171) ;  /* 0x000001a604f47947 */ /* 0x000fea000b800000 */
[----:B------:R0:W2:Y:S04]  /*4030*/  SHFL.IDX PT, R9, R90, RZ, 0x1c1f ;  /* 0x001c1fff5a097589 */ /* 0x0000a800000e0000 */
[----:B------:R0:W3:Y:S02]  /*4040*/  SHFL.IDX PT, R14, R89, RZ, 0x1c1f ;  /* 0x001c1fff590e7589 */ /* 0x0000e400000e0000 */
.L_x_15430:
[----:B------:R-:W-:Y:S01]  /*4050*/  ISETP.GE.OR P4, PT, R23, R100, P1 ;  /* 0x000000641700720c */ /* 0x000fe20000f86670 */
[----:B------:R-:W-:-:S12]  /*4060*/  BSSY B1, `(.L_x_15172) ;  /* 0x0000076000017945 */ /* 0x000fd80003800000 */
[----:B------:R-:W-:Y:S05]  /*4070*/  @P4 BRA `(.L_x_15173) ;  /* 0x0000000400d04947 */ /* 0x000fea0003800000 */
[----:B------:R-:W4:Y:S01]  /*4080*/  S2R R12, SR_TID.X ;  /* 0x00000000000c7919 */ /* 0x000f220000002100 */
[----:B------:R-:W-:Y:S01]  /*4090*/  SEL R8, R64, R103, !P0 ;  /* 0x0000006740087207 */ /* 0x000fe20004000000 */
[----:B---3--:R-:W-:Y:S01]  /*40a0*/  IMAD.MOV.U32 R94, RZ, RZ, R14 ;  /* 0x000000ffff5e7224 */ /* 0x008fe200078e000e */
[C---:B------:R-:W-:Y:S01]  /*40b0*/  LEA R92, P4, R74.reuse, R14, 0x1 ;  /* 0x0000000e4a5c7211 */ /* 0x040fe200078808ff */
[----:B--2---:R-:W-:Y:S01]  /*40c0*/  IMAD.MOV.U32 R95, RZ, RZ, R9 ;  /* 0x000000ffff5f7224 */ /* 0x004fe200078e0009 */
[----:B------:R-:W-:Y:S01]  /*40d0*/  SHF.R.S32.HI R11, RZ, 0x1f, R8 ;  /* 0x0000001fff0b7819 */ /* 0x000fe20000011408 */
[----:B------:R-:W-:Y:S01]  /*40e0*/  BSSY B2, `(.L_x_15174) ;  /* 0x0000069000027945 */ /* 0x000fe20003800000 */
[----:B------:R-:W-:Y:S02]  /*40f0*/  LEA.HI.X R93, R74, R9, R76, 0x1, P4 ;  /* 0x000000094a5d7211 */ /* 0x000fe400020f0c4c */
        /* <DEDUP_REMOVED lines=22> */
[----:B---3--:R-:W-:Y:S01]  /*4260*/  IMAD.MOV.U32 R33, RZ, RZ, R14 ;  /* 0x000000ffff217224 */ /* 0x008fe200078e000e */
[----:B------:R-:W-:Y:S01]  /*4270*/  MOV R32, R12 ;  /* 0x0000000c00207202 */ /* 0x000fe20000000f00 */
[----:B--2---:R-:W-:Y:S01]  /*4280*/  IMAD.MOV.U32 R12, RZ, RZ, R10 ;  /* 0x000000ffff0c7224 */ /* 0x004fe200078e000a */
[--C-:B------:R-:W-:Y:S01]  /*4290*/  SHF.R.U64 R117, R34, 0x10, R35.reuse ;  /* 0x0000001022757819 */ /* 0x100fe20000001223 */
[--C-:B------:R-:W-:Y:S01]  /*42a0*/  HADD2.F32 R14, -RZ, R13.reuse.H0_H0 ;  /* 0x2000000dff0e7230 */ /* 0x100fe20000004100 */
        /* <DEDUP_REMOVED lines=11> */
[----:B------:R-:W-:Y:S02]  /*4360*/  HADD2.F32 R34, -RZ, R109.H0_H0 ;  /* 0x2000006dff227230 */ /* 0x000fe40000004100 */
[----:B------:R-:W-:Y:S01]  /*4370*/  FMUL.FTZ R36, R9, R36 ;  /* 0x0000002409247220 */ /* 0x000fe20000410000 */
[----:B------:R-:W-:Y:S01]  /*4380*/  FFMA.FTZ R39, R10, R35, -R39 ;  /* 0x000000230a277223 */ /* 0x000fe20000010827 */
[----:B------:R-:W-:-:S02]  /*4390*/  HADD2.F32 R10, -RZ, R15.H0_H0 ;  /* 0x2000000fff0a7230 */ /* 0x000fc40000004100 */
[-C--:B------:R-:W-:Y:S01]  /*43a0*/  FFMA.FTZ R110, R9, R34.reuse, -R110 ;  /* 0x00000022096e7223 */ /* 0x080fe2000001086e */
[----:B------:R-:W-:Y:S01]  /*43b0*/  FFMA.FTZ R109, R13, R34, R36 ;  /* 0x000000220d6d7223 */ /* 0x000fe20000010024 */
[----:B------:R-:W-:Y:S02]  /*43c0*/  HADD2.F32 R34, -RZ, R113.H1_H1 ;  /* 0x30000071ff227230 */ /* 0x000fe40000004100 */
[----:B------:R-:W-:Y:S01]  /*43d0*/  FFMA.FTZ R38, R14, R35, R37 ;  /* 0x000000230e267223 */ /* 0x000fe20000010025 */
[----:B------:R-:W-:Y:S02]  /*43e0*/  HADD2.F32 R9, -RZ, R11.H0_H0 ;  /* 0x2000000bff097230 */ /* 0x000fe40000004100 */
[----:B------:R-:W-:Y:S02]  /*43f0*/  HADD2.F32 R15, -RZ, R15.H1_H1 ;  /* 0x3000000fff0f7230 */ /* 0x000fe40000004100 */
[----:B------:R-:W-:Y:S02]  /*4400*/  HADD2.F32 R36, -RZ, R111.H0_H0 ;  /* 0x2000006fff247230 */ /* 0x000fe40000004100 */
[----:B------:R-:W-:Y:S01]  /*4410*/  FMUL.FTZ R35, R9, R34 ;  /* 0x0000002209237220 */ /* 0x000fe20000410000 */
[----:B------:R-:W-:-:S02]  /*4420*/  HADD2.F32 R11, -RZ, R11.H1_H1 ;  /* 0x3000000bff0b7230 */ /* 0x000fc40000004100 */
[----:B------:R-:W-:Y:S02]  /*4430*/  HADD2.F32 R14, -RZ, R112.H0_H0 ;  /* 0x20000070ff0e7230 */ /* 0x000fe40000004100 */
[C---:B------:R-:W-:Y:S01]  /*4440*/  FMUL.FTZ R112, R10.reuse, R34 ;  /* 0x000000220a707220 */ /* 0x040fe20000410000 */
[----:B------:R-:W-:Y:S02]  /*4450*/  HADD2.F32 R13, -RZ, R113.H0_H0 ;  /* 0x20000071ff0d7230 */ /* 0x000fe40000004100 */
[-C--:B------:R-:W-:Y:S01]  /*4460*/  FMUL.FTZ R34, R15, R36.reuse ;  /* 0x000000240f227220 */ /* 0x080fe20000410000 */
[----:B------:R-:W-:Y:S02]  /*4470*/  FMUL.FTZ R36, R11, R36 ;  /* 0x000000240b247220 */ /* 0x000fe40000410000 */
[-C--:B------:R-:W-:Y:S01]  /*4480*/  FFMA.FTZ R111, R10, R13.reuse, R35 ;  /* 0x0000000d0a6f7223 */ /* 0x080fe20000010023 */
[----:B------:R-:W-:Y:S01]  /*4490*/  FFMA.FTZ R112, R9, R13, -R112 ;  /* 0x0000000d09707223 */ /* 0x000fe20000010870 */
[----:B------:R-:W-:Y:S01]  /*44a0*/  FFMA.FTZ R114, R15, R14, R36 ;  /* 0x0000000e0f727223 */ /* 0x000fe20000010024 */
[----:B------:R-:W-:-:S02]  /*44b0*/  HADD2.F32 R10, -RZ, R32.H0_H0 ;  /* 0x20000020ff0a7230 */ /* 0x000fc40000004100 */
[----:B------:R-:W-:Y:S01]  /*44c0*/  FFMA.FTZ R113, R11, R14, -R34 ;  /* 0x0000000e0b717223 */ /* 0x000fe20000010822 */
        /* <DEDUP_REMOVED lines=8> */
[----:B------:R-:W-:-:S02]  /*4550*/  HADD2.F32 R11, -RZ, R119.H1_H1 ;  /* 0x30000077ff0b7230 */ /* 0x000fc40000004100 */
[-C--:B------:R-:W-:Y:S01]  /*4560*/  FMUL.FTZ R34, R10, R14.reuse ;  /* 0x0000000e0a227220 */ /* 0x080fe20000410000 */
[----:B------:R-:W-:Y:S02]  /*4570*/  HADD2.F32 R13, -RZ, R118.H0_H0 ;  /* 0x20000076ff0d7230 */ /* 0x000fe40000004100 */
[C---:B------:R-:W-:Y:S01]  /*4580*/  FMUL.FTZ R15, R8.reuse, R15 ;  /* 0x0000000f080f7220 */ /* 0x040fe20000410000 */
[C---:B------:R-:W-:Y:S01]  /*4590*/  FMUL.FTZ R35, R9.reuse, R14 ;  /* 0x0000000e09237220 */ /* 0x040fe20000410000 */
[----:B------:R-:W-:Y:S01]  /*45a0*/  FFMA.FTZ R34, R9, R11, -R34 ;  /* 0x0000000b09227223 */ /* 0x000fe20000010822 */
[----:B------:R-:W-:Y:S02]  /*45b0*/  HADD2.F32 R9, -RZ, R33.H0_H0 ;  /* 0x20000021ff097230 */ /* 0x000fe40000004100 */
[-C--:B------:R-:W-:Y:S01]  /*45c0*/  FFMA.FTZ R37, R8, R13.reuse, -R37 ;  /* 0x0000000d08257223 */ /* 0x080fe20000010825 */
[----:B------:R-:W-:Y:S01]  /*45d0*/  FFMA.FTZ R32, R32, R13, R15 ;  /* 0x0000000d20207223 */ /* 0x000fe2000001000f */
[----:B------:R-:W-:-:S02]  /*45e0*/  HADD2.F32 R13, -RZ, R120.H0_H0 ;  /* 0x20000078ff0d7230 */ /* 0x000fc40000004100 */
[----:B------:R-:W-:Y:S01]  /*45f0*/  FFMA.FTZ R35, R10, R11, R35 ;  /* 0x0000000b0a237223 */ /* 0x000fe20000010023 */
[--C-:B------:R-:W-:Y:S02]  /*4600*/  HADD2.F32 R8, -RZ, R12.reuse.H0_H0 ;  /* 0x2000000cff087230 */ /* 0x100fe40000004100 */
        /* <DEDUP_REMOVED lines=10> */
[-C--:B------:R-:W-:Y:S01]  /*46b0*/  FFMA.FTZ R12, R12, R11.reuse, -R13 ;  /* 0x0000000b0c0c7223 */ /* 0x080fe2000001080d */
[----:B------:R-:W-:Y:S01]  /*46c0*/  F2FP.F16.F32.PACK_AB R13, R109, R38 ;  /* 0x000000266d0d723e */ /* 0x000fe200000000ff */
[-C--:B------:R-:W-:Y:S01]  /*46d0*/  FFMA.FTZ R15, R8, R10.reuse, -R15 ;  /* 0x0000000a080f7223 */ /* 0x080fe2000001080f */
[----:B------:R-:W-:Y:S01]  /*46e0*/  FFMA.FTZ R36, R9, R10, R36 ;  /* 0x0000000a09247223 */ /* 0x000fe20000010024 */
[----:B------:R-:W-:Y:S01]  /*46f0*/  FFMA.FTZ R11, R33, R11, R14 ;  /* 0x0000000b210b7223 */ /* 0x000fe2000001000e */
[----:B------:R-:W-:Y:S02]  /*4700*/  F2FP.F16.F32.PACK_AB R9, R110, R39 ;  /* 0x000000276e09723e */ /* 0x000fe400000000ff */
[----:B------:R-:W-:Y:S01]  /*4710*/  F2FP.F16.F32.PACK_AB R10, R12, R15 ;  /* 0x0000000f0c0a723e */ /* 0x000fe200000000ff */
[----:B------:R-:W-:Y:S01]  /*4720*/  IMAD.MOV.U32 R12, RZ, RZ, R32 ;  /* 0x000000ffff0c7224 */ /* 0x000fe200078e0020 */
[----:B------:R-:W-:Y:S01]  /*4730*/  F2FP.F16.F32.PACK_AB R14, R11, R36 ;  /* 0x000000240b0e723e */ /* 0x000fe200000000ff */
[----:B------:R-:W-:Y:S01]  /*4740*/  IMAD.MOV.U32 R11, RZ, RZ, R112 ;  /* 0x000000ffff0b7224 */ /* 0x000fe200078e0070 */
[----:B------:R-:W-:Y:S01]  /*4750*/  F2FP.F16.F32.PACK_AB R8, R37, R34 ;  /* 0x000000222508723e */ /* 0x000fe200000000ff */
[----:B------:R-:W-:-:S07]  /*4760*/  IMAD.MOV.U32 R15, RZ, RZ, R111 ;  /* 0x000000ffff0f7224 */ /* 0x000fce00078e006f */
.L_x_15175:
[----:B------:R-:W-:Y:S05]  /*4770*/  BSYNC B2 ;  /* 0x0000000000027941 */ /* 0x000fea0003800000 */
.L_x_15174:
[----:B------:R-:W-:Y:S01]  /*4780*/  ISETP.GE.AND P4, PT, R105, R101, PT ;  /* 0x000000656900720c */ /* 0x000fe20003f86270 */
[----:B--2---:R4:W-:-:S12]  /*4790*/  ST.E.128 desc[UR40][R92.64], R8 ;  /* 0x000000085c007985 */ /* 0x0049d8000c101d28 */
[----:B------:R-:W-:-:S05]  /*47a0*/  @!P4 IMAD.WIDE R94, R105, 0x2, R94 ;  /* 0x00000002695ec825 */ /* 0x000fca00078e025e */
[----:B---3--:R4:W-:Y:S02]  /*47b0*/  @!P4 ST.E.128 desc[UR40][R94.64], R12 ;  /* 0x0000000c5e00c985 */ /* 0x0089e4000c101d28 */
.L_x_15173:
[----:B------:R-:W-:Y:S05]  /*47c0*/  BSYNC B1 ;  /* 0x0000000000017941 */ /* 0x000fea0003800000 */
.L_x_15172:
[----:B------:R-:W-:-:S03]  /*47d0*/  UMOV UR4, 0xffffffff ;  /* 0xffffffff00047882 */ /* 0x000fc60000000000 */
[----:B------:R-:W-:Y:S05]  /*47e0*/  BRA.DIV UR4, `(.L_x_15176) ;  /* 0x000001a2044c7947 */ /* 0x000fea000b800000 */
[----:B------:R0:W0:Y:S04]  /*47f0*/  SHFL.IDX PT, R33, R90, 0x1, 0x1c1f ;  /* 0x003c1f005a217f89 */ /* 0x00002800000e0000 */
[----:B------:R0:W0:Y:S02]  /*4800*/  SHFL.IDX PT, R32, R89, 0x1, 0x1c1f ;  /* 0x003c1f0059207f89 */ /* 0x00002400000e0000 */
.L_x_15434:
[----:B----4-:R-:W-:-:S04]  /*4810*/  IADD3 R8, R23, 0x40, RZ ;  /* 0x0000004017087810 */ /* 0x010fc80007ffe0ff */
[----:B------:R-:W-:-:S13]  /*4820*/  ISETP.GE.OR P4, PT, R8, R100, P1 ;  /* 0x000000640800720c */ /* 0x000fda0000f86670 */
[----:B------:R-:W-:Y:S05]  /*4830*/  @P4 BRA `(.L_x_15161) ;  /* 0x0000000800f04947 */ /* 0x000fea0003800000 */
[----:B--2---:R-:W2:Y:S01]  /*4840*/  LDL R9, [R1+0xb4] ;  /* 0x0000b40001097983 */ /* 0x004ea20000100800 */
[----:B------:R-:W-:Y:S01]  /*4850*/  SEL R103, R64, R103, !P0 ;  /* 0x0000006740677207 */ /* 0x000fe20004000000 */
[C---:B------:R-:W-:Y:S01]  /*4860*/  VIADD R10, R23.reuse, 0x40 ;  /* 0x00000040170a7836 */ /* 0x040fe20000000000 */
[----:B0-----:R-:W-:Y:S01]  /*4870*/  LEA R34, P4, R74, R32, 0x1 ;  /* 0x000000204a227211 */ /* 0x001fe200078808ff */
[----:B------:R-:W-:Y:S01]  /*4880*/  VIADD R11, R23, 0x40 ;  /* 0x00000040170b7836 */ /* 0x000fe20000000000 */
[----:B------:R-:W-:Y:S01]  /*4890*/  SHF.R.S32.HI R8, RZ, 0x1f, R103 ;  /* 0x0000001fff087819 */ /* 0x000fe20000011467 */
[----:B------:R-:W-:Y:S01]  /*48a0*/  IMAD.SHL.U32 R10, R10, 0x40, RZ ;  /* 0x000000400a0a7824 */ /* 0x000fe200078e00ff */
[----:B------:R-:W-:Y:S01]  /*48b0*/  BSSY B1, `(.L_x_15177) ;  /* 0x0000069000017945 */ /* 0x000fe20003800000 */
[----:B------:R-:W-:Y:S01]  /*48c0*/  IMAD.SHL.U32 R11, R11, 0x40, RZ ;  /* 0x000000400b0b7824 */ /* 0x000fe200078e00ff */
[----:B------:R-:W-:Y:S02]  /*48d0*/  LEA.HI R8, R8, R103, RZ, 0x4 ;  /* 0x0000006708087211 */ /* 0x000fe400078f20ff */
[----:B------:R-:W-:-:S02]  /*48e0*/  LOP3.LUT R10, R10, 0x1c0, RZ, 0xc0, !PT ;  /* 0x000001c00a0a7812 */ /* 0x000fc400078ec0ff */
[----:B------:R-:W-:Y:S02]  /*48f0*/  LEA.HI.SX32 R8, R8, R73, 0x1c ;  /* 0x0000004908087211 */ /* 0x000fe400078fe2ff */
[----:B------:R-:W-:Y:S02]  /*4900*/  LOP3.LUT R11, R11, 0x1c0, RZ, 0xc0, !PT ;  /* 0x000001c00b0b7812 */ /* 0x000fe400078ec0ff */
[----:B------:R-:W-:Y:S01]  /*4910*/  SHF.R.U32.HI R10, RZ, 0x3, R10 ;  /* 0x00000003ff0a7819 */ /* 0x000fe2000001160a */
[----:B------:R-:W-:Y:S01]  /*4920*/  IMAD.SHL.U32 R36, R8, 0x8, RZ ;  /* 0x0000000808247824 */ /* 0x000fe200078e00ff */
[----:B------:R-:W-:-:S04]  /*4930*/  LEA.HI.X R35, R74, R33, R76, 0x1, P4 ;  /* 0x000000214a237211 */ /* 0x000fc800020f0c4c */
[----:B------:R-:W-:-:S04]  /*4940*/  LOP3.LUT R8, R11, 0x38, R36, 0xf8, !PT ;  /* 0x000000380b087812 */ /* 0x000fc800078ef824 */
[----:B------:R-:W-:-:S04]  /*4950*/  LOP3.LUT R8, R8, R10, RZ, 0x3c, !PT ;  /* 0x0000000a08087212 */ /* 0x000fc800078e3cff */
[----:B--2---:R-:W-:Y:S01]  /*4960*/  IADD3 R8, R9, R8, RZ ;  /* 0x0000000809087210 */ /* 0x004fe20007ffe0ff */
[----:B------:R-:W-:-:S04]  /*4970*/  IMAD R9, R19, 0x1800, R78 ;  /* 0x0000180013097824 */ /* 0x000fc800078e024e */
[----:B------:R-:W-:Y:S02]  /*4980*/  IMAD R11, R19, 0x1800, R8 ;  /* 0x00001800130b7824 */ /* 0x000fe400078e0208 */
[--C-:B------:R-:W-:Y:S02]  /*4990*/  IMAD R9, R9, 0x2, R22.reuse ;  /* 0x0000000209097824 */ /* 0x100fe400078e0216 */
[----:B------:R-:W-:-:S04]  /*49a0*/  IMAD R12, R11, 0x2, R22 ;  /* 0x000000020b0c7824 */ /* 0x000fc800078e0216 */
[----:B------:R-:W0:Y:S04]  /*49b0*/  LDS.128 R8, [R9+0x1c400] ;  /* 0x01c4000009087984 */ /* 0x000e280000000c00 */
[----:B---3--:R-:W2:Y:S01]  /*49c0*/  LDS.128 R12, [R12+0x1c400] ;  /* 0x01c400000c0c7984 */ /* 0x008ea20000000c00 */
[----:B------:R-:W-:Y:S05]  /*49d0*/  @P2 BRA `(.L_x_15178) ;  /* 0x0000000400582947 */ /* 0x000fea0003800000 */
[--C-:B------:R-:W-:Y:S01]  /*49e0*/  SHF.R.U64 R89, R44, 0x10, R45.reuse ;  /* 0x000000102c597819 */ /* 0x100fe2000000122d */
[----:B--2---:R-:W-:Y:S01]  /*49f0*/  IMAD.MOV.U32 R37, RZ, RZ, R12 ;  /* 0x000000ffff257224 */ /* 0x004fe200078e000c */
[----:B------:R-:W-:Y:S01]  /*4a00*/  SHF.R.U32.HI R44, RZ, 0x10, R45 ;  /* 0x00000010ff2c7819 */ /* 0x000fe2000001162d */
[----:B------:R-:W-:Y:S01]  /*4a10*/  IMAD.MOV.U32 R38, RZ, RZ, R14 ;  /* 0x000000ffff267224 */ /* 0x000fe200078e000e */
[----:B------:R-:W-:Y:S01]  /*4a20*/  SHF.R.U64 R93, R40, 0x10, R41 ;  /* 0x00000010285d7819 */ /* 0x000fe20000001229 */
[----:B0-----:R-:W-:Y:S01]  /*4a30*/  IMAD.MOV.U32 R12, RZ, RZ, R10 ;  /* 0x000000ffff0c7224 */ /* 0x001fe200078e000a */
[----:B------:R-:W-:Y:S01]  /*4a40*/  SHF.R.U64 R92, R42, 0x10, R43 ;  /* 0x000000102a5c7819 */ /* 0x000fe2000000122b */
[--C-:B------:R-:W-:Y:S01]  /*4a50*/  HADD2.F32 R14, -RZ, R13.reuse.H0_H0 ;  /* 0x2000000dff0e7230 */ /* 0x100fe20000004100 */
[----:B------:R-:W-:Y:S01]  /*4a60*/  SHF.R.U32.HI R40, RZ, 0x10, R41 ;  /* 0x00000010ff287819 */ /* 0x000fe20000011629 */
[----:B------:R-:W-:Y:S01]  /*4a70*/  HADD2.F32 R13, -RZ, R13.H1_H1 ;  /* 0x3000000dff0d7230 */ /* 0x000fe20000004100 */
[----:B------:R-:W-:Y:S01]  /*4a80*/  SHF.R.U32.HI R90, RZ, 0x10, R43 ;  /* 0x00000010ff5a7819 */ /* 0x000fe2000001162b */
[--C-:B------:R-:W-:Y:S01]  /*4a90*/  HADD2.F32 R10, -RZ, R9.reuse.H0_H0 ;  /* 0x20000009ff0a7230 */ /* 0x100fe20000004100 */
[--C-:B------:R-:W-:Y:S01]  /*4aa0*/  SHF.R.U64 R45, R46, 0x10, R47.reuse ;  /* 0x000000102e2d7819 */ /* 0x100fe2000000122f */
[----:B------:R-:W-:Y:S01]  /*4ab0*/  HADD2.F32 R42, -RZ, R44.H0_H0 ;  /* 0x2000002cff2a7230 */ /* 0x000fe20000004100 */
[----:B------:R-:W-:Y:S01]  /*4ac0*/  SHF.R.U32.HI R46, RZ, 0x10, R47 ;  /* 0x00000010ff2e7819 */ /* 0x000fe2000001162f */
[----:B------:R-:W-:-:S02]  /*4ad0*/  HADD2.F32 R9, -RZ, R9.H1_H1 ;  /* 0x30000009ff097230 */ /* 0x000fc40000004100 */
[----:B------:R-:W-:Y:S02]  /*4ae0*/  HADD2.F32 R41, -RZ, R108.H0_H0 ;  /* 0x2000006cff297230 */ /* 0x000fe40000004100 */
[-C--:B------:R-:W-:Y:S01]  /*4af0*/  FMUL.FTZ R44, R13, R42.reuse ;  /* 0x0000002a0d2c7220 */ /* 0x080fe20000410000 */
[----:B------:R-:W-:Y:S02]  /*4b00*/  HADD2.F32 R40, -RZ, R40.H0_H0 ;  /* 0x20000028ff287230 */ /* 0x000fe40000004100 */
[----:B------:R-:W-:Y:S01]  /*4b10*/  FMUL.FTZ R42, R9, R42 ;  /* 0x0000002a092a7220 */ /* 0x000fe20000410000 */
[----:B------:R-:W-:Y:S02]  /*4b20*/  HADD2.F32 R39, -RZ, R108.H1_H1 ;  /* 0x3000006cff277230 */ /* 0x000fe40000004100 */
[-C--:B------:R-:W-:Y:S01]  /*4b30*/  FMUL.FTZ R43, R14, R41.reuse ;  /* 0x000000290e2b7220 */ /* 0x080fe20000410000 */
[----:B------:R-:W-:Y:S01]  /*4b40*/  FMUL.FTZ R41, R10, R41 ;  /* 0x000000290a297220 */ /* 0x000fe20000410000 */
[----:B------:R-:W-:Y:S01]  /*4b50*/  FFMA.FTZ R42, R13, R40, R42 ;  /* 0x000000280d2a7223 */ /* 0x000fe2000001002a */
[----:B------:R-:W-:-:S02]  /*4b60*/  HADD2.F32 R13, -RZ, R107.H0_H0 ;  /* 0x2000006bff0d7230 */ /* 0x000fc40000004100 */
[-C--:B------:R-:W-:Y:S01]  /*4b70*/  FFMA.FTZ R43, R10, R39.reuse, -R43 ;  /* 0x000000270a2b7223 */ /* 0x080fe2000001082b */
[----:B------:R-:W-:Y:S01]  /*4b80*/  FFMA.FTZ R44, R9, R40, -R44 ;  /* 0x00000028092c7223 */ /* 0x000fe2000001082c */
[----:B------:R-:W-:Y:S02]  /*4b90*/  HADD2.F32 R107, -RZ, R107.H1_H1 ;  /* 0x3000006bff6b7230 */ /* 0x000fe40000004100 */
[----:B------:R-:W-:Y:S01]  /*4ba0*/  FFMA.FTZ R41, R14, R39, R41 ;  /* 0x000000270e297223 */ /* 0x000fe20000010029 */
[--C-:B------:R-:W-:Y:S02]  /*4bb0*/  HADD2.F32 R10, -RZ, R15.reuse.H0_H0 ;  /* 0x2000000fff0a7230 */ /* 0x100fe40000004100 */
[----:B------:R-:W-:Y:S02]  /*4bc0*/  HADD2.F32 R15, -RZ, R15.H1_H1 ;  /* 0x3000000fff0f7230 */ /* 0x000fe40000004100 */
[----:B------:R-:W-:Y:S01]  /*4bd0*/  HADD2.F32 R9, -RZ, R11.H0_H0 ;  /* 0x2000000bff097230 */ /* 0x000fe20000004100 */
[----:B------:R-:W-:Y:S01]  /*4be0*/  F2FP.F16.F32.PACK_AB R41, R42, R41 ;  /* 0x000000292a29723e */ /* 0x000fe200000000ff */
[----:B------:R-:W-:-:S02]  /*4bf0*/  HADD2.F32 R40, -RZ, R46.H0_H0 ;  /* 0x2000002eff287230 */ /* 0x000fc40000004100 */
[CC--:B------:R-:W-:Y:S01]  /*4c00*/  FMUL.FTZ R46, R10.reuse, R107.reuse ;  /* 0x0000006b0a2e7220 */ /* 0x0c0fe20000410000 */
[----:B------:R-:W-:Y:S02]  /*4c10*/  HADD2.F32 R11, -RZ, R11.H1_H1 ;  /* 0x3000000bff0b7230 */ /* 0x000fe40000004100 */
[----:B------:R-:W-:Y:S01]  /*4c20*/  FMUL.FTZ R107, R9, R107 ;  /* 0x0000006b096b7220 */ /* 0x000fe20000410000 */
        /* <DEDUP_REMOVED lines=8> */
[----:B------:R-:W-:Y:S02]  /*4cb0*/  HADD2.F32 R10, -RZ, R37.H0_H0 ;  /* 0x20000025ff0a7230 */ /* 0x000fe40000004100 */
[----:B------:R-:W-:Y:S02]  /*4cc0*/  HADD2.F32 R106, -RZ, R106.H1_H1 ;  /* 0x3000006aff6a7230 */ /* 0x000fe40000004100 */
[----:B------:R-:W-:Y:S01]  /*4cd0*/  HADD2.F32 R14, -RZ, R89.H0_H0 ;  /* 0x20000059ff0e7230 */ /* 0x000fe20000004100 */
[----:B------:R-:W-:Y:S01]  /*4ce0*/  F2FP.F16.F32.PACK_AB R90, R90, R107 ;  /* 0x0000006b5a5a723e */ /* 0x000fe200000000ff */
[----:B------:R-:W-:Y:S02]  /*4cf0*/  HADD2.F32 R9, -RZ, R8.H0_H0 ;  /* 0x20000008ff097230 */ /* 0x000fe40000004100 */
[----:B------:R-:W-:Y:S01]  /*4d00*/  FMUL.FTZ R40, R10, R106 ;  /* 0x0000006a0a287220 */ /* 0x000fe20000410000 */
[----:B------:R-:W-:-:S02]  /*4d10*/  HADD2.F32 R37, -RZ, R37.H1_H1 ;  /* 0x30000025ff257230 */ /* 0x000fc40000004100 */
[----:B------:R-:W-:Y:S02]  /*4d20*/  HADD2.F32 R8, -RZ, R8.H1_H1 ;  /* 0x30000008ff087230 */ /* 0x000fe40000004100 */
[----:B------:R-:W-:Y:S01]  /*4d30*/  FMUL.FTZ R15, R9, R106 ;  /* 0x0000006a090f7220 */ /* 0x000fe20000410000 */
[----:B------:R-:W-:Y:S02]  /*4d40*/  HADD2.F32 R13, -RZ, R93.H0_H0 ;  /* 0x2000005dff0d7230 */ /* 0x000fe40000004100 */
[-C--:B------:R-:W-:Y:S01]  /*4d50*/  FMUL.FTZ R39, R37, R14.reuse ;  /* 0x0000000e25277220 */ /* 0x080fe20000410000 */
[-C--:B------:R-:W-:Y:S01]  /*4d60*/  FFMA.FTZ R40, R9, R11.reuse, -R40 ;  /* 0x0000000b09287223 */ /* 0x080fe20000010828 */
[----:B------:R-:W-:Y:S01]  /*4d70*/  FMUL.FTZ R14, R8, R14 ;  /* 0x0000000e080e7220 */ /* 0x000fe20000410000 */
[----:B------:R-:W-:Y:S01]  /*4d80*/  FFMA.FTZ R15, R10, R11, R15 ;  /* 0x0000000b0a0f7223 */ /* 0x000fe2000001000f */
[----:B------:R-:W-:Y:S01]  /*4d90*/  FFMA.FTZ R39, R8, R13, -R39 ;  /* 0x0000000d08277223 */ /* 0x000fe20000010827 */
[----:B------:R-:W-:-:S02]  /*4da0*/  HADD2.F32 R10, -RZ, R104.H0_H0 ;  /* 0x20000068ff0a7230 */ /* 0x000fc40000004100 */
[----:B------:R-:W-:Y:S01]  /*4db0*/  FFMA.FTZ R14, R37, R13, R14 ;  /* 0x0000000d250e7223 */ /* 0x000fe2000001000e */
[----:B------:R-:W-:Y:S02]  /*4dc0*/  HADD2.F32 R9, -RZ, R38.H0_H0 ;  /* 0x20000026ff097230 */ /* 0x000fe40000004100 */
[----:B------:R-:W-:Y:S02]  /*4dd0*/  HADD2.F32 R104, -RZ, R104.H1_H1 ;  /* 0x30000068ff687230 */ /* 0x000fe40000004100 */
[----:B------:R-:W-:Y:S02]  /*4de0*/  HADD2.F32 R13, -RZ, R45.H0_H0 ;  /* 0x2000002dff0d7230 */ /* 0x000fe40000004100 */
        /* <DEDUP_REMOVED lines=8> */
[C---:B------:R-:W-:Y:S01]  /*4e70*/  FMUL.FTZ R13, R12.reuse, R13 ;  /* 0x0000000d0c0d7220 */ /* 0x040fe20000410000 */
[----:B------:R-:W-:Y:S01]  /*4e80*/  FFMA.FTZ R104, R9, R10, R104 ;  /* 0x0000000a09687223 */ /* 0x000fe20000010068 */
        /* <DEDUP_REMOVED lines=8> */
[----:B------:R-:W-:Y:S02]  /*4f10*/  F2FP.F16.F32.PACK_AB R9, R44, R43 ;  /* 0x0000002b2c09723e */ /* 0x000fe400000000ff */
[----:B------:R-:W-:Y:S02]  /*4f20*/  F2FP.F16.F32.PACK_AB R11, R47, R46 ;  /* 0x0000002e2f0b723e */ /* 0x000fe400000000ff */
[----:B------:R-:W-:-:S07]  /*4f30*/  MOV R12, R40 ;  /* 0x00000028000c7202 */ /* 0x000fce0000000f00 */
.L_x_15178:
[----:B------:R-:W-:Y:S05]  /*4f40*/  BSYNC B1 ;  /* 0x0000000000017941 */ /* 0x000fea0003800000 */
.L_x_15177:
[----:B0-----:R0:W-:Y:S01]  /*4f50*/  ST.E.128 desc[UR40][R34.64], R8 ;  /* 0x0000000822007985 */ /* 0x0011e2000c101d28 */
[----:B------:R-:W-:-:S13]  /*4f60*/  ISETP.GE.AND P2, PT, R36, R101, PT ;  /* 0x000000652400720c */ /* 0x000fda0003f46270 */
[----:B------:R-:W-:Y:S05]  /*4f70*/  @P2 BRA `(.L_x_15161) ;  /* 0x0000000400202947 */ /* 0x000fea0003800000 */
[----:B------:R-:W-:-:S05]  /*4f80*/  IMAD.WIDE R36, R36, 0x2, R32 ;  /* 0x0000000224247825 */ /* 0x000fca00078e0220 */
[----:B--2---:R2:W-:Y:S01]  /*4f90*/  ST.E.128 desc[UR40][R36.64], R12 ;  /* 0x0000000c24007985 */ /* 0x0045e2000c101d28 */
[----:B------:R-:W-:Y:S05]  /*4fa0*/  BRA `(.L_x_15161) ;  /* 0x0000000400147947 */ /* 0x000fea0003800000 */
.L_x_15142:
[----:B------:R-:W-:-:S06]  /*4fb0*/  UISETP.NE.AND UP0, UPT, UR47, 0x3, UPT ;  /* 0x000000032f00788c */ /* 0x000fcc000bf05270 */
[----:B------:R-:W-:-:S13]  /*4fc0*/  PLOP3.LUT P3, PT, PT, PT, UP0, 0x80, 0x0 ;  /* 0x000000000000781c */ /* 0x000fda0003f6f008 */
[----:B------:R-:W-:Y:S05]  /*4fd0*/  @!P3 BRA `(.L_x_15179) ;  /* 0x000000000004b947 */ /* 0x000fea0003800000 */
[----:B------:R-:W-:Y:S01]  /*4fe0*/  BPT.TRAP 0x1 ;  /* 0x000000040000795c */ /* 0x000fe20000300000 */
.L_x_15179:
[----:B------:R-:W-:Y:S01]  /*4ff0*/  IMAD R86, R19, 0x8, R22 ;  /* 0x0000000813567824 */ /* 0x000fe200078e0216 */
[----:B------:R-:W-:Y:S01]  /*5000*/  SHF.L.U32 R99, R206, 0x1f, RZ ;  /* 0x0000001fce637819 */ /* 0x000fe200000006ff */
[----:B------:R-:W-:Y:S01]  /*5010*/  BSSY B1, `(.L_x_15180) ;  /* 0x0000004000017945 */ /* 0x000fe20003800000 */
[----:B------:R-:W-:Y:S02]  /*5020*/  SHF.R.S32.HI R97, RZ, 0x1f, R91 ;  /* 0x0000001fff617819 */ /* 0x000fe4000001145b */
[----:B------:R-:W0:Y:S02]  /*5030*/  SYNCS.PHASECHK.TRANS64.TRYWAIT P2, [R86+URZ+0x32490], R99 ;  /* 0x03249063560075a7 */ /* 0x000e24000804017f */
[----:B0-----:R-:W-:Y:S05]  /*5040*/  @!P2 BRA `(.L_x_15181) ;  /* 0x000001980080a947 */ /* 0x001fea0003800000 */
.L_x_15435:
[----:B------:R-:W-:Y:S05]  /*5050*/  BSYNC B1 ;  /* 0x0000000000017941 */ /* 0x000fea0003800000 */
.L_x_15180:
        /* <DEDUP_REMOVED lines=27> */
.L_x_15439:
        /* <DEDUP_REMOVED lines=13> */
.L_x_15184:
[----:B------:R-:W-:Y:S05]  /*52e0*/  BSYNC B1 ;  /* 0x0000000000017941 */ /* 0x000fea0003800000 */
.L_x_15183:
[----:B------:R-:W-:-:S03]  /*52f0*/  UMOV UR4, 0xffffffff ;  /* 0xffffffff00047882 */ /* 0x000fc60000000000 */
[----:B------:R-:W-:Y:S05]  /*5300*/  BRA.DIV UR4, `(.L_x_15185) ;  /* 0x0000019a042c7947 */ /* 0x000fea000b800000 */
[----:B--2-4-:R2:W4:Y:S04]  /*5310*/  SHFL.IDX PT, R9, R33, 0x1, 0x1c1f ;  /* 0x003c1f0021097f89 */ /* 0x01452800000e0000 */
[----:B---3--:R2:W3:Y:S02]  /*5320*/  SHFL.IDX PT, R14, R32, 0x1, 0x1c1f ;  /* 0x003c1f00200e7f89 */ /* 0x0084e400000e0000 */
.L_x_15443:
        /* <DEDUP_REMOVED lines=13> */
.L_x_15161:
[----:B------:R-:W-:Y:S05]  /*5400*/  BSYNC B0 ;  /* 0x0000000000007941 */ /* 0x000fea0003800000 */
.L_x_15141:
        /* <DEDUP_REMOVED lines=17> */
.L_x_15187:
[----:B------:R-:W-:Y:S05]  /*5520*/  BSYNC B0 ;  /* 0x0000000000007941 */ /* 0x000fea0003800000 */
.L_x_15186:
[----:B------:R-:W3:Y:S01]  /*5530*/  SYNCS.PHASECHK.TRANS64.TRYWAIT P3, [R86+URZ+0x324b0], R99 ;  /* 0x0324b063560075a7 */ /* 0x000ee2000806017f */
[----:B------:R-:W-:Y:S04]  /*5540*/  BSSY B0, `(.L_x_15188) ;  /* 0x0000002000007945 */ /* 0x000fe80003800000 */
[----:B---3--:R-:W-:Y:S05]  /*5550*/  @!P3 BRA `(.L_x_15189) ;  /* 0x0000019400e0b947 */ /* 0x008fea0003800000 */
.L_x_15444:
[----:B------:R-:W-:Y:S05]  /*5560*/  BSYNC B0 ;  /* 0x0000000000007941 */ /* 0x000fea0003800000 */
.L_x_15188:
[----:B-12---:R1:W5:Y:S01]  /*5570*/  LDL R90, [R1+0xa8] ;  /* 0x0000a800015a7983 */ /* 0x0063620000100800 */
[----:B------:R-:W-:-:S03]  /*5580*/  ULDC.64 UR4, c[0x0][0x328] ;  /* 0x0000ca0000047ab9 */ /* 0x000fc60000000a00 */
[----:B------:R1:W5:Y:S04]  /*5590*/  LDL R89, [R1+0xa4] ;  /* 0x0000a40001597983 */ /* 0x0003680000100800 */
[----:B------:R1:W5:Y:S04]  /*55a0*/  LDL R47, [R1+0xa0] ;  /* 0x0000a000012f7983 */ /* 0x0003680000100800 */
[----:B------:R1:W5:Y:S01]  /*55b0*/  LDL R45, [R1+0x9c] ;  /* 0x00009c00012d7983 */ /* 0x0003620000100800 */
[----:B------:R-:W-:Y:S01]  /*55c0*/  IMAD R10, R97, UR4, RZ ;  /* 0x00000004610a7c24 */ /* 0x000fe2000f8e02ff */
[----:B------:R-:W-:Y:S01]  /*55d0*/  IADD3 R100, -R23, R100, RZ ;  /* 0x0000006417647210 */ /* 0x000fe20007ffe1ff */
[----:B0-----:R-:W-:Y:S01]  /*55e0*/  IMAD.WIDE.U32 R8, R91, UR4, RZ ;  /* 0x000000045b087c25 */ /* 0x001fe2000f8e00ff */
[----:B------:R-:W-:Y:S01]  /*55f0*/  BSSY B0, `(.L_x_15190) ;  /* 0x0000043000007945 */ /* 0x000fe20003800000 */
[----:B------:R-:W-:-:S02]  /*5600*/  SHF.R.S32.HI R44, RZ, 0x1f, R204 ;  /* 0x0000001fff2c7819 */ /* 0x000fc400000114cc */
[----:B------:R-:W-:Y:S01]  /*5610*/  IMAD R91, R91, UR5, R10 ;  /* 0x000000055b5b7c24 */ /* 0x000fe2000f8e020a */
[----:B------:R-:W-:Y:S01]  /*5620*/  ULDC.64 UR4, c[0x0][0x338] ;  /* 0x0000ce0000047ab9 */ /* 0x000fe20000000a00 */
[----:B------:R-:W-:Y:S01]  /*5630*/  IMAD R10, R19, 0x6000, R67 ;  /* 0x00006000130a7824 */ /* 0x000fe200078e0243 */
[----:B------:R-:W-:Y:S01]  /*5640*/  SHF.R.S32.HI R46, RZ, 0x1f, R205 ;  /* 0x0000001fff2e7819 */ /* 0x000fe200000114cd */
        /* <DEDUP_REMOVED lines=16> */
[----:B------:R1:W0:Y:S02]  /*5750*/  SHFL.IDX PT, R43, R38, RZ, 0x1c1f ;  /* 0x001c1fff262b7589 */ /* 0x00022400000e0000 */
[----:B------:R-:W-:Y:S02]  /*5760*/  IMAD R42, R8, 0x2, R27 ;  /* 0x00000002082a7824 */ /* 0x000fe400078e021b */
[----:B------:R1:W2:Y:S08]  /*5770*/  SHFL.IDX PT, R41, R39, RZ, 0x1c1f ;  /* 0x001c1fff27297589 */ /* 0x0002b000000e0000 */
[----:B-1----:R-:W-:Y:S05]  /*5780*/  @!P3 BRA `(.L_x_15191) ;  /* 0x0000000000a4b947 */ /* 0x002fea0003800000 */
[----:B------:R-:W-:Y:S02]  /*5790*/  ISETP.NE.AND P5, PT, R79, RZ, PT ;  /* 0x000000ff4f00720c */ /* 0x000fe40003fa5270 */
[----:B------:R-:W-:-:S11]  /*57a0*/  ISETP.NE.AND P4, PT, R80, RZ, PT ;  /* 0x000000ff5000720c */ /* 0x000fd60003f85270 */
[----:B------:R-:W1:Y:S01]  /*57b0*/  @P5 LDS.128 R8, [R40] ;  /* 0x0000000028085984 */ /* 0x000e620000000c00 */
[----:B0-----:R-:W-:-:S04]  /*57c0*/  @P5 LEA R12, P3, R16, R43, 0x1 ;  /* 0x0000002b100c5211 */ /* 0x001fc800078608ff */
[----:B--2---:R-:W-:Y:S02]  /*57d0*/  @P5 LEA.HI.X R13, R16, R41, R17, 0x1, P3 ;  /* 0x00000029100d5211 */ /* 0x004fe400018f0c11 */
[----:B------:R-:W-:-:S04]  /*57e0*/  @P4 LEA R36, P3, R2, R43, 0x1 ;  /* 0x0000002b02244211 */ /* 0x000fc800078608ff */
[----:B------:R-:W-:Y:S02]  /*57f0*/  @P4 LEA.HI.X R37, R2, R41, R203, 0x1, P3 ;  /* 0x0000002902254211 */ /* 0x000fe400018f0ccb */
[----:B------:R-:W-:-:S13]  /*5800*/  ISETP.NE.AND P3, PT, R81, RZ, PT ;  /* 0x000000ff5100720c */ /* 0x000fda0003f65270 */
[----:B------:R-:W-:-:S04]  /*5810*/  @P3 LEA R14, P6, R205, R43, 0x1 ;  /* 0x0000002bcd0e3211 */ /* 0x000fc800078c08ff */
[----:B------:R-:W-:Y:S01]  /*5820*/  @P3 LEA.HI.X R15, R205, R41, R46, 0x1, P6 ;  /* 0x00000029cd0f3211 */ /* 0x000fe200030f0c2e */
[----:B-1----:R-:W-:Y:S01]  /*5830*/  @P5 ST.E.128 desc[UR40][R12.64], R8 ;  /* 0x000000080c005985 */ /* 0x002fe2000c101d28 */
[----:B------:R-:W-:-:S03]  /*5840*/  ISETP.NE.AND P5, PT, R82, RZ, PT ;  /* 0x000000ff5200720c */ /* 0x000fc60003fa5270 */
[----:B------:R-:W0:Y:S10]  /*5850*/  @P4 LDS.128 R8, [R42] ;  /* 0x000000002a084984 */ /* 0x000e340000000c00 */
[----:B------:R-:W-:-:S04]  /*5860*/  @P5 LEA R32, P6, R204, R43, 0x1 ;  /* 0x0000002bcc205211 */ /* 0x000fc800078c08ff */
[----:B------:R-:W-:Y:S01]  /*5870*/  @P5 LEA.HI.X R33, R204, R41, R44, 0x1, P6 ;  /* 0x00000029cc215211 */ /* 0x000fe200030f0c2c */
[----:B0-----:R-:W-:Y:S01]  /*5880*/  @P4 ST.E.128 desc[UR40][R36.64], R8 ;  /* 0x0000000824004985 */ /* 0x001fe2000c101d28 */
[----:B------:R-:W-:-:S03]  /*5890*/  ISETP.NE.AND P4, PT, R83, RZ, PT ;  /* 0x000000ff5300720c */ /* 0x000fc60003f85270 */
[----:B------:R-:W0:Y:S10]  /*58a0*/  @P3 LDS.128 R8, [R40+0x3000] ;  /* 0x0030000028083984 */ /* 0x000e340000000c00 */
[----:B------:R-:W-:-:S04]  /*58b0*/  @P4 LEA R34, P6, R225, R43, 0x1 ;  /* 0x0000002be1224211 */ /* 0x000fc800078c08ff */
[----:B-----5:R-:W-:Y:S01]  /*58c0*/  @P4 LEA.HI.X R35, R225, R41, R90, 0x1, P6 ;  /* 0x00000029e1234211 */ /* 0x020fe200030f0c5a */
[----:B0-----:R0:W-:Y:S01]  /*58d0*/  @P3 ST.E.128 desc[UR40][R14.64], R8 ;  /* 0x000000080e003985 */ /* 0x0011e2000c101d28 */
[----:B------:R-:W-:-:S03]  /*58e0*/  ISETP.NE.AND P3, PT, R84, RZ, PT ;  /* 0x000000ff5400720c */ /* 0x000fc60003f65270 */
[----:B------:R-:W1:Y:S10]  /*58f0*/  @P5 LDS.128 R8, [R42+0x3000] ;  /* 0x003000002a085984 */ /* 0x000e740000000c00 */
[----:B------:R-:W-:-:S04]  /*5900*/  @P3 LEA R12, P6, R224, R43, 0x1 ;  /* 0x0000002be00c3211 */ /* 0x000fc800078c08ff */
[----:B------:R-:W-:Y:S02]  /*5910*/  @P3 LEA.HI.X R13, R224, R41, R89, 0x1, P6 ;  /* 0x00000029e00d3211 */ /* 0x000fe400030f0c59 */
[----:B0-----:R-:W-:Y:S01]  /*5920*/  PRMT R14, R3, 0x8880, RZ ;  /* 0x00008880030e7816 */ /* 0x001fe200000000ff */
[----:B-1----:R-:W-:Y:S01]  /*5930*/  @P5 ST.E.128 desc[UR40][R32.64], R8 ;  /* 0x0000000820005985 */ /* 0x002fe2000c101d28 */
        /* <DEDUP_REMOVED lines=14> */
.L_x_15191:
[----:B------:R-:W-:Y:S05]  /*5a20*/  BSYNC B0 ;  /* 0x0000000000007941 */ /* 0x000fea0003800000 */
.L_x_15190:
[----:B------:R-:W-:Y:S01]  /*5a30*/  ISETP.GE.AND P3, PT, R100, 0x41, PT ;  /* 0x000000416400780c */ /* 0x000fe20003f66270 */
[----:B------:R-:W4:Y:S01]  /*5a40*/  SHFL.IDX PT, R39, R39, 0x1, 0x1c1f ;  /* 0x003c1f0027277f89 */ /* 0x000f2200000e0000 */
[----:B------:R-:W-:Y:S03]  /*5a50*/  BSSY B0, `(.L_x_15192) ;  /* 0x000002c000007945 */ /* 0x000fe60003800000 */
[----:B--2---:R2:W0:Y:S08]  /*5a60*/  SHFL.IDX PT, R41, R38, 0x1, 0x1c1f ;  /* 0x003c1f0026297f89 */ /* 0x00443000000e0000 */
[----:B--2---:R-:W-:Y:S05]  /*5a70*/  @!P3 BRA `(.L_x_15193) ;  /* 0x0000000000a4b947 */ /* 0x004fea0003800000 */
[----:B------:R-:W-:-:S13]  /*5a80*/  ISETP.NE.AND P4, PT, R81, RZ, PT ;  /* 0x000000ff5100720c */ /* 0x000fda0003f85270 */
[----:B0-----:R-:W-:-:S04]  /*5a90*/  @P4 LEA R32, P3, R205, R41, 0x1 ;  /* 0x00000029cd204211 */ /* 0x001fc800078608ff */
[----:B----4-:R-:W-:Y:S02]  /*5aa0*/  @P4 LEA.HI.X R33, R205, R39, R46, 0x1, P3 ;  /* 0x00000027cd214211 */ /* 0x010fe400018f0c2e */
[----:B------:R-:W-:-:S13]  /*5ab0*/  ISETP.NE.AND P3, PT, R82, RZ, PT ;  /* 0x000000ff5200720c */ /* 0x000fda0003f65270 */
[----:B------:R-:W-:-:S04]  /*5ac0*/  @P3 LEA R34, P5, R204, R41, 0x1 ;  /* 0x00000029cc223211 */ /* 0x000fc800078a08ff */
[----:B------:R-:W-:Y:S02]  /*5ad0*/  @P3 LEA.HI.X R35, R204, R39, R44, 0x1, P5 ;  /* 0x00000027cc233211 */ /* 0x000fe400028f0c2c */
[----:B------:R-:W-:-:S13]  /*5ae0*/  ISETP.NE.AND P5, PT, R79, RZ, PT ;  /* 0x000000ff4f00720c */ /* 0x000fda0003fa5270 */
[----:B-1----:R-:W0:Y:S01]  /*5af0*/  @P5 LDS.128 R8, [R40+0x2000] ;  /* 0x0020000028085984 */ /* 0x002e220000000c00 */
[----:B------:R-:W-:-:S04]  /*5b00*/  @P5 LEA R12, P6, R16, R41, 0x1 ;  /* 0x00000029100c5211 */ /* 0x000fc800078c08ff */
[----:B------:R-:W-:-:S05]  /*5b10*/  @P5 LEA.HI.X R13, R16, R39, R17, 0x1, P6 ;  /* 0x00000027100d5211 */ /* 0x000fca00030f0c11 */
[----:B0-----:R-:W-:Y:S01]  /*5b20*/  @P5 ST.E.128 desc[UR40][R12.64], R8 ;  /* 0x000000080c005985 */ /* 0x001fe2000c101d28 */
[----:B------:R-:W-:-:S13]  /*5b30*/  ISETP.NE.AND P5, PT, R80, RZ, PT ;  /* 0x000000ff5000720c */ /* 0x000fda0003fa5270 */
[----:B------:R-:W0:Y:S01]  /*5b40*/  @P5 LDS.128 R8, [R42+0x2000] ;  /* 0x002000002a085984 */ /* 0x000e220000000c00 */
[----:B------:R-:W-:-:S04]  /*5b50*/  @P5 LEA R14, P6, R2, R41, 0x1 ;  /* 0x00000029020e5211 */ /* 0x000fc800078c08ff */
[----:B------:R-:W-:-:S05]  /*5b60*/  @P5 LEA.HI.X R15, R2, R39, R203, 0x1, P6 ;  /* 0x00000027020f5211 */ /* 0x000fca00030f0ccb */
        /* <DEDUP_REMOVED lines=26> */
.L_x_15193:
[----:B------:R-:W-:Y:S05]  /*5d10*/  BSYNC B0 ;  /* 0x0000000000007941 */ /* 0x000fea0003800000 */
.L_x_15192:
        /* <DEDUP_REMOVED lines=13> */
[----:B--2---:R-:W-:Y:S02]  /*5df0*/  SEL R9, RZ, 0x1, P2 ;  /* 0x00000001ff097807 */ /* 0x004fe40001000000 */
[----:B------:R-:W-:Y:S02]  /*5e00*/  SEL R19, R19, RZ, P2 ;  /* 0x000000ff13137207 */ /* 0x000fe40001000000 */
[----:B------:R-:W-:Y:S01]  /*5e10*/  LOP3.LUT R206, R206, R9, RZ, 0x3c, !PT ;  /* 0x00000009cece7212 */ /* 0x000fe200078e3cff */
[----:B------:R-:W-:Y:S06]  /*5e20*/  @P3 BRA `(.L_x_15194) ;  /* 0xffffffc4003c3947 */ /* 0x000fec000383ffff */
[----:B------:R-:W2:Y:S01]  /*5e30*/  S2R R8, SR_TID.X ;  /* 0x0000000000087919 */ /* 0x000ea20000002100 */
[----:B------:R-:W-:Y:S02]  /*5e40*/  PLOP3.LUT P0, PT, PT, PT, PT, 0x8, 0x0 ;  /* 0x000000000000781c */ /* 0x000fe40003f0e170 */
[----:B--2---:R-:W-:-:S04]  /*5e50*/  SHF.R.U32.HI R8, RZ, 0x7, R8 ;  /* 0x00000007ff087819 */ /* 0x004fc80000011608 */
[----:B------:R-:W-:-:S13]  /*5e60*/  ISETP.NE.AND P3, PT, R8, 0x1, PT ;  /* 0x000000010800780c */ /* 0x000fda0003f65270 */
[----:B------:R-:W-:Y:S06]  /*5e70*/  @!P3 BAR.ARV 0x9, 0x100 ;  /* 0x024400000000bb1d */ /* 0x000fec0000002000 */
.L_x_15136:
[----:B------:R-:W2:Y:S01]  /*5e80*/  LDL R5, [R1+0x98] ;  /* 0x0000980001057983 */ /* 0x000ea20000100800 */
[----:B------:R-:W3:Y:S01]  /*5e90*/  LDC R0, c[0x0][0x448] ;  /* 0x00011200ff007b82 */ /* 0x000ee20000000800 */
        /* <DEDUP_REMOVED lines=17> */
[----:B-----5:R-:W-:-:S02]  /*5fb0*/  CS2R R88, SRZ ;  /* 0x0000000000587805 */ /* 0x020fc4000001ff00 */
[----:B-1----:R-:W-:Y:S02]  /*5fc0*/  CS2R R86, SRZ ;  /* 0x0000000000567805 */ /* 0x002fe4000001ff00 */
[----:B------:R-:W-:Y:S02]  /*5fd0*/  CS2R R156, SRZ ;  /* 0x00000000009c7805 */ /* 0x000fe4000001ff00 */
[----:B------:R-:W-:Y:S02]  /*5fe0*/  CS2R R84, SRZ ;  /* 0x0000000000547805 */ /* 0x000fe4000001ff00 */
[----:B------:R-:W-:Y:S02]  /*5ff0*/  CS2R R80, SRZ ;  /* 0x0000000000507805 */ /* 0x000fe4000001ff00 */
[----:B------:R-:W-:Y:S02]  /*6000*/  CS2R R178, SRZ ;  /* 0x0000000000b27805 */ /* 0x000fe4000001ff00 */
[----:B---3--:R-:W-:-:S02]  /*6010*/  ISETP.NE.AND P1, PT, R0, 0x1, PT ;  /* 0x000000010000780c */ /* 0x008fc40003f25270 */
        /* <DEDUP_REMOVED lines=13> */
[----:B0-----:R-:W-:-:S02]  /*60f0*/  CS2R R42, SRZ ;  /* 0x00000000002a7805 */ /* 0x001fc4000001ff00 */
[----:B------:R-:W-:Y:S02]  /*6100*/  CS2R R40, SRZ ;  /* 0x0000000000287805 */ /* 0x000fe4000001ff00 */
[----:B------:R-:W-:Y:S02]  /*6110*/  CS2R R170, SRZ ;  /* 0x0000000000aa7805 */ /* 0x000fe4000001ff00 */
        /* <DEDUP_REMOVED lines=22> */
[----:B------:R-:W-:Y:S01]  /*6280*/  IMAD.MOV.U32 R24, RZ, RZ, RZ ;  /* 0x000000ffff187224 */ /* 0x000fe200078e00ff */
[----:B----4-:R-:W-:Y:S02]  /*6290*/  CS2R R38, SRZ ;  /* 0x0000000000267805 */ /* 0x010fe4000001ff00 */
[----:B------:R-:W-:Y:S02]  /*62a0*/  CS2R R34, SRZ ;  /* 0x0000000000227805 */ /* 0x000fe4000001ff00 */
[----:B------:R-:W-:Y:S02]  /*62b0*/  CS2R R6, SRZ ;  /* 0x0000000000067805 */ /* 0x000fe4000001ff00 */
[----:B------:R-:W-:-:S02]  /*62c0*/  CS2R R28, SRZ ;  /* 0x00000000001c7805 */ /* 0x000fc4000001ff00 */
[----:B--2---:R-:W-:Y:S01]  /*62d0*/  IADD3 R0, R5, 0x7f, RZ ;  /* 0x0000007f05007810 */ /* 0x004fe20007ffe0ff */
[----:B------:R-:W-:-:S04]  /*62e0*/  IMAD.MOV.U32 R5, RZ, RZ, RZ ;  /* 0x000000ffff057224 */ /* 0x000fc800078e00ff */
[----:B-1----:R-:W-:-:S05]  /*62f0*/  @P1 IMAD.HI.U32 R3, R0, R3, RZ ;  /* 0x0000000300031227 */ /* 0x002fca00078e00ff */
[----:B0-----:R-:W-:Y:S02]  /*6300*/  @P1 SHF.R.U32.HI R0, RZ, R4, R3 ;  /* 0x00000004ff001219 */ /* 0x001fe40000011603 */
[----:B------:R-:W-:-:S03]  /*6310*/  PLOP3.LUT P1, PT, PT, PT, PT, 0x80, 0x0 ;  /* 0x000000000000781c */ /* 0x000fc60003f2f070 */
[----:B------:R-:W-:Y:S02]  /*6320*/  IMAD.IADD R0, R31, 0x1, R0 ;  /* 0x000000011f007824 */ /* 0x000fe400078e0200 */
[----:B------:R-:W-:Y:S02]  /*6330*/  IMAD.MOV.U32 R31, RZ, RZ, RZ ;  /* 0x000000ffff1f7224 */ /* 0x000fe400078e00ff */
        /* <DEDUP_REMOVED lines=8> */
[----:B------:R-:W0:Y:S01]  /*63c0*/  FENCE.VIEW.ASYNC.G ;  /* 0x00000000000073c6 */ /* 0x000e220000000100 */
[----:B------:R-:W-:Y:S05]  /*63d0*/  WARPSYNC.ALL ;  /* 0x0000000000007948 */ /* 0x000fea0003800000 */
[----:B0-----:R-:W-:Y:S06]  /*63e0*/  BAR.ARV 0xc, 0x180 ;  /* 0x0306000000007b1d */ /* 0x001fec0000002000 */
.L_x_15195:
[----:B------:R-:W-:Y:S02]  /*63f0*/  IMAD.MOV.U32 R25, RZ, RZ, RZ ;  /* 0x000000ffff197224 */ /* 0x000fe400078e00ff */
[----:B------:R-:W-:Y:S01]  /*6400*/  IMAD.MOV.U32 R4, RZ, RZ, RZ ;  /* 0x000000ffff047224 */ /* 0x000fe200078e00ff */
[----:B------:R-:W-:Y:S06]  /*6410*/  @!P2 BRA `(.L_x_15196) ;  /* 0x000000d400d8a947 */ /* 0x000fec0003800000 */
[----:B------:R-:W0:Y:S01]  /*6420*/  S2R R14, SR_TID.X ;  /* 0x00000000000e7919 */ /* 0x000e220000002100 */
[----:B------:R-:W-:Y:S01]  /*6430*/  UMOV UR4, 0xffffffff ;  /* 0xffffffff00047882 */ /* 0x000fe20000000000 */
[----:B0-----:R-:W-:-:S04]  /*6440*/  IADD3 R14, R14, -0x80, RZ ;  /* 0xffffff800e0e7810 */ /* 0x001fc80007ffe0ff */
[----:B------:R-:W-:-:S04]  /*6450*/  SHF.R.S32.HI R0, RZ, 0x1f, R14 ;  /* 0x0000001fff007819 */ /* 0x000fc8000001140e */
[----:B------:R-:W-:-:S04]  /*6460*/  LEA.HI R0, R0, R14, RZ, 0x7 ;  /* 0x0000000e00007211 */ /* 0x000fc800078f38ff */
[----:B------:R-:W-:Y:S01]  /*6470*/  SHF.R.S32.HI R13, RZ, 0x7, R0 ;  /* 0x00000007ff0d7819 */ /* 0x000fe20000011400 */
[----:B------:R-:W-:Y:S06]  /*6480*/  BRA.DIV UR4, `(.L_x_15197) ;  /* 0x0000018a04287947 */ /* 0x000fec000b800000 */
[----:B------:R0:W1:Y:S02]  /*6490*/  SHFL.IDX PT, R14, R13, RZ, 0x1f ;  /* 0x00001fff0d0e7589 */ /* 0x00006400000e0000 */
.L_x_15447:
[----:B-1----:R-:W-:Y:S01]  /*64a0*/  LEA.HI R0, R14, R14, RZ, 0x1 ;  /* 0x0000000e0e007211 */ /* 0x002fe200078f08ff */
[----:B------:R-:W-:Y:S01]  /*64b0*/  VIADD R24, R22, 0x18400 ;  /* 0x0001840016187836 */ /* 0x000fe20000000000 */
[----:B------:R-:W-:Y:S01]  /*64c0*/  BSSY B6, `(.L_x_15198) ;  /* 0x000001d000067945 */ /* 0x000fe20003800000 */
[----:B------:R-:W-:Y:S01]  /*64d0*/  IMAD.MOV.U32 R213, RZ, RZ, 0x40000040 ;  /* 0x40000040ffd57424 */ /* 0x000fe200078e00ff */
[----:B------:R-:W-:Y:S02]  /*64e0*/  LOP3.LUT R3, R0, 0x7fffe, RZ, 0xc0, !PT ;  /* 0x0007fffe00037812 */ /* 0x000fe400078ec0ff */
[----:B------:R-:W-:-:S03]  /*64f0*/  LOP3.LUT P0, RZ, R24, 0x1bf, RZ, 0xc0, !PT ;  /* 0x000001bf18ff7812 */ /* 0x000fc6000780c0ff */
[----:B------:R-:W-:-:S04]  /*6500*/  IMAD.IADD R3, R14, 0x1, -R3 ;  /* 0x000000010e037824 */ /* 0x000fc800078e0a03 */
[----:B------:R-:W-:-:S05]  /*6510*/  IMAD R3, R3, 0x2000, R24 ;  /* 0x0000200003037824 */ /* 0x000fca00078e0218 */
[----:B------:R-:W-:Y:S01]  /*6520*/  SHF.R.U32.HI R0, RZ, 0x4, R3 ;  /* 0x00000004ff007819 */ /* 0x000fe20000011603 */
[----:B------:R-:W-:-:S03]  /*6530*/  VIADD R3, R3, 0xa000 ;  /* 0x0000a00003037836 */ /* 0x000fc60000000000 */
[----:B------:R-:W-:Y:S02]  /*6540*/  LOP3.LUT R0, R0, 0x3fff, RZ, 0xc0, !PT ;  /* 0x00003fff00007812 */ /* 0x000fe400078ec0ff */
[----:B------:R-:W-:Y:S02]  /*6550*/  SHF.R.U32.HI R3, RZ, 0x4, R3 ;  /* 0x00000004ff037819 */ /* 0x000fe40000011603 */
[----:B------:R-:W-:Y:S02]  /*6560*/  LOP3.LUT R212, R0, 0x10000, RZ, 0xfc, !PT ;  /* 0x0001000000d47812 */ /* 0x000fe400078efcff */
[----:B------:R-:W-:Y:S01]  /*6570*/  LOP3.LUT R72, R3, 0x3fff, RZ, 0xc0, !PT ;  /* 0x00003fff03487812 */ /* 0x000fe200078ec0ff */
[----:B------:R-:W-:Y:S06]  /*6580*/  @!P0 BRA `(.L_x_15199) ;  /* 0x0000000000408947 */ /* 0x000fec0003800000 */
[----:B------:R-:W-:Y:S01]  /*6590*/  MOV R0, 0x0 ;  /* 0x0000000000007802 */ /* 0x000fe20000000f00 */
[----:B------:R-:W-:Y:S01]  /*65a0*/  ULDC.64 UR4, c[0x4][0xf0] ;  /* 0x01003c0000047ab9 */ /* 0x000fe20000000a00 */
[----:B------:R-:W-:Y:S01]  /*65b0*/  ULDC.64 UR6, c[0x4][0xf8] ;  /* 0x01003e0000067ab9 */ /* 0x000fe20000000a00 */
[----:B------:R-:W-:Y:S01]  /*65c0*/  MOV R4, UR4 ;  /* 0x0000000400047c02 */ /* 0x000fe20008000f00 */
[----:B------:R1:W2:Y:S01]  /*65d0*/  LDC.64 R14, c[0x4][R0] ;  /* 0x01000000000e7b82 */ /* 0x0002a20000000a00 */
        /* <DEDUP_REMOVED lines=8> */
[----:B01----:R-:W-:-:S07]  /*6660*/  IMAD.MOV.U32 R13, RZ, RZ, RZ ;  /* 0x000000ffff0d7224 */ /* 0x003fce00078e00ff */
[----:B------:R-:W-:-:S07]  /*6670*/  LEPC R20, `(.L_x_15199) ;  /* 0x000000001014794e */ /* 0x000fce0000000000 */
[----:B--2---:R-:W-:Y:S05]  /*6680*/  CALL.ABS.NOINC R14 ;  /* 0x000000000e007343 */ /* 0x004fea0003c00000 */
.L_x_15199:
[----:B------:R-:W-:Y:S05]  /*6690*/  BSYNC B6 ;  /* 0x0000000000067941 */ /* 0x000fea0003800000 */
.L_x_15198:
        /* <DEDUP_REMOVED lines=13> */
.L_x_15203:
[----:B--2---:R2:W3:Y:S02]  /*6770*/  SYNCS.PHASECHK.TRANS64.TRYWAIT P0, [R22+URZ+0x32400], R3 ;  /* 0x03240003160075a7 */ /* 0x0044e4000800017f */
[----:B---3--:R-:W-:Y:S05]  /*6780*/  @!P0 NANOSLEEP.SYNCS 0x989680 ;  /* 0x009896800000895d */ /* 0x008fea0003900000 */
[----:B------:R-:W3:Y:S02]  /*6790*/  @!P0 SYNCS.PHASECHK.TRANS64 P0, [R22+URZ+0x32400], R3 ;  /* 0x03240003160085a7 */ /* 0x000ee4000800007f */
[----:B---3--:R-:W-:Y:S05]  /*67a0*/  @!P0 BRA `(.L_x_15203) ;  /* 0xfffffffc00f08947 */ /* 0x008fea000383ffff */
.L_x_15202:
[----:B------:R-:W-:Y:S05]  /*67b0*/  BSYNC B0 ;  /* 0x0000000000007941 */ /* 0x000fea0003800000 */
.L_x_15201:
[----:B------:R-:W-:Y:S05]  /*67c0*/  BRA `(.L_x_15204) ;  /* 0x0000002c00747947 */ /* 0x000fea0003800000 */
.L_x_15200:
        /* <DEDUP_REMOVED lines=30> */
.L_x_15206:
[----:B------:R-:W-:Y:S05]  /*69b0*/  BSYNC B6 ;  /* 0x0000000000067941 */ /* 0x000fea0003800000 */
.L_x_15205:
[----:B------:R-:W2:Y:S01]  /*69c0*/  LDL R39, [R1+0x98] ;  /* 0x0000980001277983 */ /* 0x000ea20000100800 */
[----:B------:R-:W-:Y:S01]  /*69d0*/  ULDC.U8 UR4, c[0x0][0x410] ;  /* 0x0001040000047ab9 */ /* 0x000fe20000000000 */
[----:B------:R-:W-:Y:S01]  /*69e0*/  BSSY B0, `(.L_x_15207) ;  /* 0x00002b3000007945 */ /* 0x000fe20003800000 */
[----:B------:R-:W-:Y:S01]  /*69f0*/  ISETP.NE.AND P0, PT, RZ, UR4, PT ;  /* 0x00000004ff007c0c */ /* 0x000fe2000bf05270 */
[----:B--2---:R-:W-:-:S12]  /*6a00*/  IMAD.IADD R35, R23, 0x1, R39 ;  /* 0x0000000117237824 */ /* 0x004fd800078e0227 */
[----:B------:R-:W-:Y:S05]  /*6a10*/  @!P0 BRA `(.L_x_15208) ;  /* 0x0000001400888947 */ /* 0x000fea0003800000 */
[----:B------:R-:W1:Y:S01]  /*6a20*/  LDC R36, c[0x0][0x448] ;  /* 0x00011200ff247b82 */ /* 0x000e620000000800 */
[----:B------:R-:W2:Y:S01]  /*6a30*/  S2R R21, SR_TID.X ;  /* 0x0000000000157919 */ /* 0x000ea20000002100 */
[----:B------:R-:W-:Y:S01]  /*6a40*/  ULDC.64 UR4, c[0x0][0x3f8] ;  /* 0x0000fe0000047ab9 */ /* 0x000fe20000000a00 */
[----:B------:R-:W-:Y:S01]  /*6a50*/  ULDC.64 UR6, c[0x0][0x408] ;  /* 0x0001020000067ab9 */ /* 0x000fe20000000a00 */
[----:B------:R-:W-:Y:S01]  /*6a60*/  IMAD.MOV.U32 R8, RZ, RZ, R24 ;  /* 0x000000ffff087224 */ /* 0x000fe200078e0018 */
[----:B------:R-:W-:Y:S01]  /*6a70*/  SHF.R.S32.HI R34, RZ, 0x1f, R207 ;  /* 0x0000001fff227819 */ /* 0x000fe200000114cf */
[----:B------:R-:W-:Y:S02]  /*6a80*/  IMAD.MOV.U32 R9, RZ, RZ, R29 ;  /* 0x000000ffff097224 */ /* 0x000fe400078e001d */
[----:B------:R-:W-:Y:S02]  /*6a90*/  IMAD.MOV.U32 R10, RZ, RZ, R26 ;  /* 0x000000ffff0a7224 */ /* 0x000fe400078e001a */
[----:B------:R-:W-:Y:S01]  /*6aa0*/  IMAD.MOV.U32 R11, RZ, RZ, R31 ;  /* 0x000000ffff0b7224 */ /* 0x000fe200078e001f */
[----:B-1----:R-:W-:Y:S01]  /*6ab0*/  ISETP.NE.AND P0, PT, R36, 0x1, PT ;  /* 0x000000012400780c */ /* 0x002fe20003f05270 */
[----:B--2---:R-:W-:-:S12]  /*6ac0*/  VIADD R21, R21, 0xffffff80 ;  /* 0xffffff8015157836 */ /* 0x004fd80000000000 */
[----:B------:R-:W1:Y:S01]  /*6ad0*/  @P0 LDC R0, c[0x0][0x44c] ;  /* 0x00011300ff000b82 */ /* 0x000e620000000800 */
[----:B------:R-:W-:-:S04]  /*6ae0*/  SHF.R.S32.HI R20, RZ, 0x1f, R21 ;  /* 0x0000001fff147819 */ /* 0x000fc80000011415 */
[----:B------:R-:W-:-:S03]  /*6af0*/  LEA.HI R20, R20, R21, RZ, 0x2 ;  /* 0x0000001514147211 */ /* 0x000fc600078f10ff */
[----:B------:R-:W2:Y:S01]  /*6b00*/  @P0 LDC R5, c[0x0][0x450] ;  /* 0x00011400ff050b82 */ /* 0x000ea20000000800 */
[----:B------:R-:W-:-:S05]  /*6b10*/  LOP3.LUT R20, R20, 0xfffffffc, RZ, 0xc0, !PT ;  /* 0xfffffffc14147812 */ /* 0x000fca00078ec0ff */
[----:B------:R-:W-:-:S05]  /*6b20*/  IMAD.IADD R20, R21, 0x1, -R20 ;  /* 0x0000000115147824 */ /* 0x000fca00078e0a14 */
[----:B------:R-:W-:-:S05]  /*6b30*/  LEA R3, R20, R35, 0x6 ;  /* 0x0000002314037211 */ /* 0x000fca00078e30ff */
[----:B-1----:R-:W-:-:S05]  /*6b40*/  @P0 IMAD.HI.U32 R0, R3, R0, RZ ;  /* 0x0000000003000227 */ /* 0x002fca00078e00ff */
[----:B--2---:R-:W-:-:S04]  /*6b50*/  @P0 SHF.R.U32.HI R3, RZ, R5, R0 ;  /* 0x00000005ff030219 */ /* 0x004fc80000011600 */
        /* <DEDUP_REMOVED lines=12> */
[----:B------:R-:W-:-:S02]  /*6c20*/  LEA R7, P1, R10, UR6, 0x1 ;  /* 0x000000060a077c11 */ /* 0x000fc4000f8208ff */
[----:B------:R-:W-:Y:S02]  /*6c30*/  IADD3 R3, R11, R3, RZ ;  /* 0x000000030b037210 */ /* 0x000fe40007ffe0ff */
[----:B------:R-:W-:Y:S02]  /*6c40*/  LEA.HI.X R6, R8, UR5, R5, 0x1, P0 ;  /* 0x0000000508067c11 */ /* 0x000fe400080f0c05 */
[----:B------:R-:W-:Y:S01]  /*6c50*/  LEA.HI.X R8, R10, UR7, R3, 0x1, P1 ;  /* 0x000000070a087c11 */ /* 0x000fe200088f0c03 */
[----:B------:R-:W-:Y:S06]  /*6c60*/  BRA.DIV UR4, `(.L_x_15209) ;  /* 0x0000018204547947 */ /* 0x000fec000b800000 */
[----:B------:R1:W2:Y:S04]  /*6c70*/  SHFL.IDX PT, R3, R6, RZ, 0x1c1f ;  /* 0x001c1fff06037589 */ /* 0x0002a800000e0000 */
[----:B------:R1:W3:Y:S04]  /*6c80*/  SHFL.IDX PT, R0, R4, RZ, 0x1c1f ;  /* 0x001c1fff04007589 */ /* 0x0002e800000e0000 */
[----:B------:R1:W4:Y:S04]  /*6c90*/  SHFL.IDX PT, R5, R8, RZ, 0x1c1f ;  /* 0x001c1fff08057589 */ /* 0x00032800000e0000 */
[----:B------:R1:W0:Y:S02]  /*6ca0*/  SHFL.IDX PT, R14, R7, RZ, 0x1c1f ;  /* 0x001c1fff070e7589 */ /* 0x00022400000e0000 */
.L_x_15453:
[----:B------:R-:W5:Y:S01]  /*6cb0*/  LDL R9, [R1+0x90] ;  /* 0x0000900001097983 */ /* 0x000f620000100800 */
[----:B------:R-:W-:Y:S01]  /*6cc0*/  BSSY B1, `(.L_x_15210) ;  /* 0x000001e000017945 */ /* 0x000fe20003800000 */
[----:B------:R-:W-:Y:S02]  /*6cd0*/  CS2R R20, SRZ ;  /* 0x0000000000147805 */ /* 0x000fe4000001ff00 */
[----:B------:R-:W-:Y:S02]  /*6ce0*/  CS2R R30, SRZ ;  /* 0x00000000001e7805 */ /* 0x000fe4000001ff00 */
[----:B------:R-:W-:Y:S02]  /*6cf0*/  CS2R R24, SRZ ;  /* 0x0000000000187805 */ /* 0x000fe4000001ff00 */
[----:B------:R-:W-:Y:S01]  /*6d00*/  CS2R R32, SRZ ;  /* 0x0000000000207805 */ /* 0x000fe2000001ff00 */
[----:B-----5:R-:W-:-:S05]  /*6d10*/  IMAD R36, R9, R36, RZ ;  /* 0x0000002409247224 */ /* 0x020fca00078e02ff */
[----:B------:R-:W-:-:S13]  /*6d20*/  ISETP.GE.AND P0, PT, R35, R36, PT ;  /* 0x000000242300720c */ /* 0x000fda0003f06270 */
[----:B------:R-:W-:Y:S05]  /*6d30*/  @P0 BRA `(.L_x_15211) ;  /* 0x0000000000580947 */ /* 0x000fea0003800000 */
[----:B------:R-:W-:Y:S01]  /*6d40*/  ULDC UR4, c[0x0][0x3f4] ;  /* 0x0000fd0000047ab9 */ /* 0x000fe20000000800 */
[----:B---3--:R-:W-:Y:S01]  /*6d50*/  IMAD.MOV.U32 R10, RZ, RZ, R0 ;  /* 0x000000ffff0a7224 */ /* 0x008fe200078e0000 */
[----:B------:R-:W-:Y:S01]  /*6d60*/  ISETP.GE.AND P3, PT, R207, UR4, PT ;  /* 0x00000004cf007c0c */ /* 0x000fe2000bf66270 */
[----:B--2---:R-:W-:Y:S01]  /*6d70*/  IMAD.MOV.U32 R11, RZ, RZ, R3 ;  /* 0x000000ffff0b7224 */ /* 0x004fe200078e0003 */
[----:B------:R-:W-:Y:S01]  /*6d80*/  ISETP.GE.AND P2, PT, R200, UR4, PT ;  /* 0x00000004c8007c0c */ /* 0x000fe2000bf46270 */
[----:B----4-:R-:W-:Y:S01]  /*6d90*/  IMAD.MOV.U32 R15, RZ, RZ, R5 ;  /* 0x000000ffff0f7224 */ /* 0x010fe200078e0005 */
[----:B------:R-:W-:-:S09]  /*6da0*/  CS2R R30, SRZ ;  /* 0x00000000001e7805 */ /* 0x000fd2000001ff00 */
[C---:B------:R-:W-:Y:S01]  /*6db0*/  @!P3 IMAD.SHL.U32 R29, R207.reuse, 0x2, RZ ;  /* 0x00000002cf1db824 */ /* 0x040fe200078e00ff */
[----:B------:R-:W-:Y:S02]  /*6dc0*/  @!P3 SHF.L.U64.HI R24, R207, 0x1, R34 ;  /* 0x00000001cf18b819 */ /* 0x000fe40000010222 */
[----:B------:R-:W-:Y:S02]  /*6dd0*/  CS2R R32, SRZ ;  /* 0x0000000000207805 */ /* 0x000fe4000001ff00 */
[----:B------:R-:W-:Y:S01]  /*6de0*/  CS2R R20, SRZ ;  /* 0x0000000000147805 */ /* 0x000fe2000001ff00 */
[----:B------:R-:W-:Y:S01]  /*6df0*/  @!P2 IMAD.WIDE R10, R200, 0x2, R10 ;  /* 0x00000002c80aa825 */ /* 0x000fe200078e020a */
[-C--:B------:R-:W-:Y:S02]  /*6e00*/  @!P3 IADD3 R26, P0, R0, R29.reuse, RZ ;  /* 0x0000001d001ab210 */ /* 0x080fe40007f1e0ff */
[----:B0-----:R-:W-:Y:S01]  /*6e10*/  @!P3 IADD3 R28, P1, R14, R29, RZ ;  /* 0x0000001d0e1cb210 */ /* 0x001fe20007f3e0ff */
[----:B------:R-:W-:Y:S01]  /*6e20*/  @!P2 IMAD.WIDE R12, R200, 0x2, R14 ;  /* 0x00000002c80ca825 */ /* 0x000fe200078e020e */
[----:B------:R0:W5:Y:S02]  /*6e30*/  @!P2 LD.E.64 R30, desc[UR40][R10.64] ;  /* 0x000000280a1ea980 */ /* 0x000164000c101b00 */
[----:B------:R-:W-:Y:S01]  /*6e40*/  @!P3 IADD3.X R29, R5, R24, RZ, P1, !PT ;  /* 0x00000018051db210 */ /* 0x000fe20000ffe4ff */
[----:B------:R-:W-:Y:S01]  /*6e50*/  @!P3 IMAD.X R27, R3, 0x1, R24, P0 ;  /* 0x00000001031bb824 */ /* 0x000fe200000e0618 */
[----:B------:R-:W-:Y:S01]  /*6e60*/  CS2R R24, SRZ ;  /* 0x0000000000187805 */ /* 0x000fe2000001ff00 */
[----:B------:R0:W5:Y:S04]  /*6e70*/  @!P2 LD.E.64 R32, desc[UR40][R12.64] ;  /* 0x000000280c20a980 */ /* 0x000168000c101b00 */
[----:B------:R0:W5:Y:S04]  /*6e80*/  @!P3 LD.E.64 R20, desc[UR40][R26.64] ;  /* 0x000000281a14b980 */ /* 0x000168000c101b00 */
[----:B------:R0:W5:Y:S02]  /*6e90*/  @!P3 LD.E.64 R24, desc[UR40][R28.64] ;  /* 0x000000281c18b980 */ /* 0x000164000c101b00 */
.L_x_15211:
[----:B------:R-:W-:Y:S05]  /*6ea0*/  BSYNC B1 ;  /* 0x0000000000017941 */ /* 0x000fea0003800000 */
.L_x_15210:
[----:B---3-5:R-:W-:Y:S01]  /*6eb0*/  IMAD.MOV.U32 R0, RZ, RZ, R20 ;  /* 0x000000ffff007224 */ /* 0x028fe200078e0014 */
[----:B------:R-:W-:Y:S01]  /*6ec0*/  UMOV UR4, 0xffffffff ;  /* 0xffffffff00047882 */ /* 0x000fe20000000000 */
[----:B--2---:R-:W-:Y:S01]  /*6ed0*/  IMAD.MOV.U32 R3, RZ, RZ, R21 ;  /* 0x000000ffff037224 */ /* 0x004fe200078e0015 */
[----:B0-----:R-:W-:Y:S01]  /*6ee0*/  CS2R R26, SRZ ;  /* 0x00000000001a7805 */ /* 0x001fe2000001ff00 */
[----:B----4-:R-:W-:Y:S02]  /*6ef0*/  IMAD.MOV.U32 R5, RZ, RZ, R30 ;  /* 0x000000ffff057224 */ /* 0x010fe400078e001e */
        /* <DEDUP_REMOVED lines=9> */
[----:B------:R-:W-:Y:S06]  /*6f90*/  BRA.DIV UR4, `(.L_x_15212) ;  /* 0x0000017e04f87947 */ /* 0x000fec000b800000 */
[----:B------:R0:W2:Y:S04]  /*6fa0*/  SHFL.IDX PT, R3, R6, 0x1, 0x1c1f ;  /* 0x003c1f0006037f89 */ /* 0x0000a800000e0000 */
[----:B------:R0:W3:Y:S04]  /*6fb0*/  SHFL.IDX PT, R0, R4, 0x1, 0x1c1f ;  /* 0x003c1f0004007f89 */ /* 0x0000e800000e0000 */
[----:B------:R0:W4:Y:S04]  /*6fc0*/  SHFL.IDX PT, R5, R8, 0x1, 0x1c1f ;  /* 0x003c1f0008057f89 */ /* 0x00012800000e0000 */
[----:B------:R0:W0:Y:S02]  /*6fd0*/  SHFL.IDX PT, R14, R7, 0x1, 0x1c1f ;  /* 0x003c1f00070e7f89 */ /* 0x00002400000e0000 */
.L_x_15459:
        /* <DEDUP_REMOVED lines=14> */
[----:B------:R-:W-:Y:S01]  /*70c0*/  ULDC UR4, c[0x0][0x3f4] ;  /* 0x0000fd0000047ab9 */ /* 0x000fe20000000800 */
[----:B---3--:R-:W-:Y:S01]  /*70d0*/  MOV R6, R0 ;  /* 0x0000000000067202 */ /* 0x008fe20000000f00 */
[----:B------:R-:W-:Y:S01]  /*70e0*/  IMAD.MOV.U32 R7, RZ, RZ, R3 ;  /* 0x000000ffff077224 */ /* 0x000fe200078e0003 */
[----:B------:R-:W-:Y:S02]  /*70f0*/  ISETP.GE.AND P3, PT, R207, UR4, PT ;  /* 0x00000004cf007c0c */ /* 0x000fe4000bf66270 */
[----:B------:R-:W-:Y:S02]  /*7100*/  CS2R R12, SRZ ;  /* 0x00000000000c7805 */ /* 0x000fe4000001ff00 */
[----:B------:R-:W-:Y:S01]  /*7110*/  ISETP.GE.AND P2, PT, R200, UR4, PT ;  /* 0x00000004c8007c0c */ /* 0x000fe2000bf46270 */
[----:B----4-:R-:W-:-:S08]  /*7120*/  IMAD.MOV.U32 R15, RZ, RZ, R5 ;  /* 0x000000ffff0f7224 */ /* 0x010fd000078e0005 */
[C---:B------:R-:W-:Y:S01]  /*7130*/  @!P3 IMAD.SHL.U32 R9, R207.reuse, 0x2, RZ ;  /* 0x00000002cf09b824 */ /* 0x040fe200078e00ff */
[----:B------:R-:W-:Y:S02]  /*7140*/  @!P3 SHF.L.U64.HI R8, R207, 0x1, R34 ;  /* 0x00000001cf08b819 */ /* 0x000fe40000010222 */
[----:B------:R-:W-:Y:S02]  /*7150*/  CS2R R28, SRZ ;  /* 0x00000000001c7805 */ /* 0x000fe4000001ff00 */
[----:B------:R-:W-:Y:S01]  /*7160*/  CS2R R26, SRZ ;  /* 0x00000000001a7805 */ /* 0x000fe2000001ff00 */
[----:B------:R-:W-:Y:S01]  /*7170*/  @!P2 IMAD.WIDE R6, R200, 0x2, R6 ;  /* 0x00000002c806a825 */ /* 0x000fe200078e0206 */
[-C--:B------:R-:W-:Y:S02]  /*7180*/  @!P3 IADD3 R34, P0, R0, R9.reuse, RZ ;  /* 0x000000090022b210 */ /* 0x080fe40007f1e0ff */
[----:B------:R-:W-:Y:S01]  /*7190*/  @!P3 IADD3 R4, P1, R14, R9, RZ ;  /* 0x000000090e04b210 */ /* 0x000fe20007f3e0ff */
[----:B------:R-:W-:Y:S01]  /*71a0*/  @!P2 IMAD.WIDE R14, R200, 0x2, R14 ;  /* 0x00000002c80ea825 */ /* 0x000fe200078e020e */
[----:B------:R0:W5:Y:S03]  /*71b0*/  @!P2 LD.E.64 R12, desc[UR40][R6.64] ;  /* 0x00000028060ca980 */ /* 0x000166000c101b00 */
[--C-:B------:R-:W-:Y:S01]  /*71c0*/  @!P3 IMAD.X R35, R3, 0x1, R8.reuse, P0 ;  /* 0x000000010323b824 */ /* 0x100fe200000e0608 */
[----:B------:R0:W5:Y:S01]  /*71d0*/  @!P2 LD.E.64 R28, desc[UR40][R14.64] ;  /* 0x000000280e1ca980 */ /* 0x000162000c101b00 */
[----:B------:R-:W-:Y:S01]  /*71e0*/  @!P3 IMAD.X R5, R5, 0x1, R8, P1 ;  /* 0x000000010505b824 */ /* 0x000fe200008e0608 */
[----:B------:R-:W-:-:S02]  /*71f0*/  CS2R R8, SRZ ;  /* 0x0000000000087805 */ /* 0x000fc4000001ff00 */
[----:B------:R0:W5:Y:S04]  /*7200*/  @!P3 LD.E.64 R26, desc[UR40][R34.64] ;  /* 0x00000028221ab980 */ /* 0x000168000c101b00 */
[----:B------:R0:W5:Y:S02]  /*7210*/  @!P3 LD.E.64 R8, desc[UR40][R4.64] ;  /* 0x000000280408b980 */ /* 0x000164000c101b00 */
.L_x_15214:
[----:B------:R-:W-:Y:S05]  /*7220*/  BSYNC B1 ;  /* 0x0000000000017941 */ /* 0x000fea0003800000 */
.L_x_15213:
[----:B0-----:R-:W0:Y:S01]  /*7230*/  S2R R14, SR_TID.X ;  /* 0x00000000000e7919 */ /* 0x001e220000002100 */
[----:B------:R-:W1:Y:S01]  /*7240*/  SYNCS.PHASECHK.TRANS64.TRYWAIT P0, [R22+URZ+0x32400], R11 ;  /* 0x0324000b160075a7 */ /* 0x000e62000800017f */
[----:B------:R-:W-:Y:S01]  /*7250*/  LOP3.LUT R37, R37, 0x1c0, RZ, 0xc0, !PT ;  /* 0x000001c025257812 */ /* 0x000fe200078ec0ff */
[----:B-----5:R-:W-:Y:S01]  /*7260*/  IMAD.MOV.U32 R4, RZ, RZ, R12 ;  /* 0x000000ffff047224 */ /* 0x020fe200078e000c */
[----:B------:R-:W-:Y:S01]  /*7270*/  MOV R3, R26 ;  /* 0x0000001a00037202 */ /* 0x000fe20000000f00 */
[----:B----4-:R-:W-:Y:S01]  /*7280*/  IMAD.MOV.U32 R5, RZ, RZ, R13 ;  /* 0x000000ffff057224 */ /* 0x010fe200078e000d */
[----:B---3--:R-:W-:Y:S01]  /*7290*/  LOP3.LUT R0, R37, 0x18, R16, 0xf8, !PT ;  /* 0x0000001825007812 */ /* 0x008fe200078ef810 */
[----:B------:R-:W-:Y:S01]  /*72a0*/  IMAD.MOV.U32 R6, RZ, RZ, R8 ;  /* 0x000000ffff067224 */ /* 0x000fe200078e0008 */
[----:B------:R-:W-:Y:S01]  /*72b0*/  SHF.R.U32.HI R37, RZ, 0x3, R37 ;  /* 0x00000003ff257819 */ /* 0x000fe20000011625 */
[----:B------:R-:W-:Y:S01]  /*72c0*/  BSSY B1, `(.L_x_15215) ;  /* 0x0000018000017945 */ /* 0x000fe20003800000 */
[----:B------:R-:W-:Y:S01]  /*72d0*/  PRMT R45, R3, 0x7610, R45 ;  /* 0x00007610032d7816 */ /* 0x000fe2000000002d */
[----:B------:R-:W-:Y:S01]  /*72e0*/  IMAD.MOV.U32 R3, RZ, RZ, R27 ;  /* 0x000000ffff037224 */ /* 0x000fe200078e001b */
[----:B------:R-:W-:-:S02]  /*72f0*/  LOP3.LUT R0, R0, R37, RZ, 0x3c, !PT ;  /* 0x0000002500007212 */ /* 0x000fc400078e3cff */
[----:B------:R-:W-:Y:S01]  /*7300*/  PRMT R46, R4, 0x5410, R5 ;  /* 0x00005410042e7816 */ /* 0x000fe20000000005 */
[----:B------:R-:W-:Y:S01]  /*7310*/  IMAD.MOV.U32 R4, RZ, RZ, R28 ;  /* 0x000000ffff047224 */ /* 0x000fe200078e001c */
[----:B------:R-:W-:Y:S01]  /*7320*/  PRMT R45, R45, 0x5410, R3 ;  /* 0x000054102d2d7816 */ /* 0x000fe20000000003 */
[----:B------:R-:W-:Y:S01]  /*7330*/  IMAD.MOV.U32 R5, RZ, RZ, R29 ;  /* 0x000000ffff057224 */ /* 0x000fe200078e001d */
[----:B------:R-:W-:Y:S02]  /*7340*/  PRMT R47, R6, 0x7610, R47 ;  /* 0x00007610062f7816 */ /* 0x000fe4000000002f */
[----:B------:R-:W-:Y:S02]  /*7350*/  VIADDMNMX R40, R36, -R39, 0x80, PT ;  /* 0x0000008024287446 */ /* 0x000fe40003800927 */
[----:B------:R-:W-:Y:S02]  /*7360*/  PRMT R48, R4, 0x7610, R48 ;  /* 0x0000761004307816 */ /* 0x000fe40000000030 */
[----:B------:R-:W-:-:S02]  /*7370*/  LOP3.LUT P2, RZ, R38, 0x4, RZ, 0xc0, !PT ;  /* 0x0000000426ff7812 */ /* 0x000fc4000784c0ff */
[----:B------:R-:W-:Y:S01]  /*7380*/  ISETP.GE.AND P1, PT, R23, R40, PT ;  /* 0x000000281700720c */ /* 0x000fe20003f26270 */
[----:B0-----:R-:W-:-:S05]  /*7390*/  VIADD R14, R14, 0xffffff80 ;  /* 0xffffff800e0e7836 */ /* 0x001fca0000000000 */
[----:B------:R-:W-:-:S04]  /*73a0*/  SHF.R.S32.HI R7, RZ, 0x1f, R14 ;  /* 0x0000001fff077819 */ /* 0x000fc8000001140e */
[----:B------:R-:W-:-:S04]  /*73b0*/  LEA.HI R7, R7, R14, RZ, 0x5 ;  /* 0x0000000e07077211 */ /* 0x000fc800078f28ff */
[----:B------:R-:W-:-:S04]  /*73c0*/  SHF.R.S32.HI R7, RZ, 0x5, R7 ;  /* 0x00000005ff077819 */ /* 0x000fc80000011407 */
[----:B------:R-:W-:Y:S01]  /*73d0*/  LEA R3, R7, R0, 0x9 ;  /* 0x0000000007037211 */ /* 0x000fe200078e48ff */
[----:B------:R-:W-:-:S04]  /*73e0*/  IMAD.MOV.U32 R0, RZ, RZ, R9 ;  /* 0x000000ffff007224 */ /* 0x000fc800078e0009 */
[----:B------:R-:W-:Y:S01]  /*73f0*/  IMAD R3, R3, 0x2, R22 ;  /* 0x0000000203037824 */ /* 0x000fe200078e0216 */
[----:B------:R-:W-:-:S03]  /*7400*/  PRMT R47, R47, 0x5410, R0 ;  /* 0x000054102f2f7816 */ /* 0x000fc60000000000 */
[C---:B------:R-:W-:Y:S01]  /*7410*/  VIADD R4, R3.reuse, 0x18400 ;  /* 0x0001840003047836 */ /* 0x040fe20000000000 */
[----:B------:R-:W-:Y:S01]  /*7420*/  IADD3 R0, R3, 0x18440, RZ ;  /* 0x0001844003007810 */ /* 0x000fe20007ffe0ff */
[----:B-1----:R-:W-:Y:S06]  /*7430*/  @!P0 BRA `(.L_x_15216) ;  /* 0x0000017c00408947 */ /* 0x002fec0003800000 */
.L_x_15460:
[----:B------:R-:W-:Y:S05]  /*7440*/  BSYNC B1 ;  /* 0x0000000000017941 */ /* 0x000fea0003800000 */
.L_x_15215:
        /* <DEDUP_REMOVED lines=10> */
[----:B0-----:R-:W-:Y:S02]  /*74f0*/  SHF.R.U32.HI R11, RZ, 0x10, R31 ;  /* 0x00000010ff0b7819 */ /* 0x001fe4000001161f */
[----:B------:R-:W-:Y:S02]  /*7500*/  SHF.R.U32.HI R34, RZ, 0x10, R33 ;  /* 0x00000010ff227819 */ /* 0x000fe40000011621 */
[----:B------:R-:W-:Y:S01]  /*7510*/  SHF.R.U64 R39, R30, 0x10, R31 ;  /* 0x000000101e277819 */ /* 0x000fe2000000121f */
[----:B------:R-:W-:Y:S01]  /*7520*/  HADD2.F32 R31, -RZ, R42.H0_H0 ;  /* 0x2000002aff1f7230 */ /* 0x000fe20000004100 */
[----:B------:R-:W-:Y:S01]  /*7530*/  SHF.R.U64 R38, R32, 0x10, R33 ;  /* 0x0000001020267819 */ /* 0x000fe20000001221 */
[----:B------:R-:W-:Y:S02]  /*7540*/  HADD2.F32 R34, -RZ, R34.H0_H0 ;  /* 0x20000022ff227230 */ /* 0x000fe40000004100 */
[----:B------:R-:W-:-:S02]  /*7550*/  HADD2.F32 R32, -RZ, R11.H0_H0 ;  /* 0x2000000bff207230 */ /* 0x000fc40000004100 */
[----:B------:R-:W-:Y:S02]  /*7560*/  HADD2.F32 R33, -RZ, R44.H0_H0 ;  /* 0x2000002cff217230 */ /* 0x000fe40000004100 */
        /* <DEDUP_REMOVED lines=33> */
.L_x_15220:
[----:B------:R-:W-:Y:S05]  /*7780*/  BSYNC B2 ;  /* 0x0000000000027941 */ /* 0x000fea0003800000 */
.L_x_15219:
[----:B------:R-:W-:Y:S05]  /*7790*/  @P1 BRA `(.L_x_15218) ;  /* 0x0000000000a81947 */ /* 0x000fea0003800000 */
[----:B-1----:R-:W1:Y:S01]  /*77a0*/  LDS.128 R4, [R0] ;  /* 0x0000000000047984 */ /* 0x002e620000000c00 */
        /* <DEDUP_REMOVED lines=41> */
.L_x_15218:
[----:B------:R-:W-:Y:S05]  /*7a40*/  BSYNC B1 ;  /* 0x0000000000017941 */ /* 0x000fea0003800000 */
.L_x_15217:
        /* <DEDUP_REMOVED lines=23> */
[--C-:B0-----:R-:W-:Y:S02]  /*7bc0*/  HADD2.F32 R11, -RZ, R6.reuse.H0_H0 ;  /* 0x20000006ff0b7230 */ /* 0x101fe40000004100 */
[----:B------:R-:W-:Y:S01]  /*7bd0*/  FMUL.FTZ R14, R4, R21 ;  /* 0x00000015040e7220 */ /* 0x000fe20000410000 */
[C---:B------:R-:W-:Y:S01]  /*7be0*/  FFMA.FTZ R28, R13.reuse, R20, -R28 ;  /* 0x000000140d1c7223 */ /* 0x040fe2000001081c */
[----:B------:R-:W-:Y:S01]  /*7bf0*/  FFMA.FTZ R29, R13, R24, R25 ;  /* 0x000000180d1d7223 */ /* 0x000fe20000010019 */
[----:B------:R-:W-:-:S02]  /*7c00*/  HADD2.F32 R12, -RZ, R6.H1_H1 ;  /* 0x30000006ff0c7230 */ /* 0x000fc40000004100 */
[-C--:B------:R-:W-:Y:S01]  /*7c10*/  FMUL.FTZ R24, R4, R15.reuse ;  /* 0x0000000f04187220 */ /* 0x080fe20000410000 */
[C---:B------:R-:W-:Y:S01]  /*7c20*/  FFMA.FTZ R20, R7.reuse, R15, -R14 ;  /* 0x0000000f07147223 */ /* 0x040fe2000001080e */
[--C-:B------:R-:W-:Y:S02]  /*7c30*/  HADD2.F32 R6, -RZ, R5.reuse.H0_H0 ;  /* 0x20000005ff067230 */ /* 0x100fe40000004100 */
[----:B------:R-:W-:Y:S02]  /*7c40*/  HADD2.F32 R15, -RZ, R48.H1_H1 ;  /* 0x30000030ff0f7230 */ /* 0x000fe40000004100 */
[----:B------:R-:W-:Y:S01]  /*7c50*/  FFMA.FTZ R21, R7, R21, R24 ;  /* 0x0000001507157223 */ /* 0x000fe20000010018 */
[----:B------:R-:W-:Y:S02]  /*7c60*/  HADD2.F32 R5, -RZ, R5.H1_H1 ;  /* 0x30000005ff057230 */ /* 0x000fe40000004100 */
[----:B------:R-:W-:Y:S02]  /*7c70*/  HADD2.F32 R13, -RZ, R46.H1_H1 ;  /* 0x3000002eff0d7230 */ /* 0x000fe40000004100 */
[----:B------:R-:W-:Y:S01]  /*7c80*/  FMUL.FTZ R24, R12, R15 ;  /* 0x0000000f0c187220 */ /* 0x000fe20000410000 */
[----:B------:R-:W-:-:S02]  /*7c90*/  HADD2.F32 R14, -RZ, R30.H0_H0 ;  /* 0x2000001eff0e7230 */ /* 0x000fc40000004100 */
[----:B------:R-:W-:Y:S02]  /*7ca0*/  HADD2.F32 R4, -RZ, R31.H0_H0 ;  /* 0x2000001fff047230 */ /* 0x000fe40000004100 */
[-C--:B------:R-:W-:Y:S01]  /*7cb0*/  FMUL.FTZ R12, R12, R13.reuse ;  /* 0x0000000d0c0c7220 */ /* 0x080fe20000410000 */
[----:B------:R-:W-:Y:S01]  /*7cc0*/  FFMA.FTZ R24, R11, R13, -R24 ;  /* 0x0000000d0b187223 */ /* 0x000fe20000010818 */
[C---:B------:R-:W-:Y:S01]  /*7cd0*/  FMUL.FTZ R7, R5.reuse, R14 ;  /* 0x0000000e05077220 */ /* 0x040fe20000410000 */
[-C--:B------:R-:W-:Y:S01]  /*7ce0*/  FMUL.FTZ R25, R5, R4.reuse ;  /* 0x0000000405197220 */ /* 0x080fe20000410000 */
[----:B------:R-:W-:Y:S02]  /*7cf0*/  FFMA.FTZ R11, R11, R15, R12 ;  /* 0x0000000f0b0b7223 */ /* 0x000fe4000001000c */
[C---:B------:R-:W-:Y:S01]  /*7d00*/  FFMA.FTZ R5, R6.reuse, R4, -R7 ;  /* 0x0000000406057223 */ /* 0x040fe20000010807 */
[----:B------:R-:W-:Y:S01]  /*7d10*/  F2FP.F16.F32.PACK_AB R7, R29, R28 ;  /* 0x0000001c1d07723e */ /* 0x000fe200000000ff */
[----:B------:R-:W-:Y:S01]  /*7d20*/  FFMA.FTZ R14, R6, R14, R25 ;  /* 0x0000000e060e7223 */ /* 0x000fe20000010019 */
[----:B------:R-:W-:-:S02]  /*7d30*/  F2FP.F16.F32.PACK_AB R4, R21, R20 ;  /* 0x000000141504723e */ /* 0x000fc400000000ff */
[----:B------:R-:W-:Y:S02]  /*7d40*/  F2FP.F16.F32.PACK_AB R6, R11, R24 ;  /* 0x000000180b06723e */ /* 0x000fe400000000ff */
[----:B------:R-:W-:-:S05]  /*7d50*/  F2FP.F16.F32.PACK_AB R5, R14, R5 ;  /* 0x000000050e05723e */ /* 0x000fca00000000ff */
[----:B------:R1:W-:Y:S02]  /*7d60*/  STS.128 [R3+0x1a400], R4 ;  /* 0x01a4000403007388 */ /* 0x0003e40000000c00 */
.L_x_15223:
[----:B------:R-:W-:Y:S05]  /*7d70*/  BSYNC B1 ;  /* 0x0000000000017941 */ /* 0x000fea0003800000 */
.L_x_15222:
[----:B------:R-:W-:Y:S05]  /*7d80*/  @P1 BRA `(.L_x_15221) ;  /* 0x0000001400e01947 */ /* 0x000fea0003800000 */
[----:B-1----:R-:W0:Y:S01]  /*7d90*/  LDS.128 R4, [R0+0x2000] ;  /* 0x0020000000047984 */ /* 0x002e220000000c00 */
        /* <DEDUP_REMOVED lines=17> */
[C---:B------:R-:W-:Y:S01]  /*7eb0*/  FFMA.FTZ R26, R9.reuse, R14, -R26 ;  /* 0x0000000e091a7223 */ /* 0x040fe2000001081a */
[----:B------:R-:W-:Y:S01]  /*7ec0*/  FFMA.FTZ R21, R9, R20, R11 ;  /* 0x0000001409157223 */ /* 0x000fe2000001000b */
[-C--:B------:R-:W-:Y:S01]  /*7ed0*/  FMUL.FTZ R14, R4, R12.reuse ;  /* 0x0000000c040e7220 */ /* 0x080fe20000410000 */
[C---:B------:R-:W-:Y:S01]  /*7ee0*/  FFMA.FTZ R24, R3.reuse, R12, -R24 ;  /* 0x0000000c03187223 */ /* 0x040fe20000010818 */
[----:B------:R-:W-:Y:S02]  /*7ef0*/  HADD2.F32 R6, -RZ, R5.H0_H0 ;  /* 0x20000005ff067230 */ /* 0x000fe40000004100 */
[----:B------:R-:W-:Y:S02]  /*7f00*/  HADD2.F32 R12, -RZ, R47.H1_H1 ;  /* 0x3000002fff0c7230 */ /* 0x000fe40000004100 */
[----:B------:R-:W-:Y:S01]  /*7f10*/  FFMA.FTZ R3, R3, R13, R14 ;  /* 0x0000000d03037223 */ /* 0x000fe2000001000e */
[----:B------:R-:W-:Y:S01]  /*7f20*/  HADD2.F32 R9, -RZ, R45.H1_H1 ;  /* 0x3000002dff097230 */ /* 0x000fe20000004100 */
[----:B------:R-:W-:Y:S01]  /*7f30*/  F2FP.F16.F32.PACK_AB R27, R21, R26 ;  /* 0x0000001a151b723e */ /* 0x000fe200000000ff */
[----:B------:R-:W-:-:S02]  /*7f40*/  HADD2.F32 R5, -RZ, R5.H1_H1 ;  /* 0x30000005ff057230 */ /* 0x000fc40000004100 */
[C---:B------:R-:W-:Y:S01]  /*7f50*/  FMUL.FTZ R14, R8.reuse, R12 ;  /* 0x0000000c080e7220 */ /* 0x040fe20000410000 */
[----:B------:R-:W-:Y:S02]  /*7f60*/  HADD2.F32 R11, -RZ, R15.H0_H0 ;  /* 0x2000000fff0b7230 */ /* 0x000fe40000004100 */
[-C--:B------:R-:W-:Y:S01]  /*7f70*/  FMUL.FTZ R15, R8, R9.reuse ;  /* 0x00000009080f7220 */ /* 0x080fe20000410000 */
[----:B------:R-:W-:Y:S02]  /*7f80*/  HADD2.F32 R4, -RZ, R25.H0_H0 ;  /* 0x20000019ff047230 */ /* 0x000fe40000004100 */
[----:B------:R-:W-:Y:S01]  /*7f90*/  FFMA.FTZ R14, R7, R9, -R14 ;  /* 0x00000009070e7223 */ /* 0x000fe2000001080e */
[----:B------:R-:W-:Y:S01]  /*7fa0*/  F2FP.F16.F32.PACK_AB R24, R3, R24 ;  /* 0x000000180318723e */ /* 0x000fe200000000ff */
[----:B------:R-:W-:Y:S01]  /*7fb0*/  FMUL.FTZ R13, R5, R11 ;  /* 0x0000000b050d7220 */ /* 0x000fe20000410000 */
[----:B------:R-:W-:Y:S01]  /*7fc0*/  FFMA.FTZ R15, R7, R12, R15 ;  /* 0x0000000c070f7223 */ /* 0x000fe2000001000f */
[----:B------:R-:W-:-:S02]  /*7fd0*/  FMUL.FTZ R8, R5, R4 ;  /* 0x0000000405087220 */ /* 0x000fc40000410000 */
[C---:B------:R-:W-:Y:S02]  /*7fe0*/  FFMA.FTZ R13, R6.reuse, R4, -R13 ;  /* 0x00000004060d7223 */ /* 0x040fe4000001080d */
[----:B------:R-:W-:Y:S01]  /*7ff0*/  FFMA.FTZ R8, R6, R11, R8 ;  /* 0x0000000b06087223 */ /* 0x000fe20000010008 */
[----:B------:R-:W-:-:S04]  /*8000*/  F2FP.F16.F32.PACK_AB R26, R15, R14 ;  /* 0x0000000e0f1a723e */ /* 0x000fc800000000ff */
[----:B------:R-:W-:-:S05]  /*8010*/  F2FP.F16.F32.PACK_AB R25, R8, R13 ;  /* 0x0000000d0819723e */ /* 0x000fca00000000ff */
[----:B------:R2:W-:Y:S01]  /*8020*/  STS.128 [R0+0x2000], R24 ;  /* 0x0020001800007388 */ /* 0x0005e20000000c00 */
[----:B------:R-:W-:Y:S05]  /*8030*/  BRA `(.L_x_15221) ;  /* 0x0000001400347947 */ /* 0x000fea0003800000 */
.L_x_15208:
[----:B------:R-:W1:Y:S01]  /*8040*/  S2R R0, SR_TID.X ;  /* 0x0000000000007919 */ /* 0x000e620000002100 */
[----:B------:R-:W2:Y:S01]  /*8050*/  LDC R30, c[0x0][0x448] ;  /* 0x00011200ff1e7b82 */ /* 0x000ea20000000800 */
[----:B------:R-:W-:Y:S01]  /*8060*/  ULDC.64 UR4, c[0x0][0x3f8] ;  /* 0x0000fe0000047ab9 */ /* 0x000fe20000000a00 */
[----:B------:R-:W-:Y:S01]  /*8070*/  ULDC.64 UR6, c[0x0][0x408] ;  /* 0x0001020000067ab9 */ /* 0x000fe20000000a00 */
[----:B------:R-:W-:Y:S01]  /*8080*/  MOV R20, R24 ;  /* 0x0000001800147202 */ /* 0x000fe20000000f00 */
[----:B------:R-:W-:Y:S02]  /*8090*/  IMAD.MOV.U32 R21, RZ, RZ, R29 ;  /* 0x000000ffff157224 */ /* 0x000fe400078e001d */
[----:B------:R-:W-:Y:S01]  /*80a0*/  IMAD.MOV.U32 R4, RZ, RZ, R26 ;  /* 0x000000ffff047224 */ /* 0x000fe200078e001a */
[----:B--2---:R-:W-:Y:S01]  /*80b0*/  ISETP.NE.AND P0, PT, R30, 0x1, PT ;  /* 0x000000011e00780c */ /* 0x004fe20003f05270 */
[----:B-1----:R-:W-:-:S05]  /*80c0*/  VIADD R0, R0, 0xffffff80 ;  /* 0xffffff8000007836 */ /* 0x002fca0000000000 */
[----:B------:R-:W-:-:S07]  /*80d0*/  SHF.R.S32.HI R3, RZ, 0x1f, R0 ;  /* 0x0000001fff037819 */ /* 0x000fce0000011400 */
[----:B------:R-:W1:Y:S01]  /*80e0*/  @P0 LDC R5, c[0x0][0x450] ;  /* 0x00011400ff050b82 */ /* 0x000e620000000800 */
[----:B------:R-:W-:-:S04]  /*80f0*/  LEA.HI R3, R3, R0, RZ, 0x2 ;  /* 0x0000000003037211 */ /* 0x000fc800078f10ff */
[----:B------:R-:W-:-:S05]  /*8100*/  LOP3.LUT R3, R3, 0xfffffffc, RZ, 0xc0, !PT ;  /* 0xfffffffc03037812 */ /* 0x000fca00078ec0ff */
[----:B------:R-:W-:Y:S02]  /*8110*/  IMAD.IADD R3, R0, 0x1, -R3 ;  /* 0x0000000100037824 */ /* 0x000fe400078e0a03 */
[----:B------:R-:W2:Y:S02]  /*8120*/  @P0 LDC R0, c[0x0][0x44c] ;  /* 0x00011300ff000b82 */ /* 0x000ea40000000800 */
[----:B------:R-:W-:-:S04]  /*8130*/  IMAD R3, R3, 0x40, R35 ;  /* 0x0000004003037824 */ /* 0x000fc800078e0223 */
[----:B--2---:R-:W-:-:S05]  /*8140*/  @P0 IMAD.HI.U32 R0, R3, R0, RZ ;  /* 0x0000000003000227 */ /* 0x004fca00078e00ff */
        /* <DEDUP_REMOVED lines=19> */
[----:B------:R-:W2:Y:S01]  /*8280*/  LDL R11, [R1+0x90] ;  /* 0x00009000010b7983 */ /* 0x000ea20000100800 */
[----:B------:R-:W1:Y:S03]  /*8290*/  LDC R31, c[0x0][0x3f4] ;  /* 0x0000fd00ff1f7b82 */ /* 0x000e660000000800 */
[----:B------:R-:W3:Y:S04]  /*82a0*/  SHFL.IDX PT, R3, R10, RZ, 0x1c1f ;  /* 0x001c1fff0a037589 */ /* 0x000ee800000e0000 */
[----:B------:R-:W4:Y:S04]  /*82b0*/  SHFL.IDX PT, R0, R20, RZ, 0x1c1f ;  /* 0x001c1fff14007589 */ /* 0x000f2800000e0000 */
[----:B------:R-:W5:Y:S04]  /*82c0*/  SHFL.IDX PT, R14, R28, RZ, 0x1c1f ;  /* 0x001c1fff1c0e7589 */ /* 0x000f6800000e0000 */
[----:B------:R-:W0:Y:S01]  /*82d0*/  SHFL.IDX PT, R8, R29, RZ, 0x1c1f ;  /* 0x001c1fff1d087589 */ /* 0x000e2200000e0000 */
[----:B-1----:R-:W-:Y:S01]  /*82e0*/  ISETP.GE.AND P0, PT, R16, R31, PT ;  /* 0x0000001f1000720c */ /* 0x002fe20003f06270 */
[----:B--2---:R-:W-:-:S05]  /*82f0*/  IMAD R30, R11, R30, RZ ;  /* 0x0000001e0b1e7224 */ /* 0x004fca00078e02ff */
[----:B------:R-:W-:-:S13]  /*8300*/  ISETP.GE.OR P1, PT, R35, R30, P0 ;  /* 0x0000001e2300720c */ /* 0x000fda0000726670 */
[C---:B------:R-:W-:Y:S02]  /*8310*/  @!P1 SHF.L.U32 R9, R16.reuse, 0x1, RZ ;  /* 0x0000000110099819 */ /* 0x040fe400000006ff */
[----:B------:R-:W-:Y:S02]  /*8320*/  @!P1 SHF.L.U64.HI R21, R16, 0x1, R17 ;  /* 0x0000000110159819 */ /* 0x000fe40000010211 */
[----:B---3--:R-:W-:-:S05]  /*8330*/  @!P1 IADD3 R4, P2, R3, R9, RZ ;  /* 0x0000000903049210 */ /* 0x008fca0007f5e0ff */
[----:B----4-:R-:W-:Y:S01]  /*8340*/  @!P1 IMAD.X R5, R0, 0x1, R21, P2 ;  /* 0x0000000100059824 */ /* 0x010fe200010e0615 */
[----:B-----5:R-:W-:-:S05]  /*8350*/  @!P1 IADD3 R14, P2, R14, R9, RZ ;  /* 0x000000090e0e9210 */ /* 0x020fca0007f5e0ff */
[----:B0-----:R-:W-:Y:S01]  /*8360*/  @!P1 IMAD.X R3, R8, 0x1, R21, P2 ;  /* 0x0000000108039824 */ /* 0x001fe200010e0615 */
[----:B------:R-:W2:Y:S03]  /*8370*/  @!P1 LD.E.128 R4, desc[UR40][R4.64] ;  /* 0x0000002804049980 */ /* 0x000ea6000c101d00 */
[----:B------:R-:W-:-:S05]  /*8380*/  @!P1 IMAD.MOV.U32 R15, RZ, RZ, R3 ;  /* 0x000000ffff0f9224 */ /* 0x000fca00078e0003 */
[----:B------:R0:W3:Y:S01]  /*8390*/  @!P1 LD.E.128 R24, desc[UR40][R14.64] ;  /* 0x000000280e189980 */ /* 0x0000e2000c101d00 */
[----:B------:R-:W-:Y:S02]  /*83a0*/  CS2R R38, SRZ ;  /* 0x0000000000267805 */ /* 0x000fe4000001ff00 */
[----:B------:R-:W-:Y:S01]  /*83b0*/  CS2R R36, SRZ ;  /* 0x0000000000247805 */ /* 0x000fe2000001ff00 */
[----:B------:R-:W1:Y:S04]  /*83c0*/  SHFL.IDX PT, R8, R29, 0x1, 0x1c1f ;  /* 0x003c1f001d087f89 */ /* 0x000e6800000e0000 */
[----:B0-----:R-:W0:Y:S01]  /*83d0*/  SHFL.IDX PT, R14, R28, 0x1, 0x1c1f ;  /* 0x003c1f001c0e7f89 */ /* 0x001e2200000e0000 */
[----:B--2---:R-:W-:Y:S02]  /*83e0*/  @!P1 IMAD.MOV.U32 R39, RZ, RZ, R5 ;  /* 0x000000ffff279224 */ /* 0x004fe400078e0005 */
[----:B------:R-:W-:-:S02]  /*83f0*/  @!P1 IMAD.MOV.U32 R36, RZ, RZ, R6 ;  /* 0x000000ffff249224 */ /* 0x000fc400078e0006 */
[----:B------:R-:W-:Y:S01]  /*8400*/  @!P1 IMAD.MOV.U32 R37, RZ, RZ, R7 ;  /* 0x000000ffff259224 */ /* 0x000fe200078e0007 */
[----:B------:R-:W-:Y:S01]  /*8410*/  CS2R R6, SRZ ;  /* 0x0000000000067805 */ /* 0x000fe2000001ff00 */
[----:B------:R-:W-:Y:S01]  /*8420*/  @!P1 IMAD.MOV.U32 R38, RZ, RZ, R4 ;  /* 0x000000ffff269224 */ /* 0x000fe200078e0004 */
[----:B------:R-:W-:Y:S01]  /*8430*/  CS2R R4, SRZ ;  /* 0x0000000000047805 */ /* 0x000fe2000001ff00 */
[----:B------:R-:W-:Y:S01]  /*8440*/  IMAD.MOV.U32 R3, RZ, RZ, R39 ;  /* 0x000000ffff037224 */ /* 0x000fe200078e0027 */
[----:B---3--:R-:W-:Y:S01]  /*8450*/  @!P1 MOV R6, R24 ;  /* 0x0000001800069202 */ /* 0x008fe20000000f00 */
[----:B------:R-:W-:Y:S01]  /*8460*/  IMAD.MOV.U32 R9, RZ, RZ, R36 ;  /* 0x000000ffff097224 */ /* 0x000fe200078e0024 */
[----:B------:R-:W-:Y:S01]  /*8470*/  MOV R0, R38 ;  /* 0x0000002600007202 */ /* 0x000fe20000000f00 */
[----:B------:R-:W-:Y:S01]  /*8480*/  IMAD.MOV.U32 R11, RZ, RZ, R37 ;  /* 0x000000ffff0b7224 */ /* 0x000fe200078e0025 */
[----:B------:R-:W-:Y:S01]  /*8490*/  PRMT R40, R3, 0x7610, R40 ;  /* 0x0000761003287816 */ /* 0x000fe20000000028 */
[----:B------:R-:W-:Y:S01]  /*84a0*/  @!P1 IMAD.MOV.U32 R7, RZ, RZ, R25 ;  /* 0x000000ffff079224 */ /* 0x000fe200078e0019 */
[----:B------:R2:W3:Y:S01]  /*84b0*/  SHFL.IDX PT, R3, R10, 0x1, 0x1c1f ;  /* 0x003c1f000a037f89 */ /* 0x0004e200000e0000 */
[----:B------:R-:W-:Y:S01]  /*84c0*/  @!P1 IMAD.MOV.U32 R4, RZ, RZ, R26 ;  /* 0x000000ffff049224 */ /* 0x000fe200078e001a */
[----:B------:R-:W-:Y:S01]  /*84d0*/  PRMT R9, R9, 0x5410, R11 ;  /* 0x0000541009097816 */ /* 0x000fe2000000000b */
[----:B------:R-:W-:Y:S01]  /*84e0*/  @!P1 IMAD.MOV.U32 R5, RZ, RZ, R27 ;  /* 0x000000ffff059224 */ /* 0x000fe200078e001b */
[----:B------:R-:W-:Y:S01]  /*84f0*/  PRMT R52, R52, 0x5410, R0 ;  /* 0x0000541034347816 */ /* 0x000fe20000000000 */
[----:B------:R-:W-:Y:S01]  /*8500*/  IMAD.MOV.U32 R11, RZ, RZ, R7 ;  /* 0x000000ffff0b7224 */ /* 0x000fe200078e0007 */
[----:B------:R-:W-:Y:S01]  /*8510*/  MOV R12, R4 ;  /* 0x00000004000c7202 */ /* 0x000fe20000000f00 */
[----:B------:R-:W-:Y:S01]  /*8520*/  IMAD.MOV.U32 R13, RZ, RZ, R5 ;  /* 0x000000ffff0d7224 */ /* 0x000fe200078e0005 */
[----:B------:R4:W0:Y:S01]  /*8530*/  SHFL.IDX PT, R0, R20, 0x1, 0x1c1f ;  /* 0x003c1f0014007f89 */ /* 0x00082200000e0000 */
[----:B--2---:R-:W-:Y:S01]  /*8540*/  IMAD.MOV.U32 R10, RZ, RZ, R6 ;  /* 0x000000ffff0a7224 */ /* 0x004fe200078e0006 */
[----:B------:R-:W-:-:S02]  /*8550*/  CS2R R24, SRZ ;  /* 0x0000000000187805 */ /* 0x000fc4000001ff00 */
[----:B------:R-:W-:Y:S02]  /*8560*/  PRMT R52, R13, 0x7610, R52 ;  /* 0x000076100d347816 */ /* 0x000fe40000000034 */
[----:B------:R-:W-:Y:S02]  /*8570*/  PRMT R51, R10, 0x5410, R12 ;  /* 0x000054100a337816 */ /* 0x000fe4000000000c */
[----:B-1--4-:R-:W-:-:S07]  /*8580*/  PRMT R20, R11, 0x7610, R20 ;  /* 0x000076100b147816 */ /* 0x012fce0000000014 */
.L_x_15470:
[----:B------:R-:W2:Y:S01]  /*8590*/  LDL R11, [R1+0xc8] ;  /* 0x0000c800010b7983 */ /* 0x000ea20000100800 */
[----:B------:R-:W-:Y:S01]  /*85a0*/  VIADD R35, R35, 0x40 ;  /* 0x0000004023237836 */ /* 0x000fe20000000000 */
[----:B------:R-:W-:Y:S01]  /*85b0*/  BSSY B1, `(.L_x_15225) ;  /* 0x0000016000017945 */ /* 0x000fe20003800000 */
[----:B------:R-:W-:Y:S02]  /*85c0*/  CS2R R26, SRZ ;  /* 0x00000000001a7805 */ /* 0x000fe4000001ff00 */
[----:B------:R-:W-:Y:S02]  /*85d0*/  CS2R R32, SRZ ;  /* 0x0000000000207805 */ /* 0x000fe4000001ff00 */
[----:B------:R-:W-:Y:S02]  /*85e0*/  ISETP.GE.AND P1, PT, R35, R30, PT ;  /* 0x0000001e2300720c */ /* 0x000fe40003f26270 */
[----:B------:R-:W-:Y:S02]  /*85f0*/  CS2R R34, SRZ ;  /* 0x0000000000227805 */ /* 0x000fe4000001ff00 */
[----:B--2---:R-:W-:-:S04]  /*8600*/  LEA.HI R10, R11, R11, RZ, 0x1 ;  /* 0x0000000b0b0a7211 */ /* 0x004fc800078f08ff */
[----:B------:R-:W-:-:S05]  /*8610*/  LOP3.LUT R10, R10, 0xfffffffe, RZ, 0xc0, !PT ;  /* 0xfffffffe0a0a7812 */ /* 0x000fca00078ec0ff */
[----:B------:R-:W-:-:S05]  /*8620*/  IMAD.IADD R10, R11, 0x1, -R10 ;  /* 0x000000010b0a7824 */ /* 0x000fca00078e0a0a */
        /* <DEDUP_REMOVED lines=9> */
[----:B0-----:R-:W-:-:S03]  /*86c0*/  IADD3 R14, P2, R14, R15, RZ ;  /* 0x0000000f0e0e7210 */ /* 0x001fc60007f5e0ff */
[----:B------:R-:W-:Y:S01]  /*86d0*/  IMAD.X R33, R0, 0x1, R13, P1 ;  /* 0x0000000100217824 */ /* 0x000fe200008e060d */
[----:B------:R-:W-:-:S05]  /*86e0*/  IADD3.X R15, R8, R13, RZ, P2, !PT ;  /* 0x0000000d080f7210 */ /* 0x000fca00017fe4ff */
[----:B------:R-:W5:Y:S04]  /*86f0*/  LD.E.128 R32, desc[UR40][R32.64] ;  /* 0x0000002820207980 */ /* 0x000f68000c101d00 */
[----:B------:R1:W5:Y:S02]  /*8700*/  LD.E.128 R24, desc[UR40][R14.64] ;  /* 0x000000280e187980 */ /* 0x000364000c101d00 */
.L_x_15226:
[----:B------:R-:W-:Y:S05]  /*8710*/  BSYNC B1 ;  /* 0x0000000000017941 */ /* 0x000fea0003800000 */
.L_x_15225:
[----:B0-----:R-:W2:Y:S01]  /*8720*/  LDL R0, [R1+0x98] ;  /* 0x0000980001007983 */ /* 0x001ea20000100800 */
[----:B------:R-:W0:Y:S01]  /*8730*/  SYNCS.PHASECHK.TRANS64.TRYWAIT P1, [R22+URZ+0x32400], R11 ;  /* 0x0324000b160075a7 */ /* 0x000e22000802017f */
[----:B---3-5:R-:W-:Y:S01]  /*8740*/  IMAD.MOV.U32 R3, RZ, RZ, R25 ;  /* 0x000000ffff037224 */ /* 0x028fe200078e0019 */
[----:B------:R-:W-:Y:S01]  /*8750*/  BSSY B1, `(.L_x_15227) ;  /* 0x000000f000017945 */ /* 0x000fe20003800000 */
[----:B------:R-:W-:Y:S02]  /*8760*/  VIADD R8, R23, 0x40 ;  /* 0x0000004017087836 */ /* 0x000fe40000000000 */
[----:B------:R-:W-:Y:S01]  /*8770*/  IMAD.MOV.U32 R12, RZ, RZ, R33 ;  /* 0x000000ffff0c7224 */ /* 0x000fe200078e0021 */
[----:B--2---:R-:W-:Y:S01]  /*8780*/  VIADDMNMX R30, R30, -R0, 0x80, PT ;  /* 0x000000801e1e7446 */ /* 0x004fe20003800900 */
[----:B------:R-:W-:-:S03]  /*8790*/  IMAD.MOV.U32 R0, RZ, RZ, R24 ;  /* 0x000000ffff007224 */ /* 0x000fc600078e0018 */
[-C--:B------:R-:W-:Y:S02]  /*87a0*/  ISETP.GE.OR P2, PT, R23, R30.reuse, P0 ;  /* 0x0000001e1700720c */ /* 0x080fe40000746670 */
[----:B------:R-:W-:Y:S01]  /*87b0*/  PRMT R53, R0, 0x5410, R3 ;  /* 0x0000541000357816 */ /* 0x000fe20000000003 */
[----:B------:R-:W-:Y:S01]  /*87c0*/  IMAD.MOV.U32 R0, RZ, RZ, R26 ;  /* 0x000000ffff007224 */ /* 0x000fe200078e001a */
[----:B------:R-:W-:Y:S01]  /*87d0*/  ISETP.GE.OR P0, PT, R8, R30, P0 ;  /* 0x0000001e0800720c */ /* 0x000fe20000706670 */
[----:B------:R-:W-:Y:S01]  /*87e0*/  IMAD.MOV.U32 R3, RZ, RZ, R27 ;  /* 0x000000ffff037224 */ /* 0x000fe200078e001b */
[----:B------:R-:W-:-:S04]  /*87f0*/  MOV R8, R32 ;  /* 0x0000002000087202 */ /* 0x000fc80000000f00 */
[----:B------:R-:W-:Y:S01]  /*8800*/  PRMT R54, R0, 0x5410, R3 ;  /* 0x0000541000367816 */ /* 0x000fe20000000003 */
[----:B------:R-:W-:Y:S01]  /*8810*/  IMAD.IADD R0, R16, 0x1, R31 ;  /* 0x0000000110007824 */ /* 0x000fe200078e021f */
[----:B------:R-:W-:Y:S01]  /*8820*/  PRMT R55, R8, 0x5410, R12 ;  /* 0x0000541008377816 */ /* 0x000fe2000000000c */
[----:B0-----:R-:W-:Y:S06]  /*8830*/  @!P1 BRA `(.L_x_15228) ;  /* 0x0000016c00bc9947 */ /* 0x001fec0003800000 */
.L_x_15471:
[----:B------:R-:W-:Y:S05]  /*8840*/  BSYNC B1 ;  /* 0x0000000000017941 */ /* 0x000fea0003800000 */
.L_x_15227:
[----:B------:R-:W-:Y:S01]  /*8850*/  BSSY B1, `(.L_x_15229) ;  /* 0x0000069000017945 */ /* 0x000fe20003800000 */
[----:B------:R-:W-:Y:S01]  /*8860*/  IMAD.MOV.U32 R56, RZ, RZ, R34 ;  /* 0x000000ffff387224 */ /* 0x000fe200078e0022 */
[----:B------:R-:W-:Y:S01]  /*8870*/  LOP3.LUT R0, R0, 0x38, RZ, 0xc0, !PT ;  /* 0x0000003800007812 */ /* 0x000fe200078ec0ff */
[----:B------:R-:W-:Y:S01]  /*8880*/  IMAD.MOV.U32 R57, RZ, RZ, R35 ;  /* 0x000000ffff397224 */ /* 0x000fe200078e0023 */
[----:B------:R-:W-:Y:S06]  /*8890*/  @P2 BRA `(.L_x_15230) ;  /* 0x0000000400902947 */ /* 0x000fec0003800000 */
[----:B------:R-:W2:Y:S01]  /*88a0*/  LDL R3, [R1+0xcc] ;  /* 0x0000cc0001037983 */ /* 0x000ea20000100800 */
[--C-:B------:R-:W-:Y:S02]  /*88b0*/  SHF.R.U64 R49, R36, 0x10, R37.reuse ;  /* 0x0000001024317819 */ /* 0x100fe40000001225 */
[----:B------:R-:W-:Y:S01]  /*88c0*/  SHF.R.U32.HI R44, RZ, 0x10, R37 ;  /* 0x00000010ff2c7819 */ /* 0x000fe20000011625 */
[----:B------:R-:W3:Y:S01]  /*88d0*/  S2R R8, SR_TID.X ;  /* 0x0000000000087919 */ /* 0x000ee20000002100 */
[----:B------:R-:W-:Y:S01]  /*88e0*/  SHF.R.U64 R50, R38, 0x10, R39 ;  /* 0x0000001026327819 */ /* 0x000fe20000001227 */
[----:B------:R-:W-:Y:S01]  /*88f0*/  HADD2.F32 R37, -RZ, R20.H0_H0 ;  /* 0x20000014ff257230 */ /* 0x000fe20000004100 */
[----:B------:R-:W-:Y:S02]  /*8900*/  SHF.R.U32.HI R38, RZ, 0x10, R7 ;  /* 0x00000010ff267819 */ /* 0x000fe40000011607 */
[----:B------:R-:W-:Y:S02]  /*8910*/  SHF.R.U64 R47, R4, 0x10, R5 ;  /* 0x00000010042f7819 */ /* 0x000fe40000001205 */
[----:B------:R-:W-:Y:S01]  /*8920*/  SHF.R.U32.HI R46, RZ, 0x10, R39 ;  /* 0x00000010ff2e7819 */ /* 0x000fe20000011627 */
[----:B------:R-:W-:Y:S01]  /*8930*/  HADD2.F32 R36, -RZ, R38.H0_H0 ;  /* 0x20000026ff247230 */ /* 0x000fe20000004100 */
[----:B------:R-:W-:-:S02]  /*8940*/  SHF.R.U32.HI R42, RZ, 0x10, R5 ;  /* 0x00000010ff2a7819 */ /* 0x000fc40000011605 */
[----:B------:R-:W-:Y:S01]  /*8950*/  SHF.R.U64 R48, R6, 0x10, R7 ;  /* 0x0000001006307819 */ /* 0x000fe20000001207 */
[----:B---3--:R-:W-:-:S05]  /*8960*/  VIADD R8, R8, 0xffffff80 ;  /* 0xffffff8008087836 */ /* 0x008fca0000000000 */
[----:B------:R-:W-:-:S04]  /*8970*/  SHF.R.S32.HI R21, RZ, 0x1f, R8 ;  /* 0x0000001fff157819 */ /* 0x000fc80000011408 */
[----:B------:R-:W-:-:S04]  /*8980*/  LEA.HI R21, R21, R8, RZ, 0x5 ;  /* 0x0000000815157211 */ /* 0x000fc800078f28ff */
[----:B------:R-:W-:Y:S02]  /*8990*/  SHF.R.S32.HI R21, RZ, 0x5, R21 ;  /* 0x00000005ff157819 */ /* 0x000fe40000011415 */
[----:B--2---:R-:W-:-:S04]  /*89a0*/  SHF.L.U32 R3, R3, 0x6, RZ ;  /* 0x0000000603037819 */ /* 0x004fc800000006ff */
[----:B0-----:R-:W-:-:S04]  /*89b0*/  LOP3.LUT R11, R3, 0x1c0, RZ, 0xc0, !PT ;  /* 0x000001c0030b7812 */ /* 0x001fc800078ec0ff */
[----:B------:R-:W-:Y:S02]  /*89c0*/  LOP3.LUT R3, R11, 0x38, R16, 0xf8, !PT ;  /* 0x000000380b037812 */ /* 0x000fe400078ef810 */
[----:B------:R-:W-:-:S04]  /*89d0*/  SHF.R.U32.HI R8, RZ, 0x3, R11 ;  /* 0x00000003ff087819 */ /* 0x000fc8000001160b */
[----:B------:R-:W-:-:S05]  /*89e0*/  LOP3.LUT R3, R3, R8, RZ, 0x3c, !PT ;  /* 0x0000000803037212 */ /* 0x000fca00078e3cff */
[----:B------:R-:W-:-:S04]  /*89f0*/  IMAD R3, R21, 0x200, R3 ;  /* 0x0000020015037824 */ /* 0x000fc800078e0203 */
[----:B------:R-:W-:Y:S01]  /*8a00*/  IMAD R43, R3, 0x2, R22 ;  /* 0x00000002032b7824 */ /* 0x000fe200078e0216 */
[----:B------:R-:W-:-:S04]  /*8a10*/  LOP3.LUT R3, R8, R0, R11, 0x1e, !PT ;  /* 0x0000000008037212 */ /* 0x000fc800078e1e0b */
[----:B-1----:R-:W0:Y:S01]  /*8a20*/  LDS.128 R12, [R43+0x18400] ;  /* 0x018400002b0c7984 */ /* 0x002e220000000c00 */
[----:B------:R-:W-:Y:S02]  /*8a30*/  IMAD R3, R21, 0x200, R3 ;  /* 0x0000020015037824 */ /* 0x000fe400078e0203 */
[----:B------:R-:W-:Y:S02]  /*8a40*/  HADD2.F32 R21, -RZ, R40.H0_H0 ;  /* 0x20000028ff157230 */ /* 0x000fe40000004100 */
[----:B------:R-:W-:-:S05]  /*8a50*/  IMAD R45, R3, 0x2, R22 ;  /* 0x00000002032d7824 */ /* 0x000fca00078e0216 */
[----:B------:R-:W1:Y:S01]  /*8a60*/  LDS.128 R28, [R45+0x18400] ;  /* 0x018400002d1c7984 */ /* 0x000e620000000c00 */
[--C-:B0-----:R-:W-:Y:S02]  /*8a70*/  HADD2.F32 R4, -RZ, R13.reuse.H0_H0 ;  /* 0x2000000dff047230 */ /* 0x101fe40000004100 */
[----:B------:R-:W-:Y:S02]  /*8a80*/  HADD2.F32 R13, -RZ, R13.H1_H1 ;  /* 0x3000000dff0d7230 */ /* 0x000fe40000004100 */
[--C-:B------:R-:W-:Y:S02]  /*8a90*/  HADD2.F32 R6, -RZ, R15.reuse.H0_H0 ;  /* 0x2000000fff067230 */ /* 0x100fe40000004100 */
[----:B------:R-:W-:Y:S02]  /*8aa0*/  HADD2.F32 R15, -RZ, R15.H1_H1 ;  /* 0x3000000fff0f7230 */ /* 0x000fe40000004100 */
[----:B------:R-:W-:Y:S02]  /*8ab0*/  HADD2.F32 R3, -RZ, R12.H0_H0 ;  /* 0x2000000cff037230 */ /* 0x000fe40000004100 */
        /* <DEDUP_REMOVED lines=22> */
[----:B------:R-:W-:Y:S02]  /*8c20*/  HADD2.F32 R20, -RZ, R51.H0_H0 ;  /* 0x20000033ff147230 */ /* 0x000fe40000004100 */
[----:B------:R-:W-:Y:S01]  /*8c30*/  FFMA.FTZ R42, R13, R36, R4 ;  /* 0x000000240d2a7223 */ /* 0x000fe20000010004 */
[----:B------:R-:W-:Y:S02]  /*8c40*/  HADD2.F32 R4, -RZ, R52.H1_H1 ;  /* 0x30000034ff047230 */ /* 0x000fe40000004100 */
[-C--:B------:R-:W-:Y:S01]  /*8c50*/  FMUL.FTZ R46, R31, R8.reuse ;  /* 0x000000081f2e7220 */ /* 0x080fe20000410000 */
[----:B------:R-:W-:Y:S01]  /*8c60*/  FFMA.FTZ R44, R15, R8, -R6 ;  /* 0x000000080f2c7223 */ /* 0x000fe20000010806 */
[----:B------:R-:W-:-:S02]  /*8c70*/  HADD2.F32 R11, -RZ, R30.H0_H0 ;  /* 0x2000001eff0b7230 */ /* 0x000fc40000004100 */
[C---:B------:R-:W-:Y:S01]  /*8c80*/  FMUL.FTZ R36, R7.reuse, R20 ;  /* 0x0000001407247220 */ /* 0x040fe20000410000 */
[----:B------:R-:W-:Y:S02]  /*8c90*/  HADD2.F32 R8, -RZ, R51.H1_H1 ;  /* 0x30000033ff087230 */ /* 0x000fe40000004100 */
[----:B------:R-:W-:Y:S01]  /*8ca0*/  FMUL.FTZ R7, R7, R4 ;  /* 0x0000000407077220 */ /* 0x000fe20000410000 */
[----:B------:R-:W-:Y:S02]  /*8cb0*/  HADD2.F32 R6, -RZ, R9.H0_H0 ;  /* 0x20000009ff067230 */ /* 0x000fe40000004100 */
[----:B------:R-:W-:Y:S01]  /*8cc0*/  FFMA.FTZ R46, R15, R38, R46 ;  /* 0x000000260f2e7223 */ /* 0x000fe2000001002e */
[----:B------:R-:W-:Y:S01]  /*8cd0*/  FFMA.FTZ R4, R3, R4, -R36 ;  /* 0x0000000403047223 */ /* 0x000fe20000010824 */
[----:B------:R-:W-:Y:S02]  /*8ce0*/  HADD2.F32 R5, -RZ, R14.H0_H0 ;  /* 0x2000000eff057230 */ /* 0x000fe40000004100 */
[C---:B------:R-:W-:Y:S01]  /*8cf0*/  FMUL.FTZ R38, R11.reuse, R8 ;  /* 0x000000080b267220 */ /* 0x040fe20000410000 */
[----:B------:R-:W-:Y:S01]  /*8d00*/  FMUL.FTZ R36, R11, R6 ;  /* 0x000000060b247220 */ /* 0x000fe20000410000 */
[----:B------:R-:W-:-:S02]  /*8d10*/  HADD2.F32 R28, -RZ, R28.H1_H1 ;  /* 0x3000001cff1c7230 */ /* 0x000fc40000004100 */
[----:B------:R-:W-:Y:S01]  /*8d20*/  FFMA.FTZ R20, R3, R20, R7 ;  /* 0x0000001403147223 */ /* 0x000fe20000010007 */
[----:B------:R-:W-:Y:S02]  /*8d30*/  HADD2.F32 R30, -RZ, R30.H1_H1 ;  /* 0x3000001eff1e7230 */ /* 0x000fe40000004100 */
[C---:B------:R-:W-:Y:S01]  /*8d40*/  FFMA.FTZ R6, R5.reuse, R6, -R38 ;  /* 0x0000000605067223 */ /* 0x040fe20000010826 */
[----:B------:R-:W-:Y:S02]  /*8d50*/  HADD2.F32 R9, -RZ, R48.H0_H0 ;  /* 0x20000030ff097230 */ /* 0x000fe40000004100 */
[----:B------:R-:W-:Y:S01]  /*8d60*/  FFMA.FTZ R36, R5, R8, R36 ;  /* 0x0000000805247223 */ /* 0x000fe20000010024 */
[----:B------:R-:W-:Y:S01]  /*8d70*/  HADD2.F32 R11, -RZ, R47.H0_H0 ;  /* 0x2000002fff0b7230 */ /* 0x000fe20000004100 */
[----:B------:R-:W-:Y:S01]  /*8d80*/  F2FP.F16.F32.PACK_AB R15, R46, R39 ;  /* 0x000000272e0f723e */ /* 0x000fe200000000ff */
        /* <DEDUP_REMOVED lines=21> */
.L_x_15230:
[----:B------:R-:W-:Y:S05]  /*8ee0*/  BSYNC B1 ;  /* 0x0000000000017941 */ /* 0x000fea0003800000 */
.L_x_15229:
[----:B------:R-:W-:Y:S01]  /*8ef0*/  PRMT R41, R56, 0x5410, R57 ;  /* 0x0000541038297816 */ /* 0x000fe20000000039 */
[----:B------:R-:W-:Y:S06]  /*8f00*/  @P0 BRA `(.L_x_15221) ;  /* 0x0000000400800947 */ /* 0x000fec0003800000 */
[----:B------:R-:W3:Y:S01]  /*8f10*/  LDL R3, [R1+0xb4] ;  /* 0x0000b40001037983 */ /* 0x000ee20000100800 */
[C---:B--2---:R-:W-:Y:S02]  /*8f20*/  VIADD R4, R23.reuse, 0x40 ;  /* 0x0000004017047836 */ /* 0x044fe40000000000 */
[----:B------:R-:W-:Y:S01]  /*8f30*/  VIADD R5, R23, 0x40 ;  /* 0x0000004017057836 */ /* 0x000fe20000000000 */
[----:B------:R-:W2:Y:S02]  /*8f40*/  LDL R42, [R1+0xd0] ;  /* 0x0000d000012a7983 */ /* 0x000ea40000100800 */
[----:B------:R-:W-:Y:S01]  /*8f50*/  SHF.L.U32 R4, R4, 0x6, RZ ;  /* 0x0000000604047819 */ /* 0x000fe200000006ff */
[----:B------:R-:W-:-:S03]  /*8f60*/  IMAD.SHL.U32 R5, R5, 0x40, RZ ;  /* 0x0000004005057824 */ /* 0x000fc600078e00ff */
[----:B------:R-:W-:Y:S02]  /*8f70*/  LOP3.LUT R4, R4, 0x1c0, RZ, 0xc0, !PT ;  /* 0x000001c004047812 */ /* 0x000fe400078ec0ff */
[----:B------:R-:W-:Y:S02]  /*8f80*/  LOP3.LUT R5, R5, 0x1c0, RZ, 0xc0, !PT ;  /* 0x000001c005057812 */ /* 0x000fe400078ec0ff */
[----:B------:R-:W-:-:S04]  /*8f90*/  SHF.R.U32.HI R4, RZ, 0x3, R4 ;  /* 0x00000003ff047819 */ /* 0x000fc80000011604 */
[----:B------:R-:W-:Y:S02]  /*8fa0*/  LOP3.LUT R0, R4, R0, R5, 0x1e, !PT ;  /* 0x0000000004007212 */ /* 0x000fe400078e1e05 */
[--C-:B------:R-:W-:Y:S02]  /*8fb0*/  SHF.R.U64 R39, R34, 0x10, R35.reuse ;  /* 0x0000001022277819 */ /* 0x100fe40000001223 */
[----:B------:R-:W-:Y:S01]  /*8fc0*/  SHF.R.U32.HI R36, RZ, 0x10, R35 ;  /* 0x00000010ff247819 */ /* 0x000fe20000011623 */
[----:B------:R-:W-:Y:S01]  /*8fd0*/  HADD2.F32 R29, -RZ, R53.H1_H1 ;  /* 0x30000035ff1d7230 */ /* 0x000fe20000004100 */
[----:B------:R-:W-:Y:S02]  /*8fe0*/  SHF.R.U32.HI R28, RZ, 0x10, R25 ;  /* 0x00000010ff1c7819 */ /* 0x000fe40000011619 */
[--C-:B------:R-:W-:Y:S02]  /*8ff0*/  SHF.R.U64 R37, R26, 0x10, R27.reuse ;  /* 0x000000101a257819 */ /* 0x100fe4000000121b */
[----:B------:R-:W-:Y:S01]  /*9000*/  SHF.R.U32.HI R35, RZ, 0x10, R27 ;  /* 0x00000010ff237819 */ /* 0x000fe2000001161b */
[----:B------:R-:W-:Y:S01]  /*9010*/  HADD2.F32 R27, -RZ, R55.H1_H1 ;  /* 0x30000037ff1b7230 */ /* 0x000fe20000004100 */
[--C-:B------:R-:W-:Y:S01]  /*9020*/  SHF.R.U64 R40, R32, 0x10, R33.reuse ;  /* 0x0000001020287819 */ /* 0x100fe20000001221 */
[----:B------:R-:W-:Y:S01]  /*9030*/  HADD2.F32 R28, -RZ, R28.H0_H0 ;  /* 0x2000001cff1c7230 */ /* 0x000fe20000004100 */
[----:B------:R-:W-:Y:S01]  /*9040*/  SHF.R.U32.HI R32, RZ, 0x10, R33 ;  /* 0x00000010ff207819 */ /* 0x000fe20000011621 */
[----:B------:R-:W-:Y:S01]  /*9050*/  HADD2.F32 R26, -RZ, R53.H0_H0 ;  /* 0x20000035ff1a7230 */ /* 0x000fe20000004100 */
[----:B------:R-:W-:Y:S01]  /*9060*/  SHF.R.U64 R38, R24, 0x10, R25 ;  /* 0x0000001018267819 */ /* 0x000fe20000001219 */
[----:B---3--:R-:W-:-:S04]  /*9070*/  IMAD.IADD R3, R3, 0x1, R0 ;  /* 0x0000000103037824 */ /* 0x008fc800078e0200 */
[----:B------:R-:W-:Y:S01]  /*9080*/  IMAD R3, R3, 0x2, R22 ;  /* 0x0000000203037824 */ /* 0x000fe200078e0216 */
[----:B--2---:R-:W2:Y:S04]  /*9090*/  LDS.128 R4, [R42+0x18400] ;  /* 0x018400002a047984 */ /* 0x004ea80000000c00 */
[----:B-1----:R-:W1:Y:S01]  /*90a0*/  LDS.128 R12, [R3+0x18400] ;  /* 0x01840000030c7984 */ /* 0x002e620000000c00 */
[----:B--2---:R-:W-:Y:S02]  /*90b0*/  HADD2.F32 R8, -RZ, R5.H0_H0 ;  /* 0x20000005ff087230 */ /* 0x004fe40000004100 */
        /* <DEDUP_REMOVED lines=10> */
[----:B------:R-:W-:-:S02]  /*9160*/  HADD2.F32 R8, -RZ, R55.H0_H0 ;  /* 0x20000037ff087230 */ /* 0x000fc40000004100 */
[-C--:B------:R-:W-:Y:S01]  /*9170*/  FMUL.FTZ R32, R21, R20.reuse ;  /* 0x0000001415207220 */ /* 0x080fe20000410000 */
[----:B------:R-:W-:Y:S02]  /*9180*/  HADD2.F32 R0, -RZ, R4.H0_H0 ;  /* 0x20000004ff007230 */ /* 0x000fe40000004100 */
        /* <DEDUP_REMOVED lines=8> */
[----:B------:R-:W-:Y:S02]  /*9210*/  HADD2.F32 R5, -RZ, R41.H0_H0 ;  /* 0x20000029ff057230 */ /* 0x000fe40000004100 */
[----:B------:R-:W-:Y:S01]  /*9220*/  FFMA.FTZ R27, R0, R26, R13 ;  /* 0x0000001a001b7223 */ /* 0x000fe2000001000d */
[----:B------:R-:W-:Y:S01]  /*9230*/  FMUL.FTZ R8, R24, R20 ;  /* 0x0000001418087220 */ /* 0x000fe20000410000 */
[----:B------:R-:W-:Y:S02]  /*9240*/  HADD2.F32 R25, -RZ, R15.H0_H0 ;  /* 0x2000000fff197230 */ /* 0x000fe40000004100 */
[----:B------:R-:W-:Y:S02]  /*9250*/  HADD2.F32 R26, -RZ, R54.H1_H1 ;  /* 0x30000036ff1a7230 */ /* 0x000fe40000004100 */
[----:B------:R-:W-:Y:S02]  /*9260*/  HADD2.F32 R0, -RZ, R41.H1_H1 ;  /* 0x30000029ff007230 */ /* 0x000fe40000004100 */
[----:B------:R-:W-:Y:S01]  /*9270*/  FFMA.FTZ R28, R9, R5, -R8 ;  /* 0x00000005091c7223 */ /* 0x000fe20000010808 */
[----:B------:R-:W-:-:S02]  /*9280*/  HADD2.F32 R8, -RZ, R36.H0_H0 ;  /* 0x20000024ff087230 */ /* 0x000fc40000004100 */
[----:B------:R-:W-:Y:S01]  /*9290*/  FMUL.FTZ R34, R24, R5 ;  /* 0x0000000518227220 */ /* 0x000fe20000410000 */
[----:B0-----:R-:W-:Y:S02]  /*92a0*/  HADD2.F32 R11, -RZ, R7.H0_H0 ;  /* 0x20000007ff0b7230 */ /* 0x001fe40000004100 */
[C---:B------:R-:W-:Y:S01]  /*92b0*/  FMUL.FTZ R36, R25.reuse, R26 ;  /* 0x0000001a19247220 */ /* 0x040fe20000410000 */
[----:B------:R-:W-:Y:S02]  /*92c0*/  HADD2.F32 R15, -RZ, R15.H1_H1 ;  /* 0x3000000fff0f7230 */ /* 0x000fe40000004100 */
[----:B------:R-:W-:Y:S01]  /*92d0*/  FMUL.FTZ R25, R25, R0 ;  /* 0x0000000019197220 */ /* 0x000fe20000410000 */
[----:B------:R-:W-:Y:S02]  /*92e0*/  HADD2.F32 R24, -RZ, R35.H0_H0 ;  /* 0x20000023ff187230 */ /* 0x000fe40000004100 */
[----:B------:R-:W-:Y:S01]  /*92f0*/  FFMA.FTZ R34, R9, R20, R34 ;  /* 0x0000001409227223 */ /* 0x000fe20000010022 */
[----:B------:R-:W-:-:S02]  /*9300*/  HADD2.F32 R7, -RZ, R7.H1_H1 ;  /* 0x30000007ff077230 */ /* 0x000fc40000004100 */
[C---:B------:R-:W-:Y:S01]  /*9310*/  FFMA.FTZ R36, R11.reuse, R0, -R36 ;  /* 0x000000000b247223 */ /* 0x040fe20000010824 */
[----:B------:R-:W-:Y:S01]  /*9320*/  FFMA.FTZ R25, R11, R26, R25 ;  /* 0x0000001a0b197223 */ /* 0x000fe20000010019 */
[----:B------:R-:W-:Y:S02]  /*9330*/  HADD2.F32 R12, -RZ, R12.H1_H1 ;  /* 0x3000000cff0c7230 */ /* 0x000fe40000004100 */
[C---:B------:R-:W-:Y:S01]  /*9340*/  FMUL.FTZ R20, R15.reuse, R24 ;  /* 0x000000180f147220 */ /* 0x040fe20000410000 */
[----:B------:R-:W-:Y:S01]  /*9350*/  FMUL.FTZ R0, R15, R8 ;  /* 0x000000080f007220 */ /* 0x000fe20000410000 */
[----:B------:R-:W-:Y:S02]  /*9360*/  HADD2.F32 R11, -RZ, R38.H0_H0 ;  /* 0x20000026ff0b7230 */ /* 0x000fe40000004100 */
[----:B------:R-:W-:Y:S02]  /*9370*/  HADD2.F32 R14, -RZ, R14.H1_H1 ;  /* 0x3000000eff0e7230 */ /* 0x000fe40000004100 */
[----:B------:R-:W-:-:S02]  /*9380*/  HADD2.F32 R5, -RZ, R40.H0_H0 ;  /* 0x20000028ff057230 */ /* 0x000fc40000004100 */
[----:B------:R-:W-:Y:S02]  /*9390*/  HADD2.F32 R13, -RZ, R37.H0_H0 ;  /* 0x20000025ff0d7230 */ /* 0x000fe40000004100 */
[----:B------:R-:W-:Y:S02]  /*93a0*/  HADD2.F32 R9, -RZ, R39.H0_H0 ;  /* 0x20000027ff097230 */ /* 0x000fe40000004100 */
[C---:B------:R-:W-:Y:S01]  /*93b0*/  FFMA.FTZ R29, R7.reuse, R8, -R20 ;  /* 0x00000008071d7223 */ /* 0x040fe20000010814 */
[----:B------:R-:W-:Y:S01]  /*93c0*/  FFMA.FTZ R24, R7, R24, R0 ;  /* 0x0000001807187223 */ /* 0x000fe20000010000 */
[----:B------:R-:W-:Y:S02]  /*93d0*/  HADD2.F32 R4, -RZ, R4.H1_H1 ;  /* 0x30000004ff047230 */ /* 0x000fe40000004100 */
        /* <DEDUP_REMOVED lines=19> */
.L_x_15221:
[----:B------:R-:W-:Y:S05]  /*9510*/  BSYNC B0 ;  /* 0x0000000000007941 */ /* 0x000fea0003800000 */
.L_x_15207:
        /* <DEDUP_REMOVED lines=8> */
.L_x_15204:
[----:B--2---:R-:W2:Y:S01]  /*95a0*/  S2R R0, SR_TID.X ;  /* 0x0000000000007919 */ /* 0x004ea20000002100 */
[----:B-1-3--:R-:W-:Y:S01]  /*95b0*/  MOV R3, UR47 ;  /* 0x0000002f00037c02 */ /* 0x00afe20008000f00 */
[----:B------:R-:W-:Y:S05]  /*95c0*/  WARPSYNC.ALL ;  /* 0x0000000000007948 */ /* 0x000fea0003800000 */
[----:B------:R-:W-:Y:S02]  /*95d0*/  ISETP.NE.AND P0, PT, R3, 0x3, PT ;  /* 0x000000030300780c */ /* 0x000fe40003f05270 */
[----:B--2---:R-:W-:-:S05]  /*95e0*/  SHF.R.U32.HI R0, RZ, 0x7, R0 ;  /* 0x00000007ff007819 */ /* 0x004fca0000011600 */
[----:B------:R-:W-:-:S05]  /*95f0*/  VIADD R0, R0, 0x8 ;  /* 0x0000000800007836 */ /* 0x000fca0000000000 */
[----:B------:R1:W-:Y:S06]  /*9600*/  BAR.SYNC.DEFER_BLOCKING R0, 0x100 ;  /* 0x000400000000751d */ /* 0x0003ec0000010000 */
[----:B------:R-:W-:Y:S05]  /*9610*/  @!P0 BRA `(.L_x_15231) ;  /* 0x0000000000048947 */ /* 0x000fea0003800000 */
[----:B------:R-:W-:Y:S01]  /*9620*/  BPT.TRAP 0x1 ;  /* 0x000000040000795c */ /* 0x000fe20000300000 */
.L_x_15231:
[----:B0-----:R-:W-:Y:S01]  /*9630*/  IMAD R13, R18, 0x8, R22 ;  /* 0x00000008120d7824 */ /* 0x001fe200078e0216 */
[----:B------:R-:W-:-:S04]  /*9640*/  SHF.L.U32 R6, R202, 0x1f, RZ ;  /* 0x0000001fca067819 */ /* 0x000fc800000006ff */
[----:B------:R0:W2:Y:S01]  /*9650*/  SYNCS.PHASECHK.TRANS64.TRYWAIT P1, [R13+URZ+0x32430], R6 ;  /* 0x032430060d0075a7 */ /* 0x0000a2000802017f */
[----:B------:R-:W-:Y:S05]  /*9660*/  @!P0 BRA `(.L_x_15232) ;  /* 0x0000000000048947 */ /* 0x000fea0003800000 */
[----:B------:R-:W-:Y:S01]  /*9670*/  BPT.TRAP 0x1 ;  /* 0x000000040000795c */ /* 0x000fe20000300000 */
.L_x_15232:
[----:B------:R-:W-:-:S05]  /*9680*/  VIADD R3, R22, 0x1c400 ;  /* 0x0001c40016037836 */ /* 0x000fca0000000000 */
[----:B------:R-:W-:-:S04]  /*9690*/  SHF.R.U32.HI R3, RZ, 0x4, R3 ;  /* 0x00000004ff037819 */ /* 0x000fc80000011603 */
[----:B------:R-:W-:-:S04]  /*96a0*/  LOP3.LUT R3, R3, 0x3fff, RZ, 0xc0, !PT ;  /* 0x00003fff03037812 */ /* 0x000fc800078ec0ff */
[----:B------:R-:W-:-:S05]  /*96b0*/  LOP3.LUT R3, R3, 0x10000, RZ, 0xfc, !PT ;  /* 0x0001000003037812 */ /* 0x000fca00078efcff */
[----:B------:R3:W-:Y:S01]  /*96c0*/  STL [R1+0x94], R3 ;  /* 0x0000940301007387 */ /* 0x0007e20000100800 */
[----:B--2---:R-:W-:Y:S05]  /*96d0*/  @P1 BRA `(.L_x_15233) ;  /* 0x0000000000081947 */ /* 0x004fea0003800000 */
[----:B------:R-:W2:Y:S02]  /*96e0*/  SYNCS.PHASECHK.TRANS64.TRYWAIT P1, [R13+URZ+0x32430], R6 ;  /* 0x032430060d0075a7 */ /* 0x000ea4000802017f */
[----:B--2---:R-:W-:Y:S05]  /*96f0*/  @!P1 BRA `(.L_x_15234) ;  /* 0x0000016000209947 */ /* 0x004fea0003800000 */
.L_x_15233:
[----:B---3--:R-:W3:Y:S01]  /*9700*/  LDL R3, [R1+0x94] ;  /* 0x0000940001037983 */ /* 0x008ee20000100800 */
[----:B------:R-:W-:Y:S01]  /*9710*/  IMAD.MOV.U32 R5, RZ, RZ, 0x40000040 ;  /* 0x40000040ff057424 */ /* 0x000fe200078e00ff */
[----:B------:R-:W-:Y:S05]  /*9720*/  WARPSYNC.ALL ;  /* 0x0000000000007948 */ /* 0x000fea0003800000 */
[C---:B------:R-:W-:Y:S01]  /*9730*/  R2UR UR4, R212.reuse ;  /* 0x00000000d40472ca */ /* 0x040fe200000e0000 */
[----:B------:R-:W-:Y:S01]  /*9740*/  WARPGROUP.ARRIVE ;  /* 0x00000000000079c5 */ /* 0x000fe20000000000 */
[----:B------:R-:W-:Y:S01]  /*9750*/  R2UR UR5, R213 ;  /* 0x00000000d50572ca */ /* 0x000fe200000e0000 */
[C---:B------:R-:W-:Y:S01]  /*9760*/  VIADD R74, R212.reuse, 0x2 ;  /* 0x00000002d44a7836 */ /* 0x040fe20000000000 */
[----:B------:R-:W-:Y:S01]  /*9770*/  R2UR UR7, R5 ;  /* 0x00000000050772ca */ /* 0x000fe200000e0000 */
[----:B------:R-:W-:Y:S01]  /*9780*/  IMAD.MOV.U32 R9, RZ, RZ, 0x40000040 ;  /* 0x40000040ff097424 */ /* 0x000fe200078e00ff */
[----:B------:R-:W-:Y:S01]  /*9790*/  MOV R75, 0x40000040 ;  /* 0x40000040004b7802 */ /* 0x000fe20000000f00 */
[C---:B------:R-:W-:Y:S01]  /*97a0*/  VIADD R20, R212.reuse, 0x4 ;  /* 0x00000004d4147836 */ /* 0x040fe20000000000 */
[----:B------:R-:W-:Y:S01]  /*97b0*/  IADD3 R14, R212, 0x6, RZ ;  /* 0x00000006d40e7810 */ /* 0x000fe20007ffe0ff */
[----:B------:R-:W-:Y:S01]  /*97c0*/  IMAD.MOV.U32 R21, RZ, RZ, 0x40000040 ;  /* 0x40000040ff157424 */ /* 0x000fe200078e00ff */
[----:B------:R-:W-:Y:S01]  /*97d0*/  BSSY B0, `(.L_x_15235) ;  /* 0x0000026000007945 */ /* 0x000fe20003800000 */
[----:B------:R-:W-:Y:S01]  /*97e0*/  IMAD.MOV.U32 R15, RZ, RZ, 0x40000040 ;  /* 0x40000040ff0f7424 */ /* 0x000fe200078e00ff */
[----:B------:R4:W-:Y:S01]  /*97f0*/  STL.64 [R1+0x88], R74 ;  /* 0x0000884a01007387 */ /* 0x0009e20000100a00 */
[----:B------:R-:W-:-:S03]  /*9800*/  IMAD.MOV.U32 R5, RZ, RZ, 0x40000040 ;  /* 0x40000040ff057424 */ /* 0x000fc600078e00ff */
[----:B------:R4:W-:Y:S04]  /*9810*/  STL.64 [R1+0x80], R20 ;  /* 0x0000801401007387 */ /* 0x0009e80000100a00 */
[----:B------:R4:W-:Y:S01]  /*9820*/  STL.64 [R1+0x78], R14 ;  /* 0x0000780e01007387 */ /* 0x0009e20000100a00 */
[----:B---3--:R-:W-:Y:S01]  /*9830*/  IMAD R4, R18, 0x300, R3 ;  /* 0x0000030012047824 */ /* 0x008fe200078e0203 */
[----:B------:R-:W-:-:S03]  /*9840*/  SHF.L.U32 R3, R10, 0x1f, RZ ;  /* 0x0000001f0a037819 */ /* 0x000fc600000006ff */
[C---:B------:R-:W-:Y:S01]  /*9850*/  VIADD R8, R4.reuse, 0x2 ;  /* 0x0000000204087836 */ /* 0x040fe20000000000 */
[----:B------:R-:W-:-:S13]  /*9860*/  R2UR UR6, R4 ;  /* 0x00000000040672ca */ /* 0x000fda00000e0000 */
[----:B------:R-:W-:Y:S01]  /*9870*/  HGMMA.64x96x16.F32 R24, gdesc[UR4], RZ, !UPT, gsb0 ;  /* 0x01600000041879f0 */ /* 0x000fe2000c0008ff */
        /* <DEDUP_REMOVED lines=23> */
[----:B------:R-:W-:Y:S03]  /*99f0*/  HGMMA.64x96x16.F32 R24, gdesc[UR4], R24, gsb0 ;  /* 0x01600000041879f0 */ /* 0x000fe60008000818 */
[----:B------:R-:W-:Y:S02]  /*9a00*/  WARPGROUP.DEPBAR.LE gsb0, 0x0 ;  /* 0x00008000000079c5 */ /* 0x000fe40000010000 */
[----:B------:R-:W3:Y:S02]  /*9a10*/  SYNCS.PHASECHK.TRANS64.TRYWAIT P1, [R22+URZ+0x32410], R3 ;  /* 0x03241003160075a7 */ /* 0x000ee4000802017f */
[----:B---34-:R-:W-:Y:S05]  /*9a20*/  @!P1 BRA `(.L_x_15236) ;  /* 0x0000015c00689947 */ /* 0x018fea0003800000 */
.L_x_15472:
[----:B------:R-:W-:Y:S05]  /*9a30*/  BSYNC B0 ;  /* 0x0000000000007941 */ /* 0x000fea0003800000 */
.L_x_15235:
[----:B------:R-:W-:Y:S05]  /*9a40*/  @!P0 BRA `(.L_x_15237) ;  /* 0x0000000000048947 */ /* 0x000fea0003800000 */
[----:B------:R-:W-:Y:S01]  /*9a50*/  BPT.TRAP 0x1 ;  /* 0x000000040000795c */ /* 0x000fe20000300000 */
.L_x_15237:
[----:B------:R4:W0:Y:S01]  /*9a60*/  SYNCS.PHASECHK.TRANS64.TRYWAIT P1, [R13+URZ+0x32450], R6 ;  /* 0x032450060d0075a7 */ /* 0x000822000802017f */
[----:B------:R-:W-:Y:S05]  /*9a70*/  @!P0 BRA `(.L_x_15238) ;  /* 0x0000000000048947 */ /* 0x000fea0003800000 */
[----:B------:R-:W-:Y:S01]  /*9a80*/  BPT.TRAP 0x1 ;  /* 0x000000040000795c */ /* 0x000fe20000300000 */
.L_x_15238:
[----:B0-----:R-:W-:Y:S05]  /*9a90*/  @P1 BRA `(.L_x_15239) ;  /* 0x0000000000081947 */ /* 0x001fea0003800000 */
[----:B------:R-:W0:Y:S02]  /*9aa0*/  SYNCS.PHASECHK.TRANS64.TRYWAIT P1, [R13+URZ+0x32450], R6 ;  /* 0x032450060d0075a7 */ /* 0x000e24000802017f */
[----:B0-----:R-:W-:Y:S05]  /*9ab0*/  @!P1 BRA `(.L_x_15240) ;  /* 0x0000015c00589947 */ /* 0x001fea0003800000 */
.L_x_15239:
[----:B------:R-:W-:Y:S05]  /*9ac0*/  WARPSYNC.ALL ;  /* 0x0000000000007948 */ /* 0x000fea0003800000 */
[----:B------:R-:W-:Y:S01]  /*9ad0*/  R2UR UR39, R22 ;  /* 0x00000000162772ca */ /* 0x000fe200000e0000 */
[----:B------:R-:W-:Y:S01]  /*9ae0*/  IMAD.MOV.U32 R15, RZ, RZ, 0xc00 ;  /* 0x00000c00ff0f7424 */ /* 0x000fe200078e00ff */
[----:B------:R-:W-:Y:S01]  /*9af0*/  LOP3.LUT R4, R72, 0x10000, RZ, 0xfc, !PT ;  /* 0x0001000048047812 */ /* 0x000fe200078efcff */
[----:B------:R-:W-:Y:S01]  /*9b00*/  IMAD.MOV.U32 R5, RZ, RZ, 0x40000040 ;  /* 0x40000040ff057424 */ /* 0x000fe200078e00ff */
[----:B------:R-:W-:Y:S01]  /*9b10*/  WARPGROUP.ARRIVE ;  /* 0x00000000000079c5 */ /* 0x000fe20000000000 */
[----:B------:R-:W-:Y:S01]  /*9b20*/  IMAD.MOV.U32 R83, RZ, RZ, 0x40000040 ;  /* 0x40000040ff537424 */ /* 0x000fe200078e00ff */
[C---:B------:R-:W-:Y:S01]  /*9b30*/  R2UR UR4, R4.reuse ;  /* 0x00000000040472ca */ /* 0x040fe200000e0000 */
[C---:B------:R-:W-:Y:S01]  /*9b40*/  VIADD R82, R4.reuse, 0x2 ;  /* 0x0000000204527836 */ /* 0x040fe20000000000 */
[----:B------:R-:W-:Y:S01]  /*9b50*/  R2UR UR5, R5 ;  /* 0x00000000050572ca */ /* 0x000fe200000e0000 */
[----:B------:R-:W-:Y:S01]  /*9b60*/  IMAD.MOV.U32 R7, RZ, RZ, 0x40000040 ;  /* 0x40000040ff077424 */ /* 0x000fe200078e00ff */
[----:B---3--:R-:W0:Y:S01]  /*9b70*/  S2R R3, SR_TID.X ;  /* 0x0000000000037919 */ /* 0x008e220000002100 */
[----:B------:R-:W-:-:S02]  /*9b80*/  VIADD R80, R4, 0x4 ;  /* 0x0000000404507836 */ /* 0x000fc40000000000 */
[----:B------:R-:W-:Y:S01]  /*9b90*/  UIADD3 UR39, UR39, 0x400, URZ ;  /* 0x0000040027277890 */ /* 0x000fe2000fffe03f */
[----:B------:R-:W-:Y:S01]  /*9ba0*/  IMAD.MOV.U32 R81, RZ, RZ, 0x40000040 ;  /* 0x40000040ff517424 */ /* 0x000fe200078e00ff */
[----:B------:R3:W-:Y:S01]  /*9bb0*/  STL.64 [R1+0x70], R82 ;  /* 0x0000705201007387 */ /* 0x0007e20000100a00 */
[C---:B------:R-:W-:Y:S01]  /*9bc0*/  VIADD R78, R4.reuse, 0x6 ;  /* 0x00000006044e7836 */ /* 0x040fe20000000000 */
[----:B------:R-:W-:Y:S01]  /*9bd0*/  USHF.R.U32.HI UR39, URZ, 0x4, UR39 ;  /* 0x000000043f277899 */ /* 0x000fe20008011627 */
[----:B------:R-:W-:Y:S01]  /*9be0*/  IMAD.MOV.U32 R79, RZ, RZ, 0x40000040 ;  /* 0x40000040ff4f7424 */ /* 0x000fe200078e00ff */
[----:B------:R3:W-:Y:S01]  /*9bf0*/  STL.64 [R1+0x68], R80 ;  /* 0x0000685001007387 */ /* 0x0007e20000100a00 */
[C---:B------:R-:W-:Y:S01]  /*9c00*/  VIADD R76, R4.reuse, 0x400 ;  /* 0x00000400044c7836 */ /* 0x040fe20000000000 */
[----:B------:R-:W-:Y:S01]  /*9c10*/  ULOP3.LUT UR39, UR39, 0x3fff, URZ, 0xc0, !UPT ;  /* 0x00003fff27277892 */ /* 0x000fe2000f8ec03f */
[----:B------:R-:W-:Y:S01]  /*9c20*/  IMAD.MOV.U32 R77, RZ, RZ, 0x40000040 ;  /* 0x40000040ff4d7424 */ /* 0x000fe200078e00ff */
[----:B------:R3:W-:Y:S01]  /*9c30*/  STL.64 [R1+0x60], R78 ;  /* 0x0000604e01007387 */ /* 0x0007e20000100a00 */
[C---:B------:R-:W-:Y:S01]  /*9c40*/  VIADD R74, R4.reuse, 0x402 ;  /* 0x00000402044a7836 */ /* 0x040fe20000000000 */
[----:B------:R-:W-:Y:S01]  /*9c50*/  ULOP3.LUT UR38, UR39, 0x10000, URZ, 0xfc, !UPT ;  /* 0x0001000027267892 */ /* 0x000fe2000f8efc3f */
[----:B------:R-:W-:Y:S01]  /*9c60*/  IMAD.MOV.U32 R75, RZ, RZ, 0x40000040 ;  /* 0x40000040ff4b7424 */ /* 0x000fe200078e00ff */
[----:B------:R3:W-:Y:S01]  /*9c70*/  STL.64 [R1+0x58], R76 ;  /* 0x0000584c01007387 */ /* 0x0007e20000100a00 */
[----:B------:R-:W-:-:S02]  /*9c80*/  VIADD R72, R4, 0x404 ;  /* 0x0000040404487836 */ /* 0x000fc40000000000 */
[----:B------:R-:W-:Y:S01]  /*9c90*/  IMAD.MOV.U32 R73, RZ, RZ, 0x40000040 ;  /* 0x40000040ff497424 */ /* 0x000fe200078e00ff */
[----:B------:R3:W-:Y:S01]  /*9ca0*/  STL.64 [R1+0x50], R74 ;  /* 0x0000504a01007387 */ /* 0x0007e20000100a00 */
[----:B------:R-:W-:Y:S01]  /*9cb0*/  IMAD R14, R18, R15, UR38 ;  /* 0x00000026120e7e24 */ /* 0x000fe2000f8e020f */
[----:B------:R-:W-:Y:S01]  /*9cc0*/  MOV R15, 0x40000040 ;  /* 0x40000040000f7802 */ /* 0x000fe20000000f00 */
[----:B------:R-:W-:Y:S01]  /*9cd0*/  VIADD R20, R4, 0x406 ;  /* 0x0000040604147836 */ /* 0x000fe20000000000 */
[----:B------:R3:W-:Y:S01]  /*9ce0*/  STL.64 [R1+0x10], R72 ;  /* 0x0000104801007387 */ /* 0x0007e20000100a00 */
[C---:B--2-4-:R-:W-:Y:S01]  /*9cf0*/  VIADD R6, R14.reuse, 0x2 ;  /* 0x000000020e067836 */ /* 0x054fe20000000000 */
[----:B------:R-:W-:Y:S01]  /*9d00*/  R2UR UR6, R14 ;  /* 0x000000000e0672ca */ /* 0x000fe200000e0000 */
[----:B------:R-:W-:Y:S01]  /*9d10*/  IMAD.MOV.U32 R21, RZ, RZ, 0x40000040 ;  /* 0x40000040ff157424 */ /* 0x000fe200078e00ff */
[----:B------:R-:W-:Y:S01]  /*9d20*/  R2UR UR7, R15 ;  /* 0x000000000f0772ca */ /* 0x000fe200000e0000 */
[C---:B------:R-:W-:Y:S01]  /*9d30*/  VIADD R222, R4.reuse, 0x800 ;  /* 0x0000080004de7836 */ /* 0x040fe20000000000 */
[----:B------:R-:W-:Y:S01]  /*9d40*/  MOV R15, 0x40000040 ;  /* 0x40000040000f7802 */ /* 0x000fe20000000f00 */
[----:B------:R-:W-:Y:S01]  /*9d50*/  IMAD.MOV.U32 R223, RZ, RZ, 0x40000040 ;  /* 0x40000040ffdf7424 */ /* 0x000fe200078e00ff */
[----:B------:R3:W-:Y:S01]  /*9d60*/  STL.64 [R1+0x8], R20 ;  /* 0x0000081401007387 */ /* 0x0007e20000100a00 */
[----:B------:R-:W-:Y:S01]  /*9d70*/  VIADD R220, R4, 0x802 ;  /* 0x0000080204dc7836 */ /* 0x000fe20000000000 */
[----:B0-----:R-:W-:Y:S01]  /*9d80*/  SHF.R.U32.HI R3, RZ, 0x7, R3 ;  /* 0x00000007ff037819 */ /* 0x001fe20000011603 */
[----:B------:R-:W-:-:S02]  /*9d90*/  IMAD.MOV.U32 R221, RZ, RZ, 0x40000040 ;  /* 0x40000040ffdd7424 */ /* 0x000fc400078e00ff */
[----:B------:R-:W-:Y:S01]  /*9da0*/  VIADD R218, R4, 0x804 ;  /* 0x0000080404da7836 */ /* 0x000fe20000000000 */
[----:B------:R-:W-:Y:S01]  /*9db0*/  IADD3 R12, -R3, 0xb, RZ ;  /* 0x0000000b030c7810 */ /* 0x000fe20007ffe1ff */
[----:B------:R-:W-:Y:S02]  /*9dc0*/  IMAD.MOV.U32 R219, RZ, RZ, 0x40000040 ;  /* 0x40000040ffdb7424 */ /* 0x000fe400078e00ff */
[----:B------:R-:W-:Y:S01]  /*9dd0*/  HGMMA.64x96x16.F32 R24, gdesc[UR4], R24, gsb0 ;  /* 0x01600000041879f0 */ /* 0x000fe20008000818 */
        /* <DEDUP_REMOVED lines=8> */
[----:B------:R-:W-:Y:S01]  /*9e60*/  IADD3 R6, R14, 0x4, RZ ;  /* 0x000000040e067810 */ /* 0x000fe20007ffe0ff */
[----:B------:R-:W-:-:S02]  /*9e70*/  IMAD.MOV.U32 R215, RZ, RZ, 0x40000040 ;  /* 0x40000040ffd77424 */ /* 0x000fc400078e00ff */
[C---:B------:R-:W-:Y:S02]  /*9e80*/  VIADD R10, R4.reuse, 0xc02 ;  /* 0x00000c02040a7836 */ /* 0x040fe40000000000 */
[----:B------:R-:W-:Y:S02]  /*9e90*/  IMAD.MOV.U32 R11, RZ, RZ, 0x40000040 ;  /* 0x40000040ff0b7424 */ /* 0x000fe400078e00ff */
[----:B------:R-:W-:Y:S02]  /*9ea0*/  VIADD R8, R4, 0xc04 ;  /* 0x00000c0404087836 */ /* 0x000fe40000000000 */
[----:B------:R-:W-:Y:S01]  /*9eb0*/  IMAD.MOV.U32 R9, RZ, RZ, 0x40000040 ;  /* 0x40000040ff097424 */ /* 0x000fe200078e00ff */
[----:B------:R-:W-:Y:S02]  /*9ec0*/  WARPGROUP.DEPBAR.LE gsb0, 0x0 ;  /* 0x00008000000079c5 */ /* 0x000fe40000010000 */
[----:B------:R-:W-:-:S06]  /*9ed0*/  WARPGROUP.ARRIVE ;  /* 0x00000000000079c5 */ /* 0x000fcc0000000000 */
[----:B------:R-:W-:Y:S01]  /*9ee0*/  HGMMA.64x96x16.F32 R24, gdesc[UR4], R24, gsb0 ;  /* 0x01600000041879f0 */ /* 0x000fe20008000818 */
[----:B------:R-:W-:Y:S02]  /*9ef0*/  R2UR UR4, R80 ;  /* 0x00000000500472ca */ /* 0x000fe400000e0000 */
[----:B------:R-:W-:Y:S02]  /*9f00*/  R2UR UR5, R81 ;  /* 0x00000000510572ca */ /* 0x000fe400000e0000 */
[----:B------:R-:W-:Y:S01]  /*9f10*/  R2UR UR6, R6 ;  /* 0x00000000060672ca */ /* 0x000fe200000e0000 */
[----:B------:R-:W-:Y:S01]  /*9f20*/  VIADD R6, R14, 0x6 ;  /* 0x000000060e067836 */ /* 0x000fe20000000000 */
[----:B------:R-:W-:Y:S02]  /*9f30*/  R2UR UR7, R7 ;  /* 0x00000000070772ca */ /* 0x000fe400000e0000 */
[----:B------:R-:W-:Y:S01]  /*9f40*/  MOV R7, 0x40000040 ;  /* 0x4000004000077802 */ /* 0x000fe20000000f00 */
[----:B------:R-:W-:-:S02]  /*9f50*/  WARPGROUP.DEPBAR.LE gsb0, 0x0 ;  /* 0x00008000000079c5 */ /* 0x000fc40000010000 */
[----:B------:R-:W-:-:S08]  /*9f60*/  WARPGROUP.ARRIVE ;  /* 0x00000000000079c5 */ /* 0x000fd00000000000 */
        /* <DEDUP_REMOVED lines=96> */
[C---:B------:R-:W-:Y:S01]  /*a570*/  IADD3 R6, R14.reuse, 0x904, RZ ;  /* 0x000009040e067810 */ /* 0x040fe20007ffe0ff */
[----:B------:R-:W-:Y:S01]  /*a580*/  VIADD R14, R14, 0x906 ;  /* 0x000009060e0e7836 */ /* 0x000fe20000000000 */
[----:B------:R-:W-:-:S02]  /*a590*/  WARPGROUP.DEPBAR.LE gsb0, 0x0 ;  /* 0x00008000000079c5 */ /* 0x000fc40000010000 */
[----:B------:R-:W-:-:S07]  /*a5a0*/  WARPGROUP.ARRIVE ;  /* 0x00000000000079c5 */ /* 0x000fce0000000000 */
        /* <DEDUP_REMOVED lines=18> */
[----:B------:R3:W-:Y:S06]  /*a6d0*/  BAR.ARV R12, 0x100 ;  /* 0x0004000c0000751d */ /* 0x0007ec0000002000 */
[----:B------:R-:W-:Y:S05]  /*a6e0*/  @!P0 BRA `(.L_x_15241) ;  /* 0x0000000000048947 */ /* 0x000fea0003800000 */
[----:B------:R-:W-:Y:S01]  /*a6f0*/  BPT.TRAP 0x1 ;  /* 0x000000040000795c */ /* 0x000fe20000300000 */
.L_x_15241:
[----:B---3--:R-:W2:Y:S01]  /*a700*/  LDL.LU R76, [R1] ;  /* 0x00000000014c7983 */ /* 0x008ea20000300800 */
[----:B------:R-:W0:Y:S01]  /*a710*/  LDC R75, c[0x0][0x448] ;  /* 0x00011200ff4b7b82 */ /* 0x000e220000000800 */
[----:B------:R-:W-:Y:S01]  /*a720*/  ULDC UR4, c[0x0][0xad0] ;  /* 0x0002b40000047ab9 */ /* 0x000fe20000000800 */
[----:B------:R-:W-:Y:S01]  /*a730*/  ULDC UR46, c[0x0][0xa80] ;  /* 0x0002a000002e7ab9 */ /* 0x000fe20000000800 */
[----:B------:R-:W3:Y:S04]  /*a740*/  LDL R15, [R1+0xb8] ;  /* 0x0000b800010f7983 */ /* 0x000ee80000100800 */
[----:B------:R-:W3:Y:S04]  /*a750*/  LDL R180, [R1+0x98] ;  /* 0x0000980001b47983 */ /* 0x000ee80000100800 */
[----:B------:R-:W4:Y:S01]  /*a760*/  LDL R178, [R1+0xac] ;  /* 0x0000ac0001b27983 */ /* 0x000f220000100800 */
[----:B------:R-:W-:Y:S01]  /*a770*/  FMUL.FTZ R32, R32, UR4 ;  /* 0x0000000420207c20 */ /* 0x000fe20008410000 */
[----:B------:R-:W-:Y:S01]  /*a780*/  FMUL.FTZ R24, R24, UR4 ;  /* 0x0000000418187c20 */ /* 0x000fe20008410000 */
[----:B------:R-:W-:Y:S01]  /*a790*/  FMUL.FTZ R29, R29, UR4 ;  /* 0x000000041d1d7c20 */ /* 0x000fe20008410000 */
[----:B------:R-:W5:Y:S01]  /*a7a0*/  LDL R179, [R1+0x90] ;  /* 0x0000900001b37983 */ /* 0x000f620000100800 */
[----:B------:R-:W-:Y:S01]  /*a7b0*/  MUFU.TANH R78, R32 ;  /* 0x00000020004e7308 */ /* 0x000fe20000002400 */
[----:B------:R-:W-:Y:S01]  /*a7c0*/  FMUL.FTZ R25, R25, UR4 ;  /* 0x0000000419197c20 */ /* 0x000fe20008410000 */
[----:B------:R-:W-:Y:S01]  /*a7d0*/  FMUL.FTZ R28, R28, UR4 ;  /* 0x000000041c1c7c20 */ /* 0x000fe20008410000 */
[----:B------:R-:W-:Y:S01]  /*a7e0*/  FMUL.FTZ R33, R33, UR4 ;  /* 0x0000000421217c20 */ /* 0x000fe20008410000 */
[----:B------:R-:W-:Y:S01]  /*a7f0*/  FMUL.FTZ R36, R36, UR4 ;  /* 0x0000000424247c20 */ /* 0x000fe20008410000 */
[----:B------:R-:W-:Y:S01]  /*a800*/  FMUL.FTZ R37, R37, UR4 ;  /* 0x0000000425257c20 */ /* 0x000fe20008410000 */
[----:B0-----:R-:W-:-:S02]  /*a810*/  ISETP.NE.AND P5, PT, R75, 0x1, PT ;  /* 0x000000014b00780c */ /* 0x001fc40003fa5270 */
[----:B------:R0:W1:Y:S01]  /*a820*/  MUFU.TANH R74, R24 ;  /* 0x00000018004a7308 */ /* 0x0000620000002400 */
[----:B------:R-:W5:Y:S01]  /*a830*/  LDL R75, [R1+0xbc] ;  /* 0x0000bc00014b7983 */ /* 0x000f620000100800 */
[----:B------:R-:W-:Y:S01]  /*a840*/  FMUL.FTZ R40, R40, UR4 ;  /* 0x0000000428287c20 */ /* 0x000fe20008410000 */
[----:B------:R-:W-:Y:S01]  /*a850*/  FMUL.FTZ R52, R52, UR4 ;  /* 0x0000000434347c20 */ /* 0x000fe20008410000 */
[----:B------:R-:W-:Y:S01]  /*a860*/  FMUL.FTZ R20, R31, UR4 ;  /* 0x000000041f147c20 */ /* 0x000fe20008410000 */
[----:B------:R-:W-:Y:S01]  /*a870*/  FMUL.FTZ R41, R41, UR4 ;  /* 0x0000000429297c20 */ /* 0x000fe20008410000 */
[----:B------:R-:W-:Y:S01]  /*a880*/  FMUL.FTZ R49, R49, UR4 ;  /* 0x0000000431317c20 */ /* 0x000fe20008410000 */
[----:B------:R-:W-:Y:S01]  /*a890*/  FMUL.FTZ R21, R30, UR4 ;  /* 0x000000041e157c20 */ /* 0x000fe20008410000 */
[----:B------:R-:W-:Y:S01]  /*a8a0*/  MUFU.TANH R77, R29 ;  /* 0x0000001d004d7308 */ /* 0x000fe20000002400 */
[----:B0-----:R-:W-:Y:S01]  /*a8b0*/  FMUL.FTZ R24, R34, UR4 ;  /* 0x0000000422187c20 */ /* 0x001fe20008410000 */
[----:B------:R-:W-:Y:S01]  /*a8c0*/  FMUL.FTZ R48, R48, UR4 ;  /* 0x0000000430307c20 */ /* 0x000fe20008410000 */
[----:B------:R-:W-:Y:S01]  /*a8d0*/  FMUL.FTZ R3, R26, UR4 ;  /* 0x000000041a037c20 */ /* 0x000fe20008410000 */
[----:B------:R-:W0:Y:S01]  /*a8e0*/  @P5 LDC R32, c[0x0][0x44c] ;  /* 0x00011300ff205b82 */ /* 0x000e220000000800 */
[----:B------:R-:W-:Y:S01]  /*a8f0*/  FMUL.FTZ R45, R45, UR4 ;  /* 0x000000042d2d7c20 */ /* 0x000fe20008410000 */
[----:B------:R-:W-:-:S02]  /*a900*/  FMUL.FTZ R14, R27, UR4 ;  /* 0x000000041b0e7c20 */ /* 0x000fc40008410000 */
[----:B------:R1:W5:Y:S04]  /*a910*/  MUFU.TANH R73, R25 ;  /* 0x0000001900497308 */ /* 0x0003680000002400 */
[----:B------:R-:W0:Y:S04]  /*a920*/  @P5 LDC R34, c[0x0][0x450] ;  /* 0x00011400ff225b82 */ /* 0x000e280000000800 */
[----:B------:R1:W5:Y:S02]  /*a930*/  MUFU.TANH R72, R28 ;  /* 0x0000001c00487308 */ /* 0x0003640000002400 */
[----:B-1----:R-:W-:-:S06]  /*a940*/  FMUL.FTZ R25, R35, UR4 ;  /* 0x0000000423197c20 */ /* 0x002fcc0008410000 */
[----:B------:R-:W1:Y:S01]  /*a950*/  MUFU.TANH R33, R33 ;  /* 0x0000002100217308 */ /* 0x000e620000002400 */
[----:B------:R-:W-:Y:S01]  /*a960*/  FMUL.FTZ R28, R44, UR4 ;  /* 0x000000042c1c7c20 */ /* 0x000fe20008410000 */
[----:B------:R-:W-:-:S06]  /*a970*/  FMUL.FTZ R44, R46, UR4 ;  /* 0x000000042e2c7c20 */ /* 0x000fcc0008410000 */
[----:B------:R-:W1:Y:S01]  /*a980*/  MUFU.TANH R36, R36 ;  /* 0x0000002400247308 */ /* 0x000e620000002400 */
[----:B------:R-:W-:-:S07]  /*a990*/  FMUL.FTZ R31, R43, UR4 ;  /* 0x000000042b1f7c20 */ /* 0x000fce0008410000 */
[----:B------:R1:W-:Y:S01]  /*a9a0*/  MUFU.TANH R35, R28 ;  /* 0x0000001c00237308 */ /* 0x0003e20000002400 */
[----:B------:R-:W-:-:S07]  /*a9b0*/  FMUL.FTZ R30, R42, UR4 ;  /* 0x000000042a1e7c20 */ /* 0x000fce0008410000 */
[----:B------:R-:W5:Y:S01]  /*a9c0*/  MUFU.TANH R37, R37 ;  /* 0x0000002500257308 */ /* 0x000f620000002400 */
[----:B-1----:R-:W-:-:S07]  /*a9d0*/  FMUL.FTZ R28, R53, UR4 ;  /* 0x00000004351c7c20 */ /* 0x002fce0008410000 */
[----:B------:R-:W1:Y:S01]  /*a9e0*/  MUFU.TANH R40, R40 ;  /* 0x0000002800287308 */ /* 0x000e620000002400 */
[----:B------:R-:W-:-:S07]  /*a9f0*/  FMUL.FTZ R26, R39, UR4 ;  /* 0x00000004271a7c20 */ /* 0x000fce0008410000 */
[----:B------:R1:W-:Y:S08]  /*aa00*/  MUFU.TANH R43, R52 ;  /* 0x00000034002b7308 */ /* 0x0003f00000002400 */
[----:B------:R-:W1:Y:S08]  /*aa10*/  MUFU.TANH R41, R41 ;  /* 0x0000002900297308 */ /* 0x000e700000002400 */
[----:B------:R1:W-:Y:S08]  /*aa20*/  MUFU.TANH R42, R49 ;  /* 0x00000031002a7308 */ /* 0x0003f00000002400 */
[----:B------:R1:W-:Y:S01]  /*aa30*/  MUFU.TANH R79, R28 ;  /* 0x0000001c004f7308 */ /* 0x0003e20000002400 */
[----:B------:R-:W-:-:S07]  /*aa40*/  FMUL.FTZ R27, R38, UR4 ;  /* 0x00000004261b7c20 */ /* 0x000fce0008410000 */
[----:B------:R1:W-:Y:S08]  /*aa50*/  MUFU.TANH R39, R48 ;  /* 0x0000003000277308 */ /* 0x0003f00000002400 */
[----:B------:R-:W1:Y:S01]  /*aa60*/  MUFU.TANH R45, R45 ;  /* 0x0000002d002d7308 */ /* 0x000e620000002400 */
[----:B------:R-:W-:Y:S01]  /*aa70*/  FMUL.FTZ R56, R56, UR4 ;  /* 0x0000000438387c20 */ /* 0x000fe20008410000 */
[----:B------:R-:W-:Y:S01]  /*aa80*/  FMUL.FTZ R57, R57, UR4 ;  /* 0x0000000439397c20 */ /* 0x000fe20008410000 */
[----:B------:R-:W-:-:S05]  /*aa90*/  FMUL.FTZ R60, R60, UR4 ;  /* 0x000000043c3c7c20 */ /* 0x000fca0008410000 */
[----:B------:R-:W1:Y:S01]  /*aaa0*/  MUFU.TANH R56, R56 ;  /* 0x0000003800387308 */ /* 0x000e620000002400 */
[----:B------:R-:W-:Y:S01]  /*aab0*/  FMUL.FTZ R61, R61, UR4 ;  /* 0x000000043d3d7c20 */ /* 0x000fe20008410000 */
[----:B------:R-:W-:-:S06]  /*aac0*/  FMUL.FTZ R64, R64, UR4 ;  /* 0x0000000440407c20 */ /* 0x000fcc0008410000 */
[----:B------:R-:W1:Y:S01]  /*aad0*/  MUFU.TANH R57, R57 ;  /* 0x0000003900397308 */ /* 0x000e620000002400 */
[----:B------:R-:W-:-:S07]  /*aae0*/  FMUL.FTZ R65, R65, UR4 ;  /* 0x0000000441417c20 */ /* 0x000fce0008410000 */
[----:B------:R-:W1:Y:S01]  /*aaf0*/  MUFU.TANH R60, R60 ;  /* 0x0000003c003c7308 */ /* 0x000e620000002400 */
[----:B------:R-:W-:-:S07]  /*ab00*/  FMUL.FTZ R68, R68, UR4 ;  /* 0x0000000444447c20 */ /* 0x000fce0008410000 */
[----:B------:R-:W1:Y:S01]  /*ab10*/  MUFU.TANH R61, R61 ;  /* 0x0000003d003d7308 */ /* 0x000e620000002400 */
[----:B------:R-:W-:-:S07]  /*ab20*/  FMUL.FTZ R69, R69, UR4 ;  /* 0x0000000445457c20 */ /* 0x000fce0008410000 */
[----:B------:R-:W1:Y:S08]  /*ab30*/  MUFU.TANH R64, R64 ;  /* 0x0000004000407308 */ /* 0x000e700000002400 */
[----:B------:R-:W1:Y:S08]  /*ab40*/  MUFU.TANH R65, R65 ;  /* 0x0000004100417308 */ /* 0x000e700000002400 */
[----:B------:R-:W1:Y:S01]  /*ab50*/  MUFU.TANH R68, R68 ;  /* 0x0000004400447308 */ /* 0x000e620000002400 */
[----:B---3--:R-:W-:Y:S01]  /*ab60*/  IMAD.IADD R15, R15, 0x1, R180 ;  /* 0x000000010f0f7824 */ /* 0x008fe200078e02b4 */
[----:B--2---:R-:W-:Y:S01]  /*ab70*/  LOP3.LUT R76, R76, 0xfffffffe, RZ, 0xc0, !PT ;  /* 0xfffffffe4c4c7812 */ /* 0x004fe200078ec0ff */
[----:B------:R-:W-:-:S05]  /*ab80*/  FMUL.FTZ R50, R50, UR4 ;  /* 0x0000000432327c20 */ /* 0x000fca0008410000 */
[----:B------:R-:W-:Y:S01]  /*ab90*/  MUFU.TANH R3, R3 ;  /* 0x0000000300037308 */ /* 0x000fe20000002400 */
[----:B0-----:R-:W-:-:S05]  /*aba0*/  @P5 IMAD.HI.U32 R29, R15, R32, RZ ;  /* 0x000000200f1d5227 */ /* 0x001fca00078e00ff */
[----:B------:R-:W-:Y:S02]  /*abb0*/  @P5 SHF.R.U32.HI R15, RZ, R34, R29 ;  /* 0x00000022ff0f5219 */ /* 0x000fe4000001161d */
[----:B------:R-:W-:Y:S03]  /*abc0*/  MUFU.TANH R14, R14 ;  /* 0x0000000e000e7308 */ /* 0x000fe60000002400 */
[----:B------:R-:W0:Y:S01]  /*abd0*/  SHFL.IDX PT, R32, R15, RZ, 0x1c1f ;  /* 0x001c1fff0f207589 */ /* 0x000e2200000e0000 */
[----:B----4-:R-:W-:Y:S01]  /*abe0*/  IMAD R29, R177, -0x60, R178 ;  /* 0xffffffa0b11d7824 */ /* 0x010fe200078e02b2 */
[----:B------:R-:W-:-:S03]  /*abf0*/  @P5 LOP3.LUT R76, R76, 0x1, RZ, 0xfc, !PT ;  /* 0x000000014c4c5812 */ /* 0x000fc600078efcff */
[----:B------:R-:W-:Y:S01]  /*ac00*/  VIADD R29, R29, 0x60 ;  /* 0x000000601d1d7836 */ /* 0x000fe20000000000 */
[----:B------:R-:W-:Y:S03]  /*ac10*/  MUFU.TANH R21, R21 ;  /* 0x0000001500157308 */ /* 0x000fe60000002400 */
[----:B-----5:R-:W-:Y:S01]  /*ac20*/  IMAD R75, R75, -0x2, R29 ;  /* 0xfffffffe4b4b7824 */ /* 0x020fe200078e021d */
[----:B------:R2:W-:Y:S04]  /*ac30*/  STL [R1], R76 ;  /* 0x0000004c01007387 */ /* 0x0005e80000100800 */
[----:B------:R-:W-:Y:S01]  /*ac40*/  MUFU.TANH R20, R20 ;  /* 0x0000001400147308 */ /* 0x000fe20000002400 */
[----:B--2---:R-:W-:Y:S01]  /*ac50*/  IADD3 R76, -R179, 0x1, R75 ;  /* 0x00000001b34c7810 */ /* 0x004fe20007ffe14b */
[----:B------:R-:W-:-:S06]  /*ac60*/  FMUL.FTZ R55, R55, UR4 ;  /* 0x0000000437377c20 */ /* 0x000fcc0008410000 */
[----:B------:R-:W-:Y:S01]  /*ac70*/  MUFU.TANH R24, R24 ;  /* 0x0000001800187308 */ /* 0x000fe20000002400 */
[----:B0-----:R-:W-:-:S04]  /*ac80*/  VIADDMNMX R46, R32, R76, R75, PT ;  /* 0x0000004c202e7246 */ /* 0x001fc8000380014b */
[C---:B------:R-:W-:Y:S02]  /*ac90*/  ISETP.GT.AND P1, PT, R46.reuse, RZ, PT ;  /* 0x000000ff2e00720c */ /* 0x040fe40003f24270 */
[C---:B------:R-:W-:Y:S01]  /*aca0*/  ISETP.GT.AND P2, PT, R46.reuse, 0x1, PT ;  /* 0x000000012e00780c */ /* 0x040fe20003f44270 */
[----:B------:R-:W-:Y:S01]  /*acb0*/  MUFU.TANH R25, R25 ;  /* 0x0000001900197308 */ /* 0x000fe20000002400 */
[----:B------:R-:W-:Y:S02]  /*acc0*/  ISETP.GT.AND P3, PT, R46, 0x8, PT ;  /* 0x000000082e00780c */ /* 0x000fe40003f64270 */
[----:B------:R-:W-:Y:S02]  /*acd0*/  FSEL R74, R74, -INF , P1 ;  /* 0xff8000004a4a7808 */ /* 0x000fe40000800000 */
[----:B------:R-:W-:Y:S02]  /*ace0*/  FSEL R73, R73, -INF , P2 ;  /* 0xff80000049497808 */ /* 0x000fe40001000000 */
[----:B------:R-:W-:-:S02]  /*acf0*/  ISETP.GT.AND P1, PT, R46, 0x9, PT ;  /* 0x000000092e00780c */ /* 0x000fc40003f24270 */
[----:B------:R-:W-:Y:S02]  /*ad00*/  FSEL R72, R72, -INF , P3 ;  /* 0xff80000048487808 */ /* 0x000fe40001800000 */
[----:B------:R-:W-:Y:S02]  /*ad10*/  FMNMX.FTZ R29, R74, R73, !PT ;  /* 0x000000494a1d7209 */ /* 0x000fe40007810000 */
[----:B------:R-:W-:Y:S02]  /*ad20*/  ISETP.GT.AND P2, PT, R46, 0x10, PT ;  /* 0x000000102e00780c */ /* 0x000fe40003f44270 */
[----:B------:R-:W-:Y:S02]  /*ad30*/  FSEL R53, R77, -INF , P1 ;  /* 0xff8000004d357808 */ /* 0x000fe40000800000 */
[----:B------:R-:W-:Y:S02]  /*ad40*/  FMNMX.FTZ R32, R72, R29, !PT ;  /* 0x0000001d48207209 */ /* 0x000fe40007810000 */
[----:B------:R-:W-:-:S02]  /*ad50*/  ISETP.GT.AND P1, PT, R46, 0x11, PT ;  /* 0x000000112e00780c */ /* 0x000fc40003f24270 */
[----:B-1----:R-:W-:Y:S02]  /*ad60*/  FSEL R52, R78, -INF , P2 ;  /* 0xff8000004e347808 */ /* 0x002fe40001000000 */
[----:B------:R-:W-:Y:S02]  /*ad70*/  FMNMX.FTZ R29, R53, R32, !PT ;  /* 0x00000020351d7209 */ /* 0x000fe40007810000 */
[----:B------:R-:W-:Y:S02]  /*ad80*/  ISETP.GT.AND P2, PT, R46, 0x18, PT ;  /* 0x000000182e00780c */ /* 0x000fe40003f44270 */
[----:B------:R-:W-:Y:S02]  /*ad90*/  FSEL R49, R33, -INF , P1 ;  /* 0xff80000021317808 */ /* 0x000fe40000800000 */
[----:B------:R-:W-:Y:S02]  /*ada0*/  FMNMX.FTZ R28, R52, R29, !PT ;  /* 0x0000001d341c7209 */ /* 0x000fe40007810000 */
[----:B------:R-:W-:-:S02]  /*adb0*/  ISETP.GT.AND P1, PT, R46, 0x19, PT ;  /* 0x000000192e00780c */ /* 0x000fc40003f24270 */
[----:B------:R-:W-:Y:S02]  /*adc0*/  FSEL R48, R36, -INF , P2 ;  /* 0xff80000024307808 */ /* 0x000fe40001000000 */
        /* <DEDUP_REMOVED lines=10> */
[----:B------:R-:W-:-:S02]  /*ae70*/  FSEL R28, R35, -INF , P2 ;  /* 0xff800000231c7808 */ /* 0x000fc40001000000 */
[C---:B------:R-:W-:Y:S02]  /*ae80*/  ISETP.GT.AND P1, PT, R46.reuse, 0x29, PT ;  /* 0x000000292e00780c */ /* 0x040fe40003f24270 */
        /* <DEDUP_REMOVED lines=24> */
[----:B------:R-:W-:Y:S01]  /*b010*/  FMNMX.FTZ R56, R40, R43, !PT ;  /* 0x0000002b28387209 */ /* 0x000fe20007810000 */
[----:B------:R-:W0:Y:S01]  /*b020*/  MUFU.TANH R69, R69 ;  /* 0x0000004500457308 */ /* 0x000e220000002400 */
        /* <DEDUP_REMOVED lines=12> */
[----:B------:R-:W-:Y:S01]  /*b0f0*/  FMUL.FTZ R56, R47, UR4 ;  /* 0x000000042f387c20 */ /* 0x000fe20008410000 */
[----:B0-----:R-:W-:Y:S02]  /*b100*/  FSEL R47, R69, -INF , P1 ;  /* 0xff800000452f7808 */ /* 0x001fe40000800000 */
[----:B------:R-:W-:-:S04]  /*b110*/  FMNMX.FTZ R60, R46, R57, !PT ;  /* 0x000000392e3c7209 */ /* 0x000fc80007810000 */
[----:B------:R-:W-:-:S05]  /*b120*/  FMNMX.FTZ R60, R47, R60, !PT ;  /* 0x0000003c2f3c7209 */ /* 0x000fca0007810000 */
[----:B------:R-:W0:Y:S04]  /*b130*/  SHFL.BFLY PT, R57, R60, 0x2, 0x1f ;  /* 0x0c401f003c397f89 */ /* 0x000e2800000e0000 */
[----:B------:R-:W1:Y:S01]  /*b140*/  SHFL.IDX PT, R15, R15, 0x1, 0x1c1f ;  /* 0x003c1f000f0f7f89 */ /* 0x000e6200000e0000 */
[----:B------:R2:W-:Y:S01]  /*b150*/  MUFU.TANH R64, R50 ;  /* 0x0000003200407308 */ /* 0x0005e20000002400 */
[----:B0-----:R-:W-:-:S05]  /*b160*/  FMNMX.FTZ R57, R60, R57, !PT ;  /* 0x000000393c397209 */ /* 0x001fca0007810000 */
[----:B--2---:R-:W0:Y:S01]  /*b170*/  SHFL.BFLY PT, R50, R57, 0x1, 0x1f ;  /* 0x0c201f0039327f89 */ /* 0x004e2200000e0000 */
[----:B-1----:R-:W-:Y:S01]  /*b180*/  VIADDMNMX R75, R15, R76, R75, PT ;  /* 0x0000004c0f4b7246 */ /* 0x002fe2000380014b */
[----:B------:R1:W-:Y:S03]  /*b190*/  MUFU.TANH R69, R55 ;  /* 0x0000003700457308 */ /* 0x0003e60000002400 */
[C---:B------:R-:W-:Y:S02]  /*b1a0*/  ISETP.GT.AND P3, PT, R75.reuse, RZ, PT ;  /* 0x000000ff4b00720c */ /* 0x040fe40003f64270 */
[C---:B------:R-:W-:Y:S02]  /*b1b0*/  ISETP.GT.AND P4, PT, R75.reuse, 0x1, PT ;  /* 0x000000014b00780c */ /* 0x040fe40003f84270 */
[----:B------:R-:W-:Y:S02]  /*b1c0*/  ISETP.GT.AND P2, PT, R75, 0x8, PT ;  /* 0x000000084b00780c */ /* 0x000fe40003f44270 */
[----:B-1----:R-:W-:-:S02]  /*b1d0*/  FSEL R55, R3, -INF , P3 ;  /* 0xff80000003377808 */ /* 0x002fc40001800000 */
[----:B------:R-:W-:Y:S01]  /*b1e0*/  FSEL R14, R14, -INF , P4 ;  /* 0xff8000000e0e7808 */ /* 0x000fe20002000000 */
[----:B------:R-:W1:Y:S01]  /*b1f0*/  MUFU.TANH R27, R27 ;  /* 0x0000001b001b7308 */ /* 0x000e620000002400 */
[----:B------:R-:W-:Y:S02]  /*b200*/  ISETP.GT.AND P1, PT, R75, 0x9, PT ;  /* 0x000000094b00780c */ /* 0x000fe40003f24270 */
[----:B------:R-:W-:Y:S02]  /*b210*/  FSEL R21, R21, -INF , P2 ;  /* 0xff80000015157808 */ /* 0x000fe40001000000 */
[----:B------:R-:W-:Y:S02]  /*b220*/  ISETP.GT.AND P2, PT, R75, 0x10, PT ;  /* 0x000000104b00780c */ /* 0x000fe40003f44270 */
[----:B0-----:R-:W-:Y:S02]  /*b230*/  FMNMX.FTZ R15, R57, R50, !PT ;  /* 0x00000032390f7209 */ /* 0x001fe40007810000 */
[----:B------:R-:W-:Y:S01]  /*b240*/  FMNMX.FTZ R50, R55, R14, !PT ;  /* 0x0000000e37327209 */ /* 0x000fe20007810000 */
[----:B------:R-:W0:Y:S01]  /*b250*/  MUFU.TANH R26, R26 ;  /* 0x0000001a001a7308 */ /* 0x000e220000002400 */
[----:B------:R-:W-:-:S02]  /*b260*/  FSEL R20, R20, -INF , P1 ;  /* 0xff80000014147808 */ /* 0x000fc40000800000 */
[----:B------:R-:W-:Y:S01]  /*b270*/  FMNMX.FTZ R3, R21, R50, !PT ;  /* 0x0000003215037209 */ /* 0x000fe20007810000 */
[----:B------:R-:W-:Y:S01]  /*b280*/  FMUL.FTZ R54, R54, UR4 ;  /* 0x0000000436367c20 */ /* 0x000fe20008410000 */
[C---:B------:R-:W-:Y:S02]  /*b290*/  ISETP.GT.AND P1, PT, R75.reuse, 0x11, PT ;  /* 0x000000114b00780c */ /* 0x040fe40003f24270 */
[----:B------:R-:W-:Y:S01]  /*b2a0*/  FSEL R24, R24, -INF , P2 ;  /* 0xff80000018187808 */ /* 0x000fe20001000000 */
[----:B------:R-:W2:Y:S01]  /*b2b0*/  MUFU.TANH R30, R30 ;  /* 0x0000001e001e7308 */ /* 0x000ea20000002400 */
[----:B------:R-:W-:Y:S02]  /*b2c0*/  FMNMX.FTZ R3, R20, R3, !PT ;  /* 0x0000000314037209 */ /* 0x000fe40007810000 */
[----:B------:R-:W-:Y:S02]  /*b2d0*/  ISETP.GT.AND P2, PT, R75, 0x18, PT ;  /* 0x000000184b00780c */ /* 0x000fe40003f44270 */
[----:B------:R-:W-:-:S03]  /*b2e0*/  FSEL R25, R25, -INF , P1 ;  /* 0xff80000019197808 */ /* 0x000fc60000800000 */
[----:B------:R-:W3:Y:S01]  /*b2f0*/  MUFU.TANH R31, R31 ;  /* 0x0000001f001f7308 */ /* 0x000ee20000002400 */
[----:B-1----:R-:W-:Y:S02]  /*b300*/  FSEL R50, R27, -INF , P2 ;  /* 0xff8000001b327808 */ /* 0x002fe40001000000 */
[----:B------:R-:W-:-:S05]  /*b310*/  ISETP.GT.AND P1, PT, R75, 0x19, PT ;  /* 0x000000194b00780c */ /* 0x000fca0003f24270 */
[----:B------:R1:W-:Y:S01]  /*b320*/  MUFU.TANH R68, R54 ;  /* 0x0000003600447308 */ /* 0x0003e20000002400 */
[----:B------:R-:W-:Y:S01]  /*b330*/  FMUL.FTZ R59, R59, UR4 ;  /* 0x000000043b3b7c20 */ /* 0x000fe20008410000 */
[----:B-1----:R-:W-:-:S06]  /*b340*/  FMNMX.FTZ R54, R24, R3, !PT ;  /* 0x0000000318367209 */ /* 0x002fcc0007810000 */
[----:B------:R-:W1:Y:S01]  /*b350*/  MUFU.TANH R44, R44 ;  /* 0x0000002c002c7308 */ /* 0x000e620000002400 */
[----:B------:R-:W-:Y:S02]  /*b360*/  FMNMX.FTZ R27, R25, R54, !PT ;  /* 0x00000036191b7209 */ /* 0x000fe40007810000 */
[----:B------:R-:W-:Y:S02]  /*b370*/  ISETP.GT.AND P2, PT, R75, 0x20, PT ;  /* 0x000000204b00780c */ /* 0x000fe40003f44270 */
[----:B0-----:R-:W-:-:S03]  /*b380*/  FSEL R54, R26, -INF , P1 ;  /* 0xff8000001a367808 */ /* 0x001fc60000800000 */
[----:B------:R3:W0:Y:S01]  /*b390*/  MUFU.TANH R61, R56 ;  /* 0x00000038003d7308 */ /* 0x0006220000002400 */
[----:B------:R-:W-:Y:S01]  /*b3a0*/  FMNMX.FTZ R27, R50, R27, !PT ;  /* 0x0000001b321b7209 */ /* 0x000fe20007810000 */
[----:B------:R-:W-:Y:S01]  /*b3b0*/  FMUL.FTZ R51, R51, UR4 ;  /* 0x0000000433337c20 */ /* 0x000fe20008410000 */
[----:B------:R-:W-:Y:S02]  /*b3c0*/  ISETP.GT.AND P1, PT, R75, 0x21, PT ;  /* 0x000000214b00780c */ /* 0x000fe40003f24270 */
[----:B--2---:R-:W-:Y:S02]  /*b3d0*/  FSEL R30, R30, -INF , P2 ;  /* 0xff8000001e1e7808 */ /* 0x004fe40001000000 */
[----:B------:R-:W-:Y:S01]  /*b3e0*/  FMNMX.FTZ R27, R54, R27, !PT ;  /* 0x0000001b361b7209 */ /* 0x000fe20007810000 */
[----:B------:R2:W-:Y:S01]  /*b3f0*/  MUFU.TANH R78, R59 ;  /* 0x0000003b004e7308 */ /* 0x0005e20000002400 */
[----:B------:R-:W-:Y:S02]  /*b400*/  FSETP.NEU.FTZ.AND P3, PT, R15, -INF , PT ;  /* 0xff8000000f00780b */ /* 0x000fe40003f7d000 */
[----:B------:R-:W-:-:S02]  /*b410*/  ISETP.GT.AND P2, PT, R75, 0x28, PT ;  /* 0x000000284b00780c */ /* 0x000fc40003f44270 */
[----:B---3--:R-:W-:Y:S01]  /*b420*/  FSEL R56, R31, -INF , P1 ;  /* 0xff8000001f387808 */ /* 0x008fe20000800000 */
[----:B--2---:R-:W-:Y:S02]  /*b430*/  FMUL.FTZ R59, R15, UR46 ;  /* 0x0000002e0f3b7c20 */ /* 0x004fe40008410000 */
[----:B------:R2:W3:Y:S01]  /*b440*/  MUFU.TANH R65, R51 ;  /* 0x0000003300417308 */ /* 0x0004e20000002400 */
[----:B------:R-:W-:Y:S02]  /*b450*/  FMNMX.FTZ R27, R30, R27, !PT ;  /* 0x0000001b1e1b7209 */ /* 0x000fe40007810000 */
[----:B------:R-:W-:Y:S02]  /*b460*/  FSEL R59, R59, RZ, P3 ;  /* 0x000000ff3b3b7208 */ /* 0x000fe40001800000 */
[----:B------:R-:W-:Y:S02]  /*b470*/  ISETP.GT.AND P1, PT, R75, 0x29, PT ;  /* 0x000000294b00780c */ /* 0x000fe40003f24270 */
[----:B-1----:R-:W-:-:S02]  /*b480*/  FSEL R57, R44, -INF , P2 ;  /* 0xff8000002c397808 */ /* 0x002fc40001000000 */
[----:B------:R-:W-:Y:S01]  /*b490*/  FMNMX.FTZ R26, R56, R27, !PT ;  /* 0x0000001b381a7209 */ /* 0x000fe20007810000 */
[----:B------:R-:W-:Y:S01]  /*b4a0*/  FMUL.FTZ R58, R58, UR4 ;  /* 0x000000043a3a7c20 */ /* 0x000fe20008410000 */
[----:B--2---:R-:W-:Y:S01]  /*b4b0*/  FFMA.FTZ R51, R53, UR46, -R59 ;  /* 0x0000002e35337c23 */ /* 0x004fe2000801083b */
[----:B------:R-:W-:Y:S02]  /*b4c0*/  ISETP.GT.AND P2, PT, R75, 0x30, PT ;  /* 0x000000304b00780c */ /* 0x000fe40003f44270 */
[----:B0-----:R-:W-:Y:S02]  /*b4d0*/  FSEL R53, R61, -INF , P1 ;  /* 0xff8000003d357808 */ /* 0x001fe40000800000 */
[----:B------:R-:W-:Y:S01]  /*b4e0*/  FMNMX.FTZ R26, R57, R26, !PT ;  /* 0x0000001a391a7209 */ /* 0x000fe20007810000 */
[----:B------:R0:W1:Y:S01]  /*b4f0*/  MUFU.TANH R77, R58 ;  /* 0x0000003a004d7308 */ /* 0x0000620000002400 */
[----:B------:R-:W-:Y:S01]  /*b500*/  FMUL.FTZ R62, R62, UR4 ;  /* 0x000000043e3e7c20 */ /* 0x000fe20008410000 */
[----:B------:R-:W-:-:S02]  /*b510*/  ISETP.GT.AND P1, PT, R75, 0x31, PT ;  /* 0x000000314b00780c */ /* 0x000fc40003f24270 */
[----:B------:R-:W-:Y:S02]  /*b520*/  FSEL R44, R64, -INF , P2 ;  /* 0xff800000402c7808 */ /* 0x000fe40001000000 */
[----:B------:R-:W-:Y:S02]  /*b530*/  FMNMX.FTZ R31, R53, R26, !PT ;  /* 0x0000001a351f7209 */ /* 0x000fe40007810000 */
[----:B------:R-:W-:Y:S02]  /*b540*/  ISETP.GT.AND P2, PT, R75, 0x38, PT ;  /* 0x000000384b00780c */ /* 0x000fe40003f44270 */
[----:B---3--:R-:W-:Y:S02]  /*b550*/  FSEL R26, R65, -INF , P1 ;  /* 0xff800000411a7808 */ /* 0x008fe40000800000 */
[----:B------:R-:W-:Y:S01]  /*b560*/  FMNMX.FTZ R31, R44, R31, !PT ;  /* 0x0000001f2c1f7209 */ /* 0x000fe20007810000 */
[----:B------:R-:W2:Y:S01]  /*b570*/  MUFU.TANH R62, R62 ;  /* 0x0000003e003e7308 */ /* 0x000ea20000002400 */
[----:B------:R-:W-:Y:S01]  /*b580*/  FMUL.FTZ R63, R63, UR4 ;  /* 0x000000043f3f7c20 */ /* 0x000fe20008410000 */
[----:B------:R-:W-:Y:S01]  /*b590*/  FFMA.FTZ R156, R52, UR46, -R59 ;  /* 0x0000002e349c7c23 */ /* 0x000fe2000801083b */
[----:B------:R-:W-:Y:S01]  /*b5a0*/  ISETP.GT.AND P1, PT, R75, 0x39, PT ;  /* 0x000000394b00780c */ /* 0x000fe20003f24270 */
[----:B------:R-:W-:Y:S01]  /*b5b0*/  FMUL.FTZ R66, R66, UR4 ;  /* 0x0000000442427c20 */ /* 0x000fe20008410000 */
[----:B------:R-:W-:-:S03]  /*b5c0*/  FSEL R52, R68, -INF , P2 ;  /* 0xff80000044347808 */ /* 0x000fc60001000000 */
[----:B------:R3:W-:Y:S01]  /*b5d0*/  MUFU.EX2 R27, R51 ;  /* 0x00000033001b7308 */ /* 0x0007e20000000800 */
[----:B------:R-:W-:Y:S01]  /*b5e0*/  ISETP.GT.AND P2, PT, R75, 0x40, PT ;  /* 0x000000404b00780c */ /* 0x000fe20003f44270 */
[----:B------:R-:W-:Y:S01]  /*b5f0*/  FMUL.FTZ R67, R67, UR4 ;  /* 0x0000000443437c20 */ /* 0x000fe20008410000 */
[----:B0-----:R-:W-:Y:S01]  /*b600*/  FSEL R58, R69, -INF , P1 ;  /* 0xff800000453a7808 */ /* 0x001fe20000800000 */
[----:B---3--:R-:W-:Y:S01]  /*b610*/  FFMA.FTZ R51, R49, UR46, -R59 ;  /* 0x0000002e31337c23 */ /* 0x008fe2000801083b */
[----:B------:R-:W-:-:S03]  /*b620*/  FMNMX.FTZ R49, R26, R31, !PT ;  /* 0x0000001f1a317209 */ /* 0x000fc60007810000 */
[----:B------:R0:W3:Y:S01]  /*b630*/  MUFU.TANH R79, R63 ;  /* 0x0000003f004f7308 */ /* 0x0000e20000002400 */
[----:B------:R-:W-:Y:S01]  /*b640*/  FMNMX.FTZ R49, R52, R49, !PT ;  /* 0x0000003134317209 */ /* 0x000fe20007810000 */
[----:B------:R-:W-:Y:S01]  /*b650*/  FMUL.FTZ R70, R70, UR4 ;  /* 0x0000000446467c20 */ /* 0x000fe20008410000 */
[----:B------:R-:W-:Y:S02]  /*b660*/  ISETP.GT.AND P1, PT, R75, 0x41, PT ;  /* 0x000000414b00780c */ /* 0x000fe40003f24270 */
[----:B-1----:R-:W-:-:S03]  /*b670*/  FSEL R60, R77, -INF , P2 ;  /* 0xff8000004d3c7808 */ /* 0x002fc60001000000 */
[----:B------:R-:W1:Y:S01]  /*b680*/  MUFU.TANH R66, R66 ;  /* 0x0000004200427308 */ /* 0x000e620000002400 */
[----:B------:R-:W-:Y:S01]  /*b690*/  FMNMX.FTZ R49, R58, R49, !PT ;  /* 0x000000313a317209 */ /* 0x000fe20007810000 */
[----:B------:R-:W-:Y:S01]  /*b6a0*/  FFMA.FTZ R158, R48, UR46, -R59 ;  /* 0x0000002e309e7c23 */ /* 0x000fe2000801083b */
[----:B------:R-:W-:Y:S01]  /*b6b0*/  ISETP.GT.AND P2, PT, R75, 0x48, PT ;  /* 0x000000484b00780c */ /* 0x000fe20003f44270 */
[----:B------:R-:W-:Y:S01]  /*b6c0*/  FMUL.FTZ R71, R71, UR4 ;  /* 0x0000000447477c20 */ /* 0x000fe20008410000 */
[----:B------:R-:W-:Y:S02]  /*b6d0*/  FSEL R48, R78, -INF , P1 ;  /* 0xff8000004e307808 */ /* 0x000fe40000800000 */
[----:B------:R-:W-:Y:S01]  /*b6e0*/  FMNMX.FTZ R49, R60, R49, !PT ;  /* 0x000000313c317209 */ /* 0x000fe20007810000 */
[----:B------:R-:W4:Y:S01]  /*b6f0*/  MUFU.TANH R67, R67 ;  /* 0x0000004300437308 */ /* 0x000f220000002400 */
[----:B--2---:R-:W-:Y:S02]  /*b700*/  FSEL R61, R62, -INF , P2 ;  /* 0xff8000003e3d7808 */ /* 0x004fe40001000000 */
[----:B------:R-:W-:-:S02]  /*b710*/  ISETP.GT.AND P1, PT, R75, 0x49, PT ;  /* 0x000000494b00780c */ /* 0x000fc40003f24270 */
[----:B------:R-:W-:-:S03]  /*b720*/  FMNMX.FTZ R62, R48, R49, !PT ;  /* 0x00000031303e7209 */ /* 0x000fc60007810000 */
[----:B------:R-:W-:Y:S01]  /*b730*/  MUFU.TANH R70, R70 ;  /* 0x0000004600467308 */ /* 0x000fe20000002400 */
[----:B0-----:R-:W-:Y:S01]  /*b740*/  FFMA.FTZ R63, R38, UR46, -R59 ;  /* 0x0000002e263f7c23 */ /* 0x001fe2000801083b */
[----:B------:R-:W-:Y:S02]  /*b750*/  ISETP.GT.AND P2, PT, R75, 0x50, PT ;  /* 0x000000504b00780c */ /* 0x000fe40003f44270 */
[----:B---3--:R-:W-:-:S04]  /*b760*/  FSEL R38, R79, -INF , P1 ;  /* 0xff8000004f267808 */ /* 0x008fc80000800000 */
[----:B------:R-:W0:Y:S01]  /*b770*/  MUFU.TANH R71, R71 ;  /* 0x0000004700477308 */ /* 0x000e220000002400 */
[----:B------:R-:W-:-:S07]  /*b780*/  ISETP.GT.AND P1, PT, R75, 0x51, PT ;  /* 0x000000514b00780c */ /* 0x000fce0003f24270 */
[----:B------:R2:W-:Y:S01]  /*b790*/  MUFU.EX2 R31, R51 ;  /* 0x00000033001f7308 */ /* 0x0005e20000000800 */
[----:B------:R-:W-:Y:S01]  /*b7a0*/  FFMA.FTZ R160, R32, UR46, -R59 ;  /* 0x0000002e20a07c23 */ /* 0x000fe2000801083b */
[----:B--2---:R-:W-:Y:S02]  /*b7b0*/  FMNMX.FTZ R51, R61, R62, !PT ;  /* 0x0000003e3d337209 */ /* 0x004fe40007810000 */
[----:B-1----:R-:W-:Y:S02]  /*b7c0*/  FSEL R62, R66, -INF , P2 ;  /* 0xff800000423e7808 */ /* 0x002fe40001000000 */
[----:B------:R-:W-:Y:S02]  /*b7d0*/  FMNMX.FTZ R51, R38, R51, !PT ;  /* 0x0000003326337209 */ /* 0x000fe40007810000 */
[----:B------:R-:W-:Y:S02]  /*b7e0*/  ISETP.GT.AND P2, PT, R75, 0x58, PT ;  /* 0x000000584b00780c */ /* 0x000fe40003f44270 */
[----:B----4-:R-:W-:-:S02]  /*b7f0*/  FSEL R32, R67, -INF , P1 ;  /* 0xff80000043207808 */ /* 0x010fc40000800000 */
[----:B------:R-:W-:Y:S01]  /*b800*/  FMNMX.FTZ R51, R62, R51, !PT ;  /* 0x000000333e337209 */ /* 0x000fe20007810000 */
[----:B------:R1:W-:Y:S01]  /*b810*/  MUFU.EX2 R49, R63 ;  /* 0x0000003f00317308 */ /* 0x0003e20000000800 */
[----:B------:R-:W-:Y:S02]  /*b820*/  ISETP.GT.AND P1, PT, R75, 0x59, PT ;  /* 0x000000594b00780c */ /* 0x000fe40003f24270 */
[----:B------:R-:W-:Y:S02]  /*b830*/  FMNMX.FTZ R66, R32, R51, !PT ;  /* 0x0000003320427209 */ /* 0x000fe40007810000 */
[----:B0-----:R-:W-:Y:S02]  /*b840*/  FSEL R64, R71, -INF , P1 ;  /* 0xff80000047407808 */ /* 0x001fe40000800000 */
[----:B-1----:R-:W-:Y:S01]  /*b850*/  FSEL R63, R70, -INF , P2 ;  /* 0xff800000463f7808 */ /* 0x002fe20001000000 */
[----:B------:R-:W-:-:S03]  /*b860*/  FFMA.FTZ R162, R28, UR46, -R59 ;  /* 0x0000002e1ca27c23 */ /* 0x000fc6000801083b */
[----:B------:R-:W-:-:S04]  /*b870*/  FMNMX.FTZ R51, R63, R66, !PT ;  /* 0x000000423f337209 */ /* 0x000fc80007810000 */
[----:B------:R-:W-:Y:S01]  /*b880*/  FMNMX.FTZ R28, R64, R51, !PT ;  /* 0x00000033401c7209 */ /* 0x000fe20007810000 */
[----:B------:R-:W-:-:S04]  /*b890*/  FFMA.FTZ R51, R33, UR46, -R59 ;  /* 0x0000002e21337c23 */ /* 0x000fc8000801083b */
[----:B------:R-:W0:Y:S02]  /*b8a0*/  SHFL.BFLY PT, R33, R28, 0x2, 0x1f ;  /* 0x0c401f001c217f89 */ /* 0x000e2400000e0000 */
[----:B0-----:R-:W-:-:S05]  /*b8b0*/  FMNMX.FTZ R33, R28, R33, !PT ;  /* 0x000000211c217209 */ /* 0x001fca0007810000 */
[----:B------:R-:W0:Y:S01]  /*b8c0*/  SHFL.BFLY PT, R176, R33, 0x1, 0x1f ;  /* 0x0c201f0021b07f89 */ /* 0x000e2200000e0000 */
[--C-:B------:R-:W-:Y:S01]  /*b8d0*/  FFMA.FTZ R152, R74, UR46, -R59.reuse ;  /* 0x0000002e4a987c23 */ /* 0x100fe2000801083b */
[--C-:B------:R-:W-:Y:S01]  /*b8e0*/  FFMA.FTZ R3, R73, UR46, -R59.reuse ;  /* 0x0000002e49037c23 */ /* 0x100fe2000801083b */
[----:B------:R-:W-:Y:S01]  /*b8f0*/  FFMA.FTZ R154, R72, UR46, -R59 ;  /* 0x0000002e489a7c23 */ /* 0x000fe2000801083b */
[----:B0-----:R-:W-:-:S04]  /*b900*/  FMNMX.FTZ R176, R33, R176, !PT ;  /* 0x000000b021b07209 */ /* 0x001fc80007810000 */
[C---:B------:R-:W-:Y:S01]  /*b910*/  FSETP.NEU.FTZ.AND P1, PT, R176.reuse, -INF , PT ;  /* 0xff800000b000780b */ /* 0x040fe20003f3d000 */
[----:B------:R-:W-:-:S05]  /*b920*/  FMUL.FTZ R28, R176, UR46 ;  /* 0x0000002eb01c7c20 */ /* 0x000fca0008410000 */
[----:B------:R-:W-:Y:S01]  /*b930*/  FSEL R33, R28, RZ, P1 ;  /* 0x000000ff1c217208 */ /* 0x000fe20000800000 */
[----:B------:R-:W-:Y:S04]  /*b940*/  MUFU.EX2 R152, R152 ;  /* 0x0000009800987308 */ /* 0x000fe80000000800 */
[--C-:B------:R-:W-:Y:S01]  /*b950*/  FFMA.FTZ R55, R55, UR46, -R33.reuse ;  /* 0x0000002e37377c23 */ /* 0x100fe20008010821 */
[--C-:B------:R-:W-:Y:S01]  /*b960*/  FFMA.FTZ R14, R14, UR46, -R33.reuse ;  /* 0x0000002e0e0e7c23 */ /* 0x100fe20008010821 */
[--C-:B------:R-:W-:Y:S02]  /*b970*/  FFMA.FTZ R21, R21, UR46, -R33.reuse ;  /* 0x0000002e15157c23 */ /* 0x100fe40008010821 */
[----:B------:R-:W0:Y:S01]  /*b980*/  MUFU.EX2 R3, R3 ;  /* 0x0000000300037308 */ /* 0x000e220000000800 */
[--C-:B------:R-:W-:Y:S01]  /*b990*/  FFMA.FTZ R20, R20, UR46, -R33.reuse ;  /* 0x0000002e14147c23 */ /* 0x100fe20008010821 */
[----:B------:R-:W-:-:S06]  /*b9a0*/  FFMA.FTZ R25, R25, UR46, -R33 ;  /* 0x0000002e19197c23 */ /* 0x000fcc0008010821 */
[----:B------:R-:W-:Y:S01]  /*b9b0*/  MUFU.EX2 R55, R55 ;  /* 0x0000003700377308 */ /* 0x000fe20000000800 */
[----:B------:R-:W-:-:S07]  /*b9c0*/  FFMA.FTZ R164, R34, UR46, -R59 ;  /* 0x0000002e22a47c23 */ /* 0x000fce000801083b */
[----:B------:R1:W2:Y:S01]  /*b9d0*/  MUFU.EX2 R28, R14 ;  /* 0x0000000e001c7308 */ /* 0x0002a20000000800 */
[----:B------:R-:W-:-:S07]  /*b9e0*/  FFMA.FTZ R24, R24, UR46, -R33 ;  /* 0x0000002e18187c23 */ /* 0x000fce0008010821 */
[----:B------:R-:W3:Y:S01]  /*b9f0*/  MUFU.EX2 R154, R154 ;  /* 0x0000009a009a7308 */ /* 0x000ee20000000800 */
[----:B-1----:R-:W-:-:S07]  /*ba00*/  VIADD R14, R13, 0x32440 ;  /* 0x000324400d0e7836 */ /* 0x002fce0000000000 */
[----:B------:R1:W4:Y:S01]  /*ba10*/  MUFU.EX2 R155, R21 ;  /* 0x00000015009b7308 */ /* 0x0003220000000800 */
[----:B------:R-:W-:Y:S01]  /*ba20*/  FFMA.FTZ R166, R36, UR46, -R59 ;  /* 0x0000002e24a67c23 */ /* 0x000fe2000801083b */
[----:B------:R-:W-:Y:S01]  /*ba30*/  ULOP3.LUT UR39, UR39, 0x3000000, URZ, 0xfc, !UPT ;  /* 0x0300000027277892 */ /* 0x000fe2000f8efc3f */
[----:B-1----:R-:W-:-:S05]  /*ba40*/  IMAD.U32 R21, RZ, RZ, UR37 ;  /* 0x00000025ff157e24 */ /* 0x002fca000f8e00ff */
[----:B------:R-:W1:Y:S01]  /*ba50*/  MUFU.EX2 R34, R20 ;  /* 0x0000001400227308 */ /* 0x000e620000000800 */
[----:B------:R-:W-:Y:S01]  /*ba60*/  PRMT R14, R21, 0x654, R14 ;  /* 0x00000654150e7816 */ /* 0x000fe2000000000e */
[----:B------:R-:W-:-:S06]  /*ba70*/  IMAD.MOV.U32 R21, RZ, RZ, 0x40000040 ;  /* 0x40000040ff157424 */ /* 0x000fcc00078e00ff */
[----:B------:R-:W5:Y:S01]  /*ba80*/  MUFU.EX2 R156, R156 ;  /* 0x0000009c009c7308 */ /* 0x000f620000000800 */
[--C-:B------:R-:W-:Y:S01]  /*ba90*/  FFMA.FTZ R26, R26, UR46, -R33.reuse ;  /* 0x0000002e1a1a7c23 */ /* 0x100fe20008010821 */
[----:B------:R-:W-:Y:S01]  /*baa0*/  R2UR UR7, R21 ;  /* 0x00000000150772ca */ /* 0x000fe200000e0000 */
[----:B------:R-:W-:Y:S01]  /*bab0*/  FFMA.FTZ R50, R50, UR46, -R33 ;  /* 0x0000002e32327c23 */ /* 0x000fe20008010821 */
[----:B0-----:R-:W-:Y:S01]  /*bac0*/  FADD.FTZ R21, R152, R3 ;  /* 0x0000000398157221 */ /* 0x001fe20000010000 */
[----:B------:R2:W-:Y:S03]  /*bad0*/  SYNCS.ARRIVE.TRANS64.RED.A1T0 RZ, [R14+URZ], RZ ;  /* 0x000000ff0eff79a7 */ /* 0x0005e6000810043f */
[----:B------:R-:W-:Y:S01]  /*bae0*/  MUFU.EX2 R158, R158 ;  /* 0x0000009e009e7308 */ /* 0x000fe20000000800 */
[----:B------:R-:W-:Y:S01]  /*baf0*/  FFMA.FTZ R54, R54, UR46, -R33 ;  /* 0x0000002e36367c23 */ /* 0x000fe20008010821 */
[----:B------:R0:W-:Y:S06]  /*bb00*/  BAR.SYNC.DEFER_BLOCKING R0, 0x100 ;  /* 0x000400000000751d */ /* 0x0001ec0000010000 */
[----:B------:R3:W-:Y:S01]  /*bb10*/  MUFU.EX2 R36, R25 ;  /* 0x0000001900247308 */ /* 0x0007e20000000800 */
[----:B--2---:R-:W-:-:S07]  /*bb20*/  FADD.FTZ R14, R55, R28 ;  /* 0x0000001c370e7221 */ /* 0x004fce0000010000 */
[----:B------:R-:W2:Y:S01]  /*bb30*/  MUFU.EX2 R157, R24 ;  /* 0x00000018009d7308 */ /* 0x000ea20000000800 */
[----:B---3--:R-:W-:-:S04]  /*bb40*/  IMAD.MOV.U32 R25, RZ, RZ, 0xc00 ;  /* 0x00000c00ff197424 */ /* 0x008fc800078e00ff */
[----:B------:R-:W-:Y:S02]  /*bb50*/  IMAD R20, R18, R25, UR39 ;  /* 0x0000002712147e24 */ /* 0x000fe4000f8e0219 */
[----:B------:R-:W-:Y:S01]  /*bb60*/  IMAD.MOV.U32 R25, RZ, RZ, 0x40000040 ;  /* 0x40000040ff197424 */ /* 0x000fe200078e00ff */
[----:B------:R3:W-:Y:S01]  /*bb70*/  MUFU.EX2 R165, R26 ;  /* 0x0000001a00a57308 */ /* 0x0007e20000000800 */
[--C-:B------:R-:W-:Y:S01]  /*bb80*/  FFMA.FTZ R30, R30, UR46, -R33.reuse ;  /* 0x0000002e1e1e7c23 */ /* 0x100fe20008010821 */
[----:B------:R-:W-:Y:S02]  /*bb90*/  FFMA.FTZ R56, R56, UR46, -R33 ;  /* 0x0000002e38387c23 */ /* 0x000fe40008010821 */
[----:B------:R-:W-:Y:S01]  /*bba0*/  R2UR UR11, R25 ;  /* 0x00000000190b72ca */ /* 0x000fe200000e0000 */
[----:B---3--:R-:W-:-:S03]  /*bbb0*/  FADD.FTZ R26, R154, R21 ;  /* 0x000000159a1a7221 */ /* 0x008fc60000010000 */
[----:B------:R-:W3:Y:S01]  /*bbc0*/  MUFU.EX2 R50, R50 ;  /* 0x0000003200327308 */ /* 0x000ee20000000800 */
[----:B----4-:R-:W-:Y:S01]  /*bbd0*/  FADD.FTZ R21, R155, R14 ;  /* 0x0000000e9b157221 */ /* 0x010fe20000010000 */
[--C-:B------:R-:W-:Y:S01]  /*bbe0*/  FFMA.FTZ R57, R57, UR46, -R33.reuse ;  /* 0x0000002e39397c23 */ /* 0x100fe20008010821 */
[----:B------:R-:W-:Y:S01]  /*bbf0*/  FADD.FTZ R25, R27, R26 ;  /* 0x0000001a1b197221 */ /* 0x000fe20000010000 */
        /* <DEDUP_REMOVED lines=9> */
[--C-:B0-----:R-:W-:Y:S01]  /*bc90*/  FFMA.FTZ R0, R32, UR46, -R33.reuse ;  /* 0x0000002e20007c23 */ /* 0x101fe20008010821 */
[--C-:B------:R-:W-:Y:S01]  /*bca0*/  FFMA.FTZ R63, R63, UR46, -R33.reuse ;  /* 0x0000002e3f3f7c23 */ /* 0x100fe20008010821 */
[----:B------:R-:W-:Y:S01]  /*bcb0*/  FFMA.FTZ R64, R64, UR46, -R33 ;  /* 0x0000002e40407c23 */ /* 0x000fe20008010821 */
[----:B------:R-:W-:Y:S01]  /*bcc0*/  IMAD.MOV.U32 R33, RZ, RZ, 0x40000040 ;  /* 0x40000040ff217424 */ /* 0x000fe200078e00ff */
[----:B------:R-:W-:Y:S01]  /*bcd0*/  MUFU.EX2 R160, R160 ;  /* 0x000000a000a07308 */ /* 0x000fe20000000800 */
[----:B-1----:R-:W-:Y:S01]  /*bce0*/  FADD.FTZ R14, R34, R21 ;  /* 0x00000015220e7221 */ /* 0x002fe20000010000 */
[----:B------:R-:W-:Y:S01]  /*bcf0*/  FFMA.FTZ R29, R29, UR46, -R59 ;  /* 0x0000002e1d1d7c23 */ /* 0x000fe2000801083b */
[----:B------:R-:W-:Y:S01]  /*bd00*/  IADD3 R24, R20, 0x80, RZ ;  /* 0x0000008014187810 */ /* 0x000fe20007ffe0ff */
[----:B-----5:R-:W-:-:S04]  /*bd10*/  FADD.FTZ R26, R156, R25 ;  /* 0x000000199c1a7221 */ /* 0x020fc80000010000 */
[----:B------:R-:W0:Y:S01]  /*bd20*/  MUFU.EX2 R159, R54 ;  /* 0x00000036009f7308 */ /* 0x000e220000000800 */
[----:B------:R-:W-:Y:S01]  /*bd30*/  R2UR UR15, R33 ;  /* 0x00000000210f72ca */ /* 0x000fe200000e0000 */
[----:B--2---:R-:W-:Y:S01]  /*bd40*/  FADD.FTZ R21, R157, R14 ;  /* 0x0000000e9d157221 */ /* 0x004fe20000010000 */
[----:B------:R-:W-:Y:S01]  /*bd50*/  R2UR UR10, R24 ;  /* 0x00000000180a72ca */ /* 0x000fe200000e0000 */
[----:B------:R-:W-:Y:S01]  /*bd60*/  FADD.FTZ R33, R31, R26 ;  /* 0x0000001a1f217221 */ /* 0x000fe20000010000 */
[----:B------:R-:W-:-:S03]  /*bd70*/  VIADD R24, R20, 0x180 ;  /* 0x0000018014187836 */ /* 0x000fc60000000000 */
[----:B------:R-:W1:Y:S01]  /*bd80*/  MUFU.EX2 R30, R30 ;  /* 0x0000001e001e7308 */ /* 0x000e620000000800 */
[----:B------:R-:W-:Y:S01]  /*bd90*/  FADD.FTZ R21, R36, R21 ;  /* 0x0000001524157221 */ /* 0x000fe20000010000 */
[----:B------:R-:W-:Y:S01]  /*bda0*/  FADD.FTZ R14, R158, R33 ;  /* 0x000000219e0e7221 */ /* 0x000fe20000010000 */
[----:B------:R-:W-:Y:S01]  /*bdb0*/  IMAD.MOV.U32 R25, RZ, RZ, 0x40000040 ;  /* 0x40000040ff197424 */ /* 0x000fe200078e00ff */
[----:B------:R-:W-:-:S04]  /*bdc0*/  R2UR UR18, R24 ;  /* 0x00000000181272ca */ /* 0x000fc800000e0000 */
[----:B------:R-:W2:Y:S01]  /*bdd0*/  MUFU.EX2 R29, R29 ;  /* 0x0000001d001d7308 */ /* 0x000ea20000000800 */
[----:B---3--:R-:W-:Y:S01]  /*bde0*/  FADD.FTZ R24, R50, R21 ;  /* 0x0000001532187221 */ /* 0x008fe20000010000 */
[----:B------:R-:W-:-:S06]  /*bdf0*/  FADD.FTZ R21, R49, R14 ;  /* 0x0000000e31157221 */ /* 0x000fcc0000010000 */
[----:B------:R-:W3:Y:S01]  /*be00*/  MUFU.EX2 R161, R56 ;  /* 0x0000003800a17308 */ /* 0x000ee20000000800 */
[--C-:B------:R-:W-:Y:S01]  /*be10*/  FFMA.FTZ R168, R39, UR46, -R59.reuse ;  /* 0x0000002e27a87c23 */ /* 0x100fe2000801083b */
[----:B------:R-:W-:Y:S01]  /*be20*/  FFMA.FTZ R39, R40, UR46, -R59 ;  /* 0x0000002e28277c23 */ /* 0x000fe2000801083b */
[----:B------:R-:W-:-:S05]  /*be30*/  R2UR UR19, R25 ;  /* 0x00000000191372ca */ /* 0x000fca00000e0000 */
[----:B------:R-:W4:Y:S01]  /*be40*/  MUFU.EX2 R162, R162 ;  /* 0x000000a200a27308 */ /* 0x000f220000000800 */
[----:B------:R-:W-:Y:S01]  /*be50*/  FFMA.FTZ R35, R35, UR46, -R59 ;  /* 0x0000002e23237c23 */ /* 0x000fe2000801083b */
[----:B0-----:R-:W-:Y:S01]  /*be60*/  FADD.FTZ R25, R159, R24 ;  /* 0x000000189f197221 */ /* 0x001fe20000010000 */
[----:B------:R-:W-:-:S05]  /*be70*/  FADD.FTZ R14, R160, R21 ;  /* 0x00000015a00e7221 */ /* 0x000fca0000010000 */
[----:B------:R-:W0:Y:S01]  /*be80*/  MUFU.EX2 R57, R57 ;  /* 0x0000003900397308 */ /* 0x000e220000000800 */
[----:B------:R-:W-:Y:S02]  /*be90*/  IMAD.MOV.U32 R21, RZ, RZ, 0x40000040 ;  /* 0x40000040ff157424 */ /* 0x000fe400078e00ff */
[----:B-1----:R-:W-:-:S05]  /*bea0*/  FADD.FTZ R24, R30, R25 ;  /* 0x000000191e187221 */ /* 0x002fca0000010000 */
[----:B------:R-:W1:Y:S01]  /*beb0*/  MUFU.EX2 R51, R51 ;  /* 0x0000003300337308 */ /* 0x000e620000000800 */
[----:B------:R-:W-:-:S07]  /*bec0*/  R2UR UR27, R21 ;  /* 0x00000000151b72ca */ /* 0x000fce00000e0000 */
[----:B------:R-:W5:Y:S01]  /*bed0*/  MUFU.EX2 R40, R53 ;  /* 0x0000003500287308 */ /* 0x000f620000000800 */
[----:B------:R-:W-:Y:S02]  /*bee0*/  VIADD R32, R20, 0x100 ;  /* 0x0000010014207836 */ /* 0x000fe40000000000 */
[----:B--2---:R-:W-:-:S05]  /*bef0*/  FADD.FTZ R21, R29, R14 ;  /* 0x0000000e1d157221 */ /* 0x004fca0000010000 */
[----:B------:R-:W2:Y:S01]  /*bf00*/  MUFU.EX2 R164, R164 ;  /* 0x000000a400a47308 */ /* 0x000ea20000000800 */
[----:B------:R-:W-:Y:S01]  /*bf10*/  FFMA.FTZ R37, R37, UR46, -R59 ;  /* 0x0000002e25257c23 */ /* 0x000fe2000801083b */
[----:B---3--:R-:W-:-:S06]  /*bf20*/  FADD.FTZ R24, R161, R24 ;  /* 0x00000018a1187221 */ /* 0x008fcc0000010000 */
[----:B------:R-:W3:Y:S01]  /*bf30*/  MUFU.EX2 R44, R44 ;  /* 0x0000002c002c7308 */ /* 0x000ee20000000800 */
[----:B------:R-:W-:Y:S01]  /*bf40*/  F2FP.F16.F32.PACK_AB R152, R3, R152 ;  /* 0x000000980398723e */ /* 0x000fe200000000ff */
[----:B----4-:R-:W-:-:S06]  /*bf50*/  FADD.FTZ R14, R162, R21 ;  /* 0x00000015a20e7221 */ /* 0x010fcc0000010000 */
[----:B------:R-:W4:Y:S01]  /*bf60*/  MUFU.EX2 R35, R35 ;  /* 0x0000002300237308 */ /* 0x000f220000000800 */
[----:B------:R-:W-:Y:S01]  /*bf70*/  R2UR UR14, R32 ;  /* 0x00000000200e72ca */ /* 0x000fe200000e0000 */
[----:B0-----:R-:W-:Y:S01]  /*bf80*/  FADD.FTZ R3, R57, R24 ;  /* 0x0000001839037221 */ /* 0x001fe20000010000 */
[C---:B------:R-:W-:Y:S02]  /*bf90*/  R2UR UR6, R20.reuse ;  /* 0x00000000140672ca */ /* 0x040fe400000e0000 */
[----:B------:R-:W-:-:S03]  /*bfa0*/  IADD3 R32, R20, 0x200, RZ ;  /* 0x0000020014207810 */ /* 0x000fc60007ffe0ff */
[----:B------:R-:W0:Y:S01]  /*bfb0*/  MUFU.EX2 R166, R166 ;  /* 0x000000a600a67308 */ /* 0x000e220000000800 */
[----:B------:R-:W-:Y:S02]  /*bfc0*/  VIADD R20, R20, 0x280 ;  /* 0x0000028014147836 */ /* 0x000fe40000000000 */
[----:B-1----:R-:W-:Y:S01]  /*bfd0*/  FADD.FTZ R21, R51, R14 ;  /* 0x0000000e33157221 */ /* 0x002fe20000010000 */
[----:B-----5:R-:W-:-:S04]  /*bfe0*/  FADD.FTZ R3, R40, R3 ;  /* 0x0000000328037221 */ /* 0x020fc80000010000 */
[----:B------:R-:W1:Y:S01]  /*bff0*/  MUFU.EX2 R52, R52 ;  /* 0x0000003400347308 */ /* 0x000e620000000800 */
[----:B------:R-:W-:Y:S01]  /*c000*/  R2UR UR26, R20 ;  /* 0x00000000141a72ca */ /* 0x000fe200000e0000 */
[----:B--2---:R-:W-:-:S06]  /*c010*/  FADD.FTZ R14, R164, R21 ;  /* 0x00000015a40e7221 */ /* 0x004fcc0000010000 */
[----:B------:R-:W2:Y:S01]  /*c020*/  MUFU.EX2 R37, R37 ;  /* 0x0000002500257308 */ /* 0x000ea20000000800 */
[----:B------:R-:W-:Y:S01]  /*c030*/  FFMA.FTZ R170, R41, UR46, -R59 ;  /* 0x0000002e29aa7c23 */ /* 0x000fe2000801083b */
[----:B---3--:R-:W-:-:S06]  /*c040*/  FADD.FTZ R20, R44, R3 ;  /* 0x000000032c147221 */ /* 0x008fcc0000010000 */
[----:B------:R-:W3:Y:S01]  /*c050*/  MUFU.EX2 R167, R58 ;  /* 0x0000003a00a77308 */ /* 0x000ee20000000800 */
[----:B----4-:R-:W-:Y:S01]  /*c060*/  FADD.FTZ R3, R35, R14 ;  /* 0x0000000e23037221 */ /* 0x010fe20000010000 */
[----:B------:R-:W-:-:S06]  /*c070*/  FFMA.FTZ R41, R42, UR46, -R59 ;  /* 0x0000002e2a297c23 */ /* 0x000fcc000801083b */
[----:B------:R-:W4:Y:S01]  /*c080*/  MUFU.EX2 R168, R168 ;  /* 0x000000a800a87308 */ /* 0x000f220000000800 */
[----:B------:R-:W-:-:S07]  /*c090*/  FADD.FTZ R21, R165, R20 ;  /* 0x00000014a5157221 */ /* 0x000fce0000010000 */
[----:B------:R-:W5:Y:S01]  /*c0a0*/  MUFU.EX2 R60, R60 ;  /* 0x0000003c003c7308 */ /* 0x000f620000000800 */
[----:B0-----:R-:W-:Y:S01]  /*c0b0*/  FADD.FTZ R14, R166, R3 ;  /* 0x00000003a60e7221 */ /* 0x001fe20000010000 */
[----:B------:R-:W-:-:S06]  /*c0c0*/  FFMA.FTZ R172, R43, UR46, -R59 ;  /* 0x0000002e2bac7c23 */ /* 0x000fcc000801083b */
[----:B------:R-:W0:Y:S01]  /*c0d0*/  MUFU.EX2 R39, R39 ;  /* 0x0000002700277308 */ /* 0x000e220000000800 */
[----:B-1----:R-:W-:-:S07]  /*c0e0*/  FADD.FTZ R20, R52, R21 ;  /* 0x0000001534147221 */ /* 0x002fce0000010000 */
[----:B------:R-:W1:Y:S01]  /*c0f0*/  MUFU.EX2 R169, R48 ;  /* 0x0000003000a97308 */ /* 0x000e620000000800 */
[----:B--2---:R-:W-:Y:S01]  /*c100*/  FADD.FTZ R3, R37, R14 ;  /* 0x0000000e25037221 */ /* 0x004fe20000010000 */
[----:B------:R-:W-:-:S06]  /*c110*/  FFMA.FTZ R43, R45, UR46, -R59 ;  /* 0x0000002e2d2b7c23 */ /* 0x000fcc000801083b */
[----:B------:R-:W2:Y:S01]  /*c120*/  MUFU.EX2 R170, R170 ;  /* 0x000000aa00aa7308 */ /* 0x000ea20000000800 */
[----:B---3--:R-:W-:-:S07]  /*c130*/  FADD.FTZ R21, R167, R20 ;  /* 0x00000014a7157221 */ /* 0x008fce0000010000 */
[----:B------:R-:W3:Y:S01]  /*c140*/  MUFU.EX2 R61, R61 ;  /* 0x0000003d003d7308 */ /* 0x000ee20000000800 */
[----:B----4-:R-:W-:Y:S01]  /*c150*/  FADD.FTZ R14, R168, R3 ;  /* 0x00000003a80e7221 */ /* 0x010fe20000010000 */
[----:B------:R-:W-:-:S06]  /*c160*/  FFMA.FTZ R174, R46, UR46, -R59 ;  /* 0x0000002e2eae7c23 */ /* 0x000fcc000801083b */
[----:B------:R-:W4:Y:S01]  /*c170*/  MUFU.EX2 R41, R41 ;  /* 0x0000002900297308 */ /* 0x000f220000000800 */
[----:B-----5:R-:W-:-:S07]  /*c180*/  FADD.FTZ R20, R60, R21 ;  /* 0x000000153c147221 */ /* 0x020fce0000010000 */
[----:B------:R-:W5:Y:S01]  /*c190*/  MUFU.EX2 R38, R38 ;  /* 0x0000002600267308 */ /* 0x000f620000000800 */
[----:B0-----:R-:W-:Y:S01]  /*c1a0*/  FADD.FTZ R3, R39, R14 ;  /* 0x0000000e27037221 */ /* 0x001fe20000010000 */
[----:B------:R-:W-:-:S06]  /*c1b0*/  FFMA.FTZ R45, R47, UR46, -R59 ;  /* 0x0000002e2f2d7c23 */ /* 0x000fcc000801083b */
[----:B------:R-:W0:Y:S01]  /*c1c0*/  MUFU.EX2 R172, R172 ;  /* 0x000000ac00ac7308 */ /* 0x000e220000000800 */
[----:B-1----:R-:W-:-:S07]  /*c1d0*/  FADD.FTZ R20, R169, R20 ;  /* 0x00000014a9147221 */ /* 0x002fce0000010000 */
[----:B------:R-:W1:Y:S08]  /*c1e0*/  MUFU.EX2 R62, R62 ;  /* 0x0000003e003e7308 */ /* 0x000e700000000800 */
[----:B------:R-:W1:Y:S08]  /*c1f0*/  MUFU.EX2 R43, R43 ;  /* 0x0000002b002b7308 */ /* 0x000e700000000800 */
[----:B------:R2:W1:Y:S08]  /*c200*/  MUFU.EX2 R173, R0 ;  /* 0x0000000000ad7308 */ /* 0x0004700000000800 */
[----:B------:R-:W1:Y:S01]  /*c210*/  MUFU.EX2 R174, R174 ;  /* 0x000000ae00ae7308 */ /* 0x000e620000000800 */
[----:B--2---:R-:W-:Y:S01]  /*c220*/  FADD.FTZ R0, R170, R3 ;  /* 0x00000003aa007221 */ /* 0x004fe20000010000 */
[----:B---3--:R-:W-:-:S06]  /*c230*/  FADD.FTZ R3, R61, R20 ;  /* 0x000000143d037221 */ /* 0x008fcc0000010000 */
[----:B------:R-:W2:Y:S01]  /*c240*/  MUFU.EX2 R63, R63 ;  /* 0x0000003f003f7308 */ /* 0x000ea20000000800 */
[----:B----4-:R-:W-:Y:S01]  /*c250*/  FADD.FTZ R21, R41, R0 ;  /* 0x0000000029157221 */ /* 0x010fe20000010000 */
[----:B-----5:R-:W-:-:S06]  /*c260*/  FADD.FTZ R3, R38, R3 ;  /* 0x0000000326037221 */ /* 0x020fcc0000010000 */
[----:B------:R-:W3:Y:S01]  /*c270*/  MUFU.EX2 R45, R45 ;  /* 0x0000002d002d7308 */ /* 0x000ee20000000800 */
[----:B0-----:R-:W-:Y:S01]  /*c280*/  FADD.FTZ R0, R172, R21 ;  /* 0x00000015ac007221 */ /* 0x001fe20000010000 */
[----:B-1----:R-:W-:-:S06]  /*c290*/  FADD.FTZ R14, R62, R3 ;  /* 0x000000033e0e7221 */ /* 0x002fcc0000010000 */
[----:B------:R-:W0:Y:S01]  /*c2a0*/  MUFU.EX2 R64, R64 ;  /* 0x0000004000407308 */ /* 0x000e220000000800 */
[----:B------:R-:W-:Y:S01]  /*c2b0*/  FADD.FTZ R3, R43, R0 ;  /* 0x000000002b037221 */ /* 0x000fe20000010000 */
[----:B------:R-:W-:Y:S01]  /*c2c0*/  FADD.FTZ R14, R173, R14 ;  /* 0x0000000ead0e7221 */ /* 0x000fe20000010000 */
[----:B------:R-:W-:Y:S02]  /*c2d0*/  IMAD.MOV.U32 R33, RZ, RZ, 0x40000040 ;  /* 0x40000040ff217424 */ /* 0x000fe400078e00ff */
[----:B------:R-:W-:Y:S01]  /*c2e0*/  FADD.FTZ R0, R174, R3 ;  /* 0x00000003ae007221 */ /* 0x000fe20000010000 */
[----:B--2---:R-:W-:Y:S01]  /*c2f0*/  FADD.FTZ R21, R63, R14 ;  /* 0x0000000e3f157221 */ /* 0x004fe20000010000 */
[----:B------:R-:W-:Y:S02]  /*c300*/  F2FP.F16.F32.PACK_AB R154, R27, R154 ;  /* 0x0000009a1b9a723e */ /* 0x000fe400000000ff */
[----:B------:R-:W-:Y:S02]  /*c310*/  F2FP.F16.F32.PACK_AB R153, R28, R55 ;  /* 0x000000371c99723e */ /* 0x000fe400000000ff */
[----:B------:R-:W-:Y:S01]  /*c320*/  F2FP.F16.F32.PACK_AB R155, R34, R155 ;  /* 0x0000009b229b723e */ /* 0x000fe200000000ff */
[----:B---3--:R-:W-:Y:S01]  /*c330*/  FADD.FTZ R3, R45, R0 ;  /* 0x000000002d037221 */ /* 0x008fe20000010000 */
[----:B------:R-:W-:-:S02]  /*c340*/  R2UR UR22, R32 ;  /* 0x00000000201672ca */ /* 0x000fc400000e0000 */
[----:B------:R-:W-:Y:S02]  /*c350*/  R2UR UR23, R33 ;  /* 0x00000000211772ca */ /* 0x000fe400000e0000 */
[----:B------:R-:W-:Y:S01]  /*c360*/  F2FP.F16.F32.PACK_AB R156, R31, R156 ;  /* 0x0000009c1f9c723e */ /* 0x000fe200000000ff */
[----:B0-----:R-:W-:Y:S01]  /*c370*/  FADD.FTZ R0, R64, R21 ;  /* 0x0000001540007221 */ /* 0x001fe20000010000 */
        /* <DEDUP_REMOVED lines=42> */
[----:B------:R-:W-:Y:S05]  /*c620*/  @!P0 BRA `(.L_x_15242) ;  /* 0x0000000000048947 */ /* 0x000fea0003800000 */
[----:B------:R-:W-:Y:S01]  /*c630*/  BPT.TRAP 0x1 ;  /* 0x000000040000795c */ /* 0x000fe20000300000 */
.L_x_15242:
[----:B------:R-:W0:Y:S01]  /*c640*/  @P5 LDC R20, c[0x0][0x44c] ;  /* 0x00011300ff145b82 */ /* 0x000e220000000800 */
[----:B------:R-:W-:Y:S01]  /*c650*/  IMAD.MOV.U32 R14, RZ, RZ, R180 ;  /* 0x000000ffff0e7224 */ /* 0x000fe200078e00b4 */
[----:B------:R-:W-:Y:S01]  /*c660*/  IADD3 R13, R13, 0x32460, RZ ;  /* 0x000324600d0d7810 */ /* 0x000fe20007ffe0ff */
[----:B------:R-:W-:Y:S01]  /*c670*/  ULDC UR42, c[0x0][0xad0] ;  /* 0x0002b400002a7ab9 */ /* 0x000fe20000000800 */
[----:B------:R-:W-:Y:S01]  /*c680*/  ULDC UR43, c[0x0][0xad0] ;  /* 0x0002b400002b7ab9 */ /* 0x000fe20000000800 */
[----:B------:R-:W-:Y:S01]  /*c690*/  ULDC UR44, c[0x0][0xa80] ;  /* 0x0002a000002c7ab9 */ /* 0x000fe20000000800 */
[----:B------:R-:W-:Y:S02]  /*c6a0*/  ULDC UR45, c[0x0][0xa80] ;  /* 0x0002a000002d7ab9 */ /* 0x000fe40000000800 */
[----:B------:R-:W1:Y:S01]  /*c6b0*/  @P5 LDC R21, c[0x0][0x450] ;  /* 0x00011400ff155b82 */ /* 0x000e620000000800 */
[----:B0-----:R-:W-:-:S05]  /*c6c0*/  @P5 IMAD.HI.U32 R20, R180, R20, RZ ;  /* 0x00000014b4145227 */ /* 0x001fca00078e00ff */
[----:B-1----:R-:W-:Y:S01]  /*c6d0*/  @P5 SHF.R.U32.HI R14, RZ, R21, R20 ;  /* 0x00000015ff0e5219 */ /* 0x002fe20000011614 */
[----:B------:R-:W-:-:S03]  /*c6e0*/  IMAD.U32 R20, RZ, RZ, UR37 ;  /* 0x00000025ff147e24 */ /* 0x000fc6000f8e00ff */
[----:B------:R-:W-:Y:S02]  /*c6f0*/  IADD3 R14, R14, R178, -R179 ;  /* 0x000000b20e0e7210 */ /* 0x000fe40007ffe8b3 */
[----:B------:R-:W-:-:S03]  /*c700*/  PRMT R13, R20, 0x654, R13 ;  /* 0x00000654140d7816 */ /* 0x000fc6000000000d */
[----:B------:R-:W-:Y:S01]  /*c710*/  IMAD.HI R14, R14, 0x2aaaaaab, RZ ;  /* 0x2aaaaaab0e0e7827 */ /* 0x000fe200078e02ff */
[----:B------:R0:W-:Y:S04]  /*c720*/  SYNCS.ARRIVE.TRANS64.RED.A1T0 RZ, [R13+URZ], RZ ;  /* 0x000000ff0dff79a7 */ /* 0x0001e8000810043f */
[----:B0-----:R-:W-:-:S04]  /*c730*/  SHF.R.U32.HI R13, RZ, 0x1f, R14 ;  /* 0x0000001fff0d7819 */ /* 0x001fc8000001160e */
[----:B------:R-:W-:Y:S01]  /*c740*/  LEA.HI.SX32 R14, R14, R13, 0x1c ;  /* 0x0000000d0e0e7211 */ /* 0x000fe200078fe2ff */
[----:B------:R-:W-:-:S03]  /*c750*/  VIADD R13, R177, 0xfffffffe ;  /* 0xfffffffeb10d7836 */ /* 0x000fc60000000000 */
[----:B------:R-:W-:-:S04]  /*c760*/  VIMNMX R21, RZ, R14, !PT ;  /* 0x0000000eff157248 */ /* 0x000fc80007fe0100 */
[----:B------:R-:W-:Y:S01]  /*c770*/  ISETP.GE.AND P1, PT, R13, R21, PT ;  /* 0x000000150d00720c */ /* 0x000fe20003f26270 */
[----:B------:R0:W-:-:S12]  /*c780*/  STL [R1+0xb0], R21 ;  /* 0x0000b01501007387 */ /* 0x0001d80000100800 */
[----:B0-----:R-:W-:Y:S05]  /*c790*/  @!P1 BRA `(.L_x_15243) ;  /* 0x0000003800289947 */ /* 0x001fea0003800000 */
[----:B------:R-:W-:Y:S02]  /*c7a0*/  IMAD.MOV.U32 R20, RZ, RZ, R176 ;  /* 0x000000ffff147224 */ /* 0x000fe400078e00b0 */
[----:B------:R-:W-:-:S07]  /*c7b0*/  IMAD.MOV.U32 R21, RZ, RZ, R15 ;  /* 0x000000ffff157224 */ /* 0x000fce00078e000f */
.L_x_15254:
[----:B------:R-:W-:Y:S01]  /*c7c0*/  VIADD R18, R18, 0x1 ;  /* 0x0000000112127836 */ /* 0x000fe20000000000 */
[----:B------:R-:W-:Y:S05]  /*c7d0*/  YIELD ;  /* 0x0000000000007946 */ /* 0x000fea0003800000 */
[----:B------:R-:W-:-:S04]  /*c7e0*/  ISETP.NE.AND P1, PT, R18, 0x2, PT ;  /* 0x000000021200780c */ /* 0x000fc80003f25270 */
[----:B------:R-:W-:Y:S02]  /*c7f0*/  SEL R15, RZ, 0x1, P1 ;  /* 0x00000001ff0f7807 */ /* 0x000fe40000800000 */
[----:B------:R-:W-:Y:S02]  /*c800*/  SEL R18, R18, RZ, P1 ;  /* 0x000000ff12127207 */ /* 0x000fe40000800000 */
[----:B------:R-:W-:Y:S01]  /*c810*/  LOP3.LUT R202, R202, R15, RZ, 0x3c, !PT ;  /* 0x0000000fcaca7212 */ /* 0x000fe200078e3cff */
[----:B-----5:R-:W-:Y:S06]  /*c820*/  @!P0 BRA `(.L_x_15244) ;  /* 0x0000000000048947 */ /* 0x020fec0003800000 */
[----:B------:R-:W-:Y:S01]  /*c830*/  BPT.TRAP 0x1 ;  /* 0x000000040000795c */ /* 0x000fe20000300000 */
.L_x_15244:
[----:B------:R-:W-:Y:S02]  /*c840*/  LEA R14, R18, R22, 0x3 ;  /* 0x00000016120e7211 */ /* 0x000fe400078e18ff */
[----:B------:R-:W-:-:S04]  /*c850*/  SHF.L.U32 R12, R202, 0x1f, RZ ;  /* 0x0000001fca0c7819 */ /* 0x000fc800000006ff */
[----:B------:R0:W1:Y:S01]  /*c860*/  SYNCS.PHASECHK.TRANS64.TRYWAIT P1, [R14+URZ+0x32430], R12 ;  /* 0x0324300c0e0075a7 */ /* 0x000062000802017f */
[----:B------:R-:W-:Y:S05]  /*c870*/  @!P0 BRA `(.L_x_15245) ;  /* 0x0000000000048947 */ /* 0x000fea0003800000 */
[----:B------:R-:W-:Y:S01]  /*c880*/  BPT.TRAP 0x1 ;  /* 0x000000040000795c */ /* 0x000fe20000300000 */
.L_x_15245:
[----:B------:R-:W2:Y:S01]  /*c890*/  LDL R15, [R1+0x94] ;  /* 0x00009400010f7983 */ /* 0x000ea20000100800 */
[----:B------:R-:W-:Y:S02]  /*c8a0*/  IMAD.MOV.U32 R157, RZ, RZ, 0x40000040 ;  /* 0x40000040ff9d7424 */ /* 0x000fe400078e00ff */
[----:B--2---:R-:W-:Y:S01]  /*c8b0*/  IMAD R156, R18, 0x300, R15 ;  /* 0x00000300129c7824 */ /* 0x004fe200078e020f */
[----:B-1----:R-:W-:Y:S06]  /*c8c0*/  @P1 BRA `(.L_x_15246) ;  /* 0x0000000000081947 */ /* 0x002fec0003800000 */
[----:B------:R-:W1:Y:S02]  /*c8d0*/  SYNCS.PHASECHK.TRANS64.TRYWAIT P1, [R14+URZ+0x32430], R12 ;  /* 0x0324300c0e0075a7 */ /* 0x000e64000802017f */
[----:B-1----:R-:W-:Y:S05]  /*c8e0*/  @!P1 BRA `(.L_x_15247) ;  /* 0x0000012c00e09947 */ /* 0x002fea0003800000 */
.L_x_15246:
[----:B------:R2:W-:Y:S04]  /*c8f0*/  STL.64 [R1+0xe0], R2 ;  /* 0x0000e00201007387 */ /* 0x0005e80000100a00 */
[----:B------:R-:W3:Y:S01]  /*c900*/  LDL.64 R210, [R1+0x80] ;  /* 0x0000800001d27983 */ /* 0x000ee20000100a00 */
[----:B------:R-:W-:Y:S05]  /*c910*/  WARPSYNC.ALL ;  /* 0x0000000000007948 */ /* 0x000fea0003800000 */
[----:B------:R-:W4:Y:S04]  /*c920*/  LDL.64 R208, [R1+0x78] ;  /* 0x0000780001d07983 */ /* 0x000f280000100a00 */
[----:B--2---:R-:W2:Y:S01]  /*c930*/  LDL.64 R2, [R1+0x88] ;  /* 0x0000880001027983 */ /* 0x004ea20000100a00 */
        /* <DEDUP_REMOVED lines=16> */
[----:B------:R-:W-:-:S06]  /*ca40*/  WARPGROUP.ARRIVE ;  /* 0x00000000000079c5 */ /* 0x000fcc0000000000 */
[----:B------:R-:W-:Y:S03]  /*ca50*/  HGMMA.64x96x16.F32 R152, gdesc[UR4], RZ, !UPT, gsb0 ;  /* 0x01600000049879f0 */ /* 0x000fe6000c0008ff */
[----:B------:R-:W-:Y:S02]  /*ca60*/  WARPGROUP.DEPBAR.LE gsb0, 0x0 ;  /* 0x00008000000079c5 */ /* 0x000fe40000010000 */
[----:B------:R-:W-:Y:S01]  /*ca70*/  WARPGROUP.ARRIVE ;  /* 0x00000000000079c5 */ /* 0x000fe20000000000 */
[----:B--2---:R-:W-:Y:S02]  /*ca80*/  R2UR UR8, R2 ;  /* 0x00000000020872ca */ /* 0x004fe400000e0000 */
[----:B------:R-:W-:Y:S02]  /*ca90*/  R2UR UR9, R3 ;  /* 0x00000000030972ca */ /* 0x000fe400000e0000 */
[----:B------:R2:W5:Y:S11]  /*caa0*/  LDL.LU.64 R2, [R1+0xe0] ;  /* 0x0000e00001027983 */ /* 0x0005760000300a00 */
[----:B------:R-:W-:Y:S01]  /*cab0*/  HGMMA.64x96x16.F32 R152, gdesc[UR8], R152, gsb0 ;  /* 0x01600000089879f0 */ /* 0x000fe20008000898 */
[----:B---3--:R-:W-:-:S02]  /*cac0*/  R2UR UR12, R210 ;  /* 0x00000000d20c72ca */ /* 0x008fc400000e0000 */
[----:B------:R-:W-:Y:S02]  /*cad0*/  R2UR UR13, R211 ;  /* 0x00000000d30d72ca */ /* 0x000fe400000e0000 */
[----:B----4-:R-:W-:Y:S02]  /*cae0*/  R2UR UR16, R208 ;  /* 0x00000000d01072ca */ /* 0x010fe400000e0000 */
        /* <DEDUP_REMOVED lines=10> */
.L_x_15248:
[----:B------:R2:W3:Y:S01]  /*cb90*/  SYNCS.PHASECHK.TRANS64.TRYWAIT P1, [R14+URZ+0x32450], R12 ;  /* 0x0324500c0e0075a7 */ /* 0x0004e2000802017f */
[----:B------:R-:W-:Y:S05]  /*cba0*/  @!P0 BRA `(.L_x_15249) ;  /* 0x0000000000048947 */ /* 0x000fea0003800000 */
[----:B------:R-:W-:Y:S01]  /*cbb0*/  BPT.TRAP 0x1 ;  /* 0x000000040000795c */ /* 0x000fe20000300000 */
.L_x_15249:
[----:B---3--:R-:W-:Y:S05]  /*cbc0*/  @P1 BRA `(.L_x_15250) ;  /* 0x0000000000081947 */ /* 0x008fea0003800000 */
[----:B------:R-:W3:Y:S02]  /*cbd0*/  SYNCS.PHASECHK.TRANS64.TRYWAIT P1, [R14+URZ+0x32450], R12 ;  /* 0x0324500c0e0075a7 */ /* 0x000ee4000802017f */
[----:B---3--:R-:W-:Y:S05]  /*cbe0*/  @!P1 BRA `(.L_x_15251) ;  /* 0x0000012c00349947 */ /* 0x008fea0003800000 */
.L_x_15250:
[----:B------:R4:W-:Y:S04]  /*cbf0*/  STL.64 [R1+0xf8], R20 ;  /* 0x0000f81401007387 */ /* 0x0009e80000100a00 */
[----:B----4-:R-:W4:Y:S04]  /*cc00*/  LDL.64 R20, [R1+0x70] ;  /* 0x0000700001147983 */ /* 0x010f280000100a00 */
[----:B------:R0:W-:Y:S04]  /*cc10*/  STL.64 [R1+0xf0], R16 ;  /* 0x0000f01001007387 */ /* 0x0001e80000100a00 */
[----:B0-----:R-:W4:Y:S01]  /*cc20*/  LDL.64 R16, [R1+0x68] ;  /* 0x0000680001107983 */ /* 0x001f220000100a00 */
[----:B------:R-:W-:-:S02]  /*cc30*/  IMAD.MOV.U32 R208, RZ, RZ, 0xc00 ;  /* 0x00000c00ffd07424 */ /* 0x000fc400078e00ff */
[----:B------:R-:W-:Y:S01]  /*cc40*/  IMAD.MOV.U32 R209, RZ, RZ, 0x40000040 ;  /* 0x40000040ffd17424 */ /* 0x000fe200078e00ff */
[----:B------:R1:W-:Y:S01]  /*cc50*/  STL [R1+0xe8], R14 ;  /* 0x0000e80e01007387 */ /* 0x0003e20000100800 */
[----:B------:R-:W-:-:S03]  /*cc60*/  IMAD R208, R18, R208, UR38 ;  /* 0x0000002612d07e24 */ /* 0x000fc6000f8e02d0 */
[----:B-----5:R0:W-:Y:S01]  /*cc70*/  STL.64 [R1+0xe0], R2 ;  /* 0x0000e00201007387 */ /* 0x0201e20000100a00 */
[----:B------:R-:W-:Y:S05]  /*cc80*/  WARPSYNC.ALL ;  /* 0x0000000000007948 */ /* 0x000fea0003800000 */
[C---:B------:R-:W-:Y:S01]  /*cc90*/  R2UR UR6, R208.reuse ;  /* 0x00000000d00672ca */ /* 0x040fe200000e0000 */
[----:B------:R-:W-:Y:S01]  /*cca0*/  VIADD R210, R208, 0x2 ;  /* 0x00000002d0d27836 */ /* 0x000fe20000000000 */
[----:B------:R-:W-:Y:S01]  /*ccb0*/  R2UR UR7, R209 ;  /* 0x00000000d10772ca */ /* 0x000fe200000e0000 */
[----:B------:R-:W-:Y:S01]  /*ccc0*/  IMAD.MOV.U32 R211, RZ, RZ, 0x40000040 ;  /* 0x40000040ffd37424 */ /* 0x000fe200078e00ff */
[----:B-123--:R-:W2:Y:S01]  /*ccd0*/  LDL.64 R14, [R1+0x10] ;  /* 0x00001000010e7983 */ /* 0x00eea20000100a00 */
[----:B------:R-:W-:-:S03]  /*cce0*/  R2UR UR4, R4 ;  /* 0x00000000040472ca */ /* 0x000fc600000e0000 */
[----:B0-----:R-:W3:Y:S01]  /*ccf0*/  LDL.64 R2, [R1+0x60] ;  /* 0x0000600001027983 */ /* 0x001ee20000100a00 */
[----:B------:R-:W-:Y:S01]  /*cd00*/  R2UR UR5, R5 ;  /* 0x00000000050572ca */ /* 0x000fe200000e0000 */
[----:B------:R-:W-:-:S12]  /*cd10*/  WARPGROUP.ARRIVE ;  /* 0x00000000000079c5 */ /* 0x000fd80000000000 */
[----:B------:R-:W-:Y:S01]  /*cd20*/  HGMMA.64x96x16.F32 R152, gdesc[UR4], R152, gsb0 ;  /* 0x01600000049879f0 */ /* 0x000fe20008000898 */
[----:B------:R-:W-:Y:S02]  /*cd30*/  R2UR UR6, R210 ;  /* 0x00000000d20672ca */ /* 0x000fe400000e0000 */
[----:B------:R-:W-:Y:S01]  /*cd40*/  R2UR UR7, R211 ;  /* 0x00000000d30772ca */ /* 0x000fe200000e0000 */
[----:B------:R-:W-:Y:S01]  /*cd50*/  IMAD.MOV.U32 R211, RZ, RZ, 0x40000040 ;  /* 0x40000040ffd37424 */ /* 0x000fe200078e00ff */
[----:B------:R-:W-:Y:S01]  /*cd60*/  IADD3 R210, R208, 0x4, RZ ;  /* 0x00000004d0d27810 */ /* 0x000fe20007ffe0ff */
[----:B------:R-:W-:Y:S02]  /*cd70*/  WARPGROUP.DEPBAR.LE gsb0, 0x0 ;  /* 0x00008000000079c5 */ /* 0x000fe40000010000 */
[----:B------:R-:W-:Y:S01]  /*cd80*/  WARPGROUP.ARRIVE ;  /* 0x00000000000079c5 */ /* 0x000fe20000000000 */
[----:B----4-:R-:W-:Y:S02]  /*cd90*/  R2UR UR4, R20 ;  /* 0x00000000140472ca */ /* 0x010fe400000e0000 */
[----:B------:R-:W-:-:S02]  /*cda0*/  R2UR UR5, R21 ;  /* 0x00000000150572ca */ /* 0x000fc400000e0000 */
[----:B------:R-:W4:Y:S11]  /*cdb0*/  LDL.64 R20, [R1+0x58] ;  /* 0x0000580001147983 */ /* 0x000f360000100a00 */
[----:B------:R-:W-:Y:S01]  /*cdc0*/  HGMMA.64x96x16.F32 R152, gdesc[UR4], R152, gsb0 ;  /* 0x01600000049879f0 */ /* 0x000fe20008000898 */
[----:B------:R-:W-:-:S02]  /*cdd0*/  R2UR UR4, R16 ;  /* 0x00000000100472ca */ /* 0x000fc400000e0000 */
[----:B------:R-:W-:Y:S02]  /*cde0*/  R2UR UR5, R17 ;  /* 0x00000000110572ca */ /* 0x000fe400000e0000 */
[----:B------:R-:W2:Y:S01]  /*cdf0*/  LDL.64 R16, [R1+0x50] ;  /* 0x0000500001107983 */ /* 0x000ea20000100a00 */
[----:B------:R-:W-:Y:S02]  /*ce00*/  R2UR UR6, R210 ;  /* 0x00000000d20672ca */ /* 0x000fe400000e0000 */
[----:B------:R-:W-:Y:S01]  /*ce10*/  R2UR UR7, R211 ;  /* 0x00000000d30772ca */ /* 0x000fe200000e0000 */
[----:B------:R-:W-:Y:S02]  /*ce20*/  VIADD R210, R208, 0x6 ;  /* 0x00000006d0d27836 */ /* 0x000fe40000000000 */
[----:B------:R-:W-:Y:S01]  /*ce30*/  IMAD.MOV.U32 R211, RZ, RZ, 0x40000040 ;  /* 0x40000040ffd37424 */ /* 0x000fe200078e00ff */
[----:B------:R-:W-:Y:S02]  /*ce40*/  WARPGROUP.DEPBAR.LE gsb0, 0x0 ;  /* 0x00008000000079c5 */ /* 0x000fe40000010000 */
[----:B------:R-:W-:-:S07]  /*ce50*/  WARPGROUP.ARRIVE ;  /* 0x00000000000079c5 */ /* 0x000fce0000000000 */
[----:B------:R-:W-:Y:S01]  /*ce60*/  HGMMA.64x96x16.F32 R152, gdesc[UR4], R152, gsb0 ;  /* 0x01600000049879f0 */ /* 0x000fe20008000898 */
[----:B------:R-:W-:Y:S02]  /*ce70*/  R2UR UR6, R210 ;  /* 0x00000000d20672ca */ /* 0x000fe400000e0000 */
[----:B------:R-:W-:Y:S02]  /*ce80*/  R2UR UR7, R211 ;  /* 0x00000000d30772ca */ /* 0x000fe400000e0000 */
[----:B---3--:R-:W-:Y:S02]  /*ce90*/  R2UR UR4, R2 ;  /* 0x00000000020472ca */ /* 0x008fe400000e0000 */
[----:B------:R-:W-:Y:S01]  /*cea0*/  R2UR UR5, R3 ;  /* 0x00000000030572ca */ /* 0x000fe200000e0000 */
[----:B------:R-:W-:Y:S01]  /*ceb0*/  VIADD R210, R208, 0x300 ;  /* 0x00000300d0d27836 */ /* 0x000fe20000000000 */
[----:B------:R-:W3:Y:S01]  /*cec0*/  LDL.64 R2, [R1+0x8] ;  /* 0x0000080001027983 */ /* 0x000ee20000100a00 */
[----:B------:R-:W-:Y:S01]  /*ced0*/  IMAD.MOV.U32 R211, RZ, RZ, 0x40000040 ;  /* 0x40000040ffd37424 */ /* 0x000fe200078e00ff */
[----:B------:R-:W-:-:S02]  /*cee0*/  WARPGROUP.DEPBAR.LE gsb0, 0x0 ;  /* 0x00008000000079c5 */ /* 0x000fc40000010000 */
[----:B------:R-:W-:-:S07]  /*cef0*/  WARPGROUP.ARRIVE ;  /* 0x00000000000079c5 */ /* 0x000fce0000000000 */
[----:B------:R-:W-:Y:S01]  /*cf00*/  HGMMA.64x96x16.F32 R152, gdesc[UR4], R152, gsb0 ;  /* 0x01600000049879f0 */ /* 0x000fe20008000898 */
[----:B------:R-:W-:Y:S02]  /*cf10*/  R2UR UR6, R210 ;  /* 0x00000000d20672ca */ /* 0x000fe400000e0000 */
[----:B------:R-:W-:Y:S02]  /*cf20*/  R2UR UR7, R211 ;  /* 0x00000000d30772ca */ /* 0x000fe400000e0000 */
[----:B----4-:R-:W-:Y:S02]  /*cf30*/  R2UR UR4, R20 ;  /* 0x00000000140472ca */ /* 0x010fe400000e0000 */
[----:B------:R-:W-:Y:S01]  /*cf40*/  R2UR UR5, R21 ;  /* 0x00000000150572ca */ /* 0x000fe200000e0000 */
[----:B------:R-:W-:Y:S02]  /*cf50*/  WARPGROUP.DEPBAR.LE gsb0, 0x0 ;  /* 0x00008000000079c5 */ /* 0x000fe40000010000 */
[----:B------:R-:W-:Y:S01]  /*cf60*/  WARPGROUP.ARRIVE ;  /* 0x00000000000079c5 */ /* 0x000fe20000000000 */
[----:B------:R-:W-:Y:S01]  /*cf70*/  IMAD.MOV.U32 R211, RZ, RZ, 0x40000040 ;  /* 0x40000040ffd37424 */ /* 0x000fe200078e00ff */
[----:B------:R-:W-:Y:S01]  /*cf80*/  IADD3 R210, R208, 0x302, RZ ;  /* 0x00000302d0d27810 */ /* 0x000fe20007ffe0ff */
[----:B------:R0:W5:Y:S07]  /*cf90*/  LDL.LU.64 R20, [R1+0xf8] ;  /* 0x0000f80001147983 */ /* 0x00016e0000300a00 */
[----:B------:R-:W-:Y:S01]  /*cfa0*/  HGMMA.64x96x16.F32 R152, gdesc[UR4], R152, gsb0 ;  /* 0x01600000049879f0 */ /* 0x000fe20008000898 */
[----:B------:R-:W-:-:S02]  /*cfb0*/  R2UR UR6, R210 ;  /* 0x00000000d20672ca */ /* 0x000fc400000e0000 */
[----:B------:R-:W-:Y:S02]  /*cfc0*/  R2UR UR7, R211 ;  /* 0x00000000d30772ca */ /* 0x000fe400000e0000 */
[----:B--2---:R-:W-:Y:S02]  /*cfd0*/  R2UR UR4, R16 ;  /* 0x00000000100472ca */ /* 0x004fe400000e0000 */
[----:B------:R-:W-:Y:S01]  /*cfe0*/  R2UR UR5, R17 ;  /* 0x00000000110572ca */ /* 0x000fe200000e0000 */
[----:B------:R-:W-:Y:S01]  /*cff0*/  VIADD R210, R208, 0x304 ;  /* 0x00000304d0d27836 */ /* 0x000fe20000000000 */
[----:B------:R0:W5:Y:S01]  /*d000*/  LDL.LU.64 R16, [R1+0xf0] ;  /* 0x0000f00001107983 */ /* 0x0001620000300a00 */
[----:B------:R-:W-:Y:S01]  /*d010*/  IMAD.MOV.U32 R211, RZ, RZ, 0x40000040 ;  /* 0x40000040ffd37424 */ /* 0x000fe200078e00ff */
[----:B------:R-:W-:Y:S02]  /*d020*/  WARPGROUP.DEPBAR.LE gsb0, 0x0 ;  /* 0x00008000000079c5 */ /* 0x000fe40000010000 */
[----:B------:R-:W-:-:S07]  /*d030*/  WARPGROUP.ARRIVE ;  /* 0x00000000000079c5 */ /* 0x000fce0000000000 */
        /* <DEDUP_REMOVED lines=89> */
[----:B------:R-:W-:Y:S02]  /*d5d0*/  WARPGROUP.DEPBAR.LE gsb0, 0x0 ;  /* 0x00008000000079c5 */ /* 0x000fe40000010000 */
[----:B------:R-:W-:-:S09]  /*d5e0*/  WARPGROUP.ARRIVE ;  /* 0x00000000000079c5 */ /* 0x000fd20000000000 */
[----:B------:R-:W-:Y:S01]  /*d5f0*/  HGMMA.64x96x16.F32 R152, gdesc[UR4], R152, gsb0 ;  /* 0x01600000049879f0 */ /* 0x000fe20008000898 */
[----:B-1----:R-:W-:-:S04]  /*d600*/  SHF.R.U32.HI R12, RZ, 0x7, R12 ;  /* 0x00000007ff0c7819 */ /* 0x002fc8000001160c */
[----:B------:R-:W-:Y:S01]  /*d610*/  IADD3 R12, -R12, 0xb, RZ ;  /* 0x0000000b0c0c7810 */ /* 0x000fe20007ffe1ff */
[----:B------:R-:W-:-:S04]  /*d620*/  WARPGROUP.DEPBAR.LE gsb0, 0x0 ;  /* 0x00008000000079c5 */ /* 0x000fc80000010000 */
[----:B------:R0:W-:Y:S06]  /*d630*/  BAR.ARV R12, 0x100 ;  /* 0x0004000c0000751d */ /* 0x0001ec0000002000 */
[----:B------:R-:W-:Y:S05]  /*d640*/  @!P0 BRA `(.L_x_15252) ;  /* 0x0000000000048947 */ /* 0x000fea0003800000 */
[----:B------:R-:W-:Y:S01]  /*d650*/  BPT.TRAP 0x1 ;  /* 0x000000040000795c */ /* 0x000fe20000300000 */
.L_x_15252:
[----:B------:R-:W2:Y:S01]  /*d660*/  LDL R210, [R1+0x98] ;  /* 0x0000980001d27983 */ /* 0x000ea20000100800 */
[----:B------:R-:W1:Y:S03]  /*d670*/  LDC R15, c[0x0][0x448] ;  /* 0x00011200ff0f7b82 */ /* 0x000e660000000800 */
[----:B------:R-:W2:Y:S01]  /*d680*/  LDL R209, [R1+0xb8] ;  /* 0x0000b80001d17983 */ /* 0x000ea20000100800 */
[----:B------:R-:W-:Y:S01]  /*d690*/  FMUL.FTZ R154, R154, UR43 ;  /* 0x0000002b9a9a7c20 */ /* 0x000fe20008410000 */
[----:B------:R-:W-:Y:S01]  /*d6a0*/  FMUL.FTZ R155, R155, UR43 ;  /* 0x0000002b9b9b7c20 */ /* 0x000fe20008410000 */
[----:B------:R-:W-:Y:S01]  /*d6b0*/  FMUL.FTZ R159, R159, UR43 ;  /* 0x0000002b9f9f7c20 */ /* 0x000fe20008410000 */
[----:B------:R3:W-:Y:S01]  /*d6c0*/  STL [R1+0xe0], R4 ;  /* 0x0000e00401007387 */ /* 0x0007e20000100800 */
[----:B------:R-:W-:Y:S01]  /*d6d0*/  FMUL.FTZ R162, R162, UR43 ;  /* 0x0000002ba2a27c20 */ /* 0x000fe20008410000 */
[----:B------:R-:W-:Y:S01]  /*d6e0*/  FMUL.FTZ R175, R175, UR43 ;  /* 0x0000002bafaf7c20 */ /* 0x000fe20008410000 */
[----:B------:R-:W-:Y:S01]  /*d6f0*/  FMUL.FTZ R167, R167, UR43 ;  /* 0x0000002ba7a77c20 */ /* 0x000fe20008410000 */
[----:B-----5:R4:W-:Y:S01]  /*d700*/  STL [R1+0xd8], R2 ;  /* 0x0000d80201007387 */ /* 0x0209e20000100800 */
[----:B------:R-:W-:Y:S01]  /*d710*/  FMUL.FTZ R229, R152, UR43 ;  /* 0x0000002b98e57c20 */ /* 0x000fe20008410000 */
[----:B------:R-:W-:Y:S01]  /*d720*/  FMUL.FTZ R174, R174, UR43 ;  /* 0x0000002baeae7c20 */ /* 0x000fe20008410000 */
[----:B------:R-:W-:Y:S01]  /*d730*/  FMUL.FTZ R152, R160, UR43 ;  /* 0x0000002ba0987c20 */ /* 0x000fe20008410000 */
[----:B------:R-:W-:Y:S01]  /*d740*/  FMUL.FTZ R158, R158, UR43 ;  /* 0x0000002b9e9e7c20 */ /* 0x000fe20008410000 */
[----:B------:R-:W-:Y:S01]  /*d750*/  FMUL.FTZ R166, R166, UR43 ;  /* 0x0000002ba6a67c20 */ /* 0x000fe20008410000 */
[----:B---3--:R3:W-:Y:S01]  /*d760*/  MUFU.TANH R4, R162 ;  /* 0x000000a200047308 */ /* 0x0087e20000002400 */
[----:B------:R-:W-:Y:S01]  /*d770*/  FMUL.FTZ R178, R178, UR43 ;  /* 0x0000002bb2b27c20 */ /* 0x000fe20008410000 */
[----:B------:R-:W-:Y:S01]  /*d780*/  FMUL.FTZ R163, R163, UR43 ;  /* 0x0000002ba3a37c20 */ /* 0x000fe20008410000 */
[----:B------:R-:W-:Y:S01]  /*d790*/  FMUL.FTZ R171, R171, UR43 ;  /* 0x0000002babab7c20 */ /* 0x000fe20008410000 */
[----:B------:R-:W-:Y:S01]  /*d7a0*/  FMUL.FTZ R182, R182, UR43 ;  /* 0x0000002bb6b67c20 */ /* 0x000fe20008410000 */
[----:B------:R-:W-:Y:S01]  /*d7b0*/  FMUL.FTZ R170, R170, UR43 ;  /* 0x0000002baaaa7c20 */ /* 0x000fe20008410000 */
[----:B------:R-:W-:Y:S01]  /*d7c0*/  FMUL.FTZ R165, R165, UR43 ;  /* 0x0000002ba5a57c20 */ /* 0x000fe20008410000 */
[----:B-1----:R-:W-:Y:S01]  /*d7d0*/  ISETP.NE.AND P1, PT, R15, 0x1, PT ;  /* 0x000000010f00780c */ /* 0x002fe20003f25270 */
[----:B----4-:R1:W4:Y:S01]  /*d7e0*/  MUFU.TANH R2, R154 ;  /* 0x0000009a00027308 */ /* 0x0103220000002400 */
[----:B---3--:R-:W-:Y:S01]  /*d7f0*/  FMUL.FTZ R162, R164, UR43 ;  /* 0x0000002ba4a27c20 */ /* 0x008fe20008410000 */
[----:B------:R-:W-:-:S06]  /*d800*/  FMUL.FTZ R179, R179, UR43 ;  /* 0x0000002bb3b37c20 */ /* 0x000fcc0008410000 */
[----:B------:R-:W-:Y:S01]  /*d810*/  MUFU.TANH R160, R175 ;  /* 0x000000af00a07308 */ /* 0x000fe20000002400 */
[----:B-1----:R-:W-:-:S03]  /*d820*/  FMUL.FTZ R154, R157, UR43 ;  /* 0x0000002b9d9a7c20 */ /* 0x002fc60008410000 */
[----:B------:R-:W1:Y:S04]  /*d830*/  @P1 LDC R208, c[0x0][0x44c] ;  /* 0x00011300ffd01b82 */ /* 0x000e680000000800 */
[----:B------:R-:W-:Y:S01]  /*d840*/  MUFU.TANH R211, R163 ;  /* 0x000000a300d37308 */ /* 0x000fe20000002400 */
[----:B----4-:R-:W-:-:S03]  /*d850*/  IMAD.MOV.U32 R157, RZ, RZ, R2 ;  /* 0x000000ffff9d7224 */ /* 0x010fc600078e0002 */
[----:B------:R-:W3:Y:S04]  /*d860*/  @P1 LDC R15, c[0x0][0x450] ;  /* 0x00011400ff0f1b82 */ /* 0x000ee80000000800 */
[----:B------:R4:W-:Y:S08]  /*d870*/  MUFU.TANH R2, R166 ;  /* 0x000000a600027308 */ /* 0x0009f00000002400 */
[----:B------:R0:W-:Y:S01]  /*d880*/  MUFU.TANH R163, R171 ;  /* 0x000000ab00a37308 */ /* 0x0001e20000002400 */
[----:B----4-:R-:W-:Y:S01]  /*d890*/  MOV R166, R157 ;  /* 0x0000009d00a67202 */ /* 0x010fe20000000f00 */
[----:B------:R-:W-:Y:S01]  /*d8a0*/  FMUL.FTZ R157, R169, UR43 ;  /* 0x0000002ba99d7c20 */ /* 0x000fe20008410000 */
[----:B--2---:R-:W-:-:S02]  /*d8b0*/  IMAD.IADD R209, R209, 0x1, R210 ;  /* 0x00000001d1d17824 */ /* 0x004fc400078e02d2 */
[----:B0-----:R-:W-:-:S03]  /*d8c0*/  FMUL.FTZ R171, R177, UR43 ;  /* 0x0000002bb1ab7c20 */ /* 0x001fc60008410000 */
[----:B------:R0:W2:Y:S01]  /*d8d0*/  MUFU.TANH R210, R155 ;  /* 0x0000009b00d27308 */ /* 0x0000a20000002400 */
[----:B-1----:R-:W-:-:S05]  /*d8e0*/  @P1 IMAD.HI.U32 R208, R209, R208, RZ ;  /* 0x000000d0d1d01227 */ /* 0x002fca00078e00ff */
[----:B---3--:R-:W-:Y:S01]  /*d8f0*/  @P1 SHF.R.U32.HI R209, RZ, R15, R208 ;  /* 0x0000000fffd11219 */ /* 0x008fe200000116d0 */
[----:B------:R-:W-:Y:S01]  /*d900*/  FMUL.FTZ R208, R153, UR43 ;  /* 0x0000002b99d07c20 */ /* 0x000fe20008410000 */
[----:B------:R-:W-:Y:S01]  /*d910*/  FMUL.FTZ R153, R156, UR43 ;  /* 0x0000002b9c997c20 */ /* 0x000fe20008410000 */
[----:B0-----:R-:W-:Y:S01]  /*d920*/  FMUL.FTZ R155, R161, UR43 ;  /* 0x0000002ba19b7c20 */ /* 0x001fe20008410000 */
[----:B------:R0:W1:Y:S01]  /*d930*/  MUFU.TANH R156, R159 ;  /* 0x0000009f009c7308 */ /* 0x0000620000002400 */
[----:B--2---:R-:W-:-:S07]  /*d940*/  IMAD.MOV.U32 R164, RZ, RZ, R210 ;  /* 0x000000ffffa47224 */ /* 0x004fce00078e00d2 */
[----:B------:R1:W-:Y:S01]  /*d950*/  MUFU.TANH R210, R167 ;  /* 0x000000a700d27308 */ /* 0x0003e20000002400 */
[----:B0-----:R-:W-:Y:S01]  /*d960*/  FMUL.FTZ R159, R172, UR43 ;  /* 0x0000002bac9f7c20 */ /* 0x001fe20008410000 */
[----:B------:R-:W-:Y:S01]  /*d970*/  FMUL.FTZ R172, R180, UR43 ;  /* 0x0000002bb4ac7c20 */ /* 0x000fe20008410000 */
[----:B------:R-:W-:-:S05]  /*d980*/  IMAD.MOV.U32 R180, RZ, RZ, R2 ;  /* 0x000000ffffb47224 */ /* 0x000fca00078e0002 */
[----:B------:R-:W0:Y:S01]  /*d990*/  MUFU.TANH R161, R174 ;  /* 0x000000ae00a17308 */ /* 0x000e220000002400 */
[----:B-1----:R-:W-:Y:S02]  /*d9a0*/  IMAD.MOV.U32 R167, RZ, RZ, R156 ;  /* 0x000000ffffa77224 */ /* 0x002fe400078e009c */
[----:B------:R-:W-:Y:S02]  /*d9b0*/  FMUL.FTZ R156, R168, UR43 ;  /* 0x0000002ba89c7c20 */ /* 0x000fe40008410000 */
[----:B------:R-:W-:-:S03]  /*d9c0*/  IMAD.MOV.U32 R169, RZ, RZ, R167 ;  /* 0x000000ffffa97224 */ /* 0x000fc600078e00a7 */
[----:B------:R1:W2:Y:S08]  /*d9d0*/  MUFU.TANH R15, R158 ;  /* 0x0000009e000f7308 */ /* 0x0002b00000002400 */
[----:B------:R3:W4:Y:S01]  /*d9e0*/  MUFU.TANH R167, R178 ;  /* 0x000000b200a77308 */ /* 0x0007220000002400 */
[----:B-1----:R-:W-:Y:S01]  /*d9f0*/  FMUL.FTZ R158, R173, UR43 ;  /* 0x0000002bad9e7c20 */ /* 0x002fe20008410000 */
[----:B------:R-:W-:Y:S01]  /*da00*/  FMUL.FTZ R173, R181, UR43 ;  /* 0x0000002bb5ad7c20 */ /* 0x000fe20008410000 */
[----:B------:R-:W-:Y:S01]  /*da10*/  FMUL.FTZ R181, R183, UR43 ;  /* 0x0000002bb7b57c20 */ /* 0x000fe20008410000 */
[----:B------:R-:W-:-:S02]  /*da20*/  IMAD.MOV.U32 R183, RZ, RZ, R160 ;  /* 0x000000ffffb77224 */ /* 0x000fc400078e00a0 */
[----:B------:R-:W-:Y:S01]  /*da30*/  FMUL.FTZ R160, R184, UR43 ;  /* 0x0000002bb8a07c20 */ /* 0x000fe20008410000 */
[----:B0-----:R-:W-:Y:S02]  /*da40*/  IMAD.MOV.U32 R184, RZ, RZ, R161 ;  /* 0x000000ffffb87224 */ /* 0x001fe400078e00a1 */
[----:B------:R-:W-:Y:S01]  /*da50*/  FMUL.FTZ R161, R185, UR43 ;  /* 0x0000002bb9a17c20 */ /* 0x000fe20008410000 */
[----:B------:R-:W-:Y:S01]  /*da60*/  MOV R185, R210 ;  /* 0x000000d200b97202 */ /* 0x000fe20000000f00 */
[----:B--2---:R-:W-:Y:S01]  /*da70*/  IMAD.MOV.U32 R168, RZ, RZ, R15 ;  /* 0x000000ffffa87224 */ /* 0x004fe200078e000f */
[----:B------:R-:W2:Y:S01]  /*da80*/  LDL R210, [R1+0xbc] ;  /* 0x0000bc0001d27983 */ /* 0x000ea20000100800 */
[----:B------:R4:W-:Y:S01]  /*da90*/  MUFU.TANH R2, R182 ;  /* 0x000000b600027308 */ /* 0x0009e20000002400 */
[----:B------:R-:W-:Y:S01]  /*daa0*/  FMUL.FTZ R175, R187, UR43 ;  /* 0x0000002bbbaf7c20 */ /* 0x000fe20008410000 */
[----:B------:R-:W-:Y:S02]  /*dab0*/  IMAD.MOV.U32 R177, RZ, RZ, R168 ;  /* 0x000000ffffb17224 */ /* 0x000fe400078e00a8 */
[----:B------:R-:W-:Y:S01]  /*dac0*/  FMUL.FTZ R168, R188, UR43 ;  /* 0x0000002bbca87c20 */ /* 0x000fe20008410000 */
[----:B------:R-:W0:Y:S01]  /*dad0*/  SHFL.IDX PT, R174, R209, RZ, 0x1c1f ;  /* 0x001c1fffd1ae7589 */ /* 0x000e2200000e0000 */
[----:B---3--:R-:W-:-:S03]  /*dae0*/  MOV R178, R4 ;  /* 0x0000000400b27202 */ /* 0x008fc60000000f00 */
[----:B------:R-:W3:Y:S01]  /*daf0*/  LDL R188, [R1+0x90] ;  /* 0x0000900001bc7983 */ /* 0x000ee20000100800 */
[----:B----4-:R-:W-:Y:S02]  /*db00*/  IMAD.MOV.U32 R182, RZ, RZ, R167 ;  /* 0x000000ffffb67224 */ /* 0x010fe400078e00a7 */
[----:B------:R-:W-:Y:S01]  /*db10*/  FMUL.FTZ R167, R189, UR43 ;  /* 0x0000002bbda77c20 */ /* 0x000fe20008410000 */
[----:B------:R1:W4:Y:S01]  /*db20*/  MUFU.TANH R15, R170 ;  /* 0x000000aa000f7308 */ /* 0x0003220000002400 */
[----:B------:R-:W3:Y:S07]  /*db30*/  LDL R189, [R1+0xac] ;  /* 0x0000ac0001bd7983 */ /* 0x000eee0000100800 */
[----:B------:R-:W0:Y:S01]  /*db40*/  MUFU.TANH R229, R229 ;  /* 0x000000e500e57308 */ /* 0x000e220000002400 */
[----:B-1----:R-:W-:Y:S01]  /*db50*/  FMUL.FTZ R170, R176, UR43 ;  /* 0x0000002bb0aa7c20 */ /* 0x002fe20008410000 */
[----:B------:R-:W-:Y:S01]  /*db60*/  FMUL.FTZ R176, R186, UR43 ;  /* 0x0000002bbab07c20 */ /* 0x000fe20008410000 */
[----:B------:R-:W-:-:S02]  /*db70*/  IMAD.MOV.U32 R186, RZ, RZ, R163 ;  /* 0x000000ffffba7224 */ /* 0x000fc400078e00a3 */
[----:B------:R-:W-:-:S03]  /*db80*/  IMAD.MOV.U32 R163, RZ, RZ, -0x60 ;  /* 0xffffffa0ffa37424 */ /* 0x000fc600078e00ff */
[----:B------:R-:W1:Y:S01]  /*db90*/  MUFU.TANH R208, R208 ;  /* 0x000000d000d07308 */ /* 0x000e620000002400 */
[----:B----4-:R-:W-:Y:S02]  /*dba0*/  IMAD.MOV.U32 R187, RZ, RZ, R15 ;  /* 0x000000ffffbb7224 */ /* 0x010fe400078e000f */
[----:B------:R4:W1:Y:S01]  /*dbb0*/  SHFL.IDX PT, R15, R209, 0x1, 0x1c1f ;  /* 0x003c1f00d10f7f89 */ /* 0x00086200000e0000 */
[----:B------:R-:W-:-:S04]  /*dbc0*/  IMAD R163, R13, R163, 0x1 ;  /* 0x000000010da37424 */ /* 0x000fc800078e02a3 */
[----:B------:R-:W1:Y:S08]  /*dbd0*/  MUFU.TANH R153, R153 ;  /* 0x0000009900997308 */ /* 0x000e700000002400 */
[----:B------:R-:W1:Y:S08]  /*dbe0*/  MUFU.TANH R154, R154 ;  /* 0x0000009a009a7308 */ /* 0x000e700000002400 */
[----:B------:R-:W1:Y:S08]  /*dbf0*/  MUFU.TANH R152, R152 ;  /* 0x0000009800987308 */ /* 0x000e700000002400 */
[----:B------:R-:W1:Y:S08]  /*dc00*/  MUFU.TANH R155, R155 ;  /* 0x0000009b009b7308 */ /* 0x000e700000002400 */
[----:B------:R-:W1:Y:S08]  /*dc10*/  MUFU.TANH R162, R162 ;  /* 0x000000a200a27308 */ /* 0x000e700000002400 */
[----:B------:R-:W1:Y:S08]  /*dc20*/  MUFU.TANH R165, R165 ;  /* 0x000000a500a57308 */ /* 0x000e700000002400 */
[----:B------:R-:W1:Y:S08]  /*dc30*/  MUFU.TANH R156, R156 ;  /* 0x0000009c009c7308 */ /* 0x000e700000002400 */
[----:B------:R-:W1:Y:S08]  /*dc40*/  MUFU.TANH R157, R157 ;  /* 0x0000009d009d7308 */ /* 0x000e700000002400 */
[----:B------:R-:W1:Y:S01]  /*dc50*/  MUFU.TANH R159, R159 ;  /* 0x0000009f009f7308 */ /* 0x000e620000002400 */
[----:B------:R-:W-:-:S07]  /*dc60*/  FMUL.FTZ R228, R192, UR43 ;  /* 0x0000002bc0e47c20 */ /* 0x000fce0008410000 */
[----:B------:R-:W1:Y:S08]  /*dc70*/  MUFU.TANH R158, R158 ;  /* 0x0000009e009e7308 */ /* 0x000e700000002400 */
[----:B------:R-:W1:Y:S08]  /*dc80*/  MUFU.TANH R170, R170 ;  /* 0x000000aa00aa7308 */ /* 0x000e700000002400 */
[----:B------:R-:W1:Y:S08]  /*dc90*/  MUFU.TANH R171, R171 ;  /* 0x000000ab00ab7308 */ /* 0x000e700000002400 */
[----:B------:R-:W1:Y:S08]  /*dca0*/  MUFU.TANH R172, R172 ;  /* 0x000000ac00ac7308 */ /* 0x000e700000002400 */
[----:B------:R0:W-:Y:S01]  /*dcb0*/  MUFU.TANH R4, R179 ;  /* 0x000000b300047308 */ /* 0x0001e20000002400 */
[----:B----4-:R-:W-:-:S07]  /*dcc0*/  IMAD.MOV.U32 R209, RZ, RZ, R178 ;  /* 0x000000ffffd17224 */ /* 0x010fce00078e00b2 */
[----:B------:R-:W4:Y:S01]  /*dcd0*/  MUFU.TANH R173, R173 ;  /* 0x000000ad00ad7308 */ /* 0x000f220000002400 */
[----:B0-----:R-:W-:Y:S02]  /*dce0*/  IMAD.MOV.U32 R179, RZ, RZ, R211 ;  /* 0x000000ffffb37224 */ /* 0x001fe400078e00d3 */
[----:B------:R-:W-:-:S05]  /*dcf0*/  FMUL.FTZ R211, R193, UR43 ;  /* 0x0000002bc1d37c20 */ /* 0x000fca0008410000 */
[----:B------:R-:W0:Y:S01]  /*dd00*/  MUFU.TANH R160, R160 ;  /* 0x000000a000a07308 */ /* 0x000e220000002400 */
[----:B------:R-:W-:-:S07]  /*dd10*/  MOV R193, R179 ;  /* 0x000000b300c17202 */ /* 0x000fce0000000f00 */
[----:B------:R-:W0:Y:S08]  /*dd20*/  MUFU.TANH R161, R161 ;  /* 0x000000a100a17308 */ /* 0x000e300000002400 */
[----:B------:R-:W0:Y:S08]  /*dd30*/  MUFU.TANH R168, R168 ;  /* 0x000000a800a87308 */ /* 0x000e300000002400 */
[----:B------:R-:W0:Y:S08]  /*dd40*/  MUFU.TANH R167, R167 ;  /* 0x000000a700a77308 */ /* 0x000e300000002400 */
[----:B------:R-:W0:Y:S08]  /*dd50*/  MUFU.TANH R228, R228 ;  /* 0x000000e400e47308 */ /* 0x000e300000002400 */
[----:B------:R-:W0:Y:S08]  /*dd60*/  MUFU.TANH R211, R211 ;  /* 0x000000d300d37308 */ /* 0x000e300000002400 */
[----:B------:R-:W-:Y:S08]  /*dd70*/  MUFU.TANH R181, R181 ;  /* 0x000000b500b57308 */ /* 0x000ff00000002400 */
[----:B------:R-:W-:Y:S08]  /*dd80*/  MUFU.TANH R176, R176 ;  /* 0x000000b000b07308 */ /* 0x000ff00000002400 */
[----:B------:R-:W-:Y:S01]  /*dd90*/  MUFU.TANH R175, R175 ;  /* 0x000000af00af7308 */ /* 0x000fe20000002400 */
[----:B--2---:R-:W-:-:S02]  /*dda0*/  IMAD R163, R210, -0x2, R163 ;  /* 0xfffffffed2a37824 */ /* 0x004fc400078e02a3 */
[----:B------:R-:W-:Y:S01]  /*ddb0*/  FMUL.FTZ R210, R196, UR43 ;  /* 0x0000002bc4d27c20 */ /* 0x000fe20008410000 */
[----:B------:R-:W-:Y:S02]  /*ddc0*/  IMAD.MOV.U32 R196, RZ, RZ, R169 ;  /* 0x000000ffffc47224 */ /* 0x000fe400078e00a9 */
[----:B------:R-:W-:Y:S01]  /*ddd0*/  FMUL.FTZ R169, R197, UR43 ;  /* 0x0000002bc5a97c20 */ /* 0x000fe20008410000 */
[----:B---3--:R-:W-:-:S05]  /*dde0*/  IADD3 R163, -R188, R163, R189 ;  /* 0x000000a3bca37210 */ /* 0x008fca0007ffe1bd */
[C---:B------:R-:W-:Y:S02]  /*ddf0*/  IMAD.IADD R174, R163.reuse, 0x1, R174 ;  /* 0x00000001a3ae7824 */ /* 0x040fe400078e02ae */
[----:B------:R-:W-:Y:S02]  /*de00*/  IMAD.MOV.U32 R197, RZ, RZ, R177 ;  /* 0x000000ffffc57224 */ /* 0x000fe400078e00b1 */
[----:B------:R-:W-:Y:S01]  /*de10*/  FMUL.FTZ R177, R190, UR43 ;  /* 0x0000002bbeb17c20 */ /* 0x000fe20008410000 */
[C---:B------:R-:W-:Y:S02]  /*de20*/  ISETP.GT.AND P2, PT, R174.reuse, RZ, PT ;  /* 0x000000ffae00720c */ /* 0x040fe40003f44270 */
[C---:B------:R-:W-:Y:S02]  /*de30*/  ISETP.GT.AND P3, PT, R174.reuse, 0x1, PT ;  /* 0x00000001ae00780c */ /* 0x040fe40003f64270 */
[----:B------:R-:W-:Y:S01]  /*de40*/  ISETP.GT.AND P4, PT, R174, 0x8, PT ;  /* 0x00000008ae00780c */ /* 0x000fe20003f84270 */
[----:B-1----:R-:W-:Y:S01]  /*de50*/  IMAD.IADD R15, R163, 0x1, R15 ;  /* 0x00000001a30f7824 */ /* 0x002fe200078e020f */
[----:B------:R-:W-:-:S02]  /*de60*/  MOV R190, R164 ;  /* 0x000000a400be7202 */ /* 0x000fc40000000f00 */
[----:B------:R-:W-:Y:S02]  /*de70*/  FSEL R164, R229, -INF , P2 ;  /* 0xff800000e5a47808 */ /* 0x000fe40001000000 */
[C---:B------:R-:W-:Y:S02]  /*de80*/  ISETP.GT.AND P1, PT, R174.reuse, 0x9, PT ;  /* 0x00000009ae00780c */ /* 0x040fe40003f24270 */
[----:B------:R-:W-:Y:S02]  /*de90*/  ISETP.GT.AND P2, PT, R174, 0x10, PT ;  /* 0x00000010ae00780c */ /* 0x000fe40003f44270 */
[----:B------:R-:W-:Y:S02]  /*dea0*/  FSEL R163, R208, -INF , P3 ;  /* 0xff800000d0a37808 */ /* 0x000fe40001800000 */
[----:B------:R-:W-:Y:S02]  /*deb0*/  FSEL R153, R153, -INF , P4 ;  /* 0xff80000099997808 */ /* 0x000fe40002000000 */
[----:B------:R-:W-:-:S02]  /*dec0*/  ISETP.GT.AND P3, PT, R174, 0x11, PT ;  /* 0x00000011ae00780c */ /* 0x000fc40003f64270 */
[----:B------:R-:W-:Y:S01]  /*ded0*/  ISETP.GT.AND P4, PT, R174, 0x18, PT ;  /* 0x00000018ae00780c */ /* 0x000fe20003f84270 */
[----:B------:R-:W-:Y:S01]  /*dee0*/  IMAD.MOV.U32 R208, RZ, RZ, R166 ;  /* 0x000000ffffd07224 */ /* 0x000fe200078e00a6 */
[----:B------:R-:W-:Y:S02]  /*def0*/  FSEL R154, R154, -INF , P1 ;  /* 0xff8000009a9a7808 */ /* 0x000fe40000800000 */
[----:B------:R-:W-:Y:S02]  /*df00*/  FSEL R192, R152, -INF , P2 ;  /* 0xff80000098c07808 */ /* 0x000fe40001000000 */
[C---:B------:R-:W-:Y:S02]  /*df10*/  ISETP.GT.AND P1, PT, R174.reuse, 0x19, PT ;  /* 0x00000019ae00780c */ /* 0x040fe40003f24270 */
[----:B------:R-:W-:Y:S02]  /*df20*/  ISETP.GT.AND P2, PT, R174, 0x20, PT ;  /* 0x00000020ae00780c */ /* 0x000fe40003f44270 */
[----:B------:R-:W-:-:S02]  /*df30*/  FSEL R166, R155, -INF , P3 ;  /* 0xff8000009ba67808 */ /* 0x000fc40001800000 */
[----:B------:R-:W-:Y:S02]  /*df40*/  FSEL R162, R162, -INF , P4 ;  /* 0xff800000a2a27808 */ /* 0x000fe40002000000 */
[C---:B------:R-:W-:Y:S02]  /*df50*/  ISETP.GT.AND P3, PT, R174.reuse, 0x21, PT ;  /* 0x00000021ae00780c */ /* 0x040fe40003f64270 */
[----:B------:R-:W-:Y:S01]  /*df60*/  ISETP.GT.AND P4, PT, R174, 0x28, PT ;  /* 0x00000028ae00780c */ /* 0x000fe20003f84270 */
[----:B------:R-:W1:Y:S01]  /*df70*/  MUFU.TANH R210, R210 ;  /* 0x000000d200d27308 */ /* 0x000e620000002400 */
[----:B------:R-:W-:Y:S01]  /*df80*/  IMAD.MOV.U32 R189, RZ, RZ, R180 ;  /* 0x000000ffffbd7224 */ /* 0x000fe200078e00b4 */
[----:B------:R-:W-:Y:S02]  /*df90*/  FSEL R165, R165, -INF , P1 ;  /* 0xff800000a5a57808 */ /* 0x000fe40000800000 */
[----:B------:R-:W-:Y:S02]  /*dfa0*/  FSEL R178, R156, -INF , P2 ;  /* 0xff8000009cb27808 */ /* 0x000fe40001000000 */
[----:B------:R-:W-:-:S02]  /*dfb0*/  ISETP.GT.AND P1, PT, R174, 0x29, PT ;  /* 0x00000029ae00780c */ /* 0x000fc40003f24270 */
[C---:B------:R-:W-:Y:S02]  /*dfc0*/  ISETP.GT.AND P2, PT, R174.reuse, 0x30, PT ;  /* 0x00000030ae00780c */ /* 0x040fe40003f44270 */
[----:B------:R-:W-:Y:S02]  /*dfd0*/  FSEL R179, R157, -INF , P3 ;  /* 0xff8000009db37808 */ /* 0x000fe40001800000 */
[----:B------:R-:W-:Y:S01]  /*dfe0*/  FSEL R180, R159, -INF , P4 ;  /* 0xff8000009fb47808 */ /* 0x000fe20002000000 */
[----:B------:R-:W2:Y:S01]  /*dff0*/  MUFU.TANH R169, R169 ;  /* 0x000000a900a97308 */ /* 0x000ea20000002400 */
[C---:B------:R-:W-:Y:S02]  /*e000*/  ISETP.GT.AND P3, PT, R174.reuse, 0x31, PT ;  /* 0x00000031ae00780c */ /* 0x040fe40003f64270 */
[----:B------:R-:W-:Y:S01]  /*e010*/  ISETP.GT.AND P4, PT, R174, 0x38, PT ;  /* 0x00000038ae00780c */ /* 0x000fe20003f84270 */
[----:B------:R-:W-:Y:S01]  /*e020*/  IMAD.MOV.U32 R188, RZ, RZ, R185 ;  /* 0x000000ffffbc7224 */ /* 0x000fe200078e00b9 */
[----:B------:R-:W-:-:S02]  /*e030*/  FSEL R185, R158, -INF , P1 ;  /* 0xff8000009eb97808 */ /* 0x000fc40000800000 */
[----:B------:R-:W-:Y:S02]  /*e040*/  FSEL R170, R170, -INF , P2 ;  /* 0xff800000aaaa7808 */ /* 0x000fe40001000000 */
[C---:B------:R-:W-:Y:S02]  /*e050*/  ISETP.GT.AND P1, PT, R174.reuse, 0x39, PT ;  /* 0x00000039ae00780c */ /* 0x040fe40003f24270 */
[----:B------:R-:W-:Y:S02]  /*e060*/  ISETP.GT.AND P2, PT, R174, 0x40, PT ;  /* 0x00000040ae00780c */ /* 0x000fe40003f44270 */
[----:B------:R-:W-:Y:S02]  /*e070*/  FSEL R171, R171, -INF , P3 ;  /* 0xff800000abab7808 */ /* 0x000fe40001800000 */
[----:B------:R-:W-:Y:S02]  /*e080*/  FSEL R172, R172, -INF , P4 ;  /* 0xff800000acac7808 */ /* 0x000fe40002000000 */
[----:B------:R-:W-:-:S02]  /*e090*/  ISETP.GT.AND P3, PT, R174, 0x41, PT ;  /* 0x00000041ae00780c */ /* 0x000fc40003f64270 */
[----:B------:R-:W-:Y:S02]  /*e0a0*/  ISETP.GT.AND P4, PT, R174, 0x48, PT ;  /* 0x00000048ae00780c */ /* 0x000fe40003f84270 */
[----:B----4-:R-:W-:Y:S02]  /*e0b0*/  FSEL R173, R173, -INF , P1 ;  /* 0xff800000adad7808 */ /* 0x010fe40000800000 */
[----:B0-----:R-:W-:Y:S02]  /*e0c0*/  FSEL R159, R160, -INF , P2 ;  /* 0xff800000a09f7808 */ /* 0x001fe40001000000 */
[C---:B------:R-:W-:Y:S02]  /*e0d0*/  ISETP.GT.AND P1, PT, R174.reuse, 0x49, PT ;  /* 0x00000049ae00780c */ /* 0x040fe40003f24270 */
[----:B------:R-:W-:Y:S02]  /*e0e0*/  ISETP.GT.AND P2, PT, R174, 0x50, PT ;  /* 0x00000050ae00780c */ /* 0x000fe40003f44270 */
[----:B------:R-:W-:-:S02]  /*e0f0*/  FSEL R157, R161, -INF , P3 ;  /* 0xff800000a19d7808 */ /* 0x000fc40001800000 */
[----:B------:R-:W-:Y:S02]  /*e100*/  FSEL R156, R168, -INF , P4 ;  /* 0xff800000a89c7808 */ /* 0x000fe40002000000 */
[C---:B------:R-:W-:Y:S02]  /*e110*/  ISETP.GT.AND P3, PT, R174.reuse, 0x51, PT ;  /* 0x00000051ae00780c */ /* 0x040fe40003f64270 */
[----:B------:R-:W-:Y:S02]  /*e120*/  ISETP.GT.AND P4, PT, R174, 0x58, PT ;  /* 0x00000058ae00780c */ /* 0x000fe40003f84270 */
[----:B------:R-:W-:Y:S02]  /*e130*/  FSEL R158, R167, -INF , P1 ;  /* 0xff800000a79e7808 */ /* 0x000fe40000800000 */
[----:B------:R-:W-:Y:S02]  /*e140*/  FSEL R228, R228, -INF , P2 ;  /* 0xff800000e4e47808 */ /* 0x000fe40001000000 */
[----:B------:R-:W-:-:S02]  /*e150*/  ISETP.GT.AND P1, PT, R174, 0x59, PT ;  /* 0x00000059ae00780c */ /* 0x000fc40003f24270 */
[----:B------:R-:W-:Y:S02]  /*e160*/  ISETP.GT.AND P2, PT, R15, RZ, PT ;  /* 0x000000ff0f00720c */ /* 0x000fe40003f44270 */
[----:B------:R-:W-:Y:S02]  /*e170*/  FSEL R211, R211, -INF , P3 ;  /* 0xff800000d3d37808 */ /* 0x000fe40001800000 */
[----:B-1----:R-:W-:Y:S02]  /*e180*/  FSEL R210, R210, -INF , P4 ;  /* 0xff800000d2d27808 */ /* 0x002fe40002000000 */
[C---:B------:R-:W-:Y:S02]  /*e190*/  ISETP.GT.AND P3, PT, R15.reuse, 0x1, PT ;  /* 0x000000010f00780c */ /* 0x040fe40003f64270 */
[----:B------:R-:W-:Y:S02]  /*e1a0*/  ISETP.GT.AND P4, PT, R15, 0x8, PT ;  /* 0x000000080f00780c */ /* 0x000fe40003f84270 */
[----:B--2---:R-:W-:-:S02]  /*e1b0*/  FSEL R155, R169, -INF , P1 ;  /* 0xff800000a99b7808 */ /* 0x004fc40000800000 */
[----:B------:R-:W-:Y:S02]  /*e1c0*/  FSEL R160, R208, -INF , P2 ;  /* 0xff800000d0a07808 */ /* 0x000fe40001000000 */
[C---:B------:R-:W-:Y:S02]  /*e1d0*/  ISETP.GT.AND P1, PT, R15.reuse, 0x9, PT ;  /* 0x000000090f00780c */ /* 0x040fe40003f24270 */
[----:B------:R-:W-:Y:S02]  /*e1e0*/  ISETP.GT.AND P2, PT, R15, 0x10, PT ;  /* 0x000000100f00780c */ /* 0x000fe40003f44270 */
[----:B------:R-:W-:Y:S02]  /*e1f0*/  FSEL R161, R190, -INF , P3 ;  /* 0xff800000bea17808 */ /* 0x000fe40001800000 */
[----:B------:R-:W-:Y:S02]  /*e200*/  FSEL R168, R197, -INF , P4 ;  /* 0xff800000c5a87808 */ /* 0x000fe40002000000 */
[----:B------:R-:W-:-:S02]  /*e210*/  ISETP.GT.AND P3, PT, R15, 0x11, PT ;  /* 0x000000110f00780c */ /* 0x000fc40003f64270 */
[----:B------:R-:W-:Y:S01]  /*e220*/  ISETP.GT.AND P4, PT, R15, 0x18, PT ;  /* 0x000000180f00780c */ /* 0x000fe20003f84270 */
[----:B------:R-:W0:Y:S01]  /*e230*/  MUFU.TANH R177, R177 ;  /* 0x000000b100b17308 */ /* 0x000e220000002400 */
[----:B------:R-:W-:Y:S02]  /*e240*/  FSEL R196, R196, -INF , P1 ;  /* 0xff800000c4c47808 */ /* 0x000fe40000800000 */
[----:B------:R-:W-:Y:S02]  /*e250*/  FSEL R209, R209, -INF , P2 ;  /* 0xff800000d1d17808 */ /* 0x000fe40001000000 */
        /* <DEDUP_REMOVED lines=9> */
[----:B------:R-:W-:Y:S02]  /*e2f0*/  FSEL R189, R186, -INF , P3 ;  /* 0xff800000babd7808 */ /* 0x000fe40001800000 */
[----:B------:R-:W-:Y:S02]  /*e300*/  FSEL R187, R184, -INF , P4 ;  /* 0xff800000b8bb7808 */ /* 0x000fe40002000000 */
[C---:B------:R-:W-:Y:S02]  /*e310*/  ISETP.GT.AND P2, PT, R15.reuse, 0x30, PT ;  /* 0x000000300f00780c */ /* 0x040fe40003f44270 */
[C---:B------:R-:W-:Y:S02]  /*e320*/  ISETP.GT.AND P3, PT, R15.reuse, 0x31, PT ;  /* 0x000000310f00780c */ /* 0x040fe40003f64270 */
[----:B------:R-:W-:Y:S02]  /*e330*/  ISETP.GT.AND P4, PT, R15, 0x38, PT ;  /* 0x000000380f00780c */ /* 0x000fe40003f84270 */
[----:B------:R-:W-:-:S02]  /*e340*/  FSEL R186, R183, -INF , P1 ;  /* 0xff800000b7ba7808 */ /* 0x000fc40000800000 */
[----:B------:R-:W-:Y:S02]  /*e350*/  FSEL R182, R182, -INF , P2 ;  /* 0xff800000b6b67808 */ /* 0x000fe40001000000 */
[----:B------:R-:W-:Y:S02]  /*e360*/  FSEL R183, R4, -INF , P3 ;  /* 0xff80000004b77808 */ /* 0x000fe40001800000 */
[----:B------:R-:W-:Y:S01]  /*e370*/  FSEL R184, R2, -INF , P4 ;  /* 0xff80000002b87808 */ /* 0x000fe20002000000 */
[----:B------:R-:W-:Y:S01]  /*e380*/  UMOV UR46, UR45 ;  /* 0x0000002d002e7c82 */ /* 0x000fe20008000000 */
[----:B------:R-:W-:Y:S01]  /*e390*/  ISETP.GT.AND P1, PT, R15, 0x39, PT ;  /* 0x000000390f00780c */ /* 0x000fe20003f24270 */
[----:B------:R-:W-:Y:S01]  /*e3a0*/  FMUL.FTZ R191, R191, UR43 ;  /* 0x0000002bbfbf7c20 */ /* 0x000fe20008410000 */
[C---:B------:R-:W-:Y:S01]  /*e3b0*/  ISETP.GT.AND P2, PT, R15.reuse, 0x40, PT ;  /* 0x000000400f00780c */ /* 0x040fe20003f44270 */
[----:B------:R-:W-:Y:S01]  /*e3c0*/  FMUL.FTZ R194, R194, UR43 ;  /* 0x0000002bc2c27c20 */ /* 0x000fe20008410000 */
[C---:B------:R-:W-:Y:S01]  /*e3d0*/  ISETP.GT.AND P3, PT, R15.reuse, 0x41, PT ;  /* 0x000000410f00780c */ /* 0x040fe20003f64270 */
[----:B------:R1:W5:Y:S01]  /*e3e0*/  LDL.LU R4, [R1+0xe0] ;  /* 0x0000e00001047983 */ /* 0x0003620000300800 */
[----:B------:R-:W-:-:S02]  /*e3f0*/  ISETP.GT.AND P4, PT, R15, 0x48, PT ;  /* 0x000000480f00780c */ /* 0x000fc40003f84270 */
[----:B------:R-:W-:Y:S02]  /*e400*/  FSEL R181, R181, -INF , P1 ;  /* 0xff800000b5b57808 */ /* 0x000fe40000800000 */
[----:B------:R-:W-:Y:S01]  /*e410*/  ISETP.GT.AND P5, PT, R15, 0x59, PT ;  /* 0x000000590f00780c */ /* 0x000fe20003fa4270 */
[----:B------:R2:W-:Y:S01]  /*e420*/  MUFU.TANH R169, R191 ;  /* 0x000000bf00a97308 */ /* 0x0005e20000002400 */
[----:B------:R-:W-:Y:S01]  /*e430*/  FSEL R174, R176, -INF , P2 ;  /* 0xff800000b0ae7808 */ /* 0x000fe20001000000 */
[----:B------:R1:W5:Y:S01]  /*e440*/  LDL.LU R2, [R1+0xd8] ;  /* 0x0000d80001027983 */ /* 0x0003620000300800 */
[----:B------:R-:W-:Y:S02]  /*e450*/  FSEL R175, R175, -INF , P3 ;  /* 0xff800000afaf7808 */ /* 0x000fe40001800000 */
[----:B0-----:R-:W-:Y:S02]  /*e460*/  FSEL R177, R177, -INF , P4 ;  /* 0xff800000b1b17808 */ /* 0x001fe40002000000 */
[----:B------:R-:W-:-:S02]  /*e470*/  ISETP.GT.AND P1, PT, R15, 0x49, PT ;  /* 0x000000490f00780c */ /* 0x000fc40003f24270 */
[C---:B------:R-:W-:Y:S02]  /*e480*/  ISETP.GT.AND P2, PT, R15.reuse, 0x50, PT ;  /* 0x000000500f00780c */ /* 0x040fe40003f44270 */
[C---:B------:R-:W-:Y:S02]  /*e490*/  ISETP.GT.AND P3, PT, R15.reuse, 0x51, PT ;  /* 0x000000510f00780c */ /* 0x040fe40003f64270 */
        /* <DEDUP_REMOVED lines=25> */
[----:B------:R-:W0:Y:S02]  /*e630*/  SHFL.BFLY PT, R152, R15, 0x2, 0x1f ;  /* 0x0c401f000f987f89 */ /* 0x000e2400000e0000 */
[----:B0-----:R-:W-:-:S05]  /*e640*/  FMNMX.FTZ R15, R15, R152, !PT ;  /* 0x000000980f0f7209 */ /* 0x001fca0007810000 */
[----:B------:R-:W0:Y:S02]  /*e650*/  SHFL.BFLY PT, R152, R15, 0x1, 0x1f ;  /* 0x0c201f000f987f89 */ /* 0x000e2400000e0000 */
[----:B0-----:R-:W-:-:S04]  /*e660*/  FMNMX.FTZ R15, R15, R152, !PT ;  /* 0x000000980f0f7209 */ /* 0x001fc80007810000 */
[----:B------:R-:W-:-:S04]  /*e670*/  FSETP.NEU.FTZ.AND P6, PT, R15, -INF , PT ;  /* 0xff8000000f00780b */ /* 0x000fc80003fdd000 */
[----:B------:R-:W-:-:S05]  /*e680*/  FSEL R152, R15, RZ, P6 ;  /* 0x000000ff0f987208 */ /* 0x000fca0003000000 */
[----:B------:R-:W-:Y:S01]  /*e690*/  FADD.FTZ R152, -R152, R21 ;  /* 0x0000001598987221 */ /* 0x000fe20000010100 */
[----:B------:R-:W-:-:S05]  /*e6a0*/  FMUL.FTZ R21, R15, UR46 ;  /* 0x0000002e0f157c20 */ /* 0x000fca0008410000 */
[----:B------:R-:W-:Y:S01]  /*e6b0*/  FSEL R21, R21, RZ, P6 ;  /* 0x000000ff15157208 */ /* 0x000fe20003000000 */
[----:B------:R-:W-:-:S04]  /*e6c0*/  FMUL.FTZ R152, R152, UR46 ;  /* 0x0000002e98987c20 */ /* 0x000fc80008410000 */
[--C-:B------:R-:W-:Y:S01]  /*e6d0*/  FFMA.FTZ R164, R164, UR46, -R21.reuse ;  /* 0x0000002ea4a47c23 */ /* 0x100fe20008010815 */
[--C-:B------:R-:W-:Y:S01]  /*e6e0*/  FFMA.FTZ R163, R163, UR46, -R21.reuse ;  /* 0x0000002ea3a37c23 */ /* 0x100fe20008010815 */
[--C-:B------:R-:W-:Y:S01]  /*e6f0*/  FFMA.FTZ R153, R153, UR46, -R21.reuse ;  /* 0x0000002e99997c23 */ /* 0x100fe20008010815 */
[--C-:B------:R-:W-:Y:S01]  /*e700*/  FFMA.FTZ R154, R154, UR46, -R21.reuse ;  /* 0x0000002e9a9a7c23 */ /* 0x100fe20008010815 */
[--C-:B------:R-:W-:Y:S01]  /*e710*/  FFMA.FTZ R192, R192, UR46, -R21.reuse ;  /* 0x0000002ec0c07c23 */ /* 0x100fe20008010815 */
[--C-:B------:R-:W-:Y:S01]  /*e720*/  FFMA.FTZ R166, R166, UR46, -R21.reuse ;  /* 0x0000002ea6a67c23 */ /* 0x100fe20008010815 */
[--C-:B------:R-:W-:Y:S01]  /*e730*/  FFMA.FTZ R162, R162, UR46, -R21.reuse ;  /* 0x0000002ea2a27c23 */ /* 0x100fe20008010815 */
[--C-:B--2---:R-:W-:Y:S01]  /*e740*/  FFMA.FTZ R191, R165, UR46, -R21.reuse ;  /* 0x0000002ea5bf7c23 */ /* 0x104fe20008010815 */
        /* <DEDUP_REMOVED lines=16> */
[----:B------:R-:W-:Y:S08]  /*e850*/  MUFU.EX2 R164, R164 ;  /* 0x000000a400a47308 */ /* 0x000ff00000000800 */
[----:B------:R-:W0:Y:S08]  /*e860*/  MUFU.EX2 R155, R152 ;  /* 0x00000098009b7308 */ /* 0x000e300000000800 */
[----:B------:R-:W2:Y:S08]  /*e870*/  MUFU.EX2 R152, R163 ;  /* 0x000000a300987308 */ /* 0x000eb00000000800 */
[----:B------:R-:W3:Y:S01]  /*e880*/  MUFU.EX2 R153, R153 ;  /* 0x0000009900997308 */ /* 0x000ee20000000800 */
[----:B0-----:R-:W-:-:S07]  /*e890*/  FFMA.FTZ R3, R155, R3, R164 ;  /* 0x000000039b037223 */ /* 0x001fce00000100a4 */
[----:B------:R-:W0:Y:S01]  /*e8a0*/  MUFU.EX2 R154, R154 ;  /* 0x0000009a009a7308 */ /* 0x000e220000000800 */
[----:B--2---:R-:W-:-:S04]  /*e8b0*/  FADD.FTZ R3, R152, R3 ;  /* 0x0000000398037221 */ /* 0x004fc80000010000 */
[----:B---3--:R-:W-:-:S04]  /*e8c0*/  FADD.FTZ R3, R153, R3 ;  /* 0x0000000399037221 */ /* 0x008fc80000010000 */
[----:B0-----:R-:W-:Y:S01]  /*e8d0*/  FADD.FTZ R188, R154, R3 ;  /* 0x000000039abc7221 */ /* 0x001fe20000010000 */
        /* <DEDUP_REMOVED lines=11> */
[----:B------:R-:W-:Y:S02]  /*e990*/  F2FP.F16.F32.PACK_AB R154, R154, R153 ;  /* 0x000000999a9a723e */ /* 0x000fe400000000ff */
[----:B------:R-:W-:-:S04]  /*e9a0*/  FMNMX.FTZ R153, R186, R3, !PT ;  /* 0x00000003ba997209 */ /* 0x000fc80007810000 */
[----:B------:R-:W-:-:S04]  /*e9b0*/  FMNMX.FTZ R153, R182, R153, !PT ;  /* 0x00000099b6997209 */ /* 0x000fc80007810000 */
[----:B------:R-:W-:Y:S01]  /*e9c0*/  FMNMX.FTZ R153, R183, R153, !PT ;  /* 0x00000099b7997209 */ /* 0x000fe20007810000 */
[----:B------:R-:W-:-:S03]  /*e9d0*/  FMUL.FTZ R163, R195, UR43 ;  /* 0x0000002bc3a37c20 */ /* 0x000fc60008410000 */
[----:B------:R-:W-:Y:S01]  /*e9e0*/  FMNMX.FTZ R153, R184, R153, !PT ;  /* 0x00000099b8997209 */ /* 0x000fe20007810000 */
[----:B------:R-:W0:Y:S01]  /*e9f0*/  MUFU.TANH R3, R194 ;  /* 0x000000c200037308 */ /* 0x000e220000002400 */
[----:B------:R-:W-:Y:S01]  /*ea00*/  F2FP.F16.F32.PACK_AB R152, R152, R164 ;  /* 0x000000a49898723e */ /* 0x000fe200000000ff */
[----:B------:R-:W-:Y:S01]  /*ea10*/  FMUL.FTZ R164, R198, UR43 ;  /* 0x0000002bc6a47c20 */ /* 0x000fe20008410000 */
[----:B------:R-:W-:Y:S01]  /*ea20*/  FMNMX.FTZ R153, R181, R153, !PT ;  /* 0x00000099b5997209 */ /* 0x000fe20007810000 */
[----:B------:R-:W-:-:S03]  /*ea30*/  FMUL.FTZ R165, R199, UR43 ;  /* 0x0000002bc7a57c20 */ /* 0x000fc60008410000 */
[----:B------:R-:W-:Y:S01]  /*ea40*/  FMNMX.FTZ R153, R174, R153, !PT ;  /* 0x00000099ae997209 */ /* 0x000fe20007810000 */
[----:B------:R-:W2:Y:S03]  /*ea50*/  MUFU.TANH R163, R163 ;  /* 0x000000a300a37308 */ /* 0x000ea60000002400 */
[----:B------:R-:W-:-:S05]  /*ea60*/  FMNMX.FTZ R153, R175, R153, !PT ;  /* 0x00000099af997209 */ /* 0x000fca0007810000 */
[----:B------:R-:W3:Y:S01]  /*ea70*/  MUFU.TANH R164, R164 ;  /* 0x000000a400a47308 */ /* 0x000ee20000002400 */
[----:B------:R-:W-:Y:S02]  /*ea80*/  FSEL R169, R169, -INF , P1 ;  /* 0xff800000a9a97808 */ /* 0x000fe40000800000 */
[----:B------:R-:W-:-:S05]  /*ea90*/  FMNMX.FTZ R153, R177, R153, !PT ;  /* 0x00000099b1997209 */ /* 0x000fca0007810000 */
[----:B------:R-:W4:Y:S01]  /*eaa0*/  MUFU.TANH R165, R165 ;  /* 0x000000a500a57308 */ /* 0x000f220000002400 */
[----:B0-----:R-:W-:Y:S02]  /*eab0*/  FSEL R3, R3, -INF , P2 ;  /* 0xff80000003037808 */ /* 0x001fe40001000000 */
[----:B------:R-:W-:Y:S02]  /*eac0*/  FMNMX.FTZ R153, R169, R153, !PT ;  /* 0x00000099a9997209 */ /* 0x000fe40007810000 */
[----:B--2---:R-:W-:Y:S02]  /*ead0*/  FSEL R163, R163, -INF , P3 ;  /* 0xff800000a3a37808 */ /* 0x004fe40001800000 */
[----:B------:R-:W-:Y:S02]  /*eae0*/  FMNMX.FTZ R153, R3, R153, !PT ;  /* 0x0000009903997209 */ /* 0x000fe40007810000 */
[----:B---3--:R-:W-:Y:S02]  /*eaf0*/  FSEL R164, R164, -INF , P4 ;  /* 0xff800000a4a47808 */ /* 0x008fe40002000000 */
[----:B------:R-:W-:-:S04]  /*eb00*/  FMNMX.FTZ R153, R163, R153, !PT ;  /* 0x00000099a3997209 */ /* 0x000fc80007810000 */
[----:B------:R-:W-:Y:S02]  /*eb10*/  FMNMX.FTZ R153, R164, R153, !PT ;  /* 0x00000099a4997209 */ /* 0x000fe40007810000 */
[----:B----4-:R-:W-:-:S04]  /*eb20*/  FSEL R165, R165, -INF , P5 ;  /* 0xff800000a5a57808 */ /* 0x010fc80002800000 */
[----:B------:R-:W-:-:S05]  /*eb30*/  FMNMX.FTZ R153, R165, R153, !PT ;  /* 0x00000099a5997209 */ /* 0x000fca0007810000 */
[----:B------:R-:W0:Y:S02]  /*eb40*/  SHFL.BFLY PT, R167, R153, 0x2, 0x1f ;  /* 0x0c401f0099a77f89 */ /* 0x000e2400000e0000 */
[----:B0-----:R-:W-:-:S05]  /*eb50*/  FMNMX.FTZ R167, R153, R167, !PT ;  /* 0x000000a799a77209 */ /* 0x001fca0007810000 */
[----:B------:R-:W0:Y:S01]  /*eb60*/  SHFL.BFLY PT, R176, R167, 0x1, 0x1f ;  /* 0x0c201f00a7b07f89 */ /* 0x000e2200000e0000 */
[----:B------:R-:W2:Y:S01]  /*eb70*/  S2R R198, SR_TID.X ;  /* 0x0000000000c67919 */ /* 0x000ea20000002100 */
[----:B0-----:R-:W-:-:S04]  /*eb80*/  FMNMX.FTZ R176, R167, R176, !PT ;  /* 0x000000b0a7b07209 */ /* 0x001fc80007810000 */
[C---:B------:R-:W-:Y:S01]  /*eb90*/  FSETP.NEU.FTZ.AND P1, PT, R176.reuse, -INF , PT ;  /* 0xff800000b000780b */ /* 0x040fe20003f3d000 */
[----:B------:R-:W-:-:S03]  /*eba0*/  FMUL.FTZ R167, R176, UR46 ;  /* 0x0000002eb0a77c20 */ /* 0x000fc60008410000 */
[----:B------:R-:W-:Y:S02]  /*ebb0*/  FSEL R153, R176, RZ, P1 ;  /* 0x000000ffb0997208 */ /* 0x000fe40000800000 */
[----:B------:R-:W-:-:S03]  /*ebc0*/  FSEL R167, R167, RZ, P1 ;  /* 0x000000ffa7a77208 */ /* 0x000fc60000800000 */
[----:B------:R-:W-:Y:S02]  /*ebd0*/  FADD.FTZ R153, -R153, R20 ;  /* 0x0000001499997221 */ /* 0x000fe40000010100 */
[--C-:B------:R-:W-:Y:S02]  /*ebe0*/  FFMA.FTZ R160, R160, UR46, -R167.reuse ;  /* 0x0000002ea0a07c23 */ /* 0x100fe400080108a7 */
[----:B------:R-:W-:Y:S01]  /*ebf0*/  FMUL.FTZ R153, R153, UR46 ;  /* 0x0000002e99997c20 */ /* 0x000fe20008410000 */
[--C-:B------:R-:W-:Y:S01]  /*ec00*/  FFMA.FTZ R194, R197, UR46, -R167.reuse ;  /* 0x0000002ec5c27c23 */ /* 0x100fe200080108a7 */
[--C-:B------:R-:W-:Y:S02]  /*ec10*/  FFMA.FTZ R161, R161, UR46, -R167.reuse ;  /* 0x0000002ea1a17c23 */ /* 0x100fe400080108a7 */
[----:B------:R-:W-:Y:S01]  /*ec20*/  MUFU.EX2 R160, R160 ;  /* 0x000000a000a07308 */ /* 0x000fe20000000800 */
[--C-:B------:R-:W-:Y:S01]  /*ec30*/  FFMA.FTZ R168, R168, UR46, -R167.reuse ;  /* 0x0000002ea8a87c23 */ /* 0x100fe200080108a7 */
[--C-:B------:R-:W-:Y:S01]  /*ec40*/  FFMA.FTZ R196, R196, UR46, -R167.reuse ;  /* 0x0000002ec4c47c23 */ /* 0x100fe200080108a7 */
[--C-:B------:R-:W-:Y:S01]  /*ec50*/  FFMA.FTZ R20, R209, UR46, -R167.reuse ;  /* 0x0000002ed1147c23 */ /* 0x100fe200080108a7 */
[----:B------:R-:W-:-:S04]  /*ec60*/  FFMA.FTZ R195, R208, UR46, -R167 ;  /* 0x0000002ed0c37c23 */ /* 0x000fc800080108a7 */
        /* <DEDUP_REMOVED lines=18> */
[----:B------:R3:W4:Y:S01]  /*ed90*/  MUFU.EX2 R153, R161 ;  /* 0x000000a100997308 */ /* 0x0007220000000800 */
[----:B------:R-:W-:Y:S01]  /*eda0*/  IMAD.U32 R167, RZ, RZ, UR37 ;  /* 0x00000025ffa77e24 */ /* 0x000fe2000f8e00ff */
[----:B--2---:R-:W-:Y:S01]  /*edb0*/  SHF.R.U32.HI R198, RZ, 0x7, R198 ;  /* 0x00000007ffc67819 */ /* 0x004fe200000116c6 */
[-C--:B------:R-:W-:Y:S01]  /*edc0*/  FMUL.FTZ R24, R24, R155.reuse ;  /* 0x0000009b18187220 */ /* 0x080fe20000410000 */
[-C--:B------:R-:W-:Y:S01]  /*edd0*/  FMUL.FTZ R25, R25, R155.reuse ;  /* 0x0000009b19197220 */ /* 0x080fe20000410000 */
[----:B------:R-:W-:Y:S01]  /*ede0*/  FMUL.FTZ R28, R28, R155 ;  /* 0x0000009b1c1c7220 */ /* 0x000fe20000410000 */
[----:B---3--:R-:W-:-:S02]  /*edf0*/  VIADD R161, R14, 0x32440 ;  /* 0x000324400ea17836 */ /* 0x008fc40000000000 */
        /* <DEDUP_REMOVED lines=61> */
[----:B------:R-:W-:-:S02]  /*f1d0*/  PRMT R161, R167, 0x654, R161 ;  /* 0x00000654a7a17816 */ /* 0x000fc400000000a1 */
[----:B------:R-:W-:Y:S02]  /*f1e0*/  IADD3 R155, R198, 0x8, RZ ;  /* 0x00000008c69b7810 */ /* 0x000fe40007ffe0ff */
[----:B------:R2:W-:Y:S01]  /*f1f0*/  SYNCS.ARRIVE.TRANS64.RED.A1T0 RZ, [R161+URZ], RZ ;  /* 0x000000ffa1ff79a7 */ /* 0x0005e2000810043f */
[----:B0-----:R-:W-:Y:S01]  /*f200*/  FFMA.FTZ R167, R197, R0, R160 ;  /* 0x00000000c5a77223 */ /* 0x001fe200000100a0 */
[----:B------:R-:W-:Y:S03]  /*f210*/  MUFU.EX2 R168, R168 ;  /* 0x000000a800a87308 */ /* 0x000fe60000000800 */
[C---:B----4-:R-:W-:Y:S01]  /*f220*/  FADD.FTZ R167, R153.reuse, R167 ;  /* 0x000000a799a77221 */ /* 0x050fe20000010000 */
[----:B------:R-:W-:-:S04]  /*f230*/  F2FP.F16.F32.PACK_AB R153, R153, R160 ;  /* 0x000000a09999723e */ /* 0x000fc800000000ff */
[----:B------:R-:W0:Y:S01]  /*f240*/  MUFU.EX2 R0, R196 ;  /* 0x000000c400007308 */ /* 0x000e220000000800 */
[----:B------:R0:W-:Y:S01]  /*f250*/  BAR.SYNC.DEFER_BLOCKING R155, 0x100 ;  /* 0x0004009b0000751d */ /* 0x0001e20000010000 */
[----:B------:R-:W-:Y:S02]  /*f260*/  IMAD.MOV.U32 R160, RZ, RZ, 0xc00 ;  /* 0x00000c00ffa07424 */ /* 0x000fe400078e00ff */
[----:B--2---:R-:W-:Y:S02]  /*f270*/  IMAD.MOV.U32 R161, RZ, RZ, 0x40000040 ;  /* 0x40000040ffa17424 */ /* 0x004fe400078e00ff */
[----:B------:R-:W-:Y:S02]  /*f280*/  IMAD R160, R18, R160, UR39 ;  /* 0x0000002712a07e24 */ /* 0x000fe4000f8e02a0 */
[-C--:B------:R-:W-:Y:S01]  /*f290*/  FMUL.FTZ R26, R26, R197.reuse ;  /* 0x000000c51a1a7220 */ /* 0x080fe20000410000 */
[-C--:B------:R-:W-:Y:S01]  /*f2a0*/  FMUL.FTZ R27, R27, R197.reuse ;  /* 0x000000c51b1b7220 */ /* 0x080fe20000410000 */
[----:B------:R-:W-:Y:S01]  /*f2b0*/  R2UR UR7, R161 ;  /* 0x00000000a10772ca */ /* 0x000fe200000e0000 */
        /* <DEDUP_REMOVED lines=63> */
[----:B0-----:R-:W-:-:S05]  /*f6b0*/  F2FP.F16.F32.PACK_AB R155, R0, R168 ;  /* 0x000000a8009b723e */ /* 0x001fca00000000ff */
[----:B------:R-:W-:-:S06]  /*f6c0*/  WARPGROUP.ARRIVE ;  /* 0x00000000000079c5 */ /* 0x000fcc0000000000 */
[----:B------:R-:W-:Y:S01]  /*f6d0*/  HGMMA.64x256x16.F32 R24, R152, gdesc[UR4].tnspB, R24, gsb0 ;  /* 0x43e0000498187df0 */ /* 0x000fe20008000818 */
[----:B------:R-:W0:Y:S08]  /*f6e0*/  MUFU.EX2 R192, R192 ;  /* 0x000000c000c07308 */ /* 0x000e300000000800 */
[----:B------:R-:W-:Y:S08]  /*f6f0*/  MUFU.EX2 R191, R191 ;  /* 0x000000bf00bf7308 */ /* 0x000ff00000000800 */
[----:B------:R-:W-:Y:S08]  /*f700*/  MUFU.EX2 R20, R20 ;  /* 0x0000001400147308 */ /* 0x000ff00000000800 */
[----:B------:R-:W-:Y:S01]  /*f710*/  MUFU.EX2 R161, R195 ;  /* 0x000000c300a17308 */ /* 0x000fe20000000800 */
[----:B0-----:R-:W-:-:S07]  /*f720*/  FADD.FTZ R188, R192, R188 ;  /* 0x000000bcc0bc7221 */ /* 0x001fce0000010000 */
[----:B------:R-:W-:Y:S08]  /*f730*/  MUFU.EX2 R185, R185 ;  /* 0x000000b900b97308 */ /* 0x000ff00000000800 */
[----:B------:R-:W-:Y:S01]  /*f740*/  MUFU.EX2 R186, R186 ;  /* 0x000000ba00ba7308 */ /* 0x000fe20000000800 */
[----:B------:R-:W-:-:S07]  /*f750*/  WARPGROUP.DEPBAR.LE gsb0, 0x0 ;  /* 0x00008000000079c5 */ /* 0x000fce0000010000 */
[----:B------:R-:W0:Y:S08]  /*f760*/  MUFU.EX2 R155, R166 ;  /* 0x000000a6009b7308 */ /* 0x000e300000000800 */
[----:B------:R-:W2:Y:S08]  /*f770*/  MUFU.EX2 R154, R162 ;  /* 0x000000a2009a7308 */ /* 0x000eb00000000800 */
[----:B------:R-:W-:Y:S08]  /*f780*/  MUFU.EX2 R162, R194 ;  /* 0x000000c200a27308 */ /* 0x000ff00000000800 */
[----:B------:R-:W3:Y:S01]  /*f790*/  MUFU.EX2 R166, R193 ;  /* 0x000000c100a67308 */ /* 0x000ee20000000800 */
[----:B------:R-:W-:-:S02]  /*f7a0*/  VIADD R152, R160, 0x80 ;  /* 0x00000080a0987836 */ /* 0x000fc40000000000 */
[----:B------:R-:W-:Y:S02]  /*f7b0*/  IMAD.MOV.U32 R153, RZ, RZ, 0x40000040 ;  /* 0x40000040ff997424 */ /* 0x000fe400078e00ff */
[----:B0-----:R-:W-:Y:S01]  /*f7c0*/  FADD.FTZ R188, R155, R188 ;  /* 0x000000bc9bbc7221 */ /* 0x001fe20000010000 */
[----:B------:R-:W-:Y:S02]  /*f7d0*/  R2UR UR6, R152 ;  /* 0x00000000980672ca */ /* 0x000fe400000e0000 */
[----:B------:R-:W-:Y:S01]  /*f7e0*/  R2UR UR7, R153 ;  /* 0x00000000990772ca */ /* 0x000fe200000e0000 */
[----:B--2---:R-:W-:Y:S01]  /*f7f0*/  FADD.FTZ R188, R154, R188 ;  /* 0x000000bc9abc7221 */ /* 0x004fe20000010000 */
[----:B------:R-:W-:Y:S02]  /*f800*/  F2FP.F16.F32.PACK_AB R152, R155, R192 ;  /* 0x000000c09b98723e */ /* 0x000fe400000000ff */
[----:B------:R-:W-:Y:S02]  /*f810*/  F2FP.F16.F32.PACK_AB R154, R191, R154 ;  /* 0x0000009abf9a723e */ /* 0x000fe400000000ff */
[----:B------:R-:W-:-:S02]  /*f820*/  F2FP.F16.F32.PACK_AB R153, R161, R20 ;  /* 0x00000014a199723e */ /* 0x000fc400000000ff */
[----:B---3--:R-:W-:-:S04]  /*f830*/  F2FP.F16.F32.PACK_AB R155, R166, R162 ;  /* 0x000000a2a69b723e */ /* 0x008fc800000000ff */
[----:B------:R-:W-:-:S06]  /*f840*/  WARPGROUP.ARRIVE ;  /* 0x00000000000079c5 */ /* 0x000fcc0000000000 */
[----:B------:R-:W-:Y:S01]  /*f850*/  HGMMA.64x256x16.F32 R24, R152, gdesc[UR4].tnspB, R24, gsb0 ;  /* 0x43e0000498187df0 */ /* 0x000fe20008000818 */
[----:B------:R-:W-:Y:S02]  /*f860*/  FADD.FTZ R188, R191, R188 ;  /* 0x000000bcbfbc7221 */ /* 0x000fe40000010000 */
        /* <DEDUP_REMOVED lines=9> */
[----:B------:R-:W0:Y:S08]  /*f900*/  MUFU.EX2 R154, R178 ;  /* 0x000000b2009a7308 */ /* 0x000e300000000800 */
[----:B------:R-:W2:Y:S08]  /*f910*/  MUFU.EX2 R155, R180 ;  /* 0x000000b4009b7308 */ /* 0x000eb00000000800 */
[----:B------:R-:W3:Y:S08]  /*f920*/  MUFU.EX2 R178, R190 ;  /* 0x000000be00b27308 */ /* 0x000ef00000000800 */
[----:B------:R4:W1:Y:S01]  /*f930*/  MUFU.EX2 R180, R187 ;  /* 0x000000bb00b47308 */ /* 0x0008620000000800 */
[----:B0-----:R-:W-:Y:S01]  /*f940*/  FADD.FTZ R188, R154, R188 ;  /* 0x000000bc9abc7221 */ /* 0x001fe20000010000 */
[----:B------:R-:W-:-:S02]  /*f950*/  VIADD R152, R160, 0x100 ;  /* 0x00000100a0987836 */ /* 0x000fc40000000000 */
[----:B------:R-:W-:-:S03]  /*f960*/  IMAD.MOV.U32 R153, RZ, RZ, 0x40000040 ;  /* 0x40000040ff997424 */ /* 0x000fc600078e00ff */
[----:B------:R-:W-:Y:S01]  /*f970*/  R2UR UR6, R152 ;  /* 0x00000000980672ca */ /* 0x000fe200000e0000 */
[----:B----4-:R-:W-:Y:S01]  /*f980*/  FADD.FTZ R187, R191, R188 ;  /* 0x000000bcbfbb7221 */ /* 0x010fe20000010000 */
[----:B------:R-:W-:Y:S02]  /*f990*/  R2UR UR7, R153 ;  /* 0x00000000990772ca */ /* 0x000fe400000e0000 */
[----:B------:R-:W-:Y:S01]  /*f9a0*/  F2FP.F16.F32.PACK_AB R152, R191, R154 ;  /* 0x0000009abf98723e */ /* 0x000fe200000000ff */
[----:B--2---:R-:W-:Y:S01]  /*f9b0*/  FADD.FTZ R187, R155, R187 ;  /* 0x000000bb9bbb7221 */ /* 0x004fe20000010000 */
[----:B------:R-:W-:Y:S02]  /*f9c0*/  F2FP.F16.F32.PACK_AB R154, R185, R155 ;  /* 0x0000009bb99a723e */ /* 0x000fe400000000ff */
[----:B---3--:R-:W-:Y:S02]  /*f9d0*/  F2FP.F16.F32.PACK_AB R153, R179, R178 ;  /* 0x000000b2b399723e */ /* 0x008fe400000000ff */
[----:B-1----:R-:W-:-:S04]  /*f9e0*/  F2FP.F16.F32.PACK_AB R155, R186, R180 ;  /* 0x000000b4ba9b723e */ /* 0x002fc800000000ff */
[----:B------:R-:W-:-:S06]  /*f9f0*/  WARPGROUP.ARRIVE ;  /* 0x00000000000079c5 */ /* 0x000fcc0000000000 */
[----:B------:R-:W-:Y:S01]  /*fa00*/  HGMMA.64x256x16.F32 R24, R152, gdesc[UR4].tnspB, R24, gsb0 ;  /* 0x43e0000498187df0 */ /* 0x000fe20008000818 */
[----:B------:R-:W-:Y:S01]  /*fa10*/  FADD.FTZ R187, R185, R187 ;  /* 0x000000bbb9bb7221 */ /* 0x000fe20000010000 */
[----:B------:R-:W0:Y:S03]  /*fa20*/  MUFU.EX2 R181, R181 ;  /* 0x000000b500b57308 */ /* 0x000e260000000800 */
[----:B------:R-:W-:-:S05]  /*fa30*/  FADD.FTZ R187, R170, R187 ;  /* 0x000000bbaabb7221 */ /* 0x000fca0000010000 */
        /* <DEDUP_REMOVED lines=8> */
[----:B------:R-:W1:Y:S01]  /*fac0*/  MUFU.EX2 R154, R172 ;  /* 0x000000ac009a7308 */ /* 0x000e620000000800 */
[----:B------:R-:W-:Y:S01]  /*fad0*/  MOV R153, 0x40000040 ;  /* 0x4000004000997802 */ /* 0x000fe20000000f00 */
[----:B------:R-:W-:-:S03]  /*fae0*/  VIADD R152, R160, 0x180 ;  /* 0x00000180a0987836 */ /* 0x000fc60000000000 */
[----:B------:R-:W-:Y:S01]  /*faf0*/  R2UR UR7, R153 ;  /* 0x00000000990772ca */ /* 0x000fe200000e0000 */
[C---:B------:R-:W-:Y:S01]  /*fb00*/  FADD.FTZ R153, R171.reuse, R187 ;  /* 0x000000bbab997221 */ /* 0x040fe20000010000 */
[----:B------:R-:W-:Y:S02]  /*fb10*/  R2UR UR6, R152 ;  /* 0x00000000980672ca */ /* 0x000fe400000e0000 */
[----:B------:R-:W-:Y:S02]  /*fb20*/  F2FP.F16.F32.PACK_AB R152, R171, R170 ;  /* 0x000000aaab98723e */ /* 0x000fe400000000ff */
[----:B0-----:R-:W-:Y:S01]  /*fb30*/  F2FP.F16.F32.PACK_AB R155, R181, R184 ;  /* 0x000000b8b59b723e */ /* 0x001fe200000000ff */
[----:B-1----:R-:W-:Y:S01]  /*fb40*/  FADD.FTZ R153, R154, R153 ;  /* 0x000000999a997221 */ /* 0x002fe20000010000 */
[----:B------:R-:W-:-:S03]  /*fb50*/  F2FP.F16.F32.PACK_AB R154, R173, R154 ;  /* 0x0000009aad9a723e */ /* 0x000fc600000000ff */
[----:B------:R-:W-:Y:S01]  /*fb60*/  FADD.FTZ R170, R173, R153 ;  /* 0x00000099adaa7221 */ /* 0x000fe20000010000 */
[----:B------:R-:W-:-:S04]  /*fb70*/  F2FP.F16.F32.PACK_AB R153, R183, R182 ;  /* 0x000000b6b799723e */ /* 0x000fc800000000ff */
[----:B------:R-:W-:-:S06]  /*fb80*/  WARPGROUP.ARRIVE ;  /* 0x00000000000079c5 */ /* 0x000fcc0000000000 */
[----:B------:R-:W-:Y:S01]  /*fb90*/  HGMMA.64x256x16.F32 R24, R152, gdesc[UR4].tnspB, R24, gsb0 ;  /* 0x43e0000498187df0 */ /* 0x000fe20008000818 */
[----:B------:R-:W-:Y:S01]  /*fba0*/  FADD.FTZ R170, R159, R170 ;  /* 0x000000aa9faa7221 */ /* 0x000fe20000010000 */
[----:B------:R-:W-:Y:S08]  /*fbb0*/  MUFU.EX2 R228, R228 ;  /* 0x000000e400e47308 */ /* 0x000ff00000000800 */
[----:B------:R-:W-:Y:S08]  /*fbc0*/  MUFU.EX2 R211, R211 ;  /* 0x000000d300d37308 */ /* 0x000ff00000000800 */
[----:B------:R-:W-:Y:S08]  /*fbd0*/  MUFU.EX2 R163, R163 ;  /* 0x000000a300a37308 */ /* 0x000ff00000000800 */
[----:B------:R-:W-:Y:S08]  /*fbe0*/  MUFU.EX2 R164, R164 ;  /* 0x000000a400a47308 */ /* 0x000ff00000000800 */
[----:B------:R-:W-:Y:S01]  /*fbf0*/  MUFU.EX2 R165, R165 ;  /* 0x000000a500a57308 */ /* 0x000fe20000000800 */
[----:B------:R-:W-:-:S07]  /*fc00*/  WARPGROUP.DEPBAR.LE gsb0, 0x0 ;  /* 0x00008000000079c5 */ /* 0x000fce0000010000 */
[----:B------:R0:W1:Y:S01]  /*fc10*/  MUFU.EX2 R154, R156 ;  /* 0x0000009c009a7308 */ /* 0x0000620000000800 */
[----:B------:R-:W-:Y:S02]  /*fc20*/  VIADD R152, R160, 0x200 ;  /* 0x00000200a0987836 */ /* 0x000fe40000000000 */
[----:B------:R-:W-:-:S03]  /*fc30*/  IMAD.MOV.U32 R153, RZ, RZ, 0x40000040 ;  /* 0x40000040ff997424 */ /* 0x000fc600078e00ff */
[----:B------:R-:W-:Y:S01]  /*fc40*/  R2UR UR6, R152 ;  /* 0x00000000980672ca */ /* 0x000fe200000e0000 */
[----:B0-----:R-:W-:Y:S01]  /*fc50*/  FADD.FTZ R156, R157, R170 ;  /* 0x000000aa9d9c7221 */ /* 0x001fe20000010000 */
[----:B------:R-:W-:Y:S02]  /*fc60*/  R2UR UR7, R153 ;  /* 0x00000000990772ca */ /* 0x000fe400000e0000 */
[----:B------:R-:W-:Y:S02]  /*fc70*/  F2FP.F16.F32.PACK_AB R152, R157, R159 ;  /* 0x0000009f9d98723e */ /* 0x000fe400000000ff */
[----:B------:R-:W-:Y:S02]  /*fc80*/  F2FP.F16.F32.PACK_AB R153, R175, R174 ;  /* 0x000000aeaf99723e */ /* 0x000fe400000000ff */
[----:B------:R-:W-:Y:S01]  /*fc90*/  F2FP.F16.F32.PACK_AB R155, R169, R177 ;  /* 0x000000b1a99b723e */ /* 0x000fe200000000ff */
[----:B-1----:R-:W-:Y:S01]  /*fca0*/  FADD.FTZ R156, R154, R156 ;  /* 0x0000009c9a9c7221 */ /* 0x002fe20000010000 */
[----:B------:R-:W-:-:S04]  /*fcb0*/  F2FP.F16.F32.PACK_AB R154, R158, R154 ;  /* 0x0000009a9e9a723e */ /* 0x000fc800000000ff */
[----:B------:R-:W-:-:S06]  /*fcc0*/  WARPGROUP.ARRIVE ;  /* 0x00000000000079c5 */ /* 0x000fcc0000000000 */
[----:B------:R-:W-:Y:S01]  /*fcd0*/  HGMMA.64x256x16.F32 R24, R152, gdesc[UR4].tnspB, R24, gsb0 ;  /* 0x43e0000498187df0 */ /* 0x000fe20008000818 */
[----:B------:R-:W-:-:S04]  /*fce0*/  FADD.FTZ R156, R158, R156 ;  /* 0x0000009c9e9c7221 */ /* 0x000fc80000010000 */
[----:B------:R-:W-:Y:S01]  /*fcf0*/  FADD.FTZ R156, R228, R156 ;  /* 0x0000009ce49c7221 */ /* 0x000fe20000010000 */
[----:B------:R-:W-:-:S04]  /*fd00*/  FADD.FTZ R167, R168, R167 ;  /* 0x000000a7a8a77221 */ /* 0x000fc80000010000 */
        /* <DEDUP_REMOVED lines=16> */
[----:B------:R-:W-:Y:S01]  /*fe10*/  FADD.FTZ R174, R169, R174 ;  /* 0x000000aea9ae7221 */ /* 0x000fe20000010000 */
[----:B------:R-:W-:Y:S02]  /*fe20*/  WARPGROUP.DEPBAR.LE gsb0, 0x0 ;  /* 0x00008000000079c5 */ /* 0x000fe40000010000 */
[----:B------:R-:W0:Y:S08]  /*fe30*/  MUFU.EX2 R154, R210 ;  /* 0x000000d2009a7308 */ /* 0x000e300000000800 */
[----:B------:R-:W1:Y:S08]  /*fe40*/  MUFU.EX2 R155, R21 ;  /* 0x00000015009b7308 */ /* 0x000e700000000800 */
[----:B------:R2:W3:Y:S01]  /*fe50*/  MUFU.EX2 R21, R3 ;  /* 0x0000000300157308 */ /* 0x0004e20000000800 */
[----:B------:R-:W-:-:S02]  /*fe60*/  VIADD R152, R160, 0x280 ;  /* 0x00000280a0987836 */ /* 0x000fc40000000000 */
[----:B------:R-:W-:Y:S02]  /*fe70*/  IMAD.MOV.U32 R153, RZ, RZ, 0x40000040 ;  /* 0x40000040ff997424 */ /* 0x000fe400078e00ff */
[----:B--2---:R-:W-:Y:S01]  /*fe80*/  FADD.FTZ R3, R211, R156 ;  /* 0x0000009cd3037221 */ /* 0x004fe20000010000 */
[----:B------:R-:W-:-:S03]  /*fe90*/  R2UR UR6, R152 ;  /* 0x00000000980672ca */ /* 0x000fc600000e0000 */
[----:B0-----:R-:W-:Y:S01]  /*fea0*/  FADD.FTZ R3, R154, R3 ;  /* 0x000000039a037221 */ /* 0x001fe20000010000 */
[----:B------:R-:W-:Y:S02]  /*feb0*/  R2UR UR7, R153 ;  /* 0x00000000990772ca */ /* 0x000fe400000e0000 */
[C---:B-1----:R-:W-:Y:S01]  /*fec0*/  F2FP.F16.F32.PACK_AB R154, R155.reuse, R154 ;  /* 0x0000009a9b9a723e */ /* 0x042fe200000000ff */
[----:B------:R-:W-:Y:S01]  /*fed0*/  FADD.FTZ R3, R155, R3 ;  /* 0x000000039b037221 */ /* 0x000fe20000010000 */
[----:B------:R-:W-:Y:S02]  /*fee0*/  F2FP.F16.F32.PACK_AB R152, R211, R228 ;  /* 0x000000e4d398723e */ /* 0x000fe400000000ff */
[----:B---3--:R-:W-:Y:S02]  /*fef0*/  F2FP.F16.F32.PACK_AB R153, R163, R21 ;  /* 0x00000015a399723e */ /* 0x008fe400000000ff */
[----:B------:R-:W-:-:S04]  /*ff00*/  F2FP.F16.F32.PACK_AB R155, R165, R164 ;  /* 0x000000a4a59b723e */ /* 0x000fc800000000ff */
[----:B------:R-:W-:-:S06]  /*ff10*/  WARPGROUP.ARRIVE ;  /* 0x00000000000079c5 */ /* 0x000fcc0000000000 */
[----:B------:R-:W-:Y:S01]  /*ff20*/  HGMMA.64x256x16.F32 R24, R152, gdesc[UR4].tnspB, R24, gsb0 ;  /* 0x43e0000498187df0 */ /* 0x000fe20008000818 */
[----:B------:R-:W-:-:S04]  /*ff30*/  FADD.FTZ R174, R21, R174 ;  /* 0x000000ae15ae7221 */ /* 0x000fc80000010000 */
[----:B------:R-:W-:-:S04]  /*ff40*/  FADD.FTZ R163, R163, R174 ;  /* 0x000000aea3a37221 */ /* 0x000fc80000010000 */
[----:B------:R-:W-:-:S04]  /*ff50*/  FADD.FTZ R0, R164, R163 ;  /* 0x000000a3a4007221 */ /* 0x000fc80000010000 */
[----:B------:R-:W-:Y:S01]  /*ff60*/  FADD.FTZ R0, R165, R0 ;  /* 0x00000000a5007221 */ /* 0x000fe20000010000 */
[----:B------:R-:W-:Y:S02]  /*ff70*/  WARPGROUP.DEPBAR.LE gsb0, 0x0 ;  /* 0x00008000000079c5 */ /* 0x000fe40000010000 */
[----:B------:R-:W-:Y:S05]  /*ff80*/  @!P0 BRA `(.L_x_15253) ;  /* 0x0000000000048947 */ /* 0x000fea0003800000 */
[----:B------:R-:W-:Y:S01]  /*ff90*/  BPT.TRAP 0x1 ;  /* 0x000000040000795c */ /* 0x000fe20000300000 */
.L_x_15253:
[----:B------:R-:W2:Y:S01]  /*ffa0*/  LDL R20, [R1+0xb0] ;  /* 0x0000b00001147983 */ /* 0x000ea20000100800 */
[----:B------:R-:W-:Y:S01]  /*ffb0*/  VIADD R14, R14, 0x32460 ;  /* 0x000324600e0e7836 */ /* 0x000fe20000000000 */
[----:B------:R-:W-:-:S04]  /*ffc0*/  MOV R21, UR37 ;  /* 0x0000002500157c02 */ /* 0x000fc80008000f00 */
[----:B------:R-:W-:Y:S01]  /*ffd0*/  PRMT R14, R21, 0x654, R14 ;  /* 0x00000654150e7816 */ /* 0x000fe2000000000e */
[----:B------:R-:W-:-:S03]  /*ffe0*/  IMAD.MOV.U32 R21, RZ, RZ, R15 ;  /* 0x000000ffff157224 */ /* 0x000fc600078e000f */
[----:B------:R0:W-:Y:S01]  /*fff0*/  SYNCS.ARRIVE.TRANS64.RED.A1T0 RZ, [R14+URZ], RZ ;  /* 0x000000ff0eff79a7 */ /* 0x0001e2000810043f */
[C---:B--2---:R-:W-:Y:S01]  /*10000*/  ISETP.GT.AND P1, PT, R13.reuse, R20, PT ;  /* 0x000000140d00720c */ /* 0x044fe20003f24270 */
[----:B------:R-:W-:Y:S02]  /*10010*/  VIADD R13, R13, 0xffffffff ;  /* 0xffffffff0d0d7836 */ /* 0x000fe40000000000 */
[----:B------:R-:W-:-:S10]  /*10020*/  IMAD.MOV.U32 R20, RZ, RZ, R176 ;  /* 0x000000ffff147224 */ /* 0x000fd400078e00b0 */
[----:B0-----:R-:W-:Y:S05]  /*10030*/  @P1 BRA `(.L_x_15254) ;  /* 0xffffffc400e01947 */ /* 0x001fea000383ffff */
.L_x_15243:
[----:B------:R-:W-:-:S13]  /*10040*/  ISETP.GE.AND P1, PT, R13, RZ, PT ;  /* 0x000000ff0d00720c */ /* 0x000fda0003f26270 */
[----:B------:R-:W-:Y:S05]  /*10050*/  @!P1 BRA `(.L_x_15255) ;  /* 0x0000003000309947 */ /* 0x000fea0003800000 */
[----:B------:R-:W-:Y:S02]  /*10060*/  IMAD.MOV.U32 R20, RZ, RZ, R176 ;  /* 0x000000ffff147224 */ /* 0x000fe400078e00b0 */
[----:B------:R-:W-:-:S07]  /*10070*/  IMAD.MOV.U32 R21, RZ, RZ, R15 ;  /* 0x000000ffff157224 */ /* 0x000fce00078e000f */
.L_x_15266:
[----:B------:R-:W-:Y:S01]  /*10080*/  IADD3 R18, R18, 0x1, RZ ;  /* 0x0000000112127810 */ /* 0x000fe20007ffe0ff */
[----:B------:R-:W-:Y:S05]  /*10090*/  YIELD ;  /* 0x0000000000007946 */ /* 0x000fea0003800000 */
[----:B------:R-:W-:-:S04]  /*100a0*/  ISETP.NE.AND P1, PT, R18, 0x2, PT ;  /* 0x000000021200780c */ /* 0x000fc80003f25270 */
[----:B------:R-:W-:Y:S02]  /*100b0*/  SEL R15, RZ, 0x1, P1 ;  /* 0x00000001ff0f7807 */ /* 0x000fe40000800000 */
[----:B------:R-:W-:Y:S02]  /*100c0*/  SEL R18, R18, RZ, P1 ;  /* 0x000000ff12127207 */ /* 0x000fe40000800000 */
[----:B------:R-:W-:Y:S01]  /*100d0*/  LOP3.LUT R202, R202, R15, RZ, 0x3c, !PT ;  /* 0x0000000fcaca7212 */ /* 0x000fe200078e3cff */
[----:B0-----:R-:W-:Y:S06]  /*100e0*/  @!P0 BRA `(.L_x_15256) ;  /* 0x0000000000048947 */ /* 0x001fec0003800000 */
[----:B------:R-:W-:Y:S01]  /*100f0*/  BPT.TRAP 0x1 ;  /* 0x000000040000795c */ /* 0x000fe20000300000 */
.L_x_15256:
[----:B------:R-:W-:Y:S01]  /*10100*/  IMAD R14, R18, 0x8, R22 ;  /* 0x00000008120e7824 */ /* 0x000fe200078e0216 */
[----:B------:R-:W-:-:S04]  /*10110*/  SHF.L.U32 R12, R202, 0x1f, RZ ;  /* 0x0000001fca0c7819 */ /* 0x000fc800000006ff */
[----:B------:R0:W1:Y:S01]  /*10120*/  SYNCS.PHASECHK.TRANS64.TRYWAIT P1, [R14+URZ+0x32430], R12 ;  /* 0x0324300c0e0075a7 */ /* 0x000062000802017f */
[----:B------:R-:W-:Y:S05]  /*10130*/  @!P0 BRA `(.L_x_15257) ;  /* 0x0000000000048947 */ /* 0x000fea0003800000 */
[----:B------:R-:W-:Y:S01]  /*10140*/  BPT.TRAP 0x1 ;  /* 0x000000040000795c */ /* 0x000fe20000300000 */
.L_x_15257:
[----:B------:R-:W2:Y:S01]  /*10150*/  LDL R15, [R1+0x94] ;  /* 0x00009400010f7983 */ /* 0x000ea20000100800 */
[----:B------:R-:W-:Y:S02]  /*10160*/  IMAD.MOV.U32 R157, RZ, RZ, 0x40000040 ;  /* 0x40000040ff9d7424 */ /* 0x000fe400078e00ff */
[----:B--2---:R-:W-:Y:S01]  /*10170*/  IMAD R156, R18, 0x300, R15 ;  /* 0x00000300129c7824 */ /* 0x004fe200078e020f */
[----:B-1----:R-:W-:Y:S06]  /*10180*/  @P1 BRA `(.L_x_15258) ;  /* 0x0000000000081947 */ /* 0x002fec0003800000 */
[----:B------:R-:W1:Y:S02]  /*10190*/  SYNCS.PHASECHK.TRANS64.TRYWAIT P1, [R14+URZ+0x32430], R12 ;  /* 0x0324300c0e0075a7 */ /* 0x000e64000802017f */
[----:B-1----:R-:W-:Y:S05]  /*101a0*/  @!P1 BRA `(.L_x_15259) ;  /* 0x000000f400d89947 */ /* 0x002fea0003800000 */
.L_x_15258:
[----:B-----5:R2:W-:Y:S04]  /*101b0*/  STL.64 [R1+0xe0], R2 ;  /* 0x0000e00201007387 */ /* 0x0205e80000100a00 */
        /* <DEDUP_REMOVED lines=41> */
.L_x_15260:
[----:B------:R2:W3:Y:S01]  /*10450*/  SYNCS.PHASECHK.TRANS64.TRYWAIT P1, [R14+URZ+0x32450], R12 ;  /* 0x0324500c0e0075a7 */ /* 0x0004e2000802017f */
[----:B------:R-:W-:Y:S05]  /*10460*/  @!P0 BRA `(.L_x_15261) ;  /* 0x0000000000048947 */ /* 0x000fea0003800000 */
[----:B------:R-:W-:Y:S01]  /*10470*/  BPT.TRAP 0x1 ;  /* 0x000000040000795c */ /* 0x000fe20000300000 */
.L_x_15261:
[----:B---3--:R-:W-:Y:S05]  /*10480*/  @P1 BRA `(.L_x_15262) ;  /* 0x0000000000081947 */ /* 0x008fea0003800000 */
[----:B------:R-:W3:Y:S02]  /*10490*/  SYNCS.PHASECHK.TRANS64.TRYWAIT P1, [R14+URZ+0x32450], R12 ;  /* 0x0324500c0e0075a7 */ /* 0x000ee4000802017f */
[----:B---3--:R-:W-:Y:S05]  /*104a0*/  @!P1 BRA `(.L_x_15263) ;  /* 0x000000f4002c9947 */ /* 0x008fea0003800000 */
.L_x_15262:
        /* <DEDUP_REMOVED lines=13> */
[----:B-123--:R-:W2:Y:S01]  /*10580*/  LDL.64 R14, [R1+0x10] ;  /* 0x00001000010e7983 */ /* 0x00eea20000100a00 */
[----:B------:R-:W-:-:S03]  /*10590*/  R2UR UR4, R4 ;  /* 0x00000000040472ca */ /* 0x000fc600000e0000 */
[----:B0-----:R-:W3:Y:S01]  /*105a0*/  LDL.64 R2, [R1+0x60] ;  /* 0x0000600001027983 */ /* 0x001ee20000100a00 */
[----:B------:R-:W-:Y:S01]  /*105b0*/  R2UR UR5, R5 ;  /* 0x00000000050572ca */ /* 0x000fe200000e0000 */
[----:B------:R-:W-:Y:S01]  /*105c0*/  WARPGROUP.ARRIVE ;  /* 0x00000000000079c5 */ /* 0x000fe20000000000 */
[----:B------:R-:W-:-:S11]  /*105d0*/  MOV R211, 0x40000040 ;  /* 0x4000004000d37802 */ /* 0x000fd60000000f00 */
[----:B------:R-:W-:Y:S01]  /*105e0*/  HGMMA.64x96x16.F32 R152, gdesc[UR4], R152, gsb0 ;  /* 0x01600000049879f0 */ /* 0x000fe20008000898 */
[----:B------:R-:W-:Y:S02]  /*105f0*/  R2UR UR6, R210 ;  /* 0x00000000d20672ca */ /* 0x000fe400000e0000 */
[----:B------:R-:W-:Y:S01]  /*10600*/  R2UR UR7, R211 ;  /* 0x00000000d30772ca */ /* 0x000fe200000e0000 */
[----:B------:R-:W-:Y:S02]  /*10610*/  VIADD R210, R208, 0x4 ;  /* 0x00000004d0d27836 */ /* 0x000fe40000000000 */
[----:B------:R-:W-:Y:S01]  /*10620*/  IMAD.MOV.U32 R211, RZ, RZ, 0x40000040 ;  /* 0x40000040ffd37424 */ /* 0x000fe200078e00ff */
[----:B------:R-:W-:Y:S02]  /*10630*/  WARPGROUP.DEPBAR.LE gsb0, 0x0 ;  /* 0x00008000000079c5 */ /* 0x000fe40000010000 */
[----:B------:R-:W-:Y:S01]  /*10640*/  WARPGROUP.ARRIVE ;  /* 0x00000000000079c5 */ /* 0x000fe20000000000 */
[----:B----4-:R-:W-:-:S02]  /*10650*/  R2UR UR4, R20 ;  /* 0x00000000140472ca */ /* 0x010fc400000e0000 */
[----:B------:R-:W-:Y:S02]  /*10660*/  R2UR UR5, R21 ;  /* 0x00000000150572ca */ /* 0x000fe400000e0000 */
        /* <DEDUP_REMOVED lines=17> */
[----:B------:R-:W-:Y:S01]  /*10780*/  MOV R211, 0x40000040 ;  /* 0x4000004000d37802 */ /* 0x000fe20000000f00 */
[----:B------:R-:W3:Y:S01]  /*10790*/  LDL.64 R2, [R1+0x8] ;  /* 0x0000080001027983 */ /* 0x000ee20000100a00 */
        /* <DEDUP_REMOVED lines=9> */
[----:B------:R-:W-:Y:S01]  /*10830*/  VIADD R210, R208, 0x302 ;  /* 0x00000302d0d27836 */ /* 0x000fe20000000000 */
[----:B------:R0:W5:Y:S08]  /*10840*/  LDL.LU.64 R20, [R1+0xf8] ;  /* 0x0000f80001147983 */ /* 0x0001700000300a00 */
[----:B------:R-:W-:Y:S01]  /*10850*/  HGMMA.64x96x16.F32 R152, gdesc[UR4], R152, gsb0 ;  /* 0x01600000049879f0 */ /* 0x000fe20008000898 */
[----:B------:R-:W-:Y:S01]  /*10860*/  IMAD.MOV.U32 R211, RZ, RZ, 0x40000040 ;  /* 0x40000040ffd37424 */ /* 0x000fe200078e00ff */
[----:B------:R-:W-:-:S02]  /*10870*/  R2UR UR6, R210 ;  /* 0x00000000d20672ca */ /* 0x000fc400000e0000 */
[----:B--2---:R-:W-:Y:S02]  /*10880*/  R2UR UR4, R16 ;  /* 0x00000000100472ca */ /* 0x004fe400000e0000 */
[----:B------:R-:W-:Y:S02]  /*10890*/  R2UR UR7, R211 ;  /* 0x00000000d30772ca */ /* 0x000fe400000e0000 */
        /* <DEDUP_REMOVED lines=12> */
[----:B------:R-:W-:Y:S01]  /*10960*/  MOV R211, 0x40000040 ;  /* 0x4000004000d37802 */ /* 0x000fe20000000f00 */
[----:B------:R0:W5:Y:S01]  /*10970*/  LDL.LU R14, [R1+0xe8] ;  /* 0x0000e800010e7983 */ /* 0x0001620000300800 */
[----:B------:R-:W-:-:S02]  /*10980*/  WARPGROUP.DEPBAR.LE gsb0, 0x0 ;  /* 0x00008000000079c5 */ /* 0x000fc40000010000 */
[----:B------:R-:W-:-:S07]  /*10990*/  WARPGROUP.ARRIVE ;  /* 0x00000000000079c5 */ /* 0x000fce0000000000 */
[----:B------:R-:W-:Y:S01]  /*109a0*/  HGMMA.64x96x16.F32 R152, gdesc[UR4], R152, gsb0 ;  /* 0x01600000049879f0 */ /* 0x000fe20008000898 */
[----:B------:R-:W-:Y:S02]  /*109b0*/  R2UR UR6, R210 ;  /* 0x00000000d20672ca */ /* 0x000fe400000e0000 */
[----:B------:R-:W-:Y:S02]  /*109c0*/  R2UR UR7, R211 ;  /* 0x00000000d30772ca */ /* 0x000fe400000e0000 */
[----:B---3--:R-:W-:Y:S02]  /*109d0*/  R2UR UR4, R2 ;  /* 0x00000000020472ca */ /* 0x008fe400000e0000 */
        /* <DEDUP_REMOVED lines=84> */
.L_x_15264:
        /* <DEDUP_REMOVED lines=23> */
[----:B-1---5:R-:W-:Y:S01]  /*11090*/  FMNMX.FTZ R15, R229, R21, !PT ;  /* 0x00000015e50f7209 */ /* 0x022fe20007810000 */
        /* <DEDUP_REMOVED lines=11> */
[----:B------:R-:W-:Y:S01]  /*11150*/  UMOV UR46, UR44 ;  /* 0x0000002c002e7c82 */ /* 0x000fe20008000000 */
[----:B------:R-:W-:Y:S01]  /*11160*/  FMUL.FTZ R166, R166, UR42 ;  /* 0x0000002aa6a67c20 */ /* 0x000fe20008410000 */
[----:B------:R-:W-:Y:S01]  /*11170*/  FMUL.FTZ R178, R178, UR42 ;  /* 0x0000002ab2b27c20 */ /* 0x000fe20008410000 */
[----:B------:R-:W2:Y:S01]  /*11180*/  MUFU.TANH R209, R209 ;  /* 0x000000d100d17308 */ /* 0x000ea20000002400 */
[----:B---3--:R-:W-:Y:S01]  /*11190*/  FMNMX.FTZ R15, R211, R15, !PT ;  /* 0x0000000fd30f7209 */ /* 0x008fe20007810000 */
[----:B------:R-:W-:Y:S01]  /*111a0*/  FMUL.FTZ R179, R179, UR42 ;  /* 0x0000002ab3b37c20 */ /* 0x000fe20008410000 */
[----:B------:R-:W-:-:S05]  /*111b0*/  FMUL.FTZ R199, R199, UR42 ;  /* 0x0000002ac7c77c20 */ /* 0x000fca0008410000 */
        /* <DEDUP_REMOVED lines=24> */
[----:B------:R3:W4:Y:S01]  /*11340*/  MUFU.TANH R184, R185 ;  /* 0x000000b900b87308 */ /* 0x0007220000002400 */
[----:B-1----:R-:W-:-:S07]  /*11350*/  FMNMX.FTZ R15, R169, R15, !PT ;  /* 0x0000000fa90f7209 */ /* 0x002fce0007810000 */
[----:B------:R1:W0:Y:S01]  /*11360*/  MUFU.TANH R176, R188 ;  /* 0x000000bc00b07308 */ /* 0x0002220000002400 */
[----:B--2---:R-:W-:Y:S01]  /*11370*/  FMNMX.FTZ R15, R180, R15, !PT ;  /* 0x0000000fb40f7209 */ /* 0x004fe20007810000 */
[----:B---3--:R-:W-:-:S06]  /*11380*/  FMUL.FTZ R185, R197, UR42 ;  /* 0x0000002ac5b97c20 */ /* 0x008fcc0008410000 */
[----:B------:R-:W2:Y:S01]  /*11390*/  MUFU.TANH R189, R189 ;  /* 0x000000bd00bd7308 */ /* 0x000ea20000002400 */
[----:B-1----:R-:W-:Y:S01]  /*113a0*/  FMUL.FTZ R188, R196, UR42 ;  /* 0x0000002ac4bc7c20 */ /* 0x002fe20008410000 */
[----:B----4-:R-:W-:Y:S01]  /*113b0*/  FMNMX.FTZ R15, R184, R15, !PT ;  /* 0x0000000fb80f7209 */ /* 0x010fe20007810000 */
[----:B------:R-:W-:-:S05]  /*113c0*/  FMUL.FTZ R196, R167, UR42 ;  /* 0x0000002aa7c47c20 */ /* 0x000fca0008410000 */
        /* <DEDUP_REMOVED lines=8> */
[----:B------:R-:W-:Y:S01]  /*11450*/  MUFU.TANH R197, R154 ;  /* 0x0000009a00c57308 */ /* 0x000fe20000002400 */
[----:B--2---:R-:W-:-:S07]  /*11460*/  FMNMX.FTZ R15, R188, R15, !PT ;  /* 0x0000000fbc0f7209 */ /* 0x004fce0007810000 */
[----:B------:R-:W-:Y:S01]  /*11470*/  MUFU.TANH R181, R155 ;  /* 0x0000009b00b57308 */ /* 0x000fe20000002400 */
[----:B-1----:R-:W-:-:S05]  /*11480*/  FMNMX.FTZ R15, R185, R15, !PT ;  /* 0x0000000fb90f7209 */ /* 0x002fca0007810000 */
[----:B------:R-:W0:Y:S02]  /*11490*/  SHFL.BFLY PT, R173, R15, 0x2, 0x1f ;  /* 0x0c401f000fad7f89 */ /* 0x000e2400000e0000 */
[----:B------:R1:W2:Y:S08]  /*114a0*/  MUFU.TANH R155, R162 ;  /* 0x000000a2009b7308 */ /* 0x0002b00000002400 */
[----:B------:R3:W4:Y:S01]  /*114b0*/  MUFU.TANH R192, R158 ;  /* 0x0000009e00c07308 */ /* 0x0007220000002400 */
[----:B-1----:R-:W-:-:S07]  /*114c0*/  IMAD.MOV.U32 R162, RZ, RZ, R184 ;  /* 0x000000ffffa27224 */ /* 0x002fce00078e00b8 */
[----:B------:R-:W-:Y:S01]  /*114d0*/  MUFU.TANH R196, R196 ;  /* 0x000000c400c47308 */ /* 0x000fe20000002400 */
[----:B---3--:R-:W-:Y:S02]  /*114e0*/  IMAD.MOV.U32 R158, RZ, RZ, R176 ;  /* 0x000000ffff9e7224 */ /* 0x008fe400078e00b0 */
[----:B--2---:R-:W-:Y:S01]  /*114f0*/  IMAD.MOV.U32 R170, RZ, RZ, R155 ;  /* 0x000000ffffaa7224 */ /* 0x004fe200078e009b */
[----:B0-----:R-:W-:-:S04]  /*11500*/  FMNMX.FTZ R15, R15, R173, !PT ;  /* 0x000000ad0f0f7209 */ /* 0x001fc80007810000 */
[----:B------:R-:W0:Y:S01]  /*11510*/  MUFU.TANH R173, R163 ;  /* 0x000000a300ad7308 */ /* 0x000e220000002400 */
[----:B------:R-:W1:Y:S07]  /*11520*/  SHFL.BFLY PT, R154, R15, 0x1, 0x1f ;  /* 0x0c201f000f9a7f89 */ /* 0x000e6e00000e0000 */
[----:B------:R4:W2:Y:S08]  /*11530*/  MUFU.TANH R176, R159 ;  /* 0x0000009f00b07308 */ /* 0x0008b00000002400 */
[----:B------:R-:W-:Y:S01]  /*11540*/  MUFU.TANH R193, R193 ;  /* 0x000000c100c17308 */ /* 0x000fe20000002400 */
[----:B----4-:R-:W-:-:S07]  /*11550*/  MOV R159, R192 ;  /* 0x000000c0009f7202 */ /* 0x010fce0000000f00 */
[----:B------:R3:W4:Y:S01]  /*11560*/  MUFU.TANH R192, R166 ;  /* 0x000000a600c07308 */ /* 0x0007220000002400 */
[----:B-1----:R-:W-:-:S05]  /*11570*/  FMNMX.FTZ R15, R15, R154, !PT ;  /* 0x0000009a0f0f7209 */ /* 0x002fca0007810000 */
[C---:B------:R-:W-:Y:S01]  /*11580*/  FADD.FTZ R155, -R15.reuse, R21 ;  /* 0x000000150f9b7221 */ /* 0x040fe20000010100 */
[----:B0-----:R-:W-:Y:S02]  /*11590*/  IMAD.MOV.U32 R21, RZ, RZ, R173 ;  /* 0x000000ffff157224 */ /* 0x001fe400078e00ad */
[----:B------:R-:W-:Y:S01]  /*115a0*/  FMUL.FTZ R173, R15, UR46 ;  /* 0x0000002e0fad7c20 */ /* 0x000fe20008410000 */
[----:B---3--:R-:W-:Y:S02]  /*115b0*/  IMAD.MOV.U32 R166, RZ, RZ, R181 ;  /* 0x000000ffffa67224 */ /* 0x008fe400078e00b5 */
[----:B------:R-:W-:Y:S01]  /*115c0*/  FMUL.FTZ R155, R155, UR46 ;  /* 0x0000002e9b9b7c20 */ /* 0x000fe20008410000 */
[----:B------:R-:W-:Y:S01]  /*115d0*/  MUFU.TANH R178, R178 ;  /* 0x000000b200b27308 */ /* 0x000fe20000002400 */
[--C-:B------:R-:W-:Y:S01]  /*115e0*/  FFMA.FTZ R154, R211, UR46, -R173.reuse ;  /* 0x0000002ed39a7c23 */ /* 0x100fe200080108ad */
[----:B--2---:R-:W-:Y:S02]  /*115f0*/  IMAD.MOV.U32 R211, RZ, RZ, R176 ;  /* 0x000000ffffd37224 */ /* 0x004fe400078e00b0 */
[--C-:B------:R-:W-:Y:S01]  /*11600*/  FFMA.FTZ R176, R210, UR46, -R173.reuse ;  /* 0x0000002ed2b07c23 */ /* 0x100fe200080108ad */
[----:B------:R-:W-:Y:S01]  /*11610*/  MOV R210, R159 ;  /* 0x0000009f00d27202 */ /* 0x000fe20000000f00 */
[----:B------:R-:W-:Y:S01]  /*11620*/  FFMA.FTZ R159, R209, UR46, -R173 ;  /* 0x0000002ed19f7c23 */ /* 0x000fe200080108ad */
[----:B------:R-:W-:-:S02]  /*11630*/  IMAD.MOV.U32 R209, RZ, RZ, R158 ;  /* 0x000000ffffd17224 */ /* 0x000fc400078e009e */
[--C-:B------:R-:W-:Y:S01]  /*11640*/  FFMA.FTZ R158, R208, UR46, -R173.reuse ;  /* 0x0000002ed09e7c23 */ /* 0x100fe200080108ad */
[----:B------:R-:W-:Y:S02]  /*11650*/  IMAD.MOV.U32 R208, RZ, RZ, R162 ;  /* 0x000000ffffd07224 */ /* 0x000fe400078e00a2 */
[--C-:B------:R-:W-:Y:S01]  /*11660*/  FFMA.FTZ R163, R153, UR46, -R173.reuse ;  /* 0x0000002e99a37c23 */ /* 0x100fe200080108ad */
[----:B------:R-:W-:Y:S02]  /*11670*/  IMAD.MOV.U32 R153, RZ, RZ, R166 ;  /* 0x000000ffff997224 */ /* 0x000fe400078e00a6 */
[--C-:B------:R-:W-:Y:S01]  /*11680*/  FFMA.FTZ R166, R169, UR46, -R173.reuse ;  /* 0x0000002ea9a67c23 */ /* 0x100fe200080108ad */
[--C-:B------:R-:W-:Y:S01]  /*11690*/  FFMA.FTZ R169, R208, UR46, -R173.reuse ;  /* 0x0000002ed0a97c23 */ /* 0x100fe200080108ad */
[--C-:B------:R-:W-:Y:S01]  /*116a0*/  FFMA.FTZ R167, R164, UR46, -R173.reuse ;  /* 0x0000002ea4a77c23 */ /* 0x100fe200080108ad */
[----:B------:R-:W-:Y:S01]  /*116b0*/  MOV R208, R170 ;  /* 0x000000aa00d07202 */ /* 0x000fe20000000f00 */
[--C-:B------:R-:W-:Y:S01]  /*116c0*/  FFMA.FTZ R164, R168, UR46, -R173.reuse ;  /* 0x0000002ea8a47c23 */ /* 0x100fe200080108ad */
[--C-:B------:R-:W-:Y:S01]  /*116d0*/  FFMA.FTZ R170, R189, UR46, -R173.reuse ;  /* 0x0000002ebdaa7c23 */ /* 0x100fe200080108ad */
[----:B------:R-:W-:Y:S01]  /*116e0*/  FFMA.FTZ R168, R209, UR46, -R173 ;  /* 0x0000002ed1a87c23 */ /* 0x000fe200080108ad */
[----:B------:R-:W-:-:S02]  /*116f0*/  IMAD.MOV.U32 R189, RZ, RZ, R21 ;  /* 0x000000ffffbd7224 */ /* 0x000fc400078e0015 */
[--C-:B------:R-:W-:Y:S01]  /*11700*/  FFMA.FTZ R181, R229, UR46, -R173.reuse ;  /* 0x0000002ee5b57c23 */ /* 0x100fe200080108ad */
[----:B------:R-:W-:Y:S02]  /*11710*/  IMAD.MOV.U32 R209, RZ, RZ, R210 ;  /* 0x000000ffffd17224 */ /* 0x000fe400078e00d2 */
[----:B------:R-:W-:Y:S01]  /*11720*/  FFMA.FTZ R184, R228, UR46, -R173 ;  /* 0x0000002ee4b87c23 */ /* 0x000fe200080108ad */
[----:B------:R-:W-:Y:S02]  /*11730*/  IMAD.MOV.U32 R210, RZ, RZ, R211 ;  /* 0x000000ffffd27224 */ /* 0x000fe400078e00d3 */
[----:B------:R-:W-:Y:S01]  /*11740*/  FMUL.FTZ R211, R174, UR42 ;  /* 0x0000002aaed37c20 */ /* 0x000fe20008410000 */
[----:B------:R-:W-:Y:S02]  /*11750*/  IMAD.MOV.U32 R174, RZ, RZ, R189 ;  /* 0x000000ffffae7224 */ /* 0x000fe400078e00bd */
[----:B------:R-:W-:Y:S01]  /*11760*/  FMUL.FTZ R189, R175, UR42 ;  /* 0x0000002aafbd7c20 */ /* 0x000fe20008410000 */
[----:B------:R-:W-:Y:S01]  /*11770*/  IMAD.MOV.U32 R175, RZ, RZ, R153 ;  /* 0x000000ffffaf7224 */ /* 0x000fe200078e0099 */
[----:B------:R-:W-:Y:S01]  /*11780*/  FMNMX.FTZ R153, R197, R20, !PT ;  /* 0x00000014c5997209 */ /* 0x000fe20007810000 */
[--C-:B------:R-:W-:Y:S01]  /*11790*/  FFMA.FTZ R162, R152, UR46, -R173.reuse ;  /* 0x0000002e98a27c23 */ /* 0x100fe200080108ad */
[----:B------:R-:W-:Y:S01]  /*117a0*/  MUFU.EX2 R155, R155 ;  /* 0x0000009b009b7308 */ /* 0x000fe20000000800 */
[--C-:B------:R-:W-:Y:S01]  /*117b0*/  FFMA.FTZ R157, R157, UR46, -R173.reuse ;  /* 0x0000002e9d9d7c23 */ /* 0x100fe200080108ad */
[----:B------:R-:W-:Y:S01]  /*117c0*/  FMNMX.FTZ R153, R175, R153, !PT ;  /* 0x00000099af997209 */ /* 0x000fe20007810000 */
[--C-:B------:R-:W-:Y:S01]  /*117d0*/  FFMA.FTZ R156, R156, UR46, -R173.reuse ;  /* 0x0000002e9c9c7c23 */ /* 0x100fe200080108ad */
[--C-:B------:R-:W-:Y:S01]  /*117e0*/  FFMA.FTZ R160, R160, UR46, -R173.reuse ;  /* 0x0000002ea0a07c23 */ /* 0x100fe200080108ad */
[--C-:B------:R-:W-:Y:S01]  /*117f0*/  FFMA.FTZ R161, R161, UR46, -R173.reuse ;  /* 0x0000002ea1a17c23 */ /* 0x100fe200080108ad */
[----:B------:R-:W-:Y:S01]  /*11800*/  FMNMX.FTZ R153, R209, R153, !PT ;  /* 0x00000099d1997209 */ /* 0x000fe20007810000 */
[--C-:B------:R-:W-:Y:S01]  /*11810*/  FFMA.FTZ R165, R165, UR46, -R173.reuse ;  /* 0x0000002ea5a57c23 */ /* 0x100fe200080108ad */
[----:B------:R4:W0:Y:S01]  /*11820*/  MUFU.EX2 R152, R181 ;  /* 0x000000b500987308 */ /* 0x0008220000000800 */
[--C-:B------:R-:W-:Y:S01]  /*11830*/  FFMA.FTZ R180, R180, UR46, -R173.reuse ;  /* 0x0000002eb4b47c23 */ /* 0x100fe200080108ad */
[----:B------:R-:W-:Y:S01]  /*11840*/  FMNMX.FTZ R153, R210, R153, !PT ;  /* 0x00000099d2997209 */ /* 0x000fe20007810000 */
[--C-:B------:R-:W-:Y:S01]  /*11850*/  FFMA.FTZ R177, R177, UR46, -R173.reuse ;  /* 0x0000002eb1b17c23 */ /* 0x100fe200080108ad */
[--C-:B------:R-:W-:Y:S01]  /*11860*/  FFMA.FTZ R172, R172, UR46, -R173.reuse ;  /* 0x0000002eacac7c23 */ /* 0x100fe200080108ad */
[--C-:B------:R-:W-:Y:S01]  /*11870*/  FFMA.FTZ R21, R188, UR46, -R173.reuse ;  /* 0x0000002ebc157c23 */ /* 0x100fe200080108ad */
[----:B------:R-:W-:Y:S01]  /*11880*/  FMNMX.FTZ R153, R208, R153, !PT ;  /* 0x00000099d0997209 */ /* 0x000fe20007810000 */
[----:B------:R-:W-:Y:S01]  /*11890*/  FFMA.FTZ R173, R185, UR46, -R173 ;  /* 0x0000002eb9ad7c23 */ /* 0x000fe200080108ad */
[----:B------:R-:W1:Y:S01]  /*118a0*/  MUFU.EX2 R184, R184 ;  /* 0x000000b800b87308 */ /* 0x000e620000000800 */
[----:B----4-:R-:W-:-:S02]  /*118b0*/  IMAD.MOV.U32 R181, RZ, RZ, R192 ;  /* 0x000000ffffb57224 */ /* 0x010fc400078e00c0 */
[----:B------:R-:W-:Y:S01]  /*118c0*/  FMUL.FTZ R192, R171, UR42 ;  /* 0x0000002aabc07c20 */ /* 0x000fe20008410000 */
[----:B------:R-:W-:Y:S01]  /*118d0*/  FMUL.FTZ R171, R186, UR42 ;  /* 0x0000002abaab7c20 */ /* 0x000fe20008410000 */
[----:B------:R-:W-:Y:S01]  /*118e0*/  FMNMX.FTZ R153, R174, R153, !PT ;  /* 0x00000099ae997209 */ /* 0x000fe20007810000 */
[----:B------:R-:W-:Y:S02]  /*118f0*/  IMAD.MOV.U32 R186, RZ, RZ, R181 ;  /* 0x000000ffffba7224 */ /* 0x000fe400078e00b5 */
[----:B------:R-:W-:Y:S01]  /*11900*/  FMUL.FTZ R188, R182, UR42 ;  /* 0x0000002ab6bc7c20 */ /* 0x000fe20008410000 */
[----:B------:R-:W-:Y:S01]  /*11910*/  FMUL.FTZ R181, R187, UR42 ;  /* 0x0000002abbb57c20 */ /* 0x000fe20008410000 */
[----:B------:R-:W2:Y:S01]  /*11920*/  MUFU.EX2 R154, R154 ;  /* 0x0000009a009a7308 */ /* 0x000ea20000000800 */
[----:B0-----:R-:W-:Y:S01]  /*11930*/  FFMA.FTZ R3, R155, R3, R152 ;  /* 0x000000039b037223 */ /* 0x001fe20000010098 */
[----:B------:R-:W-:Y:S01]  /*11940*/  FMNMX.FTZ R153, R186, R153, !PT ;  /* 0x00000099ba997209 */ /* 0x000fe20007810000 */
[----:B------:R-:W-:Y:S01]  /*11950*/  FMUL.FTZ R182, R190, UR42 ;  /* 0x0000002abeb67c20 */ /* 0x000fe20008410000 */
[----:B------:R-:W-:-:S02]  /*11960*/  IMAD.MOV.U32 R190, RZ, RZ, R208 ;  /* 0x000000ffffbe7224 */ /* 0x000fc400078e00d0 */
[----:B------:R-:W-:Y:S01]  /*11970*/  FMUL.FTZ R208, R198, UR42 ;  /* 0x0000002ac6d07c20 */ /* 0x000fe20008410000 */
[----:B------:R-:W-:Y:S01]  /*11980*/  FMNMX.FTZ R153, R196, R153, !PT ;  /* 0x00000099c4997209 */ /* 0x000fe20007810000 */
[----:B------:R-:W-:Y:S01]  /*11990*/  FMUL.FTZ R24, R24, R155 ;  /* 0x0000009b18187220 */ /* 0x000fe20000410000 */
[----:B------:R-:W0:Y:S01]  /*119a0*/  MUFU.TANH R192, R192 ;  /* 0x000000c000c07308 */ /* 0x000e220000002400 */
[C---:B-1----:R-:W-:Y:S01]  /*119b0*/  FADD.FTZ R3, R184.reuse, R3 ;  /* 0x00000003b8037221 */ /* 0x042fe20000010000 */
[----:B------:R-:W-:Y:S01]  /*119c0*/  FMNMX.FTZ R153, R193, R153, !PT ;  /* 0x00000099c1997209 */ /* 0x000fe20007810000 */
[----:B------:R-:W-:Y:S01]  /*119d0*/  FMUL.FTZ R25, R25, R155 ;  /* 0x0000009b19197220 */ /* 0x000fe20000410000 */
[----:B------:R-:W-:Y:S01]  /*119e0*/  F2FP.F16.F32.PACK_AB R152, R184, R152 ;  /* 0x00000098b898723e */ /* 0x000fe200000000ff */
[----:B------:R-:W-:Y:S01]  /*119f0*/  FMUL.FTZ R184, R183, UR42 ;  /* 0x0000002ab7b87c20 */ /* 0x000fe20008410000 */
[----:B------:R-:W-:Y:S01]  /*11a00*/  FMUL.FTZ R183, R191, UR42 ;  /* 0x0000002abfb77c20 */ /* 0x000fe20008410000 */
[----:B------:R-:W-:Y:S01]  /*11a10*/  IMAD.MOV.U32 R191, RZ, RZ, R210 ;  /* 0x000000ffffbf7224 */ /* 0x000fe200078e00d2 */
[----:B------:R-:W1:Y:S01]  /*11a20*/  MUFU.TANH R211, R211 ;  /* 0x000000d300d37308 */ /* 0x000e620000002400 */
[----:B--2---:R-:W-:Y:S01]  /*11a30*/  FADD.FTZ R185, R154, R3 ;  /* 0x000000039ab97221 */ /* 0x004fe20000010000 */
[----:B------:R-:W-:Y:S01]  /*11a40*/  FMUL.FTZ R210, R194, UR42 ;  /* 0x0000002ac2d27c20 */ /* 0x000fe20008410000 */
[----:B------:R-:W-:-:S02]  /*11a50*/  IMAD.MOV.U32 R194, RZ, RZ, R209 ;  /* 0x000000ffffc27224 */ /* 0x000fc400078e00d1 */
[----:B------:R-:W-:Y:S01]  /*11a60*/  FMUL.FTZ R209, R195, UR42 ;  /* 0x0000002ac3d17c20 */ /* 0x000fe20008410000 */
[----:B------:R-:W-:Y:S01]  /*11a70*/  MOV R187, R174 ;  /* 0x000000ae00bb7202 */ /* 0x000fe20000000f00 */
[----:B------:R-:W-:Y:S02]  /*11a80*/  IMAD.MOV.U32 R195, RZ, RZ, R197 ;  /* 0x000000ffffc37224 */ /* 0x000fe400078e00c5 */
        /* <DEDUP_REMOVED lines=21> */
[----:B------:R-:W-:Y:S01]  /*11be0*/  FMUL.FTZ R57, R57, R155 ;  /* 0x0000009b39397220 */ /* 0x000fe20000410000 */
[----:B------:R-:W-:Y:S01]  /*11bf0*/  FMNMX.FTZ R153, R178, R153, !PT ;  /* 0x00000099b2997209 */ /* 0x000fe20007810000 */
        /* <DEDUP_REMOVED lines=61> */
[----:B------:R-:W-:-:S05]  /*11fd0*/  FMUL.FTZ R149, R149, R155 ;  /* 0x0000009b95957220 */ /* 0x000fca0000410000 */
        /* <DEDUP_REMOVED lines=8> */
[C---:B--2---:R-:W-:Y:S01]  /*12060*/  FADD.FTZ R185, R176.reuse, R185 ;  /* 0x000000b9b0b97221 */ /* 0x044fe20000010000 */
[----:B------:R-:W-:-:S06]  /*12070*/  F2FP.F16.F32.PACK_AB R154, R176, R154 ;  /* 0x0000009ab09a723e */ /* 0x000fcc00000000ff */
[----:B------:R-:W-:Y:S01]  /*12080*/  MUFU.EX2 R158, R158 ;  /* 0x0000009e009e7308 */ /* 0x000fe20000000800 */
[----:B0-----:R-:W-:-:S07]  /*12090*/  FADD.FTZ R185, R159, R185 ;  /* 0x000000b99fb97221 */ /* 0x001fce0000010000 */
[----:B------:R-:W-:Y:S01]  /*120a0*/  MUFU.EX2 R160, R160 ;  /* 0x000000a000a07308 */ /* 0x000fe20000000800 */
[----:B---3--:R-:W-:Y:S01]  /*120b0*/  FADD.FTZ R185, R157, R185 ;  /* 0x000000b99db97221 */ /* 0x008fe20000010000 */
[----:B-1----:R-:W-:-:S06]  /*120c0*/  FMNMX.FTZ R174, R153, R174, !PT ;  /* 0x000000ae99ae7209 */ /* 0x002fcc0007810000 */
[----:B------:R-:W-:Y:S01]  /*120d0*/  MUFU.EX2 R161, R161 ;  /* 0x000000a100a17308 */ /* 0x000fe20000000800 */
[----:B------:R-:W0:Y:S07]  /*120e0*/  SHFL.BFLY PT, R176, R174, 0x1, 0x1f ;  /* 0x0c201f00aeb07f89 */ /* 0x000e2e00000e0000 */
[----:B------:R-:W-:Y:S08]  /*120f0*/  MUFU.EX2 R162, R162 ;  /* 0x000000a200a27308 */ /* 0x000ff00000000800 */
[----:B------:R-:W-:Y:S08]  /*12100*/  MUFU.EX2 R163, R163 ;  /* 0x000000a300a37308 */ /* 0x000ff00000000800 */
[----:B------:R-:W-:Y:S01]  /*12110*/  MUFU.EX2 R167, R167 ;  /* 0x000000a700a77308 */ /* 0x000fe20000000800 */
[----:B0-----:R-:W-:-:S05]  /*12120*/  FMNMX.FTZ R176, R174, R176, !PT ;  /* 0x000000b0aeb07209 */ /* 0x001fca0007810000 */
[C---:B------:R-:W-:Y:S01]  /*12130*/  FADD.FTZ R197, -R176.reuse, R20 ;  /* 0x00000014b0c57221 */ /* 0x040fe20000010100 */
[----:B------:R-:W-:Y:S01]  /*12140*/  FMUL.FTZ R179, R176, UR46 ;  /* 0x0000002eb0b37c20 */ /* 0x000fe20008410000 */
[----:B------:R-:W-:Y:S02]  /*12150*/  MUFU.EX2 R165, R165 ;  /* 0x000000a500a57308 */ /* 0x000fe40000000800 */
[----:B------:R-:W-:Y:S01]  /*12160*/  FMUL.FTZ R197, R197, UR46 ;  /* 0x0000002ec5c57c20 */ /* 0x000fe20008410000 */
[--C-:B------:R-:W-:Y:S01]  /*12170*/  FFMA.FTZ R153, R195, UR46, -R179.reuse ;  /* 0x0000002ec3997c23 */ /* 0x100fe200080108b3 */
[--C-:B------:R-:W-:Y:S01]  /*12180*/  FFMA.FTZ R198, R191, UR46, -R179.reuse ;  /* 0x0000002ebfc67c23 */ /* 0x100fe200080108b3 */
[--C-:B------:R-:W-:Y:S01]  /*12190*/  FFMA.FTZ R191, R211, UR46, -R179.reuse ;  /* 0x0000002ed3bf7c23 */ /* 0x100fe200080108b3 */
[--C-:B------:R-:W-:Y:S01]  /*121a0*/  FFMA.FTZ R175, R175, UR46, -R179.reuse ;  /* 0x0000002eafaf7c23 */ /* 0x100fe200080108b3 */
[----:B------:R-:W0:Y:S01]  /*121b0*/  S2R R211, SR_TID.X ;  /* 0x0000000000d37919 */ /* 0x000e220000002100 */
        /* <DEDUP_REMOVED lines=16> */
[----:B------:R-:W3:Y:S01]  /*122c0*/  MUFU.EX2 R175, R175 ;  /* 0x000000af00af7308 */ /* 0x000ee20000000800 */
[--C-:B------:R-:W-:Y:S01]  /*122d0*/  FFMA.FTZ R182, R182, UR46, -R179.reuse ;  /* 0x0000002eb6b67c23 */ /* 0x100fe200080108b3 */
[--C-:B------:R-:W-:Y:S01]  /*122e0*/  FFMA.FTZ R183, R183, UR46, -R179.reuse ;  /* 0x0000002eb7b77c23 */ /* 0x100fe200080108b3 */
[--C-:B------:R-:W-:Y:S01]  /*122f0*/  FFMA.FTZ R3, R210, UR46, -R179.reuse ;  /* 0x0000002ed2037c23 */ /* 0x100fe200080108b3 */
[--C-:B------:R-:W-:Y:S01]  /*12300*/  FFMA.FTZ R20, R209, UR46, -R179.reuse ;  /* 0x0000002ed1147c23 */ /* 0x100fe200080108b3 */
[--C-:B------:R-:W-:Y:S01]  /*12310*/  FFMA.FTZ R178, R208, UR46, -R179.reuse ;  /* 0x0000002ed0b27c23 */ /* 0x100fe200080108b3 */
[----:B------:R-:W-:Y:S01]  /*12320*/  FFMA.FTZ R179, R199, UR46, -R179 ;  /* 0x0000002ec7b37c23 */ /* 0x000fe200080108b3 */
[----:B------:R-:W-:Y:S01]  /*12330*/  MOV R199, UR37 ;  /* 0x0000002500c77c02 */ /* 0x000fe20008000f00 */
[-C--:B-1----:R-:W-:Y:S01]  /*12340*/  FMUL.FTZ R26, R26, R197.reuse ;  /* 0x000000c51a1a7220 */ /* 0x082fe20000410000 */
[----:B--2---:R-:W-:Y:S01]  /*12350*/  FFMA.FTZ R0, R197, R0, R153 ;  /* 0x00000000c5007223 */ /* 0x004fe20000010099 */
[-C--:B------:R-:W-:Y:S01]  /*12360*/  FMUL.FTZ R27, R27, R197.reuse ;  /* 0x000000c51b1b7220 */ /* 0x080fe20000410000 */
[-C--:B------:R-:W-:Y:S01]  /*12370*/  FMUL.FTZ R30, R30, R197.reuse ;  /* 0x000000c51e1e7220 */ /* 0x080fe20000410000 */
[-C--:B------:R-:W-:Y:S01]  /*12380*/  FMUL.FTZ R31, R31, R197.reuse ;  /* 0x000000c51f1f7220 */ /* 0x080fe20000410000 */
[-C--:B------:R-:W-:Y:S01]  /*12390*/  FMUL.FTZ R34, R34, R197.reuse ;  /* 0x000000c522227220 */ /* 0x080fe20000410000 */
[-C--:B------:R-:W-:Y:S01]  /*123a0*/  FMUL.FTZ R35, R35, R197.reuse ;  /* 0x000000c523237220 */ /* 0x080fe20000410000 */
[----:B0-----:R-:W-:Y:S01]  /*123b0*/  SHF.R.U32.HI R211, RZ, 0x7, R211 ;  /* 0x00000007ffd37819 */ /* 0x001fe200000116d3 */
[----:B------:R-:W-:Y:S01]  /*123c0*/  FMUL.FTZ R38, R38, R197 ;  /* 0x000000c526267220 */ /* 0x000fe20000410000 */
[C---:B---3--:R-:W-:Y:S01]  /*123d0*/  FADD.FTZ R0, R175.reuse, R0 ;  /* 0x00000000af007221 */ /* 0x048fe20000010000 */
[----:B------:R-:W-:Y:S01]  /*123e0*/  F2FP.F16.F32.PACK_AB R153, R175, R153 ;  /* 0x00000099af99723e */ /* 0x000fe200000000ff */
[----:B------:R-:W-:-:S02]  /*123f0*/  VIADD R175, R14, 0x32440 ;  /* 0x000324400eaf7836 */ /* 0x000fc40000000000 */
[-C--:B------:R-:W-:Y:S01]  /*12400*/  FMUL.FTZ R39, R39, R197.reuse ;  /* 0x000000c527277220 */ /* 0x080fe20000410000 */
        /* <DEDUP_REMOVED lines=14> */
[----:B------:R-:W-:Y:S01]  /*124f0*/  FMUL.FTZ R66, R66, R197 ;  /* 0x000000c542427220 */ /* 0x000fe20000410000 */
[----:B0-----:R-:W-:-:S02]  /*12500*/  IMAD.MOV.U32 R175, RZ, RZ, 0xc00 ;  /* 0x00000c00ffaf7424 */ /* 0x001fc400078e00ff */
        /* <DEDUP_REMOVED lines=43> */
[----:B------:R0:W1:Y:S01]  /*127c0*/  MUFU.EX2 R155, R174 ;  /* 0x000000ae009b7308 */ /* 0x0000620000000800 */
[----:B------:R-:W-:-:S07]  /*127d0*/  VIADD R197, R211, 0x8 ;  /* 0x00000008d3c57836 */ /* 0x000fce0000000000 */
[----:B------:R-:W-:Y:S01]  /*127e0*/  MUFU.EX2 R195, R195 ;  /* 0x000000c300c37308 */ /* 0x000fe20000000800 */
[----:B0-----:R-:W-:Y:S02]  /*127f0*/  IMAD R174, R18, R175, UR39 ;  /* 0x0000002712ae7e24 */ /* 0x001fe4000f8e02af */
[----:B------:R-:W-:-:S03]  /*12800*/  IMAD.MOV.U32 R175, RZ, RZ, 0x40000040 ;  /* 0x40000040ffaf7424 */ /* 0x000fc600078e00ff */
[----:B------:R-:W-:Y:S02]  /*12810*/  R2UR UR6, R174 ;  /* 0x00000000ae0672ca */ /* 0x000fe400000e0000 */
[----:B------:R-:W-:Y:S01]  /*12820*/  R2UR UR7, R175 ;  /* 0x00000000af0772ca */ /* 0x000fe200000e0000 */
[----:B-1----:R-:W-:Y:S01]  /*12830*/  FADD.FTZ R0, R155, R0 ;  /* 0x000000009b007221 */ /* 0x002fe20000010000 */
[----:B------:R-:W0:Y:S08]  /*12840*/  MUFU.EX2 R175, R198 ;  /* 0x000000c600af7308 */ /* 0x000e300000000800 */
[----:B------:R-:W1:Y:S08]  /*12850*/  MUFU.EX2 R194, R194 ;  /* 0x000000c200c27308 */ /* 0x000e700000000800 */
[----:B------:R-:W2:Y:S01]  /*12860*/  MUFU.EX2 R190, R190 ;  /* 0x000000be00be7308 */ /* 0x000ea20000000800 */
[C---:B0-----:R-:W-:Y:S01]  /*12870*/  F2FP.F16.F32.PACK_AB R155, R175.reuse, R155 ;  /* 0x0000009baf9b723e */ /* 0x041fe200000000ff */
[----:B------:R0:W-:Y:S01]  /*12880*/  BAR.SYNC.DEFER_BLOCKING R197, 0x100 ;  /* 0x000400c50000751d */ /* 0x0001e20000010000 */
[----:B------:R-:W-:-:S04]  /*12890*/  FADD.FTZ R0, R175, R0 ;  /* 0x00000000af007221 */ /* 0x000fc80000010000 */
[----:B------:R-:W-:Y:S01]  /*128a0*/  FADD.FTZ R0, R195, R0 ;  /* 0x00000000c3007221 */ /* 0x000fe20000010000 */
[----:B------:R-:W-:Y:S03]  /*128b0*/  MUFU.EX2 R189, R189 ;  /* 0x000000bd00bd7308 */ /* 0x000fe60000000800 */
[----:B-1----:R-:W-:-:S05]  /*128c0*/  FADD.FTZ R0, R194, R0 ;  /* 0x00000000c2007221 */ /* 0x002fca0000010000 */
[----:B------:R-:W-:Y:S01]  /*128d0*/  MUFU.EX2 R166, R166 ;  /* 0x000000a600a67308 */ /* 0x000fe20000000800 */
[----:B--2---:R-:W-:-:S07]  /*128e0*/  FADD.FTZ R0, R190, R0 ;  /* 0x00000000be007221 */ /* 0x004fce0000010000 */
[----:B------:R-:W-:Y:S01]  /*128f0*/  MUFU.EX2 R186, R186 ;  /* 0x000000ba00ba7308 */ /* 0x000fe20000000800 */
[----:B------:R-:W-:-:S06]  /*12900*/  WARPGROUP.ARRIVE ;  /* 0x00000000000079c5 */ /* 0x000fcc0000000000 */
        /* <DEDUP_REMOVED lines=14> */
[----:B------:R-:W1:Y:S02]  /*129f0*/  MUFU.EX2 R179, R179 ;  /* 0x000000b300b37308 */ /* 0x000e640000000800 */
[----:B-1----:R-:W-:Y:S01]  /*12a00*/  F2FP.F16.F32.PACK_AB R175, R179, R178 ;  /* 0x000000b2b3af723e */ /* 0x002fe200000000ff */
[----:B------:R-:W-:-:S05]  /*12a10*/  WARPGROUP.DEPBAR.LE gsb0, 0x0 ;  /* 0x00008000000079c5 */ /* 0x000fca0000010000 */
[----:B------:R1:W2:Y:S01]  /*12a20*/  MUFU.EX2 R155, R156 ;  /* 0x0000009c009b7308 */ /* 0x0002a20000000800 */
[----:B------:R-:W-:Y:S02]  /*12a30*/  VIADD R152, R174, 0x80 ;  /* 0x00000080ae987836 */ /* 0x000fe40000000000 */
[----:B------:R-:W-:-:S03]  /*12a40*/  IMAD.MOV.U32 R153, RZ, RZ, 0x40000040 ;  /* 0x40000040ff997424 */ /* 0x000fc600078e00ff */
[----:B------:R-:W-:Y:S02]  /*12a50*/  R2UR UR6, R152 ;  /* 0x00000000980672ca */ /* 0x000fe400000e0000 */
[----:B------:R-:W3:Y:S01]  /*12a60*/  MUFU.EX2 R154, R196 ;  /* 0x000000c4009a7308 */ /* 0x000ee20000000800 */
[----:B------:R-:W-:Y:S01]  /*12a70*/  R2UR UR7, R153 ;  /* 0x00000000990772ca */ /* 0x000fe200000e0000 */
[----:B------:R-:W-:Y:S01]  /*12a80*/  IMAD.MOV.U32 R153, RZ, RZ, 0x40000040 ;  /* 0x40000040ff997424 */ /* 0x000fe200078e00ff */
[----:B-1----:R-:W-:Y:S02]  /*12a90*/  F2FP.F16.F32.PACK_AB R156, R157, R159 ;  /* 0x0000009f9d9c723e */ /* 0x002fe400000000ff */
[----:B------:R-:W-:Y:S02]  /*12aa0*/  F2FP.F16.F32.PACK_AB R157, R194, R195 ;  /* 0x000000c3c29d723e */ /* 0x000fe400000000ff */
[----:B------:R-:W-:Y:S01]  /*12ab0*/  IADD3 R152, R174, 0x100, RZ ;  /* 0x00000100ae987810 */ /* 0x000fe20007ffe0ff */
[----:B--2---:R-:W-:-:S04]  /*12ac0*/  FADD.FTZ R185, R155, R185 ;  /* 0x000000b99bb97221 */ /* 0x004fc80000010000 */
[C---:B------:R-:W-:Y:S01]  /*12ad0*/  FADD.FTZ R185, R158.reuse, R185 ;  /* 0x000000b99eb97221 */ /* 0x040fe20000010000 */
[----:B------:R-:W-:Y:S02]  /*12ae0*/  F2FP.F16.F32.PACK_AB R158, R158, R155 ;  /* 0x0000009b9e9e723e */ /* 0x000fe400000000ff */
[----:B------:R-:W1:Y:S01]  /*12af0*/  MUFU.EX2 R155, R193 ;  /* 0x000000c1009b7308 */ /* 0x000e620000000800 */
[----:B---3--:R-:W-:Y:S01]  /*12b00*/  F2FP.F16.F32.PACK_AB R159, R154, R190 ;  /* 0x000000be9a9f723e */ /* 0x008fe200000000ff */
[----:B------:R-:W-:Y:S01]  /*12b10*/  FADD.FTZ R185, R160, R185 ;  /* 0x000000b9a0b97221 */ /* 0x000fe20000010000 */
[----:B------:R-:W-:Y:S01]  /*12b20*/  F2FP.F16.F32.PACK_AB R160, R161, R160 ;  /* 0x000000a0a1a0723e */ /* 0x000fe200000000ff */
[----:B------:R-:W-:Y:S01]  /*12b30*/  FADD.FTZ R0, R154, R0 ;  /* 0x000000009a007221 */ /* 0x000fe20000010000 */
[----:B------:R-:W-:-:S06]  /*12b40*/  WARPGROUP.ARRIVE ;  /* 0x00000000000079c5 */ /* 0x000fcc0000000000 */
[----:B------:R-:W-:Y:S01]  /*12b50*/  HGMMA.64x256x16.F32 R24, R156, gdesc[UR4].tnspB, R24, gsb0 ;  /* 0x43e000049c187df0 */ /* 0x000fe20008000818 */
[----:B------:R-:W-:Y:S01]  /*12b60*/  R2UR UR6, R152 ;  /* 0x00000000980672ca */ /* 0x000fe200000e0000 */
[----:B------:R-:W-:Y:S01]  /*12b70*/  VIADD R152, R174, 0x180 ;  /* 0x00000180ae987836 */ /* 0x000fe20000000000 */
[----:B------:R-:W-:Y:S01]  /*12b80*/  R2UR UR7, R153 ;  /* 0x00000000990772ca */ /* 0x000fe200000e0000 */
[----:B------:R-:W-:Y:S02]  /*12b90*/  IMAD.MOV.U32 R153, RZ, RZ, 0x40000040 ;  /* 0x40000040ff997424 */ /* 0x000fe400078e00ff */
[----:B-1----:R-:W-:Y:S01]  /*12ba0*/  FADD.FTZ R0, R155, R0 ;  /* 0x000000009b007221 */ /* 0x002fe20000010000 */
[----:B------:R-:W-:Y:S02]  /*12bb0*/  WARPGROUP.DEPBAR.LE gsb0, 0x0 ;  /* 0x00008000000079c5 */ /* 0x000fe40000010000 */
[----:B------:R-:W1:Y:S01]  /*12bc0*/  MUFU.EX2 R156, R192 ;  /* 0x000000c0009c7308 */ /* 0x000e620000000800 */
[----:B------:R-:W-:-:S04]  /*12bd0*/  FADD.FTZ R158, R161, R185 ;  /* 0x000000b9a19e7221 */ /* 0x000fc80000010000 */
[----:B------:R-:W-:Y:S01]  /*12be0*/  FADD.FTZ R158, R162, R158 ;  /* 0x0000009ea29e7221 */ /* 0x000fe20000010000 */
[C---:B------:R-:W-:Y:S02]  /*12bf0*/  F2FP.F16.F32.PACK_AB R162, R163.reuse, R162 ;  /* 0x000000a2a3a2723e */ /* 0x040fe400000000ff */
[----:B------:R-:W2:Y:S01]  /*12c00*/  MUFU.EX2 R157, R191 ;  /* 0x000000bf009d7308 */ /* 0x000ea20000000800 */
[----:B------:R-:W-:-:S04]  /*12c10*/  FADD.FTZ R158, R163, R158 ;  /* 0x0000009ea39e7221 */ /* 0x000fc80000010000 */
[----:B------:R-:W-:-:S03]  /*12c20*/  FADD.FTZ R158, R167, R158 ;  /* 0x0000009ea79e7221 */ /* 0x000fc60000010000 */
[----:B------:R3:W4:Y:S01]  /*12c30*/  MUFU.EX2 R159, R164 ;  /* 0x000000a4009f7308 */ /* 0x0007220000000800 */
[C---:B-1----:R-:W-:Y:S01]  /*12c40*/  F2FP.F16.F32.PACK_AB R161, R156.reuse, R155 ;  /* 0x0000009b9ca1723e */ /* 0x042fe200000000ff */
[----:B------:R-:W-:Y:S01]  /*12c50*/  FADD.FTZ R158, R165, R158 ;  /* 0x0000009ea59e7221 */ /* 0x000fe20000010000 */
[----:B------:R-:W-:Y:S01]  /*12c60*/  FADD.FTZ R0, R156, R0 ;  /* 0x000000009c007221 */ /* 0x000fe20000010000 */
[----:B--2---:R-:W-:-:S03]  /*12c70*/  F2FP.F16.F32.PACK_AB R163, R189, R157 ;  /* 0x0000009dbda3723e */ /* 0x004fc600000000ff */
[----:B------:R-:W-:Y:S01]  /*12c80*/  FADD.FTZ R0, R157, R0 ;  /* 0x000000009d007221 */ /* 0x000fe20000010000 */
[----:B---3--:R-:W-:Y:S01]  /*12c90*/  F2FP.F16.F32.PACK_AB R164, R165, R167 ;  /* 0x000000a7a5a4723e */ /* 0x008fe200000000ff */
[----:B------:R-:W-:Y:S01]  /*12ca0*/  WARPGROUP.ARRIVE ;  /* 0x00000000000079c5 */ /* 0x000fe20000000000 */
[----:B------:R-:W-:Y:S01]  /*12cb0*/  F2FP.F16.F32.PACK_AB R165, R187, R186 ;  /* 0x000000babba5723e */ /* 0x000fe200000000ff */
[----:B------:R-:W-:Y:S01]  /*12cc0*/  FADD.FTZ R0, R189, R0 ;  /* 0x00000000bd007221 */ /* 0x000fe20000010000 */
[----:B------:R-:W-:-:S03]  /*12cd0*/  F2FP.F16.F32.PACK_AB R167, R184, R188 ;  /* 0x000000bcb8a7723e */ /* 0x000fc600000000ff */
[----:B------:R-:W-:Y:S01]  /*12ce0*/  HGMMA.64x256x16.F32 R24, R160, gdesc[UR4].tnspB, R24, gsb0 ;  /* 0x43e00004a0187df0 */ /* 0x000fe20008000818 */
[----:B------:R-:W-:Y:S01]  /*12cf0*/  R2UR UR6, R152 ;  /* 0x00000000980672ca */ /* 0x000fe200000e0000 */
[----:B------:R-:W-:Y:S01]  /*12d00*/  VIADD R152, R174, 0x200 ;  /* 0x00000200ae987836 */ /* 0x000fe20000000000 */
[----:B------:R-:W-:Y:S01]  /*12d10*/  R2UR UR7, R153 ;  /* 0x00000000990772ca */ /* 0x000fe200000e0000 */
[----:B------:R-:W-:Y:S02]  /*12d20*/  IMAD.MOV.U32 R153, RZ, RZ, 0x40000040 ;  /* 0x40000040ff997424 */ /* 0x000fe400078e00ff */
[----:B------:R-:W-:-:S04]  /*12d30*/  FADD.FTZ R0, R186, R0 ;  /* 0x00000000ba007221 */ /* 0x000fc80000010000 */
[----:B------:R-:W-:-:S04]  /*12d40*/  FADD.FTZ R187, R187, R0 ;  /* 0x00000000bbbb7221 */ /* 0x000fc80000010000 */
[----:B------:R-:W-:-:S04]  /*12d50*/  FADD.FTZ R187, R188, R187 ;  /* 0x000000bbbcbb7221 */ /* 0x000fc80000010000 */
[----:B------:R-:W-:Y:S01]  /*12d60*/  FADD.FTZ R187, R184, R187 ;  /* 0x000000bbb8bb7221 */ /* 0x000fe20000010000 */
[----:B------:R-:W-:Y:S02]  /*12d70*/  WARPGROUP.DEPBAR.LE gsb0, 0x0 ;  /* 0x00008000000079c5 */ /* 0x000fe40000010000 */
[----:B----4-:R-:W-:Y:S02]  /*12d80*/  FADD.FTZ R160, R159, R158 ;  /* 0x0000009e9fa07221 */ /* 0x010fe40000010000 */
[----:B------:R1:W2:Y:S02]  /*12d90*/  MUFU.EX2 R158, R171 ;  /* 0x000000ab009e7308 */ /* 0x0002a40000000800 */
[C---:B------:R-:W-:Y:S01]  /*12da0*/  FADD.FTZ R160, R166.reuse, R160 ;  /* 0x000000a0a6a07221 */ /* 0x040fe20000010000 */
[----:B------:R-:W-:-:S03]  /*12db0*/  F2FP.F16.F32.PACK_AB R166, R166, R159 ;  /* 0x0000009fa6a6723e */ /* 0x000fc600000000ff */
[----:B------:R-:W-:Y:S01]  /*12dc0*/  FADD.FTZ R160, R180, R160 ;  /* 0x000000a0b4a07221 */ /* 0x000fe20000010000 */
[----:B------:R-:W-:Y:S01]  /*12dd0*/  WARPGROUP.ARRIVE ;  /* 0x00000000000079c5 */ /* 0x000fe20000000000 */
[----:B------:R3:W4:Y:S01]  /*12de0*/  MUFU.EX2 R159, R168 ;  /* 0x000000a8009f7308 */ /* 0x0007220000000800 */
[----:B-1----:R-:W-:-:S04]  /*12df0*/  F2FP.F16.F32.PACK_AB R171, R183, R182 ;  /* 0x000000b6b7ab723e */ /* 0x002fc800000000ff */
[----:B------:R-:W-:Y:S01]  /*12e00*/  HGMMA.64x256x16.F32 R24, R164, gdesc[UR4].tnspB, R24, gsb0 ;  /* 0x43e00004a4187df0 */ /* 0x000fe20008000818 */
[----:B------:R-:W-:Y:S01]  /*12e10*/  R2UR UR6, R152 ;  /* 0x00000000980672ca */ /* 0x000fe200000e0000 */
[----:B------:R-:W-:Y:S01]  /*12e20*/  FADD.FTZ R152, R169, R160 ;  /* 0x000000a0a9987221 */ /* 0x000fe20000010000 */
[----:B------:R-:W-:Y:S01]  /*12e30*/  R2UR UR7, R153 ;  /* 0x00000000990772ca */ /* 0x000fe200000e0000 */
[----:B------:R1:W0:Y:S01]  /*12e40*/  MUFU.EX2 R160, R21 ;  /* 0x0000001500a07308 */ /* 0x0002220000000800 */
[----:B---3--:R-:W-:Y:S02]  /*12e50*/  F2FP.F16.F32.PACK_AB R168, R169, R180 ;  /* 0x000000b4a9a8723e */ /* 0x008fe400000000ff */
[----:B--2---:R-:W-:Y:S01]  /*12e60*/  F2FP.F16.F32.PACK_AB R169, R181, R158 ;  /* 0x0000009eb5a9723e */ /* 0x004fe200000000ff */
[----:B------:R-:W-:Y:S01]  /*12e70*/  FADD.FTZ R158, R158, R187 ;  /* 0x000000bb9e9e7221 */ /* 0x000fe20000010000 */
[----:B----4-:R-:W-:-:S03]  /*12e80*/  FADD.FTZ R152, R159, R152 ;  /* 0x000000989f987221 */ /* 0x010fc60000010000 */
[----:B------:R2:W3:Y:S01]  /*12e90*/  MUFU.EX2 R153, R3 ;  /* 0x0000000300997308 */ /* 0x0004e20000000800 */
[----:B-1----:R-:W-:Y:S02]  /*12ea0*/  IMAD.MOV.U32 R21, RZ, RZ, 0x40000040 ;  /* 0x40000040ff157424 */ /* 0x002fe400078e00ff */
[----:B------:R-:W-:Y:S01]  /*12eb0*/  FADD.FTZ R181, R181, R158 ;  /* 0x0000009eb5b57221 */ /* 0x000fe20000010000 */
[C---:B------:R-:W-:Y:S01]  /*12ec0*/  FADD.FTZ R152, R170.reuse, R152 ;  /* 0x00000098aa987221 */ /* 0x040fe20000010000 */
[----:B------:R-:W-:Y:S02]  /*12ed0*/  F2FP.F16.F32.PACK_AB R170, R170, R159 ;  /* 0x0000009faaaa723e */ /* 0x000fe400000000ff */
[----:B------:R-:W-:Y:S01]  /*12ee0*/  FADD.FTZ R182, R182, R181 ;  /* 0x000000b5b6b67221 */ /* 0x000fe20000010000 */
[----:B------:R-:W-:Y:S01]  /*12ef0*/  FADD.FTZ R152, R177, R152 ;  /* 0x00000098b1987221 */ /* 0x000fe20000010000 */
[----:B------:R1:W4:Y:S02]  /*12f00*/  MUFU.EX2 R159, R20 ;  /* 0x00000014009f7308 */ /* 0x0003240000000800 */
[----:B------:R-:W-:Y:S01]  /*12f10*/  FADD.FTZ R182, R183, R182 ;  /* 0x000000b6b7b67221 */ /* 0x000fe20000010000 */
[C---:B--2---:R-:W-:Y:S01]  /*12f20*/  FADD.FTZ R3, R172.reuse, R152 ;  /* 0x00000098ac037221 */ /* 0x044fe20000010000 */
[----:B------:R-:W-:-:S03]  /*12f30*/  F2FP.F16.F32.PACK_AB R172, R172, R177 ;  /* 0x000000b1acac723e */ /* 0x000fc600000000ff */
[----:B0-----:R-:W-:Y:S01]  /*12f40*/  FADD.FTZ R3, R160, R3 ;  /* 0x00000003a0037221 */ /* 0x001fe20000010000 */
[----:B-1----:R-:W-:Y:S01]  /*12f50*/  IADD3 R20, R174, 0x280, RZ ;  /* 0x00000280ae147810 */ /* 0x002fe20007ffe0ff */
[----:B---3--:R-:W-:Y:S02]  /*12f60*/  FADD.FTZ R182, R153, R182 ;  /* 0x000000b699b67221 */ /* 0x008fe40000010000 */
[C---:B------:R-:W-:Y:S01]  /*12f70*/  FADD.FTZ R3, R173.reuse, R3 ;  /* 0x00000003ad037221 */ /* 0x040fe20000010000 */
[----:B------:R-:W-:Y:S02]  /*12f80*/  F2FP.F16.F32.PACK_AB R174, R173, R160 ;  /* 0x000000a0adae723e */ /* 0x000fe400000000ff */
[C---:B----4-:R-:W-:Y:S01]  /*12f90*/  F2FP.F16.F32.PACK_AB R173, R159.reuse, R153 ;  /* 0x000000999fad723e */ /* 0x050fe200000000ff */
[----:B------:R-:W-:-:S04]  /*12fa0*/  FADD.FTZ R159, R159, R182 ;  /* 0x000000b69f9f7221 */ /* 0x000fc80000010000 */
[----:B------:R-:W-:-:S04]  /*12fb0*/  FADD.FTZ R0, R178, R159 ;  /* 0x0000009fb2007221 */ /* 0x000fc80000010000 */
[----:B------:R-:W-:Y:S01]  /*12fc0*/  FADD.FTZ R0, R179, R0 ;  /* 0x00000000b3007221 */ /* 0x000fe20000010000 */
[----:B------:R-:W-:Y:S02]  /*12fd0*/  WARPGROUP.DEPBAR.LE gsb0, 0x0 ;  /* 0x00008000000079c5 */ /* 0x000fe40000010000 */
[----:B------:R-:W-:-:S06]  /*12fe0*/  WARPGROUP.ARRIVE ;  /* 0x00000000000079c5 */ /* 0x000fcc0000000000 */
        /* <DEDUP_REMOVED lines=8> */
[----:B------:R-:W-:Y:S05]  /*13070*/  @!P0 BRA `(.L_x_15265) ;  /* 0x0000000000048947 */ /* 0x000fea0003800000 */
[----:B------:R-:W-:Y:S01]  /*13080*/  BPT.TRAP 0x1 ;  /* 0x000000040000795c */ /* 0x000fe20000300000 */
.L_x_15265:
[C---:B------:R-:W-:Y:S01]  /*13090*/  ISETP.GT.AND P1, PT, R13.reuse, RZ, PT ;  /* 0x000000ff0d00720c */ /* 0x040fe20003f24270 */
[----:B------:R-:W-:Y:S02]  /*130a0*/  VIADD R14, R14, 0x32460 ;  /* 0x000324600e0e7836 */ /* 0x000fe40000000000 */
[----:B------:R-:W-:Y:S02]  /*130b0*/  IMAD.U32 R21, RZ, RZ, UR37 ;  /* 0x00000025ff157e24 */ /* 0x000fe4000f8e00ff */
[----:B------:R-:W-:Y:S02]  /*130c0*/  VIADD R13, R13, 0xffffffff ;  /* 0xffffffff0d0d7836 */ /* 0x000fe40000000000 */
[----:B------:R-:W-:Y:S01]  /*130d0*/  IMAD.MOV.U32 R20, RZ, RZ, R176 ;  /* 0x000000ffff147224 */ /* 0x000fe200078e00b0 */
[----:B------:R-:W-:Y:S02]  /*130e0*/  PRMT R14, R21, 0x654, R14 ;  /* 0x00000654150e7816 */ /* 0x000fe4000000000e */
[----:B------:R-:W-:-:S02]  /*130f0*/  MOV R21, R15 ;  /* 0x0000000f00157202 */ /* 0x000fc40000000f00 */
[----:B------:R0:W-:Y:S01]  /*13100*/  SYNCS.ARRIVE.TRANS64.RED.A1T0 RZ, [R14+URZ], RZ ;  /* 0x000000ff0eff79a7 */ /* 0x0001e2000810043f */
[----:B------:R-:W-:Y:S05]  /*13110*/  @P1 BRA `(.L_x_15266) ;  /* 0xffffffcc00d81947 */ /* 0x000fea000383ffff */
.L_x_15255:
[----:B------:R-:W2:Y:S01]  /*13120*/  LDL.LU R177, [R1+0xc8] ;  /* 0x0000c80001b17983 */ /* 0x000ea20000300800 */
[----:B------:R-:W-:Y:S05]  /*13130*/  WARPSYNC.ALL ;  /* 0x0000000000007948 */ /* 0x000fea0003800000 */
[----:B-----5:R-:W1:Y:S01]  /*13140*/  SHFL.BFLY PT, R4, R3, 0x2, 0x1f ;  /* 0x0c401f0003047f89 */ /* 0x020e6200000e0000 */
[----:B------:R-:W-:Y:S01]  /*13150*/  VIADD R18, R18, 0x1 ;  /* 0x0000000112127836 */ /* 0x000fe20000000000 */
[----:B------:R-:W-:Y:S01]  /*13160*/  MOV R22, UR46 ;  /* 0x0000002e00167c02 */ /* 0x000fe20008000f00 */
[----:B0-----:R-:W-:Y:S01]  /*13170*/  IMAD.U32 R14, RZ, RZ, UR46 ;  /* 0x0000002eff0e7e24 */ /* 0x001fe2000f8e00ff */
[----:B------:R-:W0:Y:S01]  /*13180*/  SHFL.BFLY PT, R7, R0, 0x2, 0x1f ;  /* 0x0c401f0000077f89 */ /* 0x000e2200000e0000 */
[----:B------:R-:W-:Y:S01]  /*13190*/  IMAD.MOV.U32 R21, RZ, RZ, -0x800000 ;  /* 0xff800000ff157424 */ /* 0x000fe200078e00ff */
[----:B------:R3:W-:Y:S08]  /*131a0*/  BAR.ARV R12, 0x100 ;  /* 0x0004000c0000751d */ /* 0x0007f00000002000 */
[----:B------:R-:W-:Y:S06]  /*131b0*/  BAR.ARV 0x8, 0x180 ;  /* 0x0206000000007b1d */ /* 0x000fec0000002000 */
[----:B------:R-:W-:Y:S01]  /*131c0*/  ISETP.NE.AND P0, PT, R18, 0x2, PT ;  /* 0x000000021200780c */ /* 0x000fe20003f05270 */
[----:B------:R-:W-:-:S02]  /*131d0*/  IMAD.MOV.U32 R20, RZ, RZ, -0x800000 ;  /* 0xff800000ff147424 */ /* 0x000fc400078e00ff */
[----:B-1----:R-:W-:Y:S01]  /*131e0*/  FADD.FTZ R4, R4, R3 ;  /* 0x0000000304047221 */ /* 0x002fe20000010000 */
[----:B------:R-:W-:Y:S02]  /*131f0*/  PLOP3.LUT P1, PT, PT, PT, PT, 0x8, 0x0 ;  /* 0x000000000000781c */ /* 0x000fe40003f2e170 */
[----:B------:R-:W-:Y:S01]  /*13200*/  SEL R3, RZ, 0x1, P0 ;  /* 0x00000001ff037807 */ /* 0x000fe20000000000 */
[----:B0-----:R-:W-:Y:S01]  /*13210*/  FADD.FTZ R8, R7, R0 ;  /* 0x0000000007087221 */ /* 0x001fe20000010000 */
[----:B------:R-:W0:Y:S01]  /*13220*/  SHFL.BFLY PT, R5, R4, 0x1, 0x1f ;  /* 0x0c201f0004057f89 */ /* 0x000e2200000e0000 */
[----:B------:R-:W-:Y:S01]  /*13230*/  IMAD.MOV.U32 R7, RZ, RZ, RZ ;  /* 0x000000ffff077224 */ /* 0x000fe200078e00ff */
[----:B------:R-:W-:Y:S01]  /*13240*/  LOP3.LUT R202, R202, R3, RZ, 0x3c, !PT ;  /* 0x00000003caca7212 */ /* 0x000fe200078e3cff */
[----:B------:R-:W-:Y:S01]  /*13250*/  IMAD.MOV.U32 R0, RZ, RZ, RZ ;  /* 0x000000ffff007224 */ /* 0x000fe200078e00ff */
[----:B------:R-:W1:Y:S01]  /*13260*/  SHFL.BFLY PT, R9, R8, 0x1, 0x1f ;  /* 0x0c201f0008097f89 */ /* 0x000e6200000e0000 */
[----:B------:R-:W-:Y:S01]  /*13270*/  SEL R18, R18, RZ, P0 ;  /* 0x000000ff12127207 */ /* 0x000fe20000000000 */
[----:B0-----:R-:W-:Y:S01]  /*13280*/  FADD.FTZ R5, R4, R5 ;  /* 0x0000000504057221 */ /* 0x001fe20000010000 */
[----:B-1----:R-:W-:-:S04]  /*13290*/  FADD.FTZ R6, R8, R9 ;  /* 0x0000000908067221 */ /* 0x002fc80000010000 */
[----:B------:R-:W-:Y:S02]  /*132a0*/  FSETP.NE.FTZ.AND P2, PT, R5, RZ, PT ;  /* 0x000000ff0500720b */ /* 0x000fe40003f55000 */
[----:B------:R-:W-:-:S11]  /*132b0*/  FSETP.NE.FTZ.AND P3, PT, R6, RZ, PT ;  /* 0x000000ff0600720b */ /* 0x000fd60003f75000 */
[----:B------:R-:W0:Y:S01]  /*132c0*/  @P2 MUFU.RCP R7, R5 ;  /* 0x0000000500072308 */ /* 0x000e220000001000 */
[----:B------:R-:W-:Y:S01]  /*132d0*/  @P2 FMUL.FTZ R14, R14, 0.69314718246459960938 ;  /* 0x3f3172180e0e2820 */ /* 0x000fe20000410000 */
[----:B------:R-:W-:-:S06]  /*132e0*/  @P3 FMUL.FTZ R22, R22, 0.69314718246459960938 ;  /* 0x3f31721816163820 */ /* 0x000fcc0000410000 */
[----:B------:R-:W1:Y:S01]  /*132f0*/  @P3 MUFU.RCP R0, R6 ;  /* 0x0000000600003308 */ /* 0x000e620000001000 */
[-C--:B0-----:R-:W-:Y:S01]  /*13300*/  FMUL.FTZ R172, R100, R7.reuse ;  /* 0x0000000764ac7220 */ /* 0x081fe20000410000 */
[----:B------:R-:W-:-:S06]  /*13310*/  FMUL.FTZ R3, R101, R7 ;  /* 0x0000000765037220 */ /* 0x000fcc0000410000 */
[----:B------:R-:W0:Y:S01]  /*13320*/  @P2 MUFU.LG2 R100, R5 ;  /* 0x0000000500642308 */ /* 0x000e220000000c00 */
[-C--:B---3--:R-:W-:Y:S01]  /*13330*/  FMUL.FTZ R12, R36, R7.reuse ;  /* 0x00000007240c7220 */ /* 0x088fe20000410000 */
[-C--:B------:R-:W-:Y:S01]  /*13340*/  FMUL.FTZ R4, R24, R7.reuse ;  /* 0x0000000718047220 */ /* 0x080fe20000410000 */
[-C--:B------:R-:W-:Y:S01]  /*13350*/  FMUL.FTZ R25, R25, R7.reuse ;  /* 0x0000000719197220 */ /* 0x080fe20000410000 */
[-C--:B------:R-:W-:Y:S01]  /*13360*/  FMUL.FTZ R28, R28, R7.reuse ;  /* 0x000000071c1c7220 */ /* 0x080fe20000410000 */
[-C--:B------:R-:W-:Y:S01]  /*13370*/  FMUL.FTZ R29, R29, R7.reuse ;  /* 0x000000071d1d7220 */ /* 0x080fe20000410000 */
[-C--:B-1----:R-:W-:Y:S01]  /*13380*/  FMUL.FTZ R36, R95, R0.reuse ;  /* 0x000000005f247220 */ /* 0x082fe20000410000 */
[-C--:B------:R-:W-:Y:S01]  /*13390*/  FMUL.FTZ R8, R31, R0.reuse ;  /* 0x000000001f087220 */ /* 0x080fe20000410000 */
[----:B------:R1:W3:Y:S01]  /*133a0*/  @P3 MUFU.LG2 R101, R6 ;  /* 0x0000000600653308 */ /* 0x0002e20000000c00 */
        /* <DEDUP_REMOVED lines=9> */
[-C--:B-1----:R-:W-:Y:S01]  /*13440*/  FMUL.FTZ R6, R27, R0.reuse ;  /* 0x000000001b067220 */ /* 0x082fe20000410000 */
        /* <DEDUP_REMOVED lines=115> */
.L_x_15196:
[----:B------:R-:W-:Y:S05]  /*13b80*/  WARPSYNC.ALL ;  /* 0x0000000000007948 */ /* 0x000fea0003800000 */
[----:B------:R-:W1:Y:S08]  /*13b90*/  S2UR UR37, SR_CgaCtaId ;  /* 0x00000000002579c3 */ /* 0x000e700000008800 */
[----:B------:R-:W-:Y:S06]  /*13ba0*/  BAR.SYNC.DEFER_BLOCKING 0x5, 0x180 ;  /* 0x0146000000007b1d */ /* 0x000fec0000010000 */
[----:B------:R-:W-:Y:S01]  /*13bb0*/  UMOV UR4, 0x400 ;  /* 0x0000040000047882 */ /* 0x000fe20000000000 */
[----:B------:R-:W-:Y:S01]  /*13bc0*/  BSSY B0, `(.L_x_15267) ;  /* 0x00002ff000007945 */ /* 0x000fe20003800000 */
[----:B-1----:R-:W-:-:S06]  /*13bd0*/  ULEA UR4, UR37, UR4, 0x18 ;  /* 0x0000000425047291 */ /* 0x002fcc000f8ec03f */
[----:B------:R-:W-:-:S05]  /*13be0*/  IMAD.U32 R22, RZ, RZ, UR4 ;  /* 0x00000004ff167e24 */ /* 0x000fca000f8e00ff */
[----:B------:R1:W2:Y:S01]  /*13bf0*/  LDS.128 R100, [R22+0x324d0] ;  /* 0x0324d00016647984 */ /* 0x0002a20000000c00 */
[----:B------:R-:W-:Y:S06]  /*13c00*/  BAR.ARV 0x4, 0x180 ;  /* 0x0106000000007b1d */ /* 0x000fec0000002000 */
[----:B------:R-:W-:Y:S05]  /*13c10*/  @P1 BRA `(.L_x_15268) ;  /* 0x0000002000441947 */ /* 0x000fea0003800000 */
[----:B------:R-:W3:Y:S04]  /*13c20*/  LDL R14, [R1+0xd4] ;  /* 0x0000d400010e7983 */ /* 0x000ee80000100800 */
[----:B------:R-:W4:Y:S01]  /*13c30*/  LDL R182, [R1+0xc0] ;  /* 0x0000c00001b67983 */ /* 0x000f220000100800 */
[----:B------:R-:W0:Y:S01]  /*13c40*/  S2R R15, SR_SWINHI ;  /* 0x00000000000f7919 */ /* 0x000e220000002f00 */
[----:B------:R-:W-:Y:S05]  /*13c50*/  WARPSYNC.ALL ;  /* 0x0000000000007948 */ /* 0x000fea0003800000 */
[----:B------:R-:W-:Y:S01]  /*13c60*/  F2FP.F16.F32.PACK_AB R5, R6, R5 ;  /* 0x000000050605723e */ /* 0x000fe200000000ff */
[----:B------:R-:W-:Y:S01]  /*13c70*/  ULDC.64 UR4, c[0x0][0xd00] ;  /* 0x0003400000047ab9 */ /* 0x000fe20000000a00 */
[----:B------:R-:W4:Y:S01]  /*13c80*/  LDL R176, [R1+0xc4] ;  /* 0x0000c40001b07983 */ /* 0x000f220000100800 */
[----:B------:R-:W-:-:S02]  /*13c90*/  MOV R94, R22 ;  /* 0x00000016005e7202 */ /* 0x000fc40000000f00 */
[----:B0-----:R-:W-:Y:S02]  /*13ca0*/  MOV R95, R15 ;  /* 0x0000000f005f7202 */ /* 0x001fe40000000f00 */
        /* <DEDUP_REMOVED lines=20> */
[----:B------:R-:W-:Y:S01]  /*13df0*/  F2FP.F16.F32.PACK_AB R147, R0, R150 ;  /* 0x000000960093723e */ /* 0x000fe200000000ff */
[----:B------:R-:W-:Y:S01]  /*13e00*/  BAR.SYNC.DEFER_BLOCKING 0x1, 0x100 ;  /* 0x0044000000007b1d */ /* 0x000fe20000010000 */
[----:B---3--:R-:W-:-:S03]  /*13e10*/  IMAD.WIDE R142, R14, 0x2, R94 ;  /* 0x000000020e8e7825 */ /* 0x008fc600078e025e */
[C---:B------:R-:W-:Y:S02]  /*13e20*/  IADD3 R30, P3, R142.reuse, 0x60, RZ ;  /* 0x000000608e1e7810 */ /* 0x040fe40007f7e0ff */
[----:B------:R-:W-:Y:S02]  /*13e30*/  IADD3 R26, P2, R142, 0x40, RZ ;  /* 0x000000408e1a7810 */ /* 0x000fe40007f5e0ff */
[----:B------:R-:W-:Y:S02]  /*13e40*/  LOP3.LUT R110, R30, 0x380, RZ, 0xc0, !PT ;  /* 0x000003801e6e7812 */ /* 0x000fe400078ec0ff */
[----:B------:R-:W-:Y:S02]  /*13e50*/  IADD3 R46, P1, R142, 0x20, RZ ;  /* 0x000000208e2e7810 */ /* 0x000fe40007f3e0ff */
[----:B------:R-:W-:Y:S02]  /*13e60*/  SHF.R.U64 R185, R110, 0x3, RZ ;  /* 0x000000036eb97819 */ /* 0x000fe400000012ff */
[----:B------:R-:W-:Y:S01]  /*13e70*/  IADD3 R14, P0, R142, 0x4040, RZ ;  /* 0x000040408e0e7810 */ /* 0x000fe20007f1e0ff */
[--C-:B------:R-:W-:Y:S01]  /*13e80*/  IMAD.X R111, RZ, RZ, R143.reuse, P2 ;  /* 0x000000ffff6f7224 */ /* 0x100fe200010e068f */
[----:B------:R-:W-:Y:S01]  /*13e90*/  LOP3.LUT R177, R46, 0x380, RZ, 0xc0, !PT ;  /* 0x000003802eb17812 */ /* 0x000fe200078ec0ff */
[----:B------:R-:W-:Y:S01]  /*13ea0*/  IMAD.X R107, RZ, RZ, R143, P1 ;  /* 0x000000ffff6b7224 */ /* 0x000fe200008e068f */
[----:B------:R-:W-:-:S02]  /*13eb0*/  IADD3 R124, P2, R142, 0x8000, RZ ;  /* 0x000080008e7c7810 */ /* 0x000fc40007f5e0ff */
[----:B------:R-:W-:Y:S02]  /*13ec0*/  LOP3.LUT R106, R26, 0x380, RZ, 0xc0, !PT ;  /* 0x000003801a6a7812 */ /* 0x000fe400078ec0ff */
[----:B------:R-:W-:Y:S02]  /*13ed0*/  LOP3.LUT R114, R185, R30, RZ, 0x3c, !PT ;  /* 0x0000001eb9727212 */ /* 0x000fe400078e3cff */
[----:B------:R-:W-:Y:S02]  /*13ee0*/  LOP3.LUT R99, R142, 0x380, RZ, 0xc0, !PT ;  /* 0x000003808e637812 */ /* 0x000fe400078ec0ff */
[----:B------:R-:W-:Y:S02]  /*13ef0*/  LOP3.LUT R185, R14, 0x380, RZ, 0xc0, !PT ;  /* 0x000003800eb97812 */ /* 0x000fe400078ec0ff */
[C---:B------:R-:W-:Y:S02]  /*13f00*/  IADD3 R116, P4, R142.reuse, 0x4000, RZ ;  /* 0x000040008e747810 */ /* 0x040fe40007f9e0ff */
[----:B------:R-:W-:-:S02]  /*13f10*/  IADD3 R118, P5, R142, 0x4020, RZ ;  /* 0x000040208e767810 */ /* 0x000fc40007fbe0ff */
[C---:B------:R-:W-:Y:S02]  /*13f20*/  IADD3 R122, P1, R142.reuse, 0x4060, RZ ;  /* 0x000040608e7a7810 */ /* 0x040fe40007f3e0ff */
[----:B------:R-:W-:Y:S02]  /*13f30*/  IADD3.X R115, RZ, R143, RZ, P3, !PT ;  /* 0x0000008fff737210 */ /* 0x000fe40001ffe4ff */
[----:B------:R-:W-:Y:S02]  /*13f40*/  IADD3 R126, P3, R142, 0x8020, RZ ;  /* 0x000080208e7e7810 */ /* 0x000fe40007f7e0ff */
[----:B------:R-:W-:Y:S01]  /*13f50*/  SHF.R.U64 R177, R177, 0x3, RZ ;  /* 0x00000003b1b17819 */ /* 0x000fe200000012ff */
[----:B------:R-:W-:Y:S01]  /*13f60*/  IMAD.X R125, RZ, RZ, R143, P2 ;  /* 0x000000ffff7d7224 */ /* 0x000fe200010e068f */
[----:B------:R-:W-:Y:S02]  /*13f70*/  SHF.R.U64 R183, R106, 0x3, RZ ;  /* 0x000000036ab77819 */ /* 0x000fe400000012ff */
[----:B------:R-:W-:-:S02]  /*13f80*/  SHF.R.U64 R99, R99, 0x3, RZ ;  /* 0x0000000363637819 */ /* 0x000fc400000012ff */
[----:B------:R-:W-:Y:S01]  /*13f90*/  SHF.R.U64 R185, R185, 0x3, RZ ;  /* 0x00000003b9b97819 */ /* 0x000fe200000012ff */
[--C-:B------:R-:W-:Y:S01]  /*13fa0*/  IMAD.X R117, RZ, RZ, R143.reuse, P4 ;  /* 0x000000ffff757224 */ /* 0x100fe200020e068f */
[C---:B------:R-:W-:Y:S01]  /*13fb0*/  IADD3 R151, P2, R142.reuse, 0xc040, RZ ;  /* 0x0000c0408e977810 */ /* 0x040fe20007f5e0ff */
[--C-:B------:R-:W-:Y:S01]  /*13fc0*/  IMAD.X R119, RZ, RZ, R143.reuse, P5 ;  /* 0x000000ffff777224 */ /* 0x100fe200028e068f */
[----:B------:R-:W-:Y:S01]  /*13fd0*/  IADD3.X R127, RZ, R143, RZ, P3, !PT ;  /* 0x0000008fff7f7210 */ /* 0x000fe20001ffe4ff */
[--C-:B------:R-:W-:Y:S01]  /*13fe0*/  IMAD.X R121, RZ, RZ, R143.reuse, P0 ;  /* 0x000000ffff797224 */ /* 0x100fe200000e068f */
[----:B------:R-:W-:Y:S01]  /*13ff0*/  LOP3.LUT R106, R177, R46, RZ, 0x3c, !PT ;  /* 0x0000002eb16a7212 */ /* 0x000fe200078e3cff */
[----:B------:R-:W-:Y:S01]  /*14000*/  IMAD.X R123, RZ, RZ, R143, P1 ;  /* 0x000000ffff7b7224 */ /* 0x000fe200008e068f */
[C---:B------:R-:W-:Y:S02]  /*14010*/  IADD3 R128, P4, R142.reuse, 0x8040, RZ ;  /* 0x000080408e807810 */ /* 0x040fe40007f9e0ff */
[----:B------:R-:W-:-:S02]  /*14020*/  IADD3 R130, P5, R142, 0x8060, RZ ;  /* 0x000080608e827810 */ /* 0x000fc40007fbe0ff */
[C---:B------:R-:W-:Y:S02]  /*14030*/  IADD3 R98, P0, R142.reuse, 0xc000, RZ ;  /* 0x0000c0008e627810 */ /* 0x040fe40007f1e0ff */
[C---:B------:R-:W-:Y:S02]  /*14040*/  IADD3 R138, P1, R142.reuse, 0xc020, RZ ;  /* 0x0000c0208e8a7810 */ /* 0x040fe40007f3e0ff */
[----:B--2---:R-:W-:Y:S02]  /*14050*/  IADD3 R100, P3, R142, 0xc060, RZ ;  /* 0x0000c0608e647810 */ /* 0x004fe40007f7e0ff */
[----:B------:R-:W-:Y:S02]  /*14060*/  LOP3.LUT R110, R183, R26, RZ, 0x3c, !PT ;  /* 0x0000001ab76e7212 */ /* 0x000fe400078e3cff */
[----:B------:R-:W-:Y:S02]  /*14070*/  LOP3.LUT R177, R116, 0x380, RZ, 0xc0, !PT ;  /* 0x0000038074b17812 */ /* 0x000fe400078ec0ff */
[----:B------:R-:W-:-:S02]  /*14080*/  LOP3.LUT R142, R99, R142, RZ, 0x3c, !PT ;  /* 0x0000008e638e7212 */ /* 0x000fc400078e3cff */
[----:B------:R-:W-:Y:S02]  /*14090*/  LOP3.LUT R183, R118, 0x380, RZ, 0xc0, !PT ;  /* 0x0000038076b77812 */ /* 0x000fe400078ec0ff */
[----:B------:R-:W-:Y:S02]  /*140a0*/  LOP3.LUT R120, R185, R14, RZ, 0x3c, !PT ;  /* 0x0000000eb9787212 */ /* 0x000fe400078e3cff */
[----:B------:R-:W-:Y:S02]  /*140b0*/  LOP3.LUT R14, R151, 0x380, RZ, 0xc0, !PT ;  /* 0x00000380970e7812 */ /* 0x000fe400078ec0ff */
[----:B------:R-:W-:Y:S02]  /*140c0*/  SHF.R.U64 R177, R177, 0x3, RZ ;  /* 0x00000003b1b17819 */ /* 0x000fe400000012ff */
[----:B------:R-:W-:Y:S02]  /*140d0*/  SHF.R.U64 R183, R183, 0x3, RZ ;  /* 0x00000003b7b77819 */ /* 0x000fe400000012ff */
[----:B------:R-:W-:-:S02]  /*140e0*/  MOV R142, R142 ;  /* 0x0000008e008e7202 */ /* 0x000fc40000000f00 */
[----:B------:R-:W-:Y:S01]  /*140f0*/  SHF.R.U64 R14, R14, 0x3, RZ ;  /* 0x000000030e0e7819 */ /* 0x000fe200000012ff */
[----:B------:R-:W-:Y:S01]  /*14100*/  IMAD.X R15, RZ, RZ, R143, P2 ;  /* 0x000000ffff0f7224 */ /* 0x000fe200010e068f */
[----:B------:R-:W-:Y:S02]  /*14110*/  LOP3.LUT R187, R122, 0x380, RZ, 0xc0, !PT ;  /* 0x000003807abb7812 */ /* 0x000fe400078ec0ff */
[----:B------:R-:W-:Y:S01]  /*14120*/  LOP3.LUT R116, R177, R116, RZ, 0x3c, !PT ;  /* 0x00000074b1747212 */ /* 0x000fe200078e3cff */
[----:B------:R0:W-:Y:S01]  /*14130*/  STSM.16.M88.4 [R142], R4 ;  /* 0x000000048e007844 */ /* 0x0001e20000000200 */
[----:B------:R-:W-:Y:S02]  /*14140*/  LOP3.LUT R118, R183, R118, RZ, 0x3c, !PT ;  /* 0x00000076b7767212 */ /* 0x000fe400078e3cff */
[----:B------:R-:W-:Y:S02]  /*14150*/  LOP3.LUT R177, R124, 0x380, RZ, 0xc0, !PT ;  /* 0x000003807cb17812 */ /* 0x000fe400078ec0ff */
[----:B------:R-:W-:-:S02]  /*14160*/  LOP3.LUT R183, R126, 0x380, RZ, 0xc0, !PT ;  /* 0x000003807eb77812 */ /* 0x000fc400078ec0ff */
[----:B------:R-:W-:Y:S02]  /*14170*/  LOP3.LUT R14, R14, R151, RZ, 0x3c, !PT ;  /* 0x000000970e0e7212 */ /* 0x000fe400078e3cff */
[----:B------:R-:W-:Y:S02]  /*14180*/  LOP3.LUT R185, R128, 0x380, RZ, 0xc0, !PT ;  /* 0x0000038080b97812 */ /* 0x000fe400078ec0ff */
[----:B------:R-:W-:Y:S02]  /*14190*/  MOV R106, R106 ;  /* 0x0000006a006a7202 */ /* 0x000fe40000000f00 */
[----:B------:R-:W-:Y:S02]  /*141a0*/  SHF.R.U64 R187, R187, 0x3, RZ ;  /* 0x00000003bbbb7819 */ /* 0x000fe400000012ff */
[----:B0-----:R-:W-:Y:S02]  /*141b0*/  F2FP.F16.F32.PACK_AB R4, R33, R10 ;  /* 0x0000000a2104723e */ /* 0x001fe400000000ff */
[----:B------:R-:W-:-:S02]  /*141c0*/  F2FP.F16.F32.PACK_AB R5, R35, R34 ;  /* 0x000000222305723e */ /* 0x000fc400000000ff */
[----:B------:R-:W-:Y:S02]  /*141d0*/  F2FP.F16.F32.PACK_AB R6, R37, R12 ;  /* 0x0000000c2506723e */ /* 0x000fe400000000ff */
[----:B------:R-:W-:Y:S02]  /*141e0*/  F2FP.F16.F32.PACK_AB R7, R39, R38 ;  /* 0x000000262707723e */ /* 0x000fe400000000ff */
[----:B------:R-:W-:Y:S02]  /*141f0*/  SHF.R.U64 R177, R177, 0x3, RZ ;  /* 0x00000003b1b17819 */ /* 0x000fe400000012ff */
[----:B------:R-:W-:Y:S02]  /*14200*/  MOV R110, R110 ;  /* 0x0000006e006e7202 */ /* 0x000fe40000000f00 */
[----:B------:R-:W-:Y:S02]  /*14210*/  F2FP.F16.F32.PACK_AB R10, R45, R44 ;  /* 0x0000002c2d0a723e */ /* 0x000fe400000000ff */
[----:B------:R-:W-:-:S02]  /*14220*/  SHF.R.U64 R183, R183, 0x3, RZ ;  /* 0x00000003b7b77819 */ /* 0x000fc400000012ff */
[----:B------:R-:W-:Y:S01]  /*14230*/  MOV R37, R14 ;  /* 0x0000000e00257202 */ /* 0x000fe20000000f00 */
[----:B------:R0:W-:Y:S01]  /*14240*/  STSM.16.M88.4 [R106], R4 ;  /* 0x000000046a007844 */ /* 0x0001e20000000200 */
[----:B------:R-:W-:Y:S02]  /*14250*/  SHF.R.U64 R185, R185, 0x3, RZ ;  /* 0x00000003b9b97819 */ /* 0x000fe400000012ff */
[----:B------:R-:W-:Y:S02]  /*14260*/  MOV R114, R114 ;  /* 0x0000007200727202 */ /* 0x000fe40000000f00 */
[----:B------:R-:W-:Y:S02]  /*14270*/  F2FP.F16.F32.PACK_AB R12, R49, R159 ;  /* 0x0000009f310c723e */ /* 0x000fe400000000ff */
[----:B------:R-:W-:Y:S02]  /*14280*/  F2FP.F16.F32.PACK_AB R14, R53, R160 ;  /* 0x000000a0350e723e */ /* 0x000fe400000000ff */
[----:B------:R-:W-:-:S02]  /*14290*/  F2FP.F16.F32.PACK_AB R15, R55, R54 ;  /* 0x00000036370f723e */ /* 0x000fc400000000ff */
[----:B------:R-:W-:Y:S02]  /*142a0*/  LOP3.LUT R122, R187, R122, RZ, 0x3c, !PT ;  /* 0x0000007abb7a7212 */ /* 0x000fe400078e3cff */
[----:B------:R-:W-:Y:S02]  /*142b0*/  MOV R116, R116 ;  /* 0x0000007400747202 */ /* 0x000fe40000000f00 */
[----:B------:R-:W-:Y:S01]  /*142c0*/  F2FP.F16.F32.PACK_AB R26, R61, R162 ;  /* 0x000000a23d1a723e */ /* 0x000fe200000000ff */
[----:B------:R-:W-:Y:S01]  /*142d0*/  IMAD.X R129, RZ, RZ, R143, P4 ;  /* 0x000000ffff817224 */ /* 0x000fe200020e068f */
[----:B------:R-:W-:Y:S01]  /*142e0*/  LOP3.LUT R124, R177, R124, RZ, 0x3c, !PT ;  /* 0x0000007cb17c7212 */ /* 0x000fe200078e3cff */
[----:B------:R2:W-:Y:S01]  /*142f0*/  STSM.16.M88.4 [R110], R8 ;  /* 0x000000086e007844 */ /* 0x0005e20000000200 */
[----:B------:R-:W-:Y:S02]  /*14300*/  MOV R118, R118 ;  /* 0x0000007600767202 */ /* 0x000fe40000000f00 */
[----:B0-----:R-:W-:-:S02]  /*14310*/  F2FP.F16.F32.PACK_AB R4, R65, R163 ;  /* 0x000000a34104723e */ /* 0x001fc400000000ff */
[----:B------:R-:W-:Y:S02]  /*14320*/  F2FP.F16.F32.PACK_AB R5, R67, R66 ;  /* 0x000000424305723e */ /* 0x000fe400000000ff */
[----:B------:R-:W-:Y:S02]  /*14330*/  F2FP.F16.F32.PACK_AB R6, R69, R164 ;  /* 0x000000a44506723e */ /* 0x000fe400000000ff */
[----:B------:R-:W-:Y:S02]  /*14340*/  F2FP.F16.F32.PACK_AB R7, R71, R70 ;  /* 0x000000464707723e */ /* 0x000fe400000000ff */
[----:B------:R-:W-:Y:S01]  /*14350*/  LOP3.LUT R126, R183, R126, RZ, 0x3c, !PT ;  /* 0x0000007eb77e7212 */ /* 0x000fe200078e3cff */
[----:B------:R-:W-:Y:S01]  /*14360*/  STSM.16.M88.4 [R114], R12 ;  /* 0x0000000c72007844 */ /* 0x000fe20000000200 */
[----:B------:R-:W-:Y:S02]  /*14370*/  LOP3.LUT R128, R185, R128, RZ, 0x3c, !PT ;  /* 0x00000080b9807212 */ /* 0x000fe400078e3cff */
[----:B------:R-:W-:-:S02]  /*14380*/  MOV R120, R120 ;  /* 0x0000007800787202 */ /* 0x000fc40000000f00 */
[----:B--2---:R-:W-:Y:S02]  /*14390*/  F2FP.F16.F32.PACK_AB R8, R73, R165 ;  /* 0x000000a54908723e */ /* 0x004fe400000000ff */
[----:B------:R-:W-:Y:S02]  /*143a0*/  F2FP.F16.F32.PACK_AB R9, R75, R74 ;  /* 0x0000004a4b09723e */ /* 0x000fe400000000ff */
[----:B------:R-:W-:Y:S02]  /*143b0*/  F2FP.F16.F32.PACK_AB R10, R77, R166 ;  /* 0x000000a64d0a723e */ /* 0x000fe400000000ff */
[----:B------:R-:W-:Y:S01]  /*143c0*/  F2FP.F16.F32.PACK_AB R11, R79, R78 ;  /* 0x0000004e4f0b723e */ /* 0x000fe200000000ff */
[----:B------:R-:W-:Y:S01]  /*143d0*/  STSM.16.M88.4 [R116], R24 ;  /* 0x0000001874007844 */ /* 0x000fe20000000200 */
[----:B------:R-:W-:Y:S02]  /*143e0*/  MOV R122, R122 ;  /* 0x0000007a007a7202 */ /* 0x000fe40000000f00 */
[----:B------:R-:W-:Y:S01]  /*143f0*/  F2FP.F16.F32.PACK_AB R30, R85, R168 ;  /* 0x000000a8551e723e */ /* 0x000fe200000000ff */
[----:B------:R0:W-:Y:S01]  /*14400*/  STSM.16.M88.4 [R118], R4 ;  /* 0x0000000476007844 */ /* 0x0001e20000000200 */
[----:B------:R-:W-:-:S02]  /*14410*/  LOP3.LUT R187, R130, 0x380, RZ, 0xc0, !PT ;  /* 0x0000038082bb7812 */ /* 0x000fc400078ec0ff */
[----:B------:R-:W-:Y:S02]  /*14420*/  MOV R124, R124 ;  /* 0x0000007c007c7202 */ /* 0x000fe40000000f00 */
[----:B------:R-:W-:Y:S02]  /*14430*/  F2FP.F16.F32.PACK_AB R44, R89, R169 ;  /* 0x000000a9592c723e */ /* 0x000fe400000000ff */
[----:B------:R-:W-:Y:S02]  /*14440*/  F2FP.F16.F32.PACK_AB R45, R91, R90 ;  /* 0x0000005a5b2d723e */ /* 0x000fe400000000ff */
[----:B------:R-:W-:Y:S02]  /*14450*/  F2FP.F16.F32.PACK_AB R46, R93, R170 ;  /* 0x000000aa5d2e723e */ /* 0x000fe400000000ff */
[----:B------:R-:W-:Y:S02]  /*14460*/  LOP3.LUT R177, R98, 0x380, RZ, 0xc0, !PT ;  /* 0x0000038062b17812 */ /* 0x000fe400078ec0ff */
[----:B------:R-:W-:-:S02]  /*14470*/  MOV R126, R126 ;  /* 0x0000007e007e7202 */ /* 0x000fc40000000f00 */
[----:B------:R-:W-:Y:S02]  /*14480*/  F2FP.F16.F32.PACK_AB R33, R42, R40 ;  /* 0x000000282a21723e */ /* 0x000fe400000000ff */
[----:B------:R-:W-:Y:S02]  /*14490*/  F2FP.F16.F32.PACK_AB R34, R3, R172 ;  /* 0x000000ac0322723e */ /* 0x000fe400000000ff */
[----:B------:R-:W-:Y:S01]  /*144a0*/  F2FP.F16.F32.PACK_AB R35, R50, R48 ;  /* 0x000000303223723e */ /* 0x000fe200000000ff */
[----:B------:R-:W-:Y:S01]  /*144b0*/  STSM.16.M88.4 [R120], R8 ;  /* 0x0000000878007844 */ /* 0x000fe20000000200 */
[----:B------:R-:W-:Y:S01]  /*144c0*/  LOP3.LUT R183, R138, 0x380, RZ, 0xc0, !PT ;  /* 0x000003808ab77812 */ /* 0x000fe200078ec0ff */
[----:B------:R-:W-:Y:S01]  /*144d0*/  IMAD.X R131, RZ, RZ, R143, P5 ;  /* 0x000000ffff837224 */ /* 0x000fe200028e068f */
[----:B------:R-:W-:Y:S02]  /*144e0*/  MOV R128, R128 ;  /* 0x0000008000807202 */ /* 0x000fe40000000f00 */
[----:B0-----:R-:W-:-:S02]  /*144f0*/  F2FP.F16.F32.PACK_AB R4, R105, R173 ;  /* 0x000000ad6904723e */ /* 0x001fc400000000ff */
[----:B------:R-:W-:Y:S02]  /*14500*/  F2FP.F16.F32.PACK_AB R5, R56, R52 ;  /* 0x000000343805723e */ /* 0x000fe400000000ff */
[----:B------:R-:W-:Y:S02]  /*14510*/  F2FP.F16.F32.PACK_AB R6, R109, R174 ;  /* 0x000000ae6d06723e */ /* 0x000fe400000000ff */
[----:B------:R-:W-:Y:S01]  /*14520*/  F2FP.F16.F32.PACK_AB R7, R62, R60 ;  /* 0x0000003c3e07723e */ /* 0x000fe200000000ff */
[----:B------:R-:W-:Y:S01]  /*14530*/  STSM.16.M88.4 [R122], R28 ;  /* 0x0000001c7a007844 */ /* 0x000fe20000000200 */
[----:B------:R-:W-:Y:S01]  /*14540*/  SHF.R.U64 R187, R187, 0x3, RZ ;  /* 0x00000003bbbb7819 */ /* 0x000fe200000012ff */
[--C-:B------:R-:W-:Y:S01]  /*14550*/  IMAD.X R135, RZ, RZ, R143.reuse, P0 ;  /* 0x000000ffff877224 */ /* 0x100fe200000e068f */
[----:B------:R-:W-:Y:S01]  /*14560*/  LOP3.LUT R185, R100, 0x380, RZ, 0xc0, !PT ;  /* 0x0000038064b97812 */ /* 0x000fe200078ec0ff */
[----:B------:R-:W-:Y:S01]  /*14570*/  STSM.16.M88.4 [R124], R44 ;  /* 0x0000002c7c007844 */ /* 0x000fe20000000200 */
[----:B------:R-:W-:Y:S01]  /*14580*/  SHF.R.U64 R177, R177, 0x3, RZ ;  /* 0x00000003b1b17819 */ /* 0x000fe200000012ff */
[----:B------:R-:W-:Y:S01]  /*14590*/  IMAD.X R139, RZ, RZ, R143, P1 ;  /* 0x000000ffff8b7224 */ /* 0x000fe200008e068f */
[----:B------:R-:W-:Y:S01]  /*145a0*/  SHF.R.U64 R183, R183, 0x3, RZ ;  /* 0x00000003b7b77819 */ /* 0x000fe200000012ff */
[----:B------:R-:W-:Y:S01]  /*145b0*/  STSM.16.M88.4 [R126], R32 ;  /* 0x000000207e007844 */ /* 0x000fe20000000200 */
[----:B------:R-:W-:Y:S01]  /*145c0*/  LOP3.LUT R130, R187, R130, RZ, 0x3c, !PT ;  /* 0x00000082bb827212 */ /* 0x000fe200078e3cff */
[----:B------:R-:W0:Y:S01]  /*145d0*/  LDC R3, c[0x0][0xce8] ;  /* 0x00033a00ff037b82 */ /* 0x000e220000000800 */
[----:B------:R-:W-:Y:S01]  /*145e0*/  SHF.R.U64 R185, R185, 0x3, RZ ;  /* 0x00000003b9b97819 */ /* 0x000fe200000012ff */
[----:B------:R2:W-:Y:S01]  /*145f0*/  STSM.16.M88.4 [R128], R4 ;  /* 0x0000000480007844 */ /* 0x0005e20000000200 */
[----:B------:R-:W-:-:S02]  /*14600*/  F2FP.F16.F32.PACK_AB R13, R84, R80 ;  /* 0x00000050540d723e */ /* 0x000fc400000000ff */
[----:B------:R-:W-:Y:S02]  /*14610*/  LOP3.LUT R134, R177, R98, RZ, 0x3c, !PT ;  /* 0x00000062b1867212 */ /* 0x000fe400078e3cff */
[----:B----4-:R-:W-:Y:S02]  /*14620*/  SHF.R.S32.HI R80, RZ, 0x1f, R182 ;  /* 0x0000001fff507819 */ /* 0x010fe400000114b6 */
[----:B------:R-:W-:Y:S02]  /*14630*/  LOP3.LUT R138, R183, R138, RZ, 0x3c, !PT ;  /* 0x0000008ab78a7212 */ /* 0x000fe400078e3cff */
[----:B------:R-:W-:Y:S02]  /*14640*/  IADD3.X R99, RZ, R143, RZ, P3, !PT ;  /* 0x0000008fff637210 */ /* 0x000fe40001ffe4ff */
[----:B------:R-:W-:Y:S01]  /*14650*/  LOP3.LUT R98, R185, R100, RZ, 0x3c, !PT ;  /* 0x00000064b9627212 */ /* 0x000fe200078e3cff */
[----:B--2---:R-:W-:Y:S01]  /*14660*/  IMAD.SHL.U32 R4, R182, 0x4, RZ ;  /* 0x00000004b6047824 */ /* 0x004fe200078e00ff */
[----:B------:R-:W-:-:S02]  /*14670*/  MOV R130, R130 ;  /* 0x0000008200827202 */ /* 0x000fc40000000f00 */
        /* <DEDUP_REMOVED lines=8> */
[----:B------:R-:W-:Y:S02]  /*14700*/  ISETP.NE.U32.AND P0, PT, RZ, UR4, PT ;  /* 0x00000004ff007c0c */ /* 0x000fe4000bf05070 */
[----:B------:R-:W-:Y:S02]  /*14710*/  SHF.L.U64.HI R5, R182, 0x2, R80 ;  /* 0x00000002b6057819 */ /* 0x000fe40000010250 */
[----:B------:R-:W-:Y:S02]  /*14720*/  IADD3 R6, P1, R4, UR4, RZ ;  /* 0x0000000404067c10 */ /* 0x000fe4000ff3e0ff */
[----:B------:R-:W-:-:S02]  /*14730*/  MOV R100, R138 ;  /* 0x0000008a00647202 */ /* 0x000fc40000000f00 */
[----:B------:R-:W-:Y:S02]  /*14740*/  F2FP.F16.F32.PACK_AB R24, R158, R181 ;  /* 0x000000b59e18723e */ /* 0x000fe400000000ff */
[----:B------:R-:W-:Y:S02]  /*14750*/  F2FP.F16.F32.PACK_AB R25, R96, R92 ;  /* 0x0000005c6019723e */ /* 0x000fe400000000ff */
[----:B------:R-:W-:Y:S02]  /*14760*/  F2FP.F16.F32.PACK_AB R26, R133, R132 ;  /* 0x00000084851a723e */ /* 0x000fe400000000ff */
[----:B------:R-:W-:Y:S02]  /*14770*/  F2FP.F16.F32.PACK_AB R27, R108, R104 ;  /* 0x000000686c1b723e */ /* 0x000fe400000000ff */
[----:B------:R-:W-:Y:S02]  /*14780*/  F2FP.F16.F32.PACK_AB R138, R141, R140 ;  /* 0x0000008c8d8a723e */ /* 0x000fe400000000ff */
[----:B------:R-:W-:Y:S01]  /*14790*/  F2FP.F16.F32.PACK_AB R139, R154, R153 ;  /* 0x000000999a8b723e */ /* 0x000fe200000000ff */
[----:B------:R2:W-:Y:S01]  /*147a0*/  STSM.16.M88.4 [R130], R8 ;  /* 0x0000000882007844 */ /* 0x0005e20000000200 */
[----:B------:R-:W-:-:S02]  /*147b0*/  MOV R98, R98 ;  /* 0x0000006200627202 */ /* 0x000fc40000000f00 */
[----:B------:R-:W-:Y:S01]  /*147c0*/  ISETP.NE.AND.EX P0, PT, RZ, UR5, PT, P0 ;  /* 0x00000005ff007c0c */ /* 0x000fe2000bf05300 */
[----:B------:R3:W-:Y:S01]  /*147d0*/  STSM.16.M88.4 [R134], R12 ;  /* 0x0000000c86007844 */ /* 0x0007e20000000200 */
[----:B------:R-:W-:Y:S01]  /*147e0*/  IADD3.X R7, R5, UR5, RZ, P1, !PT ;  /* 0x0000000505077c10 */ /* 0x000fe20008ffe4ff */
[----:B------:R-:W-:Y:S02]  /*147f0*/  ULDC.64 UR4, c[0x0][0xd08] ;  /* 0x0003420000047ab9 */ /* 0x000fe40000000a00 */
        /* <DEDUP_REMOVED lines=15> */
[----:B------:R-:W2:Y:S01]  /*148f0*/  @P1 LDC R11, c[0x0][0xcf0] ;  /* 0x00033c00ff0b1b82 */ /* 0x000ea20000000800 */
[----:B------:R-:W-:Y:S01]  /*14900*/  SHF.R.S32.HI R78, RZ, 0x1f, R176 ;  /* 0x0000001fff4e7819 */ /* 0x000fe200000114b0 */
[----:B---3--:R-:W-:Y:S06]  /*14910*/  @P2 BRA `(.L_x_15269) ;  /* 0x0000000000102947 */ /* 0x008fec0003800000 */
[----:B------:R-:W-:Y:S05]  /*14920*/  @!P0 BRA `(.L_x_15269) ;  /* 0x00000000000c8947 */ /* 0x000fea0003800000 */
[----:B------:R-:W3:Y:S04]  /*14930*/  LDG.E R5, desc[UR40][R6.64] ;  /* 0x0000002806057981 */ /* 0x000ee8000c1e1900 */
[----:B-----5:R-:W3:Y:S02]  /*14940*/  LDG.E R8, desc[UR40][R6.64+0x4] ;  /* 0x0000042806087981 */ /* 0x020ee4000c1e1900 */
[----:B---3--:R-:W-:-:S07]  /*14950*/  IMAD.IADD R8, R8, 0x1, -R5 ;  /* 0x0000000108087824 */ /* 0x008fce00078e0a05 */
.L_x_15269:
[----:B------:R-:W3:Y:S01]  /*14960*/  LDL R4, [R1+0xb8] ;  /* 0x0000b80001047983 */ /* 0x000ee20000100800 */
[----:B------:R-:W-:Y:S01]  /*14970*/  ULDC.64 UR4, c[0x0][0xc90] ;  /* 0x0003240000047ab9 */ /* 0x000fe20000000a00 */
[----:B------:R-:W4:Y:S01]  /*14980*/  S2R R14, SR_TID.X ;  /* 0x00000000000e7919 */ /* 0x000f220000002100 */
[----:B-----5:R-:W-:Y:S02]  /*14990*/  SHF.R.S32.HI R77, RZ, 0x1f, R76 ;  /* 0x0000001fff4d7819 */ /* 0x020fe4000001144c */
[----:B------:R-:W-:Y:S01]  /*149a0*/  SEL R80, R80, RZ, !P0 ;  /* 0x000000ff50507207 */ /* 0x000fe20004000000 */
[----:B------:R-:W3:Y:S01]  /*149b0*/  LDL.LU R84, [R1+0x98] ;  /* 0x0000980001547983 */ /* 0x000ee20000300800 */
[----:B------:R-:W-:Y:S01]  /*149c0*/  IMAD R0, R78, UR4, RZ ;  /* 0x000000044e007c24 */ /* 0x000fe2000f8e02ff */
[----:B------:R-:W-:Y:S01]  /*149d0*/  SEL R81, R182, RZ, !P0 ;  /* 0x000000ffb6517207 */ /* 0x000fe20004000000 */
[----:B------:R-:W-:Y:S01]  /*149e0*/  IMAD R83, R8, R3, RZ ;  /* 0x0000000308537224 */ /* 0x000fe200078e02ff */
[----:B------:R-:W1:Y:S01]  /*149f0*/  @P1 LDC R85, c[0x0][0xcec] ;  /* 0x00033b00ff551b82 */ /* 0x000e620000000800 */
[----:B------:R-:W-:-:S07]  /*14a00*/  IMAD R9, R176, UR5, R0 ;  /* 0x00000005b0097c24 */ /* 0x000fce000f8e0200 */
[----:B------:R-:W1:Y:S01]  /*14a10*/  @P1 LDC R87, c[0x0][0xcf0] ;  /* 0x00033c00ff571b82 */ /* 0x000e620000000800 */
[----:B----4-:R-:W-:-:S04]  /*14a20*/  IADD3 R14, R14, -0x80, RZ ;  /* 0xffffff800e0e7810 */ /* 0x010fc80007ffe0ff */
[----:B------:R-:W-:-:S04]  /*14a30*/  SHF.R.S32.HI R6, RZ, 0x1f, R14 ;  /* 0x0000001fff067819 */ /* 0x000fc8000001140e */
[----:B------:R-:W-:-:S04]  /*14a40*/  LEA.HI R79, R6, R14, RZ, 0x3 ;  /* 0x0000000e064f7211 */ /* 0x000fc800078f18ff */
[----:B------:R-:W-:Y:S02]  /*14a50*/  LOP3.LUT R82, R79, 0xfffffff8, RZ, 0xc0, !PT ;  /* 0xfffffff84f527812 */ /* 0x000fe400078ec0ff */
[----:B------:R-:W-:-:S03]  /*14a60*/  SHF.R.S32.HI R79, RZ, 0x3, R79 ;  /* 0x00000003ff4f7819 */ /* 0x000fc6000001144f */
[----:B------:R-:W-:Y:S01]  /*14a70*/  IMAD.IADD R82, R14, 0x1, -R82 ;  /* 0x000000010e527824 */ /* 0x000fe200078e0a52 */
[----:B------:R-:W-:Y:S01]  /*14a80*/  BSSY B1, `(.L_x_15270) ;  /* 0x00000e6000017945 */ /* 0x000fe20003800000 */
[----:B---3--:R-:W-:Y:S02]  /*14a90*/  IMAD.IADD R13, R4, 0x1, R84 ;  /* 0x00000001040d7824 */ /* 0x008fe400078e0254 */
[----:B------:R-:W-:Y:S01]  /*14aa0*/  IMAD.WIDE.U32 R4, R176, UR4, R76 ;  /* 0x00000004b0047c25 */ /* 0x000fe2000f8e004c */
[----:B------:R-:W-:-:S03]  /*14ab0*/  ULDC.64 UR4, c[0x0][0xc98] ;  /* 0x0003260000047ab9 */ /* 0x000fc60000000a00 */
[----:B0-----:R-:W-:Y:S01]  /*14ac0*/  @P1 IMAD.HI.U32 R0, R13, R10, RZ ;  /* 0x0000000a0d001227 */ /* 0x001fe200078e00ff */
[----:B------:R-:W-:-:S03]  /*14ad0*/  LEA.HI R10, R6, R14, RZ, 0x7 ;  /* 0x0000000e060a7211 */ /* 0x000fc600078f38ff */
[----:B------:R-:W-:Y:S01]  /*14ae0*/  IMAD.MOV.U32 R7, RZ, RZ, R13 ;  /* 0x000000ffff077224 */ /* 0x000fe200078e000d */
[----:B------:R-:W-:Y:S01]  /*14af0*/  LOP3.LUT R6, R10, 0xffffff80, RZ, 0xc0, !PT ;  /* 0xffffff800a067812 */ /* 0x000fe200078ec0ff */
[----:B------:R-:W-:Y:S01]  /*14b00*/  IMAD.IADD R5, R5, 0x1, R9 ;  /* 0x0000000105057824 */ /* 0x000fe200078e0209 */
[----:B--2---:R-:W-:-:S03]  /*14b10*/  @P1 SHF.R.U32.HI R7, RZ, R11, R0 ;  /* 0x0000000bff071219 */ /* 0x004fc60000011600 */
[----:B------:R-:W-:Y:S02]  /*14b20*/  IMAD.IADD R12, R14, 0x1, -R6 ;  /* 0x000000010e0c7824 */ /* 0x000fe400078e0a06 */
[----:B------:R-:W-:Y:S02]  /*14b30*/  IMAD.MOV R0, RZ, RZ, -R7 ;  /* 0x000000ffff007224 */ /* 0x000fe400078e0a07 */
[----:B------:R-:W-:Y:S01]  /*14b40*/  IMAD R6, R80, UR4, RZ ;  /* 0x0000000450067c24 */ /* 0x000fe2000f8e02ff */
[----:B------:R-:W-:Y:S01]  /*14b50*/  SHF.R.S32.HI R15, RZ, 0x1f, R12 ;  /* 0x0000001fff0f7819 */ /* 0x000fe2000001140c */
[----:B------:R-:W-:Y:S01]  /*14b60*/  IMAD.WIDE.U32 R4, R81, UR4, R4 ;  /* 0x0000000451047c25 */ /* 0x000fe2000f8e0004 */
[----:B------:R-:W-:Y:S02]  /*14b70*/  LOP3.LUT P0, RZ, R12, 0x3, RZ, 0xc0, !PT ;  /* 0x000000030cff7812 */ /* 0x000fe4000780c0ff */
[----:B------:R-:W-:Y:S01]  /*14b80*/  LEA.HI R14, R15, R12, RZ, 0x2 ;  /* 0x0000000c0f0e7211 */ /* 0x000fe200078f10ff */
[----:B------:R-:W-:Y:S01]  /*14b90*/  IMAD R9, R3, R0, R13 ;  /* 0x0000000003097224 */ /* 0x000fe200078e020d */
[----:B------:R-:W-:Y:S01]  /*14ba0*/  SHF.R.S32.HI R13, RZ, 0x1f, R7 ;  /* 0x0000001fff0d7819 */ /* 0x000fe20000011407 */
[----:B------:R-:W-:Y:S01]  /*14bb0*/  IMAD R6, R81, UR5, R6 ;  /* 0x0000000551067c24 */ /* 0x000fe2000f8e0206 */
[----:B------:R-:W-:Y:S01]  /*14bc0*/  IADD3 R4, P2, R7, R4, RZ ;  /* 0x0000000407047210 */ /* 0x000fe20007f5e0ff */
[----:B------:R-:W-:Y:S01]  /*14bd0*/  ULDC.64 UR4, c[0x0][0xc88] ;  /* 0x0003220000047ab9 */ /* 0x000fe20000000a00 */
[----:B------:R-:W-:-:S02]  /*14be0*/  SHF.L.U32 R0, R82, 0x3, RZ ;  /* 0x0000000352007819 */ /* 0x000fc400000006ff */
[----:B------:R-:W-:Y:S02]  /*14bf0*/  IADD3.X R5, R13, R5, R6, P2, !PT ;  /* 0x000000050d057210 */ /* 0x000fe400017fe406 */
[----:B------:R-:W-:Y:S01]  /*14c00*/  SHF.R.S32.HI R6, RZ, 0x1f, R9 ;  /* 0x0000001fff067819 */ /* 0x000fe20000011409 */
[----:B------:R-:W-:Y:S01]  /*14c10*/  IMAD R11, R79, 0x40, R0 ;  /* 0x000000404f0b7824 */ /* 0x000fe200078e0200 */
[----:B------:R-:W-:Y:S01]  /*14c20*/  SHF.R.S32.HI R24, RZ, 0x2, R14 ;  /* 0x00000002ff187819 */ /* 0x000fe2000001140e */
[----:B------:R-:W-:Y:S01]  /*14c30*/  IMAD.WIDE.U32 R4, R9, UR4, R4 ;  /* 0x0000000409047c25 */ /* 0x000fe2000f8e0004 */
[----:B------:R-:W-:Y:S02]  /*14c40*/  SHF.R.S32.HI R25, RZ, 0x1f, R14 ;  /* 0x0000001fff197819 */ /* 0x000fe4000001140e */
[----:B------:R-:W-:Y:S01]  /*14c50*/  LEA.HI R12, R15, R12, RZ, 0x5 ;  /* 0x0000000c0f0c7211 */ /* 0x000fe200078f28ff */
[----:B------:R-:W-:Y:S01]  /*14c60*/  IMAD R6, R6, UR4, RZ ;  /* 0x0000000406067c24 */ /* 0x000fe2000f8e02ff */
[----:B------:R-:W-:Y:S01]  /*14c70*/  LEA.HI R25, R25, R24, RZ, 0x3 ;  /* 0x0000001819197211 */ /* 0x000fe200078f18ff */
[----:B------:R-:W-:Y:S01]  /*14c80*/  IMAD.WIDE R94, R11, 0x2, R94 ;  /* 0x000000020b5e7825 */ /* 0x000fe200078e025e */
[----:B------:R-:W-:-:S02]  /*14c90*/  SHF.R.S32.HI R11, RZ, 0x7, R10 ;  /* 0x00000007ff0b7819 */ /* 0x000fc4000001140a */
[----:B------:R-:W-:Y:S01]  /*14ca0*/  LOP3.LUT R25, R25, 0xfffffff8, RZ, 0xc0, !PT ;  /* 0xfffffff819197812 */ /* 0x000fe200078ec0ff */
[----:B------:R-:W-:Y:S01]  /*14cb0*/  IMAD R7, R9, UR5, R6 ;  /* 0x0000000509077c24 */ /* 0x000fe2000f8e0206 */
[----:B------:R-:W-:Y:S01]  /*14cc0*/  ULDC.64 UR4, c[0x0][0xc50] ;  /* 0x0003140000047ab9 */ /* 0x000fe20000000a00 */
[----:B------:R-:W-:Y:S02]  /*14cd0*/  LEA.HI R10, R10, R11, RZ, 0x1 ;  /* 0x0000000b0a0a7211 */ /* 0x000fe400078f08ff */
[----:B------:R-:W-:Y:S01]  /*14ce0*/  IMAD.IADD R5, R5, 0x1, R7 ;  /* 0x0000000105057824 */ /* 0x000fe200078e0207 */
[----:B------:R-:W-:Y:S01]  /*14cf0*/  LEA R14, P2, R4, UR4, 0x2 ;  /* 0x00000004040e7c11 */ /* 0x000fe2000f8410ff */
[----:B------:R-:W-:Y:S01]  /*14d00*/  IMAD.IADD R25, R24, 0x1, -R25 ;  /* 0x0000000118197824 */ /* 0x000fe200078e0a19 */
[----:B------:R-:W-:Y:S02]  /*14d10*/  SHF.R.S32.HI R12, RZ, 0x5, R12 ;  /* 0x00000005ff0c7819 */ /* 0x000fe4000001140c */
[----:B------:R-:W-:Y:S01]  /*14d20*/  LEA.HI.X R26, R4, UR5, R5, 0x2, P2 ;  /* 0x00000005041a7c11 */ /* 0x000fe200090f1405 */
[----:B------:R-:W-:Y:S01]  /*14d30*/  SHFL.IDX PT, R6, R14, RZ, 0x1c1f ;  /* 0x001c1fff0e067589 */ /* 0x000fe200000e0000 */
[----:B------:R-:W-:Y:S01]  /*14d40*/  IADD3 R61, P2, R94, 0x3000, RZ ;  /* 0x000030005e3d7810 */ /* 0x000fe20007f5e0ff */
[----:B------:R-:W-:Y:S01]  /*14d50*/  IMAD R7, R12, 0x10, R25 ;  /* 0x000000100c077824 */ /* 0x000fe200078e0219 */
[----:B------:R-:W-:Y:S01]  /*14d60*/  LOP3.LUT R10, R10, 0x3fffffe, RZ, 0xc0, !PT ;  /* 0x03fffffe0a0a7812 */ /* 0x000fe200078ec0ff */
[----:B------:R-:W-:Y:S01]  /*14d70*/  ULDC.64 UR4, c[0x0][0xba0] ;  /* 0x0002e80000047ab9 */ /* 0x000fe20000000a00 */
[----:B------:R-:W-:-:S02]  /*14d80*/  LOP3.LUT R60, R61, 0x380, RZ, 0xc0, !PT ;  /* 0x000003803d3c7812 */ /* 0x000fc400078ec0ff */
[----:B------:R-:W-:Y:S01]  /*14d90*/  IADD3 R69, P5, R94, 0x1000, RZ ;  /* 0x000010005e457810 */ /* 0x000fe20007fbe0ff */
[----:B------:R-:W-:Y:S01]  /*14da0*/  IMAD.IADD R10, R11, 0x1, -R10 ;  /* 0x000000010b0a7824 */ /* 0x000fe200078e0a0a */
[----:B------:R-:W-:Y:S01]  /*14db0*/  SHF.R.U64 R60, R60, 0x3, RZ ;  /* 0x000000033c3c7819 */ /* 0x000fe200000012ff */
[----:B------:R-:W-:Y:S01]  /*14dc0*/  SHFL.IDX PT, R11, R26, 0x1, 0x1c1f ;  /* 0x003c1f001a0b7f89 */ /* 0x000fe200000e0000 */
[----:B------:R-:W-:Y:S01]  /*14dd0*/  IADD3 R65, P4, R94, 0x2000, RZ ;  /* 0x000020005e417810 */ /* 0x000fe20007f9e0ff */
[----:B------:R-:W-:Y:S01]  /*14de0*/  IMAD R4, R10, 0x40, R7 ;  /* 0x000000400a047824 */ /* 0x000fe200078e0207 */
[----:B------:R-:W-:Y:S01]  /*14df0*/  LOP3.LUT R60, R60, R61, RZ, 0x3c, !PT ;  /* 0x0000003d3c3c7212 */ /* 0x000fe200078e3cff */
[----:B------:R-:W-:Y:S01]  /*14e00*/  IMAD.X R61, RZ, RZ, R95, P2 ;  /* 0x000000ffff3d7224 */ /* 0x000fe200010e065f */
[C---:B------:R-:W-:Y:S01]  /*14e10*/  IADD3 R45, P2, R94.reuse, 0x7000, RZ ;  /* 0x000070005e2d7810 */ /* 0x040fe20007f5e0ff */
[----:B------:R-:W0:Y:S01]  /*14e20*/  SHFL.IDX PT, R7, R26, RZ, 0x1c1f ;  /* 0x001c1fff1a077589 */ /* 0x000e2200000e0000 */
[----:B------:R-:W-:Y:S01]  /*14e30*/  IADD3 R57, P3, R94, 0x4000, RZ ;  /* 0x000040005e397810 */ /* 0x000fe20007f7e0ff */
[----:B------:R-:W-:Y:S01]  /*14e40*/  IMAD.IADD R4, R4, 0x1, R84 ;  /* 0x0000000104047824 */ /* 0x000fe200078e0254 */
[----:B------:R-:W-:Y:S01]  /*14e50*/  LOP3.LUT R44, R45, 0x380, RZ, 0xc0, !PT ;  /* 0x000003802d2c7812 */ /* 0x000fe200078ec0ff */
[----:B------:R-:W2:Y:S01]  /*14e60*/  SHFL.IDX PT, R10, R14, 0x1, 0x1c1f ;  /* 0x003c1f000e0a7f89 */ /* 0x000ea200000e0000 */
[----:B------:R-:W-:-:S02]  /*14e70*/  LOP3.LUT R68, R69, 0x380, RZ, 0xc0, !PT ;  /* 0x0000038045447812 */ /* 0x000fc400078ec0ff */
[----:B------:R-:W-:Y:S02]  /*14e80*/  SHF.R.U64 R44, R44, 0x3, RZ ;  /* 0x000000032c2c7819 */ /* 0x000fe400000012ff */
[----:B------:R-:W-:Y:S02]  /*14e90*/  LOP3.LUT R64, R65, 0x380, RZ, 0xc0, !PT ;  /* 0x0000038041407812 */ /* 0x000fe400078ec0ff */
[----:B------:R-:W-:Y:S02]  /*14ea0*/  LOP3.LUT R44, R44, R45, RZ, 0x3c, !PT ;  /* 0x0000002d2c2c7212 */ /* 0x000fe400078e3cff */
[----:B------:R-:W-:Y:S02]  /*14eb0*/  IADD3.X R45, RZ, R95, RZ, P2, !PT ;  /* 0x0000005fff2d7210 */ /* 0x000fe400017fe4ff */
[----:B------:R-:W-:Y:S02]  /*14ec0*/  IADD3 R29, P2, R94, 0xb000, RZ ;  /* 0x0000b0005e1d7810 */ /* 0x000fe40007f5e0ff */
[----:B------:R-:W-:-:S02]  /*14ed0*/  LOP3.LUT R56, R57, 0x380, RZ, 0xc0, !PT ;  /* 0x0000038039387812 */ /* 0x000fc400078ec0ff */
[----:B------:R-:W-:Y:S02]  /*14ee0*/  LOP3.LUT R28, R29, 0x380, RZ, 0xc0, !PT ;  /* 0x000003801d1c7812 */ /* 0x000fe400078ec0ff */
[----:B------:R-:W-:Y:S02]  /*14ef0*/  SHF.R.U64 R68, R68, 0x3, RZ ;  /* 0x0000000344447819 */ /* 0x000fe400000012ff */
[----:B------:R-:W-:Y:S02]  /*14f00*/  SHF.R.U64 R28, R28, 0x3, RZ ;  /* 0x000000031c1c7819 */ /* 0x000fe400000012ff */
[----:B------:R-:W-:Y:S02]  /*14f10*/  SHF.R.U64 R64, R64, 0x3, RZ ;  /* 0x0000000340407819 */ /* 0x000fe400000012ff */
[----:B------:R-:W-:Y:S02]  /*14f20*/  LOP3.LUT R28, R28, R29, RZ, 0x3c, !PT ;  /* 0x0000001d1c1c7212 */ /* 0x000fe400078e3cff */
[----:B------:R-:W-:-:S02]  /*14f30*/  IADD3.X R29, RZ, R95, RZ, P2, !PT ;  /* 0x0000005fff1d7210 */ /* 0x000fc400017fe4ff */
[C---:B------:R-:W-:Y:S01]  /*14f40*/  ISETP.GE.OR P2, PT, R4.reuse, R83, P0 ;  /* 0x000000530400720c */ /* 0x040fe20000746670 */
[----:B------:R-:W-:Y:S01]  /*14f50*/  VIADD R4, R4, 0x8 ;  /* 0x0000000804047836 */ /* 0x000fe20000000000 */
[----:B------:R-:W-:Y:S02]  /*14f60*/  SHF.R.U64 R56, R56, 0x3, RZ ;  /* 0x0000000338387819 */ /* 0x000fe400000012ff */
[----:B------:R-:W-:Y:S02]  /*14f70*/  LOP3.LUT R68, R68, R69, RZ, 0x3c, !PT ;  /* 0x0000004544447212 */ /* 0x000fe400078e3cff */
[----:B------:R-:W-:Y:S01]  /*14f80*/  LOP3.LUT R64, R64, R65, RZ, 0x3c, !PT ;  /* 0x0000004140407212 */ /* 0x000fe200078e3cff */
[----:B------:R-:W-:Y:S01]  /*14f90*/  IMAD.X R65, RZ, RZ, R95, P4 ;  /* 0x000000ffff417224 */ /* 0x000fe200020e065f */
[----:B------:R-:W-:Y:S02]  /*14fa0*/  ISETP.GE.OR P0, PT, R4, R83, P0 ;  /* 0x000000530400720c */ /* 0x000fe40000706670 */
[----:B------:R-:W-:-:S02]  /*14fb0*/  IADD3.X R69, RZ, R95, RZ, P5, !PT ;  /* 0x0000005fff457210 */ /* 0x000fc40002ffe4ff */
[----:B------:R-:W-:Y:S01]  /*14fc0*/  LOP3.LUT R56, R56, R57, RZ, 0x3c, !PT ;  /* 0x0000003938387212 */ /* 0x000fe200078e3cff */
[----:B------:R-:W-:Y:S01]  /*14fd0*/  IMAD.X R57, RZ, RZ, R95, P3 ;  /* 0x000000ffff397224 */ /* 0x000fe200018e065f */
[C---:B------:R-:W-:Y:S01]  /*14fe0*/  IADD3 R53, P5, R94.reuse, 0x5000, RZ ;  /* 0x000050005e357810 */ /* 0x040fe20007fbe0ff */
[----:B0-----:R0:W-:Y:S01]  /*14ff0*/  @!P2 ST.E desc[UR40][R6.64], R21 ;  /* 0x000000150600a985 */ /* 0x0011e2000c101928 */
[C---:B------:R-:W-:Y:S02]  /*15000*/  IADD3 R49, P4, R94.reuse, 0x6000, RZ ;  /* 0x000060005e317810 */ /* 0x040fe40007f9e0ff */
[----:B------:R-:W-:Y:S02]  /*15010*/  IADD3 R41, P3, R94, 0x8000, RZ ;  /* 0x000080005e297810 */ /* 0x000fe40007f7e0ff */
[----:B------:R-:W-:Y:S01]  /*15020*/  LOP3.LUT R52, R53, 0x380, RZ, 0xc0, !PT ;  /* 0x0000038035347812 */ /* 0x000fe200078ec0ff */
[----:B--2---:R2:W-:Y:S01]  /*15030*/  @!P0 ST.E desc[UR40][R10.64], R20 ;  /* 0x000000140a008985 */ /* 0x0045e2000c101928 */
[----:B------:R-:W-:-:S02]  /*15040*/  LOP3.LUT R48, R49, 0x380, RZ, 0xc0, !PT ;  /* 0x0000038031307812 */ /* 0x000fc400078ec0ff */
[----:B------:R-:W-:Y:S01]  /*15050*/  LOP3.LUT R40, R41, 0x380, RZ, 0xc0, !PT ;  /* 0x0000038029287812 */ /* 0x000fe200078ec0ff */
[----:B------:R-:W-:Y:S01]  /*15060*/  IMAD R82, R82, 0x20, R79 ;  /* 0x0000002052527824 */ /* 0x000fe200078e024f */
[----:B------:R-:W-:Y:S01]  /*15070*/  SHF.R.U64 R52, R52, 0x3, RZ ;  /* 0x0000000334347819 */ /* 0x000fe200000012ff */
[----:B0-----:R-:W-:Y:S01]  /*15080*/  IMAD R21, R77, UR4, RZ ;  /* 0x000000044d157c24 */ /* 0x001fe2000f8e02ff */
[----:B------:R-:W-:Y:S01]  /*15090*/  SHF.R.U64 R48, R48, 0x3, RZ ;  /* 0x0000000330307819 */ /* 0x000fe200000012ff */
[----:B------:R-:W5:Y:S01]  /*150a0*/  LD.E.128 R68, desc[UR40][R68.64] ;  /* 0x0000002844447980 */ /* 0x000f62000c101d00 */
[----:B------:R-:W-:Y:S01]  /*150b0*/  SHF.R.U64 R40, R40, 0x3, RZ ;  /* 0x0000000328287819 */ /* 0x000fe200000012ff */
[----:B------:R-:W-:Y:S01]  /*150c0*/  IMAD R77, R76, UR5, R21 ;  /* 0x000000054c4d7c24 */ /* 0x000fe2000f8e0215 */
[----:B------:R-:W-:Y:S01]  /*150d0*/  LOP3.LUT R52, R52, R53, RZ, 0x3c, !PT ;  /* 0x0000003534347212 */ /* 0x000fe200078e3cff */
[----:B--2---:R-:W-:Y:S01]  /*150e0*/  IMAD.WIDE.U32 R20, R76, UR4, RZ ;  /* 0x000000044c147c25 */ /* 0x004fe2000f8e00ff */
[----:B------:R-:W-:Y:S01]  /*150f0*/  LOP3.LUT R48, R48, R49, RZ, 0x3c, !PT ;  /* 0x0000003130307212 */ /* 0x000fe200078e3cff */
[----:B------:R-:W-:Y:S01]  /*15100*/  ULDC.64 UR4, c[0x0][0xbe8] ;  /* 0x0002fa0000047ab9 */ /* 0x000fe20000000a00 */
[----:B------:R-:W-:Y:S01]  /*15110*/  LOP3.LUT R40, R40, R41, RZ, 0x3c, !PT ;  /* 0x0000002928287212 */ /* 0x000fe200078e3cff */
[--C-:B------:R-:W-:Y:S01]  /*15120*/  IMAD.X R53, RZ, RZ, R95.reuse, P5 ;  /* 0x000000ffff357224 */ /* 0x100fe200028e065f */
[C---:B------:R-:W-:Y:S01]  /*15130*/  IADD3 R37, P5, R94.reuse, 0x9000, RZ ;  /* 0x000090005e257810 */ /* 0x040fe20007fbe0ff */
[--C-:B------:R-:W-:Y:S01]  /*15140*/  IMAD.X R49, RZ, RZ, R95.reuse, P4 ;  /* 0x000000ffff317224 */ /* 0x100fe200020e065f */
[C---:B------:R-:W-:Y:S01]  /*15150*/  IADD3 R33, P4, R94.reuse, 0xa000, RZ ;  /* 0x0000a0005e217810 */ /* 0x040fe20007f9e0ff */
[----:B------:R-:W-:Y:S01]  /*15160*/  IMAD.X R41, RZ, RZ, R95, P3 ;  /* 0x000000ffff297224 */ /* 0x000fe200018e065f */
[----:B------:R-:W-:Y:S01]  /*15170*/  IADD3 R25, P3, R94, 0xc000, RZ ;  /* 0x0000c0005e197810 */ /* 0x000fe20007f7e0ff */
[----:B------:R-:W-:Y:S01]  /*15180*/  IMAD R78, R78, UR4, RZ ;  /* 0x000000044e4e7c24 */ /* 0x000fe2000f8e02ff */
[----:B------:R-:W-:Y:S01]  /*15190*/  IADD3 R21, R21, R77, RZ ;  /* 0x0000004d15157210 */ /* 0x000fe20007ffe0ff */
[----:B------:R-:W-:Y:S01]  /*151a0*/  IMAD.IADD R82, R84, 0x1, R82 ;  /* 0x0000000154527824 */ /* 0x000fe200078e0252 */
[----:B------:R-:W-:Y:S01]  /*151b0*/  LOP3.LUT R36, R37, 0x380, RZ, 0xc0, !PT ;  /* 0x0000038025247812 */ /* 0x000fe200078ec0ff */
[----:B------:R-:W5:Y:S01]  /*151c0*/  LD.E.128 R64, desc[UR40][R64.64] ;  /* 0x0000002840407980 */ /* 0x000f62000c101d00 */
[----:B------:R-:W-:-:S02]  /*151d0*/  LOP3.LUT R32, R33, 0x380, RZ, 0xc0, !PT ;  /* 0x0000038021207812 */ /* 0x000fc400078ec0ff */
[----:B------:R-:W-:Y:S01]  /*151e0*/  LOP3.LUT R24, R25, 0x380, RZ, 0xc0, !PT ;  /* 0x0000038019187812 */ /* 0x000fe200078ec0ff */
[----:B------:R-:W-:Y:S01]  /*151f0*/  IMAD R77, R176, UR5, R78 ;  /* 0x00000005b04d7c24 */ /* 0x000fe2000f8e024e */
[----:B------:R-:W-:Y:S01]  /*15200*/  SHF.R.U64 R36, R36, 0x3, RZ ;  /* 0x0000000324247819 */ /* 0x000fe200000012ff */
[----:B------:R-:W-:Y:S01]  /*15210*/  IMAD.WIDE.U32 R20, R176, UR4, R20 ;  /* 0x00000004b0147c25 */ /* 0x000fe2000f8e0014 */
[----:B------:R-:W-:Y:S01]  /*15220*/  SHF.R.U64 R32, R32, 0x3, RZ ;  /* 0x0000000320207819 */ /* 0x000fe200000012ff */
[----:B------:R-:W-:Y:S01]  /*15230*/  ULDC.64 UR4, c[0x0][0xbf0] ;  /* 0x0002fc0000047ab9 */ /* 0x000fe20000000a00 */
[----:B------:R-:W-:Y:S01]  /*15240*/  SHF.R.U64 R24, R24, 0x3, RZ ;  /* 0x0000000318187819 */ /* 0x000fe200000012ff */
[----:B-1----:R-:W-:Y:S01]  /*15250*/  @P1 IMAD.HI.U32 R76, R82, R85, RZ ;  /* 0x00000055524c1227 */ /* 0x002fe200078e00ff */
[----:B------:R-:W-:Y:S01]  /*15260*/  LOP3.LUT R36, R36, R37, RZ, 0x3c, !PT ;  /* 0x0000002524247212 */ /* 0x000fe200078e3cff */
[----:B------:R-:W5:Y:S01]  /*15270*/  LD.E.128 R60, desc[UR40][R60.64] ;  /* 0x000000283c3c7980 */ /* 0x000f62000c101d00 */
[----:B------:R-:W-:Y:S01]  /*15280*/  LOP3.LUT R32, R32, R33, RZ, 0x3c, !PT ;  /* 0x0000002120207212 */ /* 0x000fe200078e3cff */
[----:B------:R-:W-:Y:S01]  /*15290*/  IMAD.IADD R21, R21, 0x1, R77 ;  /* 0x0000000115157824 */ /* 0x000fe200078e024d */
[----:B------:R-:W-:Y:S01]  /*152a0*/  LOP3.LUT R24, R24, R25, RZ, 0x3c, !PT ;  /* 0x0000001918187212 */ /* 0x000fe200078e3cff */
[--C-:B------:R-:W-:Y:S01]  /*152b0*/  IMAD.X R37, RZ, RZ, R95.reuse, P5 ;  /* 0x000000ffff257224 */ /* 0x100fe200028e065f */
[C---:B------:R-:W-:Y:S01]  /*152c0*/  IADD3 R13, P5, R94.reuse, 0xd000, RZ ;  /* 0x0000d0005e0d7810 */ /* 0x040fe20007fbe0ff */
[--C-:B------:R-:W-:Y:S01]  /*152d0*/  IMAD.X R33, RZ, RZ, R95.reuse, P4 ;  /* 0x000000ffff217224 */ /* 0x100fe200020e065f */
[C---:B------:R-:W-:Y:S01]  /*152e0*/  IADD3 R9, P4, R94.reuse, 0xe000, RZ ;  /* 0x0000e0005e097810 */ /* 0x040fe20007f9e0ff */
[----:B------:R-:W-:Y:S01]  /*152f0*/  IMAD.MOV.U32 R77, RZ, RZ, R82 ;  /* 0x000000ffff4d7224 */ /* 0x000fe200078e0052 */
[----:B------:R-:W-:Y:S01]  /*15300*/  @P1 SHF.R.U32.HI R77, RZ, R87, R76 ;  /* 0x00000057ff4d1219 */ /* 0x000fe2000001164c */
[----:B------:R-:W-:Y:S01]  /*15310*/  IMAD.X R25, RZ, RZ, R95, P3 ;  /* 0x000000ffff197224 */ /* 0x000fe200018e065f */
[----:B------:R-:W-:Y:S01]  /*15320*/  IADD3 R15, P3, R94, 0xf000, RZ ;  /* 0x0000f0005e0f7810 */ /* 0x000fe20007f7e0ff */
[----:B------:R-:W-:Y:S01]  /*15330*/  IMAD R80, R80, UR4, RZ ;  /* 0x0000000450507c24 */ /* 0x000fe2000f8e02ff */
[----:B------:R-:W-:Y:S01]  /*15340*/  LOP3.LUT R12, R13, 0x380, RZ, 0xc0, !PT ;  /* 0x000003800d0c7812 */ /* 0x000fe200078ec0ff */
[----:B------:R-:W-:Y:S01]  /*15350*/  IMAD.WIDE.U32 R20, R81, UR4, R20 ;  /* 0x0000000451147c25 */ /* 0x000fe2000f8e0014 */
[----:B------:R-:W-:Y:S01]  /*15360*/  LOP3.LUT R5, R94, 0x380, RZ, 0xc0, !PT ;  /* 0x000003805e057812 */ /* 0x000fe200078ec0ff */
[----:B------:R-:W5:Y:S01]  /*15370*/  LD.E.128 R56, desc[UR40][R56.64] ;  /* 0x0000002838387980 */ /* 0x000f62000c101d00 */
[----:B------:R-:W-:Y:S01]  /*15380*/  LOP3.LUT R8, R9, 0x380, RZ, 0xc0, !PT ;  /* 0x0000038009087812 */ /* 0x000fe200078ec0ff */
[----:B------:R-:W-:Y:S01]  /*15390*/  IMAD R85, R81, UR5, R80 ;  /* 0x0000000551557c24 */ /* 0x000fe2000f8e0250 */
[--C-:B------:R-:W-:Y:S01]  /*153a0*/  SHF.R.S32.HI R76, RZ, 0x1f, R77.reuse ;  /* 0x0000001fff4c7819 */ /* 0x100fe2000001144d */
[----:B------:R-:W-:Y:S01]  /*153b0*/  IMAD.MOV R78, RZ, RZ, -R77 ;  /* 0x000000ffff4e7224 */ /* 0x000fe200078e0a4d */
[----:B------:R-:W-:Y:S01]  /*153c0*/  LOP3.LUT R4, R15, 0x380, RZ, 0xc0, !PT ;  /* 0x000003800f047812 */ /* 0x000fe200078ec0ff */
[----:B------:R-:W-:Y:S01]  /*153d0*/  ULDC.64 UR4, c[0x0][0xbe0] ;  /* 0x0002f80000047ab9 */ /* 0x000fe20000000a00 */
[----:B------:R-:W-:Y:S01]  /*153e0*/  SHF.R.U64 R12, R12, 0x3, RZ ;  /* 0x000000030c0c7819 */ /* 0x000fe200000012ff */
[----:B------:R-:W-:Y:S01]  /*153f0*/  IMAD R76, R76, UR4, RZ ;  /* 0x000000044c4c7c24 */ /* 0x000fe2000f8e02ff */
[----:B------:R-:W-:Y:S01]  /*15400*/  SHF.R.U64 R8, R8, 0x3, RZ ;  /* 0x0000000308087819 */ /* 0x000fe200000012ff */
[----:B------:R-:W-:Y:S01]  /*15410*/  IMAD R3, R3, R78, R82 ;  /* 0x0000004e03037224 */ /* 0x000fe200078e0252 */
[----:B------:R-:W-:Y:S01]  /*15420*/  SHF.R.U64 R5, R5, 0x3, RZ ;  /* 0x0000000305057819 */ /* 0x000fe200000012ff */
[----:B------:R-:W5:Y:S01]  /*15430*/  LD.E.128 R52, desc[UR40][R52.64] ;  /* 0x0000002834347980 */ /* 0x000f62000c101d00 */
[----:B------:R-:W-:-:S02]  /*15440*/  SHF.R.U64 R4, R4, 0x3, RZ ;  /* 0x0000000304047819 */ /* 0x000fc400000012ff */
[----:B------:R-:W-:Y:S01]  /*15450*/  IADD3 R21, R21, R85, RZ ;  /* 0x0000005515157210 */ /* 0x000fe20007ffe0ff */
[----:B------:R-:W-:Y:S01]  /*15460*/  IMAD R81, R77, UR5, R76 ;  /* 0x000000054d517c24 */ /* 0x000fe2000f8e024c */
[----:B------:R-:W-:Y:S01]  /*15470*/  LOP3.LUT R12, R12, R13, RZ, 0x3c, !PT ;  /* 0x0000000d0c0c7212 */ /* 0x000fe200078e3cff */
[--C-:B------:R-:W-:Y:S01]  /*15480*/  IMAD.X R13, RZ, RZ, R95.reuse, P5 ;  /* 0x000000ffff0d7224 */ /* 0x100fe200028e065f */
[----:B------:R-:W-:Y:S01]  /*15490*/  LOP3.LUT R8, R8, R9, RZ, 0x3c, !PT ;  /* 0x0000000908087212 */ /* 0x000fe200078e3cff */
[--C-:B------:R-:W-:Y:S01]  /*154a0*/  IMAD.X R9, RZ, RZ, R95.reuse, P4 ;  /* 0x000000ffff097224 */ /* 0x100fe200020e065f */
[----:B------:R-:W-:Y:S01]  /*154b0*/  LOP3.LUT R94, R5, R94, RZ, 0x3c, !PT ;  /* 0x0000005e055e7212 */ /* 0x000fe200078e3cff */
[----:B------:R-:W-:Y:S01]  /*154c0*/  IMAD.X R5, RZ, RZ, R95, P3 ;  /* 0x000000ffff057224 */ /* 0x000fe200018e065f */
[----:B------:R-:W-:Y:S01]  /*154d0*/  LOP3.LUT R4, R4, R15, RZ, 0x3c, !PT ;  /* 0x0000000f04047212 */ /* 0x000fe200078e3cff */
[----:B------:R-:W-:Y:S01]  /*154e0*/  IMAD.WIDE.U32 R20, R77, UR4, R20 ;  /* 0x000000044d147c25 */ /* 0x000fe2000f8e0014 */
[----:B------:R-:W-:Y:S01]  /*154f0*/  SHF.R.S32.HI R76, RZ, 0x1f, R3 ;  /* 0x0000001fff4c7819 */ /* 0x000fe20000011403 */
[----:B------:R-:W-:Y:S01]  /*15500*/  ULDC.64 UR4, c[0x0][0xbd8] ;  /* 0x0002f60000047ab9 */ /* 0x000fe20000000a00 */
[----:B------:R0:W5:Y:S01]  /*15510*/  LD.E.128 R72, desc[UR40][R94.64] ;  /* 0x000000285e487980 */ /* 0x000162000c101d00 */
[----:B------:R-:W-:-:S02]  /*15520*/  IMAD.IADD R21, R21, 0x1, R81 ;  /* 0x0000000115157824 */ /* 0x000fc400078e0251 */
[----:B------:R-:W-:Y:S01]  /*15530*/  IMAD R76, R76, UR4, RZ ;  /* 0x000000044c4c7c24 */ /* 0x000fe2000f8e02ff */
        /* <DEDUP_REMOVED lines=16> */
[----:B-1----:R-:W1:Y:S01]  /*15640*/  FENCE.VIEW.ASYNC.S ;  /* 0x00000000000073c6 */ /* 0x002e620000000000 */
[----:B------:R-:W-:Y:S01]  /*15650*/  IMAD.WIDE.U32 R20, R3, UR4, R20 ;  /* 0x0000000403147c25 */ /* 0x000fe2000f8e0014 */
[----:B------:R-:W-:-:S03]  /*15660*/  ULDC.64 UR4, c[0x0][0xb80] ;  /* 0x0002e00000047ab9 */ /* 0x000fc60000000a00 */
[----:B------:R-:W-:Y:S01]  /*15670*/  IMAD.IADD R86, R79, 0x1, R84 ;  /* 0x000000014f567824 */ /* 0x000fe200078e0254 */
[----:B------:R-:W-:Y:S02]  /*15680*/  IADD3 R21, R21, R77, RZ ;  /* 0x0000004d15157210 */ /* 0x000fe40007ffe0ff */
[----:B------:R-:W-:Y:S01]  /*15690*/  LEA R82, P2, R20, UR4, 0x1 ;  /* 0x0000000414527c11 */ /* 0x000fe2000f8408ff */
[----:B------:R-:W-:-:S03]  /*156a0*/  VIADD R3, R22, 0x32420 ;  /* 0x0003242016037836 */ /* 0x000fc60000000000 */
[----:B------:R-:W-:Y:S02]  /*156b0*/  LEA.HI.X R84, R20, UR5, R21, 0x1, P2 ;  /* 0x0000000514547c11 */ /* 0x000fe400090f0c15 */
[CC--:B------:R-:W-:Y:S02]  /*156c0*/  ISETP.GE.AND P2, PT, R86.reuse, R83.reuse, PT ;  /* 0x000000535600720c */ /* 0x0c0fe40003f46270 */
[----:B------:R-:W-:Y:S01]  /*156d0*/  PRMT R3, RZ, 0x654, R3 ;  /* 0x00000654ff037816 */ /* 0x000fe20000000003 */
[C---:B------:R-:W-:Y:S02]  /*156e0*/  VIADD R76, R86.reuse, 0x20 ;  /* 0x00000020564c7836 */ /* 0x040fe40000000000 */
[----:B------:R-:W-:Y:S02]  /*156f0*/  VIADD R78, R86, 0x40 ;  /* 0x00000040564e7836 */ /* 0x000fe40000000000 */
[C---:B------:R-:W-:Y:S02]  /*15700*/  VIADD R90, R0.reuse, 0xc0 ;  /* 0x000000c0005a7836 */ /* 0x040fe40000000000 */
[C---:B------:R-:W-:Y:S01]  /*15710*/  VIADD R88, R0.reuse, 0x80 ;  /* 0x0000008000587836 */ /* 0x040fe20000000000 */
[----:B-1----:R1:W-:Y:S01]  /*15720*/  SYNCS.ARRIVE.TRANS64.RED.A1T0 RZ, [R3+URZ], RZ ;  /* 0x000000ff03ff79a7 */ /* 0x0023e2000810043f */
[----:B------:R-:W-:Y:S01]  /*15730*/  VIADD R92, R0, 0x40 ;  /* 0x00000040005c7836 */ /* 0x000fe20000000000 */
[----:B------:R0:W2:Y:S01]  /*15740*/  SHFL.IDX PT, R81, R82, RZ, 0x181f ;  /* 0x00181fff52517589 */ /* 0x0000a200000e0000 */
[----:B------:R-:W-:-:S02]  /*15750*/  ISETP.GE.AND P1, PT, R76, R83, PT ;  /* 0x000000534c00720c */ /* 0x000fc40003f26270 */
[----:B------:R-:W-:Y:S01]  /*15760*/  ISETP.GE.AND P0, PT, R78, R83, PT ;  /* 0x000000534e00720c */ /* 0x000fe20003f06270 */
[----:B-1----:R0:W1:Y:S01]  /*15770*/  SHFL.IDX PT, R3, R84, RZ, 0x181f ;  /* 0x00181fff54037589 */ /* 0x00206200000e0000 */
[----:B------:R-:W-:Y:S02]  /*15780*/  SHF.R.S32.HI R89, RZ, 0x1f, R0 ;  /* 0x0000001fff597819 */ /* 0x000fe40000011400 */
[----:B------:R-:W-:Y:S02]  /*15790*/  SHF.R.S32.HI R85, RZ, 0x1f, R90 ;  /* 0x0000001fff557819 */ /* 0x000fe4000001145a */
[----:B------:R-:W-:Y:S02]  /*157a0*/  SHF.R.S32.HI R87, RZ, 0x1f, R88 ;  /* 0x0000001fff577819 */ /* 0x000fe40000011458 */
[----:B------:R-:W-:Y:S01]  /*157b0*/  SHF.R.S32.HI R91, RZ, 0x1f, R92 ;  /* 0x0000001fff5b7819 */ /* 0x000fe2000001145c */
[----:B0-----:R-:W-:Y:S06]  /*157c0*/  @P2 BRA `(.L_x_15271) ;  /* 0x0000000000442947 */ /* 0x001fec0003800000 */
[----:B------:R-:W-:Y:S02]  /*157d0*/  ULDC UR4, c[0x0][0xbc8] ;  /* 0x0002f20000047ab9 */ /* 0x000fe40000000800 */
[----:B------:R-:W-:Y:S02]  /*157e0*/  ISETP.GE.AND P2, PT, R0, UR4, PT ;  /* 0x0000000400007c0c */ /* 0x000fe4000bf46270 */
[----:B------:R-:W-:Y:S02]  /*157f0*/  ISETP.GE.AND P3, PT, R92, UR4, PT ;  /* 0x000000045c007c0c */ /* 0x000fe4000bf66270 */
[----:B------:R-:W-:-:S09]  /*15800*/  ISETP.GE.AND P4, PT, R88, UR4, PT ;  /* 0x0000000458007c0c */ /* 0x000fd2000bf86270 */
[----:B--2---:R-:W-:-:S04]  /*15810*/  @!P2 LEA R20, P5, R0, R81, 0x1 ;  /* 0x000000510014a211 */ /* 0x004fc800078a08ff */
[----:B-1----:R-:W-:Y:S02]  /*15820*/  @!P2 LEA.HI.X R21, R0, R3, R89, 0x1, P5 ;  /* 0x000000030015a211 */ /* 0x002fe400028f0c59 */
        /* <DEDUP_REMOVED lines=11> */
.L_x_15271:
[----:B------:R-:W-:Y:S05]  /*158e0*/  BSYNC B1 ;  /* 0x0000000000017941 */ /* 0x000fea0003800000 */
.L_x_15270:
[----:B-1----:R1:W3:Y:S01]  /*158f0*/  SHFL.IDX PT, R3, R84, 0x1, 0x181f ;  /* 0x00381f0054037f89 */ /* 0x0022e200000e0000 */
        /* <DEDUP_REMOVED lines=8> */
[----:B0-----:R-:W-:-:S04]  /*15980*/  @!P4 LEA R20, P5, R0, R41, 0x1 ;  /* 0x000000290014c211 */ /* 0x001fc800078a08ff */
[----:B---3--:R-:W-:Y:S02]  /*15990*/  @!P4 LEA.HI.X R21, R0, R3, R89, 0x1, P5 ;  /* 0x000000030015c211 */ /* 0x008fe400028f0c59 */
        /* <DEDUP_REMOVED lines=10> */
.L_x_15273:
[----:B------:R-:W-:Y:S05]  /*15a40*/  BSYNC B1 ;  /* 0x0000000000017941 */ /* 0x000fea0003800000 */
.L_x_15272:
[----:B---3--:R3:W0:Y:S01]  /*15a50*/  SHFL.IDX PT, R3, R84, 0x2, 0x181f ;  /* 0x00581f0054037f89 */ /* 0x00862200000e0000 */
[----:B------:R-:W-:Y:S03]  /*15a60*/  BSSY B1, `(.L_x_15274) ;  /* 0x0000014000017945 */ /* 0x000fe60003800000 */
[----:B----4-:R3:W4:Y:S01]  /*15a70*/  SHFL.IDX PT, R25, R82, 0x2, 0x181f ;  /* 0x00581f0052197f89 */ /* 0x01072200000e0000 */
[----:B------:R-:W-:Y:S05]  /*15a80*/  @P0 BRA `(.L_x_15275) ;  /* 0x0000000000440947 */ /* 0x000fea0003800000 */
[----:B------:R-:W-:Y:S02]  /*15a90*/  ULDC UR4, c[0x0][0xbc8] ;  /* 0x0002f20000047ab9 */ /* 0x000fe40000000800 */
[----:B------:R-:W-:Y:S02]  /*15aa0*/  ISETP.GE.AND P3, PT, R0, UR4, PT ;  /* 0x0000000400007c0c */ /* 0x000fe4000bf66270 */
[----:B------:R-:W-:Y:S02]  /*15ab0*/  ISETP.GE.AND P2, PT, R92, UR4, PT ;  /* 0x000000045c007c0c */ /* 0x000fe4000bf46270 */
[----:B------:R-:W-:Y:S02]  /*15ac0*/  ISETP.GE.AND P1, PT, R88, UR4, PT ;  /* 0x0000000458007c0c */ /* 0x000fe4000bf26270 */
[----:B------:R-:W-:-:S07]  /*15ad0*/  ISETP.GE.AND P0, PT, R90, UR4, PT ;  /* 0x000000045a007c0c */ /* 0x000fce000bf06270 */
[-C--:B----4-:R-:W-:Y:S02]  /*15ae0*/  @!P3 LEA R12, P5, R0, R25.reuse, 0x1 ;  /* 0x00000019000cb211 */ /* 0x090fe400078a08ff */
        /* <DEDUP_REMOVED lines=11> */
.L_x_15275:
[----:B------:R-:W-:Y:S05]  /*15ba0*/  BSYNC B1 ;  /* 0x0000000000017941 */ /* 0x000fea0003800000 */
.L_x_15274:
[----:B0-----:R-:W-:Y:S01]  /*15bb0*/  VIADD R8, R86, 0x60 ;  /* 0x0000006056087836 */ /* 0x001fe20000000000 */
[----:B------:R0:W0:Y:S04]  /*15bc0*/  SHFL.IDX PT, R3, R84, 0x3, 0x181f ;  /* 0x00781f0054037f89 */ /* 0x00002800000e0000 */
        /* <DEDUP_REMOVED lines=22> */
.L_x_15268:
[----:B------:R-:W3:Y:S01]  /*15d30*/  LDL R9, [R1+0xc0] ;  /* 0x0000c00001097983 */ /* 0x000ee20000100800 */
[----:B------:R-:W-:Y:S01]  /*15d40*/  ULDC.64 UR4, c[0x0][0xd00] ;  /* 0x0003400000047ab9 */ /* 0x000fe20000000a00 */
[----:B------:R-:W-:Y:S01]  /*15d50*/  MOV R0, RZ ;  /* 0x000000ff00007202 */ /* 0x000fe20000000f00 */
[----:B------:R-:W4:Y:S01]  /*15d60*/  LDC R25, c[0x0][0xce8] ;  /* 0x00033a00ff197b82 */ /* 0x000f220000000800 */
[----:B------:R-:W-:-:S04]  /*15d70*/  ISETP.NE.U32.AND P0, PT, RZ, UR4, PT ;  /* 0x00000004ff007c0c */ /* 0x000fc8000bf05070 */
[----:B------:R-:W-:Y:S01]  /*15d80*/  ISETP.NE.AND.EX P0, PT, RZ, UR5, PT, P0 ;  /* 0x00000005ff007c0c */ /* 0x000fe2000bf05300 */
[----:B---3--:R-:W-:Y:S01]  /*15d90*/  IMAD.SHL.U32 R6, R9, 0x4, RZ ;  /* 0x0000000409067824 */ /* 0x008fe200078e00ff */
[----:B------:R-:W-:-:S04]  /*15da0*/  SHF.R.S32.HI R14, RZ, 0x1f, R9 ;  /* 0x0000001fff0e7819 */ /* 0x000fc80000011409 */
[----:B------:R-:W-:Y:S02]  /*15db0*/  IADD3 R4, P1, R6, UR4, RZ ;  /* 0x0000000406047c10 */ /* 0x000fe4000ff3e0ff */
[----:B------:R-:W-:-:S04]  /*15dc0*/  SHF.L.U64.HI R3, R9, 0x2, R14 ;  /* 0x0000000209037819 */ /* 0x000fc8000001020e */
[----:B------:R-:W-:Y:S01]  /*15dd0*/  IADD3.X R5, R3, UR5, RZ, P1, !PT ;  /* 0x0000000503057c10 */ /* 0x000fe20008ffe4ff */
[----:B------:R-:W-:Y:S02]  /*15de0*/  ULDC.64 UR4, c[0x0][0xd08] ;  /* 0x0003420000047ab9 */ /* 0x000fe40000000a00 */
[----:B------:R-:W-:Y:S02]  /*15df0*/  ISETP.NE.U32.AND P1, PT, RZ, UR4, PT ;  /* 0x00000004ff007c0c */ /* 0x000fe4000bf25070 */
[----:B------:R3:W5:Y:S02]  /*15e00*/  @P0 LDG.E R0, desc[UR40][R4.64] ;  /* 0x0000002804000981 */ /* 0x000764000c1e1900 */
[----:B------:R-:W-:-:S13]  /*15e10*/  ISETP.NE.AND.EX P1, PT, RZ, UR5, PT, P1 ;  /* 0x00000005ff007c0c */ /* 0x000fda000bf25310 */
[----:B------:R-:W-:Y:S01]  /*15e20*/  @P1 IADD3 R6, P2, R6, UR4, RZ ;  /* 0x0000000406061c10 */ /* 0x000fe2000ff5e0ff */
[----:B------:R-:W-:Y:S02]  /*15e30*/  ULDC UR4, c[0x0][0xb88] ;  /* 0x0002e20000047ab9 */ /* 0x000fe40000000800 */
[----:B------:R-:W-:Y:S01]  /*15e40*/  IMAD.U32 R8, RZ, RZ, UR4 ;  /* 0x00000004ff087e24 */ /* 0x000fe2000f8e00ff */
[----:B------:R-:W-:-:S05]  /*15e50*/  @P1 IADD3.X R7, R3, UR5, RZ, P2, !PT ;  /* 0x0000000503071c10 */ /* 0x000fca00097fe4ff */
[----:B------:R3:W5:Y:S01]  /*15e60*/  @P1 LDG.E R8, desc[UR40][R6.64] ;  /* 0x0000002806081981 */ /* 0x000762000c1e1900 */
[----:B----4-:R-:W-:Y:S01]  /*15e70*/  ISETP.NE.AND P2, PT, R25, 0x1, PT ;  /* 0x000000011900780c */ /* 0x010fe20003f45270 */
[----:B------:R-:W4:-:S12]  /*15e80*/  S2R R29, SR_TID.X ;  /* 0x00000000001d7919 */ /* 0x000f180000002100 */
[----:B------:R-:W0:Y:S01]  /*15e90*/  @P2 LDC R27, c[0x0][0xcec] ;  /* 0x00033b00ff1b2b82 */ /* 0x000e220000000800 */
[----:B----4-:R-:W-:-:S05]  /*15ea0*/  VIADD R29, R29, 0xffffff80 ;  /* 0xffffff801d1d7836 */ /* 0x010fca0000000000 */
[----:B------:R-:W-:Y:S02]  /*15eb0*/  SHF.R.S32.HI R3, RZ, 0x1f, R29 ;  /* 0x0000001fff037819 */ /* 0x000fe4000001141d */
[----:B------:R-:W-:Y:S02]  /*15ec0*/  ISETP.GE.AND P3, PT, R29, 0x80, PT ;  /* 0x000000801d00780c */ /* 0x000fe40003f66270 */
[----:B------:R-:W-:Y:S01]  /*15ed0*/  LEA.HI R20, R3, R29, RZ, 0x3 ;  /* 0x0000001d03147211 */ /* 0x000fe200078f18ff */
[----:B---3--:R-:W-:Y:S10]  /*15ee0*/  @P1 BRA `(.L_x_15277) ;  /* 0x0000000000101947 */ /* 0x008ff40003800000 */
[----:B------:R-:W-:Y:S05]  /*15ef0*/  @!P0 BRA `(.L_x_15277) ;  /* 0x00000000000c8947 */ /* 0x000fea0003800000 */
[----:B------:R-:W3:Y:S04]  /*15f00*/  LDG.E R3, desc[UR40][R4.64] ;  /* 0x0000002804037981 */ /* 0x000ee8000c1e1900 */
[----:B-----5:R-:W3:Y:S02]  /*15f10*/  LDG.E R8, desc[UR40][R4.64+0x4] ;  /* 0x0000042804087981 */ /* 0x020ee4000c1e1900 */
[----:B---3--:R-:W-:-:S07]  /*15f20*/  IMAD.IADD R8, R8, 0x1, -R3 ;  /* 0x0000000108087824 */ /* 0x008fce00078e0a03 */
.L_x_15277:
[----:B------:R-:W3:Y:S04]  /*15f30*/  LDL R26, [R1+0xc4] ;  /* 0x0000c400011a7983 */ /* 0x000ee80000100800 */
[----:B------:R4:W5:Y:S01]  /*15f40*/  LDL R28, [R1+0x98] ;  /* 0x00009800011c7983 */ /* 0x0009620000100800 */
[----:B------:R-:W-:Y:S01]  /*15f50*/  BSSY B1, `(.L_x_15278) ;  /* 0x000002e000017945 */ /* 0x000fe20003800000 */
[----:B------:R-:W-:Y:S02]  /*15f60*/  LOP3.LUT R24, R20, 0xfffffff8, RZ, 0xc0, !PT ;  /* 0xfffffff814187812 */ /* 0x000fe400078ec0ff */
[----:B------:R-:W-:Y:S02]  /*15f70*/  SEL R13, R9, RZ, !P0 ;  /* 0x000000ff090d7207 */ /* 0x000fe40004000000 */
[----:B------:R-:W-:-:S02]  /*15f80*/  SEL R14, R14, RZ, !P0 ;  /* 0x000000ff0e0e7207 */ /* 0x000fc40004000000 */
[----:B-----5:R-:W-:Y:S02]  /*15f90*/  SHF.R.S32.HI R11, RZ, 0x1f, R0 ;  /* 0x0000001fff0b7819 */ /* 0x020fe40000011400 */
[----:B---3--:R-:W-:Y:S01]  /*15fa0*/  SHF.R.S32.HI R12, RZ, 0x1f, R26 ;  /* 0x0000001fff0c7819 */ /* 0x008fe2000001141a */
[----:B----4-:R-:W-:Y:S06]  /*15fb0*/  @P3 BRA `(.L_x_15279) ;  /* 0x00000000009c3947 */ /* 0x010fec0003800000 */
[----:B------:R-:W3:Y:S01]  /*15fc0*/  S2R R10, SR_TID.X ;  /* 0x00000000000a7919 */ /* 0x000ee20000002100 */
[----:B------:R-:W4:Y:S02]  /*15fd0*/  LDC R9, c[0x0][0xce8] ;  /* 0x00033a00ff097b82 */ /* 0x000f240000000800 */
[----:B----4-:R-:W-:Y:S01]  /*15fe0*/  IMAD R3, R8, R9, RZ ;  /* 0x0000000908037224 */ /* 0x010fe200078e02ff */
[----:B---3--:R-:W-:-:S04]  /*15ff0*/  IADD3 R10, R28, -0x80, R10 ;  /* 0xffffff801c0a7810 */ /* 0x008fc80007ffe00a */
        /* <DEDUP_REMOVED lines=9> */
[----:B------:R-:W3:Y:S01]  /*16090*/  @P0 LDC R15, c[0x0][0xcec] ;  /* 0x00033b00ff0f0b82 */ /* 0x000ee20000000800 */
[----:B------:R-:W-:Y:S01]  /*160a0*/  IMAD R7, R26, UR5, R7 ;  /* 0x000000051a077c24 */ /* 0x000fe2000f8e0207 */
[----:B------:R-:W-:-:S03]  /*160b0*/  ULDC.64 UR4, c[0x0][0xc98] ;  /* 0x0003260000047ab9 */ /* 0x000fc60000000a00 */
[----:B------:R-:W-:-:S03]  /*160c0*/  IMAD.IADD R5, R5, 0x1, R7 ;  /* 0x0000000105057824 */ /* 0x000fc600078e0207 */
[----:B------:R-:W4:Y:S01]  /*160d0*/  @P0 LDC R21, c[0x0][0xcf0] ;  /* 0x00033c00ff150b82 */ /* 0x000f220000000800 */
[----:B------:R-:W-:-:S04]  /*160e0*/  IMAD.WIDE.U32 R4, R13, UR4, R4 ;  /* 0x000000040d047c25 */ /* 0x000fc8000f8e0004 */
[----:B---3--:R-:W-:-:S05]  /*160f0*/  @P0 IMAD.HI.U32 R6, R10, R15, RZ ;  /* 0x0000000f0a060227 */ /* 0x008fca00078e00ff */
[----:B----4-:R-:W-:Y:S01]  /*16100*/  @P0 SHF.R.U32.HI R3, RZ, R21, R6 ;  /* 0x00000015ff030219 */ /* 0x010fe20000011606 */
[----:B------:R-:W-:-:S03]  /*16110*/  IMAD R6, R14, UR4, RZ ;  /* 0x000000040e067c24 */ /* 0x000fc6000f8e02ff */
[----:B------:R-:W-:Y:S01]  /*16120*/  IADD3 R4, P0, R3, R4, RZ ;  /* 0x0000000403047210 */ /* 0x000fe20007f1e0ff */
[--C-:B------:R-:W-:Y:S02]  /*16130*/  IMAD.MOV R7, RZ, RZ, -R3.reuse ;  /* 0x000000ffff077224 */ /* 0x100fe400078e0a03 */
        /* <DEDUP_REMOVED lines=15> */
.L_x_15279:
[----:B------:R-:W-:Y:S05]  /*16230*/  BSYNC B1 ;  /* 0x0000000000017941 */ /* 0x000fea0003800000 */
.L_x_15278:
[----:B------:R-:W4:Y:S01]  /*16240*/  @P2 LDC R9, c[0x0][0xcf0] ;  /* 0x00033c00ff092b82 */ /* 0x000f220000000800 */
[----:B------:R-:W-:Y:S01]  /*16250*/  ULDC.64 UR4, c[0x0][0xba0] ;  /* 0x0002e80000047ab9 */ /* 0x000fe20000000a00 */
[----:B------:R-:W-:Y:S01]  /*16260*/  SHF.R.S32.HI R20, RZ, 0x3, R20 ;  /* 0x00000003ff147819 */ /* 0x000fe20000011414 */
[----:B---3--:R-:W-:Y:S02]  /*16270*/  IMAD R3, R11, UR4, RZ ;  /* 0x000000040b037c24 */ /* 0x008fe4000f8e02ff */
[----:B------:R-:W-:Y:S02]  /*16280*/  IMAD.IADD R11, R29, 0x1, -R24 ;  /* 0x000000011d0b7824 */ /* 0x000fe400078e0a18 */
[C---:B------:R-:W-:Y:S02]  /*16290*/  IMAD R3, R0.reuse, UR5, R3 ;  /* 0x0000000500037c24 */ /* 0x040fe4000f8e0203 */
[----:B------:R-:W-:Y:S01]  /*162a0*/  IMAD.WIDE.U32 R4, R0, UR4, RZ ;  /* 0x0000000400047c25 */ /* 0x000fe2000f8e00ff */
[----:B------:R-:W-:Y:S01]  /*162b0*/  LEA R6, R11, R20, 0x5 ;  /* 0x000000140b067211 */ /* 0x000fe200078e28ff */
[----:B------:R-:W-:-:S02]  /*162c0*/  ULDC.64 UR4, c[0x0][0xbe8] ;  /* 0x0002fa0000047ab9 */ /* 0x000fc40000000a00 */
[----:B------:R-:W-:Y:S02]  /*162d0*/  IMAD R0, R12, UR4, RZ ;  /* 0x000000040c007c24 */ /* 0x000fe4000f8e02ff */
[----:B------:R-:W-:Y:S02]  /*162e0*/  IMAD.IADD R10, R28, 0x1, R6 ;  /* 0x000000011c0a7824 */ /* 0x000fe400078e0206 */
[----:B------:R-:W-:Y:S02]  /*162f0*/  IMAD.IADD R5, R5, 0x1, R3 ;  /* 0x0000000105057824 */ /* 0x000fe400078e0203 */
[----:B------:R-:W-:Y:S02]  /*16300*/  IMAD R7, R26, UR5, R0 ;  /* 0x000000051a077c24 */ /* 0x000fe4000f8e0200 */
[----:B0-----:R-:W-:-:S04]  /*16310*/  @P2 IMAD.HI.U32 R0, R10, R27, RZ ;  /* 0x0000001b0a002227 */ /* 0x001fc800078e00ff */
[----:B------:R-:W-:Y:S01]  /*16320*/  IMAD.WIDE.U32 R4, R26, UR4, R4 ;  /* 0x000000041a047c25 */ /* 0x000fe2000f8e0004 */
[----:B------:R-:W-:-:S03]  /*16330*/  ULDC.64 UR4, c[0x0][0xbf0] ;  /* 0x0002fc0000047ab9 */ /* 0x000fc60000000a00 */
[----:B------:R-:W-:Y:S01]  /*16340*/  IMAD.MOV.U32 R3, RZ, RZ, R10 ;  /* 0x000000ffff037224 */ /* 0x000fe200078e000a */
[----:B----4-:R-:W-:Y:S01]  /*16350*/  @P2 SHF.R.U32.HI R3, RZ, R9, R0 ;  /* 0x00000009ff032219 */ /* 0x010fe20000011600 */
[----:B------:R-:W-:Y:S02]  /*16360*/  IMAD.IADD R5, R5, 0x1, R7 ;  /* 0x0000000105057824 */ /* 0x000fe400078e0207 */
[----:B------:R-:W-:Y:S01]  /*16370*/  IMAD R6, R14, UR4, RZ ;  /* 0x000000040e067c24 */ /* 0x000fe2000f8e02ff */
[--C-:B------:R-:W-:Y:S01]  /*16380*/  SHF.R.S32.HI R0, RZ, 0x1f, R3.reuse ;  /* 0x0000001fff007819 */ /* 0x100fe20000011403 */
[----:B------:R-:W-:Y:S02]  /*16390*/  IMAD.MOV R7, RZ, RZ, -R3 ;  /* 0x000000ffff077224 */ /* 0x000fe400078e0a03 */
[C---:B------:R-:W-:Y:S02]  /*163a0*/  IMAD R9, R13.reuse, UR5, R6 ;  /* 0x000000050d097c24 */ /* 0x040fe4000f8e0206 */
[----:B------:R-:W-:Y:S01]  /*163b0*/  IMAD.WIDE.U32 R4, R13, UR4, R4 ;  /* 0x000000040d047c25 */ /* 0x000fe2000f8e0004 */
[----:B------:R-:W-:-:S03]  /*163c0*/  ULDC.64 UR4, c[0x0][0xbe0] ;  /* 0x0002f80000047ab9 */ /* 0x000fc60000000a00 */
[----:B------:R-:W-:Y:S01]  /*163d0*/  IMAD R7, R25, R7, R10 ;  /* 0x0000000719077224 */ /* 0x000fe200078e020a */
[----:B------:R-:W-:Y:S01]  /*163e0*/  IADD3 R5, R5, R9, RZ ;  /* 0x0000000905057210 */ /* 0x000fe20007ffe0ff */
[----:B------:R-:W-:-:S03]  /*163f0*/  IMAD R6, R0, UR4, RZ ;  /* 0x0000000400067c24 */ /* 0x000fc6000f8e02ff */
        /* <DEDUP_REMOVED lines=9> */
[----:B------:R-:W-:Y:S02]  /*16490*/  IMAD.SHL.U32 R9, R11, 0x8, RZ ;  /* 0x000000080b097824 */ /* 0x000fe400078e00ff */
[----:B------:R-:W-:Y:S01]  /*164a0*/  IMAD.IADD R5, R5, 0x1, R3 ;  /* 0x0000000105057824 */ /* 0x000fe200078e0203 */
[C---:B------:R-:W-:Y:S01]  /*164b0*/  LEA R3, P0, R4.reuse, UR4, 0x1 ;  /* 0x0000000404037c11 */ /* 0x040fe2000f8008ff */
[C---:B------:R-:W-:Y:S01]  /*164c0*/  VIADD R27, R9.reuse, 0x80 ;  /* 0x00000080091b7836 */ /* 0x040fe20000000000 */
[----:B------:R-:W-:Y:S01]  /*164d0*/  UMOV UR4, 0xffffffff ;  /* 0xffffffff00047882 */ /* 0x000fe20000000000 */
[C---:B------:R-:W-:Y:S01]  /*164e0*/  VIADD R29, R9.reuse, 0x40 ;  /* 0x00000040091d7836 */ /* 0x040fe20000000000 */
[----:B------:R-:W-:Y:S02]  /*164f0*/  IADD3 R21, R9, 0xc0, RZ ;  /* 0x000000c009157810 */ /* 0x000fe40007ffe0ff */
[----:B------:R-:W-:Y:S02]  /*16500*/  LEA.HI.X R4, R4, UR5, R5, 0x1, P0 ;  /* 0x0000000504047c11 */ /* 0x000fe400080f0c05 */
[----:B------:R-:W-:-:S02]  /*16510*/  SHF.R.S32.HI R10, RZ, 0x1f, R9 ;  /* 0x0000001fff0a7819 */ /* 0x000fc40000011409 */
[----:B------:R-:W-:Y:S02]  /*16520*/  SHF.R.S32.HI R6, RZ, 0x1f, R27 ;  /* 0x0000001fff067819 */ /* 0x000fe4000001141b */
[----:B------:R-:W-:Y:S02]  /*16530*/  SHF.R.S32.HI R24, RZ, 0x1f, R29 ;  /* 0x0000001fff187819 */ /* 0x000fe4000001141d */
[----:B------:R-:W-:Y:S01]  /*16540*/  SHF.R.S32.HI R26, RZ, 0x1f, R21 ;  /* 0x0000001fff1a7819 */ /* 0x000fe20000011415 */
[----:B------:R-:W-:Y:S06]  /*16550*/  BRA.DIV UR4, `(.L_x_15280) ;  /* 0x0000009604147947 */ /* 0x000fec000b800000 */
[----:B------:R0:W3:Y:S04]  /*16560*/  SHFL.IDX PT, R0, R4, RZ, 0x181f ;  /* 0x00181fff04007589 */ /* 0x0000e800000e0000 */
[----:B------:R0:W4:Y:S02]  /*16570*/  SHFL.IDX PT, R14, R3, RZ, 0x181f ;  /* 0x00181fff030e7589 */ /* 0x00012400000e0000 */
.L_x_15475:
        /* <DEDUP_REMOVED lines=22> */
.L_x_15282:
[----:B------:R-:W-:Y:S05]  /*166e0*/  BSYNC B1 ;  /* 0x0000000000017941 */ /* 0x000fea0003800000 */
.L_x_15281:
[----:B------:R-:W-:-:S03]  /*166f0*/  UMOV UR4, 0xffffffff ;  /* 0xffffffff00047882 */ /* 0x000fc60000000000 */
[----:B------:R-:W-:Y:S05]  /*16700*/  BRA.DIV UR4, `(.L_x_15283) ;  /* 0x0000009204dc7947 */ /* 0x000fea000b800000 */
[----:B---3--:R3:W0:Y:S04]  /*16710*/  SHFL.IDX PT, R0, R4, 0x1, 0x181f ;  /* 0x00381f0004007f89 */ /* 0x00862800000e0000 */
[----:B----4-:R3:W4:Y:S02]  /*16720*/  SHFL.IDX PT, R14, R3, 0x1, 0x181f ;  /* 0x00381f00030e7f89 */ /* 0x01072400000e0000 */
.L_x_15479:
        /* <DEDUP_REMOVED lines=21> */
.L_x_15285:
[----:B------:R-:W-:Y:S05]  /*16880*/  BSYNC B1 ;  /* 0x0000000000017941 */ /* 0x000fea0003800000 */
.L_x_15284:
[----:B------:R-:W-:-:S03]  /*16890*/  UMOV UR4, 0xffffffff ;  /* 0xffffffff00047882 */ /* 0x000fc60000000000 */
[----:B------:R-:W-:Y:S05]  /*168a0*/  BRA.DIV UR4, `(.L_x_15286) ;  /* 0x0000009204bc7947 */ /* 0x000fea000b800000 */
[----:B0-----:R0:W0:Y:S04]  /*168b0*/  SHFL.IDX PT, R0, R4, 0x2, 0x181f ;  /* 0x00581f0004007f89 */ /* 0x00102800000e0000 */
[----:B----4-:R4:W0:Y:S02]  /*168c0*/  SHFL.IDX PT, R14, R3, 0x2, 0x181f ;  /* 0x00581f00030e7f89 */ /* 0x01082400000e0000 */
.L_x_15483:
        /* <DEDUP_REMOVED lines=21> */
.L_x_15288:
[----:B------:R-:W-:Y:S05]  /*16a20*/  BSYNC B1 ;  /* 0x0000000000017941 */ /* 0x000fea0003800000 */
.L_x_15287:
[----:B------:R-:W-:-:S03]  /*16a30*/  UMOV UR4, 0xffffffff ;  /* 0xffffffff00047882 */ /* 0x000fc60000000000 */
[----:B------:R-:W-:Y:S05]  /*16a40*/  BRA.DIV UR4, `(.L_x_15289) ;  /* 0x00000092049c7947 */ /* 0x000fea000b800000 */
[----:B0-----:R0:W0:Y:S04]  /*16a50*/  SHFL.IDX PT, R0, R4, 0x3, 0x181f ;  /* 0x00781f0004007f89 */ /* 0x00102800000e0000 */
[----:B------:R0:W0:Y:S02]  /*16a60*/  SHFL.IDX PT, R14, R3, 0x3, 0x181f ;  /* 0x00781f00030e7f89 */ /* 0x00002400000e0000 */
.L_x_15487:
[----:B0--34-:R-:W-:-:S05]  /*16a70*/  VIADD R3, R7, 0x60 ;  /* 0x0000006007037836 */ /* 0x019fca0000000000 */
        /* <DEDUP_REMOVED lines=19> */
.L_x_15276:
[----:B------:R-:W-:Y:S05]  /*16bb0*/  BSYNC B0 ;  /* 0x0000000000007941 */ /* 0x000fea0003800000 */
.L_x_15267:
[----:B------:R-:W-:Y:S02]  /*16bc0*/  ULDC UR4, c[0x0][0xd3c] ;  /* 0x00034f0000047ab9 */ /* 0x000fe40000000800 */
[----:B--2---:R-:W-:-:S13]  /*16bd0*/  ISETP.GE.AND P0, PT, R103, UR4, PT ;  /* 0x0000000467007c0c */ /* 0x004fda000bf06270 */
[----:B------:R-:W-:Y:S05]  /*16be0*/  @!P0 BRA `(.L_x_15290) ;  /* 0xfffffea400248947 */ /* 0x000fea000383ffff */
[----:B------:R-:W-:Y:S05]  /*16bf0*/  BRA `(.L_x_15132) ;  /* 0x0000007800407947 */ /* 0x000fea0003800000 */
.L_x_15130:
        /* <DEDUP_REMOVED lines=18> */
.L_x_15291:
        /* <DEDUP_REMOVED lines=41> */
.L_x_15297:
        /* <DEDUP_REMOVED lines=12> */
.L_x_15296:
[----:B------:R-:W-:Y:S05]  /*17070*/  BSYNC B0 ;  /* 0x0000000000007941 */ /* 0x000fea0003800000 */
.L_x_15295:
        /* <DEDUP_REMOVED lines=20> */
.L_x_15293:
        /* <DEDUP_REMOVED lines=20> */
.L_x_15298:
        /* <DEDUP_REMOVED lines=24> */
[----:B------:R-:W-:-:S03]  /*17480*/  IMAD.MOV R2, RZ, RZ, -R2 ;  /* 0x000000ffff027224 */ /* 0x000fc600078e0a02 */
[----:B------:R-:W-:Y:S01]  /*17490*/  IADD3 R8, -R13, RZ, RZ ;  /* 0x000000ff0d087210 */ /* 0x000fe20007ffe1ff */
[----:B------:R-:W-:Y:S02]  /*174a0*/  IMAD R6, R6, R2, R9 ;  /* 0x0000000206067224 */ /* 0x000fe400078e0209 */
[----:B------:R-:W-:Y:S01]  /*174b0*/  IMAD.MOV.U32 R2, RZ, RZ, RZ ;  /* 0x000000ffff027224 */ /* 0x000fe200078e00ff */
[----:B------:R-:W-:Y:S02]  /*174c0*/  VIADDMNMX R15, R8, UR5, R7, PT ;  /* 0x00000005080f7c46 */ /* 0x000fe4000b800107 */
[----:B------:R-:W-:Y:S02]  /*174d0*/  IABS R11, R6 ;  /* 0x00000006000b7213 */ /* 0x000fe40000000000 */
[----:B------:R-:W-:Y:S02]  /*174e0*/  IABS R8, R15 ;  /* 0x0000000f00087213 */ /* 0x000fe40000000000 */
[----:B------:R-:W-:-:S02]  /*174f0*/  IADD3 R18, -R15, RZ, RZ ;  /* 0x000000ff0f127210 */ /* 0x000fc40007ffe1ff */
        /* <DEDUP_REMOVED lines=27> */
.L_x_15294:
[----:B------:R-:W-:Y:S02]  /*176b0*/  IMAD.MOV.U32 R17, RZ, RZ, RZ ;  /* 0x000000ffff117224 */ /* 0x000fe400078e00ff */
[----:B------:R-:W-:Y:S02]  /*176c0*/  IMAD.U32 R16, RZ, RZ, UR6 ;  /* 0x00000006ff107e24 */ /* 0x000fe4000f8e00ff */
[----:B------:R-:W-:-:S07]  /*176d0*/  IMAD.MOV.U32 R18, RZ, RZ, RZ ;  /* 0x000000ffff127224 */ /* 0x000fce00078e00ff */
.L_x_15299:
[----:B------:R-:W-:-:S13]  /*176e0*/  ISETP.NE.AND P0, PT, R5, RZ, PT ;  /* 0x000000ff0500720c */ /* 0x000fda0003f05270 */
[----:B------:R-:W0:Y:S01]  /*176f0*/  @!P0 S2R R3, SR_CgaCtaId ;  /* 0x0000000000038919 */ /* 0x000e220000008800 */
[----:B------:R-:W-:-:S04]  /*17700*/  @!P0 MOV R2, 0x400 ;  /* 0x0000040000028802 */ /* 0x000fc80000000f00 */
[----:B0-----:R-:W-:-:S05]  /*17710*/  @!P0 LEA R2, R3, R2, 0x18 ;  /* 0x0000000203028211 */ /* 0x001fca00078ec0ff */
[----:B------:R2:W-:Y:S01]  /*17720*/  @!P0 STS.128 [R2+0x324d0], R16 ;  /* 0x0324d01002008388 */ /* 0x0005e20000000c00 */
[----:B------:R-:W-:Y:S06]  /*17730*/  BAR.ARV 0x5, 0x180 ;  /* 0x0146000000007b1d */ /* 0x000fec0000002000 */
.L_x_15292:
[----:B------:R3:W-:Y:S01]  /*17740*/  STL [R1+0x3c], RZ ;  /* 0x00003cff01007387 */ /* 0x0007e20000100800 */
[----:B------:R-:W-:Y:S01]  /*17750*/  ULDC UR4, c[0x0][0xd3c] ;  /* 0x00034f0000047ab9 */ /* 0x000fe20000000800 */
[----:B------:R-:W-:Y:S01]  /*17760*/  IMAD.MOV.U32 R26, RZ, RZ, 0x1 ;  /* 0x00000001ff1a7424 */ /* 0x000fe200078e00ff */
[----:B-1----:R-:W-:Y:S02]  /*17770*/  ISETP.GE.AND P0, PT, R19, UR4, PT ;  /* 0x0000000413007c0c */ /* 0x002fe4000bf06270 */
[----:B------:R-:W-:-:S11]  /*17780*/  MOV R24, RZ ;  /* 0x000000ff00187202 */ /* 0x000fd60000000f00 */
[----:B---3--:R-:W-:Y:S05]  /*17790*/  @P0 BRA `(.L_x_15300) ;  /* 0x00000068007c0947 */ /* 0x008fea0003800000 */
[----:B------:R-:W1:Y:S01]  /*177a0*/  S2UR UR5, SR_CgaCtaId ;  /* 0x00000000000579c3 */ /* 0x000e620000008800 */
[----:B------:R3:W-:Y:S01]  /*177b0*/  STL [R1+0x3c], RZ ;  /* 0x00003cff01007387 */ /* 0x0007e20000100800 */
[C---:B--2---:R-:W-:Y:S01]  /*177c0*/  IMAD.SHL.U32 R2, R0.reuse, 0x8, RZ ;  /* 0x0000000800027824 */ /* 0x044fe200078e00ff */
[----:B------:R-:W-:Y:S01]  /*177d0*/  LOP3.LUT R4, R0, 0x7f, RZ, 0xc0, !PT ;  /* 0x0000007f00047812 */ /* 0x000fe200078ec0ff */
[----:B------:R-:W-:Y:S01]  /*177e0*/  UMOV UR4, 0x400 ;  /* 0x0000040000047882 */ /* 0x000fe20000000000 */
[----:B------:R-:W-:Y:S01]  /*177f0*/  BSSY B8, `(.L_x_15300) ;  /* 0x0000699000087945 */ /* 0x000fe20003800000 */
[----:B------:R-:W-:Y:S01]  /*17800*/  IMAD.MOV.U32 R27, RZ, RZ, 0x1 ;  /* 0x00000001ff1b7424 */ /* 0x000fe200078e00ff */
[----:B0-----:R-:W-:Y:S01]  /*17810*/  LOP3.LUT R3, R2, 0x1f8, RZ, 0xc0, !PT ;  /* 0x000001f802037812 */ /* 0x001fe200078ec0ff */
[----:B------:R-:W-:Y:S01]  /*17820*/  IMAD.SHL.U32 R32, R4, 0x8, RZ ;  /* 0x0000000804207824 */ /* 0x000fe200078e00ff */
[----:B------:R-:W-:Y:S01]  /*17830*/  LOP3.LUT R2, R2, 0x38, RZ, 0xc0, !PT ;  /* 0x0000003802027812 */ /* 0x000fe200078ec0ff */
[----:B------:R-:W-:Y:S01]  /*17840*/  IMAD.MOV.U32 R23, RZ, RZ, RZ ;  /* 0x000000ffff177224 */ /* 0x000fe200078e00ff */
[----:B------:R-:W-:Y:S01]  /*17850*/  LOP3.LUT R3, R3, 0x38, R0, 0x78, !PT ;  /* 0x0000003803037812 */ /* 0x000fe200078e7800 */
[----:B------:R-:W-:Y:S01]  /*17860*/  IMAD.SHL.U32 R0, R0, 0x10, RZ ;  /* 0x0000001000007824 */ /* 0x000fe200078e00ff */
[----:B------:R-:W-:Y:S01]  /*17870*/  MOV R24, RZ ;  /* 0x000000ff00187202 */ /* 0x000fe20000000f00 */
        /* <DEDUP_REMOVED lines=10> */
[----:B------:R-:W-:-:S05]  /*17920*/  LOP3.LUT R0, R2, 0xc0, RZ, 0xfc, !PT ;  /* 0x000000c002007812 */ /* 0x000fca00078efcff */
[----:B------:R-:W-:-:S04]  /*17930*/  IMAD.U32 R22, RZ, RZ, UR4 ;  /* 0x00000004ff167e24 */ /* 0x000fc8000f8e00ff */
[----:B---3--:R-:W-:-:S07]  /*17940*/  IMAD R25, R32, 0x2, R22 ;  /* 0x0000000220197824 */ /* 0x008fce00078e0216 */
.L_x_15405:
[----:B------:R-:W0:Y:S02]  /*17950*/  LDC.64 R2, c[0x0][0xd88] ;  /* 0x00036200ff027b82 */ /* 0x000e240000000a00 */
[----:B0-----:R-:W-:-:S05]  /*17960*/  IMAD.WIDE R2, R19, 0x4, R2 ;  /* 0x0000000413027825 */ /* 0x001fca00078e0202 */
        /* <DEDUP_REMOVED lines=9> */
[----:B------:R-:W-:Y:S02]  /*17a00*/  ISETP.NE.AND.EX P2, PT, RZ, UR9, PT, P2 ;  /* 0x00000009ff007c0c */ /* 0x000fe4000bf45320 */
[----:B------:R-:W-:Y:S02]  /*17a10*/  MOV R36, RZ ;  /* 0x000000ff00247202 */ /* 0x000fe40000000f00 */
[----:B--2---:R-:W-:-:S03]  /*17a20*/  SHF.R.S32.HI R0, RZ, 0x1f, R35 ;  /* 0x0000001fff007819 */ /* 0x004fc60000011423 */
        /* <DEDUP_REMOVED lines=12> */
[C---:B------:R-:W-:Y:S02]  /*17af0*/  IADD3 R4, P4, R28.reuse, UR6, RZ ;  /* 0x000000061c047c10 */ /* 0x040fe4000ff9e0ff */
[----:B-1----:R-:W-:Y:S01]  /*17b00*/  IADD3 R2, P3, R28, UR4, RZ ;  /* 0x000000041c027c10 */ /* 0x002fe2000ff7e0ff */
[----:B------:R-:W-:Y:S01]  /*17b10*/  ULDC UR4, c[0x0][0x288] ;  /* 0x0000a20000047ab9 */ /* 0x000fe20000000800 */
[----:B------:R-:W-:-:S02]  /*17b20*/  IADD3.X R5, R29, UR7, RZ, P4, !PT ;  /* 0x000000071d057c10 */ /* 0x000fc4000a7fe4ff */
[C---:B------:R-:W-:Y:S02]  /*17b30*/  IADD3.X R3, R29.reuse, UR5, RZ, P3, !PT ;  /* 0x000000051d037c10 */ /* 0x040fe40009ffe4ff */
[----:B---3--:R-:W-:Y:S01]  /*17b40*/  @P2 IADD3 R6, P3, R28, UR8, RZ ;  /* 0x000000081c062c10 */ /* 0x008fe2000ff7e0ff */
        /* <DEDUP_REMOVED lines=20> */
[----:B0-----:R-:W2:Y:S02]  /*17c90*/  LDG.E R8, desc[UR40][R2.64+0x4] ;  /* 0x0000042802087981 */ /* 0x001ea4000c1e1900 */
[----:B--2---:R-:W-:-:S05]  /*17ca0*/  IADD3 R10, -R9, R8, RZ ;  /* 0x00000008090a7210 */ /* 0x004fca0007ffe1ff */
[----:B------:R1:W-:Y:S02]  /*17cb0*/  STL [R1+0x4], R10 ;  /* 0x0000040a01007387 */ /* 0x0003e40000100800 */
.L_x_15301:
        /* <DEDUP_REMOVED lines=9> */
.L_x_15302:
        /* <DEDUP_REMOVED lines=9> */
.L_x_15303:
[----:B--2---:R-:W2:Y:S01]  /*17de0*/  @P1 LDG.E R2, desc[UR40][R4.64] ;  /* 0x0000002804021981 */ /* 0x004ea2000c1e1900 */
[----:B------:R-:W3:Y:S03]  /*17df0*/  LDC R3, c[0x0][0x448] ;  /* 0x00011200ff037b82 */ /* 0x000ee60000000800 */
[----:B------:R-:W2:Y:S01]  /*17e00*/  @P1 LDG.E R9, desc[UR40][R4.64+0x4] ;  /* 0x0000042804091981 */ /* 0x000ea2000c1e1900 */
[----:B-----5:R-:W-:Y:S01]  /*17e10*/  IADD3 R7, -R33, R7, RZ ;  /* 0x0000000721077210 */ /* 0x020fe20007ffe1ff */
[----:B------:R-:W-:Y:S01]  /*17e20*/  BSSY B0, `(.L_x_15304) ;  /* 0x0000143000007945 */ /* 0x000fe20003800000 */
[----:B---3--:R-:W-:-:S13]  /*17e30*/  ISETP.NE.AND P0, PT, R3, 0x1, PT ;  /* 0x000000010300780c */ /* 0x008fda0003f05270 */
[----:B0-----:R-:W0:Y:S08]  /*17e40*/  @P0 LDC R8, c[0x0][0x44c] ;  /* 0x00011300ff080b82 */ /* 0x001e300000000800 */
[----:B------:R-:W3:Y:S01]  /*17e50*/  @P0 LDC R3, c[0x0][0x450] ;  /* 0x00011400ff030b82 */ /* 0x000ee20000000800 */
[----:B--2---:R-:W-:Y:S02]  /*17e60*/  @P1 IMAD.IADD R6, R9, 0x1, -R2 ;  /* 0x0000000109061824 */ /* 0x004fe400078e0a02 */
[----:B------:R-:W-:-:S02]  /*17e70*/  IMAD.SHL.U32 R2, R17, 0x80, RZ ;  /* 0x0000008011027824 */ /* 0x000fc400078e00ff */
[----:B------:R-:W-:Y:S02]  /*17e80*/  IMAD.IADD R30, R7, 0x1, R6 ;  /* 0x00000001071e7824 */ /* 0x000fe400078e0206 */
[----:B------:R-:W-:-:S04]  /*17e90*/  VIADD R2, R2, 0x7f ;  /* 0x0000007f02027836 */ /* 0x000fc80000000000 */
[----:B0-----:R-:W-:-:S05]  /*17ea0*/  @P0 IMAD.HI.U32 R8, R2, R8, RZ ;  /* 0x0000000802080227 */ /* 0x001fca00078e00ff */
[----:B---3--:R-:W-:Y:S01]  /*17eb0*/  @P0 SHF.R.U32.HI R2, RZ, R3, R8 ;  /* 0x00000003ff020219 */ /* 0x008fe20000011608 */
[----:B------:R-:W-:-:S04]  /*17ec0*/  VIADD R3, R30, 0x5f ;  /* 0x0000005f1e037836 */ /* 0x000fc80000000000 */
        /* <DEDUP_REMOVED lines=9> */
[--C-:B------:R-:W-:Y:S02]  /*17f60*/  IMAD R3, R2, 0x60, -R7.reuse ;  /* 0x0000006002037824 */ /* 0x100fe400078e0a07 */
[----:B------:R-:W-:-:S03]  /*17f70*/  IMAD.MOV R7, RZ, RZ, -R7 ;  /* 0x000000ffff077224 */ /* 0x000fc600078e0a07 */
[----:B------:R-:W-:Y:S02]  /*17f80*/  VIMNMX R6, R3, R6, PT ;  /* 0x0000000603067248 */ /* 0x000fe40003fe0100 */
[----:B------:R-:W-:-:S04]  /*17f90*/  VIMNMX R7, RZ, R7, !PT ;  /* 0x00000007ff077248 */ /* 0x000fc80007fe0100 */
        /* <DEDUP_REMOVED lines=18> */
.L_x_15490:
[----:B--2---:R-:W-:Y:S02]  /*180c0*/  ISETP.NE.AND P0, PT, R14, RZ, PT ;  /* 0x000000ff0e00720c */ /* 0x004fe40003f05270 */
[----:B------:R-:W-:-:S11]  /*180d0*/  PLOP3.LUT P6, PT, PT, PT, PT, 0x8, 0x0 ;  /* 0x000000000000781c */ /* 0x000fd60003fce170 */
[----:B------:R-:W-:Y:S05]  /*180e0*/  @P0 BRA `(.L_x_15307) ;  /* 0x00000000000c0947 */ /* 0x000fea0003800000 */
[----:B------:R-:W-:-:S03]  /*180f0*/  UMOV UR4, 0xffffffff ;  /* 0xffffffff00047882 */ /* 0x000fc60000000000 */
[----:B------:R-:W-:Y:S05]  /*18100*/  BRA.DIV UR4, `(.L_x_15308) ;  /* 0x0000007e04687947 */ /* 0x000fea000b800000 */
[----:B------:R-:W-:-:S13]  /*18110*/  ELECT P6, URZ, PT ;  /* 0x00000000003f782f */ /* 0x000fda00038c0000 */
.L_x_15307:
        /* <DEDUP_REMOVED lines=9> */
.L_x_15493:
[----:B------:R-:W-:Y:S05]  /*181b0*/  BSYNC B1 ;  /* 0x0000000000017941 */ /* 0x000fea0003800000 */
.L_x_15309:
        /* <DEDUP_REMOVED lines=10> */
.L_x_15494:
[----:B------:R-:W-:Y:S05]  /*18260*/  BSYNC B2 ;  /* 0x0000000000027941 */ /* 0x000fea0003800000 */
.L_x_15313:
        /* <DEDUP_REMOVED lines=9> */
.L_x_15316:
[----:B------:R-:W-:Y:S05]  /*18300*/  BSYNC B2 ;  /* 0x0000000000027941 */ /* 0x000fea0003800000 */
.L_x_15315:
[----:B------:R-:W-:Y:S01]  /*18310*/  IMAD.MOV.U32 R14, RZ, RZ, RZ ;  /* 0x000000ffff0e7224 */ /* 0x000fe200078e00ff */
[----:B------:R-:W-:Y:S01]  /*18320*/  UIADD3 UR4, UP0, UR42, 0x570, URZ ;  /* 0x000005702a047890 */ /* 0x000fe2000ff1e03f */
[----:B------:R-:W-:Y:S01]  /*18330*/  IMAD R9, R2, 0x60, R0 ;  /* 0x0000006002097824 */ /* 0x000fe200078e0200 */
[----:B------:R-:W-:Y:S01]  /*18340*/  PLOP3.LUT P0, PT, PT, PT, PT, 0x80, 0x0 ;  /* 0x000000000000781c */ /* 0x000fe20003f0f070 */
[----:B-1----:R-:W-:Y:S01]  /*18350*/  IMAD R10, R23, 0x3000, R22 ;  /* 0x00003000170a7824 */ /* 0x002fe200078e0216 */
[----:B------:R-:W-:Y:S01]  /*18360*/  R2UR UR10, R14 ;  /* 0x000000000e0a72ca */ /* 0x000fe200000e0000 */
[----:B------:R-:W-:Y:S01]  /*18370*/  VIADD R11, R3, 0x32490 ;  /* 0x00032490030b7836 */ /* 0x000fe20000000000 */
[----:B------:R-:W-:Y:S01]  /*18380*/  IADD3 R9, R9, -0x60, RZ ;  /* 0xffffffa009097810 */ /* 0x000fe20007ffe0ff */
[----:B------:R-:W-:Y:S01]  /*18390*/  VIADD R10, R10, 0x1c400 ;  /* 0x0001c4000a0a7836 */ /* 0x000fe20000000000 */
[----:B------:R-:W-:Y:S01]  /*183a0*/  UIADD3.X UR5, URZ, UR43, URZ, UP0, !UPT ;  /* 0x0000002b3f057290 */ /* 0x000fe200087fe43f */
[----:B------:R-:W-:Y:S01]  /*183b0*/  UMOV UR6, 0x0 ;  /* 0x0000000000067882 */ /* 0x000fe20000000000 */
[----:B------:R-:W-:-:S10]  /*183c0*/  UMOV UR7, 0x12f00000 ;  /* 0x12f0000000077882 */ /* 0x000fd40000000000 */
.L_x_15317:
        /* <DEDUP_REMOVED lines=13> */
.L_x_15495:
[----:B------:R-:W-:Y:S05]  /*184a0*/  BSYNC B2 ;  /* 0x0000000000027941 */ /* 0x000fea0003800000 */
.L_x_15318:
        /* <DEDUP_REMOVED lines=11> */
.L_x_15321:
[----:B------:R-:W-:Y:S05]  /*18560*/  BSYNC B2 ;  /* 0x0000000000027941 */ /* 0x000fea0003800000 */
.L_x_15320:
        /* <DEDUP_REMOVED lines=9> */
.L_x_15322:
        /* <DEDUP_REMOVED lines=15> */
.L_x_15323:
        /* <DEDUP_REMOVED lines=15> */
.L_x_15324:
        /* <DEDUP_REMOVED lines=15> */
.L_x_15325:
        /* <DEDUP_REMOVED lines=10> */
.L_x_15312:
[----:B------:R-:W-:Y:S05]  /*18970*/  BSYNC B1 ;  /* 0x0000000000017941 */ /* 0x000fea0003800000 */
.L_x_15311:
        /* <DEDUP_REMOVED lines=9> */
.L_x_15341:
        /* <DEDUP_REMOVED lines=11> */
.L_x_15496:
[----:B------:R-:W-:Y:S05]  /*18ac0*/  BSYNC B2 ;  /* 0x0000000000027941 */ /* 0x000fea0003800000 */
.L_x_15328:
        /* <DEDUP_REMOVED lines=9> */
.L_x_15331:
[----:B------:R-:W-:Y:S05]  /*18b60*/  BSYNC B2 ;  /* 0x0000000000027941 */ /* 0x000fea0003800000 */
.L_x_15330:
        /* <DEDUP_REMOVED lines=11> */
.L_x_15332:
        /* <DEDUP_REMOVED lines=13> */
.L_x_15497:
[----:B------:R-:W-:Y:S05]  /*18cf0*/  BSYNC B2 ;  /* 0x0000000000027941 */ /* 0x000fea0003800000 */
.L_x_15333:
        /* <DEDUP_REMOVED lines=11> */
.L_x_15336:
[----:B------:R-:W-:Y:S05]  /*18db0*/  BSYNC B2 ;  /* 0x0000000000027941 */ /* 0x000fea0003800000 */
.L_x_15335:
        /* <DEDUP_REMOVED lines=9> */
.L_x_15337:
        /* <DEDUP_REMOVED lines=15> */
.L_x_15338:
        /* <DEDUP_REMOVED lines=15> */
.L_x_15339:
        /* <DEDUP_REMOVED lines=15> */
.L_x_15340:
        /* <DEDUP_REMOVED lines=10> */
.L_x_15327:
[----:B------:R-:W-:Y:S05]  /*191c0*/  BSYNC B1 ;  /* 0x0000000000017941 */ /* 0x000fea0003800000 */
.L_x_15326:
        /* <DEDUP_REMOVED lines=8> */
.L_x_15305:
[----:B------:R-:W-:Y:S05]  /*19250*/  BSYNC B0 ;  /* 0x0000000000007941 */ /* 0x000fea0003800000 */
.L_x_15304:
[----:B------:R-:W2:Y:S01]  /*19260*/  LDC R0, c[0x0][0x448] ;  /* 0x00011200ff007b82 */ /* 0x000ea20000000800 */
[----:B0-----:R-:W-:Y:S01]  /*19270*/  LEA R3, R17, 0x7f, 0x7 ;  /* 0x0000007f11037811 */ /* 0x001fe200078e38ff */
        /* <DEDUP_REMOVED lines=33> */
.L_x_15343:
        /* <DEDUP_REMOVED lines=14> */
[----:B-1----:R-:W-:-:S02]  /*19570*/  IMAD.U32 R10, RZ, RZ, UR4 ;  /* 0x00000004ff0a7e24 */ /* 0x002fc4000f8e00ff */
[----:B------:R-:W-:Y:S02]  /*19580*/  IMAD.U32 R11, RZ, RZ, UR5 ;  /* 0x00000005ff0b7e24 */ /* 0x000fe4000f8e00ff */
[----:B------:R-:W-:Y:S02]  /*19590*/  IMAD.MOV.U32 R12, RZ, RZ, 0x1 ;  /* 0x00000001ff0c7424 */ /* 0x000fe400078e00ff */
[----:B------:R-:W-:-:S07]  /*195a0*/  IMAD.MOV.U32 R13, RZ, RZ, RZ ;  /* 0x000000ffff0d7224 */ /* 0x000fce00078e00ff */
[----:B------:R-:W-:-:S07]  /*195b0*/  LEPC R20, `(.L_x_15346) ;  /* 0x000000001014794e */ /* 0x000fce0000000000 */
[----:B0-----:R-:W-:Y:S05]  /*195c0*/  CALL.ABS.NOINC R2 ;  /* 0x0000000002007343 */ /* 0x001fea0003c00000 */
.L_x_15346:
[----:B------:R-:W-:Y:S05]  /*195d0*/  BSYNC B6 ;  /* 0x0000000000067941 */ /* 0x000fea0003800000 */
.L_x_15345:
        /* <DEDUP_REMOVED lines=14> */
[----:B-1----:R-:W-:-:S02]  /*196c0*/  IMAD.U32 R10, RZ, RZ, UR4 ;  /* 0x00000004ff0a7e24 */ /* 0x002fc4000f8e00ff */
[----:B------:R-:W-:Y:S02]  /*196d0*/  IMAD.U32 R11, RZ, RZ, UR5 ;  /* 0x00000005ff0b7e24 */ /* 0x000fe4000f8e00ff */
[----:B------:R-:W-:Y:S02]  /*196e0*/  IMAD.MOV.U32 R8, RZ, RZ, 0x70 ;  /* 0x00000070ff087424 */ /* 0x000fe400078e00ff */
[----:B0-----:R-:W-:-:S07]  /*196f0*/  IMAD.MOV.U32 R12, RZ, RZ, 0x1 ;  /* 0x00000001ff0c7424 */ /* 0x001fce00078e00ff */
[----:B------:R-:W-:-:S07]  /*19700*/  LEPC R20, `(.L_x_15349) ;  /* 0x000000001014794e */ /* 0x000fce0000000000 */
[----:B--2---:R-:W-:Y:S05]  /*19710*/  CALL.ABS.NOINC R2 ;  /* 0x0000000002007343 */ /* 0x004fea0003c00000 */
.L_x_15349:
        /* <DEDUP_REMOVED lines=15> */
.L_x_15348:
[----:B------:R-:W-:Y:S05]  /*19810*/  BSYNC B6 ;  /* 0x0000000000067941 */ /* 0x000fea0003800000 */
.L_x_15347:
[----:B------:R-:W0:Y:S01]  /*19820*/  S2R R20, SR_TID.X ;  /* 0x0000000000147919 */ /* 0x000e220000002100 */
[----:B------:R-:W-:Y:S01]  /*19830*/  ULDC.64 UR4, c[0x0][0xaf0] ;  /* 0x0002bc0000047ab9 */ /* 0x000fe20000000a00 */
[----:B-1----:R-:W1:Y:S01]  /*19840*/  LDC R10, c[0x0][0x430] ;  /* 0x00010c00ff0a7b82 */ /* 0x002e620000000800 */
[----:B------:R-:W2:Y:S01]  /*19850*/  LDL R2, [R1+0x1c] ;  /* 0x00001c0001027983 */ /* 0x000ea20000100800 */
[----:B------:R-:W-:-:S04]  /*19860*/  ISETP.NE.U32.AND P0, PT, RZ, UR4, PT ;  /* 0x00000004ff007c0c */ /* 0x000fc8000bf05070 */
[----:B------:R-:W-:-:S13]  /*19870*/  ISETP.NE.AND.EX P0, PT, RZ, UR5, PT, P0 ;  /* 0x00000005ff007c0c */ /* 0x000fda000bf05300 */
[----:B------:R-:W-:Y:S01]  /*19880*/  @P0 IADD3 R28, P1, R28, UR4, RZ ;  /* 0x000000041c1c0c10 */ /* 0x000fe2000ff3e0ff */
[----:B------:R-:W3:Y:S01]  /*19890*/  S2R R11, SR_TID.X ;  /* 0x00000000000b7919 */ /* 0x000ee20000002100 */
[----:B------:R-:W-:Y:S02]  /*198a0*/  ULDC UR4, c[0x0][0x2f4] ;  /* 0x0000bd0000047ab9 */ /* 0x000fe40000000800 */
[----:B------:R-:W-:Y:S01]  /*198b0*/  @P0 IADD3.X R29, R29, UR5, RZ, P1, !PT ;  /* 0x000000051d1d0c10 */ /* 0x000fe20008ffe4ff */
[----:B------:R-:W4:Y:S01]  /*198c0*/  S2R R12, SR_TID.X ;  /* 0x00000000000c7919 */ /* 0x000f220000002100 */
[----:B------:R-:W-:-:S03]  /*198d0*/  ULDC UR5, c[0x0][0x320] ;  /* 0x0000c80000057ab9 */ /* 0x000fc60000000800 */
[----:B------:R-:W2:Y:S01]  /*198e0*/  @P0 LDG.E R31, desc[UR40][R28.64] ;  /* 0x000000281c1f0981 */ /* 0x000ea2000c1e1900 */
[----:B0-----:R-:W-:-:S04]  /*198f0*/  LOP3.LUT R20, R20, 0x7f, RZ, 0xc0, !PT ;  /* 0x0000007f14147812 */ /* 0x001fc800078ec0ff */
[----:B------:R-:W-:Y:S02]  /*19900*/  SHF.R.U32.HI R21, RZ, 0x3, R20 ;  /* 0x00000003ff157819 */ /* 0x000fe40000011614 */
[----:B------:R-:W0:Y:S02]  /*19910*/  S2R R20, SR_TID.X ;  /* 0x0000000000147919 */ /* 0x000e240000002100 */
[----:B0-----:R-:W-:-:S05]  /*19920*/  IMAD.SHL.U32 R20, R20, 0x10, RZ ;  /* 0x0000001014147824 */ /* 0x001fca00078e00ff */
[----:B------:R-:W-:Y:S02]  /*19930*/  LOP3.LUT R20, R21, 0x70, R20, 0xf8, !PT ;  /* 0x0000007015147812 */ /* 0x000fe400078ef814 */
[----:B------:R-:W2:Y:S01]  /*19940*/  LDL.LU R21, [R1] ;  /* 0x0000000001157983 */ /* 0x000ea20000300800 */
[----:B-1----:R-:W-:-:S13]  /*19950*/  ISETP.NE.AND P1, PT, R10, 0x1, PT ;  /* 0x000000010a00780c */ /* 0x002fda0003f25270 */
[----:B------:R-:W0:Y:S01]  /*19960*/  @P1 LDC R3, c[0x0][0x434] ;  /* 0x00010d00ff031b82 */ /* 0x000e220000000800 */
[----:B---3--:R-:W-:Y:S02]  /*19970*/  IMAD.SHL.U32 R11, R11, 0x8, RZ ;  /* 0x000000080b0b7824 */ /* 0x008fe400078e00ff */
[----:B----4-:R-:W-:-:S03]  /*19980*/  IMAD.SHL.U32 R12, R12, 0x8, RZ ;  /* 0x000000080c0c7824 */ /* 0x010fc600078e00ff */
[----:B------:R-:W-:Y:S02]  /*19990*/  LOP3.LUT R11, R11, 0x38, RZ, 0xc0, !PT ;  /* 0x000000380b0b7812 */ /* 0x000fe400078ec0ff */
[----:B------:R-:W-:-:S04]  /*199a0*/  LOP3.LUT R12, R12, 0x38, RZ, 0xc0, !PT ;  /* 0x000000380c0c7812 */ /* 0x000fc800078ec0ff */
[----:B------:R-:W-:-:S04]  /*199b0*/  LOP3.LUT R12, R12, 0x40, RZ, 0xfc, !PT ;  /* 0x000000400c0c7812 */ /* 0x000fc800078efcff */
[----:B------:R-:W-:Y:S01]  /*199c0*/  ISETP.GE.AND P4, PT, R12, UR5, PT ;  /* 0x000000050c007c0c */ /* 0x000fe2000bf86270 */
[----:B------:R-:W-:Y:S01]  /*199d0*/  IMAD.MOV.U32 R37, RZ, RZ, RZ ;  /* 0x000000ffff257224 */ /* 0x000fe200078e00ff */
[----:B------:R-:W-:-:S04]  /*199e0*/  LOP3.LUT R12, R11, 0x80, RZ, 0xfc, !PT ;  /* 0x000000800b0c7812 */ /* 0x000fc800078efcff */
[----:B------:R-:W-:Y:S01]  /*199f0*/  ISETP.GE.AND P3, PT, R12, UR5, PT ;  /* 0x000000050c007c0c */ /* 0x000fe2000bf66270 */
[----:B------:R-:W-:Y:S01]  /*19a00*/  UMOV UR6, 0xffffffff ;  /* 0xffffffff00067882 */ /* 0x000fe20000000000 */
[----:B--2---:R-:W-:Y:S02]  /*19a10*/  VIADD R0, R2, 0xffffffff ;  /* 0xffffffff02007836 */ /* 0x004fe40000000000 */
[----:B------:R-:W1:Y:S02]  /*19a20*/  @P1 LDC R2, c[0x0][0x438] ;  /* 0x00010e00ff021b82 */ /* 0x000e640000000800 */
[----:B------:R-:W-:-:S05]  /*19a30*/  IMAD R8, R0, 0x60, R20 ;  /* 0x0000006000087824 */ /* 0x000fca00078e0214 */
[C---:B------:R-:W-:Y:S02]  /*19a40*/  ISETP.GE.AND P0, PT, R8.reuse, R30, PT ;  /* 0x0000001e0800720c */ /* 0x040fe40003f06270 */
[----:B------:R-:W-:Y:S02]  /*19a50*/  IADD3 R8, R8, R33, RZ ;  /* 0x0000002108087210 */ /* 0x000fe40007ffe0ff */
[----:B------:R-:W-:-:S03]  /*19a60*/  ISETP.GT.U32.OR P0, PT, R20, 0x5f, P0 ;  /* 0x0000005f1400780c */ /* 0x000fc60000704470 */
[----:B0-----:R-:W-:-:S04]  /*19a70*/  @P1 IMAD.HI.U32 R3, R8, R3, RZ ;  /* 0x0000000308031227 */ /* 0x001fc800078e00ff */
[----:B------:R-:W-:Y:S01]  /*19a80*/  IMAD.MOV.U32 R9, RZ, RZ, R8 ;  /* 0x000000ffff097224 */ /* 0x000fe200078e0008 */
[----:B-1----:R-:W-:-:S05]  /*19a90*/  @P1 SHF.R.U32.HI R9, RZ, R2, R3 ;  /* 0x00000002ff091219 */ /* 0x002fca0000011603 */
[----:B------:R-:W0:Y:S08]  /*19aa0*/  @!P0 LDC.64 R4, c[0x0][0x418] ;  /* 0x00010600ff048b82 */ /* 0x000e300000000a00 */
[----:B------:R-:W1:Y:S01]  /*19ab0*/  @!P0 LDC.64 R2, c[0x0][0x428] ;  /* 0x00010a00ff028b82 */ /* 0x000e620000000a00 */
[--C-:B------:R-:W-:Y:S01]  /*19ac0*/  @!P0 SHF.R.S32.HI R7, RZ, 0x1f, R9.reuse ;  /* 0x0000001fff078819 */ /* 0x100fe20000011409 */
[----:B------:R-:W-:Y:S01]  /*19ad0*/  @!P0 IMAD.MOV.U32 R6, RZ, RZ, R9 ;  /* 0x000000ffff068224 */ /* 0x000fe200078e0009 */
[----:B------:R-:W-:-:S03]  /*19ae0*/  SHF.R.S32.HI R34, RZ, 0x1f, R31 ;  /* 0x0000001fff227819 */ /* 0x000fc6000001141f */
[----:B-1----:R-:W-:-:S04]  /*19af0*/  @!P0 IMAD.WIDE.U32 R6, R31, R2, R6 ;  /* 0x000000021f068225 */ /* 0x002fc800078e0006 */
[----:B------:R-:W-:-:S04]  /*19b00*/  @!P0 IMAD R2, R34, R2, RZ ;  /* 0x0000000222028224 */ /* 0x000fc800078e02ff */
[----:B------:R-:W-:Y:S01]  /*19b10*/  @!P0 IMAD R3, R31, R3, R2 ;  /* 0x000000031f038224 */ /* 0x000fe200078e0202 */
[----:B------:R-:W-:-:S04]  /*19b20*/  MOV R2, UR38 ;  /* 0x0000002600027c02 */ /* 0x000fc80008000f00 */
[----:B------:R-:W-:Y:S01]  /*19b30*/  ISETP.NE.AND P2, PT, R2, 0x3, PT ;  /* 0x000000030200780c */ /* 0x000fe20003f45270 */
[----:B------:R-:W-:Y:S01]  /*19b40*/  @!P0 IMAD.IADD R3, R7, 0x1, R3 ;  /* 0x0000000107038824 */ /* 0x000fe200078e0203 */
[C---:B0-----:R-:W-:Y:S02]  /*19b50*/  @!P0 LEA R4, P1, R6.reuse, R4, 0x2 ;  /* 0x0000000406048211 */ /* 0x041fe400078210ff */
[----:B------:R-:W-:Y:S02]  /*19b60*/  LOP3.LUT R21, R21, 0xfffff7ff, RZ, 0xc0, !PT ;  /* 0xfffff7ff15157812 */ /* 0x000fe400078ec0ff */
[----:B------:R-:W-:Y:S02]  /*19b70*/  @!P0 LEA.HI.X R5, R6, R5, R3, 0x2, P1 ;  /* 0x0000000506058211 */ /* 0x000fe400008f1403 */
[----:B------:R-:W-:-:S03]  /*19b80*/  ISETP.GE.AND P1, PT, R11, UR4, PT ;  /* 0x000000040b007c0c */ /* 0x000fc6000bf26270 */
[----:B------:R0:W5:Y:S02]  /*19b90*/  @!P0 LDG.E R37, desc[UR40][R4.64] ;  /* 0x0000002804258981 */ /* 0x000164000c1e1900 */
[----:B------:R-:W-:-:S04]  /*19ba0*/  @P2 LOP3.LUT R21, R21, 0x800, RZ, 0xfc, !PT ;  /* 0x0000080015152812 */ /* 0x000fc800078efcff */
[----:B------:R-:W-:-:S04]  /*19bb0*/  LOP3.LUT R21, R21, 0xfffffffd, RZ, 0xc0, !PT ;  /* 0xfffffffd15157812 */ /* 0x000fc800078ec0ff */
[----:B------:R-:W-:-:S04]  /*19bc0*/  @P1 LOP3.LUT R21, R21, 0x2, RZ, 0xfc, !PT ;  /* 0x0000000215151812 */ /* 0x000fc800078efcff */
[----:B------:R-:W-:-:S04]  /*19bd0*/  LOP3.LUT R21, R21, 0xffffffef, RZ, 0xc0, !PT ;  /* 0xffffffef15157812 */ /* 0x000fc800078ec0ff */
[----:B------:R-:W-:Y:S02]  /*19be0*/  @P4 LOP3.LUT R21, R21, 0x10, RZ, 0xfc, !PT ;  /* 0x0000001015154812 */ /* 0x000fe400078efcff */
[----:B------:R-:W-:Y:S02]  /*19bf0*/  ISETP.GE.AND P0, PT, R11, UR5, PT ;  /* 0x000000050b007c0c */ /* 0x000fe4000bf06270 */
[----:B------:R-:W-:Y:S02]  /*19c00*/  LOP3.LUT R21, R21, 0xfffffffe, RZ, 0xc0, !PT ;  /* 0xfffffffe15157812 */ /* 0x000fe400078ec0ff */
[----:B------:R-:W-:Y:S02]  /*19c10*/  LOP3.LUT R11, R11, 0xc0, RZ, 0xfc, !PT ;  /* 0x000000c00b0b7812 */ /* 0x000fe400078efcff */
[----:B------:R-:W-:Y:S02]  /*19c20*/  LOP3.LUT R21, R21, 0xfffffff7, RZ, 0xc0, !PT ;  /* 0xfffffff715157812 */ /* 0x000fe400078ec0ff */
[----:B------:R-:W-:-:S02]  /*19c30*/  ISETP.GE.AND P1, PT, R11, UR5, PT ;  /* 0x000000050b007c0c */ /* 0x000fc4000bf26270 */
[----:B------:R-:W-:Y:S01]  /*19c40*/  @P3 LOP3.LUT R21, R21, 0x8, RZ, 0xfc, !PT ;  /* 0x0000000815153812 */ /* 0x000fe200078efcff */
[----:B------:R-:W-:-:S03]  /*19c50*/  IMAD.MOV R3, RZ, RZ, -R9 ;  /* 0x000000ffff037224 */ /* 0x000fc600078e0a09 */
[----:B------:R-:W-:Y:S01]  /*19c60*/  @P0 LOP3.LUT R21, R21, 0x1, RZ, 0xfc, !PT ;  /* 0x0000000115150812 */ /* 0x000fe200078efcff */
[----:B------:R-:W-:-:S03]  /*19c70*/  IMAD R3, R10, R3, R8 ;  /* 0x000000030a037224 */ /* 0x000fc600078e0208 */
[----:B------:R-:W-:-:S04]  /*19c80*/  LOP3.LUT R21, R21, 0xfffffffb, RZ, 0xc0, !PT ;  /* 0xfffffffb15157812 */ /* 0x000fc800078ec0ff */
[----:B------:R-:W-:Y:S01]  /*19c90*/  @P1 LOP3.LUT R21, R21, 0x4, RZ, 0xfc, !PT ;  /* 0x0000000415151812 */ /* 0x000fe200078efcff */
[----:B------:R0:W-:Y:S04]  /*19ca0*/  STL [R1+0x8], R3 ;  /* 0x0000080301007387 */ /* 0x0001e80000100800 */
[----:B------:R0:W-:Y:S01]  /*19cb0*/  STL [R1], R21 ;  /* 0x0000001501007387 */ /* 0x0001e20000100800 */
[----:B------:R-:W-:Y:S05]  /*19cc0*/  BRA.DIV UR6, `(.L_x_15350) ;  /* 0x0000006206fc7947 */ /* 0x000fea000b800000 */
.L_x_15500:
[----:B0-----:R-:W-:Y:S01]  /*19cd0*/  SEL R3, RZ, 0x1, P0 ;  /* 0x00000001ff037807 */ /* 0x001fe20000000000 */
[----:B------:R-:W-:Y:S01]  /*19ce0*/  IMAD.MOV.U32 R2, RZ, RZ, R21 ;  /* 0x000000ffff027224 */ /* 0x000fe200078e0015 */
[----:B------:R-:W-:Y:S02]  /*19cf0*/  ISETP.GT.U32.AND P0, PT, R20, 0x5f, PT ;  /* 0x0000005f1400780c */ /* 0x000fe40003f04070 */
[----:B------:R-:W-:Y:S01]  /*19d00*/  SHF.R.S32.HI R28, RZ, 0x1f, R18 ;  /* 0x0000001fff1c7819 */ /* 0x000fe20000011412 */
[----:B------:R0:W-:Y:S01]  /*19d10*/  STL [R1+0x60], R3 ;  /* 0x0000600301007387 */ /* 0x0001e20000100800 */
[----:B------:R-:W-:-:S09]  /*19d20*/  LOP3.LUT R2, R2, 0xffffffdf, RZ, 0xc0, !PT ;  /* 0xffffffdf02027812 */ /* 0x000fd200078ec0ff */
[----:B------:R-:W-:-:S05]  /*19d30*/  @P0 LOP3.LUT R2, R2, 0x20, RZ, 0xfc, !PT ;  /* 0x0000002002020812 */ /* 0x000fca00078efcff */
[----:B------:R0:W-:Y:S01]  /*19d40*/  STL [R1], R2 ;  /* 0x0000000201007387 */ /* 0x0001e20000100800 */
[----:B------:R-:W-:Y:S05]  /*19d50*/  @!P2 BRA `(.L_x_15351) ;  /* 0x000000000004a947 */ /* 0x000fea0003800000 */
[----:B------:R-:W-:Y:S01]  /*19d60*/  BPT.TRAP 0x1 ;  /* 0x000000040000795c */ /* 0x000fe20000300000 */
.L_x_15351:
[----:B------:R-:W-:Y:S01]  /*19d70*/  IMAD R30, R0, -0x60, R30 ;  /* 0xffffffa0001e7824 */ /* 0x000fe200078e021e */
[----:B------:R-:W-:Y:S01]  /*19d80*/  SHF.L.U32 R0, R26, 0x1f, RZ ;  /* 0x0000001f1a007819 */ /* 0x000fe200000006ff */
[----:B------:R-:W-:Y:S01]  /*19d90*/  IMAD R29, R24, 0x8, R22 ;  /* 0x00000008181d7824 */ /* 0x000fe200078e0216 */
[----:B------:R-:W-:Y:S03]  /*19da0*/  BSSY B0, `(.L_x_15352) ;  /* 0x0000003000007945 */ /* 0x000fe60003800000 */
[----:B------:R-:W1:Y:S02]  /*19db0*/  SYNCS.PHASECHK.TRANS64.TRYWAIT P0, [R29+URZ+0x32440], R0 ;  /* 0x032440001d0075a7 */ /* 0x000e64000800017f */
[----:B-1----:R-:W-:Y:S05]  /*19dc0*/  @!P0 BRA `(.L_x_15353) ;  /* 0x0000006000f08947 */ /* 0x002fea0003800000 */
.L_x_15501:
[----:B------:R-:W-:Y:S05]  /*19dd0*/  BSYNC B0 ;  /* 0x0000000000007941 */ /* 0x000fea0003800000 */
.L_x_15352:
[----:B0-----:R-:W1:Y:S01]  /*19de0*/  LDL R2, [R1+0x8] ;  /* 0x0000080001027983 */ /* 0x001e620000100800 */
[----:B------:R-:W-:-:S03]  /*19df0*/  ULDC.64 UR4, c[0x0][0x300] ;  /* 0x0000c00000047ab9 */ /* 0x000fc60000000a00 */
[----:B------:R-:W2:Y:S01]  /*19e00*/  LDL R3, [R1] ;  /* 0x0000000001037983 */ /* 0x000ea20000100800 */
[----:B-----5:R-:W-:Y:S01]  /*19e10*/  SHF.R.S32.HI R4, RZ, 0x1f, R37 ;  /* 0x0000001fff047819 */ /* 0x020fe20000011425 */
[----:B------:R-:W0:Y:S02]  /*19e20*/  S2R R7, SR_TID.X ;  /* 0x0000000000077919 */ /* 0x000e240000002100 */
[----:B0-----:R-:W-:-:S05]  /*19e30*/  IMAD.SHL.U32 R7, R7, 0x8, RZ ;  /* 0x0000000807077824 */ /* 0x001fca00078e00ff */
[----:B------:R-:W-:Y:S02]  /*19e40*/  LOP3.LUT R7, R7, 0x38, RZ, 0xc0, !PT ;  /* 0x0000003807077812 */ /* 0x000fe400078ec0ff */
[----:B-1----:R-:W-:-:S05]  /*19e50*/  SHF.R.S32.HI R0, RZ, 0x1f, R2 ;  /* 0x0000001fff007819 */ /* 0x002fca0000011402 */
[----:B------:R0:W-:Y:S01]  /*19e60*/  STL [R1+0x44], R0 ;  /* 0x0000440001007387 */ /* 0x0001e20000100800 */
[----:B--2---:R-:W-:Y:S01]  /*19e70*/  LOP3.LUT P2, RZ, R3, 0x2, RZ, 0xc0, !PT ;  /* 0x0000000203ff7812 */ /* 0x004fe2000784c0ff */
[----:B0-----:R-:W-:-:S04]  /*19e80*/  IMAD R0, R0, UR4, RZ ;  /* 0x0000000400007c24 */ /* 0x001fc8000f8e02ff */
[C---:B------:R-:W-:Y:S02]  /*19e90*/  IMAD R0, R2.reuse, UR5, R0 ;  /* 0x0000000502007c24 */ /* 0x040fe4000f8e0200 */
[----:B------:R-:W-:Y:S01]  /*19ea0*/  IMAD.WIDE.U32 R2, R2, UR4, RZ ;  /* 0x0000000402027c25 */ /* 0x000fe2000f8e00ff */
[----:B------:R-:W-:Y:S01]  /*19eb0*/  ULDC.64 UR4, c[0x0][0x310] ;  /* 0x0000c40000047ab9 */ /* 0x000fe20000000a00 */
[----:B------:R0:W-:Y:S02]  /*19ec0*/  STL [R1+0x48], R4 ;  /* 0x0000480401007387 */ /* 0x0001e40000100800 */
[----:B------:R-:W-:Y:S02]  /*19ed0*/  IMAD.IADD R3, R3, 0x1, R0 ;  /* 0x0000000103037824 */ /* 0x000fe400078e0200 */
[----:B------:R-:W-:Y:S02]  /*19ee0*/  IMAD R0, R4, UR4, RZ ;  /* 0x0000000404007c24 */ /* 0x000fe4000f8e02ff */
[----:B0-----:R-:W0:Y:S02]  /*19ef0*/  S2R R4, SR_TID.X ;  /* 0x0000000000047919 */ /* 0x001e240000002100 */
[----:B------:R-:W-:-:S02]  /*19f00*/  IMAD R0, R37, UR5, R0 ;  /* 0x0000000525007c24 */ /* 0x000fc4000f8e0200 */
[----:B------:R-:W-:Y:S01]  /*19f10*/  IMAD.WIDE.U32 R2, R37, UR4, R2 ;  /* 0x0000000425027c25 */ /* 0x000fe2000f8e0002 */
[----:B------:R-:W-:-:S04]  /*19f20*/  ULDC.64 UR4, c[0x0][0x308] ;  /* 0x0000c20000047ab9 */ /* 0x000fc80000000a00 */
[----:B------:R-:W-:Y:S01]  /*19f30*/  IADD3 R3, R3, R0, RZ ;  /* 0x0000000003037210 */ /* 0x000fe20007ffe0ff */
[----:B------:R-:W-:-:S04]  /*19f40*/  IMAD R0, R28, UR4, RZ ;  /* 0x000000041c007c24 */ /* 0x000fc8000f8e02ff */
[C---:B------:R-:W-:Y:S02]  /*19f50*/  IMAD R0, R18.reuse, UR5, R0 ;  /* 0x0000000512007c24 */ /* 0x040fe4000f8e0200 */
[----:B------:R-:W-:Y:S01]  /*19f60*/  IMAD.WIDE.U32 R2, R18, UR4, R2 ;  /* 0x0000000412027c25 */ /* 0x000fe2000f8e0002 */
        /* <DEDUP_REMOVED lines=63> */
.L_x_15515:
        /* <DEDUP_REMOVED lines=10> */
.L_x_15355:
        /* <DEDUP_REMOVED lines=11> */
.L_x_15356:
        /* <DEDUP_REMOVED lines=33> */
.L_x_15358:
[----:B------:R-:W-:Y:S05]  /*1a6c0*/  BSYNC B6 ;  /* 0x0000000000067941 */ /* 0x000fea0003800000 */
.L_x_15357:
[----:B------:R-:W2:Y:S01]  /*1a6d0*/  LDL R20, [R1+0x2c] ;  /* 0x00002c0001147983 */ /* 0x000ea20000100800 */
[----:B------:R-:W-:Y:S01]  /*1a6e0*/  IMAD.MOV.U32 R21, RZ, RZ, R35 ;  /* 0x000000ffff157224 */ /* 0x000fe200078e0023 */
[----:B------:R-:W3:Y:S01]  /*1a6f0*/  LDC R6, c[0x0][0x448] ;  /* 0x00011200ff067b82 */ /* 0x000ee20000000800 */
[----:B------:R-:W-:Y:S01]  /*1a700*/  ULDC.64 UR4, c[0x0][0x298] ;  /* 0x0000a60000047ab9 */ /* 0x000fe20000000a00 */
[----:B------:R4:W5:Y:S01]  /*1a710*/  LDL R9, [R1+0x4] ;  /* 0x0000040001097983 */ /* 0x0009620000100800 */
[----:B0-----:R-:W0:Y:S01]  /*1a720*/  S2R R2, SR_TID.X ;  /* 0x0000000000027919 */ /* 0x001e220000002100 */
[----:B------:R-:W1:Y:S01]  /*1a730*/  S2R R35, SR_TID.X ;  /* 0x0000000000237919 */ /* 0x000e620000002100 */
[----:B---3--:R-:W-:-:S13]  /*1a740*/  ISETP.NE.AND P0, PT, R6, 0x1, PT ;  /* 0x000000010600780c */ /* 0x008fda0003f05270 */
[----:B------:R-:W3:Y:S01]  /*1a750*/  @P0 LDC R3, c[0x0][0x450] ;  /* 0x00011400ff030b82 */ /* 0x000ee20000000800 */
[----:B0-----:R-:W-:-:S04]  /*1a760*/  LOP3.LUT R2, R2, 0x7f, RZ, 0xc0, !PT ;  /* 0x0000007f02027812 */ /* 0x001fc800078ec0ff */
[----:B------:R-:W-:Y:S01]  /*1a770*/  SHF.R.U32.HI R2, RZ, 0x3, R2 ;  /* 0x00000003ff027819 */ /* 0x000fe20000011602 */
[----:B-1----:R-:W-:Y:S02]  /*1a780*/  IMAD.SHL.U32 R35, R35, 0x10, RZ ;  /* 0x0000001023237824 */ /* 0x002fe400078e00ff */
[----:B--2---:R-:W-:Y:S02]  /*1a790*/  IMAD.MOV.U32 R4, RZ, RZ, R20 ;  /* 0x000000ffff047224 */ /* 0x004fe400078e0014 */
[----:B------:R-:W2:Y:S01]  /*1a7a0*/  LDL R20, [R1+0x10] ;  /* 0x0000100001147983 */ /* 0x000ea20000100800 */
[----:B------:R-:W-:Y:S01]  /*1a7b0*/  LOP3.LUT R35, R2, 0x70, R35, 0xf8, !PT ;  /* 0x0000007002237812 */ /* 0x000fe200078ef823 */
[----:B------:R-:W-:Y:S01]  /*1a7c0*/  IMAD R4, R4, UR4, RZ ;  /* 0x0000000404047c24 */ /* 0x000fe2000f8e02ff */
[----:B------:R-:W0:Y:S02]  /*1a7d0*/  @P0 LDC R2, c[0x0][0x44c] ;  /* 0x00011300ff020b82 */ /* 0x000e240000000800 */
[----:B------:R-:W-:Y:S01]  /*1a7e0*/  LEA R35, R17, R35, 0x7 ;  /* 0x0000002311237211 */ /* 0x000fe200078e38ff */
[----:B------:R-:W-:-:S04]  /*1a7f0*/  IMAD R4, R36, UR5, R4 ;  /* 0x0000000524047c24 */ /* 0x000fc8000f8e0204 */
[----:B------:R-:W-:Y:S02]  /*1a800*/  IMAD.MOV.U32 R0, RZ, RZ, R35 ;  /* 0x000000ffff007224 */ /* 0x000fe400078e0023 */
        /* <DEDUP_REMOVED lines=25> */
[----:B------:R-:W-:Y:S01]  /*1a9a0*/  IMAD R0, R6, R0, R35 ;  /* 0x0000000006007224 */ /* 0x000fe200078e0223 */
[----:B------:R-:W-:-:S04]  /*1a9b0*/  IADD3 R3, R3, R4, RZ ;  /* 0x0000000403037210 */ /* 0x000fc80007ffe0ff */
        /* <DEDUP_REMOVED lines=13> */
[----:B----4-:R-:W-:Y:S10]  /*1aa90*/  BRA.DIV UR5, `(.L_x_15359) ;  /* 0x0000005e05d07947 */ /* 0x010ff4000b800000 */
[----:B------:R-:W0:Y:S01]  /*1aaa0*/  SHFL.IDX PT, R5, R0, RZ, 0x181f ;  /* 0x00181fff00057589 */ /* 0x000e2200000e0000 */
[----:B-----5:R-:W-:Y:S02]  /*1aab0*/  IMAD R2, R9, R6, RZ ;  /* 0x0000000609027224 */ /* 0x020fe400078e02ff */
[----:B------:R-:W-:Y:S01]  /*1aac0*/  IMAD R17, R17, 0x80, R8 ;  /* 0x0000008011117824 */ /* 0x000fe200078e0208 */
        /* <DEDUP_REMOVED lines=13> */
[----:B--2---:R-:W-:-:S05]  /*1aba0*/  VIADD R6, R17, 0x20 ;  /* 0x0000002011067836 */ /* 0x004fca0000000000 */
[----:B------:R-:W-:Y:S04]  /*1abb0*/  STL [R1+0x20], R6 ;  /* 0x0000200601007387 */ /* 0x000fe80000100800 */
[----:B0-----:R-:W0:Y:S04]  /*1abc0*/  SHFL.IDX PT, R5, R0, 0x1, 0x181f ;  /* 0x00381f0000057f89 */ /* 0x001e2800000e0000 */
[----:B------:R-:W1:Y:S01]  /*1abd0*/  SHFL.IDX PT, R4, R3, 0x1, 0x181f ;  /* 0x00381f0003047f89 */ /* 0x000e6200000e0000 */
[----:B0-----:R-:W-:-:S04]  /*1abe0*/  @!P0 LEA R5, P2, R7, R5, 0x1 ;  /* 0x0000000507058211 */ /* 0x001fc800078408ff */
[----:B-1----:R-:W-:-:S04]  /*1abf0*/  @!P0 IADD3.X R4, RZ, R4, RZ, P2, !PT ;  /* 0x00000004ff048210 */ /* 0x002fc800017fe4ff */
[----:B------:R-:W-:-:S04]  /*1ac00*/  @!P0 LOP3.LUT R5, R5, R4, RZ, 0x3c, !PT ;  /* 0x0000000405058212 */ /* 0x000fc800078e3cff */
[----:B------:R-:W-:-:S04]  /*1ac10*/  @!P0 LOP3.LUT R4, R5, R4, RZ, 0x3c, !PT ;  /* 0x0000000405048212 */ /* 0x000fc800078e3cff */
[----:B------:R-:W-:-:S05]  /*1ac20*/  @!P0 LOP3.LUT R5, R5, R4, RZ, 0x3c, !PT ;  /* 0x0000000405058212 */ /* 0x000fca00078e3cff */
[----:B------:R0:W-:Y:S01]  /*1ac30*/  @!P0 LDGSTS.E.BYPASS.LTC128B.128 [R25+0x18c00], desc[UR40][R4.64], !P1 ;  /* 0x18c0000004198fae */ /* 0x0001e2000c901d68 */
[----:B------:R-:W-:Y:S01]  /*1ac40*/  ISETP.GE.AND P0, PT, R6, R2, PT ;  /* 0x000000020600720c */ /* 0x000fe20003f06270 */
[----:B------:R-:W-:-:S05]  /*1ac50*/  VIADD R6, R17, 0x30 ;  /* 0x0000003011067836 */ /* 0x000fca0000000000 */
[----:B------:R-:W-:Y:S04]  /*1ac60*/  STL [R1+0x24], R6 ;  /* 0x0000240601007387 */ /* 0x000fe80000100800 */
        /* <DEDUP_REMOVED lines=23> */
[----:B0-----:R-:W-:-:S04]  /*1ade0*/  @!P0 LEA R5, P2, R7, R4, 0x1 ;  /* 0x0000000407058211 */ /* 0x001fc800078408ff */
[----:B------:R-:W-:Y:S02]  /*1adf0*/  @!P0 IADD3.X R4, RZ, R6, RZ, P2, !PT ;  /* 0x00000006ff048210 */ /* 0x000fe400017fe4ff */
[----:B------:R-:W-:Y:S02]  /*1ae00*/  SHFL.IDX PT, R6, R3, 0x5, 0x181f ;  /* 0x00b81f0003067f89 */ /* 0x000fe400000e0000 */
        /* <DEDUP_REMOVED lines=25> */
.L_x_15532:
[----:B01----:R-:W-:-:S05]  /*1afa0*/  VIADD R4, R17, 0x70 ;  /* 0x0000007011047836 */ /* 0x003fca0000000000 */
        /* <DEDUP_REMOVED lines=10> */
.L_x_15360:
        /* <DEDUP_REMOVED lines=28> */
.L_x_15362:
[----:B------:R-:W-:Y:S05]  /*1b210*/  BSYNC B6 ;  /* 0x0000000000067941 */ /* 0x000fea0003800000 */
.L_x_15361:
        /* <DEDUP_REMOVED lines=9> */
[----:B-1----:R-:W-:-:S04]  /*1b2b0*/  SHF.L.U32 R7, R7, 0x3, RZ ;  /* 0x0000000307077819 */ /* 0x002fc800000006ff */
        /* <DEDUP_REMOVED lines=11> */
[----:B---3--:R-:W-:-:S04]  /*1b370*/  IMAD R0, R21, UR4, RZ ;  /* 0x0000000415007c24 */ /* 0x008fc8000f8e02ff */
[C---:B----4-:R-:W-:Y:S02]  /*1b380*/  IMAD R0, R20.reuse, UR5, R0 ;  /* 0x0000000514007c24 */ /* 0x050fe4000f8e0200 */
[----:B------:R-:W-:Y:S01]  /*1b390*/  IMAD.WIDE.U32 R2, R20, UR4, R2 ;  /* 0x0000000414027c25 */ /* 0x000fe2000f8e0002 */
[----:B------:R-:W-:Y:S01]  /*1b3a0*/  ULDC.64 UR4, c[0x0][0x3d0] ;  /* 0x0000f40000047ab9 */ /* 0x000fe20000000a00 */
[----:B------:R-:W1:Y:S02]  /*1b3b0*/  S2R R20, SR_TID.X ;  /* 0x0000000000147919 */ /* 0x000e640000002100 */
[----:B------:R-:W-:Y:S02]  /*1b3c0*/  IMAD.IADD R3, R3, 0x1, R0 ;  /* 0x0000000103037824 */ /* 0x000fe400078e0200 */
[----:B------:R-:W2:Y:S02]  /*1b3d0*/  @P0 LDC R0, c[0x0][0x44c] ;  /* 0x00011300ff000b82 */ /* 0x000ea40000000800 */
[----:B--2---:R-:W-:-:S04]  /*1b3e0*/  @P0 IMAD.HI.U32 R0, R35, R0, RZ ;  /* 0x0000000023000227 */ /* 0x004fc800078e00ff */
[----:B-1----:R-:W-:Y:S01]  /*1b3f0*/  IMAD.SHL.U32 R20, R20, 0x8, RZ ;  /* 0x0000000814147824 */ /* 0x002fe200078e00ff */
[----:B0-----:R-:W-:-:S04]  /*1b400*/  @P0 SHF.R.U32.HI R4, RZ, R5, R0 ;  /* 0x00000005ff040219 */ /* 0x001fc80000011600 */
[--C-:B------:R-:W-:Y:S01]  /*1b410*/  SHF.R.S32.HI R5, RZ, 0x1f, R4.reuse ;  /* 0x0000001fff057819 */ /* 0x100fe20000011404 */
[----:B------:R-:W-:Y:S01]  /*1b420*/  IMAD.MOV R0, RZ, RZ, -R4 ;  /* 0x000000ffff007224 */ /* 0x000fe200078e0a04 */
[----:B------:R-:W-:Y:S01]  /*1b430*/  LOP3.LUT R20, R20, 0x38, RZ, 0xc0, !PT ;  /* 0x0000003814147812 */ /* 0x000fe200078ec0ff */
[----:B------:R-:W-:-:S03]  /*1b440*/  IMAD.WIDE.U32 R2, R4, UR4, R2 ;  /* 0x0000000404027c25 */ /* 0x000fc6000f8e0002 */
[----:B------:R-:W-:Y:S01]  /*1b450*/  LOP3.LUT R10, R20, 0x40, RZ, 0xfc, !PT ;  /* 0x00000040140a7812 */ /* 0x000fe200078efcff */
[----:B------:R-:W-:Y:S01]  /*1b460*/  IMAD R0, R6, R0, R35 ;  /* 0x0000000006007224 */ /* 0x000fe200078e0223 */
[C---:B------:R-:W-:Y:S01]  /*1b470*/  LOP3.LUT R9, R20.reuse, 0x80, RZ, 0xfc, !PT ;  /* 0x0000008014097812 */ /* 0x040fe200078efcff */
[----:B------:R-:W-:Y:S01]  /*1b480*/  IMAD R5, R5, UR4, RZ ;  /* 0x0000000405057c24 */ /* 0x000fe2000f8e02ff */
[----:B------:R-:W-:-:S03]  /*1b490*/  LOP3.LUT R8, R20, 0xc0, RZ, 0xfc, !PT ;  /* 0x000000c014087812 */ /* 0x000fc600078efcff */
        /* <DEDUP_REMOVED lines=96> */
.L_x_15550:
        /* <DEDUP_REMOVED lines=13> */
.L_x_15365:
[----:B------:R-:W-:Y:S05]  /*1bb70*/  BSYNC B0 ;  /* 0x0000000000007941 */ /* 0x000fea0003800000 */
.L_x_15364:
[----:B------:R-:W-:Y:S01]  /*1bb80*/  NOP ;  /* 0x0000000000007918 */ /* 0x000fe20000000000 */
[----:B------:R-:W-:-:S13]  /*1bb90*/  PLOP3.LUT P0, PT, PT, PT, PT, 0x80, 0x0 ;  /* 0x000000000000781c */ /* 0x000fda0003f0f070 */
.L_x_15366:
[----:B------:R-:W-:Y:S02]  /*1bba0*/  PLOP3.LUT P1, PT, P1, P0, PT, 0xa2, 0x0 ;  /* 0x000000000000781c */ /* 0x000fe40000f21472 */
[----:B------:R-:W-:-:S08]  /*1bbb0*/  @P0 R2UR P1, UR4, R22 ;  /* 0x00000000160402ca */ /* 0x000fd00000020000 */
[----:B------:R-:W-:-:S05]  /*1bbc0*/  @P0 PLOP3.LUT P0, PT, P1, PT, PT, 0x80, 0x0 ;  /* 0x000000000000081c */ /* 0x000fca0000f0f070 */
[----:B------:R-:W-:Y:S01]  /*1bbd0*/  @!P1 SYNCS.ARRIVE.TRANS64.RED.A0T1 RZ, [UR4+0x32410], RZ ;  /* 0x032410ffffff99a7 */ /* 0x000fe20008200404 */
[----:B------:R-:W-:Y:S07]  /*1bbe0*/  @!P1 ARRIVES.LDGSTSBAR.64.TRANSCNT [UR4+0x32410] ;  /* 0x03241000ff0099b0 */ /* 0x000fee0008000a84 */
[----:B------:R-:W-:Y:S05]  /*1bbf0*/  @P0 BRA.U.ANY `(.L_x_15366) ;  /* 0xfffffffd00e80947 */ /* 0x000fea000393ffff */
[----:B01----:R-:W3:Y:S02]  /*1bc00*/  LDL.LU R2, [R1+0x3c] ;  /* 0x00003c0001027983 */ /* 0x003ee40000300800 */
[----:B---3--:R-:W-:-:S04]  /*1bc10*/  IADD3 R2, R2, 0x1, RZ ;  /* 0x0000000102027810 */ /* 0x008fc80007ffe0ff */
        /* <DEDUP_REMOVED lines=10> */
.L_x_15551:
[----:B------:R-:W-:Y:S05]  /*1bcc0*/  BSYNC B0 ;  /* 0x0000000000007941 */ /* 0x000fea0003800000 */
.L_x_15367:
[----:B------:R-:W-:-:S05]  /*1bcd0*/  IMAD.U32 R0, RZ, RZ, UR38 ;  /* 0x00000026ff007e24 */ /* 0x000fca000f8e00ff */
[----:B------:R-:W-:-:S13]  /*1bce0*/  ISETP.NE.AND P0, PT, R0, 0x3, PT ;  /* 0x000000030000780c */ /* 0x000fda0003f05270 */
[----:B------:R-:W-:Y:S05]  /*1bcf0*/  @!P0 BRA `(.L_x_15369) ;  /* 0x0000000000048947 */ /* 0x000fea0003800000 */
[----:B------:R-:W-:Y:S01]  /*1bd00*/  BPT.TRAP 0x1 ;  /* 0x000000040000795c */ /* 0x000fe20000300000 */
.L_x_15369:
[----:B------:R-:W-:Y:S01]  /*1bd10*/  SHF.L.U32 R0, R26, 0x1f, RZ ;  /* 0x0000001f1a007819 */ /* 0x000fe200000006ff */
[----:B------:R-:W-:Y:S03]  /*1bd20*/  BSSY B0, `(.L_x_15370) ;  /* 0x0000003000007945 */ /* 0x000fe60003800000 */
[----:B------:R-:W1:Y:S02]  /*1bd30*/  SYNCS.PHASECHK.TRANS64.TRYWAIT P0, [R29+URZ+0x32460], R0 ;  /* 0x032460001d0075a7 */ /* 0x000e64000800017f */
[----:B-1----:R-:W-:Y:S05]  /*1bd40*/  @!P0 BRA `(.L_x_15371) ;  /* 0x0000006400548947 */ /* 0x002fea0003800000 */
.L_x_15552:
[----:B------:R-:W-:Y:S05]  /*1bd50*/  BSYNC B0 ;  /* 0x0000000000007941 */ /* 0x000fea0003800000 */
.L_x_15370:
[----:B0-----:R-:W1:Y:S01]  /*1bd60*/  LDL.LU R3, [R1+0x44] ;  /* 0x0000440001037983 */ /* 0x001e620000300800 */
[----:B------:R-:W-:-:S03]  /*1bd70*/  ULDC.64 UR4, c[0x0][0x328] ;  /* 0x0000ca0000047ab9 */ /* 0x000fc60000000a00 */
[----:B------:R-:W3:Y:S04]  /*1bd80*/  LDL.LU R2, [R1+0x8] ;  /* 0x0000080001027983 */ /* 0x000ee80000300800 */
[----:B--2---:R-:W2:Y:S04]  /*1bd90*/  LDL.LU R6, [R1+0x48] ;  /* 0x0000480001067983 */ /* 0x004ea80000300800 */
[----:B------:R-:W4:Y:S04]  /*1bda0*/  LDL R7, [R1] ;  /* 0x0000000001077983 */ /* 0x000f280000100800 */
[----:B------:R-:W5:Y:S01]  /*1bdb0*/  LDL.LU R4, [R1+0x60] ;  /* 0x0000600001047983 */ /* 0x000f620000300800 */
[----:B-1----:R-:W-:-:S04]  /*1bdc0*/  IMAD R0, R3, UR4, RZ ;  /* 0x0000000403007c24 */ /* 0x002fc8000f8e02ff */
[C---:B---3--:R-:W-:Y:S02]  /*1bdd0*/  IMAD R5, R2.reuse, UR5, R0 ;  /* 0x0000000502057c24 */ /* 0x048fe4000f8e0200 */
[----:B------:R-:W-:Y:S01]  /*1bde0*/  IMAD.WIDE.U32 R2, R2, UR4, RZ ;  /* 0x0000000402027c25 */ /* 0x000fe2000f8e00ff */
[----:B------:R-:W-:-:S03]  /*1bdf0*/  ULDC.64 UR4, c[0x0][0x338] ;  /* 0x0000ce0000047ab9 */ /* 0x000fc60000000a00 */
[----:B------:R-:W-:Y:S02]  /*1be00*/  IMAD.IADD R3, R3, 0x1, R5 ;  /* 0x0000000103037824 */ /* 0x000fe400078e0205 */
[----:B--2---:R-:W-:Y:S01]  /*1be10*/  IMAD R0, R6, UR4, RZ ;  /* 0x0000000406007c24 */ /* 0x004fe2000f8e02ff */
[----:B----4-:R-:W-:Y:S01]  /*1be20*/  LOP3.LUT P3, RZ, R7, 0x10, RZ, 0xc0, !PT ;  /* 0x0000001007ff7812 */ /* 0x010fe2000786c0ff */
[----:B------:R-:W-:Y:S01]  /*1be30*/  IMAD.WIDE.U32 R2, R37, UR4, R2 ;  /* 0x0000000425027c25 */ /* 0x000fe2000f8e0002 */
[C---:B------:R-:W-:Y:S02]  /*1be40*/  LOP3.LUT P2, RZ, R7.reuse, 0x8, RZ, 0xc0, !PT ;  /* 0x0000000807ff7812 */ /* 0x040fe4000784c0ff */
[----:B------:R-:W-:Y:S01]  /*1be50*/  LOP3.LUT P1, RZ, R7, 0x4, RZ, 0xc0, !PT ;  /* 0x0000000407ff7812 */ /* 0x000fe2000782c0ff */
[----:B------:R-:W-:Y:S01]  /*1be60*/  IMAD R5, R37, UR5, R0 ;  /* 0x0000000525057c24 */ /* 0x000fe2000f8e0200 */
[----:B------:R-:W-:Y:S01]  /*1be70*/  ULDC.64 UR4, c[0x0][0x330] ;  /* 0x0000cc0000047ab9 */ /* 0x000fe20000000a00 */
[----:B------:R-:W-:-:S02]  /*1be80*/  SEL R0, RZ, 0x2, P3 ;  /* 0x00000002ff007807 */ /* 0x000fc40001800000 */
[----:B------:R-:W-:Y:S01]  /*1be90*/  IMAD.IADD R3, R3, 0x1, R5 ;  /* 0x0000000103037824 */ /* 0x000fe200078e0205 */
[----:B------:R-:W-:Y:S01]  /*1bea0*/  LOP3.LUT P4, RZ, R7, 0x1, RZ, 0xc0, !PT ;  /* 0x0000000107ff7812 */ /* 0x000fe2000788c0ff */
[----:B------:R-:W-:Y:S01]  /*1beb0*/  IMAD R5, R28, UR4, RZ ;  /* 0x000000041c057c24 */ /* 0x000fe2000f8e02ff */
[----:B------:R-:W-:Y:S01]  /*1bec0*/  SEL R7, RZ, 0x8, P1 ;  /* 0x00000008ff077807 */ /* 0x000fe20000800000 */
        /* <DEDUP_REMOVED lines=9> */
[----:B------:R-:W-:-:S03]  /*1bf60*/  IMAD R4, R24, 0x6000, R32 ;  /* 0x0000600018047824 */ /* 0x000fc600078e0220 */
[----:B------:R-:W-:Y:S01]  /*1bf70*/  IADD3 R7, R0, R7, RZ ;  /* 0x0000000700077210 */ /* 0x000fe20007ffe0ff */
[----:B------:R-:W-:Y:S06]  /*1bf80*/  BRA.DIV UR4, `(.L_x_15372) ;  /* 0x0000006204d87947 */ /* 0x000fec000b800000 */
[----:B------:R-:W0:Y:S01]  /*1bf90*/  S2R R2, SR_TID.X ;  /* 0x0000000000027919 */ /* 0x000e220000002100 */
[----:B------:R-:W-:Y:S01]  /*1bfa0*/  IMAD R4, R4, 0x2, R22 ;  /* 0x0000000204047824 */ /* 0x000fe200078e0216 */
[C---:B------:R-:W-:Y:S01]  /*1bfb0*/  LOP3.LUT P2, RZ, R7.reuse, 0x2, RZ, 0xc0, !PT ;  /* 0x0000000207ff7812 */ /* 0x040fe2000784c0ff */
[----:B------:R-:W1:Y:S01]  /*1bfc0*/  SHFL.IDX PT, R14, R5, RZ, 0x181f ;  /* 0x00181fff050e7589 */ /* 0x000e6200000e0000 */
[----:B------:R-:W-:-:S03]  /*1bfd0*/  LOP3.LUT P1, RZ, R7, 0x4, RZ, 0xc0, !PT ;  /* 0x0000000407ff7812 */ /* 0x000fc6000782c0ff */
[----:B------:R-:W2:Y:S01]  /*1bfe0*/  SHFL.IDX PT, R3, R6, RZ, 0x181f ;  /* 0x00181fff06037589 */ /* 0x000ea200000e0000 */
        /* <DEDUP_REMOVED lines=64> */
.L_x_15566:
        /* <DEDUP_REMOVED lines=15> */
.L_x_15373:
        /* <DEDUP_REMOVED lines=11> */
.L_x_15374:
[----:B------:R-:W2:Y:S01]  /*1c590*/  LDL R2, [R1+0x1c] ;  /* 0x00001c0001027983 */ /* 0x000ea20000100800 */
[----:B------:R0:W-:Y:S01]  /*1c5a0*/  SYNCS.ARRIVE.TRANS64.A1T0 RZ, [R29+URZ+0x32450], RZ ;  /* 0x032450ff1dff79a7 */ /* 0x0001e2000810003f */
[----:B------:R-:W-:Y:S01]  /*1c5b0*/  BSSY B0, `(.L_x_15375) ;  /* 0x00000e2000007945 */ /* 0x000fe20003800000 */
[----:B--2---:R-:W-:-:S13]  /*1c5c0*/  ISETP.GE.AND P0, PT, R2, 0x2, PT ;  /* 0x000000020200780c */ /* 0x004fda0003f06270 */
[----:B0-----:R-:W-:Y:S05]  /*1c5d0*/  @!P0 BRA `(.L_x_15376) ;  /* 0x0000000c007c8947 */ /* 0x001fea0003800000 */
[----:B------:R-:W-:-:S07]  /*1c5e0*/  VIADD R10, R2, 0xfffffffe ;  /* 0xfffffffe020a7836 */ /* 0x000fce0000000000 */
.L_x_15389:
[----:B0-----:R-:W0:Y:S01]  /*1c5f0*/  S2R R2, SR_TID.X ;  /* 0x0000000000027919 */ /* 0x001e220000002100 */
[----:B------:R-:W1:Y:S01]  /*1c600*/  LDC R8, c[0x0][0x430] ;  /* 0x00010c00ff087b82 */ /* 0x000e620000000800 */
[----:B------:R-:W-:Y:S01]  /*1c610*/  IMAD R9, R10, 0x60, R33 ;  /* 0x000000600a097824 */ /* 0x000fe200078e0221 */
[----:B--2---:R-:W2:Y:S01]  /*1c620*/  S2R R4, SR_TID.X ;  /* 0x0000000000047919 */ /* 0x004ea20000002100 */
[----:B------:R-:W-:Y:S01]  /*1c630*/  VIADD R24, R24, 0x1 ;  /* 0x0000000118187836 */ /* 0x000fe20000000000 */
[----:B-1----:R-:W-:Y:S02]  /*1c640*/  ISETP.NE.AND P0, PT, R8, 0x1, PT ;  /* 0x000000010800780c */ /* 0x002fe40003f05270 */
[----:B0-----:R-:W-:-:S04]  /*1c650*/  LOP3.LUT R2, R2, 0x7f, RZ, 0xc0, !PT ;  /* 0x0000007f02027812 */ /* 0x001fc800078ec0ff */
[----:B------:R-:W-:Y:S02]  /*1c660*/  SHF.R.U32.HI R2, RZ, 0x3, R2 ;  /* 0x00000003ff027819 */ /* 0x000fe40000011602 */
[----:B--2---:R-:W-:-:S05]  /*1c670*/  SHF.L.U32 R4, R4, 0x4, RZ ;  /* 0x0000000404047819 */ /* 0x004fca00000006ff */
[----:B------:R-:W0:Y:S01]  /*1c680*/  @P0 LDC R3, c[0x0][0x438] ;  /* 0x00010e00ff030b82 */ /* 0x000e220000000800 */
[----:B------:R-:W-:-:S04]  /*1c690*/  LOP3.LUT R4, R2, 0x70, R4, 0xf8, !PT ;  /* 0x0000007002047812 */ /* 0x000fc800078ef804 */
[----:B------:R-:W-:-:S03]  /*1c6a0*/  ISETP.GT.U32.AND P1, PT, R4, 0x5f, PT ;  /* 0x0000005f0400780c */ /* 0x000fc60003f24070 */
[----:B------:R-:W1:Y:S01]  /*1c6b0*/  @P0 LDC R2, c[0x0][0x434] ;  /* 0x00010d00ff020b82 */ /* 0x000e620000000800 */
[----:B------:R-:W-:-:S04]  /*1c6c0*/  IMAD.IADD R9, R4, 0x1, R9 ;  /* 0x0000000104097824 */ /* 0x000fc800078e0209 */
[----:B------:R-:W-:-:S05]  /*1c6d0*/  IMAD.MOV.U32 R11, RZ, RZ, R9 ;  /* 0x000000ffff0b7224 */ /* 0x000fca00078e0009 */
[----:B------:R-:W2:Y:S08]  /*1c6e0*/  @!P1 LDC.64 R4, c[0x0][0x428] ;  /* 0x00010a00ff049b82 */ /* 0x000eb00000000a00 */
[----:B---3--:R-:W3:Y:S01]  /*1c6f0*/  @!P1 LDC.64 R6, c[0x0][0x418] ;  /* 0x00010600ff069b82 */ /* 0x008ee20000000a00 */
[----:B-1----:R-:W-:-:S05]  /*1c700*/  @P0 IMAD.HI.U32 R2, R9, R2, RZ ;  /* 0x0000000209020227 */ /* 0x002fca00078e00ff */
[----:B0-----:R-:W-:-:S04]  /*1c710*/  @P0 SHF.R.U32.HI R11, RZ, R3, R2 ;  /* 0x00000003ff0b0219 */ /* 0x001fc80000011602 */
[----:B------:R-:W-:Y:S01]  /*1c720*/  @!P1 SHF.R.S32.HI R3, RZ, 0x1f, R11 ;  /* 0x0000001fff039819 */ /* 0x000fe2000001140b */
[----:B--2---:R-:W-:-:S04]  /*1c730*/  @!P1 IMAD R2, R34, R4, RZ ;  /* 0x0000000422029224 */ /* 0x004fc800078e02ff */
[----:B------:R-:W-:Y:S02]  /*1c740*/  @!P1 IMAD R5, R31, R5, R2 ;  /* 0x000000051f059224 */ /* 0x000fe400078e0202 */
[----:B------:R-:W-:-:S04]  /*1c750*/  @!P1 IMAD.MOV.U32 R2, RZ, RZ, R11 ;  /* 0x000000ffff029224 */ /* 0x000fc800078e000b */
[----:B------:R-:W-:Y:S01]  /*1c760*/  @!P1 IMAD.WIDE.U32 R2, R31, R4, R2 ;  /* 0x000000041f029225 */ /* 0x000fe200078e0002 */
[----:B------:R-:W-:-:S03]  /*1c770*/  MOV R4, RZ ;  /* 0x000000ff00047202 */ /* 0x000fc60000000f00 */
[----:B------:R-:W-:Y:S01]  /*1c780*/  @!P1 IMAD.IADD R5, R5, 0x1, R3 ;  /* 0x0000000105059824 */ /* 0x000fe200078e0203 */
[----:B---3--:R-:W-:Y:S01]  /*1c790*/  @!P1 LEA R6, P0, R2, R6, 0x2 ;  /* 0x0000000602069211 */ /* 0x008fe200078010ff */
[----:B------:R-:W-:-:S03]  /*1c7a0*/  IMAD.U32 R12, RZ, RZ, UR38 ;  /* 0x00000026ff0c7e24 */ /* 0x000fc6000f8e00ff */
[----:B------:R-:W-:Y:S02]  /*1c7b0*/  @!P1 LEA.HI.X R7, R2, R7, R5, 0x2, P0 ;  /* 0x0000000702079211 */ /* 0x000fe400000f1405 */
[----:B------:R-:W-:-:S03]  /*1c7c0*/  ISETP.NE.AND P0, PT, R24, 0x2, PT ;  /* 0x000000021800780c */ /* 0x000fc60003f05270 */
[----:B------:R0:W5:Y:S01]  /*1c7d0*/  @!P1 LDG.E R4, desc[UR40][R6.64] ;  /* 0x0000002806049981 */ /* 0x000162000c1e1900 */
[----:B------:R-:W-:Y:S01]  /*1c7e0*/  ISETP.NE.AND P1, PT, R12, 0x3, PT ;  /* 0x000000030c00780c */ /* 0x000fe20003f25270 */
[----:B------:R-:W-:Y:S01]  /*1c7f0*/  IMAD.MOV.U32 R2, RZ, RZ, R10 ;  /* 0x000000ffff027224 */ /* 0x000fe200078e000a */
[----:B------:R-:W-:Y:S01]  /*1c800*/  SEL R3, RZ, 0x1, P0 ;  /* 0x00000001ff037807 */ /* 0x000fe20000000000 */
[----:B------:R-:W-:Y:S01]  /*1c810*/  IMAD.MOV R5, RZ, RZ, -R11 ;  /* 0x000000ffff057224 */ /* 0x000fe200078e0a0b */
[----:B------:R-:W-:Y:S05]  /*1c820*/  YIELD ;  /* 0x0000000000007946 */ /* 0x000fea0003800000 */
[----:B------:R-:W-:Y:S01]  /*1c830*/  SEL R24, R24, RZ, P0 ;  /* 0x000000ff18187207 */ /* 0x000fe20000000000 */
[----:B------:R-:W-:Y:S01]  /*1c840*/  IMAD R5, R8, R5, R9 ;  /* 0x0000000508057224 */ /* 0x000fe200078e0209 */
[----:B------:R-:W-:Y:S01]  /*1c850*/  LOP3.LUT R26, R26, R3, RZ, 0x3c, !PT ;  /* 0x000000031a1a7212 */ /* 0x000fe200078e3cff */
[----:B------:R-:W-:Y:S01]  /*1c860*/  VIADD R10, R10, 0xffffffff ;  /* 0xffffffff0a0a7836 */ /* 0x000fe20000000000 */
[----:B------:R-:W-:Y:S01]  /*1c870*/  ISETP.GT.AND P2, PT, R2, RZ, PT ;  /* 0x000000ff0200720c */ /* 0x000fe20003f44270 */
[----:B0-----:R-:W-:-:S12]  /*1c880*/  @!P1 BRA `(.L_x_15377) ;  /* 0x0000000000049947 */ /* 0x001fd80003800000 */
[----:B------:R-:W-:Y:S01]  /*1c890*/  BPT.TRAP 0x1 ;  /* 0x000000040000795c */ /* 0x000fe20000300000 */
.L_x_15377:
[----:B------:R-:W-:Y:S01]  /*1c8a0*/  IMAD R6, R24, 0x8, R22 ;  /* 0x0000000818067824 */ /* 0x000fe200078e0216 */
[----:B------:R-:W-:Y:S01]  /*1c8b0*/  SHF.L.U32 R21, R26, 0x1f, RZ ;  /* 0x0000001f1a157819 */ /* 0x000fe200000006ff */
[----:B------:R-:W-:Y:S01]  /*1c8c0*/  BSSY B1, `(.L_x_15378) ;  /* 0x0000004000017945 */ /* 0x000fe20003800000 */
[----:B------:R-:W-:Y:S02]  /*1c8d0*/  SHF.R.S32.HI R17, RZ, 0x1f, R5 ;  /* 0x0000001fff117819 */ /* 0x000fe40000011405 */
[----:B------:R-:W0:Y:S02]  /*1c8e0*/  SYNCS.PHASECHK.TRANS64.TRYWAIT P0, [R6+URZ+0x32440], R21 ;  /* 0x03244015060075a7 */ /* 0x000e24000800017f */
[----:B0-----:R-:W-:Y:S05]  /*1c8f0*/  @!P0 BRA `(.L_x_15379) ;  /* 0x0000006000bc8947 */ /* 0x001fea0003800000 */
.L_x_15567:
[----:B------:R-:W-:Y:S05]  /*1c900*/  BSYNC B1 ;  /* 0x0000000000017941 */ /* 0x000fea0003800000 */
.L_x_15378:
[----:B------:R-:W2:Y:S01]  /*1c910*/  LDL R2, [R1] ;  /* 0x0000000001027983 */ /* 0x000ea20000100800 */
[----:B------:R-:W-:Y:S01]  /*1c920*/  ULDC.64 UR4, c[0x0][0x300] ;  /* 0x0000c00000047ab9 */ /* 0x000fe20000000a00 */
[----:B-----5:R-:W-:Y:S01]  /*1c930*/  SHF.R.S32.HI R20, RZ, 0x1f, R4 ;  /* 0x0000001fff147819 */ /* 0x020fe20000011404 */
[----:B------:R-:W-:Y:S01]  /*1c940*/  IMAD R8, R24, 0x1800, R32 ;  /* 0x0000180018087824 */ /* 0x000fe200078e0220 */
[----:B--2---:R-:W-:Y:S01]  /*1c950*/  LOP3.LUT P1, RZ, R2, 0x2, RZ, 0xc0, !PT ;  /* 0x0000000202ff7812 */ /* 0x004fe2000782c0ff */
        /* <DEDUP_REMOVED lines=48> */
.L_x_15581:
        /* <DEDUP_REMOVED lines=8> */
.L_x_15381:
        /* <DEDUP_REMOVED lines=11> */
.L_x_15382:
[----:B------:R2:W-:Y:S01]  /*1cd90*/  SYNCS.ARRIVE.TRANS64.A1T0 RZ, [R6+URZ+0x32430], RZ ;  /* 0x032430ff06ff79a7 */ /* 0x0005e2000810003f */
[----:B------:R-:W-:Y:S05]  /*1cda0*/  @!P3 BRA `(.L_x_15383) ;  /* 0x000000000004b947 */ /* 0x000fea0003800000 */
[----:B------:R-:W-:Y:S01]  /*1cdb0*/  BPT.TRAP 0x1 ;  /* 0x000000040000795c */ /* 0x000fe20000300000 */
.L_x_15383:
[----:B------:R-:W3:Y:S01]  /*1cdc0*/  SYNCS.PHASECHK.TRANS64.TRYWAIT P0, [R6+URZ+0x32460], R21 ;  /* 0x03246015060075a7 */ /* 0x000ee2000800017f */
[----:B------:R-:W-:Y:S04]  /*1cdd0*/  BSSY B1, `(.L_x_15384) ;  /* 0x0000002000017945 */ /* 0x000fe80003800000 */
[----:B---3--:R-:W-:Y:S05]  /*1cde0*/  @!P0 BRA `(.L_x_15385) ;  /* 0x0000006400388947 */ /* 0x008fea0003800000 */
.L_x_15582:
[----:B------:R-:W-:Y:S05]  /*1cdf0*/  BSYNC B1 ;  /* 0x0000000000017941 */ /* 0x000fea0003800000 */
.L_x_15384:
[----:B------:R-:W4:Y:S01]  /*1ce00*/  LDL R2, [R1] ;  /* 0x0000000001027983 */ /* 0x000f220000100800 */
[----:B------:R-:W-:Y:S01]  /*1ce10*/  ULDC.64 UR4, c[0x0][0x328] ;  /* 0x0000ca0000047ab9 */ /* 0x000fe20000000a00 */
[----:B------:R-:W-:Y:S01]  /*1ce20*/  IMAD R8, R24, 0x6000, R32 ;  /* 0x0000600018087824 */ /* 0x000fe200078e0220 */
[C---:B----4-:R-:W-:Y:S02]  /*1ce30*/  LOP3.LUT P5, RZ, R2.reuse, 0x1, RZ, 0xc0, !PT ;  /* 0x0000000102ff7812 */ /* 0x050fe400078ac0ff */
[C---:B------:R-:W-:Y:S02]  /*1ce40*/  LOP3.LUT P4, RZ, R2.reuse, 0x10, RZ, 0xc0, !PT ;  /* 0x0000001002ff7812 */ /* 0x040fe4000788c0ff */
[C---:B------:R-:W-:Y:S02]  /*1ce50*/  LOP3.LUT P3, RZ, R2.reuse, 0x8, RZ, 0xc0, !PT ;  /* 0x0000000802ff7812 */ /* 0x040fe4000786c0ff */
[----:B------:R-:W-:Y:S01]  /*1ce60*/  LOP3.LUT P1, RZ, R2, 0x4, RZ, 0xc0, !PT ;  /* 0x0000000402ff7812 */ /* 0x000fe2000782c0ff */
[----:B------:R-:W-:-:S04]  /*1ce70*/  IMAD R2, R17, UR4, RZ ;  /* 0x0000000411027c24 */ /* 0x000fc8000f8e02ff */
[C---:B-1----:R-:W-:Y:S02]  /*1ce80*/  IMAD R7, R5.reuse, UR5, R2 ;  /* 0x0000000505077c24 */ /* 0x042fe4000f8e0202 */
        /* <DEDUP_REMOVED lines=19> */
[----:B------:R-:W4:Y:S04]  /*1cfc0*/  SHFL.IDX PT, R3, R9, RZ, 0x181f ;  /* 0x00181fff09037589 */ /* 0x000f2800000e0000 */
[----:B------:R-:W-:Y:S04]  /*1cfd0*/  SHFL.IDX PT, R5, R9, 0x1, 0x181f ;  /* 0x00381f0009057f89 */ /* 0x000fe800000e0000 */
[----:B------:R-:W-:Y:S01]  /*1cfe0*/  SHFL.IDX PT, R17, R9, 0x2, 0x181f ;  /* 0x00581f0009117f89 */ /* 0x000fe200000e0000 */
[----:B-1----:R-:W-:-:S03]  /*1cff0*/  IADD3 R2, P0, R14, R0, RZ ;  /* 0x000000000e027210 */ /* 0x002fc60007f1e0ff */
[----:B------:R-:W1:Y:S02]  /*1d000*/  SHFL.IDX PT, R14, R7, 0x1, 0x181f ;  /* 0x00381f00070e7f89 */ /* 0x000e6400000e0000 */
[----:B----4-:R-:W-:-:S05]  /*1d010*/  IMAD.X R3, RZ, RZ, R3, P0 ;  /* 0x000000ffff037224 */ /* 0x010fca00000e0603 */
[----:B------:R-:W-:Y:S04]  /*1d020*/  LDGSTS.E.BYPASS.LTC128B.128 [R8+0x400], desc[UR40][R2.64], !P5 ;  /* 0x0040000002087fae */ /* 0x000fe8000e901d68 */
[----:B------:R-:W-:Y:S04]  /*1d030*/  LDGSTS.E.BYPASS.LTC128B.128 [R8+0x3400], desc[UR40][R2.64+0x80], !P4 ;  /* 0x0340008002087fae */ /* 0x000fe8000e101d68 */
[----:B------:R-:W-:Y:S04]  /*1d040*/  LDGSTS.E.BYPASS.LTC128B.128 [R8+0x6400], desc[UR40][R2.64+0x100], !P3 ;  /* 0x0640010002087fae */ /* 0x000fe8000d901d68 */
[----:B------:R4:W-:Y:S01]  /*1d050*/  LDGSTS.E.BYPASS.LTC128B.128 [R8+0x9400], desc[UR40][R2.64+0x180], !P1 ;  /* 0x0940018002087fae */ /* 0x0009e2000c901d68 */
[----:B-1----:R-:W-:-:S03]  /*1d060*/  IADD3 R4, P0, R14, R0, RZ ;  /* 0x000000000e047210 */ /* 0x002fc60007f1e0ff */
[----:B------:R-:W4:Y:S02]  /*1d070*/  SHFL.IDX PT, R14, R7, 0x2, 0x181f ;  /* 0x00581f00070e7f89 */ /* 0x000f2400000e0000 */
[----:B------:R-:W-:-:S05]  /*1d080*/  IMAD.X R5, RZ, RZ, R5, P0 ;  /* 0x000000ffff057224 */ /* 0x000fca00000e0605 */
[----:B------:R-:W-:Y:S04]  /*1d090*/  LDGSTS.E.BYPASS.LTC128B.128 [R8+0xc00], desc[UR40][R4.64], !P5 ;  /* 0x00c0000004087fae */ /* 0x000fe8000e901d68 */
[----:B------:R-:W-:Y:S04]  /*1d0a0*/  LDGSTS.E.BYPASS.LTC128B.128 [R8+0x3c00], desc[UR40][R4.64+0x80], !P4 ;  /* 0x03c0008004087fae */ /* 0x000fe8000e101d68 */
[----:B------:R-:W-:Y:S04]  /*1d0b0*/  LDGSTS.E.BYPASS.LTC128B.128 [R8+0x6c00], desc[UR40][R4.64+0x100], !P3 ;  /* 0x06c0010004087fae */ /* 0x000fe8000d901d68 */
[----:B------:R1:W-:Y:S01]  /*1d0c0*/  LDGSTS.E.BYPASS.LTC128B.128 [R8+0x9c00], desc[UR40][R4.64+0x180], !P1 ;  /* 0x09c0018004087fae */ /* 0x0003e2000c901d68 */
[----:B----4-:R-:W-:-:S03]  /*1d0d0*/  IADD3 R2, P0, R14, R0, RZ ;  /* 0x000000000e027210 */ /* 0x010fc60007f1e0ff */
[----:B------:R-:W4:Y:S02]  /*1d0e0*/  SHFL.IDX PT, R14, R7, 0x3, 0x181f ;  /* 0x00781f00070e7f89 */ /* 0x000f2400000e0000 */
[----:B------:R-:W-:Y:S02]  /*1d0f0*/  IMAD.X R3, RZ, RZ, R17, P0 ;  /* 0x000000ffff037224 */ /* 0x000fe400000e0611 */
[----:B------:R-:W-:Y:S04]  /*1d100*/  SHFL.IDX PT, R17, R9, 0x4, 0x181f ;  /* 0x00981f0009117f89 */ /* 0x000fe800000e0000 */
[----:B-1----:R-:W1:Y:S04]  /*1d110*/  SHFL.IDX PT, R5, R9, 0x3, 0x181f ;  /* 0x00781f0009057f89 */ /* 0x002e6800000e0000 */
[----:B------:R-:W-:Y:S04]  /*1d120*/  LDGSTS.E.BYPASS.LTC128B.128 [R8+0x1400], desc[UR40][R2.64], !P5 ;  /* 0x0140000002087fae */ /* 0x000fe8000e901d68 */
[----:B------:R-:W-:Y:S04]  /*1d130*/  LDGSTS.E.BYPASS.LTC128B.128 [R8+0x4400], desc[UR40][R2.64+0x80], !P4 ;  /* 0x0440008002087fae */ /* 0x000fe8000e101d68 */
[----:B------:R-:W-:Y:S01]  /*1d140*/  LDGSTS.E.BYPASS.LTC128B.128 [R8+0x7400], desc[UR40][R2.64+0x100], !P3 ;  /* 0x0740010002087fae */ /* 0x000fe2000d901d68 */
[----:B----4-:R-:W-:-:S03]  /*1d150*/  IADD3 R4, P0, R14, R0, RZ ;  /* 0x000000000e047210 */ /* 0x010fc60007f1e0ff */
[----:B------:R4:W-:Y:S04]  /*1d160*/  LDGSTS.E.BYPASS.LTC128B.128 [R8+0xa400], desc[UR40][R2.64+0x180], !P1 ;  /* 0x0a40018002087fae */ /* 0x0009e8000c901d68 */
[----:B------:R-:W4:Y:S01]  /*1d170*/  SHFL.IDX PT, R14, R7, 0x4, 0x181f ;  /* 0x00981f00070e7f89 */ /* 0x000f2200000e0000 */
[----:B-1----:R-:W-:-:S03]  /*1d180*/  IADD3.X R5, RZ, R5, RZ, P0, !PT ;  /* 0x00000005ff057210 */ /* 0x002fc600007fe4ff */
[----:B------:R-:W1:Y:S04]  /*1d190*/  SHFL.IDX PT, R9, R9, 0x5, 0x181f ;  /* 0x00b81f0009097f89 */ /* 0x000e6800000e0000 */
[----:B------:R0:W-:Y:S04]  /*1d1a0*/  LDGSTS.E.BYPASS.LTC128B.128 [R8+0x1c00], desc[UR40][R4.64], !P5 ;  /* 0x01c0000004087fae */ /* 0x0001e8000e901d68 */
[----:B------:R0:W-:Y:S04]  /*1d1b0*/  LDGSTS.E.BYPASS.LTC128B.128 [R8+0x4c00], desc[UR40][R4.64+0x80], !P4 ;  /* 0x04c0008004087fae */ /* 0x0001e8000e101d68 */
[----:B------:R0:W-:Y:S04]  /*1d1c0*/  LDGSTS.E.BYPASS.LTC128B.128 [R8+0x7c00], desc[UR40][R4.64+0x100], !P3 ;  /* 0x07c0010004087fae */ /* 0x0001e8000d901d68 */
[----:B------:R0:W-:Y:S01]  /*1d1d0*/  LDGSTS.E.BYPASS.LTC128B.128 [R8+0xac00], desc[UR40][R4.64+0x180], !P1 ;  /* 0x0ac0018004087fae */ /* 0x0001e2000c901d68 */
[----:B----4-:R-:W-:-:S03]  /*1d1e0*/  IADD3 R2, P0, R14, R0, RZ ;  /* 0x000000000e027210 */ /* 0x010fc60007f1e0ff */
[----:B------:R0:W4:Y:S02]  /*1d1f0*/  SHFL.IDX PT, R14, R7, 0x5, 0x181f ;  /* 0x00b81f00070e7f89 */ /* 0x00012400000e0000 */
[----:B------:R-:W-:-:S05]  /*1d200*/  IMAD.X R3, RZ, RZ, R17, P0 ;  /* 0x000000ffff037224 */ /* 0x000fca00000e0611 */
[----:B------:R0:W-:Y:S04]  /*1d210*/  LDGSTS.E.BYPASS.LTC128B.128 [R8+0x2400], desc[UR40][R2.64], !P5 ;  /* 0x0240000002087fae */ /* 0x0001e8000e901d68 */
[----:B------:R0:W-:Y:S04]  /*1d220*/  LDGSTS.E.BYPASS.LTC128B.128 [R8+0x5400], desc[UR40][R2.64+0x80], !P4 ;  /* 0x0540008002087fae */ /* 0x0001e8000e101d68 */
[----:B------:R0:W-:Y:S04]  /*1d230*/  LDGSTS.E.BYPASS.LTC128B.128 [R8+0x8400], desc[UR40][R2.64+0x100], !P3 ;  /* 0x0840010002087fae */ /* 0x0001e8000d901d68 */
[----:B-1----:R0:W-:Y:S02]  /*1d240*/  LDGSTS.E.BYPASS.LTC128B.128 [R8+0xb400], desc[UR40][R2.64+0x180], !P1 ;  /* 0x0b40018002087fae */ /* 0x0021e4000c901d68 */
.L_x_15596:
        /* <DEDUP_REMOVED lines=11> */
.L_x_15387:
        /* <DEDUP_REMOVED lines=11> */
.L_x_15388:
[----:B------:R0:W-:Y:S01]  /*1d3b0*/  SYNCS.ARRIVE.TRANS64.A1T0 RZ, [R6+URZ+0x32450], RZ ;  /* 0x032450ff06ff79a7 */ /* 0x0001e2000810003f */
[----:B------:R-:W-:Y:S05]  /*1d3c0*/  @P2 BRA `(.L_x_15389) ;  /* 0xfffffff000882947 */ /* 0x000fea000383ffff */
.L_x_15376:
[----:B------:R-:W-:Y:S05]  /*1d3d0*/  BSYNC B0 ;  /* 0x0000000000007941 */ /* 0x000fea0003800000 */
.L_x_15375:
        /* <DEDUP_REMOVED lines=15> */
[----:B------:R-:W1:Y:S02]  /*1d4d0*/  S2R R4, SR_LTMASK ;  /* 0x0000000000047919 */ /* 0x000e640000003900 */
[----:B-1----:R-:W-:-:S04]  /*1d4e0*/  LOP3.LUT R4, R4, UR4, RZ, 0xc0, !PT ;  /* 0x0000000404047c12 */ /* 0x002fc8000f8ec0ff */
[----:B------:R-:W1:Y:S01]  /*1d4f0*/  POPC R9, R4 ;  /* 0x0000000400097309 */ /* 0x000e620000000000 */
[----:B----4-:R-:W1:Y:S02]  /*1d500*/  SHFL.IDX PT, R0, R3, R0, 0x1f ;  /* 0x00001f0003007589 */ /* 0x010e6400000e0000 */
[----:B-1----:R-:W-:-:S07]  /*1d510*/  IADD3 R16, R0, UR37, R9 ;  /* 0x0000002500107c10 */ /* 0x002fce000fffe009 */
.L_x_15391:
[----:B------:R-:W-:Y:S05]  /*1d520*/  BSYNC B0 ;  /* 0x0000000000007941 */ /* 0x000fea0003800000 */
.L_x_15390:
[----:B------:R-:W-:Y:S02]  /*1d530*/  LOP3.LUT R26, R26, R5, RZ, 0x3c, !PT ;  /* 0x000000051a1a7212 */ /* 0x000fe400078e3cff */
[----:B------:R-:W-:-:S07]  /*1d540*/  SEL R24, R24, RZ, P0 ;  /* 0x000000ff18187207 */ /* 0x000fce0000000000 */
.L_x_15344:
[----:B------:R-:W-:Y:S05]  /*1d550*/  BSYNC B7 ;  /* 0x0000000000077941 */ /* 0x000fea0003800000 */
.L_x_15342:
[----:B------:R-:W4:Y:S02]  /*1d560*/  LDL R0, [R1] ;  /* 0x0000000001007983 */ /* 0x000f240000100800 */
[----:B----4-:R-:W-:-:S13]  /*1d570*/  LOP3.LUT P0, RZ, R0, 0x1000, RZ, 0xc0, !PT ;  /* 0x0000100000ff7812 */ /* 0x010fda000780c0ff */
        /* <DEDUP_REMOVED lines=10> */
.L_x_15392:
[----:B------:R-:W4:Y:S01]  /*1d620*/  S2R R8, SR_TID.X ;  /* 0x0000000000087919 */ /* 0x000f220000002100 */
[----:B------:R-:W-:Y:S01]  /*1d630*/  UMOV UR4, 0xffffffff ;  /* 0xffffffff00047882 */ /* 0x000fe20000000000 */
[----:B----4-:R-:W-:-:S04]  /*1d640*/  LOP3.LUT R8, R8, 0x1f, RZ, 0xc0, !PT ;  /* 0x0000001f08087812 */ /* 0x010fc800078ec0ff */
[----:B------:R-:W-:Y:S01]  /*1d650*/  ISETP.NE.AND P0, PT, R8, 0x1f, PT ;  /* 0x0000001f0800780c */ /* 0x000fe20003f05270 */
[----:B------:R-:W-:-:S12]  /*1d660*/  BRA.DIV UR4, `(.L_x_15394) ;  /* 0x0000006204f47947 */ /* 0x000fd8000b800000 */
[----:B------:R-:W-:Y:S01]  /*1d670*/  IADD3 R5, R19, R8, RZ ;  /* 0x0000000813057210 */ /* 0x000fe20007ffe0ff */
[----:B------:R-:W-:-:S03]  /*1d680*/  ULDC UR4, c[0x0][0xd3c] ;  /* 0x00034f0000047ab9 */ /* 0x000fc60000000800 */
        /* <DEDUP_REMOVED lines=13> */
[----:B------:R-:W0:Y:S02]  /*1d760*/  SHFL.UP PT, R14, R5, 0x1, RZ ;  /* 0x04200000050e7989 */ /* 0x000e2400000e00ff */
[----:B0-23--:R-:W-:-:S05]  /*1d770*/  SEL R6, R14, RZ, P1 ;  /* 0x000000ff0e067207 */ /* 0x00dfca0000800000 */
        /* <DEDUP_REMOVED lines=14> */
.L_x_15606:
[----:B------:R-:W-:Y:S02]  /*1d860*/  ULDC UR4, c[0x0][0xd38] ;  /* 0x00034e0000047ab9 */ /* 0x000fe40000000800 */
[----:B------:R-:W-:-:S04]  /*1d870*/  IMAD.U32 R7, RZ, RZ, UR4 ;  /* 0x00000004ff077e24 */ /* 0x000fc8000f8e00ff */
[----:B--2---:R-:W-:-:S04]  /*1d880*/  IMAD R14, R14, R7, RZ ;  /* 0x000000070e0e7224 */ /* 0x004fc800078e02ff */
[----:B------:R-:W-:-:S05]  /*1d890*/  IMAD.IADD R9, R4, 0x1, R14 ;  /* 0x0000000104097824 */ /* 0x000fca00078e020e */
[----:B------:R-:W-:-:S13]  /*1d8a0*/  ISETP.GT.AND P6, PT, R9, R0, PT ;  /* 0x000000000900720c */ /* 0x000fda0003fc4270 */
[----:B------:R-:W-:Y:S05]  /*1d8b0*/  @P6 BRA `(.L_x_15395) ;  /* 0x00000000009c6947 */ /* 0x000fea0003800000 */
.L_x_15400:
        /* <DEDUP_REMOVED lines=14> */
.L_x_15398:
[----:B------:R-:W-:Y:S05]  /*1d9a0*/  BSYNC B0 ;  /* 0x0000000000007941 */ /* 0x000fea0003800000 */
.L_x_15397:
        /* <DEDUP_REMOVED lines=18> */
.L_x_15614:
[----:B------:R-:W-:Y:S02]  /*1dad0*/  ULDC UR4, c[0x0][0xd38] ;  /* 0x00034e0000047ab9 */ /* 0x000fe40000000800 */
[----:B------:R-:W-:-:S05]  /*1dae0*/  MOV R7, UR4 ;  /* 0x0000000400077c02 */ /* 0x000fca0008000f00 */
[----:B--2---:R-:W-:-:S04]  /*1daf0*/  IMAD R14, R14, R7, RZ ;  /* 0x000000070e0e7224 */ /* 0x004fc800078e02ff */
[----:B------:R-:W-:-:S05]  /*1db00*/  IMAD.IADD R9, R14, 0x1, R9 ;  /* 0x000000010e097824 */ /* 0x000fca00078e0209 */
[----:B------:R-:W-:-:S13]  /*1db10*/  ISETP.GT.AND P6, PT, R9, R0, PT ;  /* 0x000000000900720c */ /* 0x000fda0003fc4270 */
[----:B------:R-:W-:Y:S05]  /*1db20*/  @!P6 BRA `(.L_x_15400) ;  /* 0xfffffffc0064e947 */ /* 0x000fea000383ffff */
.L_x_15395:
        /* <DEDUP_REMOVED lines=8> */
.L_x_15618:
[----:B------:R-:W-:Y:S01]  /*1dbb0*/  ISETP.NE.AND P0, PT, R3, RZ, PT ;  /* 0x000000ff0300720c */ /* 0x000fe20003f05270 */
[----:B------:R-:W-:-:S12]  /*1dbc0*/  IMAD.MOV.U32 R14, RZ, RZ, RZ ;  /* 0x000000ffff0e7224 */ /* 0x000fd800078e00ff */
[----:B------:R-:W-:Y:S05]  /*1dbd0*/  @!P0 BRA `(.L_x_15402) ;  /* 0x0000000000108947 */ /* 0x000fea0003800000 */
[----:B------:R-:W-:Y:S01]  /*1dbe0*/  UMOV UR4, 0xffffffff ;  /* 0xffffffff00047882 */ /* 0x000fe20000000000 */
[----:B------:R-:W-:Y:S02]  /*1dbf0*/  VIADD R12, R4, 0xffffffff ;  /* 0xffffffff040c7836 */ /* 0x000fe40000000000 */
[----:B------:R-:W-:Y:S05]  /*1dc00*/  BRA.DIV UR4, `(.L_x_15403) ;  /* 0x0000006604b47947 */ /* 0x000fea000b800000 */
[----:B------:R4:W0:Y:S02]  /*1dc10*/  SHFL.IDX PT, R14, R2, R12, 0x1f ;  /* 0x00001f0c020e7589 */ /* 0x00082400000e0000 */
.L_x_15402:
        /* <DEDUP_REMOVED lines=10> */
[----:B0-----:R-:W-:-:S06]  /*1dcc0*/  IADD3 R11, R10, 0xffffffe, RZ ;  /* 0x0ffffffe0a0b7810 */ /* 0x001fcc0007ffe0ff */
        /* <DEDUP_REMOVED lines=55> */
.L_x_15396:
[----:B------:R-:W-:Y:S01]  /*1e040*/  UMOV UR4, URZ ;  /* 0x0000003f00047c82 */ /* 0x000fe20008000000 */
[----:B------:R-:W-:Y:S01]  /*1e050*/  UMOV UR5, URZ ;  /* 0x0000003f00057c82 */ /* 0x000fe20008000000 */
[----:B------:R-:W-:Y:S01]  /*1e060*/  ULDC UR6, c[0x0][0xd3c] ;  /* 0x00034f0000067ab9 */ /* 0x000fe20000000800 */
[----:B------:R-:W-:Y:S01]  /*1e070*/  IMAD.MOV.U32 R16, RZ, RZ, R0 ;  /* 0x000000ffff107224 */ /* 0x000fe200078e0000 */
[----:B------:R-:W-:Y:S01]  /*1e080*/  MOV R18, UR5 ;  /* 0x0000000500127c02 */ /* 0x000fe20008000f00 */
[----:B------:R-:W-:Y:S02]  /*1e090*/  IMAD.U32 R17, RZ, RZ, UR4 ;  /* 0x00000004ff117e24 */ /* 0x000fe4000f8e00ff */
[----:B------:R-:W-:-:S07]  /*1e0a0*/  IMAD.U32 R19, RZ, RZ, UR6 ;  /* 0x00000006ff137e24 */ /* 0x000fce000f8e00ff */
.L_x_15404:
        /* <DEDUP_REMOVED lines=10> */
.L_x_15393:
[----:B------:R-:W-:Y:S02]  /*1e150*/  ULDC UR4, c[0x0][0xd3c] ;  /* 0x00034f0000047ab9 */ /* 0x000fe40000000800 */
[----:B0-----:R-:W-:-:S13]  /*1e160*/  ISETP.GE.AND P0, PT, R19, UR4, PT ;  /* 0x0000000413007c0c */ /* 0x001fda000bf06270 */
[----:B------:R-:W-:Y:S05]  /*1e170*/  @!P0 BRA `(.L_x_15405) ;  /* 0xffffff9400f48947 */ /* 0x000fea000383ffff */
[----:B------:R-:W-:Y:S05]  /*1e180*/  BSYNC B8 ;  /* 0x0000000000087941 */ /* 0x000fea0003800000 */
.L_x_15300:
[----:B------:R-:W5:Y:S01]  /*1e190*/  LDL.LU R0, [R1+0x3c] ;  /* 0x00003c0001007983 */ /* 0x000f620000300800 */
[----:B------:R-:W-:Y:S01]  /*1e1a0*/  BSSY B0, `(.L_x_15406) ;  /* 0x000000b000007945 */ /* 0x000fe20003800000 */
[----:B------:R-:W1:Y:S01]  /*1e1b0*/  S2R R5, SR_CgaCtaId ;  /* 0x0000000000057919 */ /* 0x000e620000008800 */
[----:B-----5:R-:W-:-:S05]  /*1e1c0*/  VIADD R0, R0, 0x1 ;  /* 0x0000000100007836 */ /* 0x020fca0000000000 */
[----:B--2---:R-:W-:-:S04]  /*1e1d0*/  LEA.HI R2, R0, R0, RZ, 0x1 ;  /* 0x0000000000027211 */ /* 0x004fc800078f08ff */
[----:B0-----:R-:W-:Y:S02]  /*1e1e0*/  LOP3.LUT R3, R2, 0xfffffffe, RZ, 0xc0, !PT ;  /* 0xfffffffe02037812 */ /* 0x001fe400078ec0ff */
[----:B------:R-:W-:-:S03]  /*1e1f0*/  MOV R2, 0x400 ;  /* 0x0000040000027802 */ /* 0x000fc60000000f00 */
[----:B------:R-:W-:Y:S01]  /*1e200*/  IMAD.IADD R0, R0, 0x1, -R3 ;  /* 0x0000000100007824 */ /* 0x000fe200078e0a03 */
[----:B-1----:R-:W-:-:S04]  /*1e210*/  LEA R7, R5, R2, 0x18 ;  /* 0x0000000205077211 */ /* 0x002fc800078ec0ff */
[----:B------:R-:W-:-:S04]  /*1e220*/  SHF.L.U32 R0, R0, 0x1f, RZ ;  /* 0x0000001f00007819 */ /* 0x000fc800000006ff */
[----:B------:R-:W0:Y:S02]  /*1e230*/  SYNCS.PHASECHK.TRANS64.TRYWAIT P0, [R7+URZ+0x32420], R0 ;  /* 0x03242000070075a7 */ /* 0x000e24000800017f */
[----:B0-----:R-:W-:Y:S05]  /*1e240*/  @!P0 BRA `(.L_x_15407) ;  /* 0x0000006000488947 */ /* 0x001fea0003800000 */
.L_x_15621:
[----:B------:R-:W-:Y:S05]  /*1e250*/  BSYNC B0 ;  /* 0x0000000000007941 */ /* 0x000fea0003800000 */
.L_x_15406:
[----:B------:R-:W-:-:S03]  /*1e260*/  UMOV UR4, 0xffffffff ;  /* 0xffffffff00047882 */ /* 0x000fc60000000000 */
[----:B------:R-:W-:Y:S05]  /*1e270*/  BRA.DIV UR4, `(.L_x_15408) ;  /* 0x0000006204507947 */ /* 0x000fea000b800000 */
[----:B0-----:R-:W0:Y:S02]  /*1e280*/  S2R R0, SR_TID.X ;  /* 0x0000000000007919 */ /* 0x001e240000002100 */
[----:B0-----:R-:W-:-:S04]  /*1e290*/  SHF.R.U32.HI R0, RZ, 0x5, R0 ;  /* 0x00000005ff007819 */ /* 0x001fc80000011600 */
[----:B------:R-:W-:-:S05]  /*1e2a0*/  LOP3.LUT R0, R0, 0x3, RZ, 0xc0, !PT ;  /* 0x0000000300007812 */ /* 0x000fca00078ec0ff */
[----:B------:R0:W1:Y:S02]  /*1e2b0*/  SHFL.IDX PT, R14, R0, RZ, 0x1f ;  /* 0x00001fff000e7589 */ /* 0x00006400000e0000 */
.L_x_15624:
[----:B-1----:R-:W-:-:S13]  /*1e2c0*/  ISETP.NE.AND P0, PT, R14, RZ, PT ;  /* 0x000000ff0e00720c */ /* 0x002fda0003f05270 */
[----:B------:R-:W-:Y:S05]  /*1e2d0*/  @P0 BRA `(.L_x_15132) ;  /* 0x0000000000880947 */ /* 0x000fea0003800000 */
[----:B------:R-:W-:-:S03]  /*1e2e0*/  UMOV UR4, 0xffffffff ;  /* 0xffffffff00047882 */ /* 0x000fc60000000000 */
[----:B------:R-:W-:Y:S05]  /*1e2f0*/  BRA.DIV UR4, `(.L_x_15409) ;  /* 0x0000006204647947 */ /* 0x000fea000b800000 */
[----:B------:R-:W-:-:S13]  /*1e300*/  ELECT P6, URZ, PT ;  /* 0x00000000003f782f */ /* 0x000fda00038c0000 */
.L_x_15627:
[----:B------:R-:W-:Y:S05]  /*1e310*/  @!P6 BRA `(.L_x_15132) ;  /* 0x000000000078e947 */ /* 0x000fea0003800000 */
[----:B------:R-:W-:-:S06]  /*1e320*/  ULOP3.LUT UR4, UR36, 0x2, URZ, 0xfc, !UPT ;  /* 0x0000000224047892 */ /* 0x000fcc000f8efc3f */
[----:B0-----:R-:W-:-:S05]  /*1e330*/  IMAD.U32 R0, RZ, RZ, UR4 ;  /* 0x00000004ff007e24 */ /* 0x001fca000f8e00ff */
[----:B------:R-:W-:-:S13]  /*1e340*/  ISETP.NE.AND P0, PT, R0, 0x3, PT ;  /* 0x000000030000780c */ /* 0x000fda0003f05270 */
[----:B------:R-:W-:Y:S05]  /*1e350*/  @!P0 BRA `(.L_x_15410) ;  /* 0x0000000000048947 */ /* 0x000fea0003800000 */
[----:B------:R-:W-:Y:S01]  /*1e360*/  BPT.TRAP 0x1 ;  /* 0x000000040000795c */ /* 0x000fe20000300000 */
.L_x_15410:
[----:B------:R-:W-:Y:S01]  /*1e370*/  IMAD R5, R24, 0x8, R7 ;  /* 0x0000000818057824 */ /* 0x000fe200078e0207 */
[----:B------:R-:W-:Y:S02]  /*1e380*/  SHF.L.U32 R0, R26, 0x1f, RZ ;  /* 0x0000001f1a007819 */ /* 0x000fe400000006ff */
[----:B------:R-:W-:Y:S02]  /*1e390*/  IADD3 R24, R24, 0x1, RZ ;  /* 0x0000000118187810 */ /* 0x000fe40007ffe0ff */
[----:B------:R-:W0:Y:S02]  /*1e3a0*/  SYNCS.PHASECHK.TRANS64.TRYWAIT P1, [R5+URZ+0x32440], R0 ;  /* 0x03244000050075a7 */ /* 0x000e24000802017f */
[----:B------:R-:W-:-:S04]  /*1e3b0*/  ISETP.NE.AND P2, PT, R24, 0x2, PT ;  /* 0x000000021800780c */ /* 0x000fc80003f45270 */
[----:B------:R-:W-:Y:S01]  /*1e3c0*/  SEL R3, RZ, 0x1, P2 ;  /* 0x00000001ff037807 */ /* 0x000fe20001000000 */
[----:B0-----:R-:W-:Y:S08]  /*1e3d0*/  @!P1 BRA `(.L_x_15411) ;  /* 0x00000060004c9947 */ /* 0x001ff00003800000 */
.L_x_15628:
[----:B------:R-:W-:Y:S02]  /*1e3e0*/  SEL R24, R24, RZ, P2 ;  /* 0x000000ff18187207 */ /* 0x000fe40001000000 */
[----:B------:R-:W-:Y:S01]  /*1e3f0*/  LOP3.LUT R2, R26, R3, RZ, 0x3c, !PT ;  /* 0x000000031a027212 */ /* 0x000fe200078e3cff */
[----:B------:R-:W-:Y:S06]  /*1e400*/  @!P0 BRA `(.L_x_15412) ;  /* 0x0000000000048947 */ /* 0x000fec0003800000 */
[----:B------:R-:W-:Y:S01]  /*1e410*/  BPT.TRAP 0x1 ;  /* 0x000000040000795c */ /* 0x000fe20000300000 */
.L_x_15412:
[----:B------:R-:W-:Y:S01]  /*1e420*/  IMAD R3, R24, 0x8, R7 ;  /* 0x0000000818037824 */ /* 0x000fe200078e0207 */
[----:B------:R-:W-:-:S04]  /*1e430*/  SHF.L.U32 R2, R2, 0x1f, RZ ;  /* 0x0000001f02027819 */ /* 0x000fc800000006ff */
[----:B------:R-:W1:Y:S02]  /*1e440*/  SYNCS.PHASECHK.TRANS64.TRYWAIT P1, [R3+URZ+0x32440], R2 ;  /* 0x03244002030075a7 */ /* 0x000e64000802017f */
[----:B-1----:R-:W-:Y:S05]  /*1e450*/  @!P1 BRA `(.L_x_15413) ;  /* 0x0000006000409947 */ /* 0x002fea0003800000 */
.L_x_15629:
[----:B------:R-:W-:Y:S05]  /*1e460*/  @!P0 BRA `(.L_x_15414) ;  /* 0x0000000000048947 */ /* 0x000fea0003800000 */
[----:B------:R-:W-:Y:S01]  /*1e470*/  BPT.TRAP 0x1 ;  /* 0x000000040000795c */ /* 0x000fe20000300000 */
.L_x_15414:
[----:B------:R-:W2:Y:S02]  /*1e480*/  SYNCS.PHASECHK.TRANS64.TRYWAIT P1, [R5+URZ+0x32460], R0 ;  /* 0x03246000050075a7 */ /* 0x000ea4000802017f */
[----:B--2---:R-:W-:Y:S05]  /*1e490*/  @!P1 BRA `(.L_x_15415) ;  /* 0x0000006000449947 */ /* 0x004fea0003800000 */
.L_x_15630:
[----:B------:R-:W-:Y:S05]  /*1e4a0*/  @!P0 BRA `(.L_x_15416) ;  /* 0x0000000000048947 */ /* 0x000fea0003800000 */
[----:B------:R-:W-:Y:S01]  /*1e4b0*/  BPT.TRAP 0x1 ;  /* 0x000000040000795c */ /* 0x000fe20000300000 */
.L_x_15416:
[----:B------:R0:W0:Y:S02]  /*1e4c0*/  SYNCS.PHASECHK.TRANS64.TRYWAIT P0, [R3+URZ+0x32460], R2 ;  /* 0x03246002030075a7 */ /* 0x000024000800017f */
[----:B0-----:R-:W-:Y:S05]  /*1e4d0*/  @!P0 NANOSLEEP.SYNCS 0x989680 ;  /* 0x009896800000895d */ /* 0x001fea0003900000 */
[----:B------:R-:W0:Y:S02]  /*1e4e0*/  @!P0 SYNCS.PHASECHK.TRANS64 P0, [R3+URZ+0x32460], R2 ;  /* 0x03246002030085a7 */ /* 0x000e24000800007f */
[----:B0-----:R-:W-:Y:S05]  /*1e4f0*/  @!P0 BRA `(.L_x_15416) ;  /* 0xfffffffc00f08947 */ /* 0x001fea000383ffff */
.L_x_15132:
[----:B------:R-:W-:Y:S05]  /*1e500*/  BSYNC B9 ;  /* 0x0000000000097941 */ /* 0x000fea0003800000 */
.L_x_15129:
[----:B------:R-:W-:Y:S05]  /*1e510*/  EXIT ;  /* 0x000000000000794d */ /* 0x000fea0003800000 */
.L_x_15150:
[----:B0-----:R0:W1:Y:S02]  /*1e520*/  SYNCS.PHASECHK.TRANS64.TRYWAIT P5, [R86+URZ+0x32490], R99 ;  /* 0x03249063560075a7 */ /* 0x00106400080a017f */
[----:B-1----:R-:W-:Y:S05]  /*1e530*/  @!P5 NANOSLEEP.SYNCS 0x989680 ;  /* 0x009896800000d95d */ /* 0x002fea0003900000 */
[----:B------:R-:W1:Y:S02]  /*1e540*/  @!P5 SYNCS.PHASECHK.TRANS64 P5, [R86+URZ+0x32490], R99 ;  /* 0x032490635600d5a7 */ /* 0x000e6400080a007f */
[----:B-1----:R-:W-:Y:S05]  /*1e550*/  @!P5 BRA `(.L_x_15150) ;  /* 0xfffffffc00f0d947 */ /* 0x002fea000383ffff */
[----:B------:R-:W-:Y:S05]  /*1e560*/  BRA `(.L_x_15417) ;  /* 0xfffffe4400f87947 */ /* 0x000fea000383ffff */
.L_x_15151:
        /* <DEDUP_REMOVED lines=8> */
.L_x_15419:
[----:B------:R-:W-:Y:S05]  /*1e5f0*/  BSYNC B1 ;  /* 0x0000000000017941 */ /* 0x000fea0003800000 */
.L_x_15418:
        /* <DEDUP_REMOVED lines=8> */
.L_x_15420:
[----:B------:R-:W-:Y:S05]  /*1e680*/  BRA `(.L_x_15421) ;  /* 0xfffffe4400c47947 */ /* 0x000fea000383ffff */
.L_x_15160:
[----:B------:R-:W-:Y:S01]  /*1e690*/  BSSY B1, `(.L_x_15422) ;  /* 0x0000008000017945 */ /* 0x000fe20003800000 */
[----:B----4-:R-:W-:Y:S01]  /*1e6a0*/  IMAD.MOV.U32 R13, RZ, RZ, R90 ;  /* 0x000000ffff0d7224 */ /* 0x010fe200078e005a */
[----:B------:R-:W-:Y:S01]  /*1e6b0*/  MOV R12, 0x1 ;  /* 0x00000001000c7802 */ /* 0x000fe20000000f00 */
[----:B0-----:R-:W-:Y:S02]  /*1e6c0*/  IMAD.MOV.U32 R11, RZ, RZ, 0x1c1f ;  /* 0x00001c1fff0b7424 */ /* 0x001fe400078e00ff */
[----:B------:R-:W-:-:S07]  /*1e6d0*/  IMAD.MOV.U32 R15, RZ, RZ, -0x1 ;  /* 0xffffffffff0f7424 */ /* 0x000fce00078e00ff */
[----:B-123--:R-:W-:Y:S05]  /*1e6e0*/  WARPSYNC.COLLECTIVE R15, `(.L_x_15423) ;  /* 0x000000000f087348 */ /* 0x00efea0003c00000 */
[----:B---3--:R0:W3:Y:S02]  /*1e6f0*/  SHFL.IDX P6, R14, R13, R12, R11 ;  /* 0x0000000c0d0e7389 */ /* 0x0080e400000c000b */
[----:B0123--:R-:W-:Y:S01]  /*1e700*/  ENDCOLLECTIVE ;  /* 0x000000000000791b */ /* 0x00ffe20003800000 */
.L_x_15423:
[----:B------:R-:W-:Y:S05]  /*1e710*/  BSYNC B1 ;  /* 0x0000000000017941 */ /* 0x000fea0003800000 */
.L_x_15422:
        /* <DEDUP_REMOVED lines=8> */
.L_x_15424:
[----:B------:R-:W-:Y:S05]  /*1e7a0*/  BRA `(.L_x_15425) ;  /* 0xfffffe4c00347947 */ /* 0x000fea000383ffff */
.L_x_15170:
[----:B-1----:R1:W2:Y:S02]  /*1e7b0*/  SYNCS.PHASECHK.TRANS64.TRYWAIT P4, [R86+URZ+0x32490], R99 ;  /* 0x03249063560075a7 */ /* 0x0022a4000808017f */
[----:B--2---:R-:W-:Y:S05]  /*1e7c0*/  @!P4 NANOSLEEP.SYNCS 0x989680 ;  /* 0x009896800000c95d */ /* 0x004fea0003900000 */
[----:B------:R-:W2:Y:S02]  /*1e7d0*/  @!P4 SYNCS.PHASECHK.TRANS64 P4, [R86+URZ+0x32490], R99 ;  /* 0x032490635600c5a7 */ /* 0x000ea4000808007f */
[----:B--2---:R-:W-:Y:S05]  /*1e7e0*/  @!P4 BRA `(.L_x_15170) ;  /* 0xfffffffc00f0c947 */ /* 0x004fea000383ffff */
[----:B------:R-:W-:Y:S05]  /*1e7f0*/  BRA `(.L_x_15426) ;  /* 0xfffffe5400fc7947 */ /* 0x000fea000383ffff */
.L_x_15171:
        /* <DEDUP_REMOVED lines=8> */
.L_x_15428:
[----:B------:R-:W-:Y:S05]  /*1e880*/  BSYNC B1 ;  /* 0x0000000000017941 */ /* 0x000fea0003800000 */
.L_x_15427:
        /* <DEDUP_REMOVED lines=8> */
.L_x_15429:
[----:B------:R-:W-:Y:S05]  /*1e910*/  BRA `(.L_x_15430) ;  /* 0xfffffe5400cc7947 */ /* 0x000fea000383ffff */
.L_x_15176:
        /* <DEDUP_REMOVED lines=8> */
.L_x_15432:
[----:B------:R-:W-:Y:S05]  /*1e9a0*/  BSYNC B1 ;  /* 0x0000000000017941 */ /* 0x000fea0003800000 */
.L_x_15431:
        /* <DEDUP_REMOVED lines=8> */
.L_x_15433:
[----:B------:R-:W-:Y:S01]  /*1ea30*/  IMAD.MOV.U32 R32, RZ, RZ, R14 ;  /* 0x000000ffff207224 */ /* 0x000fe200078e000e */
[----:B------:R-:W-:Y:S06]  /*1ea40*/  BRA `(.L_x_15434) ;  /* 0xfffffe5c00707947 */ /* 0x000fec000383ffff */
.L_x_15181:
[----:B0-----:R0:W1:Y:S02]  /*1ea50*/  SYNCS.PHASECHK.TRANS64.TRYWAIT P2, [R86+URZ+0x32490], R99 ;  /* 0x03249063560075a7 */ /* 0x001064000804017f */
[----:B-1----:R-:W-:Y:S05]  /*1ea60*/  @!P2 NANOSLEEP.SYNCS 0x989680 ;  /* 0x009896800000a95d */ /* 0x002fea0003900000 */
[----:B------:R-:W1:Y:S02]  /*1ea70*/  @!P2 SYNCS.PHASECHK.TRANS64 P2, [R86+URZ+0x32490], R99 ;  /* 0x032490635600a5a7 */ /* 0x000e64000804007f */
[----:B-1----:R-:W-:Y:S05]  /*1ea80*/  @!P2 BRA `(.L_x_15181) ;  /* 0xfffffffc00f0a947 */ /* 0x002fea000383ffff */
[----:B------:R-:W-:Y:S05]  /*1ea90*/  BRA `(.L_x_15435) ;  /* 0xfffffe64006c7947 */ /* 0x000fea000383ffff */
.L_x_15182:
        /* <DEDUP_REMOVED lines=8> */
.L_x_15437:
[----:B------:R-:W-:Y:S05]  /*1eb20*/  BSYNC B1 ;  /* 0x0000000000017941 */ /* 0x000fea0003800000 */
.L_x_15436:
        /* <DEDUP_REMOVED lines=8> */
.L_x_15438:
[----:B------:R-:W-:Y:S05]  /*1ebb0*/  BRA `(.L_x_15439) ;  /* 0xfffffe6400947947 */ /* 0x000fea000383ffff */
.L_x_15185:
[----:B------:R-:W-:Y:S01]  /*1ebc0*/  BSSY B1, `(.L_x_15440) ;  /* 0x0000008000017945 */ /* 0x000fe20003800000 */
[----:B------:R-:W-:Y:S01]  /*1ebd0*/  MOV R13, R33 ;  /* 0x00000021000d7202 */ /* 0x000fe20000000f00 */
[----:B------:R-:W-:Y:S02]  /*1ebe0*/  IMAD.MOV.U32 R12, RZ, RZ, 0x1 ;  /* 0x00000001ff0c7424 */ /* 0x000fe400078e00ff */
[----:B----4-:R-:W-:Y:S02]  /*1ebf0*/  IMAD.MOV.U32 R11, RZ, RZ, 0x1c1f ;  /* 0x00001c1fff0b7424 */ /* 0x010fe400078e00ff */
[----:B------:R-:W-:-:S07]  /*1ec00*/  IMAD.MOV.U32 R15, RZ, RZ, -0x1 ;  /* 0xffffffffff0f7424 */ /* 0x000fce00078e00ff */
[----:B0123--:R-:W-:Y:S05]  /*1ec10*/  WARPSYNC.COLLECTIVE R15, `(.L_x_15441) ;  /* 0x000000000f087348 */ /* 0x00ffea0003c00000 */
[----:B---3--:R3:W4:Y:S02]  /*1ec20*/  SHFL.IDX P6, R14, R13, R12, R11 ;  /* 0x0000000c0d0e7389 */ /* 0x00872400000c000b */
[----:B01234-:R-:W-:Y:S01]  /*1ec30*/  ENDCOLLECTIVE ;  /* 0x000000000000791b */ /* 0x01ffe20003800000 */
.L_x_15441:
[----:B------:R-:W-:Y:S05]  /*1ec40*/  BSYNC B1 ;  /* 0x0000000000017941 */ /* 0x000fea0003800000 */
.L_x_15440:
        /* <DEDUP_REMOVED lines=8> */
.L_x_15442:
[----:B------:R-:W-:Y:S05]  /*1ecd0*/  BRA `(.L_x_15443) ;  /* 0xfffffe6400947947 */ /* 0x000fea000383ffff */
.L_x_15189:
[----:B---3--:R3:W4:Y:S02]  /*1ece0*/  SYNCS.PHASECHK.TRANS64.TRYWAIT P3, [R86+URZ+0x324b0], R99 ;  /* 0x0324b063560075a7 */ /* 0x008724000806017f */
[----:B----4-:R-:W-:Y:S05]  /*1ecf0*/  @!P3 NANOSLEEP.SYNCS 0x989680 ;  /* 0x009896800000b95d */ /* 0x010fea0003900000 */
[----:B------:R-:W4:Y:S02]  /*1ed00*/  @!P3 SYNCS.PHASECHK.TRANS64 P3, [R86+URZ+0x324b0], R99 ;  /* 0x0324b0635600b5a7 */ /* 0x000f24000806007f */
[----:B----4-:R-:W-:Y:S05]  /*1ed10*/  @!P3 BRA `(.L_x_15189) ;  /* 0xfffffffc00f0b947 */ /* 0x010fea000383ffff */
[----:B------:R-:W-:Y:S05]  /*1ed20*/  BRA `(.L_x_15444) ;  /* 0xfffffe68000c7947 */ /* 0x000fea000383ffff */
.L_x_15197:
[----:B------:R-:W-:Y:S01]  /*1ed30*/  BSSY B0, `(.L_x_15445) ;  /* 0x0000007000007945 */ /* 0x000fe20003800000 */
[----:B------:R-:W-:Y:S02]  /*1ed40*/  IMAD.MOV.U32 R12, RZ, RZ, RZ ;  /* 0x000000ffff0c7224 */ /* 0x000fe400078e00ff */
[----:B------:R-:W-:Y:S02]  /*1ed50*/  IMAD.MOV.U32 R11, RZ, RZ, 0x1f ;  /* 0x0000001fff0b7424 */ /* 0x000fe400078e00ff */
[----:B------:R-:W-:-:S07]  /*1ed60*/  IMAD.MOV.U32 R15, RZ, RZ, -0x1 ;  /* 0xffffffffff0f7424 */ /* 0x000fce00078e00ff */
[----:B------:R-:W-:Y:S05]  /*1ed70*/  WARPSYNC.COLLECTIVE R15, `(.L_x_15446) ;  /* 0x000000000f087348 */ /* 0x000fea0003c00000 */
[----:B------:R0:W1:Y:S02]  /*1ed80*/  SHFL.IDX P6, R14, R13, R12, R11 ;  /* 0x0000000c0d0e7389 */ /* 0x00006400000c000b */
[----:B01----:R-:W-:Y:S01]  /*1ed90*/  ENDCOLLECTIVE ;  /* 0x000000000000791b */ /* 0x003fe20003800000 */
.L_x_15446:
[----:B------:R-:W-:Y:S05]  /*1eda0*/  BSYNC B0 ;  /* 0x0000000000007941 */ /* 0x000fea0003800000 */
.L_x_15445:
[----:B------:R-:W-:Y:S05]  /*1edb0*/  BRA `(.L_x_15447) ;  /* 0xfffffe7400b87947 */ /* 0x000fea000383ffff */
.L_x_15209:
[----:B------:R-:W-:Y:S01]  /*1edc0*/  BSSY B1, `(.L_x_15448) ;  /* 0x0000008000017945 */ /* 0x000fe20003800000 */
[----:B0-----:R-:W-:Y:S01]  /*1edd0*/  MOV R13, R6 ;  /* 0x00000006000d7202 */ /* 0x001fe20000000f00 */
[----:B------:R-:W-:Y:S02]  /*1ede0*/  IMAD.MOV.U32 R12, RZ, RZ, RZ ;  /* 0x000000ffff0c7224 */ /* 0x000fe400078e00ff */
[----:B------:R-:W-:Y:S02]  /*1edf0*/  IMAD.MOV.U32 R11, RZ, RZ, 0x1c1f ;  /* 0x00001c1fff0b7424 */ /* 0x000fe400078e00ff */
[----:B------:R-:W-:-:S07]  /*1ee00*/  IMAD.MOV.U32 R15, RZ, RZ, -0x1 ;  /* 0xffffffffff0f7424 */ /* 0x000fce00078e00ff */
[----:B------:R-:W-:Y:S05]  /*1ee10*/  WARPSYNC.COLLECTIVE R15, `(.L_x_15449) ;  /* 0x000000000f087348 */ /* 0x000fea0003c00000 */
[----:B------:R0:W1:Y:S02]  /*1ee20*/  SHFL.IDX P6, R14, R13, R12, R11 ;  /* 0x0000000c0d0e7389 */ /* 0x00006400000c000b */
[----:B01----:R-:W-:Y:S01]  /*1ee30*/  ENDCOLLECTIVE ;  /* 0x000000000000791b */ /* 0x003fe20003800000 */
.L_x_15449:
[----:B------:R-:W-:Y:S05]  /*1ee40*/  BSYNC B1 ;  /* 0x0000000000017941 */ /* 0x000fea0003800000 */
.L_x_15448:
        /* <DEDUP_REMOVED lines=8> */
.L_x_15450:
[----:B------:R-:W-:Y:S02]  /*1eed0*/  IMAD.MOV.U32 R13, RZ, RZ, R8 ;  /* 0x000000ffff0d7224 */ /* 0x000fe400078e0008 */
[----:B------:R-:W-:-:S07]  /*1eee0*/  IMAD.MOV.U32 R0, RZ, RZ, R14 ;  /* 0x000000ffff007224 */ /* 0x000fce00078e000e */
[----:B------:R-:W-:Y:S05]  /*1eef0*/  WARPSYNC.COLLECTIVE R15, `(.L_x_15451) ;  /* 0x000000000f087348 */ /* 0x000fea0003c00000 */
[----:B------:R0:W1:Y:S02]  /*1ef00*/  SHFL.IDX P6, R14, R13, R12, R11 ;  /* 0x0000000c0d0e7389 */ /* 0x00006400000c000b */
[----:B01----:R-:W-:Y:S01]  /*1ef10*/  ENDCOLLECTIVE ;  /* 0x000000000000791b */ /* 0x003fe20003800000 */
.L_x_15451:
[----:B------:R-:W-:Y:S01]  /*1ef20*/  MOV R13, R7 ;  /* 0x00000007000d7202 */ /* 0x000fe20000000f00 */
[----:B------:R-:W-:-:S07]  /*1ef30*/  IMAD.MOV.U32 R5, RZ, RZ, R14 ;  /* 0x000000ffff057224 */ /* 0x000fce00078e000e */
[----:B------:R-:W-:Y:S05]  /*1ef40*/  WARPSYNC.COLLECTIVE R15, `(.L_x_15452) ;  /* 0x000000000f087348 */ /* 0x000fea0003c00000 */
[----:B------:R0:W1:Y:S02]  /*1ef50*/  SHFL.IDX P6, R14, R13, R12, R11 ;  /* 0x0000000c0d0e7389 */ /* 0x00006400000c000b */
[----:B01----:R-:W-:Y:S01]  /*1ef60*/  ENDCOLLECTIVE ;  /* 0x000000000000791b */ /* 0x003fe20003800000 */
.L_x_15452:
[----:B------:R-:W-:Y:S05]  /*1ef70*/  BRA `(.L_x_15453) ;  /* 0xfffffe7c004c7947 */ /* 0x000fea000383ffff */
.L_x_15212:
[----:B------:R-:W-:Y:S01]  /*1ef80*/  BSSY B1, `(.L_x_15454) ;  /* 0x0000008000017945 */ /* 0x000fe20003800000 */
[----:B------:R-:W-:Y:S02]  /*1ef90*/  IMAD.MOV.U32 R13, RZ, RZ, R6 ;  /* 0x000000ffff0d7224 */ /* 0x000fe400078e0006 */
[----:B------:R-:W-:Y:S02]  /*1efa0*/  IMAD.MOV.U32 R12, RZ, RZ, 0x1 ;  /* 0x00000001ff0c7424 */ /* 0x000fe400078e00ff */
[----:B------:R-:W-:Y:S02]  /*1efb0*/  IMAD.MOV.U32 R11, RZ, RZ, 0x1c1f ;  /* 0x00001c1fff0b7424 */ /* 0x000fe400078e00ff */
[----:B------:R-:W-:-:S07]  /*1efc0*/  IMAD.MOV.U32 R15, RZ, RZ, -0x1 ;  /* 0xffffffffff0f7424 */ /* 0x000fce00078e00ff */
[----:B-1----:R-:W-:Y:S05]  /*1efd0*/  WARPSYNC.COLLECTIVE R15, `(.L_x_15455) ;  /* 0x000000000f087348 */ /* 0x002fea0003c00000 */
[----:B------:R0:W2:Y:S02]  /*1efe0*/  SHFL.IDX P6, R14, R13, R12, R11 ;  /* 0x0000000c0d0e7389 */ /* 0x0000a400000c000b */
[----:B012---:R-:W-:Y:S01]  /*1eff0*/  ENDCOLLECTIVE ;  /* 0x000000000000791b */ /* 0x007fe20003800000 */
.L_x_15455:
[----:B------:R-:W-:Y:S05]  /*1f000*/  BSYNC B1 ;  /* 0x0000000000017941 */ /* 0x000fea0003800000 */
.L_x_15454:
        /* <DEDUP_REMOVED lines=8> */
.L_x_15456:
[----:B------:R-:W-:Y:S02]  /*1f090*/  IMAD.MOV.U32 R13, RZ, RZ, R8 ;  /* 0x000000ffff0d7224 */ /* 0x000fe400078e0008 */
[----:B------:R-:W-:-:S07]  /*1f0a0*/  IMAD.MOV.U32 R0, RZ, RZ, R14 ;  /* 0x000000ffff007224 */ /* 0x000fce00078e000e */
[----:B------:R-:W-:Y:S05]  /*1f0b0*/  WARPSYNC.COLLECTIVE R15, `(.L_x_15457) ;  /* 0x000000000f087348 */ /* 0x000fea0003c00000 */
[----:B------:R0:W1:Y:S02]  /*1f0c0*/  SHFL.IDX P6, R14, R13, R12, R11 ;  /* 0x0000000c0d0e7389 */ /* 0x00006400000c000b */
[----:B01----:R-:W-:Y:S01]  /*1f0d0*/  ENDCOLLECTIVE ;  /* 0x000000000000791b */ /* 0x003fe20003800000 */
.L_x_15457:
[----:B------:R-:W-:Y:S01]  /*1f0e0*/  IMAD.MOV.U32 R13, RZ, RZ, R7 ;  /* 0x000000ffff0d7224 */ /* 0x000fe200078e0007 */
[----:B------:R-:W-:-:S07]  /*1f0f0*/  MOV R5, R14 ;  /* 0x0000000e00057202 */ /* 0x000fce0000000f00 */
[----:B------:R-:W-:Y:S05]  /*1f100*/  WARPSYNC.COLLECTIVE R15, `(.L_x_15458) ;  /* 0x000000000f087348 */ /* 0x000fea0003c00000 */
[----:B------:R0:W1:Y:S02]  /*1f110*/  SHFL.IDX P6, R14, R13, R12, R11 ;  /* 0x0000000c0d0e7389 */ /* 0x00006400000c000b */
[----:B01----:R-:W-:Y:S01]  /*1f120*/  ENDCOLLECTIVE ;  /* 0x000000000000791b */ /* 0x003fe20003800000 */
.L_x_15458:
[----:B------:R-:W-:Y:S05]  /*1f130*/  BRA `(.L_x_15459) ;  /* 0xfffffe7c00a87947 */ /* 0x000fea000383ffff */
.L_x_15216:
[----:B0-----:R0:W1:Y:S02]  /*1f140*/  SYNCS.PHASECHK.TRANS64.TRYWAIT P0, [R22+URZ+0x32400], R11 ;  /* 0x0324000b160075a7 */ /* 0x001064000800017f */
[----:B-1----:R-:W-:Y:S05]  /*1f150*/  @!P0 NANOSLEEP.SYNCS 0x989680 ;  /* 0x009896800000895d */ /* 0x002fea0003900000 */
[----:B------:R-:W1:Y:S02]  /*1f160*/  @!P0 SYNCS.PHASECHK.TRANS64 P0, [R22+URZ+0x32400], R11 ;  /* 0x0324000b160085a7 */ /* 0x000e64000800007f */
[----:B-1----:R-:W-:Y:S05]  /*1f170*/  @!P0 BRA `(.L_x_15216) ;  /* 0xfffffffc00f08947 */ /* 0x002fea000383ffff */
[----:B------:R-:W-:Y:S05]  /*1f180*/  BRA `(.L_x_15460) ;  /* 0xfffffe8000ac7947 */ /* 0x000fea000383ffff */
.L_x_15224:
[----:B------:R-:W1:Y:S01]  /*1f190*/  LDC R31, c[0x0][0x3f4] ;  /* 0x0000fd00ff1f7b82 */ /* 0x000e620000000800 */
[----:B------:R-:W-:Y:S01]  /*1f1a0*/  BSSY B1, `(.L_x_15461) ;  /* 0x0000008000017945 */ /* 0x000fe20003800000 */
[----:B0-----:R-:W-:Y:S02]  /*1f1b0*/  IMAD.MOV.U32 R13, RZ, RZ, R20 ;  /* 0x000000ffff0d7224 */ /* 0x001fe400078e0014 */
[----:B------:R-:W-:Y:S02]  /*1f1c0*/  IMAD.MOV.U32 R12, RZ, RZ, RZ ;  /* 0x000000ffff0c7224 */ /* 0x000fe400078e00ff */
[----:B------:R-:W-:Y:S02]  /*1f1d0*/  IMAD.MOV.U32 R11, RZ, RZ, 0x1c1f ;  /* 0x00001c1fff0b7424 */ /* 0x000fe400078e00ff */
[----:B------:R-:W-:-:S07]  /*1f1e0*/  IMAD.MOV.U32 R15, RZ, RZ, -0x1 ;  /* 0xffffffffff0f7424 */ /* 0x000fce00078e00ff */
[----:B-1----:R-:W-:Y:S05]  /*1f1f0*/  WARPSYNC.COLLECTIVE R15, `(.L_x_15462) ;  /* 0x000000000f087348 */ /* 0x002fea0003c00000 */
[----:B------:R0:W2:Y:S02]  /*1f200*/  SHFL.IDX P6, R14, R13, R12, R11 ;  /* 0x0000000c0d0e7389 */ /* 0x0000a400000c000b */
[----:B012---:R-:W-:Y:S01]  /*1f210*/  ENDCOLLECTIVE ;  /* 0x000000000000791b */ /* 0x007fe20003800000 */
.L_x_15462:
[----:B------:R-:W-:Y:S05]  /*1f220*/  BSYNC B1 ;  /* 0x0000000000017941 */ /* 0x000fea0003800000 */
.L_x_15461:
[----:B------:R0:W5:Y:S01]  /*1f230*/  LDL R8, [R1+0x90] ;  /* 0x0000900001087983 */ /* 0x0001620000100800 */
[----:B------:R-:W-:Y:S01]  /*1f240*/  IMAD.MOV.U32 R13, RZ, RZ, R10 ;  /* 0x000000ffff0d7224 */ /* 0x000fe200078e000a */
[----:B------:R-:W-:Y:S01]  /*1f250*/  MOV R0, R14 ;  /* 0x0000000e00007202 */ /* 0x000fe20000000f00 */
[----:B------:R-:W-:Y:S01]  /*1f260*/  IMAD.MOV.U32 R12, RZ, RZ, RZ ;  /* 0x000000ffff0c7224 */ /* 0x000fe200078e00ff */
[----:B------:R-:W-:Y:S01]  /*1f270*/  ISETP.GE.AND P0, PT, R16, R31, PT ;  /* 0x0000001f1000720c */ /* 0x000fe20003f06270 */
[----:B------:R-:W-:Y:S02]  /*1f280*/  IMAD.MOV.U32 R11, RZ, RZ, 0x1c1f ;  /* 0x00001c1fff0b7424 */ /* 0x000fe400078e00ff */
[----:B------:R-:W-:-:S10]  /*1f290*/  IMAD.MOV.U32 R15, RZ, RZ, -0x1 ;  /* 0xffffffffff0f7424 */ /* 0x000fd400078e00ff */
[----:B0----5:R-:W-:Y:S05]  /*1f2a0*/  WARPSYNC.COLLECTIVE R15, `(.L_x_15463) ;  /* 0x000000000f087348 */ /* 0x021fea0003c00000 */
[----:B------:R1:W2:Y:S02]  /*1f2b0*/  SHFL.IDX P6, R14, R13, R12, R11 ;  /* 0x0000000c0d0e7389 */ /* 0x0002a400000c000b */
[----:B012--5:R-:W-:Y:S01]  /*1f2c0*/  ENDCOLLECTIVE ;  /* 0x000000000000791b */ /* 0x027fe20003800000 */
.L_x_15463:
[----:B------:R-:W-:Y:S01]  /*1f2d0*/  MOV R13, R29 ;  /* 0x0000001d000d7202 */ /* 0x000fe20000000f00 */
[----:B------:R-:W-:-:S07]  /*1f2e0*/  IMAD.MOV.U32 R3, RZ, RZ, R14 ;  /* 0x000000ffff037224 */ /* 0x000fce00078e000e */
[----:B------:R-:W-:Y:S05]  /*1f2f0*/  WARPSYNC.COLLECTIVE R15, `(.L_x_15464) ;  /* 0x000000000f087348 */ /* 0x000fea0003c00000 */
[----:B------:R0:W1:Y:S02]  /*1f300*/  SHFL.IDX P6, R14, R13, R12, R11 ;  /* 0x0000000c0d0e7389 */ /* 0x00006400000c000b */
[----:B01----:R-:W-:Y:S01]  /*1f310*/  ENDCOLLECTIVE ;  /* 0x000000000000791b */ /* 0x003fe20003800000 */
.L_x_15464:
[----:B------:R-:W-:Y:S02]  /*1f320*/  IMAD.MOV.U32 R13, RZ, RZ, R28 ;  /* 0x000000ffff0d7224 */ /* 0x000fe400078e001c */
[----:B------:R-:W-:Y:S02]  /*1f330*/  IMAD R30, R8, R30, RZ ;  /* 0x0000001e081e7224 */ /* 0x000fe400078e02ff */
[----:B------:R-:W-:-:S07]  /*1f340*/  IMAD.MOV.U32 R8, RZ, RZ, R14 ;  /* 0x000000ffff087224 */ /* 0x000fce00078e000e */
[----:B------:R-:W-:Y:S05]  /*1f350*/  WARPSYNC.COLLECTIVE R15, `(.L_x_15465) ;  /* 0x000000000f087348 */ /* 0x000fea0003c00000 */
[----:B------:R0:W1:Y:S02]  /*1f360*/  SHFL.IDX P6, R14, R13, R12, R11 ;  /* 0x0000000c0d0e7389 */ /* 0x00006400000c000b */
[----:B01----:R-:W-:Y:S01]  /*1f370*/  ENDCOLLECTIVE ;  /* 0x000000000000791b */ /* 0x003fe20003800000 */
.L_x_15465:
[----:B------:R-:W-:-:S13]  /*1f380*/  ISETP.GE.OR P1, PT, R35, R30, P0 ;  /* 0x0000001e2300720c */ /* 0x000fda0000726670 */
[C---:B------:R-:W-:Y:S01]  /*1f390*/  @!P1 IMAD.SHL.U32 R9, R16.reuse, 0x2, RZ ;  /* 0x0000000210099824 */ /* 0x040fe200078e00ff */
[----:B------:R-:W-:-:S04]  /*1f3a0*/  @!P1 SHF.L.U64.HI R21, R16, 0x1, R17 ;  /* 0x0000000110159819 */ /* 0x000fc80000010211 */
[----:B------:R-:W-:-:S05]  /*1f3b0*/  @!P1 IADD3 R4, P2, R3, R9, RZ ;  /* 0x0000000903049210 */ /* 0x000fca0007f5e0ff */
[----:B------:R-:W-:-:S06]  /*1f3c0*/  @!P1 IMAD.X R5, R0, 0x1, R21, P2 ;  /* 0x0000000100059824 */ /* 0x000fcc00010e0615 */
[----:B------:R-:W5:Y:S01]  /*1f3d0*/  @!P1 LD.E.128 R4, desc[UR40][R4.64] ;  /* 0x0000002804049980 */ /* 0x000f62000c101d00 */
[----:B------:R-:W-:-:S05]  /*1f3e0*/  @!P1 IADD3 R14, P2, R14, R9, RZ ;  /* 0x000000090e0e9210 */ /* 0x000fca0007f5e0ff */
[----:B------:R-:W-:-:S05]  /*1f3f0*/  @!P1 IMAD.X R3, R8, 0x1, R21, P2 ;  /* 0x0000000108039824 */ /* 0x000fca00010e0615 */
[----:B------:R-:W-:-:S05]  /*1f400*/  @!P1 MOV R15, R3 ;  /* 0x00000003000f9202 */ /* 0x000fca0000000f00 */
[----:B------:R0:W5:Y:S01]  /*1f410*/  @!P1 LD.E.128 R24, desc[UR40][R14.64] ;  /* 0x000000280e189980 */ /* 0x000162000c101d00 */
[----:B------:R-:W-:Y:S01]  /*1f420*/  IMAD.MOV.U32 R13, RZ, RZ, R20 ;  /* 0x000000ffff0d7224 */ /* 0x000fe200078e0014 */
[----:B------:R-:W-:Y:S01]  /*1f430*/  CS2R R38, SRZ ;  /* 0x0000000000267805 */ /* 0x000fe2000001ff00 */
[----:B------:R-:W-:Y:S01]  /*1f440*/  IMAD.MOV.U32 R12, RZ, RZ, 0x1 ;  /* 0x00000001ff0c7424 */ /* 0x000fe200078e00ff */
[----:B------:R-:W-:Y:S01]  /*1f450*/  CS2R R36, SRZ ;  /* 0x0000000000247805 */ /* 0x000fe2000001ff00 */
[----:B0-----:R-:W-:-:S07]  /*1f460*/  IMAD.MOV.U32 R15, RZ, RZ, -0x1 ;  /* 0xffffffffff0f7424 */ /* 0x001fce00078e00ff */
[----:B-----5:R-:W-:Y:S05]  /*1f470*/  WARPSYNC.COLLECTIVE R15, `(.L_x_15466) ;  /* 0x000000000f087348 */ /* 0x020fea0003c00000 */
[----:B------:R0:W1:Y:S02]  /*1f480*/  SHFL.IDX P6, R14, R13, R12, R11 ;  /* 0x0000000c0d0e7389 */ /* 0x00006400000c000b */
[----:B01---5:R-:W-:Y:S01]  /*1f490*/  ENDCOLLECTIVE ;  /* 0x000000000000791b */ /* 0x023fe20003800000 */
.L_x_15466:
[----:B------:R-:W-:Y:S02]  /*1f4a0*/  IMAD.MOV.U32 R13, RZ, RZ, R10 ;  /* 0x000000ffff0d7224 */ /* 0x000fe400078e000a */
[----:B------:R-:W-:Y:S01]  /*1f4b0*/  @!P1 IMAD.MOV.U32 R38, RZ, RZ, R4 ;  /* 0x000000ffff269224 */ /* 0x000fe200078e0004 */
[----:B------:R-:W-:Y:S01]  /*1f4c0*/  @!P1 MOV R37, R7 ;  /* 0x0000000700259202 */ /* 0x000fe20000000f00 */
[----:B------:R-:W-:Y:S01]  /*1f4d0*/  @!P1 IMAD.MOV.U32 R39, RZ, RZ, R5 ;  /* 0x000000ffff279224 */ /* 0x000fe200078e0005 */
[----:B------:R-:W-:Y:S01]  /*1f4e0*/  CS2R R4, SRZ ;  /* 0x0000000000047805 */ /* 0x000fe2000001ff00 */
[----:B------:R-:W-:Y:S02]  /*1f4f0*/  IMAD.MOV.U32 R0, RZ, RZ, R38 ;  /* 0x000000ffff007224 */ /* 0x000fe400078e0026 */
[----:B------:R-:W-:Y:S02]  /*1f500*/  IMAD.MOV.U32 R3, RZ, RZ, R39 ;  /* 0x000000ffff037224 */ /* 0x000fe400078e0027 */
[----:B------:R-:W-:Y:S01]  /*1f510*/  @!P1 IMAD.MOV.U32 R36, RZ, RZ, R6 ;  /* 0x000000ffff249224 */ /* 0x000fe200078e0006 */
[----:B------:R-:W-:Y:S01]  /*1f520*/  PRMT R52, R52, 0x5410, R0 ;  /* 0x0000541034347816 */ /* 0x000fe20000000000 */
[----:B------:R-:W-:Y:S01]  /*1f530*/  IMAD.MOV.U32 R0, RZ, RZ, R14 ;  /* 0x000000ffff007224 */ /* 0x000fe200078e000e */
[----:B------:R-:W-:-:S07]  /*1f540*/  PRMT R40, R3, 0x7610, R40 ;  /* 0x0000761003287816 */ /* 0x000fce0000000028 */
[----:B------:R-:W-:Y:S05]  /*1f550*/  WARPSYNC.COLLECTIVE R15, `(.L_x_15467) ;  /* 0x000000000f087348 */ /* 0x000fea0003c00000 */
[----:B------:R0:W1:Y:S02]  /*1f560*/  SHFL.IDX P6, R14, R13, R12, R11 ;  /* 0x0000000c0d0e7389 */ /* 0x00006400000c000b */
[----:B01----:R-:W-:Y:S01]  /*1f570*/  ENDCOLLECTIVE ;  /* 0x000000000000791b */ /* 0x003fe20003800000 */
.L_x_15467:
[----:B------:R-:W-:Y:S01]  /*1f580*/  CS2R R6, SRZ ;  /* 0x0000000000067805 */ /* 0x000fe2000001ff00 */
[----:B------:R-:W-:Y:S02]  /*1f590*/  IMAD.MOV.U32 R10, RZ, RZ, R36 ;  /* 0x000000ffff0a7224 */ /* 0x000fe400078e0024 */
[----:B------:R-:W-:Y:S01]  /*1f5a0*/  IMAD.MOV.U32 R21, RZ, RZ, R37 ;  /* 0x000000ffff157224 */ /* 0x000fe200078e0025 */
[----:B------:R-:W-:Y:S01]  /*1f5b0*/  @!P1 MOV R6, R24 ;  /* 0x0000001800069202 */ /* 0x000fe20000000f00 */
[----:B------:R-:W-:Y:S01]  /*1f5c0*/  @!P1 IMAD.MOV.U32 R7, RZ, RZ, R25 ;  /* 0x000000ffff079224 */ /* 0x000fe200078e0019 */
[----:B------:R-:W-:Y:S01]  /*1f5d0*/  CS2R R24, SRZ ;  /* 0x0000000000187805 */ /* 0x000fe2000001ff00 */
[----:B------:R-:W-:Y:S01]  /*1f5e0*/  @!P1 IMAD.MOV.U32 R4, RZ, RZ, R26 ;  /* 0x000000ffff049224 */ /* 0x000fe200078e001a */
[----:B------:R-:W-:Y:S01]  /*1f5f0*/  PRMT R9, R10, 0x5410, R21 ;  /* 0x000054100a097816 */ /* 0x000fe20000000015 */
[----:B------:R-:W-:Y:S02]  /*1f600*/  @!P1 IMAD.MOV.U32 R5, RZ, RZ, R27 ;  /* 0x000000ffff059224 */ /* 0x000fe400078e001b */
[----:B------:R-:W-:-:S02]  /*1f610*/  IMAD.MOV.U32 R10, RZ, RZ, R6 ;  /* 0x000000ffff0a7224 */ /* 0x000fc400078e0006 */
[----:B------:R-:W-:Y:S01]  /*1f620*/  IMAD.MOV.U32 R13, RZ, RZ, R29 ;  /* 0x000000ffff0d7224 */ /* 0x000fe200078e001d */
[----:B------:R-:W-:-:S07]  /*1f630*/  MOV R3, R14 ;  /* 0x0000000e00037202 */ /* 0x000fce0000000f00 */
[----:B------:R-:W-:Y:S05]  /*1f640*/  WARPSYNC.COLLECTIVE R15, `(.L_x_15468) ;  /* 0x000000000f087348 */ /* 0x000fea0003c00000 */
[----:B------:R0:W1:Y:S02]  /*1f650*/  SHFL.IDX P6, R14, R13, R12, R11 ;  /* 0x0000000c0d0e7389 */ /* 0x00006400000c000b */
[----:B01----:R-:W-:Y:S01]  /*1f660*/  ENDCOLLECTIVE ;  /* 0x000000000000791b */ /* 0x003fe20003800000 */
.L_x_15468:
[----:B------:R-:W-:Y:S02]  /*1f670*/  IMAD.MOV.U32 R13, RZ, RZ, R28 ;  /* 0x000000ffff0d7224 */ /* 0x000fe400078e001c */
[----:B------:R-:W-:-:S07]  /*1f680*/  IMAD.MOV.U32 R8, RZ, RZ, R14 ;  /* 0x000000ffff087224 */ /* 0x000fce00078e000e */
[----:B------:R-:W-:Y:S05]  /*1f690*/  WARPSYNC.COLLECTIVE R15, `(.L_x_15469) ;  /* 0x000000000f087348 */ /* 0x000fea0003c00000 */
[----:B------:R0:W1:Y:S02]  /*1f6a0*/  SHFL.IDX P6, R14, R13, R12, R11 ;  /* 0x0000000c0d0e7389 */ /* 0x00006400000c000b */
[----:B01----:R-:W-:Y:S01]  /*1f6b0*/  ENDCOLLECTIVE ;  /* 0x000000000000791b */ /* 0x003fe20003800000 */
.L_x_15469:
[----:B------:R-:W-:Y:S01]  /*1f6c0*/  IMAD.MOV.U32 R11, RZ, RZ, R7 ;  /* 0x000000ffff0b7224 */ /* 0x000fe200078e0007 */
[----:B------:R-:W-:Y:S01]  /*1f6d0*/  MOV R12, R4 ;  /* 0x00000004000c7202 */ /* 0x000fe20000000f00 */
[----:B------:R-:W-:-:S03]  /*1f6e0*/  IMAD.MOV.U32 R13, RZ, RZ, R5 ;  /* 0x000000ffff0d7224 */ /* 0x000fc600078e0005 */
[----:B------:R-:W-:Y:S02]  /*1f6f0*/  PRMT R51, R10, 0x5410, R12 ;  /* 0x000054100a337816 */ /* 0x000fe4000000000c */
[----:B------:R-:W-:Y:S02]  /*1f700*/  PRMT R20, R11, 0x7610, R20 ;  /* 0x000076100b147816 */ /* 0x000fe40000000014 */
[----:B------:R-:W-:Y:S01]  /*1f710*/  PRMT R52, R13, 0x7610, R52 ;  /* 0x000076100d347816 */ /* 0x000fe20000000034 */
[----:B------:R-:W-:Y:S06]  /*1f720*/  BRA `(.L_x_15470) ;  /* 0xfffffe8c00987947 */ /* 0x000fec000383ffff */
.L_x_15228:
[----:B0-----:R0:W2:Y:S02]  /*1f730*/  SYNCS.PHASECHK.TRANS64.TRYWAIT P1, [R22+URZ+0x32400], R11 ;  /* 0x0324000b160075a7 */ /* 0x0010a4000802017f */
[----:B--2---:R-:W-:Y:S05]  /*1f740*/  @!P1 NANOSLEEP.SYNCS 0x989680 ;  /* 0x009896800000995d */ /* 0x004fea0003900000 */
[----:B------:R-:W2:Y:S02]  /*1f750*/  @!P1 SYNCS.PHASECHK.TRANS64 P1, [R22+URZ+0x32400], R11 ;  /* 0x0324000b160095a7 */ /* 0x000ea4000802007f */
[----:B--2---:R-:W-:Y:S05]  /*1f760*/  @!P1 BRA `(.L_x_15228) ;  /* 0xfffffffc00f09947 */ /* 0x004fea000383ffff */
[----:B------:R-:W-:Y:S05]  /*1f770*/  BRA `(.L_x_15471) ;  /* 0xfffffe9000307947 */ /* 0x000fea000383ffff */
.L_x_15234:
[----:B--2---:R2:W4:Y:S02]  /*1f780*/  SYNCS.PHASECHK.TRANS64.TRYWAIT P1, [R13+URZ+0x32430], R6 ;  /* 0x032430060d0075a7 */ /* 0x004524000802017f */
[----:B----4-:R-:W-:Y:S05]  /*1f790*/  @!P1 NANOSLEEP.SYNCS 0x989680 ;  /* 0x009896800000995d */ /* 0x010fea0003900000 */
[----:B------:R-:W4:Y:S02]  /*1f7a0*/  @!P1 SYNCS.PHASECHK.TRANS64 P1, [R13+URZ+0x32430], R6 ;  /* 0x032430060d0095a7 */ /* 0x000f24000802007f */
[----:B----4-:R-:W-:Y:S05]  /*1f7b0*/  @!P1 BRA `(.L_x_15234) ;  /* 0xfffffffc00f09947 */ /* 0x010fea000383ffff */
[----:B------:R-:W-:Y:S05]  /*1f7c0*/  BRA `(.L_x_15233) ;  /* 0xfffffe9c00cc7947 */ /* 0x000fea000383ffff */
.L_x_15236:
[----:B---3--:R3:W4:Y:S02]  /*1f7d0*/  SYNCS.PHASECHK.TRANS64.TRYWAIT P1, [R22+URZ+0x32410], R3 ;  /* 0x03241003160075a7 */ /* 0x008724000802017f */
[----:B----4-:R-:W-:Y:S05]  /*1f7e0*/  @!P1 NANOSLEEP.SYNCS 0x989680 ;  /* 0x009896800000995d */ /* 0x010fea0003900000 */
[----:B------:R-:W4:Y:S02]  /*1f7f0*/  @!P1 SYNCS.PHASECHK.TRANS64 P1, [R22+URZ+0x32410], R3 ;  /* 0x03241003160095a7 */ /* 0x000f24000802007f */
[----:B----4-:R-:W-:Y:S05]  /*1f800*/  @!P1 BRA `(.L_x_15236) ;  /* 0xfffffffc00f09947 */ /* 0x010fea000383ffff */
[----:B------:R-:W-:Y:S05]  /*1f810*/  BRA `(.L_x_15472) ;  /* 0xfffffea000847947 */ /* 0x000fea000383ffff */
.L_x_15240:
[----:B------:R0:W0:Y:S02]  /*1f820*/  SYNCS.PHASECHK.TRANS64.TRYWAIT P1, [R13+URZ+0x32450], R6 ;  /* 0x032450060d0075a7 */ /* 0x000024000802017f */
[----:B0-----:R-:W-:Y:S05]  /*1f830*/  @!P1 NANOSLEEP.SYNCS 0x989680 ;  /* 0x009896800000995d */ /* 0x001fea0003900000 */
[----:B------:R-:W0:Y:S02]  /*1f840*/  @!P1 SYNCS.PHASECHK.TRANS64 P1, [R13+URZ+0x32450], R6 ;  /* 0x032450060d0095a7 */ /* 0x000e24000802007f */
[----:B0-----:R-:W-:Y:S05]  /*1f850*/  @!P1 BRA `(.L_x_15240) ;  /* 0xfffffffc00f09947 */ /* 0x001fea000383ffff */
[----:B------:R-:W-:Y:S05]  /*1f860*/  BRA `(.L_x_15239) ;  /* 0xfffffea000947947 */ /* 0x000fea000383ffff */
.L_x_15247:
[----:B-1----:R1:W2:Y:S02]  /*1f870*/  SYNCS.PHASECHK.TRANS64.TRYWAIT P1, [R14+URZ+0x32430], R12 ;  /* 0x0324300c0e0075a7 */ /* 0x0022a4000802017f */
[----:B--2---:R-:W-:Y:S05]  /*1f880*/  @!P1 NANOSLEEP.SYNCS 0x989680 ;  /* 0x009896800000995d */ /* 0x004fea0003900000 */
[----:B------:R-:W2:Y:S02]  /*1f890*/  @!P1 SYNCS.PHASECHK.TRANS64 P1, [R14+URZ+0x32430], R12 ;  /* 0x0324300c0e0095a7 */ /* 0x000ea4000802007f */
[----:B--2---:R-:W-:Y:S05]  /*1f8a0*/  @!P1 BRA `(.L_x_15247) ;  /* 0xfffffffc00f09947 */ /* 0x004fea000383ffff */
[----:B------:R-:W-:Y:S05]  /*1f8b0*/  BRA `(.L_x_15246) ;  /* 0xfffffed0000c7947 */ /* 0x000fea000383ffff */
.L_x_15251:
[----:B---3--:R3:W4:Y:S02]  /*1f8c0*/  SYNCS.PHASECHK.TRANS64.TRYWAIT P1, [R14+URZ+0x32450], R12 ;  /* 0x0324500c0e0075a7 */ /* 0x008724000802017f */
[----:B----4-:R-:W-:Y:S05]  /*1f8d0*/  @!P1 NANOSLEEP.SYNCS 0x989680 ;  /* 0x009896800000995d */ /* 0x010fea0003900000 */
[----:B------:R-:W4:Y:S02]  /*1f8e0*/  @!P1 SYNCS.PHASECHK.TRANS64 P1, [R14+URZ+0x32450], R12 ;  /* 0x0324500c0e0095a7 */ /* 0x000f24000802007f */
[----:B----4-:R-:W-:Y:S05]  /*1f8f0*/  @!P1 BRA `(.L_x_15251) ;  /* 0xfffffffc00f09947 */ /* 0x010fea000383ffff */
[----:B------:R-:W-:Y:S05]  /*1f900*/  BRA `(.L_x_15250) ;  /* 0xfffffed000b87947 */ /* 0x000fea000383ffff */
.L_x_15259:
[----:B-1----:R1:W2:Y:S02]  /*1f910*/  SYNCS.PHASECHK.TRANS64.TRYWAIT P1, [R14+URZ+0x32430], R12 ;  /* 0x0324300c0e0075a7 */ /* 0x0022a4000802017f */
[----:B--2---:R-:W-:Y:S05]  /*1f920*/  @!P1 NANOSLEEP.SYNCS 0x989680 ;  /* 0x009896800000995d */ /* 0x004fea0003900000 */
[----:B------:R-:W2:Y:S02]  /*1f930*/  @!P1 SYNCS.PHASECHK.TRANS64 P1, [R14+URZ+0x32430], R12 ;  /* 0x0324300c0e0095a7 */ /* 0x000ea4000802007f */
[----:B--2---:R-:W-:Y:S05]  /*1f940*/  @!P1 BRA `(.L_x_15259) ;  /* 0xfffffffc00f09947 */ /* 0x004fea000383ffff */
[----:B------:R-:W-:Y:S05]  /*1f950*/  BRA `(.L_x_15258) ;  /* 0xffffff0800147947 */ /* 0x000fea000383ffff */
.L_x_15263:
[----:B---3--:R3:W4:Y:S02]  /*1f960*/  SYNCS.PHASECHK.TRANS64.TRYWAIT P1, [R14+URZ+0x32450], R12 ;  /* 0x0324500c0e0075a7 */ /* 0x008724000802017f */
[----:B----4-:R-:W-:Y:S05]  /*1f970*/  @!P1 NANOSLEEP.SYNCS 0x989680 ;  /* 0x009896800000995d */ /* 0x010fea0003900000 */
[----:B------:R-:W4:Y:S02]  /*1f980*/  @!P1 SYNCS.PHASECHK.TRANS64 P1, [R14+URZ+0x32450], R12 ;  /* 0x0324500c0e0095a7 */ /* 0x000f24000802007f */
[----:B----4-:R-:W-:Y:S05]  /*1f990*/  @!P1 BRA `(.L_x_15263) ;  /* 0xfffffffc00f09947 */ /* 0x010fea000383ffff */
[----:B------:R-:W-:Y:S05]  /*1f9a0*/  BRA `(.L_x_15262) ;  /* 0xffffff0800c07947 */ /* 0x000fea000383ffff */
.L_x_15280:
[----:B------:R-:W-:Y:S02]  /*1f9b0*/  IMAD.MOV.U32 R13, RZ, RZ, R4 ;  /* 0x000000ffff0d7224 */ /* 0x000fe400078e0004 */
[----:B------:R-:W-:Y:S02]  /*1f9c0*/  IMAD.MOV.U32 R12, RZ, RZ, RZ ;  /* 0x000000ffff0c7224 */ /* 0x000fe400078e00ff */
[----:B------:R-:W-:Y:S02]  /*1f9d0*/  IMAD.MOV.U32 R11, RZ, RZ, 0x181f ;  /* 0x0000181fff0b7424 */ /* 0x000fe400078e00ff */
[----:B------:R-:W-:-:S07]  /*1f9e0*/  IMAD.MOV.U32 R15, RZ, RZ, -0x1 ;  /* 0xffffffffff0f7424 */ /* 0x000fce00078e00ff */
[----:B-12---:R-:W-:Y:S05]  /*1f9f0*/  WARPSYNC.COLLECTIVE R15, `(.L_x_15473) ;  /* 0x000000000f087348 */ /* 0x006fea0003c00000 */
[----:B------:R0:W3:Y:S02]  /*1fa00*/  SHFL.IDX P6, R14, R13, R12, R11 ;  /* 0x0000000c0d0e7389 */ /* 0x0000e400000c000b */
[----:B0123--:R-:W-:Y:S01]  /*1fa10*/  ENDCOLLECTIVE ;  /* 0x000000000000791b */ /* 0x00ffe20003800000 */
.L_x_15473:
[----:B------:R-:W-:Y:S01]  /*1fa20*/  IMAD.MOV.U32 R13, RZ, RZ, R3 ;  /* 0x000000ffff0d7224 */ /* 0x000fe200078e0003 */
[----:B------:R-:W-:-:S07]  /*1fa30*/  MOV R0, R14 ;  /* 0x0000000e00007202 */ /* 0x000fce0000000f00 */
[----:B------:R-:W-:Y:S05]  /*1fa40*/  WARPSYNC.COLLECTIVE R15, `(.L_x_15474) ;  /* 0x000000000f087348 */ /* 0x000fea0003c00000 */
[----:B------:R0:W1:Y:S02]  /*1fa50*/  SHFL.IDX P6, R14, R13, R12, R11 ;  /* 0x0000000c0d0e7389 */ /* 0x00006400000c000b */
[----:B01----:R-:W-:Y:S01]  /*1fa60*/  ENDCOLLECTIVE ;  /* 0x000000000000791b */ /* 0x003fe20003800000 */
.L_x_15474:
[----:B------:R-:W-:Y:S05]  /*1fa70*/  BRA `(.L_x_15475) ;  /* 0xffffff6800c07947 */ /* 0x000fea000383ffff */
.L_x_15283:
[----:B------:R-:W-:Y:S01]  /*1fa80*/  BSSY B1, `(.L_x_15476) ;  /* 0x0000008000017945 */ /* 0x000fe20003800000 */
[----:B---3--:R-:W-:Y:S02]  /*1fa90*/  IMAD.MOV.U32 R13, RZ, RZ, R4 ;  /* 0x000000ffff0d7224 */ /* 0x008fe400078e0004 */
[----:B------:R-:W-:Y:S02]  /*1faa0*/  IMAD.MOV.U32 R12, RZ, RZ, 0x1 ;  /* 0x00000001ff0c7424 */ /* 0x000fe400078e00ff */
[----:B------:R-:W-:Y:S02]  /*1fab0*/  IMAD.MOV.U32 R11, RZ, RZ, 0x181f ;  /* 0x0000181fff0b7424 */ /* 0x000fe400078e00ff */
[----:B------:R-:W-:-:S07]  /*1fac0*/  IMAD.MOV.U32 R15, RZ, RZ, -0x1 ;  /* 0xffffffffff0f7424 */ /* 0x000fce00078e00ff */
[----:B012-4-:R-:W-:Y:S05]  /*1fad0*/  WARPSYNC.COLLECTIVE R15, `(.L_x_15477) ;  /* 0x000000000f087348 */ /* 0x017fea0003c00000 */
[----:B----4-:R3:W4:Y:S02]  /*1fae0*/  SHFL.IDX P6, R14, R13, R12, R11 ;  /* 0x0000000c0d0e7389 */ /* 0x01072400000c000b */
[----:B01234-:R-:W-:Y:S01]  /*1faf0*/  ENDCOLLECTIVE ;  /* 0x000000000000791b */ /* 0x01ffe20003800000 */
.L_x_15477:
[----:B------:R-:W-:Y:S05]  /*1fb00*/  BSYNC B1 ;  /* 0x0000000000017941 */ /* 0x000fea0003800000 */
.L_x_15476:
        /* <DEDUP_REMOVED lines=8> */
.L_x_15478:
[----:B------:R-:W-:Y:S05]  /*1fb90*/  BRA `(.L_x_15479) ;  /* 0xffffff6800e47947 */ /* 0x000fea000383ffff */
.L_x_15286:
[----:B------:R-:W-:Y:S01]  /*1fba0*/  BSSY B1, `(.L_x_15480) ;  /* 0x0000008000017945 */ /* 0x000fe20003800000 */
[----:B0-----:R-:W-:Y:S01]  /*1fbb0*/  IMAD.MOV.U32 R13, RZ, RZ, R4 ;  /* 0x000000ffff0d7224 */ /* 0x001fe200078e0004 */
[----:B------:R-:W-:Y:S01]  /*1fbc0*/  MOV R12, 0x2 ;  /* 0x00000002000c7802 */ /* 0x000fe20000000f00 */
[----:B------:R-:W-:Y:S02]  /*1fbd0*/  IMAD.MOV.U32 R11, RZ, RZ, 0x181f ;  /* 0x0000181fff0b7424 */ /* 0x000fe400078e00ff */
[----:B------:R-:W-:-:S07]  /*1fbe0*/  IMAD.MOV.U32 R15, RZ, RZ, -0x1 ;  /* 0xffffffffff0f7424 */ /* 0x000fce00078e00ff */
[----:B-1234-:R-:W-:Y:S05]  /*1fbf0*/  WARPSYNC.COLLECTIVE R15, `(.L_x_15481) ;  /* 0x000000000f087348 */ /* 0x01efea0003c00000 */
[----:B----4-:R0:W4:Y:S02]  /*1fc00*/  SHFL.IDX P6, R14, R13, R12, R11 ;  /* 0x0000000c0d0e7389 */ /* 0x01012400000c000b */
[----:B01234-:R-:W-:Y:S01]  /*1fc10*/  ENDCOLLECTIVE ;  /* 0x000000000000791b */ /* 0x01ffe20003800000 */
.L_x_15481:
[----:B------:R-:W-:Y:S05]  /*1fc20*/  BSYNC B1 ;  /* 0x0000000000017941 */ /* 0x000fea0003800000 */
.L_x_15480:
        /* <DEDUP_REMOVED lines=8> */
.L_x_15482:
[----:B------:R-:W-:Y:S05]  /*1fcb0*/  BRA `(.L_x_15483) ;  /* 0xffffff6c00047947 */ /* 0x000fea000383ffff */
.L_x_15289:
        /* <DEDUP_REMOVED lines=8> */
.L_x_15485:
[----:B------:R-:W-:Y:S05]  /*1fd40*/  BSYNC B1 ;  /* 0x0000000000017941 */ /* 0x000fea0003800000 */
.L_x_15484:
        /* <DEDUP_REMOVED lines=8> */
.L_x_15486:
[----:B------:R-:W-:Y:S05]  /*1fdd0*/  BRA `(.L_x_15487) ;  /* 0xffffff6c00247947 */ /* 0x000fea000383ffff */
.L_x_15306:
[----:B-1----:R-:W0:Y:S01]  /*1fde0*/  S2R R10, SR_TID.X ;  /* 0x00000000000a7919 */ /* 0x002e220000002100 */
[----:B------:R-:W-:Y:S01]  /*1fdf0*/  BSSY B1, `(.L_x_15488) ;  /* 0x000000a000017945 */ /* 0x000fe20003800000 */
[----:B------:R-:W-:Y:S01]  /*1fe00*/  MOV R12, RZ ;  /* 0x000000ff000c7202 */ /* 0x000fe20000000f00 */
        /* <DEDUP_REMOVED lines=8> */
.L_x_15489:
[----:B------:R-:W-:Y:S05]  /*1fe90*/  BSYNC B1 ;  /* 0x0000000000017941 */ /* 0x000fea0003800000 */
.L_x_15488:
[----:B------:R-:W-:Y:S05]  /*1fea0*/  BRA `(.L_x_15490) ;  /* 0xffffff8000847947 */ /* 0x000fea000383ffff */
.L_x_15308:
[----:B------:R-:W-:Y:S01]  /*1feb0*/  BSSY B1, `(.L_x_15491) ;  /* 0x0000006000017945 */ /* 0x000fe20003800000 */
[----:B------:R-:W-:-:S07]  /*1fec0*/  IMAD.MOV.U32 R15, RZ, RZ, -0x1 ;  /* 0xffffffffff0f7424 */ /* 0x000fce00078e00ff */
[----:B01----:R-:W-:Y:S05]  /*1fed0*/  WARPSYNC.COLLECTIVE R15, `(.L_x_15492) ;  /* 0x000000000f0c7348 */ /* 0x003fea0003c00000 */
[----:B------:R-:W-:Y:S02]  /*1fee0*/  ELECT P6, UR62, PT ;  /* 0x00000000003e782f */ /* 0x000fe400038c0000 */
[----:B------:R-:W-:Y:S01]  /*1fef0*/  MOV R14, UR62 ;  /* 0x0000003e000e7c02 */ /* 0x000fe20008000f00 */
[----:B01----:R-:W-:Y:S10]  /*1ff00*/  ENDCOLLECTIVE ;  /* 0x000000000000791b */ /* 0x003ff40003800000 */
.L_x_15492:
[----:B------:R-:W-:Y:S05]  /*1ff10*/  BSYNC B1 ;  /* 0x0000000000017941 */ /* 0x000fea0003800000 */
.L_x_15491:
[----:B------:R-:W-:Y:S05]  /*1ff20*/  BRA `(.L_x_15307) ;  /* 0xffffff80007c7947 */ /* 0x000fea000383ffff */
.L_x_15310:
[----:B0-----:R0:W2:Y:S02]  /*1ff30*/  SYNCS.PHASECHK.TRANS64.TRYWAIT P0, [R22+URZ+0x32420], R3 ;  /* 0x03242003160075a7 */ /* 0x0010a4000800017f */
[----:B--2---:R-:W-:Y:S05]  /*1ff40*/  @!P0 NANOSLEEP.SYNCS 0x989680 ;  /* 0x009896800000895d */ /* 0x004fea0003900000 */
[----:B------:R-:W2:Y:S02]  /*1ff50*/  @!P0 SYNCS.PHASECHK.TRANS64 P0, [R22+URZ+0x32420], R3 ;  /* 0x03242003160085a7 */ /* 0x000ea4000800007f */
[----:B--2---:R-:W-:Y:S05]  /*1ff60*/  @!P0 BRA `(.L_x_15310) ;  /* 0xfffffffc00f08947 */ /* 0x004fea000383ffff */
[----:B------:R-:W-:Y:S05]  /*1ff70*/  BRA `(.L_x_15493) ;  /* 0xffffff80008c7947 */ /* 0x000fea000383ffff */
.L_x_15314:
[----:B0-----:R0:W2:Y:S02]  /*1ff80*/  SYNCS.PHASECHK.TRANS64.TRYWAIT P0, [R3+URZ+0x324a0], R8 ;  /* 0x0324a008030075a7 */ /* 0x0010a4000800017f */
[----:B--2---:R-:W-:Y:S05]  /*1ff90*/  @!P0 NANOSLEEP.SYNCS 0x989680 ;  /* 0x009896800000895d */ /* 0x004fea0003900000 */
[----:B------:R-:W2:Y:S02]  /*1ffa0*/  @!P0 SYNCS.PHASECHK.TRANS64 P0, [R3+URZ+0x324a0], R8 ;  /* 0x0324a008030085a7 */ /* 0x000ea4000800007f */
[----:B--2---:R-:W-:Y:S05]  /*1ffb0*/  @!P0 BRA `(.L_x_15314) ;  /* 0xfffffffc00f08947 */ /* 0x004fea000383ffff */
[----:B------:R-:W-:Y:S05]  /*1ffc0*/  BRA `(.L_x_15494) ;  /* 0xffffff8000a47947 */ /* 0x000fea000383ffff */
.L_x_15319:
[----:B-1----:R1:W2:Y:S02]  /*1ffd0*/  SYNCS.PHASECHK.TRANS64.TRYWAIT P0, [R3+URZ+0x324c0], R8 ;  /* 0x0324c008030075a7 */ /* 0x0022a4000800017f */
[----:B--2---:R-:W-:Y:S05]  /*1ffe0*/  @!P0 NANOSLEEP.SYNCS 0x989680 ;  /* 0x009896800000895d */ /* 0x004fea0003900000 */
[----:B------:R-:W2:Y:S02]  /*1fff0*/  @!P0 SYNCS.PHASECHK.TRANS64 P0, [R3+URZ+0x324c0], R8 ;  /* 0x0324c008030085a7 */ /* 0x000ea4000800007f */
[----:B--2---:R-:W-:Y:S05]  /*20000*/  @!P0 BRA `(.L_x_15319) ;  /* 0xfffffffc00f08947 */ /* 0x004fea000383ffff */
[----:B------:R-:W-:Y:S05]  /*20010*/  BRA `(.L_x_15495) ;  /* 0xffffff8400207947 */ /* 0x000fea000383ffff */
.L_x_15329:
[----:B0-----:R0:W2:Y:S02]  /*20020*/  SYNCS.PHASECHK.TRANS64.TRYWAIT P1, [R8+URZ+0x324a0], R2 ;  /* 0x0324a002080075a7 */ /* 0x0010a4000802017f */
[----:B--2---:R-:W-:Y:S05]  /*20030*/  @!P1 NANOSLEEP.SYNCS 0x989680 ;  /* 0x009896800000995d */ /* 0x004fea0003900000 */
[----:B------:R-:W2:Y:S02]  /*20040*/  @!P1 SYNCS.PHASECHK.TRANS64 P1, [R8+URZ+0x324a0], R2 ;  /* 0x0324a002080095a7 */ /* 0x000ea4000802007f */
[----:B--2---:R-:W-:Y:S05]  /*20050*/  @!P1 BRA `(.L_x_15329) ;  /* 0xfffffffc00f09947 */ /* 0x004fea000383ffff */
[----:B------:R-:W-:Y:S05]  /*20060*/  BRA `(.L_x_15496) ;  /* 0xffffff8800947947 */ /* 0x000fea000383ffff */
.L_x_15334:
[----:B-1----:R1:W2:Y:S02]  /*20070*/  SYNCS.PHASECHK.TRANS64.TRYWAIT P1, [R8+URZ+0x324c0], R2 ;  /* 0x0324c002080075a7 */ /* 0x0022a4000802017f */
[----:B--2---:R-:W-:Y:S05]  /*20080*/  @!P1 NANOSLEEP.SYNCS 0x989680 ;  /* 0x009896800000995d */ /* 0x004fea0003900000 */
[----:B------:R-:W2:Y:S02]  /*20090*/  @!P1 SYNCS.PHASECHK.TRANS64 P1, [R8+URZ+0x324c0], R2 ;  /* 0x0324c002080095a7 */ /* 0x000ea4000802007f */
[----:B--2---:R-:W-:Y:S05]  /*200a0*/  @!P1 BRA `(.L_x_15334) ;  /* 0xfffffffc00f09947 */ /* 0x004fea000383ffff */
[----:B------:R-:W-:Y:S05]  /*200b0*/  BRA `(.L_x_15497) ;  /* 0xffffff8c000c7947 */ /* 0x000fea000383ffff */
.L_x_15350:
[----:B------:R-:W1:Y:S01]  /*200c0*/  S2R R11, SR_TID.X ;  /* 0x00000000000b7919 */ /* 0x000e620000002100 */
[----:B------:R-:W-:Y:S01]  /*200d0*/  BSSY B0, `(.L_x_15498) ;  /* 0x000000a000007945 */ /* 0x000fe20003800000 */
[----:B------:R-:W-:Y:S02]  /*200e0*/  IMAD.MOV.U32 R12, RZ, RZ, RZ ;  /* 0x000000ffff0c7224 */ /* 0x000fe400078e00ff */
[----:B------:R-:W-:Y:S01]  /*200f0*/  IMAD.MOV.U32 R15, RZ, RZ, -0x1 ;  /* 0xffffffffff0f7424 */ /* 0x000fe200078e00ff */
[----:B-1----:R-:W-:-:S04]  /*20100*/  SHF.R.U32.HI R11, RZ, 0x5, R11 ;  /* 0x00000005ff0b7819 */ /* 0x002fc8000001160b */
[----:B------:R-:W-:-:S05]  /*20110*/  LOP3.LUT R11, R11, 0x3, RZ, 0xc0, !PT ;  /* 0x000000030b0b7812 */ /* 0x000fca00078ec0ff */
[----:B------:R-:W-:Y:S01]  /*20120*/  IMAD.MOV.U32 R13, RZ, RZ, R11 ;  /* 0x000000ffff0d7224 */ /* 0x000fe200078e000b */
[----:B------:R-:W-:-:S07]  /*20130*/  MOV R11, 0x1f ;  /* 0x0000001f000b7802 */ /* 0x000fce0000000f00 */
[----:B0----5:R-:W-:Y:S05]  /*20140*/  WARPSYNC.COLLECTIVE R15, `(.L_x_15499) ;  /* 0x000000000f087348 */ /* 0x021fea0003c00000 */
[----:B------:R1:W2:Y:S02]  /*20150*/  SHFL.IDX P6, R14, R13, R12, R11 ;  /* 0x0000000c0d0e7389 */ /* 0x0002a400000c000b */
[----:B012--5:R-:W-:Y:S01]  /*20160*/  ENDCOLLECTIVE ;  /* 0x000000000000791b */ /* 0x027fe20003800000 */
.L_x_15499:
[----:B------:R-:W-:Y:S05]  /*20170*/  BSYNC B0 ;  /* 0x0000000000007941 */ /* 0x000fea0003800000 */
.L_x_15498:
[----:B------:R-:W-:Y:S05]  /*20180*/  BRA `(.L_x_15500) ;  /* 0xffffff9800d07947 */ /* 0x000fea000383ffff */
.L_x_15353:
[----:B-1----:R1:W2:Y:S02]  /*20190*/  SYNCS.PHASECHK.TRANS64.TRYWAIT P0, [R29+URZ+0x32440], R0 ;  /* 0x032440001d0075a7 */ /* 0x0022a4000800017f */
[----:B--2---:R-:W-:Y:S05]  /*201a0*/  @!P0 NANOSLEEP.SYNCS 0x989680 ;  /* 0x009896800000895d */ /* 0x004fea0003900000 */
[----:B------:R-:W2:Y:S02]  /*201b0*/  @!P0 SYNCS.PHASECHK.TRANS64 P0, [R29+URZ+0x32440], R0 ;  /* 0x032440001d0085a7 */ /* 0x000ea4000800007f */
[----:B--2---:R-:W-:Y:S05]  /*201c0*/  @!P0 BRA `(.L_x_15353) ;  /* 0xfffffffc00f08947 */ /* 0x004fea000383ffff */
[----:B------:R-:W-:Y:S05]  /*201d0*/  BRA `(.L_x_15501) ;  /* 0xffffff9800fc7947 */ /* 0x000fea000383ffff */
.L_x_15354:
        /* <DEDUP_REMOVED lines=8> */
.L_x_15503:
[----:B------:R-:W-:Y:S05]  /*20260*/  BSYNC B0 ;  /* 0x0000000000007941 */ /* 0x000fea0003800000 */
.L_x_15502:
        /* <DEDUP_REMOVED lines=9> */
.L_x_15504:
[----:B------:R-:W-:Y:S02]  /*20300*/  IMAD.MOV.U32 R13, RZ, RZ, R4 ;  /* 0x000000ffff0d7224 */ /* 0x000fe400078e0004 */
[----:B------:R-:W-:Y:S02]  /*20310*/  IMAD.MOV.U32 R12, RZ, RZ, 0x1 ;  /* 0x00000001ff0c7424 */ /* 0x000fe400078e00ff */
[----:B------:R-:W-:-:S07]  /*20320*/  IMAD.MOV.U32 R3, RZ, RZ, R14 ;  /* 0x000000ffff037224 */ /* 0x000fce00078e000e */
[----:B------:R-:W-:Y:S05]  /*20330*/  WARPSYNC.COLLECTIVE R15, `(.L_x_15505) ;  /* 0x000000000f087348 */ /* 0x000fea0003c00000 */
[----:B------:R0:W1:Y:S02]  /*20340*/  SHFL.IDX P6, R14, R13, R12, R11 ;  /* 0x0000000c0d0e7389 */ /* 0x00006400000c000b */
[----:B01----:R-:W-:Y:S01]  /*20350*/  ENDCOLLECTIVE ;  /* 0x000000000000791b */ /* 0x003fe20003800000 */
.L_x_15505:
        /* <DEDUP_REMOVED lines=15> */
.L_x_15506:
[----:B------:R-:W-:Y:S02]  /*20450*/  @P0 IMAD R6, R5, 0x2, R22 ;  /* 0x0000000205060824 */ /* 0x000fe400078e0216 */
[----:B------:R-:W-:Y:S02]  /*20460*/  IMAD.MOV.U32 R13, RZ, RZ, R4 ;  /* 0x000000ffff0d7224 */ /* 0x000fe400078e0004 */
[----:B------:R-:W-:Y:S01]  /*20470*/  IMAD.MOV.U32 R12, RZ, RZ, 0x2 ;  /* 0x00000002ff0c7424 */ /* 0x000fe200078e00ff */
[----:B------:R-:W-:-:S07]  /*20480*/  MOV R3, R14 ;  /* 0x0000000e00037202 */ /* 0x000fce0000000f00 */
[----:B------:R-:W-:Y:S05]  /*20490*/  WARPSYNC.COLLECTIVE R15, `(.L_x_15507) ;  /* 0x000000000f087348 */ /* 0x000fea0003c00000 */
[----:B------:R0:W1:Y:S02]  /*204a0*/  SHFL.IDX P6, R14, R13, R12, R11 ;  /* 0x0000000c0d0e7389 */ /* 0x00006400000c000b */
[----:B01----:R-:W-:Y:S01]  /*204b0*/  ENDCOLLECTIVE ;  /* 0x000000000000791b */ /* 0x003fe20003800000 */
.L_x_15507:
        /* <DEDUP_REMOVED lines=15> */
.L_x_15508:
[----:B------:R-:W-:Y:S02]  /*205b0*/  @P0 IMAD R6, R5, 0x2, R22 ;  /* 0x0000000205060824 */ /* 0x000fe400078e0216 */
[----:B------:R-:W-:Y:S02]  /*205c0*/  IMAD.MOV.U32 R13, RZ, RZ, R4 ;  /* 0x000000ffff0d7224 */ /* 0x000fe400078e0004 */
[----:B------:R-:W-:Y:S02]  /*205d0*/  IMAD.MOV.U32 R12, RZ, RZ, 0x3 ;  /* 0x00000003ff0c7424 */ /* 0x000fe400078e00ff */
[----:B------:R-:W-:-:S07]  /*205e0*/  IMAD.MOV.U32 R3, RZ, RZ, R14 ;  /* 0x000000ffff037224 */ /* 0x000fce00078e000e */
[----:B------:R-:W-:Y:S05]  /*205f0*/  WARPSYNC.COLLECTIVE R15, `(.L_x_15509) ;  /* 0x000000000f087348 */ /* 0x000fea0003c00000 */
[----:B------:R0:W1:Y:S02]  /*20600*/  SHFL.IDX P6, R14, R13, R12, R11 ;  /* 0x0000000c0d0e7389 */ /* 0x00006400000c000b */
[----:B01----:R-:W-:Y:S01]  /*20610*/  ENDCOLLECTIVE ;  /* 0x000000000000791b */ /* 0x003fe20003800000 */
.L_x_15509:
        /* <DEDUP_REMOVED lines=15> */
.L_x_15510:
[----:B------:R-:W-:Y:S02]  /*20710*/  @P0 IMAD R6, R5, 0x2, R22 ;  /* 0x0000000205060824 */ /* 0x000fe400078e0216 */
[----:B------:R-:W-:Y:S01]  /*20720*/  IMAD.MOV.U32 R13, RZ, RZ, R4 ;  /* 0x000000ffff0d7224 */ /* 0x000fe200078e0004 */
[----:B------:R-:W-:Y:S01]  /*20730*/  MOV R12, 0x4 ;  /* 0x00000004000c7802 */ /* 0x000fe20000000f00 */
[----:B------:R-:W-:-:S07]  /*20740*/  IMAD.MOV.U32 R3, RZ, RZ, R14 ;  /* 0x000000ffff037224 */ /* 0x000fce00078e000e */
[----:B------:R-:W-:Y:S05]  /*20750*/  WARPSYNC.COLLECTIVE R15, `(.L_x_15511) ;  /* 0x000000000f087348 */ /* 0x000fea0003c00000 */
[----:B------:R0:W1:Y:S02]  /*20760*/  SHFL.IDX P6, R14, R13, R12, R11 ;  /* 0x0000000c0d0e7389 */ /* 0x00006400000c000b */
[----:B01----:R-:W-:Y:S01]  /*20770*/  ENDCOLLECTIVE ;  /* 0x000000000000791b */ /* 0x003fe20003800000 */
.L_x_15511:
        /* <DEDUP_REMOVED lines=15> */
.L_x_15512:
[----:B------:R-:W-:Y:S01]  /*20870*/  @P0 IMAD R6, R5, 0x2, R22 ;  /* 0x0000000205060824 */ /* 0x000fe200078e0216 */
[----:B------:R-:W-:Y:S01]  /*20880*/  MOV R13, R4 ;  /* 0x00000004000d7202 */ /* 0x000fe20000000f00 */
[----:B------:R-:W-:Y:S02]  /*20890*/  IMAD.MOV.U32 R12, RZ, RZ, 0x5 ;  /* 0x00000005ff0c7424 */ /* 0x000fe400078e00ff */
[----:B------:R-:W-:-:S07]  /*208a0*/  IMAD.MOV.U32 R3, RZ, RZ, R14 ;  /* 0x000000ffff037224 */ /* 0x000fce00078e000e */
[----:B------:R-:W-:Y:S05]  /*208b0*/  WARPSYNC.COLLECTIVE R15, `(.L_x_15513) ;  /* 0x000000000f087348 */ /* 0x000fea0003c00000 */
[----:B------:R0:W1:Y:S02]  /*208c0*/  SHFL.IDX P6, R14, R13, R12, R11 ;  /* 0x0000000c0d0e7389 */ /* 0x00006400000c000b */
[----:B01----:R-:W-:Y:S01]  /*208d0*/  ENDCOLLECTIVE ;  /* 0x000000000000791b */ /* 0x003fe20003800000 */
.L_x_15513:
        /* <DEDUP_REMOVED lines=10> */
.L_x_15514:
[----:B------:R-:W-:Y:S01]  /*20980*/  @!PT LDS RZ, [RZ] ;  /* 0x00000000fffff984 */ /* 0x000fe20000000800 */
[----:B------:R-:W-:Y:S01]  /*20990*/  @!PT LDS RZ, [RZ] ;  /* 0x00000000fffff984 */ /* 0x000fe20000000800 */
[----:B------:R-:W-:Y:S01]  /*209a0*/  @!PT LDS RZ, [RZ] ;  /* 0x00000000fffff984 */ /* 0x000fe20000000800 */
[----:B------:R1:W-:Y:S01]  /*209b0*/  @P0 LDGSTS.E.BYPASS.LTC128B.128 [R6+0x1e400], desc[UR40][R2.64], !P2 ;  /* 0x1e40000002060fae */ /* 0x0003e2000d101d68 */
[----:B------:R-:W-:Y:S01]  /*209c0*/  IMAD.MOV.U32 R0, RZ, RZ, R14 ;  /* 0x000000ffff007224 */ /* 0x000fe200078e000e */
[----:B------:R-:W-:Y:S06]  /*209d0*/  BRA `(.L_x_15515) ;  /* 0xffffff9800607947 */ /* 0x000fec000383ffff */
.L_x_15359:
[----:B------:R-:W-:Y:S01]  /*209e0*/  IMAD.MOV.U32 R13, RZ, RZ, R3 ;  /* 0x000000ffff0d7224 */ /* 0x000fe200078e0003 */
[----:B------:R-:W-:Y:S01]  /*209f0*/  MOV R12, RZ ;  /* 0x000000ff000c7202 */ /* 0x000fe20000000f00 */
[----:B------:R-:W-:Y:S01]  /*20a00*/  IMAD.MOV.U32 R11, RZ, RZ, 0x181f ;  /* 0x0000181fff0b7424 */ /* 0x000fe200078e00ff */
[----:B------:R-:W-:Y:S01]  /*20a10*/  LEA R17, R17, R8, 0x7 ;  /* 0x0000000811117211 */ /* 0x000fe200078e38ff */
[----:B------:R-:W-:Y:S02]  /*20a20*/  IMAD.MOV.U32 R15, RZ, RZ, -0x1 ;  /* 0xffffffffff0f7424 */ /* 0x000fe400078e00ff */
[----:B-----5:R-:W-:Y:S02]  /*20a30*/  IMAD R2, R9, R6, RZ ;  /* 0x0000000609027224 */ /* 0x020fe400078e02ff */
[----:B------:R-:W-:-:S07]  /*20a40*/  VIADD R10, R17, 0x10 ;  /* 0x00000010110a7836 */ /* 0x000fce0000000000 */
[----:B------:R-:W-:Y:S05]  /*20a50*/  WARPSYNC.COLLECTIVE R15, `(.L_x_15516) ;  /* 0x000000000f087348 */ /* 0x000fea0003c00000 */
[----:B------:R0:W1:Y:S02]  /*20a60*/  SHFL.IDX P6, R14, R13, R12, R11 ;  /* 0x0000000c0d0e7389 */ /* 0x00006400000c000b */
[----:B01----:R-:W-:Y:S01]  /*20a70*/  ENDCOLLECTIVE ;  /* 0x000000000000791b */ /* 0x003fe20003800000 */
.L_x_15516:
[C---:B------:R-:W-:Y:S01]  /*20a80*/  VIADD R6, R17.reuse, 0x20 ;  /* 0x0000002011067836 */ /* 0x040fe20000000000 */
[C---:B------:R-:W-:Y:S01]  /*20a90*/  ISETP.GE.AND P0, PT, R17.reuse, R2, PT ;  /* 0x000000021100720c */ /* 0x040fe20003f06270 */
[----:B------:R-:W-:Y:S01]  /*20aa0*/  VIADD R8, R17, 0x40 ;  /* 0x0000004011087836 */ /* 0x000fe20000000000 */
[----:B------:R0:W-:Y:S04]  /*20ab0*/  STL [R1+0x18], R10 ;  /* 0x0000180a01007387 */ /* 0x0001e80000100800 */
[----:B------:R0:W-:Y:S01]  /*20ac0*/  STL [R1+0x20], R6 ;  /* 0x0000200601007387 */ /* 0x0001e20000100800 */
[----:B------:R-:W-:Y:S02]  /*20ad0*/  IMAD.MOV.U32 R13, RZ, RZ, R0 ;  /* 0x000000ffff0d7224 */ /* 0x000fe400078e0000 */
[----:B------:R-:W-:-:S07]  /*20ae0*/  IMAD.MOV.U32 R4, RZ, RZ, R14 ;  /* 0x000000ffff047224 */ /* 0x000fce00078e000e */
[----:B0-----:R-:W-:Y:S05]  /*20af0*/  WARPSYNC.COLLECTIVE R15, `(.L_x_15517) ;  /* 0x000000000f087348 */ /* 0x001fea0003c00000 */
[----:B------:R1:W2:Y:S02]  /*20b00*/  SHFL.IDX P6, R14, R13, R12, R11 ;  /* 0x0000000c0d0e7389 */ /* 0x0002a400000c000b */
[----:B012---:R-:W-:Y:S01]  /*20b10*/  ENDCOLLECTIVE ;  /* 0x000000000000791b */ /* 0x007fe20003800000 */
.L_x_15517:
[----:B------:R-:W-:Y:S02]  /*20b20*/  IMAD.MOV.U32 R13, RZ, RZ, R3 ;  /* 0x000000ffff0d7224 */ /* 0x000fe400078e0003 */
[----:B------:R-:W-:Y:S02]  /*20b30*/  IMAD.MOV.U32 R12, RZ, RZ, 0x1 ;  /* 0x00000001ff0c7424 */ /* 0x000fe400078e00ff */
[----:B------:R-:W-:-:S07]  /*20b40*/  IMAD.MOV.U32 R5, RZ, RZ, R14 ;  /* 0x000000ffff057224 */ /* 0x000fce00078e000e */
[----:B------:R-:W-:Y:S05]  /*20b50*/  WARPSYNC.COLLECTIVE R15, `(.L_x_15518) ;  /* 0x000000000f087348 */ /* 0x000fea0003c00000 */
[----:B------:R0:W1:Y:S02]  /*20b60*/  SHFL.IDX P6, R14, R13, R12, R11 ;  /* 0x0000000c0d0e7389 */ /* 0x00006400000c000b */
[----:B01----:R-:W-:Y:S01]  /*20b70*/  ENDCOLLECTIVE ;  /* 0x000000000000791b */ /* 0x003fe20003800000 */
.L_x_15518:
        /* <DEDUP_REMOVED lines=15> */
.L_x_15519:
[----:B------:R-:W-:Y:S02]  /*20c70*/  IMAD.MOV.U32 R13, RZ, RZ, R3 ;  /* 0x000000ffff0d7224 */ /* 0x000fe400078e0003 */
[----:B------:R-:W-:Y:S01]  /*20c80*/  IMAD.MOV.U32 R12, RZ, RZ, 0x2 ;  /* 0x00000002ff0c7424 */ /* 0x000fe200078e00ff */
[----:B------:R-:W-:-:S07]  /*20c90*/  MOV R5, R14 ;  /* 0x0000000e00057202 */ /* 0x000fce0000000f00 */
[----:B------:R-:W-:Y:S05]  /*20ca0*/  WARPSYNC.COLLECTIVE R15, `(.L_x_15520) ;  /* 0x000000000f087348 */ /* 0x000fea0003c00000 */
[----:B------:R0:W1:Y:S02]  /*20cb0*/  SHFL.IDX P6, R14, R13, R12, R11 ;  /* 0x0000000c0d0e7389 */ /* 0x00006400000c000b */
[----:B01----:R-:W-:Y:S01]  /*20cc0*/  ENDCOLLECTIVE ;  /* 0x000000000000791b */ /* 0x003fe20003800000 */
.L_x_15520:
        /* <DEDUP_REMOVED lines=9> */
[----:B------:R0:W-:Y:S01]  /*20d60*/  @!P0 LDGSTS.E.BYPASS.LTC128B.128 [R25+0x18c00], desc[UR40][R4.64], !P1 ;  /* 0x18c0000004198fae */ /* 0x0001e2000c901d68 */
[----:B------:R-:W-:Y:S01]  /*20d70*/  ISETP.GE.AND P0, PT, R6, R2, PT ;  /* 0x000000020600720c */ /* 0x000fe20003f06270 */
[----:B------:R-:W-:-:S05]  /*20d80*/  VIADD R6, R17, 0x30 ;  /* 0x0000003011067836 */ /* 0x000fca0000000000 */
[----:B------:R1:W-:Y:S04]  /*20d90*/  STL [R1+0x24], R6 ;  /* 0x0000240601007387 */ /* 0x0003e80000100800 */
[----:B------:R1:W-:Y:S01]  /*20da0*/  STL [R1+0x28], R8 ;  /* 0x0000280801007387 */ /* 0x0003e20000100800 */
[----:B0-----:R-:W-:-:S07]  /*20db0*/  IMAD.MOV.U32 R4, RZ, RZ, R14 ;  /* 0x000000ffff047224 */ /* 0x001fce00078e000e */
[----:B-1----:R-:W-:Y:S05]  /*20dc0*/  WARPSYNC.COLLECTIVE R15, `(.L_x_15521) ;  /* 0x000000000f087348 */ /* 0x002fea0003c00000 */
[----:B------:R0:W2:Y:S02]  /*20dd0*/  SHFL.IDX P6, R14, R13, R12, R11 ;  /* 0x0000000c0d0e7389 */ /* 0x0000a400000c000b */
[----:B012---:R-:W-:Y:S01]  /*20de0*/  ENDCOLLECTIVE ;  /* 0x000000000000791b */ /* 0x007fe20003800000 */
.L_x_15521:
[----:B------:R-:W-:Y:S02]  /*20df0*/  IMAD.MOV.U32 R13, RZ, RZ, R3 ;  /* 0x000000ffff0d7224 */ /* 0x000fe400078e0003 */
[----:B------:R-:W-:Y:S02]  /*20e00*/  IMAD.MOV.U32 R12, RZ, RZ, 0x3 ;  /* 0x00000003ff0c7424 */ /* 0x000fe400078e00ff */
[----:B------:R-:W-:-:S07]  /*20e10*/  IMAD.MOV.U32 R5, RZ, RZ, R14 ;  /* 0x000000ffff057224 */ /* 0x000fce00078e000e */
[----:B------:R-:W-:Y:S05]  /*20e20*/  WARPSYNC.COLLECTIVE R15, `(.L_x_15522) ;  /* 0x000000000f087348 */ /* 0x000fea0003c00000 */
[----:B------:R0:W1:Y:S02]  /*20e30*/  SHFL.IDX P6, R14, R13, R12, R11 ;  /* 0x0000000c0d0e7389 */ /* 0x00006400000c000b */
[----:B01----:R-:W-:Y:S01]  /*20e40*/  ENDCOLLECTIVE ;  /* 0x000000000000791b */ /* 0x003fe20003800000 */
.L_x_15522:
        /* <DEDUP_REMOVED lines=15> */
.L_x_15523:
[----:B------:R-:W-:Y:S01]  /*20f40*/  IMAD.MOV.U32 R13, RZ, RZ, R3 ;  /* 0x000000ffff0d7224 */ /* 0x000fe200078e0003 */
[----:B------:R-:W-:Y:S01]  /*20f50*/  MOV R12, 0x4 ;  /* 0x00000004000c7802 */ /* 0x000fe20000000f00 */
[----:B------:R-:W-:-:S07]  /*20f60*/  IMAD.MOV.U32 R5, RZ, RZ, R14 ;  /* 0x000000ffff057224 */ /* 0x000fce00078e000e */
[----:B------:R-:W-:Y:S05]  /*20f70*/  WARPSYNC.COLLECTIVE R15, `(.L_x_15524) ;  /* 0x000000000f087348 */ /* 0x000fea0003c00000 */
[----:B------:R0:W1:Y:S02]  /*20f80*/  SHFL.IDX P6, R14, R13, R12, R11 ;  /* 0x0000000c0d0e7389 */ /* 0x00006400000c000b */
[----:B01----:R-:W-:Y:S01]  /*20f90*/  ENDCOLLECTIVE ;  /* 0x000000000000791b */ /* 0x003fe20003800000 */
.L_x_15524:
        /* <DEDUP_REMOVED lines=10> */
.L_x_15525:
        /* <DEDUP_REMOVED lines=13> */
.L_x_15526:
        /* <DEDUP_REMOVED lines=10> */
.L_x_15527:
[----:B------:R-:W-:Y:S01]  /*211b0*/  @!PT LDS RZ, [RZ] ;  /* 0x00000000fffff984 */ /* 0x000fe20000000800 */
[----:B------:R-:W-:Y:S01]  /*211c0*/  @!PT LDS RZ, [RZ] ;  /* 0x00000000fffff984 */ /* 0x000fe20000000800 */
[----:B------:R-:W-:Y:S01]  /*211d0*/  @!PT LDS RZ, [RZ] ;  /* 0x00000000fffff984 */ /* 0x000fe20000000800 */
[----:B------:R0:W-:Y:S01]  /*211e0*/  @!P0 LDGSTS.E.BYPASS.LTC128B.128 [R25+0x1a400], desc[UR40][R4.64], !P1 ;  /* 0x1a40000004198fae */ /* 0x0001e2000c901d68 */
[----:B------:R-:W-:Y:S02]  /*211f0*/  ISETP.GE.AND P0, PT, R8, R2, PT ;  /* 0x000000020800720c */ /* 0x000fe40003f06270 */
[----:B------:R-:W-:-:S05]  /*21200*/  IADD3 R8, R17, 0x60, RZ ;  /* 0x0000006011087810 */ /* 0x000fca0007ffe0ff */
[----:B------:R1:W-:Y:S01]  /*21210*/  STL [R1+0x34], R8 ;  /* 0x0000340801007387 */ /* 0x0003e20000100800 */
[----:B------:R-:W-:Y:S02]  /*21220*/  IMAD.MOV.U32 R13, RZ, RZ, R3 ;  /* 0x000000ffff0d7224 */ /* 0x000fe400078e0003 */
[----:B------:R-:W-:Y:S02]  /*21230*/  IMAD.MOV.U32 R12, RZ, RZ, 0x6 ;  /* 0x00000006ff0c7424 */ /* 0x000fe400078e00ff */
[----:B0-----:R-:W-:-:S07]  /*21240*/  IMAD.MOV.U32 R4, RZ, RZ, R14 ;  /* 0x000000ffff047224 */ /* 0x001fce00078e000e */
[----:B-1----:R-:W-:Y:S05]  /*21250*/  WARPSYNC.COLLECTIVE R15, `(.L_x_15528) ;  /* 0x000000000f087348 */ /* 0x002fea0003c00000 */
[----:B------:R0:W2:Y:S02]  /*21260*/  SHFL.IDX P6, R14, R13, R12, R11 ;  /* 0x0000000c0d0e7389 */ /* 0x0000a400000c000b */
[----:B012---:R-:W-:Y:S01]  /*21270*/  ENDCOLLECTIVE ;  /* 0x000000000000791b */ /* 0x007fe20003800000 */
.L_x_15528:
        /* <DEDUP_REMOVED lines=15> */
.L_x_15529:
[----:B------:R-:W-:Y:S02]  /*21370*/  IMAD.MOV.U32 R13, RZ, RZ, R3 ;  /* 0x000000ffff0d7224 */ /* 0x000fe400078e0003 */
[----:B------:R-:W-:Y:S02]  /*21380*/  IMAD.MOV.U32 R12, RZ, RZ, 0x7 ;  /* 0x00000007ff0c7424 */ /* 0x000fe400078e00ff */
[----:B------:R-:W-:-:S07]  /*21390*/  IMAD.MOV.U32 R4, RZ, RZ, R14 ;  /* 0x000000ffff047224 */ /* 0x000fce00078e000e */
[----:B------:R-:W-:Y:S05]  /*213a0*/  WARPSYNC.COLLECTIVE R15, `(.L_x_15530) ;  /* 0x000000000f087348 */ /* 0x000fea0003c00000 */
[----:B------:R0:W1:Y:S02]  /*213b0*/  SHFL.IDX P6, R14, R13, R12, R11 ;  /* 0x0000000c0d0e7389 */ /* 0x00006400000c000b */
[----:B01----:R-:W-:Y:S01]  /*213c0*/  ENDCOLLECTIVE ;  /* 0x000000000000791b */ /* 0x003fe20003800000 */
.L_x_15530:
        /* <DEDUP_REMOVED lines=10> */
.L_x_15531:
[----:B------:R-:W-:Y:S01]  /*21470*/  @!PT LDS RZ, [RZ] ;  /* 0x00000000fffff984 */ /* 0x000fe20000000800 */
[----:B------:R-:W-:Y:S01]  /*21480*/  @!PT LDS RZ, [RZ] ;  /* 0x00000000fffff984 */ /* 0x000fe20000000800 */
[----:B------:R-:W-:Y:S01]  /*21490*/  @!PT LDS RZ, [RZ] ;  /* 0x00000000fffff984 */ /* 0x000fe20000000800 */
[----:B------:R1:W-:Y:S01]  /*214a0*/  @!P0 LDGSTS.E.BYPASS.LTC128B.128 [R25+0x1b400], desc[UR40][R4.64], !P1 ;  /* 0x1b40000004198fae */ /* 0x0003e2000c901d68 */
[----:B------:R-:W-:Y:S01]  /*214b0*/  MOV R0, R14 ;  /* 0x0000000e00007202 */ /* 0x000fe20000000f00 */
[----:B------:R-:W-:Y:S06]  /*214c0*/  BRA `(.L_x_15532) ;  /* 0xffffff9800b47947 */ /* 0x000fec000383ffff */
.L_x_15363:
[----:B------:R-:W2:Y:S04]  /*214d0*/  LDL.LU R15, [R1+0x4] ;  /* 0x00000400010f7983 */ /* 0x000ea80000300800 */
[----:B------:R-:W3:Y:S04]  /*214e0*/  LDL.LU R14, [R1+0x18] ;  /* 0x00001800010e7983 */ /* 0x000ee80000300800 */
[----:B------:R-:W4:Y:S04]  /*214f0*/  LDL.LU R13, [R1+0x20] ;  /* 0x00002000010d7983 */ /* 0x000f280000300800 */
[----:B------:R-:W5:Y:S04]  /*21500*/  LDL.LU R12, [R1+0x24] ;  /* 0x00002400010c7983 */ /* 0x000f680000300800 */
[----:B------:R-:W5:Y:S04]  /*21510*/  LDL.LU R11, [R1+0x28] ;  /* 0x00002800010b7983 */ /* 0x000f680000300800 */
[----:B------:R-:W5:Y:S04]  /*21520*/  LDL.LU R10, [R1+0x30] ;  /* 0x00003000010a7983 */ /* 0x000f680000300800 */
[----:B------:R-:W5:Y:S04]  /*21530*/  LDL.LU R9, [R1+0x34] ;  /* 0x0000340001097983 */ /* 0x000f680000300800 */
[----:B------:R-:W5:Y:S01]  /*21540*/  LDL.LU R8, [R1] ;  /* 0x0000000001087983 */ /* 0x000f620000300800 */
[----:B------:R-:W-:Y:S01]  /*21550*/  BSSY B0, `(.L_x_15533) ;  /* 0x000001b000007945 */ /* 0x000fe20003800000 */
[----:B--2---:R-:W-:-:S02]  /*21560*/  IMAD R5, R15, R6, RZ ;  /* 0x000000060f057224 */ /* 0x004fc400078e02ff */
[----:B------:R-:W-:-:S03]  /*21570*/  IMAD.MOV.U32 R15, RZ, RZ, -0x1 ;  /* 0xffffffffff0f7424 */ /* 0x000fc600078e00ff */
[-C--:B------:R-:W-:Y:S02]  /*21580*/  ISETP.GE.AND P0, PT, R17, R5.reuse, PT ;  /* 0x000000051100720c */ /* 0x080fe40003f06270 */
[-C--:B---3--:R-:W-:Y:S02]  /*21590*/  ISETP.GE.AND P6, PT, R14, R5.reuse, PT ;  /* 0x000000050e00720c */ /* 0x088fe40003fc6270 */
[----:B----4-:R-:W-:Y:S01]  /*215a0*/  ISETP.GE.AND P5, PT, R13, R5, PT ;  /* 0x000000050d00720c */ /* 0x010fe20003fa6270 */
[----:B------:R-:W-:Y:S01]  /*215b0*/  IMAD.MOV.U32 R13, RZ, RZ, R0 ;  /* 0x000000ffff0d7224 */ /* 0x000fe200078e0000 */
[----:B-----5:R-:W-:-:S07]  /*215c0*/  LOP3.LUT R8, R8, 0xfffffbff, RZ, 0xc0, !PT ;  /* 0xfffffbff08087812 */ /* 0x020fce00078ec0ff */
[----:B------:R-:W-:Y:S02]  /*215d0*/  @P0 LOP3.LUT R8, R8, 0x400, RZ, 0xfc, !PT ;  /* 0x0000040008080812 */ /* 0x000fe400078efcff */
[----:B------:R-:W-:Y:S01]  /*215e0*/  ISETP.GE.AND P0, PT, R12, R5, PT ;  /* 0x000000050c00720c */ /* 0x000fe20003f06270 */
[----:B------:R-:W-:Y:S01]  /*215f0*/  IMAD.MOV.U32 R12, RZ, RZ, RZ ;  /* 0x000000ffff0c7224 */ /* 0x000fe200078e00ff */
[----:B------:R-:W-:-:S04]  /*21600*/  LOP3.LUT R8, R8, 0xfffffdff, RZ, 0xc0, !PT ;  /* 0xfffffdff08087812 */ /* 0x000fc800078ec0ff */
[----:B------:R-:W-:Y:S02]  /*21610*/  @P6 LOP3.LUT R8, R8, 0x200, RZ, 0xfc, !PT ;  /* 0x0000020008086812 */ /* 0x000fe400078efcff */
[----:B------:R-:W-:Y:S01]  /*21620*/  ISETP.GE.AND P6, PT, R11, R5, PT ;  /* 0x000000050b00720c */ /* 0x000fe20003fc6270 */
        /* <DEDUP_REMOVED lines=8> */
[----:B------:R-:W-:-:S05]  /*216b0*/  @P6 LOP3.LUT R8, R8, 0x40, RZ, 0xfc, !PT ;  /* 0x0000004008086812 */ /* 0x000fca00078efcff */
[----:B------:R0:W-:Y:S02]  /*216c0*/  STL [R1], R8 ;  /* 0x0000000801007387 */ /* 0x0001e40000100800 */
[----:B0-----:R-:W-:Y:S05]  /*216d0*/  WARPSYNC.COLLECTIVE R15, `(.L_x_15534) ;  /* 0x000000000f087348 */ /* 0x001fea0003c00000 */
[----:B------:R1:W2:Y:S02]  /*216e0*/  SHFL.IDX P6, R14, R13, R12, R11 ;  /* 0x0000000c0d0e7389 */ /* 0x0002a400000c000b */
[----:B012---:R-:W-:Y:S01]  /*216f0*/  ENDCOLLECTIVE ;  /* 0x000000000000791b */ /* 0x007fe20003800000 */
.L_x_15534:
[----:B------:R-:W-:Y:S05]  /*21700*/  BSYNC B0 ;  /* 0x0000000000007941 */ /* 0x000fea0003800000 */
.L_x_15533:
[----:B------:R-:W-:Y:S01]  /*21710*/  MOV R13, R4 ;  /* 0x00000004000d7202 */ /* 0x000fe20000000f00 */
[----:B------:R-:W-:Y:S01]  /*21720*/  IMAD.MOV.U32 R12, RZ, RZ, RZ ;  /* 0x000000ffff0c7224 */ /* 0x000fe200078e00ff */
[----:B------:R-:W-:Y:S01]  /*21730*/  LOP3.LUT R8, R8, 0xffffbfff, RZ, 0xc0, !PT ;  /* 0xffffbfff08087812 */ /* 0x000fe200078ec0ff */
[----:B------:R-:W-:Y:S02]  /*21740*/  IMAD.MOV.U32 R11, RZ, RZ, 0x181f ;  /* 0x0000181fff0b7424 */ /* 0x000fe400078e00ff */
[----:B------:R-:W-:Y:S01]  /*21750*/  IMAD.MOV.U32 R15, RZ, RZ, -0x1 ;  /* 0xffffffffff0f7424 */ /* 0x000fe200078e00ff */
[----:B------:R-:W-:Y:S01]  /*21760*/  @P5 LOP3.LUT R8, R8, 0x4000, RZ, 0xfc, !PT ;  /* 0x0000400008085812 */ /* 0x000fe200078efcff */
[----:B------:R-:W-:-:S07]  /*21770*/  IMAD.MOV.U32 R2, RZ, RZ, R14 ;  /* 0x000000ffff027224 */ /* 0x000fce00078e000e */
[----:B------:R-:W-:Y:S05]  /*21780*/  WARPSYNC.COLLECTIVE R15, `(.L_x_15535) ;  /* 0x000000000f087348 */ /* 0x000fea0003c00000 */
[----:B------:R0:W1:Y:S02]  /*21790*/  SHFL.IDX P6, R14, R13, R12, R11 ;  /* 0x0000000c0d0e7389 */ /* 0x00006400000c000b */
[----:B01----:R-:W-:Y:S01]  /*217a0*/  ENDCOLLECTIVE ;  /* 0x000000000000791b */ /* 0x003fe20003800000 */
.L_x_15535:
[C---:B------:R-:W-:Y:S02]  /*217b0*/  LOP3.LUT P5, RZ, R8.reuse, 0x200, RZ, 0xc0, !PT ;  /* 0x0000020008ff7812 */ /* 0x040fe400078ac0ff */
[----:B------:R-:W-:-:S04]  /*217c0*/  LOP3.LUT R8, R8, 0xffffdfff, RZ, 0xc0, !PT ;  /* 0xffffdfff08087812 */ /* 0x000fc800078ec0ff */
[----:B------:R-:W-:-:S04]  /*217d0*/  @P0 LOP3.LUT R8, R8, 0x2000, RZ, 0xfc, !PT ;  /* 0x0000200008080812 */ /* 0x000fc800078efcff */
[----:B------:R-:W-:Y:S01]  /*217e0*/  LOP3.LUT P0, RZ, R8, 0x400, RZ, 0xc0, !PT ;  /* 0x0000040008ff7812 */ /* 0x000fe2000780c0ff */
[----:B------:R0:W-:Y:S01]  /*217f0*/  STL [R1], R8 ;  /* 0x0000000801007387 */ /* 0x0001e20000100800 */
[----:B------:R-:W-:Y:S01]  /*21800*/  MOV R13, R0 ;  /* 0x00000000000d7202 */ /* 0x000fe20000000f00 */
[----:B------:R-:W-:Y:S02]  /*21810*/  IMAD.MOV.U32 R12, RZ, RZ, 0x1 ;  /* 0x00000001ff0c7424 */ /* 0x000fe400078e00ff */
[----:B------:R-:W-:-:S08]  /*21820*/  IMAD.MOV.U32 R3, RZ, RZ, R14 ;  /* 0x000000ffff037224 */ /* 0x000fd000078e000e */
[----:B------:R-:W-:-:S05]  /*21830*/  @!P0 LEA R3, P6, R7, R3, 0x1 ;  /* 0x0000000307038211 */ /* 0x000fca00078c08ff */
[----:B------:R-:W-:-:S05]  /*21840*/  @!P0 IMAD.X R2, RZ, RZ, R2, P6 ;  /* 0x000000ffff028224 */ /* 0x000fca00030e0602 */
[----:B0-----:R-:W-:-:S07]  /*21850*/  @!P0 LOP3.LUT R3, R3, R2, RZ, 0x3c, !PT ;  /* 0x0000000203038212 */ /* 0x001fce00078e3cff */
[----:B------:R-:W-:Y:S05]  /*21860*/  WARPSYNC.COLLECTIVE R15, `(.L_x_15536) ;  /* 0x000000000f087348 */ /* 0x000fea0003c00000 */
[----:B------:R0:W1:Y:S02]  /*21870*/  SHFL.IDX P6, R14, R13, R12, R11 ;  /* 0x0000000c0d0e7389 */ /* 0x00006400000c000b */
[----:B01----:R-:W-:Y:S01]  /*21880*/  ENDCOLLECTIVE ;  /* 0x000000000000791b */ /* 0x003fe20003800000 */
.L_x_15536:
        /* <DEDUP_REMOVED lines=15> */
.L_x_15537:
[----:B------:R-:W-:Y:S01]  /*21980*/  MOV R13, R0 ;  /* 0x00000000000d7202 */ /* 0x000fe20000000f00 */
        /* <DEDUP_REMOVED lines=11> */
.L_x_15538:
        /* <DEDUP_REMOVED lines=12> */
.L_x_15539:
        /* <DEDUP_REMOVED lines=12> */
.L_x_15540:
        /* <DEDUP_REMOVED lines=12> */
.L_x_15541:
        /* <DEDUP_REMOVED lines=12> */
.L_x_15542:
        /* <DEDUP_REMOVED lines=12> */
.L_x_15543:
        /* <DEDUP_REMOVED lines=12> */
.L_x_15544:
        /* <DEDUP_REMOVED lines=12> */
.L_x_15545:
        /* <DEDUP_REMOVED lines=12> */
.L_x_15546:
        /* <DEDUP_REMOVED lines=11> */
.L_x_15547:
[----:B------:R-:W-:Y:S01]  /*220f0*/  MOV R13, R0 ;  /* 0x00000000000d7202 */ /* 0x000fe20000000f00 */
[----:B------:R-:W-:Y:S02]  /*22100*/  IMAD.MOV.U32 R12, RZ, RZ, 0x7 ;  /* 0x00000007ff0c7424 */ /* 0x000fe400078e00ff */
[----:B------:R-:W-:-:S07]  /*22110*/  IMAD.MOV.U32 R2, RZ, RZ, R14 ;  /* 0x000000ffff027224 */ /* 0x000fce00078e000e */
[----:B------:R-:W-:Y:S05]  /*22120*/  WARPSYNC.COLLECTIVE R15, `(.L_x_15548) ;  /* 0x000000000f087348 */ /* 0x000fea0003c00000 */
[----:B------:R0:W1:Y:S02]  /*22130*/  SHFL.IDX P6, R14, R13, R12, R11 ;  /* 0x0000000c0d0e7389 */ /* 0x00006400000c000b */
[----:B01----:R-:W-:Y:S01]  /*22140*/  ENDCOLLECTIVE ;  /* 0x000000000000791b */ /* 0x003fe20003800000 */
.L_x_15548:
        /* <DEDUP_REMOVED lines=14> */
.L_x_15549:
[----:B------:R-:W-:Y:S01]  /*22230*/  IMAD.MOV.U32 R2, RZ, RZ, R14 ;  /* 0x000000ffff027224 */ /* 0x000fe200078e000e */
[----:B------:R-:W-:Y:S06]  /*22240*/  BRA `(.L_x_15550) ;  /* 0xffffff9800147947 */ /* 0x000fec000383ffff */
.L_x_15368:
[----:B0-----:R0:W1:Y:S02]  /*22250*/  SYNCS.PHASECHK.TRANS64.TRYWAIT P0, [R22+URZ+0x32420], R3 ;  /* 0x03242003160075a7 */ /* 0x001064000800017f */
[----:B-1----:R-:W-:Y:S05]  /*22260*/  @!P0 NANOSLEEP.SYNCS 0x989680 ;  /* 0x009896800000895d */ /* 0x002fea0003900000 */
[----:B------:R-:W1:Y:S02]  /*22270*/  @!P0 SYNCS.PHASECHK.TRANS64 P0, [R22+URZ+0x32420], R3 ;  /* 0x03242003160085a7 */ /* 0x000e64000800007f */
[----:B-1----:R-:W-:Y:S05]  /*22280*/  @!P0 BRA `(.L_x_15368) ;  /* 0xfffffffc00f08947 */ /* 0x002fea000383ffff */
[----:B------:R-:W-:Y:S05]  /*22290*/  BRA `(.L_x_15551) ;  /* 0xffffff9800887947 */ /* 0x000fea000383ffff */
.L_x_15371:
[----:B-1----:R1:W3:Y:S02]  /*222a0*/  SYNCS.PHASECHK.TRANS64.TRYWAIT P0, [R29+URZ+0x32460], R0 ;  /* 0x032460001d0075a7 */ /* 0x0022e4000800017f */
[----:B---3--:R-:W-:Y:S05]  /*222b0*/  @!P0 NANOSLEEP.SYNCS 0x989680 ;  /* 0x009896800000895d */ /* 0x008fea0003900000 */
[----:B------:R-:W3:Y:S02]  /*222c0*/  @!P0 SYNCS.PHASECHK.TRANS64 P0, [R29+URZ+0x32460], R0 ;  /* 0x032460001d0085a7 */ /* 0x000ee4000800007f */
[----:B---3--:R-:W-:Y:S05]  /*222d0*/  @!P0 BRA `(.L_x_15371) ;  /* 0xfffffffc00f08947 */ /* 0x008fea000383ffff */
[----:B------:R-:W-:Y:S05]  /*222e0*/  BRA `(.L_x_15552) ;  /* 0xffffff9800987947 */ /* 0x000fea000383ffff */
.L_x_15372:
        /* <DEDUP_REMOVED lines=8> */
.L_x_15554:
[----:B------:R-:W-:Y:S05]  /*22370*/  BSYNC B0 ;  /* 0x0000000000007941 */ /* 0x000fea0003800000 */
.L_x_15553:
        /* <DEDUP_REMOVED lines=12> */
.L_x_15555:
        /* <DEDUP_REMOVED lines=10> */
.L_x_15556:
        /* <DEDUP_REMOVED lines=17> */
.L_x_15557:
[----:B------:R-:W-:Y:S01]  /*225f0*/  IMAD.MOV.U32 R13, RZ, RZ, R6 ;  /* 0x000000ffff0d7224 */ /* 0x000fe200078e0006 */
[----:B------:R-:W-:Y:S02]  /*22600*/  MOV R12, 0x2 ;  /* 0x00000002000c7802 */ /* 0x000fe40000000f00 */
[----:B------:R-:W-:-:S13]  /*22610*/  IADD3 R2, P3, R14, R0, RZ ;  /* 0x000000000e027210 */ /* 0x000fda0007f7e0ff */
[----:B------:R-:W-:Y:S05]  /*22620*/  WARPSYNC.COLLECTIVE R15, `(.L_x_15558) ;  /* 0x000000000f087348 */ /* 0x000fea0003c00000 */
[----:B------:R0:W1:Y:S02]  /*22630*/  SHFL.IDX P6, R14, R13, R12, R11 ;  /* 0x0000000c0d0e7389 */ /* 0x00006400000c000b */
[----:B01----:R-:W-:Y:S01]  /*22640*/  ENDCOLLECTIVE ;  /* 0x000000000000791b */ /* 0x003fe20003800000 */
.L_x_15558:
        /* <DEDUP_REMOVED lines=17> */
.L_x_15559:
[----:B------:R-:W-:Y:S02]  /*22760*/  IMAD.MOV.U32 R13, RZ, RZ, R6 ;  /* 0x000000ffff0d7224 */ /* 0x000fe400078e0006 */
[----:B------:R-:W-:Y:S01]  /*22770*/  IMAD.MOV.U32 R12, RZ, RZ, 0x3 ;  /* 0x00000003ff0c7424 */ /* 0x000fe200078e00ff */
[----:B------:R-:W-:-:S13]  /*22780*/  IADD3 R2, P3, R14, R0, RZ ;  /* 0x000000000e027210 */ /* 0x000fda0007f7e0ff */
[----:B------:R-:W-:Y:S05]  /*22790*/  WARPSYNC.COLLECTIVE R15, `(.L_x_15560) ;  /* 0x000000000f087348 */ /* 0x000fea0003c00000 */
[----:B------:R0:W1:Y:S02]  /*227a0*/  SHFL.IDX P6, R14, R13, R12, R11 ;  /* 0x0000000c0d0e7389 */ /* 0x00006400000c000b */
[----:B01----:R-:W-:Y:S01]  /*227b0*/  ENDCOLLECTIVE ;  /* 0x000000000000791b */ /* 0x003fe20003800000 */
.L_x_15560:
        /* <DEDUP_REMOVED lines=17> */
.L_x_15561:
[----:B------:R-:W-:Y:S02]  /*228d0*/  IMAD.MOV.U32 R13, RZ, RZ, R6 ;  /* 0x000000ffff0d7224 */ /* 0x000fe400078e0006 */
[----:B------:R-:W-:Y:S01]  /*228e0*/  IMAD.MOV.U32 R12, RZ, RZ, 0x4 ;  /* 0x00000004ff0c7424 */ /* 0x000fe200078e00ff */
[----:B------:R-:W-:-:S13]  /*228f0*/  IADD3 R2, P3, R14, R0, RZ ;  /* 0x000000000e027210 */ /* 0x000fda0007f7e0ff */
[----:B------:R-:W-:Y:S05]  /*22900*/  WARPSYNC.COLLECTIVE R15, `(.L_x_15562) ;  /* 0x000000000f087348 */ /* 0x000fea0003c00000 */
[----:B------:R0:W1:Y:S02]  /*22910*/  SHFL.IDX P6, R14, R13, R12, R11 ;  /* 0x0000000c0d0e7389 */ /* 0x00006400000c000b */
[----:B01----:R-:W-:Y:S01]  /*22920*/  ENDCOLLECTIVE ;  /* 0x000000000000791b */ /* 0x003fe20003800000 */
.L_x_15562:
        /* <DEDUP_REMOVED lines=17> */
.L_x_15563:
[----:B------:R-:W-:Y:S02]  /*22a40*/  IMAD.MOV.U32 R13, RZ, RZ, R6 ;  /* 0x000000ffff0d7224 */ /* 0x000fe400078e0006 */
[----:B------:R-:W-:Y:S01]  /*22a50*/  IMAD.MOV.U32 R12, RZ, RZ, 0x5 ;  /* 0x00000005ff0c7424 */ /* 0x000fe200078e00ff */
[----:B------:R-:W-:-:S13]  /*22a60*/  IADD3 R2, P3, R14, R0, RZ ;  /* 0x000000000e027210 */ /* 0x000fda0007f7e0ff */
[----:B------:R-:W-:Y:S05]  /*22a70*/  WARPSYNC.COLLECTIVE R15, `(.L_x_15564) ;  /* 0x000000000f087348 */ /* 0x000fea0003c00000 */
[----:B------:R0:W1:Y:S02]  /*22a80*/  SHFL.IDX P6, R14, R13, R12, R11 ;  /* 0x0000000c0d0e7389 */ /* 0x00006400000c000b */
[----:B01----:R-:W-:Y:S01]  /*22a90*/  ENDCOLLECTIVE ;  /* 0x000000000000791b */ /* 0x003fe20003800000 */
.L_x_15564:
        /* <DEDUP_REMOVED lines=12> */
.L_x_15565:
        /* <DEDUP_REMOVED lines=9> */
.L_x_15379:
[----:B0-----:R0:W1:Y:S02]  /*22bf0*/  SYNCS.PHASECHK.TRANS64.TRYWAIT P0, [R6+URZ+0x32440], R21 ;  /* 0x03244015060075a7 */ /* 0x001064000800017f */
[----:B-1----:R-:W-:Y:S05]  /*22c00*/  @!P0 NANOSLEEP.SYNCS 0x989680 ;  /* 0x009896800000895d */ /* 0x002fea0003900000 */
[----:B------:R-:W1:Y:S02]  /*22c10*/  @!P0 SYNCS.PHASECHK.TRANS64 P0, [R6+URZ+0x32440], R21 ;  /* 0x03244015060085a7 */ /* 0x000e64000800007f */
[----:B-1----:R-:W-:Y:S05]  /*22c20*/  @!P0 BRA `(.L_x_15379) ;  /* 0xfffffffc00f08947 */ /* 0x002fea000383ffff */
[----:B------:R-:W-:Y:S05]  /*22c30*/  BRA `(.L_x_15567) ;  /* 0xffffff9c00307947 */ /* 0x000fea000383ffff */
.L_x_15380:
        /* <DEDUP_REMOVED lines=8> */
.L_x_15569:
[----:B------:R-:W-:Y:S05]  /*22cc0*/  BSYNC B1 ;  /* 0x0000000000017941 */ /* 0x000fea0003800000 */
.L_x_15568:
        /* <DEDUP_REMOVED lines=9> */
.L_x_15570:
[----:B------:R-:W-:Y:S01]  /*22d60*/  MOV R13, R9 ;  /* 0x00000009000d7202 */ /* 0x000fe20000000f00 */
[----:B------:R-:W-:Y:S02]  /*22d70*/  IMAD.MOV.U32 R12, RZ, RZ, 0x1 ;  /* 0x00000001ff0c7424 */ /* 0x000fe400078e00ff */
[----:B------:R-:W-:-:S07]  /*22d80*/  IMAD.MOV.U32 R2, RZ, RZ, R14 ;  /* 0x000000ffff027224 */ /* 0x000fce00078e000e */
[----:B------:R-:W-:Y:S05]  /*22d90*/  WARPSYNC.COLLECTIVE R15, `(.L_x_15571) ;  /* 0x000000000f087348 */ /* 0x000fea0003c00000 */
[----:B------:R0:W1:Y:S02]  /*22da0*/  SHFL.IDX P6, R14, R13, R12, R11 ;  /* 0x0000000c0d0e7389 */ /* 0x00006400000c000b */
[----:B01----:R-:W-:Y:S01]  /*22db0*/  ENDCOLLECTIVE ;  /* 0x000000000000791b */ /* 0x003fe20003800000 */
.L_x_15571:
        /* <DEDUP_REMOVED lines=11> */
.L_x_15572:
[----:B------:R-:W-:Y:S01]  /*22e70*/  MOV R13, R9 ;  /* 0x00000009000d7202 */ /* 0x000fe20000000f00 */
[----:B------:R-:W-:Y:S02]  /*22e80*/  IMAD.MOV.U32 R12, RZ, RZ, 0x2 ;  /* 0x00000002ff0c7424 */ /* 0x000fe400078e00ff */
[----:B------:R-:W-:-:S07]  /*22e90*/  IMAD.MOV.U32 R2, RZ, RZ, R14 ;  /* 0x000000ffff027224 */ /* 0x000fce00078e000e */
[----:B------:R-:W-:Y:S05]  /*22ea0*/  WARPSYNC.COLLECTIVE R15, `(.L_x_15573) ;  /* 0x000000000f087348 */ /* 0x000fea0003c00000 */
[----:B------:R0:W1:Y:S02]  /*22eb0*/  SHFL.IDX P6, R14, R13, R12, R11 ;  /* 0x0000000c0d0e7389 */ /* 0x00006400000c000b */
[----:B01----:R-:W-:Y:S01]  /*22ec0*/  ENDCOLLECTIVE ;  /* 0x000000000000791b */ /* 0x003fe20003800000 */
.L_x_15573:
        /* <DEDUP_REMOVED lines=11> */
.L_x_15574:
[----:B------:R-:W-:Y:S01]  /*22f80*/  MOV R13, R9 ;  /* 0x00000009000d7202 */ /* 0x000fe20000000f00 */
[----:B------:R-:W-:Y:S02]  /*22f90*/  IMAD.MOV.U32 R12, RZ, RZ, 0x3 ;  /* 0x00000003ff0c7424 */ /* 0x000fe400078e00ff */
[----:B------:R-:W-:-:S07]  /*22fa0*/  IMAD.MOV.U32 R2, RZ, RZ, R14 ;  /* 0x000000ffff027224 */ /* 0x000fce00078e000e */
[----:B------:R-:W-:Y:S05]  /*22fb0*/  WARPSYNC.COLLECTIVE R15, `(.L_x_15575) ;  /* 0x000000000f087348 */ /* 0x000fea0003c00000 */
[----:B------:R0:W1:Y:S02]  /*22fc0*/  SHFL.IDX P6, R14, R13, R12, R11 ;  /* 0x0000000c0d0e7389 */ /* 0x00006400000c000b */
[----:B01----:R-:W-:Y:S01]  /*22fd0*/  ENDCOLLECTIVE ;  /* 0x000000000000791b */ /* 0x003fe20003800000 */
.L_x_15575:
        /* <DEDUP_REMOVED lines=11> */
.L_x_15576:
[----:B------:R-:W-:Y:S01]  /*23090*/  MOV R13, R9 ;  /* 0x00000009000d7202 */ /* 0x000fe20000000f00 */
[----:B------:R-:W-:Y:S02]  /*230a0*/  IMAD.MOV.U32 R12, RZ, RZ, 0x4 ;  /* 0x00000004ff0c7424 */ /* 0x000fe400078e00ff */
[----:B------:R-:W-:-:S07]  /*230b0*/  IMAD.MOV.U32 R2, RZ, RZ, R14 ;  /* 0x000000ffff027224 */ /* 0x000fce00078e000e */
[----:B------:R-:W-:Y:S05]  /*230c0*/  WARPSYNC.COLLECTIVE R15, `(.L_x_15577) ;  /* 0x000000000f087348 */ /* 0x000fea0003c00000 */
[----:B------:R0:W1:Y:S02]  /*230d0*/  SHFL.IDX P6, R14, R13, R12, R11 ;  /* 0x0000000c0d0e7389 */ /* 0x00006400000c000b */
[----:B01----:R-:W-:Y:S01]  /*230e0*/  ENDCOLLECTIVE ;  /* 0x000000000000791b */ /* 0x003fe20003800000 */
.L_x_15577:
        /* <DEDUP_REMOVED lines=11> */
.L_x_15578:
[----:B------:R-:W-:Y:S01]  /*231a0*/  MOV R13, R9 ;  /* 0x00000009000d7202 */ /* 0x000fe20000000f00 */
[----:B------:R-:W-:Y:S02]  /*231b0*/  IMAD.MOV.U32 R12, RZ, RZ, 0x5 ;  /* 0x00000005ff0c7424 */ /* 0x000fe400078e00ff */
[----:B------:R-:W-:-:S07]  /*231c0*/  IMAD.MOV.U32 R2, RZ, RZ, R14 ;  /* 0x000000ffff027224 */ /* 0x000fce00078e000e */
[----:B------:R-:W-:Y:S05]  /*231d0*/  WARPSYNC.COLLECTIVE R15, `(.L_x_15579) ;  /* 0x000000000f087348 */ /* 0x000fea0003c00000 */
[----:B------:R0:W1:Y:S02]  /*231e0*/  SHFL.IDX P6, R14, R13, R12, R11 ;  /* 0x0000000c0d0e7389 */ /* 0x00006400000c000b */
[----:B01----:R-:W-:Y:S01]  /*231f0*/  ENDCOLLECTIVE ;  /* 0x000000000000791b */ /* 0x003fe20003800000 */
.L_x_15579:
        /* <DEDUP_REMOVED lines=11> */
.L_x_15580:
[----:B------:R-:W-:Y:S01]  /*232b0*/  IMAD.MOV.U32 R2, RZ, RZ, R14 ;  /* 0x000000ffff027224 */ /* 0x000fe200078e000e */
[----:B------:R-:W-:Y:S06]  /*232c0*/  BRA `(.L_x_15581) ;  /* 0xffffff9800647947 */ /* 0x000fec000383ffff */
.L_x_15385:
[----:B---3--:R3:W4:Y:S02]  /*232d0*/  SYNCS.PHASECHK.TRANS64.TRYWAIT P0, [R6+URZ+0x32460], R21 ;  /* 0x03246015060075a7 */ /* 0x008724000800017f */
[----:B----4-:R-:W-:Y:S05]  /*232e0*/  @!P0 NANOSLEEP.SYNCS 0x989680 ;  /* 0x009896800000895d */ /* 0x010fea0003900000 */
[----:B------:R-:W4:Y:S02]  /*232f0*/  @!P0 SYNCS.PHASECHK.TRANS64 P0, [R6+URZ+0x32460], R21 ;  /* 0x03246015060085a7 */ /* 0x000f24000800007f */
[----:B----4-:R-:W-:Y:S05]  /*23300*/  @!P0 BRA `(.L_x_15385) ;  /* 0xfffffffc00f08947 */ /* 0x010fea000383ffff */
[----:B------:R-:W-:Y:S05]  /*23310*/  BRA `(.L_x_15582) ;  /* 0xffffff9800b47947 */ /* 0x000fea000383ffff */
.L_x_15386:
[----:B------:R-:W-:Y:S01]  /*23320*/  BSSY B1, `(.L_x_15583) ;  /* 0x0000008000017945 */ /* 0x000fe20003800000 */
[----:B------:R-:W-:Y:S01]  /*23330*/  IMAD.MOV.U32 R13, RZ, RZ, R9 ;  /* 0x000000ffff0d7224 */ /* 0x000fe200078e0009 */
[----:B------:R-:W-:Y:S01]  /*23340*/  MOV R12, RZ ;  /* 0x000000ff000c7202 */ /* 0x000fe20000000f00 */
[----:B------:R-:W-:Y:S02]  /*23350*/  IMAD.MOV.U32 R11, RZ, RZ, 0x181f ;  /* 0x0000181fff0b7424 */ /* 0x000fe400078e00ff */
[----:B------:R-:W-:-:S07]  /*23360*/  IMAD.MOV.U32 R15, RZ, RZ, -0x1 ;  /* 0xffffffffff0f7424 */ /* 0x000fce00078e00ff */
[----:B0-23--:R-:W-:Y:S05]  /*23370*/  WARPSYNC.COLLECTIVE R15, `(.L_x_15584) ;  /* 0x000000000f087348 */ /* 0x00dfea0003c00000 */
[----:B------:R1:W4:Y:S02]  /*23380*/  SHFL.IDX P6, R14, R13, R12, R11 ;  /* 0x0000000c0d0e7389 */ /* 0x00032400000c000b */
[----:B01234-:R-:W-:Y:S01]  /*23390*/  ENDCOLLECTIVE ;  /* 0x000000000000791b */ /* 0x01ffe20003800000 */
.L_x_15584:
[----:B------:R-:W-:Y:S05]  /*233a0*/  BSYNC B1 ;  /* 0x0000000000017941 */ /* 0x000fea0003800000 */
.L_x_15583:
        /* <DEDUP_REMOVED lines=9> */
.L_x_15585:
[----:B------:R-:W-:Y:S02]  /*23440*/  IMAD.MOV.U32 R13, RZ, RZ, R9 ;  /* 0x000000ffff0d7224 */ /* 0x000fe400078e0009 */
[----:B------:R-:W-:Y:S01]  /*23450*/  IMAD.MOV.U32 R12, RZ, RZ, 0x1 ;  /* 0x00000001ff0c7424 */ /* 0x000fe200078e00ff */
[----:B------:R-:W-:-:S13]  /*23460*/  IADD3 R2, P0, R14, R0, RZ ;  /* 0x000000000e027210 */ /* 0x000fda0007f1e0ff */
[----:B------:R-:W-:Y:S05]  /*23470*/  WARPSYNC.COLLECTIVE R15, `(.L_x_15586) ;  /* 0x000000000f087348 */ /* 0x000fea0003c00000 */
[----:B------:R0:W1:Y:S02]  /*23480*/  SHFL.IDX P6, R14, R13, R12, R11 ;  /* 0x0000000c0d0e7389 */ /* 0x00006400000c000b */
[----:B01----:R-:W-:Y:S01]  /*23490*/  ENDCOLLECTIVE ;  /* 0x000000000000791b */ /* 0x003fe20003800000 */
.L_x_15586:
        /* <DEDUP_REMOVED lines=13> */
.L_x_15587:
[----:B------:R-:W-:Y:S02]  /*23570*/  IMAD.MOV.U32 R13, RZ, RZ, R9 ;  /* 0x000000ffff0d7224 */ /* 0x000fe400078e0009 */
[----:B------:R-:W-:Y:S01]  /*23580*/  IMAD.MOV.U32 R12, RZ, RZ, 0x2 ;  /* 0x00000002ff0c7424 */ /* 0x000fe200078e00ff */
[----:B------:R-:W-:-:S13]  /*23590*/  IADD3 R2, P0, R14, R0, RZ ;  /* 0x000000000e027210 */ /* 0x000fda0007f1e0ff */
[----:B------:R-:W-:Y:S05]  /*235a0*/  WARPSYNC.COLLECTIVE R15, `(.L_x_15588) ;  /* 0x000000000f087348 */ /* 0x000fea0003c00000 */
[----:B------:R0:W1:Y:S02]  /*235b0*/  SHFL.IDX P6, R14, R13, R12, R11 ;  /* 0x0000000c0d0e7389 */ /* 0x00006400000c000b */
[----:B01----:R-:W-:Y:S01]  /*235c0*/  ENDCOLLECTIVE ;  /* 0x000000000000791b */ /* 0x003fe20003800000 */
.L_x_15588:
        /* <DEDUP_REMOVED lines=13> */
.L_x_15589:
[----:B------:R-:W-:Y:S02]  /*236a0*/  IMAD.MOV.U32 R13, RZ, RZ, R9 ;  /* 0x000000ffff0d7224 */ /* 0x000fe400078e0009 */
[----:B------:R-:W-:Y:S01]  /*236b0*/  IMAD.MOV.U32 R12, RZ, RZ, 0x3 ;  /* 0x00000003ff0c7424 */ /* 0x000fe200078e00ff */
[----:B------:R-:W-:-:S13]  /*236c0*/  IADD3 R2, P0, R14, R0, RZ ;  /* 0x000000000e027210 */ /* 0x000fda0007f1e0ff */
[----:B------:R-:W-:Y:S05]  /*236d0*/  WARPSYNC.COLLECTIVE R15, `(.L_x_15590) ;  /* 0x000000000f087348 */ /* 0x000fea0003c00000 */
[----:B------:R0:W1:Y:S02]  /*236e0*/  SHFL.IDX P6, R14, R13, R12, R11 ;  /* 0x0000000c0d0e7389 */ /* 0x00006400000c000b */
[----:B01----:R-:W-:Y:S01]  /*236f0*/  ENDCOLLECTIVE ;  /* 0x000000000000791b */ /* 0x003fe20003800000 */
.L_x_15590:
        /* <DEDUP_REMOVED lines=13> */
.L_x_15591:
[----:B------:R-:W-:Y:S02]  /*237d0*/  IMAD.MOV.U32 R13, RZ, RZ, R9 ;  /* 0x000000ffff0d7224 */ /* 0x000fe400078e0009 */
[----:B------:R-:W-:Y:S01]  /*237e0*/  IMAD.MOV.U32 R12, RZ, RZ, 0x4 ;  /* 0x00000004ff0c7424 */ /* 0x000fe200078e00ff */
[----:B------:R-:W-:-:S13]  /*237f0*/  IADD3 R2, P0, R14, R0, RZ ;  /* 0x000000000e027210 */ /* 0x000fda0007f1e0ff */
[----:B------:R-:W-:Y:S05]  /*23800*/  WARPSYNC.COLLECTIVE R15, `(.L_x_15592) ;  /* 0x000000000f087348 */ /* 0x000fea0003c00000 */
[----:B------:R0:W1:Y:S02]  /*23810*/  SHFL.IDX P6, R14, R13, R12, R11 ;  /* 0x0000000c0d0e7389 */ /* 0x00006400000c000b */
[----:B01----:R-:W-:Y:S01]  /*23820*/  ENDCOLLECTIVE ;  /* 0x000000000000791b */ /* 0x003fe20003800000 */
.L_x_15592:
        /* <DEDUP_REMOVED lines=13> */
.L_x_15593:
[----:B------:R-:W-:Y:S02]  /*23900*/  IMAD.MOV.U32 R13, RZ, RZ, R9 ;  /* 0x000000ffff0d7224 */ /* 0x000fe400078e0009 */
[----:B------:R-:W-:Y:S01]  /*23910*/  IMAD.MOV.U32 R12, RZ, RZ, 0x5 ;  /* 0x00000005ff0c7424 */ /* 0x000fe200078e00ff */
[----:B------:R-:W-:-:S13]  /*23920*/  IADD3 R2, P0, R14, R0, RZ ;  /* 0x000000000e027210 */ /* 0x000fda0007f1e0ff */
[----:B------:R-:W-:Y:S05]  /*23930*/  WARPSYNC.COLLECTIVE R15, `(.L_x_15594) ;  /* 0x000000000f087348 */ /* 0x000fea0003c00000 */
[----:B------:R0:W1:Y:S02]  /*23940*/  SHFL.IDX P6, R14, R13, R12, R11 ;  /* 0x0000000c0d0e7389 */ /* 0x00006400000c000b */
[----:B01----:R-:W-:Y:S01]  /*23950*/  ENDCOLLECTIVE ;  /* 0x000000000000791b */ /* 0x003fe20003800000 */
.L_x_15594:
        /* <DEDUP_REMOVED lines=13> */
.L_x_15595:
[----:B------:R-:W-:Y:S05]  /*23a30*/  BRA `(.L_x_15596) ;  /* 0xffffff9800047947 */ /* 0x000fea000383ffff */
.L_x_15394:
        /* <DEDUP_REMOVED lines=8> */
.L_x_15598:
[----:B------:R-:W-:Y:S05]  /*23ac0*/  BSYNC B0 ;  /* 0x0000000000007941 */ /* 0x000fea0003800000 */
.L_x_15597:
        /* <DEDUP_REMOVED lines=9> */
.L_x_15599:
        /* <DEDUP_REMOVED lines=18> */
.L_x_15600:
[----:B------:R-:W-:Y:S01]  /*23c80*/  IMAD.MOV.U32 R12, RZ, RZ, 0x2 ;  /* 0x00000002ff0c7424 */ /* 0x000fe200078e00ff */
[----:B------:R-:W-:-:S05]  /*23c90*/  SEL R6, R14, RZ, P1 ;  /* 0x000000ff0e067207 */ /* 0x000fca0000800000 */
[----:B------:R-:W-:-:S04]  /*23ca0*/  IMAD.IADD R6, R5, 0x1, R6 ;  /* 0x0000000105067824 */ /* 0x000fc800078e0206 */
[----:B------:R-:W-:-:S07]  /*23cb0*/  IMAD.MOV.U32 R13, RZ, RZ, R6 ;  /* 0x000000ffff0d7224 */ /* 0x000fce00078e0006 */
[----:B------:R-:W-:Y:S05]  /*23cc0*/  WARPSYNC.COLLECTIVE R15, `(.L_x_15601) ;  /* 0x000000000f087348 */ /* 0x000fea0003c00000 */
[----:B------:R0:W1:Y:S02]  /*23cd0*/  SHFL.UP P6, R14, R13, R12, R11 ;  /* 0x0400000c0d0e7389 */ /* 0x00006400000c000b */
[----:B01----:R-:W-:Y:S01]  /*23ce0*/  ENDCOLLECTIVE ;  /* 0x000000000000791b */ /* 0x003fe20003800000 */
.L_x_15601:
[----:B------:R-:W-:Y:S01]  /*23cf0*/  IMAD.MOV.U32 R12, RZ, RZ, 0x4 ;  /* 0x00000004ff0c7424 */ /* 0x000fe200078e00ff */
[----:B------:R-:W-:-:S04]  /*23d00*/  SEL R7, R14, RZ, P2 ;  /* 0x000000ff0e077207 */ /* 0x000fc80001000000 */
[----:B------:R-:W-:-:S05]  /*23d10*/  IADD3 R7, R6, R7, RZ ;  /* 0x0000000706077210 */ /* 0x000fca0007ffe0ff */
[----:B------:R-:W-:-:S07]  /*23d20*/  IMAD.MOV.U32 R13, RZ, RZ, R7 ;  /* 0x000000ffff0d7224 */ /* 0x000fce00078e0007 */
[----:B------:R-:W-:Y:S05]  /*23d30*/  WARPSYNC.COLLECTIVE R15, `(.L_x_15602) ;  /* 0x000000000f087348 */ /* 0x000fea0003c00000 */
[----:B------:R0:W1:Y:S02]  /*23d40*/  SHFL.UP P6, R14, R13, R12, R11 ;  /* 0x0400000c0d0e7389 */ /* 0x00006400000c000b */
[----:B01----:R-:W-:Y:S01]  /*23d50*/  ENDCOLLECTIVE ;  /* 0x000000000000791b */ /* 0x003fe20003800000 */
.L_x_15602:
[----:B------:R-:W-:Y:S02]  /*23d60*/  MOV R12, 0x8 ;  /* 0x00000008000c7802 */ /* 0x000fe40000000f00 */
[----:B------:R-:W-:-:S05]  /*23d70*/  SEL R2, R14, RZ, P3 ;  /* 0x000000ff0e027207 */ /* 0x000fca0001800000 */
[----:B------:R-:W-:-:S04]  /*23d80*/  IMAD.IADD R2, R7, 0x1, R2 ;  /* 0x0000000107027824 */ /* 0x000fc800078e0202 */
[----:B------:R-:W-:-:S07]  /*23d90*/  IMAD.MOV.U32 R13, RZ, RZ, R2 ;  /* 0x000000ffff0d7224 */ /* 0x000fce00078e0002 */
[----:B------:R-:W-:Y:S05]  /*23da0*/  WARPSYNC.COLLECTIVE R15, `(.L_x_15603) ;  /* 0x000000000f087348 */ /* 0x000fea0003c00000 */
[----:B------:R0:W1:Y:S02]  /*23db0*/  SHFL.UP P6, R14, R13, R12, R11 ;  /* 0x0400000c0d0e7389 */ /* 0x00006400000c000b */
[----:B01----:R-:W-:Y:S01]  /*23dc0*/  ENDCOLLECTIVE ;  /* 0x000000000000791b */ /* 0x003fe20003800000 */
.L_x_15603:
[----:B------:R-:W-:Y:S01]  /*23dd0*/  IMAD.MOV.U32 R12, RZ, RZ, 0x10 ;  /* 0x00000010ff0c7424 */ /* 0x000fe200078e00ff */
[----:B------:R-:W-:-:S05]  /*23de0*/  SEL R3, R14, RZ, P4 ;  /* 0x000000ff0e037207 */ /* 0x000fca0002000000 */
[----:B------:R-:W-:-:S04]  /*23df0*/  IMAD.IADD R3, R2, 0x1, R3 ;  /* 0x0000000102037824 */ /* 0x000fc800078e0203 */
[----:B------:R-:W-:-:S07]  /*23e00*/  IMAD.MOV.U32 R13, RZ, RZ, R3 ;  /* 0x000000ffff0d7224 */ /* 0x000fce00078e0003 */
[----:B------:R-:W-:Y:S05]  /*23e10*/  WARPSYNC.COLLECTIVE R15, `(.L_x_15604) ;  /* 0x000000000f087348 */ /* 0x000fea0003c00000 */
[----:B------:R0:W1:Y:S02]  /*23e20*/  SHFL.UP P6, R14, R13, R12, R11 ;  /* 0x0400000c0d0e7389 */ /* 0x00006400000c000b */
[----:B01----:R-:W-:Y:S01]  /*23e30*/  ENDCOLLECTIVE ;  /* 0x000000000000791b */ /* 0x003fe20003800000 */
.L_x_15604:
        /* <DEDUP_REMOVED lines=8> */
.L_x_15605:
[----:B------:R-:W-:Y:S05]  /*23ec0*/  BRA `(.L_x_15606) ;  /* 0xffffff9800647947 */ /* 0x000fea000383ffff */
.L_x_15399:
        /* <DEDUP_REMOVED lines=8> */
.L_x_15608:
[----:B------:R-:W-:Y:S05]  /*23f50*/  BSYNC B0 ;  /* 0x0000000000007941 */ /* 0x000fea0003800000 */
.L_x_15607:
        /* <DEDUP_REMOVED lines=8> */
.L_x_15609:
[----:B------:R-:W-:Y:S01]  /*23fe0*/  IMAD.MOV.U32 R12, RZ, RZ, 0x4 ;  /* 0x00000004ff0c7424 */ /* 0x000fe200078e00ff */
[----:B------:R-:W-:-:S05]  /*23ff0*/  SEL R2, R14, RZ, P2 ;  /* 0x000000ff0e027207 */ /* 0x000fca0001000000 */
[----:B------:R-:W-:-:S04]  /*24000*/  IMAD.IADD R2, R13, 0x1, R2 ;  /* 0x000000010d027824 */ /* 0x000fc800078e0202 */
[----:B------:R-:W-:-:S07]  /*24010*/  IMAD.MOV.U32 R13, RZ, RZ, R2 ;  /* 0x000000ffff0d7224 */ /* 0x000fce00078e0002 */
[----:B------:R-:W-:Y:S05]  /*24020*/  WARPSYNC.COLLECTIVE R15, `(.L_x_15610) ;  /* 0x000000000f087348 */ /* 0x000fea0003c00000 */
[----:B------:R0:W1:Y:S02]  /*24030*/  SHFL.UP P6, R14, R13, R12, R11 ;  /* 0x0400000c0d0e7389 */ /* 0x00006400000c000b */
[----:B01----:R-:W-:Y:S01]  /*24040*/  ENDCOLLECTIVE ;  /* 0x000000000000791b */ /* 0x003fe20003800000 */
.L_x_15610:
[----:B------:R-:W-:Y:S01]  /*24050*/  IMAD.MOV.U32 R12, RZ, RZ, 0x8 ;  /* 0x00000008ff0c7424 */ /* 0x000fe200078e00ff */
[----:B------:R-:W-:-:S05]  /*24060*/  SEL R3, R14, RZ, P3 ;  /* 0x000000ff0e037207 */ /* 0x000fca0001800000 */
[----:B------:R-:W-:-:S05]  /*24070*/  IMAD.IADD R3, R2, 0x1, R3 ;  /* 0x0000000102037824 */ /* 0x000fca00078e0203 */
[----:B------:R-:W-:-:S07]  /*24080*/  MOV R13, R3 ;  /* 0x00000003000d7202 */ /* 0x000fce0000000f00 */
[----:B------:R-:W-:Y:S05]  /*24090*/  WARPSYNC.COLLECTIVE R15, `(.L_x_15611) ;  /* 0x000000000f087348 */ /* 0x000fea0003c00000 */
[----:B------:R0:W1:Y:S02]  /*240a0*/  SHFL.UP P6, R14, R13, R12, R11 ;  /* 0x0400000c0d0e7389 */ /* 0x00006400000c000b */
[----:B01----:R-:W-:Y:S01]  /*240b0*/  ENDCOLLECTIVE ;  /* 0x000000000000791b */ /* 0x003fe20003800000 */
.L_x_15611:
[----:B------:R-:W-:Y:S01]  /*240c0*/  IMAD.MOV.U32 R12, RZ, RZ, 0x10 ;  /* 0x00000010ff0c7424 */ /* 0x000fe200078e00ff */
[----:B------:R-:W-:-:S05]  /*240d0*/  SEL R4, R14, RZ, P4 ;  /* 0x000000ff0e047207 */ /* 0x000fca0002000000 */
[----:B------:R-:W-:-:S04]  /*240e0*/  IMAD.IADD R4, R3, 0x1, R4 ;  /* 0x0000000103047824 */ /* 0x000fc800078e0204 */
[----:B------:R-:W-:-:S07]  /*240f0*/  IMAD.MOV.U32 R13, RZ, RZ, R4 ;  /* 0x000000ffff0d7224 */ /* 0x000fce00078e0004 */
[----:B------:R-:W-:Y:S05]  /*24100*/  WARPSYNC.COLLECTIVE R15, `(.L_x_15612) ;  /* 0x000000000f087348 */ /* 0x000fea0003c00000 */
[----:B------:R0:W1:Y:S02]  /*24110*/  SHFL.UP P6, R14, R13, R12, R11 ;  /* 0x0400000c0d0e7389 */ /* 0x00006400000c000b */
[----:B01----:R-:W-:Y:S01]  /*24120*/  ENDCOLLECTIVE ;  /* 0x000000000000791b */ /* 0x003fe20003800000 */
.L_x_15612:
        /* <DEDUP_REMOVED lines=8> */
.L_x_15613:
[----:B------:R-:W-:Y:S05]  /*241b0*/  BRA `(.L_x_15614) ;  /* 0xffffff9800447947 */ /* 0x000fea000383ffff */
.L_x_15401:
[----:B------:R-:W-:Y:S01]  /*241c0*/  BSSY B0, `(.L_x_15615) ;  /* 0x0000006000007945 */ /* 0x000fe20003800000 */
[----:B------:R-:W-:Y:S01]  /*241d0*/  PLOP3.LUT P6, PT, P6, PT, PT, 0x8, 0x0 ;  /* 0x000000000000781c */ /* 0x000fe200037ce170 */
[----:B------:R-:W-:-:S12]  /*241e0*/  IMAD.MOV.U32 R15, RZ, RZ, -0x1 ;  /* 0xffffffffff0f7424 */ /* 0x000fd800078e00ff */
[----:B01----:R-:W-:Y:S05]  /*241f0*/  WARPSYNC.COLLECTIVE R15, `(.L_x_15616) ;  /* 0x000000000f087348 */ /* 0x003fea0003c00000 */
[----:B------:R-:W-:Y:S01]  /*24200*/  VOTE.ANY R14, PT, P6 ;  /* 0x00000000000e7806 */ /* 0x000fe200030e0100 */
[----:B01----:R-:W-:Y:S06]  /*24210*/  ENDCOLLECTIVE ;  /* 0x000000000000791b */ /* 0x003fec0003800000 */
.L_x_15616:
[----:B------:R-:W-:Y:S05]  /*24220*/  BSYNC B0 ;  /* 0x0000000000007941 */ /* 0x000fea0003800000 */
.L_x_15615:
        /* <DEDUP_REMOVED lines=9> */
.L_x_15617:
[----:B------:R-:W-:Y:S01]  /*242c0*/  MOV R5, R14 ;  /* 0x0000000e00057202 */ /* 0x000fe20000000f00 */
[----:B------:R-:W-:Y:S06]  /*242d0*/  BRA `(.L_x_15618) ;  /* 0xffffff9800347947 */ /* 0x000fec000383ffff */
.L_x_15403:
[----:B------:R-:W-:Y:S01]  /*242e0*/  BSSY B0, `(.L_x_15619) ;  /* 0x0000007000007945 */ /* 0x000fe20003800000 */
[----:B------:R-:W-:Y:S02]  /*242f0*/  IMAD.MOV.U32 R13, RZ, RZ, R2 ;  /* 0x000000ffff0d7224 */ /* 0x000fe400078e0002 */
[----:B------:R-:W-:Y:S02]  /*24300*/  IMAD.MOV.U32 R11, RZ, RZ, 0x1f ;  /* 0x0000001fff0b7424 */ /* 0x000fe400078e00ff */
[----:B------:R-:W-:-:S07]  /*24310*/  IMAD.MOV.U32 R15, RZ, RZ, -0x1 ;  /* 0xffffffffff0f7424 */ /* 0x000fce00078e00ff */
[----:B0123--:R-:W-:Y:S05]  /*24320*/  WARPSYNC.COLLECTIVE R15, `(.L_x_15620) ;  /* 0x000000000f087348 */ /* 0x00ffea0003c00000 */
[----:B------:R4:W0:Y:S02]  /*24330*/  SHFL.IDX P6, R14, R13, R12, R11 ;  /* 0x0000000c0d0e7389 */ /* 0x00082400000c000b */
[----:B01234-:R-:W-:Y:S01]  /*24340*/  ENDCOLLECTIVE ;  /* 0x000000000000791b */ /* 0x01ffe20003800000 */
.L_x_15620:
[----:B------:R-:W-:Y:S05]  /*24350*/  BSYNC B0 ;  /* 0x0000000000007941 */ /* 0x000fea0003800000 */
.L_x_15619:
[----:B------:R-:W-:Y:S05]  /*24360*/  BRA `(.L_x_15402) ;  /* 0xffffff98002c7947 */ /* 0x000fea000383ffff */
.L_x_15407:
[----:B0-----:R0:W1:Y:S02]  /*24370*/  SYNCS.PHASECHK.TRANS64.TRYWAIT P0, [R7+URZ+0x32420], R0 ;  /* 0x03242000070075a7 */ /* 0x001064000800017f */
[----:B-1----:R-:W-:Y:S05]  /*24380*/  @!P0 NANOSLEEP.SYNCS 0x989680 ;  /* 0x009896800000895d */ /* 0x002fea0003900000 */
[----:B------:R-:W1:Y:S02]  /*24390*/  @!P0 SYNCS.PHASECHK.TRANS64 P0, [R7+URZ+0x32420], R0 ;  /* 0x03242000070085a7 */ /* 0x000e64000800007f */
[----:B-1----:R-:W-:Y:S05]  /*243a0*/  @!P0 BRA `(.L_x_15407) ;  /* 0xfffffffc00f08947 */ /* 0x002fea000383ffff */
[----:B------:R-:W-:Y:S05]  /*243b0*/  BRA `(.L_x_15621) ;  /* 0xffffff9c00a47947 */ /* 0x000fea000383ffff */
.L_x_15408:
        /* <DEDUP_REMOVED lines=8> */
[----:B0--34-:R-:W-:Y:S05]  /*24440*/  WARPSYNC.COLLECTIVE R15, `(.L_x_15623) ;  /* 0x000000000f087348 */ /* 0x019fea0003c00000 */
[----:B------:R1:W2:Y:S02]  /*24450*/  SHFL.IDX P6, R14, R13, R12, R11 ;  /* 0x0000000c0d0e7389 */ /* 0x0002a400000c000b */
[----:B01234-:R-:W-:Y:S01]  /*24460*/  ENDCOLLECTIVE ;  /* 0x000000000000791b */ /* 0x01ffe20003800000 */
.L_x_15623:
[----:B------:R-:W-:Y:S05]  /*24470*/  BSYNC B0 ;  /* 0x0000000000007941 */ /* 0x000fea0003800000 */
.L_x_15622:
[----:B------:R-:W-:Y:S05]  /*24480*/  BRA `(.L_x_15624) ;  /* 0xffffff9c008c7947 */ /* 0x000fea000383ffff */
.L_x_15409:
[----:B------:R-:W-:Y:S01]  /*24490*/  BSSY B0, `(.L_x_15625) ;  /* 0x0000006000007945 */ /* 0x000fe20003800000 */
[----:B------:R-:W-:-:S07]  /*244a0*/  IMAD.MOV.U32 R15, RZ, RZ, -0x1 ;  /* 0xffffffffff0f7424 */ /* 0x000fce00078e00ff */
[----:B0--34-:R-:W-:Y:S05]  /*244b0*/  WARPSYNC.COLLECTIVE R15, `(.L_x_15626) ;  /* 0x000000000f0c7348 */ /* 0x019fea0003c00000 */
[----:B------:R-:W-:Y:S02]  /*244c0*/  ELECT P6, UR62, PT ;  /* 0x00000000003e782f */ /* 0x000fe400038c0000 */
[----:B------:R-:W-:Y:S01]  /*244d0*/  MOV R14, UR62 ;  /* 0x0000003e000e7c02 */ /* 0x000fe20008000f00 */
[----:B0--34-:R-:W-:Y:S10]  /*244e0*/  ENDCOLLECTIVE ;  /* 0x000000000000791b */ /* 0x019ff40003800000 */
.L_x_15626:
[----:B------:R-:W-:Y:S05]  /*244f0*/  BSYNC B0 ;  /* 0x0000000000007941 */ /* 0x000fea0003800000 */
.L_x_15625:
[----:B------:R-:W-:Y:S05]  /*24500*/  BRA `(.L_x_15627) ;  /* 0xffffff9c00807947 */ /* 0x000fea000383ffff */
.L_x_15411:
[----:B0-----:R0:W1:Y:S02]  /*24510*/  SYNCS.PHASECHK.TRANS64.TRYWAIT P1, [R5+URZ+0x32440], R0 ;  /* 0x03244000050075a7 */ /* 0x001064000802017f */
[----:B-1----:R-:W-:Y:S05]  /*24520*/  @!P1 NANOSLEEP.SYNCS 0x989680 ;  /* 0x009896800000995d */ /* 0x002fea0003900000 */
[----:B------:R-:W1:Y:S02]  /*24530*/  @!P1 SYNCS.PHASECHK.TRANS64 P1, [R5+URZ+0x32440], R0 ;  /* 0x03244000050095a7 */ /* 0x000e64000802007f */
[----:B-1----:R-:W-:Y:S05]  /*24540*/  @!P1 BRA `(.L_x_15411) ;  /* 0xfffffffc00f09947 */ /* 0x002fea000383ffff */
[----:B------:R-:W-:Y:S05]  /*24550*/  BRA `(.L_x_15628) ;  /* 0xffffff9c00a07947 */ /* 0x000fea000383ffff */
.L_x_15413:
[----:B-1----:R1:W2:Y:S02]  /*24560*/  SYNCS.PHASECHK.TRANS64.TRYWAIT P1, [R3+URZ+0x32440], R2 ;  /* 0x03244002030075a7 */ /* 0x0022a4000802017f */
[----:B--2---:R-:W-:Y:S05]  /*24570*/  @!P1 NANOSLEEP.SYNCS 0x989680 ;  /* 0x009896800000995d */ /* 0x004fea0003900000 */
[----:B------:R-:W2:Y:S02]  /*24580*/  @!P1 SYNCS.PHASECHK.TRANS64 P1, [R3+URZ+0x32440], R2 ;  /* 0x03244002030095a7 */ /* 0x000ea4000802007f */
[----:B--2---:R-:W-:Y:S05]  /*24590*/  @!P1 BRA `(.L_x_15413) ;  /* 0xfffffffc00f09947 */ /* 0x004fea000383ffff */
[----:B------:R-:W-:Y:S05]  /*245a0*/  BRA `(.L_x_15629) ;  /* 0xffffff9c00ac7947 */ /* 0x000fea000383ffff */
.L_x_15415:
[----:B--2---:R2:W0:Y:S02]  /*245b0*/  SYNCS.PHASECHK.TRANS64.TRYWAIT P1, [R5+URZ+0x32460], R0 ;  /* 0x03246000050075a7 */ /* 0x004424000802017f */
[----:B0-----:R-:W-:Y:S05]  /*245c0*/  @!P1 NANOSLEEP.SYNCS 0x989680 ;  /* 0x009896800000995d */ /* 0x001fea0003900000 */
[----:B------:R-:W0:Y:S02]  /*245d0*/  @!P1 SYNCS.PHASECHK.TRANS64 P1, [R5+URZ+0x32460], R0 ;  /* 0x03246000050095a7 */ /* 0x000e24000802007f */
[----:B0-----:R-:W-:Y:S05]  /*245e0*/  @!P1 BRA `(.L_x_15415) ;  /* 0xfffffffc00f09947 */ /* 0x001fea000383ffff */
[----:B------:R-:W-:Y:S05]  /*245f0*/  BRA `(.L_x_15630) ;  /* 0xffffff9c00a87947 */ /* 0x000fea000383ffff */
.L_x_15631:
        /* <DEDUP_REMOVED lines=16> */
.L_x_15685:


//--------------------- .nv.global.init           --------------------------
	.section	.nv.global.init,"aw",@progbits
.nv.global.init:
	.type		$str$23,@object
	.size		$str$23,($str$24 - $str$23)
$str$23:
        /*0000*/ 	.byte	0x28, 0x61, 0x64, 0x64, 0x72, 0x65, 0x73, 0x73, 0x20, 0x26, 0x20, 0x6d, 0x61, 0x73, 0x6b, 0x29
        /*0010*/ 	.byte	0x20, 0x3d, 0x3d, 0x20, 0x30, 0x00
	.type		$str$24,@object
	.size		$str$24,(__unnamed_11 - $str$24)
$str$24:
        /*0016*/ 	.byte	0x2f, 0x74, 0x6d, 0x70, 0x2f, 0x6f, 0x73, 0x73, 0x5f, 0x6b, 0x65, 0x72, 0x6e, 0x65, 0x6c, 0x73
        /*0026*/ 	.byte	0x5f, 0x73, 0x72, 0x63, 0x2f, 0x66, 0x6c, 0x61, 0x73, 0x68, 0x5f, 0x61, 0x74, 0x74, 0x65, 0x6e
        /*0036*/ 	.byte	0x74, 0x69, 0x6f, 0x6e, 0x2f, 0x63, 0x73, 0x72, 0x63, 0x2f, 0x63, 0x75, 0x74, 0x6c, 0x61, 0x73
        /*0046*/ 	.byte	0x73, 0x2f, 0x69, 0x6e, 0x63, 0x6c, 0x75, 0x64, 0x65, 0x2f, 0x63, 0x75, 0x74, 0x65, 0x2f, 0x70
        /*0056*/ 	.byte	0x6f, 0x69, 0x6e, 0x74, 0x65, 0x72, 0x5f, 0x66, 0x6c, 0x61, 0x67, 0x67, 0x65, 0x64, 0x2e, 0x68
        /*0066*/ 	.byte	0x70, 0x70, 0x00
	.type		__unnamed_11,@object
	.size		__unnamed_11,(__unnamed_4 - __unnamed_11)
__unnamed_11:
        /* <DEDUP_REMOVED lines=24> */
	.type		__unnamed_4,@object
	.size		__unnamed_4,(__unnamed_12 - __unnamed_4)
__unnamed_4:
        /* <DEDUP_REMOVED lines=23> */
        /*0355*/ 	.byte	0x3a, 0x43, 0x3c, 0x30, 0x3e, 0x3e, 0x3e, 0x3e, 0x3e, 0x20, 0x26, 0x5d, 0x00
	.type		__unnamed_12,@object
	.size		__unnamed_12,(__unnamed_7 - __unnamed_12)
__unnamed_12:
        /* <DEDUP_REMOVED lines=23> */
        /*04d2*/ 	.byte	0x43, 0x3c, 0x34, 0x30, 0x39, 0x36, 0x3e, 0x3e, 0x3e, 0x3e, 0x3e, 0x20, 0x26, 0x5d, 0x00
	.type		__unnamed_7,@object
	.size		__unnamed_7,(__unnamed_17 - __unnamed_7)
__unnamed_7:
        /* <DEDUP_REMOVED lines=24> */
	.type		__unnamed_17,@object
	.size		__unnamed_17,(__unnamed_5 - __unnamed_17)
__unnamed_17:
        /* <DEDUP_REMOVED lines=24> */
	.type		__unnamed_5,@object
	.size		__unnamed_5,(__unnamed_13 - __unnamed_5)
__unnamed_5:
        /* <DEDUP_REMOVED lines=24> */
	.type		__unnamed_13,@object
	.size		__unnamed_13,(__unnamed_6 - __unnamed_13)
__unnamed_13:
        /* <DEDUP_REMOVED lines=28> */
        /*0b21*/ 	.byte	0x3e, 0x3e, 0x3e, 0x3e, 0x3e, 0x5d, 0x00
	.type		__unnamed_6,@object
	.size		__unnamed_6,(__unnamed_8 - __unnamed_6)
__unnamed_6:
        /* <DEDUP_REMOVED lines=28> */
        /*0ce8*/ 	.byte	0x34, 0x3e, 0x3e, 0x3e, 0x3e, 0x3e, 0x5d, 0x00
	.type		__unnamed_8,@object
	.size		__unnamed_8,(__unnamed_1 - __unnamed_8)
__unnamed_8:
        /* <DEDUP_REMOVED lines=28> */
        /*0eb0*/ 	.byte	0x3e, 0x3e, 0x3e, 0x3e, 0x3e, 0x20, 0x26, 0x5d, 0x00
	.type		__unnamed_1,@object
	.size		__unnamed_1,(__unnamed_9 - __unnamed_1)
__unnamed_1:
        /* <DEDUP_REMOVED lines=28> */
        /*1079*/ 	.byte	0x34, 0x3e, 0x3e, 0x3e, 0x3e, 0x3e, 0x20, 0x26, 0x5d, 0x00
	.type		__unnamed_9,@object
	.size		__unnamed_9,(__unnamed_10 - __unnamed_9)
__unnamed_9:
        /* <DEDUP_REMOVED lines=28> */
        /*1243*/ 	.byte	0x32, 0x37, 0x36, 0x38, 0x3e, 0x3e, 0x3e, 0x3e, 0x3e, 0x5d, 0x00
	.type		__unnamed_10,@object
	.size		__unnamed_10,(__unnamed_3 - __unnamed_10)
__unnamed_10:
        /* <DEDUP_REMOVED lines=29> */
	.type		__unnamed_3,@object
	.size		__unnamed_3,(__unnamed_15 - __unnamed_3)
__unnamed_3:
        /* <DEDUP_REMOVED lines=29> */
	.type		__unnamed_15,@object
	.size		__unnamed_15,(__unnamed_16 - __unnamed_15)
__unnamed_15:
        /* <DEDUP_REMOVED lines=29> */
	.type		__unnamed_16,@object
	.size		__unnamed_16,(__unnamed_2 - __unnamed_16)
__unnamed_16:
        /* <DEDUP_REMOVED lines=29> */
	.type		__unnamed_2,@object
	.size		__unnamed_2,(__unnamed_18 - __unnamed_2)
__unnamed_2:
        /* <DEDUP_REMOVED lines=29> */
	.type		__unnamed_18,@object
	.size		__unnamed_18,(__unnamed_14 - __unnamed_18)
__unnamed_18:
        /* <DEDUP_REMOVED lines=29> */
	.type		__unnamed_14,@object
	.size		__unnamed_14,(.L_13 - __unnamed_14)
__unnamed_14:
        /* <DEDUP_REMOVED lines=28> */
        /*1ed5*/ 	.byte	0x31, 0x38, 0x34, 0x33, 0x32, 0x3e, 0x3e, 0x3e, 0x3e, 0x3e, 0x20, 0x26, 0x5d, 0x00
.L_13:


//--------------------- .nv.shared._ZN7cutlass13device_kernelIN5flash11enable_sm90INS1_16FlashAttnFwdSm90INS1_25CollectiveMainloopFwdSm90ILi2EN4cute5tupleIJNS5_1CILi1EEES8_S8_EEENS6_IJNS7_ILi128EEENS7_ILi96EEENS7_ILi192EEEEEELi128ENS_6half_tEfNS_4arch4Sm90ELb0ELb0ELb1ELb0ELb1ELb0ELb0ELb1ELb1ELb1ELb0ELb0EEENS1_21CollectiveEpilogueFwdINS6_IJSA_SA_SB_EEES9_SE_SG_Li256ELb0ELb1ELb0ELb0EEENS1_29StaticPersistentTileSchedulerILb0EEEEEEEEEvNT_6ParamsE --------------------------
	.section	.nv.shared._ZN7cutlass13device_kernelIN5flash11enable_sm90INS1_16FlashAttnFwdSm90INS1_25CollectiveMainloopFwdSm90ILi2EN4cute5tupleIJNS5_1CILi1EEES8_S8_EEENS6_IJNS7_ILi128EEENS7_ILi96EEENS7_ILi192EEEEEELi128ENS_6half_tEfNS_4arch4Sm90ELb0ELb0ELb1ELb0ELb1ELb0ELb0ELb1ELb1ELb1ELb0ELb0EEENS1_21CollectiveEpilogueFwdINS6_IJSA_SA_SB_EEES9_SE_SG_Li256ELb0ELb1ELb0ELb0EEENS1_29StaticPersistentTileSchedulerILb0EEEEEEEEEvNT_6ParamsE,"aw",@nobits
	.sectionflags	@""
	.align	16
	.zero		1024


//--------------------- .nv.shared.reserved.0     --------------------------
	.section	.nv.shared.reserved.0,"aw",@nobits
	.weak		__nv_reservedSMEM_offset_0_alias
	.size		__nv_reservedSMEM_offset_0_alias, 0, 0
	.other		__nv_reservedSMEM_offset_0_alias,@"STO_CUDA_RESERVED_SHARED STV_DEFAULT"
__nv_reservedSMEM_offset_0_alias:
	.zero		0


//--------------------- .nv.global                --------------------------
	.section	.nv.global,"aw",@nobits
.nv.global:
	.type		_ZN81_INTERNAL_74319047_45_flash_fwd_hdimdiff_fp16_paged_softcap_sm90_cu_61719c98_55644cute1_E,@object
	.size		_ZN81_INTERNAL_74319047_45_flash_fwd_hdimdiff_fp16_paged_softcap_sm90_cu_61719c98_55644cute1_E,(_ZN81_INTERNAL_74319047_45_flash_fwd_hdimdiff_fp16_paged_softcap_sm90_cu_61719c98_55644cuda3std3__45__cpo6cbeginE - _ZN81_INTERNAL_74319047_45_flash_fwd_hdimdiff_fp16_paged_softcap_sm90_cu_61719c98_55644cute1_E)
_ZN81_INTERNAL_74319047_45_flash_fwd_hdimdiff_fp16_paged_softcap_sm90_cu_61719c98_55644cute1_E:
	.zero		1
	.type		_ZN81_INTERNAL_74319047_45_flash_fwd_hdimdiff_fp16_paged_softcap_sm90_cu_61719c98_55644cuda3std3__45__cpo6cbeginE,@object
	.size		_ZN81_INTERNAL_74319047_45_flash_fwd_hdimdiff_fp16_paged_softcap_sm90_cu_61719c98_55644cuda3std3__45__cpo6cbeginE,(_ZN81_INTERNAL_74319047_45_flash_fwd_hdimdiff_fp16_paged_softcap_sm90_cu_61719c98_55644cuda3std3__48in_placeE - _ZN81_INTERNAL_74319047_45_flash_fwd_hdimdiff_fp16_paged_softcap_sm90_cu_61719c98_55644cuda3std3__45__cpo6cbeginE)
_ZN81_INTERNAL_74319047_45_flash_fwd_hdimdiff_fp16_paged_softcap_sm90_cu_61719c98_55644cuda3std3__45__cpo6cbeginE:
	.zero		1
	.type		_ZN81_INTERNAL_74319047_45_flash_fwd_hdimdiff_fp16_paged_softcap_sm90_cu_61719c98_55644cuda3std3__48in_placeE,@object
	.size		_ZN81_INTERNAL_74319047_45_flash_fwd_hdimdiff_fp16_paged_softcap_sm90_cu_61719c98_55644cuda3std3__48in_placeE,(_ZN81_INTERNAL_74319047_45_flash_fwd_hdimdiff_fp16_paged_softcap_sm90_cu_61719c98_55644cuda3std6ranges3__45__cpo9iter_moveE - _ZN81_INTERNAL_74319047_45_flash_fwd_hdimdiff_fp16_paged_softcap_sm90_cu_61719c98_55644cuda3std3__48in_placeE)
_ZN81_INTERNAL_74319047_45_flash_fwd_hdimdiff_fp16_paged_softcap_sm90_cu_61719c98_55644cuda3std3__48in_placeE:
	.zero		1
	.type		_ZN81_INTERNAL_74319047_45_flash_fwd_hdimdiff_fp16_paged_softcap_sm90_cu_61719c98_55644cuda3std6ranges3__45__cpo9iter_moveE,@object
	.size		_ZN81_INTERNAL_74319047_45_flash_fwd_hdimdiff_fp16_paged_softcap_sm90_cu_61719c98_55644cuda3std6ranges3__45__cpo9iter_moveE,(_ZN81_INTERNAL_74319047_45_flash_fwd_hdimdiff_fp16_paged_softcap_sm90_cu_61719c98_55644cuda3std3__45__cpo5beginE - _ZN81_INTERNAL_74319047_45_flash_fwd_hdimdiff_fp16_paged_softcap_sm90_cu_61719c98_55644cuda3std6ranges3__45__cpo9iter_moveE)
_ZN81_INTERNAL_74319047_45_flash_fwd_hdimdiff_fp16_paged_softcap_sm90_cu_61719c98_55644cuda3std6ranges3__45__cpo9iter_moveE:
	.zero		1
	.type		_ZN81_INTERNAL_74319047_45_flash_fwd_hdimdiff_fp16_paged_softcap_sm90_cu_61719c98_55644cuda3std3__45__cpo5beginE,@object
	.size		_ZN81_INTERNAL_74319047_45_flash_fwd_hdimdiff_fp16_paged_softcap_sm90_cu_61719c98_55644cuda3std3__45__cpo5beginE,(_ZN81_INTERNAL_74319047_45_flash_fwd_hdimdiff_fp16_paged_softcap_sm90_cu_61719c98_55644cuda3std3__483_GLOBAL__N__74319047_45_flash_fwd_hdimdiff_fp16_paged_softcap_sm90_cu_61719c98_55646ignoreE - _ZN81_INTERNAL_74319047_45_flash_fwd_hdimdiff_fp16_paged_softcap_sm90_cu_61719c98_55644cuda3std3__45__cpo5beginE)
_ZN81_INTERNAL_74319047_45_flash_fwd_hdimdiff_fp16_paged_softcap_sm90_cu_61719c98_55644cuda3std3__45__cpo5beginE:
	.zero		1
	.type		_ZN81_INTERNAL_74319047_45_flash_fwd_hdimdiff_fp16_paged_softcap_sm90_cu_61719c98_55644cuda3std3__483_GLOBAL__N__74319047_45_flash_fwd_hdimdiff_fp16_paged_softcap_sm90_cu_61719c98_55646ignoreE,@object
	.size		_ZN81_INTERNAL_74319047_45_flash_fwd_hdimdiff_fp16_paged_softcap_sm90_cu_61719c98_55644cuda3std3__483_GLOBAL__N__74319047_45_flash_fwd_hdimdiff_fp16_paged_softcap_sm90_cu_61719c98_55646ignoreE,(_ZN81_INTERNAL_74319047_45_flash_fwd_hdimdiff_fp16_paged_softcap_sm90_cu_61719c98_55644cute7productE - _ZN81_INTERNAL_74319047_45_flash_fwd_hdimdiff_fp16_paged_softcap_sm90_cu_61719c98_55644cuda3std3__483_GLOBAL__N__74319047_45_flash_fwd_hdimdiff_fp16_paged_softcap_sm90_cu_61719c98_55646ignoreE)
_ZN81_INTERNAL_74319047_45_flash_fwd_hdimdiff_fp16_paged_softcap_sm90_cu_61719c98_55644cuda3std3__483_GLOBAL__N__74319047_45_flash_fwd_hdimdiff_fp16_paged_softcap_sm90_cu_61719c98_55646ignoreE:
	.zero		1
	.type		_ZN81_INTERNAL_74319047_45_flash_fwd_hdimdiff_fp16_paged_softcap_sm90_cu_61719c98_55644cute7productE,@object
	.size		_ZN81_INTERNAL_74319047_45_flash_fwd_hdimdiff_fp16_paged_softcap_sm90_cu_61719c98_55644cute7productE,(_ZN81_INTERNAL_74319047_45_flash_fwd_hdimdiff_fp16_paged_softcap_sm90_cu_61719c98_55644cuda3std3__45__cpo3endE - _ZN81_INTERNAL_74319047_45_flash_fwd_hdimdiff_fp16_paged_softcap_sm90_cu_61719c98_55644cute7productE)
_ZN81_INTERNAL_74319047_45_flash_fwd_hdimdiff_fp16_paged_softcap_sm90_cu_61719c98_55644cute7productE:
	.zero		1
	.type		_ZN81_INTERNAL_74319047_45_flash_fwd_hdimdiff_fp16_paged_softcap_sm90_cu_61719c98_55644cuda3std3__45__cpo3endE,@object
	.size		_ZN81_INTERNAL_74319047_45_flash_fwd_hdimdiff_fp16_paged_softcap_sm90_cu_61719c98_55644cuda3std3__45__cpo3endE,(_ZN81_INTERNAL_74319047_45_flash_fwd_hdimdiff_fp16_paged_softcap_sm90_cu_61719c98_55644cuda3std3__419piecewise_constructE - _ZN81_INTERNAL_74319047_45_flash_fwd_hdimdiff_fp16_paged_softcap_sm90_cu_61719c98_55644cuda3std3__45__cpo3endE)
_ZN81_INTERNAL_74319047_45_flash_fwd_hdimdiff_fp16_paged_softcap_sm90_cu_61719c98_55644cuda3std3__45__cpo3endE:
	.zero		1
	.type		_ZN81_INTERNAL_74319047_45_flash_fwd_hdimdiff_fp16_paged_softcap_sm90_cu_61719c98_55644cuda3std3__419piecewise_constructE,@object
	.size		_ZN81_INTERNAL_74319047_45_flash_fwd_hdimdiff_fp16_paged_softcap_sm90_cu_61719c98_55644cuda3std3__419piecewise_constructE,(_ZN81_INTERNAL_74319047_45_flash_fwd_hdimdiff_fp16_paged_softcap_sm90_cu_61719c98_55644cuda3std3__45__cpo4cendE - _ZN81_INTERNAL_74319047_45_flash_fwd_hdimdiff_fp16_paged_softcap_sm90_cu_61719c98_55644cuda3std3__419piecewise_constructE)
_ZN81_INTERNAL_74319047_45_flash_fwd_hdimdiff_fp16_paged_softcap_sm90_cu_61719c98_55644cuda3std3__419piecewise_constructE:
	.zero		1
	.type		_ZN81_INTERNAL_74319047_45_flash_fwd_hdimdiff_fp16_paged_softcap_sm90_cu_61719c98_55644cuda3std3__45__cpo4cendE,@object
	.size		_ZN81_INTERNAL_74319047_45_flash_fwd_hdimdiff_fp16_paged_softcap_sm90_cu_61719c98_55644cuda3std3__45__cpo4cendE,(_ZN81_INTERNAL_74319047_45_flash_fwd_hdimdiff_fp16_paged_softcap_sm90_cu_61719c98_55644cuda3std6ranges3__45__cpo4swapE - _ZN81_INTERNAL_74319047_45_flash_fwd_hdimdiff_fp16_paged_softcap_sm90_cu_61719c98_55644cuda3std3__45__cpo4cendE)
_ZN81_INTERNAL_74319047_45_flash_fwd_hdimdiff_fp16_paged_softcap_sm90_cu_61719c98_55644cuda3std3__45__cpo4cendE:
	.zero		1
	.type		_ZN81_INTERNAL_74319047_45_flash_fwd_hdimdiff_fp16_paged_softcap_sm90_cu_61719c98_55644cuda3std6ranges3__45__cpo4swapE,@object
	.size		_ZN81_INTERNAL_74319047_45_flash_fwd_hdimdiff_fp16_paged_softcap_sm90_cu_61719c98_55644cuda3std6ranges3__45__cpo4swapE,(.L_25 - _ZN81_INTERNAL_74319047_45_flash_fwd_hdimdiff_fp16_paged_softcap_sm90_cu_61719c98_55644cuda3std6ranges3__45__cpo4swapE)
_ZN81_INTERNAL_74319047_45_flash_fwd_hdimdiff_fp16_paged_softcap_sm90_cu_61719c98_55644cuda3std6ranges3__45__cpo4swapE:
	.zero		1
.L_25:


//--------------------- .nv.shared._ZN7cutlass13device_kernelIN5flash11enable_sm90INS1_16FlashAttnFwdSm90INS1_25CollectiveMainloopFwdSm90ILi2EN4cute5tupleIJNS5_1CILi1EEES8_S8_EEENS6_IJNS7_ILi128EEENS7_ILi96EEENS7_ILi192EEEEEELi128ENS_6half_tEfNS_4arch4Sm90ELb0ELb0ELb1ELb1ELb1ELb0ELb0ELb1ELb1ELb1ELb0ELb0EEENS1_21CollectiveEpilogueFwdINS6_IJSA_SA_SB_EEES9_SE_SG_Li256ELb1ELb1ELb0ELb0EEENS1_36VarlenDynamicPersistentTileSchedulerILi128ELi96ELi256ELi128ELb0ELb1ELb1ELb0ELb1ELb1EEEEEEEEEvNT_6ParamsE --------------------------
	.section	.nv.shared._ZN7cutlass13device_kernelIN5flash11enable_sm90INS1_16FlashAttnFwdSm90INS1_25CollectiveMainloopFwdSm90ILi2EN4cute5tupleIJNS5_1CILi1EEES8_S8_EEENS6_IJNS7_ILi128EEENS7_ILi96EEENS7_ILi192EEEEEELi128ENS_6half_tEfNS_4arch4Sm90ELb0ELb0ELb1ELb1ELb1ELb0ELb0ELb1ELb1ELb1ELb0ELb0EEENS1_21CollectiveEpilogueFwdINS6_IJSA_SA_SB_EEES9_SE_SG_Li256ELb1ELb1ELb0ELb0EEENS1_36VarlenDynamicPersistentTileSchedulerILi128ELi96ELi256ELi128ELb0ELb1ELb1ELb0ELb1ELb1EEEEEEEEEvNT_6ParamsE,"aw",@nobits
	.sectionflags	@""
	.align	16
	.zero		1024


//--------------------- .nv.shared._ZN7cutlass13device_kernelIN5flash11enable_sm90INS1_16FlashAttnFwdSm90INS1_25CollectiveMainloopFwdSm90ILi2EN4cute5tupleIJNS5_1CILi1EEES8_S8_EEENS6_IJNS7_ILi128EEENS7_ILi96EEENS7_ILi192EEEEEELi128ENS_6half_tEfNS_4arch4Sm90ELb0ELb0ELb1ELb1ELb1ELb1ELb0ELb1ELb1ELb1ELb0ELb0EEENS1_21CollectiveEpilogueFwdINS6_IJSA_SA_SB_EEES9_SE_SG_Li256ELb1ELb1ELb0ELb0EEENS1_36VarlenDynamicPersistentTileSchedulerILi128ELi96ELi256ELi128ELb0ELb1ELb1ELb0ELb1ELb1EEEEEEEEEvNT_6ParamsE --------------------------
	.section	.nv.shared._ZN7cutlass13device_kernelIN5flash11enable_sm90INS1_16FlashAttnFwdSm90INS1_25CollectiveMainloopFwdSm90ILi2EN4cute5tupleIJNS5_1CILi1EEES8_S8_EEENS6_IJNS7_ILi128EEENS7_ILi96EEENS7_ILi192EEEEEELi128ENS_6half_tEfNS_4arch4Sm90ELb0ELb0ELb1ELb1ELb1ELb1ELb0ELb1ELb1ELb1ELb0ELb0EEENS1_21CollectiveEpilogueFwdINS6_IJSA_SA_SB_EEES9_SE_SG_Li256ELb1ELb1ELb0ELb0EEENS1_36VarlenDynamicPersistentTileSchedulerILi128ELi96ELi256ELi128ELb0ELb1ELb1ELb0ELb1ELb1EEEEEEEEEvNT_6ParamsE,"aw",@nobits
	.sectionflags	@""
	.align	16
	.zero		1024


//--------------------- .nv.shared._ZN7cutlass13device_kernelIN5flash11enable_sm90INS1_16FlashAttnFwdSm90INS1_25CollectiveMainloopFwdSm90ILi2EN4cute5tupleIJNS5_1CILi1EEES8_S8_EEENS6_IJNS7_ILi128EEENS7_ILi96EEENS7_ILi192EEEEEELi128ENS_6half_tEfNS_4arch4Sm90ELb0ELb1ELb1ELb0ELb1ELb0ELb0ELb1ELb1ELb1ELb0ELb0EEENS1_21CollectiveEpilogueFwdINS6_IJSA_SA_SB_EEES9_SE_SG_Li256ELb0ELb1ELb0ELb0EEENS1_30DynamicPersistentTileSchedulerILi256ELi128ELb0ELb1ELb1EEEEEEEEEvNT_6ParamsE --------------------------
	.section	.nv.shared._ZN7cutlass13device_kernelIN5flash11enable_sm90INS1_16FlashAttnFwdSm90INS1_25CollectiveMainloopFwdSm90ILi2EN4cute5tupleIJNS5_1CILi1EEES8_S8_EEENS6_IJNS7_ILi128EEENS7_ILi96EEENS7_ILi192EEEEEELi128ENS_6half_tEfNS_4arch4Sm90ELb0ELb1ELb1ELb0ELb1ELb0ELb0ELb1ELb1ELb1ELb0ELb0EEENS1_21CollectiveEpilogueFwdINS6_IJSA_SA_SB_EEES9_SE_SG_Li256ELb0ELb1ELb0ELb0EEENS1_30DynamicPersistentTileSchedulerILi256ELi128ELb0ELb1ELb1EEEEEEEEEvNT_6ParamsE,"aw",@nobits
	.sectionflags	@""
	.align	16
	.zero		1024


//--------------------- .nv.shared._ZN7cutlass13device_kernelIN5flash11enable_sm90INS1_16FlashAttnFwdSm90INS1_25CollectiveMainloopFwdSm90ILi2EN4cute5tupleIJNS5_1CILi1EEES8_S8_EEENS6_IJNS7_ILi128EEENS7_ILi96EEENS7_ILi192EEEEEELi128ENS_6half_tEfNS_4arch4Sm90ELb0ELb1ELb1ELb1ELb1ELb0ELb0ELb1ELb1ELb1ELb0ELb0EEENS1_21CollectiveEpilogueFwdINS6_IJSA_SA_SB_EEES9_SE_SG_Li256ELb1ELb1ELb0ELb0EEENS1_36VarlenDynamicPersistentTileSchedulerILi128ELi96ELi256ELi128ELb0ELb1ELb1ELb1ELb0ELb1EEEEEEEEEvNT_6ParamsE --------------------------
	.section	.nv.shared._ZN7cutlass13device_kernelIN5flash11enable_sm90INS1_16FlashAttnFwdSm90INS1_25CollectiveMainloopFwdSm90ILi2EN4cute5tupleIJNS5_1CILi1EEES8_S8_EEENS6_IJNS7_ILi128EEENS7_ILi96EEENS7_ILi192EEEEEELi128ENS_6half_tEfNS_4arch4Sm90ELb0ELb1ELb1ELb1ELb1ELb0ELb0ELb1ELb1ELb1ELb0ELb0EEENS1_21CollectiveEpilogueFwdINS6_IJSA_SA_SB_EEES9_SE_SG_Li256ELb1ELb1ELb0ELb0EEENS1_36VarlenDynamicPersistentTileSchedulerILi128ELi96ELi256ELi128ELb0ELb1ELb1ELb1ELb0ELb1EEEEEEEEEvNT_6ParamsE,"aw",@nobits
	.sectionflags	@""
	.align	16
	.zero		1024


//--------------------- .nv.shared._ZN7cutlass13device_kernelIN5flash11enable_sm90INS1_16FlashAttnFwdSm90INS1_25CollectiveMainloopFwdSm90ILi2EN4cute5tupleIJNS5_1CILi1EEES8_S8_EEENS6_IJNS7_ILi128EEENS7_ILi96EEENS7_ILi192EEEEEELi128ENS_6half_tEfNS_4arch4Sm90ELb0ELb1ELb1ELb1ELb1ELb1ELb0ELb1ELb1ELb1ELb0ELb0EEENS1_21CollectiveEpilogueFwdINS6_IJSA_SA_SB_EEES9_SE_SG_Li256ELb1ELb1ELb0ELb0EEENS1_36VarlenDynamicPersistentTileSchedulerILi128ELi96ELi256ELi128ELb0ELb1ELb1ELb1ELb0ELb1EEEEEEEEEvNT_6ParamsE --------------------------
	.section	.nv.shared._ZN7cutlass13device_kernelIN5flash11enable_sm90INS1_16FlashAttnFwdSm90INS1_25CollectiveMainloopFwdSm90ILi2EN4cute5tupleIJNS5_1CILi1EEES8_S8_EEENS6_IJNS7_ILi128EEENS7_ILi96EEENS7_ILi192EEEEEELi128ENS_6half_tEfNS_4arch4Sm90ELb0ELb1ELb1ELb1ELb1ELb1ELb0ELb1ELb1ELb1ELb0ELb0EEENS1_21CollectiveEpilogueFwdINS6_IJSA_SA_SB_EEES9_SE_SG_Li256ELb1ELb1ELb0ELb0EEENS1_36VarlenDynamicPersistentTileSchedulerILi128ELi96ELi256ELi128ELb0ELb1ELb1ELb1ELb0ELb1EEEEEEEEEvNT_6ParamsE,"aw",@nobits
	.sectionflags	@""
	.align	16
	.zero		1024


//--------------------- .nv.shared._ZN7cutlass13device_kernelIN5flash11enable_sm90INS1_16FlashAttnFwdSm90INS1_25CollectiveMainloopFwdSm90ILi2EN4cute5tupleIJNS5_1CILi1EEES8_S8_EEENS6_IJNS7_ILi128EEENS7_ILi96EEENS7_ILi192EEEEEELi128ENS_6half_tEfNS_4arch4Sm90ELb1ELb0ELb1ELb0ELb1ELb0ELb0ELb1ELb1ELb1ELb0ELb0EEENS1_21CollectiveEpilogueFwdINS6_IJSA_SA_SB_EEES9_SE_SG_Li256ELb0ELb1ELb0ELb0EEENS1_30DynamicPersistentTileSchedulerILi256ELi128ELb0ELb1ELb1EEEEEEEEEvNT_6ParamsE --------------------------
	.section	.nv.shared._ZN7cutlass13device_kernelIN5flash11enable_sm90INS1_16FlashAttnFwdSm90INS1_25CollectiveMainloopFwdSm90ILi2EN4cute5tupleIJNS5_1CILi1EEES8_S8_EEENS6_IJNS7_ILi128EEENS7_ILi96EEENS7_ILi192EEEEEELi128ENS_6half_tEfNS_4arch4Sm90ELb1ELb0ELb1ELb0ELb1ELb0ELb0ELb1ELb1ELb1ELb0ELb0EEENS1_21CollectiveEpilogueFwdINS6_IJSA_SA_SB_EEES9_SE_SG_Li256ELb0ELb1ELb0ELb0EEENS1_30DynamicPersistentTileSchedulerILi256ELi128ELb0ELb1ELb1EEEEEEEEEvNT_6ParamsE,"aw",@nobits
	.sectionflags	@""
	.align	16
	.zero		1024


//--------------------- .nv.shared._ZN7cutlass13device_kernelIN5flash11enable_sm90INS1_16FlashAttnFwdSm90INS1_25CollectiveMainloopFwdSm90ILi2EN4cute5tupleIJNS5_1CILi1EEES8_S8_EEENS6_IJNS7_ILi128EEENS7_ILi96EEENS7_ILi192EEEEEELi128ENS_6half_tEfNS_4arch4Sm90ELb1ELb0ELb1ELb1ELb1ELb0ELb0ELb1ELb1ELb1ELb0ELb0EEENS1_21CollectiveEpilogueFwdINS6_IJSA_SA_SB_EEES9_SE_SG_Li256ELb1ELb1ELb0ELb0EEENS1_36VarlenDynamicPersistentTileSchedulerILi128ELi96ELi256ELi128ELb0ELb1ELb1ELb1ELb1ELb1EEEEEEEEEvNT_6ParamsE --------------------------
	.section	.nv.shared._ZN7cutlass13device_kernelIN5flash11enable_sm90INS1_16FlashAttnFwdSm90INS1_25CollectiveMainloopFwdSm90ILi2EN4cute5tupleIJNS5_1CILi1EEES8_S8_EEENS6_IJNS7_ILi128EEENS7_ILi96EEENS7_ILi192EEEEEELi128ENS_6half_tEfNS_4arch4Sm90ELb1ELb0ELb1ELb1ELb1ELb0ELb0ELb1ELb1ELb1ELb0ELb0EEENS1_21CollectiveEpilogueFwdINS6_IJSA_SA_SB_EEES9_SE_SG_Li256ELb1ELb1ELb0ELb0EEENS1_36VarlenDynamicPersistentTileSchedulerILi128ELi96ELi256ELi128ELb0ELb1ELb1ELb1ELb1ELb1EEEEEEEEEvNT_6ParamsE,"aw",@nobits
	.sectionflags	@""
	.align	16
	.zero		1024


//--------------------- .nv.shared._ZN7cutlass13device_kernelIN5flash11enable_sm90INS1_16FlashAttnFwdSm90INS1_25CollectiveMainloopFwdSm90ILi2EN4cute5tupleIJNS5_1CILi1EEES8_S8_EEENS6_IJNS7_ILi128EEENS7_ILi96EEENS7_ILi192EEEEEELi128ENS_6half_tEfNS_4arch4Sm90ELb1ELb0ELb1ELb1ELb1ELb1ELb0ELb1ELb1ELb1ELb0ELb0EEENS1_21CollectiveEpilogueFwdINS6_IJSA_SA_SB_EEES9_SE_SG_Li256ELb1ELb1ELb0ELb0EEENS1_36VarlenDynamicPersistentTileSchedulerILi128ELi96ELi256ELi128ELb0ELb1ELb1ELb1ELb1ELb1EEEEEEEEEvNT_6ParamsE --------------------------
	.section	.nv.shared._ZN7cutlass13device_kernelIN5flash11enable_sm90INS1_16FlashAttnFwdSm90INS1_25CollectiveMainloopFwdSm90ILi2EN4cute5tupleIJNS5_1CILi1EEES8_S8_EEENS6_IJNS7_ILi128EEENS7_ILi96EEENS7_ILi192EEEEEELi128ENS_6half_tEfNS_4arch4Sm90ELb1ELb0ELb1ELb1ELb1ELb1ELb0ELb1ELb1ELb1ELb0ELb0EEENS1_21CollectiveEpilogueFwdINS6_IJSA_SA_SB_EEES9_SE_SG_Li256ELb1ELb1ELb0ELb0EEENS1_36VarlenDynamicPersistentTileSchedulerILi128ELi96ELi256ELi128ELb0ELb1ELb1ELb1ELb1ELb1EEEEEEEEEvNT_6ParamsE,"aw",@nobits
	.sectionflags	@""
	.align	16
	.zero		1024


//--------------------- .nv.shared._ZN7cutlass13device_kernelIN5flash11enable_sm90INS1_16FlashAttnFwdSm90INS1_25CollectiveMainloopFwdSm90ILi2EN4cute5tupleIJNS5_1CILi1EEES8_S8_EEENS6_IJNS7_ILi64EEESA_SA_EEELi512ENS_6half_tEfNS_4arch4Sm90ELb0ELb0ELb1ELb0ELb1ELb0ELb0ELb0ELb0ELb1ELb0ELb0EEENS1_21CollectiveEpilogueFwdINS6_IJSA_NS7_ILi512EEESA_EEES9_SC_SE_Li256ELb0ELb1ELb0ELb0EEENS1_29StaticPersistentTileSchedulerILb0EEEEEEEEEvNT_6ParamsE --------------------------
	.section	.nv.shared._ZN7cutlass13device_kernelIN5flash11enable_sm90INS1_16FlashAttnFwdSm90INS1_25CollectiveMainloopFwdSm90ILi2EN4cute5tupleIJNS5_1CILi1EEES8_S8_EEENS6_IJNS7_ILi64EEESA_SA_EEELi512ENS_6half_tEfNS_4arch4Sm90ELb0ELb0ELb1ELb0ELb1ELb0ELb0ELb0ELb0ELb1ELb0ELb0EEENS1_21CollectiveEpilogueFwdINS6_IJSA_NS7_ILi512EEESA_EEES9_SC_SE_Li256ELb0ELb1ELb0ELb0EEENS1_29StaticPersistentTileSchedulerILb0EEEEEEEEEvNT_6ParamsE,"aw",@nobits
	.sectionflags	@""
	.align	16
	.zero		1024


//--------------------- .nv.shared._ZN7cutlass13device_kernelIN5flash11enable_sm90INS1_16FlashAttnFwdSm90INS1_25CollectiveMainloopFwdSm90ILi2EN4cute5tupleIJNS5_1CILi1EEES8_S8_EEENS6_IJNS7_ILi64EEESA_SA_EEELi512ENS_6half_tEfNS_4arch4Sm90ELb0ELb0ELb1ELb0ELb1ELb0ELb1ELb0ELb0ELb1ELb0ELb0EEENS1_21CollectiveEpilogueFwdINS6_IJSA_NS7_ILi512EEESA_EEES9_SC_SE_Li256ELb0ELb1ELb0ELb0EEENS1_29StaticPersistentTileSchedulerILb0EEEEEEEEEvNT_6ParamsE --------------------------
	.section	.nv.shared._ZN7cutlass13device_kernelIN5flash11enable_sm90INS1_16FlashAttnFwdSm90INS1_25CollectiveMainloopFwdSm90ILi2EN4cute5tupleIJNS5_1CILi1EEES8_S8_EEENS6_IJNS7_ILi64EEESA_SA_EEELi512ENS_6half_tEfNS_4arch4Sm90ELb0ELb0ELb1ELb0ELb1ELb0ELb1ELb0ELb0ELb1ELb0ELb0EEENS1_21CollectiveEpilogueFwdINS6_IJSA_NS7_ILi512EEESA_EEES9_SC_SE_Li256ELb0ELb1ELb0ELb0EEENS1_29StaticPersistentTileSchedulerILb0EEEEEEEEEvNT_6ParamsE,"aw",@nobits
	.sectionflags	@""
	.align	16
	.zero		1024


//--------------------- .nv.shared._ZN7cutlass13device_kernelIN5flash11enable_sm90INS1_16FlashAttnFwdSm90INS1_25CollectiveMainloopFwdSm90ILi2EN4cute5tupleIJNS5_1CILi1EEES8_S8_EEENS6_IJNS7_ILi64EEESA_SA_EEELi512ENS_6half_tEfNS_4arch4Sm90ELb0ELb0ELb1ELb1ELb1ELb0ELb0ELb0ELb0ELb1ELb0ELb0EEENS1_21CollectiveEpilogueFwdINS6_IJSA_NS7_ILi512EEESA_EEES9_SC_SE_Li256ELb1ELb1ELb0ELb0EEENS1_36VarlenDynamicPersistentTileSchedulerILi64ELi64ELi256ELi128ELb0ELb1ELb1ELb0ELb1ELb1EEEEEEEEEvNT_6ParamsE --------------------------
	.section	.nv.shared._ZN7cutlass13device_kernelIN5flash11enable_sm90INS1_16FlashAttnFwdSm90INS1_25CollectiveMainloopFwdSm90ILi2EN4cute5tupleIJNS5_1CILi1EEES8_S8_EEENS6_IJNS7_ILi64EEESA_SA_EEELi512ENS_6half_tEfNS_4arch4Sm90ELb0ELb0ELb1ELb1ELb1ELb0ELb0ELb0ELb0ELb1ELb0ELb0EEENS1_21CollectiveEpilogueFwdINS6_IJSA_NS7_ILi512EEESA_EEES9_SC_SE_Li256ELb1ELb1ELb0ELb0EEENS1_36VarlenDynamicPersistentTileSchedulerILi64ELi64ELi256ELi128ELb0ELb1ELb1ELb0ELb1ELb1EEEEEEEEEvNT_6ParamsE,"aw",@nobits
	.sectionflags	@""
	.align	16
	.zero		1024


//--------------------- .nv.shared._ZN7cutlass13device_kernelIN5flash11enable_sm90INS1_16FlashAttnFwdSm90INS1_25CollectiveMainloopFwdSm90ILi2EN4cute5tupleIJNS5_1CILi1EEES8_S8_EEENS6_IJNS7_ILi64EEESA_SA_EEELi512ENS_6half_tEfNS_4arch4Sm90ELb0ELb0ELb1ELb1ELb1ELb1ELb0ELb0ELb0ELb1ELb0ELb0EEENS1_21CollectiveEpilogueFwdINS6_IJSA_NS7_ILi512EEESA_EEES9_SC_SE_Li256ELb1ELb1ELb0ELb0EEENS1_36VarlenDynamicPersistentTileSchedulerILi64ELi64ELi256ELi128ELb0ELb1ELb1ELb0ELb1ELb1EEEEEEEEEvNT_6ParamsE --------------------------
	.section	.nv.shared._ZN7cutlass13device_kernelIN5flash11enable_sm90INS1_16FlashAttnFwdSm90INS1_25CollectiveMainloopFwdSm90ILi2EN4cute5tupleIJNS5_1CILi1EEES8_S8_EEENS6_IJNS7_ILi64EEESA_SA_EEELi512ENS_6half_tEfNS_4arch4Sm90ELb0ELb0ELb1ELb1ELb1ELb1ELb0ELb0ELb0ELb1ELb0ELb0EEENS1_21CollectiveEpilogueFwdINS6_IJSA_NS7_ILi512EEESA_EEES9_SC_SE_Li256ELb1ELb1ELb0ELb0EEENS1_36VarlenDynamicPersistentTileSchedulerILi64ELi64ELi256ELi128ELb0ELb1ELb1ELb0ELb1ELb1EEEEEEEEEvNT_6ParamsE,"aw",@nobits
	.sectionflags	@""
	.align	16
	.zero		1024


//--------------------- .nv.shared._ZN7cutlass13device_kernelIN5flash11enable_sm90INS1_16FlashAttnFwdSm90INS1_25CollectiveMainloopFwdSm90ILi2EN4cute5tupleIJNS5_1CILi1EEES8_S8_EEENS6_IJNS7_ILi64EEESA_SA_EEELi512ENS_6half_tEfNS_4arch4Sm90ELb0ELb0ELb1ELb1ELb1ELb0ELb1ELb0ELb0ELb1ELb0ELb0EEENS1_21CollectiveEpilogueFwdINS6_IJSA_NS7_ILi512EEESA_EEES9_SC_SE_Li256ELb1ELb1ELb0ELb0EEENS1_36VarlenDynamicPersistentTileSchedulerILi64ELi64ELi256ELi128ELb0ELb1ELb1ELb0ELb1ELb1EEEEEEEEEvNT_6ParamsE --------------------------
	.section	.nv.shared._ZN7cutlass13device_kernelIN5flash11enable_sm90INS1_16FlashAttnFwdSm90INS1_25CollectiveMainloopFwdSm90ILi2EN4cute5tupleIJNS5_1CILi1EEES8_S8_EEENS6_IJNS7_ILi64EEESA_SA_EEELi512ENS_6half_tEfNS_4arch4Sm90ELb0ELb0ELb1ELb1ELb1ELb0ELb1ELb0ELb0ELb1ELb0ELb0EEENS1_21CollectiveEpilogueFwdINS6_IJSA_NS7_ILi512EEESA_EEES9_SC_SE_Li256ELb1ELb1ELb0ELb0EEENS1_36VarlenDynamicPersistentTileSchedulerILi64ELi64ELi256ELi128ELb0ELb1ELb1ELb0ELb1ELb1EEEEEEEEEvNT_6ParamsE,"aw",@nobits
	.sectionflags	@""
	.align	16
	.zero		1024


//--------------------- .nv.shared._ZN7cutlass13device_kernelIN5flash11enable_sm90INS1_16FlashAttnFwdSm90INS1_25CollectiveMainloopFwdSm90ILi2EN4cute5tupleIJNS5_1CILi1EEES8_S8_EEENS6_IJNS7_ILi64EEESA_SA_EEELi512ENS_6half_tEfNS_4arch4Sm90ELb0ELb0ELb1ELb1ELb1ELb1ELb1ELb0ELb0ELb1ELb0ELb0EEENS1_21CollectiveEpilogueFwdINS6_IJSA_NS7_ILi512EEESA_EEES9_SC_SE_Li256ELb1ELb1ELb0ELb0EEENS1_36VarlenDynamicPersistentTileSchedulerILi64ELi64ELi256ELi128ELb0ELb1ELb1ELb0ELb1ELb1EEEEEEEEEvNT_6ParamsE --------------------------
	.section	.nv.shared._ZN7cutlass13device_kernelIN5flash11enable_sm90INS1_16FlashAttnFwdSm90INS1_25CollectiveMainloopFwdSm90ILi2EN4cute5tupleIJNS5_1CILi1EEES8_S8_EEENS6_IJNS7_ILi64EEESA_SA_EEELi512ENS_6half_tEfNS_4arch4Sm90ELb0ELb0ELb1ELb1ELb1ELb1ELb1ELb0ELb0ELb1ELb0ELb0EEENS1_21CollectiveEpilogueFwdINS6_IJSA_NS7_ILi512EEESA_EEES9_SC_SE_Li256ELb1ELb1ELb0ELb0EEENS1_36VarlenDynamicPersistentTileSchedulerILi64ELi64ELi256ELi128ELb0ELb1ELb1ELb0ELb1ELb1EEEEEEEEEvNT_6ParamsE,"aw",@nobits
	.sectionflags	@""
	.align	16
	.zero		1024


//--------------------- .nv.shared._ZN7cutlass13device_kernelIN5flash11enable_sm90INS1_16FlashAttnFwdSm90INS1_25CollectiveMainloopFwdSm90ILi2EN4cute5tupleIJNS5_1CILi1EEES8_S8_EEENS6_IJNS7_ILi64EEESA_SA_EEELi512ENS_6half_tEfNS_4arch4Sm90ELb0ELb1ELb1ELb0ELb1ELb0ELb0ELb0ELb0ELb1ELb0ELb0EEENS1_21CollectiveEpilogueFwdINS6_IJSA_NS7_ILi512EEESA_EEES9_SC_SE_Li256ELb0ELb1ELb0ELb0EEENS1_30DynamicPersistentTileSchedulerILi256ELi128ELb0ELb1ELb1EEEEEEEEEvNT_6ParamsE --------------------------
	.section	.nv.shared._ZN7cutlass13device_kernelIN5flash11enable_sm90INS1_16FlashAttnFwdSm90INS1_25CollectiveMainloopFwdSm90ILi2EN4cute5tupleIJNS5_1CILi1EEES8_S8_EEENS6_IJNS7_ILi64EEESA_SA_EEELi512ENS_6half_tEfNS_4arch4Sm90ELb0ELb1ELb1ELb0ELb1ELb0ELb0ELb0ELb0ELb1ELb0ELb0EEENS1_21CollectiveEpilogueFwdINS6_IJSA_NS7_ILi512EEESA_EEES9_SC_SE_Li256ELb0ELb1ELb0ELb0EEENS1_30DynamicPersistentTileSchedulerILi256ELi128ELb0ELb1ELb1EEEEEEEEEvNT_6ParamsE,"aw",@nobits
	.sectionflags	@""
	.align	16
	.zero		1024


//--------------------- .nv.shared._ZN7cutlass13device_kernelIN5flash11enable_sm90INS1_16FlashAttnFwdSm90INS1_25CollectiveMainloopFwdSm90ILi2EN4cute5tupleIJNS5_1CILi1EEES8_S8_EEENS6_IJNS7_ILi64EEESA_SA_EEELi512ENS_6half_tEfNS_4arch4Sm90ELb0ELb1ELb1ELb0ELb1ELb0ELb1ELb0ELb0ELb1ELb0ELb0EEENS1_21CollectiveEpilogueFwdINS6_IJSA_NS7_ILi512EEESA_EEES9_SC_SE_Li256ELb0ELb1ELb0ELb0EEENS1_30DynamicPersistentTileSchedulerILi256ELi128ELb0ELb1ELb1EEEEEEEEEvNT_6ParamsE --------------------------
	.section	.nv.shared._ZN7cutlass13device_kernelIN5flash11enable_sm90INS1_16FlashAttnFwdSm90INS1_25CollectiveMainloopFwdSm90ILi2EN4cute5tupleIJNS5_1CILi1EEES8_S8_EEENS6_IJNS7_ILi64EEESA_SA_EEELi512ENS_6half_tEfNS_4arch4Sm90ELb0ELb1ELb1ELb0ELb1ELb0ELb1ELb0ELb0ELb1ELb0ELb0EEENS1_21CollectiveEpilogueFwdINS6_IJSA_NS7_ILi512EEESA_EEES9_SC_SE_Li256ELb0ELb1ELb0ELb0EEENS1_30DynamicPersistentTileSchedulerILi256ELi128ELb0ELb1ELb1EEEEEEEEEvNT_6ParamsE,"aw",@nobits
	.sectionflags	@""
	.align	16
	.zero		1024


//--------------------- .nv.shared._ZN7cutlass13device_kernelIN5flash11enable_sm90INS1_16FlashAttnFwdSm90INS1_25CollectiveMainloopFwdSm90ILi2EN4cute5tupleIJNS5_1CILi1EEES8_S8_EEENS6_IJNS7_ILi64EEESA_SA_EEELi512ENS_6half_tEfNS_4arch4Sm90ELb0ELb1ELb1ELb1ELb1ELb0ELb0ELb0ELb0ELb1ELb0ELb0EEENS1_21CollectiveEpilogueFwdINS6_IJSA_NS7_ILi512EEESA_EEES9_SC_SE_Li256ELb1ELb1ELb0ELb0EEENS1_36VarlenDynamicPersistentTileSchedulerILi64ELi64ELi256ELi128ELb0ELb1ELb1ELb1ELb0ELb1EEEEEEEEEvNT_6ParamsE --------------------------
	.section	.nv.shared._ZN7cutlass13device_kernelIN5flash11enable_sm90INS1_16FlashAttnFwdSm90INS1_25CollectiveMainloopFwdSm90ILi2EN4cute5tupleIJNS5_1CILi1EEES8_S8_EEENS6_IJNS7_ILi64EEESA_SA_EEELi512ENS_6half_tEfNS_4arch4Sm90ELb0ELb1ELb1ELb1ELb1ELb0ELb0ELb0ELb0ELb1ELb0ELb0EEENS1_21CollectiveEpilogueFwdINS6_IJSA_NS7_ILi512EEESA_EEES9_SC_SE_Li256ELb1ELb1ELb0ELb0EEENS1_36VarlenDynamicPersistentTileSchedulerILi64ELi64ELi256ELi128ELb0ELb1ELb1ELb1ELb0ELb1EEEEEEEEEvNT_6ParamsE,"aw",@nobits
	.sectionflags	@""
	.align	16
	.zero		1024


//--------------------- .nv.shared._ZN7cutlass13device_kernelIN5flash11enable_sm90INS1_16FlashAttnFwdSm90INS1_25CollectiveMainloopFwdSm90ILi2EN4cute5tupleIJNS5_1CILi1EEES8_S8_EEENS6_IJNS7_ILi64EEESA_SA_EEELi512ENS_6half_tEfNS_4arch4Sm90ELb0ELb1ELb1ELb1ELb1ELb1ELb0ELb0ELb0ELb1ELb0ELb0EEENS1_21CollectiveEpilogueFwdINS6_IJSA_NS7_ILi512EEESA_EEES9_SC_SE_Li256ELb1ELb1ELb0ELb0EEENS1_36VarlenDynamicPersistentTileSchedulerILi64ELi64ELi256ELi128ELb0ELb1ELb1ELb1ELb0ELb1EEEEEEEEEvNT_6ParamsE --------------------------
	.section	.nv.shared._ZN7cutlass13device_kernelIN5flash11enable_sm90INS1_16FlashAttnFwdSm90INS1_25CollectiveMainloopFwdSm90ILi2EN4cute5tupleIJNS5_1CILi1EEES8_S8_EEENS6_IJNS7_ILi64EEESA_SA_EEELi512ENS_6half_tEfNS_4arch4Sm90ELb0ELb1ELb1ELb1ELb1ELb1ELb0ELb0ELb0ELb1ELb0ELb0EEENS1_21CollectiveEpilogueFwdINS6_IJSA_NS7_ILi512EEESA_EEES9_SC_SE_Li256ELb1ELb1ELb0ELb0EEENS1_36VarlenDynamicPersistentTileSchedulerILi64ELi64ELi256ELi128ELb0ELb1ELb1ELb1ELb0ELb1EEEEEEEEEvNT_6ParamsE,"aw",@nobits
	.sectionflags	@""
	.align	16
	.zero		1024


//--------------------- .nv.shared._ZN7cutlass13device_kernelIN5flash11enable_sm90INS1_16FlashAttnFwdSm90INS1_25CollectiveMainloopFwdSm90ILi2EN4cute5tupleIJNS5_1CILi1EEES8_S8_EEENS6_IJNS7_ILi64EEESA_SA_EEELi512ENS_6half_tEfNS_4arch4Sm90ELb0ELb1ELb1ELb1ELb1ELb0ELb1ELb0ELb0ELb1ELb0ELb0EEENS1_21CollectiveEpilogueFwdINS6_IJSA_NS7_ILi512EEESA_EEES9_SC_SE_Li256ELb1ELb1ELb0ELb0EEENS1_36VarlenDynamicPersistentTileSchedulerILi64ELi64ELi256ELi128ELb0ELb1ELb1ELb1ELb0ELb1EEEEEEEEEvNT_6ParamsE --------------------------
	.section	.nv.shared._ZN7cutlass13device_kernelIN5flash11enable_sm90INS1_16FlashAttnFwdSm90INS1_25CollectiveMainloopFwdSm90ILi2EN4cute5tupleIJNS5_1CILi1EEES8_S8_EEENS6_IJNS7_ILi64EEESA_SA_EEELi512ENS_6half_tEfNS_4arch4Sm90ELb0ELb1ELb1ELb1ELb1ELb0ELb1ELb0ELb0ELb1ELb0ELb0EEENS1_21CollectiveEpilogueFwdINS6_IJSA_NS7_ILi512EEESA_EEES9_SC_SE_Li256ELb1ELb1ELb0ELb0EEENS1_36VarlenDynamicPersistentTileSchedulerILi64ELi64ELi256ELi128ELb0ELb1ELb1ELb1ELb0ELb1EEEEEEEEEvNT_6ParamsE,"aw",@nobits
	.sectionflags	@""
	.align	16
	.zero		1024


//--------------------- .nv.shared._ZN7cutlass13device_kernelIN5flash11enable_sm90INS1_16FlashAttnFwdSm90INS1_25CollectiveMainloopFwdSm90ILi2EN4cute5tupleIJNS5_1CILi1EEES8_S8_EEENS6_IJNS7_ILi64EEESA_SA_EEELi512ENS_6half_tEfNS_4arch4Sm90ELb0ELb1ELb1ELb1ELb1ELb1ELb1ELb0ELb0ELb1ELb0ELb0EEENS1_21CollectiveEpilogueFwdINS6_IJSA_NS7_ILi512EEESA_EEES9_SC_SE_Li256ELb1ELb1ELb0ELb0EEENS1_36VarlenDynamicPersistentTileSchedulerILi64ELi64ELi256ELi128ELb0ELb1ELb1ELb1ELb0ELb1EEEEEEEEEvNT_6ParamsE --------------------------
	.section	.nv.shared._ZN7cutlass13device_kernelIN5flash11enable_sm90INS1_16FlashAttnFwdSm90INS1_25CollectiveMainloopFwdSm90ILi2EN4cute5tupleIJNS5_1CILi1EEES8_S8_EEENS6_IJNS7_ILi64EEESA_SA_EEELi512ENS_6half_tEfNS_4arch4Sm90ELb0ELb1ELb1ELb1ELb1ELb1ELb1ELb0ELb0ELb1ELb0ELb0EEENS1_21CollectiveEpilogueFwdINS6_IJSA_NS7_ILi512EEESA_EEES9_SC_SE_Li256ELb1ELb1ELb0ELb0EEENS1_36VarlenDynamicPersistentTileSchedulerILi64ELi64ELi256ELi128ELb0ELb1ELb1ELb1ELb0ELb1EEEEEEEEEvNT_6ParamsE,"aw",@nobits
	.sectionflags	@""
	.align	16
	.zero		1024


//--------------------- .nv.shared._ZN7cutlass13device_kernelIN5flash11enable_sm90INS1_16FlashAttnFwdSm90INS1_25CollectiveMainloopFwdSm90ILi2EN4cute5tupleIJNS5_1CILi1EEES8_S8_EEENS6_IJNS7_ILi64EEESA_SA_EEELi512ENS_6half_tEfNS_4arch4Sm90ELb1ELb0ELb1ELb0ELb1ELb0ELb0ELb0ELb0ELb1ELb0ELb0EEENS1_21CollectiveEpilogueFwdINS6_IJSA_NS7_ILi512EEESA_EEES9_SC_SE_Li256ELb0ELb1ELb0ELb0EEENS1_30DynamicPersistentTileSchedulerILi256ELi128ELb0ELb1ELb1EEEEEEEEEvNT_6ParamsE --------------------------
	.section	.nv.shared._ZN7cutlass13device_kernelIN5flash11enable_sm90INS1_16FlashAttnFwdSm90INS1_25CollectiveMainloopFwdSm90ILi2EN4cute5tupleIJNS5_1CILi1EEES8_S8_EEENS6_IJNS7_ILi64EEESA_SA_EEELi512ENS_6half_tEfNS_4arch4Sm90ELb1ELb0ELb1ELb0ELb1ELb0ELb0ELb0ELb0ELb1ELb0ELb0EEENS1_21CollectiveEpilogueFwdINS6_IJSA_NS7_ILi512EEESA_EEES9_SC_SE_Li256ELb0ELb1ELb0ELb0EEENS1_30DynamicPersistentTileSchedulerILi256ELi128ELb0ELb1ELb1EEEEEEEEEvNT_6ParamsE,"aw",@nobits
	.sectionflags	@""
	.align	16
	.zero		1024


//--------------------- .nv.shared._ZN7cutlass13device_kernelIN5flash11enable_sm90INS1_16FlashAttnFwdSm90INS1_25CollectiveMainloopFwdSm90ILi2EN4cute5tupleIJNS5_1CILi1EEES8_S8_EEENS6_IJNS7_ILi64EEESA_SA_EEELi512ENS_6half_tEfNS_4arch4Sm90ELb1ELb0ELb1ELb0ELb1ELb0ELb1ELb0ELb0ELb1ELb0ELb0EEENS1_21CollectiveEpilogueFwdINS6_IJSA_NS7_ILi512EEESA_EEES9_SC_SE_Li256ELb0ELb1ELb0ELb0EEENS1_30DynamicPersistentTileSchedulerILi256ELi128ELb0ELb1ELb1EEEEEEEEEvNT_6ParamsE --------------------------
	.section	.nv.shared._ZN7cutlass13device_kernelIN5flash11enable_sm90INS1_16FlashAttnFwdSm90INS1_25CollectiveMainloopFwdSm90ILi2EN4cute5tupleIJNS5_1CILi1EEES8_S8_EEENS6_IJNS7_ILi64EEESA_SA_EEELi512ENS_6half_tEfNS_4arch4Sm90ELb1ELb0ELb1ELb0ELb1ELb0ELb1ELb0ELb0ELb1ELb0ELb0EEENS1_21CollectiveEpilogueFwdINS6_IJSA_NS7_ILi512EEESA_EEES9_SC_SE_Li256ELb0ELb1ELb0ELb0EEENS1_30DynamicPersistentTileSchedulerILi256ELi128ELb0ELb1ELb1EEEEEEEEEvNT_6ParamsE,"aw",@nobits
	.sectionflags	@""
	.align	16
	.zero		1024


//--------------------- .nv.shared._ZN7cutlass13device_kernelIN5flash11enable_sm90INS1_16FlashAttnFwdSm90INS1_25CollectiveMainloopFwdSm90ILi2EN4cute5tupleIJNS5_1CILi1EEES8_S8_EEENS6_IJNS7_ILi64EEESA_SA_EEELi512ENS_6half_tEfNS_4arch4Sm90ELb1ELb0ELb1ELb1ELb1ELb0ELb0ELb0ELb0ELb1ELb0ELb0EEENS1_21CollectiveEpilogueFwdINS6_IJSA_NS7_ILi512EEESA_EEES9_SC_SE_Li256ELb1ELb1ELb0ELb0EEENS1_36VarlenDynamicPersistentTileSchedulerILi64ELi64ELi256ELi128ELb0ELb1ELb1ELb1ELb1ELb1EEEEEEEEEvNT_6ParamsE --------------------------
	.section	.nv.shared._ZN7cutlass13device_kernelIN5flash11enable_sm90INS1_16FlashAttnFwdSm90INS1_25CollectiveMainloopFwdSm90ILi2EN4cute5tupleIJNS5_1CILi1EEES8_S8_EEENS6_IJNS7_ILi64EEESA_SA_EEELi512ENS_6half_tEfNS_4arch4Sm90ELb1ELb0ELb1ELb1ELb1ELb0ELb0ELb0ELb0ELb1ELb0ELb0EEENS1_21CollectiveEpilogueFwdINS6_IJSA_NS7_ILi512EEESA_EEES9_SC_SE_Li256ELb1ELb1ELb0ELb0EEENS1_36VarlenDynamicPersistentTileSchedulerILi64ELi64ELi256ELi128ELb0ELb1ELb1ELb1ELb1ELb1EEEEEEEEEvNT_6ParamsE,"aw",@nobits
	.sectionflags	@""
	.align	16
	.zero		1024


//--------------------- .nv.shared._ZN7cutlass13device_kernelIN5flash11enable_sm90INS1_16FlashAttnFwdSm90INS1_25CollectiveMainloopFwdSm90ILi2EN4cute5tupleIJNS5_1CILi1EEES8_S8_EEENS6_IJNS7_ILi64EEESA_SA_EEELi512ENS_6half_tEfNS_4arch4Sm90ELb1ELb0ELb1ELb1ELb1ELb1ELb0ELb0ELb0ELb1ELb0ELb0EEENS1_21CollectiveEpilogueFwdINS6_IJSA_NS7_ILi512EEESA_EEES9_SC_SE_Li256ELb1ELb1ELb0ELb0EEENS1_36VarlenDynamicPersistentTileSchedulerILi64ELi64ELi256ELi128ELb0ELb1ELb1ELb1ELb1ELb1EEEEEEEEEvNT_6ParamsE --------------------------
	.section	.nv.shared._ZN7cutlass13device_kernelIN5flash11enable_sm90INS1_16FlashAttnFwdSm90INS1_25CollectiveMainloopFwdSm90ILi2EN4cute5tupleIJNS5_1CILi1EEES8_S8_EEENS6_IJNS7_ILi64EEESA_SA_EEELi512ENS_6half_tEfNS_4arch4Sm90ELb1ELb0ELb1ELb1ELb1ELb1ELb0ELb0ELb0ELb1ELb0ELb0EEENS1_21CollectiveEpilogueFwdINS6_IJSA_NS7_ILi512EEESA_EEES9_SC_SE_Li256ELb1ELb1ELb0ELb0EEENS1_36VarlenDynamicPersistentTileSchedulerILi64ELi64ELi256ELi128ELb0ELb1ELb1ELb1ELb1ELb1EEEEEEEEEvNT_6ParamsE,"aw",@nobits
	.sectionflags	@""
	.align	16
	.zero		1024


//--------------------- .nv.shared._ZN7cutlass13device_kernelIN5flash11enable_sm90INS1_16FlashAttnFwdSm90INS1_25CollectiveMainloopFwdSm90ILi2EN4cute5tupleIJNS5_1CILi1EEES8_S8_EEENS6_IJNS7_ILi64EEESA_SA_EEELi512ENS_6half_tEfNS_4arch4Sm90ELb1ELb0ELb1ELb1ELb1ELb0ELb1ELb0ELb0ELb1ELb0ELb0EEENS1_21CollectiveEpilogueFwdINS6_IJSA_NS7_ILi512EEESA_EEES9_SC_SE_Li256ELb1ELb1ELb0ELb0EEENS1_36VarlenDynamicPersistentTileSchedulerILi64ELi64ELi256ELi128ELb0ELb1ELb1ELb1ELb1ELb1EEEEEEEEEvNT_6ParamsE --------------------------
	.section	.nv.shared._ZN7cutlass13device_kernelIN5flash11enable_sm90INS1_16FlashAttnFwdSm90INS1_25CollectiveMainloopFwdSm90ILi2EN4cute5tupleIJNS5_1CILi1EEES8_S8_EEENS6_IJNS7_ILi64EEESA_SA_EEELi512ENS_6half_tEfNS_4arch4Sm90ELb1ELb0ELb1ELb1ELb1ELb0ELb1ELb0ELb0ELb1ELb0ELb0EEENS1_21CollectiveEpilogueFwdINS6_IJSA_NS7_ILi512EEESA_EEES9_SC_SE_Li256ELb1ELb1ELb0ELb0EEENS1_36VarlenDynamicPersistentTileSchedulerILi64ELi64ELi256ELi128ELb0ELb1ELb1ELb1ELb1ELb1EEEEEEEEEvNT_6ParamsE,"aw",@nobits
	.sectionflags	@""
	.align	16
	.zero		1024


//--------------------- .nv.shared._ZN7cutlass13device_kernelIN5flash11enable_sm90INS1_16FlashAttnFwdSm90INS1_25CollectiveMainloopFwdSm90ILi2EN4cute5tupleIJNS5_1CILi1EEES8_S8_EEENS6_IJNS7_ILi64EEESA_SA_EEELi512ENS_6half_tEfNS_4arch4Sm90ELb1ELb0ELb1ELb1ELb1ELb1ELb1ELb0ELb0ELb1ELb0ELb0EEENS1_21CollectiveEpilogueFwdINS6_IJSA_NS7_ILi512EEESA_EEES9_SC_SE_Li256ELb1ELb1ELb0ELb0EEENS1_36VarlenDynamicPersistentTileSchedulerILi64ELi64ELi256ELi128ELb0ELb1ELb1ELb1ELb1ELb1EEEEEEEEEvNT_6ParamsE --------------------------
	.section	.nv.shared._ZN7cutlass13device_kernelIN5flash11enable_sm90INS1_16FlashAttnFwdSm90INS1_25CollectiveMainloopFwdSm90ILi2EN4cute5tupleIJNS5_1CILi1EEES8_S8_EEENS6_IJNS7_ILi64EEESA_SA_EEELi512ENS_6half_tEfNS_4arch4Sm90ELb1ELb0ELb1ELb1ELb1ELb1ELb1ELb0ELb0ELb1ELb0ELb0EEENS1_21CollectiveEpilogueFwdINS6_IJSA_NS7_ILi512EEESA_EEES9_SC_SE_Li256ELb1ELb1ELb0ELb0EEENS1_36VarlenDynamicPersistentTileSchedulerILi64ELi64ELi256ELi128ELb0ELb1ELb1ELb1ELb1ELb1EEEEEEEEEvNT_6ParamsE,"aw",@nobits
	.sectionflags	@""
	.align	16
	.zero		1024


//--------------------- .nv.shared._ZN7cutlass13device_kernelIN5flash11enable_sm90INS1_16FlashAttnFwdSm90INS1_25CollectiveMainloopFwdSm90ILi2EN4cute5tupleIJNS5_1CILi1EEES8_S8_EEENS6_IJNS7_ILi128EEENS7_ILi96EEENS7_ILi64EEEEEELi256ENS_6half_tEfNS_4arch4Sm90ELb0ELb0ELb1ELb0ELb1ELb0ELb0ELb1ELb0ELb1ELb0ELb0EEENS1_21CollectiveEpilogueFwdINS6_IJSA_NS7_ILi256EEESB_EEES9_SE_SG_Li256ELb0ELb1ELb0ELb0EEENS1_29StaticPersistentTileSchedulerILb0EEEEEEEEEvNT_6ParamsE --------------------------
	.section	.nv.shared._ZN7cutlass13device_kernelIN5flash11enable_sm90INS1_16FlashAttnFwdSm90INS1_25CollectiveMainloopFwdSm90ILi2EN4cute5tupleIJNS5_1CILi1EEES8_S8_EEENS6_IJNS7_ILi128EEENS7_ILi96EEENS7_ILi64EEEEEELi256ENS_6half_tEfNS_4arch4Sm90ELb0ELb0ELb1ELb0ELb1ELb0ELb0ELb1ELb0ELb1ELb0ELb0EEENS1_21CollectiveEpilogueFwdINS6_IJSA_NS7_ILi256EEESB_EEES9_SE_SG_Li256ELb0ELb1ELb0ELb0EEENS1_29StaticPersistentTileSchedulerILb0EEEEEEEEEvNT_6ParamsE,"aw",@nobits
	.sectionflags	@""
	.align	16
	.zero		1024


//--------------------- .nv.shared._ZN7cutlass13device_kernelIN5flash11enable_sm90INS1_16FlashAttnFwdSm90INS1_25CollectiveMainloopFwdSm90ILi2EN4cute5tupleIJNS5_1CILi1EEES8_S8_EEENS6_IJNS7_ILi128EEENS7_ILi96EEENS7_ILi64EEEEEELi256ENS_6half_tEfNS_4arch4Sm90ELb0ELb0ELb1ELb0ELb1ELb0ELb1ELb1ELb0ELb1ELb0ELb0EEENS1_21CollectiveEpilogueFwdINS6_IJSA_NS7_ILi256EEESB_EEES9_SE_SG_Li256ELb0ELb1ELb0ELb0EEENS1_29StaticPersistentTileSchedulerILb0EEEEEEEEEvNT_6ParamsE --------------------------
	.section	.nv.shared._ZN7cutlass13device_kernelIN5flash11enable_sm90INS1_16FlashAttnFwdSm90INS1_25CollectiveMainloopFwdSm90ILi2EN4cute5tupleIJNS5_1CILi1EEES8_S8_EEENS6_IJNS7_ILi128EEENS7_ILi96EEENS7_ILi64EEEEEELi256ENS_6half_tEfNS_4arch4Sm90ELb0ELb0ELb1ELb0ELb1ELb0ELb1ELb1ELb0ELb1ELb0ELb0EEENS1_21CollectiveEpilogueFwdINS6_IJSA_NS7_ILi256EEESB_EEES9_SE_SG_Li256ELb0ELb1ELb0ELb0EEENS1_29StaticPersistentTileSchedulerILb0EEEEEEEEEvNT_6ParamsE,"aw",@nobits
	.sectionflags	@""
	.align	16
	.zero		1024


//--------------------- .nv.shared._ZN7cutlass13device_kernelIN5flash11enable_sm90INS1_16FlashAttnFwdSm90INS1_25CollectiveMainloopFwdSm90ILi2EN4cute5tupleIJNS5_1CILi1EEES8_S8_EEENS6_IJNS7_ILi128EEENS7_ILi96EEENS7_ILi64EEEEEELi256ENS_6half_tEfNS_4arch4Sm90ELb0ELb0ELb1ELb1ELb1ELb0ELb0ELb1ELb0ELb1ELb0ELb0EEENS1_21CollectiveEpilogueFwdINS6_IJSA_NS7_ILi256EEESB_EEES9_SE_SG_Li256ELb1ELb1ELb0ELb0EEENS1_36VarlenDynamicPersistentTileSchedulerILi128ELi96ELi256ELi128ELb0ELb1ELb1ELb0ELb1ELb1EEEEEEEEEvNT_6ParamsE --------------------------
	.section	.nv.shared._ZN7cutlass13device_kernelIN5flash11enable_sm90INS1_16FlashAttnFwdSm90INS1_25CollectiveMainloopFwdSm90ILi2EN4cute5tupleIJNS5_1CILi1EEES8_S8_EEENS6_IJNS7_ILi128EEENS7_ILi96EEENS7_ILi64EEEEEELi256ENS_6half_tEfNS_4arch4Sm90ELb0ELb0ELb1ELb1ELb1ELb0ELb0ELb1ELb0ELb1ELb0ELb0EEENS1_21CollectiveEpilogueFwdINS6_IJSA_NS7_ILi256EEESB_EEES9_SE_SG_Li256ELb1ELb1ELb0ELb0EEENS1_36VarlenDynamicPersistentTileSchedulerILi128ELi96ELi256ELi128ELb0ELb1ELb1ELb0ELb1ELb1EEEEEEEEEvNT_6ParamsE,"aw",@nobits
	.sectionflags	@""
	.align	16
	.zero		1024


//--------------------- .nv.shared._ZN7cutlass13device_kernelIN5flash11enable_sm90INS1_16FlashAttnFwdSm90INS1_25CollectiveMainloopFwdSm90ILi2EN4cute5tupleIJNS5_1CILi1EEES8_S8_EEENS6_IJNS7_ILi128EEENS7_ILi96EEENS7_ILi64EEEEEELi256ENS_6half_tEfNS_4arch4Sm90ELb0ELb0ELb1ELb1ELb1ELb1ELb0ELb1ELb0ELb1ELb0ELb0EEENS1_21CollectiveEpilogueFwdINS6_IJSA_NS7_ILi256EEESB_EEES9_SE_SG_Li256ELb1ELb1ELb0ELb0EEENS1_36VarlenDynamicPersistentTileSchedulerILi128ELi96ELi256ELi128ELb0ELb1ELb1ELb0ELb1ELb1EEEEEEEEEvNT_6ParamsE --------------------------
	.section	.nv.shared._ZN7cutlass13device_kernelIN5flash11enable_sm90INS1_16FlashAttnFwdSm90INS1_25CollectiveMainloopFwdSm90ILi2EN4cute5tupleIJNS5_1CILi1EEES8_S8_EEENS6_IJNS7_ILi128EEENS7_ILi96EEENS7_ILi64EEEEEELi256ENS_6half_tEfNS_4arch4Sm90ELb0ELb0ELb1ELb1ELb1ELb1ELb0ELb1ELb0ELb1ELb0ELb0EEENS1_21CollectiveEpilogueFwdINS6_IJSA_NS7_ILi256EEESB_EEES9_SE_SG_Li256ELb1ELb1ELb0ELb0EEENS1_36VarlenDynamicPersistentTileSchedulerILi128ELi96ELi256ELi128ELb0ELb1ELb1ELb0ELb1ELb1EEEEEEEEEvNT_6ParamsE,"aw",@nobits
	.sectionflags	@""
	.align	16
	.zero		1024


//--------------------- .nv.shared._ZN7cutlass13device_kernelIN5flash11enable_sm90INS1_16FlashAttnFwdSm90INS1_25CollectiveMainloopFwdSm90ILi2EN4cute5tupleIJNS5_1CILi1EEES8_S8_EEENS6_IJNS7_ILi128EEENS7_ILi96EEENS7_ILi64EEEEEELi256ENS_6half_tEfNS_4arch4Sm90ELb0ELb0ELb1ELb1ELb1ELb0ELb1ELb1ELb0ELb1ELb0ELb0EEENS1_21CollectiveEpilogueFwdINS6_IJSA_NS7_ILi256EEESB_EEES9_SE_SG_Li256ELb1ELb1ELb0ELb0EEENS1_36VarlenDynamicPersistentTileSchedulerILi128ELi96ELi256ELi128ELb0ELb1ELb1ELb0ELb1ELb1EEEEEEEEEvNT_6ParamsE --------------------------
	.section	.nv.shared._ZN7cutlass13device_kernelIN5flash11enable_sm90INS1_16FlashAttnFwdSm90INS1_25CollectiveMainloopFwdSm90ILi2EN4cute5tupleIJNS5_1CILi1EEES8_S8_EEENS6_IJNS7_ILi128EEENS7_ILi96EEENS7_ILi64EEEEEELi256ENS_6half_tEfNS_4arch4Sm90ELb0ELb0ELb1ELb1ELb1ELb0ELb1ELb1ELb0ELb1ELb0ELb0EEENS1_21CollectiveEpilogueFwdINS6_IJSA_NS7_ILi256EEESB_EEES9_SE_SG_Li256ELb1ELb1ELb0ELb0EEENS1_36VarlenDynamicPersistentTileSchedulerILi128ELi96ELi256ELi128ELb0ELb1ELb1ELb0ELb1ELb1EEEEEEEEEvNT_6ParamsE,"aw",@nobits
	.sectionflags	@""
	.align	16
	.zero		1024


//--------------------- .nv.shared._ZN7cutlass13device_kernelIN5flash11enable_sm90INS1_16FlashAttnFwdSm90INS1_25CollectiveMainloopFwdSm90ILi2EN4cute5tupleIJNS5_1CILi1EEES8_S8_EEENS6_IJNS7_ILi128EEENS7_ILi96EEENS7_ILi64EEEEEELi256ENS_6half_tEfNS_4arch4Sm90ELb0ELb0ELb1ELb1ELb1ELb1ELb1ELb1ELb0ELb1ELb0ELb0EEENS1_21CollectiveEpilogueFwdINS6_IJSA_NS7_ILi256EEESB_EEES9_SE_SG_Li256ELb1ELb1ELb0ELb0EEENS1_36VarlenDynamicPersistentTileSchedulerILi128ELi96ELi256ELi128ELb0ELb1ELb1ELb0ELb1ELb1EEEEEEEEEvNT_6ParamsE --------------------------
	.section	.nv.shared._ZN7cutlass13device_kernelIN5flash11enable_sm90INS1_16FlashAttnFwdSm90INS1_25CollectiveMainloopFwdSm90ILi2EN4cute5tupleIJNS5_1CILi1EEES8_S8_EEENS6_IJNS7_ILi128EEENS7_ILi96EEENS7_ILi64EEEEEELi256ENS_6half_tEfNS_4arch4Sm90ELb0ELb0ELb1ELb1ELb1ELb1ELb1ELb1ELb0ELb1ELb0ELb0EEENS1_21CollectiveEpilogueFwdINS6_IJSA_NS7_ILi256EEESB_EEES9_SE_SG_Li256ELb1ELb1ELb0ELb0EEENS1_36VarlenDynamicPersistentTileSchedulerILi128ELi96ELi256ELi128ELb0ELb1ELb1ELb0ELb1ELb1EEEEEEEEEvNT_6ParamsE,"aw",@nobits
	.sectionflags	@""
	.align	16
	.zero		1024


//--------------------- .nv.shared._ZN7cutlass13device_kernelIN5flash11enable_sm90INS1_16FlashAttnFwdSm90INS1_25CollectiveMainloopFwdSm90ILi2EN4cute5tupleIJNS5_1CILi1EEES8_S8_EEENS6_IJNS7_ILi128EEENS7_ILi96EEENS7_ILi64EEEEEELi256ENS_6half_tEfNS_4arch4Sm90ELb0ELb1ELb1ELb0ELb1ELb0ELb0ELb1ELb0ELb1ELb0ELb0EEENS1_21CollectiveEpilogueFwdINS6_IJSA_NS7_ILi256EEESB_EEES9_SE_SG_Li256ELb0ELb1ELb0ELb0EEENS1_30DynamicPersistentTileSchedulerILi256ELi128ELb0ELb1ELb1EEEEEEEEEvNT_6ParamsE --------------------------
	.section	.nv.shared._ZN7cutlass13device_kernelIN5flash11enable_sm90INS1_16FlashAttnFwdSm90INS1_25CollectiveMainloopFwdSm90ILi2EN4cute5tupleIJNS5_1CILi1EEES8_S8_EEENS6_IJNS7_ILi128EEENS7_ILi96EEENS7_ILi64EEEEEELi256ENS_6half_tEfNS_4arch4Sm90ELb0ELb1ELb1ELb0ELb1ELb0ELb0ELb1ELb0ELb1ELb0ELb0EEENS1_21CollectiveEpilogueFwdINS6_IJSA_NS7_ILi256EEESB_EEES9_SE_SG_Li256ELb0ELb1ELb0ELb0EEENS1_30DynamicPersistentTileSchedulerILi256ELi128ELb0ELb1ELb1EEEEEEEEEvNT_6ParamsE,"aw",@nobits
	.sectionflags	@""
	.align	16
	.zero		1024


//--------------------- .nv.shared._ZN7cutlass13device_kernelIN5flash11enable_sm90INS1_16FlashAttnFwdSm90INS1_25CollectiveMainloopFwdSm90ILi2EN4cute5tupleIJNS5_1CILi1EEES8_S8_EEENS6_IJNS7_ILi128EEENS7_ILi96EEENS7_ILi64EEEEEELi256ENS_6half_tEfNS_4arch4Sm90ELb0ELb1ELb1ELb0ELb1ELb0ELb1ELb1ELb0ELb1ELb0ELb0EEENS1_21CollectiveEpilogueFwdINS6_IJSA_NS7_ILi256EEESB_EEES9_SE_SG_Li256ELb0ELb1ELb0ELb0EEENS1_30DynamicPersistentTileSchedulerILi256ELi128ELb0ELb1ELb1EEEEEEEEEvNT_6ParamsE --------------------------
	.section	.nv.shared._ZN7cutlass13device_kernelIN5flash11enable_sm90INS1_16FlashAttnFwdSm90INS1_25CollectiveMainloopFwdSm90ILi2EN4cute5tupleIJNS5_1CILi1EEES8_S8_EEENS6_IJNS7_ILi128EEENS7_ILi96EEENS7_ILi64EEEEEELi256ENS_6half_tEfNS_4arch4Sm90ELb0ELb1ELb1ELb0ELb1ELb0ELb1ELb1ELb0ELb1ELb0ELb0EEENS1_21CollectiveEpilogueFwdINS6_IJSA_NS7_ILi256EEESB_EEES9_SE_SG_Li256ELb0ELb1ELb0ELb0EEENS1_30DynamicPersistentTileSchedulerILi256ELi128ELb0ELb1ELb1EEEEEEEEEvNT_6ParamsE,"aw",@nobits
	.sectionflags	@""
	.align	16
	.zero		1024


//--------------------- .nv.shared._ZN7cutlass13device_kernelIN5flash11enable_sm90INS1_16FlashAttnFwdSm90INS1_25CollectiveMainloopFwdSm90ILi2EN4cute5tupleIJNS5_1CILi1EEES8_S8_EEENS6_IJNS7_ILi128EEENS7_ILi96EEENS7_ILi64EEEEEELi256ENS_6half_tEfNS_4arch4Sm90ELb0ELb1ELb1ELb1ELb1ELb0ELb0ELb1ELb0ELb1ELb0ELb0EEENS1_21CollectiveEpilogueFwdINS6_IJSA_NS7_ILi256EEESB_EEES9_SE_SG_Li256ELb1ELb1ELb0ELb0EEENS1_36VarlenDynamicPersistentTileSchedulerILi128ELi96ELi256ELi128ELb0ELb1ELb1ELb1ELb0ELb1EEEEEEEEEvNT_6ParamsE --------------------------
	.section	.nv.shared._ZN7cutlass13device_kernelIN5flash11enable_sm90INS1_16FlashAttnFwdSm90INS1_25CollectiveMainloopFwdSm90ILi2EN4cute5tupleIJNS5_1CILi1EEES8_S8_EEENS6_IJNS7_ILi128EEENS7_ILi96EEENS7_ILi64EEEEEELi256ENS_6half_tEfNS_4arch4Sm90ELb0ELb1ELb1ELb1ELb1ELb0ELb0ELb1ELb0ELb1ELb0ELb0EEENS1_21CollectiveEpilogueFwdINS6_IJSA_NS7_ILi256EEESB_EEES9_SE_SG_Li256ELb1ELb1ELb0ELb0EEENS1_36VarlenDynamicPersistentTileSchedulerILi128ELi96ELi256ELi128ELb0ELb1ELb1ELb1ELb0ELb1EEEEEEEEEvNT_6ParamsE,"aw",@nobits
	.sectionflags	@""
	.align	16
	.zero		1024


//--------------------- .nv.shared._ZN7cutlass13device_kernelIN5flash11enable_sm90INS1_16FlashAttnFwdSm90INS1_25CollectiveMainloopFwdSm90ILi2EN4cute5tupleIJNS5_1CILi1EEES8_S8_EEENS6_IJNS7_ILi128EEENS7_ILi96EEENS7_ILi64EEEEEELi256ENS_6half_tEfNS_4arch4Sm90ELb0ELb1ELb1ELb1ELb1ELb1ELb0ELb1ELb0ELb1ELb0ELb0EEENS1_21CollectiveEpilogueFwdINS6_IJSA_NS7_ILi256EEESB_EEES9_SE_SG_Li256ELb1ELb1ELb0ELb0EEENS1_36VarlenDynamicPersistentTileSchedulerILi128ELi96ELi256ELi128ELb0ELb1ELb1ELb1ELb0ELb1EEEEEEEEEvNT_6ParamsE --------------------------
	.section	.nv.shared._ZN7cutlass13device_kernelIN5flash11enable_sm90INS1_16FlashAttnFwdSm90INS1_25CollectiveMainloopFwdSm90ILi2EN4cute5tupleIJNS5_1CILi1EEES8_S8_EEENS6_IJNS7_ILi128EEENS7_ILi96EEENS7_ILi64EEEEEELi256ENS_6half_tEfNS_4arch4Sm90ELb0ELb1ELb1ELb1ELb1ELb1ELb0ELb1ELb0ELb1ELb0ELb0EEENS1_21CollectiveEpilogueFwdINS6_IJSA_NS7_ILi256EEESB_EEES9_SE_SG_Li256ELb1ELb1ELb0ELb0EEENS1_36VarlenDynamicPersistentTileSchedulerILi128ELi96ELi256ELi128ELb0ELb1ELb1ELb1ELb0ELb1EEEEEEEEEvNT_6ParamsE,"aw",@nobits
	.sectionflags	@""
	.align	16
	.zero		1024


//--------------------- .nv.shared._ZN7cutlass13device_kernelIN5flash11enable_sm90INS1_16FlashAttnFwdSm90INS1_25CollectiveMainloopFwdSm90ILi2EN4cute5tupleIJNS5_1CILi1EEES8_S8_EEENS6_IJNS7_ILi128EEENS7_ILi96EEENS7_ILi64EEEEEELi256ENS_6half_tEfNS_4arch4Sm90ELb0ELb1ELb1ELb1ELb1ELb0ELb1ELb1ELb0ELb1ELb0ELb0EEENS1_21CollectiveEpilogueFwdINS6_IJSA_NS7_ILi256EEESB_EEES9_SE_SG_Li256ELb1ELb1ELb0ELb0EEENS1_36VarlenDynamicPersistentTileSchedulerILi128ELi96ELi256ELi128ELb0ELb1ELb1ELb1ELb0ELb1EEEEEEEEEvNT_6ParamsE --------------------------
	.section	.nv.shared._ZN7cutlass13device_kernelIN5flash11enable_sm90INS1_16FlashAttnFwdSm90INS1_25CollectiveMainloopFwdSm90ILi2EN4cute5tupleIJNS5_1CILi1EEES8_S8_EEENS6_IJNS7_ILi128EEENS7_ILi96EEENS7_ILi64EEEEEELi256ENS_6half_tEfNS_4arch4Sm90ELb0ELb1ELb1ELb1ELb1ELb0ELb1ELb1ELb0ELb1ELb0ELb0EEENS1_21CollectiveEpilogueFwdINS6_IJSA_NS7_ILi256EEESB_EEES9_SE_SG_Li256ELb1ELb1ELb0ELb0EEENS1_36VarlenDynamicPersistentTileSchedulerILi128ELi96ELi256ELi128ELb0ELb1ELb1ELb1ELb0ELb1EEEEEEEEEvNT_6ParamsE,"aw",@nobits
	.sectionflags	@""
	.align	16
	.zero		1024


//--------------------- .nv.shared._ZN7cutlass13device_kernelIN5flash11enable_sm90INS1_16FlashAttnFwdSm90INS1_25CollectiveMainloopFwdSm90ILi2EN4cute5tupleIJNS5_1CILi1EEES8_S8_EEENS6_IJNS7_ILi128EEENS7_ILi96EEENS7_ILi64EEEEEELi256ENS_6half_tEfNS_4arch4Sm90ELb0ELb1ELb1ELb1ELb1ELb1ELb1ELb1ELb0ELb1ELb0ELb0EEENS1_21CollectiveEpilogueFwdINS6_IJSA_NS7_ILi256EEESB_EEES9_SE_SG_Li256ELb1ELb1ELb0ELb0EEENS1_36VarlenDynamicPersistentTileSchedulerILi128ELi96ELi256ELi128ELb0ELb1ELb1ELb1ELb0ELb1EEEEEEEEEvNT_6ParamsE --------------------------
	.section	.nv.shared._ZN7cutlass13device_kernelIN5flash11enable_sm90INS1_16FlashAttnFwdSm90INS1_25CollectiveMainloopFwdSm90ILi2EN4cute5tupleIJNS5_1CILi1EEES8_S8_EEENS6_IJNS7_ILi128EEENS7_ILi96EEENS7_ILi64EEEEEELi256ENS_6half_tEfNS_4arch4Sm90ELb0ELb1ELb1ELb1ELb1ELb1ELb1ELb1ELb0ELb1ELb0ELb0EEENS1_21CollectiveEpilogueFwdINS6_IJSA_NS7_ILi256EEESB_EEES9_SE_SG_Li256ELb1ELb1ELb0ELb0EEENS1_36VarlenDynamicPersistentTileSchedulerILi128ELi96ELi256ELi128ELb0ELb1ELb1ELb1ELb0ELb1EEEEEEEEEvNT_6ParamsE,"aw",@nobits
	.sectionflags	@""
	.align	16
	.zero		1024


//--------------------- .nv.shared._ZN7cutlass13device_kernelIN5flash11enable_sm90INS1_16FlashAttnFwdSm90INS1_25CollectiveMainloopFwdSm90ILi2EN4cute5tupleIJNS5_1CILi1EEES8_S8_EEENS6_IJNS7_ILi128EEENS7_ILi96EEENS7_ILi64EEEEEELi256ENS_6half_tEfNS_4arch4Sm90ELb1ELb0ELb1ELb0ELb1ELb0ELb0ELb1ELb0ELb1ELb0ELb0EEENS1_21CollectiveEpilogueFwdINS6_IJSA_NS7_ILi256EEESB_EEES9_SE_SG_Li256ELb0ELb1ELb0ELb0EEENS1_30DynamicPersistentTileSchedulerILi256ELi128ELb0ELb1ELb1EEEEEEEEEvNT_6ParamsE --------------------------
	.section	.nv.shared._ZN7cutlass13device_kernelIN5flash11enable_sm90INS1_16FlashAttnFwdSm90INS1_25CollectiveMainloopFwdSm90ILi2EN4cute5tupleIJNS5_1CILi1EEES8_S8_EEENS6_IJNS7_ILi128EEENS7_ILi96EEENS7_ILi64EEEEEELi256ENS_6half_tEfNS_4arch4Sm90ELb1ELb0ELb1ELb0ELb1ELb0ELb0ELb1ELb0ELb1ELb0ELb0EEENS1_21CollectiveEpilogueFwdINS6_IJSA_NS7_ILi256EEESB_EEES9_SE_SG_Li256ELb0ELb1ELb0ELb0EEENS1_30DynamicPersistentTileSchedulerILi256ELi128ELb0ELb1ELb1EEEEEEEEEvNT_6ParamsE,"aw",@nobits
	.sectionflags	@""
	.align	16
	.zero		1024


//--------------------- .nv.shared._ZN7cutlass13device_kernelIN5flash11enable_sm90INS1_16FlashAttnFwdSm90INS1_25CollectiveMainloopFwdSm90ILi2EN4cute5tupleIJNS5_1CILi1EEES8_S8_EEENS6_IJNS7_ILi128EEENS7_ILi96EEENS7_ILi64EEEEEELi256ENS_6half_tEfNS_4arch4Sm90ELb1ELb0ELb1ELb0ELb1ELb0ELb1ELb1ELb0ELb1ELb0ELb0EEENS1_21CollectiveEpilogueFwdINS6_IJSA_NS7_ILi256EEESB_EEES9_SE_SG_Li256ELb0ELb1ELb0ELb0EEENS1_30DynamicPersistentTileSchedulerILi256ELi128ELb0ELb1ELb1EEEEEEEEEvNT_6ParamsE --------------------------
	.section	.nv.shared._ZN7cutlass13device_kernelIN5flash11enable_sm90INS1_16FlashAttnFwdSm90INS1_25CollectiveMainloopFwdSm90ILi2EN4cute5tupleIJNS5_1CILi1EEES8_S8_EEENS6_IJNS7_ILi128EEENS7_ILi96EEENS7_ILi64EEEEEELi256ENS_6half_tEfNS_4arch4Sm90ELb1ELb0ELb1ELb0ELb1ELb0ELb1ELb1ELb0ELb1ELb0ELb0EEENS1_21CollectiveEpilogueFwdINS6_IJSA_NS7_ILi256EEESB_EEES9_SE_SG_Li256ELb0ELb1ELb0ELb0EEENS1_30DynamicPersistentTileSchedulerILi256ELi128ELb0ELb1ELb1EEEEEEEEEvNT_6ParamsE,"aw",@nobits
	.sectionflags	@""
	.align	16
	.zero		1024


//--------------------- .nv.shared._ZN7cutlass13device_kernelIN5flash11enable_sm90INS1_16FlashAttnFwdSm90INS1_25CollectiveMainloopFwdSm90ILi2EN4cute5tupleIJNS5_1CILi1EEES8_S8_EEENS6_IJNS7_ILi128EEENS7_ILi96EEENS7_ILi64EEEEEELi256ENS_6half_tEfNS_4arch4Sm90ELb1ELb0ELb1ELb1ELb1ELb0ELb0ELb1ELb0ELb1ELb0ELb0EEENS1_21CollectiveEpilogueFwdINS6_IJSA_NS7_ILi256EEESB_EEES9_SE_SG_Li256ELb1ELb1ELb0ELb0EEENS1_36VarlenDynamicPersistentTileSchedulerILi128ELi96ELi256ELi128ELb0ELb1ELb1ELb1ELb1ELb1EEEEEEEEEvNT_6ParamsE --------------------------
	.section	.nv.shared._ZN7cutlass13device_kernelIN5flash11enable_sm90INS1_16FlashAttnFwdSm90INS1_25CollectiveMainloopFwdSm90ILi2EN4cute5tupleIJNS5_1CILi1EEES8_S8_EEENS6_IJNS7_ILi128EEENS7_ILi96EEENS7_ILi64EEEEEELi256ENS_6half_tEfNS_4arch4Sm90ELb1ELb0ELb1ELb1ELb1ELb0ELb0ELb1ELb0ELb1ELb0ELb0EEENS1_21CollectiveEpilogueFwdINS6_IJSA_NS7_ILi256EEESB_EEES9_SE_SG_Li256ELb1ELb1ELb0ELb0EEENS1_36VarlenDynamicPersistentTileSchedulerILi128ELi96ELi256ELi128ELb0ELb1ELb1ELb1ELb1ELb1EEEEEEEEEvNT_6ParamsE,"aw",@nobits
	.sectionflags	@""
	.align	16
	.zero		1024


//--------------------- .nv.shared._ZN7cutlass13device_kernelIN5flash11enable_sm90INS1_16FlashAttnFwdSm90INS1_25CollectiveMainloopFwdSm90ILi2EN4cute5tupleIJNS5_1CILi1EEES8_S8_EEENS6_IJNS7_ILi128EEENS7_ILi96EEENS7_ILi64EEEEEELi256ENS_6half_tEfNS_4arch4Sm90ELb1ELb0ELb1ELb1ELb1ELb1ELb0ELb1ELb0ELb1ELb0ELb0EEENS1_21CollectiveEpilogueFwdINS6_IJSA_NS7_ILi256EEESB_EEES9_SE_SG_Li256ELb1ELb1ELb0ELb0EEENS1_36VarlenDynamicPersistentTileSchedulerILi128ELi96ELi256ELi128ELb0ELb1ELb1ELb1ELb1ELb1EEEEEEEEEvNT_6ParamsE --------------------------
	.section	.nv.shared._ZN7cutlass13device_kernelIN5flash11enable_sm90INS1_16FlashAttnFwdSm90INS1_25CollectiveMainloopFwdSm90ILi2EN4cute5tupleIJNS5_1CILi1EEES8_S8_EEENS6_IJNS7_ILi128EEENS7_ILi96EEENS7_ILi64EEEEEELi256ENS_6half_tEfNS_4arch4Sm90ELb1ELb0ELb1ELb1ELb1ELb1ELb0ELb1ELb0ELb1ELb0ELb0EEENS1_21CollectiveEpilogueFwdINS6_IJSA_NS7_ILi256EEESB_EEES9_SE_SG_Li256ELb1ELb1ELb0ELb0EEENS1_36VarlenDynamicPersistentTileSchedulerILi128ELi96ELi256ELi128ELb0ELb1ELb1ELb1ELb1ELb1EEEEEEEEEvNT_6ParamsE,"aw",@nobits
	.sectionflags	@""
	.align	16
	.zero		1024


//--------------------- .nv.shared._ZN7cutlass13device_kernelIN5flash11enable_sm90INS1_16FlashAttnFwdSm90INS1_25CollectiveMainloopFwdSm90ILi2EN4cute5tupleIJNS5_1CILi1EEES8_S8_EEENS6_IJNS7_ILi128EEENS7_ILi96EEENS7_ILi64EEEEEELi256ENS_6half_tEfNS_4arch4Sm90ELb1ELb0ELb1ELb1ELb1ELb0ELb1ELb1ELb0ELb1ELb0ELb0EEENS1_21CollectiveEpilogueFwdINS6_IJSA_NS7_ILi256EEESB_EEES9_SE_SG_Li256ELb1ELb1ELb0ELb0EEENS1_36VarlenDynamicPersistentTileSchedulerILi128ELi96ELi256ELi128ELb0ELb1ELb1ELb1ELb1ELb1EEEEEEEEEvNT_6ParamsE --------------------------
	.section	.nv.shared._ZN7cutlass13device_kernelIN5flash11enable_sm90INS1_16FlashAttnFwdSm90INS1_25CollectiveMainloopFwdSm90ILi2EN4cute5tupleIJNS5_1CILi1EEES8_S8_EEENS6_IJNS7_ILi128EEENS7_ILi96EEENS7_ILi64EEEEEELi256ENS_6half_tEfNS_4arch4Sm90ELb1ELb0ELb1ELb1ELb1ELb0ELb1ELb1ELb0ELb1ELb0ELb0EEENS1_21CollectiveEpilogueFwdINS6_IJSA_NS7_ILi256EEESB_EEES9_SE_SG_Li256ELb1ELb1ELb0ELb0EEENS1_36VarlenDynamicPersistentTileSchedulerILi128ELi96ELi256ELi128ELb0ELb1ELb1ELb1ELb1ELb1EEEEEEEEEvNT_6ParamsE,"aw",@nobits
	.sectionflags	@""
	.align	16
	.zero		1024


//--------------------- .nv.shared._ZN7cutlass13device_kernelIN5flash11enable_sm90INS1_16FlashAttnFwdSm90INS1_25CollectiveMainloopFwdSm90ILi2EN4cute5tupleIJNS5_1CILi1EEES8_S8_EEENS6_IJNS7_ILi128EEENS7_ILi96EEENS7_ILi64EEEEEELi256ENS_6half_tEfNS_4arch4Sm90ELb1ELb0ELb1ELb1ELb1ELb1ELb1ELb1ELb0ELb1ELb0ELb0EEENS1_21CollectiveEpilogueFwdINS6_IJSA_NS7_ILi256EEESB_EEES9_SE_SG_Li256ELb1ELb1ELb0ELb0EEENS1_36VarlenDynamicPersistentTileSchedulerILi128ELi96ELi256ELi128ELb0ELb1ELb1ELb1ELb1ELb1EEEEEEEEEvNT_6ParamsE --------------------------
	.section	.nv.shared._ZN7cutlass13device_kernelIN5flash11enable_sm90INS1_16FlashAttnFwdSm90INS1_25CollectiveMainloopFwdSm90ILi2EN4cute5tupleIJNS5_1CILi1EEES8_S8_EEENS6_IJNS7_ILi128EEENS7_ILi96EEENS7_ILi64EEEEEELi256ENS_6half_tEfNS_4arch4Sm90ELb1ELb0ELb1ELb1ELb1ELb1ELb1ELb1ELb0ELb1ELb0ELb0EEENS1_21CollectiveEpilogueFwdINS6_IJSA_NS7_ILi256EEESB_EEES9_SE_SG_Li256ELb1ELb1ELb0ELb0EEENS1_36VarlenDynamicPersistentTileSchedulerILi128ELi96ELi256ELi128ELb0ELb1ELb1ELb1ELb1ELb1EEEEEEEEEvNT_6ParamsE,"aw",@nobits
	.sectionflags	@""
	.align	16
	.zero		1024


//--------------------- .nv.constant0._ZN7cutlass13device_kernelIN5flash11enable_sm90INS1_16FlashAttnFwdSm90INS1_25CollectiveMainloopFwdSm90ILi2EN4cute5tupleIJNS5_1CILi1EEES8_S8_EEENS6_IJNS7_ILi128EEENS7_ILi96EEENS7_ILi192EEEEEELi128ENS_6half_tEfNS_4arch4Sm90ELb0ELb0ELb1ELb0ELb1ELb0ELb0ELb1ELb1ELb1ELb0ELb0EEENS1_21CollectiveEpilogueFwdINS6_IJSA_SA_SB_EEES9_SE_SG_Li256ELb0ELb1ELb0ELb0EEENS1_29StaticPersistentTileSchedulerILb0EEEEEEEEEvNT_6ParamsE --------------------------
	.section	.nv.constant0._ZN7cutlass13device_kernelIN5flash11enable_sm90INS1_16FlashAttnFwdSm90INS1_25CollectiveMainloopFwdSm90ILi2EN4cute5tupleIJNS5_1CILi1EEES8_S8_EEENS6_IJNS7_ILi128EEENS7_ILi96EEENS7_ILi192EEEEEELi128ENS_6half_tEfNS_4arch4Sm90ELb0ELb0ELb1ELb0ELb1ELb0ELb0ELb1ELb1ELb1ELb0ELb0EEENS1_21CollectiveEpilogueFwdINS6_IJSA_SA_SB_EEES9_SE_SG_Li256ELb0ELb1ELb0ELb0EEENS1_29StaticPersistentTileSchedulerILb0EEEEEEEEEvNT_6ParamsE,"a",@progbits
	.sectionflags	@""
	.align	4
.nv.constant0._ZN7cutlass13device_kernelIN5flash11enable_sm90INS1_16FlashAttnFwdSm90INS1_25CollectiveMainloopFwdSm90ILi2EN4cute5tupleIJNS5_1CILi1EEES8_S8_EEENS6_IJNS7_ILi128EEENS7_ILi96EEENS7_ILi192EEEEEELi128ENS_6half_tEfNS_4arch4Sm90ELb0ELb0ELb1ELb0ELb1ELb0ELb0ELb1ELb1ELb1ELb0ELb0EEENS1_21CollectiveEpilogueFwdINS6_IJSA_SA_SB_EEES9_SE_SG_Li256ELb0ELb1ELb0ELb0EEENS1_29StaticPersistentTileSchedulerILb0EEEEEEEEEvNT_6ParamsE:
	.zero		3200


//--------------------- .nv.constant0._ZN7cutlass13device_kernelIN5flash11enable_sm90INS1_16FlashAttnFwdSm90INS1_25CollectiveMainloopFwdSm90ILi2EN4cute5tupleIJNS5_1CILi1EEES8_S8_EEENS6_IJNS7_ILi128EEENS7_ILi96EEENS7_ILi192EEEEEELi128ENS_6half_tEfNS_4arch4Sm90ELb0ELb0ELb1ELb1ELb1ELb0ELb0ELb1ELb1ELb1ELb0ELb0EEENS1_21CollectiveEpilogueFwdINS6_IJSA_SA_SB_EEES9_SE_SG_Li256ELb1ELb1ELb0ELb0EEENS1_36VarlenDynamicPersistentTileSchedulerILi128ELi96ELi256ELi128ELb0ELb1ELb1ELb0ELb1ELb1EEEEEEEEEvNT_6ParamsE --------------------------
	.section	.nv.constant0._ZN7cutlass13device_kernelIN5flash11enable_sm90INS1_16FlashAttnFwdSm90INS1_25CollectiveMainloopFwdSm90ILi2EN4cute5tupleIJNS5_1CILi1EEES8_S8_EEENS6_IJNS7_ILi128EEENS7_ILi96EEENS7_ILi192EEEEEELi128ENS_6half_tEfNS_4arch4Sm90ELb0ELb0ELb1ELb1ELb1ELb0ELb0ELb1ELb1ELb1ELb0ELb0EEENS1_21CollectiveEpilogueFwdINS6_IJSA_SA_SB_EEES9_SE_SG_Li256ELb1ELb1ELb0ELb0EEENS1_36VarlenDynamicPersistentTileSchedulerILi128ELi96ELi256ELi128ELb0ELb1ELb1ELb0ELb1ELb1EEEEEEEEEvNT_6ParamsE,"a",@progbits
	.sectionflags	@""
	.align	4
.nv.constant0._ZN7cutlass13device_kernelIN5flash11enable_sm90INS1_16FlashAttnFwdSm90INS1_25CollectiveMainloopFwdSm90ILi2EN4cute5tupleIJNS5_1CILi1EEES8_S8_EEENS6_IJNS7_ILi128EEENS7_ILi96EEENS7_ILi192EEEEEELi128ENS_6half_tEfNS_4arch4Sm90ELb0ELb0ELb1ELb1ELb1ELb0ELb0ELb1ELb1ELb1ELb0ELb0EEENS1_21CollectiveEpilogueFwdINS6_IJSA_SA_SB_EEES9_SE_SG_Li256ELb1ELb1ELb0ELb0EEENS1_36VarlenDynamicPersistentTileSchedulerILi128ELi96ELi256ELi128ELb0ELb1ELb1ELb0ELb1ELb1EEEEEEEEEvNT_6ParamsE:
	.zero		3328


//--------------------- .nv.constant0._ZN7cutlass13device_kernelIN5flash11enable_sm90INS1_16FlashAttnFwdSm90INS1_25CollectiveMainloopFwdSm90ILi2EN4cute5tupleIJNS5_1CILi1EEES8_S8_EEENS6_IJNS7_ILi128EEENS7_ILi96EEENS7_ILi192EEEEEELi128ENS_6half_tEfNS_4arch4Sm90ELb0ELb0ELb1ELb1ELb1ELb1ELb0ELb1ELb1ELb1ELb0ELb0EEENS1_21CollectiveEpilogueFwdINS6_IJSA_SA_SB_EEES9_SE_SG_Li256ELb1ELb1ELb0ELb0EEENS1_36VarlenDynamicPersistentTileSchedulerILi128ELi96ELi256ELi128ELb0ELb1ELb1ELb0ELb1ELb1EEEEEEEEEvNT_6ParamsE --------------------------
	.section	.nv.constant0._ZN7cutlass13device_kernelIN5flash11enable_sm90INS1_16FlashAttnFwdSm90INS1_25CollectiveMainloopFwdSm90ILi2EN4cute5tupleIJNS5_1CILi1EEES8_S8_EEENS6_IJNS7_ILi128EEENS7_ILi96EEENS7_ILi192EEEEEELi128ENS_6half_tEfNS_4arch4Sm90ELb0ELb0ELb1ELb1ELb1ELb1ELb0ELb1ELb1ELb1ELb0ELb0EEENS1_21CollectiveEpilogueFwdINS6_IJSA_SA_SB_EEES9_SE_SG_Li256ELb1ELb1ELb0ELb0EEENS1_36VarlenDynamicPersistentTileSchedulerILi128ELi96ELi256ELi128ELb0ELb1ELb1ELb0ELb1ELb1EEEEEEEEEvNT_6ParamsE,"a",@progbits
	.sectionflags	@""
	.align	4
.nv.constant0._ZN7cutlass13device_kernelIN5flash11enable_sm90INS1_16FlashAttnFwdSm90INS1_25CollectiveMainloopFwdSm90ILi2EN4cute5tupleIJNS5_1CILi1EEES8_S8_EEENS6_IJNS7_ILi128EEENS7_ILi96EEENS7_ILi192EEEEEELi128ENS_6half_tEfNS_4arch4Sm90ELb0ELb0ELb1ELb1ELb1ELb1ELb0ELb1ELb1ELb1ELb0ELb0EEENS1_21CollectiveEpilogueFwdINS6_IJSA_SA_SB_EEES9_SE_SG_Li256ELb1ELb1ELb0ELb0EEENS1_36VarlenDynamicPersistentTileSchedulerILi128ELi96ELi256ELi128ELb0ELb1ELb1ELb0ELb1ELb1EEEEEEEEEvNT_6ParamsE:
	.zero		3328


//--------------------- .nv.constant0._ZN7cutlass13device_kernelIN5flash11enable_sm90INS1_16FlashAttnFwdSm90INS1_25CollectiveMainloopFwdSm90ILi2EN4cute5tupleIJNS5_1CILi1EEES8_S8_EEENS6_IJNS7_ILi128EEENS7_ILi96EEENS7_ILi192EEEEEELi128ENS_6half_tEfNS_4arch4Sm90ELb0ELb1ELb1ELb0ELb1ELb0ELb0ELb1ELb1ELb1ELb0ELb0EEENS1_21CollectiveEpilogueFwdINS6_IJSA_SA_SB_EEES9_SE_SG_Li256ELb0ELb1ELb0ELb0EEENS1_30DynamicPersistentTileSchedulerILi256ELi128ELb0ELb1ELb1EEEEEEEEEvNT_6ParamsE --------------------------
	.section	.nv.constant0._ZN7cutlass13device_kernelIN5flash11enable_sm90INS1_16FlashAttnFwdSm90INS1_25CollectiveMainloopFwdSm90ILi2EN4cute5tupleIJNS5_1CILi1EEES8_S8_EEENS6_IJNS7_ILi128EEENS7_ILi96EEENS7_ILi192EEEEEELi128ENS_6half_tEfNS_4arch4Sm90ELb0ELb1ELb1ELb0ELb1ELb0ELb0ELb1ELb1ELb1ELb0ELb0EEENS1_21CollectiveEpilogueFwdINS6_IJSA_SA_SB_EEES9_SE_SG_Li256ELb0ELb1ELb0ELb0EEENS1_30DynamicPersistentTileSchedulerILi256ELi128ELb0ELb1ELb1EEEEEEEEEvNT_6ParamsE,"a",@progbits
	.sectionflags	@""
	.align	4
.nv.constant0._ZN7cutlass13device_kernelIN5flash11enable_sm90INS1_16FlashAttnFwdSm90INS1_25CollectiveMainloopFwdSm90ILi2EN4cute5tupleIJNS5_1CILi1EEES8_S8_EEENS6_IJNS7_ILi128EEENS7_ILi96EEENS7_ILi192EEEEEELi128ENS_6half_tEfNS_4arch4Sm90ELb0ELb1ELb1ELb0ELb1ELb0ELb0ELb1ELb1ELb1ELb0ELb0EEENS1_21CollectiveEpilogueFwdINS6_IJSA_SA_SB_EEES9_SE_SG_Li256ELb0ELb1ELb0ELb0EEENS1_30DynamicPersistentTileSchedulerILi256ELi128ELb0ELb1ELb1EEEEEEEEEvNT_6ParamsE:
	.zero		3328


//--------------------- .nv.constant0._ZN7cutlass13device_kernelIN5flash11enable_sm90INS1_16FlashAttnFwdSm90INS1_25CollectiveMainloopFwdSm90ILi2EN4cute5tupleIJNS5_1CILi1EEES8_S8_EEENS6_IJNS7_ILi128EEENS7_ILi96EEENS7_ILi192EEEEEELi128ENS_6half_tEfNS_4arch4Sm90ELb0ELb1ELb1ELb1ELb1ELb0ELb0ELb1ELb1ELb1ELb0ELb0EEENS1_21CollectiveEpilogueFwdINS6_IJSA_SA_SB_EEES9_SE_SG_Li256ELb1ELb1ELb0ELb0EEENS1_36VarlenDynamicPersistentTileSchedulerILi128ELi96ELi256ELi128ELb0ELb1ELb1ELb1ELb0ELb1EEEEEEEEEvNT_6ParamsE --------------------------
	.section	.nv.constant0._ZN7cutlass13device_kernelIN5flash11enable_sm90INS1_16FlashAttnFwdSm90INS1_25CollectiveMainloopFwdSm90ILi2EN4cute5tupleIJNS5_1CILi1EEES8_S8_EEENS6_IJNS7_ILi128EEENS7_ILi96EEENS7_ILi192EEEEEELi128ENS_6half_tEfNS_4arch4Sm90ELb0ELb1ELb1ELb1ELb1ELb0ELb0ELb1ELb1ELb1ELb0ELb0EEENS1_21CollectiveEpilogueFwdINS6_IJSA_SA_SB_EEES9_SE_SG_Li256ELb1ELb1ELb0ELb0EEENS1_36VarlenDynamicPersistentTileSchedulerILi128ELi96ELi256ELi128ELb0ELb1ELb1ELb1ELb0ELb1EEEEEEEEEvNT_6ParamsE,"a",@progbits
	.sectionflags	@""
	.align	4
.nv.constant0._ZN7cutlass13device_kernelIN5flash11enable_sm90INS1_16FlashAttnFwdSm90INS1_25CollectiveMainloopFwdSm90ILi2EN4cute5tupleIJNS5_1CILi1EEES8_S8_EEENS6_IJNS7_ILi128EEENS7_ILi96EEENS7_ILi192EEEEEELi128ENS_6half_tEfNS_4arch4Sm90ELb0ELb1ELb1ELb1ELb1ELb0ELb0ELb1ELb1ELb1ELb0ELb0EEENS1_21CollectiveEpilogueFwdINS6_IJSA_SA_SB_EEES9_SE_SG_Li256ELb1ELb1ELb0ELb0EEENS1_36VarlenDynamicPersistentTileSchedulerILi128ELi96ELi256ELi128ELb0ELb1ELb1ELb1ELb0ELb1EEEEEEEEEvNT_6ParamsE:
	.zero		3328


//--------------------- .nv.constant0._ZN7cutlass13device_kernelIN5flash11enable_sm90INS1_16FlashAttnFwdSm90INS1_25CollectiveMainloopFwdSm90ILi2EN4cute5tupleIJNS5_1CILi1EEES8_S8_EEENS6_IJNS7_ILi128EEENS7_ILi96EEENS7_ILi192EEEEEELi128ENS_6half_tEfNS_4arch4Sm90ELb0ELb1ELb1ELb1ELb1ELb1ELb0ELb1ELb1ELb1ELb0ELb0EEENS1_21CollectiveEpilogueFwdINS6_IJSA_SA_SB_EEES9_SE_SG_Li256ELb1ELb1ELb0ELb0EEENS1_36VarlenDynamicPersistentTileSchedulerILi128ELi96ELi256ELi128ELb0ELb1ELb1ELb1ELb0ELb1EEEEEEEEEvNT_6ParamsE --------------------------
	.section	.nv.constant0._ZN7cutlass13device_kernelIN5flash11enable_sm90INS1_16FlashAttnFwdSm90INS1_25CollectiveMainloopFwdSm90ILi2EN4cute5tupleIJNS5_1CILi1EEES8_S8_EEENS6_IJNS7_ILi128EEENS7_ILi96EEENS7_ILi192EEEEEELi128ENS_6half_tEfNS_4arch4Sm90ELb0ELb1ELb1ELb1ELb1ELb1ELb0ELb1ELb1ELb1ELb0ELb0EEENS1_21CollectiveEpilogueFwdINS6_IJSA_SA_SB_EEES9_SE_SG_Li256ELb1ELb1ELb0ELb0EEENS1_36VarlenDynamicPersistentTileSchedulerILi128ELi96ELi256ELi128ELb0ELb1ELb1ELb1ELb0ELb1EEEEEEEEEvNT_6ParamsE,"a",@progbits
	.sectionflags	@""
	.align	4
.nv.constant0._ZN7cutlass13device_kernelIN5flash11enable_sm90INS1_16FlashAttnFwdSm90INS1_25CollectiveMainloopFwdSm90ILi2EN4cute5tupleIJNS5_1CILi1EEES8_S8_EEENS6_IJNS7_ILi128EEENS7_ILi96EEENS7_ILi192EEEEEELi128ENS_6half_tEfNS_4arch4Sm90ELb0ELb1ELb1ELb1ELb1ELb1ELb0ELb1ELb1ELb1ELb0ELb0EEENS1_21CollectiveEpilogueFwdINS6_IJSA_SA_SB_EEES9_SE_SG_Li256ELb1ELb1ELb0ELb0EEENS1_36VarlenDynamicPersistentTileSchedulerILi128ELi96ELi256ELi128ELb0ELb1ELb1ELb1ELb0ELb1EEEEEEEEEvNT_6ParamsE:
	.zero		3328


//--------------------- .nv.constant0._ZN7cutlass13device_kernelIN5flash11enable_sm90INS1_16FlashAttnFwdSm90INS1_25CollectiveMainloopFwdSm90ILi2EN4cute5tupleIJNS5_1CILi1EEES8_S8_EEENS6_IJNS7_ILi128EEENS7_ILi96EEENS7_ILi192EEEEEELi128ENS_6half_tEfNS_4arch4Sm90ELb1ELb0ELb1ELb0ELb1ELb0ELb0ELb1ELb1ELb1ELb0ELb0EEENS1_21CollectiveEpilogueFwdINS6_IJSA_SA_SB_EEES9_SE_SG_Li256ELb0ELb1ELb0ELb0EEENS1_30DynamicPersistentTileSchedulerILi256ELi128ELb0ELb1ELb1EEEEEEEEEvNT_6ParamsE --------------------------
	.section	.nv.constant0._ZN7cutlass13device_kernelIN5flash11enable_sm90INS1_16FlashAttnFwdSm90INS1_25CollectiveMainloopFwdSm90ILi2EN4cute5tupleIJNS5_1CILi1EEES8_S8_EEENS6_IJNS7_ILi128EEENS7_ILi96EEENS7_ILi192EEEEEELi128ENS_6half_tEfNS_4arch4Sm90ELb1ELb0ELb1ELb0ELb1ELb0ELb0ELb1ELb1ELb1ELb0ELb0EEENS1_21CollectiveEpilogueFwdINS6_IJSA_SA_SB_EEES9_SE_SG_Li256ELb0ELb1ELb0ELb0EEENS1_30DynamicPersistentTileSchedulerILi256ELi128ELb0ELb1ELb1EEEEEEEEEvNT_6ParamsE,"a",@progbits
	.sectionflags	@""
	.align	4
.nv.constant0._ZN7cutlass13device_kernelIN5flash11enable_sm90INS1_16FlashAttnFwdSm90INS1_25CollectiveMainloopFwdSm90ILi2EN4cute5tupleIJNS5_1CILi1EEES8_S8_EEENS6_IJNS7_ILi128EEENS7_ILi96EEENS7_ILi192EEEEEELi128ENS_6half_tEfNS_4arch4Sm90ELb1ELb0ELb1ELb0ELb1ELb0ELb0ELb1ELb1ELb1ELb0ELb0EEENS1_21CollectiveEpilogueFwdINS6_IJSA_SA_SB_EEES9_SE_SG_Li256ELb0ELb1ELb0ELb0EEENS1_30DynamicPersistentTileSchedulerILi256ELi128ELb0ELb1ELb1EEEEEEEEEvNT_6ParamsE:
	.zero		3328


//--------------------- .nv.constant0._ZN7cutlass13device_kernelIN5flash11enable_sm90INS1_16FlashAttnFwdSm90INS1_25CollectiveMainloopFwdSm90ILi2EN4cute5tupleIJNS5_1CILi1EEES8_S8_EEENS6_IJNS7_ILi128EEENS7_ILi96EEENS7_ILi192EEEEEELi128ENS_6half_tEfNS_4arch4Sm90ELb1ELb0ELb1ELb1ELb1ELb0ELb0ELb1ELb1ELb1ELb0ELb0EEENS1_21CollectiveEpilogueFwdINS6_IJSA_SA_SB_EEES9_SE_SG_Li256ELb1ELb1ELb0ELb0EEENS1_36VarlenDynamicPersistentTileSchedulerILi128ELi96ELi256ELi128ELb0ELb1ELb1ELb1ELb1ELb1EEEEEEEEEvNT_6ParamsE --------------------------
	.section	.nv.constant0._ZN7cutlass13device_kernelIN5flash11enable_sm90INS1_16FlashAttnFwdSm90INS1_25CollectiveMainloopFwdSm90ILi2EN4cute5tupleIJNS5_1CILi1EEES8_S8_EEENS6_IJNS7_ILi128EEENS7_ILi96EEENS7_ILi192EEEEEELi128ENS_6half_tEfNS_4arch4Sm90ELb1ELb0ELb1ELb1ELb1ELb0ELb0ELb1ELb1ELb1ELb0ELb0EEENS1_21CollectiveEpilogueFwdINS6_IJSA_SA_SB_EEES9_SE_SG_Li256ELb1ELb1ELb0ELb0EEENS1_36VarlenDynamicPersistentTileSchedulerILi128ELi96ELi256ELi128ELb0ELb1ELb1ELb1ELb1ELb1EEEEEEEEEvNT_6ParamsE,"a",@progbits
	.sectionflags	@""
	.align	4
.nv.constant0._ZN7cutlass13device_kernelIN5flash11enable_sm90INS1_16FlashAttnFwdSm90INS1_25CollectiveMainloopFwdSm90ILi2EN4cute5tupleIJNS5_1CILi1EEES8_S8_EEENS6_IJNS7_ILi128EEENS7_ILi96EEENS7_ILi192EEEEEELi128ENS_6half_tEfNS_4arch4Sm90ELb1ELb0ELb1ELb1ELb1ELb0ELb0ELb1ELb1ELb1ELb0ELb0EEENS1_21CollectiveEpilogueFwdINS6_IJSA_SA_SB_EEES9_SE_SG_Li256ELb1ELb1ELb0ELb0EEENS1_36VarlenDynamicPersistentTileSchedulerILi128ELi96ELi256ELi128ELb0ELb1ELb1ELb1ELb1ELb1EEEEEEEEEvNT_6ParamsE:
	.zero		3328


//--------------------- .nv.constant0._ZN7cutlass13device_kernelIN5flash11enable_sm90INS1_16FlashAttnFwdSm90INS1_25CollectiveMainloopFwdSm90ILi2EN4cute5tupleIJNS5_1CILi1EEES8_S8_EEENS6_IJNS7_ILi128EEENS7_ILi96EEENS7_ILi192EEEEEELi128ENS_6half_tEfNS_4arch4Sm90ELb1ELb0ELb1ELb1ELb1ELb1ELb0ELb1ELb1ELb1ELb0ELb0EEENS1_21CollectiveEpilogueFwdINS6_IJSA_SA_SB_EEES9_SE_SG_Li256ELb1ELb1ELb0ELb0EEENS1_36VarlenDynamicPersistentTileSchedulerILi128ELi96ELi256ELi128ELb0ELb1ELb1ELb1ELb1ELb1EEEEEEEEEvNT_6ParamsE --------------------------
	.section	.nv.constant0._ZN7cutlass13device_kernelIN5flash11enable_sm90INS1_16FlashAttnFwdSm90INS1_25CollectiveMainloopFwdSm90ILi2EN4cute5tupleIJNS5_1CILi1EEES8_S8_EEENS6_IJNS7_ILi128EEENS7_ILi96EEENS7_ILi192EEEEEELi128ENS_6half_tEfNS_4arch4Sm90ELb1ELb0ELb1ELb1ELb1ELb1ELb0ELb1ELb1ELb1ELb0ELb0EEENS1_21CollectiveEpilogueFwdINS6_IJSA_SA_SB_EEES9_SE_SG_Li256ELb1ELb1ELb0ELb0EEENS1_36VarlenDynamicPersistentTileSchedulerILi128ELi96ELi256ELi128ELb0ELb1ELb1ELb1ELb1ELb1EEEEEEEEEvNT_6ParamsE,"a",@progbits
	.sectionflags	@""
	.align	4
.nv.constant0._ZN7cutlass13device_kernelIN5flash11enable_sm90INS1_16FlashAttnFwdSm90INS1_25CollectiveMainloopFwdSm90ILi2EN4cute5tupleIJNS5_1CILi1EEES8_S8_EEENS6_IJNS7_ILi128EEENS7_ILi96EEENS7_ILi192EEEEEELi128ENS_6half_tEfNS_4arch4Sm90ELb1ELb0ELb1ELb1ELb1ELb1ELb0ELb1ELb1ELb1ELb0ELb0EEENS1_21CollectiveEpilogueFwdINS6_IJSA_SA_SB_EEES9_SE_SG_Li256ELb1ELb1ELb0ELb0EEENS1_36VarlenDynamicPersistentTileSchedulerILi128ELi96ELi256ELi128ELb0ELb1ELb1ELb1ELb1ELb1EEEEEEEEEvNT_6ParamsE:
	.zero		3328


//--------------------- .nv.constant0._ZN7cutlass13device_kernelIN5flash11enable_sm90INS1_16FlashAttnFwdSm90INS1_25CollectiveMainloopFwdSm90ILi2EN4cute5tupleIJNS5_1CILi1EEES8_S8_EEENS6_IJNS7_ILi64EEESA_SA_EEELi512ENS_6half_tEfNS_4arch4Sm90ELb0ELb0ELb1ELb0ELb1ELb0ELb0ELb0ELb0ELb1ELb0ELb0EEENS1_21CollectiveEpilogueFwdINS6_IJSA_NS7_ILi512EEESA_EEES9_SC_SE_Li256ELb0ELb1ELb0ELb0EEENS1_29StaticPersistentTileSchedulerILb0EEEEEEEEEvNT_6ParamsE --------------------------
	.section	.nv.constant0._ZN7cutlass13device_kernelIN5flash11enable_sm90INS1_16FlashAttnFwdSm90INS1_25CollectiveMainloopFwdSm90ILi2EN4cute5tupleIJNS5_1CILi1EEES8_S8_EEENS6_IJNS7_ILi64EEESA_SA_EEELi512ENS_6half_tEfNS_4arch4Sm90ELb0ELb0ELb1ELb0ELb1ELb0ELb0ELb0ELb0ELb1ELb0ELb0EEENS1_21CollectiveEpilogueFwdINS6_IJSA_NS7_ILi512EEESA_EEES9_SC_SE_Li256ELb0ELb1ELb0ELb0EEENS1_29StaticPersistentTileSchedulerILb0EEEEEEEEEvNT_6ParamsE,"a",@progbits
	.sectionflags	@""
	.align	4
.nv.constant0._ZN7cutlass13device_kernelIN5flash11enable_sm90INS1_16FlashAttnFwdSm90INS1_25CollectiveMainloopFwdSm90ILi2EN4cute5tupleIJNS5_1CILi1EEES8_S8_EEENS6_IJNS7_ILi64EEESA_SA_EEELi512ENS_6half_tEfNS_4arch4Sm90ELb0ELb0ELb1ELb0ELb1ELb0ELb0ELb0ELb0ELb1ELb0ELb0EEENS1_21CollectiveEpilogueFwdINS6_IJSA_NS7_ILi512EEESA_EEES9_SC_SE_Li256ELb0ELb1ELb0ELb0EEENS1_29StaticPersistentTileSchedulerILb0EEEEEEEEEvNT_6ParamsE:
	.zero		3200


//--------------------- .nv.constant0._ZN7cutlass13device_kernelIN5flash11enable_sm90INS1_16FlashAttnFwdSm90INS1_25CollectiveMainloopFwdSm90ILi2EN4cute5tupleIJNS5_1CILi1EEES8_S8_EEENS6_IJNS7_ILi64EEESA_SA_EEELi512ENS_6half_tEfNS_4arch4Sm90ELb0ELb0ELb1ELb0ELb1ELb0ELb1ELb0ELb0ELb1ELb0ELb0EEENS1_21CollectiveEpilogueFwdINS6_IJSA_NS7_ILi512EEESA_EEES9_SC_SE_Li256ELb0ELb1ELb0ELb0EEENS1_29StaticPersistentTileSchedulerILb0EEEEEEEEEvNT_6ParamsE --------------------------
	.section	.nv.constant0._ZN7cutlass13device_kernelIN5flash11enable_sm90INS1_16FlashAttnFwdSm90INS1_25CollectiveMainloopFwdSm90ILi2EN4cute5tupleIJNS5_1CILi1EEES8_S8_EEENS6_IJNS7_ILi64EEESA_SA_EEELi512ENS_6half_tEfNS_4arch4Sm90ELb0ELb0ELb1ELb0ELb1ELb0ELb1ELb0ELb0ELb1ELb0ELb0EEENS1_21CollectiveEpilogueFwdINS6_IJSA_NS7_ILi512EEESA_EEES9_SC_SE_Li256ELb0ELb1ELb0ELb0EEENS1_29StaticPersistentTileSchedulerILb0EEEEEEEEEvNT_6ParamsE,"a",@progbits
	.sectionflags	@""
	.align	4
.nv.constant0._ZN7cutlass13device_kernelIN5flash11enable_sm90INS1_16FlashAttnFwdSm90INS1_25CollectiveMainloopFwdSm90ILi2EN4cute5tupleIJNS5_1CILi1EEES8_S8_EEENS6_IJNS7_ILi64EEESA_SA_EEELi512ENS_6half_tEfNS_4arch4Sm90ELb0ELb0ELb1ELb0ELb1ELb0ELb1ELb0ELb0ELb1ELb0ELb0EEENS1_21CollectiveEpilogueFwdINS6_IJSA_NS7_ILi512EEESA_EEES9_SC_SE_Li256ELb0ELb1ELb0ELb0EEENS1_29StaticPersistentTileSchedulerILb0EEEEEEEEEvNT_6ParamsE:
	.zero		3456


//--------------------- .nv.constant0._ZN7cutlass13device_kernelIN5flash11enable_sm90INS1_16FlashAttnFwdSm90INS1_25CollectiveMainloopFwdSm90ILi2EN4cute5tupleIJNS5_1CILi1EEES8_S8_EEENS6_IJNS7_ILi64EEESA_SA_EEELi512ENS_6half_tEfNS_4arch4Sm90ELb0ELb0ELb1ELb1ELb1ELb0ELb0ELb0ELb0ELb1ELb0ELb0EEENS1_21CollectiveEpilogueFwdINS6_IJSA_NS7_ILi512EEESA_EEES9_SC_SE_Li256ELb1ELb1ELb0ELb0EEENS1_36VarlenDynamicPersistentTileSchedulerILi64ELi64ELi256ELi128ELb0ELb1ELb1ELb0ELb1ELb1EEEEEEEEEvNT_6ParamsE --------------------------
	.section	.nv.constant0._ZN7cutlass13device_kernelIN5flash11enable_sm90INS1_16FlashAttnFwdSm90INS1_25CollectiveMainloopFwdSm90ILi2EN4cute5tupleIJNS5_1CILi1EEES8_S8_EEENS6_IJNS7_ILi64EEESA_SA_EEELi512ENS_6half_tEfNS_4arch4Sm90ELb0ELb0ELb1ELb1ELb1ELb0ELb0ELb0ELb0ELb1ELb0ELb0EEENS1_21CollectiveEpilogueFwdINS6_IJSA_NS7_ILi512EEESA_EEES9_SC_SE_Li256ELb1ELb1ELb0ELb0EEENS1_36VarlenDynamicPersistentTileSchedulerILi64ELi64ELi256ELi128ELb0ELb1ELb1ELb0ELb1ELb1EEEEEEEEEvNT_6ParamsE,"a",@progbits
	.sectionflags	@""
	.align	4
.nv.constant0._ZN7cutlass13device_kernelIN5flash11enable_sm90INS1_16FlashAttnFwdSm90INS1_25CollectiveMainloopFwdSm90ILi2EN4cute5tupleIJNS5_1CILi1EEES8_S8_EEENS6_IJNS7_ILi64EEESA_SA_EEELi512ENS_6half_tEfNS_4arch4Sm90ELb0ELb0ELb1ELb1ELb1ELb0ELb0ELb0ELb0ELb1ELb0ELb0EEENS1_21CollectiveEpilogueFwdINS6_IJSA_NS7_ILi512EEESA_EEES9_SC_SE_Li256ELb1ELb1ELb0ELb0EEENS1_36VarlenDynamicPersistentTileSchedulerILi64ELi64ELi256ELi128ELb0ELb1ELb1ELb0ELb1ELb1EEEEEEEEEvNT_6ParamsE:
	.zero		3328


//--------------------- .nv.constant0._ZN7cutlass13device_kernelIN5flash11enable_sm90INS1_16FlashAttnFwdSm90INS1_25CollectiveMainloopFwdSm90ILi2EN4cute5tupleIJNS5_1CILi1EEES8_S8_EEENS6_IJNS7_ILi64EEESA_SA_EEELi512ENS_6half_tEfNS_4arch4Sm90ELb0ELb0ELb1ELb1ELb1ELb1ELb0ELb0ELb0ELb1ELb0ELb0EEENS1_21CollectiveEpilogueFwdINS6_IJSA_NS7_ILi512EEESA_EEES9_SC_SE_Li256ELb1ELb1ELb0ELb0EEENS1_36VarlenDynamicPersistentTileSchedulerILi64ELi64ELi256ELi128ELb0ELb1ELb1ELb0ELb1ELb1EEEEEEEEEvNT_6ParamsE --------------------------
	.section	.nv.constant0._ZN7cutlass13device_kernelIN5flash11enable_sm90INS1_16FlashAttnFwdSm90INS1_25CollectiveMainloopFwdSm90ILi2EN4cute5tupleIJNS5_1CILi1EEES8_S8_EEENS6_IJNS7_ILi64EEESA_SA_EEELi512ENS_6half_tEfNS_4arch4Sm90ELb0ELb0ELb1ELb1ELb1ELb1ELb0ELb0ELb0ELb1ELb0ELb0EEENS1_21CollectiveEpilogueFwdINS6_IJSA_NS7_ILi512EEESA_EEES9_SC_SE_Li256ELb1ELb1ELb0ELb0EEENS1_36VarlenDynamicPersistentTileSchedulerILi64ELi64ELi256ELi128ELb0ELb1ELb1ELb0ELb1ELb1EEEEEEEEEvNT_6ParamsE,"a",@progbits
	.sectionflags	@""
	.align	4
.nv.constant0._ZN7cutlass13device_kernelIN5flash11enable_sm90INS1_16FlashAttnFwdSm90INS1_25CollectiveMainloopFwdSm90ILi2EN4cute5tupleIJNS5_1CILi1EEES8_S8_EEENS6_IJNS7_ILi64EEESA_SA_EEELi512ENS_6half_tEfNS_4arch4Sm90ELb0ELb0ELb1ELb1ELb1ELb1ELb0ELb0ELb0ELb1ELb0ELb0EEENS1_21CollectiveEpilogueFwdINS6_IJSA_NS7_ILi512EEESA_EEES9_SC_SE_Li256ELb1ELb1ELb0ELb0EEENS1_36VarlenDynamicPersistentTileSchedulerILi64ELi64ELi256ELi128ELb0ELb1ELb1ELb0ELb1ELb1EEEEEEEEEvNT_6ParamsE:
	.zero		3328


//--------------------- .nv.constant0._ZN7cutlass13device_kernelIN5flash11enable_sm90INS1_16FlashAttnFwdSm90INS1_25CollectiveMainloopFwdSm90ILi2EN4cute5tupleIJNS5_1CILi1EEES8_S8_EEENS6_IJNS7_ILi64EEESA_SA_EEELi512ENS_6half_tEfNS_4arch4Sm90ELb0ELb0ELb1ELb1ELb1ELb0ELb1ELb0ELb0ELb1ELb0ELb0EEENS1_21CollectiveEpilogueFwdINS6_IJSA_NS7_ILi512EEESA_EEES9_SC_SE_Li256ELb1ELb1ELb0ELb0EEENS1_36VarlenDynamicPersistentTileSchedulerILi64ELi64ELi256ELi128ELb0ELb1ELb1ELb0ELb1ELb1EEEEEEEEEvNT_6ParamsE --------------------------
	.section	.nv.constant0._ZN7cutlass13device_kernelIN5flash11enable_sm90INS1_16FlashAttnFwdSm90INS1_25CollectiveMainloopFwdSm90ILi2EN4cute5tupleIJNS5_1CILi1EEES8_S8_EEENS6_IJNS7_ILi64EEESA_SA_EEELi512ENS_6half_tEfNS_4arch4Sm90ELb0ELb0ELb1ELb1ELb1ELb0ELb1ELb0ELb0ELb1ELb0ELb0EEENS1_21CollectiveEpilogueFwdINS6_IJSA_NS7_ILi512EEESA_EEES9_SC_SE_Li256ELb1ELb1ELb0ELb0EEENS1_36VarlenDynamicPersistentTileSchedulerILi64ELi64ELi256ELi128ELb0ELb1ELb1ELb0ELb1ELb1EEEEEEEEEvNT_6ParamsE,"a",@progbits
	.sectionflags	@""
	.align	4
.nv.constant0._ZN7cutlass13device_kernelIN5flash11enable_sm90INS1_16FlashAttnFwdSm90INS1_25CollectiveMainloopFwdSm90ILi2EN4cute5tupleIJNS5_1CILi1EEES8_S8_EEENS6_IJNS7_ILi64EEESA_SA_EEELi512ENS_6half_tEfNS_4arch4Sm90ELb0ELb0ELb1ELb1ELb1ELb0ELb1ELb0ELb0ELb1ELb0ELb0EEENS1_21CollectiveEpilogueFwdINS6_IJSA_NS7_ILi512EEESA_EEES9_SC_SE_Li256ELb1ELb1ELb0ELb0EEENS1_36VarlenDynamicPersistentTileSchedulerILi64ELi64ELi256ELi128ELb0ELb1ELb1ELb0ELb1ELb1EEEEEEEEEvNT_6ParamsE:
	.zero		3584


//--------------------- .nv.constant0._ZN7cutlass13device_kernelIN5flash11enable_sm90INS1_16FlashAttnFwdSm90INS1_25CollectiveMainloopFwdSm90ILi2EN4cute5tupleIJNS5_1CILi1EEES8_S8_EEENS6_IJNS7_ILi64EEESA_SA_EEELi512ENS_6half_tEfNS_4arch4Sm90ELb0ELb0ELb1ELb1ELb1ELb1ELb1ELb0ELb0ELb1ELb0ELb0EEENS1_21CollectiveEpilogueFwdINS6_IJSA_NS7_ILi512EEESA_EEES9_SC_SE_Li256ELb1ELb1ELb0ELb0EEENS1_36VarlenDynamicPersistentTileSchedulerILi64ELi64ELi256ELi128ELb0ELb1ELb1ELb0ELb1ELb1EEEEEEEEEvNT_6ParamsE --------------------------
	.section	.nv.constant0._ZN7cutlass13device_kernelIN5flash11enable_sm90INS1_16FlashAttnFwdSm90INS1_25CollectiveMainloopFwdSm90ILi2EN4cute5tupleIJNS5_1CILi1EEES8_S8_EEENS6_IJNS7_ILi64EEESA_SA_EEELi512ENS_6half_tEfNS_4arch4Sm90ELb0ELb0ELb1ELb1ELb1ELb1ELb1ELb0ELb0ELb1ELb0ELb0EEENS1_21CollectiveEpilogueFwdINS6_IJSA_NS7_ILi512EEESA_EEES9_SC_SE_Li256ELb1ELb1ELb0ELb0EEENS1_36VarlenDynamicPersistentTileSchedulerILi64ELi64ELi256ELi128ELb0ELb1ELb1ELb0ELb1ELb1EEEEEEEEEvNT_6ParamsE,"a",@progbits
	.sectionflags	@""
	.align	4
.nv.constant0._ZN7cutlass13device_kernelIN5flash11enable_sm90INS1_16FlashAttnFwdSm90INS1_25CollectiveMainloopFwdSm90ILi2EN4cute5tupleIJNS5_1CILi1EEES8_S8_EEENS6_IJNS7_ILi64EEESA_SA_EEELi512ENS_6half_tEfNS_4arch4Sm90ELb0ELb0ELb1ELb1ELb1ELb1ELb1ELb0ELb0ELb1ELb0ELb0EEENS1_21CollectiveEpilogueFwdINS6_IJSA_NS7_ILi512EEESA_EEES9_SC_SE_Li256ELb1ELb1ELb0ELb0EEENS1_36VarlenDynamicPersistentTileSchedulerILi64ELi64ELi256ELi128ELb0ELb1ELb1ELb0ELb1ELb1EEEEEEEEEvNT_6ParamsE:
	.zero		3584


//--------------------- .nv.constant0._ZN7cutlass13device_kernelIN5flash11enable_sm90INS1_16FlashAttnFwdSm90INS1_25CollectiveMainloopFwdSm90ILi2EN4cute5tupleIJNS5_1CILi1EEES8_S8_EEENS6_IJNS7_ILi64EEESA_SA_EEELi512ENS_6half_tEfNS_4arch4Sm90ELb0ELb1ELb1ELb0ELb1ELb0ELb0ELb0ELb0ELb1ELb0ELb0EEENS1_21CollectiveEpilogueFwdINS6_IJSA_NS7_ILi512EEESA_EEES9_SC_SE_Li256ELb0ELb1ELb0ELb0EEENS1_30DynamicPersistentTileSchedulerILi256ELi128ELb0ELb1ELb1EEEEEEEEEvNT_6ParamsE --------------------------
	.section	.nv.constant0._ZN7cutlass13device_kernelIN5flash11enable_sm90INS1_16FlashAttnFwdSm90INS1_25CollectiveMainloopFwdSm90ILi2EN4cute5tupleIJNS5_1CILi1EEES8_S8_EEENS6_IJNS7_ILi64EEESA_SA_EEELi512ENS_6half_tEfNS_4arch4Sm90ELb0ELb1ELb1ELb0ELb1ELb0ELb0ELb0ELb0ELb1ELb0ELb0EEENS1_21CollectiveEpilogueFwdINS6_IJSA_NS7_ILi512EEESA_EEES9_SC_SE_Li256ELb0ELb1ELb0ELb0EEENS1_30DynamicPersistentTileSchedulerILi256ELi128ELb0ELb1ELb1EEEEEEEEEvNT_6ParamsE,"a",@progbits
	.sectionflags	@""
	.align	4
.nv.constant0._ZN7cutlass13device_kernelIN5flash11enable_sm90INS1_16FlashAttnFwdSm90INS1_25CollectiveMainloopFwdSm90ILi2EN4cute5tupleIJNS5_1CILi1EEES8_S8_EEENS6_IJNS7_ILi64EEESA_SA_EEELi512ENS_6half_tEfNS_4arch4Sm90ELb0ELb1ELb1ELb0ELb1ELb0ELb0ELb0ELb0ELb1ELb0ELb0EEENS1_21CollectiveEpilogueFwdINS6_IJSA_NS7_ILi512EEESA_EEES9_SC_SE_Li256ELb0ELb1ELb0ELb0EEENS1_30DynamicPersistentTileSchedulerILi256ELi128ELb0ELb1ELb1EEEEEEEEEvNT_6ParamsE:
	.zero		3328


//--------------------- .nv.constant0._ZN7cutlass13device_kernelIN5flash11enable_sm90INS1_16FlashAttnFwdSm90INS1_25CollectiveMainloopFwdSm90ILi2EN4cute5tupleIJNS5_1CILi1EEES8_S8_EEENS6_IJNS7_ILi64EEESA_SA_EEELi512ENS_6half_tEfNS_4arch4Sm90ELb0ELb1ELb1ELb0ELb1ELb0ELb1ELb0ELb0ELb1ELb0ELb0EEENS1_21CollectiveEpilogueFwdINS6_IJSA_NS7_ILi512EEESA_EEES9_SC_SE_Li256ELb0ELb1ELb0ELb0EEENS1_30DynamicPersistentTileSchedulerILi256ELi128ELb0ELb1ELb1EEEEEEEEEvNT_6ParamsE --------------------------
	.section	.nv.constant0._ZN7cutlass13device_kernelIN5flash11enable_sm90INS1_16FlashAttnFwdSm90INS1_25CollectiveMainloopFwdSm90ILi2EN4cute5tupleIJNS5_1CILi1EEES8_S8_EEENS6_IJNS7_ILi64EEESA_SA_EEELi512ENS_6half_tEfNS_4arch4Sm90ELb0ELb1ELb1ELb0ELb1ELb0ELb1ELb0ELb0ELb1ELb0ELb0EEENS1_21CollectiveEpilogueFwdINS6_IJSA_NS7_ILi512EEESA_EEES9_SC_SE_Li256ELb0ELb1ELb0ELb0EEENS1_30DynamicPersistentTileSchedulerILi256ELi128ELb0ELb1ELb1EEEEEEEEEvNT_6ParamsE,"a",@progbits
	.sectionflags	@""
	.align	4
.nv.constant0._ZN7cutlass13device_kernelIN5flash11enable_sm90INS1_16FlashAttnFwdSm90INS1_25CollectiveMainloopFwdSm90ILi2EN4cute5tupleIJNS5_1CILi1EEES8_S8_EEENS6_IJNS7_ILi64EEESA_SA_EEELi512ENS_6half_tEfNS_4arch4Sm90ELb0ELb1ELb1ELb0ELb1ELb0ELb1ELb0ELb0ELb1ELb0ELb0EEENS1_21CollectiveEpilogueFwdINS6_IJSA_NS7_ILi512EEESA_EEES9_SC_SE_Li256ELb0ELb1ELb0ELb0EEENS1_30DynamicPersistentTileSchedulerILi256ELi128ELb0ELb1ELb1EEEEEEEEEvNT_6ParamsE:
	.zero		3584


//--------------------- .nv.constant0._ZN7cutlass13device_kernelIN5flash11enable_sm90INS1_16FlashAttnFwdSm90INS1_25CollectiveMainloopFwdSm90ILi2EN4cute5tupleIJNS5_1CILi1EEES8_S8_EEENS6_IJNS7_ILi64EEESA_SA_EEELi512ENS_6half_tEfNS_4arch4Sm90ELb0ELb1ELb1ELb1ELb1ELb0ELb0ELb0ELb0ELb1ELb0ELb0EEENS1_21CollectiveEpilogueFwdINS6_IJSA_NS7_ILi512EEESA_EEES9_SC_SE_Li256ELb1ELb1ELb0ELb0EEENS1_36VarlenDynamicPersistentTileSchedulerILi64ELi64ELi256ELi128ELb0ELb1ELb1ELb1ELb0ELb1EEEEEEEEEvNT_6ParamsE --------------------------
	.section	.nv.constant0._ZN7cutlass13device_kernelIN5flash11enable_sm90INS1_16FlashAttnFwdSm90INS1_25CollectiveMainloopFwdSm90ILi2EN4cute5tupleIJNS5_1CILi1EEES8_S8_EEENS6_IJNS7_ILi64EEESA_SA_EEELi512ENS_6half_tEfNS_4arch4Sm90ELb0ELb1ELb1ELb1ELb1ELb0ELb0ELb0ELb0ELb1ELb0ELb0EEENS1_21CollectiveEpilogueFwdINS6_IJSA_NS7_ILi512EEESA_EEES9_SC_SE_Li256ELb1ELb1ELb0ELb0EEENS1_36VarlenDynamicPersistentTileSchedulerILi64ELi64ELi256ELi128ELb0ELb1ELb1ELb1ELb0ELb1EEEEEEEEEvNT_6ParamsE,"a",@progbits
	.sectionflags	@""
	.align	4
.nv.constant0._ZN7cutlass13device_kernelIN5flash11enable_sm90INS1_16FlashAttnFwdSm90INS1_25CollectiveMainloopFwdSm90ILi2EN4cute5tupleIJNS5_1CILi1EEES8_S8_EEENS6_IJNS7_ILi64EEESA_SA_EEELi512ENS_6half_tEfNS_4arch4Sm90ELb0ELb1ELb1ELb1ELb1ELb0ELb0ELb0ELb0ELb1ELb0ELb0EEENS1_21CollectiveEpilogueFwdINS6_IJSA_NS7_ILi512EEESA_EEES9_SC_SE_Li256ELb1ELb1ELb0ELb0EEENS1_36VarlenDynamicPersistentTileSchedulerILi64ELi64ELi256ELi128ELb0ELb1ELb1ELb1ELb0ELb1EEEEEEEEEvNT_6ParamsE:
	.zero		3328


//--------------------- .nv.constant0._ZN7cutlass13device_kernelIN5flash11enable_sm90INS1_16FlashAttnFwdSm90INS1_25CollectiveMainloopFwdSm90ILi2EN4cute5tupleIJNS5_1CILi1EEES8_S8_EEENS6_IJNS7_ILi64EEESA_SA_EEELi512ENS_6half_tEfNS_4arch4Sm90ELb0ELb1ELb1ELb1ELb1ELb1ELb0ELb0ELb0ELb1ELb0ELb0EEENS1_21CollectiveEpilogueFwdINS6_IJSA_NS7_ILi512EEESA_EEES9_SC_SE_Li256ELb1ELb1ELb0ELb0EEENS1_36VarlenDynamicPersistentTileSchedulerILi64ELi64ELi256ELi128ELb0ELb1ELb1ELb1ELb0ELb1EEEEEEEEEvNT_6ParamsE --------------------------
	.section	.nv.constant0._ZN7cutlass13device_kernelIN5flash11enable_sm90INS1_16FlashAttnFwdSm90INS1_25CollectiveMainloopFwdSm90ILi2EN4cute5tupleIJNS5_1CILi1EEES8_S8_EEENS6_IJNS7_ILi64EEESA_SA_EEELi512ENS_6half_tEfNS_4arch4Sm90ELb0ELb1ELb1ELb1ELb1ELb1ELb0ELb0ELb0ELb1ELb0ELb0EEENS1_21CollectiveEpilogueFwdINS6_IJSA_NS7_ILi512EEESA_EEES9_SC_SE_Li256ELb1ELb1ELb0ELb0EEENS1_36VarlenDynamicPersistentTileSchedulerILi64ELi64ELi256ELi128ELb0ELb1ELb1ELb1ELb0ELb1EEEEEEEEEvNT_6ParamsE,"a",@progbits
	.sectionflags	@""
	.align	4
.nv.constant0._ZN7cutlass13device_kernelIN5flash11enable_sm90INS1_16FlashAttnFwdSm90INS1_25CollectiveMainloopFwdSm90ILi2EN4cute5tupleIJNS5_1CILi1EEES8_S8_EEENS6_IJNS7_ILi64EEESA_SA_EEELi512ENS_6half_tEfNS_4arch4Sm90ELb0ELb1ELb1ELb1ELb1ELb1ELb0ELb0ELb0ELb1ELb0ELb0EEENS1_21CollectiveEpilogueFwdINS6_IJSA_NS7_ILi512EEESA_EEES9_SC_SE_Li256ELb1ELb1ELb0ELb0EEENS1_36VarlenDynamicPersistentTileSchedulerILi64ELi64ELi256ELi128ELb0ELb1ELb1ELb1ELb0ELb1EEEEEEEEEvNT_6ParamsE:
	.zero		3328


//--------------------- .nv.constant0._ZN7cutlass13device_kernelIN5flash11enable_sm90INS1_16FlashAttnFwdSm90INS1_25CollectiveMainloopFwdSm90ILi2EN4cute5tupleIJNS5_1CILi1EEES8_S8_EEENS6_IJNS7_ILi64EEESA_SA_EEELi512ENS_6half_tEfNS_4arch4Sm90ELb0ELb1ELb1ELb1ELb1ELb0ELb1ELb0ELb0ELb1ELb0ELb0EEENS1_21CollectiveEpilogueFwdINS6_IJSA_NS7_ILi512EEESA_EEES9_SC_SE_Li256ELb1ELb1ELb0ELb0EEENS1_36VarlenDynamicPersistentTileSchedulerILi64ELi64ELi256ELi128ELb0ELb1ELb1ELb1ELb0ELb1EEEEEEEEEvNT_6ParamsE --------------------------
	.section	.nv.constant0._ZN7cutlass13device_kernelIN5flash11enable_sm90INS1_16FlashAttnFwdSm90INS1_25CollectiveMainloopFwdSm90ILi2EN4cute5tupleIJNS5_1CILi1EEES8_S8_EEENS6_IJNS7_ILi64EEESA_SA_EEELi512ENS_6half_tEfNS_4arch4Sm90ELb0ELb1ELb1ELb1ELb1ELb0ELb1ELb0ELb0ELb1ELb0ELb0EEENS1_21CollectiveEpilogueFwdINS6_IJSA_NS7_ILi512EEESA_EEES9_SC_SE_Li256ELb1ELb1ELb0ELb0EEENS1_36VarlenDynamicPersistentTileSchedulerILi64ELi64ELi256ELi128ELb0ELb1ELb1ELb1ELb0ELb1EEEEEEEEEvNT_6ParamsE,"a",@progbits
	.sectionflags	@""
	.align	4
.nv.constant0._ZN7cutlass13device_kernelIN5flash11enable_sm90INS1_16FlashAttnFwdSm90INS1_25CollectiveMainloopFwdSm90ILi2EN4cute5tupleIJNS5_1CILi1EEES8_S8_EEENS6_IJNS7_ILi64EEESA_SA_EEELi512ENS_6half_tEfNS_4arch4Sm90ELb0ELb1ELb1ELb1ELb1ELb0ELb1ELb0ELb0ELb1ELb0ELb0EEENS1_21CollectiveEpilogueFwdINS6_IJSA_NS7_ILi512EEESA_EEES9_SC_SE_Li256ELb1ELb1ELb0ELb0EEENS1_36VarlenDynamicPersistentTileSchedulerILi64ELi64ELi256ELi128ELb0ELb1ELb1ELb1ELb0ELb1EEEEEEEEEvNT_6ParamsE:
	.zero		3584


//--------------------- .nv.constant0._ZN7cutlass13device_kernelIN5flash11enable_sm90INS1_16FlashAttnFwdSm90INS1_25CollectiveMainloopFwdSm90ILi2EN4cute5tupleIJNS5_1CILi1EEES8_S8_EEENS6_IJNS7_ILi64EEESA_SA_EEELi512ENS_6half_tEfNS_4arch4Sm90ELb0ELb1ELb1ELb1ELb1ELb1ELb1ELb0ELb0ELb1ELb0ELb0EEENS1_21CollectiveEpilogueFwdINS6_IJSA_NS7_ILi512EEESA_EEES9_SC_SE_Li256ELb1ELb1ELb0ELb0EEENS1_36VarlenDynamicPersistentTileSchedulerILi64ELi64ELi256ELi128ELb0ELb1ELb1ELb1ELb0ELb1EEEEEEEEEvNT_6ParamsE --------------------------
	.section	.nv.constant0._ZN7cutlass13device_kernelIN5flash11enable_sm90INS1_16FlashAttnFwdSm90INS1_25CollectiveMainloopFwdSm90ILi2EN4cute5tupleIJNS5_1CILi1EEES8_S8_EEENS6_IJNS7_ILi64EEESA_SA_EEELi512ENS_6half_tEfNS_4arch4Sm90ELb0ELb1ELb1ELb1ELb1ELb1ELb1ELb0ELb0ELb1ELb0ELb0EEENS1_21CollectiveEpilogueFwdINS6_IJSA_NS7_ILi512EEESA_EEES9_SC_SE_Li256ELb1ELb1ELb0ELb0EEENS1_36VarlenDynamicPersistentTileSchedulerILi64ELi64ELi256ELi128ELb0ELb1ELb1ELb1ELb0ELb1EEEEEEEEEvNT_6ParamsE,"a",@progbits
	.sectionflags	@""
	.align	4
.nv.constant0._ZN7cutlass13device_kernelIN5flash11enable_sm90INS1_16FlashAttnFwdSm90INS1_25CollectiveMainloopFwdSm90ILi2EN4cute5tupleIJNS5_1CILi1EEES8_S8_EEENS6_IJNS7_ILi64EEESA_SA_EEELi512ENS_6half_tEfNS_4arch4Sm90ELb0ELb1ELb1ELb1ELb1ELb1ELb1ELb0ELb0ELb1ELb0ELb0EEENS1_21CollectiveEpilogueFwdINS6_IJSA_NS7_ILi512EEESA_EEES9_SC_SE_Li256ELb1ELb1ELb0ELb0EEENS1_36VarlenDynamicPersistentTileSchedulerILi64ELi64ELi256ELi128ELb0ELb1ELb1ELb1ELb0ELb1EEEEEEEEEvNT_6ParamsE:
	.zero		3584


//--------------------- .nv.constant0._ZN7cutlass13device_kernelIN5flash11enable_sm90INS1_16FlashAttnFwdSm90INS1_25CollectiveMainloopFwdSm90ILi2EN4cute5tupleIJNS5_1CILi1EEES8_S8_EEENS6_IJNS7_ILi64EEESA_SA_EEELi512ENS_6half_tEfNS_4arch4Sm90ELb1ELb0ELb1ELb0ELb1ELb0ELb0ELb0ELb0ELb1ELb0ELb0EEENS1_21CollectiveEpilogueFwdINS6_IJSA_NS7_ILi512EEESA_EEES9_SC_SE_Li256ELb0ELb1ELb0ELb0EEENS1_30DynamicPersistentTileSchedulerILi256ELi128ELb0ELb1ELb1EEEEEEEEEvNT_6ParamsE --------------------------
	.section	.nv.constant0._ZN7cutlass13device_kernelIN5flash11enable_sm90INS1_16FlashAttnFwdSm90INS1_25CollectiveMainloopFwdSm90ILi2EN4cute5tupleIJNS5_1CILi1EEES8_S8_EEENS6_IJNS7_ILi64EEESA_SA_EEELi512ENS_6half_tEfNS_4arch4Sm90ELb1ELb0ELb1ELb0ELb1ELb0ELb0ELb0ELb0ELb1ELb0ELb0EEENS1_21CollectiveEpilogueFwdINS6_IJSA_NS7_ILi512EEESA_EEES9_SC_SE_Li256ELb0ELb1ELb0ELb0EEENS1_30DynamicPersistentTileSchedulerILi256ELi128ELb0ELb1ELb1EEEEEEEEEvNT_6ParamsE,"a",@progbits
	.sectionflags	@""
	.align	4
.nv.constant0._ZN7cutlass13device_kernelIN5flash11enable_sm90INS1_16FlashAttnFwdSm90INS1_25CollectiveMainloopFwdSm90ILi2EN4cute5tupleIJNS5_1CILi1EEES8_S8_EEENS6_IJNS7_ILi64EEESA_SA_EEELi512ENS_6half_tEfNS_4arch4Sm90ELb1ELb0ELb1ELb0ELb1ELb0ELb0ELb0ELb0ELb1ELb0ELb0EEENS1_21CollectiveEpilogueFwdINS6_IJSA_NS7_ILi512EEESA_EEES9_SC_SE_Li256ELb0ELb1ELb0ELb0EEENS1_30DynamicPersistentTileSchedulerILi256ELi128ELb0ELb1ELb1EEEEEEEEEvNT_6ParamsE:
	.zero		3328


//--------------------- .nv.constant0._ZN7cutlass13device_kernelIN5flash11enable_sm90INS1_16FlashAttnFwdSm90INS1_25CollectiveMainloopFwdSm90ILi2EN4cute5tupleIJNS5_1CILi1EEES8_S8_EEENS6_IJNS7_ILi64EEESA_SA_EEELi512ENS_6half_tEfNS_4arch4Sm90ELb1ELb0ELb1ELb0ELb1ELb0ELb1ELb0ELb0ELb1ELb0ELb0EEENS1_21CollectiveEpilogueFwdINS6_IJSA_NS7_ILi512EEESA_EEES9_SC_SE_Li256ELb0ELb1ELb0ELb0EEENS1_30DynamicPersistentTileSchedulerILi256ELi128ELb0ELb1ELb1EEEEEEEEEvNT_6ParamsE --------------------------
	.section	.nv.constant0._ZN7cutlass13device_kernelIN5flash11enable_sm90INS1_16FlashAttnFwdSm90INS1_25CollectiveMainloopFwdSm90ILi2EN4cute5tupleIJNS5_1CILi1EEES8_S8_EEENS6_IJNS7_ILi64EEESA_SA_EEELi512ENS_6half_tEfNS_4arch4Sm90ELb1ELb0ELb1ELb0ELb1ELb0ELb1ELb0ELb0ELb1ELb0ELb0EEENS1_21CollectiveEpilogueFwdINS6_IJSA_NS7_ILi512EEESA_EEES9_SC_SE_Li256ELb0ELb1ELb0ELb0EEENS1_30DynamicPersistentTileSchedulerILi256ELi128ELb0ELb1ELb1EEEEEEEEEvNT_6ParamsE,"a",@progbits
	.sectionflags	@""
	.align	4
.nv.constant0._ZN7cutlass13device_kernelIN5flash11enable_sm90INS1_16FlashAttnFwdSm90INS1_25CollectiveMainloopFwdSm90ILi2EN4cute5tupleIJNS5_1CILi1EEES8_S8_EEENS6_IJNS7_ILi64EEESA_SA_EEELi512ENS_6half_tEfNS_4arch4Sm90ELb1ELb0ELb1ELb0ELb1ELb0ELb1ELb0ELb0ELb1ELb0ELb0EEENS1_21CollectiveEpilogueFwdINS6_IJSA_NS7_ILi512EEESA_EEES9_SC_SE_Li256ELb0ELb1ELb0ELb0EEENS1_30DynamicPersistentTileSchedulerILi256ELi128ELb0ELb1ELb1EEEEEEEEEvNT_6ParamsE:
	.zero		3584


//--------------------- .nv.constant0._ZN7cutlass13device_kernelIN5flash11enable_sm90INS1_16FlashAttnFwdSm90INS1_25CollectiveMainloopFwdSm90ILi2EN4cute5tupleIJNS5_1CILi1EEES8_S8_EEENS6_IJNS7_ILi64EEESA_SA_EEELi512ENS_6half_tEfNS_4arch4Sm90ELb1ELb0ELb1ELb1ELb1ELb0ELb0ELb0ELb0ELb1ELb0ELb0EEENS1_21CollectiveEpilogueFwdINS6_IJSA_NS7_ILi512EEESA_EEES9_SC_SE_Li256ELb1ELb1ELb0ELb0EEENS1_36VarlenDynamicPersistentTileSchedulerILi64ELi64ELi256ELi128ELb0ELb1ELb1ELb1ELb1ELb1EEEEEEEEEvNT_6ParamsE --------------------------
	.section	.nv.constant0._ZN7cutlass13device_kernelIN5flash11enable_sm90INS1_16FlashAttnFwdSm90INS1_25CollectiveMainloopFwdSm90ILi2EN4cute5tupleIJNS5_1CILi1EEES8_S8_EEENS6_IJNS7_ILi64EEESA_SA_EEELi512ENS_6half_tEfNS_4arch4Sm90ELb1ELb0ELb1ELb1ELb1ELb0ELb0ELb0ELb0ELb1ELb0ELb0EEENS1_21CollectiveEpilogueFwdINS6_IJSA_NS7_ILi512EEESA_EEES9_SC_SE_Li256ELb1ELb1ELb0ELb0EEENS1_36VarlenDynamicPersistentTileSchedulerILi64ELi64ELi256ELi128ELb0ELb1ELb1ELb1ELb1ELb1EEEEEEEEEvNT_6ParamsE,"a",@progbits
	.sectionflags	@""
	.align	4
.nv.constant0._ZN7cutlass13device_kernelIN5flash11enable_sm90INS1_16FlashAttnFwdSm90INS1_25CollectiveMainloopFwdSm90ILi2EN4cute5tupleIJNS5_1CILi1EEES8_S8_EEENS6_IJNS7_ILi64EEESA_SA_EEELi512ENS_6half_tEfNS_4arch4Sm90ELb1ELb0ELb1ELb1ELb1ELb0ELb0ELb0ELb0ELb1ELb0ELb0EEENS1_21CollectiveEpilogueFwdINS6_IJSA_NS7_ILi512EEESA_EEES9_SC_SE_Li256ELb1ELb1ELb0ELb0EEENS1_36VarlenDynamicPersistentTileSchedulerILi64ELi64ELi256ELi128ELb0ELb1ELb1ELb1ELb1ELb1EEEEEEEEEvNT_6ParamsE:
	.zero		3328


//--------------------- .nv.constant0._ZN7cutlass13device_kernelIN5flash11enable_sm90INS1_16FlashAttnFwdSm90INS1_25CollectiveMainloopFwdSm90ILi2EN4cute5tupleIJNS5_1CILi1EEES8_S8_EEENS6_IJNS7_ILi64EEESA_SA_EEELi512ENS_6half_tEfNS_4arch4Sm90ELb1ELb0ELb1ELb1ELb1ELb1ELb0ELb0ELb0ELb1ELb0ELb0EEENS1_21CollectiveEpilogueFwdINS6_IJSA_NS7_ILi512EEESA_EEES9_SC_SE_Li256ELb1ELb1ELb0ELb0EEENS1_36VarlenDynamicPersistentTileSchedulerILi64ELi64ELi256ELi128ELb0ELb1ELb1ELb1ELb1ELb1EEEEEEEEEvNT_6ParamsE --------------------------
	.section	.nv.constant0._ZN7cutlass13device_kernelIN5flash11enable_sm90INS1_16FlashAttnFwdSm90INS1_25CollectiveMainloopFwdSm90ILi2EN4cute5tupleIJNS5_1CILi1EEES8_S8_EEENS6_IJNS7_ILi64EEESA_SA_EEELi512ENS_6half_tEfNS_4arch4Sm90ELb1ELb0ELb1ELb1ELb1ELb1ELb0ELb0ELb0ELb1ELb0ELb0EEENS1_21CollectiveEpilogueFwdINS6_IJSA_NS7_ILi512EEESA_EEES9_SC_SE_Li256ELb1ELb1ELb0ELb0EEENS1_36VarlenDynamicPersistentTileSchedulerILi64ELi64ELi256ELi128ELb0ELb1ELb1ELb1ELb1ELb1EEEEEEEEEvNT_6ParamsE,"a",@progbits
	.sectionflags	@""
	.align	4
.nv.constant0._ZN7cutlass13device_kernelIN5flash11enable_sm90INS1_16FlashAttnFwdSm90INS1_25CollectiveMainloopFwdSm90ILi2EN4cute5tupleIJNS5_1CILi1EEES8_S8_EEENS6_IJNS7_ILi64EEESA_SA_EEELi512ENS_6half_tEfNS_4arch4Sm90ELb1ELb0ELb1ELb1ELb1ELb1ELb0ELb0ELb0ELb1ELb0ELb0EEENS1_21CollectiveEpilogueFwdINS6_IJSA_NS7_ILi512EEESA_EEES9_SC_SE_Li256ELb1ELb1ELb0ELb0EEENS1_36VarlenDynamicPersistentTileSchedulerILi64ELi64ELi256ELi128ELb0ELb1ELb1ELb1ELb1ELb1EEEEEEEEEvNT_6ParamsE:
	.zero		3328


//--------------------- .nv.constant0._ZN7cutlass13device_kernelIN5flash11enable_sm90INS1_16FlashAttnFwdSm90INS1_25CollectiveMainloopFwdSm90ILi2EN4cute5tupleIJNS5_1CILi1EEES8_S8_EEENS6_IJNS7_ILi64EEESA_SA_EEELi512ENS_6half_tEfNS_4arch4Sm90ELb1ELb0ELb1ELb1ELb1ELb0ELb1ELb0ELb0ELb1ELb0ELb0EEENS1_21CollectiveEpilogueFwdINS6_IJSA_NS7_ILi512EEESA_EEES9_SC_SE_Li256ELb1ELb1ELb0ELb0EEENS1_36VarlenDynamicPersistentTileSchedulerILi64ELi64ELi256ELi128ELb0ELb1ELb1ELb1ELb1ELb1EEEEEEEEEvNT_6ParamsE --------------------------
	.section	.nv.constant0._ZN7cutlass13device_kernelIN5flash11enable_sm90INS1_16FlashAttnFwdSm90INS1_25CollectiveMainloopFwdSm90ILi2EN4cute5tupleIJNS5_1CILi1EEES8_S8_EEENS6_IJNS7_ILi64EEESA_SA_EEELi512ENS_6half_tEfNS_4arch4Sm90ELb1ELb0ELb1ELb1ELb1ELb0ELb1ELb0ELb0ELb1ELb0ELb0EEENS1_21CollectiveEpilogueFwdINS6_IJSA_NS7_ILi512EEESA_EEES9_SC_SE_Li256ELb1ELb1ELb0ELb0EEENS1_36VarlenDynamicPersistentTileSchedulerILi64ELi64ELi256ELi128ELb0ELb1ELb1ELb1ELb1ELb1EEEEEEEEEvNT_6ParamsE,"a",@progbits
	.sectionflags	@""
	.align	4
.nv.constant0._ZN7cutlass13device_kernelIN5flash11enable_sm90INS1_16FlashAttnFwdSm90INS1_25CollectiveMainloopFwdSm90ILi2EN4cute5tupleIJNS5_1CILi1EEES8_S8_EEENS6_IJNS7_ILi64EEESA_SA_EEELi512ENS_6half_tEfNS_4arch4Sm90ELb1ELb0ELb1ELb1ELb1ELb0ELb1ELb0ELb0ELb1ELb0ELb0EEENS1_21CollectiveEpilogueFwdINS6_IJSA_NS7_ILi512EEESA_EEES9_SC_SE_Li256ELb1ELb1ELb0ELb0EEENS1_36VarlenDynamicPersistentTileSchedulerILi64ELi64ELi256ELi128ELb0ELb1ELb1ELb1ELb1ELb1EEEEEEEEEvNT_6ParamsE:
	.zero		3584


//--------------------- .nv.constant0._ZN7cutlass13device_kernelIN5flash11enable_sm90INS1_16FlashAttnFwdSm90INS1_25CollectiveMainloopFwdSm90ILi2EN4cute5tupleIJNS5_1CILi1EEES8_S8_EEENS6_IJNS7_ILi64EEESA_SA_EEELi512ENS_6half_tEfNS_4arch4Sm90ELb1ELb0ELb1ELb1ELb1ELb1ELb1ELb0ELb0ELb1ELb0ELb0EEENS1_21CollectiveEpilogueFwdINS6_IJSA_NS7_ILi512EEESA_EEES9_SC_SE_Li256ELb1ELb1ELb0ELb0EEENS1_36VarlenDynamicPersistentTileSchedulerILi64ELi64ELi256ELi128ELb0ELb1ELb1ELb1ELb1ELb1EEEEEEEEEvNT_6ParamsE --------------------------
	.section	.nv.constant0._ZN7cutlass13device_kernelIN5flash11enable_sm90INS1_16FlashAttnFwdSm90INS1_25CollectiveMainloopFwdSm90ILi2EN4cute5tupleIJNS5_1CILi1EEES8_S8_EEENS6_IJNS7_ILi64EEESA_SA_EEELi512ENS_6half_tEfNS_4arch4Sm90ELb1ELb0ELb1ELb1ELb1ELb1ELb1ELb0ELb0ELb1ELb0ELb0EEENS1_21CollectiveEpilogueFwdINS6_IJSA_NS7_ILi512EEESA_EEES9_SC_SE_Li256ELb1ELb1ELb0ELb0EEENS1_36VarlenDynamicPersistentTileSchedulerILi64ELi64ELi256ELi128ELb0ELb1ELb1ELb1ELb1ELb1EEEEEEEEEvNT_6ParamsE,"a",@progbits
	.sectionflags	@""
	.align	4
.nv.constant0._ZN7cutlass13device_kernelIN5flash11enable_sm90INS1_16FlashAttnFwdSm90INS1_25CollectiveMainloopFwdSm90ILi2EN4cute5tupleIJNS5_1CILi1EEES8_S8_EEENS6_IJNS7_ILi64EEESA_SA_EEELi512ENS_6half_tEfNS_4arch4Sm90ELb1ELb0ELb1ELb1ELb1ELb1ELb1ELb0ELb0ELb1ELb0ELb0EEENS1_21CollectiveEpilogueFwdINS6_IJSA_NS7_ILi512EEESA_EEES9_SC_SE_Li256ELb1ELb1ELb0ELb0EEENS1_36VarlenDynamicPersistentTileSchedulerILi64ELi64ELi256ELi128ELb0ELb1ELb1ELb1ELb1ELb1EEEEEEEEEvNT_6ParamsE:
	.zero		3584


//--------------------- .nv.constant0._ZN7cutlass13device_kernelIN5flash11enable_sm90INS1_16FlashAttnFwdSm90INS1_25CollectiveMainloopFwdSm90ILi2EN4cute5tupleIJNS5_1CILi1EEES8_S8_EEENS6_IJNS7_ILi128EEENS7_ILi96EEENS7_ILi64EEEEEELi256ENS_6half_tEfNS_4arch4Sm90ELb0ELb0ELb1ELb0ELb1ELb0ELb0ELb1ELb0ELb1ELb0ELb0EEENS1_21CollectiveEpilogueFwdINS6_IJSA_NS7_ILi256EEESB_EEES9_SE_SG_Li256ELb0ELb1ELb0ELb0EEENS1_29StaticPersistentTileSchedulerILb0EEEEEEEEEvNT_6ParamsE --------------------------
	.section	.nv.constant0._ZN7cutlass13device_kernelIN5flash11enable_sm90INS1_16FlashAttnFwdSm90INS1_25CollectiveMainloopFwdSm90ILi2EN4cute5tupleIJNS5_1CILi1EEES8_S8_EEENS6_IJNS7_ILi128EEENS7_ILi96EEENS7_ILi64EEEEEELi256ENS_6half_tEfNS_4arch4Sm90ELb0ELb0ELb1ELb0ELb1ELb0ELb0ELb1ELb0ELb1ELb0ELb0EEENS1_21CollectiveEpilogueFwdINS6_IJSA_NS7_ILi256EEESB_EEES9_SE_SG_Li256ELb0ELb1ELb0ELb0EEENS1_29StaticPersistentTileSchedulerILb0EEEEEEEEEvNT_6ParamsE,"a",@progbits
	.sectionflags	@""
	.align	4
.nv.constant0._ZN7cutlass13device_kernelIN5flash11enable_sm90INS1_16FlashAttnFwdSm90INS1_25CollectiveMainloopFwdSm90ILi2EN4cute5tupleIJNS5_1CILi1EEES8_S8_EEENS6_IJNS7_ILi128EEENS7_ILi96EEENS7_ILi64EEEEEELi256ENS_6half_tEfNS_4arch4Sm90ELb0ELb0ELb1ELb0ELb1ELb0ELb0ELb1ELb0ELb1ELb0ELb0EEENS1_21CollectiveEpilogueFwdINS6_IJSA_NS7_ILi256EEESB_EEES9_SE_SG_Li256ELb0ELb1ELb0ELb0EEENS1_29StaticPersistentTileSchedulerILb0EEEEEEEEEvNT_6ParamsE:
	.zero		3200


//--------------------- .nv.constant0._ZN7cutlass13device_kernelIN5flash11enable_sm90INS1_16FlashAttnFwdSm90INS1_25CollectiveMainloopFwdSm90ILi2EN4cute5tupleIJNS5_1CILi1EEES8_S8_EEENS6_IJNS7_ILi128EEENS7_ILi96EEENS7_ILi64EEEEEELi256ENS_6half_tEfNS_4arch4Sm90ELb0ELb0ELb1ELb0ELb1ELb0ELb1ELb1ELb0ELb1ELb0ELb0EEENS1_21CollectiveEpilogueFwdINS6_IJSA_NS7_ILi256EEESB_EEES9_SE_SG_Li256ELb0ELb1ELb0ELb0EEENS1_29StaticPersistentTileSchedulerILb0EEEEEEEEEvNT_6ParamsE --------------------------
	.section	.nv.constant0._ZN7cutlass13device_kernelIN5flash11enable_sm90INS1_16FlashAttnFwdSm90INS1_25CollectiveMainloopFwdSm90ILi2EN4cute5tupleIJNS5_1CILi1EEES8_S8_EEENS6_IJNS7_ILi128EEENS7_ILi96EEENS7_ILi64EEEEEELi256ENS_6half_tEfNS_4arch4Sm90ELb0ELb0ELb1ELb0ELb1ELb0ELb1ELb1ELb0ELb1ELb0ELb0EEENS1_21CollectiveEpilogueFwdINS6_IJSA_NS7_ILi256EEESB_EEES9_SE_SG_Li256ELb0ELb1ELb0ELb0EEENS1_29StaticPersistentTileSchedulerILb0EEEEEEEEEvNT_6ParamsE,"a",@progbits
	.sectionflags	@""
	.align	4
.nv.constant0._ZN7cutlass13device_kernelIN5flash11enable_sm90INS1_16FlashAttnFwdSm90INS1_25CollectiveMainloopFwdSm90ILi2EN4cute5tupleIJNS5_1CILi1EEES8_S8_EEENS6_IJNS7_ILi128EEENS7_ILi96EEENS7_ILi64EEEEEELi256ENS_6half_tEfNS_4arch4Sm90ELb0ELb0ELb1ELb0ELb1ELb0ELb1ELb1ELb0ELb1ELb0ELb0EEENS1_21CollectiveEpilogueFwdINS6_IJSA_NS7_ILi256EEESB_EEES9_SE_SG_Li256ELb0ELb1ELb0ELb0EEENS1_29StaticPersistentTileSchedulerILb0EEEEEEEEEvNT_6ParamsE:
	.zero		3456


//--------------------- .nv.constant0._ZN7cutlass13device_kernelIN5flash11enable_sm90INS1_16FlashAttnFwdSm90INS1_25CollectiveMainloopFwdSm90ILi2EN4cute5tupleIJNS5_1CILi1EEES8_S8_EEENS6_IJNS7_ILi128EEENS7_ILi96EEENS7_ILi64EEEEEELi256ENS_6half_tEfNS_4arch4Sm90ELb0ELb0ELb1ELb1ELb1ELb0ELb0ELb1ELb0ELb1ELb0ELb0EEENS1_21CollectiveEpilogueFwdINS6_IJSA_NS7_ILi256EEESB_EEES9_SE_SG_Li256ELb1ELb1ELb0ELb0EEENS1_36VarlenDynamicPersistentTileSchedulerILi128ELi96ELi256ELi128ELb0ELb1ELb1ELb0ELb1ELb1EEEEEEEEEvNT_6ParamsE --------------------------
	.section	.nv.constant0._ZN7cutlass13device_kernelIN5flash11enable_sm90INS1_16FlashAttnFwdSm90INS1_25CollectiveMainloopFwdSm90ILi2EN4cute5tupleIJNS5_1CILi1EEES8_S8_EEENS6_IJNS7_ILi128EEENS7_ILi96EEENS7_ILi64EEEEEELi256ENS_6half_tEfNS_4arch4Sm90ELb0ELb0ELb1ELb1ELb1ELb0ELb0ELb1ELb0ELb1ELb0ELb0EEENS1_21CollectiveEpilogueFwdINS6_IJSA_NS7_ILi256EEESB_EEES9_SE_SG_Li256ELb1ELb1ELb0ELb0EEENS1_36VarlenDynamicPersistentTileSchedulerILi128ELi96ELi256ELi128ELb0ELb1ELb1ELb0ELb1ELb1EEEEEEEEEvNT_6ParamsE,"a",@progbits
	.sectionflags	@""
	.align	4
.nv.constant0._ZN7cutlass13device_kernelIN5flash11enable_sm90INS1_16FlashAttnFwdSm90INS1_25CollectiveMainloopFwdSm90ILi2EN4cute5tupleIJNS5_1CILi1EEES8_S8_EEENS6_IJNS7_ILi128EEENS7_ILi96EEENS7_ILi64EEEEEELi256ENS_6half_tEfNS_4arch4Sm90ELb0ELb0ELb1ELb1ELb1ELb0ELb0ELb1ELb0ELb1ELb0ELb0EEENS1_21CollectiveEpilogueFwdINS6_IJSA_NS7_ILi256EEESB_EEES9_SE_SG_Li256ELb1ELb1ELb0ELb0EEENS1_36VarlenDynamicPersistentTileSchedulerILi128ELi96ELi256ELi128ELb0ELb1ELb1ELb0ELb1ELb1EEEEEEEEEvNT_6ParamsE:
	.zero		3328


//--------------------- .nv.constant0._ZN7cutlass13device_kernelIN5flash11enable_sm90INS1_16FlashAttnFwdSm90INS1_25CollectiveMainloopFwdSm90ILi2EN4cute5tupleIJNS5_1CILi1EEES8_S8_EEENS6_IJNS7_ILi128EEENS7_ILi96EEENS7_ILi64EEEEEELi256ENS_6half_tEfNS_4arch4Sm90ELb0ELb0ELb1ELb1ELb1ELb1ELb0ELb1ELb0ELb1ELb0ELb0EEENS1_21CollectiveEpilogueFwdINS6_IJSA_NS7_ILi256EEESB_EEES9_SE_SG_Li256ELb1ELb1ELb0ELb0EEENS1_36VarlenDynamicPersistentTileSchedulerILi128ELi96ELi256ELi128ELb0ELb1ELb1ELb0ELb1ELb1EEEEEEEEEvNT_6ParamsE --------------------------
	.section	.nv.constant0._ZN7cutlass13device_kernelIN5flash11enable_sm90INS1_16FlashAttnFwdSm90INS1_25CollectiveMainloopFwdSm90ILi2EN4cute5tupleIJNS5_1CILi1EEES8_S8_EEENS6_IJNS7_ILi128EEENS7_ILi96EEENS7_ILi64EEEEEELi256ENS_6half_tEfNS_4arch4Sm90ELb0ELb0ELb1ELb1ELb1ELb1ELb0ELb1ELb0ELb1ELb0ELb0EEENS1_21CollectiveEpilogueFwdINS6_IJSA_NS7_ILi256EEESB_EEES9_SE_SG_Li256ELb1ELb1ELb0ELb0EEENS1_36VarlenDynamicPersistentTileSchedulerILi128ELi96ELi256ELi128ELb0ELb1ELb1ELb0ELb1ELb1EEEEEEEEEvNT_6ParamsE,"a",@progbits
	.sectionflags	@""
	.align	4
.nv.constant0._ZN7cutlass13device_kernelIN5flash11enable_sm90INS1_16FlashAttnFwdSm90INS1_25CollectiveMainloopFwdSm90ILi2EN4cute5tupleIJNS5_1CILi1EEES8_S8_EEENS6_IJNS7_ILi128EEENS7_ILi96EEENS7_ILi64EEEEEELi256ENS_6half_tEfNS_4arch4Sm90ELb0ELb0ELb1ELb1ELb1ELb1ELb0ELb1ELb0ELb1ELb0ELb0EEENS1_21CollectiveEpilogueFwdINS6_IJSA_NS7_ILi256EEESB_EEES9_SE_SG_Li256ELb1ELb1ELb0ELb0EEENS1_36VarlenDynamicPersistentTileSchedulerILi128ELi96ELi256ELi128ELb0ELb1ELb1ELb0ELb1ELb1EEEEEEEEEvNT_6ParamsE:
	.zero		3328


//--------------------- .nv.constant0._ZN7cutlass13device_kernelIN5flash11enable_sm90INS1_16FlashAttnFwdSm90INS1_25CollectiveMainloopFwdSm90ILi2EN4cute5tupleIJNS5_1CILi1EEES8_S8_EEENS6_IJNS7_ILi128EEENS7_ILi96EEENS7_ILi64EEEEEELi256ENS_6half_tEfNS_4arch4Sm90ELb0ELb0ELb1ELb1ELb1ELb0ELb1ELb1ELb0ELb1ELb0ELb0EEENS1_21CollectiveEpilogueFwdINS6_IJSA_NS7_ILi256EEESB_EEES9_SE_SG_Li256ELb1ELb1ELb0ELb0EEENS1_36VarlenDynamicPersistentTileSchedulerILi128ELi96ELi256ELi128ELb0ELb1ELb1ELb0ELb1ELb1EEEEEEEEEvNT_6ParamsE --------------------------
	.section	.nv.constant0._ZN7cutlass13device_kernelIN5flash11enable_sm90INS1_16FlashAttnFwdSm90INS1_25CollectiveMainloopFwdSm90ILi2EN4cute5tupleIJNS5_1CILi1EEES8_S8_EEENS6_IJNS7_ILi128EEENS7_ILi96EEENS7_ILi64EEEEEELi256ENS_6half_tEfNS_4arch4Sm90ELb0ELb0ELb1ELb1ELb1ELb0ELb1ELb1ELb0ELb1ELb0ELb0EEENS1_21CollectiveEpilogueFwdINS6_IJSA_NS7_ILi256EEESB_EEES9_SE_SG_Li256ELb1ELb1ELb0ELb0EEENS1_36VarlenDynamicPersistentTileSchedulerILi128ELi96ELi256ELi128ELb0ELb1ELb1ELb0ELb1ELb1EEEEEEEEEvNT_6ParamsE,"a",@progbits
	.sectionflags	@""
	.align	4
.nv.constant0._ZN7cutlass13device_kernelIN5flash11enable_sm90INS1_16FlashAttnFwdSm90INS1_25CollectiveMainloopFwdSm90ILi2EN4cute5tupleIJNS5_1CILi1EEES8_S8_EEENS6_IJNS7_ILi128EEENS7_ILi96EEENS7_ILi64EEEEEELi256ENS_6half_tEfNS_4arch4Sm90ELb0ELb0ELb1ELb1ELb1ELb0ELb1ELb1ELb0ELb1ELb0ELb0EEENS1_21CollectiveEpilogueFwdINS6_IJSA_NS7_ILi256EEESB_EEES9_SE_SG_Li256ELb1ELb1ELb0ELb0EEENS1_36VarlenDynamicPersistentTileSchedulerILi128ELi96ELi256ELi128ELb0ELb1ELb1ELb0ELb1ELb1EEEEEEEEEvNT_6ParamsE:
	.zero		3584


//--------------------- .nv.constant0._ZN7cutlass13device_kernelIN5flash11enable_sm90INS1_16FlashAttnFwdSm90INS1_25CollectiveMainloopFwdSm90ILi2EN4cute5tupleIJNS5_1CILi1EEES8_S8_EEENS6_IJNS7_ILi128EEENS7_ILi96EEENS7_ILi64EEEEEELi256ENS_6half_tEfNS_4arch4Sm90ELb0ELb0ELb1ELb1ELb1ELb1ELb1ELb1ELb0ELb1ELb0ELb0EEENS1_21CollectiveEpilogueFwdINS6_IJSA_NS7_ILi256EEESB_EEES9_SE_SG_Li256ELb1ELb1ELb0ELb0EEENS1_36VarlenDynamicPersistentTileSchedulerILi128ELi96ELi256ELi128ELb0ELb1ELb1ELb0ELb1ELb1EEEEEEEEEvNT_6ParamsE --------------------------
	.section	.nv.constant0._ZN7cutlass13device_kernelIN5flash11enable_sm90INS1_16FlashAttnFwdSm90INS1_25CollectiveMainloopFwdSm90ILi2EN4cute5tupleIJNS5_1CILi1EEES8_S8_EEENS6_IJNS7_ILi128EEENS7_ILi96EEENS7_ILi64EEEEEELi256ENS_6half_tEfNS_4arch4Sm90ELb0ELb0ELb1ELb1ELb1ELb1ELb1ELb1ELb0ELb1ELb0ELb0EEENS1_21CollectiveEpilogueFwdINS6_IJSA_NS7_ILi256EEESB_EEES9_SE_SG_Li256ELb1ELb1ELb0ELb0EEENS1_36VarlenDynamicPersistentTileSchedulerILi128ELi96ELi256ELi128ELb0ELb1ELb1ELb0ELb1ELb1EEEEEEEEEvNT_6ParamsE,"a",@progbits
	.sectionflags	@""
	.align	4
.nv.constant0._ZN7cutlass13device_kernelIN5flash11enable_sm90INS1_16FlashAttnFwdSm90INS1_25CollectiveMainloopFwdSm90ILi2EN4cute5tupleIJNS5_1CILi1EEES8_S8_EEENS6_IJNS7_ILi128EEENS7_ILi96EEENS7_ILi64EEEEEELi256ENS_6half_tEfNS_4arch4Sm90ELb0ELb0ELb1ELb1ELb1ELb1ELb1ELb1ELb0ELb1ELb0ELb0EEENS1_21CollectiveEpilogueFwdINS6_IJSA_NS7_ILi256EEESB_EEES9_SE_SG_Li256ELb1ELb1ELb0ELb0EEENS1_36VarlenDynamicPersistentTileSchedulerILi128ELi96ELi256ELi128ELb0ELb1ELb1ELb0ELb1ELb1EEEEEEEEEvNT_6ParamsE:
	.zero		3584


//--------------------- .nv.constant0._ZN7cutlass13device_kernelIN5flash11enable_sm90INS1_16FlashAttnFwdSm90INS1_25CollectiveMainloopFwdSm90ILi2EN4cute5tupleIJNS5_1CILi1EEES8_S8_EEENS6_IJNS7_ILi128EEENS7_ILi96EEENS7_ILi64EEEEEELi256ENS_6half_tEfNS_4arch4Sm90ELb0ELb1ELb1ELb0ELb1ELb0ELb0ELb1ELb0ELb1ELb0ELb0EEENS1_21CollectiveEpilogueFwdINS6_IJSA_NS7_ILi256EEESB_EEES9_SE_SG_Li256ELb0ELb1ELb0ELb0EEENS1_30DynamicPersistentTileSchedulerILi256ELi128ELb0ELb1ELb1EEEEEEEEEvNT_6ParamsE --------------------------
	.section	.nv.constant0._ZN7cutlass13device_kernelIN5flash11enable_sm90INS1_16FlashAttnFwdSm90INS1_25CollectiveMainloopFwdSm90ILi2EN4cute5tupleIJNS5_1CILi1EEES8_S8_EEENS6_IJNS7_ILi128EEENS7_ILi96EEENS7_ILi64EEEEEELi256ENS_6half_tEfNS_4arch4Sm90ELb0ELb1ELb1ELb0ELb1ELb0ELb0ELb1ELb0ELb1ELb0ELb0EEENS1_21CollectiveEpilogueFwdINS6_IJSA_NS7_ILi256EEESB_EEES9_SE_SG_Li256ELb0ELb1ELb0ELb0EEENS1_30DynamicPersistentTileSchedulerILi256ELi128ELb0ELb1ELb1EEEEEEEEEvNT_6ParamsE,"a",@progbits
	.sectionflags	@""
	.align	4
.nv.constant0._ZN7cutlass13device_kernelIN5flash11enable_sm90INS1_16FlashAttnFwdSm90INS1_25CollectiveMainloopFwdSm90ILi2EN4cute5tupleIJNS5_1CILi1EEES8_S8_EEENS6_IJNS7_ILi128EEENS7_ILi96EEENS7_ILi64EEEEEELi256ENS_6half_tEfNS_4arch4Sm90ELb0ELb1ELb1ELb0ELb1ELb0ELb0ELb1ELb0ELb1ELb0ELb0EEENS1_21CollectiveEpilogueFwdINS6_IJSA_NS7_ILi256EEESB_EEES9_SE_SG_Li256ELb0ELb1ELb0ELb0EEENS1_30DynamicPersistentTileSchedulerILi256ELi128ELb0ELb1ELb1EEEEEEEEEvNT_6ParamsE:
	.zero		3328


//--------------------- .nv.constant0._ZN7cutlass13device_kernelIN5flash11enable_sm90INS1_16FlashAttnFwdSm90INS1_25CollectiveMainloopFwdSm90ILi2EN4cute5tupleIJNS5_1CILi1EEES8_S8_EEENS6_IJNS7_ILi128EEENS7_ILi96EEENS7_ILi64EEEEEELi256ENS_6half_tEfNS_4arch4Sm90ELb0ELb1ELb1ELb0ELb1ELb0ELb1ELb1ELb0ELb1ELb0ELb0EEENS1_21CollectiveEpilogueFwdINS6_IJSA_NS7_ILi256EEESB_EEES9_SE_SG_Li256ELb0ELb1ELb0ELb0EEENS1_30DynamicPersistentTileSchedulerILi256ELi128ELb0ELb1ELb1EEEEEEEEEvNT_6ParamsE --------------------------
	.section	.nv.constant0._ZN7cutlass13device_kernelIN5flash11enable_sm90INS1_16FlashAttnFwdSm90INS1_25CollectiveMainloopFwdSm90ILi2EN4cute5tupleIJNS5_1CILi1EEES8_S8_EEENS6_IJNS7_ILi128EEENS7_ILi96EEENS7_ILi64EEEEEELi256ENS_6half_tEfNS_4arch4Sm90ELb0ELb1ELb1ELb0ELb1ELb0ELb1ELb1ELb0ELb1ELb0ELb0EEENS1_21CollectiveEpilogueFwdINS6_IJSA_NS7_ILi256EEESB_EEES9_SE_SG_Li256ELb0ELb1ELb0ELb0EEENS1_30DynamicPersistentTileSchedulerILi256ELi128ELb0ELb1ELb1EEEEEEEEEvNT_6ParamsE,"a",@progbits
	.sectionflags	@""
	.align	4
.nv.constant0._ZN7cutlass13device_kernelIN5flash11enable_sm90INS1_16FlashAttnFwdSm90INS1_25CollectiveMainloopFwdSm90ILi2EN4cute5tupleIJNS5_1CILi1EEES8_S8_EEENS6_IJNS7_ILi128EEENS7_ILi96EEENS7_ILi64EEEEEELi256ENS_6half_tEfNS_4arch4Sm90ELb0ELb1ELb1ELb0ELb1ELb0ELb1ELb1ELb0ELb1ELb0ELb0EEENS1_21CollectiveEpilogueFwdINS6_IJSA_NS7_ILi256EEESB_EEES9_SE_SG_Li256ELb0ELb1ELb0ELb0EEENS1_30DynamicPersistentTileSchedulerILi256ELi128ELb0ELb1ELb1EEEEEEEEEvNT_6ParamsE:
	.zero		3584


//--------------------- .nv.constant0._ZN7cutlass13device_kernelIN5flash11enable_sm90INS1_16FlashAttnFwdSm90INS1_25CollectiveMainloopFwdSm90ILi2EN4cute5tupleIJNS5_1CILi1EEES8_S8_EEENS6_IJNS7_ILi128EEENS7_ILi96EEENS7_ILi64EEEEEELi256ENS_6half_tEfNS_4arch4Sm90ELb0ELb1ELb1ELb1ELb1ELb0ELb0ELb1ELb0ELb1ELb0ELb0EEENS1_21CollectiveEpilogueFwdINS6_IJSA_NS7_ILi256EEESB_EEES9_SE_SG_Li256ELb1ELb1ELb0ELb0EEENS1_36VarlenDynamicPersistentTileSchedulerILi128ELi96ELi256ELi128ELb0ELb1ELb1ELb1ELb0ELb1EEEEEEEEEvNT_6ParamsE --------------------------
	.section	.nv.constant0._ZN7cutlass13device_kernelIN5flash11enable_sm90INS1_16FlashAttnFwdSm90INS1_25CollectiveMainloopFwdSm90ILi2EN4cute5tupleIJNS5_1CILi1EEES8_S8_EEENS6_IJNS7_ILi128EEENS7_ILi96EEENS7_ILi64EEEEEELi256ENS_6half_tEfNS_4arch4Sm90ELb0ELb1ELb1ELb1ELb1ELb0ELb0ELb1ELb0ELb1ELb0ELb0EEENS1_21CollectiveEpilogueFwdINS6_IJSA_NS7_ILi256EEESB_EEES9_SE_SG_Li256ELb1ELb1ELb0ELb0EEENS1_36VarlenDynamicPersistentTileSchedulerILi128ELi96ELi256ELi128ELb0ELb1ELb1ELb1ELb0ELb1EEEEEEEEEvNT_6ParamsE,"a",@progbits
	.sectionflags	@""
	.align	4
.nv.constant0._ZN7cutlass13device_kernelIN5flash11enable_sm90INS1_16FlashAttnFwdSm90INS1_25CollectiveMainloopFwdSm90ILi2EN4cute5tupleIJNS5_1CILi1EEES8_S8_EEENS6_IJNS7_ILi128EEENS7_ILi96EEENS7_ILi64EEEEEELi256ENS_6half_tEfNS_4arch4Sm90ELb0ELb1ELb1ELb1ELb1ELb0ELb0ELb1ELb0ELb1ELb0ELb0EEENS1_21CollectiveEpilogueFwdINS6_IJSA_NS7_ILi256EEESB_EEES9_SE_SG_Li256ELb1ELb1ELb0ELb0EEENS1_36VarlenDynamicPersistentTileSchedulerILi128ELi96ELi256ELi128ELb0ELb1ELb1ELb1ELb0ELb1EEEEEEEEEvNT_6ParamsE:
	.zero		3328


//--------------------- .nv.constant0._ZN7cutlass13device_kernelIN5flash11enable_sm90INS1_16FlashAttnFwdSm90INS1_25CollectiveMainloopFwdSm90ILi2EN4cute5tupleIJNS5_1CILi1EEES8_S8_EEENS6_IJNS7_ILi128EEENS7_ILi96EEENS7_ILi64EEEEEELi256ENS_6half_tEfNS_4arch4Sm90ELb0ELb1ELb1ELb1ELb1ELb1ELb0ELb1ELb0ELb1ELb0ELb0EEENS1_21CollectiveEpilogueFwdINS6_IJSA_NS7_ILi256EEESB_EEES9_SE_SG_Li256ELb1ELb1ELb0ELb0EEENS1_36VarlenDynamicPersistentTileSchedulerILi128ELi96ELi256ELi128ELb0ELb1ELb1ELb1ELb0ELb1EEEEEEEEEvNT_6ParamsE --------------------------
	.section	.nv.constant0._ZN7cutlass13device_kernelIN5flash11enable_sm90INS1_16FlashAttnFwdSm90INS1_25CollectiveMainloopFwdSm90ILi2EN4cute5tupleIJNS5_1CILi1EEES8_S8_EEENS6_IJNS7_ILi128EEENS7_ILi96EEENS7_ILi64EEEEEELi256ENS_6half_tEfNS_4arch4Sm90ELb0ELb1ELb1ELb1ELb1ELb1ELb0ELb1ELb0ELb1ELb0ELb0EEENS1_21CollectiveEpilogueFwdINS6_IJSA_NS7_ILi256EEESB_EEES9_SE_SG_Li256ELb1ELb1ELb0ELb0EEENS1_36VarlenDynamicPersistentTileSchedulerILi128ELi96ELi256ELi128ELb0ELb1ELb1ELb1ELb0ELb1EEEEEEEEEvNT_6ParamsE,"a",@progbits
	.sectionflags	@""
	.align	4
.nv.constant0._ZN7cutlass13device_kernelIN5flash11enable_sm90INS1_16FlashAttnFwdSm90INS1_25CollectiveMainloopFwdSm90ILi2EN4cute5tupleIJNS5_1CILi1EEES8_S8_EEENS6_IJNS7_ILi128EEENS7_ILi96EEENS7_ILi64EEEEEELi256ENS_6half_tEfNS_4arch4Sm90ELb0ELb1ELb1ELb1ELb1ELb1ELb0ELb1ELb0ELb1ELb0ELb0EEENS1_21CollectiveEpilogueFwdINS6_IJSA_NS7_ILi256EEESB_EEES9_SE_SG_Li256ELb1ELb1ELb0ELb0EEENS1_36VarlenDynamicPersistentTileSchedulerILi128ELi96ELi256ELi128ELb0ELb1ELb1ELb1ELb0ELb1EEEEEEEEEvNT_6ParamsE:
	.zero		3328


//--------------------- .nv.constant0._ZN7cutlass13device_kernelIN5flash11enable_sm90INS1_16FlashAttnFwdSm90INS1_25CollectiveMainloopFwdSm90ILi2EN4cute5tupleIJNS5_1CILi1EEES8_S8_EEENS6_IJNS7_ILi128EEENS7_ILi96EEENS7_ILi64EEEEEELi256ENS_6half_tEfNS_4arch4Sm90ELb0ELb1ELb1ELb1ELb1ELb0ELb1ELb1ELb0ELb1ELb0ELb0EEENS1_21CollectiveEpilogueFwdINS6_IJSA_NS7_ILi256EEESB_EEES9_SE_SG_Li256ELb1ELb1ELb0ELb0EEENS1_36VarlenDynamicPersistentTileSchedulerILi128ELi96ELi256ELi128ELb0ELb1ELb1ELb1ELb0ELb1EEEEEEEEEvNT_6ParamsE --------------------------
	.section	.nv.constant0._ZN7cutlass13device_kernelIN5flash11enable_sm90INS1_16FlashAttnFwdSm90INS1_25CollectiveMainloopFwdSm90ILi2EN4cute5tupleIJNS5_1CILi1EEES8_S8_EEENS6_IJNS7_ILi128EEENS7_ILi96EEENS7_ILi64EEEEEELi256ENS_6half_tEfNS_4arch4Sm90ELb0ELb1ELb1ELb1ELb1ELb0ELb1ELb1ELb0ELb1ELb0ELb0EEENS1_21CollectiveEpilogueFwdINS6_IJSA_NS7_ILi256EEESB_EEES9_SE_SG_Li256ELb1ELb1ELb0ELb0EEENS1_36VarlenDynamicPersistentTileSchedulerILi128ELi96ELi256ELi128ELb0ELb1ELb1ELb1ELb0ELb1EEEEEEEEEvNT_6ParamsE,"a",@progbits
	.sectionflags	@""
	.align	4
.nv.constant0._ZN7cutlass13device_kernelIN5flash11enable_sm90INS1_16FlashAttnFwdSm90INS1_25CollectiveMainloopFwdSm90ILi2EN4cute5tupleIJNS5_1CILi1EEES8_S8_EEENS6_IJNS7_ILi128EEENS7_ILi96EEENS7_ILi64EEEEEELi256ENS_6half_tEfNS_4arch4Sm90ELb0ELb1ELb1ELb1ELb1ELb0ELb1ELb1ELb0ELb1ELb0ELb0EEENS1_21CollectiveEpilogueFwdINS6_IJSA_NS7_ILi256EEESB_EEES9_SE_SG_Li256ELb1ELb1ELb0ELb0EEENS1_36VarlenDynamicPersistentTileSchedulerILi128ELi96ELi256ELi128ELb0ELb1ELb1ELb1ELb0ELb1EEEEEEEEEvNT_6ParamsE:
	.zero		3584


//--------------------- .nv.constant0._ZN7cutlass13device_kernelIN5flash11enable_sm90INS1_16FlashAttnFwdSm90INS1_25CollectiveMainloopFwdSm90ILi2EN4cute5tupleIJNS5_1CILi1EEES8_S8_EEENS6_IJNS7_ILi128EEENS7_ILi96EEENS7_ILi64EEEEEELi256ENS_6half_tEfNS_4arch4Sm90ELb0ELb1ELb1ELb1ELb1ELb1ELb1ELb1ELb0ELb1ELb0ELb0EEENS1_21CollectiveEpilogueFwdINS6_IJSA_NS7_ILi256EEESB_EEES9_SE_SG_Li256ELb1ELb1ELb0ELb0EEENS1_36VarlenDynamicPersistentTileSchedulerILi128ELi96ELi256ELi128ELb0ELb1ELb1ELb1ELb0ELb1EEEEEEEEEvNT_6ParamsE --------------------------
	.section	.nv.constant0._ZN7cutlass13device_kernelIN5flash11enable_sm90INS1_16FlashAttnFwdSm90INS1_25CollectiveMainloopFwdSm90ILi2EN4cute5tupleIJNS5_1CILi1EEES8_S8_EEENS6_IJNS7_ILi128EEENS7_ILi96EEENS7_ILi64EEEEEELi256ENS_6half_tEfNS_4arch4Sm90ELb0ELb1ELb1ELb1ELb1ELb1ELb1ELb1ELb0ELb1ELb0ELb0EEENS1_21CollectiveEpilogueFwdINS6_IJSA_NS7_ILi256EEESB_EEES9_SE_SG_Li256ELb1ELb1ELb0ELb0EEENS1_36VarlenDynamicPersistentTileSchedulerILi128ELi96ELi256ELi128ELb0ELb1ELb1ELb1ELb0ELb1EEEEEEEEEvNT_6ParamsE,"a",@progbits
	.sectionflags	@""
	.align	4
.nv.constant0._ZN7cutlass13device_kernelIN5flash11enable_sm90INS1_16FlashAttnFwdSm90INS1_25CollectiveMainloopFwdSm90ILi2EN4cute5tupleIJNS5_1CILi1EEES8_S8_EEENS6_IJNS7_ILi128EEENS7_ILi96EEENS7_ILi64EEEEEELi256ENS_6half_tEfNS_4arch4Sm90ELb0ELb1ELb1ELb1ELb1ELb1ELb1ELb1ELb0ELb1ELb0ELb0EEENS1_21CollectiveEpilogueFwdINS6_IJSA_NS7_ILi256EEESB_EEES9_SE_SG_Li256ELb1ELb1ELb0ELb0EEENS1_36VarlenDynamicPersistentTileSchedulerILi128ELi96ELi256ELi128ELb0ELb1ELb1ELb1ELb0ELb1EEEEEEEEEvNT_6ParamsE:
	.zero		3584


//--------------------- .nv.constant0._ZN7cutlass13device_kernelIN5flash11enable_sm90INS1_16FlashAttnFwdSm90INS1_25CollectiveMainloopFwdSm90ILi2EN4cute5tupleIJNS5_1CILi1EEES8_S8_EEENS6_IJNS7_ILi128EEENS7_ILi96EEENS7_ILi64EEEEEELi256ENS_6half_tEfNS_4arch4Sm90ELb1ELb0ELb1ELb0ELb1ELb0ELb0ELb1ELb0ELb1ELb0ELb0EEENS1_21CollectiveEpilogueFwdINS6_IJSA_NS7_ILi256EEESB_EEES9_SE_SG_Li256ELb0ELb1ELb0ELb0EEENS1_30DynamicPersistentTileSchedulerILi256ELi128ELb0ELb1ELb1EEEEEEEEEvNT_6ParamsE --------------------------
	.section	.nv.constant0._ZN7cutlass13device_kernelIN5flash11enable_sm90INS1_16FlashAttnFwdSm90INS1_25CollectiveMainloopFwdSm90ILi2EN4cute5tupleIJNS5_1CILi1EEES8_S8_EEENS6_IJNS7_ILi128EEENS7_ILi96EEENS7_ILi64EEEEEELi256ENS_6half_tEfNS_4arch4Sm90ELb1ELb0ELb1ELb0ELb1ELb0ELb0ELb1ELb0ELb1ELb0ELb0EEENS1_21CollectiveEpilogueFwdINS6_IJSA_NS7_ILi256EEESB_EEES9_SE_SG_Li256ELb0ELb1ELb0ELb0EEENS1_30DynamicPersistentTileSchedulerILi256ELi128ELb0ELb1ELb1EEEEEEEEEvNT_6ParamsE,"a",@progbits
	.sectionflags	@""
	.align	4
.nv.constant0._ZN7cutlass13device_kernelIN5flash11enable_sm90INS1_16FlashAttnFwdSm90INS1_25CollectiveMainloopFwdSm90ILi2EN4cute5tupleIJNS5_1CILi1EEES8_S8_EEENS6_IJNS7_ILi128EEENS7_ILi96EEENS7_ILi64EEEEEELi256ENS_6half_tEfNS_4arch4Sm90ELb1ELb0ELb1ELb0ELb1ELb0ELb0ELb1ELb0ELb1ELb0ELb0EEENS1_21CollectiveEpilogueFwdINS6_IJSA_NS7_ILi256EEESB_EEES9_SE_SG_Li256ELb0ELb1ELb0ELb0EEENS1_30DynamicPersistentTileSchedulerILi256ELi128ELb0ELb1ELb1EEEEEEEEEvNT_6ParamsE:
	.zero		3328


//--------------------- .nv.constant0._ZN7cutlass13device_kernelIN5flash11enable_sm90INS1_16FlashAttnFwdSm90INS1_25CollectiveMainloopFwdSm90ILi2EN4cute5tupleIJNS5_1CILi1EEES8_S8_EEENS6_IJNS7_ILi128EEENS7_ILi96EEENS7_ILi64EEEEEELi256ENS_6half_tEfNS_4arch4Sm90ELb1ELb0ELb1ELb0ELb1ELb0ELb1ELb1ELb0ELb1ELb0ELb0EEENS1_21CollectiveEpilogueFwdINS6_IJSA_NS7_ILi256EEESB_EEES9_SE_SG_Li256ELb0ELb1ELb0ELb0EEENS1_30DynamicPersistentTileSchedulerILi256ELi128ELb0ELb1ELb1EEEEEEEEEvNT_6ParamsE --------------------------
	.section	.nv.constant0._ZN7cutlass13device_kernelIN5flash11enable_sm90INS1_16FlashAttnFwdSm90INS1_25CollectiveMainloopFwdSm90ILi2EN4cute5tupleIJNS5_1CILi1EEES8_S8_EEENS6_IJNS7_ILi128EEENS7_ILi96EEENS7_ILi64EEEEEELi256ENS_6half_tEfNS_4arch4Sm90ELb1ELb0ELb1ELb0ELb1ELb0ELb1ELb1ELb0ELb1ELb0ELb0EEENS1_21CollectiveEpilogueFwdINS6_IJSA_NS7_ILi256EEESB_EEES9_SE_SG_Li256ELb0ELb1ELb0ELb0EEENS1_30DynamicPersistentTileSchedulerILi256ELi128ELb0ELb1ELb1EEEEEEEEEvNT_6ParamsE,"a",@progbits
	.sectionflags	@""
	.align	4
.nv.constant0._ZN7cutlass13device_kernelIN5flash11enable_sm90INS1_16FlashAttnFwdSm90INS1_25CollectiveMainloopFwdSm90ILi2EN4cute5tupleIJNS5_1CILi1EEES8_S8_EEENS6_IJNS7_ILi128EEENS7_ILi96EEENS7_ILi64EEEEEELi256ENS_6half_tEfNS_4arch4Sm90ELb1ELb0ELb1ELb0ELb1ELb0ELb1ELb1ELb0ELb1ELb0ELb0EEENS1_21CollectiveEpilogueFwdINS6_IJSA_NS7_ILi256EEESB_EEES9_SE_SG_Li256ELb0ELb1ELb0ELb0EEENS1_30DynamicPersistentTileSchedulerILi256ELi128ELb0ELb1ELb1EEEEEEEEEvNT_6ParamsE:
	.zero		3584


//--------------------- .nv.constant0._ZN7cutlass13device_kernelIN5flash11enable_sm90INS1_16FlashAttnFwdSm90INS1_25CollectiveMainloopFwdSm90ILi2EN4cute5tupleIJNS5_1CILi1EEES8_S8_EEENS6_IJNS7_ILi128EEENS7_ILi96EEENS7_ILi64EEEEEELi256ENS_6half_tEfNS_4arch4Sm90ELb1ELb0ELb1ELb1ELb1ELb0ELb0ELb1ELb0ELb1ELb0ELb0EEENS1_21CollectiveEpilogueFwdINS6_IJSA_NS7_ILi256EEESB_EEES9_SE_SG_Li256ELb1ELb1ELb0ELb0EEENS1_36VarlenDynamicPersistentTileSchedulerILi128ELi96ELi256ELi128ELb0ELb1ELb1ELb1ELb1ELb1EEEEEEEEEvNT_6ParamsE --------------------------
	.section	.nv.constant0._ZN7cutlass13device_kernelIN5flash11enable_sm90INS1_16FlashAttnFwdSm90INS1_25CollectiveMainloopFwdSm90ILi2EN4cute5tupleIJNS5_1CILi1EEES8_S8_EEENS6_IJNS7_ILi128EEENS7_ILi96EEENS7_ILi64EEEEEELi256ENS_6half_tEfNS_4arch4Sm90ELb1ELb0ELb1ELb1ELb1ELb0ELb0ELb1ELb0ELb1ELb0ELb0EEENS1_21CollectiveEpilogueFwdINS6_IJSA_NS7_ILi256EEESB_EEES9_SE_SG_Li256ELb1ELb1ELb0ELb0EEENS1_36VarlenDynamicPersistentTileSchedulerILi128ELi96ELi256ELi128ELb0ELb1ELb1ELb1ELb1ELb1EEEEEEEEEvNT_6ParamsE,"a",@progbits
	.sectionflags	@""
	.align	4
.nv.constant0._ZN7cutlass13device_kernelIN5flash11enable_sm90INS1_16FlashAttnFwdSm90INS1_25CollectiveMainloopFwdSm90ILi2EN4cute5tupleIJNS5_1CILi1EEES8_S8_EEENS6_IJNS7_ILi128EEENS7_ILi96EEENS7_ILi64EEEEEELi256ENS_6half_tEfNS_4arch4Sm90ELb1ELb0ELb1ELb1ELb1ELb0ELb0ELb1ELb0ELb1ELb0ELb0EEENS1_21CollectiveEpilogueFwdINS6_IJSA_NS7_ILi256EEESB_EEES9_SE_SG_Li256ELb1ELb1ELb0ELb0EEENS1_36VarlenDynamicPersistentTileSchedulerILi128ELi96ELi256ELi128ELb0ELb1ELb1ELb1ELb1ELb1EEEEEEEEEvNT_6ParamsE:
	.zero		3328


//--------------------- .nv.constant0._ZN7cutlass13device_kernelIN5flash11enable_sm90INS1_16FlashAttnFwdSm90INS1_25CollectiveMainloopFwdSm90ILi2EN4cute5tupleIJNS5_1CILi1EEES8_S8_EEENS6_IJNS7_ILi128EEENS7_ILi96EEENS7_ILi64EEEEEELi256ENS_6half_tEfNS_4arch4Sm90ELb1ELb0ELb1ELb1ELb1ELb1ELb0ELb1ELb0ELb1ELb0ELb0EEENS1_21CollectiveEpilogueFwdINS6_IJSA_NS7_ILi256EEESB_EEES9_SE_SG_Li256ELb1ELb1ELb0ELb0EEENS1_36VarlenDynamicPersistentTileSchedulerILi128ELi96ELi256ELi128ELb0ELb1ELb1ELb1ELb1ELb1EEEEEEEEEvNT_6ParamsE --------------------------
	.section	.nv.constant0._ZN7cutlass13device_kernelIN5flash11enable_sm90INS1_16FlashAttnFwdSm90INS1_25CollectiveMainloopFwdSm90ILi2EN4cute5tupleIJNS5_1CILi1EEES8_S8_EEENS6_IJNS7_ILi128EEENS7_ILi96EEENS7_ILi64EEEEEELi256ENS_6half_tEfNS_4arch4Sm90ELb1ELb0ELb1ELb1ELb1ELb1ELb0ELb1ELb0ELb1ELb0ELb0EEENS1_21CollectiveEpilogueFwdINS6_IJSA_NS7_ILi256EEESB_EEES9_SE_SG_Li256ELb1ELb1ELb0ELb0EEENS1_36VarlenDynamicPersistentTileSchedulerILi128ELi96ELi256ELi128ELb0ELb1ELb1ELb1ELb1ELb1EEEEEEEEEvNT_6ParamsE,"a",@progbits
	.sectionflags	@""
	.align	4
.nv.constant0._ZN7cutlass13device_kernelIN5flash11enable_sm90INS1_16FlashAttnFwdSm90INS1_25CollectiveMainloopFwdSm90ILi2EN4cute5tupleIJNS5_1CILi1EEES8_S8_EEENS6_IJNS7_ILi128EEENS7_ILi96EEENS7_ILi64EEEEEELi256ENS_6half_tEfNS_4arch4Sm90ELb1ELb0ELb1ELb1ELb1ELb1ELb0ELb1ELb0ELb1ELb0ELb0EEENS1_21CollectiveEpilogueFwdINS6_IJSA_NS7_ILi256EEESB_EEES9_SE_SG_Li256ELb1ELb1ELb0ELb0EEENS1_36VarlenDynamicPersistentTileSchedulerILi128ELi96ELi256ELi128ELb0ELb1ELb1ELb1ELb1ELb1EEEEEEEEEvNT_6ParamsE:
	.zero		3328


//--------------------- .nv.constant0._ZN7cutlass13device_kernelIN5flash11enable_sm90INS1_16FlashAttnFwdSm90INS1_25CollectiveMainloopFwdSm90ILi2EN4cute5tupleIJNS5_1CILi1EEES8_S8_EEENS6_IJNS7_ILi128EEENS7_ILi96EEENS7_ILi64EEEEEELi256ENS_6half_tEfNS_4arch4Sm90ELb1ELb0ELb1ELb1ELb1ELb0ELb1ELb1ELb0ELb1ELb0ELb0EEENS1_21CollectiveEpilogueFwdINS6_IJSA_NS7_ILi256EEESB_EEES9_SE_SG_Li256ELb1ELb1ELb0ELb0EEENS1_36VarlenDynamicPersistentTileSchedulerILi128ELi96ELi256ELi128ELb0ELb1ELb1ELb1ELb1ELb1EEEEEEEEEvNT_6ParamsE --------------------------
	.section	.nv.constant0._ZN7cutlass13device_kernelIN5flash11enable_sm90INS1_16FlashAttnFwdSm90INS1_25CollectiveMainloopFwdSm90ILi2EN4cute5tupleIJNS5_1CILi1EEES8_S8_EEENS6_IJNS7_ILi128EEENS7_ILi96EEENS7_ILi64EEEEEELi256ENS_6half_tEfNS_4arch4Sm90ELb1ELb0ELb1ELb1ELb1ELb0ELb1ELb1ELb0ELb1ELb0ELb0EEENS1_21CollectiveEpilogueFwdINS6_IJSA_NS7_ILi256EEESB_EEES9_SE_SG_Li256ELb1ELb1ELb0ELb0EEENS1_36VarlenDynamicPersistentTileSchedulerILi128ELi96ELi256ELi128ELb0ELb1ELb1ELb1ELb1ELb1EEEEEEEEEvNT_6ParamsE,"a",@progbits
	.sectionflags	@""
	.align	4
.nv.constant0._ZN7cutlass13device_kernelIN5flash11enable_sm90INS1_16FlashAttnFwdSm90INS1_25CollectiveMainloopFwdSm90ILi2EN4cute5tupleIJNS5_1CILi1EEES8_S8_EEENS6_IJNS7_ILi128EEENS7_ILi96EEENS7_ILi64EEEEEELi256ENS_6half_tEfNS_4arch4Sm90ELb1ELb0ELb1ELb1ELb1ELb0ELb1ELb1ELb0ELb1ELb0ELb0EEENS1_21CollectiveEpilogueFwdINS6_IJSA_NS7_ILi256EEESB_EEES9_SE_SG_Li256ELb1ELb1ELb0ELb0EEENS1_36VarlenDynamicPersistentTileSchedulerILi128ELi96ELi256ELi128ELb0ELb1ELb1ELb1ELb1ELb1EEEEEEEEEvNT_6ParamsE:
	.zero		3584


//--------------------- .nv.constant0._ZN7cutlass13device_kernelIN5flash11enable_sm90INS1_16FlashAttnFwdSm90INS1_25CollectiveMainloopFwdSm90ILi2EN4cute5tupleIJNS5_1CILi1EEES8_S8_EEENS6_IJNS7_ILi128EEENS7_ILi96EEENS7_ILi64EEEEEELi256ENS_6half_tEfNS_4arch4Sm90ELb1ELb0ELb1ELb1ELb1ELb1ELb1ELb1ELb0ELb1ELb0ELb0EEENS1_21CollectiveEpilogueFwdINS6_IJSA_NS7_ILi256EEESB_EEES9_SE_SG_Li256ELb1ELb1ELb0ELb0EEENS1_36VarlenDynamicPersistentTileSchedulerILi128ELi96ELi256ELi128ELb0ELb1ELb1ELb1ELb1ELb1EEEEEEEEEvNT_6ParamsE --------------------------
	.section	.nv.constant0._ZN7cutlass13device_kernelIN5flash11enable_sm90INS1_16FlashAttnFwdSm90INS1_25CollectiveMainloopFwdSm90ILi2EN4cute5tupleIJNS5_1CILi1EEES8_S8_EEENS6_IJNS7_ILi128EEENS7_ILi96EEENS7_ILi64EEEEEELi256ENS_6half_tEfNS_4arch4Sm90ELb1ELb0ELb1ELb1ELb1ELb1ELb1ELb1ELb0ELb1ELb0ELb0EEENS1_21CollectiveEpilogueFwdINS6_IJSA_NS7_ILi256EEESB_EEES9_SE_SG_Li256ELb1ELb1ELb0ELb0EEENS1_36VarlenDynamicPersistentTileSchedulerILi128ELi96ELi256ELi128ELb0ELb1ELb1ELb1ELb1ELb1EEEEEEEEEvNT_6ParamsE,"a",@progbits
	.sectionflags	@""
	.align	4
.nv.constant0._ZN7cutlass13device_kernelIN5flash11enable_sm90INS1_16FlashAttnFwdSm90INS1_25CollectiveMainloopFwdSm90ILi2EN4cute5tupleIJNS5_1CILi1EEES8_S8_EEENS6_IJNS7_ILi128EEENS7_ILi96EEENS7_ILi64EEEEEELi256ENS_6half_tEfNS_4arch4Sm90ELb1ELb0ELb1ELb1ELb1ELb1ELb1ELb1ELb0ELb1ELb0ELb0EEENS1_21CollectiveEpilogueFwdINS6_IJSA_NS7_ILi256EEESB_EEES9_SE_SG_Li256ELb1ELb1ELb0ELb0EEENS1_36VarlenDynamicPersistentTileSchedulerILi128ELi96ELi256ELi128ELb0ELb1ELb1ELb1ELb1ELb1EEEEEEEEEvNT_6ParamsE:
	.zero		3584


//--------------------- SYMBOLS --------------------------

	.type		.nv.reservedSmem.offset0,@object
	.size		.nv.reservedSmem.offset0,0x4
	.type		__assertfail,@function
